	.target	sm_80

	.elftype	@"ET_EXEC"


//--------------------- .note.nv.tkinfo           --------------------------
	.section	.note.nv.tkinfo,"",@"SHT_NOTE"
	.sectionflags	@"SHF_NOTE_NV_TKINFO"
	.tkinfo
        /*0018*/ 	.word	0x00000002
        /*0030*/ 	.string	""
        /*0030*/ 	.string	"ptxas"
        /*0030*/ 	.string	"Cuda compilation tools, release 13.0, V13.0.88"
        /*0030*/ 	.string	"Build cuda_13.0.r13.0/compiler.36424714_0"
        /*0030*/ 	.string	"-arch sm_80 -m 64 "



//--------------------- .note.nv.cuinfo           --------------------------
	.section	.note.nv.cuinfo,"",@"SHT_NOTE"
	.sectionflags	@"SHF_NOTE_NV_CUINFO"
        /*0018*/ 	.short	0x0002
        /*001a*/ 	.short	0x0050
        /*001c*/ 	.short	0x0082
	.zero		2


//--------------------- .nv.info                  --------------------------
	.section	.nv.info,"",@"SHT_CUDA_INFO"
	.align	4


	//----- nvinfo : EIATTR_REGCOUNT
	.align		4
        /*0000*/ 	.byte	0x04, 0x2f
        /*0002*/ 	.short	(.L_29 - .L_28)
	.align		4
.L_28:
        /*0004*/ 	.word	index@(_Z25selective_scan_bwd_kernelI32Selective_Scan_bwd_kernel_traitsILi32ELi4ELb1ELb1ELb1ELb1ELb1EN3c108BFloat16EfEEv12SSMParamsBwd)
        /*0008*/ 	.word	0x00000080


	//----- nvinfo : EIATTR_FRAME_SIZE
	.align		4
.L_29:
        /*000c*/ 	.byte	0x04, 0x11
        /*000e*/ 	.short	(.L_31 - .L_30)
	.align		4
.L_30:
        /*0010*/ 	.word	index@(_Z25selective_scan_bwd_kernelI32Selective_Scan_bwd_kernel_traitsILi32ELi4ELb1ELb1ELb1ELb1ELb1EN3c108BFloat16EfEEv12SSMParamsBwd)
        /*0014*/ 	.word	0x00000000


	//----- nvinfo : EIATTR_REGCOUNT
	.align		4
.L_31:
        /*0018*/ 	.byte	0x04, 0x2f
        /*001a*/ 	.short	(.L_33 - .L_32)
	.align		4
.L_32:
        /*001c*/ 	.word	index@(_Z25selective_scan_bwd_kernelI32Selective_Scan_bwd_kernel_traitsILi32ELi4ELb1ELb1ELb1ELb1ELb0EN3c108BFloat16EfEEv12SSMParamsBwd)
        /*0020*/ 	.word	0x00000077


	//----- nvinfo : EIATTR_FRAME_SIZE
	.align		4
.L_33:
        /*0024*/ 	.byte	0x04, 0x11
        /*0026*/ 	.short	(.L_35 - .L_34)
	.align		4
.L_34:
        /*0028*/ 	.word	index@(_Z25selective_scan_bwd_kernelI32Selective_Scan_bwd_kernel_traitsILi32ELi4ELb1ELb1ELb1ELb1ELb0EN3c108BFloat16EfEEv12SSMParamsBwd)
        /*002c*/ 	.word	0x00000000


	//----- nvinfo : EIATTR_REGCOUNT
	.align		4
.L_35:
        /*0030*/ 	.byte	0x04, 0x2f
        /*0032*/ 	.short	(.L_37 - .L_36)
	.align		4
.L_36:
        /*0034*/ 	.word	index@(_Z25selective_scan_bwd_kernelI32Selective_Scan_bwd_kernel_traitsILi32ELi4ELb1ELb1ELb1ELb0ELb1EN3c108BFloat16EfEEv12SSMParamsBwd)
        /*0038*/ 	.word	0x0000007a


	//----- nvinfo : EIATTR_FRAME_SIZE
	.align		4
.L_37:
        /*003c*/ 	.byte	0x04, 0x11
        /*003e*/ 	.short	(.L_39 - .L_38)
	.align		4
.L_38:
        /*0040*/ 	.word	index@(_Z25selective_scan_bwd_kernelI32Selective_Scan_bwd_kernel_traitsILi32ELi4ELb1ELb1ELb1ELb0ELb1EN3c108BFloat16EfEEv12SSMParamsBwd)
        /*0044*/ 	.word	0x00000000


	//----- nvinfo : EIATTR_REGCOUNT
	.align		4
.L_39:
        /*0048*/ 	.byte	0x04, 0x2f
        /*004a*/ 	.short	(.L_41 - .L_40)
	.align		4
.L_40:
        /*004c*/ 	.word	index@(_Z25selective_scan_bwd_kernelI32Selective_Scan_bwd_kernel_traitsILi32ELi4ELb1ELb1ELb1ELb0ELb0EN3c108BFloat16EfEEv12SSMParamsBwd)
        /*0050*/ 	.word	0x00000077


	//----- nvinfo : EIATTR_FRAME_SIZE
	.align		4
.L_41:
        /*0054*/ 	.byte	0x04, 0x11
        /*0056*/ 	.short	(.L_43 - .L_42)
	.align		4
.L_42:
        /*0058*/ 	.word	index@(_Z25selective_scan_bwd_kernelI32Selective_Scan_bwd_kernel_traitsILi32ELi4ELb1ELb1ELb1ELb0ELb0EN3c108BFloat16EfEEv12SSMParamsBwd)
        /*005c*/ 	.word	0x00000000


	//----- nvinfo : EIATTR_REGCOUNT
	.align		4
.L_43:
        /*0060*/ 	.byte	0x04, 0x2f
        /*0062*/ 	.short	(.L_45 - .L_44)
	.align		4
.L_44:
        /*0064*/ 	.word	index@(_Z25selective_scan_bwd_kernelI32Selective_Scan_bwd_kernel_traitsILi32ELi4ELb1ELb1ELb0ELb1ELb1EN3c108BFloat16EfEEv12SSMParamsBwd)
        /*0068*/ 	.word	0x0000006e


	//----- nvinfo : EIATTR_FRAME_SIZE
	.align		4
.L_45:
        /*006c*/ 	.byte	0x04, 0x11
        /*006e*/ 	.short	(.L_47 - .L_46)
	.align		4
.L_46:
        /*0070*/ 	.word	index@(_Z25selective_scan_bwd_kernelI32Selective_Scan_bwd_kernel_traitsILi32ELi4ELb1ELb1ELb0ELb1ELb1EN3c108BFloat16EfEEv12SSMParamsBwd)
        /*0074*/ 	.word	0x00000000


	//----- nvinfo : EIATTR_REGCOUNT
	.align		4
.L_47:
        /*0078*/ 	.byte	0x04, 0x2f
        /*007a*/ 	.short	(.L_49 - .L_48)
	.align		4
.L_48:
        /*007c*/ 	.word	index@(_Z25selective_scan_bwd_kernelI32Selective_Scan_bwd_kernel_traitsILi32ELi4ELb1ELb1ELb0ELb1ELb0EN3c108BFloat16EfEEv12SSMParamsBwd)
        /*0080*/ 	.word	0x0000006d


	//----- nvinfo : EIATTR_FRAME_SIZE
	.align		4
.L_49:
        /*0084*/ 	.byte	0x04, 0x11
        /*0086*/ 	.short	(.L_51 - .L_50)
	.align		4
.L_50:
        /*0088*/ 	.word	index@(_Z25selective_scan_bwd_kernelI32Selective_Scan_bwd_kernel_traitsILi32ELi4ELb1ELb1ELb0ELb1ELb0EN3c108BFloat16EfEEv12SSMParamsBwd)
        /*008c*/ 	.word	0x00000000


	//----- nvinfo : EIATTR_REGCOUNT
	.align		4
.L_51:
        /*0090*/ 	.byte	0x04, 0x2f
        /*0092*/ 	.short	(.L_53 - .L_52)
	.align		4
.L_52:
        /*0094*/ 	.word	index@(_Z25selective_scan_bwd_kernelI32Selective_Scan_bwd_kernel_traitsILi32ELi4ELb1ELb1ELb0ELb0ELb1EN3c108BFloat16EfEEv12SSMParamsBwd)
        /*0098*/ 	.word	0x00000073


	//----- nvinfo : EIATTR_FRAME_SIZE
	.align		4
.L_53:
        /*009c*/ 	.byte	0x04, 0x11
        /*009e*/ 	.short	(.L_55 - .L_54)
	.align		4
.L_54:
        /*00a0*/ 	.word	index@(_Z25selective_scan_bwd_kernelI32Selective_Scan_bwd_kernel_traitsILi32ELi4ELb1ELb1ELb0ELb0ELb1EN3c108BFloat16EfEEv12SSMParamsBwd)
        /*00a4*/ 	.word	0x00000000


	//----- nvinfo : EIATTR_REGCOUNT
	.align		4
.L_55:
        /*00a8*/ 	.byte	0x04, 0x2f
        /*00aa*/ 	.short	(.L_57 - .L_56)
	.align		4
.L_56:
        /*00ac*/ 	.word	index@(_Z25selective_scan_bwd_kernelI32Selective_Scan_bwd_kernel_traitsILi32ELi4ELb1ELb1ELb0ELb0ELb0EN3c108BFloat16EfEEv12SSMParamsBwd)
        /*00b0*/ 	.word	0x0000006e


	//----- nvinfo : EIATTR_FRAME_SIZE
	.align		4
.L_57:
        /*00b4*/ 	.byte	0x04, 0x11
        /*00b6*/ 	.short	(.L_59 - .L_58)
	.align		4
.L_58:
        /*00b8*/ 	.word	index@(_Z25selective_scan_bwd_kernelI32Selective_Scan_bwd_kernel_traitsILi32ELi4ELb1ELb1ELb0ELb0ELb0EN3c108BFloat16EfEEv12SSMParamsBwd)
        /*00bc*/ 	.word	0x00000000


	//----- nvinfo : EIATTR_REGCOUNT
	.align		4
.L_59:
        /*00c0*/ 	.byte	0x04, 0x2f
        /*00c2*/ 	.short	(.L_61 - .L_60)
	.align		4
.L_60:
        /*00c4*/ 	.word	index@(_Z25selective_scan_bwd_kernelI32Selective_Scan_bwd_kernel_traitsILi32ELi4ELb1ELb0ELb1ELb1ELb1EN3c108BFloat16EfEEv12SSMParamsBwd)
        /*00c8*/ 	.word	0x0000006c


	//----- nvinfo : EIATTR_FRAME_SIZE
	.align		4
.L_61:
        /*00cc*/ 	.byte	0x04, 0x11
        /*00ce*/ 	.short	(.L_63 - .L_62)
	.align		4
.L_62:
        /*00d0*/ 	.word	index@(_Z25selective_scan_bwd_kernelI32Selective_Scan_bwd_kernel_traitsILi32ELi4ELb1ELb0ELb1ELb1ELb1EN3c108BFloat16EfEEv12SSMParamsBwd)
        /*00d4*/ 	.word	0x00000000


	//----- nvinfo : EIATTR_REGCOUNT
	.align		4
.L_63:
        /*00d8*/ 	.byte	0x04, 0x2f
        /*00da*/ 	.short	(.L_65 - .L_64)
	.align		4
.L_64:
        /*00dc*/ 	.word	index@(_Z25selective_scan_bwd_kernelI32Selective_Scan_bwd_kernel_traitsILi32ELi4ELb1ELb0ELb1ELb1ELb0EN3c108BFloat16EfEEv12SSMParamsBwd)
        /*00e0*/ 	.word	0x0000006a


	//----- nvinfo : EIATTR_FRAME_SIZE
	.align		4
.L_65:
        /*00e4*/ 	.byte	0x04, 0x11
        /*00e6*/ 	.short	(.L_67 - .L_66)
	.align		4
.L_66:
        /*00e8*/ 	.word	index@(_Z25selective_scan_bwd_kernelI32Selective_Scan_bwd_kernel_traitsILi32ELi4ELb1ELb0ELb1ELb1ELb0EN3c108BFloat16EfEEv12SSMParamsBwd)
        /*00ec*/ 	.word	0x00000000


	//----- nvinfo : EIATTR_REGCOUNT
	.align		4
.L_67:
        /*00f0*/ 	.byte	0x04, 0x2f
        /*00f2*/ 	.short	(.L_69 - .L_68)
	.align		4
.L_68:
        /*00f4*/ 	.word	index@(_Z25selective_scan_bwd_kernelI32Selective_Scan_bwd_kernel_traitsILi32ELi4ELb1ELb0ELb1ELb0ELb1EN3c108BFloat16EfEEv12SSMParamsBwd)
        /*00f8*/ 	.word	0x0000006d


	//----- nvinfo : EIATTR_FRAME_SIZE
	.align		4
.L_69:
        /*00fc*/ 	.byte	0x04, 0x11
        /*00fe*/ 	.short	(.L_71 - .L_70)
	.align		4
.L_70:
        /*0100*/ 	.word	index@(_Z25selective_scan_bwd_kernelI32Selective_Scan_bwd_kernel_traitsILi32ELi4ELb1ELb0ELb1ELb0ELb1EN3c108BFloat16EfEEv12SSMParamsBwd)
        /*0104*/ 	.word	0x00000000


	//----- nvinfo : EIATTR_REGCOUNT
	.align		4
.L_71:
        /*0108*/ 	.byte	0x04, 0x2f
        /*010a*/ 	.short	(.L_73 - .L_72)
	.align		4
.L_72:
        /*010c*/ 	.word	index@(_Z25selective_scan_bwd_kernelI32Selective_Scan_bwd_kernel_traitsILi32ELi4ELb1ELb0ELb1ELb0ELb0EN3c108BFloat16EfEEv12SSMParamsBwd)
        /*0110*/ 	.word	0x0000006c


	//----- nvinfo : EIATTR_FRAME_SIZE
	.align		4
.L_73:
        /*0114*/ 	.byte	0x04, 0x11
        /*0116*/ 	.short	(.L_75 - .L_74)
	.align		4
.L_74:
        /*0118*/ 	.word	index@(_Z25selective_scan_bwd_kernelI32Selective_Scan_bwd_kernel_traitsILi32ELi4ELb1ELb0ELb1ELb0ELb0EN3c108BFloat16EfEEv12SSMParamsBwd)
        /*011c*/ 	.word	0x00000000


	//----- nvinfo : EIATTR_REGCOUNT
	.align		4
.L_75:
        /*0120*/ 	.byte	0x04, 0x2f
        /*0122*/ 	.short	(.L_77 - .L_76)
	.align		4
.L_76:
        /*0124*/ 	.word	index@(_Z25selective_scan_bwd_kernelI32Selective_Scan_bwd_kernel_traitsILi32ELi4ELb1ELb0ELb0ELb1ELb1EN3c108BFloat16EfEEv12SSMParamsBwd)
        /*0128*/ 	.word	0x0000005f


	//----- nvinfo : EIATTR_FRAME_SIZE
	.align		4
.L_77:
        /*012c*/ 	.byte	0x04, 0x11
        /*012e*/ 	.short	(.L_79 - .L_78)
	.align		4
.L_78:
        /*0130*/ 	.word	index@(_Z25selective_scan_bwd_kernelI32Selective_Scan_bwd_kernel_traitsILi32ELi4ELb1ELb0ELb0ELb1ELb1EN3c108BFloat16EfEEv12SSMParamsBwd)
        /*0134*/ 	.word	0x00000000


	//----- nvinfo : EIATTR_REGCOUNT
	.align		4
.L_79:
        /*0138*/ 	.byte	0x04, 0x2f
        /*013a*/ 	.short	(.L_81 - .L_80)
	.align		4
.L_80:
        /*013c*/ 	.word	index@(_Z25selective_scan_bwd_kernelI32Selective_Scan_bwd_kernel_traitsILi32ELi4ELb1ELb0ELb0ELb1ELb0EN3c108BFloat16EfEEv12SSMParamsBwd)
        /*0140*/ 	.word	0x0000005f


	//----- nvinfo : EIATTR_FRAME_SIZE
	.align		4
.L_81:
        /*0144*/ 	.byte	0x04, 0x11
        /*0146*/ 	.short	(.L_83 - .L_82)
	.align		4
.L_82:
        /*0148*/ 	.word	index@(_Z25selective_scan_bwd_kernelI32Selective_Scan_bwd_kernel_traitsILi32ELi4ELb1ELb0ELb0ELb1ELb0EN3c108BFloat16EfEEv12SSMParamsBwd)
        /*014c*/ 	.word	0x00000000


	//----- nvinfo : EIATTR_REGCOUNT
	.align		4
.L_83:
        /*0150*/ 	.byte	0x04, 0x2f
        /*0152*/ 	.short	(.L_85 - .L_84)
	.align		4
.L_84:
        /*0154*/ 	.word	index@(_Z25selective_scan_bwd_kernelI32Selective_Scan_bwd_kernel_traitsILi32ELi4ELb1ELb0ELb0ELb0ELb1EN3c108BFloat16EfEEv12SSMParamsBwd)
        /*0158*/ 	.word	0x00000058


	//----- nvinfo : EIATTR_FRAME_SIZE
	.align		4
.L_85:
        /*015c*/ 	.byte	0x04, 0x11
        /*015e*/ 	.short	(.L_87 - .L_86)
	.align		4
.L_86:
        /*0160*/ 	.word	index@(_Z25selective_scan_bwd_kernelI32Selective_Scan_bwd_kernel_traitsILi32ELi4ELb1ELb0ELb0ELb0ELb1EN3c108BFloat16EfEEv12SSMParamsBwd)
        /*0164*/ 	.word	0x00000000


	//----- nvinfo : EIATTR_REGCOUNT
	.align		4
.L_87:
        /*0168*/ 	.byte	0x04, 0x2f
        /*016a*/ 	.short	(.L_89 - .L_88)
	.align		4
.L_88:
        /*016c*/ 	.word	index@(_Z25selective_scan_bwd_kernelI32Selective_Scan_bwd_kernel_traitsILi32ELi4ELb1ELb0ELb0ELb0ELb0EN3c108BFloat16EfEEv12SSMParamsBwd)
        /*0170*/ 	.word	0x0000005e


	//----- nvinfo : EIATTR_FRAME_SIZE
	.align		4
.L_89:
        /*0174*/ 	.byte	0x04, 0x11
        /*0176*/ 	.short	(.L_91 - .L_90)
	.align		4
.L_90:
        /*0178*/ 	.word	index@(_Z25selective_scan_bwd_kernelI32Selective_Scan_bwd_kernel_traitsILi32ELi4ELb1ELb0ELb0ELb0ELb0EN3c108BFloat16EfEEv12SSMParamsBwd)
        /*017c*/ 	.word	0x00000000


	//----- nvinfo : EIATTR_REGCOUNT
	.align		4
.L_91:
        /*0180*/ 	.byte	0x04, 0x2f
        /*0182*/ 	.short	(.L_93 - .L_92)
	.align		4
.L_92:
        /*0184*/ 	.word	index@(_Z25selective_scan_bwd_kernelI32Selective_Scan_bwd_kernel_traitsILi32ELi4ELb0ELb1ELb1ELb1ELb1EN3c108BFloat16EfEEv12SSMParamsBwd)
        /*0188*/ 	.word	0x00000080


	//----- nvinfo : EIATTR_FRAME_SIZE
	.align		4
.L_93:
        /*018c*/ 	.byte	0x04, 0x11
        /*018e*/ 	.short	(.L_95 - .L_94)
	.align		4
.L_94:
        /*0190*/ 	.word	index@(_Z25selective_scan_bwd_kernelI32Selective_Scan_bwd_kernel_traitsILi32ELi4ELb0ELb1ELb1ELb1ELb1EN3c108BFloat16EfEEv12SSMParamsBwd)
        /*0194*/ 	.word	0x00000000


	//----- nvinfo : EIATTR_REGCOUNT
	.align		4
.L_95:
        /*0198*/ 	.byte	0x04, 0x2f
        /*019a*/ 	.short	(.L_97 - .L_96)
	.align		4
.L_96:
        /*019c*/ 	.word	index@(_Z25selective_scan_bwd_kernelI32Selective_Scan_bwd_kernel_traitsILi32ELi4ELb0ELb1ELb1ELb1ELb0EN3c108BFloat16EfEEv12SSMParamsBwd)
        /*01a0*/ 	.word	0x00000080


	//----- nvinfo : EIATTR_FRAME_SIZE
	.align		4
.L_97:
        /*01a4*/ 	.byte	0x04, 0x11
        /*01a6*/ 	.short	(.L_99 - .L_98)
	.align		4
.L_98:
        /*01a8*/ 	.word	index@(_Z25selective_scan_bwd_kernelI32Selective_Scan_bwd_kernel_traitsILi32ELi4ELb0ELb1ELb1ELb1ELb0EN3c108BFloat16EfEEv12SSMParamsBwd)
        /*01ac*/ 	.word	0x00000000


	//----- nvinfo : EIATTR_REGCOUNT
	.align		4
.L_99:
        /*01b0*/ 	.byte	0x04, 0x2f
        /*01b2*/ 	.short	(.L_101 - .L_100)
	.align		4
.L_100:
        /*01b4*/ 	.word	index@(_Z25selective_scan_bwd_kernelI32Selective_Scan_bwd_kernel_traitsILi32ELi4ELb0ELb1ELb1ELb0ELb1EN3c108BFloat16EfEEv12SSMParamsBwd)
        /*01b8*/ 	.word	0x00000080


	//----- nvinfo : EIATTR_FRAME_SIZE
	.align		4
.L_101:
        /*01bc*/ 	.byte	0x04, 0x11
        /*01be*/ 	.short	(.L_103 - .L_102)
	.align		4
.L_102:
        /*01c0*/ 	.word	index@(_Z25selective_scan_bwd_kernelI32Selective_Scan_bwd_kernel_traitsILi32ELi4ELb0ELb1ELb1ELb0ELb1EN3c108BFloat16EfEEv12SSMParamsBwd)
        /*01c4*/ 	.word	0x00000000


	//----- nvinfo : EIATTR_REGCOUNT
	.align		4
.L_103:
        /*01c8*/ 	.byte	0x04, 0x2f
        /*01ca*/ 	.short	(.L_105 - .L_104)
	.align		4
.L_104:
        /*01cc*/ 	.word	index@(_Z25selective_scan_bwd_kernelI32Selective_Scan_bwd_kernel_traitsILi32ELi4ELb0ELb1ELb1ELb0ELb0EN3c108BFloat16EfEEv12SSMParamsBwd)
        /*01d0*/ 	.word	0x00000080


	//----- nvinfo : EIATTR_FRAME_SIZE
	.align		4
.L_105:
        /*01d4*/ 	.byte	0x04, 0x11
        /*01d6*/ 	.short	(.L_107 - .L_106)
	.align		4
.L_106:
        /*01d8*/ 	.word	index@(_Z25selective_scan_bwd_kernelI32Selective_Scan_bwd_kernel_traitsILi32ELi4ELb0ELb1ELb1ELb0ELb0EN3c108BFloat16EfEEv12SSMParamsBwd)
        /*01dc*/ 	.word	0x00000000


	//----- nvinfo : EIATTR_REGCOUNT
	.align		4
.L_107:
        /*01e0*/ 	.byte	0x04, 0x2f
        /*01e2*/ 	.short	(.L_109 - .L_108)
	.align		4
.L_108:
        /*01e4*/ 	.word	index@(_Z25selective_scan_bwd_kernelI32Selective_Scan_bwd_kernel_traitsILi32ELi4ELb0ELb1ELb0ELb1ELb1EN3c108BFloat16EfEEv12SSMParamsBwd)
        /*01e8*/ 	.word	0x00000080


	//----- nvinfo : EIATTR_FRAME_SIZE
	.align		4
.L_109:
        /*01ec*/ 	.byte	0x04, 0x11
        /*01ee*/ 	.short	(.L_111 - .L_110)
	.align		4
.L_110:
        /*01f0*/ 	.word	index@(_Z25selective_scan_bwd_kernelI32Selective_Scan_bwd_kernel_traitsILi32ELi4ELb0ELb1ELb0ELb1ELb1EN3c108BFloat16EfEEv12SSMParamsBwd)
        /*01f4*/ 	.word	0x00000000


	//----- nvinfo : EIATTR_REGCOUNT
	.align		4
.L_111:
        /*01f8*/ 	.byte	0x04, 0x2f
        /*01fa*/ 	.short	(.L_113 - .L_112)
	.align		4
.L_112:
        /*01fc*/ 	.word	index@(_Z25selective_scan_bwd_kernelI32Selective_Scan_bwd_kernel_traitsILi32ELi4ELb0ELb1ELb0ELb1ELb0EN3c108BFloat16EfEEv12SSMParamsBwd)
        /*0200*/ 	.word	0x00000080


	//----- nvinfo : EIATTR_FRAME_SIZE
	.align		4
.L_113:
        /*0204*/ 	.byte	0x04, 0x11
        /*0206*/ 	.short	(.L_115 - .L_114)
	.align		4
.L_114:
        /*0208*/ 	.word	index@(_Z25selective_scan_bwd_kernelI32Selective_Scan_bwd_kernel_traitsILi32ELi4ELb0ELb1ELb0ELb1ELb0EN3c108BFloat16EfEEv12SSMParamsBwd)
        /*020c*/ 	.word	0x00000000


	//----- nvinfo : EIATTR_REGCOUNT
	.align		4
.L_115:
        /*0210*/ 	.byte	0x04, 0x2f
        /*0212*/ 	.short	(.L_117 - .L_116)
	.align		4
.L_116:
        /*0214*/ 	.word	index@(_Z25selective_scan_bwd_kernelI32Selective_Scan_bwd_kernel_traitsILi32ELi4ELb0ELb1ELb0ELb0ELb1EN3c108BFloat16EfEEv12SSMParamsBwd)
        /*0218*/ 	.word	0x00000080


	//----- nvinfo : EIATTR_FRAME_SIZE
	.align		4
.L_117:
        /*021c*/ 	.byte	0x04, 0x11
        /*021e*/ 	.short	(.L_119 - .L_118)
	.align		4
.L_118:
        /*0220*/ 	.word	index@(_Z25selective_scan_bwd_kernelI32Selective_Scan_bwd_kernel_traitsILi32ELi4ELb0ELb1ELb0ELb0ELb1EN3c108BFloat16EfEEv12SSMParamsBwd)
        /*0224*/ 	.word	0x00000000


	//----- nvinfo : EIATTR_REGCOUNT
	.align		4
.L_119:
        /*0228*/ 	.byte	0x04, 0x2f
        /*022a*/ 	.short	(.L_121 - .L_120)
	.align		4
.L_120:
        /*022c*/ 	.word	index@(_Z25selective_scan_bwd_kernelI32Selective_Scan_bwd_kernel_traitsILi32ELi4ELb0ELb1ELb0ELb0ELb0EN3c108BFloat16EfEEv12SSMParamsBwd)
        /*0230*/ 	.word	0x00000080


	//----- nvinfo : EIATTR_FRAME_SIZE
	.align		4
.L_121:
        /*0234*/ 	.byte	0x04, 0x11
        /*0236*/ 	.short	(.L_123 - .L_122)
	.align		4
.L_122:
        /*0238*/ 	.word	index@(_Z25selective_scan_bwd_kernelI32Selective_Scan_bwd_kernel_traitsILi32ELi4ELb0ELb1ELb0ELb0ELb0EN3c108BFloat16EfEEv12SSMParamsBwd)
        /*023c*/ 	.word	0x00000000


	//----- nvinfo : EIATTR_REGCOUNT
	.align		4
.L_123:
        /*0240*/ 	.byte	0x04, 0x2f
        /*0242*/ 	.short	(.L_125 - .L_124)
	.align		4
.L_124:
        /*0244*/ 	.word	index@(_Z25selective_scan_bwd_kernelI32Selective_Scan_bwd_kernel_traitsILi32ELi4ELb0ELb0ELb1ELb1ELb1EN3c108BFloat16EfEEv12SSMParamsBwd)
        /*0248*/ 	.word	0x0000007e


	//----- nvinfo : EIATTR_FRAME_SIZE
	.align		4
.L_125:
        /*024c*/ 	.byte	0x04, 0x11
        /*024e*/ 	.short	(.L_127 - .L_126)
	.align		4
.L_126:
        /*0250*/ 	.word	index@(_Z25selective_scan_bwd_kernelI32Selective_Scan_bwd_kernel_traitsILi32ELi4ELb0ELb0ELb1ELb1ELb1EN3c108BFloat16EfEEv12SSMParamsBwd)
        /*0254*/ 	.word	0x00000000


	//----- nvinfo : EIATTR_REGCOUNT
	.align		4
.L_127:
        /*0258*/ 	.byte	0x04, 0x2f
        /*025a*/ 	.short	(.L_129 - .L_128)
	.align		4
.L_128:
        /*025c*/ 	.word	index@(_Z25selective_scan_bwd_kernelI32Selective_Scan_bwd_kernel_traitsILi32ELi4ELb0ELb0ELb1ELb1ELb0EN3c108BFloat16EfEEv12SSMParamsBwd)
        /*0260*/ 	.word	0x00000080


	//----- nvinfo : EIATTR_FRAME_SIZE
	.align		4
.L_129:
        /*0264*/ 	.byte	0x04, 0x11
        /*0266*/ 	.short	(.L_131 - .L_130)
	.align		4
.L_130:
        /*0268*/ 	.word	index@(_Z25selective_scan_bwd_kernelI32Selective_Scan_bwd_kernel_traitsILi32ELi4ELb0ELb0ELb1ELb1ELb0EN3c108BFloat16EfEEv12SSMParamsBwd)
        /*026c*/ 	.word	0x00000000


	//----- nvinfo : EIATTR_REGCOUNT
	.align		4
.L_131:
        /*0270*/ 	.byte	0x04, 0x2f
        /*0272*/ 	.short	(.L_133 - .L_132)
	.align		4
.L_132:
        /*0274*/ 	.word	index@(_Z25selective_scan_bwd_kernelI32Selective_Scan_bwd_kernel_traitsILi32ELi4ELb0ELb0ELb1ELb0ELb1EN3c108BFloat16EfEEv12SSMParamsBwd)
        /*0278*/ 	.word	0x0000007e


	//----- nvinfo : EIATTR_FRAME_SIZE
	.align		4
.L_133:
        /*027c*/ 	.byte	0x04, 0x11
        /*027e*/ 	.short	(.L_135 - .L_134)
	.align		4
.L_134:
        /*0280*/ 	.word	index@(_Z25selective_scan_bwd_kernelI32Selective_Scan_bwd_kernel_traitsILi32ELi4ELb0ELb0ELb1ELb0ELb1EN3c108BFloat16EfEEv12SSMParamsBwd)
        /*0284*/ 	.word	0x00000000


	//----- nvinfo : EIATTR_REGCOUNT
	.align		4
.L_135:
        /*0288*/ 	.byte	0x04, 0x2f
        /*028a*/ 	.short	(.L_137 - .L_136)
	.align		4
.L_136:
        /*028c*/ 	.word	index@(_Z25selective_scan_bwd_kernelI32Selective_Scan_bwd_kernel_traitsILi32ELi4ELb0ELb0ELb1ELb0ELb0EN3c108BFloat16EfEEv12SSMParamsBwd)
        /*0290*/ 	.word	0x00000080


	//----- nvinfo : EIATTR_FRAME_SIZE
	.align		4
.L_137:
        /*0294*/ 	.byte	0x04, 0x11
        /*0296*/ 	.short	(.L_139 - .L_138)
	.align		4
.L_138:
        /*0298*/ 	.word	index@(_Z25selective_scan_bwd_kernelI32Selective_Scan_bwd_kernel_traitsILi32ELi4ELb0ELb0ELb1ELb0ELb0EN3c108BFloat16EfEEv12SSMParamsBwd)
        /*029c*/ 	.word	0x00000000


	//----- nvinfo : EIATTR_REGCOUNT
	.align		4
.L_139:
        /*02a0*/ 	.byte	0x04, 0x2f
        /*02a2*/ 	.short	(.L_141 - .L_140)
	.align		4
.L_140:
        /*02a4*/ 	.word	index@(_Z25selective_scan_bwd_kernelI32Selective_Scan_bwd_kernel_traitsILi32ELi4ELb0ELb0ELb0ELb1ELb1EN3c108BFloat16EfEEv12SSMParamsBwd)
        /*02a8*/ 	.word	0x00000066


	//----- nvinfo : EIATTR_FRAME_SIZE
	.align		4
.L_141:
        /*02ac*/ 	.byte	0x04, 0x11
        /*02ae*/ 	.short	(.L_143 - .L_142)
	.align		4
.L_142:
        /*02b0*/ 	.word	index@(_Z25selective_scan_bwd_kernelI32Selective_Scan_bwd_kernel_traitsILi32ELi4ELb0ELb0ELb0ELb1ELb1EN3c108BFloat16EfEEv12SSMParamsBwd)
        /*02b4*/ 	.word	0x00000000


	//----- nvinfo : EIATTR_REGCOUNT
	.align		4
.L_143:
        /*02b8*/ 	.byte	0x04, 0x2f
        /*02ba*/ 	.short	(.L_145 - .L_144)
	.align		4
.L_144:
        /*02bc*/ 	.word	index@(_Z25selective_scan_bwd_kernelI32Selective_Scan_bwd_kernel_traitsILi32ELi4ELb0ELb0ELb0ELb1ELb0EN3c108BFloat16EfEEv12SSMParamsBwd)
        /*02c0*/ 	.word	0x0000006b


	//----- nvinfo : EIATTR_FRAME_SIZE
	.align		4
.L_145:
        /*02c4*/ 	.byte	0x04, 0x11
        /*02c6*/ 	.short	(.L_147 - .L_146)
	.align		4
.L_146:
        /*02c8*/ 	.word	index@(_Z25selective_scan_bwd_kernelI32Selective_Scan_bwd_kernel_traitsILi32ELi4ELb0ELb0ELb0ELb1ELb0EN3c108BFloat16EfEEv12SSMParamsBwd)
        /*02cc*/ 	.word	0x00000000


	//----- nvinfo : EIATTR_REGCOUNT
	.align		4
.L_147:
        /*02d0*/ 	.byte	0x04, 0x2f
        /*02d2*/ 	.short	(.L_149 - .L_148)
	.align		4
.L_148:
        /*02d4*/ 	.word	index@(_Z25selective_scan_bwd_kernelI32Selective_Scan_bwd_kernel_traitsILi32ELi4ELb0ELb0ELb0ELb0ELb1EN3c108BFloat16EfEEv12SSMParamsBwd)
        /*02d8*/ 	.word	0x00000064


	//----- nvinfo : EIATTR_FRAME_SIZE
	.align		4
.L_149:
        /*02dc*/ 	.byte	0x04, 0x11
        /*02de*/ 	.short	(.L_151 - .L_150)
	.align		4
.L_150:
        /*02e0*/ 	.word	index@(_Z25selective_scan_bwd_kernelI32Selective_Scan_bwd_kernel_traitsILi32ELi4ELb0ELb0ELb0ELb0ELb1EN3c108BFloat16EfEEv12SSMParamsBwd)
        /*02e4*/ 	.word	0x00000000


	//----- nvinfo : EIATTR_REGCOUNT
	.align		4
.L_151:
        /*02e8*/ 	.byte	0x04, 0x2f
        /*02ea*/ 	.short	(.L_153 - .L_152)
	.align		4
.L_152:
        /*02ec*/ 	.word	index@(_Z25selective_scan_bwd_kernelI32Selective_Scan_bwd_kernel_traitsILi32ELi4ELb0ELb0ELb0ELb0ELb0EN3c108BFloat16EfEEv12SSMParamsBwd)
        /*02f0*/ 	.word	0x0000006c


	//----- nvinfo : EIATTR_FRAME_SIZE
	.align		4
.L_153:
        /*02f4*/ 	.byte	0x04, 0x11
        /*02f6*/ 	.short	(.L_155 - .L_154)
	.align		4
.L_154:
        /*02f8*/ 	.word	index@(_Z25selective_scan_bwd_kernelI32Selective_Scan_bwd_kernel_traitsILi32ELi4ELb0ELb0ELb0ELb0ELb0EN3c108BFloat16EfEEv12SSMParamsBwd)
        /*02fc*/ 	.word	0x00000000


	//----- nvinfo : EIATTR_REGCOUNT
	.align		4
.L_155:
        /*0300*/ 	.byte	0x04, 0x2f
        /*0302*/ 	.short	(.L_157 - .L_156)
	.align		4
.L_156:
        /*0304*/ 	.word	index@(_Z25selective_scan_bwd_kernelI32Selective_Scan_bwd_kernel_traitsILi32ELi8ELb1ELb1ELb1ELb1ELb1EN3c108BFloat16EfEEv12SSMParamsBwd)
        /*0308*/ 	.word	0x000000b8


	//----- nvinfo : EIATTR_FRAME_SIZE
	.align		4
.L_157:
        /*030c*/ 	.byte	0x04, 0x11
        /*030e*/ 	.short	(.L_159 - .L_158)
	.align		4
.L_158:
        /*0310*/ 	.word	index@(_Z25selective_scan_bwd_kernelI32Selective_Scan_bwd_kernel_traitsILi32ELi8ELb1ELb1ELb1ELb1ELb1EN3c108BFloat16EfEEv12SSMParamsBwd)
        /*0314*/ 	.word	0x00000000


	//----- nvinfo : EIATTR_REGCOUNT
	.align		4
.L_159:
        /*0318*/ 	.byte	0x04, 0x2f
        /*031a*/ 	.short	(.L_161 - .L_160)
	.align		4
.L_160:
        /*031c*/ 	.word	index@(_Z25selective_scan_bwd_kernelI32Selective_Scan_bwd_kernel_traitsILi32ELi8ELb1ELb1ELb1ELb1ELb0EN3c108BFloat16EfEEv12SSMParamsBwd)
        /*0320*/ 	.word	0x000000bc


	//----- nvinfo : EIATTR_FRAME_SIZE
	.align		4
.L_161:
        /*0324*/ 	.byte	0x04, 0x11
        /*0326*/ 	.short	(.L_163 - .L_162)
	.align		4
.L_162:
        /*0328*/ 	.word	index@(_Z25selective_scan_bwd_kernelI32Selective_Scan_bwd_kernel_traitsILi32ELi8ELb1ELb1ELb1ELb1ELb0EN3c108BFloat16EfEEv12SSMParamsBwd)
        /*032c*/ 	.word	0x00000000


	//----- nvinfo : EIATTR_REGCOUNT
	.align		4
.L_163:
        /*0330*/ 	.byte	0x04, 0x2f
        /*0332*/ 	.short	(.L_165 - .L_164)
	.align		4
.L_164:
        /*0334*/ 	.word	index@(_Z25selective_scan_bwd_kernelI32Selective_Scan_bwd_kernel_traitsILi32ELi8ELb1ELb1ELb1ELb0ELb1EN3c108BFloat16EfEEv12SSMParamsBwd)
        /*0338*/ 	.word	0x000000be


	//----- nvinfo : EIATTR_FRAME_SIZE
	.align		4
.L_165:
        /*033c*/ 	.byte	0x04, 0x11
        /*033e*/ 	.short	(.L_167 - .L_166)
	.align		4
.L_166:
        /*0340*/ 	.word	index@(_Z25selective_scan_bwd_kernelI32Selective_Scan_bwd_kernel_traitsILi32ELi8ELb1ELb1ELb1ELb0ELb1EN3c108BFloat16EfEEv12SSMParamsBwd)
        /*0344*/ 	.word	0x00000000


	//----- nvinfo : EIATTR_REGCOUNT
	.align		4
.L_167:
        /*0348*/ 	.byte	0x04, 0x2f
        /*034a*/ 	.short	(.L_169 - .L_168)
	.align		4
.L_168:
        /*034c*/ 	.word	index@(_Z25selective_scan_bwd_kernelI32Selective_Scan_bwd_kernel_traitsILi32ELi8ELb1ELb1ELb1ELb0ELb0EN3c108BFloat16EfEEv12SSMParamsBwd)
        /*0350*/ 	.word	0x000000ba


	//----- nvinfo : EIATTR_FRAME_SIZE
	.align		4
.L_169:
        /*0354*/ 	.byte	0x04, 0x11
        /*0356*/ 	.short	(.L_171 - .L_170)
	.align		4
.L_170:
        /*0358*/ 	.word	index@(_Z25selective_scan_bwd_kernelI32Selective_Scan_bwd_kernel_traitsILi32ELi8ELb1ELb1ELb1ELb0ELb0EN3c108BFloat16EfEEv12SSMParamsBwd)
        /*035c*/ 	.word	0x00000000


	//----- nvinfo : EIATTR_REGCOUNT
	.align		4
.L_171:
        /*0360*/ 	.byte	0x04, 0x2f
        /*0362*/ 	.short	(.L_173 - .L_172)
	.align		4
.L_172:
        /*0364*/ 	.word	index@(_Z25selective_scan_bwd_kernelI32Selective_Scan_bwd_kernel_traitsILi32ELi8ELb1ELb1ELb0ELb1ELb1EN3c108BFloat16EfEEv12SSMParamsBwd)
        /*0368*/ 	.word	0x000000b6


	//----- nvinfo : EIATTR_FRAME_SIZE
	.align		4
.L_173:
        /*036c*/ 	.byte	0x04, 0x11
        /*036e*/ 	.short	(.L_175 - .L_174)
	.align		4
.L_174:
        /*0370*/ 	.word	index@(_Z25selective_scan_bwd_kernelI32Selective_Scan_bwd_kernel_traitsILi32ELi8ELb1ELb1ELb0ELb1ELb1EN3c108BFloat16EfEEv12SSMParamsBwd)
        /*0374*/ 	.word	0x00000000


	//----- nvinfo : EIATTR_REGCOUNT
	.align		4
.L_175:
        /*0378*/ 	.byte	0x04, 0x2f
        /*037a*/ 	.short	(.L_177 - .L_176)
	.align		4
.L_176:
        /*037c*/ 	.word	index@(_Z25selective_scan_bwd_kernelI32Selective_Scan_bwd_kernel_traitsILi32ELi8ELb1ELb1ELb0ELb1ELb0EN3c108BFloat16EfEEv12SSMParamsBwd)
        /*0380*/ 	.word	0x000000ae


	//----- nvinfo : EIATTR_FRAME_SIZE
	.align		4
.L_177:
        /*0384*/ 	.byte	0x04, 0x11
        /*0386*/ 	.short	(.L_179 - .L_178)
	.align		4
.L_178:
        /*0388*/ 	.word	index@(_Z25selective_scan_bwd_kernelI32Selective_Scan_bwd_kernel_traitsILi32ELi8ELb1ELb1ELb0ELb1ELb0EN3c108BFloat16EfEEv12SSMParamsBwd)
        /*038c*/ 	.word	0x00000000


	//----- nvinfo : EIATTR_REGCOUNT
	.align		4
.L_179:
        /*0390*/ 	.byte	0x04, 0x2f
        /*0392*/ 	.short	(.L_181 - .L_180)
	.align		4
.L_180:
        /*0394*/ 	.word	index@(_Z25selective_scan_bwd_kernelI32Selective_Scan_bwd_kernel_traitsILi32ELi8ELb1ELb1ELb0ELb0ELb1EN3c108BFloat16EfEEv12SSMParamsBwd)
        /*0398*/ 	.word	0x000000b1


	//----- nvinfo : EIATTR_FRAME_SIZE
	.align		4
.L_181:
        /*039c*/ 	.byte	0x04, 0x11
        /*039e*/ 	.short	(.L_183 - .L_182)
	.align		4
.L_182:
        /*03a0*/ 	.word	index@(_Z25selective_scan_bwd_kernelI32Selective_Scan_bwd_kernel_traitsILi32ELi8ELb1ELb1ELb0ELb0ELb1EN3c108BFloat16EfEEv12SSMParamsBwd)
        /*03a4*/ 	.word	0x00000000


	//----- nvinfo : EIATTR_REGCOUNT
	.align		4
.L_183:
        /*03a8*/ 	.byte	0x04, 0x2f
        /*03aa*/ 	.short	(.L_185 - .L_184)
	.align		4
.L_184:
        /*03ac*/ 	.word	index@(_Z25selective_scan_bwd_kernelI32Selective_Scan_bwd_kernel_traitsILi32ELi8ELb1ELb1ELb0ELb0ELb0EN3c108BFloat16EfEEv12SSMParamsBwd)
        /*03b0*/ 	.word	0x000000a8


	//----- nvinfo : EIATTR_FRAME_SIZE
	.align		4
.L_185:
        /*03b4*/ 	.byte	0x04, 0x11
        /*03b6*/ 	.short	(.L_187 - .L_186)
	.align		4
.L_186:
        /*03b8*/ 	.word	index@(_Z25selective_scan_bwd_kernelI32Selective_Scan_bwd_kernel_traitsILi32ELi8ELb1ELb1ELb0ELb0ELb0EN3c108BFloat16EfEEv12SSMParamsBwd)
        /*03bc*/ 	.word	0x00000000


	//----- nvinfo : EIATTR_REGCOUNT
	.align		4
.L_187:
        /*03c0*/ 	.byte	0x04, 0x2f
        /*03c2*/ 	.short	(.L_189 - .L_188)
	.align		4
.L_188:
        /*03c4*/ 	.word	index@(_Z25selective_scan_bwd_kernelI32Selective_Scan_bwd_kernel_traitsILi32ELi8ELb1ELb0ELb1ELb1ELb1EN3c108BFloat16EfEEv12SSMParamsBwd)
        /*03c8*/ 	.word	0x000000a8


	//----- nvinfo : EIATTR_FRAME_SIZE
	.align		4
.L_189:
        /*03cc*/ 	.byte	0x04, 0x11
        /*03ce*/ 	.short	(.L_191 - .L_190)
	.align		4
.L_190:
        /*03d0*/ 	.word	index@(_Z25selective_scan_bwd_kernelI32Selective_Scan_bwd_kernel_traitsILi32ELi8ELb1ELb0ELb1ELb1ELb1EN3c108BFloat16EfEEv12SSMParamsBwd)
        /*03d4*/ 	.word	0x00000000


	//----- nvinfo : EIATTR_REGCOUNT
	.align		4
.L_191:
        /*03d8*/ 	.byte	0x04, 0x2f
        /*03da*/ 	.short	(.L_193 - .L_192)
	.align		4
.L_192:
        /*03dc*/ 	.word	index@(_Z25selective_scan_bwd_kernelI32Selective_Scan_bwd_kernel_traitsILi32ELi8ELb1ELb0ELb1ELb1ELb0EN3c108BFloat16EfEEv12SSMParamsBwd)
        /*03e0*/ 	.word	0x000000a8


	//----- nvinfo : EIATTR_FRAME_SIZE
	.align		4
.L_193:
        /*03e4*/ 	.byte	0x04, 0x11
        /*03e6*/ 	.short	(.L_195 - .L_194)
	.align		4
.L_194:
        /*03e8*/ 	.word	index@(_Z25selective_scan_bwd_kernelI32Selective_Scan_bwd_kernel_traitsILi32ELi8ELb1ELb0ELb1ELb1ELb0EN3c108BFloat16EfEEv12SSMParamsBwd)
        /*03ec*/ 	.word	0x00000000


	//----- nvinfo : EIATTR_REGCOUNT
	.align		4
.L_195:
        /*03f0*/ 	.byte	0x04, 0x2f
        /*03f2*/ 	.short	(.L_197 - .L_196)
	.align		4
.L_196:
        /*03f4*/ 	.word	index@(_Z25selective_scan_bwd_kernelI32Selective_Scan_bwd_kernel_traitsILi32ELi8ELb1ELb0ELb1ELb0ELb1EN3c108BFloat16EfEEv12SSMParamsBwd)
        /*03f8*/ 	.word	0x000000a8


	//----- nvinfo : EIATTR_FRAME_SIZE
	.align		4
.L_197:
        /*03fc*/ 	.byte	0x04, 0x11
        /*03fe*/ 	.short	(.L_199 - .L_198)
	.align		4
.L_198:
        /*0400*/ 	.word	index@(_Z25selective_scan_bwd_kernelI32Selective_Scan_bwd_kernel_traitsILi32ELi8ELb1ELb0ELb1ELb0ELb1EN3c108BFloat16EfEEv12SSMParamsBwd)
        /*0404*/ 	.word	0x00000000


	//----- nvinfo : EIATTR_REGCOUNT
	.align		4
.L_199:
        /*0408*/ 	.byte	0x04, 0x2f
        /*040a*/ 	.short	(.L_201 - .L_200)
	.align		4
.L_200:
        /*040c*/ 	.word	index@(_Z25selective_scan_bwd_kernelI32Selective_Scan_bwd_kernel_traitsILi32ELi8ELb1ELb0ELb1ELb0ELb0EN3c108BFloat16EfEEv12SSMParamsBwd)
        /*0410*/ 	.word	0x000000a8


	//----- nvinfo : EIATTR_FRAME_SIZE
	.align		4
.L_201:
        /*0414*/ 	.byte	0x04, 0x11
        /*0416*/ 	.short	(.L_203 - .L_202)
	.align		4
.L_202:
        /*0418*/ 	.word	index@(_Z25selective_scan_bwd_kernelI32Selective_Scan_bwd_kernel_traitsILi32ELi8ELb1ELb0ELb1ELb0ELb0EN3c108BFloat16EfEEv12SSMParamsBwd)
        /*041c*/ 	.word	0x00000000


	//----- nvinfo : EIATTR_REGCOUNT
	.align		4
.L_203:
        /*0420*/ 	.byte	0x04, 0x2f
        /*0422*/ 	.short	(.L_205 - .L_204)
	.align		4
.L_204:
        /*0424*/ 	.word	index@(_Z25selective_scan_bwd_kernelI32Selective_Scan_bwd_kernel_traitsILi32ELi8ELb1ELb0ELb0ELb1ELb1EN3c108BFloat16EfEEv12SSMParamsBwd)
        /*0428*/ 	.word	0x00000080


	//----- nvinfo : EIATTR_FRAME_SIZE
	.align		4
.L_205:
        /*042c*/ 	.byte	0x04, 0x11
        /*042e*/ 	.short	(.L_207 - .L_206)
	.align		4
.L_206:
        /*0430*/ 	.word	index@(_Z25selective_scan_bwd_kernelI32Selective_Scan_bwd_kernel_traitsILi32ELi8ELb1ELb0ELb0ELb1ELb1EN3c108BFloat16EfEEv12SSMParamsBwd)
        /*0434*/ 	.word	0x00000000


	//----- nvinfo : EIATTR_REGCOUNT
	.align		4
.L_207:
        /*0438*/ 	.byte	0x04, 0x2f
        /*043a*/ 	.short	(.L_209 - .L_208)
	.align		4
.L_208:
        /*043c*/ 	.word	index@(_Z25selective_scan_bwd_kernelI32Selective_Scan_bwd_kernel_traitsILi32ELi8ELb1ELb0ELb0ELb1ELb0EN3c108BFloat16EfEEv12SSMParamsBwd)
        /*0440*/ 	.word	0x0000007d


	//----- nvinfo : EIATTR_FRAME_SIZE
	.align		4
.L_209:
        /*0444*/ 	.byte	0x04, 0x11
        /*0446*/ 	.short	(.L_211 - .L_210)
	.align		4
.L_210:
        /*0448*/ 	.word	index@(_Z25selective_scan_bwd_kernelI32Selective_Scan_bwd_kernel_traitsILi32ELi8ELb1ELb0ELb0ELb1ELb0EN3c108BFloat16EfEEv12SSMParamsBwd)
        /*044c*/ 	.word	0x00000000


	//----- nvinfo : EIATTR_REGCOUNT
	.align		4
.L_211:
        /*0450*/ 	.byte	0x04, 0x2f
        /*0452*/ 	.short	(.L_213 - .L_212)
	.align		4
.L_212:
        /*0454*/ 	.word	index@(_Z25selective_scan_bwd_kernelI32Selective_Scan_bwd_kernel_traitsILi32ELi8ELb1ELb0ELb0ELb0ELb1EN3c108BFloat16EfEEv12SSMParamsBwd)
        /*0458*/ 	.word	0x00000080


	//----- nvinfo : EIATTR_FRAME_SIZE
	.align		4
.L_213:
        /*045c*/ 	.byte	0x04, 0x11
        /*045e*/ 	.short	(.L_215 - .L_214)
	.align		4
.L_214:
        /*0460*/ 	.word	index@(_Z25selective_scan_bwd_kernelI32Selective_Scan_bwd_kernel_traitsILi32ELi8ELb1ELb0ELb0ELb0ELb1EN3c108BFloat16EfEEv12SSMParamsBwd)
        /*0464*/ 	.word	0x00000000


	//----- nvinfo : EIATTR_REGCOUNT
	.align		4
.L_215:
        /*0468*/ 	.byte	0x04, 0x2f
        /*046a*/ 	.short	(.L_217 - .L_216)
	.align		4
.L_216:
        /*046c*/ 	.word	index@(_Z25selective_scan_bwd_kernelI32Selective_Scan_bwd_kernel_traitsILi32ELi8ELb1ELb0ELb0ELb0ELb0EN3c108BFloat16EfEEv12SSMParamsBwd)
        /*0470*/ 	.word	0x0000007f


	//----- nvinfo : EIATTR_FRAME_SIZE
	.align		4
.L_217:
        /*0474*/ 	.byte	0x04, 0x11
        /*0476*/ 	.short	(.L_219 - .L_218)
	.align		4
.L_218:
        /*0478*/ 	.word	index@(_Z25selective_scan_bwd_kernelI32Selective_Scan_bwd_kernel_traitsILi32ELi8ELb1ELb0ELb0ELb0ELb0EN3c108BFloat16EfEEv12SSMParamsBwd)
        /*047c*/ 	.word	0x00000000


	//----- nvinfo : EIATTR_REGCOUNT
	.align		4
.L_219:
        /*0480*/ 	.byte	0x04, 0x2f
        /*0482*/ 	.short	(.L_221 - .L_220)
	.align		4
.L_220:
        /*0484*/ 	.word	index@(_Z25selective_scan_bwd_kernelI32Selective_Scan_bwd_kernel_traitsILi32ELi8ELb0ELb1ELb1ELb1ELb1EN3c108BFloat16EfEEv12SSMParamsBwd)
        /*0488*/ 	.word	0x000000d1


	//----- nvinfo : EIATTR_FRAME_SIZE
	.align		4
.L_221:
        /*048c*/ 	.byte	0x04, 0x11
        /*048e*/ 	.short	(.L_223 - .L_222)
	.align		4
.L_222:
        /*0490*/ 	.word	index@(_Z25selective_scan_bwd_kernelI32Selective_Scan_bwd_kernel_traitsILi32ELi8ELb0ELb1ELb1ELb1ELb1EN3c108BFloat16EfEEv12SSMParamsBwd)
        /*0494*/ 	.word	0x00000000


	//----- nvinfo : EIATTR_REGCOUNT
	.align		4
.L_223:
        /*0498*/ 	.byte	0x04, 0x2f
        /*049a*/ 	.short	(.L_225 - .L_224)
	.align		4
.L_224:
        /*049c*/ 	.word	index@(_Z25selective_scan_bwd_kernelI32Selective_Scan_bwd_kernel_traitsILi32ELi8ELb0ELb1ELb1ELb1ELb0EN3c108BFloat16EfEEv12SSMParamsBwd)
        /*04a0*/ 	.word	0x000000ca


	//----- nvinfo : EIATTR_FRAME_SIZE
	.align		4
.L_225:
        /*04a4*/ 	.byte	0x04, 0x11
        /*04a6*/ 	.short	(.L_227 - .L_226)
	.align		4
.L_226:
        /*04a8*/ 	.word	index@(_Z25selective_scan_bwd_kernelI32Selective_Scan_bwd_kernel_traitsILi32ELi8ELb0ELb1ELb1ELb1ELb0EN3c108BFloat16EfEEv12SSMParamsBwd)
        /*04ac*/ 	.word	0x00000000


	//----- nvinfo : EIATTR_REGCOUNT
	.align		4
.L_227:
        /*04b0*/ 	.byte	0x04, 0x2f
        /*04b2*/ 	.short	(.L_229 - .L_228)
	.align		4
.L_228:
        /*04b4*/ 	.word	index@(_Z25selective_scan_bwd_kernelI32Selective_Scan_bwd_kernel_traitsILi32ELi8ELb0ELb1ELb1ELb0ELb1EN3c108BFloat16EfEEv12SSMParamsBwd)
        /*04b8*/ 	.word	0x000000d3


	//----- nvinfo : EIATTR_FRAME_SIZE
	.align		4
.L_229:
        /*04bc*/ 	.byte	0x04, 0x11
        /*04be*/ 	.short	(.L_231 - .L_230)
	.align		4
.L_230:
        /*04c0*/ 	.word	index@(_Z25selective_scan_bwd_kernelI32Selective_Scan_bwd_kernel_traitsILi32ELi8ELb0ELb1ELb1ELb0ELb1EN3c108BFloat16EfEEv12SSMParamsBwd)
        /*04c4*/ 	.word	0x00000000


	//----- nvinfo : EIATTR_REGCOUNT
	.align		4
.L_231:
        /*04c8*/ 	.byte	0x04, 0x2f
        /*04ca*/ 	.short	(.L_233 - .L_232)
	.align		4
.L_232:
        /*04cc*/ 	.word	index@(_Z25selective_scan_bwd_kernelI32Selective_Scan_bwd_kernel_traitsILi32ELi8ELb0ELb1ELb1ELb0ELb0EN3c108BFloat16EfEEv12SSMParamsBwd)
        /*04d0*/ 	.word	0x000000c8


	//----- nvinfo : EIATTR_FRAME_SIZE
	.align		4
.L_233:
        /*04d4*/ 	.byte	0x04, 0x11
        /*04d6*/ 	.short	(.L_235 - .L_234)
	.align		4
.L_234:
        /*04d8*/ 	.word	index@(_Z25selective_scan_bwd_kernelI32Selective_Scan_bwd_kernel_traitsILi32ELi8ELb0ELb1ELb1ELb0ELb0EN3c108BFloat16EfEEv12SSMParamsBwd)
        /*04dc*/ 	.word	0x00000000


	//----- nvinfo : EIATTR_REGCOUNT
	.align		4
.L_235:
        /*04e0*/ 	.byte	0x04, 0x2f
        /*04e2*/ 	.short	(.L_237 - .L_236)
	.align		4
.L_236:
        /*04e4*/ 	.word	index@(_Z25selective_scan_bwd_kernelI32Selective_Scan_bwd_kernel_traitsILi32ELi8ELb0ELb1ELb0ELb1ELb1EN3c108BFloat16EfEEv12SSMParamsBwd)
        /*04e8*/ 	.word	0x000000c6


	//----- nvinfo : EIATTR_FRAME_SIZE
	.align		4
.L_237:
        /*04ec*/ 	.byte	0x04, 0x11
        /*04ee*/ 	.short	(.L_239 - .L_238)
	.align		4
.L_238:
        /*04f0*/ 	.word	index@(_Z25selective_scan_bwd_kernelI32Selective_Scan_bwd_kernel_traitsILi32ELi8ELb0ELb1ELb0ELb1ELb1EN3c108BFloat16EfEEv12SSMParamsBwd)
        /*04f4*/ 	.word	0x00000000


	//----- nvinfo : EIATTR_REGCOUNT
	.align		4
.L_239:
        /*04f8*/ 	.byte	0x04, 0x2f
        /*04fa*/ 	.short	(.L_241 - .L_240)
	.align		4
.L_240:
        /*04fc*/ 	.word	index@(_Z25selective_scan_bwd_kernelI32Selective_Scan_bwd_kernel_traitsILi32ELi8ELb0ELb1ELb0ELb1ELb0EN3c108BFloat16EfEEv12SSMParamsBwd)
        /*0500*/ 	.word	0x000000bc


	//----- nvinfo : EIATTR_FRAME_SIZE
	.align		4
.L_241:
        /*0504*/ 	.byte	0x04, 0x11
        /*0506*/ 	.short	(.L_243 - .L_242)
	.align		4
.L_242:
        /*0508*/ 	.word	index@(_Z25selective_scan_bwd_kernelI32Selective_Scan_bwd_kernel_traitsILi32ELi8ELb0ELb1ELb0ELb1ELb0EN3c108BFloat16EfEEv12SSMParamsBwd)
        /*050c*/ 	.word	0x00000000


	//----- nvinfo : EIATTR_REGCOUNT
	.align		4
.L_243:
        /*0510*/ 	.byte	0x04, 0x2f
        /*0512*/ 	.short	(.L_245 - .L_244)
	.align		4
.L_244:
        /*0514*/ 	.word	index@(_Z25selective_scan_bwd_kernelI32Selective_Scan_bwd_kernel_traitsILi32ELi8ELb0ELb1ELb0ELb0ELb1EN3c108BFloat16EfEEv12SSMParamsBwd)
        /*0518*/ 	.word	0x000000c6


	//----- nvinfo : EIATTR_FRAME_SIZE
	.align		4
.L_245:
        /*051c*/ 	.byte	0x04, 0x11
        /*051e*/ 	.short	(.L_247 - .L_246)
	.align		4
.L_246:
        /*0520*/ 	.word	index@(_Z25selective_scan_bwd_kernelI32Selective_Scan_bwd_kernel_traitsILi32ELi8ELb0ELb1ELb0ELb0ELb1EN3c108BFloat16EfEEv12SSMParamsBwd)
        /*0524*/ 	.word	0x00000000


	//----- nvinfo : EIATTR_REGCOUNT
	.align		4
.L_247:
        /*0528*/ 	.byte	0x04, 0x2f
        /*052a*/ 	.short	(.L_249 - .L_248)
	.align		4
.L_248:
        /*052c*/ 	.word	index@(_Z25selective_scan_bwd_kernelI32Selective_Scan_bwd_kernel_traitsILi32ELi8ELb0ELb1ELb0ELb0ELb0EN3c108BFloat16EfEEv12SSMParamsBwd)
        /*0530*/ 	.word	0x000000ba


	//----- nvinfo : EIATTR_FRAME_SIZE
	.align		4
.L_249:
        /*0534*/ 	.byte	0x04, 0x11
        /*0536*/ 	.short	(.L_251 - .L_250)
	.align		4
.L_250:
        /*0538*/ 	.word	index@(_Z25selective_scan_bwd_kernelI32Selective_Scan_bwd_kernel_traitsILi32ELi8ELb0ELb1ELb0ELb0ELb0EN3c108BFloat16EfEEv12SSMParamsBwd)
        /*053c*/ 	.word	0x00000000


	//----- nvinfo : EIATTR_REGCOUNT
	.align		4
.L_251:
        /*0540*/ 	.byte	0x04, 0x2f
        /*0542*/ 	.short	(.L_253 - .L_252)
	.align		4
.L_252:
        /*0544*/ 	.word	index@(_Z25selective_scan_bwd_kernelI32Selective_Scan_bwd_kernel_traitsILi32ELi8ELb0ELb0ELb1ELb1ELb1EN3c108BFloat16EfEEv12SSMParamsBwd)
        /*0548*/ 	.word	0x000000b9


	//----- nvinfo : EIATTR_FRAME_SIZE
	.align		4
.L_253:
        /*054c*/ 	.byte	0x04, 0x11
        /*054e*/ 	.short	(.L_255 - .L_254)
	.align		4
.L_254:
        /*0550*/ 	.word	index@(_Z25selective_scan_bwd_kernelI32Selective_Scan_bwd_kernel_traitsILi32ELi8ELb0ELb0ELb1ELb1ELb1EN3c108BFloat16EfEEv12SSMParamsBwd)
        /*0554*/ 	.word	0x00000000


	//----- nvinfo : EIATTR_REGCOUNT
	.align		4
.L_255:
        /*0558*/ 	.byte	0x04, 0x2f
        /*055a*/ 	.short	(.L_257 - .L_256)
	.align		4
.L_256:
        /*055c*/ 	.word	index@(_Z25selective_scan_bwd_kernelI32Selective_Scan_bwd_kernel_traitsILi32ELi8ELb0ELb0ELb1ELb1ELb0EN3c108BFloat16EfEEv12SSMParamsBwd)
        /*0560*/ 	.word	0x000000b4


	//----- nvinfo : EIATTR_FRAME_SIZE
	.align		4
.L_257:
        /*0564*/ 	.byte	0x04, 0x11
        /*0566*/ 	.short	(.L_259 - .L_258)
	.align		4
.L_258:
        /*0568*/ 	.word	index@(_Z25selective_scan_bwd_kernelI32Selective_Scan_bwd_kernel_traitsILi32ELi8ELb0ELb0ELb1ELb1ELb0EN3c108BFloat16EfEEv12SSMParamsBwd)
        /*056c*/ 	.word	0x00000000


	//----- nvinfo : EIATTR_REGCOUNT
	.align		4
.L_259:
        /*0570*/ 	.byte	0x04, 0x2f
        /*0572*/ 	.short	(.L_261 - .L_260)
	.align		4
.L_260:
        /*0574*/ 	.word	index@(_Z25selective_scan_bwd_kernelI32Selective_Scan_bwd_kernel_traitsILi32ELi8ELb0ELb0ELb1ELb0ELb1EN3c108BFloat16EfEEv12SSMParamsBwd)
        /*0578*/ 	.word	0x000000b5


	//----- nvinfo : EIATTR_FRAME_SIZE
	.align		4
.L_261:
        /*057c*/ 	.byte	0x04, 0x11
        /*057e*/ 	.short	(.L_263 - .L_262)
	.align		4
.L_262:
        /*0580*/ 	.word	index@(_Z25selective_scan_bwd_kernelI32Selective_Scan_bwd_kernel_traitsILi32ELi8ELb0ELb0ELb1ELb0ELb1EN3c108BFloat16EfEEv12SSMParamsBwd)
        /*0584*/ 	.word	0x00000000


	//----- nvinfo : EIATTR_REGCOUNT
	.align		4
.L_263:
        /*0588*/ 	.byte	0x04, 0x2f
        /*058a*/ 	.short	(.L_265 - .L_264)
	.align		4
.L_264:
        /*058c*/ 	.word	index@(_Z25selective_scan_bwd_kernelI32Selective_Scan_bwd_kernel_traitsILi32ELi8ELb0ELb0ELb1ELb0ELb0EN3c108BFloat16EfEEv12SSMParamsBwd)
        /*0590*/ 	.word	0x000000b1


	//----- nvinfo : EIATTR_FRAME_SIZE
	.align		4
.L_265:
        /*0594*/ 	.byte	0x04, 0x11
        /*0596*/ 	.short	(.L_267 - .L_266)
	.align		4
.L_266:
        /*0598*/ 	.word	index@(_Z25selective_scan_bwd_kernelI32Selective_Scan_bwd_kernel_traitsILi32ELi8ELb0ELb0ELb1ELb0ELb0EN3c108BFloat16EfEEv12SSMParamsBwd)
        /*059c*/ 	.word	0x00000000


	//----- nvinfo : EIATTR_REGCOUNT
	.align		4
.L_267:
        /*05a0*/ 	.byte	0x04, 0x2f
        /*05a2*/ 	.short	(.L_269 - .L_268)
	.align		4
.L_268:
        /*05a4*/ 	.word	index@(_Z25selective_scan_bwd_kernelI32Selective_Scan_bwd_kernel_traitsILi32ELi8ELb0ELb0ELb0ELb1ELb1EN3c108BFloat16EfEEv12SSMParamsBwd)
        /*05a8*/ 	.word	0x00000099


	//----- nvinfo : EIATTR_FRAME_SIZE
	.align		4
.L_269:
        /*05ac*/ 	.byte	0x04, 0x11
        /*05ae*/ 	.short	(.L_271 - .L_270)
	.align		4
.L_270:
        /*05b0*/ 	.word	index@(_Z25selective_scan_bwd_kernelI32Selective_Scan_bwd_kernel_traitsILi32ELi8ELb0ELb0ELb0ELb1ELb1EN3c108BFloat16EfEEv12SSMParamsBwd)
        /*05b4*/ 	.word	0x00000000


	//----- nvinfo : EIATTR_REGCOUNT
	.align		4
.L_271:
        /*05b8*/ 	.byte	0x04, 0x2f
        /*05ba*/ 	.short	(.L_273 - .L_272)
	.align		4
.L_272:
        /*05bc*/ 	.word	index@(_Z25selective_scan_bwd_kernelI32Selective_Scan_bwd_kernel_traitsILi32ELi8ELb0ELb0ELb0ELb1ELb0EN3c108BFloat16EfEEv12SSMParamsBwd)
        /*05c0*/ 	.word	0x000000a1


	//----- nvinfo : EIATTR_FRAME_SIZE
	.align		4
.L_273:
        /*05c4*/ 	.byte	0x04, 0x11
        /*05c6*/ 	.short	(.L_275 - .L_274)
	.align		4
.L_274:
        /*05c8*/ 	.word	index@(_Z25selective_scan_bwd_kernelI32Selective_Scan_bwd_kernel_traitsILi32ELi8ELb0ELb0ELb0ELb1ELb0EN3c108BFloat16EfEEv12SSMParamsBwd)
        /*05cc*/ 	.word	0x00000000


	//----- nvinfo : EIATTR_REGCOUNT
	.align		4
.L_275:
        /*05d0*/ 	.byte	0x04, 0x2f
        /*05d2*/ 	.short	(.L_277 - .L_276)
	.align		4
.L_276:
        /*05d4*/ 	.word	index@(_Z25selective_scan_bwd_kernelI32Selective_Scan_bwd_kernel_traitsILi32ELi8ELb0ELb0ELb0ELb0ELb1EN3c108BFloat16EfEEv12SSMParamsBwd)
        /*05d8*/ 	.word	0x00000096


	//----- nvinfo : EIATTR_FRAME_SIZE
	.align		4
.L_277:
        /*05dc*/ 	.byte	0x04, 0x11
        /*05de*/ 	.short	(.L_279 - .L_278)
	.align		4
.L_278:
        /*05e0*/ 	.word	index@(_Z25selective_scan_bwd_kernelI32Selective_Scan_bwd_kernel_traitsILi32ELi8ELb0ELb0ELb0ELb0ELb1EN3c108BFloat16EfEEv12SSMParamsBwd)
        /*05e4*/ 	.word	0x00000000


	//----- nvinfo : EIATTR_REGCOUNT
	.align		4
.L_279:
        /*05e8*/ 	.byte	0x04, 0x2f
        /*05ea*/ 	.short	(.L_281 - .L_280)
	.align		4
.L_280:
        /*05ec*/ 	.word	index@(_Z25selective_scan_bwd_kernelI32Selective_Scan_bwd_kernel_traitsILi32ELi8ELb0ELb0ELb0ELb0ELb0EN3c108BFloat16EfEEv12SSMParamsBwd)
        /*05f0*/ 	.word	0x000000a8


	//----- nvinfo : EIATTR_FRAME_SIZE
	.align		4
.L_281:
        /*05f4*/ 	.byte	0x04, 0x11
        /*05f6*/ 	.short	(.L_283 - .L_282)
	.align		4
.L_282:
        /*05f8*/ 	.word	index@(_Z25selective_scan_bwd_kernelI32Selective_Scan_bwd_kernel_traitsILi32ELi8ELb0ELb0ELb0ELb0ELb0EN3c108BFloat16EfEEv12SSMParamsBwd)
        /*05fc*/ 	.word	0x00000000


	//----- nvinfo : EIATTR_REGCOUNT
	.align		4
.L_283:
        /*0600*/ 	.byte	0x04, 0x2f
        /*0602*/ 	.short	(.L_285 - .L_284)
	.align		4
.L_284:
        /*0604*/ 	.word	index@(_Z25selective_scan_bwd_kernelI32Selective_Scan_bwd_kernel_traitsILi32ELi16ELb1ELb1ELb1ELb1ELb1EN3c108BFloat16EfEEv12SSMParamsBwd)
        /*0608*/ 	.word	0x000000fe


	//----- nvinfo : EIATTR_FRAME_SIZE
	.align		4
.L_285:
        /*060c*/ 	.byte	0x04, 0x11
        /*060e*/ 	.short	(.L_287 - .L_286)
	.align		4
.L_286:
        /*0610*/ 	.word	index@(_Z25selective_scan_bwd_kernelI32Selective_Scan_bwd_kernel_traitsILi32ELi16ELb1ELb1ELb1ELb1ELb1EN3c108BFloat16EfEEv12SSMParamsBwd)
        /*0614*/ 	.word	0x00000000


	//----- nvinfo : EIATTR_REGCOUNT
	.align		4
.L_287:
        /*0618*/ 	.byte	0x04, 0x2f
        /*061a*/ 	.short	(.L_289 - .L_288)
	.align		4
.L_288:
        /*061c*/ 	.word	index@(_Z25selective_scan_bwd_kernelI32Selective_Scan_bwd_kernel_traitsILi32ELi16ELb1ELb1ELb1ELb1ELb0EN3c108BFloat16EfEEv12SSMParamsBwd)
        /*0620*/ 	.word	0x000000fe


	//----- nvinfo : EIATTR_FRAME_SIZE
	.align		4
.L_289:
        /*0624*/ 	.byte	0x04, 0x11
        /*0626*/ 	.short	(.L_291 - .L_290)
	.align		4
.L_290:
        /*0628*/ 	.word	index@(_Z25selective_scan_bwd_kernelI32Selective_Scan_bwd_kernel_traitsILi32ELi16ELb1ELb1ELb1ELb1ELb0EN3c108BFloat16EfEEv12SSMParamsBwd)
        /*062c*/ 	.word	0x00000000


	//----- nvinfo : EIATTR_REGCOUNT
	.align		4
.L_291:
        /*0630*/ 	.byte	0x04, 0x2f
        /*0632*/ 	.short	(.L_293 - .L_292)
	.align		4
.L_292:
        /*0634*/ 	.word	index@(_Z25selective_scan_bwd_kernelI32Selective_Scan_bwd_kernel_traitsILi32ELi16ELb1ELb1ELb1ELb0ELb1EN3c108BFloat16EfEEv12SSMParamsBwd)
        /*0638*/ 	.word	0x000000fe


	//----- nvinfo : EIATTR_FRAME_SIZE
	.align		4
.L_293:
        /*063c*/ 	.byte	0x04, 0x11
        /*063e*/ 	.short	(.L_295 - .L_294)
	.align		4
.L_294:
        /*0640*/ 	.word	index@(_Z25selective_scan_bwd_kernelI32Selective_Scan_bwd_kernel_traitsILi32ELi16ELb1ELb1ELb1ELb0ELb1EN3c108BFloat16EfEEv12SSMParamsBwd)
        /*0644*/ 	.word	0x00000000


	//----- nvinfo : EIATTR_REGCOUNT
	.align		4
.L_295:
        /*0648*/ 	.byte	0x04, 0x2f
        /*064a*/ 	.short	(.L_297 - .L_296)
	.align		4
.L_296:
        /*064c*/ 	.word	index@(_Z25selective_scan_bwd_kernelI32Selective_Scan_bwd_kernel_traitsILi32ELi16ELb1ELb1ELb1ELb0ELb0EN3c108BFloat16EfEEv12SSMParamsBwd)
        /*0650*/ 	.word	0x000000fe


	//----- nvinfo : EIATTR_FRAME_SIZE
	.align		4
.L_297:
        /*0654*/ 	.byte	0x04, 0x11
        /*0656*/ 	.short	(.L_299 - .L_298)
	.align		4
.L_298:
        /*0658*/ 	.word	index@(_Z25selective_scan_bwd_kernelI32Selective_Scan_bwd_kernel_traitsILi32ELi16ELb1ELb1ELb1ELb0ELb0EN3c108BFloat16EfEEv12SSMParamsBwd)
        /*065c*/ 	.word	0x00000000


	//----- nvinfo : EIATTR_REGCOUNT
	.align		4
.L_299:
        /*0660*/ 	.byte	0x04, 0x2f
        /*0662*/ 	.short	(.L_301 - .L_300)
	.align		4
.L_300:
        /*0664*/ 	.word	index@(_Z25selective_scan_bwd_kernelI32Selective_Scan_bwd_kernel_traitsILi32ELi16ELb1ELb1ELb0ELb1ELb1EN3c108BFloat16EfEEv12SSMParamsBwd)
        /*0668*/ 	.word	0x000000ee


	//----- nvinfo : EIATTR_FRAME_SIZE
	.align		4
.L_301:
        /*066c*/ 	.byte	0x04, 0x11
        /*066e*/ 	.short	(.L_303 - .L_302)
	.align		4
.L_302:
        /*0670*/ 	.word	index@(_Z25selective_scan_bwd_kernelI32Selective_Scan_bwd_kernel_traitsILi32ELi16ELb1ELb1ELb0ELb1ELb1EN3c108BFloat16EfEEv12SSMParamsBwd)
        /*0674*/ 	.word	0x00000000


	//----- nvinfo : EIATTR_REGCOUNT
	.align		4
.L_303:
        /*0678*/ 	.byte	0x04, 0x2f
        /*067a*/ 	.short	(.L_305 - .L_304)
	.align		4
.L_304:
        /*067c*/ 	.word	index@(_Z25selective_scan_bwd_kernelI32Selective_Scan_bwd_kernel_traitsILi32ELi16ELb1ELb1ELb0ELb1ELb0EN3c108BFloat16EfEEv12SSMParamsBwd)
        /*0680*/ 	.word	0x000000e5


	//----- nvinfo : EIATTR_FRAME_SIZE
	.align		4
.L_305:
        /*0684*/ 	.byte	0x04, 0x11
        /*0686*/ 	.short	(.L_307 - .L_306)
	.align		4
.L_306:
        /*0688*/ 	.word	index@(_Z25selective_scan_bwd_kernelI32Selective_Scan_bwd_kernel_traitsILi32ELi16ELb1ELb1ELb0ELb1ELb0EN3c108BFloat16EfEEv12SSMParamsBwd)
        /*068c*/ 	.word	0x00000000


	//----- nvinfo : EIATTR_REGCOUNT
	.align		4
.L_307:
        /*0690*/ 	.byte	0x04, 0x2f
        /*0692*/ 	.short	(.L_309 - .L_308)
	.align		4
.L_308:
        /*0694*/ 	.word	index@(_Z25selective_scan_bwd_kernelI32Selective_Scan_bwd_kernel_traitsILi32ELi16ELb1ELb1ELb0ELb0ELb1EN3c108BFloat16EfEEv12SSMParamsBwd)
        /*0698*/ 	.word	0x000000ea


	//----- nvinfo : EIATTR_FRAME_SIZE
	.align		4
.L_309:
        /*069c*/ 	.byte	0x04, 0x11
        /*069e*/ 	.short	(.L_311 - .L_310)
	.align		4
.L_310:
        /*06a0*/ 	.word	index@(_Z25selective_scan_bwd_kernelI32Selective_Scan_bwd_kernel_traitsILi32ELi16ELb1ELb1ELb0ELb0ELb1EN3c108BFloat16EfEEv12SSMParamsBwd)
        /*06a4*/ 	.word	0x00000000


	//----- nvinfo : EIATTR_REGCOUNT
	.align		4
.L_311:
        /*06a8*/ 	.byte	0x04, 0x2f
        /*06aa*/ 	.short	(.L_313 - .L_312)
	.align		4
.L_312:
        /*06ac*/ 	.word	index@(_Z25selective_scan_bwd_kernelI32Selective_Scan_bwd_kernel_traitsILi32ELi16ELb1ELb1ELb0ELb0ELb0EN3c108BFloat16EfEEv12SSMParamsBwd)
        /*06b0*/ 	.word	0x000000e2


	//----- nvinfo : EIATTR_FRAME_SIZE
	.align		4
.L_313:
        /*06b4*/ 	.byte	0x04, 0x11
        /*06b6*/ 	.short	(.L_315 - .L_314)
	.align		4
.L_314:
        /*06b8*/ 	.word	index@(_Z25selective_scan_bwd_kernelI32Selective_Scan_bwd_kernel_traitsILi32ELi16ELb1ELb1ELb0ELb0ELb0EN3c108BFloat16EfEEv12SSMParamsBwd)
        /*06bc*/ 	.word	0x00000000


	//----- nvinfo : EIATTR_REGCOUNT
	.align		4
.L_315:
        /*06c0*/ 	.byte	0x04, 0x2f
        /*06c2*/ 	.short	(.L_317 - .L_316)
	.align		4
.L_316:
        /*06c4*/ 	.word	index@(_Z25selective_scan_bwd_kernelI32Selective_Scan_bwd_kernel_traitsILi32ELi16ELb1ELb0ELb1ELb1ELb1EN3c108BFloat16EfEEv12SSMParamsBwd)
        /*06c8*/ 	.word	0x000000f4


	//----- nvinfo : EIATTR_FRAME_SIZE
	.align		4
.L_317:
        /*06cc*/ 	.byte	0x04, 0x11
        /*06ce*/ 	.short	(.L_319 - .L_318)
	.align		4
.L_318:
        /*06d0*/ 	.word	index@(_Z25selective_scan_bwd_kernelI32Selective_Scan_bwd_kernel_traitsILi32ELi16ELb1ELb0ELb1ELb1ELb1EN3c108BFloat16EfEEv12SSMParamsBwd)
        /*06d4*/ 	.word	0x00000000


	//----- nvinfo : EIATTR_REGCOUNT
	.align		4
.L_319:
        /*06d8*/ 	.byte	0x04, 0x2f
        /*06da*/ 	.short	(.L_321 - .L_320)
	.align		4
.L_320:
        /*06dc*/ 	.word	index@(_Z25selective_scan_bwd_kernelI32Selective_Scan_bwd_kernel_traitsILi32ELi16ELb1ELb0ELb1ELb1ELb0EN3c108BFloat16EfEEv12SSMParamsBwd)
        /*06e0*/ 	.word	0x000000f8


	//----- nvinfo : EIATTR_FRAME_SIZE
	.align		4
.L_321:
        /*06e4*/ 	.byte	0x04, 0x11
        /*06e6*/ 	.short	(.L_323 - .L_322)
	.align		4
.L_322:
        /*06e8*/ 	.word	index@(_Z25selective_scan_bwd_kernelI32Selective_Scan_bwd_kernel_traitsILi32ELi16ELb1ELb0ELb1ELb1ELb0EN3c108BFloat16EfEEv12SSMParamsBwd)
        /*06ec*/ 	.word	0x00000000


	//----- nvinfo : EIATTR_REGCOUNT
	.align		4
.L_323:
        /*06f0*/ 	.byte	0x04, 0x2f
        /*06f2*/ 	.short	(.L_325 - .L_324)
	.align		4
.L_324:
        /*06f4*/ 	.word	index@(_Z25selective_scan_bwd_kernelI32Selective_Scan_bwd_kernel_traitsILi32ELi16ELb1ELb0ELb1ELb0ELb1EN3c108BFloat16EfEEv12SSMParamsBwd)
        /*06f8*/ 	.word	0x000000d8


	//----- nvinfo : EIATTR_FRAME_SIZE
	.align		4
.L_325:
        /*06fc*/ 	.byte	0x04, 0x11
        /*06fe*/ 	.short	(.L_327 - .L_326)
	.align		4
.L_326:
        /*0700*/ 	.word	index@(_Z25selective_scan_bwd_kernelI32Selective_Scan_bwd_kernel_traitsILi32ELi16ELb1ELb0ELb1ELb0ELb1EN3c108BFloat16EfEEv12SSMParamsBwd)
        /*0704*/ 	.word	0x00000000


	//----- nvinfo : EIATTR_REGCOUNT
	.align		4
.L_327:
        /*0708*/ 	.byte	0x04, 0x2f
        /*070a*/ 	.short	(.L_329 - .L_328)
	.align		4
.L_328:
        /*070c*/ 	.word	index@(_Z25selective_scan_bwd_kernelI32Selective_Scan_bwd_kernel_traitsILi32ELi16ELb1ELb0ELb1ELb0ELb0EN3c108BFloat16EfEEv12SSMParamsBwd)
        /*0710*/ 	.word	0x000000f6


	//----- nvinfo : EIATTR_FRAME_SIZE
	.align		4
.L_329:
        /*0714*/ 	.byte	0x04, 0x11
        /*0716*/ 	.short	(.L_331 - .L_330)
	.align		4
.L_330:
        /*0718*/ 	.word	index@(_Z25selective_scan_bwd_kernelI32Selective_Scan_bwd_kernel_traitsILi32ELi16ELb1ELb0ELb1ELb0ELb0EN3c108BFloat16EfEEv12SSMParamsBwd)
        /*071c*/ 	.word	0x00000000


	//----- nvinfo : EIATTR_REGCOUNT
	.align		4
.L_331:
        /*0720*/ 	.byte	0x04, 0x2f
        /*0722*/ 	.short	(.L_333 - .L_332)
	.align		4
.L_332:
        /*0724*/ 	.word	index@(_Z25selective_scan_bwd_kernelI32Selective_Scan_bwd_kernel_traitsILi32ELi16ELb1ELb0ELb0ELb1ELb1EN3c108BFloat16EfEEv12SSMParamsBwd)
        /*0728*/ 	.word	0x000000ce


	//----- nvinfo : EIATTR_FRAME_SIZE
	.align		4
.L_333:
        /*072c*/ 	.byte	0x04, 0x11
        /*072e*/ 	.short	(.L_335 - .L_334)
	.align		4
.L_334:
        /*0730*/ 	.word	index@(_Z25selective_scan_bwd_kernelI32Selective_Scan_bwd_kernel_traitsILi32ELi16ELb1ELb0ELb0ELb1ELb1EN3c108BFloat16EfEEv12SSMParamsBwd)
        /*0734*/ 	.word	0x00000000


	//----- nvinfo : EIATTR_REGCOUNT
	.align		4
.L_335:
        /*0738*/ 	.byte	0x04, 0x2f
        /*073a*/ 	.short	(.L_337 - .L_336)
	.align		4
.L_336:
        /*073c*/ 	.word	index@(_Z25selective_scan_bwd_kernelI32Selective_Scan_bwd_kernel_traitsILi32ELi16ELb1ELb0ELb0ELb1ELb0EN3c108BFloat16EfEEv12SSMParamsBwd)
        /*0740*/ 	.word	0x000000ce


	//----- nvinfo : EIATTR_FRAME_SIZE
	.align		4
.L_337:
        /*0744*/ 	.byte	0x04, 0x11
        /*0746*/ 	.short	(.L_339 - .L_338)
	.align		4
.L_338:
        /*0748*/ 	.word	index@(_Z25selective_scan_bwd_kernelI32Selective_Scan_bwd_kernel_traitsILi32ELi16ELb1ELb0ELb0ELb1ELb0EN3c108BFloat16EfEEv12SSMParamsBwd)
        /*074c*/ 	.word	0x00000000


	//----- nvinfo : EIATTR_REGCOUNT
	.align		4
.L_339:
        /*0750*/ 	.byte	0x04, 0x2f
        /*0752*/ 	.short	(.L_341 - .L_340)
	.align		4
.L_340:
        /*0754*/ 	.word	index@(_Z25selective_scan_bwd_kernelI32Selective_Scan_bwd_kernel_traitsILi32ELi16ELb1ELb0ELb0ELb0ELb1EN3c108BFloat16EfEEv12SSMParamsBwd)
        /*0758*/ 	.word	0x000000d2


	//----- nvinfo : EIATTR_FRAME_SIZE
	.align		4
.L_341:
        /*075c*/ 	.byte	0x04, 0x11
        /*075e*/ 	.short	(.L_343 - .L_342)
	.align		4
.L_342:
        /*0760*/ 	.word	index@(_Z25selective_scan_bwd_kernelI32Selective_Scan_bwd_kernel_traitsILi32ELi16ELb1ELb0ELb0ELb0ELb1EN3c108BFloat16EfEEv12SSMParamsBwd)
        /*0764*/ 	.word	0x00000000


	//----- nvinfo : EIATTR_REGCOUNT
	.align		4
.L_343:
        /*0768*/ 	.byte	0x04, 0x2f
        /*076a*/ 	.short	(.L_345 - .L_344)
	.align		4
.L_344:
        /*076c*/ 	.word	index@(_Z25selective_scan_bwd_kernelI32Selective_Scan_bwd_kernel_traitsILi32ELi16ELb1ELb0ELb0ELb0ELb0EN3c108BFloat16EfEEv12SSMParamsBwd)
        /*0770*/ 	.word	0x000000ce


	//----- nvinfo : EIATTR_FRAME_SIZE
	.align		4
.L_345:
        /*0774*/ 	.byte	0x04, 0x11
        /*0776*/ 	.short	(.L_347 - .L_346)
	.align		4
.L_346:
        /*0778*/ 	.word	index@(_Z25selective_scan_bwd_kernelI32Selective_Scan_bwd_kernel_traitsILi32ELi16ELb1ELb0ELb0ELb0ELb0EN3c108BFloat16EfEEv12SSMParamsBwd)
        /*077c*/ 	.word	0x00000000


	//----- nvinfo : EIATTR_REGCOUNT
	.align		4
.L_347:
        /*0780*/ 	.byte	0x04, 0x2f
        /*0782*/ 	.short	(.L_349 - .L_348)
	.align		4
.L_348:
        /*0784*/ 	.word	index@(_Z25selective_scan_bwd_kernelI32Selective_Scan_bwd_kernel_traitsILi32ELi16ELb0ELb1ELb1ELb1ELb1EN3c108BFloat16EfEEv12SSMParamsBwd)
        /*0788*/ 	.word	0x000000fe


	//----- nvinfo : EIATTR_FRAME_SIZE
	.align		4
.L_349:
        /*078c*/ 	.byte	0x04, 0x11
        /*078e*/ 	.short	(.L_351 - .L_350)
	.align		4
.L_350:
        /*0790*/ 	.word	index@(_Z25selective_scan_bwd_kernelI32Selective_Scan_bwd_kernel_traitsILi32ELi16ELb0ELb1ELb1ELb1ELb1EN3c108BFloat16EfEEv12SSMParamsBwd)
        /*0794*/ 	.word	0x00000000


	//----- nvinfo : EIATTR_REGCOUNT
	.align		4
.L_351:
        /*0798*/ 	.byte	0x04, 0x2f
        /*079a*/ 	.short	(.L_353 - .L_352)
	.align		4
.L_352:
        /*079c*/ 	.word	index@(_Z25selective_scan_bwd_kernelI32Selective_Scan_bwd_kernel_traitsILi32ELi16ELb0ELb1ELb1ELb1ELb0EN3c108BFloat16EfEEv12SSMParamsBwd)
        /*07a0*/ 	.word	0x000000ff


	//----- nvinfo : EIATTR_FRAME_SIZE
	.align		4
.L_353:
        /*07a4*/ 	.byte	0x04, 0x11
        /*07a6*/ 	.short	(.L_355 - .L_354)
	.align		4
.L_354:
        /*07a8*/ 	.word	index@(_Z25selective_scan_bwd_kernelI32Selective_Scan_bwd_kernel_traitsILi32ELi16ELb0ELb1ELb1ELb1ELb0EN3c108BFloat16EfEEv12SSMParamsBwd)
        /*07ac*/ 	.word	0x00000000


	//----- nvinfo : EIATTR_REGCOUNT
	.align		4
.L_355:
        /*07b0*/ 	.byte	0x04, 0x2f
        /*07b2*/ 	.short	(.L_357 - .L_356)
	.align		4
.L_356:
        /*07b4*/ 	.word	index@(_Z25selective_scan_bwd_kernelI32Selective_Scan_bwd_kernel_traitsILi32ELi16ELb0ELb1ELb1ELb0ELb1EN3c108BFloat16EfEEv12SSMParamsBwd)
        /*07b8*/ 	.word	0x000000fe


	//----- nvinfo : EIATTR_FRAME_SIZE
	.align		4
.L_357:
        /*07bc*/ 	.byte	0x04, 0x11
        /*07be*/ 	.short	(.L_359 - .L_358)
	.align		4
.L_358:
        /*07c0*/ 	.word	index@(_Z25selective_scan_bwd_kernelI32Selective_Scan_bwd_kernel_traitsILi32ELi16ELb0ELb1ELb1ELb0ELb1EN3c108BFloat16EfEEv12SSMParamsBwd)
        /*07c4*/ 	.word	0x00000000


	//----- nvinfo : EIATTR_REGCOUNT
	.align		4
.L_359:
        /*07c8*/ 	.byte	0x04, 0x2f
        /*07ca*/ 	.short	(.L_361 - .L_360)
	.align		4
.L_360:
        /*07cc*/ 	.word	index@(_Z25selective_scan_bwd_kernelI32Selective_Scan_bwd_kernel_traitsILi32ELi16ELb0ELb1ELb1ELb0ELb0EN3c108BFloat16EfEEv12SSMParamsBwd)
        /*07d0*/ 	.word	0x000000fe


	//----- nvinfo : EIATTR_FRAME_SIZE
	.align		4
.L_361:
        /*07d4*/ 	.byte	0x04, 0x11
        /*07d6*/ 	.short	(.L_363 - .L_362)
	.align		4
.L_362:
        /*07d8*/ 	.word	index@(_Z25selective_scan_bwd_kernelI32Selective_Scan_bwd_kernel_traitsILi32ELi16ELb0ELb1ELb1ELb0ELb0EN3c108BFloat16EfEEv12SSMParamsBwd)
        /*07dc*/ 	.word	0x00000000


	//----- nvinfo : EIATTR_REGCOUNT
	.align		4
.L_363:
        /*07e0*/ 	.byte	0x04, 0x2f
        /*07e2*/ 	.short	(.L_365 - .L_364)
	.align		4
.L_364:
        /*07e4*/ 	.word	index@(_Z25selective_scan_bwd_kernelI32Selective_Scan_bwd_kernel_traitsILi32ELi16ELb0ELb1ELb0ELb1ELb1EN3c108BFloat16EfEEv12SSMParamsBwd)
        /*07e8*/ 	.word	0x000000f6


	//----- nvinfo : EIATTR_FRAME_SIZE
	.align		4
.L_365:
        /*07ec*/ 	.byte	0x04, 0x11
        /*07ee*/ 	.short	(.L_367 - .L_366)
	.align		4
.L_366:
        /*07f0*/ 	.word	index@(_Z25selective_scan_bwd_kernelI32Selective_Scan_bwd_kernel_traitsILi32ELi16ELb0ELb1ELb0ELb1ELb1EN3c108BFloat16EfEEv12SSMParamsBwd)
        /*07f4*/ 	.word	0x00000000


	//----- nvinfo : EIATTR_REGCOUNT
	.align		4
.L_367:
        /*07f8*/ 	.byte	0x04, 0x2f
        /*07fa*/ 	.short	(.L_369 - .L_368)
	.align		4
.L_368:
        /*07fc*/ 	.word	index@(_Z25selective_scan_bwd_kernelI32Selective_Scan_bwd_kernel_traitsILi32ELi16ELb0ELb1ELb0ELb1ELb0EN3c108BFloat16EfEEv12SSMParamsBwd)
        /*0800*/ 	.word	0x000000ff


	//----- nvinfo : EIATTR_FRAME_SIZE
	.align		4
.L_369:
        /*0804*/ 	.byte	0x04, 0x11
        /*0806*/ 	.short	(.L_371 - .L_370)
	.align		4
.L_370:
        /*0808*/ 	.word	index@(_Z25selective_scan_bwd_kernelI32Selective_Scan_bwd_kernel_traitsILi32ELi16ELb0ELb1ELb0ELb1ELb0EN3c108BFloat16EfEEv12SSMParamsBwd)
        /*080c*/ 	.word	0x00000000


	//----- nvinfo : EIATTR_REGCOUNT
	.align		4
.L_371:
        /*0810*/ 	.byte	0x04, 0x2f
        /*0812*/ 	.short	(.L_373 - .L_372)
	.align		4
.L_372:
        /*0814*/ 	.word	index@(_Z25selective_scan_bwd_kernelI32Selective_Scan_bwd_kernel_traitsILi32ELi16ELb0ELb1ELb0ELb0ELb1EN3c108BFloat16EfEEv12SSMParamsBwd)
        /*0818*/ 	.word	0x000000f4


	//----- nvinfo : EIATTR_FRAME_SIZE
	.align		4
.L_373:
        /*081c*/ 	.byte	0x04, 0x11
        /*081e*/ 	.short	(.L_375 - .L_374)
	.align		4
.L_374:
        /*0820*/ 	.word	index@(_Z25selective_scan_bwd_kernelI32Selective_Scan_bwd_kernel_traitsILi32ELi16ELb0ELb1ELb0ELb0ELb1EN3c108BFloat16EfEEv12SSMParamsBwd)
        /*0824*/ 	.word	0x00000000


	//----- nvinfo : EIATTR_REGCOUNT
	.align		4
.L_375:
        /*0828*/ 	.byte	0x04, 0x2f
        /*082a*/ 	.short	(.L_377 - .L_376)
	.align		4
.L_376:
        /*082c*/ 	.word	index@(_Z25selective_scan_bwd_kernelI32Selective_Scan_bwd_kernel_traitsILi32ELi16ELb0ELb1ELb0ELb0ELb0EN3c108BFloat16EfEEv12SSMParamsBwd)
        /*0830*/ 	.word	0x000000fe


	//----- nvinfo : EIATTR_FRAME_SIZE
	.align		4
.L_377:
        /*0834*/ 	.byte	0x04, 0x11
        /*0836*/ 	.short	(.L_379 - .L_378)
	.align		4
.L_378:
        /*0838*/ 	.word	index@(_Z25selective_scan_bwd_kernelI32Selective_Scan_bwd_kernel_traitsILi32ELi16ELb0ELb1ELb0ELb0ELb0EN3c108BFloat16EfEEv12SSMParamsBwd)
        /*083c*/ 	.word	0x00000000


	//----- nvinfo : EIATTR_REGCOUNT
	.align		4
.L_379:
        /*0840*/ 	.byte	0x04, 0x2f
        /*0842*/ 	.short	(.L_381 - .L_380)
	.align		4
.L_380:
        /*0844*/ 	.word	index@(_Z25selective_scan_bwd_kernelI32Selective_Scan_bwd_kernel_traitsILi32ELi16ELb0ELb0ELb1ELb1ELb1EN3c108BFloat16EfEEv12SSMParamsBwd)
        /*0848*/ 	.word	0x000000f4


	//----- nvinfo : EIATTR_FRAME_SIZE
	.align		4
.L_381:
        /*084c*/ 	.byte	0x04, 0x11
        /*084e*/ 	.short	(.L_383 - .L_382)
	.align		4
.L_382:
        /*0850*/ 	.word	index@(_Z25selective_scan_bwd_kernelI32Selective_Scan_bwd_kernel_traitsILi32ELi16ELb0ELb0ELb1ELb1ELb1EN3c108BFloat16EfEEv12SSMParamsBwd)
        /*0854*/ 	.word	0x00000000


	//----- nvinfo : EIATTR_REGCOUNT
	.align		4
.L_383:
        /*0858*/ 	.byte	0x04, 0x2f
        /*085a*/ 	.short	(.L_385 - .L_384)
	.align		4
.L_384:
        /*085c*/ 	.word	index@(_Z25selective_scan_bwd_kernelI32Selective_Scan_bwd_kernel_traitsILi32ELi16ELb0ELb0ELb1ELb1ELb0EN3c108BFloat16EfEEv12SSMParamsBwd)
        /*0860*/ 	.word	0x000000ec


	//----- nvinfo : EIATTR_FRAME_SIZE
	.align		4
.L_385:
        /*0864*/ 	.byte	0x04, 0x11
        /*0866*/ 	.short	(.L_387 - .L_386)
	.align		4
.L_386:
        /*0868*/ 	.word	index@(_Z25selective_scan_bwd_kernelI32Selective_Scan_bwd_kernel_traitsILi32ELi16ELb0ELb0ELb1ELb1ELb0EN3c108BFloat16EfEEv12SSMParamsBwd)
        /*086c*/ 	.word	0x00000000


	//----- nvinfo : EIATTR_REGCOUNT
	.align		4
.L_387:
        /*0870*/ 	.byte	0x04, 0x2f
        /*0872*/ 	.short	(.L_389 - .L_388)
	.align		4
.L_388:
        /*0874*/ 	.word	index@(_Z25selective_scan_bwd_kernelI32Selective_Scan_bwd_kernel_traitsILi32ELi16ELb0ELb0ELb1ELb0ELb1EN3c108BFloat16EfEEv12SSMParamsBwd)
        /*0878*/ 	.word	0x000000fb


	//----- nvinfo : EIATTR_FRAME_SIZE
	.align		4
.L_389:
        /*087c*/ 	.byte	0x04, 0x11
        /*087e*/ 	.short	(.L_391 - .L_390)
	.align		4
.L_390:
        /*0880*/ 	.word	index@(_Z25selective_scan_bwd_kernelI32Selective_Scan_bwd_kernel_traitsILi32ELi16ELb0ELb0ELb1ELb0ELb1EN3c108BFloat16EfEEv12SSMParamsBwd)
        /*0884*/ 	.word	0x00000000


	//----- nvinfo : EIATTR_REGCOUNT
	.align		4
.L_391:
        /*0888*/ 	.byte	0x04, 0x2f
        /*088a*/ 	.short	(.L_393 - .L_392)
	.align		4
.L_392:
        /*088c*/ 	.word	index@(_Z25selective_scan_bwd_kernelI32Selective_Scan_bwd_kernel_traitsILi32ELi16ELb0ELb0ELb1ELb0ELb0EN3c108BFloat16EfEEv12SSMParamsBwd)
        /*0890*/ 	.word	0x000000eb


	//----- nvinfo : EIATTR_FRAME_SIZE
	.align		4
.L_393:
        /*0894*/ 	.byte	0x04, 0x11
        /*0896*/ 	.short	(.L_395 - .L_394)
	.align		4
.L_394:
        /*0898*/ 	.word	index@(_Z25selective_scan_bwd_kernelI32Selective_Scan_bwd_kernel_traitsILi32ELi16ELb0ELb0ELb1ELb0ELb0EN3c108BFloat16EfEEv12SSMParamsBwd)
        /*089c*/ 	.word	0x00000000


	//----- nvinfo : EIATTR_REGCOUNT
	.align		4
.L_395:
        /*08a0*/ 	.byte	0x04, 0x2f
        /*08a2*/ 	.short	(.L_397 - .L_396)
	.align		4
.L_396:
        /*08a4*/ 	.word	index@(_Z25selective_scan_bwd_kernelI32Selective_Scan_bwd_kernel_traitsILi32ELi16ELb0ELb0ELb0ELb1ELb1EN3c108BFloat16EfEEv12SSMParamsBwd)
        /*08a8*/ 	.word	0x000000ee


	//----- nvinfo : EIATTR_FRAME_SIZE
	.align		4
.L_397:
        /*08ac*/ 	.byte	0x04, 0x11
        /*08ae*/ 	.short	(.L_399 - .L_398)
	.align		4
.L_398:
        /*08b0*/ 	.word	index@(_Z25selective_scan_bwd_kernelI32Selective_Scan_bwd_kernel_traitsILi32ELi16ELb0ELb0ELb0ELb1ELb1EN3c108BFloat16EfEEv12SSMParamsBwd)
        /*08b4*/ 	.word	0x00000000


	//----- nvinfo : EIATTR_REGCOUNT
	.align		4
.L_399:
        /*08b8*/ 	.byte	0x04, 0x2f
        /*08ba*/ 	.short	(.L_401 - .L_400)
	.align		4
.L_400:
        /*08bc*/ 	.word	index@(_Z25selective_scan_bwd_kernelI32Selective_Scan_bwd_kernel_traitsILi32ELi16ELb0ELb0ELb0ELb1ELb0EN3c108BFloat16EfEEv12SSMParamsBwd)
        /*08c0*/ 	.word	0x000000ea


	//----- nvinfo : EIATTR_FRAME_SIZE
	.align		4
.L_401:
        /*08c4*/ 	.byte	0x04, 0x11
        /*08c6*/ 	.short	(.L_403 - .L_402)
	.align		4
.L_402:
        /*08c8*/ 	.word	index@(_Z25selective_scan_bwd_kernelI32Selective_Scan_bwd_kernel_traitsILi32ELi16ELb0ELb0ELb0ELb1ELb0EN3c108BFloat16EfEEv12SSMParamsBwd)
        /*08cc*/ 	.word	0x00000000


	//----- nvinfo : EIATTR_REGCOUNT
	.align		4
.L_403:
        /*08d0*/ 	.byte	0x04, 0x2f
        /*08d2*/ 	.short	(.L_405 - .L_404)
	.align		4
.L_404:
        /*08d4*/ 	.word	index@(_Z25selective_scan_bwd_kernelI32Selective_Scan_bwd_kernel_traitsILi32ELi16ELb0ELb0ELb0ELb0ELb1EN3c108BFloat16EfEEv12SSMParamsBwd)
        /*08d8*/ 	.word	0x000000ee


	//----- nvinfo : EIATTR_FRAME_SIZE
	.align		4
.L_405:
        /*08dc*/ 	.byte	0x04, 0x11
        /*08de*/ 	.short	(.L_407 - .L_406)
	.align		4
.L_406:
        /*08e0*/ 	.word	index@(_Z25selective_scan_bwd_kernelI32Selective_Scan_bwd_kernel_traitsILi32ELi16ELb0ELb0ELb0ELb0ELb1EN3c108BFloat16EfEEv12SSMParamsBwd)
        /*08e4*/ 	.word	0x00000000


	//----- nvinfo : EIATTR_REGCOUNT
	.align		4
.L_407:
        /*08e8*/ 	.byte	0x04, 0x2f
        /*08ea*/ 	.short	(.L_409 - .L_408)
	.align		4
.L_408:
        /*08ec*/ 	.word	index@(_Z25selective_scan_bwd_kernelI32Selective_Scan_bwd_kernel_traitsILi32ELi16ELb0ELb0ELb0ELb0ELb0EN3c108BFloat16EfEEv12SSMParamsBwd)
        /*08f0*/ 	.word	0x000000e6


	//----- nvinfo : EIATTR_FRAME_SIZE
	.align		4
.L_409:
        /*08f4*/ 	.byte	0x04, 0x11
        /*08f6*/ 	.short	(.L_411 - .L_410)
	.align		4
.L_410:
        /*08f8*/ 	.word	index@(_Z25selective_scan_bwd_kernelI32Selective_Scan_bwd_kernel_traitsILi32ELi16ELb0ELb0ELb0ELb0ELb0EN3c108BFloat16EfEEv12SSMParamsBwd)
        /*08fc*/ 	.word	0x00000000


	//----- nvinfo : EIATTR_REGCOUNT
	.align		4
.L_411:
        /*0900*/ 	.byte	0x04, 0x2f
        /*0902*/ 	.short	(.L_413 - .L_412)
	.align		4
.L_412:
        /*0904*/ 	.word	index@(_Z25selective_scan_bwd_kernelI32Selective_Scan_bwd_kernel_traitsILi64ELi16ELb1ELb1ELb1ELb1ELb1EN3c108BFloat16EfEEv12SSMParamsBwd)
        /*0908*/ 	.word	0x000000fe


	//----- nvinfo : EIATTR_FRAME_SIZE
	.align		4
.L_413:
        /*090c*/ 	.byte	0x04, 0x11
        /*090e*/ 	.short	(.L_415 - .L_414)
	.align		4
.L_414:
        /*0910*/ 	.word	index@($__internal_191_$__cuda_sm70_shflsync_up)
        /*0914*/ 	.word	0x00000000


	//----- nvinfo : EIATTR_FRAME_SIZE
	.align		4
.L_415:
        /*0918*/ 	.byte	0x04, 0x11
        /*091a*/ 	.short	(.L_417 - .L_416)
	.align		4
.L_416:
        /*091c*/ 	.word	index@($__internal_190_$__cuda_sm70_shflsync_idx_p)
        /*0920*/ 	.word	0x00000000


	//----- nvinfo : EIATTR_FRAME_SIZE
	.align		4
.L_417:
        /*0924*/ 	.byte	0x04, 0x11
        /*0926*/ 	.short	(.L_419 - .L_418)
	.align		4
.L_418:
        /*0928*/ 	.word	index@($__internal_189_$__cuda_sm70_shflsync_down)
        /*092c*/ 	.word	0x00000000


	//----- nvinfo : EIATTR_FRAME_SIZE
	.align		4
.L_419:
        /*0930*/ 	.byte	0x04, 0x11
        /*0932*/ 	.short	(.L_421 - .L_420)
	.align		4
.L_420:
        /*0934*/ 	.word	index@(_Z25selective_scan_bwd_kernelI32Selective_Scan_bwd_kernel_traitsILi64ELi16ELb1ELb1ELb1ELb1ELb1EN3c108BFloat16EfEEv12SSMParamsBwd)
        /*0938*/ 	.word	0x00000000


	//----- nvinfo : EIATTR_REGCOUNT
	.align		4
.L_421:
        /*093c*/ 	.byte	0x04, 0x2f
        /*093e*/ 	.short	(.L_423 - .L_422)
	.align		4
.L_422:
        /*0940*/ 	.word	index@(_Z25selective_scan_bwd_kernelI32Selective_Scan_bwd_kernel_traitsILi64ELi16ELb1ELb1ELb1ELb1ELb0EN3c108BFloat16EfEEv12SSMParamsBwd)
        /*0944*/ 	.word	0x000000fe


	//----- nvinfo : EIATTR_FRAME_SIZE
	.align		4
.L_423:
        /*0948*/ 	.byte	0x04, 0x11
        /*094a*/ 	.short	(.L_425 - .L_424)
	.align		4
.L_424:
        /*094c*/ 	.word	index@($__internal_188_$__cuda_sm70_shflsync_up)
        /*0950*/ 	.word	0x00000000


	//----- nvinfo : EIATTR_FRAME_SIZE
	.align		4
.L_425:
        /*0954*/ 	.byte	0x04, 0x11
        /*0956*/ 	.short	(.L_427 - .L_426)
	.align		4
.L_426:
        /*0958*/ 	.word	index@($__internal_187_$__cuda_sm70_shflsync_idx_p)
        /*095c*/ 	.word	0x00000000


	//----- nvinfo : EIATTR_FRAME_SIZE
	.align		4
.L_427:
        /*0960*/ 	.byte	0x04, 0x11
        /*0962*/ 	.short	(.L_429 - .L_428)
	.align		4
.L_428:
        /*0964*/ 	.word	index@($__internal_186_$__cuda_sm70_shflsync_down)
        /*0968*/ 	.word	0x00000000


	//----- nvinfo : EIATTR_FRAME_SIZE
	.align		4
.L_429:
        /*096c*/ 	.byte	0x04, 0x11
        /*096e*/ 	.short	(.L_431 - .L_430)
	.align		4
.L_430:
        /*0970*/ 	.word	index@(_Z25selective_scan_bwd_kernelI32Selective_Scan_bwd_kernel_traitsILi64ELi16ELb1ELb1ELb1ELb1ELb0EN3c108BFloat16EfEEv12SSMParamsBwd)
        /*0974*/ 	.word	0x00000000


	//----- nvinfo : EIATTR_REGCOUNT
	.align		4
.L_431:
        /*0978*/ 	.byte	0x04, 0x2f
        /*097a*/ 	.short	(.L_433 - .L_432)
	.align		4
.L_432:
        /*097c*/ 	.word	index@(_Z25selective_scan_bwd_kernelI32Selective_Scan_bwd_kernel_traitsILi64ELi16ELb1ELb1ELb1ELb0ELb1EN3c108BFloat16EfEEv12SSMParamsBwd)
        /*0980*/ 	.word	0x000000fe


	//----- nvinfo : EIATTR_FRAME_SIZE
	.align		4
.L_433:
        /*0984*/ 	.byte	0x04, 0x11
        /*0986*/ 	.short	(.L_435 - .L_434)
	.align		4
.L_434:
        /*0988*/ 	.word	index@($__internal_185_$__cuda_sm70_shflsync_up)
        /*098c*/ 	.word	0x00000000


	//----- nvinfo : EIATTR_FRAME_SIZE
	.align		4
.L_435:
        /*0990*/ 	.byte	0x04, 0x11
        /*0992*/ 	.short	(.L_437 - .L_436)
	.align		4
.L_436:
        /*0994*/ 	.word	index@($__internal_184_$__cuda_sm70_shflsync_idx_p)
        /*0998*/ 	.word	0x00000000


	//----- nvinfo : EIATTR_FRAME_SIZE
	.align		4
.L_437:
        /*099c*/ 	.byte	0x04, 0x11
        /*099e*/ 	.short	(.L_439 - .L_438)
	.align		4
.L_438:
        /*09a0*/ 	.word	index@($__internal_183_$__cuda_sm70_shflsync_down)
        /*09a4*/ 	.word	0x00000000


	//----- nvinfo : EIATTR_FRAME_SIZE
	.align		4
.L_439:
        /*09a8*/ 	.byte	0x04, 0x11
        /*09aa*/ 	.short	(.L_441 - .L_440)
	.align		4
.L_440:
        /*09ac*/ 	.word	index@(_Z25selective_scan_bwd_kernelI32Selective_Scan_bwd_kernel_traitsILi64ELi16ELb1ELb1ELb1ELb0ELb1EN3c108BFloat16EfEEv12SSMParamsBwd)
        /*09b0*/ 	.word	0x00000000


	//----- nvinfo : EIATTR_REGCOUNT
	.align		4
.L_441:
        /*09b4*/ 	.byte	0x04, 0x2f
        /*09b6*/ 	.short	(.L_443 - .L_442)
	.align		4
.L_442:
        /*09b8*/ 	.word	index@(_Z25selective_scan_bwd_kernelI32Selective_Scan_bwd_kernel_traitsILi64ELi16ELb1ELb1ELb1ELb0ELb0EN3c108BFloat16EfEEv12SSMParamsBwd)
        /*09bc*/ 	.word	0x000000fe


	//----- nvinfo : EIATTR_FRAME_SIZE
	.align		4
.L_443:
        /*09c0*/ 	.byte	0x04, 0x11
        /*09c2*/ 	.short	(.L_445 - .L_444)
	.align		4
.L_444:
        /*09c4*/ 	.word	index@($__internal_182_$__cuda_sm70_shflsync_up)
        /*09c8*/ 	.word	0x00000000


	//----- nvinfo : EIATTR_FRAME_SIZE
	.align		4
.L_445:
        /*09cc*/ 	.byte	0x04, 0x11
        /*09ce*/ 	.short	(.L_447 - .L_446)
	.align		4
.L_446:
        /*09d0*/ 	.word	index@($__internal_181_$__cuda_sm70_shflsync_idx_p)
        /*09d4*/ 	.word	0x00000000


	//----- nvinfo : EIATTR_FRAME_SIZE
	.align		4
.L_447:
        /*09d8*/ 	.byte	0x04, 0x11
        /*09da*/ 	.short	(.L_449 - .L_448)
	.align		4
.L_448:
        /*09dc*/ 	.word	index@($__internal_180_$__cuda_sm70_shflsync_down)
        /*09e0*/ 	.word	0x00000000


	//----- nvinfo : EIATTR_FRAME_SIZE
	.align		4
.L_449:
        /*09e4*/ 	.byte	0x04, 0x11
        /*09e6*/ 	.short	(.L_451 - .L_450)
	.align		4
.L_450:
        /*09e8*/ 	.word	index@(_Z25selective_scan_bwd_kernelI32Selective_Scan_bwd_kernel_traitsILi64ELi16ELb1ELb1ELb1ELb0ELb0EN3c108BFloat16EfEEv12SSMParamsBwd)
        /*09ec*/ 	.word	0x00000000


	//----- nvinfo : EIATTR_REGCOUNT
	.align		4
.L_451:
        /*09f0*/ 	.byte	0x04, 0x2f
        /*09f2*/ 	.short	(.L_453 - .L_452)
	.align		4
.L_452:
        /*09f4*/ 	.word	index@(_Z25selective_scan_bwd_kernelI32Selective_Scan_bwd_kernel_traitsILi64ELi16ELb1ELb1ELb0ELb1ELb1EN3c108BFloat16EfEEv12SSMParamsBwd)
        /*09f8*/ 	.word	0x000000d6


	//----- nvinfo : EIATTR_FRAME_SIZE
	.align		4
.L_453:
        /*09fc*/ 	.byte	0x04, 0x11
        /*09fe*/ 	.short	(.L_455 - .L_454)
	.align		4
.L_454:
        /*0a00*/ 	.word	index@($__internal_179_$__cuda_sm70_shflsync_up)
        /*0a04*/ 	.word	0x00000000


	//----- nvinfo : EIATTR_FRAME_SIZE
	.align		4
.L_455:
        /*0a08*/ 	.byte	0x04, 0x11
        /*0a0a*/ 	.short	(.L_457 - .L_456)
	.align		4
.L_456:
        /*0a0c*/ 	.word	index@($__internal_178_$__cuda_sm70_shflsync_idx_p)
        /*0a10*/ 	.word	0x00000000


	//----- nvinfo : EIATTR_FRAME_SIZE
	.align		4
.L_457:
        /*0a14*/ 	.byte	0x04, 0x11
        /*0a16*/ 	.short	(.L_459 - .L_458)
	.align		4
.L_458:
        /*0a18*/ 	.word	index@($__internal_177_$__cuda_sm70_shflsync_down)
        /*0a1c*/ 	.word	0x00000000


	//----- nvinfo : EIATTR_FRAME_SIZE
	.align		4
.L_459:
        /*0a20*/ 	.byte	0x04, 0x11
        /*0a22*/ 	.short	(.L_461 - .L_460)
	.align		4
.L_460:
        /*0a24*/ 	.word	index@(_Z25selective_scan_bwd_kernelI32Selective_Scan_bwd_kernel_traitsILi64ELi16ELb1ELb1ELb0ELb1ELb1EN3c108BFloat16EfEEv12SSMParamsBwd)
        /*0a28*/ 	.word	0x00000000


	//----- nvinfo : EIATTR_REGCOUNT
	.align		4
.L_461:
        /*0a2c*/ 	.byte	0x04, 0x2f
        /*0a2e*/ 	.short	(.L_463 - .L_462)
	.align		4
.L_462:
        /*0a30*/ 	.word	index@(_Z25selective_scan_bwd_kernelI32Selective_Scan_bwd_kernel_traitsILi64ELi16ELb1ELb1ELb0ELb1ELb0EN3c108BFloat16EfEEv12SSMParamsBwd)
        /*0a34*/ 	.word	0x000000d0


	//----- nvinfo : EIATTR_FRAME_SIZE
	.align		4
.L_463:
        /*0a38*/ 	.byte	0x04, 0x11
        /*0a3a*/ 	.short	(.L_465 - .L_464)
	.align		4
.L_464:
        /*0a3c*/ 	.word	index@($__internal_176_$__cuda_sm70_shflsync_up)
        /*0a40*/ 	.word	0x00000000


	//----- nvinfo : EIATTR_FRAME_SIZE
	.align		4
.L_465:
        /*0a44*/ 	.byte	0x04, 0x11
        /*0a46*/ 	.short	(.L_467 - .L_466)
	.align		4
.L_466:
        /*0a48*/ 	.word	index@($__internal_175_$__cuda_sm70_shflsync_idx_p)
        /*0a4c*/ 	.word	0x00000000


	//----- nvinfo : EIATTR_FRAME_SIZE
	.align		4
.L_467:
        /*0a50*/ 	.byte	0x04, 0x11
        /*0a52*/ 	.short	(.L_469 - .L_468)
	.align		4
.L_468:
        /*0a54*/ 	.word	index@($__internal_174_$__cuda_sm70_shflsync_down)
        /*0a58*/ 	.word	0x00000000


	//----- nvinfo : EIATTR_FRAME_SIZE
	.align		4
.L_469:
        /*0a5c*/ 	.byte	0x04, 0x11
        /*0a5e*/ 	.short	(.L_471 - .L_470)
	.align		4
.L_470:
        /*0a60*/ 	.word	index@(_Z25selective_scan_bwd_kernelI32Selective_Scan_bwd_kernel_traitsILi64ELi16ELb1ELb1ELb0ELb1ELb0EN3c108BFloat16EfEEv12SSMParamsBwd)
        /*0a64*/ 	.word	0x00000000


	//----- nvinfo : EIATTR_REGCOUNT
	.align		4
.L_471:
        /*0a68*/ 	.byte	0x04, 0x2f
        /*0a6a*/ 	.short	(.L_473 - .L_472)
	.align		4
.L_472:
        /*0a6c*/ 	.word	index@(_Z25selective_scan_bwd_kernelI32Selective_Scan_bwd_kernel_traitsILi64ELi16ELb1ELb1ELb0ELb0ELb1EN3c108BFloat16EfEEv12SSMParamsBwd)
        /*0a70*/ 	.word	0x000000d4


	//----- nvinfo : EIATTR_FRAME_SIZE
	.align		4
.L_473:
        /*0a74*/ 	.byte	0x04, 0x11
        /*0a76*/ 	.short	(.L_475 - .L_474)
	.align		4
.L_474:
        /*0a78*/ 	.word	index@($__internal_173_$__cuda_sm70_shflsync_up)
        /*0a7c*/ 	.word	0x00000000


	//----- nvinfo : EIATTR_FRAME_SIZE
	.align		4
.L_475:
        /*0a80*/ 	.byte	0x04, 0x11
        /*0a82*/ 	.short	(.L_477 - .L_476)
	.align		4
.L_476:
        /*0a84*/ 	.word	index@($__internal_172_$__cuda_sm70_shflsync_idx_p)
        /*0a88*/ 	.word	0x00000000


	//----- nvinfo : EIATTR_FRAME_SIZE
	.align		4
.L_477:
        /*0a8c*/ 	.byte	0x04, 0x11
        /*0a8e*/ 	.short	(.L_479 - .L_478)
	.align		4
.L_478:
        /*0a90*/ 	.word	index@($__internal_171_$__cuda_sm70_shflsync_down)
        /*0a94*/ 	.word	0x00000000


	//----- nvinfo : EIATTR_FRAME_SIZE
	.align		4
.L_479:
        /*0a98*/ 	.byte	0x04, 0x11
        /*0a9a*/ 	.short	(.L_481 - .L_480)
	.align		4
.L_480:
        /*0a9c*/ 	.word	index@(_Z25selective_scan_bwd_kernelI32Selective_Scan_bwd_kernel_traitsILi64ELi16ELb1ELb1ELb0ELb0ELb1EN3c108BFloat16EfEEv12SSMParamsBwd)
        /*0aa0*/ 	.word	0x00000000


	//----- nvinfo : EIATTR_REGCOUNT
	.align		4
.L_481:
        /*0aa4*/ 	.byte	0x04, 0x2f
        /*0aa6*/ 	.short	(.L_483 - .L_482)
	.align		4
.L_482:
        /*0aa8*/ 	.word	index@(_Z25selective_scan_bwd_kernelI32Selective_Scan_bwd_kernel_traitsILi64ELi16ELb1ELb1ELb0ELb0ELb0EN3c108BFloat16EfEEv12SSMParamsBwd)
        /*0aac*/ 	.word	0x000000cb


	//----- nvinfo : EIATTR_FRAME_SIZE
	.align		4
.L_483:
        /*0ab0*/ 	.byte	0x04, 0x11
        /*0ab2*/ 	.short	(.L_485 - .L_484)
	.align		4
.L_484:
        /*0ab4*/ 	.word	index@($__internal_170_$__cuda_sm70_shflsync_up)
        /*0ab8*/ 	.word	0x00000000


	//----- nvinfo : EIATTR_FRAME_SIZE
	.align		4
.L_485:
        /*0abc*/ 	.byte	0x04, 0x11
        /*0abe*/ 	.short	(.L_487 - .L_486)
	.align		4
.L_486:
        /*0ac0*/ 	.word	index@($__internal_169_$__cuda_sm70_shflsync_idx_p)
        /*0ac4*/ 	.word	0x00000000


	//----- nvinfo : EIATTR_FRAME_SIZE
	.align		4
.L_487:
        /*0ac8*/ 	.byte	0x04, 0x11
        /*0aca*/ 	.short	(.L_489 - .L_488)
	.align		4
.L_488:
        /*0acc*/ 	.word	index@($__internal_168_$__cuda_sm70_shflsync_down)
        /*0ad0*/ 	.word	0x00000000


	//----- nvinfo : EIATTR_FRAME_SIZE
	.align		4
.L_489:
        /*0ad4*/ 	.byte	0x04, 0x11
        /*0ad6*/ 	.short	(.L_491 - .L_490)
	.align		4
.L_490:
        /*0ad8*/ 	.word	index@(_Z25selective_scan_bwd_kernelI32Selective_Scan_bwd_kernel_traitsILi64ELi16ELb1ELb1ELb0ELb0ELb0EN3c108BFloat16EfEEv12SSMParamsBwd)
        /*0adc*/ 	.word	0x00000000


	//----- nvinfo : EIATTR_REGCOUNT
	.align		4
.L_491:
        /*0ae0*/ 	.byte	0x04, 0x2f
        /*0ae2*/ 	.short	(.L_493 - .L_492)
	.align		4
.L_492:
        /*0ae4*/ 	.word	index@(_Z25selective_scan_bwd_kernelI32Selective_Scan_bwd_kernel_traitsILi64ELi16ELb1ELb0ELb1ELb1ELb1EN3c108BFloat16EfEEv12SSMParamsBwd)
        /*0ae8*/ 	.word	0x000000cc


	//----- nvinfo : EIATTR_FRAME_SIZE
	.align		4
.L_493:
        /*0aec*/ 	.byte	0x04, 0x11
        /*0aee*/ 	.short	(.L_495 - .L_494)
	.align		4
.L_494:
        /*0af0*/ 	.word	index@($__internal_167_$__cuda_sm70_shflsync_up)
        /*0af4*/ 	.word	0x00000000


	//----- nvinfo : EIATTR_FRAME_SIZE
	.align		4
.L_495:
        /*0af8*/ 	.byte	0x04, 0x11
        /*0afa*/ 	.short	(.L_497 - .L_496)
	.align		4
.L_496:
        /*0afc*/ 	.word	index@($__internal_166_$__cuda_sm70_shflsync_idx_p)
        /*0b00*/ 	.word	0x00000000


	//----- nvinfo : EIATTR_FRAME_SIZE
	.align		4
.L_497:
        /*0b04*/ 	.byte	0x04, 0x11
        /*0b06*/ 	.short	(.L_499 - .L_498)
	.align		4
.L_498:
        /*0b08*/ 	.word	index@($__internal_165_$__cuda_sm70_shflsync_down)
        /*0b0c*/ 	.word	0x00000000


	//----- nvinfo : EIATTR_FRAME_SIZE
	.align		4
.L_499:
        /*0b10*/ 	.byte	0x04, 0x11
        /*0b12*/ 	.short	(.L_501 - .L_500)
	.align		4
.L_500:
        /*0b14*/ 	.word	index@(_Z25selective_scan_bwd_kernelI32Selective_Scan_bwd_kernel_traitsILi64ELi16ELb1ELb0ELb1ELb1ELb1EN3c108BFloat16EfEEv12SSMParamsBwd)
        /*0b18*/ 	.word	0x00000000


	//----- nvinfo : EIATTR_REGCOUNT
	.align		4
.L_501:
        /*0b1c*/ 	.byte	0x04, 0x2f
        /*0b1e*/ 	.short	(.L_503 - .L_502)
	.align		4
.L_502:
        /*0b20*/ 	.word	index@(_Z25selective_scan_bwd_kernelI32Selective_Scan_bwd_kernel_traitsILi64ELi16ELb1ELb0ELb1ELb1ELb0EN3c108BFloat16EfEEv12SSMParamsBwd)
        /*0b24*/ 	.word	0x000000ca


	//----- nvinfo : EIATTR_FRAME_SIZE
	.align		4
.L_503:
        /*0b28*/ 	.byte	0x04, 0x11
        /*0b2a*/ 	.short	(.L_505 - .L_504)
	.align		4
.L_504:
        /*0b2c*/ 	.word	index@($__internal_164_$__cuda_sm70_shflsync_up)
        /*0b30*/ 	.word	0x00000000


	//----- nvinfo : EIATTR_FRAME_SIZE
	.align		4
.L_505:
        /*0b34*/ 	.byte	0x04, 0x11
        /*0b36*/ 	.short	(.L_507 - .L_506)
	.align		4
.L_506:
        /*0b38*/ 	.word	index@($__internal_163_$__cuda_sm70_shflsync_idx_p)
        /*0b3c*/ 	.word	0x00000000


	//----- nvinfo : EIATTR_FRAME_SIZE
	.align		4
.L_507:
        /*0b40*/ 	.byte	0x04, 0x11
        /*0b42*/ 	.short	(.L_509 - .L_508)
	.align		4
.L_508:
        /*0b44*/ 	.word	index@($__internal_162_$__cuda_sm70_shflsync_down)
        /*0b48*/ 	.word	0x00000000


	//----- nvinfo : EIATTR_FRAME_SIZE
	.align		4
.L_509:
        /*0b4c*/ 	.byte	0x04, 0x11
        /*0b4e*/ 	.short	(.L_511 - .L_510)
	.align		4
.L_510:
        /*0b50*/ 	.word	index@(_Z25selective_scan_bwd_kernelI32Selective_Scan_bwd_kernel_traitsILi64ELi16ELb1ELb0ELb1ELb1ELb0EN3c108BFloat16EfEEv12SSMParamsBwd)
        /*0b54*/ 	.word	0x00000000


	//----- nvinfo : EIATTR_REGCOUNT
	.align		4
.L_511:
        /*0b58*/ 	.byte	0x04, 0x2f
        /*0b5a*/ 	.short	(.L_513 - .L_512)
	.align		4
.L_512:
        /*0b5c*/ 	.word	index@(_Z25selective_scan_bwd_kernelI32Selective_Scan_bwd_kernel_traitsILi64ELi16ELb1ELb0ELb1ELb0ELb1EN3c108BFloat16EfEEv12SSMParamsBwd)
        /*0b60*/ 	.word	0x000000c7


	//----- nvinfo : EIATTR_FRAME_SIZE
	.align		4
.L_513:
        /*0b64*/ 	.byte	0x04, 0x11
        /*0b66*/ 	.short	(.L_515 - .L_514)
	.align		4
.L_514:
        /*0b68*/ 	.word	index@($__internal_161_$__cuda_sm70_shflsync_up)
        /*0b6c*/ 	.word	0x00000000


	//----- nvinfo : EIATTR_FRAME_SIZE
	.align		4
.L_515:
        /*0b70*/ 	.byte	0x04, 0x11
        /*0b72*/ 	.short	(.L_517 - .L_516)
	.align		4
.L_516:
        /*0b74*/ 	.word	index@($__internal_160_$__cuda_sm70_shflsync_idx_p)
        /*0b78*/ 	.word	0x00000000


	//----- nvinfo : EIATTR_FRAME_SIZE
	.align		4
.L_517:
        /*0b7c*/ 	.byte	0x04, 0x11
        /*0b7e*/ 	.short	(.L_519 - .L_518)
	.align		4
.L_518:
        /*0b80*/ 	.word	index@($__internal_159_$__cuda_sm70_shflsync_down)
        /*0b84*/ 	.word	0x00000000


	//----- nvinfo : EIATTR_FRAME_SIZE
	.align		4
.L_519:
        /*0b88*/ 	.byte	0x04, 0x11
        /*0b8a*/ 	.short	(.L_521 - .L_520)
	.align		4
.L_520:
        /*0b8c*/ 	.word	index@(_Z25selective_scan_bwd_kernelI32Selective_Scan_bwd_kernel_traitsILi64ELi16ELb1ELb0ELb1ELb0ELb1EN3c108BFloat16EfEEv12SSMParamsBwd)
        /*0b90*/ 	.word	0x00000000


	//----- nvinfo : EIATTR_REGCOUNT
	.align		4
.L_521:
        /*0b94*/ 	.byte	0x04, 0x2f
        /*0b96*/ 	.short	(.L_523 - .L_522)
	.align		4
.L_522:
        /*0b98*/ 	.word	index@(_Z25selective_scan_bwd_kernelI32Selective_Scan_bwd_kernel_traitsILi64ELi16ELb1ELb0ELb1ELb0ELb0EN3c108BFloat16EfEEv12SSMParamsBwd)
        /*0b9c*/ 	.word	0x000000ce


	//----- nvinfo : EIATTR_FRAME_SIZE
	.align		4
.L_523:
        /*0ba0*/ 	.byte	0x04, 0x11
        /*0ba2*/ 	.short	(.L_525 - .L_524)
	.align		4
.L_524:
        /*0ba4*/ 	.word	index@($__internal_158_$__cuda_sm70_shflsync_up)
        /*0ba8*/ 	.word	0x00000000


	//----- nvinfo : EIATTR_FRAME_SIZE
	.align		4
.L_525:
        /*0bac*/ 	.byte	0x04, 0x11
        /*0bae*/ 	.short	(.L_527 - .L_526)
	.align		4
.L_526:
        /*0bb0*/ 	.word	index@($__internal_157_$__cuda_sm70_shflsync_idx_p)
        /*0bb4*/ 	.word	0x00000000


	//----- nvinfo : EIATTR_FRAME_SIZE
	.align		4
.L_527:
        /*0bb8*/ 	.byte	0x04, 0x11
        /*0bba*/ 	.short	(.L_529 - .L_528)
	.align		4
.L_528:
        /*0bbc*/ 	.word	index@($__internal_156_$__cuda_sm70_shflsync_down)
        /*0bc0*/ 	.word	0x00000000


	//----- nvinfo : EIATTR_FRAME_SIZE
	.align		4
.L_529:
        /*0bc4*/ 	.byte	0x04, 0x11
        /*0bc6*/ 	.short	(.L_531 - .L_530)
	.align		4
.L_530:
        /*0bc8*/ 	.word	index@(_Z25selective_scan_bwd_kernelI32Selective_Scan_bwd_kernel_traitsILi64ELi16ELb1ELb0ELb1ELb0ELb0EN3c108BFloat16EfEEv12SSMParamsBwd)
        /*0bcc*/ 	.word	0x00000000


	//----- nvinfo : EIATTR_REGCOUNT
	.align		4
.L_531:
        /*0bd0*/ 	.byte	0x04, 0x2f
        /*0bd2*/ 	.short	(.L_533 - .L_532)
	.align		4
.L_532:
        /*0bd4*/ 	.word	index@(_Z25selective_scan_bwd_kernelI32Selective_Scan_bwd_kernel_traitsILi64ELi16ELb1ELb0ELb0ELb1ELb1EN3c108BFloat16EfEEv12SSMParamsBwd)
        /*0bd8*/ 	.word	0x000000c0


	//----- nvinfo : EIATTR_FRAME_SIZE
	.align		4
.L_533:
        /*0bdc*/ 	.byte	0x04, 0x11
        /*0bde*/ 	.short	(.L_535 - .L_534)
	.align		4
.L_534:
        /*0be0*/ 	.word	index@($__internal_155_$__cuda_sm70_shflsync_up)
        /*0be4*/ 	.word	0x00000000


	//----- nvinfo : EIATTR_FRAME_SIZE
	.align		4
.L_535:
        /*0be8*/ 	.byte	0x04, 0x11
        /*0bea*/ 	.short	(.L_537 - .L_536)
	.align		4
.L_536:
        /*0bec*/ 	.word	index@($__internal_154_$__cuda_sm70_shflsync_idx_p)
        /*0bf0*/ 	.word	0x00000000


	//----- nvinfo : EIATTR_FRAME_SIZE
	.align		4
.L_537:
        /*0bf4*/ 	.byte	0x04, 0x11
        /*0bf6*/ 	.short	(.L_539 - .L_538)
	.align		4
.L_538:
        /*0bf8*/ 	.word	index@($__internal_153_$__cuda_sm70_shflsync_down)
        /*0bfc*/ 	.word	0x00000000


	//----- nvinfo : EIATTR_FRAME_SIZE
	.align		4
.L_539:
        /*0c00*/ 	.byte	0x04, 0x11
        /*0c02*/ 	.short	(.L_541 - .L_540)
	.align		4
.L_540:
        /*0c04*/ 	.word	index@(_Z25selective_scan_bwd_kernelI32Selective_Scan_bwd_kernel_traitsILi64ELi16ELb1ELb0ELb0ELb1ELb1EN3c108BFloat16EfEEv12SSMParamsBwd)
        /*0c08*/ 	.word	0x00000000


	//----- nvinfo : EIATTR_REGCOUNT
	.align		4
.L_541:
        /*0c0c*/ 	.byte	0x04, 0x2f
        /*0c0e*/ 	.short	(.L_543 - .L_542)
	.align		4
.L_542:
        /*0c10*/ 	.word	index@(_Z25selective_scan_bwd_kernelI32Selective_Scan_bwd_kernel_traitsILi64ELi16ELb1ELb0ELb0ELb1ELb0EN3c108BFloat16EfEEv12SSMParamsBwd)
        /*0c14*/ 	.word	0x000000c4


	//----- nvinfo : EIATTR_FRAME_SIZE
	.align		4
.L_543:
        /*0c18*/ 	.byte	0x04, 0x11
        /*0c1a*/ 	.short	(.L_545 - .L_544)
	.align		4
.L_544:
        /*0c1c*/ 	.word	index@($__internal_152_$__cuda_sm70_shflsync_up)
        /*0c20*/ 	.word	0x00000000


	//----- nvinfo : EIATTR_FRAME_SIZE
	.align		4
.L_545:
        /*0c24*/ 	.byte	0x04, 0x11
        /*0c26*/ 	.short	(.L_547 - .L_546)
	.align		4
.L_546:
        /*0c28*/ 	.word	index@($__internal_151_$__cuda_sm70_shflsync_idx_p)
        /*0c2c*/ 	.word	0x00000000


	//----- nvinfo : EIATTR_FRAME_SIZE
	.align		4
.L_547:
        /*0c30*/ 	.byte	0x04, 0x11
        /*0c32*/ 	.short	(.L_549 - .L_548)
	.align		4
.L_548:
        /*0c34*/ 	.word	index@($__internal_150_$__cuda_sm70_shflsync_down)
        /*0c38*/ 	.word	0x00000000


	//----- nvinfo : EIATTR_FRAME_SIZE
	.align		4
.L_549:
        /*0c3c*/ 	.byte	0x04, 0x11
        /*0c3e*/ 	.short	(.L_551 - .L_550)
	.align		4
.L_550:
        /*0c40*/ 	.word	index@(_Z25selective_scan_bwd_kernelI32Selective_Scan_bwd_kernel_traitsILi64ELi16ELb1ELb0ELb0ELb1ELb0EN3c108BFloat16EfEEv12SSMParamsBwd)
        /*0c44*/ 	.word	0x00000000


	//----- nvinfo : EIATTR_REGCOUNT
	.align		4
.L_551:
        /*0c48*/ 	.byte	0x04, 0x2f
        /*0c4a*/ 	.short	(.L_553 - .L_552)
	.align		4
.L_552:
        /*0c4c*/ 	.word	index@(_Z25selective_scan_bwd_kernelI32Selective_Scan_bwd_kernel_traitsILi64ELi16ELb1ELb0ELb0ELb0ELb1EN3c108BFloat16EfEEv12SSMParamsBwd)
        /*0c50*/ 	.word	0x000000bc


	//----- nvinfo : EIATTR_FRAME_SIZE
	.align		4
.L_553:
        /*0c54*/ 	.byte	0x04, 0x11
        /*0c56*/ 	.short	(.L_555 - .L_554)
	.align		4
.L_554:
        /*0c58*/ 	.word	index@($__internal_149_$__cuda_sm70_shflsync_up)
        /*0c5c*/ 	.word	0x00000000


	//----- nvinfo : EIATTR_FRAME_SIZE
	.align		4
.L_555:
        /*0c60*/ 	.byte	0x04, 0x11
        /*0c62*/ 	.short	(.L_557 - .L_556)
	.align		4
.L_556:
        /*0c64*/ 	.word	index@($__internal_148_$__cuda_sm70_shflsync_idx_p)
        /*0c68*/ 	.word	0x00000000


	//----- nvinfo : EIATTR_FRAME_SIZE
	.align		4
.L_557:
        /*0c6c*/ 	.byte	0x04, 0x11
        /*0c6e*/ 	.short	(.L_559 - .L_558)
	.align		4
.L_558:
        /*0c70*/ 	.word	index@($__internal_147_$__cuda_sm70_shflsync_down)
        /*0c74*/ 	.word	0x00000000


	//----- nvinfo : EIATTR_FRAME_SIZE
	.align		4
.L_559:
        /*0c78*/ 	.byte	0x04, 0x11
        /*0c7a*/ 	.short	(.L_561 - .L_560)
	.align		4
.L_560:
        /*0c7c*/ 	.word	index@(_Z25selective_scan_bwd_kernelI32Selective_Scan_bwd_kernel_traitsILi64ELi16ELb1ELb0ELb0ELb0ELb1EN3c108BFloat16EfEEv12SSMParamsBwd)
        /*0c80*/ 	.word	0x00000000


	//----- nvinfo : EIATTR_REGCOUNT
	.align		4
.L_561:
        /*0c84*/ 	.byte	0x04, 0x2f
        /*0c86*/ 	.short	(.L_563 - .L_562)
	.align		4
.L_562:
        /*0c88*/ 	.word	index@(_Z25selective_scan_bwd_kernelI32Selective_Scan_bwd_kernel_traitsILi64ELi16ELb1ELb0ELb0ELb0ELb0EN3c108BFloat16EfEEv12SSMParamsBwd)
        /*0c8c*/ 	.word	0x000000c6


	//----- nvinfo : EIATTR_FRAME_SIZE
	.align		4
.L_563:
        /*0c90*/ 	.byte	0x04, 0x11
        /*0c92*/ 	.short	(.L_565 - .L_564)
	.align		4
.L_564:
        /*0c94*/ 	.word	index@($__internal_146_$__cuda_sm70_shflsync_up)
        /*0c98*/ 	.word	0x00000000


	//----- nvinfo : EIATTR_FRAME_SIZE
	.align		4
.L_565:
        /*0c9c*/ 	.byte	0x04, 0x11
        /*0c9e*/ 	.short	(.L_567 - .L_566)
	.align		4
.L_566:
        /*0ca0*/ 	.word	index@($__internal_145_$__cuda_sm70_shflsync_idx_p)
        /*0ca4*/ 	.word	0x00000000


	//----- nvinfo : EIATTR_FRAME_SIZE
	.align		4
.L_567:
        /*0ca8*/ 	.byte	0x04, 0x11
        /*0caa*/ 	.short	(.L_569 - .L_568)
	.align		4
.L_568:
        /*0cac*/ 	.word	index@($__internal_144_$__cuda_sm70_shflsync_down)
        /*0cb0*/ 	.word	0x00000000


	//----- nvinfo : EIATTR_FRAME_SIZE
	.align		4
.L_569:
        /*0cb4*/ 	.byte	0x04, 0x11
        /*0cb6*/ 	.short	(.L_571 - .L_570)
	.align		4
.L_570:
        /*0cb8*/ 	.word	index@(_Z25selective_scan_bwd_kernelI32Selective_Scan_bwd_kernel_traitsILi64ELi16ELb1ELb0ELb0ELb0ELb0EN3c108BFloat16EfEEv12SSMParamsBwd)
        /*0cbc*/ 	.word	0x00000000


	//----- nvinfo : EIATTR_REGCOUNT
	.align		4
.L_571:
        /*0cc0*/ 	.byte	0x04, 0x2f
        /*0cc2*/ 	.short	(.L_573 - .L_572)
	.align		4
.L_572:
        /*0cc4*/ 	.word	index@(_Z25selective_scan_bwd_kernelI32Selective_Scan_bwd_kernel_traitsILi64ELi16ELb0ELb1ELb1ELb1ELb1EN3c108BFloat16EfEEv12SSMParamsBwd)
        /*0cc8*/ 	.word	0x000000ff


	//----- nvinfo : EIATTR_FRAME_SIZE
	.align		4
.L_573:
        /*0ccc*/ 	.byte	0x04, 0x11
        /*0cce*/ 	.short	(.L_575 - .L_574)
	.align		4
.L_574:
        /*0cd0*/ 	.word	index@($__internal_143_$__cuda_sm70_shflsync_up)
        /*0cd4*/ 	.word	0x00000000


	//----- nvinfo : EIATTR_FRAME_SIZE
	.align		4
.L_575:
        /*0cd8*/ 	.byte	0x04, 0x11
        /*0cda*/ 	.short	(.L_577 - .L_576)
	.align		4
.L_576:
        /*0cdc*/ 	.word	index@($__internal_142_$__cuda_sm70_shflsync_idx_p)
        /*0ce0*/ 	.word	0x00000000


	//----- nvinfo : EIATTR_FRAME_SIZE
	.align		4
.L_577:
        /*0ce4*/ 	.byte	0x04, 0x11
        /*0ce6*/ 	.short	(.L_579 - .L_578)
	.align		4
.L_578:
        /*0ce8*/ 	.word	index@($__internal_141_$__cuda_sm70_shflsync_down)
        /*0cec*/ 	.word	0x00000000


	//----- nvinfo : EIATTR_FRAME_SIZE
	.align		4
.L_579:
        /*0cf0*/ 	.byte	0x04, 0x11
        /*0cf2*/ 	.short	(.L_581 - .L_580)
	.align		4
.L_580:
        /*0cf4*/ 	.word	index@(_Z25selective_scan_bwd_kernelI32Selective_Scan_bwd_kernel_traitsILi64ELi16ELb0ELb1ELb1ELb1ELb1EN3c108BFloat16EfEEv12SSMParamsBwd)
        /*0cf8*/ 	.word	0x00000000


	//----- nvinfo : EIATTR_REGCOUNT
	.align		4
.L_581:
        /*0cfc*/ 	.byte	0x04, 0x2f
        /*0cfe*/ 	.short	(.L_583 - .L_582)
	.align		4
.L_582:
        /*0d00*/ 	.word	index@(_Z25selective_scan_bwd_kernelI32Selective_Scan_bwd_kernel_traitsILi64ELi16ELb0ELb1ELb1ELb1ELb0EN3c108BFloat16EfEEv12SSMParamsBwd)
        /*0d04*/ 	.word	0x000000ff


	//----- nvinfo : EIATTR_FRAME_SIZE
	.align		4
.L_583:
        /*0d08*/ 	.byte	0x04, 0x11
        /*0d0a*/ 	.short	(.L_585 - .L_584)
	.align		4
.L_584:
        /*0d0c*/ 	.word	index@($__internal_140_$__cuda_sm70_shflsync_up)
        /*0d10*/ 	.word	0x00000000


	//----- nvinfo : EIATTR_FRAME_SIZE
	.align		4
.L_585:
        /*0d14*/ 	.byte	0x04, 0x11
        /*0d16*/ 	.short	(.L_587 - .L_586)
	.align		4
.L_586:
        /*0d18*/ 	.word	index@($__internal_139_$__cuda_sm70_shflsync_idx_p)
        /*0d1c*/ 	.word	0x00000000


	//----- nvinfo : EIATTR_FRAME_SIZE
	.align		4
.L_587:
        /*0d20*/ 	.byte	0x04, 0x11
        /*0d22*/ 	.short	(.L_589 - .L_588)
	.align		4
.L_588:
        /*0d24*/ 	.word	index@($__internal_138_$__cuda_sm70_shflsync_down)
        /*0d28*/ 	.word	0x00000000


	//----- nvinfo : EIATTR_FRAME_SIZE
	.align		4
.L_589:
        /*0d2c*/ 	.byte	0x04, 0x11
        /*0d2e*/ 	.short	(.L_591 - .L_590)
	.align		4
.L_590:
        /*0d30*/ 	.word	index@(_Z25selective_scan_bwd_kernelI32Selective_Scan_bwd_kernel_traitsILi64ELi16ELb0ELb1ELb1ELb1ELb0EN3c108BFloat16EfEEv12SSMParamsBwd)
        /*0d34*/ 	.word	0x00000000


	//----- nvinfo : EIATTR_REGCOUNT
	.align		4
.L_591:
        /*0d38*/ 	.byte	0x04, 0x2f
        /*0d3a*/ 	.short	(.L_593 - .L_592)
	.align		4
.L_592:
        /*0d3c*/ 	.word	index@(_Z25selective_scan_bwd_kernelI32Selective_Scan_bwd_kernel_traitsILi64ELi16ELb0ELb1ELb1ELb0ELb1EN3c108BFloat16EfEEv12SSMParamsBwd)
        /*0d40*/ 	.word	0x000000fe


	//----- nvinfo : EIATTR_FRAME_SIZE
	.align		4
.L_593:
        /*0d44*/ 	.byte	0x04, 0x11
        /*0d46*/ 	.short	(.L_595 - .L_594)
	.align		4
.L_594:
        /*0d48*/ 	.word	index@($__internal_137_$__cuda_sm70_shflsync_up)
        /*0d4c*/ 	.word	0x00000000


	//----- nvinfo : EIATTR_FRAME_SIZE
	.align		4
.L_595:
        /*0d50*/ 	.byte	0x04, 0x11
        /*0d52*/ 	.short	(.L_597 - .L_596)
	.align		4
.L_596:
        /*0d54*/ 	.word	index@($__internal_136_$__cuda_sm70_shflsync_idx_p)
        /*0d58*/ 	.word	0x00000000


	//----- nvinfo : EIATTR_FRAME_SIZE
	.align		4
.L_597:
        /*0d5c*/ 	.byte	0x04, 0x11
        /*0d5e*/ 	.short	(.L_599 - .L_598)
	.align		4
.L_598:
        /*0d60*/ 	.word	index@($__internal_135_$__cuda_sm70_shflsync_down)
        /*0d64*/ 	.word	0x00000000


	//----- nvinfo : EIATTR_FRAME_SIZE
	.align		4
.L_599:
        /*0d68*/ 	.byte	0x04, 0x11
        /*0d6a*/ 	.short	(.L_601 - .L_600)
	.align		4
.L_600:
        /*0d6c*/ 	.word	index@(_Z25selective_scan_bwd_kernelI32Selective_Scan_bwd_kernel_traitsILi64ELi16ELb0ELb1ELb1ELb0ELb1EN3c108BFloat16EfEEv12SSMParamsBwd)
        /*0d70*/ 	.word	0x00000000


	//----- nvinfo : EIATTR_REGCOUNT
	.align		4
.L_601:
        /*0d74*/ 	.byte	0x04, 0x2f
        /*0d76*/ 	.short	(.L_603 - .L_602)
	.align		4
.L_602:
        /*0d78*/ 	.word	index@(_Z25selective_scan_bwd_kernelI32Selective_Scan_bwd_kernel_traitsILi64ELi16ELb0ELb1ELb1ELb0ELb0EN3c108BFloat16EfEEv12SSMParamsBwd)
        /*0d7c*/ 	.word	0x000000ff


	//----- nvinfo : EIATTR_FRAME_SIZE
	.align		4
.L_603:
        /*0d80*/ 	.byte	0x04, 0x11
        /*0d82*/ 	.short	(.L_605 - .L_604)
	.align		4
.L_604:
        /*0d84*/ 	.word	index@($__internal_134_$__cuda_sm70_shflsync_up)
        /*0d88*/ 	.word	0x00000000


	//----- nvinfo : EIATTR_FRAME_SIZE
	.align		4
.L_605:
        /*0d8c*/ 	.byte	0x04, 0x11
        /*0d8e*/ 	.short	(.L_607 - .L_606)
	.align		4
.L_606:
        /*0d90*/ 	.word	index@($__internal_133_$__cuda_sm70_shflsync_idx_p)
        /*0d94*/ 	.word	0x00000000


	//----- nvinfo : EIATTR_FRAME_SIZE
	.align		4
.L_607:
        /*0d98*/ 	.byte	0x04, 0x11
        /*0d9a*/ 	.short	(.L_609 - .L_608)
	.align		4
.L_608:
        /*0d9c*/ 	.word	index@($__internal_132_$__cuda_sm70_shflsync_down)
        /*0da0*/ 	.word	0x00000000


	//----- nvinfo : EIATTR_FRAME_SIZE
	.align		4
.L_609:
        /*0da4*/ 	.byte	0x04, 0x11
        /*0da6*/ 	.short	(.L_611 - .L_610)
	.align		4
.L_610:
        /*0da8*/ 	.word	index@(_Z25selective_scan_bwd_kernelI32Selective_Scan_bwd_kernel_traitsILi64ELi16ELb0ELb1ELb1ELb0ELb0EN3c108BFloat16EfEEv12SSMParamsBwd)
        /*0dac*/ 	.word	0x00000000


	//----- nvinfo : EIATTR_REGCOUNT
	.align		4
.L_611:
        /*0db0*/ 	.byte	0x04, 0x2f
        /*0db2*/ 	.short	(.L_613 - .L_612)
	.align		4
.L_612:
        /*0db4*/ 	.word	index@(_Z25selective_scan_bwd_kernelI32Selective_Scan_bwd_kernel_traitsILi64ELi16ELb0ELb1ELb0ELb1ELb1EN3c108BFloat16EfEEv12SSMParamsBwd)
        /*0db8*/ 	.word	0x000000fe


	//----- nvinfo : EIATTR_FRAME_SIZE
	.align		4
.L_613:
        /*0dbc*/ 	.byte	0x04, 0x11
        /*0dbe*/ 	.short	(.L_615 - .L_614)
	.align		4
.L_614:
        /*0dc0*/ 	.word	index@($__internal_131_$__cuda_sm70_shflsync_up)
        /*0dc4*/ 	.word	0x00000000


	//----- nvinfo : EIATTR_FRAME_SIZE
	.align		4
.L_615:
        /*0dc8*/ 	.byte	0x04, 0x11
        /*0dca*/ 	.short	(.L_617 - .L_616)
	.align		4
.L_616:
        /*0dcc*/ 	.word	index@($__internal_130_$__cuda_sm70_shflsync_idx_p)
        /*0dd0*/ 	.word	0x00000000


	//----- nvinfo : EIATTR_FRAME_SIZE
	.align		4
.L_617:
        /*0dd4*/ 	.byte	0x04, 0x11
        /*0dd6*/ 	.short	(.L_619 - .L_618)
	.align		4
.L_618:
        /*0dd8*/ 	.word	index@($__internal_129_$__cuda_sm70_shflsync_down)
        /*0ddc*/ 	.word	0x00000000


	//----- nvinfo : EIATTR_FRAME_SIZE
	.align		4
.L_619:
        /*0de0*/ 	.byte	0x04, 0x11
        /*0de2*/ 	.short	(.L_621 - .L_620)
	.align		4
.L_620:
        /*0de4*/ 	.word	index@(_Z25selective_scan_bwd_kernelI32Selective_Scan_bwd_kernel_traitsILi64ELi16ELb0ELb1ELb0ELb1ELb1EN3c108BFloat16EfEEv12SSMParamsBwd)
        /*0de8*/ 	.word	0x00000000


	//----- nvinfo : EIATTR_REGCOUNT
	.align		4
.L_621:
        /*0dec*/ 	.byte	0x04, 0x2f
        /*0dee*/ 	.short	(.L_623 - .L_622)
	.align		4
.L_622:
        /*0df0*/ 	.word	index@(_Z25selective_scan_bwd_kernelI32Selective_Scan_bwd_kernel_traitsILi64ELi16ELb0ELb1ELb0ELb1ELb0EN3c108BFloat16EfEEv12SSMParamsBwd)
        /*0df4*/ 	.word	0x000000f8


	//----- nvinfo : EIATTR_FRAME_SIZE
	.align		4
.L_623:
        /*0df8*/ 	.byte	0x04, 0x11
        /*0dfa*/ 	.short	(.L_625 - .L_624)
	.align		4
.L_624:
        /*0dfc*/ 	.word	index@($__internal_128_$__cuda_sm70_shflsync_up)
        /*0e00*/ 	.word	0x00000000


	//----- nvinfo : EIATTR_FRAME_SIZE
	.align		4
.L_625:
        /*0e04*/ 	.byte	0x04, 0x11
        /*0e06*/ 	.short	(.L_627 - .L_626)
	.align		4
.L_626:
        /*0e08*/ 	.word	index@($__internal_127_$__cuda_sm70_shflsync_idx_p)
        /*0e0c*/ 	.word	0x00000000


	//----- nvinfo : EIATTR_FRAME_SIZE
	.align		4
.L_627:
        /*0e10*/ 	.byte	0x04, 0x11
        /*0e12*/ 	.short	(.L_629 - .L_628)
	.align		4
.L_628:
        /*0e14*/ 	.word	index@($__internal_126_$__cuda_sm70_shflsync_down)
        /*0e18*/ 	.word	0x00000000


	//----- nvinfo : EIATTR_FRAME_SIZE
	.align		4
.L_629:
        /*0e1c*/ 	.byte	0x04, 0x11
        /*0e1e*/ 	.short	(.L_631 - .L_630)
	.align		4
.L_630:
        /*0e20*/ 	.word	index@(_Z25selective_scan_bwd_kernelI32Selective_Scan_bwd_kernel_traitsILi64ELi16ELb0ELb1ELb0ELb1ELb0EN3c108BFloat16EfEEv12SSMParamsBwd)
        /*0e24*/ 	.word	0x00000000


	//----- nvinfo : EIATTR_REGCOUNT
	.align		4
.L_631:
        /*0e28*/ 	.byte	0x04, 0x2f
        /*0e2a*/ 	.short	(.L_633 - .L_632)
	.align		4
.L_632:
        /*0e2c*/ 	.word	index@(_Z25selective_scan_bwd_kernelI32Selective_Scan_bwd_kernel_traitsILi64ELi16ELb0ELb1ELb0ELb0ELb1EN3c108BFloat16EfEEv12SSMParamsBwd)
        /*0e30*/ 	.word	0x000000fc


	//----- nvinfo : EIATTR_FRAME_SIZE
	.align		4
.L_633:
        /*0e34*/ 	.byte	0x04, 0x11
        /*0e36*/ 	.short	(.L_635 - .L_634)
	.align		4
.L_634:
        /*0e38*/ 	.word	index@($__internal_125_$__cuda_sm70_shflsync_up)
        /*0e3c*/ 	.word	0x00000000


	//----- nvinfo : EIATTR_FRAME_SIZE
	.align		4
.L_635:
        /*0e40*/ 	.byte	0x04, 0x11
        /*0e42*/ 	.short	(.L_637 - .L_636)
	.align		4
.L_636:
        /*0e44*/ 	.word	index@($__internal_124_$__cuda_sm70_shflsync_idx_p)
        /*0e48*/ 	.word	0x00000000


	//----- nvinfo : EIATTR_FRAME_SIZE
	.align		4
.L_637:
        /*0e4c*/ 	.byte	0x04, 0x11
        /*0e4e*/ 	.short	(.L_639 - .L_638)
	.align		4
.L_638:
        /*0e50*/ 	.word	index@($__internal_123_$__cuda_sm70_shflsync_down)
        /*0e54*/ 	.word	0x00000000


	//----- nvinfo : EIATTR_FRAME_SIZE
	.align		4
.L_639:
        /*0e58*/ 	.byte	0x04, 0x11
        /*0e5a*/ 	.short	(.L_641 - .L_640)
	.align		4
.L_640:
        /*0e5c*/ 	.word	index@(_Z25selective_scan_bwd_kernelI32Selective_Scan_bwd_kernel_traitsILi64ELi16ELb0ELb1ELb0ELb0ELb1EN3c108BFloat16EfEEv12SSMParamsBwd)
        /*0e60*/ 	.word	0x00000000


	//----- nvinfo : EIATTR_REGCOUNT
	.align		4
.L_641:
        /*0e64*/ 	.byte	0x04, 0x2f
        /*0e66*/ 	.short	(.L_643 - .L_642)
	.align		4
.L_642:
        /*0e68*/ 	.word	index@(_Z25selective_scan_bwd_kernelI32Selective_Scan_bwd_kernel_traitsILi64ELi16ELb0ELb1ELb0ELb0ELb0EN3c108BFloat16EfEEv12SSMParamsBwd)
        /*0e6c*/ 	.word	0x000000f6


	//----- nvinfo : EIATTR_FRAME_SIZE
	.align		4
.L_643:
        /*0e70*/ 	.byte	0x04, 0x11
        /*0e72*/ 	.short	(.L_645 - .L_644)
	.align		4
.L_644:
        /*0e74*/ 	.word	index@($__internal_122_$__cuda_sm70_shflsync_up)
        /*0e78*/ 	.word	0x00000000


	//----- nvinfo : EIATTR_FRAME_SIZE
	.align		4
.L_645:
        /*0e7c*/ 	.byte	0x04, 0x11
        /*0e7e*/ 	.short	(.L_647 - .L_646)
	.align		4
.L_646:
        /*0e80*/ 	.word	index@($__internal_121_$__cuda_sm70_shflsync_idx_p)
        /*0e84*/ 	.word	0x00000000


	//----- nvinfo : EIATTR_FRAME_SIZE
	.align		4
.L_647:
        /*0e88*/ 	.byte	0x04, 0x11
        /*0e8a*/ 	.short	(.L_649 - .L_648)
	.align		4
.L_648:
        /*0e8c*/ 	.word	index@($__internal_120_$__cuda_sm70_shflsync_down)
        /*0e90*/ 	.word	0x00000000


	//----- nvinfo : EIATTR_FRAME_SIZE
	.align		4
.L_649:
        /*0e94*/ 	.byte	0x04, 0x11
        /*0e96*/ 	.short	(.L_651 - .L_650)
	.align		4
.L_650:
        /*0e98*/ 	.word	index@(_Z25selective_scan_bwd_kernelI32Selective_Scan_bwd_kernel_traitsILi64ELi16ELb0ELb1ELb0ELb0ELb0EN3c108BFloat16EfEEv12SSMParamsBwd)
        /*0e9c*/ 	.word	0x00000000


	//----- nvinfo : EIATTR_REGCOUNT
	.align		4
.L_651:
        /*0ea0*/ 	.byte	0x04, 0x2f
        /*0ea2*/ 	.short	(.L_653 - .L_652)
	.align		4
.L_652:
        /*0ea4*/ 	.word	index@(_Z25selective_scan_bwd_kernelI32Selective_Scan_bwd_kernel_traitsILi64ELi16ELb0ELb0ELb1ELb1ELb1EN3c108BFloat16EfEEv12SSMParamsBwd)
        /*0ea8*/ 	.word	0x000000eb


	//----- nvinfo : EIATTR_FRAME_SIZE
	.align		4
.L_653:
        /*0eac*/ 	.byte	0x04, 0x11
        /*0eae*/ 	.short	(.L_655 - .L_654)
	.align		4
.L_654:
        /*0eb0*/ 	.word	index@($__internal_119_$__cuda_sm70_shflsync_up)
        /*0eb4*/ 	.word	0x00000000


	//----- nvinfo : EIATTR_FRAME_SIZE
	.align		4
.L_655:
        /*0eb8*/ 	.byte	0x04, 0x11
        /*0eba*/ 	.short	(.L_657 - .L_656)
	.align		4
.L_656:
        /*0ebc*/ 	.word	index@($__internal_118_$__cuda_sm70_shflsync_idx_p)
        /*0ec0*/ 	.word	0x00000000


	//----- nvinfo : EIATTR_FRAME_SIZE
	.align		4
.L_657:
        /*0ec4*/ 	.byte	0x04, 0x11
        /*0ec6*/ 	.short	(.L_659 - .L_658)
	.align		4
.L_658:
        /*0ec8*/ 	.word	index@($__internal_117_$__cuda_sm70_shflsync_down)
        /*0ecc*/ 	.word	0x00000000


	//----- nvinfo : EIATTR_FRAME_SIZE
	.align		4
.L_659:
        /*0ed0*/ 	.byte	0x04, 0x11
        /*0ed2*/ 	.short	(.L_661 - .L_660)
	.align		4
.L_660:
        /*0ed4*/ 	.word	index@(_Z25selective_scan_bwd_kernelI32Selective_Scan_bwd_kernel_traitsILi64ELi16ELb0ELb0ELb1ELb1ELb1EN3c108BFloat16EfEEv12SSMParamsBwd)
        /*0ed8*/ 	.word	0x00000000


	//----- nvinfo : EIATTR_REGCOUNT
	.align		4
.L_661:
        /*0edc*/ 	.byte	0x04, 0x2f
        /*0ede*/ 	.short	(.L_663 - .L_662)
	.align		4
.L_662:
        /*0ee0*/ 	.word	index@(_Z25selective_scan_bwd_kernelI32Selective_Scan_bwd_kernel_traitsILi64ELi16ELb0ELb0ELb1ELb1ELb0EN3c108BFloat16EfEEv12SSMParamsBwd)
        /*0ee4*/ 	.word	0x000000e0


	//----- nvinfo : EIATTR_FRAME_SIZE
	.align		4
.L_663:
        /*0ee8*/ 	.byte	0x04, 0x11
        /*0eea*/ 	.short	(.L_665 - .L_664)
	.align		4
.L_664:
        /*0eec*/ 	.word	index@($__internal_116_$__cuda_sm70_shflsync_up)
        /*0ef0*/ 	.word	0x00000000


	//----- nvinfo : EIATTR_FRAME_SIZE
	.align		4
.L_665:
        /*0ef4*/ 	.byte	0x04, 0x11
        /*0ef6*/ 	.short	(.L_667 - .L_666)
	.align		4
.L_666:
        /*0ef8*/ 	.word	index@($__internal_115_$__cuda_sm70_shflsync_idx_p)
        /*0efc*/ 	.word	0x00000000


	//----- nvinfo : EIATTR_FRAME_SIZE
	.align		4
.L_667:
        /*0f00*/ 	.byte	0x04, 0x11
        /*0f02*/ 	.short	(.L_669 - .L_668)
	.align		4
.L_668:
        /*0f04*/ 	.word	index@($__internal_114_$__cuda_sm70_shflsync_down)
        /*0f08*/ 	.word	0x00000000


	//----- nvinfo : EIATTR_FRAME_SIZE
	.align		4
.L_669:
        /*0f0c*/ 	.byte	0x04, 0x11
        /*0f0e*/ 	.short	(.L_671 - .L_670)
	.align		4
.L_670:
        /*0f10*/ 	.word	index@(_Z25selective_scan_bwd_kernelI32Selective_Scan_bwd_kernel_traitsILi64ELi16ELb0ELb0ELb1ELb1ELb0EN3c108BFloat16EfEEv12SSMParamsBwd)
        /*0f14*/ 	.word	0x00000000


	//----- nvinfo : EIATTR_REGCOUNT
	.align		4
.L_671:
        /*0f18*/ 	.byte	0x04, 0x2f
        /*0f1a*/ 	.short	(.L_673 - .L_672)
	.align		4
.L_672:
        /*0f1c*/ 	.word	index@(_Z25selective_scan_bwd_kernelI32Selective_Scan_bwd_kernel_traitsILi64ELi16ELb0ELb0ELb1ELb0ELb1EN3c108BFloat16EfEEv12SSMParamsBwd)
        /*0f20*/ 	.word	0x000000f2


	//----- nvinfo : EIATTR_FRAME_SIZE
	.align		4
.L_673:
        /*0f24*/ 	.byte	0x04, 0x11
        /*0f26*/ 	.short	(.L_675 - .L_674)
	.align		4
.L_674:
        /*0f28*/ 	.word	index@($__internal_113_$__cuda_sm70_shflsync_up)
        /*0f2c*/ 	.word	0x00000000


	//----- nvinfo : EIATTR_FRAME_SIZE
	.align		4
.L_675:
        /*0f30*/ 	.byte	0x04, 0x11
        /*0f32*/ 	.short	(.L_677 - .L_676)
	.align		4
.L_676:
        /*0f34*/ 	.word	index@($__internal_112_$__cuda_sm70_shflsync_idx_p)
        /*0f38*/ 	.word	0x00000000


	//----- nvinfo : EIATTR_FRAME_SIZE
	.align		4
.L_677:
        /*0f3c*/ 	.byte	0x04, 0x11
        /*0f3e*/ 	.short	(.L_679 - .L_678)
	.align		4
.L_678:
        /*0f40*/ 	.word	index@($__internal_111_$__cuda_sm70_shflsync_down)
        /*0f44*/ 	.word	0x00000000


	//----- nvinfo : EIATTR_FRAME_SIZE
	.align		4
.L_679:
        /*0f48*/ 	.byte	0x04, 0x11
        /*0f4a*/ 	.short	(.L_681 - .L_680)
	.align		4
.L_680:
        /*0f4c*/ 	.word	index@(_Z25selective_scan_bwd_kernelI32Selective_Scan_bwd_kernel_traitsILi64ELi16ELb0ELb0ELb1ELb0ELb1EN3c108BFloat16EfEEv12SSMParamsBwd)
        /*0f50*/ 	.word	0x00000000


	//----- nvinfo : EIATTR_REGCOUNT
	.align		4
.L_681:
        /*0f54*/ 	.byte	0x04, 0x2f
        /*0f56*/ 	.short	(.L_683 - .L_682)
	.align		4
.L_682:
        /*0f58*/ 	.word	index@(_Z25selective_scan_bwd_kernelI32Selective_Scan_bwd_kernel_traitsILi64ELi16ELb0ELb0ELb1ELb0ELb0EN3c108BFloat16EfEEv12SSMParamsBwd)
        /*0f5c*/ 	.word	0x000000dc


	//----- nvinfo : EIATTR_FRAME_SIZE
	.align		4
.L_683:
        /*0f60*/ 	.byte	0x04, 0x11
        /*0f62*/ 	.short	(.L_685 - .L_684)
	.align		4
.L_684:
        /*0f64*/ 	.word	index@($__internal_110_$__cuda_sm70_shflsync_up)
        /*0f68*/ 	.word	0x00000000


	//----- nvinfo : EIATTR_FRAME_SIZE
	.align		4
.L_685:
        /*0f6c*/ 	.byte	0x04, 0x11
        /*0f6e*/ 	.short	(.L_687 - .L_686)
	.align		4
.L_686:
        /*0f70*/ 	.word	index@($__internal_109_$__cuda_sm70_shflsync_idx_p)
        /*0f74*/ 	.word	0x00000000


	//----- nvinfo : EIATTR_FRAME_SIZE
	.align		4
.L_687:
        /*0f78*/ 	.byte	0x04, 0x11
        /*0f7a*/ 	.short	(.L_689 - .L_688)
	.align		4
.L_688:
        /*0f7c*/ 	.word	index@($__internal_108_$__cuda_sm70_shflsync_down)
        /*0f80*/ 	.word	0x00000000


	//----- nvinfo : EIATTR_FRAME_SIZE
	.align		4
.L_689:
        /*0f84*/ 	.byte	0x04, 0x11
        /*0f86*/ 	.short	(.L_691 - .L_690)
	.align		4
.L_690:
        /*0f88*/ 	.word	index@(_Z25selective_scan_bwd_kernelI32Selective_Scan_bwd_kernel_traitsILi64ELi16ELb0ELb0ELb1ELb0ELb0EN3c108BFloat16EfEEv12SSMParamsBwd)
        /*0f8c*/ 	.word	0x00000000


	//----- nvinfo : EIATTR_REGCOUNT
	.align		4
.L_691:
        /*0f90*/ 	.byte	0x04, 0x2f
        /*0f92*/ 	.short	(.L_693 - .L_692)
	.align		4
.L_692:
        /*0f94*/ 	.word	index@(_Z25selective_scan_bwd_kernelI32Selective_Scan_bwd_kernel_traitsILi64ELi16ELb0ELb0ELb0ELb1ELb1EN3c108BFloat16EfEEv12SSMParamsBwd)
        /*0f98*/ 	.word	0x000000e4


	//----- nvinfo : EIATTR_FRAME_SIZE
	.align		4
.L_693:
        /*0f9c*/ 	.byte	0x04, 0x11
        /*0f9e*/ 	.short	(.L_695 - .L_694)
	.align		4
.L_694:
        /*0fa0*/ 	.word	index@($__internal_107_$__cuda_sm70_shflsync_up)
        /*0fa4*/ 	.word	0x00000000


	//----- nvinfo : EIATTR_FRAME_SIZE
	.align		4
.L_695:
        /*0fa8*/ 	.byte	0x04, 0x11
        /*0faa*/ 	.short	(.L_697 - .L_696)
	.align		4
.L_696:
        /*0fac*/ 	.word	index@($__internal_106_$__cuda_sm70_shflsync_idx_p)
        /*0fb0*/ 	.word	0x00000000


	//----- nvinfo : EIATTR_FRAME_SIZE
	.align		4
.L_697:
        /*0fb4*/ 	.byte	0x04, 0x11
        /*0fb6*/ 	.short	(.L_699 - .L_698)
	.align		4
.L_698:
        /*0fb8*/ 	.word	index@($__internal_105_$__cuda_sm70_shflsync_down)
        /*0fbc*/ 	.word	0x00000000


	//----- nvinfo : EIATTR_FRAME_SIZE
	.align		4
.L_699:
        /*0fc0*/ 	.byte	0x04, 0x11
        /*0fc2*/ 	.short	(.L_701 - .L_700)
	.align		4
.L_700:
        /*0fc4*/ 	.word	index@(_Z25selective_scan_bwd_kernelI32Selective_Scan_bwd_kernel_traitsILi64ELi16ELb0ELb0ELb0ELb1ELb1EN3c108BFloat16EfEEv12SSMParamsBwd)
        /*0fc8*/ 	.word	0x00000000


	//----- nvinfo : EIATTR_REGCOUNT
	.align		4
.L_701:
        /*0fcc*/ 	.byte	0x04, 0x2f
        /*0fce*/ 	.short	(.L_703 - .L_702)
	.align		4
.L_702:
        /*0fd0*/ 	.word	index@(_Z25selective_scan_bwd_kernelI32Selective_Scan_bwd_kernel_traitsILi64ELi16ELb0ELb0ELb0ELb1ELb0EN3c108BFloat16EfEEv12SSMParamsBwd)
        /*0fd4*/ 	.word	0x000000cd


	//----- nvinfo : EIATTR_FRAME_SIZE
	.align		4
.L_703:
        /*0fd8*/ 	.byte	0x04, 0x11
        /*0fda*/ 	.short	(.L_705 - .L_704)
	.align		4
.L_704:
        /*0fdc*/ 	.word	index@($__internal_104_$__cuda_sm70_shflsync_up)
        /*0fe0*/ 	.word	0x00000000


	//----- nvinfo : EIATTR_FRAME_SIZE
	.align		4
.L_705:
        /*0fe4*/ 	.byte	0x04, 0x11
        /*0fe6*/ 	.short	(.L_707 - .L_706)
	.align		4
.L_706:
        /*0fe8*/ 	.word	index@($__internal_103_$__cuda_sm70_shflsync_idx_p)
        /*0fec*/ 	.word	0x00000000


	//----- nvinfo : EIATTR_FRAME_SIZE
	.align		4
.L_707:
        /*0ff0*/ 	.byte	0x04, 0x11
        /*0ff2*/ 	.short	(.L_709 - .L_708)
	.align		4
.L_708:
        /*0ff4*/ 	.word	index@($__internal_102_$__cuda_sm70_shflsync_down)
        /*0ff8*/ 	.word	0x00000000


	//----- nvinfo : EIATTR_FRAME_SIZE
	.align		4
.L_709:
        /*0ffc*/ 	.byte	0x04, 0x11
        /*0ffe*/ 	.short	(.L_711 - .L_710)
	.align		4
.L_710:
        /*1000*/ 	.word	index@(_Z25selective_scan_bwd_kernelI32Selective_Scan_bwd_kernel_traitsILi64ELi16ELb0ELb0ELb0ELb1ELb0EN3c108BFloat16EfEEv12SSMParamsBwd)
        /*1004*/ 	.word	0x00000000


	//----- nvinfo : EIATTR_REGCOUNT
	.align		4
.L_711:
        /*1008*/ 	.byte	0x04, 0x2f
        /*100a*/ 	.short	(.L_713 - .L_712)
	.align		4
.L_712:
        /*100c*/ 	.word	index@(_Z25selective_scan_bwd_kernelI32Selective_Scan_bwd_kernel_traitsILi64ELi16ELb0ELb0ELb0ELb0ELb1EN3c108BFloat16EfEEv12SSMParamsBwd)
        /*1010*/ 	.word	0x000000d8


	//----- nvinfo : EIATTR_FRAME_SIZE
	.align		4
.L_713:
        /*1014*/ 	.byte	0x04, 0x11
        /*1016*/ 	.short	(.L_715 - .L_714)
	.align		4
.L_714:
        /*1018*/ 	.word	index@($__internal_101_$__cuda_sm70_shflsync_up)
        /*101c*/ 	.word	0x00000000


	//----- nvinfo : EIATTR_FRAME_SIZE
	.align		4
.L_715:
        /*1020*/ 	.byte	0x04, 0x11
        /*1022*/ 	.short	(.L_717 - .L_716)
	.align		4
.L_716:
        /*1024*/ 	.word	index@($__internal_100_$__cuda_sm70_shflsync_idx_p)
        /*1028*/ 	.word	0x00000000


	//----- nvinfo : EIATTR_FRAME_SIZE
	.align		4
.L_717:
        /*102c*/ 	.byte	0x04, 0x11
        /*102e*/ 	.short	(.L_719 - .L_718)
	.align		4
.L_718:
        /*1030*/ 	.word	index@($__internal_99_$__cuda_sm70_shflsync_down)
        /*1034*/ 	.word	0x00000000


	//----- nvinfo : EIATTR_FRAME_SIZE
	.align		4
.L_719:
        /*1038*/ 	.byte	0x04, 0x11
        /*103a*/ 	.short	(.L_721 - .L_720)
	.align		4
.L_720:
        /*103c*/ 	.word	index@(_Z25selective_scan_bwd_kernelI32Selective_Scan_bwd_kernel_traitsILi64ELi16ELb0ELb0ELb0ELb0ELb1EN3c108BFloat16EfEEv12SSMParamsBwd)
        /*1040*/ 	.word	0x00000000


	//----- nvinfo : EIATTR_REGCOUNT
	.align		4
.L_721:
        /*1044*/ 	.byte	0x04, 0x2f
        /*1046*/ 	.short	(.L_723 - .L_722)
	.align		4
.L_722:
        /*1048*/ 	.word	index@(_Z25selective_scan_bwd_kernelI32Selective_Scan_bwd_kernel_traitsILi64ELi16ELb0ELb0ELb0ELb0ELb0EN3c108BFloat16EfEEv12SSMParamsBwd)
        /*104c*/ 	.word	0x000000cb


	//----- nvinfo : EIATTR_FRAME_SIZE
	.align		4
.L_723:
        /*1050*/ 	.byte	0x04, 0x11
        /*1052*/ 	.short	(.L_725 - .L_724)
	.align		4
.L_724:
        /*1054*/ 	.word	index@($__internal_98_$__cuda_sm70_shflsync_up)
        /*1058*/ 	.word	0x00000000


	//----- nvinfo : EIATTR_FRAME_SIZE
	.align		4
.L_725:
        /*105c*/ 	.byte	0x04, 0x11
        /*105e*/ 	.short	(.L_727 - .L_726)
	.align		4
.L_726:
        /*1060*/ 	.word	index@($__internal_97_$__cuda_sm70_shflsync_idx_p)
        /*1064*/ 	.word	0x00000000


	//----- nvinfo : EIATTR_FRAME_SIZE
	.align		4
.L_727:
        /*1068*/ 	.byte	0x04, 0x11
        /*106a*/ 	.short	(.L_729 - .L_728)
	.align		4
.L_728:
        /*106c*/ 	.word	index@($__internal_96_$__cuda_sm70_shflsync_down)
        /*1070*/ 	.word	0x00000000


	//----- nvinfo : EIATTR_FRAME_SIZE
	.align		4
.L_729:
        /*1074*/ 	.byte	0x04, 0x11
        /*1076*/ 	.short	(.L_731 - .L_730)
	.align		4
.L_730:
        /*1078*/ 	.word	index@(_Z25selective_scan_bwd_kernelI32Selective_Scan_bwd_kernel_traitsILi64ELi16ELb0ELb0ELb0ELb0ELb0EN3c108BFloat16EfEEv12SSMParamsBwd)
        /*107c*/ 	.word	0x00000000


	//----- nvinfo : EIATTR_REGCOUNT
	.align		4
.L_731:
        /*1080*/ 	.byte	0x04, 0x2f
        /*1082*/ 	.short	(.L_733 - .L_732)
	.align		4
.L_732:
        /*1084*/ 	.word	index@(_Z25selective_scan_bwd_kernelI32Selective_Scan_bwd_kernel_traitsILi128ELi16ELb1ELb1ELb1ELb1ELb1EN3c108BFloat16EfEEv12SSMParamsBwd)
        /*1088*/ 	.word	0x000000a8


	//----- nvinfo : EIATTR_FRAME_SIZE
	.align		4
.L_733:
        /*108c*/ 	.byte	0x04, 0x11
        /*108e*/ 	.short	(.L_735 - .L_734)
	.align		4
.L_734:
        /*1090*/ 	.word	index@($__internal_95_$__cuda_sm70_shflsync_up)
        /*1094*/ 	.word	0x00000000


	//----- nvinfo : EIATTR_FRAME_SIZE
	.align		4
.L_735:
        /*1098*/ 	.byte	0x04, 0x11
        /*109a*/ 	.short	(.L_737 - .L_736)
	.align		4
.L_736:
        /*109c*/ 	.word	index@($__internal_94_$__cuda_sm70_shflsync_idx_p)
        /*10a0*/ 	.word	0x00000000


	//----- nvinfo : EIATTR_FRAME_SIZE
	.align		4
.L_737:
        /*10a4*/ 	.byte	0x04, 0x11
        /*10a6*/ 	.short	(.L_739 - .L_738)
	.align		4
.L_738:
        /*10a8*/ 	.word	index@($__internal_93_$__cuda_sm70_shflsync_down)
        /*10ac*/ 	.word	0x00000000


	//----- nvinfo : EIATTR_FRAME_SIZE
	.align		4
.L_739:
        /*10b0*/ 	.byte	0x04, 0x11
        /*10b2*/ 	.short	(.L_741 - .L_740)
	.align		4
.L_740:
        /*10b4*/ 	.word	index@(_Z25selective_scan_bwd_kernelI32Selective_Scan_bwd_kernel_traitsILi128ELi16ELb1ELb1ELb1ELb1ELb1EN3c108BFloat16EfEEv12SSMParamsBwd)
        /*10b8*/ 	.word	0x00000000


	//----- nvinfo : EIATTR_REGCOUNT
	.align		4
.L_741:
        /*10bc*/ 	.byte	0x04, 0x2f
        /*10be*/ 	.short	(.L_743 - .L_742)
	.align		4
.L_742:
        /*10c0*/ 	.word	index@(_Z25selective_scan_bwd_kernelI32Selective_Scan_bwd_kernel_traitsILi128ELi16ELb1ELb1ELb1ELb1ELb0EN3c108BFloat16EfEEv12SSMParamsBwd)
        /*10c4*/ 	.word	0x000000a7


	//----- nvinfo : EIATTR_FRAME_SIZE
	.align		4
.L_743:
        /*10c8*/ 	.byte	0x04, 0x11
        /*10ca*/ 	.short	(.L_745 - .L_744)
	.align		4
.L_744:
        /*10cc*/ 	.word	index@($__internal_92_$__cuda_sm70_shflsync_up)
        /*10d0*/ 	.word	0x00000000


	//----- nvinfo : EIATTR_FRAME_SIZE
	.align		4
.L_745:
        /*10d4*/ 	.byte	0x04, 0x11
        /*10d6*/ 	.short	(.L_747 - .L_746)
	.align		4
.L_746:
        /*10d8*/ 	.word	index@($__internal_91_$__cuda_sm70_shflsync_idx_p)
        /*10dc*/ 	.word	0x00000000


	//----- nvinfo : EIATTR_FRAME_SIZE
	.align		4
.L_747:
        /*10e0*/ 	.byte	0x04, 0x11
        /*10e2*/ 	.short	(.L_749 - .L_748)
	.align		4
.L_748:
        /*10e4*/ 	.word	index@($__internal_90_$__cuda_sm70_shflsync_down)
        /*10e8*/ 	.word	0x00000000


	//----- nvinfo : EIATTR_FRAME_SIZE
	.align		4
.L_749:
        /*10ec*/ 	.byte	0x04, 0x11
        /*10ee*/ 	.short	(.L_751 - .L_750)
	.align		4
.L_750:
        /*10f0*/ 	.word	index@(_Z25selective_scan_bwd_kernelI32Selective_Scan_bwd_kernel_traitsILi128ELi16ELb1ELb1ELb1ELb1ELb0EN3c108BFloat16EfEEv12SSMParamsBwd)
        /*10f4*/ 	.word	0x00000000


	//----- nvinfo : EIATTR_REGCOUNT
	.align		4
.L_751:
        /*10f8*/ 	.byte	0x04, 0x2f
        /*10fa*/ 	.short	(.L_753 - .L_752)
	.align		4
.L_752:
        /*10fc*/ 	.word	index@(_Z25selective_scan_bwd_kernelI32Selective_Scan_bwd_kernel_traitsILi128ELi16ELb1ELb1ELb1ELb0ELb1EN3c108BFloat16EfEEv12SSMParamsBwd)
        /*1100*/ 	.word	0x000000a8


	//----- nvinfo : EIATTR_FRAME_SIZE
	.align		4
.L_753:
        /*1104*/ 	.byte	0x04, 0x11
        /*1106*/ 	.short	(.L_755 - .L_754)
	.align		4
.L_754:
        /*1108*/ 	.word	index@($__internal_89_$__cuda_sm70_shflsync_up)
        /*110c*/ 	.word	0x00000000


	//----- nvinfo : EIATTR_FRAME_SIZE
	.align		4
.L_755:
        /*1110*/ 	.byte	0x04, 0x11
        /*1112*/ 	.short	(.L_757 - .L_756)
	.align		4
.L_756:
        /*1114*/ 	.word	index@($__internal_88_$__cuda_sm70_shflsync_idx_p)
        /*1118*/ 	.word	0x00000000


	//----- nvinfo : EIATTR_FRAME_SIZE
	.align		4
.L_757:
        /*111c*/ 	.byte	0x04, 0x11
        /*111e*/ 	.short	(.L_759 - .L_758)
	.align		4
.L_758:
        /*1120*/ 	.word	index@($__internal_87_$__cuda_sm70_shflsync_down)
        /*1124*/ 	.word	0x00000000


	//----- nvinfo : EIATTR_FRAME_SIZE
	.align		4
.L_759:
        /*1128*/ 	.byte	0x04, 0x11
        /*112a*/ 	.short	(.L_761 - .L_760)
	.align		4
.L_760:
        /*112c*/ 	.word	index@(_Z25selective_scan_bwd_kernelI32Selective_Scan_bwd_kernel_traitsILi128ELi16ELb1ELb1ELb1ELb0ELb1EN3c108BFloat16EfEEv12SSMParamsBwd)
        /*1130*/ 	.word	0x00000000


	//----- nvinfo : EIATTR_REGCOUNT
	.align		4
.L_761:
        /*1134*/ 	.byte	0x04, 0x2f
        /*1136*/ 	.short	(.L_763 - .L_762)
	.align		4
.L_762:
        /*1138*/ 	.word	index@(_Z25selective_scan_bwd_kernelI32Selective_Scan_bwd_kernel_traitsILi128ELi16ELb1ELb1ELb1ELb0ELb0EN3c108BFloat16EfEEv12SSMParamsBwd)
        /*113c*/ 	.word	0x000000a8


	//----- nvinfo : EIATTR_FRAME_SIZE
	.align		4
.L_763:
        /*1140*/ 	.byte	0x04, 0x11
        /*1142*/ 	.short	(.L_765 - .L_764)
	.align		4
.L_764:
        /*1144*/ 	.word	index@($__internal_86_$__cuda_sm70_shflsync_up)
        /*1148*/ 	.word	0x00000000


	//----- nvinfo : EIATTR_FRAME_SIZE
	.align		4
.L_765:
        /*114c*/ 	.byte	0x04, 0x11
        /*114e*/ 	.short	(.L_767 - .L_766)
	.align		4
.L_766:
        /*1150*/ 	.word	index@($__internal_85_$__cuda_sm70_shflsync_idx_p)
        /*1154*/ 	.word	0x00000000


	//----- nvinfo : EIATTR_FRAME_SIZE
	.align		4
.L_767:
        /*1158*/ 	.byte	0x04, 0x11
        /*115a*/ 	.short	(.L_769 - .L_768)
	.align		4
.L_768:
        /*115c*/ 	.word	index@($__internal_84_$__cuda_sm70_shflsync_down)
        /*1160*/ 	.word	0x00000000


	//----- nvinfo : EIATTR_FRAME_SIZE
	.align		4
.L_769:
        /*1164*/ 	.byte	0x04, 0x11
        /*1166*/ 	.short	(.L_771 - .L_770)
	.align		4
.L_770:
        /*1168*/ 	.word	index@(_Z25selective_scan_bwd_kernelI32Selective_Scan_bwd_kernel_traitsILi128ELi16ELb1ELb1ELb1ELb0ELb0EN3c108BFloat16EfEEv12SSMParamsBwd)
        /*116c*/ 	.word	0x00000000


	//----- nvinfo : EIATTR_REGCOUNT
	.align		4
.L_771:
        /*1170*/ 	.byte	0x04, 0x2f
        /*1172*/ 	.short	(.L_773 - .L_772)
	.align		4
.L_772:
        /*1174*/ 	.word	index@(_Z25selective_scan_bwd_kernelI32Selective_Scan_bwd_kernel_traitsILi128ELi16ELb1ELb1ELb0ELb1ELb1EN3c108BFloat16EfEEv12SSMParamsBwd)
        /*1178*/ 	.word	0x000000a8


	//----- nvinfo : EIATTR_FRAME_SIZE
	.align		4
.L_773:
        /*117c*/ 	.byte	0x04, 0x11
        /*117e*/ 	.short	(.L_775 - .L_774)
	.align		4
.L_774:
        /*1180*/ 	.word	index@($__internal_83_$__cuda_sm70_shflsync_up)
        /*1184*/ 	.word	0x00000000


	//----- nvinfo : EIATTR_FRAME_SIZE
	.align		4
.L_775:
        /*1188*/ 	.byte	0x04, 0x11
        /*118a*/ 	.short	(.L_777 - .L_776)
	.align		4
.L_776:
        /*118c*/ 	.word	index@($__internal_82_$__cuda_sm70_shflsync_idx_p)
        /*1190*/ 	.word	0x00000000


	//----- nvinfo : EIATTR_FRAME_SIZE
	.align		4
.L_777:
        /*1194*/ 	.byte	0x04, 0x11
        /*1196*/ 	.short	(.L_779 - .L_778)
	.align		4
.L_778:
        /*1198*/ 	.word	index@($__internal_81_$__cuda_sm70_shflsync_down)
        /*119c*/ 	.word	0x00000000


	//----- nvinfo : EIATTR_FRAME_SIZE
	.align		4
.L_779:
        /*11a0*/ 	.byte	0x04, 0x11
        /*11a2*/ 	.short	(.L_781 - .L_780)
	.align		4
.L_780:
        /*11a4*/ 	.word	index@(_Z25selective_scan_bwd_kernelI32Selective_Scan_bwd_kernel_traitsILi128ELi16ELb1ELb1ELb0ELb1ELb1EN3c108BFloat16EfEEv12SSMParamsBwd)
        /*11a8*/ 	.word	0x00000000


	//----- nvinfo : EIATTR_REGCOUNT
	.align		4
.L_781:
        /*11ac*/ 	.byte	0x04, 0x2f
        /*11ae*/ 	.short	(.L_783 - .L_782)
	.align		4
.L_782:
        /*11b0*/ 	.word	index@(_Z25selective_scan_bwd_kernelI32Selective_Scan_bwd_kernel_traitsILi128ELi16ELb1ELb1ELb0ELb1ELb0EN3c108BFloat16EfEEv12SSMParamsBwd)
        /*11b4*/ 	.word	0x000000a3


	//----- nvinfo : EIATTR_FRAME_SIZE
	.align		4
.L_783:
        /*11b8*/ 	.byte	0x04, 0x11
        /*11ba*/ 	.short	(.L_785 - .L_784)
	.align		4
.L_784:
        /*11bc*/ 	.word	index@($__internal_80_$__cuda_sm70_shflsync_up)
        /*11c0*/ 	.word	0x00000000


	//----- nvinfo : EIATTR_FRAME_SIZE
	.align		4
.L_785:
        /*11c4*/ 	.byte	0x04, 0x11
        /*11c6*/ 	.short	(.L_787 - .L_786)
	.align		4
.L_786:
        /*11c8*/ 	.word	index@($__internal_79_$__cuda_sm70_shflsync_idx_p)
        /*11cc*/ 	.word	0x00000000


	//----- nvinfo : EIATTR_FRAME_SIZE
	.align		4
.L_787:
        /*11d0*/ 	.byte	0x04, 0x11
        /*11d2*/ 	.short	(.L_789 - .L_788)
	.align		4
.L_788:
        /*11d4*/ 	.word	index@($__internal_78_$__cuda_sm70_shflsync_down)
        /*11d8*/ 	.word	0x00000000


	//----- nvinfo : EIATTR_FRAME_SIZE
	.align		4
.L_789:
        /*11dc*/ 	.byte	0x04, 0x11
        /*11de*/ 	.short	(.L_791 - .L_790)
	.align		4
.L_790:
        /*11e0*/ 	.word	index@(_Z25selective_scan_bwd_kernelI32Selective_Scan_bwd_kernel_traitsILi128ELi16ELb1ELb1ELb0ELb1ELb0EN3c108BFloat16EfEEv12SSMParamsBwd)
        /*11e4*/ 	.word	0x00000000


	//----- nvinfo : EIATTR_REGCOUNT
	.align		4
.L_791:
        /*11e8*/ 	.byte	0x04, 0x2f
        /*11ea*/ 	.short	(.L_793 - .L_792)
	.align		4
.L_792:
        /*11ec*/ 	.word	index@(_Z25selective_scan_bwd_kernelI32Selective_Scan_bwd_kernel_traitsILi128ELi16ELb1ELb1ELb0ELb0ELb1EN3c108BFloat16EfEEv12SSMParamsBwd)
        /*11f0*/ 	.word	0x000000a7


	//----- nvinfo : EIATTR_FRAME_SIZE
	.align		4
.L_793:
        /*11f4*/ 	.byte	0x04, 0x11
        /*11f6*/ 	.short	(.L_795 - .L_794)
	.align		4
.L_794:
        /*11f8*/ 	.word	index@($__internal_77_$__cuda_sm70_shflsync_up)
        /*11fc*/ 	.word	0x00000000


	//----- nvinfo : EIATTR_FRAME_SIZE
	.align		4
.L_795:
        /*1200*/ 	.byte	0x04, 0x11
        /*1202*/ 	.short	(.L_797 - .L_796)
	.align		4
.L_796:
        /*1204*/ 	.word	index@($__internal_76_$__cuda_sm70_shflsync_idx_p)
        /*1208*/ 	.word	0x00000000


	//----- nvinfo : EIATTR_FRAME_SIZE
	.align		4
.L_797:
        /*120c*/ 	.byte	0x04, 0x11
        /*120e*/ 	.short	(.L_799 - .L_798)
	.align		4
.L_798:
        /*1210*/ 	.word	index@($__internal_75_$__cuda_sm70_shflsync_down)
        /*1214*/ 	.word	0x00000000


	//----- nvinfo : EIATTR_FRAME_SIZE
	.align		4
.L_799:
        /*1218*/ 	.byte	0x04, 0x11
        /*121a*/ 	.short	(.L_801 - .L_800)
	.align		4
.L_800:
        /*121c*/ 	.word	index@(_Z25selective_scan_bwd_kernelI32Selective_Scan_bwd_kernel_traitsILi128ELi16ELb1ELb1ELb0ELb0ELb1EN3c108BFloat16EfEEv12SSMParamsBwd)
        /*1220*/ 	.word	0x00000000


	//----- nvinfo : EIATTR_REGCOUNT
	.align		4
.L_801:
        /*1224*/ 	.byte	0x04, 0x2f
        /*1226*/ 	.short	(.L_803 - .L_802)
	.align		4
.L_802:
        /*1228*/ 	.word	index@(_Z25selective_scan_bwd_kernelI32Selective_Scan_bwd_kernel_traitsILi128ELi16ELb1ELb1ELb0ELb0ELb0EN3c108BFloat16EfEEv12SSMParamsBwd)
        /*122c*/ 	.word	0x000000a1


	//----- nvinfo : EIATTR_FRAME_SIZE
	.align		4
.L_803:
        /*1230*/ 	.byte	0x04, 0x11
        /*1232*/ 	.short	(.L_805 - .L_804)
	.align		4
.L_804:
        /*1234*/ 	.word	index@($__internal_74_$__cuda_sm70_shflsync_up)
        /*1238*/ 	.word	0x00000000


	//----- nvinfo : EIATTR_FRAME_SIZE
	.align		4
.L_805:
        /*123c*/ 	.byte	0x04, 0x11
        /*123e*/ 	.short	(.L_807 - .L_806)
	.align		4
.L_806:
        /*1240*/ 	.word	index@($__internal_73_$__cuda_sm70_shflsync_idx_p)
        /*1244*/ 	.word	0x00000000


	//----- nvinfo : EIATTR_FRAME_SIZE
	.align		4
.L_807:
        /*1248*/ 	.byte	0x04, 0x11
        /*124a*/ 	.short	(.L_809 - .L_808)
	.align		4
.L_808:
        /*124c*/ 	.word	index@($__internal_72_$__cuda_sm70_shflsync_down)
        /*1250*/ 	.word	0x00000000


	//----- nvinfo : EIATTR_FRAME_SIZE
	.align		4
.L_809:
        /*1254*/ 	.byte	0x04, 0x11
        /*1256*/ 	.short	(.L_811 - .L_810)
	.align		4
.L_810:
        /*1258*/ 	.word	index@(_Z25selective_scan_bwd_kernelI32Selective_Scan_bwd_kernel_traitsILi128ELi16ELb1ELb1ELb0ELb0ELb0EN3c108BFloat16EfEEv12SSMParamsBwd)
        /*125c*/ 	.word	0x00000000


	//----- nvinfo : EIATTR_REGCOUNT
	.align		4
.L_811:
        /*1260*/ 	.byte	0x04, 0x2f
        /*1262*/ 	.short	(.L_813 - .L_812)
	.align		4
.L_812:
        /*1264*/ 	.word	index@(_Z25selective_scan_bwd_kernelI32Selective_Scan_bwd_kernel_traitsILi128ELi16ELb1ELb0ELb1ELb1ELb1EN3c108BFloat16EfEEv12SSMParamsBwd)
        /*1268*/ 	.word	0x000000a8


	//----- nvinfo : EIATTR_FRAME_SIZE
	.align		4
.L_813:
        /*126c*/ 	.byte	0x04, 0x11
        /*126e*/ 	.short	(.L_815 - .L_814)
	.align		4
.L_814:
        /*1270*/ 	.word	index@($__internal_71_$__cuda_sm70_shflsync_up)
        /*1274*/ 	.word	0x00000000


	//----- nvinfo : EIATTR_FRAME_SIZE
	.align		4
.L_815:
        /*1278*/ 	.byte	0x04, 0x11
        /*127a*/ 	.short	(.L_817 - .L_816)
	.align		4
.L_816:
        /*127c*/ 	.word	index@($__internal_70_$__cuda_sm70_shflsync_idx_p)
        /*1280*/ 	.word	0x00000000


	//----- nvinfo : EIATTR_FRAME_SIZE
	.align		4
.L_817:
        /*1284*/ 	.byte	0x04, 0x11
        /*1286*/ 	.short	(.L_819 - .L_818)
	.align		4
.L_818:
        /*1288*/ 	.word	index@($__internal_69_$__cuda_sm70_shflsync_down)
        /*128c*/ 	.word	0x00000000


	//----- nvinfo : EIATTR_FRAME_SIZE
	.align		4
.L_819:
        /*1290*/ 	.byte	0x04, 0x11
        /*1292*/ 	.short	(.L_821 - .L_820)
	.align		4
.L_820:
        /*1294*/ 	.word	index@(_Z25selective_scan_bwd_kernelI32Selective_Scan_bwd_kernel_traitsILi128ELi16ELb1ELb0ELb1ELb1ELb1EN3c108BFloat16EfEEv12SSMParamsBwd)
        /*1298*/ 	.word	0x00000000


	//----- nvinfo : EIATTR_REGCOUNT
	.align		4
.L_821:
        /*129c*/ 	.byte	0x04, 0x2f
        /*129e*/ 	.short	(.L_823 - .L_822)
	.align		4
.L_822:
        /*12a0*/ 	.word	index@(_Z25selective_scan_bwd_kernelI32Selective_Scan_bwd_kernel_traitsILi128ELi16ELb1ELb0ELb1ELb1ELb0EN3c108BFloat16EfEEv12SSMParamsBwd)
        /*12a4*/ 	.word	0x000000a7


	//----- nvinfo : EIATTR_FRAME_SIZE
	.align		4
.L_823:
        /*12a8*/ 	.byte	0x04, 0x11
        /*12aa*/ 	.short	(.L_825 - .L_824)
	.align		4
.L_824:
        /*12ac*/ 	.word	index@($__internal_68_$__cuda_sm70_shflsync_up)
        /*12b0*/ 	.word	0x00000000


	//----- nvinfo : EIATTR_FRAME_SIZE
	.align		4
.L_825:
        /*12b4*/ 	.byte	0x04, 0x11
        /*12b6*/ 	.short	(.L_827 - .L_826)
	.align		4
.L_826:
        /*12b8*/ 	.word	index@($__internal_67_$__cuda_sm70_shflsync_idx_p)
        /*12bc*/ 	.word	0x00000000


	//----- nvinfo : EIATTR_FRAME_SIZE
	.align		4
.L_827:
        /*12c0*/ 	.byte	0x04, 0x11
        /*12c2*/ 	.short	(.L_829 - .L_828)
	.align		4
.L_828:
        /*12c4*/ 	.word	index@($__internal_66_$__cuda_sm70_shflsync_down)
        /*12c8*/ 	.word	0x00000000


	//----- nvinfo : EIATTR_FRAME_SIZE
	.align		4
.L_829:
        /*12cc*/ 	.byte	0x04, 0x11
        /*12ce*/ 	.short	(.L_831 - .L_830)
	.align		4
.L_830:
        /*12d0*/ 	.word	index@(_Z25selective_scan_bwd_kernelI32Selective_Scan_bwd_kernel_traitsILi128ELi16ELb1ELb0ELb1ELb1ELb0EN3c108BFloat16EfEEv12SSMParamsBwd)
        /*12d4*/ 	.word	0x00000000


	//----- nvinfo : EIATTR_REGCOUNT
	.align		4
.L_831:
        /*12d8*/ 	.byte	0x04, 0x2f
        /*12da*/ 	.short	(.L_833 - .L_832)
	.align		4
.L_832:
        /*12dc*/ 	.word	index@(_Z25selective_scan_bwd_kernelI32Selective_Scan_bwd_kernel_traitsILi128ELi16ELb1ELb0ELb1ELb0ELb1EN3c108BFloat16EfEEv12SSMParamsBwd)
        /*12e0*/ 	.word	0x000000a7


	//----- nvinfo : EIATTR_FRAME_SIZE
	.align		4
.L_833:
        /*12e4*/ 	.byte	0x04, 0x11
        /*12e6*/ 	.short	(.L_835 - .L_834)
	.align		4
.L_834:
        /*12e8*/ 	.word	index@($__internal_65_$__cuda_sm70_shflsync_up)
        /*12ec*/ 	.word	0x00000000


	//----- nvinfo : EIATTR_FRAME_SIZE
	.align		4
.L_835:
        /*12f0*/ 	.byte	0x04, 0x11
        /*12f2*/ 	.short	(.L_837 - .L_836)
	.align		4
.L_836:
        /*12f4*/ 	.word	index@($__internal_64_$__cuda_sm70_shflsync_idx_p)
        /*12f8*/ 	.word	0x00000000


	//----- nvinfo : EIATTR_FRAME_SIZE
	.align		4
.L_837:
        /*12fc*/ 	.byte	0x04, 0x11
        /*12fe*/ 	.short	(.L_839 - .L_838)
	.align		4
.L_838:
        /*1300*/ 	.word	index@($__internal_63_$__cuda_sm70_shflsync_down)
        /*1304*/ 	.word	0x00000000


	//----- nvinfo : EIATTR_FRAME_SIZE
	.align		4
.L_839:
        /*1308*/ 	.byte	0x04, 0x11
        /*130a*/ 	.short	(.L_841 - .L_840)
	.align		4
.L_840:
        /*130c*/ 	.word	index@(_Z25selective_scan_bwd_kernelI32Selective_Scan_bwd_kernel_traitsILi128ELi16ELb1ELb0ELb1ELb0ELb1EN3c108BFloat16EfEEv12SSMParamsBwd)
        /*1310*/ 	.word	0x00000000


	//----- nvinfo : EIATTR_REGCOUNT
	.align		4
.L_841:
        /*1314*/ 	.byte	0x04, 0x2f
        /*1316*/ 	.short	(.L_843 - .L_842)
	.align		4
.L_842:
        /*1318*/ 	.word	index@(_Z25selective_scan_bwd_kernelI32Selective_Scan_bwd_kernel_traitsILi128ELi16ELb1ELb0ELb1ELb0ELb0EN3c108BFloat16EfEEv12SSMParamsBwd)
        /*131c*/ 	.word	0x000000a6


	//----- nvinfo : EIATTR_FRAME_SIZE
	.align		4
.L_843:
        /*1320*/ 	.byte	0x04, 0x11
        /*1322*/ 	.short	(.L_845 - .L_844)
	.align		4
.L_844:
        /*1324*/ 	.word	index@($__internal_62_$__cuda_sm70_shflsync_up)
        /*1328*/ 	.word	0x00000000


	//----- nvinfo : EIATTR_FRAME_SIZE
	.align		4
.L_845:
        /*132c*/ 	.byte	0x04, 0x11
        /*132e*/ 	.short	(.L_847 - .L_846)
	.align		4
.L_846:
        /*1330*/ 	.word	index@($__internal_61_$__cuda_sm70_shflsync_idx_p)
        /*1334*/ 	.word	0x00000000


	//----- nvinfo : EIATTR_FRAME_SIZE
	.align		4
.L_847:
        /*1338*/ 	.byte	0x04, 0x11
        /*133a*/ 	.short	(.L_849 - .L_848)
	.align		4
.L_848:
        /*133c*/ 	.word	index@($__internal_60_$__cuda_sm70_shflsync_down)
        /*1340*/ 	.word	0x00000000


	//----- nvinfo : EIATTR_FRAME_SIZE
	.align		4
.L_849:
        /*1344*/ 	.byte	0x04, 0x11
        /*1346*/ 	.short	(.L_851 - .L_850)
	.align		4
.L_850:
        /*1348*/ 	.word	index@(_Z25selective_scan_bwd_kernelI32Selective_Scan_bwd_kernel_traitsILi128ELi16ELb1ELb0ELb1ELb0ELb0EN3c108BFloat16EfEEv12SSMParamsBwd)
        /*134c*/ 	.word	0x00000000


	//----- nvinfo : EIATTR_REGCOUNT
	.align		4
.L_851:
        /*1350*/ 	.byte	0x04, 0x2f
        /*1352*/ 	.short	(.L_853 - .L_852)
	.align		4
.L_852:
        /*1354*/ 	.word	index@(_Z25selective_scan_bwd_kernelI32Selective_Scan_bwd_kernel_traitsILi128ELi16ELb1ELb0ELb0ELb1ELb1EN3c108BFloat16EfEEv12SSMParamsBwd)
        /*1358*/ 	.word	0x000000a8


	//----- nvinfo : EIATTR_FRAME_SIZE
	.align		4
.L_853:
        /*135c*/ 	.byte	0x04, 0x11
        /*135e*/ 	.short	(.L_855 - .L_854)
	.align		4
.L_854:
        /*1360*/ 	.word	index@($__internal_59_$__cuda_sm70_shflsync_up)
        /*1364*/ 	.word	0x00000000


	//----- nvinfo : EIATTR_FRAME_SIZE
	.align		4
.L_855:
        /*1368*/ 	.byte	0x04, 0x11
        /*136a*/ 	.short	(.L_857 - .L_856)
	.align		4
.L_856:
        /*136c*/ 	.word	index@($__internal_58_$__cuda_sm70_shflsync_idx_p)
        /*1370*/ 	.word	0x00000000


	//----- nvinfo : EIATTR_FRAME_SIZE
	.align		4
.L_857:
        /*1374*/ 	.byte	0x04, 0x11
        /*1376*/ 	.short	(.L_859 - .L_858)
	.align		4
.L_858:
        /*1378*/ 	.word	index@($__internal_57_$__cuda_sm70_shflsync_down)
        /*137c*/ 	.word	0x00000000


	//----- nvinfo : EIATTR_FRAME_SIZE
	.align		4
.L_859:
        /*1380*/ 	.byte	0x04, 0x11
        /*1382*/ 	.short	(.L_861 - .L_860)
	.align		4
.L_860:
        /*1384*/ 	.word	index@(_Z25selective_scan_bwd_kernelI32Selective_Scan_bwd_kernel_traitsILi128ELi16ELb1ELb0ELb0ELb1ELb1EN3c108BFloat16EfEEv12SSMParamsBwd)
        /*1388*/ 	.word	0x00000000


	//----- nvinfo : EIATTR_REGCOUNT
	.align		4
.L_861:
        /*138c*/ 	.byte	0x04, 0x2f
        /*138e*/ 	.short	(.L_863 - .L_862)
	.align		4
.L_862:
        /*1390*/ 	.word	index@(_Z25selective_scan_bwd_kernelI32Selective_Scan_bwd_kernel_traitsILi128ELi16ELb1ELb0ELb0ELb1ELb0EN3c108BFloat16EfEEv12SSMParamsBwd)
        /*1394*/ 	.word	0x000000a7


	//----- nvinfo : EIATTR_FRAME_SIZE
	.align		4
.L_863:
        /*1398*/ 	.byte	0x04, 0x11
        /*139a*/ 	.short	(.L_865 - .L_864)
	.align		4
.L_864:
        /*139c*/ 	.word	index@($__internal_56_$__cuda_sm70_shflsync_up)
        /*13a0*/ 	.word	0x00000000


	//----- nvinfo : EIATTR_FRAME_SIZE
	.align		4
.L_865:
        /*13a4*/ 	.byte	0x04, 0x11
        /*13a6*/ 	.short	(.L_867 - .L_866)
	.align		4
.L_866:
        /*13a8*/ 	.word	index@($__internal_55_$__cuda_sm70_shflsync_idx_p)
        /*13ac*/ 	.word	0x00000000


	//----- nvinfo : EIATTR_FRAME_SIZE
	.align		4
.L_867:
        /*13b0*/ 	.byte	0x04, 0x11
        /*13b2*/ 	.short	(.L_869 - .L_868)
	.align		4
.L_868:
        /*13b4*/ 	.word	index@($__internal_54_$__cuda_sm70_shflsync_down)
        /*13b8*/ 	.word	0x00000000


	//----- nvinfo : EIATTR_FRAME_SIZE
	.align		4
.L_869:
        /*13bc*/ 	.byte	0x04, 0x11
        /*13be*/ 	.short	(.L_871 - .L_870)
	.align		4
.L_870:
        /*13c0*/ 	.word	index@(_Z25selective_scan_bwd_kernelI32Selective_Scan_bwd_kernel_traitsILi128ELi16ELb1ELb0ELb0ELb1ELb0EN3c108BFloat16EfEEv12SSMParamsBwd)
        /*13c4*/ 	.word	0x00000000


	//----- nvinfo : EIATTR_REGCOUNT
	.align		4
.L_871:
        /*13c8*/ 	.byte	0x04, 0x2f
        /*13ca*/ 	.short	(.L_873 - .L_872)
	.align		4
.L_872:
        /*13cc*/ 	.word	index@(_Z25selective_scan_bwd_kernelI32Selective_Scan_bwd_kernel_traitsILi128ELi16ELb1ELb0ELb0ELb0ELb1EN3c108BFloat16EfEEv12SSMParamsBwd)
        /*13d0*/ 	.word	0x000000a7


	//----- nvinfo : EIATTR_FRAME_SIZE
	.align		4
.L_873:
        /*13d4*/ 	.byte	0x04, 0x11
        /*13d6*/ 	.short	(.L_875 - .L_874)
	.align		4
.L_874:
        /*13d8*/ 	.word	index@($__internal_53_$__cuda_sm70_shflsync_up)
        /*13dc*/ 	.word	0x00000000


	//----- nvinfo : EIATTR_FRAME_SIZE
	.align		4
.L_875:
        /*13e0*/ 	.byte	0x04, 0x11
        /*13e2*/ 	.short	(.L_877 - .L_876)
	.align		4
.L_876:
        /*13e4*/ 	.word	index@($__internal_52_$__cuda_sm70_shflsync_idx_p)
        /*13e8*/ 	.word	0x00000000


	//----- nvinfo : EIATTR_FRAME_SIZE
	.align		4
.L_877:
        /*13ec*/ 	.byte	0x04, 0x11
        /*13ee*/ 	.short	(.L_879 - .L_878)
	.align		4
.L_878:
        /*13f0*/ 	.word	index@($__internal_51_$__cuda_sm70_shflsync_down)
        /*13f4*/ 	.word	0x00000000


	//----- nvinfo : EIATTR_FRAME_SIZE
	.align		4
.L_879:
        /*13f8*/ 	.byte	0x04, 0x11
        /*13fa*/ 	.short	(.L_881 - .L_880)
	.align		4
.L_880:
        /*13fc*/ 	.word	index@(_Z25selective_scan_bwd_kernelI32Selective_Scan_bwd_kernel_traitsILi128ELi16ELb1ELb0ELb0ELb0ELb1EN3c108BFloat16EfEEv12SSMParamsBwd)
        /*1400*/ 	.word	0x00000000


	//----- nvinfo : EIATTR_REGCOUNT
	.align		4
.L_881:
        /*1404*/ 	.byte	0x04, 0x2f
        /*1406*/ 	.short	(.L_883 - .L_882)
	.align		4
.L_882:
        /*1408*/ 	.word	index@(_Z25selective_scan_bwd_kernelI32Selective_Scan_bwd_kernel_traitsILi128ELi16ELb1ELb0ELb0ELb0ELb0EN3c108BFloat16EfEEv12SSMParamsBwd)
        /*140c*/ 	.word	0x000000a6


	//----- nvinfo : EIATTR_FRAME_SIZE
	.align		4
.L_883:
        /*1410*/ 	.byte	0x04, 0x11
        /*1412*/ 	.short	(.L_885 - .L_884)
	.align		4
.L_884:
        /*1414*/ 	.word	index@($__internal_50_$__cuda_sm70_shflsync_up)
        /*1418*/ 	.word	0x00000000


	//----- nvinfo : EIATTR_FRAME_SIZE
	.align		4
.L_885:
        /*141c*/ 	.byte	0x04, 0x11
        /*141e*/ 	.short	(.L_887 - .L_886)
	.align		4
.L_886:
        /*1420*/ 	.word	index@($__internal_49_$__cuda_sm70_shflsync_idx_p)
        /*1424*/ 	.word	0x00000000


	//----- nvinfo : EIATTR_FRAME_SIZE
	.align		4
.L_887:
        /*1428*/ 	.byte	0x04, 0x11
        /*142a*/ 	.short	(.L_889 - .L_888)
	.align		4
.L_888:
        /*142c*/ 	.word	index@($__internal_48_$__cuda_sm70_shflsync_down)
        /*1430*/ 	.word	0x00000000


	//----- nvinfo : EIATTR_FRAME_SIZE
	.align		4
.L_889:
        /*1434*/ 	.byte	0x04, 0x11
        /*1436*/ 	.short	(.L_891 - .L_890)
	.align		4
.L_890:
        /*1438*/ 	.word	index@(_Z25selective_scan_bwd_kernelI32Selective_Scan_bwd_kernel_traitsILi128ELi16ELb1ELb0ELb0ELb0ELb0EN3c108BFloat16EfEEv12SSMParamsBwd)
        /*143c*/ 	.word	0x00000000


	//----- nvinfo : EIATTR_REGCOUNT
	.align		4
.L_891:
        /*1440*/ 	.byte	0x04, 0x2f
        /*1442*/ 	.short	(.L_893 - .L_892)
	.align		4
.L_892:
        /*1444*/ 	.word	index@(_Z25selective_scan_bwd_kernelI32Selective_Scan_bwd_kernel_traitsILi128ELi16ELb0ELb1ELb1ELb1ELb1EN3c108BFloat16EfEEv12SSMParamsBwd)
        /*1448*/ 	.word	0x000000a8


	//----- nvinfo : EIATTR_FRAME_SIZE
	.align		4
.L_893:
        /*144c*/ 	.byte	0x04, 0x11
        /*144e*/ 	.short	(.L_895 - .L_894)
	.align		4
.L_894:
        /*1450*/ 	.word	index@($__internal_47_$__cuda_sm70_shflsync_up)
        /*1454*/ 	.word	0x00000000


	//----- nvinfo : EIATTR_FRAME_SIZE
	.align		4
.L_895:
        /*1458*/ 	.byte	0x04, 0x11
        /*145a*/ 	.short	(.L_897 - .L_896)
	.align		4
.L_896:
        /*145c*/ 	.word	index@($__internal_46_$__cuda_sm70_shflsync_idx_p)
        /*1460*/ 	.word	0x00000000


	//----- nvinfo : EIATTR_FRAME_SIZE
	.align		4
.L_897:
        /*1464*/ 	.byte	0x04, 0x11
        /*1466*/ 	.short	(.L_899 - .L_898)
	.align		4
.L_898:
        /*1468*/ 	.word	index@($__internal_45_$__cuda_sm70_shflsync_down)
        /*146c*/ 	.word	0x00000000


	//----- nvinfo : EIATTR_FRAME_SIZE
	.align		4
.L_899:
        /*1470*/ 	.byte	0x04, 0x11
        /*1472*/ 	.short	(.L_901 - .L_900)
	.align		4
.L_900:
        /*1474*/ 	.word	index@(_Z25selective_scan_bwd_kernelI32Selective_Scan_bwd_kernel_traitsILi128ELi16ELb0ELb1ELb1ELb1ELb1EN3c108BFloat16EfEEv12SSMParamsBwd)
        /*1478*/ 	.word	0x000000e0


	//----- nvinfo : EIATTR_REGCOUNT
	.align		4
.L_901:
        /*147c*/ 	.byte	0x04, 0x2f
        /*147e*/ 	.short	(.L_903 - .L_902)
	.align		4
.L_902:
        /*1480*/ 	.word	index@(_Z25selective_scan_bwd_kernelI32Selective_Scan_bwd_kernel_traitsILi128ELi16ELb0ELb1ELb1ELb1ELb0EN3c108BFloat16EfEEv12SSMParamsBwd)
        /*1484*/ 	.word	0x000000a8


	//----- nvinfo : EIATTR_FRAME_SIZE
	.align		4
.L_903:
        /*1488*/ 	.byte	0x04, 0x11
        /*148a*/ 	.short	(.L_905 - .L_904)
	.align		4
.L_904:
        /*148c*/ 	.word	index@($__internal_44_$__cuda_sm70_shflsync_up)
        /*1490*/ 	.word	0x00000000


	//----- nvinfo : EIATTR_FRAME_SIZE
	.align		4
.L_905:
        /*1494*/ 	.byte	0x04, 0x11
        /*1496*/ 	.short	(.L_907 - .L_906)
	.align		4
.L_906:
        /*1498*/ 	.word	index@($__internal_43_$__cuda_sm70_shflsync_idx_p)
        /*149c*/ 	.word	0x00000000


	//----- nvinfo : EIATTR_FRAME_SIZE
	.align		4
.L_907:
        /*14a0*/ 	.byte	0x04, 0x11
        /*14a2*/ 	.short	(.L_909 - .L_908)
	.align		4
.L_908:
        /*14a4*/ 	.word	index@($__internal_42_$__cuda_sm70_shflsync_down)
        /*14a8*/ 	.word	0x00000000


	//----- nvinfo : EIATTR_FRAME_SIZE
	.align		4
.L_909:
        /*14ac*/ 	.byte	0x04, 0x11
        /*14ae*/ 	.short	(.L_911 - .L_910)
	.align		4
.L_910:
        /*14b0*/ 	.word	index@(_Z25selective_scan_bwd_kernelI32Selective_Scan_bwd_kernel_traitsILi128ELi16ELb0ELb1ELb1ELb1ELb0EN3c108BFloat16EfEEv12SSMParamsBwd)
        /*14b4*/ 	.word	0x00000038


	//----- nvinfo : EIATTR_REGCOUNT
	.align		4
.L_911:
        /*14b8*/ 	.byte	0x04, 0x2f
        /*14ba*/ 	.short	(.L_913 - .L_912)
	.align		4
.L_912:
        /*14bc*/ 	.word	index@(_Z25selective_scan_bwd_kernelI32Selective_Scan_bwd_kernel_traitsILi128ELi16ELb0ELb1ELb1ELb0ELb1EN3c108BFloat16EfEEv12SSMParamsBwd)
        /*14c0*/ 	.word	0x000000a8


	//----- nvinfo : EIATTR_FRAME_SIZE
	.align		4
.L_913:
        /*14c4*/ 	.byte	0x04, 0x11
        /*14c6*/ 	.short	(.L_915 - .L_914)
	.align		4
.L_914:
        /*14c8*/ 	.word	index@($__internal_41_$__cuda_sm70_shflsync_up)
        /*14cc*/ 	.word	0x00000000


	//----- nvinfo : EIATTR_FRAME_SIZE
	.align		4
.L_915:
        /*14d0*/ 	.byte	0x04, 0x11
        /*14d2*/ 	.short	(.L_917 - .L_916)
	.align		4
.L_916:
        /*14d4*/ 	.word	index@($__internal_40_$__cuda_sm70_shflsync_idx_p)
        /*14d8*/ 	.word	0x00000000


	//----- nvinfo : EIATTR_FRAME_SIZE
	.align		4
.L_917:
        /*14dc*/ 	.byte	0x04, 0x11
        /*14de*/ 	.short	(.L_919 - .L_918)
	.align		4
.L_918:
        /*14e0*/ 	.word	index@($__internal_39_$__cuda_sm70_shflsync_down)
        /*14e4*/ 	.word	0x00000000


	//----- nvinfo : EIATTR_FRAME_SIZE
	.align		4
.L_919:
        /*14e8*/ 	.byte	0x04, 0x11
        /*14ea*/ 	.short	(.L_921 - .L_920)
	.align		4
.L_920:
        /*14ec*/ 	.word	index@(_Z25selective_scan_bwd_kernelI32Selective_Scan_bwd_kernel_traitsILi128ELi16ELb0ELb1ELb1ELb0ELb1EN3c108BFloat16EfEEv12SSMParamsBwd)
        /*14f0*/ 	.word	0x00000088


	//----- nvinfo : EIATTR_REGCOUNT
	.align		4
.L_921:
        /*14f4*/ 	.byte	0x04, 0x2f
        /*14f6*/ 	.short	(.L_923 - .L_922)
	.align		4
.L_922:
        /*14f8*/ 	.word	index@(_Z25selective_scan_bwd_kernelI32Selective_Scan_bwd_kernel_traitsILi128ELi16ELb0ELb1ELb1ELb0ELb0EN3c108BFloat16EfEEv12SSMParamsBwd)
        /*14fc*/ 	.word	0x000000a8


	//----- nvinfo : EIATTR_FRAME_SIZE
	.align		4
.L_923:
        /*1500*/ 	.byte	0x04, 0x11
        /*1502*/ 	.short	(.L_925 - .L_924)
	.align		4
.L_924:
        /*1504*/ 	.word	index@($__internal_38_$__cuda_sm70_shflsync_up)
        /*1508*/ 	.word	0x00000000


	//----- nvinfo : EIATTR_FRAME_SIZE
	.align		4
.L_925:
        /*150c*/ 	.byte	0x04, 0x11
        /*150e*/ 	.short	(.L_927 - .L_926)
	.align		4
.L_926:
        /*1510*/ 	.word	index@($__internal_37_$__cuda_sm70_shflsync_idx_p)
        /*1514*/ 	.word	0x00000000


	//----- nvinfo : EIATTR_FRAME_SIZE
	.align		4
.L_927:
        /*1518*/ 	.byte	0x04, 0x11
        /*151a*/ 	.short	(.L_929 - .L_928)
	.align		4
.L_928:
        /*151c*/ 	.word	index@($__internal_36_$__cuda_sm70_shflsync_down)
        /*1520*/ 	.word	0x00000000


	//----- nvinfo : EIATTR_FRAME_SIZE
	.align		4
.L_929:
        /*1524*/ 	.byte	0x04, 0x11
        /*1526*/ 	.short	(.L_931 - .L_930)
	.align		4
.L_930:
        /*1528*/ 	.word	index@(_Z25selective_scan_bwd_kernelI32Selective_Scan_bwd_kernel_traitsILi128ELi16ELb0ELb1ELb1ELb0ELb0EN3c108BFloat16EfEEv12SSMParamsBwd)
        /*152c*/ 	.word	0x00000030


	//----- nvinfo : EIATTR_REGCOUNT
	.align		4
.L_931:
        /*1530*/ 	.byte	0x04, 0x2f
        /*1532*/ 	.short	(.L_933 - .L_932)
	.align		4
.L_932:
        /*1534*/ 	.word	index@(_Z25selective_scan_bwd_kernelI32Selective_Scan_bwd_kernel_traitsILi128ELi16ELb0ELb1ELb0ELb1ELb1EN3c108BFloat16EfEEv12SSMParamsBwd)
        /*1538*/ 	.word	0x000000a8


	//----- nvinfo : EIATTR_FRAME_SIZE
	.align		4
.L_933:
        /*153c*/ 	.byte	0x04, 0x11
        /*153e*/ 	.short	(.L_935 - .L_934)
	.align		4
.L_934:
        /*1540*/ 	.word	index@($__internal_35_$__cuda_sm70_shflsync_up)
        /*1544*/ 	.word	0x00000000


	//----- nvinfo : EIATTR_FRAME_SIZE
	.align		4
.L_935:
        /*1548*/ 	.byte	0x04, 0x11
        /*154a*/ 	.short	(.L_937 - .L_936)
	.align		4
.L_936:
        /*154c*/ 	.word	index@($__internal_34_$__cuda_sm70_shflsync_idx_p)
        /*1550*/ 	.word	0x00000000


	//----- nvinfo : EIATTR_FRAME_SIZE
	.align		4
.L_937:
        /*1554*/ 	.byte	0x04, 0x11
        /*1556*/ 	.short	(.L_939 - .L_938)
	.align		4
.L_938:
        /*1558*/ 	.word	index@($__internal_33_$__cuda_sm70_shflsync_down)
        /*155c*/ 	.word	0x00000000


	//----- nvinfo : EIATTR_FRAME_SIZE
	.align		4
.L_939:
        /*1560*/ 	.byte	0x04, 0x11
        /*1562*/ 	.short	(.L_941 - .L_940)
	.align		4
.L_940:
        /*1564*/ 	.word	index@(_Z25selective_scan_bwd_kernelI32Selective_Scan_bwd_kernel_traitsILi128ELi16ELb0ELb1ELb0ELb1ELb1EN3c108BFloat16EfEEv12SSMParamsBwd)
        /*1568*/ 	.word	0x00000088


	//----- nvinfo : EIATTR_REGCOUNT
	.align		4
.L_941:
        /*156c*/ 	.byte	0x04, 0x2f
        /*156e*/ 	.short	(.L_943 - .L_942)
	.align		4
.L_942:
        /*1570*/ 	.word	index@(_Z25selective_scan_bwd_kernelI32Selective_Scan_bwd_kernel_traitsILi128ELi16ELb0ELb1ELb0ELb1ELb0EN3c108BFloat16EfEEv12SSMParamsBwd)
        /*1574*/ 	.word	0x000000a8


	//----- nvinfo : EIATTR_FRAME_SIZE
	.align		4
.L_943:
        /*1578*/ 	.byte	0x04, 0x11
        /*157a*/ 	.short	(.L_945 - .L_944)
	.align		4
.L_944:
        /*157c*/ 	.word	index@($__internal_32_$__cuda_sm70_shflsync_up)
        /*1580*/ 	.word	0x00000000


	//----- nvinfo : EIATTR_FRAME_SIZE
	.align		4
.L_945:
        /*1584*/ 	.byte	0x04, 0x11
        /*1586*/ 	.short	(.L_947 - .L_946)
	.align		4
.L_946:
        /*1588*/ 	.word	index@($__internal_31_$__cuda_sm70_shflsync_idx_p)
        /*158c*/ 	.word	0x00000000


	//----- nvinfo : EIATTR_FRAME_SIZE
	.align		4
.L_947:
        /*1590*/ 	.byte	0x04, 0x11
        /*1592*/ 	.short	(.L_949 - .L_948)
	.align		4
.L_948:
        /*1594*/ 	.word	index@($__internal_30_$__cuda_sm70_shflsync_down)
        /*1598*/ 	.word	0x00000000


	//----- nvinfo : EIATTR_FRAME_SIZE
	.align		4
.L_949:
        /*159c*/ 	.byte	0x04, 0x11
        /*159e*/ 	.short	(.L_951 - .L_950)
	.align		4
.L_950:
        /*15a0*/ 	.word	index@(_Z25selective_scan_bwd_kernelI32Selective_Scan_bwd_kernel_traitsILi128ELi16ELb0ELb1ELb0ELb1ELb0EN3c108BFloat16EfEEv12SSMParamsBwd)
        /*15a4*/ 	.word	0x00000008


	//----- nvinfo : EIATTR_REGCOUNT
	.align		4
.L_951:
        /*15a8*/ 	.byte	0x04, 0x2f
        /*15aa*/ 	.short	(.L_953 - .L_952)
	.align		4
.L_952:
        /*15ac*/ 	.word	index@(_Z25selective_scan_bwd_kernelI32Selective_Scan_bwd_kernel_traitsILi128ELi16ELb0ELb1ELb0ELb0ELb1EN3c108BFloat16EfEEv12SSMParamsBwd)
        /*15b0*/ 	.word	0x000000a8


	//----- nvinfo : EIATTR_FRAME_SIZE
	.align		4
.L_953:
        /*15b4*/ 	.byte	0x04, 0x11
        /*15b6*/ 	.short	(.L_955 - .L_954)
	.align		4
.L_954:
        /*15b8*/ 	.word	index@($__internal_29_$__cuda_sm70_shflsync_up)
        /*15bc*/ 	.word	0x00000000


	//----- nvinfo : EIATTR_FRAME_SIZE
	.align		4
.L_955:
        /*15c0*/ 	.byte	0x04, 0x11
        /*15c2*/ 	.short	(.L_957 - .L_956)
	.align		4
.L_956:
        /*15c4*/ 	.word	index@($__internal_28_$__cuda_sm70_shflsync_idx_p)
        /*15c8*/ 	.word	0x00000000


	//----- nvinfo : EIATTR_FRAME_SIZE
	.align		4
.L_957:
        /*15cc*/ 	.byte	0x04, 0x11
        /*15ce*/ 	.short	(.L_959 - .L_958)
	.align		4
.L_958:
        /*15d0*/ 	.word	index@($__internal_27_$__cuda_sm70_shflsync_down)
        /*15d4*/ 	.word	0x00000000


	//----- nvinfo : EIATTR_FRAME_SIZE
	.align		4
.L_959:
        /*15d8*/ 	.byte	0x04, 0x11
        /*15da*/ 	.short	(.L_961 - .L_960)
	.align		4
.L_960:
        /*15dc*/ 	.word	index@(_Z25selective_scan_bwd_kernelI32Selective_Scan_bwd_kernel_traitsILi128ELi16ELb0ELb1ELb0ELb0ELb1EN3c108BFloat16EfEEv12SSMParamsBwd)
        /*15e0*/ 	.word	0x00000048


	//----- nvinfo : EIATTR_REGCOUNT
	.align		4
.L_961:
        /*15e4*/ 	.byte	0x04, 0x2f
        /*15e6*/ 	.short	(.L_963 - .L_962)
	.align		4
.L_962:
        /*15e8*/ 	.word	index@(_Z25selective_scan_bwd_kernelI32Selective_Scan_bwd_kernel_traitsILi128ELi16ELb0ELb1ELb0ELb0ELb0EN3c108BFloat16EfEEv12SSMParamsBwd)
        /*15ec*/ 	.word	0x000000a8


	//----- nvinfo : EIATTR_FRAME_SIZE
	.align		4
.L_963:
        /*15f0*/ 	.byte	0x04, 0x11
        /*15f2*/ 	.short	(.L_965 - .L_964)
	.align		4
.L_964:
        /*15f4*/ 	.word	index@($__internal_26_$__cuda_sm70_shflsync_up)
        /*15f8*/ 	.word	0x00000000


	//----- nvinfo : EIATTR_FRAME_SIZE
	.align		4
.L_965:
        /*15fc*/ 	.byte	0x04, 0x11
        /*15fe*/ 	.short	(.L_967 - .L_966)
	.align		4
.L_966:
        /*1600*/ 	.word	index@($__internal_25_$__cuda_sm70_shflsync_idx_p)
        /*1604*/ 	.word	0x00000000


	//----- nvinfo : EIATTR_FRAME_SIZE
	.align		4
.L_967:
        /*1608*/ 	.byte	0x04, 0x11
        /*160a*/ 	.short	(.L_969 - .L_968)
	.align		4
.L_968:
        /*160c*/ 	.word	index@($__internal_24_$__cuda_sm70_shflsync_down)
        /*1610*/ 	.word	0x00000000


	//----- nvinfo : EIATTR_FRAME_SIZE
	.align		4
.L_969:
        /*1614*/ 	.byte	0x04, 0x11
        /*1616*/ 	.short	(.L_971 - .L_970)
	.align		4
.L_970:
        /*1618*/ 	.word	index@(_Z25selective_scan_bwd_kernelI32Selective_Scan_bwd_kernel_traitsILi128ELi16ELb0ELb1ELb0ELb0ELb0EN3c108BFloat16EfEEv12SSMParamsBwd)
        /*161c*/ 	.word	0x00000000


	//----- nvinfo : EIATTR_REGCOUNT
	.align		4
.L_971:
        /*1620*/ 	.byte	0x04, 0x2f
        /*1622*/ 	.short	(.L_973 - .L_972)
	.align		4
.L_972:
        /*1624*/ 	.word	index@(_Z25selective_scan_bwd_kernelI32Selective_Scan_bwd_kernel_traitsILi128ELi16ELb0ELb0ELb1ELb1ELb1EN3c108BFloat16EfEEv12SSMParamsBwd)
        /*1628*/ 	.word	0x000000a8


	//----- nvinfo : EIATTR_FRAME_SIZE
	.align		4
.L_973:
        /*162c*/ 	.byte	0x04, 0x11
        /*162e*/ 	.short	(.L_975 - .L_974)
	.align		4
.L_974:
        /*1630*/ 	.word	index@($__internal_23_$__cuda_sm70_shflsync_up)
        /*1634*/ 	.word	0x00000000


	//----- nvinfo : EIATTR_FRAME_SIZE
	.align		4
.L_975:
        /*1638*/ 	.byte	0x04, 0x11
        /*163a*/ 	.short	(.L_977 - .L_976)
	.align		4
.L_976:
        /*163c*/ 	.word	index@($__internal_22_$__cuda_sm70_shflsync_idx_p)
        /*1640*/ 	.word	0x00000000


	//----- nvinfo : EIATTR_FRAME_SIZE
	.align		4
.L_977:
        /*1644*/ 	.byte	0x04, 0x11
        /*1646*/ 	.short	(.L_979 - .L_978)
	.align		4
.L_978:
        /*1648*/ 	.word	index@($__internal_21_$__cuda_sm70_shflsync_down)
        /*164c*/ 	.word	0x00000000


	//----- nvinfo : EIATTR_FRAME_SIZE
	.align		4
.L_979:
        /*1650*/ 	.byte	0x04, 0x11
        /*1652*/ 	.short	(.L_981 - .L_980)
	.align		4
.L_980:
        /*1654*/ 	.word	index@(_Z25selective_scan_bwd_kernelI32Selective_Scan_bwd_kernel_traitsILi128ELi16ELb0ELb0ELb1ELb1ELb1EN3c108BFloat16EfEEv12SSMParamsBwd)
        /*1658*/ 	.word	0x00000088


	//----- nvinfo : EIATTR_REGCOUNT
	.align		4
.L_981:
        /*165c*/ 	.byte	0x04, 0x2f
        /*165e*/ 	.short	(.L_983 - .L_982)
	.align		4
.L_982:
        /*1660*/ 	.word	index@(_Z25selective_scan_bwd_kernelI32Selective_Scan_bwd_kernel_traitsILi128ELi16ELb0ELb0ELb1ELb1ELb0EN3c108BFloat16EfEEv12SSMParamsBwd)
        /*1664*/ 	.word	0x000000a8


	//----- nvinfo : EIATTR_FRAME_SIZE
	.align		4
.L_983:
        /*1668*/ 	.byte	0x04, 0x11
        /*166a*/ 	.short	(.L_985 - .L_984)
	.align		4
.L_984:
        /*166c*/ 	.word	index@($__internal_20_$__cuda_sm70_shflsync_up)
        /*1670*/ 	.word	0x00000000


	//----- nvinfo : EIATTR_FRAME_SIZE
	.align		4
.L_985:
        /*1674*/ 	.byte	0x04, 0x11
        /*1676*/ 	.short	(.L_987 - .L_986)
	.align		4
.L_986:
        /*1678*/ 	.word	index@($__internal_19_$__cuda_sm70_shflsync_idx_p)
        /*167c*/ 	.word	0x00000000


	//----- nvinfo : EIATTR_FRAME_SIZE
	.align		4
.L_987:
        /*1680*/ 	.byte	0x04, 0x11
        /*1682*/ 	.short	(.L_989 - .L_988)
	.align		4
.L_988:
        /*1684*/ 	.word	index@($__internal_18_$__cuda_sm70_shflsync_down)
        /*1688*/ 	.word	0x00000000


	//----- nvinfo : EIATTR_FRAME_SIZE
	.align		4
.L_989:
        /*168c*/ 	.byte	0x04, 0x11
        /*168e*/ 	.short	(.L_991 - .L_990)
	.align		4
.L_990:
        /*1690*/ 	.word	index@(_Z25selective_scan_bwd_kernelI32Selective_Scan_bwd_kernel_traitsILi128ELi16ELb0ELb0ELb1ELb1ELb0EN3c108BFloat16EfEEv12SSMParamsBwd)
        /*1694*/ 	.word	0x00000040


	//----- nvinfo : EIATTR_REGCOUNT
	.align		4
.L_991:
        /*1698*/ 	.byte	0x04, 0x2f
        /*169a*/ 	.short	(.L_993 - .L_992)
	.align		4
.L_992:
        /*169c*/ 	.word	index@(_Z25selective_scan_bwd_kernelI32Selective_Scan_bwd_kernel_traitsILi128ELi16ELb0ELb0ELb1ELb0ELb1EN3c108BFloat16EfEEv12SSMParamsBwd)
        /*16a0*/ 	.word	0x000000a8


	//----- nvinfo : EIATTR_FRAME_SIZE
	.align		4
.L_993:
        /*16a4*/ 	.byte	0x04, 0x11
        /*16a6*/ 	.short	(.L_995 - .L_994)
	.align		4
.L_994:
        /*16a8*/ 	.word	index@($__internal_17_$__cuda_sm70_shflsync_up)
        /*16ac*/ 	.word	0x00000000


	//----- nvinfo : EIATTR_FRAME_SIZE
	.align		4
.L_995:
        /*16b0*/ 	.byte	0x04, 0x11
        /*16b2*/ 	.short	(.L_997 - .L_996)
	.align		4
.L_996:
        /*16b4*/ 	.word	index@($__internal_16_$__cuda_sm70_shflsync_idx_p)
        /*16b8*/ 	.word	0x00000000


	//----- nvinfo : EIATTR_FRAME_SIZE
	.align		4
.L_997:
        /*16bc*/ 	.byte	0x04, 0x11
        /*16be*/ 	.short	(.L_999 - .L_998)
	.align		4
.L_998:
        /*16c0*/ 	.word	index@($__internal_15_$__cuda_sm70_shflsync_down)
        /*16c4*/ 	.word	0x00000000


	//----- nvinfo : EIATTR_FRAME_SIZE
	.align		4
.L_999:
        /*16c8*/ 	.byte	0x04, 0x11
        /*16ca*/ 	.short	(.L_1001 - .L_1000)
	.align		4
.L_1000:
        /*16cc*/ 	.word	index@(_Z25selective_scan_bwd_kernelI32Selective_Scan_bwd_kernel_traitsILi128ELi16ELb0ELb0ELb1ELb0ELb1EN3c108BFloat16EfEEv12SSMParamsBwd)
        /*16d0*/ 	.word	0x00000048


	//----- nvinfo : EIATTR_REGCOUNT
	.align		4
.L_1001:
        /*16d4*/ 	.byte	0x04, 0x2f
        /*16d6*/ 	.short	(.L_1003 - .L_1002)
	.align		4
.L_1002:
        /*16d8*/ 	.word	index@(_Z25selective_scan_bwd_kernelI32Selective_Scan_bwd_kernel_traitsILi128ELi16ELb0ELb0ELb1ELb0ELb0EN3c108BFloat16EfEEv12SSMParamsBwd)
        /*16dc*/ 	.word	0x000000a8


	//----- nvinfo : EIATTR_FRAME_SIZE
	.align		4
.L_1003:
        /*16e0*/ 	.byte	0x04, 0x11
        /*16e2*/ 	.short	(.L_1005 - .L_1004)
	.align		4
.L_1004:
        /*16e4*/ 	.word	index@($__internal_14_$__cuda_sm70_shflsync_up)
        /*16e8*/ 	.word	0x00000000


	//----- nvinfo : EIATTR_FRAME_SIZE
	.align		4
.L_1005:
        /*16ec*/ 	.byte	0x04, 0x11
        /*16ee*/ 	.short	(.L_1007 - .L_1006)
	.align		4
.L_1006:
        /*16f0*/ 	.word	index@($__internal_13_$__cuda_sm70_shflsync_idx_p)
        /*16f4*/ 	.word	0x00000000


	//----- nvinfo : EIATTR_FRAME_SIZE
	.align		4
.L_1007:
        /*16f8*/ 	.byte	0x04, 0x11
        /*16fa*/ 	.short	(.L_1009 - .L_1008)
	.align		4
.L_1008:
        /*16fc*/ 	.word	index@($__internal_12_$__cuda_sm70_shflsync_down)
        /*1700*/ 	.word	0x00000000


	//----- nvinfo : EIATTR_FRAME_SIZE
	.align		4
.L_1009:
        /*1704*/ 	.byte	0x04, 0x11
        /*1706*/ 	.short	(.L_1011 - .L_1010)
	.align		4
.L_1010:
        /*1708*/ 	.word	index@(_Z25selective_scan_bwd_kernelI32Selective_Scan_bwd_kernel_traitsILi128ELi16ELb0ELb0ELb1ELb0ELb0EN3c108BFloat16EfEEv12SSMParamsBwd)
        /*170c*/ 	.word	0x00000038


	//----- nvinfo : EIATTR_REGCOUNT
	.align		4
.L_1011:
        /*1710*/ 	.byte	0x04, 0x2f
        /*1712*/ 	.short	(.L_1013 - .L_1012)
	.align		4
.L_1012:
        /*1714*/ 	.word	index@(_Z25selective_scan_bwd_kernelI32Selective_Scan_bwd_kernel_traitsILi128ELi16ELb0ELb0ELb0ELb1ELb1EN3c108BFloat16EfEEv12SSMParamsBwd)
        /*1718*/ 	.word	0x000000a8


	//----- nvinfo : EIATTR_FRAME_SIZE
	.align		4
.L_1013:
        /*171c*/ 	.byte	0x04, 0x11
        /*171e*/ 	.short	(.L_1015 - .L_1014)
	.align		4
.L_1014:
        /*1720*/ 	.word	index@($__internal_11_$__cuda_sm70_shflsync_up)
        /*1724*/ 	.word	0x00000000


	//----- nvinfo : EIATTR_FRAME_SIZE
	.align		4
.L_1015:
        /*1728*/ 	.byte	0x04, 0x11
        /*172a*/ 	.short	(.L_1017 - .L_1016)
	.align		4
.L_1016:
        /*172c*/ 	.word	index@($__internal_10_$__cuda_sm70_shflsync_idx_p)
        /*1730*/ 	.word	0x00000000


	//----- nvinfo : EIATTR_FRAME_SIZE
	.align		4
.L_1017:
        /*1734*/ 	.byte	0x04, 0x11
        /*1736*/ 	.short	(.L_1019 - .L_1018)
	.align		4
.L_1018:
        /*1738*/ 	.word	index@($__internal_9_$__cuda_sm70_shflsync_down)
        /*173c*/ 	.word	0x00000000


	//----- nvinfo : EIATTR_FRAME_SIZE
	.align		4
.L_1019:
        /*1740*/ 	.byte	0x04, 0x11
        /*1742*/ 	.short	(.L_1021 - .L_1020)
	.align		4
.L_1020:
        /*1744*/ 	.word	index@(_Z25selective_scan_bwd_kernelI32Selective_Scan_bwd_kernel_traitsILi128ELi16ELb0ELb0ELb0ELb1ELb1EN3c108BFloat16EfEEv12SSMParamsBwd)
        /*1748*/ 	.word	0x00000008


	//----- nvinfo : EIATTR_REGCOUNT
	.align		4
.L_1021:
        /*174c*/ 	.byte	0x04, 0x2f
        /*174e*/ 	.short	(.L_1023 - .L_1022)
	.align		4
.L_1022:
        /*1750*/ 	.word	index@(_Z25selective_scan_bwd_kernelI32Selective_Scan_bwd_kernel_traitsILi128ELi16ELb0ELb0ELb0ELb1ELb0EN3c108BFloat16EfEEv12SSMParamsBwd)
        /*1754*/ 	.word	0x000000a8


	//----- nvinfo : EIATTR_FRAME_SIZE
	.align		4
.L_1023:
        /*1758*/ 	.byte	0x04, 0x11
        /*175a*/ 	.short	(.L_1025 - .L_1024)
	.align		4
.L_1024:
        /*175c*/ 	.word	index@($__internal_8_$__cuda_sm70_shflsync_up)
        /*1760*/ 	.word	0x00000000


	//----- nvinfo : EIATTR_FRAME_SIZE
	.align		4
.L_1025:
        /*1764*/ 	.byte	0x04, 0x11
        /*1766*/ 	.short	(.L_1027 - .L_1026)
	.align		4
.L_1026:
        /*1768*/ 	.word	index@($__internal_7_$__cuda_sm70_shflsync_idx_p)
        /*176c*/ 	.word	0x00000000


	//----- nvinfo : EIATTR_FRAME_SIZE
	.align		4
.L_1027:
        /*1770*/ 	.byte	0x04, 0x11
        /*1772*/ 	.short	(.L_1029 - .L_1028)
	.align		4
.L_1028:
        /*1774*/ 	.word	index@($__internal_6_$__cuda_sm70_shflsync_down)
        /*1778*/ 	.word	0x00000000


	//----- nvinfo : EIATTR_FRAME_SIZE
	.align		4
.L_1029:
        /*177c*/ 	.byte	0x04, 0x11
        /*177e*/ 	.short	(.L_1031 - .L_1030)
	.align		4
.L_1030:
        /*1780*/ 	.word	index@(_Z25selective_scan_bwd_kernelI32Selective_Scan_bwd_kernel_traitsILi128ELi16ELb0ELb0ELb0ELb1ELb0EN3c108BFloat16EfEEv12SSMParamsBwd)
        /*1784*/ 	.word	0x00000000


	//----- nvinfo : EIATTR_REGCOUNT
	.align		4
.L_1031:
        /*1788*/ 	.byte	0x04, 0x2f
        /*178a*/ 	.short	(.L_1033 - .L_1032)
	.align		4
.L_1032:
        /*178c*/ 	.word	index@(_Z25selective_scan_bwd_kernelI32Selective_Scan_bwd_kernel_traitsILi128ELi16ELb0ELb0ELb0ELb0ELb1EN3c108BFloat16EfEEv12SSMParamsBwd)
        /*1790*/ 	.word	0x000000a8


	//----- nvinfo : EIATTR_FRAME_SIZE
	.align		4
.L_1033:
        /*1794*/ 	.byte	0x04, 0x11
        /*1796*/ 	.short	(.L_1035 - .L_1034)
	.align		4
.L_1034:
        /*1798*/ 	.word	index@($__internal_5_$__cuda_sm70_shflsync_up)
        /*179c*/ 	.word	0x00000000


	//----- nvinfo : EIATTR_FRAME_SIZE
	.align		4
.L_1035:
        /*17a0*/ 	.byte	0x04, 0x11
        /*17a2*/ 	.short	(.L_1037 - .L_1036)
	.align		4
.L_1036:
        /*17a4*/ 	.word	index@($__internal_4_$__cuda_sm70_shflsync_idx_p)
        /*17a8*/ 	.word	0x00000000


	//----- nvinfo : EIATTR_FRAME_SIZE
	.align		4
.L_1037:
        /*17ac*/ 	.byte	0x04, 0x11
        /*17ae*/ 	.short	(.L_1039 - .L_1038)
	.align		4
.L_1038:
        /*17b0*/ 	.word	index@($__internal_3_$__cuda_sm70_shflsync_down)
        /*17b4*/ 	.word	0x00000000


	//----- nvinfo : EIATTR_FRAME_SIZE
	.align		4
.L_1039:
        /*17b8*/ 	.byte	0x04, 0x11
        /*17ba*/ 	.short	(.L_1041 - .L_1040)
	.align		4
.L_1040:
        /*17bc*/ 	.word	index@(_Z25selective_scan_bwd_kernelI32Selective_Scan_bwd_kernel_traitsILi128ELi16ELb0ELb0ELb0ELb0ELb1EN3c108BFloat16EfEEv12SSMParamsBwd)
        /*17c0*/ 	.word	0x00000000


	//----- nvinfo : EIATTR_REGCOUNT
	.align		4
.L_1041:
        /*17c4*/ 	.byte	0x04, 0x2f
        /*17c6*/ 	.short	(.L_1043 - .L_1042)
	.align		4
.L_1042:
        /*17c8*/ 	.word	index@(_Z25selective_scan_bwd_kernelI32Selective_Scan_bwd_kernel_traitsILi128ELi16ELb0ELb0ELb0ELb0ELb0EN3c108BFloat16EfEEv12SSMParamsBwd)
        /*17cc*/ 	.word	0x000000a8


	//----- nvinfo : EIATTR_FRAME_SIZE
	.align		4
.L_1043:
        /*17d0*/ 	.byte	0x04, 0x11
        /*17d2*/ 	.short	(.L_1045 - .L_1044)
	.align		4
.L_1044:
        /*17d4*/ 	.word	index@($__internal_2_$__cuda_sm70_shflsync_up)
        /*17d8*/ 	.word	0x00000000


	//----- nvinfo : EIATTR_FRAME_SIZE
	.align		4
.L_1045:
        /*17dc*/ 	.byte	0x04, 0x11
        /*17de*/ 	.short	(.L_1047 - .L_1046)
	.align		4
.L_1046:
        /*17e0*/ 	.word	index@($__internal_1_$__cuda_sm70_shflsync_idx_p)
        /*17e4*/ 	.word	0x00000000


	//----- nvinfo : EIATTR_FRAME_SIZE
	.align		4
.L_1047:
        /*17e8*/ 	.byte	0x04, 0x11
        /*17ea*/ 	.short	(.L_1049 - .L_1048)
	.align		4
.L_1048:
        /*17ec*/ 	.word	index@($__internal_0_$__cuda_sm70_shflsync_down)
        /*17f0*/ 	.word	0x00000000


	//----- nvinfo : EIATTR_FRAME_SIZE
	.align		4
.L_1049:
        /*17f4*/ 	.byte	0x04, 0x11
        /*17f6*/ 	.short	(.L_1051 - .L_1050)
	.align		4
.L_1050:
        /*17f8*/ 	.word	index@(_Z25selective_scan_bwd_kernelI32Selective_Scan_bwd_kernel_traitsILi128ELi16ELb0ELb0ELb0ELb0ELb0EN3c108BFloat16EfEEv12SSMParamsBwd)
        /*17fc*/ 	.word	0x00000000


	//----- nvinfo : EIATTR_MIN_STACK_SIZE
	.align		4
.L_1051:
        /*1800*/ 	.byte	0x04, 0x12
        /*1802*/ 	.short	(.L_1053 - .L_1052)
	.align		4
.L_1052:
        /*1804*/ 	.word	index@(_Z25selective_scan_bwd_kernelI32Selective_Scan_bwd_kernel_traitsILi128ELi16ELb0ELb0ELb0ELb0ELb0EN3c108BFloat16EfEEv12SSMParamsBwd)
        /*1808*/ 	.word	0x00000000


	//----- nvinfo : EIATTR_MIN_STACK_SIZE
	.align		4
.L_1053:
        /*180c*/ 	.byte	0x04, 0x12
        /*180e*/ 	.short	(.L_1055 - .L_1054)
	.align		4
.L_1054:
        /*1810*/ 	.word	index@(_Z25selective_scan_bwd_kernelI32Selective_Scan_bwd_kernel_traitsILi128ELi16ELb0ELb0ELb0ELb0ELb1EN3c108BFloat16EfEEv12SSMParamsBwd)
        /*1814*/ 	.word	0x00000000


	//----- nvinfo : EIATTR_MIN_STACK_SIZE
	.align		4
.L_1055:
        /*1818*/ 	.byte	0x04, 0x12
        /*181a*/ 	.short	(.L_1057 - .L_1056)
	.align		4
.L_1056:
        /*181c*/ 	.word	index@(_Z25selective_scan_bwd_kernelI32Selective_Scan_bwd_kernel_traitsILi128ELi16ELb0ELb0ELb0ELb1ELb0EN3c108BFloat16EfEEv12SSMParamsBwd)
        /*1820*/ 	.word	0x00000000


	//----- nvinfo : EIATTR_MIN_STACK_SIZE
	.align		4
.L_1057:
        /*1824*/ 	.byte	0x04, 0x12
        /*1826*/ 	.short	(.L_1059 - .L_1058)
	.align		4
.L_1058:
        /*1828*/ 	.word	index@(_Z25selective_scan_bwd_kernelI32Selective_Scan_bwd_kernel_traitsILi128ELi16ELb0ELb0ELb0ELb1ELb1EN3c108BFloat16EfEEv12SSMParamsBwd)
        /*182c*/ 	.word	0x00000008


	//----- nvinfo : EIATTR_MIN_STACK_SIZE
	.align		4
.L_1059:
        /*1830*/ 	.byte	0x04, 0x12
        /*1832*/ 	.short	(.L_1061 - .L_1060)
	.align		4
.L_1060:
        /*1834*/ 	.word	index@(_Z25selective_scan_bwd_kernelI32Selective_Scan_bwd_kernel_traitsILi128ELi16ELb0ELb0ELb1ELb0ELb0EN3c108BFloat16EfEEv12SSMParamsBwd)
        /*1838*/ 	.word	0x00000038


	//----- nvinfo : EIATTR_MIN_STACK_SIZE
	.align		4
.L_1061:
        /*183c*/ 	.byte	0x04, 0x12
        /*183e*/ 	.short	(.L_1063 - .L_1062)
	.align		4
.L_1062:
        /*1840*/ 	.word	index@(_Z25selective_scan_bwd_kernelI32Selective_Scan_bwd_kernel_traitsILi128ELi16ELb0ELb0ELb1ELb0ELb1EN3c108BFloat16EfEEv12SSMParamsBwd)
        /*1844*/ 	.word	0x00000048


	//----- nvinfo : EIATTR_MIN_STACK_SIZE
	.align		4
.L_1063:
        /*1848*/ 	.byte	0x04, 0x12
        /*184a*/ 	.short	(.L_1065 - .L_1064)
	.align		4
.L_1064:
        /*184c*/ 	.word	index@(_Z25selective_scan_bwd_kernelI32Selective_Scan_bwd_kernel_traitsILi128ELi16ELb0ELb0ELb1ELb1ELb0EN3c108BFloat16EfEEv12SSMParamsBwd)
        /*1850*/ 	.word	0x00000040


	//----- nvinfo : EIATTR_MIN_STACK_SIZE
	.align		4
.L_1065:
        /*1854*/ 	.byte	0x04, 0x12
        /*1856*/ 	.short	(.L_1067 - .L_1066)
	.align		4
.L_1066:
        /*1858*/ 	.word	index@(_Z25selective_scan_bwd_kernelI32Selective_Scan_bwd_kernel_traitsILi128ELi16ELb0ELb0ELb1ELb1ELb1EN3c108BFloat16EfEEv12SSMParamsBwd)
        /*185c*/ 	.word	0x00000088


	//----- nvinfo : EIATTR_MIN_STACK_SIZE
	.align		4
.L_1067:
        /*1860*/ 	.byte	0x04, 0x12
        /*1862*/ 	.short	(.L_1069 - .L_1068)
	.align		4
.L_1068:
        /*1864*/ 	.word	index@(_Z25selective_scan_bwd_kernelI32Selective_Scan_bwd_kernel_traitsILi128ELi16ELb0ELb1ELb0ELb0ELb0EN3c108BFloat16EfEEv12SSMParamsBwd)
        /*1868*/ 	.word	0x00000000


	//----- nvinfo : EIATTR_MIN_STACK_SIZE
	.align		4
.L_1069:
        /*186c*/ 	.byte	0x04, 0x12
        /*186e*/ 	.short	(.L_1071 - .L_1070)
	.align		4
.L_1070:
        /*1870*/ 	.word	index@(_Z25selective_scan_bwd_kernelI32Selective_Scan_bwd_kernel_traitsILi128ELi16ELb0ELb1ELb0ELb0ELb1EN3c108BFloat16EfEEv12SSMParamsBwd)
        /*1874*/ 	.word	0x00000048


	//----- nvinfo : EIATTR_MIN_STACK_SIZE
	.align		4
.L_1071:
        /*1878*/ 	.byte	0x04, 0x12
        /*187a*/ 	.short	(.L_1073 - .L_1072)
	.align		4
.L_1072:
        /*187c*/ 	.word	index@(_Z25selective_scan_bwd_kernelI32Selective_Scan_bwd_kernel_traitsILi128ELi16ELb0ELb1ELb0ELb1ELb0EN3c108BFloat16EfEEv12SSMParamsBwd)
        /*1880*/ 	.word	0x00000008


	//----- nvinfo : EIATTR_MIN_STACK_SIZE
	.align		4
.L_1073:
        /*1884*/ 	.byte	0x04, 0x12
        /*1886*/ 	.short	(.L_1075 - .L_1074)
	.align		4
.L_1074:
        /*1888*/ 	.word	index@(_Z25selective_scan_bwd_kernelI32Selective_Scan_bwd_kernel_traitsILi128ELi16ELb0ELb1ELb0ELb1ELb1EN3c108BFloat16EfEEv12SSMParamsBwd)
        /*188c*/ 	.word	0x00000088


	//----- nvinfo : EIATTR_MIN_STACK_SIZE
	.align		4
.L_1075:
        /*1890*/ 	.byte	0x04, 0x12
        /*1892*/ 	.short	(.L_1077 - .L_1076)
	.align		4
.L_1076:
        /*1894*/ 	.word	index@(_Z25selective_scan_bwd_kernelI32Selective_Scan_bwd_kernel_traitsILi128ELi16ELb0ELb1ELb1ELb0ELb0EN3c108BFloat16EfEEv12SSMParamsBwd)
        /*1898*/ 	.word	0x00000030


	//----- nvinfo : EIATTR_MIN_STACK_SIZE
	.align		4
.L_1077:
        /*189c*/ 	.byte	0x04, 0x12
        /*189e*/ 	.short	(.L_1079 - .L_1078)
	.align		4
.L_1078:
        /*18a0*/ 	.word	index@(_Z25selective_scan_bwd_kernelI32Selective_Scan_bwd_kernel_traitsILi128ELi16ELb0ELb1ELb1ELb0ELb1EN3c108BFloat16EfEEv12SSMParamsBwd)
        /*18a4*/ 	.word	0x00000088


	//----- nvinfo : EIATTR_MIN_STACK_SIZE
	.align		4
.L_1079:
        /*18a8*/ 	.byte	0x04, 0x12
        /*18aa*/ 	.short	(.L_1081 - .L_1080)
	.align		4
.L_1080:
        /*18ac*/ 	.word	index@(_Z25selective_scan_bwd_kernelI32Selective_Scan_bwd_kernel_traitsILi128ELi16ELb0ELb1ELb1ELb1ELb0EN3c108BFloat16EfEEv12SSMParamsBwd)
        /*18b0*/ 	.word	0x00000038


	//----- nvinfo : EIATTR_MIN_STACK_SIZE
	.align		4
.L_1081:
        /*18b4*/ 	.byte	0x04, 0x12
        /*18b6*/ 	.short	(.L_1083 - .L_1082)
	.align		4
.L_1082:
        /*18b8*/ 	.word	index@(_Z25selective_scan_bwd_kernelI32Selective_Scan_bwd_kernel_traitsILi128ELi16ELb0ELb1ELb1ELb1ELb1EN3c108BFloat16EfEEv12SSMParamsBwd)
        /*18bc*/ 	.word	0x000000e0


	//----- nvinfo : EIATTR_MIN_STACK_SIZE
	.align		4
.L_1083:
        /*18c0*/ 	.byte	0x04, 0x12
        /*18c2*/ 	.short	(.L_1085 - .L_1084)
	.align		4
.L_1084:
        /*18c4*/ 	.word	index@(_Z25selective_scan_bwd_kernelI32Selective_Scan_bwd_kernel_traitsILi128ELi16ELb1ELb0ELb0ELb0ELb0EN3c108BFloat16EfEEv12SSMParamsBwd)
        /*18c8*/ 	.word	0x00000000


	//----- nvinfo : EIATTR_MIN_STACK_SIZE
	.align		4
.L_1085:
        /*18cc*/ 	.byte	0x04, 0x12
        /*18ce*/ 	.short	(.L_1087 - .L_1086)
	.align		4
.L_1086:
        /*18d0*/ 	.word	index@(_Z25selective_scan_bwd_kernelI32Selective_Scan_bwd_kernel_traitsILi128ELi16ELb1ELb0ELb0ELb0ELb1EN3c108BFloat16EfEEv12SSMParamsBwd)
        /*18d4*/ 	.word	0x00000000


	//----- nvinfo : EIATTR_MIN_STACK_SIZE
	.align		4
.L_1087:
        /*18d8*/ 	.byte	0x04, 0x12
        /*18da*/ 	.short	(.L_1089 - .L_1088)
	.align		4
.L_1088:
        /*18dc*/ 	.word	index@(_Z25selective_scan_bwd_kernelI32Selective_Scan_bwd_kernel_traitsILi128ELi16ELb1ELb0ELb0ELb1ELb0EN3c108BFloat16EfEEv12SSMParamsBwd)
        /*18e0*/ 	.word	0x00000000


	//----- nvinfo : EIATTR_MIN_STACK_SIZE
	.align		4
.L_1089:
        /*18e4*/ 	.byte	0x04, 0x12
        /*18e6*/ 	.short	(.L_1091 - .L_1090)
	.align		4
.L_1090:
        /*18e8*/ 	.word	index@(_Z25selective_scan_bwd_kernelI32Selective_Scan_bwd_kernel_traitsILi128ELi16ELb1ELb0ELb0ELb1ELb1EN3c108BFloat16EfEEv12SSMParamsBwd)
        /*18ec*/ 	.word	0x00000000


	//----- nvinfo : EIATTR_MIN_STACK_SIZE
	.align		4
.L_1091:
        /*18f0*/ 	.byte	0x04, 0x12
        /*18f2*/ 	.short	(.L_1093 - .L_1092)
	.align		4
.L_1092:
        /*18f4*/ 	.word	index@(_Z25selective_scan_bwd_kernelI32Selective_Scan_bwd_kernel_traitsILi128ELi16ELb1ELb0ELb1ELb0ELb0EN3c108BFloat16EfEEv12SSMParamsBwd)
        /*18f8*/ 	.word	0x00000000


	//----- nvinfo : EIATTR_MIN_STACK_SIZE
	.align		4
.L_1093:
        /*18fc*/ 	.byte	0x04, 0x12
        /*18fe*/ 	.short	(.L_1095 - .L_1094)
	.align		4
.L_1094:
        /*1900*/ 	.word	index@(_Z25selective_scan_bwd_kernelI32Selective_Scan_bwd_kernel_traitsILi128ELi16ELb1ELb0ELb1ELb0ELb1EN3c108BFloat16EfEEv12SSMParamsBwd)
        /*1904*/ 	.word	0x00000000


	//----- nvinfo : EIATTR_MIN_STACK_SIZE
	.align		4
.L_1095:
        /*1908*/ 	.byte	0x04, 0x12
        /*190a*/ 	.short	(.L_1097 - .L_1096)
	.align		4
.L_1096:
        /*190c*/ 	.word	index@(_Z25selective_scan_bwd_kernelI32Selective_Scan_bwd_kernel_traitsILi128ELi16ELb1ELb0ELb1ELb1ELb0EN3c108BFloat16EfEEv12SSMParamsBwd)
        /*1910*/ 	.word	0x00000000


	//----- nvinfo : EIATTR_MIN_STACK_SIZE
	.align		4
.L_1097:
        /*1914*/ 	.byte	0x04, 0x12
        /*1916*/ 	.short	(.L_1099 - .L_1098)
	.align		4
.L_1098:
        /*1918*/ 	.word	index@(_Z25selective_scan_bwd_kernelI32Selective_Scan_bwd_kernel_traitsILi128ELi16ELb1ELb0ELb1ELb1ELb1EN3c108BFloat16EfEEv12SSMParamsBwd)
        /*191c*/ 	.word	0x00000000


	//----- nvinfo : EIATTR_MIN_STACK_SIZE
	.align		4
.L_1099:
        /*1920*/ 	.byte	0x04, 0x12
        /*1922*/ 	.short	(.L_1101 - .L_1100)
	.align		4
.L_1100:
        /*1924*/ 	.word	index@(_Z25selective_scan_bwd_kernelI32Selective_Scan_bwd_kernel_traitsILi128ELi16ELb1ELb1ELb0ELb0ELb0EN3c108BFloat16EfEEv12SSMParamsBwd)
        /*1928*/ 	.word	0x00000000


	//----- nvinfo : EIATTR_MIN_STACK_SIZE
	.align		4
.L_1101:
        /*192c*/ 	.byte	0x04, 0x12
        /*192e*/ 	.short	(.L_1103 - .L_1102)
	.align		4
.L_1102:
        /*1930*/ 	.word	index@(_Z25selective_scan_bwd_kernelI32Selective_Scan_bwd_kernel_traitsILi128ELi16ELb1ELb1ELb0ELb0ELb1EN3c108BFloat16EfEEv12SSMParamsBwd)
        /*1934*/ 	.word	0x00000000


	//----- nvinfo : EIATTR_MIN_STACK_SIZE
	.align		4
.L_1103:
        /*1938*/ 	.byte	0x04, 0x12
        /*193a*/ 	.short	(.L_1105 - .L_1104)
	.align		4
.L_1104:
        /*193c*/ 	.word	index@(_Z25selective_scan_bwd_kernelI32Selective_Scan_bwd_kernel_traitsILi128ELi16ELb1ELb1ELb0ELb1ELb0EN3c108BFloat16EfEEv12SSMParamsBwd)
        /*1940*/ 	.word	0x00000000


	//----- nvinfo : EIATTR_MIN_STACK_SIZE
	.align		4
.L_1105:
        /*1944*/ 	.byte	0x04, 0x12
        /*1946*/ 	.short	(.L_1107 - .L_1106)
	.align		4
.L_1106:
        /*1948*/ 	.word	index@(_Z25selective_scan_bwd_kernelI32Selective_Scan_bwd_kernel_traitsILi128ELi16ELb1ELb1ELb0ELb1ELb1EN3c108BFloat16EfEEv12SSMParamsBwd)
        /*194c*/ 	.word	0x00000000


	//----- nvinfo : EIATTR_MIN_STACK_SIZE
	.align		4
.L_1107:
        /*1950*/ 	.byte	0x04, 0x12
        /*1952*/ 	.short	(.L_1109 - .L_1108)
	.align		4
.L_1108:
        /*1954*/ 	.word	index@(_Z25selective_scan_bwd_kernelI32Selective_Scan_bwd_kernel_traitsILi128ELi16ELb1ELb1ELb1ELb0ELb0EN3c108BFloat16EfEEv12SSMParamsBwd)
        /*1958*/ 	.word	0x00000000


	//----- nvinfo : EIATTR_MIN_STACK_SIZE
	.align		4
.L_1109:
        /*195c*/ 	.byte	0x04, 0x12
        /*195e*/ 	.short	(.L_1111 - .L_1110)
	.align		4
.L_1110:
        /*1960*/ 	.word	index@(_Z25selective_scan_bwd_kernelI32Selective_Scan_bwd_kernel_traitsILi128ELi16ELb1ELb1ELb1ELb0ELb1EN3c108BFloat16EfEEv12SSMParamsBwd)
        /*1964*/ 	.word	0x00000000


	//----- nvinfo : EIATTR_MIN_STACK_SIZE
	.align		4
.L_1111:
        /*1968*/ 	.byte	0x04, 0x12
        /*196a*/ 	.short	(.L_1113 - .L_1112)
	.align		4
.L_1112:
        /*196c*/ 	.word	index@(_Z25selective_scan_bwd_kernelI32Selective_Scan_bwd_kernel_traitsILi128ELi16ELb1ELb1ELb1ELb1ELb0EN3c108BFloat16EfEEv12SSMParamsBwd)
        /*1970*/ 	.word	0x00000000


	//----- nvinfo : EIATTR_MIN_STACK_SIZE
	.align		4
.L_1113:
        /*1974*/ 	.byte	0x04, 0x12
        /*1976*/ 	.short	(.L_1115 - .L_1114)
	.align		4
.L_1114:
        /*1978*/ 	.word	index@(_Z25selective_scan_bwd_kernelI32Selective_Scan_bwd_kernel_traitsILi128ELi16ELb1ELb1ELb1ELb1ELb1EN3c108BFloat16EfEEv12SSMParamsBwd)
        /*197c*/ 	.word	0x00000000


	//----- nvinfo : EIATTR_MIN_STACK_SIZE
	.align		4
.L_1115:
        /*1980*/ 	.byte	0x04, 0x12
        /*1982*/ 	.short	(.L_1117 - .L_1116)
	.align		4
.L_1116:
        /*1984*/ 	.word	index@(_Z25selective_scan_bwd_kernelI32Selective_Scan_bwd_kernel_traitsILi64ELi16ELb0ELb0ELb0ELb0ELb0EN3c108BFloat16EfEEv12SSMParamsBwd)
        /*1988*/ 	.word	0x00000000


	//----- nvinfo : EIATTR_MIN_STACK_SIZE
	.align		4
.L_1117:
        /*198c*/ 	.byte	0x04, 0x12
        /*198e*/ 	.short	(.L_1119 - .L_1118)
	.align		4
.L_1118:
        /*1990*/ 	.word	index@(_Z25selective_scan_bwd_kernelI32Selective_Scan_bwd_kernel_traitsILi64ELi16ELb0ELb0ELb0ELb0ELb1EN3c108BFloat16EfEEv12SSMParamsBwd)
        /*1994*/ 	.word	0x00000000


	//----- nvinfo : EIATTR_MIN_STACK_SIZE
	.align		4
.L_1119:
        /*1998*/ 	.byte	0x04, 0x12
        /*199a*/ 	.short	(.L_1121 - .L_1120)
	.align		4
.L_1120:
        /*199c*/ 	.word	index@(_Z25selective_scan_bwd_kernelI32Selective_Scan_bwd_kernel_traitsILi64ELi16ELb0ELb0ELb0ELb1ELb0EN3c108BFloat16EfEEv12SSMParamsBwd)
        /*19a0*/ 	.word	0x00000000


	//----- nvinfo : EIATTR_MIN_STACK_SIZE
	.align		4
.L_1121:
        /*19a4*/ 	.byte	0x04, 0x12
        /*19a6*/ 	.short	(.L_1123 - .L_1122)
	.align		4
.L_1122:
        /*19a8*/ 	.word	index@(_Z25selective_scan_bwd_kernelI32Selective_Scan_bwd_kernel_traitsILi64ELi16ELb0ELb0ELb0ELb1ELb1EN3c108BFloat16EfEEv12SSMParamsBwd)
        /*19ac*/ 	.word	0x00000000


	//----- nvinfo : EIATTR_MIN_STACK_SIZE
	.align		4
.L_1123:
        /*19b0*/ 	.byte	0x04, 0x12
        /*19b2*/ 	.short	(.L_1125 - .L_1124)
	.align		4
.L_1124:
        /*19b4*/ 	.word	index@(_Z25selective_scan_bwd_kernelI32Selective_Scan_bwd_kernel_traitsILi64ELi16ELb0ELb0ELb1ELb0ELb0EN3c108BFloat16EfEEv12SSMParamsBwd)
        /*19b8*/ 	.word	0x00000000


	//----- nvinfo : EIATTR_MIN_STACK_SIZE
	.align		4
.L_1125:
        /*19bc*/ 	.byte	0x04, 0x12
        /*19be*/ 	.short	(.L_1127 - .L_1126)
	.align		4
.L_1126:
        /*19c0*/ 	.word	index@(_Z25selective_scan_bwd_kernelI32Selective_Scan_bwd_kernel_traitsILi64ELi16ELb0ELb0ELb1ELb0ELb1EN3c108BFloat16EfEEv12SSMParamsBwd)
        /*19c4*/ 	.word	0x00000000


	//----- nvinfo : EIATTR_MIN_STACK_SIZE
	.align		4
.L_1127:
        /*19c8*/ 	.byte	0x04, 0x12
        /*19ca*/ 	.short	(.L_1129 - .L_1128)
	.align		4
.L_1128:
        /*19cc*/ 	.word	index@(_Z25selective_scan_bwd_kernelI32Selective_Scan_bwd_kernel_traitsILi64ELi16ELb0ELb0ELb1ELb1ELb0EN3c108BFloat16EfEEv12SSMParamsBwd)
        /*19d0*/ 	.word	0x00000000


	//----- nvinfo : EIATTR_MIN_STACK_SIZE
	.align		4
.L_1129:
        /*19d4*/ 	.byte	0x04, 0x12
        /*19d6*/ 	.short	(.L_1131 - .L_1130)
	.align		4
.L_1130:
        /*19d8*/ 	.word	index@(_Z25selective_scan_bwd_kernelI32Selective_Scan_bwd_kernel_traitsILi64ELi16ELb0ELb0ELb1ELb1ELb1EN3c108BFloat16EfEEv12SSMParamsBwd)
        /*19dc*/ 	.word	0x00000000


	//----- nvinfo : EIATTR_MIN_STACK_SIZE
	.align		4
.L_1131:
        /*19e0*/ 	.byte	0x04, 0x12
        /*19e2*/ 	.short	(.L_1133 - .L_1132)
	.align		4
.L_1132:
        /*19e4*/ 	.word	index@(_Z25selective_scan_bwd_kernelI32Selective_Scan_bwd_kernel_traitsILi64ELi16ELb0ELb1ELb0ELb0ELb0EN3c108BFloat16EfEEv12SSMParamsBwd)
        /*19e8*/ 	.word	0x00000000


	//----- nvinfo : EIATTR_MIN_STACK_SIZE
	.align		4
.L_1133:
        /*19ec*/ 	.byte	0x04, 0x12
        /*19ee*/ 	.short	(.L_1135 - .L_1134)
	.align		4
.L_1134:
        /*19f0*/ 	.word	index@(_Z25selective_scan_bwd_kernelI32Selective_Scan_bwd_kernel_traitsILi64ELi16ELb0ELb1ELb0ELb0ELb1EN3c108BFloat16EfEEv12SSMParamsBwd)
        /*19f4*/ 	.word	0x00000000


	//----- nvinfo : EIATTR_MIN_STACK_SIZE
	.align		4
.L_1135:
        /*19f8*/ 	.byte	0x04, 0x12
        /*19fa*/ 	.short	(.L_1137 - .L_1136)
	.align		4
.L_1136:
        /*19fc*/ 	.word	index@(_Z25selective_scan_bwd_kernelI32Selective_Scan_bwd_kernel_traitsILi64ELi16ELb0ELb1ELb0ELb1ELb0EN3c108BFloat16EfEEv12SSMParamsBwd)
        /*1a00*/ 	.word	0x00000000


	//----- nvinfo : EIATTR_MIN_STACK_SIZE
	.align		4
.L_1137:
        /*1a04*/ 	.byte	0x04, 0x12
        /*1a06*/ 	.short	(.L_1139 - .L_1138)
	.align		4
.L_1138:
        /*1a08*/ 	.word	index@(_Z25selective_scan_bwd_kernelI32Selective_Scan_bwd_kernel_traitsILi64ELi16ELb0ELb1ELb0ELb1ELb1EN3c108BFloat16EfEEv12SSMParamsBwd)
        /*1a0c*/ 	.word	0x00000000


	//----- nvinfo : EIATTR_MIN_STACK_SIZE
	.align		4
.L_1139:
        /*1a10*/ 	.byte	0x04, 0x12
        /*1a12*/ 	.short	(.L_1141 - .L_1140)
	.align		4
.L_1140:
        /*1a14*/ 	.word	index@(_Z25selective_scan_bwd_kernelI32Selective_Scan_bwd_kernel_traitsILi64ELi16ELb0ELb1ELb1ELb0ELb0EN3c108BFloat16EfEEv12SSMParamsBwd)
        /*1a18*/ 	.word	0x00000000


	//----- nvinfo : EIATTR_MIN_STACK_SIZE
	.align		4
.L_1141:
        /*1a1c*/ 	.byte	0x04, 0x12
        /*1a1e*/ 	.short	(.L_1143 - .L_1142)
	.align		4
.L_1142:
        /*1a20*/ 	.word	index@(_Z25selective_scan_bwd_kernelI32Selective_Scan_bwd_kernel_traitsILi64ELi16ELb0ELb1ELb1ELb0ELb1EN3c108BFloat16EfEEv12SSMParamsBwd)
        /*1a24*/ 	.word	0x00000000


	//----- nvinfo : EIATTR_MIN_STACK_SIZE
	.align		4
.L_1143:
        /*1a28*/ 	.byte	0x04, 0x12
        /*1a2a*/ 	.short	(.L_1145 - .L_1144)
	.align		4
.L_1144:
        /*1a2c*/ 	.word	index@(_Z25selective_scan_bwd_kernelI32Selective_Scan_bwd_kernel_traitsILi64ELi16ELb0ELb1ELb1ELb1ELb0EN3c108BFloat16EfEEv12SSMParamsBwd)
        /*1a30*/ 	.word	0x00000000


	//----- nvinfo : EIATTR_MIN_STACK_SIZE
	.align		4
.L_1145:
        /*1a34*/ 	.byte	0x04, 0x12
        /*1a36*/ 	.short	(.L_1147 - .L_1146)
	.align		4
.L_1146:
        /*1a38*/ 	.word	index@(_Z25selective_scan_bwd_kernelI32Selective_Scan_bwd_kernel_traitsILi64ELi16ELb0ELb1ELb1ELb1ELb1EN3c108BFloat16EfEEv12SSMParamsBwd)
        /*1a3c*/ 	.word	0x00000000


	//----- nvinfo : EIATTR_MIN_STACK_SIZE
	.align		4
.L_1147:
        /*1a40*/ 	.byte	0x04, 0x12
        /*1a42*/ 	.short	(.L_1149 - .L_1148)
	.align		4
.L_1148:
        /*1a44*/ 	.word	index@(_Z25selective_scan_bwd_kernelI32Selective_Scan_bwd_kernel_traitsILi64ELi16ELb1ELb0ELb0ELb0ELb0EN3c108BFloat16EfEEv12SSMParamsBwd)
        /*1a48*/ 	.word	0x00000000


	//----- nvinfo : EIATTR_MIN_STACK_SIZE
	.align		4
.L_1149:
        /*1a4c*/ 	.byte	0x04, 0x12
        /*1a4e*/ 	.short	(.L_1151 - .L_1150)
	.align		4
.L_1150:
        /*1a50*/ 	.word	index@(_Z25selective_scan_bwd_kernelI32Selective_Scan_bwd_kernel_traitsILi64ELi16ELb1ELb0ELb0ELb0ELb1EN3c108BFloat16EfEEv12SSMParamsBwd)
        /*1a54*/ 	.word	0x00000000


	//----- nvinfo : EIATTR_MIN_STACK_SIZE
	.align		4
.L_1151:
        /*1a58*/ 	.byte	0x04, 0x12
        /*1a5a*/ 	.short	(.L_1153 - .L_1152)
	.align		4
.L_1152:
        /*1a5c*/ 	.word	index@(_Z25selective_scan_bwd_kernelI32Selective_Scan_bwd_kernel_traitsILi64ELi16ELb1ELb0ELb0ELb1ELb0EN3c108BFloat16EfEEv12SSMParamsBwd)
        /*1a60*/ 	.word	0x00000000


	//----- nvinfo : EIATTR_MIN_STACK_SIZE
	.align		4
.L_1153:
        /*1a64*/ 	.byte	0x04, 0x12
        /*1a66*/ 	.short	(.L_1155 - .L_1154)
	.align		4
.L_1154:
        /*1a68*/ 	.word	index@(_Z25selective_scan_bwd_kernelI32Selective_Scan_bwd_kernel_traitsILi64ELi16ELb1ELb0ELb0ELb1ELb1EN3c108BFloat16EfEEv12SSMParamsBwd)
        /*1a6c*/ 	.word	0x00000000


	//----- nvinfo : EIATTR_MIN_STACK_SIZE
	.align		4
.L_1155:
        /*1a70*/ 	.byte	0x04, 0x12
        /*1a72*/ 	.short	(.L_1157 - .L_1156)
	.align		4
.L_1156:
        /*1a74*/ 	.word	index@(_Z25selective_scan_bwd_kernelI32Selective_Scan_bwd_kernel_traitsILi64ELi16ELb1ELb0ELb1ELb0ELb0EN3c108BFloat16EfEEv12SSMParamsBwd)
        /*1a78*/ 	.word	0x00000000


	//----- nvinfo : EIATTR_MIN_STACK_SIZE
	.align		4
.L_1157:
        /*1a7c*/ 	.byte	0x04, 0x12
        /*1a7e*/ 	.short	(.L_1159 - .L_1158)
	.align		4
.L_1158:
        /*1a80*/ 	.word	index@(_Z25selective_scan_bwd_kernelI32Selective_Scan_bwd_kernel_traitsILi64ELi16ELb1ELb0ELb1ELb0ELb1EN3c108BFloat16EfEEv12SSMParamsBwd)
        /*1a84*/ 	.word	0x00000000


	//----- nvinfo : EIATTR_MIN_STACK_SIZE
	.align		4
.L_1159:
        /*1a88*/ 	.byte	0x04, 0x12
        /*1a8a*/ 	.short	(.L_1161 - .L_1160)
	.align		4
.L_1160:
        /*1a8c*/ 	.word	index@(_Z25selective_scan_bwd_kernelI32Selective_Scan_bwd_kernel_traitsILi64ELi16ELb1ELb0ELb1ELb1ELb0EN3c108BFloat16EfEEv12SSMParamsBwd)
        /*1a90*/ 	.word	0x00000000


	//----- nvinfo : EIATTR_MIN_STACK_SIZE
	.align		4
.L_1161:
        /*1a94*/ 	.byte	0x04, 0x12
        /*1a96*/ 	.short	(.L_1163 - .L_1162)
	.align		4
.L_1162:
        /*1a98*/ 	.word	index@(_Z25selective_scan_bwd_kernelI32Selective_Scan_bwd_kernel_traitsILi64ELi16ELb1ELb0ELb1ELb1ELb1EN3c108BFloat16EfEEv12SSMParamsBwd)
        /*1a9c*/ 	.word	0x00000000


	//----- nvinfo : EIATTR_MIN_STACK_SIZE
	.align		4
.L_1163:
        /*1aa0*/ 	.byte	0x04, 0x12
        /*1aa2*/ 	.short	(.L_1165 - .L_1164)
	.align		4
.L_1164:
        /*1aa4*/ 	.word	index@(_Z25selective_scan_bwd_kernelI32Selective_Scan_bwd_kernel_traitsILi64ELi16ELb1ELb1ELb0ELb0ELb0EN3c108BFloat16EfEEv12SSMParamsBwd)
        /*1aa8*/ 	.word	0x00000000


	//----- nvinfo : EIATTR_MIN_STACK_SIZE
	.align		4
.L_1165:
        /*1aac*/ 	.byte	0x04, 0x12
        /*1aae*/ 	.short	(.L_1167 - .L_1166)
	.align		4
.L_1166:
        /*1ab0*/ 	.word	index@(_Z25selective_scan_bwd_kernelI32Selective_Scan_bwd_kernel_traitsILi64ELi16ELb1ELb1ELb0ELb0ELb1EN3c108BFloat16EfEEv12SSMParamsBwd)
        /*1ab4*/ 	.word	0x00000000


	//----- nvinfo : EIATTR_MIN_STACK_SIZE
	.align		4
.L_1167:
        /*1ab8*/ 	.byte	0x04, 0x12
        /*1aba*/ 	.short	(.L_1169 - .L_1168)
	.align		4
.L_1168:
        /*1abc*/ 	.word	index@(_Z25selective_scan_bwd_kernelI32Selective_Scan_bwd_kernel_traitsILi64ELi16ELb1ELb1ELb0ELb1ELb0EN3c108BFloat16EfEEv12SSMParamsBwd)
        /*1ac0*/ 	.word	0x00000000


	//----- nvinfo : EIATTR_MIN_STACK_SIZE
	.align		4
.L_1169:
        /*1ac4*/ 	.byte	0x04, 0x12
        /*1ac6*/ 	.short	(.L_1171 - .L_1170)
	.align		4
.L_1170:
        /*1ac8*/ 	.word	index@(_Z25selective_scan_bwd_kernelI32Selective_Scan_bwd_kernel_traitsILi64ELi16ELb1ELb1ELb0ELb1ELb1EN3c108BFloat16EfEEv12SSMParamsBwd)
        /*1acc*/ 	.word	0x00000000


	//----- nvinfo : EIATTR_MIN_STACK_SIZE
	.align		4
.L_1171:
        /*1ad0*/ 	.byte	0x04, 0x12
        /*1ad2*/ 	.short	(.L_1173 - .L_1172)
	.align		4
.L_1172:
        /*1ad4*/ 	.word	index@(_Z25selective_scan_bwd_kernelI32Selective_Scan_bwd_kernel_traitsILi64ELi16ELb1ELb1ELb1ELb0ELb0EN3c108BFloat16EfEEv12SSMParamsBwd)
        /*1ad8*/ 	.word	0x00000000


	//----- nvinfo : EIATTR_MIN_STACK_SIZE
	.align		4
.L_1173:
        /*1adc*/ 	.byte	0x04, 0x12
        /*1ade*/ 	.short	(.L_1175 - .L_1174)
	.align		4
.L_1174:
        /*1ae0*/ 	.word	index@(_Z25selective_scan_bwd_kernelI32Selective_Scan_bwd_kernel_traitsILi64ELi16ELb1ELb1ELb1ELb0ELb1EN3c108BFloat16EfEEv12SSMParamsBwd)
        /*1ae4*/ 	.word	0x00000000


	//----- nvinfo : EIATTR_MIN_STACK_SIZE
	.align		4
.L_1175:
        /*1ae8*/ 	.byte	0x04, 0x12
        /*1aea*/ 	.short	(.L_1177 - .L_1176)
	.align		4
.L_1176:
        /*1aec*/ 	.word	index@(_Z25selective_scan_bwd_kernelI32Selective_Scan_bwd_kernel_traitsILi64ELi16ELb1ELb1ELb1ELb1ELb0EN3c108BFloat16EfEEv12SSMParamsBwd)
        /*1af0*/ 	.word	0x00000000


	//----- nvinfo : EIATTR_MIN_STACK_SIZE
	.align		4
.L_1177:
        /*1af4*/ 	.byte	0x04, 0x12
        /*1af6*/ 	.short	(.L_1179 - .L_1178)
	.align		4
.L_1178:
        /*1af8*/ 	.word	index@(_Z25selective_scan_bwd_kernelI32Selective_Scan_bwd_kernel_traitsILi64ELi16ELb1ELb1ELb1ELb1ELb1EN3c108BFloat16EfEEv12SSMParamsBwd)
        /*1afc*/ 	.word	0x00000000


	//----- nvinfo : EIATTR_MIN_STACK_SIZE
	.align		4
.L_1179:
        /*1b00*/ 	.byte	0x04, 0x12
        /*1b02*/ 	.short	(.L_1181 - .L_1180)
	.align		4
.L_1180:
        /*1b04*/ 	.word	index@(_Z25selective_scan_bwd_kernelI32Selective_Scan_bwd_kernel_traitsILi32ELi16ELb0ELb0ELb0ELb0ELb0EN3c108BFloat16EfEEv12SSMParamsBwd)
        /*1b08*/ 	.word	0x00000000


	//----- nvinfo : EIATTR_MIN_STACK_SIZE
	.align		4
.L_1181:
        /*1b0c*/ 	.byte	0x04, 0x12
        /*1b0e*/ 	.short	(.L_1183 - .L_1182)
	.align		4
.L_1182:
        /*1b10*/ 	.word	index@(_Z25selective_scan_bwd_kernelI32Selective_Scan_bwd_kernel_traitsILi32ELi16ELb0ELb0ELb0ELb0ELb1EN3c108BFloat16EfEEv12SSMParamsBwd)
        /*1b14*/ 	.word	0x00000000


	//----- nvinfo : EIATTR_MIN_STACK_SIZE
	.align		4
.L_1183:
        /*1b18*/ 	.byte	0x04, 0x12
        /*1b1a*/ 	.short	(.L_1185 - .L_1184)
	.align		4
.L_1184:
        /*1b1c*/ 	.word	index@(_Z25selective_scan_bwd_kernelI32Selective_Scan_bwd_kernel_traitsILi32ELi16ELb0ELb0ELb0ELb1ELb0EN3c108BFloat16EfEEv12SSMParamsBwd)
        /*1b20*/ 	.word	0x00000000


	//----- nvinfo : EIATTR_MIN_STACK_SIZE
	.align		4
.L_1185:
        /*1b24*/ 	.byte	0x04, 0x12
        /*1b26*/ 	.short	(.L_1187 - .L_1186)
	.align		4
.L_1186:
        /*1b28*/ 	.word	index@(_Z25selective_scan_bwd_kernelI32Selective_Scan_bwd_kernel_traitsILi32ELi16ELb0ELb0ELb0ELb1ELb1EN3c108BFloat16EfEEv12SSMParamsBwd)
        /*1b2c*/ 	.word	0x00000000


	//----- nvinfo : EIATTR_MIN_STACK_SIZE
	.align		4
.L_1187:
        /*1b30*/ 	.byte	0x04, 0x12
        /*1b32*/ 	.short	(.L_1189 - .L_1188)
	.align		4
.L_1188:
        /*1b34*/ 	.word	index@(_Z25selective_scan_bwd_kernelI32Selective_Scan_bwd_kernel_traitsILi32ELi16ELb0ELb0ELb1ELb0ELb0EN3c108BFloat16EfEEv12SSMParamsBwd)
        /*1b38*/ 	.word	0x00000000


	//----- nvinfo : EIATTR_MIN_STACK_SIZE
	.align		4
.L_1189:
        /*1b3c*/ 	.byte	0x04, 0x12
        /*1b3e*/ 	.short	(.L_1191 - .L_1190)
	.align		4
.L_1190:
        /*1b40*/ 	.word	index@(_Z25selective_scan_bwd_kernelI32Selective_Scan_bwd_kernel_traitsILi32ELi16ELb0ELb0ELb1ELb0ELb1EN3c108BFloat16EfEEv12SSMParamsBwd)
        /*1b44*/ 	.word	0x00000000


	//----- nvinfo : EIATTR_MIN_STACK_SIZE
	.align		4
.L_1191:
        /*1b48*/ 	.byte	0x04, 0x12
        /*1b4a*/ 	.short	(.L_1193 - .L_1192)
	.align		4
.L_1192:
        /*1b4c*/ 	.word	index@(_Z25selective_scan_bwd_kernelI32Selective_Scan_bwd_kernel_traitsILi32ELi16ELb0ELb0ELb1ELb1ELb0EN3c108BFloat16EfEEv12SSMParamsBwd)
        /*1b50*/ 	.word	0x00000000


	//----- nvinfo : EIATTR_MIN_STACK_SIZE
	.align		4
.L_1193:
        /*1b54*/ 	.byte	0x04, 0x12
        /*1b56*/ 	.short	(.L_1195 - .L_1194)
	.align		4
.L_1194:
        /*1b58*/ 	.word	index@(_Z25selective_scan_bwd_kernelI32Selective_Scan_bwd_kernel_traitsILi32ELi16ELb0ELb0ELb1ELb1ELb1EN3c108BFloat16EfEEv12SSMParamsBwd)
        /*1b5c*/ 	.word	0x00000000


	//----- nvinfo : EIATTR_MIN_STACK_SIZE
	.align		4
.L_1195:
        /*1b60*/ 	.byte	0x04, 0x12
        /*1b62*/ 	.short	(.L_1197 - .L_1196)
	.align		4
.L_1196:
        /*1b64*/ 	.word	index@(_Z25selective_scan_bwd_kernelI32Selective_Scan_bwd_kernel_traitsILi32ELi16ELb0ELb1ELb0ELb0ELb0EN3c108BFloat16EfEEv12SSMParamsBwd)
        /*1b68*/ 	.word	0x00000000


	//----- nvinfo : EIATTR_MIN_STACK_SIZE
	.align		4
.L_1197:
        /*1b6c*/ 	.byte	0x04, 0x12
        /*1b6e*/ 	.short	(.L_1199 - .L_1198)
	.align		4
.L_1198:
        /*1b70*/ 	.word	index@(_Z25selective_scan_bwd_kernelI32Selective_Scan_bwd_kernel_traitsILi32ELi16ELb0ELb1ELb0ELb0ELb1EN3c108BFloat16EfEEv12SSMParamsBwd)
        /*1b74*/ 	.word	0x00000000


	//----- nvinfo : EIATTR_MIN_STACK_SIZE
	.align		4
.L_1199:
        /*1b78*/ 	.byte	0x04, 0x12
        /*1b7a*/ 	.short	(.L_1201 - .L_1200)
	.align		4
.L_1200:
        /*1b7c*/ 	.word	index@(_Z25selective_scan_bwd_kernelI32Selective_Scan_bwd_kernel_traitsILi32ELi16ELb0ELb1ELb0ELb1ELb0EN3c108BFloat16EfEEv12SSMParamsBwd)
        /*1b80*/ 	.word	0x00000000


	//----- nvinfo : EIATTR_MIN_STACK_SIZE
	.align		4
.L_1201:
        /*1b84*/ 	.byte	0x04, 0x12
        /*1b86*/ 	.short	(.L_1203 - .L_1202)
	.align		4
.L_1202:
        /*1b88*/ 	.word	index@(_Z25selective_scan_bwd_kernelI32Selective_Scan_bwd_kernel_traitsILi32ELi16ELb0ELb1ELb0ELb1ELb1EN3c108BFloat16EfEEv12SSMParamsBwd)
        /*1b8c*/ 	.word	0x00000000


	//----- nvinfo : EIATTR_MIN_STACK_SIZE
	.align		4
.L_1203:
        /*1b90*/ 	.byte	0x04, 0x12
        /*1b92*/ 	.short	(.L_1205 - .L_1204)
	.align		4
.L_1204:
        /*1b94*/ 	.word	index@(_Z25selective_scan_bwd_kernelI32Selective_Scan_bwd_kernel_traitsILi32ELi16ELb0ELb1ELb1ELb0ELb0EN3c108BFloat16EfEEv12SSMParamsBwd)
        /*1b98*/ 	.word	0x00000000


	//----- nvinfo : EIATTR_MIN_STACK_SIZE
	.align		4
.L_1205:
        /*1b9c*/ 	.byte	0x04, 0x12
        /*1b9e*/ 	.short	(.L_1207 - .L_1206)
	.align		4
.L_1206:
        /*1ba0*/ 	.word	index@(_Z25selective_scan_bwd_kernelI32Selective_Scan_bwd_kernel_traitsILi32ELi16ELb0ELb1ELb1ELb0ELb1EN3c108BFloat16EfEEv12SSMParamsBwd)
        /*1ba4*/ 	.word	0x00000000


	//----- nvinfo : EIATTR_MIN_STACK_SIZE
	.align		4
.L_1207:
        /*1ba8*/ 	.byte	0x04, 0x12
        /*1baa*/ 	.short	(.L_1209 - .L_1208)
	.align		4
.L_1208:
        /*1bac*/ 	.word	index@(_Z25selective_scan_bwd_kernelI32Selective_Scan_bwd_kernel_traitsILi32ELi16ELb0ELb1ELb1ELb1ELb0EN3c108BFloat16EfEEv12SSMParamsBwd)
        /*1bb0*/ 	.word	0x00000000


	//----- nvinfo : EIATTR_MIN_STACK_SIZE
	.align		4
.L_1209:
        /*1bb4*/ 	.byte	0x04, 0x12
        /*1bb6*/ 	.short	(.L_1211 - .L_1210)
	.align		4
.L_1210:
        /*1bb8*/ 	.word	index@(_Z25selective_scan_bwd_kernelI32Selective_Scan_bwd_kernel_traitsILi32ELi16ELb0ELb1ELb1ELb1ELb1EN3c108BFloat16EfEEv12SSMParamsBwd)
        /*1bbc*/ 	.word	0x00000000


	//----- nvinfo : EIATTR_MIN_STACK_SIZE
	.align		4
.L_1211:
        /*1bc0*/ 	.byte	0x04, 0x12
        /*1bc2*/ 	.short	(.L_1213 - .L_1212)
	.align		4
.L_1212:
        /*1bc4*/ 	.word	index@(_Z25selective_scan_bwd_kernelI32Selective_Scan_bwd_kernel_traitsILi32ELi16ELb1ELb0ELb0ELb0ELb0EN3c108BFloat16EfEEv12SSMParamsBwd)
        /*1bc8*/ 	.word	0x00000000


	//----- nvinfo : EIATTR_MIN_STACK_SIZE
	.align		4
.L_1213:
        /*1bcc*/ 	.byte	0x04, 0x12
        /*1bce*/ 	.short	(.L_1215 - .L_1214)
	.align		4
.L_1214:
        /*1bd0*/ 	.word	index@(_Z25selective_scan_bwd_kernelI32Selective_Scan_bwd_kernel_traitsILi32ELi16ELb1ELb0ELb0ELb0ELb1EN3c108BFloat16EfEEv12SSMParamsBwd)
        /*1bd4*/ 	.word	0x00000000


	//----- nvinfo : EIATTR_MIN_STACK_SIZE
	.align		4
.L_1215:
        /*1bd8*/ 	.byte	0x04, 0x12
        /*1bda*/ 	.short	(.L_1217 - .L_1216)
	.align		4
.L_1216:
        /*1bdc*/ 	.word	index@(_Z25selective_scan_bwd_kernelI32Selective_Scan_bwd_kernel_traitsILi32ELi16ELb1ELb0ELb0ELb1ELb0EN3c108BFloat16EfEEv12SSMParamsBwd)
        /*1be0*/ 	.word	0x00000000


	//----- nvinfo : EIATTR_MIN_STACK_SIZE
	.align		4
.L_1217:
        /*1be4*/ 	.byte	0x04, 0x12
        /*1be6*/ 	.short	(.L_1219 - .L_1218)
	.align		4
.L_1218:
        /*1be8*/ 	.word	index@(_Z25selective_scan_bwd_kernelI32Selective_Scan_bwd_kernel_traitsILi32ELi16ELb1ELb0ELb0ELb1ELb1EN3c108BFloat16EfEEv12SSMParamsBwd)
        /*1bec*/ 	.word	0x00000000


	//----- nvinfo : EIATTR_MIN_STACK_SIZE
	.align		4
.L_1219:
        /*1bf0*/ 	.byte	0x04, 0x12
        /*1bf2*/ 	.short	(.L_1221 - .L_1220)
	.align		4
.L_1220:
        /*1bf4*/ 	.word	index@(_Z25selective_scan_bwd_kernelI32Selective_Scan_bwd_kernel_traitsILi32ELi16ELb1ELb0ELb1ELb0ELb0EN3c108BFloat16EfEEv12SSMParamsBwd)
        /*1bf8*/ 	.word	0x00000000


	//----- nvinfo : EIATTR_MIN_STACK_SIZE
	.align		4
.L_1221:
        /*1bfc*/ 	.byte	0x04, 0x12
        /*1bfe*/ 	.short	(.L_1223 - .L_1222)
	.align		4
.L_1222:
        /*1c00*/ 	.word	index@(_Z25selective_scan_bwd_kernelI32Selective_Scan_bwd_kernel_traitsILi32ELi16ELb1ELb0ELb1ELb0ELb1EN3c108BFloat16EfEEv12SSMParamsBwd)
        /*1c04*/ 	.word	0x00000000


	//----- nvinfo : EIATTR_MIN_STACK_SIZE
	.align		4
.L_1223:
        /*1c08*/ 	.byte	0x04, 0x12
        /*1c0a*/ 	.short	(.L_1225 - .L_1224)
	.align		4
.L_1224:
        /*1c0c*/ 	.word	index@(_Z25selective_scan_bwd_kernelI32Selective_Scan_bwd_kernel_traitsILi32ELi16ELb1ELb0ELb1ELb1ELb0EN3c108BFloat16EfEEv12SSMParamsBwd)
        /*1c10*/ 	.word	0x00000000


	//----- nvinfo : EIATTR_MIN_STACK_SIZE
	.align		4
.L_1225:
        /*1c14*/ 	.byte	0x04, 0x12
        /*1c16*/ 	.short	(.L_1227 - .L_1226)
	.align		4
.L_1226:
        /*1c18*/ 	.word	index@(_Z25selective_scan_bwd_kernelI32Selective_Scan_bwd_kernel_traitsILi32ELi16ELb1ELb0ELb1ELb1ELb1EN3c108BFloat16EfEEv12SSMParamsBwd)
        /*1c1c*/ 	.word	0x00000000


	//----- nvinfo : EIATTR_MIN_STACK_SIZE
	.align		4
.L_1227:
        /*1c20*/ 	.byte	0x04, 0x12
        /*1c22*/ 	.short	(.L_1229 - .L_1228)
	.align		4
.L_1228:
        /*1c24*/ 	.word	index@(_Z25selective_scan_bwd_kernelI32Selective_Scan_bwd_kernel_traitsILi32ELi16ELb1ELb1ELb0ELb0ELb0EN3c108BFloat16EfEEv12SSMParamsBwd)
        /*1c28*/ 	.word	0x00000000


	//----- nvinfo : EIATTR_MIN_STACK_SIZE
	.align		4
.L_1229:
        /*1c2c*/ 	.byte	0x04, 0x12
        /*1c2e*/ 	.short	(.L_1231 - .L_1230)
	.align		4
.L_1230:
        /*1c30*/ 	.word	index@(_Z25selective_scan_bwd_kernelI32Selective_Scan_bwd_kernel_traitsILi32ELi16ELb1ELb1ELb0ELb0ELb1EN3c108BFloat16EfEEv12SSMParamsBwd)
        /*1c34*/ 	.word	0x00000000


	//----- nvinfo : EIATTR_MIN_STACK_SIZE
	.align		4
.L_1231:
        /*1c38*/ 	.byte	0x04, 0x12
        /*1c3a*/ 	.short	(.L_1233 - .L_1232)
	.align		4
.L_1232:
        /*1c3c*/ 	.word	index@(_Z25selective_scan_bwd_kernelI32Selective_Scan_bwd_kernel_traitsILi32ELi16ELb1ELb1ELb0ELb1ELb0EN3c108BFloat16EfEEv12SSMParamsBwd)
        /*1c40*/ 	.word	0x00000000


	//----- nvinfo : EIATTR_MIN_STACK_SIZE
	.align		4
.L_1233:
        /*1c44*/ 	.byte	0x04, 0x12
        /*1c46*/ 	.short	(.L_1235 - .L_1234)
	.align		4
.L_1234:
        /*1c48*/ 	.word	index@(_Z25selective_scan_bwd_kernelI32Selective_Scan_bwd_kernel_traitsILi32ELi16ELb1ELb1ELb0ELb1ELb1EN3c108BFloat16EfEEv12SSMParamsBwd)
        /*1c4c*/ 	.word	0x00000000


	//----- nvinfo : EIATTR_MIN_STACK_SIZE
	.align		4
.L_1235:
        /*1c50*/ 	.byte	0x04, 0x12
        /*1c52*/ 	.short	(.L_1237 - .L_1236)
	.align		4
.L_1236:
        /*1c54*/ 	.word	index@(_Z25selective_scan_bwd_kernelI32Selective_Scan_bwd_kernel_traitsILi32ELi16ELb1ELb1ELb1ELb0ELb0EN3c108BFloat16EfEEv12SSMParamsBwd)
        /*1c58*/ 	.word	0x00000000


	//----- nvinfo : EIATTR_MIN_STACK_SIZE
	.align		4
.L_1237:
        /*1c5c*/ 	.byte	0x04, 0x12
        /*1c5e*/ 	.short	(.L_1239 - .L_1238)
	.align		4
.L_1238:
        /*1c60*/ 	.word	index@(_Z25selective_scan_bwd_kernelI32Selective_Scan_bwd_kernel_traitsILi32ELi16ELb1ELb1ELb1ELb0ELb1EN3c108BFloat16EfEEv12SSMParamsBwd)
        /*1c64*/ 	.word	0x00000000


	//----- nvinfo : EIATTR_MIN_STACK_SIZE
	.align		4
.L_1239:
        /*1c68*/ 	.byte	0x04, 0x12
        /*1c6a*/ 	.short	(.L_1241 - .L_1240)
	.align		4
.L_1240:
        /*1c6c*/ 	.word	index@(_Z25selective_scan_bwd_kernelI32Selective_Scan_bwd_kernel_traitsILi32ELi16ELb1ELb1ELb1ELb1ELb0EN3c108BFloat16EfEEv12SSMParamsBwd)
        /*1c70*/ 	.word	0x00000000


	//----- nvinfo : EIATTR_MIN_STACK_SIZE
	.align		4
.L_1241:
        /*1c74*/ 	.byte	0x04, 0x12
        /*1c76*/ 	.short	(.L_1243 - .L_1242)
	.align		4
.L_1242:
        /*1c78*/ 	.word	index@(_Z25selective_scan_bwd_kernelI32Selective_Scan_bwd_kernel_traitsILi32ELi16ELb1ELb1ELb1ELb1ELb1EN3c108BFloat16EfEEv12SSMParamsBwd)
        /*1c7c*/ 	.word	0x00000000


	//----- nvinfo : EIATTR_MIN_STACK_SIZE
	.align		4
.L_1243:
        /*1c80*/ 	.byte	0x04, 0x12
        /*1c82*/ 	.short	(.L_1245 - .L_1244)
	.align		4
.L_1244:
        /*1c84*/ 	.word	index@(_Z25selective_scan_bwd_kernelI32Selective_Scan_bwd_kernel_traitsILi32ELi8ELb0ELb0ELb0ELb0ELb0EN3c108BFloat16EfEEv12SSMParamsBwd)
        /*1c88*/ 	.word	0x00000000


	//----- nvinfo : EIATTR_MIN_STACK_SIZE
	.align		4
.L_1245:
        /*1c8c*/ 	.byte	0x04, 0x12
        /*1c8e*/ 	.short	(.L_1247 - .L_1246)
	.align		4
.L_1246:
        /*1c90*/ 	.word	index@(_Z25selective_scan_bwd_kernelI32Selective_Scan_bwd_kernel_traitsILi32ELi8ELb0ELb0ELb0ELb0ELb1EN3c108BFloat16EfEEv12SSMParamsBwd)
        /*1c94*/ 	.word	0x00000000


	//----- nvinfo : EIATTR_MIN_STACK_SIZE
	.align		4
.L_1247:
        /*1c98*/ 	.byte	0x04, 0x12
        /*1c9a*/ 	.short	(.L_1249 - .L_1248)
	.align		4
.L_1248:
        /*1c9c*/ 	.word	index@(_Z25selective_scan_bwd_kernelI32Selective_Scan_bwd_kernel_traitsILi32ELi8ELb0ELb0ELb0ELb1ELb0EN3c108BFloat16EfEEv12SSMParamsBwd)
        /*1ca0*/ 	.word	0x00000000


	//----- nvinfo : EIATTR_MIN_STACK_SIZE
	.align		4
.L_1249:
        /*1ca4*/ 	.byte	0x04, 0x12
        /*1ca6*/ 	.short	(.L_1251 - .L_1250)
	.align		4
.L_1250:
        /*1ca8*/ 	.word	index@(_Z25selective_scan_bwd_kernelI32Selective_Scan_bwd_kernel_traitsILi32ELi8ELb0ELb0ELb0ELb1ELb1EN3c108BFloat16EfEEv12SSMParamsBwd)
        /*1cac*/ 	.word	0x00000000


	//----- nvinfo : EIATTR_MIN_STACK_SIZE
	.align		4
.L_1251:
        /*1cb0*/ 	.byte	0x04, 0x12
        /*1cb2*/ 	.short	(.L_1253 - .L_1252)
	.align		4
.L_1252:
        /*1cb4*/ 	.word	index@(_Z25selective_scan_bwd_kernelI32Selective_Scan_bwd_kernel_traitsILi32ELi8ELb0ELb0ELb1ELb0ELb0EN3c108BFloat16EfEEv12SSMParamsBwd)
        /*1cb8*/ 	.word	0x00000000


	//----- nvinfo : EIATTR_MIN_STACK_SIZE
	.align		4
.L_1253:
        /*1cbc*/ 	.byte	0x04, 0x12
        /*1cbe*/ 	.short	(.L_1255 - .L_1254)
	.align		4
.L_1254:
        /*1cc0*/ 	.word	index@(_Z25selective_scan_bwd_kernelI32Selective_Scan_bwd_kernel_traitsILi32ELi8ELb0ELb0ELb1ELb0ELb1EN3c108BFloat16EfEEv12SSMParamsBwd)
        /*1cc4*/ 	.word	0x00000000


	//----- nvinfo : EIATTR_MIN_STACK_SIZE
	.align		4
.L_1255:
        /*1cc8*/ 	.byte	0x04, 0x12
        /*1cca*/ 	.short	(.L_1257 - .L_1256)
	.align		4
.L_1256:
        /*1ccc*/ 	.word	index@(_Z25selective_scan_bwd_kernelI32Selective_Scan_bwd_kernel_traitsILi32ELi8ELb0ELb0ELb1ELb1ELb0EN3c108BFloat16EfEEv12SSMParamsBwd)
        /*1cd0*/ 	.word	0x00000000


	//----- nvinfo : EIATTR_MIN_STACK_SIZE
	.align		4
.L_1257:
        /*1cd4*/ 	.byte	0x04, 0x12
        /*1cd6*/ 	.short	(.L_1259 - .L_1258)
	.align		4
.L_1258:
        /*1cd8*/ 	.word	index@(_Z25selective_scan_bwd_kernelI32Selective_Scan_bwd_kernel_traitsILi32ELi8ELb0ELb0ELb1ELb1ELb1EN3c108BFloat16EfEEv12SSMParamsBwd)
        /*1cdc*/ 	.word	0x00000000


	//----- nvinfo : EIATTR_MIN_STACK_SIZE
	.align		4
.L_1259:
        /*1ce0*/ 	.byte	0x04, 0x12
        /*1ce2*/ 	.short	(.L_1261 - .L_1260)
	.align		4
.L_1260:
        /*1ce4*/ 	.word	index@(_Z25selective_scan_bwd_kernelI32Selective_Scan_bwd_kernel_traitsILi32ELi8ELb0ELb1ELb0ELb0ELb0EN3c108BFloat16EfEEv12SSMParamsBwd)
        /*1ce8*/ 	.word	0x00000000


	//----- nvinfo : EIATTR_MIN_STACK_SIZE
	.align		4
.L_1261:
        /*1cec*/ 	.byte	0x04, 0x12
        /*1cee*/ 	.short	(.L_1263 - .L_1262)
	.align		4
.L_1262:
        /*1cf0*/ 	.word	index@(_Z25selective_scan_bwd_kernelI32Selective_Scan_bwd_kernel_traitsILi32ELi8ELb0ELb1ELb0ELb0ELb1EN3c108BFloat16EfEEv12SSMParamsBwd)
        /*1cf4*/ 	.word	0x00000000


	//----- nvinfo : EIATTR_MIN_STACK_SIZE
	.align		4
.L_1263:
        /*1cf8*/ 	.byte	0x04, 0x12
        /*1cfa*/ 	.short	(.L_1265 - .L_1264)
	.align		4
.L_1264:
        /*1cfc*/ 	.word	index@(_Z25selective_scan_bwd_kernelI32Selective_Scan_bwd_kernel_traitsILi32ELi8ELb0ELb1ELb0ELb1ELb0EN3c108BFloat16EfEEv12SSMParamsBwd)
        /*1d00*/ 	.word	0x00000000


	//----- nvinfo : EIATTR_MIN_STACK_SIZE
	.align		4
.L_1265:
        /*1d04*/ 	.byte	0x04, 0x12
        /*1d06*/ 	.short	(.L_1267 - .L_1266)
	.align		4
.L_1266:
        /*1d08*/ 	.word	index@(_Z25selective_scan_bwd_kernelI32Selective_Scan_bwd_kernel_traitsILi32ELi8ELb0ELb1ELb0ELb1ELb1EN3c108BFloat16EfEEv12SSMParamsBwd)
        /*1d0c*/ 	.word	0x00000000


	//----- nvinfo : EIATTR_MIN_STACK_SIZE
	.align		4
.L_1267:
        /*1d10*/ 	.byte	0x04, 0x12
        /*1d12*/ 	.short	(.L_1269 - .L_1268)
	.align		4
.L_1268:
        /*1d14*/ 	.word	index@(_Z25selective_scan_bwd_kernelI32Selective_Scan_bwd_kernel_traitsILi32ELi8ELb0ELb1ELb1ELb0ELb0EN3c108BFloat16EfEEv12SSMParamsBwd)
        /*1d18*/ 	.word	0x00000000


	//----- nvinfo : EIATTR_MIN_STACK_SIZE
	.align		4
.L_1269:
        /*1d1c*/ 	.byte	0x04, 0x12
        /*1d1e*/ 	.short	(.L_1271 - .L_1270)
	.align		4
.L_1270:
        /*1d20*/ 	.word	index@(_Z25selective_scan_bwd_kernelI32Selective_Scan_bwd_kernel_traitsILi32ELi8ELb0ELb1ELb1ELb0ELb1EN3c108BFloat16EfEEv12SSMParamsBwd)
        /*1d24*/ 	.word	0x00000000


	//----- nvinfo : EIATTR_MIN_STACK_SIZE
	.align		4
.L_1271:
        /*1d28*/ 	.byte	0x04, 0x12
        /*1d2a*/ 	.short	(.L_1273 - .L_1272)
	.align		4
.L_1272:
        /*1d2c*/ 	.word	index@(_Z25selective_scan_bwd_kernelI32Selective_Scan_bwd_kernel_traitsILi32ELi8ELb0ELb1ELb1ELb1ELb0EN3c108BFloat16EfEEv12SSMParamsBwd)
        /*1d30*/ 	.word	0x00000000


	//----- nvinfo : EIATTR_MIN_STACK_SIZE
	.align		4
.L_1273:
        /*1d34*/ 	.byte	0x04, 0x12
        /*1d36*/ 	.short	(.L_1275 - .L_1274)
	.align		4
.L_1274:
        /*1d38*/ 	.word	index@(_Z25selective_scan_bwd_kernelI32Selective_Scan_bwd_kernel_traitsILi32ELi8ELb0ELb1ELb1ELb1ELb1EN3c108BFloat16EfEEv12SSMParamsBwd)
        /*1d3c*/ 	.word	0x00000000


	//----- nvinfo : EIATTR_MIN_STACK_SIZE
	.align		4
.L_1275:
        /*1d40*/ 	.byte	0x04, 0x12
        /*1d42*/ 	.short	(.L_1277 - .L_1276)
	.align		4
.L_1276:
        /*1d44*/ 	.word	index@(_Z25selective_scan_bwd_kernelI32Selective_Scan_bwd_kernel_traitsILi32ELi8ELb1ELb0ELb0ELb0ELb0EN3c108BFloat16EfEEv12SSMParamsBwd)
        /*1d48*/ 	.word	0x00000000


	//----- nvinfo : EIATTR_MIN_STACK_SIZE
	.align		4
.L_1277:
        /*1d4c*/ 	.byte	0x04, 0x12
        /*1d4e*/ 	.short	(.L_1279 - .L_1278)
	.align		4
.L_1278:
        /*1d50*/ 	.word	index@(_Z25selective_scan_bwd_kernelI32Selective_Scan_bwd_kernel_traitsILi32ELi8ELb1ELb0ELb0ELb0ELb1EN3c108BFloat16EfEEv12SSMParamsBwd)
        /*1d54*/ 	.word	0x00000000


	//----- nvinfo : EIATTR_MIN_STACK_SIZE
	.align		4
.L_1279:
        /*1d58*/ 	.byte	0x04, 0x12
        /*1d5a*/ 	.short	(.L_1281 - .L_1280)
	.align		4
.L_1280:
        /*1d5c*/ 	.word	index@(_Z25selective_scan_bwd_kernelI32Selective_Scan_bwd_kernel_traitsILi32ELi8ELb1ELb0ELb0ELb1ELb0EN3c108BFloat16EfEEv12SSMParamsBwd)
        /*1d60*/ 	.word	0x00000000


	//----- nvinfo : EIATTR_MIN_STACK_SIZE
	.align		4
.L_1281:
        /*1d64*/ 	.byte	0x04, 0x12
        /*1d66*/ 	.short	(.L_1283 - .L_1282)
	.align		4
.L_1282:
        /*1d68*/ 	.word	index@(_Z25selective_scan_bwd_kernelI32Selective_Scan_bwd_kernel_traitsILi32ELi8ELb1ELb0ELb0ELb1ELb1EN3c108BFloat16EfEEv12SSMParamsBwd)
        /*1d6c*/ 	.word	0x00000000


	//----- nvinfo : EIATTR_MIN_STACK_SIZE
	.align		4
.L_1283:
        /*1d70*/ 	.byte	0x04, 0x12
        /*1d72*/ 	.short	(.L_1285 - .L_1284)
	.align		4
.L_1284:
        /*1d74*/ 	.word	index@(_Z25selective_scan_bwd_kernelI32Selective_Scan_bwd_kernel_traitsILi32ELi8ELb1ELb0ELb1ELb0ELb0EN3c108BFloat16EfEEv12SSMParamsBwd)
        /*1d78*/ 	.word	0x00000000


	//----- nvinfo : EIATTR_MIN_STACK_SIZE
	.align		4
.L_1285:
        /*1d7c*/ 	.byte	0x04, 0x12
        /*1d7e*/ 	.short	(.L_1287 - .L_1286)
	.align		4
.L_1286:
        /*1d80*/ 	.word	index@(_Z25selective_scan_bwd_kernelI32Selective_Scan_bwd_kernel_traitsILi32ELi8ELb1ELb0ELb1ELb0ELb1EN3c108BFloat16EfEEv12SSMParamsBwd)
        /*1d84*/ 	.word	0x00000000


	//----- nvinfo : EIATTR_MIN_STACK_SIZE
	.align		4
.L_1287:
        /*1d88*/ 	.byte	0x04, 0x12
        /*1d8a*/ 	.short	(.L_1289 - .L_1288)
	.align		4
.L_1288:
        /*1d8c*/ 	.word	index@(_Z25selective_scan_bwd_kernelI32Selective_Scan_bwd_kernel_traitsILi32ELi8ELb1ELb0ELb1ELb1ELb0EN3c108BFloat16EfEEv12SSMParamsBwd)
        /*1d90*/ 	.word	0x00000000


	//----- nvinfo : EIATTR_MIN_STACK_SIZE
	.align		4
.L_1289:
        /*1d94*/ 	.byte	0x04, 0x12
        /*1d96*/ 	.short	(.L_1291 - .L_1290)
	.align		4
.L_1290:
        /*1d98*/ 	.word	index@(_Z25selective_scan_bwd_kernelI32Selective_Scan_bwd_kernel_traitsILi32ELi8ELb1ELb0ELb1ELb1ELb1EN3c108BFloat16EfEEv12SSMParamsBwd)
        /*1d9c*/ 	.word	0x00000000


	//----- nvinfo : EIATTR_MIN_STACK_SIZE
	.align		4
.L_1291:
        /*1da0*/ 	.byte	0x04, 0x12
        /*1da2*/ 	.short	(.L_1293 - .L_1292)
	.align		4
.L_1292:
        /*1da4*/ 	.word	index@(_Z25selective_scan_bwd_kernelI32Selective_Scan_bwd_kernel_traitsILi32ELi8ELb1ELb1ELb0ELb0ELb0EN3c108BFloat16EfEEv12SSMParamsBwd)
        /*1da8*/ 	.word	0x00000000


	//----- nvinfo : EIATTR_MIN_STACK_SIZE
	.align		4
.L_1293:
        /*1dac*/ 	.byte	0x04, 0x12
        /*1dae*/ 	.short	(.L_1295 - .L_1294)
	.align		4
.L_1294:
        /*1db0*/ 	.word	index@(_Z25selective_scan_bwd_kernelI32Selective_Scan_bwd_kernel_traitsILi32ELi8ELb1ELb1ELb0ELb0ELb1EN3c108BFloat16EfEEv12SSMParamsBwd)
        /*1db4*/ 	.word	0x00000000


	//----- nvinfo : EIATTR_MIN_STACK_SIZE
	.align		4
.L_1295:
        /*1db8*/ 	.byte	0x04, 0x12
        /*1dba*/ 	.short	(.L_1297 - .L_1296)
	.align		4
.L_1296:
        /*1dbc*/ 	.word	index@(_Z25selective_scan_bwd_kernelI32Selective_Scan_bwd_kernel_traitsILi32ELi8ELb1ELb1ELb0ELb1ELb0EN3c108BFloat16EfEEv12SSMParamsBwd)
        /*1dc0*/ 	.word	0x00000000


	//----- nvinfo : EIATTR_MIN_STACK_SIZE
	.align		4
.L_1297:
        /*1dc4*/ 	.byte	0x04, 0x12
        /*1dc6*/ 	.short	(.L_1299 - .L_1298)
	.align		4
.L_1298:
        /*1dc8*/ 	.word	index@(_Z25selective_scan_bwd_kernelI32Selective_Scan_bwd_kernel_traitsILi32ELi8ELb1ELb1ELb0ELb1ELb1EN3c108BFloat16EfEEv12SSMParamsBwd)
        /*1dcc*/ 	.word	0x00000000


	//----- nvinfo : EIATTR_MIN_STACK_SIZE
	.align		4
.L_1299:
        /*1dd0*/ 	.byte	0x04, 0x12
        /*1dd2*/ 	.short	(.L_1301 - .L_1300)
	.align		4
.L_1300:
        /*1dd4*/ 	.word	index@(_Z25selective_scan_bwd_kernelI32Selective_Scan_bwd_kernel_traitsILi32ELi8ELb1ELb1ELb1ELb0ELb0EN3c108BFloat16EfEEv12SSMParamsBwd)
        /*1dd8*/ 	.word	0x00000000


	//----- nvinfo : EIATTR_MIN_STACK_SIZE
	.align		4
.L_1301:
        /*1ddc*/ 	.byte	0x04, 0x12
        /*1dde*/ 	.short	(.L_1303 - .L_1302)
	.align		4
.L_1302:
        /*1de0*/ 	.word	index@(_Z25selective_scan_bwd_kernelI32Selective_Scan_bwd_kernel_traitsILi32ELi8ELb1ELb1ELb1ELb0ELb1EN3c108BFloat16EfEEv12SSMParamsBwd)
        /*1de4*/ 	.word	0x00000000


	//----- nvinfo : EIATTR_MIN_STACK_SIZE
	.align		4
.L_1303:
        /*1de8*/ 	.byte	0x04, 0x12
        /*1dea*/ 	.short	(.L_1305 - .L_1304)
	.align		4
.L_1304:
        /*1dec*/ 	.word	index@(_Z25selective_scan_bwd_kernelI32Selective_Scan_bwd_kernel_traitsILi32ELi8ELb1ELb1ELb1ELb1ELb0EN3c108BFloat16EfEEv12SSMParamsBwd)
        /*1df0*/ 	.word	0x00000000


	//----- nvinfo : EIATTR_MIN_STACK_SIZE
	.align		4
.L_1305:
        /*1df4*/ 	.byte	0x04, 0x12
        /*1df6*/ 	.short	(.L_1307 - .L_1306)
	.align		4
.L_1306:
        /*1df8*/ 	.word	index@(_Z25selective_scan_bwd_kernelI32Selective_Scan_bwd_kernel_traitsILi32ELi8ELb1ELb1ELb1ELb1ELb1EN3c108BFloat16EfEEv12SSMParamsBwd)
        /*1dfc*/ 	.word	0x00000000


	//----- nvinfo : EIATTR_MIN_STACK_SIZE
	.align		4
.L_1307:
        /*1e00*/ 	.byte	0x04, 0x12
        /*1e02*/ 	.short	(.L_1309 - .L_1308)
	.align		4
.L_1308:
        /*1e04*/ 	.word	index@(_Z25selective_scan_bwd_kernelI32Selective_Scan_bwd_kernel_traitsILi32ELi4ELb0ELb0ELb0ELb0ELb0EN3c108BFloat16EfEEv12SSMParamsBwd)
        /*1e08*/ 	.word	0x00000000


	//----- nvinfo : EIATTR_MIN_STACK_SIZE
	.align		4
.L_1309:
        /*1e0c*/ 	.byte	0x04, 0x12
        /*1e0e*/ 	.short	(.L_1311 - .L_1310)
	.align		4
.L_1310:
        /*1e10*/ 	.word	index@(_Z25selective_scan_bwd_kernelI32Selective_Scan_bwd_kernel_traitsILi32ELi4ELb0ELb0ELb0ELb0ELb1EN3c108BFloat16EfEEv12SSMParamsBwd)
        /*1e14*/ 	.word	0x00000000


	//----- nvinfo : EIATTR_MIN_STACK_SIZE
	.align		4
.L_1311:
        /*1e18*/ 	.byte	0x04, 0x12
        /*1e1a*/ 	.short	(.L_1313 - .L_1312)
	.align		4
.L_1312:
        /*1e1c*/ 	.word	index@(_Z25selective_scan_bwd_kernelI32Selective_Scan_bwd_kernel_traitsILi32ELi4ELb0ELb0ELb0ELb1ELb0EN3c108BFloat16EfEEv12SSMParamsBwd)
        /*1e20*/ 	.word	0x00000000


	//----- nvinfo : EIATTR_MIN_STACK_SIZE
	.align		4
.L_1313:
        /*1e24*/ 	.byte	0x04, 0x12
        /*1e26*/ 	.short	(.L_1315 - .L_1314)
	.align		4
.L_1314:
        /*1e28*/ 	.word	index@(_Z25selective_scan_bwd_kernelI32Selective_Scan_bwd_kernel_traitsILi32ELi4ELb0ELb0ELb0ELb1ELb1EN3c108BFloat16EfEEv12SSMParamsBwd)
        /*1e2c*/ 	.word	0x00000000


	//----- nvinfo : EIATTR_MIN_STACK_SIZE
	.align		4
.L_1315:
        /*1e30*/ 	.byte	0x04, 0x12
        /*1e32*/ 	.short	(.L_1317 - .L_1316)
	.align		4
.L_1316:
        /*1e34*/ 	.word	index@(_Z25selective_scan_bwd_kernelI32Selective_Scan_bwd_kernel_traitsILi32ELi4ELb0ELb0ELb1ELb0ELb0EN3c108BFloat16EfEEv12SSMParamsBwd)
        /*1e38*/ 	.word	0x00000000


	//----- nvinfo : EIATTR_MIN_STACK_SIZE
	.align		4
.L_1317:
        /*1e3c*/ 	.byte	0x04, 0x12
        /*1e3e*/ 	.short	(.L_1319 - .L_1318)
	.align		4
.L_1318:
        /*1e40*/ 	.word	index@(_Z25selective_scan_bwd_kernelI32Selective_Scan_bwd_kernel_traitsILi32ELi4ELb0ELb0ELb1ELb0ELb1EN3c108BFloat16EfEEv12SSMParamsBwd)
        /*1e44*/ 	.word	0x00000000


	//----- nvinfo : EIATTR_MIN_STACK_SIZE
	.align		4
.L_1319:
        /*1e48*/ 	.byte	0x04, 0x12
        /*1e4a*/ 	.short	(.L_1321 - .L_1320)
	.align		4
.L_1320:
        /*1e4c*/ 	.word	index@(_Z25selective_scan_bwd_kernelI32Selective_Scan_bwd_kernel_traitsILi32ELi4ELb0ELb0ELb1ELb1ELb0EN3c108BFloat16EfEEv12SSMParamsBwd)
        /*1e50*/ 	.word	0x00000000


	//----- nvinfo : EIATTR_MIN_STACK_SIZE
	.align		4
.L_1321:
        /*1e54*/ 	.byte	0x04, 0x12
        /*1e56*/ 	.short	(.L_1323 - .L_1322)
	.align		4
.L_1322:
        /*1e58*/ 	.word	index@(_Z25selective_scan_bwd_kernelI32Selective_Scan_bwd_kernel_traitsILi32ELi4ELb0ELb0ELb1ELb1ELb1EN3c108BFloat16EfEEv12SSMParamsBwd)
        /*1e5c*/ 	.word	0x00000000


	//----- nvinfo : EIATTR_MIN_STACK_SIZE
	.align		4
.L_1323:
        /*1e60*/ 	.byte	0x04, 0x12
        /*1e62*/ 	.short	(.L_1325 - .L_1324)
	.align		4
.L_1324:
        /*1e64*/ 	.word	index@(_Z25selective_scan_bwd_kernelI32Selective_Scan_bwd_kernel_traitsILi32ELi4ELb0ELb1ELb0ELb0ELb0EN3c108BFloat16EfEEv12SSMParamsBwd)
        /*1e68*/ 	.word	0x00000000


	//----- nvinfo : EIATTR_MIN_STACK_SIZE
	.align		4
.L_1325:
        /*1e6c*/ 	.byte	0x04, 0x12
        /*1e6e*/ 	.short	(.L_1327 - .L_1326)
	.align		4
.L_1326:
        /*1e70*/ 	.word	index@(_Z25selective_scan_bwd_kernelI32Selective_Scan_bwd_kernel_traitsILi32ELi4ELb0ELb1ELb0ELb0ELb1EN3c108BFloat16EfEEv12SSMParamsBwd)
        /*1e74*/ 	.word	0x00000000


	//----- nvinfo : EIATTR_MIN_STACK_SIZE
	.align		4
.L_1327:
        /*1e78*/ 	.byte	0x04, 0x12
        /*1e7a*/ 	.short	(.L_1329 - .L_1328)
	.align		4
.L_1328:
        /*1e7c*/ 	.word	index@(_Z25selective_scan_bwd_kernelI32Selective_Scan_bwd_kernel_traitsILi32ELi4ELb0ELb1ELb0ELb1ELb0EN3c108BFloat16EfEEv12SSMParamsBwd)
        /*1e80*/ 	.word	0x00000000


	//----- nvinfo : EIATTR_MIN_STACK_SIZE
	.align		4
.L_1329:
        /*1e84*/ 	.byte	0x04, 0x12
        /*1e86*/ 	.short	(.L_1331 - .L_1330)
	.align		4
.L_1330:
        /*1e88*/ 	.word	index@(_Z25selective_scan_bwd_kernelI32Selective_Scan_bwd_kernel_traitsILi32ELi4ELb0ELb1ELb0ELb1ELb1EN3c108BFloat16EfEEv12SSMParamsBwd)
        /*1e8c*/ 	.word	0x00000000


	//----- nvinfo : EIATTR_MIN_STACK_SIZE
	.align		4
.L_1331:
        /*1e90*/ 	.byte	0x04, 0x12
        /*1e92*/ 	.short	(.L_1333 - .L_1332)
	.align		4
.L_1332:
        /*1e94*/ 	.word	index@(_Z25selective_scan_bwd_kernelI32Selective_Scan_bwd_kernel_traitsILi32ELi4ELb0ELb1ELb1ELb0ELb0EN3c108BFloat16EfEEv12SSMParamsBwd)
        /*1e98*/ 	.word	0x00000000


	//----- nvinfo : EIATTR_MIN_STACK_SIZE
	.align		4
.L_1333:
        /*1e9c*/ 	.byte	0x04, 0x12
        /*1e9e*/ 	.short	(.L_1335 - .L_1334)
	.align		4
.L_1334:
        /*1ea0*/ 	.word	index@(_Z25selective_scan_bwd_kernelI32Selective_Scan_bwd_kernel_traitsILi32ELi4ELb0ELb1ELb1ELb0ELb1EN3c108BFloat16EfEEv12SSMParamsBwd)
        /*1ea4*/ 	.word	0x00000000


	//----- nvinfo : EIATTR_MIN_STACK_SIZE
	.align		4
.L_1335:
        /*1ea8*/ 	.byte	0x04, 0x12
        /*1eaa*/ 	.short	(.L_1337 - .L_1336)
	.align		4
.L_1336:
        /*1eac*/ 	.word	index@(_Z25selective_scan_bwd_kernelI32Selective_Scan_bwd_kernel_traitsILi32ELi4ELb0ELb1ELb1ELb1ELb0EN3c108BFloat16EfEEv12SSMParamsBwd)
        /*1eb0*/ 	.word	0x00000000


	//----- nvinfo : EIATTR_MIN_STACK_SIZE
	.align		4
.L_1337:
        /*1eb4*/ 	.byte	0x04, 0x12
        /*1eb6*/ 	.short	(.L_1339 - .L_1338)
	.align		4
.L_1338:
        /*1eb8*/ 	.word	index@(_Z25selective_scan_bwd_kernelI32Selective_Scan_bwd_kernel_traitsILi32ELi4ELb0ELb1ELb1ELb1ELb1EN3c108BFloat16EfEEv12SSMParamsBwd)
        /*1ebc*/ 	.word	0x00000000


	//----- nvinfo : EIATTR_MIN_STACK_SIZE
	.align		4
.L_1339:
        /*1ec0*/ 	.byte	0x04, 0x12
        /*1ec2*/ 	.short	(.L_1341 - .L_1340)
	.align		4
.L_1340:
        /*1ec4*/ 	.word	index@(_Z25selective_scan_bwd_kernelI32Selective_Scan_bwd_kernel_traitsILi32ELi4ELb1ELb0ELb0ELb0ELb0EN3c108BFloat16EfEEv12SSMParamsBwd)
        /*1ec8*/ 	.word	0x00000000


	//----- nvinfo : EIATTR_MIN_STACK_SIZE
	.align		4
.L_1341:
        /*1ecc*/ 	.byte	0x04, 0x12
        /*1ece*/ 	.short	(.L_1343 - .L_1342)
	.align		4
.L_1342:
        /*1ed0*/ 	.word	index@(_Z25selective_scan_bwd_kernelI32Selective_Scan_bwd_kernel_traitsILi32ELi4ELb1ELb0ELb0ELb0ELb1EN3c108BFloat16EfEEv12SSMParamsBwd)
        /*1ed4*/ 	.word	0x00000000


	//----- nvinfo : EIATTR_MIN_STACK_SIZE
	.align		4
.L_1343:
        /*1ed8*/ 	.byte	0x04, 0x12
        /*1eda*/ 	.short	(.L_1345 - .L_1344)
	.align		4
.L_1344:
        /*1edc*/ 	.word	index@(_Z25selective_scan_bwd_kernelI32Selective_Scan_bwd_kernel_traitsILi32ELi4ELb1ELb0ELb0ELb1ELb0EN3c108BFloat16EfEEv12SSMParamsBwd)
        /*1ee0*/ 	.word	0x00000000


	//----- nvinfo : EIATTR_MIN_STACK_SIZE
	.align		4
.L_1345:
        /*1ee4*/ 	.byte	0x04, 0x12
        /*1ee6*/ 	.short	(.L_1347 - .L_1346)
	.align		4
.L_1346:
        /*1ee8*/ 	.word	index@(_Z25selective_scan_bwd_kernelI32Selective_Scan_bwd_kernel_traitsILi32ELi4ELb1ELb0ELb0ELb1ELb1EN3c108BFloat16EfEEv12SSMParamsBwd)
        /*1eec*/ 	.word	0x00000000


	//----- nvinfo : EIATTR_MIN_STACK_SIZE
	.align		4
.L_1347:
        /*1ef0*/ 	.byte	0x04, 0x12
        /*1ef2*/ 	.short	(.L_1349 - .L_1348)
	.align		4
.L_1348:
        /*1ef4*/ 	.word	index@(_Z25selective_scan_bwd_kernelI32Selective_Scan_bwd_kernel_traitsILi32ELi4ELb1ELb0ELb1ELb0ELb0EN3c108BFloat16EfEEv12SSMParamsBwd)
        /*1ef8*/ 	.word	0x00000000


	//----- nvinfo : EIATTR_MIN_STACK_SIZE
	.align		4
.L_1349:
        /*1efc*/ 	.byte	0x04, 0x12
        /*1efe*/ 	.short	(.L_1351 - .L_1350)
	.align		4
.L_1350:
        /*1f00*/ 	.word	index@(_Z25selective_scan_bwd_kernelI32Selective_Scan_bwd_kernel_traitsILi32ELi4ELb1ELb0ELb1ELb0ELb1EN3c108BFloat16EfEEv12SSMParamsBwd)
        /*1f04*/ 	.word	0x00000000


	//----- nvinfo : EIATTR_MIN_STACK_SIZE
	.align		4
.L_1351:
        /*1f08*/ 	.byte	0x04, 0x12
        /*1f0a*/ 	.short	(.L_1353 - .L_1352)
	.align		4
.L_1352:
        /*1f0c*/ 	.word	index@(_Z25selective_scan_bwd_kernelI32Selective_Scan_bwd_kernel_traitsILi32ELi4ELb1ELb0ELb1ELb1ELb0EN3c108BFloat16EfEEv12SSMParamsBwd)
        /*1f10*/ 	.word	0x00000000


	//----- nvinfo : EIATTR_MIN_STACK_SIZE
	.align		4
.L_1353:
        /*1f14*/ 	.byte	0x04, 0x12
        /*1f16*/ 	.short	(.L_1355 - .L_1354)
	.align		4
.L_1354:
        /*1f18*/ 	.word	index@(_Z25selective_scan_bwd_kernelI32Selective_Scan_bwd_kernel_traitsILi32ELi4ELb1ELb0ELb1ELb1ELb1EN3c108BFloat16EfEEv12SSMParamsBwd)
        /*1f1c*/ 	.word	0x00000000


	//----- nvinfo : EIATTR_MIN_STACK_SIZE
	.align		4
.L_1355:
        /*1f20*/ 	.byte	0x04, 0x12
        /*1f22*/ 	.short	(.L_1357 - .L_1356)
	.align		4
.L_1356:
        /*1f24*/ 	.word	index@(_Z25selective_scan_bwd_kernelI32Selective_Scan_bwd_kernel_traitsILi32ELi4ELb1ELb1ELb0ELb0ELb0EN3c108BFloat16EfEEv12SSMParamsBwd)
        /*1f28*/ 	.word	0x00000000


	//----- nvinfo : EIATTR_MIN_STACK_SIZE
	.align		4
.L_1357:
        /*1f2c*/ 	.byte	0x04, 0x12
        /*1f2e*/ 	.short	(.L_1359 - .L_1358)
	.align		4
.L_1358:
        /*1f30*/ 	.word	index@(_Z25selective_scan_bwd_kernelI32Selective_Scan_bwd_kernel_traitsILi32ELi4ELb1ELb1ELb0ELb0ELb1EN3c108BFloat16EfEEv12SSMParamsBwd)
        /*1f34*/ 	.word	0x00000000


	//----- nvinfo : EIATTR_MIN_STACK_SIZE
	.align		4
.L_1359:
        /*1f38*/ 	.byte	0x04, 0x12
        /*1f3a*/ 	.short	(.L_1361 - .L_1360)
	.align		4
.L_1360:
        /*1f3c*/ 	.word	index@(_Z25selective_scan_bwd_kernelI32Selective_Scan_bwd_kernel_traitsILi32ELi4ELb1ELb1ELb0ELb1ELb0EN3c108BFloat16EfEEv12SSMParamsBwd)
        /*1f40*/ 	.word	0x00000000


	//----- nvinfo : EIATTR_MIN_STACK_SIZE
	.align		4
.L_1361:
        /*1f44*/ 	.byte	0x04, 0x12
        /*1f46*/ 	.short	(.L_1363 - .L_1362)
	.align		4
.L_1362:
        /*1f48*/ 	.word	index@(_Z25selective_scan_bwd_kernelI32Selective_Scan_bwd_kernel_traitsILi32ELi4ELb1ELb1ELb0ELb1ELb1EN3c108BFloat16EfEEv12SSMParamsBwd)
        /*1f4c*/ 	.word	0x00000000


	//----- nvinfo : EIATTR_MIN_STACK_SIZE
	.align		4
.L_1363:
        /*1f50*/ 	.byte	0x04, 0x12
        /*1f52*/ 	.short	(.L_1365 - .L_1364)
	.align		4
.L_1364:
        /*1f54*/ 	.word	index@(_Z25selective_scan_bwd_kernelI32Selective_Scan_bwd_kernel_traitsILi32ELi4ELb1ELb1ELb1ELb0ELb0EN3c108BFloat16EfEEv12SSMParamsBwd)
        /*1f58*/ 	.word	0x00000000


	//----- nvinfo : EIATTR_MIN_STACK_SIZE
	.align		4
.L_1365:
        /*1f5c*/ 	.byte	0x04, 0x12
        /*1f5e*/ 	.short	(.L_1367 - .L_1366)
	.align		4
.L_1366:
        /*1f60*/ 	.word	index@(_Z25selective_scan_bwd_kernelI32Selective_Scan_bwd_kernel_traitsILi32ELi4ELb1ELb1ELb1ELb0ELb1EN3c108BFloat16EfEEv12SSMParamsBwd)
        /*1f64*/ 	.word	0x00000000


	//----- nvinfo : EIATTR_MIN_STACK_SIZE
	.align		4
.L_1367:
        /*1f68*/ 	.byte	0x04, 0x12
        /*1f6a*/ 	.short	(.L_1369 - .L_1368)
	.align		4
.L_1368:
        /*1f6c*/ 	.word	index@(_Z25selective_scan_bwd_kernelI32Selective_Scan_bwd_kernel_traitsILi32ELi4ELb1ELb1ELb1ELb1ELb0EN3c108BFloat16EfEEv12SSMParamsBwd)
        /*1f70*/ 	.word	0x00000000


	//----- nvinfo : EIATTR_MIN_STACK_SIZE
	.align		4
.L_1369:
        /*1f74*/ 	.byte	0x04, 0x12
        /*1f76*/ 	.short	(.L_1371 - .L_1370)
	.align		4
.L_1370:
        /*1f78*/ 	.word	index@(_Z25selective_scan_bwd_kernelI32Selective_Scan_bwd_kernel_traitsILi32ELi4ELb1ELb1ELb1ELb1ELb1EN3c108BFloat16EfEEv12SSMParamsBwd)
        /*1f7c*/ 	.word	0x00000000
.L_1371:


//--------------------- .nv.info._Z25selective_scan_bwd_kernelI32Selective_Scan_bwd_kernel_traitsILi128ELi16ELb0ELb0ELb0ELb0ELb0EN3c108BFloat16EfEEv12SSMParamsBwd --------------------------
	.section	.nv.info._Z25selective_scan_bwd_kernelI32Selective_Scan_bwd_kernel_traitsILi128ELi16ELb0ELb0ELb0ELb0ELb0EN3c108BFloat16EfEEv12SSMParamsBwd,"",@"SHT_CUDA_INFO"
	.sectionflags	@""
	.align	4


	//----- nvinfo : EIATTR_CUDA_API_VERSION
	.align		4
        /*0000*/ 	.byte	0x04, 0x37
        /*0002*/ 	.short	(.L_1373 - .L_1372)
.L_1372:
        /*0004*/ 	.word	0x00000082


	//----- nvinfo : EIATTR_SW2861232_WAR
	.align		4
.L_1373:
        /*0008*/ 	.byte	0x01, 0x35
	.zero		2


	//----- nvinfo : EIATTR_PARAM_CBANK
	.align		4
        /*000c*/ 	.byte	0x04, 0x0a
        /*000e*/ 	.short	(.L_1375 - .L_1374)
	.align		4
.L_1374:
        /*0010*/ 	.word	index@(.nv.constant0._Z25selective_scan_bwd_kernelI32Selective_Scan_bwd_kernel_traitsILi128ELi16ELb0ELb0ELb0ELb0ELb0EN3c108BFloat16EfEEv12SSMParamsBwd)
        /*0014*/ 	.short	0x0160
        /*0016*/ 	.short	0x01f0


	//----- nvinfo : EIATTR_CBANK_PARAM_SIZE
	.align		4
.L_1375:
        /*0018*/ 	.byte	0x03, 0x19
        /*001a*/ 	.short	0x01f0


	//----- nvinfo : EIATTR_KPARAM_INFO
	.align		4
        /*001c*/ 	.byte	0x04, 0x17
        /*001e*/ 	.short	(.L_1377 - .L_1376)
.L_1376:
        /*0020*/ 	.word	0x00000000
        /*0024*/ 	.short	0x0000
        /*0026*/ 	.short	0x0000
        /*0028*/ 	.byte	0x00, 0xf0, 0xc1, 0x07


	//----- nvinfo : EIATTR_MAXREG_COUNT
	.align		4
.L_1377:
        /*002c*/ 	.byte	0x03, 0x1b
        /*002e*/ 	.short	0x00a8


	//----- nvinfo : EIATTR_NUM_BARRIERS
	.align		4
        /*0030*/ 	.byte	0x02, 0x4c
        /*0032*/ 	.byte	0x01
	.zero		1


	//----- nvinfo : EIATTR_MERCURY_ISA_VERSION
	.align		4
        /*0034*/ 	.byte	0x03, 0x5f
        /*0036*/ 	.short	0x0000


	//----- nvinfo : EIATTR_COOP_GROUP_MASK_REGIDS
	.align		4
        /*0038*/ 	.byte	0x04, 0x29
        /*003a*/ 	.short	(.L_1379 - .L_1378)


	//   ....[0]....
.L_1378:
        /*003c*/ 	.word	0xffffffff


	//   ....[1]....
        /*0040*/ 	.word	0xffffffff


	//   ....[2]....
        /*0044*/ 	.word	0xffffffff


	//   ....[3]....
        /*0048*/ 	.word	0xffffffff


	//   ....[4]....
        /*004c*/ 	.word	0xffffffff


	//   ....[5]....
        /*0050*/ 	.word	0xffffffff


	//   ....[6]....
        /*0054*/ 	.word	0xffffffff


	//   ....[7]....
        /*0058*/ 	.word	0xffffffff


	//   ....[8]....
        /*005c*/ 	.word	0xffffffff


	//   ....[9]....
        /*0060*/ 	.word	0xffffffff


	//   ....[10]....
        /*0064*/ 	.word	0xffffffff


	//   ....[11]....
        /*0068*/ 	.word	0xffffffff


	//   ....[12]....
        /*006c*/ 	.word	0xffffffff


	//   ....[13]....
        /*0070*/ 	.word	0xffffffff


	//   ....[14]....
        /*0074*/ 	.word	0xffffffff


	//   ....[15]....
        /*0078*/ 	.word	0xffffffff


	//   ....[16]....
        /*007c*/ 	.word	0xffffffff


	//   ....[17]....
        /*0080*/ 	.word	0xffffffff


	//   ....[18]....
        /*0084*/ 	.word	0xffffffff


	//   ....[19]....
        /*0088*/ 	.word	0xffffffff


	//   ....[20]....
        /*008c*/ 	.word	0xffffffff


	//   ....[21]....
        /*0090*/ 	.word	0xffffffff


	//   ....[22]....
        /*0094*/ 	.word	0xffffffff


	//   ....[23]....
        /*0098*/ 	.word	0xffffffff


	//   ....[24]....
        /*009c*/ 	.word	0xffffffff


	//   ....[25]....
        /*00a0*/ 	.word	0xffffffff


	//   ....[26]....
        /*00a4*/ 	.word	0xffffffff


	//   ....[27]....
        /*00a8*/ 	.word	0xffffffff


	//   ....[28]....
        /*00ac*/ 	.word	0xffffffff


	//   ....[29]....
        /*00b0*/ 	.word	0xffffffff


	//   ....[30]....
        /*00b4*/ 	.word	0xffffffff


	//   ....[31]....
        /*00b8*/ 	.word	0xffffffff


	//   ....[32]....
        /*00bc*/ 	.word	0xffffffff


	//   ....[33]....
        /*00c0*/ 	.word	0xffffffff


	//   ....[34]....
        /*00c4*/ 	.word	0xffffffff


	//   ....[35]....
        /*00c8*/ 	.word	0xffffffff


	//   ....[36]....
        /*00cc*/ 	.word	0xffffffff


	//   ....[37]....
        /*00d0*/ 	.word	0xffffffff


	//   ....[38]....
        /*00d4*/ 	.word	0xffffffff


	//   ....[39]....
        /*00d8*/ 	.word	0xffffffff


	//   ....[40]....
        /*00dc*/ 	.word	0xffffffff


	//   ....[41]....
        /*00e0*/ 	.word	0xffffffff


	//   ....[42]....
        /*00e4*/ 	.word	0xffffffff


	//   ....[43]....
        /*00e8*/ 	.word	0xffffffff


	//   ....[44]....
        /*00ec*/ 	.word	0xffffffff


	//   ....[45]....
        /*00f0*/ 	.word	0xffffffff


	//   ....[46]....
        /*00f4*/ 	.word	0xffffffff


	//   ....[47]....
        /*00f8*/ 	.word	0xffffffff


	//   ....[48]....
        /*00fc*/ 	.word	0xffffffff


	//   ....[49]....
        /*0100*/ 	.word	0xffffffff


	//   ....[50]....
        /*0104*/ 	.word	0xffffffff


	//   ....[51]....
        /*0108*/ 	.word	0xffffffff


	//   ....[52]....
        /*010c*/ 	.word	0xffffffff


	//   ....[53]....
        /*0110*/ 	.word	0xffffffff


	//   ....[54]....
        /*0114*/ 	.word	0xffffffff


	//   ....[55]....
        /*0118*/ 	.word	0xffffffff


	//   ....[56]....
        /*011c*/ 	.word	0xffffffff


	//   ....[57]....
        /*0120*/ 	.word	0xffffffff


	//   ....[58]....
        /*0124*/ 	.word	0xffffffff


	//   ....[59]....
        /*0128*/ 	.word	0xffffffff


	//   ....[60]....
        /*012c*/ 	.word	0xffffffff


	//   ....[61]....
        /*0130*/ 	.word	0xffffffff


	//   ....[62]....
        /*0134*/ 	.word	0xffffffff


	//   ....[63]....
        /*0138*/ 	.word	0xffffffff


	//   ....[64]....
        /*013c*/ 	.word	0xffffffff


	//   ....[65]....
        /*0140*/ 	.word	0xffffffff


	//   ....[66]....
        /*0144*/ 	.word	0xffffffff


	//   ....[67]....
        /*0148*/ 	.word	0xffffffff


	//   ....[68]....
        /*014c*/ 	.word	0xffffffff


	//   ....[69]....
        /*0150*/ 	.word	0xffffffff


	//   ....[70]....
        /*0154*/ 	.word	0xffffffff


	//   ....[71]....
        /*0158*/ 	.word	0xffffffff


	//   ....[72]....
        /*015c*/ 	.word	0xffffffff


	//   ....[73]....
        /*0160*/ 	.word	0xffffffff


	//   ....[74]....
        /*0164*/ 	.word	0xffffffff


	//   ....[75]....
        /*0168*/ 	.word	0xffffffff


	//   ....[76]....
        /*016c*/ 	.word	0xffffffff


	//   ....[77]....
        /*0170*/ 	.word	0xffffffff


	//   ....[78]....
        /*0174*/ 	.word	0xffffffff


	//   ....[79]....
        /*0178*/ 	.word	0xffffffff


	//   ....[80]....
        /*017c*/ 	.word	0xffffffff


	//   ....[81]....
        /*0180*/ 	.word	0xffffffff


	//   ....[82]....
        /*0184*/ 	.word	0xffffffff


	//   ....[83]....
        /*0188*/ 	.word	0xffffffff


	//   ....[84]....
        /*018c*/ 	.word	0xffffffff


	//   ....[85]....
        /*0190*/ 	.word	0xffffffff


	//   ....[86]....
        /*0194*/ 	.word	0xffffffff


	//----- nvinfo : EIATTR_COOP_GROUP_INSTR_OFFSETS
	.align		4
.L_1379:
        /*0198*/ 	.byte	0x04, 0x28
        /*019a*/ 	.short	(.L_1381 - .L_1380)


	//   ....[0]....
.L_1380:
        /*019c*/ 	.word	0x000010d0


	//   ....[1]....
        /*01a0*/ 	.word	0x000016d0


	//   ....[2]....
        /*01a4*/ 	.word	0x00001c20


	//   ....[3]....
        /*01a8*/ 	.word	0x00003070


	//   ....[4]....
        /*01ac*/ 	.word	0x00003090


	//   ....[5]....
        /*01b0*/ 	.word	0x000030e0


	//   ....[6]....
        /*01b4*/ 	.word	0x000030f0


	//   ....[7]....
        /*01b8*/ 	.word	0x00003120


	//   ....[8]....
        /*01bc*/ 	.word	0x00003140


	//   ....[9]....
        /*01c0*/ 	.word	0x00003170


	//   ....[10]....
        /*01c4*/ 	.word	0x00003190


	//   ....[11]....
        /*01c8*/ 	.word	0x000031c0


	//   ....[12]....
        /*01cc*/ 	.word	0x000031e0


	//   ....[13]....
        /*01d0*/ 	.word	0x00003290


	//   ....[14]....
        /*01d4*/ 	.word	0x00003300


	//   ....[15]....
        /*01d8*/ 	.word	0x00003320


	//   ....[16]....
        /*01dc*/ 	.word	0x00003330


	//   ....[17]....
        /*01e0*/ 	.word	0x00003340


	//   ....[18]....
        /*01e4*/ 	.word	0x00003350


	//   ....[19]....
        /*01e8*/ 	.word	0x00003960


	//   ....[20]....
        /*01ec*/ 	.word	0x00003980


	//   ....[21]....
        /*01f0*/ 	.word	0x00003990


	//   ....[22]....
        /*01f4*/ 	.word	0x000039c0


	//   ....[23]....
        /*01f8*/ 	.word	0x000039d0


	//   ....[24]....
        /*01fc*/ 	.word	0x00003a00


	//   ....[25]....
        /*0200*/ 	.word	0x00003a10


	//   ....[26]....
        /*0204*/ 	.word	0x00003a40


	//   ....[27]....
        /*0208*/ 	.word	0x00003a50


	//   ....[28]....
        /*020c*/ 	.word	0x00003a80


	//   ....[29]....
        /*0210*/ 	.word	0x00003a90


	//   ....[30]....
        /*0214*/ 	.word	0x00003ac0


	//   ....[31]....
        /*0218*/ 	.word	0x00003ad0


	//   ....[32]....
        /*021c*/ 	.word	0x00003ae0


	//   ....[33]....
        /*0220*/ 	.word	0x00003af0


	//   ....[34]....
        /*0224*/ 	.word	0x00003b00


	//   ....[35]....
        /*0228*/ 	.word	0x00004320


	//   ....[36]....
        /*022c*/ 	.word	0x00004440


	//   ....[37]....
        /*0230*/ 	.word	0x00004470


	//   ....[38]....
        /*0234*/ 	.word	0x00004550


	//   ....[39]....
        /*0238*/ 	.word	0x00004580


	//   ....[40]....
        /*023c*/ 	.word	0x00004660


	//   ....[41]....
        /*0240*/ 	.word	0x00004690


	//   ....[42]....
        /*0244*/ 	.word	0x00004770


	//   ....[43]....
        /*0248*/ 	.word	0x000047a0


	//   ....[44]....
        /*024c*/ 	.word	0x000048c0


	//   ....[45]....
        /*0250*/ 	.word	0x00004e90


	//   ....[46]....
        /*0254*/ 	.word	0x00005ad0


	//   ....[47]....
        /*0258*/ 	.word	0x000060d0


	//   ....[48]....
        /*025c*/ 	.word	0x00006130


	//   ....[49]....
        /*0260*/ 	.word	0x00006180


	//   ....[50]....
        /*0264*/ 	.word	0x000061a0


	//   ....[51]....
        /*0268*/ 	.word	0x000061c0


	//   ....[52]....
        /*026c*/ 	.word	0x000062e0


	//   ....[53]....
        /*0270*/ 	.word	0x00006330


	//   ....[54]....
        /*0274*/ 	.word	0x00006380


	//   ....[55]....
        /*0278*/ 	.word	0x000063a0


	//   ....[56]....
        /*027c*/ 	.word	0x000063c0


	//   ....[57]....
        /*0280*/ 	.word	0x00006b10


	//   ....[58]....
        /*0284*/ 	.word	0x00006b90


	//   ....[59]....
        /*0288*/ 	.word	0x00006c40


	//   ....[60]....
        /*028c*/ 	.word	0x00006cb0


	//   ....[61]....
        /*0290*/ 	.word	0x00006d40


	//   ....[62]....
        /*0294*/ 	.word	0x00006db0


	//   ....[63]....
        /*0298*/ 	.word	0x00006e40


	//   ....[64]....
        /*029c*/ 	.word	0x00006eb0


	//   ....[65]....
        /*02a0*/ 	.word	0x00006f50


	//   ....[66]....
        /*02a4*/ 	.word	0x00006fc0


	//   ....[67]....
        /*02a8*/ 	.word	0x00007020


	//   ....[68]....
        /*02ac*/ 	.word	0x00007090


	//   ....[69]....
        /*02b0*/ 	.word	0x00007110


	//   ....[70]....
        /*02b4*/ 	.word	0x00007180


	//   ....[71]....
        /*02b8*/ 	.word	0x00007200


	//   ....[72]....
        /*02bc*/ 	.word	0x00007280


	//   ....[73]....
        /*02c0*/ 	.word	0x00007320


	//   ....[74]....
        /*02c4*/ 	.word	0x00007390


	//   ....[75]....
        /*02c8*/ 	.word	0x00007410


	//   ....[76]....
        /*02cc*/ 	.word	0x00007480


	//   ....[77]....
        /*02d0*/ 	.word	0x00007500


	//   ....[78]....
        /*02d4*/ 	.word	0x00007570


	//   ....[79]....
        /*02d8*/ 	.word	0x000075f0


	//   ....[80]....
        /*02dc*/ 	.word	0x00007660


	//   ....[81]....
        /*02e0*/ 	.word	0x000076e0


	//   ....[82]....
        /*02e4*/ 	.word	0x00007750


	//   ....[83]....
        /*02e8*/ 	.word	0x000077c0


	//   ....[84]....
        /*02ec*/ 	.word	0x00007830


	//   ....[85]....
        /*02f0*/ 	.word	0x000078a0


	//   ....[86]....
        /*02f4*/ 	.word	0x00007910


	//----- nvinfo : EIATTR_EXIT_INSTR_OFFSETS
	.align		4
.L_1381:
        /*02f8*/ 	.byte	0x04, 0x1c
        /*02fa*/ 	.short	(.L_1383 - .L_1382)


	//   ....[0]....
.L_1382:
        /*02fc*/ 	.word	0x000064f0


	//   ....[1]....
        /*0300*/ 	.word	0x00006ab0


	//----- nvinfo : EIATTR_MAX_THREADS
	.align		4
.L_1383:
        /*0304*/ 	.byte	0x04, 0x05
        /*0306*/ 	.short	(.L_1385 - .L_1384)
.L_1384:
        /*0308*/ 	.word	0x00000080
        /*030c*/ 	.word	0x00000001
        /*0310*/ 	.word	0x00000001


	//----- nvinfo : EIATTR_CRS_STACK_SIZE
	.align		4
.L_1385:
        /*0314*/ 	.byte	0x04, 0x1e
        /*0316*/ 	.short	(.L_1387 - .L_1386)
.L_1386:
        /*0318*/ 	.word	0x00000000
.L_1387:


//--------------------- .nv.info._Z25selective_scan_bwd_kernelI32Selective_Scan_bwd_kernel_traitsILi128ELi16ELb0ELb0ELb0ELb0ELb1EN3c108BFloat16EfEEv12SSMParamsBwd --------------------------
	.section	.nv.info._Z25selective_scan_bwd_kernelI32Selective_Scan_bwd_kernel_traitsILi128ELi16ELb0ELb0ELb0ELb0ELb1EN3c108BFloat16EfEEv12SSMParamsBwd,"",@"SHT_CUDA_INFO"
	.sectionflags	@""
	.align	4


	//----- nvinfo : EIATTR_CUDA_API_VERSION
	.align		4
        /*0000*/ 	.byte	0x04, 0x37
        /*0002*/ 	.short	(.L_1389 - .L_1388)
.L_1388:
        /*0004*/ 	.word	0x00000082


	//----- nvinfo : EIATTR_SW2861232_WAR
	.align		4
.L_1389:
        /*0008*/ 	.byte	0x01, 0x35
	.zero		2


	//----- nvinfo : EIATTR_PARAM_CBANK
	.align		4
        /*000c*/ 	.byte	0x04, 0x0a
        /*000e*/ 	.short	(.L_1391 - .L_1390)
	.align		4
.L_1390:
        /*0010*/ 	.word	index@(.nv.constant0._Z25selective_scan_bwd_kernelI32Selective_Scan_bwd_kernel_traitsILi128ELi16ELb0ELb0ELb0ELb0ELb1EN3c108BFloat16EfEEv12SSMParamsBwd)
        /*0014*/ 	.short	0x0160
        /*0016*/ 	.short	0x01f0


	//----- nvinfo : EIATTR_CBANK_PARAM_SIZE
	.align		4
.L_1391:
        /*0018*/ 	.byte	0x03, 0x19
        /*001a*/ 	.short	0x01f0


	//----- nvinfo : EIATTR_KPARAM_INFO
	.align		4
        /*001c*/ 	.byte	0x04, 0x17
        /*001e*/ 	.short	(.L_1393 - .L_1392)
.L_1392:
        /*0020*/ 	.word	0x00000000
        /*0024*/ 	.short	0x0000
        /*0026*/ 	.short	0x0000
        /*0028*/ 	.byte	0x00, 0xf0, 0xc1, 0x07


	//----- nvinfo : EIATTR_MAXREG_COUNT
	.align		4
.L_1393:
        /*002c*/ 	.byte	0x03, 0x1b
        /*002e*/ 	.short	0x00a8


	//----- nvinfo : EIATTR_NUM_BARRIERS
	.align		4
        /*0030*/ 	.byte	0x02, 0x4c
        /*0032*/ 	.byte	0x01
	.zero		1


	//----- nvinfo : EIATTR_MERCURY_ISA_VERSION
	.align		4
        /*0034*/ 	.byte	0x03, 0x5f
        /*0036*/ 	.short	0x0000


	//----- nvinfo : EIATTR_COOP_GROUP_MASK_REGIDS
	.align		4
        /*0038*/ 	.byte	0x04, 0x29
        /*003a*/ 	.short	(.L_1395 - .L_1394)


	//   ....[0]....
.L_1394:
        /*003c*/ 	.word	0xffffffff


	//   ....[1]....
        /*0040*/ 	.word	0xffffffff


	//   ....[2]....
        /*0044*/ 	.word	0xffffffff


	//   ....[3]....
        /*0048*/ 	.word	0xffffffff


	//   ....[4]....
        /*004c*/ 	.word	0xffffffff


	//   ....[5]....
        /*0050*/ 	.word	0xffffffff


	//   ....[6]....
        /*0054*/ 	.word	0xffffffff


	//   ....[7]....
        /*0058*/ 	.word	0xffffffff


	//   ....[8]....
        /*005c*/ 	.word	0xffffffff


	//   ....[9]....
        /*0060*/ 	.word	0xffffffff


	//   ....[10]....
        /*0064*/ 	.word	0xffffffff


	//   ....[11]....
        /*0068*/ 	.word	0xffffffff


	//   ....[12]....
        /*006c*/ 	.word	0xffffffff


	//   ....[13]....
        /*0070*/ 	.word	0xffffffff


	//   ....[14]....
        /*0074*/ 	.word	0xffffffff


	//   ....[15]....
        /*0078*/ 	.word	0xffffffff


	//   ....[16]....
        /*007c*/ 	.word	0xffffffff


	//   ....[17]....
        /*0080*/ 	.word	0xffffffff


	//   ....[18]....
        /*0084*/ 	.word	0xffffffff


	//   ....[19]....
        /*0088*/ 	.word	0xffffffff


	//   ....[20]....
        /*008c*/ 	.word	0xffffffff


	//   ....[21]....
        /*0090*/ 	.word	0xffffffff


	//   ....[22]....
        /*0094*/ 	.word	0xffffffff


	//   ....[23]....
        /*0098*/ 	.word	0xffffffff


	//   ....[24]....
        /*009c*/ 	.word	0xffffffff


	//   ....[25]....
        /*00a0*/ 	.word	0xffffffff


	//   ....[26]....
        /*00a4*/ 	.word	0xffffffff


	//   ....[27]....
        /*00a8*/ 	.word	0xffffffff


	//   ....[28]....
        /*00ac*/ 	.word	0xffffffff


	//   ....[29]....
        /*00b0*/ 	.word	0xffffffff


	//   ....[30]....
        /*00b4*/ 	.word	0xffffffff


	//   ....[31]....
        /*00b8*/ 	.word	0xffffffff


	//   ....[32]....
        /*00bc*/ 	.word	0xffffffff


	//   ....[33]....
        /*00c0*/ 	.word	0xffffffff


	//   ....[34]....
        /*00c4*/ 	.word	0xffffffff


	//   ....[35]....
        /*00c8*/ 	.word	0xffffffff


	//   ....[36]....
        /*00cc*/ 	.word	0xffffffff


	//   ....[37]....
        /*00d0*/ 	.word	0xffffffff


	//   ....[38]....
        /*00d4*/ 	.word	0xffffffff


	//   ....[39]....
        /*00d8*/ 	.word	0xffffffff


	//   ....[40]....
        /*00dc*/ 	.word	0xffffffff


	//   ....[41]....
        /*00e0*/ 	.word	0xffffffff


	//   ....[42]....
        /*00e4*/ 	.word	0xffffffff


	//   ....[43]....
        /*00e8*/ 	.word	0xffffffff


	//   ....[44]....
        /*00ec*/ 	.word	0xffffffff


	//   ....[45]....
        /*00f0*/ 	.word	0xffffffff


	//   ....[46]....
        /*00f4*/ 	.word	0xffffffff


	//   ....[47]....
        /*00f8*/ 	.word	0xffffffff


	//   ....[48]....
        /*00fc*/ 	.word	0xffffffff


	//   ....[49]....
        /*0100*/ 	.word	0xffffffff


	//   ....[50]....
        /*0104*/ 	.word	0xffffffff


	//   ....[51]....
        /*0108*/ 	.word	0xffffffff


	//   ....[52]....
        /*010c*/ 	.word	0xffffffff


	//   ....[53]....
        /*0110*/ 	.word	0xffffffff


	//   ....[54]....
        /*0114*/ 	.word	0xffffffff


	//   ....[55]....
        /*0118*/ 	.word	0xffffffff


	//   ....[56]....
        /*011c*/ 	.word	0xffffffff


	//   ....[57]....
        /*0120*/ 	.word	0xffffffff


	//   ....[58]....
        /*0124*/ 	.word	0xffffffff


	//   ....[59]....
        /*0128*/ 	.word	0xffffffff


	//   ....[60]....
        /*012c*/ 	.word	0xffffffff


	//   ....[61]....
        /*0130*/ 	.word	0xffffffff


	//   ....[62]....
        /*0134*/ 	.word	0xffffffff


	//   ....[63]....
        /*0138*/ 	.word	0xffffffff


	//   ....[64]....
        /*013c*/ 	.word	0xffffffff


	//   ....[65]....
        /*0140*/ 	.word	0xffffffff


	//   ....[66]....
        /*0144*/ 	.word	0xffffffff


	//   ....[67]....
        /*0148*/ 	.word	0xffffffff


	//   ....[68]....
        /*014c*/ 	.word	0xffffffff


	//   ....[69]....
        /*0150*/ 	.word	0xffffffff


	//   ....[70]....
        /*0154*/ 	.word	0xffffffff


	//   ....[71]....
        /*0158*/ 	.word	0xffffffff


	//   ....[72]....
        /*015c*/ 	.word	0xffffffff


	//   ....[73]....
        /*0160*/ 	.word	0xffffffff


	//   ....[74]....
        /*0164*/ 	.word	0xffffffff


	//   ....[75]....
        /*0168*/ 	.word	0xffffffff


	//   ....[76]....
        /*016c*/ 	.word	0xffffffff


	//   ....[77]....
        /*0170*/ 	.word	0xffffffff


	//   ....[78]....
        /*0174*/ 	.word	0xffffffff


	//   ....[79]....
        /*0178*/ 	.word	0xffffffff


	//   ....[80]....
        /*017c*/ 	.word	0xffffffff


	//   ....[81]....
        /*0180*/ 	.word	0xffffffff


	//   ....[82]....
        /*0184*/ 	.word	0xffffffff


	//   ....[83]....
        /*0188*/ 	.word	0xffffffff


	//   ....[84]....
        /*018c*/ 	.word	0xffffffff


	//   ....[85]....
        /*0190*/ 	.word	0xffffffff


	//   ....[86]....
        /*0194*/ 	.word	0xffffffff


	//   ....[87]....
        /*0198*/ 	.word	0xffffffff


	//   ....[88]....
        /*019c*/ 	.word	0xffffffff


	//   ....[89]....
        /*01a0*/ 	.word	0xffffffff


	//   ....[90]....
        /*01a4*/ 	.word	0xffffffff


	//----- nvinfo : EIATTR_COOP_GROUP_INSTR_OFFSETS
	.align		4
.L_1395:
        /*01a8*/ 	.byte	0x04, 0x28
        /*01aa*/ 	.short	(.L_1397 - .L_1396)


	//   ....[0]....
.L_1396:
        /*01ac*/ 	.word	0x00001120


	//   ....[1]....
        /*01b0*/ 	.word	0x000016c0


	//   ....[2]....
        /*01b4*/ 	.word	0x00001fc0


	//   ....[3]....
        /*01b8*/ 	.word	0x000024a0


	//   ....[4]....
        /*01bc*/ 	.word	0x00002bf0


	//   ....[5]....
        /*01c0*/ 	.word	0x00003810


	//   ....[6]....
        /*01c4*/ 	.word	0x00004520


	//   ....[7]....
        /*01c8*/ 	.word	0x00005be0


	//   ....[8]....
        /*01cc*/ 	.word	0x00005c00


	//   ....[9]....
        /*01d0*/ 	.word	0x00005c50


	//   ....[10]....
        /*01d4*/ 	.word	0x00005c60


	//   ....[11]....
        /*01d8*/ 	.word	0x00005c90


	//   ....[12]....
        /*01dc*/ 	.word	0x00005cb0


	//   ....[13]....
        /*01e0*/ 	.word	0x00005ce0


	//   ....[14]....
        /*01e4*/ 	.word	0x00005d00


	//   ....[15]....
        /*01e8*/ 	.word	0x00005d30


	//   ....[16]....
        /*01ec*/ 	.word	0x00005d40


	//   ....[17]....
        /*01f0*/ 	.word	0x00005dc0


	//   ....[18]....
        /*01f4*/ 	.word	0x00005e10


	//   ....[19]....
        /*01f8*/ 	.word	0x00005e30


	//   ....[20]....
        /*01fc*/ 	.word	0x00005e40


	//   ....[21]....
        /*0200*/ 	.word	0x00005e50


	//   ....[22]....
        /*0204*/ 	.word	0x00005e60


	//   ....[23]....
        /*0208*/ 	.word	0x00006460


	//   ....[24]....
        /*020c*/ 	.word	0x00006480


	//   ....[25]....
        /*0210*/ 	.word	0x00006490


	//   ....[26]....
        /*0214*/ 	.word	0x000064a0


	//   ....[27]....
        /*0218*/ 	.word	0x000064d0


	//   ....[28]....
        /*021c*/ 	.word	0x000064f0


	//   ....[29]....
        /*0220*/ 	.word	0x00006510


	//   ....[30]....
        /*0224*/ 	.word	0x00006530


	//   ....[31]....
        /*0228*/ 	.word	0x00006550


	//   ....[32]....
        /*022c*/ 	.word	0x00006570


	//   ....[33]....
        /*0230*/ 	.word	0x00006590


	//   ....[34]....
        /*0234*/ 	.word	0x000065b0


	//   ....[35]....
        /*0238*/ 	.word	0x000065c0


	//   ....[36]....
        /*023c*/ 	.word	0x000065d0


	//   ....[37]....
        /*0240*/ 	.word	0x000065f0


	//   ....[38]....
        /*0244*/ 	.word	0x00006600


	//   ....[39]....
        /*0248*/ 	.word	0x00006ee0


	//   ....[40]....
        /*024c*/ 	.word	0x00006fd0


	//   ....[41]....
        /*0250*/ 	.word	0x00007000


	//   ....[42]....
        /*0254*/ 	.word	0x000070f0


	//   ....[43]....
        /*0258*/ 	.word	0x00007120


	//   ....[44]....
        /*025c*/ 	.word	0x00007210


	//   ....[45]....
        /*0260*/ 	.word	0x00007240


	//   ....[46]....
        /*0264*/ 	.word	0x000072b0


	//   ....[47]....
        /*0268*/ 	.word	0x000072c0


	//   ....[48]....
        /*026c*/ 	.word	0x00007310


	//   ....[49]....
        /*0270*/ 	.word	0x00007930


	//   ....[50]....
        /*0274*/ 	.word	0x00008590


	//   ....[51]....
        /*0278*/ 	.word	0x00008be0


	//   ....[52]....
        /*027c*/ 	.word	0x00008c40


	//   ....[53]....
        /*0280*/ 	.word	0x00008c90


	//   ....[54]....
        /*0284*/ 	.word	0x00008cb0


	//   ....[55]....
        /*0288*/ 	.word	0x00008cd0


	//   ....[56]....
        /*028c*/ 	.word	0x00008df0


	//   ....[57]....
        /*0290*/ 	.word	0x00008e40


	//   ....[58]....
        /*0294*/ 	.word	0x00008e90


	//   ....[59]....
        /*0298*/ 	.word	0x00008eb0


	//   ....[60]....
        /*029c*/ 	.word	0x00008ed0


	//   ....[61]....
        /*02a0*/ 	.word	0x00009600


	//   ....[62]....
        /*02a4*/ 	.word	0x00009660


	//   ....[63]....
        /*02a8*/ 	.word	0x000096f0


	//   ....[64]....
        /*02ac*/ 	.word	0x00009740


	//   ....[65]....
        /*02b0*/ 	.word	0x000097b0


	//   ....[66]....
        /*02b4*/ 	.word	0x00009800


	//   ....[67]....
        /*02b8*/ 	.word	0x00009870


	//   ....[68]....
        /*02bc*/ 	.word	0x000098c0


	//   ....[69]....
        /*02c0*/ 	.word	0x00009930


	//   ....[70]....
        /*02c4*/ 	.word	0x00009980


	//   ....[71]....
        /*02c8*/ 	.word	0x000099e0


	//   ....[72]....
        /*02cc*/ 	.word	0x00009a30


	//   ....[73]....
        /*02d0*/ 	.word	0x00009a80


	//   ....[74]....
        /*02d4*/ 	.word	0x00009ad0


	//   ....[75]....
        /*02d8*/ 	.word	0x00009b30


	//   ....[76]....
        /*02dc*/ 	.word	0x00009b90


	//   ....[77]....
        /*02e0*/ 	.word	0x00009c10


	//   ....[78]....
        /*02e4*/ 	.word	0x00009c60


	//   ....[79]....
        /*02e8*/ 	.word	0x00009cc0


	//   ....[80]....
        /*02ec*/ 	.word	0x00009d10


	//   ....[81]....
        /*02f0*/ 	.word	0x00009d80


	//   ....[82]....
        /*02f4*/ 	.word	0x00009dd0


	//   ....[83]....
        /*02f8*/ 	.word	0x00009e50


	//   ....[84]....
        /*02fc*/ 	.word	0x00009ea0


	//   ....[85]....
        /*0300*/ 	.word	0x00009f00


	//   ....[86]....
        /*0304*/ 	.word	0x00009f50


	//   ....[87]....
        /*0308*/ 	.word	0x00009fa0


	//   ....[88]....
        /*030c*/ 	.word	0x00009ff0


	//   ....[89]....
        /*0310*/ 	.word	0x0000a050


	//   ....[90]....
        /*0314*/ 	.word	0x0000a0a0


	//----- nvinfo : EIATTR_EXIT_INSTR_OFFSETS
	.align		4
.L_1397:
        /*0318*/ 	.byte	0x04, 0x1c
        /*031a*/ 	.short	(.L_1399 - .L_1398)


	//   ....[0]....
.L_1398:
        /*031c*/ 	.word	0x00009000


	//   ....[1]....
        /*0320*/ 	.word	0x000095c0


	//----- nvinfo : EIATTR_MAX_THREADS
	.align		4
.L_1399:
        /*0324*/ 	.byte	0x04, 0x05
        /*0326*/ 	.short	(.L_1401 - .L_1400)
.L_1400:
        /*0328*/ 	.word	0x00000080
        /*032c*/ 	.word	0x00000001
        /*0330*/ 	.word	0x00000001


	//----- nvinfo : EIATTR_CRS_STACK_SIZE
	.align		4
.L_1401:
        /*0334*/ 	.byte	0x04, 0x1e
        /*0336*/ 	.short	(.L_1403 - .L_1402)
.L_1402:
        /*0338*/ 	.word	0x00000000
.L_1403:


//--------------------- .nv.info._Z25selective_scan_bwd_kernelI32Selective_Scan_bwd_kernel_traitsILi128ELi16ELb0ELb0ELb0ELb1ELb0EN3c108BFloat16EfEEv12SSMParamsBwd --------------------------
	.section	.nv.info._Z25selective_scan_bwd_kernelI32Selective_Scan_bwd_kernel_traitsILi128ELi16ELb0ELb0ELb0ELb1ELb0EN3c108BFloat16EfEEv12SSMParamsBwd,"",@"SHT_CUDA_INFO"
	.sectionflags	@""
	.align	4


	//----- nvinfo : EIATTR_CUDA_API_VERSION
	.align		4
        /*0000*/ 	.byte	0x04, 0x37
        /*0002*/ 	.short	(.L_1405 - .L_1404)
.L_1404:
        /*0004*/ 	.word	0x00000082


	//----- nvinfo : EIATTR_SW2861232_WAR
	.align		4
.L_1405:
        /*0008*/ 	.byte	0x01, 0x35
	.zero		2


	//----- nvinfo : EIATTR_PARAM_CBANK
	.align		4
        /*000c*/ 	.byte	0x04, 0x0a
        /*000e*/ 	.short	(.L_1407 - .L_1406)
	.align		4
.L_1406:
        /*0010*/ 	.word	index@(.nv.constant0._Z25selective_scan_bwd_kernelI32Selective_Scan_bwd_kernel_traitsILi128ELi16ELb0ELb0ELb0ELb1ELb0EN3c108BFloat16EfEEv12SSMParamsBwd)
        /*0014*/ 	.short	0x0160
        /*0016*/ 	.short	0x01f0


	//----- nvinfo : EIATTR_CBANK_PARAM_SIZE
	.align		4
.L_1407:
        /*0018*/ 	.byte	0x03, 0x19
        /*001a*/ 	.short	0x01f0


	//----- nvinfo : EIATTR_KPARAM_INFO
	.align		4
        /*001c*/ 	.byte	0x04, 0x17
        /*001e*/ 	.short	(.L_1409 - .L_1408)
.L_1408:
        /*0020*/ 	.word	0x00000000
        /*0024*/ 	.short	0x0000
        /*0026*/ 	.short	0x0000
        /*0028*/ 	.byte	0x00, 0xf0, 0xc1, 0x07


	//----- nvinfo : EIATTR_MAXREG_COUNT
	.align		4
.L_1409:
        /*002c*/ 	.byte	0x03, 0x1b
        /*002e*/ 	.short	0x00a8


	//----- nvinfo : EIATTR_NUM_BARRIERS
	.align		4
        /*0030*/ 	.byte	0x02, 0x4c
        /*0032*/ 	.byte	0x01
	.zero		1


	//----- nvinfo : EIATTR_MERCURY_ISA_VERSION
	.align		4
        /*0034*/ 	.byte	0x03, 0x5f
        /*0036*/ 	.short	0x0000


	//----- nvinfo : EIATTR_COOP_GROUP_MASK_REGIDS
	.align		4
        /*0038*/ 	.byte	0x04, 0x29
        /*003a*/ 	.short	(.L_1411 - .L_1410)


	//   ....[0]....
.L_1410:
        /*003c*/ 	.word	0xffffffff


	//   ....[1]....
        /*0040*/ 	.word	0xffffffff


	//   ....[2]....
        /*0044*/ 	.word	0xffffffff


	//   ....[3]....
        /*0048*/ 	.word	0xffffffff


	//   ....[4]....
        /*004c*/ 	.word	0xffffffff


	//   ....[5]....
        /*0050*/ 	.word	0xffffffff


	//   ....[6]....
        /*0054*/ 	.word	0xffffffff


	//   ....[7]....
        /*0058*/ 	.word	0xffffffff


	//   ....[8]....
        /*005c*/ 	.word	0xffffffff


	//   ....[9]....
        /*0060*/ 	.word	0xffffffff


	//   ....[10]....
        /*0064*/ 	.word	0xffffffff


	//   ....[11]....
        /*0068*/ 	.word	0xffffffff


	//   ....[12]....
        /*006c*/ 	.word	0xffffffff


	//   ....[13]....
        /*0070*/ 	.word	0xffffffff


	//   ....[14]....
        /*0074*/ 	.word	0xffffffff


	//   ....[15]....
        /*0078*/ 	.word	0xffffffff


	//   ....[16]....
        /*007c*/ 	.word	0xffffffff


	//   ....[17]....
        /*0080*/ 	.word	0xffffffff


	//   ....[18]....
        /*0084*/ 	.word	0xffffffff


	//   ....[19]....
        /*0088*/ 	.word	0xffffffff


	//   ....[20]....
        /*008c*/ 	.word	0xffffffff


	//   ....[21]....
        /*0090*/ 	.word	0xffffffff


	//   ....[22]....
        /*0094*/ 	.word	0xffffffff


	//   ....[23]....
        /*0098*/ 	.word	0xffffffff


	//   ....[24]....
        /*009c*/ 	.word	0xffffffff


	//   ....[25]....
        /*00a0*/ 	.word	0xffffffff


	//   ....[26]....
        /*00a4*/ 	.word	0xffffffff


	//   ....[27]....
        /*00a8*/ 	.word	0xffffffff


	//   ....[28]....
        /*00ac*/ 	.word	0xffffffff


	//   ....[29]....
        /*00b0*/ 	.word	0xffffffff


	//   ....[30]....
        /*00b4*/ 	.word	0xffffffff


	//   ....[31]....
        /*00b8*/ 	.word	0xffffffff


	//   ....[32]....
        /*00bc*/ 	.word	0xffffffff


	//   ....[33]....
        /*00c0*/ 	.word	0xffffffff


	//   ....[34]....
        /*00c4*/ 	.word	0xffffffff


	//   ....[35]....
        /*00c8*/ 	.word	0xffffffff


	//   ....[36]....
        /*00cc*/ 	.word	0xffffffff


	//   ....[37]....
        /*00d0*/ 	.word	0xffffffff


	//   ....[38]....
        /*00d4*/ 	.word	0xffffffff


	//   ....[39]....
        /*00d8*/ 	.word	0xffffffff


	//   ....[40]....
        /*00dc*/ 	.word	0xffffffff


	//   ....[41]....
        /*00e0*/ 	.word	0xffffffff


	//   ....[42]....
        /*00e4*/ 	.word	0xffffffff


	//   ....[43]....
        /*00e8*/ 	.word	0xffffffff


	//   ....[44]....
        /*00ec*/ 	.word	0xffffffff


	//   ....[45]....
        /*00f0*/ 	.word	0xffffffff


	//   ....[46]....
        /*00f4*/ 	.word	0xffffffff


	//   ....[47]....
        /*00f8*/ 	.word	0xffffffff


	//   ....[48]....
        /*00fc*/ 	.word	0xffffffff


	//   ....[49]....
        /*0100*/ 	.word	0xffffffff


	//   ....[50]....
        /*0104*/ 	.word	0xffffffff


	//   ....[51]....
        /*0108*/ 	.word	0xffffffff


	//   ....[52]....
        /*010c*/ 	.word	0xffffffff


	//   ....[53]....
        /*0110*/ 	.word	0xffffffff


	//   ....[54]....
        /*0114*/ 	.word	0xffffffff


	//   ....[55]....
        /*0118*/ 	.word	0xffffffff


	//   ....[56]....
        /*011c*/ 	.word	0xffffffff


	//   ....[57]....
        /*0120*/ 	.word	0xffffffff


	//   ....[58]....
        /*0124*/ 	.word	0xffffffff


	//   ....[59]....
        /*0128*/ 	.word	0xffffffff


	//   ....[60]....
        /*012c*/ 	.word	0xffffffff


	//   ....[61]....
        /*0130*/ 	.word	0xffffffff


	//   ....[62]....
        /*0134*/ 	.word	0xffffffff


	//   ....[63]....
        /*0138*/ 	.word	0xffffffff


	//   ....[64]....
        /*013c*/ 	.word	0xffffffff


	//   ....[65]....
        /*0140*/ 	.word	0xffffffff


	//   ....[66]....
        /*0144*/ 	.word	0xffffffff


	//   ....[67]....
        /*0148*/ 	.word	0xffffffff


	//   ....[68]....
        /*014c*/ 	.word	0xffffffff


	//   ....[69]....
        /*0150*/ 	.word	0xffffffff


	//   ....[70]....
        /*0154*/ 	.word	0xffffffff


	//   ....[71]....
        /*0158*/ 	.word	0xffffffff


	//   ....[72]....
        /*015c*/ 	.word	0xffffffff


	//   ....[73]....
        /*0160*/ 	.word	0xffffffff


	//   ....[74]....
        /*0164*/ 	.word	0xffffffff


	//   ....[75]....
        /*0168*/ 	.word	0xffffffff


	//   ....[76]....
        /*016c*/ 	.word	0xffffffff


	//   ....[77]....
        /*0170*/ 	.word	0xffffffff


	//   ....[78]....
        /*0174*/ 	.word	0xffffffff


	//   ....[79]....
        /*0178*/ 	.word	0xffffffff


	//   ....[80]....
        /*017c*/ 	.word	0xffffffff


	//   ....[81]....
        /*0180*/ 	.word	0xffffffff


	//   ....[82]....
        /*0184*/ 	.word	0xffffffff


	//   ....[83]....
        /*0188*/ 	.word	0xffffffff


	//   ....[84]....
        /*018c*/ 	.word	0xffffffff


	//   ....[85]....
        /*0190*/ 	.word	0xffffffff


	//   ....[86]....
        /*0194*/ 	.word	0xffffffff


	//   ....[87]....
        /*0198*/ 	.word	0xffffffff


	//----- nvinfo : EIATTR_COOP_GROUP_INSTR_OFFSETS
	.align		4
.L_1411:
        /*019c*/ 	.byte	0x04, 0x28
        /*019e*/ 	.short	(.L_1413 - .L_1412)


	//   ....[0]....
.L_1412:
        /*01a0*/ 	.word	0x000011d0


	//   ....[1]....
        /*01a4*/ 	.word	0x00001860


	//   ....[2]....
        /*01a8*/ 	.word	0x00001e20


	//   ....[3]....
        /*01ac*/ 	.word	0x000055f0


	//   ....[4]....
        /*01b0*/ 	.word	0x00005610


	//   ....[5]....
        /*01b4*/ 	.word	0x00005660


	//   ....[6]....
        /*01b8*/ 	.word	0x00005670


	//   ....[7]....
        /*01bc*/ 	.word	0x000056a0


	//   ....[8]....
        /*01c0*/ 	.word	0x000056c0


	//   ....[9]....
        /*01c4*/ 	.word	0x000056f0


	//   ....[10]....
        /*01c8*/ 	.word	0x00005710


	//   ....[11]....
        /*01cc*/ 	.word	0x00005740


	//   ....[12]....
        /*01d0*/ 	.word	0x00005750


	//   ....[13]....
        /*01d4*/ 	.word	0x000057d0


	//   ....[14]....
        /*01d8*/ 	.word	0x00005820


	//   ....[15]....
        /*01dc*/ 	.word	0x00005840


	//   ....[16]....
        /*01e0*/ 	.word	0x00005850


	//   ....[17]....
        /*01e4*/ 	.word	0x00005860


	//   ....[18]....
        /*01e8*/ 	.word	0x00005870


	//   ....[19]....
        /*01ec*/ 	.word	0x00005e90


	//   ....[20]....
        /*01f0*/ 	.word	0x00005eb0


	//   ....[21]....
        /*01f4*/ 	.word	0x00005ec0


	//   ....[22]....
        /*01f8*/ 	.word	0x00005ef0


	//   ....[23]....
        /*01fc*/ 	.word	0x00005f00


	//   ....[24]....
        /*0200*/ 	.word	0x00005f30


	//   ....[25]....
        /*0204*/ 	.word	0x00005f40


	//   ....[26]....
        /*0208*/ 	.word	0x00005f70


	//   ....[27]....
        /*020c*/ 	.word	0x00005f80


	//   ....[28]....
        /*0210*/ 	.word	0x00005fb0


	//   ....[29]....
        /*0214*/ 	.word	0x00005fc0


	//   ....[30]....
        /*0218*/ 	.word	0x00005ff0


	//   ....[31]....
        /*021c*/ 	.word	0x00006000


	//   ....[32]....
        /*0220*/ 	.word	0x00006010


	//   ....[33]....
        /*0224*/ 	.word	0x00006020


	//   ....[34]....
        /*0228*/ 	.word	0x00006030


	//   ....[35]....
        /*022c*/ 	.word	0x00006850


	//   ....[36]....
        /*0230*/ 	.word	0x00006970


	//   ....[37]....
        /*0234*/ 	.word	0x000069b0


	//   ....[38]....
        /*0238*/ 	.word	0x00006a80


	//   ....[39]....
        /*023c*/ 	.word	0x00006ad0


	//   ....[40]....
        /*0240*/ 	.word	0x00006ba0


	//   ....[41]....
        /*0244*/ 	.word	0x00006bf0


	//   ....[42]....
        /*0248*/ 	.word	0x00006c80


	//   ....[43]....
        /*024c*/ 	.word	0x00006ca0


	//   ....[44]....
        /*0250*/ 	.word	0x00006d60


	//   ....[45]....
        /*0254*/ 	.word	0x000075c0


	//   ....[46]....
        /*0258*/ 	.word	0x00008210


	//   ....[47]....
        /*025c*/ 	.word	0x00008d50


	//   ....[48]....
        /*0260*/ 	.word	0x00009360


	//   ....[49]....
        /*0264*/ 	.word	0x000093c0


	//   ....[50]....
        /*0268*/ 	.word	0x00009410


	//   ....[51]....
        /*026c*/ 	.word	0x00009430


	//   ....[52]....
        /*0270*/ 	.word	0x00009450


	//   ....[53]....
        /*0274*/ 	.word	0x00009570


	//   ....[54]....
        /*0278*/ 	.word	0x000095c0


	//   ....[55]....
        /*027c*/ 	.word	0x00009610


	//   ....[56]....
        /*0280*/ 	.word	0x00009630


	//   ....[57]....
        /*0284*/ 	.word	0x00009650


	//   ....[58]....
        /*0288*/ 	.word	0x00009d80


	//   ....[59]....
        /*028c*/ 	.word	0x00009de0


	//   ....[60]....
        /*0290*/ 	.word	0x00009e70


	//   ....[61]....
        /*0294*/ 	.word	0x00009ec0


	//   ....[62]....
        /*0298*/ 	.word	0x00009f30


	//   ....[63]....
        /*029c*/ 	.word	0x00009f80


	//   ....[64]....
        /*02a0*/ 	.word	0x00009ff0


	//   ....[65]....
        /*02a4*/ 	.word	0x0000a040


	//   ....[66]....
        /*02a8*/ 	.word	0x0000a0b0


	//   ....[67]....
        /*02ac*/ 	.word	0x0000a100


	//   ....[68]....
        /*02b0*/ 	.word	0x0000a160


	//   ....[69]....
        /*02b4*/ 	.word	0x0000a1b0


	//   ....[70]....
        /*02b8*/ 	.word	0x0000a200


	//   ....[71]....
        /*02bc*/ 	.word	0x0000a250


	//   ....[72]....
        /*02c0*/ 	.word	0x0000a2a0


	//   ....[73]....
        /*02c4*/ 	.word	0x0000a300


	//   ....[74]....
        /*02c8*/ 	.word	0x0000a380


	//   ....[75]....
        /*02cc*/ 	.word	0x0000a3d0


	//   ....[76]....
        /*02d0*/ 	.word	0x0000a430


	//   ....[77]....
        /*02d4*/ 	.word	0x0000a480


	//   ....[78]....
        /*02d8*/ 	.word	0x0000a4f0


	//   ....[79]....
        /*02dc*/ 	.word	0x0000a540


	//   ....[80]....
        /*02e0*/ 	.word	0x0000a5b0


	//   ....[81]....
        /*02e4*/ 	.word	0x0000a600


	//   ....[82]....
        /*02e8*/ 	.word	0x0000a660


	//   ....[83]....
        /*02ec*/ 	.word	0x0000a6b0


	//   ....[84]....
        /*02f0*/ 	.word	0x0000a700


	//   ....[85]....
        /*02f4*/ 	.word	0x0000a750


	//   ....[86]....
        /*02f8*/ 	.word	0x0000a7b0


	//   ....[87]....
        /*02fc*/ 	.word	0x0000a800


	//----- nvinfo : EIATTR_EXIT_INSTR_OFFSETS
	.align		4
.L_1413:
        /*0300*/ 	.byte	0x04, 0x1c
        /*0302*/ 	.short	(.L_1415 - .L_1414)


	//   ....[0]....
.L_1414:
        /*0304*/ 	.word	0x00009780


	//   ....[1]....
        /*0308*/ 	.word	0x00009d40


	//----- nvinfo : EIATTR_MAX_THREADS
	.align		4
.L_1415:
        /*030c*/ 	.byte	0x04, 0x05
        /*030e*/ 	.short	(.L_1417 - .L_1416)
.L_1416:
        /*0310*/ 	.word	0x00000080
        /*0314*/ 	.word	0x00000001
        /*0318*/ 	.word	0x00000001


	//----- nvinfo : EIATTR_CRS_STACK_SIZE
	.align		4
.L_1417:
        /*031c*/ 	.byte	0x04, 0x1e
        /*031e*/ 	.short	(.L_1419 - .L_1418)
.L_1418:
        /*0320*/ 	.word	0x00000000
.L_1419:


//--------------------- .nv.info._Z25selective_scan_bwd_kernelI32Selective_Scan_bwd_kernel_traitsILi128ELi16ELb0ELb0ELb0ELb1ELb1EN3c108BFloat16EfEEv12SSMParamsBwd --------------------------
	.section	.nv.info._Z25selective_scan_bwd_kernelI32Selective_Scan_bwd_kernel_traitsILi128ELi16ELb0ELb0ELb0ELb1ELb1EN3c108BFloat16EfEEv12SSMParamsBwd,"",@"SHT_CUDA_INFO"
	.sectionflags	@""
	.align	4


	//----- nvinfo : EIATTR_CUDA_API_VERSION
	.align		4
        /*0000*/ 	.byte	0x04, 0x37
        /*0002*/ 	.short	(.L_1421 - .L_1420)
.L_1420:
        /*0004*/ 	.word	0x00000082


	//----- nvinfo : EIATTR_SW2861232_WAR
	.align		4
.L_1421:
        /*0008*/ 	.byte	0x01, 0x35
	.zero		2


	//----- nvinfo : EIATTR_PARAM_CBANK
	.align		4
        /*000c*/ 	.byte	0x04, 0x0a
        /*000e*/ 	.short	(.L_1423 - .L_1422)
	.align		4
.L_1422:
        /*0010*/ 	.word	index@(.nv.constant0._Z25selective_scan_bwd_kernelI32Selective_Scan_bwd_kernel_traitsILi128ELi16ELb0ELb0ELb0ELb1ELb1EN3c108BFloat16EfEEv12SSMParamsBwd)
        /*0014*/ 	.short	0x0160
        /*0016*/ 	.short	0x01f0


	//----- nvinfo : EIATTR_CBANK_PARAM_SIZE
	.align		4
.L_1423:
        /*0018*/ 	.byte	0x03, 0x19
        /*001a*/ 	.short	0x01f0


	//----- nvinfo : EIATTR_KPARAM_INFO
	.align		4
        /*001c*/ 	.byte	0x04, 0x17
        /*001e*/ 	.short	(.L_1425 - .L_1424)
.L_1424:
        /*0020*/ 	.word	0x00000000
        /*0024*/ 	.short	0x0000
        /*0026*/ 	.short	0x0000
        /*0028*/ 	.byte	0x00, 0xf0, 0xc1, 0x07


	//----- nvinfo : EIATTR_MAXREG_COUNT
	.align		4
.L_1425:
        /*002c*/ 	.byte	0x03, 0x1b
        /*002e*/ 	.short	0x00a8


	//----- nvinfo : EIATTR_NUM_BARRIERS
	.align		4
        /*0030*/ 	.byte	0x02, 0x4c
        /*0032*/ 	.byte	0x01
	.zero		1


	//----- nvinfo : EIATTR_ANNOTATIONS
	.align		4
        /*0034*/ 	.byte	0x04, 0x55
        /*0036*/ 	.short	(.L_1427 - .L_1426)


	//   ....[0]....
.L_1426:
        /*0038*/ 	.word	0x00000001
        /*003c*/ 	.byte	0x30, 0x02, 0x00, 0x00, 0x01, 0x00, 0x00, 0x00, 0x60, 0x02, 0x00, 0x00, 0x01, 0x00, 0x00, 0x00
        /*004c*/ 	.byte	0xf0, 0x06, 0x00, 0x00, 0x01, 0x00, 0x00, 0x00, 0x20, 0x07, 0x00, 0x00, 0x01, 0x00, 0x00, 0x00
        /*005c*/ 	.byte	0x30, 0x6d, 0x00, 0x00, 0x01, 0x00, 0x00, 0x00, 0xf0, 0x70, 0x00, 0x00, 0x01, 0x00, 0x00, 0x00
        /*006c*/ 	.byte	0x00, 0xb0, 0x00, 0x00, 0x01, 0x00, 0x00, 0x00, 0xe0, 0xb7, 0x00, 0x00, 0x01, 0x00, 0x00, 0x00
        /*007c*/ 	.byte	0x00, 0xbd, 0x00, 0x00, 0x01, 0x00, 0x00, 0x00, 0x10, 0xbf, 0x00, 0x00


	//----- nvinfo : EIATTR_MERCURY_ISA_VERSION
	.align		4
.L_1427:
        /*0088*/ 	.byte	0x03, 0x5f
        /*008a*/ 	.short	0x0000


	//----- nvinfo : EIATTR_COOP_GROUP_MASK_REGIDS
	.align		4
        /*008c*/ 	.byte	0x04, 0x29
        /*008e*/ 	.short	(.L_1429 - .L_1428)


	//   ....[0]....
.L_1428:
        /*0090*/ 	.word	0xffffffff


	//   ....[1]....
        /*0094*/ 	.word	0xffffffff


	//   ....[2]....
        /*0098*/ 	.word	0xffffffff


	//   ....[3]....
        /*009c*/ 	.word	0xffffffff


	//   ....[4]....
        /*00a0*/ 	.word	0xffffffff


	//   ....[5]....
        /*00a4*/ 	.word	0xffffffff


	//   ....[6]....
        /*00a8*/ 	.word	0xffffffff


	//   ....[7]....
        /*00ac*/ 	.word	0xffffffff


	//   ....[8]....
        /*00b0*/ 	.word	0xffffffff


	//   ....[9]....
        /*00b4*/ 	.word	0xffffffff


	//   ....[10]....
        /*00b8*/ 	.word	0xffffffff


	//   ....[11]....
        /*00bc*/ 	.word	0xffffffff


	//   ....[12]....
        /*00c0*/ 	.word	0xffffffff


	//   ....[13]....
        /*00c4*/ 	.word	0xffffffff


	//   ....[14]....
        /*00c8*/ 	.word	0xffffffff


	//   ....[15]....
        /*00cc*/ 	.word	0xffffffff


	//   ....[16]....
        /*00d0*/ 	.word	0xffffffff


	//   ....[17]....
        /*00d4*/ 	.word	0xffffffff


	//   ....[18]....
        /*00d8*/ 	.word	0xffffffff


	//   ....[19]....
        /*00dc*/ 	.word	0xffffffff


	//   ....[20]....
        /*00e0*/ 	.word	0xffffffff


	//   ....[21]....
        /*00e4*/ 	.word	0xffffffff


	//   ....[22]....
        /*00e8*/ 	.word	0xffffffff


	//   ....[23]....
        /*00ec*/ 	.word	0xffffffff


	//   ....[24]....
        /*00f0*/ 	.word	0xffffffff


	//   ....[25]....
        /*00f4*/ 	.word	0xffffffff


	//   ....[26]....
        /*00f8*/ 	.word	0xffffffff


	//   ....[27]....
        /*00fc*/ 	.word	0xffffffff


	//   ....[28]....
        /*0100*/ 	.word	0xffffffff


	//   ....[29]....
        /*0104*/ 	.word	0xffffffff


	//   ....[30]....
        /*0108*/ 	.word	0xffffffff


	//   ....[31]....
        /*010c*/ 	.word	0xffffffff


	//   ....[32]....
        /*0110*/ 	.word	0xffffffff


	//   ....[33]....
        /*0114*/ 	.word	0xffffffff


	//   ....[34]....
        /*0118*/ 	.word	0xffffffff


	//   ....[35]....
        /*011c*/ 	.word	0xffffffff


	//   ....[36]....
        /*0120*/ 	.word	0xffffffff


	//   ....[37]....
        /*0124*/ 	.word	0xffffffff


	//   ....[38]....
        /*0128*/ 	.word	0xffffffff


	//   ....[39]....
        /*012c*/ 	.word	0xffffffff


	//   ....[40]....
        /*0130*/ 	.word	0xffffffff


	//   ....[41]....
        /*0134*/ 	.word	0xffffffff


	//   ....[42]....
        /*0138*/ 	.word	0xffffffff


	//   ....[43]....
        /*013c*/ 	.word	0xffffffff


	//   ....[44]....
        /*0140*/ 	.word	0xffffffff


	//   ....[45]....
        /*0144*/ 	.word	0xffffffff


	//   ....[46]....
        /*0148*/ 	.word	0xffffffff


	//   ....[47]....
        /*014c*/ 	.word	0xffffffff


	//   ....[48]....
        /*0150*/ 	.word	0xffffffff


	//   ....[49]....
        /*0154*/ 	.word	0xffffffff


	//   ....[50]....
        /*0158*/ 	.word	0xffffffff


	//   ....[51]....
        /*015c*/ 	.word	0xffffffff


	//   ....[52]....
        /*0160*/ 	.word	0xffffffff


	//   ....[53]....
        /*0164*/ 	.word	0xffffffff


	//   ....[54]....
        /*0168*/ 	.word	0xffffffff


	//   ....[55]....
        /*016c*/ 	.word	0xffffffff


	//   ....[56]....
        /*0170*/ 	.word	0xffffffff


	//   ....[57]....
        /*0174*/ 	.word	0xffffffff


	//   ....[58]....
        /*0178*/ 	.word	0xffffffff


	//   ....[59]....
        /*017c*/ 	.word	0xffffffff


	//   ....[60]....
        /*0180*/ 	.word	0xffffffff


	//   ....[61]....
        /*0184*/ 	.word	0xffffffff


	//   ....[62]....
        /*0188*/ 	.word	0xffffffff


	//   ....[63]....
        /*018c*/ 	.word	0xffffffff


	//   ....[64]....
        /*0190*/ 	.word	0xffffffff


	//   ....[65]....
        /*0194*/ 	.word	0xffffffff


	//   ....[66]....
        /*0198*/ 	.word	0xffffffff


	//   ....[67]....
        /*019c*/ 	.word	0xffffffff


	//   ....[68]....
        /*01a0*/ 	.word	0xffffffff


	//   ....[69]....
        /*01a4*/ 	.word	0xffffffff


	//   ....[70]....
        /*01a8*/ 	.word	0xffffffff


	//   ....[71]....
        /*01ac*/ 	.word	0xffffffff


	//   ....[72]....
        /*01b0*/ 	.word	0xffffffff


	//   ....[73]....
        /*01b4*/ 	.word	0xffffffff


	//   ....[74]....
        /*01b8*/ 	.word	0xffffffff


	//   ....[75]....
        /*01bc*/ 	.word	0xffffffff


	//   ....[76]....
        /*01c0*/ 	.word	0xffffffff


	//   ....[77]....
        /*01c4*/ 	.word	0xffffffff


	//   ....[78]....
        /*01c8*/ 	.word	0xffffffff


	//   ....[79]....
        /*01cc*/ 	.word	0xffffffff


	//   ....[80]....
        /*01d0*/ 	.word	0xffffffff


	//   ....[81]....
        /*01d4*/ 	.word	0xffffffff


	//   ....[82]....
        /*01d8*/ 	.word	0xffffffff


	//   ....[83]....
        /*01dc*/ 	.word	0xffffffff


	//   ....[84]....
        /*01e0*/ 	.word	0xffffffff


	//   ....[85]....
        /*01e4*/ 	.word	0xffffffff


	//   ....[86]....
        /*01e8*/ 	.word	0xffffffff


	//   ....[87]....
        /*01ec*/ 	.word	0xffffffff


	//   ....[88]....
        /*01f0*/ 	.word	0xffffffff


	//   ....[89]....
        /*01f4*/ 	.word	0xffffffff


	//   ....[90]....
        /*01f8*/ 	.word	0xffffffff


	//   ....[91]....
        /*01fc*/ 	.word	0xffffffff


	//----- nvinfo : EIATTR_COOP_GROUP_INSTR_OFFSETS
	.align		4
.L_1429:
        /*0200*/ 	.byte	0x04, 0x28
        /*0202*/ 	.short	(.L_1431 - .L_1430)


	//   ....[0]....
.L_1430:
        /*0204*/ 	.word	0x00001150


	//   ....[1]....
        /*0208*/ 	.word	0x00001720


	//   ....[2]....
        /*020c*/ 	.word	0x00001c70


	//   ....[3]....
        /*0210*/ 	.word	0x000049a0


	//   ....[4]....
        /*0214*/ 	.word	0x000050d0


	//   ....[5]....
        /*0218*/ 	.word	0x00005d10


	//   ....[6]....
        /*021c*/ 	.word	0x00006830


	//   ....[7]....
        /*0220*/ 	.word	0x00007f90


	//   ....[8]....
        /*0224*/ 	.word	0x00007fb0


	//   ....[9]....
        /*0228*/ 	.word	0x00008000


	//   ....[10]....
        /*022c*/ 	.word	0x00008020


	//   ....[11]....
        /*0230*/ 	.word	0x00008050


	//   ....[12]....
        /*0234*/ 	.word	0x00008070


	//   ....[13]....
        /*0238*/ 	.word	0x000080a0


	//   ....[14]....
        /*023c*/ 	.word	0x000080c0


	//   ....[15]....
        /*0240*/ 	.word	0x000080e0


	//   ....[16]....
        /*0244*/ 	.word	0x000080f0


	//   ....[17]....
        /*0248*/ 	.word	0x00008170


	//   ....[18]....
        /*024c*/ 	.word	0x000081c0


	//   ....[19]....
        /*0250*/ 	.word	0x000081e0


	//   ....[20]....
        /*0254*/ 	.word	0x000081f0


	//   ....[21]....
        /*0258*/ 	.word	0x00008200


	//   ....[22]....
        /*025c*/ 	.word	0x00008210


	//   ....[23]....
        /*0260*/ 	.word	0x00008810


	//   ....[24]....
        /*0264*/ 	.word	0x00008830


	//   ....[25]....
        /*0268*/ 	.word	0x00008840


	//   ....[26]....
        /*026c*/ 	.word	0x00008850


	//   ....[27]....
        /*0270*/ 	.word	0x00008880


	//   ....[28]....
        /*0274*/ 	.word	0x000088a0


	//   ....[29]....
        /*0278*/ 	.word	0x000088c0


	//   ....[30]....
        /*027c*/ 	.word	0x000088e0


	//   ....[31]....
        /*0280*/ 	.word	0x00008900


	//   ....[32]....
        /*0284*/ 	.word	0x00008920


	//   ....[33]....
        /*0288*/ 	.word	0x00008940


	//   ....[34]....
        /*028c*/ 	.word	0x00008960


	//   ....[35]....
        /*0290*/ 	.word	0x00008970


	//   ....[36]....
        /*0294*/ 	.word	0x00008980


	//   ....[37]....
        /*0298*/ 	.word	0x000089a0


	//   ....[38]....
        /*029c*/ 	.word	0x000089b0


	//   ....[39]....
        /*02a0*/ 	.word	0x000092b0


	//   ....[40]....
        /*02a4*/ 	.word	0x000093b0


	//   ....[41]....
        /*02a8*/ 	.word	0x000093e0


	//   ....[42]....
        /*02ac*/ 	.word	0x000094d0


	//   ....[43]....
        /*02b0*/ 	.word	0x00009500


	//   ....[44]....
        /*02b4*/ 	.word	0x000095f0


	//   ....[45]....
        /*02b8*/ 	.word	0x00009620


	//   ....[46]....
        /*02bc*/ 	.word	0x000096a0


	//   ....[47]....
        /*02c0*/ 	.word	0x000096b0


	//   ....[48]....
        /*02c4*/ 	.word	0x00009700


	//   ....[49]....
        /*02c8*/ 	.word	0x00009f40


	//   ....[50]....
        /*02cc*/ 	.word	0x0000ab20


	//   ....[51]....
        /*02d0*/ 	.word	0x0000b5e0


	//   ....[52]....
        /*02d4*/ 	.word	0x0000bd80


	//   ....[53]....
        /*02d8*/ 	.word	0x0000bda0


	//   ....[54]....
        /*02dc*/ 	.word	0x0000bdc0


	//   ....[55]....
        /*02e0*/ 	.word	0x0000bde0


	//   ....[56]....
        /*02e4*/ 	.word	0x0000be00


	//   ....[57]....
        /*02e8*/ 	.word	0x0000bf90


	//   ....[58]....
        /*02ec*/ 	.word	0x0000bfb0


	//   ....[59]....
        /*02f0*/ 	.word	0x0000bfd0


	//   ....[60]....
        /*02f4*/ 	.word	0x0000bff0


	//   ....[61]....
        /*02f8*/ 	.word	0x0000c010


	//   ....[62]....
        /*02fc*/ 	.word	0x0000c740


	//   ....[63]....
        /*0300*/ 	.word	0x0000c7a0


	//   ....[64]....
        /*0304*/ 	.word	0x0000c830


	//   ....[65]....
        /*0308*/ 	.word	0x0000c880


	//   ....[66]....
        /*030c*/ 	.word	0x0000c8f0


	//   ....[67]....
        /*0310*/ 	.word	0x0000c940


	//   ....[68]....
        /*0314*/ 	.word	0x0000c9b0


	//   ....[69]....
        /*0318*/ 	.word	0x0000ca00


	//   ....[70]....
        /*031c*/ 	.word	0x0000ca70


	//   ....[71]....
        /*0320*/ 	.word	0x0000cac0


	//   ....[72]....
        /*0324*/ 	.word	0x0000cb20


	//   ....[73]....
        /*0328*/ 	.word	0x0000cb70


	//   ....[74]....
        /*032c*/ 	.word	0x0000cbc0


	//   ....[75]....
        /*0330*/ 	.word	0x0000cc10


	//   ....[76]....
        /*0334*/ 	.word	0x0000cc70


	//   ....[77]....
        /*0338*/ 	.word	0x0000ccd0


	//   ....[78]....
        /*033c*/ 	.word	0x0000cd50


	//   ....[79]....
        /*0340*/ 	.word	0x0000cda0


	//   ....[80]....
        /*0344*/ 	.word	0x0000ce00


	//   ....[81]....
        /*0348*/ 	.word	0x0000ce50


	//   ....[82]....
        /*034c*/ 	.word	0x0000ced0


	//   ....[83]....
        /*0350*/ 	.word	0x0000cf20


	//   ....[84]....
        /*0354*/ 	.word	0x0000cf90


	//   ....[85]....
        /*0358*/ 	.word	0x0000cfe0


	//   ....[86]....
        /*035c*/ 	.word	0x0000d040


	//   ....[87]....
        /*0360*/ 	.word	0x0000d090


	//   ....[88]....
        /*0364*/ 	.word	0x0000d0e0


	//   ....[89]....
        /*0368*/ 	.word	0x0000d130


	//   ....[90]....
        /*036c*/ 	.word	0x0000d190


	//   ....[91]....
        /*0370*/ 	.word	0x0000d1e0


	//----- nvinfo : EIATTR_EXIT_INSTR_OFFSETS
	.align		4
.L_1431:
        /*0374*/ 	.byte	0x04, 0x1c
        /*0376*/ 	.short	(.L_1433 - .L_1432)


	//   ....[0]....
.L_1432:
        /*0378*/ 	.word	0x0000c140


	//   ....[1]....
        /*037c*/ 	.word	0x0000c700


	//----- nvinfo : EIATTR_MAX_THREADS
	.align		4
.L_1433:
        /*0380*/ 	.byte	0x04, 0x05
        /*0382*/ 	.short	(.L_1435 - .L_1434)
.L_1434:
        /*0384*/ 	.word	0x00000080
        /*0388*/ 	.word	0x00000001
        /*038c*/ 	.word	0x00000001


	//----- nvinfo : EIATTR_CRS_STACK_SIZE
	.align		4
.L_1435:
        /*0390*/ 	.byte	0x04, 0x1e
        /*0392*/ 	.short	(.L_1437 - .L_1436)
.L_1436:
        /*0394*/ 	.word	0x00000000
.L_1437:


//--------------------- .nv.info._Z25selective_scan_bwd_kernelI32Selective_Scan_bwd_kernel_traitsILi128ELi16ELb0ELb0ELb1ELb0ELb0EN3c108BFloat16EfEEv12SSMParamsBwd --------------------------
	.section	.nv.info._Z25selective_scan_bwd_kernelI32Selective_Scan_bwd_kernel_traitsILi128ELi16ELb0ELb0ELb1ELb0ELb0EN3c108BFloat16EfEEv12SSMParamsBwd,"",@"SHT_CUDA_INFO"
	.sectionflags	@""
	.align	4


	//----- nvinfo : EIATTR_CUDA_API_VERSION
	.align		4
        /*0000*/ 	.byte	0x04, 0x37
        /*0002*/ 	.short	(.L_1439 - .L_1438)
.L_1438:
        /*0004*/ 	.word	0x00000082


	//----- nvinfo : EIATTR_SW2861232_WAR
	.align		4
.L_1439:
        /*0008*/ 	.byte	0x01, 0x35
	.zero		2


	//----- nvinfo : EIATTR_PARAM_CBANK
	.align		4
        /*000c*/ 	.byte	0x04, 0x0a
        /*000e*/ 	.short	(.L_1441 - .L_1440)
	.align		4
.L_1440:
        /*0010*/ 	.word	index@(.nv.constant0._Z25selective_scan_bwd_kernelI32Selective_Scan_bwd_kernel_traitsILi128ELi16ELb0ELb0ELb1ELb0ELb0EN3c108BFloat16EfEEv12SSMParamsBwd)
        /*0014*/ 	.short	0x0160
        /*0016*/ 	.short	0x01f0


	//----- nvinfo : EIATTR_CBANK_PARAM_SIZE
	.align		4
.L_1441:
        /*0018*/ 	.byte	0x03, 0x19
        /*001a*/ 	.short	0x01f0


	//----- nvinfo : EIATTR_KPARAM_INFO
	.align		4
        /*001c*/ 	.byte	0x04, 0x17
        /*001e*/ 	.short	(.L_1443 - .L_1442)
.L_1442:
        /*0020*/ 	.word	0x00000000
        /*0024*/ 	.short	0x0000
        /*0026*/ 	.short	0x0000
        /*0028*/ 	.byte	0x00, 0xf0, 0xc1, 0x07


	//----- nvinfo : EIATTR_MAXREG_COUNT
	.align		4
.L_1443:
        /*002c*/ 	.byte	0x03, 0x1b
        /*002e*/ 	.short	0x00a8


	//----- nvinfo : EIATTR_NUM_BARRIERS
	.align		4
        /*0030*/ 	.byte	0x02, 0x4c
        /*0032*/ 	.byte	0x01
	.zero		1


	//----- nvinfo : EIATTR_ANNOTATIONS
	.align		4
        /*0034*/ 	.byte	0x04, 0x55
        /*0036*/ 	.short	(.L_1445 - .L_1444)


	//   ....[0]....
.L_1444:
        /*0038*/ 	.word	0x00000001
        /*003c*/ 	.byte	0x10, 0x02, 0x00, 0x00, 0x01, 0x00, 0x00, 0x00, 0x40, 0x02, 0x00, 0x00, 0x01, 0x00, 0x00, 0x00
        /* <DEDUP_REMOVED lines=20> */
        /*018c*/ 	.byte	0xc0, 0x90, 0x00, 0x00, 0x01, 0x00, 0x00, 0x00, 0x10, 0x91, 0x00, 0x00


	//----- nvinfo : EIATTR_MERCURY_ISA_VERSION
	.align		4
.L_1445:
        /*0198*/ 	.byte	0x03, 0x5f
        /*019a*/ 	.short	0x0000


	//----- nvinfo : EIATTR_COOP_GROUP_MASK_REGIDS
	.align		4
        /*019c*/ 	.byte	0x04, 0x29
        /*019e*/ 	.short	(.L_1447 - .L_1446)


	//   ....[0]....
.L_1446:
        /*01a0*/ 	.word	0xffffffff


	//   ....[1]....
        /*01a4*/ 	.word	0xffffffff


	//   ....[2]....
        /*01a8*/ 	.word	0xffffffff


	//   ....[3]....
        /*01ac*/ 	.word	0xffffffff


	//   ....[4]....
        /*01b0*/ 	.word	0xffffffff


	//   ....[5]....
        /*01b4*/ 	.word	0xffffffff


	//   ....[6]....
        /*01b8*/ 	.word	0xffffffff


	//   ....[7]....
        /*01bc*/ 	.word	0xffffffff


	//   ....[8]....
        /*01c0*/ 	.word	0xffffffff


	//   ....[9]....
        /*01c4*/ 	.word	0xffffffff


	//   ....[10]....
        /*01c8*/ 	.word	0xffffffff


	//   ....[11]....
        /*01cc*/ 	.word	0xffffffff


	//   ....[12]....
        /*01d0*/ 	.word	0xffffffff


	//   ....[13]....
        /*01d4*/ 	.word	0xffffffff


	//   ....[14]....
        /*01d8*/ 	.word	0xffffffff


	//   ....[15]....
        /*01dc*/ 	.word	0xffffffff


	//   ....[16]....
        /*01e0*/ 	.word	0xffffffff


	//   ....[17]....
        /*01e4*/ 	.word	0xffffffff


	//   ....[18]....
        /*01e8*/ 	.word	0xffffffff


	//   ....[19]....
        /*01ec*/ 	.word	0xffffffff


	//   ....[20]....
        /*01f0*/ 	.word	0xffffffff


	//   ....[21]....
        /*01f4*/ 	.word	0xffffffff


	//   ....[22]....
        /*01f8*/ 	.word	0xffffffff


	//   ....[23]....
        /*01fc*/ 	.word	0xffffffff


	//   ....[24]....
        /*0200*/ 	.word	0xffffffff


	//   ....[25]....
        /*0204*/ 	.word	0xffffffff


	//   ....[26]....
        /*0208*/ 	.word	0xffffffff


	//   ....[27]....
        /*020c*/ 	.word	0xffffffff


	//   ....[28]....
        /*0210*/ 	.word	0xffffffff


	//   ....[29]....
        /*0214*/ 	.word	0xffffffff


	//   ....[30]....
        /*0218*/ 	.word	0xffffffff


	//   ....[31]....
        /*021c*/ 	.word	0xffffffff


	//   ....[32]....
        /*0220*/ 	.word	0xffffffff


	//   ....[33]....
        /*0224*/ 	.word	0xffffffff


	//   ....[34]....
        /*0228*/ 	.word	0xffffffff


	//   ....[35]....
        /*022c*/ 	.word	0xffffffff


	//   ....[36]....
        /*0230*/ 	.word	0xffffffff


	//   ....[37]....
        /*0234*/ 	.word	0xffffffff


	//   ....[38]....
        /*0238*/ 	.word	0xffffffff


	//   ....[39]....
        /*023c*/ 	.word	0xffffffff


	//   ....[40]....
        /*0240*/ 	.word	0xffffffff


	//   ....[41]....
        /*0244*/ 	.word	0xffffffff


	//   ....[42]....
        /*0248*/ 	.word	0xffffffff


	//   ....[43]....
        /*024c*/ 	.word	0xffffffff


	//   ....[44]....
        /*0250*/ 	.word	0xffffffff


	//   ....[45]....
        /*0254*/ 	.word	0xffffffff


	//   ....[46]....
        /*0258*/ 	.word	0xffffffff


	//   ....[47]....
        /*025c*/ 	.word	0xffffffff


	//   ....[48]....
        /*0260*/ 	.word	0xffffffff


	//   ....[49]....
        /*0264*/ 	.word	0xffffffff


	//   ....[50]....
        /*0268*/ 	.word	0xffffffff


	//   ....[51]....
        /*026c*/ 	.word	0xffffffff


	//   ....[52]....
        /*0270*/ 	.word	0xffffffff


	//   ....[53]....
        /*0274*/ 	.word	0xffffffff


	//   ....[54]....
        /*0278*/ 	.word	0xffffffff


	//   ....[55]....
        /*027c*/ 	.word	0xffffffff


	//   ....[56]....
        /*0280*/ 	.word	0xffffffff


	//   ....[57]....
        /*0284*/ 	.word	0xffffffff


	//   ....[58]....
        /*0288*/ 	.word	0xffffffff


	//   ....[59]....
        /*028c*/ 	.word	0xffffffff


	//   ....[60]....
        /*0290*/ 	.word	0xffffffff


	//   ....[61]....
        /*0294*/ 	.word	0xffffffff


	//   ....[62]....
        /*0298*/ 	.word	0xffffffff


	//   ....[63]....
        /*029c*/ 	.word	0xffffffff


	//   ....[64]....
        /*02a0*/ 	.word	0xffffffff


	//   ....[65]....
        /*02a4*/ 	.word	0xffffffff


	//   ....[66]....
        /*02a8*/ 	.word	0xffffffff


	//   ....[67]....
        /*02ac*/ 	.word	0xffffffff


	//   ....[68]....
        /*02b0*/ 	.word	0xffffffff


	//   ....[69]....
        /*02b4*/ 	.word	0xffffffff


	//   ....[70]....
        /*02b8*/ 	.word	0xffffffff


	//   ....[71]....
        /*02bc*/ 	.word	0xffffffff


	//   ....[72]....
        /*02c0*/ 	.word	0xffffffff


	//   ....[73]....
        /*02c4*/ 	.word	0xffffffff


	//   ....[74]....
        /*02c8*/ 	.word	0xffffffff


	//   ....[75]....
        /*02cc*/ 	.word	0xffffffff


	//   ....[76]....
        /*02d0*/ 	.word	0xffffffff


	//   ....[77]....
        /*02d4*/ 	.word	0xffffffff


	//   ....[78]....
        /*02d8*/ 	.word	0xffffffff


	//   ....[79]....
        /*02dc*/ 	.word	0xffffffff


	//   ....[80]....
        /*02e0*/ 	.word	0xffffffff


	//   ....[81]....
        /*02e4*/ 	.word	0xffffffff


	//   ....[82]....
        /*02e8*/ 	.word	0xffffffff


	//   ....[83]....
        /*02ec*/ 	.word	0xffffffff


	//   ....[84]....
        /*02f0*/ 	.word	0xffffffff


	//   ....[85]....
        /*02f4*/ 	.word	0xffffffff


	//   ....[86]....
        /*02f8*/ 	.word	0xffffffff


	//   ....[87]....
        /*02fc*/ 	.word	0xffffffff


	//----- nvinfo : EIATTR_COOP_GROUP_INSTR_OFFSETS
	.align		4
.L_1447:
        /*0300*/ 	.byte	0x04, 0x28
        /*0302*/ 	.short	(.L_1449 - .L_1448)


	//   ....[0]....
.L_1448:
        /*0304*/ 	.word	0x000013d0


	//   ....[1]....
        /*0308*/ 	.word	0x00001ab0


	//   ....[2]....
        /*030c*/ 	.word	0x00001fa0


	//   ....[3]....
        /*0310*/ 	.word	0x00003210


	//   ....[4]....
        /*0314*/ 	.word	0x00003d20


	//   ....[5]....
        /*0318*/ 	.word	0x00003d50


	//   ....[6]....
        /*031c*/ 	.word	0x00003da0


	//   ....[7]....
        /*0320*/ 	.word	0x00003dc0


	//   ....[8]....
        /*0324*/ 	.word	0x00003df0


	//   ....[9]....
        /*0328*/ 	.word	0x00003e10


	//   ....[10]....
        /*032c*/ 	.word	0x00003e40


	//   ....[11]....
        /*0330*/ 	.word	0x00003e60


	//   ....[12]....
        /*0334*/ 	.word	0x00003e80


	//   ....[13]....
        /*0338*/ 	.word	0x00003e90


	//   ....[14]....
        /*033c*/ 	.word	0x00003f20


	//   ....[15]....
        /*0340*/ 	.word	0x00003f70


	//   ....[16]....
        /*0344*/ 	.word	0x00003f90


	//   ....[17]....
        /*0348*/ 	.word	0x00003fa0


	//   ....[18]....
        /*034c*/ 	.word	0x00003fb0


	//   ....[19]....
        /*0350*/ 	.word	0x00003fc0


	//   ....[20]....
        /*0354*/ 	.word	0x000045c0


	//   ....[21]....
        /*0358*/ 	.word	0x000045e0


	//   ....[22]....
        /*035c*/ 	.word	0x000045f0


	//   ....[23]....
        /*0360*/ 	.word	0x00004600


	//   ....[24]....
        /*0364*/ 	.word	0x00004630


	//   ....[25]....
        /*0368*/ 	.word	0x00004650


	//   ....[26]....
        /*036c*/ 	.word	0x00004670


	//   ....[27]....
        /*0370*/ 	.word	0x00004690


	//   ....[28]....
        /*0374*/ 	.word	0x000046b0


	//   ....[29]....
        /*0378*/ 	.word	0x000046d0


	//   ....[30]....
        /*037c*/ 	.word	0x000046f0


	//   ....[31]....
        /*0380*/ 	.word	0x00004710


	//   ....[32]....
        /*0384*/ 	.word	0x00004720


	//   ....[33]....
        /*0388*/ 	.word	0x00004730


	//   ....[34]....
        /*038c*/ 	.word	0x00004750


	//   ....[35]....
        /*0390*/ 	.word	0x00004760


	//   ....[36]....
        /*0394*/ 	.word	0x00006200


	//   ....[37]....
        /*0398*/ 	.word	0x00006230


	//   ....[38]....
        /*039c*/ 	.word	0x00006380


	//   ....[39]....
        /*03a0*/ 	.word	0x000063b0


	//   ....[40]....
        /*03a4*/ 	.word	0x00006490


	//   ....[41]....
        /*03a8*/ 	.word	0x000064c0


	//   ....[42]....
        /*03ac*/ 	.word	0x00006510


	//   ....[43]....
        /*03b0*/ 	.word	0x00006530


	//   ....[44]....
        /*03b4*/ 	.word	0x00006560


	//   ....[45]....
        /*03b8*/ 	.word	0x00006590


	//   ....[46]....
        /*03bc*/ 	.word	0x00006b90


	//   ....[47]....
        /*03c0*/ 	.word	0x000077d0


	//   ....[48]....
        /*03c4*/ 	.word	0x00007ea0


	//   ....[49]....
        /*03c8*/ 	.word	0x00007ec0


	//   ....[50]....
        /*03cc*/ 	.word	0x00007ee0


	//   ....[51]....
        /*03d0*/ 	.word	0x00007f00


	//   ....[52]....
        /*03d4*/ 	.word	0x00007f20


	//   ....[53]....
        /*03d8*/ 	.word	0x000080b0


	//   ....[54]....
        /*03dc*/ 	.word	0x000080d0


	//   ....[55]....
        /*03e0*/ 	.word	0x000080f0


	//   ....[56]....
        /*03e4*/ 	.word	0x00008110


	//   ....[57]....
        /*03e8*/ 	.word	0x00008130


	//   ....[58]....
        /*03ec*/ 	.word	0x00008520


	//   ....[59]....
        /*03f0*/ 	.word	0x00008580


	//   ....[60]....
        /*03f4*/ 	.word	0x00008620


	//   ....[61]....
        /*03f8*/ 	.word	0x00008670


	//   ....[62]....
        /*03fc*/ 	.word	0x000086f0


	//   ....[63]....
        /*0400*/ 	.word	0x00008740


	//   ....[64]....
        /*0404*/ 	.word	0x000087c0


	//   ....[65]....
        /*0408*/ 	.word	0x00008810


	//   ....[66]....
        /*040c*/ 	.word	0x00008890


	//   ....[67]....
        /*0410*/ 	.word	0x000088e0


	//   ....[68]....
        /*0414*/ 	.word	0x00008940


	//   ....[69]....
        /*0418*/ 	.word	0x00008990


	//   ....[70]....
        /*041c*/ 	.word	0x000089e0


	//   ....[71]....
        /*0420*/ 	.word	0x00008a30


	//   ....[72]....
        /*0424*/ 	.word	0x00008a90


	//   ....[73]....
        /*0428*/ 	.word	0x00008af0


	//   ....[74]....
        /*042c*/ 	.word	0x00008b70


	//   ....[75]....
        /*0430*/ 	.word	0x00008bc0


	//   ....[76]....
        /*0434*/ 	.word	0x00008c20


	//   ....[77]....
        /*0438*/ 	.word	0x00008c70


	//   ....[78]....
        /*043c*/ 	.word	0x00008cf0


	//   ....[79]....
        /*0440*/ 	.word	0x00008d40


	//   ....[80]....
        /*0444*/ 	.word	0x00008db0


	//   ....[81]....
        /*0448*/ 	.word	0x00008e00


	//   ....[82]....
        /*044c*/ 	.word	0x00008e60


	//   ....[83]....
        /*0450*/ 	.word	0x00008eb0


	//   ....[84]....
        /*0454*/ 	.word	0x00008f00


	//   ....[85]....
        /*0458*/ 	.word	0x00008f50


	//   ....[86]....
        /*045c*/ 	.word	0x00008fb0


	//   ....[87]....
        /*0460*/ 	.word	0x00009000


	//----- nvinfo : EIATTR_EXIT_INSTR_OFFSETS
	.align		4
.L_1449:
        /*0464*/ 	.byte	0x04, 0x1c
        /*0466*/ 	.short	(.L_1451 - .L_1450)


	//   ....[0]....
.L_1450:
        /*0468*/ 	.word	0x00008260


	//   ....[1]....
        /*046c*/ 	.word	0x000084e0


	//----- nvinfo : EIATTR_MAX_THREADS
	.align		4
.L_1451:
        /*0470*/ 	.byte	0x04, 0x05
        /*0472*/ 	.short	(.L_1453 - .L_1452)
.L_1452:
        /*0474*/ 	.word	0x00000080
        /*0478*/ 	.word	0x00000001
        /*047c*/ 	.word	0x00000001


	//----- nvinfo : EIATTR_CRS_STACK_SIZE
	.align		4
.L_1453:
        /*0480*/ 	.byte	0x04, 0x1e
        /*0482*/ 	.short	(.L_1455 - .L_1454)
.L_1454:
        /*0484*/ 	.word	0x00000000
.L_1455:


//--------------------- .nv.info._Z25selective_scan_bwd_kernelI32Selective_Scan_bwd_kernel_traitsILi128ELi16ELb0ELb0ELb1ELb0ELb1EN3c108BFloat16EfEEv12SSMParamsBwd --------------------------
	.section	.nv.info._Z25selective_scan_bwd_kernelI32Selective_Scan_bwd_kernel_traitsILi128ELi16ELb0ELb0ELb1ELb0ELb1EN3c108BFloat16EfEEv12SSMParamsBwd,"",@"SHT_CUDA_INFO"
	.sectionflags	@""
	.align	4


	//----- nvinfo : EIATTR_CUDA_API_VERSION
	.align		4
        /*0000*/ 	.byte	0x04, 0x37
        /*0002*/ 	.short	(.L_1457 - .L_1456)
.L_1456:
        /*0004*/ 	.word	0x00000082


	//----- nvinfo : EIATTR_SW2861232_WAR
	.align		4
.L_1457:
        /*0008*/ 	.byte	0x01, 0x35
	.zero		2


	//----- nvinfo : EIATTR_PARAM_CBANK
	.align		4
        /*000c*/ 	.byte	0x04, 0x0a
        /*000e*/ 	.short	(.L_1459 - .L_1458)
	.align		4
.L_1458:
        /*0010*/ 	.word	index@(.nv.constant0._Z25selective_scan_bwd_kernelI32Selective_Scan_bwd_kernel_traitsILi128ELi16ELb0ELb0ELb1ELb0ELb1EN3c108BFloat16EfEEv12SSMParamsBwd)
        /*0014*/ 	.short	0x0160
        /*0016*/ 	.short	0x01f0


	//----- nvinfo : EIATTR_CBANK_PARAM_SIZE
	.align		4
.L_1459:
        /*0018*/ 	.byte	0x03, 0x19
        /*001a*/ 	.short	0x01f0


	//----- nvinfo : EIATTR_KPARAM_INFO
	.align		4
        /*001c*/ 	.byte	0x04, 0x17
        /*001e*/ 	.short	(.L_1461 - .L_1460)
.L_1460:
        /*0020*/ 	.word	0x00000000
        /*0024*/ 	.short	0x0000
        /*0026*/ 	.short	0x0000
        /*0028*/ 	.byte	0x00, 0xf0, 0xc1, 0x07


	//----- nvinfo : EIATTR_MAXREG_COUNT
	.align		4
.L_1461:
        /*002c*/ 	.byte	0x03, 0x1b
        /*002e*/ 	.short	0x00a8


	//----- nvinfo : EIATTR_NUM_BARRIERS
	.align		4
        /*0030*/ 	.byte	0x02, 0x4c
        /*0032*/ 	.byte	0x01
	.zero		1


	//----- nvinfo : EIATTR_ANNOTATIONS
	.align		4
        /*0034*/ 	.byte	0x04, 0x55
        /*0036*/ 	.short	(.L_1463 - .L_1462)


	//   ....[0]....
.L_1462:
        /* <DEDUP_REMOVED lines=24> */
        /*01ac*/ 	.byte	0x40, 0xbc, 0x00, 0x00


	//----- nvinfo : EIATTR_MERCURY_ISA_VERSION
	.align		4
.L_1463:
        /*01b0*/ 	.byte	0x03, 0x5f
        /*01b2*/ 	.short	0x0000


	//----- nvinfo : EIATTR_COOP_GROUP_MASK_REGIDS
	.align		4
        /*01b4*/ 	.byte	0x04, 0x29
        /*01b6*/ 	.short	(.L_1465 - .L_1464)


	//   ....[0]....
.L_1464:
        /*01b8*/ 	.word	0xffffffff


	//   ....[1]....
        /*01bc*/ 	.word	0xffffffff


	//   ....[2]....
        /*01c0*/ 	.word	0xffffffff


	//   ....[3]....
        /*01c4*/ 	.word	0xffffffff


	//   ....[4]....
        /*01c8*/ 	.word	0xffffffff


	//   ....[5]....
        /*01cc*/ 	.word	0xffffffff


	//   ....[6]....
        /*01d0*/ 	.word	0xffffffff


	//   ....[7]....
        /*01d4*/ 	.word	0xffffffff


	//   ....[8]....
        /*01d8*/ 	.word	0xffffffff


	//   ....[9]....
        /*01dc*/ 	.word	0xffffffff


	//   ....[10]....
        /*01e0*/ 	.word	0xffffffff


	//   ....[11]....
        /*01e4*/ 	.word	0xffffffff


	//   ....[12]....
        /*01e8*/ 	.word	0xffffffff


	//   ....[13]....
        /*01ec*/ 	.word	0xffffffff


	//   ....[14]....
        /*01f0*/ 	.word	0xffffffff


	//   ....[15]....
        /*01f4*/ 	.word	0xffffffff


	//   ....[16]....
        /*01f8*/ 	.word	0xffffffff


	//   ....[17]....
        /*01fc*/ 	.word	0xffffffff


	//   ....[18]....
        /*0200*/ 	.word	0xffffffff


	//   ....[19]....
        /*0204*/ 	.word	0xffffffff


	//   ....[20]....
        /*0208*/ 	.word	0xffffffff


	//   ....[21]....
        /*020c*/ 	.word	0xffffffff


	//   ....[22]....
        /*0210*/ 	.word	0xffffffff


	//   ....[23]....
        /*0214*/ 	.word	0xffffffff


	//   ....[24]....
        /*0218*/ 	.word	0xffffffff


	//   ....[25]....
        /*021c*/ 	.word	0xffffffff


	//   ....[26]....
        /*0220*/ 	.word	0xffffffff


	//   ....[27]....
        /*0224*/ 	.word	0xffffffff


	//   ....[28]....
        /*0228*/ 	.word	0xffffffff


	//   ....[29]....
        /*022c*/ 	.word	0xffffffff


	//   ....[30]....
        /*0230*/ 	.word	0xffffffff


	//   ....[31]....
        /*0234*/ 	.word	0xffffffff


	//   ....[32]....
        /*0238*/ 	.word	0xffffffff


	//   ....[33]....
        /*023c*/ 	.word	0xffffffff


	//   ....[34]....
        /*0240*/ 	.word	0xffffffff


	//   ....[35]....
        /*0244*/ 	.word	0xffffffff


	//   ....[36]....
        /*0248*/ 	.word	0xffffffff


	//   ....[37]....
        /*024c*/ 	.word	0xffffffff


	//   ....[38]....
        /*0250*/ 	.word	0xffffffff


	//   ....[39]....
        /*0254*/ 	.word	0xffffffff


	//   ....[40]....
        /*0258*/ 	.word	0xffffffff


	//   ....[41]....
        /*025c*/ 	.word	0xffffffff


	//   ....[42]....
        /*0260*/ 	.word	0xffffffff


	//   ....[43]....
        /*0264*/ 	.word	0xffffffff


	//   ....[44]....
        /*0268*/ 	.word	0xffffffff


	//   ....[45]....
        /*026c*/ 	.word	0xffffffff


	//   ....[46]....
        /*0270*/ 	.word	0xffffffff


	//   ....[47]....
        /*0274*/ 	.word	0xffffffff


	//   ....[48]....
        /*0278*/ 	.word	0xffffffff


	//   ....[49]....
        /*027c*/ 	.word	0xffffffff


	//   ....[50]....
        /*0280*/ 	.word	0xffffffff


	//   ....[51]....
        /*0284*/ 	.word	0xffffffff


	//   ....[52]....
        /*0288*/ 	.word	0xffffffff


	//   ....[53]....
        /*028c*/ 	.word	0xffffffff


	//   ....[54]....
        /*0290*/ 	.word	0xffffffff


	//   ....[55]....
        /*0294*/ 	.word	0xffffffff


	//   ....[56]....
        /*0298*/ 	.word	0xffffffff


	//   ....[57]....
        /*029c*/ 	.word	0xffffffff


	//   ....[58]....
        /*02a0*/ 	.word	0xffffffff


	//   ....[59]....
        /*02a4*/ 	.word	0xffffffff


	//   ....[60]....
        /*02a8*/ 	.word	0xffffffff


	//   ....[61]....
        /*02ac*/ 	.word	0xffffffff


	//   ....[62]....
        /*02b0*/ 	.word	0xffffffff


	//   ....[63]....
        /*02b4*/ 	.word	0xffffffff


	//   ....[64]....
        /*02b8*/ 	.word	0xffffffff


	//   ....[65]....
        /*02bc*/ 	.word	0xffffffff


	//   ....[66]....
        /*02c0*/ 	.word	0xffffffff


	//   ....[67]....
        /*02c4*/ 	.word	0xffffffff


	//   ....[68]....
        /*02c8*/ 	.word	0xffffffff


	//   ....[69]....
        /*02cc*/ 	.word	0xffffffff


	//   ....[70]....
        /*02d0*/ 	.word	0xffffffff


	//   ....[71]....
        /*02d4*/ 	.word	0xffffffff


	//   ....[72]....
        /*02d8*/ 	.word	0xffffffff


	//   ....[73]....
        /*02dc*/ 	.word	0xffffffff


	//   ....[74]....
        /*02e0*/ 	.word	0xffffffff


	//   ....[75]....
        /*02e4*/ 	.word	0xffffffff


	//   ....[76]....
        /*02e8*/ 	.word	0xffffffff


	//   ....[77]....
        /*02ec*/ 	.word	0xffffffff


	//   ....[78]....
        /*02f0*/ 	.word	0xffffffff


	//   ....[79]....
        /*02f4*/ 	.word	0xffffffff


	//   ....[80]....
        /*02f8*/ 	.word	0xffffffff


	//   ....[81]....
        /*02fc*/ 	.word	0xffffffff


	//   ....[82]....
        /*0300*/ 	.word	0xffffffff


	//   ....[83]....
        /*0304*/ 	.word	0xffffffff


	//   ....[84]....
        /*0308*/ 	.word	0xffffffff


	//   ....[85]....
        /*030c*/ 	.word	0xffffffff


	//   ....[86]....
        /*0310*/ 	.word	0xffffffff


	//   ....[87]....
        /*0314*/ 	.word	0xffffffff


	//   ....[88]....
        /*0318*/ 	.word	0xffffffff


	//   ....[89]....
        /*031c*/ 	.word	0xffffffff


	//   ....[90]....
        /*0320*/ 	.word	0xffffffff


	//   ....[91]....
        /*0324*/ 	.word	0xffffffff


	//----- nvinfo : EIATTR_COOP_GROUP_INSTR_OFFSETS
	.align		4
.L_1465:
        /*0328*/ 	.byte	0x04, 0x28
        /*032a*/ 	.short	(.L_1467 - .L_1466)


	//   ....[0]....
.L_1466:
        /*032c*/ 	.word	0x00001430


	//   ....[1]....
        /*0330*/ 	.word	0x00001a80


	//   ....[2]....
        /*0334*/ 	.word	0x00002380


	//   ....[3]....
        /*0338*/ 	.word	0x00002860


	//   ....[4]....
        /*033c*/ 	.word	0x00002fc0


	//   ....[5]....
        /*0340*/ 	.word	0x00003bb0


	//   ....[6]....
        /*0344*/ 	.word	0x000048f0


	//   ....[7]....
        /*0348*/ 	.word	0x00005b50


	//   ....[8]....
        /*034c*/ 	.word	0x00006820


	//   ....[9]....
        /*0350*/ 	.word	0x00006850


	//   ....[10]....
        /*0354*/ 	.word	0x000068a0


	//   ....[11]....
        /*0358*/ 	.word	0x000068c0


	//   ....[12]....
        /*035c*/ 	.word	0x000068f0


	//   ....[13]....
        /*0360*/ 	.word	0x00006910


	//   ....[14]....
        /*0364*/ 	.word	0x00006940


	//   ....[15]....
        /*0368*/ 	.word	0x00006960


	//   ....[16]....
        /*036c*/ 	.word	0x00006980


	//   ....[17]....
        /*0370*/ 	.word	0x00006990


	//   ....[18]....
        /*0374*/ 	.word	0x00006a20


	//   ....[19]....
        /*0378*/ 	.word	0x00006a70


	//   ....[20]....
        /*037c*/ 	.word	0x00006a90


	//   ....[21]....
        /*0380*/ 	.word	0x00006aa0


	//   ....[22]....
        /*0384*/ 	.word	0x00006ab0


	//   ....[23]....
        /*0388*/ 	.word	0x00006ac0


	//   ....[24]....
        /*038c*/ 	.word	0x000070e0


	//   ....[25]....
        /*0390*/ 	.word	0x00007100


	//   ....[26]....
        /*0394*/ 	.word	0x00007110


	//   ....[27]....
        /*0398*/ 	.word	0x00007120


	//   ....[28]....
        /*039c*/ 	.word	0x00007150


	//   ....[29]....
        /*03a0*/ 	.word	0x00007170


	//   ....[30]....
        /*03a4*/ 	.word	0x00007190


	//   ....[31]....
        /*03a8*/ 	.word	0x000071b0


	//   ....[32]....
        /*03ac*/ 	.word	0x000071d0


	//   ....[33]....
        /*03b0*/ 	.word	0x000071f0


	//   ....[34]....
        /*03b4*/ 	.word	0x00007210


	//   ....[35]....
        /*03b8*/ 	.word	0x00007230


	//   ....[36]....
        /*03bc*/ 	.word	0x00007240


	//   ....[37]....
        /*03c0*/ 	.word	0x00007250


	//   ....[38]....
        /*03c4*/ 	.word	0x00007270


	//   ....[39]....
        /*03c8*/ 	.word	0x00007280


	//   ....[40]....
        /*03cc*/ 	.word	0x00008d30


	//   ....[41]....
        /*03d0*/ 	.word	0x00008d60


	//   ....[42]....
        /*03d4*/ 	.word	0x00008eb0


	//   ....[43]....
        /*03d8*/ 	.word	0x00008ee0


	//   ....[44]....
        /*03dc*/ 	.word	0x00008fc0


	//   ....[45]....
        /*03e0*/ 	.word	0x00008ff0


	//   ....[46]....
        /*03e4*/ 	.word	0x00009040


	//   ....[47]....
        /*03e8*/ 	.word	0x00009060


	//   ....[48]....
        /*03ec*/ 	.word	0x00009090


	//   ....[49]....
        /*03f0*/ 	.word	0x000090c0


	//   ....[50]....
        /*03f4*/ 	.word	0x00009680


	//   ....[51]....
        /*03f8*/ 	.word	0x0000a2e0


	//   ....[52]....
        /*03fc*/ 	.word	0x0000a9d0


	//   ....[53]....
        /*0400*/ 	.word	0x0000a9f0


	//   ....[54]....
        /*0404*/ 	.word	0x0000aa10


	//   ....[55]....
        /*0408*/ 	.word	0x0000aa30


	//   ....[56]....
        /*040c*/ 	.word	0x0000aa50


	//   ....[57]....
        /*0410*/ 	.word	0x0000abe0


	//   ....[58]....
        /*0414*/ 	.word	0x0000ac00


	//   ....[59]....
        /*0418*/ 	.word	0x0000ac20


	//   ....[60]....
        /*041c*/ 	.word	0x0000ac40


	//   ....[61]....
        /*0420*/ 	.word	0x0000ac60


	//   ....[62]....
        /*0424*/ 	.word	0x0000b050


	//   ....[63]....
        /*0428*/ 	.word	0x0000b0b0


	//   ....[64]....
        /*042c*/ 	.word	0x0000b150


	//   ....[65]....
        /*0430*/ 	.word	0x0000b1a0


	//   ....[66]....
        /*0434*/ 	.word	0x0000b220


	//   ....[67]....
        /*0438*/ 	.word	0x0000b270


	//   ....[68]....
        /*043c*/ 	.word	0x0000b2f0


	//   ....[69]....
        /*0440*/ 	.word	0x0000b340


	//   ....[70]....
        /*0444*/ 	.word	0x0000b3c0


	//   ....[71]....
        /*0448*/ 	.word	0x0000b410


	//   ....[72]....
        /*044c*/ 	.word	0x0000b470


	//   ....[73]....
        /*0450*/ 	.word	0x0000b4c0


	//   ....[74]....
        /*0454*/ 	.word	0x0000b510


	//   ....[75]....
        /*0458*/ 	.word	0x0000b560


	//   ....[76]....
        /*045c*/ 	.word	0x0000b5c0


	//   ....[77]....
        /*0460*/ 	.word	0x0000b620


	//   ....[78]....
        /*0464*/ 	.word	0x0000b6a0


	//   ....[79]....
        /*0468*/ 	.word	0x0000b6f0


	//   ....[80]....
        /*046c*/ 	.word	0x0000b750


	//   ....[81]....
        /*0470*/ 	.word	0x0000b7a0


	//   ....[82]....
        /*0474*/ 	.word	0x0000b820


	//   ....[83]....
        /*0478*/ 	.word	0x0000b870


	//   ....[84]....
        /*047c*/ 	.word	0x0000b8e0


	//   ....[85]....
        /*0480*/ 	.word	0x0000b930


	//   ....[86]....
        /*0484*/ 	.word	0x0000b990


	//   ....[87]....
        /*0488*/ 	.word	0x0000b9e0


	//   ....[88]....
        /*048c*/ 	.word	0x0000ba30


	//   ....[89]....
        /*0490*/ 	.word	0x0000ba80


	//   ....[90]....
        /*0494*/ 	.word	0x0000bae0


	//   ....[91]....
        /*0498*/ 	.word	0x0000bb30


	//----- nvinfo : EIATTR_EXIT_INSTR_OFFSETS
	.align		4
.L_1467:
        /*049c*/ 	.byte	0x04, 0x1c
        /*049e*/ 	.short	(.L_1469 - .L_1468)


	//   ....[0]....
.L_1468:
        /*04a0*/ 	.word	0x0000ad90


	//   ....[1]....
        /*04a4*/ 	.word	0x0000b010


	//----- nvinfo : EIATTR_MAX_THREADS
	.align		4
.L_1469:
        /*04a8*/ 	.byte	0x04, 0x05
        /*04aa*/ 	.short	(.L_1471 - .L_1470)
.L_1470:
        /*04ac*/ 	.word	0x00000080
        /*04b0*/ 	.word	0x00000001
        /*04b4*/ 	.word	0x00000001


	//----- nvinfo : EIATTR_CRS_STACK_SIZE
	.align		4
.L_1471:
        /*04b8*/ 	.byte	0x04, 0x1e
        /*04ba*/ 	.short	(.L_1473 - .L_1472)
.L_1472:
        /*04bc*/ 	.word	0x00000000
.L_1473:


//--------------------- .nv.info._Z25selective_scan_bwd_kernelI32Selective_Scan_bwd_kernel_traitsILi128ELi16ELb0ELb0ELb1ELb1ELb0EN3c108BFloat16EfEEv12SSMParamsBwd --------------------------
	.section	.nv.info._Z25selective_scan_bwd_kernelI32Selective_Scan_bwd_kernel_traitsILi128ELi16ELb0ELb0ELb1ELb1ELb0EN3c108BFloat16EfEEv12SSMParamsBwd,"",@"SHT_CUDA_INFO"
	.sectionflags	@""
	.align	4


	//----- nvinfo : EIATTR_CUDA_API_VERSION
	.align		4
        /*0000*/ 	.byte	0x04, 0x37
        /*0002*/ 	.short	(.L_1475 - .L_1474)
.L_1474:
        /*0004*/ 	.word	0x00000082


	//----- nvinfo : EIATTR_SW2861232_WAR
	.align		4
.L_1475:
        /*0008*/ 	.byte	0x01, 0x35
	.zero		2


	//----- nvinfo : EIATTR_PARAM_CBANK
	.align		4
        /*000c*/ 	.byte	0x04, 0x0a
        /*000e*/ 	.short	(.L_1477 - .L_1476)
	.align		4
.L_1476:
        /*0010*/ 	.word	index@(.nv.constant0._Z25selective_scan_bwd_kernelI32Selective_Scan_bwd_kernel_traitsILi128ELi16ELb0ELb0ELb1ELb1ELb0EN3c108BFloat16EfEEv12SSMParamsBwd)
        /*0014*/ 	.short	0x0160
        /*0016*/ 	.short	0x01f0


	//----- nvinfo : EIATTR_CBANK_PARAM_SIZE
	.align		4
.L_1477:
        /*0018*/ 	.byte	0x03, 0x19
        /*001a*/ 	.short	0x01f0


	//----- nvinfo : EIATTR_KPARAM_INFO
	.align		4
        /*001c*/ 	.byte	0x04, 0x17
        /*001e*/ 	.short	(.L_1479 - .L_1478)
.L_1478:
        /*0020*/ 	.word	0x00000000
        /*0024*/ 	.short	0x0000
        /*0026*/ 	.short	0x0000
        /*0028*/ 	.byte	0x00, 0xf0, 0xc1, 0x07


	//----- nvinfo : EIATTR_MAXREG_COUNT
	.align		4
.L_1479:
        /*002c*/ 	.byte	0x03, 0x1b
        /*002e*/ 	.short	0x00a8


	//----- nvinfo : EIATTR_NUM_BARRIERS
	.align		4
        /*0030*/ 	.byte	0x02, 0x4c
        /*0032*/ 	.byte	0x01
	.zero		1


	//----- nvinfo : EIATTR_ANNOTATIONS
	.align		4
        /*0034*/ 	.byte	0x04, 0x55
        /*0036*/ 	.short	(.L_1481 - .L_1480)


	//   ....[0]....
.L_1480:
        /* <DEDUP_REMOVED lines=26> */


	//----- nvinfo : EIATTR_MERCURY_ISA_VERSION
	.align		4
.L_1481:
        /*01c8*/ 	.byte	0x03, 0x5f
        /*01ca*/ 	.short	0x0000


	//----- nvinfo : EIATTR_COOP_GROUP_MASK_REGIDS
	.align		4
        /*01cc*/ 	.byte	0x04, 0x29
        /*01ce*/ 	.short	(.L_1483 - .L_1482)


	//   ....[0]....
.L_1482:
        /*01d0*/ 	.word	0xffffffff


	//   ....[1]....
        /*01d4*/ 	.word	0xffffffff


	//   ....[2]....
        /*01d8*/ 	.word	0xffffffff


	//   ....[3]....
        /*01dc*/ 	.word	0xffffffff


	//   ....[4]....
        /*01e0*/ 	.word	0xffffffff


	//   ....[5]....
        /*01e4*/ 	.word	0xffffffff


	//   ....[6]....
        /*01e8*/ 	.word	0xffffffff


	//   ....[7]....
        /*01ec*/ 	.word	0xffffffff


	//   ....[8]....
        /*01f0*/ 	.word	0xffffffff


	//   ....[9]....
        /*01f4*/ 	.word	0xffffffff


	//   ....[10]....
        /*01f8*/ 	.word	0xffffffff


	//   ....[11]....
        /*01fc*/ 	.word	0xffffffff


	//   ....[12]....
        /*0200*/ 	.word	0xffffffff


	//   ....[13]....
        /*0204*/ 	.word	0xffffffff


	//   ....[14]....
        /*0208*/ 	.word	0xffffffff


	//   ....[15]....
        /*020c*/ 	.word	0xffffffff


	//   ....[16]....
        /*0210*/ 	.word	0xffffffff


	//   ....[17]....
        /*0214*/ 	.word	0xffffffff


	//   ....[18]....
        /*0218*/ 	.word	0xffffffff


	//   ....[19]....
        /*021c*/ 	.word	0xffffffff


	//   ....[20]....
        /*0220*/ 	.word	0xffffffff


	//   ....[21]....
        /*0224*/ 	.word	0xffffffff


	//   ....[22]....
        /*0228*/ 	.word	0xffffffff


	//   ....[23]....
        /*022c*/ 	.word	0xffffffff


	//   ....[24]....
        /*0230*/ 	.word	0xffffffff


	//   ....[25]....
        /*0234*/ 	.word	0xffffffff


	//   ....[26]....
        /*0238*/ 	.word	0xffffffff


	//   ....[27]....
        /*023c*/ 	.word	0xffffffff


	//   ....[28]....
        /*0240*/ 	.word	0xffffffff


	//   ....[29]....
        /*0244*/ 	.word	0xffffffff


	//   ....[30]....
        /*0248*/ 	.word	0xffffffff


	//   ....[31]....
        /*024c*/ 	.word	0xffffffff


	//   ....[32]....
        /*0250*/ 	.word	0xffffffff


	//   ....[33]....
        /*0254*/ 	.word	0xffffffff


	//   ....[34]....
        /*0258*/ 	.word	0xffffffff


	//   ....[35]....
        /*025c*/ 	.word	0xffffffff


	//   ....[36]....
        /*0260*/ 	.word	0xffffffff


	//   ....[37]....
        /*0264*/ 	.word	0xffffffff


	//   ....[38]....
        /*0268*/ 	.word	0xffffffff


	//   ....[39]....
        /*026c*/ 	.word	0xffffffff


	//   ....[40]....
        /*0270*/ 	.word	0xffffffff


	//   ....[41]....
        /*0274*/ 	.word	0xffffffff


	//   ....[42]....
        /*0278*/ 	.word	0xffffffff


	//   ....[43]....
        /*027c*/ 	.word	0xffffffff


	//   ....[44]....
        /*0280*/ 	.word	0xffffffff


	//   ....[45]....
        /*0284*/ 	.word	0xffffffff


	//   ....[46]....
        /*0288*/ 	.word	0xffffffff


	//   ....[47]....
        /*028c*/ 	.word	0xffffffff


	//   ....[48]....
        /*0290*/ 	.word	0xffffffff


	//   ....[49]....
        /*0294*/ 	.word	0xffffffff


	//   ....[50]....
        /*0298*/ 	.word	0xffffffff


	//   ....[51]....
        /*029c*/ 	.word	0xffffffff


	//   ....[52]....
        /*02a0*/ 	.word	0xffffffff


	//   ....[53]....
        /*02a4*/ 	.word	0xffffffff


	//   ....[54]....
        /*02a8*/ 	.word	0xffffffff


	//   ....[55]....
        /*02ac*/ 	.word	0xffffffff


	//   ....[56]....
        /*02b0*/ 	.word	0xffffffff


	//   ....[57]....
        /*02b4*/ 	.word	0xffffffff


	//   ....[58]....
        /*02b8*/ 	.word	0xffffffff


	//   ....[59]....
        /*02bc*/ 	.word	0xffffffff


	//   ....[60]....
        /*02c0*/ 	.word	0xffffffff


	//   ....[61]....
        /*02c4*/ 	.word	0xffffffff


	//   ....[62]....
        /*02c8*/ 	.word	0xffffffff


	//   ....[63]....
        /*02cc*/ 	.word	0xffffffff


	//   ....[64]....
        /*02d0*/ 	.word	0xffffffff


	//   ....[65]....
        /*02d4*/ 	.word	0xffffffff


	//   ....[66]....
        /*02d8*/ 	.word	0xffffffff


	//   ....[67]....
        /*02dc*/ 	.word	0xffffffff


	//   ....[68]....
        /*02e0*/ 	.word	0xffffffff


	//   ....[69]....
        /*02e4*/ 	.word	0xffffffff


	//   ....[70]....
        /*02e8*/ 	.word	0xffffffff


	//   ....[71]....
        /*02ec*/ 	.word	0xffffffff


	//   ....[72]....
        /*02f0*/ 	.word	0xffffffff


	//   ....[73]....
        /*02f4*/ 	.word	0xffffffff


	//   ....[74]....
        /*02f8*/ 	.word	0xffffffff


	//   ....[75]....
        /*02fc*/ 	.word	0xffffffff


	//   ....[76]....
        /*0300*/ 	.word	0xffffffff


	//   ....[77]....
        /*0304*/ 	.word	0xffffffff


	//   ....[78]....
        /*0308*/ 	.word	0xffffffff


	//   ....[79]....
        /*030c*/ 	.word	0xffffffff


	//   ....[80]....
        /*0310*/ 	.word	0xffffffff


	//   ....[81]....
        /*0314*/ 	.word	0xffffffff


	//   ....[82]....
        /*0318*/ 	.word	0xffffffff


	//   ....[83]....
        /*031c*/ 	.word	0xffffffff


	//   ....[84]....
        /*0320*/ 	.word	0xffffffff


	//   ....[85]....
        /*0324*/ 	.word	0xffffffff


	//   ....[86]....
        /*0328*/ 	.word	0xffffffff


	//   ....[87]....
        /*032c*/ 	.word	0xffffffff


	//   ....[88]....
        /*0330*/ 	.word	0xffffffff


	//----- nvinfo : EIATTR_COOP_GROUP_INSTR_OFFSETS
	.align		4
.L_1483:
        /*0334*/ 	.byte	0x04, 0x28
        /*0336*/ 	.short	(.L_1485 - .L_1484)


	//   ....[0]....
.L_1484:
        /*0338*/ 	.word	0x000014a0


	//   ....[1]....
        /*033c*/ 	.word	0x00001b40


	//   ....[2]....
        /*0340*/ 	.word	0x000020d0


	//   ....[3]....
        /*0344*/ 	.word	0x00005650


	//   ....[4]....
        /*0348*/ 	.word	0x00006250


	//   ....[5]....
        /*034c*/ 	.word	0x00006280


	//   ....[6]....
        /*0350*/ 	.word	0x000062d0


	//   ....[7]....
        /*0354*/ 	.word	0x000062f0


	//   ....[8]....
        /*0358*/ 	.word	0x00006320


	//   ....[9]....
        /*035c*/ 	.word	0x00006340


	//   ....[10]....
        /*0360*/ 	.word	0x00006370


	//   ....[11]....
        /*0364*/ 	.word	0x00006390


	//   ....[12]....
        /*0368*/ 	.word	0x000063b0


	//   ....[13]....
        /*036c*/ 	.word	0x000063c0


	//   ....[14]....
        /*0370*/ 	.word	0x00006450


	//   ....[15]....
        /*0374*/ 	.word	0x000064a0


	//   ....[16]....
        /*0378*/ 	.word	0x000064c0


	//   ....[17]....
        /*037c*/ 	.word	0x000064d0


	//   ....[18]....
        /*0380*/ 	.word	0x000064e0


	//   ....[19]....
        /*0384*/ 	.word	0x000064f0


	//   ....[20]....
        /*0388*/ 	.word	0x00006af0


	//   ....[21]....
        /*038c*/ 	.word	0x00006b10


	//   ....[22]....
        /*0390*/ 	.word	0x00006b20


	//   ....[23]....
        /*0394*/ 	.word	0x00006b30


	//   ....[24]....
        /*0398*/ 	.word	0x00006b60


	//   ....[25]....
        /*039c*/ 	.word	0x00006b80


	//   ....[26]....
        /*03a0*/ 	.word	0x00006ba0


	//   ....[27]....
        /*03a4*/ 	.word	0x00006bc0


	//   ....[28]....
        /*03a8*/ 	.word	0x00006be0


	//   ....[29]....
        /*03ac*/ 	.word	0x00006c00


	//   ....[30]....
        /*03b0*/ 	.word	0x00006c20


	//   ....[31]....
        /*03b4*/ 	.word	0x00006c40


	//   ....[32]....
        /*03b8*/ 	.word	0x00006c50


	//   ....[33]....
        /*03bc*/ 	.word	0x00006c60


	//   ....[34]....
        /*03c0*/ 	.word	0x00006c80


	//   ....[35]....
        /*03c4*/ 	.word	0x00006c90


	//   ....[36]....
        /*03c8*/ 	.word	0x00008730


	//   ....[37]....
        /*03cc*/ 	.word	0x00008760


	//   ....[38]....
        /*03d0*/ 	.word	0x000088b0


	//   ....[39]....
        /*03d4*/ 	.word	0x000088e0


	//   ....[40]....
        /*03d8*/ 	.word	0x000089c0


	//   ....[41]....
        /*03dc*/ 	.word	0x000089f0


	//   ....[42]....
        /*03e0*/ 	.word	0x00008a40


	//   ....[43]....
        /*03e4*/ 	.word	0x00008a60


	//   ....[44]....
        /*03e8*/ 	.word	0x00008a90


	//   ....[45]....
        /*03ec*/ 	.word	0x00008ac0


	//   ....[46]....
        /*03f0*/ 	.word	0x00009320


	//   ....[47]....
        /*03f4*/ 	.word	0x00009f30


	//   ....[48]....
        /*03f8*/ 	.word	0x0000aa70


	//   ....[49]....
        /*03fc*/ 	.word	0x0000b140


	//   ....[50]....
        /*0400*/ 	.word	0x0000b160


	//   ....[51]....
        /*0404*/ 	.word	0x0000b180


	//   ....[52]....
        /*0408*/ 	.word	0x0000b1a0


	//   ....[53]....
        /*040c*/ 	.word	0x0000b1c0


	//   ....[54]....
        /*0410*/ 	.word	0x0000b350


	//   ....[55]....
        /*0414*/ 	.word	0x0000b370


	//   ....[56]....
        /*0418*/ 	.word	0x0000b390


	//   ....[57]....
        /*041c*/ 	.word	0x0000b3b0


	//   ....[58]....
        /*0420*/ 	.word	0x0000b3d0


	//   ....[59]....
        /*0424*/ 	.word	0x0000b7c0


	//   ....[60]....
        /*0428*/ 	.word	0x0000b820


	//   ....[61]....
        /*042c*/ 	.word	0x0000b8c0


	//   ....[62]....
        /*0430*/ 	.word	0x0000b910


	//   ....[63]....
        /*0434*/ 	.word	0x0000b990


	//   ....[64]....
        /*0438*/ 	.word	0x0000b9e0


	//   ....[65]....
        /*043c*/ 	.word	0x0000ba60


	//   ....[66]....
        /*0440*/ 	.word	0x0000bab0


	//   ....[67]....
        /*0444*/ 	.word	0x0000bb30


	//   ....[68]....
        /*0448*/ 	.word	0x0000bb80


	//   ....[69]....
        /*044c*/ 	.word	0x0000bbe0


	//   ....[70]....
        /*0450*/ 	.word	0x0000bc30


	//   ....[71]....
        /*0454*/ 	.word	0x0000bc80


	//   ....[72]....
        /*0458*/ 	.word	0x0000bcd0


	//   ....[73]....
        /*045c*/ 	.word	0x0000bd30


	//   ....[74]....
        /*0460*/ 	.word	0x0000bd90


	//   ....[75]....
        /*0464*/ 	.word	0x0000be10


	//   ....[76]....
        /*0468*/ 	.word	0x0000be60


	//   ....[77]....
        /*046c*/ 	.word	0x0000bec0


	//   ....[78]....
        /*0470*/ 	.word	0x0000bf10


	//   ....[79]....
        /*0474*/ 	.word	0x0000bf90


	//   ....[80]....
        /*0478*/ 	.word	0x0000bfe0


	//   ....[81]....
        /*047c*/ 	.word	0x0000c050


	//   ....[82]....
        /*0480*/ 	.word	0x0000c0a0


	//   ....[83]....
        /*0484*/ 	.word	0x0000c100


	//   ....[84]....
        /*0488*/ 	.word	0x0000c150


	//   ....[85]....
        /*048c*/ 	.word	0x0000c1a0


	//   ....[86]....
        /*0490*/ 	.word	0x0000c1f0


	//   ....[87]....
        /*0494*/ 	.word	0x0000c250


	//   ....[88]....
        /*0498*/ 	.word	0x0000c2a0


	//----- nvinfo : EIATTR_EXIT_INSTR_OFFSETS
	.align		4
.L_1485:
        /*049c*/ 	.byte	0x04, 0x1c
        /*049e*/ 	.short	(.L_1487 - .L_1486)


	//   ....[0]....
.L_1486:
        /*04a0*/ 	.word	0x0000b500


	//   ....[1]....
        /*04a4*/ 	.word	0x0000b780


	//----- nvinfo : EIATTR_MAX_THREADS
	.align		4
.L_1487:
        /*04a8*/ 	.byte	0x04, 0x05
        /*04aa*/ 	.short	(.L_1489 - .L_1488)
.L_1488:
        /*04ac*/ 	.word	0x00000080
        /*04b0*/ 	.word	0x00000001
        /*04b4*/ 	.word	0x00000001


	//----- nvinfo : EIATTR_CRS_STACK_SIZE
	.align		4
.L_1489:
        /*04b8*/ 	.byte	0x04, 0x1e
        /*04ba*/ 	.short	(.L_1491 - .L_1490)
.L_1490:
        /*04bc*/ 	.word	0x00000000
.L_1491:


//--------------------- .nv.info._Z25selective_scan_bwd_kernelI32Selective_Scan_bwd_kernel_traitsILi128ELi16ELb0ELb0ELb1ELb1ELb1EN3c108BFloat16EfEEv12SSMParamsBwd --------------------------
	.section	.nv.info._Z25selective_scan_bwd_kernelI32Selective_Scan_bwd_kernel_traitsILi128ELi16ELb0ELb0ELb1ELb1ELb1EN3c108BFloat16EfEEv12SSMParamsBwd,"",@"SHT_CUDA_INFO"
	.sectionflags	@""
	.align	4


	//----- nvinfo : EIATTR_CUDA_API_VERSION
	.align		4
        /*0000*/ 	.byte	0x04, 0x37
        /*0002*/ 	.short	(.L_1493 - .L_1492)
.L_1492:
        /*0004*/ 	.word	0x00000082


	//----- nvinfo : EIATTR_SW2861232_WAR
	.align		4
.L_1493:
        /*0008*/ 	.byte	0x01, 0x35
	.zero		2


	//----- nvinfo : EIATTR_PARAM_CBANK
	.align		4
        /*000c*/ 	.byte	0x04, 0x0a
        /*000e*/ 	.short	(.L_1495 - .L_1494)
	.align		4
.L_1494:
        /*0010*/ 	.word	index@(.nv.constant0._Z25selective_scan_bwd_kernelI32Selective_Scan_bwd_kernel_traitsILi128ELi16ELb0ELb0ELb1ELb1ELb1EN3c108BFloat16EfEEv12SSMParamsBwd)
        /*0014*/ 	.short	0x0160
        /*0016*/ 	.short	0x01f0


	//----- nvinfo : EIATTR_CBANK_PARAM_SIZE
	.align		4
.L_1495:
        /*0018*/ 	.byte	0x03, 0x19
        /*001a*/ 	.short	0x01f0


	//----- nvinfo : EIATTR_KPARAM_INFO
	.align		4
        /*001c*/ 	.byte	0x04, 0x17
        /*001e*/ 	.short	(.L_1497 - .L_1496)
.L_1496:
        /*0020*/ 	.word	0x00000000
        /*0024*/ 	.short	0x0000
        /*0026*/ 	.short	0x0000
        /*0028*/ 	.byte	0x00, 0xf0, 0xc1, 0x07


	//----- nvinfo : EIATTR_MAXREG_COUNT
	.align		4
.L_1497:
        /*002c*/ 	.byte	0x03, 0x1b
        /*002e*/ 	.short	0x00a8


	//----- nvinfo : EIATTR_NUM_BARRIERS
	.align		4
        /*0030*/ 	.byte	0x02, 0x4c
        /*0032*/ 	.byte	0x01
	.zero		1


	//----- nvinfo : EIATTR_ANNOTATIONS
	.align		4
        /*0034*/ 	.byte	0x04, 0x55
        /*0036*/ 	.short	(.L_1499 - .L_1498)


	//   ....[0]....
.L_1498:
        /* <DEDUP_REMOVED lines=55> */


	//----- nvinfo : EIATTR_MERCURY_ISA_VERSION
	.align		4
.L_1499:
        /*0398*/ 	.byte	0x03, 0x5f
        /*039a*/ 	.short	0x0000


	//----- nvinfo : EIATTR_COOP_GROUP_MASK_REGIDS
	.align		4
        /*039c*/ 	.byte	0x04, 0x29
        /*039e*/ 	.short	(.L_1501 - .L_1500)


	//   ....[0]....
.L_1500:
        /*03a0*/ 	.word	0xffffffff


	//   ....[1]....
        /*03a4*/ 	.word	0xffffffff


	//   ....[2]....
        /*03a8*/ 	.word	0xffffffff


	//   ....[3]....
        /*03ac*/ 	.word	0xffffffff


	//   ....[4]....
        /*03b0*/ 	.word	0xffffffff


	//   ....[5]....
        /*03b4*/ 	.word	0xffffffff


	//   ....[6]....
        /*03b8*/ 	.word	0xffffffff


	//   ....[7]....
        /*03bc*/ 	.word	0xffffffff


	//   ....[8]....
        /*03c0*/ 	.word	0xffffffff


	//   ....[9]....
        /*03c4*/ 	.word	0xffffffff


	//   ....[10]....
        /*03c8*/ 	.word	0xffffffff


	//   ....[11]....
        /*03cc*/ 	.word	0xffffffff


	//   ....[12]....
        /*03d0*/ 	.word	0xffffffff


	//   ....[13]....
        /*03d4*/ 	.word	0xffffffff


	//   ....[14]....
        /*03d8*/ 	.word	0xffffffff


	//   ....[15]....
        /*03dc*/ 	.word	0xffffffff


	//   ....[16]....
        /*03e0*/ 	.word	0xffffffff


	//   ....[17]....
        /*03e4*/ 	.word	0xffffffff


	//   ....[18]....
        /*03e8*/ 	.word	0xffffffff


	//   ....[19]....
        /*03ec*/ 	.word	0xffffffff


	//   ....[20]....
        /*03f0*/ 	.word	0xffffffff


	//   ....[21]....
        /*03f4*/ 	.word	0xffffffff


	//   ....[22]....
        /*03f8*/ 	.word	0xffffffff


	//   ....[23]....
        /*03fc*/ 	.word	0xffffffff


	//   ....[24]....
        /*0400*/ 	.word	0xffffffff


	//   ....[25]....
        /*0404*/ 	.word	0xffffffff


	//   ....[26]....
        /*0408*/ 	.word	0xffffffff


	//   ....[27]....
        /*040c*/ 	.word	0xffffffff


	//   ....[28]....
        /*0410*/ 	.word	0xffffffff


	//   ....[29]....
        /*0414*/ 	.word	0xffffffff


	//   ....[30]....
        /*0418*/ 	.word	0xffffffff


	//   ....[31]....
        /*041c*/ 	.word	0xffffffff


	//   ....[32]....
        /*0420*/ 	.word	0xffffffff


	//   ....[33]....
        /*0424*/ 	.word	0xffffffff


	//   ....[34]....
        /*0428*/ 	.word	0xffffffff


	//   ....[35]....
        /*042c*/ 	.word	0xffffffff


	//   ....[36]....
        /*0430*/ 	.word	0xffffffff


	//   ....[37]....
        /*0434*/ 	.word	0xffffffff


	//   ....[38]....
        /*0438*/ 	.word	0xffffffff


	//   ....[39]....
        /*043c*/ 	.word	0xffffffff


	//   ....[40]....
        /*0440*/ 	.word	0xffffffff


	//   ....[41]....
        /*0444*/ 	.word	0xffffffff


	//   ....[42]....
        /*0448*/ 	.word	0xffffffff


	//   ....[43]....
        /*044c*/ 	.word	0xffffffff


	//   ....[44]....
        /*0450*/ 	.word	0xffffffff


	//   ....[45]....
        /*0454*/ 	.word	0xffffffff


	//   ....[46]....
        /*0458*/ 	.word	0xffffffff


	//   ....[47]....
        /*045c*/ 	.word	0xffffffff


	//   ....[48]....
        /*0460*/ 	.word	0xffffffff


	//   ....[49]....
        /*0464*/ 	.word	0xffffffff


	//   ....[50]....
        /*0468*/ 	.word	0xffffffff


	//   ....[51]....
        /*046c*/ 	.word	0xffffffff


	//   ....[52]....
        /*0470*/ 	.word	0xffffffff


	//   ....[53]....
        /*0474*/ 	.word	0xffffffff


	//   ....[54]....
        /*0478*/ 	.word	0xffffffff


	//   ....[55]....
        /*047c*/ 	.word	0xffffffff


	//   ....[56]....
        /*0480*/ 	.word	0xffffffff


	//   ....[57]....
        /*0484*/ 	.word	0xffffffff


	//   ....[58]....
        /*0488*/ 	.word	0xffffffff


	//   ....[59]....
        /*048c*/ 	.word	0xffffffff


	//   ....[60]....
        /*0490*/ 	.word	0xffffffff


	//   ....[61]....
        /*0494*/ 	.word	0xffffffff


	//   ....[62]....
        /*0498*/ 	.word	0xffffffff


	//   ....[63]....
        /*049c*/ 	.word	0xffffffff


	//   ....[64]....
        /*04a0*/ 	.word	0xffffffff


	//   ....[65]....
        /*04a4*/ 	.word	0xffffffff


	//   ....[66]....
        /*04a8*/ 	.word	0xffffffff


	//   ....[67]....
        /*04ac*/ 	.word	0xffffffff


	//   ....[68]....
        /*04b0*/ 	.word	0xffffffff


	//   ....[69]....
        /*04b4*/ 	.word	0xffffffff


	//   ....[70]....
        /*04b8*/ 	.word	0xffffffff


	//   ....[71]....
        /*04bc*/ 	.word	0xffffffff


	//   ....[72]....
        /*04c0*/ 	.word	0xffffffff


	//   ....[73]....
        /*04c4*/ 	.word	0xffffffff


	//   ....[74]....
        /*04c8*/ 	.word	0xffffffff


	//   ....[75]....
        /*04cc*/ 	.word	0xffffffff


	//   ....[76]....
        /*04d0*/ 	.word	0xffffffff


	//   ....[77]....
        /*04d4*/ 	.word	0xffffffff


	//   ....[78]....
        /*04d8*/ 	.word	0xffffffff


	//   ....[79]....
        /*04dc*/ 	.word	0xffffffff


	//   ....[80]....
        /*04e0*/ 	.word	0xffffffff


	//   ....[81]....
        /*04e4*/ 	.word	0xffffffff


	//   ....[82]....
        /*04e8*/ 	.word	0xffffffff


	//   ....[83]....
        /*04ec*/ 	.word	0xffffffff


	//   ....[84]....
        /*04f0*/ 	.word	0xffffffff


	//   ....[85]....
        /*04f4*/ 	.word	0xffffffff


	//   ....[86]....
        /*04f8*/ 	.word	0xffffffff


	//   ....[87]....
        /*04fc*/ 	.word	0xffffffff


	//   ....[88]....
        /*0500*/ 	.word	0xffffffff


	//   ....[89]....
        /*0504*/ 	.word	0xffffffff


	//   ....[90]....
        /*0508*/ 	.word	0xffffffff


	//   ....[91]....
        /*050c*/ 	.word	0xffffffff


	//   ....[92]....
        /*0510*/ 	.word	0xffffffff


	//----- nvinfo : EIATTR_COOP_GROUP_INSTR_OFFSETS
	.align		4
.L_1501:
        /*0514*/ 	.byte	0x04, 0x28
        /*0516*/ 	.short	(.L_1503 - .L_1502)


	//   ....[0]....
.L_1502:
        /*0518*/ 	.word	0x00001570


	//   ....[1]....
        /*051c*/ 	.word	0x00001c40


	//   ....[2]....
        /*0520*/ 	.word	0x00002180


	//   ....[3]....
        /*0524*/ 	.word	0x00004ec0


	//   ....[4]....
        /*0528*/ 	.word	0x000055e0


	//   ....[5]....
        /*052c*/ 	.word	0x00006220


	//   ....[6]....
        /*0530*/ 	.word	0x00006d50


	//   ....[7]....
        /*0534*/ 	.word	0x00008050


	//   ....[8]....
        /*0538*/ 	.word	0x00008d20


	//   ....[9]....
        /*053c*/ 	.word	0x00008d50


	//   ....[10]....
        /*0540*/ 	.word	0x00008da0


	//   ....[11]....
        /*0544*/ 	.word	0x00008dc0


	//   ....[12]....
        /*0548*/ 	.word	0x00008df0


	//   ....[13]....
        /*054c*/ 	.word	0x00008e10


	//   ....[14]....
        /*0550*/ 	.word	0x00008e40


	//   ....[15]....
        /*0554*/ 	.word	0x00008e60


	//   ....[16]....
        /*0558*/ 	.word	0x00008e80


	//   ....[17]....
        /*055c*/ 	.word	0x00008e90


	//   ....[18]....
        /*0560*/ 	.word	0x00008f20


	//   ....[19]....
        /*0564*/ 	.word	0x00008f70


	//   ....[20]....
        /*0568*/ 	.word	0x00008f90


	//   ....[21]....
        /*056c*/ 	.word	0x00008fa0


	//   ....[22]....
        /*0570*/ 	.word	0x00008fb0


	//   ....[23]....
        /*0574*/ 	.word	0x00008fc0


	//   ....[24]....
        /*0578*/ 	.word	0x000095e0


	//   ....[25]....
        /*057c*/ 	.word	0x00009600


	//   ....[26]....
        /*0580*/ 	.word	0x00009610


	//   ....[27]....
        /*0584*/ 	.word	0x00009620


	//   ....[28]....
        /*0588*/ 	.word	0x00009650


	//   ....[29]....
        /*058c*/ 	.word	0x00009670


	//   ....[30]....
        /*0590*/ 	.word	0x00009690


	//   ....[31]....
        /*0594*/ 	.word	0x000096b0


	//   ....[32]....
        /*0598*/ 	.word	0x000096d0


	//   ....[33]....
        /*059c*/ 	.word	0x000096f0


	//   ....[34]....
        /*05a0*/ 	.word	0x00009710


	//   ....[35]....
        /*05a4*/ 	.word	0x00009730


	//   ....[36]....
        /*05a8*/ 	.word	0x00009740


	//   ....[37]....
        /*05ac*/ 	.word	0x00009750


	//   ....[38]....
        /*05b0*/ 	.word	0x00009770


	//   ....[39]....
        /*05b4*/ 	.word	0x00009780


	//   ....[40]....
        /*05b8*/ 	.word	0x0000b230


	//   ....[41]....
        /*05bc*/ 	.word	0x0000b260


	//   ....[42]....
        /*05c0*/ 	.word	0x0000b3b0


	//   ....[43]....
        /*05c4*/ 	.word	0x0000b3e0


	//   ....[44]....
        /*05c8*/ 	.word	0x0000b4c0


	//   ....[45]....
        /*05cc*/ 	.word	0x0000b4f0


	//   ....[46]....
        /*05d0*/ 	.word	0x0000b540


	//   ....[47]....
        /*05d4*/ 	.word	0x0000b560


	//   ....[48]....
        /*05d8*/ 	.word	0x0000b590


	//   ....[49]....
        /*05dc*/ 	.word	0x0000b5c0


	//   ....[50]....
        /*05e0*/ 	.word	0x0000be60


	//   ....[51]....
        /*05e4*/ 	.word	0x0000c950


	//   ....[52]....
        /*05e8*/ 	.word	0x0000d540


	//   ....[53]....
        /*05ec*/ 	.word	0x0000dc30


	//   ....[54]....
        /*05f0*/ 	.word	0x0000dc50


	//   ....[55]....
        /*05f4*/ 	.word	0x0000dc70


	//   ....[56]....
        /*05f8*/ 	.word	0x0000dc90


	//   ....[57]....
        /*05fc*/ 	.word	0x0000dcb0


	//   ....[58]....
        /*0600*/ 	.word	0x0000de40


	//   ....[59]....
        /*0604*/ 	.word	0x0000de60


	//   ....[60]....
        /*0608*/ 	.word	0x0000de80


	//   ....[61]....
        /*060c*/ 	.word	0x0000dea0


	//   ....[62]....
        /*0610*/ 	.word	0x0000dec0


	//   ....[63]....
        /*0614*/ 	.word	0x0000e2b0


	//   ....[64]....
        /*0618*/ 	.word	0x0000e310


	//   ....[65]....
        /*061c*/ 	.word	0x0000e3b0


	//   ....[66]....
        /*0620*/ 	.word	0x0000e400


	//   ....[67]....
        /*0624*/ 	.word	0x0000e480


	//   ....[68]....
        /*0628*/ 	.word	0x0000e4d0


	//   ....[69]....
        /*062c*/ 	.word	0x0000e550


	//   ....[70]....
        /*0630*/ 	.word	0x0000e5a0


	//   ....[71]....
        /*0634*/ 	.word	0x0000e620


	//   ....[72]....
        /*0638*/ 	.word	0x0000e670


	//   ....[73]....
        /*063c*/ 	.word	0x0000e6d0


	//   ....[74]....
        /*0640*/ 	.word	0x0000e720


	//   ....[75]....
        /*0644*/ 	.word	0x0000e770


	//   ....[76]....
        /*0648*/ 	.word	0x0000e7c0


	//   ....[77]....
        /*064c*/ 	.word	0x0000e820


	//   ....[78]....
        /*0650*/ 	.word	0x0000e880


	//   ....[79]....
        /*0654*/ 	.word	0x0000e900


	//   ....[80]....
        /*0658*/ 	.word	0x0000e950


	//   ....[81]....
        /*065c*/ 	.word	0x0000e9b0


	//   ....[82]....
        /*0660*/ 	.word	0x0000ea00


	//   ....[83]....
        /*0664*/ 	.word	0x0000ea80


	//   ....[84]....
        /*0668*/ 	.word	0x0000ead0


	//   ....[85]....
        /*066c*/ 	.word	0x0000eb40


	//   ....[86]....
        /*0670*/ 	.word	0x0000eb90


	//   ....[87]....
        /*0674*/ 	.word	0x0000ebf0


	//   ....[88]....
        /*0678*/ 	.word	0x0000ec40


	//   ....[89]....
        /*067c*/ 	.word	0x0000ec90


	//   ....[90]....
        /*0680*/ 	.word	0x0000ece0


	//   ....[91]....
        /*0684*/ 	.word	0x0000ed40


	//   ....[92]....
        /*0688*/ 	.word	0x0000ed90


	//----- nvinfo : EIATTR_EXIT_INSTR_OFFSETS
	.align		4
.L_1503:
        /*068c*/ 	.byte	0x04, 0x1c
        /*068e*/ 	.short	(.L_1505 - .L_1504)


	//   ....[0]....
.L_1504:
        /*0690*/ 	.word	0x0000dff0


	//   ....[1]....
        /*0694*/ 	.word	0x0000e270


	//----- nvinfo : EIATTR_MAX_THREADS
	.align		4
.L_1505:
        /*0698*/ 	.byte	0x04, 0x05
        /*069a*/ 	.short	(.L_1507 - .L_1506)
.L_1506:
        /*069c*/ 	.word	0x00000080
        /*06a0*/ 	.word	0x00000001
        /*06a4*/ 	.word	0x00000001


	//----- nvinfo : EIATTR_CRS_STACK_SIZE
	.align		4
.L_1507:
        /*06a8*/ 	.byte	0x04, 0x1e
        /*06aa*/ 	.short	(.L_1509 - .L_1508)
.L_1508:
        /*06ac*/ 	.word	0x00000000
.L_1509:


//--------------------- .nv.info._Z25selective_scan_bwd_kernelI32Selective_Scan_bwd_kernel_traitsILi128ELi16ELb0ELb1ELb0ELb0ELb0EN3c108BFloat16EfEEv12SSMParamsBwd --------------------------
	.section	.nv.info._Z25selective_scan_bwd_kernelI32Selective_Scan_bwd_kernel_traitsILi128ELi16ELb0ELb1ELb0ELb0ELb0EN3c108BFloat16EfEEv12SSMParamsBwd,"",@"SHT_CUDA_INFO"
	.sectionflags	@""
	.align	4


	//----- nvinfo : EIATTR_CUDA_API_VERSION
	.align		4
        /*0000*/ 	.byte	0x04, 0x37
        /*0002*/ 	.short	(.L_1511 - .L_1510)
.L_1510:
        /*0004*/ 	.word	0x00000082


	//----- nvinfo : EIATTR_SW2861232_WAR
	.align		4
.L_1511:
        /*0008*/ 	.byte	0x01, 0x35
	.zero		2


	//----- nvinfo : EIATTR_PARAM_CBANK
	.align		4
        /*000c*/ 	.byte	0x04, 0x0a
        /*000e*/ 	.short	(.L_1513 - .L_1512)
	.align		4
.L_1512:
        /*0010*/ 	.word	index@(.nv.constant0._Z25selective_scan_bwd_kernelI32Selective_Scan_bwd_kernel_traitsILi128ELi16ELb0ELb1ELb0ELb0ELb0EN3c108BFloat16EfEEv12SSMParamsBwd)
        /*0014*/ 	.short	0x0160
        /*0016*/ 	.short	0x01f0


	//----- nvinfo : EIATTR_CBANK_PARAM_SIZE
	.align		4
.L_1513:
        /*0018*/ 	.byte	0x03, 0x19
        /*001a*/ 	.short	0x01f0


	//----- nvinfo : EIATTR_KPARAM_INFO
	.align		4
        /*001c*/ 	.byte	0x04, 0x17
        /*001e*/ 	.short	(.L_1515 - .L_1514)
.L_1514:
        /*0020*/ 	.word	0x00000000
        /*0024*/ 	.short	0x0000
        /*0026*/ 	.short	0x0000
        /*0028*/ 	.byte	0x00, 0xf0, 0xc1, 0x07


	//----- nvinfo : EIATTR_MAXREG_COUNT
	.align		4
.L_1515:
        /*002c*/ 	.byte	0x03, 0x1b
        /*002e*/ 	.short	0x00a8


	//----- nvinfo : EIATTR_NUM_BARRIERS
	.align		4
        /*0030*/ 	.byte	0x02, 0x4c
        /*0032*/ 	.byte	0x01
	.zero		1


	//----- nvinfo : EIATTR_MERCURY_ISA_VERSION
	.align		4
        /*0034*/ 	.byte	0x03, 0x5f
        /*0036*/ 	.short	0x0000


	//----- nvinfo : EIATTR_COOP_GROUP_MASK_REGIDS
	.align		4
        /*0038*/ 	.byte	0x04, 0x29
        /*003a*/ 	.short	(.L_1517 - .L_1516)


	//   ....[0]....
.L_1516:
        /*003c*/ 	.word	0xffffffff


	//   ....[1]....
        /*0040*/ 	.word	0xffffffff


	//   ....[2]....
        /*0044*/ 	.word	0xffffffff


	//   ....[3]....
        /*0048*/ 	.word	0xffffffff


	//   ....[4]....
        /*004c*/ 	.word	0xffffffff


	//   ....[5]....
        /*0050*/ 	.word	0xffffffff


	//   ....[6]....
        /*0054*/ 	.word	0xffffffff


	//   ....[7]....
        /*0058*/ 	.word	0xffffffff


	//   ....[8]....
        /*005c*/ 	.word	0xffffffff


	//   ....[9]....
        /*0060*/ 	.word	0xffffffff


	//   ....[10]....
        /*0064*/ 	.word	0xffffffff


	//   ....[11]....
        /*0068*/ 	.word	0xffffffff


	//   ....[12]....
        /*006c*/ 	.word	0xffffffff


	//   ....[13]....
        /*0070*/ 	.word	0xffffffff


	//   ....[14]....
        /*0074*/ 	.word	0xffffffff


	//   ....[15]....
        /*0078*/ 	.word	0xffffffff


	//   ....[16]....
        /*007c*/ 	.word	0xffffffff


	//   ....[17]....
        /*0080*/ 	.word	0xffffffff


	//   ....[18]....
        /*0084*/ 	.word	0xffffffff


	//   ....[19]....
        /*0088*/ 	.word	0xffffffff


	//   ....[20]....
        /*008c*/ 	.word	0xffffffff


	//   ....[21]....
        /*0090*/ 	.word	0xffffffff


	//   ....[22]....
        /*0094*/ 	.word	0xffffffff


	//   ....[23]....
        /*0098*/ 	.word	0xffffffff


	//   ....[24]....
        /*009c*/ 	.word	0xffffffff


	//   ....[25]....
        /*00a0*/ 	.word	0xffffffff


	//   ....[26]....
        /*00a4*/ 	.word	0xffffffff


	//   ....[27]....
        /*00a8*/ 	.word	0xffffffff


	//   ....[28]....
        /*00ac*/ 	.word	0xffffffff


	//   ....[29]....
        /*00b0*/ 	.word	0xffffffff


	//   ....[30]....
        /*00b4*/ 	.word	0xffffffff


	//   ....[31]....
        /*00b8*/ 	.word	0xffffffff


	//   ....[32]....
        /*00bc*/ 	.word	0xffffffff


	//   ....[33]....
        /*00c0*/ 	.word	0xffffffff


	//   ....[34]....
        /*00c4*/ 	.word	0xffffffff


	//   ....[35]....
        /*00c8*/ 	.word	0xffffffff


	//   ....[36]....
        /*00cc*/ 	.word	0xffffffff


	//   ....[37]....
        /*00d0*/ 	.word	0xffffffff


	//   ....[38]....
        /*00d4*/ 	.word	0xffffffff


	//   ....[39]....
        /*00d8*/ 	.word	0xffffffff


	//   ....[40]....
        /*00dc*/ 	.word	0xffffffff


	//   ....[41]....
        /*00e0*/ 	.word	0xffffffff


	//   ....[42]....
        /*00e4*/ 	.word	0xffffffff


	//   ....[43]....
        /*00e8*/ 	.word	0xffffffff


	//   ....[44]....
        /*00ec*/ 	.word	0xffffffff


	//   ....[45]....
        /*00f0*/ 	.word	0xffffffff


	//   ....[46]....
        /*00f4*/ 	.word	0xffffffff


	//   ....[47]....
        /*00f8*/ 	.word	0xffffffff


	//   ....[48]....
        /*00fc*/ 	.word	0xffffffff


	//   ....[49]....
        /*0100*/ 	.word	0xffffffff


	//   ....[50]....
        /*0104*/ 	.word	0xffffffff


	//   ....[51]....
        /*0108*/ 	.word	0xffffffff


	//   ....[52]....
        /*010c*/ 	.word	0xffffffff


	//   ....[53]....
        /*0110*/ 	.word	0xffffffff


	//   ....[54]....
        /*0114*/ 	.word	0xffffffff


	//   ....[55]....
        /*0118*/ 	.word	0xffffffff


	//   ....[56]....
        /*011c*/ 	.word	0xffffffff


	//   ....[57]....
        /*0120*/ 	.word	0xffffffff


	//   ....[58]....
        /*0124*/ 	.word	0xffffffff


	//   ....[59]....
        /*0128*/ 	.word	0xffffffff


	//   ....[60]....
        /*012c*/ 	.word	0xffffffff


	//   ....[61]....
        /*0130*/ 	.word	0xffffffff


	//   ....[62]....
        /*0134*/ 	.word	0xffffffff


	//   ....[63]....
        /*0138*/ 	.word	0xffffffff


	//   ....[64]....
        /*013c*/ 	.word	0xffffffff


	//   ....[65]....
        /*0140*/ 	.word	0xffffffff


	//   ....[66]....
        /*0144*/ 	.word	0xffffffff


	//   ....[67]....
        /*0148*/ 	.word	0xffffffff


	//   ....[68]....
        /*014c*/ 	.word	0xffffffff


	//   ....[69]....
        /*0150*/ 	.word	0xffffffff


	//   ....[70]....
        /*0154*/ 	.word	0xffffffff


	//   ....[71]....
        /*0158*/ 	.word	0xffffffff


	//   ....[72]....
        /*015c*/ 	.word	0xffffffff


	//   ....[73]....
        /*0160*/ 	.word	0xffffffff


	//   ....[74]....
        /*0164*/ 	.word	0xffffffff


	//   ....[75]....
        /*0168*/ 	.word	0xffffffff


	//   ....[76]....
        /*016c*/ 	.word	0xffffffff


	//   ....[77]....
        /*0170*/ 	.word	0xffffffff


	//   ....[78]....
        /*0174*/ 	.word	0xffffffff


	//   ....[79]....
        /*0178*/ 	.word	0xffffffff


	//   ....[80]....
        /*017c*/ 	.word	0xffffffff


	//   ....[81]....
        /*0180*/ 	.word	0xffffffff


	//   ....[82]....
        /*0184*/ 	.word	0xffffffff


	//   ....[83]....
        /*0188*/ 	.word	0xffffffff


	//   ....[84]....
        /*018c*/ 	.word	0xffffffff


	//   ....[85]....
        /*0190*/ 	.word	0xffffffff


	//   ....[86]....
        /*0194*/ 	.word	0xffffffff


	//   ....[87]....
        /*0198*/ 	.word	0xffffffff


	//----- nvinfo : EIATTR_COOP_GROUP_INSTR_OFFSETS
	.align		4
.L_1517:
        /*019c*/ 	.byte	0x04, 0x28
        /*019e*/ 	.short	(.L_1519 - .L_1518)


	//   ....[0]....
.L_1518:
        /*01a0*/ 	.word	0x00001400


	//   ....[1]....
        /*01a4*/ 	.word	0x00001a40


	//   ....[2]....
        /*01a8*/ 	.word	0x00001f30


	//   ....[3]....
        /*01ac*/ 	.word	0x000030a0


	//   ....[4]....
        /*01b0*/ 	.word	0x00003af0


	//   ....[5]....
        /*01b4*/ 	.word	0x00003b10


	//   ....[6]....
        /*01b8*/ 	.word	0x00003b60


	//   ....[7]....
        /*01bc*/ 	.word	0x00003b70


	//   ....[8]....
        /*01c0*/ 	.word	0x00003ba0


	//   ....[9]....
        /*01c4*/ 	.word	0x00003bc0


	//   ....[10]....
        /*01c8*/ 	.word	0x00003bf0


	//   ....[11]....
        /*01cc*/ 	.word	0x00003c10


	//   ....[12]....
        /*01d0*/ 	.word	0x00003c40


	//   ....[13]....
        /*01d4*/ 	.word	0x00003c50


	//   ....[14]....
        /*01d8*/ 	.word	0x00003cf0


	//   ....[15]....
        /*01dc*/ 	.word	0x00003d60


	//   ....[16]....
        /*01e0*/ 	.word	0x00003d80


	//   ....[17]....
        /*01e4*/ 	.word	0x00003d90


	//   ....[18]....
        /*01e8*/ 	.word	0x00003da0


	//   ....[19]....
        /*01ec*/ 	.word	0x00003db0


	//   ....[20]....
        /*01f0*/ 	.word	0x000044d0


	//   ....[21]....
        /*01f4*/ 	.word	0x000044f0


	//   ....[22]....
        /*01f8*/ 	.word	0x00004500


	//   ....[23]....
        /*01fc*/ 	.word	0x00004530


	//   ....[24]....
        /*0200*/ 	.word	0x00004540


	//   ....[25]....
        /*0204*/ 	.word	0x00004570


	//   ....[26]....
        /*0208*/ 	.word	0x00004580


	//   ....[27]....
        /*020c*/ 	.word	0x000045b0


	//   ....[28]....
        /*0210*/ 	.word	0x000045c0


	//   ....[29]....
        /*0214*/ 	.word	0x000045f0


	//   ....[30]....
        /*0218*/ 	.word	0x00004600


	//   ....[31]....
        /*021c*/ 	.word	0x00004630


	//   ....[32]....
        /*0220*/ 	.word	0x00004640


	//   ....[33]....
        /*0224*/ 	.word	0x00004650


	//   ....[34]....
        /*0228*/ 	.word	0x00004660


	//   ....[35]....
        /*022c*/ 	.word	0x00004670


	//   ....[36]....
        /*0230*/ 	.word	0x000061e0


	//   ....[37]....
        /*0234*/ 	.word	0x00006220


	//   ....[38]....
        /*0238*/ 	.word	0x00006310


	//   ....[39]....
        /*023c*/ 	.word	0x00006340


	//   ....[40]....
        /*0240*/ 	.word	0x00006420


	//   ....[41]....
        /*0244*/ 	.word	0x00006450


	//   ....[42]....
        /*0248*/ 	.word	0x000064d0


	//   ....[43]....
        /*024c*/ 	.word	0x000064f0


	//   ....[44]....
        /*0250*/ 	.word	0x00006520


	//   ....[45]....
        /*0254*/ 	.word	0x00006540


	//   ....[46]....
        /*0258*/ 	.word	0x00006ad0


	//   ....[47]....
        /*025c*/ 	.word	0x00007700


	//   ....[48]....
        /*0260*/ 	.word	0x00007d30


	//   ....[49]....
        /*0264*/ 	.word	0x00007d90


	//   ....[50]....
        /*0268*/ 	.word	0x00007de0


	//   ....[51]....
        /*026c*/ 	.word	0x00007e00


	//   ....[52]....
        /*0270*/ 	.word	0x00007e20


	//   ....[53]....
        /*0274*/ 	.word	0x00007f40


	//   ....[54]....
        /*0278*/ 	.word	0x00007f90


	//   ....[55]....
        /*027c*/ 	.word	0x00007fe0


	//   ....[56]....
        /*0280*/ 	.word	0x00008000


	//   ....[57]....
        /*0284*/ 	.word	0x00008020


	//   ....[58]....
        /*0288*/ 	.word	0x00008430


	//   ....[59]....
        /*028c*/ 	.word	0x000084b0


	//   ....[60]....
        /*0290*/ 	.word	0x00008560


	//   ....[61]....
        /*0294*/ 	.word	0x000085d0


	//   ....[62]....
        /*0298*/ 	.word	0x00008660


	//   ....[63]....
        /*029c*/ 	.word	0x000086d0


	//   ....[64]....
        /*02a0*/ 	.word	0x00008760


	//   ....[65]....
        /*02a4*/ 	.word	0x000087d0


	//   ....[66]....
        /*02a8*/ 	.word	0x00008860


	//   ....[67]....
        /*02ac*/ 	.word	0x000088d0


	//   ....[68]....
        /*02b0*/ 	.word	0x00008940


	//   ....[69]....
        /*02b4*/ 	.word	0x000089b0


	//   ....[70]....
        /*02b8*/ 	.word	0x00008a20


	//   ....[71]....
        /*02bc*/ 	.word	0x00008a90


	//   ....[72]....
        /*02c0*/ 	.word	0x00008b00


	//   ....[73]....
        /*02c4*/ 	.word	0x00008b80


	//   ....[74]....
        /*02c8*/ 	.word	0x00008c20


	//   ....[75]....
        /*02cc*/ 	.word	0x00008c90


	//   ....[76]....
        /*02d0*/ 	.word	0x00008d10


	//   ....[77]....
        /*02d4*/ 	.word	0x00008d80


	//   ....[78]....
        /*02d8*/ 	.word	0x00008e20


	//   ....[79]....
        /*02dc*/ 	.word	0x00008e90


	//   ....[80]....
        /*02e0*/ 	.word	0x00008f20


	//   ....[81]....
        /*02e4*/ 	.word	0x00008f90


	//   ....[82]....
        /*02e8*/ 	.word	0x00009010


	//   ....[83]....
        /*02ec*/ 	.word	0x00009080


	//   ....[84]....
        /*02f0*/ 	.word	0x00009100


	//   ....[85]....
        /*02f4*/ 	.word	0x00009170


	//   ....[86]....
        /*02f8*/ 	.word	0x000091f0


	//   ....[87]....
        /*02fc*/ 	.word	0x00009260


	//----- nvinfo : EIATTR_EXIT_INSTR_OFFSETS
	.align		4
.L_1519:
        /*0300*/ 	.byte	0x04, 0x1c
        /*0302*/ 	.short	(.L_1521 - .L_1520)


	//   ....[0]....
.L_1520:
        /*0304*/ 	.word	0x00008150


	//   ....[1]....
        /*0308*/ 	.word	0x000083d0


	//----- nvinfo : EIATTR_MAX_THREADS
	.align		4
.L_1521:
        /*030c*/ 	.byte	0x04, 0x05
        /*030e*/ 	.short	(.L_1523 - .L_1522)
.L_1522:
        /*0310*/ 	.word	0x00000080
        /*0314*/ 	.word	0x00000001
        /*0318*/ 	.word	0x00000001


	//----- nvinfo : EIATTR_CRS_STACK_SIZE
	.align		4
.L_1523:
        /*031c*/ 	.byte	0x04, 0x1e
        /*031e*/ 	.short	(.L_1525 - .L_1524)
.L_1524:
        /*0320*/ 	.word	0x00000000
.L_1525:


//--------------------- .nv.info._Z25selective_scan_bwd_kernelI32Selective_Scan_bwd_kernel_traitsILi128ELi16ELb0ELb1ELb0ELb0ELb1EN3c108BFloat16EfEEv12SSMParamsBwd --------------------------
	.section	.nv.info._Z25selective_scan_bwd_kernelI32Selective_Scan_bwd_kernel_traitsILi128ELi16ELb0ELb1ELb0ELb0ELb1EN3c108BFloat16EfEEv12SSMParamsBwd,"",@"SHT_CUDA_INFO"
	.sectionflags	@""
	.align	4


	//----- nvinfo : EIATTR_CUDA_API_VERSION
	.align		4
        /*0000*/ 	.byte	0x04, 0x37
        /*0002*/ 	.short	(.L_1527 - .L_1526)
.L_1526:
        /*0004*/ 	.word	0x00000082


	//----- nvinfo : EIATTR_SW2861232_WAR
	.align		4
.L_1527:
        /*0008*/ 	.byte	0x01, 0x35
	.zero		2


	//----- nvinfo : EIATTR_PARAM_CBANK
	.align		4
        /*000c*/ 	.byte	0x04, 0x0a
        /*000e*/ 	.short	(.L_1529 - .L_1528)
	.align		4
.L_1528:
        /*0010*/ 	.word	index@(.nv.constant0._Z25selective_scan_bwd_kernelI32Selective_Scan_bwd_kernel_traitsILi128ELi16ELb0ELb1ELb0ELb0ELb1EN3c108BFloat16EfEEv12SSMParamsBwd)
        /*0014*/ 	.short	0x0160
        /*0016*/ 	.short	0x01f0


	//----- nvinfo : EIATTR_CBANK_PARAM_SIZE
	.align		4
.L_1529:
        /*0018*/ 	.byte	0x03, 0x19
        /*001a*/ 	.short	0x01f0


	//----- nvinfo : EIATTR_KPARAM_INFO
	.align		4
        /*001c*/ 	.byte	0x04, 0x17
        /*001e*/ 	.short	(.L_1531 - .L_1530)
.L_1530:
        /*0020*/ 	.word	0x00000000
        /*0024*/ 	.short	0x0000
        /*0026*/ 	.short	0x0000
        /*0028*/ 	.byte	0x00, 0xf0, 0xc1, 0x07


	//----- nvinfo : EIATTR_MAXREG_COUNT
	.align		4
.L_1531:
        /*002c*/ 	.byte	0x03, 0x1b
        /*002e*/ 	.short	0x00a8


	//----- nvinfo : EIATTR_NUM_BARRIERS
	.align		4
        /*0030*/ 	.byte	0x02, 0x4c
        /*0032*/ 	.byte	0x01
	.zero		1


	//----- nvinfo : EIATTR_ANNOTATIONS
	.align		4
        /*0034*/ 	.byte	0x04, 0x55
        /*0036*/ 	.short	(.L_1533 - .L_1532)


	//   ....[0]....
.L_1532:
        /* <DEDUP_REMOVED lines=25> */


	//----- nvinfo : EIATTR_MERCURY_ISA_VERSION
	.align		4
.L_1533:
        /*01b0*/ 	.byte	0x03, 0x5f
        /*01b2*/ 	.short	0x0000


	//----- nvinfo : EIATTR_COOP_GROUP_MASK_REGIDS
	.align		4
        /*01b4*/ 	.byte	0x04, 0x29
        /*01b6*/ 	.short	(.L_1535 - .L_1534)


	//   ....[0]....
.L_1534:
        /*01b8*/ 	.word	0xffffffff


	//   ....[1]....
        /*01bc*/ 	.word	0xffffffff


	//   ....[2]....
        /*01c0*/ 	.word	0xffffffff


	//   ....[3]....
        /*01c4*/ 	.word	0xffffffff


	//   ....[4]....
        /*01c8*/ 	.word	0xffffffff


	//   ....[5]....
        /*01cc*/ 	.word	0xffffffff


	//   ....[6]....
        /*01d0*/ 	.word	0xffffffff


	//   ....[7]....
        /*01d4*/ 	.word	0xffffffff


	//   ....[8]....
        /*01d8*/ 	.word	0xffffffff


	//   ....[9]....
        /*01dc*/ 	.word	0xffffffff


	//   ....[10]....
        /*01e0*/ 	.word	0xffffffff


	//   ....[11]....
        /*01e4*/ 	.word	0xffffffff


	//   ....[12]....
        /*01e8*/ 	.word	0xffffffff


	//   ....[13]....
        /*01ec*/ 	.word	0xffffffff


	//   ....[14]....
        /*01f0*/ 	.word	0xffffffff


	//   ....[15]....
        /*01f4*/ 	.word	0xffffffff


	//   ....[16]....
        /*01f8*/ 	.word	0xffffffff


	//   ....[17]....
        /*01fc*/ 	.word	0xffffffff


	//   ....[18]....
        /*0200*/ 	.word	0xffffffff


	//   ....[19]....
        /*0204*/ 	.word	0xffffffff


	//   ....[20]....
        /*0208*/ 	.word	0xffffffff


	//   ....[21]....
        /*020c*/ 	.word	0xffffffff


	//   ....[22]....
        /*0210*/ 	.word	0xffffffff


	//   ....[23]....
        /*0214*/ 	.word	0xffffffff


	//   ....[24]....
        /*0218*/ 	.word	0xffffffff


	//   ....[25]....
        /*021c*/ 	.word	0xffffffff


	//   ....[26]....
        /*0220*/ 	.word	0xffffffff


	//   ....[27]....
        /*0224*/ 	.word	0xffffffff


	//   ....[28]....
        /*0228*/ 	.word	0xffffffff


	//   ....[29]....
        /*022c*/ 	.word	0xffffffff


	//   ....[30]....
        /*0230*/ 	.word	0xffffffff


	//   ....[31]....
        /*0234*/ 	.word	0xffffffff


	//   ....[32]....
        /*0238*/ 	.word	0xffffffff


	//   ....[33]....
        /*023c*/ 	.word	0xffffffff


	//   ....[34]....
        /*0240*/ 	.word	0xffffffff


	//   ....[35]....
        /*0244*/ 	.word	0xffffffff


	//   ....[36]....
        /*0248*/ 	.word	0xffffffff


	//   ....[37]....
        /*024c*/ 	.word	0xffffffff


	//   ....[38]....
        /*0250*/ 	.word	0xffffffff


	//   ....[39]....
        /*0254*/ 	.word	0xffffffff


	//   ....[40]....
        /*0258*/ 	.word	0xffffffff


	//   ....[41]....
        /*025c*/ 	.word	0xffffffff


	//   ....[42]....
        /*0260*/ 	.word	0xffffffff


	//   ....[43]....
        /*0264*/ 	.word	0xffffffff


	//   ....[44]....
        /*0268*/ 	.word	0xffffffff


	//   ....[45]....
        /*026c*/ 	.word	0xffffffff


	//   ....[46]....
        /*0270*/ 	.word	0xffffffff


	//   ....[47]....
        /*0274*/ 	.word	0xffffffff


	//   ....[48]....
        /*0278*/ 	.word	0xffffffff


	//   ....[49]....
        /*027c*/ 	.word	0xffffffff


	//   ....[50]....
        /*0280*/ 	.word	0xffffffff


	//   ....[51]....
        /*0284*/ 	.word	0xffffffff


	//   ....[52]....
        /*0288*/ 	.word	0xffffffff


	//   ....[53]....
        /*028c*/ 	.word	0xffffffff


	//   ....[54]....
        /*0290*/ 	.word	0xffffffff


	//   ....[55]....
        /*0294*/ 	.word	0xffffffff


	//   ....[56]....
        /*0298*/ 	.word	0xffffffff


	//   ....[57]....
        /*029c*/ 	.word	0xffffffff


	//   ....[58]....
        /*02a0*/ 	.word	0xffffffff


	//   ....[59]....
        /*02a4*/ 	.word	0xffffffff


	//   ....[60]....
        /*02a8*/ 	.word	0xffffffff


	//   ....[61]....
        /*02ac*/ 	.word	0xffffffff


	//   ....[62]....
        /*02b0*/ 	.word	0xffffffff


	//   ....[63]....
        /*02b4*/ 	.word	0xffffffff


	//   ....[64]....
        /*02b8*/ 	.word	0xffffffff


	//   ....[65]....
        /*02bc*/ 	.word	0xffffffff


	//   ....[66]....
        /*02c0*/ 	.word	0xffffffff


	//   ....[67]....
        /*02c4*/ 	.word	0xffffffff


	//   ....[68]....
        /*02c8*/ 	.word	0xffffffff


	//   ....[69]....
        /*02cc*/ 	.word	0xffffffff


	//   ....[70]....
        /*02d0*/ 	.word	0xffffffff


	//   ....[71]....
        /*02d4*/ 	.word	0xffffffff


	//   ....[72]....
        /*02d8*/ 	.word	0xffffffff


	//   ....[73]....
        /*02dc*/ 	.word	0xffffffff


	//   ....[74]....
        /*02e0*/ 	.word	0xffffffff


	//   ....[75]....
        /*02e4*/ 	.word	0xffffffff


	//   ....[76]....
        /*02e8*/ 	.word	0xffffffff


	//   ....[77]....
        /*02ec*/ 	.word	0xffffffff


	//   ....[78]....
        /*02f0*/ 	.word	0xffffffff


	//   ....[79]....
        /*02f4*/ 	.word	0xffffffff


	//   ....[80]....
        /*02f8*/ 	.word	0xffffffff


	//   ....[81]....
        /*02fc*/ 	.word	0xffffffff


	//   ....[82]....
        /*0300*/ 	.word	0xffffffff


	//   ....[83]....
        /*0304*/ 	.word	0xffffffff


	//   ....[84]....
        /*0308*/ 	.word	0xffffffff


	//   ....[85]....
        /*030c*/ 	.word	0xffffffff


	//   ....[86]....
        /*0310*/ 	.word	0xffffffff


	//   ....[87]....
        /*0314*/ 	.word	0xffffffff


	//   ....[88]....
        /*0318*/ 	.word	0xffffffff


	//   ....[89]....
        /*031c*/ 	.word	0xffffffff


	//   ....[90]....
        /*0320*/ 	.word	0xffffffff


	//   ....[91]....
        /*0324*/ 	.word	0xffffffff


	//----- nvinfo : EIATTR_COOP_GROUP_INSTR_OFFSETS
	.align		4
.L_1535:
        /*0328*/ 	.byte	0x04, 0x28
        /*032a*/ 	.short	(.L_1537 - .L_1536)


	//   ....[0]....
.L_1536:
        /*032c*/ 	.word	0x00001470


	//   ....[1]....
        /*0330*/ 	.word	0x00001a80


	//   ....[2]....
        /*0334*/ 	.word	0x00002290


	//   ....[3]....
        /*0338*/ 	.word	0x000027f0


	//   ....[4]....
        /*033c*/ 	.word	0x00002f80


	//   ....[5]....
        /*0340*/ 	.word	0x00003b50


	//   ....[6]....
        /*0344*/ 	.word	0x00004870


	//   ....[7]....
        /*0348*/ 	.word	0x00005ac0


	//   ....[8]....
        /*034c*/ 	.word	0x00006790


	//   ....[9]....
        /*0350*/ 	.word	0x000067c0


	//   ....[10]....
        /*0354*/ 	.word	0x00006810


	//   ....[11]....
        /*0358*/ 	.word	0x00006830


	//   ....[12]....
        /*035c*/ 	.word	0x00006860


	//   ....[13]....
        /*0360*/ 	.word	0x00006880


	//   ....[14]....
        /*0364*/ 	.word	0x000068b0


	//   ....[15]....
        /*0368*/ 	.word	0x000068d0


	//   ....[16]....
        /*036c*/ 	.word	0x000068f0


	//   ....[17]....
        /*0370*/ 	.word	0x00006900


	//   ....[18]....
        /*0374*/ 	.word	0x00006990


	//   ....[19]....
        /*0378*/ 	.word	0x000069e0


	//   ....[20]....
        /*037c*/ 	.word	0x00006a00


	//   ....[21]....
        /*0380*/ 	.word	0x00006a10


	//   ....[22]....
        /*0384*/ 	.word	0x00006a20


	//   ....[23]....
        /*0388*/ 	.word	0x00006a30


	//   ....[24]....
        /*038c*/ 	.word	0x00007050


	//   ....[25]....
        /*0390*/ 	.word	0x00007070


	//   ....[26]....
        /*0394*/ 	.word	0x00007080


	//   ....[27]....
        /*0398*/ 	.word	0x00007090


	//   ....[28]....
        /*039c*/ 	.word	0x000070c0


	//   ....[29]....
        /*03a0*/ 	.word	0x000070e0


	//   ....[30]....
        /*03a4*/ 	.word	0x00007100


	//   ....[31]....
        /*03a8*/ 	.word	0x00007120


	//   ....[32]....
        /*03ac*/ 	.word	0x00007140


	//   ....[33]....
        /*03b0*/ 	.word	0x00007160


	//   ....[34]....
        /*03b4*/ 	.word	0x00007180


	//   ....[35]....
        /*03b8*/ 	.word	0x000071a0


	//   ....[36]....
        /*03bc*/ 	.word	0x000071b0


	//   ....[37]....
        /*03c0*/ 	.word	0x000071c0


	//   ....[38]....
        /*03c4*/ 	.word	0x000071e0


	//   ....[39]....
        /*03c8*/ 	.word	0x000071f0


	//   ....[40]....
        /*03cc*/ 	.word	0x00008c50


	//   ....[41]....
        /*03d0*/ 	.word	0x00008c80


	//   ....[42]....
        /*03d4*/ 	.word	0x00008dd0


	//   ....[43]....
        /*03d8*/ 	.word	0x00008e00


	//   ....[44]....
        /*03dc*/ 	.word	0x00008ee0


	//   ....[45]....
        /*03e0*/ 	.word	0x00008f10


	//   ....[46]....
        /*03e4*/ 	.word	0x00008fa0


	//   ....[47]....
        /*03e8*/ 	.word	0x00008fc0


	//   ....[48]....
        /*03ec*/ 	.word	0x00008ff0


	//   ....[49]....
        /*03f0*/ 	.word	0x00009020


	//   ....[50]....
        /*03f4*/ 	.word	0x000095e0


	//   ....[51]....
        /*03f8*/ 	.word	0x0000a240


	//   ....[52]....
        /*03fc*/ 	.word	0x0000a930


	//   ....[53]....
        /*0400*/ 	.word	0x0000a950


	//   ....[54]....
        /*0404*/ 	.word	0x0000a970


	//   ....[55]....
        /*0408*/ 	.word	0x0000a990


	//   ....[56]....
        /*040c*/ 	.word	0x0000a9b0


	//   ....[57]....
        /*0410*/ 	.word	0x0000ab40


	//   ....[58]....
        /*0414*/ 	.word	0x0000ab60


	//   ....[59]....
        /*0418*/ 	.word	0x0000ab80


	//   ....[60]....
        /*041c*/ 	.word	0x0000aba0


	//   ....[61]....
        /*0420*/ 	.word	0x0000abc0


	//   ....[62]....
        /*0424*/ 	.word	0x0000afb0


	//   ....[63]....
        /*0428*/ 	.word	0x0000b010


	//   ....[64]....
        /*042c*/ 	.word	0x0000b0b0


	//   ....[65]....
        /*0430*/ 	.word	0x0000b100


	//   ....[66]....
        /*0434*/ 	.word	0x0000b180


	//   ....[67]....
        /*0438*/ 	.word	0x0000b1d0


	//   ....[68]....
        /*043c*/ 	.word	0x0000b250


	//   ....[69]....
        /*0440*/ 	.word	0x0000b2a0


	//   ....[70]....
        /*0444*/ 	.word	0x0000b320


	//   ....[71]....
        /*0448*/ 	.word	0x0000b370


	//   ....[72]....
        /*044c*/ 	.word	0x0000b3d0


	//   ....[73]....
        /*0450*/ 	.word	0x0000b420


	//   ....[74]....
        /*0454*/ 	.word	0x0000b470


	//   ....[75]....
        /*0458*/ 	.word	0x0000b4c0


	//   ....[76]....
        /*045c*/ 	.word	0x0000b520


	//   ....[77]....
        /*0460*/ 	.word	0x0000b580


	//   ....[78]....
        /*0464*/ 	.word	0x0000b600


	//   ....[79]....
        /*0468*/ 	.word	0x0000b650


	//   ....[80]....
        /*046c*/ 	.word	0x0000b6b0


	//   ....[81]....
        /*0470*/ 	.word	0x0000b700


	//   ....[82]....
        /*0474*/ 	.word	0x0000b780


	//   ....[83]....
        /*0478*/ 	.word	0x0000b7d0


	//   ....[84]....
        /*047c*/ 	.word	0x0000b840


	//   ....[85]....
        /*0480*/ 	.word	0x0000b890


	//   ....[86]....
        /*0484*/ 	.word	0x0000b8f0


	//   ....[87]....
        /*0488*/ 	.word	0x0000b940


	//   ....[88]....
        /*048c*/ 	.word	0x0000b990


	//   ....[89]....
        /*0490*/ 	.word	0x0000b9e0


	//   ....[90]....
        /*0494*/ 	.word	0x0000ba40


	//   ....[91]....
        /*0498*/ 	.word	0x0000ba90


	//----- nvinfo : EIATTR_EXIT_INSTR_OFFSETS
	.align		4
.L_1537:
        /*049c*/ 	.byte	0x04, 0x1c
        /*049e*/ 	.short	(.L_1539 - .L_1538)


	//   ....[0]....
.L_1538:
        /*04a0*/ 	.word	0x0000acf0


	//   ....[1]....
        /*04a4*/ 	.word	0x0000af70


	//----- nvinfo : EIATTR_MAX_THREADS
	.align		4
.L_1539:
        /*04a8*/ 	.byte	0x04, 0x05
        /*04aa*/ 	.short	(.L_1541 - .L_1540)
.L_1540:
        /*04ac*/ 	.word	0x00000080
        /*04b0*/ 	.word	0x00000001
        /*04b4*/ 	.word	0x00000001


	//----- nvinfo : EIATTR_CRS_STACK_SIZE
	.align		4
.L_1541:
        /*04b8*/ 	.byte	0x04, 0x1e
        /*04ba*/ 	.short	(.L_1543 - .L_1542)
.L_1542:
        /*04bc*/ 	.word	0x00000000
.L_1543:


//--------------------- .nv.info._Z25selective_scan_bwd_kernelI32Selective_Scan_bwd_kernel_traitsILi128ELi16ELb0ELb1ELb0ELb1ELb0EN3c108BFloat16EfEEv12SSMParamsBwd --------------------------
	.section	.nv.info._Z25selective_scan_bwd_kernelI32Selective_Scan_bwd_kernel_traitsILi128ELi16ELb0ELb1ELb0ELb1ELb0EN3c108BFloat16EfEEv12SSMParamsBwd,"",@"SHT_CUDA_INFO"
	.sectionflags	@""
	.align	4


	//----- nvinfo : EIATTR_CUDA_API_VERSION
	.align		4
        /*0000*/ 	.byte	0x04, 0x37
        /*0002*/ 	.short	(.L_1545 - .L_1544)
.L_1544:
        /*0004*/ 	.word	0x00000082


	//----- nvinfo : EIATTR_SW2861232_WAR
	.align		4
.L_1545:
        /*0008*/ 	.byte	0x01, 0x35
	.zero		2


	//----- nvinfo : EIATTR_PARAM_CBANK
	.align		4
        /*000c*/ 	.byte	0x04, 0x0a
        /*000e*/ 	.short	(.L_1547 - .L_1546)
	.align		4
.L_1546:
        /*0010*/ 	.word	index@(.nv.constant0._Z25selective_scan_bwd_kernelI32Selective_Scan_bwd_kernel_traitsILi128ELi16ELb0ELb1ELb0ELb1ELb0EN3c108BFloat16EfEEv12SSMParamsBwd)
        /*0014*/ 	.short	0x0160
        /*0016*/ 	.short	0x01f0


	//----- nvinfo : EIATTR_CBANK_PARAM_SIZE
	.align		4
.L_1547:
        /*0018*/ 	.byte	0x03, 0x19
        /*001a*/ 	.short	0x01f0


	//----- nvinfo : EIATTR_KPARAM_INFO
	.align		4
        /*001c*/ 	.byte	0x04, 0x17
        /*001e*/ 	.short	(.L_1549 - .L_1548)
.L_1548:
        /*0020*/ 	.word	0x00000000
        /*0024*/ 	.short	0x0000
        /*0026*/ 	.short	0x0000
        /*0028*/ 	.byte	0x00, 0xf0, 0xc1, 0x07


	//----- nvinfo : EIATTR_MAXREG_COUNT
	.align		4
.L_1549:
        /*002c*/ 	.byte	0x03, 0x1b
        /*002e*/ 	.short	0x00a8


	//----- nvinfo : EIATTR_NUM_BARRIERS
	.align		4
        /*0030*/ 	.byte	0x02, 0x4c
        /*0032*/ 	.byte	0x01
	.zero		1


	//----- nvinfo : EIATTR_ANNOTATIONS
	.align		4
        /*0034*/ 	.byte	0x04, 0x55
        /*0036*/ 	.short	(.L_1551 - .L_1550)


	//   ....[0]....
.L_1550:
        /*0038*/ 	.word	0x00000001
        /*003c*/ 	.byte	0x10, 0x02, 0x00, 0x00, 0x01, 0x00, 0x00, 0x00, 0x40, 0x02, 0x00, 0x00, 0x01, 0x00, 0x00, 0x00
        /*004c*/ 	.byte	0xb0, 0x09, 0x00, 0x00, 0x01, 0x00, 0x00, 0x00, 0x10, 0x0a, 0x00, 0x00, 0x01, 0x00, 0x00, 0x00
        /*005c*/ 	.byte	0x10, 0x0b, 0x00, 0x00, 0x01, 0x00, 0x00, 0x00, 0xa0, 0x35, 0x00, 0x00, 0x01, 0x00, 0x00, 0x00
        /*006c*/ 	.byte	0x60, 0xa2, 0x00, 0x00, 0x01, 0x00, 0x00, 0x00, 0x90, 0xaa, 0x00, 0x00, 0x01, 0x00, 0x00, 0x00
        /*007c*/ 	.byte	0x90, 0xaf, 0x00, 0x00, 0x01, 0x00, 0x00, 0x00, 0xa0, 0xb1, 0x00, 0x00


	//----- nvinfo : EIATTR_MERCURY_ISA_VERSION
	.align		4
.L_1551:
        /*0088*/ 	.byte	0x03, 0x5f
        /*008a*/ 	.short	0x0000


	//----- nvinfo : EIATTR_COOP_GROUP_MASK_REGIDS
	.align		4
        /*008c*/ 	.byte	0x04, 0x29
        /*008e*/ 	.short	(.L_1553 - .L_1552)


	//   ....[0]....
.L_1552:
        /*0090*/ 	.word	0xffffffff


	//   ....[1]....
        /*0094*/ 	.word	0xffffffff


	//   ....[2]....
        /*0098*/ 	.word	0xffffffff


	//   ....[3]....
        /*009c*/ 	.word	0xffffffff


	//   ....[4]....
        /*00a0*/ 	.word	0xffffffff


	//   ....[5]....
        /*00a4*/ 	.word	0xffffffff


	//   ....[6]....
        /*00a8*/ 	.word	0xffffffff


	//   ....[7]....
        /*00ac*/ 	.word	0xffffffff


	//   ....[8]....
        /*00b0*/ 	.word	0xffffffff


	//   ....[9]....
        /*00b4*/ 	.word	0xffffffff


	//   ....[10]....
        /*00b8*/ 	.word	0xffffffff


	//   ....[11]....
        /*00bc*/ 	.word	0xffffffff


	//   ....[12]....
        /*00c0*/ 	.word	0xffffffff


	//   ....[13]....
        /*00c4*/ 	.word	0xffffffff


	//   ....[14]....
        /*00c8*/ 	.word	0xffffffff


	//   ....[15]....
        /*00cc*/ 	.word	0xffffffff


	//   ....[16]....
        /*00d0*/ 	.word	0xffffffff


	//   ....[17]....
        /*00d4*/ 	.word	0xffffffff


	//   ....[18]....
        /*00d8*/ 	.word	0xffffffff


	//   ....[19]....
        /*00dc*/ 	.word	0xffffffff


	//   ....[20]....
        /*00e0*/ 	.word	0xffffffff


	//   ....[21]....
        /*00e4*/ 	.word	0xffffffff


	//   ....[22]....
        /*00e8*/ 	.word	0xffffffff


	//   ....[23]....
        /*00ec*/ 	.word	0xffffffff


	//   ....[24]....
        /*00f0*/ 	.word	0xffffffff


	//   ....[25]....
        /*00f4*/ 	.word	0xffffffff


	//   ....[26]....
        /*00f8*/ 	.word	0xffffffff


	//   ....[27]....
        /*00fc*/ 	.word	0xffffffff


	//   ....[28]....
        /*0100*/ 	.word	0xffffffff


	//   ....[29]....
        /*0104*/ 	.word	0xffffffff


	//   ....[30]....
        /*0108*/ 	.word	0xffffffff


	//   ....[31]....
        /*010c*/ 	.word	0xffffffff


	//   ....[32]....
        /*0110*/ 	.word	0xffffffff


	//   ....[33]....
        /*0114*/ 	.word	0xffffffff


	//   ....[34]....
        /*0118*/ 	.word	0xffffffff


	//   ....[35]....
        /*011c*/ 	.word	0xffffffff


	//   ....[36]....
        /*0120*/ 	.word	0xffffffff


	//   ....[37]....
        /*0124*/ 	.word	0xffffffff


	//   ....[38]....
        /*0128*/ 	.word	0xffffffff


	//   ....[39]....
        /*012c*/ 	.word	0xffffffff


	//   ....[40]....
        /*0130*/ 	.word	0xffffffff


	//   ....[41]....
        /*0134*/ 	.word	0xffffffff


	//   ....[42]....
        /*0138*/ 	.word	0xffffffff


	//   ....[43]....
        /*013c*/ 	.word	0xffffffff


	//   ....[44]....
        /*0140*/ 	.word	0xffffffff


	//   ....[45]....
        /*0144*/ 	.word	0xffffffff


	//   ....[46]....
        /*0148*/ 	.word	0xffffffff


	//   ....[47]....
        /*014c*/ 	.word	0xffffffff


	//   ....[48]....
        /*0150*/ 	.word	0xffffffff


	//   ....[49]....
        /*0154*/ 	.word	0xffffffff


	//   ....[50]....
        /*0158*/ 	.word	0xffffffff


	//   ....[51]....
        /*015c*/ 	.word	0xffffffff


	//   ....[52]....
        /*0160*/ 	.word	0xffffffff


	//   ....[53]....
        /*0164*/ 	.word	0xffffffff


	//   ....[54]....
        /*0168*/ 	.word	0xffffffff


	//   ....[55]....
        /*016c*/ 	.word	0xffffffff


	//   ....[56]....
        /*0170*/ 	.word	0xffffffff


	//   ....[57]....
        /*0174*/ 	.word	0xffffffff


	//   ....[58]....
        /*0178*/ 	.word	0xffffffff


	//   ....[59]....
        /*017c*/ 	.word	0xffffffff


	//   ....[60]....
        /*0180*/ 	.word	0xffffffff


	//   ....[61]....
        /*0184*/ 	.word	0xffffffff


	//   ....[62]....
        /*0188*/ 	.word	0xffffffff


	//   ....[63]....
        /*018c*/ 	.word	0xffffffff


	//   ....[64]....
        /*0190*/ 	.word	0xffffffff


	//   ....[65]....
        /*0194*/ 	.word	0xffffffff


	//   ....[66]....
        /*0198*/ 	.word	0xffffffff


	//   ....[67]....
        /*019c*/ 	.word	0xffffffff


	//   ....[68]....
        /*01a0*/ 	.word	0xffffffff


	//   ....[69]....
        /*01a4*/ 	.word	0xffffffff


	//   ....[70]....
        /*01a8*/ 	.word	0xffffffff


	//   ....[71]....
        /*01ac*/ 	.word	0xffffffff


	//   ....[72]....
        /*01b0*/ 	.word	0xffffffff


	//   ....[73]....
        /*01b4*/ 	.word	0xffffffff


	//   ....[74]....
        /*01b8*/ 	.word	0xffffffff


	//   ....[75]....
        /*01bc*/ 	.word	0xffffffff


	//   ....[76]....
        /*01c0*/ 	.word	0xffffffff


	//   ....[77]....
        /*01c4*/ 	.word	0xffffffff


	//   ....[78]....
        /*01c8*/ 	.word	0xffffffff


	//   ....[79]....
        /*01cc*/ 	.word	0xffffffff


	//   ....[80]....
        /*01d0*/ 	.word	0xffffffff


	//   ....[81]....
        /*01d4*/ 	.word	0xffffffff


	//   ....[82]....
        /*01d8*/ 	.word	0xffffffff


	//   ....[83]....
        /*01dc*/ 	.word	0xffffffff


	//   ....[84]....
        /*01e0*/ 	.word	0xffffffff


	//   ....[85]....
        /*01e4*/ 	.word	0xffffffff


	//   ....[86]....
        /*01e8*/ 	.word	0xffffffff


	//   ....[87]....
        /*01ec*/ 	.word	0xffffffff


	//   ....[88]....
        /*01f0*/ 	.word	0xffffffff


	//----- nvinfo : EIATTR_COOP_GROUP_INSTR_OFFSETS
	.align		4
.L_1553:
        /*01f4*/ 	.byte	0x04, 0x28
        /*01f6*/ 	.short	(.L_1555 - .L_1554)


	//   ....[0]....
.L_1554:
        /*01f8*/ 	.word	0x00001500


	//   ....[1]....
        /*01fc*/ 	.word	0x00001b80


	//   ....[2]....
        /*0200*/ 	.word	0x00002110


	//   ....[3]....
        /*0204*/ 	.word	0x000055f0


	//   ....[4]....
        /*0208*/ 	.word	0x00006010


	//   ....[5]....
        /*020c*/ 	.word	0x00006030


	//   ....[6]....
        /*0210*/ 	.word	0x00006080


	//   ....[7]....
        /*0214*/ 	.word	0x00006090


	//   ....[8]....
        /*0218*/ 	.word	0x000060c0


	//   ....[9]....
        /*021c*/ 	.word	0x000060e0


	//   ....[10]....
        /*0220*/ 	.word	0x00006110


	//   ....[11]....
        /*0224*/ 	.word	0x00006130


	//   ....[12]....
        /*0228*/ 	.word	0x00006160


	//   ....[13]....
        /*022c*/ 	.word	0x00006180


	//   ....[14]....
        /*0230*/ 	.word	0x00006220


	//   ....[15]....
        /*0234*/ 	.word	0x00006280


	//   ....[16]....
        /*0238*/ 	.word	0x000062a0


	//   ....[17]....
        /*023c*/ 	.word	0x000062b0


	//   ....[18]....
        /*0240*/ 	.word	0x000062c0


	//   ....[19]....
        /*0244*/ 	.word	0x000062d0


	//   ....[20]....
        /*0248*/ 	.word	0x000069d0


	//   ....[21]....
        /*024c*/ 	.word	0x000069f0


	//   ....[22]....
        /*0250*/ 	.word	0x00006a00


	//   ....[23]....
        /*0254*/ 	.word	0x00006a30


	//   ....[24]....
        /*0258*/ 	.word	0x00006a40


	//   ....[25]....
        /*025c*/ 	.word	0x00006a50


	//   ....[26]....
        /*0260*/ 	.word	0x00006a80


	//   ....[27]....
        /*0264*/ 	.word	0x00006a90


	//   ....[28]....
        /*0268*/ 	.word	0x00006ac0


	//   ....[29]....
        /*026c*/ 	.word	0x00006ad0


	//   ....[30]....
        /*0270*/ 	.word	0x00006b00


	//   ....[31]....
        /*0274*/ 	.word	0x00006b10


	//   ....[32]....
        /*0278*/ 	.word	0x00006b40


	//   ....[33]....
        /*027c*/ 	.word	0x00006b50


	//   ....[34]....
        /*0280*/ 	.word	0x00006b60


	//   ....[35]....
        /*0284*/ 	.word	0x00006b70


	//   ....[36]....
        /*0288*/ 	.word	0x00008700


	//   ....[37]....
        /*028c*/ 	.word	0x00008740


	//   ....[38]....
        /*0290*/ 	.word	0x00008830


	//   ....[39]....
        /*0294*/ 	.word	0x00008860


	//   ....[40]....
        /*0298*/ 	.word	0x00008940


	//   ....[41]....
        /*029c*/ 	.word	0x00008970


	//   ....[42]....
        /*02a0*/ 	.word	0x00008a10


	//   ....[43]....
        /*02a4*/ 	.word	0x00008a30


	//   ....[44]....
        /*02a8*/ 	.word	0x00008a60


	//   ....[45]....
        /*02ac*/ 	.word	0x00008a80


	//   ....[46]....
        /*02b0*/ 	.word	0x000091f0


	//   ....[47]....
        /*02b4*/ 	.word	0x00009e00


	//   ....[48]....
        /*02b8*/ 	.word	0x0000a940


	//   ....[49]....
        /*02bc*/ 	.word	0x0000b010


	//   ....[50]....
        /*02c0*/ 	.word	0x0000b030


	//   ....[51]....
        /*02c4*/ 	.word	0x0000b050


	//   ....[52]....
        /*02c8*/ 	.word	0x0000b070


	//   ....[53]....
        /*02cc*/ 	.word	0x0000b090


	//   ....[54]....
        /*02d0*/ 	.word	0x0000b220


	//   ....[55]....
        /*02d4*/ 	.word	0x0000b240


	//   ....[56]....
        /*02d8*/ 	.word	0x0000b260


	//   ....[57]....
        /*02dc*/ 	.word	0x0000b280


	//   ....[58]....
        /*02e0*/ 	.word	0x0000b2a0


	//   ....[59]....
        /*02e4*/ 	.word	0x0000b6a0


	//   ....[60]....
        /*02e8*/ 	.word	0x0000b710


	//   ....[61]....
        /*02ec*/ 	.word	0x0000b7b0


	//   ....[62]....
        /*02f0*/ 	.word	0x0000b810


	//   ....[63]....
        /*02f4*/ 	.word	0x0000b8a0


	//   ....[64]....
        /*02f8*/ 	.word	0x0000b900


	//   ....[65]....
        /*02fc*/ 	.word	0x0000b990


	//   ....[66]....
        /*0300*/ 	.word	0x0000b9f0


	//   ....[67]....
        /*0304*/ 	.word	0x0000ba90


	//   ....[68]....
        /*0308*/ 	.word	0x0000baf0


	//   ....[69]....
        /*030c*/ 	.word	0x0000bb60


	//   ....[70]....
        /*0310*/ 	.word	0x0000bbc0


	//   ....[71]....
        /*0314*/ 	.word	0x0000bc30


	//   ....[72]....
        /*0318*/ 	.word	0x0000bc90


	//   ....[73]....
        /*031c*/ 	.word	0x0000bd10


	//   ....[74]....
        /*0320*/ 	.word	0x0000bd90


	//   ....[75]....
        /*0324*/ 	.word	0x0000be30


	//   ....[76]....
        /*0328*/ 	.word	0x0000bea0


	//   ....[77]....
        /*032c*/ 	.word	0x0000bf20


	//   ....[78]....
        /*0330*/ 	.word	0x0000bf90


	//   ....[79]....
        /*0334*/ 	.word	0x0000c010


	//   ....[80]....
        /*0338*/ 	.word	0x0000c080


	//   ....[81]....
        /*033c*/ 	.word	0x0000c120


	//   ....[82]....
        /*0340*/ 	.word	0x0000c190


	//   ....[83]....
        /*0344*/ 	.word	0x0000c200


	//   ....[84]....
        /*0348*/ 	.word	0x0000c260


	//   ....[85]....
        /*034c*/ 	.word	0x0000c2e0


	//   ....[86]....
        /*0350*/ 	.word	0x0000c350


	//   ....[87]....
        /*0354*/ 	.word	0x0000c3c0


	//   ....[88]....
        /*0358*/ 	.word	0x0000c420


	//----- nvinfo : EIATTR_EXIT_INSTR_OFFSETS
	.align		4
.L_1555:
        /*035c*/ 	.byte	0x04, 0x1c
        /*035e*/ 	.short	(.L_1557 - .L_1556)


	//   ....[0]....
.L_1556:
        /*0360*/ 	.word	0x0000b3d0


	//   ....[1]....
        /*0364*/ 	.word	0x0000b650


	//----- nvinfo : EIATTR_MAX_THREADS
	.align		4
.L_1557:
        /*0368*/ 	.byte	0x04, 0x05
        /*036a*/ 	.short	(.L_1559 - .L_1558)
.L_1558:
        /*036c*/ 	.word	0x00000080
        /*0370*/ 	.word	0x00000001
        /*0374*/ 	.word	0x00000001


	//----- nvinfo : EIATTR_CRS_STACK_SIZE
	.align		4
.L_1559:
        /*0378*/ 	.byte	0x04, 0x1e
        /*037a*/ 	.short	(.L_1561 - .L_1560)
.L_1560:
        /*037c*/ 	.word	0x00000000
.L_1561:


//--------------------- .nv.info._Z25selective_scan_bwd_kernelI32Selective_Scan_bwd_kernel_traitsILi128ELi16ELb0ELb1ELb0ELb1ELb1EN3c108BFloat16EfEEv12SSMParamsBwd --------------------------
	.section	.nv.info._Z25selective_scan_bwd_kernelI32Selective_Scan_bwd_kernel_traitsILi128ELi16ELb0ELb1ELb0ELb1ELb1EN3c108BFloat16EfEEv12SSMParamsBwd,"",@"SHT_CUDA_INFO"
	.sectionflags	@""
	.align	4


	//----- nvinfo : EIATTR_CUDA_API_VERSION
	.align		4
        /*0000*/ 	.byte	0x04, 0x37
        /*0002*/ 	.short	(.L_1563 - .L_1562)
.L_1562:
        /*0004*/ 	.word	0x00000082


	//----- nvinfo : EIATTR_SW2861232_WAR
	.align		4
.L_1563:
        /*0008*/ 	.byte	0x01, 0x35
	.zero		2


	//----- nvinfo : EIATTR_PARAM_CBANK
	.align		4
        /*000c*/ 	.byte	0x04, 0x0a
        /*000e*/ 	.short	(.L_1565 - .L_1564)
	.align		4
.L_1564:
        /*0010*/ 	.word	index@(.nv.constant0._Z25selective_scan_bwd_kernelI32Selective_Scan_bwd_kernel_traitsILi128ELi16ELb0ELb1ELb0ELb1ELb1EN3c108BFloat16EfEEv12SSMParamsBwd)
        /*0014*/ 	.short	0x0160
        /*0016*/ 	.short	0x01f0


	//----- nvinfo : EIATTR_CBANK_PARAM_SIZE
	.align		4
.L_1565:
        /*0018*/ 	.byte	0x03, 0x19
        /*001a*/ 	.short	0x01f0


	//----- nvinfo : EIATTR_KPARAM_INFO
	.align		4
        /*001c*/ 	.byte	0x04, 0x17
        /*001e*/ 	.short	(.L_1567 - .L_1566)
.L_1566:
        /*0020*/ 	.word	0x00000000
        /*0024*/ 	.short	0x0000
        /*0026*/ 	.short	0x0000
        /*0028*/ 	.byte	0x00, 0xf0, 0xc1, 0x07


	//----- nvinfo : EIATTR_MAXREG_COUNT
	.align		4
.L_1567:
        /*002c*/ 	.byte	0x03, 0x1b
        /*002e*/ 	.short	0x00a8


	//----- nvinfo : EIATTR_NUM_BARRIERS
	.align		4
        /*0030*/ 	.byte	0x02, 0x4c
        /*0032*/ 	.byte	0x01
	.zero		1


	//----- nvinfo : EIATTR_ANNOTATIONS
	.align		4
        /*0034*/ 	.byte	0x04, 0x55
        /*0036*/ 	.short	(.L_1569 - .L_1568)


	//   ....[0]....
.L_1568:
        /* <DEDUP_REMOVED lines=55> */


	//----- nvinfo : EIATTR_MERCURY_ISA_VERSION
	.align		4
.L_1569:
        /*0398*/ 	.byte	0x03, 0x5f
        /*039a*/ 	.short	0x0000


	//----- nvinfo : EIATTR_COOP_GROUP_MASK_REGIDS
	.align		4
        /*039c*/ 	.byte	0x04, 0x29
        /*039e*/ 	.short	(.L_1571 - .L_1570)


	//   ....[0]....
.L_1570:
        /*03a0*/ 	.word	0xffffffff


	//   ....[1]....
        /*03a4*/ 	.word	0xffffffff


	//   ....[2]....
        /*03a8*/ 	.word	0xffffffff


	//   ....[3]....
        /*03ac*/ 	.word	0xffffffff


	//   ....[4]....
        /*03b0*/ 	.word	0xffffffff


	//   ....[5]....
        /*03b4*/ 	.word	0xffffffff


	//   ....[6]....
        /*03b8*/ 	.word	0xffffffff


	//   ....[7]....
        /*03bc*/ 	.word	0xffffffff


	//   ....[8]....
        /*03c0*/ 	.word	0xffffffff


	//   ....[9]....
        /*03c4*/ 	.word	0xffffffff


	//   ....[10]....
        /*03c8*/ 	.word	0xffffffff


	//   ....[11]....
        /*03cc*/ 	.word	0xffffffff


	//   ....[12]....
        /*03d0*/ 	.word	0xffffffff


	//   ....[13]....
        /*03d4*/ 	.word	0xffffffff


	//   ....[14]....
        /*03d8*/ 	.word	0xffffffff


	//   ....[15]....
        /*03dc*/ 	.word	0xffffffff


	//   ....[16]....
        /*03e0*/ 	.word	0xffffffff


	//   ....[17]....
        /*03e4*/ 	.word	0xffffffff


	//   ....[18]....
        /*03e8*/ 	.word	0xffffffff


	//   ....[19]....
        /*03ec*/ 	.word	0xffffffff


	//   ....[20]....
        /*03f0*/ 	.word	0xffffffff


	//   ....[21]....
        /*03f4*/ 	.word	0xffffffff


	//   ....[22]....
        /*03f8*/ 	.word	0xffffffff


	//   ....[23]....
        /*03fc*/ 	.word	0xffffffff


	//   ....[24]....
        /*0400*/ 	.word	0xffffffff


	//   ....[25]....
        /*0404*/ 	.word	0xffffffff


	//   ....[26]....
        /*0408*/ 	.word	0xffffffff


	//   ....[27]....
        /*040c*/ 	.word	0xffffffff


	//   ....[28]....
        /*0410*/ 	.word	0xffffffff


	//   ....[29]....
        /*0414*/ 	.word	0xffffffff


	//   ....[30]....
        /*0418*/ 	.word	0xffffffff


	//   ....[31]....
        /*041c*/ 	.word	0xffffffff


	//   ....[32]....
        /*0420*/ 	.word	0xffffffff


	//   ....[33]....
        /*0424*/ 	.word	0xffffffff


	//   ....[34]....
        /*0428*/ 	.word	0xffffffff


	//   ....[35]....
        /*042c*/ 	.word	0xffffffff


	//   ....[36]....
        /*0430*/ 	.word	0xffffffff


	//   ....[37]....
        /*0434*/ 	.word	0xffffffff


	//   ....[38]....
        /*0438*/ 	.word	0xffffffff


	//   ....[39]....
        /*043c*/ 	.word	0xffffffff


	//   ....[40]....
        /*0440*/ 	.word	0xffffffff


	//   ....[41]....
        /*0444*/ 	.word	0xffffffff


	//   ....[42]....
        /*0448*/ 	.word	0xffffffff


	//   ....[43]....
        /*044c*/ 	.word	0xffffffff


	//   ....[44]....
        /*0450*/ 	.word	0xffffffff


	//   ....[45]....
        /*0454*/ 	.word	0xffffffff


	//   ....[46]....
        /*0458*/ 	.word	0xffffffff


	//   ....[47]....
        /*045c*/ 	.word	0xffffffff


	//   ....[48]....
        /*0460*/ 	.word	0xffffffff


	//   ....[49]....
        /*0464*/ 	.word	0xffffffff


	//   ....[50]....
        /*0468*/ 	.word	0xffffffff


	//   ....[51]....
        /*046c*/ 	.word	0xffffffff


	//   ....[52]....
        /*0470*/ 	.word	0xffffffff


	//   ....[53]....
        /*0474*/ 	.word	0xffffffff


	//   ....[54]....
        /*0478*/ 	.word	0xffffffff


	//   ....[55]....
        /*047c*/ 	.word	0xffffffff


	//   ....[56]....
        /*0480*/ 	.word	0xffffffff


	//   ....[57]....
        /*0484*/ 	.word	0xffffffff


	//   ....[58]....
        /*0488*/ 	.word	0xffffffff


	//   ....[59]....
        /*048c*/ 	.word	0xffffffff


	//   ....[60]....
        /*0490*/ 	.word	0xffffffff


	//   ....[61]....
        /*0494*/ 	.word	0xffffffff


	//   ....[62]....
        /*0498*/ 	.word	0xffffffff


	//   ....[63]....
        /*049c*/ 	.word	0xffffffff


	//   ....[64]....
        /*04a0*/ 	.word	0xffffffff


	//   ....[65]....
        /*04a4*/ 	.word	0xffffffff


	//   ....[66]....
        /*04a8*/ 	.word	0xffffffff


	//   ....[67]....
        /*04ac*/ 	.word	0xffffffff


	//   ....[68]....
        /*04b0*/ 	.word	0xffffffff


	//   ....[69]....
        /*04b4*/ 	.word	0xffffffff


	//   ....[70]....
        /*04b8*/ 	.word	0xffffffff


	//   ....[71]....
        /*04bc*/ 	.word	0xffffffff


	//   ....[72]....
        /*04c0*/ 	.word	0xffffffff


	//   ....[73]....
        /*04c4*/ 	.word	0xffffffff


	//   ....[74]....
        /*04c8*/ 	.word	0xffffffff


	//   ....[75]....
        /*04cc*/ 	.word	0xffffffff


	//   ....[76]....
        /*04d0*/ 	.word	0xffffffff


	//   ....[77]....
        /*04d4*/ 	.word	0xffffffff


	//   ....[78]....
        /*04d8*/ 	.word	0xffffffff


	//   ....[79]....
        /*04dc*/ 	.word	0xffffffff


	//   ....[80]....
        /*04e0*/ 	.word	0xffffffff


	//   ....[81]....
        /*04e4*/ 	.word	0xffffffff


	//   ....[82]....
        /*04e8*/ 	.word	0xffffffff


	//   ....[83]....
        /*04ec*/ 	.word	0xffffffff


	//   ....[84]....
        /*04f0*/ 	.word	0xffffffff


	//   ....[85]....
        /*04f4*/ 	.word	0xffffffff


	//   ....[86]....
        /*04f8*/ 	.word	0xffffffff


	//   ....[87]....
        /*04fc*/ 	.word	0xffffffff


	//   ....[88]....
        /*0500*/ 	.word	0xffffffff


	//   ....[89]....
        /*0504*/ 	.word	0xffffffff


	//   ....[90]....
        /*0508*/ 	.word	0xffffffff


	//   ....[91]....
        /*050c*/ 	.word	0xffffffff


	//   ....[92]....
        /*0510*/ 	.word	0xffffffff


	//----- nvinfo : EIATTR_COOP_GROUP_INSTR_OFFSETS
	.align		4
.L_1571:
        /*0514*/ 	.byte	0x04, 0x28
        /*0516*/ 	.short	(.L_1573 - .L_1572)


	//   ....[0]....
.L_1572:
        /*0518*/ 	.word	0x00001690


	//   ....[1]....
        /*051c*/ 	.word	0x00001c50


	//   ....[2]....
        /*0520*/ 	.word	0x00002180


	//   ....[3]....
        /*0524*/ 	.word	0x00004ec0


	//   ....[4]....
        /*0528*/ 	.word	0x000055e0


	//   ....[5]....
        /*052c*/ 	.word	0x00006220


	//   ....[6]....
        /*0530*/ 	.word	0x00006d50


	//   ....[7]....
        /*0534*/ 	.word	0x00008030


	//   ....[8]....
        /*0538*/ 	.word	0x00008d10


	//   ....[9]....
        /*053c*/ 	.word	0x00008d40


	//   ....[10]....
        /*0540*/ 	.word	0x00008d90


	//   ....[11]....
        /*0544*/ 	.word	0x00008db0


	//   ....[12]....
        /*0548*/ 	.word	0x00008de0


	//   ....[13]....
        /*054c*/ 	.word	0x00008e00


	//   ....[14]....
        /*0550*/ 	.word	0x00008e30


	//   ....[15]....
        /*0554*/ 	.word	0x00008e50


	//   ....[16]....
        /*0558*/ 	.word	0x00008e70


	//   ....[17]....
        /*055c*/ 	.word	0x00008e80


	//   ....[18]....
        /*0560*/ 	.word	0x00008f10


	//   ....[19]....
        /*0564*/ 	.word	0x00008f60


	//   ....[20]....
        /*0568*/ 	.word	0x00008f80


	//   ....[21]....
        /*056c*/ 	.word	0x00008f90


	//   ....[22]....
        /*0570*/ 	.word	0x00008fa0


	//   ....[23]....
        /*0574*/ 	.word	0x00008fb0


	//   ....[24]....
        /*0578*/ 	.word	0x000095d0


	//   ....[25]....
        /*057c*/ 	.word	0x000095f0


	//   ....[26]....
        /*0580*/ 	.word	0x00009600


	//   ....[27]....
        /*0584*/ 	.word	0x00009610


	//   ....[28]....
        /*0588*/ 	.word	0x00009640


	//   ....[29]....
        /*058c*/ 	.word	0x00009660


	//   ....[30]....
        /*0590*/ 	.word	0x00009680


	//   ....[31]....
        /*0594*/ 	.word	0x000096a0


	//   ....[32]....
        /*0598*/ 	.word	0x000096c0


	//   ....[33]....
        /*059c*/ 	.word	0x000096e0


	//   ....[34]....
        /*05a0*/ 	.word	0x00009700


	//   ....[35]....
        /*05a4*/ 	.word	0x00009720


	//   ....[36]....
        /*05a8*/ 	.word	0x00009730


	//   ....[37]....
        /*05ac*/ 	.word	0x00009740


	//   ....[38]....
        /*05b0*/ 	.word	0x00009760


	//   ....[39]....
        /*05b4*/ 	.word	0x00009770


	//   ....[40]....
        /*05b8*/ 	.word	0x0000b1d0


	//   ....[41]....
        /*05bc*/ 	.word	0x0000b200


	//   ....[42]....
        /*05c0*/ 	.word	0x0000b350


	//   ....[43]....
        /*05c4*/ 	.word	0x0000b380


	//   ....[44]....
        /*05c8*/ 	.word	0x0000b460


	//   ....[45]....
        /*05cc*/ 	.word	0x0000b490


	//   ....[46]....
        /*05d0*/ 	.word	0x0000b520


	//   ....[47]....
        /*05d4*/ 	.word	0x0000b540


	//   ....[48]....
        /*05d8*/ 	.word	0x0000b570


	//   ....[49]....
        /*05dc*/ 	.word	0x0000b5a0


	//   ....[50]....
        /*05e0*/ 	.word	0x0000be70


	//   ....[51]....
        /*05e4*/ 	.word	0x0000c930


	//   ....[52]....
        /*05e8*/ 	.word	0x0000d520


	//   ....[53]....
        /*05ec*/ 	.word	0x0000dc10


	//   ....[54]....
        /*05f0*/ 	.word	0x0000dc30


	//   ....[55]....
        /*05f4*/ 	.word	0x0000dc50


	//   ....[56]....
        /*05f8*/ 	.word	0x0000dc70


	//   ....[57]....
        /*05fc*/ 	.word	0x0000dc90


	//   ....[58]....
        /*0600*/ 	.word	0x0000de20


	//   ....[59]....
        /*0604*/ 	.word	0x0000de40


	//   ....[60]....
        /*0608*/ 	.word	0x0000de60


	//   ....[61]....
        /*060c*/ 	.word	0x0000de80


	//   ....[62]....
        /*0610*/ 	.word	0x0000dea0


	//   ....[63]....
        /*0614*/ 	.word	0x0000e290


	//   ....[64]....
        /*0618*/ 	.word	0x0000e2f0


	//   ....[65]....
        /*061c*/ 	.word	0x0000e390


	//   ....[66]....
        /*0620*/ 	.word	0x0000e3e0


	//   ....[67]....
        /*0624*/ 	.word	0x0000e460


	//   ....[68]....
        /*0628*/ 	.word	0x0000e4b0


	//   ....[69]....
        /*062c*/ 	.word	0x0000e530


	//   ....[70]....
        /*0630*/ 	.word	0x0000e580


	//   ....[71]....
        /*0634*/ 	.word	0x0000e600


	//   ....[72]....
        /*0638*/ 	.word	0x0000e650


	//   ....[73]....
        /*063c*/ 	.word	0x0000e6b0


	//   ....[74]....
        /*0640*/ 	.word	0x0000e700


	//   ....[75]....
        /*0644*/ 	.word	0x0000e750


	//   ....[76]....
        /*0648*/ 	.word	0x0000e7a0


	//   ....[77]....
        /*064c*/ 	.word	0x0000e800


	//   ....[78]....
        /*0650*/ 	.word	0x0000e860


	//   ....[79]....
        /*0654*/ 	.word	0x0000e8e0


	//   ....[80]....
        /*0658*/ 	.word	0x0000e930


	//   ....[81]....
        /*065c*/ 	.word	0x0000e990


	//   ....[82]....
        /*0660*/ 	.word	0x0000e9e0


	//   ....[83]....
        /*0664*/ 	.word	0x0000ea60


	//   ....[84]....
        /*0668*/ 	.word	0x0000eab0


	//   ....[85]....
        /*066c*/ 	.word	0x0000eb20


	//   ....[86]....
        /*0670*/ 	.word	0x0000eb70


	//   ....[87]....
        /*0674*/ 	.word	0x0000ebd0


	//   ....[88]....
        /*0678*/ 	.word	0x0000ec20


	//   ....[89]....
        /*067c*/ 	.word	0x0000ec70


	//   ....[90]....
        /*0680*/ 	.word	0x0000ecc0


	//   ....[91]....
        /*0684*/ 	.word	0x0000ed20


	//   ....[92]....
        /*0688*/ 	.word	0x0000ed70


	//----- nvinfo : EIATTR_EXIT_INSTR_OFFSETS
	.align		4
.L_1573:
        /*068c*/ 	.byte	0x04, 0x1c
        /*068e*/ 	.short	(.L_1575 - .L_1574)


	//   ....[0]....
.L_1574:
        /*0690*/ 	.word	0x0000dfd0


	//   ....[1]....
        /*0694*/ 	.word	0x0000e250


	//----- nvinfo : EIATTR_MAX_THREADS
	.align		4
.L_1575:
        /*0698*/ 	.byte	0x04, 0x05
        /*069a*/ 	.short	(.L_1577 - .L_1576)
.L_1576:
        /*069c*/ 	.word	0x00000080
        /*06a0*/ 	.word	0x00000001
        /*06a4*/ 	.word	0x00000001


	//----- nvinfo : EIATTR_CRS_STACK_SIZE
	.align		4
.L_1577:
        /*06a8*/ 	.byte	0x04, 0x1e
        /*06aa*/ 	.short	(.L_1579 - .L_1578)
.L_1578:
        /*06ac*/ 	.word	0x00000000
.L_1579:


//--------------------- .nv.info._Z25selective_scan_bwd_kernelI32Selective_Scan_bwd_kernel_traitsILi128ELi16ELb0ELb1ELb1ELb0ELb0EN3c108BFloat16EfEEv12SSMParamsBwd --------------------------
	.section	.nv.info._Z25selective_scan_bwd_kernelI32Selective_Scan_bwd_kernel_traitsILi128ELi16ELb0ELb1ELb1ELb0ELb0EN3c108BFloat16EfEEv12SSMParamsBwd,"",@"SHT_CUDA_INFO"
	.sectionflags	@""
	.align	4


	//----- nvinfo : EIATTR_CUDA_API_VERSION
	.align		4
        /*0000*/ 	.byte	0x04, 0x37
        /*0002*/ 	.short	(.L_1581 - .L_1580)
.L_1580:
        /*0004*/ 	.word	0x00000082


	//----- nvinfo : EIATTR_SW2861232_WAR
	.align		4
.L_1581:
        /*0008*/ 	.byte	0x01, 0x35
	.zero		2


	//----- nvinfo : EIATTR_PARAM_CBANK
	.align		4
        /*000c*/ 	.byte	0x04, 0x0a
        /*000e*/ 	.short	(.L_1583 - .L_1582)
	.align		4
.L_1582:
        /*0010*/ 	.word	index@(.nv.constant0._Z25selective_scan_bwd_kernelI32Selective_Scan_bwd_kernel_traitsILi128ELi16ELb0ELb1ELb1ELb0ELb0EN3c108BFloat16EfEEv12SSMParamsBwd)
        /*0014*/ 	.short	0x0160
        /*0016*/ 	.short	0x01f0


	//----- nvinfo : EIATTR_CBANK_PARAM_SIZE
	.align		4
.L_1583:
        /*0018*/ 	.byte	0x03, 0x19
        /*001a*/ 	.short	0x01f0


	//----- nvinfo : EIATTR_KPARAM_INFO
	.align		4
        /*001c*/ 	.byte	0x04, 0x17
        /*001e*/ 	.short	(.L_1585 - .L_1584)
.L_1584:
        /*0020*/ 	.word	0x00000000
        /*0024*/ 	.short	0x0000
        /*0026*/ 	.short	0x0000
        /*0028*/ 	.byte	0x00, 0xf0, 0xc1, 0x07


	//----- nvinfo : EIATTR_MAXREG_COUNT
	.align		4
.L_1585:
        /*002c*/ 	.byte	0x03, 0x1b
        /*002e*/ 	.short	0x00a8


	//----- nvinfo : EIATTR_NUM_BARRIERS
	.align		4
        /*0030*/ 	.byte	0x02, 0x4c
        /*0032*/ 	.byte	0x01
	.zero		1


	//----- nvinfo : EIATTR_ANNOTATIONS
	.align		4
        /*0034*/ 	.byte	0x04, 0x55
        /*0036*/ 	.short	(.L_1587 - .L_1586)


	//   ....[0]....
.L_1586:
        /* <DEDUP_REMOVED lines=26> */


	//----- nvinfo : EIATTR_MERCURY_ISA_VERSION
	.align		4
.L_1587:
        /*01c8*/ 	.byte	0x03, 0x5f
        /*01ca*/ 	.short	0x0000


	//----- nvinfo : EIATTR_COOP_GROUP_MASK_REGIDS
	.align		4
        /*01cc*/ 	.byte	0x04, 0x29
        /*01ce*/ 	.short	(.L_1589 - .L_1588)


	//   ....[0]....
.L_1588:
        /*01d0*/ 	.word	0xffffffff


	//   ....[1]....
        /*01d4*/ 	.word	0xffffffff


	//   ....[2]....
        /*01d8*/ 	.word	0xffffffff


	//   ....[3]....
        /*01dc*/ 	.word	0xffffffff


	//   ....[4]....
        /*01e0*/ 	.word	0xffffffff


	//   ....[5]....
        /*01e4*/ 	.word	0xffffffff


	//   ....[6]....
        /*01e8*/ 	.word	0xffffffff


	//   ....[7]....
        /*01ec*/ 	.word	0xffffffff


	//   ....[8]....
        /*01f0*/ 	.word	0xffffffff


	//   ....[9]....
        /*01f4*/ 	.word	0xffffffff


	//   ....[10]....
        /*01f8*/ 	.word	0xffffffff


	//   ....[11]....
        /*01fc*/ 	.word	0xffffffff


	//   ....[12]....
        /*0200*/ 	.word	0xffffffff


	//   ....[13]....
        /*0204*/ 	.word	0xffffffff


	//   ....[14]....
        /*0208*/ 	.word	0xffffffff


	//   ....[15]....
        /*020c*/ 	.word	0xffffffff


	//   ....[16]....
        /*0210*/ 	.word	0xffffffff


	//   ....[17]....
        /*0214*/ 	.word	0xffffffff


	//   ....[18]....
        /*0218*/ 	.word	0xffffffff


	//   ....[19]....
        /*021c*/ 	.word	0xffffffff


	//   ....[20]....
        /*0220*/ 	.word	0xffffffff


	//   ....[21]....
        /*0224*/ 	.word	0xffffffff


	//   ....[22]....
        /*0228*/ 	.word	0xffffffff


	//   ....[23]....
        /*022c*/ 	.word	0xffffffff


	//   ....[24]....
        /*0230*/ 	.word	0xffffffff


	//   ....[25]....
        /*0234*/ 	.word	0xffffffff


	//   ....[26]....
        /*0238*/ 	.word	0xffffffff


	//   ....[27]....
        /*023c*/ 	.word	0xffffffff


	//   ....[28]....
        /*0240*/ 	.word	0xffffffff


	//   ....[29]....
        /*0244*/ 	.word	0xffffffff


	//   ....[30]....
        /*0248*/ 	.word	0xffffffff


	//   ....[31]....
        /*024c*/ 	.word	0xffffffff


	//   ....[32]....
        /*0250*/ 	.word	0xffffffff


	//   ....[33]....
        /*0254*/ 	.word	0xffffffff


	//   ....[34]....
        /*0258*/ 	.word	0xffffffff


	//   ....[35]....
        /*025c*/ 	.word	0xffffffff


	//   ....[36]....
        /*0260*/ 	.word	0xffffffff


	//   ....[37]....
        /*0264*/ 	.word	0xffffffff


	//   ....[38]....
        /*0268*/ 	.word	0xffffffff


	//   ....[39]....
        /*026c*/ 	.word	0xffffffff


	//   ....[40]....
        /*0270*/ 	.word	0xffffffff


	//   ....[41]....
        /*0274*/ 	.word	0xffffffff


	//   ....[42]....
        /*0278*/ 	.word	0xffffffff


	//   ....[43]....
        /*027c*/ 	.word	0xffffffff


	//   ....[44]....
        /*0280*/ 	.word	0xffffffff


	//   ....[45]....
        /*0284*/ 	.word	0xffffffff


	//   ....[46]....
        /*0288*/ 	.word	0xffffffff


	//   ....[47]....
        /*028c*/ 	.word	0xffffffff


	//   ....[48]....
        /*0290*/ 	.word	0xffffffff


	//   ....[49]....
        /*0294*/ 	.word	0xffffffff


	//   ....[50]....
        /*0298*/ 	.word	0xffffffff


	//   ....[51]....
        /*029c*/ 	.word	0xffffffff


	//   ....[52]....
        /*02a0*/ 	.word	0xffffffff


	//   ....[53]....
        /*02a4*/ 	.word	0xffffffff


	//   ....[54]....
        /*02a8*/ 	.word	0xffffffff


	//   ....[55]....
        /*02ac*/ 	.word	0xffffffff


	//   ....[56]....
        /*02b0*/ 	.word	0xffffffff


	//   ....[57]....
        /*02b4*/ 	.word	0xffffffff


	//   ....[58]....
        /*02b8*/ 	.word	0xffffffff


	//   ....[59]....
        /*02bc*/ 	.word	0xffffffff


	//   ....[60]....
        /*02c0*/ 	.word	0xffffffff


	//   ....[61]....
        /*02c4*/ 	.word	0xffffffff


	//   ....[62]....
        /*02c8*/ 	.word	0xffffffff


	//   ....[63]....
        /*02cc*/ 	.word	0xffffffff


	//   ....[64]....
        /*02d0*/ 	.word	0xffffffff


	//   ....[65]....
        /*02d4*/ 	.word	0xffffffff


	//   ....[66]....
        /*02d8*/ 	.word	0xffffffff


	//   ....[67]....
        /*02dc*/ 	.word	0xffffffff


	//   ....[68]....
        /*02e0*/ 	.word	0xffffffff


	//   ....[69]....
        /*02e4*/ 	.word	0xffffffff


	//   ....[70]....
        /*02e8*/ 	.word	0xffffffff


	//   ....[71]....
        /*02ec*/ 	.word	0xffffffff


	//   ....[72]....
        /*02f0*/ 	.word	0xffffffff


	//   ....[73]....
        /*02f4*/ 	.word	0xffffffff


	//   ....[74]....
        /*02f8*/ 	.word	0xffffffff


	//   ....[75]....
        /*02fc*/ 	.word	0xffffffff


	//   ....[76]....
        /*0300*/ 	.word	0xffffffff


	//   ....[77]....
        /*0304*/ 	.word	0xffffffff


	//   ....[78]....
        /*0308*/ 	.word	0xffffffff


	//   ....[79]....
        /*030c*/ 	.word	0xffffffff


	//   ....[80]....
        /*0310*/ 	.word	0xffffffff


	//   ....[81]....
        /*0314*/ 	.word	0xffffffff


	//   ....[82]....
        /*0318*/ 	.word	0xffffffff


	//   ....[83]....
        /*031c*/ 	.word	0xffffffff


	//----- nvinfo : EIATTR_COOP_GROUP_INSTR_OFFSETS
	.align		4
.L_1589:
        /*0320*/ 	.byte	0x04, 0x28
        /*0322*/ 	.short	(.L_1591 - .L_1590)


	//   ....[0]....
.L_1590:
        /*0324*/ 	.word	0x00001520


	//   ....[1]....
        /*0328*/ 	.word	0x00001b40


	//   ....[2]....
        /*032c*/ 	.word	0x00002120


	//   ....[3]....
        /*0330*/ 	.word	0x00003110


	//   ....[4]....
        /*0334*/ 	.word	0x00003ac0


	//   ....[5]....
        /*0338*/ 	.word	0x000046b0


	//   ....[6]....
        /*033c*/ 	.word	0x000046d0


	//   ....[7]....
        /*0340*/ 	.word	0x00004720


	//   ....[8]....
        /*0344*/ 	.word	0x00004740


	//   ....[9]....
        /*0348*/ 	.word	0x00004770


	//   ....[10]....
        /*034c*/ 	.word	0x00004790


	//   ....[11]....
        /*0350*/ 	.word	0x000047c0


	//   ....[12]....
        /*0354*/ 	.word	0x000047e0


	//   ....[13]....
        /*0358*/ 	.word	0x00004800


	//   ....[14]....
        /*035c*/ 	.word	0x00004810


	//   ....[15]....
        /*0360*/ 	.word	0x00004890


	//   ....[16]....
        /*0364*/ 	.word	0x000048e0


	//   ....[17]....
        /*0368*/ 	.word	0x00004900


	//   ....[18]....
        /*036c*/ 	.word	0x00004910


	//   ....[19]....
        /*0370*/ 	.word	0x00004920


	//   ....[20]....
        /*0374*/ 	.word	0x00004930


	//   ....[21]....
        /*0378*/ 	.word	0x00004f40


	//   ....[22]....
        /*037c*/ 	.word	0x00004f60


	//   ....[23]....
        /*0380*/ 	.word	0x00004f70


	//   ....[24]....
        /*0384*/ 	.word	0x00004f80


	//   ....[25]....
        /*0388*/ 	.word	0x00004fb0


	//   ....[26]....
        /*038c*/ 	.word	0x00004fd0


	//   ....[27]....
        /*0390*/ 	.word	0x00004ff0


	//   ....[28]....
        /*0394*/ 	.word	0x00005010


	//   ....[29]....
        /*0398*/ 	.word	0x00005030


	//   ....[30]....
        /*039c*/ 	.word	0x00005050


	//   ....[31]....
        /*03a0*/ 	.word	0x00005070


	//   ....[32]....
        /*03a4*/ 	.word	0x00005090


	//   ....[33]....
        /*03a8*/ 	.word	0x000050a0


	//   ....[34]....
        /*03ac*/ 	.word	0x000050b0


	//   ....[35]....
        /*03b0*/ 	.word	0x000050d0


	//   ....[36]....
        /*03b4*/ 	.word	0x000050e0


	//   ....[37]....
        /*03b8*/ 	.word	0x00007350


	//   ....[38]....
        /*03bc*/ 	.word	0x000073e0


	//   ....[39]....
        /*03c0*/ 	.word	0x00007400


	//   ....[40]....
        /*03c4*/ 	.word	0x00007430


	//   ....[41]....
        /*03c8*/ 	.word	0x00007470


	//   ....[42]....
        /*03cc*/ 	.word	0x00007a30


	//   ....[43]....
        /*03d0*/ 	.word	0x00008690


	//   ....[44]....
        /*03d4*/ 	.word	0x00008d60


	//   ....[45]....
        /*03d8*/ 	.word	0x00008d80


	//   ....[46]....
        /*03dc*/ 	.word	0x00008da0


	//   ....[47]....
        /*03e0*/ 	.word	0x00008dc0


	//   ....[48]....
        /*03e4*/ 	.word	0x00008de0


	//   ....[49]....
        /*03e8*/ 	.word	0x00008f70


	//   ....[50]....
        /*03ec*/ 	.word	0x00008f90


	//   ....[51]....
        /*03f0*/ 	.word	0x00008fb0


	//   ....[52]....
        /*03f4*/ 	.word	0x00008fd0


	//   ....[53]....
        /*03f8*/ 	.word	0x00008ff0


	//   ....[54]....
        /*03fc*/ 	.word	0x000092d0


	//   ....[55]....
        /*0400*/ 	.word	0x00009330


	//   ....[56]....
        /*0404*/ 	.word	0x000093c0


	//   ....[57]....
        /*0408*/ 	.word	0x00009410


	//   ....[58]....
        /*040c*/ 	.word	0x00009480


	//   ....[59]....
        /*0410*/ 	.word	0x000094d0


	//   ....[60]....
        /*0414*/ 	.word	0x00009540


	//   ....[61]....
        /*0418*/ 	.word	0x00009590


	//   ....[62]....
        /*041c*/ 	.word	0x00009600


	//   ....[63]....
        /*0420*/ 	.word	0x00009650


	//   ....[64]....
        /*0424*/ 	.word	0x000096b0


	//   ....[65]....
        /*0428*/ 	.word	0x00009700


	//   ....[66]....
        /*042c*/ 	.word	0x00009750


	//   ....[67]....
        /*0430*/ 	.word	0x000097a0


	//   ....[68]....
        /*0434*/ 	.word	0x00009800


	//   ....[69]....
        /*0438*/ 	.word	0x00009860


	//   ....[70]....
        /*043c*/ 	.word	0x000098e0


	//   ....[71]....
        /*0440*/ 	.word	0x00009930


	//   ....[72]....
        /*0444*/ 	.word	0x00009990


	//   ....[73]....
        /*0448*/ 	.word	0x000099e0


	//   ....[74]....
        /*044c*/ 	.word	0x00009a60


	//   ....[75]....
        /*0450*/ 	.word	0x00009ab0


	//   ....[76]....
        /*0454*/ 	.word	0x00009b20


	//   ....[77]....
        /*0458*/ 	.word	0x00009b70


	//   ....[78]....
        /*045c*/ 	.word	0x00009bd0


	//   ....[79]....
        /*0460*/ 	.word	0x00009c20


	//   ....[80]....
        /*0464*/ 	.word	0x00009c70


	//   ....[81]....
        /*0468*/ 	.word	0x00009cc0


	//   ....[82]....
        /*046c*/ 	.word	0x00009d20


	//   ....[83]....
        /*0470*/ 	.word	0x00009d70


	//----- nvinfo : EIATTR_EXIT_INSTR_OFFSETS
	.align		4
.L_1591:
        /*0474*/ 	.byte	0x04, 0x1c
        /*0476*/ 	.short	(.L_1593 - .L_1592)


	//   ....[0]....
.L_1592:
        /*0478*/ 	.word	0x00009120


	//   ....[1]....
        /*047c*/ 	.word	0x00009290


	//----- nvinfo : EIATTR_MAX_THREADS
	.align		4
.L_1593:
        /*0480*/ 	.byte	0x04, 0x05
        /*0482*/ 	.short	(.L_1595 - .L_1594)
.L_1594:
        /*0484*/ 	.word	0x00000080
        /*0488*/ 	.word	0x00000001
        /*048c*/ 	.word	0x00000001


	//----- nvinfo : EIATTR_CRS_STACK_SIZE
	.align		4
.L_1595:
        /*0490*/ 	.byte	0x04, 0x1e
        /*0492*/ 	.short	(.L_1597 - .L_1596)
.L_1596:
        /*0494*/ 	.word	0x00000000
.L_1597:


//--------------------- .nv.info._Z25selective_scan_bwd_kernelI32Selective_Scan_bwd_kernel_traitsILi128ELi16ELb0ELb1ELb1ELb0ELb1EN3c108BFloat16EfEEv12SSMParamsBwd --------------------------
	.section	.nv.info._Z25selective_scan_bwd_kernelI32Selective_Scan_bwd_kernel_traitsILi128ELi16ELb0ELb1ELb1ELb0ELb1EN3c108BFloat16EfEEv12SSMParamsBwd,"",@"SHT_CUDA_INFO"
	.sectionflags	@""
	.align	4


	//----- nvinfo : EIATTR_CUDA_API_VERSION
	.align		4
        /*0000*/ 	.byte	0x04, 0x37
        /*0002*/ 	.short	(.L_1599 - .L_1598)
.L_1598:
        /*0004*/ 	.word	0x00000082


	//----- nvinfo : EIATTR_SW2861232_WAR
	.align		4
.L_1599:
        /*0008*/ 	.byte	0x01, 0x35
	.zero		2


	//----- nvinfo : EIATTR_PARAM_CBANK
	.align		4
        /*000c*/ 	.byte	0x04, 0x0a
        /*000e*/ 	.short	(.L_1601 - .L_1600)
	.align		4
.L_1600:
        /*0010*/ 	.word	index@(.nv.constant0._Z25selective_scan_bwd_kernelI32Selective_Scan_bwd_kernel_traitsILi128ELi16ELb0ELb1ELb1ELb0ELb1EN3c108BFloat16EfEEv12SSMParamsBwd)
        /*0014*/ 	.short	0x0160
        /*0016*/ 	.short	0x01f0


	//----- nvinfo : EIATTR_CBANK_PARAM_SIZE
	.align		4
.L_1601:
        /*0018*/ 	.byte	0x03, 0x19
        /*001a*/ 	.short	0x01f0


	//----- nvinfo : EIATTR_KPARAM_INFO
	.align		4
        /*001c*/ 	.byte	0x04, 0x17
        /*001e*/ 	.short	(.L_1603 - .L_1602)
.L_1602:
        /*0020*/ 	.word	0x00000000
        /*0024*/ 	.short	0x0000
        /*0026*/ 	.short	0x0000
        /*0028*/ 	.byte	0x00, 0xf0, 0xc1, 0x07


	//----- nvinfo : EIATTR_MAXREG_COUNT
	.align		4
.L_1603:
        /*002c*/ 	.byte	0x03, 0x1b
        /*002e*/ 	.short	0x00a8


	//----- nvinfo : EIATTR_NUM_BARRIERS
	.align		4
        /*0030*/ 	.byte	0x02, 0x4c
        /*0032*/ 	.byte	0x01
	.zero		1


	//----- nvinfo : EIATTR_ANNOTATIONS
	.align		4
        /*0034*/ 	.byte	0x04, 0x55
        /*0036*/ 	.short	(.L_1605 - .L_1604)


	//   ....[0]....
.L_1604:
        /* <DEDUP_REMOVED lines=58> */


	//----- nvinfo : EIATTR_MERCURY_ISA_VERSION
	.align		4
.L_1605:
        /*03c0*/ 	.byte	0x03, 0x5f
        /*03c2*/ 	.short	0x0000


	//----- nvinfo : EIATTR_COOP_GROUP_MASK_REGIDS
	.align		4
        /*03c4*/ 	.byte	0x04, 0x29
        /*03c6*/ 	.short	(.L_1607 - .L_1606)


	//   ....[0]....
.L_1606:
        /*03c8*/ 	.word	0xffffffff


	//   ....[1]....
        /*03cc*/ 	.word	0xffffffff


	//   ....[2]....
        /*03d0*/ 	.word	0xffffffff


	//   ....[3]....
        /*03d4*/ 	.word	0xffffffff


	//   ....[4]....
        /*03d8*/ 	.word	0xffffffff


	//   ....[5]....
        /*03dc*/ 	.word	0xffffffff


	//   ....[6]....
        /*03e0*/ 	.word	0xffffffff


	//   ....[7]....
        /*03e4*/ 	.word	0xffffffff


	//   ....[8]....
        /*03e8*/ 	.word	0xffffffff


	//   ....[9]....
        /*03ec*/ 	.word	0xffffffff


	//   ....[10]....
        /*03f0*/ 	.word	0xffffffff


	//   ....[11]....
        /*03f4*/ 	.word	0xffffffff


	//   ....[12]....
        /*03f8*/ 	.word	0xffffffff


	//   ....[13]....
        /*03fc*/ 	.word	0xffffffff


	//   ....[14]....
        /*0400*/ 	.word	0xffffffff


	//   ....[15]....
        /*0404*/ 	.word	0xffffffff


	//   ....[16]....
        /*0408*/ 	.word	0xffffffff


	//   ....[17]....
        /*040c*/ 	.word	0xffffffff


	//   ....[18]....
        /*0410*/ 	.word	0xffffffff


	//   ....[19]....
        /*0414*/ 	.word	0xffffffff


	//   ....[20]....
        /*0418*/ 	.word	0xffffffff


	//   ....[21]....
        /*041c*/ 	.word	0xffffffff


	//   ....[22]....
        /*0420*/ 	.word	0xffffffff


	//   ....[23]....
        /*0424*/ 	.word	0xffffffff


	//   ....[24]....
        /*0428*/ 	.word	0xffffffff


	//   ....[25]....
        /*042c*/ 	.word	0xffffffff


	//   ....[26]....
        /*0430*/ 	.word	0xffffffff


	//   ....[27]....
        /*0434*/ 	.word	0xffffffff


	//   ....[28]....
        /*0438*/ 	.word	0xffffffff


	//   ....[29]....
        /*043c*/ 	.word	0xffffffff


	//   ....[30]....
        /*0440*/ 	.word	0xffffffff


	//   ....[31]....
        /*0444*/ 	.word	0xffffffff


	//   ....[32]....
        /*0448*/ 	.word	0xffffffff


	//   ....[33]....
        /*044c*/ 	.word	0xffffffff


	//   ....[34]....
        /*0450*/ 	.word	0xffffffff


	//   ....[35]....
        /*0454*/ 	.word	0xffffffff


	//   ....[36]....
        /*0458*/ 	.word	0xffffffff


	//   ....[37]....
        /*045c*/ 	.word	0xffffffff


	//   ....[38]....
        /*0460*/ 	.word	0xffffffff


	//   ....[39]....
        /*0464*/ 	.word	0xffffffff


	//   ....[40]....
        /*0468*/ 	.word	0xffffffff


	//   ....[41]....
        /*046c*/ 	.word	0xffffffff


	//   ....[42]....
        /*0470*/ 	.word	0xffffffff


	//   ....[43]....
        /*0474*/ 	.word	0xffffffff


	//   ....[44]....
        /*0478*/ 	.word	0xffffffff


	//   ....[45]....
        /*047c*/ 	.word	0xffffffff


	//   ....[46]....
        /*0480*/ 	.word	0xffffffff


	//   ....[47]....
        /*0484*/ 	.word	0xffffffff


	//   ....[48]....
        /*0488*/ 	.word	0xffffffff


	//   ....[49]....
        /*048c*/ 	.word	0xffffffff


	//   ....[50]....
        /*0490*/ 	.word	0xffffffff


	//   ....[51]....
        /*0494*/ 	.word	0xffffffff


	//   ....[52]....
        /*0498*/ 	.word	0xffffffff


	//   ....[53]....
        /*049c*/ 	.word	0xffffffff


	//   ....[54]....
        /*04a0*/ 	.word	0xffffffff


	//   ....[55]....
        /*04a4*/ 	.word	0xffffffff


	//   ....[56]....
        /*04a8*/ 	.word	0xffffffff


	//   ....[57]....
        /*04ac*/ 	.word	0xffffffff


	//   ....[58]....
        /*04b0*/ 	.word	0xffffffff


	//   ....[59]....
        /*04b4*/ 	.word	0xffffffff


	//   ....[60]....
        /*04b8*/ 	.word	0xffffffff


	//   ....[61]....
        /*04bc*/ 	.word	0xffffffff


	//   ....[62]....
        /*04c0*/ 	.word	0xffffffff


	//   ....[63]....
        /*04c4*/ 	.word	0xffffffff


	//   ....[64]....
        /*04c8*/ 	.word	0xffffffff


	//   ....[65]....
        /*04cc*/ 	.word	0xffffffff


	//   ....[66]....
        /*04d0*/ 	.word	0xffffffff


	//   ....[67]....
        /*04d4*/ 	.word	0xffffffff


	//   ....[68]....
        /*04d8*/ 	.word	0xffffffff


	//   ....[69]....
        /*04dc*/ 	.word	0xffffffff


	//   ....[70]....
        /*04e0*/ 	.word	0xffffffff


	//   ....[71]....
        /*04e4*/ 	.word	0xffffffff


	//   ....[72]....
        /*04e8*/ 	.word	0xffffffff


	//   ....[73]....
        /*04ec*/ 	.word	0xffffffff


	//   ....[74]....
        /*04f0*/ 	.word	0xffffffff


	//   ....[75]....
        /*04f4*/ 	.word	0xffffffff


	//   ....[76]....
        /*04f8*/ 	.word	0xffffffff


	//   ....[77]....
        /*04fc*/ 	.word	0xffffffff


	//   ....[78]....
        /*0500*/ 	.word	0xffffffff


	//   ....[79]....
        /*0504*/ 	.word	0xffffffff


	//   ....[80]....
        /*0508*/ 	.word	0xffffffff


	//   ....[81]....
        /*050c*/ 	.word	0xffffffff


	//   ....[82]....
        /*0510*/ 	.word	0xffffffff


	//   ....[83]....
        /*0514*/ 	.word	0xffffffff


	//   ....[84]....
        /*0518*/ 	.word	0xffffffff


	//   ....[85]....
        /*051c*/ 	.word	0xffffffff


	//   ....[86]....
        /*0520*/ 	.word	0xffffffff


	//   ....[87]....
        /*0524*/ 	.word	0xffffffff


	//----- nvinfo : EIATTR_COOP_GROUP_INSTR_OFFSETS
	.align		4
.L_1607:
        /*0528*/ 	.byte	0x04, 0x28
        /*052a*/ 	.short	(.L_1609 - .L_1608)


	//   ....[0]....
.L_1608:
        /*052c*/ 	.word	0x00001520


	//   ....[1]....
        /*0530*/ 	.word	0x00001ac0


	//   ....[2]....
        /*0534*/ 	.word	0x00002360


	//   ....[3]....
        /*0538*/ 	.word	0x000028b0


	//   ....[4]....
        /*053c*/ 	.word	0x00003010


	//   ....[5]....
        /*0540*/ 	.word	0x00003c20


	//   ....[6]....
        /*0544*/ 	.word	0x000049f0


	//   ....[7]....
        /*0548*/ 	.word	0x00005bc0


	//   ....[8]....
        /*054c*/ 	.word	0x00006450


	//   ....[9]....
        /*0550*/ 	.word	0x00007220


	//   ....[10]....
        /*0554*/ 	.word	0x00007250


	//   ....[11]....
        /*0558*/ 	.word	0x000072a0


	//   ....[12]....
        /*055c*/ 	.word	0x000072c0


	//   ....[13]....
        /*0560*/ 	.word	0x000072f0


	//   ....[14]....
        /*0564*/ 	.word	0x00007310


	//   ....[15]....
        /*0568*/ 	.word	0x00007340


	//   ....[16]....
        /*056c*/ 	.word	0x00007360


	//   ....[17]....
        /*0570*/ 	.word	0x00007380


	//   ....[18]....
        /*0574*/ 	.word	0x00007390


	//   ....[19]....
        /*0578*/ 	.word	0x00007420


	//   ....[20]....
        /*057c*/ 	.word	0x00007470


	//   ....[21]....
        /*0580*/ 	.word	0x00007490


	//   ....[22]....
        /*0584*/ 	.word	0x000074a0


	//   ....[23]....
        /*0588*/ 	.word	0x000074b0


	//   ....[24]....
        /*058c*/ 	.word	0x000074c0


	//   ....[25]....
        /*0590*/ 	.word	0x00007ae0


	//   ....[26]....
        /*0594*/ 	.word	0x00007b00


	//   ....[27]....
        /*0598*/ 	.word	0x00007b10


	//   ....[28]....
        /*059c*/ 	.word	0x00007b20


	//   ....[29]....
        /*05a0*/ 	.word	0x00007b50


	//   ....[30]....
        /*05a4*/ 	.word	0x00007b70


	//   ....[31]....
        /*05a8*/ 	.word	0x00007b90


	//   ....[32]....
        /*05ac*/ 	.word	0x00007bb0


	//   ....[33]....
        /*05b0*/ 	.word	0x00007bd0


	//   ....[34]....
        /*05b4*/ 	.word	0x00007bf0


	//   ....[35]....
        /*05b8*/ 	.word	0x00007c10


	//   ....[36]....
        /*05bc*/ 	.word	0x00007c30


	//   ....[37]....
        /*05c0*/ 	.word	0x00007c40


	//   ....[38]....
        /*05c4*/ 	.word	0x00007c50


	//   ....[39]....
        /*05c8*/ 	.word	0x00007c70


	//   ....[40]....
        /*05cc*/ 	.word	0x00007c80


	//   ....[41]....
        /*05d0*/ 	.word	0x0000a050


	//   ....[42]....
        /*05d4*/ 	.word	0x0000a0f0


	//   ....[43]....
        /*05d8*/ 	.word	0x0000a120


	//   ....[44]....
        /*05dc*/ 	.word	0x0000a150


	//   ....[45]....
        /*05e0*/ 	.word	0x0000a180


	//   ....[46]....
        /*05e4*/ 	.word	0x0000a7c0


	//   ....[47]....
        /*05e8*/ 	.word	0x0000b310


	//   ....[48]....
        /*05ec*/ 	.word	0x0000ba30


	//   ....[49]....
        /*05f0*/ 	.word	0x0000ba50


	//   ....[50]....
        /*05f4*/ 	.word	0x0000ba70


	//   ....[51]....
        /*05f8*/ 	.word	0x0000ba90


	//   ....[52]....
        /*05fc*/ 	.word	0x0000bab0


	//   ....[53]....
        /*0600*/ 	.word	0x0000bc40


	//   ....[54]....
        /*0604*/ 	.word	0x0000bc60


	//   ....[55]....
        /*0608*/ 	.word	0x0000bc80


	//   ....[56]....
        /*060c*/ 	.word	0x0000bca0


	//   ....[57]....
        /*0610*/ 	.word	0x0000bcc0


	//   ....[58]....
        /*0614*/ 	.word	0x0000bfa0


	//   ....[59]....
        /*0618*/ 	.word	0x0000c000


	//   ....[60]....
        /*061c*/ 	.word	0x0000c0a0


	//   ....[61]....
        /*0620*/ 	.word	0x0000c0f0


	//   ....[62]....
        /*0624*/ 	.word	0x0000c170


	//   ....[63]....
        /*0628*/ 	.word	0x0000c1c0


	//   ....[64]....
        /*062c*/ 	.word	0x0000c240


	//   ....[65]....
        /*0630*/ 	.word	0x0000c290


	//   ....[66]....
        /*0634*/ 	.word	0x0000c310


	//   ....[67]....
        /*0638*/ 	.word	0x0000c360


	//   ....[68]....
        /*063c*/ 	.word	0x0000c3c0


	//   ....[69]....
        /*0640*/ 	.word	0x0000c410


	//   ....[70]....
        /*0644*/ 	.word	0x0000c460


	//   ....[71]....
        /*0648*/ 	.word	0x0000c4b0


	//   ....[72]....
        /*064c*/ 	.word	0x0000c510


	//   ....[73]....
        /*0650*/ 	.word	0x0000c570


	//   ....[74]....
        /*0654*/ 	.word	0x0000c5f0


	//   ....[75]....
        /*0658*/ 	.word	0x0000c640


	//   ....[76]....
        /*065c*/ 	.word	0x0000c6a0


	//   ....[77]....
        /*0660*/ 	.word	0x0000c6f0


	//   ....[78]....
        /*0664*/ 	.word	0x0000c770


	//   ....[79]....
        /*0668*/ 	.word	0x0000c7c0


	//   ....[80]....
        /*066c*/ 	.word	0x0000c830


	//   ....[81]....
        /*0670*/ 	.word	0x0000c880


	//   ....[82]....
        /*0674*/ 	.word	0x0000c8e0


	//   ....[83]....
        /*0678*/ 	.word	0x0000c930


	//   ....[84]....
        /*067c*/ 	.word	0x0000c980


	//   ....[85]....
        /*0680*/ 	.word	0x0000c9d0


	//   ....[86]....
        /*0684*/ 	.word	0x0000ca30


	//   ....[87]....
        /*0688*/ 	.word	0x0000ca80


	//----- nvinfo : EIATTR_EXIT_INSTR_OFFSETS
	.align		4
.L_1609:
        /*068c*/ 	.byte	0x04, 0x1c
        /*068e*/ 	.short	(.L_1611 - .L_1610)


	//   ....[0]....
.L_1610:
        /*0690*/ 	.word	0x0000bdf0


	//   ....[1]....
        /*0694*/ 	.word	0x0000bf60


	//----- nvinfo : EIATTR_MAX_THREADS
	.align		4
.L_1611:
        /*0698*/ 	.byte	0x04, 0x05
        /*069a*/ 	.short	(.L_1613 - .L_1612)
.L_1612:
        /*069c*/ 	.word	0x00000080
        /*06a0*/ 	.word	0x00000001
        /*06a4*/ 	.word	0x00000001


	//----- nvinfo : EIATTR_CRS_STACK_SIZE
	.align		4
.L_1613:
        /*06a8*/ 	.byte	0x04, 0x1e
        /*06aa*/ 	.short	(.L_1615 - .L_1614)
.L_1614:
        /*06ac*/ 	.word	0x00000000
.L_1615:


//--------------------- .nv.info._Z25selective_scan_bwd_kernelI32Selective_Scan_bwd_kernel_traitsILi128ELi16ELb0ELb1ELb1ELb1ELb0EN3c108BFloat16EfEEv12SSMParamsBwd --------------------------
	.section	.nv.info._Z25selective_scan_bwd_kernelI32Selective_Scan_bwd_kernel_traitsILi128ELi16ELb0ELb1ELb1ELb1ELb0EN3c108BFloat16EfEEv12SSMParamsBwd,"",@"SHT_CUDA_INFO"
	.sectionflags	@""
	.align	4


	//----- nvinfo : EIATTR_CUDA_API_VERSION
	.align		4
        /*0000*/ 	.byte	0x04, 0x37
        /*0002*/ 	.short	(.L_1617 - .L_1616)
.L_1616:
        /*0004*/ 	.word	0x00000082


	//----- nvinfo : EIATTR_SW2861232_WAR
	.align		4
.L_1617:
        /*0008*/ 	.byte	0x01, 0x35
	.zero		2


	//----- nvinfo : EIATTR_PARAM_CBANK
	.align		4
        /*000c*/ 	.byte	0x04, 0x0a
        /*000e*/ 	.short	(.L_1619 - .L_1618)
	.align		4
.L_1618:
        /*0010*/ 	.word	index@(.nv.constant0._Z25selective_scan_bwd_kernelI32Selective_Scan_bwd_kernel_traitsILi128ELi16ELb0ELb1ELb1ELb1ELb0EN3c108BFloat16EfEEv12SSMParamsBwd)
        /*0014*/ 	.short	0x0160
        /*0016*/ 	.short	0x01f0


	//----- nvinfo : EIATTR_CBANK_PARAM_SIZE
	.align		4
.L_1619:
        /*0018*/ 	.byte	0x03, 0x19
        /*001a*/ 	.short	0x01f0


	//----- nvinfo : EIATTR_KPARAM_INFO
	.align		4
        /*001c*/ 	.byte	0x04, 0x17
        /*001e*/ 	.short	(.L_1621 - .L_1620)
.L_1620:
        /*0020*/ 	.word	0x00000000
        /*0024*/ 	.short	0x0000
        /*0026*/ 	.short	0x0000
        /*0028*/ 	.byte	0x00, 0xf0, 0xc1, 0x07


	//----- nvinfo : EIATTR_MAXREG_COUNT
	.align		4
.L_1621:
        /*002c*/ 	.byte	0x03, 0x1b
        /*002e*/ 	.short	0x00a8


	//----- nvinfo : EIATTR_NUM_BARRIERS
	.align		4
        /*0030*/ 	.byte	0x02, 0x4c
        /*0032*/ 	.byte	0x01
	.zero		1


	//----- nvinfo : EIATTR_ANNOTATIONS
	.align		4
        /*0034*/ 	.byte	0x04, 0x55
        /*0036*/ 	.short	(.L_1623 - .L_1622)


	//   ....[0]....
.L_1622:
        /* <DEDUP_REMOVED lines=30> */


	//----- nvinfo : EIATTR_MERCURY_ISA_VERSION
	.align		4
.L_1623:
        /*0208*/ 	.byte	0x03, 0x5f
        /*020a*/ 	.short	0x0000


	//----- nvinfo : EIATTR_COOP_GROUP_MASK_REGIDS
	.align		4
        /*020c*/ 	.byte	0x04, 0x29
        /*020e*/ 	.short	(.L_1625 - .L_1624)


	//   ....[0]....
.L_1624:
        /*0210*/ 	.word	0xffffffff


	//   ....[1]....
        /*0214*/ 	.word	0xffffffff


	//   ....[2]....
        /*0218*/ 	.word	0xffffffff


	//   ....[3]....
        /*021c*/ 	.word	0xffffffff


	//   ....[4]....
        /*0220*/ 	.word	0xffffffff


	//   ....[5]....
        /*0224*/ 	.word	0xffffffff


	//   ....[6]....
        /*0228*/ 	.word	0xffffffff


	//   ....[7]....
        /*022c*/ 	.word	0xffffffff


	//   ....[8]....
        /*0230*/ 	.word	0xffffffff


	//   ....[9]....
        /*0234*/ 	.word	0xffffffff


	//   ....[10]....
        /*0238*/ 	.word	0xffffffff


	//   ....[11]....
        /*023c*/ 	.word	0xffffffff


	//   ....[12]....
        /*0240*/ 	.word	0xffffffff


	//   ....[13]....
        /*0244*/ 	.word	0xffffffff


	//   ....[14]....
        /*0248*/ 	.word	0xffffffff


	//   ....[15]....
        /*024c*/ 	.word	0xffffffff


	//   ....[16]....
        /*0250*/ 	.word	0xffffffff


	//   ....[17]....
        /*0254*/ 	.word	0xffffffff


	//   ....[18]....
        /*0258*/ 	.word	0xffffffff


	//   ....[19]....
        /*025c*/ 	.word	0xffffffff


	//   ....[20]....
        /*0260*/ 	.word	0xffffffff


	//   ....[21]....
        /*0264*/ 	.word	0xffffffff


	//   ....[22]....
        /*0268*/ 	.word	0xffffffff


	//   ....[23]....
        /*026c*/ 	.word	0xffffffff


	//   ....[24]....
        /*0270*/ 	.word	0xffffffff


	//   ....[25]....
        /*0274*/ 	.word	0xffffffff


	//   ....[26]....
        /*0278*/ 	.word	0xffffffff


	//   ....[27]....
        /*027c*/ 	.word	0xffffffff


	//   ....[28]....
        /*0280*/ 	.word	0xffffffff


	//   ....[29]....
        /*0284*/ 	.word	0xffffffff


	//   ....[30]....
        /*0288*/ 	.word	0xffffffff


	//   ....[31]....
        /*028c*/ 	.word	0xffffffff


	//   ....[32]....
        /*0290*/ 	.word	0xffffffff


	//   ....[33]....
        /*0294*/ 	.word	0xffffffff


	//   ....[34]....
        /*0298*/ 	.word	0xffffffff


	//   ....[35]....
        /*029c*/ 	.word	0xffffffff


	//   ....[36]....
        /*02a0*/ 	.word	0xffffffff


	//   ....[37]....
        /*02a4*/ 	.word	0xffffffff


	//   ....[38]....
        /*02a8*/ 	.word	0xffffffff


	//   ....[39]....
        /*02ac*/ 	.word	0xffffffff


	//   ....[40]....
        /*02b0*/ 	.word	0xffffffff


	//   ....[41]....
        /*02b4*/ 	.word	0xffffffff


	//   ....[42]....
        /*02b8*/ 	.word	0xffffffff


	//   ....[43]....
        /*02bc*/ 	.word	0xffffffff


	//   ....[44]....
        /*02c0*/ 	.word	0xffffffff


	//   ....[45]....
        /*02c4*/ 	.word	0xffffffff


	//   ....[46]....
        /*02c8*/ 	.word	0xffffffff


	//   ....[47]....
        /*02cc*/ 	.word	0xffffffff


	//   ....[48]....
        /*02d0*/ 	.word	0xffffffff


	//   ....[49]....
        /*02d4*/ 	.word	0xffffffff


	//   ....[50]....
        /*02d8*/ 	.word	0xffffffff


	//   ....[51]....
        /*02dc*/ 	.word	0xffffffff


	//   ....[52]....
        /*02e0*/ 	.word	0xffffffff


	//   ....[53]....
        /*02e4*/ 	.word	0xffffffff


	//   ....[54]....
        /*02e8*/ 	.word	0xffffffff


	//   ....[55]....
        /*02ec*/ 	.word	0xffffffff


	//   ....[56]....
        /*02f0*/ 	.word	0xffffffff


	//   ....[57]....
        /*02f4*/ 	.word	0xffffffff


	//   ....[58]....
        /*02f8*/ 	.word	0xffffffff


	//   ....[59]....
        /*02fc*/ 	.word	0xffffffff


	//   ....[60]....
        /*0300*/ 	.word	0xffffffff


	//   ....[61]....
        /*0304*/ 	.word	0xffffffff


	//   ....[62]....
        /*0308*/ 	.word	0xffffffff


	//   ....[63]....
        /*030c*/ 	.word	0xffffffff


	//   ....[64]....
        /*0310*/ 	.word	0xffffffff


	//   ....[65]....
        /*0314*/ 	.word	0xffffffff


	//   ....[66]....
        /*0318*/ 	.word	0xffffffff


	//   ....[67]....
        /*031c*/ 	.word	0xffffffff


	//   ....[68]....
        /*0320*/ 	.word	0xffffffff


	//   ....[69]....
        /*0324*/ 	.word	0xffffffff


	//   ....[70]....
        /*0328*/ 	.word	0xffffffff


	//   ....[71]....
        /*032c*/ 	.word	0xffffffff


	//   ....[72]....
        /*0330*/ 	.word	0xffffffff


	//   ....[73]....
        /*0334*/ 	.word	0xffffffff


	//   ....[74]....
        /*0338*/ 	.word	0xffffffff


	//   ....[75]....
        /*033c*/ 	.word	0xffffffff


	//   ....[76]....
        /*0340*/ 	.word	0xffffffff


	//   ....[77]....
        /*0344*/ 	.word	0xffffffff


	//   ....[78]....
        /*0348*/ 	.word	0xffffffff


	//   ....[79]....
        /*034c*/ 	.word	0xffffffff


	//   ....[80]....
        /*0350*/ 	.word	0xffffffff


	//   ....[81]....
        /*0354*/ 	.word	0xffffffff


	//   ....[82]....
        /*0358*/ 	.word	0xffffffff


	//   ....[83]....
        /*035c*/ 	.word	0xffffffff


	//   ....[84]....
        /*0360*/ 	.word	0xffffffff


	//----- nvinfo : EIATTR_COOP_GROUP_INSTR_OFFSETS
	.align		4
.L_1625:
        /*0364*/ 	.byte	0x04, 0x28
        /*0366*/ 	.short	(.L_1627 - .L_1626)


	//   ....[0]....
.L_1626:
        /*0368*/ 	.word	0x00001620


	//   ....[1]....
        /*036c*/ 	.word	0x00001c80


	//   ....[2]....
        /*0370*/ 	.word	0x00002240


	//   ....[3]....
        /*0374*/ 	.word	0x00005600


	//   ....[4]....
        /*0378*/ 	.word	0x00005fd0


	//   ....[5]....
        /*037c*/ 	.word	0x00006ba0


	//   ....[6]....
        /*0380*/ 	.word	0x00006bc0


	//   ....[7]....
        /*0384*/ 	.word	0x00006c10


	//   ....[8]....
        /*0388*/ 	.word	0x00006c30


	//   ....[9]....
        /*038c*/ 	.word	0x00006c60


	//   ....[10]....
        /*0390*/ 	.word	0x00006c80


	//   ....[11]....
        /*0394*/ 	.word	0x00006cb0


	//   ....[12]....
        /*0398*/ 	.word	0x00006cd0


	//   ....[13]....
        /*039c*/ 	.word	0x00006cf0


	//   ....[14]....
        /*03a0*/ 	.word	0x00006d00


	//   ....[15]....
        /*03a4*/ 	.word	0x00006d80


	//   ....[16]....
        /*03a8*/ 	.word	0x00006dd0


	//   ....[17]....
        /*03ac*/ 	.word	0x00006df0


	//   ....[18]....
        /*03b0*/ 	.word	0x00006e00


	//   ....[19]....
        /*03b4*/ 	.word	0x00006e10


	//   ....[20]....
        /*03b8*/ 	.word	0x00006e20


	//   ....[21]....
        /*03bc*/ 	.word	0x00007430


	//   ....[22]....
        /*03c0*/ 	.word	0x00007450


	//   ....[23]....
        /*03c4*/ 	.word	0x00007460


	//   ....[24]....
        /*03c8*/ 	.word	0x00007470


	//   ....[25]....
        /*03cc*/ 	.word	0x000074a0


	//   ....[26]....
        /*03d0*/ 	.word	0x000074c0


	//   ....[27]....
        /*03d4*/ 	.word	0x000074e0


	//   ....[28]....
        /*03d8*/ 	.word	0x00007500


	//   ....[29]....
        /*03dc*/ 	.word	0x00007520


	//   ....[30]....
        /*03e0*/ 	.word	0x00007540


	//   ....[31]....
        /*03e4*/ 	.word	0x00007560


	//   ....[32]....
        /*03e8*/ 	.word	0x00007580


	//   ....[33]....
        /*03ec*/ 	.word	0x00007590


	//   ....[34]....
        /*03f0*/ 	.word	0x000075a0


	//   ....[35]....
        /*03f4*/ 	.word	0x000075c0


	//   ....[36]....
        /*03f8*/ 	.word	0x000075d0


	//   ....[37]....
        /*03fc*/ 	.word	0x00009890


	//   ....[38]....
        /*0400*/ 	.word	0x00009920


	//   ....[39]....
        /*0404*/ 	.word	0x00009940


	//   ....[40]....
        /*0408*/ 	.word	0x00009970


	//   ....[41]....
        /*040c*/ 	.word	0x000099b0


	//   ....[42]....
        /*0410*/ 	.word	0x0000a1c0


	//   ....[43]....
        /*0414*/ 	.word	0x0000ae10


	//   ....[44]....
        /*0418*/ 	.word	0x0000b960


	//   ....[45]....
        /*041c*/ 	.word	0x0000c010


	//   ....[46]....
        /*0420*/ 	.word	0x0000c030


	//   ....[47]....
        /*0424*/ 	.word	0x0000c050


	//   ....[48]....
        /*0428*/ 	.word	0x0000c070


	//   ....[49]....
        /*042c*/ 	.word	0x0000c090


	//   ....[50]....
        /*0430*/ 	.word	0x0000c220


	//   ....[51]....
        /*0434*/ 	.word	0x0000c240


	//   ....[52]....
        /*0438*/ 	.word	0x0000c260


	//   ....[53]....
        /*043c*/ 	.word	0x0000c280


	//   ....[54]....
        /*0440*/ 	.word	0x0000c2a0


	//   ....[55]....
        /*0444*/ 	.word	0x0000c580


	//   ....[56]....
        /*0448*/ 	.word	0x0000c5e0


	//   ....[57]....
        /*044c*/ 	.word	0x0000c670


	//   ....[58]....
        /*0450*/ 	.word	0x0000c6c0


	//   ....[59]....
        /*0454*/ 	.word	0x0000c730


	//   ....[60]....
        /*0458*/ 	.word	0x0000c780


	//   ....[61]....
        /*045c*/ 	.word	0x0000c7f0


	//   ....[62]....
        /*0460*/ 	.word	0x0000c840


	//   ....[63]....
        /*0464*/ 	.word	0x0000c8b0


	//   ....[64]....
        /*0468*/ 	.word	0x0000c900


	//   ....[65]....
        /*046c*/ 	.word	0x0000c960


	//   ....[66]....
        /*0470*/ 	.word	0x0000c9b0


	//   ....[67]....
        /*0474*/ 	.word	0x0000ca00


	//   ....[68]....
        /*0478*/ 	.word	0x0000ca50


	//   ....[69]....
        /*047c*/ 	.word	0x0000cab0


	//   ....[70]....
        /*0480*/ 	.word	0x0000cb10


	//   ....[71]....
        /*0484*/ 	.word	0x0000cb90


	//   ....[72]....
        /*0488*/ 	.word	0x0000cbe0


	//   ....[73]....
        /*048c*/ 	.word	0x0000cc40


	//   ....[74]....
        /*0490*/ 	.word	0x0000cc90


	//   ....[75]....
        /*0494*/ 	.word	0x0000cd10


	//   ....[76]....
        /*0498*/ 	.word	0x0000cd60


	//   ....[77]....
        /*049c*/ 	.word	0x0000cdd0


	//   ....[78]....
        /*04a0*/ 	.word	0x0000ce20


	//   ....[79]....
        /*04a4*/ 	.word	0x0000ce80


	//   ....[80]....
        /*04a8*/ 	.word	0x0000ced0


	//   ....[81]....
        /*04ac*/ 	.word	0x0000cf20


	//   ....[82]....
        /*04b0*/ 	.word	0x0000cf70


	//   ....[83]....
        /*04b4*/ 	.word	0x0000cfd0


	//   ....[84]....
        /*04b8*/ 	.word	0x0000d020


	//----- nvinfo : EIATTR_EXIT_INSTR_OFFSETS
	.align		4
.L_1627:
        /*04bc*/ 	.byte	0x04, 0x1c
        /*04be*/ 	.short	(.L_1629 - .L_1628)


	//   ....[0]....
.L_1628:
        /*04c0*/ 	.word	0x0000c3d0


	//   ....[1]....
        /*04c4*/ 	.word	0x0000c540


	//----- nvinfo : EIATTR_MAX_THREADS
	.align		4
.L_1629:
        /*04c8*/ 	.byte	0x04, 0x05
        /*04ca*/ 	.short	(.L_1631 - .L_1630)
.L_1630:
        /*04cc*/ 	.word	0x00000080
        /*04d0*/ 	.word	0x00000001
        /*04d4*/ 	.word	0x00000001


	//----- nvinfo : EIATTR_CRS_STACK_SIZE
	.align		4
.L_1631:
        /*04d8*/ 	.byte	0x04, 0x1e
        /*04da*/ 	.short	(.L_1633 - .L_1632)
.L_1632:
        /*04dc*/ 	.word	0x00000000
.L_1633:


//--------------------- .nv.info._Z25selective_scan_bwd_kernelI32Selective_Scan_bwd_kernel_traitsILi128ELi16ELb0ELb1ELb1ELb1ELb1EN3c108BFloat16EfEEv12SSMParamsBwd --------------------------
	.section	.nv.info._Z25selective_scan_bwd_kernelI32Selective_Scan_bwd_kernel_traitsILi128ELi16ELb0ELb1ELb1ELb1ELb1EN3c108BFloat16EfEEv12SSMParamsBwd,"",@"SHT_CUDA_INFO"
	.sectionflags	@""
	.align	4


	//----- nvinfo : EIATTR_CUDA_API_VERSION
	.align		4
        /*0000*/ 	.byte	0x04, 0x37
        /*0002*/ 	.short	(.L_1635 - .L_1634)
.L_1634:
        /*0004*/ 	.word	0x00000082


	//----- nvinfo : EIATTR_SW2861232_WAR
	.align		4
.L_1635:
        /*0008*/ 	.byte	0x01, 0x35
	.zero		2


	//----- nvinfo : EIATTR_PARAM_CBANK
	.align		4
        /*000c*/ 	.byte	0x04, 0x0a
        /*000e*/ 	.short	(.L_1637 - .L_1636)
	.align		4
.L_1636:
        /*0010*/ 	.word	index@(.nv.constant0._Z25selective_scan_bwd_kernelI32Selective_Scan_bwd_kernel_traitsILi128ELi16ELb0ELb1ELb1ELb1ELb1EN3c108BFloat16EfEEv12SSMParamsBwd)
        /*0014*/ 	.short	0x0160
        /*0016*/ 	.short	0x01f0


	//----- nvinfo : EIATTR_CBANK_PARAM_SIZE
	.align		4
.L_1637:
        /*0018*/ 	.byte	0x03, 0x19
        /*001a*/ 	.short	0x01f0


	//----- nvinfo : EIATTR_KPARAM_INFO
	.align		4
        /*001c*/ 	.byte	0x04, 0x17
        /*001e*/ 	.short	(.L_1639 - .L_1638)
.L_1638:
        /*0020*/ 	.word	0x00000000
        /*0024*/ 	.short	0x0000
        /*0026*/ 	.short	0x0000
        /*0028*/ 	.byte	0x00, 0xf0, 0xc1, 0x07


	//----- nvinfo : EIATTR_MAXREG_COUNT
	.align		4
.L_1639:
        /*002c*/ 	.byte	0x03, 0x1b
        /*002e*/ 	.short	0x00a8


	//----- nvinfo : EIATTR_NUM_BARRIERS
	.align		4
        /*0030*/ 	.byte	0x02, 0x4c
        /*0032*/ 	.byte	0x01
	.zero		1


	//----- nvinfo : EIATTR_ANNOTATIONS
	.align		4
        /*0034*/ 	.byte	0x04, 0x55
        /*0036*/ 	.short	(.L_1641 - .L_1640)


	//   ....[0]....
.L_1640:
        /* <DEDUP_REMOVED lines=88> */


	//----- nvinfo : EIATTR_MERCURY_ISA_VERSION
	.align		4
.L_1641:
        /*05a0*/ 	.byte	0x03, 0x5f
        /*05a2*/ 	.short	0x0000


	//----- nvinfo : EIATTR_COOP_GROUP_MASK_REGIDS
	.align		4
        /*05a4*/ 	.byte	0x04, 0x29
        /*05a6*/ 	.short	(.L_1643 - .L_1642)


	//   ....[0]....
.L_1642:
        /*05a8*/ 	.word	0xffffffff


	//   ....[1]....
        /*05ac*/ 	.word	0xffffffff


	//   ....[2]....
        /*05b0*/ 	.word	0xffffffff


	//   ....[3]....
        /*05b4*/ 	.word	0xffffffff


	//   ....[4]....
        /*05b8*/ 	.word	0xffffffff


	//   ....[5]....
        /*05bc*/ 	.word	0xffffffff


	//   ....[6]....
        /*05c0*/ 	.word	0xffffffff


	//   ....[7]....
        /*05c4*/ 	.word	0xffffffff


	//   ....[8]....
        /*05c8*/ 	.word	0xffffffff


	//   ....[9]....
        /*05cc*/ 	.word	0xffffffff


	//   ....[10]....
        /*05d0*/ 	.word	0xffffffff


	//   ....[11]....
        /*05d4*/ 	.word	0xffffffff


	//   ....[12]....
        /*05d8*/ 	.word	0xffffffff


	//   ....[13]....
        /*05dc*/ 	.word	0xffffffff


	//   ....[14]....
        /*05e0*/ 	.word	0xffffffff


	//   ....[15]....
        /*05e4*/ 	.word	0xffffffff


	//   ....[16]....
        /*05e8*/ 	.word	0xffffffff


	//   ....[17]....
        /*05ec*/ 	.word	0xffffffff


	//   ....[18]....
        /*05f0*/ 	.word	0xffffffff


	//   ....[19]....
        /*05f4*/ 	.word	0xffffffff


	//   ....[20]....
        /*05f8*/ 	.word	0xffffffff


	//   ....[21]....
        /*05fc*/ 	.word	0xffffffff


	//   ....[22]....
        /*0600*/ 	.word	0xffffffff


	//   ....[23]....
        /*0604*/ 	.word	0xffffffff


	//   ....[24]....
        /*0608*/ 	.word	0xffffffff


	//   ....[25]....
        /*060c*/ 	.word	0xffffffff


	//   ....[26]....
        /*0610*/ 	.word	0xffffffff


	//   ....[27]....
        /*0614*/ 	.word	0xffffffff


	//   ....[28]....
        /*0618*/ 	.word	0xffffffff


	//   ....[29]....
        /*061c*/ 	.word	0xffffffff


	//   ....[30]....
        /*0620*/ 	.word	0xffffffff


	//   ....[31]....
        /*0624*/ 	.word	0xffffffff


	//   ....[32]....
        /*0628*/ 	.word	0xffffffff


	//   ....[33]....
        /*062c*/ 	.word	0xffffffff


	//   ....[34]....
        /*0630*/ 	.word	0xffffffff


	//   ....[35]....
        /*0634*/ 	.word	0xffffffff


	//   ....[36]....
        /*0638*/ 	.word	0xffffffff


	//   ....[37]....
        /*063c*/ 	.word	0xffffffff


	//   ....[38]....
        /*0640*/ 	.word	0xffffffff


	//   ....[39]....
        /*0644*/ 	.word	0xffffffff


	//   ....[40]....
        /*0648*/ 	.word	0xffffffff


	//   ....[41]....
        /*064c*/ 	.word	0xffffffff


	//   ....[42]....
        /*0650*/ 	.word	0xffffffff


	//   ....[43]....
        /*0654*/ 	.word	0xffffffff


	//   ....[44]....
        /*0658*/ 	.word	0xffffffff


	//   ....[45]....
        /*065c*/ 	.word	0xffffffff


	//   ....[46]....
        /*0660*/ 	.word	0xffffffff


	//   ....[47]....
        /*0664*/ 	.word	0xffffffff


	//   ....[48]....
        /*0668*/ 	.word	0xffffffff


	//   ....[49]....
        /*066c*/ 	.word	0xffffffff


	//   ....[50]....
        /*0670*/ 	.word	0xffffffff


	//   ....[51]....
        /*0674*/ 	.word	0xffffffff


	//   ....[52]....
        /*0678*/ 	.word	0xffffffff


	//   ....[53]....
        /*067c*/ 	.word	0xffffffff


	//   ....[54]....
        /*0680*/ 	.word	0xffffffff


	//   ....[55]....
        /*0684*/ 	.word	0xffffffff


	//   ....[56]....
        /*0688*/ 	.word	0xffffffff


	//   ....[57]....
        /*068c*/ 	.word	0xffffffff


	//   ....[58]....
        /*0690*/ 	.word	0xffffffff


	//   ....[59]....
        /*0694*/ 	.word	0xffffffff


	//   ....[60]....
        /*0698*/ 	.word	0xffffffff


	//   ....[61]....
        /*069c*/ 	.word	0xffffffff


	//   ....[62]....
        /*06a0*/ 	.word	0xffffffff


	//   ....[63]....
        /*06a4*/ 	.word	0xffffffff


	//   ....[64]....
        /*06a8*/ 	.word	0xffffffff


	//   ....[65]....
        /*06ac*/ 	.word	0xffffffff


	//   ....[66]....
        /*06b0*/ 	.word	0xffffffff


	//   ....[67]....
        /*06b4*/ 	.word	0xffffffff


	//   ....[68]....
        /*06b8*/ 	.word	0xffffffff


	//   ....[69]....
        /*06bc*/ 	.word	0xffffffff


	//   ....[70]....
        /*06c0*/ 	.word	0xffffffff


	//   ....[71]....
        /*06c4*/ 	.word	0xffffffff


	//   ....[72]....
        /*06c8*/ 	.word	0xffffffff


	//   ....[73]....
        /*06cc*/ 	.word	0xffffffff


	//   ....[74]....
        /*06d0*/ 	.word	0xffffffff


	//   ....[75]....
        /*06d4*/ 	.word	0xffffffff


	//   ....[76]....
        /*06d8*/ 	.word	0xffffffff


	//   ....[77]....
        /*06dc*/ 	.word	0xffffffff


	//   ....[78]....
        /*06e0*/ 	.word	0xffffffff


	//   ....[79]....
        /*06e4*/ 	.word	0xffffffff


	//   ....[80]....
        /*06e8*/ 	.word	0xffffffff


	//   ....[81]....
        /*06ec*/ 	.word	0xffffffff


	//   ....[82]....
        /*06f0*/ 	.word	0xffffffff


	//   ....[83]....
        /*06f4*/ 	.word	0xffffffff


	//   ....[84]....
        /*06f8*/ 	.word	0xffffffff


	//   ....[85]....
        /*06fc*/ 	.word	0xffffffff


	//   ....[86]....
        /*0700*/ 	.word	0xffffffff


	//   ....[87]....
        /*0704*/ 	.word	0xffffffff


	//   ....[88]....
        /*0708*/ 	.word	0xffffffff


	//----- nvinfo : EIATTR_COOP_GROUP_INSTR_OFFSETS
	.align		4
.L_1643:
        /*070c*/ 	.byte	0x04, 0x28
        /*070e*/ 	.short	(.L_1645 - .L_1644)


	//   ....[0]....
.L_1644:
        /*0710*/ 	.word	0x00001830


	//   ....[1]....
        /*0714*/ 	.word	0x00001db0


	//   ....[2]....
        /*0718*/ 	.word	0x000023e0


	//   ....[3]....
        /*071c*/ 	.word	0x00005140


	//   ....[4]....
        /*0720*/ 	.word	0x00005840


	//   ....[5]....
        /*0724*/ 	.word	0x00006530


	//   ....[6]....
        /*0728*/ 	.word	0x000070b0


	//   ....[7]....
        /*072c*/ 	.word	0x000083a0


	//   ....[8]....
        /*0730*/ 	.word	0x00008cc0


	//   ....[9]....
        /*0734*/ 	.word	0x00009b60


	//   ....[10]....
        /*0738*/ 	.word	0x00009b80


	//   ....[11]....
        /*073c*/ 	.word	0x00009bd0


	//   ....[12]....
        /*0740*/ 	.word	0x00009bf0


	//   ....[13]....
        /*0744*/ 	.word	0x00009c20


	//   ....[14]....
        /*0748*/ 	.word	0x00009c40


	//   ....[15]....
        /*074c*/ 	.word	0x00009c70


	//   ....[16]....
        /*0750*/ 	.word	0x00009c90


	//   ....[17]....
        /*0754*/ 	.word	0x00009cb0


	//   ....[18]....
        /*0758*/ 	.word	0x00009cc0


	//   ....[19]....
        /*075c*/ 	.word	0x00009d40


	//   ....[20]....
        /*0760*/ 	.word	0x00009d90


	//   ....[21]....
        /*0764*/ 	.word	0x00009db0


	//   ....[22]....
        /*0768*/ 	.word	0x00009dc0


	//   ....[23]....
        /*076c*/ 	.word	0x00009dd0


	//   ....[24]....
        /*0770*/ 	.word	0x00009de0


	//   ....[25]....
        /*0774*/ 	.word	0x0000a400


	//   ....[26]....
        /*0778*/ 	.word	0x0000a420


	//   ....[27]....
        /*077c*/ 	.word	0x0000a430


	//   ....[28]....
        /*0780*/ 	.word	0x0000a440


	//   ....[29]....
        /*0784*/ 	.word	0x0000a470


	//   ....[30]....
        /*0788*/ 	.word	0x0000a490


	//   ....[31]....
        /*078c*/ 	.word	0x0000a4b0


	//   ....[32]....
        /*0790*/ 	.word	0x0000a4d0


	//   ....[33]....
        /*0794*/ 	.word	0x0000a4f0


	//   ....[34]....
        /*0798*/ 	.word	0x0000a510


	//   ....[35]....
        /*079c*/ 	.word	0x0000a530


	//   ....[36]....
        /*07a0*/ 	.word	0x0000a550


	//   ....[37]....
        /*07a4*/ 	.word	0x0000a560


	//   ....[38]....
        /*07a8*/ 	.word	0x0000a570


	//   ....[39]....
        /*07ac*/ 	.word	0x0000a590


	//   ....[40]....
        /*07b0*/ 	.word	0x0000a5a0


	//   ....[41]....
        /*07b4*/ 	.word	0x0000ca80


	//   ....[42]....
        /*07b8*/ 	.word	0x0000cb40


	//   ....[43]....
        /*07bc*/ 	.word	0x0000cb60


	//   ....[44]....
        /*07c0*/ 	.word	0x0000cb80


	//   ....[45]....
        /*07c4*/ 	.word	0x0000cbb0


	//   ....[46]....
        /*07c8*/ 	.word	0x0000d280


	//   ....[47]....
        /*07cc*/ 	.word	0x0000dd80


	//   ....[48]....
        /*07d0*/ 	.word	0x0000e780


	//   ....[49]....
        /*07d4*/ 	.word	0x0000eea0


	//   ....[50]....
        /*07d8*/ 	.word	0x0000eec0


	//   ....[51]....
        /*07dc*/ 	.word	0x0000eee0


	//   ....[52]....
        /*07e0*/ 	.word	0x0000ef00


	//   ....[53]....
        /*07e4*/ 	.word	0x0000ef20


	//   ....[54]....
        /*07e8*/ 	.word	0x0000f0b0


	//   ....[55]....
        /*07ec*/ 	.word	0x0000f0d0


	//   ....[56]....
        /*07f0*/ 	.word	0x0000f0f0


	//   ....[57]....
        /*07f4*/ 	.word	0x0000f110


	//   ....[58]....
        /*07f8*/ 	.word	0x0000f130


	//   ....[59]....
        /*07fc*/ 	.word	0x0000f410


	//   ....[60]....
        /*0800*/ 	.word	0x0000f470


	//   ....[61]....
        /*0804*/ 	.word	0x0000f500


	//   ....[62]....
        /*0808*/ 	.word	0x0000f550


	//   ....[63]....
        /*080c*/ 	.word	0x0000f5c0


	//   ....[64]....
        /*0810*/ 	.word	0x0000f610


	//   ....[65]....
        /*0814*/ 	.word	0x0000f680


	//   ....[66]....
        /*0818*/ 	.word	0x0000f6d0


	//   ....[67]....
        /*081c*/ 	.word	0x0000f740


	//   ....[68]....
        /*0820*/ 	.word	0x0000f790


	//   ....[69]....
        /*0824*/ 	.word	0x0000f7f0


	//   ....[70]....
        /*0828*/ 	.word	0x0000f840


	//   ....[71]....
        /*082c*/ 	.word	0x0000f890


	//   ....[72]....
        /*0830*/ 	.word	0x0000f8e0


	//   ....[73]....
        /*0834*/ 	.word	0x0000f940


	//   ....[74]....
        /*0838*/ 	.word	0x0000f9a0


	//   ....[75]....
        /*083c*/ 	.word	0x0000fa20


	//   ....[76]....
        /*0840*/ 	.word	0x0000fa70


	//   ....[77]....
        /*0844*/ 	.word	0x0000fad0


	//   ....[78]....
        /*0848*/ 	.word	0x0000fb20


	//   ....[79]....
        /*084c*/ 	.word	0x0000fba0


	//   ....[80]....
        /*0850*/ 	.word	0x0000fbf0


	//   ....[81]....
        /*0854*/ 	.word	0x0000fc60


	//   ....[82]....
        /*0858*/ 	.word	0x0000fcb0


	//   ....[83]....
        /*085c*/ 	.word	0x0000fd10


	//   ....[84]....
        /*0860*/ 	.word	0x0000fd60


	//   ....[85]....
        /*0864*/ 	.word	0x0000fdb0


	//   ....[86]....
        /*0868*/ 	.word	0x0000fe00


	//   ....[87]....
        /*086c*/ 	.word	0x0000fe60


	//   ....[88]....
        /*0870*/ 	.word	0x0000feb0


	//----- nvinfo : EIATTR_EXIT_INSTR_OFFSETS
	.align		4
.L_1645:
        /*0874*/ 	.byte	0x04, 0x1c
        /*0876*/ 	.short	(.L_1647 - .L_1646)


	//   ....[0]....
.L_1646:
        /*0878*/ 	.word	0x0000f260


	//   ....[1]....
        /*087c*/ 	.word	0x0000f3d0


	//----- nvinfo : EIATTR_MAX_THREADS
	.align		4
.L_1647:
        /*0880*/ 	.byte	0x04, 0x05
        /*0882*/ 	.short	(.L_1649 - .L_1648)
.L_1648:
        /*0884*/ 	.word	0x00000080
        /*0888*/ 	.word	0x00000001
        /*088c*/ 	.word	0x00000001


	//----- nvinfo : EIATTR_CRS_STACK_SIZE
	.align		4
.L_1649:
        /*0890*/ 	.byte	0x04, 0x1e
        /*0892*/ 	.short	(.L_1651 - .L_1650)
.L_1650:
        /*0894*/ 	.word	0x00000000
.L_1651:


//--------------------- .nv.info._Z25selective_scan_bwd_kernelI32Selective_Scan_bwd_kernel_traitsILi128ELi16ELb1ELb0ELb0ELb0ELb0EN3c108BFloat16EfEEv12SSMParamsBwd --------------------------
	.section	.nv.info._Z25selective_scan_bwd_kernelI32Selective_Scan_bwd_kernel_traitsILi128ELi16ELb1ELb0ELb0ELb0ELb0EN3c108BFloat16EfEEv12SSMParamsBwd,"",@"SHT_CUDA_INFO"
	.sectionflags	@""
	.align	4


	//----- nvinfo : EIATTR_CUDA_API_VERSION
	.align		4
        /*0000*/ 	.byte	0x04, 0x37
        /*0002*/ 	.short	(.L_1653 - .L_1652)
.L_1652:
        /*0004*/ 	.word	0x00000082


	//----- nvinfo : EIATTR_SW2861232_WAR
	.align		4
.L_1653:
        /*0008*/ 	.byte	0x01, 0x35
	.zero		2


	//----- nvinfo : EIATTR_PARAM_CBANK
	.align		4
        /*000c*/ 	.byte	0x04, 0x0a
        /*000e*/ 	.short	(.L_1655 - .L_1654)
	.align		4
.L_1654:
        /*0010*/ 	.word	index@(.nv.constant0._Z25selective_scan_bwd_kernelI32Selective_Scan_bwd_kernel_traitsILi128ELi16ELb1ELb0ELb0ELb0ELb0EN3c108BFloat16EfEEv12SSMParamsBwd)
        /*0014*/ 	.short	0x0160
        /*0016*/ 	.short	0x01f0


	//----- nvinfo : EIATTR_CBANK_PARAM_SIZE
	.align		4
.L_1655:
        /*0018*/ 	.byte	0x03, 0x19
        /*001a*/ 	.short	0x01f0


	//----- nvinfo : EIATTR_KPARAM_INFO
	.align		4
        /*001c*/ 	.byte	0x04, 0x17
        /*001e*/ 	.short	(.L_1657 - .L_1656)
.L_1656:
        /*0020*/ 	.word	0x00000000
        /*0024*/ 	.short	0x0000
        /*0026*/ 	.short	0x0000
        /*0028*/ 	.byte	0x00, 0xf0, 0xc1, 0x07


	//----- nvinfo : EIATTR_MAXREG_COUNT
	.align		4
.L_1657:
        /*002c*/ 	.byte	0x03, 0x1b
        /*002e*/ 	.short	0x00a8


	//----- nvinfo : EIATTR_NUM_BARRIERS
	.align		4
        /*0030*/ 	.byte	0x02, 0x4c
        /*0032*/ 	.byte	0x01
	.zero		1


	//----- nvinfo : EIATTR_MERCURY_ISA_VERSION
	.align		4
        /*0034*/ 	.byte	0x03, 0x5f
        /*0036*/ 	.short	0x0000


	//----- nvinfo : EIATTR_COOP_GROUP_MASK_REGIDS
	.align		4
        /*0038*/ 	.byte	0x04, 0x29
        /*003a*/ 	.short	(.L_1659 - .L_1658)


	//   ....[0]....
.L_1658:
        /*003c*/ 	.word	0xffffffff


	//   ....[1]....
        /*0040*/ 	.word	0xffffffff


	//   ....[2]....
        /*0044*/ 	.word	0xffffffff


	//   ....[3]....
        /*0048*/ 	.word	0xffffffff


	//   ....[4]....
        /*004c*/ 	.word	0xffffffff


	//   ....[5]....
        /*0050*/ 	.word	0xffffffff


	//   ....[6]....
        /*0054*/ 	.word	0xffffffff


	//   ....[7]....
        /*0058*/ 	.word	0xffffffff


	//   ....[8]....
        /*005c*/ 	.word	0xffffffff


	//   ....[9]....
        /*0060*/ 	.word	0xffffffff


	//   ....[10]....
        /*0064*/ 	.word	0xffffffff


	//   ....[11]....
        /*0068*/ 	.word	0xffffffff


	//   ....[12]....
        /*006c*/ 	.word	0xffffffff


	//   ....[13]....
        /*0070*/ 	.word	0xffffffff


	//   ....[14]....
        /*0074*/ 	.word	0xffffffff


	//   ....[15]....
        /*0078*/ 	.word	0xffffffff


	//   ....[16]....
        /*007c*/ 	.word	0xffffffff


	//   ....[17]....
        /*0080*/ 	.word	0xffffffff


	//   ....[18]....
        /*0084*/ 	.word	0xffffffff


	//   ....[19]....
        /*0088*/ 	.word	0xffffffff


	//   ....[20]....
        /*008c*/ 	.word	0xffffffff


	//   ....[21]....
        /*0090*/ 	.word	0xffffffff


	//   ....[22]....
        /*0094*/ 	.word	0xffffffff


	//   ....[23]....
        /*0098*/ 	.word	0xffffffff


	//   ....[24]....
        /*009c*/ 	.word	0xffffffff


	//   ....[25]....
        /*00a0*/ 	.word	0xffffffff


	//   ....[26]....
        /*00a4*/ 	.word	0xffffffff


	//   ....[27]....
        /*00a8*/ 	.word	0xffffffff


	//   ....[28]....
        /*00ac*/ 	.word	0xffffffff


	//   ....[29]....
        /*00b0*/ 	.word	0xffffffff


	//   ....[30]....
        /*00b4*/ 	.word	0xffffffff


	//   ....[31]....
        /*00b8*/ 	.word	0xffffffff


	//   ....[32]....
        /*00bc*/ 	.word	0xffffffff


	//   ....[33]....
        /*00c0*/ 	.word	0xffffffff


	//   ....[34]....
        /*00c4*/ 	.word	0xffffffff


	//   ....[35]....
        /*00c8*/ 	.word	0xffffffff


	//   ....[36]....
        /*00cc*/ 	.word	0xffffffff


	//   ....[37]....
        /*00d0*/ 	.word	0xffffffff


	//   ....[38]....
        /*00d4*/ 	.word	0xffffffff


	//   ....[39]....
        /*00d8*/ 	.word	0xffffffff


	//   ....[40]....
        /*00dc*/ 	.word	0xffffffff


	//   ....[41]....
        /*00e0*/ 	.word	0xffffffff


	//   ....[42]....
        /*00e4*/ 	.word	0xffffffff


	//   ....[43]....
        /*00e8*/ 	.word	0xffffffff


	//   ....[44]....
        /*00ec*/ 	.word	0xffffffff


	//   ....[45]....
        /*00f0*/ 	.word	0xffffffff


	//   ....[46]....
        /*00f4*/ 	.word	0xffffffff


	//   ....[47]....
        /*00f8*/ 	.word	0xffffffff


	//   ....[48]....
        /*00fc*/ 	.word	0xffffffff


	//   ....[49]....
        /*0100*/ 	.word	0xffffffff


	//   ....[50]....
        /*0104*/ 	.word	0xffffffff


	//   ....[51]....
        /*0108*/ 	.word	0xffffffff


	//   ....[52]....
        /*010c*/ 	.word	0xffffffff


	//   ....[53]....
        /*0110*/ 	.word	0xffffffff


	//   ....[54]....
        /*0114*/ 	.word	0xffffffff


	//   ....[55]....
        /*0118*/ 	.word	0xffffffff


	//   ....[56]....
        /*011c*/ 	.word	0xffffffff


	//   ....[57]....
        /*0120*/ 	.word	0xffffffff


	//   ....[58]....
        /*0124*/ 	.word	0xffffffff


	//   ....[59]....
        /*0128*/ 	.word	0xffffffff


	//   ....[60]....
        /*012c*/ 	.word	0xffffffff


	//   ....[61]....
        /*0130*/ 	.word	0xffffffff


	//   ....[62]....
        /*0134*/ 	.word	0xffffffff


	//   ....[63]....
        /*0138*/ 	.word	0xffffffff


	//   ....[64]....
        /*013c*/ 	.word	0xffffffff


	//   ....[65]....
        /*0140*/ 	.word	0xffffffff


	//   ....[66]....
        /*0144*/ 	.word	0xffffffff


	//   ....[67]....
        /*0148*/ 	.word	0xffffffff


	//   ....[68]....
        /*014c*/ 	.word	0xffffffff


	//   ....[69]....
        /*0150*/ 	.word	0xffffffff


	//   ....[70]....
        /*0154*/ 	.word	0xffffffff


	//   ....[71]....
        /*0158*/ 	.word	0xffffffff


	//   ....[72]....
        /*015c*/ 	.word	0xffffffff


	//   ....[73]....
        /*0160*/ 	.word	0xffffffff


	//   ....[74]....
        /*0164*/ 	.word	0xffffffff


	//   ....[75]....
        /*0168*/ 	.word	0xffffffff


	//   ....[76]....
        /*016c*/ 	.word	0xffffffff


	//   ....[77]....
        /*0170*/ 	.word	0xffffffff


	//   ....[78]....
        /*0174*/ 	.word	0xffffffff


	//   ....[79]....
        /*0178*/ 	.word	0xffffffff


	//   ....[80]....
        /*017c*/ 	.word	0xffffffff


	//   ....[81]....
        /*0180*/ 	.word	0xffffffff


	//   ....[82]....
        /*0184*/ 	.word	0xffffffff


	//   ....[83]....
        /*0188*/ 	.word	0xffffffff


	//   ....[84]....
        /*018c*/ 	.word	0xffffffff


	//   ....[85]....
        /*0190*/ 	.word	0xffffffff


	//   ....[86]....
        /*0194*/ 	.word	0xffffffff


	//----- nvinfo : EIATTR_COOP_GROUP_INSTR_OFFSETS
	.align		4
.L_1659:
        /*0198*/ 	.byte	0x04, 0x28
        /*019a*/ 	.short	(.L_1661 - .L_1660)


	//   ....[0]....
.L_1660:
        /*019c*/ 	.word	0x000006c0


	//   ....[1]....
        /*01a0*/ 	.word	0x00000770


	//   ....[2]....
        /*01a4*/ 	.word	0x00000910


	//   ....[3]....
        /*01a8*/ 	.word	0x00001bd0


	//   ....[4]....
        /*01ac*/ 	.word	0x00001bf0


	//   ....[5]....
        /*01b0*/ 	.word	0x00001c40


	//   ....[6]....
        /*01b4*/ 	.word	0x00001c50


	//   ....[7]....
        /*01b8*/ 	.word	0x00001c80


	//   ....[8]....
        /*01bc*/ 	.word	0x00001ca0


	//   ....[9]....
        /*01c0*/ 	.word	0x00001cd0


	//   ....[10]....
        /*01c4*/ 	.word	0x00001cf0


	//   ....[11]....
        /*01c8*/ 	.word	0x00001d20


	//   ....[12]....
        /*01cc*/ 	.word	0x00001d40


	//   ....[13]....
        /*01d0*/ 	.word	0x00001e00


	//   ....[14]....
        /*01d4*/ 	.word	0x00001e70


	//   ....[15]....
        /*01d8*/ 	.word	0x00001e90


	//   ....[16]....
        /*01dc*/ 	.word	0x00001ea0


	//   ....[17]....
        /*01e0*/ 	.word	0x00001eb0


	//   ....[18]....
        /*01e4*/ 	.word	0x00001ec0


	//   ....[19]....
        /*01e8*/ 	.word	0x000024b0


	//   ....[20]....
        /*01ec*/ 	.word	0x000024d0


	//   ....[21]....
        /*01f0*/ 	.word	0x000024e0


	//   ....[22]....
        /*01f4*/ 	.word	0x00002510


	//   ....[23]....
        /*01f8*/ 	.word	0x00002520


	//   ....[24]....
        /*01fc*/ 	.word	0x00002530


	//   ....[25]....
        /*0200*/ 	.word	0x00002560


	//   ....[26]....
        /*0204*/ 	.word	0x00002570


	//   ....[27]....
        /*0208*/ 	.word	0x000025a0


	//   ....[28]....
        /*020c*/ 	.word	0x000025b0


	//   ....[29]....
        /*0210*/ 	.word	0x000025e0


	//   ....[30]....
        /*0214*/ 	.word	0x000025f0


	//   ....[31]....
        /*0218*/ 	.word	0x00002620


	//   ....[32]....
        /*021c*/ 	.word	0x00002630


	//   ....[33]....
        /*0220*/ 	.word	0x00002640


	//   ....[34]....
        /*0224*/ 	.word	0x00002650


	//   ....[35]....
        /*0228*/ 	.word	0x00002c50


	//   ....[36]....
        /*022c*/ 	.word	0x00002dd0


	//   ....[37]....
        /*0230*/ 	.word	0x00002f10


	//   ....[38]....
        /*0234*/ 	.word	0x00002f70


	//   ....[39]....
        /*0238*/ 	.word	0x00003080


	//   ....[40]....
        /*023c*/ 	.word	0x000030b0


	//   ....[41]....
        /*0240*/ 	.word	0x000031a0


	//   ....[42]....
        /*0244*/ 	.word	0x000031d0


	//   ....[43]....
        /*0248*/ 	.word	0x000032b0


	//   ....[44]....
        /*024c*/ 	.word	0x000033c0


	//   ....[45]....
        /*0250*/ 	.word	0x000037d0


	//   ....[46]....
        /*0254*/ 	.word	0x00003ac0


	//   ....[47]....
        /*0258*/ 	.word	0x00003bd0


	//   ....[48]....
        /*025c*/ 	.word	0x00003c30


	//   ....[49]....
        /*0260*/ 	.word	0x00003c80


	//   ....[50]....
        /*0264*/ 	.word	0x00003ca0


	//   ....[51]....
        /*0268*/ 	.word	0x00003cc0


	//   ....[52]....
        /*026c*/ 	.word	0x00003dc0


	//   ....[53]....
        /*0270*/ 	.word	0x00003e10


	//   ....[54]....
        /*0274*/ 	.word	0x00003e60


	//   ....[55]....
        /*0278*/ 	.word	0x00003e80


	//   ....[56]....
        /*027c*/ 	.word	0x00003ea0


	//   ....[57]....
        /*0280*/ 	.word	0x000044c0


	//   ....[58]....
        /*0284*/ 	.word	0x00004540


	//   ....[59]....
        /*0288*/ 	.word	0x000045f0


	//   ....[60]....
        /*028c*/ 	.word	0x00004660


	//   ....[61]....
        /*0290*/ 	.word	0x000046f0


	//   ....[62]....
        /*0294*/ 	.word	0x00004760


	//   ....[63]....
        /*0298*/ 	.word	0x000047f0


	//   ....[64]....
        /*029c*/ 	.word	0x00004860


	//   ....[65]....
        /*02a0*/ 	.word	0x00004910


	//   ....[66]....
        /*02a4*/ 	.word	0x00004980


	//   ....[67]....
        /*02a8*/ 	.word	0x000049e0


	//   ....[68]....
        /*02ac*/ 	.word	0x00004a50


	//   ....[69]....
        /*02b0*/ 	.word	0x00004ac0


	//   ....[70]....
        /*02b4*/ 	.word	0x00004b30


	//   ....[71]....
        /*02b8*/ 	.word	0x00004bb0


	//   ....[72]....
        /*02bc*/ 	.word	0x00004c30


	//   ....[73]....
        /*02c0*/ 	.word	0x00004cd0


	//   ....[74]....
        /*02c4*/ 	.word	0x00004d40


	//   ....[75]....
        /*02c8*/ 	.word	0x00004dc0


	//   ....[76]....
        /*02cc*/ 	.word	0x00004e30


	//   ....[77]....
        /*02d0*/ 	.word	0x00004eb0


	//   ....[78]....
        /*02d4*/ 	.word	0x00004f20


	//   ....[79]....
        /*02d8*/ 	.word	0x00004fc0


	//   ....[80]....
        /*02dc*/ 	.word	0x00005030


	//   ....[81]....
        /*02e0*/ 	.word	0x000050b0


	//   ....[82]....
        /*02e4*/ 	.word	0x00005120


	//   ....[83]....
        /*02e8*/ 	.word	0x00005190


	//   ....[84]....
        /*02ec*/ 	.word	0x00005200


	//   ....[85]....
        /*02f0*/ 	.word	0x00005270


	//   ....[86]....
        /*02f4*/ 	.word	0x000052e0


	//----- nvinfo : EIATTR_EXIT_INSTR_OFFSETS
	.align		4
.L_1661:
        /*02f8*/ 	.byte	0x04, 0x1c
        /*02fa*/ 	.short	(.L_1663 - .L_1662)


	//   ....[0]....
.L_1662:
        /*02fc*/ 	.word	0x00003fb0


	//   ....[1]....
        /*0300*/ 	.word	0x00004460


	//----- nvinfo : EIATTR_MAX_THREADS
	.align		4
.L_1663:
        /*0304*/ 	.byte	0x04, 0x05
        /*0306*/ 	.short	(.L_1665 - .L_1664)
.L_1664:
        /*0308*/ 	.word	0x00000080
        /*030c*/ 	.word	0x00000001
        /*0310*/ 	.word	0x00000001


	//----- nvinfo : EIATTR_CRS_STACK_SIZE
	.align		4
.L_1665:
        /*0314*/ 	.byte	0x04, 0x1e
        /*0316*/ 	.short	(.L_1667 - .L_1666)
.L_1666:
        /*0318*/ 	.word	0x00000000
.L_1667:


//--------------------- .nv.info._Z25selective_scan_bwd_kernelI32Selective_Scan_bwd_kernel_traitsILi128ELi16ELb1ELb0ELb0ELb0ELb1EN3c108BFloat16EfEEv12SSMParamsBwd --------------------------
	.section	.nv.info._Z25selective_scan_bwd_kernelI32Selective_Scan_bwd_kernel_traitsILi128ELi16ELb1ELb0ELb0ELb0ELb1EN3c108BFloat16EfEEv12SSMParamsBwd,"",@"SHT_CUDA_INFO"
	.sectionflags	@""
	.align	4


	//----- nvinfo : EIATTR_CUDA_API_VERSION
	.align		4
        /*0000*/ 	.byte	0x04, 0x37
        /*0002*/ 	.short	(.L_1669 - .L_1668)
.L_1668:
        /*0004*/ 	.word	0x00000082


	//----- nvinfo : EIATTR_SW2861232_WAR
	.align		4
.L_1669:
        /*0008*/ 	.byte	0x01, 0x35
	.zero		2


	//----- nvinfo : EIATTR_PARAM_CBANK
	.align		4
        /*000c*/ 	.byte	0x04, 0x0a
        /*000e*/ 	.short	(.L_1671 - .L_1670)
	.align		4
.L_1670:
        /*0010*/ 	.word	index@(.nv.constant0._Z25selective_scan_bwd_kernelI32Selective_Scan_bwd_kernel_traitsILi128ELi16ELb1ELb0ELb0ELb0ELb1EN3c108BFloat16EfEEv12SSMParamsBwd)
        /*0014*/ 	.short	0x0160
        /*0016*/ 	.short	0x01f0


	//----- nvinfo : EIATTR_CBANK_PARAM_SIZE
	.align		4
.L_1671:
        /*0018*/ 	.byte	0x03, 0x19
        /*001a*/ 	.short	0x01f0


	//----- nvinfo : EIATTR_KPARAM_INFO
	.align		4
        /*001c*/ 	.byte	0x04, 0x17
        /*001e*/ 	.short	(.L_1673 - .L_1672)
.L_1672:
        /*0020*/ 	.word	0x00000000
        /*0024*/ 	.short	0x0000
        /*0026*/ 	.short	0x0000
        /*0028*/ 	.byte	0x00, 0xf0, 0xc1, 0x07


	//----- nvinfo : EIATTR_MAXREG_COUNT
	.align		4
.L_1673:
        /*002c*/ 	.byte	0x03, 0x1b
        /*002e*/ 	.short	0x00a8


	//----- nvinfo : EIATTR_NUM_BARRIERS
	.align		4
        /*0030*/ 	.byte	0x02, 0x4c
        /*0032*/ 	.byte	0x01
	.zero		1


	//----- nvinfo : EIATTR_MERCURY_ISA_VERSION
	.align		4
        /*0034*/ 	.byte	0x03, 0x5f
        /*0036*/ 	.short	0x0000


	//----- nvinfo : EIATTR_COOP_GROUP_MASK_REGIDS
	.align		4
        /*0038*/ 	.byte	0x04, 0x29
        /*003a*/ 	.short	(.L_1675 - .L_1674)


	//   ....[0]....
.L_1674:
        /*003c*/ 	.word	0xffffffff


	//   ....[1]....
        /*0040*/ 	.word	0xffffffff


	//   ....[2]....
        /*0044*/ 	.word	0xffffffff


	//   ....[3]....
        /*0048*/ 	.word	0xffffffff


	//   ....[4]....
        /*004c*/ 	.word	0xffffffff


	//   ....[5]....
        /*0050*/ 	.word	0xffffffff


	//   ....[6]....
        /*0054*/ 	.word	0xffffffff


	//   ....[7]....
        /*0058*/ 	.word	0xffffffff


	//   ....[8]....
        /*005c*/ 	.word	0xffffffff


	//   ....[9]....
        /*0060*/ 	.word	0xffffffff


	//   ....[10]....
        /*0064*/ 	.word	0xffffffff


	//   ....[11]....
        /*0068*/ 	.word	0xffffffff


	//   ....[12]....
        /*006c*/ 	.word	0xffffffff


	//   ....[13]....
        /*0070*/ 	.word	0xffffffff


	//   ....[14]....
        /*0074*/ 	.word	0xffffffff


	//   ....[15]....
        /*0078*/ 	.word	0xffffffff


	//   ....[16]....
        /*007c*/ 	.word	0xffffffff


	//   ....[17]....
        /*0080*/ 	.word	0xffffffff


	//   ....[18]....
        /*0084*/ 	.word	0xffffffff


	//   ....[19]....
        /*0088*/ 	.word	0xffffffff


	//   ....[20]....
        /*008c*/ 	.word	0xffffffff


	//   ....[21]....
        /*0090*/ 	.word	0xffffffff


	//   ....[22]....
        /*0094*/ 	.word	0xffffffff


	//   ....[23]....
        /*0098*/ 	.word	0xffffffff


	//   ....[24]....
        /*009c*/ 	.word	0xffffffff


	//   ....[25]....
        /*00a0*/ 	.word	0xffffffff


	//   ....[26]....
        /*00a4*/ 	.word	0xffffffff


	//   ....[27]....
        /*00a8*/ 	.word	0xffffffff


	//   ....[28]....
        /*00ac*/ 	.word	0xffffffff


	//   ....[29]....
        /*00b0*/ 	.word	0xffffffff


	//   ....[30]....
        /*00b4*/ 	.word	0xffffffff


	//   ....[31]....
        /*00b8*/ 	.word	0xffffffff


	//   ....[32]....
        /*00bc*/ 	.word	0xffffffff


	//   ....[33]....
        /*00c0*/ 	.word	0xffffffff


	//   ....[34]....
        /*00c4*/ 	.word	0xffffffff


	//   ....[35]....
        /*00c8*/ 	.word	0xffffffff


	//   ....[36]....
        /*00cc*/ 	.word	0xffffffff


	//   ....[37]....
        /*00d0*/ 	.word	0xffffffff


	//   ....[38]....
        /*00d4*/ 	.word	0xffffffff


	//   ....[39]....
        /*00d8*/ 	.word	0xffffffff


	//   ....[40]....
        /*00dc*/ 	.word	0xffffffff


	//   ....[41]....
        /*00e0*/ 	.word	0xffffffff


	//   ....[42]....
        /*00e4*/ 	.word	0xffffffff


	//   ....[43]....
        /*00e8*/ 	.word	0xffffffff


	//   ....[44]....
        /*00ec*/ 	.word	0xffffffff


	//   ....[45]....
        /*00f0*/ 	.word	0xffffffff


	//   ....[46]....
        /*00f4*/ 	.word	0xffffffff


	//   ....[47]....
        /*00f8*/ 	.word	0xffffffff


	//   ....[48]....
        /*00fc*/ 	.word	0xffffffff


	//   ....[49]....
        /*0100*/ 	.word	0xffffffff


	//   ....[50]....
        /*0104*/ 	.word	0xffffffff


	//   ....[51]....
        /*0108*/ 	.word	0xffffffff


	//   ....[52]....
        /*010c*/ 	.word	0xffffffff


	//   ....[53]....
        /*0110*/ 	.word	0xffffffff


	//   ....[54]....
        /*0114*/ 	.word	0xffffffff


	//   ....[55]....
        /*0118*/ 	.word	0xffffffff


	//   ....[56]....
        /*011c*/ 	.word	0xffffffff


	//   ....[57]....
        /*0120*/ 	.word	0xffffffff


	//   ....[58]....
        /*0124*/ 	.word	0xffffffff


	//   ....[59]....
        /*0128*/ 	.word	0xffffffff


	//   ....[60]....
        /*012c*/ 	.word	0xffffffff


	//   ....[61]....
        /*0130*/ 	.word	0xffffffff


	//   ....[62]....
        /*0134*/ 	.word	0xffffffff


	//   ....[63]....
        /*0138*/ 	.word	0xffffffff


	//   ....[64]....
        /*013c*/ 	.word	0xffffffff


	//   ....[65]....
        /*0140*/ 	.word	0xffffffff


	//   ....[66]....
        /*0144*/ 	.word	0xffffffff


	//   ....[67]....
        /*0148*/ 	.word	0xffffffff


	//   ....[68]....
        /*014c*/ 	.word	0xffffffff


	//   ....[69]....
        /*0150*/ 	.word	0xffffffff


	//   ....[70]....
        /*0154*/ 	.word	0xffffffff


	//   ....[71]....
        /*0158*/ 	.word	0xffffffff


	//   ....[72]....
        /*015c*/ 	.word	0xffffffff


	//   ....[73]....
        /*0160*/ 	.word	0xffffffff


	//   ....[74]....
        /*0164*/ 	.word	0xffffffff


	//   ....[75]....
        /*0168*/ 	.word	0xffffffff


	//   ....[76]....
        /*016c*/ 	.word	0xffffffff


	//   ....[77]....
        /*0170*/ 	.word	0xffffffff


	//   ....[78]....
        /*0174*/ 	.word	0xffffffff


	//   ....[79]....
        /*0178*/ 	.word	0xffffffff


	//   ....[80]....
        /*017c*/ 	.word	0xffffffff


	//   ....[81]....
        /*0180*/ 	.word	0xffffffff


	//   ....[82]....
        /*0184*/ 	.word	0xffffffff


	//   ....[83]....
        /*0188*/ 	.word	0xffffffff


	//   ....[84]....
        /*018c*/ 	.word	0xffffffff


	//   ....[85]....
        /*0190*/ 	.word	0xffffffff


	//   ....[86]....
        /*0194*/ 	.word	0xffffffff


	//   ....[87]....
        /*0198*/ 	.word	0xffffffff


	//   ....[88]....
        /*019c*/ 	.word	0xffffffff


	//   ....[89]....
        /*01a0*/ 	.word	0xffffffff


	//   ....[90]....
        /*01a4*/ 	.word	0xffffffff


	//----- nvinfo : EIATTR_COOP_GROUP_INSTR_OFFSETS
	.align		4
.L_1675:
        /*01a8*/ 	.byte	0x04, 0x28
        /*01aa*/ 	.short	(.L_1677 - .L_1676)


	//   ....[0]....
.L_1676:
        /*01ac*/ 	.word	0x000006c0


	//   ....[1]....
        /*01b0*/ 	.word	0x00000770


	//   ....[2]....
        /*01b4*/ 	.word	0x000008c0


	//   ....[3]....
        /*01b8*/ 	.word	0x000009f0


	//   ....[4]....
        /*01bc*/ 	.word	0x000011d0


	//   ....[5]....
        /*01c0*/ 	.word	0x00001ad0


	//   ....[6]....
        /*01c4*/ 	.word	0x00001f90


	//   ....[7]....
        /*01c8*/ 	.word	0x00002f70


	//   ....[8]....
        /*01cc*/ 	.word	0x00002f90


	//   ....[9]....
        /*01d0*/ 	.word	0x00002fe0


	//   ....[10]....
        /*01d4*/ 	.word	0x00002ff0


	//   ....[11]....
        /*01d8*/ 	.word	0x00003020


	//   ....[12]....
        /*01dc*/ 	.word	0x00003040


	//   ....[13]....
        /*01e0*/ 	.word	0x00003070


	//   ....[14]....
        /*01e4*/ 	.word	0x00003090


	//   ....[15]....
        /*01e8*/ 	.word	0x000030c0


	//   ....[16]....
        /*01ec*/ 	.word	0x000030d0


	//   ....[17]....
        /*01f0*/ 	.word	0x00003180


	//   ....[18]....
        /*01f4*/ 	.word	0x000031f0


	//   ....[19]....
        /*01f8*/ 	.word	0x00003210


	//   ....[20]....
        /*01fc*/ 	.word	0x00003220


	//   ....[21]....
        /*0200*/ 	.word	0x00003230


	//   ....[22]....
        /*0204*/ 	.word	0x00003240


	//   ....[23]....
        /*0208*/ 	.word	0x00003830


	//   ....[24]....
        /*020c*/ 	.word	0x00003850


	//   ....[25]....
        /*0210*/ 	.word	0x00003860


	//   ....[26]....
        /*0214*/ 	.word	0x00003890


	//   ....[27]....
        /*0218*/ 	.word	0x000038a0


	//   ....[28]....
        /*021c*/ 	.word	0x000038b0


	//   ....[29]....
        /*0220*/ 	.word	0x000038e0


	//   ....[30]....
        /*0224*/ 	.word	0x000038f0


	//   ....[31]....
        /*0228*/ 	.word	0x00003920


	//   ....[32]....
        /*022c*/ 	.word	0x00003930


	//   ....[33]....
        /*0230*/ 	.word	0x00003960


	//   ....[34]....
        /*0234*/ 	.word	0x00003970


	//   ....[35]....
        /*0238*/ 	.word	0x000039a0


	//   ....[36]....
        /*023c*/ 	.word	0x000039b0


	//   ....[37]....
        /*0240*/ 	.word	0x000039c0


	//   ....[38]....
        /*0244*/ 	.word	0x000039d0


	//   ....[39]....
        /*0248*/ 	.word	0x00004150


	//   ....[40]....
        /*024c*/ 	.word	0x00004250


	//   ....[41]....
        /*0250*/ 	.word	0x00004280


	//   ....[42]....
        /*0254*/ 	.word	0x00004350


	//   ....[43]....
        /*0258*/ 	.word	0x00004370


	//   ....[44]....
        /*025c*/ 	.word	0x000043a0


	//   ....[45]....
        /*0260*/ 	.word	0x000043c0


	//   ....[46]....
        /*0264*/ 	.word	0x00004400


	//   ....[47]....
        /*0268*/ 	.word	0x000044d0


	//   ....[48]....
        /*026c*/ 	.word	0x00004540


	//   ....[49]....
        /*0270*/ 	.word	0x00004b80


	//   ....[50]....
        /*0274*/ 	.word	0x00004df0


	//   ....[51]....
        /*0278*/ 	.word	0x00004f20


	//   ....[52]....
        /*027c*/ 	.word	0x00004f80


	//   ....[53]....
        /*0280*/ 	.word	0x00004fd0


	//   ....[54]....
        /*0284*/ 	.word	0x00004ff0


	//   ....[55]....
        /*0288*/ 	.word	0x00005010


	//   ....[56]....
        /*028c*/ 	.word	0x00005110


	//   ....[57]....
        /*0290*/ 	.word	0x00005160


	//   ....[58]....
        /*0294*/ 	.word	0x000051b0


	//   ....[59]....
        /*0298*/ 	.word	0x000051d0


	//   ....[60]....
        /*029c*/ 	.word	0x000051f0


	//   ....[61]....
        /*02a0*/ 	.word	0x00005810


	//   ....[62]....
        /*02a4*/ 	.word	0x00005890


	//   ....[63]....
        /*02a8*/ 	.word	0x00005940


	//   ....[64]....
        /*02ac*/ 	.word	0x000059b0


	//   ....[65]....
        /*02b0*/ 	.word	0x00005a40


	//   ....[66]....
        /*02b4*/ 	.word	0x00005ab0


	//   ....[67]....
        /*02b8*/ 	.word	0x00005b40


	//   ....[68]....
        /*02bc*/ 	.word	0x00005bb0


	//   ....[69]....
        /*02c0*/ 	.word	0x00005c50


	//   ....[70]....
        /*02c4*/ 	.word	0x00005cc0


	//   ....[71]....
        /*02c8*/ 	.word	0x00005d30


	//   ....[72]....
        /*02cc*/ 	.word	0x00005da0


	//   ....[73]....
        /*02d0*/ 	.word	0x00005e10


	//   ....[74]....
        /*02d4*/ 	.word	0x00005e80


	//   ....[75]....
        /*02d8*/ 	.word	0x00005f00


	//   ....[76]....
        /*02dc*/ 	.word	0x00005f80


	//   ....[77]....
        /*02e0*/ 	.word	0x00006020


	//   ....[78]....
        /*02e4*/ 	.word	0x00006090


	//   ....[79]....
        /*02e8*/ 	.word	0x00006110


	//   ....[80]....
        /*02ec*/ 	.word	0x00006180


	//   ....[81]....
        /*02f0*/ 	.word	0x00006200


	//   ....[82]....
        /*02f4*/ 	.word	0x00006270


	//   ....[83]....
        /*02f8*/ 	.word	0x00006300


	//   ....[84]....
        /*02fc*/ 	.word	0x00006370


	//   ....[85]....
        /*0300*/ 	.word	0x000063f0


	//   ....[86]....
        /*0304*/ 	.word	0x00006460


	//   ....[87]....
        /*0308*/ 	.word	0x000064d0


	//   ....[88]....
        /*030c*/ 	.word	0x00006540


	//   ....[89]....
        /*0310*/ 	.word	0x000065b0


	//   ....[90]....
        /*0314*/ 	.word	0x00006620


	//----- nvinfo : EIATTR_EXIT_INSTR_OFFSETS
	.align		4
.L_1677:
        /*0318*/ 	.byte	0x04, 0x1c
        /*031a*/ 	.short	(.L_1679 - .L_1678)


	//   ....[0]....
.L_1678:
        /*031c*/ 	.word	0x00005300


	//   ....[1]....
        /*0320*/ 	.word	0x000057b0


	//----- nvinfo : EIATTR_MAX_THREADS
	.align		4
.L_1679:
        /*0324*/ 	.byte	0x04, 0x05
        /*0326*/ 	.short	(.L_1681 - .L_1680)
.L_1680:
        /*0328*/ 	.word	0x00000080
        /*032c*/ 	.word	0x00000001
        /*0330*/ 	.word	0x00000001


	//----- nvinfo : EIATTR_CRS_STACK_SIZE
	.align		4
.L_1681:
        /*0334*/ 	.byte	0x04, 0x1e
        /*0336*/ 	.short	(.L_1683 - .L_1682)
.L_1682:
        /*0338*/ 	.word	0x00000000
.L_1683:


//--------------------- .nv.info._Z25selective_scan_bwd_kernelI32Selective_Scan_bwd_kernel_traitsILi128ELi16ELb1ELb0ELb0ELb1ELb0EN3c108BFloat16EfEEv12SSMParamsBwd --------------------------
	.section	.nv.info._Z25selective_scan_bwd_kernelI32Selective_Scan_bwd_kernel_traitsILi128ELi16ELb1ELb0ELb0ELb1ELb0EN3c108BFloat16EfEEv12SSMParamsBwd,"",@"SHT_CUDA_INFO"
	.sectionflags	@""
	.align	4


	//----- nvinfo : EIATTR_CUDA_API_VERSION
	.align		4
        /*0000*/ 	.byte	0x04, 0x37
        /*0002*/ 	.short	(.L_1685 - .L_1684)
.L_1684:
        /*0004*/ 	.word	0x00000082


	//----- nvinfo : EIATTR_SW2861232_WAR
	.align		4
.L_1685:
        /*0008*/ 	.byte	0x01, 0x35
	.zero		2


	//----- nvinfo : EIATTR_PARAM_CBANK
	.align		4
        /*000c*/ 	.byte	0x04, 0x0a
        /*000e*/ 	.short	(.L_1687 - .L_1686)
	.align		4
.L_1686:
        /*0010*/ 	.word	index@(.nv.constant0._Z25selective_scan_bwd_kernelI32Selective_Scan_bwd_kernel_traitsILi128ELi16ELb1ELb0ELb0ELb1ELb0EN3c108BFloat16EfEEv12SSMParamsBwd)
        /*0014*/ 	.short	0x0160
        /*0016*/ 	.short	0x01f0


	//----- nvinfo : EIATTR_CBANK_PARAM_SIZE
	.align		4
.L_1687:
        /*0018*/ 	.byte	0x03, 0x19
        /*001a*/ 	.short	0x01f0


	//----- nvinfo : EIATTR_KPARAM_INFO
	.align		4
        /*001c*/ 	.byte	0x04, 0x17
        /*001e*/ 	.short	(.L_1689 - .L_1688)
.L_1688:
        /*0020*/ 	.word	0x00000000
        /*0024*/ 	.short	0x0000
        /*0026*/ 	.short	0x0000
        /*0028*/ 	.byte	0x00, 0xf0, 0xc1, 0x07


	//----- nvinfo : EIATTR_MAXREG_COUNT
	.align		4
.L_1689:
        /*002c*/ 	.byte	0x03, 0x1b
        /*002e*/ 	.short	0x00a8


	//----- nvinfo : EIATTR_NUM_BARRIERS
	.align		4
        /*0030*/ 	.byte	0x02, 0x4c
        /*0032*/ 	.byte	0x01
	.zero		1


	//----- nvinfo : EIATTR_MERCURY_ISA_VERSION
	.align		4
        /*0034*/ 	.byte	0x03, 0x5f
        /*0036*/ 	.short	0x0000


	//----- nvinfo : EIATTR_COOP_GROUP_MASK_REGIDS
	.align		4
        /*0038*/ 	.byte	0x04, 0x29
        /*003a*/ 	.short	(.L_1691 - .L_1690)


	//   ....[0]....
.L_1690:
        /*003c*/ 	.word	0xffffffff


	//   ....[1]....
        /*0040*/ 	.word	0xffffffff


	//   ....[2]....
        /*0044*/ 	.word	0xffffffff


	//   ....[3]....
        /*0048*/ 	.word	0xffffffff


	//   ....[4]....
        /*004c*/ 	.word	0xffffffff


	//   ....[5]....
        /*0050*/ 	.word	0xffffffff


	//   ....[6]....
        /*0054*/ 	.word	0xffffffff


	//   ....[7]....
        /*0058*/ 	.word	0xffffffff


	//   ....[8]....
        /*005c*/ 	.word	0xffffffff


	//   ....[9]....
        /*0060*/ 	.word	0xffffffff


	//   ....[10]....
        /*0064*/ 	.word	0xffffffff


	//   ....[11]....
        /*0068*/ 	.word	0xffffffff


	//   ....[12]....
        /*006c*/ 	.word	0xffffffff


	//   ....[13]....
        /*0070*/ 	.word	0xffffffff


	//   ....[14]....
        /*0074*/ 	.word	0xffffffff


	//   ....[15]....
        /*0078*/ 	.word	0xffffffff


	//   ....[16]....
        /*007c*/ 	.word	0xffffffff


	//   ....[17]....
        /*0080*/ 	.word	0xffffffff


	//   ....[18]....
        /*0084*/ 	.word	0xffffffff


	//   ....[19]....
        /*0088*/ 	.word	0xffffffff


	//   ....[20]....
        /*008c*/ 	.word	0xffffffff


	//   ....[21]....
        /*0090*/ 	.word	0xffffffff


	//   ....[22]....
        /*0094*/ 	.word	0xffffffff


	//   ....[23]....
        /*0098*/ 	.word	0xffffffff


	//   ....[24]....
        /*009c*/ 	.word	0xffffffff


	//   ....[25]....
        /*00a0*/ 	.word	0xffffffff


	//   ....[26]....
        /*00a4*/ 	.word	0xffffffff


	//   ....[27]....
        /*00a8*/ 	.word	0xffffffff


	//   ....[28]....
        /*00ac*/ 	.word	0xffffffff


	//   ....[29]....
        /*00b0*/ 	.word	0xffffffff


	//   ....[30]....
        /*00b4*/ 	.word	0xffffffff


	//   ....[31]....
        /*00b8*/ 	.word	0xffffffff


	//   ....[32]....
        /*00bc*/ 	.word	0xffffffff


	//   ....[33]....
        /*00c0*/ 	.word	0xffffffff


	//   ....[34]....
        /*00c4*/ 	.word	0xffffffff


	//   ....[35]....
        /*00c8*/ 	.word	0xffffffff


	//   ....[36]....
        /*00cc*/ 	.word	0xffffffff


	//   ....[37]....
        /*00d0*/ 	.word	0xffffffff


	//   ....[38]....
        /*00d4*/ 	.word	0xffffffff


	//   ....[39]....
        /*00d8*/ 	.word	0xffffffff


	//   ....[40]....
        /*00dc*/ 	.word	0xffffffff


	//   ....[41]....
        /*00e0*/ 	.word	0xffffffff


	//   ....[42]....
        /*00e4*/ 	.word	0xffffffff


	//   ....[43]....
        /*00e8*/ 	.word	0xffffffff


	//   ....[44]....
        /*00ec*/ 	.word	0xffffffff


	//   ....[45]....
        /*00f0*/ 	.word	0xffffffff


	//   ....[46]....
        /*00f4*/ 	.word	0xffffffff


	//   ....[47]....
        /*00f8*/ 	.word	0xffffffff


	//   ....[48]....
        /*00fc*/ 	.word	0xffffffff


	//   ....[49]....
        /*0100*/ 	.word	0xffffffff


	//   ....[50]....
        /*0104*/ 	.word	0xffffffff


	//   ....[51]....
        /*0108*/ 	.word	0xffffffff


	//   ....[52]....
        /*010c*/ 	.word	0xffffffff


	//   ....[53]....
        /*0110*/ 	.word	0xffffffff


	//   ....[54]....
        /*0114*/ 	.word	0xffffffff


	//   ....[55]....
        /*0118*/ 	.word	0xffffffff


	//   ....[56]....
        /*011c*/ 	.word	0xffffffff


	//   ....[57]....
        /*0120*/ 	.word	0xffffffff


	//   ....[58]....
        /*0124*/ 	.word	0xffffffff


	//   ....[59]....
        /*0128*/ 	.word	0xffffffff


	//   ....[60]....
        /*012c*/ 	.word	0xffffffff


	//   ....[61]....
        /*0130*/ 	.word	0xffffffff


	//   ....[62]....
        /*0134*/ 	.word	0xffffffff


	//   ....[63]....
        /*0138*/ 	.word	0xffffffff


	//   ....[64]....
        /*013c*/ 	.word	0xffffffff


	//   ....[65]....
        /*0140*/ 	.word	0xffffffff


	//   ....[66]....
        /*0144*/ 	.word	0xffffffff


	//   ....[67]....
        /*0148*/ 	.word	0xffffffff


	//   ....[68]....
        /*014c*/ 	.word	0xffffffff


	//   ....[69]....
        /*0150*/ 	.word	0xffffffff


	//   ....[70]....
        /*0154*/ 	.word	0xffffffff


	//   ....[71]....
        /*0158*/ 	.word	0xffffffff


	//   ....[72]....
        /*015c*/ 	.word	0xffffffff


	//   ....[73]....
        /*0160*/ 	.word	0xffffffff


	//   ....[74]....
        /*0164*/ 	.word	0xffffffff


	//   ....[75]....
        /*0168*/ 	.word	0xffffffff


	//   ....[76]....
        /*016c*/ 	.word	0xffffffff


	//   ....[77]....
        /*0170*/ 	.word	0xffffffff


	//   ....[78]....
        /*0174*/ 	.word	0xffffffff


	//   ....[79]....
        /*0178*/ 	.word	0xffffffff


	//   ....[80]....
        /*017c*/ 	.word	0xffffffff


	//   ....[81]....
        /*0180*/ 	.word	0xffffffff


	//   ....[82]....
        /*0184*/ 	.word	0xffffffff


	//   ....[83]....
        /*0188*/ 	.word	0xffffffff


	//   ....[84]....
        /*018c*/ 	.word	0xffffffff


	//   ....[85]....
        /*0190*/ 	.word	0xffffffff


	//   ....[86]....
        /*0194*/ 	.word	0xffffffff


	//   ....[87]....
        /*0198*/ 	.word	0xffffffff


	//----- nvinfo : EIATTR_COOP_GROUP_INSTR_OFFSETS
	.align		4
.L_1691:
        /*019c*/ 	.byte	0x04, 0x28
        /*019e*/ 	.short	(.L_1693 - .L_1692)


	//   ....[0]....
.L_1692:
        /*01a0*/ 	.word	0x000006b0


	//   ....[1]....
        /*01a4*/ 	.word	0x00000760


	//   ....[2]....
        /*01a8*/ 	.word	0x00000970


	//   ....[3]....
        /*01ac*/ 	.word	0x00003e50


	//   ....[4]....
        /*01b0*/ 	.word	0x00003e70


	//   ....[5]....
        /*01b4*/ 	.word	0x00003ec0


	//   ....[6]....
        /*01b8*/ 	.word	0x00003ed0


	//   ....[7]....
        /*01bc*/ 	.word	0x00003f00


	//   ....[8]....
        /*01c0*/ 	.word	0x00003f20


	//   ....[9]....
        /*01c4*/ 	.word	0x00003f50


	//   ....[10]....
        /*01c8*/ 	.word	0x00003f70


	//   ....[11]....
        /*01cc*/ 	.word	0x00003fa0


	//   ....[12]....
        /*01d0*/ 	.word	0x00003fc0


	//   ....[13]....
        /*01d4*/ 	.word	0x00004080


	//   ....[14]....
        /*01d8*/ 	.word	0x000040f0


	//   ....[15]....
        /*01dc*/ 	.word	0x00004110


	//   ....[16]....
        /*01e0*/ 	.word	0x00004120


	//   ....[17]....
        /*01e4*/ 	.word	0x00004130


	//   ....[18]....
        /*01e8*/ 	.word	0x00004140


	//   ....[19]....
        /*01ec*/ 	.word	0x00004730


	//   ....[20]....
        /*01f0*/ 	.word	0x00004750


	//   ....[21]....
        /*01f4*/ 	.word	0x00004760


	//   ....[22]....
        /*01f8*/ 	.word	0x00004790


	//   ....[23]....
        /*01fc*/ 	.word	0x000047a0


	//   ....[24]....
        /*0200*/ 	.word	0x000047b0


	//   ....[25]....
        /*0204*/ 	.word	0x000047e0


	//   ....[26]....
        /*0208*/ 	.word	0x000047f0


	//   ....[27]....
        /*020c*/ 	.word	0x00004820


	//   ....[28]....
        /*0210*/ 	.word	0x00004830


	//   ....[29]....
        /*0214*/ 	.word	0x00004860


	//   ....[30]....
        /*0218*/ 	.word	0x00004870


	//   ....[31]....
        /*021c*/ 	.word	0x000048a0


	//   ....[32]....
        /*0220*/ 	.word	0x000048b0


	//   ....[33]....
        /*0224*/ 	.word	0x000048c0


	//   ....[34]....
        /*0228*/ 	.word	0x000048d0


	//   ....[35]....
        /*022c*/ 	.word	0x00004f10


	//   ....[36]....
        /*0230*/ 	.word	0x00005070


	//   ....[37]....
        /*0234*/ 	.word	0x000051b0


	//   ....[38]....
        /*0238*/ 	.word	0x000051e0


	//   ....[39]....
        /*023c*/ 	.word	0x000052f0


	//   ....[40]....
        /*0240*/ 	.word	0x00005320


	//   ....[41]....
        /*0244*/ 	.word	0x00005410


	//   ....[42]....
        /*0248*/ 	.word	0x00005440


	//   ....[43]....
        /*024c*/ 	.word	0x00005520


	//   ....[44]....
        /*0250*/ 	.word	0x00005630


	//   ....[45]....
        /*0254*/ 	.word	0x00005a20


	//   ....[46]....
        /*0258*/ 	.word	0x00006280


	//   ....[47]....
        /*025c*/ 	.word	0x00006510


	//   ....[48]....
        /*0260*/ 	.word	0x00006700


	//   ....[49]....
        /*0264*/ 	.word	0x00006760


	//   ....[50]....
        /*0268*/ 	.word	0x000067b0


	//   ....[51]....
        /*026c*/ 	.word	0x000067d0


	//   ....[52]....
        /*0270*/ 	.word	0x000067f0


	//   ....[53]....
        /*0274*/ 	.word	0x000068f0


	//   ....[54]....
        /*0278*/ 	.word	0x00006940


	//   ....[55]....
        /*027c*/ 	.word	0x00006990


	//   ....[56]....
        /*0280*/ 	.word	0x000069b0


	//   ....[57]....
        /*0284*/ 	.word	0x000069d0


	//   ....[58]....
        /*0288*/ 	.word	0x00006ff0


	//   ....[59]....
        /*028c*/ 	.word	0x00007070


	//   ....[60]....
        /*0290*/ 	.word	0x00007120


	//   ....[61]....
        /*0294*/ 	.word	0x00007190


	//   ....[62]....
        /*0298*/ 	.word	0x00007220


	//   ....[63]....
        /*029c*/ 	.word	0x00007290


	//   ....[64]....
        /*02a0*/ 	.word	0x00007320


	//   ....[65]....
        /*02a4*/ 	.word	0x00007390


	//   ....[66]....
        /*02a8*/ 	.word	0x00007440


	//   ....[67]....
        /*02ac*/ 	.word	0x000074b0


	//   ....[68]....
        /*02b0*/ 	.word	0x00007510


	//   ....[69]....
        /*02b4*/ 	.word	0x00007580


	//   ....[70]....
        /*02b8*/ 	.word	0x000075f0


	//   ....[71]....
        /*02bc*/ 	.word	0x00007660


	//   ....[72]....
        /*02c0*/ 	.word	0x000076e0


	//   ....[73]....
        /*02c4*/ 	.word	0x00007760


	//   ....[74]....
        /*02c8*/ 	.word	0x00007800


	//   ....[75]....
        /*02cc*/ 	.word	0x00007870


	//   ....[76]....
        /*02d0*/ 	.word	0x000078f0


	//   ....[77]....
        /*02d4*/ 	.word	0x00007960


	//   ....[78]....
        /*02d8*/ 	.word	0x000079e0


	//   ....[79]....
        /*02dc*/ 	.word	0x00007a50


	//   ....[80]....
        /*02e0*/ 	.word	0x00007af0


	//   ....[81]....
        /*02e4*/ 	.word	0x00007b60


	//   ....[82]....
        /*02e8*/ 	.word	0x00007be0


	//   ....[83]....
        /*02ec*/ 	.word	0x00007c50


	//   ....[84]....
        /*02f0*/ 	.word	0x00007cc0


	//   ....[85]....
        /*02f4*/ 	.word	0x00007d30


	//   ....[86]....
        /*02f8*/ 	.word	0x00007da0


	//   ....[87]....
        /*02fc*/ 	.word	0x00007e10


	//----- nvinfo : EIATTR_EXIT_INSTR_OFFSETS
	.align		4
.L_1693:
        /*0300*/ 	.byte	0x04, 0x1c
        /*0302*/ 	.short	(.L_1695 - .L_1694)


	//   ....[0]....
.L_1694:
        /*0304*/ 	.word	0x00006ae0


	//   ....[1]....
        /*0308*/ 	.word	0x00006f90


	//----- nvinfo : EIATTR_MAX_THREADS
	.align		4
.L_1695:
        /*030c*/ 	.byte	0x04, 0x05
        /*030e*/ 	.short	(.L_1697 - .L_1696)
.L_1696:
        /*0310*/ 	.word	0x00000080
        /*0314*/ 	.word	0x00000001
        /*0318*/ 	.word	0x00000001


	//----- nvinfo : EIATTR_CRS_STACK_SIZE
	.align		4
.L_1697:
        /*031c*/ 	.byte	0x04, 0x1e
        /*031e*/ 	.short	(.L_1699 - .L_1698)
.L_1698:
        /*0320*/ 	.word	0x00000000
.L_1699:


//--------------------- .nv.info._Z25selective_scan_bwd_kernelI32Selective_Scan_bwd_kernel_traitsILi128ELi16ELb1ELb0ELb0ELb1ELb1EN3c108BFloat16EfEEv12SSMParamsBwd --------------------------
	.section	.nv.info._Z25selective_scan_bwd_kernelI32Selective_Scan_bwd_kernel_traitsILi128ELi16ELb1ELb0ELb0ELb1ELb1EN3c108BFloat16EfEEv12SSMParamsBwd,"",@"SHT_CUDA_INFO"
	.sectionflags	@""
	.align	4


	//----- nvinfo : EIATTR_CUDA_API_VERSION
	.align		4
        /*0000*/ 	.byte	0x04, 0x37
        /*0002*/ 	.short	(.L_1701 - .L_1700)
.L_1700:
        /*0004*/ 	.word	0x00000082


	//----- nvinfo : EIATTR_SW2861232_WAR
	.align		4
.L_1701:
        /*0008*/ 	.byte	0x01, 0x35
	.zero		2


	//----- nvinfo : EIATTR_PARAM_CBANK
	.align		4
        /*000c*/ 	.byte	0x04, 0x0a
        /*000e*/ 	.short	(.L_1703 - .L_1702)
	.align		4
.L_1702:
        /*0010*/ 	.word	index@(.nv.constant0._Z25selective_scan_bwd_kernelI32Selective_Scan_bwd_kernel_traitsILi128ELi16ELb1ELb0ELb0ELb1ELb1EN3c108BFloat16EfEEv12SSMParamsBwd)
        /*0014*/ 	.short	0x0160
        /*0016*/ 	.short	0x01f0


	//----- nvinfo : EIATTR_CBANK_PARAM_SIZE
	.align		4
.L_1703:
        /*0018*/ 	.byte	0x03, 0x19
        /*001a*/ 	.short	0x01f0


	//----- nvinfo : EIATTR_KPARAM_INFO
	.align		4
        /*001c*/ 	.byte	0x04, 0x17
        /*001e*/ 	.short	(.L_1705 - .L_1704)
.L_1704:
        /*0020*/ 	.word	0x00000000
        /*0024*/ 	.short	0x0000
        /*0026*/ 	.short	0x0000
        /*0028*/ 	.byte	0x00, 0xf0, 0xc1, 0x07


	//----- nvinfo : EIATTR_MAXREG_COUNT
	.align		4
.L_1705:
        /*002c*/ 	.byte	0x03, 0x1b
        /*002e*/ 	.short	0x00a8


	//----- nvinfo : EIATTR_NUM_BARRIERS
	.align		4
        /*0030*/ 	.byte	0x02, 0x4c
        /*0032*/ 	.byte	0x01
	.zero		1


	//----- nvinfo : EIATTR_MERCURY_ISA_VERSION
	.align		4
        /*0034*/ 	.byte	0x03, 0x5f
        /*0036*/ 	.short	0x0000


	//----- nvinfo : EIATTR_COOP_GROUP_MASK_REGIDS
	.align		4
        /*0038*/ 	.byte	0x04, 0x29
        /*003a*/ 	.short	(.L_1707 - .L_1706)


	//   ....[0]....
.L_1706:
        /*003c*/ 	.word	0xffffffff


	//   ....[1]....
        /*0040*/ 	.word	0xffffffff


	//   ....[2]....
        /*0044*/ 	.word	0xffffffff


	//   ....[3]....
        /*0048*/ 	.word	0xffffffff


	//   ....[4]....
        /*004c*/ 	.word	0xffffffff


	//   ....[5]....
        /*0050*/ 	.word	0xffffffff


	//   ....[6]....
        /*0054*/ 	.word	0xffffffff


	//   ....[7]....
        /*0058*/ 	.word	0xffffffff


	//   ....[8]....
        /*005c*/ 	.word	0xffffffff


	//   ....[9]....
        /*0060*/ 	.word	0xffffffff


	//   ....[10]....
        /*0064*/ 	.word	0xffffffff


	//   ....[11]....
        /*0068*/ 	.word	0xffffffff


	//   ....[12]....
        /*006c*/ 	.word	0xffffffff


	//   ....[13]....
        /*0070*/ 	.word	0xffffffff


	//   ....[14]....
        /*0074*/ 	.word	0xffffffff


	//   ....[15]....
        /*0078*/ 	.word	0xffffffff


	//   ....[16]....
        /*007c*/ 	.word	0xffffffff


	//   ....[17]....
        /*0080*/ 	.word	0xffffffff


	//   ....[18]....
        /*0084*/ 	.word	0xffffffff


	//   ....[19]....
        /*0088*/ 	.word	0xffffffff


	//   ....[20]....
        /*008c*/ 	.word	0xffffffff


	//   ....[21]....
        /*0090*/ 	.word	0xffffffff


	//   ....[22]....
        /*0094*/ 	.word	0xffffffff


	//   ....[23]....
        /*0098*/ 	.word	0xffffffff


	//   ....[24]....
        /*009c*/ 	.word	0xffffffff


	//   ....[25]....
        /*00a0*/ 	.word	0xffffffff


	//   ....[26]....
        /*00a4*/ 	.word	0xffffffff


	//   ....[27]....
        /*00a8*/ 	.word	0xffffffff


	//   ....[28]....
        /*00ac*/ 	.word	0xffffffff


	//   ....[29]....
        /*00b0*/ 	.word	0xffffffff


	//   ....[30]....
        /*00b4*/ 	.word	0xffffffff


	//   ....[31]....
        /*00b8*/ 	.word	0xffffffff


	//   ....[32]....
        /*00bc*/ 	.word	0xffffffff


	//   ....[33]....
        /*00c0*/ 	.word	0xffffffff


	//   ....[34]....
        /*00c4*/ 	.word	0xffffffff


	//   ....[35]....
        /*00c8*/ 	.word	0xffffffff


	//   ....[36]....
        /*00cc*/ 	.word	0xffffffff


	//   ....[37]....
        /*00d0*/ 	.word	0xffffffff


	//   ....[38]....
        /*00d4*/ 	.word	0xffffffff


	//   ....[39]....
        /*00d8*/ 	.word	0xffffffff


	//   ....[40]....
        /*00dc*/ 	.word	0xffffffff


	//   ....[41]....
        /*00e0*/ 	.word	0xffffffff


	//   ....[42]....
        /*00e4*/ 	.word	0xffffffff


	//   ....[43]....
        /*00e8*/ 	.word	0xffffffff


	//   ....[44]....
        /*00ec*/ 	.word	0xffffffff


	//   ....[45]....
        /*00f0*/ 	.word	0xffffffff


	//   ....[46]....
        /*00f4*/ 	.word	0xffffffff


	//   ....[47]....
        /*00f8*/ 	.word	0xffffffff


	//   ....[48]....
        /*00fc*/ 	.word	0xffffffff


	//   ....[49]....
        /*0100*/ 	.word	0xffffffff


	//   ....[50]....
        /*0104*/ 	.word	0xffffffff


	//   ....[51]....
        /*0108*/ 	.word	0xffffffff


	//   ....[52]....
        /*010c*/ 	.word	0xffffffff


	//   ....[53]....
        /*0110*/ 	.word	0xffffffff


	//   ....[54]....
        /*0114*/ 	.word	0xffffffff


	//   ....[55]....
        /*0118*/ 	.word	0xffffffff


	//   ....[56]....
        /*011c*/ 	.word	0xffffffff


	//   ....[57]....
        /*0120*/ 	.word	0xffffffff


	//   ....[58]....
        /*0124*/ 	.word	0xffffffff


	//   ....[59]....
        /*0128*/ 	.word	0xffffffff


	//   ....[60]....
        /*012c*/ 	.word	0xffffffff


	//   ....[61]....
        /*0130*/ 	.word	0xffffffff


	//   ....[62]....
        /*0134*/ 	.word	0xffffffff


	//   ....[63]....
        /*0138*/ 	.word	0xffffffff


	//   ....[64]....
        /*013c*/ 	.word	0xffffffff


	//   ....[65]....
        /*0140*/ 	.word	0xffffffff


	//   ....[66]....
        /*0144*/ 	.word	0xffffffff


	//   ....[67]....
        /*0148*/ 	.word	0xffffffff


	//   ....[68]....
        /*014c*/ 	.word	0xffffffff


	//   ....[69]....
        /*0150*/ 	.word	0xffffffff


	//   ....[70]....
        /*0154*/ 	.word	0xffffffff


	//   ....[71]....
        /*0158*/ 	.word	0xffffffff


	//   ....[72]....
        /*015c*/ 	.word	0xffffffff


	//   ....[73]....
        /*0160*/ 	.word	0xffffffff


	//   ....[74]....
        /*0164*/ 	.word	0xffffffff


	//   ....[75]....
        /*0168*/ 	.word	0xffffffff


	//   ....[76]....
        /*016c*/ 	.word	0xffffffff


	//   ....[77]....
        /*0170*/ 	.word	0xffffffff


	//   ....[78]....
        /*0174*/ 	.word	0xffffffff


	//   ....[79]....
        /*0178*/ 	.word	0xffffffff


	//   ....[80]....
        /*017c*/ 	.word	0xffffffff


	//   ....[81]....
        /*0180*/ 	.word	0xffffffff


	//   ....[82]....
        /*0184*/ 	.word	0xffffffff


	//   ....[83]....
        /*0188*/ 	.word	0xffffffff


	//   ....[84]....
        /*018c*/ 	.word	0xffffffff


	//   ....[85]....
        /*0190*/ 	.word	0xffffffff


	//   ....[86]....
        /*0194*/ 	.word	0xffffffff


	//   ....[87]....
        /*0198*/ 	.word	0xffffffff


	//   ....[88]....
        /*019c*/ 	.word	0xffffffff


	//   ....[89]....
        /*01a0*/ 	.word	0xffffffff


	//   ....[90]....
        /*01a4*/ 	.word	0xffffffff


	//   ....[91]....
        /*01a8*/ 	.word	0xffffffff


	//----- nvinfo : EIATTR_COOP_GROUP_INSTR_OFFSETS
	.align		4
.L_1707:
        /*01ac*/ 	.byte	0x04, 0x28
        /*01ae*/ 	.short	(.L_1709 - .L_1708)


	//   ....[0]....
.L_1708:
        /*01b0*/ 	.word	0x00000610


	//   ....[1]....
        /*01b4*/ 	.word	0x000006c0


	//   ....[2]....
        /*01b8*/ 	.word	0x00000950


	//   ....[3]....
        /*01bc*/ 	.word	0x00002e40


	//   ....[4]....
        /*01c0*/ 	.word	0x00003590


	//   ....[5]....
        /*01c4*/ 	.word	0x00003e60


	//   ....[6]....
        /*01c8*/ 	.word	0x000042c0


	//   ....[7]....
        /*01cc*/ 	.word	0x00005190


	//   ....[8]....
        /*01d0*/ 	.word	0x000051b0


	//   ....[9]....
        /*01d4*/ 	.word	0x00005200


	//   ....[10]....
        /*01d8*/ 	.word	0x00005210


	//   ....[11]....
        /*01dc*/ 	.word	0x00005240


	//   ....[12]....
        /*01e0*/ 	.word	0x00005260


	//   ....[13]....
        /*01e4*/ 	.word	0x00005290


	//   ....[14]....
        /*01e8*/ 	.word	0x000052b0


	//   ....[15]....
        /*01ec*/ 	.word	0x000052e0


	//   ....[16]....
        /*01f0*/ 	.word	0x00005300


	//   ....[17]....
        /*01f4*/ 	.word	0x000053a0


	//   ....[18]....
        /*01f8*/ 	.word	0x00005410


	//   ....[19]....
        /*01fc*/ 	.word	0x00005430


	//   ....[20]....
        /*0200*/ 	.word	0x00005440


	//   ....[21]....
        /*0204*/ 	.word	0x00005450


	//   ....[22]....
        /*0208*/ 	.word	0x00005460


	//   ....[23]....
        /*020c*/ 	.word	0x00005a50


	//   ....[24]....
        /*0210*/ 	.word	0x00005a70


	//   ....[25]....
        /*0214*/ 	.word	0x00005a80


	//   ....[26]....
        /*0218*/ 	.word	0x00005ab0


	//   ....[27]....
        /*021c*/ 	.word	0x00005ac0


	//   ....[28]....
        /*0220*/ 	.word	0x00005af0


	//   ....[29]....
        /*0224*/ 	.word	0x00005b00


	//   ....[30]....
        /*0228*/ 	.word	0x00005b30


	//   ....[31]....
        /*022c*/ 	.word	0x00005b40


	//   ....[32]....
        /*0230*/ 	.word	0x00005b70


	//   ....[33]....
        /*0234*/ 	.word	0x00005b80


	//   ....[34]....
        /*0238*/ 	.word	0x00005bb0


	//   ....[35]....
        /*023c*/ 	.word	0x00005bc0


	//   ....[36]....
        /*0240*/ 	.word	0x00005bd0


	//   ....[37]....
        /*0244*/ 	.word	0x00005be0


	//   ....[38]....
        /*0248*/ 	.word	0x00005bf0


	//   ....[39]....
        /*024c*/ 	.word	0x00006390


	//   ....[40]....
        /*0250*/ 	.word	0x000064b0


	//   ....[41]....
        /*0254*/ 	.word	0x00006500


	//   ....[42]....
        /*0258*/ 	.word	0x000065c0


	//   ....[43]....
        /*025c*/ 	.word	0x00006620


	//   ....[44]....
        /*0260*/ 	.word	0x000066e0


	//   ....[45]....
        /*0264*/ 	.word	0x00006740


	//   ....[46]....
        /*0268*/ 	.word	0x00006800


	//   ....[47]....
        /*026c*/ 	.word	0x00006860


	//   ....[48]....
        /*0270*/ 	.word	0x00006900


	//   ....[49]....
        /*0274*/ 	.word	0x00006c70


	//   ....[50]....
        /*0278*/ 	.word	0x00007560


	//   ....[51]....
        /*027c*/ 	.word	0x000078a0


	//   ....[52]....
        /*0280*/ 	.word	0x00007a10


	//   ....[53]....
        /*0284*/ 	.word	0x00007a70


	//   ....[54]....
        /*0288*/ 	.word	0x00007ac0


	//   ....[55]....
        /*028c*/ 	.word	0x00007ae0


	//   ....[56]....
        /*0290*/ 	.word	0x00007b00


	//   ....[57]....
        /*0294*/ 	.word	0x00007c00


	//   ....[58]....
        /*0298*/ 	.word	0x00007c50


	//   ....[59]....
        /*029c*/ 	.word	0x00007ca0


	//   ....[60]....
        /*02a0*/ 	.word	0x00007cc0


	//   ....[61]....
        /*02a4*/ 	.word	0x00007ce0


	//   ....[62]....
        /*02a8*/ 	.word	0x00008300


	//   ....[63]....
        /*02ac*/ 	.word	0x00008380


	//   ....[64]....
        /*02b0*/ 	.word	0x00008430


	//   ....[65]....
        /*02b4*/ 	.word	0x000084a0


	//   ....[66]....
        /*02b8*/ 	.word	0x00008540


	//   ....[67]....
        /*02bc*/ 	.word	0x000085b0


	//   ....[68]....
        /*02c0*/ 	.word	0x00008640


	//   ....[69]....
        /*02c4*/ 	.word	0x000086b0


	//   ....[70]....
        /*02c8*/ 	.word	0x00008740


	//   ....[71]....
        /*02cc*/ 	.word	0x000087b0


	//   ....[72]....
        /*02d0*/ 	.word	0x00008820


	//   ....[73]....
        /*02d4*/ 	.word	0x00008890


	//   ....[74]....
        /*02d8*/ 	.word	0x00008910


	//   ....[75]....
        /*02dc*/ 	.word	0x00008980


	//   ....[76]....
        /*02e0*/ 	.word	0x00008a00


	//   ....[77]....
        /*02e4*/ 	.word	0x00008a80


	//   ....[78]....
        /*02e8*/ 	.word	0x00008b20


	//   ....[79]....
        /*02ec*/ 	.word	0x00008b90


	//   ....[80]....
        /*02f0*/ 	.word	0x00008c10


	//   ....[81]....
        /*02f4*/ 	.word	0x00008c80


	//   ....[82]....
        /*02f8*/ 	.word	0x00008d10


	//   ....[83]....
        /*02fc*/ 	.word	0x00008d80


	//   ....[84]....
        /*0300*/ 	.word	0x00008e10


	//   ....[85]....
        /*0304*/ 	.word	0x00008e80


	//   ....[86]....
        /*0308*/ 	.word	0x00008f00


	//   ....[87]....
        /*030c*/ 	.word	0x00008f70


	//   ....[88]....
        /*0310*/ 	.word	0x00008fe0


	//   ....[89]....
        /*0314*/ 	.word	0x00009050


	//   ....[90]....
        /*0318*/ 	.word	0x000090d0


	//   ....[91]....
        /*031c*/ 	.word	0x00009140


	//----- nvinfo : EIATTR_EXIT_INSTR_OFFSETS
	.align		4
.L_1709:
        /*0320*/ 	.byte	0x04, 0x1c
        /*0322*/ 	.short	(.L_1711 - .L_1710)


	//   ....[0]....
.L_1710:
        /*0324*/ 	.word	0x00007df0


	//   ....[1]....
        /*0328*/ 	.word	0x000082a0


	//----- nvinfo : EIATTR_MAX_THREADS
	.align		4
.L_1711:
        /*032c*/ 	.byte	0x04, 0x05
        /*032e*/ 	.short	(.L_1713 - .L_1712)
.L_1712:
        /*0330*/ 	.word	0x00000080
        /*0334*/ 	.word	0x00000001
        /*0338*/ 	.word	0x00000001


	//----- nvinfo : EIATTR_CRS_STACK_SIZE
	.align		4
.L_1713:
        /*033c*/ 	.byte	0x04, 0x1e
        /*033e*/ 	.short	(.L_1715 - .L_1714)
.L_1714:
        /*0340*/ 	.word	0x00000000
.L_1715:


//--------------------- .nv.info._Z25selective_scan_bwd_kernelI32Selective_Scan_bwd_kernel_traitsILi128ELi16ELb1ELb0ELb1ELb0ELb0EN3c108BFloat16EfEEv12SSMParamsBwd --------------------------
	.section	.nv.info._Z25selective_scan_bwd_kernelI32Selective_Scan_bwd_kernel_traitsILi128ELi16ELb1ELb0ELb1ELb0ELb0EN3c108BFloat16EfEEv12SSMParamsBwd,"",@"SHT_CUDA_INFO"
	.sectionflags	@""
	.align	4


	//----- nvinfo : EIATTR_CUDA_API_VERSION
	.align		4
        /*0000*/ 	.byte	0x04, 0x37
        /*0002*/ 	.short	(.L_1717 - .L_1716)
.L_1716:
        /*0004*/ 	.word	0x00000082


	//----- nvinfo : EIATTR_SW2861232_WAR
	.align		4
.L_1717:
        /*0008*/ 	.byte	0x01, 0x35
	.zero		2


	//----- nvinfo : EIATTR_PARAM_CBANK
	.align		4
        /*000c*/ 	.byte	0x04, 0x0a
        /*000e*/ 	.short	(.L_1719 - .L_1718)
	.align		4
.L_1718:
        /*0010*/ 	.word	index@(.nv.constant0._Z25selective_scan_bwd_kernelI32Selective_Scan_bwd_kernel_traitsILi128ELi16ELb1ELb0ELb1ELb0ELb0EN3c108BFloat16EfEEv12SSMParamsBwd)
        /*0014*/ 	.short	0x0160
        /*0016*/ 	.short	0x01f0


	//----- nvinfo : EIATTR_CBANK_PARAM_SIZE
	.align		4
.L_1719:
        /*0018*/ 	.byte	0x03, 0x19
        /*001a*/ 	.short	0x01f0


	//----- nvinfo : EIATTR_KPARAM_INFO
	.align		4
        /*001c*/ 	.byte	0x04, 0x17
        /*001e*/ 	.short	(.L_1721 - .L_1720)
.L_1720:
        /*0020*/ 	.word	0x00000000
        /*0024*/ 	.short	0x0000
        /*0026*/ 	.short	0x0000
        /*0028*/ 	.byte	0x00, 0xf0, 0xc1, 0x07


	//----- nvinfo : EIATTR_MAXREG_COUNT
	.align		4
.L_1721:
        /*002c*/ 	.byte	0x03, 0x1b
        /*002e*/ 	.short	0x00a8


	//----- nvinfo : EIATTR_NUM_BARRIERS
	.align		4
        /*0030*/ 	.byte	0x02, 0x4c
        /*0032*/ 	.byte	0x01
	.zero		1


	//----- nvinfo : EIATTR_MERCURY_ISA_VERSION
	.align		4
        /*0034*/ 	.byte	0x03, 0x5f
        /*0036*/ 	.short	0x0000


	//----- nvinfo : EIATTR_COOP_GROUP_MASK_REGIDS
	.align		4
        /*0038*/ 	.byte	0x04, 0x29
        /*003a*/ 	.short	(.L_1723 - .L_1722)


	//   ....[0]....
.L_1722:
        /*003c*/ 	.word	0xffffffff


	//   ....[1]....
        /*0040*/ 	.word	0xffffffff


	//   ....[2]....
        /*0044*/ 	.word	0xffffffff


	//   ....[3]....
        /*0048*/ 	.word	0xffffffff


	//   ....[4]....
        /*004c*/ 	.word	0xffffffff


	//   ....[5]....
        /*0050*/ 	.word	0xffffffff


	//   ....[6]....
        /*0054*/ 	.word	0xffffffff


	//   ....[7]....
        /*0058*/ 	.word	0xffffffff


	//   ....[8]....
        /*005c*/ 	.word	0xffffffff


	//   ....[9]....
        /*0060*/ 	.word	0xffffffff


	//   ....[10]....
        /*0064*/ 	.word	0xffffffff


	//   ....[11]....
        /*0068*/ 	.word	0xffffffff


	//   ....[12]....
        /*006c*/ 	.word	0xffffffff


	//   ....[13]....
        /*0070*/ 	.word	0xffffffff


	//   ....[14]....
        /*0074*/ 	.word	0xffffffff


	//   ....[15]....
        /*0078*/ 	.word	0xffffffff


	//   ....[16]....
        /*007c*/ 	.word	0xffffffff


	//   ....[17]....
        /*0080*/ 	.word	0xffffffff


	//   ....[18]....
        /*0084*/ 	.word	0xffffffff


	//   ....[19]....
        /*0088*/ 	.word	0xffffffff


	//   ....[20]....
        /*008c*/ 	.word	0xffffffff


	//   ....[21]....
        /*0090*/ 	.word	0xffffffff


	//   ....[22]....
        /*0094*/ 	.word	0xffffffff


	//   ....[23]....
        /*0098*/ 	.word	0xffffffff


	//   ....[24]....
        /*009c*/ 	.word	0xffffffff


	//   ....[25]....
        /*00a0*/ 	.word	0xffffffff


	//   ....[26]....
        /*00a4*/ 	.word	0xffffffff


	//   ....[27]....
        /*00a8*/ 	.word	0xffffffff


	//   ....[28]....
        /*00ac*/ 	.word	0xffffffff


	//   ....[29]....
        /*00b0*/ 	.word	0xffffffff


	//   ....[30]....
        /*00b4*/ 	.word	0xffffffff


	//   ....[31]....
        /*00b8*/ 	.word	0xffffffff


	//   ....[32]....
        /*00bc*/ 	.word	0xffffffff


	//   ....[33]....
        /*00c0*/ 	.word	0xffffffff


	//   ....[34]....
        /*00c4*/ 	.word	0xffffffff


	//   ....[35]....
        /*00c8*/ 	.word	0xffffffff


	//   ....[36]....
        /*00cc*/ 	.word	0xffffffff


	//   ....[37]....
        /*00d0*/ 	.word	0xffffffff


	//   ....[38]....
        /*00d4*/ 	.word	0xffffffff


	//   ....[39]....
        /*00d8*/ 	.word	0xffffffff


	//   ....[40]....
        /*00dc*/ 	.word	0xffffffff


	//   ....[41]....
        /*00e0*/ 	.word	0xffffffff


	//   ....[42]....
        /*00e4*/ 	.word	0xffffffff


	//   ....[43]....
        /*00e8*/ 	.word	0xffffffff


	//   ....[44]....
        /*00ec*/ 	.word	0xffffffff


	//   ....[45]....
        /*00f0*/ 	.word	0xffffffff


	//   ....[46]....
        /*00f4*/ 	.word	0xffffffff


	//   ....[47]....
        /*00f8*/ 	.word	0xffffffff


	//   ....[48]....
        /*00fc*/ 	.word	0xffffffff


	//   ....[49]....
        /*0100*/ 	.word	0xffffffff


	//   ....[50]....
        /*0104*/ 	.word	0xffffffff


	//   ....[51]....
        /*0108*/ 	.word	0xffffffff


	//   ....[52]....
        /*010c*/ 	.word	0xffffffff


	//   ....[53]....
        /*0110*/ 	.word	0xffffffff


	//   ....[54]....
        /*0114*/ 	.word	0xffffffff


	//   ....[55]....
        /*0118*/ 	.word	0xffffffff


	//   ....[56]....
        /*011c*/ 	.word	0xffffffff


	//   ....[57]....
        /*0120*/ 	.word	0xffffffff


	//   ....[58]....
        /*0124*/ 	.word	0xffffffff


	//   ....[59]....
        /*0128*/ 	.word	0xffffffff


	//   ....[60]....
        /*012c*/ 	.word	0xffffffff


	//   ....[61]....
        /*0130*/ 	.word	0xffffffff


	//   ....[62]....
        /*0134*/ 	.word	0xffffffff


	//   ....[63]....
        /*0138*/ 	.word	0xffffffff


	//   ....[64]....
        /*013c*/ 	.word	0xffffffff


	//   ....[65]....
        /*0140*/ 	.word	0xffffffff


	//   ....[66]....
        /*0144*/ 	.word	0xffffffff


	//   ....[67]....
        /*0148*/ 	.word	0xffffffff


	//   ....[68]....
        /*014c*/ 	.word	0xffffffff


	//   ....[69]....
        /*0150*/ 	.word	0xffffffff


	//   ....[70]....
        /*0154*/ 	.word	0xffffffff


	//   ....[71]....
        /*0158*/ 	.word	0xffffffff


	//   ....[72]....
        /*015c*/ 	.word	0xffffffff


	//   ....[73]....
        /*0160*/ 	.word	0xffffffff


	//   ....[74]....
        /*0164*/ 	.word	0xffffffff


	//   ....[75]....
        /*0168*/ 	.word	0xffffffff


	//   ....[76]....
        /*016c*/ 	.word	0xffffffff


	//   ....[77]....
        /*0170*/ 	.word	0xffffffff


	//   ....[78]....
        /*0174*/ 	.word	0xffffffff


	//   ....[79]....
        /*0178*/ 	.word	0xffffffff


	//   ....[80]....
        /*017c*/ 	.word	0xffffffff


	//   ....[81]....
        /*0180*/ 	.word	0xffffffff


	//   ....[82]....
        /*0184*/ 	.word	0xffffffff


	//   ....[83]....
        /*0188*/ 	.word	0xffffffff


	//   ....[84]....
        /*018c*/ 	.word	0xffffffff


	//   ....[85]....
        /*0190*/ 	.word	0xffffffff


	//   ....[86]....
        /*0194*/ 	.word	0xffffffff


	//   ....[87]....
        /*0198*/ 	.word	0xffffffff


	//----- nvinfo : EIATTR_COOP_GROUP_INSTR_OFFSETS
	.align		4
.L_1723:
        /*019c*/ 	.byte	0x04, 0x28
        /*019e*/ 	.short	(.L_1725 - .L_1724)


	//   ....[0]....
.L_1724:
        /*01a0*/ 	.word	0x00000b50


	//   ....[1]....
        /*01a4*/ 	.word	0x00000c00


	//   ....[2]....
        /*01a8*/ 	.word	0x00000e90


	//   ....[3]....
        /*01ac*/ 	.word	0x00001a50


	//   ....[4]....
        /*01b0*/ 	.word	0x00002440


	//   ....[5]....
        /*01b4*/ 	.word	0x00002460


	//   ....[6]....
        /*01b8*/ 	.word	0x000024b0


	//   ....[7]....
        /*01bc*/ 	.word	0x000024c0


	//   ....[8]....
        /*01c0*/ 	.word	0x000024f0


	//   ....[9]....
        /*01c4*/ 	.word	0x00002510


	//   ....[10]....
        /*01c8*/ 	.word	0x00002540


	//   ....[11]....
        /*01cc*/ 	.word	0x00002560


	//   ....[12]....
        /*01d0*/ 	.word	0x00002590


	//   ....[13]....
        /*01d4*/ 	.word	0x000025b0


	//   ....[14]....
        /*01d8*/ 	.word	0x00002660


	//   ....[15]....
        /*01dc*/ 	.word	0x000026d0


	//   ....[16]....
        /*01e0*/ 	.word	0x000026f0


	//   ....[17]....
        /*01e4*/ 	.word	0x00002700


	//   ....[18]....
        /*01e8*/ 	.word	0x00002710


	//   ....[19]....
        /*01ec*/ 	.word	0x00002720


	//   ....[20]....
        /*01f0*/ 	.word	0x00002d30


	//   ....[21]....
        /*01f4*/ 	.word	0x00002d50


	//   ....[22]....
        /*01f8*/ 	.word	0x00002d60


	//   ....[23]....
        /*01fc*/ 	.word	0x00002d90


	//   ....[24]....
        /*0200*/ 	.word	0x00002da0


	//   ....[25]....
        /*0204*/ 	.word	0x00002db0


	//   ....[26]....
        /*0208*/ 	.word	0x00002de0


	//   ....[27]....
        /*020c*/ 	.word	0x00002df0


	//   ....[28]....
        /*0210*/ 	.word	0x00002e20


	//   ....[29]....
        /*0214*/ 	.word	0x00002e30


	//   ....[30]....
        /*0218*/ 	.word	0x00002e60


	//   ....[31]....
        /*021c*/ 	.word	0x00002e70


	//   ....[32]....
        /*0220*/ 	.word	0x00002ea0


	//   ....[33]....
        /*0224*/ 	.word	0x00002eb0


	//   ....[34]....
        /*0228*/ 	.word	0x00002ec0


	//   ....[35]....
        /*022c*/ 	.word	0x00002ed0


	//   ....[36]....
        /*0230*/ 	.word	0x000047e0


	//   ....[37]....
        /*0234*/ 	.word	0x00004820


	//   ....[38]....
        /*0238*/ 	.word	0x00004910


	//   ....[39]....
        /*023c*/ 	.word	0x00004940


	//   ....[40]....
        /*0240*/ 	.word	0x00004a20


	//   ....[41]....
        /*0244*/ 	.word	0x00004a50


	//   ....[42]....
        /*0248*/ 	.word	0x00004b30


	//   ....[43]....
        /*024c*/ 	.word	0x00004b60


	//   ....[44]....
        /*0250*/ 	.word	0x00004c40


	//   ....[45]....
        /*0254*/ 	.word	0x00004c70


	//   ....[46]....
        /*0258*/ 	.word	0x00005040


	//   ....[47]....
        /*025c*/ 	.word	0x00005440


	//   ....[48]....
        /*0260*/ 	.word	0x00005510


	//   ....[49]....
        /*0264*/ 	.word	0x00005570


	//   ....[50]....
        /*0268*/ 	.word	0x000055c0


	//   ....[51]....
        /*026c*/ 	.word	0x000055e0


	//   ....[52]....
        /*0270*/ 	.word	0x00005600


	//   ....[53]....
        /*0274*/ 	.word	0x00005720


	//   ....[54]....
        /*0278*/ 	.word	0x00005770


	//   ....[55]....
        /*027c*/ 	.word	0x000057c0


	//   ....[56]....
        /*0280*/ 	.word	0x000057e0


	//   ....[57]....
        /*0284*/ 	.word	0x00005800


	//   ....[58]....
        /*0288*/ 	.word	0x00005c10


	//   ....[59]....
        /*028c*/ 	.word	0x00005c90


	//   ....[60]....
        /*0290*/ 	.word	0x00005d40


	//   ....[61]....
        /*0294*/ 	.word	0x00005db0


	//   ....[62]....
        /*0298*/ 	.word	0x00005e40


	//   ....[63]....
        /*029c*/ 	.word	0x00005eb0


	//   ....[64]....
        /*02a0*/ 	.word	0x00005f40


	//   ....[65]....
        /*02a4*/ 	.word	0x00005fb0


	//   ....[66]....
        /*02a8*/ 	.word	0x00006060


	//   ....[67]....
        /*02ac*/ 	.word	0x000060d0


	//   ....[68]....
        /*02b0*/ 	.word	0x00006140


	//   ....[69]....
        /*02b4*/ 	.word	0x000061b0


	//   ....[70]....
        /*02b8*/ 	.word	0x00006220


	//   ....[71]....
        /*02bc*/ 	.word	0x00006290


	//   ....[72]....
        /*02c0*/ 	.word	0x00006310


	//   ....[73]....
        /*02c4*/ 	.word	0x00006390


	//   ....[74]....
        /*02c8*/ 	.word	0x00006430


	//   ....[75]....
        /*02cc*/ 	.word	0x000064a0


	//   ....[76]....
        /*02d0*/ 	.word	0x00006520


	//   ....[77]....
        /*02d4*/ 	.word	0x00006590


	//   ....[78]....
        /*02d8*/ 	.word	0x00006610


	//   ....[79]....
        /*02dc*/ 	.word	0x00006680


	//   ....[80]....
        /*02e0*/ 	.word	0x00006710


	//   ....[81]....
        /*02e4*/ 	.word	0x00006780


	//   ....[82]....
        /*02e8*/ 	.word	0x00006800


	//   ....[83]....
        /*02ec*/ 	.word	0x00006870


	//   ....[84]....
        /*02f0*/ 	.word	0x000068e0


	//   ....[85]....
        /*02f4*/ 	.word	0x00006950


	//   ....[86]....
        /*02f8*/ 	.word	0x000069b0


	//   ....[87]....
        /*02fc*/ 	.word	0x00006a20


	//----- nvinfo : EIATTR_EXIT_INSTR_OFFSETS
	.align		4
.L_1725:
        /*0300*/ 	.byte	0x04, 0x1c
        /*0302*/ 	.short	(.L_1727 - .L_1726)


	//   ....[0]....
.L_1726:
        /*0304*/ 	.word	0x00005930


	//   ....[1]....
        /*0308*/ 	.word	0x00005bb0


	//----- nvinfo : EIATTR_MAX_THREADS
	.align		4
.L_1727:
        /*030c*/ 	.byte	0x04, 0x05
        /*030e*/ 	.short	(.L_1729 - .L_1728)
.L_1728:
        /*0310*/ 	.word	0x00000080
        /*0314*/ 	.word	0x00000001
        /*0318*/ 	.word	0x00000001


	//----- nvinfo : EIATTR_CRS_STACK_SIZE
	.align		4
.L_1729:
        /*031c*/ 	.byte	0x04, 0x1e
        /*031e*/ 	.short	(.L_1731 - .L_1730)
.L_1730:
        /*0320*/ 	.word	0x00000000
.L_1731:


//--------------------- .nv.info._Z25selective_scan_bwd_kernelI32Selective_Scan_bwd_kernel_traitsILi128ELi16ELb1ELb0ELb1ELb0ELb1EN3c108BFloat16EfEEv12SSMParamsBwd --------------------------
	.section	.nv.info._Z25selective_scan_bwd_kernelI32Selective_Scan_bwd_kernel_traitsILi128ELi16ELb1ELb0ELb1ELb0ELb1EN3c108BFloat16EfEEv12SSMParamsBwd,"",@"SHT_CUDA_INFO"
	.sectionflags	@""
	.align	4


	//----- nvinfo : EIATTR_CUDA_API_VERSION
	.align		4
        /*0000*/ 	.byte	0x04, 0x37
        /*0002*/ 	.short	(.L_1733 - .L_1732)
.L_1732:
        /*0004*/ 	.word	0x00000082


	//----- nvinfo : EIATTR_SW2861232_WAR
	.align		4
.L_1733:
        /*0008*/ 	.byte	0x01, 0x35
	.zero		2


	//----- nvinfo : EIATTR_PARAM_CBANK
	.align		4
        /*000c*/ 	.byte	0x04, 0x0a
        /*000e*/ 	.short	(.L_1735 - .L_1734)
	.align		4
.L_1734:
        /*0010*/ 	.word	index@(.nv.constant0._Z25selective_scan_bwd_kernelI32Selective_Scan_bwd_kernel_traitsILi128ELi16ELb1ELb0ELb1ELb0ELb1EN3c108BFloat16EfEEv12SSMParamsBwd)
        /*0014*/ 	.short	0x0160
        /*0016*/ 	.short	0x01f0


	//----- nvinfo : EIATTR_CBANK_PARAM_SIZE
	.align		4
.L_1735:
        /*0018*/ 	.byte	0x03, 0x19
        /*001a*/ 	.short	0x01f0


	//----- nvinfo : EIATTR_KPARAM_INFO
	.align		4
        /*001c*/ 	.byte	0x04, 0x17
        /*001e*/ 	.short	(.L_1737 - .L_1736)
.L_1736:
        /*0020*/ 	.word	0x00000000
        /*0024*/ 	.short	0x0000
        /*0026*/ 	.short	0x0000
        /*0028*/ 	.byte	0x00, 0xf0, 0xc1, 0x07


	//----- nvinfo : EIATTR_MAXREG_COUNT
	.align		4
.L_1737:
        /*002c*/ 	.byte	0x03, 0x1b
        /*002e*/ 	.short	0x00a8


	//----- nvinfo : EIATTR_NUM_BARRIERS
	.align		4
        /*0030*/ 	.byte	0x02, 0x4c
        /*0032*/ 	.byte	0x01
	.zero		1


	//----- nvinfo : EIATTR_MERCURY_ISA_VERSION
	.align		4
        /*0034*/ 	.byte	0x03, 0x5f
        /*0036*/ 	.short	0x0000


	//----- nvinfo : EIATTR_COOP_GROUP_MASK_REGIDS
	.align		4
        /*0038*/ 	.byte	0x04, 0x29
        /*003a*/ 	.short	(.L_1739 - .L_1738)


	//   ....[0]....
.L_1738:
        /*003c*/ 	.word	0xffffffff


	//   ....[1]....
        /*0040*/ 	.word	0xffffffff


	//   ....[2]....
        /*0044*/ 	.word	0xffffffff


	//   ....[3]....
        /*0048*/ 	.word	0xffffffff


	//   ....[4]....
        /*004c*/ 	.word	0xffffffff


	//   ....[5]....
        /*0050*/ 	.word	0xffffffff


	//   ....[6]....
        /*0054*/ 	.word	0xffffffff


	//   ....[7]....
        /*0058*/ 	.word	0xffffffff


	//   ....[8]....
        /*005c*/ 	.word	0xffffffff


	//   ....[9]....
        /*0060*/ 	.word	0xffffffff


	//   ....[10]....
        /*0064*/ 	.word	0xffffffff


	//   ....[11]....
        /*0068*/ 	.word	0xffffffff


	//   ....[12]....
        /*006c*/ 	.word	0xffffffff


	//   ....[13]....
        /*0070*/ 	.word	0xffffffff


	//   ....[14]....
        /*0074*/ 	.word	0xffffffff


	//   ....[15]....
        /*0078*/ 	.word	0xffffffff


	//   ....[16]....
        /*007c*/ 	.word	0xffffffff


	//   ....[17]....
        /*0080*/ 	.word	0xffffffff


	//   ....[18]....
        /*0084*/ 	.word	0xffffffff


	//   ....[19]....
        /*0088*/ 	.word	0xffffffff


	//   ....[20]....
        /*008c*/ 	.word	0xffffffff


	//   ....[21]....
        /*0090*/ 	.word	0xffffffff


	//   ....[22]....
        /*0094*/ 	.word	0xffffffff


	//   ....[23]....
        /*0098*/ 	.word	0xffffffff


	//   ....[24]....
        /*009c*/ 	.word	0xffffffff


	//   ....[25]....
        /*00a0*/ 	.word	0xffffffff


	//   ....[26]....
        /*00a4*/ 	.word	0xffffffff


	//   ....[27]....
        /*00a8*/ 	.word	0xffffffff


	//   ....[28]....
        /*00ac*/ 	.word	0xffffffff


	//   ....[29]....
        /*00b0*/ 	.word	0xffffffff


	//   ....[30]....
        /*00b4*/ 	.word	0xffffffff


	//   ....[31]....
        /*00b8*/ 	.word	0xffffffff


	//   ....[32]....
        /*00bc*/ 	.word	0xffffffff


	//   ....[33]....
        /*00c0*/ 	.word	0xffffffff


	//   ....[34]....
        /*00c4*/ 	.word	0xffffffff


	//   ....[35]....
        /*00c8*/ 	.word	0xffffffff


	//   ....[36]....
        /*00cc*/ 	.word	0xffffffff


	//   ....[37]....
        /*00d0*/ 	.word	0xffffffff


	//   ....[38]....
        /*00d4*/ 	.word	0xffffffff


	//   ....[39]....
        /*00d8*/ 	.word	0xffffffff


	//   ....[40]....
        /*00dc*/ 	.word	0xffffffff


	//   ....[41]....
        /*00e0*/ 	.word	0xffffffff


	//   ....[42]....
        /*00e4*/ 	.word	0xffffffff


	//   ....[43]....
        /*00e8*/ 	.word	0xffffffff


	//   ....[44]....
        /*00ec*/ 	.word	0xffffffff


	//   ....[45]....
        /*00f0*/ 	.word	0xffffffff


	//   ....[46]....
        /*00f4*/ 	.word	0xffffffff


	//   ....[47]....
        /*00f8*/ 	.word	0xffffffff


	//   ....[48]....
        /*00fc*/ 	.word	0xffffffff


	//   ....[49]....
        /*0100*/ 	.word	0xffffffff


	//   ....[50]....
        /*0104*/ 	.word	0xffffffff


	//   ....[51]....
        /*0108*/ 	.word	0xffffffff


	//   ....[52]....
        /*010c*/ 	.word	0xffffffff


	//   ....[53]....
        /*0110*/ 	.word	0xffffffff


	//   ....[54]....
        /*0114*/ 	.word	0xffffffff


	//   ....[55]....
        /*0118*/ 	.word	0xffffffff


	//   ....[56]....
        /*011c*/ 	.word	0xffffffff


	//   ....[57]....
        /*0120*/ 	.word	0xffffffff


	//   ....[58]....
        /*0124*/ 	.word	0xffffffff


	//   ....[59]....
        /*0128*/ 	.word	0xffffffff


	//   ....[60]....
        /*012c*/ 	.word	0xffffffff


	//   ....[61]....
        /*0130*/ 	.word	0xffffffff


	//   ....[62]....
        /*0134*/ 	.word	0xffffffff


	//   ....[63]....
        /*0138*/ 	.word	0xffffffff


	//   ....[64]....
        /*013c*/ 	.word	0xffffffff


	//   ....[65]....
        /*0140*/ 	.word	0xffffffff


	//   ....[66]....
        /*0144*/ 	.word	0xffffffff


	//   ....[67]....
        /*0148*/ 	.word	0xffffffff


	//   ....[68]....
        /*014c*/ 	.word	0xffffffff


	//   ....[69]....
        /*0150*/ 	.word	0xffffffff


	//   ....[70]....
        /*0154*/ 	.word	0xffffffff


	//   ....[71]....
        /*0158*/ 	.word	0xffffffff


	//   ....[72]....
        /*015c*/ 	.word	0xffffffff


	//   ....[73]....
        /*0160*/ 	.word	0xffffffff


	//   ....[74]....
        /*0164*/ 	.word	0xffffffff


	//   ....[75]....
        /*0168*/ 	.word	0xffffffff


	//   ....[76]....
        /*016c*/ 	.word	0xffffffff


	//   ....[77]....
        /*0170*/ 	.word	0xffffffff


	//   ....[78]....
        /*0174*/ 	.word	0xffffffff


	//   ....[79]....
        /*0178*/ 	.word	0xffffffff


	//   ....[80]....
        /*017c*/ 	.word	0xffffffff


	//   ....[81]....
        /*0180*/ 	.word	0xffffffff


	//   ....[82]....
        /*0184*/ 	.word	0xffffffff


	//   ....[83]....
        /*0188*/ 	.word	0xffffffff


	//   ....[84]....
        /*018c*/ 	.word	0xffffffff


	//   ....[85]....
        /*0190*/ 	.word	0xffffffff


	//   ....[86]....
        /*0194*/ 	.word	0xffffffff


	//   ....[87]....
        /*0198*/ 	.word	0xffffffff


	//   ....[88]....
        /*019c*/ 	.word	0xffffffff


	//   ....[89]....
        /*01a0*/ 	.word	0xffffffff


	//   ....[90]....
        /*01a4*/ 	.word	0xffffffff


	//   ....[91]....
        /*01a8*/ 	.word	0xffffffff


	//----- nvinfo : EIATTR_COOP_GROUP_INSTR_OFFSETS
	.align		4
.L_1739:
        /*01ac*/ 	.byte	0x04, 0x28
        /*01ae*/ 	.short	(.L_1741 - .L_1740)


	//   ....[0]....
.L_1740:
        /*01b0*/ 	.word	0x00000b70


	//   ....[1]....
        /*01b4*/ 	.word	0x00000c20


	//   ....[2]....
        /*01b8*/ 	.word	0x00000dc0


	//   ....[3]....
        /*01bc*/ 	.word	0x00000f40


	//   ....[4]....
        /*01c0*/ 	.word	0x000018a0


	//   ....[5]....
        /*01c4*/ 	.word	0x000021c0


	//   ....[6]....
        /*01c8*/ 	.word	0x00002580


	//   ....[7]....
        /*01cc*/ 	.word	0x00002f30


	//   ....[8]....
        /*01d0*/ 	.word	0x00003920


	//   ....[9]....
        /*01d4*/ 	.word	0x00003940


	//   ....[10]....
        /*01d8*/ 	.word	0x00003990


	//   ....[11]....
        /*01dc*/ 	.word	0x000039a0


	//   ....[12]....
        /*01e0*/ 	.word	0x000039d0


	//   ....[13]....
        /*01e4*/ 	.word	0x000039f0


	//   ....[14]....
        /*01e8*/ 	.word	0x00003a20


	//   ....[15]....
        /*01ec*/ 	.word	0x00003a40


	//   ....[16]....
        /*01f0*/ 	.word	0x00003a70


	//   ....[17]....
        /*01f4*/ 	.word	0x00003a90


	//   ....[18]....
        /*01f8*/ 	.word	0x00003b50


	//   ....[19]....
        /*01fc*/ 	.word	0x00003bc0


	//   ....[20]....
        /*0200*/ 	.word	0x00003be0


	//   ....[21]....
        /*0204*/ 	.word	0x00003bf0


	//   ....[22]....
        /*0208*/ 	.word	0x00003c00


	//   ....[23]....
        /*020c*/ 	.word	0x00003c10


	//   ....[24]....
        /*0210*/ 	.word	0x00004220


	//   ....[25]....
        /*0214*/ 	.word	0x00004240


	//   ....[26]....
        /*0218*/ 	.word	0x00004250


	//   ....[27]....
        /*021c*/ 	.word	0x00004280


	//   ....[28]....
        /*0220*/ 	.word	0x00004290


	//   ....[29]....
        /*0224*/ 	.word	0x000042a0


	//   ....[30]....
        /*0228*/ 	.word	0x000042d0


	//   ....[31]....
        /*022c*/ 	.word	0x000042e0


	//   ....[32]....
        /*0230*/ 	.word	0x00004310


	//   ....[33]....
        /*0234*/ 	.word	0x00004320


	//   ....[34]....
        /*0238*/ 	.word	0x00004350


	//   ....[35]....
        /*023c*/ 	.word	0x00004360


	//   ....[36]....
        /*0240*/ 	.word	0x00004390


	//   ....[37]....
        /*0244*/ 	.word	0x000043a0


	//   ....[38]....
        /*0248*/ 	.word	0x000043b0


	//   ....[39]....
        /*024c*/ 	.word	0x000043c0


	//   ....[40]....
        /*0250*/ 	.word	0x00005d10


	//   ....[41]....
        /*0254*/ 	.word	0x00005d50


	//   ....[42]....
        /*0258*/ 	.word	0x00005e40


	//   ....[43]....
        /*025c*/ 	.word	0x00005e70


	//   ....[44]....
        /*0260*/ 	.word	0x00005f50


	//   ....[45]....
        /*0264*/ 	.word	0x00005f80


	//   ....[46]....
        /*0268*/ 	.word	0x00006060


	//   ....[47]....
        /*026c*/ 	.word	0x00006090


	//   ....[48]....
        /*0270*/ 	.word	0x00006170


	//   ....[49]....
        /*0274*/ 	.word	0x00006190


	//   ....[50]....
        /*0278*/ 	.word	0x00006580


	//   ....[51]....
        /*027c*/ 	.word	0x00006940


	//   ....[52]....
        /*0280*/ 	.word	0x00006a00


	//   ....[53]....
        /*0284*/ 	.word	0x00006a60


	//   ....[54]....
        /*0288*/ 	.word	0x00006ab0


	//   ....[55]....
        /*028c*/ 	.word	0x00006ad0


	//   ....[56]....
        /*0290*/ 	.word	0x00006af0


	//   ....[57]....
        /*0294*/ 	.word	0x00006c10


	//   ....[58]....
        /*0298*/ 	.word	0x00006c60


	//   ....[59]....
        /*029c*/ 	.word	0x00006cb0


	//   ....[60]....
        /*02a0*/ 	.word	0x00006cd0


	//   ....[61]....
        /*02a4*/ 	.word	0x00006cf0


	//   ....[62]....
        /*02a8*/ 	.word	0x00007100


	//   ....[63]....
        /*02ac*/ 	.word	0x00007180


	//   ....[64]....
        /*02b0*/ 	.word	0x00007230


	//   ....[65]....
        /*02b4*/ 	.word	0x000072a0


	//   ....[66]....
        /*02b8*/ 	.word	0x00007330


	//   ....[67]....
        /*02bc*/ 	.word	0x000073a0


	//   ....[68]....
        /*02c0*/ 	.word	0x00007430


	//   ....[69]....
        /*02c4*/ 	.word	0x000074a0


	//   ....[70]....
        /*02c8*/ 	.word	0x00007550


	//   ....[71]....
        /*02cc*/ 	.word	0x000075c0


	//   ....[72]....
        /*02d0*/ 	.word	0x00007620


	//   ....[73]....
        /*02d4*/ 	.word	0x00007690


	//   ....[74]....
        /*02d8*/ 	.word	0x00007710


	//   ....[75]....
        /*02dc*/ 	.word	0x00007780


	//   ....[76]....
        /*02e0*/ 	.word	0x00007800


	//   ....[77]....
        /*02e4*/ 	.word	0x00007880


	//   ....[78]....
        /*02e8*/ 	.word	0x00007920


	//   ....[79]....
        /*02ec*/ 	.word	0x00007990


	//   ....[80]....
        /*02f0*/ 	.word	0x00007a10


	//   ....[81]....
        /*02f4*/ 	.word	0x00007a80


	//   ....[82]....
        /*02f8*/ 	.word	0x00007b00


	//   ....[83]....
        /*02fc*/ 	.word	0x00007b70


	//   ....[84]....
        /*0300*/ 	.word	0x00007c00


	//   ....[85]....
        /*0304*/ 	.word	0x00007c70


	//   ....[86]....
        /*0308*/ 	.word	0x00007cf0


	//   ....[87]....
        /*030c*/ 	.word	0x00007d60


	//   ....[88]....
        /*0310*/ 	.word	0x00007dd0


	//   ....[89]....
        /*0314*/ 	.word	0x00007e40


	//   ....[90]....
        /*0318*/ 	.word	0x00007eb0


	//   ....[91]....
        /*031c*/ 	.word	0x00007f20


	//----- nvinfo : EIATTR_EXIT_INSTR_OFFSETS
	.align		4
.L_1741:
        /*0320*/ 	.byte	0x04, 0x1c
        /*0322*/ 	.short	(.L_1743 - .L_1742)


	//   ....[0]....
.L_1742:
        /*0324*/ 	.word	0x00006e20


	//   ....[1]....
        /*0328*/ 	.word	0x000070a0


	//----- nvinfo : EIATTR_MAX_THREADS
	.align		4
.L_1743:
        /*032c*/ 	.byte	0x04, 0x05
        /*032e*/ 	.short	(.L_1745 - .L_1744)
.L_1744:
        /*0330*/ 	.word	0x00000080
        /*0334*/ 	.word	0x00000001
        /*0338*/ 	.word	0x00000001


	//----- nvinfo : EIATTR_CRS_STACK_SIZE
	.align		4
.L_1745:
        /*033c*/ 	.byte	0x04, 0x1e
        /*033e*/ 	.short	(.L_1747 - .L_1746)
.L_1746:
        /*0340*/ 	.word	0x00000000
.L_1747:


//--------------------- .nv.info._Z25selective_scan_bwd_kernelI32Selective_Scan_bwd_kernel_traitsILi128ELi16ELb1ELb0ELb1ELb1ELb0EN3c108BFloat16EfEEv12SSMParamsBwd --------------------------
	.section	.nv.info._Z25selective_scan_bwd_kernelI32Selective_Scan_bwd_kernel_traitsILi128ELi16ELb1ELb0ELb1ELb1ELb0EN3c108BFloat16EfEEv12SSMParamsBwd,"",@"SHT_CUDA_INFO"
	.sectionflags	@""
	.align	4


	//----- nvinfo : EIATTR_CUDA_API_VERSION
	.align		4
        /*0000*/ 	.byte	0x04, 0x37
        /*0002*/ 	.short	(.L_1749 - .L_1748)
.L_1748:
        /*0004*/ 	.word	0x00000082


	//----- nvinfo : EIATTR_SW2861232_WAR
	.align		4
.L_1749:
        /*0008*/ 	.byte	0x01, 0x35
	.zero		2


	//----- nvinfo : EIATTR_PARAM_CBANK
	.align		4
        /*000c*/ 	.byte	0x04, 0x0a
        /*000e*/ 	.short	(.L_1751 - .L_1750)
	.align		4
.L_1750:
        /*0010*/ 	.word	index@(.nv.constant0._Z25selective_scan_bwd_kernelI32Selective_Scan_bwd_kernel_traitsILi128ELi16ELb1ELb0ELb1ELb1ELb0EN3c108BFloat16EfEEv12SSMParamsBwd)
        /*0014*/ 	.short	0x0160
        /*0016*/ 	.short	0x01f0


	//----- nvinfo : EIATTR_CBANK_PARAM_SIZE
	.align		4
.L_1751:
        /*0018*/ 	.byte	0x03, 0x19
        /*001a*/ 	.short	0x01f0


	//----- nvinfo : EIATTR_KPARAM_INFO
	.align		4
        /*001c*/ 	.byte	0x04, 0x17
        /*001e*/ 	.short	(.L_1753 - .L_1752)
.L_1752:
        /*0020*/ 	.word	0x00000000
        /*0024*/ 	.short	0x0000
        /*0026*/ 	.short	0x0000
        /*0028*/ 	.byte	0x00, 0xf0, 0xc1, 0x07


	//----- nvinfo : EIATTR_MAXREG_COUNT
	.align		4
.L_1753:
        /*002c*/ 	.byte	0x03, 0x1b
        /*002e*/ 	.short	0x00a8


	//----- nvinfo : EIATTR_NUM_BARRIERS
	.align		4
        /*0030*/ 	.byte	0x02, 0x4c
        /*0032*/ 	.byte	0x01
	.zero		1


	//----- nvinfo : EIATTR_MERCURY_ISA_VERSION
	.align		4
        /*0034*/ 	.byte	0x03, 0x5f
        /*0036*/ 	.short	0x0000


	//----- nvinfo : EIATTR_COOP_GROUP_MASK_REGIDS
	.align		4
        /*0038*/ 	.byte	0x04, 0x29
        /*003a*/ 	.short	(.L_1755 - .L_1754)


	//   ....[0]....
.L_1754:
        /*003c*/ 	.word	0xffffffff


	//   ....[1]....
        /*0040*/ 	.word	0xffffffff


	//   ....[2]....
        /*0044*/ 	.word	0xffffffff


	//   ....[3]....
        /*0048*/ 	.word	0xffffffff


	//   ....[4]....
        /*004c*/ 	.word	0xffffffff


	//   ....[5]....
        /*0050*/ 	.word	0xffffffff


	//   ....[6]....
        /*0054*/ 	.word	0xffffffff


	//   ....[7]....
        /*0058*/ 	.word	0xffffffff


	//   ....[8]....
        /*005c*/ 	.word	0xffffffff


	//   ....[9]....
        /*0060*/ 	.word	0xffffffff


	//   ....[10]....
        /*0064*/ 	.word	0xffffffff


	//   ....[11]....
        /*0068*/ 	.word	0xffffffff


	//   ....[12]....
        /*006c*/ 	.word	0xffffffff


	//   ....[13]....
        /*0070*/ 	.word	0xffffffff


	//   ....[14]....
        /*0074*/ 	.word	0xffffffff


	//   ....[15]....
        /*0078*/ 	.word	0xffffffff


	//   ....[16]....
        /*007c*/ 	.word	0xffffffff


	//   ....[17]....
        /*0080*/ 	.word	0xffffffff


	//   ....[18]....
        /*0084*/ 	.word	0xffffffff


	//   ....[19]....
        /*0088*/ 	.word	0xffffffff


	//   ....[20]....
        /*008c*/ 	.word	0xffffffff


	//   ....[21]....
        /*0090*/ 	.word	0xffffffff


	//   ....[22]....
        /*0094*/ 	.word	0xffffffff


	//   ....[23]....
        /*0098*/ 	.word	0xffffffff


	//   ....[24]....
        /*009c*/ 	.word	0xffffffff


	//   ....[25]....
        /*00a0*/ 	.word	0xffffffff


	//   ....[26]....
        /*00a4*/ 	.word	0xffffffff


	//   ....[27]....
        /*00a8*/ 	.word	0xffffffff


	//   ....[28]....
        /*00ac*/ 	.word	0xffffffff


	//   ....[29]....
        /*00b0*/ 	.word	0xffffffff


	//   ....[30]....
        /*00b4*/ 	.word	0xffffffff


	//   ....[31]....
        /*00b8*/ 	.word	0xffffffff


	//   ....[32]....
        /*00bc*/ 	.word	0xffffffff


	//   ....[33]....
        /*00c0*/ 	.word	0xffffffff


	//   ....[34]....
        /*00c4*/ 	.word	0xffffffff


	//   ....[35]....
        /*00c8*/ 	.word	0xffffffff


	//   ....[36]....
        /*00cc*/ 	.word	0xffffffff


	//   ....[37]....
        /*00d0*/ 	.word	0xffffffff


	//   ....[38]....
        /*00d4*/ 	.word	0xffffffff


	//   ....[39]....
        /*00d8*/ 	.word	0xffffffff


	//   ....[40]....
        /*00dc*/ 	.word	0xffffffff


	//   ....[41]....
        /*00e0*/ 	.word	0xffffffff


	//   ....[42]....
        /*00e4*/ 	.word	0xffffffff


	//   ....[43]....
        /*00e8*/ 	.word	0xffffffff


	//   ....[44]....
        /*00ec*/ 	.word	0xffffffff


	//   ....[45]....
        /*00f0*/ 	.word	0xffffffff


	//   ....[46]....
        /*00f4*/ 	.word	0xffffffff


	//   ....[47]....
        /*00f8*/ 	.word	0xffffffff


	//   ....[48]....
        /*00fc*/ 	.word	0xffffffff


	//   ....[49]....
        /*0100*/ 	.word	0xffffffff


	//   ....[50]....
        /*0104*/ 	.word	0xffffffff


	//   ....[51]....
        /*0108*/ 	.word	0xffffffff


	//   ....[52]....
        /*010c*/ 	.word	0xffffffff


	//   ....[53]....
        /*0110*/ 	.word	0xffffffff


	//   ....[54]....
        /*0114*/ 	.word	0xffffffff


	//   ....[55]....
        /*0118*/ 	.word	0xffffffff


	//   ....[56]....
        /*011c*/ 	.word	0xffffffff


	//   ....[57]....
        /*0120*/ 	.word	0xffffffff


	//   ....[58]....
        /*0124*/ 	.word	0xffffffff


	//   ....[59]....
        /*0128*/ 	.word	0xffffffff


	//   ....[60]....
        /*012c*/ 	.word	0xffffffff


	//   ....[61]....
        /*0130*/ 	.word	0xffffffff


	//   ....[62]....
        /*0134*/ 	.word	0xffffffff


	//   ....[63]....
        /*0138*/ 	.word	0xffffffff


	//   ....[64]....
        /*013c*/ 	.word	0xffffffff


	//   ....[65]....
        /*0140*/ 	.word	0xffffffff


	//   ....[66]....
        /*0144*/ 	.word	0xffffffff


	//   ....[67]....
        /*0148*/ 	.word	0xffffffff


	//   ....[68]....
        /*014c*/ 	.word	0xffffffff


	//   ....[69]....
        /*0150*/ 	.word	0xffffffff


	//   ....[70]....
        /*0154*/ 	.word	0xffffffff


	//   ....[71]....
        /*0158*/ 	.word	0xffffffff


	//   ....[72]....
        /*015c*/ 	.word	0xffffffff


	//   ....[73]....
        /*0160*/ 	.word	0xffffffff


	//   ....[74]....
        /*0164*/ 	.word	0xffffffff


	//   ....[75]....
        /*0168*/ 	.word	0xffffffff


	//   ....[76]....
        /*016c*/ 	.word	0xffffffff


	//   ....[77]....
        /*0170*/ 	.word	0xffffffff


	//   ....[78]....
        /*0174*/ 	.word	0xffffffff


	//   ....[79]....
        /*0178*/ 	.word	0xffffffff


	//   ....[80]....
        /*017c*/ 	.word	0xffffffff


	//   ....[81]....
        /*0180*/ 	.word	0xffffffff


	//   ....[82]....
        /*0184*/ 	.word	0xffffffff


	//   ....[83]....
        /*0188*/ 	.word	0xffffffff


	//   ....[84]....
        /*018c*/ 	.word	0xffffffff


	//   ....[85]....
        /*0190*/ 	.word	0xffffffff


	//   ....[86]....
        /*0194*/ 	.word	0xffffffff


	//   ....[87]....
        /*0198*/ 	.word	0xffffffff


	//   ....[88]....
        /*019c*/ 	.word	0xffffffff


	//----- nvinfo : EIATTR_COOP_GROUP_INSTR_OFFSETS
	.align		4
.L_1755:
        /*01a0*/ 	.byte	0x04, 0x28
        /*01a2*/ 	.short	(.L_1757 - .L_1756)


	//   ....[0]....
.L_1756:
        /*01a4*/ 	.word	0x00000b90


	//   ....[1]....
        /*01a8*/ 	.word	0x00000c40


	//   ....[2]....
        /*01ac*/ 	.word	0x00000e50


	//   ....[3]....
        /*01b0*/ 	.word	0x00003cd0


	//   ....[4]....
        /*01b4*/ 	.word	0x00004710


	//   ....[5]....
        /*01b8*/ 	.word	0x00004730


	//   ....[6]....
        /*01bc*/ 	.word	0x00004780


	//   ....[7]....
        /*01c0*/ 	.word	0x00004790


	//   ....[8]....
        /*01c4*/ 	.word	0x000047c0


	//   ....[9]....
        /*01c8*/ 	.word	0x000047e0


	//   ....[10]....
        /*01cc*/ 	.word	0x00004810


	//   ....[11]....
        /*01d0*/ 	.word	0x00004830


	//   ....[12]....
        /*01d4*/ 	.word	0x00004860


	//   ....[13]....
        /*01d8*/ 	.word	0x00004880


	//   ....[14]....
        /*01dc*/ 	.word	0x00004940


	//   ....[15]....
        /*01e0*/ 	.word	0x000049b0


	//   ....[16]....
        /*01e4*/ 	.word	0x000049d0


	//   ....[17]....
        /*01e8*/ 	.word	0x000049e0


	//   ....[18]....
        /*01ec*/ 	.word	0x000049f0


	//   ....[19]....
        /*01f0*/ 	.word	0x00004a00


	//   ....[20]....
        /*01f4*/ 	.word	0x00005010


	//   ....[21]....
        /*01f8*/ 	.word	0x00005030


	//   ....[22]....
        /*01fc*/ 	.word	0x00005040


	//   ....[23]....
        /*0200*/ 	.word	0x00005070


	//   ....[24]....
        /*0204*/ 	.word	0x00005080


	//   ....[25]....
        /*0208*/ 	.word	0x00005090


	//   ....[26]....
        /*020c*/ 	.word	0x000050c0


	//   ....[27]....
        /*0210*/ 	.word	0x000050d0


	//   ....[28]....
        /*0214*/ 	.word	0x00005100


	//   ....[29]....
        /*0218*/ 	.word	0x00005110


	//   ....[30]....
        /*021c*/ 	.word	0x00005140


	//   ....[31]....
        /*0220*/ 	.word	0x00005150


	//   ....[32]....
        /*0224*/ 	.word	0x00005180


	//   ....[33]....
        /*0228*/ 	.word	0x00005190


	//   ....[34]....
        /*022c*/ 	.word	0x000051a0


	//   ....[35]....
        /*0230*/ 	.word	0x000051b0


	//   ....[36]....
        /*0234*/ 	.word	0x00006b00


	//   ....[37]....
        /*0238*/ 	.word	0x00006b40


	//   ....[38]....
        /*023c*/ 	.word	0x00006c30


	//   ....[39]....
        /*0240*/ 	.word	0x00006c60


	//   ....[40]....
        /*0244*/ 	.word	0x00006d40


	//   ....[41]....
        /*0248*/ 	.word	0x00006d70


	//   ....[42]....
        /*024c*/ 	.word	0x00006e50


	//   ....[43]....
        /*0250*/ 	.word	0x00006e80


	//   ....[44]....
        /*0254*/ 	.word	0x00006f60


	//   ....[45]....
        /*0258*/ 	.word	0x00006f70


	//   ....[46]....
        /*025c*/ 	.word	0x00007390


	//   ....[47]....
        /*0260*/ 	.word	0x00007b80


	//   ....[48]....
        /*0264*/ 	.word	0x00007f00


	//   ....[49]....
        /*0268*/ 	.word	0x00008090


	//   ....[50]....
        /*026c*/ 	.word	0x000080f0


	//   ....[51]....
        /*0270*/ 	.word	0x00008140


	//   ....[52]....
        /*0274*/ 	.word	0x00008160


	//   ....[53]....
        /*0278*/ 	.word	0x00008180


	//   ....[54]....
        /*027c*/ 	.word	0x000082a0


	//   ....[55]....
        /*0280*/ 	.word	0x000082f0


	//   ....[56]....
        /*0284*/ 	.word	0x00008340


	//   ....[57]....
        /*0288*/ 	.word	0x00008360


	//   ....[58]....
        /*028c*/ 	.word	0x00008380


	//   ....[59]....
        /*0290*/ 	.word	0x00008790


	//   ....[60]....
        /*0294*/ 	.word	0x00008810


	//   ....[61]....
        /*0298*/ 	.word	0x000088c0


	//   ....[62]....
        /*029c*/ 	.word	0x00008930


	//   ....[63]....
        /*02a0*/ 	.word	0x000089e0


	//   ....[64]....
        /*02a4*/ 	.word	0x00008a50


	//   ....[65]....
        /*02a8*/ 	.word	0x00008b00


	//   ....[66]....
        /*02ac*/ 	.word	0x00008b70


	//   ....[67]....
        /*02b0*/ 	.word	0x00008c00


	//   ....[68]....
        /*02b4*/ 	.word	0x00008c70


	//   ....[69]....
        /*02b8*/ 	.word	0x00008cd0


	//   ....[70]....
        /*02bc*/ 	.word	0x00008d40


	//   ....[71]....
        /*02c0*/ 	.word	0x00008dc0


	//   ....[72]....
        /*02c4*/ 	.word	0x00008e30


	//   ....[73]....
        /*02c8*/ 	.word	0x00008eb0


	//   ....[74]....
        /*02cc*/ 	.word	0x00008f30


	//   ....[75]....
        /*02d0*/ 	.word	0x00008fd0


	//   ....[76]....
        /*02d4*/ 	.word	0x00009040


	//   ....[77]....
        /*02d8*/ 	.word	0x000090c0


	//   ....[78]....
        /*02dc*/ 	.word	0x00009130


	//   ....[79]....
        /*02e0*/ 	.word	0x000091b0


	//   ....[80]....
        /*02e4*/ 	.word	0x00009220


	//   ....[81]....
        /*02e8*/ 	.word	0x000092b0


	//   ....[82]....
        /*02ec*/ 	.word	0x00009320


	//   ....[83]....
        /*02f0*/ 	.word	0x000093a0


	//   ....[84]....
        /*02f4*/ 	.word	0x00009410


	//   ....[85]....
        /*02f8*/ 	.word	0x00009480


	//   ....[86]....
        /*02fc*/ 	.word	0x000094f0


	//   ....[87]....
        /*0300*/ 	.word	0x00009550


	//   ....[88]....
        /*0304*/ 	.word	0x000095c0


	//----- nvinfo : EIATTR_EXIT_INSTR_OFFSETS
	.align		4
.L_1757:
        /*0308*/ 	.byte	0x04, 0x1c
        /*030a*/ 	.short	(.L_1759 - .L_1758)


	//   ....[0]....
.L_1758:
        /*030c*/ 	.word	0x000084b0


	//   ....[1]....
        /*0310*/ 	.word	0x00008730


	//----- nvinfo : EIATTR_MAX_THREADS
	.align		4
.L_1759:
        /*0314*/ 	.byte	0x04, 0x05
        /*0316*/ 	.short	(.L_1761 - .L_1760)
.L_1760:
        /*0318*/ 	.word	0x00000080
        /*031c*/ 	.word	0x00000001
        /*0320*/ 	.word	0x00000001


	//----- nvinfo : EIATTR_CRS_STACK_SIZE
	.align		4
.L_1761:
        /*0324*/ 	.byte	0x04, 0x1e
        /*0326*/ 	.short	(.L_1763 - .L_1762)
.L_1762:
        /*0328*/ 	.word	0x00000000
.L_1763:


//--------------------- .nv.info._Z25selective_scan_bwd_kernelI32Selective_Scan_bwd_kernel_traitsILi128ELi16ELb1ELb0ELb1ELb1ELb1EN3c108BFloat16EfEEv12SSMParamsBwd --------------------------
	.section	.nv.info._Z25selective_scan_bwd_kernelI32Selective_Scan_bwd_kernel_traitsILi128ELi16ELb1ELb0ELb1ELb1ELb1EN3c108BFloat16EfEEv12SSMParamsBwd,"",@"SHT_CUDA_INFO"
	.sectionflags	@""
	.align	4


	//----- nvinfo : EIATTR_CUDA_API_VERSION
	.align		4
        /*0000*/ 	.byte	0x04, 0x37
        /*0002*/ 	.short	(.L_1765 - .L_1764)
.L_1764:
        /*0004*/ 	.word	0x00000082


	//----- nvinfo : EIATTR_SW2861232_WAR
	.align		4
.L_1765:
        /*0008*/ 	.byte	0x01, 0x35
	.zero		2


	//----- nvinfo : EIATTR_PARAM_CBANK
	.align		4
        /*000c*/ 	.byte	0x04, 0x0a
        /*000e*/ 	.short	(.L_1767 - .L_1766)
	.align		4
.L_1766:
        /*0010*/ 	.word	index@(.nv.constant0._Z25selective_scan_bwd_kernelI32Selective_Scan_bwd_kernel_traitsILi128ELi16ELb1ELb0ELb1ELb1ELb1EN3c108BFloat16EfEEv12SSMParamsBwd)
        /*0014*/ 	.short	0x0160
        /*0016*/ 	.short	0x01f0


	//----- nvinfo : EIATTR_CBANK_PARAM_SIZE
	.align		4
.L_1767:
        /*0018*/ 	.byte	0x03, 0x19
        /*001a*/ 	.short	0x01f0


	//----- nvinfo : EIATTR_KPARAM_INFO
	.align		4
        /*001c*/ 	.byte	0x04, 0x17
        /*001e*/ 	.short	(.L_1769 - .L_1768)
.L_1768:
        /*0020*/ 	.word	0x00000000
        /*0024*/ 	.short	0x0000
        /*0026*/ 	.short	0x0000
        /*0028*/ 	.byte	0x00, 0xf0, 0xc1, 0x07


	//----- nvinfo : EIATTR_MAXREG_COUNT
	.align		4
.L_1769:
        /*002c*/ 	.byte	0x03, 0x1b
        /*002e*/ 	.short	0x00a8


	//----- nvinfo : EIATTR_NUM_BARRIERS
	.align		4
        /*0030*/ 	.byte	0x02, 0x4c
        /*0032*/ 	.byte	0x01
	.zero		1


	//----- nvinfo : EIATTR_MERCURY_ISA_VERSION
	.align		4
        /*0034*/ 	.byte	0x03, 0x5f
        /*0036*/ 	.short	0x0000


	//----- nvinfo : EIATTR_COOP_GROUP_MASK_REGIDS
	.align		4
        /*0038*/ 	.byte	0x04, 0x29
        /*003a*/ 	.short	(.L_1771 - .L_1770)


	//   ....[0]....
.L_1770:
        /*003c*/ 	.word	0xffffffff


	//   ....[1]....
        /*0040*/ 	.word	0xffffffff


	//   ....[2]....
        /*0044*/ 	.word	0xffffffff


	//   ....[3]....
        /*0048*/ 	.word	0xffffffff


	//   ....[4]....
        /*004c*/ 	.word	0xffffffff


	//   ....[5]....
        /*0050*/ 	.word	0xffffffff


	//   ....[6]....
        /*0054*/ 	.word	0xffffffff


	//   ....[7]....
        /*0058*/ 	.word	0xffffffff


	//   ....[8]....
        /*005c*/ 	.word	0xffffffff


	//   ....[9]....
        /*0060*/ 	.word	0xffffffff


	//   ....[10]....
        /*0064*/ 	.word	0xffffffff


	//   ....[11]....
        /*0068*/ 	.word	0xffffffff


	//   ....[12]....
        /*006c*/ 	.word	0xffffffff


	//   ....[13]....
        /*0070*/ 	.word	0xffffffff


	//   ....[14]....
        /*0074*/ 	.word	0xffffffff


	//   ....[15]....
        /*0078*/ 	.word	0xffffffff


	//   ....[16]....
        /*007c*/ 	.word	0xffffffff


	//   ....[17]....
        /*0080*/ 	.word	0xffffffff


	//   ....[18]....
        /*0084*/ 	.word	0xffffffff


	//   ....[19]....
        /*0088*/ 	.word	0xffffffff


	//   ....[20]....
        /*008c*/ 	.word	0xffffffff


	//   ....[21]....
        /*0090*/ 	.word	0xffffffff


	//   ....[22]....
        /*0094*/ 	.word	0xffffffff


	//   ....[23]....
        /*0098*/ 	.word	0xffffffff


	//   ....[24]....
        /*009c*/ 	.word	0xffffffff


	//   ....[25]....
        /*00a0*/ 	.word	0xffffffff


	//   ....[26]....
        /*00a4*/ 	.word	0xffffffff


	//   ....[27]....
        /*00a8*/ 	.word	0xffffffff


	//   ....[28]....
        /*00ac*/ 	.word	0xffffffff


	//   ....[29]....
        /*00b0*/ 	.word	0xffffffff


	//   ....[30]....
        /*00b4*/ 	.word	0xffffffff


	//   ....[31]....
        /*00b8*/ 	.word	0xffffffff


	//   ....[32]....
        /*00bc*/ 	.word	0xffffffff


	//   ....[33]....
        /*00c0*/ 	.word	0xffffffff


	//   ....[34]....
        /*00c4*/ 	.word	0xffffffff


	//   ....[35]....
        /*00c8*/ 	.word	0xffffffff


	//   ....[36]....
        /*00cc*/ 	.word	0xffffffff


	//   ....[37]....
        /*00d0*/ 	.word	0xffffffff


	//   ....[38]....
        /*00d4*/ 	.word	0xffffffff


	//   ....[39]....
        /*00d8*/ 	.word	0xffffffff


	//   ....[40]....
        /*00dc*/ 	.word	0xffffffff


	//   ....[41]....
        /*00e0*/ 	.word	0xffffffff


	//   ....[42]....
        /*00e4*/ 	.word	0xffffffff


	//   ....[43]....
        /*00e8*/ 	.word	0xffffffff


	//   ....[44]....
        /*00ec*/ 	.word	0xffffffff


	//   ....[45]....
        /*00f0*/ 	.word	0xffffffff


	//   ....[46]....
        /*00f4*/ 	.word	0xffffffff


	//   ....[47]....
        /*00f8*/ 	.word	0xffffffff


	//   ....[48]....
        /*00fc*/ 	.word	0xffffffff


	//   ....[49]....
        /*0100*/ 	.word	0xffffffff


	//   ....[50]....
        /*0104*/ 	.word	0xffffffff


	//   ....[51]....
        /*0108*/ 	.word	0xffffffff


	//   ....[52]....
        /*010c*/ 	.word	0xffffffff


	//   ....[53]....
        /*0110*/ 	.word	0xffffffff


	//   ....[54]....
        /*0114*/ 	.word	0xffffffff


	//   ....[55]....
        /*0118*/ 	.word	0xffffffff


	//   ....[56]....
        /*011c*/ 	.word	0xffffffff


	//   ....[57]....
        /*0120*/ 	.word	0xffffffff


	//   ....[58]....
        /*0124*/ 	.word	0xffffffff


	//   ....[59]....
        /*0128*/ 	.word	0xffffffff


	//   ....[60]....
        /*012c*/ 	.word	0xffffffff


	//   ....[61]....
        /*0130*/ 	.word	0xffffffff


	//   ....[62]....
        /*0134*/ 	.word	0xffffffff


	//   ....[63]....
        /*0138*/ 	.word	0xffffffff


	//   ....[64]....
        /*013c*/ 	.word	0xffffffff


	//   ....[65]....
        /*0140*/ 	.word	0xffffffff


	//   ....[66]....
        /*0144*/ 	.word	0xffffffff


	//   ....[67]....
        /*0148*/ 	.word	0xffffffff


	//   ....[68]....
        /*014c*/ 	.word	0xffffffff


	//   ....[69]....
        /*0150*/ 	.word	0xffffffff


	//   ....[70]....
        /*0154*/ 	.word	0xffffffff


	//   ....[71]....
        /*0158*/ 	.word	0xffffffff


	//   ....[72]....
        /*015c*/ 	.word	0xffffffff


	//   ....[73]....
        /*0160*/ 	.word	0xffffffff


	//   ....[74]....
        /*0164*/ 	.word	0xffffffff


	//   ....[75]....
        /*0168*/ 	.word	0xffffffff


	//   ....[76]....
        /*016c*/ 	.word	0xffffffff


	//   ....[77]....
        /*0170*/ 	.word	0xffffffff


	//   ....[78]....
        /*0174*/ 	.word	0xffffffff


	//   ....[79]....
        /*0178*/ 	.word	0xffffffff


	//   ....[80]....
        /*017c*/ 	.word	0xffffffff


	//   ....[81]....
        /*0180*/ 	.word	0xffffffff


	//   ....[82]....
        /*0184*/ 	.word	0xffffffff


	//   ....[83]....
        /*0188*/ 	.word	0xffffffff


	//   ....[84]....
        /*018c*/ 	.word	0xffffffff


	//   ....[85]....
        /*0190*/ 	.word	0xffffffff


	//   ....[86]....
        /*0194*/ 	.word	0xffffffff


	//   ....[87]....
        /*0198*/ 	.word	0xffffffff


	//   ....[88]....
        /*019c*/ 	.word	0xffffffff


	//   ....[89]....
        /*01a0*/ 	.word	0xffffffff


	//   ....[90]....
        /*01a4*/ 	.word	0xffffffff


	//   ....[91]....
        /*01a8*/ 	.word	0xffffffff


	//   ....[92]....
        /*01ac*/ 	.word	0xffffffff


	//----- nvinfo : EIATTR_COOP_GROUP_INSTR_OFFSETS
	.align		4
.L_1771:
        /*01b0*/ 	.byte	0x04, 0x28
        /*01b2*/ 	.short	(.L_1773 - .L_1772)


	//   ....[0]....
.L_1772:
        /*01b4*/ 	.word	0x00000b20


	//   ....[1]....
        /*01b8*/ 	.word	0x00000bd0


	//   ....[2]....
        /*01bc*/ 	.word	0x00000df0


	//   ....[3]....
        /*01c0*/ 	.word	0x00003430


	//   ....[4]....
        /*01c4*/ 	.word	0x00003ca0


	//   ....[5]....
        /*01c8*/ 	.word	0x00004560


	//   ....[6]....
        /*01cc*/ 	.word	0x00004950


	//   ....[7]....
        /*01d0*/ 	.word	0x000051b0


	//   ....[8]....
        /*01d4*/ 	.word	0x00005bd0


	//   ....[9]....
        /*01d8*/ 	.word	0x00005bf0


	//   ....[10]....
        /*01dc*/ 	.word	0x00005c40


	//   ....[11]....
        /*01e0*/ 	.word	0x00005c50


	//   ....[12]....
        /*01e4*/ 	.word	0x00005c80


	//   ....[13]....
        /*01e8*/ 	.word	0x00005ca0


	//   ....[14]....
        /*01ec*/ 	.word	0x00005cd0


	//   ....[15]....
        /*01f0*/ 	.word	0x00005cf0


	//   ....[16]....
        /*01f4*/ 	.word	0x00005d20


	//   ....[17]....
        /*01f8*/ 	.word	0x00005d40


	//   ....[18]....
        /*01fc*/ 	.word	0x00005e00


	//   ....[19]....
        /*0200*/ 	.word	0x00005e70


	//   ....[20]....
        /*0204*/ 	.word	0x00005e90


	//   ....[21]....
        /*0208*/ 	.word	0x00005ea0


	//   ....[22]....
        /*020c*/ 	.word	0x00005eb0


	//   ....[23]....
        /*0210*/ 	.word	0x00005ec0


	//   ....[24]....
        /*0214*/ 	.word	0x000064d0


	//   ....[25]....
        /*0218*/ 	.word	0x000064f0


	//   ....[26]....
        /*021c*/ 	.word	0x00006500


	//   ....[27]....
        /*0220*/ 	.word	0x00006530


	//   ....[28]....
        /*0224*/ 	.word	0x00006540


	//   ....[29]....
        /*0228*/ 	.word	0x00006550


	//   ....[30]....
        /*022c*/ 	.word	0x00006580


	//   ....[31]....
        /*0230*/ 	.word	0x00006590


	//   ....[32]....
        /*0234*/ 	.word	0x000065c0


	//   ....[33]....
        /*0238*/ 	.word	0x000065d0


	//   ....[34]....
        /*023c*/ 	.word	0x00006600


	//   ....[35]....
        /*0240*/ 	.word	0x00006610


	//   ....[36]....
        /*0244*/ 	.word	0x00006640


	//   ....[37]....
        /*0248*/ 	.word	0x00006650


	//   ....[38]....
        /*024c*/ 	.word	0x00006660


	//   ....[39]....
        /*0250*/ 	.word	0x00006670


	//   ....[40]....
        /*0254*/ 	.word	0x00007ea0


	//   ....[41]....
        /*0258*/ 	.word	0x00007ee0


	//   ....[42]....
        /*025c*/ 	.word	0x00007fd0


	//   ....[43]....
        /*0260*/ 	.word	0x00008000


	//   ....[44]....
        /*0264*/ 	.word	0x000080e0


	//   ....[45]....
        /*0268*/ 	.word	0x00008110


	//   ....[46]....
        /*026c*/ 	.word	0x000081f0


	//   ....[47]....
        /*0270*/ 	.word	0x00008220


	//   ....[48]....
        /*0274*/ 	.word	0x000082f0


	//   ....[49]....
        /*0278*/ 	.word	0x00008320


	//   ....[50]....
        /*027c*/ 	.word	0x00008830


	//   ....[51]....
        /*0280*/ 	.word	0x00008fc0


	//   ....[52]....
        /*0284*/ 	.word	0x00009380


	//   ....[53]....
        /*0288*/ 	.word	0x00009510


	//   ....[54]....
        /*028c*/ 	.word	0x00009570


	//   ....[55]....
        /*0290*/ 	.word	0x000095c0


	//   ....[56]....
        /*0294*/ 	.word	0x000095e0


	//   ....[57]....
        /*0298*/ 	.word	0x00009600


	//   ....[58]....
        /*029c*/ 	.word	0x00009720


	//   ....[59]....
        /*02a0*/ 	.word	0x00009770


	//   ....[60]....
        /*02a4*/ 	.word	0x000097c0


	//   ....[61]....
        /*02a8*/ 	.word	0x000097e0


	//   ....[62]....
        /*02ac*/ 	.word	0x00009800


	//   ....[63]....
        /*02b0*/ 	.word	0x00009c10


	//   ....[64]....
        /*02b4*/ 	.word	0x00009c90


	//   ....[65]....
        /*02b8*/ 	.word	0x00009d40


	//   ....[66]....
        /*02bc*/ 	.word	0x00009db0


	//   ....[67]....
        /*02c0*/ 	.word	0x00009e40


	//   ....[68]....
        /*02c4*/ 	.word	0x00009eb0


	//   ....[69]....
        /*02c8*/ 	.word	0x00009f50


	//   ....[70]....
        /*02cc*/ 	.word	0x00009fc0


	//   ....[71]....
        /*02d0*/ 	.word	0x0000a060


	//   ....[72]....
        /*02d4*/ 	.word	0x0000a0d0


	//   ....[73]....
        /*02d8*/ 	.word	0x0000a140


	//   ....[74]....
        /*02dc*/ 	.word	0x0000a1b0


	//   ....[75]....
        /*02e0*/ 	.word	0x0000a220


	//   ....[76]....
        /*02e4*/ 	.word	0x0000a290


	//   ....[77]....
        /*02e8*/ 	.word	0x0000a310


	//   ....[78]....
        /*02ec*/ 	.word	0x0000a390


	//   ....[79]....
        /*02f0*/ 	.word	0x0000a430


	//   ....[80]....
        /*02f4*/ 	.word	0x0000a4a0


	//   ....[81]....
        /*02f8*/ 	.word	0x0000a520


	//   ....[82]....
        /*02fc*/ 	.word	0x0000a590


	//   ....[83]....
        /*0300*/ 	.word	0x0000a620


	//   ....[84]....
        /*0304*/ 	.word	0x0000a690


	//   ....[85]....
        /*0308*/ 	.word	0x0000a730


	//   ....[86]....
        /*030c*/ 	.word	0x0000a7a0


	//   ....[87]....
        /*0310*/ 	.word	0x0000a820


	//   ....[88]....
        /*0314*/ 	.word	0x0000a890


	//   ....[89]....
        /*0318*/ 	.word	0x0000a900


	//   ....[90]....
        /*031c*/ 	.word	0x0000a970


	//   ....[91]....
        /*0320*/ 	.word	0x0000a9d0


	//   ....[92]....
        /*0324*/ 	.word	0x0000aa40


	//----- nvinfo : EIATTR_EXIT_INSTR_OFFSETS
	.align		4
.L_1773:
        /*0328*/ 	.byte	0x04, 0x1c
        /*032a*/ 	.short	(.L_1775 - .L_1774)


	//   ....[0]....
.L_1774:
        /*032c*/ 	.word	0x00009930


	//   ....[1]....
        /*0330*/ 	.word	0x00009bb0


	//----- nvinfo : EIATTR_MAX_THREADS
	.align		4
.L_1775:
        /*0334*/ 	.byte	0x04, 0x05
        /*0336*/ 	.short	(.L_1777 - .L_1776)
.L_1776:
        /*0338*/ 	.word	0x00000080
        /*033c*/ 	.word	0x00000001
        /*0340*/ 	.word	0x00000001


	//----- nvinfo : EIATTR_CRS_STACK_SIZE
	.align		4
.L_1777:
        /*0344*/ 	.byte	0x04, 0x1e
        /*0346*/ 	.short	(.L_1779 - .L_1778)
.L_1778:
        /*0348*/ 	.word	0x00000000
.L_1779:


//--------------------- .nv.info._Z25selective_scan_bwd_kernelI32Selective_Scan_bwd_kernel_traitsILi128ELi16ELb1ELb1ELb0ELb0ELb0EN3c108BFloat16EfEEv12SSMParamsBwd --------------------------
	.section	.nv.info._Z25selective_scan_bwd_kernelI32Selective_Scan_bwd_kernel_traitsILi128ELi16ELb1ELb1ELb0ELb0ELb0EN3c108BFloat16EfEEv12SSMParamsBwd,"",@"SHT_CUDA_INFO"
	.sectionflags	@""
	.align	4


	//----- nvinfo : EIATTR_CUDA_API_VERSION
	.align		4
        /*0000*/ 	.byte	0x04, 0x37
        /*0002*/ 	.short	(.L_1781 - .L_1780)
.L_1780:
        /*0004*/ 	.word	0x00000082


	//----- nvinfo : EIATTR_SW2861232_WAR
	.align		4
.L_1781:
        /*0008*/ 	.byte	0x01, 0x35
	.zero		2


	//----- nvinfo : EIATTR_PARAM_CBANK
	.align		4
        /*000c*/ 	.byte	0x04, 0x0a
        /*000e*/ 	.short	(.L_1783 - .L_1782)
	.align		4
.L_1782:
        /*0010*/ 	.word	index@(.nv.constant0._Z25selective_scan_bwd_kernelI32Selective_Scan_bwd_kernel_traitsILi128ELi16ELb1ELb1ELb0ELb0ELb0EN3c108BFloat16EfEEv12SSMParamsBwd)
        /*0014*/ 	.short	0x0160
        /*0016*/ 	.short	0x01f0


	//----- nvinfo : EIATTR_CBANK_PARAM_SIZE
	.align		4
.L_1783:
        /*0018*/ 	.byte	0x03, 0x19
        /*001a*/ 	.short	0x01f0


	//----- nvinfo : EIATTR_KPARAM_INFO
	.align		4
        /*001c*/ 	.byte	0x04, 0x17
        /*001e*/ 	.short	(.L_1785 - .L_1784)
.L_1784:
        /*0020*/ 	.word	0x00000000
        /*0024*/ 	.short	0x0000
        /*0026*/ 	.short	0x0000
        /*0028*/ 	.byte	0x00, 0xf0, 0xc1, 0x07


	//----- nvinfo : EIATTR_MAXREG_COUNT
	.align		4
.L_1785:
        /*002c*/ 	.byte	0x03, 0x1b
        /*002e*/ 	.short	0x00a8


	//----- nvinfo : EIATTR_NUM_BARRIERS
	.align		4
        /*0030*/ 	.byte	0x02, 0x4c
        /*0032*/ 	.byte	0x01
	.zero		1


	//----- nvinfo : EIATTR_MERCURY_ISA_VERSION
	.align		4
        /*0034*/ 	.byte	0x03, 0x5f
        /*0036*/ 	.short	0x0000


	//----- nvinfo : EIATTR_COOP_GROUP_MASK_REGIDS
	.align		4
        /*0038*/ 	.byte	0x04, 0x29
        /*003a*/ 	.short	(.L_1787 - .L_1786)


	//   ....[0]....
.L_1786:
        /*003c*/ 	.word	0xffffffff


	//   ....[1]....
        /*0040*/ 	.word	0xffffffff


	//   ....[2]....
        /*0044*/ 	.word	0xffffffff


	//   ....[3]....
        /*0048*/ 	.word	0xffffffff


	//   ....[4]....
        /*004c*/ 	.word	0xffffffff


	//   ....[5]....
        /*0050*/ 	.word	0xffffffff


	//   ....[6]....
        /*0054*/ 	.word	0xffffffff


	//   ....[7]....
        /*0058*/ 	.word	0xffffffff


	//   ....[8]....
        /*005c*/ 	.word	0xffffffff


	//   ....[9]....
        /*0060*/ 	.word	0xffffffff


	//   ....[10]....
        /*0064*/ 	.word	0xffffffff


	//   ....[11]....
        /*0068*/ 	.word	0xffffffff


	//   ....[12]....
        /*006c*/ 	.word	0xffffffff


	//   ....[13]....
        /*0070*/ 	.word	0xffffffff


	//   ....[14]....
        /*0074*/ 	.word	0xffffffff


	//   ....[15]....
        /*0078*/ 	.word	0xffffffff


	//   ....[16]....
        /*007c*/ 	.word	0xffffffff


	//   ....[17]....
        /*0080*/ 	.word	0xffffffff


	//   ....[18]....
        /*0084*/ 	.word	0xffffffff


	//   ....[19]....
        /*0088*/ 	.word	0xffffffff


	//   ....[20]....
        /*008c*/ 	.word	0xffffffff


	//   ....[21]....
        /*0090*/ 	.word	0xffffffff


	//   ....[22]....
        /*0094*/ 	.word	0xffffffff


	//   ....[23]....
        /*0098*/ 	.word	0xffffffff


	//   ....[24]....
        /*009c*/ 	.word	0xffffffff


	//   ....[25]....
        /*00a0*/ 	.word	0xffffffff


	//   ....[26]....
        /*00a4*/ 	.word	0xffffffff


	//   ....[27]....
        /*00a8*/ 	.word	0xffffffff


	//   ....[28]....
        /*00ac*/ 	.word	0xffffffff


	//   ....[29]....
        /*00b0*/ 	.word	0xffffffff


	//   ....[30]....
        /*00b4*/ 	.word	0xffffffff


	//   ....[31]....
        /*00b8*/ 	.word	0xffffffff


	//   ....[32]....
        /*00bc*/ 	.word	0xffffffff


	//   ....[33]....
        /*00c0*/ 	.word	0xffffffff


	//   ....[34]....
        /*00c4*/ 	.word	0xffffffff


	//   ....[35]....
        /*00c8*/ 	.word	0xffffffff


	//   ....[36]....
        /*00cc*/ 	.word	0xffffffff


	//   ....[37]....
        /*00d0*/ 	.word	0xffffffff


	//   ....[38]....
        /*00d4*/ 	.word	0xffffffff


	//   ....[39]....
        /*00d8*/ 	.word	0xffffffff


	//   ....[40]....
        /*00dc*/ 	.word	0xffffffff


	//   ....[41]....
        /*00e0*/ 	.word	0xffffffff


	//   ....[42]....
        /*00e4*/ 	.word	0xffffffff


	//   ....[43]....
        /*00e8*/ 	.word	0xffffffff


	//   ....[44]....
        /*00ec*/ 	.word	0xffffffff


	//   ....[45]....
        /*00f0*/ 	.word	0xffffffff


	//   ....[46]....
        /*00f4*/ 	.word	0xffffffff


	//   ....[47]....
        /*00f8*/ 	.word	0xffffffff


	//   ....[48]....
        /*00fc*/ 	.word	0xffffffff


	//   ....[49]....
        /*0100*/ 	.word	0xffffffff


	//   ....[50]....
        /*0104*/ 	.word	0xffffffff


	//   ....[51]....
        /*0108*/ 	.word	0xffffffff


	//   ....[52]....
        /*010c*/ 	.word	0xffffffff


	//   ....[53]....
        /*0110*/ 	.word	0xffffffff


	//   ....[54]....
        /*0114*/ 	.word	0xffffffff


	//   ....[55]....
        /*0118*/ 	.word	0xffffffff


	//   ....[56]....
        /*011c*/ 	.word	0xffffffff


	//   ....[57]....
        /*0120*/ 	.word	0xffffffff


	//   ....[58]....
        /*0124*/ 	.word	0xffffffff


	//   ....[59]....
        /*0128*/ 	.word	0xffffffff


	//   ....[60]....
        /*012c*/ 	.word	0xffffffff


	//   ....[61]....
        /*0130*/ 	.word	0xffffffff


	//   ....[62]....
        /*0134*/ 	.word	0xffffffff


	//   ....[63]....
        /*0138*/ 	.word	0xffffffff


	//   ....[64]....
        /*013c*/ 	.word	0xffffffff


	//   ....[65]....
        /*0140*/ 	.word	0xffffffff


	//   ....[66]....
        /*0144*/ 	.word	0xffffffff


	//   ....[67]....
        /*0148*/ 	.word	0xffffffff


	//   ....[68]....
        /*014c*/ 	.word	0xffffffff


	//   ....[69]....
        /*0150*/ 	.word	0xffffffff


	//   ....[70]....
        /*0154*/ 	.word	0xffffffff


	//   ....[71]....
        /*0158*/ 	.word	0xffffffff


	//   ....[72]....
        /*015c*/ 	.word	0xffffffff


	//   ....[73]....
        /*0160*/ 	.word	0xffffffff


	//   ....[74]....
        /*0164*/ 	.word	0xffffffff


	//   ....[75]....
        /*0168*/ 	.word	0xffffffff


	//   ....[76]....
        /*016c*/ 	.word	0xffffffff


	//   ....[77]....
        /*0170*/ 	.word	0xffffffff


	//   ....[78]....
        /*0174*/ 	.word	0xffffffff


	//   ....[79]....
        /*0178*/ 	.word	0xffffffff


	//   ....[80]....
        /*017c*/ 	.word	0xffffffff


	//   ....[81]....
        /*0180*/ 	.word	0xffffffff


	//   ....[82]....
        /*0184*/ 	.word	0xffffffff


	//   ....[83]....
        /*0188*/ 	.word	0xffffffff


	//   ....[84]....
        /*018c*/ 	.word	0xffffffff


	//   ....[85]....
        /*0190*/ 	.word	0xffffffff


	//   ....[86]....
        /*0194*/ 	.word	0xffffffff


	//   ....[87]....
        /*0198*/ 	.word	0xffffffff


	//----- nvinfo : EIATTR_COOP_GROUP_INSTR_OFFSETS
	.align		4
.L_1787:
        /*019c*/ 	.byte	0x04, 0x28
        /*019e*/ 	.short	(.L_1789 - .L_1788)


	//   ....[0]....
.L_1788:
        /*01a0*/ 	.word	0x00000b90


	//   ....[1]....
        /*01a4*/ 	.word	0x00000c40


	//   ....[2]....
        /*01a8*/ 	.word	0x00000df0


	//   ....[3]....
        /*01ac*/ 	.word	0x00001780


	//   ....[4]....
        /*01b0*/ 	.word	0x00002380


	//   ....[5]....
        /*01b4*/ 	.word	0x000023a0


	//   ....[6]....
        /*01b8*/ 	.word	0x000023f0


	//   ....[7]....
        /*01bc*/ 	.word	0x00002400


	//   ....[8]....
        /*01c0*/ 	.word	0x00002430


	//   ....[9]....
        /*01c4*/ 	.word	0x00002450


	//   ....[10]....
        /*01c8*/ 	.word	0x00002480


	//   ....[11]....
        /*01cc*/ 	.word	0x000024a0


	//   ....[12]....
        /*01d0*/ 	.word	0x000024d0


	//   ....[13]....
        /*01d4*/ 	.word	0x000024f0


	//   ....[14]....
        /*01d8*/ 	.word	0x000025c0


	//   ....[15]....
        /*01dc*/ 	.word	0x00002630


	//   ....[16]....
        /*01e0*/ 	.word	0x00002650


	//   ....[17]....
        /*01e4*/ 	.word	0x00002660


	//   ....[18]....
        /*01e8*/ 	.word	0x00002670


	//   ....[19]....
        /*01ec*/ 	.word	0x00002680


	//   ....[20]....
        /*01f0*/ 	.word	0x00002d90


	//   ....[21]....
        /*01f4*/ 	.word	0x00002db0


	//   ....[22]....
        /*01f8*/ 	.word	0x00002dc0


	//   ....[23]....
        /*01fc*/ 	.word	0x00002df0


	//   ....[24]....
        /*0200*/ 	.word	0x00002e00


	//   ....[25]....
        /*0204*/ 	.word	0x00002e10


	//   ....[26]....
        /*0208*/ 	.word	0x00002e40


	//   ....[27]....
        /*020c*/ 	.word	0x00002e50


	//   ....[28]....
        /*0210*/ 	.word	0x00002e80


	//   ....[29]....
        /*0214*/ 	.word	0x00002e90


	//   ....[30]....
        /*0218*/ 	.word	0x00002ec0


	//   ....[31]....
        /*021c*/ 	.word	0x00002ed0


	//   ....[32]....
        /*0220*/ 	.word	0x00002f00


	//   ....[33]....
        /*0224*/ 	.word	0x00002f10


	//   ....[34]....
        /*0228*/ 	.word	0x00002f20


	//   ....[35]....
        /*022c*/ 	.word	0x00002f30


	//   ....[36]....
        /*0230*/ 	.word	0x000048c0


	//   ....[37]....
        /*0234*/ 	.word	0x00004900


	//   ....[38]....
        /*0238*/ 	.word	0x000049f0


	//   ....[39]....
        /*023c*/ 	.word	0x00004a20


	//   ....[40]....
        /*0240*/ 	.word	0x00004b00


	//   ....[41]....
        /*0244*/ 	.word	0x00004b30


	//   ....[42]....
        /*0248*/ 	.word	0x00004c10


	//   ....[43]....
        /*024c*/ 	.word	0x00004c40


	//   ....[44]....
        /*0250*/ 	.word	0x00004cc0


	//   ....[45]....
        /*0254*/ 	.word	0x00004cf0


	//   ....[46]....
        /*0258*/ 	.word	0x000051a0


	//   ....[47]....
        /*025c*/ 	.word	0x000055b0


	//   ....[48]....
        /*0260*/ 	.word	0x00005670


	//   ....[49]....
        /*0264*/ 	.word	0x000056d0


	//   ....[50]....
        /*0268*/ 	.word	0x00005720


	//   ....[51]....
        /*026c*/ 	.word	0x00005740


	//   ....[52]....
        /*0270*/ 	.word	0x00005760


	//   ....[53]....
        /*0274*/ 	.word	0x00005880


	//   ....[54]....
        /*0278*/ 	.word	0x000058d0


	//   ....[55]....
        /*027c*/ 	.word	0x00005920


	//   ....[56]....
        /*0280*/ 	.word	0x00005940


	//   ....[57]....
        /*0284*/ 	.word	0x00005960


	//   ....[58]....
        /*0288*/ 	.word	0x00005d70


	//   ....[59]....
        /*028c*/ 	.word	0x00005df0


	//   ....[60]....
        /*0290*/ 	.word	0x00005ea0


	//   ....[61]....
        /*0294*/ 	.word	0x00005f10


	//   ....[62]....
        /*0298*/ 	.word	0x00005fa0


	//   ....[63]....
        /*029c*/ 	.word	0x00006010


	//   ....[64]....
        /*02a0*/ 	.word	0x000060a0


	//   ....[65]....
        /*02a4*/ 	.word	0x00006110


	//   ....[66]....
        /*02a8*/ 	.word	0x000061c0


	//   ....[67]....
        /*02ac*/ 	.word	0x00006230


	//   ....[68]....
        /*02b0*/ 	.word	0x000062a0


	//   ....[69]....
        /*02b4*/ 	.word	0x00006310


	//   ....[70]....
        /*02b8*/ 	.word	0x00006380


	//   ....[71]....
        /*02bc*/ 	.word	0x000063f0


	//   ....[72]....
        /*02c0*/ 	.word	0x00006470


	//   ....[73]....
        /*02c4*/ 	.word	0x000064f0


	//   ....[74]....
        /*02c8*/ 	.word	0x00006590


	//   ....[75]....
        /*02cc*/ 	.word	0x00006600


	//   ....[76]....
        /*02d0*/ 	.word	0x00006680


	//   ....[77]....
        /*02d4*/ 	.word	0x000066f0


	//   ....[78]....
        /*02d8*/ 	.word	0x00006770


	//   ....[79]....
        /*02dc*/ 	.word	0x000067e0


	//   ....[80]....
        /*02e0*/ 	.word	0x00006880


	//   ....[81]....
        /*02e4*/ 	.word	0x000068f0


	//   ....[82]....
        /*02e8*/ 	.word	0x00006970


	//   ....[83]....
        /*02ec*/ 	.word	0x000069e0


	//   ....[84]....
        /*02f0*/ 	.word	0x00006a50


	//   ....[85]....
        /*02f4*/ 	.word	0x00006ac0


	//   ....[86]....
        /*02f8*/ 	.word	0x00006b30


	//   ....[87]....
        /*02fc*/ 	.word	0x00006ba0


	//----- nvinfo : EIATTR_EXIT_INSTR_OFFSETS
	.align		4
.L_1789:
        /*0300*/ 	.byte	0x04, 0x1c
        /*0302*/ 	.short	(.L_1791 - .L_1790)


	//   ....[0]....
.L_1790:
        /*0304*/ 	.word	0x00005a90


	//   ....[1]....
        /*0308*/ 	.word	0x00005d10


	//----- nvinfo : EIATTR_MAX_THREADS
	.align		4
.L_1791:
        /*030c*/ 	.byte	0x04, 0x05
        /*030e*/ 	.short	(.L_1793 - .L_1792)
.L_1792:
        /*0310*/ 	.word	0x00000080
        /*0314*/ 	.word	0x00000001
        /*0318*/ 	.word	0x00000001


	//----- nvinfo : EIATTR_CRS_STACK_SIZE
	.align		4
.L_1793:
        /*031c*/ 	.byte	0x04, 0x1e
        /*031e*/ 	.short	(.L_1795 - .L_1794)
.L_1794:
        /*0320*/ 	.word	0x00000000
.L_1795:


//--------------------- .nv.info._Z25selective_scan_bwd_kernelI32Selective_Scan_bwd_kernel_traitsILi128ELi16ELb1ELb1ELb0ELb0ELb1EN3c108BFloat16EfEEv12SSMParamsBwd --------------------------
	.section	.nv.info._Z25selective_scan_bwd_kernelI32Selective_Scan_bwd_kernel_traitsILi128ELi16ELb1ELb1ELb0ELb0ELb1EN3c108BFloat16EfEEv12SSMParamsBwd,"",@"SHT_CUDA_INFO"
	.sectionflags	@""
	.align	4


	//----- nvinfo : EIATTR_CUDA_API_VERSION
	.align		4
        /*0000*/ 	.byte	0x04, 0x37
        /*0002*/ 	.short	(.L_1797 - .L_1796)
.L_1796:
        /*0004*/ 	.word	0x00000082


	//----- nvinfo : EIATTR_SW2861232_WAR
	.align		4
.L_1797:
        /*0008*/ 	.byte	0x01, 0x35
	.zero		2


	//----- nvinfo : EIATTR_PARAM_CBANK
	.align		4
        /*000c*/ 	.byte	0x04, 0x0a
        /*000e*/ 	.short	(.L_1799 - .L_1798)
	.align		4
.L_1798:
        /*0010*/ 	.word	index@(.nv.constant0._Z25selective_scan_bwd_kernelI32Selective_Scan_bwd_kernel_traitsILi128ELi16ELb1ELb1ELb0ELb0ELb1EN3c108BFloat16EfEEv12SSMParamsBwd)
        /*0014*/ 	.short	0x0160
        /*0016*/ 	.short	0x01f0


	//----- nvinfo : EIATTR_CBANK_PARAM_SIZE
	.align		4
.L_1799:
        /*0018*/ 	.byte	0x03, 0x19
        /*001a*/ 	.short	0x01f0


	//----- nvinfo : EIATTR_KPARAM_INFO
	.align		4
        /*001c*/ 	.byte	0x04, 0x17
        /*001e*/ 	.short	(.L_1801 - .L_1800)
.L_1800:
        /*0020*/ 	.word	0x00000000
        /*0024*/ 	.short	0x0000
        /*0026*/ 	.short	0x0000
        /*0028*/ 	.byte	0x00, 0xf0, 0xc1, 0x07


	//----- nvinfo : EIATTR_MAXREG_COUNT
	.align		4
.L_1801:
        /*002c*/ 	.byte	0x03, 0x1b
        /*002e*/ 	.short	0x00a8


	//----- nvinfo : EIATTR_NUM_BARRIERS
	.align		4
        /*0030*/ 	.byte	0x02, 0x4c
        /*0032*/ 	.byte	0x01
	.zero		1


	//----- nvinfo : EIATTR_MERCURY_ISA_VERSION
	.align		4
        /*0034*/ 	.byte	0x03, 0x5f
        /*0036*/ 	.short	0x0000


	//----- nvinfo : EIATTR_COOP_GROUP_MASK_REGIDS
	.align		4
        /*0038*/ 	.byte	0x04, 0x29
        /*003a*/ 	.short	(.L_1803 - .L_1802)


	//   ....[0]....
.L_1802:
        /*003c*/ 	.word	0xffffffff


	//   ....[1]....
        /*0040*/ 	.word	0xffffffff


	//   ....[2]....
        /*0044*/ 	.word	0xffffffff


	//   ....[3]....
        /*0048*/ 	.word	0xffffffff


	//   ....[4]....
        /*004c*/ 	.word	0xffffffff


	//   ....[5]....
        /*0050*/ 	.word	0xffffffff


	//   ....[6]....
        /*0054*/ 	.word	0xffffffff


	//   ....[7]....
        /*0058*/ 	.word	0xffffffff


	//   ....[8]....
        /*005c*/ 	.word	0xffffffff


	//   ....[9]....
        /*0060*/ 	.word	0xffffffff


	//   ....[10]....
        /*0064*/ 	.word	0xffffffff


	//   ....[11]....
        /*0068*/ 	.word	0xffffffff


	//   ....[12]....
        /*006c*/ 	.word	0xffffffff


	//   ....[13]....
        /*0070*/ 	.word	0xffffffff


	//   ....[14]....
        /*0074*/ 	.word	0xffffffff


	//   ....[15]....
        /*0078*/ 	.word	0xffffffff


	//   ....[16]....
        /*007c*/ 	.word	0xffffffff


	//   ....[17]....
        /*0080*/ 	.word	0xffffffff


	//   ....[18]....
        /*0084*/ 	.word	0xffffffff


	//   ....[19]....
        /*0088*/ 	.word	0xffffffff


	//   ....[20]....
        /*008c*/ 	.word	0xffffffff


	//   ....[21]....
        /*0090*/ 	.word	0xffffffff


	//   ....[22]....
        /*0094*/ 	.word	0xffffffff


	//   ....[23]....
        /*0098*/ 	.word	0xffffffff


	//   ....[24]....
        /*009c*/ 	.word	0xffffffff


	//   ....[25]....
        /*00a0*/ 	.word	0xffffffff


	//   ....[26]....
        /*00a4*/ 	.word	0xffffffff


	//   ....[27]....
        /*00a8*/ 	.word	0xffffffff


	//   ....[28]....
        /*00ac*/ 	.word	0xffffffff


	//   ....[29]....
        /*00b0*/ 	.word	0xffffffff


	//   ....[30]....
        /*00b4*/ 	.word	0xffffffff


	//   ....[31]....
        /*00b8*/ 	.word	0xffffffff


	//   ....[32]....
        /*00bc*/ 	.word	0xffffffff


	//   ....[33]....
        /*00c0*/ 	.word	0xffffffff


	//   ....[34]....
        /*00c4*/ 	.word	0xffffffff


	//   ....[35]....
        /*00c8*/ 	.word	0xffffffff


	//   ....[36]....
        /*00cc*/ 	.word	0xffffffff


	//   ....[37]....
        /*00d0*/ 	.word	0xffffffff


	//   ....[38]....
        /*00d4*/ 	.word	0xffffffff


	//   ....[39]....
        /*00d8*/ 	.word	0xffffffff


	//   ....[40]....
        /*00dc*/ 	.word	0xffffffff


	//   ....[41]....
        /*00e0*/ 	.word	0xffffffff


	//   ....[42]....
        /*00e4*/ 	.word	0xffffffff


	//   ....[43]....
        /*00e8*/ 	.word	0xffffffff


	//   ....[44]....
        /*00ec*/ 	.word	0xffffffff


	//   ....[45]....
        /*00f0*/ 	.word	0xffffffff


	//   ....[46]....
        /*00f4*/ 	.word	0xffffffff


	//   ....[47]....
        /*00f8*/ 	.word	0xffffffff


	//   ....[48]....
        /*00fc*/ 	.word	0xffffffff


	//   ....[49]....
        /*0100*/ 	.word	0xffffffff


	//   ....[50]....
        /*0104*/ 	.word	0xffffffff


	//   ....[51]....
        /*0108*/ 	.word	0xffffffff


	//   ....[52]....
        /*010c*/ 	.word	0xffffffff


	//   ....[53]....
        /*0110*/ 	.word	0xffffffff


	//   ....[54]....
        /*0114*/ 	.word	0xffffffff


	//   ....[55]....
        /*0118*/ 	.word	0xffffffff


	//   ....[56]....
        /*011c*/ 	.word	0xffffffff


	//   ....[57]....
        /*0120*/ 	.word	0xffffffff


	//   ....[58]....
        /*0124*/ 	.word	0xffffffff


	//   ....[59]....
        /*0128*/ 	.word	0xffffffff


	//   ....[60]....
        /*012c*/ 	.word	0xffffffff


	//   ....[61]....
        /*0130*/ 	.word	0xffffffff


	//   ....[62]....
        /*0134*/ 	.word	0xffffffff


	//   ....[63]....
        /*0138*/ 	.word	0xffffffff


	//   ....[64]....
        /*013c*/ 	.word	0xffffffff


	//   ....[65]....
        /*0140*/ 	.word	0xffffffff


	//   ....[66]....
        /*0144*/ 	.word	0xffffffff


	//   ....[67]....
        /*0148*/ 	.word	0xffffffff


	//   ....[68]....
        /*014c*/ 	.word	0xffffffff


	//   ....[69]....
        /*0150*/ 	.word	0xffffffff


	//   ....[70]....
        /*0154*/ 	.word	0xffffffff


	//   ....[71]....
        /*0158*/ 	.word	0xffffffff


	//   ....[72]....
        /*015c*/ 	.word	0xffffffff


	//   ....[73]....
        /*0160*/ 	.word	0xffffffff


	//   ....[74]....
        /*0164*/ 	.word	0xffffffff


	//   ....[75]....
        /*0168*/ 	.word	0xffffffff


	//   ....[76]....
        /*016c*/ 	.word	0xffffffff


	//   ....[77]....
        /*0170*/ 	.word	0xffffffff


	//   ....[78]....
        /*0174*/ 	.word	0xffffffff


	//   ....[79]....
        /*0178*/ 	.word	0xffffffff


	//   ....[80]....
        /*017c*/ 	.word	0xffffffff


	//   ....[81]....
        /*0180*/ 	.word	0xffffffff


	//   ....[82]....
        /*0184*/ 	.word	0xffffffff


	//   ....[83]....
        /*0188*/ 	.word	0xffffffff


	//   ....[84]....
        /*018c*/ 	.word	0xffffffff


	//   ....[85]....
        /*0190*/ 	.word	0xffffffff


	//   ....[86]....
        /*0194*/ 	.word	0xffffffff


	//   ....[87]....
        /*0198*/ 	.word	0xffffffff


	//   ....[88]....
        /*019c*/ 	.word	0xffffffff


	//   ....[89]....
        /*01a0*/ 	.word	0xffffffff


	//   ....[90]....
        /*01a4*/ 	.word	0xffffffff


	//   ....[91]....
        /*01a8*/ 	.word	0xffffffff


	//----- nvinfo : EIATTR_COOP_GROUP_INSTR_OFFSETS
	.align		4
.L_1803:
        /*01ac*/ 	.byte	0x04, 0x28
        /*01ae*/ 	.short	(.L_1805 - .L_1804)


	//   ....[0]....
.L_1804:
        /*01b0*/ 	.word	0x00000b70


	//   ....[1]....
        /*01b4*/ 	.word	0x00000c20


	//   ....[2]....
        /*01b8*/ 	.word	0x00000dc0


	//   ....[3]....
        /*01bc*/ 	.word	0x00000f40


	//   ....[4]....
        /*01c0*/ 	.word	0x00001880


	//   ....[5]....
        /*01c4*/ 	.word	0x000021c0


	//   ....[6]....
        /*01c8*/ 	.word	0x00002580


	//   ....[7]....
        /*01cc*/ 	.word	0x00002ec0


	//   ....[8]....
        /*01d0*/ 	.word	0x00003910


	//   ....[9]....
        /*01d4*/ 	.word	0x00003930


	//   ....[10]....
        /*01d8*/ 	.word	0x00003980


	//   ....[11]....
        /*01dc*/ 	.word	0x00003990


	//   ....[12]....
        /*01e0*/ 	.word	0x000039c0


	//   ....[13]....
        /*01e4*/ 	.word	0x000039e0


	//   ....[14]....
        /*01e8*/ 	.word	0x00003a10


	//   ....[15]....
        /*01ec*/ 	.word	0x00003a30


	//   ....[16]....
        /*01f0*/ 	.word	0x00003a60


	//   ....[17]....
        /*01f4*/ 	.word	0x00003a80


	//   ....[18]....
        /*01f8*/ 	.word	0x00003b40


	//   ....[19]....
        /*01fc*/ 	.word	0x00003bb0


	//   ....[20]....
        /*0200*/ 	.word	0x00003bd0


	//   ....[21]....
        /*0204*/ 	.word	0x00003be0


	//   ....[22]....
        /*0208*/ 	.word	0x00003bf0


	//   ....[23]....
        /*020c*/ 	.word	0x00003c00


	//   ....[24]....
        /*0210*/ 	.word	0x00004210


	//   ....[25]....
        /*0214*/ 	.word	0x00004230


	//   ....[26]....
        /*0218*/ 	.word	0x00004240


	//   ....[27]....
        /*021c*/ 	.word	0x00004270


	//   ....[28]....
        /*0220*/ 	.word	0x00004280


	//   ....[29]....
        /*0224*/ 	.word	0x00004290


	//   ....[30]....
        /*0228*/ 	.word	0x000042c0


	//   ....[31]....
        /*022c*/ 	.word	0x000042d0


	//   ....[32]....
        /*0230*/ 	.word	0x00004300


	//   ....[33]....
        /*0234*/ 	.word	0x00004310


	//   ....[34]....
        /*0238*/ 	.word	0x00004340


	//   ....[35]....
        /*023c*/ 	.word	0x00004350


	//   ....[36]....
        /*0240*/ 	.word	0x00004380


	//   ....[37]....
        /*0244*/ 	.word	0x00004390


	//   ....[38]....
        /*0248*/ 	.word	0x000043a0


	//   ....[39]....
        /*024c*/ 	.word	0x000043b0


	//   ....[40]....
        /*0250*/ 	.word	0x00005c60


	//   ....[41]....
        /*0254*/ 	.word	0x00005ca0


	//   ....[42]....
        /*0258*/ 	.word	0x00005d90


	//   ....[43]....
        /*025c*/ 	.word	0x00005dc0


	//   ....[44]....
        /*0260*/ 	.word	0x00005ea0


	//   ....[45]....
        /*0264*/ 	.word	0x00005ed0


	//   ....[46]....
        /*0268*/ 	.word	0x00005fb0


	//   ....[47]....
        /*026c*/ 	.word	0x00005fe0


	//   ....[48]....
        /*0270*/ 	.word	0x000060c0


	//   ....[49]....
        /*0274*/ 	.word	0x000060f0


	//   ....[50]....
        /*0278*/ 	.word	0x00006530


	//   ....[51]....
        /*027c*/ 	.word	0x00006910


	//   ....[52]....
        /*0280*/ 	.word	0x000069e0


	//   ....[53]....
        /*0284*/ 	.word	0x00006a40


	//   ....[54]....
        /*0288*/ 	.word	0x00006a90


	//   ....[55]....
        /*028c*/ 	.word	0x00006ab0


	//   ....[56]....
        /*0290*/ 	.word	0x00006ad0


	//   ....[57]....
        /*0294*/ 	.word	0x00006bf0


	//   ....[58]....
        /*0298*/ 	.word	0x00006c40


	//   ....[59]....
        /*029c*/ 	.word	0x00006c90


	//   ....[60]....
        /*02a0*/ 	.word	0x00006cb0


	//   ....[61]....
        /*02a4*/ 	.word	0x00006cd0


	//   ....[62]....
        /*02a8*/ 	.word	0x000070e0


	//   ....[63]....
        /*02ac*/ 	.word	0x00007160


	//   ....[64]....
        /*02b0*/ 	.word	0x00007210


	//   ....[65]....
        /*02b4*/ 	.word	0x00007280


	//   ....[66]....
        /*02b8*/ 	.word	0x00007310


	//   ....[67]....
        /*02bc*/ 	.word	0x00007380


	//   ....[68]....
        /*02c0*/ 	.word	0x00007410


	//   ....[69]....
        /*02c4*/ 	.word	0x00007480


	//   ....[70]....
        /*02c8*/ 	.word	0x00007530


	//   ....[71]....
        /*02cc*/ 	.word	0x000075a0


	//   ....[72]....
        /*02d0*/ 	.word	0x00007600


	//   ....[73]....
        /*02d4*/ 	.word	0x00007670


	//   ....[74]....
        /*02d8*/ 	.word	0x000076f0


	//   ....[75]....
        /*02dc*/ 	.word	0x00007760


	//   ....[76]....
        /*02e0*/ 	.word	0x000077e0


	//   ....[77]....
        /*02e4*/ 	.word	0x00007860


	//   ....[78]....
        /*02e8*/ 	.word	0x00007900


	//   ....[79]....
        /*02ec*/ 	.word	0x00007970


	//   ....[80]....
        /*02f0*/ 	.word	0x000079f0


	//   ....[81]....
        /*02f4*/ 	.word	0x00007a60


	//   ....[82]....
        /*02f8*/ 	.word	0x00007ae0


	//   ....[83]....
        /*02fc*/ 	.word	0x00007b50


	//   ....[84]....
        /*0300*/ 	.word	0x00007be0


	//   ....[85]....
        /*0304*/ 	.word	0x00007c50


	//   ....[86]....
        /*0308*/ 	.word	0x00007cd0


	//   ....[87]....
        /*030c*/ 	.word	0x00007d40


	//   ....[88]....
        /*0310*/ 	.word	0x00007db0


	//   ....[89]....
        /*0314*/ 	.word	0x00007e20


	//   ....[90]....
        /*0318*/ 	.word	0x00007e90


	//   ....[91]....
        /*031c*/ 	.word	0x00007f00


	//----- nvinfo : EIATTR_EXIT_INSTR_OFFSETS
	.align		4
.L_1805:
        /*0320*/ 	.byte	0x04, 0x1c
        /*0322*/ 	.short	(.L_1807 - .L_1806)


	//   ....[0]....
.L_1806:
        /*0324*/ 	.word	0x00006e00


	//   ....[1]....
        /*0328*/ 	.word	0x00007080


	//----- nvinfo : EIATTR_MAX_THREADS
	.align		4
.L_1807:
        /*032c*/ 	.byte	0x04, 0x05
        /*032e*/ 	.short	(.L_1809 - .L_1808)
.L_1808:
        /*0330*/ 	.word	0x00000080
        /*0334*/ 	.word	0x00000001
        /*0338*/ 	.word	0x00000001


	//----- nvinfo : EIATTR_CRS_STACK_SIZE
	.align		4
.L_1809:
        /*033c*/ 	.byte	0x04, 0x1e
        /*033e*/ 	.short	(.L_1811 - .L_1810)
.L_1810:
        /*0340*/ 	.word	0x00000000
.L_1811:


//--------------------- .nv.info._Z25selective_scan_bwd_kernelI32Selective_Scan_bwd_kernel_traitsILi128ELi16ELb1ELb1ELb0ELb1ELb0EN3c108BFloat16EfEEv12SSMParamsBwd --------------------------
	.section	.nv.info._Z25selective_scan_bwd_kernelI32Selective_Scan_bwd_kernel_traitsILi128ELi16ELb1ELb1ELb0ELb1ELb0EN3c108BFloat16EfEEv12SSMParamsBwd,"",@"SHT_CUDA_INFO"
	.sectionflags	@""
	.align	4


	//----- nvinfo : EIATTR_CUDA_API_VERSION
	.align		4
        /*0000*/ 	.byte	0x04, 0x37
        /*0002*/ 	.short	(.L_1813 - .L_1812)
.L_1812:
        /*0004*/ 	.word	0x00000082


	//----- nvinfo : EIATTR_SW2861232_WAR
	.align		4
.L_1813:
        /*0008*/ 	.byte	0x01, 0x35
	.zero		2


	//----- nvinfo : EIATTR_PARAM_CBANK
	.align		4
        /*000c*/ 	.byte	0x04, 0x0a
        /*000e*/ 	.short	(.L_1815 - .L_1814)
	.align		4
.L_1814:
        /*0010*/ 	.word	index@(.nv.constant0._Z25selective_scan_bwd_kernelI32Selective_Scan_bwd_kernel_traitsILi128ELi16ELb1ELb1ELb0ELb1ELb0EN3c108BFloat16EfEEv12SSMParamsBwd)
        /*0014*/ 	.short	0x0160
        /*0016*/ 	.short	0x01f0


	//----- nvinfo : EIATTR_CBANK_PARAM_SIZE
	.align		4
.L_1815:
        /*0018*/ 	.byte	0x03, 0x19
        /*001a*/ 	.short	0x01f0


	//----- nvinfo : EIATTR_KPARAM_INFO
	.align		4
        /*001c*/ 	.byte	0x04, 0x17
        /*001e*/ 	.short	(.L_1817 - .L_1816)
.L_1816:
        /*0020*/ 	.word	0x00000000
        /*0024*/ 	.short	0x0000
        /*0026*/ 	.short	0x0000
        /*0028*/ 	.byte	0x00, 0xf0, 0xc1, 0x07


	//----- nvinfo : EIATTR_MAXREG_COUNT
	.align		4
.L_1817:
        /*002c*/ 	.byte	0x03, 0x1b
        /*002e*/ 	.short	0x00a8


	//----- nvinfo : EIATTR_NUM_BARRIERS
	.align		4
        /*0030*/ 	.byte	0x02, 0x4c
        /*0032*/ 	.byte	0x01
	.zero		1


	//----- nvinfo : EIATTR_MERCURY_ISA_VERSION
	.align		4
        /*0034*/ 	.byte	0x03, 0x5f
        /*0036*/ 	.short	0x0000


	//----- nvinfo : EIATTR_COOP_GROUP_MASK_REGIDS
	.align		4
        /*0038*/ 	.byte	0x04, 0x29
        /*003a*/ 	.short	(.L_1819 - .L_1818)


	//   ....[0]....
.L_1818:
        /*003c*/ 	.word	0xffffffff


	//   ....[1]....
        /*0040*/ 	.word	0xffffffff


	//   ....[2]....
        /*0044*/ 	.word	0xffffffff


	//   ....[3]....
        /*0048*/ 	.word	0xffffffff


	//   ....[4]....
        /*004c*/ 	.word	0xffffffff


	//   ....[5]....
        /*0050*/ 	.word	0xffffffff


	//   ....[6]....
        /*0054*/ 	.word	0xffffffff


	//   ....[7]....
        /*0058*/ 	.word	0xffffffff


	//   ....[8]....
        /*005c*/ 	.word	0xffffffff


	//   ....[9]....
        /*0060*/ 	.word	0xffffffff


	//   ....[10]....
        /*0064*/ 	.word	0xffffffff


	//   ....[11]....
        /*0068*/ 	.word	0xffffffff


	//   ....[12]....
        /*006c*/ 	.word	0xffffffff


	//   ....[13]....
        /*0070*/ 	.word	0xffffffff


	//   ....[14]....
        /*0074*/ 	.word	0xffffffff


	//   ....[15]....
        /*0078*/ 	.word	0xffffffff


	//   ....[16]....
        /*007c*/ 	.word	0xffffffff


	//   ....[17]....
        /*0080*/ 	.word	0xffffffff


	//   ....[18]....
        /*0084*/ 	.word	0xffffffff


	//   ....[19]....
        /*0088*/ 	.word	0xffffffff


	//   ....[20]....
        /*008c*/ 	.word	0xffffffff


	//   ....[21]....
        /*0090*/ 	.word	0xffffffff


	//   ....[22]....
        /*0094*/ 	.word	0xffffffff


	//   ....[23]....
        /*0098*/ 	.word	0xffffffff


	//   ....[24]....
        /*009c*/ 	.word	0xffffffff


	//   ....[25]....
        /*00a0*/ 	.word	0xffffffff


	//   ....[26]....
        /*00a4*/ 	.word	0xffffffff


	//   ....[27]....
        /*00a8*/ 	.word	0xffffffff


	//   ....[28]....
        /*00ac*/ 	.word	0xffffffff


	//   ....[29]....
        /*00b0*/ 	.word	0xffffffff


	//   ....[30]....
        /*00b4*/ 	.word	0xffffffff


	//   ....[31]....
        /*00b8*/ 	.word	0xffffffff


	//   ....[32]....
        /*00bc*/ 	.word	0xffffffff


	//   ....[33]....
        /*00c0*/ 	.word	0xffffffff


	//   ....[34]....
        /*00c4*/ 	.word	0xffffffff


	//   ....[35]....
        /*00c8*/ 	.word	0xffffffff


	//   ....[36]....
        /*00cc*/ 	.word	0xffffffff


	//   ....[37]....
        /*00d0*/ 	.word	0xffffffff


	//   ....[38]....
        /*00d4*/ 	.word	0xffffffff


	//   ....[39]....
        /*00d8*/ 	.word	0xffffffff


	//   ....[40]....
        /*00dc*/ 	.word	0xffffffff


	//   ....[41]....
        /*00e0*/ 	.word	0xffffffff


	//   ....[42]....
        /*00e4*/ 	.word	0xffffffff


	//   ....[43]....
        /*00e8*/ 	.word	0xffffffff


	//   ....[44]....
        /*00ec*/ 	.word	0xffffffff


	//   ....[45]....
        /*00f0*/ 	.word	0xffffffff


	//   ....[46]....
        /*00f4*/ 	.word	0xffffffff


	//   ....[47]....
        /*00f8*/ 	.word	0xffffffff


	//   ....[48]....
        /*00fc*/ 	.word	0xffffffff


	//   ....[49]....
        /*0100*/ 	.word	0xffffffff


	//   ....[50]....
        /*0104*/ 	.word	0xffffffff


	//   ....[51]....
        /*0108*/ 	.word	0xffffffff


	//   ....[52]....
        /*010c*/ 	.word	0xffffffff


	//   ....[53]....
        /*0110*/ 	.word	0xffffffff


	//   ....[54]....
        /*0114*/ 	.word	0xffffffff


	//   ....[55]....
        /*0118*/ 	.word	0xffffffff


	//   ....[56]....
        /*011c*/ 	.word	0xffffffff


	//   ....[57]....
        /*0120*/ 	.word	0xffffffff


	//   ....[58]....
        /*0124*/ 	.word	0xffffffff


	//   ....[59]....
        /*0128*/ 	.word	0xffffffff


	//   ....[60]....
        /*012c*/ 	.word	0xffffffff


	//   ....[61]....
        /*0130*/ 	.word	0xffffffff


	//   ....[62]....
        /*0134*/ 	.word	0xffffffff


	//   ....[63]....
        /*0138*/ 	.word	0xffffffff


	//   ....[64]....
        /*013c*/ 	.word	0xffffffff


	//   ....[65]....
        /*0140*/ 	.word	0xffffffff


	//   ....[66]....
        /*0144*/ 	.word	0xffffffff


	//   ....[67]....
        /*0148*/ 	.word	0xffffffff


	//   ....[68]....
        /*014c*/ 	.word	0xffffffff


	//   ....[69]....
        /*0150*/ 	.word	0xffffffff


	//   ....[70]....
        /*0154*/ 	.word	0xffffffff


	//   ....[71]....
        /*0158*/ 	.word	0xffffffff


	//   ....[72]....
        /*015c*/ 	.word	0xffffffff


	//   ....[73]....
        /*0160*/ 	.word	0xffffffff


	//   ....[74]....
        /*0164*/ 	.word	0xffffffff


	//   ....[75]....
        /*0168*/ 	.word	0xffffffff


	//   ....[76]....
        /*016c*/ 	.word	0xffffffff


	//   ....[77]....
        /*0170*/ 	.word	0xffffffff


	//   ....[78]....
        /*0174*/ 	.word	0xffffffff


	//   ....[79]....
        /*0178*/ 	.word	0xffffffff


	//   ....[80]....
        /*017c*/ 	.word	0xffffffff


	//   ....[81]....
        /*0180*/ 	.word	0xffffffff


	//   ....[82]....
        /*0184*/ 	.word	0xffffffff


	//   ....[83]....
        /*0188*/ 	.word	0xffffffff


	//   ....[84]....
        /*018c*/ 	.word	0xffffffff


	//   ....[85]....
        /*0190*/ 	.word	0xffffffff


	//   ....[86]....
        /*0194*/ 	.word	0xffffffff


	//   ....[87]....
        /*0198*/ 	.word	0xffffffff


	//   ....[88]....
        /*019c*/ 	.word	0xffffffff


	//----- nvinfo : EIATTR_COOP_GROUP_INSTR_OFFSETS
	.align		4
.L_1819:
        /*01a0*/ 	.byte	0x04, 0x28
        /*01a2*/ 	.short	(.L_1821 - .L_1820)


	//   ....[0]....
.L_1820:
        /*01a4*/ 	.word	0x00000b90


	//   ....[1]....
        /*01a8*/ 	.word	0x00000c40


	//   ....[2]....
        /*01ac*/ 	.word	0x00000e50


	//   ....[3]....
        /*01b0*/ 	.word	0x00003a50


	//   ....[4]....
        /*01b4*/ 	.word	0x00004610


	//   ....[5]....
        /*01b8*/ 	.word	0x00004630


	//   ....[6]....
        /*01bc*/ 	.word	0x00004680


	//   ....[7]....
        /*01c0*/ 	.word	0x00004690


	//   ....[8]....
        /*01c4*/ 	.word	0x000046c0


	//   ....[9]....
        /*01c8*/ 	.word	0x000046e0


	//   ....[10]....
        /*01cc*/ 	.word	0x00004710


	//   ....[11]....
        /*01d0*/ 	.word	0x00004730


	//   ....[12]....
        /*01d4*/ 	.word	0x00004760


	//   ....[13]....
        /*01d8*/ 	.word	0x00004780


	//   ....[14]....
        /*01dc*/ 	.word	0x00004850


	//   ....[15]....
        /*01e0*/ 	.word	0x000048c0


	//   ....[16]....
        /*01e4*/ 	.word	0x000048e0


	//   ....[17]....
        /*01e8*/ 	.word	0x000048f0


	//   ....[18]....
        /*01ec*/ 	.word	0x00004900


	//   ....[19]....
        /*01f0*/ 	.word	0x00004910


	//   ....[20]....
        /*01f4*/ 	.word	0x00005020


	//   ....[21]....
        /*01f8*/ 	.word	0x00005040


	//   ....[22]....
        /*01fc*/ 	.word	0x00005050


	//   ....[23]....
        /*0200*/ 	.word	0x00005080


	//   ....[24]....
        /*0204*/ 	.word	0x00005090


	//   ....[25]....
        /*0208*/ 	.word	0x000050a0


	//   ....[26]....
        /*020c*/ 	.word	0x000050d0


	//   ....[27]....
        /*0210*/ 	.word	0x000050e0


	//   ....[28]....
        /*0214*/ 	.word	0x00005110


	//   ....[29]....
        /*0218*/ 	.word	0x00005120


	//   ....[30]....
        /*021c*/ 	.word	0x00005150


	//   ....[31]....
        /*0220*/ 	.word	0x00005160


	//   ....[32]....
        /*0224*/ 	.word	0x00005190


	//   ....[33]....
        /*0228*/ 	.word	0x000051a0


	//   ....[34]....
        /*022c*/ 	.word	0x000051b0


	//   ....[35]....
        /*0230*/ 	.word	0x000051c0


	//   ....[36]....
        /*0234*/ 	.word	0x00006b80


	//   ....[37]....
        /*0238*/ 	.word	0x00006bc0


	//   ....[38]....
        /*023c*/ 	.word	0x00006cb0


	//   ....[39]....
        /*0240*/ 	.word	0x00006ce0


	//   ....[40]....
        /*0244*/ 	.word	0x00006dc0


	//   ....[41]....
        /*0248*/ 	.word	0x00006df0


	//   ....[42]....
        /*024c*/ 	.word	0x00006ed0


	//   ....[43]....
        /*0250*/ 	.word	0x00006f00


	//   ....[44]....
        /*0254*/ 	.word	0x00006fe0


	//   ....[45]....
        /*0258*/ 	.word	0x00007010


	//   ....[46]....
        /*025c*/ 	.word	0x00007530


	//   ....[47]....
        /*0260*/ 	.word	0x00007c50


	//   ....[48]....
        /*0264*/ 	.word	0x000080e0


	//   ....[49]....
        /*0268*/ 	.word	0x000081a0


	//   ....[50]....
        /*026c*/ 	.word	0x00008200


	//   ....[51]....
        /*0270*/ 	.word	0x00008250


	//   ....[52]....
        /*0274*/ 	.word	0x00008270


	//   ....[53]....
        /*0278*/ 	.word	0x00008290


	//   ....[54]....
        /*027c*/ 	.word	0x000083b0


	//   ....[55]....
        /*0280*/ 	.word	0x00008400


	//   ....[56]....
        /*0284*/ 	.word	0x00008450


	//   ....[57]....
        /*0288*/ 	.word	0x00008470


	//   ....[58]....
        /*028c*/ 	.word	0x00008490


	//   ....[59]....
        /*0290*/ 	.word	0x000088a0


	//   ....[60]....
        /*0294*/ 	.word	0x00008920


	//   ....[61]....
        /*0298*/ 	.word	0x000089d0


	//   ....[62]....
        /*029c*/ 	.word	0x00008a40


	//   ....[63]....
        /*02a0*/ 	.word	0x00008ad0


	//   ....[64]....
        /*02a4*/ 	.word	0x00008b40


	//   ....[65]....
        /*02a8*/ 	.word	0x00008be0


	//   ....[66]....
        /*02ac*/ 	.word	0x00008c50


	//   ....[67]....
        /*02b0*/ 	.word	0x00008d00


	//   ....[68]....
        /*02b4*/ 	.word	0x00008d70


	//   ....[69]....
        /*02b8*/ 	.word	0x00008de0


	//   ....[70]....
        /*02bc*/ 	.word	0x00008e50


	//   ....[71]....
        /*02c0*/ 	.word	0x00008ec0


	//   ....[72]....
        /*02c4*/ 	.word	0x00008f30


	//   ....[73]....
        /*02c8*/ 	.word	0x00008fb0


	//   ....[74]....
        /*02cc*/ 	.word	0x00009030


	//   ....[75]....
        /*02d0*/ 	.word	0x000090d0


	//   ....[76]....
        /*02d4*/ 	.word	0x00009140


	//   ....[77]....
        /*02d8*/ 	.word	0x000091c0


	//   ....[78]....
        /*02dc*/ 	.word	0x00009230


	//   ....[79]....
        /*02e0*/ 	.word	0x000092b0


	//   ....[80]....
        /*02e4*/ 	.word	0x00009320


	//   ....[81]....
        /*02e8*/ 	.word	0x000093c0


	//   ....[82]....
        /*02ec*/ 	.word	0x00009430


	//   ....[83]....
        /*02f0*/ 	.word	0x000094b0


	//   ....[84]....
        /*02f4*/ 	.word	0x00009520


	//   ....[85]....
        /*02f8*/ 	.word	0x00009590


	//   ....[86]....
        /*02fc*/ 	.word	0x00009600


	//   ....[87]....
        /*0300*/ 	.word	0x00009670


	//   ....[88]....
        /*0304*/ 	.word	0x000096e0


	//----- nvinfo : EIATTR_EXIT_INSTR_OFFSETS
	.align		4
.L_1821:
        /*0308*/ 	.byte	0x04, 0x1c
        /*030a*/ 	.short	(.L_1823 - .L_1822)


	//   ....[0]....
.L_1822:
        /*030c*/ 	.word	0x000085c0


	//   ....[1]....
        /*0310*/ 	.word	0x00008840


	//----- nvinfo : EIATTR_MAX_THREADS
	.align		4
.L_1823:
        /*0314*/ 	.byte	0x04, 0x05
        /*0316*/ 	.short	(.L_1825 - .L_1824)
.L_1824:
        /*0318*/ 	.word	0x00000080
        /*031c*/ 	.word	0x00000001
        /*0320*/ 	.word	0x00000001


	//----- nvinfo : EIATTR_CRS_STACK_SIZE
	.align		4
.L_1825:
        /*0324*/ 	.byte	0x04, 0x1e
        /*0326*/ 	.short	(.L_1827 - .L_1826)
.L_1826:
        /*0328*/ 	.word	0x00000000
.L_1827:


//--------------------- .nv.info._Z25selective_scan_bwd_kernelI32Selective_Scan_bwd_kernel_traitsILi128ELi16ELb1ELb1ELb0ELb1ELb1EN3c108BFloat16EfEEv12SSMParamsBwd --------------------------
	.section	.nv.info._Z25selective_scan_bwd_kernelI32Selective_Scan_bwd_kernel_traitsILi128ELi16ELb1ELb1ELb0ELb1ELb1EN3c108BFloat16EfEEv12SSMParamsBwd,"",@"SHT_CUDA_INFO"
	.sectionflags	@""
	.align	4


	//----- nvinfo : EIATTR_CUDA_API_VERSION
	.align		4
        /*0000*/ 	.byte	0x04, 0x37
        /*0002*/ 	.short	(.L_1829 - .L_1828)
.L_1828:
        /*0004*/ 	.word	0x00000082


	//----- nvinfo : EIATTR_SW2861232_WAR
	.align		4
.L_1829:
        /*0008*/ 	.byte	0x01, 0x35
	.zero		2


	//----- nvinfo : EIATTR_PARAM_CBANK
	.align		4
        /*000c*/ 	.byte	0x04, 0x0a
        /*000e*/ 	.short	(.L_1831 - .L_1830)
	.align		4
.L_1830:
        /*0010*/ 	.word	index@(.nv.constant0._Z25selective_scan_bwd_kernelI32Selective_Scan_bwd_kernel_traitsILi128ELi16ELb1ELb1ELb0ELb1ELb1EN3c108BFloat16EfEEv12SSMParamsBwd)
        /*0014*/ 	.short	0x0160
        /*0016*/ 	.short	0x01f0


	//----- nvinfo : EIATTR_CBANK_PARAM_SIZE
	.align		4
.L_1831:
        /*0018*/ 	.byte	0x03, 0x19
        /*001a*/ 	.short	0x01f0


	//----- nvinfo : EIATTR_KPARAM_INFO
	.align		4
        /*001c*/ 	.byte	0x04, 0x17
        /*001e*/ 	.short	(.L_1833 - .L_1832)
.L_1832:
        /*0020*/ 	.word	0x00000000
        /*0024*/ 	.short	0x0000
        /*0026*/ 	.short	0x0000
        /*0028*/ 	.byte	0x00, 0xf0, 0xc1, 0x07


	//----- nvinfo : EIATTR_MAXREG_COUNT
	.align		4
.L_1833:
        /*002c*/ 	.byte	0x03, 0x1b
        /*002e*/ 	.short	0x00a8


	//----- nvinfo : EIATTR_NUM_BARRIERS
	.align		4
        /*0030*/ 	.byte	0x02, 0x4c
        /*0032*/ 	.byte	0x01
	.zero		1


	//----- nvinfo : EIATTR_MERCURY_ISA_VERSION
	.align		4
        /*0034*/ 	.byte	0x03, 0x5f
        /*0036*/ 	.short	0x0000


	//----- nvinfo : EIATTR_COOP_GROUP_MASK_REGIDS
	.align		4
        /*0038*/ 	.byte	0x04, 0x29
        /*003a*/ 	.short	(.L_1835 - .L_1834)


	//   ....[0]....
.L_1834:
        /*003c*/ 	.word	0xffffffff


	//   ....[1]....
        /*0040*/ 	.word	0xffffffff


	//   ....[2]....
        /*0044*/ 	.word	0xffffffff


	//   ....[3]....
        /*0048*/ 	.word	0xffffffff


	//   ....[4]....
        /*004c*/ 	.word	0xffffffff


	//   ....[5]....
        /*0050*/ 	.word	0xffffffff


	//   ....[6]....
        /*0054*/ 	.word	0xffffffff


	//   ....[7]....
        /*0058*/ 	.word	0xffffffff


	//   ....[8]....
        /*005c*/ 	.word	0xffffffff


	//   ....[9]....
        /*0060*/ 	.word	0xffffffff


	//   ....[10]....
        /*0064*/ 	.word	0xffffffff


	//   ....[11]....
        /*0068*/ 	.word	0xffffffff


	//   ....[12]....
        /*006c*/ 	.word	0xffffffff


	//   ....[13]....
        /*0070*/ 	.word	0xffffffff


	//   ....[14]....
        /*0074*/ 	.word	0xffffffff


	//   ....[15]....
        /*0078*/ 	.word	0xffffffff


	//   ....[16]....
        /*007c*/ 	.word	0xffffffff


	//   ....[17]....
        /*0080*/ 	.word	0xffffffff


	//   ....[18]....
        /*0084*/ 	.word	0xffffffff


	//   ....[19]....
        /*0088*/ 	.word	0xffffffff


	//   ....[20]....
        /*008c*/ 	.word	0xffffffff


	//   ....[21]....
        /*0090*/ 	.word	0xffffffff


	//   ....[22]....
        /*0094*/ 	.word	0xffffffff


	//   ....[23]....
        /*0098*/ 	.word	0xffffffff


	//   ....[24]....
        /*009c*/ 	.word	0xffffffff


	//   ....[25]....
        /*00a0*/ 	.word	0xffffffff


	//   ....[26]....
        /*00a4*/ 	.word	0xffffffff


	//   ....[27]....
        /*00a8*/ 	.word	0xffffffff


	//   ....[28]....
        /*00ac*/ 	.word	0xffffffff


	//   ....[29]....
        /*00b0*/ 	.word	0xffffffff


	//   ....[30]....
        /*00b4*/ 	.word	0xffffffff


	//   ....[31]....
        /*00b8*/ 	.word	0xffffffff


	//   ....[32]....
        /*00bc*/ 	.word	0xffffffff


	//   ....[33]....
        /*00c0*/ 	.word	0xffffffff


	//   ....[34]....
        /*00c4*/ 	.word	0xffffffff


	//   ....[35]....
        /*00c8*/ 	.word	0xffffffff


	//   ....[36]....
        /*00cc*/ 	.word	0xffffffff


	//   ....[37]....
        /*00d0*/ 	.word	0xffffffff


	//   ....[38]....
        /*00d4*/ 	.word	0xffffffff


	//   ....[39]....
        /*00d8*/ 	.word	0xffffffff


	//   ....[40]....
        /*00dc*/ 	.word	0xffffffff


	//   ....[41]....
        /*00e0*/ 	.word	0xffffffff


	//   ....[42]....
        /*00e4*/ 	.word	0xffffffff


	//   ....[43]....
        /*00e8*/ 	.word	0xffffffff


	//   ....[44]....
        /*00ec*/ 	.word	0xffffffff


	//   ....[45]....
        /*00f0*/ 	.word	0xffffffff


	//   ....[46]....
        /*00f4*/ 	.word	0xffffffff


	//   ....[47]....
        /*00f8*/ 	.word	0xffffffff


	//   ....[48]....
        /*00fc*/ 	.word	0xffffffff


	//   ....[49]....
        /*0100*/ 	.word	0xffffffff


	//   ....[50]....
        /*0104*/ 	.word	0xffffffff


	//   ....[51]....
        /*0108*/ 	.word	0xffffffff


	//   ....[52]....
        /*010c*/ 	.word	0xffffffff


	//   ....[53]....
        /*0110*/ 	.word	0xffffffff


	//   ....[54]....
        /*0114*/ 	.word	0xffffffff


	//   ....[55]....
        /*0118*/ 	.word	0xffffffff


	//   ....[56]....
        /*011c*/ 	.word	0xffffffff


	//   ....[57]....
        /*0120*/ 	.word	0xffffffff


	//   ....[58]....
        /*0124*/ 	.word	0xffffffff


	//   ....[59]....
        /*0128*/ 	.word	0xffffffff


	//   ....[60]....
        /*012c*/ 	.word	0xffffffff


	//   ....[61]....
        /*0130*/ 	.word	0xffffffff


	//   ....[62]....
        /*0134*/ 	.word	0xffffffff


	//   ....[63]....
        /*0138*/ 	.word	0xffffffff


	//   ....[64]....
        /*013c*/ 	.word	0xffffffff


	//   ....[65]....
        /*0140*/ 	.word	0xffffffff


	//   ....[66]....
        /*0144*/ 	.word	0xffffffff


	//   ....[67]....
        /*0148*/ 	.word	0xffffffff


	//   ....[68]....
        /*014c*/ 	.word	0xffffffff


	//   ....[69]....
        /*0150*/ 	.word	0xffffffff


	//   ....[70]....
        /*0154*/ 	.word	0xffffffff


	//   ....[71]....
        /*0158*/ 	.word	0xffffffff


	//   ....[72]....
        /*015c*/ 	.word	0xffffffff


	//   ....[73]....
        /*0160*/ 	.word	0xffffffff


	//   ....[74]....
        /*0164*/ 	.word	0xffffffff


	//   ....[75]....
        /*0168*/ 	.word	0xffffffff


	//   ....[76]....
        /*016c*/ 	.word	0xffffffff


	//   ....[77]....
        /*0170*/ 	.word	0xffffffff


	//   ....[78]....
        /*0174*/ 	.word	0xffffffff


	//   ....[79]....
        /*0178*/ 	.word	0xffffffff


	//   ....[80]....
        /*017c*/ 	.word	0xffffffff


	//   ....[81]....
        /*0180*/ 	.word	0xffffffff


	//   ....[82]....
        /*0184*/ 	.word	0xffffffff


	//   ....[83]....
        /*0188*/ 	.word	0xffffffff


	//   ....[84]....
        /*018c*/ 	.word	0xffffffff


	//   ....[85]....
        /*0190*/ 	.word	0xffffffff


	//   ....[86]....
        /*0194*/ 	.word	0xffffffff


	//   ....[87]....
        /*0198*/ 	.word	0xffffffff


	//   ....[88]....
        /*019c*/ 	.word	0xffffffff


	//   ....[89]....
        /*01a0*/ 	.word	0xffffffff


	//   ....[90]....
        /*01a4*/ 	.word	0xffffffff


	//   ....[91]....
        /*01a8*/ 	.word	0xffffffff


	//   ....[92]....
        /*01ac*/ 	.word	0xffffffff


	//----- nvinfo : EIATTR_COOP_GROUP_INSTR_OFFSETS
	.align		4
.L_1835:
        /*01b0*/ 	.byte	0x04, 0x28
        /*01b2*/ 	.short	(.L_1837 - .L_1836)


	//   ....[0]....
.L_1836:
        /*01b4*/ 	.word	0x00000b20


	//   ....[1]....
        /*01b8*/ 	.word	0x00000bd0


	//   ....[2]....
        /*01bc*/ 	.word	0x00000df0


	//   ....[3]....
        /*01c0*/ 	.word	0x00003430


	//   ....[4]....
        /*01c4*/ 	.word	0x00003cc0


	//   ....[5]....
        /*01c8*/ 	.word	0x00004560


	//   ....[6]....
        /*01cc*/ 	.word	0x00004950


	//   ....[7]....
        /*01d0*/ 	.word	0x00005180


	//   ....[8]....
        /*01d4*/ 	.word	0x00005bc0


	//   ....[9]....
        /*01d8*/ 	.word	0x00005be0


	//   ....[10]....
        /*01dc*/ 	.word	0x00005c30


	//   ....[11]....
        /*01e0*/ 	.word	0x00005c40


	//   ....[12]....
        /*01e4*/ 	.word	0x00005c70


	//   ....[13]....
        /*01e8*/ 	.word	0x00005c90


	//   ....[14]....
        /*01ec*/ 	.word	0x00005cc0


	//   ....[15]....
        /*01f0*/ 	.word	0x00005ce0


	//   ....[16]....
        /*01f4*/ 	.word	0x00005d10


	//   ....[17]....
        /*01f8*/ 	.word	0x00005d30


	//   ....[18]....
        /*01fc*/ 	.word	0x00005e00


	//   ....[19]....
        /*0200*/ 	.word	0x00005e70


	//   ....[20]....
        /*0204*/ 	.word	0x00005e90


	//   ....[21]....
        /*0208*/ 	.word	0x00005ea0


	//   ....[22]....
        /*020c*/ 	.word	0x00005eb0


	//   ....[23]....
        /*0210*/ 	.word	0x00005ec0


	//   ....[24]....
        /*0214*/ 	.word	0x000064d0


	//   ....[25]....
        /*0218*/ 	.word	0x000064f0


	//   ....[26]....
        /*021c*/ 	.word	0x00006500


	//   ....[27]....
        /*0220*/ 	.word	0x00006530


	//   ....[28]....
        /*0224*/ 	.word	0x00006540


	//   ....[29]....
        /*0228*/ 	.word	0x00006550


	//   ....[30]....
        /*022c*/ 	.word	0x00006580


	//   ....[31]....
        /*0230*/ 	.word	0x00006590


	//   ....[32]....
        /*0234*/ 	.word	0x000065c0


	//   ....[33]....
        /*0238*/ 	.word	0x000065d0


	//   ....[34]....
        /*023c*/ 	.word	0x00006600


	//   ....[35]....
        /*0240*/ 	.word	0x00006610


	//   ....[36]....
        /*0244*/ 	.word	0x00006640


	//   ....[37]....
        /*0248*/ 	.word	0x00006650


	//   ....[38]....
        /*024c*/ 	.word	0x00006660


	//   ....[39]....
        /*0250*/ 	.word	0x00006670


	//   ....[40]....
        /*0254*/ 	.word	0x00007de0


	//   ....[41]....
        /*0258*/ 	.word	0x00007e20


	//   ....[42]....
        /*025c*/ 	.word	0x00007f20


	//   ....[43]....
        /*0260*/ 	.word	0x00007f50


	//   ....[44]....
        /*0264*/ 	.word	0x00008030


	//   ....[45]....
        /*0268*/ 	.word	0x00008060


	//   ....[46]....
        /*026c*/ 	.word	0x00008140


	//   ....[47]....
        /*0270*/ 	.word	0x00008170


	//   ....[48]....
        /*0274*/ 	.word	0x00008250


	//   ....[49]....
        /*0278*/ 	.word	0x00008280


	//   ....[50]....
        /*027c*/ 	.word	0x00008830


	//   ....[51]....
        /*0280*/ 	.word	0x00009020


	//   ....[52]....
        /*0284*/ 	.word	0x00009390


	//   ....[53]....
        /*0288*/ 	.word	0x00009520


	//   ....[54]....
        /*028c*/ 	.word	0x00009580


	//   ....[55]....
        /*0290*/ 	.word	0x000095d0


	//   ....[56]....
        /*0294*/ 	.word	0x000095f0


	//   ....[57]....
        /*0298*/ 	.word	0x00009610


	//   ....[58]....
        /*029c*/ 	.word	0x00009730


	//   ....[59]....
        /*02a0*/ 	.word	0x00009780


	//   ....[60]....
        /*02a4*/ 	.word	0x000097d0


	//   ....[61]....
        /*02a8*/ 	.word	0x000097f0


	//   ....[62]....
        /*02ac*/ 	.word	0x00009810


	//   ....[63]....
        /*02b0*/ 	.word	0x00009c20


	//   ....[64]....
        /*02b4*/ 	.word	0x00009ca0


	//   ....[65]....
        /*02b8*/ 	.word	0x00009d50


	//   ....[66]....
        /*02bc*/ 	.word	0x00009dc0


	//   ....[67]....
        /*02c0*/ 	.word	0x00009e50


	//   ....[68]....
        /*02c4*/ 	.word	0x00009ec0


	//   ....[69]....
        /*02c8*/ 	.word	0x00009f60


	//   ....[70]....
        /*02cc*/ 	.word	0x00009fd0


	//   ....[71]....
        /*02d0*/ 	.word	0x0000a070


	//   ....[72]....
        /*02d4*/ 	.word	0x0000a0e0


	//   ....[73]....
        /*02d8*/ 	.word	0x0000a150


	//   ....[74]....
        /*02dc*/ 	.word	0x0000a1c0


	//   ....[75]....
        /*02e0*/ 	.word	0x0000a240


	//   ....[76]....
        /*02e4*/ 	.word	0x0000a2b0


	//   ....[77]....
        /*02e8*/ 	.word	0x0000a330


	//   ....[78]....
        /*02ec*/ 	.word	0x0000a3b0


	//   ....[79]....
        /*02f0*/ 	.word	0x0000a450


	//   ....[80]....
        /*02f4*/ 	.word	0x0000a4c0


	//   ....[81]....
        /*02f8*/ 	.word	0x0000a540


	//   ....[82]....
        /*02fc*/ 	.word	0x0000a5b0


	//   ....[83]....
        /*0300*/ 	.word	0x0000a640


	//   ....[84]....
        /*0304*/ 	.word	0x0000a6b0


	//   ....[85]....
        /*0308*/ 	.word	0x0000a750


	//   ....[86]....
        /*030c*/ 	.word	0x0000a7c0


	//   ....[87]....
        /*0310*/ 	.word	0x0000a840


	//   ....[88]....
        /*0314*/ 	.word	0x0000a8b0


	//   ....[89]....
        /*0318*/ 	.word	0x0000a920


	//   ....[90]....
        /*031c*/ 	.word	0x0000a990


	//   ....[91]....
        /*0320*/ 	.word	0x0000a9f0


	//   ....[92]....
        /*0324*/ 	.word	0x0000aa60


	//----- nvinfo : EIATTR_EXIT_INSTR_OFFSETS
	.align		4
.L_1837:
        /*0328*/ 	.byte	0x04, 0x1c
        /*032a*/ 	.short	(.L_1839 - .L_1838)


	//   ....[0]....
.L_1838:
        /*032c*/ 	.word	0x00009940


	//   ....[1]....
        /*0330*/ 	.word	0x00009bc0


	//----- nvinfo : EIATTR_MAX_THREADS
	.align		4
.L_1839:
        /*0334*/ 	.byte	0x04, 0x05
        /*0336*/ 	.short	(.L_1841 - .L_1840)
.L_1840:
        /*0338*/ 	.word	0x00000080
        /*033c*/ 	.word	0x00000001
        /*0340*/ 	.word	0x00000001


	//----- nvinfo : EIATTR_CRS_STACK_SIZE
	.align		4
.L_1841:
        /*0344*/ 	.byte	0x04, 0x1e
        /*0346*/ 	.short	(.L_1843 - .L_1842)
.L_1842:
        /*0348*/ 	.word	0x00000000
.L_1843:


//--------------------- .nv.info._Z25selective_scan_bwd_kernelI32Selective_Scan_bwd_kernel_traitsILi128ELi16ELb1ELb1ELb1ELb0ELb0EN3c108BFloat16EfEEv12SSMParamsBwd --------------------------
	.section	.nv.info._Z25selective_scan_bwd_kernelI32Selective_Scan_bwd_kernel_traitsILi128ELi16ELb1ELb1ELb1ELb0ELb0EN3c108BFloat16EfEEv12SSMParamsBwd,"",@"SHT_CUDA_INFO"
	.sectionflags	@""
	.align	4


	//----- nvinfo : EIATTR_CUDA_API_VERSION
	.align		4
        /*0000*/ 	.byte	0x04, 0x37
        /*0002*/ 	.short	(.L_1845 - .L_1844)
.L_1844:
        /*0004*/ 	.word	0x00000082


	//----- nvinfo : EIATTR_SW2861232_WAR
	.align		4
.L_1845:
        /*0008*/ 	.byte	0x01, 0x35
	.zero		2


	//----- nvinfo : EIATTR_PARAM_CBANK
	.align		4
        /*000c*/ 	.byte	0x04, 0x0a
        /*000e*/ 	.short	(.L_1847 - .L_1846)
	.align		4
.L_1846:
        /*0010*/ 	.word	index@(.nv.constant0._Z25selective_scan_bwd_kernelI32Selective_Scan_bwd_kernel_traitsILi128ELi16ELb1ELb1ELb1ELb0ELb0EN3c108BFloat16EfEEv12SSMParamsBwd)
        /*0014*/ 	.short	0x0160
        /*0016*/ 	.short	0x01f0


	//----- nvinfo : EIATTR_CBANK_PARAM_SIZE
	.align		4
.L_1847:
        /*0018*/ 	.byte	0x03, 0x19
        /*001a*/ 	.short	0x01f0


	//----- nvinfo : EIATTR_KPARAM_INFO
	.align		4
        /*001c*/ 	.byte	0x04, 0x17
        /*001e*/ 	.short	(.L_1849 - .L_1848)
.L_1848:
        /*0020*/ 	.word	0x00000000
        /*0024*/ 	.short	0x0000
        /*0026*/ 	.short	0x0000
        /*0028*/ 	.byte	0x00, 0xf0, 0xc1, 0x07


	//----- nvinfo : EIATTR_MAXREG_COUNT
	.align		4
.L_1849:
        /*002c*/ 	.byte	0x03, 0x1b
        /*002e*/ 	.short	0x00a8


	//----- nvinfo : EIATTR_NUM_BARRIERS
	.align		4
        /*0030*/ 	.byte	0x02, 0x4c
        /*0032*/ 	.byte	0x01
	.zero		1


	//----- nvinfo : EIATTR_MERCURY_ISA_VERSION
	.align		4
        /*0034*/ 	.byte	0x03, 0x5f
        /*0036*/ 	.short	0x0000


	//----- nvinfo : EIATTR_COOP_GROUP_MASK_REGIDS
	.align		4
        /*0038*/ 	.byte	0x04, 0x29
        /*003a*/ 	.short	(.L_1851 - .L_1850)


	//   ....[0]....
.L_1850:
        /*003c*/ 	.word	0xffffffff


	//   ....[1]....
        /*0040*/ 	.word	0xffffffff


	//   ....[2]....
        /*0044*/ 	.word	0xffffffff


	//   ....[3]....
        /*0048*/ 	.word	0xffffffff


	//   ....[4]....
        /*004c*/ 	.word	0xffffffff


	//   ....[5]....
        /*0050*/ 	.word	0xffffffff


	//   ....[6]....
        /*0054*/ 	.word	0xffffffff


	//   ....[7]....
        /*0058*/ 	.word	0xffffffff


	//   ....[8]....
        /*005c*/ 	.word	0xffffffff


	//   ....[9]....
        /*0060*/ 	.word	0xffffffff


	//   ....[10]....
        /*0064*/ 	.word	0xffffffff


	//   ....[11]....
        /*0068*/ 	.word	0xffffffff


	//   ....[12]....
        /*006c*/ 	.word	0xffffffff


	//   ....[13]....
        /*0070*/ 	.word	0xffffffff


	//   ....[14]....
        /*0074*/ 	.word	0xffffffff


	//   ....[15]....
        /*0078*/ 	.word	0xffffffff


	//   ....[16]....
        /*007c*/ 	.word	0xffffffff


	//   ....[17]....
        /*0080*/ 	.word	0xffffffff


	//   ....[18]....
        /*0084*/ 	.word	0xffffffff


	//   ....[19]....
        /*0088*/ 	.word	0xffffffff


	//   ....[20]....
        /*008c*/ 	.word	0xffffffff


	//   ....[21]....
        /*0090*/ 	.word	0xffffffff


	//   ....[22]....
        /*0094*/ 	.word	0xffffffff


	//   ....[23]....
        /*0098*/ 	.word	0xffffffff


	//   ....[24]....
        /*009c*/ 	.word	0xffffffff


	//   ....[25]....
        /*00a0*/ 	.word	0xffffffff


	//   ....[26]....
        /*00a4*/ 	.word	0xffffffff


	//   ....[27]....
        /*00a8*/ 	.word	0xffffffff


	//   ....[28]....
        /*00ac*/ 	.word	0xffffffff


	//   ....[29]....
        /*00b0*/ 	.word	0xffffffff


	//   ....[30]....
        /*00b4*/ 	.word	0xffffffff


	//   ....[31]....
        /*00b8*/ 	.word	0xffffffff


	//   ....[32]....
        /*00bc*/ 	.word	0xffffffff


	//   ....[33]....
        /*00c0*/ 	.word	0xffffffff


	//   ....[34]....
        /*00c4*/ 	.word	0xffffffff


	//   ....[35]....
        /*00c8*/ 	.word	0xffffffff


	//   ....[36]....
        /*00cc*/ 	.word	0xffffffff


	//   ....[37]....
        /*00d0*/ 	.word	0xffffffff


	//   ....[38]....
        /*00d4*/ 	.word	0xffffffff


	//   ....[39]....
        /*00d8*/ 	.word	0xffffffff


	//   ....[40]....
        /*00dc*/ 	.word	0xffffffff


	//   ....[41]....
        /*00e0*/ 	.word	0xffffffff


	//   ....[42]....
        /*00e4*/ 	.word	0xffffffff


	//   ....[43]....
        /*00e8*/ 	.word	0xffffffff


	//   ....[44]....
        /*00ec*/ 	.word	0xffffffff


	//   ....[45]....
        /*00f0*/ 	.word	0xffffffff


	//   ....[46]....
        /*00f4*/ 	.word	0xffffffff


	//   ....[47]....
        /*00f8*/ 	.word	0xffffffff


	//   ....[48]....
        /*00fc*/ 	.word	0xffffffff


	//   ....[49]....
        /*0100*/ 	.word	0xffffffff


	//   ....[50]....
        /*0104*/ 	.word	0xffffffff


	//   ....[51]....
        /*0108*/ 	.word	0xffffffff


	//   ....[52]....
        /*010c*/ 	.word	0xffffffff


	//   ....[53]....
        /*0110*/ 	.word	0xffffffff


	//   ....[54]....
        /*0114*/ 	.word	0xffffffff


	//   ....[55]....
        /*0118*/ 	.word	0xffffffff


	//   ....[56]....
        /*011c*/ 	.word	0xffffffff


	//   ....[57]....
        /*0120*/ 	.word	0xffffffff


	//   ....[58]....
        /*0124*/ 	.word	0xffffffff


	//   ....[59]....
        /*0128*/ 	.word	0xffffffff


	//   ....[60]....
        /*012c*/ 	.word	0xffffffff


	//   ....[61]....
        /*0130*/ 	.word	0xffffffff


	//   ....[62]....
        /*0134*/ 	.word	0xffffffff


	//   ....[63]....
        /*0138*/ 	.word	0xffffffff


	//   ....[64]....
        /*013c*/ 	.word	0xffffffff


	//   ....[65]....
        /*0140*/ 	.word	0xffffffff


	//   ....[66]....
        /*0144*/ 	.word	0xffffffff


	//   ....[67]....
        /*0148*/ 	.word	0xffffffff


	//   ....[68]....
        /*014c*/ 	.word	0xffffffff


	//   ....[69]....
        /*0150*/ 	.word	0xffffffff


	//   ....[70]....
        /*0154*/ 	.word	0xffffffff


	//   ....[71]....
        /*0158*/ 	.word	0xffffffff


	//   ....[72]....
        /*015c*/ 	.word	0xffffffff


	//   ....[73]....
        /*0160*/ 	.word	0xffffffff


	//   ....[74]....
        /*0164*/ 	.word	0xffffffff


	//   ....[75]....
        /*0168*/ 	.word	0xffffffff


	//   ....[76]....
        /*016c*/ 	.word	0xffffffff


	//   ....[77]....
        /*0170*/ 	.word	0xffffffff


	//   ....[78]....
        /*0174*/ 	.word	0xffffffff


	//   ....[79]....
        /*0178*/ 	.word	0xffffffff


	//   ....[80]....
        /*017c*/ 	.word	0xffffffff


	//   ....[81]....
        /*0180*/ 	.word	0xffffffff


	//   ....[82]....
        /*0184*/ 	.word	0xffffffff


	//   ....[83]....
        /*0188*/ 	.word	0xffffffff


	//----- nvinfo : EIATTR_COOP_GROUP_INSTR_OFFSETS
	.align		4
.L_1851:
        /*018c*/ 	.byte	0x04, 0x28
        /*018e*/ 	.short	(.L_1853 - .L_1852)


	//   ....[0]....
.L_1852:
        /*0190*/ 	.word	0x00000c60


	//   ....[1]....
        /*0194*/ 	.word	0x00000d10


	//   ....[2]....
        /*0198*/ 	.word	0x00000fa0


	//   ....[3]....
        /*019c*/ 	.word	0x000017e0


	//   ....[4]....
        /*01a0*/ 	.word	0x00001d80


	//   ....[5]....
        /*01a4*/ 	.word	0x00002680


	//   ....[6]....
        /*01a8*/ 	.word	0x000026a0


	//   ....[7]....
        /*01ac*/ 	.word	0x000026f0


	//   ....[8]....
        /*01b0*/ 	.word	0x00002700


	//   ....[9]....
        /*01b4*/ 	.word	0x00002730


	//   ....[10]....
        /*01b8*/ 	.word	0x00002750


	//   ....[11]....
        /*01bc*/ 	.word	0x00002780


	//   ....[12]....
        /*01c0*/ 	.word	0x000027a0


	//   ....[13]....
        /*01c4*/ 	.word	0x000027d0


	//   ....[14]....
        /*01c8*/ 	.word	0x000027f0


	//   ....[15]....
        /*01cc*/ 	.word	0x000028a0


	//   ....[16]....
        /*01d0*/ 	.word	0x00002910


	//   ....[17]....
        /*01d4*/ 	.word	0x00002930


	//   ....[18]....
        /*01d8*/ 	.word	0x00002940


	//   ....[19]....
        /*01dc*/ 	.word	0x00002950


	//   ....[20]....
        /*01e0*/ 	.word	0x00002960


	//   ....[21]....
        /*01e4*/ 	.word	0x00002f70


	//   ....[22]....
        /*01e8*/ 	.word	0x00002f90


	//   ....[23]....
        /*01ec*/ 	.word	0x00002fa0


	//   ....[24]....
        /*01f0*/ 	.word	0x00002fd0


	//   ....[25]....
        /*01f4*/ 	.word	0x00002fe0


	//   ....[26]....
        /*01f8*/ 	.word	0x00002ff0


	//   ....[27]....
        /*01fc*/ 	.word	0x00003020


	//   ....[28]....
        /*0200*/ 	.word	0x00003030


	//   ....[29]....
        /*0204*/ 	.word	0x00003060


	//   ....[30]....
        /*0208*/ 	.word	0x00003070


	//   ....[31]....
        /*020c*/ 	.word	0x000030a0


	//   ....[32]....
        /*0210*/ 	.word	0x000030b0


	//   ....[33]....
        /*0214*/ 	.word	0x000030e0


	//   ....[34]....
        /*0218*/ 	.word	0x000030f0


	//   ....[35]....
        /*021c*/ 	.word	0x00003100


	//   ....[36]....
        /*0220*/ 	.word	0x00003110


	//   ....[37]....
        /*0224*/ 	.word	0x00005040


	//   ....[38]....
        /*0228*/ 	.word	0x00005150


	//   ....[39]....
        /*022c*/ 	.word	0x00005250


	//   ....[40]....
        /*0230*/ 	.word	0x00005290


	//   ....[41]....
        /*0234*/ 	.word	0x000052c0


	//   ....[42]....
        /*0238*/ 	.word	0x00005620


	//   ....[43]....
        /*023c*/ 	.word	0x00005a50


	//   ....[44]....
        /*0240*/ 	.word	0x00005b10


	//   ....[45]....
        /*0244*/ 	.word	0x00005b70


	//   ....[46]....
        /*0248*/ 	.word	0x00005bc0


	//   ....[47]....
        /*024c*/ 	.word	0x00005be0


	//   ....[48]....
        /*0250*/ 	.word	0x00005c00


	//   ....[49]....
        /*0254*/ 	.word	0x00005d20


	//   ....[50]....
        /*0258*/ 	.word	0x00005d70


	//   ....[51]....
        /*025c*/ 	.word	0x00005dc0


	//   ....[52]....
        /*0260*/ 	.word	0x00005de0


	//   ....[53]....
        /*0264*/ 	.word	0x00005e00


	//   ....[54]....
        /*0268*/ 	.word	0x00006100


	//   ....[55]....
        /*026c*/ 	.word	0x00006180


	//   ....[56]....
        /*0270*/ 	.word	0x00006230


	//   ....[57]....
        /*0274*/ 	.word	0x000062a0


	//   ....[58]....
        /*0278*/ 	.word	0x00006330


	//   ....[59]....
        /*027c*/ 	.word	0x000063a0


	//   ....[60]....
        /*0280*/ 	.word	0x00006430


	//   ....[61]....
        /*0284*/ 	.word	0x000064a0


	//   ....[62]....
        /*0288*/ 	.word	0x00006550


	//   ....[63]....
        /*028c*/ 	.word	0x000065c0


	//   ....[64]....
        /*0290*/ 	.word	0x00006630


	//   ....[65]....
        /*0294*/ 	.word	0x000066a0


	//   ....[66]....
        /*0298*/ 	.word	0x00006710


	//   ....[67]....
        /*029c*/ 	.word	0x00006780


	//   ....[68]....
        /*02a0*/ 	.word	0x00006800


	//   ....[69]....
        /*02a4*/ 	.word	0x00006880


	//   ....[70]....
        /*02a8*/ 	.word	0x00006920


	//   ....[71]....
        /*02ac*/ 	.word	0x00006990


	//   ....[72]....
        /*02b0*/ 	.word	0x00006a10


	//   ....[73]....
        /*02b4*/ 	.word	0x00006a80


	//   ....[74]....
        /*02b8*/ 	.word	0x00006b00


	//   ....[75]....
        /*02bc*/ 	.word	0x00006b70


	//   ....[76]....
        /*02c0*/ 	.word	0x00006c00


	//   ....[77]....
        /*02c4*/ 	.word	0x00006c70


	//   ....[78]....
        /*02c8*/ 	.word	0x00006cf0


	//   ....[79]....
        /*02cc*/ 	.word	0x00006d60


	//   ....[80]....
        /*02d0*/ 	.word	0x00006dd0


	//   ....[81]....
        /*02d4*/ 	.word	0x00006e40


	//   ....[82]....
        /*02d8*/ 	.word	0x00006ea0


	//   ....[83]....
        /*02dc*/ 	.word	0x00006f10


	//----- nvinfo : EIATTR_EXIT_INSTR_OFFSETS
	.align		4
.L_1853:
        /*02e0*/ 	.byte	0x04, 0x1c
        /*02e2*/ 	.short	(.L_1855 - .L_1854)


	//   ....[0]....
.L_1854:
        /*02e4*/ 	.word	0x00005f30


	//   ....[1]....
        /*02e8*/ 	.word	0x000060a0


	//----- nvinfo : EIATTR_MAX_THREADS
	.align		4
.L_1855:
        /*02ec*/ 	.byte	0x04, 0x05
        /*02ee*/ 	.short	(.L_1857 - .L_1856)
.L_1856:
        /*02f0*/ 	.word	0x00000080
        /*02f4*/ 	.word	0x00000001
        /*02f8*/ 	.word	0x00000001


	//----- nvinfo : EIATTR_CRS_STACK_SIZE
	.align		4
.L_1857:
        /*02fc*/ 	.byte	0x04, 0x1e
        /*02fe*/ 	.short	(.L_1859 - .L_1858)
.L_1858:
        /*0300*/ 	.word	0x00000000
.L_1859:


//--------------------- .nv.info._Z25selective_scan_bwd_kernelI32Selective_Scan_bwd_kernel_traitsILi128ELi16ELb1ELb1ELb1ELb0ELb1EN3c108BFloat16EfEEv12SSMParamsBwd --------------------------
	.section	.nv.info._Z25selective_scan_bwd_kernelI32Selective_Scan_bwd_kernel_traitsILi128ELi16ELb1ELb1ELb1ELb0ELb1EN3c108BFloat16EfEEv12SSMParamsBwd,"",@"SHT_CUDA_INFO"
	.sectionflags	@""
	.align	4


	//----- nvinfo : EIATTR_CUDA_API_VERSION
	.align		4
        /*0000*/ 	.byte	0x04, 0x37
        /*0002*/ 	.short	(.L_1861 - .L_1860)
.L_1860:
        /*0004*/ 	.word	0x00000082


	//----- nvinfo : EIATTR_SW2861232_WAR
	.align		4
.L_1861:
        /*0008*/ 	.byte	0x01, 0x35
	.zero		2


	//----- nvinfo : EIATTR_PARAM_CBANK
	.align		4
        /*000c*/ 	.byte	0x04, 0x0a
        /*000e*/ 	.short	(.L_1863 - .L_1862)
	.align		4
.L_1862:
        /*0010*/ 	.word	index@(.nv.constant0._Z25selective_scan_bwd_kernelI32Selective_Scan_bwd_kernel_traitsILi128ELi16ELb1ELb1ELb1ELb0ELb1EN3c108BFloat16EfEEv12SSMParamsBwd)
        /*0014*/ 	.short	0x0160
        /*0016*/ 	.short	0x01f0


	//----- nvinfo : EIATTR_CBANK_PARAM_SIZE
	.align		4
.L_1863:
        /*0018*/ 	.byte	0x03, 0x19
        /*001a*/ 	.short	0x01f0


	//----- nvinfo : EIATTR_KPARAM_INFO
	.align		4
        /*001c*/ 	.byte	0x04, 0x17
        /*001e*/ 	.short	(.L_1865 - .L_1864)
.L_1864:
        /*0020*/ 	.word	0x00000000
        /*0024*/ 	.short	0x0000
        /*0026*/ 	.short	0x0000
        /*0028*/ 	.byte	0x00, 0xf0, 0xc1, 0x07


	//----- nvinfo : EIATTR_MAXREG_COUNT
	.align		4
.L_1865:
        /*002c*/ 	.byte	0x03, 0x1b
        /*002e*/ 	.short	0x00a8


	//----- nvinfo : EIATTR_NUM_BARRIERS
	.align		4
        /*0030*/ 	.byte	0x02, 0x4c
        /*0032*/ 	.byte	0x01
	.zero		1


	//----- nvinfo : EIATTR_MERCURY_ISA_VERSION
	.align		4
        /*0034*/ 	.byte	0x03, 0x5f
        /*0036*/ 	.short	0x0000


	//----- nvinfo : EIATTR_COOP_GROUP_MASK_REGIDS
	.align		4
        /*0038*/ 	.byte	0x04, 0x29
        /*003a*/ 	.short	(.L_1867 - .L_1866)


	//   ....[0]....
.L_1866:
        /*003c*/ 	.word	0xffffffff


	//   ....[1]....
        /*0040*/ 	.word	0xffffffff


	//   ....[2]....
        /*0044*/ 	.word	0xffffffff


	//   ....[3]....
        /*0048*/ 	.word	0xffffffff


	//   ....[4]....
        /*004c*/ 	.word	0xffffffff


	//   ....[5]....
        /*0050*/ 	.word	0xffffffff


	//   ....[6]....
        /*0054*/ 	.word	0xffffffff


	//   ....[7]....
        /*0058*/ 	.word	0xffffffff


	//   ....[8]....
        /*005c*/ 	.word	0xffffffff


	//   ....[9]....
        /*0060*/ 	.word	0xffffffff


	//   ....[10]....
        /*0064*/ 	.word	0xffffffff


	//   ....[11]....
        /*0068*/ 	.word	0xffffffff


	//   ....[12]....
        /*006c*/ 	.word	0xffffffff


	//   ....[13]....
        /*0070*/ 	.word	0xffffffff


	//   ....[14]....
        /*0074*/ 	.word	0xffffffff


	//   ....[15]....
        /*0078*/ 	.word	0xffffffff


	//   ....[16]....
        /*007c*/ 	.word	0xffffffff


	//   ....[17]....
        /*0080*/ 	.word	0xffffffff


	//   ....[18]....
        /*0084*/ 	.word	0xffffffff


	//   ....[19]....
        /*0088*/ 	.word	0xffffffff


	//   ....[20]....
        /*008c*/ 	.word	0xffffffff


	//   ....[21]....
        /*0090*/ 	.word	0xffffffff


	//   ....[22]....
        /*0094*/ 	.word	0xffffffff


	//   ....[23]....
        /*0098*/ 	.word	0xffffffff


	//   ....[24]....
        /*009c*/ 	.word	0xffffffff


	//   ....[25]....
        /*00a0*/ 	.word	0xffffffff


	//   ....[26]....
        /*00a4*/ 	.word	0xffffffff


	//   ....[27]....
        /*00a8*/ 	.word	0xffffffff


	//   ....[28]....
        /*00ac*/ 	.word	0xffffffff


	//   ....[29]....
        /*00b0*/ 	.word	0xffffffff


	//   ....[30]....
        /*00b4*/ 	.word	0xffffffff


	//   ....[31]....
        /*00b8*/ 	.word	0xffffffff


	//   ....[32]....
        /*00bc*/ 	.word	0xffffffff


	//   ....[33]....
        /*00c0*/ 	.word	0xffffffff


	//   ....[34]....
        /*00c4*/ 	.word	0xffffffff


	//   ....[35]....
        /*00c8*/ 	.word	0xffffffff


	//   ....[36]....
        /*00cc*/ 	.word	0xffffffff


	//   ....[37]....
        /*00d0*/ 	.word	0xffffffff


	//   ....[38]....
        /*00d4*/ 	.word	0xffffffff


	//   ....[39]....
        /*00d8*/ 	.word	0xffffffff


	//   ....[40]....
        /*00dc*/ 	.word	0xffffffff


	//   ....[41]....
        /*00e0*/ 	.word	0xffffffff


	//   ....[42]....
        /*00e4*/ 	.word	0xffffffff


	//   ....[43]....
        /*00e8*/ 	.word	0xffffffff


	//   ....[44]....
        /*00ec*/ 	.word	0xffffffff


	//   ....[45]....
        /*00f0*/ 	.word	0xffffffff


	//   ....[46]....
        /*00f4*/ 	.word	0xffffffff


	//   ....[47]....
        /*00f8*/ 	.word	0xffffffff


	//   ....[48]....
        /*00fc*/ 	.word	0xffffffff


	//   ....[49]....
        /*0100*/ 	.word	0xffffffff


	//   ....[50]....
        /*0104*/ 	.word	0xffffffff


	//   ....[51]....
        /*0108*/ 	.word	0xffffffff


	//   ....[52]....
        /*010c*/ 	.word	0xffffffff


	//   ....[53]....
        /*0110*/ 	.word	0xffffffff


	//   ....[54]....
        /*0114*/ 	.word	0xffffffff


	//   ....[55]....
        /*0118*/ 	.word	0xffffffff


	//   ....[56]....
        /*011c*/ 	.word	0xffffffff


	//   ....[57]....
        /*0120*/ 	.word	0xffffffff


	//   ....[58]....
        /*0124*/ 	.word	0xffffffff


	//   ....[59]....
        /*0128*/ 	.word	0xffffffff


	//   ....[60]....
        /*012c*/ 	.word	0xffffffff


	//   ....[61]....
        /*0130*/ 	.word	0xffffffff


	//   ....[62]....
        /*0134*/ 	.word	0xffffffff


	//   ....[63]....
        /*0138*/ 	.word	0xffffffff


	//   ....[64]....
        /*013c*/ 	.word	0xffffffff


	//   ....[65]....
        /*0140*/ 	.word	0xffffffff


	//   ....[66]....
        /*0144*/ 	.word	0xffffffff


	//   ....[67]....
        /*0148*/ 	.word	0xffffffff


	//   ....[68]....
        /*014c*/ 	.word	0xffffffff


	//   ....[69]....
        /*0150*/ 	.word	0xffffffff


	//   ....[70]....
        /*0154*/ 	.word	0xffffffff


	//   ....[71]....
        /*0158*/ 	.word	0xffffffff


	//   ....[72]....
        /*015c*/ 	.word	0xffffffff


	//   ....[73]....
        /*0160*/ 	.word	0xffffffff


	//   ....[74]....
        /*0164*/ 	.word	0xffffffff


	//   ....[75]....
        /*0168*/ 	.word	0xffffffff


	//   ....[76]....
        /*016c*/ 	.word	0xffffffff


	//   ....[77]....
        /*0170*/ 	.word	0xffffffff


	//   ....[78]....
        /*0174*/ 	.word	0xffffffff


	//   ....[79]....
        /*0178*/ 	.word	0xffffffff


	//   ....[80]....
        /*017c*/ 	.word	0xffffffff


	//   ....[81]....
        /*0180*/ 	.word	0xffffffff


	//   ....[82]....
        /*0184*/ 	.word	0xffffffff


	//   ....[83]....
        /*0188*/ 	.word	0xffffffff


	//   ....[84]....
        /*018c*/ 	.word	0xffffffff


	//   ....[85]....
        /*0190*/ 	.word	0xffffffff


	//   ....[86]....
        /*0194*/ 	.word	0xffffffff


	//   ....[87]....
        /*0198*/ 	.word	0xffffffff


	//----- nvinfo : EIATTR_COOP_GROUP_INSTR_OFFSETS
	.align		4
.L_1867:
        /*019c*/ 	.byte	0x04, 0x28
        /*019e*/ 	.short	(.L_1869 - .L_1868)


	//   ....[0]....
.L_1868:
        /*01a0*/ 	.word	0x00000c70


	//   ....[1]....
        /*01a4*/ 	.word	0x00000d20


	//   ....[2]....
        /*01a8*/ 	.word	0x00000ec0


	//   ....[3]....
        /*01ac*/ 	.word	0x00001040


	//   ....[4]....
        /*01b0*/ 	.word	0x00001940


	//   ....[5]....
        /*01b4*/ 	.word	0x00002150


	//   ....[6]....
        /*01b8*/ 	.word	0x00002680


	//   ....[7]....
        /*01bc*/ 	.word	0x00002cb0


	//   ....[8]....
        /*01c0*/ 	.word	0x000032f0


	//   ....[9]....
        /*01c4*/ 	.word	0x00003b50


	//   ....[10]....
        /*01c8*/ 	.word	0x00003b70


	//   ....[11]....
        /*01cc*/ 	.word	0x00003bc0


	//   ....[12]....
        /*01d0*/ 	.word	0x00003bd0


	//   ....[13]....
        /*01d4*/ 	.word	0x00003c00


	//   ....[14]....
        /*01d8*/ 	.word	0x00003c20


	//   ....[15]....
        /*01dc*/ 	.word	0x00003c50


	//   ....[16]....
        /*01e0*/ 	.word	0x00003c70


	//   ....[17]....
        /*01e4*/ 	.word	0x00003ca0


	//   ....[18]....
        /*01e8*/ 	.word	0x00003cc0


	//   ....[19]....
        /*01ec*/ 	.word	0x00003d80


	//   ....[20]....
        /*01f0*/ 	.word	0x00003df0


	//   ....[21]....
        /*01f4*/ 	.word	0x00003e10


	//   ....[22]....
        /*01f8*/ 	.word	0x00003e20


	//   ....[23]....
        /*01fc*/ 	.word	0x00003e30


	//   ....[24]....
        /*0200*/ 	.word	0x00003e40


	//   ....[25]....
        /*0204*/ 	.word	0x00004450


	//   ....[26]....
        /*0208*/ 	.word	0x00004470


	//   ....[27]....
        /*020c*/ 	.word	0x00004480


	//   ....[28]....
        /*0210*/ 	.word	0x000044b0


	//   ....[29]....
        /*0214*/ 	.word	0x000044c0


	//   ....[30]....
        /*0218*/ 	.word	0x000044d0


	//   ....[31]....
        /*021c*/ 	.word	0x00004500


	//   ....[32]....
        /*0220*/ 	.word	0x00004510


	//   ....[33]....
        /*0224*/ 	.word	0x00004540


	//   ....[34]....
        /*0228*/ 	.word	0x00004550


	//   ....[35]....
        /*022c*/ 	.word	0x00004580


	//   ....[36]....
        /*0230*/ 	.word	0x00004590


	//   ....[37]....
        /*0234*/ 	.word	0x000045c0


	//   ....[38]....
        /*0238*/ 	.word	0x000045d0


	//   ....[39]....
        /*023c*/ 	.word	0x000045e0


	//   ....[40]....
        /*0240*/ 	.word	0x000045f0


	//   ....[41]....
        /*0244*/ 	.word	0x00006540


	//   ....[42]....
        /*0248*/ 	.word	0x00006650


	//   ....[43]....
        /*024c*/ 	.word	0x00006750


	//   ....[44]....
        /*0250*/ 	.word	0x00006780


	//   ....[45]....
        /*0254*/ 	.word	0x000067b0


	//   ....[46]....
        /*0258*/ 	.word	0x00006b20


	//   ....[47]....
        /*025c*/ 	.word	0x00006ee0


	//   ....[48]....
        /*0260*/ 	.word	0x00006fb0


	//   ....[49]....
        /*0264*/ 	.word	0x00007010


	//   ....[50]....
        /*0268*/ 	.word	0x00007060


	//   ....[51]....
        /*026c*/ 	.word	0x00007080


	//   ....[52]....
        /*0270*/ 	.word	0x000070a0


	//   ....[53]....
        /*0274*/ 	.word	0x000071c0


	//   ....[54]....
        /*0278*/ 	.word	0x00007210


	//   ....[55]....
        /*027c*/ 	.word	0x00007260


	//   ....[56]....
        /*0280*/ 	.word	0x00007280


	//   ....[57]....
        /*0284*/ 	.word	0x000072a0


	//   ....[58]....
        /*0288*/ 	.word	0x000075a0


	//   ....[59]....
        /*028c*/ 	.word	0x00007620


	//   ....[60]....
        /*0290*/ 	.word	0x000076d0


	//   ....[61]....
        /*0294*/ 	.word	0x00007740


	//   ....[62]....
        /*0298*/ 	.word	0x000077d0


	//   ....[63]....
        /*029c*/ 	.word	0x00007840


	//   ....[64]....
        /*02a0*/ 	.word	0x000078d0


	//   ....[65]....
        /*02a4*/ 	.word	0x00007940


	//   ....[66]....
        /*02a8*/ 	.word	0x000079f0


	//   ....[67]....
        /*02ac*/ 	.word	0x00007a60


	//   ....[68]....
        /*02b0*/ 	.word	0x00007ac0


	//   ....[69]....
        /*02b4*/ 	.word	0x00007b30


	//   ....[70]....
        /*02b8*/ 	.word	0x00007bb0


	//   ....[71]....
        /*02bc*/ 	.word	0x00007c20


	//   ....[72]....
        /*02c0*/ 	.word	0x00007ca0


	//   ....[73]....
        /*02c4*/ 	.word	0x00007d20


	//   ....[74]....
        /*02c8*/ 	.word	0x00007dc0


	//   ....[75]....
        /*02cc*/ 	.word	0x00007e30


	//   ....[76]....
        /*02d0*/ 	.word	0x00007eb0


	//   ....[77]....
        /*02d4*/ 	.word	0x00007f20


	//   ....[78]....
        /*02d8*/ 	.word	0x00007fa0


	//   ....[79]....
        /*02dc*/ 	.word	0x00008010


	//   ....[80]....
        /*02e0*/ 	.word	0x000080a0


	//   ....[81]....
        /*02e4*/ 	.word	0x00008110


	//   ....[82]....
        /*02e8*/ 	.word	0x00008190


	//   ....[83]....
        /*02ec*/ 	.word	0x00008200


	//   ....[84]....
        /*02f0*/ 	.word	0x00008270


	//   ....[85]....
        /*02f4*/ 	.word	0x000082e0


	//   ....[86]....
        /*02f8*/ 	.word	0x00008340


	//   ....[87]....
        /*02fc*/ 	.word	0x000083b0


	//----- nvinfo : EIATTR_EXIT_INSTR_OFFSETS
	.align		4
.L_1869:
        /*0300*/ 	.byte	0x04, 0x1c
        /*0302*/ 	.short	(.L_1871 - .L_1870)


	//   ....[0]....
.L_1870:
        /*0304*/ 	.word	0x000073d0


	//   ....[1]....
        /*0308*/ 	.word	0x00007540


	//----- nvinfo : EIATTR_MAX_THREADS
	.align		4
.L_1871:
        /*030c*/ 	.byte	0x04, 0x05
        /*030e*/ 	.short	(.L_1873 - .L_1872)
.L_1872:
        /*0310*/ 	.word	0x00000080
        /*0314*/ 	.word	0x00000001
        /*0318*/ 	.word	0x00000001


	//----- nvinfo : EIATTR_CRS_STACK_SIZE
	.align		4
.L_1873:
        /*031c*/ 	.byte	0x04, 0x1e
        /*031e*/ 	.short	(.L_1875 - .L_1874)
.L_1874:
        /*0320*/ 	.word	0x00000000
.L_1875:


//--------------------- .nv.info._Z25selective_scan_bwd_kernelI32Selective_Scan_bwd_kernel_traitsILi128ELi16ELb1ELb1ELb1ELb1ELb0EN3c108BFloat16EfEEv12SSMParamsBwd --------------------------
	.section	.nv.info._Z25selective_scan_bwd_kernelI32Selective_Scan_bwd_kernel_traitsILi128ELi16ELb1ELb1ELb1ELb1ELb0EN3c108BFloat16EfEEv12SSMParamsBwd,"",@"SHT_CUDA_INFO"
	.sectionflags	@""
	.align	4


	//----- nvinfo : EIATTR_CUDA_API_VERSION
	.align		4
        /*0000*/ 	.byte	0x04, 0x37
        /*0002*/ 	.short	(.L_1877 - .L_1876)
.L_1876:
        /*0004*/ 	.word	0x00000082


	//----- nvinfo : EIATTR_SW2861232_WAR
	.align		4
.L_1877:
        /*0008*/ 	.byte	0x01, 0x35
	.zero		2


	//----- nvinfo : EIATTR_PARAM_CBANK
	.align		4
        /*000c*/ 	.byte	0x04, 0x0a
        /*000e*/ 	.short	(.L_1879 - .L_1878)
	.align		4
.L_1878:
        /*0010*/ 	.word	index@(.nv.constant0._Z25selective_scan_bwd_kernelI32Selective_Scan_bwd_kernel_traitsILi128ELi16ELb1ELb1ELb1ELb1ELb0EN3c108BFloat16EfEEv12SSMParamsBwd)
        /*0014*/ 	.short	0x0160
        /*0016*/ 	.short	0x01f0


	//----- nvinfo : EIATTR_CBANK_PARAM_SIZE
	.align		4
.L_1879:
        /*0018*/ 	.byte	0x03, 0x19
        /*001a*/ 	.short	0x01f0


	//----- nvinfo : EIATTR_KPARAM_INFO
	.align		4
        /*001c*/ 	.byte	0x04, 0x17
        /*001e*/ 	.short	(.L_1881 - .L_1880)
.L_1880:
        /*0020*/ 	.word	0x00000000
        /*0024*/ 	.short	0x0000
        /*0026*/ 	.short	0x0000
        /*0028*/ 	.byte	0x00, 0xf0, 0xc1, 0x07


	//----- nvinfo : EIATTR_MAXREG_COUNT
	.align		4
.L_1881:
        /*002c*/ 	.byte	0x03, 0x1b
        /*002e*/ 	.short	0x00a8


	//----- nvinfo : EIATTR_NUM_BARRIERS
	.align		4
        /*0030*/ 	.byte	0x02, 0x4c
        /*0032*/ 	.byte	0x01
	.zero		1


	//----- nvinfo : EIATTR_MERCURY_ISA_VERSION
	.align		4
        /*0034*/ 	.byte	0x03, 0x5f
        /*0036*/ 	.short	0x0000


	//----- nvinfo : EIATTR_COOP_GROUP_MASK_REGIDS
	.align		4
        /*0038*/ 	.byte	0x04, 0x29
        /*003a*/ 	.short	(.L_1883 - .L_1882)


	//   ....[0]....
.L_1882:
        /*003c*/ 	.word	0xffffffff


	//   ....[1]....
        /*0040*/ 	.word	0xffffffff


	//   ....[2]....
        /*0044*/ 	.word	0xffffffff


	//   ....[3]....
        /*0048*/ 	.word	0xffffffff


	//   ....[4]....
        /*004c*/ 	.word	0xffffffff


	//   ....[5]....
        /*0050*/ 	.word	0xffffffff


	//   ....[6]....
        /*0054*/ 	.word	0xffffffff


	//   ....[7]....
        /*0058*/ 	.word	0xffffffff


	//   ....[8]....
        /*005c*/ 	.word	0xffffffff


	//   ....[9]....
        /*0060*/ 	.word	0xffffffff


	//   ....[10]....
        /*0064*/ 	.word	0xffffffff


	//   ....[11]....
        /*0068*/ 	.word	0xffffffff


	//   ....[12]....
        /*006c*/ 	.word	0xffffffff


	//   ....[13]....
        /*0070*/ 	.word	0xffffffff


	//   ....[14]....
        /*0074*/ 	.word	0xffffffff


	//   ....[15]....
        /*0078*/ 	.word	0xffffffff


	//   ....[16]....
        /*007c*/ 	.word	0xffffffff


	//   ....[17]....
        /*0080*/ 	.word	0xffffffff


	//   ....[18]....
        /*0084*/ 	.word	0xffffffff


	//   ....[19]....
        /*0088*/ 	.word	0xffffffff


	//   ....[20]....
        /*008c*/ 	.word	0xffffffff


	//   ....[21]....
        /*0090*/ 	.word	0xffffffff


	//   ....[22]....
        /*0094*/ 	.word	0xffffffff


	//   ....[23]....
        /*0098*/ 	.word	0xffffffff


	//   ....[24]....
        /*009c*/ 	.word	0xffffffff


	//   ....[25]....
        /*00a0*/ 	.word	0xffffffff


	//   ....[26]....
        /*00a4*/ 	.word	0xffffffff


	//   ....[27]....
        /*00a8*/ 	.word	0xffffffff


	//   ....[28]....
        /*00ac*/ 	.word	0xffffffff


	//   ....[29]....
        /*00b0*/ 	.word	0xffffffff


	//   ....[30]....
        /*00b4*/ 	.word	0xffffffff


	//   ....[31]....
        /*00b8*/ 	.word	0xffffffff


	//   ....[32]....
        /*00bc*/ 	.word	0xffffffff


	//   ....[33]....
        /*00c0*/ 	.word	0xffffffff


	//   ....[34]....
        /*00c4*/ 	.word	0xffffffff


	//   ....[35]....
        /*00c8*/ 	.word	0xffffffff


	//   ....[36]....
        /*00cc*/ 	.word	0xffffffff


	//   ....[37]....
        /*00d0*/ 	.word	0xffffffff


	//   ....[38]....
        /*00d4*/ 	.word	0xffffffff


	//   ....[39]....
        /*00d8*/ 	.word	0xffffffff


	//   ....[40]....
        /*00dc*/ 	.word	0xffffffff


	//   ....[41]....
        /*00e0*/ 	.word	0xffffffff


	//   ....[42]....
        /*00e4*/ 	.word	0xffffffff


	//   ....[43]....
        /*00e8*/ 	.word	0xffffffff


	//   ....[44]....
        /*00ec*/ 	.word	0xffffffff


	//   ....[45]....
        /*00f0*/ 	.word	0xffffffff


	//   ....[46]....
        /*00f4*/ 	.word	0xffffffff


	//   ....[47]....
        /*00f8*/ 	.word	0xffffffff


	//   ....[48]....
        /*00fc*/ 	.word	0xffffffff


	//   ....[49]....
        /*0100*/ 	.word	0xffffffff


	//   ....[50]....
        /*0104*/ 	.word	0xffffffff


	//   ....[51]....
        /*0108*/ 	.word	0xffffffff


	//   ....[52]....
        /*010c*/ 	.word	0xffffffff


	//   ....[53]....
        /*0110*/ 	.word	0xffffffff


	//   ....[54]....
        /*0114*/ 	.word	0xffffffff


	//   ....[55]....
        /*0118*/ 	.word	0xffffffff


	//   ....[56]....
        /*011c*/ 	.word	0xffffffff


	//   ....[57]....
        /*0120*/ 	.word	0xffffffff


	//   ....[58]....
        /*0124*/ 	.word	0xffffffff


	//   ....[59]....
        /*0128*/ 	.word	0xffffffff


	//   ....[60]....
        /*012c*/ 	.word	0xffffffff


	//   ....[61]....
        /*0130*/ 	.word	0xffffffff


	//   ....[62]....
        /*0134*/ 	.word	0xffffffff


	//   ....[63]....
        /*0138*/ 	.word	0xffffffff


	//   ....[64]....
        /*013c*/ 	.word	0xffffffff


	//   ....[65]....
        /*0140*/ 	.word	0xffffffff


	//   ....[66]....
        /*0144*/ 	.word	0xffffffff


	//   ....[67]....
        /*0148*/ 	.word	0xffffffff


	//   ....[68]....
        /*014c*/ 	.word	0xffffffff


	//   ....[69]....
        /*0150*/ 	.word	0xffffffff


	//   ....[70]....
        /*0154*/ 	.word	0xffffffff


	//   ....[71]....
        /*0158*/ 	.word	0xffffffff


	//   ....[72]....
        /*015c*/ 	.word	0xffffffff


	//   ....[73]....
        /*0160*/ 	.word	0xffffffff


	//   ....[74]....
        /*0164*/ 	.word	0xffffffff


	//   ....[75]....
        /*0168*/ 	.word	0xffffffff


	//   ....[76]....
        /*016c*/ 	.word	0xffffffff


	//   ....[77]....
        /*0170*/ 	.word	0xffffffff


	//   ....[78]....
        /*0174*/ 	.word	0xffffffff


	//   ....[79]....
        /*0178*/ 	.word	0xffffffff


	//   ....[80]....
        /*017c*/ 	.word	0xffffffff


	//   ....[81]....
        /*0180*/ 	.word	0xffffffff


	//   ....[82]....
        /*0184*/ 	.word	0xffffffff


	//   ....[83]....
        /*0188*/ 	.word	0xffffffff


	//   ....[84]....
        /*018c*/ 	.word	0xffffffff


	//----- nvinfo : EIATTR_COOP_GROUP_INSTR_OFFSETS
	.align		4
.L_1883:
        /*0190*/ 	.byte	0x04, 0x28
        /*0192*/ 	.short	(.L_1885 - .L_1884)


	//   ....[0]....
.L_1884:
        /*0194*/ 	.word	0x00000c50


	//   ....[1]....
        /*0198*/ 	.word	0x00000d00


	//   ....[2]....
        /*019c*/ 	.word	0x00000f00


	//   ....[3]....
        /*01a0*/ 	.word	0x00003a60


	//   ....[4]....
        /*01a4*/ 	.word	0x00004080


	//   ....[5]....
        /*01a8*/ 	.word	0x00004900


	//   ....[6]....
        /*01ac*/ 	.word	0x00004920


	//   ....[7]....
        /*01b0*/ 	.word	0x00004970


	//   ....[8]....
        /*01b4*/ 	.word	0x00004980


	//   ....[9]....
        /*01b8*/ 	.word	0x000049b0


	//   ....[10]....
        /*01bc*/ 	.word	0x000049d0


	//   ....[11]....
        /*01c0*/ 	.word	0x00004a00


	//   ....[12]....
        /*01c4*/ 	.word	0x00004a20


	//   ....[13]....
        /*01c8*/ 	.word	0x00004a50


	//   ....[14]....
        /*01cc*/ 	.word	0x00004a70


	//   ....[15]....
        /*01d0*/ 	.word	0x00004b30


	//   ....[16]....
        /*01d4*/ 	.word	0x00004ba0


	//   ....[17]....
        /*01d8*/ 	.word	0x00004bc0


	//   ....[18]....
        /*01dc*/ 	.word	0x00004bd0


	//   ....[19]....
        /*01e0*/ 	.word	0x00004be0


	//   ....[20]....
        /*01e4*/ 	.word	0x00004bf0


	//   ....[21]....
        /*01e8*/ 	.word	0x00005200


	//   ....[22]....
        /*01ec*/ 	.word	0x00005220


	//   ....[23]....
        /*01f0*/ 	.word	0x00005230


	//   ....[24]....
        /*01f4*/ 	.word	0x00005260


	//   ....[25]....
        /*01f8*/ 	.word	0x00005270


	//   ....[26]....
        /*01fc*/ 	.word	0x00005280


	//   ....[27]....
        /*0200*/ 	.word	0x000052b0


	//   ....[28]....
        /*0204*/ 	.word	0x000052c0


	//   ....[29]....
        /*0208*/ 	.word	0x000052f0


	//   ....[30]....
        /*020c*/ 	.word	0x00005300


	//   ....[31]....
        /*0210*/ 	.word	0x00005330


	//   ....[32]....
        /*0214*/ 	.word	0x00005340


	//   ....[33]....
        /*0218*/ 	.word	0x00005370


	//   ....[34]....
        /*021c*/ 	.word	0x00005380


	//   ....[35]....
        /*0220*/ 	.word	0x00005390


	//   ....[36]....
        /*0224*/ 	.word	0x000053a0


	//   ....[37]....
        /*0228*/ 	.word	0x00007320


	//   ....[38]....
        /*022c*/ 	.word	0x00007430


	//   ....[39]....
        /*0230*/ 	.word	0x000074b0


	//   ....[40]....
        /*0234*/ 	.word	0x00007510


	//   ....[41]....
        /*0238*/ 	.word	0x00007570


	//   ....[42]....
        /*023c*/ 	.word	0x00007ab0


	//   ....[43]....
        /*0240*/ 	.word	0x000081c0


	//   ....[44]....
        /*0244*/ 	.word	0x000084a0


	//   ....[45]....
        /*0248*/ 	.word	0x00008640


	//   ....[46]....
        /*024c*/ 	.word	0x000086a0


	//   ....[47]....
        /*0250*/ 	.word	0x000086f0


	//   ....[48]....
        /*0254*/ 	.word	0x00008710


	//   ....[49]....
        /*0258*/ 	.word	0x00008730


	//   ....[50]....
        /*025c*/ 	.word	0x00008850


	//   ....[51]....
        /*0260*/ 	.word	0x000088a0


	//   ....[52]....
        /*0264*/ 	.word	0x000088f0


	//   ....[53]....
        /*0268*/ 	.word	0x00008910


	//   ....[54]....
        /*026c*/ 	.word	0x00008930


	//   ....[55]....
        /*0270*/ 	.word	0x00008c30


	//   ....[56]....
        /*0274*/ 	.word	0x00008cb0


	//   ....[57]....
        /*0278*/ 	.word	0x00008d60


	//   ....[58]....
        /*027c*/ 	.word	0x00008dd0


	//   ....[59]....
        /*0280*/ 	.word	0x00008e70


	//   ....[60]....
        /*0284*/ 	.word	0x00008ee0


	//   ....[61]....
        /*0288*/ 	.word	0x00008f70


	//   ....[62]....
        /*028c*/ 	.word	0x00008fe0


	//   ....[63]....
        /*0290*/ 	.word	0x00009080


	//   ....[64]....
        /*0294*/ 	.word	0x000090f0


	//   ....[65]....
        /*0298*/ 	.word	0x00009150


	//   ....[66]....
        /*029c*/ 	.word	0x000091c0


	//   ....[67]....
        /*02a0*/ 	.word	0x00009230


	//   ....[68]....
        /*02a4*/ 	.word	0x000092a0


	//   ....[69]....
        /*02a8*/ 	.word	0x00009320


	//   ....[70]....
        /*02ac*/ 	.word	0x000093a0


	//   ....[71]....
        /*02b0*/ 	.word	0x00009440


	//   ....[72]....
        /*02b4*/ 	.word	0x000094b0


	//   ....[73]....
        /*02b8*/ 	.word	0x00009530


	//   ....[74]....
        /*02bc*/ 	.word	0x000095a0


	//   ....[75]....
        /*02c0*/ 	.word	0x00009620


	//   ....[76]....
        /*02c4*/ 	.word	0x00009690


	//   ....[77]....
        /*02c8*/ 	.word	0x00009720


	//   ....[78]....
        /*02cc*/ 	.word	0x00009790


	//   ....[79]....
        /*02d0*/ 	.word	0x00009810


	//   ....[80]....
        /*02d4*/ 	.word	0x00009880


	//   ....[81]....
        /*02d8*/ 	.word	0x000098f0


	//   ....[82]....
        /*02dc*/ 	.word	0x00009960


	//   ....[83]....
        /*02e0*/ 	.word	0x000099c0


	//   ....[84]....
        /*02e4*/ 	.word	0x00009a30


	//----- nvinfo : EIATTR_EXIT_INSTR_OFFSETS
	.align		4
.L_1885:
        /*02e8*/ 	.byte	0x04, 0x1c
        /*02ea*/ 	.short	(.L_1887 - .L_1886)


	//   ....[0]....
.L_1886:
        /*02ec*/ 	.word	0x00008a60


	//   ....[1]....
        /*02f0*/ 	.word	0x00008bd0


	//----- nvinfo : EIATTR_MAX_THREADS
	.align		4
.L_1887:
        /*02f4*/ 	.byte	0x04, 0x05
        /*02f6*/ 	.short	(.L_1889 - .L_1888)
.L_1888:
        /*02f8*/ 	.word	0x00000080
        /*02fc*/ 	.word	0x00000001
        /*0300*/ 	.word	0x00000001


	//----- nvinfo : EIATTR_CRS_STACK_SIZE
	.align		4
.L_1889:
        /*0304*/ 	.byte	0x04, 0x1e
        /*0306*/ 	.short	(.L_1891 - .L_1890)
.L_1890:
        /*0308*/ 	.word	0x00000000
.L_1891:


//--------------------- .nv.info._Z25selective_scan_bwd_kernelI32Selective_Scan_bwd_kernel_traitsILi128ELi16ELb1ELb1ELb1ELb1ELb1EN3c108BFloat16EfEEv12SSMParamsBwd --------------------------
	.section	.nv.info._Z25selective_scan_bwd_kernelI32Selective_Scan_bwd_kernel_traitsILi128ELi16ELb1ELb1ELb1ELb1ELb1EN3c108BFloat16EfEEv12SSMParamsBwd,"",@"SHT_CUDA_INFO"
	.sectionflags	@""
	.align	4


	//----- nvinfo : EIATTR_CUDA_API_VERSION
	.align		4
        /*0000*/ 	.byte	0x04, 0x37
        /*0002*/ 	.short	(.L_1893 - .L_1892)
.L_1892:
        /*0004*/ 	.word	0x00000082


	//----- nvinfo : EIATTR_SW2861232_WAR
	.align		4
.L_1893:
        /*0008*/ 	.byte	0x01, 0x35
	.zero		2


	//----- nvinfo : EIATTR_PARAM_CBANK
	.align		4
        /*000c*/ 	.byte	0x04, 0x0a
        /*000e*/ 	.short	(.L_1895 - .L_1894)
	.align		4
.L_1894:
        /*0010*/ 	.word	index@(.nv.constant0._Z25selective_scan_bwd_kernelI32Selective_Scan_bwd_kernel_traitsILi128ELi16ELb1ELb1ELb1ELb1ELb1EN3c108BFloat16EfEEv12SSMParamsBwd)
        /*0014*/ 	.short	0x0160
        /*0016*/ 	.short	0x01f0


	//----- nvinfo : EIATTR_CBANK_PARAM_SIZE
	.align		4
.L_1895:
        /*0018*/ 	.byte	0x03, 0x19
        /*001a*/ 	.short	0x01f0


	//----- nvinfo : EIATTR_KPARAM_INFO
	.align		4
        /*001c*/ 	.byte	0x04, 0x17
        /*001e*/ 	.short	(.L_1897 - .L_1896)
.L_1896:
        /*0020*/ 	.word	0x00000000
        /*0024*/ 	.short	0x0000
        /*0026*/ 	.short	0x0000
        /*0028*/ 	.byte	0x00, 0xf0, 0xc1, 0x07


	//----- nvinfo : EIATTR_MAXREG_COUNT
	.align		4
.L_1897:
        /*002c*/ 	.byte	0x03, 0x1b
        /*002e*/ 	.short	0x00a8


	//----- nvinfo : EIATTR_NUM_BARRIERS
	.align		4
        /*0030*/ 	.byte	0x02, 0x4c
        /*0032*/ 	.byte	0x01
	.zero		1


	//----- nvinfo : EIATTR_MERCURY_ISA_VERSION
	.align		4
        /*0034*/ 	.byte	0x03, 0x5f
        /*0036*/ 	.short	0x0000


	//----- nvinfo : EIATTR_COOP_GROUP_MASK_REGIDS
	.align		4
        /*0038*/ 	.byte	0x04, 0x29
        /*003a*/ 	.short	(.L_1899 - .L_1898)


	//   ....[0]....
.L_1898:
        /*003c*/ 	.word	0xffffffff


	//   ....[1]....
        /*0040*/ 	.word	0xffffffff


	//   ....[2]....
        /*0044*/ 	.word	0xffffffff


	//   ....[3]....
        /*0048*/ 	.word	0xffffffff


	//   ....[4]....
        /*004c*/ 	.word	0xffffffff


	//   ....[5]....
        /*0050*/ 	.word	0xffffffff


	//   ....[6]....
        /*0054*/ 	.word	0xffffffff


	//   ....[7]....
        /*0058*/ 	.word	0xffffffff


	//   ....[8]....
        /*005c*/ 	.word	0xffffffff


	//   ....[9]....
        /*0060*/ 	.word	0xffffffff


	//   ....[10]....
        /*0064*/ 	.word	0xffffffff


	//   ....[11]....
        /*0068*/ 	.word	0xffffffff


	//   ....[12]....
        /*006c*/ 	.word	0xffffffff


	//   ....[13]....
        /*0070*/ 	.word	0xffffffff


	//   ....[14]....
        /*0074*/ 	.word	0xffffffff


	//   ....[15]....
        /*0078*/ 	.word	0xffffffff


	//   ....[16]....
        /*007c*/ 	.word	0xffffffff


	//   ....[17]....
        /*0080*/ 	.word	0xffffffff


	//   ....[18]....
        /*0084*/ 	.word	0xffffffff


	//   ....[19]....
        /*0088*/ 	.word	0xffffffff


	//   ....[20]....
        /*008c*/ 	.word	0xffffffff


	//   ....[21]....
        /*0090*/ 	.word	0xffffffff


	//   ....[22]....
        /*0094*/ 	.word	0xffffffff


	//   ....[23]....
        /*0098*/ 	.word	0xffffffff


	//   ....[24]....
        /*009c*/ 	.word	0xffffffff


	//   ....[25]....
        /*00a0*/ 	.word	0xffffffff


	//   ....[26]....
        /*00a4*/ 	.word	0xffffffff


	//   ....[27]....
        /*00a8*/ 	.word	0xffffffff


	//   ....[28]....
        /*00ac*/ 	.word	0xffffffff


	//   ....[29]....
        /*00b0*/ 	.word	0xffffffff


	//   ....[30]....
        /*00b4*/ 	.word	0xffffffff


	//   ....[31]....
        /*00b8*/ 	.word	0xffffffff


	//   ....[32]....
        /*00bc*/ 	.word	0xffffffff


	//   ....[33]....
        /*00c0*/ 	.word	0xffffffff


	//   ....[34]....
        /*00c4*/ 	.word	0xffffffff


	//   ....[35]....
        /*00c8*/ 	.word	0xffffffff


	//   ....[36]....
        /*00cc*/ 	.word	0xffffffff


	//   ....[37]....
        /*00d0*/ 	.word	0xffffffff


	//   ....[38]....
        /*00d4*/ 	.word	0xffffffff


	//   ....[39]....
        /*00d8*/ 	.word	0xffffffff


	//   ....[40]....
        /*00dc*/ 	.word	0xffffffff


	//   ....[41]....
        /*00e0*/ 	.word	0xffffffff


	//   ....[42]....
        /*00e4*/ 	.word	0xffffffff


	//   ....[43]....
        /*00e8*/ 	.word	0xffffffff


	//   ....[44]....
        /*00ec*/ 	.word	0xffffffff


	//   ....[45]....
        /*00f0*/ 	.word	0xffffffff


	//   ....[46]....
        /*00f4*/ 	.word	0xffffffff


	//   ....[47]....
        /*00f8*/ 	.word	0xffffffff


	//   ....[48]....
        /*00fc*/ 	.word	0xffffffff


	//   ....[49]....
        /*0100*/ 	.word	0xffffffff


	//   ....[50]....
        /*0104*/ 	.word	0xffffffff


	//   ....[51]....
        /*0108*/ 	.word	0xffffffff


	//   ....[52]....
        /*010c*/ 	.word	0xffffffff


	//   ....[53]....
        /*0110*/ 	.word	0xffffffff


	//   ....[54]....
        /*0114*/ 	.word	0xffffffff


	//   ....[55]....
        /*0118*/ 	.word	0xffffffff


	//   ....[56]....
        /*011c*/ 	.word	0xffffffff


	//   ....[57]....
        /*0120*/ 	.word	0xffffffff


	//   ....[58]....
        /*0124*/ 	.word	0xffffffff


	//   ....[59]....
        /*0128*/ 	.word	0xffffffff


	//   ....[60]....
        /*012c*/ 	.word	0xffffffff


	//   ....[61]....
        /*0130*/ 	.word	0xffffffff


	//   ....[62]....
        /*0134*/ 	.word	0xffffffff


	//   ....[63]....
        /*0138*/ 	.word	0xffffffff


	//   ....[64]....
        /*013c*/ 	.word	0xffffffff


	//   ....[65]....
        /*0140*/ 	.word	0xffffffff


	//   ....[66]....
        /*0144*/ 	.word	0xffffffff


	//   ....[67]....
        /*0148*/ 	.word	0xffffffff


	//   ....[68]....
        /*014c*/ 	.word	0xffffffff


	//   ....[69]....
        /*0150*/ 	.word	0xffffffff


	//   ....[70]....
        /*0154*/ 	.word	0xffffffff


	//   ....[71]....
        /*0158*/ 	.word	0xffffffff


	//   ....[72]....
        /*015c*/ 	.word	0xffffffff


	//   ....[73]....
        /*0160*/ 	.word	0xffffffff


	//   ....[74]....
        /*0164*/ 	.word	0xffffffff


	//   ....[75]....
        /*0168*/ 	.word	0xffffffff


	//   ....[76]....
        /*016c*/ 	.word	0xffffffff


	//   ....[77]....
        /*0170*/ 	.word	0xffffffff


	//   ....[78]....
        /*0174*/ 	.word	0xffffffff


	//   ....[79]....
        /*0178*/ 	.word	0xffffffff


	//   ....[80]....
        /*017c*/ 	.word	0xffffffff


	//   ....[81]....
        /*0180*/ 	.word	0xffffffff


	//   ....[82]....
        /*0184*/ 	.word	0xffffffff


	//   ....[83]....
        /*0188*/ 	.word	0xffffffff


	//   ....[84]....
        /*018c*/ 	.word	0xffffffff


	//   ....[85]....
        /*0190*/ 	.word	0xffffffff


	//   ....[86]....
        /*0194*/ 	.word	0xffffffff


	//   ....[87]....
        /*0198*/ 	.word	0xffffffff


	//   ....[88]....
        /*019c*/ 	.word	0xffffffff


	//----- nvinfo : EIATTR_COOP_GROUP_INSTR_OFFSETS
	.align		4
.L_1899:
        /*01a0*/ 	.byte	0x04, 0x28
        /*01a2*/ 	.short	(.L_1901 - .L_1900)


	//   ....[0]....
.L_1900:
        /*01a4*/ 	.word	0x00000c60


	//   ....[1]....
        /*01a8*/ 	.word	0x00000d10


	//   ....[2]....
        /*01ac*/ 	.word	0x00000f30


	//   ....[3]....
        /*01b0*/ 	.word	0x00003570


	//   ....[4]....
        /*01b4*/ 	.word	0x00003e00


	//   ....[5]....
        /*01b8*/ 	.word	0x000046e0


	//   ....[6]....
        /*01bc*/ 	.word	0x00004a80


	//   ....[7]....
        /*01c0*/ 	.word	0x00005020


	//   ....[8]....
        /*01c4*/ 	.word	0x00005680


	//   ....[9]....
        /*01c8*/ 	.word	0x00005e70


	//   ....[10]....
        /*01cc*/ 	.word	0x00005e90


	//   ....[11]....
        /*01d0*/ 	.word	0x00005ee0


	//   ....[12]....
        /*01d4*/ 	.word	0x00005ef0


	//   ....[13]....
        /*01d8*/ 	.word	0x00005f20


	//   ....[14]....
        /*01dc*/ 	.word	0x00005f40


	//   ....[15]....
        /*01e0*/ 	.word	0x00005f70


	//   ....[16]....
        /*01e4*/ 	.word	0x00005f90


	//   ....[17]....
        /*01e8*/ 	.word	0x00005fc0


	//   ....[18]....
        /*01ec*/ 	.word	0x00005fe0


	//   ....[19]....
        /*01f0*/ 	.word	0x00006090


	//   ....[20]....
        /*01f4*/ 	.word	0x00006100


	//   ....[21]....
        /*01f8*/ 	.word	0x00006120


	//   ....[22]....
        /*01fc*/ 	.word	0x00006130


	//   ....[23]....
        /*0200*/ 	.word	0x00006140


	//   ....[24]....
        /*0204*/ 	.word	0x00006150


	//   ....[25]....
        /*0208*/ 	.word	0x00006760


	//   ....[26]....
        /*020c*/ 	.word	0x00006780


	//   ....[27]....
        /*0210*/ 	.word	0x00006790


	//   ....[28]....
        /*0214*/ 	.word	0x000067c0


	//   ....[29]....
        /*0218*/ 	.word	0x000067d0


	//   ....[30]....
        /*021c*/ 	.word	0x000067e0


	//   ....[31]....
        /*0220*/ 	.word	0x00006810


	//   ....[32]....
        /*0224*/ 	.word	0x00006820


	//   ....[33]....
        /*0228*/ 	.word	0x00006850


	//   ....[34]....
        /*022c*/ 	.word	0x00006860


	//   ....[35]....
        /*0230*/ 	.word	0x00006890


	//   ....[36]....
        /*0234*/ 	.word	0x000068a0


	//   ....[37]....
        /*0238*/ 	.word	0x000068d0


	//   ....[38]....
        /*023c*/ 	.word	0x000068e0


	//   ....[39]....
        /*0240*/ 	.word	0x000068f0


	//   ....[40]....
        /*0244*/ 	.word	0x00006900


	//   ....[41]....
        /*0248*/ 	.word	0x00008810


	//   ....[42]....
        /*024c*/ 	.word	0x00008930


	//   ....[43]....
        /*0250*/ 	.word	0x000089a0


	//   ....[44]....
        /*0254*/ 	.word	0x00008a70


	//   ....[45]....
        /*0258*/ 	.word	0x00008ae0


	//   ....[46]....
        /*025c*/ 	.word	0x00008e90


	//   ....[47]....
        /*0260*/ 	.word	0x00009630


	//   ....[48]....
        /*0264*/ 	.word	0x00009a20


	//   ....[49]....
        /*0268*/ 	.word	0x00009b40


	//   ....[50]....
        /*026c*/ 	.word	0x00009ba0


	//   ....[51]....
        /*0270*/ 	.word	0x00009bf0


	//   ....[52]....
        /*0274*/ 	.word	0x00009c10


	//   ....[53]....
        /*0278*/ 	.word	0x00009c30


	//   ....[54]....
        /*027c*/ 	.word	0x00009d50


	//   ....[55]....
        /*0280*/ 	.word	0x00009da0


	//   ....[56]....
        /*0284*/ 	.word	0x00009df0


	//   ....[57]....
        /*0288*/ 	.word	0x00009e10


	//   ....[58]....
        /*028c*/ 	.word	0x00009e30


	//   ....[59]....
        /*0290*/ 	.word	0x0000a130


	//   ....[60]....
        /*0294*/ 	.word	0x0000a1b0


	//   ....[61]....
        /*0298*/ 	.word	0x0000a260


	//   ....[62]....
        /*029c*/ 	.word	0x0000a2d0


	//   ....[63]....
        /*02a0*/ 	.word	0x0000a360


	//   ....[64]....
        /*02a4*/ 	.word	0x0000a3d0


	//   ....[65]....
        /*02a8*/ 	.word	0x0000a470


	//   ....[66]....
        /*02ac*/ 	.word	0x0000a4e0


	//   ....[67]....
        /*02b0*/ 	.word	0x0000a570


	//   ....[68]....
        /*02b4*/ 	.word	0x0000a5e0


	//   ....[69]....
        /*02b8*/ 	.word	0x0000a650


	//   ....[70]....
        /*02bc*/ 	.word	0x0000a6c0


	//   ....[71]....
        /*02c0*/ 	.word	0x0000a740


	//   ....[72]....
        /*02c4*/ 	.word	0x0000a7b0


	//   ....[73]....
        /*02c8*/ 	.word	0x0000a830


	//   ....[74]....
        /*02cc*/ 	.word	0x0000a8b0


	//   ....[75]....
        /*02d0*/ 	.word	0x0000a950


	//   ....[76]....
        /*02d4*/ 	.word	0x0000a9c0


	//   ....[77]....
        /*02d8*/ 	.word	0x0000aa40


	//   ....[78]....
        /*02dc*/ 	.word	0x0000aab0


	//   ....[79]....
        /*02e0*/ 	.word	0x0000ab40


	//   ....[80]....
        /*02e4*/ 	.word	0x0000abb0


	//   ....[81]....
        /*02e8*/ 	.word	0x0000ac50


	//   ....[82]....
        /*02ec*/ 	.word	0x0000acc0


	//   ....[83]....
        /*02f0*/ 	.word	0x0000ad40


	//   ....[84]....
        /*02f4*/ 	.word	0x0000adb0


	//   ....[85]....
        /*02f8*/ 	.word	0x0000ae20


	//   ....[86]....
        /*02fc*/ 	.word	0x0000ae90


	//   ....[87]....
        /*0300*/ 	.word	0x0000aef0


	//   ....[88]....
        /*0304*/ 	.word	0x0000af60


	//----- nvinfo : EIATTR_EXIT_INSTR_OFFSETS
	.align		4
.L_1901:
        /*0308*/ 	.byte	0x04, 0x1c
        /*030a*/ 	.short	(.L_1903 - .L_1902)


	//   ....[0]....
.L_1902:
        /*030c*/ 	.word	0x00009f60


	//   ....[1]....
        /*0310*/ 	.word	0x0000a0d0


	//----- nvinfo : EIATTR_MAX_THREADS
	.align		4
.L_1903:
        /*0314*/ 	.byte	0x04, 0x05
        /*0316*/ 	.short	(.L_1905 - .L_1904)
.L_1904:
        /*0318*/ 	.word	0x00000080
        /*031c*/ 	.word	0x00000001
        /*0320*/ 	.word	0x00000001


	//----- nvinfo : EIATTR_CRS_STACK_SIZE
	.align		4
.L_1905:
        /*0324*/ 	.byte	0x04, 0x1e
        /*0326*/ 	.short	(.L_1907 - .L_1906)
.L_1906:
        /*0328*/ 	.word	0x00000000
.L_1907:


//--------------------- .nv.info._Z25selective_scan_bwd_kernelI32Selective_Scan_bwd_kernel_traitsILi64ELi16ELb0ELb0ELb0ELb0ELb0EN3c108BFloat16EfEEv12SSMParamsBwd --------------------------
	.section	.nv.info._Z25selective_scan_bwd_kernelI32Selective_Scan_bwd_kernel_traitsILi64ELi16ELb0ELb0ELb0ELb0ELb0EN3c108BFloat16EfEEv12SSMParamsBwd,"",@"SHT_CUDA_INFO"
	.sectionflags	@""
	.align	4


	//----- nvinfo : EIATTR_CUDA_API_VERSION
	.align		4
        /*0000*/ 	.byte	0x04, 0x37
        /*0002*/ 	.short	(.L_1909 - .L_1908)
.L_1908:
        /*0004*/ 	.word	0x00000082


	//----- nvinfo : EIATTR_SW2861232_WAR
	.align		4
.L_1909:
        /*0008*/ 	.byte	0x01, 0x35
	.zero		2


	//----- nvinfo : EIATTR_PARAM_CBANK
	.align		4
        /*000c*/ 	.byte	0x04, 0x0a
        /*000e*/ 	.short	(.L_1911 - .L_1910)
	.align		4
.L_1910:
        /*0010*/ 	.word	index@(.nv.constant0._Z25selective_scan_bwd_kernelI32Selective_Scan_bwd_kernel_traitsILi64ELi16ELb0ELb0ELb0ELb0ELb0EN3c108BFloat16EfEEv12SSMParamsBwd)
        /*0014*/ 	.short	0x0160
        /*0016*/ 	.short	0x01f0


	//----- nvinfo : EIATTR_CBANK_PARAM_SIZE
	.align		4
.L_1911:
        /*0018*/ 	.byte	0x03, 0x19
        /*001a*/ 	.short	0x01f0


	//----- nvinfo : EIATTR_KPARAM_INFO
	.align		4
        /*001c*/ 	.byte	0x04, 0x17
        /*001e*/ 	.short	(.L_1913 - .L_1912)
.L_1912:
        /*0020*/ 	.word	0x00000000
        /*0024*/ 	.short	0x0000
        /*0026*/ 	.short	0x0000
        /*0028*/ 	.byte	0x00, 0xf0, 0xc1, 0x07


	//----- nvinfo : EIATTR_MAXREG_COUNT
	.align		4
.L_1913:
        /*002c*/ 	.byte	0x03, 0x1b
        /*002e*/ 	.short	0x00ff


	//----- nvinfo : EIATTR_NUM_BARRIERS
	.align		4
        /*0030*/ 	.byte	0x02, 0x4c
        /*0032*/ 	.byte	0x01
	.zero		1


	//----- nvinfo : EIATTR_MERCURY_ISA_VERSION
	.align		4
        /*0034*/ 	.byte	0x03, 0x5f
        /*0036*/ 	.short	0x0000


	//----- nvinfo : EIATTR_COOP_GROUP_MASK_REGIDS
	.align		4
        /*0038*/ 	.byte	0x04, 0x29
        /*003a*/ 	.short	(.L_1915 - .L_1914)


	//   ....[0]....
.L_1914:
        /*003c*/ 	.word	0xffffffff


	//   ....[1]....
        /*0040*/ 	.word	0xffffffff


	//   ....[2]....
        /*0044*/ 	.word	0xffffffff


	//   ....[3]....
        /*0048*/ 	.word	0xffffffff


	//   ....[4]....
        /*004c*/ 	.word	0xffffffff


	//   ....[5]....
        /*0050*/ 	.word	0xffffffff


	//   ....[6]....
        /*0054*/ 	.word	0xffffffff


	//   ....[7]....
        /*0058*/ 	.word	0xffffffff


	//   ....[8]....
        /*005c*/ 	.word	0xffffffff


	//   ....[9]....
        /*0060*/ 	.word	0xffffffff


	//   ....[10]....
        /*0064*/ 	.word	0xffffffff


	//   ....[11]....
        /*0068*/ 	.word	0xffffffff


	//   ....[12]....
        /*006c*/ 	.word	0xffffffff


	//   ....[13]....
        /*0070*/ 	.word	0xffffffff


	//   ....[14]....
        /*0074*/ 	.word	0xffffffff


	//   ....[15]....
        /*0078*/ 	.word	0xffffffff


	//   ....[16]....
        /*007c*/ 	.word	0xffffffff


	//   ....[17]....
        /*0080*/ 	.word	0xffffffff


	//   ....[18]....
        /*0084*/ 	.word	0xffffffff


	//   ....[19]....
        /*0088*/ 	.word	0xffffffff


	//   ....[20]....
        /*008c*/ 	.word	0xffffffff


	//   ....[21]....
        /*0090*/ 	.word	0xffffffff


	//   ....[22]....
        /*0094*/ 	.word	0xffffffff


	//   ....[23]....
        /*0098*/ 	.word	0xffffffff


	//   ....[24]....
        /*009c*/ 	.word	0xffffffff


	//   ....[25]....
        /*00a0*/ 	.word	0xffffffff


	//   ....[26]....
        /*00a4*/ 	.word	0xffffffff


	//   ....[27]....
        /*00a8*/ 	.word	0xffffffff


	//   ....[28]....
        /*00ac*/ 	.word	0xffffffff


	//   ....[29]....
        /*00b0*/ 	.word	0xffffffff


	//   ....[30]....
        /*00b4*/ 	.word	0xffffffff


	//   ....[31]....
        /*00b8*/ 	.word	0xffffffff


	//   ....[32]....
        /*00bc*/ 	.word	0xffffffff


	//   ....[33]....
        /*00c0*/ 	.word	0xffffffff


	//   ....[34]....
        /*00c4*/ 	.word	0xffffffff


	//   ....[35]....
        /*00c8*/ 	.word	0xffffffff


	//   ....[36]....
        /*00cc*/ 	.word	0xffffffff


	//   ....[37]....
        /*00d0*/ 	.word	0xffffffff


	//   ....[38]....
        /*00d4*/ 	.word	0xffffffff


	//   ....[39]....
        /*00d8*/ 	.word	0xffffffff


	//   ....[40]....
        /*00dc*/ 	.word	0xffffffff


	//   ....[41]....
        /*00e0*/ 	.word	0xffffffff


	//   ....[42]....
        /*00e4*/ 	.word	0xffffffff


	//   ....[43]....
        /*00e8*/ 	.word	0xffffffff


	//   ....[44]....
        /*00ec*/ 	.word	0xffffffff


	//   ....[45]....
        /*00f0*/ 	.word	0xffffffff


	//   ....[46]....
        /*00f4*/ 	.word	0xffffffff


	//   ....[47]....
        /*00f8*/ 	.word	0xffffffff


	//   ....[48]....
        /*00fc*/ 	.word	0xffffffff


	//   ....[49]....
        /*0100*/ 	.word	0xffffffff


	//   ....[50]....
        /*0104*/ 	.word	0xffffffff


	//   ....[51]....
        /*0108*/ 	.word	0xffffffff


	//   ....[52]....
        /*010c*/ 	.word	0xffffffff


	//   ....[53]....
        /*0110*/ 	.word	0xffffffff


	//   ....[54]....
        /*0114*/ 	.word	0xffffffff


	//   ....[55]....
        /*0118*/ 	.word	0xffffffff


	//   ....[56]....
        /*011c*/ 	.word	0xffffffff


	//   ....[57]....
        /*0120*/ 	.word	0xffffffff


	//   ....[58]....
        /*0124*/ 	.word	0xffffffff


	//   ....[59]....
        /*0128*/ 	.word	0xffffffff


	//   ....[60]....
        /*012c*/ 	.word	0xffffffff


	//   ....[61]....
        /*0130*/ 	.word	0xffffffff


	//   ....[62]....
        /*0134*/ 	.word	0xffffffff


	//   ....[63]....
        /*0138*/ 	.word	0xffffffff


	//   ....[64]....
        /*013c*/ 	.word	0xffffffff


	//   ....[65]....
        /*0140*/ 	.word	0xffffffff


	//   ....[66]....
        /*0144*/ 	.word	0xffffffff


	//   ....[67]....
        /*0148*/ 	.word	0xffffffff


	//   ....[68]....
        /*014c*/ 	.word	0xffffffff


	//   ....[69]....
        /*0150*/ 	.word	0xffffffff


	//   ....[70]....
        /*0154*/ 	.word	0xffffffff


	//   ....[71]....
        /*0158*/ 	.word	0xffffffff


	//   ....[72]....
        /*015c*/ 	.word	0xffffffff


	//   ....[73]....
        /*0160*/ 	.word	0xffffffff


	//   ....[74]....
        /*0164*/ 	.word	0xffffffff


	//   ....[75]....
        /*0168*/ 	.word	0xffffffff


	//   ....[76]....
        /*016c*/ 	.word	0xffffffff


	//   ....[77]....
        /*0170*/ 	.word	0xffffffff


	//   ....[78]....
        /*0174*/ 	.word	0xffffffff


	//   ....[79]....
        /*0178*/ 	.word	0xffffffff


	//   ....[80]....
        /*017c*/ 	.word	0xffffffff


	//   ....[81]....
        /*0180*/ 	.word	0xffffffff


	//   ....[82]....
        /*0184*/ 	.word	0xffffffff


	//   ....[83]....
        /*0188*/ 	.word	0xffffffff


	//   ....[84]....
        /*018c*/ 	.word	0xffffffff


	//   ....[85]....
        /*0190*/ 	.word	0xffffffff


	//   ....[86]....
        /*0194*/ 	.word	0xffffffff


	//----- nvinfo : EIATTR_COOP_GROUP_INSTR_OFFSETS
	.align		4
.L_1915:
        /*0198*/ 	.byte	0x04, 0x28
        /*019a*/ 	.short	(.L_1917 - .L_1916)


	//   ....[0]....
.L_1916:
        /*019c*/ 	.word	0x00000ed0


	//   ....[1]....
        /*01a0*/ 	.word	0x00001470


	//   ....[2]....
        /*01a4*/ 	.word	0x000019f0


	//   ....[3]....
        /*01a8*/ 	.word	0x00002c60


	//   ....[4]....
        /*01ac*/ 	.word	0x00002c80


	//   ....[5]....
        /*01b0*/ 	.word	0x00002cd0


	//   ....[6]....
        /*01b4*/ 	.word	0x00002ce0


	//   ....[7]....
        /*01b8*/ 	.word	0x00002d10


	//   ....[8]....
        /*01bc*/ 	.word	0x00002d30


	//   ....[9]....
        /*01c0*/ 	.word	0x00002d60


	//   ....[10]....
        /*01c4*/ 	.word	0x00002d80


	//   ....[11]....
        /*01c8*/ 	.word	0x00002db0


	//   ....[12]....
        /*01cc*/ 	.word	0x00002de0


	//   ....[13]....
        /*01d0*/ 	.word	0x00002ea0


	//   ....[14]....
        /*01d4*/ 	.word	0x00002f10


	//   ....[15]....
        /*01d8*/ 	.word	0x00002f30


	//   ....[16]....
        /*01dc*/ 	.word	0x00002f40


	//   ....[17]....
        /*01e0*/ 	.word	0x00002f50


	//   ....[18]....
        /*01e4*/ 	.word	0x00002f60


	//   ....[19]....
        /*01e8*/ 	.word	0x00003440


	//   ....[20]....
        /*01ec*/ 	.word	0x00003460


	//   ....[21]....
        /*01f0*/ 	.word	0x00003470


	//   ....[22]....
        /*01f4*/ 	.word	0x00003480


	//   ....[23]....
        /*01f8*/ 	.word	0x000034b0


	//   ....[24]....
        /*01fc*/ 	.word	0x000034c0


	//   ....[25]....
        /*0200*/ 	.word	0x000034f0


	//   ....[26]....
        /*0204*/ 	.word	0x00003500


	//   ....[27]....
        /*0208*/ 	.word	0x00003530


	//   ....[28]....
        /*020c*/ 	.word	0x00003540


	//   ....[29]....
        /*0210*/ 	.word	0x00003570


	//   ....[30]....
        /*0214*/ 	.word	0x00003580


	//   ....[31]....
        /*0218*/ 	.word	0x000035b0


	//   ....[32]....
        /*021c*/ 	.word	0x000035c0


	//   ....[33]....
        /*0220*/ 	.word	0x000035d0


	//   ....[34]....
        /*0224*/ 	.word	0x000035e0


	//   ....[35]....
        /*0228*/ 	.word	0x00003970


	//   ....[36]....
        /*022c*/ 	.word	0x00003a60


	//   ....[37]....
        /*0230*/ 	.word	0x00003df0


	//   ....[38]....
        /*0234*/ 	.word	0x00003e20


	//   ....[39]....
        /*0238*/ 	.word	0x00003f00


	//   ....[40]....
        /*023c*/ 	.word	0x00003f30


	//   ....[41]....
        /*0240*/ 	.word	0x00004010


	//   ....[42]....
        /*0244*/ 	.word	0x00004040


	//   ....[43]....
        /*0248*/ 	.word	0x00004140


	//   ....[44]....
        /*024c*/ 	.word	0x00004250


	//   ....[45]....
        /*0250*/ 	.word	0x000047d0


	//   ....[46]....
        /*0254*/ 	.word	0x00005360


	//   ....[47]....
        /*0258*/ 	.word	0x00005930


	//   ....[48]....
        /*025c*/ 	.word	0x00005990


	//   ....[49]....
        /*0260*/ 	.word	0x000059f0


	//   ....[50]....
        /*0264*/ 	.word	0x00005a10


	//   ....[51]....
        /*0268*/ 	.word	0x00005a30


	//   ....[52]....
        /*026c*/ 	.word	0x00005af0


	//   ....[53]....
        /*0270*/ 	.word	0x00005b40


	//   ....[54]....
        /*0274*/ 	.word	0x00005b90


	//   ....[55]....
        /*0278*/ 	.word	0x00005bc0


	//   ....[56]....
        /*027c*/ 	.word	0x00005be0


	//   ....[57]....
        /*0280*/ 	.word	0x000061c0


	//   ....[58]....
        /*0284*/ 	.word	0x00006240


	//   ....[59]....
        /*0288*/ 	.word	0x000062f0


	//   ....[60]....
        /*028c*/ 	.word	0x00006360


	//   ....[61]....
        /*0290*/ 	.word	0x000063f0


	//   ....[62]....
        /*0294*/ 	.word	0x00006460


	//   ....[63]....
        /*0298*/ 	.word	0x00006500


	//   ....[64]....
        /*029c*/ 	.word	0x00006570


	//   ....[65]....
        /*02a0*/ 	.word	0x00006610


	//   ....[66]....
        /*02a4*/ 	.word	0x00006680


	//   ....[67]....
        /*02a8*/ 	.word	0x00006700


	//   ....[68]....
        /*02ac*/ 	.word	0x00006770


	//   ....[69]....
        /*02b0*/ 	.word	0x000067f0


	//   ....[70]....
        /*02b4*/ 	.word	0x00006860


	//   ....[71]....
        /*02b8*/ 	.word	0x000068e0


	//   ....[72]....
        /*02bc*/ 	.word	0x00006960


	//   ....[73]....
        /*02c0*/ 	.word	0x00006a00


	//   ....[74]....
        /*02c4*/ 	.word	0x00006a70


	//   ....[75]....
        /*02c8*/ 	.word	0x00006af0


	//   ....[76]....
        /*02cc*/ 	.word	0x00006b60


	//   ....[77]....
        /*02d0*/ 	.word	0x00006be0


	//   ....[78]....
        /*02d4*/ 	.word	0x00006c50


	//   ....[79]....
        /*02d8*/ 	.word	0x00006ce0


	//   ....[80]....
        /*02dc*/ 	.word	0x00006d50


	//   ....[81]....
        /*02e0*/ 	.word	0x00006dd0


	//   ....[82]....
        /*02e4*/ 	.word	0x00006e40


	//   ....[83]....
        /*02e8*/ 	.word	0x00006ec0


	//   ....[84]....
        /*02ec*/ 	.word	0x00006f30


	//   ....[85]....
        /*02f0*/ 	.word	0x00006fa0


	//   ....[86]....
        /*02f4*/ 	.word	0x00007010


	//----- nvinfo : EIATTR_EXIT_INSTR_OFFSETS
	.align		4
.L_1917:
        /*02f8*/ 	.byte	0x04, 0x1c
        /*02fa*/ 	.short	(.L_1919 - .L_1918)


	//   ....[0]....
.L_1918:
        /*02fc*/ 	.word	0x00005cb0


	//   ....[1]....
        /*0300*/ 	.word	0x00006160


	//----- nvinfo : EIATTR_MAX_THREADS
	.align		4
.L_1919:
        /*0304*/ 	.byte	0x04, 0x05
        /*0306*/ 	.short	(.L_1921 - .L_1920)
.L_1920:
        /*0308*/ 	.word	0x00000040
        /*030c*/ 	.word	0x00000001
        /*0310*/ 	.word	0x00000001


	//----- nvinfo : EIATTR_CRS_STACK_SIZE
	.align		4
.L_1921:
        /*0314*/ 	.byte	0x04, 0x1e
        /*0316*/ 	.short	(.L_1923 - .L_1922)
.L_1922:
        /*0318*/ 	.word	0x00000000
.L_1923:


//--------------------- .nv.info._Z25selective_scan_bwd_kernelI32Selective_Scan_bwd_kernel_traitsILi64ELi16ELb0ELb0ELb0ELb0ELb1EN3c108BFloat16EfEEv12SSMParamsBwd --------------------------
	.section	.nv.info._Z25selective_scan_bwd_kernelI32Selective_Scan_bwd_kernel_traitsILi64ELi16ELb0ELb0ELb0ELb0ELb1EN3c108BFloat16EfEEv12SSMParamsBwd,"",@"SHT_CUDA_INFO"
	.sectionflags	@""
	.align	4


	//----- nvinfo : EIATTR_CUDA_API_VERSION
	.align		4
        /*0000*/ 	.byte	0x04, 0x37
        /*0002*/ 	.short	(.L_1925 - .L_1924)
.L_1924:
        /*0004*/ 	.word	0x00000082


	//----- nvinfo : EIATTR_SW2861232_WAR
	.align		4
.L_1925:
        /*0008*/ 	.byte	0x01, 0x35
	.zero		2


	//----- nvinfo : EIATTR_PARAM_CBANK
	.align		4
        /*000c*/ 	.byte	0x04, 0x0a
        /*000e*/ 	.short	(.L_1927 - .L_1926)
	.align		4
.L_1926:
        /*0010*/ 	.word	index@(.nv.constant0._Z25selective_scan_bwd_kernelI32Selective_Scan_bwd_kernel_traitsILi64ELi16ELb0ELb0ELb0ELb0ELb1EN3c108BFloat16EfEEv12SSMParamsBwd)
        /*0014*/ 	.short	0x0160
        /*0016*/ 	.short	0x01f0


	//----- nvinfo : EIATTR_CBANK_PARAM_SIZE
	.align		4
.L_1927:
        /*0018*/ 	.byte	0x03, 0x19
        /*001a*/ 	.short	0x01f0


	//----- nvinfo : EIATTR_KPARAM_INFO
	.align		4
        /*001c*/ 	.byte	0x04, 0x17
        /*001e*/ 	.short	(.L_1929 - .L_1928)
.L_1928:
        /*0020*/ 	.word	0x00000000
        /*0024*/ 	.short	0x0000
        /*0026*/ 	.short	0x0000
        /*0028*/ 	.byte	0x00, 0xf0, 0xc1, 0x07


	//----- nvinfo : EIATTR_MAXREG_COUNT
	.align		4
.L_1929:
        /*002c*/ 	.byte	0x03, 0x1b
        /*002e*/ 	.short	0x00ff


	//----- nvinfo : EIATTR_NUM_BARRIERS
	.align		4
        /*0030*/ 	.byte	0x02, 0x4c
        /*0032*/ 	.byte	0x01
	.zero		1


	//----- nvinfo : EIATTR_MERCURY_ISA_VERSION
	.align		4
        /*0034*/ 	.byte	0x03, 0x5f
        /*0036*/ 	.short	0x0000


	//----- nvinfo : EIATTR_COOP_GROUP_MASK_REGIDS
	.align		4
        /*0038*/ 	.byte	0x04, 0x29
        /*003a*/ 	.short	(.L_1931 - .L_1930)


	//   ....[0]....
.L_1930:
        /*003c*/ 	.word	0xffffffff


	//   ....[1]....
        /*0040*/ 	.word	0xffffffff


	//   ....[2]....
        /*0044*/ 	.word	0xffffffff


	//   ....[3]....
        /*0048*/ 	.word	0xffffffff


	//   ....[4]....
        /*004c*/ 	.word	0xffffffff


	//   ....[5]....
        /*0050*/ 	.word	0xffffffff


	//   ....[6]....
        /*0054*/ 	.word	0xffffffff


	//   ....[7]....
        /*0058*/ 	.word	0xffffffff


	//   ....[8]....
        /*005c*/ 	.word	0xffffffff


	//   ....[9]....
        /*0060*/ 	.word	0xffffffff


	//   ....[10]....
        /*0064*/ 	.word	0xffffffff


	//   ....[11]....
        /*0068*/ 	.word	0xffffffff


	//   ....[12]....
        /*006c*/ 	.word	0xffffffff


	//   ....[13]....
        /*0070*/ 	.word	0xffffffff


	//   ....[14]....
        /*0074*/ 	.word	0xffffffff


	//   ....[15]....
        /*0078*/ 	.word	0xffffffff


	//   ....[16]....
        /*007c*/ 	.word	0xffffffff


	//   ....[17]....
        /*0080*/ 	.word	0xffffffff


	//   ....[18]....
        /*0084*/ 	.word	0xffffffff


	//   ....[19]....
        /*0088*/ 	.word	0xffffffff


	//   ....[20]....
        /*008c*/ 	.word	0xffffffff


	//   ....[21]....
        /*0090*/ 	.word	0xffffffff


	//   ....[22]....
        /*0094*/ 	.word	0xffffffff


	//   ....[23]....
        /*0098*/ 	.word	0xffffffff


	//   ....[24]....
        /*009c*/ 	.word	0xffffffff


	//   ....[25]....
        /*00a0*/ 	.word	0xffffffff


	//   ....[26]....
        /*00a4*/ 	.word	0xffffffff


	//   ....[27]....
        /*00a8*/ 	.word	0xffffffff


	//   ....[28]....
        /*00ac*/ 	.word	0xffffffff


	//   ....[29]....
        /*00b0*/ 	.word	0xffffffff


	//   ....[30]....
        /*00b4*/ 	.word	0xffffffff


	//   ....[31]....
        /*00b8*/ 	.word	0xffffffff


	//   ....[32]....
        /*00bc*/ 	.word	0xffffffff


	//   ....[33]....
        /*00c0*/ 	.word	0xffffffff


	//   ....[34]....
        /*00c4*/ 	.word	0xffffffff


	//   ....[35]....
        /*00c8*/ 	.word	0xffffffff


	//   ....[36]....
        /*00cc*/ 	.word	0xffffffff


	//   ....[37]....
        /*00d0*/ 	.word	0xffffffff


	//   ....[38]....
        /*00d4*/ 	.word	0xffffffff


	//   ....[39]....
        /*00d8*/ 	.word	0xffffffff


	//   ....[40]....
        /*00dc*/ 	.word	0xffffffff


	//   ....[41]....
        /*00e0*/ 	.word	0xffffffff


	//   ....[42]....
        /*00e4*/ 	.word	0xffffffff


	//   ....[43]....
        /*00e8*/ 	.word	0xffffffff


	//   ....[44]....
        /*00ec*/ 	.word	0xffffffff


	//   ....[45]....
        /*00f0*/ 	.word	0xffffffff


	//   ....[46]....
        /*00f4*/ 	.word	0xffffffff


	//   ....[47]....
        /*00f8*/ 	.word	0xffffffff


	//   ....[48]....
        /*00fc*/ 	.word	0xffffffff


	//   ....[49]....
        /*0100*/ 	.word	0xffffffff


	//   ....[50]....
        /*0104*/ 	.word	0xffffffff


	//   ....[51]....
        /*0108*/ 	.word	0xffffffff


	//   ....[52]....
        /*010c*/ 	.word	0xffffffff


	//   ....[53]....
        /*0110*/ 	.word	0xffffffff


	//   ....[54]....
        /*0114*/ 	.word	0xffffffff


	//   ....[55]....
        /*0118*/ 	.word	0xffffffff


	//   ....[56]....
        /*011c*/ 	.word	0xffffffff


	//   ....[57]....
        /*0120*/ 	.word	0xffffffff


	//   ....[58]....
        /*0124*/ 	.word	0xffffffff


	//   ....[59]....
        /*0128*/ 	.word	0xffffffff


	//   ....[60]....
        /*012c*/ 	.word	0xffffffff


	//   ....[61]....
        /*0130*/ 	.word	0xffffffff


	//   ....[62]....
        /*0134*/ 	.word	0xffffffff


	//   ....[63]....
        /*0138*/ 	.word	0xffffffff


	//   ....[64]....
        /*013c*/ 	.word	0xffffffff


	//   ....[65]....
        /*0140*/ 	.word	0xffffffff


	//   ....[66]....
        /*0144*/ 	.word	0xffffffff


	//   ....[67]....
        /*0148*/ 	.word	0xffffffff


	//   ....[68]....
        /*014c*/ 	.word	0xffffffff


	//   ....[69]....
        /*0150*/ 	.word	0xffffffff


	//   ....[70]....
        /*0154*/ 	.word	0xffffffff


	//   ....[71]....
        /*0158*/ 	.word	0xffffffff


	//   ....[72]....
        /*015c*/ 	.word	0xffffffff


	//   ....[73]....
        /*0160*/ 	.word	0xffffffff


	//   ....[74]....
        /*0164*/ 	.word	0xffffffff


	//   ....[75]....
        /*0168*/ 	.word	0xffffffff


	//   ....[76]....
        /*016c*/ 	.word	0xffffffff


	//   ....[77]....
        /*0170*/ 	.word	0xffffffff


	//   ....[78]....
        /*0174*/ 	.word	0xffffffff


	//   ....[79]....
        /*0178*/ 	.word	0xffffffff


	//   ....[80]....
        /*017c*/ 	.word	0xffffffff


	//   ....[81]....
        /*0180*/ 	.word	0xffffffff


	//   ....[82]....
        /*0184*/ 	.word	0xffffffff


	//   ....[83]....
        /*0188*/ 	.word	0xffffffff


	//   ....[84]....
        /*018c*/ 	.word	0xffffffff


	//   ....[85]....
        /*0190*/ 	.word	0xffffffff


	//   ....[86]....
        /*0194*/ 	.word	0xffffffff


	//   ....[87]....
        /*0198*/ 	.word	0xffffffff


	//   ....[88]....
        /*019c*/ 	.word	0xffffffff


	//   ....[89]....
        /*01a0*/ 	.word	0xffffffff


	//   ....[90]....
        /*01a4*/ 	.word	0xffffffff


	//----- nvinfo : EIATTR_COOP_GROUP_INSTR_OFFSETS
	.align		4
.L_1931:
        /*01a8*/ 	.byte	0x04, 0x28
        /*01aa*/ 	.short	(.L_1933 - .L_1932)


	//   ....[0]....
.L_1932:
        /*01ac*/ 	.word	0x00000f60


	//   ....[1]....
        /*01b0*/ 	.word	0x00001500


	//   ....[2]....
        /*01b4*/ 	.word	0x00001ce0


	//   ....[3]....
        /*01b8*/ 	.word	0x000021c0


	//   ....[4]....
        /*01bc*/ 	.word	0x00002950


	//   ....[5]....
        /*01c0*/ 	.word	0x00003530


	//   ....[6]....
        /*01c4*/ 	.word	0x000041a0


	//   ....[7]....
        /*01c8*/ 	.word	0x00005640


	//   ....[8]....
        /*01cc*/ 	.word	0x00005660


	//   ....[9]....
        /*01d0*/ 	.word	0x000056b0


	//   ....[10]....
        /*01d4*/ 	.word	0x000056c0


	//   ....[11]....
        /*01d8*/ 	.word	0x000056f0


	//   ....[12]....
        /*01dc*/ 	.word	0x00005710


	//   ....[13]....
        /*01e0*/ 	.word	0x00005740


	//   ....[14]....
        /*01e4*/ 	.word	0x00005760


	//   ....[15]....
        /*01e8*/ 	.word	0x00005790


	//   ....[16]....
        /*01ec*/ 	.word	0x000057c0


	//   ....[17]....
        /*01f0*/ 	.word	0x00005880


	//   ....[18]....
        /*01f4*/ 	.word	0x000058f0


	//   ....[19]....
        /*01f8*/ 	.word	0x00005910


	//   ....[20]....
        /*01fc*/ 	.word	0x00005920


	//   ....[21]....
        /*0200*/ 	.word	0x00005930


	//   ....[22]....
        /*0204*/ 	.word	0x00005940


	//   ....[23]....
        /*0208*/ 	.word	0x00005e10


	//   ....[24]....
        /*020c*/ 	.word	0x00005e30


	//   ....[25]....
        /*0210*/ 	.word	0x00005e40


	//   ....[26]....
        /*0214*/ 	.word	0x00005e50


	//   ....[27]....
        /*0218*/ 	.word	0x00005e80


	//   ....[28]....
        /*021c*/ 	.word	0x00005e90


	//   ....[29]....
        /*0220*/ 	.word	0x00005ec0


	//   ....[30]....
        /*0224*/ 	.word	0x00005ed0


	//   ....[31]....
        /*0228*/ 	.word	0x00005f00


	//   ....[32]....
        /*022c*/ 	.word	0x00005f10


	//   ....[33]....
        /*0230*/ 	.word	0x00005f40


	//   ....[34]....
        /*0234*/ 	.word	0x00005f50


	//   ....[35]....
        /*0238*/ 	.word	0x00005f80


	//   ....[36]....
        /*023c*/ 	.word	0x00005f90


	//   ....[37]....
        /*0240*/ 	.word	0x00005fa0


	//   ....[38]....
        /*0244*/ 	.word	0x00005fb0


	//   ....[39]....
        /*0248*/ 	.word	0x000062f0


	//   ....[40]....
        /*024c*/ 	.word	0x000063f0


	//   ....[41]....
        /*0250*/ 	.word	0x00006520


	//   ....[42]....
        /*0254*/ 	.word	0x00006720


	//   ....[43]....
        /*0258*/ 	.word	0x000067e0


	//   ....[44]....
        /*025c*/ 	.word	0x000068f0


	//   ....[45]....
        /*0260*/ 	.word	0x00006950


	//   ....[46]....
        /*0264*/ 	.word	0x00006990


	//   ....[47]....
        /*0268*/ 	.word	0x00006a90


	//   ....[48]....
        /*026c*/ 	.word	0x00006ba0


	//   ....[49]....
        /*0270*/ 	.word	0x00007150


	//   ....[50]....
        /*0274*/ 	.word	0x00007cf0


	//   ....[51]....
        /*0278*/ 	.word	0x000082c0


	//   ....[52]....
        /*027c*/ 	.word	0x00008320


	//   ....[53]....
        /*0280*/ 	.word	0x00008380


	//   ....[54]....
        /*0284*/ 	.word	0x000083a0


	//   ....[55]....
        /*0288*/ 	.word	0x000083c0


	//   ....[56]....
        /*028c*/ 	.word	0x00008480


	//   ....[57]....
        /*0290*/ 	.word	0x000084d0


	//   ....[58]....
        /*0294*/ 	.word	0x00008520


	//   ....[59]....
        /*0298*/ 	.word	0x00008550


	//   ....[60]....
        /*029c*/ 	.word	0x00008570


	//   ....[61]....
        /*02a0*/ 	.word	0x00008b50


	//   ....[62]....
        /*02a4*/ 	.word	0x00008bd0


	//   ....[63]....
        /*02a8*/ 	.word	0x00008c80


	//   ....[64]....
        /*02ac*/ 	.word	0x00008cf0


	//   ....[65]....
        /*02b0*/ 	.word	0x00008d80


	//   ....[66]....
        /*02b4*/ 	.word	0x00008df0


	//   ....[67]....
        /*02b8*/ 	.word	0x00008e80


	//   ....[68]....
        /*02bc*/ 	.word	0x00008ef0


	//   ....[69]....
        /*02c0*/ 	.word	0x00008fa0


	//   ....[70]....
        /*02c4*/ 	.word	0x00009010


	//   ....[71]....
        /*02c8*/ 	.word	0x00009090


	//   ....[72]....
        /*02cc*/ 	.word	0x00009100


	//   ....[73]....
        /*02d0*/ 	.word	0x00009180


	//   ....[74]....
        /*02d4*/ 	.word	0x000091f0


	//   ....[75]....
        /*02d8*/ 	.word	0x00009270


	//   ....[76]....
        /*02dc*/ 	.word	0x000092f0


	//   ....[77]....
        /*02e0*/ 	.word	0x00009390


	//   ....[78]....
        /*02e4*/ 	.word	0x00009400


	//   ....[79]....
        /*02e8*/ 	.word	0x00009480


	//   ....[80]....
        /*02ec*/ 	.word	0x000094f0


	//   ....[81]....
        /*02f0*/ 	.word	0x00009570


	//   ....[82]....
        /*02f4*/ 	.word	0x000095e0


	//   ....[83]....
        /*02f8*/ 	.word	0x00009680


	//   ....[84]....
        /*02fc*/ 	.word	0x000096f0


	//   ....[85]....
        /*0300*/ 	.word	0x00009770


	//   ....[86]....
        /*0304*/ 	.word	0x000097e0


	//   ....[87]....
        /*0308*/ 	.word	0x00009860


	//   ....[88]....
        /*030c*/ 	.word	0x000098d0


	//   ....[89]....
        /*0310*/ 	.word	0x00009940


	//   ....[90]....
        /*0314*/ 	.word	0x000099b0


	//----- nvinfo : EIATTR_EXIT_INSTR_OFFSETS
	.align		4
.L_1933:
        /*0318*/ 	.byte	0x04, 0x1c
        /*031a*/ 	.short	(.L_1935 - .L_1934)


	//   ....[0]....
.L_1934:
        /*031c*/ 	.word	0x00008640


	//   ....[1]....
        /*0320*/ 	.word	0x00008af0


	//----- nvinfo : EIATTR_MAX_THREADS
	.align		4
.L_1935:
        /*0324*/ 	.byte	0x04, 0x05
        /*0326*/ 	.short	(.L_1937 - .L_1936)
.L_1936:
        /*0328*/ 	.word	0x00000040
        /*032c*/ 	.word	0x00000001
        /*0330*/ 	.word	0x00000001


	//----- nvinfo : EIATTR_CRS_STACK_SIZE
	.align		4
.L_1937:
        /*0334*/ 	.byte	0x04, 0x1e
        /*0336*/ 	.short	(.L_1939 - .L_1938)
.L_1938:
        /*0338*/ 	.word	0x00000000
.L_1939:


//--------------------- .nv.info._Z25selective_scan_bwd_kernelI32Selective_Scan_bwd_kernel_traitsILi64ELi16ELb0ELb0ELb0ELb1ELb0EN3c108BFloat16EfEEv12SSMParamsBwd --------------------------
	.section	.nv.info._Z25selective_scan_bwd_kernelI32Selective_Scan_bwd_kernel_traitsILi64ELi16ELb0ELb0ELb0ELb1ELb0EN3c108BFloat16EfEEv12SSMParamsBwd,"",@"SHT_CUDA_INFO"
	.sectionflags	@""
	.align	4


	//----- nvinfo : EIATTR_CUDA_API_VERSION
	.align		4
        /*0000*/ 	.byte	0x04, 0x37
        /*0002*/ 	.short	(.L_1941 - .L_1940)
.L_1940:
        /*0004*/ 	.word	0x00000082


	//----- nvinfo : EIATTR_SW2861232_WAR
	.align		4
.L_1941:
        /*0008*/ 	.byte	0x01, 0x35
	.zero		2


	//----- nvinfo : EIATTR_PARAM_CBANK
	.align		4
        /*000c*/ 	.byte	0x04, 0x0a
        /*000e*/ 	.short	(.L_1943 - .L_1942)
	.align		4
.L_1942:
        /*0010*/ 	.word	index@(.nv.constant0._Z25selective_scan_bwd_kernelI32Selective_Scan_bwd_kernel_traitsILi64ELi16ELb0ELb0ELb0ELb1ELb0EN3c108BFloat16EfEEv12SSMParamsBwd)
        /*0014*/ 	.short	0x0160
        /*0016*/ 	.short	0x01f0


	//----- nvinfo : EIATTR_CBANK_PARAM_SIZE
	.align		4
.L_1943:
        /*0018*/ 	.byte	0x03, 0x19
        /*001a*/ 	.short	0x01f0


	//----- nvinfo : EIATTR_KPARAM_INFO
	.align		4
        /*001c*/ 	.byte	0x04, 0x17
        /*001e*/ 	.short	(.L_1945 - .L_1944)
.L_1944:
        /*0020*/ 	.word	0x00000000
        /*0024*/ 	.short	0x0000
        /*0026*/ 	.short	0x0000
        /*0028*/ 	.byte	0x00, 0xf0, 0xc1, 0x07


	//----- nvinfo : EIATTR_MAXREG_COUNT
	.align		4
.L_1945:
        /*002c*/ 	.byte	0x03, 0x1b
        /*002e*/ 	.short	0x00ff


	//----- nvinfo : EIATTR_NUM_BARRIERS
	.align		4
        /*0030*/ 	.byte	0x02, 0x4c
        /*0032*/ 	.byte	0x01
	.zero		1


	//----- nvinfo : EIATTR_MERCURY_ISA_VERSION
	.align		4
        /*0034*/ 	.byte	0x03, 0x5f
        /*0036*/ 	.short	0x0000


	//----- nvinfo : EIATTR_COOP_GROUP_MASK_REGIDS
	.align		4
        /*0038*/ 	.byte	0x04, 0x29
        /*003a*/ 	.short	(.L_1947 - .L_1946)


	//   ....[0]....
.L_1946:
        /*003c*/ 	.word	0xffffffff


	//   ....[1]....
        /*0040*/ 	.word	0xffffffff


	//   ....[2]....
        /*0044*/ 	.word	0xffffffff


	//   ....[3]....
        /*0048*/ 	.word	0xffffffff


	//   ....[4]....
        /*004c*/ 	.word	0xffffffff


	//   ....[5]....
        /*0050*/ 	.word	0xffffffff


	//   ....[6]....
        /*0054*/ 	.word	0xffffffff


	//   ....[7]....
        /*0058*/ 	.word	0xffffffff


	//   ....[8]....
        /*005c*/ 	.word	0xffffffff


	//   ....[9]....
        /*0060*/ 	.word	0xffffffff


	//   ....[10]....
        /*0064*/ 	.word	0xffffffff


	//   ....[11]....
        /*0068*/ 	.word	0xffffffff


	//   ....[12]....
        /*006c*/ 	.word	0xffffffff


	//   ....[13]....
        /*0070*/ 	.word	0xffffffff


	//   ....[14]....
        /*0074*/ 	.word	0xffffffff


	//   ....[15]....
        /*0078*/ 	.word	0xffffffff


	//   ....[16]....
        /*007c*/ 	.word	0xffffffff


	//   ....[17]....
        /*0080*/ 	.word	0xffffffff


	//   ....[18]....
        /*0084*/ 	.word	0xffffffff


	//   ....[19]....
        /*0088*/ 	.word	0xffffffff


	//   ....[20]....
        /*008c*/ 	.word	0xffffffff


	//   ....[21]....
        /*0090*/ 	.word	0xffffffff


	//   ....[22]....
        /*0094*/ 	.word	0xffffffff


	//   ....[23]....
        /*0098*/ 	.word	0xffffffff


	//   ....[24]....
        /*009c*/ 	.word	0xffffffff


	//   ....[25]....
        /*00a0*/ 	.word	0xffffffff


	//   ....[26]....
        /*00a4*/ 	.word	0xffffffff


	//   ....[27]....
        /*00a8*/ 	.word	0xffffffff


	//   ....[28]....
        /*00ac*/ 	.word	0xffffffff


	//   ....[29]....
        /*00b0*/ 	.word	0xffffffff


	//   ....[30]....
        /*00b4*/ 	.word	0xffffffff


	//   ....[31]....
        /*00b8*/ 	.word	0xffffffff


	//   ....[32]....
        /*00bc*/ 	.word	0xffffffff


	//   ....[33]....
        /*00c0*/ 	.word	0xffffffff


	//   ....[34]....
        /*00c4*/ 	.word	0xffffffff


	//   ....[35]....
        /*00c8*/ 	.word	0xffffffff


	//   ....[36]....
        /*00cc*/ 	.word	0xffffffff


	//   ....[37]....
        /*00d0*/ 	.word	0xffffffff


	//   ....[38]....
        /*00d4*/ 	.word	0xffffffff


	//   ....[39]....
        /*00d8*/ 	.word	0xffffffff


	//   ....[40]....
        /*00dc*/ 	.word	0xffffffff


	//   ....[41]....
        /*00e0*/ 	.word	0xffffffff


	//   ....[42]....
        /*00e4*/ 	.word	0xffffffff


	//   ....[43]....
        /*00e8*/ 	.word	0xffffffff


	//   ....[44]....
        /*00ec*/ 	.word	0xffffffff


	//   ....[45]....
        /*00f0*/ 	.word	0xffffffff


	//   ....[46]....
        /*00f4*/ 	.word	0xffffffff


	//   ....[47]....
        /*00f8*/ 	.word	0xffffffff


	//   ....[48]....
        /*00fc*/ 	.word	0xffffffff


	//   ....[49]....
        /*0100*/ 	.word	0xffffffff


	//   ....[50]....
        /*0104*/ 	.word	0xffffffff


	//   ....[51]....
        /*0108*/ 	.word	0xffffffff


	//   ....[52]....
        /*010c*/ 	.word	0xffffffff


	//   ....[53]....
        /*0110*/ 	.word	0xffffffff


	//   ....[54]....
        /*0114*/ 	.word	0xffffffff


	//   ....[55]....
        /*0118*/ 	.word	0xffffffff


	//   ....[56]....
        /*011c*/ 	.word	0xffffffff


	//   ....[57]....
        /*0120*/ 	.word	0xffffffff


	//   ....[58]....
        /*0124*/ 	.word	0xffffffff


	//   ....[59]....
        /*0128*/ 	.word	0xffffffff


	//   ....[60]....
        /*012c*/ 	.word	0xffffffff


	//   ....[61]....
        /*0130*/ 	.word	0xffffffff


	//   ....[62]....
        /*0134*/ 	.word	0xffffffff


	//   ....[63]....
        /*0138*/ 	.word	0xffffffff


	//   ....[64]....
        /*013c*/ 	.word	0xffffffff


	//   ....[65]....
        /*0140*/ 	.word	0xffffffff


	//   ....[66]....
        /*0144*/ 	.word	0xffffffff


	//   ....[67]....
        /*0148*/ 	.word	0xffffffff


	//   ....[68]....
        /*014c*/ 	.word	0xffffffff


	//   ....[69]....
        /*0150*/ 	.word	0xffffffff


	//   ....[70]....
        /*0154*/ 	.word	0xffffffff


	//   ....[71]....
        /*0158*/ 	.word	0xffffffff


	//   ....[72]....
        /*015c*/ 	.word	0xffffffff


	//   ....[73]....
        /*0160*/ 	.word	0xffffffff


	//   ....[74]....
        /*0164*/ 	.word	0xffffffff


	//   ....[75]....
        /*0168*/ 	.word	0xffffffff


	//   ....[76]....
        /*016c*/ 	.word	0xffffffff


	//   ....[77]....
        /*0170*/ 	.word	0xffffffff


	//   ....[78]....
        /*0174*/ 	.word	0xffffffff


	//   ....[79]....
        /*0178*/ 	.word	0xffffffff


	//   ....[80]....
        /*017c*/ 	.word	0xffffffff


	//   ....[81]....
        /*0180*/ 	.word	0xffffffff


	//   ....[82]....
        /*0184*/ 	.word	0xffffffff


	//   ....[83]....
        /*0188*/ 	.word	0xffffffff


	//   ....[84]....
        /*018c*/ 	.word	0xffffffff


	//   ....[85]....
        /*0190*/ 	.word	0xffffffff


	//   ....[86]....
        /*0194*/ 	.word	0xffffffff


	//   ....[87]....
        /*0198*/ 	.word	0xffffffff


	//----- nvinfo : EIATTR_COOP_GROUP_INSTR_OFFSETS
	.align		4
.L_1947:
        /*019c*/ 	.byte	0x04, 0x28
        /*019e*/ 	.short	(.L_1949 - .L_1948)


	//   ....[0]....
.L_1948:
        /*01a0*/ 	.word	0x00000f30


	//   ....[1]....
        /*01a4*/ 	.word	0x000015c0


	//   ....[2]....
        /*01a8*/ 	.word	0x00001a50


	//   ....[3]....
        /*01ac*/ 	.word	0x00005150


	//   ....[4]....
        /*01b0*/ 	.word	0x00005170


	//   ....[5]....
        /*01b4*/ 	.word	0x000051c0


	//   ....[6]....
        /*01b8*/ 	.word	0x000051d0


	//   ....[7]....
        /*01bc*/ 	.word	0x00005200


	//   ....[8]....
        /*01c0*/ 	.word	0x00005220


	//   ....[9]....
        /*01c4*/ 	.word	0x00005250


	//   ....[10]....
        /*01c8*/ 	.word	0x00005270


	//   ....[11]....
        /*01cc*/ 	.word	0x000052a0


	//   ....[12]....
        /*01d0*/ 	.word	0x000052d0


	//   ....[13]....
        /*01d4*/ 	.word	0x00005390


	//   ....[14]....
        /*01d8*/ 	.word	0x00005400


	//   ....[15]....
        /*01dc*/ 	.word	0x00005420


	//   ....[16]....
        /*01e0*/ 	.word	0x00005430


	//   ....[17]....
        /*01e4*/ 	.word	0x00005440


	//   ....[18]....
        /*01e8*/ 	.word	0x00005450


	//   ....[19]....
        /*01ec*/ 	.word	0x00005930


	//   ....[20]....
        /*01f0*/ 	.word	0x00005950


	//   ....[21]....
        /*01f4*/ 	.word	0x00005960


	//   ....[22]....
        /*01f8*/ 	.word	0x00005970


	//   ....[23]....
        /*01fc*/ 	.word	0x000059a0


	//   ....[24]....
        /*0200*/ 	.word	0x000059b0


	//   ....[25]....
        /*0204*/ 	.word	0x000059e0


	//   ....[26]....
        /*0208*/ 	.word	0x000059f0


	//   ....[27]....
        /*020c*/ 	.word	0x00005a20


	//   ....[28]....
        /*0210*/ 	.word	0x00005a30


	//   ....[29]....
        /*0214*/ 	.word	0x00005a60


	//   ....[30]....
        /*0218*/ 	.word	0x00005a70


	//   ....[31]....
        /*021c*/ 	.word	0x00005aa0


	//   ....[32]....
        /*0220*/ 	.word	0x00005ab0


	//   ....[33]....
        /*0224*/ 	.word	0x00005ac0


	//   ....[34]....
        /*0228*/ 	.word	0x00005ad0


	//   ....[35]....
        /*022c*/ 	.word	0x00005e50


	//   ....[36]....
        /*0230*/ 	.word	0x00005f60


	//   ....[37]....
        /*0234*/ 	.word	0x00006080


	//   ....[38]....
        /*0238*/ 	.word	0x000061e0


	//   ....[39]....
        /*023c*/ 	.word	0x00006360


	//   ....[40]....
        /*0240*/ 	.word	0x00006470


	//   ....[41]....
        /*0244*/ 	.word	0x00006560


	//   ....[42]....
        /*0248*/ 	.word	0x00006590


	//   ....[43]....
        /*024c*/ 	.word	0x00006690


	//   ....[44]....
        /*0250*/ 	.word	0x000067a0


	//   ....[45]....
        /*0254*/ 	.word	0x00006ef0


	//   ....[46]....
        /*0258*/ 	.word	0x00007ae0


	//   ....[47]....
        /*025c*/ 	.word	0x00008570


	//   ....[48]....
        /*0260*/ 	.word	0x00008b50


	//   ....[49]....
        /*0264*/ 	.word	0x00008bb0


	//   ....[50]....
        /*0268*/ 	.word	0x00008c10


	//   ....[51]....
        /*026c*/ 	.word	0x00008c30


	//   ....[52]....
        /*0270*/ 	.word	0x00008c50


	//   ....[53]....
        /*0274*/ 	.word	0x00008d10


	//   ....[54]....
        /*0278*/ 	.word	0x00008d60


	//   ....[55]....
        /*027c*/ 	.word	0x00008db0


	//   ....[56]....
        /*0280*/ 	.word	0x00008de0


	//   ....[57]....
        /*0284*/ 	.word	0x00008e00


	//   ....[58]....
        /*0288*/ 	.word	0x000093e0


	//   ....[59]....
        /*028c*/ 	.word	0x00009460


	//   ....[60]....
        /*0290*/ 	.word	0x00009510


	//   ....[61]....
        /*0294*/ 	.word	0x00009580


	//   ....[62]....
        /*0298*/ 	.word	0x00009610


	//   ....[63]....
        /*029c*/ 	.word	0x00009680


	//   ....[64]....
        /*02a0*/ 	.word	0x00009710


	//   ....[65]....
        /*02a4*/ 	.word	0x00009780


	//   ....[66]....
        /*02a8*/ 	.word	0x00009830


	//   ....[67]....
        /*02ac*/ 	.word	0x000098a0


	//   ....[68]....
        /*02b0*/ 	.word	0x00009920


	//   ....[69]....
        /*02b4*/ 	.word	0x00009990


	//   ....[70]....
        /*02b8*/ 	.word	0x00009a10


	//   ....[71]....
        /*02bc*/ 	.word	0x00009a80


	//   ....[72]....
        /*02c0*/ 	.word	0x00009b00


	//   ....[73]....
        /*02c4*/ 	.word	0x00009b80


	//   ....[74]....
        /*02c8*/ 	.word	0x00009c20


	//   ....[75]....
        /*02cc*/ 	.word	0x00009c90


	//   ....[76]....
        /*02d0*/ 	.word	0x00009d10


	//   ....[77]....
        /*02d4*/ 	.word	0x00009d80


	//   ....[78]....
        /*02d8*/ 	.word	0x00009e00


	//   ....[79]....
        /*02dc*/ 	.word	0x00009e70


	//   ....[80]....
        /*02e0*/ 	.word	0x00009ef0


	//   ....[81]....
        /*02e4*/ 	.word	0x00009f60


	//   ....[82]....
        /*02e8*/ 	.word	0x00009fe0


	//   ....[83]....
        /*02ec*/ 	.word	0x0000a050


	//   ....[84]....
        /*02f0*/ 	.word	0x0000a0d0


	//   ....[85]....
        /*02f4*/ 	.word	0x0000a140


	//   ....[86]....
        /*02f8*/ 	.word	0x0000a1b0


	//   ....[87]....
        /*02fc*/ 	.word	0x0000a220


	//----- nvinfo : EIATTR_EXIT_INSTR_OFFSETS
	.align		4
.L_1949:
        /*0300*/ 	.byte	0x04, 0x1c
        /*0302*/ 	.short	(.L_1951 - .L_1950)


	//   ....[0]....
.L_1950:
        /*0304*/ 	.word	0x00008ed0


	//   ....[1]....
        /*0308*/ 	.word	0x00009380


	//----- nvinfo : EIATTR_MAX_THREADS
	.align		4
.L_1951:
        /*030c*/ 	.byte	0x04, 0x05
        /*030e*/ 	.short	(.L_1953 - .L_1952)
.L_1952:
        /*0310*/ 	.word	0x00000040
        /*0314*/ 	.word	0x00000001
        /*0318*/ 	.word	0x00000001


	//----- nvinfo : EIATTR_CRS_STACK_SIZE
	.align		4
.L_1953:
        /*031c*/ 	.byte	0x04, 0x1e
        /*031e*/ 	.short	(.L_1955 - .L_1954)
.L_1954:
        /*0320*/ 	.word	0x00000000
.L_1955:


//--------------------- .nv.info._Z25selective_scan_bwd_kernelI32Selective_Scan_bwd_kernel_traitsILi64ELi16ELb0ELb0ELb0ELb1ELb1EN3c108BFloat16EfEEv12SSMParamsBwd --------------------------
	.section	.nv.info._Z25selective_scan_bwd_kernelI32Selective_Scan_bwd_kernel_traitsILi64ELi16ELb0ELb0ELb0ELb1ELb1EN3c108BFloat16EfEEv12SSMParamsBwd,"",@"SHT_CUDA_INFO"
	.sectionflags	@""
	.align	4


	//----- nvinfo : EIATTR_CUDA_API_VERSION
	.align		4
        /*0000*/ 	.byte	0x04, 0x37
        /*0002*/ 	.short	(.L_1957 - .L_1956)
.L_1956:
        /*0004*/ 	.word	0x00000082


	//----- nvinfo : EIATTR_SW2861232_WAR
	.align		4
.L_1957:
        /*0008*/ 	.byte	0x01, 0x35
	.zero		2


	//----- nvinfo : EIATTR_PARAM_CBANK
	.align		4
        /*000c*/ 	.byte	0x04, 0x0a
        /*000e*/ 	.short	(.L_1959 - .L_1958)
	.align		4
.L_1958:
        /*0010*/ 	.word	index@(.nv.constant0._Z25selective_scan_bwd_kernelI32Selective_Scan_bwd_kernel_traitsILi64ELi16ELb0ELb0ELb0ELb1ELb1EN3c108BFloat16EfEEv12SSMParamsBwd)
        /*0014*/ 	.short	0x0160
        /*0016*/ 	.short	0x01f0


	//----- nvinfo : EIATTR_CBANK_PARAM_SIZE
	.align		4
.L_1959:
        /*0018*/ 	.byte	0x03, 0x19
        /*001a*/ 	.short	0x01f0


	//----- nvinfo : EIATTR_KPARAM_INFO
	.align		4
        /*001c*/ 	.byte	0x04, 0x17
        /*001e*/ 	.short	(.L_1961 - .L_1960)
.L_1960:
        /*0020*/ 	.word	0x00000000
        /*0024*/ 	.short	0x0000
        /*0026*/ 	.short	0x0000
        /*0028*/ 	.byte	0x00, 0xf0, 0xc1, 0x07


	//----- nvinfo : EIATTR_MAXREG_COUNT
	.align		4
.L_1961:
        /*002c*/ 	.byte	0x03, 0x1b
        /*002e*/ 	.short	0x00ff


	//----- nvinfo : EIATTR_NUM_BARRIERS
	.align		4
        /*0030*/ 	.byte	0x02, 0x4c
        /*0032*/ 	.byte	0x01
	.zero		1


	//----- nvinfo : EIATTR_MERCURY_ISA_VERSION
	.align		4
        /*0034*/ 	.byte	0x03, 0x5f
        /*0036*/ 	.short	0x0000


	//----- nvinfo : EIATTR_COOP_GROUP_MASK_REGIDS
	.align		4
        /*0038*/ 	.byte	0x04, 0x29
        /*003a*/ 	.short	(.L_1963 - .L_1962)


	//   ....[0]....
.L_1962:
        /*003c*/ 	.word	0xffffffff


	//   ....[1]....
        /*0040*/ 	.word	0xffffffff


	//   ....[2]....
        /*0044*/ 	.word	0xffffffff


	//   ....[3]....
        /*0048*/ 	.word	0xffffffff


	//   ....[4]....
        /*004c*/ 	.word	0xffffffff


	//   ....[5]....
        /*0050*/ 	.word	0xffffffff


	//   ....[6]....
        /*0054*/ 	.word	0xffffffff


	//   ....[7]....
        /*0058*/ 	.word	0xffffffff


	//   ....[8]....
        /*005c*/ 	.word	0xffffffff


	//   ....[9]....
        /*0060*/ 	.word	0xffffffff


	//   ....[10]....
        /*0064*/ 	.word	0xffffffff


	//   ....[11]....
        /*0068*/ 	.word	0xffffffff


	//   ....[12]....
        /*006c*/ 	.word	0xffffffff


	//   ....[13]....
        /*0070*/ 	.word	0xffffffff


	//   ....[14]....
        /*0074*/ 	.word	0xffffffff


	//   ....[15]....
        /*0078*/ 	.word	0xffffffff


	//   ....[16]....
        /*007c*/ 	.word	0xffffffff


	//   ....[17]....
        /*0080*/ 	.word	0xffffffff


	//   ....[18]....
        /*0084*/ 	.word	0xffffffff


	//   ....[19]....
        /*0088*/ 	.word	0xffffffff


	//   ....[20]....
        /*008c*/ 	.word	0xffffffff


	//   ....[21]....
        /*0090*/ 	.word	0xffffffff


	//   ....[22]....
        /*0094*/ 	.word	0xffffffff


	//   ....[23]....
        /*0098*/ 	.word	0xffffffff


	//   ....[24]....
        /*009c*/ 	.word	0xffffffff


	//   ....[25]....
        /*00a0*/ 	.word	0xffffffff


	//   ....[26]....
        /*00a4*/ 	.word	0xffffffff


	//   ....[27]....
        /*00a8*/ 	.word	0xffffffff


	//   ....[28]....
        /*00ac*/ 	.word	0xffffffff


	//   ....[29]....
        /*00b0*/ 	.word	0xffffffff


	//   ....[30]....
        /*00b4*/ 	.word	0xffffffff


	//   ....[31]....
        /*00b8*/ 	.word	0xffffffff


	//   ....[32]....
        /*00bc*/ 	.word	0xffffffff


	//   ....[33]....
        /*00c0*/ 	.word	0xffffffff


	//   ....[34]....
        /*00c4*/ 	.word	0xffffffff


	//   ....[35]....
        /*00c8*/ 	.word	0xffffffff


	//   ....[36]....
        /*00cc*/ 	.word	0xffffffff


	//   ....[37]....
        /*00d0*/ 	.word	0xffffffff


	//   ....[38]....
        /*00d4*/ 	.word	0xffffffff


	//   ....[39]....
        /*00d8*/ 	.word	0xffffffff


	//   ....[40]....
        /*00dc*/ 	.word	0xffffffff


	//   ....[41]....
        /*00e0*/ 	.word	0xffffffff


	//   ....[42]....
        /*00e4*/ 	.word	0xffffffff


	//   ....[43]....
        /*00e8*/ 	.word	0xffffffff


	//   ....[44]....
        /*00ec*/ 	.word	0xffffffff


	//   ....[45]....
        /*00f0*/ 	.word	0xffffffff


	//   ....[46]....
        /*00f4*/ 	.word	0xffffffff


	//   ....[47]....
        /*00f8*/ 	.word	0xffffffff


	//   ....[48]....
        /*00fc*/ 	.word	0xffffffff


	//   ....[49]....
        /*0100*/ 	.word	0xffffffff


	//   ....[50]....
        /*0104*/ 	.word	0xffffffff


	//   ....[51]....
        /*0108*/ 	.word	0xffffffff


	//   ....[52]....
        /*010c*/ 	.word	0xffffffff


	//   ....[53]....
        /*0110*/ 	.word	0xffffffff


	//   ....[54]....
        /*0114*/ 	.word	0xffffffff


	//   ....[55]....
        /*0118*/ 	.word	0xffffffff


	//   ....[56]....
        /*011c*/ 	.word	0xffffffff


	//   ....[57]....
        /*0120*/ 	.word	0xffffffff


	//   ....[58]....
        /*0124*/ 	.word	0xffffffff


	//   ....[59]....
        /*0128*/ 	.word	0xffffffff


	//   ....[60]....
        /*012c*/ 	.word	0xffffffff


	//   ....[61]....
        /*0130*/ 	.word	0xffffffff


	//   ....[62]....
        /*0134*/ 	.word	0xffffffff


	//   ....[63]....
        /*0138*/ 	.word	0xffffffff


	//   ....[64]....
        /*013c*/ 	.word	0xffffffff


	//   ....[65]....
        /*0140*/ 	.word	0xffffffff


	//   ....[66]....
        /*0144*/ 	.word	0xffffffff


	//   ....[67]....
        /*0148*/ 	.word	0xffffffff


	//   ....[68]....
        /*014c*/ 	.word	0xffffffff


	//   ....[69]....
        /*0150*/ 	.word	0xffffffff


	//   ....[70]....
        /*0154*/ 	.word	0xffffffff


	//   ....[71]....
        /*0158*/ 	.word	0xffffffff


	//   ....[72]....
        /*015c*/ 	.word	0xffffffff


	//   ....[73]....
        /*0160*/ 	.word	0xffffffff


	//   ....[74]....
        /*0164*/ 	.word	0xffffffff


	//   ....[75]....
        /*0168*/ 	.word	0xffffffff


	//   ....[76]....
        /*016c*/ 	.word	0xffffffff


	//   ....[77]....
        /*0170*/ 	.word	0xffffffff


	//   ....[78]....
        /*0174*/ 	.word	0xffffffff


	//   ....[79]....
        /*0178*/ 	.word	0xffffffff


	//   ....[80]....
        /*017c*/ 	.word	0xffffffff


	//   ....[81]....
        /*0180*/ 	.word	0xffffffff


	//   ....[82]....
        /*0184*/ 	.word	0xffffffff


	//   ....[83]....
        /*0188*/ 	.word	0xffffffff


	//   ....[84]....
        /*018c*/ 	.word	0xffffffff


	//   ....[85]....
        /*0190*/ 	.word	0xffffffff


	//   ....[86]....
        /*0194*/ 	.word	0xffffffff


	//   ....[87]....
        /*0198*/ 	.word	0xffffffff


	//   ....[88]....
        /*019c*/ 	.word	0xffffffff


	//   ....[89]....
        /*01a0*/ 	.word	0xffffffff


	//   ....[90]....
        /*01a4*/ 	.word	0xffffffff


	//   ....[91]....
        /*01a8*/ 	.word	0xffffffff


	//----- nvinfo : EIATTR_COOP_GROUP_INSTR_OFFSETS
	.align		4
.L_1963:
        /*01ac*/ 	.byte	0x04, 0x28
        /*01ae*/ 	.short	(.L_1965 - .L_1964)


	//   ....[0]....
.L_1964:
        /*01b0*/ 	.word	0x00000ee0


	//   ....[1]....
        /*01b4*/ 	.word	0x000014e0


	//   ....[2]....
        /*01b8*/ 	.word	0x00001c90


	//   ....[3]....
        /*01bc*/ 	.word	0x00004680


	//   ....[4]....
        /*01c0*/ 	.word	0x00004d10


	//   ....[5]....
        /*01c4*/ 	.word	0x000059a0


	//   ....[6]....
        /*01c8*/ 	.word	0x00006440


	//   ....[7]....
        /*01cc*/ 	.word	0x000079c0


	//   ....[8]....
        /*01d0*/ 	.word	0x000079e0


	//   ....[9]....
        /*01d4*/ 	.word	0x00007a30


	//   ....[10]....
        /*01d8*/ 	.word	0x00007a40


	//   ....[11]....
        /*01dc*/ 	.word	0x00007a70


	//   ....[12]....
        /*01e0*/ 	.word	0x00007a90


	//   ....[13]....
        /*01e4*/ 	.word	0x00007ac0


	//   ....[14]....
        /*01e8*/ 	.word	0x00007ae0


	//   ....[15]....
        /*01ec*/ 	.word	0x00007b10


	//   ....[16]....
        /*01f0*/ 	.word	0x00007b30


	//   ....[17]....
        /*01f4*/ 	.word	0x00007c00


	//   ....[18]....
        /*01f8*/ 	.word	0x00007c70


	//   ....[19]....
        /*01fc*/ 	.word	0x00007c90


	//   ....[20]....
        /*0200*/ 	.word	0x00007ca0


	//   ....[21]....
        /*0204*/ 	.word	0x00007cb0


	//   ....[22]....
        /*0208*/ 	.word	0x00007cc0


	//   ....[23]....
        /*020c*/ 	.word	0x00008190


	//   ....[24]....
        /*0210*/ 	.word	0x000081b0


	//   ....[25]....
        /*0214*/ 	.word	0x000081c0


	//   ....[26]....
        /*0218*/ 	.word	0x000081d0


	//   ....[27]....
        /*021c*/ 	.word	0x00008200


	//   ....[28]....
        /*0220*/ 	.word	0x00008210


	//   ....[29]....
        /*0224*/ 	.word	0x00008240


	//   ....[30]....
        /*0228*/ 	.word	0x00008250


	//   ....[31]....
        /*022c*/ 	.word	0x00008280


	//   ....[32]....
        /*0230*/ 	.word	0x00008290


	//   ....[33]....
        /*0234*/ 	.word	0x000082c0


	//   ....[34]....
        /*0238*/ 	.word	0x000082d0


	//   ....[35]....
        /*023c*/ 	.word	0x00008300


	//   ....[36]....
        /*0240*/ 	.word	0x00008310


	//   ....[37]....
        /*0244*/ 	.word	0x00008320


	//   ....[38]....
        /*0248*/ 	.word	0x00008330


	//   ....[39]....
        /*024c*/ 	.word	0x00008690


	//   ....[40]....
        /*0250*/ 	.word	0x000087b0


	//   ....[41]....
        /*0254*/ 	.word	0x00008b50


	//   ....[42]....
        /*0258*/ 	.word	0x00008b80


	//   ....[43]....
        /*025c*/ 	.word	0x00008c60


	//   ....[44]....
        /*0260*/ 	.word	0x00008c90


	//   ....[45]....
        /*0264*/ 	.word	0x00008d70


	//   ....[46]....
        /*0268*/ 	.word	0x00008da0


	//   ....[47]....
        /*026c*/ 	.word	0x00008ea0


	//   ....[48]....
        /*0270*/ 	.word	0x00008fb0


	//   ....[49]....
        /*0274*/ 	.word	0x00009740


	//   ....[50]....
        /*0278*/ 	.word	0x0000a300


	//   ....[51]....
        /*027c*/ 	.word	0x0000ad90


	//   ....[52]....
        /*0280*/ 	.word	0x0000b350


	//   ....[53]....
        /*0284*/ 	.word	0x0000b3b0


	//   ....[54]....
        /*0288*/ 	.word	0x0000b410


	//   ....[55]....
        /*028c*/ 	.word	0x0000b430


	//   ....[56]....
        /*0290*/ 	.word	0x0000b450


	//   ....[57]....
        /*0294*/ 	.word	0x0000b510


	//   ....[58]....
        /*0298*/ 	.word	0x0000b560


	//   ....[59]....
        /*029c*/ 	.word	0x0000b5b0


	//   ....[60]....
        /*02a0*/ 	.word	0x0000b5e0


	//   ....[61]....
        /*02a4*/ 	.word	0x0000b600


	//   ....[62]....
        /*02a8*/ 	.word	0x0000bbe0


	//   ....[63]....
        /*02ac*/ 	.word	0x0000bc60


	//   ....[64]....
        /*02b0*/ 	.word	0x0000bd10


	//   ....[65]....
        /*02b4*/ 	.word	0x0000bd80


	//   ....[66]....
        /*02b8*/ 	.word	0x0000be10


	//   ....[67]....
        /*02bc*/ 	.word	0x0000be80


	//   ....[68]....
        /*02c0*/ 	.word	0x0000bf10


	//   ....[69]....
        /*02c4*/ 	.word	0x0000bf80


	//   ....[70]....
        /*02c8*/ 	.word	0x0000c030


	//   ....[71]....
        /*02cc*/ 	.word	0x0000c0a0


	//   ....[72]....
        /*02d0*/ 	.word	0x0000c120


	//   ....[73]....
        /*02d4*/ 	.word	0x0000c190


	//   ....[74]....
        /*02d8*/ 	.word	0x0000c210


	//   ....[75]....
        /*02dc*/ 	.word	0x0000c280


	//   ....[76]....
        /*02e0*/ 	.word	0x0000c300


	//   ....[77]....
        /*02e4*/ 	.word	0x0000c380


	//   ....[78]....
        /*02e8*/ 	.word	0x0000c420


	//   ....[79]....
        /*02ec*/ 	.word	0x0000c490


	//   ....[80]....
        /*02f0*/ 	.word	0x0000c510


	//   ....[81]....
        /*02f4*/ 	.word	0x0000c580


	//   ....[82]....
        /*02f8*/ 	.word	0x0000c600


	//   ....[83]....
        /*02fc*/ 	.word	0x0000c670


	//   ....[84]....
        /*0300*/ 	.word	0x0000c710


	//   ....[85]....
        /*0304*/ 	.word	0x0000c780


	//   ....[86]....
        /*0308*/ 	.word	0x0000c800


	//   ....[87]....
        /*030c*/ 	.word	0x0000c870


	//   ....[88]....
        /*0310*/ 	.word	0x0000c8f0


	//   ....[89]....
        /*0314*/ 	.word	0x0000c960


	//   ....[90]....
        /*0318*/ 	.word	0x0000c9d0


	//   ....[91]....
        /*031c*/ 	.word	0x0000ca40


	//----- nvinfo : EIATTR_EXIT_INSTR_OFFSETS
	.align		4
.L_1965:
        /*0320*/ 	.byte	0x04, 0x1c
        /*0322*/ 	.short	(.L_1967 - .L_1966)


	//   ....[0]....
.L_1966:
        /*0324*/ 	.word	0x0000b6d0


	//   ....[1]....
        /*0328*/ 	.word	0x0000bb80


	//----- nvinfo : EIATTR_MAX_THREADS
	.align		4
.L_1967:
        /*032c*/ 	.byte	0x04, 0x05
        /*032e*/ 	.short	(.L_1969 - .L_1968)
.L_1968:
        /*0330*/ 	.word	0x00000040
        /*0334*/ 	.word	0x00000001
        /*0338*/ 	.word	0x00000001


	//----- nvinfo : EIATTR_CRS_STACK_SIZE
	.align		4
.L_1969:
        /*033c*/ 	.byte	0x04, 0x1e
        /*033e*/ 	.short	(.L_1971 - .L_1970)
.L_1970:
        /*0340*/ 	.word	0x00000000
.L_1971:


//--------------------- .nv.info._Z25selective_scan_bwd_kernelI32Selective_Scan_bwd_kernel_traitsILi64ELi16ELb0ELb0ELb1ELb0ELb0EN3c108BFloat16EfEEv12SSMParamsBwd --------------------------
	.section	.nv.info._Z25selective_scan_bwd_kernelI32Selective_Scan_bwd_kernel_traitsILi64ELi16ELb0ELb0ELb1ELb0ELb0EN3c108BFloat16EfEEv12SSMParamsBwd,"",@"SHT_CUDA_INFO"
	.sectionflags	@""
	.align	4


	//----- nvinfo : EIATTR_CUDA_API_VERSION
	.align		4
        /*0000*/ 	.byte	0x04, 0x37
        /*0002*/ 	.short	(.L_1973 - .L_1972)
.L_1972:
        /*0004*/ 	.word	0x00000082


	//----- nvinfo : EIATTR_SW2861232_WAR
	.align		4
.L_1973:
        /*0008*/ 	.byte	0x01, 0x35
	.zero		2


	//----- nvinfo : EIATTR_PARAM_CBANK
	.align		4
        /*000c*/ 	.byte	0x04, 0x0a
        /*000e*/ 	.short	(.L_1975 - .L_1974)
	.align		4
.L_1974:
        /*0010*/ 	.word	index@(.nv.constant0._Z25selective_scan_bwd_kernelI32Selective_Scan_bwd_kernel_traitsILi64ELi16ELb0ELb0ELb1ELb0ELb0EN3c108BFloat16EfEEv12SSMParamsBwd)
        /*0014*/ 	.short	0x0160
        /*0016*/ 	.short	0x01f0


	//----- nvinfo : EIATTR_CBANK_PARAM_SIZE
	.align		4
.L_1975:
        /*0018*/ 	.byte	0x03, 0x19
        /*001a*/ 	.short	0x01f0


	//----- nvinfo : EIATTR_KPARAM_INFO
	.align		4
        /*001c*/ 	.byte	0x04, 0x17
        /*001e*/ 	.short	(.L_1977 - .L_1976)
.L_1976:
        /*0020*/ 	.word	0x00000000
        /*0024*/ 	.short	0x0000
        /*0026*/ 	.short	0x0000
        /*0028*/ 	.byte	0x00, 0xf0, 0xc1, 0x07


	//----- nvinfo : EIATTR_MAXREG_COUNT
	.align		4
.L_1977:
        /*002c*/ 	.byte	0x03, 0x1b
        /*002e*/ 	.short	0x00ff


	//----- nvinfo : EIATTR_NUM_BARRIERS
	.align		4
        /*0030*/ 	.byte	0x02, 0x4c
        /*0032*/ 	.byte	0x01
	.zero		1


	//----- nvinfo : EIATTR_MERCURY_ISA_VERSION
	.align		4
        /*0034*/ 	.byte	0x03, 0x5f
        /*0036*/ 	.short	0x0000


	//----- nvinfo : EIATTR_COOP_GROUP_MASK_REGIDS
	.align		4
        /*0038*/ 	.byte	0x04, 0x29
        /*003a*/ 	.short	(.L_1979 - .L_1978)


	//   ....[0]....
.L_1978:
        /*003c*/ 	.word	0xffffffff


	//   ....[1]....
        /*0040*/ 	.word	0xffffffff


	//   ....[2]....
        /*0044*/ 	.word	0xffffffff


	//   ....[3]....
        /*0048*/ 	.word	0xffffffff


	//   ....[4]....
        /*004c*/ 	.word	0xffffffff


	//   ....[5]....
        /*0050*/ 	.word	0xffffffff


	//   ....[6]....
        /*0054*/ 	.word	0xffffffff


	//   ....[7]....
        /*0058*/ 	.word	0xffffffff


	//   ....[8]....
        /*005c*/ 	.word	0xffffffff


	//   ....[9]....
        /*0060*/ 	.word	0xffffffff


	//   ....[10]....
        /*0064*/ 	.word	0xffffffff


	//   ....[11]....
        /*0068*/ 	.word	0xffffffff


	//   ....[12]....
        /*006c*/ 	.word	0xffffffff


	//   ....[13]....
        /*0070*/ 	.word	0xffffffff


	//   ....[14]....
        /*0074*/ 	.word	0xffffffff


	//   ....[15]....
        /*0078*/ 	.word	0xffffffff


	//   ....[16]....
        /*007c*/ 	.word	0xffffffff


	//   ....[17]....
        /*0080*/ 	.word	0xffffffff


	//   ....[18]....
        /*0084*/ 	.word	0xffffffff


	//   ....[19]....
        /*0088*/ 	.word	0xffffffff


	//   ....[20]....
        /*008c*/ 	.word	0xffffffff


	//   ....[21]....
        /*0090*/ 	.word	0xffffffff


	//   ....[22]....
        /*0094*/ 	.word	0xffffffff


	//   ....[23]....
        /*0098*/ 	.word	0xffffffff


	//   ....[24]....
        /*009c*/ 	.word	0xffffffff


	//   ....[25]....
        /*00a0*/ 	.word	0xffffffff


	//   ....[26]....
        /*00a4*/ 	.word	0xffffffff


	//   ....[27]....
        /*00a8*/ 	.word	0xffffffff


	//   ....[28]....
        /*00ac*/ 	.word	0xffffffff


	//   ....[29]....
        /*00b0*/ 	.word	0xffffffff


	//   ....[30]....
        /*00b4*/ 	.word	0xffffffff


	//   ....[31]....
        /*00b8*/ 	.word	0xffffffff


	//   ....[32]....
        /*00bc*/ 	.word	0xffffffff


	//   ....[33]....
        /*00c0*/ 	.word	0xffffffff


	//   ....[34]....
        /*00c4*/ 	.word	0xffffffff


	//   ....[35]....
        /*00c8*/ 	.word	0xffffffff


	//   ....[36]....
        /*00cc*/ 	.word	0xffffffff


	//   ....[37]....
        /*00d0*/ 	.word	0xffffffff


	//   ....[38]....
        /*00d4*/ 	.word	0xffffffff


	//   ....[39]....
        /*00d8*/ 	.word	0xffffffff


	//   ....[40]....
        /*00dc*/ 	.word	0xffffffff


	//   ....[41]....
        /*00e0*/ 	.word	0xffffffff


	//   ....[42]....
        /*00e4*/ 	.word	0xffffffff


	//   ....[43]....
        /*00e8*/ 	.word	0xffffffff


	//   ....[44]....
        /*00ec*/ 	.word	0xffffffff


	//   ....[45]....
        /*00f0*/ 	.word	0xffffffff


	//   ....[46]....
        /*00f4*/ 	.word	0xffffffff


	//   ....[47]....
        /*00f8*/ 	.word	0xffffffff


	//   ....[48]....
        /*00fc*/ 	.word	0xffffffff


	//   ....[49]....
        /*0100*/ 	.word	0xffffffff


	//   ....[50]....
        /*0104*/ 	.word	0xffffffff


	//   ....[51]....
        /*0108*/ 	.word	0xffffffff


	//   ....[52]....
        /*010c*/ 	.word	0xffffffff


	//   ....[53]....
        /*0110*/ 	.word	0xffffffff


	//   ....[54]....
        /*0114*/ 	.word	0xffffffff


	//   ....[55]....
        /*0118*/ 	.word	0xffffffff


	//   ....[56]....
        /*011c*/ 	.word	0xffffffff


	//   ....[57]....
        /*0120*/ 	.word	0xffffffff


	//   ....[58]....
        /*0124*/ 	.word	0xffffffff


	//   ....[59]....
        /*0128*/ 	.word	0xffffffff


	//   ....[60]....
        /*012c*/ 	.word	0xffffffff


	//   ....[61]....
        /*0130*/ 	.word	0xffffffff


	//   ....[62]....
        /*0134*/ 	.word	0xffffffff


	//   ....[63]....
        /*0138*/ 	.word	0xffffffff


	//   ....[64]....
        /*013c*/ 	.word	0xffffffff


	//   ....[65]....
        /*0140*/ 	.word	0xffffffff


	//   ....[66]....
        /*0144*/ 	.word	0xffffffff


	//   ....[67]....
        /*0148*/ 	.word	0xffffffff


	//   ....[68]....
        /*014c*/ 	.word	0xffffffff


	//   ....[69]....
        /*0150*/ 	.word	0xffffffff


	//   ....[70]....
        /*0154*/ 	.word	0xffffffff


	//   ....[71]....
        /*0158*/ 	.word	0xffffffff


	//   ....[72]....
        /*015c*/ 	.word	0xffffffff


	//   ....[73]....
        /*0160*/ 	.word	0xffffffff


	//   ....[74]....
        /*0164*/ 	.word	0xffffffff


	//   ....[75]....
        /*0168*/ 	.word	0xffffffff


	//   ....[76]....
        /*016c*/ 	.word	0xffffffff


	//   ....[77]....
        /*0170*/ 	.word	0xffffffff


	//   ....[78]....
        /*0174*/ 	.word	0xffffffff


	//   ....[79]....
        /*0178*/ 	.word	0xffffffff


	//   ....[80]....
        /*017c*/ 	.word	0xffffffff


	//   ....[81]....
        /*0180*/ 	.word	0xffffffff


	//   ....[82]....
        /*0184*/ 	.word	0xffffffff


	//   ....[83]....
        /*0188*/ 	.word	0xffffffff


	//   ....[84]....
        /*018c*/ 	.word	0xffffffff


	//   ....[85]....
        /*0190*/ 	.word	0xffffffff


	//   ....[86]....
        /*0194*/ 	.word	0xffffffff


	//   ....[87]....
        /*0198*/ 	.word	0xffffffff


	//----- nvinfo : EIATTR_COOP_GROUP_INSTR_OFFSETS
	.align		4
.L_1979:
        /*019c*/ 	.byte	0x04, 0x28
        /*019e*/ 	.short	(.L_1981 - .L_1980)


	//   ....[0]....
.L_1980:
        /*01a0*/ 	.word	0x000010c0


	//   ....[1]....
        /*01a4*/ 	.word	0x00001650


	//   ....[2]....
        /*01a8*/ 	.word	0x00001c90


	//   ....[3]....
        /*01ac*/ 	.word	0x00002c10


	//   ....[4]....
        /*01b0*/ 	.word	0x00003690


	//   ....[5]....
        /*01b4*/ 	.word	0x000036b0


	//   ....[6]....
        /*01b8*/ 	.word	0x00003700


	//   ....[7]....
        /*01bc*/ 	.word	0x00003710


	//   ....[8]....
        /*01c0*/ 	.word	0x00003740


	//   ....[9]....
        /*01c4*/ 	.word	0x00003760


	//   ....[10]....
        /*01c8*/ 	.word	0x00003790


	//   ....[11]....
        /*01cc*/ 	.word	0x000037b0


	//   ....[12]....
        /*01d0*/ 	.word	0x000037e0


	//   ....[13]....
        /*01d4*/ 	.word	0x00003800


	//   ....[14]....
        /*01d8*/ 	.word	0x000038c0


	//   ....[15]....
        /*01dc*/ 	.word	0x00003930


	//   ....[16]....
        /*01e0*/ 	.word	0x00003950


	//   ....[17]....
        /*01e4*/ 	.word	0x00003960


	//   ....[18]....
        /*01e8*/ 	.word	0x00003970


	//   ....[19]....
        /*01ec*/ 	.word	0x00003980


	//   ....[20]....
        /*01f0*/ 	.word	0x00003e60


	//   ....[21]....
        /*01f4*/ 	.word	0x00003e80


	//   ....[22]....
        /*01f8*/ 	.word	0x00003e90


	//   ....[23]....
        /*01fc*/ 	.word	0x00003ea0


	//   ....[24]....
        /*0200*/ 	.word	0x00003ed0


	//   ....[25]....
        /*0204*/ 	.word	0x00003ee0


	//   ....[26]....
        /*0208*/ 	.word	0x00003f10


	//   ....[27]....
        /*020c*/ 	.word	0x00003f20


	//   ....[28]....
        /*0210*/ 	.word	0x00003f50


	//   ....[29]....
        /*0214*/ 	.word	0x00003f60


	//   ....[30]....
        /*0218*/ 	.word	0x00003f90


	//   ....[31]....
        /*021c*/ 	.word	0x00003fa0


	//   ....[32]....
        /*0220*/ 	.word	0x00003fd0


	//   ....[33]....
        /*0224*/ 	.word	0x00003fe0


	//   ....[34]....
        /*0228*/ 	.word	0x00003ff0


	//   ....[35]....
        /*022c*/ 	.word	0x00004000


	//   ....[36]....
        /*0230*/ 	.word	0x000055a0


	//   ....[37]....
        /*0234*/ 	.word	0x000055e0


	//   ....[38]....
        /*0238*/ 	.word	0x000056d0


	//   ....[39]....
        /*023c*/ 	.word	0x00005700


	//   ....[40]....
        /*0240*/ 	.word	0x000057e0


	//   ....[41]....
        /*0244*/ 	.word	0x00005810


	//   ....[42]....
        /*0248*/ 	.word	0x000058f0


	//   ....[43]....
        /*024c*/ 	.word	0x00005920


	//   ....[44]....
        /*0250*/ 	.word	0x00005a00


	//   ....[45]....
        /*0254*/ 	.word	0x00005a30


	//   ....[46]....
        /*0258*/ 	.word	0x00006080


	//   ....[47]....
        /*025c*/ 	.word	0x00006c50


	//   ....[48]....
        /*0260*/ 	.word	0x00007210


	//   ....[49]....
        /*0264*/ 	.word	0x00007270


	//   ....[50]....
        /*0268*/ 	.word	0x000072d0


	//   ....[51]....
        /*026c*/ 	.word	0x000072f0


	//   ....[52]....
        /*0270*/ 	.word	0x00007310


	//   ....[53]....
        /*0274*/ 	.word	0x000073d0


	//   ....[54]....
        /*0278*/ 	.word	0x00007420


	//   ....[55]....
        /*027c*/ 	.word	0x00007470


	//   ....[56]....
        /*0280*/ 	.word	0x000074a0


	//   ....[57]....
        /*0284*/ 	.word	0x000074c0


	//   ....[58]....
        /*0288*/ 	.word	0x00007810


	//   ....[59]....
        /*028c*/ 	.word	0x00007890


	//   ....[60]....
        /*0290*/ 	.word	0x00007940


	//   ....[61]....
        /*0294*/ 	.word	0x000079b0


	//   ....[62]....
        /*0298*/ 	.word	0x00007a40


	//   ....[63]....
        /*029c*/ 	.word	0x00007ab0


	//   ....[64]....
        /*02a0*/ 	.word	0x00007b40


	//   ....[65]....
        /*02a4*/ 	.word	0x00007bb0


	//   ....[66]....
        /*02a8*/ 	.word	0x00007c40


	//   ....[67]....
        /*02ac*/ 	.word	0x00007cb0


	//   ....[68]....
        /*02b0*/ 	.word	0x00007d30


	//   ....[69]....
        /*02b4*/ 	.word	0x00007da0


	//   ....[70]....
        /*02b8*/ 	.word	0x00007e20


	//   ....[71]....
        /*02bc*/ 	.word	0x00007e90


	//   ....[72]....
        /*02c0*/ 	.word	0x00007f10


	//   ....[73]....
        /*02c4*/ 	.word	0x00007f90


	//   ....[74]....
        /*02c8*/ 	.word	0x00008030


	//   ....[75]....
        /*02cc*/ 	.word	0x000080a0


	//   ....[76]....
        /*02d0*/ 	.word	0x00008120


	//   ....[77]....
        /*02d4*/ 	.word	0x00008190


	//   ....[78]....
        /*02d8*/ 	.word	0x00008210


	//   ....[79]....
        /*02dc*/ 	.word	0x00008280


	//   ....[80]....
        /*02e0*/ 	.word	0x00008300


	//   ....[81]....
        /*02e4*/ 	.word	0x00008370


	//   ....[82]....
        /*02e8*/ 	.word	0x000083f0


	//   ....[83]....
        /*02ec*/ 	.word	0x00008460


	//   ....[84]....
        /*02f0*/ 	.word	0x000084e0


	//   ....[85]....
        /*02f4*/ 	.word	0x00008550


	//   ....[86]....
        /*02f8*/ 	.word	0x000085c0


	//   ....[87]....
        /*02fc*/ 	.word	0x00008630


	//----- nvinfo : EIATTR_EXIT_INSTR_OFFSETS
	.align		4
.L_1981:
        /*0300*/ 	.byte	0x04, 0x1c
        /*0302*/ 	.short	(.L_1983 - .L_1982)


	//   ....[0]....
.L_1982:
        /*0304*/ 	.word	0x00007590


	//   ....[1]....
        /*0308*/ 	.word	0x000077b0


	//----- nvinfo : EIATTR_MAX_THREADS
	.align		4
.L_1983:
        /*030c*/ 	.byte	0x04, 0x05
        /*030e*/ 	.short	(.L_1985 - .L_1984)
.L_1984:
        /*0310*/ 	.word	0x00000040
        /*0314*/ 	.word	0x00000001
        /*0318*/ 	.word	0x00000001


	//----- nvinfo : EIATTR_CRS_STACK_SIZE
	.align		4
.L_1985:
        /*031c*/ 	.byte	0x04, 0x1e
        /*031e*/ 	.short	(.L_1987 - .L_1986)
.L_1986:
        /*0320*/ 	.word	0x00000000
.L_1987:


//--------------------- .nv.info._Z25selective_scan_bwd_kernelI32Selective_Scan_bwd_kernel_traitsILi64ELi16ELb0ELb0ELb1ELb0ELb1EN3c108BFloat16EfEEv12SSMParamsBwd --------------------------
	.section	.nv.info._Z25selective_scan_bwd_kernelI32Selective_Scan_bwd_kernel_traitsILi64ELi16ELb0ELb0ELb1ELb0ELb1EN3c108BFloat16EfEEv12SSMParamsBwd,"",@"SHT_CUDA_INFO"
	.sectionflags	@""
	.align	4


	//----- nvinfo : EIATTR_CUDA_API_VERSION
	.align		4
        /*0000*/ 	.byte	0x04, 0x37
        /*0002*/ 	.short	(.L_1989 - .L_1988)
.L_1988:
        /*0004*/ 	.word	0x00000082


	//----- nvinfo : EIATTR_SW2861232_WAR
	.align		4
.L_1989:
        /*0008*/ 	.byte	0x01, 0x35
	.zero		2


	//----- nvinfo : EIATTR_PARAM_CBANK
	.align		4
        /*000c*/ 	.byte	0x04, 0x0a
        /*000e*/ 	.short	(.L_1991 - .L_1990)
	.align		4
.L_1990:
        /*0010*/ 	.word	index@(.nv.constant0._Z25selective_scan_bwd_kernelI32Selective_Scan_bwd_kernel_traitsILi64ELi16ELb0ELb0ELb1ELb0ELb1EN3c108BFloat16EfEEv12SSMParamsBwd)
        /*0014*/ 	.short	0x0160
        /*0016*/ 	.short	0x01f0


	//----- nvinfo : EIATTR_CBANK_PARAM_SIZE
	.align		4
.L_1991:
        /*0018*/ 	.byte	0x03, 0x19
        /*001a*/ 	.short	0x01f0


	//----- nvinfo : EIATTR_KPARAM_INFO
	.align		4
        /*001c*/ 	.byte	0x04, 0x17
        /*001e*/ 	.short	(.L_1993 - .L_1992)
.L_1992:
        /*0020*/ 	.word	0x00000000
        /*0024*/ 	.short	0x0000
        /*0026*/ 	.short	0x0000
        /*0028*/ 	.byte	0x00, 0xf0, 0xc1, 0x07


	//----- nvinfo : EIATTR_MAXREG_COUNT
	.align		4
.L_1993:
        /*002c*/ 	.byte	0x03, 0x1b
        /*002e*/ 	.short	0x00ff


	//----- nvinfo : EIATTR_NUM_BARRIERS
	.align		4
        /*0030*/ 	.byte	0x02, 0x4c
        /*0032*/ 	.byte	0x01
	.zero		1


	//----- nvinfo : EIATTR_MERCURY_ISA_VERSION
	.align		4
        /*0034*/ 	.byte	0x03, 0x5f
        /*0036*/ 	.short	0x0000


	//----- nvinfo : EIATTR_COOP_GROUP_MASK_REGIDS
	.align		4
        /*0038*/ 	.byte	0x04, 0x29
        /*003a*/ 	.short	(.L_1995 - .L_1994)


	//   ....[0]....
.L_1994:
        /*003c*/ 	.word	0xffffffff


	//   ....[1]....
        /*0040*/ 	.word	0xffffffff


	//   ....[2]....
        /*0044*/ 	.word	0xffffffff


	//   ....[3]....
        /*0048*/ 	.word	0xffffffff


	//   ....[4]....
        /*004c*/ 	.word	0xffffffff


	//   ....[5]....
        /*0050*/ 	.word	0xffffffff


	//   ....[6]....
        /*0054*/ 	.word	0xffffffff


	//   ....[7]....
        /*0058*/ 	.word	0xffffffff


	//   ....[8]....
        /*005c*/ 	.word	0xffffffff


	//   ....[9]....
        /*0060*/ 	.word	0xffffffff


	//   ....[10]....
        /*0064*/ 	.word	0xffffffff


	//   ....[11]....
        /*0068*/ 	.word	0xffffffff


	//   ....[12]....
        /*006c*/ 	.word	0xffffffff


	//   ....[13]....
        /*0070*/ 	.word	0xffffffff


	//   ....[14]....
        /*0074*/ 	.word	0xffffffff


	//   ....[15]....
        /*0078*/ 	.word	0xffffffff


	//   ....[16]....
        /*007c*/ 	.word	0xffffffff


	//   ....[17]....
        /*0080*/ 	.word	0xffffffff


	//   ....[18]....
        /*0084*/ 	.word	0xffffffff


	//   ....[19]....
        /*0088*/ 	.word	0xffffffff


	//   ....[20]....
        /*008c*/ 	.word	0xffffffff


	//   ....[21]....
        /*0090*/ 	.word	0xffffffff


	//   ....[22]....
        /*0094*/ 	.word	0xffffffff


	//   ....[23]....
        /*0098*/ 	.word	0xffffffff


	//   ....[24]....
        /*009c*/ 	.word	0xffffffff


	//   ....[25]....
        /*00a0*/ 	.word	0xffffffff


	//   ....[26]....
        /*00a4*/ 	.word	0xffffffff


	//   ....[27]....
        /*00a8*/ 	.word	0xffffffff


	//   ....[28]....
        /*00ac*/ 	.word	0xffffffff


	//   ....[29]....
        /*00b0*/ 	.word	0xffffffff


	//   ....[30]....
        /*00b4*/ 	.word	0xffffffff


	//   ....[31]....
        /*00b8*/ 	.word	0xffffffff


	//   ....[32]....
        /*00bc*/ 	.word	0xffffffff


	//   ....[33]....
        /*00c0*/ 	.word	0xffffffff


	//   ....[34]....
        /*00c4*/ 	.word	0xffffffff


	//   ....[35]....
        /*00c8*/ 	.word	0xffffffff


	//   ....[36]....
        /*00cc*/ 	.word	0xffffffff


	//   ....[37]....
        /*00d0*/ 	.word	0xffffffff


	//   ....[38]....
        /*00d4*/ 	.word	0xffffffff


	//   ....[39]....
        /*00d8*/ 	.word	0xffffffff


	//   ....[40]....
        /*00dc*/ 	.word	0xffffffff


	//   ....[41]....
        /*00e0*/ 	.word	0xffffffff


	//   ....[42]....
        /*00e4*/ 	.word	0xffffffff


	//   ....[43]....
        /*00e8*/ 	.word	0xffffffff


	//   ....[44]....
        /*00ec*/ 	.word	0xffffffff


	//   ....[45]....
        /*00f0*/ 	.word	0xffffffff


	//   ....[46]....
        /*00f4*/ 	.word	0xffffffff


	//   ....[47]....
        /*00f8*/ 	.word	0xffffffff


	//   ....[48]....
        /*00fc*/ 	.word	0xffffffff


	//   ....[49]....
        /*0100*/ 	.word	0xffffffff


	//   ....[50]....
        /*0104*/ 	.word	0xffffffff


	//   ....[51]....
        /*0108*/ 	.word	0xffffffff


	//   ....[52]....
        /*010c*/ 	.word	0xffffffff


	//   ....[53]....
        /*0110*/ 	.word	0xffffffff


	//   ....[54]....
        /*0114*/ 	.word	0xffffffff


	//   ....[55]....
        /*0118*/ 	.word	0xffffffff


	//   ....[56]....
        /*011c*/ 	.word	0xffffffff


	//   ....[57]....
        /*0120*/ 	.word	0xffffffff


	//   ....[58]....
        /*0124*/ 	.word	0xffffffff


	//   ....[59]....
        /*0128*/ 	.word	0xffffffff


	//   ....[60]....
        /*012c*/ 	.word	0xffffffff


	//   ....[61]....
        /*0130*/ 	.word	0xffffffff


	//   ....[62]....
        /*0134*/ 	.word	0xffffffff


	//   ....[63]....
        /*0138*/ 	.word	0xffffffff


	//   ....[64]....
        /*013c*/ 	.word	0xffffffff


	//   ....[65]....
        /*0140*/ 	.word	0xffffffff


	//   ....[66]....
        /*0144*/ 	.word	0xffffffff


	//   ....[67]....
        /*0148*/ 	.word	0xffffffff


	//   ....[68]....
        /*014c*/ 	.word	0xffffffff


	//   ....[69]....
        /*0150*/ 	.word	0xffffffff


	//   ....[70]....
        /*0154*/ 	.word	0xffffffff


	//   ....[71]....
        /*0158*/ 	.word	0xffffffff


	//   ....[72]....
        /*015c*/ 	.word	0xffffffff


	//   ....[73]....
        /*0160*/ 	.word	0xffffffff


	//   ....[74]....
        /*0164*/ 	.word	0xffffffff


	//   ....[75]....
        /*0168*/ 	.word	0xffffffff


	//   ....[76]....
        /*016c*/ 	.word	0xffffffff


	//   ....[77]....
        /*0170*/ 	.word	0xffffffff


	//   ....[78]....
        /*0174*/ 	.word	0xffffffff


	//   ....[79]....
        /*0178*/ 	.word	0xffffffff


	//   ....[80]....
        /*017c*/ 	.word	0xffffffff


	//   ....[81]....
        /*0180*/ 	.word	0xffffffff


	//   ....[82]....
        /*0184*/ 	.word	0xffffffff


	//   ....[83]....
        /*0188*/ 	.word	0xffffffff


	//   ....[84]....
        /*018c*/ 	.word	0xffffffff


	//   ....[85]....
        /*0190*/ 	.word	0xffffffff


	//   ....[86]....
        /*0194*/ 	.word	0xffffffff


	//   ....[87]....
        /*0198*/ 	.word	0xffffffff


	//   ....[88]....
        /*019c*/ 	.word	0xffffffff


	//   ....[89]....
        /*01a0*/ 	.word	0xffffffff


	//   ....[90]....
        /*01a4*/ 	.word	0xffffffff


	//   ....[91]....
        /*01a8*/ 	.word	0xffffffff


	//----- nvinfo : EIATTR_COOP_GROUP_INSTR_OFFSETS
	.align		4
.L_1995:
        /*01ac*/ 	.byte	0x04, 0x28
        /*01ae*/ 	.short	(.L_1997 - .L_1996)


	//   ....[0]....
.L_1996:
        /*01b0*/ 	.word	0x00001130


	//   ....[1]....
        /*01b4*/ 	.word	0x00001740


	//   ....[2]....
        /*01b8*/ 	.word	0x00001ea0


	//   ....[3]....
        /*01bc*/ 	.word	0x000023e0


	//   ....[4]....
        /*01c0*/ 	.word	0x00002a90


	//   ....[5]....
        /*01c4*/ 	.word	0x00003720


	//   ....[6]....
        /*01c8*/ 	.word	0x00004370


	//   ....[7]....
        /*01cc*/ 	.word	0x00005540


	//   ....[8]....
        /*01d0*/ 	.word	0x00005f90


	//   ....[9]....
        /*01d4*/ 	.word	0x00005fb0


	//   ....[10]....
        /*01d8*/ 	.word	0x00006000


	//   ....[11]....
        /*01dc*/ 	.word	0x00006010


	//   ....[12]....
        /*01e0*/ 	.word	0x00006040


	//   ....[13]....
        /*01e4*/ 	.word	0x00006060


	//   ....[14]....
        /*01e8*/ 	.word	0x00006090


	//   ....[15]....
        /*01ec*/ 	.word	0x000060b0


	//   ....[16]....
        /*01f0*/ 	.word	0x000060e0


	//   ....[17]....
        /*01f4*/ 	.word	0x00006110


	//   ....[18]....
        /*01f8*/ 	.word	0x000061d0


	//   ....[19]....
        /*01fc*/ 	.word	0x00006240


	//   ....[20]....
        /*0200*/ 	.word	0x00006260


	//   ....[21]....
        /*0204*/ 	.word	0x00006270


	//   ....[22]....
        /*0208*/ 	.word	0x00006280


	//   ....[23]....
        /*020c*/ 	.word	0x00006290


	//   ....[24]....
        /*0210*/ 	.word	0x00006760


	//   ....[25]....
        /*0214*/ 	.word	0x00006780


	//   ....[26]....
        /*0218*/ 	.word	0x00006790


	//   ....[27]....
        /*021c*/ 	.word	0x000067a0


	//   ....[28]....
        /*0220*/ 	.word	0x000067d0


	//   ....[29]....
        /*0224*/ 	.word	0x000067e0


	//   ....[30]....
        /*0228*/ 	.word	0x00006810


	//   ....[31]....
        /*022c*/ 	.word	0x00006820


	//   ....[32]....
        /*0230*/ 	.word	0x00006850


	//   ....[33]....
        /*0234*/ 	.word	0x00006860


	//   ....[34]....
        /*0238*/ 	.word	0x00006890


	//   ....[35]....
        /*023c*/ 	.word	0x000068a0


	//   ....[36]....
        /*0240*/ 	.word	0x000068d0


	//   ....[37]....
        /*0244*/ 	.word	0x000068e0


	//   ....[38]....
        /*0248*/ 	.word	0x000068f0


	//   ....[39]....
        /*024c*/ 	.word	0x00006900


	//   ....[40]....
        /*0250*/ 	.word	0x00007e80


	//   ....[41]....
        /*0254*/ 	.word	0x00007ec0


	//   ....[42]....
        /*0258*/ 	.word	0x00007fb0


	//   ....[43]....
        /*025c*/ 	.word	0x00007fe0


	//   ....[44]....
        /*0260*/ 	.word	0x000080a0


	//   ....[45]....
        /*0264*/ 	.word	0x000080d0


	//   ....[46]....
        /*0268*/ 	.word	0x00008190


	//   ....[47]....
        /*026c*/ 	.word	0x000081c0


	//   ....[48]....
        /*0270*/ 	.word	0x000082a0


	//   ....[49]....
        /*0274*/ 	.word	0x000082e0


	//   ....[50]....
        /*0278*/ 	.word	0x00008960


	//   ....[51]....
        /*027c*/ 	.word	0x00009500


	//   ....[52]....
        /*0280*/ 	.word	0x00009af0


	//   ....[53]....
        /*0284*/ 	.word	0x00009b50


	//   ....[54]....
        /*0288*/ 	.word	0x00009bb0


	//   ....[55]....
        /*028c*/ 	.word	0x00009bd0


	//   ....[56]....
        /*0290*/ 	.word	0x00009bf0


	//   ....[57]....
        /*0294*/ 	.word	0x00009cb0


	//   ....[58]....
        /*0298*/ 	.word	0x00009d00


	//   ....[59]....
        /*029c*/ 	.word	0x00009d50


	//   ....[60]....
        /*02a0*/ 	.word	0x00009d80


	//   ....[61]....
        /*02a4*/ 	.word	0x00009da0


	//   ....[62]....
        /*02a8*/ 	.word	0x0000a0f0


	//   ....[63]....
        /*02ac*/ 	.word	0x0000a170


	//   ....[64]....
        /*02b0*/ 	.word	0x0000a220


	//   ....[65]....
        /*02b4*/ 	.word	0x0000a290


	//   ....[66]....
        /*02b8*/ 	.word	0x0000a320


	//   ....[67]....
        /*02bc*/ 	.word	0x0000a390


	//   ....[68]....
        /*02c0*/ 	.word	0x0000a420


	//   ....[69]....
        /*02c4*/ 	.word	0x0000a490


	//   ....[70]....
        /*02c8*/ 	.word	0x0000a540


	//   ....[71]....
        /*02cc*/ 	.word	0x0000a5b0


	//   ....[72]....
        /*02d0*/ 	.word	0x0000a630


	//   ....[73]....
        /*02d4*/ 	.word	0x0000a6a0


	//   ....[74]....
        /*02d8*/ 	.word	0x0000a720


	//   ....[75]....
        /*02dc*/ 	.word	0x0000a790


	//   ....[76]....
        /*02e0*/ 	.word	0x0000a810


	//   ....[77]....
        /*02e4*/ 	.word	0x0000a890


	//   ....[78]....
        /*02e8*/ 	.word	0x0000a930


	//   ....[79]....
        /*02ec*/ 	.word	0x0000a9a0


	//   ....[80]....
        /*02f0*/ 	.word	0x0000aa20


	//   ....[81]....
        /*02f4*/ 	.word	0x0000aa90


	//   ....[82]....
        /*02f8*/ 	.word	0x0000ab10


	//   ....[83]....
        /*02fc*/ 	.word	0x0000ab80


	//   ....[84]....
        /*0300*/ 	.word	0x0000ac00


	//   ....[85]....
        /*0304*/ 	.word	0x0000ac70


	//   ....[86]....
        /*0308*/ 	.word	0x0000acf0


	//   ....[87]....
        /*030c*/ 	.word	0x0000ad60


	//   ....[88]....
        /*0310*/ 	.word	0x0000ade0


	//   ....[89]....
        /*0314*/ 	.word	0x0000ae50


	//   ....[90]....
        /*0318*/ 	.word	0x0000aec0


	//   ....[91]....
        /*031c*/ 	.word	0x0000af30


	//----- nvinfo : EIATTR_EXIT_INSTR_OFFSETS
	.align		4
.L_1997:
        /*0320*/ 	.byte	0x04, 0x1c
        /*0322*/ 	.short	(.L_1999 - .L_1998)


	//   ....[0]....
.L_1998:
        /*0324*/ 	.word	0x00009e70


	//   ....[1]....
        /*0328*/ 	.word	0x0000a090


	//----- nvinfo : EIATTR_MAX_THREADS
	.align		4
.L_1999:
        /*032c*/ 	.byte	0x04, 0x05
        /*032e*/ 	.short	(.L_2001 - .L_2000)
.L_2000:
        /*0330*/ 	.word	0x00000040
        /*0334*/ 	.word	0x00000001
        /*0338*/ 	.word	0x00000001


	//----- nvinfo : EIATTR_CRS_STACK_SIZE
	.align		4
.L_2001:
        /*033c*/ 	.byte	0x04, 0x1e
        /*033e*/ 	.short	(.L_2003 - .L_2002)
.L_2002:
        /*0340*/ 	.word	0x00000000
.L_2003:


//--------------------- .nv.info._Z25selective_scan_bwd_kernelI32Selective_Scan_bwd_kernel_traitsILi64ELi16ELb0ELb0ELb1ELb1ELb0EN3c108BFloat16EfEEv12SSMParamsBwd --------------------------
	.section	.nv.info._Z25selective_scan_bwd_kernelI32Selective_Scan_bwd_kernel_traitsILi64ELi16ELb0ELb0ELb1ELb1ELb0EN3c108BFloat16EfEEv12SSMParamsBwd,"",@"SHT_CUDA_INFO"
	.sectionflags	@""
	.align	4


	//----- nvinfo : EIATTR_CUDA_API_VERSION
	.align		4
        /*0000*/ 	.byte	0x04, 0x37
        /*0002*/ 	.short	(.L_2005 - .L_2004)
.L_2004:
        /*0004*/ 	.word	0x00000082


	//----- nvinfo : EIATTR_SW2861232_WAR
	.align		4
.L_2005:
        /*0008*/ 	.byte	0x01, 0x35
	.zero		2


	//----- nvinfo : EIATTR_PARAM_CBANK
	.align		4
        /*000c*/ 	.byte	0x04, 0x0a
        /*000e*/ 	.short	(.L_2007 - .L_2006)
	.align		4
.L_2006:
        /*0010*/ 	.word	index@(.nv.constant0._Z25selective_scan_bwd_kernelI32Selective_Scan_bwd_kernel_traitsILi64ELi16ELb0ELb0ELb1ELb1ELb0EN3c108BFloat16EfEEv12SSMParamsBwd)
        /*0014*/ 	.short	0x0160
        /*0016*/ 	.short	0x01f0


	//----- nvinfo : EIATTR_CBANK_PARAM_SIZE
	.align		4
.L_2007:
        /*0018*/ 	.byte	0x03, 0x19
        /*001a*/ 	.short	0x01f0


	//----- nvinfo : EIATTR_KPARAM_INFO
	.align		4
        /*001c*/ 	.byte	0x04, 0x17
        /*001e*/ 	.short	(.L_2009 - .L_2008)
.L_2008:
        /*0020*/ 	.word	0x00000000
        /*0024*/ 	.short	0x0000
        /*0026*/ 	.short	0x0000
        /*0028*/ 	.byte	0x00, 0xf0, 0xc1, 0x07


	//----- nvinfo : EIATTR_MAXREG_COUNT
	.align		4
.L_2009:
        /*002c*/ 	.byte	0x03, 0x1b
        /*002e*/ 	.short	0x00ff


	//----- nvinfo : EIATTR_NUM_BARRIERS
	.align		4
        /*0030*/ 	.byte	0x02, 0x4c
        /*0032*/ 	.byte	0x01
	.zero		1


	//----- nvinfo : EIATTR_MERCURY_ISA_VERSION
	.align		4
        /*0034*/ 	.byte	0x03, 0x5f
        /*0036*/ 	.short	0x0000


	//----- nvinfo : EIATTR_COOP_GROUP_MASK_REGIDS
	.align		4
        /*0038*/ 	.byte	0x04, 0x29
        /*003a*/ 	.short	(.L_2011 - .L_2010)


	//   ....[0]....
.L_2010:
        /*003c*/ 	.word	0xffffffff


	//   ....[1]....
        /*0040*/ 	.word	0xffffffff


	//   ....[2]....
        /*0044*/ 	.word	0xffffffff


	//   ....[3]....
        /*0048*/ 	.word	0xffffffff


	//   ....[4]....
        /*004c*/ 	.word	0xffffffff


	//   ....[5]....
        /*0050*/ 	.word	0xffffffff


	//   ....[6]....
        /*0054*/ 	.word	0xffffffff


	//   ....[7]....
        /*0058*/ 	.word	0xffffffff


	//   ....[8]....
        /*005c*/ 	.word	0xffffffff


	//   ....[9]....
        /*0060*/ 	.word	0xffffffff


	//   ....[10]....
        /*0064*/ 	.word	0xffffffff


	//   ....[11]....
        /*0068*/ 	.word	0xffffffff


	//   ....[12]....
        /*006c*/ 	.word	0xffffffff


	//   ....[13]....
        /*0070*/ 	.word	0xffffffff


	//   ....[14]....
        /*0074*/ 	.word	0xffffffff


	//   ....[15]....
        /*0078*/ 	.word	0xffffffff


	//   ....[16]....
        /*007c*/ 	.word	0xffffffff


	//   ....[17]....
        /*0080*/ 	.word	0xffffffff


	//   ....[18]....
        /*0084*/ 	.word	0xffffffff


	//   ....[19]....
        /*0088*/ 	.word	0xffffffff


	//   ....[20]....
        /*008c*/ 	.word	0xffffffff


	//   ....[21]....
        /*0090*/ 	.word	0xffffffff


	//   ....[22]....
        /*0094*/ 	.word	0xffffffff


	//   ....[23]....
        /*0098*/ 	.word	0xffffffff


	//   ....[24]....
        /*009c*/ 	.word	0xffffffff


	//   ....[25]....
        /*00a0*/ 	.word	0xffffffff


	//   ....[26]....
        /*00a4*/ 	.word	0xffffffff


	//   ....[27]....
        /*00a8*/ 	.word	0xffffffff


	//   ....[28]....
        /*00ac*/ 	.word	0xffffffff


	//   ....[29]....
        /*00b0*/ 	.word	0xffffffff


	//   ....[30]....
        /*00b4*/ 	.word	0xffffffff


	//   ....[31]....
        /*00b8*/ 	.word	0xffffffff


	//   ....[32]....
        /*00bc*/ 	.word	0xffffffff


	//   ....[33]....
        /*00c0*/ 	.word	0xffffffff


	//   ....[34]....
        /*00c4*/ 	.word	0xffffffff


	//   ....[35]....
        /*00c8*/ 	.word	0xffffffff


	//   ....[36]....
        /*00cc*/ 	.word	0xffffffff


	//   ....[37]....
        /*00d0*/ 	.word	0xffffffff


	//   ....[38]....
        /*00d4*/ 	.word	0xffffffff


	//   ....[39]....
        /*00d8*/ 	.word	0xffffffff


	//   ....[40]....
        /*00dc*/ 	.word	0xffffffff


	//   ....[41]....
        /*00e0*/ 	.word	0xffffffff


	//   ....[42]....
        /*00e4*/ 	.word	0xffffffff


	//   ....[43]....
        /*00e8*/ 	.word	0xffffffff


	//   ....[44]....
        /*00ec*/ 	.word	0xffffffff


	//   ....[45]....
        /*00f0*/ 	.word	0xffffffff


	//   ....[46]....
        /*00f4*/ 	.word	0xffffffff


	//   ....[47]....
        /*00f8*/ 	.word	0xffffffff


	//   ....[48]....
        /*00fc*/ 	.word	0xffffffff


	//   ....[49]....
        /*0100*/ 	.word	0xffffffff


	//   ....[50]....
        /*0104*/ 	.word	0xffffffff


	//   ....[51]....
        /*0108*/ 	.word	0xffffffff


	//   ....[52]....
        /*010c*/ 	.word	0xffffffff


	//   ....[53]....
        /*0110*/ 	.word	0xffffffff


	//   ....[54]....
        /*0114*/ 	.word	0xffffffff


	//   ....[55]....
        /*0118*/ 	.word	0xffffffff


	//   ....[56]....
        /*011c*/ 	.word	0xffffffff


	//   ....[57]....
        /*0120*/ 	.word	0xffffffff


	//   ....[58]....
        /*0124*/ 	.word	0xffffffff


	//   ....[59]....
        /*0128*/ 	.word	0xffffffff


	//   ....[60]....
        /*012c*/ 	.word	0xffffffff


	//   ....[61]....
        /*0130*/ 	.word	0xffffffff


	//   ....[62]....
        /*0134*/ 	.word	0xffffffff


	//   ....[63]....
        /*0138*/ 	.word	0xffffffff


	//   ....[64]....
        /*013c*/ 	.word	0xffffffff


	//   ....[65]....
        /*0140*/ 	.word	0xffffffff


	//   ....[66]....
        /*0144*/ 	.word	0xffffffff


	//   ....[67]....
        /*0148*/ 	.word	0xffffffff


	//   ....[68]....
        /*014c*/ 	.word	0xffffffff


	//   ....[69]....
        /*0150*/ 	.word	0xffffffff


	//   ....[70]....
        /*0154*/ 	.word	0xffffffff


	//   ....[71]....
        /*0158*/ 	.word	0xffffffff


	//   ....[72]....
        /*015c*/ 	.word	0xffffffff


	//   ....[73]....
        /*0160*/ 	.word	0xffffffff


	//   ....[74]....
        /*0164*/ 	.word	0xffffffff


	//   ....[75]....
        /*0168*/ 	.word	0xffffffff


	//   ....[76]....
        /*016c*/ 	.word	0xffffffff


	//   ....[77]....
        /*0170*/ 	.word	0xffffffff


	//   ....[78]....
        /*0174*/ 	.word	0xffffffff


	//   ....[79]....
        /*0178*/ 	.word	0xffffffff


	//   ....[80]....
        /*017c*/ 	.word	0xffffffff


	//   ....[81]....
        /*0180*/ 	.word	0xffffffff


	//   ....[82]....
        /*0184*/ 	.word	0xffffffff


	//   ....[83]....
        /*0188*/ 	.word	0xffffffff


	//   ....[84]....
        /*018c*/ 	.word	0xffffffff


	//   ....[85]....
        /*0190*/ 	.word	0xffffffff


	//   ....[86]....
        /*0194*/ 	.word	0xffffffff


	//   ....[87]....
        /*0198*/ 	.word	0xffffffff


	//   ....[88]....
        /*019c*/ 	.word	0xffffffff


	//----- nvinfo : EIATTR_COOP_GROUP_INSTR_OFFSETS
	.align		4
.L_2011:
        /*01a0*/ 	.byte	0x04, 0x28
        /*01a2*/ 	.short	(.L_2013 - .L_2012)


	//   ....[0]....
.L_2012:
        /*01a4*/ 	.word	0x00001130


	//   ....[1]....
        /*01a8*/ 	.word	0x00001790


	//   ....[2]....
        /*01ac*/ 	.word	0x00001cb0


	//   ....[3]....
        /*01b0*/ 	.word	0x00005100


	//   ....[4]....
        /*01b4*/ 	.word	0x00005af0


	//   ....[5]....
        /*01b8*/ 	.word	0x00005b10


	//   ....[6]....
        /*01bc*/ 	.word	0x00005b60


	//   ....[7]....
        /*01c0*/ 	.word	0x00005b70


	//   ....[8]....
        /*01c4*/ 	.word	0x00005ba0


	//   ....[9]....
        /*01c8*/ 	.word	0x00005bc0


	//   ....[10]....
        /*01cc*/ 	.word	0x00005bf0


	//   ....[11]....
        /*01d0*/ 	.word	0x00005c10


	//   ....[12]....
        /*01d4*/ 	.word	0x00005c40


	//   ....[13]....
        /*01d8*/ 	.word	0x00005c70


	//   ....[14]....
        /*01dc*/ 	.word	0x00005d30


	//   ....[15]....
        /*01e0*/ 	.word	0x00005da0


	//   ....[16]....
        /*01e4*/ 	.word	0x00005dc0


	//   ....[17]....
        /*01e8*/ 	.word	0x00005dd0


	//   ....[18]....
        /*01ec*/ 	.word	0x00005de0


	//   ....[19]....
        /*01f0*/ 	.word	0x00005df0


	//   ....[20]....
        /*01f4*/ 	.word	0x000062d0


	//   ....[21]....
        /*01f8*/ 	.word	0x000062f0


	//   ....[22]....
        /*01fc*/ 	.word	0x00006300


	//   ....[23]....
        /*0200*/ 	.word	0x00006310


	//   ....[24]....
        /*0204*/ 	.word	0x00006340


	//   ....[25]....
        /*0208*/ 	.word	0x00006350


	//   ....[26]....
        /*020c*/ 	.word	0x00006380


	//   ....[27]....
        /*0210*/ 	.word	0x00006390


	//   ....[28]....
        /*0214*/ 	.word	0x000063c0


	//   ....[29]....
        /*0218*/ 	.word	0x000063d0


	//   ....[30]....
        /*021c*/ 	.word	0x00006400


	//   ....[31]....
        /*0220*/ 	.word	0x00006410


	//   ....[32]....
        /*0224*/ 	.word	0x00006440


	//   ....[33]....
        /*0228*/ 	.word	0x00006450


	//   ....[34]....
        /*022c*/ 	.word	0x00006460


	//   ....[35]....
        /*0230*/ 	.word	0x00006470


	//   ....[36]....
        /*0234*/ 	.word	0x00007a10


	//   ....[37]....
        /*0238*/ 	.word	0x00007a50


	//   ....[38]....
        /*023c*/ 	.word	0x00007b40


	//   ....[39]....
        /*0240*/ 	.word	0x00007b70


	//   ....[40]....
        /*0244*/ 	.word	0x00007c60


	//   ....[41]....
        /*0248*/ 	.word	0x00007c90


	//   ....[42]....
        /*024c*/ 	.word	0x00007d70


	//   ....[43]....
        /*0250*/ 	.word	0x00007da0


	//   ....[44]....
        /*0254*/ 	.word	0x00007e80


	//   ....[45]....
        /*0258*/ 	.word	0x00007eb0


	//   ....[46]....
        /*025c*/ 	.word	0x00008760


	//   ....[47]....
        /*0260*/ 	.word	0x00009420


	//   ....[48]....
        /*0264*/ 	.word	0x00009e30


	//   ....[49]....
        /*0268*/ 	.word	0x0000a3f0


	//   ....[50]....
        /*026c*/ 	.word	0x0000a450


	//   ....[51]....
        /*0270*/ 	.word	0x0000a4b0


	//   ....[52]....
        /*0274*/ 	.word	0x0000a4d0


	//   ....[53]....
        /*0278*/ 	.word	0x0000a4f0


	//   ....[54]....
        /*027c*/ 	.word	0x0000a5b0


	//   ....[55]....
        /*0280*/ 	.word	0x0000a600


	//   ....[56]....
        /*0284*/ 	.word	0x0000a650


	//   ....[57]....
        /*0288*/ 	.word	0x0000a680


	//   ....[58]....
        /*028c*/ 	.word	0x0000a6a0


	//   ....[59]....
        /*0290*/ 	.word	0x0000a9f0


	//   ....[60]....
        /*0294*/ 	.word	0x0000aa70


	//   ....[61]....
        /*0298*/ 	.word	0x0000ab20


	//   ....[62]....
        /*029c*/ 	.word	0x0000ab90


	//   ....[63]....
        /*02a0*/ 	.word	0x0000ac20


	//   ....[64]....
        /*02a4*/ 	.word	0x0000ac90


	//   ....[65]....
        /*02a8*/ 	.word	0x0000ad20


	//   ....[66]....
        /*02ac*/ 	.word	0x0000ad90


	//   ....[67]....
        /*02b0*/ 	.word	0x0000ae40


	//   ....[68]....
        /*02b4*/ 	.word	0x0000aeb0


	//   ....[69]....
        /*02b8*/ 	.word	0x0000af30


	//   ....[70]....
        /*02bc*/ 	.word	0x0000afa0


	//   ....[71]....
        /*02c0*/ 	.word	0x0000b020


	//   ....[72]....
        /*02c4*/ 	.word	0x0000b090


	//   ....[73]....
        /*02c8*/ 	.word	0x0000b110


	//   ....[74]....
        /*02cc*/ 	.word	0x0000b190


	//   ....[75]....
        /*02d0*/ 	.word	0x0000b230


	//   ....[76]....
        /*02d4*/ 	.word	0x0000b2a0


	//   ....[77]....
        /*02d8*/ 	.word	0x0000b320


	//   ....[78]....
        /*02dc*/ 	.word	0x0000b390


	//   ....[79]....
        /*02e0*/ 	.word	0x0000b410


	//   ....[80]....
        /*02e4*/ 	.word	0x0000b480


	//   ....[81]....
        /*02e8*/ 	.word	0x0000b500


	//   ....[82]....
        /*02ec*/ 	.word	0x0000b570


	//   ....[83]....
        /*02f0*/ 	.word	0x0000b5f0


	//   ....[84]....
        /*02f4*/ 	.word	0x0000b660


	//   ....[85]....
        /*02f8*/ 	.word	0x0000b6e0


	//   ....[86]....
        /*02fc*/ 	.word	0x0000b750


	//   ....[87]....
        /*0300*/ 	.word	0x0000b7c0


	//   ....[88]....
        /*0304*/ 	.word	0x0000b830


	//----- nvinfo : EIATTR_EXIT_INSTR_OFFSETS
	.align		4
.L_2013:
        /*0308*/ 	.byte	0x04, 0x1c
        /*030a*/ 	.short	(.L_2015 - .L_2014)


	//   ....[0]....
.L_2014:
        /*030c*/ 	.word	0x0000a770


	//   ....[1]....
        /*0310*/ 	.word	0x0000a990


	//----- nvinfo : EIATTR_MAX_THREADS
	.align		4
.L_2015:
        /*0314*/ 	.byte	0x04, 0x05
        /*0316*/ 	.short	(.L_2017 - .L_2016)
.L_2016:
        /*0318*/ 	.word	0x00000040
        /*031c*/ 	.word	0x00000001
        /*0320*/ 	.word	0x00000001


	//----- nvinfo : EIATTR_CRS_STACK_SIZE
	.align		4
.L_2017:
        /*0324*/ 	.byte	0x04, 0x1e
        /*0326*/ 	.short	(.L_2019 - .L_2018)
.L_2018:
        /*0328*/ 	.word	0x00000000
.L_2019:


//--------------------- .nv.info._Z25selective_scan_bwd_kernelI32Selective_Scan_bwd_kernel_traitsILi64ELi16ELb0ELb0ELb1ELb1ELb1EN3c108BFloat16EfEEv12SSMParamsBwd --------------------------
	.section	.nv.info._Z25selective_scan_bwd_kernelI32Selective_Scan_bwd_kernel_traitsILi64ELi16ELb0ELb0ELb1ELb1ELb1EN3c108BFloat16EfEEv12SSMParamsBwd,"",@"SHT_CUDA_INFO"
	.sectionflags	@""
	.align	4


	//----- nvinfo : EIATTR_CUDA_API_VERSION
	.align		4
        /*0000*/ 	.byte	0x04, 0x37
        /*0002*/ 	.short	(.L_2021 - .L_2020)
.L_2020:
        /*0004*/ 	.word	0x00000082


	//----- nvinfo : EIATTR_SW2861232_WAR
	.align		4
.L_2021:
        /*0008*/ 	.byte	0x01, 0x35
	.zero		2


	//----- nvinfo : EIATTR_PARAM_CBANK
	.align		4
        /*000c*/ 	.byte	0x04, 0x0a
        /*000e*/ 	.short	(.L_2023 - .L_2022)
	.align		4
.L_2022:
        /*0010*/ 	.word	index@(.nv.constant0._Z25selective_scan_bwd_kernelI32Selective_Scan_bwd_kernel_traitsILi64ELi16ELb0ELb0ELb1ELb1ELb1EN3c108BFloat16EfEEv12SSMParamsBwd)
        /*0014*/ 	.short	0x0160
        /*0016*/ 	.short	0x01f0


	//----- nvinfo : EIATTR_CBANK_PARAM_SIZE
	.align		4
.L_2023:
        /*0018*/ 	.byte	0x03, 0x19
        /*001a*/ 	.short	0x01f0


	//----- nvinfo : EIATTR_KPARAM_INFO
	.align		4
        /*001c*/ 	.byte	0x04, 0x17
        /*001e*/ 	.short	(.L_2025 - .L_2024)
.L_2024:
        /*0020*/ 	.word	0x00000000
        /*0024*/ 	.short	0x0000
        /*0026*/ 	.short	0x0000
        /*0028*/ 	.byte	0x00, 0xf0, 0xc1, 0x07


	//----- nvinfo : EIATTR_MAXREG_COUNT
	.align		4
.L_2025:
        /*002c*/ 	.byte	0x03, 0x1b
        /*002e*/ 	.short	0x00ff


	//----- nvinfo : EIATTR_NUM_BARRIERS
	.align		4
        /*0030*/ 	.byte	0x02, 0x4c
        /*0032*/ 	.byte	0x01
	.zero		1


	//----- nvinfo : EIATTR_MERCURY_ISA_VERSION
	.align		4
        /*0034*/ 	.byte	0x03, 0x5f
        /*0036*/ 	.short	0x0000


	//----- nvinfo : EIATTR_COOP_GROUP_MASK_REGIDS
	.align		4
        /*0038*/ 	.byte	0x04, 0x29
        /*003a*/ 	.short	(.L_2027 - .L_2026)


	//   ....[0]....
.L_2026:
        /*003c*/ 	.word	0xffffffff


	//   ....[1]....
        /*0040*/ 	.word	0xffffffff


	//   ....[2]....
        /*0044*/ 	.word	0xffffffff


	//   ....[3]....
        /*0048*/ 	.word	0xffffffff


	//   ....[4]....
        /*004c*/ 	.word	0xffffffff


	//   ....[5]....
        /*0050*/ 	.word	0xffffffff


	//   ....[6]....
        /*0054*/ 	.word	0xffffffff


	//   ....[7]....
        /*0058*/ 	.word	0xffffffff


	//   ....[8]....
        /*005c*/ 	.word	0xffffffff


	//   ....[9]....
        /*0060*/ 	.word	0xffffffff


	//   ....[10]....
        /*0064*/ 	.word	0xffffffff


	//   ....[11]....
        /*0068*/ 	.word	0xffffffff


	//   ....[12]....
        /*006c*/ 	.word	0xffffffff


	//   ....[13]....
        /*0070*/ 	.word	0xffffffff


	//   ....[14]....
        /*0074*/ 	.word	0xffffffff


	//   ....[15]....
        /*0078*/ 	.word	0xffffffff


	//   ....[16]....
        /*007c*/ 	.word	0xffffffff


	//   ....[17]....
        /*0080*/ 	.word	0xffffffff


	//   ....[18]....
        /*0084*/ 	.word	0xffffffff


	//   ....[19]....
        /*0088*/ 	.word	0xffffffff


	//   ....[20]....
        /*008c*/ 	.word	0xffffffff


	//   ....[21]....
        /*0090*/ 	.word	0xffffffff


	//   ....[22]....
        /*0094*/ 	.word	0xffffffff


	//   ....[23]....
        /*0098*/ 	.word	0xffffffff


	//   ....[24]....
        /*009c*/ 	.word	0xffffffff


	//   ....[25]....
        /*00a0*/ 	.word	0xffffffff


	//   ....[26]....
        /*00a4*/ 	.word	0xffffffff


	//   ....[27]....
        /*00a8*/ 	.word	0xffffffff


	//   ....[28]....
        /*00ac*/ 	.word	0xffffffff


	//   ....[29]....
        /*00b0*/ 	.word	0xffffffff


	//   ....[30]....
        /*00b4*/ 	.word	0xffffffff


	//   ....[31]....
        /*00b8*/ 	.word	0xffffffff


	//   ....[32]....
        /*00bc*/ 	.word	0xffffffff


	//   ....[33]....
        /*00c0*/ 	.word	0xffffffff


	//   ....[34]....
        /*00c4*/ 	.word	0xffffffff


	//   ....[35]....
        /*00c8*/ 	.word	0xffffffff


	//   ....[36]....
        /*00cc*/ 	.word	0xffffffff


	//   ....[37]....
        /*00d0*/ 	.word	0xffffffff


	//   ....[38]....
        /*00d4*/ 	.word	0xffffffff


	//   ....[39]....
        /*00d8*/ 	.word	0xffffffff


	//   ....[40]....
        /*00dc*/ 	.word	0xffffffff


	//   ....[41]....
        /*00e0*/ 	.word	0xffffffff


	//   ....[42]....
        /*00e4*/ 	.word	0xffffffff


	//   ....[43]....
        /*00e8*/ 	.word	0xffffffff


	//   ....[44]....
        /*00ec*/ 	.word	0xffffffff


	//   ....[45]....
        /*00f0*/ 	.word	0xffffffff


	//   ....[46]....
        /*00f4*/ 	.word	0xffffffff


	//   ....[47]....
        /*00f8*/ 	.word	0xffffffff


	//   ....[48]....
        /*00fc*/ 	.word	0xffffffff


	//   ....[49]....
        /*0100*/ 	.word	0xffffffff


	//   ....[50]....
        /*0104*/ 	.word	0xffffffff


	//   ....[51]....
        /*0108*/ 	.word	0xffffffff


	//   ....[52]....
        /*010c*/ 	.word	0xffffffff


	//   ....[53]....
        /*0110*/ 	.word	0xffffffff


	//   ....[54]....
        /*0114*/ 	.word	0xffffffff


	//   ....[55]....
        /*0118*/ 	.word	0xffffffff


	//   ....[56]....
        /*011c*/ 	.word	0xffffffff


	//   ....[57]....
        /*0120*/ 	.word	0xffffffff


	//   ....[58]....
        /*0124*/ 	.word	0xffffffff


	//   ....[59]....
        /*0128*/ 	.word	0xffffffff


	//   ....[60]....
        /*012c*/ 	.word	0xffffffff


	//   ....[61]....
        /*0130*/ 	.word	0xffffffff


	//   ....[62]....
        /*0134*/ 	.word	0xffffffff


	//   ....[63]....
        /*0138*/ 	.word	0xffffffff


	//   ....[64]....
        /*013c*/ 	.word	0xffffffff


	//   ....[65]....
        /*0140*/ 	.word	0xffffffff


	//   ....[66]....
        /*0144*/ 	.word	0xffffffff


	//   ....[67]....
        /*0148*/ 	.word	0xffffffff


	//   ....[68]....
        /*014c*/ 	.word	0xffffffff


	//   ....[69]....
        /*0150*/ 	.word	0xffffffff


	//   ....[70]....
        /*0154*/ 	.word	0xffffffff


	//   ....[71]....
        /*0158*/ 	.word	0xffffffff


	//   ....[72]....
        /*015c*/ 	.word	0xffffffff


	//   ....[73]....
        /*0160*/ 	.word	0xffffffff


	//   ....[74]....
        /*0164*/ 	.word	0xffffffff


	//   ....[75]....
        /*0168*/ 	.word	0xffffffff


	//   ....[76]....
        /*016c*/ 	.word	0xffffffff


	//   ....[77]....
        /*0170*/ 	.word	0xffffffff


	//   ....[78]....
        /*0174*/ 	.word	0xffffffff


	//   ....[79]....
        /*0178*/ 	.word	0xffffffff


	//   ....[80]....
        /*017c*/ 	.word	0xffffffff


	//   ....[81]....
        /*0180*/ 	.word	0xffffffff


	//   ....[82]....
        /*0184*/ 	.word	0xffffffff


	//   ....[83]....
        /*0188*/ 	.word	0xffffffff


	//   ....[84]....
        /*018c*/ 	.word	0xffffffff


	//   ....[85]....
        /*0190*/ 	.word	0xffffffff


	//   ....[86]....
        /*0194*/ 	.word	0xffffffff


	//   ....[87]....
        /*0198*/ 	.word	0xffffffff


	//   ....[88]....
        /*019c*/ 	.word	0xffffffff


	//   ....[89]....
        /*01a0*/ 	.word	0xffffffff


	//   ....[90]....
        /*01a4*/ 	.word	0xffffffff


	//   ....[91]....
        /*01a8*/ 	.word	0xffffffff


	//   ....[92]....
        /*01ac*/ 	.word	0xffffffff


	//----- nvinfo : EIATTR_COOP_GROUP_INSTR_OFFSETS
	.align		4
.L_2027:
        /*01b0*/ 	.byte	0x04, 0x28
        /*01b2*/ 	.short	(.L_2029 - .L_2028)


	//   ....[0]....
.L_2028:
        /*01b4*/ 	.word	0x000011b0


	//   ....[1]....
        /*01b8*/ 	.word	0x00001700


	//   ....[2]....
        /*01bc*/ 	.word	0x00001f90


	//   ....[3]....
        /*01c0*/ 	.word	0x00004960


	//   ....[4]....
        /*01c4*/ 	.word	0x00005040


	//   ....[5]....
        /*01c8*/ 	.word	0x00005c50


	//   ....[6]....
        /*01cc*/ 	.word	0x000066b0


	//   ....[7]....
        /*01d0*/ 	.word	0x000077e0


	//   ....[8]....
        /*01d4*/ 	.word	0x00008240


	//   ....[9]....
        /*01d8*/ 	.word	0x00008260


	//   ....[10]....
        /*01dc*/ 	.word	0x000082b0


	//   ....[11]....
        /*01e0*/ 	.word	0x000082c0


	//   ....[12]....
        /*01e4*/ 	.word	0x000082f0


	//   ....[13]....
        /*01e8*/ 	.word	0x00008310


	//   ....[14]....
        /*01ec*/ 	.word	0x00008340


	//   ....[15]....
        /*01f0*/ 	.word	0x00008360


	//   ....[16]....
        /*01f4*/ 	.word	0x00008390


	//   ....[17]....
        /*01f8*/ 	.word	0x000083c0


	//   ....[18]....
        /*01fc*/ 	.word	0x00008480


	//   ....[19]....
        /*0200*/ 	.word	0x000084f0


	//   ....[20]....
        /*0204*/ 	.word	0x00008510


	//   ....[21]....
        /*0208*/ 	.word	0x00008520


	//   ....[22]....
        /*020c*/ 	.word	0x00008530


	//   ....[23]....
        /*0210*/ 	.word	0x00008540


	//   ....[24]....
        /*0214*/ 	.word	0x00008a10


	//   ....[25]....
        /*0218*/ 	.word	0x00008a30


	//   ....[26]....
        /*021c*/ 	.word	0x00008a40


	//   ....[27]....
        /*0220*/ 	.word	0x00008a50


	//   ....[28]....
        /*0224*/ 	.word	0x00008a80


	//   ....[29]....
        /*0228*/ 	.word	0x00008a90


	//   ....[30]....
        /*022c*/ 	.word	0x00008ac0


	//   ....[31]....
        /*0230*/ 	.word	0x00008ad0


	//   ....[32]....
        /*0234*/ 	.word	0x00008b00


	//   ....[33]....
        /*0238*/ 	.word	0x00008b10


	//   ....[34]....
        /*023c*/ 	.word	0x00008b40


	//   ....[35]....
        /*0240*/ 	.word	0x00008b50


	//   ....[36]....
        /*0244*/ 	.word	0x00008b80


	//   ....[37]....
        /*0248*/ 	.word	0x00008b90


	//   ....[38]....
        /*024c*/ 	.word	0x00008ba0


	//   ....[39]....
        /*0250*/ 	.word	0x00008bb0


	//   ....[40]....
        /*0254*/ 	.word	0x0000a160


	//   ....[41]....
        /*0258*/ 	.word	0x0000a1a0


	//   ....[42]....
        /*025c*/ 	.word	0x0000a290


	//   ....[43]....
        /*0260*/ 	.word	0x0000a2c0


	//   ....[44]....
        /*0264*/ 	.word	0x0000a3a0


	//   ....[45]....
        /*0268*/ 	.word	0x0000a3d0


	//   ....[46]....
        /*026c*/ 	.word	0x0000a4b0


	//   ....[47]....
        /*0270*/ 	.word	0x0000a4e0


	//   ....[48]....
        /*0274*/ 	.word	0x0000a5c0


	//   ....[49]....
        /*0278*/ 	.word	0x0000a600


	//   ....[50]....
        /*027c*/ 	.word	0x0000add0


	//   ....[51]....
        /*0280*/ 	.word	0x0000b9b0


	//   ....[52]....
        /*0284*/ 	.word	0x0000c450


	//   ....[53]....
        /*0288*/ 	.word	0x0000ca40


	//   ....[54]....
        /*028c*/ 	.word	0x0000caa0


	//   ....[55]....
        /*0290*/ 	.word	0x0000cb00


	//   ....[56]....
        /*0294*/ 	.word	0x0000cb20


	//   ....[57]....
        /*0298*/ 	.word	0x0000cb40


	//   ....[58]....
        /*029c*/ 	.word	0x0000cc00


	//   ....[59]....
        /*02a0*/ 	.word	0x0000cc50


	//   ....[60]....
        /*02a4*/ 	.word	0x0000cca0


	//   ....[61]....
        /*02a8*/ 	.word	0x0000ccd0


	//   ....[62]....
        /*02ac*/ 	.word	0x0000ccf0


	//   ....[63]....
        /*02b0*/ 	.word	0x0000d040


	//   ....[64]....
        /*02b4*/ 	.word	0x0000d0c0


	//   ....[65]....
        /*02b8*/ 	.word	0x0000d170


	//   ....[66]....
        /*02bc*/ 	.word	0x0000d1e0


	//   ....[67]....
        /*02c0*/ 	.word	0x0000d270


	//   ....[68]....
        /*02c4*/ 	.word	0x0000d2e0


	//   ....[69]....
        /*02c8*/ 	.word	0x0000d370


	//   ....[70]....
        /*02cc*/ 	.word	0x0000d3e0


	//   ....[71]....
        /*02d0*/ 	.word	0x0000d490


	//   ....[72]....
        /*02d4*/ 	.word	0x0000d500


	//   ....[73]....
        /*02d8*/ 	.word	0x0000d570


	//   ....[74]....
        /*02dc*/ 	.word	0x0000d5e0


	//   ....[75]....
        /*02e0*/ 	.word	0x0000d660


	//   ....[76]....
        /*02e4*/ 	.word	0x0000d6d0


	//   ....[77]....
        /*02e8*/ 	.word	0x0000d750


	//   ....[78]....
        /*02ec*/ 	.word	0x0000d7d0


	//   ....[79]....
        /*02f0*/ 	.word	0x0000d870


	//   ....[80]....
        /*02f4*/ 	.word	0x0000d8e0


	//   ....[81]....
        /*02f8*/ 	.word	0x0000d960


	//   ....[82]....
        /*02fc*/ 	.word	0x0000d9d0


	//   ....[83]....
        /*0300*/ 	.word	0x0000da50


	//   ....[84]....
        /*0304*/ 	.word	0x0000dac0


	//   ....[85]....
        /*0308*/ 	.word	0x0000db60


	//   ....[86]....
        /*030c*/ 	.word	0x0000dbd0


	//   ....[87]....
        /*0310*/ 	.word	0x0000dc50


	//   ....[88]....
        /*0314*/ 	.word	0x0000dcc0


	//   ....[89]....
        /*0318*/ 	.word	0x0000dd30


	//   ....[90]....
        /*031c*/ 	.word	0x0000dda0


	//   ....[91]....
        /*0320*/ 	.word	0x0000de10


	//   ....[92]....
        /*0324*/ 	.word	0x0000de80


	//----- nvinfo : EIATTR_EXIT_INSTR_OFFSETS
	.align		4
.L_2029:
        /*0328*/ 	.byte	0x04, 0x1c
        /*032a*/ 	.short	(.L_2031 - .L_2030)


	//   ....[0]....
.L_2030:
        /*032c*/ 	.word	0x0000cdc0


	//   ....[1]....
        /*0330*/ 	.word	0x0000cfe0


	//----- nvinfo : EIATTR_MAX_THREADS
	.align		4
.L_2031:
        /*0334*/ 	.byte	0x04, 0x05
        /*0336*/ 	.short	(.L_2033 - .L_2032)
.L_2032:
        /*0338*/ 	.word	0x00000040
        /*033c*/ 	.word	0x00000001
        /*0340*/ 	.word	0x00000001


	//----- nvinfo : EIATTR_CRS_STACK_SIZE
	.align		4
.L_2033:
        /*0344*/ 	.byte	0x04, 0x1e
        /*0346*/ 	.short	(.L_2035 - .L_2034)
.L_2034:
        /*0348*/ 	.word	0x00000000
.L_2035:


//--------------------- .nv.info._Z25selective_scan_bwd_kernelI32Selective_Scan_bwd_kernel_traitsILi64ELi16ELb0ELb1ELb0ELb0ELb0EN3c108BFloat16EfEEv12SSMParamsBwd --------------------------
	.section	.nv.info._Z25selective_scan_bwd_kernelI32Selective_Scan_bwd_kernel_traitsILi64ELi16ELb0ELb1ELb0ELb0ELb0EN3c108BFloat16EfEEv12SSMParamsBwd,"",@"SHT_CUDA_INFO"
	.sectionflags	@""
	.align	4


	//----- nvinfo : EIATTR_CUDA_API_VERSION
	.align		4
        /*0000*/ 	.byte	0x04, 0x37
        /*0002*/ 	.short	(.L_2037 - .L_2036)
.L_2036:
        /*0004*/ 	.word	0x00000082


	//----- nvinfo : EIATTR_SW2861232_WAR
	.align		4
.L_2037:
        /*0008*/ 	.byte	0x01, 0x35
	.zero		2


	//----- nvinfo : EIATTR_PARAM_CBANK
	.align		4
        /*000c*/ 	.byte	0x04, 0x0a
        /*000e*/ 	.short	(.L_2039 - .L_2038)
	.align		4
.L_2038:
        /*0010*/ 	.word	index@(.nv.constant0._Z25selective_scan_bwd_kernelI32Selective_Scan_bwd_kernel_traitsILi64ELi16ELb0ELb1ELb0ELb0ELb0EN3c108BFloat16EfEEv12SSMParamsBwd)
        /*0014*/ 	.short	0x0160
        /*0016*/ 	.short	0x01f0


	//----- nvinfo : EIATTR_CBANK_PARAM_SIZE
	.align		4
.L_2039:
        /*0018*/ 	.byte	0x03, 0x19
        /*001a*/ 	.short	0x01f0


	//----- nvinfo : EIATTR_KPARAM_INFO
	.align		4
        /*001c*/ 	.byte	0x04, 0x17
        /*001e*/ 	.short	(.L_2041 - .L_2040)
.L_2040:
        /*0020*/ 	.word	0x00000000
        /*0024*/ 	.short	0x0000
        /*0026*/ 	.short	0x0000
        /*0028*/ 	.byte	0x00, 0xf0, 0xc1, 0x07


	//----- nvinfo : EIATTR_MAXREG_COUNT
	.align		4
.L_2041:
        /*002c*/ 	.byte	0x03, 0x1b
        /*002e*/ 	.short	0x00ff


	//----- nvinfo : EIATTR_NUM_BARRIERS
	.align		4
        /*0030*/ 	.byte	0x02, 0x4c
        /*0032*/ 	.byte	0x01
	.zero		1


	//----- nvinfo : EIATTR_MERCURY_ISA_VERSION
	.align		4
        /*0034*/ 	.byte	0x03, 0x5f
        /*0036*/ 	.short	0x0000


	//----- nvinfo : EIATTR_COOP_GROUP_MASK_REGIDS
	.align		4
        /*0038*/ 	.byte	0x04, 0x29
        /*003a*/ 	.short	(.L_2043 - .L_2042)


	//   ....[0]....
.L_2042:
        /*003c*/ 	.word	0xffffffff


	//   ....[1]....
        /*0040*/ 	.word	0xffffffff


	//   ....[2]....
        /*0044*/ 	.word	0xffffffff


	//   ....[3]....
        /*0048*/ 	.word	0xffffffff


	//   ....[4]....
        /*004c*/ 	.word	0xffffffff


	//   ....[5]....
        /*0050*/ 	.word	0xffffffff


	//   ....[6]....
        /*0054*/ 	.word	0xffffffff


	//   ....[7]....
        /*0058*/ 	.word	0xffffffff


	//   ....[8]....
        /*005c*/ 	.word	0xffffffff


	//   ....[9]....
        /*0060*/ 	.word	0xffffffff


	//   ....[10]....
        /*0064*/ 	.word	0xffffffff


	//   ....[11]....
        /*0068*/ 	.word	0xffffffff


	//   ....[12]....
        /*006c*/ 	.word	0xffffffff


	//   ....[13]....
        /*0070*/ 	.word	0xffffffff


	//   ....[14]....
        /*0074*/ 	.word	0xffffffff


	//   ....[15]....
        /*0078*/ 	.word	0xffffffff


	//   ....[16]....
        /*007c*/ 	.word	0xffffffff


	//   ....[17]....
        /*0080*/ 	.word	0xffffffff


	//   ....[18]....
        /*0084*/ 	.word	0xffffffff


	//   ....[19]....
        /*0088*/ 	.word	0xffffffff


	//   ....[20]....
        /*008c*/ 	.word	0xffffffff


	//   ....[21]....
        /*0090*/ 	.word	0xffffffff


	//   ....[22]....
        /*0094*/ 	.word	0xffffffff


	//   ....[23]....
        /*0098*/ 	.word	0xffffffff


	//   ....[24]....
        /*009c*/ 	.word	0xffffffff


	//   ....[25]....
        /*00a0*/ 	.word	0xffffffff


	//   ....[26]....
        /*00a4*/ 	.word	0xffffffff


	//   ....[27]....
        /*00a8*/ 	.word	0xffffffff


	//   ....[28]....
        /*00ac*/ 	.word	0xffffffff


	//   ....[29]....
        /*00b0*/ 	.word	0xffffffff


	//   ....[30]....
        /*00b4*/ 	.word	0xffffffff


	//   ....[31]....
        /*00b8*/ 	.word	0xffffffff


	//   ....[32]....
        /*00bc*/ 	.word	0xffffffff


	//   ....[33]....
        /*00c0*/ 	.word	0xffffffff


	//   ....[34]....
        /*00c4*/ 	.word	0xffffffff


	//   ....[35]....
        /*00c8*/ 	.word	0xffffffff


	//   ....[36]....
        /*00cc*/ 	.word	0xffffffff


	//   ....[37]....
        /*00d0*/ 	.word	0xffffffff


	//   ....[38]....
        /*00d4*/ 	.word	0xffffffff


	//   ....[39]....
        /*00d8*/ 	.word	0xffffffff


	//   ....[40]....
        /*00dc*/ 	.word	0xffffffff


	//   ....[41]....
        /*00e0*/ 	.word	0xffffffff


	//   ....[42]....
        /*00e4*/ 	.word	0xffffffff


	//   ....[43]....
        /*00e8*/ 	.word	0xffffffff


	//   ....[44]....
        /*00ec*/ 	.word	0xffffffff


	//   ....[45]....
        /*00f0*/ 	.word	0xffffffff


	//   ....[46]....
        /*00f4*/ 	.word	0xffffffff


	//   ....[47]....
        /*00f8*/ 	.word	0xffffffff


	//   ....[48]....
        /*00fc*/ 	.word	0xffffffff


	//   ....[49]....
        /*0100*/ 	.word	0xffffffff


	//   ....[50]....
        /*0104*/ 	.word	0xffffffff


	//   ....[51]....
        /*0108*/ 	.word	0xffffffff


	//   ....[52]....
        /*010c*/ 	.word	0xffffffff


	//   ....[53]....
        /*0110*/ 	.word	0xffffffff


	//   ....[54]....
        /*0114*/ 	.word	0xffffffff


	//   ....[55]....
        /*0118*/ 	.word	0xffffffff


	//   ....[56]....
        /*011c*/ 	.word	0xffffffff


	//   ....[57]....
        /*0120*/ 	.word	0xffffffff


	//   ....[58]....
        /*0124*/ 	.word	0xffffffff


	//   ....[59]....
        /*0128*/ 	.word	0xffffffff


	//   ....[60]....
        /*012c*/ 	.word	0xffffffff


	//   ....[61]....
        /*0130*/ 	.word	0xffffffff


	//   ....[62]....
        /*0134*/ 	.word	0xffffffff


	//   ....[63]....
        /*0138*/ 	.word	0xffffffff


	//   ....[64]....
        /*013c*/ 	.word	0xffffffff


	//   ....[65]....
        /*0140*/ 	.word	0xffffffff


	//   ....[66]....
        /*0144*/ 	.word	0xffffffff


	//   ....[67]....
        /*0148*/ 	.word	0xffffffff


	//   ....[68]....
        /*014c*/ 	.word	0xffffffff


	//   ....[69]....
        /*0150*/ 	.word	0xffffffff


	//   ....[70]....
        /*0154*/ 	.word	0xffffffff


	//   ....[71]....
        /*0158*/ 	.word	0xffffffff


	//   ....[72]....
        /*015c*/ 	.word	0xffffffff


	//   ....[73]....
        /*0160*/ 	.word	0xffffffff


	//   ....[74]....
        /*0164*/ 	.word	0xffffffff


	//   ....[75]....
        /*0168*/ 	.word	0xffffffff


	//   ....[76]....
        /*016c*/ 	.word	0xffffffff


	//   ....[77]....
        /*0170*/ 	.word	0xffffffff


	//   ....[78]....
        /*0174*/ 	.word	0xffffffff


	//   ....[79]....
        /*0178*/ 	.word	0xffffffff


	//   ....[80]....
        /*017c*/ 	.word	0xffffffff


	//   ....[81]....
        /*0180*/ 	.word	0xffffffff


	//   ....[82]....
        /*0184*/ 	.word	0xffffffff


	//   ....[83]....
        /*0188*/ 	.word	0xffffffff


	//   ....[84]....
        /*018c*/ 	.word	0xffffffff


	//   ....[85]....
        /*0190*/ 	.word	0xffffffff


	//   ....[86]....
        /*0194*/ 	.word	0xffffffff


	//   ....[87]....
        /*0198*/ 	.word	0xffffffff


	//----- nvinfo : EIATTR_COOP_GROUP_INSTR_OFFSETS
	.align		4
.L_2043:
        /*019c*/ 	.byte	0x04, 0x28
        /*019e*/ 	.short	(.L_2045 - .L_2044)


	//   ....[0]....
.L_2044:
        /*01a0*/ 	.word	0x000010c0


	//   ....[1]....
        /*01a4*/ 	.word	0x00001650


	//   ....[2]....
        /*01a8*/ 	.word	0x00001cb0


	//   ....[3]....
        /*01ac*/ 	.word	0x00002c90


	//   ....[4]....
        /*01b0*/ 	.word	0x000035a0


	//   ....[5]....
        /*01b4*/ 	.word	0x000035c0


	//   ....[6]....
        /*01b8*/ 	.word	0x00003610


	//   ....[7]....
        /*01bc*/ 	.word	0x00003620


	//   ....[8]....
        /*01c0*/ 	.word	0x00003650


	//   ....[9]....
        /*01c4*/ 	.word	0x00003670


	//   ....[10]....
        /*01c8*/ 	.word	0x000036a0


	//   ....[11]....
        /*01cc*/ 	.word	0x000036c0


	//   ....[12]....
        /*01d0*/ 	.word	0x000036f0


	//   ....[13]....
        /*01d4*/ 	.word	0x00003710


	//   ....[14]....
        /*01d8*/ 	.word	0x000037d0


	//   ....[15]....
        /*01dc*/ 	.word	0x00003840


	//   ....[16]....
        /*01e0*/ 	.word	0x00003860


	//   ....[17]....
        /*01e4*/ 	.word	0x00003870


	//   ....[18]....
        /*01e8*/ 	.word	0x00003880


	//   ....[19]....
        /*01ec*/ 	.word	0x00003890


	//   ....[20]....
        /*01f0*/ 	.word	0x00003e60


	//   ....[21]....
        /*01f4*/ 	.word	0x00003e80


	//   ....[22]....
        /*01f8*/ 	.word	0x00003e90


	//   ....[23]....
        /*01fc*/ 	.word	0x00003ea0


	//   ....[24]....
        /*0200*/ 	.word	0x00003ed0


	//   ....[25]....
        /*0204*/ 	.word	0x00003ee0


	//   ....[26]....
        /*0208*/ 	.word	0x00003f10


	//   ....[27]....
        /*020c*/ 	.word	0x00003f20


	//   ....[28]....
        /*0210*/ 	.word	0x00003f50


	//   ....[29]....
        /*0214*/ 	.word	0x00003f60


	//   ....[30]....
        /*0218*/ 	.word	0x00003f90


	//   ....[31]....
        /*021c*/ 	.word	0x00003fa0


	//   ....[32]....
        /*0220*/ 	.word	0x00003fd0


	//   ....[33]....
        /*0224*/ 	.word	0x00003fe0


	//   ....[34]....
        /*0228*/ 	.word	0x00003ff0


	//   ....[35]....
        /*022c*/ 	.word	0x00004000


	//   ....[36]....
        /*0230*/ 	.word	0x00005580


	//   ....[37]....
        /*0234*/ 	.word	0x000055c0


	//   ....[38]....
        /*0238*/ 	.word	0x000056d0


	//   ....[39]....
        /*023c*/ 	.word	0x00005700


	//   ....[40]....
        /*0240*/ 	.word	0x000057e0


	//   ....[41]....
        /*0244*/ 	.word	0x00005810


	//   ....[42]....
        /*0248*/ 	.word	0x000058f0


	//   ....[43]....
        /*024c*/ 	.word	0x00005920


	//   ....[44]....
        /*0250*/ 	.word	0x00005a00


	//   ....[45]....
        /*0254*/ 	.word	0x00005a30


	//   ....[46]....
        /*0258*/ 	.word	0x00006160


	//   ....[47]....
        /*025c*/ 	.word	0x00006d30


	//   ....[48]....
        /*0260*/ 	.word	0x000072f0


	//   ....[49]....
        /*0264*/ 	.word	0x00007350


	//   ....[50]....
        /*0268*/ 	.word	0x000073b0


	//   ....[51]....
        /*026c*/ 	.word	0x000073d0


	//   ....[52]....
        /*0270*/ 	.word	0x000073f0


	//   ....[53]....
        /*0274*/ 	.word	0x000074b0


	//   ....[54]....
        /*0278*/ 	.word	0x00007500


	//   ....[55]....
        /*027c*/ 	.word	0x00007550


	//   ....[56]....
        /*0280*/ 	.word	0x00007580


	//   ....[57]....
        /*0284*/ 	.word	0x000075a0


	//   ....[58]....
        /*0288*/ 	.word	0x000078f0


	//   ....[59]....
        /*028c*/ 	.word	0x00007970


	//   ....[60]....
        /*0290*/ 	.word	0x00007a20


	//   ....[61]....
        /*0294*/ 	.word	0x00007a90


	//   ....[62]....
        /*0298*/ 	.word	0x00007b20


	//   ....[63]....
        /*029c*/ 	.word	0x00007b90


	//   ....[64]....
        /*02a0*/ 	.word	0x00007c30


	//   ....[65]....
        /*02a4*/ 	.word	0x00007ca0


	//   ....[66]....
        /*02a8*/ 	.word	0x00007d40


	//   ....[67]....
        /*02ac*/ 	.word	0x00007db0


	//   ....[68]....
        /*02b0*/ 	.word	0x00007e30


	//   ....[69]....
        /*02b4*/ 	.word	0x00007ea0


	//   ....[70]....
        /*02b8*/ 	.word	0x00007f10


	//   ....[71]....
        /*02bc*/ 	.word	0x00007f80


	//   ....[72]....
        /*02c0*/ 	.word	0x00008000


	//   ....[73]....
        /*02c4*/ 	.word	0x00008080


	//   ....[74]....
        /*02c8*/ 	.word	0x00008120


	//   ....[75]....
        /*02cc*/ 	.word	0x00008190


	//   ....[76]....
        /*02d0*/ 	.word	0x00008210


	//   ....[77]....
        /*02d4*/ 	.word	0x00008280


	//   ....[78]....
        /*02d8*/ 	.word	0x00008300


	//   ....[79]....
        /*02dc*/ 	.word	0x00008370


	//   ....[80]....
        /*02e0*/ 	.word	0x00008410


	//   ....[81]....
        /*02e4*/ 	.word	0x00008480


	//   ....[82]....
        /*02e8*/ 	.word	0x00008500


	//   ....[83]....
        /*02ec*/ 	.word	0x00008570


	//   ....[84]....
        /*02f0*/ 	.word	0x000085f0


	//   ....[85]....
        /*02f4*/ 	.word	0x00008660


	//   ....[86]....
        /*02f8*/ 	.word	0x000086d0


	//   ....[87]....
        /*02fc*/ 	.word	0x00008740


	//----- nvinfo : EIATTR_EXIT_INSTR_OFFSETS
	.align		4
.L_2045:
        /*0300*/ 	.byte	0x04, 0x1c
        /*0302*/ 	.short	(.L_2047 - .L_2046)


	//   ....[0]....
.L_2046:
        /*0304*/ 	.word	0x00007670


	//   ....[1]....
        /*0308*/ 	.word	0x00007890


	//----- nvinfo : EIATTR_MAX_THREADS
	.align		4
.L_2047:
        /*030c*/ 	.byte	0x04, 0x05
        /*030e*/ 	.short	(.L_2049 - .L_2048)
.L_2048:
        /*0310*/ 	.word	0x00000040
        /*0314*/ 	.word	0x00000001
        /*0318*/ 	.word	0x00000001


	//----- nvinfo : EIATTR_CRS_STACK_SIZE
	.align		4
.L_2049:
        /*031c*/ 	.byte	0x04, 0x1e
        /*031e*/ 	.short	(.L_2051 - .L_2050)
.L_2050:
        /*0320*/ 	.word	0x00000000
.L_2051:


//--------------------- .nv.info._Z25selective_scan_bwd_kernelI32Selective_Scan_bwd_kernel_traitsILi64ELi16ELb0ELb1ELb0ELb0ELb1EN3c108BFloat16EfEEv12SSMParamsBwd --------------------------
	.section	.nv.info._Z25selective_scan_bwd_kernelI32Selective_Scan_bwd_kernel_traitsILi64ELi16ELb0ELb1ELb0ELb0ELb1EN3c108BFloat16EfEEv12SSMParamsBwd,"",@"SHT_CUDA_INFO"
	.sectionflags	@""
	.align	4


	//----- nvinfo : EIATTR_CUDA_API_VERSION
	.align		4
        /*0000*/ 	.byte	0x04, 0x37
        /*0002*/ 	.short	(.L_2053 - .L_2052)
.L_2052:
        /*0004*/ 	.word	0x00000082


	//----- nvinfo : EIATTR_SW2861232_WAR
	.align		4
.L_2053:
        /*0008*/ 	.byte	0x01, 0x35
	.zero		2


	//----- nvinfo : EIATTR_PARAM_CBANK
	.align		4
        /*000c*/ 	.byte	0x04, 0x0a
        /*000e*/ 	.short	(.L_2055 - .L_2054)
	.align		4
.L_2054:
        /*0010*/ 	.word	index@(.nv.constant0._Z25selective_scan_bwd_kernelI32Selective_Scan_bwd_kernel_traitsILi64ELi16ELb0ELb1ELb0ELb0ELb1EN3c108BFloat16EfEEv12SSMParamsBwd)
        /*0014*/ 	.short	0x0160
        /*0016*/ 	.short	0x01f0


	//----- nvinfo : EIATTR_CBANK_PARAM_SIZE
	.align		4
.L_2055:
        /*0018*/ 	.byte	0x03, 0x19
        /*001a*/ 	.short	0x01f0


	//----- nvinfo : EIATTR_KPARAM_INFO
	.align		4
        /*001c*/ 	.byte	0x04, 0x17
        /*001e*/ 	.short	(.L_2057 - .L_2056)
.L_2056:
        /*0020*/ 	.word	0x00000000
        /*0024*/ 	.short	0x0000
        /*0026*/ 	.short	0x0000
        /*0028*/ 	.byte	0x00, 0xf0, 0xc1, 0x07


	//----- nvinfo : EIATTR_MAXREG_COUNT
	.align		4
.L_2057:
        /*002c*/ 	.byte	0x03, 0x1b
        /*002e*/ 	.short	0x00ff


	//----- nvinfo : EIATTR_NUM_BARRIERS
	.align		4
        /*0030*/ 	.byte	0x02, 0x4c
        /*0032*/ 	.byte	0x01
	.zero		1


	//----- nvinfo : EIATTR_MERCURY_ISA_VERSION
	.align		4
        /*0034*/ 	.byte	0x03, 0x5f
        /*0036*/ 	.short	0x0000


	//----- nvinfo : EIATTR_COOP_GROUP_MASK_REGIDS
	.align		4
        /*0038*/ 	.byte	0x04, 0x29
        /*003a*/ 	.short	(.L_2059 - .L_2058)


	//   ....[0]....
.L_2058:
        /*003c*/ 	.word	0xffffffff


	//   ....[1]....
        /*0040*/ 	.word	0xffffffff


	//   ....[2]....
        /*0044*/ 	.word	0xffffffff


	//   ....[3]....
        /*0048*/ 	.word	0xffffffff


	//   ....[4]....
        /*004c*/ 	.word	0xffffffff


	//   ....[5]....
        /*0050*/ 	.word	0xffffffff


	//   ....[6]....
        /*0054*/ 	.word	0xffffffff


	//   ....[7]....
        /*0058*/ 	.word	0xffffffff


	//   ....[8]....
        /*005c*/ 	.word	0xffffffff


	//   ....[9]....
        /*0060*/ 	.word	0xffffffff


	//   ....[10]....
        /*0064*/ 	.word	0xffffffff


	//   ....[11]....
        /*0068*/ 	.word	0xffffffff


	//   ....[12]....
        /*006c*/ 	.word	0xffffffff


	//   ....[13]....
        /*0070*/ 	.word	0xffffffff


	//   ....[14]....
        /*0074*/ 	.word	0xffffffff


	//   ....[15]....
        /*0078*/ 	.word	0xffffffff


	//   ....[16]....
        /*007c*/ 	.word	0xffffffff


	//   ....[17]....
        /*0080*/ 	.word	0xffffffff


	//   ....[18]....
        /*0084*/ 	.word	0xffffffff


	//   ....[19]....
        /*0088*/ 	.word	0xffffffff


	//   ....[20]....
        /*008c*/ 	.word	0xffffffff


	//   ....[21]....
        /*0090*/ 	.word	0xffffffff


	//   ....[22]....
        /*0094*/ 	.word	0xffffffff


	//   ....[23]....
        /*0098*/ 	.word	0xffffffff


	//   ....[24]....
        /*009c*/ 	.word	0xffffffff


	//   ....[25]....
        /*00a0*/ 	.word	0xffffffff


	//   ....[26]....
        /*00a4*/ 	.word	0xffffffff


	//   ....[27]....
        /*00a8*/ 	.word	0xffffffff


	//   ....[28]....
        /*00ac*/ 	.word	0xffffffff


	//   ....[29]....
        /*00b0*/ 	.word	0xffffffff


	//   ....[30]....
        /*00b4*/ 	.word	0xffffffff


	//   ....[31]....
        /*00b8*/ 	.word	0xffffffff


	//   ....[32]....
        /*00bc*/ 	.word	0xffffffff


	//   ....[33]....
        /*00c0*/ 	.word	0xffffffff


	//   ....[34]....
        /*00c4*/ 	.word	0xffffffff


	//   ....[35]....
        /*00c8*/ 	.word	0xffffffff


	//   ....[36]....
        /*00cc*/ 	.word	0xffffffff


	//   ....[37]....
        /*00d0*/ 	.word	0xffffffff


	//   ....[38]....
        /*00d4*/ 	.word	0xffffffff


	//   ....[39]....
        /*00d8*/ 	.word	0xffffffff


	//   ....[40]....
        /*00dc*/ 	.word	0xffffffff


	//   ....[41]....
        /*00e0*/ 	.word	0xffffffff


	//   ....[42]....
        /*00e4*/ 	.word	0xffffffff


	//   ....[43]....
        /*00e8*/ 	.word	0xffffffff


	//   ....[44]....
        /*00ec*/ 	.word	0xffffffff


	//   ....[45]....
        /*00f0*/ 	.word	0xffffffff


	//   ....[46]....
        /*00f4*/ 	.word	0xffffffff


	//   ....[47]....
        /*00f8*/ 	.word	0xffffffff


	//   ....[48]....
        /*00fc*/ 	.word	0xffffffff


	//   ....[49]....
        /*0100*/ 	.word	0xffffffff


	//   ....[50]....
        /*0104*/ 	.word	0xffffffff


	//   ....[51]....
        /*0108*/ 	.word	0xffffffff


	//   ....[52]....
        /*010c*/ 	.word	0xffffffff


	//   ....[53]....
        /*0110*/ 	.word	0xffffffff


	//   ....[54]....
        /*0114*/ 	.word	0xffffffff


	//   ....[55]....
        /*0118*/ 	.word	0xffffffff


	//   ....[56]....
        /*011c*/ 	.word	0xffffffff


	//   ....[57]....
        /*0120*/ 	.word	0xffffffff


	//   ....[58]....
        /*0124*/ 	.word	0xffffffff


	//   ....[59]....
        /*0128*/ 	.word	0xffffffff


	//   ....[60]....
        /*012c*/ 	.word	0xffffffff


	//   ....[61]....
        /*0130*/ 	.word	0xffffffff


	//   ....[62]....
        /*0134*/ 	.word	0xffffffff


	//   ....[63]....
        /*0138*/ 	.word	0xffffffff


	//   ....[64]....
        /*013c*/ 	.word	0xffffffff


	//   ....[65]....
        /*0140*/ 	.word	0xffffffff


	//   ....[66]....
        /*0144*/ 	.word	0xffffffff


	//   ....[67]....
        /*0148*/ 	.word	0xffffffff


	//   ....[68]....
        /*014c*/ 	.word	0xffffffff


	//   ....[69]....
        /*0150*/ 	.word	0xffffffff


	//   ....[70]....
        /*0154*/ 	.word	0xffffffff


	//   ....[71]....
        /*0158*/ 	.word	0xffffffff


	//   ....[72]....
        /*015c*/ 	.word	0xffffffff


	//   ....[73]....
        /*0160*/ 	.word	0xffffffff


	//   ....[74]....
        /*0164*/ 	.word	0xffffffff


	//   ....[75]....
        /*0168*/ 	.word	0xffffffff


	//   ....[76]....
        /*016c*/ 	.word	0xffffffff


	//   ....[77]....
        /*0170*/ 	.word	0xffffffff


	//   ....[78]....
        /*0174*/ 	.word	0xffffffff


	//   ....[79]....
        /*0178*/ 	.word	0xffffffff


	//   ....[80]....
        /*017c*/ 	.word	0xffffffff


	//   ....[81]....
        /*0180*/ 	.word	0xffffffff


	//   ....[82]....
        /*0184*/ 	.word	0xffffffff


	//   ....[83]....
        /*0188*/ 	.word	0xffffffff


	//   ....[84]....
        /*018c*/ 	.word	0xffffffff


	//   ....[85]....
        /*0190*/ 	.word	0xffffffff


	//   ....[86]....
        /*0194*/ 	.word	0xffffffff


	//   ....[87]....
        /*0198*/ 	.word	0xffffffff


	//   ....[88]....
        /*019c*/ 	.word	0xffffffff


	//   ....[89]....
        /*01a0*/ 	.word	0xffffffff


	//   ....[90]....
        /*01a4*/ 	.word	0xffffffff


	//   ....[91]....
        /*01a8*/ 	.word	0xffffffff


	//----- nvinfo : EIATTR_COOP_GROUP_INSTR_OFFSETS
	.align		4
.L_2059:
        /*01ac*/ 	.byte	0x04, 0x28
        /*01ae*/ 	.short	(.L_2061 - .L_2060)


	//   ....[0]....
.L_2060:
        /*01b0*/ 	.word	0x00001130


	//   ....[1]....
        /*01b4*/ 	.word	0x00001740


	//   ....[2]....
        /*01b8*/ 	.word	0x00001ea0


	//   ....[3]....
        /*01bc*/ 	.word	0x000023e0


	//   ....[4]....
        /*01c0*/ 	.word	0x00002a90


	//   ....[5]....
        /*01c4*/ 	.word	0x00003720


	//   ....[6]....
        /*01c8*/ 	.word	0x00004370


	//   ....[7]....
        /*01cc*/ 	.word	0x000055b0


	//   ....[8]....
        /*01d0*/ 	.word	0x00005f90


	//   ....[9]....
        /*01d4*/ 	.word	0x00005fb0


	//   ....[10]....
        /*01d8*/ 	.word	0x00006000


	//   ....[11]....
        /*01dc*/ 	.word	0x00006010


	//   ....[12]....
        /*01e0*/ 	.word	0x00006040


	//   ....[13]....
        /*01e4*/ 	.word	0x00006060


	//   ....[14]....
        /*01e8*/ 	.word	0x00006090


	//   ....[15]....
        /*01ec*/ 	.word	0x000060b0


	//   ....[16]....
        /*01f0*/ 	.word	0x000060e0


	//   ....[17]....
        /*01f4*/ 	.word	0x00006110


	//   ....[18]....
        /*01f8*/ 	.word	0x000061c0


	//   ....[19]....
        /*01fc*/ 	.word	0x00006230


	//   ....[20]....
        /*0200*/ 	.word	0x00006250


	//   ....[21]....
        /*0204*/ 	.word	0x00006260


	//   ....[22]....
        /*0208*/ 	.word	0x00006270


	//   ....[23]....
        /*020c*/ 	.word	0x00006280


	//   ....[24]....
        /*0210*/ 	.word	0x00006750


	//   ....[25]....
        /*0214*/ 	.word	0x00006770


	//   ....[26]....
        /*0218*/ 	.word	0x00006780


	//   ....[27]....
        /*021c*/ 	.word	0x00006790


	//   ....[28]....
        /*0220*/ 	.word	0x000067c0


	//   ....[29]....
        /*0224*/ 	.word	0x000067d0


	//   ....[30]....
        /*0228*/ 	.word	0x00006800


	//   ....[31]....
        /*022c*/ 	.word	0x00006810


	//   ....[32]....
        /*0230*/ 	.word	0x00006840


	//   ....[33]....
        /*0234*/ 	.word	0x00006850


	//   ....[34]....
        /*0238*/ 	.word	0x00006880


	//   ....[35]....
        /*023c*/ 	.word	0x00006890


	//   ....[36]....
        /*0240*/ 	.word	0x000068c0


	//   ....[37]....
        /*0244*/ 	.word	0x000068d0


	//   ....[38]....
        /*0248*/ 	.word	0x000068e0


	//   ....[39]....
        /*024c*/ 	.word	0x000068f0


	//   ....[40]....
        /*0250*/ 	.word	0x00007d60


	//   ....[41]....
        /*0254*/ 	.word	0x00007da0


	//   ....[42]....
        /*0258*/ 	.word	0x00007ea0


	//   ....[43]....
        /*025c*/ 	.word	0x00007ed0


	//   ....[44]....
        /*0260*/ 	.word	0x00007fb0


	//   ....[45]....
        /*0264*/ 	.word	0x00007fe0


	//   ....[46]....
        /*0268*/ 	.word	0x000080c0


	//   ....[47]....
        /*026c*/ 	.word	0x000080f0


	//   ....[48]....
        /*0270*/ 	.word	0x000081d0


	//   ....[49]....
        /*0274*/ 	.word	0x00008200


	//   ....[50]....
        /*0278*/ 	.word	0x00008940


	//   ....[51]....
        /*027c*/ 	.word	0x000094e0


	//   ....[52]....
        /*0280*/ 	.word	0x00009ad0


	//   ....[53]....
        /*0284*/ 	.word	0x00009b30


	//   ....[54]....
        /*0288*/ 	.word	0x00009b90


	//   ....[55]....
        /*028c*/ 	.word	0x00009bb0


	//   ....[56]....
        /*0290*/ 	.word	0x00009bd0


	//   ....[57]....
        /*0294*/ 	.word	0x00009c90


	//   ....[58]....
        /*0298*/ 	.word	0x00009ce0


	//   ....[59]....
        /*029c*/ 	.word	0x00009d30


	//   ....[60]....
        /*02a0*/ 	.word	0x00009d60


	//   ....[61]....
        /*02a4*/ 	.word	0x00009d80


	//   ....[62]....
        /*02a8*/ 	.word	0x0000a0d0


	//   ....[63]....
        /*02ac*/ 	.word	0x0000a150


	//   ....[64]....
        /*02b0*/ 	.word	0x0000a200


	//   ....[65]....
        /*02b4*/ 	.word	0x0000a270


	//   ....[66]....
        /*02b8*/ 	.word	0x0000a300


	//   ....[67]....
        /*02bc*/ 	.word	0x0000a370


	//   ....[68]....
        /*02c0*/ 	.word	0x0000a420


	//   ....[69]....
        /*02c4*/ 	.word	0x0000a490


	//   ....[70]....
        /*02c8*/ 	.word	0x0000a520


	//   ....[71]....
        /*02cc*/ 	.word	0x0000a590


	//   ....[72]....
        /*02d0*/ 	.word	0x0000a610


	//   ....[73]....
        /*02d4*/ 	.word	0x0000a680


	//   ....[74]....
        /*02d8*/ 	.word	0x0000a700


	//   ....[75]....
        /*02dc*/ 	.word	0x0000a770


	//   ....[76]....
        /*02e0*/ 	.word	0x0000a7f0


	//   ....[77]....
        /*02e4*/ 	.word	0x0000a870


	//   ....[78]....
        /*02e8*/ 	.word	0x0000a910


	//   ....[79]....
        /*02ec*/ 	.word	0x0000a980


	//   ....[80]....
        /*02f0*/ 	.word	0x0000aa00


	//   ....[81]....
        /*02f4*/ 	.word	0x0000aa70


	//   ....[82]....
        /*02f8*/ 	.word	0x0000aaf0


	//   ....[83]....
        /*02fc*/ 	.word	0x0000ab60


	//   ....[84]....
        /*0300*/ 	.word	0x0000ac00


	//   ....[85]....
        /*0304*/ 	.word	0x0000ac70


	//   ....[86]....
        /*0308*/ 	.word	0x0000acf0


	//   ....[87]....
        /*030c*/ 	.word	0x0000ad60


	//   ....[88]....
        /*0310*/ 	.word	0x0000ade0


	//   ....[89]....
        /*0314*/ 	.word	0x0000ae50


	//   ....[90]....
        /*0318*/ 	.word	0x0000aec0


	//   ....[91]....
        /*031c*/ 	.word	0x0000af30


	//----- nvinfo : EIATTR_EXIT_INSTR_OFFSETS
	.align		4
.L_2061:
        /*0320*/ 	.byte	0x04, 0x1c
        /*0322*/ 	.short	(.L_2063 - .L_2062)


	//   ....[0]....
.L_2062:
        /*0324*/ 	.word	0x00009e50


	//   ....[1]....
        /*0328*/ 	.word	0x0000a070


	//----- nvinfo : EIATTR_MAX_THREADS
	.align		4
.L_2063:
        /*032c*/ 	.byte	0x04, 0x05
        /*032e*/ 	.short	(.L_2065 - .L_2064)
.L_2064:
        /*0330*/ 	.word	0x00000040
        /*0334*/ 	.word	0x00000001
        /*0338*/ 	.word	0x00000001


	//----- nvinfo : EIATTR_CRS_STACK_SIZE
	.align		4
.L_2065:
        /*033c*/ 	.byte	0x04, 0x1e
        /*033e*/ 	.short	(.L_2067 - .L_2066)
.L_2066:
        /*0340*/ 	.word	0x00000000
.L_2067:


//--------------------- .nv.info._Z25selective_scan_bwd_kernelI32Selective_Scan_bwd_kernel_traitsILi64ELi16ELb0ELb1ELb0ELb1ELb0EN3c108BFloat16EfEEv12SSMParamsBwd --------------------------
	.section	.nv.info._Z25selective_scan_bwd_kernelI32Selective_Scan_bwd_kernel_traitsILi64ELi16ELb0ELb1ELb0ELb1ELb0EN3c108BFloat16EfEEv12SSMParamsBwd,"",@"SHT_CUDA_INFO"
	.sectionflags	@""
	.align	4


	//----- nvinfo : EIATTR_CUDA_API_VERSION
	.align		4
        /*0000*/ 	.byte	0x04, 0x37
        /*0002*/ 	.short	(.L_2069 - .L_2068)
.L_2068:
        /*0004*/ 	.word	0x00000082


	//----- nvinfo : EIATTR_SW2861232_WAR
	.align		4
.L_2069:
        /*0008*/ 	.byte	0x01, 0x35
	.zero		2


	//----- nvinfo : EIATTR_PARAM_CBANK
	.align		4
        /*000c*/ 	.byte	0x04, 0x0a
        /*000e*/ 	.short	(.L_2071 - .L_2070)
	.align		4
.L_2070:
        /*0010*/ 	.word	index@(.nv.constant0._Z25selective_scan_bwd_kernelI32Selective_Scan_bwd_kernel_traitsILi64ELi16ELb0ELb1ELb0ELb1ELb0EN3c108BFloat16EfEEv12SSMParamsBwd)
        /*0014*/ 	.short	0x0160
        /*0016*/ 	.short	0x01f0


	//----- nvinfo : EIATTR_CBANK_PARAM_SIZE
	.align		4
.L_2071:
        /*0018*/ 	.byte	0x03, 0x19
        /*001a*/ 	.short	0x01f0


	//----- nvinfo : EIATTR_KPARAM_INFO
	.align		4
        /*001c*/ 	.byte	0x04, 0x17
        /*001e*/ 	.short	(.L_2073 - .L_2072)
.L_2072:
        /*0020*/ 	.word	0x00000000
        /*0024*/ 	.short	0x0000
        /*0026*/ 	.short	0x0000
        /*0028*/ 	.byte	0x00, 0xf0, 0xc1, 0x07


	//----- nvinfo : EIATTR_MAXREG_COUNT
	.align		4
.L_2073:
        /*002c*/ 	.byte	0x03, 0x1b
        /*002e*/ 	.short	0x00ff


	//----- nvinfo : EIATTR_NUM_BARRIERS
	.align		4
        /*0030*/ 	.byte	0x02, 0x4c
        /*0032*/ 	.byte	0x01
	.zero		1


	//----- nvinfo : EIATTR_MERCURY_ISA_VERSION
	.align		4
        /*0034*/ 	.byte	0x03, 0x5f
        /*0036*/ 	.short	0x0000


	//----- nvinfo : EIATTR_COOP_GROUP_MASK_REGIDS
	.align		4
        /*0038*/ 	.byte	0x04, 0x29
        /*003a*/ 	.short	(.L_2075 - .L_2074)


	//   ....[0]....
.L_2074:
        /*003c*/ 	.word	0xffffffff


	//   ....[1]....
        /*0040*/ 	.word	0xffffffff


	//   ....[2]....
        /*0044*/ 	.word	0xffffffff


	//   ....[3]....
        /*0048*/ 	.word	0xffffffff


	//   ....[4]....
        /*004c*/ 	.word	0xffffffff


	//   ....[5]....
        /*0050*/ 	.word	0xffffffff


	//   ....[6]....
        /*0054*/ 	.word	0xffffffff


	//   ....[7]....
        /*0058*/ 	.word	0xffffffff


	//   ....[8]....
        /*005c*/ 	.word	0xffffffff


	//   ....[9]....
        /*0060*/ 	.word	0xffffffff


	//   ....[10]....
        /*0064*/ 	.word	0xffffffff


	//   ....[11]....
        /*0068*/ 	.word	0xffffffff


	//   ....[12]....
        /*006c*/ 	.word	0xffffffff


	//   ....[13]....
        /*0070*/ 	.word	0xffffffff


	//   ....[14]....
        /*0074*/ 	.word	0xffffffff


	//   ....[15]....
        /*0078*/ 	.word	0xffffffff


	//   ....[16]....
        /*007c*/ 	.word	0xffffffff


	//   ....[17]....
        /*0080*/ 	.word	0xffffffff


	//   ....[18]....
        /*0084*/ 	.word	0xffffffff


	//   ....[19]....
        /*0088*/ 	.word	0xffffffff


	//   ....[20]....
        /*008c*/ 	.word	0xffffffff


	//   ....[21]....
        /*0090*/ 	.word	0xffffffff


	//   ....[22]....
        /*0094*/ 	.word	0xffffffff


	//   ....[23]....
        /*0098*/ 	.word	0xffffffff


	//   ....[24]....
        /*009c*/ 	.word	0xffffffff


	//   ....[25]....
        /*00a0*/ 	.word	0xffffffff


	//   ....[26]....
        /*00a4*/ 	.word	0xffffffff


	//   ....[27]....
        /*00a8*/ 	.word	0xffffffff


	//   ....[28]....
        /*00ac*/ 	.word	0xffffffff


	//   ....[29]....
        /*00b0*/ 	.word	0xffffffff


	//   ....[30]....
        /*00b4*/ 	.word	0xffffffff


	//   ....[31]....
        /*00b8*/ 	.word	0xffffffff


	//   ....[32]....
        /*00bc*/ 	.word	0xffffffff


	//   ....[33]....
        /*00c0*/ 	.word	0xffffffff


	//   ....[34]....
        /*00c4*/ 	.word	0xffffffff


	//   ....[35]....
        /*00c8*/ 	.word	0xffffffff


	//   ....[36]....
        /*00cc*/ 	.word	0xffffffff


	//   ....[37]....
        /*00d0*/ 	.word	0xffffffff


	//   ....[38]....
        /*00d4*/ 	.word	0xffffffff


	//   ....[39]....
        /*00d8*/ 	.word	0xffffffff


	//   ....[40]....
        /*00dc*/ 	.word	0xffffffff


	//   ....[41]....
        /*00e0*/ 	.word	0xffffffff


	//   ....[42]....
        /*00e4*/ 	.word	0xffffffff


	//   ....[43]....
        /*00e8*/ 	.word	0xffffffff


	//   ....[44]....
        /*00ec*/ 	.word	0xffffffff


	//   ....[45]....
        /*00f0*/ 	.word	0xffffffff


	//   ....[46]....
        /*00f4*/ 	.word	0xffffffff


	//   ....[47]....
        /*00f8*/ 	.word	0xffffffff


	//   ....[48]....
        /*00fc*/ 	.word	0xffffffff


	//   ....[49]....
        /*0100*/ 	.word	0xffffffff


	//   ....[50]....
        /*0104*/ 	.word	0xffffffff


	//   ....[51]....
        /*0108*/ 	.word	0xffffffff


	//   ....[52]....
        /*010c*/ 	.word	0xffffffff


	//   ....[53]....
        /*0110*/ 	.word	0xffffffff


	//   ....[54]....
        /*0114*/ 	.word	0xffffffff


	//   ....[55]....
        /*0118*/ 	.word	0xffffffff


	//   ....[56]....
        /*011c*/ 	.word	0xffffffff


	//   ....[57]....
        /*0120*/ 	.word	0xffffffff


	//   ....[58]....
        /*0124*/ 	.word	0xffffffff


	//   ....[59]....
        /*0128*/ 	.word	0xffffffff


	//   ....[60]....
        /*012c*/ 	.word	0xffffffff


	//   ....[61]....
        /*0130*/ 	.word	0xffffffff


	//   ....[62]....
        /*0134*/ 	.word	0xffffffff


	//   ....[63]....
        /*0138*/ 	.word	0xffffffff


	//   ....[64]....
        /*013c*/ 	.word	0xffffffff


	//   ....[65]....
        /*0140*/ 	.word	0xffffffff


	//   ....[66]....
        /*0144*/ 	.word	0xffffffff


	//   ....[67]....
        /*0148*/ 	.word	0xffffffff


	//   ....[68]....
        /*014c*/ 	.word	0xffffffff


	//   ....[69]....
        /*0150*/ 	.word	0xffffffff


	//   ....[70]....
        /*0154*/ 	.word	0xffffffff


	//   ....[71]....
        /*0158*/ 	.word	0xffffffff


	//   ....[72]....
        /*015c*/ 	.word	0xffffffff


	//   ....[73]....
        /*0160*/ 	.word	0xffffffff


	//   ....[74]....
        /*0164*/ 	.word	0xffffffff


	//   ....[75]....
        /*0168*/ 	.word	0xffffffff


	//   ....[76]....
        /*016c*/ 	.word	0xffffffff


	//   ....[77]....
        /*0170*/ 	.word	0xffffffff


	//   ....[78]....
        /*0174*/ 	.word	0xffffffff


	//   ....[79]....
        /*0178*/ 	.word	0xffffffff


	//   ....[80]....
        /*017c*/ 	.word	0xffffffff


	//   ....[81]....
        /*0180*/ 	.word	0xffffffff


	//   ....[82]....
        /*0184*/ 	.word	0xffffffff


	//   ....[83]....
        /*0188*/ 	.word	0xffffffff


	//   ....[84]....
        /*018c*/ 	.word	0xffffffff


	//   ....[85]....
        /*0190*/ 	.word	0xffffffff


	//   ....[86]....
        /*0194*/ 	.word	0xffffffff


	//   ....[87]....
        /*0198*/ 	.word	0xffffffff


	//   ....[88]....
        /*019c*/ 	.word	0xffffffff


	//----- nvinfo : EIATTR_COOP_GROUP_INSTR_OFFSETS
	.align		4
.L_2075:
        /*01a0*/ 	.byte	0x04, 0x28
        /*01a2*/ 	.short	(.L_2077 - .L_2076)


	//   ....[0]....
.L_2076:
        /*01a4*/ 	.word	0x00001130


	//   ....[1]....
        /*01a8*/ 	.word	0x00001790


	//   ....[2]....
        /*01ac*/ 	.word	0x00001cb0


	//   ....[3]....
        /*01b0*/ 	.word	0x00005100


	//   ....[4]....
        /*01b4*/ 	.word	0x00005a00


	//   ....[5]....
        /*01b8*/ 	.word	0x00005a20


	//   ....[6]....
        /*01bc*/ 	.word	0x00005a70


	//   ....[7]....
        /*01c0*/ 	.word	0x00005a80


	//   ....[8]....
        /*01c4*/ 	.word	0x00005ab0


	//   ....[9]....
        /*01c8*/ 	.word	0x00005ad0


	//   ....[10]....
        /*01cc*/ 	.word	0x00005b00


	//   ....[11]....
        /*01d0*/ 	.word	0x00005b20


	//   ....[12]....
        /*01d4*/ 	.word	0x00005b50


	//   ....[13]....
        /*01d8*/ 	.word	0x00005b80


	//   ....[14]....
        /*01dc*/ 	.word	0x00005c30


	//   ....[15]....
        /*01e0*/ 	.word	0x00005ca0


	//   ....[16]....
        /*01e4*/ 	.word	0x00005cc0


	//   ....[17]....
        /*01e8*/ 	.word	0x00005cd0


	//   ....[18]....
        /*01ec*/ 	.word	0x00005ce0


	//   ....[19]....
        /*01f0*/ 	.word	0x00005cf0


	//   ....[20]....
        /*01f4*/ 	.word	0x000062c0


	//   ....[21]....
        /*01f8*/ 	.word	0x000062e0


	//   ....[22]....
        /*01fc*/ 	.word	0x000062f0


	//   ....[23]....
        /*0200*/ 	.word	0x00006300


	//   ....[24]....
        /*0204*/ 	.word	0x00006330


	//   ....[25]....
        /*0208*/ 	.word	0x00006340


	//   ....[26]....
        /*020c*/ 	.word	0x00006370


	//   ....[27]....
        /*0210*/ 	.word	0x00006380


	//   ....[28]....
        /*0214*/ 	.word	0x000063b0


	//   ....[29]....
        /*0218*/ 	.word	0x000063c0


	//   ....[30]....
        /*021c*/ 	.word	0x000063f0


	//   ....[31]....
        /*0220*/ 	.word	0x00006400


	//   ....[32]....
        /*0224*/ 	.word	0x00006430


	//   ....[33]....
        /*0228*/ 	.word	0x00006440


	//   ....[34]....
        /*022c*/ 	.word	0x00006450


	//   ....[35]....
        /*0230*/ 	.word	0x00006460


	//   ....[36]....
        /*0234*/ 	.word	0x000079e0


	//   ....[37]....
        /*0238*/ 	.word	0x00007a20


	//   ....[38]....
        /*023c*/ 	.word	0x00007b30


	//   ....[39]....
        /*0240*/ 	.word	0x00007b60


	//   ....[40]....
        /*0244*/ 	.word	0x00007c40


	//   ....[41]....
        /*0248*/ 	.word	0x00007c70


	//   ....[42]....
        /*024c*/ 	.word	0x00007d50


	//   ....[43]....
        /*0250*/ 	.word	0x00007d80


	//   ....[44]....
        /*0254*/ 	.word	0x00007e60


	//   ....[45]....
        /*0258*/ 	.word	0x00007e90


	//   ....[46]....
        /*025c*/ 	.word	0x00008830


	//   ....[47]....
        /*0260*/ 	.word	0x000094f0


	//   ....[48]....
        /*0264*/ 	.word	0x00009f00


	//   ....[49]....
        /*0268*/ 	.word	0x0000a4c0


	//   ....[50]....
        /*026c*/ 	.word	0x0000a520


	//   ....[51]....
        /*0270*/ 	.word	0x0000a580


	//   ....[52]....
        /*0274*/ 	.word	0x0000a5a0


	//   ....[53]....
        /*0278*/ 	.word	0x0000a5c0


	//   ....[54]....
        /*027c*/ 	.word	0x0000a680


	//   ....[55]....
        /*0280*/ 	.word	0x0000a6d0


	//   ....[56]....
        /*0284*/ 	.word	0x0000a720


	//   ....[57]....
        /*0288*/ 	.word	0x0000a750


	//   ....[58]....
        /*028c*/ 	.word	0x0000a770


	//   ....[59]....
        /*0290*/ 	.word	0x0000aac0


	//   ....[60]....
        /*0294*/ 	.word	0x0000ab40


	//   ....[61]....
        /*0298*/ 	.word	0x0000abf0


	//   ....[62]....
        /*029c*/ 	.word	0x0000ac60


	//   ....[63]....
        /*02a0*/ 	.word	0x0000acf0


	//   ....[64]....
        /*02a4*/ 	.word	0x0000ad60


	//   ....[65]....
        /*02a8*/ 	.word	0x0000ae10


	//   ....[66]....
        /*02ac*/ 	.word	0x0000ae80


	//   ....[67]....
        /*02b0*/ 	.word	0x0000af10


	//   ....[68]....
        /*02b4*/ 	.word	0x0000af80


	//   ....[69]....
        /*02b8*/ 	.word	0x0000b000


	//   ....[70]....
        /*02bc*/ 	.word	0x0000b070


	//   ....[71]....
        /*02c0*/ 	.word	0x0000b0f0


	//   ....[72]....
        /*02c4*/ 	.word	0x0000b160


	//   ....[73]....
        /*02c8*/ 	.word	0x0000b1e0


	//   ....[74]....
        /*02cc*/ 	.word	0x0000b260


	//   ....[75]....
        /*02d0*/ 	.word	0x0000b300


	//   ....[76]....
        /*02d4*/ 	.word	0x0000b370


	//   ....[77]....
        /*02d8*/ 	.word	0x0000b3f0


	//   ....[78]....
        /*02dc*/ 	.word	0x0000b460


	//   ....[79]....
        /*02e0*/ 	.word	0x0000b4e0


	//   ....[80]....
        /*02e4*/ 	.word	0x0000b550


	//   ....[81]....
        /*02e8*/ 	.word	0x0000b5f0


	//   ....[82]....
        /*02ec*/ 	.word	0x0000b660


	//   ....[83]....
        /*02f0*/ 	.word	0x0000b6e0


	//   ....[84]....
        /*02f4*/ 	.word	0x0000b750


	//   ....[85]....
        /*02f8*/ 	.word	0x0000b7d0


	//   ....[86]....
        /*02fc*/ 	.word	0x0000b840


	//   ....[87]....
        /*0300*/ 	.word	0x0000b8b0


	//   ....[88]....
        /*0304*/ 	.word	0x0000b920


	//----- nvinfo : EIATTR_EXIT_INSTR_OFFSETS
	.align		4
.L_2077:
        /*0308*/ 	.byte	0x04, 0x1c
        /*030a*/ 	.short	(.L_2079 - .L_2078)


	//   ....[0]....
.L_2078:
        /*030c*/ 	.word	0x0000a840


	//   ....[1]....
        /*0310*/ 	.word	0x0000aa60


	//----- nvinfo : EIATTR_MAX_THREADS
	.align		4
.L_2079:
        /*0314*/ 	.byte	0x04, 0x05
        /*0316*/ 	.short	(.L_2081 - .L_2080)
.L_2080:
        /*0318*/ 	.word	0x00000040
        /*031c*/ 	.word	0x00000001
        /*0320*/ 	.word	0x00000001


	//----- nvinfo : EIATTR_CRS_STACK_SIZE
	.align		4
.L_2081:
        /*0324*/ 	.byte	0x04, 0x1e
        /*0326*/ 	.short	(.L_2083 - .L_2082)
.L_2082:
        /*0328*/ 	.word	0x00000000
.L_2083:


//--------------------- .nv.info._Z25selective_scan_bwd_kernelI32Selective_Scan_bwd_kernel_traitsILi64ELi16ELb0ELb1ELb0ELb1ELb1EN3c108BFloat16EfEEv12SSMParamsBwd --------------------------
	.section	.nv.info._Z25selective_scan_bwd_kernelI32Selective_Scan_bwd_kernel_traitsILi64ELi16ELb0ELb1ELb0ELb1ELb1EN3c108BFloat16EfEEv12SSMParamsBwd,"",@"SHT_CUDA_INFO"
	.sectionflags	@""
	.align	4


	//----- nvinfo : EIATTR_CUDA_API_VERSION
	.align		4
        /*0000*/ 	.byte	0x04, 0x37
        /*0002*/ 	.short	(.L_2085 - .L_2084)
.L_2084:
        /*0004*/ 	.word	0x00000082


	//----- nvinfo : EIATTR_SW2861232_WAR
	.align		4
.L_2085:
        /*0008*/ 	.byte	0x01, 0x35
	.zero		2


	//----- nvinfo : EIATTR_PARAM_CBANK
	.align		4
        /*000c*/ 	.byte	0x04, 0x0a
        /*000e*/ 	.short	(.L_2087 - .L_2086)
	.align		4
.L_2086:
        /*0010*/ 	.word	index@(.nv.constant0._Z25selective_scan_bwd_kernelI32Selective_Scan_bwd_kernel_traitsILi64ELi16ELb0ELb1ELb0ELb1ELb1EN3c108BFloat16EfEEv12SSMParamsBwd)
        /*0014*/ 	.short	0x0160
        /*0016*/ 	.short	0x01f0


	//----- nvinfo : EIATTR_CBANK_PARAM_SIZE
	.align		4
.L_2087:
        /*0018*/ 	.byte	0x03, 0x19
        /*001a*/ 	.short	0x01f0


	//----- nvinfo : EIATTR_KPARAM_INFO
	.align		4
        /*001c*/ 	.byte	0x04, 0x17
        /*001e*/ 	.short	(.L_2089 - .L_2088)
.L_2088:
        /*0020*/ 	.word	0x00000000
        /*0024*/ 	.short	0x0000
        /*0026*/ 	.short	0x0000
        /*0028*/ 	.byte	0x00, 0xf0, 0xc1, 0x07


	//----- nvinfo : EIATTR_MAXREG_COUNT
	.align		4
.L_2089:
        /*002c*/ 	.byte	0x03, 0x1b
        /*002e*/ 	.short	0x00ff


	//----- nvinfo : EIATTR_NUM_BARRIERS
	.align		4
        /*0030*/ 	.byte	0x02, 0x4c
        /*0032*/ 	.byte	0x01
	.zero		1


	//----- nvinfo : EIATTR_MERCURY_ISA_VERSION
	.align		4
        /*0034*/ 	.byte	0x03, 0x5f
        /*0036*/ 	.short	0x0000


	//----- nvinfo : EIATTR_COOP_GROUP_MASK_REGIDS
	.align		4
        /*0038*/ 	.byte	0x04, 0x29
        /*003a*/ 	.short	(.L_2091 - .L_2090)


	//   ....[0]....
.L_2090:
        /*003c*/ 	.word	0xffffffff


	//   ....[1]....
        /*0040*/ 	.word	0xffffffff


	//   ....[2]....
        /*0044*/ 	.word	0xffffffff


	//   ....[3]....
        /*0048*/ 	.word	0xffffffff


	//   ....[4]....
        /*004c*/ 	.word	0xffffffff


	//   ....[5]....
        /*0050*/ 	.word	0xffffffff


	//   ....[6]....
        /*0054*/ 	.word	0xffffffff


	//   ....[7]....
        /*0058*/ 	.word	0xffffffff


	//   ....[8]....
        /*005c*/ 	.word	0xffffffff


	//   ....[9]....
        /*0060*/ 	.word	0xffffffff


	//   ....[10]....
        /*0064*/ 	.word	0xffffffff


	//   ....[11]....
        /*0068*/ 	.word	0xffffffff


	//   ....[12]....
        /*006c*/ 	.word	0xffffffff


	//   ....[13]....
        /*0070*/ 	.word	0xffffffff


	//   ....[14]....
        /*0074*/ 	.word	0xffffffff


	//   ....[15]....
        /*0078*/ 	.word	0xffffffff


	//   ....[16]....
        /*007c*/ 	.word	0xffffffff


	//   ....[17]....
        /*0080*/ 	.word	0xffffffff


	//   ....[18]....
        /*0084*/ 	.word	0xffffffff


	//   ....[19]....
        /*0088*/ 	.word	0xffffffff


	//   ....[20]....
        /*008c*/ 	.word	0xffffffff


	//   ....[21]....
        /*0090*/ 	.word	0xffffffff


	//   ....[22]....
        /*0094*/ 	.word	0xffffffff


	//   ....[23]....
        /*0098*/ 	.word	0xffffffff


	//   ....[24]....
        /*009c*/ 	.word	0xffffffff


	//   ....[25]....
        /*00a0*/ 	.word	0xffffffff


	//   ....[26]....
        /*00a4*/ 	.word	0xffffffff


	//   ....[27]....
        /*00a8*/ 	.word	0xffffffff


	//   ....[28]....
        /*00ac*/ 	.word	0xffffffff


	//   ....[29]....
        /*00b0*/ 	.word	0xffffffff


	//   ....[30]....
        /*00b4*/ 	.word	0xffffffff


	//   ....[31]....
        /*00b8*/ 	.word	0xffffffff


	//   ....[32]....
        /*00bc*/ 	.word	0xffffffff


	//   ....[33]....
        /*00c0*/ 	.word	0xffffffff


	//   ....[34]....
        /*00c4*/ 	.word	0xffffffff


	//   ....[35]....
        /*00c8*/ 	.word	0xffffffff


	//   ....[36]....
        /*00cc*/ 	.word	0xffffffff


	//   ....[37]....
        /*00d0*/ 	.word	0xffffffff


	//   ....[38]....
        /*00d4*/ 	.word	0xffffffff


	//   ....[39]....
        /*00d8*/ 	.word	0xffffffff


	//   ....[40]....
        /*00dc*/ 	.word	0xffffffff


	//   ....[41]....
        /*00e0*/ 	.word	0xffffffff


	//   ....[42]....
        /*00e4*/ 	.word	0xffffffff


	//   ....[43]....
        /*00e8*/ 	.word	0xffffffff


	//   ....[44]....
        /*00ec*/ 	.word	0xffffffff


	//   ....[45]....
        /*00f0*/ 	.word	0xffffffff


	//   ....[46]....
        /*00f4*/ 	.word	0xffffffff


	//   ....[47]....
        /*00f8*/ 	.word	0xffffffff


	//   ....[48]....
        /*00fc*/ 	.word	0xffffffff


	//   ....[49]....
        /*0100*/ 	.word	0xffffffff


	//   ....[50]....
        /*0104*/ 	.word	0xffffffff


	//   ....[51]....
        /*0108*/ 	.word	0xffffffff


	//   ....[52]....
        /*010c*/ 	.word	0xffffffff


	//   ....[53]....
        /*0110*/ 	.word	0xffffffff


	//   ....[54]....
        /*0114*/ 	.word	0xffffffff


	//   ....[55]....
        /*0118*/ 	.word	0xffffffff


	//   ....[56]....
        /*011c*/ 	.word	0xffffffff


	//   ....[57]....
        /*0120*/ 	.word	0xffffffff


	//   ....[58]....
        /*0124*/ 	.word	0xffffffff


	//   ....[59]....
        /*0128*/ 	.word	0xffffffff


	//   ....[60]....
        /*012c*/ 	.word	0xffffffff


	//   ....[61]....
        /*0130*/ 	.word	0xffffffff


	//   ....[62]....
        /*0134*/ 	.word	0xffffffff


	//   ....[63]....
        /*0138*/ 	.word	0xffffffff


	//   ....[64]....
        /*013c*/ 	.word	0xffffffff


	//   ....[65]....
        /*0140*/ 	.word	0xffffffff


	//   ....[66]....
        /*0144*/ 	.word	0xffffffff


	//   ....[67]....
        /*0148*/ 	.word	0xffffffff


	//   ....[68]....
        /*014c*/ 	.word	0xffffffff


	//   ....[69]....
        /*0150*/ 	.word	0xffffffff


	//   ....[70]....
        /*0154*/ 	.word	0xffffffff


	//   ....[71]....
        /*0158*/ 	.word	0xffffffff


	//   ....[72]....
        /*015c*/ 	.word	0xffffffff


	//   ....[73]....
        /*0160*/ 	.word	0xffffffff


	//   ....[74]....
        /*0164*/ 	.word	0xffffffff


	//   ....[75]....
        /*0168*/ 	.word	0xffffffff


	//   ....[76]....
        /*016c*/ 	.word	0xffffffff


	//   ....[77]....
        /*0170*/ 	.word	0xffffffff


	//   ....[78]....
        /*0174*/ 	.word	0xffffffff


	//   ....[79]....
        /*0178*/ 	.word	0xffffffff


	//   ....[80]....
        /*017c*/ 	.word	0xffffffff


	//   ....[81]....
        /*0180*/ 	.word	0xffffffff


	//   ....[82]....
        /*0184*/ 	.word	0xffffffff


	//   ....[83]....
        /*0188*/ 	.word	0xffffffff


	//   ....[84]....
        /*018c*/ 	.word	0xffffffff


	//   ....[85]....
        /*0190*/ 	.word	0xffffffff


	//   ....[86]....
        /*0194*/ 	.word	0xffffffff


	//   ....[87]....
        /*0198*/ 	.word	0xffffffff


	//   ....[88]....
        /*019c*/ 	.word	0xffffffff


	//   ....[89]....
        /*01a0*/ 	.word	0xffffffff


	//   ....[90]....
        /*01a4*/ 	.word	0xffffffff


	//   ....[91]....
        /*01a8*/ 	.word	0xffffffff


	//   ....[92]....
        /*01ac*/ 	.word	0xffffffff


	//----- nvinfo : EIATTR_COOP_GROUP_INSTR_OFFSETS
	.align		4
.L_2091:
        /*01b0*/ 	.byte	0x04, 0x28
        /*01b2*/ 	.short	(.L_2093 - .L_2092)


	//   ....[0]....
.L_2092:
        /*01b4*/ 	.word	0x000011a0


	//   ....[1]....
        /*01b8*/ 	.word	0x00001710


	//   ....[2]....
        /*01bc*/ 	.word	0x00001f90


	//   ....[3]....
        /*01c0*/ 	.word	0x00004960


	//   ....[4]....
        /*01c4*/ 	.word	0x00005080


	//   ....[5]....
        /*01c8*/ 	.word	0x00005c60


	//   ....[6]....
        /*01cc*/ 	.word	0x000066c0


	//   ....[7]....
        /*01d0*/ 	.word	0x00007890


	//   ....[8]....
        /*01d4*/ 	.word	0x00008250


	//   ....[9]....
        /*01d8*/ 	.word	0x00008270


	//   ....[10]....
        /*01dc*/ 	.word	0x000082c0


	//   ....[11]....
        /*01e0*/ 	.word	0x000082d0


	//   ....[12]....
        /*01e4*/ 	.word	0x00008300


	//   ....[13]....
        /*01e8*/ 	.word	0x00008320


	//   ....[14]....
        /*01ec*/ 	.word	0x00008350


	//   ....[15]....
        /*01f0*/ 	.word	0x00008370


	//   ....[16]....
        /*01f4*/ 	.word	0x000083a0


	//   ....[17]....
        /*01f8*/ 	.word	0x000083d0


	//   ....[18]....
        /*01fc*/ 	.word	0x00008480


	//   ....[19]....
        /*0200*/ 	.word	0x000084f0


	//   ....[20]....
        /*0204*/ 	.word	0x00008510


	//   ....[21]....
        /*0208*/ 	.word	0x00008520


	//   ....[22]....
        /*020c*/ 	.word	0x00008530


	//   ....[23]....
        /*0210*/ 	.word	0x00008540


	//   ....[24]....
        /*0214*/ 	.word	0x00008a10


	//   ....[25]....
        /*0218*/ 	.word	0x00008a30


	//   ....[26]....
        /*021c*/ 	.word	0x00008a40


	//   ....[27]....
        /*0220*/ 	.word	0x00008a70


	//   ....[28]....
        /*0224*/ 	.word	0x00008a80


	//   ....[29]....
        /*0228*/ 	.word	0x00008a90


	//   ....[30]....
        /*022c*/ 	.word	0x00008ac0


	//   ....[31]....
        /*0230*/ 	.word	0x00008ad0


	//   ....[32]....
        /*0234*/ 	.word	0x00008b00


	//   ....[33]....
        /*0238*/ 	.word	0x00008b10


	//   ....[34]....
        /*023c*/ 	.word	0x00008b40


	//   ....[35]....
        /*0240*/ 	.word	0x00008b50


	//   ....[36]....
        /*0244*/ 	.word	0x00008b80


	//   ....[37]....
        /*0248*/ 	.word	0x00008b90


	//   ....[38]....
        /*024c*/ 	.word	0x00008ba0


	//   ....[39]....
        /*0250*/ 	.word	0x00008bb0


	//   ....[40]....
        /*0254*/ 	.word	0x0000a050


	//   ....[41]....
        /*0258*/ 	.word	0x0000a090


	//   ....[42]....
        /*025c*/ 	.word	0x0000a140


	//   ....[43]....
        /*0260*/ 	.word	0x0000a170


	//   ....[44]....
        /*0264*/ 	.word	0x0000a240


	//   ....[45]....
        /*0268*/ 	.word	0x0000a270


	//   ....[46]....
        /*026c*/ 	.word	0x0000a350


	//   ....[47]....
        /*0270*/ 	.word	0x0000a380


	//   ....[48]....
        /*0274*/ 	.word	0x0000a460


	//   ....[49]....
        /*0278*/ 	.word	0x0000a490


	//   ....[50]....
        /*027c*/ 	.word	0x0000adc0


	//   ....[51]....
        /*0280*/ 	.word	0x0000b8c0


	//   ....[52]....
        /*0284*/ 	.word	0x0000c410


	//   ....[53]....
        /*0288*/ 	.word	0x0000ca10


	//   ....[54]....
        /*028c*/ 	.word	0x0000ca70


	//   ....[55]....
        /*0290*/ 	.word	0x0000cad0


	//   ....[56]....
        /*0294*/ 	.word	0x0000caf0


	//   ....[57]....
        /*0298*/ 	.word	0x0000cb10


	//   ....[58]....
        /*029c*/ 	.word	0x0000cbd0


	//   ....[59]....
        /*02a0*/ 	.word	0x0000cc20


	//   ....[60]....
        /*02a4*/ 	.word	0x0000cc70


	//   ....[61]....
        /*02a8*/ 	.word	0x0000cca0


	//   ....[62]....
        /*02ac*/ 	.word	0x0000ccc0


	//   ....[63]....
        /*02b0*/ 	.word	0x0000d010


	//   ....[64]....
        /*02b4*/ 	.word	0x0000d090


	//   ....[65]....
        /*02b8*/ 	.word	0x0000d140


	//   ....[66]....
        /*02bc*/ 	.word	0x0000d1b0


	//   ....[67]....
        /*02c0*/ 	.word	0x0000d240


	//   ....[68]....
        /*02c4*/ 	.word	0x0000d2b0


	//   ....[69]....
        /*02c8*/ 	.word	0x0000d350


	//   ....[70]....
        /*02cc*/ 	.word	0x0000d3c0


	//   ....[71]....
        /*02d0*/ 	.word	0x0000d460


	//   ....[72]....
        /*02d4*/ 	.word	0x0000d4d0


	//   ....[73]....
        /*02d8*/ 	.word	0x0000d550


	//   ....[74]....
        /*02dc*/ 	.word	0x0000d5c0


	//   ....[75]....
        /*02e0*/ 	.word	0x0000d630


	//   ....[76]....
        /*02e4*/ 	.word	0x0000d6a0


	//   ....[77]....
        /*02e8*/ 	.word	0x0000d720


	//   ....[78]....
        /*02ec*/ 	.word	0x0000d7a0


	//   ....[79]....
        /*02f0*/ 	.word	0x0000d840


	//   ....[80]....
        /*02f4*/ 	.word	0x0000d8b0


	//   ....[81]....
        /*02f8*/ 	.word	0x0000d930


	//   ....[82]....
        /*02fc*/ 	.word	0x0000d9a0


	//   ....[83]....
        /*0300*/ 	.word	0x0000da20


	//   ....[84]....
        /*0304*/ 	.word	0x0000da90


	//   ....[85]....
        /*0308*/ 	.word	0x0000db30


	//   ....[86]....
        /*030c*/ 	.word	0x0000dba0


	//   ....[87]....
        /*0310*/ 	.word	0x0000dc20


	//   ....[88]....
        /*0314*/ 	.word	0x0000dc90


	//   ....[89]....
        /*0318*/ 	.word	0x0000dd00


	//   ....[90]....
        /*031c*/ 	.word	0x0000dd70


	//   ....[91]....
        /*0320*/ 	.word	0x0000dde0


	//   ....[92]....
        /*0324*/ 	.word	0x0000de50


	//----- nvinfo : EIATTR_EXIT_INSTR_OFFSETS
	.align		4
.L_2093:
        /*0328*/ 	.byte	0x04, 0x1c
        /*032a*/ 	.short	(.L_2095 - .L_2094)


	//   ....[0]....
.L_2094:
        /*032c*/ 	.word	0x0000cd90


	//   ....[1]....
        /*0330*/ 	.word	0x0000cfb0


	//----- nvinfo : EIATTR_MAX_THREADS
	.align		4
.L_2095:
        /*0334*/ 	.byte	0x04, 0x05
        /*0336*/ 	.short	(.L_2097 - .L_2096)
.L_2096:
        /*0338*/ 	.word	0x00000040
        /*033c*/ 	.word	0x00000001
        /*0340*/ 	.word	0x00000001


	//----- nvinfo : EIATTR_CRS_STACK_SIZE
	.align		4
.L_2097:
        /*0344*/ 	.byte	0x04, 0x1e
        /*0346*/ 	.short	(.L_2099 - .L_2098)
.L_2098:
        /*0348*/ 	.word	0x00000000
.L_2099:


//--------------------- .nv.info._Z25selective_scan_bwd_kernelI32Selective_Scan_bwd_kernel_traitsILi64ELi16ELb0ELb1ELb1ELb0ELb0EN3c108BFloat16EfEEv12SSMParamsBwd --------------------------
	.section	.nv.info._Z25selective_scan_bwd_kernelI32Selective_Scan_bwd_kernel_traitsILi64ELi16ELb0ELb1ELb1ELb0ELb0EN3c108BFloat16EfEEv12SSMParamsBwd,"",@"SHT_CUDA_INFO"
	.sectionflags	@""
	.align	4


	//----- nvinfo : EIATTR_CUDA_API_VERSION
	.align		4
        /*0000*/ 	.byte	0x04, 0x37
        /*0002*/ 	.short	(.L_2101 - .L_2100)
.L_2100:
        /*0004*/ 	.word	0x00000082


	//----- nvinfo : EIATTR_SW2861232_WAR
	.align		4
.L_2101:
        /*0008*/ 	.byte	0x01, 0x35
	.zero		2


	//----- nvinfo : EIATTR_PARAM_CBANK
	.align		4
        /*000c*/ 	.byte	0x04, 0x0a
        /*000e*/ 	.short	(.L_2103 - .L_2102)
	.align		4
.L_2102:
        /*0010*/ 	.word	index@(.nv.constant0._Z25selective_scan_bwd_kernelI32Selective_Scan_bwd_kernel_traitsILi64ELi16ELb0ELb1ELb1ELb0ELb0EN3c108BFloat16EfEEv12SSMParamsBwd)
        /*0014*/ 	.short	0x0160
        /*0016*/ 	.short	0x01f0


	//----- nvinfo : EIATTR_CBANK_PARAM_SIZE
	.align		4
.L_2103:
        /*0018*/ 	.byte	0x03, 0x19
        /*001a*/ 	.short	0x01f0


	//----- nvinfo : EIATTR_KPARAM_INFO
	.align		4
        /*001c*/ 	.byte	0x04, 0x17
        /*001e*/ 	.short	(.L_2105 - .L_2104)
.L_2104:
        /*0020*/ 	.word	0x00000000
        /*0024*/ 	.short	0x0000
        /*0026*/ 	.short	0x0000
        /*0028*/ 	.byte	0x00, 0xf0, 0xc1, 0x07


	//----- nvinfo : EIATTR_MAXREG_COUNT
	.align		4
.L_2105:
        /*002c*/ 	.byte	0x03, 0x1b
        /*002e*/ 	.short	0x00ff


	//----- nvinfo : EIATTR_NUM_BARRIERS
	.align		4
        /*0030*/ 	.byte	0x02, 0x4c
        /*0032*/ 	.byte	0x01
	.zero		1


	//----- nvinfo : EIATTR_MERCURY_ISA_VERSION
	.align		4
        /*0034*/ 	.byte	0x03, 0x5f
        /*0036*/ 	.short	0x0000


	//----- nvinfo : EIATTR_COOP_GROUP_MASK_REGIDS
	.align		4
        /*0038*/ 	.byte	0x04, 0x29
        /*003a*/ 	.short	(.L_2107 - .L_2106)


	//   ....[0]....
.L_2106:
        /*003c*/ 	.word	0xffffffff


	//   ....[1]....
        /*0040*/ 	.word	0xffffffff


	//   ....[2]....
        /*0044*/ 	.word	0xffffffff


	//   ....[3]....
        /*0048*/ 	.word	0xffffffff


	//   ....[4]....
        /*004c*/ 	.word	0xffffffff


	//   ....[5]....
        /*0050*/ 	.word	0xffffffff


	//   ....[6]....
        /*0054*/ 	.word	0xffffffff


	//   ....[7]....
        /*0058*/ 	.word	0xffffffff


	//   ....[8]....
        /*005c*/ 	.word	0xffffffff


	//   ....[9]....
        /*0060*/ 	.word	0xffffffff


	//   ....[10]....
        /*0064*/ 	.word	0xffffffff


	//   ....[11]....
        /*0068*/ 	.word	0xffffffff


	//   ....[12]....
        /*006c*/ 	.word	0xffffffff


	//   ....[13]....
        /*0070*/ 	.word	0xffffffff


	//   ....[14]....
        /*0074*/ 	.word	0xffffffff


	//   ....[15]....
        /*0078*/ 	.word	0xffffffff


	//   ....[16]....
        /*007c*/ 	.word	0xffffffff


	//   ....[17]....
        /*0080*/ 	.word	0xffffffff


	//   ....[18]....
        /*0084*/ 	.word	0xffffffff


	//   ....[19]....
        /*0088*/ 	.word	0xffffffff


	//   ....[20]....
        /*008c*/ 	.word	0xffffffff


	//   ....[21]....
        /*0090*/ 	.word	0xffffffff


	//   ....[22]....
        /*0094*/ 	.word	0xffffffff


	//   ....[23]....
        /*0098*/ 	.word	0xffffffff


	//   ....[24]....
        /*009c*/ 	.word	0xffffffff


	//   ....[25]....
        /*00a0*/ 	.word	0xffffffff


	//   ....[26]....
        /*00a4*/ 	.word	0xffffffff


	//   ....[27]....
        /*00a8*/ 	.word	0xffffffff


	//   ....[28]....
        /*00ac*/ 	.word	0xffffffff


	//   ....[29]....
        /*00b0*/ 	.word	0xffffffff


	//   ....[30]....
        /*00b4*/ 	.word	0xffffffff


	//   ....[31]....
        /*00b8*/ 	.word	0xffffffff


	//   ....[32]....
        /*00bc*/ 	.word	0xffffffff


	//   ....[33]....
        /*00c0*/ 	.word	0xffffffff


	//   ....[34]....
        /*00c4*/ 	.word	0xffffffff


	//   ....[35]....
        /*00c8*/ 	.word	0xffffffff


	//   ....[36]....
        /*00cc*/ 	.word	0xffffffff


	//   ....[37]....
        /*00d0*/ 	.word	0xffffffff


	//   ....[38]....
        /*00d4*/ 	.word	0xffffffff


	//   ....[39]....
        /*00d8*/ 	.word	0xffffffff


	//   ....[40]....
        /*00dc*/ 	.word	0xffffffff


	//   ....[41]....
        /*00e0*/ 	.word	0xffffffff


	//   ....[42]....
        /*00e4*/ 	.word	0xffffffff


	//   ....[43]....
        /*00e8*/ 	.word	0xffffffff


	//   ....[44]....
        /*00ec*/ 	.word	0xffffffff


	//   ....[45]....
        /*00f0*/ 	.word	0xffffffff


	//   ....[46]....
        /*00f4*/ 	.word	0xffffffff


	//   ....[47]....
        /*00f8*/ 	.word	0xffffffff


	//   ....[48]....
        /*00fc*/ 	.word	0xffffffff


	//   ....[49]....
        /*0100*/ 	.word	0xffffffff


	//   ....[50]....
        /*0104*/ 	.word	0xffffffff


	//   ....[51]....
        /*0108*/ 	.word	0xffffffff


	//   ....[52]....
        /*010c*/ 	.word	0xffffffff


	//   ....[53]....
        /*0110*/ 	.word	0xffffffff


	//   ....[54]....
        /*0114*/ 	.word	0xffffffff


	//   ....[55]....
        /*0118*/ 	.word	0xffffffff


	//   ....[56]....
        /*011c*/ 	.word	0xffffffff


	//   ....[57]....
        /*0120*/ 	.word	0xffffffff


	//   ....[58]....
        /*0124*/ 	.word	0xffffffff


	//   ....[59]....
        /*0128*/ 	.word	0xffffffff


	//   ....[60]....
        /*012c*/ 	.word	0xffffffff


	//   ....[61]....
        /*0130*/ 	.word	0xffffffff


	//   ....[62]....
        /*0134*/ 	.word	0xffffffff


	//   ....[63]....
        /*0138*/ 	.word	0xffffffff


	//   ....[64]....
        /*013c*/ 	.word	0xffffffff


	//   ....[65]....
        /*0140*/ 	.word	0xffffffff


	//   ....[66]....
        /*0144*/ 	.word	0xffffffff


	//   ....[67]....
        /*0148*/ 	.word	0xffffffff


	//   ....[68]....
        /*014c*/ 	.word	0xffffffff


	//   ....[69]....
        /*0150*/ 	.word	0xffffffff


	//   ....[70]....
        /*0154*/ 	.word	0xffffffff


	//   ....[71]....
        /*0158*/ 	.word	0xffffffff


	//   ....[72]....
        /*015c*/ 	.word	0xffffffff


	//   ....[73]....
        /*0160*/ 	.word	0xffffffff


	//   ....[74]....
        /*0164*/ 	.word	0xffffffff


	//   ....[75]....
        /*0168*/ 	.word	0xffffffff


	//   ....[76]....
        /*016c*/ 	.word	0xffffffff


	//   ....[77]....
        /*0170*/ 	.word	0xffffffff


	//   ....[78]....
        /*0174*/ 	.word	0xffffffff


	//   ....[79]....
        /*0178*/ 	.word	0xffffffff


	//   ....[80]....
        /*017c*/ 	.word	0xffffffff


	//   ....[81]....
        /*0180*/ 	.word	0xffffffff


	//   ....[82]....
        /*0184*/ 	.word	0xffffffff


	//   ....[83]....
        /*0188*/ 	.word	0xffffffff


	//----- nvinfo : EIATTR_COOP_GROUP_INSTR_OFFSETS
	.align		4
.L_2107:
        /*018c*/ 	.byte	0x04, 0x28
        /*018e*/ 	.short	(.L_2109 - .L_2108)


	//   ....[0]....
.L_2108:
        /*0190*/ 	.word	0x00001180


	//   ....[1]....
        /*0194*/ 	.word	0x00001700


	//   ....[2]....
        /*0198*/ 	.word	0x00001ca0


	//   ....[3]....
        /*019c*/ 	.word	0x00002b90


	//   ....[4]....
        /*01a0*/ 	.word	0x00003440


	//   ....[5]....
        /*01a4*/ 	.word	0x00004050


	//   ....[6]....
        /*01a8*/ 	.word	0x00004070


	//   ....[7]....
        /*01ac*/ 	.word	0x000040c0


	//   ....[8]....
        /*01b0*/ 	.word	0x000040d0


	//   ....[9]....
        /*01b4*/ 	.word	0x00004100


	//   ....[10]....
        /*01b8*/ 	.word	0x00004120


	//   ....[11]....
        /*01bc*/ 	.word	0x00004150


	//   ....[12]....
        /*01c0*/ 	.word	0x00004170


	//   ....[13]....
        /*01c4*/ 	.word	0x000041a0


	//   ....[14]....
        /*01c8*/ 	.word	0x000041d0


	//   ....[15]....
        /*01cc*/ 	.word	0x00004290


	//   ....[16]....
        /*01d0*/ 	.word	0x00004300


	//   ....[17]....
        /*01d4*/ 	.word	0x00004320


	//   ....[18]....
        /*01d8*/ 	.word	0x00004330


	//   ....[19]....
        /*01dc*/ 	.word	0x00004340


	//   ....[20]....
        /*01e0*/ 	.word	0x00004350


	//   ....[21]....
        /*01e4*/ 	.word	0x00004830


	//   ....[22]....
        /*01e8*/ 	.word	0x00004850


	//   ....[23]....
        /*01ec*/ 	.word	0x00004860


	//   ....[24]....
        /*01f0*/ 	.word	0x00004870


	//   ....[25]....
        /*01f4*/ 	.word	0x000048a0


	//   ....[26]....
        /*01f8*/ 	.word	0x000048b0


	//   ....[27]....
        /*01fc*/ 	.word	0x000048e0


	//   ....[28]....
        /*0200*/ 	.word	0x000048f0


	//   ....[29]....
        /*0204*/ 	.word	0x00004920


	//   ....[30]....
        /*0208*/ 	.word	0x00004930


	//   ....[31]....
        /*020c*/ 	.word	0x00004960


	//   ....[32]....
        /*0210*/ 	.word	0x00004970


	//   ....[33]....
        /*0214*/ 	.word	0x000049a0


	//   ....[34]....
        /*0218*/ 	.word	0x000049b0


	//   ....[35]....
        /*021c*/ 	.word	0x000049c0


	//   ....[36]....
        /*0220*/ 	.word	0x000049d0


	//   ....[37]....
        /*0224*/ 	.word	0x000063c0


	//   ....[38]....
        /*0228*/ 	.word	0x000064e0


	//   ....[39]....
        /*022c*/ 	.word	0x000065e0


	//   ....[40]....
        /*0230*/ 	.word	0x000066e0


	//   ....[41]....
        /*0234*/ 	.word	0x000067f0


	//   ....[42]....
        /*0238*/ 	.word	0x00006dc0


	//   ....[43]....
        /*023c*/ 	.word	0x000079b0


	//   ....[44]....
        /*0240*/ 	.word	0x00007fa0


	//   ....[45]....
        /*0244*/ 	.word	0x00008000


	//   ....[46]....
        /*0248*/ 	.word	0x00008060


	//   ....[47]....
        /*024c*/ 	.word	0x00008080


	//   ....[48]....
        /*0250*/ 	.word	0x000080a0


	//   ....[49]....
        /*0254*/ 	.word	0x00008160


	//   ....[50]....
        /*0258*/ 	.word	0x000081b0


	//   ....[51]....
        /*025c*/ 	.word	0x00008210


	//   ....[52]....
        /*0260*/ 	.word	0x00008230


	//   ....[53]....
        /*0264*/ 	.word	0x00008250


	//   ....[54]....
        /*0268*/ 	.word	0x000084c0


	//   ....[55]....
        /*026c*/ 	.word	0x00008540


	//   ....[56]....
        /*0270*/ 	.word	0x000085f0


	//   ....[57]....
        /*0274*/ 	.word	0x00008660


	//   ....[58]....
        /*0278*/ 	.word	0x000086f0


	//   ....[59]....
        /*027c*/ 	.word	0x00008760


	//   ....[60]....
        /*0280*/ 	.word	0x000087f0


	//   ....[61]....
        /*0284*/ 	.word	0x00008860


	//   ....[62]....
        /*0288*/ 	.word	0x00008910


	//   ....[63]....
        /*028c*/ 	.word	0x00008980


	//   ....[64]....
        /*0290*/ 	.word	0x00008a00


	//   ....[65]....
        /*0294*/ 	.word	0x00008a70


	//   ....[66]....
        /*0298*/ 	.word	0x00008af0


	//   ....[67]....
        /*029c*/ 	.word	0x00008b60


	//   ....[68]....
        /*02a0*/ 	.word	0x00008be0


	//   ....[69]....
        /*02a4*/ 	.word	0x00008c60


	//   ....[70]....
        /*02a8*/ 	.word	0x00008d00


	//   ....[71]....
        /*02ac*/ 	.word	0x00008d70


	//   ....[72]....
        /*02b0*/ 	.word	0x00008df0


	//   ....[73]....
        /*02b4*/ 	.word	0x00008e60


	//   ....[74]....
        /*02b8*/ 	.word	0x00008ee0


	//   ....[75]....
        /*02bc*/ 	.word	0x00008f50


	//   ....[76]....
        /*02c0*/ 	.word	0x00008fd0


	//   ....[77]....
        /*02c4*/ 	.word	0x00009040


	//   ....[78]....
        /*02c8*/ 	.word	0x000090c0


	//   ....[79]....
        /*02cc*/ 	.word	0x00009130


	//   ....[80]....
        /*02d0*/ 	.word	0x000091b0


	//   ....[81]....
        /*02d4*/ 	.word	0x00009220


	//   ....[82]....
        /*02d8*/ 	.word	0x00009290


	//   ....[83]....
        /*02dc*/ 	.word	0x00009300


	//----- nvinfo : EIATTR_EXIT_INSTR_OFFSETS
	.align		4
.L_2109:
        /*02e0*/ 	.byte	0x04, 0x1c
        /*02e2*/ 	.short	(.L_2111 - .L_2110)


	//   ....[0]....
.L_2110:
        /*02e4*/ 	.word	0x00008320


	//   ....[1]....
        /*02e8*/ 	.word	0x00008460


	//----- nvinfo : EIATTR_MAX_THREADS
	.align		4
.L_2111:
        /*02ec*/ 	.byte	0x04, 0x05
        /*02ee*/ 	.short	(.L_2113 - .L_2112)
.L_2112:
        /*02f0*/ 	.word	0x00000040
        /*02f4*/ 	.word	0x00000001
        /*02f8*/ 	.word	0x00000001


	//----- nvinfo : EIATTR_CRS_STACK_SIZE
	.align		4
.L_2113:
        /*02fc*/ 	.byte	0x04, 0x1e
        /*02fe*/ 	.short	(.L_2115 - .L_2114)
.L_2114:
        /*0300*/ 	.word	0x00000000
.L_2115:


//--------------------- .nv.info._Z25selective_scan_bwd_kernelI32Selective_Scan_bwd_kernel_traitsILi64ELi16ELb0ELb1ELb1ELb0ELb1EN3c108BFloat16EfEEv12SSMParamsBwd --------------------------
	.section	.nv.info._Z25selective_scan_bwd_kernelI32Selective_Scan_bwd_kernel_traitsILi64ELi16ELb0ELb1ELb1ELb0ELb1EN3c108BFloat16EfEEv12SSMParamsBwd,"",@"SHT_CUDA_INFO"
	.sectionflags	@""
	.align	4


	//----- nvinfo : EIATTR_CUDA_API_VERSION
	.align		4
        /*0000*/ 	.byte	0x04, 0x37
        /*0002*/ 	.short	(.L_2117 - .L_2116)
.L_2116:
        /*0004*/ 	.word	0x00000082


	//----- nvinfo : EIATTR_SW2861232_WAR
	.align		4
.L_2117:
        /*0008*/ 	.byte	0x01, 0x35
	.zero		2


	//----- nvinfo : EIATTR_PARAM_CBANK
	.align		4
        /*000c*/ 	.byte	0x04, 0x0a
        /*000e*/ 	.short	(.L_2119 - .L_2118)
	.align		4
.L_2118:
        /*0010*/ 	.word	index@(.nv.constant0._Z25selective_scan_bwd_kernelI32Selective_Scan_bwd_kernel_traitsILi64ELi16ELb0ELb1ELb1ELb0ELb1EN3c108BFloat16EfEEv12SSMParamsBwd)
        /*0014*/ 	.short	0x0160
        /*0016*/ 	.short	0x01f0


	//----- nvinfo : EIATTR_CBANK_PARAM_SIZE
	.align		4
.L_2119:
        /*0018*/ 	.byte	0x03, 0x19
        /*001a*/ 	.short	0x01f0


	//----- nvinfo : EIATTR_KPARAM_INFO
	.align		4
        /*001c*/ 	.byte	0x04, 0x17
        /*001e*/ 	.short	(.L_2121 - .L_2120)
.L_2120:
        /*0020*/ 	.word	0x00000000
        /*0024*/ 	.short	0x0000
        /*0026*/ 	.short	0x0000
        /*0028*/ 	.byte	0x00, 0xf0, 0xc1, 0x07


	//----- nvinfo : EIATTR_MAXREG_COUNT
	.align		4
.L_2121:
        /*002c*/ 	.byte	0x03, 0x1b
        /*002e*/ 	.short	0x00ff


	//----- nvinfo : EIATTR_NUM_BARRIERS
	.align		4
        /*0030*/ 	.byte	0x02, 0x4c
        /*0032*/ 	.byte	0x01
	.zero		1


	//----- nvinfo : EIATTR_MERCURY_ISA_VERSION
	.align		4
        /*0034*/ 	.byte	0x03, 0x5f
        /*0036*/ 	.short	0x0000


	//----- nvinfo : EIATTR_COOP_GROUP_MASK_REGIDS
	.align		4
        /*0038*/ 	.byte	0x04, 0x29
        /*003a*/ 	.short	(.L_2123 - .L_2122)


	//   ....[0]....
.L_2122:
        /*003c*/ 	.word	0xffffffff


	//   ....[1]....
        /*0040*/ 	.word	0xffffffff


	//   ....[2]....
        /*0044*/ 	.word	0xffffffff


	//   ....[3]....
        /*0048*/ 	.word	0xffffffff


	//   ....[4]....
        /*004c*/ 	.word	0xffffffff


	//   ....[5]....
        /*0050*/ 	.word	0xffffffff


	//   ....[6]....
        /*0054*/ 	.word	0xffffffff


	//   ....[7]....
        /*0058*/ 	.word	0xffffffff


	//   ....[8]....
        /*005c*/ 	.word	0xffffffff


	//   ....[9]....
        /*0060*/ 	.word	0xffffffff


	//   ....[10]....
        /*0064*/ 	.word	0xffffffff


	//   ....[11]....
        /*0068*/ 	.word	0xffffffff


	//   ....[12]....
        /*006c*/ 	.word	0xffffffff


	//   ....[13]....
        /*0070*/ 	.word	0xffffffff


	//   ....[14]....
        /*0074*/ 	.word	0xffffffff


	//   ....[15]....
        /*0078*/ 	.word	0xffffffff


	//   ....[16]....
        /*007c*/ 	.word	0xffffffff


	//   ....[17]....
        /*0080*/ 	.word	0xffffffff


	//   ....[18]....
        /*0084*/ 	.word	0xffffffff


	//   ....[19]....
        /*0088*/ 	.word	0xffffffff


	//   ....[20]....
        /*008c*/ 	.word	0xffffffff


	//   ....[21]....
        /*0090*/ 	.word	0xffffffff


	//   ....[22]....
        /*0094*/ 	.word	0xffffffff


	//   ....[23]....
        /*0098*/ 	.word	0xffffffff


	//   ....[24]....
        /*009c*/ 	.word	0xffffffff


	//   ....[25]....
        /*00a0*/ 	.word	0xffffffff


	//   ....[26]....
        /*00a4*/ 	.word	0xffffffff


	//   ....[27]....
        /*00a8*/ 	.word	0xffffffff


	//   ....[28]....
        /*00ac*/ 	.word	0xffffffff


	//   ....[29]....
        /*00b0*/ 	.word	0xffffffff


	//   ....[30]....
        /*00b4*/ 	.word	0xffffffff


	//   ....[31]....
        /*00b8*/ 	.word	0xffffffff


	//   ....[32]....
        /*00bc*/ 	.word	0xffffffff


	//   ....[33]....
        /*00c0*/ 	.word	0xffffffff


	//   ....[34]....
        /*00c4*/ 	.word	0xffffffff


	//   ....[35]....
        /*00c8*/ 	.word	0xffffffff


	//   ....[36]....
        /*00cc*/ 	.word	0xffffffff


	//   ....[37]....
        /*00d0*/ 	.word	0xffffffff


	//   ....[38]....
        /*00d4*/ 	.word	0xffffffff


	//   ....[39]....
        /*00d8*/ 	.word	0xffffffff


	//   ....[40]....
        /*00dc*/ 	.word	0xffffffff


	//   ....[41]....
        /*00e0*/ 	.word	0xffffffff


	//   ....[42]....
        /*00e4*/ 	.word	0xffffffff


	//   ....[43]....
        /*00e8*/ 	.word	0xffffffff


	//   ....[44]....
        /*00ec*/ 	.word	0xffffffff


	//   ....[45]....
        /*00f0*/ 	.word	0xffffffff


	//   ....[46]....
        /*00f4*/ 	.word	0xffffffff


	//   ....[47]....
        /*00f8*/ 	.word	0xffffffff


	//   ....[48]....
        /*00fc*/ 	.word	0xffffffff


	//   ....[49]....
        /*0100*/ 	.word	0xffffffff


	//   ....[50]....
        /*0104*/ 	.word	0xffffffff


	//   ....[51]....
        /*0108*/ 	.word	0xffffffff


	//   ....[52]....
        /*010c*/ 	.word	0xffffffff


	//   ....[53]....
        /*0110*/ 	.word	0xffffffff


	//   ....[54]....
        /*0114*/ 	.word	0xffffffff


	//   ....[55]....
        /*0118*/ 	.word	0xffffffff


	//   ....[56]....
        /*011c*/ 	.word	0xffffffff


	//   ....[57]....
        /*0120*/ 	.word	0xffffffff


	//   ....[58]....
        /*0124*/ 	.word	0xffffffff


	//   ....[59]....
        /*0128*/ 	.word	0xffffffff


	//   ....[60]....
        /*012c*/ 	.word	0xffffffff


	//   ....[61]....
        /*0130*/ 	.word	0xffffffff


	//   ....[62]....
        /*0134*/ 	.word	0xffffffff


	//   ....[63]....
        /*0138*/ 	.word	0xffffffff


	//   ....[64]....
        /*013c*/ 	.word	0xffffffff


	//   ....[65]....
        /*0140*/ 	.word	0xffffffff


	//   ....[66]....
        /*0144*/ 	.word	0xffffffff


	//   ....[67]....
        /*0148*/ 	.word	0xffffffff


	//   ....[68]....
        /*014c*/ 	.word	0xffffffff


	//   ....[69]....
        /*0150*/ 	.word	0xffffffff


	//   ....[70]....
        /*0154*/ 	.word	0xffffffff


	//   ....[71]....
        /*0158*/ 	.word	0xffffffff


	//   ....[72]....
        /*015c*/ 	.word	0xffffffff


	//   ....[73]....
        /*0160*/ 	.word	0xffffffff


	//   ....[74]....
        /*0164*/ 	.word	0xffffffff


	//   ....[75]....
        /*0168*/ 	.word	0xffffffff


	//   ....[76]....
        /*016c*/ 	.word	0xffffffff


	//   ....[77]....
        /*0170*/ 	.word	0xffffffff


	//   ....[78]....
        /*0174*/ 	.word	0xffffffff


	//   ....[79]....
        /*0178*/ 	.word	0xffffffff


	//   ....[80]....
        /*017c*/ 	.word	0xffffffff


	//   ....[81]....
        /*0180*/ 	.word	0xffffffff


	//   ....[82]....
        /*0184*/ 	.word	0xffffffff


	//   ....[83]....
        /*0188*/ 	.word	0xffffffff


	//   ....[84]....
        /*018c*/ 	.word	0xffffffff


	//   ....[85]....
        /*0190*/ 	.word	0xffffffff


	//   ....[86]....
        /*0194*/ 	.word	0xffffffff


	//   ....[87]....
        /*0198*/ 	.word	0xffffffff


	//----- nvinfo : EIATTR_COOP_GROUP_INSTR_OFFSETS
	.align		4
.L_2123:
        /*019c*/ 	.byte	0x04, 0x28
        /*019e*/ 	.short	(.L_2125 - .L_2124)


	//   ....[0]....
.L_2124:
        /*01a0*/ 	.word	0x00001210


	//   ....[1]....
        /*01a4*/ 	.word	0x00001820


	//   ....[2]....
        /*01a8*/ 	.word	0x00001fd0


	//   ....[3]....
        /*01ac*/ 	.word	0x00002500


	//   ....[4]....
        /*01b0*/ 	.word	0x00002c10


	//   ....[5]....
        /*01b4*/ 	.word	0x00003830


	//   ....[6]....
        /*01b8*/ 	.word	0x000044e0


	//   ....[7]....
        /*01bc*/ 	.word	0x00005410


	//   ....[8]....
        /*01c0*/ 	.word	0x00005de0


	//   ....[9]....
        /*01c4*/ 	.word	0x000068b0


	//   ....[10]....
        /*01c8*/ 	.word	0x000068d0


	//   ....[11]....
        /*01cc*/ 	.word	0x00006920


	//   ....[12]....
        /*01d0*/ 	.word	0x00006930


	//   ....[13]....
        /*01d4*/ 	.word	0x00006960


	//   ....[14]....
        /*01d8*/ 	.word	0x00006980


	//   ....[15]....
        /*01dc*/ 	.word	0x000069b0


	//   ....[16]....
        /*01e0*/ 	.word	0x000069d0


	//   ....[17]....
        /*01e4*/ 	.word	0x00006a00


	//   ....[18]....
        /*01e8*/ 	.word	0x00006a30


	//   ....[19]....
        /*01ec*/ 	.word	0x00006ae0


	//   ....[20]....
        /*01f0*/ 	.word	0x00006b50


	//   ....[21]....
        /*01f4*/ 	.word	0x00006b70


	//   ....[22]....
        /*01f8*/ 	.word	0x00006b80


	//   ....[23]....
        /*01fc*/ 	.word	0x00006b90


	//   ....[24]....
        /*0200*/ 	.word	0x00006ba0


	//   ....[25]....
        /*0204*/ 	.word	0x00007070


	//   ....[26]....
        /*0208*/ 	.word	0x00007090


	//   ....[27]....
        /*020c*/ 	.word	0x000070a0


	//   ....[28]....
        /*0210*/ 	.word	0x000070b0


	//   ....[29]....
        /*0214*/ 	.word	0x000070e0


	//   ....[30]....
        /*0218*/ 	.word	0x000070f0


	//   ....[31]....
        /*021c*/ 	.word	0x00007120


	//   ....[32]....
        /*0220*/ 	.word	0x00007130


	//   ....[33]....
        /*0224*/ 	.word	0x00007160


	//   ....[34]....
        /*0228*/ 	.word	0x00007170


	//   ....[35]....
        /*022c*/ 	.word	0x000071a0


	//   ....[36]....
        /*0230*/ 	.word	0x000071b0


	//   ....[37]....
        /*0234*/ 	.word	0x000071e0


	//   ....[38]....
        /*0238*/ 	.word	0x000071f0


	//   ....[39]....
        /*023c*/ 	.word	0x00007200


	//   ....[40]....
        /*0240*/ 	.word	0x00007210


	//   ....[41]....
        /*0244*/ 	.word	0x00008ed0


	//   ....[42]....
        /*0248*/ 	.word	0x00008fe0


	//   ....[43]....
        /*024c*/ 	.word	0x000090e0


	//   ....[44]....
        /*0250*/ 	.word	0x000091e0


	//   ....[45]....
        /*0254*/ 	.word	0x00009250


	//   ....[46]....
        /*0258*/ 	.word	0x000095f0


	//   ....[47]....
        /*025c*/ 	.word	0x0000a0d0


	//   ....[48]....
        /*0260*/ 	.word	0x0000a6f0


	//   ....[49]....
        /*0264*/ 	.word	0x0000a750


	//   ....[50]....
        /*0268*/ 	.word	0x0000a7b0


	//   ....[51]....
        /*026c*/ 	.word	0x0000a7d0


	//   ....[52]....
        /*0270*/ 	.word	0x0000a7f0


	//   ....[53]....
        /*0274*/ 	.word	0x0000a8b0


	//   ....[54]....
        /*0278*/ 	.word	0x0000a900


	//   ....[55]....
        /*027c*/ 	.word	0x0000a950


	//   ....[56]....
        /*0280*/ 	.word	0x0000a980


	//   ....[57]....
        /*0284*/ 	.word	0x0000a9a0


	//   ....[58]....
        /*0288*/ 	.word	0x0000ac10


	//   ....[59]....
        /*028c*/ 	.word	0x0000ac90


	//   ....[60]....
        /*0290*/ 	.word	0x0000ad40


	//   ....[61]....
        /*0294*/ 	.word	0x0000adb0


	//   ....[62]....
        /*0298*/ 	.word	0x0000ae40


	//   ....[63]....
        /*029c*/ 	.word	0x0000aeb0


	//   ....[64]....
        /*02a0*/ 	.word	0x0000af50


	//   ....[65]....
        /*02a4*/ 	.word	0x0000afc0


	//   ....[66]....
        /*02a8*/ 	.word	0x0000b060


	//   ....[67]....
        /*02ac*/ 	.word	0x0000b0d0


	//   ....[68]....
        /*02b0*/ 	.word	0x0000b150


	//   ....[69]....
        /*02b4*/ 	.word	0x0000b1c0


	//   ....[70]....
        /*02b8*/ 	.word	0x0000b230


	//   ....[71]....
        /*02bc*/ 	.word	0x0000b2a0


	//   ....[72]....
        /*02c0*/ 	.word	0x0000b320


	//   ....[73]....
        /*02c4*/ 	.word	0x0000b3a0


	//   ....[74]....
        /*02c8*/ 	.word	0x0000b440


	//   ....[75]....
        /*02cc*/ 	.word	0x0000b4b0


	//   ....[76]....
        /*02d0*/ 	.word	0x0000b530


	//   ....[77]....
        /*02d4*/ 	.word	0x0000b5a0


	//   ....[78]....
        /*02d8*/ 	.word	0x0000b620


	//   ....[79]....
        /*02dc*/ 	.word	0x0000b690


	//   ....[80]....
        /*02e0*/ 	.word	0x0000b730


	//   ....[81]....
        /*02e4*/ 	.word	0x0000b7a0


	//   ....[82]....
        /*02e8*/ 	.word	0x0000b820


	//   ....[83]....
        /*02ec*/ 	.word	0x0000b890


	//   ....[84]....
        /*02f0*/ 	.word	0x0000b900


	//   ....[85]....
        /*02f4*/ 	.word	0x0000b970


	//   ....[86]....
        /*02f8*/ 	.word	0x0000b9e0


	//   ....[87]....
        /*02fc*/ 	.word	0x0000ba50


	//----- nvinfo : EIATTR_EXIT_INSTR_OFFSETS
	.align		4
.L_2125:
        /*0300*/ 	.byte	0x04, 0x1c
        /*0302*/ 	.short	(.L_2127 - .L_2126)


	//   ....[0]....
.L_2126:
        /*0304*/ 	.word	0x0000aa70


	//   ....[1]....
        /*0308*/ 	.word	0x0000abb0


	//----- nvinfo : EIATTR_MAX_THREADS
	.align		4
.L_2127:
        /*030c*/ 	.byte	0x04, 0x05
        /*030e*/ 	.short	(.L_2129 - .L_2128)
.L_2128:
        /*0310*/ 	.word	0x00000040
        /*0314*/ 	.word	0x00000001
        /*0318*/ 	.word	0x00000001


	//----- nvinfo : EIATTR_CRS_STACK_SIZE
	.align		4
.L_2129:
        /*031c*/ 	.byte	0x04, 0x1e
        /*031e*/ 	.short	(.L_2131 - .L_2130)
.L_2130:
        /*0320*/ 	.word	0x00000000
.L_2131:


//--------------------- .nv.info._Z25selective_scan_bwd_kernelI32Selective_Scan_bwd_kernel_traitsILi64ELi16ELb0ELb1ELb1ELb1ELb0EN3c108BFloat16EfEEv12SSMParamsBwd --------------------------
	.section	.nv.info._Z25selective_scan_bwd_kernelI32Selective_Scan_bwd_kernel_traitsILi64ELi16ELb0ELb1ELb1ELb1ELb0EN3c108BFloat16EfEEv12SSMParamsBwd,"",@"SHT_CUDA_INFO"
	.sectionflags	@""
	.align	4


	//----- nvinfo : EIATTR_CUDA_API_VERSION
	.align		4
        /*0000*/ 	.byte	0x04, 0x37
        /*0002*/ 	.short	(.L_2133 - .L_2132)
.L_2132:
        /*0004*/ 	.word	0x00000082


	//----- nvinfo : EIATTR_SW2861232_WAR
	.align		4
.L_2133:
        /*0008*/ 	.byte	0x01, 0x35
	.zero		2


	//----- nvinfo : EIATTR_PARAM_CBANK
	.align		4
        /*000c*/ 	.byte	0x04, 0x0a
        /*000e*/ 	.short	(.L_2135 - .L_2134)
	.align		4
.L_2134:
        /*0010*/ 	.word	index@(.nv.constant0._Z25selective_scan_bwd_kernelI32Selective_Scan_bwd_kernel_traitsILi64ELi16ELb0ELb1ELb1ELb1ELb0EN3c108BFloat16EfEEv12SSMParamsBwd)
        /*0014*/ 	.short	0x0160
        /*0016*/ 	.short	0x01f0


	//----- nvinfo : EIATTR_CBANK_PARAM_SIZE
	.align		4
.L_2135:
        /*0018*/ 	.byte	0x03, 0x19
        /*001a*/ 	.short	0x01f0


	//----- nvinfo : EIATTR_KPARAM_INFO
	.align		4
        /*001c*/ 	.byte	0x04, 0x17
        /*001e*/ 	.short	(.L_2137 - .L_2136)
.L_2136:
        /*0020*/ 	.word	0x00000000
        /*0024*/ 	.short	0x0000
        /*0026*/ 	.short	0x0000
        /*0028*/ 	.byte	0x00, 0xf0, 0xc1, 0x07


	//----- nvinfo : EIATTR_MAXREG_COUNT
	.align		4
.L_2137:
        /*002c*/ 	.byte	0x03, 0x1b
        /*002e*/ 	.short	0x00ff


	//----- nvinfo : EIATTR_NUM_BARRIERS
	.align		4
        /*0030*/ 	.byte	0x02, 0x4c
        /*0032*/ 	.byte	0x01
	.zero		1


	//----- nvinfo : EIATTR_MERCURY_ISA_VERSION
	.align		4
        /*0034*/ 	.byte	0x03, 0x5f
        /*0036*/ 	.short	0x0000


	//----- nvinfo : EIATTR_COOP_GROUP_MASK_REGIDS
	.align		4
        /*0038*/ 	.byte	0x04, 0x29
        /*003a*/ 	.short	(.L_2139 - .L_2138)


	//   ....[0]....
.L_2138:
        /*003c*/ 	.word	0xffffffff


	//   ....[1]....
        /*0040*/ 	.word	0xffffffff


	//   ....[2]....
        /*0044*/ 	.word	0xffffffff


	//   ....[3]....
        /*0048*/ 	.word	0xffffffff


	//   ....[4]....
        /*004c*/ 	.word	0xffffffff


	//   ....[5]....
        /*0050*/ 	.word	0xffffffff


	//   ....[6]....
        /*0054*/ 	.word	0xffffffff


	//   ....[7]....
        /*0058*/ 	.word	0xffffffff


	//   ....[8]....
        /*005c*/ 	.word	0xffffffff


	//   ....[9]....
        /*0060*/ 	.word	0xffffffff


	//   ....[10]....
        /*0064*/ 	.word	0xffffffff


	//   ....[11]....
        /*0068*/ 	.word	0xffffffff


	//   ....[12]....
        /*006c*/ 	.word	0xffffffff


	//   ....[13]....
        /*0070*/ 	.word	0xffffffff


	//   ....[14]....
        /*0074*/ 	.word	0xffffffff


	//   ....[15]....
        /*0078*/ 	.word	0xffffffff


	//   ....[16]....
        /*007c*/ 	.word	0xffffffff


	//   ....[17]....
        /*0080*/ 	.word	0xffffffff


	//   ....[18]....
        /*0084*/ 	.word	0xffffffff


	//   ....[19]....
        /*0088*/ 	.word	0xffffffff


	//   ....[20]....
        /*008c*/ 	.word	0xffffffff


	//   ....[21]....
        /*0090*/ 	.word	0xffffffff


	//   ....[22]....
        /*0094*/ 	.word	0xffffffff


	//   ....[23]....
        /*0098*/ 	.word	0xffffffff


	//   ....[24]....
        /*009c*/ 	.word	0xffffffff


	//   ....[25]....
        /*00a0*/ 	.word	0xffffffff


	//   ....[26]....
        /*00a4*/ 	.word	0xffffffff


	//   ....[27]....
        /*00a8*/ 	.word	0xffffffff


	//   ....[28]....
        /*00ac*/ 	.word	0xffffffff


	//   ....[29]....
        /*00b0*/ 	.word	0xffffffff


	//   ....[30]....
        /*00b4*/ 	.word	0xffffffff


	//   ....[31]....
        /*00b8*/ 	.word	0xffffffff


	//   ....[32]....
        /*00bc*/ 	.word	0xffffffff


	//   ....[33]....
        /*00c0*/ 	.word	0xffffffff


	//   ....[34]....
        /*00c4*/ 	.word	0xffffffff


	//   ....[35]....
        /*00c8*/ 	.word	0xffffffff


	//   ....[36]....
        /*00cc*/ 	.word	0xffffffff


	//   ....[37]....
        /*00d0*/ 	.word	0xffffffff


	//   ....[38]....
        /*00d4*/ 	.word	0xffffffff


	//   ....[39]....
        /*00d8*/ 	.word	0xffffffff


	//   ....[40]....
        /*00dc*/ 	.word	0xffffffff


	//   ....[41]....
        /*00e0*/ 	.word	0xffffffff


	//   ....[42]....
        /*00e4*/ 	.word	0xffffffff


	//   ....[43]....
        /*00e8*/ 	.word	0xffffffff


	//   ....[44]....
        /*00ec*/ 	.word	0xffffffff


	//   ....[45]....
        /*00f0*/ 	.word	0xffffffff


	//   ....[46]....
        /*00f4*/ 	.word	0xffffffff


	//   ....[47]....
        /*00f8*/ 	.word	0xffffffff


	//   ....[48]....
        /*00fc*/ 	.word	0xffffffff


	//   ....[49]....
        /*0100*/ 	.word	0xffffffff


	//   ....[50]....
        /*0104*/ 	.word	0xffffffff


	//   ....[51]....
        /*0108*/ 	.word	0xffffffff


	//   ....[52]....
        /*010c*/ 	.word	0xffffffff


	//   ....[53]....
        /*0110*/ 	.word	0xffffffff


	//   ....[54]....
        /*0114*/ 	.word	0xffffffff


	//   ....[55]....
        /*0118*/ 	.word	0xffffffff


	//   ....[56]....
        /*011c*/ 	.word	0xffffffff


	//   ....[57]....
        /*0120*/ 	.word	0xffffffff


	//   ....[58]....
        /*0124*/ 	.word	0xffffffff


	//   ....[59]....
        /*0128*/ 	.word	0xffffffff


	//   ....[60]....
        /*012c*/ 	.word	0xffffffff


	//   ....[61]....
        /*0130*/ 	.word	0xffffffff


	//   ....[62]....
        /*0134*/ 	.word	0xffffffff


	//   ....[63]....
        /*0138*/ 	.word	0xffffffff


	//   ....[64]....
        /*013c*/ 	.word	0xffffffff


	//   ....[65]....
        /*0140*/ 	.word	0xffffffff


	//   ....[66]....
        /*0144*/ 	.word	0xffffffff


	//   ....[67]....
        /*0148*/ 	.word	0xffffffff


	//   ....[68]....
        /*014c*/ 	.word	0xffffffff


	//   ....[69]....
        /*0150*/ 	.word	0xffffffff


	//   ....[70]....
        /*0154*/ 	.word	0xffffffff


	//   ....[71]....
        /*0158*/ 	.word	0xffffffff


	//   ....[72]....
        /*015c*/ 	.word	0xffffffff


	//   ....[73]....
        /*0160*/ 	.word	0xffffffff


	//   ....[74]....
        /*0164*/ 	.word	0xffffffff


	//   ....[75]....
        /*0168*/ 	.word	0xffffffff


	//   ....[76]....
        /*016c*/ 	.word	0xffffffff


	//   ....[77]....
        /*0170*/ 	.word	0xffffffff


	//   ....[78]....
        /*0174*/ 	.word	0xffffffff


	//   ....[79]....
        /*0178*/ 	.word	0xffffffff


	//   ....[80]....
        /*017c*/ 	.word	0xffffffff


	//   ....[81]....
        /*0180*/ 	.word	0xffffffff


	//   ....[82]....
        /*0184*/ 	.word	0xffffffff


	//   ....[83]....
        /*0188*/ 	.word	0xffffffff


	//   ....[84]....
        /*018c*/ 	.word	0xffffffff


	//----- nvinfo : EIATTR_COOP_GROUP_INSTR_OFFSETS
	.align		4
.L_2139:
        /*0190*/ 	.byte	0x04, 0x28
        /*0192*/ 	.short	(.L_2141 - .L_2140)


	//   ....[0]....
.L_2140:
        /*0194*/ 	.word	0x000011f0


	//   ....[1]....
        /*0198*/ 	.word	0x00001830


	//   ....[2]....
        /*019c*/ 	.word	0x00001df0


	//   ....[3]....
        /*01a0*/ 	.word	0x00004ff0


	//   ....[4]....
        /*01a4*/ 	.word	0x000058e0


	//   ....[5]....
        /*01a8*/ 	.word	0x000064b0


	//   ....[6]....
        /*01ac*/ 	.word	0x000064d0


	//   ....[7]....
        /*01b0*/ 	.word	0x00006520


	//   ....[8]....
        /*01b4*/ 	.word	0x00006530


	//   ....[9]....
        /*01b8*/ 	.word	0x00006560


	//   ....[10]....
        /*01bc*/ 	.word	0x00006580


	//   ....[11]....
        /*01c0*/ 	.word	0x000065b0


	//   ....[12]....
        /*01c4*/ 	.word	0x000065d0


	//   ....[13]....
        /*01c8*/ 	.word	0x00006600


	//   ....[14]....
        /*01cc*/ 	.word	0x00006630


	//   ....[15]....
        /*01d0*/ 	.word	0x000066f0


	//   ....[16]....
        /*01d4*/ 	.word	0x00006760


	//   ....[17]....
        /*01d8*/ 	.word	0x00006780


	//   ....[18]....
        /*01dc*/ 	.word	0x00006790


	//   ....[19]....
        /*01e0*/ 	.word	0x000067a0


	//   ....[20]....
        /*01e4*/ 	.word	0x000067b0


	//   ....[21]....
        /*01e8*/ 	.word	0x00006c90


	//   ....[22]....
        /*01ec*/ 	.word	0x00006cb0


	//   ....[23]....
        /*01f0*/ 	.word	0x00006cc0


	//   ....[24]....
        /*01f4*/ 	.word	0x00006cd0


	//   ....[25]....
        /*01f8*/ 	.word	0x00006d00


	//   ....[26]....
        /*01fc*/ 	.word	0x00006d10


	//   ....[27]....
        /*0200*/ 	.word	0x00006d40


	//   ....[28]....
        /*0204*/ 	.word	0x00006d50


	//   ....[29]....
        /*0208*/ 	.word	0x00006d80


	//   ....[30]....
        /*020c*/ 	.word	0x00006d90


	//   ....[31]....
        /*0210*/ 	.word	0x00006dc0


	//   ....[32]....
        /*0214*/ 	.word	0x00006dd0


	//   ....[33]....
        /*0218*/ 	.word	0x00006e00


	//   ....[34]....
        /*021c*/ 	.word	0x00006e10


	//   ....[35]....
        /*0220*/ 	.word	0x00006e20


	//   ....[36]....
        /*0224*/ 	.word	0x00006e30


	//   ....[37]....
        /*0228*/ 	.word	0x00008840


	//   ....[38]....
        /*022c*/ 	.word	0x00008960


	//   ....[39]....
        /*0230*/ 	.word	0x00008a60


	//   ....[40]....
        /*0234*/ 	.word	0x00008b60


	//   ....[41]....
        /*0238*/ 	.word	0x00008c70


	//   ....[42]....
        /*023c*/ 	.word	0x000094c0


	//   ....[43]....
        /*0240*/ 	.word	0x0000a0b0


	//   ....[44]....
        /*0244*/ 	.word	0x0000ab30


	//   ....[45]....
        /*0248*/ 	.word	0x0000b120


	//   ....[46]....
        /*024c*/ 	.word	0x0000b180


	//   ....[47]....
        /*0250*/ 	.word	0x0000b1e0


	//   ....[48]....
        /*0254*/ 	.word	0x0000b200


	//   ....[49]....
        /*0258*/ 	.word	0x0000b220


	//   ....[50]....
        /*025c*/ 	.word	0x0000b2e0


	//   ....[51]....
        /*0260*/ 	.word	0x0000b330


	//   ....[52]....
        /*0264*/ 	.word	0x0000b390


	//   ....[53]....
        /*0268*/ 	.word	0x0000b3b0


	//   ....[54]....
        /*026c*/ 	.word	0x0000b3d0


	//   ....[55]....
        /*0270*/ 	.word	0x0000b640


	//   ....[56]....
        /*0274*/ 	.word	0x0000b6c0


	//   ....[57]....
        /*0278*/ 	.word	0x0000b770


	//   ....[58]....
        /*027c*/ 	.word	0x0000b7e0


	//   ....[59]....
        /*0280*/ 	.word	0x0000b870


	//   ....[60]....
        /*0284*/ 	.word	0x0000b8e0


	//   ....[61]....
        /*0288*/ 	.word	0x0000b970


	//   ....[62]....
        /*028c*/ 	.word	0x0000b9e0


	//   ....[63]....
        /*0290*/ 	.word	0x0000ba90


	//   ....[64]....
        /*0294*/ 	.word	0x0000bb00


	//   ....[65]....
        /*0298*/ 	.word	0x0000bb80


	//   ....[66]....
        /*029c*/ 	.word	0x0000bbf0


	//   ....[67]....
        /*02a0*/ 	.word	0x0000bc70


	//   ....[68]....
        /*02a4*/ 	.word	0x0000bce0


	//   ....[69]....
        /*02a8*/ 	.word	0x0000bd60


	//   ....[70]....
        /*02ac*/ 	.word	0x0000bde0


	//   ....[71]....
        /*02b0*/ 	.word	0x0000be80


	//   ....[72]....
        /*02b4*/ 	.word	0x0000bef0


	//   ....[73]....
        /*02b8*/ 	.word	0x0000bf70


	//   ....[74]....
        /*02bc*/ 	.word	0x0000bfe0


	//   ....[75]....
        /*02c0*/ 	.word	0x0000c060


	//   ....[76]....
        /*02c4*/ 	.word	0x0000c0d0


	//   ....[77]....
        /*02c8*/ 	.word	0x0000c150


	//   ....[78]....
        /*02cc*/ 	.word	0x0000c1c0


	//   ....[79]....
        /*02d0*/ 	.word	0x0000c240


	//   ....[80]....
        /*02d4*/ 	.word	0x0000c2b0


	//   ....[81]....
        /*02d8*/ 	.word	0x0000c330


	//   ....[82]....
        /*02dc*/ 	.word	0x0000c3a0


	//   ....[83]....
        /*02e0*/ 	.word	0x0000c410


	//   ....[84]....
        /*02e4*/ 	.word	0x0000c480


	//----- nvinfo : EIATTR_EXIT_INSTR_OFFSETS
	.align		4
.L_2141:
        /*02e8*/ 	.byte	0x04, 0x1c
        /*02ea*/ 	.short	(.L_2143 - .L_2142)


	//   ....[0]....
.L_2142:
        /*02ec*/ 	.word	0x0000b4a0


	//   ....[1]....
        /*02f0*/ 	.word	0x0000b5e0


	//----- nvinfo : EIATTR_MAX_THREADS
	.align		4
.L_2143:
        /*02f4*/ 	.byte	0x04, 0x05
        /*02f6*/ 	.short	(.L_2145 - .L_2144)
.L_2144:
        /*02f8*/ 	.word	0x00000040
        /*02fc*/ 	.word	0x00000001
        /*0300*/ 	.word	0x00000001


	//----- nvinfo : EIATTR_CRS_STACK_SIZE
	.align		4
.L_2145:
        /*0304*/ 	.byte	0x04, 0x1e
        /*0306*/ 	.short	(.L_2147 - .L_2146)
.L_2146:
        /*0308*/ 	.word	0x00000000
.L_2147:


//--------------------- .nv.info._Z25selective_scan_bwd_kernelI32Selective_Scan_bwd_kernel_traitsILi64ELi16ELb0ELb1ELb1ELb1ELb1EN3c108BFloat16EfEEv12SSMParamsBwd --------------------------
	.section	.nv.info._Z25selective_scan_bwd_kernelI32Selective_Scan_bwd_kernel_traitsILi64ELi16ELb0ELb1ELb1ELb1ELb1EN3c108BFloat16EfEEv12SSMParamsBwd,"",@"SHT_CUDA_INFO"
	.sectionflags	@""
	.align	4


	//----- nvinfo : EIATTR_CUDA_API_VERSION
	.align		4
        /*0000*/ 	.byte	0x04, 0x37
        /*0002*/ 	.short	(.L_2149 - .L_2148)
.L_2148:
        /*0004*/ 	.word	0x00000082


	//----- nvinfo : EIATTR_SW2861232_WAR
	.align		4
.L_2149:
        /*0008*/ 	.byte	0x01, 0x35
	.zero		2


	//----- nvinfo : EIATTR_PARAM_CBANK
	.align		4
        /*000c*/ 	.byte	0x04, 0x0a
        /*000e*/ 	.short	(.L_2151 - .L_2150)
	.align		4
.L_2150:
        /*0010*/ 	.word	index@(.nv.constant0._Z25selective_scan_bwd_kernelI32Selective_Scan_bwd_kernel_traitsILi64ELi16ELb0ELb1ELb1ELb1ELb1EN3c108BFloat16EfEEv12SSMParamsBwd)
        /*0014*/ 	.short	0x0160
        /*0016*/ 	.short	0x01f0


	//----- nvinfo : EIATTR_CBANK_PARAM_SIZE
	.align		4
.L_2151:
        /*0018*/ 	.byte	0x03, 0x19
        /*001a*/ 	.short	0x01f0


	//----- nvinfo : EIATTR_KPARAM_INFO
	.align		4
        /*001c*/ 	.byte	0x04, 0x17
        /*001e*/ 	.short	(.L_2153 - .L_2152)
.L_2152:
        /*0020*/ 	.word	0x00000000
        /*0024*/ 	.short	0x0000
        /*0026*/ 	.short	0x0000
        /*0028*/ 	.byte	0x00, 0xf0, 0xc1, 0x07


	//----- nvinfo : EIATTR_MAXREG_COUNT
	.align		4
.L_2153:
        /*002c*/ 	.byte	0x03, 0x1b
        /*002e*/ 	.short	0x00ff


	//----- nvinfo : EIATTR_NUM_BARRIERS
	.align		4
        /*0030*/ 	.byte	0x02, 0x4c
        /*0032*/ 	.byte	0x01
	.zero		1


	//----- nvinfo : EIATTR_MERCURY_ISA_VERSION
	.align		4
        /*0034*/ 	.byte	0x03, 0x5f
        /*0036*/ 	.short	0x0000


	//----- nvinfo : EIATTR_COOP_GROUP_MASK_REGIDS
	.align		4
        /*0038*/ 	.byte	0x04, 0x29
        /*003a*/ 	.short	(.L_2155 - .L_2154)


	//   ....[0]....
.L_2154:
        /*003c*/ 	.word	0xffffffff


	//   ....[1]....
        /*0040*/ 	.word	0xffffffff


	//   ....[2]....
        /*0044*/ 	.word	0xffffffff


	//   ....[3]....
        /*0048*/ 	.word	0xffffffff


	//   ....[4]....
        /*004c*/ 	.word	0xffffffff


	//   ....[5]....
        /*0050*/ 	.word	0xffffffff


	//   ....[6]....
        /*0054*/ 	.word	0xffffffff


	//   ....[7]....
        /*0058*/ 	.word	0xffffffff


	//   ....[8]....
        /*005c*/ 	.word	0xffffffff


	//   ....[9]....
        /*0060*/ 	.word	0xffffffff


	//   ....[10]....
        /*0064*/ 	.word	0xffffffff


	//   ....[11]....
        /*0068*/ 	.word	0xffffffff


	//   ....[12]....
        /*006c*/ 	.word	0xffffffff


	//   ....[13]....
        /*0070*/ 	.word	0xffffffff


	//   ....[14]....
        /*0074*/ 	.word	0xffffffff


	//   ....[15]....
        /*0078*/ 	.word	0xffffffff


	//   ....[16]....
        /*007c*/ 	.word	0xffffffff


	//   ....[17]....
        /*0080*/ 	.word	0xffffffff


	//   ....[18]....
        /*0084*/ 	.word	0xffffffff


	//   ....[19]....
        /*0088*/ 	.word	0xffffffff


	//   ....[20]....
        /*008c*/ 	.word	0xffffffff


	//   ....[21]....
        /*0090*/ 	.word	0xffffffff


	//   ....[22]....
        /*0094*/ 	.word	0xffffffff


	//   ....[23]....
        /*0098*/ 	.word	0xffffffff


	//   ....[24]....
        /*009c*/ 	.word	0xffffffff


	//   ....[25]....
        /*00a0*/ 	.word	0xffffffff


	//   ....[26]....
        /*00a4*/ 	.word	0xffffffff


	//   ....[27]....
        /*00a8*/ 	.word	0xffffffff


	//   ....[28]....
        /*00ac*/ 	.word	0xffffffff


	//   ....[29]....
        /*00b0*/ 	.word	0xffffffff


	//   ....[30]....
        /*00b4*/ 	.word	0xffffffff


	//   ....[31]....
        /*00b8*/ 	.word	0xffffffff


	//   ....[32]....
        /*00bc*/ 	.word	0xffffffff


	//   ....[33]....
        /*00c0*/ 	.word	0xffffffff


	//   ....[34]....
        /*00c4*/ 	.word	0xffffffff


	//   ....[35]....
        /*00c8*/ 	.word	0xffffffff


	//   ....[36]....
        /*00cc*/ 	.word	0xffffffff


	//   ....[37]....
        /*00d0*/ 	.word	0xffffffff


	//   ....[38]....
        /*00d4*/ 	.word	0xffffffff


	//   ....[39]....
        /*00d8*/ 	.word	0xffffffff


	//   ....[40]....
        /*00dc*/ 	.word	0xffffffff


	//   ....[41]....
        /*00e0*/ 	.word	0xffffffff


	//   ....[42]....
        /*00e4*/ 	.word	0xffffffff


	//   ....[43]....
        /*00e8*/ 	.word	0xffffffff


	//   ....[44]....
        /*00ec*/ 	.word	0xffffffff


	//   ....[45]....
        /*00f0*/ 	.word	0xffffffff


	//   ....[46]....
        /*00f4*/ 	.word	0xffffffff


	//   ....[47]....
        /*00f8*/ 	.word	0xffffffff


	//   ....[48]....
        /*00fc*/ 	.word	0xffffffff


	//   ....[49]....
        /*0100*/ 	.word	0xffffffff


	//   ....[50]....
        /*0104*/ 	.word	0xffffffff


	//   ....[51]....
        /*0108*/ 	.word	0xffffffff


	//   ....[52]....
        /*010c*/ 	.word	0xffffffff


	//   ....[53]....
        /*0110*/ 	.word	0xffffffff


	//   ....[54]....
        /*0114*/ 	.word	0xffffffff


	//   ....[55]....
        /*0118*/ 	.word	0xffffffff


	//   ....[56]....
        /*011c*/ 	.word	0xffffffff


	//   ....[57]....
        /*0120*/ 	.word	0xffffffff


	//   ....[58]....
        /*0124*/ 	.word	0xffffffff


	//   ....[59]....
        /*0128*/ 	.word	0xffffffff


	//   ....[60]....
        /*012c*/ 	.word	0xffffffff


	//   ....[61]....
        /*0130*/ 	.word	0xffffffff


	//   ....[62]....
        /*0134*/ 	.word	0xffffffff


	//   ....[63]....
        /*0138*/ 	.word	0xffffffff


	//   ....[64]....
        /*013c*/ 	.word	0xffffffff


	//   ....[65]....
        /*0140*/ 	.word	0xffffffff


	//   ....[66]....
        /*0144*/ 	.word	0xffffffff


	//   ....[67]....
        /*0148*/ 	.word	0xffffffff


	//   ....[68]....
        /*014c*/ 	.word	0xffffffff


	//   ....[69]....
        /*0150*/ 	.word	0xffffffff


	//   ....[70]....
        /*0154*/ 	.word	0xffffffff


	//   ....[71]....
        /*0158*/ 	.word	0xffffffff


	//   ....[72]....
        /*015c*/ 	.word	0xffffffff


	//   ....[73]....
        /*0160*/ 	.word	0xffffffff


	//   ....[74]....
        /*0164*/ 	.word	0xffffffff


	//   ....[75]....
        /*0168*/ 	.word	0xffffffff


	//   ....[76]....
        /*016c*/ 	.word	0xffffffff


	//   ....[77]....
        /*0170*/ 	.word	0xffffffff


	//   ....[78]....
        /*0174*/ 	.word	0xffffffff


	//   ....[79]....
        /*0178*/ 	.word	0xffffffff


	//   ....[80]....
        /*017c*/ 	.word	0xffffffff


	//   ....[81]....
        /*0180*/ 	.word	0xffffffff


	//   ....[82]....
        /*0184*/ 	.word	0xffffffff


	//   ....[83]....
        /*0188*/ 	.word	0xffffffff


	//   ....[84]....
        /*018c*/ 	.word	0xffffffff


	//   ....[85]....
        /*0190*/ 	.word	0xffffffff


	//   ....[86]....
        /*0194*/ 	.word	0xffffffff


	//   ....[87]....
        /*0198*/ 	.word	0xffffffff


	//   ....[88]....
        /*019c*/ 	.word	0xffffffff


	//----- nvinfo : EIATTR_COOP_GROUP_INSTR_OFFSETS
	.align		4
.L_2155:
        /*01a0*/ 	.byte	0x04, 0x28
        /*01a2*/ 	.short	(.L_2157 - .L_2156)


	//   ....[0]....
.L_2156:
        /*01a4*/ 	.word	0x000015a0


	//   ....[1]....
        /*01a8*/ 	.word	0x00001ac0


	//   ....[2]....
        /*01ac*/ 	.word	0x00002310


	//   ....[3]....
        /*01b0*/ 	.word	0x00004cd0


	//   ....[4]....
        /*01b4*/ 	.word	0x000053c0


	//   ....[5]....
        /*01b8*/ 	.word	0x00005fd0


	//   ....[6]....
        /*01bc*/ 	.word	0x00006a30


	//   ....[7]....
        /*01c0*/ 	.word	0x00007a00


	//   ....[8]....
        /*01c4*/ 	.word	0x00008400


	//   ....[9]....
        /*01c8*/ 	.word	0x00008eb0


	//   ....[10]....
        /*01cc*/ 	.word	0x00008ed0


	//   ....[11]....
        /*01d0*/ 	.word	0x00008f20


	//   ....[12]....
        /*01d4*/ 	.word	0x00008f30


	//   ....[13]....
        /*01d8*/ 	.word	0x00008f60


	//   ....[14]....
        /*01dc*/ 	.word	0x00008f80


	//   ....[15]....
        /*01e0*/ 	.word	0x00008fb0


	//   ....[16]....
        /*01e4*/ 	.word	0x00008fd0


	//   ....[17]....
        /*01e8*/ 	.word	0x00009000


	//   ....[18]....
        /*01ec*/ 	.word	0x00009020


	//   ....[19]....
        /*01f0*/ 	.word	0x000090e0


	//   ....[20]....
        /*01f4*/ 	.word	0x00009150


	//   ....[21]....
        /*01f8*/ 	.word	0x00009170


	//   ....[22]....
        /*01fc*/ 	.word	0x00009180


	//   ....[23]....
        /*0200*/ 	.word	0x00009190


	//   ....[24]....
        /*0204*/ 	.word	0x000091a0


	//   ....[25]....
        /*0208*/ 	.word	0x00009670


	//   ....[26]....
        /*020c*/ 	.word	0x00009690


	//   ....[27]....
        /*0210*/ 	.word	0x000096a0


	//   ....[28]....
        /*0214*/ 	.word	0x000096b0


	//   ....[29]....
        /*0218*/ 	.word	0x000096e0


	//   ....[30]....
        /*021c*/ 	.word	0x000096f0


	//   ....[31]....
        /*0220*/ 	.word	0x00009720


	//   ....[32]....
        /*0224*/ 	.word	0x00009730


	//   ....[33]....
        /*0228*/ 	.word	0x00009760


	//   ....[34]....
        /*022c*/ 	.word	0x00009770


	//   ....[35]....
        /*0230*/ 	.word	0x000097a0


	//   ....[36]....
        /*0234*/ 	.word	0x000097b0


	//   ....[37]....
        /*0238*/ 	.word	0x000097e0


	//   ....[38]....
        /*023c*/ 	.word	0x000097f0


	//   ....[39]....
        /*0240*/ 	.word	0x00009800


	//   ....[40]....
        /*0244*/ 	.word	0x00009810


	//   ....[41]....
        /*0248*/ 	.word	0x0000b510


	//   ....[42]....
        /*024c*/ 	.word	0x0000b620


	//   ....[43]....
        /*0250*/ 	.word	0x0000b720


	//   ....[44]....
        /*0254*/ 	.word	0x0000b820


	//   ....[45]....
        /*0258*/ 	.word	0x0000b850


	//   ....[46]....
        /*025c*/ 	.word	0x0000be30


	//   ....[47]....
        /*0260*/ 	.word	0x0000c5c0


	//   ....[48]....
        /*0264*/ 	.word	0x0000d110


	//   ....[49]....
        /*0268*/ 	.word	0x0000d730


	//   ....[50]....
        /*026c*/ 	.word	0x0000d790


	//   ....[51]....
        /*0270*/ 	.word	0x0000d7f0


	//   ....[52]....
        /*0274*/ 	.word	0x0000d810


	//   ....[53]....
        /*0278*/ 	.word	0x0000d830


	//   ....[54]....
        /*027c*/ 	.word	0x0000d8f0


	//   ....[55]....
        /*0280*/ 	.word	0x0000d940


	//   ....[56]....
        /*0284*/ 	.word	0x0000d9a0


	//   ....[57]....
        /*0288*/ 	.word	0x0000d9c0


	//   ....[58]....
        /*028c*/ 	.word	0x0000d9e0


	//   ....[59]....
        /*0290*/ 	.word	0x0000dc50


	//   ....[60]....
        /*0294*/ 	.word	0x0000dcd0


	//   ....[61]....
        /*0298*/ 	.word	0x0000dd80


	//   ....[62]....
        /*029c*/ 	.word	0x0000ddf0


	//   ....[63]....
        /*02a0*/ 	.word	0x0000de80


	//   ....[64]....
        /*02a4*/ 	.word	0x0000def0


	//   ....[65]....
        /*02a8*/ 	.word	0x0000df80


	//   ....[66]....
        /*02ac*/ 	.word	0x0000dff0


	//   ....[67]....
        /*02b0*/ 	.word	0x0000e0a0


	//   ....[68]....
        /*02b4*/ 	.word	0x0000e110


	//   ....[69]....
        /*02b8*/ 	.word	0x0000e170


	//   ....[70]....
        /*02bc*/ 	.word	0x0000e1e0


	//   ....[71]....
        /*02c0*/ 	.word	0x0000e260


	//   ....[72]....
        /*02c4*/ 	.word	0x0000e2d0


	//   ....[73]....
        /*02c8*/ 	.word	0x0000e340


	//   ....[74]....
        /*02cc*/ 	.word	0x0000e3c0


	//   ....[75]....
        /*02d0*/ 	.word	0x0000e460


	//   ....[76]....
        /*02d4*/ 	.word	0x0000e4d0


	//   ....[77]....
        /*02d8*/ 	.word	0x0000e550


	//   ....[78]....
        /*02dc*/ 	.word	0x0000e5c0


	//   ....[79]....
        /*02e0*/ 	.word	0x0000e640


	//   ....[80]....
        /*02e4*/ 	.word	0x0000e6b0


	//   ....[81]....
        /*02e8*/ 	.word	0x0000e750


	//   ....[82]....
        /*02ec*/ 	.word	0x0000e7c0


	//   ....[83]....
        /*02f0*/ 	.word	0x0000e840


	//   ....[84]....
        /*02f4*/ 	.word	0x0000e8b0


	//   ....[85]....
        /*02f8*/ 	.word	0x0000e920


	//   ....[86]....
        /*02fc*/ 	.word	0x0000e990


	//   ....[87]....
        /*0300*/ 	.word	0x0000ea00


	//   ....[88]....
        /*0304*/ 	.word	0x0000ea70


	//----- nvinfo : EIATTR_EXIT_INSTR_OFFSETS
	.align		4
.L_2157:
        /*0308*/ 	.byte	0x04, 0x1c
        /*030a*/ 	.short	(.L_2159 - .L_2158)


	//   ....[0]....
.L_2158:
        /*030c*/ 	.word	0x0000dab0


	//   ....[1]....
        /*0310*/ 	.word	0x0000dbf0


	//----- nvinfo : EIATTR_MAX_THREADS
	.align		4
.L_2159:
        /*0314*/ 	.byte	0x04, 0x05
        /*0316*/ 	.short	(.L_2161 - .L_2160)
.L_2160:
        /*0318*/ 	.word	0x00000040
        /*031c*/ 	.word	0x00000001
        /*0320*/ 	.word	0x00000001


	//----- nvinfo : EIATTR_CRS_STACK_SIZE
	.align		4
.L_2161:
        /*0324*/ 	.byte	0x04, 0x1e
        /*0326*/ 	.short	(.L_2163 - .L_2162)
.L_2162:
        /*0328*/ 	.word	0x00000000
.L_2163:


//--------------------- .nv.info._Z25selective_scan_bwd_kernelI32Selective_Scan_bwd_kernel_traitsILi64ELi16ELb1ELb0ELb0ELb0ELb0EN3c108BFloat16EfEEv12SSMParamsBwd --------------------------
	.section	.nv.info._Z25selective_scan_bwd_kernelI32Selective_Scan_bwd_kernel_traitsILi64ELi16ELb1ELb0ELb0ELb0ELb0EN3c108BFloat16EfEEv12SSMParamsBwd,"",@"SHT_CUDA_INFO"
	.sectionflags	@""
	.align	4


	//----- nvinfo : EIATTR_CUDA_API_VERSION
	.align		4
        /*0000*/ 	.byte	0x04, 0x37
        /*0002*/ 	.short	(.L_2165 - .L_2164)
.L_2164:
        /*0004*/ 	.word	0x00000082


	//----- nvinfo : EIATTR_SW2861232_WAR
	.align		4
.L_2165:
        /*0008*/ 	.byte	0x01, 0x35
	.zero		2


	//----- nvinfo : EIATTR_PARAM_CBANK
	.align		4
        /*000c*/ 	.byte	0x04, 0x0a
        /*000e*/ 	.short	(.L_2167 - .L_2166)
	.align		4
.L_2166:
        /*0010*/ 	.word	index@(.nv.constant0._Z25selective_scan_bwd_kernelI32Selective_Scan_bwd_kernel_traitsILi64ELi16ELb1ELb0ELb0ELb0ELb0EN3c108BFloat16EfEEv12SSMParamsBwd)
        /*0014*/ 	.short	0x0160
        /*0016*/ 	.short	0x01f0


	//----- nvinfo : EIATTR_CBANK_PARAM_SIZE
	.align		4
.L_2167:
        /*0018*/ 	.byte	0x03, 0x19
        /*001a*/ 	.short	0x01f0


	//----- nvinfo : EIATTR_KPARAM_INFO
	.align		4
        /*001c*/ 	.byte	0x04, 0x17
        /*001e*/ 	.short	(.L_2169 - .L_2168)
.L_2168:
        /*0020*/ 	.word	0x00000000
        /*0024*/ 	.short	0x0000
        /*0026*/ 	.short	0x0000
        /*0028*/ 	.byte	0x00, 0xf0, 0xc1, 0x07


	//----- nvinfo : EIATTR_MAXREG_COUNT
	.align		4
.L_2169:
        /*002c*/ 	.byte	0x03, 0x1b
        /*002e*/ 	.short	0x00ff


	//----- nvinfo : EIATTR_NUM_BARRIERS
	.align		4
        /*0030*/ 	.byte	0x02, 0x4c
        /*0032*/ 	.byte	0x01
	.zero		1


	//----- nvinfo : EIATTR_MERCURY_ISA_VERSION
	.align		4
        /*0034*/ 	.byte	0x03, 0x5f
        /*0036*/ 	.short	0x0000


	//----- nvinfo : EIATTR_COOP_GROUP_MASK_REGIDS
	.align		4
        /*0038*/ 	.byte	0x04, 0x29
        /*003a*/ 	.short	(.L_2171 - .L_2170)


	//   ....[0]....
.L_2170:
        /*003c*/ 	.word	0xffffffff


	//   ....[1]....
        /*0040*/ 	.word	0xffffffff


	//   ....[2]....
        /*0044*/ 	.word	0xffffffff


	//   ....[3]....
        /*0048*/ 	.word	0xffffffff


	//   ....[4]....
        /*004c*/ 	.word	0xffffffff


	//   ....[5]....
        /*0050*/ 	.word	0xffffffff


	//   ....[6]....
        /*0054*/ 	.word	0xffffffff


	//   ....[7]....
        /*0058*/ 	.word	0xffffffff


	//   ....[8]....
        /*005c*/ 	.word	0xffffffff


	//   ....[9]....
        /*0060*/ 	.word	0xffffffff


	//   ....[10]....
        /*0064*/ 	.word	0xffffffff


	//   ....[11]....
        /*0068*/ 	.word	0xffffffff


	//   ....[12]....
        /*006c*/ 	.word	0xffffffff


	//   ....[13]....
        /*0070*/ 	.word	0xffffffff


	//   ....[14]....
        /*0074*/ 	.word	0xffffffff


	//   ....[15]....
        /*0078*/ 	.word	0xffffffff


	//   ....[16]....
        /*007c*/ 	.word	0xffffffff


	//   ....[17]....
        /*0080*/ 	.word	0xffffffff


	//   ....[18]....
        /*0084*/ 	.word	0xffffffff


	//   ....[19]....
        /*0088*/ 	.word	0xffffffff


	//   ....[20]....
        /*008c*/ 	.word	0xffffffff


	//   ....[21]....
        /*0090*/ 	.word	0xffffffff


	//   ....[22]....
        /*0094*/ 	.word	0xffffffff


	//   ....[23]....
        /*0098*/ 	.word	0xffffffff


	//   ....[24]....
        /*009c*/ 	.word	0xffffffff


	//   ....[25]....
        /*00a0*/ 	.word	0xffffffff


	//   ....[26]....
        /*00a4*/ 	.word	0xffffffff


	//   ....[27]....
        /*00a8*/ 	.word	0xffffffff


	//   ....[28]....
        /*00ac*/ 	.word	0xffffffff


	//   ....[29]....
        /*00b0*/ 	.word	0xffffffff


	//   ....[30]....
        /*00b4*/ 	.word	0xffffffff


	//   ....[31]....
        /*00b8*/ 	.word	0xffffffff


	//   ....[32]....
        /*00bc*/ 	.word	0xffffffff


	//   ....[33]....
        /*00c0*/ 	.word	0xffffffff


	//   ....[34]....
        /*00c4*/ 	.word	0xffffffff


	//   ....[35]....
        /*00c8*/ 	.word	0xffffffff


	//   ....[36]....
        /*00cc*/ 	.word	0xffffffff


	//   ....[37]....
        /*00d0*/ 	.word	0xffffffff


	//   ....[38]....
        /*00d4*/ 	.word	0xffffffff


	//   ....[39]....
        /*00d8*/ 	.word	0xffffffff


	//   ....[40]....
        /*00dc*/ 	.word	0xffffffff


	//   ....[41]....
        /*00e0*/ 	.word	0xffffffff


	//   ....[42]....
        /*00e4*/ 	.word	0xffffffff


	//   ....[43]....
        /*00e8*/ 	.word	0xffffffff


	//   ....[44]....
        /*00ec*/ 	.word	0xffffffff


	//   ....[45]....
        /*00f0*/ 	.word	0xffffffff


	//   ....[46]....
        /*00f4*/ 	.word	0xffffffff


	//   ....[47]....
        /*00f8*/ 	.word	0xffffffff


	//   ....[48]....
        /*00fc*/ 	.word	0xffffffff


	//   ....[49]....
        /*0100*/ 	.word	0xffffffff


	//   ....[50]....
        /*0104*/ 	.word	0xffffffff


	//   ....[51]....
        /*0108*/ 	.word	0xffffffff


	//   ....[52]....
        /*010c*/ 	.word	0xffffffff


	//   ....[53]....
        /*0110*/ 	.word	0xffffffff


	//   ....[54]....
        /*0114*/ 	.word	0xffffffff


	//   ....[55]....
        /*0118*/ 	.word	0xffffffff


	//   ....[56]....
        /*011c*/ 	.word	0xffffffff


	//   ....[57]....
        /*0120*/ 	.word	0xffffffff


	//   ....[58]....
        /*0124*/ 	.word	0xffffffff


	//   ....[59]....
        /*0128*/ 	.word	0xffffffff


	//   ....[60]....
        /*012c*/ 	.word	0xffffffff


	//   ....[61]....
        /*0130*/ 	.word	0xffffffff


	//   ....[62]....
        /*0134*/ 	.word	0xffffffff


	//   ....[63]....
        /*0138*/ 	.word	0xffffffff


	//   ....[64]....
        /*013c*/ 	.word	0xffffffff


	//   ....[65]....
        /*0140*/ 	.word	0xffffffff


	//   ....[66]....
        /*0144*/ 	.word	0xffffffff


	//   ....[67]....
        /*0148*/ 	.word	0xffffffff


	//   ....[68]....
        /*014c*/ 	.word	0xffffffff


	//   ....[69]....
        /*0150*/ 	.word	0xffffffff


	//   ....[70]....
        /*0154*/ 	.word	0xffffffff


	//   ....[71]....
        /*0158*/ 	.word	0xffffffff


	//   ....[72]....
        /*015c*/ 	.word	0xffffffff


	//   ....[73]....
        /*0160*/ 	.word	0xffffffff


	//   ....[74]....
        /*0164*/ 	.word	0xffffffff


	//   ....[75]....
        /*0168*/ 	.word	0xffffffff


	//   ....[76]....
        /*016c*/ 	.word	0xffffffff


	//   ....[77]....
        /*0170*/ 	.word	0xffffffff


	//   ....[78]....
        /*0174*/ 	.word	0xffffffff


	//   ....[79]....
        /*0178*/ 	.word	0xffffffff


	//   ....[80]....
        /*017c*/ 	.word	0xffffffff


	//   ....[81]....
        /*0180*/ 	.word	0xffffffff


	//   ....[82]....
        /*0184*/ 	.word	0xffffffff


	//   ....[83]....
        /*0188*/ 	.word	0xffffffff


	//   ....[84]....
        /*018c*/ 	.word	0xffffffff


	//   ....[85]....
        /*0190*/ 	.word	0xffffffff


	//   ....[86]....
        /*0194*/ 	.word	0xffffffff


	//----- nvinfo : EIATTR_COOP_GROUP_INSTR_OFFSETS
	.align		4
.L_2171:
        /*0198*/ 	.byte	0x04, 0x28
        /*019a*/ 	.short	(.L_2173 - .L_2172)


	//   ....[0]....
.L_2172:
        /*019c*/ 	.word	0x00000620


	//   ....[1]....
        /*01a0*/ 	.word	0x000006b0


	//   ....[2]....
        /*01a4*/ 	.word	0x00000940


	//   ....[3]....
        /*01a8*/ 	.word	0x00001b30


	//   ....[4]....
        /*01ac*/ 	.word	0x00001b50


	//   ....[5]....
        /*01b0*/ 	.word	0x00001ba0


	//   ....[6]....
        /*01b4*/ 	.word	0x00001bb0


	//   ....[7]....
        /*01b8*/ 	.word	0x00001be0


	//   ....[8]....
        /*01bc*/ 	.word	0x00001c00


	//   ....[9]....
        /*01c0*/ 	.word	0x00001c30


	//   ....[10]....
        /*01c4*/ 	.word	0x00001c50


	//   ....[11]....
        /*01c8*/ 	.word	0x00001c80


	//   ....[12]....
        /*01cc*/ 	.word	0x00001ca0


	//   ....[13]....
        /*01d0*/ 	.word	0x00001d70


	//   ....[14]....
        /*01d4*/ 	.word	0x00001de0


	//   ....[15]....
        /*01d8*/ 	.word	0x00001e00


	//   ....[16]....
        /*01dc*/ 	.word	0x00001e10


	//   ....[17]....
        /*01e0*/ 	.word	0x00001e20


	//   ....[18]....
        /*01e4*/ 	.word	0x00001e30


	//   ....[19]....
        /*01e8*/ 	.word	0x00002310


	//   ....[20]....
        /*01ec*/ 	.word	0x00002330


	//   ....[21]....
        /*01f0*/ 	.word	0x00002340


	//   ....[22]....
        /*01f4*/ 	.word	0x00002350


	//   ....[23]....
        /*01f8*/ 	.word	0x00002380


	//   ....[24]....
        /*01fc*/ 	.word	0x00002390


	//   ....[25]....
        /*0200*/ 	.word	0x000023c0


	//   ....[26]....
        /*0204*/ 	.word	0x000023d0


	//   ....[27]....
        /*0208*/ 	.word	0x00002400


	//   ....[28]....
        /*020c*/ 	.word	0x00002410


	//   ....[29]....
        /*0210*/ 	.word	0x00002440


	//   ....[30]....
        /*0214*/ 	.word	0x00002450


	//   ....[31]....
        /*0218*/ 	.word	0x00002480


	//   ....[32]....
        /*021c*/ 	.word	0x00002490


	//   ....[33]....
        /*0220*/ 	.word	0x000024a0


	//   ....[34]....
        /*0224*/ 	.word	0x000024b0


	//   ....[35]....
        /*0228*/ 	.word	0x00002840


	//   ....[36]....
        /*022c*/ 	.word	0x00002950


	//   ....[37]....
        /*0230*/ 	.word	0x00002cb0


	//   ....[38]....
        /*0234*/ 	.word	0x00002ce0


	//   ....[39]....
        /*0238*/ 	.word	0x00002dc0


	//   ....[40]....
        /*023c*/ 	.word	0x00002df0


	//   ....[41]....
        /*0240*/ 	.word	0x00002ed0


	//   ....[42]....
        /*0244*/ 	.word	0x00002f10


	//   ....[43]....
        /*0248*/ 	.word	0x00003010


	//   ....[44]....
        /*024c*/ 	.word	0x00003120


	//   ....[45]....
        /*0250*/ 	.word	0x00003600


	//   ....[46]....
        /*0254*/ 	.word	0x00003920


	//   ....[47]....
        /*0258*/ 	.word	0x00003a50


	//   ....[48]....
        /*025c*/ 	.word	0x00003ab0


	//   ....[49]....
        /*0260*/ 	.word	0x00003b10


	//   ....[50]....
        /*0264*/ 	.word	0x00003b30


	//   ....[51]....
        /*0268*/ 	.word	0x00003b50


	//   ....[52]....
        /*026c*/ 	.word	0x00003c10


	//   ....[53]....
        /*0270*/ 	.word	0x00003c60


	//   ....[54]....
        /*0274*/ 	.word	0x00003cc0


	//   ....[55]....
        /*0278*/ 	.word	0x00003ce0


	//   ....[56]....
        /*027c*/ 	.word	0x00003d00


	//   ....[57]....
        /*0280*/ 	.word	0x000042e0


	//   ....[58]....
        /*0284*/ 	.word	0x00004360


	//   ....[59]....
        /*0288*/ 	.word	0x00004410


	//   ....[60]....
        /*028c*/ 	.word	0x00004480


	//   ....[61]....
        /*0290*/ 	.word	0x00004510


	//   ....[62]....
        /*0294*/ 	.word	0x00004580


	//   ....[63]....
        /*0298*/ 	.word	0x00004620


	//   ....[64]....
        /*029c*/ 	.word	0x00004690


	//   ....[65]....
        /*02a0*/ 	.word	0x00004730


	//   ....[66]....
        /*02a4*/ 	.word	0x000047a0


	//   ....[67]....
        /*02a8*/ 	.word	0x00004820


	//   ....[68]....
        /*02ac*/ 	.word	0x00004890


	//   ....[69]....
        /*02b0*/ 	.word	0x00004910


	//   ....[70]....
        /*02b4*/ 	.word	0x00004980


	//   ....[71]....
        /*02b8*/ 	.word	0x00004a00


	//   ....[72]....
        /*02bc*/ 	.word	0x00004a80


	//   ....[73]....
        /*02c0*/ 	.word	0x00004b20


	//   ....[74]....
        /*02c4*/ 	.word	0x00004b90


	//   ....[75]....
        /*02c8*/ 	.word	0x00004c10


	//   ....[76]....
        /*02cc*/ 	.word	0x00004c80


	//   ....[77]....
        /*02d0*/ 	.word	0x00004d00


	//   ....[78]....
        /*02d4*/ 	.word	0x00004d70


	//   ....[79]....
        /*02d8*/ 	.word	0x00004e00


	//   ....[80]....
        /*02dc*/ 	.word	0x00004e70


	//   ....[81]....
        /*02e0*/ 	.word	0x00004ef0


	//   ....[82]....
        /*02e4*/ 	.word	0x00004f60


	//   ....[83]....
        /*02e8*/ 	.word	0x00004fe0


	//   ....[84]....
        /*02ec*/ 	.word	0x00005050


	//   ....[85]....
        /*02f0*/ 	.word	0x000050c0


	//   ....[86]....
        /*02f4*/ 	.word	0x00005130


	//----- nvinfo : EIATTR_EXIT_INSTR_OFFSETS
	.align		4
.L_2173:
        /*02f8*/ 	.byte	0x04, 0x1c
        /*02fa*/ 	.short	(.L_2175 - .L_2174)


	//   ....[0]....
.L_2174:
        /*02fc*/ 	.word	0x00003dd0


	//   ....[1]....
        /*0300*/ 	.word	0x00004280


	//----- nvinfo : EIATTR_MAX_THREADS
	.align		4
.L_2175:
        /*0304*/ 	.byte	0x04, 0x05
        /*0306*/ 	.short	(.L_2177 - .L_2176)
.L_2176:
        /*0308*/ 	.word	0x00000040
        /*030c*/ 	.word	0x00000001
        /*0310*/ 	.word	0x00000001


	//----- nvinfo : EIATTR_CRS_STACK_SIZE
	.align		4
.L_2177:
        /*0314*/ 	.byte	0x04, 0x1e
        /*0316*/ 	.short	(.L_2179 - .L_2178)
.L_2178:
        /*0318*/ 	.word	0x00000000
.L_2179:


//--------------------- .nv.info._Z25selective_scan_bwd_kernelI32Selective_Scan_bwd_kernel_traitsILi64ELi16ELb1ELb0ELb0ELb0ELb1EN3c108BFloat16EfEEv12SSMParamsBwd --------------------------
	.section	.nv.info._Z25selective_scan_bwd_kernelI32Selective_Scan_bwd_kernel_traitsILi64ELi16ELb1ELb0ELb0ELb0ELb1EN3c108BFloat16EfEEv12SSMParamsBwd,"",@"SHT_CUDA_INFO"
	.sectionflags	@""
	.align	4


	//----- nvinfo : EIATTR_CUDA_API_VERSION
	.align		4
        /*0000*/ 	.byte	0x04, 0x37
        /*0002*/ 	.short	(.L_2181 - .L_2180)
.L_2180:
        /*0004*/ 	.word	0x00000082


	//----- nvinfo : EIATTR_SW2861232_WAR
	.align		4
.L_2181:
        /*0008*/ 	.byte	0x01, 0x35
	.zero		2


	//----- nvinfo : EIATTR_PARAM_CBANK
	.align		4
        /*000c*/ 	.byte	0x04, 0x0a
        /*000e*/ 	.short	(.L_2183 - .L_2182)
	.align		4
.L_2182:
        /*0010*/ 	.word	index@(.nv.constant0._Z25selective_scan_bwd_kernelI32Selective_Scan_bwd_kernel_traitsILi64ELi16ELb1ELb0ELb0ELb0ELb1EN3c108BFloat16EfEEv12SSMParamsBwd)
        /*0014*/ 	.short	0x0160
        /*0016*/ 	.short	0x01f0


	//----- nvinfo : EIATTR_CBANK_PARAM_SIZE
	.align		4
.L_2183:
        /*0018*/ 	.byte	0x03, 0x19
        /*001a*/ 	.short	0x01f0


	//----- nvinfo : EIATTR_KPARAM_INFO
	.align		4
        /*001c*/ 	.byte	0x04, 0x17
        /*001e*/ 	.short	(.L_2185 - .L_2184)
.L_2184:
        /*0020*/ 	.word	0x00000000
        /*0024*/ 	.short	0x0000
        /*0026*/ 	.short	0x0000
        /*0028*/ 	.byte	0x00, 0xf0, 0xc1, 0x07


	//----- nvinfo : EIATTR_MAXREG_COUNT
	.align		4
.L_2185:
        /*002c*/ 	.byte	0x03, 0x1b
        /*002e*/ 	.short	0x00ff


	//----- nvinfo : EIATTR_NUM_BARRIERS
	.align		4
        /*0030*/ 	.byte	0x02, 0x4c
        /*0032*/ 	.byte	0x01
	.zero		1


	//----- nvinfo : EIATTR_MERCURY_ISA_VERSION
	.align		4
        /*0034*/ 	.byte	0x03, 0x5f
        /*0036*/ 	.short	0x0000


	//----- nvinfo : EIATTR_COOP_GROUP_MASK_REGIDS
	.align		4
        /*0038*/ 	.byte	0x04, 0x29
        /*003a*/ 	.short	(.L_2187 - .L_2186)


	//   ....[0]....
.L_2186:
        /*003c*/ 	.word	0xffffffff


	//   ....[1]....
        /*0040*/ 	.word	0xffffffff


	//   ....[2]....
        /*0044*/ 	.word	0xffffffff


	//   ....[3]....
        /*0048*/ 	.word	0xffffffff


	//   ....[4]....
        /*004c*/ 	.word	0xffffffff


	//   ....[5]....
        /*0050*/ 	.word	0xffffffff


	//   ....[6]....
        /*0054*/ 	.word	0xffffffff


	//   ....[7]....
        /*0058*/ 	.word	0xffffffff


	//   ....[8]....
        /*005c*/ 	.word	0xffffffff


	//   ....[9]....
        /*0060*/ 	.word	0xffffffff


	//   ....[10]....
        /*0064*/ 	.word	0xffffffff


	//   ....[11]....
        /*0068*/ 	.word	0xffffffff


	//   ....[12]....
        /*006c*/ 	.word	0xffffffff


	//   ....[13]....
        /*0070*/ 	.word	0xffffffff


	//   ....[14]....
        /*0074*/ 	.word	0xffffffff


	//   ....[15]....
        /*0078*/ 	.word	0xffffffff


	//   ....[16]....
        /*007c*/ 	.word	0xffffffff


	//   ....[17]....
        /*0080*/ 	.word	0xffffffff


	//   ....[18]....
        /*0084*/ 	.word	0xffffffff


	//   ....[19]....
        /*0088*/ 	.word	0xffffffff


	//   ....[20]....
        /*008c*/ 	.word	0xffffffff


	//   ....[21]....
        /*0090*/ 	.word	0xffffffff


	//   ....[22]....
        /*0094*/ 	.word	0xffffffff


	//   ....[23]....
        /*0098*/ 	.word	0xffffffff


	//   ....[24]....
        /*009c*/ 	.word	0xffffffff


	//   ....[25]....
        /*00a0*/ 	.word	0xffffffff


	//   ....[26]....
        /*00a4*/ 	.word	0xffffffff


	//   ....[27]....
        /*00a8*/ 	.word	0xffffffff


	//   ....[28]....
        /*00ac*/ 	.word	0xffffffff


	//   ....[29]....
        /*00b0*/ 	.word	0xffffffff


	//   ....[30]....
        /*00b4*/ 	.word	0xffffffff


	//   ....[31]....
        /*00b8*/ 	.word	0xffffffff


	//   ....[32]....
        /*00bc*/ 	.word	0xffffffff


	//   ....[33]....
        /*00c0*/ 	.word	0xffffffff


	//   ....[34]....
        /*00c4*/ 	.word	0xffffffff


	//   ....[35]....
        /*00c8*/ 	.word	0xffffffff


	//   ....[36]....
        /*00cc*/ 	.word	0xffffffff


	//   ....[37]....
        /*00d0*/ 	.word	0xffffffff


	//   ....[38]....
        /*00d4*/ 	.word	0xffffffff


	//   ....[39]....
        /*00d8*/ 	.word	0xffffffff


	//   ....[40]....
        /*00dc*/ 	.word	0xffffffff


	//   ....[41]....
        /*00e0*/ 	.word	0xffffffff


	//   ....[42]....
        /*00e4*/ 	.word	0xffffffff


	//   ....[43]....
        /*00e8*/ 	.word	0xffffffff


	//   ....[44]....
        /*00ec*/ 	.word	0xffffffff


	//   ....[45]....
        /*00f0*/ 	.word	0xffffffff


	//   ....[46]....
        /*00f4*/ 	.word	0xffffffff


	//   ....[47]....
        /*00f8*/ 	.word	0xffffffff


	//   ....[48]....
        /*00fc*/ 	.word	0xffffffff


	//   ....[49]....
        /*0100*/ 	.word	0xffffffff


	//   ....[50]....
        /*0104*/ 	.word	0xffffffff


	//   ....[51]....
        /*0108*/ 	.word	0xffffffff


	//   ....[52]....
        /*010c*/ 	.word	0xffffffff


	//   ....[53]....
        /*0110*/ 	.word	0xffffffff


	//   ....[54]....
        /*0114*/ 	.word	0xffffffff


	//   ....[55]....
        /*0118*/ 	.word	0xffffffff


	//   ....[56]....
        /*011c*/ 	.word	0xffffffff


	//   ....[57]....
        /*0120*/ 	.word	0xffffffff


	//   ....[58]....
        /*0124*/ 	.word	0xffffffff


	//   ....[59]....
        /*0128*/ 	.word	0xffffffff


	//   ....[60]....
        /*012c*/ 	.word	0xffffffff


	//   ....[61]....
        /*0130*/ 	.word	0xffffffff


	//   ....[62]....
        /*0134*/ 	.word	0xffffffff


	//   ....[63]....
        /*0138*/ 	.word	0xffffffff


	//   ....[64]....
        /*013c*/ 	.word	0xffffffff


	//   ....[65]....
        /*0140*/ 	.word	0xffffffff


	//   ....[66]....
        /*0144*/ 	.word	0xffffffff


	//   ....[67]....
        /*0148*/ 	.word	0xffffffff


	//   ....[68]....
        /*014c*/ 	.word	0xffffffff


	//   ....[69]....
        /*0150*/ 	.word	0xffffffff


	//   ....[70]....
        /*0154*/ 	.word	0xffffffff


	//   ....[71]....
        /*0158*/ 	.word	0xffffffff


	//   ....[72]....
        /*015c*/ 	.word	0xffffffff


	//   ....[73]....
        /*0160*/ 	.word	0xffffffff


	//   ....[74]....
        /*0164*/ 	.word	0xffffffff


	//   ....[75]....
        /*0168*/ 	.word	0xffffffff


	//   ....[76]....
        /*016c*/ 	.word	0xffffffff


	//   ....[77]....
        /*0170*/ 	.word	0xffffffff


	//   ....[78]....
        /*0174*/ 	.word	0xffffffff


	//   ....[79]....
        /*0178*/ 	.word	0xffffffff


	//   ....[80]....
        /*017c*/ 	.word	0xffffffff


	//   ....[81]....
        /*0180*/ 	.word	0xffffffff


	//   ....[82]....
        /*0184*/ 	.word	0xffffffff


	//   ....[83]....
        /*0188*/ 	.word	0xffffffff


	//   ....[84]....
        /*018c*/ 	.word	0xffffffff


	//   ....[85]....
        /*0190*/ 	.word	0xffffffff


	//   ....[86]....
        /*0194*/ 	.word	0xffffffff


	//   ....[87]....
        /*0198*/ 	.word	0xffffffff


	//   ....[88]....
        /*019c*/ 	.word	0xffffffff


	//   ....[89]....
        /*01a0*/ 	.word	0xffffffff


	//   ....[90]....
        /*01a4*/ 	.word	0xffffffff


	//----- nvinfo : EIATTR_COOP_GROUP_INSTR_OFFSETS
	.align		4
.L_2187:
        /*01a8*/ 	.byte	0x04, 0x28
        /*01aa*/ 	.short	(.L_2189 - .L_2188)


	//   ....[0]....
.L_2188:
        /*01ac*/ 	.word	0x00000600


	//   ....[1]....
        /*01b0*/ 	.word	0x00000690


	//   ....[2]....
        /*01b4*/ 	.word	0x000007e0


	//   ....[3]....
        /*01b8*/ 	.word	0x00000910


	//   ....[4]....
        /*01bc*/ 	.word	0x00001130


	//   ....[5]....
        /*01c0*/ 	.word	0x00001b40


	//   ....[6]....
        /*01c4*/ 	.word	0x00001eb0


	//   ....[7]....
        /*01c8*/ 	.word	0x00002e00


	//   ....[8]....
        /*01cc*/ 	.word	0x00002e20


	//   ....[9]....
        /*01d0*/ 	.word	0x00002e70


	//   ....[10]....
        /*01d4*/ 	.word	0x00002e80


	//   ....[11]....
        /*01d8*/ 	.word	0x00002eb0


	//   ....[12]....
        /*01dc*/ 	.word	0x00002ed0


	//   ....[13]....
        /*01e0*/ 	.word	0x00002f00


	//   ....[14]....
        /*01e4*/ 	.word	0x00002f20


	//   ....[15]....
        /*01e8*/ 	.word	0x00002f50


	//   ....[16]....
        /*01ec*/ 	.word	0x00002f70


	//   ....[17]....
        /*01f0*/ 	.word	0x00003030


	//   ....[18]....
        /*01f4*/ 	.word	0x000030a0


	//   ....[19]....
        /*01f8*/ 	.word	0x000030c0


	//   ....[20]....
        /*01fc*/ 	.word	0x000030d0


	//   ....[21]....
        /*0200*/ 	.word	0x000030e0


	//   ....[22]....
        /*0204*/ 	.word	0x000030f0


	//   ....[23]....
        /*0208*/ 	.word	0x000035d0


	//   ....[24]....
        /*020c*/ 	.word	0x000035f0


	//   ....[25]....
        /*0210*/ 	.word	0x00003600


	//   ....[26]....
        /*0214*/ 	.word	0x00003610


	//   ....[27]....
        /*0218*/ 	.word	0x00003640


	//   ....[28]....
        /*021c*/ 	.word	0x00003650


	//   ....[29]....
        /*0220*/ 	.word	0x00003680


	//   ....[30]....
        /*0224*/ 	.word	0x00003690


	//   ....[31]....
        /*0228*/ 	.word	0x000036c0


	//   ....[32]....
        /*022c*/ 	.word	0x000036d0


	//   ....[33]....
        /*0230*/ 	.word	0x00003700


	//   ....[34]....
        /*0234*/ 	.word	0x00003710


	//   ....[35]....
        /*0238*/ 	.word	0x00003740


	//   ....[36]....
        /*023c*/ 	.word	0x00003750


	//   ....[37]....
        /*0240*/ 	.word	0x00003760


	//   ....[38]....
        /*0244*/ 	.word	0x00003770


	//   ....[39]....
        /*0248*/ 	.word	0x00003b20


	//   ....[40]....
        /*024c*/ 	.word	0x00003c10


	//   ....[41]....
        /*0250*/ 	.word	0x00003d40


	//   ....[42]....
        /*0254*/ 	.word	0x00003ef0


	//   ....[43]....
        /*0258*/ 	.word	0x00003fb0


	//   ....[44]....
        /*025c*/ 	.word	0x000040c0


	//   ....[45]....
        /*0260*/ 	.word	0x00004140


	//   ....[46]....
        /*0264*/ 	.word	0x000041e0


	//   ....[47]....
        /*0268*/ 	.word	0x000042e0


	//   ....[48]....
        /*026c*/ 	.word	0x000043f0


	//   ....[49]....
        /*0270*/ 	.word	0x000048b0


	//   ....[50]....
        /*0274*/ 	.word	0x00004b90


	//   ....[51]....
        /*0278*/ 	.word	0x00004cf0


	//   ....[52]....
        /*027c*/ 	.word	0x00004d50


	//   ....[53]....
        /*0280*/ 	.word	0x00004db0


	//   ....[54]....
        /*0284*/ 	.word	0x00004dd0


	//   ....[55]....
        /*0288*/ 	.word	0x00004df0


	//   ....[56]....
        /*028c*/ 	.word	0x00004eb0


	//   ....[57]....
        /*0290*/ 	.word	0x00004f00


	//   ....[58]....
        /*0294*/ 	.word	0x00004f60


	//   ....[59]....
        /*0298*/ 	.word	0x00004f80


	//   ....[60]....
        /*029c*/ 	.word	0x00004fa0


	//   ....[61]....
        /*02a0*/ 	.word	0x00005580


	//   ....[62]....
        /*02a4*/ 	.word	0x00005600


	//   ....[63]....
        /*02a8*/ 	.word	0x000056b0


	//   ....[64]....
        /*02ac*/ 	.word	0x00005720


	//   ....[65]....
        /*02b0*/ 	.word	0x000057b0


	//   ....[66]....
        /*02b4*/ 	.word	0x00005820


	//   ....[67]....
        /*02b8*/ 	.word	0x000058b0


	//   ....[68]....
        /*02bc*/ 	.word	0x00005920


	//   ....[69]....
        /*02c0*/ 	.word	0x000059b0


	//   ....[70]....
        /*02c4*/ 	.word	0x00005a20


	//   ....[71]....
        /*02c8*/ 	.word	0x00005aa0


	//   ....[72]....
        /*02cc*/ 	.word	0x00005b10


	//   ....[73]....
        /*02d0*/ 	.word	0x00005b90


	//   ....[74]....
        /*02d4*/ 	.word	0x00005c00


	//   ....[75]....
        /*02d8*/ 	.word	0x00005c80


	//   ....[76]....
        /*02dc*/ 	.word	0x00005d00


	//   ....[77]....
        /*02e0*/ 	.word	0x00005da0


	//   ....[78]....
        /*02e4*/ 	.word	0x00005e10


	//   ....[79]....
        /*02e8*/ 	.word	0x00005e90


	//   ....[80]....
        /*02ec*/ 	.word	0x00005f00


	//   ....[81]....
        /*02f0*/ 	.word	0x00005f80


	//   ....[82]....
        /*02f4*/ 	.word	0x00005ff0


	//   ....[83]....
        /*02f8*/ 	.word	0x00006070


	//   ....[84]....
        /*02fc*/ 	.word	0x000060e0


	//   ....[85]....
        /*0300*/ 	.word	0x00006160


	//   ....[86]....
        /*0304*/ 	.word	0x000061d0


	//   ....[87]....
        /*0308*/ 	.word	0x00006250


	//   ....[88]....
        /*030c*/ 	.word	0x000062c0


	//   ....[89]....
        /*0310*/ 	.word	0x00006330


	//   ....[90]....
        /*0314*/ 	.word	0x000063a0


	//----- nvinfo : EIATTR_EXIT_INSTR_OFFSETS
	.align		4
.L_2189:
        /*0318*/ 	.byte	0x04, 0x1c
        /*031a*/ 	.short	(.L_2191 - .L_2190)


	//   ....[0]....
.L_2190:
        /*031c*/ 	.word	0x00005070


	//   ....[1]....
        /*0320*/ 	.word	0x00005520


	//----- nvinfo : EIATTR_MAX_THREADS
	.align		4
.L_2191:
        /*0324*/ 	.byte	0x04, 0x05
        /*0326*/ 	.short	(.L_2193 - .L_2192)
.L_2192:
        /*0328*/ 	.word	0x00000040
        /*032c*/ 	.word	0x00000001
        /*0330*/ 	.word	0x00000001


	//----- nvinfo : EIATTR_CRS_STACK_SIZE
	.align		4
.L_2193:
        /*0334*/ 	.byte	0x04, 0x1e
        /*0336*/ 	.short	(.L_2195 - .L_2194)
.L_2194:
        /*0338*/ 	.word	0x00000000
.L_2195:


//--------------------- .nv.info._Z25selective_scan_bwd_kernelI32Selective_Scan_bwd_kernel_traitsILi64ELi16ELb1ELb0ELb0ELb1ELb0EN3c108BFloat16EfEEv12SSMParamsBwd --------------------------
	.section	.nv.info._Z25selective_scan_bwd_kernelI32Selective_Scan_bwd_kernel_traitsILi64ELi16ELb1ELb0ELb0ELb1ELb0EN3c108BFloat16EfEEv12SSMParamsBwd,"",@"SHT_CUDA_INFO"
	.sectionflags	@""
	.align	4


	//----- nvinfo : EIATTR_CUDA_API_VERSION
	.align		4
        /*0000*/ 	.byte	0x04, 0x37
        /*0002*/ 	.short	(.L_2197 - .L_2196)
.L_2196:
        /*0004*/ 	.word	0x00000082


	//----- nvinfo : EIATTR_SW2861232_WAR
	.align		4
.L_2197:
        /*0008*/ 	.byte	0x01, 0x35
	.zero		2


	//----- nvinfo : EIATTR_PARAM_CBANK
	.align		4
        /*000c*/ 	.byte	0x04, 0x0a
        /*000e*/ 	.short	(.L_2199 - .L_2198)
	.align		4
.L_2198:
        /*0010*/ 	.word	index@(.nv.constant0._Z25selective_scan_bwd_kernelI32Selective_Scan_bwd_kernel_traitsILi64ELi16ELb1ELb0ELb0ELb1ELb0EN3c108BFloat16EfEEv12SSMParamsBwd)
        /*0014*/ 	.short	0x0160
        /*0016*/ 	.short	0x01f0


	//----- nvinfo : EIATTR_CBANK_PARAM_SIZE
	.align		4
.L_2199:
        /*0018*/ 	.byte	0x03, 0x19
        /*001a*/ 	.short	0x01f0


	//----- nvinfo : EIATTR_KPARAM_INFO
	.align		4
        /*001c*/ 	.byte	0x04, 0x17
        /*001e*/ 	.short	(.L_2201 - .L_2200)
.L_2200:
        /*0020*/ 	.word	0x00000000
        /*0024*/ 	.short	0x0000
        /*0026*/ 	.short	0x0000
        /*0028*/ 	.byte	0x00, 0xf0, 0xc1, 0x07


	//----- nvinfo : EIATTR_MAXREG_COUNT
	.align		4
.L_2201:
        /*002c*/ 	.byte	0x03, 0x1b
        /*002e*/ 	.short	0x00ff


	//----- nvinfo : EIATTR_NUM_BARRIERS
	.align		4
        /*0030*/ 	.byte	0x02, 0x4c
        /*0032*/ 	.byte	0x01
	.zero		1


	//----- nvinfo : EIATTR_MERCURY_ISA_VERSION
	.align		4
        /*0034*/ 	.byte	0x03, 0x5f
        /*0036*/ 	.short	0x0000


	//----- nvinfo : EIATTR_COOP_GROUP_MASK_REGIDS
	.align		4
        /*0038*/ 	.byte	0x04, 0x29
        /*003a*/ 	.short	(.L_2203 - .L_2202)


	//   ....[0]....
.L_2202:
        /*003c*/ 	.word	0xffffffff


	//   ....[1]....
        /*0040*/ 	.word	0xffffffff


	//   ....[2]....
        /*0044*/ 	.word	0xffffffff


	//   ....[3]....
        /*0048*/ 	.word	0xffffffff


	//   ....[4]....
        /*004c*/ 	.word	0xffffffff


	//   ....[5]....
        /*0050*/ 	.word	0xffffffff


	//   ....[6]....
        /*0054*/ 	.word	0xffffffff


	//   ....[7]....
        /*0058*/ 	.word	0xffffffff


	//   ....[8]....
        /*005c*/ 	.word	0xffffffff


	//   ....[9]....
        /*0060*/ 	.word	0xffffffff


	//   ....[10]....
        /*0064*/ 	.word	0xffffffff


	//   ....[11]....
        /*0068*/ 	.word	0xffffffff


	//   ....[12]....
        /*006c*/ 	.word	0xffffffff


	//   ....[13]....
        /*0070*/ 	.word	0xffffffff


	//   ....[14]....
        /*0074*/ 	.word	0xffffffff


	//   ....[15]....
        /*0078*/ 	.word	0xffffffff


	//   ....[16]....
        /*007c*/ 	.word	0xffffffff


	//   ....[17]....
        /*0080*/ 	.word	0xffffffff


	//   ....[18]....
        /*0084*/ 	.word	0xffffffff


	//   ....[19]....
        /*0088*/ 	.word	0xffffffff


	//   ....[20]....
        /*008c*/ 	.word	0xffffffff


	//   ....[21]....
        /*0090*/ 	.word	0xffffffff


	//   ....[22]....
        /*0094*/ 	.word	0xffffffff


	//   ....[23]....
        /*0098*/ 	.word	0xffffffff


	//   ....[24]....
        /*009c*/ 	.word	0xffffffff


	//   ....[25]....
        /*00a0*/ 	.word	0xffffffff


	//   ....[26]....
        /*00a4*/ 	.word	0xffffffff


	//   ....[27]....
        /*00a8*/ 	.word	0xffffffff


	//   ....[28]....
        /*00ac*/ 	.word	0xffffffff


	//   ....[29]....
        /*00b0*/ 	.word	0xffffffff


	//   ....[30]....
        /*00b4*/ 	.word	0xffffffff


	//   ....[31]....
        /*00b8*/ 	.word	0xffffffff


	//   ....[32]....
        /*00bc*/ 	.word	0xffffffff


	//   ....[33]....
        /*00c0*/ 	.word	0xffffffff


	//   ....[34]....
        /*00c4*/ 	.word	0xffffffff


	//   ....[35]....
        /*00c8*/ 	.word	0xffffffff


	//   ....[36]....
        /*00cc*/ 	.word	0xffffffff


	//   ....[37]....
        /*00d0*/ 	.word	0xffffffff


	//   ....[38]....
        /*00d4*/ 	.word	0xffffffff


	//   ....[39]....
        /*00d8*/ 	.word	0xffffffff


	//   ....[40]....
        /*00dc*/ 	.word	0xffffffff


	//   ....[41]....
        /*00e0*/ 	.word	0xffffffff


	//   ....[42]....
        /*00e4*/ 	.word	0xffffffff


	//   ....[43]....
        /*00e8*/ 	.word	0xffffffff


	//   ....[44]....
        /*00ec*/ 	.word	0xffffffff


	//   ....[45]....
        /*00f0*/ 	.word	0xffffffff


	//   ....[46]....
        /*00f4*/ 	.word	0xffffffff


	//   ....[47]....
        /*00f8*/ 	.word	0xffffffff


	//   ....[48]....
        /*00fc*/ 	.word	0xffffffff


	//   ....[49]....
        /*0100*/ 	.word	0xffffffff


	//   ....[50]....
        /*0104*/ 	.word	0xffffffff


	//   ....[51]....
        /*0108*/ 	.word	0xffffffff


	//   ....[52]....
        /*010c*/ 	.word	0xffffffff


	//   ....[53]....
        /*0110*/ 	.word	0xffffffff


	//   ....[54]....
        /*0114*/ 	.word	0xffffffff


	//   ....[55]....
        /*0118*/ 	.word	0xffffffff


	//   ....[56]....
        /*011c*/ 	.word	0xffffffff


	//   ....[57]....
        /*0120*/ 	.word	0xffffffff


	//   ....[58]....
        /*0124*/ 	.word	0xffffffff


	//   ....[59]....
        /*0128*/ 	.word	0xffffffff


	//   ....[60]....
        /*012c*/ 	.word	0xffffffff


	//   ....[61]....
        /*0130*/ 	.word	0xffffffff


	//   ....[62]....
        /*0134*/ 	.word	0xffffffff


	//   ....[63]....
        /*0138*/ 	.word	0xffffffff


	//   ....[64]....
        /*013c*/ 	.word	0xffffffff


	//   ....[65]....
        /*0140*/ 	.word	0xffffffff


	//   ....[66]....
        /*0144*/ 	.word	0xffffffff


	//   ....[67]....
        /*0148*/ 	.word	0xffffffff


	//   ....[68]....
        /*014c*/ 	.word	0xffffffff


	//   ....[69]....
        /*0150*/ 	.word	0xffffffff


	//   ....[70]....
        /*0154*/ 	.word	0xffffffff


	//   ....[71]....
        /*0158*/ 	.word	0xffffffff


	//   ....[72]....
        /*015c*/ 	.word	0xffffffff


	//   ....[73]....
        /*0160*/ 	.word	0xffffffff


	//   ....[74]....
        /*0164*/ 	.word	0xffffffff


	//   ....[75]....
        /*0168*/ 	.word	0xffffffff


	//   ....[76]....
        /*016c*/ 	.word	0xffffffff


	//   ....[77]....
        /*0170*/ 	.word	0xffffffff


	//   ....[78]....
        /*0174*/ 	.word	0xffffffff


	//   ....[79]....
        /*0178*/ 	.word	0xffffffff


	//   ....[80]....
        /*017c*/ 	.word	0xffffffff


	//   ....[81]....
        /*0180*/ 	.word	0xffffffff


	//   ....[82]....
        /*0184*/ 	.word	0xffffffff


	//   ....[83]....
        /*0188*/ 	.word	0xffffffff


	//   ....[84]....
        /*018c*/ 	.word	0xffffffff


	//   ....[85]....
        /*0190*/ 	.word	0xffffffff


	//   ....[86]....
        /*0194*/ 	.word	0xffffffff


	//   ....[87]....
        /*0198*/ 	.word	0xffffffff


	//----- nvinfo : EIATTR_COOP_GROUP_INSTR_OFFSETS
	.align		4
.L_2203:
        /*019c*/ 	.byte	0x04, 0x28
        /*019e*/ 	.short	(.L_2205 - .L_2204)


	//   ....[0]....
.L_2204:
        /*01a0*/ 	.word	0x00000630


	//   ....[1]....
        /*01a4*/ 	.word	0x000006c0


	//   ....[2]....
        /*01a8*/ 	.word	0x00000810


	//   ....[3]....
        /*01ac*/ 	.word	0x00003c80


	//   ....[4]....
        /*01b0*/ 	.word	0x00003ca0


	//   ....[5]....
        /*01b4*/ 	.word	0x00003cf0


	//   ....[6]....
        /*01b8*/ 	.word	0x00003d00


	//   ....[7]....
        /*01bc*/ 	.word	0x00003d30


	//   ....[8]....
        /*01c0*/ 	.word	0x00003d50


	//   ....[9]....
        /*01c4*/ 	.word	0x00003d80


	//   ....[10]....
        /*01c8*/ 	.word	0x00003da0


	//   ....[11]....
        /*01cc*/ 	.word	0x00003dd0


	//   ....[12]....
        /*01d0*/ 	.word	0x00003df0


	//   ....[13]....
        /*01d4*/ 	.word	0x00003ec0


	//   ....[14]....
        /*01d8*/ 	.word	0x00003f30


	//   ....[15]....
        /*01dc*/ 	.word	0x00003f50


	//   ....[16]....
        /*01e0*/ 	.word	0x00003f60


	//   ....[17]....
        /*01e4*/ 	.word	0x00003f70


	//   ....[18]....
        /*01e8*/ 	.word	0x00003f80


	//   ....[19]....
        /*01ec*/ 	.word	0x00004460


	//   ....[20]....
        /*01f0*/ 	.word	0x00004480


	//   ....[21]....
        /*01f4*/ 	.word	0x00004490


	//   ....[22]....
        /*01f8*/ 	.word	0x000044a0


	//   ....[23]....
        /*01fc*/ 	.word	0x000044d0


	//   ....[24]....
        /*0200*/ 	.word	0x000044e0


	//   ....[25]....
        /*0204*/ 	.word	0x00004510


	//   ....[26]....
        /*0208*/ 	.word	0x00004520


	//   ....[27]....
        /*020c*/ 	.word	0x00004550


	//   ....[28]....
        /*0210*/ 	.word	0x00004560


	//   ....[29]....
        /*0214*/ 	.word	0x00004590


	//   ....[30]....
        /*0218*/ 	.word	0x000045a0


	//   ....[31]....
        /*021c*/ 	.word	0x000045d0


	//   ....[32]....
        /*0220*/ 	.word	0x000045e0


	//   ....[33]....
        /*0224*/ 	.word	0x000045f0


	//   ....[34]....
        /*0228*/ 	.word	0x00004600


	//   ....[35]....
        /*022c*/ 	.word	0x000049a0


	//   ....[36]....
        /*0230*/ 	.word	0x00004aa0


	//   ....[37]....
        /*0234*/ 	.word	0x00004de0


	//   ....[38]....
        /*0238*/ 	.word	0x00004e10


	//   ....[39]....
        /*023c*/ 	.word	0x00004ef0


	//   ....[40]....
        /*0240*/ 	.word	0x00004f20


	//   ....[41]....
        /*0244*/ 	.word	0x00005000


	//   ....[42]....
        /*0248*/ 	.word	0x00005040


	//   ....[43]....
        /*024c*/ 	.word	0x00005140


	//   ....[44]....
        /*0250*/ 	.word	0x00005250


	//   ....[45]....
        /*0254*/ 	.word	0x00005710


	//   ....[46]....
        /*0258*/ 	.word	0x00005ed0


	//   ....[47]....
        /*025c*/ 	.word	0x000062a0


	//   ....[48]....
        /*0260*/ 	.word	0x00006440


	//   ....[49]....
        /*0264*/ 	.word	0x000064a0


	//   ....[50]....
        /*0268*/ 	.word	0x00006500


	//   ....[51]....
        /*026c*/ 	.word	0x00006520


	//   ....[52]....
        /*0270*/ 	.word	0x00006540


	//   ....[53]....
        /*0274*/ 	.word	0x00006600


	//   ....[54]....
        /*0278*/ 	.word	0x00006650


	//   ....[55]....
        /*027c*/ 	.word	0x000066a0


	//   ....[56]....
        /*0280*/ 	.word	0x000066d0


	//   ....[57]....
        /*0284*/ 	.word	0x000066f0


	//   ....[58]....
        /*0288*/ 	.word	0x00006cd0


	//   ....[59]....
        /*028c*/ 	.word	0x00006d50


	//   ....[60]....
        /*0290*/ 	.word	0x00006e00


	//   ....[61]....
        /*0294*/ 	.word	0x00006e70


	//   ....[62]....
        /*0298*/ 	.word	0x00006f00


	//   ....[63]....
        /*029c*/ 	.word	0x00006f70


	//   ....[64]....
        /*02a0*/ 	.word	0x00007010


	//   ....[65]....
        /*02a4*/ 	.word	0x00007080


	//   ....[66]....
        /*02a8*/ 	.word	0x00007120


	//   ....[67]....
        /*02ac*/ 	.word	0x00007190


	//   ....[68]....
        /*02b0*/ 	.word	0x00007210


	//   ....[69]....
        /*02b4*/ 	.word	0x00007280


	//   ....[70]....
        /*02b8*/ 	.word	0x00007300


	//   ....[71]....
        /*02bc*/ 	.word	0x00007370


	//   ....[72]....
        /*02c0*/ 	.word	0x000073f0


	//   ....[73]....
        /*02c4*/ 	.word	0x00007470


	//   ....[74]....
        /*02c8*/ 	.word	0x00007510


	//   ....[75]....
        /*02cc*/ 	.word	0x00007580


	//   ....[76]....
        /*02d0*/ 	.word	0x00007600


	//   ....[77]....
        /*02d4*/ 	.word	0x00007670


	//   ....[78]....
        /*02d8*/ 	.word	0x000076f0


	//   ....[79]....
        /*02dc*/ 	.word	0x00007760


	//   ....[80]....
        /*02e0*/ 	.word	0x000077f0


	//   ....[81]....
        /*02e4*/ 	.word	0x00007860


	//   ....[82]....
        /*02e8*/ 	.word	0x000078e0


	//   ....[83]....
        /*02ec*/ 	.word	0x00007950


	//   ....[84]....
        /*02f0*/ 	.word	0x000079d0


	//   ....[85]....
        /*02f4*/ 	.word	0x00007a40


	//   ....[86]....
        /*02f8*/ 	.word	0x00007ab0


	//   ....[87]....
        /*02fc*/ 	.word	0x00007b20


	//----- nvinfo : EIATTR_EXIT_INSTR_OFFSETS
	.align		4
.L_2205:
        /*0300*/ 	.byte	0x04, 0x1c
        /*0302*/ 	.short	(.L_2207 - .L_2206)


	//   ....[0]....
.L_2206:
        /*0304*/ 	.word	0x000067c0


	//   ....[1]....
        /*0308*/ 	.word	0x00006c70


	//----- nvinfo : EIATTR_MAX_THREADS
	.align		4
.L_2207:
        /*030c*/ 	.byte	0x04, 0x05
        /*030e*/ 	.short	(.L_2209 - .L_2208)
.L_2208:
        /*0310*/ 	.word	0x00000040
        /*0314*/ 	.word	0x00000001
        /*0318*/ 	.word	0x00000001


	//----- nvinfo : EIATTR_CRS_STACK_SIZE
	.align		4
.L_2209:
        /*031c*/ 	.byte	0x04, 0x1e
        /*031e*/ 	.short	(.L_2211 - .L_2210)
.L_2210:
        /*0320*/ 	.word	0x00000000
.L_2211:


//--------------------- .nv.info._Z25selective_scan_bwd_kernelI32Selective_Scan_bwd_kernel_traitsILi64ELi16ELb1ELb0ELb0ELb1ELb1EN3c108BFloat16EfEEv12SSMParamsBwd --------------------------
	.section	.nv.info._Z25selective_scan_bwd_kernelI32Selective_Scan_bwd_kernel_traitsILi64ELi16ELb1ELb0ELb0ELb1ELb1EN3c108BFloat16EfEEv12SSMParamsBwd,"",@"SHT_CUDA_INFO"
	.sectionflags	@""
	.align	4


	//----- nvinfo : EIATTR_CUDA_API_VERSION
	.align		4
        /*0000*/ 	.byte	0x04, 0x37
        /*0002*/ 	.short	(.L_2213 - .L_2212)
.L_2212:
        /*0004*/ 	.word	0x00000082


	//----- nvinfo : EIATTR_SW2861232_WAR
	.align		4
.L_2213:
        /*0008*/ 	.byte	0x01, 0x35
	.zero		2


	//----- nvinfo : EIATTR_PARAM_CBANK
	.align		4
        /*000c*/ 	.byte	0x04, 0x0a
        /*000e*/ 	.short	(.L_2215 - .L_2214)
	.align		4
.L_2214:
        /*0010*/ 	.word	index@(.nv.constant0._Z25selective_scan_bwd_kernelI32Selective_Scan_bwd_kernel_traitsILi64ELi16ELb1ELb0ELb0ELb1ELb1EN3c108BFloat16EfEEv12SSMParamsBwd)
        /*0014*/ 	.short	0x0160
        /*0016*/ 	.short	0x01f0


	//----- nvinfo : EIATTR_CBANK_PARAM_SIZE
	.align		4
.L_2215:
        /*0018*/ 	.byte	0x03, 0x19
        /*001a*/ 	.short	0x01f0


	//----- nvinfo : EIATTR_KPARAM_INFO
	.align		4
        /*001c*/ 	.byte	0x04, 0x17
        /*001e*/ 	.short	(.L_2217 - .L_2216)
.L_2216:
        /*0020*/ 	.word	0x00000000
        /*0024*/ 	.short	0x0000
        /*0026*/ 	.short	0x0000
        /*0028*/ 	.byte	0x00, 0xf0, 0xc1, 0x07


	//----- nvinfo : EIATTR_MAXREG_COUNT
	.align		4
.L_2217:
        /*002c*/ 	.byte	0x03, 0x1b
        /*002e*/ 	.short	0x00ff


	//----- nvinfo : EIATTR_NUM_BARRIERS
	.align		4
        /*0030*/ 	.byte	0x02, 0x4c
        /*0032*/ 	.byte	0x01
	.zero		1


	//----- nvinfo : EIATTR_MERCURY_ISA_VERSION
	.align		4
        /*0034*/ 	.byte	0x03, 0x5f
        /*0036*/ 	.short	0x0000


	//----- nvinfo : EIATTR_COOP_GROUP_MASK_REGIDS
	.align		4
        /*0038*/ 	.byte	0x04, 0x29
        /*003a*/ 	.short	(.L_2219 - .L_2218)


	//   ....[0]....
.L_2218:
        /*003c*/ 	.word	0xffffffff


	//   ....[1]....
        /*0040*/ 	.word	0xffffffff


	//   ....[2]....
        /*0044*/ 	.word	0xffffffff


	//   ....[3]....
        /*0048*/ 	.word	0xffffffff


	//   ....[4]....
        /*004c*/ 	.word	0xffffffff


	//   ....[5]....
        /*0050*/ 	.word	0xffffffff


	//   ....[6]....
        /*0054*/ 	.word	0xffffffff


	//   ....[7]....
        /*0058*/ 	.word	0xffffffff


	//   ....[8]....
        /*005c*/ 	.word	0xffffffff


	//   ....[9]....
        /*0060*/ 	.word	0xffffffff


	//   ....[10]....
        /*0064*/ 	.word	0xffffffff


	//   ....[11]....
        /*0068*/ 	.word	0xffffffff


	//   ....[12]....
        /*006c*/ 	.word	0xffffffff


	//   ....[13]....
        /*0070*/ 	.word	0xffffffff


	//   ....[14]....
        /*0074*/ 	.word	0xffffffff


	//   ....[15]....
        /*0078*/ 	.word	0xffffffff


	//   ....[16]....
        /*007c*/ 	.word	0xffffffff


	//   ....[17]....
        /*0080*/ 	.word	0xffffffff


	//   ....[18]....
        /*0084*/ 	.word	0xffffffff


	//   ....[19]....
        /*0088*/ 	.word	0xffffffff


	//   ....[20]....
        /*008c*/ 	.word	0xffffffff


	//   ....[21]....
        /*0090*/ 	.word	0xffffffff


	//   ....[22]....
        /*0094*/ 	.word	0xffffffff


	//   ....[23]....
        /*0098*/ 	.word	0xffffffff


	//   ....[24]....
        /*009c*/ 	.word	0xffffffff


	//   ....[25]....
        /*00a0*/ 	.word	0xffffffff


	//   ....[26]....
        /*00a4*/ 	.word	0xffffffff


	//   ....[27]....
        /*00a8*/ 	.word	0xffffffff


	//   ....[28]....
        /*00ac*/ 	.word	0xffffffff


	//   ....[29]....
        /*00b0*/ 	.word	0xffffffff


	//   ....[30]....
        /*00b4*/ 	.word	0xffffffff


	//   ....[31]....
        /*00b8*/ 	.word	0xffffffff


	//   ....[32]....
        /*00bc*/ 	.word	0xffffffff


	//   ....[33]....
        /*00c0*/ 	.word	0xffffffff


	//   ....[34]....
        /*00c4*/ 	.word	0xffffffff


	//   ....[35]....
        /*00c8*/ 	.word	0xffffffff


	//   ....[36]....
        /*00cc*/ 	.word	0xffffffff


	//   ....[37]....
        /*00d0*/ 	.word	0xffffffff


	//   ....[38]....
        /*00d4*/ 	.word	0xffffffff


	//   ....[39]....
        /*00d8*/ 	.word	0xffffffff


	//   ....[40]....
        /*00dc*/ 	.word	0xffffffff


	//   ....[41]....
        /*00e0*/ 	.word	0xffffffff


	//   ....[42]....
        /*00e4*/ 	.word	0xffffffff


	//   ....[43]....
        /*00e8*/ 	.word	0xffffffff


	//   ....[44]....
        /*00ec*/ 	.word	0xffffffff


	//   ....[45]....
        /*00f0*/ 	.word	0xffffffff


	//   ....[46]....
        /*00f4*/ 	.word	0xffffffff


	//   ....[47]....
        /*00f8*/ 	.word	0xffffffff


	//   ....[48]....
        /*00fc*/ 	.word	0xffffffff


	//   ....[49]....
        /*0100*/ 	.word	0xffffffff


	//   ....[50]....
        /*0104*/ 	.word	0xffffffff


	//   ....[51]....
        /*0108*/ 	.word	0xffffffff


	//   ....[52]....
        /*010c*/ 	.word	0xffffffff


	//   ....[53]....
        /*0110*/ 	.word	0xffffffff


	//   ....[54]....
        /*0114*/ 	.word	0xffffffff


	//   ....[55]....
        /*0118*/ 	.word	0xffffffff


	//   ....[56]....
        /*011c*/ 	.word	0xffffffff


	//   ....[57]....
        /*0120*/ 	.word	0xffffffff


	//   ....[58]....
        /*0124*/ 	.word	0xffffffff


	//   ....[59]....
        /*0128*/ 	.word	0xffffffff


	//   ....[60]....
        /*012c*/ 	.word	0xffffffff


	//   ....[61]....
        /*0130*/ 	.word	0xffffffff


	//   ....[62]....
        /*0134*/ 	.word	0xffffffff


	//   ....[63]....
        /*0138*/ 	.word	0xffffffff


	//   ....[64]....
        /*013c*/ 	.word	0xffffffff


	//   ....[65]....
        /*0140*/ 	.word	0xffffffff


	//   ....[66]....
        /*0144*/ 	.word	0xffffffff


	//   ....[67]....
        /*0148*/ 	.word	0xffffffff


	//   ....[68]....
        /*014c*/ 	.word	0xffffffff


	//   ....[69]....
        /*0150*/ 	.word	0xffffffff


	//   ....[70]....
        /*0154*/ 	.word	0xffffffff


	//   ....[71]....
        /*0158*/ 	.word	0xffffffff


	//   ....[72]....
        /*015c*/ 	.word	0xffffffff


	//   ....[73]....
        /*0160*/ 	.word	0xffffffff


	//   ....[74]....
        /*0164*/ 	.word	0xffffffff


	//   ....[75]....
        /*0168*/ 	.word	0xffffffff


	//   ....[76]....
        /*016c*/ 	.word	0xffffffff


	//   ....[77]....
        /*0170*/ 	.word	0xffffffff


	//   ....[78]....
        /*0174*/ 	.word	0xffffffff


	//   ....[79]....
        /*0178*/ 	.word	0xffffffff


	//   ....[80]....
        /*017c*/ 	.word	0xffffffff


	//   ....[81]....
        /*0180*/ 	.word	0xffffffff


	//   ....[82]....
        /*0184*/ 	.word	0xffffffff


	//   ....[83]....
        /*0188*/ 	.word	0xffffffff


	//   ....[84]....
        /*018c*/ 	.word	0xffffffff


	//   ....[85]....
        /*0190*/ 	.word	0xffffffff


	//   ....[86]....
        /*0194*/ 	.word	0xffffffff


	//   ....[87]....
        /*0198*/ 	.word	0xffffffff


	//   ....[88]....
        /*019c*/ 	.word	0xffffffff


	//   ....[89]....
        /*01a0*/ 	.word	0xffffffff


	//   ....[90]....
        /*01a4*/ 	.word	0xffffffff


	//   ....[91]....
        /*01a8*/ 	.word	0xffffffff


	//----- nvinfo : EIATTR_COOP_GROUP_INSTR_OFFSETS
	.align		4
.L_2219:
        /*01ac*/ 	.byte	0x04, 0x28
        /*01ae*/ 	.short	(.L_2221 - .L_2220)


	//   ....[0]....
.L_2220:
        /*01b0*/ 	.word	0x00000630


	//   ....[1]....
        /*01b4*/ 	.word	0x000006c0


	//   ....[2]....
        /*01b8*/ 	.word	0x00000980


	//   ....[3]....
        /*01bc*/ 	.word	0x00002e40


	//   ....[4]....
        /*01c0*/ 	.word	0x00003670


	//   ....[5]....
        /*01c4*/ 	.word	0x00003ed0


	//   ....[6]....
        /*01c8*/ 	.word	0x000042c0


	//   ....[7]....
        /*01cc*/ 	.word	0x00005130


	//   ....[8]....
        /*01d0*/ 	.word	0x00005150


	//   ....[9]....
        /*01d4*/ 	.word	0x000051a0


	//   ....[10]....
        /*01d8*/ 	.word	0x000051b0


	//   ....[11]....
        /*01dc*/ 	.word	0x000051e0


	//   ....[12]....
        /*01e0*/ 	.word	0x00005200


	//   ....[13]....
        /*01e4*/ 	.word	0x00005230


	//   ....[14]....
        /*01e8*/ 	.word	0x00005250


	//   ....[15]....
        /*01ec*/ 	.word	0x00005280


	//   ....[16]....
        /*01f0*/ 	.word	0x000052a0


	//   ....[17]....
        /*01f4*/ 	.word	0x00005370


	//   ....[18]....
        /*01f8*/ 	.word	0x000053e0


	//   ....[19]....
        /*01fc*/ 	.word	0x00005400


	//   ....[20]....
        /*0200*/ 	.word	0x00005410


	//   ....[21]....
        /*0204*/ 	.word	0x00005420


	//   ....[22]....
        /*0208*/ 	.word	0x00005430


	//   ....[23]....
        /*020c*/ 	.word	0x00005910


	//   ....[24]....
        /*0210*/ 	.word	0x00005930


	//   ....[25]....
        /*0214*/ 	.word	0x00005940


	//   ....[26]....
        /*0218*/ 	.word	0x00005950


	//   ....[27]....
        /*021c*/ 	.word	0x00005980


	//   ....[28]....
        /*0220*/ 	.word	0x00005990


	//   ....[29]....
        /*0224*/ 	.word	0x000059c0


	//   ....[30]....
        /*0228*/ 	.word	0x000059d0


	//   ....[31]....
        /*022c*/ 	.word	0x00005a00


	//   ....[32]....
        /*0230*/ 	.word	0x00005a10


	//   ....[33]....
        /*0234*/ 	.word	0x00005a40


	//   ....[34]....
        /*0238*/ 	.word	0x00005a50


	//   ....[35]....
        /*023c*/ 	.word	0x00005a80


	//   ....[36]....
        /*0240*/ 	.word	0x00005a90


	//   ....[37]....
        /*0244*/ 	.word	0x00005aa0


	//   ....[38]....
        /*0248*/ 	.word	0x00005ab0


	//   ....[39]....
        /*024c*/ 	.word	0x00005e40


	//   ....[40]....
        /*0250*/ 	.word	0x00005f70


	//   ....[41]....
        /*0254*/ 	.word	0x000060a0


	//   ....[42]....
        /*0258*/ 	.word	0x00006230


	//   ....[43]....
        /*025c*/ 	.word	0x000062f0


	//   ....[44]....
        /*0260*/ 	.word	0x00006400


	//   ....[45]....
        /*0264*/ 	.word	0x00006480


	//   ....[46]....
        /*0268*/ 	.word	0x00006520


	//   ....[47]....
        /*026c*/ 	.word	0x00006620


	//   ....[48]....
        /*0270*/ 	.word	0x00006730


	//   ....[49]....
        /*0274*/ 	.word	0x00006b50


	//   ....[50]....
        /*0278*/ 	.word	0x000073d0


	//   ....[51]....
        /*027c*/ 	.word	0x00007760


	//   ....[52]....
        /*0280*/ 	.word	0x000078e0


	//   ....[53]....
        /*0284*/ 	.word	0x00007940


	//   ....[54]....
        /*0288*/ 	.word	0x000079a0


	//   ....[55]....
        /*028c*/ 	.word	0x000079c0


	//   ....[56]....
        /*0290*/ 	.word	0x000079e0


	//   ....[57]....
        /*0294*/ 	.word	0x00007aa0


	//   ....[58]....
        /*0298*/ 	.word	0x00007af0


	//   ....[59]....
        /*029c*/ 	.word	0x00007b40


	//   ....[60]....
        /*02a0*/ 	.word	0x00007b70


	//   ....[61]....
        /*02a4*/ 	.word	0x00007b90


	//   ....[62]....
        /*02a8*/ 	.word	0x00008170


	//   ....[63]....
        /*02ac*/ 	.word	0x000081f0


	//   ....[64]....
        /*02b0*/ 	.word	0x000082a0


	//   ....[65]....
        /*02b4*/ 	.word	0x00008310


	//   ....[66]....
        /*02b8*/ 	.word	0x000083a0


	//   ....[67]....
        /*02bc*/ 	.word	0x00008410


	//   ....[68]....
        /*02c0*/ 	.word	0x000084a0


	//   ....[69]....
        /*02c4*/ 	.word	0x00008510


	//   ....[70]....
        /*02c8*/ 	.word	0x000085c0


	//   ....[71]....
        /*02cc*/ 	.word	0x00008630


	//   ....[72]....
        /*02d0*/ 	.word	0x000086b0


	//   ....[73]....
        /*02d4*/ 	.word	0x00008720


	//   ....[74]....
        /*02d8*/ 	.word	0x000087a0


	//   ....[75]....
        /*02dc*/ 	.word	0x00008810


	//   ....[76]....
        /*02e0*/ 	.word	0x00008890


	//   ....[77]....
        /*02e4*/ 	.word	0x00008910


	//   ....[78]....
        /*02e8*/ 	.word	0x000089b0


	//   ....[79]....
        /*02ec*/ 	.word	0x00008a20


	//   ....[80]....
        /*02f0*/ 	.word	0x00008aa0


	//   ....[81]....
        /*02f4*/ 	.word	0x00008b10


	//   ....[82]....
        /*02f8*/ 	.word	0x00008b90


	//   ....[83]....
        /*02fc*/ 	.word	0x00008c00


	//   ....[84]....
        /*0300*/ 	.word	0x00008ca0


	//   ....[85]....
        /*0304*/ 	.word	0x00008d10


	//   ....[86]....
        /*0308*/ 	.word	0x00008d90


	//   ....[87]....
        /*030c*/ 	.word	0x00008e00


	//   ....[88]....
        /*0310*/ 	.word	0x00008e80


	//   ....[89]....
        /*0314*/ 	.word	0x00008ef0


	//   ....[90]....
        /*0318*/ 	.word	0x00008f60


	//   ....[91]....
        /*031c*/ 	.word	0x00008fd0


	//----- nvinfo : EIATTR_EXIT_INSTR_OFFSETS
	.align		4
.L_2221:
        /*0320*/ 	.byte	0x04, 0x1c
        /*0322*/ 	.short	(.L_2223 - .L_2222)


	//   ....[0]....
.L_2222:
        /*0324*/ 	.word	0x00007c60


	//   ....[1]....
        /*0328*/ 	.word	0x00008110


	//----- nvinfo : EIATTR_MAX_THREADS
	.align		4
.L_2223:
        /*032c*/ 	.byte	0x04, 0x05
        /*032e*/ 	.short	(.L_2225 - .L_2224)
.L_2224:
        /*0330*/ 	.word	0x00000040
        /*0334*/ 	.word	0x00000001
        /*0338*/ 	.word	0x00000001


	//----- nvinfo : EIATTR_CRS_STACK_SIZE
	.align		4
.L_2225:
        /*033c*/ 	.byte	0x04, 0x1e
        /*033e*/ 	.short	(.L_2227 - .L_2226)
.L_2226:
        /*0340*/ 	.word	0x00000000
.L_2227:


//--------------------- .nv.info._Z25selective_scan_bwd_kernelI32Selective_Scan_bwd_kernel_traitsILi64ELi16ELb1ELb0ELb1ELb0ELb0EN3c108BFloat16EfEEv12SSMParamsBwd --------------------------
	.section	.nv.info._Z25selective_scan_bwd_kernelI32Selective_Scan_bwd_kernel_traitsILi64ELi16ELb1ELb0ELb1ELb0ELb0EN3c108BFloat16EfEEv12SSMParamsBwd,"",@"SHT_CUDA_INFO"
	.sectionflags	@""
	.align	4


	//----- nvinfo : EIATTR_CUDA_API_VERSION
	.align		4
        /*0000*/ 	.byte	0x04, 0x37
        /*0002*/ 	.short	(.L_2229 - .L_2228)
.L_2228:
        /*0004*/ 	.word	0x00000082


	//----- nvinfo : EIATTR_SW2861232_WAR
	.align		4
.L_2229:
        /*0008*/ 	.byte	0x01, 0x35
	.zero		2


	//----- nvinfo : EIATTR_PARAM_CBANK
	.align		4
        /*000c*/ 	.byte	0x04, 0x0a
        /*000e*/ 	.short	(.L_2231 - .L_2230)
	.align		4
.L_2230:
        /*0010*/ 	.word	index@(.nv.constant0._Z25selective_scan_bwd_kernelI32Selective_Scan_bwd_kernel_traitsILi64ELi16ELb1ELb0ELb1ELb0ELb0EN3c108BFloat16EfEEv12SSMParamsBwd)
        /*0014*/ 	.short	0x0160
        /*0016*/ 	.short	0x01f0


	//----- nvinfo : EIATTR_CBANK_PARAM_SIZE
	.align		4
.L_2231:
        /*0018*/ 	.byte	0x03, 0x19
        /*001a*/ 	.short	0x01f0


	//----- nvinfo : EIATTR_KPARAM_INFO
	.align		4
        /*001c*/ 	.byte	0x04, 0x17
        /*001e*/ 	.short	(.L_2233 - .L_2232)
.L_2232:
        /*0020*/ 	.word	0x00000000
        /*0024*/ 	.short	0x0000
        /*0026*/ 	.short	0x0000
        /*0028*/ 	.byte	0x00, 0xf0, 0xc1, 0x07


	//----- nvinfo : EIATTR_MAXREG_COUNT
	.align		4
.L_2233:
        /*002c*/ 	.byte	0x03, 0x1b
        /*002e*/ 	.short	0x00ff


	//----- nvinfo : EIATTR_NUM_BARRIERS
	.align		4
        /*0030*/ 	.byte	0x02, 0x4c
        /*0032*/ 	.byte	0x01
	.zero		1


	//----- nvinfo : EIATTR_MERCURY_ISA_VERSION
	.align		4
        /*0034*/ 	.byte	0x03, 0x5f
        /*0036*/ 	.short	0x0000


	//----- nvinfo : EIATTR_COOP_GROUP_MASK_REGIDS
	.align		4
        /*0038*/ 	.byte	0x04, 0x29
        /*003a*/ 	.short	(.L_2235 - .L_2234)


	//   ....[0]....
.L_2234:
        /*003c*/ 	.word	0xffffffff


	//   ....[1]....
        /*0040*/ 	.word	0xffffffff


	//   ....[2]....
        /*0044*/ 	.word	0xffffffff


	//   ....[3]....
        /*0048*/ 	.word	0xffffffff


	//   ....[4]....
        /*004c*/ 	.word	0xffffffff


	//   ....[5]....
        /*0050*/ 	.word	0xffffffff


	//   ....[6]....
        /*0054*/ 	.word	0xffffffff


	//   ....[7]....
        /*0058*/ 	.word	0xffffffff


	//   ....[8]....
        /*005c*/ 	.word	0xffffffff


	//   ....[9]....
        /*0060*/ 	.word	0xffffffff


	//   ....[10]....
        /*0064*/ 	.word	0xffffffff


	//   ....[11]....
        /*0068*/ 	.word	0xffffffff


	//   ....[12]....
        /*006c*/ 	.word	0xffffffff


	//   ....[13]....
        /*0070*/ 	.word	0xffffffff


	//   ....[14]....
        /*0074*/ 	.word	0xffffffff


	//   ....[15]....
        /*0078*/ 	.word	0xffffffff


	//   ....[16]....
        /*007c*/ 	.word	0xffffffff


	//   ....[17]....
        /*0080*/ 	.word	0xffffffff


	//   ....[18]....
        /*0084*/ 	.word	0xffffffff


	//   ....[19]....
        /*0088*/ 	.word	0xffffffff


	//   ....[20]....
        /*008c*/ 	.word	0xffffffff


	//   ....[21]....
        /*0090*/ 	.word	0xffffffff


	//   ....[22]....
        /*0094*/ 	.word	0xffffffff


	//   ....[23]....
        /*0098*/ 	.word	0xffffffff


	//   ....[24]....
        /*009c*/ 	.word	0xffffffff


	//   ....[25]....
        /*00a0*/ 	.word	0xffffffff


	//   ....[26]....
        /*00a4*/ 	.word	0xffffffff


	//   ....[27]....
        /*00a8*/ 	.word	0xffffffff


	//   ....[28]....
        /*00ac*/ 	.word	0xffffffff


	//   ....[29]....
        /*00b0*/ 	.word	0xffffffff


	//   ....[30]....
        /*00b4*/ 	.word	0xffffffff


	//   ....[31]....
        /*00b8*/ 	.word	0xffffffff


	//   ....[32]....
        /*00bc*/ 	.word	0xffffffff


	//   ....[33]....
        /*00c0*/ 	.word	0xffffffff


	//   ....[34]....
        /*00c4*/ 	.word	0xffffffff


	//   ....[35]....
        /*00c8*/ 	.word	0xffffffff


	//   ....[36]....
        /*00cc*/ 	.word	0xffffffff


	//   ....[37]....
        /*00d0*/ 	.word	0xffffffff


	//   ....[38]....
        /*00d4*/ 	.word	0xffffffff


	//   ....[39]....
        /*00d8*/ 	.word	0xffffffff


	//   ....[40]....
        /*00dc*/ 	.word	0xffffffff


	//   ....[41]....
        /*00e0*/ 	.word	0xffffffff


	//   ....[42]....
        /*00e4*/ 	.word	0xffffffff


	//   ....[43]....
        /*00e8*/ 	.word	0xffffffff


	//   ....[44]....
        /*00ec*/ 	.word	0xffffffff


	//   ....[45]....
        /*00f0*/ 	.word	0xffffffff


	//   ....[46]....
        /*00f4*/ 	.word	0xffffffff


	//   ....[47]....
        /*00f8*/ 	.word	0xffffffff


	//   ....[48]....
        /*00fc*/ 	.word	0xffffffff


	//   ....[49]....
        /*0100*/ 	.word	0xffffffff


	//   ....[50]....
        /*0104*/ 	.word	0xffffffff


	//   ....[51]....
        /*0108*/ 	.word	0xffffffff


	//   ....[52]....
        /*010c*/ 	.word	0xffffffff


	//   ....[53]....
        /*0110*/ 	.word	0xffffffff


	//   ....[54]....
        /*0114*/ 	.word	0xffffffff


	//   ....[55]....
        /*0118*/ 	.word	0xffffffff


	//   ....[56]....
        /*011c*/ 	.word	0xffffffff


	//   ....[57]....
        /*0120*/ 	.word	0xffffffff


	//   ....[58]....
        /*0124*/ 	.word	0xffffffff


	//   ....[59]....
        /*0128*/ 	.word	0xffffffff


	//   ....[60]....
        /*012c*/ 	.word	0xffffffff


	//   ....[61]....
        /*0130*/ 	.word	0xffffffff


	//   ....[62]....
        /*0134*/ 	.word	0xffffffff


	//   ....[63]....
        /*0138*/ 	.word	0xffffffff


	//   ....[64]....
        /*013c*/ 	.word	0xffffffff


	//   ....[65]....
        /*0140*/ 	.word	0xffffffff


	//   ....[66]....
        /*0144*/ 	.word	0xffffffff


	//   ....[67]....
        /*0148*/ 	.word	0xffffffff


	//   ....[68]....
        /*014c*/ 	.word	0xffffffff


	//   ....[69]....
        /*0150*/ 	.word	0xffffffff


	//   ....[70]....
        /*0154*/ 	.word	0xffffffff


	//   ....[71]....
        /*0158*/ 	.word	0xffffffff


	//   ....[72]....
        /*015c*/ 	.word	0xffffffff


	//   ....[73]....
        /*0160*/ 	.word	0xffffffff


	//   ....[74]....
        /*0164*/ 	.word	0xffffffff


	//   ....[75]....
        /*0168*/ 	.word	0xffffffff


	//   ....[76]....
        /*016c*/ 	.word	0xffffffff


	//   ....[77]....
        /*0170*/ 	.word	0xffffffff


	//   ....[78]....
        /*0174*/ 	.word	0xffffffff


	//   ....[79]....
        /*0178*/ 	.word	0xffffffff


	//   ....[80]....
        /*017c*/ 	.word	0xffffffff


	//   ....[81]....
        /*0180*/ 	.word	0xffffffff


	//   ....[82]....
        /*0184*/ 	.word	0xffffffff


	//   ....[83]....
        /*0188*/ 	.word	0xffffffff


	//   ....[84]....
        /*018c*/ 	.word	0xffffffff


	//   ....[85]....
        /*0190*/ 	.word	0xffffffff


	//   ....[86]....
        /*0194*/ 	.word	0xffffffff


	//   ....[87]....
        /*0198*/ 	.word	0xffffffff


	//----- nvinfo : EIATTR_COOP_GROUP_INSTR_OFFSETS
	.align		4
.L_2235:
        /*019c*/ 	.byte	0x04, 0x28
        /*019e*/ 	.short	(.L_2237 - .L_2236)


	//   ....[0]....
.L_2236:
        /*01a0*/ 	.word	0x000008b0


	//   ....[1]....
        /*01a4*/ 	.word	0x00000960


	//   ....[2]....
        /*01a8*/ 	.word	0x00000b90


	//   ....[3]....
        /*01ac*/ 	.word	0x00001740


	//   ....[4]....
        /*01b0*/ 	.word	0x00001fd0


	//   ....[5]....
        /*01b4*/ 	.word	0x00001ff0


	//   ....[6]....
        /*01b8*/ 	.word	0x00002040


	//   ....[7]....
        /*01bc*/ 	.word	0x00002050


	//   ....[8]....
        /*01c0*/ 	.word	0x00002080


	//   ....[9]....
        /*01c4*/ 	.word	0x000020a0


	//   ....[10]....
        /*01c8*/ 	.word	0x000020d0


	//   ....[11]....
        /*01cc*/ 	.word	0x000020f0


	//   ....[12]....
        /*01d0*/ 	.word	0x00002120


	//   ....[13]....
        /*01d4*/ 	.word	0x00002140


	//   ....[14]....
        /*01d8*/ 	.word	0x00002200


	//   ....[15]....
        /*01dc*/ 	.word	0x00002270


	//   ....[16]....
        /*01e0*/ 	.word	0x00002290


	//   ....[17]....
        /*01e4*/ 	.word	0x000022a0


	//   ....[18]....
        /*01e8*/ 	.word	0x000022b0


	//   ....[19]....
        /*01ec*/ 	.word	0x000022c0


	//   ....[20]....
        /*01f0*/ 	.word	0x000027a0


	//   ....[21]....
        /*01f4*/ 	.word	0x000027c0


	//   ....[22]....
        /*01f8*/ 	.word	0x000027d0


	//   ....[23]....
        /*01fc*/ 	.word	0x000027e0


	//   ....[24]....
        /*0200*/ 	.word	0x00002810


	//   ....[25]....
        /*0204*/ 	.word	0x00002820


	//   ....[26]....
        /*0208*/ 	.word	0x00002850


	//   ....[27]....
        /*020c*/ 	.word	0x00002860


	//   ....[28]....
        /*0210*/ 	.word	0x00002890


	//   ....[29]....
        /*0214*/ 	.word	0x000028a0


	//   ....[30]....
        /*0218*/ 	.word	0x000028d0


	//   ....[31]....
        /*021c*/ 	.word	0x000028e0


	//   ....[32]....
        /*0220*/ 	.word	0x00002910


	//   ....[33]....
        /*0224*/ 	.word	0x00002920


	//   ....[34]....
        /*0228*/ 	.word	0x00002930


	//   ....[35]....
        /*022c*/ 	.word	0x00002940


	//   ....[36]....
        /*0230*/ 	.word	0x00003ea0


	//   ....[37]....
        /*0234*/ 	.word	0x00003ee0


	//   ....[38]....
        /*0238*/ 	.word	0x00003fc0


	//   ....[39]....
        /*023c*/ 	.word	0x00003ff0


	//   ....[40]....
        /*0240*/ 	.word	0x00004080


	//   ....[41]....
        /*0244*/ 	.word	0x000040b0


	//   ....[42]....
        /*0248*/ 	.word	0x00004190


	//   ....[43]....
        /*024c*/ 	.word	0x000041c0


	//   ....[44]....
        /*0250*/ 	.word	0x000042a0


	//   ....[45]....
        /*0254*/ 	.word	0x000042d0


	//   ....[46]....
        /*0258*/ 	.word	0x00004810


	//   ....[47]....
        /*025c*/ 	.word	0x00004ba0


	//   ....[48]....
        /*0260*/ 	.word	0x00004ca0


	//   ....[49]....
        /*0264*/ 	.word	0x00004d00


	//   ....[50]....
        /*0268*/ 	.word	0x00004d60


	//   ....[51]....
        /*026c*/ 	.word	0x00004d80


	//   ....[52]....
        /*0270*/ 	.word	0x00004da0


	//   ....[53]....
        /*0274*/ 	.word	0x00004e60


	//   ....[54]....
        /*0278*/ 	.word	0x00004eb0


	//   ....[55]....
        /*027c*/ 	.word	0x00004f00


	//   ....[56]....
        /*0280*/ 	.word	0x00004f30


	//   ....[57]....
        /*0284*/ 	.word	0x00004f50


	//   ....[58]....
        /*0288*/ 	.word	0x000052a0


	//   ....[59]....
        /*028c*/ 	.word	0x00005320


	//   ....[60]....
        /*0290*/ 	.word	0x000053d0


	//   ....[61]....
        /*0294*/ 	.word	0x00005440


	//   ....[62]....
        /*0298*/ 	.word	0x000054d0


	//   ....[63]....
        /*029c*/ 	.word	0x00005540


	//   ....[64]....
        /*02a0*/ 	.word	0x000055d0


	//   ....[65]....
        /*02a4*/ 	.word	0x00005640


	//   ....[66]....
        /*02a8*/ 	.word	0x000056e0


	//   ....[67]....
        /*02ac*/ 	.word	0x00005750


	//   ....[68]....
        /*02b0*/ 	.word	0x000057d0


	//   ....[69]....
        /*02b4*/ 	.word	0x00005840


	//   ....[70]....
        /*02b8*/ 	.word	0x000058c0


	//   ....[71]....
        /*02bc*/ 	.word	0x00005930


	//   ....[72]....
        /*02c0*/ 	.word	0x000059b0


	//   ....[73]....
        /*02c4*/ 	.word	0x00005a30


	//   ....[74]....
        /*02c8*/ 	.word	0x00005ad0


	//   ....[75]....
        /*02cc*/ 	.word	0x00005b40


	//   ....[76]....
        /*02d0*/ 	.word	0x00005bc0


	//   ....[77]....
        /*02d4*/ 	.word	0x00005c30


	//   ....[78]....
        /*02d8*/ 	.word	0x00005cb0


	//   ....[79]....
        /*02dc*/ 	.word	0x00005d20


	//   ....[80]....
        /*02e0*/ 	.word	0x00005dc0


	//   ....[81]....
        /*02e4*/ 	.word	0x00005e30


	//   ....[82]....
        /*02e8*/ 	.word	0x00005eb0


	//   ....[83]....
        /*02ec*/ 	.word	0x00005f20


	//   ....[84]....
        /*02f0*/ 	.word	0x00005fa0


	//   ....[85]....
        /*02f4*/ 	.word	0x00006010


	//   ....[86]....
        /*02f8*/ 	.word	0x00006080


	//   ....[87]....
        /*02fc*/ 	.word	0x000060f0


	//----- nvinfo : EIATTR_EXIT_INSTR_OFFSETS
	.align		4
.L_2237:
        /*0300*/ 	.byte	0x04, 0x1c
        /*0302*/ 	.short	(.L_2239 - .L_2238)


	//   ....[0]....
.L_2238:
        /*0304*/ 	.word	0x00005020


	//   ....[1]....
        /*0308*/ 	.word	0x00005240


	//----- nvinfo : EIATTR_MAX_THREADS
	.align		4
.L_2239:
        /*030c*/ 	.byte	0x04, 0x05
        /*030e*/ 	.short	(.L_2241 - .L_2240)
.L_2240:
        /*0310*/ 	.word	0x00000040
        /*0314*/ 	.word	0x00000001
        /*0318*/ 	.word	0x00000001


	//----- nvinfo : EIATTR_CRS_STACK_SIZE
	.align		4
.L_2241:
        /*031c*/ 	.byte	0x04, 0x1e
        /*031e*/ 	.short	(.L_2243 - .L_2242)
.L_2242:
        /*0320*/ 	.word	0x00000000
.L_2243:


//--------------------- .nv.info._Z25selective_scan_bwd_kernelI32Selective_Scan_bwd_kernel_traitsILi64ELi16ELb1ELb0ELb1ELb0ELb1EN3c108BFloat16EfEEv12SSMParamsBwd --------------------------
	.section	.nv.info._Z25selective_scan_bwd_kernelI32Selective_Scan_bwd_kernel_traitsILi64ELi16ELb1ELb0ELb1ELb0ELb1EN3c108BFloat16EfEEv12SSMParamsBwd,"",@"SHT_CUDA_INFO"
	.sectionflags	@""
	.align	4


	//----- nvinfo : EIATTR_CUDA_API_VERSION
	.align		4
        /*0000*/ 	.byte	0x04, 0x37
        /*0002*/ 	.short	(.L_2245 - .L_2244)
.L_2244:
        /*0004*/ 	.word	0x00000082


	//----- nvinfo : EIATTR_SW2861232_WAR
	.align		4
.L_2245:
        /*0008*/ 	.byte	0x01, 0x35
	.zero		2


	//----- nvinfo : EIATTR_PARAM_CBANK
	.align		4
        /*000c*/ 	.byte	0x04, 0x0a
        /*000e*/ 	.short	(.L_2247 - .L_2246)
	.align		4
.L_2246:
        /*0010*/ 	.word	index@(.nv.constant0._Z25selective_scan_bwd_kernelI32Selective_Scan_bwd_kernel_traitsILi64ELi16ELb1ELb0ELb1ELb0ELb1EN3c108BFloat16EfEEv12SSMParamsBwd)
        /*0014*/ 	.short	0x0160
        /*0016*/ 	.short	0x01f0


	//----- nvinfo : EIATTR_CBANK_PARAM_SIZE
	.align		4
.L_2247:
        /*0018*/ 	.byte	0x03, 0x19
        /*001a*/ 	.short	0x01f0


	//----- nvinfo : EIATTR_KPARAM_INFO
	.align		4
        /*001c*/ 	.byte	0x04, 0x17
        /*001e*/ 	.short	(.L_2249 - .L_2248)
.L_2248:
        /*0020*/ 	.word	0x00000000
        /*0024*/ 	.short	0x0000
        /*0026*/ 	.short	0x0000
        /*0028*/ 	.byte	0x00, 0xf0, 0xc1, 0x07


	//----- nvinfo : EIATTR_MAXREG_COUNT
	.align		4
.L_2249:
        /*002c*/ 	.byte	0x03, 0x1b
        /*002e*/ 	.short	0x00ff


	//----- nvinfo : EIATTR_NUM_BARRIERS
	.align		4
        /*0030*/ 	.byte	0x02, 0x4c
        /*0032*/ 	.byte	0x01
	.zero		1


	//----- nvinfo : EIATTR_MERCURY_ISA_VERSION
	.align		4
        /*0034*/ 	.byte	0x03, 0x5f
        /*0036*/ 	.short	0x0000


	//----- nvinfo : EIATTR_COOP_GROUP_MASK_REGIDS
	.align		4
        /*0038*/ 	.byte	0x04, 0x29
        /*003a*/ 	.short	(.L_2251 - .L_2250)


	//   ....[0]....
.L_2250:
        /*003c*/ 	.word	0xffffffff


	//   ....[1]....
        /*0040*/ 	.word	0xffffffff


	//   ....[2]....
        /*0044*/ 	.word	0xffffffff


	//   ....[3]....
        /*0048*/ 	.word	0xffffffff


	//   ....[4]....
        /*004c*/ 	.word	0xffffffff


	//   ....[5]....
        /*0050*/ 	.word	0xffffffff


	//   ....[6]....
        /*0054*/ 	.word	0xffffffff


	//   ....[7]....
        /*0058*/ 	.word	0xffffffff


	//   ....[8]....
        /*005c*/ 	.word	0xffffffff


	//   ....[9]....
        /*0060*/ 	.word	0xffffffff


	//   ....[10]....
        /*0064*/ 	.word	0xffffffff


	//   ....[11]....
        /*0068*/ 	.word	0xffffffff


	//   ....[12]....
        /*006c*/ 	.word	0xffffffff


	//   ....[13]....
        /*0070*/ 	.word	0xffffffff


	//   ....[14]....
        /*0074*/ 	.word	0xffffffff


	//   ....[15]....
        /*0078*/ 	.word	0xffffffff


	//   ....[16]....
        /*007c*/ 	.word	0xffffffff


	//   ....[17]....
        /*0080*/ 	.word	0xffffffff


	//   ....[18]....
        /*0084*/ 	.word	0xffffffff


	//   ....[19]....
        /*0088*/ 	.word	0xffffffff


	//   ....[20]....
        /*008c*/ 	.word	0xffffffff


	//   ....[21]....
        /*0090*/ 	.word	0xffffffff


	//   ....[22]....
        /*0094*/ 	.word	0xffffffff


	//   ....[23]....
        /*0098*/ 	.word	0xffffffff


	//   ....[24]....
        /*009c*/ 	.word	0xffffffff


	//   ....[25]....
        /*00a0*/ 	.word	0xffffffff


	//   ....[26]....
        /*00a4*/ 	.word	0xffffffff


	//   ....[27]....
        /*00a8*/ 	.word	0xffffffff


	//   ....[28]....
        /*00ac*/ 	.word	0xffffffff


	//   ....[29]....
        /*00b0*/ 	.word	0xffffffff


	//   ....[30]....
        /*00b4*/ 	.word	0xffffffff


	//   ....[31]....
        /*00b8*/ 	.word	0xffffffff


	//   ....[32]....
        /*00bc*/ 	.word	0xffffffff


	//   ....[33]....
        /*00c0*/ 	.word	0xffffffff


	//   ....[34]....
        /*00c4*/ 	.word	0xffffffff


	//   ....[35]....
        /*00c8*/ 	.word	0xffffffff


	//   ....[36]....
        /*00cc*/ 	.word	0xffffffff


	//   ....[37]....
        /*00d0*/ 	.word	0xffffffff


	//   ....[38]....
        /*00d4*/ 	.word	0xffffffff


	//   ....[39]....
        /*00d8*/ 	.word	0xffffffff


	//   ....[40]....
        /*00dc*/ 	.word	0xffffffff


	//   ....[41]....
        /*00e0*/ 	.word	0xffffffff


	//   ....[42]....
        /*00e4*/ 	.word	0xffffffff


	//   ....[43]....
        /*00e8*/ 	.word	0xffffffff


	//   ....[44]....
        /*00ec*/ 	.word	0xffffffff


	//   ....[45]....
        /*00f0*/ 	.word	0xffffffff


	//   ....[46]....
        /*00f4*/ 	.word	0xffffffff


	//   ....[47]....
        /*00f8*/ 	.word	0xffffffff


	//   ....[48]....
        /*00fc*/ 	.word	0xffffffff


	//   ....[49]....
        /*0100*/ 	.word	0xffffffff


	//   ....[50]....
        /*0104*/ 	.word	0xffffffff


	//   ....[51]....
        /*0108*/ 	.word	0xffffffff


	//   ....[52]....
        /*010c*/ 	.word	0xffffffff


	//   ....[53]....
        /*0110*/ 	.word	0xffffffff


	//   ....[54]....
        /*0114*/ 	.word	0xffffffff


	//   ....[55]....
        /*0118*/ 	.word	0xffffffff


	//   ....[56]....
        /*011c*/ 	.word	0xffffffff


	//   ....[57]....
        /*0120*/ 	.word	0xffffffff


	//   ....[58]....
        /*0124*/ 	.word	0xffffffff


	//   ....[59]....
        /*0128*/ 	.word	0xffffffff


	//   ....[60]....
        /*012c*/ 	.word	0xffffffff


	//   ....[61]....
        /*0130*/ 	.word	0xffffffff


	//   ....[62]....
        /*0134*/ 	.word	0xffffffff


	//   ....[63]....
        /*0138*/ 	.word	0xffffffff


	//   ....[64]....
        /*013c*/ 	.word	0xffffffff


	//   ....[65]....
        /*0140*/ 	.word	0xffffffff


	//   ....[66]....
        /*0144*/ 	.word	0xffffffff


	//   ....[67]....
        /*0148*/ 	.word	0xffffffff


	//   ....[68]....
        /*014c*/ 	.word	0xffffffff


	//   ....[69]....
        /*0150*/ 	.word	0xffffffff


	//   ....[70]....
        /*0154*/ 	.word	0xffffffff


	//   ....[71]....
        /*0158*/ 	.word	0xffffffff


	//   ....[72]....
        /*015c*/ 	.word	0xffffffff


	//   ....[73]....
        /*0160*/ 	.word	0xffffffff


	//   ....[74]....
        /*0164*/ 	.word	0xffffffff


	//   ....[75]....
        /*0168*/ 	.word	0xffffffff


	//   ....[76]....
        /*016c*/ 	.word	0xffffffff


	//   ....[77]....
        /*0170*/ 	.word	0xffffffff


	//   ....[78]....
        /*0174*/ 	.word	0xffffffff


	//   ....[79]....
        /*0178*/ 	.word	0xffffffff


	//   ....[80]....
        /*017c*/ 	.word	0xffffffff


	//   ....[81]....
        /*0180*/ 	.word	0xffffffff


	//   ....[82]....
        /*0184*/ 	.word	0xffffffff


	//   ....[83]....
        /*0188*/ 	.word	0xffffffff


	//   ....[84]....
        /*018c*/ 	.word	0xffffffff


	//   ....[85]....
        /*0190*/ 	.word	0xffffffff


	//   ....[86]....
        /*0194*/ 	.word	0xffffffff


	//   ....[87]....
        /*0198*/ 	.word	0xffffffff


	//   ....[88]....
        /*019c*/ 	.word	0xffffffff


	//   ....[89]....
        /*01a0*/ 	.word	0xffffffff


	//   ....[90]....
        /*01a4*/ 	.word	0xffffffff


	//   ....[91]....
        /*01a8*/ 	.word	0xffffffff


	//----- nvinfo : EIATTR_COOP_GROUP_INSTR_OFFSETS
	.align		4
.L_2251:
        /*01ac*/ 	.byte	0x04, 0x28
        /*01ae*/ 	.short	(.L_2253 - .L_2252)


	//   ....[0]....
.L_2252:
        /*01b0*/ 	.word	0x00000850


	//   ....[1]....
        /*01b4*/ 	.word	0x000008e0


	//   ....[2]....
        /*01b8*/ 	.word	0x00000a40


	//   ....[3]....
        /*01bc*/ 	.word	0x00000b70


	//   ....[4]....
        /*01c0*/ 	.word	0x00001450


	//   ....[5]....
        /*01c4*/ 	.word	0x00001e30


	//   ....[6]....
        /*01c8*/ 	.word	0x00002110


	//   ....[7]....
        /*01cc*/ 	.word	0x000029a0


	//   ....[8]....
        /*01d0*/ 	.word	0x000032b0


	//   ....[9]....
        /*01d4*/ 	.word	0x000032d0


	//   ....[10]....
        /*01d8*/ 	.word	0x00003320


	//   ....[11]....
        /*01dc*/ 	.word	0x00003330


	//   ....[12]....
        /*01e0*/ 	.word	0x00003360


	//   ....[13]....
        /*01e4*/ 	.word	0x00003380


	//   ....[14]....
        /*01e8*/ 	.word	0x000033b0


	//   ....[15]....
        /*01ec*/ 	.word	0x000033d0


	//   ....[16]....
        /*01f0*/ 	.word	0x00003400


	//   ....[17]....
        /*01f4*/ 	.word	0x00003420


	//   ....[18]....
        /*01f8*/ 	.word	0x000034f0


	//   ....[19]....
        /*01fc*/ 	.word	0x00003560


	//   ....[20]....
        /*0200*/ 	.word	0x00003580


	//   ....[21]....
        /*0204*/ 	.word	0x00003590


	//   ....[22]....
        /*0208*/ 	.word	0x000035a0


	//   ....[23]....
        /*020c*/ 	.word	0x000035b0


	//   ....[24]....
        /*0210*/ 	.word	0x00003a90


	//   ....[25]....
        /*0214*/ 	.word	0x00003ab0


	//   ....[26]....
        /*0218*/ 	.word	0x00003ac0


	//   ....[27]....
        /*021c*/ 	.word	0x00003ad0


	//   ....[28]....
        /*0220*/ 	.word	0x00003b00


	//   ....[29]....
        /*0224*/ 	.word	0x00003b10


	//   ....[30]....
        /*0228*/ 	.word	0x00003b40


	//   ....[31]....
        /*022c*/ 	.word	0x00003b50


	//   ....[32]....
        /*0230*/ 	.word	0x00003b80


	//   ....[33]....
        /*0234*/ 	.word	0x00003b90


	//   ....[34]....
        /*0238*/ 	.word	0x00003bc0


	//   ....[35]....
        /*023c*/ 	.word	0x00003bd0


	//   ....[36]....
        /*0240*/ 	.word	0x00003c00


	//   ....[37]....
        /*0244*/ 	.word	0x00003c10


	//   ....[38]....
        /*0248*/ 	.word	0x00003c20


	//   ....[39]....
        /*024c*/ 	.word	0x00003c30


	//   ....[40]....
        /*0250*/ 	.word	0x00005190


	//   ....[41]....
        /*0254*/ 	.word	0x000051d0


	//   ....[42]....
        /*0258*/ 	.word	0x000052c0


	//   ....[43]....
        /*025c*/ 	.word	0x000052f0


	//   ....[44]....
        /*0260*/ 	.word	0x000053d0


	//   ....[45]....
        /*0264*/ 	.word	0x00005400


	//   ....[46]....
        /*0268*/ 	.word	0x000054e0


	//   ....[47]....
        /*026c*/ 	.word	0x00005510


	//   ....[48]....
        /*0270*/ 	.word	0x000055f0


	//   ....[49]....
        /*0274*/ 	.word	0x00005620


	//   ....[50]....
        /*0278*/ 	.word	0x00005b10


	//   ....[51]....
        /*027c*/ 	.word	0x00005e40


	//   ....[52]....
        /*0280*/ 	.word	0x00005f50


	//   ....[53]....
        /*0284*/ 	.word	0x00005fb0


	//   ....[54]....
        /*0288*/ 	.word	0x00006010


	//   ....[55]....
        /*028c*/ 	.word	0x00006030


	//   ....[56]....
        /*0290*/ 	.word	0x00006050


	//   ....[57]....
        /*0294*/ 	.word	0x00006110


	//   ....[58]....
        /*0298*/ 	.word	0x00006160


	//   ....[59]....
        /*029c*/ 	.word	0x000061c0


	//   ....[60]....
        /*02a0*/ 	.word	0x000061e0


	//   ....[61]....
        /*02a4*/ 	.word	0x00006200


	//   ....[62]....
        /*02a8*/ 	.word	0x00006550


	//   ....[63]....
        /*02ac*/ 	.word	0x000065d0


	//   ....[64]....
        /*02b0*/ 	.word	0x00006680


	//   ....[65]....
        /*02b4*/ 	.word	0x000066f0


	//   ....[66]....
        /*02b8*/ 	.word	0x00006780


	//   ....[67]....
        /*02bc*/ 	.word	0x000067f0


	//   ....[68]....
        /*02c0*/ 	.word	0x00006880


	//   ....[69]....
        /*02c4*/ 	.word	0x000068f0


	//   ....[70]....
        /*02c8*/ 	.word	0x00006980


	//   ....[71]....
        /*02cc*/ 	.word	0x000069f0


	//   ....[72]....
        /*02d0*/ 	.word	0x00006a70


	//   ....[73]....
        /*02d4*/ 	.word	0x00006ae0


	//   ....[74]....
        /*02d8*/ 	.word	0x00006b60


	//   ....[75]....
        /*02dc*/ 	.word	0x00006bd0


	//   ....[76]....
        /*02e0*/ 	.word	0x00006c50


	//   ....[77]....
        /*02e4*/ 	.word	0x00006cd0


	//   ....[78]....
        /*02e8*/ 	.word	0x00006d70


	//   ....[79]....
        /*02ec*/ 	.word	0x00006de0


	//   ....[80]....
        /*02f0*/ 	.word	0x00006e60


	//   ....[81]....
        /*02f4*/ 	.word	0x00006ed0


	//   ....[82]....
        /*02f8*/ 	.word	0x00006f50


	//   ....[83]....
        /*02fc*/ 	.word	0x00006fc0


	//   ....[84]....
        /*0300*/ 	.word	0x00007050


	//   ....[85]....
        /*0304*/ 	.word	0x000070c0


	//   ....[86]....
        /*0308*/ 	.word	0x00007140


	//   ....[87]....
        /*030c*/ 	.word	0x000071b0


	//   ....[88]....
        /*0310*/ 	.word	0x00007230


	//   ....[89]....
        /*0314*/ 	.word	0x000072a0


	//   ....[90]....
        /*0318*/ 	.word	0x00007310


	//   ....[91]....
        /*031c*/ 	.word	0x00007380


	//----- nvinfo : EIATTR_EXIT_INSTR_OFFSETS
	.align		4
.L_2253:
        /*0320*/ 	.byte	0x04, 0x1c
        /*0322*/ 	.short	(.L_2255 - .L_2254)


	//   ....[0]....
.L_2254:
        /*0324*/ 	.word	0x000062d0


	//   ....[1]....
        /*0328*/ 	.word	0x000064f0


	//----- nvinfo : EIATTR_MAX_THREADS
	.align		4
.L_2255:
        /*032c*/ 	.byte	0x04, 0x05
        /*032e*/ 	.short	(.L_2257 - .L_2256)
.L_2256:
        /*0330*/ 	.word	0x00000040
        /*0334*/ 	.word	0x00000001
        /*0338*/ 	.word	0x00000001


	//----- nvinfo : EIATTR_CRS_STACK_SIZE
	.align		4
.L_2257:
        /*033c*/ 	.byte	0x04, 0x1e
        /*033e*/ 	.short	(.L_2259 - .L_2258)
.L_2258:
        /*0340*/ 	.word	0x00000000
.L_2259:


//--------------------- .nv.info._Z25selective_scan_bwd_kernelI32Selective_Scan_bwd_kernel_traitsILi64ELi16ELb1ELb0ELb1ELb1ELb0EN3c108BFloat16EfEEv12SSMParamsBwd --------------------------
	.section	.nv.info._Z25selective_scan_bwd_kernelI32Selective_Scan_bwd_kernel_traitsILi64ELi16ELb1ELb0ELb1ELb1ELb0EN3c108BFloat16EfEEv12SSMParamsBwd,"",@"SHT_CUDA_INFO"
	.sectionflags	@""
	.align	4


	//----- nvinfo : EIATTR_CUDA_API_VERSION
	.align		4
        /*0000*/ 	.byte	0x04, 0x37
        /*0002*/ 	.short	(.L_2261 - .L_2260)
.L_2260:
        /*0004*/ 	.word	0x00000082


	//----- nvinfo : EIATTR_SW2861232_WAR
	.align		4
.L_2261:
        /*0008*/ 	.byte	0x01, 0x35
	.zero		2


	//----- nvinfo : EIATTR_PARAM_CBANK
	.align		4
        /*000c*/ 	.byte	0x04, 0x0a
        /*000e*/ 	.short	(.L_2263 - .L_2262)
	.align		4
.L_2262:
        /*0010*/ 	.word	index@(.nv.constant0._Z25selective_scan_bwd_kernelI32Selective_Scan_bwd_kernel_traitsILi64ELi16ELb1ELb0ELb1ELb1ELb0EN3c108BFloat16EfEEv12SSMParamsBwd)
        /*0014*/ 	.short	0x0160
        /*0016*/ 	.short	0x01f0


	//----- nvinfo : EIATTR_CBANK_PARAM_SIZE
	.align		4
.L_2263:
        /*0018*/ 	.byte	0x03, 0x19
        /*001a*/ 	.short	0x01f0


	//----- nvinfo : EIATTR_KPARAM_INFO
	.align		4
        /*001c*/ 	.byte	0x04, 0x17
        /*001e*/ 	.short	(.L_2265 - .L_2264)
.L_2264:
        /*0020*/ 	.word	0x00000000
        /*0024*/ 	.short	0x0000
        /*0026*/ 	.short	0x0000
        /*0028*/ 	.byte	0x00, 0xf0, 0xc1, 0x07


	//----- nvinfo : EIATTR_MAXREG_COUNT
	.align		4
.L_2265:
        /*002c*/ 	.byte	0x03, 0x1b
        /*002e*/ 	.short	0x00ff


	//----- nvinfo : EIATTR_NUM_BARRIERS
	.align		4
        /*0030*/ 	.byte	0x02, 0x4c
        /*0032*/ 	.byte	0x01
	.zero		1


	//----- nvinfo : EIATTR_MERCURY_ISA_VERSION
	.align		4
        /*0034*/ 	.byte	0x03, 0x5f
        /*0036*/ 	.short	0x0000


	//----- nvinfo : EIATTR_COOP_GROUP_MASK_REGIDS
	.align		4
        /*0038*/ 	.byte	0x04, 0x29
        /*003a*/ 	.short	(.L_2267 - .L_2266)


	//   ....[0]....
.L_2266:
        /*003c*/ 	.word	0xffffffff


	//   ....[1]....
        /*0040*/ 	.word	0xffffffff


	//   ....[2]....
        /*0044*/ 	.word	0xffffffff


	//   ....[3]....
        /*0048*/ 	.word	0xffffffff


	//   ....[4]....
        /*004c*/ 	.word	0xffffffff


	//   ....[5]....
        /*0050*/ 	.word	0xffffffff


	//   ....[6]....
        /*0054*/ 	.word	0xffffffff


	//   ....[7]....
        /*0058*/ 	.word	0xffffffff


	//   ....[8]....
        /*005c*/ 	.word	0xffffffff


	//   ....[9]....
        /*0060*/ 	.word	0xffffffff


	//   ....[10]....
        /*0064*/ 	.word	0xffffffff


	//   ....[11]....
        /*0068*/ 	.word	0xffffffff


	//   ....[12]....
        /*006c*/ 	.word	0xffffffff


	//   ....[13]....
        /*0070*/ 	.word	0xffffffff


	//   ....[14]....
        /*0074*/ 	.word	0xffffffff


	//   ....[15]....
        /*0078*/ 	.word	0xffffffff


	//   ....[16]....
        /*007c*/ 	.word	0xffffffff


	//   ....[17]....
        /*0080*/ 	.word	0xffffffff


	//   ....[18]....
        /*0084*/ 	.word	0xffffffff


	//   ....[19]....
        /*0088*/ 	.word	0xffffffff


	//   ....[20]....
        /*008c*/ 	.word	0xffffffff


	//   ....[21]....
        /*0090*/ 	.word	0xffffffff


	//   ....[22]....
        /*0094*/ 	.word	0xffffffff


	//   ....[23]....
        /*0098*/ 	.word	0xffffffff


	//   ....[24]....
        /*009c*/ 	.word	0xffffffff


	//   ....[25]....
        /*00a0*/ 	.word	0xffffffff


	//   ....[26]....
        /*00a4*/ 	.word	0xffffffff


	//   ....[27]....
        /*00a8*/ 	.word	0xffffffff


	//   ....[28]....
        /*00ac*/ 	.word	0xffffffff


	//   ....[29]....
        /*00b0*/ 	.word	0xffffffff


	//   ....[30]....
        /*00b4*/ 	.word	0xffffffff


	//   ....[31]....
        /*00b8*/ 	.word	0xffffffff


	//   ....[32]....
        /*00bc*/ 	.word	0xffffffff


	//   ....[33]....
        /*00c0*/ 	.word	0xffffffff


	//   ....[34]....
        /*00c4*/ 	.word	0xffffffff


	//   ....[35]....
        /*00c8*/ 	.word	0xffffffff


	//   ....[36]....
        /*00cc*/ 	.word	0xffffffff


	//   ....[37]....
        /*00d0*/ 	.word	0xffffffff


	//   ....[38]....
        /*00d4*/ 	.word	0xffffffff


	//   ....[39]....
        /*00d8*/ 	.word	0xffffffff


	//   ....[40]....
        /*00dc*/ 	.word	0xffffffff


	//   ....[41]....
        /*00e0*/ 	.word	0xffffffff


	//   ....[42]....
        /*00e4*/ 	.word	0xffffffff


	//   ....[43]....
        /*00e8*/ 	.word	0xffffffff


	//   ....[44]....
        /*00ec*/ 	.word	0xffffffff


	//   ....[45]....
        /*00f0*/ 	.word	0xffffffff


	//   ....[46]....
        /*00f4*/ 	.word	0xffffffff


	//   ....[47]....
        /*00f8*/ 	.word	0xffffffff


	//   ....[48]....
        /*00fc*/ 	.word	0xffffffff


	//   ....[49]....
        /*0100*/ 	.word	0xffffffff


	//   ....[50]....
        /*0104*/ 	.word	0xffffffff


	//   ....[51]....
        /*0108*/ 	.word	0xffffffff


	//   ....[52]....
        /*010c*/ 	.word	0xffffffff


	//   ....[53]....
        /*0110*/ 	.word	0xffffffff


	//   ....[54]....
        /*0114*/ 	.word	0xffffffff


	//   ....[55]....
        /*0118*/ 	.word	0xffffffff


	//   ....[56]....
        /*011c*/ 	.word	0xffffffff


	//   ....[57]....
        /*0120*/ 	.word	0xffffffff


	//   ....[58]....
        /*0124*/ 	.word	0xffffffff


	//   ....[59]....
        /*0128*/ 	.word	0xffffffff


	//   ....[60]....
        /*012c*/ 	.word	0xffffffff


	//   ....[61]....
        /*0130*/ 	.word	0xffffffff


	//   ....[62]....
        /*0134*/ 	.word	0xffffffff


	//   ....[63]....
        /*0138*/ 	.word	0xffffffff


	//   ....[64]....
        /*013c*/ 	.word	0xffffffff


	//   ....[65]....
        /*0140*/ 	.word	0xffffffff


	//   ....[66]....
        /*0144*/ 	.word	0xffffffff


	//   ....[67]....
        /*0148*/ 	.word	0xffffffff


	//   ....[68]....
        /*014c*/ 	.word	0xffffffff


	//   ....[69]....
        /*0150*/ 	.word	0xffffffff


	//   ....[70]....
        /*0154*/ 	.word	0xffffffff


	//   ....[71]....
        /*0158*/ 	.word	0xffffffff


	//   ....[72]....
        /*015c*/ 	.word	0xffffffff


	//   ....[73]....
        /*0160*/ 	.word	0xffffffff


	//   ....[74]....
        /*0164*/ 	.word	0xffffffff


	//   ....[75]....
        /*0168*/ 	.word	0xffffffff


	//   ....[76]....
        /*016c*/ 	.word	0xffffffff


	//   ....[77]....
        /*0170*/ 	.word	0xffffffff


	//   ....[78]....
        /*0174*/ 	.word	0xffffffff


	//   ....[79]....
        /*0178*/ 	.word	0xffffffff


	//   ....[80]....
        /*017c*/ 	.word	0xffffffff


	//   ....[81]....
        /*0180*/ 	.word	0xffffffff


	//   ....[82]....
        /*0184*/ 	.word	0xffffffff


	//   ....[83]....
        /*0188*/ 	.word	0xffffffff


	//   ....[84]....
        /*018c*/ 	.word	0xffffffff


	//   ....[85]....
        /*0190*/ 	.word	0xffffffff


	//   ....[86]....
        /*0194*/ 	.word	0xffffffff


	//   ....[87]....
        /*0198*/ 	.word	0xffffffff


	//   ....[88]....
        /*019c*/ 	.word	0xffffffff


	//----- nvinfo : EIATTR_COOP_GROUP_INSTR_OFFSETS
	.align		4
.L_2267:
        /*01a0*/ 	.byte	0x04, 0x28
        /*01a2*/ 	.short	(.L_2269 - .L_2268)


	//   ....[0]....
.L_2268:
        /*01a4*/ 	.word	0x00000890


	//   ....[1]....
        /*01a8*/ 	.word	0x00000920


	//   ....[2]....
        /*01ac*/ 	.word	0x00000aa0


	//   ....[3]....
        /*01b0*/ 	.word	0x000038a0


	//   ....[4]....
        /*01b4*/ 	.word	0x00004190


	//   ....[5]....
        /*01b8*/ 	.word	0x000041b0


	//   ....[6]....
        /*01bc*/ 	.word	0x00004200


	//   ....[7]....
        /*01c0*/ 	.word	0x00004210


	//   ....[8]....
        /*01c4*/ 	.word	0x00004240


	//   ....[9]....
        /*01c8*/ 	.word	0x00004260


	//   ....[10]....
        /*01cc*/ 	.word	0x00004290


	//   ....[11]....
        /*01d0*/ 	.word	0x000042b0


	//   ....[12]....
        /*01d4*/ 	.word	0x000042e0


	//   ....[13]....
        /*01d8*/ 	.word	0x00004300


	//   ....[14]....
        /*01dc*/ 	.word	0x000043c0


	//   ....[15]....
        /*01e0*/ 	.word	0x00004430


	//   ....[16]....
        /*01e4*/ 	.word	0x00004450


	//   ....[17]....
        /*01e8*/ 	.word	0x00004460


	//   ....[18]....
        /*01ec*/ 	.word	0x00004470


	//   ....[19]....
        /*01f0*/ 	.word	0x00004480


	//   ....[20]....
        /*01f4*/ 	.word	0x00004960


	//   ....[21]....
        /*01f8*/ 	.word	0x00004980


	//   ....[22]....
        /*01fc*/ 	.word	0x00004990


	//   ....[23]....
        /*0200*/ 	.word	0x000049a0


	//   ....[24]....
        /*0204*/ 	.word	0x000049d0


	//   ....[25]....
        /*0208*/ 	.word	0x000049e0


	//   ....[26]....
        /*020c*/ 	.word	0x00004a10


	//   ....[27]....
        /*0210*/ 	.word	0x00004a20


	//   ....[28]....
        /*0214*/ 	.word	0x00004a50


	//   ....[29]....
        /*0218*/ 	.word	0x00004a60


	//   ....[30]....
        /*021c*/ 	.word	0x00004a90


	//   ....[31]....
        /*0220*/ 	.word	0x00004aa0


	//   ....[32]....
        /*0224*/ 	.word	0x00004ad0


	//   ....[33]....
        /*0228*/ 	.word	0x00004ae0


	//   ....[34]....
        /*022c*/ 	.word	0x00004af0


	//   ....[35]....
        /*0230*/ 	.word	0x00004b00


	//   ....[36]....
        /*0234*/ 	.word	0x00006070


	//   ....[37]....
        /*0238*/ 	.word	0x000060b0


	//   ....[38]....
        /*023c*/ 	.word	0x000061a0


	//   ....[39]....
        /*0240*/ 	.word	0x000061d0


	//   ....[40]....
        /*0244*/ 	.word	0x000062b0


	//   ....[41]....
        /*0248*/ 	.word	0x000062e0


	//   ....[42]....
        /*024c*/ 	.word	0x000063c0


	//   ....[43]....
        /*0250*/ 	.word	0x000063f0


	//   ....[44]....
        /*0254*/ 	.word	0x000064d0


	//   ....[45]....
        /*0258*/ 	.word	0x00006500


	//   ....[46]....
        /*025c*/ 	.word	0x000068f0


	//   ....[47]....
        /*0260*/ 	.word	0x00007210


	//   ....[48]....
        /*0264*/ 	.word	0x00007580


	//   ....[49]....
        /*0268*/ 	.word	0x000076f0


	//   ....[50]....
        /*026c*/ 	.word	0x00007750


	//   ....[51]....
        /*0270*/ 	.word	0x000077b0


	//   ....[52]....
        /*0274*/ 	.word	0x000077d0


	//   ....[53]....
        /*0278*/ 	.word	0x000077f0


	//   ....[54]....
        /*027c*/ 	.word	0x000078b0


	//   ....[55]....
        /*0280*/ 	.word	0x00007900


	//   ....[56]....
        /*0284*/ 	.word	0x00007960


	//   ....[57]....
        /*0288*/ 	.word	0x00007980


	//   ....[58]....
        /*028c*/ 	.word	0x000079a0


	//   ....[59]....
        /*0290*/ 	.word	0x00007cf0


	//   ....[60]....
        /*0294*/ 	.word	0x00007d70


	//   ....[61]....
        /*0298*/ 	.word	0x00007e20


	//   ....[62]....
        /*029c*/ 	.word	0x00007e90


	//   ....[63]....
        /*02a0*/ 	.word	0x00007f20


	//   ....[64]....
        /*02a4*/ 	.word	0x00007f90


	//   ....[65]....
        /*02a8*/ 	.word	0x00008020


	//   ....[66]....
        /*02ac*/ 	.word	0x00008090


	//   ....[67]....
        /*02b0*/ 	.word	0x00008130


	//   ....[68]....
        /*02b4*/ 	.word	0x000081a0


	//   ....[69]....
        /*02b8*/ 	.word	0x00008220


	//   ....[70]....
        /*02bc*/ 	.word	0x00008290


	//   ....[71]....
        /*02c0*/ 	.word	0x00008310


	//   ....[72]....
        /*02c4*/ 	.word	0x00008380


	//   ....[73]....
        /*02c8*/ 	.word	0x00008400


	//   ....[74]....
        /*02cc*/ 	.word	0x00008480


	//   ....[75]....
        /*02d0*/ 	.word	0x00008520


	//   ....[76]....
        /*02d4*/ 	.word	0x00008590


	//   ....[77]....
        /*02d8*/ 	.word	0x00008610


	//   ....[78]....
        /*02dc*/ 	.word	0x00008680


	//   ....[79]....
        /*02e0*/ 	.word	0x00008700


	//   ....[80]....
        /*02e4*/ 	.word	0x00008770


	//   ....[81]....
        /*02e8*/ 	.word	0x00008800


	//   ....[82]....
        /*02ec*/ 	.word	0x00008870


	//   ....[83]....
        /*02f0*/ 	.word	0x000088f0


	//   ....[84]....
        /*02f4*/ 	.word	0x00008960


	//   ....[85]....
        /*02f8*/ 	.word	0x000089e0


	//   ....[86]....
        /*02fc*/ 	.word	0x00008a50


	//   ....[87]....
        /*0300*/ 	.word	0x00008ac0


	//   ....[88]....
        /*0304*/ 	.word	0x00008b30


	//----- nvinfo : EIATTR_EXIT_INSTR_OFFSETS
	.align		4
.L_2269:
        /*0308*/ 	.byte	0x04, 0x1c
        /*030a*/ 	.short	(.L_2271 - .L_2270)


	//   ....[0]....
.L_2270:
        /*030c*/ 	.word	0x00007a70


	//   ....[1]....
        /*0310*/ 	.word	0x00007c90


	//----- nvinfo : EIATTR_MAX_THREADS
	.align		4
.L_2271:
        /*0314*/ 	.byte	0x04, 0x05
        /*0316*/ 	.short	(.L_2273 - .L_2272)
.L_2272:
        /*0318*/ 	.word	0x00000040
        /*031c*/ 	.word	0x00000001
        /*0320*/ 	.word	0x00000001


	//----- nvinfo : EIATTR_CRS_STACK_SIZE
	.align		4
.L_2273:
        /*0324*/ 	.byte	0x04, 0x1e
        /*0326*/ 	.short	(.L_2275 - .L_2274)
.L_2274:
        /*0328*/ 	.word	0x00000000
.L_2275:


//--------------------- .nv.info._Z25selective_scan_bwd_kernelI32Selective_Scan_bwd_kernel_traitsILi64ELi16ELb1ELb0ELb1ELb1ELb1EN3c108BFloat16EfEEv12SSMParamsBwd --------------------------
	.section	.nv.info._Z25selective_scan_bwd_kernelI32Selective_Scan_bwd_kernel_traitsILi64ELi16ELb1ELb0ELb1ELb1ELb1EN3c108BFloat16EfEEv12SSMParamsBwd,"",@"SHT_CUDA_INFO"
	.sectionflags	@""
	.align	4


	//----- nvinfo : EIATTR_CUDA_API_VERSION
	.align		4
        /*0000*/ 	.byte	0x04, 0x37
        /*0002*/ 	.short	(.L_2277 - .L_2276)
.L_2276:
        /*0004*/ 	.word	0x00000082


	//----- nvinfo : EIATTR_SW2861232_WAR
	.align		4
.L_2277:
        /*0008*/ 	.byte	0x01, 0x35
	.zero		2


	//----- nvinfo : EIATTR_PARAM_CBANK
	.align		4
        /*000c*/ 	.byte	0x04, 0x0a
        /*000e*/ 	.short	(.L_2279 - .L_2278)
	.align		4
.L_2278:
        /*0010*/ 	.word	index@(.nv.constant0._Z25selective_scan_bwd_kernelI32Selective_Scan_bwd_kernel_traitsILi64ELi16ELb1ELb0ELb1ELb1ELb1EN3c108BFloat16EfEEv12SSMParamsBwd)
        /*0014*/ 	.short	0x0160
        /*0016*/ 	.short	0x01f0


	//----- nvinfo : EIATTR_CBANK_PARAM_SIZE
	.align		4
.L_2279:
        /*0018*/ 	.byte	0x03, 0x19
        /*001a*/ 	.short	0x01f0


	//----- nvinfo : EIATTR_KPARAM_INFO
	.align		4
        /*001c*/ 	.byte	0x04, 0x17
        /*001e*/ 	.short	(.L_2281 - .L_2280)
.L_2280:
        /*0020*/ 	.word	0x00000000
        /*0024*/ 	.short	0x0000
        /*0026*/ 	.short	0x0000
        /*0028*/ 	.byte	0x00, 0xf0, 0xc1, 0x07


	//----- nvinfo : EIATTR_MAXREG_COUNT
	.align		4
.L_2281:
        /*002c*/ 	.byte	0x03, 0x1b
        /*002e*/ 	.short	0x00ff


	//----- nvinfo : EIATTR_NUM_BARRIERS
	.align		4
        /*0030*/ 	.byte	0x02, 0x4c
        /*0032*/ 	.byte	0x01
	.zero		1


	//----- nvinfo : EIATTR_MERCURY_ISA_VERSION
	.align		4
        /*0034*/ 	.byte	0x03, 0x5f
        /*0036*/ 	.short	0x0000


	//----- nvinfo : EIATTR_COOP_GROUP_MASK_REGIDS
	.align		4
        /*0038*/ 	.byte	0x04, 0x29
        /*003a*/ 	.short	(.L_2283 - .L_2282)


	//   ....[0]....
.L_2282:
        /*003c*/ 	.word	0xffffffff


	//   ....[1]....
        /*0040*/ 	.word	0xffffffff


	//   ....[2]....
        /*0044*/ 	.word	0xffffffff


	//   ....[3]....
        /*0048*/ 	.word	0xffffffff


	//   ....[4]....
        /*004c*/ 	.word	0xffffffff


	//   ....[5]....
        /*0050*/ 	.word	0xffffffff


	//   ....[6]....
        /*0054*/ 	.word	0xffffffff


	//   ....[7]....
        /*0058*/ 	.word	0xffffffff


	//   ....[8]....
        /*005c*/ 	.word	0xffffffff


	//   ....[9]....
        /*0060*/ 	.word	0xffffffff


	//   ....[10]....
        /*0064*/ 	.word	0xffffffff


	//   ....[11]....
        /*0068*/ 	.word	0xffffffff


	//   ....[12]....
        /*006c*/ 	.word	0xffffffff


	//   ....[13]....
        /*0070*/ 	.word	0xffffffff


	//   ....[14]....
        /*0074*/ 	.word	0xffffffff


	//   ....[15]....
        /*0078*/ 	.word	0xffffffff


	//   ....[16]....
        /*007c*/ 	.word	0xffffffff


	//   ....[17]....
        /*0080*/ 	.word	0xffffffff


	//   ....[18]....
        /*0084*/ 	.word	0xffffffff


	//   ....[19]....
        /*0088*/ 	.word	0xffffffff


	//   ....[20]....
        /*008c*/ 	.word	0xffffffff


	//   ....[21]....
        /*0090*/ 	.word	0xffffffff


	//   ....[22]....
        /*0094*/ 	.word	0xffffffff


	//   ....[23]....
        /*0098*/ 	.word	0xffffffff


	//   ....[24]....
        /*009c*/ 	.word	0xffffffff


	//   ....[25]....
        /*00a0*/ 	.word	0xffffffff


	//   ....[26]....
        /*00a4*/ 	.word	0xffffffff


	//   ....[27]....
        /*00a8*/ 	.word	0xffffffff


	//   ....[28]....
        /*00ac*/ 	.word	0xffffffff


	//   ....[29]....
        /*00b0*/ 	.word	0xffffffff


	//   ....[30]....
        /*00b4*/ 	.word	0xffffffff


	//   ....[31]....
        /*00b8*/ 	.word	0xffffffff


	//   ....[32]....
        /*00bc*/ 	.word	0xffffffff


	//   ....[33]....
        /*00c0*/ 	.word	0xffffffff


	//   ....[34]....
        /*00c4*/ 	.word	0xffffffff


	//   ....[35]....
        /*00c8*/ 	.word	0xffffffff


	//   ....[36]....
        /*00cc*/ 	.word	0xffffffff


	//   ....[37]....
        /*00d0*/ 	.word	0xffffffff


	//   ....[38]....
        /*00d4*/ 	.word	0xffffffff


	//   ....[39]....
        /*00d8*/ 	.word	0xffffffff


	//   ....[40]....
        /*00dc*/ 	.word	0xffffffff


	//   ....[41]....
        /*00e0*/ 	.word	0xffffffff


	//   ....[42]....
        /*00e4*/ 	.word	0xffffffff


	//   ....[43]....
        /*00e8*/ 	.word	0xffffffff


	//   ....[44]....
        /*00ec*/ 	.word	0xffffffff


	//   ....[45]....
        /*00f0*/ 	.word	0xffffffff


	//   ....[46]....
        /*00f4*/ 	.word	0xffffffff


	//   ....[47]....
        /*00f8*/ 	.word	0xffffffff


	//   ....[48]....
        /*00fc*/ 	.word	0xffffffff


	//   ....[49]....
        /*0100*/ 	.word	0xffffffff


	//   ....[50]....
        /*0104*/ 	.word	0xffffffff


	//   ....[51]....
        /*0108*/ 	.word	0xffffffff


	//   ....[52]....
        /*010c*/ 	.word	0xffffffff


	//   ....[53]....
        /*0110*/ 	.word	0xffffffff


	//   ....[54]....
        /*0114*/ 	.word	0xffffffff


	//   ....[55]....
        /*0118*/ 	.word	0xffffffff


	//   ....[56]....
        /*011c*/ 	.word	0xffffffff


	//   ....[57]....
        /*0120*/ 	.word	0xffffffff


	//   ....[58]....
        /*0124*/ 	.word	0xffffffff


	//   ....[59]....
        /*0128*/ 	.word	0xffffffff


	//   ....[60]....
        /*012c*/ 	.word	0xffffffff


	//   ....[61]....
        /*0130*/ 	.word	0xffffffff


	//   ....[62]....
        /*0134*/ 	.word	0xffffffff


	//   ....[63]....
        /*0138*/ 	.word	0xffffffff


	//   ....[64]....
        /*013c*/ 	.word	0xffffffff


	//   ....[65]....
        /*0140*/ 	.word	0xffffffff


	//   ....[66]....
        /*0144*/ 	.word	0xffffffff


	//   ....[67]....
        /*0148*/ 	.word	0xffffffff


	//   ....[68]....
        /*014c*/ 	.word	0xffffffff


	//   ....[69]....
        /*0150*/ 	.word	0xffffffff


	//   ....[70]....
        /*0154*/ 	.word	0xffffffff


	//   ....[71]....
        /*0158*/ 	.word	0xffffffff


	//   ....[72]....
        /*015c*/ 	.word	0xffffffff


	//   ....[73]....
        /*0160*/ 	.word	0xffffffff


	//   ....[74]....
        /*0164*/ 	.word	0xffffffff


	//   ....[75]....
        /*0168*/ 	.word	0xffffffff


	//   ....[76]....
        /*016c*/ 	.word	0xffffffff


	//   ....[77]....
        /*0170*/ 	.word	0xffffffff


	//   ....[78]....
        /*0174*/ 	.word	0xffffffff


	//   ....[79]....
        /*0178*/ 	.word	0xffffffff


	//   ....[80]....
        /*017c*/ 	.word	0xffffffff


	//   ....[81]....
        /*0180*/ 	.word	0xffffffff


	//   ....[82]....
        /*0184*/ 	.word	0xffffffff


	//   ....[83]....
        /*0188*/ 	.word	0xffffffff


	//   ....[84]....
        /*018c*/ 	.word	0xffffffff


	//   ....[85]....
        /*0190*/ 	.word	0xffffffff


	//   ....[86]....
        /*0194*/ 	.word	0xffffffff


	//   ....[87]....
        /*0198*/ 	.word	0xffffffff


	//   ....[88]....
        /*019c*/ 	.word	0xffffffff


	//   ....[89]....
        /*01a0*/ 	.word	0xffffffff


	//   ....[90]....
        /*01a4*/ 	.word	0xffffffff


	//   ....[91]....
        /*01a8*/ 	.word	0xffffffff


	//   ....[92]....
        /*01ac*/ 	.word	0xffffffff


	//----- nvinfo : EIATTR_COOP_GROUP_INSTR_OFFSETS
	.align		4
.L_2283:
        /*01b0*/ 	.byte	0x04, 0x28
        /*01b2*/ 	.short	(.L_2285 - .L_2284)


	//   ....[0]....
.L_2284:
        /*01b4*/ 	.word	0x00000840


	//   ....[1]....
        /*01b8*/ 	.word	0x000008d0


	//   ....[2]....
        /*01bc*/ 	.word	0x00000ba0


	//   ....[3]....
        /*01c0*/ 	.word	0x00003060


	//   ....[4]....
        /*01c4*/ 	.word	0x00003810


	//   ....[5]....
        /*01c8*/ 	.word	0x00004040


	//   ....[6]....
        /*01cc*/ 	.word	0x000044e0


	//   ....[7]....
        /*01d0*/ 	.word	0x00004d50


	//   ....[8]....
        /*01d4*/ 	.word	0x000055f0


	//   ....[9]....
        /*01d8*/ 	.word	0x00005610


	//   ....[10]....
        /*01dc*/ 	.word	0x00005660


	//   ....[11]....
        /*01e0*/ 	.word	0x00005670


	//   ....[12]....
        /*01e4*/ 	.word	0x000056a0


	//   ....[13]....
        /*01e8*/ 	.word	0x000056c0


	//   ....[14]....
        /*01ec*/ 	.word	0x000056f0


	//   ....[15]....
        /*01f0*/ 	.word	0x00005710


	//   ....[16]....
        /*01f4*/ 	.word	0x00005740


	//   ....[17]....
        /*01f8*/ 	.word	0x00005760


	//   ....[18]....
        /*01fc*/ 	.word	0x00005830


	//   ....[19]....
        /*0200*/ 	.word	0x000058a0


	//   ....[20]....
        /*0204*/ 	.word	0x000058c0


	//   ....[21]....
        /*0208*/ 	.word	0x000058d0


	//   ....[22]....
        /*020c*/ 	.word	0x000058e0


	//   ....[23]....
        /*0210*/ 	.word	0x000058f0


	//   ....[24]....
        /*0214*/ 	.word	0x00005dd0


	//   ....[25]....
        /*0218*/ 	.word	0x00005df0


	//   ....[26]....
        /*021c*/ 	.word	0x00005e00


	//   ....[27]....
        /*0220*/ 	.word	0x00005e10


	//   ....[28]....
        /*0224*/ 	.word	0x00005e40


	//   ....[29]....
        /*0228*/ 	.word	0x00005e50


	//   ....[30]....
        /*022c*/ 	.word	0x00005e80


	//   ....[31]....
        /*0230*/ 	.word	0x00005e90


	//   ....[32]....
        /*0234*/ 	.word	0x00005ec0


	//   ....[33]....
        /*0238*/ 	.word	0x00005ed0


	//   ....[34]....
        /*023c*/ 	.word	0x00005f00


	//   ....[35]....
        /*0240*/ 	.word	0x00005f10


	//   ....[36]....
        /*0244*/ 	.word	0x00005f40


	//   ....[37]....
        /*0248*/ 	.word	0x00005f50


	//   ....[38]....
        /*024c*/ 	.word	0x00005f60


	//   ....[39]....
        /*0250*/ 	.word	0x00005f70


	//   ....[40]....
        /*0254*/ 	.word	0x000074f0


	//   ....[41]....
        /*0258*/ 	.word	0x00007530


	//   ....[42]....
        /*025c*/ 	.word	0x00007620


	//   ....[43]....
        /*0260*/ 	.word	0x00007650


	//   ....[44]....
        /*0264*/ 	.word	0x00007700


	//   ....[45]....
        /*0268*/ 	.word	0x00007730


	//   ....[46]....
        /*026c*/ 	.word	0x000077f0


	//   ....[47]....
        /*0270*/ 	.word	0x00007820


	//   ....[48]....
        /*0274*/ 	.word	0x00007900


	//   ....[49]....
        /*0278*/ 	.word	0x00007930


	//   ....[50]....
        /*027c*/ 	.word	0x00007df0


	//   ....[51]....
        /*0280*/ 	.word	0x00008650


	//   ....[52]....
        /*0284*/ 	.word	0x00008990


	//   ....[53]....
        /*0288*/ 	.word	0x00008b00


	//   ....[54]....
        /*028c*/ 	.word	0x00008b60


	//   ....[55]....
        /*0290*/ 	.word	0x00008bc0


	//   ....[56]....
        /*0294*/ 	.word	0x00008be0


	//   ....[57]....
        /*0298*/ 	.word	0x00008c00


	//   ....[58]....
        /*029c*/ 	.word	0x00008cc0


	//   ....[59]....
        /*02a0*/ 	.word	0x00008d10


	//   ....[60]....
        /*02a4*/ 	.word	0x00008d70


	//   ....[61]....
        /*02a8*/ 	.word	0x00008d90


	//   ....[62]....
        /*02ac*/ 	.word	0x00008db0


	//   ....[63]....
        /*02b0*/ 	.word	0x00009100


	//   ....[64]....
        /*02b4*/ 	.word	0x00009180


	//   ....[65]....
        /*02b8*/ 	.word	0x00009230


	//   ....[66]....
        /*02bc*/ 	.word	0x000092a0


	//   ....[67]....
        /*02c0*/ 	.word	0x00009330


	//   ....[68]....
        /*02c4*/ 	.word	0x000093a0


	//   ....[69]....
        /*02c8*/ 	.word	0x00009430


	//   ....[70]....
        /*02cc*/ 	.word	0x000094a0


	//   ....[71]....
        /*02d0*/ 	.word	0x00009540


	//   ....[72]....
        /*02d4*/ 	.word	0x000095b0


	//   ....[73]....
        /*02d8*/ 	.word	0x00009630


	//   ....[74]....
        /*02dc*/ 	.word	0x000096a0


	//   ....[75]....
        /*02e0*/ 	.word	0x00009720


	//   ....[76]....
        /*02e4*/ 	.word	0x00009790


	//   ....[77]....
        /*02e8*/ 	.word	0x00009810


	//   ....[78]....
        /*02ec*/ 	.word	0x00009890


	//   ....[79]....
        /*02f0*/ 	.word	0x00009930


	//   ....[80]....
        /*02f4*/ 	.word	0x000099a0


	//   ....[81]....
        /*02f8*/ 	.word	0x00009a20


	//   ....[82]....
        /*02fc*/ 	.word	0x00009a90


	//   ....[83]....
        /*0300*/ 	.word	0x00009b10


	//   ....[84]....
        /*0304*/ 	.word	0x00009b80


	//   ....[85]....
        /*0308*/ 	.word	0x00009c00


	//   ....[86]....
        /*030c*/ 	.word	0x00009c70


	//   ....[87]....
        /*0310*/ 	.word	0x00009cf0


	//   ....[88]....
        /*0314*/ 	.word	0x00009d60


	//   ....[89]....
        /*0318*/ 	.word	0x00009de0


	//   ....[90]....
        /*031c*/ 	.word	0x00009e50


	//   ....[91]....
        /*0320*/ 	.word	0x00009ec0


	//   ....[92]....
        /*0324*/ 	.word	0x00009f30


	//----- nvinfo : EIATTR_EXIT_INSTR_OFFSETS
	.align		4
.L_2285:
        /*0328*/ 	.byte	0x04, 0x1c
        /*032a*/ 	.short	(.L_2287 - .L_2286)


	//   ....[0]....
.L_2286:
        /*032c*/ 	.word	0x00008e80


	//   ....[1]....
        /*0330*/ 	.word	0x000090a0


	//----- nvinfo : EIATTR_MAX_THREADS
	.align		4
.L_2287:
        /*0334*/ 	.byte	0x04, 0x05
        /*0336*/ 	.short	(.L_2289 - .L_2288)
.L_2288:
        /*0338*/ 	.word	0x00000040
        /*033c*/ 	.word	0x00000001
        /*0340*/ 	.word	0x00000001


	//----- nvinfo : EIATTR_CRS_STACK_SIZE
	.align		4
.L_2289:
        /*0344*/ 	.byte	0x04, 0x1e
        /*0346*/ 	.short	(.L_2291 - .L_2290)
.L_2290:
        /*0348*/ 	.word	0x00000000
.L_2291:


//--------------------- .nv.info._Z25selective_scan_bwd_kernelI32Selective_Scan_bwd_kernel_traitsILi64ELi16ELb1ELb1ELb0ELb0ELb0EN3c108BFloat16EfEEv12SSMParamsBwd --------------------------
	.section	.nv.info._Z25selective_scan_bwd_kernelI32Selective_Scan_bwd_kernel_traitsILi64ELi16ELb1ELb1ELb0ELb0ELb0EN3c108BFloat16EfEEv12SSMParamsBwd,"",@"SHT_CUDA_INFO"
	.sectionflags	@""
	.align	4


	//----- nvinfo : EIATTR_CUDA_API_VERSION
	.align		4
        /*0000*/ 	.byte	0x04, 0x37
        /*0002*/ 	.short	(.L_2293 - .L_2292)
.L_2292:
        /*0004*/ 	.word	0x00000082


	//----- nvinfo : EIATTR_SW2861232_WAR
	.align		4
.L_2293:
        /*0008*/ 	.byte	0x01, 0x35
	.zero		2


	//----- nvinfo : EIATTR_PARAM_CBANK
	.align		4
        /*000c*/ 	.byte	0x04, 0x0a
        /*000e*/ 	.short	(.L_2295 - .L_2294)
	.align		4
.L_2294:
        /*0010*/ 	.word	index@(.nv.constant0._Z25selective_scan_bwd_kernelI32Selective_Scan_bwd_kernel_traitsILi64ELi16ELb1ELb1ELb0ELb0ELb0EN3c108BFloat16EfEEv12SSMParamsBwd)
        /*0014*/ 	.short	0x0160
        /*0016*/ 	.short	0x01f0


	//----- nvinfo : EIATTR_CBANK_PARAM_SIZE
	.align		4
.L_2295:
        /*0018*/ 	.byte	0x03, 0x19
        /*001a*/ 	.short	0x01f0


	//----- nvinfo : EIATTR_KPARAM_INFO
	.align		4
        /*001c*/ 	.byte	0x04, 0x17
        /*001e*/ 	.short	(.L_2297 - .L_2296)
.L_2296:
        /*0020*/ 	.word	0x00000000
        /*0024*/ 	.short	0x0000
        /*0026*/ 	.short	0x0000
        /*0028*/ 	.byte	0x00, 0xf0, 0xc1, 0x07


	//----- nvinfo : EIATTR_MAXREG_COUNT
	.align		4
.L_2297:
        /*002c*/ 	.byte	0x03, 0x1b
        /*002e*/ 	.short	0x00ff


	//----- nvinfo : EIATTR_NUM_BARRIERS
	.align		4
        /*0030*/ 	.byte	0x02, 0x4c
        /*0032*/ 	.byte	0x01
	.zero		1


	//----- nvinfo : EIATTR_MERCURY_ISA_VERSION
	.align		4
        /*0034*/ 	.byte	0x03, 0x5f
        /*0036*/ 	.short	0x0000


	//----- nvinfo : EIATTR_COOP_GROUP_MASK_REGIDS
	.align		4
        /*0038*/ 	.byte	0x04, 0x29
        /*003a*/ 	.short	(.L_2299 - .L_2298)


	//   ....[0]....
.L_2298:
        /*003c*/ 	.word	0xffffffff


	//   ....[1]....
        /*0040*/ 	.word	0xffffffff


	//   ....[2]....
        /*0044*/ 	.word	0xffffffff


	//   ....[3]....
        /*0048*/ 	.word	0xffffffff


	//   ....[4]....
        /*004c*/ 	.word	0xffffffff


	//   ....[5]....
        /*0050*/ 	.word	0xffffffff


	//   ....[6]....
        /*0054*/ 	.word	0xffffffff


	//   ....[7]....
        /*0058*/ 	.word	0xffffffff


	//   ....[8]....
        /*005c*/ 	.word	0xffffffff


	//   ....[9]....
        /*0060*/ 	.word	0xffffffff


	//   ....[10]....
        /*0064*/ 	.word	0xffffffff


	//   ....[11]....
        /*0068*/ 	.word	0xffffffff


	//   ....[12]....
        /*006c*/ 	.word	0xffffffff


	//   ....[13]....
        /*0070*/ 	.word	0xffffffff


	//   ....[14]....
        /*0074*/ 	.word	0xffffffff


	//   ....[15]....
        /*0078*/ 	.word	0xffffffff


	//   ....[16]....
        /*007c*/ 	.word	0xffffffff


	//   ....[17]....
        /*0080*/ 	.word	0xffffffff


	//   ....[18]....
        /*0084*/ 	.word	0xffffffff


	//   ....[19]....
        /*0088*/ 	.word	0xffffffff


	//   ....[20]....
        /*008c*/ 	.word	0xffffffff


	//   ....[21]....
        /*0090*/ 	.word	0xffffffff


	//   ....[22]....
        /*0094*/ 	.word	0xffffffff


	//   ....[23]....
        /*0098*/ 	.word	0xffffffff


	//   ....[24]....
        /*009c*/ 	.word	0xffffffff


	//   ....[25]....
        /*00a0*/ 	.word	0xffffffff


	//   ....[26]....
        /*00a4*/ 	.word	0xffffffff


	//   ....[27]....
        /*00a8*/ 	.word	0xffffffff


	//   ....[28]....
        /*00ac*/ 	.word	0xffffffff


	//   ....[29]....
        /*00b0*/ 	.word	0xffffffff


	//   ....[30]....
        /*00b4*/ 	.word	0xffffffff


	//   ....[31]....
        /*00b8*/ 	.word	0xffffffff


	//   ....[32]....
        /*00bc*/ 	.word	0xffffffff


	//   ....[33]....
        /*00c0*/ 	.word	0xffffffff


	//   ....[34]....
        /*00c4*/ 	.word	0xffffffff


	//   ....[35]....
        /*00c8*/ 	.word	0xffffffff


	//   ....[36]....
        /*00cc*/ 	.word	0xffffffff


	//   ....[37]....
        /*00d0*/ 	.word	0xffffffff


	//   ....[38]....
        /*00d4*/ 	.word	0xffffffff


	//   ....[39]....
        /*00d8*/ 	.word	0xffffffff


	//   ....[40]....
        /*00dc*/ 	.word	0xffffffff


	//   ....[41]....
        /*00e0*/ 	.word	0xffffffff


	//   ....[42]....
        /*00e4*/ 	.word	0xffffffff


	//   ....[43]....
        /*00e8*/ 	.word	0xffffffff


	//   ....[44]....
        /*00ec*/ 	.word	0xffffffff


	//   ....[45]....
        /*00f0*/ 	.word	0xffffffff


	//   ....[46]....
        /*00f4*/ 	.word	0xffffffff


	//   ....[47]....
        /*00f8*/ 	.word	0xffffffff


	//   ....[48]....
        /*00fc*/ 	.word	0xffffffff


	//   ....[49]....
        /*0100*/ 	.word	0xffffffff


	//   ....[50]....
        /*0104*/ 	.word	0xffffffff


	//   ....[51]....
        /*0108*/ 	.word	0xffffffff


	//   ....[52]....
        /*010c*/ 	.word	0xffffffff


	//   ....[53]....
        /*0110*/ 	.word	0xffffffff


	//   ....[54]....
        /*0114*/ 	.word	0xffffffff


	//   ....[55]....
        /*0118*/ 	.word	0xffffffff


	//   ....[56]....
        /*011c*/ 	.word	0xffffffff


	//   ....[57]....
        /*0120*/ 	.word	0xffffffff


	//   ....[58]....
        /*0124*/ 	.word	0xffffffff


	//   ....[59]....
        /*0128*/ 	.word	0xffffffff


	//   ....[60]....
        /*012c*/ 	.word	0xffffffff


	//   ....[61]....
        /*0130*/ 	.word	0xffffffff


	//   ....[62]....
        /*0134*/ 	.word	0xffffffff


	//   ....[63]....
        /*0138*/ 	.word	0xffffffff


	//   ....[64]....
        /*013c*/ 	.word	0xffffffff


	//   ....[65]....
        /*0140*/ 	.word	0xffffffff


	//   ....[66]....
        /*0144*/ 	.word	0xffffffff


	//   ....[67]....
        /*0148*/ 	.word	0xffffffff


	//   ....[68]....
        /*014c*/ 	.word	0xffffffff


	//   ....[69]....
        /*0150*/ 	.word	0xffffffff


	//   ....[70]....
        /*0154*/ 	.word	0xffffffff


	//   ....[71]....
        /*0158*/ 	.word	0xffffffff


	//   ....[72]....
        /*015c*/ 	.word	0xffffffff


	//   ....[73]....
        /*0160*/ 	.word	0xffffffff


	//   ....[74]....
        /*0164*/ 	.word	0xffffffff


	//   ....[75]....
        /*0168*/ 	.word	0xffffffff


	//   ....[76]....
        /*016c*/ 	.word	0xffffffff


	//   ....[77]....
        /*0170*/ 	.word	0xffffffff


	//   ....[78]....
        /*0174*/ 	.word	0xffffffff


	//   ....[79]....
        /*0178*/ 	.word	0xffffffff


	//   ....[80]....
        /*017c*/ 	.word	0xffffffff


	//   ....[81]....
        /*0180*/ 	.word	0xffffffff


	//   ....[82]....
        /*0184*/ 	.word	0xffffffff


	//   ....[83]....
        /*0188*/ 	.word	0xffffffff


	//   ....[84]....
        /*018c*/ 	.word	0xffffffff


	//   ....[85]....
        /*0190*/ 	.word	0xffffffff


	//   ....[86]....
        /*0194*/ 	.word	0xffffffff


	//   ....[87]....
        /*0198*/ 	.word	0xffffffff


	//----- nvinfo : EIATTR_COOP_GROUP_INSTR_OFFSETS
	.align		4
.L_2299:
        /*019c*/ 	.byte	0x04, 0x28
        /*019e*/ 	.short	(.L_2301 - .L_2300)


	//   ....[0]....
.L_2300:
        /*01a0*/ 	.word	0x000008b0


	//   ....[1]....
        /*01a4*/ 	.word	0x00000960


	//   ....[2]....
        /*01a8*/ 	.word	0x00000b70


	//   ....[3]....
        /*01ac*/ 	.word	0x00001670


	//   ....[4]....
        /*01b0*/ 	.word	0x00001ed0


	//   ....[5]....
        /*01b4*/ 	.word	0x00001ef0


	//   ....[6]....
        /*01b8*/ 	.word	0x00001f40


	//   ....[7]....
        /*01bc*/ 	.word	0x00001f50


	//   ....[8]....
        /*01c0*/ 	.word	0x00001f80


	//   ....[9]....
        /*01c4*/ 	.word	0x00001fa0


	//   ....[10]....
        /*01c8*/ 	.word	0x00001fd0


	//   ....[11]....
        /*01cc*/ 	.word	0x00001ff0


	//   ....[12]....
        /*01d0*/ 	.word	0x00002020


	//   ....[13]....
        /*01d4*/ 	.word	0x00002040


	//   ....[14]....
        /*01d8*/ 	.word	0x00002110


	//   ....[15]....
        /*01dc*/ 	.word	0x00002180


	//   ....[16]....
        /*01e0*/ 	.word	0x000021a0


	//   ....[17]....
        /*01e4*/ 	.word	0x000021b0


	//   ....[18]....
        /*01e8*/ 	.word	0x000021c0


	//   ....[19]....
        /*01ec*/ 	.word	0x000021d0


	//   ....[20]....
        /*01f0*/ 	.word	0x000027b0


	//   ....[21]....
        /*01f4*/ 	.word	0x000027d0


	//   ....[22]....
        /*01f8*/ 	.word	0x000027e0


	//   ....[23]....
        /*01fc*/ 	.word	0x000027f0


	//   ....[24]....
        /*0200*/ 	.word	0x00002820


	//   ....[25]....
        /*0204*/ 	.word	0x00002830


	//   ....[26]....
        /*0208*/ 	.word	0x00002860


	//   ....[27]....
        /*020c*/ 	.word	0x00002870


	//   ....[28]....
        /*0210*/ 	.word	0x000028a0


	//   ....[29]....
        /*0214*/ 	.word	0x000028b0


	//   ....[30]....
        /*0218*/ 	.word	0x000028e0


	//   ....[31]....
        /*021c*/ 	.word	0x000028f0


	//   ....[32]....
        /*0220*/ 	.word	0x00002920


	//   ....[33]....
        /*0224*/ 	.word	0x00002930


	//   ....[34]....
        /*0228*/ 	.word	0x00002940


	//   ....[35]....
        /*022c*/ 	.word	0x00002950


	//   ....[36]....
        /*0230*/ 	.word	0x00003eb0


	//   ....[37]....
        /*0234*/ 	.word	0x00003ef0


	//   ....[38]....
        /*0238*/ 	.word	0x00003ff0


	//   ....[39]....
        /*023c*/ 	.word	0x00004020


	//   ....[40]....
        /*0240*/ 	.word	0x00004100


	//   ....[41]....
        /*0244*/ 	.word	0x00004130


	//   ....[42]....
        /*0248*/ 	.word	0x00004210


	//   ....[43]....
        /*024c*/ 	.word	0x00004240


	//   ....[44]....
        /*0250*/ 	.word	0x00004320


	//   ....[45]....
        /*0254*/ 	.word	0x00004350


	//   ....[46]....
        /*0258*/ 	.word	0x00004920


	//   ....[47]....
        /*025c*/ 	.word	0x00004cc0


	//   ....[48]....
        /*0260*/ 	.word	0x00004db0


	//   ....[49]....
        /*0264*/ 	.word	0x00004e10


	//   ....[50]....
        /*0268*/ 	.word	0x00004e70


	//   ....[51]....
        /*026c*/ 	.word	0x00004e90


	//   ....[52]....
        /*0270*/ 	.word	0x00004eb0


	//   ....[53]....
        /*0274*/ 	.word	0x00004f70


	//   ....[54]....
        /*0278*/ 	.word	0x00004fc0


	//   ....[55]....
        /*027c*/ 	.word	0x00005010


	//   ....[56]....
        /*0280*/ 	.word	0x00005040


	//   ....[57]....
        /*0284*/ 	.word	0x00005060


	//   ....[58]....
        /*0288*/ 	.word	0x000053b0


	//   ....[59]....
        /*028c*/ 	.word	0x00005430


	//   ....[60]....
        /*0290*/ 	.word	0x000054e0


	//   ....[61]....
        /*0294*/ 	.word	0x00005550


	//   ....[62]....
        /*0298*/ 	.word	0x000055e0


	//   ....[63]....
        /*029c*/ 	.word	0x00005650


	//   ....[64]....
        /*02a0*/ 	.word	0x000056f0


	//   ....[65]....
        /*02a4*/ 	.word	0x00005760


	//   ....[66]....
        /*02a8*/ 	.word	0x00005800


	//   ....[67]....
        /*02ac*/ 	.word	0x00005870


	//   ....[68]....
        /*02b0*/ 	.word	0x000058f0


	//   ....[69]....
        /*02b4*/ 	.word	0x00005960


	//   ....[70]....
        /*02b8*/ 	.word	0x000059e0


	//   ....[71]....
        /*02bc*/ 	.word	0x00005a50


	//   ....[72]....
        /*02c0*/ 	.word	0x00005ad0


	//   ....[73]....
        /*02c4*/ 	.word	0x00005b50


	//   ....[74]....
        /*02c8*/ 	.word	0x00005bf0


	//   ....[75]....
        /*02cc*/ 	.word	0x00005c60


	//   ....[76]....
        /*02d0*/ 	.word	0x00005ce0


	//   ....[77]....
        /*02d4*/ 	.word	0x00005d50


	//   ....[78]....
        /*02d8*/ 	.word	0x00005dd0


	//   ....[79]....
        /*02dc*/ 	.word	0x00005e40


	//   ....[80]....
        /*02e0*/ 	.word	0x00005ee0


	//   ....[81]....
        /*02e4*/ 	.word	0x00005f50


	//   ....[82]....
        /*02e8*/ 	.word	0x00005fd0


	//   ....[83]....
        /*02ec*/ 	.word	0x00006040


	//   ....[84]....
        /*02f0*/ 	.word	0x000060c0


	//   ....[85]....
        /*02f4*/ 	.word	0x00006130


	//   ....[86]....
        /*02f8*/ 	.word	0x000061a0


	//   ....[87]....
        /*02fc*/ 	.word	0x00006210


	//----- nvinfo : EIATTR_EXIT_INSTR_OFFSETS
	.align		4
.L_2301:
        /*0300*/ 	.byte	0x04, 0x1c
        /*0302*/ 	.short	(.L_2303 - .L_2302)


	//   ....[0]....
.L_2302:
        /*0304*/ 	.word	0x00005130


	//   ....[1]....
        /*0308*/ 	.word	0x00005350


	//----- nvinfo : EIATTR_MAX_THREADS
	.align		4
.L_2303:
        /*030c*/ 	.byte	0x04, 0x05
        /*030e*/ 	.short	(.L_2305 - .L_2304)
.L_2304:
        /*0310*/ 	.word	0x00000040
        /*0314*/ 	.word	0x00000001
        /*0318*/ 	.word	0x00000001


	//----- nvinfo : EIATTR_CRS_STACK_SIZE
	.align		4
.L_2305:
        /*031c*/ 	.byte	0x04, 0x1e
        /*031e*/ 	.short	(.L_2307 - .L_2306)
.L_2306:
        /*0320*/ 	.word	0x00000000
.L_2307:


//--------------------- .nv.info._Z25selective_scan_bwd_kernelI32Selective_Scan_bwd_kernel_traitsILi64ELi16ELb1ELb1ELb0ELb0ELb1EN3c108BFloat16EfEEv12SSMParamsBwd --------------------------
	.section	.nv.info._Z25selective_scan_bwd_kernelI32Selective_Scan_bwd_kernel_traitsILi64ELi16ELb1ELb1ELb0ELb0ELb1EN3c108BFloat16EfEEv12SSMParamsBwd,"",@"SHT_CUDA_INFO"
	.sectionflags	@""
	.align	4


	//----- nvinfo : EIATTR_CUDA_API_VERSION
	.align		4
        /*0000*/ 	.byte	0x04, 0x37
        /*0002*/ 	.short	(.L_2309 - .L_2308)
.L_2308:
        /*0004*/ 	.word	0x00000082


	//----- nvinfo : EIATTR_SW2861232_WAR
	.align		4
.L_2309:
        /*0008*/ 	.byte	0x01, 0x35
	.zero		2


	//----- nvinfo : EIATTR_PARAM_CBANK
	.align		4
        /*000c*/ 	.byte	0x04, 0x0a
        /*000e*/ 	.short	(.L_2311 - .L_2310)
	.align		4
.L_2310:
        /*0010*/ 	.word	index@(.nv.constant0._Z25selective_scan_bwd_kernelI32Selective_Scan_bwd_kernel_traitsILi64ELi16ELb1ELb1ELb0ELb0ELb1EN3c108BFloat16EfEEv12SSMParamsBwd)
        /*0014*/ 	.short	0x0160
        /*0016*/ 	.short	0x01f0


	//----- nvinfo : EIATTR_CBANK_PARAM_SIZE
	.align		4
.L_2311:
        /*0018*/ 	.byte	0x03, 0x19
        /*001a*/ 	.short	0x01f0


	//----- nvinfo : EIATTR_KPARAM_INFO
	.align		4
        /*001c*/ 	.byte	0x04, 0x17
        /*001e*/ 	.short	(.L_2313 - .L_2312)
.L_2312:
        /*0020*/ 	.word	0x00000000
        /*0024*/ 	.short	0x0000
        /*0026*/ 	.short	0x0000
        /*0028*/ 	.byte	0x00, 0xf0, 0xc1, 0x07


	//----- nvinfo : EIATTR_MAXREG_COUNT
	.align		4
.L_2313:
        /*002c*/ 	.byte	0x03, 0x1b
        /*002e*/ 	.short	0x00ff


	//----- nvinfo : EIATTR_NUM_BARRIERS
	.align		4
        /*0030*/ 	.byte	0x02, 0x4c
        /*0032*/ 	.byte	0x01
	.zero		1


	//----- nvinfo : EIATTR_MERCURY_ISA_VERSION
	.align		4
        /*0034*/ 	.byte	0x03, 0x5f
        /*0036*/ 	.short	0x0000


	//----- nvinfo : EIATTR_COOP_GROUP_MASK_REGIDS
	.align		4
        /*0038*/ 	.byte	0x04, 0x29
        /*003a*/ 	.short	(.L_2315 - .L_2314)


	//   ....[0]....
.L_2314:
        /*003c*/ 	.word	0xffffffff


	//   ....[1]....
        /*0040*/ 	.word	0xffffffff


	//   ....[2]....
        /*0044*/ 	.word	0xffffffff


	//   ....[3]....
        /*0048*/ 	.word	0xffffffff


	//   ....[4]....
        /*004c*/ 	.word	0xffffffff


	//   ....[5]....
        /*0050*/ 	.word	0xffffffff


	//   ....[6]....
        /*0054*/ 	.word	0xffffffff


	//   ....[7]....
        /*0058*/ 	.word	0xffffffff


	//   ....[8]....
        /*005c*/ 	.word	0xffffffff


	//   ....[9]....
        /*0060*/ 	.word	0xffffffff


	//   ....[10]....
        /*0064*/ 	.word	0xffffffff


	//   ....[11]....
        /*0068*/ 	.word	0xffffffff


	//   ....[12]....
        /*006c*/ 	.word	0xffffffff


	//   ....[13]....
        /*0070*/ 	.word	0xffffffff


	//   ....[14]....
        /*0074*/ 	.word	0xffffffff


	//   ....[15]....
        /*0078*/ 	.word	0xffffffff


	//   ....[16]....
        /*007c*/ 	.word	0xffffffff


	//   ....[17]....
        /*0080*/ 	.word	0xffffffff


	//   ....[18]....
        /*0084*/ 	.word	0xffffffff


	//   ....[19]....
        /*0088*/ 	.word	0xffffffff


	//   ....[20]....
        /*008c*/ 	.word	0xffffffff


	//   ....[21]....
        /*0090*/ 	.word	0xffffffff


	//   ....[22]....
        /*0094*/ 	.word	0xffffffff


	//   ....[23]....
        /*0098*/ 	.word	0xffffffff


	//   ....[24]....
        /*009c*/ 	.word	0xffffffff


	//   ....[25]....
        /*00a0*/ 	.word	0xffffffff


	//   ....[26]....
        /*00a4*/ 	.word	0xffffffff


	//   ....[27]....
        /*00a8*/ 	.word	0xffffffff


	//   ....[28]....
        /*00ac*/ 	.word	0xffffffff


	//   ....[29]....
        /*00b0*/ 	.word	0xffffffff


	//   ....[30]....
        /*00b4*/ 	.word	0xffffffff


	//   ....[31]....
        /*00b8*/ 	.word	0xffffffff


	//   ....[32]....
        /*00bc*/ 	.word	0xffffffff


	//   ....[33]....
        /*00c0*/ 	.word	0xffffffff


	//   ....[34]....
        /*00c4*/ 	.word	0xffffffff


	//   ....[35]....
        /*00c8*/ 	.word	0xffffffff


	//   ....[36]....
        /*00cc*/ 	.word	0xffffffff


	//   ....[37]....
        /*00d0*/ 	.word	0xffffffff


	//   ....[38]....
        /*00d4*/ 	.word	0xffffffff


	//   ....[39]....
        /*00d8*/ 	.word	0xffffffff


	//   ....[40]....
        /*00dc*/ 	.word	0xffffffff


	//   ....[41]....
        /*00e0*/ 	.word	0xffffffff


	//   ....[42]....
        /*00e4*/ 	.word	0xffffffff


	//   ....[43]....
        /*00e8*/ 	.word	0xffffffff


	//   ....[44]....
        /*00ec*/ 	.word	0xffffffff


	//   ....[45]....
        /*00f0*/ 	.word	0xffffffff


	//   ....[46]....
        /*00f4*/ 	.word	0xffffffff


	//   ....[47]....
        /*00f8*/ 	.word	0xffffffff


	//   ....[48]....
        /*00fc*/ 	.word	0xffffffff


	//   ....[49]....
        /*0100*/ 	.word	0xffffffff


	//   ....[50]....
        /*0104*/ 	.word	0xffffffff


	//   ....[51]....
        /*0108*/ 	.word	0xffffffff


	//   ....[52]....
        /*010c*/ 	.word	0xffffffff


	//   ....[53]....
        /*0110*/ 	.word	0xffffffff


	//   ....[54]....
        /*0114*/ 	.word	0xffffffff


	//   ....[55]....
        /*0118*/ 	.word	0xffffffff


	//   ....[56]....
        /*011c*/ 	.word	0xffffffff


	//   ....[57]....
        /*0120*/ 	.word	0xffffffff


	//   ....[58]....
        /*0124*/ 	.word	0xffffffff


	//   ....[59]....
        /*0128*/ 	.word	0xffffffff


	//   ....[60]....
        /*012c*/ 	.word	0xffffffff


	//   ....[61]....
        /*0130*/ 	.word	0xffffffff


	//   ....[62]....
        /*0134*/ 	.word	0xffffffff


	//   ....[63]....
        /*0138*/ 	.word	0xffffffff


	//   ....[64]....
        /*013c*/ 	.word	0xffffffff


	//   ....[65]....
        /*0140*/ 	.word	0xffffffff


	//   ....[66]....
        /*0144*/ 	.word	0xffffffff


	//   ....[67]....
        /*0148*/ 	.word	0xffffffff


	//   ....[68]....
        /*014c*/ 	.word	0xffffffff


	//   ....[69]....
        /*0150*/ 	.word	0xffffffff


	//   ....[70]....
        /*0154*/ 	.word	0xffffffff


	//   ....[71]....
        /*0158*/ 	.word	0xffffffff


	//   ....[72]....
        /*015c*/ 	.word	0xffffffff


	//   ....[73]....
        /*0160*/ 	.word	0xffffffff


	//   ....[74]....
        /*0164*/ 	.word	0xffffffff


	//   ....[75]....
        /*0168*/ 	.word	0xffffffff


	//   ....[76]....
        /*016c*/ 	.word	0xffffffff


	//   ....[77]....
        /*0170*/ 	.word	0xffffffff


	//   ....[78]....
        /*0174*/ 	.word	0xffffffff


	//   ....[79]....
        /*0178*/ 	.word	0xffffffff


	//   ....[80]....
        /*017c*/ 	.word	0xffffffff


	//   ....[81]....
        /*0180*/ 	.word	0xffffffff


	//   ....[82]....
        /*0184*/ 	.word	0xffffffff


	//   ....[83]....
        /*0188*/ 	.word	0xffffffff


	//   ....[84]....
        /*018c*/ 	.word	0xffffffff


	//   ....[85]....
        /*0190*/ 	.word	0xffffffff


	//   ....[86]....
        /*0194*/ 	.word	0xffffffff


	//   ....[87]....
        /*0198*/ 	.word	0xffffffff


	//   ....[88]....
        /*019c*/ 	.word	0xffffffff


	//   ....[89]....
        /*01a0*/ 	.word	0xffffffff


	//   ....[90]....
        /*01a4*/ 	.word	0xffffffff


	//   ....[91]....
        /*01a8*/ 	.word	0xffffffff


	//----- nvinfo : EIATTR_COOP_GROUP_INSTR_OFFSETS
	.align		4
.L_2315:
        /*01ac*/ 	.byte	0x04, 0x28
        /*01ae*/ 	.short	(.L_2317 - .L_2316)


	//   ....[0]....
.L_2316:
        /*01b0*/ 	.word	0x00000850


	//   ....[1]....
        /*01b4*/ 	.word	0x000008f0


	//   ....[2]....
        /*01b8*/ 	.word	0x00000a40


	//   ....[3]....
        /*01bc*/ 	.word	0x00000b70


	//   ....[4]....
        /*01c0*/ 	.word	0x00001380


	//   ....[5]....
        /*01c4*/ 	.word	0x00001c70


	//   ....[6]....
        /*01c8*/ 	.word	0x00002110


	//   ....[7]....
        /*01cc*/ 	.word	0x000029f0


	//   ....[8]....
        /*01d0*/ 	.word	0x00003320


	//   ....[9]....
        /*01d4*/ 	.word	0x00003340


	//   ....[10]....
        /*01d8*/ 	.word	0x00003390


	//   ....[11]....
        /*01dc*/ 	.word	0x000033a0


	//   ....[12]....
        /*01e0*/ 	.word	0x000033d0


	//   ....[13]....
        /*01e4*/ 	.word	0x000033f0


	//   ....[14]....
        /*01e8*/ 	.word	0x00003420


	//   ....[15]....
        /*01ec*/ 	.word	0x00003440


	//   ....[16]....
        /*01f0*/ 	.word	0x00003470


	//   ....[17]....
        /*01f4*/ 	.word	0x00003490


	//   ....[18]....
        /*01f8*/ 	.word	0x00003550


	//   ....[19]....
        /*01fc*/ 	.word	0x000035c0


	//   ....[20]....
        /*0200*/ 	.word	0x000035e0


	//   ....[21]....
        /*0204*/ 	.word	0x000035f0


	//   ....[22]....
        /*0208*/ 	.word	0x00003600


	//   ....[23]....
        /*020c*/ 	.word	0x00003610


	//   ....[24]....
        /*0210*/ 	.word	0x00003af0


	//   ....[25]....
        /*0214*/ 	.word	0x00003b10


	//   ....[26]....
        /*0218*/ 	.word	0x00003b20


	//   ....[27]....
        /*021c*/ 	.word	0x00003b30


	//   ....[28]....
        /*0220*/ 	.word	0x00003b60


	//   ....[29]....
        /*0224*/ 	.word	0x00003b70


	//   ....[30]....
        /*0228*/ 	.word	0x00003ba0


	//   ....[31]....
        /*022c*/ 	.word	0x00003bb0


	//   ....[32]....
        /*0230*/ 	.word	0x00003be0


	//   ....[33]....
        /*0234*/ 	.word	0x00003bf0


	//   ....[34]....
        /*0238*/ 	.word	0x00003c20


	//   ....[35]....
        /*023c*/ 	.word	0x00003c30


	//   ....[36]....
        /*0240*/ 	.word	0x00003c60


	//   ....[37]....
        /*0244*/ 	.word	0x00003c70


	//   ....[38]....
        /*0248*/ 	.word	0x00003c80


	//   ....[39]....
        /*024c*/ 	.word	0x00003c90


	//   ....[40]....
        /*0250*/ 	.word	0x000050f0


	//   ....[41]....
        /*0254*/ 	.word	0x00005130


	//   ....[42]....
        /*0258*/ 	.word	0x00005230


	//   ....[43]....
        /*025c*/ 	.word	0x00005260


	//   ....[44]....
        /*0260*/ 	.word	0x00005340


	//   ....[45]....
        /*0264*/ 	.word	0x00005370


	//   ....[46]....
        /*0268*/ 	.word	0x00005450


	//   ....[47]....
        /*026c*/ 	.word	0x00005480


	//   ....[48]....
        /*0270*/ 	.word	0x00005560


	//   ....[49]....
        /*0274*/ 	.word	0x00005590


	//   ....[50]....
        /*0278*/ 	.word	0x00005b80


	//   ....[51]....
        /*027c*/ 	.word	0x00005e90


	//   ....[52]....
        /*0280*/ 	.word	0x00005fb0


	//   ....[53]....
        /*0284*/ 	.word	0x00006010


	//   ....[54]....
        /*0288*/ 	.word	0x00006070


	//   ....[55]....
        /*028c*/ 	.word	0x00006090


	//   ....[56]....
        /*0290*/ 	.word	0x000060b0


	//   ....[57]....
        /*0294*/ 	.word	0x00006170


	//   ....[58]....
        /*0298*/ 	.word	0x000061c0


	//   ....[59]....
        /*029c*/ 	.word	0x00006220


	//   ....[60]....
        /*02a0*/ 	.word	0x00006240


	//   ....[61]....
        /*02a4*/ 	.word	0x00006260


	//   ....[62]....
        /*02a8*/ 	.word	0x000065b0


	//   ....[63]....
        /*02ac*/ 	.word	0x00006630


	//   ....[64]....
        /*02b0*/ 	.word	0x000066e0


	//   ....[65]....
        /*02b4*/ 	.word	0x00006750


	//   ....[66]....
        /*02b8*/ 	.word	0x000067e0


	//   ....[67]....
        /*02bc*/ 	.word	0x00006850


	//   ....[68]....
        /*02c0*/ 	.word	0x000068f0


	//   ....[69]....
        /*02c4*/ 	.word	0x00006960


	//   ....[70]....
        /*02c8*/ 	.word	0x00006a00


	//   ....[71]....
        /*02cc*/ 	.word	0x00006a70


	//   ....[72]....
        /*02d0*/ 	.word	0x00006af0


	//   ....[73]....
        /*02d4*/ 	.word	0x00006b60


	//   ....[74]....
        /*02d8*/ 	.word	0x00006bd0


	//   ....[75]....
        /*02dc*/ 	.word	0x00006c40


	//   ....[76]....
        /*02e0*/ 	.word	0x00006cc0


	//   ....[77]....
        /*02e4*/ 	.word	0x00006d40


	//   ....[78]....
        /*02e8*/ 	.word	0x00006de0


	//   ....[79]....
        /*02ec*/ 	.word	0x00006e50


	//   ....[80]....
        /*02f0*/ 	.word	0x00006ed0


	//   ....[81]....
        /*02f4*/ 	.word	0x00006f40


	//   ....[82]....
        /*02f8*/ 	.word	0x00006fc0


	//   ....[83]....
        /*02fc*/ 	.word	0x00007030


	//   ....[84]....
        /*0300*/ 	.word	0x000070c0


	//   ....[85]....
        /*0304*/ 	.word	0x00007130


	//   ....[86]....
        /*0308*/ 	.word	0x000071b0


	//   ....[87]....
        /*030c*/ 	.word	0x00007220


	//   ....[88]....
        /*0310*/ 	.word	0x000072a0


	//   ....[89]....
        /*0314*/ 	.word	0x00007310


	//   ....[90]....
        /*0318*/ 	.word	0x00007380


	//   ....[91]....
        /*031c*/ 	.word	0x000073f0


	//----- nvinfo : EIATTR_EXIT_INSTR_OFFSETS
	.align		4
.L_2317:
        /*0320*/ 	.byte	0x04, 0x1c
        /*0322*/ 	.short	(.L_2319 - .L_2318)


	//   ....[0]....
.L_2318:
        /*0324*/ 	.word	0x00006330


	//   ....[1]....
        /*0328*/ 	.word	0x00006550


	//----- nvinfo : EIATTR_MAX_THREADS
	.align		4
.L_2319:
        /*032c*/ 	.byte	0x04, 0x05
        /*032e*/ 	.short	(.L_2321 - .L_2320)
.L_2320:
        /*0330*/ 	.word	0x00000040
        /*0334*/ 	.word	0x00000001
        /*0338*/ 	.word	0x00000001


	//----- nvinfo : EIATTR_CRS_STACK_SIZE
	.align		4
.L_2321:
        /*033c*/ 	.byte	0x04, 0x1e
        /*033e*/ 	.short	(.L_2323 - .L_2322)
.L_2322:
        /*0340*/ 	.word	0x00000000
.L_2323:


//--------------------- .nv.info._Z25selective_scan_bwd_kernelI32Selective_Scan_bwd_kernel_traitsILi64ELi16ELb1ELb1ELb0ELb1ELb0EN3c108BFloat16EfEEv12SSMParamsBwd --------------------------
	.section	.nv.info._Z25selective_scan_bwd_kernelI32Selective_Scan_bwd_kernel_traitsILi64ELi16ELb1ELb1ELb0ELb1ELb0EN3c108BFloat16EfEEv12SSMParamsBwd,"",@"SHT_CUDA_INFO"
	.sectionflags	@""
	.align	4


	//----- nvinfo : EIATTR_CUDA_API_VERSION
	.align		4
        /*0000*/ 	.byte	0x04, 0x37
        /*0002*/ 	.short	(.L_2325 - .L_2324)
.L_2324:
        /*0004*/ 	.word	0x00000082


	//----- nvinfo : EIATTR_SW2861232_WAR
	.align		4
.L_2325:
        /*0008*/ 	.byte	0x01, 0x35
	.zero		2


	//----- nvinfo : EIATTR_PARAM_CBANK
	.align		4
        /*000c*/ 	.byte	0x04, 0x0a
        /*000e*/ 	.short	(.L_2327 - .L_2326)
	.align		4
.L_2326:
        /*0010*/ 	.word	index@(.nv.constant0._Z25selective_scan_bwd_kernelI32Selective_Scan_bwd_kernel_traitsILi64ELi16ELb1ELb1ELb0ELb1ELb0EN3c108BFloat16EfEEv12SSMParamsBwd)
        /*0014*/ 	.short	0x0160
        /*0016*/ 	.short	0x01f0


	//----- nvinfo : EIATTR_CBANK_PARAM_SIZE
	.align		4
.L_2327:
        /*0018*/ 	.byte	0x03, 0x19
        /*001a*/ 	.short	0x01f0


	//----- nvinfo : EIATTR_KPARAM_INFO
	.align		4
        /*001c*/ 	.byte	0x04, 0x17
        /*001e*/ 	.short	(.L_2329 - .L_2328)
.L_2328:
        /*0020*/ 	.word	0x00000000
        /*0024*/ 	.short	0x0000
        /*0026*/ 	.short	0x0000
        /*0028*/ 	.byte	0x00, 0xf0, 0xc1, 0x07


	//----- nvinfo : EIATTR_MAXREG_COUNT
	.align		4
.L_2329:
        /*002c*/ 	.byte	0x03, 0x1b
        /*002e*/ 	.short	0x00ff


	//----- nvinfo : EIATTR_NUM_BARRIERS
	.align		4
        /*0030*/ 	.byte	0x02, 0x4c
        /*0032*/ 	.byte	0x01
	.zero		1


	//----- nvinfo : EIATTR_MERCURY_ISA_VERSION
	.align		4
        /*0034*/ 	.byte	0x03, 0x5f
        /*0036*/ 	.short	0x0000


	//----- nvinfo : EIATTR_COOP_GROUP_MASK_REGIDS
	.align		4
        /*0038*/ 	.byte	0x04, 0x29
        /*003a*/ 	.short	(.L_2331 - .L_2330)


	//   ....[0]....
.L_2330:
        /*003c*/ 	.word	0xffffffff


	//   ....[1]....
        /*0040*/ 	.word	0xffffffff


	//   ....[2]....
        /*0044*/ 	.word	0xffffffff


	//   ....[3]....
        /*0048*/ 	.word	0xffffffff


	//   ....[4]....
        /*004c*/ 	.word	0xffffffff


	//   ....[5]....
        /*0050*/ 	.word	0xffffffff


	//   ....[6]....
        /*0054*/ 	.word	0xffffffff


	//   ....[7]....
        /*0058*/ 	.word	0xffffffff


	//   ....[8]....
        /*005c*/ 	.word	0xffffffff


	//   ....[9]....
        /*0060*/ 	.word	0xffffffff


	//   ....[10]....
        /*0064*/ 	.word	0xffffffff


	//   ....[11]....
        /*0068*/ 	.word	0xffffffff


	//   ....[12]....
        /*006c*/ 	.word	0xffffffff


	//   ....[13]....
        /*0070*/ 	.word	0xffffffff


	//   ....[14]....
        /*0074*/ 	.word	0xffffffff


	//   ....[15]....
        /*0078*/ 	.word	0xffffffff


	//   ....[16]....
        /*007c*/ 	.word	0xffffffff


	//   ....[17]....
        /*0080*/ 	.word	0xffffffff


	//   ....[18]....
        /*0084*/ 	.word	0xffffffff


	//   ....[19]....
        /*0088*/ 	.word	0xffffffff


	//   ....[20]....
        /*008c*/ 	.word	0xffffffff


	//   ....[21]....
        /*0090*/ 	.word	0xffffffff


	//   ....[22]....
        /*0094*/ 	.word	0xffffffff


	//   ....[23]....
        /*0098*/ 	.word	0xffffffff


	//   ....[24]....
        /*009c*/ 	.word	0xffffffff


	//   ....[25]....
        /*00a0*/ 	.word	0xffffffff


	//   ....[26]....
        /*00a4*/ 	.word	0xffffffff


	//   ....[27]....
        /*00a8*/ 	.word	0xffffffff


	//   ....[28]....
        /*00ac*/ 	.word	0xffffffff


	//   ....[29]....
        /*00b0*/ 	.word	0xffffffff


	//   ....[30]....
        /*00b4*/ 	.word	0xffffffff


	//   ....[31]....
        /*00b8*/ 	.word	0xffffffff


	//   ....[32]....
        /*00bc*/ 	.word	0xffffffff


	//   ....[33]....
        /*00c0*/ 	.word	0xffffffff


	//   ....[34]....
        /*00c4*/ 	.word	0xffffffff


	//   ....[35]....
        /*00c8*/ 	.word	0xffffffff


	//   ....[36]....
        /*00cc*/ 	.word	0xffffffff


	//   ....[37]....
        /*00d0*/ 	.word	0xffffffff


	//   ....[38]....
        /*00d4*/ 	.word	0xffffffff


	//   ....[39]....
        /*00d8*/ 	.word	0xffffffff


	//   ....[40]....
        /*00dc*/ 	.word	0xffffffff


	//   ....[41]....
        /*00e0*/ 	.word	0xffffffff


	//   ....[42]....
        /*00e4*/ 	.word	0xffffffff


	//   ....[43]....
        /*00e8*/ 	.word	0xffffffff


	//   ....[44]....
        /*00ec*/ 	.word	0xffffffff


	//   ....[45]....
        /*00f0*/ 	.word	0xffffffff


	//   ....[46]....
        /*00f4*/ 	.word	0xffffffff


	//   ....[47]....
        /*00f8*/ 	.word	0xffffffff


	//   ....[48]....
        /*00fc*/ 	.word	0xffffffff


	//   ....[49]....
        /*0100*/ 	.word	0xffffffff


	//   ....[50]....
        /*0104*/ 	.word	0xffffffff


	//   ....[51]....
        /*0108*/ 	.word	0xffffffff


	//   ....[52]....
        /*010c*/ 	.word	0xffffffff


	//   ....[53]....
        /*0110*/ 	.word	0xffffffff


	//   ....[54]....
        /*0114*/ 	.word	0xffffffff


	//   ....[55]....
        /*0118*/ 	.word	0xffffffff


	//   ....[56]....
        /*011c*/ 	.word	0xffffffff


	//   ....[57]....
        /*0120*/ 	.word	0xffffffff


	//   ....[58]....
        /*0124*/ 	.word	0xffffffff


	//   ....[59]....
        /*0128*/ 	.word	0xffffffff


	//   ....[60]....
        /*012c*/ 	.word	0xffffffff


	//   ....[61]....
        /*0130*/ 	.word	0xffffffff


	//   ....[62]....
        /*0134*/ 	.word	0xffffffff


	//   ....[63]....
        /*0138*/ 	.word	0xffffffff


	//   ....[64]....
        /*013c*/ 	.word	0xffffffff


	//   ....[65]....
        /*0140*/ 	.word	0xffffffff


	//   ....[66]....
        /*0144*/ 	.word	0xffffffff


	//   ....[67]....
        /*0148*/ 	.word	0xffffffff


	//   ....[68]....
        /*014c*/ 	.word	0xffffffff


	//   ....[69]....
        /*0150*/ 	.word	0xffffffff


	//   ....[70]....
        /*0154*/ 	.word	0xffffffff


	//   ....[71]....
        /*0158*/ 	.word	0xffffffff


	//   ....[72]....
        /*015c*/ 	.word	0xffffffff


	//   ....[73]....
        /*0160*/ 	.word	0xffffffff


	//   ....[74]....
        /*0164*/ 	.word	0xffffffff


	//   ....[75]....
        /*0168*/ 	.word	0xffffffff


	//   ....[76]....
        /*016c*/ 	.word	0xffffffff


	//   ....[77]....
        /*0170*/ 	.word	0xffffffff


	//   ....[78]....
        /*0174*/ 	.word	0xffffffff


	//   ....[79]....
        /*0178*/ 	.word	0xffffffff


	//   ....[80]....
        /*017c*/ 	.word	0xffffffff


	//   ....[81]....
        /*0180*/ 	.word	0xffffffff


	//   ....[82]....
        /*0184*/ 	.word	0xffffffff


	//   ....[83]....
        /*0188*/ 	.word	0xffffffff


	//   ....[84]....
        /*018c*/ 	.word	0xffffffff


	//   ....[85]....
        /*0190*/ 	.word	0xffffffff


	//   ....[86]....
        /*0194*/ 	.word	0xffffffff


	//   ....[87]....
        /*0198*/ 	.word	0xffffffff


	//   ....[88]....
        /*019c*/ 	.word	0xffffffff


	//----- nvinfo : EIATTR_COOP_GROUP_INSTR_OFFSETS
	.align		4
.L_2331:
        /*01a0*/ 	.byte	0x04, 0x28
        /*01a2*/ 	.short	(.L_2333 - .L_2332)


	//   ....[0]....
.L_2332:
        /*01a4*/ 	.word	0x00000850


	//   ....[1]....
        /*01a8*/ 	.word	0x000008e0


	//   ....[2]....
        /*01ac*/ 	.word	0x00000aa0


	//   ....[3]....
        /*01b0*/ 	.word	0x00003810


	//   ....[4]....
        /*01b4*/ 	.word	0x00004060


	//   ....[5]....
        /*01b8*/ 	.word	0x00004080


	//   ....[6]....
        /*01bc*/ 	.word	0x000040d0


	//   ....[7]....
        /*01c0*/ 	.word	0x000040e0


	//   ....[8]....
        /*01c4*/ 	.word	0x00004110


	//   ....[9]....
        /*01c8*/ 	.word	0x00004130


	//   ....[10]....
        /*01cc*/ 	.word	0x00004160


	//   ....[11]....
        /*01d0*/ 	.word	0x00004180


	//   ....[12]....
        /*01d4*/ 	.word	0x000041b0


	//   ....[13]....
        /*01d8*/ 	.word	0x000041d0


	//   ....[14]....
        /*01dc*/ 	.word	0x000042a0


	//   ....[15]....
        /*01e0*/ 	.word	0x00004310


	//   ....[16]....
        /*01e4*/ 	.word	0x00004330


	//   ....[17]....
        /*01e8*/ 	.word	0x00004340


	//   ....[18]....
        /*01ec*/ 	.word	0x00004350


	//   ....[19]....
        /*01f0*/ 	.word	0x00004360


	//   ....[20]....
        /*01f4*/ 	.word	0x00004940


	//   ....[21]....
        /*01f8*/ 	.word	0x00004960


	//   ....[22]....
        /*01fc*/ 	.word	0x00004970


	//   ....[23]....
        /*0200*/ 	.word	0x00004980


	//   ....[24]....
        /*0204*/ 	.word	0x000049b0


	//   ....[25]....
        /*0208*/ 	.word	0x000049c0


	//   ....[26]....
        /*020c*/ 	.word	0x000049f0


	//   ....[27]....
        /*0210*/ 	.word	0x00004a00


	//   ....[28]....
        /*0214*/ 	.word	0x00004a30


	//   ....[29]....
        /*0218*/ 	.word	0x00004a40


	//   ....[30]....
        /*021c*/ 	.word	0x00004a70


	//   ....[31]....
        /*0220*/ 	.word	0x00004a80


	//   ....[32]....
        /*0224*/ 	.word	0x00004ab0


	//   ....[33]....
        /*0228*/ 	.word	0x00004ac0


	//   ....[34]....
        /*022c*/ 	.word	0x00004ad0


	//   ....[35]....
        /*0230*/ 	.word	0x00004ae0


	//   ....[36]....
        /*0234*/ 	.word	0x00006050


	//   ....[37]....
        /*0238*/ 	.word	0x00006090


	//   ....[38]....
        /*023c*/ 	.word	0x00006190


	//   ....[39]....
        /*0240*/ 	.word	0x000061c0


	//   ....[40]....
        /*0244*/ 	.word	0x000062a0


	//   ....[41]....
        /*0248*/ 	.word	0x000062d0


	//   ....[42]....
        /*024c*/ 	.word	0x000063b0


	//   ....[43]....
        /*0250*/ 	.word	0x000063e0


	//   ....[44]....
        /*0254*/ 	.word	0x000064c0


	//   ....[45]....
        /*0258*/ 	.word	0x000064f0


	//   ....[46]....
        /*025c*/ 	.word	0x000069e0


	//   ....[47]....
        /*0260*/ 	.word	0x00007320


	//   ....[48]....
        /*0264*/ 	.word	0x000076b0


	//   ....[49]....
        /*0268*/ 	.word	0x000077d0


	//   ....[50]....
        /*026c*/ 	.word	0x00007830


	//   ....[51]....
        /*0270*/ 	.word	0x00007890


	//   ....[52]....
        /*0274*/ 	.word	0x000078b0


	//   ....[53]....
        /*0278*/ 	.word	0x000078d0


	//   ....[54]....
        /*027c*/ 	.word	0x00007990


	//   ....[55]....
        /*0280*/ 	.word	0x000079e0


	//   ....[56]....
        /*0284*/ 	.word	0x00007a40


	//   ....[57]....
        /*0288*/ 	.word	0x00007a60


	//   ....[58]....
        /*028c*/ 	.word	0x00007a80


	//   ....[59]....
        /*0290*/ 	.word	0x00007dd0


	//   ....[60]....
        /*0294*/ 	.word	0x00007e50


	//   ....[61]....
        /*0298*/ 	.word	0x00007f00


	//   ....[62]....
        /*029c*/ 	.word	0x00007f70


	//   ....[63]....
        /*02a0*/ 	.word	0x00008000


	//   ....[64]....
        /*02a4*/ 	.word	0x00008070


	//   ....[65]....
        /*02a8*/ 	.word	0x00008100


	//   ....[66]....
        /*02ac*/ 	.word	0x00008170


	//   ....[67]....
        /*02b0*/ 	.word	0x00008220


	//   ....[68]....
        /*02b4*/ 	.word	0x00008290


	//   ....[69]....
        /*02b8*/ 	.word	0x00008310


	//   ....[70]....
        /*02bc*/ 	.word	0x00008380


	//   ....[71]....
        /*02c0*/ 	.word	0x00008400


	//   ....[72]....
        /*02c4*/ 	.word	0x00008470


	//   ....[73]....
        /*02c8*/ 	.word	0x000084f0


	//   ....[74]....
        /*02cc*/ 	.word	0x00008570


	//   ....[75]....
        /*02d0*/ 	.word	0x00008610


	//   ....[76]....
        /*02d4*/ 	.word	0x00008680


	//   ....[77]....
        /*02d8*/ 	.word	0x00008700


	//   ....[78]....
        /*02dc*/ 	.word	0x00008770


	//   ....[79]....
        /*02e0*/ 	.word	0x000087f0


	//   ....[80]....
        /*02e4*/ 	.word	0x00008860


	//   ....[81]....
        /*02e8*/ 	.word	0x00008900


	//   ....[82]....
        /*02ec*/ 	.word	0x00008970


	//   ....[83]....
        /*02f0*/ 	.word	0x000089f0


	//   ....[84]....
        /*02f4*/ 	.word	0x00008a60


	//   ....[85]....
        /*02f8*/ 	.word	0x00008ae0


	//   ....[86]....
        /*02fc*/ 	.word	0x00008b50


	//   ....[87]....
        /*0300*/ 	.word	0x00008bc0


	//   ....[88]....
        /*0304*/ 	.word	0x00008c30


	//----- nvinfo : EIATTR_EXIT_INSTR_OFFSETS
	.align		4
.L_2333:
        /*0308*/ 	.byte	0x04, 0x1c
        /*030a*/ 	.short	(.L_2335 - .L_2334)


	//   ....[0]....
.L_2334:
        /*030c*/ 	.word	0x00007b50


	//   ....[1]....
        /*0310*/ 	.word	0x00007d70


	//----- nvinfo : EIATTR_MAX_THREADS
	.align		4
.L_2335:
        /*0314*/ 	.byte	0x04, 0x05
        /*0316*/ 	.short	(.L_2337 - .L_2336)
.L_2336:
        /*0318*/ 	.word	0x00000040
        /*031c*/ 	.word	0x00000001
        /*0320*/ 	.word	0x00000001


	//----- nvinfo : EIATTR_CRS_STACK_SIZE
	.align		4
.L_2337:
        /*0324*/ 	.byte	0x04, 0x1e
        /*0326*/ 	.short	(.L_2339 - .L_2338)
.L_2338:
        /*0328*/ 	.word	0x00000000
.L_2339:


//--------------------- .nv.info._Z25selective_scan_bwd_kernelI32Selective_Scan_bwd_kernel_traitsILi64ELi16ELb1ELb1ELb0ELb1ELb1EN3c108BFloat16EfEEv12SSMParamsBwd --------------------------
	.section	.nv.info._Z25selective_scan_bwd_kernelI32Selective_Scan_bwd_kernel_traitsILi64ELi16ELb1ELb1ELb0ELb1ELb1EN3c108BFloat16EfEEv12SSMParamsBwd,"",@"SHT_CUDA_INFO"
	.sectionflags	@""
	.align	4


	//----- nvinfo : EIATTR_CUDA_API_VERSION
	.align		4
        /*0000*/ 	.byte	0x04, 0x37
        /*0002*/ 	.short	(.L_2341 - .L_2340)
.L_2340:
        /*0004*/ 	.word	0x00000082


	//----- nvinfo : EIATTR_SW2861232_WAR
	.align		4
.L_2341:
        /*0008*/ 	.byte	0x01, 0x35
	.zero		2


	//----- nvinfo : EIATTR_PARAM_CBANK
	.align		4
        /*000c*/ 	.byte	0x04, 0x0a
        /*000e*/ 	.short	(.L_2343 - .L_2342)
	.align		4
.L_2342:
        /*0010*/ 	.word	index@(.nv.constant0._Z25selective_scan_bwd_kernelI32Selective_Scan_bwd_kernel_traitsILi64ELi16ELb1ELb1ELb0ELb1ELb1EN3c108BFloat16EfEEv12SSMParamsBwd)
        /*0014*/ 	.short	0x0160
        /*0016*/ 	.short	0x01f0


	//----- nvinfo : EIATTR_CBANK_PARAM_SIZE
	.align		4
.L_2343:
        /*0018*/ 	.byte	0x03, 0x19
        /*001a*/ 	.short	0x01f0


	//----- nvinfo : EIATTR_KPARAM_INFO
	.align		4
        /*001c*/ 	.byte	0x04, 0x17
        /*001e*/ 	.short	(.L_2345 - .L_2344)
.L_2344:
        /*0020*/ 	.word	0x00000000
        /*0024*/ 	.short	0x0000
        /*0026*/ 	.short	0x0000
        /*0028*/ 	.byte	0x00, 0xf0, 0xc1, 0x07


	//----- nvinfo : EIATTR_MAXREG_COUNT
	.align		4
.L_2345:
        /*002c*/ 	.byte	0x03, 0x1b
        /*002e*/ 	.short	0x00ff


	//----- nvinfo : EIATTR_NUM_BARRIERS
	.align		4
        /*0030*/ 	.byte	0x02, 0x4c
        /*0032*/ 	.byte	0x01
	.zero		1


	//----- nvinfo : EIATTR_MERCURY_ISA_VERSION
	.align		4
        /*0034*/ 	.byte	0x03, 0x5f
        /*0036*/ 	.short	0x0000


	//----- nvinfo : EIATTR_COOP_GROUP_MASK_REGIDS
	.align		4
        /*0038*/ 	.byte	0x04, 0x29
        /*003a*/ 	.short	(.L_2347 - .L_2346)


	//   ....[0]....
.L_2346:
        /*003c*/ 	.word	0xffffffff


	//   ....[1]....
        /*0040*/ 	.word	0xffffffff


	//   ....[2]....
        /*0044*/ 	.word	0xffffffff


	//   ....[3]....
        /*0048*/ 	.word	0xffffffff


	//   ....[4]....
        /*004c*/ 	.word	0xffffffff


	//   ....[5]....
        /*0050*/ 	.word	0xffffffff


	//   ....[6]....
        /*0054*/ 	.word	0xffffffff


	//   ....[7]....
        /*0058*/ 	.word	0xffffffff


	//   ....[8]....
        /*005c*/ 	.word	0xffffffff


	//   ....[9]....
        /*0060*/ 	.word	0xffffffff


	//   ....[10]....
        /*0064*/ 	.word	0xffffffff


	//   ....[11]....
        /*0068*/ 	.word	0xffffffff


	//   ....[12]....
        /*006c*/ 	.word	0xffffffff


	//   ....[13]....
        /*0070*/ 	.word	0xffffffff


	//   ....[14]....
        /*0074*/ 	.word	0xffffffff


	//   ....[15]....
        /*0078*/ 	.word	0xffffffff


	//   ....[16]....
        /*007c*/ 	.word	0xffffffff


	//   ....[17]....
        /*0080*/ 	.word	0xffffffff


	//   ....[18]....
        /*0084*/ 	.word	0xffffffff


	//   ....[19]....
        /*0088*/ 	.word	0xffffffff


	//   ....[20]....
        /*008c*/ 	.word	0xffffffff


	//   ....[21]....
        /*0090*/ 	.word	0xffffffff


	//   ....[22]....
        /*0094*/ 	.word	0xffffffff


	//   ....[23]....
        /*0098*/ 	.word	0xffffffff


	//   ....[24]....
        /*009c*/ 	.word	0xffffffff


	//   ....[25]....
        /*00a0*/ 	.word	0xffffffff


	//   ....[26]....
        /*00a4*/ 	.word	0xffffffff


	//   ....[27]....
        /*00a8*/ 	.word	0xffffffff


	//   ....[28]....
        /*00ac*/ 	.word	0xffffffff


	//   ....[29]....
        /*00b0*/ 	.word	0xffffffff


	//   ....[30]....
        /*00b4*/ 	.word	0xffffffff


	//   ....[31]....
        /*00b8*/ 	.word	0xffffffff


	//   ....[32]....
        /*00bc*/ 	.word	0xffffffff


	//   ....[33]....
        /*00c0*/ 	.word	0xffffffff


	//   ....[34]....
        /*00c4*/ 	.word	0xffffffff


	//   ....[35]....
        /*00c8*/ 	.word	0xffffffff


	//   ....[36]....
        /*00cc*/ 	.word	0xffffffff


	//   ....[37]....
        /*00d0*/ 	.word	0xffffffff


	//   ....[38]....
        /*00d4*/ 	.word	0xffffffff


	//   ....[39]....
        /*00d8*/ 	.word	0xffffffff


	//   ....[40]....
        /*00dc*/ 	.word	0xffffffff


	//   ....[41]....
        /*00e0*/ 	.word	0xffffffff


	//   ....[42]....
        /*00e4*/ 	.word	0xffffffff


	//   ....[43]....
        /*00e8*/ 	.word	0xffffffff


	//   ....[44]....
        /*00ec*/ 	.word	0xffffffff


	//   ....[45]....
        /*00f0*/ 	.word	0xffffffff


	//   ....[46]....
        /*00f4*/ 	.word	0xffffffff


	//   ....[47]....
        /*00f8*/ 	.word	0xffffffff


	//   ....[48]....
        /*00fc*/ 	.word	0xffffffff


	//   ....[49]....
        /*0100*/ 	.word	0xffffffff


	//   ....[50]....
        /*0104*/ 	.word	0xffffffff


	//   ....[51]....
        /*0108*/ 	.word	0xffffffff


	//   ....[52]....
        /*010c*/ 	.word	0xffffffff


	//   ....[53]....
        /*0110*/ 	.word	0xffffffff


	//   ....[54]....
        /*0114*/ 	.word	0xffffffff


	//   ....[55]....
        /*0118*/ 	.word	0xffffffff


	//   ....[56]....
        /*011c*/ 	.word	0xffffffff


	//   ....[57]....
        /*0120*/ 	.word	0xffffffff


	//   ....[58]....
        /*0124*/ 	.word	0xffffffff


	//   ....[59]....
        /*0128*/ 	.word	0xffffffff


	//   ....[60]....
        /*012c*/ 	.word	0xffffffff


	//   ....[61]....
        /*0130*/ 	.word	0xffffffff


	//   ....[62]....
        /*0134*/ 	.word	0xffffffff


	//   ....[63]....
        /*0138*/ 	.word	0xffffffff


	//   ....[64]....
        /*013c*/ 	.word	0xffffffff


	//   ....[65]....
        /*0140*/ 	.word	0xffffffff


	//   ....[66]....
        /*0144*/ 	.word	0xffffffff


	//   ....[67]....
        /*0148*/ 	.word	0xffffffff


	//   ....[68]....
        /*014c*/ 	.word	0xffffffff


	//   ....[69]....
        /*0150*/ 	.word	0xffffffff


	//   ....[70]....
        /*0154*/ 	.word	0xffffffff


	//   ....[71]....
        /*0158*/ 	.word	0xffffffff


	//   ....[72]....
        /*015c*/ 	.word	0xffffffff


	//   ....[73]....
        /*0160*/ 	.word	0xffffffff


	//   ....[74]....
        /*0164*/ 	.word	0xffffffff


	//   ....[75]....
        /*0168*/ 	.word	0xffffffff


	//   ....[76]....
        /*016c*/ 	.word	0xffffffff


	//   ....[77]....
        /*0170*/ 	.word	0xffffffff


	//   ....[78]....
        /*0174*/ 	.word	0xffffffff


	//   ....[79]....
        /*0178*/ 	.word	0xffffffff


	//   ....[80]....
        /*017c*/ 	.word	0xffffffff


	//   ....[81]....
        /*0180*/ 	.word	0xffffffff


	//   ....[82]....
        /*0184*/ 	.word	0xffffffff


	//   ....[83]....
        /*0188*/ 	.word	0xffffffff


	//   ....[84]....
        /*018c*/ 	.word	0xffffffff


	//   ....[85]....
        /*0190*/ 	.word	0xffffffff


	//   ....[86]....
        /*0194*/ 	.word	0xffffffff


	//   ....[87]....
        /*0198*/ 	.word	0xffffffff


	//   ....[88]....
        /*019c*/ 	.word	0xffffffff


	//   ....[89]....
        /*01a0*/ 	.word	0xffffffff


	//   ....[90]....
        /*01a4*/ 	.word	0xffffffff


	//   ....[91]....
        /*01a8*/ 	.word	0xffffffff


	//   ....[92]....
        /*01ac*/ 	.word	0xffffffff


	//----- nvinfo : EIATTR_COOP_GROUP_INSTR_OFFSETS
	.align		4
.L_2347:
        /*01b0*/ 	.byte	0x04, 0x28
        /*01b2*/ 	.short	(.L_2349 - .L_2348)


	//   ....[0]....
.L_2348:
        /*01b4*/ 	.word	0x00000840


	//   ....[1]....
        /*01b8*/ 	.word	0x000008d0


	//   ....[2]....
        /*01bc*/ 	.word	0x00000af0


	//   ....[3]....
        /*01c0*/ 	.word	0x00003060


	//   ....[4]....
        /*01c4*/ 	.word	0x00003810


	//   ....[5]....
        /*01c8*/ 	.word	0x00004060


	//   ....[6]....
        /*01cc*/ 	.word	0x000044e0


	//   ....[7]....
        /*01d0*/ 	.word	0x00004c90


	//   ....[8]....
        /*01d4*/ 	.word	0x000055f0


	//   ....[9]....
        /*01d8*/ 	.word	0x00005610


	//   ....[10]....
        /*01dc*/ 	.word	0x00005660


	//   ....[11]....
        /*01e0*/ 	.word	0x00005670


	//   ....[12]....
        /*01e4*/ 	.word	0x000056a0


	//   ....[13]....
        /*01e8*/ 	.word	0x000056c0


	//   ....[14]....
        /*01ec*/ 	.word	0x000056f0


	//   ....[15]....
        /*01f0*/ 	.word	0x00005710


	//   ....[16]....
        /*01f4*/ 	.word	0x00005740


	//   ....[17]....
        /*01f8*/ 	.word	0x00005760


	//   ....[18]....
        /*01fc*/ 	.word	0x00005830


	//   ....[19]....
        /*0200*/ 	.word	0x000058a0


	//   ....[20]....
        /*0204*/ 	.word	0x000058c0


	//   ....[21]....
        /*0208*/ 	.word	0x000058d0


	//   ....[22]....
        /*020c*/ 	.word	0x000058e0


	//   ....[23]....
        /*0210*/ 	.word	0x000058f0


	//   ....[24]....
        /*0214*/ 	.word	0x00005dd0


	//   ....[25]....
        /*0218*/ 	.word	0x00005df0


	//   ....[26]....
        /*021c*/ 	.word	0x00005e00


	//   ....[27]....
        /*0220*/ 	.word	0x00005e10


	//   ....[28]....
        /*0224*/ 	.word	0x00005e40


	//   ....[29]....
        /*0228*/ 	.word	0x00005e50


	//   ....[30]....
        /*022c*/ 	.word	0x00005e80


	//   ....[31]....
        /*0230*/ 	.word	0x00005e90


	//   ....[32]....
        /*0234*/ 	.word	0x00005ec0


	//   ....[33]....
        /*0238*/ 	.word	0x00005ed0


	//   ....[34]....
        /*023c*/ 	.word	0x00005f00


	//   ....[35]....
        /*0240*/ 	.word	0x00005f10


	//   ....[36]....
        /*0244*/ 	.word	0x00005f40


	//   ....[37]....
        /*0248*/ 	.word	0x00005f50


	//   ....[38]....
        /*024c*/ 	.word	0x00005f60


	//   ....[39]....
        /*0250*/ 	.word	0x00005f70


	//   ....[40]....
        /*0254*/ 	.word	0x000073f0


	//   ....[41]....
        /*0258*/ 	.word	0x00007430


	//   ....[42]....
        /*025c*/ 	.word	0x00007530


	//   ....[43]....
        /*0260*/ 	.word	0x00007560


	//   ....[44]....
        /*0264*/ 	.word	0x00007640


	//   ....[45]....
        /*0268*/ 	.word	0x00007670


	//   ....[46]....
        /*026c*/ 	.word	0x00007750


	//   ....[47]....
        /*0270*/ 	.word	0x00007780


	//   ....[48]....
        /*0274*/ 	.word	0x00007860


	//   ....[49]....
        /*0278*/ 	.word	0x00007890


	//   ....[50]....
        /*027c*/ 	.word	0x00007db0


	//   ....[51]....
        /*0280*/ 	.word	0x00008640


	//   ....[52]....
        /*0284*/ 	.word	0x000089d0


	//   ....[53]....
        /*0288*/ 	.word	0x00008b00


	//   ....[54]....
        /*028c*/ 	.word	0x00008b60


	//   ....[55]....
        /*0290*/ 	.word	0x00008bc0


	//   ....[56]....
        /*0294*/ 	.word	0x00008be0


	//   ....[57]....
        /*0298*/ 	.word	0x00008c00


	//   ....[58]....
        /*029c*/ 	.word	0x00008cc0


	//   ....[59]....
        /*02a0*/ 	.word	0x00008d10


	//   ....[60]....
        /*02a4*/ 	.word	0x00008d70


	//   ....[61]....
        /*02a8*/ 	.word	0x00008d90


	//   ....[62]....
        /*02ac*/ 	.word	0x00008db0


	//   ....[63]....
        /*02b0*/ 	.word	0x00009100


	//   ....[64]....
        /*02b4*/ 	.word	0x00009180


	//   ....[65]....
        /*02b8*/ 	.word	0x00009230


	//   ....[66]....
        /*02bc*/ 	.word	0x000092a0


	//   ....[67]....
        /*02c0*/ 	.word	0x00009330


	//   ....[68]....
        /*02c4*/ 	.word	0x000093a0


	//   ....[69]....
        /*02c8*/ 	.word	0x00009430


	//   ....[70]....
        /*02cc*/ 	.word	0x000094a0


	//   ....[71]....
        /*02d0*/ 	.word	0x00009530


	//   ....[72]....
        /*02d4*/ 	.word	0x000095a0


	//   ....[73]....
        /*02d8*/ 	.word	0x00009620


	//   ....[74]....
        /*02dc*/ 	.word	0x00009690


	//   ....[75]....
        /*02e0*/ 	.word	0x00009710


	//   ....[76]....
        /*02e4*/ 	.word	0x00009780


	//   ....[77]....
        /*02e8*/ 	.word	0x00009800


	//   ....[78]....
        /*02ec*/ 	.word	0x00009880


	//   ....[79]....
        /*02f0*/ 	.word	0x00009920


	//   ....[80]....
        /*02f4*/ 	.word	0x00009990


	//   ....[81]....
        /*02f8*/ 	.word	0x00009a10


	//   ....[82]....
        /*02fc*/ 	.word	0x00009a80


	//   ....[83]....
        /*0300*/ 	.word	0x00009b00


	//   ....[84]....
        /*0304*/ 	.word	0x00009b70


	//   ....[85]....
        /*0308*/ 	.word	0x00009c10


	//   ....[86]....
        /*030c*/ 	.word	0x00009c80


	//   ....[87]....
        /*0310*/ 	.word	0x00009d00


	//   ....[88]....
        /*0314*/ 	.word	0x00009d70


	//   ....[89]....
        /*0318*/ 	.word	0x00009df0


	//   ....[90]....
        /*031c*/ 	.word	0x00009e60


	//   ....[91]....
        /*0320*/ 	.word	0x00009ed0


	//   ....[92]....
        /*0324*/ 	.word	0x00009f40


	//----- nvinfo : EIATTR_EXIT_INSTR_OFFSETS
	.align		4
.L_2349:
        /*0328*/ 	.byte	0x04, 0x1c
        /*032a*/ 	.short	(.L_2351 - .L_2350)


	//   ....[0]....
.L_2350:
        /*032c*/ 	.word	0x00008e80


	//   ....[1]....
        /*0330*/ 	.word	0x000090a0


	//----- nvinfo : EIATTR_MAX_THREADS
	.align		4
.L_2351:
        /*0334*/ 	.byte	0x04, 0x05
        /*0336*/ 	.short	(.L_2353 - .L_2352)
.L_2352:
        /*0338*/ 	.word	0x00000040
        /*033c*/ 	.word	0x00000001
        /*0340*/ 	.word	0x00000001


	//----- nvinfo : EIATTR_CRS_STACK_SIZE
	.align		4
.L_2353:
        /*0344*/ 	.byte	0x04, 0x1e
        /*0346*/ 	.short	(.L_2355 - .L_2354)
.L_2354:
        /*0348*/ 	.word	0x00000000
.L_2355:


//--------------------- .nv.info._Z25selective_scan_bwd_kernelI32Selective_Scan_bwd_kernel_traitsILi64ELi16ELb1ELb1ELb1ELb0ELb0EN3c108BFloat16EfEEv12SSMParamsBwd --------------------------
	.section	.nv.info._Z25selective_scan_bwd_kernelI32Selective_Scan_bwd_kernel_traitsILi64ELi16ELb1ELb1ELb1ELb0ELb0EN3c108BFloat16EfEEv12SSMParamsBwd,"",@"SHT_CUDA_INFO"
	.sectionflags	@""
	.align	4


	//----- nvinfo : EIATTR_CUDA_API_VERSION
	.align		4
        /*0000*/ 	.byte	0x04, 0x37
        /*0002*/ 	.short	(.L_2357 - .L_2356)
.L_2356:
        /*0004*/ 	.word	0x00000082


	//----- nvinfo : EIATTR_SW2861232_WAR
	.align		4
.L_2357:
        /*0008*/ 	.byte	0x01, 0x35
	.zero		2


	//----- nvinfo : EIATTR_PARAM_CBANK
	.align		4
        /*000c*/ 	.byte	0x04, 0x0a
        /*000e*/ 	.short	(.L_2359 - .L_2358)
	.align		4
.L_2358:
        /*0010*/ 	.word	index@(.nv.constant0._Z25selective_scan_bwd_kernelI32Selective_Scan_bwd_kernel_traitsILi64ELi16ELb1ELb1ELb1ELb0ELb0EN3c108BFloat16EfEEv12SSMParamsBwd)
        /*0014*/ 	.short	0x0160
        /*0016*/ 	.short	0x01f0


	//----- nvinfo : EIATTR_CBANK_PARAM_SIZE
	.align		4
.L_2359:
        /*0018*/ 	.byte	0x03, 0x19
        /*001a*/ 	.short	0x01f0


	//----- nvinfo : EIATTR_KPARAM_INFO
	.align		4
        /*001c*/ 	.byte	0x04, 0x17
        /*001e*/ 	.short	(.L_2361 - .L_2360)
.L_2360:
        /*0020*/ 	.word	0x00000000
        /*0024*/ 	.short	0x0000
        /*0026*/ 	.short	0x0000
        /*0028*/ 	.byte	0x00, 0xf0, 0xc1, 0x07


	//----- nvinfo : EIATTR_MAXREG_COUNT
	.align		4
.L_2361:
        /*002c*/ 	.byte	0x03, 0x1b
        /*002e*/ 	.short	0x00ff


	//----- nvinfo : EIATTR_NUM_BARRIERS
	.align		4
        /*0030*/ 	.byte	0x02, 0x4c
        /*0032*/ 	.byte	0x01
	.zero		1


	//----- nvinfo : EIATTR_MERCURY_ISA_VERSION
	.align		4
        /*0034*/ 	.byte	0x03, 0x5f
        /*0036*/ 	.short	0x0000


	//----- nvinfo : EIATTR_COOP_GROUP_MASK_REGIDS
	.align		4
        /*0038*/ 	.byte	0x04, 0x29
        /*003a*/ 	.short	(.L_2363 - .L_2362)


	//   ....[0]....
.L_2362:
        /*003c*/ 	.word	0xffffffff


	//   ....[1]....
        /*0040*/ 	.word	0xffffffff


	//   ....[2]....
        /*0044*/ 	.word	0xffffffff


	//   ....[3]....
        /*0048*/ 	.word	0xffffffff


	//   ....[4]....
        /*004c*/ 	.word	0xffffffff


	//   ....[5]....
        /*0050*/ 	.word	0xffffffff


	//   ....[6]....
        /*0054*/ 	.word	0xffffffff


	//   ....[7]....
        /*0058*/ 	.word	0xffffffff


	//   ....[8]....
        /*005c*/ 	.word	0xffffffff


	//   ....[9]....
        /*0060*/ 	.word	0xffffffff


	//   ....[10]....
        /*0064*/ 	.word	0xffffffff


	//   ....[11]....
        /*0068*/ 	.word	0xffffffff


	//   ....[12]....
        /*006c*/ 	.word	0xffffffff


	//   ....[13]....
        /*0070*/ 	.word	0xffffffff


	//   ....[14]....
        /*0074*/ 	.word	0xffffffff


	//   ....[15]....
        /*0078*/ 	.word	0xffffffff


	//   ....[16]....
        /*007c*/ 	.word	0xffffffff


	//   ....[17]....
        /*0080*/ 	.word	0xffffffff


	//   ....[18]....
        /*0084*/ 	.word	0xffffffff


	//   ....[19]....
        /*0088*/ 	.word	0xffffffff


	//   ....[20]....
        /*008c*/ 	.word	0xffffffff


	//   ....[21]....
        /*0090*/ 	.word	0xffffffff


	//   ....[22]....
        /*0094*/ 	.word	0xffffffff


	//   ....[23]....
        /*0098*/ 	.word	0xffffffff


	//   ....[24]....
        /*009c*/ 	.word	0xffffffff


	//   ....[25]....
        /*00a0*/ 	.word	0xffffffff


	//   ....[26]....
        /*00a4*/ 	.word	0xffffffff


	//   ....[27]....
        /*00a8*/ 	.word	0xffffffff


	//   ....[28]....
        /*00ac*/ 	.word	0xffffffff


	//   ....[29]....
        /*00b0*/ 	.word	0xffffffff


	//   ....[30]....
        /*00b4*/ 	.word	0xffffffff


	//   ....[31]....
        /*00b8*/ 	.word	0xffffffff


	//   ....[32]....
        /*00bc*/ 	.word	0xffffffff


	//   ....[33]....
        /*00c0*/ 	.word	0xffffffff


	//   ....[34]....
        /*00c4*/ 	.word	0xffffffff


	//   ....[35]....
        /*00c8*/ 	.word	0xffffffff


	//   ....[36]....
        /*00cc*/ 	.word	0xffffffff


	//   ....[37]....
        /*00d0*/ 	.word	0xffffffff


	//   ....[38]....
        /*00d4*/ 	.word	0xffffffff


	//   ....[39]....
        /*00d8*/ 	.word	0xffffffff


	//   ....[40]....
        /*00dc*/ 	.word	0xffffffff


	//   ....[41]....
        /*00e0*/ 	.word	0xffffffff


	//   ....[42]....
        /*00e4*/ 	.word	0xffffffff


	//   ....[43]....
        /*00e8*/ 	.word	0xffffffff


	//   ....[44]....
        /*00ec*/ 	.word	0xffffffff


	//   ....[45]....
        /*00f0*/ 	.word	0xffffffff


	//   ....[46]....
        /*00f4*/ 	.word	0xffffffff


	//   ....[47]....
        /*00f8*/ 	.word	0xffffffff


	//   ....[48]....
        /*00fc*/ 	.word	0xffffffff


	//   ....[49]....
        /*0100*/ 	.word	0xffffffff


	//   ....[50]....
        /*0104*/ 	.word	0xffffffff


	//   ....[51]....
        /*0108*/ 	.word	0xffffffff


	//   ....[52]....
        /*010c*/ 	.word	0xffffffff


	//   ....[53]....
        /*0110*/ 	.word	0xffffffff


	//   ....[54]....
        /*0114*/ 	.word	0xffffffff


	//   ....[55]....
        /*0118*/ 	.word	0xffffffff


	//   ....[56]....
        /*011c*/ 	.word	0xffffffff


	//   ....[57]....
        /*0120*/ 	.word	0xffffffff


	//   ....[58]....
        /*0124*/ 	.word	0xffffffff


	//   ....[59]....
        /*0128*/ 	.word	0xffffffff


	//   ....[60]....
        /*012c*/ 	.word	0xffffffff


	//   ....[61]....
        /*0130*/ 	.word	0xffffffff


	//   ....[62]....
        /*0134*/ 	.word	0xffffffff


	//   ....[63]....
        /*0138*/ 	.word	0xffffffff


	//   ....[64]....
        /*013c*/ 	.word	0xffffffff


	//   ....[65]....
        /*0140*/ 	.word	0xffffffff


	//   ....[66]....
        /*0144*/ 	.word	0xffffffff


	//   ....[67]....
        /*0148*/ 	.word	0xffffffff


	//   ....[68]....
        /*014c*/ 	.word	0xffffffff


	//   ....[69]....
        /*0150*/ 	.word	0xffffffff


	//   ....[70]....
        /*0154*/ 	.word	0xffffffff


	//   ....[71]....
        /*0158*/ 	.word	0xffffffff


	//   ....[72]....
        /*015c*/ 	.word	0xffffffff


	//   ....[73]....
        /*0160*/ 	.word	0xffffffff


	//   ....[74]....
        /*0164*/ 	.word	0xffffffff


	//   ....[75]....
        /*0168*/ 	.word	0xffffffff


	//   ....[76]....
        /*016c*/ 	.word	0xffffffff


	//   ....[77]....
        /*0170*/ 	.word	0xffffffff


	//   ....[78]....
        /*0174*/ 	.word	0xffffffff


	//   ....[79]....
        /*0178*/ 	.word	0xffffffff


	//   ....[80]....
        /*017c*/ 	.word	0xffffffff


	//   ....[81]....
        /*0180*/ 	.word	0xffffffff


	//   ....[82]....
        /*0184*/ 	.word	0xffffffff


	//   ....[83]....
        /*0188*/ 	.word	0xffffffff


	//----- nvinfo : EIATTR_COOP_GROUP_INSTR_OFFSETS
	.align		4
.L_2363:
        /*018c*/ 	.byte	0x04, 0x28
        /*018e*/ 	.short	(.L_2365 - .L_2364)


	//   ....[0]....
.L_2364:
        /*0190*/ 	.word	0x00000920


	//   ....[1]....
        /*0194*/ 	.word	0x000009b0


	//   ....[2]....
        /*0198*/ 	.word	0x00000b80


	//   ....[3]....
        /*019c*/ 	.word	0x000013b0


	//   ....[4]....
        /*01a0*/ 	.word	0x000018f0


	//   ....[5]....
        /*01a4*/ 	.word	0x00002100


	//   ....[6]....
        /*01a8*/ 	.word	0x00002120


	//   ....[7]....
        /*01ac*/ 	.word	0x00002170


	//   ....[8]....
        /*01b0*/ 	.word	0x00002180


	//   ....[9]....
        /*01b4*/ 	.word	0x000021b0


	//   ....[10]....
        /*01b8*/ 	.word	0x000021d0


	//   ....[11]....
        /*01bc*/ 	.word	0x00002200


	//   ....[12]....
        /*01c0*/ 	.word	0x00002220


	//   ....[13]....
        /*01c4*/ 	.word	0x00002250


	//   ....[14]....
        /*01c8*/ 	.word	0x00002270


	//   ....[15]....
        /*01cc*/ 	.word	0x00002340


	//   ....[16]....
        /*01d0*/ 	.word	0x000023b0


	//   ....[17]....
        /*01d4*/ 	.word	0x000023d0


	//   ....[18]....
        /*01d8*/ 	.word	0x000023e0


	//   ....[19]....
        /*01dc*/ 	.word	0x000023f0


	//   ....[20]....
        /*01e0*/ 	.word	0x00002400


	//   ....[21]....
        /*01e4*/ 	.word	0x000028e0


	//   ....[22]....
        /*01e8*/ 	.word	0x00002900


	//   ....[23]....
        /*01ec*/ 	.word	0x00002910


	//   ....[24]....
        /*01f0*/ 	.word	0x00002920


	//   ....[25]....
        /*01f4*/ 	.word	0x00002950


	//   ....[26]....
        /*01f8*/ 	.word	0x00002960


	//   ....[27]....
        /*01fc*/ 	.word	0x00002990


	//   ....[28]....
        /*0200*/ 	.word	0x000029a0


	//   ....[29]....
        /*0204*/ 	.word	0x000029d0


	//   ....[30]....
        /*0208*/ 	.word	0x000029e0


	//   ....[31]....
        /*020c*/ 	.word	0x00002a10


	//   ....[32]....
        /*0210*/ 	.word	0x00002a20


	//   ....[33]....
        /*0214*/ 	.word	0x00002a50


	//   ....[34]....
        /*0218*/ 	.word	0x00002a60


	//   ....[35]....
        /*021c*/ 	.word	0x00002a70


	//   ....[36]....
        /*0220*/ 	.word	0x00002a80


	//   ....[37]....
        /*0224*/ 	.word	0x00004360


	//   ....[38]....
        /*0228*/ 	.word	0x00004480


	//   ....[39]....
        /*022c*/ 	.word	0x00004580


	//   ....[40]....
        /*0230*/ 	.word	0x00004680


	//   ....[41]....
        /*0234*/ 	.word	0x00004790


	//   ....[42]....
        /*0238*/ 	.word	0x00004ca0


	//   ....[43]....
        /*023c*/ 	.word	0x00005020


	//   ....[44]....
        /*0240*/ 	.word	0x00005140


	//   ....[45]....
        /*0244*/ 	.word	0x000051a0


	//   ....[46]....
        /*0248*/ 	.word	0x00005200


	//   ....[47]....
        /*024c*/ 	.word	0x00005220


	//   ....[48]....
        /*0250*/ 	.word	0x00005240


	//   ....[49]....
        /*0254*/ 	.word	0x00005300


	//   ....[50]....
        /*0258*/ 	.word	0x00005350


	//   ....[51]....
        /*025c*/ 	.word	0x000053a0


	//   ....[52]....
        /*0260*/ 	.word	0x000053d0


	//   ....[53]....
        /*0264*/ 	.word	0x000053f0


	//   ....[54]....
        /*0268*/ 	.word	0x00005660


	//   ....[55]....
        /*026c*/ 	.word	0x000056e0


	//   ....[56]....
        /*0270*/ 	.word	0x00005790


	//   ....[57]....
        /*0274*/ 	.word	0x00005800


	//   ....[58]....
        /*0278*/ 	.word	0x00005890


	//   ....[59]....
        /*027c*/ 	.word	0x00005900


	//   ....[60]....
        /*0280*/ 	.word	0x000059b0


	//   ....[61]....
        /*0284*/ 	.word	0x00005a20


	//   ....[62]....
        /*0288*/ 	.word	0x00005ac0


	//   ....[63]....
        /*028c*/ 	.word	0x00005b30


	//   ....[64]....
        /*0290*/ 	.word	0x00005bb0


	//   ....[65]....
        /*0294*/ 	.word	0x00005c20


	//   ....[66]....
        /*0298*/ 	.word	0x00005ca0


	//   ....[67]....
        /*029c*/ 	.word	0x00005d10


	//   ....[68]....
        /*02a0*/ 	.word	0x00005d90


	//   ....[69]....
        /*02a4*/ 	.word	0x00005e10


	//   ....[70]....
        /*02a8*/ 	.word	0x00005eb0


	//   ....[71]....
        /*02ac*/ 	.word	0x00005f20


	//   ....[72]....
        /*02b0*/ 	.word	0x00005fa0


	//   ....[73]....
        /*02b4*/ 	.word	0x00006010


	//   ....[74]....
        /*02b8*/ 	.word	0x00006090


	//   ....[75]....
        /*02bc*/ 	.word	0x00006100


	//   ....[76]....
        /*02c0*/ 	.word	0x00006190


	//   ....[77]....
        /*02c4*/ 	.word	0x00006200


	//   ....[78]....
        /*02c8*/ 	.word	0x00006280


	//   ....[79]....
        /*02cc*/ 	.word	0x000062f0


	//   ....[80]....
        /*02d0*/ 	.word	0x00006370


	//   ....[81]....
        /*02d4*/ 	.word	0x000063e0


	//   ....[82]....
        /*02d8*/ 	.word	0x00006450


	//   ....[83]....
        /*02dc*/ 	.word	0x000064c0


	//----- nvinfo : EIATTR_EXIT_INSTR_OFFSETS
	.align		4
.L_2365:
        /*02e0*/ 	.byte	0x04, 0x1c
        /*02e2*/ 	.short	(.L_2367 - .L_2366)


	//   ....[0]....
.L_2366:
        /*02e4*/ 	.word	0x000054c0


	//   ....[1]....
        /*02e8*/ 	.word	0x00005600


	//----- nvinfo : EIATTR_MAX_THREADS
	.align		4
.L_2367:
        /*02ec*/ 	.byte	0x04, 0x05
        /*02ee*/ 	.short	(.L_2369 - .L_2368)
.L_2368:
        /*02f0*/ 	.word	0x00000040
        /*02f4*/ 	.word	0x00000001
        /*02f8*/ 	.word	0x00000001


	//----- nvinfo : EIATTR_CRS_STACK_SIZE
	.align		4
.L_2369:
        /*02fc*/ 	.byte	0x04, 0x1e
        /*02fe*/ 	.short	(.L_2371 - .L_2370)
.L_2370:
        /*0300*/ 	.word	0x00000000
.L_2371:


//--------------------- .nv.info._Z25selective_scan_bwd_kernelI32Selective_Scan_bwd_kernel_traitsILi64ELi16ELb1ELb1ELb1ELb0ELb1EN3c108BFloat16EfEEv12SSMParamsBwd --------------------------
	.section	.nv.info._Z25selective_scan_bwd_kernelI32Selective_Scan_bwd_kernel_traitsILi64ELi16ELb1ELb1ELb1ELb0ELb1EN3c108BFloat16EfEEv12SSMParamsBwd,"",@"SHT_CUDA_INFO"
	.sectionflags	@""
	.align	4


	//----- nvinfo : EIATTR_CUDA_API_VERSION
	.align		4
        /*0000*/ 	.byte	0x04, 0x37
        /*0002*/ 	.short	(.L_2373 - .L_2372)
.L_2372:
        /*0004*/ 	.word	0x00000082


	//----- nvinfo : EIATTR_SW2861232_WAR
	.align		4
.L_2373:
        /*0008*/ 	.byte	0x01, 0x35
	.zero		2


	//----- nvinfo : EIATTR_PARAM_CBANK
	.align		4
        /*000c*/ 	.byte	0x04, 0x0a
        /*000e*/ 	.short	(.L_2375 - .L_2374)
	.align		4
.L_2374:
        /*0010*/ 	.word	index@(.nv.constant0._Z25selective_scan_bwd_kernelI32Selective_Scan_bwd_kernel_traitsILi64ELi16ELb1ELb1ELb1ELb0ELb1EN3c108BFloat16EfEEv12SSMParamsBwd)
        /*0014*/ 	.short	0x0160
        /*0016*/ 	.short	0x01f0


	//----- nvinfo : EIATTR_CBANK_PARAM_SIZE
	.align		4
.L_2375:
        /*0018*/ 	.byte	0x03, 0x19
        /*001a*/ 	.short	0x01f0


	//----- nvinfo : EIATTR_KPARAM_INFO
	.align		4
        /*001c*/ 	.byte	0x04, 0x17
        /*001e*/ 	.short	(.L_2377 - .L_2376)
.L_2376:
        /*0020*/ 	.word	0x00000000
        /*0024*/ 	.short	0x0000
        /*0026*/ 	.short	0x0000
        /*0028*/ 	.byte	0x00, 0xf0, 0xc1, 0x07


	//----- nvinfo : EIATTR_MAXREG_COUNT
	.align		4
.L_2377:
        /*002c*/ 	.byte	0x03, 0x1b
        /*002e*/ 	.short	0x00ff


	//----- nvinfo : EIATTR_NUM_BARRIERS
	.align		4
        /*0030*/ 	.byte	0x02, 0x4c
        /*0032*/ 	.byte	0x01
	.zero		1


	//----- nvinfo : EIATTR_MERCURY_ISA_VERSION
	.align		4
        /*0034*/ 	.byte	0x03, 0x5f
        /*0036*/ 	.short	0x0000


	//----- nvinfo : EIATTR_COOP_GROUP_MASK_REGIDS
	.align		4
        /*0038*/ 	.byte	0x04, 0x29
        /*003a*/ 	.short	(.L_2379 - .L_2378)


	//   ....[0]....
.L_2378:
        /*003c*/ 	.word	0xffffffff


	//   ....[1]....
        /*0040*/ 	.word	0xffffffff


	//   ....[2]....
        /*0044*/ 	.word	0xffffffff


	//   ....[3]....
        /*0048*/ 	.word	0xffffffff


	//   ....[4]....
        /*004c*/ 	.word	0xffffffff


	//   ....[5]....
        /*0050*/ 	.word	0xffffffff


	//   ....[6]....
        /*0054*/ 	.word	0xffffffff


	//   ....[7]....
        /*0058*/ 	.word	0xffffffff


	//   ....[8]....
        /*005c*/ 	.word	0xffffffff


	//   ....[9]....
        /*0060*/ 	.word	0xffffffff


	//   ....[10]....
        /*0064*/ 	.word	0xffffffff


	//   ....[11]....
        /*0068*/ 	.word	0xffffffff


	//   ....[12]....
        /*006c*/ 	.word	0xffffffff


	//   ....[13]....
        /*0070*/ 	.word	0xffffffff


	//   ....[14]....
        /*0074*/ 	.word	0xffffffff


	//   ....[15]....
        /*0078*/ 	.word	0xffffffff


	//   ....[16]....
        /*007c*/ 	.word	0xffffffff


	//   ....[17]....
        /*0080*/ 	.word	0xffffffff


	//   ....[18]....
        /*0084*/ 	.word	0xffffffff


	//   ....[19]....
        /*0088*/ 	.word	0xffffffff


	//   ....[20]....
        /*008c*/ 	.word	0xffffffff


	//   ....[21]....
        /*0090*/ 	.word	0xffffffff


	//   ....[22]....
        /*0094*/ 	.word	0xffffffff


	//   ....[23]....
        /*0098*/ 	.word	0xffffffff


	//   ....[24]....
        /*009c*/ 	.word	0xffffffff


	//   ....[25]....
        /*00a0*/ 	.word	0xffffffff


	//   ....[26]....
        /*00a4*/ 	.word	0xffffffff


	//   ....[27]....
        /*00a8*/ 	.word	0xffffffff


	//   ....[28]....
        /*00ac*/ 	.word	0xffffffff


	//   ....[29]....
        /*00b0*/ 	.word	0xffffffff


	//   ....[30]....
        /*00b4*/ 	.word	0xffffffff


	//   ....[31]....
        /*00b8*/ 	.word	0xffffffff


	//   ....[32]....
        /*00bc*/ 	.word	0xffffffff


	//   ....[33]....
        /*00c0*/ 	.word	0xffffffff


	//   ....[34]....
        /*00c4*/ 	.word	0xffffffff


	//   ....[35]....
        /*00c8*/ 	.word	0xffffffff


	//   ....[36]....
        /*00cc*/ 	.word	0xffffffff


	//   ....[37]....
        /*00d0*/ 	.word	0xffffffff


	//   ....[38]....
        /*00d4*/ 	.word	0xffffffff


	//   ....[39]....
        /*00d8*/ 	.word	0xffffffff


	//   ....[40]....
        /*00dc*/ 	.word	0xffffffff


	//   ....[41]....
        /*00e0*/ 	.word	0xffffffff


	//   ....[42]....
        /*00e4*/ 	.word	0xffffffff


	//   ....[43]....
        /*00e8*/ 	.word	0xffffffff


	//   ....[44]....
        /*00ec*/ 	.word	0xffffffff


	//   ....[45]....
        /*00f0*/ 	.word	0xffffffff


	//   ....[46]....
        /*00f4*/ 	.word	0xffffffff


	//   ....[47]....
        /*00f8*/ 	.word	0xffffffff


	//   ....[48]....
        /*00fc*/ 	.word	0xffffffff


	//   ....[49]....
        /*0100*/ 	.word	0xffffffff


	//   ....[50]....
        /*0104*/ 	.word	0xffffffff


	//   ....[51]....
        /*0108*/ 	.word	0xffffffff


	//   ....[52]....
        /*010c*/ 	.word	0xffffffff


	//   ....[53]....
        /*0110*/ 	.word	0xffffffff


	//   ....[54]....
        /*0114*/ 	.word	0xffffffff


	//   ....[55]....
        /*0118*/ 	.word	0xffffffff


	//   ....[56]....
        /*011c*/ 	.word	0xffffffff


	//   ....[57]....
        /*0120*/ 	.word	0xffffffff


	//   ....[58]....
        /*0124*/ 	.word	0xffffffff


	//   ....[59]....
        /*0128*/ 	.word	0xffffffff


	//   ....[60]....
        /*012c*/ 	.word	0xffffffff


	//   ....[61]....
        /*0130*/ 	.word	0xffffffff


	//   ....[62]....
        /*0134*/ 	.word	0xffffffff


	//   ....[63]....
        /*0138*/ 	.word	0xffffffff


	//   ....[64]....
        /*013c*/ 	.word	0xffffffff


	//   ....[65]....
        /*0140*/ 	.word	0xffffffff


	//   ....[66]....
        /*0144*/ 	.word	0xffffffff


	//   ....[67]....
        /*0148*/ 	.word	0xffffffff


	//   ....[68]....
        /*014c*/ 	.word	0xffffffff


	//   ....[69]....
        /*0150*/ 	.word	0xffffffff


	//   ....[70]....
        /*0154*/ 	.word	0xffffffff


	//   ....[71]....
        /*0158*/ 	.word	0xffffffff


	//   ....[72]....
        /*015c*/ 	.word	0xffffffff


	//   ....[73]....
        /*0160*/ 	.word	0xffffffff


	//   ....[74]....
        /*0164*/ 	.word	0xffffffff


	//   ....[75]....
        /*0168*/ 	.word	0xffffffff


	//   ....[76]....
        /*016c*/ 	.word	0xffffffff


	//   ....[77]....
        /*0170*/ 	.word	0xffffffff


	//   ....[78]....
        /*0174*/ 	.word	0xffffffff


	//   ....[79]....
        /*0178*/ 	.word	0xffffffff


	//   ....[80]....
        /*017c*/ 	.word	0xffffffff


	//   ....[81]....
        /*0180*/ 	.word	0xffffffff


	//   ....[82]....
        /*0184*/ 	.word	0xffffffff


	//   ....[83]....
        /*0188*/ 	.word	0xffffffff


	//   ....[84]....
        /*018c*/ 	.word	0xffffffff


	//   ....[85]....
        /*0190*/ 	.word	0xffffffff


	//   ....[86]....
        /*0194*/ 	.word	0xffffffff


	//   ....[87]....
        /*0198*/ 	.word	0xffffffff


	//----- nvinfo : EIATTR_COOP_GROUP_INSTR_OFFSETS
	.align		4
.L_2379:
        /*019c*/ 	.byte	0x04, 0x28
        /*019e*/ 	.short	(.L_2381 - .L_2380)


	//   ....[0]....
.L_2380:
        /*01a0*/ 	.word	0x00000910


	//   ....[1]....
        /*01a4*/ 	.word	0x000009a0


	//   ....[2]....
        /*01a8*/ 	.word	0x00000b00


	//   ....[3]....
        /*01ac*/ 	.word	0x00000c30


	//   ....[4]....
        /*01b0*/ 	.word	0x00001430


	//   ....[5]....
        /*01b4*/ 	.word	0x00001d00


	//   ....[6]....
        /*01b8*/ 	.word	0x000021d0


	//   ....[7]....
        /*01bc*/ 	.word	0x000027e0


	//   ....[8]....
        /*01c0*/ 	.word	0x00002ce0


	//   ....[9]....
        /*01c4*/ 	.word	0x00003530


	//   ....[10]....
        /*01c8*/ 	.word	0x00003550


	//   ....[11]....
        /*01cc*/ 	.word	0x000035a0


	//   ....[12]....
        /*01d0*/ 	.word	0x000035b0


	//   ....[13]....
        /*01d4*/ 	.word	0x000035e0


	//   ....[14]....
        /*01d8*/ 	.word	0x00003600


	//   ....[15]....
        /*01dc*/ 	.word	0x00003630


	//   ....[16]....
        /*01e0*/ 	.word	0x00003650


	//   ....[17]....
        /*01e4*/ 	.word	0x00003680


	//   ....[18]....
        /*01e8*/ 	.word	0x000036a0


	//   ....[19]....
        /*01ec*/ 	.word	0x00003770


	//   ....[20]....
        /*01f0*/ 	.word	0x000037e0


	//   ....[21]....
        /*01f4*/ 	.word	0x00003800


	//   ....[22]....
        /*01f8*/ 	.word	0x00003810


	//   ....[23]....
        /*01fc*/ 	.word	0x00003820


	//   ....[24]....
        /*0200*/ 	.word	0x00003830


	//   ....[25]....
        /*0204*/ 	.word	0x00003d10


	//   ....[26]....
        /*0208*/ 	.word	0x00003d30


	//   ....[27]....
        /*020c*/ 	.word	0x00003d40


	//   ....[28]....
        /*0210*/ 	.word	0x00003d50


	//   ....[29]....
        /*0214*/ 	.word	0x00003d80


	//   ....[30]....
        /*0218*/ 	.word	0x00003d90


	//   ....[31]....
        /*021c*/ 	.word	0x00003dc0


	//   ....[32]....
        /*0220*/ 	.word	0x00003dd0


	//   ....[33]....
        /*0224*/ 	.word	0x00003e00


	//   ....[34]....
        /*0228*/ 	.word	0x00003e10


	//   ....[35]....
        /*022c*/ 	.word	0x00003e40


	//   ....[36]....
        /*0230*/ 	.word	0x00003e50


	//   ....[37]....
        /*0234*/ 	.word	0x00003e80


	//   ....[38]....
        /*0238*/ 	.word	0x00003e90


	//   ....[39]....
        /*023c*/ 	.word	0x00003ea0


	//   ....[40]....
        /*0240*/ 	.word	0x00003eb0


	//   ....[41]....
        /*0244*/ 	.word	0x000057f0


	//   ....[42]....
        /*0248*/ 	.word	0x00005910


	//   ....[43]....
        /*024c*/ 	.word	0x00005a10


	//   ....[44]....
        /*0250*/ 	.word	0x00005b10


	//   ....[45]....
        /*0254*/ 	.word	0x00005c20


	//   ....[46]....
        /*0258*/ 	.word	0x00006130


	//   ....[47]....
        /*025c*/ 	.word	0x00006440


	//   ....[48]....
        /*0260*/ 	.word	0x00006590


	//   ....[49]....
        /*0264*/ 	.word	0x000065f0


	//   ....[50]....
        /*0268*/ 	.word	0x00006650


	//   ....[51]....
        /*026c*/ 	.word	0x00006670


	//   ....[52]....
        /*0270*/ 	.word	0x00006690


	//   ....[53]....
        /*0274*/ 	.word	0x00006750


	//   ....[54]....
        /*0278*/ 	.word	0x000067a0


	//   ....[55]....
        /*027c*/ 	.word	0x00006800


	//   ....[56]....
        /*0280*/ 	.word	0x00006820


	//   ....[57]....
        /*0284*/ 	.word	0x00006840


	//   ....[58]....
        /*0288*/ 	.word	0x00006ab0


	//   ....[59]....
        /*028c*/ 	.word	0x00006b30


	//   ....[60]....
        /*0290*/ 	.word	0x00006be0


	//   ....[61]....
        /*0294*/ 	.word	0x00006c50


	//   ....[62]....
        /*0298*/ 	.word	0x00006ce0


	//   ....[63]....
        /*029c*/ 	.word	0x00006d50


	//   ....[64]....
        /*02a0*/ 	.word	0x00006de0


	//   ....[65]....
        /*02a4*/ 	.word	0x00006e50


	//   ....[66]....
        /*02a8*/ 	.word	0x00006f00


	//   ....[67]....
        /*02ac*/ 	.word	0x00006f70


	//   ....[68]....
        /*02b0*/ 	.word	0x00006ff0


	//   ....[69]....
        /*02b4*/ 	.word	0x00007060


	//   ....[70]....
        /*02b8*/ 	.word	0x000070e0


	//   ....[71]....
        /*02bc*/ 	.word	0x00007150


	//   ....[72]....
        /*02c0*/ 	.word	0x000071d0


	//   ....[73]....
        /*02c4*/ 	.word	0x00007250


	//   ....[74]....
        /*02c8*/ 	.word	0x000072f0


	//   ....[75]....
        /*02cc*/ 	.word	0x00007360


	//   ....[76]....
        /*02d0*/ 	.word	0x000073e0


	//   ....[77]....
        /*02d4*/ 	.word	0x00007450


	//   ....[78]....
        /*02d8*/ 	.word	0x000074d0


	//   ....[79]....
        /*02dc*/ 	.word	0x00007540


	//   ....[80]....
        /*02e0*/ 	.word	0x000075d0


	//   ....[81]....
        /*02e4*/ 	.word	0x00007640


	//   ....[82]....
        /*02e8*/ 	.word	0x000076c0


	//   ....[83]....
        /*02ec*/ 	.word	0x00007730


	//   ....[84]....
        /*02f0*/ 	.word	0x000077b0


	//   ....[85]....
        /*02f4*/ 	.word	0x00007820


	//   ....[86]....
        /*02f8*/ 	.word	0x00007890


	//   ....[87]....
        /*02fc*/ 	.word	0x00007900


	//----- nvinfo : EIATTR_EXIT_INSTR_OFFSETS
	.align		4
.L_2381:
        /*0300*/ 	.byte	0x04, 0x1c
        /*0302*/ 	.short	(.L_2383 - .L_2382)


	//   ....[0]....
.L_2382:
        /*0304*/ 	.word	0x00006910


	//   ....[1]....
        /*0308*/ 	.word	0x00006a50


	//----- nvinfo : EIATTR_MAX_THREADS
	.align		4
.L_2383:
        /*030c*/ 	.byte	0x04, 0x05
        /*030e*/ 	.short	(.L_2385 - .L_2384)
.L_2384:
        /*0310*/ 	.word	0x00000040
        /*0314*/ 	.word	0x00000001
        /*0318*/ 	.word	0x00000001


	//----- nvinfo : EIATTR_CRS_STACK_SIZE
	.align		4
.L_2385:
        /*031c*/ 	.byte	0x04, 0x1e
        /*031e*/ 	.short	(.L_2387 - .L_2386)
.L_2386:
        /*0320*/ 	.word	0x00000000
.L_2387:


//--------------------- .nv.info._Z25selective_scan_bwd_kernelI32Selective_Scan_bwd_kernel_traitsILi64ELi16ELb1ELb1ELb1ELb1ELb0EN3c108BFloat16EfEEv12SSMParamsBwd --------------------------
	.section	.nv.info._Z25selective_scan_bwd_kernelI32Selective_Scan_bwd_kernel_traitsILi64ELi16ELb1ELb1ELb1ELb1ELb0EN3c108BFloat16EfEEv12SSMParamsBwd,"",@"SHT_CUDA_INFO"
	.sectionflags	@""
	.align	4


	//----- nvinfo : EIATTR_CUDA_API_VERSION
	.align		4
        /*0000*/ 	.byte	0x04, 0x37
        /*0002*/ 	.short	(.L_2389 - .L_2388)
.L_2388:
        /*0004*/ 	.word	0x00000082


	//----- nvinfo : EIATTR_SW2861232_WAR
	.align		4
.L_2389:
        /*0008*/ 	.byte	0x01, 0x35
	.zero		2


	//----- nvinfo : EIATTR_PARAM_CBANK
	.align		4
        /*000c*/ 	.byte	0x04, 0x0a
        /*000e*/ 	.short	(.L_2391 - .L_2390)
	.align		4
.L_2390:
        /*0010*/ 	.word	index@(.nv.constant0._Z25selective_scan_bwd_kernelI32Selective_Scan_bwd_kernel_traitsILi64ELi16ELb1ELb1ELb1ELb1ELb0EN3c108BFloat16EfEEv12SSMParamsBwd)
        /*0014*/ 	.short	0x0160
        /*0016*/ 	.short	0x01f0


	//----- nvinfo : EIATTR_CBANK_PARAM_SIZE
	.align		4
.L_2391:
        /*0018*/ 	.byte	0x03, 0x19
        /*001a*/ 	.short	0x01f0


	//----- nvinfo : EIATTR_KPARAM_INFO
	.align		4
        /*001c*/ 	.byte	0x04, 0x17
        /*001e*/ 	.short	(.L_2393 - .L_2392)
.L_2392:
        /*0020*/ 	.word	0x00000000
        /*0024*/ 	.short	0x0000
        /*0026*/ 	.short	0x0000
        /*0028*/ 	.byte	0x00, 0xf0, 0xc1, 0x07


	//----- nvinfo : EIATTR_MAXREG_COUNT
	.align		4
.L_2393:
        /*002c*/ 	.byte	0x03, 0x1b
        /*002e*/ 	.short	0x00ff


	//----- nvinfo : EIATTR_NUM_BARRIERS
	.align		4
        /*0030*/ 	.byte	0x02, 0x4c
        /*0032*/ 	.byte	0x01
	.zero		1


	//----- nvinfo : EIATTR_MERCURY_ISA_VERSION
	.align		4
        /*0034*/ 	.byte	0x03, 0x5f
        /*0036*/ 	.short	0x0000


	//----- nvinfo : EIATTR_COOP_GROUP_MASK_REGIDS
	.align		4
        /*0038*/ 	.byte	0x04, 0x29
        /*003a*/ 	.short	(.L_2395 - .L_2394)


	//   ....[0]....
.L_2394:
        /*003c*/ 	.word	0xffffffff


	//   ....[1]....
        /*0040*/ 	.word	0xffffffff


	//   ....[2]....
        /*0044*/ 	.word	0xffffffff


	//   ....[3]....
        /*0048*/ 	.word	0xffffffff


	//   ....[4]....
        /*004c*/ 	.word	0xffffffff


	//   ....[5]....
        /*0050*/ 	.word	0xffffffff


	//   ....[6]....
        /*0054*/ 	.word	0xffffffff


	//   ....[7]....
        /*0058*/ 	.word	0xffffffff


	//   ....[8]....
        /*005c*/ 	.word	0xffffffff


	//   ....[9]....
        /*0060*/ 	.word	0xffffffff


	//   ....[10]....
        /*0064*/ 	.word	0xffffffff


	//   ....[11]....
        /*0068*/ 	.word	0xffffffff


	//   ....[12]....
        /*006c*/ 	.word	0xffffffff


	//   ....[13]....
        /*0070*/ 	.word	0xffffffff


	//   ....[14]....
        /*0074*/ 	.word	0xffffffff


	//   ....[15]....
        /*0078*/ 	.word	0xffffffff


	//   ....[16]....
        /*007c*/ 	.word	0xffffffff


	//   ....[17]....
        /*0080*/ 	.word	0xffffffff


	//   ....[18]....
        /*0084*/ 	.word	0xffffffff


	//   ....[19]....
        /*0088*/ 	.word	0xffffffff


	//   ....[20]....
        /*008c*/ 	.word	0xffffffff


	//   ....[21]....
        /*0090*/ 	.word	0xffffffff


	//   ....[22]....
        /*0094*/ 	.word	0xffffffff


	//   ....[23]....
        /*0098*/ 	.word	0xffffffff


	//   ....[24]....
        /*009c*/ 	.word	0xffffffff


	//   ....[25]....
        /*00a0*/ 	.word	0xffffffff


	//   ....[26]....
        /*00a4*/ 	.word	0xffffffff


	//   ....[27]....
        /*00a8*/ 	.word	0xffffffff


	//   ....[28]....
        /*00ac*/ 	.word	0xffffffff


	//   ....[29]....
        /*00b0*/ 	.word	0xffffffff


	//   ....[30]....
        /*00b4*/ 	.word	0xffffffff


	//   ....[31]....
        /*00b8*/ 	.word	0xffffffff


	//   ....[32]....
        /*00bc*/ 	.word	0xffffffff


	//   ....[33]....
        /*00c0*/ 	.word	0xffffffff


	//   ....[34]....
        /*00c4*/ 	.word	0xffffffff


	//   ....[35]....
        /*00c8*/ 	.word	0xffffffff


	//   ....[36]....
        /*00cc*/ 	.word	0xffffffff


	//   ....[37]....
        /*00d0*/ 	.word	0xffffffff


	//   ....[38]....
        /*00d4*/ 	.word	0xffffffff


	//   ....[39]....
        /*00d8*/ 	.word	0xffffffff


	//   ....[40]....
        /*00dc*/ 	.word	0xffffffff


	//   ....[41]....
        /*00e0*/ 	.word	0xffffffff


	//   ....[42]....
        /*00e4*/ 	.word	0xffffffff


	//   ....[43]....
        /*00e8*/ 	.word	0xffffffff


	//   ....[44]....
        /*00ec*/ 	.word	0xffffffff


	//   ....[45]....
        /*00f0*/ 	.word	0xffffffff


	//   ....[46]....
        /*00f4*/ 	.word	0xffffffff


	//   ....[47]....
        /*00f8*/ 	.word	0xffffffff


	//   ....[48]....
        /*00fc*/ 	.word	0xffffffff


	//   ....[49]....
        /*0100*/ 	.word	0xffffffff


	//   ....[50]....
        /*0104*/ 	.word	0xffffffff


	//   ....[51]....
        /*0108*/ 	.word	0xffffffff


	//   ....[52]....
        /*010c*/ 	.word	0xffffffff


	//   ....[53]....
        /*0110*/ 	.word	0xffffffff


	//   ....[54]....
        /*0114*/ 	.word	0xffffffff


	//   ....[55]....
        /*0118*/ 	.word	0xffffffff


	//   ....[56]....
        /*011c*/ 	.word	0xffffffff


	//   ....[57]....
        /*0120*/ 	.word	0xffffffff


	//   ....[58]....
        /*0124*/ 	.word	0xffffffff


	//   ....[59]....
        /*0128*/ 	.word	0xffffffff


	//   ....[60]....
        /*012c*/ 	.word	0xffffffff


	//   ....[61]....
        /*0130*/ 	.word	0xffffffff


	//   ....[62]....
        /*0134*/ 	.word	0xffffffff


	//   ....[63]....
        /*0138*/ 	.word	0xffffffff


	//   ....[64]....
        /*013c*/ 	.word	0xffffffff


	//   ....[65]....
        /*0140*/ 	.word	0xffffffff


	//   ....[66]....
        /*0144*/ 	.word	0xffffffff


	//   ....[67]....
        /*0148*/ 	.word	0xffffffff


	//   ....[68]....
        /*014c*/ 	.word	0xffffffff


	//   ....[69]....
        /*0150*/ 	.word	0xffffffff


	//   ....[70]....
        /*0154*/ 	.word	0xffffffff


	//   ....[71]....
        /*0158*/ 	.word	0xffffffff


	//   ....[72]....
        /*015c*/ 	.word	0xffffffff


	//   ....[73]....
        /*0160*/ 	.word	0xffffffff


	//   ....[74]....
        /*0164*/ 	.word	0xffffffff


	//   ....[75]....
        /*0168*/ 	.word	0xffffffff


	//   ....[76]....
        /*016c*/ 	.word	0xffffffff


	//   ....[77]....
        /*0170*/ 	.word	0xffffffff


	//   ....[78]....
        /*0174*/ 	.word	0xffffffff


	//   ....[79]....
        /*0178*/ 	.word	0xffffffff


	//   ....[80]....
        /*017c*/ 	.word	0xffffffff


	//   ....[81]....
        /*0180*/ 	.word	0xffffffff


	//   ....[82]....
        /*0184*/ 	.word	0xffffffff


	//   ....[83]....
        /*0188*/ 	.word	0xffffffff


	//   ....[84]....
        /*018c*/ 	.word	0xffffffff


	//----- nvinfo : EIATTR_COOP_GROUP_INSTR_OFFSETS
	.align		4
.L_2395:
        /*0190*/ 	.byte	0x04, 0x28
        /*0192*/ 	.short	(.L_2397 - .L_2396)


	//   ....[0]....
.L_2396:
        /*0194*/ 	.word	0x00000930


	//   ....[1]....
        /*0198*/ 	.word	0x000009c0


	//   ....[2]....
        /*019c*/ 	.word	0x00000b20


	//   ....[3]....
        /*01a0*/ 	.word	0x00003680


	//   ....[4]....
        /*01a4*/ 	.word	0x00003c90


	//   ....[5]....
        /*01a8*/ 	.word	0x000043e0


	//   ....[6]....
        /*01ac*/ 	.word	0x00004400


	//   ....[7]....
        /*01b0*/ 	.word	0x00004450


	//   ....[8]....
        /*01b4*/ 	.word	0x00004460


	//   ....[9]....
        /*01b8*/ 	.word	0x00004490


	//   ....[10]....
        /*01bc*/ 	.word	0x000044b0


	//   ....[11]....
        /*01c0*/ 	.word	0x000044e0


	//   ....[12]....
        /*01c4*/ 	.word	0x00004500


	//   ....[13]....
        /*01c8*/ 	.word	0x00004530


	//   ....[14]....
        /*01cc*/ 	.word	0x00004550


	//   ....[15]....
        /*01d0*/ 	.word	0x00004610


	//   ....[16]....
        /*01d4*/ 	.word	0x00004680


	//   ....[17]....
        /*01d8*/ 	.word	0x000046a0


	//   ....[18]....
        /*01dc*/ 	.word	0x000046b0


	//   ....[19]....
        /*01e0*/ 	.word	0x000046c0


	//   ....[20]....
        /*01e4*/ 	.word	0x000046d0


	//   ....[21]....
        /*01e8*/ 	.word	0x00004bb0


	//   ....[22]....
        /*01ec*/ 	.word	0x00004bd0


	//   ....[23]....
        /*01f0*/ 	.word	0x00004be0


	//   ....[24]....
        /*01f4*/ 	.word	0x00004bf0


	//   ....[25]....
        /*01f8*/ 	.word	0x00004c20


	//   ....[26]....
        /*01fc*/ 	.word	0x00004c30


	//   ....[27]....
        /*0200*/ 	.word	0x00004c60


	//   ....[28]....
        /*0204*/ 	.word	0x00004c70


	//   ....[29]....
        /*0208*/ 	.word	0x00004ca0


	//   ....[30]....
        /*020c*/ 	.word	0x00004cb0


	//   ....[31]....
        /*0210*/ 	.word	0x00004ce0


	//   ....[32]....
        /*0214*/ 	.word	0x00004cf0


	//   ....[33]....
        /*0218*/ 	.word	0x00004d20


	//   ....[34]....
        /*021c*/ 	.word	0x00004d30


	//   ....[35]....
        /*0220*/ 	.word	0x00004d40


	//   ....[36]....
        /*0224*/ 	.word	0x00004d50


	//   ....[37]....
        /*0228*/ 	.word	0x00006640


	//   ....[38]....
        /*022c*/ 	.word	0x00006760


	//   ....[39]....
        /*0230*/ 	.word	0x00006860


	//   ....[40]....
        /*0234*/ 	.word	0x00006960


	//   ....[41]....
        /*0238*/ 	.word	0x00006a70


	//   ....[42]....
        /*023c*/ 	.word	0x00006eb0


	//   ....[43]....
        /*0240*/ 	.word	0x00007820


	//   ....[44]....
        /*0244*/ 	.word	0x00007bb0


	//   ....[45]....
        /*0248*/ 	.word	0x00007ca0


	//   ....[46]....
        /*024c*/ 	.word	0x00007d00


	//   ....[47]....
        /*0250*/ 	.word	0x00007d60


	//   ....[48]....
        /*0254*/ 	.word	0x00007d80


	//   ....[49]....
        /*0258*/ 	.word	0x00007da0


	//   ....[50]....
        /*025c*/ 	.word	0x00007e60


	//   ....[51]....
        /*0260*/ 	.word	0x00007eb0


	//   ....[52]....
        /*0264*/ 	.word	0x00007f00


	//   ....[53]....
        /*0268*/ 	.word	0x00007f30


	//   ....[54]....
        /*026c*/ 	.word	0x00007f50


	//   ....[55]....
        /*0270*/ 	.word	0x000081c0


	//   ....[56]....
        /*0274*/ 	.word	0x00008240


	//   ....[57]....
        /*0278*/ 	.word	0x000082f0


	//   ....[58]....
        /*027c*/ 	.word	0x00008360


	//   ....[59]....
        /*0280*/ 	.word	0x000083f0


	//   ....[60]....
        /*0284*/ 	.word	0x00008460


	//   ....[61]....
        /*0288*/ 	.word	0x00008500


	//   ....[62]....
        /*028c*/ 	.word	0x00008570


	//   ....[63]....
        /*0290*/ 	.word	0x00008610


	//   ....[64]....
        /*0294*/ 	.word	0x00008680


	//   ....[65]....
        /*0298*/ 	.word	0x00008700


	//   ....[66]....
        /*029c*/ 	.word	0x00008770


	//   ....[67]....
        /*02a0*/ 	.word	0x000087f0


	//   ....[68]....
        /*02a4*/ 	.word	0x00008860


	//   ....[69]....
        /*02a8*/ 	.word	0x000088e0


	//   ....[70]....
        /*02ac*/ 	.word	0x00008960


	//   ....[71]....
        /*02b0*/ 	.word	0x00008a00


	//   ....[72]....
        /*02b4*/ 	.word	0x00008a70


	//   ....[73]....
        /*02b8*/ 	.word	0x00008af0


	//   ....[74]....
        /*02bc*/ 	.word	0x00008b60


	//   ....[75]....
        /*02c0*/ 	.word	0x00008be0


	//   ....[76]....
        /*02c4*/ 	.word	0x00008c50


	//   ....[77]....
        /*02c8*/ 	.word	0x00008ce0


	//   ....[78]....
        /*02cc*/ 	.word	0x00008d50


	//   ....[79]....
        /*02d0*/ 	.word	0x00008dd0


	//   ....[80]....
        /*02d4*/ 	.word	0x00008e40


	//   ....[81]....
        /*02d8*/ 	.word	0x00008ec0


	//   ....[82]....
        /*02dc*/ 	.word	0x00008f30


	//   ....[83]....
        /*02e0*/ 	.word	0x00008fa0


	//   ....[84]....
        /*02e4*/ 	.word	0x00009010


	//----- nvinfo : EIATTR_EXIT_INSTR_OFFSETS
	.align		4
.L_2397:
        /*02e8*/ 	.byte	0x04, 0x1c
        /*02ea*/ 	.short	(.L_2399 - .L_2398)


	//   ....[0]....
.L_2398:
        /*02ec*/ 	.word	0x00008020


	//   ....[1]....
        /*02f0*/ 	.word	0x00008160


	//----- nvinfo : EIATTR_MAX_THREADS
	.align		4
.L_2399:
        /*02f4*/ 	.byte	0x04, 0x05
        /*02f6*/ 	.short	(.L_2401 - .L_2400)
.L_2400:
        /*02f8*/ 	.word	0x00000040
        /*02fc*/ 	.word	0x00000001
        /*0300*/ 	.word	0x00000001


	//----- nvinfo : EIATTR_CRS_STACK_SIZE
	.align		4
.L_2401:
        /*0304*/ 	.byte	0x04, 0x1e
        /*0306*/ 	.short	(.L_2403 - .L_2402)
.L_2402:
        /*0308*/ 	.word	0x00000000
.L_2403:


//--------------------- .nv.info._Z25selective_scan_bwd_kernelI32Selective_Scan_bwd_kernel_traitsILi64ELi16ELb1ELb1ELb1ELb1ELb1EN3c108BFloat16EfEEv12SSMParamsBwd --------------------------
	.section	.nv.info._Z25selective_scan_bwd_kernelI32Selective_Scan_bwd_kernel_traitsILi64ELi16ELb1ELb1ELb1ELb1ELb1EN3c108BFloat16EfEEv12SSMParamsBwd,"",@"SHT_CUDA_INFO"
	.sectionflags	@""
	.align	4


	//----- nvinfo : EIATTR_CUDA_API_VERSION
	.align		4
        /*0000*/ 	.byte	0x04, 0x37
        /*0002*/ 	.short	(.L_2405 - .L_2404)
.L_2404:
        /*0004*/ 	.word	0x00000082


	//----- nvinfo : EIATTR_SW2861232_WAR
	.align		4
.L_2405:
        /*0008*/ 	.byte	0x01, 0x35
	.zero		2


	//----- nvinfo : EIATTR_PARAM_CBANK
	.align		4
        /*000c*/ 	.byte	0x04, 0x0a
        /*000e*/ 	.short	(.L_2407 - .L_2406)
	.align		4
.L_2406:
        /*0010*/ 	.word	index@(.nv.constant0._Z25selective_scan_bwd_kernelI32Selective_Scan_bwd_kernel_traitsILi64ELi16ELb1ELb1ELb1ELb1ELb1EN3c108BFloat16EfEEv12SSMParamsBwd)
        /*0014*/ 	.short	0x0160
        /*0016*/ 	.short	0x01f0


	//----- nvinfo : EIATTR_CBANK_PARAM_SIZE
	.align		4
.L_2407:
        /*0018*/ 	.byte	0x03, 0x19
        /*001a*/ 	.short	0x01f0


	//----- nvinfo : EIATTR_KPARAM_INFO
	.align		4
        /*001c*/ 	.byte	0x04, 0x17
        /*001e*/ 	.short	(.L_2409 - .L_2408)
.L_2408:
        /*0020*/ 	.word	0x00000000
        /*0024*/ 	.short	0x0000
        /*0026*/ 	.short	0x0000
        /*0028*/ 	.byte	0x00, 0xf0, 0xc1, 0x07


	//----- nvinfo : EIATTR_MAXREG_COUNT
	.align		4
.L_2409:
        /*002c*/ 	.byte	0x03, 0x1b
        /*002e*/ 	.short	0x00ff


	//----- nvinfo : EIATTR_NUM_BARRIERS
	.align		4
        /*0030*/ 	.byte	0x02, 0x4c
        /*0032*/ 	.byte	0x01
	.zero		1


	//----- nvinfo : EIATTR_MERCURY_ISA_VERSION
	.align		4
        /*0034*/ 	.byte	0x03, 0x5f
        /*0036*/ 	.short	0x0000


	//----- nvinfo : EIATTR_COOP_GROUP_MASK_REGIDS
	.align		4
        /*0038*/ 	.byte	0x04, 0x29
        /*003a*/ 	.short	(.L_2411 - .L_2410)


	//   ....[0]....
.L_2410:
        /*003c*/ 	.word	0xffffffff


	//   ....[1]....
        /*0040*/ 	.word	0xffffffff


	//   ....[2]....
        /*0044*/ 	.word	0xffffffff


	//   ....[3]....
        /*0048*/ 	.word	0xffffffff


	//   ....[4]....
        /*004c*/ 	.word	0xffffffff


	//   ....[5]....
        /*0050*/ 	.word	0xffffffff


	//   ....[6]....
        /*0054*/ 	.word	0xffffffff


	//   ....[7]....
        /*0058*/ 	.word	0xffffffff


	//   ....[8]....
        /*005c*/ 	.word	0xffffffff


	//   ....[9]....
        /*0060*/ 	.word	0xffffffff


	//   ....[10]....
        /*0064*/ 	.word	0xffffffff


	//   ....[11]....
        /*0068*/ 	.word	0xffffffff


	//   ....[12]....
        /*006c*/ 	.word	0xffffffff


	//   ....[13]....
        /*0070*/ 	.word	0xffffffff


	//   ....[14]....
        /*0074*/ 	.word	0xffffffff


	//   ....[15]....
        /*0078*/ 	.word	0xffffffff


	//   ....[16]....
        /*007c*/ 	.word	0xffffffff


	//   ....[17]....
        /*0080*/ 	.word	0xffffffff


	//   ....[18]....
        /*0084*/ 	.word	0xffffffff


	//   ....[19]....
        /*0088*/ 	.word	0xffffffff


	//   ....[20]....
        /*008c*/ 	.word	0xffffffff


	//   ....[21]....
        /*0090*/ 	.word	0xffffffff


	//   ....[22]....
        /*0094*/ 	.word	0xffffffff


	//   ....[23]....
        /*0098*/ 	.word	0xffffffff


	//   ....[24]....
        /*009c*/ 	.word	0xffffffff


	//   ....[25]....
        /*00a0*/ 	.word	0xffffffff


	//   ....[26]....
        /*00a4*/ 	.word	0xffffffff


	//   ....[27]....
        /*00a8*/ 	.word	0xffffffff


	//   ....[28]....
        /*00ac*/ 	.word	0xffffffff


	//   ....[29]....
        /*00b0*/ 	.word	0xffffffff


	//   ....[30]....
        /*00b4*/ 	.word	0xffffffff


	//   ....[31]....
        /*00b8*/ 	.word	0xffffffff


	//   ....[32]....
        /*00bc*/ 	.word	0xffffffff


	//   ....[33]....
        /*00c0*/ 	.word	0xffffffff


	//   ....[34]....
        /*00c4*/ 	.word	0xffffffff


	//   ....[35]....
        /*00c8*/ 	.word	0xffffffff


	//   ....[36]....
        /*00cc*/ 	.word	0xffffffff


	//   ....[37]....
        /*00d0*/ 	.word	0xffffffff


	//   ....[38]....
        /*00d4*/ 	.word	0xffffffff


	//   ....[39]....
        /*00d8*/ 	.word	0xffffffff


	//   ....[40]....
        /*00dc*/ 	.word	0xffffffff


	//   ....[41]....
        /*00e0*/ 	.word	0xffffffff


	//   ....[42]....
        /*00e4*/ 	.word	0xffffffff


	//   ....[43]....
        /*00e8*/ 	.word	0xffffffff


	//   ....[44]....
        /*00ec*/ 	.word	0xffffffff


	//   ....[45]....
        /*00f0*/ 	.word	0xffffffff


	//   ....[46]....
        /*00f4*/ 	.word	0xffffffff


	//   ....[47]....
        /*00f8*/ 	.word	0xffffffff


	//   ....[48]....
        /*00fc*/ 	.word	0xffffffff


	//   ....[49]....
        /*0100*/ 	.word	0xffffffff


	//   ....[50]....
        /*0104*/ 	.word	0xffffffff


	//   ....[51]....
        /*0108*/ 	.word	0xffffffff


	//   ....[52]....
        /*010c*/ 	.word	0xffffffff


	//   ....[53]....
        /*0110*/ 	.word	0xffffffff


	//   ....[54]....
        /*0114*/ 	.word	0xffffffff


	//   ....[55]....
        /*0118*/ 	.word	0xffffffff


	//   ....[56]....
        /*011c*/ 	.word	0xffffffff


	//   ....[57]....
        /*0120*/ 	.word	0xffffffff


	//   ....[58]....
        /*0124*/ 	.word	0xffffffff


	//   ....[59]....
        /*0128*/ 	.word	0xffffffff


	//   ....[60]....
        /*012c*/ 	.word	0xffffffff


	//   ....[61]....
        /*0130*/ 	.word	0xffffffff


	//   ....[62]....
        /*0134*/ 	.word	0xffffffff


	//   ....[63]....
        /*0138*/ 	.word	0xffffffff


	//   ....[64]....
        /*013c*/ 	.word	0xffffffff


	//   ....[65]....
        /*0140*/ 	.word	0xffffffff


	//   ....[66]....
        /*0144*/ 	.word	0xffffffff


	//   ....[67]....
        /*0148*/ 	.word	0xffffffff


	//   ....[68]....
        /*014c*/ 	.word	0xffffffff


	//   ....[69]....
        /*0150*/ 	.word	0xffffffff


	//   ....[70]....
        /*0154*/ 	.word	0xffffffff


	//   ....[71]....
        /*0158*/ 	.word	0xffffffff


	//   ....[72]....
        /*015c*/ 	.word	0xffffffff


	//   ....[73]....
        /*0160*/ 	.word	0xffffffff


	//   ....[74]....
        /*0164*/ 	.word	0xffffffff


	//   ....[75]....
        /*0168*/ 	.word	0xffffffff


	//   ....[76]....
        /*016c*/ 	.word	0xffffffff


	//   ....[77]....
        /*0170*/ 	.word	0xffffffff


	//   ....[78]....
        /*0174*/ 	.word	0xffffffff


	//   ....[79]....
        /*0178*/ 	.word	0xffffffff


	//   ....[80]....
        /*017c*/ 	.word	0xffffffff


	//   ....[81]....
        /*0180*/ 	.word	0xffffffff


	//   ....[82]....
        /*0184*/ 	.word	0xffffffff


	//   ....[83]....
        /*0188*/ 	.word	0xffffffff


	//   ....[84]....
        /*018c*/ 	.word	0xffffffff


	//   ....[85]....
        /*0190*/ 	.word	0xffffffff


	//   ....[86]....
        /*0194*/ 	.word	0xffffffff


	//   ....[87]....
        /*0198*/ 	.word	0xffffffff


	//   ....[88]....
        /*019c*/ 	.word	0xffffffff


	//----- nvinfo : EIATTR_COOP_GROUP_INSTR_OFFSETS
	.align		4
.L_2411:
        /*01a0*/ 	.byte	0x04, 0x28
        /*01a2*/ 	.short	(.L_2413 - .L_2412)


	//   ....[0]....
.L_2412:
        /*01a4*/ 	.word	0x00000920


	//   ....[1]....
        /*01a8*/ 	.word	0x000009b0


	//   ....[2]....
        /*01ac*/ 	.word	0x00000c80


	//   ....[3]....
        /*01b0*/ 	.word	0x00003140


	//   ....[4]....
        /*01b4*/ 	.word	0x00003940


	//   ....[5]....
        /*01b8*/ 	.word	0x000041e0


	//   ....[6]....
        /*01bc*/ 	.word	0x000045c0


	//   ....[7]....
        /*01c0*/ 	.word	0x00004ac0


	//   ....[8]....
        /*01c4*/ 	.word	0x00005060


	//   ....[9]....
        /*01c8*/ 	.word	0x000057f0


	//   ....[10]....
        /*01cc*/ 	.word	0x00005810


	//   ....[11]....
        /*01d0*/ 	.word	0x00005860


	//   ....[12]....
        /*01d4*/ 	.word	0x00005870


	//   ....[13]....
        /*01d8*/ 	.word	0x000058a0


	//   ....[14]....
        /*01dc*/ 	.word	0x000058c0


	//   ....[15]....
        /*01e0*/ 	.word	0x000058f0


	//   ....[16]....
        /*01e4*/ 	.word	0x00005910


	//   ....[17]....
        /*01e8*/ 	.word	0x00005940


	//   ....[18]....
        /*01ec*/ 	.word	0x00005960


	//   ....[19]....
        /*01f0*/ 	.word	0x00005a30


	//   ....[20]....
        /*01f4*/ 	.word	0x00005aa0


	//   ....[21]....
        /*01f8*/ 	.word	0x00005ac0


	//   ....[22]....
        /*01fc*/ 	.word	0x00005ad0


	//   ....[23]....
        /*0200*/ 	.word	0x00005ae0


	//   ....[24]....
        /*0204*/ 	.word	0x00005af0


	//   ....[25]....
        /*0208*/ 	.word	0x00005fd0


	//   ....[26]....
        /*020c*/ 	.word	0x00005ff0


	//   ....[27]....
        /*0210*/ 	.word	0x00006000


	//   ....[28]....
        /*0214*/ 	.word	0x00006010


	//   ....[29]....
        /*0218*/ 	.word	0x00006040


	//   ....[30]....
        /*021c*/ 	.word	0x00006050


	//   ....[31]....
        /*0220*/ 	.word	0x00006080


	//   ....[32]....
        /*0224*/ 	.word	0x00006090


	//   ....[33]....
        /*0228*/ 	.word	0x000060c0


	//   ....[34]....
        /*022c*/ 	.word	0x000060d0


	//   ....[35]....
        /*0230*/ 	.word	0x00006100


	//   ....[36]....
        /*0234*/ 	.word	0x00006110


	//   ....[37]....
        /*0238*/ 	.word	0x00006140


	//   ....[38]....
        /*023c*/ 	.word	0x00006150


	//   ....[39]....
        /*0240*/ 	.word	0x00006160


	//   ....[40]....
        /*0244*/ 	.word	0x00006170


	//   ....[41]....
        /*0248*/ 	.word	0x00007a80


	//   ....[42]....
        /*024c*/ 	.word	0x00007ba0


	//   ....[43]....
        /*0250*/ 	.word	0x00007ca0


	//   ....[44]....
        /*0254*/ 	.word	0x00007da0


	//   ....[45]....
        /*0258*/ 	.word	0x00007eb0


	//   ....[46]....
        /*025c*/ 	.word	0x000082e0


	//   ....[47]....
        /*0260*/ 	.word	0x00008bb0


	//   ....[48]....
        /*0264*/ 	.word	0x00008f50


	//   ....[49]....
        /*0268*/ 	.word	0x00009070


	//   ....[50]....
        /*026c*/ 	.word	0x000090d0


	//   ....[51]....
        /*0270*/ 	.word	0x00009130


	//   ....[52]....
        /*0274*/ 	.word	0x00009150


	//   ....[53]....
        /*0278*/ 	.word	0x00009170


	//   ....[54]....
        /*027c*/ 	.word	0x00009230


	//   ....[55]....
        /*0280*/ 	.word	0x00009280


	//   ....[56]....
        /*0284*/ 	.word	0x000092d0


	//   ....[57]....
        /*0288*/ 	.word	0x00009300


	//   ....[58]....
        /*028c*/ 	.word	0x00009320


	//   ....[59]....
        /*0290*/ 	.word	0x00009590


	//   ....[60]....
        /*0294*/ 	.word	0x00009610


	//   ....[61]....
        /*0298*/ 	.word	0x000096c0


	//   ....[62]....
        /*029c*/ 	.word	0x00009730


	//   ....[63]....
        /*02a0*/ 	.word	0x000097c0


	//   ....[64]....
        /*02a4*/ 	.word	0x00009830


	//   ....[65]....
        /*02a8*/ 	.word	0x000098e0


	//   ....[66]....
        /*02ac*/ 	.word	0x00009950


	//   ....[67]....
        /*02b0*/ 	.word	0x000099f0


	//   ....[68]....
        /*02b4*/ 	.word	0x00009a60


	//   ....[69]....
        /*02b8*/ 	.word	0x00009ae0


	//   ....[70]....
        /*02bc*/ 	.word	0x00009b50


	//   ....[71]....
        /*02c0*/ 	.word	0x00009bd0


	//   ....[72]....
        /*02c4*/ 	.word	0x00009c40


	//   ....[73]....
        /*02c8*/ 	.word	0x00009cc0


	//   ....[74]....
        /*02cc*/ 	.word	0x00009d40


	//   ....[75]....
        /*02d0*/ 	.word	0x00009de0


	//   ....[76]....
        /*02d4*/ 	.word	0x00009e50


	//   ....[77]....
        /*02d8*/ 	.word	0x00009ed0


	//   ....[78]....
        /*02dc*/ 	.word	0x00009f40


	//   ....[79]....
        /*02e0*/ 	.word	0x00009fc0


	//   ....[80]....
        /*02e4*/ 	.word	0x0000a030


	//   ....[81]....
        /*02e8*/ 	.word	0x0000a0c0


	//   ....[82]....
        /*02ec*/ 	.word	0x0000a130


	//   ....[83]....
        /*02f0*/ 	.word	0x0000a1b0


	//   ....[84]....
        /*02f4*/ 	.word	0x0000a220


	//   ....[85]....
        /*02f8*/ 	.word	0x0000a2a0


	//   ....[86]....
        /*02fc*/ 	.word	0x0000a310


	//   ....[87]....
        /*0300*/ 	.word	0x0000a380


	//   ....[88]....
        /*0304*/ 	.word	0x0000a3f0


	//----- nvinfo : EIATTR_EXIT_INSTR_OFFSETS
	.align		4
.L_2413:
        /*0308*/ 	.byte	0x04, 0x1c
        /*030a*/ 	.short	(.L_2415 - .L_2414)


	//   ....[0]....
.L_2414:
        /*030c*/ 	.word	0x000093f0


	//   ....[1]....
        /*0310*/ 	.word	0x00009530


	//----- nvinfo : EIATTR_MAX_THREADS
	.align		4
.L_2415:
        /*0314*/ 	.byte	0x04, 0x05
        /*0316*/ 	.short	(.L_2417 - .L_2416)
.L_2416:
        /*0318*/ 	.word	0x00000040
        /*031c*/ 	.word	0x00000001
        /*0320*/ 	.word	0x00000001


	//----- nvinfo : EIATTR_CRS_STACK_SIZE
	.align		4
.L_2417:
        /*0324*/ 	.byte	0x04, 0x1e
        /*0326*/ 	.short	(.L_2419 - .L_2418)
.L_2418:
        /*0328*/ 	.word	0x00000000
.L_2419:


//--------------------- .nv.info._Z25selective_scan_bwd_kernelI32Selective_Scan_bwd_kernel_traitsILi32ELi16ELb0ELb0ELb0ELb0ELb0EN3c108BFloat16EfEEv12SSMParamsBwd --------------------------
	.section	.nv.info._Z25selective_scan_bwd_kernelI32Selective_Scan_bwd_kernel_traitsILi32ELi16ELb0ELb0ELb0ELb0ELb0EN3c108BFloat16EfEEv12SSMParamsBwd,"",@"SHT_CUDA_INFO"
	.sectionflags	@""
	.align	4


	//----- nvinfo : EIATTR_CUDA_API_VERSION
	.align		4
        /*0000*/ 	.byte	0x04, 0x37
        /*0002*/ 	.short	(.L_2421 - .L_2420)
.L_2420:
        /*0004*/ 	.word	0x00000082


	//----- nvinfo : EIATTR_SW2861232_WAR
	.align		4
.L_2421:
        /*0008*/ 	.byte	0x01, 0x35
	.zero		2


	//----- nvinfo : EIATTR_PARAM_CBANK
	.align		4
        /*000c*/ 	.byte	0x04, 0x0a
        /*000e*/ 	.short	(.L_2423 - .L_2422)
	.align		4
.L_2422:
        /*0010*/ 	.word	index@(.nv.constant0._Z25selective_scan_bwd_kernelI32Selective_Scan_bwd_kernel_traitsILi32ELi16ELb0ELb0ELb0ELb0ELb0EN3c108BFloat16EfEEv12SSMParamsBwd)
        /*0014*/ 	.short	0x0160
        /*0016*/ 	.short	0x01f0


	//----- nvinfo : EIATTR_CBANK_PARAM_SIZE
	.align		4
.L_2423:
        /*0018*/ 	.byte	0x03, 0x19
        /*001a*/ 	.short	0x01f0


	//----- nvinfo : EIATTR_KPARAM_INFO
	.align		4
        /*001c*/ 	.byte	0x04, 0x17
        /*001e*/ 	.short	(.L_2425 - .L_2424)
.L_2424:
        /*0020*/ 	.word	0x00000000
        /*0024*/ 	.short	0x0000
        /*0026*/ 	.short	0x0000
        /*0028*/ 	.byte	0x00, 0xf0, 0xc1, 0x07


	//----- nvinfo : EIATTR_MAXREG_COUNT
	.align		4
.L_2425:
        /*002c*/ 	.byte	0x03, 0x1b
        /*002e*/ 	.short	0x00ff


	//----- nvinfo : EIATTR_NUM_BARRIERS
	.align		4
        /*0030*/ 	.byte	0x02, 0x4c
        /*0032*/ 	.byte	0x01
	.zero		1


	//----- nvinfo : EIATTR_MERCURY_ISA_VERSION
	.align		4
        /*0034*/ 	.byte	0x03, 0x5f
        /*0036*/ 	.short	0x0000


	//----- nvinfo : EIATTR_COOP_GROUP_MASK_REGIDS
	.align		4
        /*0038*/ 	.byte	0x04, 0x29
        /*003a*/ 	.short	(.L_2427 - .L_2426)


	//   ....[0]....
.L_2426:
        /*003c*/ 	.word	0xffffffff


	//   ....[1]....
        /*0040*/ 	.word	0xffffffff


	//   ....[2]....
        /*0044*/ 	.word	0xffffffff


	//   ....[3]....
        /*0048*/ 	.word	0xffffffff


	//   ....[4]....
        /*004c*/ 	.word	0xffffffff


	//   ....[5]....
        /*0050*/ 	.word	0xffffffff


	//   ....[6]....
        /*0054*/ 	.word	0xffffffff


	//   ....[7]....
        /*0058*/ 	.word	0xffffffff


	//   ....[8]....
        /*005c*/ 	.word	0xffffffff


	//   ....[9]....
        /*0060*/ 	.word	0xffffffff


	//   ....[10]....
        /*0064*/ 	.word	0xffffffff


	//   ....[11]....
        /*0068*/ 	.word	0xffffffff


	//   ....[12]....
        /*006c*/ 	.word	0xffffffff


	//   ....[13]....
        /*0070*/ 	.word	0xffffffff


	//   ....[14]....
        /*0074*/ 	.word	0xffffffff


	//   ....[15]....
        /*0078*/ 	.word	0xffffffff


	//   ....[16]....
        /*007c*/ 	.word	0xffffffff


	//   ....[17]....
        /*0080*/ 	.word	0xffffffff


	//   ....[18]....
        /*0084*/ 	.word	0xffffffff


	//   ....[19]....
        /*0088*/ 	.word	0xffffffff


	//   ....[20]....
        /*008c*/ 	.word	0xffffffff


	//   ....[21]....
        /*0090*/ 	.word	0xffffffff


	//   ....[22]....
        /*0094*/ 	.word	0xffffffff


	//   ....[23]....
        /*0098*/ 	.word	0xffffffff


	//   ....[24]....
        /*009c*/ 	.word	0xffffffff


	//   ....[25]....
        /*00a0*/ 	.word	0xffffffff


	//   ....[26]....
        /*00a4*/ 	.word	0xffffffff


	//   ....[27]....
        /*00a8*/ 	.word	0xffffffff


	//   ....[28]....
        /*00ac*/ 	.word	0xffffffff


	//   ....[29]....
        /*00b0*/ 	.word	0xffffffff


	//   ....[30]....
        /*00b4*/ 	.word	0xffffffff


	//   ....[31]....
        /*00b8*/ 	.word	0xffffffff


	//   ....[32]....
        /*00bc*/ 	.word	0xffffffff


	//   ....[33]....
        /*00c0*/ 	.word	0xffffffff


	//   ....[34]....
        /*00c4*/ 	.word	0xffffffff


	//   ....[35]....
        /*00c8*/ 	.word	0xffffffff


	//   ....[36]....
        /*00cc*/ 	.word	0xffffffff


	//   ....[37]....
        /*00d0*/ 	.word	0xffffffff


	//   ....[38]....
        /*00d4*/ 	.word	0xffffffff


	//   ....[39]....
        /*00d8*/ 	.word	0xffffffff


	//   ....[40]....
        /*00dc*/ 	.word	0xffffffff


	//   ....[41]....
        /*00e0*/ 	.word	0xffffffff


	//   ....[42]....
        /*00e4*/ 	.word	0xffffffff


	//   ....[43]....
        /*00e8*/ 	.word	0xffffffff


	//   ....[44]....
        /*00ec*/ 	.word	0xffffffff


	//   ....[45]....
        /*00f0*/ 	.word	0xffffffff


	//   ....[46]....
        /*00f4*/ 	.word	0xffffffff


	//   ....[47]....
        /*00f8*/ 	.word	0xffffffff


	//   ....[48]....
        /*00fc*/ 	.word	0xffffffff


	//   ....[49]....
        /*0100*/ 	.word	0xffffffff


	//   ....[50]....
        /*0104*/ 	.word	0xffffffff


	//   ....[51]....
        /*0108*/ 	.word	0xffffffff


	//   ....[52]....
        /*010c*/ 	.word	0xffffffff


	//----- nvinfo : EIATTR_COOP_GROUP_INSTR_OFFSETS
	.align		4
.L_2427:
        /*0110*/ 	.byte	0x04, 0x28
        /*0112*/ 	.short	(.L_2429 - .L_2428)


	//   ....[0]....
.L_2428:
        /*0114*/ 	.word	0x00000e10


	//   ....[1]....
        /*0118*/ 	.word	0x00001360


	//   ....[2]....
        /*011c*/ 	.word	0x00001950


	//   ....[3]....
        /*0120*/ 	.word	0x00002d10


	//   ....[4]....
        /*0124*/ 	.word	0x00002d40


	//   ....[5]....
        /*0128*/ 	.word	0x00002d60


	//   ....[6]....
        /*012c*/ 	.word	0x00002d70


	//   ....[7]....
        /*0130*/ 	.word	0x00002da0


	//   ....[8]....
        /*0134*/ 	.word	0x00002dd0


	//   ....[9]....
        /*0138*/ 	.word	0x00002df0


	//   ....[10]....
        /*013c*/ 	.word	0x00002e10


	//   ....[11]....
        /*0140*/ 	.word	0x00002e40


	//   ....[12]....
        /*0144*/ 	.word	0x00002e70


	//   ....[13]....
        /*0148*/ 	.word	0x00002ea0


	//   ....[14]....
        /*014c*/ 	.word	0x00002eb0


	//   ....[15]....
        /*0150*/ 	.word	0x00002ef0


	//   ....[16]....
        /*0154*/ 	.word	0x00002f30


	//   ....[17]....
        /*0158*/ 	.word	0x00002f60


	//   ....[18]....
        /*015c*/ 	.word	0x00002f70


	//   ....[19]....
        /*0160*/ 	.word	0x00002fb0


	//   ....[20]....
        /*0164*/ 	.word	0x00002ff0


	//   ....[21]....
        /*0168*/ 	.word	0x00003010


	//   ....[22]....
        /*016c*/ 	.word	0x00003020


	//   ....[23]....
        /*0170*/ 	.word	0x00003040


	//   ....[24]....
        /*0174*/ 	.word	0x00003070


	//   ....[25]....
        /*0178*/ 	.word	0x00003090


	//   ....[26]....
        /*017c*/ 	.word	0x000030c0


	//   ....[27]....
        /*0180*/ 	.word	0x000030d0


	//   ....[28]....
        /*0184*/ 	.word	0x000030e0


	//   ....[29]....
        /*0188*/ 	.word	0x000030f0


	//   ....[30]....
        /*018c*/ 	.word	0x00003100


	//   ....[31]....
        /*0190*/ 	.word	0x000034f0


	//   ....[32]....
        /*0194*/ 	.word	0x00003660


	//   ....[33]....
        /*0198*/ 	.word	0x000037a0


	//   ....[34]....
        /*019c*/ 	.word	0x000037d0


	//   ....[35]....
        /*01a0*/ 	.word	0x000038c0


	//   ....[36]....
        /*01a4*/ 	.word	0x000038f0


	//   ....[37]....
        /*01a8*/ 	.word	0x000039d0


	//   ....[38]....
        /*01ac*/ 	.word	0x00003a00


	//   ....[39]....
        /*01b0*/ 	.word	0x00003b10


	//   ....[40]....
        /*01b4*/ 	.word	0x00003c20


	//   ....[41]....
        /*01b8*/ 	.word	0x000042d0


	//   ....[42]....
        /*01bc*/ 	.word	0x00004b90


	//   ....[43]....
        /*01c0*/ 	.word	0x00005160


	//   ....[44]....
        /*01c4*/ 	.word	0x000051b0


	//   ....[45]....
        /*01c8*/ 	.word	0x000051e0


	//   ....[46]....
        /*01cc*/ 	.word	0x00005200


	//   ....[47]....
        /*01d0*/ 	.word	0x00005220


	//   ....[48]....
        /*01d4*/ 	.word	0x000052d0


	//   ....[49]....
        /*01d8*/ 	.word	0x00005320


	//   ....[50]....
        /*01dc*/ 	.word	0x00005340


	//   ....[51]....
        /*01e0*/ 	.word	0x00005360


	//   ....[52]....
        /*01e4*/ 	.word	0x00005380


	//----- nvinfo : EIATTR_EXIT_INSTR_OFFSETS
	.align		4
.L_2429:
        /*01e8*/ 	.byte	0x04, 0x1c
        /*01ea*/ 	.short	(.L_2431 - .L_2430)


	//   ....[0]....
.L_2430:
        /*01ec*/ 	.word	0x00005440


	//   ....[1]....
        /*01f0*/ 	.word	0x000058f0


	//----- nvinfo : EIATTR_MAX_THREADS
	.align		4
.L_2431:
        /*01f4*/ 	.byte	0x04, 0x05
        /*01f6*/ 	.short	(.L_2433 - .L_2432)
.L_2432:
        /*01f8*/ 	.word	0x00000020
        /*01fc*/ 	.word	0x00000001
        /*0200*/ 	.word	0x00000001


	//----- nvinfo : EIATTR_CRS_STACK_SIZE
	.align		4
.L_2433:
        /*0204*/ 	.byte	0x04, 0x1e
        /*0206*/ 	.short	(.L_2435 - .L_2434)
.L_2434:
        /*0208*/ 	.word	0x00000000
.L_2435:


//--------------------- .nv.info._Z25selective_scan_bwd_kernelI32Selective_Scan_bwd_kernel_traitsILi32ELi16ELb0ELb0ELb0ELb0ELb1EN3c108BFloat16EfEEv12SSMParamsBwd --------------------------
	.section	.nv.info._Z25selective_scan_bwd_kernelI32Selective_Scan_bwd_kernel_traitsILi32ELi16ELb0ELb0ELb0ELb0ELb1EN3c108BFloat16EfEEv12SSMParamsBwd,"",@"SHT_CUDA_INFO"
	.sectionflags	@""
	.align	4


	//----- nvinfo : EIATTR_CUDA_API_VERSION
	.align		4
        /*0000*/ 	.byte	0x04, 0x37
        /*0002*/ 	.short	(.L_2437 - .L_2436)
.L_2436:
        /*0004*/ 	.word	0x00000082


	//----- nvinfo : EIATTR_SW2861232_WAR
	.align		4
.L_2437:
        /*0008*/ 	.byte	0x01, 0x35
	.zero		2


	//----- nvinfo : EIATTR_PARAM_CBANK
	.align		4
        /*000c*/ 	.byte	0x04, 0x0a
        /*000e*/ 	.short	(.L_2439 - .L_2438)
	.align		4
.L_2438:
        /*0010*/ 	.word	index@(.nv.constant0._Z25selective_scan_bwd_kernelI32Selective_Scan_bwd_kernel_traitsILi32ELi16ELb0ELb0ELb0ELb0ELb1EN3c108BFloat16EfEEv12SSMParamsBwd)
        /*0014*/ 	.short	0x0160
        /*0016*/ 	.short	0x01f0


	//----- nvinfo : EIATTR_CBANK_PARAM_SIZE
	.align		4
.L_2439:
        /*0018*/ 	.byte	0x03, 0x19
        /*001a*/ 	.short	0x01f0


	//----- nvinfo : EIATTR_KPARAM_INFO
	.align		4
        /*001c*/ 	.byte	0x04, 0x17
        /*001e*/ 	.short	(.L_2441 - .L_2440)
.L_2440:
        /*0020*/ 	.word	0x00000000
        /*0024*/ 	.short	0x0000
        /*0026*/ 	.short	0x0000
        /*0028*/ 	.byte	0x00, 0xf0, 0xc1, 0x07


	//----- nvinfo : EIATTR_MAXREG_COUNT
	.align		4
.L_2441:
        /*002c*/ 	.byte	0x03, 0x1b
        /*002e*/ 	.short	0x00ff


	//----- nvinfo : EIATTR_NUM_BARRIERS
	.align		4
        /*0030*/ 	.byte	0x02, 0x4c
        /*0032*/ 	.byte	0x01
	.zero		1


	//----- nvinfo : EIATTR_MERCURY_ISA_VERSION
	.align		4
        /*0034*/ 	.byte	0x03, 0x5f
        /*0036*/ 	.short	0x0000


	//----- nvinfo : EIATTR_COOP_GROUP_MASK_REGIDS
	.align		4
        /*0038*/ 	.byte	0x04, 0x29
        /*003a*/ 	.short	(.L_2443 - .L_2442)


	//   ....[0]....
.L_2442:
        /*003c*/ 	.word	0xffffffff


	//   ....[1]....
        /*0040*/ 	.word	0xffffffff


	//   ....[2]....
        /*0044*/ 	.word	0xffffffff


	//   ....[3]....
        /*0048*/ 	.word	0xffffffff


	//   ....[4]....
        /*004c*/ 	.word	0xffffffff


	//   ....[5]....
        /*0050*/ 	.word	0xffffffff


	//   ....[6]....
        /*0054*/ 	.word	0xffffffff


	//   ....[7]....
        /*0058*/ 	.word	0xffffffff


	//   ....[8]....
        /*005c*/ 	.word	0xffffffff


	//   ....[9]....
        /*0060*/ 	.word	0xffffffff


	//   ....[10]....
        /*0064*/ 	.word	0xffffffff


	//   ....[11]....
        /*0068*/ 	.word	0xffffffff


	//   ....[12]....
        /*006c*/ 	.word	0xffffffff


	//   ....[13]....
        /*0070*/ 	.word	0xffffffff


	//   ....[14]....
        /*0074*/ 	.word	0xffffffff


	//   ....[15]....
        /*0078*/ 	.word	0xffffffff


	//   ....[16]....
        /*007c*/ 	.word	0xffffffff


	//   ....[17]....
        /*0080*/ 	.word	0xffffffff


	//   ....[18]....
        /*0084*/ 	.word	0xffffffff


	//   ....[19]....
        /*0088*/ 	.word	0xffffffff


	//   ....[20]....
        /*008c*/ 	.word	0xffffffff


	//   ....[21]....
        /*0090*/ 	.word	0xffffffff


	//   ....[22]....
        /*0094*/ 	.word	0xffffffff


	//   ....[23]....
        /*0098*/ 	.word	0xffffffff


	//   ....[24]....
        /*009c*/ 	.word	0xffffffff


	//   ....[25]....
        /*00a0*/ 	.word	0xffffffff


	//   ....[26]....
        /*00a4*/ 	.word	0xffffffff


	//   ....[27]....
        /*00a8*/ 	.word	0xffffffff


	//   ....[28]....
        /*00ac*/ 	.word	0xffffffff


	//   ....[29]....
        /*00b0*/ 	.word	0xffffffff


	//   ....[30]....
        /*00b4*/ 	.word	0xffffffff


	//   ....[31]....
        /*00b8*/ 	.word	0xffffffff


	//   ....[32]....
        /*00bc*/ 	.word	0xffffffff


	//   ....[33]....
        /*00c0*/ 	.word	0xffffffff


	//   ....[34]....
        /*00c4*/ 	.word	0xffffffff


	//   ....[35]....
        /*00c8*/ 	.word	0xffffffff


	//   ....[36]....
        /*00cc*/ 	.word	0xffffffff


	//   ....[37]....
        /*00d0*/ 	.word	0xffffffff


	//   ....[38]....
        /*00d4*/ 	.word	0xffffffff


	//   ....[39]....
        /*00d8*/ 	.word	0xffffffff


	//   ....[40]....
        /*00dc*/ 	.word	0xffffffff


	//   ....[41]....
        /*00e0*/ 	.word	0xffffffff


	//   ....[42]....
        /*00e4*/ 	.word	0xffffffff


	//   ....[43]....
        /*00e8*/ 	.word	0xffffffff


	//   ....[44]....
        /*00ec*/ 	.word	0xffffffff


	//   ....[45]....
        /*00f0*/ 	.word	0xffffffff


	//   ....[46]....
        /*00f4*/ 	.word	0xffffffff


	//   ....[47]....
        /*00f8*/ 	.word	0xffffffff


	//   ....[48]....
        /*00fc*/ 	.word	0xffffffff


	//   ....[49]....
        /*0100*/ 	.word	0xffffffff


	//   ....[50]....
        /*0104*/ 	.word	0xffffffff


	//   ....[51]....
        /*0108*/ 	.word	0xffffffff


	//   ....[52]....
        /*010c*/ 	.word	0xffffffff


	//   ....[53]....
        /*0110*/ 	.word	0xffffffff


	//   ....[54]....
        /*0114*/ 	.word	0xffffffff


	//   ....[55]....
        /*0118*/ 	.word	0xffffffff


	//   ....[56]....
        /*011c*/ 	.word	0xffffffff


	//----- nvinfo : EIATTR_COOP_GROUP_INSTR_OFFSETS
	.align		4
.L_2443:
        /*0120*/ 	.byte	0x04, 0x28
        /*0122*/ 	.short	(.L_2445 - .L_2444)


	//   ....[0]....
.L_2444:
        /*0124*/ 	.word	0x00000f10


	//   ....[1]....
        /*0128*/ 	.word	0x000014c0


	//   ....[2]....
        /*012c*/ 	.word	0x00001c20


	//   ....[3]....
        /*0130*/ 	.word	0x00002170


	//   ....[4]....
        /*0134*/ 	.word	0x000028b0


	//   ....[5]....
        /*0138*/ 	.word	0x00003490


	//   ....[6]....
        /*013c*/ 	.word	0x00004120


	//   ....[7]....
        /*0140*/ 	.word	0x000056e0


	//   ....[8]....
        /*0144*/ 	.word	0x00005700


	//   ....[9]....
        /*0148*/ 	.word	0x00005710


	//   ....[10]....
        /*014c*/ 	.word	0x00005720


	//   ....[11]....
        /*0150*/ 	.word	0x00005750


	//   ....[12]....
        /*0154*/ 	.word	0x00005780


	//   ....[13]....
        /*0158*/ 	.word	0x000057a0


	//   ....[14]....
        /*015c*/ 	.word	0x000057c0


	//   ....[15]....
        /*0160*/ 	.word	0x000057f0


	//   ....[16]....
        /*0164*/ 	.word	0x00005820


	//   ....[17]....
        /*0168*/ 	.word	0x00005840


	//   ....[18]....
        /*016c*/ 	.word	0x00005860


	//   ....[19]....
        /*0170*/ 	.word	0x000058a0


	//   ....[20]....
        /*0174*/ 	.word	0x000058e0


	//   ....[21]....
        /*0178*/ 	.word	0x00005910


	//   ....[22]....
        /*017c*/ 	.word	0x00005920


	//   ....[23]....
        /*0180*/ 	.word	0x00005970


	//   ....[24]....
        /*0184*/ 	.word	0x000059a0


	//   ....[25]....
        /*0188*/ 	.word	0x000059c0


	//   ....[26]....
        /*018c*/ 	.word	0x000059d0


	//   ....[27]....
        /*0190*/ 	.word	0x00005a10


	//   ....[28]....
        /*0194*/ 	.word	0x00005a30


	//   ....[29]....
        /*0198*/ 	.word	0x00005a50


	//   ....[30]....
        /*019c*/ 	.word	0x00005a60


	//   ....[31]....
        /*01a0*/ 	.word	0x00005a70


	//   ....[32]....
        /*01a4*/ 	.word	0x00005a80


	//   ....[33]....
        /*01a8*/ 	.word	0x00005a90


	//   ....[34]....
        /*01ac*/ 	.word	0x00005aa0


	//   ....[35]....
        /*01b0*/ 	.word	0x00005e20


	//   ....[36]....
        /*01b4*/ 	.word	0x00005f70


	//   ....[37]....
        /*01b8*/ 	.word	0x00006140


	//   ....[38]....
        /*01bc*/ 	.word	0x00006170


	//   ....[39]....
        /*01c0*/ 	.word	0x00006260


	//   ....[40]....
        /*01c4*/ 	.word	0x00006290


	//   ....[41]....
        /*01c8*/ 	.word	0x00006370


	//   ....[42]....
        /*01cc*/ 	.word	0x000063a0


	//   ....[43]....
        /*01d0*/ 	.word	0x000064a0


	//   ....[44]....
        /*01d4*/ 	.word	0x000065b0


	//   ....[45]....
        /*01d8*/ 	.word	0x00006c60


	//   ....[46]....
        /*01dc*/ 	.word	0x000074e0


	//   ....[47]....
        /*01e0*/ 	.word	0x00007ac0


	//   ....[48]....
        /*01e4*/ 	.word	0x00007b10


	//   ....[49]....
        /*01e8*/ 	.word	0x00007b40


	//   ....[50]....
        /*01ec*/ 	.word	0x00007b60


	//   ....[51]....
        /*01f0*/ 	.word	0x00007b80


	//   ....[52]....
        /*01f4*/ 	.word	0x00007c30


	//   ....[53]....
        /*01f8*/ 	.word	0x00007c80


	//   ....[54]....
        /*01fc*/ 	.word	0x00007ca0


	//   ....[55]....
        /*0200*/ 	.word	0x00007cc0


	//   ....[56]....
        /*0204*/ 	.word	0x00007ce0


	//----- nvinfo : EIATTR_EXIT_INSTR_OFFSETS
	.align		4
.L_2445:
        /*0208*/ 	.byte	0x04, 0x1c
        /*020a*/ 	.short	(.L_2447 - .L_2446)


	//   ....[0]....
.L_2446:
        /*020c*/ 	.word	0x00007da0


	//   ....[1]....
        /*0210*/ 	.word	0x00008250


	//----- nvinfo : EIATTR_MAX_THREADS
	.align		4
.L_2447:
        /*0214*/ 	.byte	0x04, 0x05
        /*0216*/ 	.short	(.L_2449 - .L_2448)
.L_2448:
        /*0218*/ 	.word	0x00000020
        /*021c*/ 	.word	0x00000001
        /*0220*/ 	.word	0x00000001


	//----- nvinfo : EIATTR_CRS_STACK_SIZE
	.align		4
.L_2449:
        /*0224*/ 	.byte	0x04, 0x1e
        /*0226*/ 	.short	(.L_2451 - .L_2450)
.L_2450:
        /*0228*/ 	.word	0x00000000
.L_2451:


//--------------------- .nv.info._Z25selective_scan_bwd_kernelI32Selective_Scan_bwd_kernel_traitsILi32ELi16ELb0ELb0ELb0ELb1ELb0EN3c108BFloat16EfEEv12SSMParamsBwd --------------------------
	.section	.nv.info._Z25selective_scan_bwd_kernelI32Selective_Scan_bwd_kernel_traitsILi32ELi16ELb0ELb0ELb0ELb1ELb0EN3c108BFloat16EfEEv12SSMParamsBwd,"",@"SHT_CUDA_INFO"
	.sectionflags	@""
	.align	4


	//----- nvinfo : EIATTR_CUDA_API_VERSION
	.align		4
        /*0000*/ 	.byte	0x04, 0x37
        /*0002*/ 	.short	(.L_2453 - .L_2452)
.L_2452:
        /*0004*/ 	.word	0x00000082


	//----- nvinfo : EIATTR_SW2861232_WAR
	.align		4
.L_2453:
        /*0008*/ 	.byte	0x01, 0x35
	.zero		2


	//----- nvinfo : EIATTR_PARAM_CBANK
	.align		4
        /*000c*/ 	.byte	0x04, 0x0a
        /*000e*/ 	.short	(.L_2455 - .L_2454)
	.align		4
.L_2454:
        /*0010*/ 	.word	index@(.nv.constant0._Z25selective_scan_bwd_kernelI32Selective_Scan_bwd_kernel_traitsILi32ELi16ELb0ELb0ELb0ELb1ELb0EN3c108BFloat16EfEEv12SSMParamsBwd)
        /*0014*/ 	.short	0x0160
        /*0016*/ 	.short	0x01f0


	//----- nvinfo : EIATTR_CBANK_PARAM_SIZE
	.align		4
.L_2455:
        /*0018*/ 	.byte	0x03, 0x19
        /*001a*/ 	.short	0x01f0


	//----- nvinfo : EIATTR_KPARAM_INFO
	.align		4
        /*001c*/ 	.byte	0x04, 0x17
        /*001e*/ 	.short	(.L_2457 - .L_2456)
.L_2456:
        /*0020*/ 	.word	0x00000000
        /*0024*/ 	.short	0x0000
        /*0026*/ 	.short	0x0000
        /*0028*/ 	.byte	0x00, 0xf0, 0xc1, 0x07


	//----- nvinfo : EIATTR_MAXREG_COUNT
	.align		4
.L_2457:
        /*002c*/ 	.byte	0x03, 0x1b
        /*002e*/ 	.short	0x00ff


	//----- nvinfo : EIATTR_NUM_BARRIERS
	.align		4
        /*0030*/ 	.byte	0x02, 0x4c
        /*0032*/ 	.byte	0x01
	.zero		1


	//----- nvinfo : EIATTR_MERCURY_ISA_VERSION
	.align		4
        /*0034*/ 	.byte	0x03, 0x5f
        /*0036*/ 	.short	0x0000


	//----- nvinfo : EIATTR_COOP_GROUP_MASK_REGIDS
	.align		4
        /*0038*/ 	.byte	0x04, 0x29
        /*003a*/ 	.short	(.L_2459 - .L_2458)


	//   ....[0]....
.L_2458:
        /*003c*/ 	.word	0xffffffff


	//   ....[1]....
        /*0040*/ 	.word	0xffffffff


	//   ....[2]....
        /*0044*/ 	.word	0xffffffff


	//   ....[3]....
        /*0048*/ 	.word	0xffffffff


	//   ....[4]....
        /*004c*/ 	.word	0xffffffff


	//   ....[5]....
        /*0050*/ 	.word	0xffffffff


	//   ....[6]....
        /*0054*/ 	.word	0xffffffff


	//   ....[7]....
        /*0058*/ 	.word	0xffffffff


	//   ....[8]....
        /*005c*/ 	.word	0xffffffff


	//   ....[9]....
        /*0060*/ 	.word	0xffffffff


	//   ....[10]....
        /*0064*/ 	.word	0xffffffff


	//   ....[11]....
        /*0068*/ 	.word	0xffffffff


	//   ....[12]....
        /*006c*/ 	.word	0xffffffff


	//   ....[13]....
        /*0070*/ 	.word	0xffffffff


	//   ....[14]....
        /*0074*/ 	.word	0xffffffff


	//   ....[15]....
        /*0078*/ 	.word	0xffffffff


	//   ....[16]....
        /*007c*/ 	.word	0xffffffff


	//   ....[17]....
        /*0080*/ 	.word	0xffffffff


	//   ....[18]....
        /*0084*/ 	.word	0xffffffff


	//   ....[19]....
        /*0088*/ 	.word	0xffffffff


	//   ....[20]....
        /*008c*/ 	.word	0xffffffff


	//   ....[21]....
        /*0090*/ 	.word	0xffffffff


	//   ....[22]....
        /*0094*/ 	.word	0xffffffff


	//   ....[23]....
        /*0098*/ 	.word	0xffffffff


	//   ....[24]....
        /*009c*/ 	.word	0xffffffff


	//   ....[25]....
        /*00a0*/ 	.word	0xffffffff


	//   ....[26]....
        /*00a4*/ 	.word	0xffffffff


	//   ....[27]....
        /*00a8*/ 	.word	0xffffffff


	//   ....[28]....
        /*00ac*/ 	.word	0xffffffff


	//   ....[29]....
        /*00b0*/ 	.word	0xffffffff


	//   ....[30]....
        /*00b4*/ 	.word	0xffffffff


	//   ....[31]....
        /*00b8*/ 	.word	0xffffffff


	//   ....[32]....
        /*00bc*/ 	.word	0xffffffff


	//   ....[33]....
        /*00c0*/ 	.word	0xffffffff


	//   ....[34]....
        /*00c4*/ 	.word	0xffffffff


	//   ....[35]....
        /*00c8*/ 	.word	0xffffffff


	//   ....[36]....
        /*00cc*/ 	.word	0xffffffff


	//   ....[37]....
        /*00d0*/ 	.word	0xffffffff


	//   ....[38]....
        /*00d4*/ 	.word	0xffffffff


	//   ....[39]....
        /*00d8*/ 	.word	0xffffffff


	//   ....[40]....
        /*00dc*/ 	.word	0xffffffff


	//   ....[41]....
        /*00e0*/ 	.word	0xffffffff


	//   ....[42]....
        /*00e4*/ 	.word	0xffffffff


	//   ....[43]....
        /*00e8*/ 	.word	0xffffffff


	//   ....[44]....
        /*00ec*/ 	.word	0xffffffff


	//   ....[45]....
        /*00f0*/ 	.word	0xffffffff


	//   ....[46]....
        /*00f4*/ 	.word	0xffffffff


	//   ....[47]....
        /*00f8*/ 	.word	0xffffffff


	//   ....[48]....
        /*00fc*/ 	.word	0xffffffff


	//   ....[49]....
        /*0100*/ 	.word	0xffffffff


	//   ....[50]....
        /*0104*/ 	.word	0xffffffff


	//   ....[51]....
        /*0108*/ 	.word	0xffffffff


	//   ....[52]....
        /*010c*/ 	.word	0xffffffff


	//   ....[53]....
        /*0110*/ 	.word	0xffffffff


	//----- nvinfo : EIATTR_COOP_GROUP_INSTR_OFFSETS
	.align		4
.L_2459:
        /*0114*/ 	.byte	0x04, 0x28
        /*0116*/ 	.short	(.L_2461 - .L_2460)


	//   ....[0]....
.L_2460:
        /*0118*/ 	.word	0x00000f50


	//   ....[1]....
        /*011c*/ 	.word	0x00001550


	//   ....[2]....
        /*0120*/ 	.word	0x00001a80


	//   ....[3]....
        /*0124*/ 	.word	0x000051c0


	//   ....[4]....
        /*0128*/ 	.word	0x000051e0


	//   ....[5]....
        /*012c*/ 	.word	0x000051f0


	//   ....[6]....
        /*0130*/ 	.word	0x00005200


	//   ....[7]....
        /*0134*/ 	.word	0x00005230


	//   ....[8]....
        /*0138*/ 	.word	0x00005260


	//   ....[9]....
        /*013c*/ 	.word	0x00005280


	//   ....[10]....
        /*0140*/ 	.word	0x000052a0


	//   ....[11]....
        /*0144*/ 	.word	0x000052d0


	//   ....[12]....
        /*0148*/ 	.word	0x00005300


	//   ....[13]....
        /*014c*/ 	.word	0x00005320


	//   ....[14]....
        /*0150*/ 	.word	0x00005340


	//   ....[15]....
        /*0154*/ 	.word	0x00005380


	//   ....[16]....
        /*0158*/ 	.word	0x000053c0


	//   ....[17]....
        /*015c*/ 	.word	0x000053f0


	//   ....[18]....
        /*0160*/ 	.word	0x00005400


	//   ....[19]....
        /*0164*/ 	.word	0x00005450


	//   ....[20]....
        /*0168*/ 	.word	0x00005480


	//   ....[21]....
        /*016c*/ 	.word	0x000054a0


	//   ....[22]....
        /*0170*/ 	.word	0x000054b0


	//   ....[23]....
        /*0174*/ 	.word	0x000054f0


	//   ....[24]....
        /*0178*/ 	.word	0x00005510


	//   ....[25]....
        /*017c*/ 	.word	0x00005540


	//   ....[26]....
        /*0180*/ 	.word	0x00005550


	//   ....[27]....
        /*0184*/ 	.word	0x00005560


	//   ....[28]....
        /*0188*/ 	.word	0x00005570


	//   ....[29]....
        /*018c*/ 	.word	0x00005580


	//   ....[30]....
        /*0190*/ 	.word	0x00005590


	//   ....[31]....
        /*0194*/ 	.word	0x00005920


	//   ....[32]....
        /*0198*/ 	.word	0x00005a90


	//   ....[33]....
        /*019c*/ 	.word	0x00005c00


	//   ....[34]....
        /*01a0*/ 	.word	0x00005c60


	//   ....[35]....
        /*01a4*/ 	.word	0x00005d20


	//   ....[36]....
        /*01a8*/ 	.word	0x00005d90


	//   ....[37]....
        /*01ac*/ 	.word	0x00005e40


	//   ....[38]....
        /*01b0*/ 	.word	0x00005eb0


	//   ....[39]....
        /*01b4*/ 	.word	0x00005fc0


	//   ....[40]....
        /*01b8*/ 	.word	0x000060d0


	//   ....[41]....
        /*01bc*/ 	.word	0x000069b0


	//   ....[42]....
        /*01c0*/ 	.word	0x000072c0


	//   ....[43]....
        /*01c4*/ 	.word	0x00007d50


	//   ....[44]....
        /*01c8*/ 	.word	0x00008330


	//   ....[45]....
        /*01cc*/ 	.word	0x00008380


	//   ....[46]....
        /*01d0*/ 	.word	0x000083b0


	//   ....[47]....
        /*01d4*/ 	.word	0x000083d0


	//   ....[48]....
        /*01d8*/ 	.word	0x000083f0


	//   ....[49]....
        /*01dc*/ 	.word	0x000084a0


	//   ....[50]....
        /*01e0*/ 	.word	0x000084f0


	//   ....[51]....
        /*01e4*/ 	.word	0x00008510


	//   ....[52]....
        /*01e8*/ 	.word	0x00008530


	//   ....[53]....
        /*01ec*/ 	.word	0x00008550


	//----- nvinfo : EIATTR_EXIT_INSTR_OFFSETS
	.align		4
.L_2461:
        /*01f0*/ 	.byte	0x04, 0x1c
        /*01f2*/ 	.short	(.L_2463 - .L_2462)


	//   ....[0]....
.L_2462:
        /*01f4*/ 	.word	0x00008610


	//   ....[1]....
        /*01f8*/ 	.word	0x00008ac0


	//----- nvinfo : EIATTR_MAX_THREADS
	.align		4
.L_2463:
        /*01fc*/ 	.byte	0x04, 0x05
        /*01fe*/ 	.short	(.L_2465 - .L_2464)
.L_2464:
        /*0200*/ 	.word	0x00000020
        /*0204*/ 	.word	0x00000001
        /*0208*/ 	.word	0x00000001


	//----- nvinfo : EIATTR_CRS_STACK_SIZE
	.align		4
.L_2465:
        /*020c*/ 	.byte	0x04, 0x1e
        /*020e*/ 	.short	(.L_2467 - .L_2466)
.L_2466:
        /*0210*/ 	.word	0x00000000
.L_2467:


//--------------------- .nv.info._Z25selective_scan_bwd_kernelI32Selective_Scan_bwd_kernel_traitsILi32ELi16ELb0ELb0ELb0ELb1ELb1EN3c108BFloat16EfEEv12SSMParamsBwd --------------------------
	.section	.nv.info._Z25selective_scan_bwd_kernelI32Selective_Scan_bwd_kernel_traitsILi32ELi16ELb0ELb0ELb0ELb1ELb1EN3c108BFloat16EfEEv12SSMParamsBwd,"",@"SHT_CUDA_INFO"
	.sectionflags	@""
	.align	4


	//----- nvinfo : EIATTR_CUDA_API_VERSION
	.align		4
        /*0000*/ 	.byte	0x04, 0x37
        /*0002*/ 	.short	(.L_2469 - .L_2468)
.L_2468:
        /*0004*/ 	.word	0x00000082


	//----- nvinfo : EIATTR_SW2861232_WAR
	.align		4
.L_2469:
        /*0008*/ 	.byte	0x01, 0x35
	.zero		2


	//----- nvinfo : EIATTR_PARAM_CBANK
	.align		4
        /*000c*/ 	.byte	0x04, 0x0a
        /*000e*/ 	.short	(.L_2471 - .L_2470)
	.align		4
.L_2470:
        /*0010*/ 	.word	index@(.nv.constant0._Z25selective_scan_bwd_kernelI32Selective_Scan_bwd_kernel_traitsILi32ELi16ELb0ELb0ELb0ELb1ELb1EN3c108BFloat16EfEEv12SSMParamsBwd)
        /*0014*/ 	.short	0x0160
        /*0016*/ 	.short	0x01f0


	//----- nvinfo : EIATTR_CBANK_PARAM_SIZE
	.align		4
.L_2471:
        /*0018*/ 	.byte	0x03, 0x19
        /*001a*/ 	.short	0x01f0


	//----- nvinfo : EIATTR_KPARAM_INFO
	.align		4
        /*001c*/ 	.byte	0x04, 0x17
        /*001e*/ 	.short	(.L_2473 - .L_2472)
.L_2472:
        /*0020*/ 	.word	0x00000000
        /*0024*/ 	.short	0x0000
        /*0026*/ 	.short	0x0000
        /*0028*/ 	.byte	0x00, 0xf0, 0xc1, 0x07


	//----- nvinfo : EIATTR_MAXREG_COUNT
	.align		4
.L_2473:
        /*002c*/ 	.byte	0x03, 0x1b
        /*002e*/ 	.short	0x00ff


	//----- nvinfo : EIATTR_NUM_BARRIERS
	.align		4
        /*0030*/ 	.byte	0x02, 0x4c
        /*0032*/ 	.byte	0x01
	.zero		1


	//----- nvinfo : EIATTR_MERCURY_ISA_VERSION
	.align		4
        /*0034*/ 	.byte	0x03, 0x5f
        /*0036*/ 	.short	0x0000


	//----- nvinfo : EIATTR_COOP_GROUP_MASK_REGIDS
	.align		4
        /*0038*/ 	.byte	0x04, 0x29
        /*003a*/ 	.short	(.L_2475 - .L_2474)


	//   ....[0]....
.L_2474:
        /*003c*/ 	.word	0xffffffff


	//   ....[1]....
        /*0040*/ 	.word	0xffffffff


	//   ....[2]....
        /*0044*/ 	.word	0xffffffff


	//   ....[3]....
        /*0048*/ 	.word	0xffffffff


	//   ....[4]....
        /*004c*/ 	.word	0xffffffff


	//   ....[5]....
        /*0050*/ 	.word	0xffffffff


	//   ....[6]....
        /*0054*/ 	.word	0xffffffff


	//   ....[7]....
        /*0058*/ 	.word	0xffffffff


	//   ....[8]....
        /*005c*/ 	.word	0xffffffff


	//   ....[9]....
        /*0060*/ 	.word	0xffffffff


	//   ....[10]....
        /*0064*/ 	.word	0xffffffff


	//   ....[11]....
        /*0068*/ 	.word	0xffffffff


	//   ....[12]....
        /*006c*/ 	.word	0xffffffff


	//   ....[13]....
        /*0070*/ 	.word	0xffffffff


	//   ....[14]....
        /*0074*/ 	.word	0xffffffff


	//   ....[15]....
        /*0078*/ 	.word	0xffffffff


	//   ....[16]....
        /*007c*/ 	.word	0xffffffff


	//   ....[17]....
        /*0080*/ 	.word	0xffffffff


	//   ....[18]....
        /*0084*/ 	.word	0xffffffff


	//   ....[19]....
        /*0088*/ 	.word	0xffffffff


	//   ....[20]....
        /*008c*/ 	.word	0xffffffff


	//   ....[21]....
        /*0090*/ 	.word	0xffffffff


	//   ....[22]....
        /*0094*/ 	.word	0xffffffff


	//   ....[23]....
        /*0098*/ 	.word	0xffffffff


	//   ....[24]....
        /*009c*/ 	.word	0xffffffff


	//   ....[25]....
        /*00a0*/ 	.word	0xffffffff


	//   ....[26]....
        /*00a4*/ 	.word	0xffffffff


	//   ....[27]....
        /*00a8*/ 	.word	0xffffffff


	//   ....[28]....
        /*00ac*/ 	.word	0xffffffff


	//   ....[29]....
        /*00b0*/ 	.word	0xffffffff


	//   ....[30]....
        /*00b4*/ 	.word	0xffffffff


	//   ....[31]....
        /*00b8*/ 	.word	0xffffffff


	//   ....[32]....
        /*00bc*/ 	.word	0xffffffff


	//   ....[33]....
        /*00c0*/ 	.word	0xffffffff


	//   ....[34]....
        /*00c4*/ 	.word	0xffffffff


	//   ....[35]....
        /*00c8*/ 	.word	0xffffffff


	//   ....[36]....
        /*00cc*/ 	.word	0xffffffff


	//   ....[37]....
        /*00d0*/ 	.word	0xffffffff


	//   ....[38]....
        /*00d4*/ 	.word	0xffffffff


	//   ....[39]....
        /*00d8*/ 	.word	0xffffffff


	//   ....[40]....
        /*00dc*/ 	.word	0xffffffff


	//   ....[41]....
        /*00e0*/ 	.word	0xffffffff


	//   ....[42]....
        /*00e4*/ 	.word	0xffffffff


	//   ....[43]....
        /*00e8*/ 	.word	0xffffffff


	//   ....[44]....
        /*00ec*/ 	.word	0xffffffff


	//   ....[45]....
        /*00f0*/ 	.word	0xffffffff


	//   ....[46]....
        /*00f4*/ 	.word	0xffffffff


	//   ....[47]....
        /*00f8*/ 	.word	0xffffffff


	//   ....[48]....
        /*00fc*/ 	.word	0xffffffff


	//   ....[49]....
        /*0100*/ 	.word	0xffffffff


	//   ....[50]....
        /*0104*/ 	.word	0xffffffff


	//   ....[51]....
        /*0108*/ 	.word	0xffffffff


	//   ....[52]....
        /*010c*/ 	.word	0xffffffff


	//   ....[53]....
        /*0110*/ 	.word	0xffffffff


	//   ....[54]....
        /*0114*/ 	.word	0xffffffff


	//   ....[55]....
        /*0118*/ 	.word	0xffffffff


	//   ....[56]....
        /*011c*/ 	.word	0xffffffff


	//   ....[57]....
        /*0120*/ 	.word	0xffffffff


	//----- nvinfo : EIATTR_COOP_GROUP_INSTR_OFFSETS
	.align		4
.L_2475:
        /*0124*/ 	.byte	0x04, 0x28
        /*0126*/ 	.short	(.L_2477 - .L_2476)


	//   ....[0]....
.L_2476:
        /*0128*/ 	.word	0x00000f40


	//   ....[1]....
        /*012c*/ 	.word	0x00001490


	//   ....[2]....
        /*0130*/ 	.word	0x00001b80


	//   ....[3]....
        /*0134*/ 	.word	0x00004670


	//   ....[4]....
        /*0138*/ 	.word	0x00004ce0


	//   ....[5]....
        /*013c*/ 	.word	0x00005970


	//   ....[6]....
        /*0140*/ 	.word	0x00006420


	//   ....[7]....
        /*0144*/ 	.word	0x00007ac0


	//   ....[8]....
        /*0148*/ 	.word	0x00007ae0


	//   ....[9]....
        /*014c*/ 	.word	0x00007af0


	//   ....[10]....
        /*0150*/ 	.word	0x00007b00


	//   ....[11]....
        /*0154*/ 	.word	0x00007b30


	//   ....[12]....
        /*0158*/ 	.word	0x00007b60


	//   ....[13]....
        /*015c*/ 	.word	0x00007b80


	//   ....[14]....
        /*0160*/ 	.word	0x00007ba0


	//   ....[15]....
        /*0164*/ 	.word	0x00007bd0


	//   ....[16]....
        /*0168*/ 	.word	0x00007c00


	//   ....[17]....
        /*016c*/ 	.word	0x00007c20


	//   ....[18]....
        /*0170*/ 	.word	0x00007c40


	//   ....[19]....
        /*0174*/ 	.word	0x00007c80


	//   ....[20]....
        /*0178*/ 	.word	0x00007cc0


	//   ....[21]....
        /*017c*/ 	.word	0x00007cf0


	//   ....[22]....
        /*0180*/ 	.word	0x00007d00


	//   ....[23]....
        /*0184*/ 	.word	0x00007d50


	//   ....[24]....
        /*0188*/ 	.word	0x00007d80


	//   ....[25]....
        /*018c*/ 	.word	0x00007da0


	//   ....[26]....
        /*0190*/ 	.word	0x00007db0


	//   ....[27]....
        /*0194*/ 	.word	0x00007df0


	//   ....[28]....
        /*0198*/ 	.word	0x00007e10


	//   ....[29]....
        /*019c*/ 	.word	0x00007e30


	//   ....[30]....
        /*01a0*/ 	.word	0x00007e40


	//   ....[31]....
        /*01a4*/ 	.word	0x00007e50


	//   ....[32]....
        /*01a8*/ 	.word	0x00007e60


	//   ....[33]....
        /*01ac*/ 	.word	0x00007e70


	//   ....[34]....
        /*01b0*/ 	.word	0x00007e80


	//   ....[35]....
        /*01b4*/ 	.word	0x00008210


	//   ....[36]....
        /*01b8*/ 	.word	0x00008380


	//   ....[37]....
        /*01bc*/ 	.word	0x00008520


	//   ....[38]....
        /*01c0*/ 	.word	0x00008550


	//   ....[39]....
        /*01c4*/ 	.word	0x00008640


	//   ....[40]....
        /*01c8*/ 	.word	0x00008670


	//   ....[41]....
        /*01cc*/ 	.word	0x00008750


	//   ....[42]....
        /*01d0*/ 	.word	0x00008780


	//   ....[43]....
        /*01d4*/ 	.word	0x00008880


	//   ....[44]....
        /*01d8*/ 	.word	0x00008990


	//   ....[45]....
        /*01dc*/ 	.word	0x000092b0


	//   ....[46]....
        /*01e0*/ 	.word	0x00009bd0


	//   ....[47]....
        /*01e4*/ 	.word	0x0000a5e0


	//   ....[48]....
        /*01e8*/ 	.word	0x0000abc0


	//   ....[49]....
        /*01ec*/ 	.word	0x0000ac10


	//   ....[50]....
        /*01f0*/ 	.word	0x0000ac40


	//   ....[51]....
        /*01f4*/ 	.word	0x0000ac60


	//   ....[52]....
        /*01f8*/ 	.word	0x0000ac80


	//   ....[53]....
        /*01fc*/ 	.word	0x0000ad30


	//   ....[54]....
        /*0200*/ 	.word	0x0000ad80


	//   ....[55]....
        /*0204*/ 	.word	0x0000ada0


	//   ....[56]....
        /*0208*/ 	.word	0x0000adc0


	//   ....[57]....
        /*020c*/ 	.word	0x0000ade0


	//----- nvinfo : EIATTR_EXIT_INSTR_OFFSETS
	.align		4
.L_2477:
        /*0210*/ 	.byte	0x04, 0x1c
        /*0212*/ 	.short	(.L_2479 - .L_2478)


	//   ....[0]....
.L_2478:
        /*0214*/ 	.word	0x0000aea0


	//   ....[1]....
        /*0218*/ 	.word	0x0000b350


	//----- nvinfo : EIATTR_MAX_THREADS
	.align		4
.L_2479:
        /*021c*/ 	.byte	0x04, 0x05
        /*021e*/ 	.short	(.L_2481 - .L_2480)
.L_2480:
        /*0220*/ 	.word	0x00000020
        /*0224*/ 	.word	0x00000001
        /*0228*/ 	.word	0x00000001


	//----- nvinfo : EIATTR_CRS_STACK_SIZE
	.align		4
.L_2481:
        /*022c*/ 	.byte	0x04, 0x1e
        /*022e*/ 	.short	(.L_2483 - .L_2482)
.L_2482:
        /*0230*/ 	.word	0x00000000
.L_2483:


//--------------------- .nv.info._Z25selective_scan_bwd_kernelI32Selective_Scan_bwd_kernel_traitsILi32ELi16ELb0ELb0ELb1ELb0ELb0EN3c108BFloat16EfEEv12SSMParamsBwd --------------------------
	.section	.nv.info._Z25selective_scan_bwd_kernelI32Selective_Scan_bwd_kernel_traitsILi32ELi16ELb0ELb0ELb1ELb0ELb0EN3c108BFloat16EfEEv12SSMParamsBwd,"",@"SHT_CUDA_INFO"
	.sectionflags	@""
	.align	4


	//----- nvinfo : EIATTR_CUDA_API_VERSION
	.align		4
        /*0000*/ 	.byte	0x04, 0x37
        /*0002*/ 	.short	(.L_2485 - .L_2484)
.L_2484:
        /*0004*/ 	.word	0x00000082


	//----- nvinfo : EIATTR_SW2861232_WAR
	.align		4
.L_2485:
        /*0008*/ 	.byte	0x01, 0x35
	.zero		2


	//----- nvinfo : EIATTR_PARAM_CBANK
	.align		4
        /*000c*/ 	.byte	0x04, 0x0a
        /*000e*/ 	.short	(.L_2487 - .L_2486)
	.align		4
.L_2486:
        /*0010*/ 	.word	index@(.nv.constant0._Z25selective_scan_bwd_kernelI32Selective_Scan_bwd_kernel_traitsILi32ELi16ELb0ELb0ELb1ELb0ELb0EN3c108BFloat16EfEEv12SSMParamsBwd)
        /*0014*/ 	.short	0x0160
        /*0016*/ 	.short	0x01f0


	//----- nvinfo : EIATTR_CBANK_PARAM_SIZE
	.align		4
.L_2487:
        /*0018*/ 	.byte	0x03, 0x19
        /*001a*/ 	.short	0x01f0


	//----- nvinfo : EIATTR_KPARAM_INFO
	.align		4
        /*001c*/ 	.byte	0x04, 0x17
        /*001e*/ 	.short	(.L_2489 - .L_2488)
.L_2488:
        /*0020*/ 	.word	0x00000000
        /*0024*/ 	.short	0x0000
        /*0026*/ 	.short	0x0000
        /*0028*/ 	.byte	0x00, 0xf0, 0xc1, 0x07


	//----- nvinfo : EIATTR_MAXREG_COUNT
	.align		4
.L_2489:
        /*002c*/ 	.byte	0x03, 0x1b
        /*002e*/ 	.short	0x00ff


	//----- nvinfo : EIATTR_NUM_BARRIERS
	.align		4
        /*0030*/ 	.byte	0x02, 0x4c
        /*0032*/ 	.byte	0x01
	.zero		1


	//----- nvinfo : EIATTR_MERCURY_ISA_VERSION
	.align		4
        /*0034*/ 	.byte	0x03, 0x5f
        /*0036*/ 	.short	0x0000


	//----- nvinfo : EIATTR_COOP_GROUP_MASK_REGIDS
	.align		4
        /*0038*/ 	.byte	0x04, 0x29
        /*003a*/ 	.short	(.L_2491 - .L_2490)


	//   ....[0]....
.L_2490:
        /*003c*/ 	.word	0xffffffff


	//   ....[1]....
        /*0040*/ 	.word	0xffffffff


	//   ....[2]....
        /*0044*/ 	.word	0xffffffff


	//   ....[3]....
        /*0048*/ 	.word	0xffffffff


	//   ....[4]....
        /*004c*/ 	.word	0xffffffff


	//   ....[5]....
        /*0050*/ 	.word	0xffffffff


	//   ....[6]....
        /*0054*/ 	.word	0xffffffff


	//   ....[7]....
        /*0058*/ 	.word	0xffffffff


	//   ....[8]....
        /*005c*/ 	.word	0xffffffff


	//   ....[9]....
        /*0060*/ 	.word	0xffffffff


	//   ....[10]....
        /*0064*/ 	.word	0xffffffff


	//   ....[11]....
        /*0068*/ 	.word	0xffffffff


	//   ....[12]....
        /*006c*/ 	.word	0xffffffff


	//   ....[13]....
        /*0070*/ 	.word	0xffffffff


	//   ....[14]....
        /*0074*/ 	.word	0xffffffff


	//   ....[15]....
        /*0078*/ 	.word	0xffffffff


	//   ....[16]....
        /*007c*/ 	.word	0xffffffff


	//   ....[17]....
        /*0080*/ 	.word	0xffffffff


	//   ....[18]....
        /*0084*/ 	.word	0xffffffff


	//   ....[19]....
        /*0088*/ 	.word	0xffffffff


	//   ....[20]....
        /*008c*/ 	.word	0xffffffff


	//   ....[21]....
        /*0090*/ 	.word	0xffffffff


	//   ....[22]....
        /*0094*/ 	.word	0xffffffff


	//   ....[23]....
        /*0098*/ 	.word	0xffffffff


	//   ....[24]....
        /*009c*/ 	.word	0xffffffff


	//   ....[25]....
        /*00a0*/ 	.word	0xffffffff


	//   ....[26]....
        /*00a4*/ 	.word	0xffffffff


	//   ....[27]....
        /*00a8*/ 	.word	0xffffffff


	//   ....[28]....
        /*00ac*/ 	.word	0xffffffff


	//   ....[29]....
        /*00b0*/ 	.word	0xffffffff


	//   ....[30]....
        /*00b4*/ 	.word	0xffffffff


	//   ....[31]....
        /*00b8*/ 	.word	0xffffffff


	//   ....[32]....
        /*00bc*/ 	.word	0xffffffff


	//   ....[33]....
        /*00c0*/ 	.word	0xffffffff


	//   ....[34]....
        /*00c4*/ 	.word	0xffffffff


	//   ....[35]....
        /*00c8*/ 	.word	0xffffffff


	//   ....[36]....
        /*00cc*/ 	.word	0xffffffff


	//   ....[37]....
        /*00d0*/ 	.word	0xffffffff


	//   ....[38]....
        /*00d4*/ 	.word	0xffffffff


	//   ....[39]....
        /*00d8*/ 	.word	0xffffffff


	//   ....[40]....
        /*00dc*/ 	.word	0xffffffff


	//   ....[41]....
        /*00e0*/ 	.word	0xffffffff


	//   ....[42]....
        /*00e4*/ 	.word	0xffffffff


	//   ....[43]....
        /*00e8*/ 	.word	0xffffffff


	//   ....[44]....
        /*00ec*/ 	.word	0xffffffff


	//   ....[45]....
        /*00f0*/ 	.word	0xffffffff


	//   ....[46]....
        /*00f4*/ 	.word	0xffffffff


	//   ....[47]....
        /*00f8*/ 	.word	0xffffffff


	//   ....[48]....
        /*00fc*/ 	.word	0xffffffff


	//   ....[49]....
        /*0100*/ 	.word	0xffffffff


	//   ....[50]....
        /*0104*/ 	.word	0xffffffff


	//   ....[51]....
        /*0108*/ 	.word	0xffffffff


	//   ....[52]....
        /*010c*/ 	.word	0xffffffff


	//   ....[53]....
        /*0110*/ 	.word	0xffffffff


	//----- nvinfo : EIATTR_COOP_GROUP_INSTR_OFFSETS
	.align		4
.L_2491:
        /*0114*/ 	.byte	0x04, 0x28
        /*0116*/ 	.short	(.L_2493 - .L_2492)


	//   ....[0]....
.L_2492:
        /*0118*/ 	.word	0x000011a0


	//   ....[1]....
        /*011c*/ 	.word	0x00001710


	//   ....[2]....
        /*0120*/ 	.word	0x00001d40


	//   ....[3]....
        /*0124*/ 	.word	0x00002c30


	//   ....[4]....
        /*0128*/ 	.word	0x000033a0


	//   ....[5]....
        /*012c*/ 	.word	0x000033e0


	//   ....[6]....
        /*0130*/ 	.word	0x00003570


	//   ....[7]....
        /*0134*/ 	.word	0x000035b0


	//   ....[8]....
        /*0138*/ 	.word	0x000036a0


	//   ....[9]....
        /*013c*/ 	.word	0x000036c0


	//   ....[10]....
        /*0140*/ 	.word	0x00003710


	//   ....[11]....
        /*0144*/ 	.word	0x00003990


	//   ....[12]....
        /*0148*/ 	.word	0x00003a00


	//   ....[13]....
        /*014c*/ 	.word	0x00003a20


	//   ....[14]....
        /*0150*/ 	.word	0x00003a30


	//   ....[15]....
        /*0154*/ 	.word	0x00003a60


	//   ....[16]....
        /*0158*/ 	.word	0x00003a90


	//   ....[17]....
        /*015c*/ 	.word	0x00003ac0


	//   ....[18]....
        /*0160*/ 	.word	0x00003ad0


	//   ....[19]....
        /*0164*/ 	.word	0x00003b00


	//   ....[20]....
        /*0168*/ 	.word	0x00003b10


	//   ....[21]....
        /*016c*/ 	.word	0x00003b50


	//   ....[22]....
        /*0170*/ 	.word	0x00003b60


	//   ....[23]....
        /*0174*/ 	.word	0x00003bf0


	//   ....[24]....
        /*0178*/ 	.word	0x00003c20


	//   ....[25]....
        /*017c*/ 	.word	0x00003d30


	//   ....[26]....
        /*0180*/ 	.word	0x00003d70


	//   ....[27]....
        /*0184*/ 	.word	0x00003e70


	//   ....[28]....
        /*0188*/ 	.word	0x00003ea0


	//   ....[29]....
        /*018c*/ 	.word	0x00003ed0


	//   ....[30]....
        /*0190*/ 	.word	0x00003f00


	//   ....[31]....
        /*0194*/ 	.word	0x00003f50


	//   ....[32]....
        /*0198*/ 	.word	0x00005190


	//   ....[33]....
        /*019c*/ 	.word	0x000051d0


	//   ....[34]....
        /*01a0*/ 	.word	0x000052d0


	//   ....[35]....
        /*01a4*/ 	.word	0x00005300


	//   ....[36]....
        /*01a8*/ 	.word	0x000053b0


	//   ....[37]....
        /*01ac*/ 	.word	0x000053e0


	//   ....[38]....
        /*01b0*/ 	.word	0x000054c0


	//   ....[39]....
        /*01b4*/ 	.word	0x000054f0


	//   ....[40]....
        /*01b8*/ 	.word	0x000055d0


	//   ....[41]....
        /*01bc*/ 	.word	0x00005600


	//   ....[42]....
        /*01c0*/ 	.word	0x00005c50


	//   ....[43]....
        /*01c4*/ 	.word	0x00006460


	//   ....[44]....
        /*01c8*/ 	.word	0x00006a30


	//   ....[45]....
        /*01cc*/ 	.word	0x00006a80


	//   ....[46]....
        /*01d0*/ 	.word	0x00006ab0


	//   ....[47]....
        /*01d4*/ 	.word	0x00006ad0


	//   ....[48]....
        /*01d8*/ 	.word	0x00006af0


	//   ....[49]....
        /*01dc*/ 	.word	0x00006ba0


	//   ....[50]....
        /*01e0*/ 	.word	0x00006bf0


	//   ....[51]....
        /*01e4*/ 	.word	0x00006c10


	//   ....[52]....
        /*01e8*/ 	.word	0x00006c30


	//   ....[53]....
        /*01ec*/ 	.word	0x00006c50


	//----- nvinfo : EIATTR_EXIT_INSTR_OFFSETS
	.align		4
.L_2493:
        /*01f0*/ 	.byte	0x04, 0x1c
        /*01f2*/ 	.short	(.L_2495 - .L_2494)


	//   ....[0]....
.L_2494:
        /*01f4*/ 	.word	0x00006d10


	//   ....[1]....
        /*01f8*/ 	.word	0x00006f30


	//----- nvinfo : EIATTR_MAX_THREADS
	.align		4
.L_2495:
        /*01fc*/ 	.byte	0x04, 0x05
        /*01fe*/ 	.short	(.L_2497 - .L_2496)
.L_2496:
        /*0200*/ 	.word	0x00000020
        /*0204*/ 	.word	0x00000001
        /*0208*/ 	.word	0x00000001


	//----- nvinfo : EIATTR_CRS_STACK_SIZE
	.align		4
.L_2497:
        /*020c*/ 	.byte	0x04, 0x1e
        /*020e*/ 	.short	(.L_2499 - .L_2498)
.L_2498:
        /*0210*/ 	.word	0x00000000
.L_2499:


//--------------------- .nv.info._Z25selective_scan_bwd_kernelI32Selective_Scan_bwd_kernel_traitsILi32ELi16ELb0ELb0ELb1ELb0ELb1EN3c108BFloat16EfEEv12SSMParamsBwd --------------------------
	.section	.nv.info._Z25selective_scan_bwd_kernelI32Selective_Scan_bwd_kernel_traitsILi32ELi16ELb0ELb0ELb1ELb0ELb1EN3c108BFloat16EfEEv12SSMParamsBwd,"",@"SHT_CUDA_INFO"
	.sectionflags	@""
	.align	4


	//----- nvinfo : EIATTR_CUDA_API_VERSION
	.align		4
        /*0000*/ 	.byte	0x04, 0x37
        /*0002*/ 	.short	(.L_2501 - .L_2500)
.L_2500:
        /*0004*/ 	.word	0x00000082


	//----- nvinfo : EIATTR_SW2861232_WAR
	.align		4
.L_2501:
        /*0008*/ 	.byte	0x01, 0x35
	.zero		2


	//----- nvinfo : EIATTR_PARAM_CBANK
	.align		4
        /*000c*/ 	.byte	0x04, 0x0a
        /*000e*/ 	.short	(.L_2503 - .L_2502)
	.align		4
.L_2502:
        /*0010*/ 	.word	index@(.nv.constant0._Z25selective_scan_bwd_kernelI32Selective_Scan_bwd_kernel_traitsILi32ELi16ELb0ELb0ELb1ELb0ELb1EN3c108BFloat16EfEEv12SSMParamsBwd)
        /*0014*/ 	.short	0x0160
        /*0016*/ 	.short	0x01f0


	//----- nvinfo : EIATTR_CBANK_PARAM_SIZE
	.align		4
.L_2503:
        /*0018*/ 	.byte	0x03, 0x19
        /*001a*/ 	.short	0x01f0


	//----- nvinfo : EIATTR_KPARAM_INFO
	.align		4
        /*001c*/ 	.byte	0x04, 0x17
        /*001e*/ 	.short	(.L_2505 - .L_2504)
.L_2504:
        /*0020*/ 	.word	0x00000000
        /*0024*/ 	.short	0x0000
        /*0026*/ 	.short	0x0000
        /*0028*/ 	.byte	0x00, 0xf0, 0xc1, 0x07


	//----- nvinfo : EIATTR_MAXREG_COUNT
	.align		4
.L_2505:
        /*002c*/ 	.byte	0x03, 0x1b
        /*002e*/ 	.short	0x00ff


	//----- nvinfo : EIATTR_NUM_BARRIERS
	.align		4
        /*0030*/ 	.byte	0x02, 0x4c
        /*0032*/ 	.byte	0x01
	.zero		1


	//----- nvinfo : EIATTR_MERCURY_ISA_VERSION
	.align		4
        /*0034*/ 	.byte	0x03, 0x5f
        /*0036*/ 	.short	0x0000


	//----- nvinfo : EIATTR_COOP_GROUP_MASK_REGIDS
	.align		4
        /*0038*/ 	.byte	0x04, 0x29
        /*003a*/ 	.short	(.L_2507 - .L_2506)


	//   ....[0]....
.L_2506:
        /*003c*/ 	.word	0xffffffff


	//   ....[1]....
        /*0040*/ 	.word	0xffffffff


	//   ....[2]....
        /*0044*/ 	.word	0xffffffff


	//   ....[3]....
        /*0048*/ 	.word	0xffffffff


	//   ....[4]....
        /*004c*/ 	.word	0xffffffff


	//   ....[5]....
        /*0050*/ 	.word	0xffffffff


	//   ....[6]....
        /*0054*/ 	.word	0xffffffff


	//   ....[7]....
        /*0058*/ 	.word	0xffffffff


	//   ....[8]....
        /*005c*/ 	.word	0xffffffff


	//   ....[9]....
        /*0060*/ 	.word	0xffffffff


	//   ....[10]....
        /*0064*/ 	.word	0xffffffff


	//   ....[11]....
        /*0068*/ 	.word	0xffffffff


	//   ....[12]....
        /*006c*/ 	.word	0xffffffff


	//   ....[13]....
        /*0070*/ 	.word	0xffffffff


	//   ....[14]....
        /*0074*/ 	.word	0xffffffff


	//   ....[15]....
        /*0078*/ 	.word	0xffffffff


	//   ....[16]....
        /*007c*/ 	.word	0xffffffff


	//   ....[17]....
        /*0080*/ 	.word	0xffffffff


	//   ....[18]....
        /*0084*/ 	.word	0xffffffff


	//   ....[19]....
        /*0088*/ 	.word	0xffffffff


	//   ....[20]....
        /*008c*/ 	.word	0xffffffff


	//   ....[21]....
        /*0090*/ 	.word	0xffffffff


	//   ....[22]....
        /*0094*/ 	.word	0xffffffff


	//   ....[23]....
        /*0098*/ 	.word	0xffffffff


	//   ....[24]....
        /*009c*/ 	.word	0xffffffff


	//   ....[25]....
        /*00a0*/ 	.word	0xffffffff


	//   ....[26]....
        /*00a4*/ 	.word	0xffffffff


	//   ....[27]....
        /*00a8*/ 	.word	0xffffffff


	//   ....[28]....
        /*00ac*/ 	.word	0xffffffff


	//   ....[29]....
        /*00b0*/ 	.word	0xffffffff


	//   ....[30]....
        /*00b4*/ 	.word	0xffffffff


	//   ....[31]....
        /*00b8*/ 	.word	0xffffffff


	//   ....[32]....
        /*00bc*/ 	.word	0xffffffff


	//   ....[33]....
        /*00c0*/ 	.word	0xffffffff


	//   ....[34]....
        /*00c4*/ 	.word	0xffffffff


	//   ....[35]....
        /*00c8*/ 	.word	0xffffffff


	//   ....[36]....
        /*00cc*/ 	.word	0xffffffff


	//   ....[37]....
        /*00d0*/ 	.word	0xffffffff


	//   ....[38]....
        /*00d4*/ 	.word	0xffffffff


	//   ....[39]....
        /*00d8*/ 	.word	0xffffffff


	//   ....[40]....
        /*00dc*/ 	.word	0xffffffff


	//   ....[41]....
        /*00e0*/ 	.word	0xffffffff


	//   ....[42]....
        /*00e4*/ 	.word	0xffffffff


	//   ....[43]....
        /*00e8*/ 	.word	0xffffffff


	//   ....[44]....
        /*00ec*/ 	.word	0xffffffff


	//   ....[45]....
        /*00f0*/ 	.word	0xffffffff


	//   ....[46]....
        /*00f4*/ 	.word	0xffffffff


	//   ....[47]....
        /*00f8*/ 	.word	0xffffffff


	//   ....[48]....
        /*00fc*/ 	.word	0xffffffff


	//   ....[49]....
        /*0100*/ 	.word	0xffffffff


	//   ....[50]....
        /*0104*/ 	.word	0xffffffff


	//   ....[51]....
        /*0108*/ 	.word	0xffffffff


	//   ....[52]....
        /*010c*/ 	.word	0xffffffff


	//   ....[53]....
        /*0110*/ 	.word	0xffffffff


	//   ....[54]....
        /*0114*/ 	.word	0xffffffff


	//   ....[55]....
        /*0118*/ 	.word	0xffffffff


	//   ....[56]....
        /*011c*/ 	.word	0xffffffff


	//   ....[57]....
        /*0120*/ 	.word	0xffffffff


	//----- nvinfo : EIATTR_COOP_GROUP_INSTR_OFFSETS
	.align		4
.L_2507:
        /*0124*/ 	.byte	0x04, 0x28
        /*0126*/ 	.short	(.L_2509 - .L_2508)


	//   ....[0]....
.L_2508:
        /*0128*/ 	.word	0x00001190


	//   ....[1]....
        /*012c*/ 	.word	0x00001780


	//   ....[2]....
        /*0130*/ 	.word	0x00001ef0


	//   ....[3]....
        /*0134*/ 	.word	0x00002420


	//   ....[4]....
        /*0138*/ 	.word	0x00002b00


	//   ....[5]....
        /*013c*/ 	.word	0x00003750


	//   ....[6]....
        /*0140*/ 	.word	0x000043e0


	//   ....[7]....
        /*0144*/ 	.word	0x000054e0


	//   ....[8]....
        /*0148*/ 	.word	0x00005c30


	//   ....[9]....
        /*014c*/ 	.word	0x00005c70


	//   ....[10]....
        /*0150*/ 	.word	0x00005e00


	//   ....[11]....
        /*0154*/ 	.word	0x00005e40


	//   ....[12]....
        /*0158*/ 	.word	0x00005fa0


	//   ....[13]....
        /*015c*/ 	.word	0x00005fe0


	//   ....[14]....
        /*0160*/ 	.word	0x00006240


	//   ....[15]....
        /*0164*/ 	.word	0x00006270


	//   ....[16]....
        /*0168*/ 	.word	0x00006280


	//   ....[17]....
        /*016c*/ 	.word	0x00006290


	//   ....[18]....
        /*0170*/ 	.word	0x000062c0


	//   ....[19]....
        /*0174*/ 	.word	0x000062f0


	//   ....[20]....
        /*0178*/ 	.word	0x00006310


	//   ....[21]....
        /*017c*/ 	.word	0x00006330


	//   ....[22]....
        /*0180*/ 	.word	0x00006360


	//   ....[23]....
        /*0184*/ 	.word	0x00006380


	//   ....[24]....
        /*0188*/ 	.word	0x000063b0


	//   ....[25]....
        /*018c*/ 	.word	0x000063c0


	//   ....[26]....
        /*0190*/ 	.word	0x000063d0


	//   ....[27]....
        /*0194*/ 	.word	0x000063f0


	//   ....[28]....
        /*0198*/ 	.word	0x00006410


	//   ....[29]....
        /*019c*/ 	.word	0x00006570


	//   ....[30]....
        /*01a0*/ 	.word	0x00006590


	//   ....[31]....
        /*01a4*/ 	.word	0x000066a0


	//   ....[32]....
        /*01a8*/ 	.word	0x000066d0


	//   ....[33]....
        /*01ac*/ 	.word	0x00006700


	//   ....[34]....
        /*01b0*/ 	.word	0x00006760


	//   ....[35]....
        /*01b4*/ 	.word	0x000067a0


	//   ....[36]....
        /*01b8*/ 	.word	0x000079e0


	//   ....[37]....
        /*01bc*/ 	.word	0x00007a20


	//   ....[38]....
        /*01c0*/ 	.word	0x00007b20


	//   ....[39]....
        /*01c4*/ 	.word	0x00007b50


	//   ....[40]....
        /*01c8*/ 	.word	0x00007c00


	//   ....[41]....
        /*01cc*/ 	.word	0x00007c30


	//   ....[42]....
        /*01d0*/ 	.word	0x00007d00


	//   ....[43]....
        /*01d4*/ 	.word	0x00007d30


	//   ....[44]....
        /*01d8*/ 	.word	0x00007e10


	//   ....[45]....
        /*01dc*/ 	.word	0x00007e40


	//   ....[46]....
        /*01e0*/ 	.word	0x00008450


	//   ....[47]....
        /*01e4*/ 	.word	0x00008c40


	//   ....[48]....
        /*01e8*/ 	.word	0x00009230


	//   ....[49]....
        /*01ec*/ 	.word	0x00009280


	//   ....[50]....
        /*01f0*/ 	.word	0x000092b0


	//   ....[51]....
        /*01f4*/ 	.word	0x000092d0


	//   ....[52]....
        /*01f8*/ 	.word	0x000092f0


	//   ....[53]....
        /*01fc*/ 	.word	0x000093a0


	//   ....[54]....
        /*0200*/ 	.word	0x000093f0


	//   ....[55]....
        /*0204*/ 	.word	0x00009410


	//   ....[56]....
        /*0208*/ 	.word	0x00009430


	//   ....[57]....
        /*020c*/ 	.word	0x00009450


	//----- nvinfo : EIATTR_EXIT_INSTR_OFFSETS
	.align		4
.L_2509:
        /*0210*/ 	.byte	0x04, 0x1c
        /*0212*/ 	.short	(.L_2511 - .L_2510)


	//   ....[0]....
.L_2510:
        /*0214*/ 	.word	0x00009510


	//   ....[1]....
        /*0218*/ 	.word	0x00009730


	//----- nvinfo : EIATTR_MAX_THREADS
	.align		4
.L_2511:
        /*021c*/ 	.byte	0x04, 0x05
        /*021e*/ 	.short	(.L_2513 - .L_2512)
.L_2512:
        /*0220*/ 	.word	0x00000020
        /*0224*/ 	.word	0x00000001
        /*0228*/ 	.word	0x00000001


	//----- nvinfo : EIATTR_CRS_STACK_SIZE
	.align		4
.L_2513:
        /*022c*/ 	.byte	0x04, 0x1e
        /*022e*/ 	.short	(.L_2515 - .L_2514)
.L_2514:
        /*0230*/ 	.word	0x00000000
.L_2515:


//--------------------- .nv.info._Z25selective_scan_bwd_kernelI32Selective_Scan_bwd_kernel_traitsILi32ELi16ELb0ELb0ELb1ELb1ELb0EN3c108BFloat16EfEEv12SSMParamsBwd --------------------------
	.section	.nv.info._Z25selective_scan_bwd_kernelI32Selective_Scan_bwd_kernel_traitsILi32ELi16ELb0ELb0ELb1ELb1ELb0EN3c108BFloat16EfEEv12SSMParamsBwd,"",@"SHT_CUDA_INFO"
	.sectionflags	@""
	.align	4


	//----- nvinfo : EIATTR_CUDA_API_VERSION
	.align		4
        /*0000*/ 	.byte	0x04, 0x37
        /*0002*/ 	.short	(.L_2517 - .L_2516)
.L_2516:
        /*0004*/ 	.word	0x00000082


	//----- nvinfo : EIATTR_SW2861232_WAR
	.align		4
.L_2517:
        /*0008*/ 	.byte	0x01, 0x35
	.zero		2


	//----- nvinfo : EIATTR_PARAM_CBANK
	.align		4
        /*000c*/ 	.byte	0x04, 0x0a
        /*000e*/ 	.short	(.L_2519 - .L_2518)
	.align		4
.L_2518:
        /*0010*/ 	.word	index@(.nv.constant0._Z25selective_scan_bwd_kernelI32Selective_Scan_bwd_kernel_traitsILi32ELi16ELb0ELb0ELb1ELb1ELb0EN3c108BFloat16EfEEv12SSMParamsBwd)
        /*0014*/ 	.short	0x0160
        /*0016*/ 	.short	0x01f0


	//----- nvinfo : EIATTR_CBANK_PARAM_SIZE
	.align		4
.L_2519:
        /*0018*/ 	.byte	0x03, 0x19
        /*001a*/ 	.short	0x01f0


	//----- nvinfo : EIATTR_KPARAM_INFO
	.align		4
        /*001c*/ 	.byte	0x04, 0x17
        /*001e*/ 	.short	(.L_2521 - .L_2520)
.L_2520:
        /*0020*/ 	.word	0x00000000
        /*0024*/ 	.short	0x0000
        /*0026*/ 	.short	0x0000
        /*0028*/ 	.byte	0x00, 0xf0, 0xc1, 0x07


	//----- nvinfo : EIATTR_MAXREG_COUNT
	.align		4
.L_2521:
        /*002c*/ 	.byte	0x03, 0x1b
        /*002e*/ 	.short	0x00ff


	//----- nvinfo : EIATTR_NUM_BARRIERS
	.align		4
        /*0030*/ 	.byte	0x02, 0x4c
        /*0032*/ 	.byte	0x01
	.zero		1


	//----- nvinfo : EIATTR_MERCURY_ISA_VERSION
	.align		4
        /*0034*/ 	.byte	0x03, 0x5f
        /*0036*/ 	.short	0x0000


	//----- nvinfo : EIATTR_COOP_GROUP_MASK_REGIDS
	.align		4
        /*0038*/ 	.byte	0x04, 0x29
        /*003a*/ 	.short	(.L_2523 - .L_2522)


	//   ....[0]....
.L_2522:
        /*003c*/ 	.word	0xffffffff


	//   ....[1]....
        /*0040*/ 	.word	0xffffffff


	//   ....[2]....
        /*0044*/ 	.word	0xffffffff


	//   ....[3]....
        /*0048*/ 	.word	0xffffffff


	//   ....[4]....
        /*004c*/ 	.word	0xffffffff


	//   ....[5]....
        /*0050*/ 	.word	0xffffffff


	//   ....[6]....
        /*0054*/ 	.word	0xffffffff


	//   ....[7]....
        /*0058*/ 	.word	0xffffffff


	//   ....[8]....
        /*005c*/ 	.word	0xffffffff


	//   ....[9]....
        /*0060*/ 	.word	0xffffffff


	//   ....[10]....
        /*0064*/ 	.word	0xffffffff


	//   ....[11]....
        /*0068*/ 	.word	0xffffffff


	//   ....[12]....
        /*006c*/ 	.word	0xffffffff


	//   ....[13]....
        /*0070*/ 	.word	0xffffffff


	//   ....[14]....
        /*0074*/ 	.word	0xffffffff


	//   ....[15]....
        /*0078*/ 	.word	0xffffffff


	//   ....[16]....
        /*007c*/ 	.word	0xffffffff


	//   ....[17]....
        /*0080*/ 	.word	0xffffffff


	//   ....[18]....
        /*0084*/ 	.word	0xffffffff


	//   ....[19]....
        /*0088*/ 	.word	0xffffffff


	//   ....[20]....
        /*008c*/ 	.word	0xffffffff


	//   ....[21]....
        /*0090*/ 	.word	0xffffffff


	//   ....[22]....
        /*0094*/ 	.word	0xffffffff


	//   ....[23]....
        /*0098*/ 	.word	0xffffffff


	//   ....[24]....
        /*009c*/ 	.word	0xffffffff


	//   ....[25]....
        /*00a0*/ 	.word	0xffffffff


	//   ....[26]....
        /*00a4*/ 	.word	0xffffffff


	//   ....[27]....
        /*00a8*/ 	.word	0xffffffff


	//   ....[28]....
        /*00ac*/ 	.word	0xffffffff


	//   ....[29]....
        /*00b0*/ 	.word	0xffffffff


	//   ....[30]....
        /*00b4*/ 	.word	0xffffffff


	//   ....[31]....
        /*00b8*/ 	.word	0xffffffff


	//   ....[32]....
        /*00bc*/ 	.word	0xffffffff


	//   ....[33]....
        /*00c0*/ 	.word	0xffffffff


	//   ....[34]....
        /*00c4*/ 	.word	0xffffffff


	//   ....[35]....
        /*00c8*/ 	.word	0xffffffff


	//   ....[36]....
        /*00cc*/ 	.word	0xffffffff


	//   ....[37]....
        /*00d0*/ 	.word	0xffffffff


	//   ....[38]....
        /*00d4*/ 	.word	0xffffffff


	//   ....[39]....
        /*00d8*/ 	.word	0xffffffff


	//   ....[40]....
        /*00dc*/ 	.word	0xffffffff


	//   ....[41]....
        /*00e0*/ 	.word	0xffffffff


	//   ....[42]....
        /*00e4*/ 	.word	0xffffffff


	//   ....[43]....
        /*00e8*/ 	.word	0xffffffff


	//   ....[44]....
        /*00ec*/ 	.word	0xffffffff


	//   ....[45]....
        /*00f0*/ 	.word	0xffffffff


	//   ....[46]....
        /*00f4*/ 	.word	0xffffffff


	//   ....[47]....
        /*00f8*/ 	.word	0xffffffff


	//   ....[48]....
        /*00fc*/ 	.word	0xffffffff


	//   ....[49]....
        /*0100*/ 	.word	0xffffffff


	//   ....[50]....
        /*0104*/ 	.word	0xffffffff


	//   ....[51]....
        /*0108*/ 	.word	0xffffffff


	//   ....[52]....
        /*010c*/ 	.word	0xffffffff


	//   ....[53]....
        /*0110*/ 	.word	0xffffffff


	//   ....[54]....
        /*0114*/ 	.word	0xffffffff


	//----- nvinfo : EIATTR_COOP_GROUP_INSTR_OFFSETS
	.align		4
.L_2523:
        /*0118*/ 	.byte	0x04, 0x28
        /*011a*/ 	.short	(.L_2525 - .L_2524)


	//   ....[0]....
.L_2524:
        /*011c*/ 	.word	0x00001150


	//   ....[1]....
        /*0120*/ 	.word	0x00001750


	//   ....[2]....
        /*0124*/ 	.word	0x00001c90


	//   ....[3]....
        /*0128*/ 	.word	0x00004f70


	//   ....[4]....
        /*012c*/ 	.word	0x000056c0


	//   ....[5]....
        /*0130*/ 	.word	0x00005700


	//   ....[6]....
        /*0134*/ 	.word	0x00005880


	//   ....[7]....
        /*0138*/ 	.word	0x000058c0


	//   ....[8]....
        /*013c*/ 	.word	0x00005960


	//   ....[9]....
        /*0140*/ 	.word	0x00005980


	//   ....[10]....
        /*0144*/ 	.word	0x000059e0


	//   ....[11]....
        /*0148*/ 	.word	0x00005a20


	//   ....[12]....
        /*014c*/ 	.word	0x00005d20


	//   ....[13]....
        /*0150*/ 	.word	0x00005d60


	//   ....[14]....
        /*0154*/ 	.word	0x00005d70


	//   ....[15]....
        /*0158*/ 	.word	0x00005d80


	//   ....[16]....
        /*015c*/ 	.word	0x00005db0


	//   ....[17]....
        /*0160*/ 	.word	0x00005de0


	//   ....[18]....
        /*0164*/ 	.word	0x00005e10


	//   ....[19]....
        /*0168*/ 	.word	0x00005e20


	//   ....[20]....
        /*016c*/ 	.word	0x00005e30


	//   ....[21]....
        /*0170*/ 	.word	0x00005e60


	//   ....[22]....
        /*0174*/ 	.word	0x00005e70


	//   ....[23]....
        /*0178*/ 	.word	0x00005f00


	//   ....[24]....
        /*017c*/ 	.word	0x00005f30


	//   ....[25]....
        /*0180*/ 	.word	0x00006040


	//   ....[26]....
        /*0184*/ 	.word	0x00006080


	//   ....[27]....
        /*0188*/ 	.word	0x00006180


	//   ....[28]....
        /*018c*/ 	.word	0x000061b0


	//   ....[29]....
        /*0190*/ 	.word	0x000061e0


	//   ....[30]....
        /*0194*/ 	.word	0x00006210


	//   ....[31]....
        /*0198*/ 	.word	0x00006240


	//   ....[32]....
        /*019c*/ 	.word	0x000074b0


	//   ....[33]....
        /*01a0*/ 	.word	0x000074f0


	//   ....[34]....
        /*01a4*/ 	.word	0x000075f0


	//   ....[35]....
        /*01a8*/ 	.word	0x00007620


	//   ....[36]....
        /*01ac*/ 	.word	0x00007700


	//   ....[37]....
        /*01b0*/ 	.word	0x00007730


	//   ....[38]....
        /*01b4*/ 	.word	0x00007820


	//   ....[39]....
        /*01b8*/ 	.word	0x00007850


	//   ....[40]....
        /*01bc*/ 	.word	0x00007930


	//   ....[41]....
        /*01c0*/ 	.word	0x00007960


	//   ....[42]....
        /*01c4*/ 	.word	0x00008140


	//   ....[43]....
        /*01c8*/ 	.word	0x00008920


	//   ....[44]....
        /*01cc*/ 	.word	0x000094c0


	//   ....[45]....
        /*01d0*/ 	.word	0x00009a90


	//   ....[46]....
        /*01d4*/ 	.word	0x00009ae0


	//   ....[47]....
        /*01d8*/ 	.word	0x00009b10


	//   ....[48]....
        /*01dc*/ 	.word	0x00009b30


	//   ....[49]....
        /*01e0*/ 	.word	0x00009b50


	//   ....[50]....
        /*01e4*/ 	.word	0x00009c00


	//   ....[51]....
        /*01e8*/ 	.word	0x00009c50


	//   ....[52]....
        /*01ec*/ 	.word	0x00009c70


	//   ....[53]....
        /*01f0*/ 	.word	0x00009c90


	//   ....[54]....
        /*01f4*/ 	.word	0x00009cb0


	//----- nvinfo : EIATTR_EXIT_INSTR_OFFSETS
	.align		4
.L_2525:
        /*01f8*/ 	.byte	0x04, 0x1c
        /*01fa*/ 	.short	(.L_2527 - .L_2526)


	//   ....[0]....
.L_2526:
        /*01fc*/ 	.word	0x00009d70


	//   ....[1]....
        /*0200*/ 	.word	0x00009f90


	//----- nvinfo : EIATTR_MAX_THREADS
	.align		4
.L_2527:
        /*0204*/ 	.byte	0x04, 0x05
        /*0206*/ 	.short	(.L_2529 - .L_2528)
.L_2528:
        /*0208*/ 	.word	0x00000020
        /*020c*/ 	.word	0x00000001
        /*0210*/ 	.word	0x00000001


	//----- nvinfo : EIATTR_CRS_STACK_SIZE
	.align		4
.L_2529:
        /*0214*/ 	.byte	0x04, 0x1e
        /*0216*/ 	.short	(.L_2531 - .L_2530)
.L_2530:
        /*0218*/ 	.word	0x00000000
.L_2531:


//--------------------- .nv.info._Z25selective_scan_bwd_kernelI32Selective_Scan_bwd_kernel_traitsILi32ELi16ELb0ELb0ELb1ELb1ELb1EN3c108BFloat16EfEEv12SSMParamsBwd --------------------------
	.section	.nv.info._Z25selective_scan_bwd_kernelI32Selective_Scan_bwd_kernel_traitsILi32ELi16ELb0ELb0ELb1ELb1ELb1EN3c108BFloat16EfEEv12SSMParamsBwd,"",@"SHT_CUDA_INFO"
	.sectionflags	@""
	.align	4


	//----- nvinfo : EIATTR_CUDA_API_VERSION
	.align		4
        /*0000*/ 	.byte	0x04, 0x37
        /*0002*/ 	.short	(.L_2533 - .L_2532)
.L_2532:
        /*0004*/ 	.word	0x00000082


	//----- nvinfo : EIATTR_SW2861232_WAR
	.align		4
.L_2533:
        /*0008*/ 	.byte	0x01, 0x35
	.zero		2


	//----- nvinfo : EIATTR_PARAM_CBANK
	.align		4
        /*000c*/ 	.byte	0x04, 0x0a
        /*000e*/ 	.short	(.L_2535 - .L_2534)
	.align		4
.L_2534:
        /*0010*/ 	.word	index@(.nv.constant0._Z25selective_scan_bwd_kernelI32Selective_Scan_bwd_kernel_traitsILi32ELi16ELb0ELb0ELb1ELb1ELb1EN3c108BFloat16EfEEv12SSMParamsBwd)
        /*0014*/ 	.short	0x0160
        /*0016*/ 	.short	0x01f0


	//----- nvinfo : EIATTR_CBANK_PARAM_SIZE
	.align		4
.L_2535:
        /*0018*/ 	.byte	0x03, 0x19
        /*001a*/ 	.short	0x01f0


	//----- nvinfo : EIATTR_KPARAM_INFO
	.align		4
        /*001c*/ 	.byte	0x04, 0x17
        /*001e*/ 	.short	(.L_2537 - .L_2536)
.L_2536:
        /*0020*/ 	.word	0x00000000
        /*0024*/ 	.short	0x0000
        /*0026*/ 	.short	0x0000
        /*0028*/ 	.byte	0x00, 0xf0, 0xc1, 0x07


	//----- nvinfo : EIATTR_MAXREG_COUNT
	.align		4
.L_2537:
        /*002c*/ 	.byte	0x03, 0x1b
        /*002e*/ 	.short	0x00ff


	//----- nvinfo : EIATTR_NUM_BARRIERS
	.align		4
        /*0030*/ 	.byte	0x02, 0x4c
        /*0032*/ 	.byte	0x01
	.zero		1


	//----- nvinfo : EIATTR_MERCURY_ISA_VERSION
	.align		4
        /*0034*/ 	.byte	0x03, 0x5f
        /*0036*/ 	.short	0x0000


	//----- nvinfo : EIATTR_COOP_GROUP_MASK_REGIDS
	.align		4
        /*0038*/ 	.byte	0x04, 0x29
        /*003a*/ 	.short	(.L_2539 - .L_2538)


	//   ....[0]....
.L_2538:
        /*003c*/ 	.word	0xffffffff


	//   ....[1]....
        /*0040*/ 	.word	0xffffffff


	//   ....[2]....
        /*0044*/ 	.word	0xffffffff


	//   ....[3]....
        /*0048*/ 	.word	0xffffffff


	//   ....[4]....
        /*004c*/ 	.word	0xffffffff


	//   ....[5]....
        /*0050*/ 	.word	0xffffffff


	//   ....[6]....
        /*0054*/ 	.word	0xffffffff


	//   ....[7]....
        /*0058*/ 	.word	0xffffffff


	//   ....[8]....
        /*005c*/ 	.word	0xffffffff


	//   ....[9]....
        /*0060*/ 	.word	0xffffffff


	//   ....[10]....
        /*0064*/ 	.word	0xffffffff


	//   ....[11]....
        /*0068*/ 	.word	0xffffffff


	//   ....[12]....
        /*006c*/ 	.word	0xffffffff


	//   ....[13]....
        /*0070*/ 	.word	0xffffffff


	//   ....[14]....
        /*0074*/ 	.word	0xffffffff


	//   ....[15]....
        /*0078*/ 	.word	0xffffffff


	//   ....[16]....
        /*007c*/ 	.word	0xffffffff


	//   ....[17]....
        /*0080*/ 	.word	0xffffffff


	//   ....[18]....
        /*0084*/ 	.word	0xffffffff


	//   ....[19]....
        /*0088*/ 	.word	0xffffffff


	//   ....[20]....
        /*008c*/ 	.word	0xffffffff


	//   ....[21]....
        /*0090*/ 	.word	0xffffffff


	//   ....[22]....
        /*0094*/ 	.word	0xffffffff


	//   ....[23]....
        /*0098*/ 	.word	0xffffffff


	//   ....[24]....
        /*009c*/ 	.word	0xffffffff


	//   ....[25]....
        /*00a0*/ 	.word	0xffffffff


	//   ....[26]....
        /*00a4*/ 	.word	0xffffffff


	//   ....[27]....
        /*00a8*/ 	.word	0xffffffff


	//   ....[28]....
        /*00ac*/ 	.word	0xffffffff


	//   ....[29]....
        /*00b0*/ 	.word	0xffffffff


	//   ....[30]....
        /*00b4*/ 	.word	0xffffffff


	//   ....[31]....
        /*00b8*/ 	.word	0xffffffff


	//   ....[32]....
        /*00bc*/ 	.word	0xffffffff


	//   ....[33]....
        /*00c0*/ 	.word	0xffffffff


	//   ....[34]....
        /*00c4*/ 	.word	0xffffffff


	//   ....[35]....
        /*00c8*/ 	.word	0xffffffff


	//   ....[36]....
        /*00cc*/ 	.word	0xffffffff


	//   ....[37]....
        /*00d0*/ 	.word	0xffffffff


	//   ....[38]....
        /*00d4*/ 	.word	0xffffffff


	//   ....[39]....
        /*00d8*/ 	.word	0xffffffff


	//   ....[40]....
        /*00dc*/ 	.word	0xffffffff


	//   ....[41]....
        /*00e0*/ 	.word	0xffffffff


	//   ....[42]....
        /*00e4*/ 	.word	0xffffffff


	//   ....[43]....
        /*00e8*/ 	.word	0xffffffff


	//   ....[44]....
        /*00ec*/ 	.word	0xffffffff


	//   ....[45]....
        /*00f0*/ 	.word	0xffffffff


	//   ....[46]....
        /*00f4*/ 	.word	0xffffffff


	//   ....[47]....
        /*00f8*/ 	.word	0xffffffff


	//   ....[48]....
        /*00fc*/ 	.word	0xffffffff


	//   ....[49]....
        /*0100*/ 	.word	0xffffffff


	//   ....[50]....
        /*0104*/ 	.word	0xffffffff


	//   ....[51]....
        /*0108*/ 	.word	0xffffffff


	//   ....[52]....
        /*010c*/ 	.word	0xffffffff


	//   ....[53]....
        /*0110*/ 	.word	0xffffffff


	//   ....[54]....
        /*0114*/ 	.word	0xffffffff


	//   ....[55]....
        /*0118*/ 	.word	0xffffffff


	//   ....[56]....
        /*011c*/ 	.word	0xffffffff


	//   ....[57]....
        /*0120*/ 	.word	0xffffffff


	//   ....[58]....
        /*0124*/ 	.word	0xffffffff


	//----- nvinfo : EIATTR_COOP_GROUP_INSTR_OFFSETS
	.align		4
.L_2539:
        /*0128*/ 	.byte	0x04, 0x28
        /*012a*/ 	.short	(.L_2541 - .L_2540)


	//   ....[0]....
.L_2540:
        /*012c*/ 	.word	0x00001180


	//   ....[1]....
        /*0130*/ 	.word	0x00001710


	//   ....[2]....
        /*0134*/ 	.word	0x00001e90


	//   ....[3]....
        /*0138*/ 	.word	0x00004950


	//   ....[4]....
        /*013c*/ 	.word	0x00005000


	//   ....[5]....
        /*0140*/ 	.word	0x00005c30


	//   ....[6]....
        /*0144*/ 	.word	0x000066b0


	//   ....[7]....
        /*0148*/ 	.word	0x000076b0


	//   ....[8]....
        /*014c*/ 	.word	0x00007e80


	//   ....[9]....
        /*0150*/ 	.word	0x00007ec0


	//   ....[10]....
        /*0154*/ 	.word	0x00008030


	//   ....[11]....
        /*0158*/ 	.word	0x00008070


	//   ....[12]....
        /*015c*/ 	.word	0x00008110


	//   ....[13]....
        /*0160*/ 	.word	0x00008130


	//   ....[14]....
        /*0164*/ 	.word	0x00008190


	//   ....[15]....
        /*0168*/ 	.word	0x000081d0


	//   ....[16]....
        /*016c*/ 	.word	0x000084f0


	//   ....[17]....
        /*0170*/ 	.word	0x00008510


	//   ....[18]....
        /*0174*/ 	.word	0x00008520


	//   ....[19]....
        /*0178*/ 	.word	0x00008530


	//   ....[20]....
        /*017c*/ 	.word	0x00008560


	//   ....[21]....
        /*0180*/ 	.word	0x00008580


	//   ....[22]....
        /*0184*/ 	.word	0x000085b0


	//   ....[23]....
        /*0188*/ 	.word	0x000085c0


	//   ....[24]....
        /*018c*/ 	.word	0x000085d0


	//   ....[25]....
        /*0190*/ 	.word	0x00008610


	//   ....[26]....
        /*0194*/ 	.word	0x00008620


	//   ....[27]....
        /*0198*/ 	.word	0x000086c0


	//   ....[28]....
        /*019c*/ 	.word	0x00008700


	//   ....[29]....
        /*01a0*/ 	.word	0x00008810


	//   ....[30]....
        /*01a4*/ 	.word	0x00008850


	//   ....[31]....
        /*01a8*/ 	.word	0x00008920


	//   ....[32]....
        /*01ac*/ 	.word	0x00008960


	//   ....[33]....
        /*01b0*/ 	.word	0x00008990


	//   ....[34]....
        /*01b4*/ 	.word	0x000089c0


	//   ....[35]....
        /*01b8*/ 	.word	0x00008a30


	//   ....[36]....
        /*01bc*/ 	.word	0x00009c30


	//   ....[37]....
        /*01c0*/ 	.word	0x00009c70


	//   ....[38]....
        /*01c4*/ 	.word	0x00009d70


	//   ....[39]....
        /*01c8*/ 	.word	0x00009da0


	//   ....[40]....
        /*01cc*/ 	.word	0x00009e80


	//   ....[41]....
        /*01d0*/ 	.word	0x00009eb0


	//   ....[42]....
        /*01d4*/ 	.word	0x00009fa0


	//   ....[43]....
        /*01d8*/ 	.word	0x00009fd0


	//   ....[44]....
        /*01dc*/ 	.word	0x0000a0b0


	//   ....[45]....
        /*01e0*/ 	.word	0x0000a0e0


	//   ....[46]....
        /*01e4*/ 	.word	0x0000a870


	//   ....[47]....
        /*01e8*/ 	.word	0x0000b110


	//   ....[48]....
        /*01ec*/ 	.word	0x0000bbb0


	//   ....[49]....
        /*01f0*/ 	.word	0x0000c1a0


	//   ....[50]....
        /*01f4*/ 	.word	0x0000c1f0


	//   ....[51]....
        /*01f8*/ 	.word	0x0000c220


	//   ....[52]....
        /*01fc*/ 	.word	0x0000c240


	//   ....[53]....
        /*0200*/ 	.word	0x0000c260


	//   ....[54]....
        /*0204*/ 	.word	0x0000c310


	//   ....[55]....
        /*0208*/ 	.word	0x0000c360


	//   ....[56]....
        /*020c*/ 	.word	0x0000c380


	//   ....[57]....
        /*0210*/ 	.word	0x0000c3a0


	//   ....[58]....
        /*0214*/ 	.word	0x0000c3c0


	//----- nvinfo : EIATTR_EXIT_INSTR_OFFSETS
	.align		4
.L_2541:
        /*0218*/ 	.byte	0x04, 0x1c
        /*021a*/ 	.short	(.L_2543 - .L_2542)


	//   ....[0]....
.L_2542:
        /*021c*/ 	.word	0x0000c480


	//   ....[1]....
        /*0220*/ 	.word	0x0000c6a0


	//----- nvinfo : EIATTR_MAX_THREADS
	.align		4
.L_2543:
        /*0224*/ 	.byte	0x04, 0x05
        /*0226*/ 	.short	(.L_2545 - .L_2544)
.L_2544:
        /*0228*/ 	.word	0x00000020
        /*022c*/ 	.word	0x00000001
        /*0230*/ 	.word	0x00000001


	//----- nvinfo : EIATTR_CRS_STACK_SIZE
	.align		4
.L_2545:
        /*0234*/ 	.byte	0x04, 0x1e
        /*0236*/ 	.short	(.L_2547 - .L_2546)
.L_2546:
        /*0238*/ 	.word	0x00000000
.L_2547:


//--------------------- .nv.info._Z25selective_scan_bwd_kernelI32Selective_Scan_bwd_kernel_traitsILi32ELi16ELb0ELb1ELb0ELb0ELb0EN3c108BFloat16EfEEv12SSMParamsBwd --------------------------
	.section	.nv.info._Z25selective_scan_bwd_kernelI32Selective_Scan_bwd_kernel_traitsILi32ELi16ELb0ELb1ELb0ELb0ELb0EN3c108BFloat16EfEEv12SSMParamsBwd,"",@"SHT_CUDA_INFO"
	.sectionflags	@""
	.align	4


	//----- nvinfo : EIATTR_CUDA_API_VERSION
	.align		4
        /*0000*/ 	.byte	0x04, 0x37
        /*0002*/ 	.short	(.L_2549 - .L_2548)
.L_2548:
        /*0004*/ 	.word	0x00000082


	//----- nvinfo : EIATTR_SW2861232_WAR
	.align		4
.L_2549:
        /*0008*/ 	.byte	0x01, 0x35
	.zero		2


	//----- nvinfo : EIATTR_PARAM_CBANK
	.align		4
        /*000c*/ 	.byte	0x04, 0x0a
        /*000e*/ 	.short	(.L_2551 - .L_2550)
	.align		4
.L_2550:
        /*0010*/ 	.word	index@(.nv.constant0._Z25selective_scan_bwd_kernelI32Selective_Scan_bwd_kernel_traitsILi32ELi16ELb0ELb1ELb0ELb0ELb0EN3c108BFloat16EfEEv12SSMParamsBwd)
        /*0014*/ 	.short	0x0160
        /*0016*/ 	.short	0x01f0


	//----- nvinfo : EIATTR_CBANK_PARAM_SIZE
	.align		4
.L_2551:
        /*0018*/ 	.byte	0x03, 0x19
        /*001a*/ 	.short	0x01f0


	//----- nvinfo : EIATTR_KPARAM_INFO
	.align		4
        /*001c*/ 	.byte	0x04, 0x17
        /*001e*/ 	.short	(.L_2553 - .L_2552)
.L_2552:
        /*0020*/ 	.word	0x00000000
        /*0024*/ 	.short	0x0000
        /*0026*/ 	.short	0x0000
        /*0028*/ 	.byte	0x00, 0xf0, 0xc1, 0x07


	//----- nvinfo : EIATTR_MAXREG_COUNT
	.align		4
.L_2553:
        /*002c*/ 	.byte	0x03, 0x1b
        /*002e*/ 	.short	0x00ff


	//----- nvinfo : EIATTR_NUM_BARRIERS
	.align		4
        /*0030*/ 	.byte	0x02, 0x4c
        /*0032*/ 	.byte	0x01
	.zero		1


	//----- nvinfo : EIATTR_MERCURY_ISA_VERSION
	.align		4
        /*0034*/ 	.byte	0x03, 0x5f
        /*0036*/ 	.short	0x0000


	//----- nvinfo : EIATTR_COOP_GROUP_MASK_REGIDS
	.align		4
        /*0038*/ 	.byte	0x04, 0x29
        /*003a*/ 	.short	(.L_2555 - .L_2554)


	//   ....[0]....
.L_2554:
        /*003c*/ 	.word	0xffffffff


	//   ....[1]....
        /*0040*/ 	.word	0xffffffff


	//   ....[2]....
        /*0044*/ 	.word	0xffffffff


	//   ....[3]....
        /*0048*/ 	.word	0xffffffff


	//   ....[4]....
        /*004c*/ 	.word	0xffffffff


	//   ....[5]....
        /*0050*/ 	.word	0xffffffff


	//   ....[6]....
        /*0054*/ 	.word	0xffffffff


	//   ....[7]....
        /*0058*/ 	.word	0xffffffff


	//   ....[8]....
        /*005c*/ 	.word	0xffffffff


	//   ....[9]....
        /*0060*/ 	.word	0xffffffff


	//   ....[10]....
        /*0064*/ 	.word	0xffffffff


	//   ....[11]....
        /*0068*/ 	.word	0xffffffff


	//   ....[12]....
        /*006c*/ 	.word	0xffffffff


	//   ....[13]....
        /*0070*/ 	.word	0xffffffff


	//   ....[14]....
        /*0074*/ 	.word	0xffffffff


	//   ....[15]....
        /*0078*/ 	.word	0xffffffff


	//   ....[16]....
        /*007c*/ 	.word	0xffffffff


	//   ....[17]....
        /*0080*/ 	.word	0xffffffff


	//   ....[18]....
        /*0084*/ 	.word	0xffffffff


	//   ....[19]....
        /*0088*/ 	.word	0xffffffff


	//   ....[20]....
        /*008c*/ 	.word	0xffffffff


	//   ....[21]....
        /*0090*/ 	.word	0xffffffff


	//   ....[22]....
        /*0094*/ 	.word	0xffffffff


	//   ....[23]....
        /*0098*/ 	.word	0xffffffff


	//   ....[24]....
        /*009c*/ 	.word	0xffffffff


	//   ....[25]....
        /*00a0*/ 	.word	0xffffffff


	//   ....[26]....
        /*00a4*/ 	.word	0xffffffff


	//   ....[27]....
        /*00a8*/ 	.word	0xffffffff


	//   ....[28]....
        /*00ac*/ 	.word	0xffffffff


	//   ....[29]....
        /*00b0*/ 	.word	0xffffffff


	//   ....[30]....
        /*00b4*/ 	.word	0xffffffff


	//   ....[31]....
        /*00b8*/ 	.word	0xffffffff


	//   ....[32]....
        /*00bc*/ 	.word	0xffffffff


	//   ....[33]....
        /*00c0*/ 	.word	0xffffffff


	//   ....[34]....
        /*00c4*/ 	.word	0xffffffff


	//   ....[35]....
        /*00c8*/ 	.word	0xffffffff


	//   ....[36]....
        /*00cc*/ 	.word	0xffffffff


	//   ....[37]....
        /*00d0*/ 	.word	0xffffffff


	//   ....[38]....
        /*00d4*/ 	.word	0xffffffff


	//   ....[39]....
        /*00d8*/ 	.word	0xffffffff


	//   ....[40]....
        /*00dc*/ 	.word	0xffffffff


	//   ....[41]....
        /*00e0*/ 	.word	0xffffffff


	//   ....[42]....
        /*00e4*/ 	.word	0xffffffff


	//   ....[43]....
        /*00e8*/ 	.word	0xffffffff


	//   ....[44]....
        /*00ec*/ 	.word	0xffffffff


	//   ....[45]....
        /*00f0*/ 	.word	0xffffffff


	//   ....[46]....
        /*00f4*/ 	.word	0xffffffff


	//   ....[47]....
        /*00f8*/ 	.word	0xffffffff


	//   ....[48]....
        /*00fc*/ 	.word	0xffffffff


	//   ....[49]....
        /*0100*/ 	.word	0xffffffff


	//   ....[50]....
        /*0104*/ 	.word	0xffffffff


	//   ....[51]....
        /*0108*/ 	.word	0xffffffff


	//   ....[52]....
        /*010c*/ 	.word	0xffffffff


	//   ....[53]....
        /*0110*/ 	.word	0xffffffff


	//----- nvinfo : EIATTR_COOP_GROUP_INSTR_OFFSETS
	.align		4
.L_2555:
        /*0114*/ 	.byte	0x04, 0x28
        /*0116*/ 	.short	(.L_2557 - .L_2556)


	//   ....[0]....
.L_2556:
        /*0118*/ 	.word	0x00001150


	//   ....[1]....
        /*011c*/ 	.word	0x00001790


	//   ....[2]....
        /*0120*/ 	.word	0x00001d80


	//   ....[3]....
        /*0124*/ 	.word	0x00002b00


	//   ....[4]....
        /*0128*/ 	.word	0x000038e0


	//   ....[5]....
        /*012c*/ 	.word	0x00003910


	//   ....[6]....
        /*0130*/ 	.word	0x00003920


	//   ....[7]....
        /*0134*/ 	.word	0x00003930


	//   ....[8]....
        /*0138*/ 	.word	0x00003960


	//   ....[9]....
        /*013c*/ 	.word	0x00003990


	//   ....[10]....
        /*0140*/ 	.word	0x000039b0


	//   ....[11]....
        /*0144*/ 	.word	0x000039d0


	//   ....[12]....
        /*0148*/ 	.word	0x00003a00


	//   ....[13]....
        /*014c*/ 	.word	0x00003a30


	//   ....[14]....
        /*0150*/ 	.word	0x00003a50


	//   ....[15]....
        /*0154*/ 	.word	0x00003a70


	//   ....[16]....
        /*0158*/ 	.word	0x00003ae0


	//   ....[17]....
        /*015c*/ 	.word	0x00003b10


	//   ....[18]....
        /*0160*/ 	.word	0x00003b20


	//   ....[19]....
        /*0164*/ 	.word	0x00003b30


	//   ....[20]....
        /*0168*/ 	.word	0x00003b80


	//   ....[21]....
        /*016c*/ 	.word	0x00003bb0


	//   ....[22]....
        /*0170*/ 	.word	0x00003bd0


	//   ....[23]....
        /*0174*/ 	.word	0x00003be0


	//   ....[24]....
        /*0178*/ 	.word	0x00003bf0


	//   ....[25]....
        /*017c*/ 	.word	0x00003c20


	//   ....[26]....
        /*0180*/ 	.word	0x00003c40


	//   ....[27]....
        /*0184*/ 	.word	0x00003c60


	//   ....[28]....
        /*0188*/ 	.word	0x00003c70


	//   ....[29]....
        /*018c*/ 	.word	0x00003c80


	//   ....[30]....
        /*0190*/ 	.word	0x00003c90


	//   ....[31]....
        /*0194*/ 	.word	0x00003ca0


	//   ....[32]....
        /*0198*/ 	.word	0x00004fa0


	//   ....[33]....
        /*019c*/ 	.word	0x00004fe0


	//   ....[34]....
        /*01a0*/ 	.word	0x000050e0


	//   ....[35]....
        /*01a4*/ 	.word	0x00005110


	//   ....[36]....
        /*01a8*/ 	.word	0x000051f0


	//   ....[37]....
        /*01ac*/ 	.word	0x00005220


	//   ....[38]....
        /*01b0*/ 	.word	0x00005300


	//   ....[39]....
        /*01b4*/ 	.word	0x00005330


	//   ....[40]....
        /*01b8*/ 	.word	0x00005410


	//   ....[41]....
        /*01bc*/ 	.word	0x00005440


	//   ....[42]....
        /*01c0*/ 	.word	0x00005b30


	//   ....[43]....
        /*01c4*/ 	.word	0x00006370


	//   ....[44]....
        /*01c8*/ 	.word	0x00006940


	//   ....[45]....
        /*01cc*/ 	.word	0x00006990


	//   ....[46]....
        /*01d0*/ 	.word	0x000069c0


	//   ....[47]....
        /*01d4*/ 	.word	0x000069e0


	//   ....[48]....
        /*01d8*/ 	.word	0x00006a00


	//   ....[49]....
        /*01dc*/ 	.word	0x00006ab0


	//   ....[50]....
        /*01e0*/ 	.word	0x00006b00


	//   ....[51]....
        /*01e4*/ 	.word	0x00006b20


	//   ....[52]....
        /*01e8*/ 	.word	0x00006b40


	//   ....[53]....
        /*01ec*/ 	.word	0x00006b60


	//----- nvinfo : EIATTR_EXIT_INSTR_OFFSETS
	.align		4
.L_2557:
        /*01f0*/ 	.byte	0x04, 0x1c
        /*01f2*/ 	.short	(.L_2559 - .L_2558)


	//   ....[0]....
.L_2558:
        /*01f4*/ 	.word	0x00006c20


	//   ....[1]....
        /*01f8*/ 	.word	0x00006e40


	//----- nvinfo : EIATTR_MAX_THREADS
	.align		4
.L_2559:
        /*01fc*/ 	.byte	0x04, 0x05
        /*01fe*/ 	.short	(.L_2561 - .L_2560)
.L_2560:
        /*0200*/ 	.word	0x00000020
        /*0204*/ 	.word	0x00000001
        /*0208*/ 	.word	0x00000001


	//----- nvinfo : EIATTR_CRS_STACK_SIZE
	.align		4
.L_2561:
        /*020c*/ 	.byte	0x04, 0x1e
        /*020e*/ 	.short	(.L_2563 - .L_2562)
.L_2562:
        /*0210*/ 	.word	0x00000000
.L_2563:


//--------------------- .nv.info._Z25selective_scan_bwd_kernelI32Selective_Scan_bwd_kernel_traitsILi32ELi16ELb0ELb1ELb0ELb0ELb1EN3c108BFloat16EfEEv12SSMParamsBwd --------------------------
	.section	.nv.info._Z25selective_scan_bwd_kernelI32Selective_Scan_bwd_kernel_traitsILi32ELi16ELb0ELb1ELb0ELb0ELb1EN3c108BFloat16EfEEv12SSMParamsBwd,"",@"SHT_CUDA_INFO"
	.sectionflags	@""
	.align	4


	//----- nvinfo : EIATTR_CUDA_API_VERSION
	.align		4
        /*0000*/ 	.byte	0x04, 0x37
        /*0002*/ 	.short	(.L_2565 - .L_2564)
.L_2564:
        /*0004*/ 	.word	0x00000082


	//----- nvinfo : EIATTR_SW2861232_WAR
	.align		4
.L_2565:
        /*0008*/ 	.byte	0x01, 0x35
	.zero		2


	//----- nvinfo : EIATTR_PARAM_CBANK
	.align		4
        /*000c*/ 	.byte	0x04, 0x0a
        /*000e*/ 	.short	(.L_2567 - .L_2566)
	.align		4
.L_2566:
        /*0010*/ 	.word	index@(.nv.constant0._Z25selective_scan_bwd_kernelI32Selective_Scan_bwd_kernel_traitsILi32ELi16ELb0ELb1ELb0ELb0ELb1EN3c108BFloat16EfEEv12SSMParamsBwd)
        /*0014*/ 	.short	0x0160
        /*0016*/ 	.short	0x01f0


	//----- nvinfo : EIATTR_CBANK_PARAM_SIZE
	.align		4
.L_2567:
        /*0018*/ 	.byte	0x03, 0x19
        /*001a*/ 	.short	0x01f0


	//----- nvinfo : EIATTR_KPARAM_INFO
	.align		4
        /*001c*/ 	.byte	0x04, 0x17
        /*001e*/ 	.short	(.L_2569 - .L_2568)
.L_2568:
        /*0020*/ 	.word	0x00000000
        /*0024*/ 	.short	0x0000
        /*0026*/ 	.short	0x0000
        /*0028*/ 	.byte	0x00, 0xf0, 0xc1, 0x07


	//----- nvinfo : EIATTR_MAXREG_COUNT
	.align		4
.L_2569:
        /*002c*/ 	.byte	0x03, 0x1b
        /*002e*/ 	.short	0x00ff


	//----- nvinfo : EIATTR_NUM_BARRIERS
	.align		4
        /*0030*/ 	.byte	0x02, 0x4c
        /*0032*/ 	.byte	0x01
	.zero		1


	//----- nvinfo : EIATTR_MERCURY_ISA_VERSION
	.align		4
        /*0034*/ 	.byte	0x03, 0x5f
        /*0036*/ 	.short	0x0000


	//----- nvinfo : EIATTR_COOP_GROUP_MASK_REGIDS
	.align		4
        /*0038*/ 	.byte	0x04, 0x29
        /*003a*/ 	.short	(.L_2571 - .L_2570)


	//   ....[0]....
.L_2570:
        /*003c*/ 	.word	0xffffffff


	//   ....[1]....
        /*0040*/ 	.word	0xffffffff


	//   ....[2]....
        /*0044*/ 	.word	0xffffffff


	//   ....[3]....
        /*0048*/ 	.word	0xffffffff


	//   ....[4]....
        /*004c*/ 	.word	0xffffffff


	//   ....[5]....
        /*0050*/ 	.word	0xffffffff


	//   ....[6]....
        /*0054*/ 	.word	0xffffffff


	//   ....[7]....
        /*0058*/ 	.word	0xffffffff


	//   ....[8]....
        /*005c*/ 	.word	0xffffffff


	//   ....[9]....
        /*0060*/ 	.word	0xffffffff


	//   ....[10]....
        /*0064*/ 	.word	0xffffffff


	//   ....[11]....
        /*0068*/ 	.word	0xffffffff


	//   ....[12]....
        /*006c*/ 	.word	0xffffffff


	//   ....[13]....
        /*0070*/ 	.word	0xffffffff


	//   ....[14]....
        /*0074*/ 	.word	0xffffffff


	//   ....[15]....
        /*0078*/ 	.word	0xffffffff


	//   ....[16]....
        /*007c*/ 	.word	0xffffffff


	//   ....[17]....
        /*0080*/ 	.word	0xffffffff


	//   ....[18]....
        /*0084*/ 	.word	0xffffffff


	//   ....[19]....
        /*0088*/ 	.word	0xffffffff


	//   ....[20]....
        /*008c*/ 	.word	0xffffffff


	//   ....[21]....
        /*0090*/ 	.word	0xffffffff


	//   ....[22]....
        /*0094*/ 	.word	0xffffffff


	//   ....[23]....
        /*0098*/ 	.word	0xffffffff


	//   ....[24]....
        /*009c*/ 	.word	0xffffffff


	//   ....[25]....
        /*00a0*/ 	.word	0xffffffff


	//   ....[26]....
        /*00a4*/ 	.word	0xffffffff


	//   ....[27]....
        /*00a8*/ 	.word	0xffffffff


	//   ....[28]....
        /*00ac*/ 	.word	0xffffffff


	//   ....[29]....
        /*00b0*/ 	.word	0xffffffff


	//   ....[30]....
        /*00b4*/ 	.word	0xffffffff


	//   ....[31]....
        /*00b8*/ 	.word	0xffffffff


	//   ....[32]....
        /*00bc*/ 	.word	0xffffffff


	//   ....[33]....
        /*00c0*/ 	.word	0xffffffff


	//   ....[34]....
        /*00c4*/ 	.word	0xffffffff


	//   ....[35]....
        /*00c8*/ 	.word	0xffffffff


	//   ....[36]....
        /*00cc*/ 	.word	0xffffffff


	//   ....[37]....
        /*00d0*/ 	.word	0xffffffff


	//   ....[38]....
        /*00d4*/ 	.word	0xffffffff


	//   ....[39]....
        /*00d8*/ 	.word	0xffffffff


	//   ....[40]....
        /*00dc*/ 	.word	0xffffffff


	//   ....[41]....
        /*00e0*/ 	.word	0xffffffff


	//   ....[42]....
        /*00e4*/ 	.word	0xffffffff


	//   ....[43]....
        /*00e8*/ 	.word	0xffffffff


	//   ....[44]....
        /*00ec*/ 	.word	0xffffffff


	//   ....[45]....
        /*00f0*/ 	.word	0xffffffff


	//   ....[46]....
        /*00f4*/ 	.word	0xffffffff


	//   ....[47]....
        /*00f8*/ 	.word	0xffffffff


	//   ....[48]....
        /*00fc*/ 	.word	0xffffffff


	//   ....[49]....
        /*0100*/ 	.word	0xffffffff


	//   ....[50]....
        /*0104*/ 	.word	0xffffffff


	//   ....[51]....
        /*0108*/ 	.word	0xffffffff


	//   ....[52]....
        /*010c*/ 	.word	0xffffffff


	//   ....[53]....
        /*0110*/ 	.word	0xffffffff


	//   ....[54]....
        /*0114*/ 	.word	0xffffffff


	//   ....[55]....
        /*0118*/ 	.word	0xffffffff


	//   ....[56]....
        /*011c*/ 	.word	0xffffffff


	//   ....[57]....
        /*0120*/ 	.word	0xffffffff


	//----- nvinfo : EIATTR_COOP_GROUP_INSTR_OFFSETS
	.align		4
.L_2571:
        /*0124*/ 	.byte	0x04, 0x28
        /*0126*/ 	.short	(.L_2573 - .L_2572)


	//   ....[0]....
.L_2572:
        /*0128*/ 	.word	0x00001390


	//   ....[1]....
        /*012c*/ 	.word	0x000019d0


	//   ....[2]....
        /*0130*/ 	.word	0x000021f0


	//   ....[3]....
        /*0134*/ 	.word	0x00002720


	//   ....[4]....
        /*0138*/ 	.word	0x00002ee0


	//   ....[5]....
        /*013c*/ 	.word	0x00003a70


	//   ....[6]....
        /*0140*/ 	.word	0x00004780


	//   ....[7]....
        /*0144*/ 	.word	0x00005860


	//   ....[8]....
        /*0148*/ 	.word	0x00006620


	//   ....[9]....
        /*014c*/ 	.word	0x00006670


	//   ....[10]....
        /*0150*/ 	.word	0x00006720


	//   ....[11]....
        /*0154*/ 	.word	0x00006740


	//   ....[12]....
        /*0158*/ 	.word	0x00006780


	//   ....[13]....
        /*015c*/ 	.word	0x00006790


	//   ....[14]....
        /*0160*/ 	.word	0x000067c0


	//   ....[15]....
        /*0164*/ 	.word	0x000067e0


	//   ....[16]....
        /*0168*/ 	.word	0x00006810


	//   ....[17]....
        /*016c*/ 	.word	0x00006830


	//   ....[18]....
        /*0170*/ 	.word	0x00006860


	//   ....[19]....
        /*0174*/ 	.word	0x00006880


	//   ....[20]....
        /*0178*/ 	.word	0x000068b0


	//   ....[21]....
        /*017c*/ 	.word	0x000068d0


	//   ....[22]....
        /*0180*/ 	.word	0x00006910


	//   ....[23]....
        /*0184*/ 	.word	0x00006930


	//   ....[24]....
        /*0188*/ 	.word	0x00006990


	//   ....[25]....
        /*018c*/ 	.word	0x000069a0


	//   ....[26]....
        /*0190*/ 	.word	0x000069f0


	//   ....[27]....
        /*0194*/ 	.word	0x00006a00


	//   ....[28]....
        /*0198*/ 	.word	0x00006a20


	//   ....[29]....
        /*019c*/ 	.word	0x00006a50


	//   ....[30]....
        /*01a0*/ 	.word	0x00006a60


	//   ....[31]....
        /*01a4*/ 	.word	0x00006aa0


	//   ....[32]....
        /*01a8*/ 	.word	0x00006ab0


	//   ....[33]....
        /*01ac*/ 	.word	0x00006ac0


	//   ....[34]....
        /*01b0*/ 	.word	0x00006ae0


	//   ....[35]....
        /*01b4*/ 	.word	0x00006b20


	//   ....[36]....
        /*01b8*/ 	.word	0x00007e10


	//   ....[37]....
        /*01bc*/ 	.word	0x00007e50


	//   ....[38]....
        /*01c0*/ 	.word	0x00007f50


	//   ....[39]....
        /*01c4*/ 	.word	0x00007f80


	//   ....[40]....
        /*01c8*/ 	.word	0x00008060


	//   ....[41]....
        /*01cc*/ 	.word	0x00008090


	//   ....[42]....
        /*01d0*/ 	.word	0x00008170


	//   ....[43]....
        /*01d4*/ 	.word	0x000081a0


	//   ....[44]....
        /*01d8*/ 	.word	0x00008280


	//   ....[45]....
        /*01dc*/ 	.word	0x000082b0


	//   ....[46]....
        /*01e0*/ 	.word	0x00008a20


	//   ....[47]....
        /*01e4*/ 	.word	0x000092a0


	//   ....[48]....
        /*01e8*/ 	.word	0x000098c0


	//   ....[49]....
        /*01ec*/ 	.word	0x00009910


	//   ....[50]....
        /*01f0*/ 	.word	0x00009940


	//   ....[51]....
        /*01f4*/ 	.word	0x00009960


	//   ....[52]....
        /*01f8*/ 	.word	0x00009980


	//   ....[53]....
        /*01fc*/ 	.word	0x00009a50


	//   ....[54]....
        /*0200*/ 	.word	0x00009aa0


	//   ....[55]....
        /*0204*/ 	.word	0x00009ac0


	//   ....[56]....
        /*0208*/ 	.word	0x00009ae0


	//   ....[57]....
        /*020c*/ 	.word	0x00009b00


	//----- nvinfo : EIATTR_EXIT_INSTR_OFFSETS
	.align		4
.L_2573:
        /*0210*/ 	.byte	0x04, 0x1c
        /*0212*/ 	.short	(.L_2575 - .L_2574)


	//   ....[0]....
.L_2574:
        /*0214*/ 	.word	0x00009be0


	//   ....[1]....
        /*0218*/ 	.word	0x00009e60


	//----- nvinfo : EIATTR_MAX_THREADS
	.align		4
.L_2575:
        /*021c*/ 	.byte	0x04, 0x05
        /*021e*/ 	.short	(.L_2577 - .L_2576)
.L_2576:
        /*0220*/ 	.word	0x00000020
        /*0224*/ 	.word	0x00000001
        /*0228*/ 	.word	0x00000001


	//----- nvinfo : EIATTR_CRS_STACK_SIZE
	.align		4
.L_2577:
        /*022c*/ 	.byte	0x04, 0x1e
        /*022e*/ 	.short	(.L_2579 - .L_2578)
.L_2578:
        /*0230*/ 	.word	0x00000000
.L_2579:


//--------------------- .nv.info._Z25selective_scan_bwd_kernelI32Selective_Scan_bwd_kernel_traitsILi32ELi16ELb0ELb1ELb0ELb1ELb0EN3c108BFloat16EfEEv12SSMParamsBwd --------------------------
	.section	.nv.info._Z25selective_scan_bwd_kernelI32Selective_Scan_bwd_kernel_traitsILi32ELi16ELb0ELb1ELb0ELb1ELb0EN3c108BFloat16EfEEv12SSMParamsBwd,"",@"SHT_CUDA_INFO"
	.sectionflags	@""
	.align	4


	//----- nvinfo : EIATTR_CUDA_API_VERSION
	.align		4
        /*0000*/ 	.byte	0x04, 0x37
        /*0002*/ 	.short	(.L_2581 - .L_2580)
.L_2580:
        /*0004*/ 	.word	0x00000082


	//----- nvinfo : EIATTR_SW2861232_WAR
	.align		4
.L_2581:
        /*0008*/ 	.byte	0x01, 0x35
	.zero		2


	//----- nvinfo : EIATTR_PARAM_CBANK
	.align		4
        /*000c*/ 	.byte	0x04, 0x0a
        /*000e*/ 	.short	(.L_2583 - .L_2582)
	.align		4
.L_2582:
        /*0010*/ 	.word	index@(.nv.constant0._Z25selective_scan_bwd_kernelI32Selective_Scan_bwd_kernel_traitsILi32ELi16ELb0ELb1ELb0ELb1ELb0EN3c108BFloat16EfEEv12SSMParamsBwd)
        /*0014*/ 	.short	0x0160
        /*0016*/ 	.short	0x01f0


	//----- nvinfo : EIATTR_CBANK_PARAM_SIZE
	.align		4
.L_2583:
        /*0018*/ 	.byte	0x03, 0x19
        /*001a*/ 	.short	0x01f0


	//----- nvinfo : EIATTR_KPARAM_INFO
	.align		4
        /*001c*/ 	.byte	0x04, 0x17
        /*001e*/ 	.short	(.L_2585 - .L_2584)
.L_2584:
        /*0020*/ 	.word	0x00000000
        /*0024*/ 	.short	0x0000
        /*0026*/ 	.short	0x0000
        /*0028*/ 	.byte	0x00, 0xf0, 0xc1, 0x07


	//----- nvinfo : EIATTR_MAXREG_COUNT
	.align		4
.L_2585:
        /*002c*/ 	.byte	0x03, 0x1b
        /*002e*/ 	.short	0x00ff


	//----- nvinfo : EIATTR_NUM_BARRIERS
	.align		4
        /*0030*/ 	.byte	0x02, 0x4c
        /*0032*/ 	.byte	0x01
	.zero		1


	//----- nvinfo : EIATTR_MERCURY_ISA_VERSION
	.align		4
        /*0034*/ 	.byte	0x03, 0x5f
        /*0036*/ 	.short	0x0000


	//----- nvinfo : EIATTR_COOP_GROUP_MASK_REGIDS
	.align		4
        /*0038*/ 	.byte	0x04, 0x29
        /*003a*/ 	.short	(.L_2587 - .L_2586)


	//   ....[0]....
.L_2586:
        /*003c*/ 	.word	0xffffffff


	//   ....[1]....
        /*0040*/ 	.word	0xffffffff


	//   ....[2]....
        /*0044*/ 	.word	0xffffffff


	//   ....[3]....
        /*0048*/ 	.word	0xffffffff


	//   ....[4]....
        /*004c*/ 	.word	0xffffffff


	//   ....[5]....
        /*0050*/ 	.word	0xffffffff


	//   ....[6]....
        /*0054*/ 	.word	0xffffffff


	//   ....[7]....
        /*0058*/ 	.word	0xffffffff


	//   ....[8]....
        /*005c*/ 	.word	0xffffffff


	//   ....[9]....
        /*0060*/ 	.word	0xffffffff


	//   ....[10]....
        /*0064*/ 	.word	0xffffffff


	//   ....[11]....
        /*0068*/ 	.word	0xffffffff


	//   ....[12]....
        /*006c*/ 	.word	0xffffffff


	//   ....[13]....
        /*0070*/ 	.word	0xffffffff


	//   ....[14]....
        /*0074*/ 	.word	0xffffffff


	//   ....[15]....
        /*0078*/ 	.word	0xffffffff


	//   ....[16]....
        /*007c*/ 	.word	0xffffffff


	//   ....[17]....
        /*0080*/ 	.word	0xffffffff


	//   ....[18]....
        /*0084*/ 	.word	0xffffffff


	//   ....[19]....
        /*0088*/ 	.word	0xffffffff


	//   ....[20]....
        /*008c*/ 	.word	0xffffffff


	//   ....[21]....
        /*0090*/ 	.word	0xffffffff


	//   ....[22]....
        /*0094*/ 	.word	0xffffffff


	//   ....[23]....
        /*0098*/ 	.word	0xffffffff


	//   ....[24]....
        /*009c*/ 	.word	0xffffffff


	//   ....[25]....
        /*00a0*/ 	.word	0xffffffff


	//   ....[26]....
        /*00a4*/ 	.word	0xffffffff


	//   ....[27]....
        /*00a8*/ 	.word	0xffffffff


	//   ....[28]....
        /*00ac*/ 	.word	0xffffffff


	//   ....[29]....
        /*00b0*/ 	.word	0xffffffff


	//   ....[30]....
        /*00b4*/ 	.word	0xffffffff


	//   ....[31]....
        /*00b8*/ 	.word	0xffffffff


	//   ....[32]....
        /*00bc*/ 	.word	0xffffffff


	//   ....[33]....
        /*00c0*/ 	.word	0xffffffff


	//   ....[34]....
        /*00c4*/ 	.word	0xffffffff


	//   ....[35]....
        /*00c8*/ 	.word	0xffffffff


	//   ....[36]....
        /*00cc*/ 	.word	0xffffffff


	//   ....[37]....
        /*00d0*/ 	.word	0xffffffff


	//   ....[38]....
        /*00d4*/ 	.word	0xffffffff


	//   ....[39]....
        /*00d8*/ 	.word	0xffffffff


	//   ....[40]....
        /*00dc*/ 	.word	0xffffffff


	//   ....[41]....
        /*00e0*/ 	.word	0xffffffff


	//   ....[42]....
        /*00e4*/ 	.word	0xffffffff


	//   ....[43]....
        /*00e8*/ 	.word	0xffffffff


	//   ....[44]....
        /*00ec*/ 	.word	0xffffffff


	//   ....[45]....
        /*00f0*/ 	.word	0xffffffff


	//   ....[46]....
        /*00f4*/ 	.word	0xffffffff


	//   ....[47]....
        /*00f8*/ 	.word	0xffffffff


	//   ....[48]....
        /*00fc*/ 	.word	0xffffffff


	//   ....[49]....
        /*0100*/ 	.word	0xffffffff


	//   ....[50]....
        /*0104*/ 	.word	0xffffffff


	//   ....[51]....
        /*0108*/ 	.word	0xffffffff


	//   ....[52]....
        /*010c*/ 	.word	0xffffffff


	//   ....[53]....
        /*0110*/ 	.word	0xffffffff


	//   ....[54]....
        /*0114*/ 	.word	0xffffffff


	//----- nvinfo : EIATTR_COOP_GROUP_INSTR_OFFSETS
	.align		4
.L_2587:
        /*0118*/ 	.byte	0x04, 0x28
        /*011a*/ 	.short	(.L_2589 - .L_2588)


	//   ....[0]....
.L_2588:
        /*011c*/ 	.word	0x000011c0


	//   ....[1]....
        /*0120*/ 	.word	0x000016d0


	//   ....[2]....
        /*0124*/ 	.word	0x00001bb0


	//   ....[3]....
        /*0128*/ 	.word	0x00004e10


	//   ....[4]....
        /*012c*/ 	.word	0x00005b60


	//   ....[5]....
        /*0130*/ 	.word	0x00005c10


	//   ....[6]....
        /*0134*/ 	.word	0x00005c30


	//   ....[7]....
        /*0138*/ 	.word	0x00005c50


	//   ....[8]....
        /*013c*/ 	.word	0x00005c60


	//   ....[9]....
        /*0140*/ 	.word	0x00005ca0


	//   ....[10]....
        /*0144*/ 	.word	0x00005cc0


	//   ....[11]....
        /*0148*/ 	.word	0x00005ce0


	//   ....[12]....
        /*014c*/ 	.word	0x00005d00


	//   ....[13]....
        /*0150*/ 	.word	0x00005d40


	//   ....[14]....
        /*0154*/ 	.word	0x00005d70


	//   ....[15]....
        /*0158*/ 	.word	0x00005d80


	//   ....[16]....
        /*015c*/ 	.word	0x00005da0


	//   ....[17]....
        /*0160*/ 	.word	0x00005e00


	//   ....[18]....
        /*0164*/ 	.word	0x00005e20


	//   ....[19]....
        /*0168*/ 	.word	0x00005e50


	//   ....[20]....
        /*016c*/ 	.word	0x00005eb0


	//   ....[21]....
        /*0170*/ 	.word	0x00005ed0


	//   ....[22]....
        /*0174*/ 	.word	0x00005ee0


	//   ....[23]....
        /*0178*/ 	.word	0x00005ef0


	//   ....[24]....
        /*017c*/ 	.word	0x00005f20


	//   ....[25]....
        /*0180*/ 	.word	0x00005f40


	//   ....[26]....
        /*0184*/ 	.word	0x00005f60


	//   ....[27]....
        /*0188*/ 	.word	0x00005f70


	//   ....[28]....
        /*018c*/ 	.word	0x00005f80


	//   ....[29]....
        /*0190*/ 	.word	0x00005f90


	//   ....[30]....
        /*0194*/ 	.word	0x00006240


	//   ....[31]....
        /*0198*/ 	.word	0x00006270


	//   ....[32]....
        /*019c*/ 	.word	0x000072b0


	//   ....[33]....
        /*01a0*/ 	.word	0x000072f0


	//   ....[34]....
        /*01a4*/ 	.word	0x000073f0


	//   ....[35]....
        /*01a8*/ 	.word	0x00007420


	//   ....[36]....
        /*01ac*/ 	.word	0x00007500


	//   ....[37]....
        /*01b0*/ 	.word	0x00007530


	//   ....[38]....
        /*01b4*/ 	.word	0x00007610


	//   ....[39]....
        /*01b8*/ 	.word	0x00007640


	//   ....[40]....
        /*01bc*/ 	.word	0x00007720


	//   ....[41]....
        /*01c0*/ 	.word	0x00007750


	//   ....[42]....
        /*01c4*/ 	.word	0x00008040


	//   ....[43]....
        /*01c8*/ 	.word	0x00008810


	//   ....[44]....
        /*01cc*/ 	.word	0x000093b0


	//   ....[45]....
        /*01d0*/ 	.word	0x00009990


	//   ....[46]....
        /*01d4*/ 	.word	0x000099e0


	//   ....[47]....
        /*01d8*/ 	.word	0x00009a10


	//   ....[48]....
        /*01dc*/ 	.word	0x00009a30


	//   ....[49]....
        /*01e0*/ 	.word	0x00009a50


	//   ....[50]....
        /*01e4*/ 	.word	0x00009b00


	//   ....[51]....
        /*01e8*/ 	.word	0x00009b50


	//   ....[52]....
        /*01ec*/ 	.word	0x00009b70


	//   ....[53]....
        /*01f0*/ 	.word	0x00009b90


	//   ....[54]....
        /*01f4*/ 	.word	0x00009bb0


	//----- nvinfo : EIATTR_EXIT_INSTR_OFFSETS
	.align		4
.L_2589:
        /*01f8*/ 	.byte	0x04, 0x1c
        /*01fa*/ 	.short	(.L_2591 - .L_2590)


	//   ....[0]....
.L_2590:
        /*01fc*/ 	.word	0x00009c70


	//   ....[1]....
        /*0200*/ 	.word	0x00009e90


	//----- nvinfo : EIATTR_MAX_THREADS
	.align		4
.L_2591:
        /*0204*/ 	.byte	0x04, 0x05
        /*0206*/ 	.short	(.L_2593 - .L_2592)
.L_2592:
        /*0208*/ 	.word	0x00000020
        /*020c*/ 	.word	0x00000001
        /*0210*/ 	.word	0x00000001


	//----- nvinfo : EIATTR_CRS_STACK_SIZE
	.align		4
.L_2593:
        /*0214*/ 	.byte	0x04, 0x1e
        /*0216*/ 	.short	(.L_2595 - .L_2594)
.L_2594:
        /*0218*/ 	.word	0x00000000
.L_2595:


//--------------------- .nv.info._Z25selective_scan_bwd_kernelI32Selective_Scan_bwd_kernel_traitsILi32ELi16ELb0ELb1ELb0ELb1ELb1EN3c108BFloat16EfEEv12SSMParamsBwd --------------------------
	.section	.nv.info._Z25selective_scan_bwd_kernelI32Selective_Scan_bwd_kernel_traitsILi32ELi16ELb0ELb1ELb0ELb1ELb1EN3c108BFloat16EfEEv12SSMParamsBwd,"",@"SHT_CUDA_INFO"
	.sectionflags	@""
	.align	4


	//----- nvinfo : EIATTR_CUDA_API_VERSION
	.align		4
        /*0000*/ 	.byte	0x04, 0x37
        /*0002*/ 	.short	(.L_2597 - .L_2596)
.L_2596:
        /*0004*/ 	.word	0x00000082


	//----- nvinfo : EIATTR_SW2861232_WAR
	.align		4
.L_2597:
        /*0008*/ 	.byte	0x01, 0x35
	.zero		2


	//----- nvinfo : EIATTR_PARAM_CBANK
	.align		4
        /*000c*/ 	.byte	0x04, 0x0a
        /*000e*/ 	.short	(.L_2599 - .L_2598)
	.align		4
.L_2598:
        /*0010*/ 	.word	index@(.nv.constant0._Z25selective_scan_bwd_kernelI32Selective_Scan_bwd_kernel_traitsILi32ELi16ELb0ELb1ELb0ELb1ELb1EN3c108BFloat16EfEEv12SSMParamsBwd)
        /*0014*/ 	.short	0x0160
        /*0016*/ 	.short	0x01f0


	//----- nvinfo : EIATTR_CBANK_PARAM_SIZE
	.align		4
.L_2599:
        /*0018*/ 	.byte	0x03, 0x19
        /*001a*/ 	.short	0x01f0


	//----- nvinfo : EIATTR_KPARAM_INFO
	.align		4
        /*001c*/ 	.byte	0x04, 0x17
        /*001e*/ 	.short	(.L_2601 - .L_2600)
.L_2600:
        /*0020*/ 	.word	0x00000000
        /*0024*/ 	.short	0x0000
        /*0026*/ 	.short	0x0000
        /*0028*/ 	.byte	0x00, 0xf0, 0xc1, 0x07


	//----- nvinfo : EIATTR_MAXREG_COUNT
	.align		4
.L_2601:
        /*002c*/ 	.byte	0x03, 0x1b
        /*002e*/ 	.short	0x00ff


	//----- nvinfo : EIATTR_NUM_BARRIERS
	.align		4
        /*0030*/ 	.byte	0x02, 0x4c
        /*0032*/ 	.byte	0x01
	.zero		1


	//----- nvinfo : EIATTR_MERCURY_ISA_VERSION
	.align		4
        /*0034*/ 	.byte	0x03, 0x5f
        /*0036*/ 	.short	0x0000


	//----- nvinfo : EIATTR_COOP_GROUP_MASK_REGIDS
	.align		4
        /*0038*/ 	.byte	0x04, 0x29
        /*003a*/ 	.short	(.L_2603 - .L_2602)


	//   ....[0]....
.L_2602:
        /*003c*/ 	.word	0xffffffff


	//   ....[1]....
        /*0040*/ 	.word	0xffffffff


	//   ....[2]....
        /*0044*/ 	.word	0xffffffff


	//   ....[3]....
        /*0048*/ 	.word	0xffffffff


	//   ....[4]....
        /*004c*/ 	.word	0xffffffff


	//   ....[5]....
        /*0050*/ 	.word	0xffffffff


	//   ....[6]....
        /*0054*/ 	.word	0xffffffff


	//   ....[7]....
        /*0058*/ 	.word	0xffffffff


	//   ....[8]....
        /*005c*/ 	.word	0xffffffff


	//   ....[9]....
        /*0060*/ 	.word	0xffffffff


	//   ....[10]....
        /*0064*/ 	.word	0xffffffff


	//   ....[11]....
        /*0068*/ 	.word	0xffffffff


	//   ....[12]....
        /*006c*/ 	.word	0xffffffff


	//   ....[13]....
        /*0070*/ 	.word	0xffffffff


	//   ....[14]....
        /*0074*/ 	.word	0xffffffff


	//   ....[15]....
        /*0078*/ 	.word	0xffffffff


	//   ....[16]....
        /*007c*/ 	.word	0xffffffff


	//   ....[17]....
        /*0080*/ 	.word	0xffffffff


	//   ....[18]....
        /*0084*/ 	.word	0xffffffff


	//   ....[19]....
        /*0088*/ 	.word	0xffffffff


	//   ....[20]....
        /*008c*/ 	.word	0xffffffff


	//   ....[21]....
        /*0090*/ 	.word	0xffffffff


	//   ....[22]....
        /*0094*/ 	.word	0xffffffff


	//   ....[23]....
        /*0098*/ 	.word	0xffffffff


	//   ....[24]....
        /*009c*/ 	.word	0xffffffff


	//   ....[25]....
        /*00a0*/ 	.word	0xffffffff


	//   ....[26]....
        /*00a4*/ 	.word	0xffffffff


	//   ....[27]....
        /*00a8*/ 	.word	0xffffffff


	//   ....[28]....
        /*00ac*/ 	.word	0xffffffff


	//   ....[29]....
        /*00b0*/ 	.word	0xffffffff


	//   ....[30]....
        /*00b4*/ 	.word	0xffffffff


	//   ....[31]....
        /*00b8*/ 	.word	0xffffffff


	//   ....[32]....
        /*00bc*/ 	.word	0xffffffff


	//   ....[33]....
        /*00c0*/ 	.word	0xffffffff


	//   ....[34]....
        /*00c4*/ 	.word	0xffffffff


	//   ....[35]....
        /*00c8*/ 	.word	0xffffffff


	//   ....[36]....
        /*00cc*/ 	.word	0xffffffff


	//   ....[37]....
        /*00d0*/ 	.word	0xffffffff


	//   ....[38]....
        /*00d4*/ 	.word	0xffffffff


	//   ....[39]....
        /*00d8*/ 	.word	0xffffffff


	//   ....[40]....
        /*00dc*/ 	.word	0xffffffff


	//   ....[41]....
        /*00e0*/ 	.word	0xffffffff


	//   ....[42]....
        /*00e4*/ 	.word	0xffffffff


	//   ....[43]....
        /*00e8*/ 	.word	0xffffffff


	//   ....[44]....
        /*00ec*/ 	.word	0xffffffff


	//   ....[45]....
        /*00f0*/ 	.word	0xffffffff


	//   ....[46]....
        /*00f4*/ 	.word	0xffffffff


	//   ....[47]....
        /*00f8*/ 	.word	0xffffffff


	//   ....[48]....
        /*00fc*/ 	.word	0xffffffff


	//   ....[49]....
        /*0100*/ 	.word	0xffffffff


	//   ....[50]....
        /*0104*/ 	.word	0xffffffff


	//   ....[51]....
        /*0108*/ 	.word	0xffffffff


	//   ....[52]....
        /*010c*/ 	.word	0xffffffff


	//   ....[53]....
        /*0110*/ 	.word	0xffffffff


	//   ....[54]....
        /*0114*/ 	.word	0xffffffff


	//   ....[55]....
        /*0118*/ 	.word	0xffffffff


	//   ....[56]....
        /*011c*/ 	.word	0xffffffff


	//   ....[57]....
        /*0120*/ 	.word	0xffffffff


	//   ....[58]....
        /*0124*/ 	.word	0xffffffff


	//----- nvinfo : EIATTR_COOP_GROUP_INSTR_OFFSETS
	.align		4
.L_2603:
        /*0128*/ 	.byte	0x04, 0x28
        /*012a*/ 	.short	(.L_2605 - .L_2604)


	//   ....[0]....
.L_2604:
        /*012c*/ 	.word	0x00001390


	//   ....[1]....
        /*0130*/ 	.word	0x000018f0


	//   ....[2]....
        /*0134*/ 	.word	0x00001e60


	//   ....[3]....
        /*0138*/ 	.word	0x00004bb0


	//   ....[4]....
        /*013c*/ 	.word	0x00005270


	//   ....[5]....
        /*0140*/ 	.word	0x00005ef0


	//   ....[6]....
        /*0144*/ 	.word	0x00006a00


	//   ....[7]....
        /*0148*/ 	.word	0x00007a70


	//   ....[8]....
        /*014c*/ 	.word	0x00008880


	//   ....[9]....
        /*0150*/ 	.word	0x000088b0


	//   ....[10]....
        /*0154*/ 	.word	0x00008930


	//   ....[11]....
        /*0158*/ 	.word	0x00008940


	//   ....[12]....
        /*015c*/ 	.word	0x00008980


	//   ....[13]....
        /*0160*/ 	.word	0x00008990


	//   ....[14]....
        /*0164*/ 	.word	0x000089d0


	//   ....[15]....
        /*0168*/ 	.word	0x000089e0


	//   ....[16]....
        /*016c*/ 	.word	0x00008a20


	//   ....[17]....
        /*0170*/ 	.word	0x00008a30


	//   ....[18]....
        /*0174*/ 	.word	0x00008a70


	//   ....[19]....
        /*0178*/ 	.word	0x00008a80


	//   ....[20]....
        /*017c*/ 	.word	0x00008ac0


	//   ....[21]....
        /*0180*/ 	.word	0x00008ad0


	//   ....[22]....
        /*0184*/ 	.word	0x00008b20


	//   ....[23]....
        /*0188*/ 	.word	0x00008b40


	//   ....[24]....
        /*018c*/ 	.word	0x00008ba0


	//   ....[25]....
        /*0190*/ 	.word	0x00008bb0


	//   ....[26]....
        /*0194*/ 	.word	0x00008c00


	//   ....[27]....
        /*0198*/ 	.word	0x00008c10


	//   ....[28]....
        /*019c*/ 	.word	0x00008c30


	//   ....[29]....
        /*01a0*/ 	.word	0x00008c60


	//   ....[30]....
        /*01a4*/ 	.word	0x00008c70


	//   ....[31]....
        /*01a8*/ 	.word	0x00008cb0


	//   ....[32]....
        /*01ac*/ 	.word	0x00008cc0


	//   ....[33]....
        /*01b0*/ 	.word	0x00008cd0


	//   ....[34]....
        /*01b4*/ 	.word	0x00008d00


	//   ....[35]....
        /*01b8*/ 	.word	0x00008fd0


	//   ....[36]....
        /*01bc*/ 	.word	0x0000a020


	//   ....[37]....
        /*01c0*/ 	.word	0x0000a060


	//   ....[38]....
        /*01c4*/ 	.word	0x0000a160


	//   ....[39]....
        /*01c8*/ 	.word	0x0000a190


	//   ....[40]....
        /*01cc*/ 	.word	0x0000a270


	//   ....[41]....
        /*01d0*/ 	.word	0x0000a2a0


	//   ....[42]....
        /*01d4*/ 	.word	0x0000a380


	//   ....[43]....
        /*01d8*/ 	.word	0x0000a3b0


	//   ....[44]....
        /*01dc*/ 	.word	0x0000a490


	//   ....[45]....
        /*01e0*/ 	.word	0x0000a4c0


	//   ....[46]....
        /*01e4*/ 	.word	0x0000ae10


	//   ....[47]....
        /*01e8*/ 	.word	0x0000b5d0


	//   ....[48]....
        /*01ec*/ 	.word	0x0000c1d0


	//   ....[49]....
        /*01f0*/ 	.word	0x0000c7f0


	//   ....[50]....
        /*01f4*/ 	.word	0x0000c850


	//   ....[51]....
        /*01f8*/ 	.word	0x0000c870


	//   ....[52]....
        /*01fc*/ 	.word	0x0000c890


	//   ....[53]....
        /*0200*/ 	.word	0x0000c8b0


	//   ....[54]....
        /*0204*/ 	.word	0x0000c980


	//   ....[55]....
        /*0208*/ 	.word	0x0000c9d0


	//   ....[56]....
        /*020c*/ 	.word	0x0000c9f0


	//   ....[57]....
        /*0210*/ 	.word	0x0000ca10


	//   ....[58]....
        /*0214*/ 	.word	0x0000ca30


	//----- nvinfo : EIATTR_EXIT_INSTR_OFFSETS
	.align		4
.L_2605:
        /*0218*/ 	.byte	0x04, 0x1c
        /*021a*/ 	.short	(.L_2607 - .L_2606)


	//   ....[0]....
.L_2606:
        /*021c*/ 	.word	0x0000cb10


	//   ....[1]....
        /*0220*/ 	.word	0x0000cd90


	//----- nvinfo : EIATTR_MAX_THREADS
	.align		4
.L_2607:
        /*0224*/ 	.byte	0x04, 0x05
        /*0226*/ 	.short	(.L_2609 - .L_2608)
.L_2608:
        /*0228*/ 	.word	0x00000020
        /*022c*/ 	.word	0x00000001
        /*0230*/ 	.word	0x00000001


	//----- nvinfo : EIATTR_CRS_STACK_SIZE
	.align		4
.L_2609:
        /*0234*/ 	.byte	0x04, 0x1e
        /*0236*/ 	.short	(.L_2611 - .L_2610)
.L_2610:
        /*0238*/ 	.word	0x00000000
.L_2611:


//--------------------- .nv.info._Z25selective_scan_bwd_kernelI32Selective_Scan_bwd_kernel_traitsILi32ELi16ELb0ELb1ELb1ELb0ELb0EN3c108BFloat16EfEEv12SSMParamsBwd --------------------------
	.section	.nv.info._Z25selective_scan_bwd_kernelI32Selective_Scan_bwd_kernel_traitsILi32ELi16ELb0ELb1ELb1ELb0ELb0EN3c108BFloat16EfEEv12SSMParamsBwd,"",@"SHT_CUDA_INFO"
	.sectionflags	@""
	.align	4


	//----- nvinfo : EIATTR_CUDA_API_VERSION
	.align		4
        /*0000*/ 	.byte	0x04, 0x37
        /*0002*/ 	.short	(.L_2613 - .L_2612)
.L_2612:
        /*0004*/ 	.word	0x00000082


	//----- nvinfo : EIATTR_SW2861232_WAR
	.align		4
.L_2613:
        /*0008*/ 	.byte	0x01, 0x35
	.zero		2


	//----- nvinfo : EIATTR_PARAM_CBANK
	.align		4
        /*000c*/ 	.byte	0x04, 0x0a
        /*000e*/ 	.short	(.L_2615 - .L_2614)
	.align		4
.L_2614:
        /*0010*/ 	.word	index@(.nv.constant0._Z25selective_scan_bwd_kernelI32Selective_Scan_bwd_kernel_traitsILi32ELi16ELb0ELb1ELb1ELb0ELb0EN3c108BFloat16EfEEv12SSMParamsBwd)
        /*0014*/ 	.short	0x0160
        /*0016*/ 	.short	0x01f0


	//----- nvinfo : EIATTR_CBANK_PARAM_SIZE
	.align		4
.L_2615:
        /*0018*/ 	.byte	0x03, 0x19
        /*001a*/ 	.short	0x01f0


	//----- nvinfo : EIATTR_KPARAM_INFO
	.align		4
        /*001c*/ 	.byte	0x04, 0x17
        /*001e*/ 	.short	(.L_2617 - .L_2616)
.L_2616:
        /*0020*/ 	.word	0x00000000
        /*0024*/ 	.short	0x0000
        /*0026*/ 	.short	0x0000
        /*0028*/ 	.byte	0x00, 0xf0, 0xc1, 0x07


	//----- nvinfo : EIATTR_MAXREG_COUNT
	.align		4
.L_2617:
        /*002c*/ 	.byte	0x03, 0x1b
        /*002e*/ 	.short	0x00ff


	//----- nvinfo : EIATTR_NUM_BARRIERS
	.align		4
        /*0030*/ 	.byte	0x02, 0x4c
        /*0032*/ 	.byte	0x01
	.zero		1


	//----- nvinfo : EIATTR_MERCURY_ISA_VERSION
	.align		4
        /*0034*/ 	.byte	0x03, 0x5f
        /*0036*/ 	.short	0x0000


	//----- nvinfo : EIATTR_COOP_GROUP_MASK_REGIDS
	.align		4
        /*0038*/ 	.byte	0x04, 0x29
        /*003a*/ 	.short	(.L_2619 - .L_2618)


	//   ....[0]....
.L_2618:
        /*003c*/ 	.word	0xffffffff


	//   ....[1]....
        /*0040*/ 	.word	0xffffffff


	//   ....[2]....
        /*0044*/ 	.word	0xffffffff


	//   ....[3]....
        /*0048*/ 	.word	0xffffffff


	//   ....[4]....
        /*004c*/ 	.word	0xffffffff


	//   ....[5]....
        /*0050*/ 	.word	0xffffffff


	//   ....[6]....
        /*0054*/ 	.word	0xffffffff


	//   ....[7]....
        /*0058*/ 	.word	0xffffffff


	//   ....[8]....
        /*005c*/ 	.word	0xffffffff


	//   ....[9]....
        /*0060*/ 	.word	0xffffffff


	//   ....[10]....
        /*0064*/ 	.word	0xffffffff


	//   ....[11]....
        /*0068*/ 	.word	0xffffffff


	//   ....[12]....
        /*006c*/ 	.word	0xffffffff


	//   ....[13]....
        /*0070*/ 	.word	0xffffffff


	//   ....[14]....
        /*0074*/ 	.word	0xffffffff


	//   ....[15]....
        /*0078*/ 	.word	0xffffffff


	//   ....[16]....
        /*007c*/ 	.word	0xffffffff


	//   ....[17]....
        /*0080*/ 	.word	0xffffffff


	//   ....[18]....
        /*0084*/ 	.word	0xffffffff


	//   ....[19]....
        /*0088*/ 	.word	0xffffffff


	//   ....[20]....
        /*008c*/ 	.word	0xffffffff


	//   ....[21]....
        /*0090*/ 	.word	0xffffffff


	//   ....[22]....
        /*0094*/ 	.word	0xffffffff


	//   ....[23]....
        /*0098*/ 	.word	0xffffffff


	//   ....[24]....
        /*009c*/ 	.word	0xffffffff


	//   ....[25]....
        /*00a0*/ 	.word	0xffffffff


	//   ....[26]....
        /*00a4*/ 	.word	0xffffffff


	//   ....[27]....
        /*00a8*/ 	.word	0xffffffff


	//   ....[28]....
        /*00ac*/ 	.word	0xffffffff


	//   ....[29]....
        /*00b0*/ 	.word	0xffffffff


	//   ....[30]....
        /*00b4*/ 	.word	0xffffffff


	//   ....[31]....
        /*00b8*/ 	.word	0xffffffff


	//   ....[32]....
        /*00bc*/ 	.word	0xffffffff


	//   ....[33]....
        /*00c0*/ 	.word	0xffffffff


	//   ....[34]....
        /*00c4*/ 	.word	0xffffffff


	//   ....[35]....
        /*00c8*/ 	.word	0xffffffff


	//   ....[36]....
        /*00cc*/ 	.word	0xffffffff


	//   ....[37]....
        /*00d0*/ 	.word	0xffffffff


	//   ....[38]....
        /*00d4*/ 	.word	0xffffffff


	//   ....[39]....
        /*00d8*/ 	.word	0xffffffff


	//   ....[40]....
        /*00dc*/ 	.word	0xffffffff


	//   ....[41]....
        /*00e0*/ 	.word	0xffffffff


	//   ....[42]....
        /*00e4*/ 	.word	0xffffffff


	//   ....[43]....
        /*00e8*/ 	.word	0xffffffff


	//   ....[44]....
        /*00ec*/ 	.word	0xffffffff


	//   ....[45]....
        /*00f0*/ 	.word	0xffffffff


	//   ....[46]....
        /*00f4*/ 	.word	0xffffffff


	//   ....[47]....
        /*00f8*/ 	.word	0xffffffff


	//   ....[48]....
        /*00fc*/ 	.word	0xffffffff


	//   ....[49]....
        /*0100*/ 	.word	0xffffffff


	//----- nvinfo : EIATTR_COOP_GROUP_INSTR_OFFSETS
	.align		4
.L_2619:
        /*0104*/ 	.byte	0x04, 0x28
        /*0106*/ 	.short	(.L_2621 - .L_2620)


	//   ....[0]....
.L_2620:
        /*0108*/ 	.word	0x000011f0


	//   ....[1]....
        /*010c*/ 	.word	0x00001830


	//   ....[2]....
        /*0110*/ 	.word	0x00001e20


	//   ....[3]....
        /*0114*/ 	.word	0x00002c10


	//   ....[4]....
        /*0118*/ 	.word	0x000035e0


	//   ....[5]....
        /*011c*/ 	.word	0x00004270


	//   ....[6]....
        /*0120*/ 	.word	0x000042a0


	//   ....[7]....
        /*0124*/ 	.word	0x000042c0


	//   ....[8]....
        /*0128*/ 	.word	0x000042d0


	//   ....[9]....
        /*012c*/ 	.word	0x00004300


	//   ....[10]....
        /*0130*/ 	.word	0x00004330


	//   ....[11]....
        /*0134*/ 	.word	0x00004350


	//   ....[12]....
        /*0138*/ 	.word	0x00004370


	//   ....[13]....
        /*013c*/ 	.word	0x000043a0


	//   ....[14]....
        /*0140*/ 	.word	0x000043d0


	//   ....[15]....
        /*0144*/ 	.word	0x000043f0


	//   ....[16]....
        /*0148*/ 	.word	0x00004410


	//   ....[17]....
        /*014c*/ 	.word	0x00004480


	//   ....[18]....
        /*0150*/ 	.word	0x000044b0


	//   ....[19]....
        /*0154*/ 	.word	0x000044c0


	//   ....[20]....
        /*0158*/ 	.word	0x000044d0


	//   ....[21]....
        /*015c*/ 	.word	0x00004540


	//   ....[22]....
        /*0160*/ 	.word	0x00004560


	//   ....[23]....
        /*0164*/ 	.word	0x00004570


	//   ....[24]....
        /*0168*/ 	.word	0x00004580


	//   ....[25]....
        /*016c*/ 	.word	0x00004590


	//   ....[26]....
        /*0170*/ 	.word	0x000045c0


	//   ....[27]....
        /*0174*/ 	.word	0x000045e0


	//   ....[28]....
        /*0178*/ 	.word	0x00004600


	//   ....[29]....
        /*017c*/ 	.word	0x00004610


	//   ....[30]....
        /*0180*/ 	.word	0x00004620


	//   ....[31]....
        /*0184*/ 	.word	0x00004680


	//   ....[32]....
        /*0188*/ 	.word	0x000046c0


	//   ....[33]....
        /*018c*/ 	.word	0x000060b0


	//   ....[34]....
        /*0190*/ 	.word	0x000061d0


	//   ....[35]....
        /*0194*/ 	.word	0x000062d0


	//   ....[36]....
        /*0198*/ 	.word	0x000063d0


	//   ....[37]....
        /*019c*/ 	.word	0x000064e0


	//   ....[38]....
        /*01a0*/ 	.word	0x000068b0


	//   ....[39]....
        /*01a4*/ 	.word	0x000070e0


	//   ....[40]....
        /*01a8*/ 	.word	0x000076e0


	//   ....[41]....
        /*01ac*/ 	.word	0x00007730


	//   ....[42]....
        /*01b0*/ 	.word	0x00007760


	//   ....[43]....
        /*01b4*/ 	.word	0x00007780


	//   ....[44]....
        /*01b8*/ 	.word	0x000077a0


	//   ....[45]....
        /*01bc*/ 	.word	0x00007850


	//   ....[46]....
        /*01c0*/ 	.word	0x000078a0


	//   ....[47]....
        /*01c4*/ 	.word	0x000078c0


	//   ....[48]....
        /*01c8*/ 	.word	0x000078e0


	//   ....[49]....
        /*01cc*/ 	.word	0x00007900


	//----- nvinfo : EIATTR_EXIT_INSTR_OFFSETS
	.align		4
.L_2621:
        /*01d0*/ 	.byte	0x04, 0x1c
        /*01d2*/ 	.short	(.L_2623 - .L_2622)


	//   ....[0]....
.L_2622:
        /*01d4*/ 	.word	0x000079c0


	//   ....[1]....
        /*01d8*/ 	.word	0x00007b00


	//----- nvinfo : EIATTR_MAX_THREADS
	.align		4
.L_2623:
        /*01dc*/ 	.byte	0x04, 0x05
        /*01de*/ 	.short	(.L_2625 - .L_2624)
.L_2624:
        /*01e0*/ 	.word	0x00000020
        /*01e4*/ 	.word	0x00000001
        /*01e8*/ 	.word	0x00000001


	//----- nvinfo : EIATTR_CRS_STACK_SIZE
	.align		4
.L_2625:
        /*01ec*/ 	.byte	0x04, 0x1e
        /*01ee*/ 	.short	(.L_2627 - .L_2626)
.L_2626:
        /*01f0*/ 	.word	0x00000000
.L_2627:


//--------------------- .nv.info._Z25selective_scan_bwd_kernelI32Selective_Scan_bwd_kernel_traitsILi32ELi16ELb0ELb1ELb1ELb0ELb1EN3c108BFloat16EfEEv12SSMParamsBwd --------------------------
	.section	.nv.info._Z25selective_scan_bwd_kernelI32Selective_Scan_bwd_kernel_traitsILi32ELi16ELb0ELb1ELb1ELb0ELb1EN3c108BFloat16EfEEv12SSMParamsBwd,"",@"SHT_CUDA_INFO"
	.sectionflags	@""
	.align	4


	//----- nvinfo : EIATTR_CUDA_API_VERSION
	.align		4
        /*0000*/ 	.byte	0x04, 0x37
        /*0002*/ 	.short	(.L_2629 - .L_2628)
.L_2628:
        /*0004*/ 	.word	0x00000082


	//----- nvinfo : EIATTR_SW2861232_WAR
	.align		4
.L_2629:
        /*0008*/ 	.byte	0x01, 0x35
	.zero		2


	//----- nvinfo : EIATTR_PARAM_CBANK
	.align		4
        /*000c*/ 	.byte	0x04, 0x0a
        /*000e*/ 	.short	(.L_2631 - .L_2630)
	.align		4
.L_2630:
        /*0010*/ 	.word	index@(.nv.constant0._Z25selective_scan_bwd_kernelI32Selective_Scan_bwd_kernel_traitsILi32ELi16ELb0ELb1ELb1ELb0ELb1EN3c108BFloat16EfEEv12SSMParamsBwd)
        /*0014*/ 	.short	0x0160
        /*0016*/ 	.short	0x01f0


	//----- nvinfo : EIATTR_CBANK_PARAM_SIZE
	.align		4
.L_2631:
        /*0018*/ 	.byte	0x03, 0x19
        /*001a*/ 	.short	0x01f0


	//----- nvinfo : EIATTR_KPARAM_INFO
	.align		4
        /*001c*/ 	.byte	0x04, 0x17
        /*001e*/ 	.short	(.L_2633 - .L_2632)
.L_2632:
        /*0020*/ 	.word	0x00000000
        /*0024*/ 	.short	0x0000
        /*0026*/ 	.short	0x0000
        /*0028*/ 	.byte	0x00, 0xf0, 0xc1, 0x07


	//----- nvinfo : EIATTR_MAXREG_COUNT
	.align		4
.L_2633:
        /*002c*/ 	.byte	0x03, 0x1b
        /*002e*/ 	.short	0x00ff


	//----- nvinfo : EIATTR_NUM_BARRIERS
	.align		4
        /*0030*/ 	.byte	0x02, 0x4c
        /*0032*/ 	.byte	0x01
	.zero		1


	//----- nvinfo : EIATTR_MERCURY_ISA_VERSION
	.align		4
        /*0034*/ 	.byte	0x03, 0x5f
        /*0036*/ 	.short	0x0000


	//----- nvinfo : EIATTR_COOP_GROUP_MASK_REGIDS
	.align		4
        /*0038*/ 	.byte	0x04, 0x29
        /*003a*/ 	.short	(.L_2635 - .L_2634)


	//   ....[0]....
.L_2634:
        /*003c*/ 	.word	0xffffffff


	//   ....[1]....
        /*0040*/ 	.word	0xffffffff


	//   ....[2]....
        /*0044*/ 	.word	0xffffffff


	//   ....[3]....
        /*0048*/ 	.word	0xffffffff


	//   ....[4]....
        /*004c*/ 	.word	0xffffffff


	//   ....[5]....
        /*0050*/ 	.word	0xffffffff


	//   ....[6]....
        /*0054*/ 	.word	0xffffffff


	//   ....[7]....
        /*0058*/ 	.word	0xffffffff


	//   ....[8]....
        /*005c*/ 	.word	0xffffffff


	//   ....[9]....
        /*0060*/ 	.word	0xffffffff


	//   ....[10]....
        /*0064*/ 	.word	0xffffffff


	//   ....[11]....
        /*0068*/ 	.word	0xffffffff


	//   ....[12]....
        /*006c*/ 	.word	0xffffffff


	//   ....[13]....
        /*0070*/ 	.word	0xffffffff


	//   ....[14]....
        /*0074*/ 	.word	0xffffffff


	//   ....[15]....
        /*0078*/ 	.word	0xffffffff


	//   ....[16]....
        /*007c*/ 	.word	0xffffffff


	//   ....[17]....
        /*0080*/ 	.word	0xffffffff


	//   ....[18]....
        /*0084*/ 	.word	0xffffffff


	//   ....[19]....
        /*0088*/ 	.word	0xffffffff


	//   ....[20]....
        /*008c*/ 	.word	0xffffffff


	//   ....[21]....
        /*0090*/ 	.word	0xffffffff


	//   ....[22]....
        /*0094*/ 	.word	0xffffffff


	//   ....[23]....
        /*0098*/ 	.word	0xffffffff


	//   ....[24]....
        /*009c*/ 	.word	0xffffffff


	//   ....[25]....
        /*00a0*/ 	.word	0xffffffff


	//   ....[26]....
        /*00a4*/ 	.word	0xffffffff


	//   ....[27]....
        /*00a8*/ 	.word	0xffffffff


	//   ....[28]....
        /*00ac*/ 	.word	0xffffffff


	//   ....[29]....
        /*00b0*/ 	.word	0xffffffff


	//   ....[30]....
        /*00b4*/ 	.word	0xffffffff


	//   ....[31]....
        /*00b8*/ 	.word	0xffffffff


	//   ....[32]....
        /*00bc*/ 	.word	0xffffffff


	//   ....[33]....
        /*00c0*/ 	.word	0xffffffff


	//   ....[34]....
        /*00c4*/ 	.word	0xffffffff


	//   ....[35]....
        /*00c8*/ 	.word	0xffffffff


	//   ....[36]....
        /*00cc*/ 	.word	0xffffffff


	//   ....[37]....
        /*00d0*/ 	.word	0xffffffff


	//   ....[38]....
        /*00d4*/ 	.word	0xffffffff


	//   ....[39]....
        /*00d8*/ 	.word	0xffffffff


	//   ....[40]....
        /*00dc*/ 	.word	0xffffffff


	//   ....[41]....
        /*00e0*/ 	.word	0xffffffff


	//   ....[42]....
        /*00e4*/ 	.word	0xffffffff


	//   ....[43]....
        /*00e8*/ 	.word	0xffffffff


	//   ....[44]....
        /*00ec*/ 	.word	0xffffffff


	//   ....[45]....
        /*00f0*/ 	.word	0xffffffff


	//   ....[46]....
        /*00f4*/ 	.word	0xffffffff


	//   ....[47]....
        /*00f8*/ 	.word	0xffffffff


	//   ....[48]....
        /*00fc*/ 	.word	0xffffffff


	//   ....[49]....
        /*0100*/ 	.word	0xffffffff


	//   ....[50]....
        /*0104*/ 	.word	0xffffffff


	//   ....[51]....
        /*0108*/ 	.word	0xffffffff


	//   ....[52]....
        /*010c*/ 	.word	0xffffffff


	//   ....[53]....
        /*0110*/ 	.word	0xffffffff


	//----- nvinfo : EIATTR_COOP_GROUP_INSTR_OFFSETS
	.align		4
.L_2635:
        /*0114*/ 	.byte	0x04, 0x28
        /*0116*/ 	.short	(.L_2637 - .L_2636)


	//   ....[0]....
.L_2636:
        /*0118*/ 	.word	0x00001480


	//   ....[1]....
        /*011c*/ 	.word	0x00001ac0


	//   ....[2]....
        /*0120*/ 	.word	0x000022e0


	//   ....[3]....
        /*0124*/ 	.word	0x00002800


	//   ....[4]....
        /*0128*/ 	.word	0x00002f00


	//   ....[5]....
        /*012c*/ 	.word	0x00003b70


	//   ....[6]....
        /*0130*/ 	.word	0x00004880


	//   ....[7]....
        /*0134*/ 	.word	0x00005900


	//   ....[8]....
        /*0138*/ 	.word	0x00006320


	//   ....[9]....
        /*013c*/ 	.word	0x00006c90


	//   ....[10]....
        /*0140*/ 	.word	0x00006cf0


	//   ....[11]....
        /*0144*/ 	.word	0x00006ff0


	//   ....[12]....
        /*0148*/ 	.word	0x00007030


	//   ....[13]....
        /*014c*/ 	.word	0x00007050


	//   ....[14]....
        /*0150*/ 	.word	0x00007070


	//   ....[15]....
        /*0154*/ 	.word	0x000070a0


	//   ....[16]....
        /*0158*/ 	.word	0x000070c0


	//   ....[17]....
        /*015c*/ 	.word	0x000070f0


	//   ....[18]....
        /*0160*/ 	.word	0x00007110


	//   ....[19]....
        /*0164*/ 	.word	0x00007140


	//   ....[20]....
        /*0168*/ 	.word	0x00007160


	//   ....[21]....
        /*016c*/ 	.word	0x00007190


	//   ....[22]....
        /*0170*/ 	.word	0x000071b0


	//   ....[23]....
        /*0174*/ 	.word	0x000071f0


	//   ....[24]....
        /*0178*/ 	.word	0x00007220


	//   ....[25]....
        /*017c*/ 	.word	0x00007250


	//   ....[26]....
        /*0180*/ 	.word	0x00007290


	//   ....[27]....
        /*0184*/ 	.word	0x000072e0


	//   ....[28]....
        /*0188*/ 	.word	0x00007300


	//   ....[29]....
        /*018c*/ 	.word	0x00007310


	//   ....[30]....
        /*0190*/ 	.word	0x00007330


	//   ....[31]....
        /*0194*/ 	.word	0x00007340


	//   ....[32]....
        /*0198*/ 	.word	0x00007360


	//   ....[33]....
        /*019c*/ 	.word	0x00007380


	//   ....[34]....
        /*01a0*/ 	.word	0x00007390


	//   ....[35]....
        /*01a4*/ 	.word	0x000073c0


	//   ....[36]....
        /*01a8*/ 	.word	0x000073f0


	//   ....[37]....
        /*01ac*/ 	.word	0x00008bb0


	//   ....[38]....
        /*01b0*/ 	.word	0x00008cd0


	//   ....[39]....
        /*01b4*/ 	.word	0x00008dd0


	//   ....[40]....
        /*01b8*/ 	.word	0x00008ed0


	//   ....[41]....
        /*01bc*/ 	.word	0x00008fe0


	//   ....[42]....
        /*01c0*/ 	.word	0x00009680


	//   ....[43]....
        /*01c4*/ 	.word	0x00009f00


	//   ....[44]....
        /*01c8*/ 	.word	0x0000a560


	//   ....[45]....
        /*01cc*/ 	.word	0x0000a5b0


	//   ....[46]....
        /*01d0*/ 	.word	0x0000a5e0


	//   ....[47]....
        /*01d4*/ 	.word	0x0000a600


	//   ....[48]....
        /*01d8*/ 	.word	0x0000a620


	//   ....[49]....
        /*01dc*/ 	.word	0x0000a6f0


	//   ....[50]....
        /*01e0*/ 	.word	0x0000a740


	//   ....[51]....
        /*01e4*/ 	.word	0x0000a760


	//   ....[52]....
        /*01e8*/ 	.word	0x0000a780


	//   ....[53]....
        /*01ec*/ 	.word	0x0000a7a0


	//----- nvinfo : EIATTR_EXIT_INSTR_OFFSETS
	.align		4
.L_2637:
        /*01f0*/ 	.byte	0x04, 0x1c
        /*01f2*/ 	.short	(.L_2639 - .L_2638)


	//   ....[0]....
.L_2638:
        /*01f4*/ 	.word	0x0000a880


	//   ....[1]....
        /*01f8*/ 	.word	0x0000a9f0


	//----- nvinfo : EIATTR_MAX_THREADS
	.align		4
.L_2639:
        /*01fc*/ 	.byte	0x04, 0x05
        /*01fe*/ 	.short	(.L_2641 - .L_2640)
.L_2640:
        /*0200*/ 	.word	0x00000020
        /*0204*/ 	.word	0x00000001
        /*0208*/ 	.word	0x00000001


	//----- nvinfo : EIATTR_CRS_STACK_SIZE
	.align		4
.L_2641:
        /*020c*/ 	.byte	0x04, 0x1e
        /*020e*/ 	.short	(.L_2643 - .L_2642)
.L_2642:
        /*0210*/ 	.word	0x00000000
.L_2643:


//--------------------- .nv.info._Z25selective_scan_bwd_kernelI32Selective_Scan_bwd_kernel_traitsILi32ELi16ELb0ELb1ELb1ELb1ELb0EN3c108BFloat16EfEEv12SSMParamsBwd --------------------------
	.section	.nv.info._Z25selective_scan_bwd_kernelI32Selective_Scan_bwd_kernel_traitsILi32ELi16ELb0ELb1ELb1ELb1ELb0EN3c108BFloat16EfEEv12SSMParamsBwd,"",@"SHT_CUDA_INFO"
	.sectionflags	@""
	.align	4


	//----- nvinfo : EIATTR_CUDA_API_VERSION
	.align		4
        /*0000*/ 	.byte	0x04, 0x37
        /*0002*/ 	.short	(.L_2645 - .L_2644)
.L_2644:
        /*0004*/ 	.word	0x00000082


	//----- nvinfo : EIATTR_SW2861232_WAR
	.align		4
.L_2645:
        /*0008*/ 	.byte	0x01, 0x35
	.zero		2


	//----- nvinfo : EIATTR_PARAM_CBANK
	.align		4
        /*000c*/ 	.byte	0x04, 0x0a
        /*000e*/ 	.short	(.L_2647 - .L_2646)
	.align		4
.L_2646:
        /*0010*/ 	.word	index@(.nv.constant0._Z25selective_scan_bwd_kernelI32Selective_Scan_bwd_kernel_traitsILi32ELi16ELb0ELb1ELb1ELb1ELb0EN3c108BFloat16EfEEv12SSMParamsBwd)
        /*0014*/ 	.short	0x0160
        /*0016*/ 	.short	0x01f0


	//----- nvinfo : EIATTR_CBANK_PARAM_SIZE
	.align		4
.L_2647:
        /*0018*/ 	.byte	0x03, 0x19
        /*001a*/ 	.short	0x01f0


	//----- nvinfo : EIATTR_KPARAM_INFO
	.align		4
        /*001c*/ 	.byte	0x04, 0x17
        /*001e*/ 	.short	(.L_2649 - .L_2648)
.L_2648:
        /*0020*/ 	.word	0x00000000
        /*0024*/ 	.short	0x0000
        /*0026*/ 	.short	0x0000
        /*0028*/ 	.byte	0x00, 0xf0, 0xc1, 0x07


	//----- nvinfo : EIATTR_MAXREG_COUNT
	.align		4
.L_2649:
        /*002c*/ 	.byte	0x03, 0x1b
        /*002e*/ 	.short	0x00ff


	//----- nvinfo : EIATTR_NUM_BARRIERS
	.align		4
        /*0030*/ 	.byte	0x02, 0x4c
        /*0032*/ 	.byte	0x01
	.zero		1


	//----- nvinfo : EIATTR_MERCURY_ISA_VERSION
	.align		4
        /*0034*/ 	.byte	0x03, 0x5f
        /*0036*/ 	.short	0x0000


	//----- nvinfo : EIATTR_COOP_GROUP_MASK_REGIDS
	.align		4
        /*0038*/ 	.byte	0x04, 0x29
        /*003a*/ 	.short	(.L_2651 - .L_2650)


	//   ....[0]....
.L_2650:
        /*003c*/ 	.word	0xffffffff


	//   ....[1]....
        /*0040*/ 	.word	0xffffffff


	//   ....[2]....
        /*0044*/ 	.word	0xffffffff


	//   ....[3]....
        /*0048*/ 	.word	0xffffffff


	//   ....[4]....
        /*004c*/ 	.word	0xffffffff


	//   ....[5]....
        /*0050*/ 	.word	0xffffffff


	//   ....[6]....
        /*0054*/ 	.word	0xffffffff


	//   ....[7]....
        /*0058*/ 	.word	0xffffffff


	//   ....[8]....
        /*005c*/ 	.word	0xffffffff


	//   ....[9]....
        /*0060*/ 	.word	0xffffffff


	//   ....[10]....
        /*0064*/ 	.word	0xffffffff


	//   ....[11]....
        /*0068*/ 	.word	0xffffffff


	//   ....[12]....
        /*006c*/ 	.word	0xffffffff


	//   ....[13]....
        /*0070*/ 	.word	0xffffffff


	//   ....[14]....
        /*0074*/ 	.word	0xffffffff


	//   ....[15]....
        /*0078*/ 	.word	0xffffffff


	//   ....[16]....
        /*007c*/ 	.word	0xffffffff


	//   ....[17]....
        /*0080*/ 	.word	0xffffffff


	//   ....[18]....
        /*0084*/ 	.word	0xffffffff


	//   ....[19]....
        /*0088*/ 	.word	0xffffffff


	//   ....[20]....
        /*008c*/ 	.word	0xffffffff


	//   ....[21]....
        /*0090*/ 	.word	0xffffffff


	//   ....[22]....
        /*0094*/ 	.word	0xffffffff


	//   ....[23]....
        /*0098*/ 	.word	0xffffffff


	//   ....[24]....
        /*009c*/ 	.word	0xffffffff


	//   ....[25]....
        /*00a0*/ 	.word	0xffffffff


	//   ....[26]....
        /*00a4*/ 	.word	0xffffffff


	//   ....[27]....
        /*00a8*/ 	.word	0xffffffff


	//   ....[28]....
        /*00ac*/ 	.word	0xffffffff


	//   ....[29]....
        /*00b0*/ 	.word	0xffffffff


	//   ....[30]....
        /*00b4*/ 	.word	0xffffffff


	//   ....[31]....
        /*00b8*/ 	.word	0xffffffff


	//   ....[32]....
        /*00bc*/ 	.word	0xffffffff


	//   ....[33]....
        /*00c0*/ 	.word	0xffffffff


	//   ....[34]....
        /*00c4*/ 	.word	0xffffffff


	//   ....[35]....
        /*00c8*/ 	.word	0xffffffff


	//   ....[36]....
        /*00cc*/ 	.word	0xffffffff


	//   ....[37]....
        /*00d0*/ 	.word	0xffffffff


	//   ....[38]....
        /*00d4*/ 	.word	0xffffffff


	//   ....[39]....
        /*00d8*/ 	.word	0xffffffff


	//   ....[40]....
        /*00dc*/ 	.word	0xffffffff


	//   ....[41]....
        /*00e0*/ 	.word	0xffffffff


	//   ....[42]....
        /*00e4*/ 	.word	0xffffffff


	//   ....[43]....
        /*00e8*/ 	.word	0xffffffff


	//   ....[44]....
        /*00ec*/ 	.word	0xffffffff


	//   ....[45]....
        /*00f0*/ 	.word	0xffffffff


	//   ....[46]....
        /*00f4*/ 	.word	0xffffffff


	//   ....[47]....
        /*00f8*/ 	.word	0xffffffff


	//   ....[48]....
        /*00fc*/ 	.word	0xffffffff


	//   ....[49]....
        /*0100*/ 	.word	0xffffffff


	//   ....[50]....
        /*0104*/ 	.word	0xffffffff


	//----- nvinfo : EIATTR_COOP_GROUP_INSTR_OFFSETS
	.align		4
.L_2651:
        /*0108*/ 	.byte	0x04, 0x28
        /*010a*/ 	.short	(.L_2653 - .L_2652)


	//   ....[0]....
.L_2652:
        /*010c*/ 	.word	0x00001230


	//   ....[1]....
        /*0110*/ 	.word	0x00001800


	//   ....[2]....
        /*0114*/ 	.word	0x00001d40


	//   ....[3]....
        /*0118*/ 	.word	0x00004fb0


	//   ....[4]....
        /*011c*/ 	.word	0x00005820


	//   ....[5]....
        /*0120*/ 	.word	0x00005f50


	//   ....[6]....
        /*0124*/ 	.word	0x00005f60


	//   ....[7]....
        /*0128*/ 	.word	0x00005f90


	//   ....[8]....
        /*012c*/ 	.word	0x00005fb0


	//   ....[9]....
        /*0130*/ 	.word	0x00005fe0


	//   ....[10]....
        /*0134*/ 	.word	0x00006000


	//   ....[11]....
        /*0138*/ 	.word	0x00006030


	//   ....[12]....
        /*013c*/ 	.word	0x00006050


	//   ....[13]....
        /*0140*/ 	.word	0x000060c0


	//   ....[14]....
        /*0144*/ 	.word	0x000060d0


	//   ....[15]....
        /*0148*/ 	.word	0x00006130


	//   ....[16]....
        /*014c*/ 	.word	0x00006150


	//   ....[17]....
        /*0150*/ 	.word	0x00006180


	//   ....[18]....
        /*0154*/ 	.word	0x00006540


	//   ....[19]....
        /*0158*/ 	.word	0x00006770


	//   ....[20]....
        /*015c*/ 	.word	0x00006840


	//   ....[21]....
        /*0160*/ 	.word	0x00006870


	//   ....[22]....
        /*0164*/ 	.word	0x00006890


	//   ....[23]....
        /*0168*/ 	.word	0x000068c0


	//   ....[24]....
        /*016c*/ 	.word	0x000068e0


	//   ....[25]....
        /*0170*/ 	.word	0x00006910


	//   ....[26]....
        /*0174*/ 	.word	0x00006930


	//   ....[27]....
        /*0178*/ 	.word	0x00006940


	//   ....[28]....
        /*017c*/ 	.word	0x00006970


	//   ....[29]....
        /*0180*/ 	.word	0x00006990


	//   ....[30]....
        /*0184*/ 	.word	0x000069a0


	//   ....[31]....
        /*0188*/ 	.word	0x000069b0


	//   ....[32]....
        /*018c*/ 	.word	0x000069d0


	//   ....[33]....
        /*0190*/ 	.word	0x00008240


	//   ....[34]....
        /*0194*/ 	.word	0x00008360


	//   ....[35]....
        /*0198*/ 	.word	0x00008460


	//   ....[36]....
        /*019c*/ 	.word	0x00008560


	//   ....[37]....
        /*01a0*/ 	.word	0x00008670


	//   ....[38]....
        /*01a4*/ 	.word	0x00008da0


	//   ....[39]....
        /*01a8*/ 	.word	0x00009570


	//   ....[40]....
        /*01ac*/ 	.word	0x0000a110


	//   ....[41]....
        /*01b0*/ 	.word	0x0000a710


	//   ....[42]....
        /*01b4*/ 	.word	0x0000a760


	//   ....[43]....
        /*01b8*/ 	.word	0x0000a790


	//   ....[44]....
        /*01bc*/ 	.word	0x0000a7b0


	//   ....[45]....
        /*01c0*/ 	.word	0x0000a7d0


	//   ....[46]....
        /*01c4*/ 	.word	0x0000a880


	//   ....[47]....
        /*01c8*/ 	.word	0x0000a8d0


	//   ....[48]....
        /*01cc*/ 	.word	0x0000a8f0


	//   ....[49]....
        /*01d0*/ 	.word	0x0000a910


	//   ....[50]....
        /*01d4*/ 	.word	0x0000a930


	//----- nvinfo : EIATTR_EXIT_INSTR_OFFSETS
	.align		4
.L_2653:
        /*01d8*/ 	.byte	0x04, 0x1c
        /*01da*/ 	.short	(.L_2655 - .L_2654)


	//   ....[0]....
.L_2654:
        /*01dc*/ 	.word	0x0000a9f0


	//   ....[1]....
        /*01e0*/ 	.word	0x0000ab30


	//----- nvinfo : EIATTR_MAX_THREADS
	.align		4
.L_2655:
        /*01e4*/ 	.byte	0x04, 0x05
        /*01e6*/ 	.short	(.L_2657 - .L_2656)
.L_2656:
        /*01e8*/ 	.word	0x00000020
        /*01ec*/ 	.word	0x00000001
        /*01f0*/ 	.word	0x00000001


	//----- nvinfo : EIATTR_CRS_STACK_SIZE
	.align		4
.L_2657:
        /*01f4*/ 	.byte	0x04, 0x1e
        /*01f6*/ 	.short	(.L_2659 - .L_2658)
.L_2658:
        /*01f8*/ 	.word	0x00000000
.L_2659:


//--------------------- .nv.info._Z25selective_scan_bwd_kernelI32Selective_Scan_bwd_kernel_traitsILi32ELi16ELb0ELb1ELb1ELb1ELb1EN3c108BFloat16EfEEv12SSMParamsBwd --------------------------
	.section	.nv.info._Z25selective_scan_bwd_kernelI32Selective_Scan_bwd_kernel_traitsILi32ELi16ELb0ELb1ELb1ELb1ELb1EN3c108BFloat16EfEEv12SSMParamsBwd,"",@"SHT_CUDA_INFO"
	.sectionflags	@""
	.align	4


	//----- nvinfo : EIATTR_CUDA_API_VERSION
	.align		4
        /*0000*/ 	.byte	0x04, 0x37
        /*0002*/ 	.short	(.L_2661 - .L_2660)
.L_2660:
        /*0004*/ 	.word	0x00000082


	//----- nvinfo : EIATTR_SW2861232_WAR
	.align		4
.L_2661:
        /*0008*/ 	.byte	0x01, 0x35
	.zero		2


	//----- nvinfo : EIATTR_PARAM_CBANK
	.align		4
        /*000c*/ 	.byte	0x04, 0x0a
        /*000e*/ 	.short	(.L_2663 - .L_2662)
	.align		4
.L_2662:
        /*0010*/ 	.word	index@(.nv.constant0._Z25selective_scan_bwd_kernelI32Selective_Scan_bwd_kernel_traitsILi32ELi16ELb0ELb1ELb1ELb1ELb1EN3c108BFloat16EfEEv12SSMParamsBwd)
        /*0014*/ 	.short	0x0160
        /*0016*/ 	.short	0x01f0


	//----- nvinfo : EIATTR_CBANK_PARAM_SIZE
	.align		4
.L_2663:
        /*0018*/ 	.byte	0x03, 0x19
        /*001a*/ 	.short	0x01f0


	//----- nvinfo : EIATTR_KPARAM_INFO
	.align		4
        /*001c*/ 	.byte	0x04, 0x17
        /*001e*/ 	.short	(.L_2665 - .L_2664)
.L_2664:
        /*0020*/ 	.word	0x00000000
        /*0024*/ 	.short	0x0000
        /*0026*/ 	.short	0x0000
        /*0028*/ 	.byte	0x00, 0xf0, 0xc1, 0x07


	//----- nvinfo : EIATTR_MAXREG_COUNT
	.align		4
.L_2665:
        /*002c*/ 	.byte	0x03, 0x1b
        /*002e*/ 	.short	0x00ff


	//----- nvinfo : EIATTR_NUM_BARRIERS
	.align		4
        /*0030*/ 	.byte	0x02, 0x4c
        /*0032*/ 	.byte	0x01
	.zero		1


	//----- nvinfo : EIATTR_MERCURY_ISA_VERSION
	.align		4
        /*0034*/ 	.byte	0x03, 0x5f
        /*0036*/ 	.short	0x0000


	//----- nvinfo : EIATTR_COOP_GROUP_MASK_REGIDS
	.align		4
        /*0038*/ 	.byte	0x04, 0x29
        /*003a*/ 	.short	(.L_2667 - .L_2666)


	//   ....[0]....
.L_2666:
        /*003c*/ 	.word	0xffffffff


	//   ....[1]....
        /*0040*/ 	.word	0xffffffff


	//   ....[2]....
        /*0044*/ 	.word	0xffffffff


	//   ....[3]....
        /*0048*/ 	.word	0xffffffff


	//   ....[4]....
        /*004c*/ 	.word	0xffffffff


	//   ....[5]....
        /*0050*/ 	.word	0xffffffff


	//   ....[6]....
        /*0054*/ 	.word	0xffffffff


	//   ....[7]....
        /*0058*/ 	.word	0xffffffff


	//   ....[8]....
        /*005c*/ 	.word	0xffffffff


	//   ....[9]....
        /*0060*/ 	.word	0xffffffff


	//   ....[10]....
        /*0064*/ 	.word	0xffffffff


	//   ....[11]....
        /*0068*/ 	.word	0xffffffff


	//   ....[12]....
        /*006c*/ 	.word	0xffffffff


	//   ....[13]....
        /*0070*/ 	.word	0xffffffff


	//   ....[14]....
        /*0074*/ 	.word	0xffffffff


	//   ....[15]....
        /*0078*/ 	.word	0xffffffff


	//   ....[16]....
        /*007c*/ 	.word	0xffffffff


	//   ....[17]....
        /*0080*/ 	.word	0xffffffff


	//   ....[18]....
        /*0084*/ 	.word	0xffffffff


	//   ....[19]....
        /*0088*/ 	.word	0xffffffff


	//   ....[20]....
        /*008c*/ 	.word	0xffffffff


	//   ....[21]....
        /*0090*/ 	.word	0xffffffff


	//   ....[22]....
        /*0094*/ 	.word	0xffffffff


	//   ....[23]....
        /*0098*/ 	.word	0xffffffff


	//   ....[24]....
        /*009c*/ 	.word	0xffffffff


	//   ....[25]....
        /*00a0*/ 	.word	0xffffffff


	//   ....[26]....
        /*00a4*/ 	.word	0xffffffff


	//   ....[27]....
        /*00a8*/ 	.word	0xffffffff


	//   ....[28]....
        /*00ac*/ 	.word	0xffffffff


	//   ....[29]....
        /*00b0*/ 	.word	0xffffffff


	//   ....[30]....
        /*00b4*/ 	.word	0xffffffff


	//   ....[31]....
        /*00b8*/ 	.word	0xffffffff


	//   ....[32]....
        /*00bc*/ 	.word	0xffffffff


	//   ....[33]....
        /*00c0*/ 	.word	0xffffffff


	//   ....[34]....
        /*00c4*/ 	.word	0xffffffff


	//   ....[35]....
        /*00c8*/ 	.word	0xffffffff


	//   ....[36]....
        /*00cc*/ 	.word	0xffffffff


	//   ....[37]....
        /*00d0*/ 	.word	0xffffffff


	//   ....[38]....
        /*00d4*/ 	.word	0xffffffff


	//   ....[39]....
        /*00d8*/ 	.word	0xffffffff


	//   ....[40]....
        /*00dc*/ 	.word	0xffffffff


	//   ....[41]....
        /*00e0*/ 	.word	0xffffffff


	//   ....[42]....
        /*00e4*/ 	.word	0xffffffff


	//   ....[43]....
        /*00e8*/ 	.word	0xffffffff


	//   ....[44]....
        /*00ec*/ 	.word	0xffffffff


	//   ....[45]....
        /*00f0*/ 	.word	0xffffffff


	//   ....[46]....
        /*00f4*/ 	.word	0xffffffff


	//   ....[47]....
        /*00f8*/ 	.word	0xffffffff


	//   ....[48]....
        /*00fc*/ 	.word	0xffffffff


	//   ....[49]....
        /*0100*/ 	.word	0xffffffff


	//   ....[50]....
        /*0104*/ 	.word	0xffffffff


	//   ....[51]....
        /*0108*/ 	.word	0xffffffff


	//   ....[52]....
        /*010c*/ 	.word	0xffffffff


	//   ....[53]....
        /*0110*/ 	.word	0xffffffff


	//   ....[54]....
        /*0114*/ 	.word	0xffffffff


	//----- nvinfo : EIATTR_COOP_GROUP_INSTR_OFFSETS
	.align		4
.L_2667:
        /*0118*/ 	.byte	0x04, 0x28
        /*011a*/ 	.short	(.L_2669 - .L_2668)


	//   ....[0]....
.L_2668:
        /*011c*/ 	.word	0x00001470


	//   ....[1]....
        /*0120*/ 	.word	0x00001a30


	//   ....[2]....
        /*0124*/ 	.word	0x00001f70


	//   ....[3]....
        /*0128*/ 	.word	0x00004cc0


	//   ....[4]....
        /*012c*/ 	.word	0x00005420


	//   ....[5]....
        /*0130*/ 	.word	0x00006000


	//   ....[6]....
        /*0134*/ 	.word	0x00006b10


	//   ....[7]....
        /*0138*/ 	.word	0x00007c00


	//   ....[8]....
        /*013c*/ 	.word	0x00008610


	//   ....[9]....
        /*0140*/ 	.word	0x00009010


	//   ....[10]....
        /*0144*/ 	.word	0x000092a0


	//   ....[11]....
        /*0148*/ 	.word	0x00009340


	//   ....[12]....
        /*014c*/ 	.word	0x00009350


	//   ....[13]....
        /*0150*/ 	.word	0x000093a0


	//   ....[14]....
        /*0154*/ 	.word	0x000093b0


	//   ....[15]....
        /*0158*/ 	.word	0x000093e0


	//   ....[16]....
        /*015c*/ 	.word	0x00009400


	//   ....[17]....
        /*0160*/ 	.word	0x00009430


	//   ....[18]....
        /*0164*/ 	.word	0x00009450


	//   ....[19]....
        /*0168*/ 	.word	0x00009480


	//   ....[20]....
        /*016c*/ 	.word	0x000094a0


	//   ....[21]....
        /*0170*/ 	.word	0x000094d0


	//   ....[22]....
        /*0174*/ 	.word	0x000094f0


	//   ....[23]....
        /*0178*/ 	.word	0x00009530


	//   ....[24]....
        /*017c*/ 	.word	0x00009550


	//   ....[25]....
        /*0180*/ 	.word	0x000095b0


	//   ....[26]....
        /*0184*/ 	.word	0x000095c0


	//   ....[27]....
        /*0188*/ 	.word	0x00009610


	//   ....[28]....
        /*018c*/ 	.word	0x00009620


	//   ....[29]....
        /*0190*/ 	.word	0x00009640


	//   ....[30]....
        /*0194*/ 	.word	0x00009670


	//   ....[31]....
        /*0198*/ 	.word	0x00009680


	//   ....[32]....
        /*019c*/ 	.word	0x000096b0


	//   ....[33]....
        /*01a0*/ 	.word	0x000096c0


	//   ....[34]....
        /*01a4*/ 	.word	0x000096d0


	//   ....[35]....
        /*01a8*/ 	.word	0x000096f0


	//   ....[36]....
        /*01ac*/ 	.word	0x00009710


	//   ....[37]....
        /*01b0*/ 	.word	0x0000aeb0


	//   ....[38]....
        /*01b4*/ 	.word	0x0000afd0


	//   ....[39]....
        /*01b8*/ 	.word	0x0000b0d0


	//   ....[40]....
        /*01bc*/ 	.word	0x0000b1d0


	//   ....[41]....
        /*01c0*/ 	.word	0x0000b2e0


	//   ....[42]....
        /*01c4*/ 	.word	0x0000bb10


	//   ....[43]....
        /*01c8*/ 	.word	0x0000c330


	//   ....[44]....
        /*01cc*/ 	.word	0x0000cf20


	//   ....[45]....
        /*01d0*/ 	.word	0x0000d580


	//   ....[46]....
        /*01d4*/ 	.word	0x0000d5d0


	//   ....[47]....
        /*01d8*/ 	.word	0x0000d600


	//   ....[48]....
        /*01dc*/ 	.word	0x0000d620


	//   ....[49]....
        /*01e0*/ 	.word	0x0000d640


	//   ....[50]....
        /*01e4*/ 	.word	0x0000d710


	//   ....[51]....
        /*01e8*/ 	.word	0x0000d760


	//   ....[52]....
        /*01ec*/ 	.word	0x0000d780


	//   ....[53]....
        /*01f0*/ 	.word	0x0000d7a0


	//   ....[54]....
        /*01f4*/ 	.word	0x0000d7c0


	//----- nvinfo : EIATTR_EXIT_INSTR_OFFSETS
	.align		4
.L_2669:
        /*01f8*/ 	.byte	0x04, 0x1c
        /*01fa*/ 	.short	(.L_2671 - .L_2670)


	//   ....[0]....
.L_2670:
        /*01fc*/ 	.word	0x0000d8a0


	//   ....[1]....
        /*0200*/ 	.word	0x0000da10


	//----- nvinfo : EIATTR_MAX_THREADS
	.align		4
.L_2671:
        /*0204*/ 	.byte	0x04, 0x05
        /*0206*/ 	.short	(.L_2673 - .L_2672)
.L_2672:
        /*0208*/ 	.word	0x00000020
        /*020c*/ 	.word	0x00000001
        /*0210*/ 	.word	0x00000001


	//----- nvinfo : EIATTR_CRS_STACK_SIZE
	.align		4
.L_2673:
        /*0214*/ 	.byte	0x04, 0x1e
        /*0216*/ 	.short	(.L_2675 - .L_2674)
.L_2674:
        /*0218*/ 	.word	0x00000000
.L_2675:


//--------------------- .nv.info._Z25selective_scan_bwd_kernelI32Selective_Scan_bwd_kernel_traitsILi32ELi16ELb1ELb0ELb0ELb0ELb0EN3c108BFloat16EfEEv12SSMParamsBwd --------------------------
	.section	.nv.info._Z25selective_scan_bwd_kernelI32Selective_Scan_bwd_kernel_traitsILi32ELi16ELb1ELb0ELb0ELb0ELb0EN3c108BFloat16EfEEv12SSMParamsBwd,"",@"SHT_CUDA_INFO"
	.sectionflags	@""
	.align	4


	//----- nvinfo : EIATTR_CUDA_API_VERSION
	.align		4
        /*0000*/ 	.byte	0x04, 0x37
        /*0002*/ 	.short	(.L_2677 - .L_2676)
.L_2676:
        /*0004*/ 	.word	0x00000082


	//----- nvinfo : EIATTR_SW2861232_WAR
	.align		4
.L_2677:
        /*0008*/ 	.byte	0x01, 0x35
	.zero		2


	//----- nvinfo : EIATTR_PARAM_CBANK
	.align		4
        /*000c*/ 	.byte	0x04, 0x0a
        /*000e*/ 	.short	(.L_2679 - .L_2678)
	.align		4
.L_2678:
        /*0010*/ 	.word	index@(.nv.constant0._Z25selective_scan_bwd_kernelI32Selective_Scan_bwd_kernel_traitsILi32ELi16ELb1ELb0ELb0ELb0ELb0EN3c108BFloat16EfEEv12SSMParamsBwd)
        /*0014*/ 	.short	0x0160
        /*0016*/ 	.short	0x01f0


	//----- nvinfo : EIATTR_CBANK_PARAM_SIZE
	.align		4
.L_2679:
        /*0018*/ 	.byte	0x03, 0x19
        /*001a*/ 	.short	0x01f0


	//----- nvinfo : EIATTR_KPARAM_INFO
	.align		4
        /*001c*/ 	.byte	0x04, 0x17
        /*001e*/ 	.short	(.L_2681 - .L_2680)
.L_2680:
        /*0020*/ 	.word	0x00000000
        /*0024*/ 	.short	0x0000
        /*0026*/ 	.short	0x0000
        /*0028*/ 	.byte	0x00, 0xf0, 0xc1, 0x07


	//----- nvinfo : EIATTR_MAXREG_COUNT
	.align		4
.L_2681:
        /*002c*/ 	.byte	0x03, 0x1b
        /*002e*/ 	.short	0x00ff


	//----- nvinfo : EIATTR_NUM_BARRIERS
	.align		4
        /*0030*/ 	.byte	0x02, 0x4c
        /*0032*/ 	.byte	0x01
	.zero		1


	//----- nvinfo : EIATTR_MERCURY_ISA_VERSION
	.align		4
        /*0034*/ 	.byte	0x03, 0x5f
        /*0036*/ 	.short	0x0000


	//----- nvinfo : EIATTR_COOP_GROUP_MASK_REGIDS
	.align		4
        /*0038*/ 	.byte	0x04, 0x29
        /*003a*/ 	.short	(.L_2683 - .L_2682)


	//   ....[0]....
.L_2682:
        /*003c*/ 	.word	0xffffffff


	//   ....[1]....
        /*0040*/ 	.word	0xffffffff


	//   ....[2]....
        /*0044*/ 	.word	0xffffffff


	//   ....[3]....
        /*0048*/ 	.word	0xffffffff


	//   ....[4]....
        /*004c*/ 	.word	0xffffffff


	//   ....[5]....
        /*0050*/ 	.word	0xffffffff


	//   ....[6]....
        /*0054*/ 	.word	0xffffffff


	//   ....[7]....
        /*0058*/ 	.word	0xffffffff


	//   ....[8]....
        /*005c*/ 	.word	0xffffffff


	//   ....[9]....
        /*0060*/ 	.word	0xffffffff


	//   ....[10]....
        /*0064*/ 	.word	0xffffffff


	//   ....[11]....
        /*0068*/ 	.word	0xffffffff


	//   ....[12]....
        /*006c*/ 	.word	0xffffffff


	//   ....[13]....
        /*0070*/ 	.word	0xffffffff


	//   ....[14]....
        /*0074*/ 	.word	0xffffffff


	//   ....[15]....
        /*0078*/ 	.word	0xffffffff


	//   ....[16]....
        /*007c*/ 	.word	0xffffffff


	//   ....[17]....
        /*0080*/ 	.word	0xffffffff


	//   ....[18]....
        /*0084*/ 	.word	0xffffffff


	//   ....[19]....
        /*0088*/ 	.word	0xffffffff


	//   ....[20]....
        /*008c*/ 	.word	0xffffffff


	//   ....[21]....
        /*0090*/ 	.word	0xffffffff


	//   ....[22]....
        /*0094*/ 	.word	0xffffffff


	//   ....[23]....
        /*0098*/ 	.word	0xffffffff


	//   ....[24]....
        /*009c*/ 	.word	0xffffffff


	//   ....[25]....
        /*00a0*/ 	.word	0xffffffff


	//   ....[26]....
        /*00a4*/ 	.word	0xffffffff


	//   ....[27]....
        /*00a8*/ 	.word	0xffffffff


	//   ....[28]....
        /*00ac*/ 	.word	0xffffffff


	//   ....[29]....
        /*00b0*/ 	.word	0xffffffff


	//   ....[30]....
        /*00b4*/ 	.word	0xffffffff


	//   ....[31]....
        /*00b8*/ 	.word	0xffffffff


	//   ....[32]....
        /*00bc*/ 	.word	0xffffffff


	//   ....[33]....
        /*00c0*/ 	.word	0xffffffff


	//   ....[34]....
        /*00c4*/ 	.word	0xffffffff


	//   ....[35]....
        /*00c8*/ 	.word	0xffffffff


	//   ....[36]....
        /*00cc*/ 	.word	0xffffffff


	//   ....[37]....
        /*00d0*/ 	.word	0xffffffff


	//   ....[38]....
        /*00d4*/ 	.word	0xffffffff


	//   ....[39]....
        /*00d8*/ 	.word	0xffffffff


	//   ....[40]....
        /*00dc*/ 	.word	0xffffffff


	//   ....[41]....
        /*00e0*/ 	.word	0xffffffff


	//   ....[42]....
        /*00e4*/ 	.word	0xffffffff


	//   ....[43]....
        /*00e8*/ 	.word	0xffffffff


	//   ....[44]....
        /*00ec*/ 	.word	0xffffffff


	//   ....[45]....
        /*00f0*/ 	.word	0xffffffff


	//   ....[46]....
        /*00f4*/ 	.word	0xffffffff


	//   ....[47]....
        /*00f8*/ 	.word	0xffffffff


	//   ....[48]....
        /*00fc*/ 	.word	0xffffffff


	//   ....[49]....
        /*0100*/ 	.word	0xffffffff


	//   ....[50]....
        /*0104*/ 	.word	0xffffffff


	//   ....[51]....
        /*0108*/ 	.word	0xffffffff


	//   ....[52]....
        /*010c*/ 	.word	0xffffffff


	//----- nvinfo : EIATTR_COOP_GROUP_INSTR_OFFSETS
	.align		4
.L_2683:
        /*0110*/ 	.byte	0x04, 0x28
        /*0112*/ 	.short	(.L_2685 - .L_2684)


	//   ....[0]....
.L_2684:
        /*0114*/ 	.word	0x000005f0


	//   ....[1]....
        /*0118*/ 	.word	0x00000680


	//   ....[2]....
        /*011c*/ 	.word	0x000008b0


	//   ....[3]....
        /*0120*/ 	.word	0x00001bb0


	//   ....[4]....
        /*0124*/ 	.word	0x00001be0


	//   ....[5]....
        /*0128*/ 	.word	0x00001c20


	//   ....[6]....
        /*012c*/ 	.word	0x00001c30


	//   ....[7]....
        /*0130*/ 	.word	0x00001c60


	//   ....[8]....
        /*0134*/ 	.word	0x00001c80


	//   ....[9]....
        /*0138*/ 	.word	0x00001cb0


	//   ....[10]....
        /*013c*/ 	.word	0x00001cd0


	//   ....[11]....
        /*0140*/ 	.word	0x00001d00


	//   ....[12]....
        /*0144*/ 	.word	0x00001d20


	//   ....[13]....
        /*0148*/ 	.word	0x00001d50


	//   ....[14]....
        /*014c*/ 	.word	0x00001d70


	//   ....[15]....
        /*0150*/ 	.word	0x00001da0


	//   ....[16]....
        /*0154*/ 	.word	0x00001db0


	//   ....[17]....
        /*0158*/ 	.word	0x00001df0


	//   ....[18]....
        /*015c*/ 	.word	0x00001e20


	//   ....[19]....
        /*0160*/ 	.word	0x00001e80


	//   ....[20]....
        /*0164*/ 	.word	0x00001e90


	//   ....[21]....
        /*0168*/ 	.word	0x00001ec0


	//   ....[22]....
        /*016c*/ 	.word	0x00001ee0


	//   ....[23]....
        /*0170*/ 	.word	0x00001f10


	//   ....[24]....
        /*0174*/ 	.word	0x00001f20


	//   ....[25]....
        /*0178*/ 	.word	0x00001f40


	//   ....[26]....
        /*017c*/ 	.word	0x00001f70


	//   ....[27]....
        /*0180*/ 	.word	0x00001f80


	//   ....[28]....
        /*0184*/ 	.word	0x00001f90


	//   ....[29]....
        /*0188*/ 	.word	0x00001fa0


	//   ....[30]....
        /*018c*/ 	.word	0x00001fb0


	//   ....[31]....
        /*0190*/ 	.word	0x00002610


	//   ....[32]....
        /*0194*/ 	.word	0x00002640


	//   ....[33]....
        /*0198*/ 	.word	0x00002730


	//   ....[34]....
        /*019c*/ 	.word	0x00002760


	//   ....[35]....
        /*01a0*/ 	.word	0x00002840


	//   ....[36]....
        /*01a4*/ 	.word	0x00002870


	//   ....[37]....
        /*01a8*/ 	.word	0x00002950


	//   ....[38]....
        /*01ac*/ 	.word	0x00002980


	//   ....[39]....
        /*01b0*/ 	.word	0x00002a60


	//   ....[40]....
        /*01b4*/ 	.word	0x00002a90


	//   ....[41]....
        /*01b8*/ 	.word	0x00003020


	//   ....[42]....
        /*01bc*/ 	.word	0x00003320


	//   ....[43]....
        /*01c0*/ 	.word	0x00003450


	//   ....[44]....
        /*01c4*/ 	.word	0x000034a0


	//   ....[45]....
        /*01c8*/ 	.word	0x000034d0


	//   ....[46]....
        /*01cc*/ 	.word	0x000034f0


	//   ....[47]....
        /*01d0*/ 	.word	0x00003510


	//   ....[48]....
        /*01d4*/ 	.word	0x000035c0


	//   ....[49]....
        /*01d8*/ 	.word	0x00003610


	//   ....[50]....
        /*01dc*/ 	.word	0x00003630


	//   ....[51]....
        /*01e0*/ 	.word	0x00003650


	//   ....[52]....
        /*01e4*/ 	.word	0x00003670


	//----- nvinfo : EIATTR_EXIT_INSTR_OFFSETS
	.align		4
.L_2685:
        /*01e8*/ 	.byte	0x04, 0x1c
        /*01ea*/ 	.short	(.L_2687 - .L_2686)


	//   ....[0]....
.L_2686:
        /*01ec*/ 	.word	0x00003730


	//   ....[1]....
        /*01f0*/ 	.word	0x00003be0


	//----- nvinfo : EIATTR_MAX_THREADS
	.align		4
.L_2687:
        /*01f4*/ 	.byte	0x04, 0x05
        /*01f6*/ 	.short	(.L_2689 - .L_2688)
.L_2688:
        /*01f8*/ 	.word	0x00000020
        /*01fc*/ 	.word	0x00000001
        /*0200*/ 	.word	0x00000001


	//----- nvinfo : EIATTR_CRS_STACK_SIZE
	.align		4
.L_2689:
        /*0204*/ 	.byte	0x04, 0x1e
        /*0206*/ 	.short	(.L_2691 - .L_2690)
.L_2690:
        /*0208*/ 	.word	0x00000000
.L_2691:


//--------------------- .nv.info._Z25selective_scan_bwd_kernelI32Selective_Scan_bwd_kernel_traitsILi32ELi16ELb1ELb0ELb0ELb0ELb1EN3c108BFloat16EfEEv12SSMParamsBwd --------------------------
	.section	.nv.info._Z25selective_scan_bwd_kernelI32Selective_Scan_bwd_kernel_traitsILi32ELi16ELb1ELb0ELb0ELb0ELb1EN3c108BFloat16EfEEv12SSMParamsBwd,"",@"SHT_CUDA_INFO"
	.sectionflags	@""
	.align	4


	//----- nvinfo : EIATTR_CUDA_API_VERSION
	.align		4
        /*0000*/ 	.byte	0x04, 0x37
        /*0002*/ 	.short	(.L_2693 - .L_2692)
.L_2692:
        /*0004*/ 	.word	0x00000082


	//----- nvinfo : EIATTR_SW2861232_WAR
	.align		4
.L_2693:
        /*0008*/ 	.byte	0x01, 0x35
	.zero		2


	//----- nvinfo : EIATTR_PARAM_CBANK
	.align		4
        /*000c*/ 	.byte	0x04, 0x0a
        /*000e*/ 	.short	(.L_2695 - .L_2694)
	.align		4
.L_2694:
        /*0010*/ 	.word	index@(.nv.constant0._Z25selective_scan_bwd_kernelI32Selective_Scan_bwd_kernel_traitsILi32ELi16ELb1ELb0ELb0ELb0ELb1EN3c108BFloat16EfEEv12SSMParamsBwd)
        /*0014*/ 	.short	0x0160
        /*0016*/ 	.short	0x01f0


	//----- nvinfo : EIATTR_CBANK_PARAM_SIZE
	.align		4
.L_2695:
        /*0018*/ 	.byte	0x03, 0x19
        /*001a*/ 	.short	0x01f0


	//----- nvinfo : EIATTR_KPARAM_INFO
	.align		4
        /*001c*/ 	.byte	0x04, 0x17
        /*001e*/ 	.short	(.L_2697 - .L_2696)
.L_2696:
        /*0020*/ 	.word	0x00000000
        /*0024*/ 	.short	0x0000
        /*0026*/ 	.short	0x0000
        /*0028*/ 	.byte	0x00, 0xf0, 0xc1, 0x07


	//----- nvinfo : EIATTR_MAXREG_COUNT
	.align		4
.L_2697:
        /*002c*/ 	.byte	0x03, 0x1b
        /*002e*/ 	.short	0x00ff


	//----- nvinfo : EIATTR_NUM_BARRIERS
	.align		4
        /*0030*/ 	.byte	0x02, 0x4c
        /*0032*/ 	.byte	0x01
	.zero		1


	//----- nvinfo : EIATTR_MERCURY_ISA_VERSION
	.align		4
        /*0034*/ 	.byte	0x03, 0x5f
        /*0036*/ 	.short	0x0000


	//----- nvinfo : EIATTR_COOP_GROUP_MASK_REGIDS
	.align		4
        /*0038*/ 	.byte	0x04, 0x29
        /*003a*/ 	.short	(.L_2699 - .L_2698)


	//   ....[0]....
.L_2698:
        /*003c*/ 	.word	0xffffffff


	//   ....[1]....
        /*0040*/ 	.word	0xffffffff


	//   ....[2]....
        /*0044*/ 	.word	0xffffffff


	//   ....[3]....
        /*0048*/ 	.word	0xffffffff


	//   ....[4]....
        /*004c*/ 	.word	0xffffffff


	//   ....[5]....
        /*0050*/ 	.word	0xffffffff


	//   ....[6]....
        /*0054*/ 	.word	0xffffffff


	//   ....[7]....
        /*0058*/ 	.word	0xffffffff


	//   ....[8]....
        /*005c*/ 	.word	0xffffffff


	//   ....[9]....
        /*0060*/ 	.word	0xffffffff


	//   ....[10]....
        /*0064*/ 	.word	0xffffffff


	//   ....[11]....
        /*0068*/ 	.word	0xffffffff


	//   ....[12]....
        /*006c*/ 	.word	0xffffffff


	//   ....[13]....
        /*0070*/ 	.word	0xffffffff


	//   ....[14]....
        /*0074*/ 	.word	0xffffffff


	//   ....[15]....
        /*0078*/ 	.word	0xffffffff


	//   ....[16]....
        /*007c*/ 	.word	0xffffffff


	//   ....[17]....
        /*0080*/ 	.word	0xffffffff


	//   ....[18]....
        /*0084*/ 	.word	0xffffffff


	//   ....[19]....
        /*0088*/ 	.word	0xffffffff


	//   ....[20]....
        /*008c*/ 	.word	0xffffffff


	//   ....[21]....
        /*0090*/ 	.word	0xffffffff


	//   ....[22]....
        /*0094*/ 	.word	0xffffffff


	//   ....[23]....
        /*0098*/ 	.word	0xffffffff


	//   ....[24]....
        /*009c*/ 	.word	0xffffffff


	//   ....[25]....
        /*00a0*/ 	.word	0xffffffff


	//   ....[26]....
        /*00a4*/ 	.word	0xffffffff


	//   ....[27]....
        /*00a8*/ 	.word	0xffffffff


	//   ....[28]....
        /*00ac*/ 	.word	0xffffffff


	//   ....[29]....
        /*00b0*/ 	.word	0xffffffff


	//   ....[30]....
        /*00b4*/ 	.word	0xffffffff


	//   ....[31]....
        /*00b8*/ 	.word	0xffffffff


	//   ....[32]....
        /*00bc*/ 	.word	0xffffffff


	//   ....[33]....
        /*00c0*/ 	.word	0xffffffff


	//   ....[34]....
        /*00c4*/ 	.word	0xffffffff


	//   ....[35]....
        /*00c8*/ 	.word	0xffffffff


	//   ....[36]....
        /*00cc*/ 	.word	0xffffffff


	//   ....[37]....
        /*00d0*/ 	.word	0xffffffff


	//   ....[38]....
        /*00d4*/ 	.word	0xffffffff


	//   ....[39]....
        /*00d8*/ 	.word	0xffffffff


	//   ....[40]....
        /*00dc*/ 	.word	0xffffffff


	//   ....[41]....
        /*00e0*/ 	.word	0xffffffff


	//   ....[42]....
        /*00e4*/ 	.word	0xffffffff


	//   ....[43]....
        /*00e8*/ 	.word	0xffffffff


	//   ....[44]....
        /*00ec*/ 	.word	0xffffffff


	//   ....[45]....
        /*00f0*/ 	.word	0xffffffff


	//   ....[46]....
        /*00f4*/ 	.word	0xffffffff


	//   ....[47]....
        /*00f8*/ 	.word	0xffffffff


	//   ....[48]....
        /*00fc*/ 	.word	0xffffffff


	//   ....[49]....
        /*0100*/ 	.word	0xffffffff


	//   ....[50]....
        /*0104*/ 	.word	0xffffffff


	//   ....[51]....
        /*0108*/ 	.word	0xffffffff


	//   ....[52]....
        /*010c*/ 	.word	0xffffffff


	//   ....[53]....
        /*0110*/ 	.word	0xffffffff


	//   ....[54]....
        /*0114*/ 	.word	0xffffffff


	//   ....[55]....
        /*0118*/ 	.word	0xffffffff


	//   ....[56]....
        /*011c*/ 	.word	0xffffffff


	//----- nvinfo : EIATTR_COOP_GROUP_INSTR_OFFSETS
	.align		4
.L_2699:
        /*0120*/ 	.byte	0x04, 0x28
        /*0122*/ 	.short	(.L_2701 - .L_2700)


	//   ....[0]....
.L_2700:
        /*0124*/ 	.word	0x000005d0


	//   ....[1]....
        /*0128*/ 	.word	0x00000660


	//   ....[2]....
        /*012c*/ 	.word	0x000007b0


	//   ....[3]....
        /*0130*/ 	.word	0x000008e0


	//   ....[4]....
        /*0134*/ 	.word	0x00001170


	//   ....[5]....
        /*0138*/ 	.word	0x00001b30


	//   ....[6]....
        /*013c*/ 	.word	0x00001e70


	//   ....[7]....
        /*0140*/ 	.word	0x00002e50


	//   ....[8]....
        /*0144*/ 	.word	0x00002e80


	//   ....[9]....
        /*0148*/ 	.word	0x00002ec0


	//   ....[10]....
        /*014c*/ 	.word	0x00002ed0


	//   ....[11]....
        /*0150*/ 	.word	0x00002f00


	//   ....[12]....
        /*0154*/ 	.word	0x00002f20


	//   ....[13]....
        /*0158*/ 	.word	0x00002f50


	//   ....[14]....
        /*015c*/ 	.word	0x00002f70


	//   ....[15]....
        /*0160*/ 	.word	0x00002fa0


	//   ....[16]....
        /*0164*/ 	.word	0x00002fc0


	//   ....[17]....
        /*0168*/ 	.word	0x00002ff0


	//   ....[18]....
        /*016c*/ 	.word	0x00003010


	//   ....[19]....
        /*0170*/ 	.word	0x00003040


	//   ....[20]....
        /*0174*/ 	.word	0x00003050


	//   ....[21]....
        /*0178*/ 	.word	0x000030a0


	//   ....[22]....
        /*017c*/ 	.word	0x000030c0


	//   ....[23]....
        /*0180*/ 	.word	0x00003120


	//   ....[24]....
        /*0184*/ 	.word	0x00003130


	//   ....[25]....
        /*0188*/ 	.word	0x00003160


	//   ....[26]....
        /*018c*/ 	.word	0x00003180


	//   ....[27]....
        /*0190*/ 	.word	0x000031b0


	//   ....[28]....
        /*0194*/ 	.word	0x000031c0


	//   ....[29]....
        /*0198*/ 	.word	0x000031e0


	//   ....[30]....
        /*019c*/ 	.word	0x00003210


	//   ....[31]....
        /*01a0*/ 	.word	0x00003220


	//   ....[32]....
        /*01a4*/ 	.word	0x00003230


	//   ....[33]....
        /*01a8*/ 	.word	0x00003240


	//   ....[34]....
        /*01ac*/ 	.word	0x00003250


	//   ....[35]....
        /*01b0*/ 	.word	0x000038b0


	//   ....[36]....
        /*01b4*/ 	.word	0x000038e0


	//   ....[37]....
        /*01b8*/ 	.word	0x000039d0


	//   ....[38]....
        /*01bc*/ 	.word	0x00003a00


	//   ....[39]....
        /*01c0*/ 	.word	0x00003ae0


	//   ....[40]....
        /*01c4*/ 	.word	0x00003b10


	//   ....[41]....
        /*01c8*/ 	.word	0x00003bf0


	//   ....[42]....
        /*01cc*/ 	.word	0x00003c20


	//   ....[43]....
        /*01d0*/ 	.word	0x00003d00


	//   ....[44]....
        /*01d4*/ 	.word	0x00003d30


	//   ....[45]....
        /*01d8*/ 	.word	0x00004310


	//   ....[46]....
        /*01dc*/ 	.word	0x000045c0


	//   ....[47]....
        /*01e0*/ 	.word	0x000046c0


	//   ....[48]....
        /*01e4*/ 	.word	0x00004710


	//   ....[49]....
        /*01e8*/ 	.word	0x00004740


	//   ....[50]....
        /*01ec*/ 	.word	0x00004760


	//   ....[51]....
        /*01f0*/ 	.word	0x00004780


	//   ....[52]....
        /*01f4*/ 	.word	0x00004830


	//   ....[53]....
        /*01f8*/ 	.word	0x00004880


	//   ....[54]....
        /*01fc*/ 	.word	0x000048a0


	//   ....[55]....
        /*0200*/ 	.word	0x000048c0


	//   ....[56]....
        /*0204*/ 	.word	0x000048e0


	//----- nvinfo : EIATTR_EXIT_INSTR_OFFSETS
	.align		4
.L_2701:
        /*0208*/ 	.byte	0x04, 0x1c
        /*020a*/ 	.short	(.L_2703 - .L_2702)


	//   ....[0]....
.L_2702:
        /*020c*/ 	.word	0x000049a0


	//   ....[1]....
        /*0210*/ 	.word	0x00004e50


	//----- nvinfo : EIATTR_MAX_THREADS
	.align		4
.L_2703:
        /*0214*/ 	.byte	0x04, 0x05
        /*0216*/ 	.short	(.L_2705 - .L_2704)
.L_2704:
        /*0218*/ 	.word	0x00000020
        /*021c*/ 	.word	0x00000001
        /*0220*/ 	.word	0x00000001


	//----- nvinfo : EIATTR_CRS_STACK_SIZE
	.align		4
.L_2705:
        /*0224*/ 	.byte	0x04, 0x1e
        /*0226*/ 	.short	(.L_2707 - .L_2706)
.L_2706:
        /*0228*/ 	.word	0x00000000
.L_2707:


//--------------------- .nv.info._Z25selective_scan_bwd_kernelI32Selective_Scan_bwd_kernel_traitsILi32ELi16ELb1ELb0ELb0ELb1ELb0EN3c108BFloat16EfEEv12SSMParamsBwd --------------------------
	.section	.nv.info._Z25selective_scan_bwd_kernelI32Selective_Scan_bwd_kernel_traitsILi32ELi16ELb1ELb0ELb0ELb1ELb0EN3c108BFloat16EfEEv12SSMParamsBwd,"",@"SHT_CUDA_INFO"
	.sectionflags	@""
	.align	4


	//----- nvinfo : EIATTR_CUDA_API_VERSION
	.align		4
        /*0000*/ 	.byte	0x04, 0x37
        /*0002*/ 	.short	(.L_2709 - .L_2708)
.L_2708:
        /*0004*/ 	.word	0x00000082


	//----- nvinfo : EIATTR_SW2861232_WAR
	.align		4
.L_2709:
        /*0008*/ 	.byte	0x01, 0x35
	.zero		2


	//----- nvinfo : EIATTR_PARAM_CBANK
	.align		4
        /*000c*/ 	.byte	0x04, 0x0a
        /*000e*/ 	.short	(.L_2711 - .L_2710)
	.align		4
.L_2710:
        /*0010*/ 	.word	index@(.nv.constant0._Z25selective_scan_bwd_kernelI32Selective_Scan_bwd_kernel_traitsILi32ELi16ELb1ELb0ELb0ELb1ELb0EN3c108BFloat16EfEEv12SSMParamsBwd)
        /*0014*/ 	.short	0x0160
        /*0016*/ 	.short	0x01f0


	//----- nvinfo : EIATTR_CBANK_PARAM_SIZE
	.align		4
.L_2711:
        /*0018*/ 	.byte	0x03, 0x19
        /*001a*/ 	.short	0x01f0


	//----- nvinfo : EIATTR_KPARAM_INFO
	.align		4
        /*001c*/ 	.byte	0x04, 0x17
        /*001e*/ 	.short	(.L_2713 - .L_2712)
.L_2712:
        /*0020*/ 	.word	0x00000000
        /*0024*/ 	.short	0x0000
        /*0026*/ 	.short	0x0000
        /*0028*/ 	.byte	0x00, 0xf0, 0xc1, 0x07


	//----- nvinfo : EIATTR_MAXREG_COUNT
	.align		4
.L_2713:
        /*002c*/ 	.byte	0x03, 0x1b
        /*002e*/ 	.short	0x00ff


	//----- nvinfo : EIATTR_NUM_BARRIERS
	.align		4
        /*0030*/ 	.byte	0x02, 0x4c
        /*0032*/ 	.byte	0x01
	.zero		1


	//----- nvinfo : EIATTR_MERCURY_ISA_VERSION
	.align		4
        /*0034*/ 	.byte	0x03, 0x5f
        /*0036*/ 	.short	0x0000


	//----- nvinfo : EIATTR_COOP_GROUP_MASK_REGIDS
	.align		4
        /*0038*/ 	.byte	0x04, 0x29
        /*003a*/ 	.short	(.L_2715 - .L_2714)


	//   ....[0]....
.L_2714:
        /*003c*/ 	.word	0xffffffff


	//   ....[1]....
        /*0040*/ 	.word	0xffffffff


	//   ....[2]....
        /*0044*/ 	.word	0xffffffff


	//   ....[3]....
        /*0048*/ 	.word	0xffffffff


	//   ....[4]....
        /*004c*/ 	.word	0xffffffff


	//   ....[5]....
        /*0050*/ 	.word	0xffffffff


	//   ....[6]....
        /*0054*/ 	.word	0xffffffff


	//   ....[7]....
        /*0058*/ 	.word	0xffffffff


	//   ....[8]....
        /*005c*/ 	.word	0xffffffff


	//   ....[9]....
        /*0060*/ 	.word	0xffffffff


	//   ....[10]....
        /*0064*/ 	.word	0xffffffff


	//   ....[11]....
        /*0068*/ 	.word	0xffffffff


	//   ....[12]....
        /*006c*/ 	.word	0xffffffff


	//   ....[13]....
        /*0070*/ 	.word	0xffffffff


	//   ....[14]....
        /*0074*/ 	.word	0xffffffff


	//   ....[15]....
        /*0078*/ 	.word	0xffffffff


	//   ....[16]....
        /*007c*/ 	.word	0xffffffff


	//   ....[17]....
        /*0080*/ 	.word	0xffffffff


	//   ....[18]....
        /*0084*/ 	.word	0xffffffff


	//   ....[19]....
        /*0088*/ 	.word	0xffffffff


	//   ....[20]....
        /*008c*/ 	.word	0xffffffff


	//   ....[21]....
        /*0090*/ 	.word	0xffffffff


	//   ....[22]....
        /*0094*/ 	.word	0xffffffff


	//   ....[23]....
        /*0098*/ 	.word	0xffffffff


	//   ....[24]....
        /*009c*/ 	.word	0xffffffff


	//   ....[25]....
        /*00a0*/ 	.word	0xffffffff


	//   ....[26]....
        /*00a4*/ 	.word	0xffffffff


	//   ....[27]....
        /*00a8*/ 	.word	0xffffffff


	//   ....[28]....
        /*00ac*/ 	.word	0xffffffff


	//   ....[29]....
        /*00b0*/ 	.word	0xffffffff


	//   ....[30]....
        /*00b4*/ 	.word	0xffffffff


	//   ....[31]....
        /*00b8*/ 	.word	0xffffffff


	//   ....[32]....
        /*00bc*/ 	.word	0xffffffff


	//   ....[33]....
        /*00c0*/ 	.word	0xffffffff


	//   ....[34]....
        /*00c4*/ 	.word	0xffffffff


	//   ....[35]....
        /*00c8*/ 	.word	0xffffffff


	//   ....[36]....
        /*00cc*/ 	.word	0xffffffff


	//   ....[37]....
        /*00d0*/ 	.word	0xffffffff


	//   ....[38]....
        /*00d4*/ 	.word	0xffffffff


	//   ....[39]....
        /*00d8*/ 	.word	0xffffffff


	//   ....[40]....
        /*00dc*/ 	.word	0xffffffff


	//   ....[41]....
        /*00e0*/ 	.word	0xffffffff


	//   ....[42]....
        /*00e4*/ 	.word	0xffffffff


	//   ....[43]....
        /*00e8*/ 	.word	0xffffffff


	//   ....[44]....
        /*00ec*/ 	.word	0xffffffff


	//   ....[45]....
        /*00f0*/ 	.word	0xffffffff


	//   ....[46]....
        /*00f4*/ 	.word	0xffffffff


	//   ....[47]....
        /*00f8*/ 	.word	0xffffffff


	//   ....[48]....
        /*00fc*/ 	.word	0xffffffff


	//   ....[49]....
        /*0100*/ 	.word	0xffffffff


	//   ....[50]....
        /*0104*/ 	.word	0xffffffff


	//   ....[51]....
        /*0108*/ 	.word	0xffffffff


	//   ....[52]....
        /*010c*/ 	.word	0xffffffff


	//   ....[53]....
        /*0110*/ 	.word	0xffffffff


	//----- nvinfo : EIATTR_COOP_GROUP_INSTR_OFFSETS
	.align		4
.L_2715:
        /*0114*/ 	.byte	0x04, 0x28
        /*0116*/ 	.short	(.L_2717 - .L_2716)


	//   ....[0]....
.L_2716:
        /*0118*/ 	.word	0x000005e0


	//   ....[1]....
        /*011c*/ 	.word	0x00000670


	//   ....[2]....
        /*0120*/ 	.word	0x000007a0


	//   ....[3]....
        /*0124*/ 	.word	0x00003d70


	//   ....[4]....
        /*0128*/ 	.word	0x00003da0


	//   ....[5]....
        /*012c*/ 	.word	0x00003de0


	//   ....[6]....
        /*0130*/ 	.word	0x00003df0


	//   ....[7]....
        /*0134*/ 	.word	0x00003e30


	//   ....[8]....
        /*0138*/ 	.word	0x00003e40


	//   ....[9]....
        /*013c*/ 	.word	0x00003e70


	//   ....[10]....
        /*0140*/ 	.word	0x00003e90


	//   ....[11]....
        /*0144*/ 	.word	0x00003ec0


	//   ....[12]....
        /*0148*/ 	.word	0x00003ee0


	//   ....[13]....
        /*014c*/ 	.word	0x00003f10


	//   ....[14]....
        /*0150*/ 	.word	0x00003f30


	//   ....[15]....
        /*0154*/ 	.word	0x00003f60


	//   ....[16]....
        /*0158*/ 	.word	0x00003f70


	//   ....[17]....
        /*015c*/ 	.word	0x00003fd0


	//   ....[18]....
        /*0160*/ 	.word	0x00003fe0


	//   ....[19]....
        /*0164*/ 	.word	0x00004040


	//   ....[20]....
        /*0168*/ 	.word	0x00004050


	//   ....[21]....
        /*016c*/ 	.word	0x00004080


	//   ....[22]....
        /*0170*/ 	.word	0x000040a0


	//   ....[23]....
        /*0174*/ 	.word	0x000040d0


	//   ....[24]....
        /*0178*/ 	.word	0x000040e0


	//   ....[25]....
        /*017c*/ 	.word	0x00004100


	//   ....[26]....
        /*0180*/ 	.word	0x00004120


	//   ....[27]....
        /*0184*/ 	.word	0x00004140


	//   ....[28]....
        /*0188*/ 	.word	0x00004150


	//   ....[29]....
        /*018c*/ 	.word	0x00004160


	//   ....[30]....
        /*0190*/ 	.word	0x00004170


	//   ....[31]....
        /*0194*/ 	.word	0x000047d0


	//   ....[32]....
        /*0198*/ 	.word	0x00004800


	//   ....[33]....
        /*019c*/ 	.word	0x000048f0


	//   ....[34]....
        /*01a0*/ 	.word	0x00004920


	//   ....[35]....
        /*01a4*/ 	.word	0x00004a00


	//   ....[36]....
        /*01a8*/ 	.word	0x00004a30


	//   ....[37]....
        /*01ac*/ 	.word	0x00004b10


	//   ....[38]....
        /*01b0*/ 	.word	0x00004b40


	//   ....[39]....
        /*01b4*/ 	.word	0x00004c20


	//   ....[40]....
        /*01b8*/ 	.word	0x00004c50


	//   ....[41]....
        /*01bc*/ 	.word	0x00005170


	//   ....[42]....
        /*01c0*/ 	.word	0x00005960


	//   ....[43]....
        /*01c4*/ 	.word	0x00005d30


	//   ....[44]....
        /*01c8*/ 	.word	0x00005ed0


	//   ....[45]....
        /*01cc*/ 	.word	0x00005f20


	//   ....[46]....
        /*01d0*/ 	.word	0x00005f50


	//   ....[47]....
        /*01d4*/ 	.word	0x00005f70


	//   ....[48]....
        /*01d8*/ 	.word	0x00005f90


	//   ....[49]....
        /*01dc*/ 	.word	0x00006040


	//   ....[50]....
        /*01e0*/ 	.word	0x00006090


	//   ....[51]....
        /*01e4*/ 	.word	0x000060b0


	//   ....[52]....
        /*01e8*/ 	.word	0x000060d0


	//   ....[53]....
        /*01ec*/ 	.word	0x000060f0


	//----- nvinfo : EIATTR_EXIT_INSTR_OFFSETS
	.align		4
.L_2717:
        /*01f0*/ 	.byte	0x04, 0x1c
        /*01f2*/ 	.short	(.L_2719 - .L_2718)


	//   ....[0]....
.L_2718:
        /*01f4*/ 	.word	0x000061b0


	//   ....[1]....
        /*01f8*/ 	.word	0x00006660


	//----- nvinfo : EIATTR_MAX_THREADS
	.align		4
.L_2719:
        /*01fc*/ 	.byte	0x04, 0x05
        /*01fe*/ 	.short	(.L_2721 - .L_2720)
.L_2720:
        /*0200*/ 	.word	0x00000020
        /*0204*/ 	.word	0x00000001
        /*0208*/ 	.word	0x00000001


	//----- nvinfo : EIATTR_CRS_STACK_SIZE
	.align		4
.L_2721:
        /*020c*/ 	.byte	0x04, 0x1e
        /*020e*/ 	.short	(.L_2723 - .L_2722)
.L_2722:
        /*0210*/ 	.word	0x00000000
.L_2723:


//--------------------- .nv.info._Z25selective_scan_bwd_kernelI32Selective_Scan_bwd_kernel_traitsILi32ELi16ELb1ELb0ELb0ELb1ELb1EN3c108BFloat16EfEEv12SSMParamsBwd --------------------------
	.section	.nv.info._Z25selective_scan_bwd_kernelI32Selective_Scan_bwd_kernel_traitsILi32ELi16ELb1ELb0ELb0ELb1ELb1EN3c108BFloat16EfEEv12SSMParamsBwd,"",@"SHT_CUDA_INFO"
	.sectionflags	@""
	.align	4


	//----- nvinfo : EIATTR_CUDA_API_VERSION
	.align		4
        /*0000*/ 	.byte	0x04, 0x37
        /*0002*/ 	.short	(.L_2725 - .L_2724)
.L_2724:
        /*0004*/ 	.word	0x00000082


	//----- nvinfo : EIATTR_SW2861232_WAR
	.align		4
.L_2725:
        /*0008*/ 	.byte	0x01, 0x35
	.zero		2


	//----- nvinfo : EIATTR_PARAM_CBANK
	.align		4
        /*000c*/ 	.byte	0x04, 0x0a
        /*000e*/ 	.short	(.L_2727 - .L_2726)
	.align		4
.L_2726:
        /*0010*/ 	.word	index@(.nv.constant0._Z25selective_scan_bwd_kernelI32Selective_Scan_bwd_kernel_traitsILi32ELi16ELb1ELb0ELb0ELb1ELb1EN3c108BFloat16EfEEv12SSMParamsBwd)
        /*0014*/ 	.short	0x0160
        /*0016*/ 	.short	0x01f0


	//----- nvinfo : EIATTR_CBANK_PARAM_SIZE
	.align		4
.L_2727:
        /*0018*/ 	.byte	0x03, 0x19
        /*001a*/ 	.short	0x01f0


	//----- nvinfo : EIATTR_KPARAM_INFO
	.align		4
        /*001c*/ 	.byte	0x04, 0x17
        /*001e*/ 	.short	(.L_2729 - .L_2728)
.L_2728:
        /*0020*/ 	.word	0x00000000
        /*0024*/ 	.short	0x0000
        /*0026*/ 	.short	0x0000
        /*0028*/ 	.byte	0x00, 0xf0, 0xc1, 0x07


	//----- nvinfo : EIATTR_MAXREG_COUNT
	.align		4
.L_2729:
        /*002c*/ 	.byte	0x03, 0x1b
        /*002e*/ 	.short	0x00ff


	//----- nvinfo : EIATTR_NUM_BARRIERS
	.align		4
        /*0030*/ 	.byte	0x02, 0x4c
        /*0032*/ 	.byte	0x01
	.zero		1


	//----- nvinfo : EIATTR_MERCURY_ISA_VERSION
	.align		4
        /*0034*/ 	.byte	0x03, 0x5f
        /*0036*/ 	.short	0x0000


	//----- nvinfo : EIATTR_COOP_GROUP_MASK_REGIDS
	.align		4
        /*0038*/ 	.byte	0x04, 0x29
        /*003a*/ 	.short	(.L_2731 - .L_2730)


	//   ....[0]....
.L_2730:
        /*003c*/ 	.word	0xffffffff


	//   ....[1]....
        /*0040*/ 	.word	0xffffffff


	//   ....[2]....
        /*0044*/ 	.word	0xffffffff


	//   ....[3]....
        /*0048*/ 	.word	0xffffffff


	//   ....[4]....
        /*004c*/ 	.word	0xffffffff


	//   ....[5]....
        /*0050*/ 	.word	0xffffffff


	//   ....[6]....
        /*0054*/ 	.word	0xffffffff


	//   ....[7]....
        /*0058*/ 	.word	0xffffffff


	//   ....[8]....
        /*005c*/ 	.word	0xffffffff


	//   ....[9]....
        /*0060*/ 	.word	0xffffffff


	//   ....[10]....
        /*0064*/ 	.word	0xffffffff


	//   ....[11]....
        /*0068*/ 	.word	0xffffffff


	//   ....[12]....
        /*006c*/ 	.word	0xffffffff


	//   ....[13]....
        /*0070*/ 	.word	0xffffffff


	//   ....[14]....
        /*0074*/ 	.word	0xffffffff


	//   ....[15]....
        /*0078*/ 	.word	0xffffffff


	//   ....[16]....
        /*007c*/ 	.word	0xffffffff


	//   ....[17]....
        /*0080*/ 	.word	0xffffffff


	//   ....[18]....
        /*0084*/ 	.word	0xffffffff


	//   ....[19]....
        /*0088*/ 	.word	0xffffffff


	//   ....[20]....
        /*008c*/ 	.word	0xffffffff


	//   ....[21]....
        /*0090*/ 	.word	0xffffffff


	//   ....[22]....
        /*0094*/ 	.word	0xffffffff


	//   ....[23]....
        /*0098*/ 	.word	0xffffffff


	//   ....[24]....
        /*009c*/ 	.word	0xffffffff


	//   ....[25]....
        /*00a0*/ 	.word	0xffffffff


	//   ....[26]....
        /*00a4*/ 	.word	0xffffffff


	//   ....[27]....
        /*00a8*/ 	.word	0xffffffff


	//   ....[28]....
        /*00ac*/ 	.word	0xffffffff


	//   ....[29]....
        /*00b0*/ 	.word	0xffffffff


	//   ....[30]....
        /*00b4*/ 	.word	0xffffffff


	//   ....[31]....
        /*00b8*/ 	.word	0xffffffff


	//   ....[32]....
        /*00bc*/ 	.word	0xffffffff


	//   ....[33]....
        /*00c0*/ 	.word	0xffffffff


	//   ....[34]....
        /*00c4*/ 	.word	0xffffffff


	//   ....[35]....
        /*00c8*/ 	.word	0xffffffff


	//   ....[36]....
        /*00cc*/ 	.word	0xffffffff


	//   ....[37]....
        /*00d0*/ 	.word	0xffffffff


	//   ....[38]....
        /*00d4*/ 	.word	0xffffffff


	//   ....[39]....
        /*00d8*/ 	.word	0xffffffff


	//   ....[40]....
        /*00dc*/ 	.word	0xffffffff


	//   ....[41]....
        /*00e0*/ 	.word	0xffffffff


	//   ....[42]....
        /*00e4*/ 	.word	0xffffffff


	//   ....[43]....
        /*00e8*/ 	.word	0xffffffff


	//   ....[44]....
        /*00ec*/ 	.word	0xffffffff


	//   ....[45]....
        /*00f0*/ 	.word	0xffffffff


	//   ....[46]....
        /*00f4*/ 	.word	0xffffffff


	//   ....[47]....
        /*00f8*/ 	.word	0xffffffff


	//   ....[48]....
        /*00fc*/ 	.word	0xffffffff


	//   ....[49]....
        /*0100*/ 	.word	0xffffffff


	//   ....[50]....
        /*0104*/ 	.word	0xffffffff


	//   ....[51]....
        /*0108*/ 	.word	0xffffffff


	//   ....[52]....
        /*010c*/ 	.word	0xffffffff


	//   ....[53]....
        /*0110*/ 	.word	0xffffffff


	//   ....[54]....
        /*0114*/ 	.word	0xffffffff


	//   ....[55]....
        /*0118*/ 	.word	0xffffffff


	//   ....[56]....
        /*011c*/ 	.word	0xffffffff


	//   ....[57]....
        /*0120*/ 	.word	0xffffffff


	//----- nvinfo : EIATTR_COOP_GROUP_INSTR_OFFSETS
	.align		4
.L_2731:
        /*0124*/ 	.byte	0x04, 0x28
        /*0126*/ 	.short	(.L_2733 - .L_2732)


	//   ....[0]....
.L_2732:
        /*0128*/ 	.word	0x000005d0


	//   ....[1]....
        /*012c*/ 	.word	0x00000660


	//   ....[2]....
        /*0130*/ 	.word	0x00000920


	//   ....[3]....
        /*0134*/ 	.word	0x00002de0


	//   ....[4]....
        /*0138*/ 	.word	0x00003620


	//   ....[5]....
        /*013c*/ 	.word	0x00003e70


	//   ....[6]....
        /*0140*/ 	.word	0x00004250


	//   ....[7]....
        /*0144*/ 	.word	0x000051e0


	//   ....[8]....
        /*0148*/ 	.word	0x00005210


	//   ....[9]....
        /*014c*/ 	.word	0x00005250


	//   ....[10]....
        /*0150*/ 	.word	0x00005260


	//   ....[11]....
        /*0154*/ 	.word	0x00005290


	//   ....[12]....
        /*0158*/ 	.word	0x000052b0


	//   ....[13]....
        /*015c*/ 	.word	0x000052e0


	//   ....[14]....
        /*0160*/ 	.word	0x00005300


	//   ....[15]....
        /*0164*/ 	.word	0x00005330


	//   ....[16]....
        /*0168*/ 	.word	0x00005350


	//   ....[17]....
        /*016c*/ 	.word	0x00005380


	//   ....[18]....
        /*0170*/ 	.word	0x000053a0


	//   ....[19]....
        /*0174*/ 	.word	0x000053d0


	//   ....[20]....
        /*0178*/ 	.word	0x000053e0


	//   ....[21]....
        /*017c*/ 	.word	0x00005420


	//   ....[22]....
        /*0180*/ 	.word	0x00005450


	//   ....[23]....
        /*0184*/ 	.word	0x000054b0


	//   ....[24]....
        /*0188*/ 	.word	0x000054c0


	//   ....[25]....
        /*018c*/ 	.word	0x000054f0


	//   ....[26]....
        /*0190*/ 	.word	0x00005510


	//   ....[27]....
        /*0194*/ 	.word	0x00005540


	//   ....[28]....
        /*0198*/ 	.word	0x00005550


	//   ....[29]....
        /*019c*/ 	.word	0x00005570


	//   ....[30]....
        /*01a0*/ 	.word	0x000055a0


	//   ....[31]....
        /*01a4*/ 	.word	0x000055b0


	//   ....[32]....
        /*01a8*/ 	.word	0x000055c0


	//   ....[33]....
        /*01ac*/ 	.word	0x000055d0


	//   ....[34]....
        /*01b0*/ 	.word	0x000055e0


	//   ....[35]....
        /*01b4*/ 	.word	0x00005c40


	//   ....[36]....
        /*01b8*/ 	.word	0x00005c70


	//   ....[37]....
        /*01bc*/ 	.word	0x00005d60


	//   ....[38]....
        /*01c0*/ 	.word	0x00005d90


	//   ....[39]....
        /*01c4*/ 	.word	0x00005e70


	//   ....[40]....
        /*01c8*/ 	.word	0x00005ea0


	//   ....[41]....
        /*01cc*/ 	.word	0x00005f80


	//   ....[42]....
        /*01d0*/ 	.word	0x00005fb0


	//   ....[43]....
        /*01d4*/ 	.word	0x00006090


	//   ....[44]....
        /*01d8*/ 	.word	0x000060c0


	//   ....[45]....
        /*01dc*/ 	.word	0x00006620


	//   ....[46]....
        /*01e0*/ 	.word	0x00006e00


	//   ....[47]....
        /*01e4*/ 	.word	0x000071c0


	//   ....[48]....
        /*01e8*/ 	.word	0x00007340


	//   ....[49]....
        /*01ec*/ 	.word	0x00007390


	//   ....[50]....
        /*01f0*/ 	.word	0x000073c0


	//   ....[51]....
        /*01f4*/ 	.word	0x000073e0


	//   ....[52]....
        /*01f8*/ 	.word	0x00007400


	//   ....[53]....
        /*01fc*/ 	.word	0x000074b0


	//   ....[54]....
        /*0200*/ 	.word	0x00007500


	//   ....[55]....
        /*0204*/ 	.word	0x00007520


	//   ....[56]....
        /*0208*/ 	.word	0x00007540


	//   ....[57]....
        /*020c*/ 	.word	0x00007560


	//----- nvinfo : EIATTR_EXIT_INSTR_OFFSETS
	.align		4
.L_2733:
        /*0210*/ 	.byte	0x04, 0x1c
        /*0212*/ 	.short	(.L_2735 - .L_2734)


	//   ....[0]....
.L_2734:
        /*0214*/ 	.word	0x00007620


	//   ....[1]....
        /*0218*/ 	.word	0x00007ad0


	//----- nvinfo : EIATTR_MAX_THREADS
	.align		4
.L_2735:
        /*021c*/ 	.byte	0x04, 0x05
        /*021e*/ 	.short	(.L_2737 - .L_2736)
.L_2736:
        /*0220*/ 	.word	0x00000020
        /*0224*/ 	.word	0x00000001
        /*0228*/ 	.word	0x00000001


	//----- nvinfo : EIATTR_CRS_STACK_SIZE
	.align		4
.L_2737:
        /*022c*/ 	.byte	0x04, 0x1e
        /*022e*/ 	.short	(.L_2739 - .L_2738)
.L_2738:
        /*0230*/ 	.word	0x00000000
.L_2739:


//--------------------- .nv.info._Z25selective_scan_bwd_kernelI32Selective_Scan_bwd_kernel_traitsILi32ELi16ELb1ELb0ELb1ELb0ELb0EN3c108BFloat16EfEEv12SSMParamsBwd --------------------------
	.section	.nv.info._Z25selective_scan_bwd_kernelI32Selective_Scan_bwd_kernel_traitsILi32ELi16ELb1ELb0ELb1ELb0ELb0EN3c108BFloat16EfEEv12SSMParamsBwd,"",@"SHT_CUDA_INFO"
	.sectionflags	@""
	.align	4


	//----- nvinfo : EIATTR_CUDA_API_VERSION
	.align		4
        /*0000*/ 	.byte	0x04, 0x37
        /*0002*/ 	.short	(.L_2741 - .L_2740)
.L_2740:
        /*0004*/ 	.word	0x00000082


	//----- nvinfo : EIATTR_SW2861232_WAR
	.align		4
.L_2741:
        /*0008*/ 	.byte	0x01, 0x35
	.zero		2


	//----- nvinfo : EIATTR_PARAM_CBANK
	.align		4
        /*000c*/ 	.byte	0x04, 0x0a
        /*000e*/ 	.short	(.L_2743 - .L_2742)
	.align		4
.L_2742:
        /*0010*/ 	.word	index@(.nv.constant0._Z25selective_scan_bwd_kernelI32Selective_Scan_bwd_kernel_traitsILi32ELi16ELb1ELb0ELb1ELb0ELb0EN3c108BFloat16EfEEv12SSMParamsBwd)
        /*0014*/ 	.short	0x0160
        /*0016*/ 	.short	0x01f0


	//----- nvinfo : EIATTR_CBANK_PARAM_SIZE
	.align		4
.L_2743:
        /*0018*/ 	.byte	0x03, 0x19
        /*001a*/ 	.short	0x01f0


	//----- nvinfo : EIATTR_KPARAM_INFO
	.align		4
        /*001c*/ 	.byte	0x04, 0x17
        /*001e*/ 	.short	(.L_2745 - .L_2744)
.L_2744:
        /*0020*/ 	.word	0x00000000
        /*0024*/ 	.short	0x0000
        /*0026*/ 	.short	0x0000
        /*0028*/ 	.byte	0x00, 0xf0, 0xc1, 0x07


	//----- nvinfo : EIATTR_MAXREG_COUNT
	.align		4
.L_2745:
        /*002c*/ 	.byte	0x03, 0x1b
        /*002e*/ 	.short	0x00ff


	//----- nvinfo : EIATTR_NUM_BARRIERS
	.align		4
        /*0030*/ 	.byte	0x02, 0x4c
        /*0032*/ 	.byte	0x01
	.zero		1


	//----- nvinfo : EIATTR_MERCURY_ISA_VERSION
	.align		4
        /*0034*/ 	.byte	0x03, 0x5f
        /*0036*/ 	.short	0x0000


	//----- nvinfo : EIATTR_COOP_GROUP_MASK_REGIDS
	.align		4
        /*0038*/ 	.byte	0x04, 0x29
        /*003a*/ 	.short	(.L_2747 - .L_2746)


	//   ....[0]....
.L_2746:
        /*003c*/ 	.word	0xffffffff


	//   ....[1]....
        /*0040*/ 	.word	0xffffffff


	//   ....[2]....
        /*0044*/ 	.word	0xffffffff


	//   ....[3]....
        /*0048*/ 	.word	0xffffffff


	//   ....[4]....
        /*004c*/ 	.word	0xffffffff


	//   ....[5]....
        /*0050*/ 	.word	0xffffffff


	//   ....[6]....
        /*0054*/ 	.word	0xffffffff


	//   ....[7]....
        /*0058*/ 	.word	0xffffffff


	//   ....[8]....
        /*005c*/ 	.word	0xffffffff


	//   ....[9]....
        /*0060*/ 	.word	0xffffffff


	//   ....[10]....
        /*0064*/ 	.word	0xffffffff


	//   ....[11]....
        /*0068*/ 	.word	0xffffffff


	//   ....[12]....
        /*006c*/ 	.word	0xffffffff


	//   ....[13]....
        /*0070*/ 	.word	0xffffffff


	//   ....[14]....
        /*0074*/ 	.word	0xffffffff


	//   ....[15]....
        /*0078*/ 	.word	0xffffffff


	//   ....[16]....
        /*007c*/ 	.word	0xffffffff


	//   ....[17]....
        /*0080*/ 	.word	0xffffffff


	//   ....[18]....
        /*0084*/ 	.word	0xffffffff


	//   ....[19]....
        /*0088*/ 	.word	0xffffffff


	//   ....[20]....
        /*008c*/ 	.word	0xffffffff


	//   ....[21]....
        /*0090*/ 	.word	0xffffffff


	//   ....[22]....
        /*0094*/ 	.word	0xffffffff


	//   ....[23]....
        /*0098*/ 	.word	0xffffffff


	//   ....[24]....
        /*009c*/ 	.word	0xffffffff


	//   ....[25]....
        /*00a0*/ 	.word	0xffffffff


	//   ....[26]....
        /*00a4*/ 	.word	0xffffffff


	//   ....[27]....
        /*00a8*/ 	.word	0xffffffff


	//   ....[28]....
        /*00ac*/ 	.word	0xffffffff


	//   ....[29]....
        /*00b0*/ 	.word	0xffffffff


	//   ....[30]....
        /*00b4*/ 	.word	0xffffffff


	//   ....[31]....
        /*00b8*/ 	.word	0xffffffff


	//   ....[32]....
        /*00bc*/ 	.word	0xffffffff


	//   ....[33]....
        /*00c0*/ 	.word	0xffffffff


	//   ....[34]....
        /*00c4*/ 	.word	0xffffffff


	//   ....[35]....
        /*00c8*/ 	.word	0xffffffff


	//   ....[36]....
        /*00cc*/ 	.word	0xffffffff


	//   ....[37]....
        /*00d0*/ 	.word	0xffffffff


	//   ....[38]....
        /*00d4*/ 	.word	0xffffffff


	//   ....[39]....
        /*00d8*/ 	.word	0xffffffff


	//   ....[40]....
        /*00dc*/ 	.word	0xffffffff


	//   ....[41]....
        /*00e0*/ 	.word	0xffffffff


	//   ....[42]....
        /*00e4*/ 	.word	0xffffffff


	//   ....[43]....
        /*00e8*/ 	.word	0xffffffff


	//   ....[44]....
        /*00ec*/ 	.word	0xffffffff


	//   ....[45]....
        /*00f0*/ 	.word	0xffffffff


	//   ....[46]....
        /*00f4*/ 	.word	0xffffffff


	//   ....[47]....
        /*00f8*/ 	.word	0xffffffff


	//   ....[48]....
        /*00fc*/ 	.word	0xffffffff


	//   ....[49]....
        /*0100*/ 	.word	0xffffffff


	//   ....[50]....
        /*0104*/ 	.word	0xffffffff


	//   ....[51]....
        /*0108*/ 	.word	0xffffffff


	//   ....[52]....
        /*010c*/ 	.word	0xffffffff


	//   ....[53]....
        /*0110*/ 	.word	0xffffffff


	//----- nvinfo : EIATTR_COOP_GROUP_INSTR_OFFSETS
	.align		4
.L_2747:
        /*0114*/ 	.byte	0x04, 0x28
        /*0116*/ 	.short	(.L_2749 - .L_2748)


	//   ....[0]....
.L_2748:
        /*0118*/ 	.word	0x00000830


	//   ....[1]....
        /*011c*/ 	.word	0x000008c0


	//   ....[2]....
        /*0120*/ 	.word	0x00000b30


	//   ....[3]....
        /*0124*/ 	.word	0x00001630


	//   ....[4]....
        /*0128*/ 	.word	0x00001bf0


	//   ....[5]....
        /*012c*/ 	.word	0x00001c30


	//   ....[6]....
        /*0130*/ 	.word	0x00001d60


	//   ....[7]....
        /*0134*/ 	.word	0x00001dc0


	//   ....[8]....
        /*0138*/ 	.word	0x000020c0


	//   ....[9]....
        /*013c*/ 	.word	0x000020f0


	//   ....[10]....
        /*0140*/ 	.word	0x00002200


	//   ....[11]....
        /*0144*/ 	.word	0x00002230


	//   ....[12]....
        /*0148*/ 	.word	0x00002240


	//   ....[13]....
        /*014c*/ 	.word	0x00002250


	//   ....[14]....
        /*0150*/ 	.word	0x00002280


	//   ....[15]....
        /*0154*/ 	.word	0x000022b0


	//   ....[16]....
        /*0158*/ 	.word	0x000022d0


	//   ....[17]....
        /*015c*/ 	.word	0x000022f0


	//   ....[18]....
        /*0160*/ 	.word	0x00002320


	//   ....[19]....
        /*0164*/ 	.word	0x00002340


	//   ....[20]....
        /*0168*/ 	.word	0x00002370


	//   ....[21]....
        /*016c*/ 	.word	0x00002380


	//   ....[22]....
        /*0170*/ 	.word	0x00002390


	//   ....[23]....
        /*0174*/ 	.word	0x000023b0


	//   ....[24]....
        /*0178*/ 	.word	0x000023e0


	//   ....[25]....
        /*017c*/ 	.word	0x00002560


	//   ....[26]....
        /*0180*/ 	.word	0x00002590


	//   ....[27]....
        /*0184*/ 	.word	0x000026a0


	//   ....[28]....
        /*0188*/ 	.word	0x000026d0


	//   ....[29]....
        /*018c*/ 	.word	0x000026f0


	//   ....[30]....
        /*0190*/ 	.word	0x00002730


	//   ....[31]....
        /*0194*/ 	.word	0x00002770


	//   ....[32]....
        /*0198*/ 	.word	0x00003960


	//   ....[33]....
        /*019c*/ 	.word	0x000039a0


	//   ....[34]....
        /*01a0*/ 	.word	0x00003aa0


	//   ....[35]....
        /*01a4*/ 	.word	0x00003ad0


	//   ....[36]....
        /*01a8*/ 	.word	0x00003bb0


	//   ....[37]....
        /*01ac*/ 	.word	0x00003be0


	//   ....[38]....
        /*01b0*/ 	.word	0x00003cc0


	//   ....[39]....
        /*01b4*/ 	.word	0x00003cf0


	//   ....[40]....
        /*01b8*/ 	.word	0x00003dd0


	//   ....[41]....
        /*01bc*/ 	.word	0x00003e00


	//   ....[42]....
        /*01c0*/ 	.word	0x00004280


	//   ....[43]....
        /*01c4*/ 	.word	0x000045f0


	//   ....[44]....
        /*01c8*/ 	.word	0x00004700


	//   ....[45]....
        /*01cc*/ 	.word	0x00004750


	//   ....[46]....
        /*01d0*/ 	.word	0x00004780


	//   ....[47]....
        /*01d4*/ 	.word	0x000047a0


	//   ....[48]....
        /*01d8*/ 	.word	0x000047c0


	//   ....[49]....
        /*01dc*/ 	.word	0x00004870


	//   ....[50]....
        /*01e0*/ 	.word	0x000048c0


	//   ....[51]....
        /*01e4*/ 	.word	0x000048e0


	//   ....[52]....
        /*01e8*/ 	.word	0x00004900


	//   ....[53]....
        /*01ec*/ 	.word	0x00004920


	//----- nvinfo : EIATTR_EXIT_INSTR_OFFSETS
	.align		4
.L_2749:
        /*01f0*/ 	.byte	0x04, 0x1c
        /*01f2*/ 	.short	(.L_2751 - .L_2750)


	//   ....[0]....
.L_2750:
        /*01f4*/ 	.word	0x000049e0


	//   ....[1]....
        /*01f8*/ 	.word	0x00004c00


	//----- nvinfo : EIATTR_MAX_THREADS
	.align		4
.L_2751:
        /*01fc*/ 	.byte	0x04, 0x05
        /*01fe*/ 	.short	(.L_2753 - .L_2752)
.L_2752:
        /*0200*/ 	.word	0x00000020
        /*0204*/ 	.word	0x00000001
        /*0208*/ 	.word	0x00000001


	//----- nvinfo : EIATTR_CRS_STACK_SIZE
	.align		4
.L_2753:
        /*020c*/ 	.byte	0x04, 0x1e
        /*020e*/ 	.short	(.L_2755 - .L_2754)
.L_2754:
        /*0210*/ 	.word	0x00000000
.L_2755:


//--------------------- .nv.info._Z25selective_scan_bwd_kernelI32Selective_Scan_bwd_kernel_traitsILi32ELi16ELb1ELb0ELb1ELb0ELb1EN3c108BFloat16EfEEv12SSMParamsBwd --------------------------
	.section	.nv.info._Z25selective_scan_bwd_kernelI32Selective_Scan_bwd_kernel_traitsILi32ELi16ELb1ELb0ELb1ELb0ELb1EN3c108BFloat16EfEEv12SSMParamsBwd,"",@"SHT_CUDA_INFO"
	.sectionflags	@""
	.align	4


	//----- nvinfo : EIATTR_CUDA_API_VERSION
	.align		4
        /*0000*/ 	.byte	0x04, 0x37
        /*0002*/ 	.short	(.L_2757 - .L_2756)
.L_2756:
        /*0004*/ 	.word	0x00000082


	//----- nvinfo : EIATTR_SW2861232_WAR
	.align		4
.L_2757:
        /*0008*/ 	.byte	0x01, 0x35
	.zero		2


	//----- nvinfo : EIATTR_PARAM_CBANK
	.align		4
        /*000c*/ 	.byte	0x04, 0x0a
        /*000e*/ 	.short	(.L_2759 - .L_2758)
	.align		4
.L_2758:
        /*0010*/ 	.word	index@(.nv.constant0._Z25selective_scan_bwd_kernelI32Selective_Scan_bwd_kernel_traitsILi32ELi16ELb1ELb0ELb1ELb0ELb1EN3c108BFloat16EfEEv12SSMParamsBwd)
        /*0014*/ 	.short	0x0160
        /*0016*/ 	.short	0x01f0


	//----- nvinfo : EIATTR_CBANK_PARAM_SIZE
	.align		4
.L_2759:
        /*0018*/ 	.byte	0x03, 0x19
        /*001a*/ 	.short	0x01f0


	//----- nvinfo : EIATTR_KPARAM_INFO
	.align		4
        /*001c*/ 	.byte	0x04, 0x17
        /*001e*/ 	.short	(.L_2761 - .L_2760)
.L_2760:
        /*0020*/ 	.word	0x00000000
        /*0024*/ 	.short	0x0000
        /*0026*/ 	.short	0x0000
        /*0028*/ 	.byte	0x00, 0xf0, 0xc1, 0x07


	//----- nvinfo : EIATTR_MAXREG_COUNT
	.align		4
.L_2761:
        /*002c*/ 	.byte	0x03, 0x1b
        /*002e*/ 	.short	0x00ff


	//----- nvinfo : EIATTR_NUM_BARRIERS
	.align		4
        /*0030*/ 	.byte	0x02, 0x4c
        /*0032*/ 	.byte	0x01
	.zero		1


	//----- nvinfo : EIATTR_MERCURY_ISA_VERSION
	.align		4
        /*0034*/ 	.byte	0x03, 0x5f
        /*0036*/ 	.short	0x0000


	//----- nvinfo : EIATTR_COOP_GROUP_MASK_REGIDS
	.align		4
        /*0038*/ 	.byte	0x04, 0x29
        /*003a*/ 	.short	(.L_2763 - .L_2762)


	//   ....[0]....
.L_2762:
        /*003c*/ 	.word	0xffffffff


	//   ....[1]....
        /*0040*/ 	.word	0xffffffff


	//   ....[2]....
        /*0044*/ 	.word	0xffffffff


	//   ....[3]....
        /*0048*/ 	.word	0xffffffff


	//   ....[4]....
        /*004c*/ 	.word	0xffffffff


	//   ....[5]....
        /*0050*/ 	.word	0xffffffff


	//   ....[6]....
        /*0054*/ 	.word	0xffffffff


	//   ....[7]....
        /*0058*/ 	.word	0xffffffff


	//   ....[8]....
        /*005c*/ 	.word	0xffffffff


	//   ....[9]....
        /*0060*/ 	.word	0xffffffff


	//   ....[10]....
        /*0064*/ 	.word	0xffffffff


	//   ....[11]....
        /*0068*/ 	.word	0xffffffff


	//   ....[12]....
        /*006c*/ 	.word	0xffffffff


	//   ....[13]....
        /*0070*/ 	.word	0xffffffff


	//   ....[14]....
        /*0074*/ 	.word	0xffffffff


	//   ....[15]....
        /*0078*/ 	.word	0xffffffff


	//   ....[16]....
        /*007c*/ 	.word	0xffffffff


	//   ....[17]....
        /*0080*/ 	.word	0xffffffff


	//   ....[18]....
        /*0084*/ 	.word	0xffffffff


	//   ....[19]....
        /*0088*/ 	.word	0xffffffff


	//   ....[20]....
        /*008c*/ 	.word	0xffffffff


	//   ....[21]....
        /*0090*/ 	.word	0xffffffff


	//   ....[22]....
        /*0094*/ 	.word	0xffffffff


	//   ....[23]....
        /*0098*/ 	.word	0xffffffff


	//   ....[24]....
        /*009c*/ 	.word	0xffffffff


	//   ....[25]....
        /*00a0*/ 	.word	0xffffffff


	//   ....[26]....
        /*00a4*/ 	.word	0xffffffff


	//   ....[27]....
        /*00a8*/ 	.word	0xffffffff


	//   ....[28]....
        /*00ac*/ 	.word	0xffffffff


	//   ....[29]....
        /*00b0*/ 	.word	0xffffffff


	//   ....[30]....
        /*00b4*/ 	.word	0xffffffff


	//   ....[31]....
        /*00b8*/ 	.word	0xffffffff


	//   ....[32]....
        /*00bc*/ 	.word	0xffffffff


	//   ....[33]....
        /*00c0*/ 	.word	0xffffffff


	//   ....[34]....
        /*00c4*/ 	.word	0xffffffff


	//   ....[35]....
        /*00c8*/ 	.word	0xffffffff


	//   ....[36]....
        /*00cc*/ 	.word	0xffffffff


	//   ....[37]....
        /*00d0*/ 	.word	0xffffffff


	//   ....[38]....
        /*00d4*/ 	.word	0xffffffff


	//   ....[39]....
        /*00d8*/ 	.word	0xffffffff


	//   ....[40]....
        /*00dc*/ 	.word	0xffffffff


	//   ....[41]....
        /*00e0*/ 	.word	0xffffffff


	//   ....[42]....
        /*00e4*/ 	.word	0xffffffff


	//   ....[43]....
        /*00e8*/ 	.word	0xffffffff


	//   ....[44]....
        /*00ec*/ 	.word	0xffffffff


	//   ....[45]....
        /*00f0*/ 	.word	0xffffffff


	//   ....[46]....
        /*00f4*/ 	.word	0xffffffff


	//   ....[47]....
        /*00f8*/ 	.word	0xffffffff


	//   ....[48]....
        /*00fc*/ 	.word	0xffffffff


	//   ....[49]....
        /*0100*/ 	.word	0xffffffff


	//   ....[50]....
        /*0104*/ 	.word	0xffffffff


	//   ....[51]....
        /*0108*/ 	.word	0xffffffff


	//   ....[52]....
        /*010c*/ 	.word	0xffffffff


	//   ....[53]....
        /*0110*/ 	.word	0xffffffff


	//   ....[54]....
        /*0114*/ 	.word	0xffffffff


	//   ....[55]....
        /*0118*/ 	.word	0xffffffff


	//   ....[56]....
        /*011c*/ 	.word	0xffffffff


	//   ....[57]....
        /*0120*/ 	.word	0xffffffff


	//----- nvinfo : EIATTR_COOP_GROUP_INSTR_OFFSETS
	.align		4
.L_2763:
        /*0124*/ 	.byte	0x04, 0x28
        /*0126*/ 	.short	(.L_2765 - .L_2764)


	//   ....[0]....
.L_2764:
        /*0128*/ 	.word	0x00000850


	//   ....[1]....
        /*012c*/ 	.word	0x00000900


	//   ....[2]....
        /*0130*/ 	.word	0x00000a60


	//   ....[3]....
        /*0134*/ 	.word	0x00000b90


	//   ....[4]....
        /*0138*/ 	.word	0x000013d0


	//   ....[5]....
        /*013c*/ 	.word	0x00001c50


	//   ....[6]....
        /*0140*/ 	.word	0x00002120


	//   ....[7]....
        /*0144*/ 	.word	0x00002940


	//   ....[8]....
        /*0148*/ 	.word	0x00002ef0


	//   ....[9]....
        /*014c*/ 	.word	0x00002f30


	//   ....[10]....
        /*0150*/ 	.word	0x000030b0


	//   ....[11]....
        /*0154*/ 	.word	0x000030f0


	//   ....[12]....
        /*0158*/ 	.word	0x00003360


	//   ....[13]....
        /*015c*/ 	.word	0x000033a0


	//   ....[14]....
        /*0160*/ 	.word	0x00003500


	//   ....[15]....
        /*0164*/ 	.word	0x00003530


	//   ....[16]....
        /*0168*/ 	.word	0x00003540


	//   ....[17]....
        /*016c*/ 	.word	0x00003550


	//   ....[18]....
        /*0170*/ 	.word	0x00003580


	//   ....[19]....
        /*0174*/ 	.word	0x000035a0


	//   ....[20]....
        /*0178*/ 	.word	0x000035d0


	//   ....[21]....
        /*017c*/ 	.word	0x000035f0


	//   ....[22]....
        /*0180*/ 	.word	0x00003620


	//   ....[23]....
        /*0184*/ 	.word	0x00003650


	//   ....[24]....
        /*0188*/ 	.word	0x00003670


	//   ....[25]....
        /*018c*/ 	.word	0x00003680


	//   ....[26]....
        /*0190*/ 	.word	0x00003690


	//   ....[27]....
        /*0194*/ 	.word	0x000036c0


	//   ....[28]....
        /*0198*/ 	.word	0x000036e0


	//   ....[29]....
        /*019c*/ 	.word	0x00003870


	//   ....[30]....
        /*01a0*/ 	.word	0x000038a0


	//   ....[31]....
        /*01a4*/ 	.word	0x00003970


	//   ....[32]....
        /*01a8*/ 	.word	0x000039a0


	//   ....[33]....
        /*01ac*/ 	.word	0x000039d0


	//   ....[34]....
        /*01b0*/ 	.word	0x00003a00


	//   ....[35]....
        /*01b4*/ 	.word	0x00003a30


	//   ....[36]....
        /*01b8*/ 	.word	0x00004c50


	//   ....[37]....
        /*01bc*/ 	.word	0x00004c90


	//   ....[38]....
        /*01c0*/ 	.word	0x00004d90


	//   ....[39]....
        /*01c4*/ 	.word	0x00004dc0


	//   ....[40]....
        /*01c8*/ 	.word	0x00004ea0


	//   ....[41]....
        /*01cc*/ 	.word	0x00004ed0


	//   ....[42]....
        /*01d0*/ 	.word	0x00004fb0


	//   ....[43]....
        /*01d4*/ 	.word	0x00004fe0


	//   ....[44]....
        /*01d8*/ 	.word	0x000050c0


	//   ....[45]....
        /*01dc*/ 	.word	0x000050f0


	//   ....[46]....
        /*01e0*/ 	.word	0x000055b0


	//   ....[47]....
        /*01e4*/ 	.word	0x000058a0


	//   ....[48]....
        /*01e8*/ 	.word	0x000059e0


	//   ....[49]....
        /*01ec*/ 	.word	0x00005a30


	//   ....[50]....
        /*01f0*/ 	.word	0x00005a60


	//   ....[51]....
        /*01f4*/ 	.word	0x00005a80


	//   ....[52]....
        /*01f8*/ 	.word	0x00005aa0


	//   ....[53]....
        /*01fc*/ 	.word	0x00005b50


	//   ....[54]....
        /*0200*/ 	.word	0x00005ba0


	//   ....[55]....
        /*0204*/ 	.word	0x00005bc0


	//   ....[56]....
        /*0208*/ 	.word	0x00005be0


	//   ....[57]....
        /*020c*/ 	.word	0x00005c00


	//----- nvinfo : EIATTR_EXIT_INSTR_OFFSETS
	.align		4
.L_2765:
        /*0210*/ 	.byte	0x04, 0x1c
        /*0212*/ 	.short	(.L_2767 - .L_2766)


	//   ....[0]....
.L_2766:
        /*0214*/ 	.word	0x00005cc0


	//   ....[1]....
        /*0218*/ 	.word	0x00005ee0


	//----- nvinfo : EIATTR_MAX_THREADS
	.align		4
.L_2767:
        /*021c*/ 	.byte	0x04, 0x05
        /*021e*/ 	.short	(.L_2769 - .L_2768)
.L_2768:
        /*0220*/ 	.word	0x00000020
        /*0224*/ 	.word	0x00000001
        /*0228*/ 	.word	0x00000001


	//----- nvinfo : EIATTR_CRS_STACK_SIZE
	.align		4
.L_2769:
        /*022c*/ 	.byte	0x04, 0x1e
        /*022e*/ 	.short	(.L_2771 - .L_2770)
.L_2770:
        /*0230*/ 	.word	0x00000000
.L_2771:


//--------------------- .nv.info._Z25selective_scan_bwd_kernelI32Selective_Scan_bwd_kernel_traitsILi32ELi16ELb1ELb0ELb1ELb1ELb0EN3c108BFloat16EfEEv12SSMParamsBwd --------------------------
	.section	.nv.info._Z25selective_scan_bwd_kernelI32Selective_Scan_bwd_kernel_traitsILi32ELi16ELb1ELb0ELb1ELb1ELb0EN3c108BFloat16EfEEv12SSMParamsBwd,"",@"SHT_CUDA_INFO"
	.sectionflags	@""
	.align	4


	//----- nvinfo : EIATTR_CUDA_API_VERSION
	.align		4
        /*0000*/ 	.byte	0x04, 0x37
        /*0002*/ 	.short	(.L_2773 - .L_2772)
.L_2772:
        /*0004*/ 	.word	0x00000082


	//----- nvinfo : EIATTR_SW2861232_WAR
	.align		4
.L_2773:
        /*0008*/ 	.byte	0x01, 0x35
	.zero		2


	//----- nvinfo : EIATTR_PARAM_CBANK
	.align		4
        /*000c*/ 	.byte	0x04, 0x0a
        /*000e*/ 	.short	(.L_2775 - .L_2774)
	.align		4
.L_2774:
        /*0010*/ 	.word	index@(.nv.constant0._Z25selective_scan_bwd_kernelI32Selective_Scan_bwd_kernel_traitsILi32ELi16ELb1ELb0ELb1ELb1ELb0EN3c108BFloat16EfEEv12SSMParamsBwd)
        /*0014*/ 	.short	0x0160
        /*0016*/ 	.short	0x01f0


	//----- nvinfo : EIATTR_CBANK_PARAM_SIZE
	.align		4
.L_2775:
        /*0018*/ 	.byte	0x03, 0x19
        /*001a*/ 	.short	0x01f0


	//----- nvinfo : EIATTR_KPARAM_INFO
	.align		4
        /*001c*/ 	.byte	0x04, 0x17
        /*001e*/ 	.short	(.L_2777 - .L_2776)
.L_2776:
        /*0020*/ 	.word	0x00000000
        /*0024*/ 	.short	0x0000
        /*0026*/ 	.short	0x0000
        /*0028*/ 	.byte	0x00, 0xf0, 0xc1, 0x07


	//----- nvinfo : EIATTR_MAXREG_COUNT
	.align		4
.L_2777:
        /*002c*/ 	.byte	0x03, 0x1b
        /*002e*/ 	.short	0x00ff


	//----- nvinfo : EIATTR_NUM_BARRIERS
	.align		4
        /*0030*/ 	.byte	0x02, 0x4c
        /*0032*/ 	.byte	0x01
	.zero		1


	//----- nvinfo : EIATTR_MERCURY_ISA_VERSION
	.align		4
        /*0034*/ 	.byte	0x03, 0x5f
        /*0036*/ 	.short	0x0000


	//----- nvinfo : EIATTR_COOP_GROUP_MASK_REGIDS
	.align		4
        /*0038*/ 	.byte	0x04, 0x29
        /*003a*/ 	.short	(.L_2779 - .L_2778)


	//   ....[0]....
.L_2778:
        /*003c*/ 	.word	0xffffffff


	//   ....[1]....
        /*0040*/ 	.word	0xffffffff


	//   ....[2]....
        /*0044*/ 	.word	0xffffffff


	//   ....[3]....
        /*0048*/ 	.word	0xffffffff


	//   ....[4]....
        /*004c*/ 	.word	0xffffffff


	//   ....[5]....
        /*0050*/ 	.word	0xffffffff


	//   ....[6]....
        /*0054*/ 	.word	0xffffffff


	//   ....[7]....
        /*0058*/ 	.word	0xffffffff


	//   ....[8]....
        /*005c*/ 	.word	0xffffffff


	//   ....[9]....
        /*0060*/ 	.word	0xffffffff


	//   ....[10]....
        /*0064*/ 	.word	0xffffffff


	//   ....[11]....
        /*0068*/ 	.word	0xffffffff


	//   ....[12]....
        /*006c*/ 	.word	0xffffffff


	//   ....[13]....
        /*0070*/ 	.word	0xffffffff


	//   ....[14]....
        /*0074*/ 	.word	0xffffffff


	//   ....[15]....
        /*0078*/ 	.word	0xffffffff


	//   ....[16]....
        /*007c*/ 	.word	0xffffffff


	//   ....[17]....
        /*0080*/ 	.word	0xffffffff


	//   ....[18]....
        /*0084*/ 	.word	0xffffffff


	//   ....[19]....
        /*0088*/ 	.word	0xffffffff


	//   ....[20]....
        /*008c*/ 	.word	0xffffffff


	//   ....[21]....
        /*0090*/ 	.word	0xffffffff


	//   ....[22]....
        /*0094*/ 	.word	0xffffffff


	//   ....[23]....
        /*0098*/ 	.word	0xffffffff


	//   ....[24]....
        /*009c*/ 	.word	0xffffffff


	//   ....[25]....
        /*00a0*/ 	.word	0xffffffff


	//   ....[26]....
        /*00a4*/ 	.word	0xffffffff


	//   ....[27]....
        /*00a8*/ 	.word	0xffffffff


	//   ....[28]....
        /*00ac*/ 	.word	0xffffffff


	//   ....[29]....
        /*00b0*/ 	.word	0xffffffff


	//   ....[30]....
        /*00b4*/ 	.word	0xffffffff


	//   ....[31]....
        /*00b8*/ 	.word	0xffffffff


	//   ....[32]....
        /*00bc*/ 	.word	0xffffffff


	//   ....[33]....
        /*00c0*/ 	.word	0xffffffff


	//   ....[34]....
        /*00c4*/ 	.word	0xffffffff


	//   ....[35]....
        /*00c8*/ 	.word	0xffffffff


	//   ....[36]....
        /*00cc*/ 	.word	0xffffffff


	//   ....[37]....
        /*00d0*/ 	.word	0xffffffff


	//   ....[38]....
        /*00d4*/ 	.word	0xffffffff


	//   ....[39]....
        /*00d8*/ 	.word	0xffffffff


	//   ....[40]....
        /*00dc*/ 	.word	0xffffffff


	//   ....[41]....
        /*00e0*/ 	.word	0xffffffff


	//   ....[42]....
        /*00e4*/ 	.word	0xffffffff


	//   ....[43]....
        /*00e8*/ 	.word	0xffffffff


	//   ....[44]....
        /*00ec*/ 	.word	0xffffffff


	//   ....[45]....
        /*00f0*/ 	.word	0xffffffff


	//   ....[46]....
        /*00f4*/ 	.word	0xffffffff


	//   ....[47]....
        /*00f8*/ 	.word	0xffffffff


	//   ....[48]....
        /*00fc*/ 	.word	0xffffffff


	//   ....[49]....
        /*0100*/ 	.word	0xffffffff


	//   ....[50]....
        /*0104*/ 	.word	0xffffffff


	//   ....[51]....
        /*0108*/ 	.word	0xffffffff


	//   ....[52]....
        /*010c*/ 	.word	0xffffffff


	//   ....[53]....
        /*0110*/ 	.word	0xffffffff


	//   ....[54]....
        /*0114*/ 	.word	0xffffffff


	//----- nvinfo : EIATTR_COOP_GROUP_INSTR_OFFSETS
	.align		4
.L_2779:
        /*0118*/ 	.byte	0x04, 0x28
        /*011a*/ 	.short	(.L_2781 - .L_2780)


	//   ....[0]....
.L_2780:
        /*011c*/ 	.word	0x00000810


	//   ....[1]....
        /*0120*/ 	.word	0x000008a0


	//   ....[2]....
        /*0124*/ 	.word	0x00000970


	//   ....[3]....
        /*0128*/ 	.word	0x000037c0


	//   ....[4]....
        /*012c*/ 	.word	0x00003d70


	//   ....[5]....
        /*0130*/ 	.word	0x00003db0


	//   ....[6]....
        /*0134*/ 	.word	0x00003f70


	//   ....[7]....
        /*0138*/ 	.word	0x00003fb0


	//   ....[8]....
        /*013c*/ 	.word	0x00004240


	//   ....[9]....
        /*0140*/ 	.word	0x00004270


	//   ....[10]....
        /*0144*/ 	.word	0x00004380


	//   ....[11]....
        /*0148*/ 	.word	0x000043b0


	//   ....[12]....
        /*014c*/ 	.word	0x000043c0


	//   ....[13]....
        /*0150*/ 	.word	0x000043d0


	//   ....[14]....
        /*0154*/ 	.word	0x00004400


	//   ....[15]....
        /*0158*/ 	.word	0x00004430


	//   ....[16]....
        /*015c*/ 	.word	0x00004450


	//   ....[17]....
        /*0160*/ 	.word	0x00004470


	//   ....[18]....
        /*0164*/ 	.word	0x000044a0


	//   ....[19]....
        /*0168*/ 	.word	0x000044c0


	//   ....[20]....
        /*016c*/ 	.word	0x000044f0


	//   ....[21]....
        /*0170*/ 	.word	0x00004500


	//   ....[22]....
        /*0174*/ 	.word	0x00004510


	//   ....[23]....
        /*0178*/ 	.word	0x00004530


	//   ....[24]....
        /*017c*/ 	.word	0x00004560


	//   ....[25]....
        /*0180*/ 	.word	0x000046e0


	//   ....[26]....
        /*0184*/ 	.word	0x00004710


	//   ....[27]....
        /*0188*/ 	.word	0x00004820


	//   ....[28]....
        /*018c*/ 	.word	0x00004850


	//   ....[29]....
        /*0190*/ 	.word	0x00004870


	//   ....[30]....
        /*0194*/ 	.word	0x000048b0


	//   ....[31]....
        /*0198*/ 	.word	0x000048f0


	//   ....[32]....
        /*019c*/ 	.word	0x00005ae0


	//   ....[33]....
        /*01a0*/ 	.word	0x00005b20


	//   ....[34]....
        /*01a4*/ 	.word	0x00005c20


	//   ....[35]....
        /*01a8*/ 	.word	0x00005c50


	//   ....[36]....
        /*01ac*/ 	.word	0x00005d30


	//   ....[37]....
        /*01b0*/ 	.word	0x00005d60


	//   ....[38]....
        /*01b4*/ 	.word	0x00005e40


	//   ....[39]....
        /*01b8*/ 	.word	0x00005e70


	//   ....[40]....
        /*01bc*/ 	.word	0x00005f50


	//   ....[41]....
        /*01c0*/ 	.word	0x00005f80


	//   ....[42]....
        /*01c4*/ 	.word	0x00006390


	//   ....[43]....
        /*01c8*/ 	.word	0x00006b70


	//   ....[44]....
        /*01cc*/ 	.word	0x00006f70


	//   ....[45]....
        /*01d0*/ 	.word	0x00007100


	//   ....[46]....
        /*01d4*/ 	.word	0x00007150


	//   ....[47]....
        /*01d8*/ 	.word	0x00007180


	//   ....[48]....
        /*01dc*/ 	.word	0x000071a0


	//   ....[49]....
        /*01e0*/ 	.word	0x000071c0


	//   ....[50]....
        /*01e4*/ 	.word	0x00007270


	//   ....[51]....
        /*01e8*/ 	.word	0x000072c0


	//   ....[52]....
        /*01ec*/ 	.word	0x000072e0


	//   ....[53]....
        /*01f0*/ 	.word	0x00007300


	//   ....[54]....
        /*01f4*/ 	.word	0x00007320


	//----- nvinfo : EIATTR_EXIT_INSTR_OFFSETS
	.align		4
.L_2781:
        /*01f8*/ 	.byte	0x04, 0x1c
        /*01fa*/ 	.short	(.L_2783 - .L_2782)


	//   ....[0]....
.L_2782:
        /*01fc*/ 	.word	0x000073e0


	//   ....[1]....
        /*0200*/ 	.word	0x00007600


	//----- nvinfo : EIATTR_MAX_THREADS
	.align		4
.L_2783:
        /*0204*/ 	.byte	0x04, 0x05
        /*0206*/ 	.short	(.L_2785 - .L_2784)
.L_2784:
        /*0208*/ 	.word	0x00000020
        /*020c*/ 	.word	0x00000001
        /*0210*/ 	.word	0x00000001


	//----- nvinfo : EIATTR_CRS_STACK_SIZE
	.align		4
.L_2785:
        /*0214*/ 	.byte	0x04, 0x1e
        /*0216*/ 	.short	(.L_2787 - .L_2786)
.L_2786:
        /*0218*/ 	.word	0x00000000
.L_2787:


//--------------------- .nv.info._Z25selective_scan_bwd_kernelI32Selective_Scan_bwd_kernel_traitsILi32ELi16ELb1ELb0ELb1ELb1ELb1EN3c108BFloat16EfEEv12SSMParamsBwd --------------------------
	.section	.nv.info._Z25selective_scan_bwd_kernelI32Selective_Scan_bwd_kernel_traitsILi32ELi16ELb1ELb0ELb1ELb1ELb1EN3c108BFloat16EfEEv12SSMParamsBwd,"",@"SHT_CUDA_INFO"
	.sectionflags	@""
	.align	4


	//----- nvinfo : EIATTR_CUDA_API_VERSION
	.align		4
        /*0000*/ 	.byte	0x04, 0x37
        /*0002*/ 	.short	(.L_2789 - .L_2788)
.L_2788:
        /*0004*/ 	.word	0x00000082


	//----- nvinfo : EIATTR_SW2861232_WAR
	.align		4
.L_2789:
        /*0008*/ 	.byte	0x01, 0x35
	.zero		2


	//----- nvinfo : EIATTR_PARAM_CBANK
	.align		4
        /*000c*/ 	.byte	0x04, 0x0a
        /*000e*/ 	.short	(.L_2791 - .L_2790)
	.align		4
.L_2790:
        /*0010*/ 	.word	index@(.nv.constant0._Z25selective_scan_bwd_kernelI32Selective_Scan_bwd_kernel_traitsILi32ELi16ELb1ELb0ELb1ELb1ELb1EN3c108BFloat16EfEEv12SSMParamsBwd)
        /*0014*/ 	.short	0x0160
        /*0016*/ 	.short	0x01f0


	//----- nvinfo : EIATTR_CBANK_PARAM_SIZE
	.align		4
.L_2791:
        /*0018*/ 	.byte	0x03, 0x19
        /*001a*/ 	.short	0x01f0


	//----- nvinfo : EIATTR_KPARAM_INFO
	.align		4
        /*001c*/ 	.byte	0x04, 0x17
        /*001e*/ 	.short	(.L_2793 - .L_2792)
.L_2792:
        /*0020*/ 	.word	0x00000000
        /*0024*/ 	.short	0x0000
        /*0026*/ 	.short	0x0000
        /*0028*/ 	.byte	0x00, 0xf0, 0xc1, 0x07


	//----- nvinfo : EIATTR_MAXREG_COUNT
	.align		4
.L_2793:
        /*002c*/ 	.byte	0x03, 0x1b
        /*002e*/ 	.short	0x00ff


	//----- nvinfo : EIATTR_NUM_BARRIERS
	.align		4
        /*0030*/ 	.byte	0x02, 0x4c
        /*0032*/ 	.byte	0x01
	.zero		1


	//----- nvinfo : EIATTR_MERCURY_ISA_VERSION
	.align		4
        /*0034*/ 	.byte	0x03, 0x5f
        /*0036*/ 	.short	0x0000


	//----- nvinfo : EIATTR_COOP_GROUP_MASK_REGIDS
	.align		4
        /*0038*/ 	.byte	0x04, 0x29
        /*003a*/ 	.short	(.L_2795 - .L_2794)


	//   ....[0]....
.L_2794:
        /*003c*/ 	.word	0xffffffff


	//   ....[1]....
        /*0040*/ 	.word	0xffffffff


	//   ....[2]....
        /*0044*/ 	.word	0xffffffff


	//   ....[3]....
        /*0048*/ 	.word	0xffffffff


	//   ....[4]....
        /*004c*/ 	.word	0xffffffff


	//   ....[5]....
        /*0050*/ 	.word	0xffffffff


	//   ....[6]....
        /*0054*/ 	.word	0xffffffff


	//   ....[7]....
        /*0058*/ 	.word	0xffffffff


	//   ....[8]....
        /*005c*/ 	.word	0xffffffff


	//   ....[9]....
        /*0060*/ 	.word	0xffffffff


	//   ....[10]....
        /*0064*/ 	.word	0xffffffff


	//   ....[11]....
        /*0068*/ 	.word	0xffffffff


	//   ....[12]....
        /*006c*/ 	.word	0xffffffff


	//   ....[13]....
        /*0070*/ 	.word	0xffffffff


	//   ....[14]....
        /*0074*/ 	.word	0xffffffff


	//   ....[15]....
        /*0078*/ 	.word	0xffffffff


	//   ....[16]....
        /*007c*/ 	.word	0xffffffff


	//   ....[17]....
        /*0080*/ 	.word	0xffffffff


	//   ....[18]....
        /*0084*/ 	.word	0xffffffff


	//   ....[19]....
        /*0088*/ 	.word	0xffffffff


	//   ....[20]....
        /*008c*/ 	.word	0xffffffff


	//   ....[21]....
        /*0090*/ 	.word	0xffffffff


	//   ....[22]....
        /*0094*/ 	.word	0xffffffff


	//   ....[23]....
        /*0098*/ 	.word	0xffffffff


	//   ....[24]....
        /*009c*/ 	.word	0xffffffff


	//   ....[25]....
        /*00a0*/ 	.word	0xffffffff


	//   ....[26]....
        /*00a4*/ 	.word	0xffffffff


	//   ....[27]....
        /*00a8*/ 	.word	0xffffffff


	//   ....[28]....
        /*00ac*/ 	.word	0xffffffff


	//   ....[29]....
        /*00b0*/ 	.word	0xffffffff


	//   ....[30]....
        /*00b4*/ 	.word	0xffffffff


	//   ....[31]....
        /*00b8*/ 	.word	0xffffffff


	//   ....[32]....
        /*00bc*/ 	.word	0xffffffff


	//   ....[33]....
        /*00c0*/ 	.word	0xffffffff


	//   ....[34]....
        /*00c4*/ 	.word	0xffffffff


	//   ....[35]....
        /*00c8*/ 	.word	0xffffffff


	//   ....[36]....
        /*00cc*/ 	.word	0xffffffff


	//   ....[37]....
        /*00d0*/ 	.word	0xffffffff


	//   ....[38]....
        /*00d4*/ 	.word	0xffffffff


	//   ....[39]....
        /*00d8*/ 	.word	0xffffffff


	//   ....[40]....
        /*00dc*/ 	.word	0xffffffff


	//   ....[41]....
        /*00e0*/ 	.word	0xffffffff


	//   ....[42]....
        /*00e4*/ 	.word	0xffffffff


	//   ....[43]....
        /*00e8*/ 	.word	0xffffffff


	//   ....[44]....
        /*00ec*/ 	.word	0xffffffff


	//   ....[45]....
        /*00f0*/ 	.word	0xffffffff


	//   ....[46]....
        /*00f4*/ 	.word	0xffffffff


	//   ....[47]....
        /*00f8*/ 	.word	0xffffffff


	//   ....[48]....
        /*00fc*/ 	.word	0xffffffff


	//   ....[49]....
        /*0100*/ 	.word	0xffffffff


	//   ....[50]....
        /*0104*/ 	.word	0xffffffff


	//   ....[51]....
        /*0108*/ 	.word	0xffffffff


	//   ....[52]....
        /*010c*/ 	.word	0xffffffff


	//   ....[53]....
        /*0110*/ 	.word	0xffffffff


	//   ....[54]....
        /*0114*/ 	.word	0xffffffff


	//   ....[55]....
        /*0118*/ 	.word	0xffffffff


	//   ....[56]....
        /*011c*/ 	.word	0xffffffff


	//   ....[57]....
        /*0120*/ 	.word	0xffffffff


	//   ....[58]....
        /*0124*/ 	.word	0xffffffff


	//----- nvinfo : EIATTR_COOP_GROUP_INSTR_OFFSETS
	.align		4
.L_2795:
        /*0128*/ 	.byte	0x04, 0x28
        /*012a*/ 	.short	(.L_2797 - .L_2796)


	//   ....[0]....
.L_2796:
        /*012c*/ 	.word	0x00000800


	//   ....[1]....
        /*0130*/ 	.word	0x00000890


	//   ....[2]....
        /*0134*/ 	.word	0x00000ab0


	//   ....[3]....
        /*0138*/ 	.word	0x00003020


	//   ....[4]....
        /*013c*/ 	.word	0x00003860


	//   ....[5]....
        /*0140*/ 	.word	0x000040a0


	//   ....[6]....
        /*0144*/ 	.word	0x00004490


	//   ....[7]....
        /*0148*/ 	.word	0x00004b80


	//   ....[8]....
        /*014c*/ 	.word	0x00005200


	//   ....[9]....
        /*0150*/ 	.word	0x00005240


	//   ....[10]....
        /*0154*/ 	.word	0x00005420


	//   ....[11]....
        /*0158*/ 	.word	0x00005460


	//   ....[12]....
        /*015c*/ 	.word	0x000056c0


	//   ....[13]....
        /*0160*/ 	.word	0x00005710


	//   ....[14]....
        /*0164*/ 	.word	0x00005820


	//   ....[15]....
        /*0168*/ 	.word	0x00005850


	//   ....[16]....
        /*016c*/ 	.word	0x00005870


	//   ....[17]....
        /*0170*/ 	.word	0x00005880


	//   ....[18]....
        /*0174*/ 	.word	0x000058b0


	//   ....[19]....
        /*0178*/ 	.word	0x000058e0


	//   ....[20]....
        /*017c*/ 	.word	0x00005900


	//   ....[21]....
        /*0180*/ 	.word	0x00005920


	//   ....[22]....
        /*0184*/ 	.word	0x00005950


	//   ....[23]....
        /*0188*/ 	.word	0x00005970


	//   ....[24]....
        /*018c*/ 	.word	0x000059b0


	//   ....[25]....
        /*0190*/ 	.word	0x000059c0


	//   ....[26]....
        /*0194*/ 	.word	0x000059d0


	//   ....[27]....
        /*0198*/ 	.word	0x00005a00


	//   ....[28]....
        /*019c*/ 	.word	0x00005a10


	//   ....[29]....
        /*01a0*/ 	.word	0x00005af0


	//   ....[30]....
        /*01a4*/ 	.word	0x00005b30


	//   ....[31]....
        /*01a8*/ 	.word	0x00005cd0


	//   ....[32]....
        /*01ac*/ 	.word	0x00005d00


	//   ....[33]....
        /*01b0*/ 	.word	0x00005d20


	//   ....[34]....
        /*01b4*/ 	.word	0x00005d60


	//   ....[35]....
        /*01b8*/ 	.word	0x00005d90


	//   ....[36]....
        /*01bc*/ 	.word	0x00006f80


	//   ....[37]....
        /*01c0*/ 	.word	0x00006fc0


	//   ....[38]....
        /*01c4*/ 	.word	0x000070c0


	//   ....[39]....
        /*01c8*/ 	.word	0x000070f0


	//   ....[40]....
        /*01cc*/ 	.word	0x000071d0


	//   ....[41]....
        /*01d0*/ 	.word	0x00007200


	//   ....[42]....
        /*01d4*/ 	.word	0x000072e0


	//   ....[43]....
        /*01d8*/ 	.word	0x00007310


	//   ....[44]....
        /*01dc*/ 	.word	0x000073f0


	//   ....[45]....
        /*01e0*/ 	.word	0x00007420


	//   ....[46]....
        /*01e4*/ 	.word	0x00007810


	//   ....[47]....
        /*01e8*/ 	.word	0x00008080


	//   ....[48]....
        /*01ec*/ 	.word	0x000083e0


	//   ....[49]....
        /*01f0*/ 	.word	0x00008560


	//   ....[50]....
        /*01f4*/ 	.word	0x000085b0


	//   ....[51]....
        /*01f8*/ 	.word	0x000085e0


	//   ....[52]....
        /*01fc*/ 	.word	0x00008600


	//   ....[53]....
        /*0200*/ 	.word	0x00008620


	//   ....[54]....
        /*0204*/ 	.word	0x000086d0


	//   ....[55]....
        /*0208*/ 	.word	0x00008720


	//   ....[56]....
        /*020c*/ 	.word	0x00008740


	//   ....[57]....
        /*0210*/ 	.word	0x00008760


	//   ....[58]....
        /*0214*/ 	.word	0x00008780


	//----- nvinfo : EIATTR_EXIT_INSTR_OFFSETS
	.align		4
.L_2797:
        /*0218*/ 	.byte	0x04, 0x1c
        /*021a*/ 	.short	(.L_2799 - .L_2798)


	//   ....[0]....
.L_2798:
        /*021c*/ 	.word	0x00008840


	//   ....[1]....
        /*0220*/ 	.word	0x00008a60


	//----- nvinfo : EIATTR_MAX_THREADS
	.align		4
.L_2799:
        /*0224*/ 	.byte	0x04, 0x05
        /*0226*/ 	.short	(.L_2801 - .L_2800)
.L_2800:
        /*0228*/ 	.word	0x00000020
        /*022c*/ 	.word	0x00000001
        /*0230*/ 	.word	0x00000001


	//----- nvinfo : EIATTR_CRS_STACK_SIZE
	.align		4
.L_2801:
        /*0234*/ 	.byte	0x04, 0x1e
        /*0236*/ 	.short	(.L_2803 - .L_2802)
.L_2802:
        /*0238*/ 	.word	0x00000000
.L_2803:


//--------------------- .nv.info._Z25selective_scan_bwd_kernelI32Selective_Scan_bwd_kernel_traitsILi32ELi16ELb1ELb1ELb0ELb0ELb0EN3c108BFloat16EfEEv12SSMParamsBwd --------------------------
	.section	.nv.info._Z25selective_scan_bwd_kernelI32Selective_Scan_bwd_kernel_traitsILi32ELi16ELb1ELb1ELb0ELb0ELb0EN3c108BFloat16EfEEv12SSMParamsBwd,"",@"SHT_CUDA_INFO"
	.sectionflags	@""
	.align	4


	//----- nvinfo : EIATTR_CUDA_API_VERSION
	.align		4
        /*0000*/ 	.byte	0x04, 0x37
        /*0002*/ 	.short	(.L_2805 - .L_2804)
.L_2804:
        /*0004*/ 	.word	0x00000082


	//----- nvinfo : EIATTR_SW2861232_WAR
	.align		4
.L_2805:
        /*0008*/ 	.byte	0x01, 0x35
	.zero		2


	//----- nvinfo : EIATTR_PARAM_CBANK
	.align		4
        /*000c*/ 	.byte	0x04, 0x0a
        /*000e*/ 	.short	(.L_2807 - .L_2806)
	.align		4
.L_2806:
        /*0010*/ 	.word	index@(.nv.constant0._Z25selective_scan_bwd_kernelI32Selective_Scan_bwd_kernel_traitsILi32ELi16ELb1ELb1ELb0ELb0ELb0EN3c108BFloat16EfEEv12SSMParamsBwd)
        /*0014*/ 	.short	0x0160
        /*0016*/ 	.short	0x01f0


	//----- nvinfo : EIATTR_CBANK_PARAM_SIZE
	.align		4
.L_2807:
        /*0018*/ 	.byte	0x03, 0x19
        /*001a*/ 	.short	0x01f0


	//----- nvinfo : EIATTR_KPARAM_INFO
	.align		4
        /*001c*/ 	.byte	0x04, 0x17
        /*001e*/ 	.short	(.L_2809 - .L_2808)
.L_2808:
        /*0020*/ 	.word	0x00000000
        /*0024*/ 	.short	0x0000
        /*0026*/ 	.short	0x0000
        /*0028*/ 	.byte	0x00, 0xf0, 0xc1, 0x07


	//----- nvinfo : EIATTR_MAXREG_COUNT
	.align		4
.L_2809:
        /*002c*/ 	.byte	0x03, 0x1b
        /*002e*/ 	.short	0x00ff


	//----- nvinfo : EIATTR_NUM_BARRIERS
	.align		4
        /*0030*/ 	.byte	0x02, 0x4c
        /*0032*/ 	.byte	0x01
	.zero		1


	//----- nvinfo : EIATTR_MERCURY_ISA_VERSION
	.align		4
        /*0034*/ 	.byte	0x03, 0x5f
        /*0036*/ 	.short	0x0000


	//----- nvinfo : EIATTR_COOP_GROUP_MASK_REGIDS
	.align		4
        /*0038*/ 	.byte	0x04, 0x29
        /*003a*/ 	.short	(.L_2811 - .L_2810)


	//   ....[0]....
.L_2810:
        /*003c*/ 	.word	0xffffffff


	//   ....[1]....
        /*0040*/ 	.word	0xffffffff


	//   ....[2]....
        /*0044*/ 	.word	0xffffffff


	//   ....[3]....
        /*0048*/ 	.word	0xffffffff


	//   ....[4]....
        /*004c*/ 	.word	0xffffffff


	//   ....[5]....
        /*0050*/ 	.word	0xffffffff


	//   ....[6]....
        /*0054*/ 	.word	0xffffffff


	//   ....[7]....
        /*0058*/ 	.word	0xffffffff


	//   ....[8]....
        /*005c*/ 	.word	0xffffffff


	//   ....[9]....
        /*0060*/ 	.word	0xffffffff


	//   ....[10]....
        /*0064*/ 	.word	0xffffffff


	//   ....[11]....
        /*0068*/ 	.word	0xffffffff


	//   ....[12]....
        /*006c*/ 	.word	0xffffffff


	//   ....[13]....
        /*0070*/ 	.word	0xffffffff


	//   ....[14]....
        /*0074*/ 	.word	0xffffffff


	//   ....[15]....
        /*0078*/ 	.word	0xffffffff


	//   ....[16]....
        /*007c*/ 	.word	0xffffffff


	//   ....[17]....
        /*0080*/ 	.word	0xffffffff


	//   ....[18]....
        /*0084*/ 	.word	0xffffffff


	//   ....[19]....
        /*0088*/ 	.word	0xffffffff


	//   ....[20]....
        /*008c*/ 	.word	0xffffffff


	//   ....[21]....
        /*0090*/ 	.word	0xffffffff


	//   ....[22]....
        /*0094*/ 	.word	0xffffffff


	//   ....[23]....
        /*0098*/ 	.word	0xffffffff


	//   ....[24]....
        /*009c*/ 	.word	0xffffffff


	//   ....[25]....
        /*00a0*/ 	.word	0xffffffff


	//   ....[26]....
        /*00a4*/ 	.word	0xffffffff


	//   ....[27]....
        /*00a8*/ 	.word	0xffffffff


	//   ....[28]....
        /*00ac*/ 	.word	0xffffffff


	//   ....[29]....
        /*00b0*/ 	.word	0xffffffff


	//   ....[30]....
        /*00b4*/ 	.word	0xffffffff


	//   ....[31]....
        /*00b8*/ 	.word	0xffffffff


	//   ....[32]....
        /*00bc*/ 	.word	0xffffffff


	//   ....[33]....
        /*00c0*/ 	.word	0xffffffff


	//   ....[34]....
        /*00c4*/ 	.word	0xffffffff


	//   ....[35]....
        /*00c8*/ 	.word	0xffffffff


	//   ....[36]....
        /*00cc*/ 	.word	0xffffffff


	//   ....[37]....
        /*00d0*/ 	.word	0xffffffff


	//   ....[38]....
        /*00d4*/ 	.word	0xffffffff


	//   ....[39]....
        /*00d8*/ 	.word	0xffffffff


	//   ....[40]....
        /*00dc*/ 	.word	0xffffffff


	//   ....[41]....
        /*00e0*/ 	.word	0xffffffff


	//   ....[42]....
        /*00e4*/ 	.word	0xffffffff


	//   ....[43]....
        /*00e8*/ 	.word	0xffffffff


	//   ....[44]....
        /*00ec*/ 	.word	0xffffffff


	//   ....[45]....
        /*00f0*/ 	.word	0xffffffff


	//   ....[46]....
        /*00f4*/ 	.word	0xffffffff


	//   ....[47]....
        /*00f8*/ 	.word	0xffffffff


	//   ....[48]....
        /*00fc*/ 	.word	0xffffffff


	//   ....[49]....
        /*0100*/ 	.word	0xffffffff


	//   ....[50]....
        /*0104*/ 	.word	0xffffffff


	//   ....[51]....
        /*0108*/ 	.word	0xffffffff


	//   ....[52]....
        /*010c*/ 	.word	0xffffffff


	//   ....[53]....
        /*0110*/ 	.word	0xffffffff


	//----- nvinfo : EIATTR_COOP_GROUP_INSTR_OFFSETS
	.align		4
.L_2811:
        /*0114*/ 	.byte	0x04, 0x28
        /*0116*/ 	.short	(.L_2813 - .L_2812)


	//   ....[0]....
.L_2812:
        /*0118*/ 	.word	0x00000870


	//   ....[1]....
        /*011c*/ 	.word	0x00000920


	//   ....[2]....
        /*0120*/ 	.word	0x00000b50


	//   ....[3]....
        /*0124*/ 	.word	0x00001410


	//   ....[4]....
        /*0128*/ 	.word	0x00002090


	//   ....[5]....
        /*012c*/ 	.word	0x000020c0


	//   ....[6]....
        /*0130*/ 	.word	0x00002100


	//   ....[7]....
        /*0134*/ 	.word	0x00002110


	//   ....[8]....
        /*0138*/ 	.word	0x00002150


	//   ....[9]....
        /*013c*/ 	.word	0x00002170


	//   ....[10]....
        /*0140*/ 	.word	0x00002190


	//   ....[11]....
        /*0144*/ 	.word	0x000021b0


	//   ....[12]....
        /*0148*/ 	.word	0x000021e0


	//   ....[13]....
        /*014c*/ 	.word	0x00002210


	//   ....[14]....
        /*0150*/ 	.word	0x00002230


	//   ....[15]....
        /*0154*/ 	.word	0x00002250


	//   ....[16]....
        /*0158*/ 	.word	0x00002290


	//   ....[17]....
        /*015c*/ 	.word	0x000022d0


	//   ....[18]....
        /*0160*/ 	.word	0x000022f0


	//   ....[19]....
        /*0164*/ 	.word	0x00002310


	//   ....[20]....
        /*0168*/ 	.word	0x00002370


	//   ....[21]....
        /*016c*/ 	.word	0x000023b0


	//   ....[22]....
        /*0170*/ 	.word	0x000023e0


	//   ....[23]....
        /*0174*/ 	.word	0x00002410


	//   ....[24]....
        /*0178*/ 	.word	0x00002450


	//   ....[25]....
        /*017c*/ 	.word	0x00002490


	//   ....[26]....
        /*0180*/ 	.word	0x000024b0


	//   ....[27]....
        /*0184*/ 	.word	0x000024f0


	//   ....[28]....
        /*0188*/ 	.word	0x00002530


	//   ....[29]....
        /*018c*/ 	.word	0x00002550


	//   ....[30]....
        /*0190*/ 	.word	0x00002570


	//   ....[31]....
        /*0194*/ 	.word	0x000025a0


	//   ....[32]....
        /*0198*/ 	.word	0x00003710


	//   ....[33]....
        /*019c*/ 	.word	0x00003750


	//   ....[34]....
        /*01a0*/ 	.word	0x00003850


	//   ....[35]....
        /*01a4*/ 	.word	0x00003880


	//   ....[36]....
        /*01a8*/ 	.word	0x00003960


	//   ....[37]....
        /*01ac*/ 	.word	0x000039a0


	//   ....[38]....
        /*01b0*/ 	.word	0x00003a80


	//   ....[39]....
        /*01b4*/ 	.word	0x00003ab0


	//   ....[40]....
        /*01b8*/ 	.word	0x00003b90


	//   ....[41]....
        /*01bc*/ 	.word	0x00003bc0


	//   ....[42]....
        /*01c0*/ 	.word	0x00004130


	//   ....[43]....
        /*01c4*/ 	.word	0x000044b0


	//   ....[44]....
        /*01c8*/ 	.word	0x000045b0


	//   ....[45]....
        /*01cc*/ 	.word	0x00004600


	//   ....[46]....
        /*01d0*/ 	.word	0x00004630


	//   ....[47]....
        /*01d4*/ 	.word	0x00004650


	//   ....[48]....
        /*01d8*/ 	.word	0x00004670


	//   ....[49]....
        /*01dc*/ 	.word	0x00004720


	//   ....[50]....
        /*01e0*/ 	.word	0x00004770


	//   ....[51]....
        /*01e4*/ 	.word	0x00004790


	//   ....[52]....
        /*01e8*/ 	.word	0x000047b0


	//   ....[53]....
        /*01ec*/ 	.word	0x000047d0


	//----- nvinfo : EIATTR_EXIT_INSTR_OFFSETS
	.align		4
.L_2813:
        /*01f0*/ 	.byte	0x04, 0x1c
        /*01f2*/ 	.short	(.L_2815 - .L_2814)


	//   ....[0]....
.L_2814:
        /*01f4*/ 	.word	0x00004890


	//   ....[1]....
        /*01f8*/ 	.word	0x00004ab0


	//----- nvinfo : EIATTR_MAX_THREADS
	.align		4
.L_2815:
        /*01fc*/ 	.byte	0x04, 0x05
        /*01fe*/ 	.short	(.L_2817 - .L_2816)
.L_2816:
        /*0200*/ 	.word	0x00000020
        /*0204*/ 	.word	0x00000001
        /*0208*/ 	.word	0x00000001


	//----- nvinfo : EIATTR_CRS_STACK_SIZE
	.align		4
.L_2817:
        /*020c*/ 	.byte	0x04, 0x1e
        /*020e*/ 	.short	(.L_2819 - .L_2818)
.L_2818:
        /*0210*/ 	.word	0x00000000
.L_2819:


//--------------------- .nv.info._Z25selective_scan_bwd_kernelI32Selective_Scan_bwd_kernel_traitsILi32ELi16ELb1ELb1ELb0ELb0ELb1EN3c108BFloat16EfEEv12SSMParamsBwd --------------------------
	.section	.nv.info._Z25selective_scan_bwd_kernelI32Selective_Scan_bwd_kernel_traitsILi32ELi16ELb1ELb1ELb0ELb0ELb1EN3c108BFloat16EfEEv12SSMParamsBwd,"",@"SHT_CUDA_INFO"
	.sectionflags	@""
	.align	4


	//----- nvinfo : EIATTR_CUDA_API_VERSION
	.align		4
        /*0000*/ 	.byte	0x04, 0x37
        /*0002*/ 	.short	(.L_2821 - .L_2820)
.L_2820:
        /*0004*/ 	.word	0x00000082


	//----- nvinfo : EIATTR_SW2861232_WAR
	.align		4
.L_2821:
        /*0008*/ 	.byte	0x01, 0x35
	.zero		2


	//----- nvinfo : EIATTR_PARAM_CBANK
	.align		4
        /*000c*/ 	.byte	0x04, 0x0a
        /*000e*/ 	.short	(.L_2823 - .L_2822)
	.align		4
.L_2822:
        /*0010*/ 	.word	index@(.nv.constant0._Z25selective_scan_bwd_kernelI32Selective_Scan_bwd_kernel_traitsILi32ELi16ELb1ELb1ELb0ELb0ELb1EN3c108BFloat16EfEEv12SSMParamsBwd)
        /*0014*/ 	.short	0x0160
        /*0016*/ 	.short	0x01f0


	//----- nvinfo : EIATTR_CBANK_PARAM_SIZE
	.align		4
.L_2823:
        /*0018*/ 	.byte	0x03, 0x19
        /*001a*/ 	.short	0x01f0


	//----- nvinfo : EIATTR_KPARAM_INFO
	.align		4
        /*001c*/ 	.byte	0x04, 0x17
        /*001e*/ 	.short	(.L_2825 - .L_2824)
.L_2824:
        /*0020*/ 	.word	0x00000000
        /*0024*/ 	.short	0x0000
        /*0026*/ 	.short	0x0000
        /*0028*/ 	.byte	0x00, 0xf0, 0xc1, 0x07


	//----- nvinfo : EIATTR_MAXREG_COUNT
	.align		4
.L_2825:
        /*002c*/ 	.byte	0x03, 0x1b
        /*002e*/ 	.short	0x00ff


	//----- nvinfo : EIATTR_NUM_BARRIERS
	.align		4
        /*0030*/ 	.byte	0x02, 0x4c
        /*0032*/ 	.byte	0x01
	.zero		1


	//----- nvinfo : EIATTR_MERCURY_ISA_VERSION
	.align		4
        /*0034*/ 	.byte	0x03, 0x5f
        /*0036*/ 	.short	0x0000


	//----- nvinfo : EIATTR_COOP_GROUP_MASK_REGIDS
	.align		4
        /*0038*/ 	.byte	0x04, 0x29
        /*003a*/ 	.short	(.L_2827 - .L_2826)


	//   ....[0]....
.L_2826:
        /*003c*/ 	.word	0xffffffff


	//   ....[1]....
        /*0040*/ 	.word	0xffffffff


	//   ....[2]....
        /*0044*/ 	.word	0xffffffff


	//   ....[3]....
        /*0048*/ 	.word	0xffffffff


	//   ....[4]....
        /*004c*/ 	.word	0xffffffff


	//   ....[5]....
        /*0050*/ 	.word	0xffffffff


	//   ....[6]....
        /*0054*/ 	.word	0xffffffff


	//   ....[7]....
        /*0058*/ 	.word	0xffffffff


	//   ....[8]....
        /*005c*/ 	.word	0xffffffff


	//   ....[9]....
        /*0060*/ 	.word	0xffffffff


	//   ....[10]....
        /*0064*/ 	.word	0xffffffff


	//   ....[11]....
        /*0068*/ 	.word	0xffffffff


	//   ....[12]....
        /*006c*/ 	.word	0xffffffff


	//   ....[13]....
        /*0070*/ 	.word	0xffffffff


	//   ....[14]....
        /*0074*/ 	.word	0xffffffff


	//   ....[15]....
        /*0078*/ 	.word	0xffffffff


	//   ....[16]....
        /*007c*/ 	.word	0xffffffff


	//   ....[17]....
        /*0080*/ 	.word	0xffffffff


	//   ....[18]....
        /*0084*/ 	.word	0xffffffff


	//   ....[19]....
        /*0088*/ 	.word	0xffffffff


	//   ....[20]....
        /*008c*/ 	.word	0xffffffff


	//   ....[21]....
        /*0090*/ 	.word	0xffffffff


	//   ....[22]....
        /*0094*/ 	.word	0xffffffff


	//   ....[23]....
        /*0098*/ 	.word	0xffffffff


	//   ....[24]....
        /*009c*/ 	.word	0xffffffff


	//   ....[25]....
        /*00a0*/ 	.word	0xffffffff


	//   ....[26]....
        /*00a4*/ 	.word	0xffffffff


	//   ....[27]....
        /*00a8*/ 	.word	0xffffffff


	//   ....[28]....
        /*00ac*/ 	.word	0xffffffff


	//   ....[29]....
        /*00b0*/ 	.word	0xffffffff


	//   ....[30]....
        /*00b4*/ 	.word	0xffffffff


	//   ....[31]....
        /*00b8*/ 	.word	0xffffffff


	//   ....[32]....
        /*00bc*/ 	.word	0xffffffff


	//   ....[33]....
        /*00c0*/ 	.word	0xffffffff


	//   ....[34]....
        /*00c4*/ 	.word	0xffffffff


	//   ....[35]....
        /*00c8*/ 	.word	0xffffffff


	//   ....[36]....
        /*00cc*/ 	.word	0xffffffff


	//   ....[37]....
        /*00d0*/ 	.word	0xffffffff


	//   ....[38]....
        /*00d4*/ 	.word	0xffffffff


	//   ....[39]....
        /*00d8*/ 	.word	0xffffffff


	//   ....[40]....
        /*00dc*/ 	.word	0xffffffff


	//   ....[41]....
        /*00e0*/ 	.word	0xffffffff


	//   ....[42]....
        /*00e4*/ 	.word	0xffffffff


	//   ....[43]....
        /*00e8*/ 	.word	0xffffffff


	//   ....[44]....
        /*00ec*/ 	.word	0xffffffff


	//   ....[45]....
        /*00f0*/ 	.word	0xffffffff


	//   ....[46]....
        /*00f4*/ 	.word	0xffffffff


	//   ....[47]....
        /*00f8*/ 	.word	0xffffffff


	//   ....[48]....
        /*00fc*/ 	.word	0xffffffff


	//   ....[49]....
        /*0100*/ 	.word	0xffffffff


	//   ....[50]....
        /*0104*/ 	.word	0xffffffff


	//   ....[51]....
        /*0108*/ 	.word	0xffffffff


	//   ....[52]....
        /*010c*/ 	.word	0xffffffff


	//   ....[53]....
        /*0110*/ 	.word	0xffffffff


	//   ....[54]....
        /*0114*/ 	.word	0xffffffff


	//   ....[55]....
        /*0118*/ 	.word	0xffffffff


	//   ....[56]....
        /*011c*/ 	.word	0xffffffff


	//   ....[57]....
        /*0120*/ 	.word	0xffffffff


	//----- nvinfo : EIATTR_COOP_GROUP_INSTR_OFFSETS
	.align		4
.L_2827:
        /*0124*/ 	.byte	0x04, 0x28
        /*0126*/ 	.short	(.L_2829 - .L_2828)


	//   ....[0]....
.L_2828:
        /*0128*/ 	.word	0x00000810


	//   ....[1]....
        /*012c*/ 	.word	0x000008a0


	//   ....[2]....
        /*0130*/ 	.word	0x00000a00


	//   ....[3]....
        /*0134*/ 	.word	0x00000b30


	//   ....[4]....
        /*0138*/ 	.word	0x00001480


	//   ....[5]....
        /*013c*/ 	.word	0x00001db0


	//   ....[6]....
        /*0140*/ 	.word	0x000020c0


	//   ....[7]....
        /*0144*/ 	.word	0x00002770


	//   ....[8]....
        /*0148*/ 	.word	0x00003110


	//   ....[9]....
        /*014c*/ 	.word	0x00003400


	//   ....[10]....
        /*0150*/ 	.word	0x00003430


	//   ....[11]....
        /*0154*/ 	.word	0x00003480


	//   ....[12]....
        /*0158*/ 	.word	0x000034a0


	//   ....[13]....
        /*015c*/ 	.word	0x000034e0


	//   ....[14]....
        /*0160*/ 	.word	0x00003500


	//   ....[15]....
        /*0164*/ 	.word	0x00003540


	//   ....[16]....
        /*0168*/ 	.word	0x00003550


	//   ....[17]....
        /*016c*/ 	.word	0x00003580


	//   ....[18]....
        /*0170*/ 	.word	0x000035a0


	//   ....[19]....
        /*0174*/ 	.word	0x000035d0


	//   ....[20]....
        /*0178*/ 	.word	0x000035f0


	//   ....[21]....
        /*017c*/ 	.word	0x00003630


	//   ....[22]....
        /*0180*/ 	.word	0x00003660


	//   ....[23]....
        /*0184*/ 	.word	0x000036b0


	//   ....[24]....
        /*0188*/ 	.word	0x000036d0


	//   ....[25]....
        /*018c*/ 	.word	0x00003710


	//   ....[26]....
        /*0190*/ 	.word	0x00003740


	//   ....[27]....
        /*0194*/ 	.word	0x000037a0


	//   ....[28]....
        /*0198*/ 	.word	0x000037b0


	//   ....[29]....
        /*019c*/ 	.word	0x000037e0


	//   ....[30]....
        /*01a0*/ 	.word	0x00003800


	//   ....[31]....
        /*01a4*/ 	.word	0x00003870


	//   ....[32]....
        /*01a8*/ 	.word	0x000038b0


	//   ....[33]....
        /*01ac*/ 	.word	0x000038e0


	//   ....[34]....
        /*01b0*/ 	.word	0x00003900


	//   ....[35]....
        /*01b4*/ 	.word	0x00003930


	//   ....[36]....
        /*01b8*/ 	.word	0x00004a60


	//   ....[37]....
        /*01bc*/ 	.word	0x00004aa0


	//   ....[38]....
        /*01c0*/ 	.word	0x00004ba0


	//   ....[39]....
        /*01c4*/ 	.word	0x00004bd0


	//   ....[40]....
        /*01c8*/ 	.word	0x00004cb0


	//   ....[41]....
        /*01cc*/ 	.word	0x00004ce0


	//   ....[42]....
        /*01d0*/ 	.word	0x00004dc0


	//   ....[43]....
        /*01d4*/ 	.word	0x00004df0


	//   ....[44]....
        /*01d8*/ 	.word	0x00004ed0


	//   ....[45]....
        /*01dc*/ 	.word	0x00004f00


	//   ....[46]....
        /*01e0*/ 	.word	0x000054a0


	//   ....[47]....
        /*01e4*/ 	.word	0x000057d0


	//   ....[48]....
        /*01e8*/ 	.word	0x000058f0


	//   ....[49]....
        /*01ec*/ 	.word	0x00005940


	//   ....[50]....
        /*01f0*/ 	.word	0x00005970


	//   ....[51]....
        /*01f4*/ 	.word	0x00005990


	//   ....[52]....
        /*01f8*/ 	.word	0x000059b0


	//   ....[53]....
        /*01fc*/ 	.word	0x00005a60


	//   ....[54]....
        /*0200*/ 	.word	0x00005ab0


	//   ....[55]....
        /*0204*/ 	.word	0x00005ad0


	//   ....[56]....
        /*0208*/ 	.word	0x00005af0


	//   ....[57]....
        /*020c*/ 	.word	0x00005b10


	//----- nvinfo : EIATTR_EXIT_INSTR_OFFSETS
	.align		4
.L_2829:
        /*0210*/ 	.byte	0x04, 0x1c
        /*0212*/ 	.short	(.L_2831 - .L_2830)


	//   ....[0]....
.L_2830:
        /*0214*/ 	.word	0x00005bd0


	//   ....[1]....
        /*0218*/ 	.word	0x00005df0


	//----- nvinfo : EIATTR_MAX_THREADS
	.align		4
.L_2831:
        /*021c*/ 	.byte	0x04, 0x05
        /*021e*/ 	.short	(.L_2833 - .L_2832)
.L_2832:
        /*0220*/ 	.word	0x00000020
        /*0224*/ 	.word	0x00000001
        /*0228*/ 	.word	0x00000001


	//----- nvinfo : EIATTR_CRS_STACK_SIZE
	.align		4
.L_2833:
        /*022c*/ 	.byte	0x04, 0x1e
        /*022e*/ 	.short	(.L_2835 - .L_2834)
.L_2834:
        /*0230*/ 	.word	0x00000000
.L_2835:


//--------------------- .nv.info._Z25selective_scan_bwd_kernelI32Selective_Scan_bwd_kernel_traitsILi32ELi16ELb1ELb1ELb0ELb1ELb0EN3c108BFloat16EfEEv12SSMParamsBwd --------------------------
	.section	.nv.info._Z25selective_scan_bwd_kernelI32Selective_Scan_bwd_kernel_traitsILi32ELi16ELb1ELb1ELb0ELb1ELb0EN3c108BFloat16EfEEv12SSMParamsBwd,"",@"SHT_CUDA_INFO"
	.sectionflags	@""
	.align	4


	//----- nvinfo : EIATTR_CUDA_API_VERSION
	.align		4
        /*0000*/ 	.byte	0x04, 0x37
        /*0002*/ 	.short	(.L_2837 - .L_2836)
.L_2836:
        /*0004*/ 	.word	0x00000082


	//----- nvinfo : EIATTR_SW2861232_WAR
	.align		4
.L_2837:
        /*0008*/ 	.byte	0x01, 0x35
	.zero		2


	//----- nvinfo : EIATTR_PARAM_CBANK
	.align		4
        /*000c*/ 	.byte	0x04, 0x0a
        /*000e*/ 	.short	(.L_2839 - .L_2838)
	.align		4
.L_2838:
        /*0010*/ 	.word	index@(.nv.constant0._Z25selective_scan_bwd_kernelI32Selective_Scan_bwd_kernel_traitsILi32ELi16ELb1ELb1ELb0ELb1ELb0EN3c108BFloat16EfEEv12SSMParamsBwd)
        /*0014*/ 	.short	0x0160
        /*0016*/ 	.short	0x01f0


	//----- nvinfo : EIATTR_CBANK_PARAM_SIZE
	.align		4
.L_2839:
        /*0018*/ 	.byte	0x03, 0x19
        /*001a*/ 	.short	0x01f0


	//----- nvinfo : EIATTR_KPARAM_INFO
	.align		4
        /*001c*/ 	.byte	0x04, 0x17
        /*001e*/ 	.short	(.L_2841 - .L_2840)
.L_2840:
        /*0020*/ 	.word	0x00000000
        /*0024*/ 	.short	0x0000
        /*0026*/ 	.short	0x0000
        /*0028*/ 	.byte	0x00, 0xf0, 0xc1, 0x07


	//----- nvinfo : EIATTR_MAXREG_COUNT
	.align		4
.L_2841:
        /*002c*/ 	.byte	0x03, 0x1b
        /*002e*/ 	.short	0x00ff


	//----- nvinfo : EIATTR_NUM_BARRIERS
	.align		4
        /*0030*/ 	.byte	0x02, 0x4c
        /*0032*/ 	.byte	0x01
	.zero		1


	//----- nvinfo : EIATTR_MERCURY_ISA_VERSION
	.align		4
        /*0034*/ 	.byte	0x03, 0x5f
        /*0036*/ 	.short	0x0000


	//----- nvinfo : EIATTR_COOP_GROUP_MASK_REGIDS
	.align		4
        /*0038*/ 	.byte	0x04, 0x29
        /*003a*/ 	.short	(.L_2843 - .L_2842)


	//   ....[0]....
.L_2842:
        /*003c*/ 	.word	0xffffffff


	//   ....[1]....
        /*0040*/ 	.word	0xffffffff


	//   ....[2]....
        /*0044*/ 	.word	0xffffffff


	//   ....[3]....
        /*0048*/ 	.word	0xffffffff


	//   ....[4]....
        /*004c*/ 	.word	0xffffffff


	//   ....[5]....
        /*0050*/ 	.word	0xffffffff


	//   ....[6]....
        /*0054*/ 	.word	0xffffffff


	//   ....[7]....
        /*0058*/ 	.word	0xffffffff


	//   ....[8]....
        /*005c*/ 	.word	0xffffffff


	//   ....[9]....
        /*0060*/ 	.word	0xffffffff


	//   ....[10]....
        /*0064*/ 	.word	0xffffffff


	//   ....[11]....
        /*0068*/ 	.word	0xffffffff


	//   ....[12]....
        /*006c*/ 	.word	0xffffffff


	//   ....[13]....
        /*0070*/ 	.word	0xffffffff


	//   ....[14]....
        /*0074*/ 	.word	0xffffffff


	//   ....[15]....
        /*0078*/ 	.word	0xffffffff


	//   ....[16]....
        /*007c*/ 	.word	0xffffffff


	//   ....[17]....
        /*0080*/ 	.word	0xffffffff


	//   ....[18]....
        /*0084*/ 	.word	0xffffffff


	//   ....[19]....
        /*0088*/ 	.word	0xffffffff


	//   ....[20]....
        /*008c*/ 	.word	0xffffffff


	//   ....[21]....
        /*0090*/ 	.word	0xffffffff


	//   ....[22]....
        /*0094*/ 	.word	0xffffffff


	//   ....[23]....
        /*0098*/ 	.word	0xffffffff


	//   ....[24]....
        /*009c*/ 	.word	0xffffffff


	//   ....[25]....
        /*00a0*/ 	.word	0xffffffff


	//   ....[26]....
        /*00a4*/ 	.word	0xffffffff


	//   ....[27]....
        /*00a8*/ 	.word	0xffffffff


	//   ....[28]....
        /*00ac*/ 	.word	0xffffffff


	//   ....[29]....
        /*00b0*/ 	.word	0xffffffff


	//   ....[30]....
        /*00b4*/ 	.word	0xffffffff


	//   ....[31]....
        /*00b8*/ 	.word	0xffffffff


	//   ....[32]....
        /*00bc*/ 	.word	0xffffffff


	//   ....[33]....
        /*00c0*/ 	.word	0xffffffff


	//   ....[34]....
        /*00c4*/ 	.word	0xffffffff


	//   ....[35]....
        /*00c8*/ 	.word	0xffffffff


	//   ....[36]....
        /*00cc*/ 	.word	0xffffffff


	//   ....[37]....
        /*00d0*/ 	.word	0xffffffff


	//   ....[38]....
        /*00d4*/ 	.word	0xffffffff


	//   ....[39]....
        /*00d8*/ 	.word	0xffffffff


	//   ....[40]....
        /*00dc*/ 	.word	0xffffffff


	//   ....[41]....
        /*00e0*/ 	.word	0xffffffff


	//   ....[42]....
        /*00e4*/ 	.word	0xffffffff


	//   ....[43]....
        /*00e8*/ 	.word	0xffffffff


	//   ....[44]....
        /*00ec*/ 	.word	0xffffffff


	//   ....[45]....
        /*00f0*/ 	.word	0xffffffff


	//   ....[46]....
        /*00f4*/ 	.word	0xffffffff


	//   ....[47]....
        /*00f8*/ 	.word	0xffffffff


	//   ....[48]....
        /*00fc*/ 	.word	0xffffffff


	//   ....[49]....
        /*0100*/ 	.word	0xffffffff


	//   ....[50]....
        /*0104*/ 	.word	0xffffffff


	//   ....[51]....
        /*0108*/ 	.word	0xffffffff


	//   ....[52]....
        /*010c*/ 	.word	0xffffffff


	//   ....[53]....
        /*0110*/ 	.word	0xffffffff


	//   ....[54]....
        /*0114*/ 	.word	0xffffffff


	//----- nvinfo : EIATTR_COOP_GROUP_INSTR_OFFSETS
	.align		4
.L_2843:
        /*0118*/ 	.byte	0x04, 0x28
        /*011a*/ 	.short	(.L_2845 - .L_2844)


	//   ....[0]....
.L_2844:
        /*011c*/ 	.word	0x00000850


	//   ....[1]....
        /*0120*/ 	.word	0x00000900


	//   ....[2]....
        /*0124*/ 	.word	0x00000a10


	//   ....[3]....
        /*0128*/ 	.word	0x00003650


	//   ....[4]....
        /*012c*/ 	.word	0x00004000


	//   ....[5]....
        /*0130*/ 	.word	0x000042e0


	//   ....[6]....
        /*0134*/ 	.word	0x00004310


	//   ....[7]....
        /*0138*/ 	.word	0x00004360


	//   ....[8]....
        /*013c*/ 	.word	0x00004380


	//   ....[9]....
        /*0140*/ 	.word	0x000043d0


	//   ....[10]....
        /*0144*/ 	.word	0x000043f0


	//   ....[11]....
        /*0148*/ 	.word	0x00004410


	//   ....[12]....
        /*014c*/ 	.word	0x00004430


	//   ....[13]....
        /*0150*/ 	.word	0x00004460


	//   ....[14]....
        /*0154*/ 	.word	0x00004490


	//   ....[15]....
        /*0158*/ 	.word	0x000044b0


	//   ....[16]....
        /*015c*/ 	.word	0x000044d0


	//   ....[17]....
        /*0160*/ 	.word	0x00004510


	//   ....[18]....
        /*0164*/ 	.word	0x00004540


	//   ....[19]....
        /*0168*/ 	.word	0x00004570


	//   ....[20]....
        /*016c*/ 	.word	0x00004590


	//   ....[21]....
        /*0170*/ 	.word	0x000045f0


	//   ....[22]....
        /*0174*/ 	.word	0x00004630


	//   ....[23]....
        /*0178*/ 	.word	0x00004650


	//   ....[24]....
        /*017c*/ 	.word	0x00004660


	//   ....[25]....
        /*0180*/ 	.word	0x000046c0


	//   ....[26]....
        /*0184*/ 	.word	0x000046e0


	//   ....[27]....
        /*0188*/ 	.word	0x00004730


	//   ....[28]....
        /*018c*/ 	.word	0x00004760


	//   ....[29]....
        /*0190*/ 	.word	0x00004790


	//   ....[30]....
        /*0194*/ 	.word	0x000047c0


	//   ....[31]....
        /*0198*/ 	.word	0x000047e0


	//   ....[32]....
        /*019c*/ 	.word	0x00005950


	//   ....[33]....
        /*01a0*/ 	.word	0x00005990


	//   ....[34]....
        /*01a4*/ 	.word	0x00005a90


	//   ....[35]....
        /*01a8*/ 	.word	0x00005ac0


	//   ....[36]....
        /*01ac*/ 	.word	0x00005ba0


	//   ....[37]....
        /*01b0*/ 	.word	0x00005bd0


	//   ....[38]....
        /*01b4*/ 	.word	0x00005cb0


	//   ....[39]....
        /*01b8*/ 	.word	0x00005ce0


	//   ....[40]....
        /*01bc*/ 	.word	0x00005dc0


	//   ....[41]....
        /*01c0*/ 	.word	0x00005df0


	//   ....[42]....
        /*01c4*/ 	.word	0x00006310


	//   ....[43]....
        /*01c8*/ 	.word	0x00006a90


	//   ....[44]....
        /*01cc*/ 	.word	0x00006ef0


	//   ....[45]....
        /*01d0*/ 	.word	0x00007070


	//   ....[46]....
        /*01d4*/ 	.word	0x000070c0


	//   ....[47]....
        /*01d8*/ 	.word	0x000070f0


	//   ....[48]....
        /*01dc*/ 	.word	0x00007110


	//   ....[49]....
        /*01e0*/ 	.word	0x00007130


	//   ....[50]....
        /*01e4*/ 	.word	0x000071e0


	//   ....[51]....
        /*01e8*/ 	.word	0x00007230


	//   ....[52]....
        /*01ec*/ 	.word	0x00007250


	//   ....[53]....
        /*01f0*/ 	.word	0x00007270


	//   ....[54]....
        /*01f4*/ 	.word	0x00007290


	//----- nvinfo : EIATTR_EXIT_INSTR_OFFSETS
	.align		4
.L_2845:
        /*01f8*/ 	.byte	0x04, 0x1c
        /*01fa*/ 	.short	(.L_2847 - .L_2846)


	//   ....[0]....
.L_2846:
        /*01fc*/ 	.word	0x00007350


	//   ....[1]....
        /*0200*/ 	.word	0x00007570


	//----- nvinfo : EIATTR_MAX_THREADS
	.align		4
.L_2847:
        /*0204*/ 	.byte	0x04, 0x05
        /*0206*/ 	.short	(.L_2849 - .L_2848)
.L_2848:
        /*0208*/ 	.word	0x00000020
        /*020c*/ 	.word	0x00000001
        /*0210*/ 	.word	0x00000001


	//----- nvinfo : EIATTR_CRS_STACK_SIZE
	.align		4
.L_2849:
        /*0214*/ 	.byte	0x04, 0x1e
        /*0216*/ 	.short	(.L_2851 - .L_2850)
.L_2850:
        /*0218*/ 	.word	0x00000000
.L_2851:


//--------------------- .nv.info._Z25selective_scan_bwd_kernelI32Selective_Scan_bwd_kernel_traitsILi32ELi16ELb1ELb1ELb0ELb1ELb1EN3c108BFloat16EfEEv12SSMParamsBwd --------------------------
	.section	.nv.info._Z25selective_scan_bwd_kernelI32Selective_Scan_bwd_kernel_traitsILi32ELi16ELb1ELb1ELb0ELb1ELb1EN3c108BFloat16EfEEv12SSMParamsBwd,"",@"SHT_CUDA_INFO"
	.sectionflags	@""
	.align	4


	//----- nvinfo : EIATTR_CUDA_API_VERSION
	.align		4
        /*0000*/ 	.byte	0x04, 0x37
        /*0002*/ 	.short	(.L_2853 - .L_2852)
.L_2852:
        /*0004*/ 	.word	0x00000082


	//----- nvinfo : EIATTR_SW2861232_WAR
	.align		4
.L_2853:
        /*0008*/ 	.byte	0x01, 0x35
	.zero		2


	//----- nvinfo : EIATTR_PARAM_CBANK
	.align		4
        /*000c*/ 	.byte	0x04, 0x0a
        /*000e*/ 	.short	(.L_2855 - .L_2854)
	.align		4
.L_2854:
        /*0010*/ 	.word	index@(.nv.constant0._Z25selective_scan_bwd_kernelI32Selective_Scan_bwd_kernel_traitsILi32ELi16ELb1ELb1ELb0ELb1ELb1EN3c108BFloat16EfEEv12SSMParamsBwd)
        /*0014*/ 	.short	0x0160
        /*0016*/ 	.short	0x01f0


	//----- nvinfo : EIATTR_CBANK_PARAM_SIZE
	.align		4
.L_2855:
        /*0018*/ 	.byte	0x03, 0x19
        /*001a*/ 	.short	0x01f0


	//----- nvinfo : EIATTR_KPARAM_INFO
	.align		4
        /*001c*/ 	.byte	0x04, 0x17
        /*001e*/ 	.short	(.L_2857 - .L_2856)
.L_2856:
        /*0020*/ 	.word	0x00000000
        /*0024*/ 	.short	0x0000
        /*0026*/ 	.short	0x0000
        /*0028*/ 	.byte	0x00, 0xf0, 0xc1, 0x07


	//----- nvinfo : EIATTR_MAXREG_COUNT
	.align		4
.L_2857:
        /*002c*/ 	.byte	0x03, 0x1b
        /*002e*/ 	.short	0x00ff


	//----- nvinfo : EIATTR_NUM_BARRIERS
	.align		4
        /*0030*/ 	.byte	0x02, 0x4c
        /*0032*/ 	.byte	0x01
	.zero		1


	//----- nvinfo : EIATTR_MERCURY_ISA_VERSION
	.align		4
        /*0034*/ 	.byte	0x03, 0x5f
        /*0036*/ 	.short	0x0000


	//----- nvinfo : EIATTR_COOP_GROUP_MASK_REGIDS
	.align		4
        /*0038*/ 	.byte	0x04, 0x29
        /*003a*/ 	.short	(.L_2859 - .L_2858)


	//   ....[0]....
.L_2858:
        /*003c*/ 	.word	0xffffffff


	//   ....[1]....
        /*0040*/ 	.word	0xffffffff


	//   ....[2]....
        /*0044*/ 	.word	0xffffffff


	//   ....[3]....
        /*0048*/ 	.word	0xffffffff


	//   ....[4]....
        /*004c*/ 	.word	0xffffffff


	//   ....[5]....
        /*0050*/ 	.word	0xffffffff


	//   ....[6]....
        /*0054*/ 	.word	0xffffffff


	//   ....[7]....
        /*0058*/ 	.word	0xffffffff


	//   ....[8]....
        /*005c*/ 	.word	0xffffffff


	//   ....[9]....
        /*0060*/ 	.word	0xffffffff


	//   ....[10]....
        /*0064*/ 	.word	0xffffffff


	//   ....[11]....
        /*0068*/ 	.word	0xffffffff


	//   ....[12]....
        /*006c*/ 	.word	0xffffffff


	//   ....[13]....
        /*0070*/ 	.word	0xffffffff


	//   ....[14]....
        /*0074*/ 	.word	0xffffffff


	//   ....[15]....
        /*0078*/ 	.word	0xffffffff


	//   ....[16]....
        /*007c*/ 	.word	0xffffffff


	//   ....[17]....
        /*0080*/ 	.word	0xffffffff


	//   ....[18]....
        /*0084*/ 	.word	0xffffffff


	//   ....[19]....
        /*0088*/ 	.word	0xffffffff


	//   ....[20]....
        /*008c*/ 	.word	0xffffffff


	//   ....[21]....
        /*0090*/ 	.word	0xffffffff


	//   ....[22]....
        /*0094*/ 	.word	0xffffffff


	//   ....[23]....
        /*0098*/ 	.word	0xffffffff


	//   ....[24]....
        /*009c*/ 	.word	0xffffffff


	//   ....[25]....
        /*00a0*/ 	.word	0xffffffff


	//   ....[26]....
        /*00a4*/ 	.word	0xffffffff


	//   ....[27]....
        /*00a8*/ 	.word	0xffffffff


	//   ....[28]....
        /*00ac*/ 	.word	0xffffffff


	//   ....[29]....
        /*00b0*/ 	.word	0xffffffff


	//   ....[30]....
        /*00b4*/ 	.word	0xffffffff


	//   ....[31]....
        /*00b8*/ 	.word	0xffffffff


	//   ....[32]....
        /*00bc*/ 	.word	0xffffffff


	//   ....[33]....
        /*00c0*/ 	.word	0xffffffff


	//   ....[34]....
        /*00c4*/ 	.word	0xffffffff


	//   ....[35]....
        /*00c8*/ 	.word	0xffffffff


	//   ....[36]....
        /*00cc*/ 	.word	0xffffffff


	//   ....[37]....
        /*00d0*/ 	.word	0xffffffff


	//   ....[38]....
        /*00d4*/ 	.word	0xffffffff


	//   ....[39]....
        /*00d8*/ 	.word	0xffffffff


	//   ....[40]....
        /*00dc*/ 	.word	0xffffffff


	//   ....[41]....
        /*00e0*/ 	.word	0xffffffff


	//   ....[42]....
        /*00e4*/ 	.word	0xffffffff


	//   ....[43]....
        /*00e8*/ 	.word	0xffffffff


	//   ....[44]....
        /*00ec*/ 	.word	0xffffffff


	//   ....[45]....
        /*00f0*/ 	.word	0xffffffff


	//   ....[46]....
        /*00f4*/ 	.word	0xffffffff


	//   ....[47]....
        /*00f8*/ 	.word	0xffffffff


	//   ....[48]....
        /*00fc*/ 	.word	0xffffffff


	//   ....[49]....
        /*0100*/ 	.word	0xffffffff


	//   ....[50]....
        /*0104*/ 	.word	0xffffffff


	//   ....[51]....
        /*0108*/ 	.word	0xffffffff


	//   ....[52]....
        /*010c*/ 	.word	0xffffffff


	//   ....[53]....
        /*0110*/ 	.word	0xffffffff


	//   ....[54]....
        /*0114*/ 	.word	0xffffffff


	//   ....[55]....
        /*0118*/ 	.word	0xffffffff


	//   ....[56]....
        /*011c*/ 	.word	0xffffffff


	//   ....[57]....
        /*0120*/ 	.word	0xffffffff


	//   ....[58]....
        /*0124*/ 	.word	0xffffffff


	//----- nvinfo : EIATTR_COOP_GROUP_INSTR_OFFSETS
	.align		4
.L_2859:
        /*0128*/ 	.byte	0x04, 0x28
        /*012a*/ 	.short	(.L_2861 - .L_2860)


	//   ....[0]....
.L_2860:
        /*012c*/ 	.word	0x00000800


	//   ....[1]....
        /*0130*/ 	.word	0x00000890


	//   ....[2]....
        /*0134*/ 	.word	0x00000aa0


	//   ....[3]....
        /*0138*/ 	.word	0x00003020


	//   ....[4]....
        /*013c*/ 	.word	0x000037f0


	//   ....[5]....
        /*0140*/ 	.word	0x000040c0


	//   ....[6]....
        /*0144*/ 	.word	0x00004490


	//   ....[7]....
        /*0148*/ 	.word	0x00004a80


	//   ....[8]....
        /*014c*/ 	.word	0x00005420


	//   ....[9]....
        /*0150*/ 	.word	0x000056c0


	//   ....[10]....
        /*0154*/ 	.word	0x000056f0


	//   ....[11]....
        /*0158*/ 	.word	0x00005780


	//   ....[12]....
        /*015c*/ 	.word	0x000057a0


	//   ....[13]....
        /*0160*/ 	.word	0x000057e0


	//   ....[14]....
        /*0164*/ 	.word	0x000057f0


	//   ....[15]....
        /*0168*/ 	.word	0x00005820


	//   ....[16]....
        /*016c*/ 	.word	0x00005840


	//   ....[17]....
        /*0170*/ 	.word	0x00005870


	//   ....[18]....
        /*0174*/ 	.word	0x00005890


	//   ....[19]....
        /*0178*/ 	.word	0x000058c0


	//   ....[20]....
        /*017c*/ 	.word	0x000058e0


	//   ....[21]....
        /*0180*/ 	.word	0x00005910


	//   ....[22]....
        /*0184*/ 	.word	0x00005930


	//   ....[23]....
        /*0188*/ 	.word	0x00005960


	//   ....[24]....
        /*018c*/ 	.word	0x00005980


	//   ....[25]....
        /*0190*/ 	.word	0x000059d0


	//   ....[26]....
        /*0194*/ 	.word	0x00005a00


	//   ....[27]....
        /*0198*/ 	.word	0x00005a70


	//   ....[28]....
        /*019c*/ 	.word	0x00005a90


	//   ....[29]....
        /*01a0*/ 	.word	0x00005ac0


	//   ....[30]....
        /*01a4*/ 	.word	0x00005ae0


	//   ....[31]....
        /*01a8*/ 	.word	0x00005b60


	//   ....[32]....
        /*01ac*/ 	.word	0x00005b90


	//   ....[33]....
        /*01b0*/ 	.word	0x00005bc0


	//   ....[34]....
        /*01b4*/ 	.word	0x00005c00


	//   ....[35]....
        /*01b8*/ 	.word	0x00005c30


	//   ....[36]....
        /*01bc*/ 	.word	0x00006d80


	//   ....[37]....
        /*01c0*/ 	.word	0x00006dc0


	//   ....[38]....
        /*01c4*/ 	.word	0x00006ec0


	//   ....[39]....
        /*01c8*/ 	.word	0x00006ef0


	//   ....[40]....
        /*01cc*/ 	.word	0x00006fd0


	//   ....[41]....
        /*01d0*/ 	.word	0x00007000


	//   ....[42]....
        /*01d4*/ 	.word	0x000070e0


	//   ....[43]....
        /*01d8*/ 	.word	0x00007110


	//   ....[44]....
        /*01dc*/ 	.word	0x000071f0


	//   ....[45]....
        /*01e0*/ 	.word	0x00007220


	//   ....[46]....
        /*01e4*/ 	.word	0x00007710


	//   ....[47]....
        /*01e8*/ 	.word	0x00007fa0


	//   ....[48]....
        /*01ec*/ 	.word	0x000082d0


	//   ....[49]....
        /*01f0*/ 	.word	0x00008460


	//   ....[50]....
        /*01f4*/ 	.word	0x000084b0


	//   ....[51]....
        /*01f8*/ 	.word	0x000084e0


	//   ....[52]....
        /*01fc*/ 	.word	0x00008500


	//   ....[53]....
        /*0200*/ 	.word	0x00008520


	//   ....[54]....
        /*0204*/ 	.word	0x000085d0


	//   ....[55]....
        /*0208*/ 	.word	0x00008620


	//   ....[56]....
        /*020c*/ 	.word	0x00008640


	//   ....[57]....
        /*0210*/ 	.word	0x00008660


	//   ....[58]....
        /*0214*/ 	.word	0x00008680


	//----- nvinfo : EIATTR_EXIT_INSTR_OFFSETS
	.align		4
.L_2861:
        /*0218*/ 	.byte	0x04, 0x1c
        /*021a*/ 	.short	(.L_2863 - .L_2862)


	//   ....[0]....
.L_2862:
        /*021c*/ 	.word	0x00008740


	//   ....[1]....
        /*0220*/ 	.word	0x00008960


	//----- nvinfo : EIATTR_MAX_THREADS
	.align		4
.L_2863:
        /*0224*/ 	.byte	0x04, 0x05
        /*0226*/ 	.short	(.L_2865 - .L_2864)
.L_2864:
        /*0228*/ 	.word	0x00000020
        /*022c*/ 	.word	0x00000001
        /*0230*/ 	.word	0x00000001


	//----- nvinfo : EIATTR_CRS_STACK_SIZE
	.align		4
.L_2865:
        /*0234*/ 	.byte	0x04, 0x1e
        /*0236*/ 	.short	(.L_2867 - .L_2866)
.L_2866:
        /*0238*/ 	.word	0x00000000
.L_2867:


//--------------------- .nv.info._Z25selective_scan_bwd_kernelI32Selective_Scan_bwd_kernel_traitsILi32ELi16ELb1ELb1ELb1ELb0ELb0EN3c108BFloat16EfEEv12SSMParamsBwd --------------------------
	.section	.nv.info._Z25selective_scan_bwd_kernelI32Selective_Scan_bwd_kernel_traitsILi32ELi16ELb1ELb1ELb1ELb0ELb0EN3c108BFloat16EfEEv12SSMParamsBwd,"",@"SHT_CUDA_INFO"
	.sectionflags	@""
	.align	4


	//----- nvinfo : EIATTR_CUDA_API_VERSION
	.align		4
        /*0000*/ 	.byte	0x04, 0x37
        /*0002*/ 	.short	(.L_2869 - .L_2868)
.L_2868:
        /*0004*/ 	.word	0x00000082


	//----- nvinfo : EIATTR_SW2861232_WAR
	.align		4
.L_2869:
        /*0008*/ 	.byte	0x01, 0x35
	.zero		2


	//----- nvinfo : EIATTR_PARAM_CBANK
	.align		4
        /*000c*/ 	.byte	0x04, 0x0a
        /*000e*/ 	.short	(.L_2871 - .L_2870)
	.align		4
.L_2870:
        /*0010*/ 	.word	index@(.nv.constant0._Z25selective_scan_bwd_kernelI32Selective_Scan_bwd_kernel_traitsILi32ELi16ELb1ELb1ELb1ELb0ELb0EN3c108BFloat16EfEEv12SSMParamsBwd)
        /*0014*/ 	.short	0x0160
        /*0016*/ 	.short	0x01f0


	//----- nvinfo : EIATTR_CBANK_PARAM_SIZE
	.align		4
.L_2871:
        /*0018*/ 	.byte	0x03, 0x19
        /*001a*/ 	.short	0x01f0


	//----- nvinfo : EIATTR_KPARAM_INFO
	.align		4
        /*001c*/ 	.byte	0x04, 0x17
        /*001e*/ 	.short	(.L_2873 - .L_2872)
.L_2872:
        /*0020*/ 	.word	0x00000000
        /*0024*/ 	.short	0x0000
        /*0026*/ 	.short	0x0000
        /*0028*/ 	.byte	0x00, 0xf0, 0xc1, 0x07


	//----- nvinfo : EIATTR_MAXREG_COUNT
	.align		4
.L_2873:
        /*002c*/ 	.byte	0x03, 0x1b
        /*002e*/ 	.short	0x00ff


	//----- nvinfo : EIATTR_NUM_BARRIERS
	.align		4
        /*0030*/ 	.byte	0x02, 0x4c
        /*0032*/ 	.byte	0x01
	.zero		1


	//----- nvinfo : EIATTR_MERCURY_ISA_VERSION
	.align		4
        /*0034*/ 	.byte	0x03, 0x5f
        /*0036*/ 	.short	0x0000


	//----- nvinfo : EIATTR_COOP_GROUP_MASK_REGIDS
	.align		4
        /*0038*/ 	.byte	0x04, 0x29
        /*003a*/ 	.short	(.L_2875 - .L_2874)


	//   ....[0]....
.L_2874:
        /*003c*/ 	.word	0xffffffff


	//   ....[1]....
        /*0040*/ 	.word	0xffffffff


	//   ....[2]....
        /*0044*/ 	.word	0xffffffff


	//   ....[3]....
        /*0048*/ 	.word	0xffffffff


	//   ....[4]....
        /*004c*/ 	.word	0xffffffff


	//   ....[5]....
        /*0050*/ 	.word	0xffffffff


	//   ....[6]....
        /*0054*/ 	.word	0xffffffff


	//   ....[7]....
        /*0058*/ 	.word	0xffffffff


	//   ....[8]....
        /*005c*/ 	.word	0xffffffff


	//   ....[9]....
        /*0060*/ 	.word	0xffffffff


	//   ....[10]....
        /*0064*/ 	.word	0xffffffff


	//   ....[11]....
        /*0068*/ 	.word	0xffffffff


	//   ....[12]....
        /*006c*/ 	.word	0xffffffff


	//   ....[13]....
        /*0070*/ 	.word	0xffffffff


	//   ....[14]....
        /*0074*/ 	.word	0xffffffff


	//   ....[15]....
        /*0078*/ 	.word	0xffffffff


	//   ....[16]....
        /*007c*/ 	.word	0xffffffff


	//   ....[17]....
        /*0080*/ 	.word	0xffffffff


	//   ....[18]....
        /*0084*/ 	.word	0xffffffff


	//   ....[19]....
        /*0088*/ 	.word	0xffffffff


	//   ....[20]....
        /*008c*/ 	.word	0xffffffff


	//   ....[21]....
        /*0090*/ 	.word	0xffffffff


	//   ....[22]....
        /*0094*/ 	.word	0xffffffff


	//   ....[23]....
        /*0098*/ 	.word	0xffffffff


	//   ....[24]....
        /*009c*/ 	.word	0xffffffff


	//   ....[25]....
        /*00a0*/ 	.word	0xffffffff


	//   ....[26]....
        /*00a4*/ 	.word	0xffffffff


	//   ....[27]....
        /*00a8*/ 	.word	0xffffffff


	//   ....[28]....
        /*00ac*/ 	.word	0xffffffff


	//   ....[29]....
        /*00b0*/ 	.word	0xffffffff


	//   ....[30]....
        /*00b4*/ 	.word	0xffffffff


	//   ....[31]....
        /*00b8*/ 	.word	0xffffffff


	//   ....[32]....
        /*00bc*/ 	.word	0xffffffff


	//   ....[33]....
        /*00c0*/ 	.word	0xffffffff


	//   ....[34]....
        /*00c4*/ 	.word	0xffffffff


	//   ....[35]....
        /*00c8*/ 	.word	0xffffffff


	//   ....[36]....
        /*00cc*/ 	.word	0xffffffff


	//   ....[37]....
        /*00d0*/ 	.word	0xffffffff


	//   ....[38]....
        /*00d4*/ 	.word	0xffffffff


	//   ....[39]....
        /*00d8*/ 	.word	0xffffffff


	//   ....[40]....
        /*00dc*/ 	.word	0xffffffff


	//   ....[41]....
        /*00e0*/ 	.word	0xffffffff


	//   ....[42]....
        /*00e4*/ 	.word	0xffffffff


	//   ....[43]....
        /*00e8*/ 	.word	0xffffffff


	//   ....[44]....
        /*00ec*/ 	.word	0xffffffff


	//   ....[45]....
        /*00f0*/ 	.word	0xffffffff


	//   ....[46]....
        /*00f4*/ 	.word	0xffffffff


	//   ....[47]....
        /*00f8*/ 	.word	0xffffffff


	//   ....[48]....
        /*00fc*/ 	.word	0xffffffff


	//   ....[49]....
        /*0100*/ 	.word	0xffffffff


	//----- nvinfo : EIATTR_COOP_GROUP_INSTR_OFFSETS
	.align		4
.L_2875:
        /*0104*/ 	.byte	0x04, 0x28
        /*0106*/ 	.short	(.L_2877 - .L_2876)


	//   ....[0]....
.L_2876:
        /*0108*/ 	.word	0x000008e0


	//   ....[1]....
        /*010c*/ 	.word	0x00000970


	//   ....[2]....
        /*0110*/ 	.word	0x00000b60


	//   ....[3]....
        /*0114*/ 	.word	0x00001370


	//   ....[4]....
        /*0118*/ 	.word	0x00001960


	//   ....[5]....
        /*011c*/ 	.word	0x000021a0


	//   ....[6]....
        /*0120*/ 	.word	0x000021e0


	//   ....[7]....
        /*0124*/ 	.word	0x00002260


	//   ....[8]....
        /*0128*/ 	.word	0x00002270


	//   ....[9]....
        /*012c*/ 	.word	0x000022b0


	//   ....[10]....
        /*0130*/ 	.word	0x000022c0


	//   ....[11]....
        /*0134*/ 	.word	0x000022f0


	//   ....[12]....
        /*0138*/ 	.word	0x00002310


	//   ....[13]....
        /*013c*/ 	.word	0x00002340


	//   ....[14]....
        /*0140*/ 	.word	0x00002360


	//   ....[15]....
        /*0144*/ 	.word	0x00002390


	//   ....[16]....
        /*0148*/ 	.word	0x000023b0


	//   ....[17]....
        /*014c*/ 	.word	0x000023e0


	//   ....[18]....
        /*0150*/ 	.word	0x00002400


	//   ....[19]....
        /*0154*/ 	.word	0x00002430


	//   ....[20]....
        /*0158*/ 	.word	0x00002440


	//   ....[21]....
        /*015c*/ 	.word	0x000024a0


	//   ....[22]....
        /*0160*/ 	.word	0x000024b0


	//   ....[23]....
        /*0164*/ 	.word	0x00002500


	//   ....[24]....
        /*0168*/ 	.word	0x00002510


	//   ....[25]....
        /*016c*/ 	.word	0x00002520


	//   ....[26]....
        /*0170*/ 	.word	0x00002570


	//   ....[27]....
        /*0174*/ 	.word	0x00002590


	//   ....[28]....
        /*0178*/ 	.word	0x000025c0


	//   ....[29]....
        /*017c*/ 	.word	0x000025e0


	//   ....[30]....
        /*0180*/ 	.word	0x000025f0


	//   ....[31]....
        /*0184*/ 	.word	0x00002630


	//   ....[32]....
        /*0188*/ 	.word	0x00002660


	//   ....[33]....
        /*018c*/ 	.word	0x00003cc0


	//   ....[34]....
        /*0190*/ 	.word	0x00003de0


	//   ....[35]....
        /*0194*/ 	.word	0x00003ee0


	//   ....[36]....
        /*0198*/ 	.word	0x00003fe0


	//   ....[37]....
        /*019c*/ 	.word	0x000040f0


	//   ....[38]....
        /*01a0*/ 	.word	0x00004600


	//   ....[39]....
        /*01a4*/ 	.word	0x00004940


	//   ....[40]....
        /*01a8*/ 	.word	0x00004a50


	//   ....[41]....
        /*01ac*/ 	.word	0x00004aa0


	//   ....[42]....
        /*01b0*/ 	.word	0x00004ad0


	//   ....[43]....
        /*01b4*/ 	.word	0x00004af0


	//   ....[44]....
        /*01b8*/ 	.word	0x00004b10


	//   ....[45]....
        /*01bc*/ 	.word	0x00004bc0


	//   ....[46]....
        /*01c0*/ 	.word	0x00004c00


	//   ....[47]....
        /*01c4*/ 	.word	0x00004c30


	//   ....[48]....
        /*01c8*/ 	.word	0x00004c50


	//   ....[49]....
        /*01cc*/ 	.word	0x00004c70


	//----- nvinfo : EIATTR_EXIT_INSTR_OFFSETS
	.align		4
.L_2877:
        /*01d0*/ 	.byte	0x04, 0x1c
        /*01d2*/ 	.short	(.L_2879 - .L_2878)


	//   ....[0]....
.L_2878:
        /*01d4*/ 	.word	0x00004d30


	//   ....[1]....
        /*01d8*/ 	.word	0x00004e70


	//----- nvinfo : EIATTR_MAX_THREADS
	.align		4
.L_2879:
        /*01dc*/ 	.byte	0x04, 0x05
        /*01de*/ 	.short	(.L_2881 - .L_2880)
.L_2880:
        /*01e0*/ 	.word	0x00000020
        /*01e4*/ 	.word	0x00000001
        /*01e8*/ 	.word	0x00000001


	//----- nvinfo : EIATTR_CRS_STACK_SIZE
	.align		4
.L_2881:
        /*01ec*/ 	.byte	0x04, 0x1e
        /*01ee*/ 	.short	(.L_2883 - .L_2882)
.L_2882:
        /*01f0*/ 	.word	0x00000000
.L_2883:


//--------------------- .nv.info._Z25selective_scan_bwd_kernelI32Selective_Scan_bwd_kernel_traitsILi32ELi16ELb1ELb1ELb1ELb0ELb1EN3c108BFloat16EfEEv12SSMParamsBwd --------------------------
	.section	.nv.info._Z25selective_scan_bwd_kernelI32Selective_Scan_bwd_kernel_traitsILi32ELi16ELb1ELb1ELb1ELb0ELb1EN3c108BFloat16EfEEv12SSMParamsBwd,"",@"SHT_CUDA_INFO"
	.sectionflags	@""
	.align	4


	//----- nvinfo : EIATTR_CUDA_API_VERSION
	.align		4
        /*0000*/ 	.byte	0x04, 0x37
        /*0002*/ 	.short	(.L_2885 - .L_2884)
.L_2884:
        /*0004*/ 	.word	0x00000082


	//----- nvinfo : EIATTR_SW2861232_WAR
	.align		4
.L_2885:
        /*0008*/ 	.byte	0x01, 0x35
	.zero		2


	//----- nvinfo : EIATTR_PARAM_CBANK
	.align		4
        /*000c*/ 	.byte	0x04, 0x0a
        /*000e*/ 	.short	(.L_2887 - .L_2886)
	.align		4
.L_2886:
        /*0010*/ 	.word	index@(.nv.constant0._Z25selective_scan_bwd_kernelI32Selective_Scan_bwd_kernel_traitsILi32ELi16ELb1ELb1ELb1ELb0ELb1EN3c108BFloat16EfEEv12SSMParamsBwd)
        /*0014*/ 	.short	0x0160
        /*0016*/ 	.short	0x01f0


	//----- nvinfo : EIATTR_CBANK_PARAM_SIZE
	.align		4
.L_2887:
        /*0018*/ 	.byte	0x03, 0x19
        /*001a*/ 	.short	0x01f0


	//----- nvinfo : EIATTR_KPARAM_INFO
	.align		4
        /*001c*/ 	.byte	0x04, 0x17
        /*001e*/ 	.short	(.L_2889 - .L_2888)
.L_2888:
        /*0020*/ 	.word	0x00000000
        /*0024*/ 	.short	0x0000
        /*0026*/ 	.short	0x0000
        /*0028*/ 	.byte	0x00, 0xf0, 0xc1, 0x07


	//----- nvinfo : EIATTR_MAXREG_COUNT
	.align		4
.L_2889:
        /*002c*/ 	.byte	0x03, 0x1b
        /*002e*/ 	.short	0x00ff


	//----- nvinfo : EIATTR_NUM_BARRIERS
	.align		4
        /*0030*/ 	.byte	0x02, 0x4c
        /*0032*/ 	.byte	0x01
	.zero		1


	//----- nvinfo : EIATTR_MERCURY_ISA_VERSION
	.align		4
        /*0034*/ 	.byte	0x03, 0x5f
        /*0036*/ 	.short	0x0000


	//----- nvinfo : EIATTR_COOP_GROUP_MASK_REGIDS
	.align		4
        /*0038*/ 	.byte	0x04, 0x29
        /*003a*/ 	.short	(.L_2891 - .L_2890)


	//   ....[0]....
.L_2890:
        /*003c*/ 	.word	0xffffffff


	//   ....[1]....
        /*0040*/ 	.word	0xffffffff


	//   ....[2]....
        /*0044*/ 	.word	0xffffffff


	//   ....[3]....
        /*0048*/ 	.word	0xffffffff


	//   ....[4]....
        /*004c*/ 	.word	0xffffffff


	//   ....[5]....
        /*0050*/ 	.word	0xffffffff


	//   ....[6]....
        /*0054*/ 	.word	0xffffffff


	//   ....[7]....
        /*0058*/ 	.word	0xffffffff


	//   ....[8]....
        /*005c*/ 	.word	0xffffffff


	//   ....[9]....
        /*0060*/ 	.word	0xffffffff


	//   ....[10]....
        /*0064*/ 	.word	0xffffffff


	//   ....[11]....
        /*0068*/ 	.word	0xffffffff


	//   ....[12]....
        /*006c*/ 	.word	0xffffffff


	//   ....[13]....
        /*0070*/ 	.word	0xffffffff


	//   ....[14]....
        /*0074*/ 	.word	0xffffffff


	//   ....[15]....
        /*0078*/ 	.word	0xffffffff


	//   ....[16]....
        /*007c*/ 	.word	0xffffffff


	//   ....[17]....
        /*0080*/ 	.word	0xffffffff


	//   ....[18]....
        /*0084*/ 	.word	0xffffffff


	//   ....[19]....
        /*0088*/ 	.word	0xffffffff


	//   ....[20]....
        /*008c*/ 	.word	0xffffffff


	//   ....[21]....
        /*0090*/ 	.word	0xffffffff


	//   ....[22]....
        /*0094*/ 	.word	0xffffffff


	//   ....[23]....
        /*0098*/ 	.word	0xffffffff


	//   ....[24]....
        /*009c*/ 	.word	0xffffffff


	//   ....[25]....
        /*00a0*/ 	.word	0xffffffff


	//   ....[26]....
        /*00a4*/ 	.word	0xffffffff


	//   ....[27]....
        /*00a8*/ 	.word	0xffffffff


	//   ....[28]....
        /*00ac*/ 	.word	0xffffffff


	//   ....[29]....
        /*00b0*/ 	.word	0xffffffff


	//   ....[30]....
        /*00b4*/ 	.word	0xffffffff


	//   ....[31]....
        /*00b8*/ 	.word	0xffffffff


	//   ....[32]....
        /*00bc*/ 	.word	0xffffffff


	//   ....[33]....
        /*00c0*/ 	.word	0xffffffff


	//   ....[34]....
        /*00c4*/ 	.word	0xffffffff


	//   ....[35]....
        /*00c8*/ 	.word	0xffffffff


	//   ....[36]....
        /*00cc*/ 	.word	0xffffffff


	//   ....[37]....
        /*00d0*/ 	.word	0xffffffff


	//   ....[38]....
        /*00d4*/ 	.word	0xffffffff


	//   ....[39]....
        /*00d8*/ 	.word	0xffffffff


	//   ....[40]....
        /*00dc*/ 	.word	0xffffffff


	//   ....[41]....
        /*00e0*/ 	.word	0xffffffff


	//   ....[42]....
        /*00e4*/ 	.word	0xffffffff


	//   ....[43]....
        /*00e8*/ 	.word	0xffffffff


	//   ....[44]....
        /*00ec*/ 	.word	0xffffffff


	//   ....[45]....
        /*00f0*/ 	.word	0xffffffff


	//   ....[46]....
        /*00f4*/ 	.word	0xffffffff


	//   ....[47]....
        /*00f8*/ 	.word	0xffffffff


	//   ....[48]....
        /*00fc*/ 	.word	0xffffffff


	//   ....[49]....
        /*0100*/ 	.word	0xffffffff


	//   ....[50]....
        /*0104*/ 	.word	0xffffffff


	//   ....[51]....
        /*0108*/ 	.word	0xffffffff


	//   ....[52]....
        /*010c*/ 	.word	0xffffffff


	//   ....[53]....
        /*0110*/ 	.word	0xffffffff


	//----- nvinfo : EIATTR_COOP_GROUP_INSTR_OFFSETS
	.align		4
.L_2891:
        /*0114*/ 	.byte	0x04, 0x28
        /*0116*/ 	.short	(.L_2893 - .L_2892)


	//   ....[0]....
.L_2892:
        /*0118*/ 	.word	0x000008d0


	//   ....[1]....
        /*011c*/ 	.word	0x00000960


	//   ....[2]....
        /*0120*/ 	.word	0x00000ac0


	//   ....[3]....
        /*0124*/ 	.word	0x00000bf0


	//   ....[4]....
        /*0128*/ 	.word	0x00001490


	//   ....[5]....
        /*012c*/ 	.word	0x00001cb0


	//   ....[6]....
        /*0130*/ 	.word	0x00002180


	//   ....[7]....
        /*0134*/ 	.word	0x00002780


	//   ....[8]....
        /*0138*/ 	.word	0x00002d10


	//   ....[9]....
        /*013c*/ 	.word	0x000035d0


	//   ....[10]....
        /*0140*/ 	.word	0x00003620


	//   ....[11]....
        /*0144*/ 	.word	0x00003690


	//   ....[12]....
        /*0148*/ 	.word	0x000036b0


	//   ....[13]....
        /*014c*/ 	.word	0x000036c0


	//   ....[14]....
        /*0150*/ 	.word	0x000036f0


	//   ....[15]....
        /*0154*/ 	.word	0x00003720


	//   ....[16]....
        /*0158*/ 	.word	0x00003750


	//   ....[17]....
        /*015c*/ 	.word	0x00003760


	//   ....[18]....
        /*0160*/ 	.word	0x00003790


	//   ....[19]....
        /*0164*/ 	.word	0x000037c0


	//   ....[20]....
        /*0168*/ 	.word	0x000037f0


	//   ....[21]....
        /*016c*/ 	.word	0x00003800


	//   ....[22]....
        /*0170*/ 	.word	0x00003840


	//   ....[23]....
        /*0174*/ 	.word	0x00003870


	//   ....[24]....
        /*0178*/ 	.word	0x000038a0


	//   ....[25]....
        /*017c*/ 	.word	0x000038c0


	//   ....[26]....
        /*0180*/ 	.word	0x00003910


	//   ....[27]....
        /*0184*/ 	.word	0x00003930


	//   ....[28]....
        /*0188*/ 	.word	0x00003950


	//   ....[29]....
        /*018c*/ 	.word	0x00003970


	//   ....[30]....
        /*0190*/ 	.word	0x00003990


	//   ....[31]....
        /*0194*/ 	.word	0x000039c0


	//   ....[32]....
        /*0198*/ 	.word	0x000039e0


	//   ....[33]....
        /*019c*/ 	.word	0x00003a00


	//   ....[34]....
        /*01a0*/ 	.word	0x00003a20


	//   ....[35]....
        /*01a4*/ 	.word	0x00003a40


	//   ....[36]....
        /*01a8*/ 	.word	0x00003a50


	//   ....[37]....
        /*01ac*/ 	.word	0x00005120


	//   ....[38]....
        /*01b0*/ 	.word	0x00005240


	//   ....[39]....
        /*01b4*/ 	.word	0x00005340


	//   ....[40]....
        /*01b8*/ 	.word	0x00005440


	//   ....[41]....
        /*01bc*/ 	.word	0x00005550


	//   ....[42]....
        /*01c0*/ 	.word	0x00005a40


	//   ....[43]....
        /*01c4*/ 	.word	0x00005da0


	//   ....[44]....
        /*01c8*/ 	.word	0x00005ea0


	//   ....[45]....
        /*01cc*/ 	.word	0x00005ef0


	//   ....[46]....
        /*01d0*/ 	.word	0x00005f20


	//   ....[47]....
        /*01d4*/ 	.word	0x00005f40


	//   ....[48]....
        /*01d8*/ 	.word	0x00005f60


	//   ....[49]....
        /*01dc*/ 	.word	0x00006010


	//   ....[50]....
        /*01e0*/ 	.word	0x00006060


	//   ....[51]....
        /*01e4*/ 	.word	0x00006080


	//   ....[52]....
        /*01e8*/ 	.word	0x000060a0


	//   ....[53]....
        /*01ec*/ 	.word	0x000060c0


	//----- nvinfo : EIATTR_EXIT_INSTR_OFFSETS
	.align		4
.L_2893:
        /*01f0*/ 	.byte	0x04, 0x1c
        /*01f2*/ 	.short	(.L_2895 - .L_2894)


	//   ....[0]....
.L_2894:
        /*01f4*/ 	.word	0x00006180


	//   ....[1]....
        /*01f8*/ 	.word	0x000062c0


	//----- nvinfo : EIATTR_MAX_THREADS
	.align		4
.L_2895:
        /*01fc*/ 	.byte	0x04, 0x05
        /*01fe*/ 	.short	(.L_2897 - .L_2896)
.L_2896:
        /*0200*/ 	.word	0x00000020
        /*0204*/ 	.word	0x00000001
        /*0208*/ 	.word	0x00000001


	//----- nvinfo : EIATTR_CRS_STACK_SIZE
	.align		4
.L_2897:
        /*020c*/ 	.byte	0x04, 0x1e
        /*020e*/ 	.short	(.L_2899 - .L_2898)
.L_2898:
        /*0210*/ 	.word	0x00000000
.L_2899:


//--------------------- .nv.info._Z25selective_scan_bwd_kernelI32Selective_Scan_bwd_kernel_traitsILi32ELi16ELb1ELb1ELb1ELb1ELb0EN3c108BFloat16EfEEv12SSMParamsBwd --------------------------
	.section	.nv.info._Z25selective_scan_bwd_kernelI32Selective_Scan_bwd_kernel_traitsILi32ELi16ELb1ELb1ELb1ELb1ELb0EN3c108BFloat16EfEEv12SSMParamsBwd,"",@"SHT_CUDA_INFO"
	.sectionflags	@""
	.align	4


	//----- nvinfo : EIATTR_CUDA_API_VERSION
	.align		4
        /*0000*/ 	.byte	0x04, 0x37
        /*0002*/ 	.short	(.L_2901 - .L_2900)
.L_2900:
        /*0004*/ 	.word	0x00000082


	//----- nvinfo : EIATTR_SW2861232_WAR
	.align		4
.L_2901:
        /*0008*/ 	.byte	0x01, 0x35
	.zero		2


	//----- nvinfo : EIATTR_PARAM_CBANK
	.align		4
        /*000c*/ 	.byte	0x04, 0x0a
        /*000e*/ 	.short	(.L_2903 - .L_2902)
	.align		4
.L_2902:
        /*0010*/ 	.word	index@(.nv.constant0._Z25selective_scan_bwd_kernelI32Selective_Scan_bwd_kernel_traitsILi32ELi16ELb1ELb1ELb1ELb1ELb0EN3c108BFloat16EfEEv12SSMParamsBwd)
        /*0014*/ 	.short	0x0160
        /*0016*/ 	.short	0x01f0


	//----- nvinfo : EIATTR_CBANK_PARAM_SIZE
	.align		4
.L_2903:
        /*0018*/ 	.byte	0x03, 0x19
        /*001a*/ 	.short	0x01f0


	//----- nvinfo : EIATTR_KPARAM_INFO
	.align		4
        /*001c*/ 	.byte	0x04, 0x17
        /*001e*/ 	.short	(.L_2905 - .L_2904)
.L_2904:
        /*0020*/ 	.word	0x00000000
        /*0024*/ 	.short	0x0000
        /*0026*/ 	.short	0x0000
        /*0028*/ 	.byte	0x00, 0xf0, 0xc1, 0x07


	//----- nvinfo : EIATTR_MAXREG_COUNT
	.align		4
.L_2905:
        /*002c*/ 	.byte	0x03, 0x1b
        /*002e*/ 	.short	0x00ff


	//----- nvinfo : EIATTR_NUM_BARRIERS
	.align		4
        /*0030*/ 	.byte	0x02, 0x4c
        /*0032*/ 	.byte	0x01
	.zero		1


	//----- nvinfo : EIATTR_MERCURY_ISA_VERSION
	.align		4
        /*0034*/ 	.byte	0x03, 0x5f
        /*0036*/ 	.short	0x0000


	//----- nvinfo : EIATTR_COOP_GROUP_MASK_REGIDS
	.align		4
        /*0038*/ 	.byte	0x04, 0x29
        /*003a*/ 	.short	(.L_2907 - .L_2906)


	//   ....[0]....
.L_2906:
        /*003c*/ 	.word	0xffffffff


	//   ....[1]....
        /*0040*/ 	.word	0xffffffff


	//   ....[2]....
        /*0044*/ 	.word	0xffffffff


	//   ....[3]....
        /*0048*/ 	.word	0xffffffff


	//   ....[4]....
        /*004c*/ 	.word	0xffffffff


	//   ....[5]....
        /*0050*/ 	.word	0xffffffff


	//   ....[6]....
        /*0054*/ 	.word	0xffffffff


	//   ....[7]....
        /*0058*/ 	.word	0xffffffff


	//   ....[8]....
        /*005c*/ 	.word	0xffffffff


	//   ....[9]....
        /*0060*/ 	.word	0xffffffff


	//   ....[10]....
        /*0064*/ 	.word	0xffffffff


	//   ....[11]....
        /*0068*/ 	.word	0xffffffff


	//   ....[12]....
        /*006c*/ 	.word	0xffffffff


	//   ....[13]....
        /*0070*/ 	.word	0xffffffff


	//   ....[14]....
        /*0074*/ 	.word	0xffffffff


	//   ....[15]....
        /*0078*/ 	.word	0xffffffff


	//   ....[16]....
        /*007c*/ 	.word	0xffffffff


	//   ....[17]....
        /*0080*/ 	.word	0xffffffff


	//   ....[18]....
        /*0084*/ 	.word	0xffffffff


	//   ....[19]....
        /*0088*/ 	.word	0xffffffff


	//   ....[20]....
        /*008c*/ 	.word	0xffffffff


	//   ....[21]....
        /*0090*/ 	.word	0xffffffff


	//   ....[22]....
        /*0094*/ 	.word	0xffffffff


	//   ....[23]....
        /*0098*/ 	.word	0xffffffff


	//   ....[24]....
        /*009c*/ 	.word	0xffffffff


	//   ....[25]....
        /*00a0*/ 	.word	0xffffffff


	//   ....[26]....
        /*00a4*/ 	.word	0xffffffff


	//   ....[27]....
        /*00a8*/ 	.word	0xffffffff


	//   ....[28]....
        /*00ac*/ 	.word	0xffffffff


	//   ....[29]....
        /*00b0*/ 	.word	0xffffffff


	//   ....[30]....
        /*00b4*/ 	.word	0xffffffff


	//   ....[31]....
        /*00b8*/ 	.word	0xffffffff


	//   ....[32]....
        /*00bc*/ 	.word	0xffffffff


	//   ....[33]....
        /*00c0*/ 	.word	0xffffffff


	//   ....[34]....
        /*00c4*/ 	.word	0xffffffff


	//   ....[35]....
        /*00c8*/ 	.word	0xffffffff


	//   ....[36]....
        /*00cc*/ 	.word	0xffffffff


	//   ....[37]....
        /*00d0*/ 	.word	0xffffffff


	//   ....[38]....
        /*00d4*/ 	.word	0xffffffff


	//   ....[39]....
        /*00d8*/ 	.word	0xffffffff


	//   ....[40]....
        /*00dc*/ 	.word	0xffffffff


	//   ....[41]....
        /*00e0*/ 	.word	0xffffffff


	//   ....[42]....
        /*00e4*/ 	.word	0xffffffff


	//   ....[43]....
        /*00e8*/ 	.word	0xffffffff


	//   ....[44]....
        /*00ec*/ 	.word	0xffffffff


	//   ....[45]....
        /*00f0*/ 	.word	0xffffffff


	//   ....[46]....
        /*00f4*/ 	.word	0xffffffff


	//   ....[47]....
        /*00f8*/ 	.word	0xffffffff


	//   ....[48]....
        /*00fc*/ 	.word	0xffffffff


	//   ....[49]....
        /*0100*/ 	.word	0xffffffff


	//   ....[50]....
        /*0104*/ 	.word	0xffffffff


	//----- nvinfo : EIATTR_COOP_GROUP_INSTR_OFFSETS
	.align		4
.L_2907:
        /*0108*/ 	.byte	0x04, 0x28
        /*010a*/ 	.short	(.L_2909 - .L_2908)


	//   ....[0]....
.L_2908:
        /*010c*/ 	.word	0x000008d0


	//   ....[1]....
        /*0110*/ 	.word	0x00000960


	//   ....[2]....
        /*0114*/ 	.word	0x00000b10


	//   ....[3]....
        /*0118*/ 	.word	0x00003610


	//   ....[4]....
        /*011c*/ 	.word	0x00003ba0


	//   ....[5]....
        /*0120*/ 	.word	0x00004460


	//   ....[6]....
        /*0124*/ 	.word	0x00004490


	//   ....[7]....
        /*0128*/ 	.word	0x00004510


	//   ....[8]....
        /*012c*/ 	.word	0x00004520


	//   ....[9]....
        /*0130*/ 	.word	0x00004560


	//   ....[10]....
        /*0134*/ 	.word	0x00004570


	//   ....[11]....
        /*0138*/ 	.word	0x000045b0


	//   ....[12]....
        /*013c*/ 	.word	0x000045c0


	//   ....[13]....
        /*0140*/ 	.word	0x00004600


	//   ....[14]....
        /*0144*/ 	.word	0x00004610


	//   ....[15]....
        /*0148*/ 	.word	0x00004650


	//   ....[16]....
        /*014c*/ 	.word	0x00004660


	//   ....[17]....
        /*0150*/ 	.word	0x000046a0


	//   ....[18]....
        /*0154*/ 	.word	0x000046b0


	//   ....[19]....
        /*0158*/ 	.word	0x000046f0


	//   ....[20]....
        /*015c*/ 	.word	0x00004700


	//   ....[21]....
        /*0160*/ 	.word	0x00004760


	//   ....[22]....
        /*0164*/ 	.word	0x00004770


	//   ....[23]....
        /*0168*/ 	.word	0x000047c0


	//   ....[24]....
        /*016c*/ 	.word	0x000047d0


	//   ....[25]....
        /*0170*/ 	.word	0x000047e0


	//   ....[26]....
        /*0174*/ 	.word	0x00004820


	//   ....[27]....
        /*0178*/ 	.word	0x00004840


	//   ....[28]....
        /*017c*/ 	.word	0x00004890


	//   ....[29]....
        /*0180*/ 	.word	0x000048b0


	//   ....[30]....
        /*0184*/ 	.word	0x000048c0


	//   ....[31]....
        /*0188*/ 	.word	0x00004900


	//   ....[32]....
        /*018c*/ 	.word	0x00004920


	//   ....[33]....
        /*0190*/ 	.word	0x00005f70


	//   ....[34]....
        /*0194*/ 	.word	0x00006090


	//   ....[35]....
        /*0198*/ 	.word	0x00006190


	//   ....[36]....
        /*019c*/ 	.word	0x00006290


	//   ....[37]....
        /*01a0*/ 	.word	0x000063a0


	//   ....[38]....
        /*01a4*/ 	.word	0x00006810


	//   ....[39]....
        /*01a8*/ 	.word	0x000070a0


	//   ....[40]....
        /*01ac*/ 	.word	0x00007410


	//   ....[41]....
        /*01b0*/ 	.word	0x00007580


	//   ....[42]....
        /*01b4*/ 	.word	0x000075d0


	//   ....[43]....
        /*01b8*/ 	.word	0x00007600


	//   ....[44]....
        /*01bc*/ 	.word	0x00007620


	//   ....[45]....
        /*01c0*/ 	.word	0x00007640


	//   ....[46]....
        /*01c4*/ 	.word	0x000076f0


	//   ....[47]....
        /*01c8*/ 	.word	0x00007740


	//   ....[48]....
        /*01cc*/ 	.word	0x00007760


	//   ....[49]....
        /*01d0*/ 	.word	0x00007780


	//   ....[50]....
        /*01d4*/ 	.word	0x000077a0


	//----- nvinfo : EIATTR_EXIT_INSTR_OFFSETS
	.align		4
.L_2909:
        /*01d8*/ 	.byte	0x04, 0x1c
        /*01da*/ 	.short	(.L_2911 - .L_2910)


	//   ....[0]....
.L_2910:
        /*01dc*/ 	.word	0x00007860


	//   ....[1]....
        /*01e0*/ 	.word	0x000079a0


	//----- nvinfo : EIATTR_MAX_THREADS
	.align		4
.L_2911:
        /*01e4*/ 	.byte	0x04, 0x05
        /*01e6*/ 	.short	(.L_2913 - .L_2912)
.L_2912:
        /*01e8*/ 	.word	0x00000020
        /*01ec*/ 	.word	0x00000001
        /*01f0*/ 	.word	0x00000001


	//----- nvinfo : EIATTR_CRS_STACK_SIZE
	.align		4
.L_2913:
        /*01f4*/ 	.byte	0x04, 0x1e
        /*01f6*/ 	.short	(.L_2915 - .L_2914)
.L_2914:
        /*01f8*/ 	.word	0x00000000
.L_2915:


//--------------------- .nv.info._Z25selective_scan_bwd_kernelI32Selective_Scan_bwd_kernel_traitsILi32ELi16ELb1ELb1ELb1ELb1ELb1EN3c108BFloat16EfEEv12SSMParamsBwd --------------------------
	.section	.nv.info._Z25selective_scan_bwd_kernelI32Selective_Scan_bwd_kernel_traitsILi32ELi16ELb1ELb1ELb1ELb1ELb1EN3c108BFloat16EfEEv12SSMParamsBwd,"",@"SHT_CUDA_INFO"
	.sectionflags	@""
	.align	4


	//----- nvinfo : EIATTR_CUDA_API_VERSION
	.align		4
        /*0000*/ 	.byte	0x04, 0x37
        /*0002*/ 	.short	(.L_2917 - .L_2916)
.L_2916:
        /*0004*/ 	.word	0x00000082


	//----- nvinfo : EIATTR_SW2861232_WAR
	.align		4
.L_2917:
        /*0008*/ 	.byte	0x01, 0x35
	.zero		2


	//----- nvinfo : EIATTR_PARAM_CBANK
	.align		4
        /*000c*/ 	.byte	0x04, 0x0a
        /*000e*/ 	.short	(.L_2919 - .L_2918)
	.align		4
.L_2918:
        /*0010*/ 	.word	index@(.nv.constant0._Z25selective_scan_bwd_kernelI32Selective_Scan_bwd_kernel_traitsILi32ELi16ELb1ELb1ELb1ELb1ELb1EN3c108BFloat16EfEEv12SSMParamsBwd)
        /*0014*/ 	.short	0x0160
        /*0016*/ 	.short	0x01f0


	//----- nvinfo : EIATTR_CBANK_PARAM_SIZE
	.align		4
.L_2919:
        /*0018*/ 	.byte	0x03, 0x19
        /*001a*/ 	.short	0x01f0


	//----- nvinfo : EIATTR_KPARAM_INFO
	.align		4
        /*001c*/ 	.byte	0x04, 0x17
        /*001e*/ 	.short	(.L_2921 - .L_2920)
.L_2920:
        /*0020*/ 	.word	0x00000000
        /*0024*/ 	.short	0x0000
        /*0026*/ 	.short	0x0000
        /*0028*/ 	.byte	0x00, 0xf0, 0xc1, 0x07


	//----- nvinfo : EIATTR_MAXREG_COUNT
	.align		4
.L_2921:
        /*002c*/ 	.byte	0x03, 0x1b
        /*002e*/ 	.short	0x00ff


	//----- nvinfo : EIATTR_NUM_BARRIERS
	.align		4
        /*0030*/ 	.byte	0x02, 0x4c
        /*0032*/ 	.byte	0x01
	.zero		1


	//----- nvinfo : EIATTR_MERCURY_ISA_VERSION
	.align		4
        /*0034*/ 	.byte	0x03, 0x5f
        /*0036*/ 	.short	0x0000


	//----- nvinfo : EIATTR_COOP_GROUP_MASK_REGIDS
	.align		4
        /*0038*/ 	.byte	0x04, 0x29
        /*003a*/ 	.short	(.L_2923 - .L_2922)


	//   ....[0]....
.L_2922:
        /*003c*/ 	.word	0xffffffff


	//   ....[1]....
        /*0040*/ 	.word	0xffffffff


	//   ....[2]....
        /*0044*/ 	.word	0xffffffff


	//   ....[3]....
        /*0048*/ 	.word	0xffffffff


	//   ....[4]....
        /*004c*/ 	.word	0xffffffff


	//   ....[5]....
        /*0050*/ 	.word	0xffffffff


	//   ....[6]....
        /*0054*/ 	.word	0xffffffff


	//   ....[7]....
        /*0058*/ 	.word	0xffffffff


	//   ....[8]....
        /*005c*/ 	.word	0xffffffff


	//   ....[9]....
        /*0060*/ 	.word	0xffffffff


	//   ....[10]....
        /*0064*/ 	.word	0xffffffff


	//   ....[11]....
        /*0068*/ 	.word	0xffffffff


	//   ....[12]....
        /*006c*/ 	.word	0xffffffff


	//   ....[13]....
        /*0070*/ 	.word	0xffffffff


	//   ....[14]....
        /*0074*/ 	.word	0xffffffff


	//   ....[15]....
        /*0078*/ 	.word	0xffffffff


	//   ....[16]....
        /*007c*/ 	.word	0xffffffff


	//   ....[17]....
        /*0080*/ 	.word	0xffffffff


	//   ....[18]....
        /*0084*/ 	.word	0xffffffff


	//   ....[19]....
        /*0088*/ 	.word	0xffffffff


	//   ....[20]....
        /*008c*/ 	.word	0xffffffff


	//   ....[21]....
        /*0090*/ 	.word	0xffffffff


	//   ....[22]....
        /*0094*/ 	.word	0xffffffff


	//   ....[23]....
        /*0098*/ 	.word	0xffffffff


	//   ....[24]....
        /*009c*/ 	.word	0xffffffff


	//   ....[25]....
        /*00a0*/ 	.word	0xffffffff


	//   ....[26]....
        /*00a4*/ 	.word	0xffffffff


	//   ....[27]....
        /*00a8*/ 	.word	0xffffffff


	//   ....[28]....
        /*00ac*/ 	.word	0xffffffff


	//   ....[29]....
        /*00b0*/ 	.word	0xffffffff


	//   ....[30]....
        /*00b4*/ 	.word	0xffffffff


	//   ....[31]....
        /*00b8*/ 	.word	0xffffffff


	//   ....[32]....
        /*00bc*/ 	.word	0xffffffff


	//   ....[33]....
        /*00c0*/ 	.word	0xffffffff


	//   ....[34]....
        /*00c4*/ 	.word	0xffffffff


	//   ....[35]....
        /*00c8*/ 	.word	0xffffffff


	//   ....[36]....
        /*00cc*/ 	.word	0xffffffff


	//   ....[37]....
        /*00d0*/ 	.word	0xffffffff


	//   ....[38]....
        /*00d4*/ 	.word	0xffffffff


	//   ....[39]....
        /*00d8*/ 	.word	0xffffffff


	//   ....[40]....
        /*00dc*/ 	.word	0xffffffff


	//   ....[41]....
        /*00e0*/ 	.word	0xffffffff


	//   ....[42]....
        /*00e4*/ 	.word	0xffffffff


	//   ....[43]....
        /*00e8*/ 	.word	0xffffffff


	//   ....[44]....
        /*00ec*/ 	.word	0xffffffff


	//   ....[45]....
        /*00f0*/ 	.word	0xffffffff


	//   ....[46]....
        /*00f4*/ 	.word	0xffffffff


	//   ....[47]....
        /*00f8*/ 	.word	0xffffffff


	//   ....[48]....
        /*00fc*/ 	.word	0xffffffff


	//   ....[49]....
        /*0100*/ 	.word	0xffffffff


	//   ....[50]....
        /*0104*/ 	.word	0xffffffff


	//   ....[51]....
        /*0108*/ 	.word	0xffffffff


	//   ....[52]....
        /*010c*/ 	.word	0xffffffff


	//   ....[53]....
        /*0110*/ 	.word	0xffffffff


	//   ....[54]....
        /*0114*/ 	.word	0xffffffff


	//----- nvinfo : EIATTR_COOP_GROUP_INSTR_OFFSETS
	.align		4
.L_2923:
        /*0118*/ 	.byte	0x04, 0x28
        /*011a*/ 	.short	(.L_2925 - .L_2924)


	//   ....[0]....
.L_2924:
        /*011c*/ 	.word	0x000008c0


	//   ....[1]....
        /*0120*/ 	.word	0x00000950


	//   ....[2]....
        /*0124*/ 	.word	0x00000bd0


	//   ....[3]....
        /*0128*/ 	.word	0x000030e0


	//   ....[4]....
        /*012c*/ 	.word	0x00003900


	//   ....[5]....
        /*0130*/ 	.word	0x00004160


	//   ....[6]....
        /*0134*/ 	.word	0x00004550


	//   ....[7]....
        /*0138*/ 	.word	0x00004a50


	//   ....[8]....
        /*013c*/ 	.word	0x00004fd0


	//   ....[9]....
        /*0140*/ 	.word	0x00005890


	//   ....[10]....
        /*0144*/ 	.word	0x000058c0


	//   ....[11]....
        /*0148*/ 	.word	0x00005940


	//   ....[12]....
        /*014c*/ 	.word	0x00005950


	//   ....[13]....
        /*0150*/ 	.word	0x00005990


	//   ....[14]....
        /*0154*/ 	.word	0x000059a0


	//   ....[15]....
        /*0158*/ 	.word	0x000059e0


	//   ....[16]....
        /*015c*/ 	.word	0x000059f0


	//   ....[17]....
        /*0160*/ 	.word	0x00005a30


	//   ....[18]....
        /*0164*/ 	.word	0x00005a40


	//   ....[19]....
        /*0168*/ 	.word	0x00005a80


	//   ....[20]....
        /*016c*/ 	.word	0x00005a90


	//   ....[21]....
        /*0170*/ 	.word	0x00005ad0


	//   ....[22]....
        /*0174*/ 	.word	0x00005ae0


	//   ....[23]....
        /*0178*/ 	.word	0x00005b20


	//   ....[24]....
        /*017c*/ 	.word	0x00005b30


	//   ....[25]....
        /*0180*/ 	.word	0x00005b90


	//   ....[26]....
        /*0184*/ 	.word	0x00005ba0


	//   ....[27]....
        /*0188*/ 	.word	0x00005bf0


	//   ....[28]....
        /*018c*/ 	.word	0x00005c00


	//   ....[29]....
        /*0190*/ 	.word	0x00005c10


	//   ....[30]....
        /*0194*/ 	.word	0x00005c60


	//   ....[31]....
        /*0198*/ 	.word	0x00005c90


	//   ....[32]....
        /*019c*/ 	.word	0x00005ce0


	//   ....[33]....
        /*01a0*/ 	.word	0x00005d00


	//   ....[34]....
        /*01a4*/ 	.word	0x00005d10


	//   ....[35]....
        /*01a8*/ 	.word	0x00005d40


	//   ....[36]....
        /*01ac*/ 	.word	0x00005d60


	//   ....[37]....
        /*01b0*/ 	.word	0x00007390


	//   ....[38]....
        /*01b4*/ 	.word	0x000074b0


	//   ....[39]....
        /*01b8*/ 	.word	0x000075b0


	//   ....[40]....
        /*01bc*/ 	.word	0x000076b0


	//   ....[41]....
        /*01c0*/ 	.word	0x000077c0


	//   ....[42]....
        /*01c4*/ 	.word	0x00007bb0


	//   ....[43]....
        /*01c8*/ 	.word	0x000084a0


	//   ....[44]....
        /*01cc*/ 	.word	0x00008890


	//   ....[45]....
        /*01d0*/ 	.word	0x00008960


	//   ....[46]....
        /*01d4*/ 	.word	0x000089b0


	//   ....[47]....
        /*01d8*/ 	.word	0x000089e0


	//   ....[48]....
        /*01dc*/ 	.word	0x00008a00


	//   ....[49]....
        /*01e0*/ 	.word	0x00008a20


	//   ....[50]....
        /*01e4*/ 	.word	0x00008ad0


	//   ....[51]....
        /*01e8*/ 	.word	0x00008b20


	//   ....[52]....
        /*01ec*/ 	.word	0x00008b40


	//   ....[53]....
        /*01f0*/ 	.word	0x00008b60


	//   ....[54]....
        /*01f4*/ 	.word	0x00008b80


	//----- nvinfo : EIATTR_EXIT_INSTR_OFFSETS
	.align		4
.L_2925:
        /*01f8*/ 	.byte	0x04, 0x1c
        /*01fa*/ 	.short	(.L_2927 - .L_2926)


	//   ....[0]....
.L_2926:
        /*01fc*/ 	.word	0x00008c40


	//   ....[1]....
        /*0200*/ 	.word	0x00008d80


	//----- nvinfo : EIATTR_MAX_THREADS
	.align		4
.L_2927:
        /*0204*/ 	.byte	0x04, 0x05
        /*0206*/ 	.short	(.L_2929 - .L_2928)
.L_2928:
        /*0208*/ 	.word	0x00000020
        /*020c*/ 	.word	0x00000001
        /*0210*/ 	.word	0x00000001


	//----- nvinfo : EIATTR_CRS_STACK_SIZE
	.align		4
.L_2929:
        /*0214*/ 	.byte	0x04, 0x1e
        /*0216*/ 	.short	(.L_2931 - .L_2930)
.L_2930:
        /*0218*/ 	.word	0x00000000
.L_2931:


//--------------------- .nv.info._Z25selective_scan_bwd_kernelI32Selective_Scan_bwd_kernel_traitsILi32ELi8ELb0ELb0ELb0ELb0ELb0EN3c108BFloat16EfEEv12SSMParamsBwd --------------------------
	.section	.nv.info._Z25selective_scan_bwd_kernelI32Selective_Scan_bwd_kernel_traitsILi32ELi8ELb0ELb0ELb0ELb0ELb0EN3c108BFloat16EfEEv12SSMParamsBwd,"",@"SHT_CUDA_INFO"
	.sectionflags	@""
	.align	4


	//----- nvinfo : EIATTR_CUDA_API_VERSION
	.align		4
        /*0000*/ 	.byte	0x04, 0x37
        /*0002*/ 	.short	(.L_2933 - .L_2932)
.L_2932:
        /*0004*/ 	.word	0x00000082


	//----- nvinfo : EIATTR_SW2861232_WAR
	.align		4
.L_2933:
        /*0008*/ 	.byte	0x01, 0x35
	.zero		2


	//----- nvinfo : EIATTR_PARAM_CBANK
	.align		4
        /*000c*/ 	.byte	0x04, 0x0a
        /*000e*/ 	.short	(.L_2935 - .L_2934)
	.align		4
.L_2934:
        /*0010*/ 	.word	index@(.nv.constant0._Z25selective_scan_bwd_kernelI32Selective_Scan_bwd_kernel_traitsILi32ELi8ELb0ELb0ELb0ELb0ELb0EN3c108BFloat16EfEEv12SSMParamsBwd)
        /*0014*/ 	.short	0x0160
        /*0016*/ 	.short	0x01f0


	//----- nvinfo : EIATTR_CBANK_PARAM_SIZE
	.align		4
.L_2935:
        /*0018*/ 	.byte	0x03, 0x19
        /*001a*/ 	.short	0x01f0


	//----- nvinfo : EIATTR_KPARAM_INFO
	.align		4
        /*001c*/ 	.byte	0x04, 0x17
        /*001e*/ 	.short	(.L_2937 - .L_2936)
.L_2936:
        /*0020*/ 	.word	0x00000000
        /*0024*/ 	.short	0x0000
        /*0026*/ 	.short	0x0000
        /*0028*/ 	.byte	0x00, 0xf0, 0xc1, 0x07


	//----- nvinfo : EIATTR_MAXREG_COUNT
	.align		4
.L_2937:
        /*002c*/ 	.byte	0x03, 0x1b
        /*002e*/ 	.short	0x00ff


	//----- nvinfo : EIATTR_NUM_BARRIERS
	.align		4
        /*0030*/ 	.byte	0x02, 0x4c
        /*0032*/ 	.byte	0x01
	.zero		1


	//----- nvinfo : EIATTR_MERCURY_ISA_VERSION
	.align		4
        /*0034*/ 	.byte	0x03, 0x5f
        /*0036*/ 	.short	0x0000


	//----- nvinfo : EIATTR_COOP_GROUP_MASK_REGIDS
	.align		4
        /*0038*/ 	.byte	0x04, 0x29
        /*003a*/ 	.short	(.L_2939 - .L_2938)


	//   ....[0]....
.L_2938:
        /*003c*/ 	.word	0xffffffff


	//   ....[1]....
        /*0040*/ 	.word	0xffffffff


	//   ....[2]....
        /*0044*/ 	.word	0xffffffff


	//   ....[3]....
        /*0048*/ 	.word	0xffffffff


	//   ....[4]....
        /*004c*/ 	.word	0xffffffff


	//   ....[5]....
        /*0050*/ 	.word	0xffffffff


	//   ....[6]....
        /*0054*/ 	.word	0xffffffff


	//   ....[7]....
        /*0058*/ 	.word	0xffffffff


	//   ....[8]....
        /*005c*/ 	.word	0xffffffff


	//   ....[9]....
        /*0060*/ 	.word	0xffffffff


	//   ....[10]....
        /*0064*/ 	.word	0xffffffff


	//   ....[11]....
        /*0068*/ 	.word	0xffffffff


	//   ....[12]....
        /*006c*/ 	.word	0xffffffff


	//   ....[13]....
        /*0070*/ 	.word	0xffffffff


	//   ....[14]....
        /*0074*/ 	.word	0xffffffff


	//   ....[15]....
        /*0078*/ 	.word	0xffffffff


	//   ....[16]....
        /*007c*/ 	.word	0xffffffff


	//   ....[17]....
        /*0080*/ 	.word	0xffffffff


	//   ....[18]....
        /*0084*/ 	.word	0xffffffff


	//   ....[19]....
        /*0088*/ 	.word	0xffffffff


	//   ....[20]....
        /*008c*/ 	.word	0xffffffff


	//   ....[21]....
        /*0090*/ 	.word	0xffffffff


	//   ....[22]....
        /*0094*/ 	.word	0xffffffff


	//   ....[23]....
        /*0098*/ 	.word	0xffffffff


	//   ....[24]....
        /*009c*/ 	.word	0xffffffff


	//   ....[25]....
        /*00a0*/ 	.word	0xffffffff


	//   ....[26]....
        /*00a4*/ 	.word	0xffffffff


	//   ....[27]....
        /*00a8*/ 	.word	0xffffffff


	//   ....[28]....
        /*00ac*/ 	.word	0xffffffff


	//   ....[29]....
        /*00b0*/ 	.word	0xffffffff


	//   ....[30]....
        /*00b4*/ 	.word	0xffffffff


	//   ....[31]....
        /*00b8*/ 	.word	0xffffffff


	//   ....[32]....
        /*00bc*/ 	.word	0xffffffff


	//   ....[33]....
        /*00c0*/ 	.word	0xffffffff


	//   ....[34]....
        /*00c4*/ 	.word	0xffffffff


	//   ....[35]....
        /*00c8*/ 	.word	0xffffffff


	//   ....[36]....
        /*00cc*/ 	.word	0xffffffff


	//   ....[37]....
        /*00d0*/ 	.word	0xffffffff


	//   ....[38]....
        /*00d4*/ 	.word	0xffffffff


	//   ....[39]....
        /*00d8*/ 	.word	0xffffffff


	//   ....[40]....
        /*00dc*/ 	.word	0xffffffff


	//   ....[41]....
        /*00e0*/ 	.word	0xffffffff


	//   ....[42]....
        /*00e4*/ 	.word	0xffffffff


	//   ....[43]....
        /*00e8*/ 	.word	0xffffffff


	//   ....[44]....
        /*00ec*/ 	.word	0xffffffff


	//   ....[45]....
        /*00f0*/ 	.word	0xffffffff


	//   ....[46]....
        /*00f4*/ 	.word	0xffffffff


	//   ....[47]....
        /*00f8*/ 	.word	0xffffffff


	//   ....[48]....
        /*00fc*/ 	.word	0xffffffff


	//   ....[49]....
        /*0100*/ 	.word	0xffffffff


	//   ....[50]....
        /*0104*/ 	.word	0xffffffff


	//   ....[51]....
        /*0108*/ 	.word	0xffffffff


	//   ....[52]....
        /*010c*/ 	.word	0xffffffff


	//----- nvinfo : EIATTR_COOP_GROUP_INSTR_OFFSETS
	.align		4
.L_2939:
        /*0110*/ 	.byte	0x04, 0x28
        /*0112*/ 	.short	(.L_2941 - .L_2940)


	//   ....[0]....
.L_2940:
        /*0114*/ 	.word	0x00000c00


	//   ....[1]....
        /*0118*/ 	.word	0x00000ec0


	//   ....[2]....
        /*011c*/ 	.word	0x000011e0


	//   ....[3]....
        /*0120*/ 	.word	0x00001d20


	//   ....[4]....
        /*0124*/ 	.word	0x00001d30


	//   ....[5]....
        /*0128*/ 	.word	0x00001d40


	//   ....[6]....
        /*012c*/ 	.word	0x00001d50


	//   ....[7]....
        /*0130*/ 	.word	0x00001d80


	//   ....[8]....
        /*0134*/ 	.word	0x00001db0


	//   ....[9]....
        /*0138*/ 	.word	0x00001dd0


	//   ....[10]....
        /*013c*/ 	.word	0x00001df0


	//   ....[11]....
        /*0140*/ 	.word	0x00001e20


	//   ....[12]....
        /*0144*/ 	.word	0x00001e50


	//   ....[13]....
        /*0148*/ 	.word	0x00001e70


	//   ....[14]....
        /*014c*/ 	.word	0x00001e90


	//   ....[15]....
        /*0150*/ 	.word	0x00001ec0


	//   ....[16]....
        /*0154*/ 	.word	0x00001ef0


	//   ....[17]....
        /*0158*/ 	.word	0x00001f30


	//   ....[18]....
        /*015c*/ 	.word	0x00001f60


	//   ....[19]....
        /*0160*/ 	.word	0x00001fb0


	//   ....[20]....
        /*0164*/ 	.word	0x00001fd0


	//   ....[21]....
        /*0168*/ 	.word	0x00001ff0


	//   ....[22]....
        /*016c*/ 	.word	0x00002010


	//   ....[23]....
        /*0170*/ 	.word	0x00002040


	//   ....[24]....
        /*0174*/ 	.word	0x00002060


	//   ....[25]....
        /*0178*/ 	.word	0x00002080


	//   ....[26]....
        /*017c*/ 	.word	0x000020a0


	//   ....[27]....
        /*0180*/ 	.word	0x000020b0


	//   ....[28]....
        /*0184*/ 	.word	0x000020c0


	//   ....[29]....
        /*0188*/ 	.word	0x000020d0


	//   ....[30]....
        /*018c*/ 	.word	0x000020e0


	//   ....[31]....
        /*0190*/ 	.word	0x00002380


	//   ....[32]....
        /*0194*/ 	.word	0x00002470


	//   ....[33]....
        /*0198*/ 	.word	0x000024a0


	//   ....[34]....
        /*019c*/ 	.word	0x000025a0


	//   ....[35]....
        /*01a0*/ 	.word	0x000025d0


	//   ....[36]....
        /*01a4*/ 	.word	0x000026c0


	//   ....[37]....
        /*01a8*/ 	.word	0x000026f0


	//   ....[38]....
        /*01ac*/ 	.word	0x000027e0


	//   ....[39]....
        /*01b0*/ 	.word	0x00002800


	//   ....[40]....
        /*01b4*/ 	.word	0x00002840


	//   ....[41]....
        /*01b8*/ 	.word	0x00002c20


	//   ....[42]....
        /*01bc*/ 	.word	0x00003100


	//   ....[43]....
        /*01c0*/ 	.word	0x00003530


	//   ....[44]....
        /*01c4*/ 	.word	0x00003580


	//   ....[45]....
        /*01c8*/ 	.word	0x000035b0


	//   ....[46]....
        /*01cc*/ 	.word	0x000035d0


	//   ....[47]....
        /*01d0*/ 	.word	0x000035f0


	//   ....[48]....
        /*01d4*/ 	.word	0x000036a0


	//   ....[49]....
        /*01d8*/ 	.word	0x000036f0


	//   ....[50]....
        /*01dc*/ 	.word	0x00003710


	//   ....[51]....
        /*01e0*/ 	.word	0x00003730


	//   ....[52]....
        /*01e4*/ 	.word	0x00003750


	//----- nvinfo : EIATTR_EXIT_INSTR_OFFSETS
	.align		4
.L_2941:
        /*01e8*/ 	.byte	0x04, 0x1c
        /*01ea*/ 	.short	(.L_2943 - .L_2942)


	//   ....[0]....
.L_2942:
        /*01ec*/ 	.word	0x00003810


	//   ....[1]....
        /*01f0*/ 	.word	0x00003b80


	//----- nvinfo : EIATTR_MAX_THREADS
	.align		4
.L_2943:
        /*01f4*/ 	.byte	0x04, 0x05
        /*01f6*/ 	.short	(.L_2945 - .L_2944)
.L_2944:
        /*01f8*/ 	.word	0x00000020
        /*01fc*/ 	.word	0x00000001
        /*0200*/ 	.word	0x00000001


	//----- nvinfo : EIATTR_CRS_STACK_SIZE
	.align		4
.L_2945:
        /*0204*/ 	.byte	0x04, 0x1e
        /*0206*/ 	.short	(.L_2947 - .L_2946)
.L_2946:
        /*0208*/ 	.word	0x00000000
.L_2947:


//--------------------- .nv.info._Z25selective_scan_bwd_kernelI32Selective_Scan_bwd_kernel_traitsILi32ELi8ELb0ELb0ELb0ELb0ELb1EN3c108BFloat16EfEEv12SSMParamsBwd --------------------------
	.section	.nv.info._Z25selective_scan_bwd_kernelI32Selective_Scan_bwd_kernel_traitsILi32ELi8ELb0ELb0ELb0ELb0ELb1EN3c108BFloat16EfEEv12SSMParamsBwd,"",@"SHT_CUDA_INFO"
	.sectionflags	@""
	.align	4


	//----- nvinfo : EIATTR_CUDA_API_VERSION
	.align		4
        /*0000*/ 	.byte	0x04, 0x37
        /*0002*/ 	.short	(.L_2949 - .L_2948)
.L_2948:
        /*0004*/ 	.word	0x00000082


	//----- nvinfo : EIATTR_SW2861232_WAR
	.align		4
.L_2949:
        /*0008*/ 	.byte	0x01, 0x35
	.zero		2


	//----- nvinfo : EIATTR_PARAM_CBANK
	.align		4
        /*000c*/ 	.byte	0x04, 0x0a
        /*000e*/ 	.short	(.L_2951 - .L_2950)
	.align		4
.L_2950:
        /*0010*/ 	.word	index@(.nv.constant0._Z25selective_scan_bwd_kernelI32Selective_Scan_bwd_kernel_traitsILi32ELi8ELb0ELb0ELb0ELb0ELb1EN3c108BFloat16EfEEv12SSMParamsBwd)
        /*0014*/ 	.short	0x0160
        /*0016*/ 	.short	0x01f0


	//----- nvinfo : EIATTR_CBANK_PARAM_SIZE
	.align		4
.L_2951:
        /*0018*/ 	.byte	0x03, 0x19
        /*001a*/ 	.short	0x01f0


	//----- nvinfo : EIATTR_KPARAM_INFO
	.align		4
        /*001c*/ 	.byte	0x04, 0x17
        /*001e*/ 	.short	(.L_2953 - .L_2952)
.L_2952:
        /*0020*/ 	.word	0x00000000
        /*0024*/ 	.short	0x0000
        /*0026*/ 	.short	0x0000
        /*0028*/ 	.byte	0x00, 0xf0, 0xc1, 0x07


	//----- nvinfo : EIATTR_MAXREG_COUNT
	.align		4
.L_2953:
        /*002c*/ 	.byte	0x03, 0x1b
        /*002e*/ 	.short	0x00ff


	//----- nvinfo : EIATTR_NUM_BARRIERS
	.align		4
        /*0030*/ 	.byte	0x02, 0x4c
        /*0032*/ 	.byte	0x01
	.zero		1


	//----- nvinfo : EIATTR_MERCURY_ISA_VERSION
	.align		4
        /*0034*/ 	.byte	0x03, 0x5f
        /*0036*/ 	.short	0x0000


	//----- nvinfo : EIATTR_COOP_GROUP_MASK_REGIDS
	.align		4
        /*0038*/ 	.byte	0x04, 0x29
        /*003a*/ 	.short	(.L_2955 - .L_2954)


	//   ....[0]....
.L_2954:
        /*003c*/ 	.word	0xffffffff


	//   ....[1]....
        /*0040*/ 	.word	0xffffffff


	//   ....[2]....
        /*0044*/ 	.word	0xffffffff


	//   ....[3]....
        /*0048*/ 	.word	0xffffffff


	//   ....[4]....
        /*004c*/ 	.word	0xffffffff


	//   ....[5]....
        /*0050*/ 	.word	0xffffffff


	//   ....[6]....
        /*0054*/ 	.word	0xffffffff


	//   ....[7]....
        /*0058*/ 	.word	0xffffffff


	//   ....[8]....
        /*005c*/ 	.word	0xffffffff


	//   ....[9]....
        /*0060*/ 	.word	0xffffffff


	//   ....[10]....
        /*0064*/ 	.word	0xffffffff


	//   ....[11]....
        /*0068*/ 	.word	0xffffffff


	//   ....[12]....
        /*006c*/ 	.word	0xffffffff


	//   ....[13]....
        /*0070*/ 	.word	0xffffffff


	//   ....[14]....
        /*0074*/ 	.word	0xffffffff


	//   ....[15]....
        /*0078*/ 	.word	0xffffffff


	//   ....[16]....
        /*007c*/ 	.word	0xffffffff


	//   ....[17]....
        /*0080*/ 	.word	0xffffffff


	//   ....[18]....
        /*0084*/ 	.word	0xffffffff


	//   ....[19]....
        /*0088*/ 	.word	0xffffffff


	//   ....[20]....
        /*008c*/ 	.word	0xffffffff


	//   ....[21]....
        /*0090*/ 	.word	0xffffffff


	//   ....[22]....
        /*0094*/ 	.word	0xffffffff


	//   ....[23]....
        /*0098*/ 	.word	0xffffffff


	//   ....[24]....
        /*009c*/ 	.word	0xffffffff


	//   ....[25]....
        /*00a0*/ 	.word	0xffffffff


	//   ....[26]....
        /*00a4*/ 	.word	0xffffffff


	//   ....[27]....
        /*00a8*/ 	.word	0xffffffff


	//   ....[28]....
        /*00ac*/ 	.word	0xffffffff


	//   ....[29]....
        /*00b0*/ 	.word	0xffffffff


	//   ....[30]....
        /*00b4*/ 	.word	0xffffffff


	//   ....[31]....
        /*00b8*/ 	.word	0xffffffff


	//   ....[32]....
        /*00bc*/ 	.word	0xffffffff


	//   ....[33]....
        /*00c0*/ 	.word	0xffffffff


	//   ....[34]....
        /*00c4*/ 	.word	0xffffffff


	//   ....[35]....
        /*00c8*/ 	.word	0xffffffff


	//   ....[36]....
        /*00cc*/ 	.word	0xffffffff


	//   ....[37]....
        /*00d0*/ 	.word	0xffffffff


	//   ....[38]....
        /*00d4*/ 	.word	0xffffffff


	//   ....[39]....
        /*00d8*/ 	.word	0xffffffff


	//   ....[40]....
        /*00dc*/ 	.word	0xffffffff


	//   ....[41]....
        /*00e0*/ 	.word	0xffffffff


	//   ....[42]....
        /*00e4*/ 	.word	0xffffffff


	//   ....[43]....
        /*00e8*/ 	.word	0xffffffff


	//   ....[44]....
        /*00ec*/ 	.word	0xffffffff


	//   ....[45]....
        /*00f0*/ 	.word	0xffffffff


	//   ....[46]....
        /*00f4*/ 	.word	0xffffffff


	//   ....[47]....
        /*00f8*/ 	.word	0xffffffff


	//   ....[48]....
        /*00fc*/ 	.word	0xffffffff


	//   ....[49]....
        /*0100*/ 	.word	0xffffffff


	//   ....[50]....
        /*0104*/ 	.word	0xffffffff


	//   ....[51]....
        /*0108*/ 	.word	0xffffffff


	//   ....[52]....
        /*010c*/ 	.word	0xffffffff


	//   ....[53]....
        /*0110*/ 	.word	0xffffffff


	//   ....[54]....
        /*0114*/ 	.word	0xffffffff


	//   ....[55]....
        /*0118*/ 	.word	0xffffffff


	//   ....[56]....
        /*011c*/ 	.word	0xffffffff


	//----- nvinfo : EIATTR_COOP_GROUP_INSTR_OFFSETS
	.align		4
.L_2955:
        /*0120*/ 	.byte	0x04, 0x28
        /*0122*/ 	.short	(.L_2957 - .L_2956)


	//   ....[0]....
.L_2956:
        /*0124*/ 	.word	0x00000ad0


	//   ....[1]....
        /*0128*/ 	.word	0x00000dc0


	//   ....[2]....
        /*012c*/ 	.word	0x00001320


	//   ....[3]....
        /*0130*/ 	.word	0x00001590


	//   ....[4]....
        /*0134*/ 	.word	0x00001960


	//   ....[5]....
        /*0138*/ 	.word	0x00001f30


	//   ....[6]....
        /*013c*/ 	.word	0x000026a0


	//   ....[7]....
        /*0140*/ 	.word	0x00003490


	//   ....[8]....
        /*0144*/ 	.word	0x000034a0


	//   ....[9]....
        /*0148*/ 	.word	0x000034b0


	//   ....[10]....
        /*014c*/ 	.word	0x000034c0


	//   ....[11]....
        /*0150*/ 	.word	0x000034f0


	//   ....[12]....
        /*0154*/ 	.word	0x00003520


	//   ....[13]....
        /*0158*/ 	.word	0x00003540


	//   ....[14]....
        /*015c*/ 	.word	0x00003560


	//   ....[15]....
        /*0160*/ 	.word	0x00003590


	//   ....[16]....
        /*0164*/ 	.word	0x000035c0


	//   ....[17]....
        /*0168*/ 	.word	0x000035e0


	//   ....[18]....
        /*016c*/ 	.word	0x00003600


	//   ....[19]....
        /*0170*/ 	.word	0x00003630


	//   ....[20]....
        /*0174*/ 	.word	0x00003660


	//   ....[21]....
        /*0178*/ 	.word	0x000036a0


	//   ....[22]....
        /*017c*/ 	.word	0x000036d0


	//   ....[23]....
        /*0180*/ 	.word	0x00003720


	//   ....[24]....
        /*0184*/ 	.word	0x00003740


	//   ....[25]....
        /*0188*/ 	.word	0x00003760


	//   ....[26]....
        /*018c*/ 	.word	0x00003780


	//   ....[27]....
        /*0190*/ 	.word	0x000037b0


	//   ....[28]....
        /*0194*/ 	.word	0x000037d0


	//   ....[29]....
        /*0198*/ 	.word	0x00003800


	//   ....[30]....
        /*019c*/ 	.word	0x00003810


	//   ....[31]....
        /*01a0*/ 	.word	0x00003820


	//   ....[32]....
        /*01a4*/ 	.word	0x00003830


	//   ....[33]....
        /*01a8*/ 	.word	0x00003840


	//   ....[34]....
        /*01ac*/ 	.word	0x00003850


	//   ....[35]....
        /*01b0*/ 	.word	0x00003ba0


	//   ....[36]....
        /*01b4*/ 	.word	0x00003bd0


	//   ....[37]....
        /*01b8*/ 	.word	0x00003cc0


	//   ....[38]....
        /*01bc*/ 	.word	0x00003cf0


	//   ....[39]....
        /*01c0*/ 	.word	0x00003dd0


	//   ....[40]....
        /*01c4*/ 	.word	0x00003e00


	//   ....[41]....
        /*01c8*/ 	.word	0x00003ee0


	//   ....[42]....
        /*01cc*/ 	.word	0x00003f00


	//   ....[43]....
        /*01d0*/ 	.word	0x00003f30


	//   ....[44]....
        /*01d4*/ 	.word	0x00003f60


	//   ....[45]....
        /*01d8*/ 	.word	0x00004360


	//   ....[46]....
        /*01dc*/ 	.word	0x00004840


	//   ....[47]....
        /*01e0*/ 	.word	0x00004c70


	//   ....[48]....
        /*01e4*/ 	.word	0x00004cc0


	//   ....[49]....
        /*01e8*/ 	.word	0x00004cf0


	//   ....[50]....
        /*01ec*/ 	.word	0x00004d10


	//   ....[51]....
        /*01f0*/ 	.word	0x00004d30


	//   ....[52]....
        /*01f4*/ 	.word	0x00004de0


	//   ....[53]....
        /*01f8*/ 	.word	0x00004e30


	//   ....[54]....
        /*01fc*/ 	.word	0x00004e50


	//   ....[55]....
        /*0200*/ 	.word	0x00004e70


	//   ....[56]....
        /*0204*/ 	.word	0x00004e90


	//----- nvinfo : EIATTR_EXIT_INSTR_OFFSETS
	.align		4
.L_2957:
        /*0208*/ 	.byte	0x04, 0x1c
        /*020a*/ 	.short	(.L_2959 - .L_2958)


	//   ....[0]....
.L_2958:
        /*020c*/ 	.word	0x00004f50


	//   ....[1]....
        /*0210*/ 	.word	0x00005400


	//----- nvinfo : EIATTR_MAX_THREADS
	.align		4
.L_2959:
        /*0214*/ 	.byte	0x04, 0x05
        /*0216*/ 	.short	(.L_2961 - .L_2960)
.L_2960:
        /*0218*/ 	.word	0x00000020
        /*021c*/ 	.word	0x00000001
        /*0220*/ 	.word	0x00000001


	//----- nvinfo : EIATTR_CRS_STACK_SIZE
	.align		4
.L_2961:
        /*0224*/ 	.byte	0x04, 0x1e
        /*0226*/ 	.short	(.L_2963 - .L_2962)
.L_2962:
        /*0228*/ 	.word	0x00000000
.L_2963:


//--------------------- .nv.info._Z25selective_scan_bwd_kernelI32Selective_Scan_bwd_kernel_traitsILi32ELi8ELb0ELb0ELb0ELb1ELb0EN3c108BFloat16EfEEv12SSMParamsBwd --------------------------
	.section	.nv.info._Z25selective_scan_bwd_kernelI32Selective_Scan_bwd_kernel_traitsILi32ELi8ELb0ELb0ELb0ELb1ELb0EN3c108BFloat16EfEEv12SSMParamsBwd,"",@"SHT_CUDA_INFO"
	.sectionflags	@""
	.align	4


	//----- nvinfo : EIATTR_CUDA_API_VERSION
	.align		4
        /*0000*/ 	.byte	0x04, 0x37
        /*0002*/ 	.short	(.L_2965 - .L_2964)
.L_2964:
        /*0004*/ 	.word	0x00000082


	//----- nvinfo : EIATTR_SW2861232_WAR
	.align		4
.L_2965:
        /*0008*/ 	.byte	0x01, 0x35
	.zero		2


	//----- nvinfo : EIATTR_PARAM_CBANK
	.align		4
        /*000c*/ 	.byte	0x04, 0x0a
        /*000e*/ 	.short	(.L_2967 - .L_2966)
	.align		4
.L_2966:
        /*0010*/ 	.word	index@(.nv.constant0._Z25selective_scan_bwd_kernelI32Selective_Scan_bwd_kernel_traitsILi32ELi8ELb0ELb0ELb0ELb1ELb0EN3c108BFloat16EfEEv12SSMParamsBwd)
        /*0014*/ 	.short	0x0160
        /*0016*/ 	.short	0x01f0


	//----- nvinfo : EIATTR_CBANK_PARAM_SIZE
	.align		4
.L_2967:
        /*0018*/ 	.byte	0x03, 0x19
        /*001a*/ 	.short	0x01f0


	//----- nvinfo : EIATTR_KPARAM_INFO
	.align		4
        /*001c*/ 	.byte	0x04, 0x17
        /*001e*/ 	.short	(.L_2969 - .L_2968)
.L_2968:
        /*0020*/ 	.word	0x00000000
        /*0024*/ 	.short	0x0000
        /*0026*/ 	.short	0x0000
        /*0028*/ 	.byte	0x00, 0xf0, 0xc1, 0x07


	//----- nvinfo : EIATTR_MAXREG_COUNT
	.align		4
.L_2969:
        /*002c*/ 	.byte	0x03, 0x1b
        /*002e*/ 	.short	0x00ff


	//----- nvinfo : EIATTR_NUM_BARRIERS
	.align		4
        /*0030*/ 	.byte	0x02, 0x4c
        /*0032*/ 	.byte	0x01
	.zero		1


	//----- nvinfo : EIATTR_MERCURY_ISA_VERSION
	.align		4
        /*0034*/ 	.byte	0x03, 0x5f
        /*0036*/ 	.short	0x0000


	//----- nvinfo : EIATTR_COOP_GROUP_MASK_REGIDS
	.align		4
        /*0038*/ 	.byte	0x04, 0x29
        /*003a*/ 	.short	(.L_2971 - .L_2970)


	//   ....[0]....
.L_2970:
        /*003c*/ 	.word	0xffffffff


	//   ....[1]....
        /*0040*/ 	.word	0xffffffff


	//   ....[2]....
        /*0044*/ 	.word	0xffffffff


	//   ....[3]....
        /*0048*/ 	.word	0xffffffff


	//   ....[4]....
        /*004c*/ 	.word	0xffffffff


	//   ....[5]....
        /*0050*/ 	.word	0xffffffff


	//   ....[6]....
        /*0054*/ 	.word	0xffffffff


	//   ....[7]....
        /*0058*/ 	.word	0xffffffff


	//   ....[8]....
        /*005c*/ 	.word	0xffffffff


	//   ....[9]....
        /*0060*/ 	.word	0xffffffff


	//   ....[10]....
        /*0064*/ 	.word	0xffffffff


	//   ....[11]....
        /*0068*/ 	.word	0xffffffff


	//   ....[12]....
        /*006c*/ 	.word	0xffffffff


	//   ....[13]....
        /*0070*/ 	.word	0xffffffff


	//   ....[14]....
        /*0074*/ 	.word	0xffffffff


	//   ....[15]....
        /*0078*/ 	.word	0xffffffff


	//   ....[16]....
        /*007c*/ 	.word	0xffffffff


	//   ....[17]....
        /*0080*/ 	.word	0xffffffff


	//   ....[18]....
        /*0084*/ 	.word	0xffffffff


	//   ....[19]....
        /*0088*/ 	.word	0xffffffff


	//   ....[20]....
        /*008c*/ 	.word	0xffffffff


	//   ....[21]....
        /*0090*/ 	.word	0xffffffff


	//   ....[22]....
        /*0094*/ 	.word	0xffffffff


	//   ....[23]....
        /*0098*/ 	.word	0xffffffff


	//   ....[24]....
        /*009c*/ 	.word	0xffffffff


	//   ....[25]....
        /*00a0*/ 	.word	0xffffffff


	//   ....[26]....
        /*00a4*/ 	.word	0xffffffff


	//   ....[27]....
        /*00a8*/ 	.word	0xffffffff


	//   ....[28]....
        /*00ac*/ 	.word	0xffffffff


	//   ....[29]....
        /*00b0*/ 	.word	0xffffffff


	//   ....[30]....
        /*00b4*/ 	.word	0xffffffff


	//   ....[31]....
        /*00b8*/ 	.word	0xffffffff


	//   ....[32]....
        /*00bc*/ 	.word	0xffffffff


	//   ....[33]....
        /*00c0*/ 	.word	0xffffffff


	//   ....[34]....
        /*00c4*/ 	.word	0xffffffff


	//   ....[35]....
        /*00c8*/ 	.word	0xffffffff


	//   ....[36]....
        /*00cc*/ 	.word	0xffffffff


	//   ....[37]....
        /*00d0*/ 	.word	0xffffffff


	//   ....[38]....
        /*00d4*/ 	.word	0xffffffff


	//   ....[39]....
        /*00d8*/ 	.word	0xffffffff


	//   ....[40]....
        /*00dc*/ 	.word	0xffffffff


	//   ....[41]....
        /*00e0*/ 	.word	0xffffffff


	//   ....[42]....
        /*00e4*/ 	.word	0xffffffff


	//   ....[43]....
        /*00e8*/ 	.word	0xffffffff


	//   ....[44]....
        /*00ec*/ 	.word	0xffffffff


	//   ....[45]....
        /*00f0*/ 	.word	0xffffffff


	//   ....[46]....
        /*00f4*/ 	.word	0xffffffff


	//   ....[47]....
        /*00f8*/ 	.word	0xffffffff


	//   ....[48]....
        /*00fc*/ 	.word	0xffffffff


	//   ....[49]....
        /*0100*/ 	.word	0xffffffff


	//   ....[50]....
        /*0104*/ 	.word	0xffffffff


	//   ....[51]....
        /*0108*/ 	.word	0xffffffff


	//   ....[52]....
        /*010c*/ 	.word	0xffffffff


	//   ....[53]....
        /*0110*/ 	.word	0xffffffff


	//----- nvinfo : EIATTR_COOP_GROUP_INSTR_OFFSETS
	.align		4
.L_2971:
        /*0114*/ 	.byte	0x04, 0x28
        /*0116*/ 	.short	(.L_2973 - .L_2972)


	//   ....[0]....
.L_2972:
        /*0118*/ 	.word	0x00000bd0


	//   ....[1]....
        /*011c*/ 	.word	0x00000e20


	//   ....[2]....
        /*0120*/ 	.word	0x00001070


	//   ....[3]....
        /*0124*/ 	.word	0x00002e80


	//   ....[4]....
        /*0128*/ 	.word	0x00002e90


	//   ....[5]....
        /*012c*/ 	.word	0x00002ea0


	//   ....[6]....
        /*0130*/ 	.word	0x00002eb0


	//   ....[7]....
        /*0134*/ 	.word	0x00002ee0


	//   ....[8]....
        /*0138*/ 	.word	0x00002f10


	//   ....[9]....
        /*013c*/ 	.word	0x00002f30


	//   ....[10]....
        /*0140*/ 	.word	0x00002f50


	//   ....[11]....
        /*0144*/ 	.word	0x00002f80


	//   ....[12]....
        /*0148*/ 	.word	0x00002fb0


	//   ....[13]....
        /*014c*/ 	.word	0x00002fd0


	//   ....[14]....
        /*0150*/ 	.word	0x00002ff0


	//   ....[15]....
        /*0154*/ 	.word	0x00003020


	//   ....[16]....
        /*0158*/ 	.word	0x00003050


	//   ....[17]....
        /*015c*/ 	.word	0x00003090


	//   ....[18]....
        /*0160*/ 	.word	0x000030c0


	//   ....[19]....
        /*0164*/ 	.word	0x00003110


	//   ....[20]....
        /*0168*/ 	.word	0x00003130


	//   ....[21]....
        /*016c*/ 	.word	0x00003150


	//   ....[22]....
        /*0170*/ 	.word	0x00003170


	//   ....[23]....
        /*0174*/ 	.word	0x000031a0


	//   ....[24]....
        /*0178*/ 	.word	0x000031c0


	//   ....[25]....
        /*017c*/ 	.word	0x000031f0


	//   ....[26]....
        /*0180*/ 	.word	0x00003200


	//   ....[27]....
        /*0184*/ 	.word	0x00003210


	//   ....[28]....
        /*0188*/ 	.word	0x00003220


	//   ....[29]....
        /*018c*/ 	.word	0x00003230


	//   ....[30]....
        /*0190*/ 	.word	0x00003240


	//   ....[31]....
        /*0194*/ 	.word	0x00003530


	//   ....[32]....
        /*0198*/ 	.word	0x000035e0


	//   ....[33]....
        /*019c*/ 	.word	0x00003650


	//   ....[34]....
        /*01a0*/ 	.word	0x00003710


	//   ....[35]....
        /*01a4*/ 	.word	0x00003770


	//   ....[36]....
        /*01a8*/ 	.word	0x00003830


	//   ....[37]....
        /*01ac*/ 	.word	0x00003890


	//   ....[38]....
        /*01b0*/ 	.word	0x00003940


	//   ....[39]....
        /*01b4*/ 	.word	0x00003960


	//   ....[40]....
        /*01b8*/ 	.word	0x00003990


	//   ....[41]....
        /*01bc*/ 	.word	0x00003e70


	//   ....[42]....
        /*01c0*/ 	.word	0x00004190


	//   ....[43]....
        /*01c4*/ 	.word	0x000048e0


	//   ....[44]....
        /*01c8*/ 	.word	0x00004d30


	//   ....[45]....
        /*01cc*/ 	.word	0x00004d80


	//   ....[46]....
        /*01d0*/ 	.word	0x00004db0


	//   ....[47]....
        /*01d4*/ 	.word	0x00004dd0


	//   ....[48]....
        /*01d8*/ 	.word	0x00004df0


	//   ....[49]....
        /*01dc*/ 	.word	0x00004ea0


	//   ....[50]....
        /*01e0*/ 	.word	0x00004ef0


	//   ....[51]....
        /*01e4*/ 	.word	0x00004f10


	//   ....[52]....
        /*01e8*/ 	.word	0x00004f30


	//   ....[53]....
        /*01ec*/ 	.word	0x00004f50


	//----- nvinfo : EIATTR_EXIT_INSTR_OFFSETS
	.align		4
.L_2973:
        /*01f0*/ 	.byte	0x04, 0x1c
        /*01f2*/ 	.short	(.L_2975 - .L_2974)


	//   ....[0]....
.L_2974:
        /*01f4*/ 	.word	0x00005010


	//   ....[1]....
        /*01f8*/ 	.word	0x000053d0


	//----- nvinfo : EIATTR_MAX_THREADS
	.align		4
.L_2975:
        /*01fc*/ 	.byte	0x04, 0x05
        /*01fe*/ 	.short	(.L_2977 - .L_2976)
.L_2976:
        /*0200*/ 	.word	0x00000020
        /*0204*/ 	.word	0x00000001
        /*0208*/ 	.word	0x00000001


	//----- nvinfo : EIATTR_CRS_STACK_SIZE
	.align		4
.L_2977:
        /*020c*/ 	.byte	0x04, 0x1e
        /*020e*/ 	.short	(.L_2979 - .L_2978)
.L_2978:
        /*0210*/ 	.word	0x00000000
.L_2979:


//--------------------- .nv.info._Z25selective_scan_bwd_kernelI32Selective_Scan_bwd_kernel_traitsILi32ELi8ELb0ELb0ELb0ELb1ELb1EN3c108BFloat16EfEEv12SSMParamsBwd --------------------------
	.section	.nv.info._Z25selective_scan_bwd_kernelI32Selective_Scan_bwd_kernel_traitsILi32ELi8ELb0ELb0ELb0ELb1ELb1EN3c108BFloat16EfEEv12SSMParamsBwd,"",@"SHT_CUDA_INFO"
	.sectionflags	@""
	.align	4


	//----- nvinfo : EIATTR_CUDA_API_VERSION
	.align		4
        /*0000*/ 	.byte	0x04, 0x37
        /*0002*/ 	.short	(.L_2981 - .L_2980)
.L_2980:
        /*0004*/ 	.word	0x00000082


	//----- nvinfo : EIATTR_SW2861232_WAR
	.align		4
.L_2981:
        /*0008*/ 	.byte	0x01, 0x35
	.zero		2


	//----- nvinfo : EIATTR_PARAM_CBANK
	.align		4
        /*000c*/ 	.byte	0x04, 0x0a
        /*000e*/ 	.short	(.L_2983 - .L_2982)
	.align		4
.L_2982:
        /*0010*/ 	.word	index@(.nv.constant0._Z25selective_scan_bwd_kernelI32Selective_Scan_bwd_kernel_traitsILi32ELi8ELb0ELb0ELb0ELb1ELb1EN3c108BFloat16EfEEv12SSMParamsBwd)
        /*0014*/ 	.short	0x0160
        /*0016*/ 	.short	0x01f0


	//----- nvinfo : EIATTR_CBANK_PARAM_SIZE
	.align		4
.L_2983:
        /*0018*/ 	.byte	0x03, 0x19
        /*001a*/ 	.short	0x01f0


	//----- nvinfo : EIATTR_KPARAM_INFO
	.align		4
        /*001c*/ 	.byte	0x04, 0x17
        /*001e*/ 	.short	(.L_2985 - .L_2984)
.L_2984:
        /*0020*/ 	.word	0x00000000
        /*0024*/ 	.short	0x0000
        /*0026*/ 	.short	0x0000
        /*0028*/ 	.byte	0x00, 0xf0, 0xc1, 0x07


	//----- nvinfo : EIATTR_MAXREG_COUNT
	.align		4
.L_2985:
        /*002c*/ 	.byte	0x03, 0x1b
        /*002e*/ 	.short	0x00ff


	//----- nvinfo : EIATTR_NUM_BARRIERS
	.align		4
        /*0030*/ 	.byte	0x02, 0x4c
        /*0032*/ 	.byte	0x01
	.zero		1


	//----- nvinfo : EIATTR_MERCURY_ISA_VERSION
	.align		4
        /*0034*/ 	.byte	0x03, 0x5f
        /*0036*/ 	.short	0x0000


	//----- nvinfo : EIATTR_COOP_GROUP_MASK_REGIDS
	.align		4
        /*0038*/ 	.byte	0x04, 0x29
        /*003a*/ 	.short	(.L_2987 - .L_2986)


	//   ....[0]....
.L_2986:
        /*003c*/ 	.word	0xffffffff


	//   ....[1]....
        /*0040*/ 	.word	0xffffffff


	//   ....[2]....
        /*0044*/ 	.word	0xffffffff


	//   ....[3]....
        /*0048*/ 	.word	0xffffffff


	//   ....[4]....
        /*004c*/ 	.word	0xffffffff


	//   ....[5]....
        /*0050*/ 	.word	0xffffffff


	//   ....[6]....
        /*0054*/ 	.word	0xffffffff


	//   ....[7]....
        /*0058*/ 	.word	0xffffffff


	//   ....[8]....
        /*005c*/ 	.word	0xffffffff


	//   ....[9]....
        /*0060*/ 	.word	0xffffffff


	//   ....[10]....
        /*0064*/ 	.word	0xffffffff


	//   ....[11]....
        /*0068*/ 	.word	0xffffffff


	//   ....[12]....
        /*006c*/ 	.word	0xffffffff


	//   ....[13]....
        /*0070*/ 	.word	0xffffffff


	//   ....[14]....
        /*0074*/ 	.word	0xffffffff


	//   ....[15]....
        /*0078*/ 	.word	0xffffffff


	//   ....[16]....
        /*007c*/ 	.word	0xffffffff


	//   ....[17]....
        /*0080*/ 	.word	0xffffffff


	//   ....[18]....
        /*0084*/ 	.word	0xffffffff


	//   ....[19]....
        /*0088*/ 	.word	0xffffffff


	//   ....[20]....
        /*008c*/ 	.word	0xffffffff


	//   ....[21]....
        /*0090*/ 	.word	0xffffffff


	//   ....[22]....
        /*0094*/ 	.word	0xffffffff


	//   ....[23]....
        /*0098*/ 	.word	0xffffffff


	//   ....[24]....
        /*009c*/ 	.word	0xffffffff


	//   ....[25]....
        /*00a0*/ 	.word	0xffffffff


	//   ....[26]....
        /*00a4*/ 	.word	0xffffffff


	//   ....[27]....
        /*00a8*/ 	.word	0xffffffff


	//   ....[28]....
        /*00ac*/ 	.word	0xffffffff


	//   ....[29]....
        /*00b0*/ 	.word	0xffffffff


	//   ....[30]....
        /*00b4*/ 	.word	0xffffffff


	//   ....[31]....
        /*00b8*/ 	.word	0xffffffff


	//   ....[32]....
        /*00bc*/ 	.word	0xffffffff


	//   ....[33]....
        /*00c0*/ 	.word	0xffffffff


	//   ....[34]....
        /*00c4*/ 	.word	0xffffffff


	//   ....[35]....
        /*00c8*/ 	.word	0xffffffff


	//   ....[36]....
        /*00cc*/ 	.word	0xffffffff


	//   ....[37]....
        /*00d0*/ 	.word	0xffffffff


	//   ....[38]....
        /*00d4*/ 	.word	0xffffffff


	//   ....[39]....
        /*00d8*/ 	.word	0xffffffff


	//   ....[40]....
        /*00dc*/ 	.word	0xffffffff


	//   ....[41]....
        /*00e0*/ 	.word	0xffffffff


	//   ....[42]....
        /*00e4*/ 	.word	0xffffffff


	//   ....[43]....
        /*00e8*/ 	.word	0xffffffff


	//   ....[44]....
        /*00ec*/ 	.word	0xffffffff


	//   ....[45]....
        /*00f0*/ 	.word	0xffffffff


	//   ....[46]....
        /*00f4*/ 	.word	0xffffffff


	//   ....[47]....
        /*00f8*/ 	.word	0xffffffff


	//   ....[48]....
        /*00fc*/ 	.word	0xffffffff


	//   ....[49]....
        /*0100*/ 	.word	0xffffffff


	//   ....[50]....
        /*0104*/ 	.word	0xffffffff


	//   ....[51]....
        /*0108*/ 	.word	0xffffffff


	//   ....[52]....
        /*010c*/ 	.word	0xffffffff


	//   ....[53]....
        /*0110*/ 	.word	0xffffffff


	//   ....[54]....
        /*0114*/ 	.word	0xffffffff


	//   ....[55]....
        /*0118*/ 	.word	0xffffffff


	//   ....[56]....
        /*011c*/ 	.word	0xffffffff


	//   ....[57]....
        /*0120*/ 	.word	0xffffffff


	//----- nvinfo : EIATTR_COOP_GROUP_INSTR_OFFSETS
	.align		4
.L_2987:
        /*0124*/ 	.byte	0x04, 0x28
        /*0126*/ 	.short	(.L_2989 - .L_2988)


	//   ....[0]....
.L_2988:
        /*0128*/ 	.word	0x00000b20


	//   ....[1]....
        /*012c*/ 	.word	0x00000d70


	//   ....[2]....
        /*0130*/ 	.word	0x000012f0


	//   ....[3]....
        /*0134*/ 	.word	0x000027a0


	//   ....[4]....
        /*0138*/ 	.word	0x00002b00


	//   ....[5]....
        /*013c*/ 	.word	0x00003130


	//   ....[6]....
        /*0140*/ 	.word	0x00003790


	//   ....[7]....
        /*0144*/ 	.word	0x00004600


	//   ....[8]....
        /*0148*/ 	.word	0x00004610


	//   ....[9]....
        /*014c*/ 	.word	0x00004620


	//   ....[10]....
        /*0150*/ 	.word	0x00004630


	//   ....[11]....
        /*0154*/ 	.word	0x00004660


	//   ....[12]....
        /*0158*/ 	.word	0x00004690


	//   ....[13]....
        /*015c*/ 	.word	0x000046b0


	//   ....[14]....
        /*0160*/ 	.word	0x000046d0


	//   ....[15]....
        /*0164*/ 	.word	0x00004700


	//   ....[16]....
        /*0168*/ 	.word	0x00004730


	//   ....[17]....
        /*016c*/ 	.word	0x00004750


	//   ....[18]....
        /*0170*/ 	.word	0x00004770


	//   ....[19]....
        /*0174*/ 	.word	0x000047a0


	//   ....[20]....
        /*0178*/ 	.word	0x000047d0


	//   ....[21]....
        /*017c*/ 	.word	0x00004810


	//   ....[22]....
        /*0180*/ 	.word	0x00004840


	//   ....[23]....
        /*0184*/ 	.word	0x00004890


	//   ....[24]....
        /*0188*/ 	.word	0x000048b0


	//   ....[25]....
        /*018c*/ 	.word	0x000048d0


	//   ....[26]....
        /*0190*/ 	.word	0x000048f0


	//   ....[27]....
        /*0194*/ 	.word	0x00004920


	//   ....[28]....
        /*0198*/ 	.word	0x00004940


	//   ....[29]....
        /*019c*/ 	.word	0x00004970


	//   ....[30]....
        /*01a0*/ 	.word	0x00004980


	//   ....[31]....
        /*01a4*/ 	.word	0x00004990


	//   ....[32]....
        /*01a8*/ 	.word	0x000049a0


	//   ....[33]....
        /*01ac*/ 	.word	0x000049b0


	//   ....[34]....
        /*01b0*/ 	.word	0x000049c0


	//   ....[35]....
        /*01b4*/ 	.word	0x00004c60


	//   ....[36]....
        /*01b8*/ 	.word	0x00004d40


	//   ....[37]....
        /*01bc*/ 	.word	0x00004d70


	//   ....[38]....
        /*01c0*/ 	.word	0x00004e70


	//   ....[39]....
        /*01c4*/ 	.word	0x00004ea0


	//   ....[40]....
        /*01c8*/ 	.word	0x00004f90


	//   ....[41]....
        /*01cc*/ 	.word	0x00004fc0


	//   ....[42]....
        /*01d0*/ 	.word	0x00005080


	//   ....[43]....
        /*01d4*/ 	.word	0x00005090


	//   ....[44]....
        /*01d8*/ 	.word	0x000050e0


	//   ....[45]....
        /*01dc*/ 	.word	0x000055d0


	//   ....[46]....
        /*01e0*/ 	.word	0x00005970


	//   ....[47]....
        /*01e4*/ 	.word	0x00006050


	//   ....[48]....
        /*01e8*/ 	.word	0x000064a0


	//   ....[49]....
        /*01ec*/ 	.word	0x000064f0


	//   ....[50]....
        /*01f0*/ 	.word	0x00006520


	//   ....[51]....
        /*01f4*/ 	.word	0x00006540


	//   ....[52]....
        /*01f8*/ 	.word	0x00006560


	//   ....[53]....
        /*01fc*/ 	.word	0x00006610


	//   ....[54]....
        /*0200*/ 	.word	0x00006660


	//   ....[55]....
        /*0204*/ 	.word	0x00006680


	//   ....[56]....
        /*0208*/ 	.word	0x000066a0


	//   ....[57]....
        /*020c*/ 	.word	0x000066c0


	//----- nvinfo : EIATTR_EXIT_INSTR_OFFSETS
	.align		4
.L_2989:
        /*0210*/ 	.byte	0x04, 0x1c
        /*0212*/ 	.short	(.L_2991 - .L_2990)


	//   ....[0]....
.L_2990:
        /*0214*/ 	.word	0x00006780


	//   ....[1]....
        /*0218*/ 	.word	0x00006c30


	//----- nvinfo : EIATTR_MAX_THREADS
	.align		4
.L_2991:
        /*021c*/ 	.byte	0x04, 0x05
        /*021e*/ 	.short	(.L_2993 - .L_2992)
.L_2992:
        /*0220*/ 	.word	0x00000020
        /*0224*/ 	.word	0x00000001
        /*0228*/ 	.word	0x00000001


	//----- nvinfo : EIATTR_CRS_STACK_SIZE
	.align		4
.L_2993:
        /*022c*/ 	.byte	0x04, 0x1e
        /*022e*/ 	.short	(.L_2995 - .L_2994)
.L_2994:
        /*0230*/ 	.word	0x00000000
.L_2995:


//--------------------- .nv.info._Z25selective_scan_bwd_kernelI32Selective_Scan_bwd_kernel_traitsILi32ELi8ELb0ELb0ELb1ELb0ELb0EN3c108BFloat16EfEEv12SSMParamsBwd --------------------------
	.section	.nv.info._Z25selective_scan_bwd_kernelI32Selective_Scan_bwd_kernel_traitsILi32ELi8ELb0ELb0ELb1ELb0ELb0EN3c108BFloat16EfEEv12SSMParamsBwd,"",@"SHT_CUDA_INFO"
	.sectionflags	@""
	.align	4


	//----- nvinfo : EIATTR_CUDA_API_VERSION
	.align		4
        /*0000*/ 	.byte	0x04, 0x37
        /*0002*/ 	.short	(.L_2997 - .L_2996)
.L_2996:
        /*0004*/ 	.word	0x00000082


	//----- nvinfo : EIATTR_SW2861232_WAR
	.align		4
.L_2997:
        /*0008*/ 	.byte	0x01, 0x35
	.zero		2


	//----- nvinfo : EIATTR_PARAM_CBANK
	.align		4
        /*000c*/ 	.byte	0x04, 0x0a
        /*000e*/ 	.short	(.L_2999 - .L_2998)
	.align		4
.L_2998:
        /*0010*/ 	.word	index@(.nv.constant0._Z25selective_scan_bwd_kernelI32Selective_Scan_bwd_kernel_traitsILi32ELi8ELb0ELb0ELb1ELb0ELb0EN3c108BFloat16EfEEv12SSMParamsBwd)
        /*0014*/ 	.short	0x0160
        /*0016*/ 	.short	0x01f0


	//----- nvinfo : EIATTR_CBANK_PARAM_SIZE
	.align		4
.L_2999:
        /*0018*/ 	.byte	0x03, 0x19
        /*001a*/ 	.short	0x01f0


	//----- nvinfo : EIATTR_KPARAM_INFO
	.align		4
        /*001c*/ 	.byte	0x04, 0x17
        /*001e*/ 	.short	(.L_3001 - .L_3000)
.L_3000:
        /*0020*/ 	.word	0x00000000
        /*0024*/ 	.short	0x0000
        /*0026*/ 	.short	0x0000
        /*0028*/ 	.byte	0x00, 0xf0, 0xc1, 0x07


	//----- nvinfo : EIATTR_MAXREG_COUNT
	.align		4
.L_3001:
        /*002c*/ 	.byte	0x03, 0x1b
        /*002e*/ 	.short	0x00ff


	//----- nvinfo : EIATTR_NUM_BARRIERS
	.align		4
        /*0030*/ 	.byte	0x02, 0x4c
        /*0032*/ 	.byte	0x01
	.zero		1


	//----- nvinfo : EIATTR_MERCURY_ISA_VERSION
	.align		4
        /*0034*/ 	.byte	0x03, 0x5f
        /*0036*/ 	.short	0x0000


	//----- nvinfo : EIATTR_COOP_GROUP_MASK_REGIDS
	.align		4
        /*0038*/ 	.byte	0x04, 0x29
        /*003a*/ 	.short	(.L_3003 - .L_3002)


	//   ....[0]....
.L_3002:
        /*003c*/ 	.word	0xffffffff


	//   ....[1]....
        /*0040*/ 	.word	0xffffffff


	//   ....[2]....
        /*0044*/ 	.word	0xffffffff


	//   ....[3]....
        /*0048*/ 	.word	0xffffffff


	//   ....[4]....
        /*004c*/ 	.word	0xffffffff


	//   ....[5]....
        /*0050*/ 	.word	0xffffffff


	//   ....[6]....
        /*0054*/ 	.word	0xffffffff


	//   ....[7]....
        /*0058*/ 	.word	0xffffffff


	//   ....[8]....
        /*005c*/ 	.word	0xffffffff


	//   ....[9]....
        /*0060*/ 	.word	0xffffffff


	//   ....[10]....
        /*0064*/ 	.word	0xffffffff


	//   ....[11]....
        /*0068*/ 	.word	0xffffffff


	//   ....[12]....
        /*006c*/ 	.word	0xffffffff


	//   ....[13]....
        /*0070*/ 	.word	0xffffffff


	//   ....[14]....
        /*0074*/ 	.word	0xffffffff


	//   ....[15]....
        /*0078*/ 	.word	0xffffffff


	//   ....[16]....
        /*007c*/ 	.word	0xffffffff


	//   ....[17]....
        /*0080*/ 	.word	0xffffffff


	//   ....[18]....
        /*0084*/ 	.word	0xffffffff


	//   ....[19]....
        /*0088*/ 	.word	0xffffffff


	//   ....[20]....
        /*008c*/ 	.word	0xffffffff


	//   ....[21]....
        /*0090*/ 	.word	0xffffffff


	//   ....[22]....
        /*0094*/ 	.word	0xffffffff


	//   ....[23]....
        /*0098*/ 	.word	0xffffffff


	//   ....[24]....
        /*009c*/ 	.word	0xffffffff


	//   ....[25]....
        /*00a0*/ 	.word	0xffffffff


	//   ....[26]....
        /*00a4*/ 	.word	0xffffffff


	//   ....[27]....
        /*00a8*/ 	.word	0xffffffff


	//   ....[28]....
        /*00ac*/ 	.word	0xffffffff


	//   ....[29]....
        /*00b0*/ 	.word	0xffffffff


	//   ....[30]....
        /*00b4*/ 	.word	0xffffffff


	//   ....[31]....
        /*00b8*/ 	.word	0xffffffff


	//   ....[32]....
        /*00bc*/ 	.word	0xffffffff


	//   ....[33]....
        /*00c0*/ 	.word	0xffffffff


	//   ....[34]....
        /*00c4*/ 	.word	0xffffffff


	//   ....[35]....
        /*00c8*/ 	.word	0xffffffff


	//   ....[36]....
        /*00cc*/ 	.word	0xffffffff


	//   ....[37]....
        /*00d0*/ 	.word	0xffffffff


	//   ....[38]....
        /*00d4*/ 	.word	0xffffffff


	//   ....[39]....
        /*00d8*/ 	.word	0xffffffff


	//   ....[40]....
        /*00dc*/ 	.word	0xffffffff


	//   ....[41]....
        /*00e0*/ 	.word	0xffffffff


	//   ....[42]....
        /*00e4*/ 	.word	0xffffffff


	//   ....[43]....
        /*00e8*/ 	.word	0xffffffff


	//   ....[44]....
        /*00ec*/ 	.word	0xffffffff


	//   ....[45]....
        /*00f0*/ 	.word	0xffffffff


	//   ....[46]....
        /*00f4*/ 	.word	0xffffffff


	//   ....[47]....
        /*00f8*/ 	.word	0xffffffff


	//   ....[48]....
        /*00fc*/ 	.word	0xffffffff


	//   ....[49]....
        /*0100*/ 	.word	0xffffffff


	//   ....[50]....
        /*0104*/ 	.word	0xffffffff


	//   ....[51]....
        /*0108*/ 	.word	0xffffffff


	//   ....[52]....
        /*010c*/ 	.word	0xffffffff


	//   ....[53]....
        /*0110*/ 	.word	0xffffffff


	//----- nvinfo : EIATTR_COOP_GROUP_INSTR_OFFSETS
	.align		4
.L_3003:
        /*0114*/ 	.byte	0x04, 0x28
        /*0116*/ 	.short	(.L_3005 - .L_3004)


	//   ....[0]....
.L_3004:
        /*0118*/ 	.word	0x00000de0


	//   ....[1]....
        /*011c*/ 	.word	0x000010c0


	//   ....[2]....
        /*0120*/ 	.word	0x000013a0


	//   ....[3]....
        /*0124*/ 	.word	0x00001eb0


	//   ....[4]....
        /*0128*/ 	.word	0x000022a0


	//   ....[5]....
        /*012c*/ 	.word	0x000022e0


	//   ....[6]....
        /*0130*/ 	.word	0x00002430


	//   ....[7]....
        /*0134*/ 	.word	0x00002500


	//   ....[8]....
        /*0138*/ 	.word	0x000025b0


	//   ....[9]....
        /*013c*/ 	.word	0x000025d0


	//   ....[10]....
        /*0140*/ 	.word	0x00002600


	//   ....[11]....
        /*0144*/ 	.word	0x00002610


	//   ....[12]....
        /*0148*/ 	.word	0x00002640


	//   ....[13]....
        /*014c*/ 	.word	0x00002670


	//   ....[14]....
        /*0150*/ 	.word	0x00002690


	//   ....[15]....
        /*0154*/ 	.word	0x000026b0


	//   ....[16]....
        /*0158*/ 	.word	0x000026e0


	//   ....[17]....
        /*015c*/ 	.word	0x00002710


	//   ....[18]....
        /*0160*/ 	.word	0x00002740


	//   ....[19]....
        /*0164*/ 	.word	0x00002750


	//   ....[20]....
        /*0168*/ 	.word	0x00002770


	//   ....[21]....
        /*016c*/ 	.word	0x000027a0


	//   ....[22]....
        /*0170*/ 	.word	0x000027c0


	//   ....[23]....
        /*0174*/ 	.word	0x00002820


	//   ....[24]....
        /*0178*/ 	.word	0x00002830


	//   ....[25]....
        /*017c*/ 	.word	0x00002880


	//   ....[26]....
        /*0180*/ 	.word	0x00002890


	//   ....[27]....
        /*0184*/ 	.word	0x00002940


	//   ....[28]....
        /*0188*/ 	.word	0x00002980


	//   ....[29]....
        /*018c*/ 	.word	0x000029b0


	//   ....[30]....
        /*0190*/ 	.word	0x000029e0


	//   ....[31]....
        /*0194*/ 	.word	0x00002a10


	//   ....[32]....
        /*0198*/ 	.word	0x00003320


	//   ....[33]....
        /*019c*/ 	.word	0x00003360


	//   ....[34]....
        /*01a0*/ 	.word	0x00003450


	//   ....[35]....
        /*01a4*/ 	.word	0x00003480


	//   ....[36]....
        /*01a8*/ 	.word	0x000034f0


	//   ....[37]....
        /*01ac*/ 	.word	0x00003510


	//   ....[38]....
        /*01b0*/ 	.word	0x00003540


	//   ....[39]....
        /*01b4*/ 	.word	0x00003560


	//   ....[40]....
        /*01b8*/ 	.word	0x000035b0


	//   ....[41]....
        /*01bc*/ 	.word	0x000035e0


	//   ....[42]....
        /*01c0*/ 	.word	0x00003a60


	//   ....[43]....
        /*01c4*/ 	.word	0x00003f00


	//   ....[44]....
        /*01c8*/ 	.word	0x00004370


	//   ....[45]....
        /*01cc*/ 	.word	0x000043c0


	//   ....[46]....
        /*01d0*/ 	.word	0x000043f0


	//   ....[47]....
        /*01d4*/ 	.word	0x00004410


	//   ....[48]....
        /*01d8*/ 	.word	0x00004430


	//   ....[49]....
        /*01dc*/ 	.word	0x000044e0


	//   ....[50]....
        /*01e0*/ 	.word	0x00004530


	//   ....[51]....
        /*01e4*/ 	.word	0x00004550


	//   ....[52]....
        /*01e8*/ 	.word	0x00004570


	//   ....[53]....
        /*01ec*/ 	.word	0x00004590


	//----- nvinfo : EIATTR_EXIT_INSTR_OFFSETS
	.align		4
.L_3005:
        /*01f0*/ 	.byte	0x04, 0x1c
        /*01f2*/ 	.short	(.L_3007 - .L_3006)


	//   ....[0]....
.L_3006:
        /*01f4*/ 	.word	0x00004650


	//   ....[1]....
        /*01f8*/ 	.word	0x00004870


	//----- nvinfo : EIATTR_MAX_THREADS
	.align		4
.L_3007:
        /*01fc*/ 	.byte	0x04, 0x05
        /*01fe*/ 	.short	(.L_3009 - .L_3008)
.L_3008:
        /*0200*/ 	.word	0x00000020
        /*0204*/ 	.word	0x00000001
        /*0208*/ 	.word	0x00000001


	//----- nvinfo : EIATTR_CRS_STACK_SIZE
	.align		4
.L_3009:
        /*020c*/ 	.byte	0x04, 0x1e
        /*020e*/ 	.short	(.L_3011 - .L_3010)
.L_3010:
        /*0210*/ 	.word	0x00000000
.L_3011:


//--------------------- .nv.info._Z25selective_scan_bwd_kernelI32Selective_Scan_bwd_kernel_traitsILi32ELi8ELb0ELb0ELb1ELb0ELb1EN3c108BFloat16EfEEv12SSMParamsBwd --------------------------
	.section	.nv.info._Z25selective_scan_bwd_kernelI32Selective_Scan_bwd_kernel_traitsILi32ELi8ELb0ELb0ELb1ELb0ELb1EN3c108BFloat16EfEEv12SSMParamsBwd,"",@"SHT_CUDA_INFO"
	.sectionflags	@""
	.align	4


	//----- nvinfo : EIATTR_CUDA_API_VERSION
	.align		4
        /*0000*/ 	.byte	0x04, 0x37
        /*0002*/ 	.short	(.L_3013 - .L_3012)
.L_3012:
        /*0004*/ 	.word	0x00000082


	//----- nvinfo : EIATTR_SW2861232_WAR
	.align		4
.L_3013:
        /*0008*/ 	.byte	0x01, 0x35
	.zero		2


	//----- nvinfo : EIATTR_PARAM_CBANK
	.align		4
        /*000c*/ 	.byte	0x04, 0x0a
        /*000e*/ 	.short	(.L_3015 - .L_3014)
	.align		4
.L_3014:
        /*0010*/ 	.word	index@(.nv.constant0._Z25selective_scan_bwd_kernelI32Selective_Scan_bwd_kernel_traitsILi32ELi8ELb0ELb0ELb1ELb0ELb1EN3c108BFloat16EfEEv12SSMParamsBwd)
        /*0014*/ 	.short	0x0160
        /*0016*/ 	.short	0x01f0


	//----- nvinfo : EIATTR_CBANK_PARAM_SIZE
	.align		4
.L_3015:
        /*0018*/ 	.byte	0x03, 0x19
        /*001a*/ 	.short	0x01f0


	//----- nvinfo : EIATTR_KPARAM_INFO
	.align		4
        /*001c*/ 	.byte	0x04, 0x17
        /*001e*/ 	.short	(.L_3017 - .L_3016)
.L_3016:
        /*0020*/ 	.word	0x00000000
        /*0024*/ 	.short	0x0000
        /*0026*/ 	.short	0x0000
        /*0028*/ 	.byte	0x00, 0xf0, 0xc1, 0x07


	//----- nvinfo : EIATTR_MAXREG_COUNT
	.align		4
.L_3017:
        /*002c*/ 	.byte	0x03, 0x1b
        /*002e*/ 	.short	0x00ff


	//----- nvinfo : EIATTR_NUM_BARRIERS
	.align		4
        /*0030*/ 	.byte	0x02, 0x4c
        /*0032*/ 	.byte	0x01
	.zero		1


	//----- nvinfo : EIATTR_MERCURY_ISA_VERSION
	.align		4
        /*0034*/ 	.byte	0x03, 0x5f
        /*0036*/ 	.short	0x0000


	//----- nvinfo : EIATTR_COOP_GROUP_MASK_REGIDS
	.align		4
        /*0038*/ 	.byte	0x04, 0x29
        /*003a*/ 	.short	(.L_3019 - .L_3018)


	//   ....[0]....
.L_3018:
        /*003c*/ 	.word	0xffffffff


	//   ....[1]....
        /*0040*/ 	.word	0xffffffff


	//   ....[2]....
        /*0044*/ 	.word	0xffffffff


	//   ....[3]....
        /*0048*/ 	.word	0xffffffff


	//   ....[4]....
        /*004c*/ 	.word	0xffffffff


	//   ....[5]....
        /*0050*/ 	.word	0xffffffff


	//   ....[6]....
        /*0054*/ 	.word	0xffffffff


	//   ....[7]....
        /*0058*/ 	.word	0xffffffff


	//   ....[8]....
        /*005c*/ 	.word	0xffffffff


	//   ....[9]....
        /*0060*/ 	.word	0xffffffff


	//   ....[10]....
        /*0064*/ 	.word	0xffffffff


	//   ....[11]....
        /*0068*/ 	.word	0xffffffff


	//   ....[12]....
        /*006c*/ 	.word	0xffffffff


	//   ....[13]....
        /*0070*/ 	.word	0xffffffff


	//   ....[14]....
        /*0074*/ 	.word	0xffffffff


	//   ....[15]....
        /*0078*/ 	.word	0xffffffff


	//   ....[16]....
        /*007c*/ 	.word	0xffffffff


	//   ....[17]....
        /*0080*/ 	.word	0xffffffff


	//   ....[18]....
        /*0084*/ 	.word	0xffffffff


	//   ....[19]....
        /*0088*/ 	.word	0xffffffff


	//   ....[20]....
        /*008c*/ 	.word	0xffffffff


	//   ....[21]....
        /*0090*/ 	.word	0xffffffff


	//   ....[22]....
        /*0094*/ 	.word	0xffffffff


	//   ....[23]....
        /*0098*/ 	.word	0xffffffff


	//   ....[24]....
        /*009c*/ 	.word	0xffffffff


	//   ....[25]....
        /*00a0*/ 	.word	0xffffffff


	//   ....[26]....
        /*00a4*/ 	.word	0xffffffff


	//   ....[27]....
        /*00a8*/ 	.word	0xffffffff


	//   ....[28]....
        /*00ac*/ 	.word	0xffffffff


	//   ....[29]....
        /*00b0*/ 	.word	0xffffffff


	//   ....[30]....
        /*00b4*/ 	.word	0xffffffff


	//   ....[31]....
        /*00b8*/ 	.word	0xffffffff


	//   ....[32]....
        /*00bc*/ 	.word	0xffffffff


	//   ....[33]....
        /*00c0*/ 	.word	0xffffffff


	//   ....[34]....
        /*00c4*/ 	.word	0xffffffff


	//   ....[35]....
        /*00c8*/ 	.word	0xffffffff


	//   ....[36]....
        /*00cc*/ 	.word	0xffffffff


	//   ....[37]....
        /*00d0*/ 	.word	0xffffffff


	//   ....[38]....
        /*00d4*/ 	.word	0xffffffff


	//   ....[39]....
        /*00d8*/ 	.word	0xffffffff


	//   ....[40]....
        /*00dc*/ 	.word	0xffffffff


	//   ....[41]....
        /*00e0*/ 	.word	0xffffffff


	//   ....[42]....
        /*00e4*/ 	.word	0xffffffff


	//   ....[43]....
        /*00e8*/ 	.word	0xffffffff


	//   ....[44]....
        /*00ec*/ 	.word	0xffffffff


	//   ....[45]....
        /*00f0*/ 	.word	0xffffffff


	//   ....[46]....
        /*00f4*/ 	.word	0xffffffff


	//   ....[47]....
        /*00f8*/ 	.word	0xffffffff


	//   ....[48]....
        /*00fc*/ 	.word	0xffffffff


	//   ....[49]....
        /*0100*/ 	.word	0xffffffff


	//   ....[50]....
        /*0104*/ 	.word	0xffffffff


	//   ....[51]....
        /*0108*/ 	.word	0xffffffff


	//   ....[52]....
        /*010c*/ 	.word	0xffffffff


	//   ....[53]....
        /*0110*/ 	.word	0xffffffff


	//   ....[54]....
        /*0114*/ 	.word	0xffffffff


	//   ....[55]....
        /*0118*/ 	.word	0xffffffff


	//   ....[56]....
        /*011c*/ 	.word	0xffffffff


	//   ....[57]....
        /*0120*/ 	.word	0xffffffff


	//----- nvinfo : EIATTR_COOP_GROUP_INSTR_OFFSETS
	.align		4
.L_3019:
        /*0124*/ 	.byte	0x04, 0x28
        /*0126*/ 	.short	(.L_3021 - .L_3020)


	//   ....[0]....
.L_3020:
        /*0128*/ 	.word	0x00000e10


	//   ....[1]....
        /*012c*/ 	.word	0x00001110


	//   ....[2]....
        /*0130*/ 	.word	0x00001660


	//   ....[3]....
        /*0134*/ 	.word	0x000018b0


	//   ....[4]....
        /*0138*/ 	.word	0x00001c40


	//   ....[5]....
        /*013c*/ 	.word	0x00002230


	//   ....[6]....
        /*0140*/ 	.word	0x000029c0


	//   ....[7]....
        /*0144*/ 	.word	0x00003650


	//   ....[8]....
        /*0148*/ 	.word	0x00003a50


	//   ....[9]....
        /*014c*/ 	.word	0x00003a90


	//   ....[10]....
        /*0150*/ 	.word	0x00003ca0


	//   ....[11]....
        /*0154*/ 	.word	0x00003cd0


	//   ....[12]....
        /*0158*/ 	.word	0x00003d60


	//   ....[13]....
        /*015c*/ 	.word	0x00003d80


	//   ....[14]....
        /*0160*/ 	.word	0x00003db0


	//   ....[15]....
        /*0164*/ 	.word	0x00003dc0


	//   ....[16]....
        /*0168*/ 	.word	0x00003df0


	//   ....[17]....
        /*016c*/ 	.word	0x00003e20


	//   ....[18]....
        /*0170*/ 	.word	0x00003e40


	//   ....[19]....
        /*0174*/ 	.word	0x00003e60


	//   ....[20]....
        /*0178*/ 	.word	0x00003e90


	//   ....[21]....
        /*017c*/ 	.word	0x00003ec0


	//   ....[22]....
        /*0180*/ 	.word	0x00003ef0


	//   ....[23]....
        /*0184*/ 	.word	0x00003f00


	//   ....[24]....
        /*0188*/ 	.word	0x00003f30


	//   ....[25]....
        /*018c*/ 	.word	0x00003f50


	//   ....[26]....
        /*0190*/ 	.word	0x00003fc0


	//   ....[27]....
        /*0194*/ 	.word	0x00003fd0


	//   ....[28]....
        /*0198*/ 	.word	0x00004000


	//   ....[29]....
        /*019c*/ 	.word	0x00004030


	//   ....[30]....
        /*01a0*/ 	.word	0x00004040


	//   ....[31]....
        /*01a4*/ 	.word	0x000040a0


	//   ....[32]....
        /*01a8*/ 	.word	0x000040d0


	//   ....[33]....
        /*01ac*/ 	.word	0x00004100


	//   ....[34]....
        /*01b0*/ 	.word	0x00004130


	//   ....[35]....
        /*01b4*/ 	.word	0x00004160


	//   ....[36]....
        /*01b8*/ 	.word	0x00004ac0


	//   ....[37]....
        /*01bc*/ 	.word	0x00004b00


	//   ....[38]....
        /*01c0*/ 	.word	0x00004bf0


	//   ....[39]....
        /*01c4*/ 	.word	0x00004c20


	//   ....[40]....
        /*01c8*/ 	.word	0x00004cb0


	//   ....[41]....
        /*01cc*/ 	.word	0x00004cd0


	//   ....[42]....
        /*01d0*/ 	.word	0x00004d00


	//   ....[43]....
        /*01d4*/ 	.word	0x00004d20


	//   ....[44]....
        /*01d8*/ 	.word	0x00004d60


	//   ....[45]....
        /*01dc*/ 	.word	0x00004d90


	//   ....[46]....
        /*01e0*/ 	.word	0x00005190


	//   ....[47]....
        /*01e4*/ 	.word	0x00005680


	//   ....[48]....
        /*01e8*/ 	.word	0x00005af0


	//   ....[49]....
        /*01ec*/ 	.word	0x00005b40


	//   ....[50]....
        /*01f0*/ 	.word	0x00005b70


	//   ....[51]....
        /*01f4*/ 	.word	0x00005b90


	//   ....[52]....
        /*01f8*/ 	.word	0x00005bb0


	//   ....[53]....
        /*01fc*/ 	.word	0x00005c60


	//   ....[54]....
        /*0200*/ 	.word	0x00005cb0


	//   ....[55]....
        /*0204*/ 	.word	0x00005cd0


	//   ....[56]....
        /*0208*/ 	.word	0x00005cf0


	//   ....[57]....
        /*020c*/ 	.word	0x00005d10


	//----- nvinfo : EIATTR_EXIT_INSTR_OFFSETS
	.align		4
.L_3021:
        /*0210*/ 	.byte	0x04, 0x1c
        /*0212*/ 	.short	(.L_3023 - .L_3022)


	//   ....[0]....
.L_3022:
        /*0214*/ 	.word	0x00005dd0


	//   ....[1]....
        /*0218*/ 	.word	0x00005ff0


	//----- nvinfo : EIATTR_MAX_THREADS
	.align		4
.L_3023:
        /*021c*/ 	.byte	0x04, 0x05
        /*021e*/ 	.short	(.L_3025 - .L_3024)
.L_3024:
        /*0220*/ 	.word	0x00000020
        /*0224*/ 	.word	0x00000001
        /*0228*/ 	.word	0x00000001


	//----- nvinfo : EIATTR_CRS_STACK_SIZE
	.align		4
.L_3025:
        /*022c*/ 	.byte	0x04, 0x1e
        /*022e*/ 	.short	(.L_3027 - .L_3026)
.L_3026:
        /*0230*/ 	.word	0x00000000
.L_3027:


//--------------------- .nv.info._Z25selective_scan_bwd_kernelI32Selective_Scan_bwd_kernel_traitsILi32ELi8ELb0ELb0ELb1ELb1ELb0EN3c108BFloat16EfEEv12SSMParamsBwd --------------------------
	.section	.nv.info._Z25selective_scan_bwd_kernelI32Selective_Scan_bwd_kernel_traitsILi32ELi8ELb0ELb0ELb1ELb1ELb0EN3c108BFloat16EfEEv12SSMParamsBwd,"",@"SHT_CUDA_INFO"
	.sectionflags	@""
	.align	4


	//----- nvinfo : EIATTR_CUDA_API_VERSION
	.align		4
        /*0000*/ 	.byte	0x04, 0x37
        /*0002*/ 	.short	(.L_3029 - .L_3028)
.L_3028:
        /*0004*/ 	.word	0x00000082


	//----- nvinfo : EIATTR_SW2861232_WAR
	.align		4
.L_3029:
        /*0008*/ 	.byte	0x01, 0x35
	.zero		2


	//----- nvinfo : EIATTR_PARAM_CBANK
	.align		4
        /*000c*/ 	.byte	0x04, 0x0a
        /*000e*/ 	.short	(.L_3031 - .L_3030)
	.align		4
.L_3030:
        /*0010*/ 	.word	index@(.nv.constant0._Z25selective_scan_bwd_kernelI32Selective_Scan_bwd_kernel_traitsILi32ELi8ELb0ELb0ELb1ELb1ELb0EN3c108BFloat16EfEEv12SSMParamsBwd)
        /*0014*/ 	.short	0x0160
        /*0016*/ 	.short	0x01f0


	//----- nvinfo : EIATTR_CBANK_PARAM_SIZE
	.align		4
.L_3031:
        /*0018*/ 	.byte	0x03, 0x19
        /*001a*/ 	.short	0x01f0


	//----- nvinfo : EIATTR_KPARAM_INFO
	.align		4
        /*001c*/ 	.byte	0x04, 0x17
        /*001e*/ 	.short	(.L_3033 - .L_3032)
.L_3032:
        /*0020*/ 	.word	0x00000000
        /*0024*/ 	.short	0x0000
        /*0026*/ 	.short	0x0000
        /*0028*/ 	.byte	0x00, 0xf0, 0xc1, 0x07


	//----- nvinfo : EIATTR_MAXREG_COUNT
	.align		4
.L_3033:
        /*002c*/ 	.byte	0x03, 0x1b
        /*002e*/ 	.short	0x00ff


	//----- nvinfo : EIATTR_NUM_BARRIERS
	.align		4
        /*0030*/ 	.byte	0x02, 0x4c
        /*0032*/ 	.byte	0x01
	.zero		1


	//----- nvinfo : EIATTR_MERCURY_ISA_VERSION
	.align		4
        /*0034*/ 	.byte	0x03, 0x5f
        /*0036*/ 	.short	0x0000


	//----- nvinfo : EIATTR_COOP_GROUP_MASK_REGIDS
	.align		4
        /*0038*/ 	.byte	0x04, 0x29
        /*003a*/ 	.short	(.L_3035 - .L_3034)


	//   ....[0]....
.L_3034:
        /*003c*/ 	.word	0xffffffff


	//   ....[1]....
        /*0040*/ 	.word	0xffffffff


	//   ....[2]....
        /*0044*/ 	.word	0xffffffff


	//   ....[3]....
        /*0048*/ 	.word	0xffffffff


	//   ....[4]....
        /*004c*/ 	.word	0xffffffff


	//   ....[5]....
        /*0050*/ 	.word	0xffffffff


	//   ....[6]....
        /*0054*/ 	.word	0xffffffff


	//   ....[7]....
        /*0058*/ 	.word	0xffffffff


	//   ....[8]....
        /*005c*/ 	.word	0xffffffff


	//   ....[9]....
        /*0060*/ 	.word	0xffffffff


	//   ....[10]....
        /*0064*/ 	.word	0xffffffff


	//   ....[11]....
        /*0068*/ 	.word	0xffffffff


	//   ....[12]....
        /*006c*/ 	.word	0xffffffff


	//   ....[13]....
        /*0070*/ 	.word	0xffffffff


	//   ....[14]....
        /*0074*/ 	.word	0xffffffff


	//   ....[15]....
        /*0078*/ 	.word	0xffffffff


	//   ....[16]....
        /*007c*/ 	.word	0xffffffff


	//   ....[17]....
        /*0080*/ 	.word	0xffffffff


	//   ....[18]....
        /*0084*/ 	.word	0xffffffff


	//   ....[19]....
        /*0088*/ 	.word	0xffffffff


	//   ....[20]....
        /*008c*/ 	.word	0xffffffff


	//   ....[21]....
        /*0090*/ 	.word	0xffffffff


	//   ....[22]....
        /*0094*/ 	.word	0xffffffff


	//   ....[23]....
        /*0098*/ 	.word	0xffffffff


	//   ....[24]....
        /*009c*/ 	.word	0xffffffff


	//   ....[25]....
        /*00a0*/ 	.word	0xffffffff


	//   ....[26]....
        /*00a4*/ 	.word	0xffffffff


	//   ....[27]....
        /*00a8*/ 	.word	0xffffffff


	//   ....[28]....
        /*00ac*/ 	.word	0xffffffff


	//   ....[29]....
        /*00b0*/ 	.word	0xffffffff


	//   ....[30]....
        /*00b4*/ 	.word	0xffffffff


	//   ....[31]....
        /*00b8*/ 	.word	0xffffffff


	//   ....[32]....
        /*00bc*/ 	.word	0xffffffff


	//   ....[33]....
        /*00c0*/ 	.word	0xffffffff


	//   ....[34]....
        /*00c4*/ 	.word	0xffffffff


	//   ....[35]....
        /*00c8*/ 	.word	0xffffffff


	//   ....[36]....
        /*00cc*/ 	.word	0xffffffff


	//   ....[37]....
        /*00d0*/ 	.word	0xffffffff


	//   ....[38]....
        /*00d4*/ 	.word	0xffffffff


	//   ....[39]....
        /*00d8*/ 	.word	0xffffffff


	//   ....[40]....
        /*00dc*/ 	.word	0xffffffff


	//   ....[41]....
        /*00e0*/ 	.word	0xffffffff


	//   ....[42]....
        /*00e4*/ 	.word	0xffffffff


	//   ....[43]....
        /*00e8*/ 	.word	0xffffffff


	//   ....[44]....
        /*00ec*/ 	.word	0xffffffff


	//   ....[45]....
        /*00f0*/ 	.word	0xffffffff


	//   ....[46]....
        /*00f4*/ 	.word	0xffffffff


	//   ....[47]....
        /*00f8*/ 	.word	0xffffffff


	//   ....[48]....
        /*00fc*/ 	.word	0xffffffff


	//   ....[49]....
        /*0100*/ 	.word	0xffffffff


	//   ....[50]....
        /*0104*/ 	.word	0xffffffff


	//   ....[51]....
        /*0108*/ 	.word	0xffffffff


	//   ....[52]....
        /*010c*/ 	.word	0xffffffff


	//   ....[53]....
        /*0110*/ 	.word	0xffffffff


	//   ....[54]....
        /*0114*/ 	.word	0xffffffff


	//----- nvinfo : EIATTR_COOP_GROUP_INSTR_OFFSETS
	.align		4
.L_3035:
        /*0118*/ 	.byte	0x04, 0x28
        /*011a*/ 	.short	(.L_3037 - .L_3036)


	//   ....[0]....
.L_3036:
        /*011c*/ 	.word	0x00000e30


	//   ....[1]....
        /*0120*/ 	.word	0x00001060


	//   ....[2]....
        /*0124*/ 	.word	0x00001330


	//   ....[3]....
        /*0128*/ 	.word	0x00002f80


	//   ....[4]....
        /*012c*/ 	.word	0x00003370


	//   ....[5]....
        /*0130*/ 	.word	0x000033b0


	//   ....[6]....
        /*0134*/ 	.word	0x000034d0


	//   ....[7]....
        /*0138*/ 	.word	0x000035e0


	//   ....[8]....
        /*013c*/ 	.word	0x00003690


	//   ....[9]....
        /*0140*/ 	.word	0x000036a0


	//   ....[10]....
        /*0144*/ 	.word	0x000036d0


	//   ....[11]....
        /*0148*/ 	.word	0x000036e0


	//   ....[12]....
        /*014c*/ 	.word	0x00003720


	//   ....[13]....
        /*0150*/ 	.word	0x00003750


	//   ....[14]....
        /*0154*/ 	.word	0x00003770


	//   ....[15]....
        /*0158*/ 	.word	0x00003790


	//   ....[16]....
        /*015c*/ 	.word	0x000037c0


	//   ....[17]....
        /*0160*/ 	.word	0x000037f0


	//   ....[18]....
        /*0164*/ 	.word	0x00003820


	//   ....[19]....
        /*0168*/ 	.word	0x00003830


	//   ....[20]....
        /*016c*/ 	.word	0x00003860


	//   ....[21]....
        /*0170*/ 	.word	0x00003880


	//   ....[22]....
        /*0174*/ 	.word	0x000038e0


	//   ....[23]....
        /*0178*/ 	.word	0x00003900


	//   ....[24]....
        /*017c*/ 	.word	0x00003910


	//   ....[25]....
        /*0180*/ 	.word	0x00003960


	//   ....[26]....
        /*0184*/ 	.word	0x00003970


	//   ....[27]....
        /*0188*/ 	.word	0x00003a10


	//   ....[28]....
        /*018c*/ 	.word	0x00003a40


	//   ....[29]....
        /*0190*/ 	.word	0x00003a70


	//   ....[30]....
        /*0194*/ 	.word	0x00003aa0


	//   ....[31]....
        /*0198*/ 	.word	0x00003ae0


	//   ....[32]....
        /*019c*/ 	.word	0x000043f0


	//   ....[33]....
        /*01a0*/ 	.word	0x00004430


	//   ....[34]....
        /*01a4*/ 	.word	0x00004520


	//   ....[35]....
        /*01a8*/ 	.word	0x00004550


	//   ....[36]....
        /*01ac*/ 	.word	0x000045e0


	//   ....[37]....
        /*01b0*/ 	.word	0x00004600


	//   ....[38]....
        /*01b4*/ 	.word	0x00004630


	//   ....[39]....
        /*01b8*/ 	.word	0x00004650


	//   ....[40]....
        /*01bc*/ 	.word	0x00004690


	//   ....[41]....
        /*01c0*/ 	.word	0x000046c0


	//   ....[42]....
        /*01c4*/ 	.word	0x00004c10


	//   ....[43]....
        /*01c8*/ 	.word	0x00004fd0


	//   ....[44]....
        /*01cc*/ 	.word	0x00005670


	//   ....[45]....
        /*01d0*/ 	.word	0x00005ad0


	//   ....[46]....
        /*01d4*/ 	.word	0x00005b20


	//   ....[47]....
        /*01d8*/ 	.word	0x00005b50


	//   ....[48]....
        /*01dc*/ 	.word	0x00005b70


	//   ....[49]....
        /*01e0*/ 	.word	0x00005b90


	//   ....[50]....
        /*01e4*/ 	.word	0x00005c40


	//   ....[51]....
        /*01e8*/ 	.word	0x00005c90


	//   ....[52]....
        /*01ec*/ 	.word	0x00005cb0


	//   ....[53]....
        /*01f0*/ 	.word	0x00005cd0


	//   ....[54]....
        /*01f4*/ 	.word	0x00005cf0


	//----- nvinfo : EIATTR_EXIT_INSTR_OFFSETS
	.align		4
.L_3037:
        /*01f8*/ 	.byte	0x04, 0x1c
        /*01fa*/ 	.short	(.L_3039 - .L_3038)


	//   ....[0]....
.L_3038:
        /*01fc*/ 	.word	0x00005db0


	//   ....[1]....
        /*0200*/ 	.word	0x00005fd0


	//----- nvinfo : EIATTR_MAX_THREADS
	.align		4
.L_3039:
        /*0204*/ 	.byte	0x04, 0x05
        /*0206*/ 	.short	(.L_3041 - .L_3040)
.L_3040:
        /*0208*/ 	.word	0x00000020
        /*020c*/ 	.word	0x00000001
        /*0210*/ 	.word	0x00000001


	//----- nvinfo : EIATTR_CRS_STACK_SIZE
	.align		4
.L_3041:
        /*0214*/ 	.byte	0x04, 0x1e
        /*0216*/ 	.short	(.L_3043 - .L_3042)
.L_3042:
        /*0218*/ 	.word	0x00000000
.L_3043:


//--------------------- .nv.info._Z25selective_scan_bwd_kernelI32Selective_Scan_bwd_kernel_traitsILi32ELi8ELb0ELb0ELb1ELb1ELb1EN3c108BFloat16EfEEv12SSMParamsBwd --------------------------
	.section	.nv.info._Z25selective_scan_bwd_kernelI32Selective_Scan_bwd_kernel_traitsILi32ELi8ELb0ELb0ELb1ELb1ELb1EN3c108BFloat16EfEEv12SSMParamsBwd,"",@"SHT_CUDA_INFO"
	.sectionflags	@""
	.align	4


	//----- nvinfo : EIATTR_CUDA_API_VERSION
	.align		4
        /*0000*/ 	.byte	0x04, 0x37
        /*0002*/ 	.short	(.L_3045 - .L_3044)
.L_3044:
        /*0004*/ 	.word	0x00000082


	//----- nvinfo : EIATTR_SW2861232_WAR
	.align		4
.L_3045:
        /*0008*/ 	.byte	0x01, 0x35
	.zero		2


	//----- nvinfo : EIATTR_PARAM_CBANK
	.align		4
        /*000c*/ 	.byte	0x04, 0x0a
        /*000e*/ 	.short	(.L_3047 - .L_3046)
	.align		4
.L_3046:
        /*0010*/ 	.word	index@(.nv.constant0._Z25selective_scan_bwd_kernelI32Selective_Scan_bwd_kernel_traitsILi32ELi8ELb0ELb0ELb1ELb1ELb1EN3c108BFloat16EfEEv12SSMParamsBwd)
        /*0014*/ 	.short	0x0160
        /*0016*/ 	.short	0x01f0


	//----- nvinfo : EIATTR_CBANK_PARAM_SIZE
	.align		4
.L_3047:
        /*0018*/ 	.byte	0x03, 0x19
        /*001a*/ 	.short	0x01f0


	//----- nvinfo : EIATTR_KPARAM_INFO
	.align		4
        /*001c*/ 	.byte	0x04, 0x17
        /*001e*/ 	.short	(.L_3049 - .L_3048)
.L_3048:
        /*0020*/ 	.word	0x00000000
        /*0024*/ 	.short	0x0000
        /*0026*/ 	.short	0x0000
        /*0028*/ 	.byte	0x00, 0xf0, 0xc1, 0x07


	//----- nvinfo : EIATTR_MAXREG_COUNT
	.align		4
.L_3049:
        /*002c*/ 	.byte	0x03, 0x1b
        /*002e*/ 	.short	0x00ff


	//----- nvinfo : EIATTR_NUM_BARRIERS
	.align		4
        /*0030*/ 	.byte	0x02, 0x4c
        /*0032*/ 	.byte	0x01
	.zero		1


	//----- nvinfo : EIATTR_MERCURY_ISA_VERSION
	.align		4
        /*0034*/ 	.byte	0x03, 0x5f
        /*0036*/ 	.short	0x0000


	//----- nvinfo : EIATTR_COOP_GROUP_MASK_REGIDS
	.align		4
        /*0038*/ 	.byte	0x04, 0x29
        /*003a*/ 	.short	(.L_3051 - .L_3050)


	//   ....[0]....
.L_3050:
        /*003c*/ 	.word	0xffffffff


	//   ....[1]....
        /*0040*/ 	.word	0xffffffff


	//   ....[2]....
        /*0044*/ 	.word	0xffffffff


	//   ....[3]....
        /*0048*/ 	.word	0xffffffff


	//   ....[4]....
        /*004c*/ 	.word	0xffffffff


	//   ....[5]....
        /*0050*/ 	.word	0xffffffff


	//   ....[6]....
        /*0054*/ 	.word	0xffffffff


	//   ....[7]....
        /*0058*/ 	.word	0xffffffff


	//   ....[8]....
        /*005c*/ 	.word	0xffffffff


	//   ....[9]....
        /*0060*/ 	.word	0xffffffff


	//   ....[10]....
        /*0064*/ 	.word	0xffffffff


	//   ....[11]....
        /*0068*/ 	.word	0xffffffff


	//   ....[12]....
        /*006c*/ 	.word	0xffffffff


	//   ....[13]....
        /*0070*/ 	.word	0xffffffff


	//   ....[14]....
        /*0074*/ 	.word	0xffffffff


	//   ....[15]....
        /*0078*/ 	.word	0xffffffff


	//   ....[16]....
        /*007c*/ 	.word	0xffffffff


	//   ....[17]....
        /*0080*/ 	.word	0xffffffff


	//   ....[18]....
        /*0084*/ 	.word	0xffffffff


	//   ....[19]....
        /*0088*/ 	.word	0xffffffff


	//   ....[20]....
        /*008c*/ 	.word	0xffffffff


	//   ....[21]....
        /*0090*/ 	.word	0xffffffff


	//   ....[22]....
        /*0094*/ 	.word	0xffffffff


	//   ....[23]....
        /*0098*/ 	.word	0xffffffff


	//   ....[24]....
        /*009c*/ 	.word	0xffffffff


	//   ....[25]....
        /*00a0*/ 	.word	0xffffffff


	//   ....[26]....
        /*00a4*/ 	.word	0xffffffff


	//   ....[27]....
        /*00a8*/ 	.word	0xffffffff


	//   ....[28]....
        /*00ac*/ 	.word	0xffffffff


	//   ....[29]....
        /*00b0*/ 	.word	0xffffffff


	//   ....[30]....
        /*00b4*/ 	.word	0xffffffff


	//   ....[31]....
        /*00b8*/ 	.word	0xffffffff


	//   ....[32]....
        /*00bc*/ 	.word	0xffffffff


	//   ....[33]....
        /*00c0*/ 	.word	0xffffffff


	//   ....[34]....
        /*00c4*/ 	.word	0xffffffff


	//   ....[35]....
        /*00c8*/ 	.word	0xffffffff


	//   ....[36]....
        /*00cc*/ 	.word	0xffffffff


	//   ....[37]....
        /*00d0*/ 	.word	0xffffffff


	//   ....[38]....
        /*00d4*/ 	.word	0xffffffff


	//   ....[39]....
        /*00d8*/ 	.word	0xffffffff


	//   ....[40]....
        /*00dc*/ 	.word	0xffffffff


	//   ....[41]....
        /*00e0*/ 	.word	0xffffffff


	//   ....[42]....
        /*00e4*/ 	.word	0xffffffff


	//   ....[43]....
        /*00e8*/ 	.word	0xffffffff


	//   ....[44]....
        /*00ec*/ 	.word	0xffffffff


	//   ....[45]....
        /*00f0*/ 	.word	0xffffffff


	//   ....[46]....
        /*00f4*/ 	.word	0xffffffff


	//   ....[47]....
        /*00f8*/ 	.word	0xffffffff


	//   ....[48]....
        /*00fc*/ 	.word	0xffffffff


	//   ....[49]....
        /*0100*/ 	.word	0xffffffff


	//   ....[50]....
        /*0104*/ 	.word	0xffffffff


	//   ....[51]....
        /*0108*/ 	.word	0xffffffff


	//   ....[52]....
        /*010c*/ 	.word	0xffffffff


	//   ....[53]....
        /*0110*/ 	.word	0xffffffff


	//   ....[54]....
        /*0114*/ 	.word	0xffffffff


	//   ....[55]....
        /*0118*/ 	.word	0xffffffff


	//   ....[56]....
        /*011c*/ 	.word	0xffffffff


	//   ....[57]....
        /*0120*/ 	.word	0xffffffff


	//   ....[58]....
        /*0124*/ 	.word	0xffffffff


	//----- nvinfo : EIATTR_COOP_GROUP_INSTR_OFFSETS
	.align		4
.L_3051:
        /*0128*/ 	.byte	0x04, 0x28
        /*012a*/ 	.short	(.L_3053 - .L_3052)


	//   ....[0]....
.L_3052:
        /*012c*/ 	.word	0x00000e30


	//   ....[1]....
        /*0130*/ 	.word	0x000010c0


	//   ....[2]....
        /*0134*/ 	.word	0x00001600


	//   ....[3]....
        /*0138*/ 	.word	0x00002af0


	//   ....[4]....
        /*013c*/ 	.word	0x00002e80


	//   ....[5]....
        /*0140*/ 	.word	0x00003460


	//   ....[6]....
        /*0144*/ 	.word	0x00003af0


	//   ....[7]....
        /*0148*/ 	.word	0x000047e0


	//   ....[8]....
        /*014c*/ 	.word	0x00004bf0


	//   ....[9]....
        /*0150*/ 	.word	0x00004c30


	//   ....[10]....
        /*0154*/ 	.word	0x00004e90


	//   ....[11]....
        /*0158*/ 	.word	0x00004ec0


	//   ....[12]....
        /*015c*/ 	.word	0x00004f10


	//   ....[13]....
        /*0160*/ 	.word	0x00004f20


	//   ....[14]....
        /*0164*/ 	.word	0x00004f50


	//   ....[15]....
        /*0168*/ 	.word	0x00004f70


	//   ....[16]....
        /*016c*/ 	.word	0x00004fa0


	//   ....[17]....
        /*0170*/ 	.word	0x00004fc0


	//   ....[18]....
        /*0174*/ 	.word	0x00004ff0


	//   ....[19]....
        /*0178*/ 	.word	0x00005010


	//   ....[20]....
        /*017c*/ 	.word	0x00005040


	//   ....[21]....
        /*0180*/ 	.word	0x00005060


	//   ....[22]....
        /*0184*/ 	.word	0x000050a0


	//   ....[23]....
        /*0188*/ 	.word	0x000050d0


	//   ....[24]....
        /*018c*/ 	.word	0x00005120


	//   ....[25]....
        /*0190*/ 	.word	0x00005140


	//   ....[26]....
        /*0194*/ 	.word	0x00005150


	//   ....[27]....
        /*0198*/ 	.word	0x00005180


	//   ....[28]....
        /*019c*/ 	.word	0x00005190


	//   ....[29]....
        /*01a0*/ 	.word	0x000051c0


	//   ....[30]....
        /*01a4*/ 	.word	0x000051d0


	//   ....[31]....
        /*01a8*/ 	.word	0x00005200


	//   ....[32]....
        /*01ac*/ 	.word	0x00005260


	//   ....[33]....
        /*01b0*/ 	.word	0x00005290


	//   ....[34]....
        /*01b4*/ 	.word	0x000052e0


	//   ....[35]....
        /*01b8*/ 	.word	0x00005310


	//   ....[36]....
        /*01bc*/ 	.word	0x00005c50


	//   ....[37]....
        /*01c0*/ 	.word	0x00005c90


	//   ....[38]....
        /*01c4*/ 	.word	0x00005d80


	//   ....[39]....
        /*01c8*/ 	.word	0x00005db0


	//   ....[40]....
        /*01cc*/ 	.word	0x00005e60


	//   ....[41]....
        /*01d0*/ 	.word	0x00005e80


	//   ....[42]....
        /*01d4*/ 	.word	0x00005eb0


	//   ....[43]....
        /*01d8*/ 	.word	0x00005ed0


	//   ....[44]....
        /*01dc*/ 	.word	0x00005f10


	//   ....[45]....
        /*01e0*/ 	.word	0x00005f40


	//   ....[46]....
        /*01e4*/ 	.word	0x00006460


	//   ....[47]....
        /*01e8*/ 	.word	0x00006880


	//   ....[48]....
        /*01ec*/ 	.word	0x00006eb0


	//   ....[49]....
        /*01f0*/ 	.word	0x00007330


	//   ....[50]....
        /*01f4*/ 	.word	0x00007380


	//   ....[51]....
        /*01f8*/ 	.word	0x000073b0


	//   ....[52]....
        /*01fc*/ 	.word	0x000073d0


	//   ....[53]....
        /*0200*/ 	.word	0x000073f0


	//   ....[54]....
        /*0204*/ 	.word	0x000074a0


	//   ....[55]....
        /*0208*/ 	.word	0x000074f0


	//   ....[56]....
        /*020c*/ 	.word	0x00007510


	//   ....[57]....
        /*0210*/ 	.word	0x00007530


	//   ....[58]....
        /*0214*/ 	.word	0x00007550


	//----- nvinfo : EIATTR_EXIT_INSTR_OFFSETS
	.align		4
.L_3053:
        /*0218*/ 	.byte	0x04, 0x1c
        /*021a*/ 	.short	(.L_3055 - .L_3054)


	//   ....[0]....
.L_3054:
        /*021c*/ 	.word	0x00007610


	//   ....[1]....
        /*0220*/ 	.word	0x00007830


	//----- nvinfo : EIATTR_MAX_THREADS
	.align		4
.L_3055:
        /*0224*/ 	.byte	0x04, 0x05
        /*0226*/ 	.short	(.L_3057 - .L_3056)
.L_3056:
        /*0228*/ 	.word	0x00000020
        /*022c*/ 	.word	0x00000001
        /*0230*/ 	.word	0x00000001


	//----- nvinfo : EIATTR_CRS_STACK_SIZE
	.align		4
.L_3057:
        /*0234*/ 	.byte	0x04, 0x1e
        /*0236*/ 	.short	(.L_3059 - .L_3058)
.L_3058:
        /*0238*/ 	.word	0x00000000
.L_3059:


//--------------------- .nv.info._Z25selective_scan_bwd_kernelI32Selective_Scan_bwd_kernel_traitsILi32ELi8ELb0ELb1ELb0ELb0ELb0EN3c108BFloat16EfEEv12SSMParamsBwd --------------------------
	.section	.nv.info._Z25selective_scan_bwd_kernelI32Selective_Scan_bwd_kernel_traitsILi32ELi8ELb0ELb1ELb0ELb0ELb0EN3c108BFloat16EfEEv12SSMParamsBwd,"",@"SHT_CUDA_INFO"
	.sectionflags	@""
	.align	4


	//----- nvinfo : EIATTR_CUDA_API_VERSION
	.align		4
        /*0000*/ 	.byte	0x04, 0x37
        /*0002*/ 	.short	(.L_3061 - .L_3060)
.L_3060:
        /*0004*/ 	.word	0x00000082


	//----- nvinfo : EIATTR_SW2861232_WAR
	.align		4
.L_3061:
        /*0008*/ 	.byte	0x01, 0x35
	.zero		2


	//----- nvinfo : EIATTR_PARAM_CBANK
	.align		4
        /*000c*/ 	.byte	0x04, 0x0a
        /*000e*/ 	.short	(.L_3063 - .L_3062)
	.align		4
.L_3062:
        /*0010*/ 	.word	index@(.nv.constant0._Z25selective_scan_bwd_kernelI32Selective_Scan_bwd_kernel_traitsILi32ELi8ELb0ELb1ELb0ELb0ELb0EN3c108BFloat16EfEEv12SSMParamsBwd)
        /*0014*/ 	.short	0x0160
        /*0016*/ 	.short	0x01f0


	//----- nvinfo : EIATTR_CBANK_PARAM_SIZE
	.align		4
.L_3063:
        /*0018*/ 	.byte	0x03, 0x19
        /*001a*/ 	.short	0x01f0


	//----- nvinfo : EIATTR_KPARAM_INFO
	.align		4
        /*001c*/ 	.byte	0x04, 0x17
        /*001e*/ 	.short	(.L_3065 - .L_3064)
.L_3064:
        /*0020*/ 	.word	0x00000000
        /*0024*/ 	.short	0x0000
        /*0026*/ 	.short	0x0000
        /*0028*/ 	.byte	0x00, 0xf0, 0xc1, 0x07


	//----- nvinfo : EIATTR_MAXREG_COUNT
	.align		4
.L_3065:
        /*002c*/ 	.byte	0x03, 0x1b
        /*002e*/ 	.short	0x00ff


	//----- nvinfo : EIATTR_NUM_BARRIERS
	.align		4
        /*0030*/ 	.byte	0x02, 0x4c
        /*0032*/ 	.byte	0x01
	.zero		1


	//----- nvinfo : EIATTR_MERCURY_ISA_VERSION
	.align		4
        /*0034*/ 	.byte	0x03, 0x5f
        /*0036*/ 	.short	0x0000


	//----- nvinfo : EIATTR_COOP_GROUP_MASK_REGIDS
	.align		4
        /*0038*/ 	.byte	0x04, 0x29
        /*003a*/ 	.short	(.L_3067 - .L_3066)


	//   ....[0]....
.L_3066:
        /*003c*/ 	.word	0xffffffff


	//   ....[1]....
        /*0040*/ 	.word	0xffffffff


	//   ....[2]....
        /*0044*/ 	.word	0xffffffff


	//   ....[3]....
        /*0048*/ 	.word	0xffffffff


	//   ....[4]....
        /*004c*/ 	.word	0xffffffff


	//   ....[5]....
        /*0050*/ 	.word	0xffffffff


	//   ....[6]....
        /*0054*/ 	.word	0xffffffff


	//   ....[7]....
        /*0058*/ 	.word	0xffffffff


	//   ....[8]....
        /*005c*/ 	.word	0xffffffff


	//   ....[9]....
        /*0060*/ 	.word	0xffffffff


	//   ....[10]....
        /*0064*/ 	.word	0xffffffff


	//   ....[11]....
        /*0068*/ 	.word	0xffffffff


	//   ....[12]....
        /*006c*/ 	.word	0xffffffff


	//   ....[13]....
        /*0070*/ 	.word	0xffffffff


	//   ....[14]....
        /*0074*/ 	.word	0xffffffff


	//   ....[15]....
        /*0078*/ 	.word	0xffffffff


	//   ....[16]....
        /*007c*/ 	.word	0xffffffff


	//   ....[17]....
        /*0080*/ 	.word	0xffffffff


	//   ....[18]....
        /*0084*/ 	.word	0xffffffff


	//   ....[19]....
        /*0088*/ 	.word	0xffffffff


	//   ....[20]....
        /*008c*/ 	.word	0xffffffff


	//   ....[21]....
        /*0090*/ 	.word	0xffffffff


	//   ....[22]....
        /*0094*/ 	.word	0xffffffff


	//   ....[23]....
        /*0098*/ 	.word	0xffffffff


	//   ....[24]....
        /*009c*/ 	.word	0xffffffff


	//   ....[25]....
        /*00a0*/ 	.word	0xffffffff


	//   ....[26]....
        /*00a4*/ 	.word	0xffffffff


	//   ....[27]....
        /*00a8*/ 	.word	0xffffffff


	//   ....[28]....
        /*00ac*/ 	.word	0xffffffff


	//   ....[29]....
        /*00b0*/ 	.word	0xffffffff


	//   ....[30]....
        /*00b4*/ 	.word	0xffffffff


	//   ....[31]....
        /*00b8*/ 	.word	0xffffffff


	//   ....[32]....
        /*00bc*/ 	.word	0xffffffff


	//   ....[33]....
        /*00c0*/ 	.word	0xffffffff


	//   ....[34]....
        /*00c4*/ 	.word	0xffffffff


	//   ....[35]....
        /*00c8*/ 	.word	0xffffffff


	//   ....[36]....
        /*00cc*/ 	.word	0xffffffff


	//   ....[37]....
        /*00d0*/ 	.word	0xffffffff


	//   ....[38]....
        /*00d4*/ 	.word	0xffffffff


	//   ....[39]....
        /*00d8*/ 	.word	0xffffffff


	//   ....[40]....
        /*00dc*/ 	.word	0xffffffff


	//   ....[41]....
        /*00e0*/ 	.word	0xffffffff


	//   ....[42]....
        /*00e4*/ 	.word	0xffffffff


	//   ....[43]....
        /*00e8*/ 	.word	0xffffffff


	//   ....[44]....
        /*00ec*/ 	.word	0xffffffff


	//   ....[45]....
        /*00f0*/ 	.word	0xffffffff


	//   ....[46]....
        /*00f4*/ 	.word	0xffffffff


	//   ....[47]....
        /*00f8*/ 	.word	0xffffffff


	//   ....[48]....
        /*00fc*/ 	.word	0xffffffff


	//   ....[49]....
        /*0100*/ 	.word	0xffffffff


	//   ....[50]....
        /*0104*/ 	.word	0xffffffff


	//   ....[51]....
        /*0108*/ 	.word	0xffffffff


	//   ....[52]....
        /*010c*/ 	.word	0xffffffff


	//   ....[53]....
        /*0110*/ 	.word	0xffffffff


	//----- nvinfo : EIATTR_COOP_GROUP_INSTR_OFFSETS
	.align		4
.L_3067:
        /*0114*/ 	.byte	0x04, 0x28
        /*0116*/ 	.short	(.L_3069 - .L_3068)


	//   ....[0]....
.L_3068:
        /*0118*/ 	.word	0x00000df0


	//   ....[1]....
        /*011c*/ 	.word	0x000010c0


	//   ....[2]....
        /*0120*/ 	.word	0x00001390


	//   ....[3]....
        /*0124*/ 	.word	0x00001d40


	//   ....[4]....
        /*0128*/ 	.word	0x000024d0


	//   ....[5]....
        /*012c*/ 	.word	0x00002500


	//   ....[6]....
        /*0130*/ 	.word	0x00002520


	//   ....[7]....
        /*0134*/ 	.word	0x00002530


	//   ....[8]....
        /*0138*/ 	.word	0x00002560


	//   ....[9]....
        /*013c*/ 	.word	0x00002590


	//   ....[10]....
        /*0140*/ 	.word	0x000025b0


	//   ....[11]....
        /*0144*/ 	.word	0x000025d0


	//   ....[12]....
        /*0148*/ 	.word	0x00002600


	//   ....[13]....
        /*014c*/ 	.word	0x00002630


	//   ....[14]....
        /*0150*/ 	.word	0x00002650


	//   ....[15]....
        /*0154*/ 	.word	0x00002670


	//   ....[16]....
        /*0158*/ 	.word	0x000026b0


	//   ....[17]....
        /*015c*/ 	.word	0x00002700


	//   ....[18]....
        /*0160*/ 	.word	0x00002730


	//   ....[19]....
        /*0164*/ 	.word	0x00002740


	//   ....[20]....
        /*0168*/ 	.word	0x00002780


	//   ....[21]....
        /*016c*/ 	.word	0x000027c0


	//   ....[22]....
        /*0170*/ 	.word	0x000027e0


	//   ....[23]....
        /*0174*/ 	.word	0x000027f0


	//   ....[24]....
        /*0178*/ 	.word	0x00002820


	//   ....[25]....
        /*017c*/ 	.word	0x00002840


	//   ....[26]....
        /*0180*/ 	.word	0x00002860


	//   ....[27]....
        /*0184*/ 	.word	0x00002870


	//   ....[28]....
        /*0188*/ 	.word	0x00002880


	//   ....[29]....
        /*018c*/ 	.word	0x00002890


	//   ....[30]....
        /*0190*/ 	.word	0x000028e0


	//   ....[31]....
        /*0194*/ 	.word	0x00002910


	//   ....[32]....
        /*0198*/ 	.word	0x000031d0


	//   ....[33]....
        /*019c*/ 	.word	0x00003210


	//   ....[34]....
        /*01a0*/ 	.word	0x00003310


	//   ....[35]....
        /*01a4*/ 	.word	0x00003340


	//   ....[36]....
        /*01a8*/ 	.word	0x00003400


	//   ....[37]....
        /*01ac*/ 	.word	0x00003420


	//   ....[38]....
        /*01b0*/ 	.word	0x00003470


	//   ....[39]....
        /*01b4*/ 	.word	0x00003490


	//   ....[40]....
        /*01b8*/ 	.word	0x00003580


	//   ....[41]....
        /*01bc*/ 	.word	0x000035b0


	//   ....[42]....
        /*01c0*/ 	.word	0x00003990


	//   ....[43]....
        /*01c4*/ 	.word	0x00003e30


	//   ....[44]....
        /*01c8*/ 	.word	0x000042a0


	//   ....[45]....
        /*01cc*/ 	.word	0x000042f0


	//   ....[46]....
        /*01d0*/ 	.word	0x00004320


	//   ....[47]....
        /*01d4*/ 	.word	0x00004340


	//   ....[48]....
        /*01d8*/ 	.word	0x00004360


	//   ....[49]....
        /*01dc*/ 	.word	0x00004410


	//   ....[50]....
        /*01e0*/ 	.word	0x00004460


	//   ....[51]....
        /*01e4*/ 	.word	0x00004480


	//   ....[52]....
        /*01e8*/ 	.word	0x000044a0


	//   ....[53]....
        /*01ec*/ 	.word	0x000044c0


	//----- nvinfo : EIATTR_EXIT_INSTR_OFFSETS
	.align		4
.L_3069:
        /*01f0*/ 	.byte	0x04, 0x1c
        /*01f2*/ 	.short	(.L_3071 - .L_3070)


	//   ....[0]....
.L_3070:
        /*01f4*/ 	.word	0x00004580


	//   ....[1]....
        /*01f8*/ 	.word	0x000047a0


	//----- nvinfo : EIATTR_MAX_THREADS
	.align		4
.L_3071:
        /*01fc*/ 	.byte	0x04, 0x05
        /*01fe*/ 	.short	(.L_3073 - .L_3072)
.L_3072:
        /*0200*/ 	.word	0x00000020
        /*0204*/ 	.word	0x00000001
        /*0208*/ 	.word	0x00000001


	//----- nvinfo : EIATTR_CRS_STACK_SIZE
	.align		4
.L_3073:
        /*020c*/ 	.byte	0x04, 0x1e
        /*020e*/ 	.short	(.L_3075 - .L_3074)
.L_3074:
        /*0210*/ 	.word	0x00000000
.L_3075:


//--------------------- .nv.info._Z25selective_scan_bwd_kernelI32Selective_Scan_bwd_kernel_traitsILi32ELi8ELb0ELb1ELb0ELb0ELb1EN3c108BFloat16EfEEv12SSMParamsBwd --------------------------
	.section	.nv.info._Z25selective_scan_bwd_kernelI32Selective_Scan_bwd_kernel_traitsILi32ELi8ELb0ELb1ELb0ELb0ELb1EN3c108BFloat16EfEEv12SSMParamsBwd,"",@"SHT_CUDA_INFO"
	.sectionflags	@""
	.align	4


	//----- nvinfo : EIATTR_CUDA_API_VERSION
	.align		4
        /*0000*/ 	.byte	0x04, 0x37
        /*0002*/ 	.short	(.L_3077 - .L_3076)
.L_3076:
        /*0004*/ 	.word	0x00000082


	//----- nvinfo : EIATTR_SW2861232_WAR
	.align		4
.L_3077:
        /*0008*/ 	.byte	0x01, 0x35
	.zero		2


	//----- nvinfo : EIATTR_PARAM_CBANK
	.align		4
        /*000c*/ 	.byte	0x04, 0x0a
        /*000e*/ 	.short	(.L_3079 - .L_3078)
	.align		4
.L_3078:
        /*0010*/ 	.word	index@(.nv.constant0._Z25selective_scan_bwd_kernelI32Selective_Scan_bwd_kernel_traitsILi32ELi8ELb0ELb1ELb0ELb0ELb1EN3c108BFloat16EfEEv12SSMParamsBwd)
        /*0014*/ 	.short	0x0160
        /*0016*/ 	.short	0x01f0


	//----- nvinfo : EIATTR_CBANK_PARAM_SIZE
	.align		4
.L_3079:
        /*0018*/ 	.byte	0x03, 0x19
        /*001a*/ 	.short	0x01f0


	//----- nvinfo : EIATTR_KPARAM_INFO
	.align		4
        /*001c*/ 	.byte	0x04, 0x17
        /*001e*/ 	.short	(.L_3081 - .L_3080)
.L_3080:
        /*0020*/ 	.word	0x00000000
        /*0024*/ 	.short	0x0000
        /*0026*/ 	.short	0x0000
        /*0028*/ 	.byte	0x00, 0xf0, 0xc1, 0x07


	//----- nvinfo : EIATTR_MAXREG_COUNT
	.align		4
.L_3081:
        /*002c*/ 	.byte	0x03, 0x1b
        /*002e*/ 	.short	0x00ff


	//----- nvinfo : EIATTR_NUM_BARRIERS
	.align		4
        /*0030*/ 	.byte	0x02, 0x4c
        /*0032*/ 	.byte	0x01
	.zero		1


	//----- nvinfo : EIATTR_MERCURY_ISA_VERSION
	.align		4
        /*0034*/ 	.byte	0x03, 0x5f
        /*0036*/ 	.short	0x0000


	//----- nvinfo : EIATTR_COOP_GROUP_MASK_REGIDS
	.align		4
        /*0038*/ 	.byte	0x04, 0x29
        /*003a*/ 	.short	(.L_3083 - .L_3082)


	//   ....[0]....
.L_3082:
        /*003c*/ 	.word	0xffffffff


	//   ....[1]....
        /*0040*/ 	.word	0xffffffff


	//   ....[2]....
        /*0044*/ 	.word	0xffffffff


	//   ....[3]....
        /*0048*/ 	.word	0xffffffff


	//   ....[4]....
        /*004c*/ 	.word	0xffffffff


	//   ....[5]....
        /*0050*/ 	.word	0xffffffff


	//   ....[6]....
        /*0054*/ 	.word	0xffffffff


	//   ....[7]....
        /*0058*/ 	.word	0xffffffff


	//   ....[8]....
        /*005c*/ 	.word	0xffffffff


	//   ....[9]....
        /*0060*/ 	.word	0xffffffff


	//   ....[10]....
        /*0064*/ 	.word	0xffffffff


	//   ....[11]....
        /*0068*/ 	.word	0xffffffff


	//   ....[12]....
        /*006c*/ 	.word	0xffffffff


	//   ....[13]....
        /*0070*/ 	.word	0xffffffff


	//   ....[14]....
        /*0074*/ 	.word	0xffffffff


	//   ....[15]....
        /*0078*/ 	.word	0xffffffff


	//   ....[16]....
        /*007c*/ 	.word	0xffffffff


	//   ....[17]....
        /*0080*/ 	.word	0xffffffff


	//   ....[18]....
        /*0084*/ 	.word	0xffffffff


	//   ....[19]....
        /*0088*/ 	.word	0xffffffff


	//   ....[20]....
        /*008c*/ 	.word	0xffffffff


	//   ....[21]....
        /*0090*/ 	.word	0xffffffff


	//   ....[22]....
        /*0094*/ 	.word	0xffffffff


	//   ....[23]....
        /*0098*/ 	.word	0xffffffff


	//   ....[24]....
        /*009c*/ 	.word	0xffffffff


	//   ....[25]....
        /*00a0*/ 	.word	0xffffffff


	//   ....[26]....
        /*00a4*/ 	.word	0xffffffff


	//   ....[27]....
        /*00a8*/ 	.word	0xffffffff


	//   ....[28]....
        /*00ac*/ 	.word	0xffffffff


	//   ....[29]....
        /*00b0*/ 	.word	0xffffffff


	//   ....[30]....
        /*00b4*/ 	.word	0xffffffff


	//   ....[31]....
        /*00b8*/ 	.word	0xffffffff


	//   ....[32]....
        /*00bc*/ 	.word	0xffffffff


	//   ....[33]....
        /*00c0*/ 	.word	0xffffffff


	//   ....[34]....
        /*00c4*/ 	.word	0xffffffff


	//   ....[35]....
        /*00c8*/ 	.word	0xffffffff


	//   ....[36]....
        /*00cc*/ 	.word	0xffffffff


	//   ....[37]....
        /*00d0*/ 	.word	0xffffffff


	//   ....[38]....
        /*00d4*/ 	.word	0xffffffff


	//   ....[39]....
        /*00d8*/ 	.word	0xffffffff


	//   ....[40]....
        /*00dc*/ 	.word	0xffffffff


	//   ....[41]....
        /*00e0*/ 	.word	0xffffffff


	//   ....[42]....
        /*00e4*/ 	.word	0xffffffff


	//   ....[43]....
        /*00e8*/ 	.word	0xffffffff


	//   ....[44]....
        /*00ec*/ 	.word	0xffffffff


	//   ....[45]....
        /*00f0*/ 	.word	0xffffffff


	//   ....[46]....
        /*00f4*/ 	.word	0xffffffff


	//   ....[47]....
        /*00f8*/ 	.word	0xffffffff


	//   ....[48]....
        /*00fc*/ 	.word	0xffffffff


	//   ....[49]....
        /*0100*/ 	.word	0xffffffff


	//   ....[50]....
        /*0104*/ 	.word	0xffffffff


	//   ....[51]....
        /*0108*/ 	.word	0xffffffff


	//   ....[52]....
        /*010c*/ 	.word	0xffffffff


	//   ....[53]....
        /*0110*/ 	.word	0xffffffff


	//   ....[54]....
        /*0114*/ 	.word	0xffffffff


	//   ....[55]....
        /*0118*/ 	.word	0xffffffff


	//   ....[56]....
        /*011c*/ 	.word	0xffffffff


	//   ....[57]....
        /*0120*/ 	.word	0xffffffff


	//----- nvinfo : EIATTR_COOP_GROUP_INSTR_OFFSETS
	.align		4
.L_3083:
        /*0124*/ 	.byte	0x04, 0x28
        /*0126*/ 	.short	(.L_3085 - .L_3084)


	//   ....[0]....
.L_3084:
        /*0128*/ 	.word	0x00000df0


	//   ....[1]....
        /*012c*/ 	.word	0x000010f0


	//   ....[2]....
        /*0130*/ 	.word	0x00001640


	//   ....[3]....
        /*0134*/ 	.word	0x00001890


	//   ....[4]....
        /*0138*/ 	.word	0x00001c20


	//   ....[5]....
        /*013c*/ 	.word	0x00002210


	//   ....[6]....
        /*0140*/ 	.word	0x000029a0


	//   ....[7]....
        /*0144*/ 	.word	0x00003540


	//   ....[8]....
        /*0148*/ 	.word	0x00003b70


	//   ....[9]....
        /*014c*/ 	.word	0x00003bb0


	//   ....[10]....
        /*0150*/ 	.word	0x00003d30


	//   ....[11]....
        /*0154*/ 	.word	0x00003d50


	//   ....[12]....
        /*0158*/ 	.word	0x00003d60


	//   ....[13]....
        /*015c*/ 	.word	0x00003d70


	//   ....[14]....
        /*0160*/ 	.word	0x00003da0


	//   ....[15]....
        /*0164*/ 	.word	0x00003dd0


	//   ....[16]....
        /*0168*/ 	.word	0x00003df0


	//   ....[17]....
        /*016c*/ 	.word	0x00003e10


	//   ....[18]....
        /*0170*/ 	.word	0x00003e40


	//   ....[19]....
        /*0174*/ 	.word	0x00003e70


	//   ....[20]....
        /*0178*/ 	.word	0x00003ea0


	//   ....[21]....
        /*017c*/ 	.word	0x00003ed0


	//   ....[22]....
        /*0180*/ 	.word	0x00003f30


	//   ....[23]....
        /*0184*/ 	.word	0x00003f50


	//   ....[24]....
        /*0188*/ 	.word	0x00003f80


	//   ....[25]....
        /*018c*/ 	.word	0x00003f90


	//   ....[26]....
        /*0190*/ 	.word	0x00003fc0


	//   ....[27]....
        /*0194*/ 	.word	0x00003fe0


	//   ....[28]....
        /*0198*/ 	.word	0x00004000


	//   ....[29]....
        /*019c*/ 	.word	0x00004020


	//   ....[30]....
        /*01a0*/ 	.word	0x00004030


	//   ....[31]....
        /*01a4*/ 	.word	0x00004040


	//   ....[32]....
        /*01a8*/ 	.word	0x00004050


	//   ....[33]....
        /*01ac*/ 	.word	0x000040a0


	//   ....[34]....
        /*01b0*/ 	.word	0x000040c0


	//   ....[35]....
        /*01b4*/ 	.word	0x000040f0


	//   ....[36]....
        /*01b8*/ 	.word	0x000049b0


	//   ....[37]....
        /*01bc*/ 	.word	0x000049f0


	//   ....[38]....
        /*01c0*/ 	.word	0x00004af0


	//   ....[39]....
        /*01c4*/ 	.word	0x00004b20


	//   ....[40]....
        /*01c8*/ 	.word	0x00004c00


	//   ....[41]....
        /*01cc*/ 	.word	0x00004c30


	//   ....[42]....
        /*01d0*/ 	.word	0x00004cb0


	//   ....[43]....
        /*01d4*/ 	.word	0x00004cd0


	//   ....[44]....
        /*01d8*/ 	.word	0x00004d10


	//   ....[45]....
        /*01dc*/ 	.word	0x00004d40


	//   ....[46]....
        /*01e0*/ 	.word	0x00005100


	//   ....[47]....
        /*01e4*/ 	.word	0x000055f0


	//   ....[48]....
        /*01e8*/ 	.word	0x00005a50


	//   ....[49]....
        /*01ec*/ 	.word	0x00005aa0


	//   ....[50]....
        /*01f0*/ 	.word	0x00005ad0


	//   ....[51]....
        /*01f4*/ 	.word	0x00005af0


	//   ....[52]....
        /*01f8*/ 	.word	0x00005b10


	//   ....[53]....
        /*01fc*/ 	.word	0x00005bc0


	//   ....[54]....
        /*0200*/ 	.word	0x00005c10


	//   ....[55]....
        /*0204*/ 	.word	0x00005c30


	//   ....[56]....
        /*0208*/ 	.word	0x00005c50


	//   ....[57]....
        /*020c*/ 	.word	0x00005c70


	//----- nvinfo : EIATTR_EXIT_INSTR_OFFSETS
	.align		4
.L_3085:
        /*0210*/ 	.byte	0x04, 0x1c
        /*0212*/ 	.short	(.L_3087 - .L_3086)


	//   ....[0]....
.L_3086:
        /*0214*/ 	.word	0x00005d30


	//   ....[1]....
        /*0218*/ 	.word	0x00005f50


	//----- nvinfo : EIATTR_MAX_THREADS
	.align		4
.L_3087:
        /*021c*/ 	.byte	0x04, 0x05
        /*021e*/ 	.short	(.L_3089 - .L_3088)
.L_3088:
        /*0220*/ 	.word	0x00000020
        /*0224*/ 	.word	0x00000001
        /*0228*/ 	.word	0x00000001


	//----- nvinfo : EIATTR_CRS_STACK_SIZE
	.align		4
.L_3089:
        /*022c*/ 	.byte	0x04, 0x1e
        /*022e*/ 	.short	(.L_3091 - .L_3090)
.L_3090:
        /*0230*/ 	.word	0x00000000
.L_3091:


//--------------------- .nv.info._Z25selective_scan_bwd_kernelI32Selective_Scan_bwd_kernel_traitsILi32ELi8ELb0ELb1ELb0ELb1ELb0EN3c108BFloat16EfEEv12SSMParamsBwd --------------------------
	.section	.nv.info._Z25selective_scan_bwd_kernelI32Selective_Scan_bwd_kernel_traitsILi32ELi8ELb0ELb1ELb0ELb1ELb0EN3c108BFloat16EfEEv12SSMParamsBwd,"",@"SHT_CUDA_INFO"
	.sectionflags	@""
	.align	4


	//----- nvinfo : EIATTR_CUDA_API_VERSION
	.align		4
        /*0000*/ 	.byte	0x04, 0x37
        /*0002*/ 	.short	(.L_3093 - .L_3092)
.L_3092:
        /*0004*/ 	.word	0x00000082


	//----- nvinfo : EIATTR_SW2861232_WAR
	.align		4
.L_3093:
        /*0008*/ 	.byte	0x01, 0x35
	.zero		2


	//----- nvinfo : EIATTR_PARAM_CBANK
	.align		4
        /*000c*/ 	.byte	0x04, 0x0a
        /*000e*/ 	.short	(.L_3095 - .L_3094)
	.align		4
.L_3094:
        /*0010*/ 	.word	index@(.nv.constant0._Z25selective_scan_bwd_kernelI32Selective_Scan_bwd_kernel_traitsILi32ELi8ELb0ELb1ELb0ELb1ELb0EN3c108BFloat16EfEEv12SSMParamsBwd)
        /*0014*/ 	.short	0x0160
        /*0016*/ 	.short	0x01f0


	//----- nvinfo : EIATTR_CBANK_PARAM_SIZE
	.align		4
.L_3095:
        /*0018*/ 	.byte	0x03, 0x19
        /*001a*/ 	.short	0x01f0


	//----- nvinfo : EIATTR_KPARAM_INFO
	.align		4
        /*001c*/ 	.byte	0x04, 0x17
        /*001e*/ 	.short	(.L_3097 - .L_3096)
.L_3096:
        /*0020*/ 	.word	0x00000000
        /*0024*/ 	.short	0x0000
        /*0026*/ 	.short	0x0000
        /*0028*/ 	.byte	0x00, 0xf0, 0xc1, 0x07


	//----- nvinfo : EIATTR_MAXREG_COUNT
	.align		4
.L_3097:
        /*002c*/ 	.byte	0x03, 0x1b
        /*002e*/ 	.short	0x00ff


	//----- nvinfo : EIATTR_NUM_BARRIERS
	.align		4
        /*0030*/ 	.byte	0x02, 0x4c
        /*0032*/ 	.byte	0x01
	.zero		1


	//----- nvinfo : EIATTR_MERCURY_ISA_VERSION
	.align		4
        /*0034*/ 	.byte	0x03, 0x5f
        /*0036*/ 	.short	0x0000


	//----- nvinfo : EIATTR_COOP_GROUP_MASK_REGIDS
	.align		4
        /*0038*/ 	.byte	0x04, 0x29
        /*003a*/ 	.short	(.L_3099 - .L_3098)


	//   ....[0]....
.L_3098:
        /*003c*/ 	.word	0xffffffff


	//   ....[1]....
        /*0040*/ 	.word	0xffffffff


	//   ....[2]....
        /*0044*/ 	.word	0xffffffff


	//   ....[3]....
        /*0048*/ 	.word	0xffffffff


	//   ....[4]....
        /*004c*/ 	.word	0xffffffff


	//   ....[5]....
        /*0050*/ 	.word	0xffffffff


	//   ....[6]....
        /*0054*/ 	.word	0xffffffff


	//   ....[7]....
        /*0058*/ 	.word	0xffffffff


	//   ....[8]....
        /*005c*/ 	.word	0xffffffff


	//   ....[9]....
        /*0060*/ 	.word	0xffffffff


	//   ....[10]....
        /*0064*/ 	.word	0xffffffff


	//   ....[11]....
        /*0068*/ 	.word	0xffffffff


	//   ....[12]....
        /*006c*/ 	.word	0xffffffff


	//   ....[13]....
        /*0070*/ 	.word	0xffffffff


	//   ....[14]....
        /*0074*/ 	.word	0xffffffff


	//   ....[15]....
        /*0078*/ 	.word	0xffffffff


	//   ....[16]....
        /*007c*/ 	.word	0xffffffff


	//   ....[17]....
        /*0080*/ 	.word	0xffffffff


	//   ....[18]....
        /*0084*/ 	.word	0xffffffff


	//   ....[19]....
        /*0088*/ 	.word	0xffffffff


	//   ....[20]....
        /*008c*/ 	.word	0xffffffff


	//   ....[21]....
        /*0090*/ 	.word	0xffffffff


	//   ....[22]....
        /*0094*/ 	.word	0xffffffff


	//   ....[23]....
        /*0098*/ 	.word	0xffffffff


	//   ....[24]....
        /*009c*/ 	.word	0xffffffff


	//   ....[25]....
        /*00a0*/ 	.word	0xffffffff


	//   ....[26]....
        /*00a4*/ 	.word	0xffffffff


	//   ....[27]....
        /*00a8*/ 	.word	0xffffffff


	//   ....[28]....
        /*00ac*/ 	.word	0xffffffff


	//   ....[29]....
        /*00b0*/ 	.word	0xffffffff


	//   ....[30]....
        /*00b4*/ 	.word	0xffffffff


	//   ....[31]....
        /*00b8*/ 	.word	0xffffffff


	//   ....[32]....
        /*00bc*/ 	.word	0xffffffff


	//   ....[33]....
        /*00c0*/ 	.word	0xffffffff


	//   ....[34]....
        /*00c4*/ 	.word	0xffffffff


	//   ....[35]....
        /*00c8*/ 	.word	0xffffffff


	//   ....[36]....
        /*00cc*/ 	.word	0xffffffff


	//   ....[37]....
        /*00d0*/ 	.word	0xffffffff


	//   ....[38]....
        /*00d4*/ 	.word	0xffffffff


	//   ....[39]....
        /*00d8*/ 	.word	0xffffffff


	//   ....[40]....
        /*00dc*/ 	.word	0xffffffff


	//   ....[41]....
        /*00e0*/ 	.word	0xffffffff


	//   ....[42]....
        /*00e4*/ 	.word	0xffffffff


	//   ....[43]....
        /*00e8*/ 	.word	0xffffffff


	//   ....[44]....
        /*00ec*/ 	.word	0xffffffff


	//   ....[45]....
        /*00f0*/ 	.word	0xffffffff


	//   ....[46]....
        /*00f4*/ 	.word	0xffffffff


	//   ....[47]....
        /*00f8*/ 	.word	0xffffffff


	//   ....[48]....
        /*00fc*/ 	.word	0xffffffff


	//   ....[49]....
        /*0100*/ 	.word	0xffffffff


	//   ....[50]....
        /*0104*/ 	.word	0xffffffff


	//   ....[51]....
        /*0108*/ 	.word	0xffffffff


	//   ....[52]....
        /*010c*/ 	.word	0xffffffff


	//   ....[53]....
        /*0110*/ 	.word	0xffffffff


	//   ....[54]....
        /*0114*/ 	.word	0xffffffff


	//----- nvinfo : EIATTR_COOP_GROUP_INSTR_OFFSETS
	.align		4
.L_3099:
        /*0118*/ 	.byte	0x04, 0x28
        /*011a*/ 	.short	(.L_3101 - .L_3100)


	//   ....[0]....
.L_3100:
        /*011c*/ 	.word	0x00000e50


	//   ....[1]....
        /*0120*/ 	.word	0x00001080


	//   ....[2]....
        /*0124*/ 	.word	0x00001350


	//   ....[3]....
        /*0128*/ 	.word	0x00002eb0


	//   ....[4]....
        /*012c*/ 	.word	0x00003650


	//   ....[5]....
        /*0130*/ 	.word	0x00003680


	//   ....[6]....
        /*0134*/ 	.word	0x00003690


	//   ....[7]....
        /*0138*/ 	.word	0x000036a0


	//   ....[8]....
        /*013c*/ 	.word	0x000036d0


	//   ....[9]....
        /*0140*/ 	.word	0x00003700


	//   ....[10]....
        /*0144*/ 	.word	0x00003720


	//   ....[11]....
        /*0148*/ 	.word	0x00003740


	//   ....[12]....
        /*014c*/ 	.word	0x00003770


	//   ....[13]....
        /*0150*/ 	.word	0x000037a0


	//   ....[14]....
        /*0154*/ 	.word	0x000037c0


	//   ....[15]....
        /*0158*/ 	.word	0x000037e0


	//   ....[16]....
        /*015c*/ 	.word	0x00003820


	//   ....[17]....
        /*0160*/ 	.word	0x00003860


	//   ....[18]....
        /*0164*/ 	.word	0x000038a0


	//   ....[19]....
        /*0168*/ 	.word	0x000038b0


	//   ....[20]....
        /*016c*/ 	.word	0x00003900


	//   ....[21]....
        /*0170*/ 	.word	0x00003930


	//   ....[22]....
        /*0174*/ 	.word	0x00003950


	//   ....[23]....
        /*0178*/ 	.word	0x00003960


	//   ....[24]....
        /*017c*/ 	.word	0x00003990


	//   ....[25]....
        /*0180*/ 	.word	0x000039b0


	//   ....[26]....
        /*0184*/ 	.word	0x000039d0


	//   ....[27]....
        /*0188*/ 	.word	0x000039e0


	//   ....[28]....
        /*018c*/ 	.word	0x000039f0


	//   ....[29]....
        /*0190*/ 	.word	0x00003a00


	//   ....[30]....
        /*0194*/ 	.word	0x00003a30


	//   ....[31]....
        /*0198*/ 	.word	0x00003bb0


	//   ....[32]....
        /*019c*/ 	.word	0x00004340


	//   ....[33]....
        /*01a0*/ 	.word	0x00004380


	//   ....[34]....
        /*01a4*/ 	.word	0x00004480


	//   ....[35]....
        /*01a8*/ 	.word	0x000044b0


	//   ....[36]....
        /*01ac*/ 	.word	0x00004570


	//   ....[37]....
        /*01b0*/ 	.word	0x00004590


	//   ....[38]....
        /*01b4*/ 	.word	0x000045c0


	//   ....[39]....
        /*01b8*/ 	.word	0x000045f0


	//   ....[40]....
        /*01bc*/ 	.word	0x000046c0


	//   ....[41]....
        /*01c0*/ 	.word	0x000046f0


	//   ....[42]....
        /*01c4*/ 	.word	0x00004bd0


	//   ....[43]....
        /*01c8*/ 	.word	0x00004f90


	//   ....[44]....
        /*01cc*/ 	.word	0x00005640


	//   ....[45]....
        /*01d0*/ 	.word	0x00005aa0


	//   ....[46]....
        /*01d4*/ 	.word	0x00005af0


	//   ....[47]....
        /*01d8*/ 	.word	0x00005b20


	//   ....[48]....
        /*01dc*/ 	.word	0x00005b40


	//   ....[49]....
        /*01e0*/ 	.word	0x00005b60


	//   ....[50]....
        /*01e4*/ 	.word	0x00005c10


	//   ....[51]....
        /*01e8*/ 	.word	0x00005c60


	//   ....[52]....
        /*01ec*/ 	.word	0x00005c80


	//   ....[53]....
        /*01f0*/ 	.word	0x00005ca0


	//   ....[54]....
        /*01f4*/ 	.word	0x00005cc0


	//----- nvinfo : EIATTR_EXIT_INSTR_OFFSETS
	.align		4
.L_3101:
        /*01f8*/ 	.byte	0x04, 0x1c
        /*01fa*/ 	.short	(.L_3103 - .L_3102)


	//   ....[0]....
.L_3102:
        /*01fc*/ 	.word	0x00005d80


	//   ....[1]....
        /*0200*/ 	.word	0x00005fa0


	//----- nvinfo : EIATTR_MAX_THREADS
	.align		4
.L_3103:
        /*0204*/ 	.byte	0x04, 0x05
        /*0206*/ 	.short	(.L_3105 - .L_3104)
.L_3104:
        /*0208*/ 	.word	0x00000020
        /*020c*/ 	.word	0x00000001
        /*0210*/ 	.word	0x00000001


	//----- nvinfo : EIATTR_CRS_STACK_SIZE
	.align		4
.L_3105:
        /*0214*/ 	.byte	0x04, 0x1e
        /*0216*/ 	.short	(.L_3107 - .L_3106)
.L_3106:
        /*0218*/ 	.word	0x00000000
.L_3107:


//--------------------- .nv.info._Z25selective_scan_bwd_kernelI32Selective_Scan_bwd_kernel_traitsILi32ELi8ELb0ELb1ELb0ELb1ELb1EN3c108BFloat16EfEEv12SSMParamsBwd --------------------------
	.section	.nv.info._Z25selective_scan_bwd_kernelI32Selective_Scan_bwd_kernel_traitsILi32ELi8ELb0ELb1ELb0ELb1ELb1EN3c108BFloat16EfEEv12SSMParamsBwd,"",@"SHT_CUDA_INFO"
	.sectionflags	@""
	.align	4


	//----- nvinfo : EIATTR_CUDA_API_VERSION
	.align		4
        /*0000*/ 	.byte	0x04, 0x37
        /*0002*/ 	.short	(.L_3109 - .L_3108)
.L_3108:
        /*0004*/ 	.word	0x00000082


	//----- nvinfo : EIATTR_SW2861232_WAR
	.align		4
.L_3109:
        /*0008*/ 	.byte	0x01, 0x35
	.zero		2


	//----- nvinfo : EIATTR_PARAM_CBANK
	.align		4
        /*000c*/ 	.byte	0x04, 0x0a
        /*000e*/ 	.short	(.L_3111 - .L_3110)
	.align		4
.L_3110:
        /*0010*/ 	.word	index@(.nv.constant0._Z25selective_scan_bwd_kernelI32Selective_Scan_bwd_kernel_traitsILi32ELi8ELb0ELb1ELb0ELb1ELb1EN3c108BFloat16EfEEv12SSMParamsBwd)
        /*0014*/ 	.short	0x0160
        /*0016*/ 	.short	0x01f0


	//----- nvinfo : EIATTR_CBANK_PARAM_SIZE
	.align		4
.L_3111:
        /*0018*/ 	.byte	0x03, 0x19
        /*001a*/ 	.short	0x01f0


	//----- nvinfo : EIATTR_KPARAM_INFO
	.align		4
        /*001c*/ 	.byte	0x04, 0x17
        /*001e*/ 	.short	(.L_3113 - .L_3112)
.L_3112:
        /*0020*/ 	.word	0x00000000
        /*0024*/ 	.short	0x0000
        /*0026*/ 	.short	0x0000
        /*0028*/ 	.byte	0x00, 0xf0, 0xc1, 0x07


	//----- nvinfo : EIATTR_MAXREG_COUNT
	.align		4
.L_3113:
        /*002c*/ 	.byte	0x03, 0x1b
        /*002e*/ 	.short	0x00ff


	//----- nvinfo : EIATTR_NUM_BARRIERS
	.align		4
        /*0030*/ 	.byte	0x02, 0x4c
        /*0032*/ 	.byte	0x01
	.zero		1


	//----- nvinfo : EIATTR_MERCURY_ISA_VERSION
	.align		4
        /*0034*/ 	.byte	0x03, 0x5f
        /*0036*/ 	.short	0x0000


	//----- nvinfo : EIATTR_COOP_GROUP_MASK_REGIDS
	.align		4
        /*0038*/ 	.byte	0x04, 0x29
        /*003a*/ 	.short	(.L_3115 - .L_3114)


	//   ....[0]....
.L_3114:
        /*003c*/ 	.word	0xffffffff


	//   ....[1]....
        /*0040*/ 	.word	0xffffffff


	//   ....[2]....
        /*0044*/ 	.word	0xffffffff


	//   ....[3]....
        /*0048*/ 	.word	0xffffffff


	//   ....[4]....
        /*004c*/ 	.word	0xffffffff


	//   ....[5]....
        /*0050*/ 	.word	0xffffffff


	//   ....[6]....
        /*0054*/ 	.word	0xffffffff


	//   ....[7]....
        /*0058*/ 	.word	0xffffffff


	//   ....[8]....
        /*005c*/ 	.word	0xffffffff


	//   ....[9]....
        /*0060*/ 	.word	0xffffffff


	//   ....[10]....
        /*0064*/ 	.word	0xffffffff


	//   ....[11]....
        /*0068*/ 	.word	0xffffffff


	//   ....[12]....
        /*006c*/ 	.word	0xffffffff


	//   ....[13]....
        /*0070*/ 	.word	0xffffffff


	//   ....[14]....
        /*0074*/ 	.word	0xffffffff


	//   ....[15]....
        /*0078*/ 	.word	0xffffffff


	//   ....[16]....
        /*007c*/ 	.word	0xffffffff


	//   ....[17]....
        /*0080*/ 	.word	0xffffffff


	//   ....[18]....
        /*0084*/ 	.word	0xffffffff


	//   ....[19]....
        /*0088*/ 	.word	0xffffffff


	//   ....[20]....
        /*008c*/ 	.word	0xffffffff


	//   ....[21]....
        /*0090*/ 	.word	0xffffffff


	//   ....[22]....
        /*0094*/ 	.word	0xffffffff


	//   ....[23]....
        /*0098*/ 	.word	0xffffffff


	//   ....[24]....
        /*009c*/ 	.word	0xffffffff


	//   ....[25]....
        /*00a0*/ 	.word	0xffffffff


	//   ....[26]....
        /*00a4*/ 	.word	0xffffffff


	//   ....[27]....
        /*00a8*/ 	.word	0xffffffff


	//   ....[28]....
        /*00ac*/ 	.word	0xffffffff


	//   ....[29]....
        /*00b0*/ 	.word	0xffffffff


	//   ....[30]....
        /*00b4*/ 	.word	0xffffffff


	//   ....[31]....
        /*00b8*/ 	.word	0xffffffff


	//   ....[32]....
        /*00bc*/ 	.word	0xffffffff


	//   ....[33]....
        /*00c0*/ 	.word	0xffffffff


	//   ....[34]....
        /*00c4*/ 	.word	0xffffffff


	//   ....[35]....
        /*00c8*/ 	.word	0xffffffff


	//   ....[36]....
        /*00cc*/ 	.word	0xffffffff


	//   ....[37]....
        /*00d0*/ 	.word	0xffffffff


	//   ....[38]....
        /*00d4*/ 	.word	0xffffffff


	//   ....[39]....
        /*00d8*/ 	.word	0xffffffff


	//   ....[40]....
        /*00dc*/ 	.word	0xffffffff


	//   ....[41]....
        /*00e0*/ 	.word	0xffffffff


	//   ....[42]....
        /*00e4*/ 	.word	0xffffffff


	//   ....[43]....
        /*00e8*/ 	.word	0xffffffff


	//   ....[44]....
        /*00ec*/ 	.word	0xffffffff


	//   ....[45]....
        /*00f0*/ 	.word	0xffffffff


	//   ....[46]....
        /*00f4*/ 	.word	0xffffffff


	//   ....[47]....
        /*00f8*/ 	.word	0xffffffff


	//   ....[48]....
        /*00fc*/ 	.word	0xffffffff


	//   ....[49]....
        /*0100*/ 	.word	0xffffffff


	//   ....[50]....
        /*0104*/ 	.word	0xffffffff


	//   ....[51]....
        /*0108*/ 	.word	0xffffffff


	//   ....[52]....
        /*010c*/ 	.word	0xffffffff


	//   ....[53]....
        /*0110*/ 	.word	0xffffffff


	//   ....[54]....
        /*0114*/ 	.word	0xffffffff


	//   ....[55]....
        /*0118*/ 	.word	0xffffffff


	//   ....[56]....
        /*011c*/ 	.word	0xffffffff


	//   ....[57]....
        /*0120*/ 	.word	0xffffffff


	//   ....[58]....
        /*0124*/ 	.word	0xffffffff


	//----- nvinfo : EIATTR_COOP_GROUP_INSTR_OFFSETS
	.align		4
.L_3115:
        /*0128*/ 	.byte	0x04, 0x28
        /*012a*/ 	.short	(.L_3117 - .L_3116)


	//   ....[0]....
.L_3116:
        /*012c*/ 	.word	0x00000e20


	//   ....[1]....
        /*0130*/ 	.word	0x000010a0


	//   ....[2]....
        /*0134*/ 	.word	0x00001550


	//   ....[3]....
        /*0138*/ 	.word	0x00002ae0


	//   ....[4]....
        /*013c*/ 	.word	0x00002f10


	//   ....[5]....
        /*0140*/ 	.word	0x00003450


	//   ....[6]....
        /*0144*/ 	.word	0x00003ab0


	//   ....[7]....
        /*0148*/ 	.word	0x000046d0


	//   ....[8]....
        /*014c*/ 	.word	0x00004d10


	//   ....[9]....
        /*0150*/ 	.word	0x00004d40


	//   ....[10]....
        /*0154*/ 	.word	0x00004ed0


	//   ....[11]....
        /*0158*/ 	.word	0x00004ee0


	//   ....[12]....
        /*015c*/ 	.word	0x00004ef0


	//   ....[13]....
        /*0160*/ 	.word	0x00004f00


	//   ....[14]....
        /*0164*/ 	.word	0x00004f30


	//   ....[15]....
        /*0168*/ 	.word	0x00004f60


	//   ....[16]....
        /*016c*/ 	.word	0x00004f80


	//   ....[17]....
        /*0170*/ 	.word	0x00004fa0


	//   ....[18]....
        /*0174*/ 	.word	0x00004fd0


	//   ....[19]....
        /*0178*/ 	.word	0x00005000


	//   ....[20]....
        /*017c*/ 	.word	0x00005030


	//   ....[21]....
        /*0180*/ 	.word	0x00005060


	//   ....[22]....
        /*0184*/ 	.word	0x000050c0


	//   ....[23]....
        /*0188*/ 	.word	0x000050e0


	//   ....[24]....
        /*018c*/ 	.word	0x00005110


	//   ....[25]....
        /*0190*/ 	.word	0x00005120


	//   ....[26]....
        /*0194*/ 	.word	0x00005150


	//   ....[27]....
        /*0198*/ 	.word	0x00005170


	//   ....[28]....
        /*019c*/ 	.word	0x00005190


	//   ....[29]....
        /*01a0*/ 	.word	0x000051b0


	//   ....[30]....
        /*01a4*/ 	.word	0x000051c0


	//   ....[31]....
        /*01a8*/ 	.word	0x000051d0


	//   ....[32]....
        /*01ac*/ 	.word	0x000051e0


	//   ....[33]....
        /*01b0*/ 	.word	0x00005200


	//   ....[34]....
        /*01b4*/ 	.word	0x00005240


	//   ....[35]....
        /*01b8*/ 	.word	0x00005270


	//   ....[36]....
        /*01bc*/ 	.word	0x00005b40


	//   ....[37]....
        /*01c0*/ 	.word	0x00005b80


	//   ....[38]....
        /*01c4*/ 	.word	0x00005c70


	//   ....[39]....
        /*01c8*/ 	.word	0x00005ca0


	//   ....[40]....
        /*01cc*/ 	.word	0x00005d80


	//   ....[41]....
        /*01d0*/ 	.word	0x00005db0


	//   ....[42]....
        /*01d4*/ 	.word	0x00005e90


	//   ....[43]....
        /*01d8*/ 	.word	0x00005ec0


	//   ....[44]....
        /*01dc*/ 	.word	0x00005f00


	//   ....[45]....
        /*01e0*/ 	.word	0x00005f30


	//   ....[46]....
        /*01e4*/ 	.word	0x000063d0


	//   ....[47]....
        /*01e8*/ 	.word	0x000066f0


	//   ....[48]....
        /*01ec*/ 	.word	0x00006e20


	//   ....[49]....
        /*01f0*/ 	.word	0x000072a0


	//   ....[50]....
        /*01f4*/ 	.word	0x000072f0


	//   ....[51]....
        /*01f8*/ 	.word	0x00007320


	//   ....[52]....
        /*01fc*/ 	.word	0x00007340


	//   ....[53]....
        /*0200*/ 	.word	0x00007360


	//   ....[54]....
        /*0204*/ 	.word	0x00007410


	//   ....[55]....
        /*0208*/ 	.word	0x00007460


	//   ....[56]....
        /*020c*/ 	.word	0x00007480


	//   ....[57]....
        /*0210*/ 	.word	0x000074a0


	//   ....[58]....
        /*0214*/ 	.word	0x000074c0


	//----- nvinfo : EIATTR_EXIT_INSTR_OFFSETS
	.align		4
.L_3117:
        /*0218*/ 	.byte	0x04, 0x1c
        /*021a*/ 	.short	(.L_3119 - .L_3118)


	//   ....[0]....
.L_3118:
        /*021c*/ 	.word	0x00007580


	//   ....[1]....
        /*0220*/ 	.word	0x000077a0


	//----- nvinfo : EIATTR_MAX_THREADS
	.align		4
.L_3119:
        /*0224*/ 	.byte	0x04, 0x05
        /*0226*/ 	.short	(.L_3121 - .L_3120)
.L_3120:
        /*0228*/ 	.word	0x00000020
        /*022c*/ 	.word	0x00000001
        /*0230*/ 	.word	0x00000001


	//----- nvinfo : EIATTR_CRS_STACK_SIZE
	.align		4
.L_3121:
        /*0234*/ 	.byte	0x04, 0x1e
        /*0236*/ 	.short	(.L_3123 - .L_3122)
.L_3122:
        /*0238*/ 	.word	0x00000000
.L_3123:


//--------------------- .nv.info._Z25selective_scan_bwd_kernelI32Selective_Scan_bwd_kernel_traitsILi32ELi8ELb0ELb1ELb1ELb0ELb0EN3c108BFloat16EfEEv12SSMParamsBwd --------------------------
	.section	.nv.info._Z25selective_scan_bwd_kernelI32Selective_Scan_bwd_kernel_traitsILi32ELi8ELb0ELb1ELb1ELb0ELb0EN3c108BFloat16EfEEv12SSMParamsBwd,"",@"SHT_CUDA_INFO"
	.sectionflags	@""
	.align	4


	//----- nvinfo : EIATTR_CUDA_API_VERSION
	.align		4
        /*0000*/ 	.byte	0x04, 0x37
        /*0002*/ 	.short	(.L_3125 - .L_3124)
.L_3124:
        /*0004*/ 	.word	0x00000082


	//----- nvinfo : EIATTR_SW2861232_WAR
	.align		4
.L_3125:
        /*0008*/ 	.byte	0x01, 0x35
	.zero		2


	//----- nvinfo : EIATTR_PARAM_CBANK
	.align		4
        /*000c*/ 	.byte	0x04, 0x0a
        /*000e*/ 	.short	(.L_3127 - .L_3126)
	.align		4
.L_3126:
        /*0010*/ 	.word	index@(.nv.constant0._Z25selective_scan_bwd_kernelI32Selective_Scan_bwd_kernel_traitsILi32ELi8ELb0ELb1ELb1ELb0ELb0EN3c108BFloat16EfEEv12SSMParamsBwd)
        /*0014*/ 	.short	0x0160
        /*0016*/ 	.short	0x01f0


	//----- nvinfo : EIATTR_CBANK_PARAM_SIZE
	.align		4
.L_3127:
        /*0018*/ 	.byte	0x03, 0x19
        /*001a*/ 	.short	0x01f0


	//----- nvinfo : EIATTR_KPARAM_INFO
	.align		4
        /*001c*/ 	.byte	0x04, 0x17
        /*001e*/ 	.short	(.L_3129 - .L_3128)
.L_3128:
        /*0020*/ 	.word	0x00000000
        /*0024*/ 	.short	0x0000
        /*0026*/ 	.short	0x0000
        /*0028*/ 	.byte	0x00, 0xf0, 0xc1, 0x07


	//----- nvinfo : EIATTR_MAXREG_COUNT
	.align		4
.L_3129:
        /*002c*/ 	.byte	0x03, 0x1b
        /*002e*/ 	.short	0x00ff


	//----- nvinfo : EIATTR_NUM_BARRIERS
	.align		4
        /*0030*/ 	.byte	0x02, 0x4c
        /*0032*/ 	.byte	0x01
	.zero		1


	//----- nvinfo : EIATTR_MERCURY_ISA_VERSION
	.align		4
        /*0034*/ 	.byte	0x03, 0x5f
        /*0036*/ 	.short	0x0000


	//----- nvinfo : EIATTR_COOP_GROUP_MASK_REGIDS
	.align		4
        /*0038*/ 	.byte	0x04, 0x29
        /*003a*/ 	.short	(.L_3131 - .L_3130)


	//   ....[0]....
.L_3130:
        /*003c*/ 	.word	0xffffffff


	//   ....[1]....
        /*0040*/ 	.word	0xffffffff


	//   ....[2]....
        /*0044*/ 	.word	0xffffffff


	//   ....[3]....
        /*0048*/ 	.word	0xffffffff


	//   ....[4]....
        /*004c*/ 	.word	0xffffffff


	//   ....[5]....
        /*0050*/ 	.word	0xffffffff


	//   ....[6]....
        /*0054*/ 	.word	0xffffffff


	//   ....[7]....
        /*0058*/ 	.word	0xffffffff


	//   ....[8]....
        /*005c*/ 	.word	0xffffffff


	//   ....[9]....
        /*0060*/ 	.word	0xffffffff


	//   ....[10]....
        /*0064*/ 	.word	0xffffffff


	//   ....[11]....
        /*0068*/ 	.word	0xffffffff


	//   ....[12]....
        /*006c*/ 	.word	0xffffffff


	//   ....[13]....
        /*0070*/ 	.word	0xffffffff


	//   ....[14]....
        /*0074*/ 	.word	0xffffffff


	//   ....[15]....
        /*0078*/ 	.word	0xffffffff


	//   ....[16]....
        /*007c*/ 	.word	0xffffffff


	//   ....[17]....
        /*0080*/ 	.word	0xffffffff


	//   ....[18]....
        /*0084*/ 	.word	0xffffffff


	//   ....[19]....
        /*0088*/ 	.word	0xffffffff


	//   ....[20]....
        /*008c*/ 	.word	0xffffffff


	//   ....[21]....
        /*0090*/ 	.word	0xffffffff


	//   ....[22]....
        /*0094*/ 	.word	0xffffffff


	//   ....[23]....
        /*0098*/ 	.word	0xffffffff


	//   ....[24]....
        /*009c*/ 	.word	0xffffffff


	//   ....[25]....
        /*00a0*/ 	.word	0xffffffff


	//   ....[26]....
        /*00a4*/ 	.word	0xffffffff


	//   ....[27]....
        /*00a8*/ 	.word	0xffffffff


	//   ....[28]....
        /*00ac*/ 	.word	0xffffffff


	//   ....[29]....
        /*00b0*/ 	.word	0xffffffff


	//   ....[30]....
        /*00b4*/ 	.word	0xffffffff


	//   ....[31]....
        /*00b8*/ 	.word	0xffffffff


	//   ....[32]....
        /*00bc*/ 	.word	0xffffffff


	//   ....[33]....
        /*00c0*/ 	.word	0xffffffff


	//   ....[34]....
        /*00c4*/ 	.word	0xffffffff


	//   ....[35]....
        /*00c8*/ 	.word	0xffffffff


	//   ....[36]....
        /*00cc*/ 	.word	0xffffffff


	//   ....[37]....
        /*00d0*/ 	.word	0xffffffff


	//   ....[38]....
        /*00d4*/ 	.word	0xffffffff


	//   ....[39]....
        /*00d8*/ 	.word	0xffffffff


	//   ....[40]....
        /*00dc*/ 	.word	0xffffffff


	//   ....[41]....
        /*00e0*/ 	.word	0xffffffff


	//   ....[42]....
        /*00e4*/ 	.word	0xffffffff


	//   ....[43]....
        /*00e8*/ 	.word	0xffffffff


	//   ....[44]....
        /*00ec*/ 	.word	0xffffffff


	//   ....[45]....
        /*00f0*/ 	.word	0xffffffff


	//   ....[46]....
        /*00f4*/ 	.word	0xffffffff


	//   ....[47]....
        /*00f8*/ 	.word	0xffffffff


	//   ....[48]....
        /*00fc*/ 	.word	0xffffffff


	//   ....[49]....
        /*0100*/ 	.word	0xffffffff


	//----- nvinfo : EIATTR_COOP_GROUP_INSTR_OFFSETS
	.align		4
.L_3131:
        /*0104*/ 	.byte	0x04, 0x28
        /*0106*/ 	.short	(.L_3133 - .L_3132)


	//   ....[0]....
.L_3132:
        /*0108*/ 	.word	0x00000df0


	//   ....[1]....
        /*010c*/ 	.word	0x000010d0


	//   ....[2]....
        /*0110*/ 	.word	0x000013c0


	//   ....[3]....
        /*0114*/ 	.word	0x00001f50


	//   ....[4]....
        /*0118*/ 	.word	0x000024b0


	//   ....[5]....
        /*011c*/ 	.word	0x00002ad0


	//   ....[6]....
        /*0120*/ 	.word	0x00002b10


	//   ....[7]....
        /*0124*/ 	.word	0x00002b30


	//   ....[8]....
        /*0128*/ 	.word	0x00002b40


	//   ....[9]....
        /*012c*/ 	.word	0x00002b60


	//   ....[10]....
        /*0130*/ 	.word	0x00002ba0


	//   ....[11]....
        /*0134*/ 	.word	0x00002bc0


	//   ....[12]....
        /*0138*/ 	.word	0x00002be0


	//   ....[13]....
        /*013c*/ 	.word	0x00002c00


	//   ....[14]....
        /*0140*/ 	.word	0x00002c40


	//   ....[15]....
        /*0144*/ 	.word	0x00002c70


	//   ....[16]....
        /*0148*/ 	.word	0x00002c80


	//   ....[17]....
        /*014c*/ 	.word	0x00002cb0


	//   ....[18]....
        /*0150*/ 	.word	0x00002d00


	//   ....[19]....
        /*0154*/ 	.word	0x00002d30


	//   ....[20]....
        /*0158*/ 	.word	0x00002d40


	//   ....[21]....
        /*015c*/ 	.word	0x00002d80


	//   ....[22]....
        /*0160*/ 	.word	0x00002dc0


	//   ....[23]....
        /*0164*/ 	.word	0x00002de0


	//   ....[24]....
        /*0168*/ 	.word	0x00002df0


	//   ....[25]....
        /*016c*/ 	.word	0x00002e10


	//   ....[26]....
        /*0170*/ 	.word	0x00002e40


	//   ....[27]....
        /*0174*/ 	.word	0x00002e60


	//   ....[28]....
        /*0178*/ 	.word	0x00002e80


	//   ....[29]....
        /*017c*/ 	.word	0x00002e90


	//   ....[30]....
        /*0180*/ 	.word	0x00002ea0


	//   ....[31]....
        /*0184*/ 	.word	0x00002eb0


	//   ....[32]....
        /*0188*/ 	.word	0x00002ef0


	//   ....[33]....
        /*018c*/ 	.word	0x00003bb0


	//   ....[34]....
        /*0190*/ 	.word	0x00003cd0


	//   ....[35]....
        /*0194*/ 	.word	0x00003dd0


	//   ....[36]....
        /*0198*/ 	.word	0x00003ed0


	//   ....[37]....
        /*019c*/ 	.word	0x00003f60


	//   ....[38]....
        /*01a0*/ 	.word	0x00004210


	//   ....[39]....
        /*01a4*/ 	.word	0x000046d0


	//   ....[40]....
        /*01a8*/ 	.word	0x00004b50


	//   ....[41]....
        /*01ac*/ 	.word	0x00004ba0


	//   ....[42]....
        /*01b0*/ 	.word	0x00004bd0


	//   ....[43]....
        /*01b4*/ 	.word	0x00004bf0


	//   ....[44]....
        /*01b8*/ 	.word	0x00004c10


	//   ....[45]....
        /*01bc*/ 	.word	0x00004cc0


	//   ....[46]....
        /*01c0*/ 	.word	0x00004d10


	//   ....[47]....
        /*01c4*/ 	.word	0x00004d30


	//   ....[48]....
        /*01c8*/ 	.word	0x00004d50


	//   ....[49]....
        /*01cc*/ 	.word	0x00004d70


	//----- nvinfo : EIATTR_EXIT_INSTR_OFFSETS
	.align		4
.L_3133:
        /*01d0*/ 	.byte	0x04, 0x1c
        /*01d2*/ 	.short	(.L_3135 - .L_3134)


	//   ....[0]....
.L_3134:
        /*01d4*/ 	.word	0x00004e30


	//   ....[1]....
        /*01d8*/ 	.word	0x00004f70


	//----- nvinfo : EIATTR_MAX_THREADS
	.align		4
.L_3135:
        /*01dc*/ 	.byte	0x04, 0x05
        /*01de*/ 	.short	(.L_3137 - .L_3136)
.L_3136:
        /*01e0*/ 	.word	0x00000020
        /*01e4*/ 	.word	0x00000001
        /*01e8*/ 	.word	0x00000001


	//----- nvinfo : EIATTR_CRS_STACK_SIZE
	.align		4
.L_3137:
        /*01ec*/ 	.byte	0x04, 0x1e
        /*01ee*/ 	.short	(.L_3139 - .L_3138)
.L_3138:
        /*01f0*/ 	.word	0x00000000
.L_3139:


//--------------------- .nv.info._Z25selective_scan_bwd_kernelI32Selective_Scan_bwd_kernel_traitsILi32ELi8ELb0ELb1ELb1ELb0ELb1EN3c108BFloat16EfEEv12SSMParamsBwd --------------------------
	.section	.nv.info._Z25selective_scan_bwd_kernelI32Selective_Scan_bwd_kernel_traitsILi32ELi8ELb0ELb1ELb1ELb0ELb1EN3c108BFloat16EfEEv12SSMParamsBwd,"",@"SHT_CUDA_INFO"
	.sectionflags	@""
	.align	4


	//----- nvinfo : EIATTR_CUDA_API_VERSION
	.align		4
        /*0000*/ 	.byte	0x04, 0x37
        /*0002*/ 	.short	(.L_3141 - .L_3140)
.L_3140:
        /*0004*/ 	.word	0x00000082


	//----- nvinfo : EIATTR_SW2861232_WAR
	.align		4
.L_3141:
        /*0008*/ 	.byte	0x01, 0x35
	.zero		2


	//----- nvinfo : EIATTR_PARAM_CBANK
	.align		4
        /*000c*/ 	.byte	0x04, 0x0a
        /*000e*/ 	.short	(.L_3143 - .L_3142)
	.align		4
.L_3142:
        /*0010*/ 	.word	index@(.nv.constant0._Z25selective_scan_bwd_kernelI32Selective_Scan_bwd_kernel_traitsILi32ELi8ELb0ELb1ELb1ELb0ELb1EN3c108BFloat16EfEEv12SSMParamsBwd)
        /*0014*/ 	.short	0x0160
        /*0016*/ 	.short	0x01f0


	//----- nvinfo : EIATTR_CBANK_PARAM_SIZE
	.align		4
.L_3143:
        /*0018*/ 	.byte	0x03, 0x19
        /*001a*/ 	.short	0x01f0


	//----- nvinfo : EIATTR_KPARAM_INFO
	.align		4
        /*001c*/ 	.byte	0x04, 0x17
        /*001e*/ 	.short	(.L_3145 - .L_3144)
.L_3144:
        /*0020*/ 	.word	0x00000000
        /*0024*/ 	.short	0x0000
        /*0026*/ 	.short	0x0000
        /*0028*/ 	.byte	0x00, 0xf0, 0xc1, 0x07


	//----- nvinfo : EIATTR_MAXREG_COUNT
	.align		4
.L_3145:
        /*002c*/ 	.byte	0x03, 0x1b
        /*002e*/ 	.short	0x00ff


	//----- nvinfo : EIATTR_NUM_BARRIERS
	.align		4
        /*0030*/ 	.byte	0x02, 0x4c
        /*0032*/ 	.byte	0x01
	.zero		1


	//----- nvinfo : EIATTR_MERCURY_ISA_VERSION
	.align		4
        /*0034*/ 	.byte	0x03, 0x5f
        /*0036*/ 	.short	0x0000


	//----- nvinfo : EIATTR_COOP_GROUP_MASK_REGIDS
	.align		4
        /*0038*/ 	.byte	0x04, 0x29
        /*003a*/ 	.short	(.L_3147 - .L_3146)


	//   ....[0]....
.L_3146:
        /*003c*/ 	.word	0xffffffff


	//   ....[1]....
        /*0040*/ 	.word	0xffffffff


	//   ....[2]....
        /*0044*/ 	.word	0xffffffff


	//   ....[3]....
        /*0048*/ 	.word	0xffffffff


	//   ....[4]....
        /*004c*/ 	.word	0xffffffff


	//   ....[5]....
        /*0050*/ 	.word	0xffffffff


	//   ....[6]....
        /*0054*/ 	.word	0xffffffff


	//   ....[7]....
        /*0058*/ 	.word	0xffffffff


	//   ....[8]....
        /*005c*/ 	.word	0xffffffff


	//   ....[9]....
        /*0060*/ 	.word	0xffffffff


	//   ....[10]....
        /*0064*/ 	.word	0xffffffff


	//   ....[11]....
        /*0068*/ 	.word	0xffffffff


	//   ....[12]....
        /*006c*/ 	.word	0xffffffff


	//   ....[13]....
        /*0070*/ 	.word	0xffffffff


	//   ....[14]....
        /*0074*/ 	.word	0xffffffff


	//   ....[15]....
        /*0078*/ 	.word	0xffffffff


	//   ....[16]....
        /*007c*/ 	.word	0xffffffff


	//   ....[17]....
        /*0080*/ 	.word	0xffffffff


	//   ....[18]....
        /*0084*/ 	.word	0xffffffff


	//   ....[19]....
        /*0088*/ 	.word	0xffffffff


	//   ....[20]....
        /*008c*/ 	.word	0xffffffff


	//   ....[21]....
        /*0090*/ 	.word	0xffffffff


	//   ....[22]....
        /*0094*/ 	.word	0xffffffff


	//   ....[23]....
        /*0098*/ 	.word	0xffffffff


	//   ....[24]....
        /*009c*/ 	.word	0xffffffff


	//   ....[25]....
        /*00a0*/ 	.word	0xffffffff


	//   ....[26]....
        /*00a4*/ 	.word	0xffffffff


	//   ....[27]....
        /*00a8*/ 	.word	0xffffffff


	//   ....[28]....
        /*00ac*/ 	.word	0xffffffff


	//   ....[29]....
        /*00b0*/ 	.word	0xffffffff


	//   ....[30]....
        /*00b4*/ 	.word	0xffffffff


	//   ....[31]....
        /*00b8*/ 	.word	0xffffffff


	//   ....[32]....
        /*00bc*/ 	.word	0xffffffff


	//   ....[33]....
        /*00c0*/ 	.word	0xffffffff


	//   ....[34]....
        /*00c4*/ 	.word	0xffffffff


	//   ....[35]....
        /*00c8*/ 	.word	0xffffffff


	//   ....[36]....
        /*00cc*/ 	.word	0xffffffff


	//   ....[37]....
        /*00d0*/ 	.word	0xffffffff


	//   ....[38]....
        /*00d4*/ 	.word	0xffffffff


	//   ....[39]....
        /*00d8*/ 	.word	0xffffffff


	//   ....[40]....
        /*00dc*/ 	.word	0xffffffff


	//   ....[41]....
        /*00e0*/ 	.word	0xffffffff


	//   ....[42]....
        /*00e4*/ 	.word	0xffffffff


	//   ....[43]....
        /*00e8*/ 	.word	0xffffffff


	//   ....[44]....
        /*00ec*/ 	.word	0xffffffff


	//   ....[45]....
        /*00f0*/ 	.word	0xffffffff


	//   ....[46]....
        /*00f4*/ 	.word	0xffffffff


	//   ....[47]....
        /*00f8*/ 	.word	0xffffffff


	//   ....[48]....
        /*00fc*/ 	.word	0xffffffff


	//   ....[49]....
        /*0100*/ 	.word	0xffffffff


	//   ....[50]....
        /*0104*/ 	.word	0xffffffff


	//   ....[51]....
        /*0108*/ 	.word	0xffffffff


	//   ....[52]....
        /*010c*/ 	.word	0xffffffff


	//   ....[53]....
        /*0110*/ 	.word	0xffffffff


	//----- nvinfo : EIATTR_COOP_GROUP_INSTR_OFFSETS
	.align		4
.L_3147:
        /*0114*/ 	.byte	0x04, 0x28
        /*0116*/ 	.short	(.L_3149 - .L_3148)


	//   ....[0]....
.L_3148:
        /*0118*/ 	.word	0x00000db0


	//   ....[1]....
        /*011c*/ 	.word	0x000010b0


	//   ....[2]....
        /*0120*/ 	.word	0x00001600


	//   ....[3]....
        /*0124*/ 	.word	0x00001850


	//   ....[4]....
        /*0128*/ 	.word	0x00001bd0


	//   ....[5]....
        /*012c*/ 	.word	0x000021d0


	//   ....[6]....
        /*0130*/ 	.word	0x00002920


	//   ....[7]....
        /*0134*/ 	.word	0x00003690


	//   ....[8]....
        /*0138*/ 	.word	0x00003c90


	//   ....[9]....
        /*013c*/ 	.word	0x00004270


	//   ....[10]....
        /*0140*/ 	.word	0x00004290


	//   ....[11]....
        /*0144*/ 	.word	0x000042a0


	//   ....[12]....
        /*0148*/ 	.word	0x000042b0


	//   ....[13]....
        /*014c*/ 	.word	0x000042e0


	//   ....[14]....
        /*0150*/ 	.word	0x00004310


	//   ....[15]....
        /*0154*/ 	.word	0x00004330


	//   ....[16]....
        /*0158*/ 	.word	0x00004350


	//   ....[17]....
        /*015c*/ 	.word	0x00004380


	//   ....[18]....
        /*0160*/ 	.word	0x000043b0


	//   ....[19]....
        /*0164*/ 	.word	0x000043d0


	//   ....[20]....
        /*0168*/ 	.word	0x000043f0


	//   ....[21]....
        /*016c*/ 	.word	0x00004420


	//   ....[22]....
        /*0170*/ 	.word	0x00004450


	//   ....[23]....
        /*0174*/ 	.word	0x00004480


	//   ....[24]....
        /*0178*/ 	.word	0x000044b0


	//   ....[25]....
        /*017c*/ 	.word	0x00004500


	//   ....[26]....
        /*0180*/ 	.word	0x00004520


	//   ....[27]....
        /*0184*/ 	.word	0x00004540


	//   ....[28]....
        /*0188*/ 	.word	0x00004560


	//   ....[29]....
        /*018c*/ 	.word	0x00004590


	//   ....[30]....
        /*0190*/ 	.word	0x000045b0


	//   ....[31]....
        /*0194*/ 	.word	0x000045d0


	//   ....[32]....
        /*0198*/ 	.word	0x000045e0


	//   ....[33]....
        /*019c*/ 	.word	0x000045f0


	//   ....[34]....
        /*01a0*/ 	.word	0x00004600


	//   ....[35]....
        /*01a4*/ 	.word	0x00004620


	//   ....[36]....
        /*01a8*/ 	.word	0x00004640


	//   ....[37]....
        /*01ac*/ 	.word	0x000052f0


	//   ....[38]....
        /*01b0*/ 	.word	0x00005410


	//   ....[39]....
        /*01b4*/ 	.word	0x00005510


	//   ....[40]....
        /*01b8*/ 	.word	0x00005610


	//   ....[41]....
        /*01bc*/ 	.word	0x00005660


	//   ....[42]....
        /*01c0*/ 	.word	0x000058f0


	//   ....[43]....
        /*01c4*/ 	.word	0x00005df0


	//   ....[44]....
        /*01c8*/ 	.word	0x00006280


	//   ....[45]....
        /*01cc*/ 	.word	0x000062d0


	//   ....[46]....
        /*01d0*/ 	.word	0x00006300


	//   ....[47]....
        /*01d4*/ 	.word	0x00006320


	//   ....[48]....
        /*01d8*/ 	.word	0x00006340


	//   ....[49]....
        /*01dc*/ 	.word	0x000063f0


	//   ....[50]....
        /*01e0*/ 	.word	0x00006440


	//   ....[51]....
        /*01e4*/ 	.word	0x00006460


	//   ....[52]....
        /*01e8*/ 	.word	0x00006480


	//   ....[53]....
        /*01ec*/ 	.word	0x000064a0


	//----- nvinfo : EIATTR_EXIT_INSTR_OFFSETS
	.align		4
.L_3149:
        /*01f0*/ 	.byte	0x04, 0x1c
        /*01f2*/ 	.short	(.L_3151 - .L_3150)


	//   ....[0]....
.L_3150:
        /*01f4*/ 	.word	0x00006560


	//   ....[1]....
        /*01f8*/ 	.word	0x000066a0


	//----- nvinfo : EIATTR_MAX_THREADS
	.align		4
.L_3151:
        /*01fc*/ 	.byte	0x04, 0x05
        /*01fe*/ 	.short	(.L_3153 - .L_3152)
.L_3152:
        /*0200*/ 	.word	0x00000020
        /*0204*/ 	.word	0x00000001
        /*0208*/ 	.word	0x00000001


	//----- nvinfo : EIATTR_CRS_STACK_SIZE
	.align		4
.L_3153:
        /*020c*/ 	.byte	0x04, 0x1e
        /*020e*/ 	.short	(.L_3155 - .L_3154)
.L_3154:
        /*0210*/ 	.word	0x00000000
.L_3155:


//--------------------- .nv.info._Z25selective_scan_bwd_kernelI32Selective_Scan_bwd_kernel_traitsILi32ELi8ELb0ELb1ELb1ELb1ELb0EN3c108BFloat16EfEEv12SSMParamsBwd --------------------------
	.section	.nv.info._Z25selective_scan_bwd_kernelI32Selective_Scan_bwd_kernel_traitsILi32ELi8ELb0ELb1ELb1ELb1ELb0EN3c108BFloat16EfEEv12SSMParamsBwd,"",@"SHT_CUDA_INFO"
	.sectionflags	@""
	.align	4


	//----- nvinfo : EIATTR_CUDA_API_VERSION
	.align		4
        /*0000*/ 	.byte	0x04, 0x37
        /*0002*/ 	.short	(.L_3157 - .L_3156)
.L_3156:
        /*0004*/ 	.word	0x00000082


	//----- nvinfo : EIATTR_SW2861232_WAR
	.align		4
.L_3157:
        /*0008*/ 	.byte	0x01, 0x35
	.zero		2


	//----- nvinfo : EIATTR_PARAM_CBANK
	.align		4
        /*000c*/ 	.byte	0x04, 0x0a
        /*000e*/ 	.short	(.L_3159 - .L_3158)
	.align		4
.L_3158:
        /*0010*/ 	.word	index@(.nv.constant0._Z25selective_scan_bwd_kernelI32Selective_Scan_bwd_kernel_traitsILi32ELi8ELb0ELb1ELb1ELb1ELb0EN3c108BFloat16EfEEv12SSMParamsBwd)
        /*0014*/ 	.short	0x0160
        /*0016*/ 	.short	0x01f0


	//----- nvinfo : EIATTR_CBANK_PARAM_SIZE
	.align		4
.L_3159:
        /*0018*/ 	.byte	0x03, 0x19
        /*001a*/ 	.short	0x01f0


	//----- nvinfo : EIATTR_KPARAM_INFO
	.align		4
        /*001c*/ 	.byte	0x04, 0x17
        /*001e*/ 	.short	(.L_3161 - .L_3160)
.L_3160:
        /*0020*/ 	.word	0x00000000
        /*0024*/ 	.short	0x0000
        /*0026*/ 	.short	0x0000
        /*0028*/ 	.byte	0x00, 0xf0, 0xc1, 0x07


	//----- nvinfo : EIATTR_MAXREG_COUNT
	.align		4
.L_3161:
        /*002c*/ 	.byte	0x03, 0x1b
        /*002e*/ 	.short	0x00ff


	//----- nvinfo : EIATTR_NUM_BARRIERS
	.align		4
        /*0030*/ 	.byte	0x02, 0x4c
        /*0032*/ 	.byte	0x01
	.zero		1


	//----- nvinfo : EIATTR_MERCURY_ISA_VERSION
	.align		4
        /*0034*/ 	.byte	0x03, 0x5f
        /*0036*/ 	.short	0x0000


	//----- nvinfo : EIATTR_COOP_GROUP_MASK_REGIDS
	.align		4
        /*0038*/ 	.byte	0x04, 0x29
        /*003a*/ 	.short	(.L_3163 - .L_3162)


	//   ....[0]....
.L_3162:
        /*003c*/ 	.word	0xffffffff


	//   ....[1]....
        /*0040*/ 	.word	0xffffffff


	//   ....[2]....
        /*0044*/ 	.word	0xffffffff


	//   ....[3]....
        /*0048*/ 	.word	0xffffffff


	//   ....[4]....
        /*004c*/ 	.word	0xffffffff


	//   ....[5]....
        /*0050*/ 	.word	0xffffffff


	//   ....[6]....
        /*0054*/ 	.word	0xffffffff


	//   ....[7]....
        /*0058*/ 	.word	0xffffffff


	//   ....[8]....
        /*005c*/ 	.word	0xffffffff


	//   ....[9]....
        /*0060*/ 	.word	0xffffffff


	//   ....[10]....
        /*0064*/ 	.word	0xffffffff


	//   ....[11]....
        /*0068*/ 	.word	0xffffffff


	//   ....[12]....
        /*006c*/ 	.word	0xffffffff


	//   ....[13]....
        /*0070*/ 	.word	0xffffffff


	//   ....[14]....
        /*0074*/ 	.word	0xffffffff


	//   ....[15]....
        /*0078*/ 	.word	0xffffffff


	//   ....[16]....
        /*007c*/ 	.word	0xffffffff


	//   ....[17]....
        /*0080*/ 	.word	0xffffffff


	//   ....[18]....
        /*0084*/ 	.word	0xffffffff


	//   ....[19]....
        /*0088*/ 	.word	0xffffffff


	//   ....[20]....
        /*008c*/ 	.word	0xffffffff


	//   ....[21]....
        /*0090*/ 	.word	0xffffffff


	//   ....[22]....
        /*0094*/ 	.word	0xffffffff


	//   ....[23]....
        /*0098*/ 	.word	0xffffffff


	//   ....[24]....
        /*009c*/ 	.word	0xffffffff


	//   ....[25]....
        /*00a0*/ 	.word	0xffffffff


	//   ....[26]....
        /*00a4*/ 	.word	0xffffffff


	//   ....[27]....
        /*00a8*/ 	.word	0xffffffff


	//   ....[28]....
        /*00ac*/ 	.word	0xffffffff


	//   ....[29]....
        /*00b0*/ 	.word	0xffffffff


	//   ....[30]....
        /*00b4*/ 	.word	0xffffffff


	//   ....[31]....
        /*00b8*/ 	.word	0xffffffff


	//   ....[32]....
        /*00bc*/ 	.word	0xffffffff


	//   ....[33]....
        /*00c0*/ 	.word	0xffffffff


	//   ....[34]....
        /*00c4*/ 	.word	0xffffffff


	//   ....[35]....
        /*00c8*/ 	.word	0xffffffff


	//   ....[36]....
        /*00cc*/ 	.word	0xffffffff


	//   ....[37]....
        /*00d0*/ 	.word	0xffffffff


	//   ....[38]....
        /*00d4*/ 	.word	0xffffffff


	//   ....[39]....
        /*00d8*/ 	.word	0xffffffff


	//   ....[40]....
        /*00dc*/ 	.word	0xffffffff


	//   ....[41]....
        /*00e0*/ 	.word	0xffffffff


	//   ....[42]....
        /*00e4*/ 	.word	0xffffffff


	//   ....[43]....
        /*00e8*/ 	.word	0xffffffff


	//   ....[44]....
        /*00ec*/ 	.word	0xffffffff


	//   ....[45]....
        /*00f0*/ 	.word	0xffffffff


	//   ....[46]....
        /*00f4*/ 	.word	0xffffffff


	//   ....[47]....
        /*00f8*/ 	.word	0xffffffff


	//   ....[48]....
        /*00fc*/ 	.word	0xffffffff


	//   ....[49]....
        /*0100*/ 	.word	0xffffffff


	//   ....[50]....
        /*0104*/ 	.word	0xffffffff


	//----- nvinfo : EIATTR_COOP_GROUP_INSTR_OFFSETS
	.align		4
.L_3163:
        /*0108*/ 	.byte	0x04, 0x28
        /*010a*/ 	.short	(.L_3165 - .L_3164)


	//   ....[0]....
.L_3164:
        /*010c*/ 	.word	0x00000e40


	//   ....[1]....
        /*0110*/ 	.word	0x00001060


	//   ....[2]....
        /*0114*/ 	.word	0x00001360


	//   ....[3]....
        /*0118*/ 	.word	0x00003080


	//   ....[4]....
        /*011c*/ 	.word	0x000035c0


	//   ....[5]....
        /*0120*/ 	.word	0x00003c10


	//   ....[6]....
        /*0124*/ 	.word	0x00003c40


	//   ....[7]....
        /*0128*/ 	.word	0x00003c60


	//   ....[8]....
        /*012c*/ 	.word	0x00003c70


	//   ....[9]....
        /*0130*/ 	.word	0x00003ca0


	//   ....[10]....
        /*0134*/ 	.word	0x00003cd0


	//   ....[11]....
        /*0138*/ 	.word	0x00003cf0


	//   ....[12]....
        /*013c*/ 	.word	0x00003d10


	//   ....[13]....
        /*0140*/ 	.word	0x00003d40


	//   ....[14]....
        /*0144*/ 	.word	0x00003d70


	//   ....[15]....
        /*0148*/ 	.word	0x00003da0


	//   ....[16]....
        /*014c*/ 	.word	0x00003db0


	//   ....[17]....
        /*0150*/ 	.word	0x00003df0


	//   ....[18]....
        /*0154*/ 	.word	0x00003e30


	//   ....[19]....
        /*0158*/ 	.word	0x00003e60


	//   ....[20]....
        /*015c*/ 	.word	0x00003e70


	//   ....[21]....
        /*0160*/ 	.word	0x00003eb0


	//   ....[22]....
        /*0164*/ 	.word	0x00003ef0


	//   ....[23]....
        /*0168*/ 	.word	0x00003f10


	//   ....[24]....
        /*016c*/ 	.word	0x00003f20


	//   ....[25]....
        /*0170*/ 	.word	0x00003f40


	//   ....[26]....
        /*0174*/ 	.word	0x00003f70


	//   ....[27]....
        /*0178*/ 	.word	0x00003f90


	//   ....[28]....
        /*017c*/ 	.word	0x00003fb0


	//   ....[29]....
        /*0180*/ 	.word	0x00003fc0


	//   ....[30]....
        /*0184*/ 	.word	0x00003fd0


	//   ....[31]....
        /*0188*/ 	.word	0x00003fe0


	//   ....[32]....
        /*018c*/ 	.word	0x00004030


	//   ....[33]....
        /*0190*/ 	.word	0x00004ce0


	//   ....[34]....
        /*0194*/ 	.word	0x00004e00


	//   ....[35]....
        /*0198*/ 	.word	0x00004f00


	//   ....[36]....
        /*019c*/ 	.word	0x00004fe0


	//   ....[37]....
        /*01a0*/ 	.word	0x00005090


	//   ....[38]....
        /*01a4*/ 	.word	0x00005420


	//   ....[39]....
        /*01a8*/ 	.word	0x000057f0


	//   ....[40]....
        /*01ac*/ 	.word	0x00005ea0


	//   ....[41]....
        /*01b0*/ 	.word	0x00006320


	//   ....[42]....
        /*01b4*/ 	.word	0x00006370


	//   ....[43]....
        /*01b8*/ 	.word	0x000063a0


	//   ....[44]....
        /*01bc*/ 	.word	0x000063c0


	//   ....[45]....
        /*01c0*/ 	.word	0x000063e0


	//   ....[46]....
        /*01c4*/ 	.word	0x00006490


	//   ....[47]....
        /*01c8*/ 	.word	0x000064e0


	//   ....[48]....
        /*01cc*/ 	.word	0x00006500


	//   ....[49]....
        /*01d0*/ 	.word	0x00006520


	//   ....[50]....
        /*01d4*/ 	.word	0x00006540


	//----- nvinfo : EIATTR_EXIT_INSTR_OFFSETS
	.align		4
.L_3165:
        /*01d8*/ 	.byte	0x04, 0x1c
        /*01da*/ 	.short	(.L_3167 - .L_3166)


	//   ....[0]....
.L_3166:
        /*01dc*/ 	.word	0x00006600


	//   ....[1]....
        /*01e0*/ 	.word	0x00006740


	//----- nvinfo : EIATTR_MAX_THREADS
	.align		4
.L_3167:
        /*01e4*/ 	.byte	0x04, 0x05
        /*01e6*/ 	.short	(.L_3169 - .L_3168)
.L_3168:
        /*01e8*/ 	.word	0x00000020
        /*01ec*/ 	.word	0x00000001
        /*01f0*/ 	.word	0x00000001


	//----- nvinfo : EIATTR_CRS_STACK_SIZE
	.align		4
.L_3169:
        /*01f4*/ 	.byte	0x04, 0x1e
        /*01f6*/ 	.short	(.L_3171 - .L_3170)
.L_3170:
        /*01f8*/ 	.word	0x00000000
.L_3171:


//--------------------- .nv.info._Z25selective_scan_bwd_kernelI32Selective_Scan_bwd_kernel_traitsILi32ELi8ELb0ELb1ELb1ELb1ELb1EN3c108BFloat16EfEEv12SSMParamsBwd --------------------------
	.section	.nv.info._Z25selective_scan_bwd_kernelI32Selective_Scan_bwd_kernel_traitsILi32ELi8ELb0ELb1ELb1ELb1ELb1EN3c108BFloat16EfEEv12SSMParamsBwd,"",@"SHT_CUDA_INFO"
	.sectionflags	@""
	.align	4


	//----- nvinfo : EIATTR_CUDA_API_VERSION
	.align		4
        /*0000*/ 	.byte	0x04, 0x37
        /*0002*/ 	.short	(.L_3173 - .L_3172)
.L_3172:
        /*0004*/ 	.word	0x00000082


	//----- nvinfo : EIATTR_SW2861232_WAR
	.align		4
.L_3173:
        /*0008*/ 	.byte	0x01, 0x35
	.zero		2


	//----- nvinfo : EIATTR_PARAM_CBANK
	.align		4
        /*000c*/ 	.byte	0x04, 0x0a
        /*000e*/ 	.short	(.L_3175 - .L_3174)
	.align		4
.L_3174:
        /*0010*/ 	.word	index@(.nv.constant0._Z25selective_scan_bwd_kernelI32Selective_Scan_bwd_kernel_traitsILi32ELi8ELb0ELb1ELb1ELb1ELb1EN3c108BFloat16EfEEv12SSMParamsBwd)
        /*0014*/ 	.short	0x0160
        /*0016*/ 	.short	0x01f0


	//----- nvinfo : EIATTR_CBANK_PARAM_SIZE
	.align		4
.L_3175:
        /*0018*/ 	.byte	0x03, 0x19
        /*001a*/ 	.short	0x01f0


	//----- nvinfo : EIATTR_KPARAM_INFO
	.align		4
        /*001c*/ 	.byte	0x04, 0x17
        /*001e*/ 	.short	(.L_3177 - .L_3176)
.L_3176:
        /*0020*/ 	.word	0x00000000
        /*0024*/ 	.short	0x0000
        /*0026*/ 	.short	0x0000
        /*0028*/ 	.byte	0x00, 0xf0, 0xc1, 0x07


	//----- nvinfo : EIATTR_MAXREG_COUNT
	.align		4
.L_3177:
        /*002c*/ 	.byte	0x03, 0x1b
        /*002e*/ 	.short	0x00ff


	//----- nvinfo : EIATTR_NUM_BARRIERS
	.align		4
        /*0030*/ 	.byte	0x02, 0x4c
        /*0032*/ 	.byte	0x01
	.zero		1


	//----- nvinfo : EIATTR_MERCURY_ISA_VERSION
	.align		4
        /*0034*/ 	.byte	0x03, 0x5f
        /*0036*/ 	.short	0x0000


	//----- nvinfo : EIATTR_COOP_GROUP_MASK_REGIDS
	.align		4
        /*0038*/ 	.byte	0x04, 0x29
        /*003a*/ 	.short	(.L_3179 - .L_3178)


	//   ....[0]....
.L_3178:
        /*003c*/ 	.word	0xffffffff


	//   ....[1]....
        /*0040*/ 	.word	0xffffffff


	//   ....[2]....
        /*0044*/ 	.word	0xffffffff


	//   ....[3]....
        /*0048*/ 	.word	0xffffffff


	//   ....[4]....
        /*004c*/ 	.word	0xffffffff


	//   ....[5]....
        /*0050*/ 	.word	0xffffffff


	//   ....[6]....
        /*0054*/ 	.word	0xffffffff


	//   ....[7]....
        /*0058*/ 	.word	0xffffffff


	//   ....[8]....
        /*005c*/ 	.word	0xffffffff


	//   ....[9]....
        /*0060*/ 	.word	0xffffffff


	//   ....[10]....
        /*0064*/ 	.word	0xffffffff


	//   ....[11]....
        /*0068*/ 	.word	0xffffffff


	//   ....[12]....
        /*006c*/ 	.word	0xffffffff


	//   ....[13]....
        /*0070*/ 	.word	0xffffffff


	//   ....[14]....
        /*0074*/ 	.word	0xffffffff


	//   ....[15]....
        /*0078*/ 	.word	0xffffffff


	//   ....[16]....
        /*007c*/ 	.word	0xffffffff


	//   ....[17]....
        /*0080*/ 	.word	0xffffffff


	//   ....[18]....
        /*0084*/ 	.word	0xffffffff


	//   ....[19]....
        /*0088*/ 	.word	0xffffffff


	//   ....[20]....
        /*008c*/ 	.word	0xffffffff


	//   ....[21]....
        /*0090*/ 	.word	0xffffffff


	//   ....[22]....
        /*0094*/ 	.word	0xffffffff


	//   ....[23]....
        /*0098*/ 	.word	0xffffffff


	//   ....[24]....
        /*009c*/ 	.word	0xffffffff


	//   ....[25]....
        /*00a0*/ 	.word	0xffffffff


	//   ....[26]....
        /*00a4*/ 	.word	0xffffffff


	//   ....[27]....
        /*00a8*/ 	.word	0xffffffff


	//   ....[28]....
        /*00ac*/ 	.word	0xffffffff


	//   ....[29]....
        /*00b0*/ 	.word	0xffffffff


	//   ....[30]....
        /*00b4*/ 	.word	0xffffffff


	//   ....[31]....
        /*00b8*/ 	.word	0xffffffff


	//   ....[32]....
        /*00bc*/ 	.word	0xffffffff


	//   ....[33]....
        /*00c0*/ 	.word	0xffffffff


	//   ....[34]....
        /*00c4*/ 	.word	0xffffffff


	//   ....[35]....
        /*00c8*/ 	.word	0xffffffff


	//   ....[36]....
        /*00cc*/ 	.word	0xffffffff


	//   ....[37]....
        /*00d0*/ 	.word	0xffffffff


	//   ....[38]....
        /*00d4*/ 	.word	0xffffffff


	//   ....[39]....
        /*00d8*/ 	.word	0xffffffff


	//   ....[40]....
        /*00dc*/ 	.word	0xffffffff


	//   ....[41]....
        /*00e0*/ 	.word	0xffffffff


	//   ....[42]....
        /*00e4*/ 	.word	0xffffffff


	//   ....[43]....
        /*00e8*/ 	.word	0xffffffff


	//   ....[44]....
        /*00ec*/ 	.word	0xffffffff


	//   ....[45]....
        /*00f0*/ 	.word	0xffffffff


	//   ....[46]....
        /*00f4*/ 	.word	0xffffffff


	//   ....[47]....
        /*00f8*/ 	.word	0xffffffff


	//   ....[48]....
        /*00fc*/ 	.word	0xffffffff


	//   ....[49]....
        /*0100*/ 	.word	0xffffffff


	//   ....[50]....
        /*0104*/ 	.word	0xffffffff


	//   ....[51]....
        /*0108*/ 	.word	0xffffffff


	//   ....[52]....
        /*010c*/ 	.word	0xffffffff


	//   ....[53]....
        /*0110*/ 	.word	0xffffffff


	//   ....[54]....
        /*0114*/ 	.word	0xffffffff


	//----- nvinfo : EIATTR_COOP_GROUP_INSTR_OFFSETS
	.align		4
.L_3179:
        /*0118*/ 	.byte	0x04, 0x28
        /*011a*/ 	.short	(.L_3181 - .L_3180)


	//   ....[0]....
.L_3180:
        /*011c*/ 	.word	0x00000df0


	//   ....[1]....
        /*0120*/ 	.word	0x000010a0


	//   ....[2]....
        /*0124*/ 	.word	0x00001640


	//   ....[3]....
        /*0128*/ 	.word	0x00002ac0


	//   ....[4]....
        /*012c*/ 	.word	0x00002e80


	//   ....[5]....
        /*0130*/ 	.word	0x00003440


	//   ....[6]....
        /*0134*/ 	.word	0x00003ab0


	//   ....[7]....
        /*0138*/ 	.word	0x00004810


	//   ....[8]....
        /*013c*/ 	.word	0x00004e70


	//   ....[9]....
        /*0140*/ 	.word	0x00005400


	//   ....[10]....
        /*0144*/ 	.word	0x00005420


	//   ....[11]....
        /*0148*/ 	.word	0x00005430


	//   ....[12]....
        /*014c*/ 	.word	0x00005440


	//   ....[13]....
        /*0150*/ 	.word	0x00005470


	//   ....[14]....
        /*0154*/ 	.word	0x000054a0


	//   ....[15]....
        /*0158*/ 	.word	0x000054c0


	//   ....[16]....
        /*015c*/ 	.word	0x000054e0


	//   ....[17]....
        /*0160*/ 	.word	0x00005510


	//   ....[18]....
        /*0164*/ 	.word	0x00005540


	//   ....[19]....
        /*0168*/ 	.word	0x00005560


	//   ....[20]....
        /*016c*/ 	.word	0x00005580


	//   ....[21]....
        /*0170*/ 	.word	0x000055b0


	//   ....[22]....
        /*0174*/ 	.word	0x000055e0


	//   ....[23]....
        /*0178*/ 	.word	0x00005610


	//   ....[24]....
        /*017c*/ 	.word	0x00005640


	//   ....[25]....
        /*0180*/ 	.word	0x00005690


	//   ....[26]....
        /*0184*/ 	.word	0x000056b0


	//   ....[27]....
        /*0188*/ 	.word	0x000056d0


	//   ....[28]....
        /*018c*/ 	.word	0x000056f0


	//   ....[29]....
        /*0190*/ 	.word	0x00005710


	//   ....[30]....
        /*0194*/ 	.word	0x00005740


	//   ....[31]....
        /*0198*/ 	.word	0x00005760


	//   ....[32]....
        /*019c*/ 	.word	0x00005770


	//   ....[33]....
        /*01a0*/ 	.word	0x00005780


	//   ....[34]....
        /*01a4*/ 	.word	0x00005790


	//   ....[35]....
        /*01a8*/ 	.word	0x000057a0


	//   ....[36]....
        /*01ac*/ 	.word	0x000057c0


	//   ....[37]....
        /*01b0*/ 	.word	0x00006490


	//   ....[38]....
        /*01b4*/ 	.word	0x000065b0


	//   ....[39]....
        /*01b8*/ 	.word	0x000066b0


	//   ....[40]....
        /*01bc*/ 	.word	0x00006720


	//   ....[41]....
        /*01c0*/ 	.word	0x000067e0


	//   ....[42]....
        /*01c4*/ 	.word	0x00006bd0


	//   ....[43]....
        /*01c8*/ 	.word	0x00006f90


	//   ....[44]....
        /*01cc*/ 	.word	0x00007630


	//   ....[45]....
        /*01d0*/ 	.word	0x00007ac0


	//   ....[46]....
        /*01d4*/ 	.word	0x00007b10


	//   ....[47]....
        /*01d8*/ 	.word	0x00007b40


	//   ....[48]....
        /*01dc*/ 	.word	0x00007b60


	//   ....[49]....
        /*01e0*/ 	.word	0x00007b80


	//   ....[50]....
        /*01e4*/ 	.word	0x00007c30


	//   ....[51]....
        /*01e8*/ 	.word	0x00007c80


	//   ....[52]....
        /*01ec*/ 	.word	0x00007ca0


	//   ....[53]....
        /*01f0*/ 	.word	0x00007cc0


	//   ....[54]....
        /*01f4*/ 	.word	0x00007ce0


	//----- nvinfo : EIATTR_EXIT_INSTR_OFFSETS
	.align		4
.L_3181:
        /*01f8*/ 	.byte	0x04, 0x1c
        /*01fa*/ 	.short	(.L_3183 - .L_3182)


	//   ....[0]....
.L_3182:
        /*01fc*/ 	.word	0x00007da0


	//   ....[1]....
        /*0200*/ 	.word	0x00007ee0


	//----- nvinfo : EIATTR_MAX_THREADS
	.align		4
.L_3183:
        /*0204*/ 	.byte	0x04, 0x05
        /*0206*/ 	.short	(.L_3185 - .L_3184)
.L_3184:
        /*0208*/ 	.word	0x00000020
        /*020c*/ 	.word	0x00000001
        /*0210*/ 	.word	0x00000001


	//----- nvinfo : EIATTR_CRS_STACK_SIZE
	.align		4
.L_3185:
        /*0214*/ 	.byte	0x04, 0x1e
        /*0216*/ 	.short	(.L_3187 - .L_3186)
.L_3186:
        /*0218*/ 	.word	0x00000000
.L_3187:


//--------------------- .nv.info._Z25selective_scan_bwd_kernelI32Selective_Scan_bwd_kernel_traitsILi32ELi8ELb1ELb0ELb0ELb0ELb0EN3c108BFloat16EfEEv12SSMParamsBwd --------------------------
	.section	.nv.info._Z25selective_scan_bwd_kernelI32Selective_Scan_bwd_kernel_traitsILi32ELi8ELb1ELb0ELb0ELb0ELb0EN3c108BFloat16EfEEv12SSMParamsBwd,"",@"SHT_CUDA_INFO"
	.sectionflags	@""
	.align	4


	//----- nvinfo : EIATTR_CUDA_API_VERSION
	.align		4
        /*0000*/ 	.byte	0x04, 0x37
        /*0002*/ 	.short	(.L_3189 - .L_3188)
.L_3188:
        /*0004*/ 	.word	0x00000082


	//----- nvinfo : EIATTR_SW2861232_WAR
	.align		4
.L_3189:
        /*0008*/ 	.byte	0x01, 0x35
	.zero		2


	//----- nvinfo : EIATTR_PARAM_CBANK
	.align		4
        /*000c*/ 	.byte	0x04, 0x0a
        /*000e*/ 	.short	(.L_3191 - .L_3190)
	.align		4
.L_3190:
        /*0010*/ 	.word	index@(.nv.constant0._Z25selective_scan_bwd_kernelI32Selective_Scan_bwd_kernel_traitsILi32ELi8ELb1ELb0ELb0ELb0ELb0EN3c108BFloat16EfEEv12SSMParamsBwd)
        /*0014*/ 	.short	0x0160
        /*0016*/ 	.short	0x01f0


	//----- nvinfo : EIATTR_CBANK_PARAM_SIZE
	.align		4
.L_3191:
        /*0018*/ 	.byte	0x03, 0x19
        /*001a*/ 	.short	0x01f0


	//----- nvinfo : EIATTR_KPARAM_INFO
	.align		4
        /*001c*/ 	.byte	0x04, 0x17
        /*001e*/ 	.short	(.L_3193 - .L_3192)
.L_3192:
        /*0020*/ 	.word	0x00000000
        /*0024*/ 	.short	0x0000
        /*0026*/ 	.short	0x0000
        /*0028*/ 	.byte	0x00, 0xf0, 0xc1, 0x07


	//----- nvinfo : EIATTR_MAXREG_COUNT
	.align		4
.L_3193:
        /*002c*/ 	.byte	0x03, 0x1b
        /*002e*/ 	.short	0x00ff


	//----- nvinfo : EIATTR_NUM_BARRIERS
	.align		4
        /*0030*/ 	.byte	0x02, 0x4c
        /*0032*/ 	.byte	0x01
	.zero		1


	//----- nvinfo : EIATTR_MERCURY_ISA_VERSION
	.align		4
        /*0034*/ 	.byte	0x03, 0x5f
        /*0036*/ 	.short	0x0000


	//----- nvinfo : EIATTR_COOP_GROUP_MASK_REGIDS
	.align		4
        /*0038*/ 	.byte	0x04, 0x29
        /*003a*/ 	.short	(.L_3195 - .L_3194)


	//   ....[0]....
.L_3194:
        /*003c*/ 	.word	0xffffffff


	//   ....[1]....
        /*0040*/ 	.word	0xffffffff


	//   ....[2]....
        /*0044*/ 	.word	0xffffffff


	//   ....[3]....
        /*0048*/ 	.word	0xffffffff


	//   ....[4]....
        /*004c*/ 	.word	0xffffffff


	//   ....[5]....
        /*0050*/ 	.word	0xffffffff


	//   ....[6]....
        /*0054*/ 	.word	0xffffffff


	//   ....[7]....
        /*0058*/ 	.word	0xffffffff


	//   ....[8]....
        /*005c*/ 	.word	0xffffffff


	//   ....[9]....
        /*0060*/ 	.word	0xffffffff


	//   ....[10]....
        /*0064*/ 	.word	0xffffffff


	//   ....[11]....
        /*0068*/ 	.word	0xffffffff


	//   ....[12]....
        /*006c*/ 	.word	0xffffffff


	//   ....[13]....
        /*0070*/ 	.word	0xffffffff


	//   ....[14]....
        /*0074*/ 	.word	0xffffffff


	//   ....[15]....
        /*0078*/ 	.word	0xffffffff


	//   ....[16]....
        /*007c*/ 	.word	0xffffffff


	//   ....[17]....
        /*0080*/ 	.word	0xffffffff


	//   ....[18]....
        /*0084*/ 	.word	0xffffffff


	//   ....[19]....
        /*0088*/ 	.word	0xffffffff


	//   ....[20]....
        /*008c*/ 	.word	0xffffffff


	//   ....[21]....
        /*0090*/ 	.word	0xffffffff


	//   ....[22]....
        /*0094*/ 	.word	0xffffffff


	//   ....[23]....
        /*0098*/ 	.word	0xffffffff


	//   ....[24]....
        /*009c*/ 	.word	0xffffffff


	//   ....[25]....
        /*00a0*/ 	.word	0xffffffff


	//   ....[26]....
        /*00a4*/ 	.word	0xffffffff


	//   ....[27]....
        /*00a8*/ 	.word	0xffffffff


	//   ....[28]....
        /*00ac*/ 	.word	0xffffffff


	//   ....[29]....
        /*00b0*/ 	.word	0xffffffff


	//   ....[30]....
        /*00b4*/ 	.word	0xffffffff


	//   ....[31]....
        /*00b8*/ 	.word	0xffffffff


	//   ....[32]....
        /*00bc*/ 	.word	0xffffffff


	//   ....[33]....
        /*00c0*/ 	.word	0xffffffff


	//   ....[34]....
        /*00c4*/ 	.word	0xffffffff


	//   ....[35]....
        /*00c8*/ 	.word	0xffffffff


	//   ....[36]....
        /*00cc*/ 	.word	0xffffffff


	//   ....[37]....
        /*00d0*/ 	.word	0xffffffff


	//   ....[38]....
        /*00d4*/ 	.word	0xffffffff


	//   ....[39]....
        /*00d8*/ 	.word	0xffffffff


	//   ....[40]....
        /*00dc*/ 	.word	0xffffffff


	//   ....[41]....
        /*00e0*/ 	.word	0xffffffff


	//   ....[42]....
        /*00e4*/ 	.word	0xffffffff


	//   ....[43]....
        /*00e8*/ 	.word	0xffffffff


	//   ....[44]....
        /*00ec*/ 	.word	0xffffffff


	//   ....[45]....
        /*00f0*/ 	.word	0xffffffff


	//   ....[46]....
        /*00f4*/ 	.word	0xffffffff


	//   ....[47]....
        /*00f8*/ 	.word	0xffffffff


	//   ....[48]....
        /*00fc*/ 	.word	0xffffffff


	//   ....[49]....
        /*0100*/ 	.word	0xffffffff


	//   ....[50]....
        /*0104*/ 	.word	0xffffffff


	//   ....[51]....
        /*0108*/ 	.word	0xffffffff


	//   ....[52]....
        /*010c*/ 	.word	0xffffffff


	//----- nvinfo : EIATTR_COOP_GROUP_INSTR_OFFSETS
	.align		4
.L_3195:
        /*0110*/ 	.byte	0x04, 0x28
        /*0112*/ 	.short	(.L_3197 - .L_3196)


	//   ....[0]....
.L_3196:
        /*0114*/ 	.word	0x00000610


	//   ....[1]....
        /*0118*/ 	.word	0x00000680


	//   ....[2]....
        /*011c*/ 	.word	0x000007a0


	//   ....[3]....
        /*0120*/ 	.word	0x000012f0


	//   ....[4]....
        /*0124*/ 	.word	0x00001320


	//   ....[5]....
        /*0128*/ 	.word	0x00001360


	//   ....[6]....
        /*012c*/ 	.word	0x00001370


	//   ....[7]....
        /*0130*/ 	.word	0x000013a0


	//   ....[8]....
        /*0134*/ 	.word	0x000013c0


	//   ....[9]....
        /*0138*/ 	.word	0x000013f0


	//   ....[10]....
        /*013c*/ 	.word	0x00001410


	//   ....[11]....
        /*0140*/ 	.word	0x00001440


	//   ....[12]....
        /*0144*/ 	.word	0x00001460


	//   ....[13]....
        /*0148*/ 	.word	0x000014a0


	//   ....[14]....
        /*014c*/ 	.word	0x000014b0


	//   ....[15]....
        /*0150*/ 	.word	0x000014f0


	//   ....[16]....
        /*0154*/ 	.word	0x00001510


	//   ....[17]....
        /*0158*/ 	.word	0x00001560


	//   ....[18]....
        /*015c*/ 	.word	0x00001580


	//   ....[19]....
        /*0160*/ 	.word	0x000015e0


	//   ....[20]....
        /*0164*/ 	.word	0x000015f0


	//   ....[21]....
        /*0168*/ 	.word	0x00001620


	//   ....[22]....
        /*016c*/ 	.word	0x00001640


	//   ....[23]....
        /*0170*/ 	.word	0x00001670


	//   ....[24]....
        /*0174*/ 	.word	0x00001680


	//   ....[25]....
        /*0178*/ 	.word	0x000016a0


	//   ....[26]....
        /*017c*/ 	.word	0x000016d0


	//   ....[27]....
        /*0180*/ 	.word	0x000016e0


	//   ....[28]....
        /*0184*/ 	.word	0x000016f0


	//   ....[29]....
        /*0188*/ 	.word	0x00001700


	//   ....[30]....
        /*018c*/ 	.word	0x00001710


	//   ....[31]....
        /*0190*/ 	.word	0x00001a70


	//   ....[32]....
        /*0194*/ 	.word	0x00001aa0


	//   ....[33]....
        /*0198*/ 	.word	0x00001b90


	//   ....[34]....
        /*019c*/ 	.word	0x00001bc0


	//   ....[35]....
        /*01a0*/ 	.word	0x00001ca0


	//   ....[36]....
        /*01a4*/ 	.word	0x00001cd0


	//   ....[37]....
        /*01a8*/ 	.word	0x00001db0


	//   ....[38]....
        /*01ac*/ 	.word	0x00001de0


	//   ....[39]....
        /*01b0*/ 	.word	0x00001e50


	//   ....[40]....
        /*01b4*/ 	.word	0x00001e60


	//   ....[41]....
        /*01b8*/ 	.word	0x00002200


	//   ....[42]....
        /*01bc*/ 	.word	0x00002400


	//   ....[43]....
        /*01c0*/ 	.word	0x000024f0


	//   ....[44]....
        /*01c4*/ 	.word	0x00002540


	//   ....[45]....
        /*01c8*/ 	.word	0x00002570


	//   ....[46]....
        /*01cc*/ 	.word	0x00002590


	//   ....[47]....
        /*01d0*/ 	.word	0x000025b0


	//   ....[48]....
        /*01d4*/ 	.word	0x00002660


	//   ....[49]....
        /*01d8*/ 	.word	0x000026b0


	//   ....[50]....
        /*01dc*/ 	.word	0x000026d0


	//   ....[51]....
        /*01e0*/ 	.word	0x000026f0


	//   ....[52]....
        /*01e4*/ 	.word	0x00002710


	//----- nvinfo : EIATTR_EXIT_INSTR_OFFSETS
	.align		4
.L_3197:
        /*01e8*/ 	.byte	0x04, 0x1c
        /*01ea*/ 	.short	(.L_3199 - .L_3198)


	//   ....[0]....
.L_3198:
        /*01ec*/ 	.word	0x000027d0


	//   ....[1]....
        /*01f0*/ 	.word	0x00002c30


	//----- nvinfo : EIATTR_MAX_THREADS
	.align		4
.L_3199:
        /*01f4*/ 	.byte	0x04, 0x05
        /*01f6*/ 	.short	(.L_3201 - .L_3200)
.L_3200:
        /*01f8*/ 	.word	0x00000020
        /*01fc*/ 	.word	0x00000001
        /*0200*/ 	.word	0x00000001


	//----- nvinfo : EIATTR_CRS_STACK_SIZE
	.align		4
.L_3201:
        /*0204*/ 	.byte	0x04, 0x1e
        /*0206*/ 	.short	(.L_3203 - .L_3202)
.L_3202:
        /*0208*/ 	.word	0x00000000
.L_3203:


//--------------------- .nv.info._Z25selective_scan_bwd_kernelI32Selective_Scan_bwd_kernel_traitsILi32ELi8ELb1ELb0ELb0ELb0ELb1EN3c108BFloat16EfEEv12SSMParamsBwd --------------------------
	.section	.nv.info._Z25selective_scan_bwd_kernelI32Selective_Scan_bwd_kernel_traitsILi32ELi8ELb1ELb0ELb0ELb0ELb1EN3c108BFloat16EfEEv12SSMParamsBwd,"",@"SHT_CUDA_INFO"
	.sectionflags	@""
	.align	4


	//----- nvinfo : EIATTR_CUDA_API_VERSION
	.align		4
        /*0000*/ 	.byte	0x04, 0x37
        /*0002*/ 	.short	(.L_3205 - .L_3204)
.L_3204:
        /*0004*/ 	.word	0x00000082


	//----- nvinfo : EIATTR_SW2861232_WAR
	.align		4
.L_3205:
        /*0008*/ 	.byte	0x01, 0x35
	.zero		2


	//----- nvinfo : EIATTR_PARAM_CBANK
	.align		4
        /*000c*/ 	.byte	0x04, 0x0a
        /*000e*/ 	.short	(.L_3207 - .L_3206)
	.align		4
.L_3206:
        /*0010*/ 	.word	index@(.nv.constant0._Z25selective_scan_bwd_kernelI32Selective_Scan_bwd_kernel_traitsILi32ELi8ELb1ELb0ELb0ELb0ELb1EN3c108BFloat16EfEEv12SSMParamsBwd)
        /*0014*/ 	.short	0x0160
        /*0016*/ 	.short	0x01f0


	//----- nvinfo : EIATTR_CBANK_PARAM_SIZE
	.align		4
.L_3207:
        /*0018*/ 	.byte	0x03, 0x19
        /*001a*/ 	.short	0x01f0


	//----- nvinfo : EIATTR_KPARAM_INFO
	.align		4
        /*001c*/ 	.byte	0x04, 0x17
        /*001e*/ 	.short	(.L_3209 - .L_3208)
.L_3208:
        /*0020*/ 	.word	0x00000000
        /*0024*/ 	.short	0x0000
        /*0026*/ 	.short	0x0000
        /*0028*/ 	.byte	0x00, 0xf0, 0xc1, 0x07


	//----- nvinfo : EIATTR_MAXREG_COUNT
	.align		4
.L_3209:
        /*002c*/ 	.byte	0x03, 0x1b
        /*002e*/ 	.short	0x00ff


	//----- nvinfo : EIATTR_NUM_BARRIERS
	.align		4
        /*0030*/ 	.byte	0x02, 0x4c
        /*0032*/ 	.byte	0x01
	.zero		1


	//----- nvinfo : EIATTR_MERCURY_ISA_VERSION
	.align		4
        /*0034*/ 	.byte	0x03, 0x5f
        /*0036*/ 	.short	0x0000


	//----- nvinfo : EIATTR_COOP_GROUP_MASK_REGIDS
	.align		4
        /*0038*/ 	.byte	0x04, 0x29
        /*003a*/ 	.short	(.L_3211 - .L_3210)


	//   ....[0]....
.L_3210:
        /*003c*/ 	.word	0xffffffff


	//   ....[1]....
        /*0040*/ 	.word	0xffffffff


	//   ....[2]....
        /*0044*/ 	.word	0xffffffff


	//   ....[3]....
        /*0048*/ 	.word	0xffffffff


	//   ....[4]....
        /*004c*/ 	.word	0xffffffff


	//   ....[5]....
        /*0050*/ 	.word	0xffffffff


	//   ....[6]....
        /*0054*/ 	.word	0xffffffff


	//   ....[7]....
        /*0058*/ 	.word	0xffffffff


	//   ....[8]....
        /*005c*/ 	.word	0xffffffff


	//   ....[9]....
        /*0060*/ 	.word	0xffffffff


	//   ....[10]....
        /*0064*/ 	.word	0xffffffff


	//   ....[11]....
        /*0068*/ 	.word	0xffffffff


	//   ....[12]....
        /*006c*/ 	.word	0xffffffff


	//   ....[13]....
        /*0070*/ 	.word	0xffffffff


	//   ....[14]....
        /*0074*/ 	.word	0xffffffff


	//   ....[15]....
        /*0078*/ 	.word	0xffffffff


	//   ....[16]....
        /*007c*/ 	.word	0xffffffff


	//   ....[17]....
        /*0080*/ 	.word	0xffffffff


	//   ....[18]....
        /*0084*/ 	.word	0xffffffff


	//   ....[19]....
        /*0088*/ 	.word	0xffffffff


	//   ....[20]....
        /*008c*/ 	.word	0xffffffff


	//   ....[21]....
        /*0090*/ 	.word	0xffffffff


	//   ....[22]....
        /*0094*/ 	.word	0xffffffff


	//   ....[23]....
        /*0098*/ 	.word	0xffffffff


	//   ....[24]....
        /*009c*/ 	.word	0xffffffff


	//   ....[25]....
        /*00a0*/ 	.word	0xffffffff


	//   ....[26]....
        /*00a4*/ 	.word	0xffffffff


	//   ....[27]....
        /*00a8*/ 	.word	0xffffffff


	//   ....[28]....
        /*00ac*/ 	.word	0xffffffff


	//   ....[29]....
        /*00b0*/ 	.word	0xffffffff


	//   ....[30]....
        /*00b4*/ 	.word	0xffffffff


	//   ....[31]....
        /*00b8*/ 	.word	0xffffffff


	//   ....[32]....
        /*00bc*/ 	.word	0xffffffff


	//   ....[33]....
        /*00c0*/ 	.word	0xffffffff


	//   ....[34]....
        /*00c4*/ 	.word	0xffffffff


	//   ....[35]....
        /*00c8*/ 	.word	0xffffffff


	//   ....[36]....
        /*00cc*/ 	.word	0xffffffff


	//   ....[37]....
        /*00d0*/ 	.word	0xffffffff


	//   ....[38]....
        /*00d4*/ 	.word	0xffffffff


	//   ....[39]....
        /*00d8*/ 	.word	0xffffffff


	//   ....[40]....
        /*00dc*/ 	.word	0xffffffff


	//   ....[41]....
        /*00e0*/ 	.word	0xffffffff


	//   ....[42]....
        /*00e4*/ 	.word	0xffffffff


	//   ....[43]....
        /*00e8*/ 	.word	0xffffffff


	//   ....[44]....
        /*00ec*/ 	.word	0xffffffff


	//   ....[45]....
        /*00f0*/ 	.word	0xffffffff


	//   ....[46]....
        /*00f4*/ 	.word	0xffffffff


	//   ....[47]....
        /*00f8*/ 	.word	0xffffffff


	//   ....[48]....
        /*00fc*/ 	.word	0xffffffff


	//   ....[49]....
        /*0100*/ 	.word	0xffffffff


	//   ....[50]....
        /*0104*/ 	.word	0xffffffff


	//   ....[51]....
        /*0108*/ 	.word	0xffffffff


	//   ....[52]....
        /*010c*/ 	.word	0xffffffff


	//   ....[53]....
        /*0110*/ 	.word	0xffffffff


	//   ....[54]....
        /*0114*/ 	.word	0xffffffff


	//   ....[55]....
        /*0118*/ 	.word	0xffffffff


	//   ....[56]....
        /*011c*/ 	.word	0xffffffff


	//----- nvinfo : EIATTR_COOP_GROUP_INSTR_OFFSETS
	.align		4
.L_3211:
        /*0120*/ 	.byte	0x04, 0x28
        /*0122*/ 	.short	(.L_3213 - .L_3212)


	//   ....[0]....
.L_3212:
        /*0124*/ 	.word	0x000005f0


	//   ....[1]....
        /*0128*/ 	.word	0x00000660


	//   ....[2]....
        /*012c*/ 	.word	0x00000790


	//   ....[3]....
        /*0130*/ 	.word	0x000008a0


	//   ....[4]....
        /*0134*/ 	.word	0x00000c70


	//   ....[5]....
        /*0138*/ 	.word	0x000011d0


	//   ....[6]....
        /*013c*/ 	.word	0x00001440


	//   ....[7]....
        /*0140*/ 	.word	0x00001eb0


	//   ....[8]....
        /*0144*/ 	.word	0x00001ee0


	//   ....[9]....
        /*0148*/ 	.word	0x00001f20


	//   ....[10]....
        /*014c*/ 	.word	0x00001f30


	//   ....[11]....
        /*0150*/ 	.word	0x00001f60


	//   ....[12]....
        /*0154*/ 	.word	0x00001f80


	//   ....[13]....
        /*0158*/ 	.word	0x00001fb0


	//   ....[14]....
        /*015c*/ 	.word	0x00001fd0


	//   ....[15]....
        /*0160*/ 	.word	0x00002000


	//   ....[16]....
        /*0164*/ 	.word	0x00002020


	//   ....[17]....
        /*0168*/ 	.word	0x00002050


	//   ....[18]....
        /*016c*/ 	.word	0x00002070


	//   ....[19]....
        /*0170*/ 	.word	0x000020b0


	//   ....[20]....
        /*0174*/ 	.word	0x000020d0


	//   ....[21]....
        /*0178*/ 	.word	0x00002110


	//   ....[22]....
        /*017c*/ 	.word	0x00002140


	//   ....[23]....
        /*0180*/ 	.word	0x00002190


	//   ....[24]....
        /*0184*/ 	.word	0x000021b0


	//   ....[25]....
        /*0188*/ 	.word	0x000021e0


	//   ....[26]....
        /*018c*/ 	.word	0x00002200


	//   ....[27]....
        /*0190*/ 	.word	0x00002230


	//   ....[28]....
        /*0194*/ 	.word	0x00002240


	//   ....[29]....
        /*0198*/ 	.word	0x00002260


	//   ....[30]....
        /*019c*/ 	.word	0x00002290


	//   ....[31]....
        /*01a0*/ 	.word	0x000022a0


	//   ....[32]....
        /*01a4*/ 	.word	0x000022b0


	//   ....[33]....
        /*01a8*/ 	.word	0x000022c0


	//   ....[34]....
        /*01ac*/ 	.word	0x000022d0


	//   ....[35]....
        /*01b0*/ 	.word	0x00002630


	//   ....[36]....
        /*01b4*/ 	.word	0x00002660


	//   ....[37]....
        /*01b8*/ 	.word	0x00002750


	//   ....[38]....
        /*01bc*/ 	.word	0x00002780


	//   ....[39]....
        /*01c0*/ 	.word	0x00002860


	//   ....[40]....
        /*01c4*/ 	.word	0x00002890


	//   ....[41]....
        /*01c8*/ 	.word	0x00002970


	//   ....[42]....
        /*01cc*/ 	.word	0x000029a0


	//   ....[43]....
        /*01d0*/ 	.word	0x00002a00


	//   ....[44]....
        /*01d4*/ 	.word	0x00002a20


	//   ....[45]....
        /*01d8*/ 	.word	0x00002dd0


	//   ....[46]....
        /*01dc*/ 	.word	0x00002fa0


	//   ....[47]....
        /*01e0*/ 	.word	0x000030a0


	//   ....[48]....
        /*01e4*/ 	.word	0x000030f0


	//   ....[49]....
        /*01e8*/ 	.word	0x00003120


	//   ....[50]....
        /*01ec*/ 	.word	0x00003140


	//   ....[51]....
        /*01f0*/ 	.word	0x00003160


	//   ....[52]....
        /*01f4*/ 	.word	0x00003210


	//   ....[53]....
        /*01f8*/ 	.word	0x00003260


	//   ....[54]....
        /*01fc*/ 	.word	0x00003280


	//   ....[55]....
        /*0200*/ 	.word	0x000032a0


	//   ....[56]....
        /*0204*/ 	.word	0x000032c0


	//----- nvinfo : EIATTR_EXIT_INSTR_OFFSETS
	.align		4
.L_3213:
        /*0208*/ 	.byte	0x04, 0x1c
        /*020a*/ 	.short	(.L_3215 - .L_3214)


	//   ....[0]....
.L_3214:
        /*020c*/ 	.word	0x00003380


	//   ....[1]....
        /*0210*/ 	.word	0x00003830


	//----- nvinfo : EIATTR_MAX_THREADS
	.align		4
.L_3215:
        /*0214*/ 	.byte	0x04, 0x05
        /*0216*/ 	.short	(.L_3217 - .L_3216)
.L_3216:
        /*0218*/ 	.word	0x00000020
        /*021c*/ 	.word	0x00000001
        /*0220*/ 	.word	0x00000001


	//----- nvinfo : EIATTR_CRS_STACK_SIZE
	.align		4
.L_3217:
        /*0224*/ 	.byte	0x04, 0x1e
        /*0226*/ 	.short	(.L_3219 - .L_3218)
.L_3218:
        /*0228*/ 	.word	0x00000000
.L_3219:


//--------------------- .nv.info._Z25selective_scan_bwd_kernelI32Selective_Scan_bwd_kernel_traitsILi32ELi8ELb1ELb0ELb0ELb1ELb0EN3c108BFloat16EfEEv12SSMParamsBwd --------------------------
	.section	.nv.info._Z25selective_scan_bwd_kernelI32Selective_Scan_bwd_kernel_traitsILi32ELi8ELb1ELb0ELb0ELb1ELb0EN3c108BFloat16EfEEv12SSMParamsBwd,"",@"SHT_CUDA_INFO"
	.sectionflags	@""
	.align	4


	//----- nvinfo : EIATTR_CUDA_API_VERSION
	.align		4
        /*0000*/ 	.byte	0x04, 0x37
        /*0002*/ 	.short	(.L_3221 - .L_3220)
.L_3220:
        /*0004*/ 	.word	0x00000082


	//----- nvinfo : EIATTR_SW2861232_WAR
	.align		4
.L_3221:
        /*0008*/ 	.byte	0x01, 0x35
	.zero		2


	//----- nvinfo : EIATTR_PARAM_CBANK
	.align		4
        /*000c*/ 	.byte	0x04, 0x0a
        /*000e*/ 	.short	(.L_3223 - .L_3222)
	.align		4
.L_3222:
        /*0010*/ 	.word	index@(.nv.constant0._Z25selective_scan_bwd_kernelI32Selective_Scan_bwd_kernel_traitsILi32ELi8ELb1ELb0ELb0ELb1ELb0EN3c108BFloat16EfEEv12SSMParamsBwd)
        /*0014*/ 	.short	0x0160
        /*0016*/ 	.short	0x01f0


	//----- nvinfo : EIATTR_CBANK_PARAM_SIZE
	.align		4
.L_3223:
        /*0018*/ 	.byte	0x03, 0x19
        /*001a*/ 	.short	0x01f0


	//----- nvinfo : EIATTR_KPARAM_INFO
	.align		4
        /*001c*/ 	.byte	0x04, 0x17
        /*001e*/ 	.short	(.L_3225 - .L_3224)
.L_3224:
        /*0020*/ 	.word	0x00000000
        /*0024*/ 	.short	0x0000
        /*0026*/ 	.short	0x0000
        /*0028*/ 	.byte	0x00, 0xf0, 0xc1, 0x07


	//----- nvinfo : EIATTR_MAXREG_COUNT
	.align		4
.L_3225:
        /*002c*/ 	.byte	0x03, 0x1b
        /*002e*/ 	.short	0x00ff


	//----- nvinfo : EIATTR_NUM_BARRIERS
	.align		4
        /*0030*/ 	.byte	0x02, 0x4c
        /*0032*/ 	.byte	0x01
	.zero		1


	//----- nvinfo : EIATTR_MERCURY_ISA_VERSION
	.align		4
        /*0034*/ 	.byte	0x03, 0x5f
        /*0036*/ 	.short	0x0000


	//----- nvinfo : EIATTR_COOP_GROUP_MASK_REGIDS
	.align		4
        /*0038*/ 	.byte	0x04, 0x29
        /*003a*/ 	.short	(.L_3227 - .L_3226)


	//   ....[0]....
.L_3226:
        /*003c*/ 	.word	0xffffffff


	//   ....[1]....
        /*0040*/ 	.word	0xffffffff


	//   ....[2]....
        /*0044*/ 	.word	0xffffffff


	//   ....[3]....
        /*0048*/ 	.word	0xffffffff


	//   ....[4]....
        /*004c*/ 	.word	0xffffffff


	//   ....[5]....
        /*0050*/ 	.word	0xffffffff


	//   ....[6]....
        /*0054*/ 	.word	0xffffffff


	//   ....[7]....
        /*0058*/ 	.word	0xffffffff


	//   ....[8]....
        /*005c*/ 	.word	0xffffffff


	//   ....[9]....
        /*0060*/ 	.word	0xffffffff


	//   ....[10]....
        /*0064*/ 	.word	0xffffffff


	//   ....[11]....
        /*0068*/ 	.word	0xffffffff


	//   ....[12]....
        /*006c*/ 	.word	0xffffffff


	//   ....[13]....
        /*0070*/ 	.word	0xffffffff


	//   ....[14]....
        /*0074*/ 	.word	0xffffffff


	//   ....[15]....
        /*0078*/ 	.word	0xffffffff


	//   ....[16]....
        /*007c*/ 	.word	0xffffffff


	//   ....[17]....
        /*0080*/ 	.word	0xffffffff


	//   ....[18]....
        /*0084*/ 	.word	0xffffffff


	//   ....[19]....
        /*0088*/ 	.word	0xffffffff


	//   ....[20]....
        /*008c*/ 	.word	0xffffffff


	//   ....[21]....
        /*0090*/ 	.word	0xffffffff


	//   ....[22]....
        /*0094*/ 	.word	0xffffffff


	//   ....[23]....
        /*0098*/ 	.word	0xffffffff


	//   ....[24]....
        /*009c*/ 	.word	0xffffffff


	//   ....[25]....
        /*00a0*/ 	.word	0xffffffff


	//   ....[26]....
        /*00a4*/ 	.word	0xffffffff


	//   ....[27]....
        /*00a8*/ 	.word	0xffffffff


	//   ....[28]....
        /*00ac*/ 	.word	0xffffffff


	//   ....[29]....
        /*00b0*/ 	.word	0xffffffff


	//   ....[30]....
        /*00b4*/ 	.word	0xffffffff


	//   ....[31]....
        /*00b8*/ 	.word	0xffffffff


	//   ....[32]....
        /*00bc*/ 	.word	0xffffffff


	//   ....[33]....
        /*00c0*/ 	.word	0xffffffff


	//   ....[34]....
        /*00c4*/ 	.word	0xffffffff


	//   ....[35]....
        /*00c8*/ 	.word	0xffffffff


	//   ....[36]....
        /*00cc*/ 	.word	0xffffffff


	//   ....[37]....
        /*00d0*/ 	.word	0xffffffff


	//   ....[38]....
        /*00d4*/ 	.word	0xffffffff


	//   ....[39]....
        /*00d8*/ 	.word	0xffffffff


	//   ....[40]....
        /*00dc*/ 	.word	0xffffffff


	//   ....[41]....
        /*00e0*/ 	.word	0xffffffff


	//   ....[42]....
        /*00e4*/ 	.word	0xffffffff


	//   ....[43]....
        /*00e8*/ 	.word	0xffffffff


	//   ....[44]....
        /*00ec*/ 	.word	0xffffffff


	//   ....[45]....
        /*00f0*/ 	.word	0xffffffff


	//   ....[46]....
        /*00f4*/ 	.word	0xffffffff


	//   ....[47]....
        /*00f8*/ 	.word	0xffffffff


	//   ....[48]....
        /*00fc*/ 	.word	0xffffffff


	//   ....[49]....
        /*0100*/ 	.word	0xffffffff


	//   ....[50]....
        /*0104*/ 	.word	0xffffffff


	//   ....[51]....
        /*0108*/ 	.word	0xffffffff


	//   ....[52]....
        /*010c*/ 	.word	0xffffffff


	//   ....[53]....
        /*0110*/ 	.word	0xffffffff


	//----- nvinfo : EIATTR_COOP_GROUP_INSTR_OFFSETS
	.align		4
.L_3227:
        /*0114*/ 	.byte	0x04, 0x28
        /*0116*/ 	.short	(.L_3229 - .L_3228)


	//   ....[0]....
.L_3228:
        /*0118*/ 	.word	0x00000590


	//   ....[1]....
        /*011c*/ 	.word	0x00000600


	//   ....[2]....
        /*0120*/ 	.word	0x000007b0


	//   ....[3]....
        /*0124*/ 	.word	0x000023b0


	//   ....[4]....
        /*0128*/ 	.word	0x000023e0


	//   ....[5]....
        /*012c*/ 	.word	0x00002430


	//   ....[6]....
        /*0130*/ 	.word	0x00002440


	//   ....[7]....
        /*0134*/ 	.word	0x00002470


	//   ....[8]....
        /*0138*/ 	.word	0x00002490


	//   ....[9]....
        /*013c*/ 	.word	0x000024c0


	//   ....[10]....
        /*0140*/ 	.word	0x000024e0


	//   ....[11]....
        /*0144*/ 	.word	0x00002510


	//   ....[12]....
        /*0148*/ 	.word	0x00002530


	//   ....[13]....
        /*014c*/ 	.word	0x00002560


	//   ....[14]....
        /*0150*/ 	.word	0x00002580


	//   ....[15]....
        /*0154*/ 	.word	0x000025c0


	//   ....[16]....
        /*0158*/ 	.word	0x000025e0


	//   ....[17]....
        /*015c*/ 	.word	0x00002630


	//   ....[18]....
        /*0160*/ 	.word	0x00002650


	//   ....[19]....
        /*0164*/ 	.word	0x000026b0


	//   ....[20]....
        /*0168*/ 	.word	0x000026c0


	//   ....[21]....
        /*016c*/ 	.word	0x000026f0


	//   ....[22]....
        /*0170*/ 	.word	0x00002710


	//   ....[23]....
        /*0174*/ 	.word	0x00002740


	//   ....[24]....
        /*0178*/ 	.word	0x00002750


	//   ....[25]....
        /*017c*/ 	.word	0x00002770


	//   ....[26]....
        /*0180*/ 	.word	0x000027a0


	//   ....[27]....
        /*0184*/ 	.word	0x000027b0


	//   ....[28]....
        /*0188*/ 	.word	0x000027c0


	//   ....[29]....
        /*018c*/ 	.word	0x000027d0


	//   ....[30]....
        /*0190*/ 	.word	0x000027e0


	//   ....[31]....
        /*0194*/ 	.word	0x00002b40


	//   ....[32]....
        /*0198*/ 	.word	0x00002b70


	//   ....[33]....
        /*019c*/ 	.word	0x00002c60


	//   ....[34]....
        /*01a0*/ 	.word	0x00002c90


	//   ....[35]....
        /*01a4*/ 	.word	0x00002d70


	//   ....[36]....
        /*01a8*/ 	.word	0x00002da0


	//   ....[37]....
        /*01ac*/ 	.word	0x00002e40


	//   ....[38]....
        /*01b0*/ 	.word	0x00002e60


	//   ....[39]....
        /*01b4*/ 	.word	0x00002eb0


	//   ....[40]....
        /*01b8*/ 	.word	0x00002ed0


	//   ....[41]....
        /*01bc*/ 	.word	0x000031f0


	//   ....[42]....
        /*01c0*/ 	.word	0x000035d0


	//   ....[43]....
        /*01c4*/ 	.word	0x00003920


	//   ....[44]....
        /*01c8*/ 	.word	0x00003a60


	//   ....[45]....
        /*01cc*/ 	.word	0x00003ab0


	//   ....[46]....
        /*01d0*/ 	.word	0x00003ae0


	//   ....[47]....
        /*01d4*/ 	.word	0x00003b00


	//   ....[48]....
        /*01d8*/ 	.word	0x00003b20


	//   ....[49]....
        /*01dc*/ 	.word	0x00003bd0


	//   ....[50]....
        /*01e0*/ 	.word	0x00003c20


	//   ....[51]....
        /*01e4*/ 	.word	0x00003c40


	//   ....[52]....
        /*01e8*/ 	.word	0x00003c60


	//   ....[53]....
        /*01ec*/ 	.word	0x00003c80


	//----- nvinfo : EIATTR_EXIT_INSTR_OFFSETS
	.align		4
.L_3229:
        /*01f0*/ 	.byte	0x04, 0x1c
        /*01f2*/ 	.short	(.L_3231 - .L_3230)


	//   ....[0]....
.L_3230:
        /*01f4*/ 	.word	0x00003d40


	//   ....[1]....
        /*01f8*/ 	.word	0x000041f0


	//----- nvinfo : EIATTR_MAX_THREADS
	.align		4
.L_3231:
        /*01fc*/ 	.byte	0x04, 0x05
        /*01fe*/ 	.short	(.L_3233 - .L_3232)
.L_3232:
        /*0200*/ 	.word	0x00000020
        /*0204*/ 	.word	0x00000001
        /*0208*/ 	.word	0x00000001


	//----- nvinfo : EIATTR_CRS_STACK_SIZE
	.align		4
.L_3233:
        /*020c*/ 	.byte	0x04, 0x1e
        /*020e*/ 	.short	(.L_3235 - .L_3234)
.L_3234:
        /*0210*/ 	.word	0x00000000
.L_3235:


//--------------------- .nv.info._Z25selective_scan_bwd_kernelI32Selective_Scan_bwd_kernel_traitsILi32ELi8ELb1ELb0ELb0ELb1ELb1EN3c108BFloat16EfEEv12SSMParamsBwd --------------------------
	.section	.nv.info._Z25selective_scan_bwd_kernelI32Selective_Scan_bwd_kernel_traitsILi32ELi8ELb1ELb0ELb0ELb1ELb1EN3c108BFloat16EfEEv12SSMParamsBwd,"",@"SHT_CUDA_INFO"
	.sectionflags	@""
	.align	4


	//----- nvinfo : EIATTR_CUDA_API_VERSION
	.align		4
        /*0000*/ 	.byte	0x04, 0x37
        /*0002*/ 	.short	(.L_3237 - .L_3236)
.L_3236:
        /*0004*/ 	.word	0x00000082


	//----- nvinfo : EIATTR_SW2861232_WAR
	.align		4
.L_3237:
        /*0008*/ 	.byte	0x01, 0x35
	.zero		2


	//----- nvinfo : EIATTR_PARAM_CBANK
	.align		4
        /*000c*/ 	.byte	0x04, 0x0a
        /*000e*/ 	.short	(.L_3239 - .L_3238)
	.align		4
.L_3238:
        /*0010*/ 	.word	index@(.nv.constant0._Z25selective_scan_bwd_kernelI32Selective_Scan_bwd_kernel_traitsILi32ELi8ELb1ELb0ELb0ELb1ELb1EN3c108BFloat16EfEEv12SSMParamsBwd)
        /*0014*/ 	.short	0x0160
        /*0016*/ 	.short	0x01f0


	//----- nvinfo : EIATTR_CBANK_PARAM_SIZE
	.align		4
.L_3239:
        /*0018*/ 	.byte	0x03, 0x19
        /*001a*/ 	.short	0x01f0


	//----- nvinfo : EIATTR_KPARAM_INFO
	.align		4
        /*001c*/ 	.byte	0x04, 0x17
        /*001e*/ 	.short	(.L_3241 - .L_3240)
.L_3240:
        /*0020*/ 	.word	0x00000000
        /*0024*/ 	.short	0x0000
        /*0026*/ 	.short	0x0000
        /*0028*/ 	.byte	0x00, 0xf0, 0xc1, 0x07


	//----- nvinfo : EIATTR_MAXREG_COUNT
	.align		4
.L_3241:
        /*002c*/ 	.byte	0x03, 0x1b
        /*002e*/ 	.short	0x00ff


	//----- nvinfo : EIATTR_NUM_BARRIERS
	.align		4
        /*0030*/ 	.byte	0x02, 0x4c
        /*0032*/ 	.byte	0x01
	.zero		1


	//----- nvinfo : EIATTR_MERCURY_ISA_VERSION
	.align		4
        /*0034*/ 	.byte	0x03, 0x5f
        /*0036*/ 	.short	0x0000


	//----- nvinfo : EIATTR_COOP_GROUP_MASK_REGIDS
	.align		4
        /*0038*/ 	.byte	0x04, 0x29
        /*003a*/ 	.short	(.L_3243 - .L_3242)


	//   ....[0]....
.L_3242:
        /*003c*/ 	.word	0xffffffff


	//   ....[1]....
        /*0040*/ 	.word	0xffffffff


	//   ....[2]....
        /*0044*/ 	.word	0xffffffff


	//   ....[3]....
        /*0048*/ 	.word	0xffffffff


	//   ....[4]....
        /*004c*/ 	.word	0xffffffff


	//   ....[5]....
        /*0050*/ 	.word	0xffffffff


	//   ....[6]....
        /*0054*/ 	.word	0xffffffff


	//   ....[7]....
        /*0058*/ 	.word	0xffffffff


	//   ....[8]....
        /*005c*/ 	.word	0xffffffff


	//   ....[9]....
        /*0060*/ 	.word	0xffffffff


	//   ....[10]....
        /*0064*/ 	.word	0xffffffff


	//   ....[11]....
        /*0068*/ 	.word	0xffffffff


	//   ....[12]....
        /*006c*/ 	.word	0xffffffff


	//   ....[13]....
        /*0070*/ 	.word	0xffffffff


	//   ....[14]....
        /*0074*/ 	.word	0xffffffff


	//   ....[15]....
        /*0078*/ 	.word	0xffffffff


	//   ....[16]....
        /*007c*/ 	.word	0xffffffff


	//   ....[17]....
        /*0080*/ 	.word	0xffffffff


	//   ....[18]....
        /*0084*/ 	.word	0xffffffff


	//   ....[19]....
        /*0088*/ 	.word	0xffffffff


	//   ....[20]....
        /*008c*/ 	.word	0xffffffff


	//   ....[21]....
        /*0090*/ 	.word	0xffffffff


	//   ....[22]....
        /*0094*/ 	.word	0xffffffff


	//   ....[23]....
        /*0098*/ 	.word	0xffffffff


	//   ....[24]....
        /*009c*/ 	.word	0xffffffff


	//   ....[25]....
        /*00a0*/ 	.word	0xffffffff


	//   ....[26]....
        /*00a4*/ 	.word	0xffffffff


	//   ....[27]....
        /*00a8*/ 	.word	0xffffffff


	//   ....[28]....
        /*00ac*/ 	.word	0xffffffff


	//   ....[29]....
        /*00b0*/ 	.word	0xffffffff


	//   ....[30]....
        /*00b4*/ 	.word	0xffffffff


	//   ....[31]....
        /*00b8*/ 	.word	0xffffffff


	//   ....[32]....
        /*00bc*/ 	.word	0xffffffff


	//   ....[33]....
        /*00c0*/ 	.word	0xffffffff


	//   ....[34]....
        /*00c4*/ 	.word	0xffffffff


	//   ....[35]....
        /*00c8*/ 	.word	0xffffffff


	//   ....[36]....
        /*00cc*/ 	.word	0xffffffff


	//   ....[37]....
        /*00d0*/ 	.word	0xffffffff


	//   ....[38]....
        /*00d4*/ 	.word	0xffffffff


	//   ....[39]....
        /*00d8*/ 	.word	0xffffffff


	//   ....[40]....
        /*00dc*/ 	.word	0xffffffff


	//   ....[41]....
        /*00e0*/ 	.word	0xffffffff


	//   ....[42]....
        /*00e4*/ 	.word	0xffffffff


	//   ....[43]....
        /*00e8*/ 	.word	0xffffffff


	//   ....[44]....
        /*00ec*/ 	.word	0xffffffff


	//   ....[45]....
        /*00f0*/ 	.word	0xffffffff


	//   ....[46]....
        /*00f4*/ 	.word	0xffffffff


	//   ....[47]....
        /*00f8*/ 	.word	0xffffffff


	//   ....[48]....
        /*00fc*/ 	.word	0xffffffff


	//   ....[49]....
        /*0100*/ 	.word	0xffffffff


	//   ....[50]....
        /*0104*/ 	.word	0xffffffff


	//   ....[51]....
        /*0108*/ 	.word	0xffffffff


	//   ....[52]....
        /*010c*/ 	.word	0xffffffff


	//   ....[53]....
        /*0110*/ 	.word	0xffffffff


	//   ....[54]....
        /*0114*/ 	.word	0xffffffff


	//   ....[55]....
        /*0118*/ 	.word	0xffffffff


	//   ....[56]....
        /*011c*/ 	.word	0xffffffff


	//   ....[57]....
        /*0120*/ 	.word	0xffffffff


	//----- nvinfo : EIATTR_COOP_GROUP_INSTR_OFFSETS
	.align		4
.L_3243:
        /*0124*/ 	.byte	0x04, 0x28
        /*0126*/ 	.short	(.L_3245 - .L_3244)


	//   ....[0]....
.L_3244:
        /*0128*/ 	.word	0x000005e0


	//   ....[1]....
        /*012c*/ 	.word	0x00000650


	//   ....[2]....
        /*0130*/ 	.word	0x00000870


	//   ....[3]....
        /*0134*/ 	.word	0x00001b10


	//   ....[4]....
        /*0138*/ 	.word	0x00001ec0


	//   ....[5]....
        /*013c*/ 	.word	0x00002320


	//   ....[6]....
        /*0140*/ 	.word	0x00002610


	//   ....[7]....
        /*0144*/ 	.word	0x00003010


	//   ....[8]....
        /*0148*/ 	.word	0x00003040


	//   ....[9]....
        /*014c*/ 	.word	0x00003090


	//   ....[10]....
        /*0150*/ 	.word	0x000030a0


	//   ....[11]....
        /*0154*/ 	.word	0x000030d0


	//   ....[12]....
        /*0158*/ 	.word	0x000030f0


	//   ....[13]....
        /*015c*/ 	.word	0x00003120


	//   ....[14]....
        /*0160*/ 	.word	0x00003140


	//   ....[15]....
        /*0164*/ 	.word	0x00003170


	//   ....[16]....
        /*0168*/ 	.word	0x00003190


	//   ....[17]....
        /*016c*/ 	.word	0x000031c0


	//   ....[18]....
        /*0170*/ 	.word	0x000031e0


	//   ....[19]....
        /*0174*/ 	.word	0x00003220


	//   ....[20]....
        /*0178*/ 	.word	0x00003240


	//   ....[21]....
        /*017c*/ 	.word	0x00003290


	//   ....[22]....
        /*0180*/ 	.word	0x000032b0


	//   ....[23]....
        /*0184*/ 	.word	0x00003310


	//   ....[24]....
        /*0188*/ 	.word	0x00003320


	//   ....[25]....
        /*018c*/ 	.word	0x00003350


	//   ....[26]....
        /*0190*/ 	.word	0x00003370


	//   ....[27]....
        /*0194*/ 	.word	0x000033a0


	//   ....[28]....
        /*0198*/ 	.word	0x000033b0


	//   ....[29]....
        /*019c*/ 	.word	0x000033d0


	//   ....[30]....
        /*01a0*/ 	.word	0x00003400


	//   ....[31]....
        /*01a4*/ 	.word	0x00003410


	//   ....[32]....
        /*01a8*/ 	.word	0x00003420


	//   ....[33]....
        /*01ac*/ 	.word	0x00003430


	//   ....[34]....
        /*01b0*/ 	.word	0x00003440


	//   ....[35]....
        /*01b4*/ 	.word	0x000037a0


	//   ....[36]....
        /*01b8*/ 	.word	0x000037d0


	//   ....[37]....
        /*01bc*/ 	.word	0x000038c0


	//   ....[38]....
        /*01c0*/ 	.word	0x000038f0


	//   ....[39]....
        /*01c4*/ 	.word	0x000039d0


	//   ....[40]....
        /*01c8*/ 	.word	0x00003a00


	//   ....[41]....
        /*01cc*/ 	.word	0x00003ae0


	//   ....[42]....
        /*01d0*/ 	.word	0x00003b00


	//   ....[43]....
        /*01d4*/ 	.word	0x00003b40


	//   ....[44]....
        /*01d8*/ 	.word	0x00003b70


	//   ....[45]....
        /*01dc*/ 	.word	0x00003e40


	//   ....[46]....
        /*01e0*/ 	.word	0x00004240


	//   ....[47]....
        /*01e4*/ 	.word	0x00004560


	//   ....[48]....
        /*01e8*/ 	.word	0x000046a0


	//   ....[49]....
        /*01ec*/ 	.word	0x000046f0


	//   ....[50]....
        /*01f0*/ 	.word	0x00004720


	//   ....[51]....
        /*01f4*/ 	.word	0x00004740


	//   ....[52]....
        /*01f8*/ 	.word	0x00004760


	//   ....[53]....
        /*01fc*/ 	.word	0x00004810


	//   ....[54]....
        /*0200*/ 	.word	0x00004860


	//   ....[55]....
        /*0204*/ 	.word	0x00004880


	//   ....[56]....
        /*0208*/ 	.word	0x000048a0


	//   ....[57]....
        /*020c*/ 	.word	0x000048c0


	//----- nvinfo : EIATTR_EXIT_INSTR_OFFSETS
	.align		4
.L_3245:
        /*0210*/ 	.byte	0x04, 0x1c
        /*0212*/ 	.short	(.L_3247 - .L_3246)


	//   ....[0]....
.L_3246:
        /*0214*/ 	.word	0x00004980


	//   ....[1]....
        /*0218*/ 	.word	0x00004e30


	//----- nvinfo : EIATTR_MAX_THREADS
	.align		4
.L_3247:
        /*021c*/ 	.byte	0x04, 0x05
        /*021e*/ 	.short	(.L_3249 - .L_3248)
.L_3248:
        /*0220*/ 	.word	0x00000020
        /*0224*/ 	.word	0x00000001
        /*0228*/ 	.word	0x00000001


	//----- nvinfo : EIATTR_CRS_STACK_SIZE
	.align		4
.L_3249:
        /*022c*/ 	.byte	0x04, 0x1e
        /*022e*/ 	.short	(.L_3251 - .L_3250)
.L_3250:
        /*0230*/ 	.word	0x00000000
.L_3251:


//--------------------- .nv.info._Z25selective_scan_bwd_kernelI32Selective_Scan_bwd_kernel_traitsILi32ELi8ELb1ELb0ELb1ELb0ELb0EN3c108BFloat16EfEEv12SSMParamsBwd --------------------------
	.section	.nv.info._Z25selective_scan_bwd_kernelI32Selective_Scan_bwd_kernel_traitsILi32ELi8ELb1ELb0ELb1ELb0ELb0EN3c108BFloat16EfEEv12SSMParamsBwd,"",@"SHT_CUDA_INFO"
	.sectionflags	@""
	.align	4


	//----- nvinfo : EIATTR_CUDA_API_VERSION
	.align		4
        /*0000*/ 	.byte	0x04, 0x37
        /*0002*/ 	.short	(.L_3253 - .L_3252)
.L_3252:
        /*0004*/ 	.word	0x00000082


	//----- nvinfo : EIATTR_SW2861232_WAR
	.align		4
.L_3253:
        /*0008*/ 	.byte	0x01, 0x35
	.zero		2


	//----- nvinfo : EIATTR_PARAM_CBANK
	.align		4
        /*000c*/ 	.byte	0x04, 0x0a
        /*000e*/ 	.short	(.L_3255 - .L_3254)
	.align		4
.L_3254:
        /*0010*/ 	.word	index@(.nv.constant0._Z25selective_scan_bwd_kernelI32Selective_Scan_bwd_kernel_traitsILi32ELi8ELb1ELb0ELb1ELb0ELb0EN3c108BFloat16EfEEv12SSMParamsBwd)
        /*0014*/ 	.short	0x0160
        /*0016*/ 	.short	0x01f0


	//----- nvinfo : EIATTR_CBANK_PARAM_SIZE
	.align		4
.L_3255:
        /*0018*/ 	.byte	0x03, 0x19
        /*001a*/ 	.short	0x01f0


	//----- nvinfo : EIATTR_KPARAM_INFO
	.align		4
        /*001c*/ 	.byte	0x04, 0x17
        /*001e*/ 	.short	(.L_3257 - .L_3256)
.L_3256:
        /*0020*/ 	.word	0x00000000
        /*0024*/ 	.short	0x0000
        /*0026*/ 	.short	0x0000
        /*0028*/ 	.byte	0x00, 0xf0, 0xc1, 0x07


	//----- nvinfo : EIATTR_MAXREG_COUNT
	.align		4
.L_3257:
        /*002c*/ 	.byte	0x03, 0x1b
        /*002e*/ 	.short	0x00ff


	//----- nvinfo : EIATTR_NUM_BARRIERS
	.align		4
        /*0030*/ 	.byte	0x02, 0x4c
        /*0032*/ 	.byte	0x01
	.zero		1


	//----- nvinfo : EIATTR_MERCURY_ISA_VERSION
	.align		4
        /*0034*/ 	.byte	0x03, 0x5f
        /*0036*/ 	.short	0x0000


	//----- nvinfo : EIATTR_COOP_GROUP_MASK_REGIDS
	.align		4
        /*0038*/ 	.byte	0x04, 0x29
        /*003a*/ 	.short	(.L_3259 - .L_3258)


	//   ....[0]....
.L_3258:
        /*003c*/ 	.word	0xffffffff


	//   ....[1]....
        /*0040*/ 	.word	0xffffffff


	//   ....[2]....
        /*0044*/ 	.word	0xffffffff


	//   ....[3]....
        /*0048*/ 	.word	0xffffffff


	//   ....[4]....
        /*004c*/ 	.word	0xffffffff


	//   ....[5]....
        /*0050*/ 	.word	0xffffffff


	//   ....[6]....
        /*0054*/ 	.word	0xffffffff


	//   ....[7]....
        /*0058*/ 	.word	0xffffffff


	//   ....[8]....
        /*005c*/ 	.word	0xffffffff


	//   ....[9]....
        /*0060*/ 	.word	0xffffffff


	//   ....[10]....
        /*0064*/ 	.word	0xffffffff


	//   ....[11]....
        /*0068*/ 	.word	0xffffffff


	//   ....[12]....
        /*006c*/ 	.word	0xffffffff


	//   ....[13]....
        /*0070*/ 	.word	0xffffffff


	//   ....[14]....
        /*0074*/ 	.word	0xffffffff


	//   ....[15]....
        /*0078*/ 	.word	0xffffffff


	//   ....[16]....
        /*007c*/ 	.word	0xffffffff


	//   ....[17]....
        /*0080*/ 	.word	0xffffffff


	//   ....[18]....
        /*0084*/ 	.word	0xffffffff


	//   ....[19]....
        /*0088*/ 	.word	0xffffffff


	//   ....[20]....
        /*008c*/ 	.word	0xffffffff


	//   ....[21]....
        /*0090*/ 	.word	0xffffffff


	//   ....[22]....
        /*0094*/ 	.word	0xffffffff


	//   ....[23]....
        /*0098*/ 	.word	0xffffffff


	//   ....[24]....
        /*009c*/ 	.word	0xffffffff


	//   ....[25]....
        /*00a0*/ 	.word	0xffffffff


	//   ....[26]....
        /*00a4*/ 	.word	0xffffffff


	//   ....[27]....
        /*00a8*/ 	.word	0xffffffff


	//   ....[28]....
        /*00ac*/ 	.word	0xffffffff


	//   ....[29]....
        /*00b0*/ 	.word	0xffffffff


	//   ....[30]....
        /*00b4*/ 	.word	0xffffffff


	//   ....[31]....
        /*00b8*/ 	.word	0xffffffff


	//   ....[32]....
        /*00bc*/ 	.word	0xffffffff


	//   ....[33]....
        /*00c0*/ 	.word	0xffffffff


	//   ....[34]....
        /*00c4*/ 	.word	0xffffffff


	//   ....[35]....
        /*00c8*/ 	.word	0xffffffff


	//   ....[36]....
        /*00cc*/ 	.word	0xffffffff


	//   ....[37]....
        /*00d0*/ 	.word	0xffffffff


	//   ....[38]....
        /*00d4*/ 	.word	0xffffffff


	//   ....[39]....
        /*00d8*/ 	.word	0xffffffff


	//   ....[40]....
        /*00dc*/ 	.word	0xffffffff


	//   ....[41]....
        /*00e0*/ 	.word	0xffffffff


	//   ....[42]....
        /*00e4*/ 	.word	0xffffffff


	//   ....[43]....
        /*00e8*/ 	.word	0xffffffff


	//   ....[44]....
        /*00ec*/ 	.word	0xffffffff


	//   ....[45]....
        /*00f0*/ 	.word	0xffffffff


	//   ....[46]....
        /*00f4*/ 	.word	0xffffffff


	//   ....[47]....
        /*00f8*/ 	.word	0xffffffff


	//   ....[48]....
        /*00fc*/ 	.word	0xffffffff


	//   ....[49]....
        /*0100*/ 	.word	0xffffffff


	//   ....[50]....
        /*0104*/ 	.word	0xffffffff


	//   ....[51]....
        /*0108*/ 	.word	0xffffffff


	//   ....[52]....
        /*010c*/ 	.word	0xffffffff


	//   ....[53]....
        /*0110*/ 	.word	0xffffffff


	//----- nvinfo : EIATTR_COOP_GROUP_INSTR_OFFSETS
	.align		4
.L_3259:
        /*0114*/ 	.byte	0x04, 0x28
        /*0116*/ 	.short	(.L_3261 - .L_3260)


	//   ....[0]....
.L_3260:
        /*0118*/ 	.word	0x00000b10


	//   ....[1]....
        /*011c*/ 	.word	0x00000b80


	//   ....[2]....
        /*0120*/ 	.word	0x00000c60


	//   ....[3]....
        /*0124*/ 	.word	0x00001520


	//   ....[4]....
        /*0128*/ 	.word	0x00001ab0


	//   ....[5]....
        /*012c*/ 	.word	0x00001ae0


	//   ....[6]....
        /*0130*/ 	.word	0x00001b10


	//   ....[7]....
        /*0134*/ 	.word	0x00001b20


	//   ....[8]....
        /*0138*/ 	.word	0x00001b50


	//   ....[9]....
        /*013c*/ 	.word	0x00001b70


	//   ....[10]....
        /*0140*/ 	.word	0x00001ba0


	//   ....[11]....
        /*0144*/ 	.word	0x00001bc0


	//   ....[12]....
        /*0148*/ 	.word	0x00001bf0


	//   ....[13]....
        /*014c*/ 	.word	0x00001c10


	//   ....[14]....
        /*0150*/ 	.word	0x00001c40


	//   ....[15]....
        /*0154*/ 	.word	0x00001c60


	//   ....[16]....
        /*0158*/ 	.word	0x00001cb0


	//   ....[17]....
        /*015c*/ 	.word	0x00001cd0


	//   ....[18]....
        /*0160*/ 	.word	0x00001d20


	//   ....[19]....
        /*0164*/ 	.word	0x00001d40


	//   ....[20]....
        /*0168*/ 	.word	0x00001d90


	//   ....[21]....
        /*016c*/ 	.word	0x00001db0


	//   ....[22]....
        /*0170*/ 	.word	0x00001de0


	//   ....[23]....
        /*0174*/ 	.word	0x00001e00


	//   ....[24]....
        /*0178*/ 	.word	0x00001e30


	//   ....[25]....
        /*017c*/ 	.word	0x00001e40


	//   ....[26]....
        /*0180*/ 	.word	0x00001e60


	//   ....[27]....
        /*0184*/ 	.word	0x00001e80


	//   ....[28]....
        /*0188*/ 	.word	0x00001e90


	//   ....[29]....
        /*018c*/ 	.word	0x00001ea0


	//   ....[30]....
        /*0190*/ 	.word	0x00001eb0


	//   ....[31]....
        /*0194*/ 	.word	0x00001ec0


	//   ....[32]....
        /*0198*/ 	.word	0x00002920


	//   ....[33]....
        /*019c*/ 	.word	0x00002960


	//   ....[34]....
        /*01a0*/ 	.word	0x00002a50


	//   ....[35]....
        /*01a4*/ 	.word	0x00002a80


	//   ....[36]....
        /*01a8*/ 	.word	0x00002ab0


	//   ....[37]....
        /*01ac*/ 	.word	0x00002ad0


	//   ....[38]....
        /*01b0*/ 	.word	0x00002b00


	//   ....[39]....
        /*01b4*/ 	.word	0x00002b20


	//   ....[40]....
        /*01b8*/ 	.word	0x00002b60


	//   ....[41]....
        /*01bc*/ 	.word	0x00002b90


	//   ....[42]....
        /*01c0*/ 	.word	0x00003000


	//   ....[43]....
        /*01c4*/ 	.word	0x000031f0


	//   ....[44]....
        /*01c8*/ 	.word	0x00003330


	//   ....[45]....
        /*01cc*/ 	.word	0x00003380


	//   ....[46]....
        /*01d0*/ 	.word	0x000033b0


	//   ....[47]....
        /*01d4*/ 	.word	0x000033d0


	//   ....[48]....
        /*01d8*/ 	.word	0x000033f0


	//   ....[49]....
        /*01dc*/ 	.word	0x000034a0


	//   ....[50]....
        /*01e0*/ 	.word	0x000034f0


	//   ....[51]....
        /*01e4*/ 	.word	0x00003510


	//   ....[52]....
        /*01e8*/ 	.word	0x00003530


	//   ....[53]....
        /*01ec*/ 	.word	0x00003550


	//----- nvinfo : EIATTR_EXIT_INSTR_OFFSETS
	.align		4
.L_3261:
        /*01f0*/ 	.byte	0x04, 0x1c
        /*01f2*/ 	.short	(.L_3263 - .L_3262)


	//   ....[0]....
.L_3262:
        /*01f4*/ 	.word	0x00003610


	//   ....[1]....
        /*01f8*/ 	.word	0x00003830


	//----- nvinfo : EIATTR_MAX_THREADS
	.align		4
.L_3263:
        /*01fc*/ 	.byte	0x04, 0x05
        /*01fe*/ 	.short	(.L_3265 - .L_3264)
.L_3264:
        /*0200*/ 	.word	0x00000020
        /*0204*/ 	.word	0x00000001
        /*0208*/ 	.word	0x00000001


	//----- nvinfo : EIATTR_CRS_STACK_SIZE
	.align		4
.L_3265:
        /*020c*/ 	.byte	0x04, 0x1e
        /*020e*/ 	.short	(.L_3267 - .L_3266)
.L_3266:
        /*0210*/ 	.word	0x00000000
.L_3267:


//--------------------- .nv.info._Z25selective_scan_bwd_kernelI32Selective_Scan_bwd_kernel_traitsILi32ELi8ELb1ELb0ELb1ELb0ELb1EN3c108BFloat16EfEEv12SSMParamsBwd --------------------------
	.section	.nv.info._Z25selective_scan_bwd_kernelI32Selective_Scan_bwd_kernel_traitsILi32ELi8ELb1ELb0ELb1ELb0ELb1EN3c108BFloat16EfEEv12SSMParamsBwd,"",@"SHT_CUDA_INFO"
	.sectionflags	@""
	.align	4


	//----- nvinfo : EIATTR_CUDA_API_VERSION
	.align		4
        /*0000*/ 	.byte	0x04, 0x37
        /*0002*/ 	.short	(.L_3269 - .L_3268)
.L_3268:
        /*0004*/ 	.word	0x00000082


	//----- nvinfo : EIATTR_SW2861232_WAR
	.align		4
.L_3269:
        /*0008*/ 	.byte	0x01, 0x35
	.zero		2


	//----- nvinfo : EIATTR_PARAM_CBANK
	.align		4
        /*000c*/ 	.byte	0x04, 0x0a
        /*000e*/ 	.short	(.L_3271 - .L_3270)
	.align		4
.L_3270:
        /*0010*/ 	.word	index@(.nv.constant0._Z25selective_scan_bwd_kernelI32Selective_Scan_bwd_kernel_traitsILi32ELi8ELb1ELb0ELb1ELb0ELb1EN3c108BFloat16EfEEv12SSMParamsBwd)
        /*0014*/ 	.short	0x0160
        /*0016*/ 	.short	0x01f0


	//----- nvinfo : EIATTR_CBANK_PARAM_SIZE
	.align		4
.L_3271:
        /*0018*/ 	.byte	0x03, 0x19
        /*001a*/ 	.short	0x01f0


	//----- nvinfo : EIATTR_KPARAM_INFO
	.align		4
        /*001c*/ 	.byte	0x04, 0x17
        /*001e*/ 	.short	(.L_3273 - .L_3272)
.L_3272:
        /*0020*/ 	.word	0x00000000
        /*0024*/ 	.short	0x0000
        /*0026*/ 	.short	0x0000
        /*0028*/ 	.byte	0x00, 0xf0, 0xc1, 0x07


	//----- nvinfo : EIATTR_MAXREG_COUNT
	.align		4
.L_3273:
        /*002c*/ 	.byte	0x03, 0x1b
        /*002e*/ 	.short	0x00ff


	//----- nvinfo : EIATTR_NUM_BARRIERS
	.align		4
        /*0030*/ 	.byte	0x02, 0x4c
        /*0032*/ 	.byte	0x01
	.zero		1


	//----- nvinfo : EIATTR_MERCURY_ISA_VERSION
	.align		4
        /*0034*/ 	.byte	0x03, 0x5f
        /*0036*/ 	.short	0x0000


	//----- nvinfo : EIATTR_COOP_GROUP_MASK_REGIDS
	.align		4
        /*0038*/ 	.byte	0x04, 0x29
        /*003a*/ 	.short	(.L_3275 - .L_3274)


	//   ....[0]....
.L_3274:
        /*003c*/ 	.word	0xffffffff


	//   ....[1]....
        /*0040*/ 	.word	0xffffffff


	//   ....[2]....
        /*0044*/ 	.word	0xffffffff


	//   ....[3]....
        /*0048*/ 	.word	0xffffffff


	//   ....[4]....
        /*004c*/ 	.word	0xffffffff


	//   ....[5]....
        /*0050*/ 	.word	0xffffffff


	//   ....[6]....
        /*0054*/ 	.word	0xffffffff


	//   ....[7]....
        /*0058*/ 	.word	0xffffffff


	//   ....[8]....
        /*005c*/ 	.word	0xffffffff


	//   ....[9]....
        /*0060*/ 	.word	0xffffffff


	//   ....[10]....
        /*0064*/ 	.word	0xffffffff


	//   ....[11]....
        /*0068*/ 	.word	0xffffffff


	//   ....[12]....
        /*006c*/ 	.word	0xffffffff


	//   ....[13]....
        /*0070*/ 	.word	0xffffffff


	//   ....[14]....
        /*0074*/ 	.word	0xffffffff


	//   ....[15]....
        /*0078*/ 	.word	0xffffffff


	//   ....[16]....
        /*007c*/ 	.word	0xffffffff


	//   ....[17]....
        /*0080*/ 	.word	0xffffffff


	//   ....[18]....
        /*0084*/ 	.word	0xffffffff


	//   ....[19]....
        /*0088*/ 	.word	0xffffffff


	//   ....[20]....
        /*008c*/ 	.word	0xffffffff


	//   ....[21]....
        /*0090*/ 	.word	0xffffffff


	//   ....[22]....
        /*0094*/ 	.word	0xffffffff


	//   ....[23]....
        /*0098*/ 	.word	0xffffffff


	//   ....[24]....
        /*009c*/ 	.word	0xffffffff


	//   ....[25]....
        /*00a0*/ 	.word	0xffffffff


	//   ....[26]....
        /*00a4*/ 	.word	0xffffffff


	//   ....[27]....
        /*00a8*/ 	.word	0xffffffff


	//   ....[28]....
        /*00ac*/ 	.word	0xffffffff


	//   ....[29]....
        /*00b0*/ 	.word	0xffffffff


	//   ....[30]....
        /*00b4*/ 	.word	0xffffffff


	//   ....[31]....
        /*00b8*/ 	.word	0xffffffff


	//   ....[32]....
        /*00bc*/ 	.word	0xffffffff


	//   ....[33]....
        /*00c0*/ 	.word	0xffffffff


	//   ....[34]....
        /*00c4*/ 	.word	0xffffffff


	//   ....[35]....
        /*00c8*/ 	.word	0xffffffff


	//   ....[36]....
        /*00cc*/ 	.word	0xffffffff


	//   ....[37]....
        /*00d0*/ 	.word	0xffffffff


	//   ....[38]....
        /*00d4*/ 	.word	0xffffffff


	//   ....[39]....
        /*00d8*/ 	.word	0xffffffff


	//   ....[40]....
        /*00dc*/ 	.word	0xffffffff


	//   ....[41]....
        /*00e0*/ 	.word	0xffffffff


	//   ....[42]....
        /*00e4*/ 	.word	0xffffffff


	//   ....[43]....
        /*00e8*/ 	.word	0xffffffff


	//   ....[44]....
        /*00ec*/ 	.word	0xffffffff


	//   ....[45]....
        /*00f0*/ 	.word	0xffffffff


	//   ....[46]....
        /*00f4*/ 	.word	0xffffffff


	//   ....[47]....
        /*00f8*/ 	.word	0xffffffff


	//   ....[48]....
        /*00fc*/ 	.word	0xffffffff


	//   ....[49]....
        /*0100*/ 	.word	0xffffffff


	//   ....[50]....
        /*0104*/ 	.word	0xffffffff


	//   ....[51]....
        /*0108*/ 	.word	0xffffffff


	//   ....[52]....
        /*010c*/ 	.word	0xffffffff


	//   ....[53]....
        /*0110*/ 	.word	0xffffffff


	//   ....[54]....
        /*0114*/ 	.word	0xffffffff


	//   ....[55]....
        /*0118*/ 	.word	0xffffffff


	//   ....[56]....
        /*011c*/ 	.word	0xffffffff


	//   ....[57]....
        /*0120*/ 	.word	0xffffffff


	//----- nvinfo : EIATTR_COOP_GROUP_INSTR_OFFSETS
	.align		4
.L_3275:
        /*0124*/ 	.byte	0x04, 0x28
        /*0126*/ 	.short	(.L_3277 - .L_3276)


	//   ....[0]....
.L_3276:
        /*0128*/ 	.word	0x00000aa0


	//   ....[1]....
        /*012c*/ 	.word	0x00000b20


	//   ....[2]....
        /*0130*/ 	.word	0x00000c50


	//   ....[3]....
        /*0134*/ 	.word	0x00000d60


	//   ....[4]....
        /*0138*/ 	.word	0x00001120


	//   ....[5]....
        /*013c*/ 	.word	0x00001660


	//   ....[6]....
        /*0140*/ 	.word	0x00001900


	//   ....[7]....
        /*0144*/ 	.word	0x000020b0


	//   ....[8]....
        /*0148*/ 	.word	0x00002610


	//   ....[9]....
        /*014c*/ 	.word	0x00002640


	//   ....[10]....
        /*0150*/ 	.word	0x00002670


	//   ....[11]....
        /*0154*/ 	.word	0x00002680


	//   ....[12]....
        /*0158*/ 	.word	0x000026c0


	//   ....[13]....
        /*015c*/ 	.word	0x000026d0


	//   ....[14]....
        /*0160*/ 	.word	0x00002710


	//   ....[15]....
        /*0164*/ 	.word	0x00002720


	//   ....[16]....
        /*0168*/ 	.word	0x00002750


	//   ....[17]....
        /*016c*/ 	.word	0x00002770


	//   ....[18]....
        /*0170*/ 	.word	0x000027a0


	//   ....[19]....
        /*0174*/ 	.word	0x000027c0


	//   ....[20]....
        /*0178*/ 	.word	0x00002810


	//   ....[21]....
        /*017c*/ 	.word	0x00002840


	//   ....[22]....
        /*0180*/ 	.word	0x00002880


	//   ....[23]....
        /*0184*/ 	.word	0x000028a0


	//   ....[24]....
        /*0188*/ 	.word	0x000028f0


	//   ....[25]....
        /*018c*/ 	.word	0x00002910


	//   ....[26]....
        /*0190*/ 	.word	0x00002940


	//   ....[27]....
        /*0194*/ 	.word	0x00002960


	//   ....[28]....
        /*0198*/ 	.word	0x00002980


	//   ....[29]....
        /*019c*/ 	.word	0x000029a0


	//   ....[30]....
        /*01a0*/ 	.word	0x000029b0


	//   ....[31]....
        /*01a4*/ 	.word	0x000029d0


	//   ....[32]....
        /*01a8*/ 	.word	0x000029f0


	//   ....[33]....
        /*01ac*/ 	.word	0x00002a00


	//   ....[34]....
        /*01b0*/ 	.word	0x00002a10


	//   ....[35]....
        /*01b4*/ 	.word	0x00002a30


	//   ....[36]....
        /*01b8*/ 	.word	0x000034b0


	//   ....[37]....
        /*01bc*/ 	.word	0x000034f0


	//   ....[38]....
        /*01c0*/ 	.word	0x000035e0


	//   ....[39]....
        /*01c4*/ 	.word	0x00003610


	//   ....[40]....
        /*01c8*/ 	.word	0x00003640


	//   ....[41]....
        /*01cc*/ 	.word	0x00003660


	//   ....[42]....
        /*01d0*/ 	.word	0x00003690


	//   ....[43]....
        /*01d4*/ 	.word	0x000036b0


	//   ....[44]....
        /*01d8*/ 	.word	0x000036f0


	//   ....[45]....
        /*01dc*/ 	.word	0x00003720


	//   ....[46]....
        /*01e0*/ 	.word	0x00003b80


	//   ....[47]....
        /*01e4*/ 	.word	0x00003d80


	//   ....[48]....
        /*01e8*/ 	.word	0x00003e90


	//   ....[49]....
        /*01ec*/ 	.word	0x00003ee0


	//   ....[50]....
        /*01f0*/ 	.word	0x00003f10


	//   ....[51]....
        /*01f4*/ 	.word	0x00003f30


	//   ....[52]....
        /*01f8*/ 	.word	0x00003f50


	//   ....[53]....
        /*01fc*/ 	.word	0x00004000


	//   ....[54]....
        /*0200*/ 	.word	0x00004050


	//   ....[55]....
        /*0204*/ 	.word	0x00004070


	//   ....[56]....
        /*0208*/ 	.word	0x00004090


	//   ....[57]....
        /*020c*/ 	.word	0x000040b0


	//----- nvinfo : EIATTR_EXIT_INSTR_OFFSETS
	.align		4
.L_3277:
        /*0210*/ 	.byte	0x04, 0x1c
        /*0212*/ 	.short	(.L_3279 - .L_3278)


	//   ....[0]....
.L_3278:
        /*0214*/ 	.word	0x00004170


	//   ....[1]....
        /*0218*/ 	.word	0x00004390


	//----- nvinfo : EIATTR_MAX_THREADS
	.align		4
.L_3279:
        /*021c*/ 	.byte	0x04, 0x05
        /*021e*/ 	.short	(.L_3281 - .L_3280)
.L_3280:
        /*0220*/ 	.word	0x00000020
        /*0224*/ 	.word	0x00000001
        /*0228*/ 	.word	0x00000001


	//----- nvinfo : EIATTR_CRS_STACK_SIZE
	.align		4
.L_3281:
        /*022c*/ 	.byte	0x04, 0x1e
        /*022e*/ 	.short	(.L_3283 - .L_3282)
.L_3282:
        /*0230*/ 	.word	0x00000000
.L_3283:


//--------------------- .nv.info._Z25selective_scan_bwd_kernelI32Selective_Scan_bwd_kernel_traitsILi32ELi8ELb1ELb0ELb1ELb1ELb0EN3c108BFloat16EfEEv12SSMParamsBwd --------------------------
	.section	.nv.info._Z25selective_scan_bwd_kernelI32Selective_Scan_bwd_kernel_traitsILi32ELi8ELb1ELb0ELb1ELb1ELb0EN3c108BFloat16EfEEv12SSMParamsBwd,"",@"SHT_CUDA_INFO"
	.sectionflags	@""
	.align	4


	//----- nvinfo : EIATTR_CUDA_API_VERSION
	.align		4
        /*0000*/ 	.byte	0x04, 0x37
        /*0002*/ 	.short	(.L_3285 - .L_3284)
.L_3284:
        /*0004*/ 	.word	0x00000082


	//----- nvinfo : EIATTR_SW2861232_WAR
	.align		4
.L_3285:
        /*0008*/ 	.byte	0x01, 0x35
	.zero		2


	//----- nvinfo : EIATTR_PARAM_CBANK
	.align		4
        /*000c*/ 	.byte	0x04, 0x0a
        /*000e*/ 	.short	(.L_3287 - .L_3286)
	.align		4
.L_3286:
        /*0010*/ 	.word	index@(.nv.constant0._Z25selective_scan_bwd_kernelI32Selective_Scan_bwd_kernel_traitsILi32ELi8ELb1ELb0ELb1ELb1ELb0EN3c108BFloat16EfEEv12SSMParamsBwd)
        /*0014*/ 	.short	0x0160
        /*0016*/ 	.short	0x01f0


	//----- nvinfo : EIATTR_CBANK_PARAM_SIZE
	.align		4
.L_3287:
        /*0018*/ 	.byte	0x03, 0x19
        /*001a*/ 	.short	0x01f0


	//----- nvinfo : EIATTR_KPARAM_INFO
	.align		4
        /*001c*/ 	.byte	0x04, 0x17
        /*001e*/ 	.short	(.L_3289 - .L_3288)
.L_3288:
        /*0020*/ 	.word	0x00000000
        /*0024*/ 	.short	0x0000
        /*0026*/ 	.short	0x0000
        /*0028*/ 	.byte	0x00, 0xf0, 0xc1, 0x07


	//----- nvinfo : EIATTR_MAXREG_COUNT
	.align		4
.L_3289:
        /*002c*/ 	.byte	0x03, 0x1b
        /*002e*/ 	.short	0x00ff


	//----- nvinfo : EIATTR_NUM_BARRIERS
	.align		4
        /*0030*/ 	.byte	0x02, 0x4c
        /*0032*/ 	.byte	0x01
	.zero		1


	//----- nvinfo : EIATTR_MERCURY_ISA_VERSION
	.align		4
        /*0034*/ 	.byte	0x03, 0x5f
        /*0036*/ 	.short	0x0000


	//----- nvinfo : EIATTR_COOP_GROUP_MASK_REGIDS
	.align		4
        /*0038*/ 	.byte	0x04, 0x29
        /*003a*/ 	.short	(.L_3291 - .L_3290)


	//   ....[0]....
.L_3290:
        /*003c*/ 	.word	0xffffffff


	//   ....[1]....
        /*0040*/ 	.word	0xffffffff


	//   ....[2]....
        /*0044*/ 	.word	0xffffffff


	//   ....[3]....
        /*0048*/ 	.word	0xffffffff


	//   ....[4]....
        /*004c*/ 	.word	0xffffffff


	//   ....[5]....
        /*0050*/ 	.word	0xffffffff


	//   ....[6]....
        /*0054*/ 	.word	0xffffffff


	//   ....[7]....
        /*0058*/ 	.word	0xffffffff


	//   ....[8]....
        /*005c*/ 	.word	0xffffffff


	//   ....[9]....
        /*0060*/ 	.word	0xffffffff


	//   ....[10]....
        /*0064*/ 	.word	0xffffffff


	//   ....[11]....
        /*0068*/ 	.word	0xffffffff


	//   ....[12]....
        /*006c*/ 	.word	0xffffffff


	//   ....[13]....
        /*0070*/ 	.word	0xffffffff


	//   ....[14]....
        /*0074*/ 	.word	0xffffffff


	//   ....[15]....
        /*0078*/ 	.word	0xffffffff


	//   ....[16]....
        /*007c*/ 	.word	0xffffffff


	//   ....[17]....
        /*0080*/ 	.word	0xffffffff


	//   ....[18]....
        /*0084*/ 	.word	0xffffffff


	//   ....[19]....
        /*0088*/ 	.word	0xffffffff


	//   ....[20]....
        /*008c*/ 	.word	0xffffffff


	//   ....[21]....
        /*0090*/ 	.word	0xffffffff


	//   ....[22]....
        /*0094*/ 	.word	0xffffffff


	//   ....[23]....
        /*0098*/ 	.word	0xffffffff


	//   ....[24]....
        /*009c*/ 	.word	0xffffffff


	//   ....[25]....
        /*00a0*/ 	.word	0xffffffff


	//   ....[26]....
        /*00a4*/ 	.word	0xffffffff


	//   ....[27]....
        /*00a8*/ 	.word	0xffffffff


	//   ....[28]....
        /*00ac*/ 	.word	0xffffffff


	//   ....[29]....
        /*00b0*/ 	.word	0xffffffff


	//   ....[30]....
        /*00b4*/ 	.word	0xffffffff


	//   ....[31]....
        /*00b8*/ 	.word	0xffffffff


	//   ....[32]....
        /*00bc*/ 	.word	0xffffffff


	//   ....[33]....
        /*00c0*/ 	.word	0xffffffff


	//   ....[34]....
        /*00c4*/ 	.word	0xffffffff


	//   ....[35]....
        /*00c8*/ 	.word	0xffffffff


	//   ....[36]....
        /*00cc*/ 	.word	0xffffffff


	//   ....[37]....
        /*00d0*/ 	.word	0xffffffff


	//   ....[38]....
        /*00d4*/ 	.word	0xffffffff


	//   ....[39]....
        /*00d8*/ 	.word	0xffffffff


	//   ....[40]....
        /*00dc*/ 	.word	0xffffffff


	//   ....[41]....
        /*00e0*/ 	.word	0xffffffff


	//   ....[42]....
        /*00e4*/ 	.word	0xffffffff


	//   ....[43]....
        /*00e8*/ 	.word	0xffffffff


	//   ....[44]....
        /*00ec*/ 	.word	0xffffffff


	//   ....[45]....
        /*00f0*/ 	.word	0xffffffff


	//   ....[46]....
        /*00f4*/ 	.word	0xffffffff


	//   ....[47]....
        /*00f8*/ 	.word	0xffffffff


	//   ....[48]....
        /*00fc*/ 	.word	0xffffffff


	//   ....[49]....
        /*0100*/ 	.word	0xffffffff


	//   ....[50]....
        /*0104*/ 	.word	0xffffffff


	//   ....[51]....
        /*0108*/ 	.word	0xffffffff


	//   ....[52]....
        /*010c*/ 	.word	0xffffffff


	//   ....[53]....
        /*0110*/ 	.word	0xffffffff


	//   ....[54]....
        /*0114*/ 	.word	0xffffffff


	//----- nvinfo : EIATTR_COOP_GROUP_INSTR_OFFSETS
	.align		4
.L_3291:
        /*0118*/ 	.byte	0x04, 0x28
        /*011a*/ 	.short	(.L_3293 - .L_3292)


	//   ....[0]....
.L_3292:
        /*011c*/ 	.word	0x00000ad0


	//   ....[1]....
        /*0120*/ 	.word	0x00000b40


	//   ....[2]....
        /*0124*/ 	.word	0x00000c70


	//   ....[3]....
        /*0128*/ 	.word	0x00002670


	//   ....[4]....
        /*012c*/ 	.word	0x00002c10


	//   ....[5]....
        /*0130*/ 	.word	0x00002c40


	//   ....[6]....
        /*0134*/ 	.word	0x00002c70


	//   ....[7]....
        /*0138*/ 	.word	0x00002c80


	//   ....[8]....
        /*013c*/ 	.word	0x00002cb0


	//   ....[9]....
        /*0140*/ 	.word	0x00002cd0


	//   ....[10]....
        /*0144*/ 	.word	0x00002d00


	//   ....[11]....
        /*0148*/ 	.word	0x00002d20


	//   ....[12]....
        /*014c*/ 	.word	0x00002d50


	//   ....[13]....
        /*0150*/ 	.word	0x00002d70


	//   ....[14]....
        /*0154*/ 	.word	0x00002da0


	//   ....[15]....
        /*0158*/ 	.word	0x00002dc0


	//   ....[16]....
        /*015c*/ 	.word	0x00002df0


	//   ....[17]....
        /*0160*/ 	.word	0x00002e20


	//   ....[18]....
        /*0164*/ 	.word	0x00002e70


	//   ....[19]....
        /*0168*/ 	.word	0x00002ea0


	//   ....[20]....
        /*016c*/ 	.word	0x00002ef0


	//   ....[21]....
        /*0170*/ 	.word	0x00002f10


	//   ....[22]....
        /*0174*/ 	.word	0x00002f40


	//   ....[23]....
        /*0178*/ 	.word	0x00002f60


	//   ....[24]....
        /*017c*/ 	.word	0x00002f90


	//   ....[25]....
        /*0180*/ 	.word	0x00002fa0


	//   ....[26]....
        /*0184*/ 	.word	0x00002fc0


	//   ....[27]....
        /*0188*/ 	.word	0x00002fe0


	//   ....[28]....
        /*018c*/ 	.word	0x00002ff0


	//   ....[29]....
        /*0190*/ 	.word	0x00003000


	//   ....[30]....
        /*0194*/ 	.word	0x00003010


	//   ....[31]....
        /*0198*/ 	.word	0x00003020


	//   ....[32]....
        /*019c*/ 	.word	0x00003a30


	//   ....[33]....
        /*01a0*/ 	.word	0x00003a70


	//   ....[34]....
        /*01a4*/ 	.word	0x00003b60


	//   ....[35]....
        /*01a8*/ 	.word	0x00003b90


	//   ....[36]....
        /*01ac*/ 	.word	0x00003bc0


	//   ....[37]....
        /*01b0*/ 	.word	0x00003be0


	//   ....[38]....
        /*01b4*/ 	.word	0x00003c10


	//   ....[39]....
        /*01b8*/ 	.word	0x00003c30


	//   ....[40]....
        /*01bc*/ 	.word	0x00003c70


	//   ....[41]....
        /*01c0*/ 	.word	0x00003ca0


	//   ....[42]....
        /*01c4*/ 	.word	0x00004040


	//   ....[43]....
        /*01c8*/ 	.word	0x00004450


	//   ....[44]....
        /*01cc*/ 	.word	0x00004750


	//   ....[45]....
        /*01d0*/ 	.word	0x000048c0


	//   ....[46]....
        /*01d4*/ 	.word	0x00004910


	//   ....[47]....
        /*01d8*/ 	.word	0x00004940


	//   ....[48]....
        /*01dc*/ 	.word	0x00004960


	//   ....[49]....
        /*01e0*/ 	.word	0x00004980


	//   ....[50]....
        /*01e4*/ 	.word	0x00004a30


	//   ....[51]....
        /*01e8*/ 	.word	0x00004a80


	//   ....[52]....
        /*01ec*/ 	.word	0x00004aa0


	//   ....[53]....
        /*01f0*/ 	.word	0x00004ac0


	//   ....[54]....
        /*01f4*/ 	.word	0x00004ae0


	//----- nvinfo : EIATTR_EXIT_INSTR_OFFSETS
	.align		4
.L_3293:
        /*01f8*/ 	.byte	0x04, 0x1c
        /*01fa*/ 	.short	(.L_3295 - .L_3294)


	//   ....[0]....
.L_3294:
        /*01fc*/ 	.word	0x00004ba0


	//   ....[1]....
        /*0200*/ 	.word	0x00004dc0


	//----- nvinfo : EIATTR_MAX_THREADS
	.align		4
.L_3295:
        /*0204*/ 	.byte	0x04, 0x05
        /*0206*/ 	.short	(.L_3297 - .L_3296)
.L_3296:
        /*0208*/ 	.word	0x00000020
        /*020c*/ 	.word	0x00000001
        /*0210*/ 	.word	0x00000001


	//----- nvinfo : EIATTR_CRS_STACK_SIZE
	.align		4
.L_3297:
        /*0214*/ 	.byte	0x04, 0x1e
        /*0216*/ 	.short	(.L_3299 - .L_3298)
.L_3298:
        /*0218*/ 	.word	0x00000000
.L_3299:


//--------------------- .nv.info._Z25selective_scan_bwd_kernelI32Selective_Scan_bwd_kernel_traitsILi32ELi8ELb1ELb0ELb1ELb1ELb1EN3c108BFloat16EfEEv12SSMParamsBwd --------------------------
	.section	.nv.info._Z25selective_scan_bwd_kernelI32Selective_Scan_bwd_kernel_traitsILi32ELi8ELb1ELb0ELb1ELb1ELb1EN3c108BFloat16EfEEv12SSMParamsBwd,"",@"SHT_CUDA_INFO"
	.sectionflags	@""
	.align	4


	//----- nvinfo : EIATTR_CUDA_API_VERSION
	.align		4
        /*0000*/ 	.byte	0x04, 0x37
        /*0002*/ 	.short	(.L_3301 - .L_3300)
.L_3300:
        /*0004*/ 	.word	0x00000082


	//----- nvinfo : EIATTR_SW2861232_WAR
	.align		4
.L_3301:
        /*0008*/ 	.byte	0x01, 0x35
	.zero		2


	//----- nvinfo : EIATTR_PARAM_CBANK
	.align		4
        /*000c*/ 	.byte	0x04, 0x0a
        /*000e*/ 	.short	(.L_3303 - .L_3302)
	.align		4
.L_3302:
        /*0010*/ 	.word	index@(.nv.constant0._Z25selective_scan_bwd_kernelI32Selective_Scan_bwd_kernel_traitsILi32ELi8ELb1ELb0ELb1ELb1ELb1EN3c108BFloat16EfEEv12SSMParamsBwd)
        /*0014*/ 	.short	0x0160
        /*0016*/ 	.short	0x01f0


	//----- nvinfo : EIATTR_CBANK_PARAM_SIZE
	.align		4
.L_3303:
        /*0018*/ 	.byte	0x03, 0x19
        /*001a*/ 	.short	0x01f0


	//----- nvinfo : EIATTR_KPARAM_INFO
	.align		4
        /*001c*/ 	.byte	0x04, 0x17
        /*001e*/ 	.short	(.L_3305 - .L_3304)
.L_3304:
        /*0020*/ 	.word	0x00000000
        /*0024*/ 	.short	0x0000
        /*0026*/ 	.short	0x0000
        /*0028*/ 	.byte	0x00, 0xf0, 0xc1, 0x07


	//----- nvinfo : EIATTR_MAXREG_COUNT
	.align		4
.L_3305:
        /*002c*/ 	.byte	0x03, 0x1b
        /*002e*/ 	.short	0x00ff


	//----- nvinfo : EIATTR_NUM_BARRIERS
	.align		4
        /*0030*/ 	.byte	0x02, 0x4c
        /*0032*/ 	.byte	0x01
	.zero		1


	//----- nvinfo : EIATTR_MERCURY_ISA_VERSION
	.align		4
        /*0034*/ 	.byte	0x03, 0x5f
        /*0036*/ 	.short	0x0000


	//----- nvinfo : EIATTR_COOP_GROUP_MASK_REGIDS
	.align		4
        /*0038*/ 	.byte	0x04, 0x29
        /*003a*/ 	.short	(.L_3307 - .L_3306)


	//   ....[0]....
.L_3306:
        /*003c*/ 	.word	0xffffffff


	//   ....[1]....
        /*0040*/ 	.word	0xffffffff


	//   ....[2]....
        /*0044*/ 	.word	0xffffffff


	//   ....[3]....
        /*0048*/ 	.word	0xffffffff


	//   ....[4]....
        /*004c*/ 	.word	0xffffffff


	//   ....[5]....
        /*0050*/ 	.word	0xffffffff


	//   ....[6]....
        /*0054*/ 	.word	0xffffffff


	//   ....[7]....
        /*0058*/ 	.word	0xffffffff


	//   ....[8]....
        /*005c*/ 	.word	0xffffffff


	//   ....[9]....
        /*0060*/ 	.word	0xffffffff


	//   ....[10]....
        /*0064*/ 	.word	0xffffffff


	//   ....[11]....
        /*0068*/ 	.word	0xffffffff


	//   ....[12]....
        /*006c*/ 	.word	0xffffffff


	//   ....[13]....
        /*0070*/ 	.word	0xffffffff


	//   ....[14]....
        /*0074*/ 	.word	0xffffffff


	//   ....[15]....
        /*0078*/ 	.word	0xffffffff


	//   ....[16]....
        /*007c*/ 	.word	0xffffffff


	//   ....[17]....
        /*0080*/ 	.word	0xffffffff


	//   ....[18]....
        /*0084*/ 	.word	0xffffffff


	//   ....[19]....
        /*0088*/ 	.word	0xffffffff


	//   ....[20]....
        /*008c*/ 	.word	0xffffffff


	//   ....[21]....
        /*0090*/ 	.word	0xffffffff


	//   ....[22]....
        /*0094*/ 	.word	0xffffffff


	//   ....[23]....
        /*0098*/ 	.word	0xffffffff


	//   ....[24]....
        /*009c*/ 	.word	0xffffffff


	//   ....[25]....
        /*00a0*/ 	.word	0xffffffff


	//   ....[26]....
        /*00a4*/ 	.word	0xffffffff


	//   ....[27]....
        /*00a8*/ 	.word	0xffffffff


	//   ....[28]....
        /*00ac*/ 	.word	0xffffffff


	//   ....[29]....
        /*00b0*/ 	.word	0xffffffff


	//   ....[30]....
        /*00b4*/ 	.word	0xffffffff


	//   ....[31]....
        /*00b8*/ 	.word	0xffffffff


	//   ....[32]....
        /*00bc*/ 	.word	0xffffffff


	//   ....[33]....
        /*00c0*/ 	.word	0xffffffff


	//   ....[34]....
        /*00c4*/ 	.word	0xffffffff


	//   ....[35]....
        /*00c8*/ 	.word	0xffffffff


	//   ....[36]....
        /*00cc*/ 	.word	0xffffffff


	//   ....[37]....
        /*00d0*/ 	.word	0xffffffff


	//   ....[38]....
        /*00d4*/ 	.word	0xffffffff


	//   ....[39]....
        /*00d8*/ 	.word	0xffffffff


	//   ....[40]....
        /*00dc*/ 	.word	0xffffffff


	//   ....[41]....
        /*00e0*/ 	.word	0xffffffff


	//   ....[42]....
        /*00e4*/ 	.word	0xffffffff


	//   ....[43]....
        /*00e8*/ 	.word	0xffffffff


	//   ....[44]....
        /*00ec*/ 	.word	0xffffffff


	//   ....[45]....
        /*00f0*/ 	.word	0xffffffff


	//   ....[46]....
        /*00f4*/ 	.word	0xffffffff


	//   ....[47]....
        /*00f8*/ 	.word	0xffffffff


	//   ....[48]....
        /*00fc*/ 	.word	0xffffffff


	//   ....[49]....
        /*0100*/ 	.word	0xffffffff


	//   ....[50]....
        /*0104*/ 	.word	0xffffffff


	//   ....[51]....
        /*0108*/ 	.word	0xffffffff


	//   ....[52]....
        /*010c*/ 	.word	0xffffffff


	//   ....[53]....
        /*0110*/ 	.word	0xffffffff


	//   ....[54]....
        /*0114*/ 	.word	0xffffffff


	//   ....[55]....
        /*0118*/ 	.word	0xffffffff


	//   ....[56]....
        /*011c*/ 	.word	0xffffffff


	//   ....[57]....
        /*0120*/ 	.word	0xffffffff


	//   ....[58]....
        /*0124*/ 	.word	0xffffffff


	//----- nvinfo : EIATTR_COOP_GROUP_INSTR_OFFSETS
	.align		4
.L_3307:
        /*0128*/ 	.byte	0x04, 0x28
        /*012a*/ 	.short	(.L_3309 - .L_3308)


	//   ....[0]....
.L_3308:
        /*012c*/ 	.word	0x000009a0


	//   ....[1]....
        /*0130*/ 	.word	0x00000a10


	//   ....[2]....
        /*0134*/ 	.word	0x00000c90


	//   ....[3]....
        /*0138*/ 	.word	0x00001ed0


	//   ....[4]....
        /*013c*/ 	.word	0x00002280


	//   ....[5]....
        /*0140*/ 	.word	0x000026c0


	//   ....[6]....
        /*0144*/ 	.word	0x000029d0


	//   ....[7]....
        /*0148*/ 	.word	0x00003160


	//   ....[8]....
        /*014c*/ 	.word	0x000036d0


	//   ....[9]....
        /*0150*/ 	.word	0x00003700


	//   ....[10]....
        /*0154*/ 	.word	0x00003730


	//   ....[11]....
        /*0158*/ 	.word	0x00003740


	//   ....[12]....
        /*015c*/ 	.word	0x00003770


	//   ....[13]....
        /*0160*/ 	.word	0x00003790


	//   ....[14]....
        /*0164*/ 	.word	0x000037c0


	//   ....[15]....
        /*0168*/ 	.word	0x000037e0


	//   ....[16]....
        /*016c*/ 	.word	0x00003810


	//   ....[17]....
        /*0170*/ 	.word	0x00003830


	//   ....[18]....
        /*0174*/ 	.word	0x00003860


	//   ....[19]....
        /*0178*/ 	.word	0x00003880


	//   ....[20]....
        /*017c*/ 	.word	0x000038d0


	//   ....[21]....
        /*0180*/ 	.word	0x000038f0


	//   ....[22]....
        /*0184*/ 	.word	0x00003940


	//   ....[23]....
        /*0188*/ 	.word	0x00003960


	//   ....[24]....
        /*018c*/ 	.word	0x000039b0


	//   ....[25]....
        /*0190*/ 	.word	0x000039d0


	//   ....[26]....
        /*0194*/ 	.word	0x00003a00


	//   ....[27]....
        /*0198*/ 	.word	0x00003a20


	//   ....[28]....
        /*019c*/ 	.word	0x00003a40


	//   ....[29]....
        /*01a0*/ 	.word	0x00003a60


	//   ....[30]....
        /*01a4*/ 	.word	0x00003a70


	//   ....[31]....
        /*01a8*/ 	.word	0x00003a90


	//   ....[32]....
        /*01ac*/ 	.word	0x00003ab0


	//   ....[33]....
        /*01b0*/ 	.word	0x00003ac0


	//   ....[34]....
        /*01b4*/ 	.word	0x00003ad0


	//   ....[35]....
        /*01b8*/ 	.word	0x00003ae0


	//   ....[36]....
        /*01bc*/ 	.word	0x00004500


	//   ....[37]....
        /*01c0*/ 	.word	0x00004540


	//   ....[38]....
        /*01c4*/ 	.word	0x00004630


	//   ....[39]....
        /*01c8*/ 	.word	0x00004660


	//   ....[40]....
        /*01cc*/ 	.word	0x000046d0


	//   ....[41]....
        /*01d0*/ 	.word	0x000046f0


	//   ....[42]....
        /*01d4*/ 	.word	0x00004720


	//   ....[43]....
        /*01d8*/ 	.word	0x00004740


	//   ....[44]....
        /*01dc*/ 	.word	0x00004770


	//   ....[45]....
        /*01e0*/ 	.word	0x000047a0


	//   ....[46]....
        /*01e4*/ 	.word	0x00004b10


	//   ....[47]....
        /*01e8*/ 	.word	0x00005020


	//   ....[48]....
        /*01ec*/ 	.word	0x00005250


	//   ....[49]....
        /*01f0*/ 	.word	0x00005340


	//   ....[50]....
        /*01f4*/ 	.word	0x00005390


	//   ....[51]....
        /*01f8*/ 	.word	0x000053c0


	//   ....[52]....
        /*01fc*/ 	.word	0x000053e0


	//   ....[53]....
        /*0200*/ 	.word	0x00005400


	//   ....[54]....
        /*0204*/ 	.word	0x000054b0


	//   ....[55]....
        /*0208*/ 	.word	0x00005500


	//   ....[56]....
        /*020c*/ 	.word	0x00005520


	//   ....[57]....
        /*0210*/ 	.word	0x00005540


	//   ....[58]....
        /*0214*/ 	.word	0x00005560


	//----- nvinfo : EIATTR_EXIT_INSTR_OFFSETS
	.align		4
.L_3309:
        /*0218*/ 	.byte	0x04, 0x1c
        /*021a*/ 	.short	(.L_3311 - .L_3310)


	//   ....[0]....
.L_3310:
        /*021c*/ 	.word	0x00005620


	//   ....[1]....
        /*0220*/ 	.word	0x00005840


	//----- nvinfo : EIATTR_MAX_THREADS
	.align		4
.L_3311:
        /*0224*/ 	.byte	0x04, 0x05
        /*0226*/ 	.short	(.L_3313 - .L_3312)
.L_3312:
        /*0228*/ 	.word	0x00000020
        /*022c*/ 	.word	0x00000001
        /*0230*/ 	.word	0x00000001


	//----- nvinfo : EIATTR_CRS_STACK_SIZE
	.align		4
.L_3313:
        /*0234*/ 	.byte	0x04, 0x1e
        /*0236*/ 	.short	(.L_3315 - .L_3314)
.L_3314:
        /*0238*/ 	.word	0x00000000
.L_3315:


//--------------------- .nv.info._Z25selective_scan_bwd_kernelI32Selective_Scan_bwd_kernel_traitsILi32ELi8ELb1ELb1ELb0ELb0ELb0EN3c108BFloat16EfEEv12SSMParamsBwd --------------------------
	.section	.nv.info._Z25selective_scan_bwd_kernelI32Selective_Scan_bwd_kernel_traitsILi32ELi8ELb1ELb1ELb0ELb0ELb0EN3c108BFloat16EfEEv12SSMParamsBwd,"",@"SHT_CUDA_INFO"
	.sectionflags	@""
	.align	4


	//----- nvinfo : EIATTR_CUDA_API_VERSION
	.align		4
        /*0000*/ 	.byte	0x04, 0x37
        /*0002*/ 	.short	(.L_3317 - .L_3316)
.L_3316:
        /*0004*/ 	.word	0x00000082


	//----- nvinfo : EIATTR_SW2861232_WAR
	.align		4
.L_3317:
        /*0008*/ 	.byte	0x01, 0x35
	.zero		2


	//----- nvinfo : EIATTR_PARAM_CBANK
	.align		4
        /*000c*/ 	.byte	0x04, 0x0a
        /*000e*/ 	.short	(.L_3319 - .L_3318)
	.align		4
.L_3318:
        /*0010*/ 	.word	index@(.nv.constant0._Z25selective_scan_bwd_kernelI32Selective_Scan_bwd_kernel_traitsILi32ELi8ELb1ELb1ELb0ELb0ELb0EN3c108BFloat16EfEEv12SSMParamsBwd)
        /*0014*/ 	.short	0x0160
        /*0016*/ 	.short	0x01f0


	//----- nvinfo : EIATTR_CBANK_PARAM_SIZE
	.align		4
.L_3319:
        /*0018*/ 	.byte	0x03, 0x19
        /*001a*/ 	.short	0x01f0


	//----- nvinfo : EIATTR_KPARAM_INFO
	.align		4
        /*001c*/ 	.byte	0x04, 0x17
        /*001e*/ 	.short	(.L_3321 - .L_3320)
.L_3320:
        /*0020*/ 	.word	0x00000000
        /*0024*/ 	.short	0x0000
        /*0026*/ 	.short	0x0000
        /*0028*/ 	.byte	0x00, 0xf0, 0xc1, 0x07


	//----- nvinfo : EIATTR_MAXREG_COUNT
	.align		4
.L_3321:
        /*002c*/ 	.byte	0x03, 0x1b
        /*002e*/ 	.short	0x00ff


	//----- nvinfo : EIATTR_NUM_BARRIERS
	.align		4
        /*0030*/ 	.byte	0x02, 0x4c
        /*0032*/ 	.byte	0x01
	.zero		1


	//----- nvinfo : EIATTR_MERCURY_ISA_VERSION
	.align		4
        /*0034*/ 	.byte	0x03, 0x5f
        /*0036*/ 	.short	0x0000


	//----- nvinfo : EIATTR_COOP_GROUP_MASK_REGIDS
	.align		4
        /*0038*/ 	.byte	0x04, 0x29
        /*003a*/ 	.short	(.L_3323 - .L_3322)


	//   ....[0]....
.L_3322:
        /*003c*/ 	.word	0xffffffff


	//   ....[1]....
        /*0040*/ 	.word	0xffffffff


	//   ....[2]....
        /*0044*/ 	.word	0xffffffff


	//   ....[3]....
        /*0048*/ 	.word	0xffffffff


	//   ....[4]....
        /*004c*/ 	.word	0xffffffff


	//   ....[5]....
        /*0050*/ 	.word	0xffffffff


	//   ....[6]....
        /*0054*/ 	.word	0xffffffff


	//   ....[7]....
        /*0058*/ 	.word	0xffffffff


	//   ....[8]....
        /*005c*/ 	.word	0xffffffff


	//   ....[9]....
        /*0060*/ 	.word	0xffffffff


	//   ....[10]....
        /*0064*/ 	.word	0xffffffff


	//   ....[11]....
        /*0068*/ 	.word	0xffffffff


	//   ....[12]....
        /*006c*/ 	.word	0xffffffff


	//   ....[13]....
        /*0070*/ 	.word	0xffffffff


	//   ....[14]....
        /*0074*/ 	.word	0xffffffff


	//   ....[15]....
        /*0078*/ 	.word	0xffffffff


	//   ....[16]....
        /*007c*/ 	.word	0xffffffff


	//   ....[17]....
        /*0080*/ 	.word	0xffffffff


	//   ....[18]....
        /*0084*/ 	.word	0xffffffff


	//   ....[19]....
        /*0088*/ 	.word	0xffffffff


	//   ....[20]....
        /*008c*/ 	.word	0xffffffff


	//   ....[21]....
        /*0090*/ 	.word	0xffffffff


	//   ....[22]....
        /*0094*/ 	.word	0xffffffff


	//   ....[23]....
        /*0098*/ 	.word	0xffffffff


	//   ....[24]....
        /*009c*/ 	.word	0xffffffff


	//   ....[25]....
        /*00a0*/ 	.word	0xffffffff


	//   ....[26]....
        /*00a4*/ 	.word	0xffffffff


	//   ....[27]....
        /*00a8*/ 	.word	0xffffffff


	//   ....[28]....
        /*00ac*/ 	.word	0xffffffff


	//   ....[29]....
        /*00b0*/ 	.word	0xffffffff


	//   ....[30]....
        /*00b4*/ 	.word	0xffffffff


	//   ....[31]....
        /*00b8*/ 	.word	0xffffffff


	//   ....[32]....
        /*00bc*/ 	.word	0xffffffff


	//   ....[33]....
        /*00c0*/ 	.word	0xffffffff


	//   ....[34]....
        /*00c4*/ 	.word	0xffffffff


	//   ....[35]....
        /*00c8*/ 	.word	0xffffffff


	//   ....[36]....
        /*00cc*/ 	.word	0xffffffff


	//   ....[37]....
        /*00d0*/ 	.word	0xffffffff


	//   ....[38]....
        /*00d4*/ 	.word	0xffffffff


	//   ....[39]....
        /*00d8*/ 	.word	0xffffffff


	//   ....[40]....
        /*00dc*/ 	.word	0xffffffff


	//   ....[41]....
        /*00e0*/ 	.word	0xffffffff


	//   ....[42]....
        /*00e4*/ 	.word	0xffffffff


	//   ....[43]....
        /*00e8*/ 	.word	0xffffffff


	//   ....[44]....
        /*00ec*/ 	.word	0xffffffff


	//   ....[45]....
        /*00f0*/ 	.word	0xffffffff


	//   ....[46]....
        /*00f4*/ 	.word	0xffffffff


	//   ....[47]....
        /*00f8*/ 	.word	0xffffffff


	//   ....[48]....
        /*00fc*/ 	.word	0xffffffff


	//   ....[49]....
        /*0100*/ 	.word	0xffffffff


	//   ....[50]....
        /*0104*/ 	.word	0xffffffff


	//   ....[51]....
        /*0108*/ 	.word	0xffffffff


	//   ....[52]....
        /*010c*/ 	.word	0xffffffff


	//   ....[53]....
        /*0110*/ 	.word	0xffffffff


	//----- nvinfo : EIATTR_COOP_GROUP_INSTR_OFFSETS
	.align		4
.L_3323:
        /*0114*/ 	.byte	0x04, 0x28
        /*0116*/ 	.short	(.L_3325 - .L_3324)


	//   ....[0]....
.L_3324:
        /*0118*/ 	.word	0x00000b30


	//   ....[1]....
        /*011c*/ 	.word	0x00000ba0


	//   ....[2]....
        /*0120*/ 	.word	0x00000ce0


	//   ....[3]....
        /*0124*/ 	.word	0x000013f0


	//   ....[4]....
        /*0128*/ 	.word	0x00001af0


	//   ....[5]....
        /*012c*/ 	.word	0x00001b10


	//   ....[6]....
        /*0130*/ 	.word	0x00001b20


	//   ....[7]....
        /*0134*/ 	.word	0x00001b30


	//   ....[8]....
        /*0138*/ 	.word	0x00001b60


	//   ....[9]....
        /*013c*/ 	.word	0x00001b90


	//   ....[10]....
        /*0140*/ 	.word	0x00001bb0


	//   ....[11]....
        /*0144*/ 	.word	0x00001bd0


	//   ....[12]....
        /*0148*/ 	.word	0x00001c00


	//   ....[13]....
        /*014c*/ 	.word	0x00001c30


	//   ....[14]....
        /*0150*/ 	.word	0x00001c50


	//   ....[15]....
        /*0154*/ 	.word	0x00001c70


	//   ....[16]....
        /*0158*/ 	.word	0x00001cb0


	//   ....[17]....
        /*015c*/ 	.word	0x00001cf0


	//   ....[18]....
        /*0160*/ 	.word	0x00001d30


	//   ....[19]....
        /*0164*/ 	.word	0x00001d50


	//   ....[20]....
        /*0168*/ 	.word	0x00001da0


	//   ....[21]....
        /*016c*/ 	.word	0x00001dd0


	//   ....[22]....
        /*0170*/ 	.word	0x00001df0


	//   ....[23]....
        /*0174*/ 	.word	0x00001e00


	//   ....[24]....
        /*0178*/ 	.word	0x00001e30


	//   ....[25]....
        /*017c*/ 	.word	0x00001e50


	//   ....[26]....
        /*0180*/ 	.word	0x00001e70


	//   ....[27]....
        /*0184*/ 	.word	0x00001e80


	//   ....[28]....
        /*0188*/ 	.word	0x00001e90


	//   ....[29]....
        /*018c*/ 	.word	0x00001ea0


	//   ....[30]....
        /*0190*/ 	.word	0x00001ed0


	//   ....[31]....
        /*0194*/ 	.word	0x00001f30


	//   ....[32]....
        /*0198*/ 	.word	0x00002830


	//   ....[33]....
        /*019c*/ 	.word	0x00002870


	//   ....[34]....
        /*01a0*/ 	.word	0x00002970


	//   ....[35]....
        /*01a4*/ 	.word	0x000029a0


	//   ....[36]....
        /*01a8*/ 	.word	0x00002a00


	//   ....[37]....
        /*01ac*/ 	.word	0x00002a20


	//   ....[38]....
        /*01b0*/ 	.word	0x00002a60


	//   ....[39]....
        /*01b4*/ 	.word	0x00002a90


	//   ....[40]....
        /*01b8*/ 	.word	0x00002b50


	//   ....[41]....
        /*01bc*/ 	.word	0x00002b80


	//   ....[42]....
        /*01c0*/ 	.word	0x00002f90


	//   ....[43]....
        /*01c4*/ 	.word	0x00003180


	//   ....[44]....
        /*01c8*/ 	.word	0x000032c0


	//   ....[45]....
        /*01cc*/ 	.word	0x00003310


	//   ....[46]....
        /*01d0*/ 	.word	0x00003340


	//   ....[47]....
        /*01d4*/ 	.word	0x00003360


	//   ....[48]....
        /*01d8*/ 	.word	0x00003380


	//   ....[49]....
        /*01dc*/ 	.word	0x00003430


	//   ....[50]....
        /*01e0*/ 	.word	0x00003480


	//   ....[51]....
        /*01e4*/ 	.word	0x000034a0


	//   ....[52]....
        /*01e8*/ 	.word	0x000034c0


	//   ....[53]....
        /*01ec*/ 	.word	0x000034e0


	//----- nvinfo : EIATTR_EXIT_INSTR_OFFSETS
	.align		4
.L_3325:
        /*01f0*/ 	.byte	0x04, 0x1c
        /*01f2*/ 	.short	(.L_3327 - .L_3326)


	//   ....[0]....
.L_3326:
        /*01f4*/ 	.word	0x000035a0


	//   ....[1]....
        /*01f8*/ 	.word	0x000037c0


	//----- nvinfo : EIATTR_MAX_THREADS
	.align		4
.L_3327:
        /*01fc*/ 	.byte	0x04, 0x05
        /*01fe*/ 	.short	(.L_3329 - .L_3328)
.L_3328:
        /*0200*/ 	.word	0x00000020
        /*0204*/ 	.word	0x00000001
        /*0208*/ 	.word	0x00000001


	//----- nvinfo : EIATTR_CRS_STACK_SIZE
	.align		4
.L_3329:
        /*020c*/ 	.byte	0x04, 0x1e
        /*020e*/ 	.short	(.L_3331 - .L_3330)
.L_3330:
        /*0210*/ 	.word	0x00000000
.L_3331:


//--------------------- .nv.info._Z25selective_scan_bwd_kernelI32Selective_Scan_bwd_kernel_traitsILi32ELi8ELb1ELb1ELb0ELb0ELb1EN3c108BFloat16EfEEv12SSMParamsBwd --------------------------
	.section	.nv.info._Z25selective_scan_bwd_kernelI32Selective_Scan_bwd_kernel_traitsILi32ELi8ELb1ELb1ELb0ELb0ELb1EN3c108BFloat16EfEEv12SSMParamsBwd,"",@"SHT_CUDA_INFO"
	.sectionflags	@""
	.align	4


	//----- nvinfo : EIATTR_CUDA_API_VERSION
	.align		4
        /*0000*/ 	.byte	0x04, 0x37
        /*0002*/ 	.short	(.L_3333 - .L_3332)
.L_3332:
        /*0004*/ 	.word	0x00000082


	//----- nvinfo : EIATTR_SW2861232_WAR
	.align		4
.L_3333:
        /*0008*/ 	.byte	0x01, 0x35
	.zero		2


	//----- nvinfo : EIATTR_PARAM_CBANK
	.align		4
        /*000c*/ 	.byte	0x04, 0x0a
        /*000e*/ 	.short	(.L_3335 - .L_3334)
	.align		4
.L_3334:
        /*0010*/ 	.word	index@(.nv.constant0._Z25selective_scan_bwd_kernelI32Selective_Scan_bwd_kernel_traitsILi32ELi8ELb1ELb1ELb0ELb0ELb1EN3c108BFloat16EfEEv12SSMParamsBwd)
        /*0014*/ 	.short	0x0160
        /*0016*/ 	.short	0x01f0


	//----- nvinfo : EIATTR_CBANK_PARAM_SIZE
	.align		4
.L_3335:
        /*0018*/ 	.byte	0x03, 0x19
        /*001a*/ 	.short	0x01f0


	//----- nvinfo : EIATTR_KPARAM_INFO
	.align		4
        /*001c*/ 	.byte	0x04, 0x17
        /*001e*/ 	.short	(.L_3337 - .L_3336)
.L_3336:
        /*0020*/ 	.word	0x00000000
        /*0024*/ 	.short	0x0000
        /*0026*/ 	.short	0x0000
        /*0028*/ 	.byte	0x00, 0xf0, 0xc1, 0x07


	//----- nvinfo : EIATTR_MAXREG_COUNT
	.align		4
.L_3337:
        /*002c*/ 	.byte	0x03, 0x1b
        /*002e*/ 	.short	0x00ff


	//----- nvinfo : EIATTR_NUM_BARRIERS
	.align		4
        /*0030*/ 	.byte	0x02, 0x4c
        /*0032*/ 	.byte	0x01
	.zero		1


	//----- nvinfo : EIATTR_MERCURY_ISA_VERSION
	.align		4
        /*0034*/ 	.byte	0x03, 0x5f
        /*0036*/ 	.short	0x0000


	//----- nvinfo : EIATTR_COOP_GROUP_MASK_REGIDS
	.align		4
        /*0038*/ 	.byte	0x04, 0x29
        /*003a*/ 	.short	(.L_3339 - .L_3338)


	//   ....[0]....
.L_3338:
        /*003c*/ 	.word	0xffffffff


	//   ....[1]....
        /*0040*/ 	.word	0xffffffff


	//   ....[2]....
        /*0044*/ 	.word	0xffffffff


	//   ....[3]....
        /*0048*/ 	.word	0xffffffff


	//   ....[4]....
        /*004c*/ 	.word	0xffffffff


	//   ....[5]....
        /*0050*/ 	.word	0xffffffff


	//   ....[6]....
        /*0054*/ 	.word	0xffffffff


	//   ....[7]....
        /*0058*/ 	.word	0xffffffff


	//   ....[8]....
        /*005c*/ 	.word	0xffffffff


	//   ....[9]....
        /*0060*/ 	.word	0xffffffff


	//   ....[10]....
        /*0064*/ 	.word	0xffffffff


	//   ....[11]....
        /*0068*/ 	.word	0xffffffff


	//   ....[12]....
        /*006c*/ 	.word	0xffffffff


	//   ....[13]....
        /*0070*/ 	.word	0xffffffff


	//   ....[14]....
        /*0074*/ 	.word	0xffffffff


	//   ....[15]....
        /*0078*/ 	.word	0xffffffff


	//   ....[16]....
        /*007c*/ 	.word	0xffffffff


	//   ....[17]....
        /*0080*/ 	.word	0xffffffff


	//   ....[18]....
        /*0084*/ 	.word	0xffffffff


	//   ....[19]....
        /*0088*/ 	.word	0xffffffff


	//   ....[20]....
        /*008c*/ 	.word	0xffffffff


	//   ....[21]....
        /*0090*/ 	.word	0xffffffff


	//   ....[22]....
        /*0094*/ 	.word	0xffffffff


	//   ....[23]....
        /*0098*/ 	.word	0xffffffff


	//   ....[24]....
        /*009c*/ 	.word	0xffffffff


	//   ....[25]....
        /*00a0*/ 	.word	0xffffffff


	//   ....[26]....
        /*00a4*/ 	.word	0xffffffff


	//   ....[27]....
        /*00a8*/ 	.word	0xffffffff


	//   ....[28]....
        /*00ac*/ 	.word	0xffffffff


	//   ....[29]....
        /*00b0*/ 	.word	0xffffffff


	//   ....[30]....
        /*00b4*/ 	.word	0xffffffff


	//   ....[31]....
        /*00b8*/ 	.word	0xffffffff


	//   ....[32]....
        /*00bc*/ 	.word	0xffffffff


	//   ....[33]....
        /*00c0*/ 	.word	0xffffffff


	//   ....[34]....
        /*00c4*/ 	.word	0xffffffff


	//   ....[35]....
        /*00c8*/ 	.word	0xffffffff


	//   ....[36]....
        /*00cc*/ 	.word	0xffffffff


	//   ....[37]....
        /*00d0*/ 	.word	0xffffffff


	//   ....[38]....
        /*00d4*/ 	.word	0xffffffff


	//   ....[39]....
        /*00d8*/ 	.word	0xffffffff


	//   ....[40]....
        /*00dc*/ 	.word	0xffffffff


	//   ....[41]....
        /*00e0*/ 	.word	0xffffffff


	//   ....[42]....
        /*00e4*/ 	.word	0xffffffff


	//   ....[43]....
        /*00e8*/ 	.word	0xffffffff


	//   ....[44]....
        /*00ec*/ 	.word	0xffffffff


	//   ....[45]....
        /*00f0*/ 	.word	0xffffffff


	//   ....[46]....
        /*00f4*/ 	.word	0xffffffff


	//   ....[47]....
        /*00f8*/ 	.word	0xffffffff


	//   ....[48]....
        /*00fc*/ 	.word	0xffffffff


	//   ....[49]....
        /*0100*/ 	.word	0xffffffff


	//   ....[50]....
        /*0104*/ 	.word	0xffffffff


	//   ....[51]....
        /*0108*/ 	.word	0xffffffff


	//   ....[52]....
        /*010c*/ 	.word	0xffffffff


	//   ....[53]....
        /*0110*/ 	.word	0xffffffff


	//   ....[54]....
        /*0114*/ 	.word	0xffffffff


	//   ....[55]....
        /*0118*/ 	.word	0xffffffff


	//   ....[56]....
        /*011c*/ 	.word	0xffffffff


	//   ....[57]....
        /*0120*/ 	.word	0xffffffff


	//----- nvinfo : EIATTR_COOP_GROUP_INSTR_OFFSETS
	.align		4
.L_3339:
        /*0124*/ 	.byte	0x04, 0x28
        /*0126*/ 	.short	(.L_3341 - .L_3340)


	//   ....[0]....
.L_3340:
        /*0128*/ 	.word	0x00000ab0


	//   ....[1]....
        /*012c*/ 	.word	0x00000b20


	//   ....[2]....
        /*0130*/ 	.word	0x00000c60


	//   ....[3]....
        /*0134*/ 	.word	0x00000d70


	//   ....[4]....
        /*0138*/ 	.word	0x000010e0


	//   ....[5]....
        /*013c*/ 	.word	0x00001620


	//   ....[6]....
        /*0140*/ 	.word	0x00001910


	//   ....[7]....
        /*0144*/ 	.word	0x00001f50


	//   ....[8]....
        /*0148*/ 	.word	0x00002470


	//   ....[9]....
        /*014c*/ 	.word	0x00002570


	//   ....[10]....
        /*0150*/ 	.word	0x000025b0


	//   ....[11]....
        /*0154*/ 	.word	0x000026d0


	//   ....[12]....
        /*0158*/ 	.word	0x000026f0


	//   ....[13]....
        /*015c*/ 	.word	0x00002700


	//   ....[14]....
        /*0160*/ 	.word	0x00002710


	//   ....[15]....
        /*0164*/ 	.word	0x00002740


	//   ....[16]....
        /*0168*/ 	.word	0x00002770


	//   ....[17]....
        /*016c*/ 	.word	0x00002790


	//   ....[18]....
        /*0170*/ 	.word	0x000027b0


	//   ....[19]....
        /*0174*/ 	.word	0x00002820


	//   ....[20]....
        /*0178*/ 	.word	0x00002860


	//   ....[21]....
        /*017c*/ 	.word	0x00002870


	//   ....[22]....
        /*0180*/ 	.word	0x00002880


	//   ....[23]....
        /*0184*/ 	.word	0x000028f0


	//   ....[24]....
        /*0188*/ 	.word	0x00002910


	//   ....[25]....
        /*018c*/ 	.word	0x00002920


	//   ....[26]....
        /*0190*/ 	.word	0x00002930


	//   ....[27]....
        /*0194*/ 	.word	0x00002940


	//   ....[28]....
        /*0198*/ 	.word	0x00002970


	//   ....[29]....
        /*019c*/ 	.word	0x000029a0


	//   ....[30]....
        /*01a0*/ 	.word	0x000029c0


	//   ....[31]....
        /*01a4*/ 	.word	0x000029d0


	//   ....[32]....
        /*01a8*/ 	.word	0x000029e0


	//   ....[33]....
        /*01ac*/ 	.word	0x000029f0


	//   ....[34]....
        /*01b0*/ 	.word	0x00002a20


	//   ....[35]....
        /*01b4*/ 	.word	0x00002a30


	//   ....[36]....
        /*01b8*/ 	.word	0x000033e0


	//   ....[37]....
        /*01bc*/ 	.word	0x00003420


	//   ....[38]....
        /*01c0*/ 	.word	0x00003510


	//   ....[39]....
        /*01c4*/ 	.word	0x00003540


	//   ....[40]....
        /*01c8*/ 	.word	0x00003620


	//   ....[41]....
        /*01cc*/ 	.word	0x00003650


	//   ....[42]....
        /*01d0*/ 	.word	0x000036e0


	//   ....[43]....
        /*01d4*/ 	.word	0x00003710


	//   ....[44]....
        /*01d8*/ 	.word	0x000037a0


	//   ....[45]....
        /*01dc*/ 	.word	0x000037d0


	//   ....[46]....
        /*01e0*/ 	.word	0x00003b40


	//   ....[47]....
        /*01e4*/ 	.word	0x00003d70


	//   ....[48]....
        /*01e8*/ 	.word	0x00003e60


	//   ....[49]....
        /*01ec*/ 	.word	0x00003eb0


	//   ....[50]....
        /*01f0*/ 	.word	0x00003ee0


	//   ....[51]....
        /*01f4*/ 	.word	0x00003f00


	//   ....[52]....
        /*01f8*/ 	.word	0x00003f20


	//   ....[53]....
        /*01fc*/ 	.word	0x00003fd0


	//   ....[54]....
        /*0200*/ 	.word	0x00004020


	//   ....[55]....
        /*0204*/ 	.word	0x00004040


	//   ....[56]....
        /*0208*/ 	.word	0x00004060


	//   ....[57]....
        /*020c*/ 	.word	0x00004080


	//----- nvinfo : EIATTR_EXIT_INSTR_OFFSETS
	.align		4
.L_3341:
        /*0210*/ 	.byte	0x04, 0x1c
        /*0212*/ 	.short	(.L_3343 - .L_3342)


	//   ....[0]....
.L_3342:
        /*0214*/ 	.word	0x00004140


	//   ....[1]....
        /*0218*/ 	.word	0x00004360


	//----- nvinfo : EIATTR_MAX_THREADS
	.align		4
.L_3343:
        /*021c*/ 	.byte	0x04, 0x05
        /*021e*/ 	.short	(.L_3345 - .L_3344)
.L_3344:
        /*0220*/ 	.word	0x00000020
        /*0224*/ 	.word	0x00000001
        /*0228*/ 	.word	0x00000001


	//----- nvinfo : EIATTR_CRS_STACK_SIZE
	.align		4
.L_3345:
        /*022c*/ 	.byte	0x04, 0x1e
        /*022e*/ 	.short	(.L_3347 - .L_3346)
.L_3346:
        /*0230*/ 	.word	0x00000000
.L_3347:


//--------------------- .nv.info._Z25selective_scan_bwd_kernelI32Selective_Scan_bwd_kernel_traitsILi32ELi8ELb1ELb1ELb0ELb1ELb0EN3c108BFloat16EfEEv12SSMParamsBwd --------------------------
	.section	.nv.info._Z25selective_scan_bwd_kernelI32Selective_Scan_bwd_kernel_traitsILi32ELi8ELb1ELb1ELb0ELb1ELb0EN3c108BFloat16EfEEv12SSMParamsBwd,"",@"SHT_CUDA_INFO"
	.sectionflags	@""
	.align	4


	//----- nvinfo : EIATTR_CUDA_API_VERSION
	.align		4
        /*0000*/ 	.byte	0x04, 0x37
        /*0002*/ 	.short	(.L_3349 - .L_3348)
.L_3348:
        /*0004*/ 	.word	0x00000082


	//----- nvinfo : EIATTR_SW2861232_WAR
	.align		4
.L_3349:
        /*0008*/ 	.byte	0x01, 0x35
	.zero		2


	//----- nvinfo : EIATTR_PARAM_CBANK
	.align		4
        /*000c*/ 	.byte	0x04, 0x0a
        /*000e*/ 	.short	(.L_3351 - .L_3350)
	.align		4
.L_3350:
        /*0010*/ 	.word	index@(.nv.constant0._Z25selective_scan_bwd_kernelI32Selective_Scan_bwd_kernel_traitsILi32ELi8ELb1ELb1ELb0ELb1ELb0EN3c108BFloat16EfEEv12SSMParamsBwd)
        /*0014*/ 	.short	0x0160
        /*0016*/ 	.short	0x01f0


	//----- nvinfo : EIATTR_CBANK_PARAM_SIZE
	.align		4
.L_3351:
        /*0018*/ 	.byte	0x03, 0x19
        /*001a*/ 	.short	0x01f0


	//----- nvinfo : EIATTR_KPARAM_INFO
	.align		4
        /*001c*/ 	.byte	0x04, 0x17
        /*001e*/ 	.short	(.L_3353 - .L_3352)
.L_3352:
        /*0020*/ 	.word	0x00000000
        /*0024*/ 	.short	0x0000
        /*0026*/ 	.short	0x0000
        /*0028*/ 	.byte	0x00, 0xf0, 0xc1, 0x07


	//----- nvinfo : EIATTR_MAXREG_COUNT
	.align		4
.L_3353:
        /*002c*/ 	.byte	0x03, 0x1b
        /*002e*/ 	.short	0x00ff


	//----- nvinfo : EIATTR_NUM_BARRIERS
	.align		4
        /*0030*/ 	.byte	0x02, 0x4c
        /*0032*/ 	.byte	0x01
	.zero		1


	//----- nvinfo : EIATTR_MERCURY_ISA_VERSION
	.align		4
        /*0034*/ 	.byte	0x03, 0x5f
        /*0036*/ 	.short	0x0000


	//----- nvinfo : EIATTR_COOP_GROUP_MASK_REGIDS
	.align		4
        /*0038*/ 	.byte	0x04, 0x29
        /*003a*/ 	.short	(.L_3355 - .L_3354)


	//   ....[0]....
.L_3354:
        /*003c*/ 	.word	0xffffffff


	//   ....[1]....
        /*0040*/ 	.word	0xffffffff


	//   ....[2]....
        /*0044*/ 	.word	0xffffffff


	//   ....[3]....
        /*0048*/ 	.word	0xffffffff


	//   ....[4]....
        /*004c*/ 	.word	0xffffffff


	//   ....[5]....
        /*0050*/ 	.word	0xffffffff


	//   ....[6]....
        /*0054*/ 	.word	0xffffffff


	//   ....[7]....
        /*0058*/ 	.word	0xffffffff


	//   ....[8]....
        /*005c*/ 	.word	0xffffffff


	//   ....[9]....
        /*0060*/ 	.word	0xffffffff


	//   ....[10]....
        /*0064*/ 	.word	0xffffffff


	//   ....[11]....
        /*0068*/ 	.word	0xffffffff


	//   ....[12]....
        /*006c*/ 	.word	0xffffffff


	//   ....[13]....
        /*0070*/ 	.word	0xffffffff


	//   ....[14]....
        /*0074*/ 	.word	0xffffffff


	//   ....[15]....
        /*0078*/ 	.word	0xffffffff


	//   ....[16]....
        /*007c*/ 	.word	0xffffffff


	//   ....[17]....
        /*0080*/ 	.word	0xffffffff


	//   ....[18]....
        /*0084*/ 	.word	0xffffffff


	//   ....[19]....
        /*0088*/ 	.word	0xffffffff


	//   ....[20]....
        /*008c*/ 	.word	0xffffffff


	//   ....[21]....
        /*0090*/ 	.word	0xffffffff


	//   ....[22]....
        /*0094*/ 	.word	0xffffffff


	//   ....[23]....
        /*0098*/ 	.word	0xffffffff


	//   ....[24]....
        /*009c*/ 	.word	0xffffffff


	//   ....[25]....
        /*00a0*/ 	.word	0xffffffff


	//   ....[26]....
        /*00a4*/ 	.word	0xffffffff


	//   ....[27]....
        /*00a8*/ 	.word	0xffffffff


	//   ....[28]....
        /*00ac*/ 	.word	0xffffffff


	//   ....[29]....
        /*00b0*/ 	.word	0xffffffff


	//   ....[30]....
        /*00b4*/ 	.word	0xffffffff


	//   ....[31]....
        /*00b8*/ 	.word	0xffffffff


	//   ....[32]....
        /*00bc*/ 	.word	0xffffffff


	//   ....[33]....
        /*00c0*/ 	.word	0xffffffff


	//   ....[34]....
        /*00c4*/ 	.word	0xffffffff


	//   ....[35]....
        /*00c8*/ 	.word	0xffffffff


	//   ....[36]....
        /*00cc*/ 	.word	0xffffffff


	//   ....[37]....
        /*00d0*/ 	.word	0xffffffff


	//   ....[38]....
        /*00d4*/ 	.word	0xffffffff


	//   ....[39]....
        /*00d8*/ 	.word	0xffffffff


	//   ....[40]....
        /*00dc*/ 	.word	0xffffffff


	//   ....[41]....
        /*00e0*/ 	.word	0xffffffff


	//   ....[42]....
        /*00e4*/ 	.word	0xffffffff


	//   ....[43]....
        /*00e8*/ 	.word	0xffffffff


	//   ....[44]....
        /*00ec*/ 	.word	0xffffffff


	//   ....[45]....
        /*00f0*/ 	.word	0xffffffff


	//   ....[46]....
        /*00f4*/ 	.word	0xffffffff


	//   ....[47]....
        /*00f8*/ 	.word	0xffffffff


	//   ....[48]....
        /*00fc*/ 	.word	0xffffffff


	//   ....[49]....
        /*0100*/ 	.word	0xffffffff


	//   ....[50]....
        /*0104*/ 	.word	0xffffffff


	//   ....[51]....
        /*0108*/ 	.word	0xffffffff


	//   ....[52]....
        /*010c*/ 	.word	0xffffffff


	//   ....[53]....
        /*0110*/ 	.word	0xffffffff


	//   ....[54]....
        /*0114*/ 	.word	0xffffffff


	//----- nvinfo : EIATTR_COOP_GROUP_INSTR_OFFSETS
	.align		4
.L_3355:
        /*0118*/ 	.byte	0x04, 0x28
        /*011a*/ 	.short	(.L_3357 - .L_3356)


	//   ....[0]....
.L_3356:
        /*011c*/ 	.word	0x00000aa0


	//   ....[1]....
        /*0120*/ 	.word	0x00000b10


	//   ....[2]....
        /*0124*/ 	.word	0x00000d00


	//   ....[3]....
        /*0128*/ 	.word	0x00002550


	//   ....[4]....
        /*012c*/ 	.word	0x00002c50


	//   ....[5]....
        /*0130*/ 	.word	0x00002c80


	//   ....[6]....
        /*0134*/ 	.word	0x00002c90


	//   ....[7]....
        /*0138*/ 	.word	0x00002ca0


	//   ....[8]....
        /*013c*/ 	.word	0x00002cd0


	//   ....[9]....
        /*0140*/ 	.word	0x00002d00


	//   ....[10]....
        /*0144*/ 	.word	0x00002d20


	//   ....[11]....
        /*0148*/ 	.word	0x00002d40


	//   ....[12]....
        /*014c*/ 	.word	0x00002d70


	//   ....[13]....
        /*0150*/ 	.word	0x00002da0


	//   ....[14]....
        /*0154*/ 	.word	0x00002dc0


	//   ....[15]....
        /*0158*/ 	.word	0x00002de0


	//   ....[16]....
        /*015c*/ 	.word	0x00002e20


	//   ....[17]....
        /*0160*/ 	.word	0x00002e60


	//   ....[18]....
        /*0164*/ 	.word	0x00002ea0


	//   ....[19]....
        /*0168*/ 	.word	0x00002eb0


	//   ....[20]....
        /*016c*/ 	.word	0x00002f00


	//   ....[21]....
        /*0170*/ 	.word	0x00002f30


	//   ....[22]....
        /*0174*/ 	.word	0x00002f50


	//   ....[23]....
        /*0178*/ 	.word	0x00002f60


	//   ....[24]....
        /*017c*/ 	.word	0x00002f90


	//   ....[25]....
        /*0180*/ 	.word	0x00002fb0


	//   ....[26]....
        /*0184*/ 	.word	0x00002fd0


	//   ....[27]....
        /*0188*/ 	.word	0x00002fe0


	//   ....[28]....
        /*018c*/ 	.word	0x00002ff0


	//   ....[29]....
        /*0190*/ 	.word	0x00003000


	//   ....[30]....
        /*0194*/ 	.word	0x00003020


	//   ....[31]....
        /*0198*/ 	.word	0x00003060


	//   ....[32]....
        /*019c*/ 	.word	0x00003930


	//   ....[33]....
        /*01a0*/ 	.word	0x00003970


	//   ....[34]....
        /*01a4*/ 	.word	0x00003a70


	//   ....[35]....
        /*01a8*/ 	.word	0x00003aa0


	//   ....[36]....
        /*01ac*/ 	.word	0x00003b40


	//   ....[37]....
        /*01b0*/ 	.word	0x00003b60


	//   ....[38]....
        /*01b4*/ 	.word	0x00003b90


	//   ....[39]....
        /*01b8*/ 	.word	0x00003bc0


	//   ....[40]....
        /*01bc*/ 	.word	0x00003c80


	//   ....[41]....
        /*01c0*/ 	.word	0x00003cb0


	//   ....[42]....
        /*01c4*/ 	.word	0x00003fe0


	//   ....[43]....
        /*01c8*/ 	.word	0x00004380


	//   ....[44]....
        /*01cc*/ 	.word	0x000046e0


	//   ....[45]....
        /*01d0*/ 	.word	0x00004840


	//   ....[46]....
        /*01d4*/ 	.word	0x00004890


	//   ....[47]....
        /*01d8*/ 	.word	0x000048c0


	//   ....[48]....
        /*01dc*/ 	.word	0x000048e0


	//   ....[49]....
        /*01e0*/ 	.word	0x00004900


	//   ....[50]....
        /*01e4*/ 	.word	0x000049b0


	//   ....[51]....
        /*01e8*/ 	.word	0x00004a00


	//   ....[52]....
        /*01ec*/ 	.word	0x00004a20


	//   ....[53]....
        /*01f0*/ 	.word	0x00004a40


	//   ....[54]....
        /*01f4*/ 	.word	0x00004a60


	//----- nvinfo : EIATTR_EXIT_INSTR_OFFSETS
	.align		4
.L_3357:
        /*01f8*/ 	.byte	0x04, 0x1c
        /*01fa*/ 	.short	(.L_3359 - .L_3358)


	//   ....[0]....
.L_3358:
        /*01fc*/ 	.word	0x00004b20


	//   ....[1]....
        /*0200*/ 	.word	0x00004d40


	//----- nvinfo : EIATTR_MAX_THREADS
	.align		4
.L_3359:
        /*0204*/ 	.byte	0x04, 0x05
        /*0206*/ 	.short	(.L_3361 - .L_3360)
.L_3360:
        /*0208*/ 	.word	0x00000020
        /*020c*/ 	.word	0x00000001
        /*0210*/ 	.word	0x00000001


	//----- nvinfo : EIATTR_CRS_STACK_SIZE
	.align		4
.L_3361:
        /*0214*/ 	.byte	0x04, 0x1e
        /*0216*/ 	.short	(.L_3363 - .L_3362)
.L_3362:
        /*0218*/ 	.word	0x00000000
.L_3363:


//--------------------- .nv.info._Z25selective_scan_bwd_kernelI32Selective_Scan_bwd_kernel_traitsILi32ELi8ELb1ELb1ELb0ELb1ELb1EN3c108BFloat16EfEEv12SSMParamsBwd --------------------------
	.section	.nv.info._Z25selective_scan_bwd_kernelI32Selective_Scan_bwd_kernel_traitsILi32ELi8ELb1ELb1ELb0ELb1ELb1EN3c108BFloat16EfEEv12SSMParamsBwd,"",@"SHT_CUDA_INFO"
	.sectionflags	@""
	.align	4


	//----- nvinfo : EIATTR_CUDA_API_VERSION
	.align		4
        /*0000*/ 	.byte	0x04, 0x37
        /*0002*/ 	.short	(.L_3365 - .L_3364)
.L_3364:
        /*0004*/ 	.word	0x00000082


	//----- nvinfo : EIATTR_SW2861232_WAR
	.align		4
.L_3365:
        /*0008*/ 	.byte	0x01, 0x35
	.zero		2


	//----- nvinfo : EIATTR_PARAM_CBANK
	.align		4
        /*000c*/ 	.byte	0x04, 0x0a
        /*000e*/ 	.short	(.L_3367 - .L_3366)
	.align		4
.L_3366:
        /*0010*/ 	.word	index@(.nv.constant0._Z25selective_scan_bwd_kernelI32Selective_Scan_bwd_kernel_traitsILi32ELi8ELb1ELb1ELb0ELb1ELb1EN3c108BFloat16EfEEv12SSMParamsBwd)
        /*0014*/ 	.short	0x0160
        /*0016*/ 	.short	0x01f0


	//----- nvinfo : EIATTR_CBANK_PARAM_SIZE
	.align		4
.L_3367:
        /*0018*/ 	.byte	0x03, 0x19
        /*001a*/ 	.short	0x01f0


	//----- nvinfo : EIATTR_KPARAM_INFO
	.align		4
        /*001c*/ 	.byte	0x04, 0x17
        /*001e*/ 	.short	(.L_3369 - .L_3368)
.L_3368:
        /*0020*/ 	.word	0x00000000
        /*0024*/ 	.short	0x0000
        /*0026*/ 	.short	0x0000
        /*0028*/ 	.byte	0x00, 0xf0, 0xc1, 0x07


	//----- nvinfo : EIATTR_MAXREG_COUNT
	.align		4
.L_3369:
        /*002c*/ 	.byte	0x03, 0x1b
        /*002e*/ 	.short	0x00ff


	//----- nvinfo : EIATTR_NUM_BARRIERS
	.align		4
        /*0030*/ 	.byte	0x02, 0x4c
        /*0032*/ 	.byte	0x01
	.zero		1


	//----- nvinfo : EIATTR_MERCURY_ISA_VERSION
	.align		4
        /*0034*/ 	.byte	0x03, 0x5f
        /*0036*/ 	.short	0x0000


	//----- nvinfo : EIATTR_COOP_GROUP_MASK_REGIDS
	.align		4
        /*0038*/ 	.byte	0x04, 0x29
        /*003a*/ 	.short	(.L_3371 - .L_3370)


	//   ....[0]....
.L_3370:
        /*003c*/ 	.word	0xffffffff


	//   ....[1]....
        /*0040*/ 	.word	0xffffffff


	//   ....[2]....
        /*0044*/ 	.word	0xffffffff


	//   ....[3]....
        /*0048*/ 	.word	0xffffffff


	//   ....[4]....
        /*004c*/ 	.word	0xffffffff


	//   ....[5]....
        /*0050*/ 	.word	0xffffffff


	//   ....[6]....
        /*0054*/ 	.word	0xffffffff


	//   ....[7]....
        /*0058*/ 	.word	0xffffffff


	//   ....[8]....
        /*005c*/ 	.word	0xffffffff


	//   ....[9]....
        /*0060*/ 	.word	0xffffffff


	//   ....[10]....
        /*0064*/ 	.word	0xffffffff


	//   ....[11]....
        /*0068*/ 	.word	0xffffffff


	//   ....[12]....
        /*006c*/ 	.word	0xffffffff


	//   ....[13]....
        /*0070*/ 	.word	0xffffffff


	//   ....[14]....
        /*0074*/ 	.word	0xffffffff


	//   ....[15]....
        /*0078*/ 	.word	0xffffffff


	//   ....[16]....
        /*007c*/ 	.word	0xffffffff


	//   ....[17]....
        /*0080*/ 	.word	0xffffffff


	//   ....[18]....
        /*0084*/ 	.word	0xffffffff


	//   ....[19]....
        /*0088*/ 	.word	0xffffffff


	//   ....[20]....
        /*008c*/ 	.word	0xffffffff


	//   ....[21]....
        /*0090*/ 	.word	0xffffffff


	//   ....[22]....
        /*0094*/ 	.word	0xffffffff


	//   ....[23]....
        /*0098*/ 	.word	0xffffffff


	//   ....[24]....
        /*009c*/ 	.word	0xffffffff


	//   ....[25]....
        /*00a0*/ 	.word	0xffffffff


	//   ....[26]....
        /*00a4*/ 	.word	0xffffffff


	//   ....[27]....
        /*00a8*/ 	.word	0xffffffff


	//   ....[28]....
        /*00ac*/ 	.word	0xffffffff


	//   ....[29]....
        /*00b0*/ 	.word	0xffffffff


	//   ....[30]....
        /*00b4*/ 	.word	0xffffffff


	//   ....[31]....
        /*00b8*/ 	.word	0xffffffff


	//   ....[32]....
        /*00bc*/ 	.word	0xffffffff


	//   ....[33]....
        /*00c0*/ 	.word	0xffffffff


	//   ....[34]....
        /*00c4*/ 	.word	0xffffffff


	//   ....[35]....
        /*00c8*/ 	.word	0xffffffff


	//   ....[36]....
        /*00cc*/ 	.word	0xffffffff


	//   ....[37]....
        /*00d0*/ 	.word	0xffffffff


	//   ....[38]....
        /*00d4*/ 	.word	0xffffffff


	//   ....[39]....
        /*00d8*/ 	.word	0xffffffff


	//   ....[40]....
        /*00dc*/ 	.word	0xffffffff


	//   ....[41]....
        /*00e0*/ 	.word	0xffffffff


	//   ....[42]....
        /*00e4*/ 	.word	0xffffffff


	//   ....[43]....
        /*00e8*/ 	.word	0xffffffff


	//   ....[44]....
        /*00ec*/ 	.word	0xffffffff


	//   ....[45]....
        /*00f0*/ 	.word	0xffffffff


	//   ....[46]....
        /*00f4*/ 	.word	0xffffffff


	//   ....[47]....
        /*00f8*/ 	.word	0xffffffff


	//   ....[48]....
        /*00fc*/ 	.word	0xffffffff


	//   ....[49]....
        /*0100*/ 	.word	0xffffffff


	//   ....[50]....
        /*0104*/ 	.word	0xffffffff


	//   ....[51]....
        /*0108*/ 	.word	0xffffffff


	//   ....[52]....
        /*010c*/ 	.word	0xffffffff


	//   ....[53]....
        /*0110*/ 	.word	0xffffffff


	//   ....[54]....
        /*0114*/ 	.word	0xffffffff


	//   ....[55]....
        /*0118*/ 	.word	0xffffffff


	//   ....[56]....
        /*011c*/ 	.word	0xffffffff


	//   ....[57]....
        /*0120*/ 	.word	0xffffffff


	//   ....[58]....
        /*0124*/ 	.word	0xffffffff


	//----- nvinfo : EIATTR_COOP_GROUP_INSTR_OFFSETS
	.align		4
.L_3371:
        /*0128*/ 	.byte	0x04, 0x28
        /*012a*/ 	.short	(.L_3373 - .L_3372)


	//   ....[0]....
.L_3372:
        /*012c*/ 	.word	0x00000a80


	//   ....[1]....
        /*0130*/ 	.word	0x00000af0


	//   ....[2]....
        /*0134*/ 	.word	0x00000da0


	//   ....[3]....
        /*0138*/ 	.word	0x00001fb0


	//   ....[4]....
        /*013c*/ 	.word	0x00002360


	//   ....[5]....
        /*0140*/ 	.word	0x000027d0


	//   ....[6]....
        /*0144*/ 	.word	0x00002ac0


	//   ....[7]....
        /*0148*/ 	.word	0x00003130


	//   ....[8]....
        /*014c*/ 	.word	0x000036d0


	//   ....[9]....
        /*0150*/ 	.word	0x00003700


	//   ....[10]....
        /*0154*/ 	.word	0x00003860


	//   ....[11]....
        /*0158*/ 	.word	0x00003880


	//   ....[12]....
        /*015c*/ 	.word	0x00003890


	//   ....[13]....
        /*0160*/ 	.word	0x000038a0


	//   ....[14]....
        /*0164*/ 	.word	0x000038d0


	//   ....[15]....
        /*0168*/ 	.word	0x000038f0


	//   ....[16]....
        /*016c*/ 	.word	0x00003920


	//   ....[17]....
        /*0170*/ 	.word	0x00003940


	//   ....[18]....
        /*0174*/ 	.word	0x00003980


	//   ....[19]....
        /*0178*/ 	.word	0x000039b0


	//   ....[20]....
        /*017c*/ 	.word	0x000039f0


	//   ....[21]....
        /*0180*/ 	.word	0x00003a10


	//   ....[22]....
        /*0184*/ 	.word	0x00003a60


	//   ....[23]....
        /*0188*/ 	.word	0x00003a80


	//   ....[24]....
        /*018c*/ 	.word	0x00003ab0


	//   ....[25]....
        /*0190*/ 	.word	0x00003ac0


	//   ....[26]....
        /*0194*/ 	.word	0x00003af0


	//   ....[27]....
        /*0198*/ 	.word	0x00003b10


	//   ....[28]....
        /*019c*/ 	.word	0x00003b40


	//   ....[29]....
        /*01a0*/ 	.word	0x00003b50


	//   ....[30]....
        /*01a4*/ 	.word	0x00003b60


	//   ....[31]....
        /*01a8*/ 	.word	0x00003b70


	//   ....[32]....
        /*01ac*/ 	.word	0x00003b80


	//   ....[33]....
        /*01b0*/ 	.word	0x00003ba0


	//   ....[34]....
        /*01b4*/ 	.word	0x00003bc0


	//   ....[35]....
        /*01b8*/ 	.word	0x00003bf0


	//   ....[36]....
        /*01bc*/ 	.word	0x000044f0


	//   ....[37]....
        /*01c0*/ 	.word	0x00004530


	//   ....[38]....
        /*01c4*/ 	.word	0x00004620


	//   ....[39]....
        /*01c8*/ 	.word	0x00004650


	//   ....[40]....
        /*01cc*/ 	.word	0x00004730


	//   ....[41]....
        /*01d0*/ 	.word	0x00004760


	//   ....[42]....
        /*01d4*/ 	.word	0x00004840


	//   ....[43]....
        /*01d8*/ 	.word	0x00004870


	//   ....[44]....
        /*01dc*/ 	.word	0x00004900


	//   ....[45]....
        /*01e0*/ 	.word	0x00004930


	//   ....[46]....
        /*01e4*/ 	.word	0x00004bd0


	//   ....[47]....
        /*01e8*/ 	.word	0x00004fe0


	//   ....[48]....
        /*01ec*/ 	.word	0x00005270


	//   ....[49]....
        /*01f0*/ 	.word	0x000053c0


	//   ....[50]....
        /*01f4*/ 	.word	0x00005410


	//   ....[51]....
        /*01f8*/ 	.word	0x00005440


	//   ....[52]....
        /*01fc*/ 	.word	0x00005460


	//   ....[53]....
        /*0200*/ 	.word	0x00005480


	//   ....[54]....
        /*0204*/ 	.word	0x00005530


	//   ....[55]....
        /*0208*/ 	.word	0x00005580


	//   ....[56]....
        /*020c*/ 	.word	0x000055a0


	//   ....[57]....
        /*0210*/ 	.word	0x000055c0


	//   ....[58]....
        /*0214*/ 	.word	0x000055e0


	//----- nvinfo : EIATTR_EXIT_INSTR_OFFSETS
	.align		4
.L_3373:
        /*0218*/ 	.byte	0x04, 0x1c
        /*021a*/ 	.short	(.L_3375 - .L_3374)


	//   ....[0]....
.L_3374:
        /*021c*/ 	.word	0x000056a0


	//   ....[1]....
        /*0220*/ 	.word	0x000058c0


	//----- nvinfo : EIATTR_MAX_THREADS
	.align		4
.L_3375:
        /*0224*/ 	.byte	0x04, 0x05
        /*0226*/ 	.short	(.L_3377 - .L_3376)
.L_3376:
        /*0228*/ 	.word	0x00000020
        /*022c*/ 	.word	0x00000001
        /*0230*/ 	.word	0x00000001


	//----- nvinfo : EIATTR_CRS_STACK_SIZE
	.align		4
.L_3377:
        /*0234*/ 	.byte	0x04, 0x1e
        /*0236*/ 	.short	(.L_3379 - .L_3378)
.L_3378:
        /*0238*/ 	.word	0x00000000
.L_3379:


//--------------------- .nv.info._Z25selective_scan_bwd_kernelI32Selective_Scan_bwd_kernel_traitsILi32ELi8ELb1ELb1ELb1ELb0ELb0EN3c108BFloat16EfEEv12SSMParamsBwd --------------------------
	.section	.nv.info._Z25selective_scan_bwd_kernelI32Selective_Scan_bwd_kernel_traitsILi32ELi8ELb1ELb1ELb1ELb0ELb0EN3c108BFloat16EfEEv12SSMParamsBwd,"",@"SHT_CUDA_INFO"
	.sectionflags	@""
	.align	4


	//----- nvinfo : EIATTR_CUDA_API_VERSION
	.align		4
        /*0000*/ 	.byte	0x04, 0x37
        /*0002*/ 	.short	(.L_3381 - .L_3380)
.L_3380:
        /*0004*/ 	.word	0x00000082


	//----- nvinfo : EIATTR_SW2861232_WAR
	.align		4
.L_3381:
        /*0008*/ 	.byte	0x01, 0x35
	.zero		2


	//----- nvinfo : EIATTR_PARAM_CBANK
	.align		4
        /*000c*/ 	.byte	0x04, 0x0a
        /*000e*/ 	.short	(.L_3383 - .L_3382)
	.align		4
.L_3382:
        /*0010*/ 	.word	index@(.nv.constant0._Z25selective_scan_bwd_kernelI32Selective_Scan_bwd_kernel_traitsILi32ELi8ELb1ELb1ELb1ELb0ELb0EN3c108BFloat16EfEEv12SSMParamsBwd)
        /*0014*/ 	.short	0x0160
        /*0016*/ 	.short	0x01f0


	//----- nvinfo : EIATTR_CBANK_PARAM_SIZE
	.align		4
.L_3383:
        /*0018*/ 	.byte	0x03, 0x19
        /*001a*/ 	.short	0x01f0


	//----- nvinfo : EIATTR_KPARAM_INFO
	.align		4
        /*001c*/ 	.byte	0x04, 0x17
        /*001e*/ 	.short	(.L_3385 - .L_3384)
.L_3384:
        /*0020*/ 	.word	0x00000000
        /*0024*/ 	.short	0x0000
        /*0026*/ 	.short	0x0000
        /*0028*/ 	.byte	0x00, 0xf0, 0xc1, 0x07


	//----- nvinfo : EIATTR_MAXREG_COUNT
	.align		4
.L_3385:
        /*002c*/ 	.byte	0x03, 0x1b
        /*002e*/ 	.short	0x00ff


	//----- nvinfo : EIATTR_NUM_BARRIERS
	.align		4
        /*0030*/ 	.byte	0x02, 0x4c
        /*0032*/ 	.byte	0x01
	.zero		1


	//----- nvinfo : EIATTR_MERCURY_ISA_VERSION
	.align		4
        /*0034*/ 	.byte	0x03, 0x5f
        /*0036*/ 	.short	0x0000


	//----- nvinfo : EIATTR_COOP_GROUP_MASK_REGIDS
	.align		4
        /*0038*/ 	.byte	0x04, 0x29
        /*003a*/ 	.short	(.L_3387 - .L_3386)


	//   ....[0]....
.L_3386:
        /*003c*/ 	.word	0xffffffff


	//   ....[1]....
        /*0040*/ 	.word	0xffffffff


	//   ....[2]....
        /*0044*/ 	.word	0xffffffff


	//   ....[3]....
        /*0048*/ 	.word	0xffffffff


	//   ....[4]....
        /*004c*/ 	.word	0xffffffff


	//   ....[5]....
        /*0050*/ 	.word	0xffffffff


	//   ....[6]....
        /*0054*/ 	.word	0xffffffff


	//   ....[7]....
        /*0058*/ 	.word	0xffffffff


	//   ....[8]....
        /*005c*/ 	.word	0xffffffff


	//   ....[9]....
        /*0060*/ 	.word	0xffffffff


	//   ....[10]....
        /*0064*/ 	.word	0xffffffff


	//   ....[11]....
        /*0068*/ 	.word	0xffffffff


	//   ....[12]....
        /*006c*/ 	.word	0xffffffff


	//   ....[13]....
        /*0070*/ 	.word	0xffffffff


	//   ....[14]....
        /*0074*/ 	.word	0xffffffff


	//   ....[15]....
        /*0078*/ 	.word	0xffffffff


	//   ....[16]....
        /*007c*/ 	.word	0xffffffff


	//   ....[17]....
        /*0080*/ 	.word	0xffffffff


	//   ....[18]....
        /*0084*/ 	.word	0xffffffff


	//   ....[19]....
        /*0088*/ 	.word	0xffffffff


	//   ....[20]....
        /*008c*/ 	.word	0xffffffff


	//   ....[21]....
        /*0090*/ 	.word	0xffffffff


	//   ....[22]....
        /*0094*/ 	.word	0xffffffff


	//   ....[23]....
        /*0098*/ 	.word	0xffffffff


	//   ....[24]....
        /*009c*/ 	.word	0xffffffff


	//   ....[25]....
        /*00a0*/ 	.word	0xffffffff


	//   ....[26]....
        /*00a4*/ 	.word	0xffffffff


	//   ....[27]....
        /*00a8*/ 	.word	0xffffffff


	//   ....[28]....
        /*00ac*/ 	.word	0xffffffff


	//   ....[29]....
        /*00b0*/ 	.word	0xffffffff


	//   ....[30]....
        /*00b4*/ 	.word	0xffffffff


	//   ....[31]....
        /*00b8*/ 	.word	0xffffffff


	//   ....[32]....
        /*00bc*/ 	.word	0xffffffff


	//   ....[33]....
        /*00c0*/ 	.word	0xffffffff


	//   ....[34]....
        /*00c4*/ 	.word	0xffffffff


	//   ....[35]....
        /*00c8*/ 	.word	0xffffffff


	//   ....[36]....
        /*00cc*/ 	.word	0xffffffff


	//   ....[37]....
        /*00d0*/ 	.word	0xffffffff


	//   ....[38]....
        /*00d4*/ 	.word	0xffffffff


	//   ....[39]....
        /*00d8*/ 	.word	0xffffffff


	//   ....[40]....
        /*00dc*/ 	.word	0xffffffff


	//   ....[41]....
        /*00e0*/ 	.word	0xffffffff


	//   ....[42]....
        /*00e4*/ 	.word	0xffffffff


	//   ....[43]....
        /*00e8*/ 	.word	0xffffffff


	//   ....[44]....
        /*00ec*/ 	.word	0xffffffff


	//   ....[45]....
        /*00f0*/ 	.word	0xffffffff


	//   ....[46]....
        /*00f4*/ 	.word	0xffffffff


	//   ....[47]....
        /*00f8*/ 	.word	0xffffffff


	//   ....[48]....
        /*00fc*/ 	.word	0xffffffff


	//   ....[49]....
        /*0100*/ 	.word	0xffffffff


	//----- nvinfo : EIATTR_COOP_GROUP_INSTR_OFFSETS
	.align		4
.L_3387:
        /*0104*/ 	.byte	0x04, 0x28
        /*0106*/ 	.short	(.L_3389 - .L_3388)


	//   ....[0]....
.L_3388:
        /*0108*/ 	.word	0x000009f0


	//   ....[1]....
        /*010c*/ 	.word	0x00000a60


	//   ....[2]....
        /*0110*/ 	.word	0x00000bb0


	//   ....[3]....
        /*0114*/ 	.word	0x000014e0


	//   ....[4]....
        /*0118*/ 	.word	0x000017b0


	//   ....[5]....
        /*011c*/ 	.word	0x00001c10


	//   ....[6]....
        /*0120*/ 	.word	0x00001c50


	//   ....[7]....
        /*0124*/ 	.word	0x00001d80


	//   ....[8]....
        /*0128*/ 	.word	0x00001db0


	//   ....[9]....
        /*012c*/ 	.word	0x00001dc0


	//   ....[10]....
        /*0130*/ 	.word	0x00001dd0


	//   ....[11]....
        /*0134*/ 	.word	0x00001e00


	//   ....[12]....
        /*0138*/ 	.word	0x00001e30


	//   ....[13]....
        /*013c*/ 	.word	0x00001e50


	//   ....[14]....
        /*0140*/ 	.word	0x00001e70


	//   ....[15]....
        /*0144*/ 	.word	0x00001eb0


	//   ....[16]....
        /*0148*/ 	.word	0x00001ee0


	//   ....[17]....
        /*014c*/ 	.word	0x00001f10


	//   ....[18]....
        /*0150*/ 	.word	0x00001f40


	//   ....[19]....
        /*0154*/ 	.word	0x00001f90


	//   ....[20]....
        /*0158*/ 	.word	0x00001fc0


	//   ....[21]....
        /*015c*/ 	.word	0x00001fe0


	//   ....[22]....
        /*0160*/ 	.word	0x00001ff0


	//   ....[23]....
        /*0164*/ 	.word	0x00002020


	//   ....[24]....
        /*0168*/ 	.word	0x00002050


	//   ....[25]....
        /*016c*/ 	.word	0x00002070


	//   ....[26]....
        /*0170*/ 	.word	0x00002080


	//   ....[27]....
        /*0174*/ 	.word	0x00002090


	//   ....[28]....
        /*0178*/ 	.word	0x000020a0


	//   ....[29]....
        /*017c*/ 	.word	0x000020c0


	//   ....[30]....
        /*0180*/ 	.word	0x000020e0


	//   ....[31]....
        /*0184*/ 	.word	0x000020f0


	//   ....[32]....
        /*0188*/ 	.word	0x00002100


	//   ....[33]....
        /*018c*/ 	.word	0x00002d00


	//   ....[34]....
        /*0190*/ 	.word	0x00002e20


	//   ....[35]....
        /*0194*/ 	.word	0x00002f20


	//   ....[36]....
        /*0198*/ 	.word	0x00003010


	//   ....[37]....
        /*019c*/ 	.word	0x00003080


	//   ....[38]....
        /*01a0*/ 	.word	0x000032f0


	//   ....[39]....
        /*01a4*/ 	.word	0x00003560


	//   ....[40]....
        /*01a8*/ 	.word	0x00003650


	//   ....[41]....
        /*01ac*/ 	.word	0x000036a0


	//   ....[42]....
        /*01b0*/ 	.word	0x000036d0


	//   ....[43]....
        /*01b4*/ 	.word	0x000036f0


	//   ....[44]....
        /*01b8*/ 	.word	0x00003710


	//   ....[45]....
        /*01bc*/ 	.word	0x000037c0


	//   ....[46]....
        /*01c0*/ 	.word	0x00003810


	//   ....[47]....
        /*01c4*/ 	.word	0x00003830


	//   ....[48]....
        /*01c8*/ 	.word	0x00003850


	//   ....[49]....
        /*01cc*/ 	.word	0x00003870


	//----- nvinfo : EIATTR_EXIT_INSTR_OFFSETS
	.align		4
.L_3389:
        /*01d0*/ 	.byte	0x04, 0x1c
        /*01d2*/ 	.short	(.L_3391 - .L_3390)


	//   ....[0]....
.L_3390:
        /*01d4*/ 	.word	0x00003930


	//   ....[1]....
        /*01d8*/ 	.word	0x00003a70


	//----- nvinfo : EIATTR_MAX_THREADS
	.align		4
.L_3391:
        /*01dc*/ 	.byte	0x04, 0x05
        /*01de*/ 	.short	(.L_3393 - .L_3392)
.L_3392:
        /*01e0*/ 	.word	0x00000020
        /*01e4*/ 	.word	0x00000001
        /*01e8*/ 	.word	0x00000001


	//----- nvinfo : EIATTR_CRS_STACK_SIZE
	.align		4
.L_3393:
        /*01ec*/ 	.byte	0x04, 0x1e
        /*01ee*/ 	.short	(.L_3395 - .L_3394)
.L_3394:
        /*01f0*/ 	.word	0x00000000
.L_3395:


//--------------------- .nv.info._Z25selective_scan_bwd_kernelI32Selective_Scan_bwd_kernel_traitsILi32ELi8ELb1ELb1ELb1ELb0ELb1EN3c108BFloat16EfEEv12SSMParamsBwd --------------------------
	.section	.nv.info._Z25selective_scan_bwd_kernelI32Selective_Scan_bwd_kernel_traitsILi32ELi8ELb1ELb1ELb1ELb0ELb1EN3c108BFloat16EfEEv12SSMParamsBwd,"",@"SHT_CUDA_INFO"
	.sectionflags	@""
	.align	4


	//----- nvinfo : EIATTR_CUDA_API_VERSION
	.align		4
        /*0000*/ 	.byte	0x04, 0x37
        /*0002*/ 	.short	(.L_3397 - .L_3396)
.L_3396:
        /*0004*/ 	.word	0x00000082


	//----- nvinfo : EIATTR_SW2861232_WAR
	.align		4
.L_3397:
        /*0008*/ 	.byte	0x01, 0x35
	.zero		2


	//----- nvinfo : EIATTR_PARAM_CBANK
	.align		4
        /*000c*/ 	.byte	0x04, 0x0a
        /*000e*/ 	.short	(.L_3399 - .L_3398)
	.align		4
.L_3398:
        /*0010*/ 	.word	index@(.nv.constant0._Z25selective_scan_bwd_kernelI32Selective_Scan_bwd_kernel_traitsILi32ELi8ELb1ELb1ELb1ELb0ELb1EN3c108BFloat16EfEEv12SSMParamsBwd)
        /*0014*/ 	.short	0x0160
        /*0016*/ 	.short	0x01f0


	//----- nvinfo : EIATTR_CBANK_PARAM_SIZE
	.align		4
.L_3399:
        /*0018*/ 	.byte	0x03, 0x19
        /*001a*/ 	.short	0x01f0


	//----- nvinfo : EIATTR_KPARAM_INFO
	.align		4
        /*001c*/ 	.byte	0x04, 0x17
        /*001e*/ 	.short	(.L_3401 - .L_3400)
.L_3400:
        /*0020*/ 	.word	0x00000000
        /*0024*/ 	.short	0x0000
        /*0026*/ 	.short	0x0000
        /*0028*/ 	.byte	0x00, 0xf0, 0xc1, 0x07


	//----- nvinfo : EIATTR_MAXREG_COUNT
	.align		4
.L_3401:
        /*002c*/ 	.byte	0x03, 0x1b
        /*002e*/ 	.short	0x00ff


	//----- nvinfo : EIATTR_NUM_BARRIERS
	.align		4
        /*0030*/ 	.byte	0x02, 0x4c
        /*0032*/ 	.byte	0x01
	.zero		1


	//----- nvinfo : EIATTR_MERCURY_ISA_VERSION
	.align		4
        /*0034*/ 	.byte	0x03, 0x5f
        /*0036*/ 	.short	0x0000


	//----- nvinfo : EIATTR_COOP_GROUP_MASK_REGIDS
	.align		4
        /*0038*/ 	.byte	0x04, 0x29
        /*003a*/ 	.short	(.L_3403 - .L_3402)


	//   ....[0]....
.L_3402:
        /*003c*/ 	.word	0xffffffff


	//   ....[1]....
        /*0040*/ 	.word	0xffffffff


	//   ....[2]....
        /*0044*/ 	.word	0xffffffff


	//   ....[3]....
        /*0048*/ 	.word	0xffffffff


	//   ....[4]....
        /*004c*/ 	.word	0xffffffff


	//   ....[5]....
        /*0050*/ 	.word	0xffffffff


	//   ....[6]....
        /*0054*/ 	.word	0xffffffff


	//   ....[7]....
        /*0058*/ 	.word	0xffffffff


	//   ....[8]....
        /*005c*/ 	.word	0xffffffff


	//   ....[9]....
        /*0060*/ 	.word	0xffffffff


	//   ....[10]....
        /*0064*/ 	.word	0xffffffff


	//   ....[11]....
        /*0068*/ 	.word	0xffffffff


	//   ....[12]....
        /*006c*/ 	.word	0xffffffff


	//   ....[13]....
        /*0070*/ 	.word	0xffffffff


	//   ....[14]....
        /*0074*/ 	.word	0xffffffff


	//   ....[15]....
        /*0078*/ 	.word	0xffffffff


	//   ....[16]....
        /*007c*/ 	.word	0xffffffff


	//   ....[17]....
        /*0080*/ 	.word	0xffffffff


	//   ....[18]....
        /*0084*/ 	.word	0xffffffff


	//   ....[19]....
        /*0088*/ 	.word	0xffffffff


	//   ....[20]....
        /*008c*/ 	.word	0xffffffff


	//   ....[21]....
        /*0090*/ 	.word	0xffffffff


	//   ....[22]....
        /*0094*/ 	.word	0xffffffff


	//   ....[23]....
        /*0098*/ 	.word	0xffffffff


	//   ....[24]....
        /*009c*/ 	.word	0xffffffff


	//   ....[25]....
        /*00a0*/ 	.word	0xffffffff


	//   ....[26]....
        /*00a4*/ 	.word	0xffffffff


	//   ....[27]....
        /*00a8*/ 	.word	0xffffffff


	//   ....[28]....
        /*00ac*/ 	.word	0xffffffff


	//   ....[29]....
        /*00b0*/ 	.word	0xffffffff


	//   ....[30]....
        /*00b4*/ 	.word	0xffffffff


	//   ....[31]....
        /*00b8*/ 	.word	0xffffffff


	//   ....[32]....
        /*00bc*/ 	.word	0xffffffff


	//   ....[33]....
        /*00c0*/ 	.word	0xffffffff


	//   ....[34]....
        /*00c4*/ 	.word	0xffffffff


	//   ....[35]....
        /*00c8*/ 	.word	0xffffffff


	//   ....[36]....
        /*00cc*/ 	.word	0xffffffff


	//   ....[37]....
        /*00d0*/ 	.word	0xffffffff


	//   ....[38]....
        /*00d4*/ 	.word	0xffffffff


	//   ....[39]....
        /*00d8*/ 	.word	0xffffffff


	//   ....[40]....
        /*00dc*/ 	.word	0xffffffff


	//   ....[41]....
        /*00e0*/ 	.word	0xffffffff


	//   ....[42]....
        /*00e4*/ 	.word	0xffffffff


	//   ....[43]....
        /*00e8*/ 	.word	0xffffffff


	//   ....[44]....
        /*00ec*/ 	.word	0xffffffff


	//   ....[45]....
        /*00f0*/ 	.word	0xffffffff


	//   ....[46]....
        /*00f4*/ 	.word	0xffffffff


	//   ....[47]....
        /*00f8*/ 	.word	0xffffffff


	//   ....[48]....
        /*00fc*/ 	.word	0xffffffff


	//   ....[49]....
        /*0100*/ 	.word	0xffffffff


	//   ....[50]....
        /*0104*/ 	.word	0xffffffff


	//   ....[51]....
        /*0108*/ 	.word	0xffffffff


	//   ....[52]....
        /*010c*/ 	.word	0xffffffff


	//   ....[53]....
        /*0110*/ 	.word	0xffffffff


	//----- nvinfo : EIATTR_COOP_GROUP_INSTR_OFFSETS
	.align		4
.L_3403:
        /*0114*/ 	.byte	0x04, 0x28
        /*0116*/ 	.short	(.L_3405 - .L_3404)


	//   ....[0]....
.L_3404:
        /*0118*/ 	.word	0x000009e0


	//   ....[1]....
        /*011c*/ 	.word	0x00000a60


	//   ....[2]....
        /*0120*/ 	.word	0x00000b90


	//   ....[3]....
        /*0124*/ 	.word	0x00000ca0


	//   ....[4]....
        /*0128*/ 	.word	0x00001070


	//   ....[5]....
        /*012c*/ 	.word	0x000015a0


	//   ....[6]....
        /*0130*/ 	.word	0x00001840


	//   ....[7]....
        /*0134*/ 	.word	0x000020c0


	//   ....[8]....
        /*0138*/ 	.word	0x00002360


	//   ....[9]....
        /*013c*/ 	.word	0x000026c0


	//   ....[10]....
        /*0140*/ 	.word	0x00002800


	//   ....[11]....
        /*0144*/ 	.word	0x00002840


	//   ....[12]....
        /*0148*/ 	.word	0x00002970


	//   ....[13]....
        /*014c*/ 	.word	0x000029a0


	//   ....[14]....
        /*0150*/ 	.word	0x000029b0


	//   ....[15]....
        /*0154*/ 	.word	0x000029c0


	//   ....[16]....
        /*0158*/ 	.word	0x000029f0


	//   ....[17]....
        /*015c*/ 	.word	0x00002a20


	//   ....[18]....
        /*0160*/ 	.word	0x00002a40


	//   ....[19]....
        /*0164*/ 	.word	0x00002a60


	//   ....[20]....
        /*0168*/ 	.word	0x00002aa0


	//   ....[21]....
        /*016c*/ 	.word	0x00002ae0


	//   ....[22]....
        /*0170*/ 	.word	0x00002b10


	//   ....[23]....
        /*0174*/ 	.word	0x00002b30


	//   ....[24]....
        /*0178*/ 	.word	0x00002b80


	//   ....[25]....
        /*017c*/ 	.word	0x00002bb0


	//   ....[26]....
        /*0180*/ 	.word	0x00002bd0


	//   ....[27]....
        /*0184*/ 	.word	0x00002be0


	//   ....[28]....
        /*0188*/ 	.word	0x00002c10


	//   ....[29]....
        /*018c*/ 	.word	0x00002c40


	//   ....[30]....
        /*0190*/ 	.word	0x00002c60


	//   ....[31]....
        /*0194*/ 	.word	0x00002c70


	//   ....[32]....
        /*0198*/ 	.word	0x00002c80


	//   ....[33]....
        /*019c*/ 	.word	0x00002c90


	//   ....[34]....
        /*01a0*/ 	.word	0x00002cb0


	//   ....[35]....
        /*01a4*/ 	.word	0x00002cd0


	//   ....[36]....
        /*01a8*/ 	.word	0x00002ce0


	//   ....[37]....
        /*01ac*/ 	.word	0x00003900


	//   ....[38]....
        /*01b0*/ 	.word	0x00003a20


	//   ....[39]....
        /*01b4*/ 	.word	0x00003b20


	//   ....[40]....
        /*01b8*/ 	.word	0x00003c20


	//   ....[41]....
        /*01bc*/ 	.word	0x00003cb0


	//   ....[42]....
        /*01c0*/ 	.word	0x00003f10


	//   ....[43]....
        /*01c4*/ 	.word	0x00004130


	//   ....[44]....
        /*01c8*/ 	.word	0x00004240


	//   ....[45]....
        /*01cc*/ 	.word	0x00004290


	//   ....[46]....
        /*01d0*/ 	.word	0x000042c0


	//   ....[47]....
        /*01d4*/ 	.word	0x000042e0


	//   ....[48]....
        /*01d8*/ 	.word	0x00004300


	//   ....[49]....
        /*01dc*/ 	.word	0x000043b0


	//   ....[50]....
        /*01e0*/ 	.word	0x00004400


	//   ....[51]....
        /*01e4*/ 	.word	0x00004420


	//   ....[52]....
        /*01e8*/ 	.word	0x00004440


	//   ....[53]....
        /*01ec*/ 	.word	0x00004460


	//----- nvinfo : EIATTR_EXIT_INSTR_OFFSETS
	.align		4
.L_3405:
        /*01f0*/ 	.byte	0x04, 0x1c
        /*01f2*/ 	.short	(.L_3407 - .L_3406)


	//   ....[0]....
.L_3406:
        /*01f4*/ 	.word	0x00004520


	//   ....[1]....
        /*01f8*/ 	.word	0x00004660


	//----- nvinfo : EIATTR_MAX_THREADS
	.align		4
.L_3407:
        /*01fc*/ 	.byte	0x04, 0x05
        /*01fe*/ 	.short	(.L_3409 - .L_3408)
.L_3408:
        /*0200*/ 	.word	0x00000020
        /*0204*/ 	.word	0x00000001
        /*0208*/ 	.word	0x00000001


	//----- nvinfo : EIATTR_CRS_STACK_SIZE
	.align		4
.L_3409:
        /*020c*/ 	.byte	0x04, 0x1e
        /*020e*/ 	.short	(.L_3411 - .L_3410)
.L_3410:
        /*0210*/ 	.word	0x00000000
.L_3411:


//--------------------- .nv.info._Z25selective_scan_bwd_kernelI32Selective_Scan_bwd_kernel_traitsILi32ELi8ELb1ELb1ELb1ELb1ELb0EN3c108BFloat16EfEEv12SSMParamsBwd --------------------------
	.section	.nv.info._Z25selective_scan_bwd_kernelI32Selective_Scan_bwd_kernel_traitsILi32ELi8ELb1ELb1ELb1ELb1ELb0EN3c108BFloat16EfEEv12SSMParamsBwd,"",@"SHT_CUDA_INFO"
	.sectionflags	@""
	.align	4


	//----- nvinfo : EIATTR_CUDA_API_VERSION
	.align		4
        /*0000*/ 	.byte	0x04, 0x37
        /*0002*/ 	.short	(.L_3413 - .L_3412)
.L_3412:
        /*0004*/ 	.word	0x00000082


	//----- nvinfo : EIATTR_SW2861232_WAR
	.align		4
.L_3413:
        /*0008*/ 	.byte	0x01, 0x35
	.zero		2


	//----- nvinfo : EIATTR_PARAM_CBANK
	.align		4
        /*000c*/ 	.byte	0x04, 0x0a
        /*000e*/ 	.short	(.L_3415 - .L_3414)
	.align		4
.L_3414:
        /*0010*/ 	.word	index@(.nv.constant0._Z25selective_scan_bwd_kernelI32Selective_Scan_bwd_kernel_traitsILi32ELi8ELb1ELb1ELb1ELb1ELb0EN3c108BFloat16EfEEv12SSMParamsBwd)
        /*0014*/ 	.short	0x0160
        /*0016*/ 	.short	0x01f0


	//----- nvinfo : EIATTR_CBANK_PARAM_SIZE
	.align		4
.L_3415:
        /*0018*/ 	.byte	0x03, 0x19
        /*001a*/ 	.short	0x01f0


	//----- nvinfo : EIATTR_KPARAM_INFO
	.align		4
        /*001c*/ 	.byte	0x04, 0x17
        /*001e*/ 	.short	(.L_3417 - .L_3416)
.L_3416:
        /*0020*/ 	.word	0x00000000
        /*0024*/ 	.short	0x0000
        /*0026*/ 	.short	0x0000
        /*0028*/ 	.byte	0x00, 0xf0, 0xc1, 0x07


	//----- nvinfo : EIATTR_MAXREG_COUNT
	.align		4
.L_3417:
        /*002c*/ 	.byte	0x03, 0x1b
        /*002e*/ 	.short	0x00ff


	//----- nvinfo : EIATTR_NUM_BARRIERS
	.align		4
        /*0030*/ 	.byte	0x02, 0x4c
        /*0032*/ 	.byte	0x01
	.zero		1


	//----- nvinfo : EIATTR_MERCURY_ISA_VERSION
	.align		4
        /*0034*/ 	.byte	0x03, 0x5f
        /*0036*/ 	.short	0x0000


	//----- nvinfo : EIATTR_COOP_GROUP_MASK_REGIDS
	.align		4
        /*0038*/ 	.byte	0x04, 0x29
        /*003a*/ 	.short	(.L_3419 - .L_3418)


	//   ....[0]....
.L_3418:
        /*003c*/ 	.word	0xffffffff


	//   ....[1]....
        /*0040*/ 	.word	0xffffffff


	//   ....[2]....
        /*0044*/ 	.word	0xffffffff


	//   ....[3]....
        /*0048*/ 	.word	0xffffffff


	//   ....[4]....
        /*004c*/ 	.word	0xffffffff


	//   ....[5]....
        /*0050*/ 	.word	0xffffffff


	//   ....[6]....
        /*0054*/ 	.word	0xffffffff


	//   ....[7]....
        /*0058*/ 	.word	0xffffffff


	//   ....[8]....
        /*005c*/ 	.word	0xffffffff


	//   ....[9]....
        /*0060*/ 	.word	0xffffffff


	//   ....[10]....
        /*0064*/ 	.word	0xffffffff


	//   ....[11]....
        /*0068*/ 	.word	0xffffffff


	//   ....[12]....
        /*006c*/ 	.word	0xffffffff


	//   ....[13]....
        /*0070*/ 	.word	0xffffffff


	//   ....[14]....
        /*0074*/ 	.word	0xffffffff


	//   ....[15]....
        /*0078*/ 	.word	0xffffffff


	//   ....[16]....
        /*007c*/ 	.word	0xffffffff


	//   ....[17]....
        /*0080*/ 	.word	0xffffffff


	//   ....[18]....
        /*0084*/ 	.word	0xffffffff


	//   ....[19]....
        /*0088*/ 	.word	0xffffffff


	//   ....[20]....
        /*008c*/ 	.word	0xffffffff


	//   ....[21]....
        /*0090*/ 	.word	0xffffffff


	//   ....[22]....
        /*0094*/ 	.word	0xffffffff


	//   ....[23]....
        /*0098*/ 	.word	0xffffffff


	//   ....[24]....
        /*009c*/ 	.word	0xffffffff


	//   ....[25]....
        /*00a0*/ 	.word	0xffffffff


	//   ....[26]....
        /*00a4*/ 	.word	0xffffffff


	//   ....[27]....
        /*00a8*/ 	.word	0xffffffff


	//   ....[28]....
        /*00ac*/ 	.word	0xffffffff


	//   ....[29]....
        /*00b0*/ 	.word	0xffffffff


	//   ....[30]....
        /*00b4*/ 	.word	0xffffffff


	//   ....[31]....
        /*00b8*/ 	.word	0xffffffff


	//   ....[32]....
        /*00bc*/ 	.word	0xffffffff


	//   ....[33]....
        /*00c0*/ 	.word	0xffffffff


	//   ....[34]....
        /*00c4*/ 	.word	0xffffffff


	//   ....[35]....
        /*00c8*/ 	.word	0xffffffff


	//   ....[36]....
        /*00cc*/ 	.word	0xffffffff


	//   ....[37]....
        /*00d0*/ 	.word	0xffffffff


	//   ....[38]....
        /*00d4*/ 	.word	0xffffffff


	//   ....[39]....
        /*00d8*/ 	.word	0xffffffff


	//   ....[40]....
        /*00dc*/ 	.word	0xffffffff


	//   ....[41]....
        /*00e0*/ 	.word	0xffffffff


	//   ....[42]....
        /*00e4*/ 	.word	0xffffffff


	//   ....[43]....
        /*00e8*/ 	.word	0xffffffff


	//   ....[44]....
        /*00ec*/ 	.word	0xffffffff


	//   ....[45]....
        /*00f0*/ 	.word	0xffffffff


	//   ....[46]....
        /*00f4*/ 	.word	0xffffffff


	//   ....[47]....
        /*00f8*/ 	.word	0xffffffff


	//   ....[48]....
        /*00fc*/ 	.word	0xffffffff


	//   ....[49]....
        /*0100*/ 	.word	0xffffffff


	//   ....[50]....
        /*0104*/ 	.word	0xffffffff


	//----- nvinfo : EIATTR_COOP_GROUP_INSTR_OFFSETS
	.align		4
.L_3419:
        /*0108*/ 	.byte	0x04, 0x28
        /*010a*/ 	.short	(.L_3421 - .L_3420)


	//   ....[0]....
.L_3420:
        /*010c*/ 	.word	0x00000a00


	//   ....[1]....
        /*0110*/ 	.word	0x00000a70


	//   ....[2]....
        /*0114*/ 	.word	0x00000c40


	//   ....[3]....
        /*0118*/ 	.word	0x00002600


	//   ....[4]....
        /*011c*/ 	.word	0x000028f0


	//   ....[5]....
        /*0120*/ 	.word	0x00002c00


	//   ....[6]....
        /*0124*/ 	.word	0x00002d40


	//   ....[7]....
        /*0128*/ 	.word	0x00002d70


	//   ....[8]....
        /*012c*/ 	.word	0x00002eb0


	//   ....[9]....
        /*0130*/ 	.word	0x00002ee0


	//   ....[10]....
        /*0134*/ 	.word	0x00002ef0


	//   ....[11]....
        /*0138*/ 	.word	0x00002f00


	//   ....[12]....
        /*013c*/ 	.word	0x00002f30


	//   ....[13]....
        /*0140*/ 	.word	0x00002f60


	//   ....[14]....
        /*0144*/ 	.word	0x00002f80


	//   ....[15]....
        /*0148*/ 	.word	0x00002fa0


	//   ....[16]....
        /*014c*/ 	.word	0x00002fe0


	//   ....[17]....
        /*0150*/ 	.word	0x00003020


	//   ....[18]....
        /*0154*/ 	.word	0x00003050


	//   ....[19]....
        /*0158*/ 	.word	0x00003070


	//   ....[20]....
        /*015c*/ 	.word	0x000030c0


	//   ....[21]....
        /*0160*/ 	.word	0x000030f0


	//   ....[22]....
        /*0164*/ 	.word	0x00003110


	//   ....[23]....
        /*0168*/ 	.word	0x00003120


	//   ....[24]....
        /*016c*/ 	.word	0x00003150


	//   ....[25]....
        /*0170*/ 	.word	0x00003180


	//   ....[26]....
        /*0174*/ 	.word	0x000031a0


	//   ....[27]....
        /*0178*/ 	.word	0x000031b0


	//   ....[28]....
        /*017c*/ 	.word	0x000031c0


	//   ....[29]....
        /*0180*/ 	.word	0x000031d0


	//   ....[30]....
        /*0184*/ 	.word	0x000031f0


	//   ....[31]....
        /*0188*/ 	.word	0x00003210


	//   ....[32]....
        /*018c*/ 	.word	0x00003220


	//   ....[33]....
        /*0190*/ 	.word	0x00003e30


	//   ....[34]....
        /*0194*/ 	.word	0x00003f50


	//   ....[35]....
        /*0198*/ 	.word	0x00004050


	//   ....[36]....
        /*019c*/ 	.word	0x00004150


	//   ....[37]....
        /*01a0*/ 	.word	0x000041b0


	//   ....[38]....
        /*01a4*/ 	.word	0x000043e0


	//   ....[39]....
        /*01a8*/ 	.word	0x000047c0


	//   ....[40]....
        /*01ac*/ 	.word	0x00004b10


	//   ....[41]....
        /*01b0*/ 	.word	0x00004c00


	//   ....[42]....
        /*01b4*/ 	.word	0x00004c50


	//   ....[43]....
        /*01b8*/ 	.word	0x00004c80


	//   ....[44]....
        /*01bc*/ 	.word	0x00004ca0


	//   ....[45]....
        /*01c0*/ 	.word	0x00004cc0


	//   ....[46]....
        /*01c4*/ 	.word	0x00004d70


	//   ....[47]....
        /*01c8*/ 	.word	0x00004dc0


	//   ....[48]....
        /*01cc*/ 	.word	0x00004de0


	//   ....[49]....
        /*01d0*/ 	.word	0x00004e00


	//   ....[50]....
        /*01d4*/ 	.word	0x00004e20


	//----- nvinfo : EIATTR_EXIT_INSTR_OFFSETS
	.align		4
.L_3421:
        /*01d8*/ 	.byte	0x04, 0x1c
        /*01da*/ 	.short	(.L_3423 - .L_3422)


	//   ....[0]....
.L_3422:
        /*01dc*/ 	.word	0x00004ee0


	//   ....[1]....
        /*01e0*/ 	.word	0x00005020


	//----- nvinfo : EIATTR_MAX_THREADS
	.align		4
.L_3423:
        /*01e4*/ 	.byte	0x04, 0x05
        /*01e6*/ 	.short	(.L_3425 - .L_3424)
.L_3424:
        /*01e8*/ 	.word	0x00000020
        /*01ec*/ 	.word	0x00000001
        /*01f0*/ 	.word	0x00000001


	//----- nvinfo : EIATTR_CRS_STACK_SIZE
	.align		4
.L_3425:
        /*01f4*/ 	.byte	0x04, 0x1e
        /*01f6*/ 	.short	(.L_3427 - .L_3426)
.L_3426:
        /*01f8*/ 	.word	0x00000000
.L_3427:


//--------------------- .nv.info._Z25selective_scan_bwd_kernelI32Selective_Scan_bwd_kernel_traitsILi32ELi8ELb1ELb1ELb1ELb1ELb1EN3c108BFloat16EfEEv12SSMParamsBwd --------------------------
	.section	.nv.info._Z25selective_scan_bwd_kernelI32Selective_Scan_bwd_kernel_traitsILi32ELi8ELb1ELb1ELb1ELb1ELb1EN3c108BFloat16EfEEv12SSMParamsBwd,"",@"SHT_CUDA_INFO"
	.sectionflags	@""
	.align	4


	//----- nvinfo : EIATTR_CUDA_API_VERSION
	.align		4
        /*0000*/ 	.byte	0x04, 0x37
        /*0002*/ 	.short	(.L_3429 - .L_3428)
.L_3428:
        /*0004*/ 	.word	0x00000082


	//----- nvinfo : EIATTR_SW2861232_WAR
	.align		4
.L_3429:
        /*0008*/ 	.byte	0x01, 0x35
	.zero		2


	//----- nvinfo : EIATTR_PARAM_CBANK
	.align		4
        /*000c*/ 	.byte	0x04, 0x0a
        /*000e*/ 	.short	(.L_3431 - .L_3430)
	.align		4
.L_3430:
        /*0010*/ 	.word	index@(.nv.constant0._Z25selective_scan_bwd_kernelI32Selective_Scan_bwd_kernel_traitsILi32ELi8ELb1ELb1ELb1ELb1ELb1EN3c108BFloat16EfEEv12SSMParamsBwd)
        /*0014*/ 	.short	0x0160
        /*0016*/ 	.short	0x01f0


	//----- nvinfo : EIATTR_CBANK_PARAM_SIZE
	.align		4
.L_3431:
        /*0018*/ 	.byte	0x03, 0x19
        /*001a*/ 	.short	0x01f0


	//----- nvinfo : EIATTR_KPARAM_INFO
	.align		4
        /*001c*/ 	.byte	0x04, 0x17
        /*001e*/ 	.short	(.L_3433 - .L_3432)
.L_3432:
        /*0020*/ 	.word	0x00000000
        /*0024*/ 	.short	0x0000
        /*0026*/ 	.short	0x0000
        /*0028*/ 	.byte	0x00, 0xf0, 0xc1, 0x07


	//----- nvinfo : EIATTR_MAXREG_COUNT
	.align		4
.L_3433:
        /*002c*/ 	.byte	0x03, 0x1b
        /*002e*/ 	.short	0x00ff


	//----- nvinfo : EIATTR_NUM_BARRIERS
	.align		4
        /*0030*/ 	.byte	0x02, 0x4c
        /*0032*/ 	.byte	0x01
	.zero		1


	//----- nvinfo : EIATTR_MERCURY_ISA_VERSION
	.align		4
        /*0034*/ 	.byte	0x03, 0x5f
        /*0036*/ 	.short	0x0000


	//----- nvinfo : EIATTR_COOP_GROUP_MASK_REGIDS
	.align		4
        /*0038*/ 	.byte	0x04, 0x29
        /*003a*/ 	.short	(.L_3435 - .L_3434)


	//   ....[0]....
.L_3434:
        /*003c*/ 	.word	0xffffffff


	//   ....[1]....
        /*0040*/ 	.word	0xffffffff


	//   ....[2]....
        /*0044*/ 	.word	0xffffffff


	//   ....[3]....
        /*0048*/ 	.word	0xffffffff


	//   ....[4]....
        /*004c*/ 	.word	0xffffffff


	//   ....[5]....
        /*0050*/ 	.word	0xffffffff


	//   ....[6]....
        /*0054*/ 	.word	0xffffffff


	//   ....[7]....
        /*0058*/ 	.word	0xffffffff


	//   ....[8]....
        /*005c*/ 	.word	0xffffffff


	//   ....[9]....
        /*0060*/ 	.word	0xffffffff


	//   ....[10]....
        /*0064*/ 	.word	0xffffffff


	//   ....[11]....
        /*0068*/ 	.word	0xffffffff


	//   ....[12]....
        /*006c*/ 	.word	0xffffffff


	//   ....[13]....
        /*0070*/ 	.word	0xffffffff


	//   ....[14]....
        /*0074*/ 	.word	0xffffffff


	//   ....[15]....
        /*0078*/ 	.word	0xffffffff


	//   ....[16]....
        /*007c*/ 	.word	0xffffffff


	//   ....[17]....
        /*0080*/ 	.word	0xffffffff


	//   ....[18]....
        /*0084*/ 	.word	0xffffffff


	//   ....[19]....
        /*0088*/ 	.word	0xffffffff


	//   ....[20]....
        /*008c*/ 	.word	0xffffffff


	//   ....[21]....
        /*0090*/ 	.word	0xffffffff


	//   ....[22]....
        /*0094*/ 	.word	0xffffffff


	//   ....[23]....
        /*0098*/ 	.word	0xffffffff


	//   ....[24]....
        /*009c*/ 	.word	0xffffffff


	//   ....[25]....
        /*00a0*/ 	.word	0xffffffff


	//   ....[26]....
        /*00a4*/ 	.word	0xffffffff


	//   ....[27]....
        /*00a8*/ 	.word	0xffffffff


	//   ....[28]....
        /*00ac*/ 	.word	0xffffffff


	//   ....[29]....
        /*00b0*/ 	.word	0xffffffff


	//   ....[30]....
        /*00b4*/ 	.word	0xffffffff


	//   ....[31]....
        /*00b8*/ 	.word	0xffffffff


	//   ....[32]....
        /*00bc*/ 	.word	0xffffffff


	//   ....[33]....
        /*00c0*/ 	.word	0xffffffff


	//   ....[34]....
        /*00c4*/ 	.word	0xffffffff


	//   ....[35]....
        /*00c8*/ 	.word	0xffffffff


	//   ....[36]....
        /*00cc*/ 	.word	0xffffffff


	//   ....[37]....
        /*00d0*/ 	.word	0xffffffff


	//   ....[38]....
        /*00d4*/ 	.word	0xffffffff


	//   ....[39]....
        /*00d8*/ 	.word	0xffffffff


	//   ....[40]....
        /*00dc*/ 	.word	0xffffffff


	//   ....[41]....
        /*00e0*/ 	.word	0xffffffff


	//   ....[42]....
        /*00e4*/ 	.word	0xffffffff


	//   ....[43]....
        /*00e8*/ 	.word	0xffffffff


	//   ....[44]....
        /*00ec*/ 	.word	0xffffffff


	//   ....[45]....
        /*00f0*/ 	.word	0xffffffff


	//   ....[46]....
        /*00f4*/ 	.word	0xffffffff


	//   ....[47]....
        /*00f8*/ 	.word	0xffffffff


	//   ....[48]....
        /*00fc*/ 	.word	0xffffffff


	//   ....[49]....
        /*0100*/ 	.word	0xffffffff


	//   ....[50]....
        /*0104*/ 	.word	0xffffffff


	//   ....[51]....
        /*0108*/ 	.word	0xffffffff


	//   ....[52]....
        /*010c*/ 	.word	0xffffffff


	//   ....[53]....
        /*0110*/ 	.word	0xffffffff


	//   ....[54]....
        /*0114*/ 	.word	0xffffffff


	//----- nvinfo : EIATTR_COOP_GROUP_INSTR_OFFSETS
	.align		4
.L_3435:
        /*0118*/ 	.byte	0x04, 0x28
        /*011a*/ 	.short	(.L_3437 - .L_3436)


	//   ....[0]....
.L_3436:
        /*011c*/ 	.word	0x000009d0


	//   ....[1]....
        /*0120*/ 	.word	0x00000a40


	//   ....[2]....
        /*0124*/ 	.word	0x00000cf0


	//   ....[3]....
        /*0128*/ 	.word	0x00001f00


	//   ....[4]....
        /*012c*/ 	.word	0x000022d0


	//   ....[5]....
        /*0130*/ 	.word	0x00002700


	//   ....[6]....
        /*0134*/ 	.word	0x00002a00


	//   ....[7]....
        /*0138*/ 	.word	0x00003200


	//   ....[8]....
        /*013c*/ 	.word	0x000034a0


	//   ....[9]....
        /*0140*/ 	.word	0x00003950


	//   ....[10]....
        /*0144*/ 	.word	0x00003980


	//   ....[11]....
        /*0148*/ 	.word	0x00003a90


	//   ....[12]....
        /*014c*/ 	.word	0x00003ac0


	//   ....[13]....
        /*0150*/ 	.word	0x00003ad0


	//   ....[14]....
        /*0154*/ 	.word	0x00003ae0


	//   ....[15]....
        /*0158*/ 	.word	0x00003b10


	//   ....[16]....
        /*015c*/ 	.word	0x00003b40


	//   ....[17]....
        /*0160*/ 	.word	0x00003b60


	//   ....[18]....
        /*0164*/ 	.word	0x00003b80


	//   ....[19]....
        /*0168*/ 	.word	0x00003bc0


	//   ....[20]....
        /*016c*/ 	.word	0x00003c00


	//   ....[21]....
        /*0170*/ 	.word	0x00003c30


	//   ....[22]....
        /*0174*/ 	.word	0x00003c50


	//   ....[23]....
        /*0178*/ 	.word	0x00003ca0


	//   ....[24]....
        /*017c*/ 	.word	0x00003cd0


	//   ....[25]....
        /*0180*/ 	.word	0x00003cf0


	//   ....[26]....
        /*0184*/ 	.word	0x00003d00


	//   ....[27]....
        /*0188*/ 	.word	0x00003d30


	//   ....[28]....
        /*018c*/ 	.word	0x00003d60


	//   ....[29]....
        /*0190*/ 	.word	0x00003d80


	//   ....[30]....
        /*0194*/ 	.word	0x00003d90


	//   ....[31]....
        /*0198*/ 	.word	0x00003da0


	//   ....[32]....
        /*019c*/ 	.word	0x00003db0


	//   ....[33]....
        /*01a0*/ 	.word	0x00003dd0


	//   ....[34]....
        /*01a4*/ 	.word	0x00003df0


	//   ....[35]....
        /*01a8*/ 	.word	0x00003e10


	//   ....[36]....
        /*01ac*/ 	.word	0x00003e20


	//   ....[37]....
        /*01b0*/ 	.word	0x00004a10


	//   ....[38]....
        /*01b4*/ 	.word	0x00004b20


	//   ....[39]....
        /*01b8*/ 	.word	0x00004c20


	//   ....[40]....
        /*01bc*/ 	.word	0x00004d20


	//   ....[41]....
        /*01c0*/ 	.word	0x00004dc0


	//   ....[42]....
        /*01c4*/ 	.word	0x00004fc0


	//   ....[43]....
        /*01c8*/ 	.word	0x00005350


	//   ....[44]....
        /*01cc*/ 	.word	0x00005690


	//   ....[45]....
        /*01d0*/ 	.word	0x000057e0


	//   ....[46]....
        /*01d4*/ 	.word	0x00005830


	//   ....[47]....
        /*01d8*/ 	.word	0x00005860


	//   ....[48]....
        /*01dc*/ 	.word	0x00005880


	//   ....[49]....
        /*01e0*/ 	.word	0x000058a0


	//   ....[50]....
        /*01e4*/ 	.word	0x00005950


	//   ....[51]....
        /*01e8*/ 	.word	0x000059a0


	//   ....[52]....
        /*01ec*/ 	.word	0x000059c0


	//   ....[53]....
        /*01f0*/ 	.word	0x000059e0


	//   ....[54]....
        /*01f4*/ 	.word	0x00005a00


	//----- nvinfo : EIATTR_EXIT_INSTR_OFFSETS
	.align		4
.L_3437:
        /*01f8*/ 	.byte	0x04, 0x1c
        /*01fa*/ 	.short	(.L_3439 - .L_3438)


	//   ....[0]....
.L_3438:
        /*01fc*/ 	.word	0x00005ac0


	//   ....[1]....
        /*0200*/ 	.word	0x00005c00


	//----- nvinfo : EIATTR_MAX_THREADS
	.align		4
.L_3439:
        /*0204*/ 	.byte	0x04, 0x05
        /*0206*/ 	.short	(.L_3441 - .L_3440)
.L_3440:
        /*0208*/ 	.word	0x00000020
        /*020c*/ 	.word	0x00000001
        /*0210*/ 	.word	0x00000001


	//----- nvinfo : EIATTR_CRS_STACK_SIZE
	.align		4
.L_3441:
        /*0214*/ 	.byte	0x04, 0x1e
        /*0216*/ 	.short	(.L_3443 - .L_3442)
.L_3442:
        /*0218*/ 	.word	0x00000000
.L_3443:


//--------------------- .nv.info._Z25selective_scan_bwd_kernelI32Selective_Scan_bwd_kernel_traitsILi32ELi4ELb0ELb0ELb0ELb0ELb0EN3c108BFloat16EfEEv12SSMParamsBwd --------------------------
	.section	.nv.info._Z25selective_scan_bwd_kernelI32Selective_Scan_bwd_kernel_traitsILi32ELi4ELb0ELb0ELb0ELb0ELb0EN3c108BFloat16EfEEv12SSMParamsBwd,"",@"SHT_CUDA_INFO"
	.sectionflags	@""
	.align	4


	//----- nvinfo : EIATTR_CUDA_API_VERSION
	.align		4
        /*0000*/ 	.byte	0x04, 0x37
        /*0002*/ 	.short	(.L_3445 - .L_3444)
.L_3444:
        /*0004*/ 	.word	0x00000082


	//----- nvinfo : EIATTR_SW2861232_WAR
	.align		4
.L_3445:
        /*0008*/ 	.byte	0x01, 0x35
	.zero		2


	//----- nvinfo : EIATTR_PARAM_CBANK
	.align		4
        /*000c*/ 	.byte	0x04, 0x0a
        /*000e*/ 	.short	(.L_3447 - .L_3446)
	.align		4
.L_3446:
        /*0010*/ 	.word	index@(.nv.constant0._Z25selective_scan_bwd_kernelI32Selective_Scan_bwd_kernel_traitsILi32ELi4ELb0ELb0ELb0ELb0ELb0EN3c108BFloat16EfEEv12SSMParamsBwd)
        /*0014*/ 	.short	0x0160
        /*0016*/ 	.short	0x01f0


	//----- nvinfo : EIATTR_CBANK_PARAM_SIZE
	.align		4
.L_3447:
        /*0018*/ 	.byte	0x03, 0x19
        /*001a*/ 	.short	0x01f0


	//----- nvinfo : EIATTR_KPARAM_INFO
	.align		4
        /*001c*/ 	.byte	0x04, 0x17
        /*001e*/ 	.short	(.L_3449 - .L_3448)
.L_3448:
        /*0020*/ 	.word	0x00000000
        /*0024*/ 	.short	0x0000
        /*0026*/ 	.short	0x0000
        /*0028*/ 	.byte	0x00, 0xf0, 0xc1, 0x07


	//----- nvinfo : EIATTR_MAXREG_COUNT
	.align		4
.L_3449:
        /*002c*/ 	.byte	0x03, 0x1b
        /*002e*/ 	.short	0x00ff


	//----- nvinfo : EIATTR_NUM_BARRIERS
	.align		4
        /*0030*/ 	.byte	0x02, 0x4c
        /*0032*/ 	.byte	0x01
	.zero		1


	//----- nvinfo : EIATTR_MERCURY_ISA_VERSION
	.align		4
        /*0034*/ 	.byte	0x03, 0x5f
        /*0036*/ 	.short	0x0000


	//----- nvinfo : EIATTR_COOP_GROUP_MASK_REGIDS
	.align		4
        /*0038*/ 	.byte	0x04, 0x29
        /*003a*/ 	.short	(.L_3451 - .L_3450)


	//   ....[0]....
.L_3450:
        /*003c*/ 	.word	0xffffffff


	//   ....[1]....
        /*0040*/ 	.word	0xffffffff


	//   ....[2]....
        /*0044*/ 	.word	0xffffffff


	//   ....[3]....
        /*0048*/ 	.word	0xffffffff


	//   ....[4]....
        /*004c*/ 	.word	0xffffffff


	//   ....[5]....
        /*0050*/ 	.word	0xffffffff


	//   ....[6]....
        /*0054*/ 	.word	0xffffffff


	//   ....[7]....
        /*0058*/ 	.word	0xffffffff


	//   ....[8]....
        /*005c*/ 	.word	0xffffffff


	//   ....[9]....
        /*0060*/ 	.word	0xffffffff


	//   ....[10]....
        /*0064*/ 	.word	0xffffffff


	//   ....[11]....
        /*0068*/ 	.word	0xffffffff


	//   ....[12]....
        /*006c*/ 	.word	0xffffffff


	//   ....[13]....
        /*0070*/ 	.word	0xffffffff


	//   ....[14]....
        /*0074*/ 	.word	0xffffffff


	//   ....[15]....
        /*0078*/ 	.word	0xffffffff


	//   ....[16]....
        /*007c*/ 	.word	0xffffffff


	//   ....[17]....
        /*0080*/ 	.word	0xffffffff


	//   ....[18]....
        /*0084*/ 	.word	0xffffffff


	//   ....[19]....
        /*0088*/ 	.word	0xffffffff


	//   ....[20]....
        /*008c*/ 	.word	0xffffffff


	//   ....[21]....
        /*0090*/ 	.word	0xffffffff


	//   ....[22]....
        /*0094*/ 	.word	0xffffffff


	//   ....[23]....
        /*0098*/ 	.word	0xffffffff


	//   ....[24]....
        /*009c*/ 	.word	0xffffffff


	//   ....[25]....
        /*00a0*/ 	.word	0xffffffff


	//   ....[26]....
        /*00a4*/ 	.word	0xffffffff


	//   ....[27]....
        /*00a8*/ 	.word	0xffffffff


	//   ....[28]....
        /*00ac*/ 	.word	0xffffffff


	//   ....[29]....
        /*00b0*/ 	.word	0xffffffff


	//   ....[30]....
        /*00b4*/ 	.word	0xffffffff


	//   ....[31]....
        /*00b8*/ 	.word	0xffffffff


	//   ....[32]....
        /*00bc*/ 	.word	0xffffffff


	//   ....[33]....
        /*00c0*/ 	.word	0xffffffff


	//   ....[34]....
        /*00c4*/ 	.word	0xffffffff


	//   ....[35]....
        /*00c8*/ 	.word	0xffffffff


	//   ....[36]....
        /*00cc*/ 	.word	0xffffffff


	//   ....[37]....
        /*00d0*/ 	.word	0xffffffff


	//   ....[38]....
        /*00d4*/ 	.word	0xffffffff


	//   ....[39]....
        /*00d8*/ 	.word	0xffffffff


	//   ....[40]....
        /*00dc*/ 	.word	0xffffffff


	//   ....[41]....
        /*00e0*/ 	.word	0xffffffff


	//   ....[42]....
        /*00e4*/ 	.word	0xffffffff


	//   ....[43]....
        /*00e8*/ 	.word	0xffffffff


	//   ....[44]....
        /*00ec*/ 	.word	0xffffffff


	//   ....[45]....
        /*00f0*/ 	.word	0xffffffff


	//   ....[46]....
        /*00f4*/ 	.word	0xffffffff


	//   ....[47]....
        /*00f8*/ 	.word	0xffffffff


	//   ....[48]....
        /*00fc*/ 	.word	0xffffffff


	//   ....[49]....
        /*0100*/ 	.word	0xffffffff


	//   ....[50]....
        /*0104*/ 	.word	0xffffffff


	//   ....[51]....
        /*0108*/ 	.word	0xffffffff


	//   ....[52]....
        /*010c*/ 	.word	0xffffffff


	//----- nvinfo : EIATTR_COOP_GROUP_INSTR_OFFSETS
	.align		4
.L_3451:
        /*0110*/ 	.byte	0x04, 0x28
        /*0112*/ 	.short	(.L_3453 - .L_3452)


	//   ....[0]....
.L_3452:
        /*0114*/ 	.word	0x000008f0


	//   ....[1]....
        /*0118*/ 	.word	0x00000a40


	//   ....[2]....
        /*011c*/ 	.word	0x00000b80


	//   ....[3]....
        /*0120*/ 	.word	0x000012e0


	//   ....[4]....
        /*0124*/ 	.word	0x00001310


	//   ....[5]....
        /*0128*/ 	.word	0x00001330


	//   ....[6]....
        /*012c*/ 	.word	0x00001340


	//   ....[7]....
        /*0130*/ 	.word	0x00001370


	//   ....[8]....
        /*0134*/ 	.word	0x000013a0


	//   ....[9]....
        /*0138*/ 	.word	0x000013c0


	//   ....[10]....
        /*013c*/ 	.word	0x000013e0


	//   ....[11]....
        /*0140*/ 	.word	0x00001410


	//   ....[12]....
        /*0144*/ 	.word	0x00001440


	//   ....[13]....
        /*0148*/ 	.word	0x00001460


	//   ....[14]....
        /*014c*/ 	.word	0x00001480


	//   ....[15]....
        /*0150*/ 	.word	0x000014b0


	//   ....[16]....
        /*0154*/ 	.word	0x000014e0


	//   ....[17]....
        /*0158*/ 	.word	0x00001520


	//   ....[18]....
        /*015c*/ 	.word	0x00001550


	//   ....[19]....
        /*0160*/ 	.word	0x000015a0


	//   ....[20]....
        /*0164*/ 	.word	0x000015c0


	//   ....[21]....
        /*0168*/ 	.word	0x000015e0


	//   ....[22]....
        /*016c*/ 	.word	0x00001600


	//   ....[23]....
        /*0170*/ 	.word	0x00001630


	//   ....[24]....
        /*0174*/ 	.word	0x00001650


	//   ....[25]....
        /*0178*/ 	.word	0x00001680


	//   ....[26]....
        /*017c*/ 	.word	0x00001690


	//   ....[27]....
        /*0180*/ 	.word	0x000016a0


	//   ....[28]....
        /*0184*/ 	.word	0x000016b0


	//   ....[29]....
        /*0188*/ 	.word	0x000016c0


	//   ....[30]....
        /*018c*/ 	.word	0x000016d0


	//   ....[31]....
        /*0190*/ 	.word	0x000018b0


	//   ....[32]....
        /*0194*/ 	.word	0x000018f0


	//   ....[33]....
        /*0198*/ 	.word	0x000019d0


	//   ....[34]....
        /*019c*/ 	.word	0x000019f0


	//   ....[35]....
        /*01a0*/ 	.word	0x00001a20


	//   ....[36]....
        /*01a4*/ 	.word	0x00001a40


	//   ....[37]....
        /*01a8*/ 	.word	0x00001a70


	//   ....[38]....
        /*01ac*/ 	.word	0x00001a90


	//   ....[39]....
        /*01b0*/ 	.word	0x00001ac0


	//   ....[40]....
        /*01b4*/ 	.word	0x00001ae0


	//   ....[41]....
        /*01b8*/ 	.word	0x00001e60


	//   ....[42]....
        /*01bc*/ 	.word	0x00002180


	//   ....[43]....
        /*01c0*/ 	.word	0x000024d0


	//   ....[44]....
        /*01c4*/ 	.word	0x00002520


	//   ....[45]....
        /*01c8*/ 	.word	0x00002550


	//   ....[46]....
        /*01cc*/ 	.word	0x00002570


	//   ....[47]....
        /*01d0*/ 	.word	0x00002590


	//   ....[48]....
        /*01d4*/ 	.word	0x00002640


	//   ....[49]....
        /*01d8*/ 	.word	0x00002690


	//   ....[50]....
        /*01dc*/ 	.word	0x000026b0


	//   ....[51]....
        /*01e0*/ 	.word	0x000026d0


	//   ....[52]....
        /*01e4*/ 	.word	0x000026f0


	//----- nvinfo : EIATTR_EXIT_INSTR_OFFSETS
	.align		4
.L_3453:
        /*01e8*/ 	.byte	0x04, 0x1c
        /*01ea*/ 	.short	(.L_3455 - .L_3454)


	//   ....[0]....
.L_3454:
        /*01ec*/ 	.word	0x000027b0


	//   ....[1]....
        /*01f0*/ 	.word	0x00002b70


	//----- nvinfo : EIATTR_MAX_THREADS
	.align		4
.L_3455:
        /*01f4*/ 	.byte	0x04, 0x05
        /*01f6*/ 	.short	(.L_3457 - .L_3456)
.L_3456:
        /*01f8*/ 	.word	0x00000020
        /*01fc*/ 	.word	0x00000001
        /*0200*/ 	.word	0x00000001


	//----- nvinfo : EIATTR_CRS_STACK_SIZE
	.align		4
.L_3457:
        /*0204*/ 	.byte	0x04, 0x1e
        /*0206*/ 	.short	(.L_3459 - .L_3458)
.L_3458:
        /*0208*/ 	.word	0x00000000
.L_3459:


//--------------------- .nv.info._Z25selective_scan_bwd_kernelI32Selective_Scan_bwd_kernel_traitsILi32ELi4ELb0ELb0ELb0ELb0ELb1EN3c108BFloat16EfEEv12SSMParamsBwd --------------------------
	.section	.nv.info._Z25selective_scan_bwd_kernelI32Selective_Scan_bwd_kernel_traitsILi32ELi4ELb0ELb0ELb0ELb0ELb1EN3c108BFloat16EfEEv12SSMParamsBwd,"",@"SHT_CUDA_INFO"
	.sectionflags	@""
	.align	4


	//----- nvinfo : EIATTR_CUDA_API_VERSION
	.align		4
        /*0000*/ 	.byte	0x04, 0x37
        /*0002*/ 	.short	(.L_3461 - .L_3460)
.L_3460:
        /*0004*/ 	.word	0x00000082


	//----- nvinfo : EIATTR_SW2861232_WAR
	.align		4
.L_3461:
        /*0008*/ 	.byte	0x01, 0x35
	.zero		2


	//----- nvinfo : EIATTR_PARAM_CBANK
	.align		4
        /*000c*/ 	.byte	0x04, 0x0a
        /*000e*/ 	.short	(.L_3463 - .L_3462)
	.align		4
.L_3462:
        /*0010*/ 	.word	index@(.nv.constant0._Z25selective_scan_bwd_kernelI32Selective_Scan_bwd_kernel_traitsILi32ELi4ELb0ELb0ELb0ELb0ELb1EN3c108BFloat16EfEEv12SSMParamsBwd)
        /*0014*/ 	.short	0x0160
        /*0016*/ 	.short	0x01f0


	//----- nvinfo : EIATTR_CBANK_PARAM_SIZE
	.align		4
.L_3463:
        /*0018*/ 	.byte	0x03, 0x19
        /*001a*/ 	.short	0x01f0


	//----- nvinfo : EIATTR_KPARAM_INFO
	.align		4
        /*001c*/ 	.byte	0x04, 0x17
        /*001e*/ 	.short	(.L_3465 - .L_3464)
.L_3464:
        /*0020*/ 	.word	0x00000000
        /*0024*/ 	.short	0x0000
        /*0026*/ 	.short	0x0000
        /*0028*/ 	.byte	0x00, 0xf0, 0xc1, 0x07


	//----- nvinfo : EIATTR_MAXREG_COUNT
	.align		4
.L_3465:
        /*002c*/ 	.byte	0x03, 0x1b
        /*002e*/ 	.short	0x00ff


	//----- nvinfo : EIATTR_NUM_BARRIERS
	.align		4
        /*0030*/ 	.byte	0x02, 0x4c
        /*0032*/ 	.byte	0x01
	.zero		1


	//----- nvinfo : EIATTR_MERCURY_ISA_VERSION
	.align		4
        /*0034*/ 	.byte	0x03, 0x5f
        /*0036*/ 	.short	0x0000


	//----- nvinfo : EIATTR_COOP_GROUP_MASK_REGIDS
	.align		4
        /*0038*/ 	.byte	0x04, 0x29
        /*003a*/ 	.short	(.L_3467 - .L_3466)


	//   ....[0]....
.L_3466:
        /*003c*/ 	.word	0xffffffff


	//   ....[1]....
        /*0040*/ 	.word	0xffffffff


	//   ....[2]....
        /*0044*/ 	.word	0xffffffff


	//   ....[3]....
        /*0048*/ 	.word	0xffffffff


	//   ....[4]....
        /*004c*/ 	.word	0xffffffff


	//   ....[5]....
        /*0050*/ 	.word	0xffffffff


	//   ....[6]....
        /*0054*/ 	.word	0xffffffff


	//   ....[7]....
        /*0058*/ 	.word	0xffffffff


	//   ....[8]....
        /*005c*/ 	.word	0xffffffff


	//   ....[9]....
        /*0060*/ 	.word	0xffffffff


	//   ....[10]....
        /*0064*/ 	.word	0xffffffff


	//   ....[11]....
        /*0068*/ 	.word	0xffffffff


	//   ....[12]....
        /*006c*/ 	.word	0xffffffff


	//   ....[13]....
        /*0070*/ 	.word	0xffffffff


	//   ....[14]....
        /*0074*/ 	.word	0xffffffff


	//   ....[15]....
        /*0078*/ 	.word	0xffffffff


	//   ....[16]....
        /*007c*/ 	.word	0xffffffff


	//   ....[17]....
        /*0080*/ 	.word	0xffffffff


	//   ....[18]....
        /*0084*/ 	.word	0xffffffff


	//   ....[19]....
        /*0088*/ 	.word	0xffffffff


	//   ....[20]....
        /*008c*/ 	.word	0xffffffff


	//   ....[21]....
        /*0090*/ 	.word	0xffffffff


	//   ....[22]....
        /*0094*/ 	.word	0xffffffff


	//   ....[23]....
        /*0098*/ 	.word	0xffffffff


	//   ....[24]....
        /*009c*/ 	.word	0xffffffff


	//   ....[25]....
        /*00a0*/ 	.word	0xffffffff


	//   ....[26]....
        /*00a4*/ 	.word	0xffffffff


	//   ....[27]....
        /*00a8*/ 	.word	0xffffffff


	//   ....[28]....
        /*00ac*/ 	.word	0xffffffff


	//   ....[29]....
        /*00b0*/ 	.word	0xffffffff


	//   ....[30]....
        /*00b4*/ 	.word	0xffffffff


	//   ....[31]....
        /*00b8*/ 	.word	0xffffffff


	//   ....[32]....
        /*00bc*/ 	.word	0xffffffff


	//   ....[33]....
        /*00c0*/ 	.word	0xffffffff


	//   ....[34]....
        /*00c4*/ 	.word	0xffffffff


	//   ....[35]....
        /*00c8*/ 	.word	0xffffffff


	//   ....[36]....
        /*00cc*/ 	.word	0xffffffff


	//   ....[37]....
        /*00d0*/ 	.word	0xffffffff


	//   ....[38]....
        /*00d4*/ 	.word	0xffffffff


	//   ....[39]....
        /*00d8*/ 	.word	0xffffffff


	//   ....[40]....
        /*00dc*/ 	.word	0xffffffff


	//   ....[41]....
        /*00e0*/ 	.word	0xffffffff


	//   ....[42]....
        /*00e4*/ 	.word	0xffffffff


	//   ....[43]....
        /*00e8*/ 	.word	0xffffffff


	//   ....[44]....
        /*00ec*/ 	.word	0xffffffff


	//   ....[45]....
        /*00f0*/ 	.word	0xffffffff


	//   ....[46]....
        /*00f4*/ 	.word	0xffffffff


	//   ....[47]....
        /*00f8*/ 	.word	0xffffffff


	//   ....[48]....
        /*00fc*/ 	.word	0xffffffff


	//   ....[49]....
        /*0100*/ 	.word	0xffffffff


	//   ....[50]....
        /*0104*/ 	.word	0xffffffff


	//   ....[51]....
        /*0108*/ 	.word	0xffffffff


	//   ....[52]....
        /*010c*/ 	.word	0xffffffff


	//   ....[53]....
        /*0110*/ 	.word	0xffffffff


	//   ....[54]....
        /*0114*/ 	.word	0xffffffff


	//   ....[55]....
        /*0118*/ 	.word	0xffffffff


	//   ....[56]....
        /*011c*/ 	.word	0xffffffff


	//----- nvinfo : EIATTR_COOP_GROUP_INSTR_OFFSETS
	.align		4
.L_3467:
        /*0120*/ 	.byte	0x04, 0x28
        /*0122*/ 	.short	(.L_3469 - .L_3468)


	//   ....[0]....
.L_3468:
        /*0124*/ 	.word	0x000007c0


	//   ....[1]....
        /*0128*/ 	.word	0x00000910


	//   ....[2]....
        /*012c*/ 	.word	0x00000be0


	//   ....[3]....
        /*0130*/ 	.word	0x00000e30


	//   ....[4]....
        /*0134*/ 	.word	0x00001040


	//   ....[5]....
        /*0138*/ 	.word	0x00001270


	//   ....[6]....
        /*013c*/ 	.word	0x000016f0


	//   ....[7]....
        /*0140*/ 	.word	0x00002090


	//   ....[8]....
        /*0144*/ 	.word	0x000020c0


	//   ....[9]....
        /*0148*/ 	.word	0x000020e0


	//   ....[10]....
        /*014c*/ 	.word	0x000020f0


	//   ....[11]....
        /*0150*/ 	.word	0x00002120


	//   ....[12]....
        /*0154*/ 	.word	0x00002150


	//   ....[13]....
        /*0158*/ 	.word	0x00002170


	//   ....[14]....
        /*015c*/ 	.word	0x00002190


	//   ....[15]....
        /*0160*/ 	.word	0x000021c0


	//   ....[16]....
        /*0164*/ 	.word	0x000021f0


	//   ....[17]....
        /*0168*/ 	.word	0x00002210


	//   ....[18]....
        /*016c*/ 	.word	0x00002230


	//   ....[19]....
        /*0170*/ 	.word	0x00002260


	//   ....[20]....
        /*0174*/ 	.word	0x00002290


	//   ....[21]....
        /*0178*/ 	.word	0x000022d0


	//   ....[22]....
        /*017c*/ 	.word	0x00002300


	//   ....[23]....
        /*0180*/ 	.word	0x00002350


	//   ....[24]....
        /*0184*/ 	.word	0x00002370


	//   ....[25]....
        /*0188*/ 	.word	0x00002390


	//   ....[26]....
        /*018c*/ 	.word	0x000023b0


	//   ....[27]....
        /*0190*/ 	.word	0x000023e0


	//   ....[28]....
        /*0194*/ 	.word	0x00002400


	//   ....[29]....
        /*0198*/ 	.word	0x00002430


	//   ....[30]....
        /*019c*/ 	.word	0x00002440


	//   ....[31]....
        /*01a0*/ 	.word	0x00002450


	//   ....[32]....
        /*01a4*/ 	.word	0x00002460


	//   ....[33]....
        /*01a8*/ 	.word	0x00002470


	//   ....[34]....
        /*01ac*/ 	.word	0x00002480


	//   ....[35]....
        /*01b0*/ 	.word	0x00002650


	//   ....[36]....
        /*01b4*/ 	.word	0x00002680


	//   ....[37]....
        /*01b8*/ 	.word	0x00002770


	//   ....[38]....
        /*01bc*/ 	.word	0x00002790


	//   ....[39]....
        /*01c0*/ 	.word	0x000027c0


	//   ....[40]....
        /*01c4*/ 	.word	0x000027e0


	//   ....[41]....
        /*01c8*/ 	.word	0x00002810


	//   ....[42]....
        /*01cc*/ 	.word	0x00002830


	//   ....[43]....
        /*01d0*/ 	.word	0x00002860


	//   ....[44]....
        /*01d4*/ 	.word	0x00002880


	//   ....[45]....
        /*01d8*/ 	.word	0x00002c30


	//   ....[46]....
        /*01dc*/ 	.word	0x00002ee0


	//   ....[47]....
        /*01e0*/ 	.word	0x00003240


	//   ....[48]....
        /*01e4*/ 	.word	0x00003290


	//   ....[49]....
        /*01e8*/ 	.word	0x000032c0


	//   ....[50]....
        /*01ec*/ 	.word	0x000032e0


	//   ....[51]....
        /*01f0*/ 	.word	0x00003300


	//   ....[52]....
        /*01f4*/ 	.word	0x000033b0


	//   ....[53]....
        /*01f8*/ 	.word	0x00003400


	//   ....[54]....
        /*01fc*/ 	.word	0x00003420


	//   ....[55]....
        /*0200*/ 	.word	0x00003440


	//   ....[56]....
        /*0204*/ 	.word	0x00003460


	//----- nvinfo : EIATTR_EXIT_INSTR_OFFSETS
	.align		4
.L_3469:
        /*0208*/ 	.byte	0x04, 0x1c
        /*020a*/ 	.short	(.L_3471 - .L_3470)


	//   ....[0]....
.L_3470:
        /*020c*/ 	.word	0x00003520


	//   ....[1]....
        /*0210*/ 	.word	0x000039d0


	//----- nvinfo : EIATTR_MAX_THREADS
	.align		4
.L_3471:
        /*0214*/ 	.byte	0x04, 0x05
        /*0216*/ 	.short	(.L_3473 - .L_3472)
.L_3472:
        /*0218*/ 	.word	0x00000020
        /*021c*/ 	.word	0x00000001
        /*0220*/ 	.word	0x00000001


	//----- nvinfo : EIATTR_CRS_STACK_SIZE
	.align		4
.L_3473:
        /*0224*/ 	.byte	0x04, 0x1e
        /*0226*/ 	.short	(.L_3475 - .L_3474)
.L_3474:
        /*0228*/ 	.word	0x00000000
.L_3475:


//--------------------- .nv.info._Z25selective_scan_bwd_kernelI32Selective_Scan_bwd_kernel_traitsILi32ELi4ELb0ELb0ELb0ELb1ELb0EN3c108BFloat16EfEEv12SSMParamsBwd --------------------------
	.section	.nv.info._Z25selective_scan_bwd_kernelI32Selective_Scan_bwd_kernel_traitsILi32ELi4ELb0ELb0ELb0ELb1ELb0EN3c108BFloat16EfEEv12SSMParamsBwd,"",@"SHT_CUDA_INFO"
	.sectionflags	@""
	.align	4


	//----- nvinfo : EIATTR_CUDA_API_VERSION
	.align		4
        /*0000*/ 	.byte	0x04, 0x37
        /*0002*/ 	.short	(.L_3477 - .L_3476)
.L_3476:
        /*0004*/ 	.word	0x00000082


	//----- nvinfo : EIATTR_SW2861232_WAR
	.align		4
.L_3477:
        /*0008*/ 	.byte	0x01, 0x35
	.zero		2


	//----- nvinfo : EIATTR_PARAM_CBANK
	.align		4
        /*000c*/ 	.byte	0x04, 0x0a
        /*000e*/ 	.short	(.L_3479 - .L_3478)
	.align		4
.L_3478:
        /*0010*/ 	.word	index@(.nv.constant0._Z25selective_scan_bwd_kernelI32Selective_Scan_bwd_kernel_traitsILi32ELi4ELb0ELb0ELb0ELb1ELb0EN3c108BFloat16EfEEv12SSMParamsBwd)
        /*0014*/ 	.short	0x0160
        /*0016*/ 	.short	0x01f0


	//----- nvinfo : EIATTR_CBANK_PARAM_SIZE
	.align		4
.L_3479:
        /*0018*/ 	.byte	0x03, 0x19
        /*001a*/ 	.short	0x01f0


	//----- nvinfo : EIATTR_KPARAM_INFO
	.align		4
        /*001c*/ 	.byte	0x04, 0x17
        /*001e*/ 	.short	(.L_3481 - .L_3480)
.L_3480:
        /*0020*/ 	.word	0x00000000
        /*0024*/ 	.short	0x0000
        /*0026*/ 	.short	0x0000
        /*0028*/ 	.byte	0x00, 0xf0, 0xc1, 0x07


	//----- nvinfo : EIATTR_MAXREG_COUNT
	.align		4
.L_3481:
        /*002c*/ 	.byte	0x03, 0x1b
        /*002e*/ 	.short	0x00ff


	//----- nvinfo : EIATTR_NUM_BARRIERS
	.align		4
        /*0030*/ 	.byte	0x02, 0x4c
        /*0032*/ 	.byte	0x01
	.zero		1


	//----- nvinfo : EIATTR_MERCURY_ISA_VERSION
	.align		4
        /*0034*/ 	.byte	0x03, 0x5f
        /*0036*/ 	.short	0x0000


	//----- nvinfo : EIATTR_COOP_GROUP_MASK_REGIDS
	.align		4
        /*0038*/ 	.byte	0x04, 0x29
        /*003a*/ 	.short	(.L_3483 - .L_3482)


	//   ....[0]....
.L_3482:
        /*003c*/ 	.word	0xffffffff


	//   ....[1]....
        /*0040*/ 	.word	0xffffffff


	//   ....[2]....
        /*0044*/ 	.word	0xffffffff


	//   ....[3]....
        /*0048*/ 	.word	0xffffffff


	//   ....[4]....
        /*004c*/ 	.word	0xffffffff


	//   ....[5]....
        /*0050*/ 	.word	0xffffffff


	//   ....[6]....
        /*0054*/ 	.word	0xffffffff


	//   ....[7]....
        /*0058*/ 	.word	0xffffffff


	//   ....[8]....
        /*005c*/ 	.word	0xffffffff


	//   ....[9]....
        /*0060*/ 	.word	0xffffffff


	//   ....[10]....
        /*0064*/ 	.word	0xffffffff


	//   ....[11]....
        /*0068*/ 	.word	0xffffffff


	//   ....[12]....
        /*006c*/ 	.word	0xffffffff


	//   ....[13]....
        /*0070*/ 	.word	0xffffffff


	//   ....[14]....
        /*0074*/ 	.word	0xffffffff


	//   ....[15]....
        /*0078*/ 	.word	0xffffffff


	//   ....[16]....
        /*007c*/ 	.word	0xffffffff


	//   ....[17]....
        /*0080*/ 	.word	0xffffffff


	//   ....[18]....
        /*0084*/ 	.word	0xffffffff


	//   ....[19]....
        /*0088*/ 	.word	0xffffffff


	//   ....[20]....
        /*008c*/ 	.word	0xffffffff


	//   ....[21]....
        /*0090*/ 	.word	0xffffffff


	//   ....[22]....
        /*0094*/ 	.word	0xffffffff


	//   ....[23]....
        /*0098*/ 	.word	0xffffffff


	//   ....[24]....
        /*009c*/ 	.word	0xffffffff


	//   ....[25]....
        /*00a0*/ 	.word	0xffffffff


	//   ....[26]....
        /*00a4*/ 	.word	0xffffffff


	//   ....[27]....
        /*00a8*/ 	.word	0xffffffff


	//   ....[28]....
        /*00ac*/ 	.word	0xffffffff


	//   ....[29]....
        /*00b0*/ 	.word	0xffffffff


	//   ....[30]....
        /*00b4*/ 	.word	0xffffffff


	//   ....[31]....
        /*00b8*/ 	.word	0xffffffff


	//   ....[32]....
        /*00bc*/ 	.word	0xffffffff


	//   ....[33]....
        /*00c0*/ 	.word	0xffffffff


	//   ....[34]....
        /*00c4*/ 	.word	0xffffffff


	//   ....[35]....
        /*00c8*/ 	.word	0xffffffff


	//   ....[36]....
        /*00cc*/ 	.word	0xffffffff


	//   ....[37]....
        /*00d0*/ 	.word	0xffffffff


	//   ....[38]....
        /*00d4*/ 	.word	0xffffffff


	//   ....[39]....
        /*00d8*/ 	.word	0xffffffff


	//   ....[40]....
        /*00dc*/ 	.word	0xffffffff


	//   ....[41]....
        /*00e0*/ 	.word	0xffffffff


	//   ....[42]....
        /*00e4*/ 	.word	0xffffffff


	//   ....[43]....
        /*00e8*/ 	.word	0xffffffff


	//   ....[44]....
        /*00ec*/ 	.word	0xffffffff


	//   ....[45]....
        /*00f0*/ 	.word	0xffffffff


	//   ....[46]....
        /*00f4*/ 	.word	0xffffffff


	//   ....[47]....
        /*00f8*/ 	.word	0xffffffff


	//   ....[48]....
        /*00fc*/ 	.word	0xffffffff


	//   ....[49]....
        /*0100*/ 	.word	0xffffffff


	//   ....[50]....
        /*0104*/ 	.word	0xffffffff


	//   ....[51]....
        /*0108*/ 	.word	0xffffffff


	//   ....[52]....
        /*010c*/ 	.word	0xffffffff


	//   ....[53]....
        /*0110*/ 	.word	0xffffffff


	//----- nvinfo : EIATTR_COOP_GROUP_INSTR_OFFSETS
	.align		4
.L_3483:
        /*0114*/ 	.byte	0x04, 0x28
        /*0116*/ 	.short	(.L_3485 - .L_3484)


	//   ....[0]....
.L_3484:
        /*0118*/ 	.word	0x00000890


	//   ....[1]....
        /*011c*/ 	.word	0x000009a0


	//   ....[2]....
        /*0120*/ 	.word	0x00000b30


	//   ....[3]....
        /*0124*/ 	.word	0x00001b60


	//   ....[4]....
        /*0128*/ 	.word	0x00001b90


	//   ....[5]....
        /*012c*/ 	.word	0x00001bb0


	//   ....[6]....
        /*0130*/ 	.word	0x00001bc0


	//   ....[7]....
        /*0134*/ 	.word	0x00001bf0


	//   ....[8]....
        /*0138*/ 	.word	0x00001c20


	//   ....[9]....
        /*013c*/ 	.word	0x00001c40


	//   ....[10]....
        /*0140*/ 	.word	0x00001c60


	//   ....[11]....
        /*0144*/ 	.word	0x00001c90


	//   ....[12]....
        /*0148*/ 	.word	0x00001cc0


	//   ....[13]....
        /*014c*/ 	.word	0x00001ce0


	//   ....[14]....
        /*0150*/ 	.word	0x00001d00


	//   ....[15]....
        /*0154*/ 	.word	0x00001d30


	//   ....[16]....
        /*0158*/ 	.word	0x00001d60


	//   ....[17]....
        /*015c*/ 	.word	0x00001da0


	//   ....[18]....
        /*0160*/ 	.word	0x00001dd0


	//   ....[19]....
        /*0164*/ 	.word	0x00001e20


	//   ....[20]....
        /*0168*/ 	.word	0x00001e40


	//   ....[21]....
        /*016c*/ 	.word	0x00001e60


	//   ....[22]....
        /*0170*/ 	.word	0x00001e80


	//   ....[23]....
        /*0174*/ 	.word	0x00001eb0


	//   ....[24]....
        /*0178*/ 	.word	0x00001ed0


	//   ....[25]....
        /*017c*/ 	.word	0x00001f00


	//   ....[26]....
        /*0180*/ 	.word	0x00001f10


	//   ....[27]....
        /*0184*/ 	.word	0x00001f20


	//   ....[28]....
        /*0188*/ 	.word	0x00001f30


	//   ....[29]....
        /*018c*/ 	.word	0x00001f40


	//   ....[30]....
        /*0190*/ 	.word	0x00001f50


	//   ....[31]....
        /*0194*/ 	.word	0x00002100


	//   ....[32]....
        /*0198*/ 	.word	0x00002190


	//   ....[33]....
        /*019c*/ 	.word	0x00002220


	//   ....[34]....
        /*01a0*/ 	.word	0x00002270


	//   ....[35]....
        /*01a4*/ 	.word	0x00002290


	//   ....[36]....
        /*01a8*/ 	.word	0x000022c0


	//   ....[37]....
        /*01ac*/ 	.word	0x000022e0


	//   ....[38]....
        /*01b0*/ 	.word	0x00002310


	//   ....[39]....
        /*01b4*/ 	.word	0x00002330


	//   ....[40]....
        /*01b8*/ 	.word	0x00002360


	//   ....[41]....
        /*01bc*/ 	.word	0x00002790


	//   ....[42]....
        /*01c0*/ 	.word	0x000027d0


	//   ....[43]....
        /*01c4*/ 	.word	0x00002d10


	//   ....[44]....
        /*01c8*/ 	.word	0x00003080


	//   ....[45]....
        /*01cc*/ 	.word	0x000030d0


	//   ....[46]....
        /*01d0*/ 	.word	0x00003100


	//   ....[47]....
        /*01d4*/ 	.word	0x00003120


	//   ....[48]....
        /*01d8*/ 	.word	0x00003140


	//   ....[49]....
        /*01dc*/ 	.word	0x000031f0


	//   ....[50]....
        /*01e0*/ 	.word	0x00003240


	//   ....[51]....
        /*01e4*/ 	.word	0x00003260


	//   ....[52]....
        /*01e8*/ 	.word	0x00003280


	//   ....[53]....
        /*01ec*/ 	.word	0x000032a0


	//----- nvinfo : EIATTR_EXIT_INSTR_OFFSETS
	.align		4
.L_3485:
        /*01f0*/ 	.byte	0x04, 0x1c
        /*01f2*/ 	.short	(.L_3487 - .L_3486)


	//   ....[0]....
.L_3486:
        /*01f4*/ 	.word	0x00003360


	//   ....[1]....
        /*01f8*/ 	.word	0x00003720


	//----- nvinfo : EIATTR_MAX_THREADS
	.align		4
.L_3487:
        /*01fc*/ 	.byte	0x04, 0x05
        /*01fe*/ 	.short	(.L_3489 - .L_3488)
.L_3488:
        /*0200*/ 	.word	0x00000020
        /*0204*/ 	.word	0x00000001
        /*0208*/ 	.word	0x00000001


	//----- nvinfo : EIATTR_CRS_STACK_SIZE
	.align		4
.L_3489:
        /*020c*/ 	.byte	0x04, 0x1e
        /*020e*/ 	.short	(.L_3491 - .L_3490)
.L_3490:
        /*0210*/ 	.word	0x00000000
.L_3491:


//--------------------- .nv.info._Z25selective_scan_bwd_kernelI32Selective_Scan_bwd_kernel_traitsILi32ELi4ELb0ELb0ELb0ELb1ELb1EN3c108BFloat16EfEEv12SSMParamsBwd --------------------------
	.section	.nv.info._Z25selective_scan_bwd_kernelI32Selective_Scan_bwd_kernel_traitsILi32ELi4ELb0ELb0ELb0ELb1ELb1EN3c108BFloat16EfEEv12SSMParamsBwd,"",@"SHT_CUDA_INFO"
	.sectionflags	@""
	.align	4


	//----- nvinfo : EIATTR_CUDA_API_VERSION
	.align		4
        /*0000*/ 	.byte	0x04, 0x37
        /*0002*/ 	.short	(.L_3493 - .L_3492)
.L_3492:
        /*0004*/ 	.word	0x00000082


	//----- nvinfo : EIATTR_SW2861232_WAR
	.align		4
.L_3493:
        /*0008*/ 	.byte	0x01, 0x35
	.zero		2


	//----- nvinfo : EIATTR_PARAM_CBANK
	.align		4
        /*000c*/ 	.byte	0x04, 0x0a
        /*000e*/ 	.short	(.L_3495 - .L_3494)
	.align		4
.L_3494:
        /*0010*/ 	.word	index@(.nv.constant0._Z25selective_scan_bwd_kernelI32Selective_Scan_bwd_kernel_traitsILi32ELi4ELb0ELb0ELb0ELb1ELb1EN3c108BFloat16EfEEv12SSMParamsBwd)
        /*0014*/ 	.short	0x0160
        /*0016*/ 	.short	0x01f0


	//----- nvinfo : EIATTR_CBANK_PARAM_SIZE
	.align		4
.L_3495:
        /*0018*/ 	.byte	0x03, 0x19
        /*001a*/ 	.short	0x01f0


	//----- nvinfo : EIATTR_KPARAM_INFO
	.align		4
        /*001c*/ 	.byte	0x04, 0x17
        /*001e*/ 	.short	(.L_3497 - .L_3496)
.L_3496:
        /*0020*/ 	.word	0x00000000
        /*0024*/ 	.short	0x0000
        /*0026*/ 	.short	0x0000
        /*0028*/ 	.byte	0x00, 0xf0, 0xc1, 0x07


	//----- nvinfo : EIATTR_MAXREG_COUNT
	.align		4
.L_3497:
        /*002c*/ 	.byte	0x03, 0x1b
        /*002e*/ 	.short	0x00ff


	//----- nvinfo : EIATTR_NUM_BARRIERS
	.align		4
        /*0030*/ 	.byte	0x02, 0x4c
        /*0032*/ 	.byte	0x01
	.zero		1


	//----- nvinfo : EIATTR_MERCURY_ISA_VERSION
	.align		4
        /*0034*/ 	.byte	0x03, 0x5f
        /*0036*/ 	.short	0x0000


	//----- nvinfo : EIATTR_COOP_GROUP_MASK_REGIDS
	.align		4
        /*0038*/ 	.byte	0x04, 0x29
        /*003a*/ 	.short	(.L_3499 - .L_3498)


	//   ....[0]....
.L_3498:
        /*003c*/ 	.word	0xffffffff


	//   ....[1]....
        /*0040*/ 	.word	0xffffffff


	//   ....[2]....
        /*0044*/ 	.word	0xffffffff


	//   ....[3]....
        /*0048*/ 	.word	0xffffffff


	//   ....[4]....
        /*004c*/ 	.word	0xffffffff


	//   ....[5]....
        /*0050*/ 	.word	0xffffffff


	//   ....[6]....
        /*0054*/ 	.word	0xffffffff


	//   ....[7]....
        /*0058*/ 	.word	0xffffffff


	//   ....[8]....
        /*005c*/ 	.word	0xffffffff


	//   ....[9]....
        /*0060*/ 	.word	0xffffffff


	//   ....[10]....
        /*0064*/ 	.word	0xffffffff


	//   ....[11]....
        /*0068*/ 	.word	0xffffffff


	//   ....[12]....
        /*006c*/ 	.word	0xffffffff


	//   ....[13]....
        /*0070*/ 	.word	0xffffffff


	//   ....[14]....
        /*0074*/ 	.word	0xffffffff


	//   ....[15]....
        /*0078*/ 	.word	0xffffffff


	//   ....[16]....
        /*007c*/ 	.word	0xffffffff


	//   ....[17]....
        /*0080*/ 	.word	0xffffffff


	//   ....[18]....
        /*0084*/ 	.word	0xffffffff


	//   ....[19]....
        /*0088*/ 	.word	0xffffffff


	//   ....[20]....
        /*008c*/ 	.word	0xffffffff


	//   ....[21]....
        /*0090*/ 	.word	0xffffffff


	//   ....[22]....
        /*0094*/ 	.word	0xffffffff


	//   ....[23]....
        /*0098*/ 	.word	0xffffffff


	//   ....[24]....
        /*009c*/ 	.word	0xffffffff


	//   ....[25]....
        /*00a0*/ 	.word	0xffffffff


	//   ....[26]....
        /*00a4*/ 	.word	0xffffffff


	//   ....[27]....
        /*00a8*/ 	.word	0xffffffff


	//   ....[28]....
        /*00ac*/ 	.word	0xffffffff


	//   ....[29]....
        /*00b0*/ 	.word	0xffffffff


	//   ....[30]....
        /*00b4*/ 	.word	0xffffffff


	//   ....[31]....
        /*00b8*/ 	.word	0xffffffff


	//   ....[32]....
        /*00bc*/ 	.word	0xffffffff


	//   ....[33]....
        /*00c0*/ 	.word	0xffffffff


	//   ....[34]....
        /*00c4*/ 	.word	0xffffffff


	//   ....[35]....
        /*00c8*/ 	.word	0xffffffff


	//   ....[36]....
        /*00cc*/ 	.word	0xffffffff


	//   ....[37]....
        /*00d0*/ 	.word	0xffffffff


	//   ....[38]....
        /*00d4*/ 	.word	0xffffffff


	//   ....[39]....
        /*00d8*/ 	.word	0xffffffff


	//   ....[40]....
        /*00dc*/ 	.word	0xffffffff


	//   ....[41]....
        /*00e0*/ 	.word	0xffffffff


	//   ....[42]....
        /*00e4*/ 	.word	0xffffffff


	//   ....[43]....
        /*00e8*/ 	.word	0xffffffff


	//   ....[44]....
        /*00ec*/ 	.word	0xffffffff


	//   ....[45]....
        /*00f0*/ 	.word	0xffffffff


	//   ....[46]....
        /*00f4*/ 	.word	0xffffffff


	//   ....[47]....
        /*00f8*/ 	.word	0xffffffff


	//   ....[48]....
        /*00fc*/ 	.word	0xffffffff


	//   ....[49]....
        /*0100*/ 	.word	0xffffffff


	//   ....[50]....
        /*0104*/ 	.word	0xffffffff


	//   ....[51]....
        /*0108*/ 	.word	0xffffffff


	//   ....[52]....
        /*010c*/ 	.word	0xffffffff


	//   ....[53]....
        /*0110*/ 	.word	0xffffffff


	//   ....[54]....
        /*0114*/ 	.word	0xffffffff


	//   ....[55]....
        /*0118*/ 	.word	0xffffffff


	//   ....[56]....
        /*011c*/ 	.word	0xffffffff


	//   ....[57]....
        /*0120*/ 	.word	0xffffffff


	//----- nvinfo : EIATTR_COOP_GROUP_INSTR_OFFSETS
	.align		4
.L_3499:
        /*0124*/ 	.byte	0x04, 0x28
        /*0126*/ 	.short	(.L_3501 - .L_3500)


	//   ....[0]....
.L_3500:
        /*0128*/ 	.word	0x000007f0


	//   ....[1]....
        /*012c*/ 	.word	0x00000900


	//   ....[2]....
        /*0130*/ 	.word	0x00000b10


	//   ....[3]....
        /*0134*/ 	.word	0x00001750


	//   ....[4]....
        /*0138*/ 	.word	0x00001990


	//   ....[5]....
        /*013c*/ 	.word	0x00001be0


	//   ....[6]....
        /*0140*/ 	.word	0x00001fc0


	//   ....[7]....
        /*0144*/ 	.word	0x00002980


	//   ....[8]....
        /*0148*/ 	.word	0x000029b0


	//   ....[9]....
        /*014c*/ 	.word	0x000029d0


	//   ....[10]....
        /*0150*/ 	.word	0x000029e0


	//   ....[11]....
        /*0154*/ 	.word	0x00002a10


	//   ....[12]....
        /*0158*/ 	.word	0x00002a40


	//   ....[13]....
        /*015c*/ 	.word	0x00002a60


	//   ....[14]....
        /*0160*/ 	.word	0x00002a80


	//   ....[15]....
        /*0164*/ 	.word	0x00002ab0


	//   ....[16]....
        /*0168*/ 	.word	0x00002ae0


	//   ....[17]....
        /*016c*/ 	.word	0x00002b00


	//   ....[18]....
        /*0170*/ 	.word	0x00002b20


	//   ....[19]....
        /*0174*/ 	.word	0x00002b50


	//   ....[20]....
        /*0178*/ 	.word	0x00002b80


	//   ....[21]....
        /*017c*/ 	.word	0x00002bc0


	//   ....[22]....
        /*0180*/ 	.word	0x00002bf0


	//   ....[23]....
        /*0184*/ 	.word	0x00002c40


	//   ....[24]....
        /*0188*/ 	.word	0x00002c60


	//   ....[25]....
        /*018c*/ 	.word	0x00002c80


	//   ....[26]....
        /*0190*/ 	.word	0x00002ca0


	//   ....[27]....
        /*0194*/ 	.word	0x00002cd0


	//   ....[28]....
        /*0198*/ 	.word	0x00002cf0


	//   ....[29]....
        /*019c*/ 	.word	0x00002d10


	//   ....[30]....
        /*01a0*/ 	.word	0x00002d30


	//   ....[31]....
        /*01a4*/ 	.word	0x00002d40


	//   ....[32]....
        /*01a8*/ 	.word	0x00002d50


	//   ....[33]....
        /*01ac*/ 	.word	0x00002d60


	//   ....[34]....
        /*01b0*/ 	.word	0x00002d70


	//   ....[35]....
        /*01b4*/ 	.word	0x00002f50


	//   ....[36]....
        /*01b8*/ 	.word	0x00002f80


	//   ....[37]....
        /*01bc*/ 	.word	0x00003070


	//   ....[38]....
        /*01c0*/ 	.word	0x00003080


	//   ....[39]....
        /*01c4*/ 	.word	0x000030b0


	//   ....[40]....
        /*01c8*/ 	.word	0x000030d0


	//   ....[41]....
        /*01cc*/ 	.word	0x00003100


	//   ....[42]....
        /*01d0*/ 	.word	0x00003120


	//   ....[43]....
        /*01d4*/ 	.word	0x00003150


	//   ....[44]....
        /*01d8*/ 	.word	0x00003170


	//   ....[45]....
        /*01dc*/ 	.word	0x00003560


	//   ....[46]....
        /*01e0*/ 	.word	0x000035c0


	//   ....[47]....
        /*01e4*/ 	.word	0x00003b00


	//   ....[48]....
        /*01e8*/ 	.word	0x00003e80


	//   ....[49]....
        /*01ec*/ 	.word	0x00003ed0


	//   ....[50]....
        /*01f0*/ 	.word	0x00003f00


	//   ....[51]....
        /*01f4*/ 	.word	0x00003f20


	//   ....[52]....
        /*01f8*/ 	.word	0x00003f40


	//   ....[53]....
        /*01fc*/ 	.word	0x00003ff0


	//   ....[54]....
        /*0200*/ 	.word	0x00004040


	//   ....[55]....
        /*0204*/ 	.word	0x00004060


	//   ....[56]....
        /*0208*/ 	.word	0x00004080


	//   ....[57]....
        /*020c*/ 	.word	0x000040a0


	//----- nvinfo : EIATTR_EXIT_INSTR_OFFSETS
	.align		4
.L_3501:
        /*0210*/ 	.byte	0x04, 0x1c
        /*0212*/ 	.short	(.L_3503 - .L_3502)


	//   ....[0]....
.L_3502:
        /*0214*/ 	.word	0x00004160


	//   ....[1]....
        /*0218*/ 	.word	0x00004610


	//----- nvinfo : EIATTR_MAX_THREADS
	.align		4
.L_3503:
        /*021c*/ 	.byte	0x04, 0x05
        /*021e*/ 	.short	(.L_3505 - .L_3504)
.L_3504:
        /*0220*/ 	.word	0x00000020
        /*0224*/ 	.word	0x00000001
        /*0228*/ 	.word	0x00000001


	//----- nvinfo : EIATTR_CRS_STACK_SIZE
	.align		4
.L_3505:
        /*022c*/ 	.byte	0x04, 0x1e
        /*022e*/ 	.short	(.L_3507 - .L_3506)
.L_3506:
        /*0230*/ 	.word	0x00000000
.L_3507:


//--------------------- .nv.info._Z25selective_scan_bwd_kernelI32Selective_Scan_bwd_kernel_traitsILi32ELi4ELb0ELb0ELb1ELb0ELb0EN3c108BFloat16EfEEv12SSMParamsBwd --------------------------
	.section	.nv.info._Z25selective_scan_bwd_kernelI32Selective_Scan_bwd_kernel_traitsILi32ELi4ELb0ELb0ELb1ELb0ELb0EN3c108BFloat16EfEEv12SSMParamsBwd,"",@"SHT_CUDA_INFO"
	.sectionflags	@""
	.align	4


	//----- nvinfo : EIATTR_CUDA_API_VERSION
	.align		4
        /*0000*/ 	.byte	0x04, 0x37
        /*0002*/ 	.short	(.L_3509 - .L_3508)
.L_3508:
        /*0004*/ 	.word	0x00000082


	//----- nvinfo : EIATTR_SW2861232_WAR
	.align		4
.L_3509:
        /*0008*/ 	.byte	0x01, 0x35
	.zero		2


	//----- nvinfo : EIATTR_PARAM_CBANK
	.align		4
        /*000c*/ 	.byte	0x04, 0x0a
        /*000e*/ 	.short	(.L_3511 - .L_3510)
	.align		4
.L_3510:
        /*0010*/ 	.word	index@(.nv.constant0._Z25selective_scan_bwd_kernelI32Selective_Scan_bwd_kernel_traitsILi32ELi4ELb0ELb0ELb1ELb0ELb0EN3c108BFloat16EfEEv12SSMParamsBwd)
        /*0014*/ 	.short	0x0160
        /*0016*/ 	.short	0x01f0


	//----- nvinfo : EIATTR_CBANK_PARAM_SIZE
	.align		4
.L_3511:
        /*0018*/ 	.byte	0x03, 0x19
        /*001a*/ 	.short	0x01f0


	//----- nvinfo : EIATTR_KPARAM_INFO
	.align		4
        /*001c*/ 	.byte	0x04, 0x17
        /*001e*/ 	.short	(.L_3513 - .L_3512)
.L_3512:
        /*0020*/ 	.word	0x00000000
        /*0024*/ 	.short	0x0000
        /*0026*/ 	.short	0x0000
        /*0028*/ 	.byte	0x00, 0xf0, 0xc1, 0x07


	//----- nvinfo : EIATTR_MAXREG_COUNT
	.align		4
.L_3513:
        /*002c*/ 	.byte	0x03, 0x1b
        /*002e*/ 	.short	0x00ff


	//----- nvinfo : EIATTR_NUM_BARRIERS
	.align		4
        /*0030*/ 	.byte	0x02, 0x4c
        /*0032*/ 	.byte	0x01
	.zero		1


	//----- nvinfo : EIATTR_MERCURY_ISA_VERSION
	.align		4
        /*0034*/ 	.byte	0x03, 0x5f
        /*0036*/ 	.short	0x0000


	//----- nvinfo : EIATTR_COOP_GROUP_MASK_REGIDS
	.align		4
        /*0038*/ 	.byte	0x04, 0x29
        /*003a*/ 	.short	(.L_3515 - .L_3514)


	//   ....[0]....
.L_3514:
        /*003c*/ 	.word	0xffffffff


	//   ....[1]....
        /*0040*/ 	.word	0xffffffff


	//   ....[2]....
        /*0044*/ 	.word	0xffffffff


	//   ....[3]....
        /*0048*/ 	.word	0xffffffff


	//   ....[4]....
        /*004c*/ 	.word	0xffffffff


	//   ....[5]....
        /*0050*/ 	.word	0xffffffff


	//   ....[6]....
        /*0054*/ 	.word	0xffffffff


	//   ....[7]....
        /*0058*/ 	.word	0xffffffff


	//   ....[8]....
        /*005c*/ 	.word	0xffffffff


	//   ....[9]....
        /*0060*/ 	.word	0xffffffff


	//   ....[10]....
        /*0064*/ 	.word	0xffffffff


	//   ....[11]....
        /*0068*/ 	.word	0xffffffff


	//   ....[12]....
        /*006c*/ 	.word	0xffffffff


	//   ....[13]....
        /*0070*/ 	.word	0xffffffff


	//   ....[14]....
        /*0074*/ 	.word	0xffffffff


	//   ....[15]....
        /*0078*/ 	.word	0xffffffff


	//   ....[16]....
        /*007c*/ 	.word	0xffffffff


	//   ....[17]....
        /*0080*/ 	.word	0xffffffff


	//   ....[18]....
        /*0084*/ 	.word	0xffffffff


	//   ....[19]....
        /*0088*/ 	.word	0xffffffff


	//   ....[20]....
        /*008c*/ 	.word	0xffffffff


	//   ....[21]....
        /*0090*/ 	.word	0xffffffff


	//   ....[22]....
        /*0094*/ 	.word	0xffffffff


	//   ....[23]....
        /*0098*/ 	.word	0xffffffff


	//   ....[24]....
        /*009c*/ 	.word	0xffffffff


	//   ....[25]....
        /*00a0*/ 	.word	0xffffffff


	//   ....[26]....
        /*00a4*/ 	.word	0xffffffff


	//   ....[27]....
        /*00a8*/ 	.word	0xffffffff


	//   ....[28]....
        /*00ac*/ 	.word	0xffffffff


	//   ....[29]....
        /*00b0*/ 	.word	0xffffffff


	//   ....[30]....
        /*00b4*/ 	.word	0xffffffff


	//   ....[31]....
        /*00b8*/ 	.word	0xffffffff


	//   ....[32]....
        /*00bc*/ 	.word	0xffffffff


	//   ....[33]....
        /*00c0*/ 	.word	0xffffffff


	//   ....[34]....
        /*00c4*/ 	.word	0xffffffff


	//   ....[35]....
        /*00c8*/ 	.word	0xffffffff


	//   ....[36]....
        /*00cc*/ 	.word	0xffffffff


	//   ....[37]....
        /*00d0*/ 	.word	0xffffffff


	//   ....[38]....
        /*00d4*/ 	.word	0xffffffff


	//   ....[39]....
        /*00d8*/ 	.word	0xffffffff


	//   ....[40]....
        /*00dc*/ 	.word	0xffffffff


	//   ....[41]....
        /*00e0*/ 	.word	0xffffffff


	//   ....[42]....
        /*00e4*/ 	.word	0xffffffff


	//   ....[43]....
        /*00e8*/ 	.word	0xffffffff


	//   ....[44]....
        /*00ec*/ 	.word	0xffffffff


	//   ....[45]....
        /*00f0*/ 	.word	0xffffffff


	//   ....[46]....
        /*00f4*/ 	.word	0xffffffff


	//   ....[47]....
        /*00f8*/ 	.word	0xffffffff


	//   ....[48]....
        /*00fc*/ 	.word	0xffffffff


	//   ....[49]....
        /*0100*/ 	.word	0xffffffff


	//   ....[50]....
        /*0104*/ 	.word	0xffffffff


	//   ....[51]....
        /*0108*/ 	.word	0xffffffff


	//   ....[52]....
        /*010c*/ 	.word	0xffffffff


	//   ....[53]....
        /*0110*/ 	.word	0xffffffff


	//----- nvinfo : EIATTR_COOP_GROUP_INSTR_OFFSETS
	.align		4
.L_3515:
        /*0114*/ 	.byte	0x04, 0x28
        /*0116*/ 	.short	(.L_3517 - .L_3516)


	//   ....[0]....
.L_3516:
        /*0118*/ 	.word	0x00000bf0


	//   ....[1]....
        /*011c*/ 	.word	0x00000d40


	//   ....[2]....
        /*0120*/ 	.word	0x00000e90


	//   ....[3]....
        /*0124*/ 	.word	0x00001620


	//   ....[4]....
        /*0128*/ 	.word	0x00001910


	//   ....[5]....
        /*012c*/ 	.word	0x00001950


	//   ....[6]....
        /*0130*/ 	.word	0x00001960


	//   ....[7]....
        /*0134*/ 	.word	0x00001970


	//   ....[8]....
        /*0138*/ 	.word	0x000019a0


	//   ....[9]....
        /*013c*/ 	.word	0x000019d0


	//   ....[10]....
        /*0140*/ 	.word	0x000019f0


	//   ....[11]....
        /*0144*/ 	.word	0x00001a10


	//   ....[12]....
        /*0148*/ 	.word	0x00001a40


	//   ....[13]....
        /*014c*/ 	.word	0x00001a70


	//   ....[14]....
        /*0150*/ 	.word	0x00001a90


	//   ....[15]....
        /*0154*/ 	.word	0x00001ab0


	//   ....[16]....
        /*0158*/ 	.word	0x00001af0


	//   ....[17]....
        /*015c*/ 	.word	0x00001b20


	//   ....[18]....
        /*0160*/ 	.word	0x00001b70


	//   ....[19]....
        /*0164*/ 	.word	0x00001b90


	//   ....[20]....
        /*0168*/ 	.word	0x00001be0


	//   ....[21]....
        /*016c*/ 	.word	0x00001c10


	//   ....[22]....
        /*0170*/ 	.word	0x00001c30


	//   ....[23]....
        /*0174*/ 	.word	0x00001c40


	//   ....[24]....
        /*0178*/ 	.word	0x00001c70


	//   ....[25]....
        /*017c*/ 	.word	0x00001ca0


	//   ....[26]....
        /*0180*/ 	.word	0x00001cc0


	//   ....[27]....
        /*0184*/ 	.word	0x00001cd0


	//   ....[28]....
        /*0188*/ 	.word	0x00001ce0


	//   ....[29]....
        /*018c*/ 	.word	0x00001cf0


	//   ....[30]....
        /*0190*/ 	.word	0x00001d00


	//   ....[31]....
        /*0194*/ 	.word	0x00001d10


	//   ....[32]....
        /*0198*/ 	.word	0x00002260


	//   ....[33]....
        /*019c*/ 	.word	0x000022a0


	//   ....[34]....
        /*01a0*/ 	.word	0x00002390


	//   ....[35]....
        /*01a4*/ 	.word	0x000023b0


	//   ....[36]....
        /*01a8*/ 	.word	0x000023e0


	//   ....[37]....
        /*01ac*/ 	.word	0x00002400


	//   ....[38]....
        /*01b0*/ 	.word	0x00002430


	//   ....[39]....
        /*01b4*/ 	.word	0x00002450


	//   ....[40]....
        /*01b8*/ 	.word	0x00002480


	//   ....[41]....
        /*01bc*/ 	.word	0x000024a0


	//   ....[42]....
        /*01c0*/ 	.word	0x00002750


	//   ....[43]....
        /*01c4*/ 	.word	0x00002a40


	//   ....[44]....
        /*01c8*/ 	.word	0x00002de0


	//   ....[45]....
        /*01cc*/ 	.word	0x00002e40


	//   ....[46]....
        /*01d0*/ 	.word	0x00002e60


	//   ....[47]....
        /*01d4*/ 	.word	0x00002e80


	//   ....[48]....
        /*01d8*/ 	.word	0x00002ea0


	//   ....[49]....
        /*01dc*/ 	.word	0x00002f50


	//   ....[50]....
        /*01e0*/ 	.word	0x00002fa0


	//   ....[51]....
        /*01e4*/ 	.word	0x00002fc0


	//   ....[52]....
        /*01e8*/ 	.word	0x00002fe0


	//   ....[53]....
        /*01ec*/ 	.word	0x00003000


	//----- nvinfo : EIATTR_EXIT_INSTR_OFFSETS
	.align		4
.L_3517:
        /*01f0*/ 	.byte	0x04, 0x1c
        /*01f2*/ 	.short	(.L_3519 - .L_3518)


	//   ....[0]....
.L_3518:
        /*01f4*/ 	.word	0x000030c0


	//   ....[1]....
        /*01f8*/ 	.word	0x000032e0


	//----- nvinfo : EIATTR_MAX_THREADS
	.align		4
.L_3519:
        /*01fc*/ 	.byte	0x04, 0x05
        /*01fe*/ 	.short	(.L_3521 - .L_3520)
.L_3520:
        /*0200*/ 	.word	0x00000020
        /*0204*/ 	.word	0x00000001
        /*0208*/ 	.word	0x00000001


	//----- nvinfo : EIATTR_CRS_STACK_SIZE
	.align		4
.L_3521:
        /*020c*/ 	.byte	0x04, 0x1e
        /*020e*/ 	.short	(.L_3523 - .L_3522)
.L_3522:
        /*0210*/ 	.word	0x00000000
.L_3523:


//--------------------- .nv.info._Z25selective_scan_bwd_kernelI32Selective_Scan_bwd_kernel_traitsILi32ELi4ELb0ELb0ELb1ELb0ELb1EN3c108BFloat16EfEEv12SSMParamsBwd --------------------------
	.section	.nv.info._Z25selective_scan_bwd_kernelI32Selective_Scan_bwd_kernel_traitsILi32ELi4ELb0ELb0ELb1ELb0ELb1EN3c108BFloat16EfEEv12SSMParamsBwd,"",@"SHT_CUDA_INFO"
	.sectionflags	@""
	.align	4


	//----- nvinfo : EIATTR_CUDA_API_VERSION
	.align		4
        /*0000*/ 	.byte	0x04, 0x37
        /*0002*/ 	.short	(.L_3525 - .L_3524)
.L_3524:
        /*0004*/ 	.word	0x00000082


	//----- nvinfo : EIATTR_SW2861232_WAR
	.align		4
.L_3525:
        /*0008*/ 	.byte	0x01, 0x35
	.zero		2


	//----- nvinfo : EIATTR_PARAM_CBANK
	.align		4
        /*000c*/ 	.byte	0x04, 0x0a
        /*000e*/ 	.short	(.L_3527 - .L_3526)
	.align		4
.L_3526:
        /*0010*/ 	.word	index@(.nv.constant0._Z25selective_scan_bwd_kernelI32Selective_Scan_bwd_kernel_traitsILi32ELi4ELb0ELb0ELb1ELb0ELb1EN3c108BFloat16EfEEv12SSMParamsBwd)
        /*0014*/ 	.short	0x0160
        /*0016*/ 	.short	0x01f0


	//----- nvinfo : EIATTR_CBANK_PARAM_SIZE
	.align		4
.L_3527:
        /*0018*/ 	.byte	0x03, 0x19
        /*001a*/ 	.short	0x01f0


	//----- nvinfo : EIATTR_KPARAM_INFO
	.align		4
        /*001c*/ 	.byte	0x04, 0x17
        /*001e*/ 	.short	(.L_3529 - .L_3528)
.L_3528:
        /*0020*/ 	.word	0x00000000
        /*0024*/ 	.short	0x0000
        /*0026*/ 	.short	0x0000
        /*0028*/ 	.byte	0x00, 0xf0, 0xc1, 0x07


	//----- nvinfo : EIATTR_MAXREG_COUNT
	.align		4
.L_3529:
        /*002c*/ 	.byte	0x03, 0x1b
        /*002e*/ 	.short	0x00ff


	//----- nvinfo : EIATTR_NUM_BARRIERS
	.align		4
        /*0030*/ 	.byte	0x02, 0x4c
        /*0032*/ 	.byte	0x01
	.zero		1


	//----- nvinfo : EIATTR_MERCURY_ISA_VERSION
	.align		4
        /*0034*/ 	.byte	0x03, 0x5f
        /*0036*/ 	.short	0x0000


	//----- nvinfo : EIATTR_COOP_GROUP_MASK_REGIDS
	.align		4
        /*0038*/ 	.byte	0x04, 0x29
        /*003a*/ 	.short	(.L_3531 - .L_3530)


	//   ....[0]....
.L_3530:
        /*003c*/ 	.word	0xffffffff


	//   ....[1]....
        /*0040*/ 	.word	0xffffffff


	//   ....[2]....
        /*0044*/ 	.word	0xffffffff


	//   ....[3]....
        /*0048*/ 	.word	0xffffffff


	//   ....[4]....
        /*004c*/ 	.word	0xffffffff


	//   ....[5]....
        /*0050*/ 	.word	0xffffffff


	//   ....[6]....
        /*0054*/ 	.word	0xffffffff


	//   ....[7]....
        /*0058*/ 	.word	0xffffffff


	//   ....[8]....
        /*005c*/ 	.word	0xffffffff


	//   ....[9]....
        /*0060*/ 	.word	0xffffffff


	//   ....[10]....
        /*0064*/ 	.word	0xffffffff


	//   ....[11]....
        /*0068*/ 	.word	0xffffffff


	//   ....[12]....
        /*006c*/ 	.word	0xffffffff


	//   ....[13]....
        /*0070*/ 	.word	0xffffffff


	//   ....[14]....
        /*0074*/ 	.word	0xffffffff


	//   ....[15]....
        /*0078*/ 	.word	0xffffffff


	//   ....[16]....
        /*007c*/ 	.word	0xffffffff


	//   ....[17]....
        /*0080*/ 	.word	0xffffffff


	//   ....[18]....
        /*0084*/ 	.word	0xffffffff


	//   ....[19]....
        /*0088*/ 	.word	0xffffffff


	//   ....[20]....
        /*008c*/ 	.word	0xffffffff


	//   ....[21]....
        /*0090*/ 	.word	0xffffffff


	//   ....[22]....
        /*0094*/ 	.word	0xffffffff


	//   ....[23]....
        /*0098*/ 	.word	0xffffffff


	//   ....[24]....
        /*009c*/ 	.word	0xffffffff


	//   ....[25]....
        /*00a0*/ 	.word	0xffffffff


	//   ....[26]....
        /*00a4*/ 	.word	0xffffffff


	//   ....[27]....
        /*00a8*/ 	.word	0xffffffff


	//   ....[28]....
        /*00ac*/ 	.word	0xffffffff


	//   ....[29]....
        /*00b0*/ 	.word	0xffffffff


	//   ....[30]....
        /*00b4*/ 	.word	0xffffffff


	//   ....[31]....
        /*00b8*/ 	.word	0xffffffff


	//   ....[32]....
        /*00bc*/ 	.word	0xffffffff


	//   ....[33]....
        /*00c0*/ 	.word	0xffffffff


	//   ....[34]....
        /*00c4*/ 	.word	0xffffffff


	//   ....[35]....
        /*00c8*/ 	.word	0xffffffff


	//   ....[36]....
        /*00cc*/ 	.word	0xffffffff


	//   ....[37]....
        /*00d0*/ 	.word	0xffffffff


	//   ....[38]....
        /*00d4*/ 	.word	0xffffffff


	//   ....[39]....
        /*00d8*/ 	.word	0xffffffff


	//   ....[40]....
        /*00dc*/ 	.word	0xffffffff


	//   ....[41]....
        /*00e0*/ 	.word	0xffffffff


	//   ....[42]....
        /*00e4*/ 	.word	0xffffffff


	//   ....[43]....
        /*00e8*/ 	.word	0xffffffff


	//   ....[44]....
        /*00ec*/ 	.word	0xffffffff


	//   ....[45]....
        /*00f0*/ 	.word	0xffffffff


	//   ....[46]....
        /*00f4*/ 	.word	0xffffffff


	//   ....[47]....
        /*00f8*/ 	.word	0xffffffff


	//   ....[48]....
        /*00fc*/ 	.word	0xffffffff


	//   ....[49]....
        /*0100*/ 	.word	0xffffffff


	//   ....[50]....
        /*0104*/ 	.word	0xffffffff


	//   ....[51]....
        /*0108*/ 	.word	0xffffffff


	//   ....[52]....
        /*010c*/ 	.word	0xffffffff


	//   ....[53]....
        /*0110*/ 	.word	0xffffffff


	//   ....[54]....
        /*0114*/ 	.word	0xffffffff


	//   ....[55]....
        /*0118*/ 	.word	0xffffffff


	//   ....[56]....
        /*011c*/ 	.word	0xffffffff


	//   ....[57]....
        /*0120*/ 	.word	0xffffffff


	//----- nvinfo : EIATTR_COOP_GROUP_INSTR_OFFSETS
	.align		4
.L_3531:
        /*0124*/ 	.byte	0x04, 0x28
        /*0126*/ 	.short	(.L_3533 - .L_3532)


	//   ....[0]....
.L_3532:
        /*0128*/ 	.word	0x00000bc0


	//   ....[1]....
        /*012c*/ 	.word	0x00000d10


	//   ....[2]....
        /*0130*/ 	.word	0x00000fe0


	//   ....[3]....
        /*0134*/ 	.word	0x00001220


	//   ....[4]....
        /*0138*/ 	.word	0x000014c0


	//   ....[5]....
        /*013c*/ 	.word	0x000016c0


	//   ....[6]....
        /*0140*/ 	.word	0x00001b00


	//   ....[7]....
        /*0144*/ 	.word	0x00002430


	//   ....[8]....
        /*0148*/ 	.word	0x000026d0


	//   ....[9]....
        /*014c*/ 	.word	0x00002710


	//   ....[10]....
        /*0150*/ 	.word	0x00002750


	//   ....[11]....
        /*0154*/ 	.word	0x000027a0


	//   ....[12]....
        /*0158*/ 	.word	0x000027b0


	//   ....[13]....
        /*015c*/ 	.word	0x000027e0


	//   ....[14]....
        /*0160*/ 	.word	0x00002800


	//   ....[15]....
        /*0164*/ 	.word	0x00002830


	//   ....[16]....
        /*0168*/ 	.word	0x00002850


	//   ....[17]....
        /*016c*/ 	.word	0x00002880


	//   ....[18]....
        /*0170*/ 	.word	0x000028a0


	//   ....[19]....
        /*0174*/ 	.word	0x000028d0


	//   ....[20]....
        /*0178*/ 	.word	0x000028f0


	//   ....[21]....
        /*017c*/ 	.word	0x00002930


	//   ....[22]....
        /*0180*/ 	.word	0x00002940


	//   ....[23]....
        /*0184*/ 	.word	0x00002990


	//   ....[24]....
        /*0188*/ 	.word	0x000029b0


	//   ....[25]....
        /*018c*/ 	.word	0x00002a00


	//   ....[26]....
        /*0190*/ 	.word	0x00002a20


	//   ....[27]....
        /*0194*/ 	.word	0x00002a70


	//   ....[28]....
        /*0198*/ 	.word	0x00002a80


	//   ....[29]....
        /*019c*/ 	.word	0x00002ac0


	//   ....[30]....
        /*01a0*/ 	.word	0x00002ad0


	//   ....[31]....
        /*01a4*/ 	.word	0x00002b00


	//   ....[32]....
        /*01a8*/ 	.word	0x00002b10


	//   ....[33]....
        /*01ac*/ 	.word	0x00002b20


	//   ....[34]....
        /*01b0*/ 	.word	0x00002b40


	//   ....[35]....
        /*01b4*/ 	.word	0x00002b60


	//   ....[36]....
        /*01b8*/ 	.word	0x00003090


	//   ....[37]....
        /*01bc*/ 	.word	0x000030d0


	//   ....[38]....
        /*01c0*/ 	.word	0x000031c0


	//   ....[39]....
        /*01c4*/ 	.word	0x000031f0


	//   ....[40]....
        /*01c8*/ 	.word	0x00003290


	//   ....[41]....
        /*01cc*/ 	.word	0x000032b0


	//   ....[42]....
        /*01d0*/ 	.word	0x000032e0


	//   ....[43]....
        /*01d4*/ 	.word	0x00003300


	//   ....[44]....
        /*01d8*/ 	.word	0x00003330


	//   ....[45]....
        /*01dc*/ 	.word	0x00003350


	//   ....[46]....
        /*01e0*/ 	.word	0x00003570


	//   ....[47]....
        /*01e4*/ 	.word	0x00003860


	//   ....[48]....
        /*01e8*/ 	.word	0x00003c10


	//   ....[49]....
        /*01ec*/ 	.word	0x00003c60


	//   ....[50]....
        /*01f0*/ 	.word	0x00003c90


	//   ....[51]....
        /*01f4*/ 	.word	0x00003cb0


	//   ....[52]....
        /*01f8*/ 	.word	0x00003cd0


	//   ....[53]....
        /*01fc*/ 	.word	0x00003d80


	//   ....[54]....
        /*0200*/ 	.word	0x00003dd0


	//   ....[55]....
        /*0204*/ 	.word	0x00003df0


	//   ....[56]....
        /*0208*/ 	.word	0x00003e10


	//   ....[57]....
        /*020c*/ 	.word	0x00003e30


	//----- nvinfo : EIATTR_EXIT_INSTR_OFFSETS
	.align		4
.L_3533:
        /*0210*/ 	.byte	0x04, 0x1c
        /*0212*/ 	.short	(.L_3535 - .L_3534)


	//   ....[0]....
.L_3534:
        /*0214*/ 	.word	0x00003ef0


	//   ....[1]....
        /*0218*/ 	.word	0x00004110


	//----- nvinfo : EIATTR_MAX_THREADS
	.align		4
.L_3535:
        /*021c*/ 	.byte	0x04, 0x05
        /*021e*/ 	.short	(.L_3537 - .L_3536)
.L_3536:
        /*0220*/ 	.word	0x00000020
        /*0224*/ 	.word	0x00000001
        /*0228*/ 	.word	0x00000001


	//----- nvinfo : EIATTR_CRS_STACK_SIZE
	.align		4
.L_3537:
        /*022c*/ 	.byte	0x04, 0x1e
        /*022e*/ 	.short	(.L_3539 - .L_3538)
.L_3538:
        /*0230*/ 	.word	0x00000000
.L_3539:


//--------------------- .nv.info._Z25selective_scan_bwd_kernelI32Selective_Scan_bwd_kernel_traitsILi32ELi4ELb0ELb0ELb1ELb1ELb0EN3c108BFloat16EfEEv12SSMParamsBwd --------------------------
	.section	.nv.info._Z25selective_scan_bwd_kernelI32Selective_Scan_bwd_kernel_traitsILi32ELi4ELb0ELb0ELb1ELb1ELb0EN3c108BFloat16EfEEv12SSMParamsBwd,"",@"SHT_CUDA_INFO"
	.sectionflags	@""
	.align	4


	//----- nvinfo : EIATTR_CUDA_API_VERSION
	.align		4
        /*0000*/ 	.byte	0x04, 0x37
        /*0002*/ 	.short	(.L_3541 - .L_3540)
.L_3540:
        /*0004*/ 	.word	0x00000082


	//----- nvinfo : EIATTR_SW2861232_WAR
	.align		4
.L_3541:
        /*0008*/ 	.byte	0x01, 0x35
	.zero		2


	//----- nvinfo : EIATTR_PARAM_CBANK
	.align		4
        /*000c*/ 	.byte	0x04, 0x0a
        /*000e*/ 	.short	(.L_3543 - .L_3542)
	.align		4
.L_3542:
        /*0010*/ 	.word	index@(.nv.constant0._Z25selective_scan_bwd_kernelI32Selective_Scan_bwd_kernel_traitsILi32ELi4ELb0ELb0ELb1ELb1ELb0EN3c108BFloat16EfEEv12SSMParamsBwd)
        /*0014*/ 	.short	0x0160
        /*0016*/ 	.short	0x01f0


	//----- nvinfo : EIATTR_CBANK_PARAM_SIZE
	.align		4
.L_3543:
        /*0018*/ 	.byte	0x03, 0x19
        /*001a*/ 	.short	0x01f0


	//----- nvinfo : EIATTR_KPARAM_INFO
	.align		4
        /*001c*/ 	.byte	0x04, 0x17
        /*001e*/ 	.short	(.L_3545 - .L_3544)
.L_3544:
        /*0020*/ 	.word	0x00000000
        /*0024*/ 	.short	0x0000
        /*0026*/ 	.short	0x0000
        /*0028*/ 	.byte	0x00, 0xf0, 0xc1, 0x07


	//----- nvinfo : EIATTR_MAXREG_COUNT
	.align		4
.L_3545:
        /*002c*/ 	.byte	0x03, 0x1b
        /*002e*/ 	.short	0x00ff


	//----- nvinfo : EIATTR_NUM_BARRIERS
	.align		4
        /*0030*/ 	.byte	0x02, 0x4c
        /*0032*/ 	.byte	0x01
	.zero		1


	//----- nvinfo : EIATTR_MERCURY_ISA_VERSION
	.align		4
        /*0034*/ 	.byte	0x03, 0x5f
        /*0036*/ 	.short	0x0000


	//----- nvinfo : EIATTR_COOP_GROUP_MASK_REGIDS
	.align		4
        /*0038*/ 	.byte	0x04, 0x29
        /*003a*/ 	.short	(.L_3547 - .L_3546)


	//   ....[0]....
.L_3546:
        /*003c*/ 	.word	0xffffffff


	//   ....[1]....
        /*0040*/ 	.word	0xffffffff


	//   ....[2]....
        /*0044*/ 	.word	0xffffffff


	//   ....[3]....
        /*0048*/ 	.word	0xffffffff


	//   ....[4]....
        /*004c*/ 	.word	0xffffffff


	//   ....[5]....
        /*0050*/ 	.word	0xffffffff


	//   ....[6]....
        /*0054*/ 	.word	0xffffffff


	//   ....[7]....
        /*0058*/ 	.word	0xffffffff


	//   ....[8]....
        /*005c*/ 	.word	0xffffffff


	//   ....[9]....
        /*0060*/ 	.word	0xffffffff


	//   ....[10]....
        /*0064*/ 	.word	0xffffffff


	//   ....[11]....
        /*0068*/ 	.word	0xffffffff


	//   ....[12]....
        /*006c*/ 	.word	0xffffffff


	//   ....[13]....
        /*0070*/ 	.word	0xffffffff


	//   ....[14]....
        /*0074*/ 	.word	0xffffffff


	//   ....[15]....
        /*0078*/ 	.word	0xffffffff


	//   ....[16]....
        /*007c*/ 	.word	0xffffffff


	//   ....[17]....
        /*0080*/ 	.word	0xffffffff


	//   ....[18]....
        /*0084*/ 	.word	0xffffffff


	//   ....[19]....
        /*0088*/ 	.word	0xffffffff


	//   ....[20]....
        /*008c*/ 	.word	0xffffffff


	//   ....[21]....
        /*0090*/ 	.word	0xffffffff


	//   ....[22]....
        /*0094*/ 	.word	0xffffffff


	//   ....[23]....
        /*0098*/ 	.word	0xffffffff


	//   ....[24]....
        /*009c*/ 	.word	0xffffffff


	//   ....[25]....
        /*00a0*/ 	.word	0xffffffff


	//   ....[26]....
        /*00a4*/ 	.word	0xffffffff


	//   ....[27]....
        /*00a8*/ 	.word	0xffffffff


	//   ....[28]....
        /*00ac*/ 	.word	0xffffffff


	//   ....[29]....
        /*00b0*/ 	.word	0xffffffff


	//   ....[30]....
        /*00b4*/ 	.word	0xffffffff


	//   ....[31]....
        /*00b8*/ 	.word	0xffffffff


	//   ....[32]....
        /*00bc*/ 	.word	0xffffffff


	//   ....[33]....
        /*00c0*/ 	.word	0xffffffff


	//   ....[34]....
        /*00c4*/ 	.word	0xffffffff


	//   ....[35]....
        /*00c8*/ 	.word	0xffffffff


	//   ....[36]....
        /*00cc*/ 	.word	0xffffffff


	//   ....[37]....
        /*00d0*/ 	.word	0xffffffff


	//   ....[38]....
        /*00d4*/ 	.word	0xffffffff


	//   ....[39]....
        /*00d8*/ 	.word	0xffffffff


	//   ....[40]....
        /*00dc*/ 	.word	0xffffffff


	//   ....[41]....
        /*00e0*/ 	.word	0xffffffff


	//   ....[42]....
        /*00e4*/ 	.word	0xffffffff


	//   ....[43]....
        /*00e8*/ 	.word	0xffffffff


	//   ....[44]....
        /*00ec*/ 	.word	0xffffffff


	//   ....[45]....
        /*00f0*/ 	.word	0xffffffff


	//   ....[46]....
        /*00f4*/ 	.word	0xffffffff


	//   ....[47]....
        /*00f8*/ 	.word	0xffffffff


	//   ....[48]....
        /*00fc*/ 	.word	0xffffffff


	//   ....[49]....
        /*0100*/ 	.word	0xffffffff


	//   ....[50]....
        /*0104*/ 	.word	0xffffffff


	//   ....[51]....
        /*0108*/ 	.word	0xffffffff


	//   ....[52]....
        /*010c*/ 	.word	0xffffffff


	//   ....[53]....
        /*0110*/ 	.word	0xffffffff


	//   ....[54]....
        /*0114*/ 	.word	0xffffffff


	//----- nvinfo : EIATTR_COOP_GROUP_INSTR_OFFSETS
	.align		4
.L_3547:
        /*0118*/ 	.byte	0x04, 0x28
        /*011a*/ 	.short	(.L_3549 - .L_3548)


	//   ....[0]....
.L_3548:
        /*011c*/ 	.word	0x00000bd0


	//   ....[1]....
        /*0120*/ 	.word	0x00000ce0


	//   ....[2]....
        /*0124*/ 	.word	0x00000e40


	//   ....[3]....
        /*0128*/ 	.word	0x00001e40


	//   ....[4]....
        /*012c*/ 	.word	0x00002160


	//   ....[5]....
        /*0130*/ 	.word	0x000021a0


	//   ....[6]....
        /*0134*/ 	.word	0x000021d0


	//   ....[7]....
        /*0138*/ 	.word	0x000021e0


	//   ....[8]....
        /*013c*/ 	.word	0x00002210


	//   ....[9]....
        /*0140*/ 	.word	0x00002240


	//   ....[10]....
        /*0144*/ 	.word	0x00002260


	//   ....[11]....
        /*0148*/ 	.word	0x00002280


	//   ....[12]....
        /*014c*/ 	.word	0x000022b0


	//   ....[13]....
        /*0150*/ 	.word	0x000022e0


	//   ....[14]....
        /*0154*/ 	.word	0x00002300


	//   ....[15]....
        /*0158*/ 	.word	0x00002320


	//   ....[16]....
        /*015c*/ 	.word	0x00002360


	//   ....[17]....
        /*0160*/ 	.word	0x00002390


	//   ....[18]....
        /*0164*/ 	.word	0x000023c0


	//   ....[19]....
        /*0168*/ 	.word	0x000023f0


	//   ....[20]....
        /*016c*/ 	.word	0x00002450


	//   ....[21]....
        /*0170*/ 	.word	0x00002480


	//   ....[22]....
        /*0174*/ 	.word	0x000024a0


	//   ....[23]....
        /*0178*/ 	.word	0x000024b0


	//   ....[24]....
        /*017c*/ 	.word	0x000024e0


	//   ....[25]....
        /*0180*/ 	.word	0x00002510


	//   ....[26]....
        /*0184*/ 	.word	0x00002530


	//   ....[27]....
        /*0188*/ 	.word	0x00002540


	//   ....[28]....
        /*018c*/ 	.word	0x00002550


	//   ....[29]....
        /*0190*/ 	.word	0x00002560


	//   ....[30]....
        /*0194*/ 	.word	0x00002570


	//   ....[31]....
        /*0198*/ 	.word	0x00002580


	//   ....[32]....
        /*019c*/ 	.word	0x00002ad0


	//   ....[33]....
        /*01a0*/ 	.word	0x00002b10


	//   ....[34]....
        /*01a4*/ 	.word	0x00002c00


	//   ....[35]....
        /*01a8*/ 	.word	0x00002c20


	//   ....[36]....
        /*01ac*/ 	.word	0x00002c50


	//   ....[37]....
        /*01b0*/ 	.word	0x00002c70


	//   ....[38]....
        /*01b4*/ 	.word	0x00002ca0


	//   ....[39]....
        /*01b8*/ 	.word	0x00002cc0


	//   ....[40]....
        /*01bc*/ 	.word	0x00002cf0


	//   ....[41]....
        /*01c0*/ 	.word	0x00002d10


	//   ....[42]....
        /*01c4*/ 	.word	0x00003050


	//   ....[43]....
        /*01c8*/ 	.word	0x00003090


	//   ....[44]....
        /*01cc*/ 	.word	0x000035f0


	//   ....[45]....
        /*01d0*/ 	.word	0x00003980


	//   ....[46]....
        /*01d4*/ 	.word	0x000039d0


	//   ....[47]....
        /*01d8*/ 	.word	0x00003a00


	//   ....[48]....
        /*01dc*/ 	.word	0x00003a20


	//   ....[49]....
        /*01e0*/ 	.word	0x00003a40


	//   ....[50]....
        /*01e4*/ 	.word	0x00003af0


	//   ....[51]....
        /*01e8*/ 	.word	0x00003b40


	//   ....[52]....
        /*01ec*/ 	.word	0x00003b60


	//   ....[53]....
        /*01f0*/ 	.word	0x00003b80


	//   ....[54]....
        /*01f4*/ 	.word	0x00003ba0


	//----- nvinfo : EIATTR_EXIT_INSTR_OFFSETS
	.align		4
.L_3549:
        /*01f8*/ 	.byte	0x04, 0x1c
        /*01fa*/ 	.short	(.L_3551 - .L_3550)


	//   ....[0]....
.L_3550:
        /*01fc*/ 	.word	0x00003c60


	//   ....[1]....
        /*0200*/ 	.word	0x00003e80


	//----- nvinfo : EIATTR_MAX_THREADS
	.align		4
.L_3551:
        /*0204*/ 	.byte	0x04, 0x05
        /*0206*/ 	.short	(.L_3553 - .L_3552)
.L_3552:
        /*0208*/ 	.word	0x00000020
        /*020c*/ 	.word	0x00000001
        /*0210*/ 	.word	0x00000001


	//----- nvinfo : EIATTR_CRS_STACK_SIZE
	.align		4
.L_3553:
        /*0214*/ 	.byte	0x04, 0x1e
        /*0216*/ 	.short	(.L_3555 - .L_3554)
.L_3554:
        /*0218*/ 	.word	0x00000000
.L_3555:


//--------------------- .nv.info._Z25selective_scan_bwd_kernelI32Selective_Scan_bwd_kernel_traitsILi32ELi4ELb0ELb0ELb1ELb1ELb1EN3c108BFloat16EfEEv12SSMParamsBwd --------------------------
	.section	.nv.info._Z25selective_scan_bwd_kernelI32Selective_Scan_bwd_kernel_traitsILi32ELi4ELb0ELb0ELb1ELb1ELb1EN3c108BFloat16EfEEv12SSMParamsBwd,"",@"SHT_CUDA_INFO"
	.sectionflags	@""
	.align	4


	//----- nvinfo : EIATTR_CUDA_API_VERSION
	.align		4
        /*0000*/ 	.byte	0x04, 0x37
        /*0002*/ 	.short	(.L_3557 - .L_3556)
.L_3556:
        /*0004*/ 	.word	0x00000082


	//----- nvinfo : EIATTR_SW2861232_WAR
	.align		4
.L_3557:
        /*0008*/ 	.byte	0x01, 0x35
	.zero		2


	//----- nvinfo : EIATTR_PARAM_CBANK
	.align		4
        /*000c*/ 	.byte	0x04, 0x0a
        /*000e*/ 	.short	(.L_3559 - .L_3558)
	.align		4
.L_3558:
        /*0010*/ 	.word	index@(.nv.constant0._Z25selective_scan_bwd_kernelI32Selective_Scan_bwd_kernel_traitsILi32ELi4ELb0ELb0ELb1ELb1ELb1EN3c108BFloat16EfEEv12SSMParamsBwd)
        /*0014*/ 	.short	0x0160
        /*0016*/ 	.short	0x01f0


	//----- nvinfo : EIATTR_CBANK_PARAM_SIZE
	.align		4
.L_3559:
        /*0018*/ 	.byte	0x03, 0x19
        /*001a*/ 	.short	0x01f0


	//----- nvinfo : EIATTR_KPARAM_INFO
	.align		4
        /*001c*/ 	.byte	0x04, 0x17
        /*001e*/ 	.short	(.L_3561 - .L_3560)
.L_3560:
        /*0020*/ 	.word	0x00000000
        /*0024*/ 	.short	0x0000
        /*0026*/ 	.short	0x0000
        /*0028*/ 	.byte	0x00, 0xf0, 0xc1, 0x07


	//----- nvinfo : EIATTR_MAXREG_COUNT
	.align		4
.L_3561:
        /*002c*/ 	.byte	0x03, 0x1b
        /*002e*/ 	.short	0x00ff


	//----- nvinfo : EIATTR_NUM_BARRIERS
	.align		4
        /*0030*/ 	.byte	0x02, 0x4c
        /*0032*/ 	.byte	0x01
	.zero		1


	//----- nvinfo : EIATTR_MERCURY_ISA_VERSION
	.align		4
        /*0034*/ 	.byte	0x03, 0x5f
        /*0036*/ 	.short	0x0000


	//----- nvinfo : EIATTR_COOP_GROUP_MASK_REGIDS
	.align		4
        /*0038*/ 	.byte	0x04, 0x29
        /*003a*/ 	.short	(.L_3563 - .L_3562)


	//   ....[0]....
.L_3562:
        /*003c*/ 	.word	0xffffffff


	//   ....[1]....
        /*0040*/ 	.word	0xffffffff


	//   ....[2]....
        /*0044*/ 	.word	0xffffffff


	//   ....[3]....
        /*0048*/ 	.word	0xffffffff


	//   ....[4]....
        /*004c*/ 	.word	0xffffffff


	//   ....[5]....
        /*0050*/ 	.word	0xffffffff


	//   ....[6]....
        /*0054*/ 	.word	0xffffffff


	//   ....[7]....
        /*0058*/ 	.word	0xffffffff


	//   ....[8]....
        /*005c*/ 	.word	0xffffffff


	//   ....[9]....
        /*0060*/ 	.word	0xffffffff


	//   ....[10]....
        /*0064*/ 	.word	0xffffffff


	//   ....[11]....
        /*0068*/ 	.word	0xffffffff


	//   ....[12]....
        /*006c*/ 	.word	0xffffffff


	//   ....[13]....
        /*0070*/ 	.word	0xffffffff


	//   ....[14]....
        /*0074*/ 	.word	0xffffffff


	//   ....[15]....
        /*0078*/ 	.word	0xffffffff


	//   ....[16]....
        /*007c*/ 	.word	0xffffffff


	//   ....[17]....
        /*0080*/ 	.word	0xffffffff


	//   ....[18]....
        /*0084*/ 	.word	0xffffffff


	//   ....[19]....
        /*0088*/ 	.word	0xffffffff


	//   ....[20]....
        /*008c*/ 	.word	0xffffffff


	//   ....[21]....
        /*0090*/ 	.word	0xffffffff


	//   ....[22]....
        /*0094*/ 	.word	0xffffffff


	//   ....[23]....
        /*0098*/ 	.word	0xffffffff


	//   ....[24]....
        /*009c*/ 	.word	0xffffffff


	//   ....[25]....
        /*00a0*/ 	.word	0xffffffff


	//   ....[26]....
        /*00a4*/ 	.word	0xffffffff


	//   ....[27]....
        /*00a8*/ 	.word	0xffffffff


	//   ....[28]....
        /*00ac*/ 	.word	0xffffffff


	//   ....[29]....
        /*00b0*/ 	.word	0xffffffff


	//   ....[30]....
        /*00b4*/ 	.word	0xffffffff


	//   ....[31]....
        /*00b8*/ 	.word	0xffffffff


	//   ....[32]....
        /*00bc*/ 	.word	0xffffffff


	//   ....[33]....
        /*00c0*/ 	.word	0xffffffff


	//   ....[34]....
        /*00c4*/ 	.word	0xffffffff


	//   ....[35]....
        /*00c8*/ 	.word	0xffffffff


	//   ....[36]....
        /*00cc*/ 	.word	0xffffffff


	//   ....[37]....
        /*00d0*/ 	.word	0xffffffff


	//   ....[38]....
        /*00d4*/ 	.word	0xffffffff


	//   ....[39]....
        /*00d8*/ 	.word	0xffffffff


	//   ....[40]....
        /*00dc*/ 	.word	0xffffffff


	//   ....[41]....
        /*00e0*/ 	.word	0xffffffff


	//   ....[42]....
        /*00e4*/ 	.word	0xffffffff


	//   ....[43]....
        /*00e8*/ 	.word	0xffffffff


	//   ....[44]....
        /*00ec*/ 	.word	0xffffffff


	//   ....[45]....
        /*00f0*/ 	.word	0xffffffff


	//   ....[46]....
        /*00f4*/ 	.word	0xffffffff


	//   ....[47]....
        /*00f8*/ 	.word	0xffffffff


	//   ....[48]....
        /*00fc*/ 	.word	0xffffffff


	//   ....[49]....
        /*0100*/ 	.word	0xffffffff


	//   ....[50]....
        /*0104*/ 	.word	0xffffffff


	//   ....[51]....
        /*0108*/ 	.word	0xffffffff


	//   ....[52]....
        /*010c*/ 	.word	0xffffffff


	//   ....[53]....
        /*0110*/ 	.word	0xffffffff


	//   ....[54]....
        /*0114*/ 	.word	0xffffffff


	//   ....[55]....
        /*0118*/ 	.word	0xffffffff


	//   ....[56]....
        /*011c*/ 	.word	0xffffffff


	//   ....[57]....
        /*0120*/ 	.word	0xffffffff


	//   ....[58]....
        /*0124*/ 	.word	0xffffffff


	//----- nvinfo : EIATTR_COOP_GROUP_INSTR_OFFSETS
	.align		4
.L_3563:
        /*0128*/ 	.byte	0x04, 0x28
        /*012a*/ 	.short	(.L_3565 - .L_3564)


	//   ....[0]....
.L_3564:
        /*012c*/ 	.word	0x00000bd0


	//   ....[1]....
        /*0130*/ 	.word	0x00000d30


	//   ....[2]....
        /*0134*/ 	.word	0x00001070


	//   ....[3]....
        /*0138*/ 	.word	0x00001b80


	//   ....[4]....
        /*013c*/ 	.word	0x00001d90


	//   ....[5]....
        /*0140*/ 	.word	0x00002000


	//   ....[6]....
        /*0144*/ 	.word	0x000023d0


	//   ....[7]....
        /*0148*/ 	.word	0x00002d20


	//   ....[8]....
        /*014c*/ 	.word	0x00002fc0


	//   ....[9]....
        /*0150*/ 	.word	0x00003000


	//   ....[10]....
        /*0154*/ 	.word	0x00003040


	//   ....[11]....
        /*0158*/ 	.word	0x00003090


	//   ....[12]....
        /*015c*/ 	.word	0x000030a0


	//   ....[13]....
        /*0160*/ 	.word	0x000030d0


	//   ....[14]....
        /*0164*/ 	.word	0x000030f0


	//   ....[15]....
        /*0168*/ 	.word	0x00003120


	//   ....[16]....
        /*016c*/ 	.word	0x00003140


	//   ....[17]....
        /*0170*/ 	.word	0x00003170


	//   ....[18]....
        /*0174*/ 	.word	0x00003190


	//   ....[19]....
        /*0178*/ 	.word	0x000031c0


	//   ....[20]....
        /*017c*/ 	.word	0x000031e0


	//   ....[21]....
        /*0180*/ 	.word	0x00003220


	//   ....[22]....
        /*0184*/ 	.word	0x00003230


	//   ....[23]....
        /*0188*/ 	.word	0x00003280


	//   ....[24]....
        /*018c*/ 	.word	0x000032a0


	//   ....[25]....
        /*0190*/ 	.word	0x000032f0


	//   ....[26]....
        /*0194*/ 	.word	0x00003310


	//   ....[27]....
        /*0198*/ 	.word	0x00003360


	//   ....[28]....
        /*019c*/ 	.word	0x00003370


	//   ....[29]....
        /*01a0*/ 	.word	0x000033b0


	//   ....[30]....
        /*01a4*/ 	.word	0x000033c0


	//   ....[31]....
        /*01a8*/ 	.word	0x000033f0


	//   ....[32]....
        /*01ac*/ 	.word	0x00003400


	//   ....[33]....
        /*01b0*/ 	.word	0x00003410


	//   ....[34]....
        /*01b4*/ 	.word	0x00003430


	//   ....[35]....
        /*01b8*/ 	.word	0x00003450


	//   ....[36]....
        /*01bc*/ 	.word	0x00003980


	//   ....[37]....
        /*01c0*/ 	.word	0x000039c0


	//   ....[38]....
        /*01c4*/ 	.word	0x00003ab0


	//   ....[39]....
        /*01c8*/ 	.word	0x00003ae0


	//   ....[40]....
        /*01cc*/ 	.word	0x00003b80


	//   ....[41]....
        /*01d0*/ 	.word	0x00003ba0


	//   ....[42]....
        /*01d4*/ 	.word	0x00003bd0


	//   ....[43]....
        /*01d8*/ 	.word	0x00003bf0


	//   ....[44]....
        /*01dc*/ 	.word	0x00003c20


	//   ....[45]....
        /*01e0*/ 	.word	0x00003c40


	//   ....[46]....
        /*01e4*/ 	.word	0x00003fa0


	//   ....[47]....
        /*01e8*/ 	.word	0x00003ff0


	//   ....[48]....
        /*01ec*/ 	.word	0x00004500


	//   ....[49]....
        /*01f0*/ 	.word	0x000048b0


	//   ....[50]....
        /*01f4*/ 	.word	0x00004900


	//   ....[51]....
        /*01f8*/ 	.word	0x00004930


	//   ....[52]....
        /*01fc*/ 	.word	0x00004950


	//   ....[53]....
        /*0200*/ 	.word	0x00004970


	//   ....[54]....
        /*0204*/ 	.word	0x00004a20


	//   ....[55]....
        /*0208*/ 	.word	0x00004a70


	//   ....[56]....
        /*020c*/ 	.word	0x00004a90


	//   ....[57]....
        /*0210*/ 	.word	0x00004ab0


	//   ....[58]....
        /*0214*/ 	.word	0x00004ad0


	//----- nvinfo : EIATTR_EXIT_INSTR_OFFSETS
	.align		4
.L_3565:
        /*0218*/ 	.byte	0x04, 0x1c
        /*021a*/ 	.short	(.L_3567 - .L_3566)


	//   ....[0]....
.L_3566:
        /*021c*/ 	.word	0x00004b90


	//   ....[1]....
        /*0220*/ 	.word	0x00004db0


	//----- nvinfo : EIATTR_MAX_THREADS
	.align		4
.L_3567:
        /*0224*/ 	.byte	0x04, 0x05
        /*0226*/ 	.short	(.L_3569 - .L_3568)
.L_3568:
        /*0228*/ 	.word	0x00000020
        /*022c*/ 	.word	0x00000001
        /*0230*/ 	.word	0x00000001


	//----- nvinfo : EIATTR_CRS_STACK_SIZE
	.align		4
.L_3569:
        /*0234*/ 	.byte	0x04, 0x1e
        /*0236*/ 	.short	(.L_3571 - .L_3570)
.L_3570:
        /*0238*/ 	.word	0x00000000
.L_3571:


//--------------------- .nv.info._Z25selective_scan_bwd_kernelI32Selective_Scan_bwd_kernel_traitsILi32ELi4ELb0ELb1ELb0ELb0ELb0EN3c108BFloat16EfEEv12SSMParamsBwd --------------------------
	.section	.nv.info._Z25selective_scan_bwd_kernelI32Selective_Scan_bwd_kernel_traitsILi32ELi4ELb0ELb1ELb0ELb0ELb0EN3c108BFloat16EfEEv12SSMParamsBwd,"",@"SHT_CUDA_INFO"
	.sectionflags	@""
	.align	4


	//----- nvinfo : EIATTR_CUDA_API_VERSION
	.align		4
        /*0000*/ 	.byte	0x04, 0x37
        /*0002*/ 	.short	(.L_3573 - .L_3572)
.L_3572:
        /*0004*/ 	.word	0x00000082


	//----- nvinfo : EIATTR_SW2861232_WAR
	.align		4
.L_3573:
        /*0008*/ 	.byte	0x01, 0x35
	.zero		2


	//----- nvinfo : EIATTR_PARAM_CBANK
	.align		4
        /*000c*/ 	.byte	0x04, 0x0a
        /*000e*/ 	.short	(.L_3575 - .L_3574)
	.align		4
.L_3574:
        /*0010*/ 	.word	index@(.nv.constant0._Z25selective_scan_bwd_kernelI32Selective_Scan_bwd_kernel_traitsILi32ELi4ELb0ELb1ELb0ELb0ELb0EN3c108BFloat16EfEEv12SSMParamsBwd)
        /*0014*/ 	.short	0x0160
        /*0016*/ 	.short	0x01f0


	//----- nvinfo : EIATTR_CBANK_PARAM_SIZE
	.align		4
.L_3575:
        /*0018*/ 	.byte	0x03, 0x19
        /*001a*/ 	.short	0x01f0


	//----- nvinfo : EIATTR_KPARAM_INFO
	.align		4
        /*001c*/ 	.byte	0x04, 0x17
        /*001e*/ 	.short	(.L_3577 - .L_3576)
.L_3576:
        /*0020*/ 	.word	0x00000000
        /*0024*/ 	.short	0x0000
        /*0026*/ 	.short	0x0000
        /*0028*/ 	.byte	0x00, 0xf0, 0xc1, 0x07


	//----- nvinfo : EIATTR_MAXREG_COUNT
	.align		4
.L_3577:
        /*002c*/ 	.byte	0x03, 0x1b
        /*002e*/ 	.short	0x00ff


	//----- nvinfo : EIATTR_NUM_BARRIERS
	.align		4
        /*0030*/ 	.byte	0x02, 0x4c
        /*0032*/ 	.byte	0x01
	.zero		1


	//----- nvinfo : EIATTR_MERCURY_ISA_VERSION
	.align		4
        /*0034*/ 	.byte	0x03, 0x5f
        /*0036*/ 	.short	0x0000


	//----- nvinfo : EIATTR_COOP_GROUP_MASK_REGIDS
	.align		4
        /*0038*/ 	.byte	0x04, 0x29
        /*003a*/ 	.short	(.L_3579 - .L_3578)


	//   ....[0]....
.L_3578:
        /*003c*/ 	.word	0xffffffff


	//   ....[1]....
        /*0040*/ 	.word	0xffffffff


	//   ....[2]....
        /*0044*/ 	.word	0xffffffff


	//   ....[3]....
        /*0048*/ 	.word	0xffffffff


	//   ....[4]....
        /*004c*/ 	.word	0xffffffff


	//   ....[5]....
        /*0050*/ 	.word	0xffffffff


	//   ....[6]....
        /*0054*/ 	.word	0xffffffff


	//   ....[7]....
        /*0058*/ 	.word	0xffffffff


	//   ....[8]....
        /*005c*/ 	.word	0xffffffff


	//   ....[9]....
        /*0060*/ 	.word	0xffffffff


	//   ....[10]....
        /*0064*/ 	.word	0xffffffff


	//   ....[11]....
        /*0068*/ 	.word	0xffffffff


	//   ....[12]....
        /*006c*/ 	.word	0xffffffff


	//   ....[13]....
        /*0070*/ 	.word	0xffffffff


	//   ....[14]....
        /*0074*/ 	.word	0xffffffff


	//   ....[15]....
        /*0078*/ 	.word	0xffffffff


	//   ....[16]....
        /*007c*/ 	.word	0xffffffff


	//   ....[17]....
        /*0080*/ 	.word	0xffffffff


	//   ....[18]....
        /*0084*/ 	.word	0xffffffff


	//   ....[19]....
        /*0088*/ 	.word	0xffffffff


	//   ....[20]....
        /*008c*/ 	.word	0xffffffff


	//   ....[21]....
        /*0090*/ 	.word	0xffffffff


	//   ....[22]....
        /*0094*/ 	.word	0xffffffff


	//   ....[23]....
        /*0098*/ 	.word	0xffffffff


	//   ....[24]....
        /*009c*/ 	.word	0xffffffff


	//   ....[25]....
        /*00a0*/ 	.word	0xffffffff


	//   ....[26]....
        /*00a4*/ 	.word	0xffffffff


	//   ....[27]....
        /*00a8*/ 	.word	0xffffffff


	//   ....[28]....
        /*00ac*/ 	.word	0xffffffff


	//   ....[29]....
        /*00b0*/ 	.word	0xffffffff


	//   ....[30]....
        /*00b4*/ 	.word	0xffffffff


	//   ....[31]....
        /*00b8*/ 	.word	0xffffffff


	//   ....[32]....
        /*00bc*/ 	.word	0xffffffff


	//   ....[33]....
        /*00c0*/ 	.word	0xffffffff


	//   ....[34]....
        /*00c4*/ 	.word	0xffffffff


	//   ....[35]....
        /*00c8*/ 	.word	0xffffffff


	//   ....[36]....
        /*00cc*/ 	.word	0xffffffff


	//   ....[37]....
        /*00d0*/ 	.word	0xffffffff


	//   ....[38]....
        /*00d4*/ 	.word	0xffffffff


	//   ....[39]....
        /*00d8*/ 	.word	0xffffffff


	//   ....[40]....
        /*00dc*/ 	.word	0xffffffff


	//   ....[41]....
        /*00e0*/ 	.word	0xffffffff


	//   ....[42]....
        /*00e4*/ 	.word	0xffffffff


	//   ....[43]....
        /*00e8*/ 	.word	0xffffffff


	//   ....[44]....
        /*00ec*/ 	.word	0xffffffff


	//   ....[45]....
        /*00f0*/ 	.word	0xffffffff


	//   ....[46]....
        /*00f4*/ 	.word	0xffffffff


	//   ....[47]....
        /*00f8*/ 	.word	0xffffffff


	//   ....[48]....
        /*00fc*/ 	.word	0xffffffff


	//   ....[49]....
        /*0100*/ 	.word	0xffffffff


	//   ....[50]....
        /*0104*/ 	.word	0xffffffff


	//   ....[51]....
        /*0108*/ 	.word	0xffffffff


	//   ....[52]....
        /*010c*/ 	.word	0xffffffff


	//   ....[53]....
        /*0110*/ 	.word	0xffffffff


	//----- nvinfo : EIATTR_COOP_GROUP_INSTR_OFFSETS
	.align		4
.L_3579:
        /*0114*/ 	.byte	0x04, 0x28
        /*0116*/ 	.short	(.L_3581 - .L_3580)


	//   ....[0]....
.L_3580:
        /*0118*/ 	.word	0x00000bb0


	//   ....[1]....
        /*011c*/ 	.word	0x00000d00


	//   ....[2]....
        /*0120*/ 	.word	0x00000e30


	//   ....[3]....
        /*0124*/ 	.word	0x000013e0


	//   ....[4]....
        /*0128*/ 	.word	0x00001810


	//   ....[5]....
        /*012c*/ 	.word	0x00001850


	//   ....[6]....
        /*0130*/ 	.word	0x00001870


	//   ....[7]....
        /*0134*/ 	.word	0x00001880


	//   ....[8]....
        /*0138*/ 	.word	0x000018b0


	//   ....[9]....
        /*013c*/ 	.word	0x000018e0


	//   ....[10]....
        /*0140*/ 	.word	0x00001900


	//   ....[11]....
        /*0144*/ 	.word	0x00001920


	//   ....[12]....
        /*0148*/ 	.word	0x00001950


	//   ....[13]....
        /*014c*/ 	.word	0x00001980


	//   ....[14]....
        /*0150*/ 	.word	0x000019a0


	//   ....[15]....
        /*0154*/ 	.word	0x000019c0


	//   ....[16]....
        /*0158*/ 	.word	0x00001a00


	//   ....[17]....
        /*015c*/ 	.word	0x00001a30


	//   ....[18]....
        /*0160*/ 	.word	0x00001a70


	//   ....[19]....
        /*0164*/ 	.word	0x00001aa0


	//   ....[20]....
        /*0168*/ 	.word	0x00001af0


	//   ....[21]....
        /*016c*/ 	.word	0x00001b20


	//   ....[22]....
        /*0170*/ 	.word	0x00001b40


	//   ....[23]....
        /*0174*/ 	.word	0x00001b60


	//   ....[24]....
        /*0178*/ 	.word	0x00001b90


	//   ....[25]....
        /*017c*/ 	.word	0x00001bc0


	//   ....[26]....
        /*0180*/ 	.word	0x00001be0


	//   ....[27]....
        /*0184*/ 	.word	0x00001c00


	//   ....[28]....
        /*0188*/ 	.word	0x00001c10


	//   ....[29]....
        /*018c*/ 	.word	0x00001c20


	//   ....[30]....
        /*0190*/ 	.word	0x00001c30


	//   ....[31]....
        /*0194*/ 	.word	0x00001c40


	//   ....[32]....
        /*0198*/ 	.word	0x000020e0


	//   ....[33]....
        /*019c*/ 	.word	0x00002120


	//   ....[34]....
        /*01a0*/ 	.word	0x00002210


	//   ....[35]....
        /*01a4*/ 	.word	0x00002240


	//   ....[36]....
        /*01a8*/ 	.word	0x00002320


	//   ....[37]....
        /*01ac*/ 	.word	0x00002340


	//   ....[38]....
        /*01b0*/ 	.word	0x00002370


	//   ....[39]....
        /*01b4*/ 	.word	0x00002390


	//   ....[40]....
        /*01b8*/ 	.word	0x000023c0


	//   ....[41]....
        /*01bc*/ 	.word	0x000023e0


	//   ....[42]....
        /*01c0*/ 	.word	0x00002640


	//   ....[43]....
        /*01c4*/ 	.word	0x00002930


	//   ....[44]....
        /*01c8*/ 	.word	0x00002ca0


	//   ....[45]....
        /*01cc*/ 	.word	0x00002cf0


	//   ....[46]....
        /*01d0*/ 	.word	0x00002d20


	//   ....[47]....
        /*01d4*/ 	.word	0x00002d40


	//   ....[48]....
        /*01d8*/ 	.word	0x00002d60


	//   ....[49]....
        /*01dc*/ 	.word	0x00002e10


	//   ....[50]....
        /*01e0*/ 	.word	0x00002e60


	//   ....[51]....
        /*01e4*/ 	.word	0x00002e80


	//   ....[52]....
        /*01e8*/ 	.word	0x00002ea0


	//   ....[53]....
        /*01ec*/ 	.word	0x00002ec0


	//----- nvinfo : EIATTR_EXIT_INSTR_OFFSETS
	.align		4
.L_3581:
        /*01f0*/ 	.byte	0x04, 0x1c
        /*01f2*/ 	.short	(.L_3583 - .L_3582)


	//   ....[0]....
.L_3582:
        /*01f4*/ 	.word	0x00002f80


	//   ....[1]....
        /*01f8*/ 	.word	0x000031a0


	//----- nvinfo : EIATTR_MAX_THREADS
	.align		4
.L_3583:
        /*01fc*/ 	.byte	0x04, 0x05
        /*01fe*/ 	.short	(.L_3585 - .L_3584)
.L_3584:
        /*0200*/ 	.word	0x00000020
        /*0204*/ 	.word	0x00000001
        /*0208*/ 	.word	0x00000001


	//----- nvinfo : EIATTR_CRS_STACK_SIZE
	.align		4
.L_3585:
        /*020c*/ 	.byte	0x04, 0x1e
        /*020e*/ 	.short	(.L_3587 - .L_3586)
.L_3586:
        /*0210*/ 	.word	0x00000000
.L_3587:


//--------------------- .nv.info._Z25selective_scan_bwd_kernelI32Selective_Scan_bwd_kernel_traitsILi32ELi4ELb0ELb1ELb0ELb0ELb1EN3c108BFloat16EfEEv12SSMParamsBwd --------------------------
	.section	.nv.info._Z25selective_scan_bwd_kernelI32Selective_Scan_bwd_kernel_traitsILi32ELi4ELb0ELb1ELb0ELb0ELb1EN3c108BFloat16EfEEv12SSMParamsBwd,"",@"SHT_CUDA_INFO"
	.sectionflags	@""
	.align	4


	//----- nvinfo : EIATTR_CUDA_API_VERSION
	.align		4
        /*0000*/ 	.byte	0x04, 0x37
        /*0002*/ 	.short	(.L_3589 - .L_3588)
.L_3588:
        /*0004*/ 	.word	0x00000082


	//----- nvinfo : EIATTR_SW2861232_WAR
	.align		4
.L_3589:
        /*0008*/ 	.byte	0x01, 0x35
	.zero		2


	//----- nvinfo : EIATTR_PARAM_CBANK
	.align		4
        /*000c*/ 	.byte	0x04, 0x0a
        /*000e*/ 	.short	(.L_3591 - .L_3590)
	.align		4
.L_3590:
        /*0010*/ 	.word	index@(.nv.constant0._Z25selective_scan_bwd_kernelI32Selective_Scan_bwd_kernel_traitsILi32ELi4ELb0ELb1ELb0ELb0ELb1EN3c108BFloat16EfEEv12SSMParamsBwd)
        /*0014*/ 	.short	0x0160
        /*0016*/ 	.short	0x01f0


	//----- nvinfo : EIATTR_CBANK_PARAM_SIZE
	.align		4
.L_3591:
        /*0018*/ 	.byte	0x03, 0x19
        /*001a*/ 	.short	0x01f0


	//----- nvinfo : EIATTR_KPARAM_INFO
	.align		4
        /*001c*/ 	.byte	0x04, 0x17
        /*001e*/ 	.short	(.L_3593 - .L_3592)
.L_3592:
        /*0020*/ 	.word	0x00000000
        /*0024*/ 	.short	0x0000
        /*0026*/ 	.short	0x0000
        /*0028*/ 	.byte	0x00, 0xf0, 0xc1, 0x07


	//----- nvinfo : EIATTR_MAXREG_COUNT
	.align		4
.L_3593:
        /*002c*/ 	.byte	0x03, 0x1b
        /*002e*/ 	.short	0x00ff


	//----- nvinfo : EIATTR_NUM_BARRIERS
	.align		4
        /*0030*/ 	.byte	0x02, 0x4c
        /*0032*/ 	.byte	0x01
	.zero		1


	//----- nvinfo : EIATTR_MERCURY_ISA_VERSION
	.align		4
        /*0034*/ 	.byte	0x03, 0x5f
        /*0036*/ 	.short	0x0000


	//----- nvinfo : EIATTR_COOP_GROUP_MASK_REGIDS
	.align		4
        /*0038*/ 	.byte	0x04, 0x29
        /*003a*/ 	.short	(.L_3595 - .L_3594)


	//   ....[0]....
.L_3594:
        /*003c*/ 	.word	0xffffffff


	//   ....[1]....
        /*0040*/ 	.word	0xffffffff


	//   ....[2]....
        /*0044*/ 	.word	0xffffffff


	//   ....[3]....
        /*0048*/ 	.word	0xffffffff


	//   ....[4]....
        /*004c*/ 	.word	0xffffffff


	//   ....[5]....
        /*0050*/ 	.word	0xffffffff


	//   ....[6]....
        /*0054*/ 	.word	0xffffffff


	//   ....[7]....
        /*0058*/ 	.word	0xffffffff


	//   ....[8]....
        /*005c*/ 	.word	0xffffffff


	//   ....[9]....
        /*0060*/ 	.word	0xffffffff


	//   ....[10]....
        /*0064*/ 	.word	0xffffffff


	//   ....[11]....
        /*0068*/ 	.word	0xffffffff


	//   ....[12]....
        /*006c*/ 	.word	0xffffffff


	//   ....[13]....
        /*0070*/ 	.word	0xffffffff


	//   ....[14]....
        /*0074*/ 	.word	0xffffffff


	//   ....[15]....
        /*0078*/ 	.word	0xffffffff


	//   ....[16]....
        /*007c*/ 	.word	0xffffffff


	//   ....[17]....
        /*0080*/ 	.word	0xffffffff


	//   ....[18]....
        /*0084*/ 	.word	0xffffffff


	//   ....[19]....
        /*0088*/ 	.word	0xffffffff


	//   ....[20]....
        /*008c*/ 	.word	0xffffffff


	//   ....[21]....
        /*0090*/ 	.word	0xffffffff


	//   ....[22]....
        /*0094*/ 	.word	0xffffffff


	//   ....[23]....
        /*0098*/ 	.word	0xffffffff


	//   ....[24]....
        /*009c*/ 	.word	0xffffffff


	//   ....[25]....
        /*00a0*/ 	.word	0xffffffff


	//   ....[26]....
        /*00a4*/ 	.word	0xffffffff


	//   ....[27]....
        /*00a8*/ 	.word	0xffffffff


	//   ....[28]....
        /*00ac*/ 	.word	0xffffffff


	//   ....[29]....
        /*00b0*/ 	.word	0xffffffff


	//   ....[30]....
        /*00b4*/ 	.word	0xffffffff


	//   ....[31]....
        /*00b8*/ 	.word	0xffffffff


	//   ....[32]....
        /*00bc*/ 	.word	0xffffffff


	//   ....[33]....
        /*00c0*/ 	.word	0xffffffff


	//   ....[34]....
        /*00c4*/ 	.word	0xffffffff


	//   ....[35]....
        /*00c8*/ 	.word	0xffffffff


	//   ....[36]....
        /*00cc*/ 	.word	0xffffffff


	//   ....[37]....
        /*00d0*/ 	.word	0xffffffff


	//   ....[38]....
        /*00d4*/ 	.word	0xffffffff


	//   ....[39]....
        /*00d8*/ 	.word	0xffffffff


	//   ....[40]....
        /*00dc*/ 	.word	0xffffffff


	//   ....[41]....
        /*00e0*/ 	.word	0xffffffff


	//   ....[42]....
        /*00e4*/ 	.word	0xffffffff


	//   ....[43]....
        /*00e8*/ 	.word	0xffffffff


	//   ....[44]....
        /*00ec*/ 	.word	0xffffffff


	//   ....[45]....
        /*00f0*/ 	.word	0xffffffff


	//   ....[46]....
        /*00f4*/ 	.word	0xffffffff


	//   ....[47]....
        /*00f8*/ 	.word	0xffffffff


	//   ....[48]....
        /*00fc*/ 	.word	0xffffffff


	//   ....[49]....
        /*0100*/ 	.word	0xffffffff


	//   ....[50]....
        /*0104*/ 	.word	0xffffffff


	//   ....[51]....
        /*0108*/ 	.word	0xffffffff


	//   ....[52]....
        /*010c*/ 	.word	0xffffffff


	//   ....[53]....
        /*0110*/ 	.word	0xffffffff


	//   ....[54]....
        /*0114*/ 	.word	0xffffffff


	//   ....[55]....
        /*0118*/ 	.word	0xffffffff


	//   ....[56]....
        /*011c*/ 	.word	0xffffffff


	//   ....[57]....
        /*0120*/ 	.word	0xffffffff


	//----- nvinfo : EIATTR_COOP_GROUP_INSTR_OFFSETS
	.align		4
.L_3595:
        /*0124*/ 	.byte	0x04, 0x28
        /*0126*/ 	.short	(.L_3597 - .L_3596)


	//   ....[0]....
.L_3596:
        /*0128*/ 	.word	0x00000be0


	//   ....[1]....
        /*012c*/ 	.word	0x00000d30


	//   ....[2]....
        /*0130*/ 	.word	0x00000fe0


	//   ....[3]....
        /*0134*/ 	.word	0x00001220


	//   ....[4]....
        /*0138*/ 	.word	0x00001460


	//   ....[5]....
        /*013c*/ 	.word	0x00001660


	//   ....[6]....
        /*0140*/ 	.word	0x00001af0


	//   ....[7]....
        /*0144*/ 	.word	0x00002390


	//   ....[8]....
        /*0148*/ 	.word	0x00002760


	//   ....[9]....
        /*014c*/ 	.word	0x00002770


	//   ....[10]....
        /*0150*/ 	.word	0x00002780


	//   ....[11]....
        /*0154*/ 	.word	0x00002790


	//   ....[12]....
        /*0158*/ 	.word	0x000027c0


	//   ....[13]....
        /*015c*/ 	.word	0x000027f0


	//   ....[14]....
        /*0160*/ 	.word	0x00002810


	//   ....[15]....
        /*0164*/ 	.word	0x00002830


	//   ....[16]....
        /*0168*/ 	.word	0x00002860


	//   ....[17]....
        /*016c*/ 	.word	0x00002890


	//   ....[18]....
        /*0170*/ 	.word	0x000028b0


	//   ....[19]....
        /*0174*/ 	.word	0x000028d0


	//   ....[20]....
        /*0178*/ 	.word	0x00002900


	//   ....[21]....
        /*017c*/ 	.word	0x00002930


	//   ....[22]....
        /*0180*/ 	.word	0x00002970


	//   ....[23]....
        /*0184*/ 	.word	0x000029a0


	//   ....[24]....
        /*0188*/ 	.word	0x000029f0


	//   ....[25]....
        /*018c*/ 	.word	0x00002a10


	//   ....[26]....
        /*0190*/ 	.word	0x00002a30


	//   ....[27]....
        /*0194*/ 	.word	0x00002a50


	//   ....[28]....
        /*0198*/ 	.word	0x00002a80


	//   ....[29]....
        /*019c*/ 	.word	0x00002aa0


	//   ....[30]....
        /*01a0*/ 	.word	0x00002ac0


	//   ....[31]....
        /*01a4*/ 	.word	0x00002ad0


	//   ....[32]....
        /*01a8*/ 	.word	0x00002ae0


	//   ....[33]....
        /*01ac*/ 	.word	0x00002af0


	//   ....[34]....
        /*01b0*/ 	.word	0x00002b00


	//   ....[35]....
        /*01b4*/ 	.word	0x00002b10


	//   ....[36]....
        /*01b8*/ 	.word	0x00002fe0


	//   ....[37]....
        /*01bc*/ 	.word	0x00003020


	//   ....[38]....
        /*01c0*/ 	.word	0x00003110


	//   ....[39]....
        /*01c4*/ 	.word	0x00003140


	//   ....[40]....
        /*01c8*/ 	.word	0x000031e0


	//   ....[41]....
        /*01cc*/ 	.word	0x00003200


	//   ....[42]....
        /*01d0*/ 	.word	0x00003230


	//   ....[43]....
        /*01d4*/ 	.word	0x00003250


	//   ....[44]....
        /*01d8*/ 	.word	0x00003280


	//   ....[45]....
        /*01dc*/ 	.word	0x000032a0


	//   ....[46]....
        /*01e0*/ 	.word	0x00003520


	//   ....[47]....
        /*01e4*/ 	.word	0x000037f0


	//   ....[48]....
        /*01e8*/ 	.word	0x00003ba0


	//   ....[49]....
        /*01ec*/ 	.word	0x00003bf0


	//   ....[50]....
        /*01f0*/ 	.word	0x00003c20


	//   ....[51]....
        /*01f4*/ 	.word	0x00003c40


	//   ....[52]....
        /*01f8*/ 	.word	0x00003c60


	//   ....[53]....
        /*01fc*/ 	.word	0x00003d10


	//   ....[54]....
        /*0200*/ 	.word	0x00003d60


	//   ....[55]....
        /*0204*/ 	.word	0x00003d80


	//   ....[56]....
        /*0208*/ 	.word	0x00003da0


	//   ....[57]....
        /*020c*/ 	.word	0x00003dc0


	//----- nvinfo : EIATTR_EXIT_INSTR_OFFSETS
	.align		4
.L_3597:
        /*0210*/ 	.byte	0x04, 0x1c
        /*0212*/ 	.short	(.L_3599 - .L_3598)


	//   ....[0]....
.L_3598:
        /*0214*/ 	.word	0x00003e80


	//   ....[1]....
        /*0218*/ 	.word	0x000040a0


	//----- nvinfo : EIATTR_MAX_THREADS
	.align		4
.L_3599:
        /*021c*/ 	.byte	0x04, 0x05
        /*021e*/ 	.short	(.L_3601 - .L_3600)
.L_3600:
        /*0220*/ 	.word	0x00000020
        /*0224*/ 	.word	0x00000001
        /*0228*/ 	.word	0x00000001


	//----- nvinfo : EIATTR_CRS_STACK_SIZE
	.align		4
.L_3601:
        /*022c*/ 	.byte	0x04, 0x1e
        /*022e*/ 	.short	(.L_3603 - .L_3602)
.L_3602:
        /*0230*/ 	.word	0x00000000
.L_3603:


//--------------------- .nv.info._Z25selective_scan_bwd_kernelI32Selective_Scan_bwd_kernel_traitsILi32ELi4ELb0ELb1ELb0ELb1ELb0EN3c108BFloat16EfEEv12SSMParamsBwd --------------------------
	.section	.nv.info._Z25selective_scan_bwd_kernelI32Selective_Scan_bwd_kernel_traitsILi32ELi4ELb0ELb1ELb0ELb1ELb0EN3c108BFloat16EfEEv12SSMParamsBwd,"",@"SHT_CUDA_INFO"
	.sectionflags	@""
	.align	4


	//----- nvinfo : EIATTR_CUDA_API_VERSION
	.align		4
        /*0000*/ 	.byte	0x04, 0x37
        /*0002*/ 	.short	(.L_3605 - .L_3604)
.L_3604:
        /*0004*/ 	.word	0x00000082


	//----- nvinfo : EIATTR_SW2861232_WAR
	.align		4
.L_3605:
        /*0008*/ 	.byte	0x01, 0x35
	.zero		2


	//----- nvinfo : EIATTR_PARAM_CBANK
	.align		4
        /*000c*/ 	.byte	0x04, 0x0a
        /*000e*/ 	.short	(.L_3607 - .L_3606)
	.align		4
.L_3606:
        /*0010*/ 	.word	index@(.nv.constant0._Z25selective_scan_bwd_kernelI32Selective_Scan_bwd_kernel_traitsILi32ELi4ELb0ELb1ELb0ELb1ELb0EN3c108BFloat16EfEEv12SSMParamsBwd)
        /*0014*/ 	.short	0x0160
        /*0016*/ 	.short	0x01f0


	//----- nvinfo : EIATTR_CBANK_PARAM_SIZE
	.align		4
.L_3607:
        /*0018*/ 	.byte	0x03, 0x19
        /*001a*/ 	.short	0x01f0


	//----- nvinfo : EIATTR_KPARAM_INFO
	.align		4
        /*001c*/ 	.byte	0x04, 0x17
        /*001e*/ 	.short	(.L_3609 - .L_3608)
.L_3608:
        /*0020*/ 	.word	0x00000000
        /*0024*/ 	.short	0x0000
        /*0026*/ 	.short	0x0000
        /*0028*/ 	.byte	0x00, 0xf0, 0xc1, 0x07


	//----- nvinfo : EIATTR_MAXREG_COUNT
	.align		4
.L_3609:
        /*002c*/ 	.byte	0x03, 0x1b
        /*002e*/ 	.short	0x00ff


	//----- nvinfo : EIATTR_NUM_BARRIERS
	.align		4
        /*0030*/ 	.byte	0x02, 0x4c
        /*0032*/ 	.byte	0x01
	.zero		1


	//----- nvinfo : EIATTR_MERCURY_ISA_VERSION
	.align		4
        /*0034*/ 	.byte	0x03, 0x5f
        /*0036*/ 	.short	0x0000


	//----- nvinfo : EIATTR_COOP_GROUP_MASK_REGIDS
	.align		4
        /*0038*/ 	.byte	0x04, 0x29
        /*003a*/ 	.short	(.L_3611 - .L_3610)


	//   ....[0]....
.L_3610:
        /*003c*/ 	.word	0xffffffff


	//   ....[1]....
        /*0040*/ 	.word	0xffffffff


	//   ....[2]....
        /*0044*/ 	.word	0xffffffff


	//   ....[3]....
        /*0048*/ 	.word	0xffffffff


	//   ....[4]....
        /*004c*/ 	.word	0xffffffff


	//   ....[5]....
        /*0050*/ 	.word	0xffffffff


	//   ....[6]....
        /*0054*/ 	.word	0xffffffff


	//   ....[7]....
        /*0058*/ 	.word	0xffffffff


	//   ....[8]....
        /*005c*/ 	.word	0xffffffff


	//   ....[9]....
        /*0060*/ 	.word	0xffffffff


	//   ....[10]....
        /*0064*/ 	.word	0xffffffff


	//   ....[11]....
        /*0068*/ 	.word	0xffffffff


	//   ....[12]....
        /*006c*/ 	.word	0xffffffff


	//   ....[13]....
        /*0070*/ 	.word	0xffffffff


	//   ....[14]....
        /*0074*/ 	.word	0xffffffff


	//   ....[15]....
        /*0078*/ 	.word	0xffffffff


	//   ....[16]....
        /*007c*/ 	.word	0xffffffff


	//   ....[17]....
        /*0080*/ 	.word	0xffffffff


	//   ....[18]....
        /*0084*/ 	.word	0xffffffff


	//   ....[19]....
        /*0088*/ 	.word	0xffffffff


	//   ....[20]....
        /*008c*/ 	.word	0xffffffff


	//   ....[21]....
        /*0090*/ 	.word	0xffffffff


	//   ....[22]....
        /*0094*/ 	.word	0xffffffff


	//   ....[23]....
        /*0098*/ 	.word	0xffffffff


	//   ....[24]....
        /*009c*/ 	.word	0xffffffff


	//   ....[25]....
        /*00a0*/ 	.word	0xffffffff


	//   ....[26]....
        /*00a4*/ 	.word	0xffffffff


	//   ....[27]....
        /*00a8*/ 	.word	0xffffffff


	//   ....[28]....
        /*00ac*/ 	.word	0xffffffff


	//   ....[29]....
        /*00b0*/ 	.word	0xffffffff


	//   ....[30]....
        /*00b4*/ 	.word	0xffffffff


	//   ....[31]....
        /*00b8*/ 	.word	0xffffffff


	//   ....[32]....
        /*00bc*/ 	.word	0xffffffff


	//   ....[33]....
        /*00c0*/ 	.word	0xffffffff


	//   ....[34]....
        /*00c4*/ 	.word	0xffffffff


	//   ....[35]....
        /*00c8*/ 	.word	0xffffffff


	//   ....[36]....
        /*00cc*/ 	.word	0xffffffff


	//   ....[37]....
        /*00d0*/ 	.word	0xffffffff


	//   ....[38]....
        /*00d4*/ 	.word	0xffffffff


	//   ....[39]....
        /*00d8*/ 	.word	0xffffffff


	//   ....[40]....
        /*00dc*/ 	.word	0xffffffff


	//   ....[41]....
        /*00e0*/ 	.word	0xffffffff


	//   ....[42]....
        /*00e4*/ 	.word	0xffffffff


	//   ....[43]....
        /*00e8*/ 	.word	0xffffffff


	//   ....[44]....
        /*00ec*/ 	.word	0xffffffff


	//   ....[45]....
        /*00f0*/ 	.word	0xffffffff


	//   ....[46]....
        /*00f4*/ 	.word	0xffffffff


	//   ....[47]....
        /*00f8*/ 	.word	0xffffffff


	//   ....[48]....
        /*00fc*/ 	.word	0xffffffff


	//   ....[49]....
        /*0100*/ 	.word	0xffffffff


	//   ....[50]....
        /*0104*/ 	.word	0xffffffff


	//   ....[51]....
        /*0108*/ 	.word	0xffffffff


	//   ....[52]....
        /*010c*/ 	.word	0xffffffff


	//   ....[53]....
        /*0110*/ 	.word	0xffffffff


	//   ....[54]....
        /*0114*/ 	.word	0xffffffff


	//----- nvinfo : EIATTR_COOP_GROUP_INSTR_OFFSETS
	.align		4
.L_3611:
        /*0118*/ 	.byte	0x04, 0x28
        /*011a*/ 	.short	(.L_3613 - .L_3612)


	//   ....[0]....
.L_3612:
        /*011c*/ 	.word	0x00000ba0


	//   ....[1]....
        /*0120*/ 	.word	0x00000cb0


	//   ....[2]....
        /*0124*/ 	.word	0x00000e40


	//   ....[3]....
        /*0128*/ 	.word	0x00001cf0


	//   ....[4]....
        /*012c*/ 	.word	0x00002140


	//   ....[5]....
        /*0130*/ 	.word	0x00002170


	//   ....[6]....
        /*0134*/ 	.word	0x00002180


	//   ....[7]....
        /*0138*/ 	.word	0x00002190


	//   ....[8]....
        /*013c*/ 	.word	0x000021c0


	//   ....[9]....
        /*0140*/ 	.word	0x000021f0


	//   ....[10]....
        /*0144*/ 	.word	0x00002210


	//   ....[11]....
        /*0148*/ 	.word	0x00002230


	//   ....[12]....
        /*014c*/ 	.word	0x00002260


	//   ....[13]....
        /*0150*/ 	.word	0x00002290


	//   ....[14]....
        /*0154*/ 	.word	0x000022b0


	//   ....[15]....
        /*0158*/ 	.word	0x000022d0


	//   ....[16]....
        /*015c*/ 	.word	0x00002300


	//   ....[17]....
        /*0160*/ 	.word	0x00002330


	//   ....[18]....
        /*0164*/ 	.word	0x00002370


	//   ....[19]....
        /*0168*/ 	.word	0x000023a0


	//   ....[20]....
        /*016c*/ 	.word	0x00002410


	//   ....[21]....
        /*0170*/ 	.word	0x00002430


	//   ....[22]....
        /*0174*/ 	.word	0x00002440


	//   ....[23]....
        /*0178*/ 	.word	0x00002450


	//   ....[24]....
        /*017c*/ 	.word	0x00002480


	//   ....[25]....
        /*0180*/ 	.word	0x000024b0


	//   ....[26]....
        /*0184*/ 	.word	0x000024d0


	//   ....[27]....
        /*0188*/ 	.word	0x000024f0


	//   ....[28]....
        /*018c*/ 	.word	0x00002520


	//   ....[29]....
        /*0190*/ 	.word	0x00002530


	//   ....[30]....
        /*0194*/ 	.word	0x00002540


	//   ....[31]....
        /*0198*/ 	.word	0x00002550


	//   ....[32]....
        /*019c*/ 	.word	0x000029f0


	//   ....[33]....
        /*01a0*/ 	.word	0x00002a30


	//   ....[34]....
        /*01a4*/ 	.word	0x00002b20


	//   ....[35]....
        /*01a8*/ 	.word	0x00002b50


	//   ....[36]....
        /*01ac*/ 	.word	0x00002c30


	//   ....[37]....
        /*01b0*/ 	.word	0x00002c50


	//   ....[38]....
        /*01b4*/ 	.word	0x00002c80


	//   ....[39]....
        /*01b8*/ 	.word	0x00002ca0


	//   ....[40]....
        /*01bc*/ 	.word	0x00002cd0


	//   ....[41]....
        /*01c0*/ 	.word	0x00002cf0


	//   ....[42]....
        /*01c4*/ 	.word	0x00002fd0


	//   ....[43]....
        /*01c8*/ 	.word	0x00003010


	//   ....[44]....
        /*01cc*/ 	.word	0x00003550


	//   ....[45]....
        /*01d0*/ 	.word	0x000038e0


	//   ....[46]....
        /*01d4*/ 	.word	0x00003930


	//   ....[47]....
        /*01d8*/ 	.word	0x00003960


	//   ....[48]....
        /*01dc*/ 	.word	0x00003980


	//   ....[49]....
        /*01e0*/ 	.word	0x000039a0


	//   ....[50]....
        /*01e4*/ 	.word	0x00003a50


	//   ....[51]....
        /*01e8*/ 	.word	0x00003aa0


	//   ....[52]....
        /*01ec*/ 	.word	0x00003ac0


	//   ....[53]....
        /*01f0*/ 	.word	0x00003ae0


	//   ....[54]....
        /*01f4*/ 	.word	0x00003b00


	//----- nvinfo : EIATTR_EXIT_INSTR_OFFSETS
	.align		4
.L_3613:
        /*01f8*/ 	.byte	0x04, 0x1c
        /*01fa*/ 	.short	(.L_3615 - .L_3614)


	//   ....[0]....
.L_3614:
        /*01fc*/ 	.word	0x00003bc0


	//   ....[1]....
        /*0200*/ 	.word	0x00003de0


	//----- nvinfo : EIATTR_MAX_THREADS
	.align		4
.L_3615:
        /*0204*/ 	.byte	0x04, 0x05
        /*0206*/ 	.short	(.L_3617 - .L_3616)
.L_3616:
        /*0208*/ 	.word	0x00000020
        /*020c*/ 	.word	0x00000001
        /*0210*/ 	.word	0x00000001


	//----- nvinfo : EIATTR_CRS_STACK_SIZE
	.align		4
.L_3617:
        /*0214*/ 	.byte	0x04, 0x1e
        /*0216*/ 	.short	(.L_3619 - .L_3618)
.L_3618:
        /*0218*/ 	.word	0x00000000
.L_3619:


//--------------------- .nv.info._Z25selective_scan_bwd_kernelI32Selective_Scan_bwd_kernel_traitsILi32ELi4ELb0ELb1ELb0ELb1ELb1EN3c108BFloat16EfEEv12SSMParamsBwd --------------------------
	.section	.nv.info._Z25selective_scan_bwd_kernelI32Selective_Scan_bwd_kernel_traitsILi32ELi4ELb0ELb1ELb0ELb1ELb1EN3c108BFloat16EfEEv12SSMParamsBwd,"",@"SHT_CUDA_INFO"
	.sectionflags	@""
	.align	4


	//----- nvinfo : EIATTR_CUDA_API_VERSION
	.align		4
        /*0000*/ 	.byte	0x04, 0x37
        /*0002*/ 	.short	(.L_3621 - .L_3620)
.L_3620:
        /*0004*/ 	.word	0x00000082


	//----- nvinfo : EIATTR_SW2861232_WAR
	.align		4
.L_3621:
        /*0008*/ 	.byte	0x01, 0x35
	.zero		2


	//----- nvinfo : EIATTR_PARAM_CBANK
	.align		4
        /*000c*/ 	.byte	0x04, 0x0a
        /*000e*/ 	.short	(.L_3623 - .L_3622)
	.align		4
.L_3622:
        /*0010*/ 	.word	index@(.nv.constant0._Z25selective_scan_bwd_kernelI32Selective_Scan_bwd_kernel_traitsILi32ELi4ELb0ELb1ELb0ELb1ELb1EN3c108BFloat16EfEEv12SSMParamsBwd)
        /*0014*/ 	.short	0x0160
        /*0016*/ 	.short	0x01f0


	//----- nvinfo : EIATTR_CBANK_PARAM_SIZE
	.align		4
.L_3623:
        /*0018*/ 	.byte	0x03, 0x19
        /*001a*/ 	.short	0x01f0


	//----- nvinfo : EIATTR_KPARAM_INFO
	.align		4
        /*001c*/ 	.byte	0x04, 0x17
        /*001e*/ 	.short	(.L_3625 - .L_3624)
.L_3624:
        /*0020*/ 	.word	0x00000000
        /*0024*/ 	.short	0x0000
        /*0026*/ 	.short	0x0000
        /*0028*/ 	.byte	0x00, 0xf0, 0xc1, 0x07


	//----- nvinfo : EIATTR_MAXREG_COUNT
	.align		4
.L_3625:
        /*002c*/ 	.byte	0x03, 0x1b
        /*002e*/ 	.short	0x00ff


	//----- nvinfo : EIATTR_NUM_BARRIERS
	.align		4
        /*0030*/ 	.byte	0x02, 0x4c
        /*0032*/ 	.byte	0x01
	.zero		1


	//----- nvinfo : EIATTR_MERCURY_ISA_VERSION
	.align		4
        /*0034*/ 	.byte	0x03, 0x5f
        /*0036*/ 	.short	0x0000


	//----- nvinfo : EIATTR_COOP_GROUP_MASK_REGIDS
	.align		4
        /*0038*/ 	.byte	0x04, 0x29
        /*003a*/ 	.short	(.L_3627 - .L_3626)


	//   ....[0]....
.L_3626:
        /*003c*/ 	.word	0xffffffff


	//   ....[1]....
        /*0040*/ 	.word	0xffffffff


	//   ....[2]....
        /*0044*/ 	.word	0xffffffff


	//   ....[3]....
        /*0048*/ 	.word	0xffffffff


	//   ....[4]....
        /*004c*/ 	.word	0xffffffff


	//   ....[5]....
        /*0050*/ 	.word	0xffffffff


	//   ....[6]....
        /*0054*/ 	.word	0xffffffff


	//   ....[7]....
        /*0058*/ 	.word	0xffffffff


	//   ....[8]....
        /*005c*/ 	.word	0xffffffff


	//   ....[9]....
        /*0060*/ 	.word	0xffffffff


	//   ....[10]....
        /*0064*/ 	.word	0xffffffff


	//   ....[11]....
        /*0068*/ 	.word	0xffffffff


	//   ....[12]....
        /*006c*/ 	.word	0xffffffff


	//   ....[13]....
        /*0070*/ 	.word	0xffffffff


	//   ....[14]....
        /*0074*/ 	.word	0xffffffff


	//   ....[15]....
        /*0078*/ 	.word	0xffffffff


	//   ....[16]....
        /*007c*/ 	.word	0xffffffff


	//   ....[17]....
        /*0080*/ 	.word	0xffffffff


	//   ....[18]....
        /*0084*/ 	.word	0xffffffff


	//   ....[19]....
        /*0088*/ 	.word	0xffffffff


	//   ....[20]....
        /*008c*/ 	.word	0xffffffff


	//   ....[21]....
        /*0090*/ 	.word	0xffffffff


	//   ....[22]....
        /*0094*/ 	.word	0xffffffff


	//   ....[23]....
        /*0098*/ 	.word	0xffffffff


	//   ....[24]....
        /*009c*/ 	.word	0xffffffff


	//   ....[25]....
        /*00a0*/ 	.word	0xffffffff


	//   ....[26]....
        /*00a4*/ 	.word	0xffffffff


	//   ....[27]....
        /*00a8*/ 	.word	0xffffffff


	//   ....[28]....
        /*00ac*/ 	.word	0xffffffff


	//   ....[29]....
        /*00b0*/ 	.word	0xffffffff


	//   ....[30]....
        /*00b4*/ 	.word	0xffffffff


	//   ....[31]....
        /*00b8*/ 	.word	0xffffffff


	//   ....[32]....
        /*00bc*/ 	.word	0xffffffff


	//   ....[33]....
        /*00c0*/ 	.word	0xffffffff


	//   ....[34]....
        /*00c4*/ 	.word	0xffffffff


	//   ....[35]....
        /*00c8*/ 	.word	0xffffffff


	//   ....[36]....
        /*00cc*/ 	.word	0xffffffff


	//   ....[37]....
        /*00d0*/ 	.word	0xffffffff


	//   ....[38]....
        /*00d4*/ 	.word	0xffffffff


	//   ....[39]....
        /*00d8*/ 	.word	0xffffffff


	//   ....[40]....
        /*00dc*/ 	.word	0xffffffff


	//   ....[41]....
        /*00e0*/ 	.word	0xffffffff


	//   ....[42]....
        /*00e4*/ 	.word	0xffffffff


	//   ....[43]....
        /*00e8*/ 	.word	0xffffffff


	//   ....[44]....
        /*00ec*/ 	.word	0xffffffff


	//   ....[45]....
        /*00f0*/ 	.word	0xffffffff


	//   ....[46]....
        /*00f4*/ 	.word	0xffffffff


	//   ....[47]....
        /*00f8*/ 	.word	0xffffffff


	//   ....[48]....
        /*00fc*/ 	.word	0xffffffff


	//   ....[49]....
        /*0100*/ 	.word	0xffffffff


	//   ....[50]....
        /*0104*/ 	.word	0xffffffff


	//   ....[51]....
        /*0108*/ 	.word	0xffffffff


	//   ....[52]....
        /*010c*/ 	.word	0xffffffff


	//   ....[53]....
        /*0110*/ 	.word	0xffffffff


	//   ....[54]....
        /*0114*/ 	.word	0xffffffff


	//   ....[55]....
        /*0118*/ 	.word	0xffffffff


	//   ....[56]....
        /*011c*/ 	.word	0xffffffff


	//   ....[57]....
        /*0120*/ 	.word	0xffffffff


	//   ....[58]....
        /*0124*/ 	.word	0xffffffff


	//----- nvinfo : EIATTR_COOP_GROUP_INSTR_OFFSETS
	.align		4
.L_3627:
        /*0128*/ 	.byte	0x04, 0x28
        /*012a*/ 	.short	(.L_3629 - .L_3628)


	//   ....[0]....
.L_3628:
        /*012c*/ 	.word	0x00000bf0


	//   ....[1]....
        /*0130*/ 	.word	0x00000d50


	//   ....[2]....
        /*0134*/ 	.word	0x00001080


	//   ....[3]....
        /*0138*/ 	.word	0x00001b90


	//   ....[4]....
        /*013c*/ 	.word	0x00001de0


	//   ....[5]....
        /*0140*/ 	.word	0x00002010


	//   ....[6]....
        /*0144*/ 	.word	0x000023d0


	//   ....[7]....
        /*0148*/ 	.word	0x00002ca0


	//   ....[8]....
        /*014c*/ 	.word	0x00003060


	//   ....[9]....
        /*0150*/ 	.word	0x00003080


	//   ....[10]....
        /*0154*/ 	.word	0x00003090


	//   ....[11]....
        /*0158*/ 	.word	0x000030a0


	//   ....[12]....
        /*015c*/ 	.word	0x000030d0


	//   ....[13]....
        /*0160*/ 	.word	0x00003100


	//   ....[14]....
        /*0164*/ 	.word	0x00003120


	//   ....[15]....
        /*0168*/ 	.word	0x00003140


	//   ....[16]....
        /*016c*/ 	.word	0x00003170


	//   ....[17]....
        /*0170*/ 	.word	0x000031a0


	//   ....[18]....
        /*0174*/ 	.word	0x000031c0


	//   ....[19]....
        /*0178*/ 	.word	0x000031e0


	//   ....[20]....
        /*017c*/ 	.word	0x00003210


	//   ....[21]....
        /*0180*/ 	.word	0x00003240


	//   ....[22]....
        /*0184*/ 	.word	0x00003280


	//   ....[23]....
        /*0188*/ 	.word	0x000032b0


	//   ....[24]....
        /*018c*/ 	.word	0x00003300


	//   ....[25]....
        /*0190*/ 	.word	0x00003320


	//   ....[26]....
        /*0194*/ 	.word	0x00003340


	//   ....[27]....
        /*0198*/ 	.word	0x00003360


	//   ....[28]....
        /*019c*/ 	.word	0x00003390


	//   ....[29]....
        /*01a0*/ 	.word	0x000033b0


	//   ....[30]....
        /*01a4*/ 	.word	0x000033d0


	//   ....[31]....
        /*01a8*/ 	.word	0x000033e0


	//   ....[32]....
        /*01ac*/ 	.word	0x000033f0


	//   ....[33]....
        /*01b0*/ 	.word	0x00003400


	//   ....[34]....
        /*01b4*/ 	.word	0x00003410


	//   ....[35]....
        /*01b8*/ 	.word	0x00003420


	//   ....[36]....
        /*01bc*/ 	.word	0x000038f0


	//   ....[37]....
        /*01c0*/ 	.word	0x00003930


	//   ....[38]....
        /*01c4*/ 	.word	0x00003a20


	//   ....[39]....
        /*01c8*/ 	.word	0x00003a50


	//   ....[40]....
        /*01cc*/ 	.word	0x00003af0


	//   ....[41]....
        /*01d0*/ 	.word	0x00003b10


	//   ....[42]....
        /*01d4*/ 	.word	0x00003b40


	//   ....[43]....
        /*01d8*/ 	.word	0x00003b60


	//   ....[44]....
        /*01dc*/ 	.word	0x00003b90


	//   ....[45]....
        /*01e0*/ 	.word	0x00003bb0


	//   ....[46]....
        /*01e4*/ 	.word	0x00003f50


	//   ....[47]....
        /*01e8*/ 	.word	0x00003f90


	//   ....[48]....
        /*01ec*/ 	.word	0x000044c0


	//   ....[49]....
        /*01f0*/ 	.word	0x00004860


	//   ....[50]....
        /*01f4*/ 	.word	0x000048b0


	//   ....[51]....
        /*01f8*/ 	.word	0x000048e0


	//   ....[52]....
        /*01fc*/ 	.word	0x00004900


	//   ....[53]....
        /*0200*/ 	.word	0x00004920


	//   ....[54]....
        /*0204*/ 	.word	0x000049d0


	//   ....[55]....
        /*0208*/ 	.word	0x00004a20


	//   ....[56]....
        /*020c*/ 	.word	0x00004a40


	//   ....[57]....
        /*0210*/ 	.word	0x00004a60


	//   ....[58]....
        /*0214*/ 	.word	0x00004a80


	//----- nvinfo : EIATTR_EXIT_INSTR_OFFSETS
	.align		4
.L_3629:
        /*0218*/ 	.byte	0x04, 0x1c
        /*021a*/ 	.short	(.L_3631 - .L_3630)


	//   ....[0]....
.L_3630:
        /*021c*/ 	.word	0x00004b40


	//   ....[1]....
        /*0220*/ 	.word	0x00004d60


	//----- nvinfo : EIATTR_MAX_THREADS
	.align		4
.L_3631:
        /*0224*/ 	.byte	0x04, 0x05
        /*0226*/ 	.short	(.L_3633 - .L_3632)
.L_3632:
        /*0228*/ 	.word	0x00000020
        /*022c*/ 	.word	0x00000001
        /*0230*/ 	.word	0x00000001


	//----- nvinfo : EIATTR_CRS_STACK_SIZE
	.align		4
.L_3633:
        /*0234*/ 	.byte	0x04, 0x1e
        /*0236*/ 	.short	(.L_3635 - .L_3634)
.L_3634:
        /*0238*/ 	.word	0x00000000
.L_3635:


//--------------------- .nv.info._Z25selective_scan_bwd_kernelI32Selective_Scan_bwd_kernel_traitsILi32ELi4ELb0ELb1ELb1ELb0ELb0EN3c108BFloat16EfEEv12SSMParamsBwd --------------------------
	.section	.nv.info._Z25selective_scan_bwd_kernelI32Selective_Scan_bwd_kernel_traitsILi32ELi4ELb0ELb1ELb1ELb0ELb0EN3c108BFloat16EfEEv12SSMParamsBwd,"",@"SHT_CUDA_INFO"
	.sectionflags	@""
	.align	4


	//----- nvinfo : EIATTR_CUDA_API_VERSION
	.align		4
        /*0000*/ 	.byte	0x04, 0x37
        /*0002*/ 	.short	(.L_3637 - .L_3636)
.L_3636:
        /*0004*/ 	.word	0x00000082


	//----- nvinfo : EIATTR_SW2861232_WAR
	.align		4
.L_3637:
        /*0008*/ 	.byte	0x01, 0x35
	.zero		2


	//----- nvinfo : EIATTR_PARAM_CBANK
	.align		4
        /*000c*/ 	.byte	0x04, 0x0a
        /*000e*/ 	.short	(.L_3639 - .L_3638)
	.align		4
.L_3638:
        /*0010*/ 	.word	index@(.nv.constant0._Z25selective_scan_bwd_kernelI32Selective_Scan_bwd_kernel_traitsILi32ELi4ELb0ELb1ELb1ELb0ELb0EN3c108BFloat16EfEEv12SSMParamsBwd)
        /*0014*/ 	.short	0x0160
        /*0016*/ 	.short	0x01f0


	//----- nvinfo : EIATTR_CBANK_PARAM_SIZE
	.align		4
.L_3639:
        /*0018*/ 	.byte	0x03, 0x19
        /*001a*/ 	.short	0x01f0


	//----- nvinfo : EIATTR_KPARAM_INFO
	.align		4
        /*001c*/ 	.byte	0x04, 0x17
        /*001e*/ 	.short	(.L_3641 - .L_3640)
.L_3640:
        /*0020*/ 	.word	0x00000000
        /*0024*/ 	.short	0x0000
        /*0026*/ 	.short	0x0000
        /*0028*/ 	.byte	0x00, 0xf0, 0xc1, 0x07


	//----- nvinfo : EIATTR_MAXREG_COUNT
	.align		4
.L_3641:
        /*002c*/ 	.byte	0x03, 0x1b
        /*002e*/ 	.short	0x00ff


	//----- nvinfo : EIATTR_NUM_BARRIERS
	.align		4
        /*0030*/ 	.byte	0x02, 0x4c
        /*0032*/ 	.byte	0x01
	.zero		1


	//----- nvinfo : EIATTR_MERCURY_ISA_VERSION
	.align		4
        /*0034*/ 	.byte	0x03, 0x5f
        /*0036*/ 	.short	0x0000


	//----- nvinfo : EIATTR_COOP_GROUP_MASK_REGIDS
	.align		4
        /*0038*/ 	.byte	0x04, 0x29
        /*003a*/ 	.short	(.L_3643 - .L_3642)


	//   ....[0]....
.L_3642:
        /*003c*/ 	.word	0xffffffff


	//   ....[1]....
        /*0040*/ 	.word	0xffffffff


	//   ....[2]....
        /*0044*/ 	.word	0xffffffff


	//   ....[3]....
        /*0048*/ 	.word	0xffffffff


	//   ....[4]....
        /*004c*/ 	.word	0xffffffff


	//   ....[5]....
        /*0050*/ 	.word	0xffffffff


	//   ....[6]....
        /*0054*/ 	.word	0xffffffff


	//   ....[7]....
        /*0058*/ 	.word	0xffffffff


	//   ....[8]....
        /*005c*/ 	.word	0xffffffff


	//   ....[9]....
        /*0060*/ 	.word	0xffffffff


	//   ....[10]....
        /*0064*/ 	.word	0xffffffff


	//   ....[11]....
        /*0068*/ 	.word	0xffffffff


	//   ....[12]....
        /*006c*/ 	.word	0xffffffff


	//   ....[13]....
        /*0070*/ 	.word	0xffffffff


	//   ....[14]....
        /*0074*/ 	.word	0xffffffff


	//   ....[15]....
        /*0078*/ 	.word	0xffffffff


	//   ....[16]....
        /*007c*/ 	.word	0xffffffff


	//   ....[17]....
        /*0080*/ 	.word	0xffffffff


	//   ....[18]....
        /*0084*/ 	.word	0xffffffff


	//   ....[19]....
        /*0088*/ 	.word	0xffffffff


	//   ....[20]....
        /*008c*/ 	.word	0xffffffff


	//   ....[21]....
        /*0090*/ 	.word	0xffffffff


	//   ....[22]....
        /*0094*/ 	.word	0xffffffff


	//   ....[23]....
        /*0098*/ 	.word	0xffffffff


	//   ....[24]....
        /*009c*/ 	.word	0xffffffff


	//   ....[25]....
        /*00a0*/ 	.word	0xffffffff


	//   ....[26]....
        /*00a4*/ 	.word	0xffffffff


	//   ....[27]....
        /*00a8*/ 	.word	0xffffffff


	//   ....[28]....
        /*00ac*/ 	.word	0xffffffff


	//   ....[29]....
        /*00b0*/ 	.word	0xffffffff


	//   ....[30]....
        /*00b4*/ 	.word	0xffffffff


	//   ....[31]....
        /*00b8*/ 	.word	0xffffffff


	//   ....[32]....
        /*00bc*/ 	.word	0xffffffff


	//   ....[33]....
        /*00c0*/ 	.word	0xffffffff


	//   ....[34]....
        /*00c4*/ 	.word	0xffffffff


	//   ....[35]....
        /*00c8*/ 	.word	0xffffffff


	//   ....[36]....
        /*00cc*/ 	.word	0xffffffff


	//   ....[37]....
        /*00d0*/ 	.word	0xffffffff


	//   ....[38]....
        /*00d4*/ 	.word	0xffffffff


	//   ....[39]....
        /*00d8*/ 	.word	0xffffffff


	//   ....[40]....
        /*00dc*/ 	.word	0xffffffff


	//   ....[41]....
        /*00e0*/ 	.word	0xffffffff


	//   ....[42]....
        /*00e4*/ 	.word	0xffffffff


	//   ....[43]....
        /*00e8*/ 	.word	0xffffffff


	//   ....[44]....
        /*00ec*/ 	.word	0xffffffff


	//   ....[45]....
        /*00f0*/ 	.word	0xffffffff


	//   ....[46]....
        /*00f4*/ 	.word	0xffffffff


	//   ....[47]....
        /*00f8*/ 	.word	0xffffffff


	//   ....[48]....
        /*00fc*/ 	.word	0xffffffff


	//   ....[49]....
        /*0100*/ 	.word	0xffffffff


	//----- nvinfo : EIATTR_COOP_GROUP_INSTR_OFFSETS
	.align		4
.L_3643:
        /*0104*/ 	.byte	0x04, 0x28
        /*0106*/ 	.short	(.L_3645 - .L_3644)


	//   ....[0]....
.L_3644:
        /*0108*/ 	.word	0x00000b00


	//   ....[1]....
        /*010c*/ 	.word	0x00000c50


	//   ....[2]....
        /*0110*/ 	.word	0x00000da0


	//   ....[3]....
        /*0114*/ 	.word	0x00001560


	//   ....[4]....
        /*0118*/ 	.word	0x000017b0


	//   ....[5]....
        /*011c*/ 	.word	0x00001ae0


	//   ....[6]....
        /*0120*/ 	.word	0x00001b00


	//   ....[7]....
        /*0124*/ 	.word	0x00001b20


	//   ....[8]....
        /*0128*/ 	.word	0x00001b30


	//   ....[9]....
        /*012c*/ 	.word	0x00001b60


	//   ....[10]....
        /*0130*/ 	.word	0x00001b90


	//   ....[11]....
        /*0134*/ 	.word	0x00001bb0


	//   ....[12]....
        /*0138*/ 	.word	0x00001bd0


	//   ....[13]....
        /*013c*/ 	.word	0x00001c00


	//   ....[14]....
        /*0140*/ 	.word	0x00001c30


	//   ....[15]....
        /*0144*/ 	.word	0x00001c50


	//   ....[16]....
        /*0148*/ 	.word	0x00001c70


	//   ....[17]....
        /*014c*/ 	.word	0x00001cb0


	//   ....[18]....
        /*0150*/ 	.word	0x00001cf0


	//   ....[19]....
        /*0154*/ 	.word	0x00001d30


	//   ....[20]....
        /*0158*/ 	.word	0x00001d50


	//   ....[21]....
        /*015c*/ 	.word	0x00001da0


	//   ....[22]....
        /*0160*/ 	.word	0x00001dc0


	//   ....[23]....
        /*0164*/ 	.word	0x00001de0


	//   ....[24]....
        /*0168*/ 	.word	0x00001e00


	//   ....[25]....
        /*016c*/ 	.word	0x00001e30


	//   ....[26]....
        /*0170*/ 	.word	0x00001e50


	//   ....[27]....
        /*0174*/ 	.word	0x00001e70


	//   ....[28]....
        /*0178*/ 	.word	0x00001e90


	//   ....[29]....
        /*017c*/ 	.word	0x00001ea0


	//   ....[30]....
        /*0180*/ 	.word	0x00001eb0


	//   ....[31]....
        /*0184*/ 	.word	0x00001ec0


	//   ....[32]....
        /*0188*/ 	.word	0x00001ed0


	//   ....[33]....
        /*018c*/ 	.word	0x00002520


	//   ....[34]....
        /*0190*/ 	.word	0x00002630


	//   ....[35]....
        /*0194*/ 	.word	0x00002690


	//   ....[36]....
        /*0198*/ 	.word	0x000026d0


	//   ....[37]....
        /*019c*/ 	.word	0x00002740


	//   ....[38]....
        /*01a0*/ 	.word	0x00002920


	//   ....[39]....
        /*01a4*/ 	.word	0x00002c10


	//   ....[40]....
        /*01a8*/ 	.word	0x00002fc0


	//   ....[41]....
        /*01ac*/ 	.word	0x00003010


	//   ....[42]....
        /*01b0*/ 	.word	0x00003040


	//   ....[43]....
        /*01b4*/ 	.word	0x00003060


	//   ....[44]....
        /*01b8*/ 	.word	0x00003080


	//   ....[45]....
        /*01bc*/ 	.word	0x00003130


	//   ....[46]....
        /*01c0*/ 	.word	0x00003180


	//   ....[47]....
        /*01c4*/ 	.word	0x000031a0


	//   ....[48]....
        /*01c8*/ 	.word	0x000031c0


	//   ....[49]....
        /*01cc*/ 	.word	0x000031e0


	//----- nvinfo : EIATTR_EXIT_INSTR_OFFSETS
	.align		4
.L_3645:
        /*01d0*/ 	.byte	0x04, 0x1c
        /*01d2*/ 	.short	(.L_3647 - .L_3646)


	//   ....[0]....
.L_3646:
        /*01d4*/ 	.word	0x000032a0


	//   ....[1]....
        /*01d8*/ 	.word	0x000033e0


	//----- nvinfo : EIATTR_MAX_THREADS
	.align		4
.L_3647:
        /*01dc*/ 	.byte	0x04, 0x05
        /*01de*/ 	.short	(.L_3649 - .L_3648)
.L_3648:
        /*01e0*/ 	.word	0x00000020
        /*01e4*/ 	.word	0x00000001
        /*01e8*/ 	.word	0x00000001


	//----- nvinfo : EIATTR_CRS_STACK_SIZE
	.align		4
.L_3649:
        /*01ec*/ 	.byte	0x04, 0x1e
        /*01ee*/ 	.short	(.L_3651 - .L_3650)
.L_3650:
        /*01f0*/ 	.word	0x00000000
.L_3651:


//--------------------- .nv.info._Z25selective_scan_bwd_kernelI32Selective_Scan_bwd_kernel_traitsILi32ELi4ELb0ELb1ELb1ELb0ELb1EN3c108BFloat16EfEEv12SSMParamsBwd --------------------------
	.section	.nv.info._Z25selective_scan_bwd_kernelI32Selective_Scan_bwd_kernel_traitsILi32ELi4ELb0ELb1ELb1ELb0ELb1EN3c108BFloat16EfEEv12SSMParamsBwd,"",@"SHT_CUDA_INFO"
	.sectionflags	@""
	.align	4


	//----- nvinfo : EIATTR_CUDA_API_VERSION
	.align		4
        /*0000*/ 	.byte	0x04, 0x37
        /*0002*/ 	.short	(.L_3653 - .L_3652)
.L_3652:
        /*0004*/ 	.word	0x00000082


	//----- nvinfo : EIATTR_SW2861232_WAR
	.align		4
.L_3653:
        /*0008*/ 	.byte	0x01, 0x35
	.zero		2


	//----- nvinfo : EIATTR_PARAM_CBANK
	.align		4
        /*000c*/ 	.byte	0x04, 0x0a
        /*000e*/ 	.short	(.L_3655 - .L_3654)
	.align		4
.L_3654:
        /*0010*/ 	.word	index@(.nv.constant0._Z25selective_scan_bwd_kernelI32Selective_Scan_bwd_kernel_traitsILi32ELi4ELb0ELb1ELb1ELb0ELb1EN3c108BFloat16EfEEv12SSMParamsBwd)
        /*0014*/ 	.short	0x0160
        /*0016*/ 	.short	0x01f0


	//----- nvinfo : EIATTR_CBANK_PARAM_SIZE
	.align		4
.L_3655:
        /*0018*/ 	.byte	0x03, 0x19
        /*001a*/ 	.short	0x01f0


	//----- nvinfo : EIATTR_KPARAM_INFO
	.align		4
        /*001c*/ 	.byte	0x04, 0x17
        /*001e*/ 	.short	(.L_3657 - .L_3656)
.L_3656:
        /*0020*/ 	.word	0x00000000
        /*0024*/ 	.short	0x0000
        /*0026*/ 	.short	0x0000
        /*0028*/ 	.byte	0x00, 0xf0, 0xc1, 0x07


	//----- nvinfo : EIATTR_MAXREG_COUNT
	.align		4
.L_3657:
        /*002c*/ 	.byte	0x03, 0x1b
        /*002e*/ 	.short	0x00ff


	//----- nvinfo : EIATTR_NUM_BARRIERS
	.align		4
        /*0030*/ 	.byte	0x02, 0x4c
        /*0032*/ 	.byte	0x01
	.zero		1


	//----- nvinfo : EIATTR_MERCURY_ISA_VERSION
	.align		4
        /*0034*/ 	.byte	0x03, 0x5f
        /*0036*/ 	.short	0x0000


	//----- nvinfo : EIATTR_COOP_GROUP_MASK_REGIDS
	.align		4
        /*0038*/ 	.byte	0x04, 0x29
        /*003a*/ 	.short	(.L_3659 - .L_3658)


	//   ....[0]....
.L_3658:
        /*003c*/ 	.word	0xffffffff


	//   ....[1]....
        /*0040*/ 	.word	0xffffffff


	//   ....[2]....
        /*0044*/ 	.word	0xffffffff


	//   ....[3]....
        /*0048*/ 	.word	0xffffffff


	//   ....[4]....
        /*004c*/ 	.word	0xffffffff


	//   ....[5]....
        /*0050*/ 	.word	0xffffffff


	//   ....[6]....
        /*0054*/ 	.word	0xffffffff


	//   ....[7]....
        /*0058*/ 	.word	0xffffffff


	//   ....[8]....
        /*005c*/ 	.word	0xffffffff


	//   ....[9]....
        /*0060*/ 	.word	0xffffffff


	//   ....[10]....
        /*0064*/ 	.word	0xffffffff


	//   ....[11]....
        /*0068*/ 	.word	0xffffffff


	//   ....[12]....
        /*006c*/ 	.word	0xffffffff


	//   ....[13]....
        /*0070*/ 	.word	0xffffffff


	//   ....[14]....
        /*0074*/ 	.word	0xffffffff


	//   ....[15]....
        /*0078*/ 	.word	0xffffffff


	//   ....[16]....
        /*007c*/ 	.word	0xffffffff


	//   ....[17]....
        /*0080*/ 	.word	0xffffffff


	//   ....[18]....
        /*0084*/ 	.word	0xffffffff


	//   ....[19]....
        /*0088*/ 	.word	0xffffffff


	//   ....[20]....
        /*008c*/ 	.word	0xffffffff


	//   ....[21]....
        /*0090*/ 	.word	0xffffffff


	//   ....[22]....
        /*0094*/ 	.word	0xffffffff


	//   ....[23]....
        /*0098*/ 	.word	0xffffffff


	//   ....[24]....
        /*009c*/ 	.word	0xffffffff


	//   ....[25]....
        /*00a0*/ 	.word	0xffffffff


	//   ....[26]....
        /*00a4*/ 	.word	0xffffffff


	//   ....[27]....
        /*00a8*/ 	.word	0xffffffff


	//   ....[28]....
        /*00ac*/ 	.word	0xffffffff


	//   ....[29]....
        /*00b0*/ 	.word	0xffffffff


	//   ....[30]....
        /*00b4*/ 	.word	0xffffffff


	//   ....[31]....
        /*00b8*/ 	.word	0xffffffff


	//   ....[32]....
        /*00bc*/ 	.word	0xffffffff


	//   ....[33]....
        /*00c0*/ 	.word	0xffffffff


	//   ....[34]....
        /*00c4*/ 	.word	0xffffffff


	//   ....[35]....
        /*00c8*/ 	.word	0xffffffff


	//   ....[36]....
        /*00cc*/ 	.word	0xffffffff


	//   ....[37]....
        /*00d0*/ 	.word	0xffffffff


	//   ....[38]....
        /*00d4*/ 	.word	0xffffffff


	//   ....[39]....
        /*00d8*/ 	.word	0xffffffff


	//   ....[40]....
        /*00dc*/ 	.word	0xffffffff


	//   ....[41]....
        /*00e0*/ 	.word	0xffffffff


	//   ....[42]....
        /*00e4*/ 	.word	0xffffffff


	//   ....[43]....
        /*00e8*/ 	.word	0xffffffff


	//   ....[44]....
        /*00ec*/ 	.word	0xffffffff


	//   ....[45]....
        /*00f0*/ 	.word	0xffffffff


	//   ....[46]....
        /*00f4*/ 	.word	0xffffffff


	//   ....[47]....
        /*00f8*/ 	.word	0xffffffff


	//   ....[48]....
        /*00fc*/ 	.word	0xffffffff


	//   ....[49]....
        /*0100*/ 	.word	0xffffffff


	//   ....[50]....
        /*0104*/ 	.word	0xffffffff


	//   ....[51]....
        /*0108*/ 	.word	0xffffffff


	//   ....[52]....
        /*010c*/ 	.word	0xffffffff


	//   ....[53]....
        /*0110*/ 	.word	0xffffffff


	//----- nvinfo : EIATTR_COOP_GROUP_INSTR_OFFSETS
	.align		4
.L_3659:
        /*0114*/ 	.byte	0x04, 0x28
        /*0116*/ 	.short	(.L_3661 - .L_3660)


	//   ....[0]....
.L_3660:
        /*0118*/ 	.word	0x00000b00


	//   ....[1]....
        /*011c*/ 	.word	0x00000c50


	//   ....[2]....
        /*0120*/ 	.word	0x00000f00


	//   ....[3]....
        /*0124*/ 	.word	0x00001140


	//   ....[4]....
        /*0128*/ 	.word	0x00001310


	//   ....[5]....
        /*012c*/ 	.word	0x00001580


	//   ....[6]....
        /*0130*/ 	.word	0x00001a20


	//   ....[7]....
        /*0134*/ 	.word	0x00002360


	//   ....[8]....
        /*0138*/ 	.word	0x000025d0


	//   ....[9]....
        /*013c*/ 	.word	0x000028d0


	//   ....[10]....
        /*0140*/ 	.word	0x00002900


	//   ....[11]....
        /*0144*/ 	.word	0x00002920


	//   ....[12]....
        /*0148*/ 	.word	0x00002930


	//   ....[13]....
        /*014c*/ 	.word	0x00002960


	//   ....[14]....
        /*0150*/ 	.word	0x00002990


	//   ....[15]....
        /*0154*/ 	.word	0x000029b0


	//   ....[16]....
        /*0158*/ 	.word	0x000029d0


	//   ....[17]....
        /*015c*/ 	.word	0x00002a00


	//   ....[18]....
        /*0160*/ 	.word	0x00002a30


	//   ....[19]....
        /*0164*/ 	.word	0x00002a50


	//   ....[20]....
        /*0168*/ 	.word	0x00002a70


	//   ....[21]....
        /*016c*/ 	.word	0x00002ac0


	//   ....[22]....
        /*0170*/ 	.word	0x00002af0


	//   ....[23]....
        /*0174*/ 	.word	0x00002b30


	//   ....[24]....
        /*0178*/ 	.word	0x00002b50


	//   ....[25]....
        /*017c*/ 	.word	0x00002ba0


	//   ....[26]....
        /*0180*/ 	.word	0x00002bc0


	//   ....[27]....
        /*0184*/ 	.word	0x00002bf0


	//   ....[28]....
        /*0188*/ 	.word	0x00002c00


	//   ....[29]....
        /*018c*/ 	.word	0x00002c20


	//   ....[30]....
        /*0190*/ 	.word	0x00002c50


	//   ....[31]....
        /*0194*/ 	.word	0x00002c70


	//   ....[32]....
        /*0198*/ 	.word	0x00002c80


	//   ....[33]....
        /*019c*/ 	.word	0x00002c90


	//   ....[34]....
        /*01a0*/ 	.word	0x00002ca0


	//   ....[35]....
        /*01a4*/ 	.word	0x00002cb0


	//   ....[36]....
        /*01a8*/ 	.word	0x00002cc0


	//   ....[37]....
        /*01ac*/ 	.word	0x00003310


	//   ....[38]....
        /*01b0*/ 	.word	0x00003420


	//   ....[39]....
        /*01b4*/ 	.word	0x000034a0


	//   ....[40]....
        /*01b8*/ 	.word	0x00003500


	//   ....[41]....
        /*01bc*/ 	.word	0x00003530


	//   ....[42]....
        /*01c0*/ 	.word	0x000036f0


	//   ....[43]....
        /*01c4*/ 	.word	0x000039f0


	//   ....[44]....
        /*01c8*/ 	.word	0x00003db0


	//   ....[45]....
        /*01cc*/ 	.word	0x00003e00


	//   ....[46]....
        /*01d0*/ 	.word	0x00003e30


	//   ....[47]....
        /*01d4*/ 	.word	0x00003e50


	//   ....[48]....
        /*01d8*/ 	.word	0x00003e70


	//   ....[49]....
        /*01dc*/ 	.word	0x00003f20


	//   ....[50]....
        /*01e0*/ 	.word	0x00003f70


	//   ....[51]....
        /*01e4*/ 	.word	0x00003f90


	//   ....[52]....
        /*01e8*/ 	.word	0x00003fb0


	//   ....[53]....
        /*01ec*/ 	.word	0x00003fd0


	//----- nvinfo : EIATTR_EXIT_INSTR_OFFSETS
	.align		4
.L_3661:
        /*01f0*/ 	.byte	0x04, 0x1c
        /*01f2*/ 	.short	(.L_3663 - .L_3662)


	//   ....[0]....
.L_3662:
        /*01f4*/ 	.word	0x00004090


	//   ....[1]....
        /*01f8*/ 	.word	0x000041d0


	//----- nvinfo : EIATTR_MAX_THREADS
	.align		4
.L_3663:
        /*01fc*/ 	.byte	0x04, 0x05
        /*01fe*/ 	.short	(.L_3665 - .L_3664)
.L_3664:
        /*0200*/ 	.word	0x00000020
        /*0204*/ 	.word	0x00000001
        /*0208*/ 	.word	0x00000001


	//----- nvinfo : EIATTR_CRS_STACK_SIZE
	.align		4
.L_3665:
        /*020c*/ 	.byte	0x04, 0x1e
        /*020e*/ 	.short	(.L_3667 - .L_3666)
.L_3666:
        /*0210*/ 	.word	0x00000000
.L_3667:


//--------------------- .nv.info._Z25selective_scan_bwd_kernelI32Selective_Scan_bwd_kernel_traitsILi32ELi4ELb0ELb1ELb1ELb1ELb0EN3c108BFloat16EfEEv12SSMParamsBwd --------------------------
	.section	.nv.info._Z25selective_scan_bwd_kernelI32Selective_Scan_bwd_kernel_traitsILi32ELi4ELb0ELb1ELb1ELb1ELb0EN3c108BFloat16EfEEv12SSMParamsBwd,"",@"SHT_CUDA_INFO"
	.sectionflags	@""
	.align	4


	//----- nvinfo : EIATTR_CUDA_API_VERSION
	.align		4
        /*0000*/ 	.byte	0x04, 0x37
        /*0002*/ 	.short	(.L_3669 - .L_3668)
.L_3668:
        /*0004*/ 	.word	0x00000082


	//----- nvinfo : EIATTR_SW2861232_WAR
	.align		4
.L_3669:
        /*0008*/ 	.byte	0x01, 0x35
	.zero		2


	//----- nvinfo : EIATTR_PARAM_CBANK
	.align		4
        /*000c*/ 	.byte	0x04, 0x0a
        /*000e*/ 	.short	(.L_3671 - .L_3670)
	.align		4
.L_3670:
        /*0010*/ 	.word	index@(.nv.constant0._Z25selective_scan_bwd_kernelI32Selective_Scan_bwd_kernel_traitsILi32ELi4ELb0ELb1ELb1ELb1ELb0EN3c108BFloat16EfEEv12SSMParamsBwd)
        /*0014*/ 	.short	0x0160
        /*0016*/ 	.short	0x01f0


	//----- nvinfo : EIATTR_CBANK_PARAM_SIZE
	.align		4
.L_3671:
        /*0018*/ 	.byte	0x03, 0x19
        /*001a*/ 	.short	0x01f0


	//----- nvinfo : EIATTR_KPARAM_INFO
	.align		4
        /*001c*/ 	.byte	0x04, 0x17
        /*001e*/ 	.short	(.L_3673 - .L_3672)
.L_3672:
        /*0020*/ 	.word	0x00000000
        /*0024*/ 	.short	0x0000
        /*0026*/ 	.short	0x0000
        /*0028*/ 	.byte	0x00, 0xf0, 0xc1, 0x07


	//----- nvinfo : EIATTR_MAXREG_COUNT
	.align		4
.L_3673:
        /*002c*/ 	.byte	0x03, 0x1b
        /*002e*/ 	.short	0x00ff


	//----- nvinfo : EIATTR_NUM_BARRIERS
	.align		4
        /*0030*/ 	.byte	0x02, 0x4c
        /*0032*/ 	.byte	0x01
	.zero		1


	//----- nvinfo : EIATTR_MERCURY_ISA_VERSION
	.align		4
        /*0034*/ 	.byte	0x03, 0x5f
        /*0036*/ 	.short	0x0000


	//----- nvinfo : EIATTR_COOP_GROUP_MASK_REGIDS
	.align		4
        /*0038*/ 	.byte	0x04, 0x29
        /*003a*/ 	.short	(.L_3675 - .L_3674)


	//   ....[0]....
.L_3674:
        /*003c*/ 	.word	0xffffffff


	//   ....[1]....
        /*0040*/ 	.word	0xffffffff


	//   ....[2]....
        /*0044*/ 	.word	0xffffffff


	//   ....[3]....
        /*0048*/ 	.word	0xffffffff


	//   ....[4]....
        /*004c*/ 	.word	0xffffffff


	//   ....[5]....
        /*0050*/ 	.word	0xffffffff


	//   ....[6]....
        /*0054*/ 	.word	0xffffffff


	//   ....[7]....
        /*0058*/ 	.word	0xffffffff


	//   ....[8]....
        /*005c*/ 	.word	0xffffffff


	//   ....[9]....
        /*0060*/ 	.word	0xffffffff


	//   ....[10]....
        /*0064*/ 	.word	0xffffffff


	//   ....[11]....
        /*0068*/ 	.word	0xffffffff


	//   ....[12]....
        /*006c*/ 	.word	0xffffffff


	//   ....[13]....
        /*0070*/ 	.word	0xffffffff


	//   ....[14]....
        /*0074*/ 	.word	0xffffffff


	//   ....[15]....
        /*0078*/ 	.word	0xffffffff


	//   ....[16]....
        /*007c*/ 	.word	0xffffffff


	//   ....[17]....
        /*0080*/ 	.word	0xffffffff


	//   ....[18]....
        /*0084*/ 	.word	0xffffffff


	//   ....[19]....
        /*0088*/ 	.word	0xffffffff


	//   ....[20]....
        /*008c*/ 	.word	0xffffffff


	//   ....[21]....
        /*0090*/ 	.word	0xffffffff


	//   ....[22]....
        /*0094*/ 	.word	0xffffffff


	//   ....[23]....
        /*0098*/ 	.word	0xffffffff


	//   ....[24]....
        /*009c*/ 	.word	0xffffffff


	//   ....[25]....
        /*00a0*/ 	.word	0xffffffff


	//   ....[26]....
        /*00a4*/ 	.word	0xffffffff


	//   ....[27]....
        /*00a8*/ 	.word	0xffffffff


	//   ....[28]....
        /*00ac*/ 	.word	0xffffffff


	//   ....[29]....
        /*00b0*/ 	.word	0xffffffff


	//   ....[30]....
        /*00b4*/ 	.word	0xffffffff


	//   ....[31]....
        /*00b8*/ 	.word	0xffffffff


	//   ....[32]....
        /*00bc*/ 	.word	0xffffffff


	//   ....[33]....
        /*00c0*/ 	.word	0xffffffff


	//   ....[34]....
        /*00c4*/ 	.word	0xffffffff


	//   ....[35]....
        /*00c8*/ 	.word	0xffffffff


	//   ....[36]....
        /*00cc*/ 	.word	0xffffffff


	//   ....[37]....
        /*00d0*/ 	.word	0xffffffff


	//   ....[38]....
        /*00d4*/ 	.word	0xffffffff


	//   ....[39]....
        /*00d8*/ 	.word	0xffffffff


	//   ....[40]....
        /*00dc*/ 	.word	0xffffffff


	//   ....[41]....
        /*00e0*/ 	.word	0xffffffff


	//   ....[42]....
        /*00e4*/ 	.word	0xffffffff


	//   ....[43]....
        /*00e8*/ 	.word	0xffffffff


	//   ....[44]....
        /*00ec*/ 	.word	0xffffffff


	//   ....[45]....
        /*00f0*/ 	.word	0xffffffff


	//   ....[46]....
        /*00f4*/ 	.word	0xffffffff


	//   ....[47]....
        /*00f8*/ 	.word	0xffffffff


	//   ....[48]....
        /*00fc*/ 	.word	0xffffffff


	//   ....[49]....
        /*0100*/ 	.word	0xffffffff


	//   ....[50]....
        /*0104*/ 	.word	0xffffffff


	//----- nvinfo : EIATTR_COOP_GROUP_INSTR_OFFSETS
	.align		4
.L_3675:
        /*0108*/ 	.byte	0x04, 0x28
        /*010a*/ 	.short	(.L_3677 - .L_3676)


	//   ....[0]....
.L_3676:
        /*010c*/ 	.word	0x00000b00


	//   ....[1]....
        /*0110*/ 	.word	0x00000c10


	//   ....[2]....
        /*0114*/ 	.word	0x00000da0


	//   ....[3]....
        /*0118*/ 	.word	0x00001de0


	//   ....[4]....
        /*011c*/ 	.word	0x00002040


	//   ....[5]....
        /*0120*/ 	.word	0x00002340


	//   ....[6]....
        /*0124*/ 	.word	0x00002370


	//   ....[7]....
        /*0128*/ 	.word	0x000023a0


	//   ....[8]....
        /*012c*/ 	.word	0x000023b0


	//   ....[9]....
        /*0130*/ 	.word	0x000023e0


	//   ....[10]....
        /*0134*/ 	.word	0x00002400


	//   ....[11]....
        /*0138*/ 	.word	0x00002440


	//   ....[12]....
        /*013c*/ 	.word	0x00002450


	//   ....[13]....
        /*0140*/ 	.word	0x00002480


	//   ....[14]....
        /*0144*/ 	.word	0x000024a0


	//   ....[15]....
        /*0148*/ 	.word	0x000024d0


	//   ....[16]....
        /*014c*/ 	.word	0x000024f0


	//   ....[17]....
        /*0150*/ 	.word	0x00002540


	//   ....[18]....
        /*0154*/ 	.word	0x00002560


	//   ....[19]....
        /*0158*/ 	.word	0x000025a0


	//   ....[20]....
        /*015c*/ 	.word	0x000025d0


	//   ....[21]....
        /*0160*/ 	.word	0x00002620


	//   ....[22]....
        /*0164*/ 	.word	0x00002630


	//   ....[23]....
        /*0168*/ 	.word	0x00002660


	//   ....[24]....
        /*016c*/ 	.word	0x00002680


	//   ....[25]....
        /*0170*/ 	.word	0x000026b0


	//   ....[26]....
        /*0174*/ 	.word	0x000026c0


	//   ....[27]....
        /*0178*/ 	.word	0x000026e0


	//   ....[28]....
        /*017c*/ 	.word	0x00002710


	//   ....[29]....
        /*0180*/ 	.word	0x00002720


	//   ....[30]....
        /*0184*/ 	.word	0x00002730


	//   ....[31]....
        /*0188*/ 	.word	0x00002740


	//   ....[32]....
        /*018c*/ 	.word	0x00002750


	//   ....[33]....
        /*0190*/ 	.word	0x00002da0


	//   ....[34]....
        /*0194*/ 	.word	0x00002eb0


	//   ....[35]....
        /*0198*/ 	.word	0x00002f20


	//   ....[36]....
        /*019c*/ 	.word	0x00002f60


	//   ....[37]....
        /*01a0*/ 	.word	0x00002fc0


	//   ....[38]....
        /*01a4*/ 	.word	0x00003240


	//   ....[39]....
        /*01a8*/ 	.word	0x00003280


	//   ....[40]....
        /*01ac*/ 	.word	0x000037c0


	//   ....[41]....
        /*01b0*/ 	.word	0x00003b70


	//   ....[42]....
        /*01b4*/ 	.word	0x00003bc0


	//   ....[43]....
        /*01b8*/ 	.word	0x00003bf0


	//   ....[44]....
        /*01bc*/ 	.word	0x00003c10


	//   ....[45]....
        /*01c0*/ 	.word	0x00003c30


	//   ....[46]....
        /*01c4*/ 	.word	0x00003ce0


	//   ....[47]....
        /*01c8*/ 	.word	0x00003d30


	//   ....[48]....
        /*01cc*/ 	.word	0x00003d50


	//   ....[49]....
        /*01d0*/ 	.word	0x00003d70


	//   ....[50]....
        /*01d4*/ 	.word	0x00003d90


	//----- nvinfo : EIATTR_EXIT_INSTR_OFFSETS
	.align		4
.L_3677:
        /*01d8*/ 	.byte	0x04, 0x1c
        /*01da*/ 	.short	(.L_3679 - .L_3678)


	//   ....[0]....
.L_3678:
        /*01dc*/ 	.word	0x00003e50


	//   ....[1]....
        /*01e0*/ 	.word	0x00003f90


	//----- nvinfo : EIATTR_MAX_THREADS
	.align		4
.L_3679:
        /*01e4*/ 	.byte	0x04, 0x05
        /*01e6*/ 	.short	(.L_3681 - .L_3680)
.L_3680:
        /*01e8*/ 	.word	0x00000020
        /*01ec*/ 	.word	0x00000001
        /*01f0*/ 	.word	0x00000001


	//----- nvinfo : EIATTR_CRS_STACK_SIZE
	.align		4
.L_3681:
        /*01f4*/ 	.byte	0x04, 0x1e
        /*01f6*/ 	.short	(.L_3683 - .L_3682)
.L_3682:
        /*01f8*/ 	.word	0x00000000
.L_3683:


//--------------------- .nv.info._Z25selective_scan_bwd_kernelI32Selective_Scan_bwd_kernel_traitsILi32ELi4ELb0ELb1ELb1ELb1ELb1EN3c108BFloat16EfEEv12SSMParamsBwd --------------------------
	.section	.nv.info._Z25selective_scan_bwd_kernelI32Selective_Scan_bwd_kernel_traitsILi32ELi4ELb0ELb1ELb1ELb1ELb1EN3c108BFloat16EfEEv12SSMParamsBwd,"",@"SHT_CUDA_INFO"
	.sectionflags	@""
	.align	4


	//----- nvinfo : EIATTR_CUDA_API_VERSION
	.align		4
        /*0000*/ 	.byte	0x04, 0x37
        /*0002*/ 	.short	(.L_3685 - .L_3684)
.L_3684:
        /*0004*/ 	.word	0x00000082


	//----- nvinfo : EIATTR_SW2861232_WAR
	.align		4
.L_3685:
        /*0008*/ 	.byte	0x01, 0x35
	.zero		2


	//----- nvinfo : EIATTR_PARAM_CBANK
	.align		4
        /*000c*/ 	.byte	0x04, 0x0a
        /*000e*/ 	.short	(.L_3687 - .L_3686)
	.align		4
.L_3686:
        /*0010*/ 	.word	index@(.nv.constant0._Z25selective_scan_bwd_kernelI32Selective_Scan_bwd_kernel_traitsILi32ELi4ELb0ELb1ELb1ELb1ELb1EN3c108BFloat16EfEEv12SSMParamsBwd)
        /*0014*/ 	.short	0x0160
        /*0016*/ 	.short	0x01f0


	//----- nvinfo : EIATTR_CBANK_PARAM_SIZE
	.align		4
.L_3687:
        /*0018*/ 	.byte	0x03, 0x19
        /*001a*/ 	.short	0x01f0


	//----- nvinfo : EIATTR_KPARAM_INFO
	.align		4
        /*001c*/ 	.byte	0x04, 0x17
        /*001e*/ 	.short	(.L_3689 - .L_3688)
.L_3688:
        /*0020*/ 	.word	0x00000000
        /*0024*/ 	.short	0x0000
        /*0026*/ 	.short	0x0000
        /*0028*/ 	.byte	0x00, 0xf0, 0xc1, 0x07


	//----- nvinfo : EIATTR_MAXREG_COUNT
	.align		4
.L_3689:
        /*002c*/ 	.byte	0x03, 0x1b
        /*002e*/ 	.short	0x00ff


	//----- nvinfo : EIATTR_NUM_BARRIERS
	.align		4
        /*0030*/ 	.byte	0x02, 0x4c
        /*0032*/ 	.byte	0x01
	.zero		1


	//----- nvinfo : EIATTR_MERCURY_ISA_VERSION
	.align		4
        /*0034*/ 	.byte	0x03, 0x5f
        /*0036*/ 	.short	0x0000


	//----- nvinfo : EIATTR_COOP_GROUP_MASK_REGIDS
	.align		4
        /*0038*/ 	.byte	0x04, 0x29
        /*003a*/ 	.short	(.L_3691 - .L_3690)


	//   ....[0]....
.L_3690:
        /*003c*/ 	.word	0xffffffff


	//   ....[1]....
        /*0040*/ 	.word	0xffffffff


	//   ....[2]....
        /*0044*/ 	.word	0xffffffff


	//   ....[3]....
        /*0048*/ 	.word	0xffffffff


	//   ....[4]....
        /*004c*/ 	.word	0xffffffff


	//   ....[5]....
        /*0050*/ 	.word	0xffffffff


	//   ....[6]....
        /*0054*/ 	.word	0xffffffff


	//   ....[7]....
        /*0058*/ 	.word	0xffffffff


	//   ....[8]....
        /*005c*/ 	.word	0xffffffff


	//   ....[9]....
        /*0060*/ 	.word	0xffffffff


	//   ....[10]....
        /*0064*/ 	.word	0xffffffff


	//   ....[11]....
        /*0068*/ 	.word	0xffffffff


	//   ....[12]....
        /*006c*/ 	.word	0xffffffff


	//   ....[13]....
        /*0070*/ 	.word	0xffffffff


	//   ....[14]....
        /*0074*/ 	.word	0xffffffff


	//   ....[15]....
        /*0078*/ 	.word	0xffffffff


	//   ....[16]....
        /*007c*/ 	.word	0xffffffff


	//   ....[17]....
        /*0080*/ 	.word	0xffffffff


	//   ....[18]....
        /*0084*/ 	.word	0xffffffff


	//   ....[19]....
        /*0088*/ 	.word	0xffffffff


	//   ....[20]....
        /*008c*/ 	.word	0xffffffff


	//   ....[21]....
        /*0090*/ 	.word	0xffffffff


	//   ....[22]....
        /*0094*/ 	.word	0xffffffff


	//   ....[23]....
        /*0098*/ 	.word	0xffffffff


	//   ....[24]....
        /*009c*/ 	.word	0xffffffff


	//   ....[25]....
        /*00a0*/ 	.word	0xffffffff


	//   ....[26]....
        /*00a4*/ 	.word	0xffffffff


	//   ....[27]....
        /*00a8*/ 	.word	0xffffffff


	//   ....[28]....
        /*00ac*/ 	.word	0xffffffff


	//   ....[29]....
        /*00b0*/ 	.word	0xffffffff


	//   ....[30]....
        /*00b4*/ 	.word	0xffffffff


	//   ....[31]....
        /*00b8*/ 	.word	0xffffffff


	//   ....[32]....
        /*00bc*/ 	.word	0xffffffff


	//   ....[33]....
        /*00c0*/ 	.word	0xffffffff


	//   ....[34]....
        /*00c4*/ 	.word	0xffffffff


	//   ....[35]....
        /*00c8*/ 	.word	0xffffffff


	//   ....[36]....
        /*00cc*/ 	.word	0xffffffff


	//   ....[37]....
        /*00d0*/ 	.word	0xffffffff


	//   ....[38]....
        /*00d4*/ 	.word	0xffffffff


	//   ....[39]....
        /*00d8*/ 	.word	0xffffffff


	//   ....[40]....
        /*00dc*/ 	.word	0xffffffff


	//   ....[41]....
        /*00e0*/ 	.word	0xffffffff


	//   ....[42]....
        /*00e4*/ 	.word	0xffffffff


	//   ....[43]....
        /*00e8*/ 	.word	0xffffffff


	//   ....[44]....
        /*00ec*/ 	.word	0xffffffff


	//   ....[45]....
        /*00f0*/ 	.word	0xffffffff


	//   ....[46]....
        /*00f4*/ 	.word	0xffffffff


	//   ....[47]....
        /*00f8*/ 	.word	0xffffffff


	//   ....[48]....
        /*00fc*/ 	.word	0xffffffff


	//   ....[49]....
        /*0100*/ 	.word	0xffffffff


	//   ....[50]....
        /*0104*/ 	.word	0xffffffff


	//   ....[51]....
        /*0108*/ 	.word	0xffffffff


	//   ....[52]....
        /*010c*/ 	.word	0xffffffff


	//   ....[53]....
        /*0110*/ 	.word	0xffffffff


	//   ....[54]....
        /*0114*/ 	.word	0xffffffff


	//----- nvinfo : EIATTR_COOP_GROUP_INSTR_OFFSETS
	.align		4
.L_3691:
        /*0118*/ 	.byte	0x04, 0x28
        /*011a*/ 	.short	(.L_3693 - .L_3692)


	//   ....[0]....
.L_3692:
        /*011c*/ 	.word	0x00000b30


	//   ....[1]....
        /*0120*/ 	.word	0x00000c70


	//   ....[2]....
        /*0124*/ 	.word	0x00000f80


	//   ....[3]....
        /*0128*/ 	.word	0x00001aa0


	//   ....[4]....
        /*012c*/ 	.word	0x00001ca0


	//   ....[5]....
        /*0130*/ 	.word	0x00001ee0


	//   ....[6]....
        /*0134*/ 	.word	0x000022f0


	//   ....[7]....
        /*0138*/ 	.word	0x00002c60


	//   ....[8]....
        /*013c*/ 	.word	0x00002ed0


	//   ....[9]....
        /*0140*/ 	.word	0x000031d0


	//   ....[10]....
        /*0144*/ 	.word	0x00003200


	//   ....[11]....
        /*0148*/ 	.word	0x00003220


	//   ....[12]....
        /*014c*/ 	.word	0x00003230


	//   ....[13]....
        /*0150*/ 	.word	0x00003260


	//   ....[14]....
        /*0154*/ 	.word	0x00003290


	//   ....[15]....
        /*0158*/ 	.word	0x000032b0


	//   ....[16]....
        /*015c*/ 	.word	0x000032d0


	//   ....[17]....
        /*0160*/ 	.word	0x00003300


	//   ....[18]....
        /*0164*/ 	.word	0x00003330


	//   ....[19]....
        /*0168*/ 	.word	0x00003350


	//   ....[20]....
        /*016c*/ 	.word	0x00003370


	//   ....[21]....
        /*0170*/ 	.word	0x000033c0


	//   ....[22]....
        /*0174*/ 	.word	0x000033f0


	//   ....[23]....
        /*0178*/ 	.word	0x00003420


	//   ....[24]....
        /*017c*/ 	.word	0x00003450


	//   ....[25]....
        /*0180*/ 	.word	0x000034a0


	//   ....[26]....
        /*0184*/ 	.word	0x000034c0


	//   ....[27]....
        /*0188*/ 	.word	0x000034f0


	//   ....[28]....
        /*018c*/ 	.word	0x00003500


	//   ....[29]....
        /*0190*/ 	.word	0x00003520


	//   ....[30]....
        /*0194*/ 	.word	0x00003550


	//   ....[31]....
        /*0198*/ 	.word	0x00003570


	//   ....[32]....
        /*019c*/ 	.word	0x00003580


	//   ....[33]....
        /*01a0*/ 	.word	0x00003590


	//   ....[34]....
        /*01a4*/ 	.word	0x000035a0


	//   ....[35]....
        /*01a8*/ 	.word	0x000035b0


	//   ....[36]....
        /*01ac*/ 	.word	0x000035c0


	//   ....[37]....
        /*01b0*/ 	.word	0x00003c10


	//   ....[38]....
        /*01b4*/ 	.word	0x00003d20


	//   ....[39]....
        /*01b8*/ 	.word	0x00003da0


	//   ....[40]....
        /*01bc*/ 	.word	0x00003e00


	//   ....[41]....
        /*01c0*/ 	.word	0x00003e30


	//   ....[42]....
        /*01c4*/ 	.word	0x00004100


	//   ....[43]....
        /*01c8*/ 	.word	0x00004150


	//   ....[44]....
        /*01cc*/ 	.word	0x000046a0


	//   ....[45]....
        /*01d0*/ 	.word	0x00004a60


	//   ....[46]....
        /*01d4*/ 	.word	0x00004ab0


	//   ....[47]....
        /*01d8*/ 	.word	0x00004ae0


	//   ....[48]....
        /*01dc*/ 	.word	0x00004b00


	//   ....[49]....
        /*01e0*/ 	.word	0x00004b20


	//   ....[50]....
        /*01e4*/ 	.word	0x00004bd0


	//   ....[51]....
        /*01e8*/ 	.word	0x00004c20


	//   ....[52]....
        /*01ec*/ 	.word	0x00004c40


	//   ....[53]....
        /*01f0*/ 	.word	0x00004c60


	//   ....[54]....
        /*01f4*/ 	.word	0x00004c80


	//----- nvinfo : EIATTR_EXIT_INSTR_OFFSETS
	.align		4
.L_3693:
        /*01f8*/ 	.byte	0x04, 0x1c
        /*01fa*/ 	.short	(.L_3695 - .L_3694)


	//   ....[0]....
.L_3694:
        /*01fc*/ 	.word	0x00004d40


	//   ....[1]....
        /*0200*/ 	.word	0x00004e80


	//----- nvinfo : EIATTR_MAX_THREADS
	.align		4
.L_3695:
        /*0204*/ 	.byte	0x04, 0x05
        /*0206*/ 	.short	(.L_3697 - .L_3696)
.L_3696:
        /*0208*/ 	.word	0x00000020
        /*020c*/ 	.word	0x00000001
        /*0210*/ 	.word	0x00000001


	//----- nvinfo : EIATTR_CRS_STACK_SIZE
	.align		4
.L_3697:
        /*0214*/ 	.byte	0x04, 0x1e
        /*0216*/ 	.short	(.L_3699 - .L_3698)
.L_3698:
        /*0218*/ 	.word	0x00000000
.L_3699:


//--------------------- .nv.info._Z25selective_scan_bwd_kernelI32Selective_Scan_bwd_kernel_traitsILi32ELi4ELb1ELb0ELb0ELb0ELb0EN3c108BFloat16EfEEv12SSMParamsBwd --------------------------
	.section	.nv.info._Z25selective_scan_bwd_kernelI32Selective_Scan_bwd_kernel_traitsILi32ELi4ELb1ELb0ELb0ELb0ELb0EN3c108BFloat16EfEEv12SSMParamsBwd,"",@"SHT_CUDA_INFO"
	.sectionflags	@""
	.align	4


	//----- nvinfo : EIATTR_CUDA_API_VERSION
	.align		4
        /*0000*/ 	.byte	0x04, 0x37
        /*0002*/ 	.short	(.L_3701 - .L_3700)
.L_3700:
        /*0004*/ 	.word	0x00000082


	//----- nvinfo : EIATTR_SW2861232_WAR
	.align		4
.L_3701:
        /*0008*/ 	.byte	0x01, 0x35
	.zero		2


	//----- nvinfo : EIATTR_PARAM_CBANK
	.align		4
        /*000c*/ 	.byte	0x04, 0x0a
        /*000e*/ 	.short	(.L_3703 - .L_3702)
	.align		4
.L_3702:
        /*0010*/ 	.word	index@(.nv.constant0._Z25selective_scan_bwd_kernelI32Selective_Scan_bwd_kernel_traitsILi32ELi4ELb1ELb0ELb0ELb0ELb0EN3c108BFloat16EfEEv12SSMParamsBwd)
        /*0014*/ 	.short	0x0160
        /*0016*/ 	.short	0x01f0


	//----- nvinfo : EIATTR_CBANK_PARAM_SIZE
	.align		4
.L_3703:
        /*0018*/ 	.byte	0x03, 0x19
        /*001a*/ 	.short	0x01f0


	//----- nvinfo : EIATTR_KPARAM_INFO
	.align		4
        /*001c*/ 	.byte	0x04, 0x17
        /*001e*/ 	.short	(.L_3705 - .L_3704)
.L_3704:
        /*0020*/ 	.word	0x00000000
        /*0024*/ 	.short	0x0000
        /*0026*/ 	.short	0x0000
        /*0028*/ 	.byte	0x00, 0xf0, 0xc1, 0x07


	//----- nvinfo : EIATTR_MAXREG_COUNT
	.align		4
.L_3705:
        /*002c*/ 	.byte	0x03, 0x1b
        /*002e*/ 	.short	0x00ff


	//----- nvinfo : EIATTR_NUM_BARRIERS
	.align		4
        /*0030*/ 	.byte	0x02, 0x4c
        /*0032*/ 	.byte	0x01
	.zero		1


	//----- nvinfo : EIATTR_MERCURY_ISA_VERSION
	.align		4
        /*0034*/ 	.byte	0x03, 0x5f
        /*0036*/ 	.short	0x0000


	//----- nvinfo : EIATTR_COOP_GROUP_MASK_REGIDS
	.align		4
        /*0038*/ 	.byte	0x04, 0x29
        /*003a*/ 	.short	(.L_3707 - .L_3706)


	//   ....[0]....
.L_3706:
        /*003c*/ 	.word	0xffffffff


	//   ....[1]....
        /*0040*/ 	.word	0xffffffff


	//   ....[2]....
        /*0044*/ 	.word	0xffffffff


	//   ....[3]....
        /*0048*/ 	.word	0xffffffff


	//   ....[4]....
        /*004c*/ 	.word	0xffffffff


	//   ....[5]....
        /*0050*/ 	.word	0xffffffff


	//   ....[6]....
        /*0054*/ 	.word	0xffffffff


	//   ....[7]....
        /*0058*/ 	.word	0xffffffff


	//   ....[8]....
        /*005c*/ 	.word	0xffffffff


	//   ....[9]....
        /*0060*/ 	.word	0xffffffff


	//   ....[10]....
        /*0064*/ 	.word	0xffffffff


	//   ....[11]....
        /*0068*/ 	.word	0xffffffff


	//   ....[12]....
        /*006c*/ 	.word	0xffffffff


	//   ....[13]....
        /*0070*/ 	.word	0xffffffff


	//   ....[14]....
        /*0074*/ 	.word	0xffffffff


	//   ....[15]....
        /*0078*/ 	.word	0xffffffff


	//   ....[16]....
        /*007c*/ 	.word	0xffffffff


	//   ....[17]....
        /*0080*/ 	.word	0xffffffff


	//   ....[18]....
        /*0084*/ 	.word	0xffffffff


	//   ....[19]....
        /*0088*/ 	.word	0xffffffff


	//   ....[20]....
        /*008c*/ 	.word	0xffffffff


	//   ....[21]....
        /*0090*/ 	.word	0xffffffff


	//   ....[22]....
        /*0094*/ 	.word	0xffffffff


	//   ....[23]....
        /*0098*/ 	.word	0xffffffff


	//   ....[24]....
        /*009c*/ 	.word	0xffffffff


	//   ....[25]....
        /*00a0*/ 	.word	0xffffffff


	//   ....[26]....
        /*00a4*/ 	.word	0xffffffff


	//   ....[27]....
        /*00a8*/ 	.word	0xffffffff


	//   ....[28]....
        /*00ac*/ 	.word	0xffffffff


	//   ....[29]....
        /*00b0*/ 	.word	0xffffffff


	//   ....[30]....
        /*00b4*/ 	.word	0xffffffff


	//   ....[31]....
        /*00b8*/ 	.word	0xffffffff


	//   ....[32]....
        /*00bc*/ 	.word	0xffffffff


	//   ....[33]....
        /*00c0*/ 	.word	0xffffffff


	//   ....[34]....
        /*00c4*/ 	.word	0xffffffff


	//   ....[35]....
        /*00c8*/ 	.word	0xffffffff


	//   ....[36]....
        /*00cc*/ 	.word	0xffffffff


	//   ....[37]....
        /*00d0*/ 	.word	0xffffffff


	//   ....[38]....
        /*00d4*/ 	.word	0xffffffff


	//   ....[39]....
        /*00d8*/ 	.word	0xffffffff


	//   ....[40]....
        /*00dc*/ 	.word	0xffffffff


	//   ....[41]....
        /*00e0*/ 	.word	0xffffffff


	//   ....[42]....
        /*00e4*/ 	.word	0xffffffff


	//   ....[43]....
        /*00e8*/ 	.word	0xffffffff


	//   ....[44]....
        /*00ec*/ 	.word	0xffffffff


	//   ....[45]....
        /*00f0*/ 	.word	0xffffffff


	//   ....[46]....
        /*00f4*/ 	.word	0xffffffff


	//   ....[47]....
        /*00f8*/ 	.word	0xffffffff


	//   ....[48]....
        /*00fc*/ 	.word	0xffffffff


	//   ....[49]....
        /*0100*/ 	.word	0xffffffff


	//   ....[50]....
        /*0104*/ 	.word	0xffffffff


	//   ....[51]....
        /*0108*/ 	.word	0xffffffff


	//   ....[52]....
        /*010c*/ 	.word	0xffffffff


	//----- nvinfo : EIATTR_COOP_GROUP_INSTR_OFFSETS
	.align		4
.L_3707:
        /*0110*/ 	.byte	0x04, 0x28
        /*0112*/ 	.short	(.L_3709 - .L_3708)


	//   ....[0]....
.L_3708:
        /*0114*/ 	.word	0x00000640


	//   ....[1]....
        /*0118*/ 	.word	0x000006b0


	//   ....[2]....
        /*011c*/ 	.word	0x000007b0


	//   ....[3]....
        /*0120*/ 	.word	0x00000fa0


	//   ....[4]....
        /*0124*/ 	.word	0x00000fd0


	//   ....[5]....
        /*0128*/ 	.word	0x00000fe0


	//   ....[6]....
        /*012c*/ 	.word	0x00000ff0


	//   ....[7]....
        /*0130*/ 	.word	0x00001020


	//   ....[8]....
        /*0134*/ 	.word	0x00001050


	//   ....[9]....
        /*0138*/ 	.word	0x00001070


	//   ....[10]....
        /*013c*/ 	.word	0x00001090


	//   ....[11]....
        /*0140*/ 	.word	0x000010c0


	//   ....[12]....
        /*0144*/ 	.word	0x000010f0


	//   ....[13]....
        /*0148*/ 	.word	0x00001110


	//   ....[14]....
        /*014c*/ 	.word	0x00001130


	//   ....[15]....
        /*0150*/ 	.word	0x00001160


	//   ....[16]....
        /*0154*/ 	.word	0x00001190


	//   ....[17]....
        /*0158*/ 	.word	0x000011d0


	//   ....[18]....
        /*015c*/ 	.word	0x00001200


	//   ....[19]....
        /*0160*/ 	.word	0x00001250


	//   ....[20]....
        /*0164*/ 	.word	0x00001270


	//   ....[21]....
        /*0168*/ 	.word	0x00001290


	//   ....[22]....
        /*016c*/ 	.word	0x000012b0


	//   ....[23]....
        /*0170*/ 	.word	0x000012e0


	//   ....[24]....
        /*0174*/ 	.word	0x00001300


	//   ....[25]....
        /*0178*/ 	.word	0x00001330


	//   ....[26]....
        /*017c*/ 	.word	0x00001340


	//   ....[27]....
        /*0180*/ 	.word	0x00001350


	//   ....[28]....
        /*0184*/ 	.word	0x00001360


	//   ....[29]....
        /*0188*/ 	.word	0x00001370


	//   ....[30]....
        /*018c*/ 	.word	0x00001380


	//   ....[31]....
        /*0190*/ 	.word	0x00001560


	//   ....[32]....
        /*0194*/ 	.word	0x00001590


	//   ....[33]....
        /*0198*/ 	.word	0x00001640


	//   ....[34]....
        /*019c*/ 	.word	0x00001660


	//   ....[35]....
        /*01a0*/ 	.word	0x00001690


	//   ....[36]....
        /*01a4*/ 	.word	0x000016b0


	//   ....[37]....
        /*01a8*/ 	.word	0x000016e0


	//   ....[38]....
        /*01ac*/ 	.word	0x00001700


	//   ....[39]....
        /*01b0*/ 	.word	0x00001730


	//   ....[40]....
        /*01b4*/ 	.word	0x00001750


	//   ....[41]....
        /*01b8*/ 	.word	0x00001bd0


	//   ....[42]....
        /*01bc*/ 	.word	0x00001e10


	//   ....[43]....
        /*01c0*/ 	.word	0x00001ed0


	//   ....[44]....
        /*01c4*/ 	.word	0x00001f20


	//   ....[45]....
        /*01c8*/ 	.word	0x00001f50


	//   ....[46]....
        /*01cc*/ 	.word	0x00001f70


	//   ....[47]....
        /*01d0*/ 	.word	0x00001f90


	//   ....[48]....
        /*01d4*/ 	.word	0x00002040


	//   ....[49]....
        /*01d8*/ 	.word	0x00002090


	//   ....[50]....
        /*01dc*/ 	.word	0x000020b0


	//   ....[51]....
        /*01e0*/ 	.word	0x000020d0


	//   ....[52]....
        /*01e4*/ 	.word	0x000020f0


	//----- nvinfo : EIATTR_EXIT_INSTR_OFFSETS
	.align		4
.L_3709:
        /*01e8*/ 	.byte	0x04, 0x1c
        /*01ea*/ 	.short	(.L_3711 - .L_3710)


	//   ....[0]....
.L_3710:
        /*01ec*/ 	.word	0x000021b0


	//   ....[1]....
        /*01f0*/ 	.word	0x000025c0


	//----- nvinfo : EIATTR_MAX_THREADS
	.align		4
.L_3711:
        /*01f4*/ 	.byte	0x04, 0x05
        /*01f6*/ 	.short	(.L_3713 - .L_3712)
.L_3712:
        /*01f8*/ 	.word	0x00000020
        /*01fc*/ 	.word	0x00000001
        /*0200*/ 	.word	0x00000001


	//----- nvinfo : EIATTR_CRS_STACK_SIZE
	.align		4
.L_3713:
        /*0204*/ 	.byte	0x04, 0x1e
        /*0206*/ 	.short	(.L_3715 - .L_3714)
.L_3714:
        /*0208*/ 	.word	0x00000000
.L_3715:


//--------------------- .nv.info._Z25selective_scan_bwd_kernelI32Selective_Scan_bwd_kernel_traitsILi32ELi4ELb1ELb0ELb0ELb0ELb1EN3c108BFloat16EfEEv12SSMParamsBwd --------------------------
	.section	.nv.info._Z25selective_scan_bwd_kernelI32Selective_Scan_bwd_kernel_traitsILi32ELi4ELb1ELb0ELb0ELb0ELb1EN3c108BFloat16EfEEv12SSMParamsBwd,"",@"SHT_CUDA_INFO"
	.sectionflags	@""
	.align	4


	//----- nvinfo : EIATTR_CUDA_API_VERSION
	.align		4
        /*0000*/ 	.byte	0x04, 0x37
        /*0002*/ 	.short	(.L_3717 - .L_3716)
.L_3716:
        /*0004*/ 	.word	0x00000082


	//----- nvinfo : EIATTR_SW2861232_WAR
	.align		4
.L_3717:
        /*0008*/ 	.byte	0x01, 0x35
	.zero		2


	//----- nvinfo : EIATTR_PARAM_CBANK
	.align		4
        /*000c*/ 	.byte	0x04, 0x0a
        /*000e*/ 	.short	(.L_3719 - .L_3718)
	.align		4
.L_3718:
        /*0010*/ 	.word	index@(.nv.constant0._Z25selective_scan_bwd_kernelI32Selective_Scan_bwd_kernel_traitsILi32ELi4ELb1ELb0ELb0ELb0ELb1EN3c108BFloat16EfEEv12SSMParamsBwd)
        /*0014*/ 	.short	0x0160
        /*0016*/ 	.short	0x01f0


	//----- nvinfo : EIATTR_CBANK_PARAM_SIZE
	.align		4
.L_3719:
        /*0018*/ 	.byte	0x03, 0x19
        /*001a*/ 	.short	0x01f0


	//----- nvinfo : EIATTR_KPARAM_INFO
	.align		4
        /*001c*/ 	.byte	0x04, 0x17
        /*001e*/ 	.short	(.L_3721 - .L_3720)
.L_3720:
        /*0020*/ 	.word	0x00000000
        /*0024*/ 	.short	0x0000
        /*0026*/ 	.short	0x0000
        /*0028*/ 	.byte	0x00, 0xf0, 0xc1, 0x07


	//----- nvinfo : EIATTR_MAXREG_COUNT
	.align		4
.L_3721:
        /*002c*/ 	.byte	0x03, 0x1b
        /*002e*/ 	.short	0x00ff


	//----- nvinfo : EIATTR_NUM_BARRIERS
	.align		4
        /*0030*/ 	.byte	0x02, 0x4c
        /*0032*/ 	.byte	0x01
	.zero		1


	//----- nvinfo : EIATTR_MERCURY_ISA_VERSION
	.align		4
        /*0034*/ 	.byte	0x03, 0x5f
        /*0036*/ 	.short	0x0000


	//----- nvinfo : EIATTR_COOP_GROUP_MASK_REGIDS
	.align		4
        /*0038*/ 	.byte	0x04, 0x29
        /*003a*/ 	.short	(.L_3723 - .L_3722)


	//   ....[0]....
.L_3722:
        /*003c*/ 	.word	0xffffffff


	//   ....[1]....
        /*0040*/ 	.word	0xffffffff


	//   ....[2]....
        /*0044*/ 	.word	0xffffffff


	//   ....[3]....
        /*0048*/ 	.word	0xffffffff


	//   ....[4]....
        /*004c*/ 	.word	0xffffffff


	//   ....[5]....
        /*0050*/ 	.word	0xffffffff


	//   ....[6]....
        /*0054*/ 	.word	0xffffffff


	//   ....[7]....
        /*0058*/ 	.word	0xffffffff


	//   ....[8]....
        /*005c*/ 	.word	0xffffffff


	//   ....[9]....
        /*0060*/ 	.word	0xffffffff


	//   ....[10]....
        /*0064*/ 	.word	0xffffffff


	//   ....[11]....
        /*0068*/ 	.word	0xffffffff


	//   ....[12]....
        /*006c*/ 	.word	0xffffffff


	//   ....[13]....
        /*0070*/ 	.word	0xffffffff


	//   ....[14]....
        /*0074*/ 	.word	0xffffffff


	//   ....[15]....
        /*0078*/ 	.word	0xffffffff


	//   ....[16]....
        /*007c*/ 	.word	0xffffffff


	//   ....[17]....
        /*0080*/ 	.word	0xffffffff


	//   ....[18]....
        /*0084*/ 	.word	0xffffffff


	//   ....[19]....
        /*0088*/ 	.word	0xffffffff


	//   ....[20]....
        /*008c*/ 	.word	0xffffffff


	//   ....[21]....
        /*0090*/ 	.word	0xffffffff


	//   ....[22]....
        /*0094*/ 	.word	0xffffffff


	//   ....[23]....
        /*0098*/ 	.word	0xffffffff


	//   ....[24]....
        /*009c*/ 	.word	0xffffffff


	//   ....[25]....
        /*00a0*/ 	.word	0xffffffff


	//   ....[26]....
        /*00a4*/ 	.word	0xffffffff


	//   ....[27]....
        /*00a8*/ 	.word	0xffffffff


	//   ....[28]....
        /*00ac*/ 	.word	0xffffffff


	//   ....[29]....
        /*00b0*/ 	.word	0xffffffff


	//   ....[30]....
        /*00b4*/ 	.word	0xffffffff


	//   ....[31]....
        /*00b8*/ 	.word	0xffffffff


	//   ....[32]....
        /*00bc*/ 	.word	0xffffffff


	//   ....[33]....
        /*00c0*/ 	.word	0xffffffff


	//   ....[34]....
        /*00c4*/ 	.word	0xffffffff


	//   ....[35]....
        /*00c8*/ 	.word	0xffffffff


	//   ....[36]....
        /*00cc*/ 	.word	0xffffffff


	//   ....[37]....
        /*00d0*/ 	.word	0xffffffff


	//   ....[38]....
        /*00d4*/ 	.word	0xffffffff


	//   ....[39]....
        /*00d8*/ 	.word	0xffffffff


	//   ....[40]....
        /*00dc*/ 	.word	0xffffffff


	//   ....[41]....
        /*00e0*/ 	.word	0xffffffff


	//   ....[42]....
        /*00e4*/ 	.word	0xffffffff


	//   ....[43]....
        /*00e8*/ 	.word	0xffffffff


	//   ....[44]....
        /*00ec*/ 	.word	0xffffffff


	//   ....[45]....
        /*00f0*/ 	.word	0xffffffff


	//   ....[46]....
        /*00f4*/ 	.word	0xffffffff


	//   ....[47]....
        /*00f8*/ 	.word	0xffffffff


	//   ....[48]....
        /*00fc*/ 	.word	0xffffffff


	//   ....[49]....
        /*0100*/ 	.word	0xffffffff


	//   ....[50]....
        /*0104*/ 	.word	0xffffffff


	//   ....[51]....
        /*0108*/ 	.word	0xffffffff


	//   ....[52]....
        /*010c*/ 	.word	0xffffffff


	//   ....[53]....
        /*0110*/ 	.word	0xffffffff


	//   ....[54]....
        /*0114*/ 	.word	0xffffffff


	//   ....[55]....
        /*0118*/ 	.word	0xffffffff


	//   ....[56]....
        /*011c*/ 	.word	0xffffffff


	//----- nvinfo : EIATTR_COOP_GROUP_INSTR_OFFSETS
	.align		4
.L_3723:
        /*0120*/ 	.byte	0x04, 0x28
        /*0122*/ 	.short	(.L_3725 - .L_3724)


	//   ....[0]....
.L_3724:
        /*0124*/ 	.word	0x00000600


	//   ....[1]....
        /*0128*/ 	.word	0x00000670


	//   ....[2]....
        /*012c*/ 	.word	0x000007a0


	//   ....[3]....
        /*0130*/ 	.word	0x000008b0


	//   ....[4]....
        /*0134*/ 	.word	0x00000a80


	//   ....[5]....
        /*0138*/ 	.word	0x00000ec0


	//   ....[6]....
        /*013c*/ 	.word	0x000010c0


	//   ....[7]....
        /*0140*/ 	.word	0x000018f0


	//   ....[8]....
        /*0144*/ 	.word	0x00001920


	//   ....[9]....
        /*0148*/ 	.word	0x00001930


	//   ....[10]....
        /*014c*/ 	.word	0x00001940


	//   ....[11]....
        /*0150*/ 	.word	0x00001970


	//   ....[12]....
        /*0154*/ 	.word	0x000019a0


	//   ....[13]....
        /*0158*/ 	.word	0x000019c0


	//   ....[14]....
        /*015c*/ 	.word	0x000019e0


	//   ....[15]....
        /*0160*/ 	.word	0x00001a10


	//   ....[16]....
        /*0164*/ 	.word	0x00001a40


	//   ....[17]....
        /*0168*/ 	.word	0x00001a60


	//   ....[18]....
        /*016c*/ 	.word	0x00001a80


	//   ....[19]....
        /*0170*/ 	.word	0x00001ab0


	//   ....[20]....
        /*0174*/ 	.word	0x00001ae0


	//   ....[21]....
        /*0178*/ 	.word	0x00001b20


	//   ....[22]....
        /*017c*/ 	.word	0x00001b50


	//   ....[23]....
        /*0180*/ 	.word	0x00001ba0


	//   ....[24]....
        /*0184*/ 	.word	0x00001bc0


	//   ....[25]....
        /*0188*/ 	.word	0x00001be0


	//   ....[26]....
        /*018c*/ 	.word	0x00001c00


	//   ....[27]....
        /*0190*/ 	.word	0x00001c30


	//   ....[28]....
        /*0194*/ 	.word	0x00001c50


	//   ....[29]....
        /*0198*/ 	.word	0x00001c70


	//   ....[30]....
        /*019c*/ 	.word	0x00001c90


	//   ....[31]....
        /*01a0*/ 	.word	0x00001ca0


	//   ....[32]....
        /*01a4*/ 	.word	0x00001cb0


	//   ....[33]....
        /*01a8*/ 	.word	0x00001cc0


	//   ....[34]....
        /*01ac*/ 	.word	0x00001cd0


	//   ....[35]....
        /*01b0*/ 	.word	0x00001ec0


	//   ....[36]....
        /*01b4*/ 	.word	0x00001ef0


	//   ....[37]....
        /*01b8*/ 	.word	0x00001fe0


	//   ....[38]....
        /*01bc*/ 	.word	0x00002010


	//   ....[39]....
        /*01c0*/ 	.word	0x00002060


	//   ....[40]....
        /*01c4*/ 	.word	0x00002080


	//   ....[41]....
        /*01c8*/ 	.word	0x000020b0


	//   ....[42]....
        /*01cc*/ 	.word	0x000020d0


	//   ....[43]....
        /*01d0*/ 	.word	0x00002100


	//   ....[44]....
        /*01d4*/ 	.word	0x00002120


	//   ....[45]....
        /*01d8*/ 	.word	0x00002540


	//   ....[46]....
        /*01dc*/ 	.word	0x00002740


	//   ....[47]....
        /*01e0*/ 	.word	0x00002800


	//   ....[48]....
        /*01e4*/ 	.word	0x00002850


	//   ....[49]....
        /*01e8*/ 	.word	0x00002880


	//   ....[50]....
        /*01ec*/ 	.word	0x000028a0


	//   ....[51]....
        /*01f0*/ 	.word	0x000028c0


	//   ....[52]....
        /*01f4*/ 	.word	0x00002970


	//   ....[53]....
        /*01f8*/ 	.word	0x000029c0


	//   ....[54]....
        /*01fc*/ 	.word	0x000029e0


	//   ....[55]....
        /*0200*/ 	.word	0x00002a00


	//   ....[56]....
        /*0204*/ 	.word	0x00002a20


	//----- nvinfo : EIATTR_EXIT_INSTR_OFFSETS
	.align		4
.L_3725:
        /*0208*/ 	.byte	0x04, 0x1c
        /*020a*/ 	.short	(.L_3727 - .L_3726)


	//   ....[0]....
.L_3726:
        /*020c*/ 	.word	0x00002ae0


	//   ....[1]....
        /*0210*/ 	.word	0x00002f90


	//----- nvinfo : EIATTR_MAX_THREADS
	.align		4
.L_3727:
        /*0214*/ 	.byte	0x04, 0x05
        /*0216*/ 	.short	(.L_3729 - .L_3728)
.L_3728:
        /*0218*/ 	.word	0x00000020
        /*021c*/ 	.word	0x00000001
        /*0220*/ 	.word	0x00000001


	//----- nvinfo : EIATTR_CRS_STACK_SIZE
	.align		4
.L_3729:
        /*0224*/ 	.byte	0x04, 0x1e
        /*0226*/ 	.short	(.L_3731 - .L_3730)
.L_3730:
        /*0228*/ 	.word	0x00000000
.L_3731:


//--------------------- .nv.info._Z25selective_scan_bwd_kernelI32Selective_Scan_bwd_kernel_traitsILi32ELi4ELb1ELb0ELb0ELb1ELb0EN3c108BFloat16EfEEv12SSMParamsBwd --------------------------
	.section	.nv.info._Z25selective_scan_bwd_kernelI32Selective_Scan_bwd_kernel_traitsILi32ELi4ELb1ELb0ELb0ELb1ELb0EN3c108BFloat16EfEEv12SSMParamsBwd,"",@"SHT_CUDA_INFO"
	.sectionflags	@""
	.align	4


	//----- nvinfo : EIATTR_CUDA_API_VERSION
	.align		4
        /*0000*/ 	.byte	0x04, 0x37
        /*0002*/ 	.short	(.L_3733 - .L_3732)
.L_3732:
        /*0004*/ 	.word	0x00000082


	//----- nvinfo : EIATTR_SW2861232_WAR
	.align		4
.L_3733:
        /*0008*/ 	.byte	0x01, 0x35
	.zero		2


	//----- nvinfo : EIATTR_PARAM_CBANK
	.align		4
        /*000c*/ 	.byte	0x04, 0x0a
        /*000e*/ 	.short	(.L_3735 - .L_3734)
	.align		4
.L_3734:
        /*0010*/ 	.word	index@(.nv.constant0._Z25selective_scan_bwd_kernelI32Selective_Scan_bwd_kernel_traitsILi32ELi4ELb1ELb0ELb0ELb1ELb0EN3c108BFloat16EfEEv12SSMParamsBwd)
        /*0014*/ 	.short	0x0160
        /*0016*/ 	.short	0x01f0


	//----- nvinfo : EIATTR_CBANK_PARAM_SIZE
	.align		4
.L_3735:
        /*0018*/ 	.byte	0x03, 0x19
        /*001a*/ 	.short	0x01f0


	//----- nvinfo : EIATTR_KPARAM_INFO
	.align		4
        /*001c*/ 	.byte	0x04, 0x17
        /*001e*/ 	.short	(.L_3737 - .L_3736)
.L_3736:
        /*0020*/ 	.word	0x00000000
        /*0024*/ 	.short	0x0000
        /*0026*/ 	.short	0x0000
        /*0028*/ 	.byte	0x00, 0xf0, 0xc1, 0x07


	//----- nvinfo : EIATTR_MAXREG_COUNT
	.align		4
.L_3737:
        /*002c*/ 	.byte	0x03, 0x1b
        /*002e*/ 	.short	0x00ff


	//----- nvinfo : EIATTR_NUM_BARRIERS
	.align		4
        /*0030*/ 	.byte	0x02, 0x4c
        /*0032*/ 	.byte	0x01
	.zero		1


	//----- nvinfo : EIATTR_MERCURY_ISA_VERSION
	.align		4
        /*0034*/ 	.byte	0x03, 0x5f
        /*0036*/ 	.short	0x0000


	//----- nvinfo : EIATTR_COOP_GROUP_MASK_REGIDS
	.align		4
        /*0038*/ 	.byte	0x04, 0x29
        /*003a*/ 	.short	(.L_3739 - .L_3738)


	//   ....[0]....
.L_3738:
        /*003c*/ 	.word	0xffffffff


	//   ....[1]....
        /*0040*/ 	.word	0xffffffff


	//   ....[2]....
        /*0044*/ 	.word	0xffffffff


	//   ....[3]....
        /*0048*/ 	.word	0xffffffff


	//   ....[4]....
        /*004c*/ 	.word	0xffffffff


	//   ....[5]....
        /*0050*/ 	.word	0xffffffff


	//   ....[6]....
        /*0054*/ 	.word	0xffffffff


	//   ....[7]....
        /*0058*/ 	.word	0xffffffff


	//   ....[8]....
        /*005c*/ 	.word	0xffffffff


	//   ....[9]....
        /*0060*/ 	.word	0xffffffff


	//   ....[10]....
        /*0064*/ 	.word	0xffffffff


	//   ....[11]....
        /*0068*/ 	.word	0xffffffff


	//   ....[12]....
        /*006c*/ 	.word	0xffffffff


	//   ....[13]....
        /*0070*/ 	.word	0xffffffff


	//   ....[14]....
        /*0074*/ 	.word	0xffffffff


	//   ....[15]....
        /*0078*/ 	.word	0xffffffff


	//   ....[16]....
        /*007c*/ 	.word	0xffffffff


	//   ....[17]....
        /*0080*/ 	.word	0xffffffff


	//   ....[18]....
        /*0084*/ 	.word	0xffffffff


	//   ....[19]....
        /*0088*/ 	.word	0xffffffff


	//   ....[20]....
        /*008c*/ 	.word	0xffffffff


	//   ....[21]....
        /*0090*/ 	.word	0xffffffff


	//   ....[22]....
        /*0094*/ 	.word	0xffffffff


	//   ....[23]....
        /*0098*/ 	.word	0xffffffff


	//   ....[24]....
        /*009c*/ 	.word	0xffffffff


	//   ....[25]....
        /*00a0*/ 	.word	0xffffffff


	//   ....[26]....
        /*00a4*/ 	.word	0xffffffff


	//   ....[27]....
        /*00a8*/ 	.word	0xffffffff


	//   ....[28]....
        /*00ac*/ 	.word	0xffffffff


	//   ....[29]....
        /*00b0*/ 	.word	0xffffffff


	//   ....[30]....
        /*00b4*/ 	.word	0xffffffff


	//   ....[31]....
        /*00b8*/ 	.word	0xffffffff


	//   ....[32]....
        /*00bc*/ 	.word	0xffffffff


	//   ....[33]....
        /*00c0*/ 	.word	0xffffffff


	//   ....[34]....
        /*00c4*/ 	.word	0xffffffff


	//   ....[35]....
        /*00c8*/ 	.word	0xffffffff


	//   ....[36]....
        /*00cc*/ 	.word	0xffffffff


	//   ....[37]....
        /*00d0*/ 	.word	0xffffffff


	//   ....[38]....
        /*00d4*/ 	.word	0xffffffff


	//   ....[39]....
        /*00d8*/ 	.word	0xffffffff


	//   ....[40]....
        /*00dc*/ 	.word	0xffffffff


	//   ....[41]....
        /*00e0*/ 	.word	0xffffffff


	//   ....[42]....
        /*00e4*/ 	.word	0xffffffff


	//   ....[43]....
        /*00e8*/ 	.word	0xffffffff


	//   ....[44]....
        /*00ec*/ 	.word	0xffffffff


	//   ....[45]....
        /*00f0*/ 	.word	0xffffffff


	//   ....[46]....
        /*00f4*/ 	.word	0xffffffff


	//   ....[47]....
        /*00f8*/ 	.word	0xffffffff


	//   ....[48]....
        /*00fc*/ 	.word	0xffffffff


	//   ....[49]....
        /*0100*/ 	.word	0xffffffff


	//   ....[50]....
        /*0104*/ 	.word	0xffffffff


	//   ....[51]....
        /*0108*/ 	.word	0xffffffff


	//   ....[52]....
        /*010c*/ 	.word	0xffffffff


	//   ....[53]....
        /*0110*/ 	.word	0xffffffff


	//----- nvinfo : EIATTR_COOP_GROUP_INSTR_OFFSETS
	.align		4
.L_3739:
        /*0114*/ 	.byte	0x04, 0x28
        /*0116*/ 	.short	(.L_3741 - .L_3740)


	//   ....[0]....
.L_3740:
        /*0118*/ 	.word	0x000006c0


	//   ....[1]....
        /*011c*/ 	.word	0x00000730


	//   ....[2]....
        /*0120*/ 	.word	0x00000810


	//   ....[3]....
        /*0124*/ 	.word	0x00001870


	//   ....[4]....
        /*0128*/ 	.word	0x000018a0


	//   ....[5]....
        /*012c*/ 	.word	0x000018b0


	//   ....[6]....
        /*0130*/ 	.word	0x000018c0


	//   ....[7]....
        /*0134*/ 	.word	0x000018f0


	//   ....[8]....
        /*0138*/ 	.word	0x00001920


	//   ....[9]....
        /*013c*/ 	.word	0x00001940


	//   ....[10]....
        /*0140*/ 	.word	0x00001960


	//   ....[11]....
        /*0144*/ 	.word	0x00001990


	//   ....[12]....
        /*0148*/ 	.word	0x000019c0


	//   ....[13]....
        /*014c*/ 	.word	0x000019e0


	//   ....[14]....
        /*0150*/ 	.word	0x00001a00


	//   ....[15]....
        /*0154*/ 	.word	0x00001a30


	//   ....[16]....
        /*0158*/ 	.word	0x00001a60


	//   ....[17]....
        /*015c*/ 	.word	0x00001aa0


	//   ....[18]....
        /*0160*/ 	.word	0x00001ad0


	//   ....[19]....
        /*0164*/ 	.word	0x00001b20


	//   ....[20]....
        /*0168*/ 	.word	0x00001b40


	//   ....[21]....
        /*016c*/ 	.word	0x00001b60


	//   ....[22]....
        /*0170*/ 	.word	0x00001b80


	//   ....[23]....
        /*0174*/ 	.word	0x00001bb0


	//   ....[24]....
        /*0178*/ 	.word	0x00001bd0


	//   ....[25]....
        /*017c*/ 	.word	0x00001bf0


	//   ....[26]....
        /*0180*/ 	.word	0x00001c10


	//   ....[27]....
        /*0184*/ 	.word	0x00001c20


	//   ....[28]....
        /*0188*/ 	.word	0x00001c30


	//   ....[29]....
        /*018c*/ 	.word	0x00001c40


	//   ....[30]....
        /*0190*/ 	.word	0x00001c50


	//   ....[31]....
        /*0194*/ 	.word	0x00001e30


	//   ....[32]....
        /*0198*/ 	.word	0x00001e60


	//   ....[33]....
        /*019c*/ 	.word	0x00001f50


	//   ....[34]....
        /*01a0*/ 	.word	0x00001f80


	//   ....[35]....
        /*01a4*/ 	.word	0x00002020


	//   ....[36]....
        /*01a8*/ 	.word	0x00002040


	//   ....[37]....
        /*01ac*/ 	.word	0x00002070


	//   ....[38]....
        /*01b0*/ 	.word	0x00002090


	//   ....[39]....
        /*01b4*/ 	.word	0x000020c0


	//   ....[40]....
        /*01b8*/ 	.word	0x000020e0


	//   ....[41]....
        /*01bc*/ 	.word	0x000023d0


	//   ....[42]....
        /*01c0*/ 	.word	0x00002660


	//   ....[43]....
        /*01c4*/ 	.word	0x00002960


	//   ....[44]....
        /*01c8*/ 	.word	0x00002a50


	//   ....[45]....
        /*01cc*/ 	.word	0x00002aa0


	//   ....[46]....
        /*01d0*/ 	.word	0x00002ad0


	//   ....[47]....
        /*01d4*/ 	.word	0x00002af0


	//   ....[48]....
        /*01d8*/ 	.word	0x00002b10


	//   ....[49]....
        /*01dc*/ 	.word	0x00002bc0


	//   ....[50]....
        /*01e0*/ 	.word	0x00002c10


	//   ....[51]....
        /*01e4*/ 	.word	0x00002c30


	//   ....[52]....
        /*01e8*/ 	.word	0x00002c50


	//   ....[53]....
        /*01ec*/ 	.word	0x00002c70


	//----- nvinfo : EIATTR_EXIT_INSTR_OFFSETS
	.align		4
.L_3741:
        /*01f0*/ 	.byte	0x04, 0x1c
        /*01f2*/ 	.short	(.L_3743 - .L_3742)


	//   ....[0]....
.L_3742:
        /*01f4*/ 	.word	0x00002d30


	//   ....[1]....
        /*01f8*/ 	.word	0x00003190


	//----- nvinfo : EIATTR_MAX_THREADS
	.align		4
.L_3743:
        /*01fc*/ 	.byte	0x04, 0x05
        /*01fe*/ 	.short	(.L_3745 - .L_3744)
.L_3744:
        /*0200*/ 	.word	0x00000020
        /*0204*/ 	.word	0x00000001
        /*0208*/ 	.word	0x00000001


	//----- nvinfo : EIATTR_CRS_STACK_SIZE
	.align		4
.L_3745:
        /*020c*/ 	.byte	0x04, 0x1e
        /*020e*/ 	.short	(.L_3747 - .L_3746)
.L_3746:
        /*0210*/ 	.word	0x00000000
.L_3747:


//--------------------- .nv.info._Z25selective_scan_bwd_kernelI32Selective_Scan_bwd_kernel_traitsILi32ELi4ELb1ELb0ELb0ELb1ELb1EN3c108BFloat16EfEEv12SSMParamsBwd --------------------------
	.section	.nv.info._Z25selective_scan_bwd_kernelI32Selective_Scan_bwd_kernel_traitsILi32ELi4ELb1ELb0ELb0ELb1ELb1EN3c108BFloat16EfEEv12SSMParamsBwd,"",@"SHT_CUDA_INFO"
	.sectionflags	@""
	.align	4


	//----- nvinfo : EIATTR_CUDA_API_VERSION
	.align		4
        /*0000*/ 	.byte	0x04, 0x37
        /*0002*/ 	.short	(.L_3749 - .L_3748)
.L_3748:
        /*0004*/ 	.word	0x00000082


	//----- nvinfo : EIATTR_SW2861232_WAR
	.align		4
.L_3749:
        /*0008*/ 	.byte	0x01, 0x35
	.zero		2


	//----- nvinfo : EIATTR_PARAM_CBANK
	.align		4
        /*000c*/ 	.byte	0x04, 0x0a
        /*000e*/ 	.short	(.L_3751 - .L_3750)
	.align		4
.L_3750:
        /*0010*/ 	.word	index@(.nv.constant0._Z25selective_scan_bwd_kernelI32Selective_Scan_bwd_kernel_traitsILi32ELi4ELb1ELb0ELb0ELb1ELb1EN3c108BFloat16EfEEv12SSMParamsBwd)
        /*0014*/ 	.short	0x0160
        /*0016*/ 	.short	0x01f0


	//----- nvinfo : EIATTR_CBANK_PARAM_SIZE
	.align		4
.L_3751:
        /*0018*/ 	.byte	0x03, 0x19
        /*001a*/ 	.short	0x01f0


	//----- nvinfo : EIATTR_KPARAM_INFO
	.align		4
        /*001c*/ 	.byte	0x04, 0x17
        /*001e*/ 	.short	(.L_3753 - .L_3752)
.L_3752:
        /*0020*/ 	.word	0x00000000
        /*0024*/ 	.short	0x0000
        /*0026*/ 	.short	0x0000
        /*0028*/ 	.byte	0x00, 0xf0, 0xc1, 0x07


	//----- nvinfo : EIATTR_MAXREG_COUNT
	.align		4
.L_3753:
        /*002c*/ 	.byte	0x03, 0x1b
        /*002e*/ 	.short	0x00ff


	//----- nvinfo : EIATTR_NUM_BARRIERS
	.align		4
        /*0030*/ 	.byte	0x02, 0x4c
        /*0032*/ 	.byte	0x01
	.zero		1


	//----- nvinfo : EIATTR_MERCURY_ISA_VERSION
	.align		4
        /*0034*/ 	.byte	0x03, 0x5f
        /*0036*/ 	.short	0x0000


	//----- nvinfo : EIATTR_COOP_GROUP_MASK_REGIDS
	.align		4
        /*0038*/ 	.byte	0x04, 0x29
        /*003a*/ 	.short	(.L_3755 - .L_3754)


	//   ....[0]....
.L_3754:
        /*003c*/ 	.word	0xffffffff


	//   ....[1]....
        /*0040*/ 	.word	0xffffffff


	//   ....[2]....
        /*0044*/ 	.word	0xffffffff


	//   ....[3]....
        /*0048*/ 	.word	0xffffffff


	//   ....[4]....
        /*004c*/ 	.word	0xffffffff


	//   ....[5]....
        /*0050*/ 	.word	0xffffffff


	//   ....[6]....
        /*0054*/ 	.word	0xffffffff


	//   ....[7]....
        /*0058*/ 	.word	0xffffffff


	//   ....[8]....
        /*005c*/ 	.word	0xffffffff


	//   ....[9]....
        /*0060*/ 	.word	0xffffffff


	//   ....[10]....
        /*0064*/ 	.word	0xffffffff


	//   ....[11]....
        /*0068*/ 	.word	0xffffffff


	//   ....[12]....
        /*006c*/ 	.word	0xffffffff


	//   ....[13]....
        /*0070*/ 	.word	0xffffffff


	//   ....[14]....
        /*0074*/ 	.word	0xffffffff


	//   ....[15]....
        /*0078*/ 	.word	0xffffffff


	//   ....[16]....
        /*007c*/ 	.word	0xffffffff


	//   ....[17]....
        /*0080*/ 	.word	0xffffffff


	//   ....[18]....
        /*0084*/ 	.word	0xffffffff


	//   ....[19]....
        /*0088*/ 	.word	0xffffffff


	//   ....[20]....
        /*008c*/ 	.word	0xffffffff


	//   ....[21]....
        /*0090*/ 	.word	0xffffffff


	//   ....[22]....
        /*0094*/ 	.word	0xffffffff


	//   ....[23]....
        /*0098*/ 	.word	0xffffffff


	//   ....[24]....
        /*009c*/ 	.word	0xffffffff


	//   ....[25]....
        /*00a0*/ 	.word	0xffffffff


	//   ....[26]....
        /*00a4*/ 	.word	0xffffffff


	//   ....[27]....
        /*00a8*/ 	.word	0xffffffff


	//   ....[28]....
        /*00ac*/ 	.word	0xffffffff


	//   ....[29]....
        /*00b0*/ 	.word	0xffffffff


	//   ....[30]....
        /*00b4*/ 	.word	0xffffffff


	//   ....[31]....
        /*00b8*/ 	.word	0xffffffff


	//   ....[32]....
        /*00bc*/ 	.word	0xffffffff


	//   ....[33]....
        /*00c0*/ 	.word	0xffffffff


	//   ....[34]....
        /*00c4*/ 	.word	0xffffffff


	//   ....[35]....
        /*00c8*/ 	.word	0xffffffff


	//   ....[36]....
        /*00cc*/ 	.word	0xffffffff


	//   ....[37]....
        /*00d0*/ 	.word	0xffffffff


	//   ....[38]....
        /*00d4*/ 	.word	0xffffffff


	//   ....[39]....
        /*00d8*/ 	.word	0xffffffff


	//   ....[40]....
        /*00dc*/ 	.word	0xffffffff


	//   ....[41]....
        /*00e0*/ 	.word	0xffffffff


	//   ....[42]....
        /*00e4*/ 	.word	0xffffffff


	//   ....[43]....
        /*00e8*/ 	.word	0xffffffff


	//   ....[44]....
        /*00ec*/ 	.word	0xffffffff


	//   ....[45]....
        /*00f0*/ 	.word	0xffffffff


	//   ....[46]....
        /*00f4*/ 	.word	0xffffffff


	//   ....[47]....
        /*00f8*/ 	.word	0xffffffff


	//   ....[48]....
        /*00fc*/ 	.word	0xffffffff


	//   ....[49]....
        /*0100*/ 	.word	0xffffffff


	//   ....[50]....
        /*0104*/ 	.word	0xffffffff


	//   ....[51]....
        /*0108*/ 	.word	0xffffffff


	//   ....[52]....
        /*010c*/ 	.word	0xffffffff


	//   ....[53]....
        /*0110*/ 	.word	0xffffffff


	//   ....[54]....
        /*0114*/ 	.word	0xffffffff


	//   ....[55]....
        /*0118*/ 	.word	0xffffffff


	//   ....[56]....
        /*011c*/ 	.word	0xffffffff


	//   ....[57]....
        /*0120*/ 	.word	0xffffffff


	//----- nvinfo : EIATTR_COOP_GROUP_INSTR_OFFSETS
	.align		4
.L_3755:
        /*0124*/ 	.byte	0x04, 0x28
        /*0126*/ 	.short	(.L_3757 - .L_3756)


	//   ....[0]....
.L_3756:
        /*0128*/ 	.word	0x00000690


	//   ....[1]....
        /*012c*/ 	.word	0x00000700


	//   ....[2]....
        /*0130*/ 	.word	0x00000890


	//   ....[3]....
        /*0134*/ 	.word	0x000012b0


	//   ....[4]....
        /*0138*/ 	.word	0x000014e0


	//   ....[5]....
        /*013c*/ 	.word	0x00001830


	//   ....[6]....
        /*0140*/ 	.word	0x00001a40


	//   ....[7]....
        /*0144*/ 	.word	0x000021c0


	//   ....[8]....
        /*0148*/ 	.word	0x000021f0


	//   ....[9]....
        /*014c*/ 	.word	0x00002210


	//   ....[10]....
        /*0150*/ 	.word	0x00002220


	//   ....[11]....
        /*0154*/ 	.word	0x00002250


	//   ....[12]....
        /*0158*/ 	.word	0x00002280


	//   ....[13]....
        /*015c*/ 	.word	0x000022a0


	//   ....[14]....
        /*0160*/ 	.word	0x000022c0


	//   ....[15]....
        /*0164*/ 	.word	0x000022f0


	//   ....[16]....
        /*0168*/ 	.word	0x00002320


	//   ....[17]....
        /*016c*/ 	.word	0x00002340


	//   ....[18]....
        /*0170*/ 	.word	0x00002360


	//   ....[19]....
        /*0174*/ 	.word	0x00002390


	//   ....[20]....
        /*0178*/ 	.word	0x000023c0


	//   ....[21]....
        /*017c*/ 	.word	0x00002400


	//   ....[22]....
        /*0180*/ 	.word	0x00002430


	//   ....[23]....
        /*0184*/ 	.word	0x00002480


	//   ....[24]....
        /*0188*/ 	.word	0x000024a0


	//   ....[25]....
        /*018c*/ 	.word	0x000024c0


	//   ....[26]....
        /*0190*/ 	.word	0x000024e0


	//   ....[27]....
        /*0194*/ 	.word	0x00002510


	//   ....[28]....
        /*0198*/ 	.word	0x00002530


	//   ....[29]....
        /*019c*/ 	.word	0x00002560


	//   ....[30]....
        /*01a0*/ 	.word	0x00002570


	//   ....[31]....
        /*01a4*/ 	.word	0x00002580


	//   ....[32]....
        /*01a8*/ 	.word	0x00002590


	//   ....[33]....
        /*01ac*/ 	.word	0x000025a0


	//   ....[34]....
        /*01b0*/ 	.word	0x000025b0


	//   ....[35]....
        /*01b4*/ 	.word	0x00002790


	//   ....[36]....
        /*01b8*/ 	.word	0x000027c0


	//   ....[37]....
        /*01bc*/ 	.word	0x000028b0


	//   ....[38]....
        /*01c0*/ 	.word	0x000028e0


	//   ....[39]....
        /*01c4*/ 	.word	0x00002910


	//   ....[40]....
        /*01c8*/ 	.word	0x00002930


	//   ....[41]....
        /*01cc*/ 	.word	0x00002960


	//   ....[42]....
        /*01d0*/ 	.word	0x00002980


	//   ....[43]....
        /*01d4*/ 	.word	0x000029b0


	//   ....[44]....
        /*01d8*/ 	.word	0x000029d0


	//   ....[45]....
        /*01dc*/ 	.word	0x00002d20


	//   ....[46]....
        /*01e0*/ 	.word	0x00002f30


	//   ....[47]....
        /*01e4*/ 	.word	0x000032a0


	//   ....[48]....
        /*01e8*/ 	.word	0x00003380


	//   ....[49]....
        /*01ec*/ 	.word	0x000033d0


	//   ....[50]....
        /*01f0*/ 	.word	0x00003400


	//   ....[51]....
        /*01f4*/ 	.word	0x00003420


	//   ....[52]....
        /*01f8*/ 	.word	0x00003440


	//   ....[53]....
        /*01fc*/ 	.word	0x000034f0


	//   ....[54]....
        /*0200*/ 	.word	0x00003540


	//   ....[55]....
        /*0204*/ 	.word	0x00003560


	//   ....[56]....
        /*0208*/ 	.word	0x00003580


	//   ....[57]....
        /*020c*/ 	.word	0x000035a0


	//----- nvinfo : EIATTR_EXIT_INSTR_OFFSETS
	.align		4
.L_3757:
        /*0210*/ 	.byte	0x04, 0x1c
        /*0212*/ 	.short	(.L_3759 - .L_3758)


	//   ....[0]....
.L_3758:
        /*0214*/ 	.word	0x00003660


	//   ....[1]....
        /*0218*/ 	.word	0x00003ac0


	//----- nvinfo : EIATTR_MAX_THREADS
	.align		4
.L_3759:
        /*021c*/ 	.byte	0x04, 0x05
        /*021e*/ 	.short	(.L_3761 - .L_3760)
.L_3760:
        /*0220*/ 	.word	0x00000020
        /*0224*/ 	.word	0x00000001
        /*0228*/ 	.word	0x00000001


	//----- nvinfo : EIATTR_CRS_STACK_SIZE
	.align		4
.L_3761:
        /*022c*/ 	.byte	0x04, 0x1e
        /*022e*/ 	.short	(.L_3763 - .L_3762)
.L_3762:
        /*0230*/ 	.word	0x00000000
.L_3763:


//--------------------- .nv.info._Z25selective_scan_bwd_kernelI32Selective_Scan_bwd_kernel_traitsILi32ELi4ELb1ELb0ELb1ELb0ELb0EN3c108BFloat16EfEEv12SSMParamsBwd --------------------------
	.section	.nv.info._Z25selective_scan_bwd_kernelI32Selective_Scan_bwd_kernel_traitsILi32ELi4ELb1ELb0ELb1ELb0ELb0EN3c108BFloat16EfEEv12SSMParamsBwd,"",@"SHT_CUDA_INFO"
	.sectionflags	@""
	.align	4


	//----- nvinfo : EIATTR_CUDA_API_VERSION
	.align		4
        /*0000*/ 	.byte	0x04, 0x37
        /*0002*/ 	.short	(.L_3765 - .L_3764)
.L_3764:
        /*0004*/ 	.word	0x00000082


	//----- nvinfo : EIATTR_SW2861232_WAR
	.align		4
.L_3765:
        /*0008*/ 	.byte	0x01, 0x35
	.zero		2


	//----- nvinfo : EIATTR_PARAM_CBANK
	.align		4
        /*000c*/ 	.byte	0x04, 0x0a
        /*000e*/ 	.short	(.L_3767 - .L_3766)
	.align		4
.L_3766:
        /*0010*/ 	.word	index@(.nv.constant0._Z25selective_scan_bwd_kernelI32Selective_Scan_bwd_kernel_traitsILi32ELi4ELb1ELb0ELb1ELb0ELb0EN3c108BFloat16EfEEv12SSMParamsBwd)
        /*0014*/ 	.short	0x0160
        /*0016*/ 	.short	0x01f0


	//----- nvinfo : EIATTR_CBANK_PARAM_SIZE
	.align		4
.L_3767:
        /*0018*/ 	.byte	0x03, 0x19
        /*001a*/ 	.short	0x01f0


	//----- nvinfo : EIATTR_KPARAM_INFO
	.align		4
        /*001c*/ 	.byte	0x04, 0x17
        /*001e*/ 	.short	(.L_3769 - .L_3768)
.L_3768:
        /*0020*/ 	.word	0x00000000
        /*0024*/ 	.short	0x0000
        /*0026*/ 	.short	0x0000
        /*0028*/ 	.byte	0x00, 0xf0, 0xc1, 0x07


	//----- nvinfo : EIATTR_MAXREG_COUNT
	.align		4
.L_3769:
        /*002c*/ 	.byte	0x03, 0x1b
        /*002e*/ 	.short	0x00ff


	//----- nvinfo : EIATTR_NUM_BARRIERS
	.align		4
        /*0030*/ 	.byte	0x02, 0x4c
        /*0032*/ 	.byte	0x01
	.zero		1


	//----- nvinfo : EIATTR_MERCURY_ISA_VERSION
	.align		4
        /*0034*/ 	.byte	0x03, 0x5f
        /*0036*/ 	.short	0x0000


	//----- nvinfo : EIATTR_COOP_GROUP_MASK_REGIDS
	.align		4
        /*0038*/ 	.byte	0x04, 0x29
        /*003a*/ 	.short	(.L_3771 - .L_3770)


	//   ....[0]....
.L_3770:
        /*003c*/ 	.word	0xffffffff


	//   ....[1]....
        /*0040*/ 	.word	0xffffffff


	//   ....[2]....
        /*0044*/ 	.word	0xffffffff


	//   ....[3]....
        /*0048*/ 	.word	0xffffffff


	//   ....[4]....
        /*004c*/ 	.word	0xffffffff


	//   ....[5]....
        /*0050*/ 	.word	0xffffffff


	//   ....[6]....
        /*0054*/ 	.word	0xffffffff


	//   ....[7]....
        /*0058*/ 	.word	0xffffffff


	//   ....[8]....
        /*005c*/ 	.word	0xffffffff


	//   ....[9]....
        /*0060*/ 	.word	0xffffffff


	//   ....[10]....
        /*0064*/ 	.word	0xffffffff


	//   ....[11]....
        /*0068*/ 	.word	0xffffffff


	//   ....[12]....
        /*006c*/ 	.word	0xffffffff


	//   ....[13]....
        /*0070*/ 	.word	0xffffffff


	//   ....[14]....
        /*0074*/ 	.word	0xffffffff


	//   ....[15]....
        /*0078*/ 	.word	0xffffffff


	//   ....[16]....
        /*007c*/ 	.word	0xffffffff


	//   ....[17]....
        /*0080*/ 	.word	0xffffffff


	//   ....[18]....
        /*0084*/ 	.word	0xffffffff


	//   ....[19]....
        /*0088*/ 	.word	0xffffffff


	//   ....[20]....
        /*008c*/ 	.word	0xffffffff


	//   ....[21]....
        /*0090*/ 	.word	0xffffffff


	//   ....[22]....
        /*0094*/ 	.word	0xffffffff


	//   ....[23]....
        /*0098*/ 	.word	0xffffffff


	//   ....[24]....
        /*009c*/ 	.word	0xffffffff


	//   ....[25]....
        /*00a0*/ 	.word	0xffffffff


	//   ....[26]....
        /*00a4*/ 	.word	0xffffffff


	//   ....[27]....
        /*00a8*/ 	.word	0xffffffff


	//   ....[28]....
        /*00ac*/ 	.word	0xffffffff


	//   ....[29]....
        /*00b0*/ 	.word	0xffffffff


	//   ....[30]....
        /*00b4*/ 	.word	0xffffffff


	//   ....[31]....
        /*00b8*/ 	.word	0xffffffff


	//   ....[32]....
        /*00bc*/ 	.word	0xffffffff


	//   ....[33]....
        /*00c0*/ 	.word	0xffffffff


	//   ....[34]....
        /*00c4*/ 	.word	0xffffffff


	//   ....[35]....
        /*00c8*/ 	.word	0xffffffff


	//   ....[36]....
        /*00cc*/ 	.word	0xffffffff


	//   ....[37]....
        /*00d0*/ 	.word	0xffffffff


	//   ....[38]....
        /*00d4*/ 	.word	0xffffffff


	//   ....[39]....
        /*00d8*/ 	.word	0xffffffff


	//   ....[40]....
        /*00dc*/ 	.word	0xffffffff


	//   ....[41]....
        /*00e0*/ 	.word	0xffffffff


	//   ....[42]....
        /*00e4*/ 	.word	0xffffffff


	//   ....[43]....
        /*00e8*/ 	.word	0xffffffff


	//   ....[44]....
        /*00ec*/ 	.word	0xffffffff


	//   ....[45]....
        /*00f0*/ 	.word	0xffffffff


	//   ....[46]....
        /*00f4*/ 	.word	0xffffffff


	//   ....[47]....
        /*00f8*/ 	.word	0xffffffff


	//   ....[48]....
        /*00fc*/ 	.word	0xffffffff


	//   ....[49]....
        /*0100*/ 	.word	0xffffffff


	//   ....[50]....
        /*0104*/ 	.word	0xffffffff


	//   ....[51]....
        /*0108*/ 	.word	0xffffffff


	//   ....[52]....
        /*010c*/ 	.word	0xffffffff


	//   ....[53]....
        /*0110*/ 	.word	0xffffffff


	//----- nvinfo : EIATTR_COOP_GROUP_INSTR_OFFSETS
	.align		4
.L_3771:
        /*0114*/ 	.byte	0x04, 0x28
        /*0116*/ 	.short	(.L_3773 - .L_3772)


	//   ....[0]....
.L_3772:
        /*0118*/ 	.word	0x00000970


	//   ....[1]....
        /*011c*/ 	.word	0x000009e0


	//   ....[2]....
        /*0120*/ 	.word	0x00000af0


	//   ....[3]....
        /*0124*/ 	.word	0x000011a0


	//   ....[4]....
        /*0128*/ 	.word	0x000014e0


	//   ....[5]....
        /*012c*/ 	.word	0x00001520


	//   ....[6]....
        /*0130*/ 	.word	0x00001540


	//   ....[7]....
        /*0134*/ 	.word	0x00001550


	//   ....[8]....
        /*0138*/ 	.word	0x000015a0


	//   ....[9]....
        /*013c*/ 	.word	0x000015c0


	//   ....[10]....
        /*0140*/ 	.word	0x000015e0


	//   ....[11]....
        /*0144*/ 	.word	0x000015f0


	//   ....[12]....
        /*0148*/ 	.word	0x00001620


	//   ....[13]....
        /*014c*/ 	.word	0x00001650


	//   ....[14]....
        /*0150*/ 	.word	0x00001670


	//   ....[15]....
        /*0154*/ 	.word	0x00001690


	//   ....[16]....
        /*0158*/ 	.word	0x000016d0


	//   ....[17]....
        /*015c*/ 	.word	0x00001710


	//   ....[18]....
        /*0160*/ 	.word	0x00001750


	//   ....[19]....
        /*0164*/ 	.word	0x00001770


	//   ....[20]....
        /*0168*/ 	.word	0x000017c0


	//   ....[21]....
        /*016c*/ 	.word	0x000017f0


	//   ....[22]....
        /*0170*/ 	.word	0x00001810


	//   ....[23]....
        /*0174*/ 	.word	0x00001820


	//   ....[24]....
        /*0178*/ 	.word	0x00001860


	//   ....[25]....
        /*017c*/ 	.word	0x00001880


	//   ....[26]....
        /*0180*/ 	.word	0x000018a0


	//   ....[27]....
        /*0184*/ 	.word	0x000018b0


	//   ....[28]....
        /*0188*/ 	.word	0x000018c0


	//   ....[29]....
        /*018c*/ 	.word	0x000018d0


	//   ....[30]....
        /*0190*/ 	.word	0x000018e0


	//   ....[31]....
        /*0194*/ 	.word	0x000018f0


	//   ....[32]....
        /*0198*/ 	.word	0x00001e50


	//   ....[33]....
        /*019c*/ 	.word	0x00001e90


	//   ....[34]....
        /*01a0*/ 	.word	0x00001f80


	//   ....[35]....
        /*01a4*/ 	.word	0x00001fa0


	//   ....[36]....
        /*01a8*/ 	.word	0x00001fd0


	//   ....[37]....
        /*01ac*/ 	.word	0x00001ff0


	//   ....[38]....
        /*01b0*/ 	.word	0x00002020


	//   ....[39]....
        /*01b4*/ 	.word	0x00002040


	//   ....[40]....
        /*01b8*/ 	.word	0x00002070


	//   ....[41]....
        /*01bc*/ 	.word	0x00002090


	//   ....[42]....
        /*01c0*/ 	.word	0x000023f0


	//   ....[43]....
        /*01c4*/ 	.word	0x000025c0


	//   ....[44]....
        /*01c8*/ 	.word	0x00002690


	//   ....[45]....
        /*01cc*/ 	.word	0x000026e0


	//   ....[46]....
        /*01d0*/ 	.word	0x00002710


	//   ....[47]....
        /*01d4*/ 	.word	0x00002730


	//   ....[48]....
        /*01d8*/ 	.word	0x00002750


	//   ....[49]....
        /*01dc*/ 	.word	0x00002800


	//   ....[50]....
        /*01e0*/ 	.word	0x00002850


	//   ....[51]....
        /*01e4*/ 	.word	0x00002870


	//   ....[52]....
        /*01e8*/ 	.word	0x00002890


	//   ....[53]....
        /*01ec*/ 	.word	0x000028b0


	//----- nvinfo : EIATTR_EXIT_INSTR_OFFSETS
	.align		4
.L_3773:
        /*01f0*/ 	.byte	0x04, 0x1c
        /*01f2*/ 	.short	(.L_3775 - .L_3774)


	//   ....[0]....
.L_3774:
        /*01f4*/ 	.word	0x00002970


	//   ....[1]....
        /*01f8*/ 	.word	0x00002b90


	//----- nvinfo : EIATTR_MAX_THREADS
	.align		4
.L_3775:
        /*01fc*/ 	.byte	0x04, 0x05
        /*01fe*/ 	.short	(.L_3777 - .L_3776)
.L_3776:
        /*0200*/ 	.word	0x00000020
        /*0204*/ 	.word	0x00000001
        /*0208*/ 	.word	0x00000001


	//----- nvinfo : EIATTR_CRS_STACK_SIZE
	.align		4
.L_3777:
        /*020c*/ 	.byte	0x04, 0x1e
        /*020e*/ 	.short	(.L_3779 - .L_3778)
.L_3778:
        /*0210*/ 	.word	0x00000000
.L_3779:


//--------------------- .nv.info._Z25selective_scan_bwd_kernelI32Selective_Scan_bwd_kernel_traitsILi32ELi4ELb1ELb0ELb1ELb0ELb1EN3c108BFloat16EfEEv12SSMParamsBwd --------------------------
	.section	.nv.info._Z25selective_scan_bwd_kernelI32Selective_Scan_bwd_kernel_traitsILi32ELi4ELb1ELb0ELb1ELb0ELb1EN3c108BFloat16EfEEv12SSMParamsBwd,"",@"SHT_CUDA_INFO"
	.sectionflags	@""
	.align	4


	//----- nvinfo : EIATTR_CUDA_API_VERSION
	.align		4
        /*0000*/ 	.byte	0x04, 0x37
        /*0002*/ 	.short	(.L_3781 - .L_3780)
.L_3780:
        /*0004*/ 	.word	0x00000082


	//----- nvinfo : EIATTR_SW2861232_WAR
	.align		4
.L_3781:
        /*0008*/ 	.byte	0x01, 0x35
	.zero		2


	//----- nvinfo : EIATTR_PARAM_CBANK
	.align		4
        /*000c*/ 	.byte	0x04, 0x0a
        /*000e*/ 	.short	(.L_3783 - .L_3782)
	.align		4
.L_3782:
        /*0010*/ 	.word	index@(.nv.constant0._Z25selective_scan_bwd_kernelI32Selective_Scan_bwd_kernel_traitsILi32ELi4ELb1ELb0ELb1ELb0ELb1EN3c108BFloat16EfEEv12SSMParamsBwd)
        /*0014*/ 	.short	0x0160
        /*0016*/ 	.short	0x01f0


	//----- nvinfo : EIATTR_CBANK_PARAM_SIZE
	.align		4
.L_3783:
        /*0018*/ 	.byte	0x03, 0x19
        /*001a*/ 	.short	0x01f0


	//----- nvinfo : EIATTR_KPARAM_INFO
	.align		4
        /*001c*/ 	.byte	0x04, 0x17
        /*001e*/ 	.short	(.L_3785 - .L_3784)
.L_3784:
        /*0020*/ 	.word	0x00000000
        /*0024*/ 	.short	0x0000
        /*0026*/ 	.short	0x0000
        /*0028*/ 	.byte	0x00, 0xf0, 0xc1, 0x07


	//----- nvinfo : EIATTR_MAXREG_COUNT
	.align		4
.L_3785:
        /*002c*/ 	.byte	0x03, 0x1b
        /*002e*/ 	.short	0x00ff


	//----- nvinfo : EIATTR_NUM_BARRIERS
	.align		4
        /*0030*/ 	.byte	0x02, 0x4c
        /*0032*/ 	.byte	0x01
	.zero		1


	//----- nvinfo : EIATTR_MERCURY_ISA_VERSION
	.align		4
        /*0034*/ 	.byte	0x03, 0x5f
        /*0036*/ 	.short	0x0000


	//----- nvinfo : EIATTR_COOP_GROUP_MASK_REGIDS
	.align		4
        /*0038*/ 	.byte	0x04, 0x29
        /*003a*/ 	.short	(.L_3787 - .L_3786)


	//   ....[0]....
.L_3786:
        /*003c*/ 	.word	0xffffffff


	//   ....[1]....
        /*0040*/ 	.word	0xffffffff


	//   ....[2]....
        /*0044*/ 	.word	0xffffffff


	//   ....[3]....
        /*0048*/ 	.word	0xffffffff


	//   ....[4]....
        /*004c*/ 	.word	0xffffffff


	//   ....[5]....
        /*0050*/ 	.word	0xffffffff


	//   ....[6]....
        /*0054*/ 	.word	0xffffffff


	//   ....[7]....
        /*0058*/ 	.word	0xffffffff


	//   ....[8]....
        /*005c*/ 	.word	0xffffffff


	//   ....[9]....
        /*0060*/ 	.word	0xffffffff


	//   ....[10]....
        /*0064*/ 	.word	0xffffffff


	//   ....[11]....
        /*0068*/ 	.word	0xffffffff


	//   ....[12]....
        /*006c*/ 	.word	0xffffffff


	//   ....[13]....
        /*0070*/ 	.word	0xffffffff


	//   ....[14]....
        /*0074*/ 	.word	0xffffffff


	//   ....[15]....
        /*0078*/ 	.word	0xffffffff


	//   ....[16]....
        /*007c*/ 	.word	0xffffffff


	//   ....[17]....
        /*0080*/ 	.word	0xffffffff


	//   ....[18]....
        /*0084*/ 	.word	0xffffffff


	//   ....[19]....
        /*0088*/ 	.word	0xffffffff


	//   ....[20]....
        /*008c*/ 	.word	0xffffffff


	//   ....[21]....
        /*0090*/ 	.word	0xffffffff


	//   ....[22]....
        /*0094*/ 	.word	0xffffffff


	//   ....[23]....
        /*0098*/ 	.word	0xffffffff


	//   ....[24]....
        /*009c*/ 	.word	0xffffffff


	//   ....[25]....
        /*00a0*/ 	.word	0xffffffff


	//   ....[26]....
        /*00a4*/ 	.word	0xffffffff


	//   ....[27]....
        /*00a8*/ 	.word	0xffffffff


	//   ....[28]....
        /*00ac*/ 	.word	0xffffffff


	//   ....[29]....
        /*00b0*/ 	.word	0xffffffff


	//   ....[30]....
        /*00b4*/ 	.word	0xffffffff


	//   ....[31]....
        /*00b8*/ 	.word	0xffffffff


	//   ....[32]....
        /*00bc*/ 	.word	0xffffffff


	//   ....[33]....
        /*00c0*/ 	.word	0xffffffff


	//   ....[34]....
        /*00c4*/ 	.word	0xffffffff


	//   ....[35]....
        /*00c8*/ 	.word	0xffffffff


	//   ....[36]....
        /*00cc*/ 	.word	0xffffffff


	//   ....[37]....
        /*00d0*/ 	.word	0xffffffff


	//   ....[38]....
        /*00d4*/ 	.word	0xffffffff


	//   ....[39]....
        /*00d8*/ 	.word	0xffffffff


	//   ....[40]....
        /*00dc*/ 	.word	0xffffffff


	//   ....[41]....
        /*00e0*/ 	.word	0xffffffff


	//   ....[42]....
        /*00e4*/ 	.word	0xffffffff


	//   ....[43]....
        /*00e8*/ 	.word	0xffffffff


	//   ....[44]....
        /*00ec*/ 	.word	0xffffffff


	//   ....[45]....
        /*00f0*/ 	.word	0xffffffff


	//   ....[46]....
        /*00f4*/ 	.word	0xffffffff


	//   ....[47]....
        /*00f8*/ 	.word	0xffffffff


	//   ....[48]....
        /*00fc*/ 	.word	0xffffffff


	//   ....[49]....
        /*0100*/ 	.word	0xffffffff


	//   ....[50]....
        /*0104*/ 	.word	0xffffffff


	//   ....[51]....
        /*0108*/ 	.word	0xffffffff


	//   ....[52]....
        /*010c*/ 	.word	0xffffffff


	//   ....[53]....
        /*0110*/ 	.word	0xffffffff


	//   ....[54]....
        /*0114*/ 	.word	0xffffffff


	//   ....[55]....
        /*0118*/ 	.word	0xffffffff


	//   ....[56]....
        /*011c*/ 	.word	0xffffffff


	//   ....[57]....
        /*0120*/ 	.word	0xffffffff


	//----- nvinfo : EIATTR_COOP_GROUP_INSTR_OFFSETS
	.align		4
.L_3787:
        /*0124*/ 	.byte	0x04, 0x28
        /*0126*/ 	.short	(.L_3789 - .L_3788)


	//   ....[0]....
.L_3788:
        /*0128*/ 	.word	0x000008a0


	//   ....[1]....
        /*012c*/ 	.word	0x00000920


	//   ....[2]....
        /*0130*/ 	.word	0x00000a50


	//   ....[3]....
        /*0134*/ 	.word	0x00000b60


	//   ....[4]....
        /*0138*/ 	.word	0x00000d50


	//   ....[5]....
        /*013c*/ 	.word	0x00001090


	//   ....[6]....
        /*0140*/ 	.word	0x000012b0


	//   ....[7]....
        /*0144*/ 	.word	0x00001910


	//   ....[8]....
        /*0148*/ 	.word	0x00001c80


	//   ....[9]....
        /*014c*/ 	.word	0x00001cc0


	//   ....[10]....
        /*0150*/ 	.word	0x00001cd0


	//   ....[11]....
        /*0154*/ 	.word	0x00001ce0


	//   ....[12]....
        /*0158*/ 	.word	0x00001d00


	//   ....[13]....
        /*015c*/ 	.word	0x00001d40


	//   ....[14]....
        /*0160*/ 	.word	0x00001d60


	//   ....[15]....
        /*0164*/ 	.word	0x00001d80


	//   ....[16]....
        /*0168*/ 	.word	0x00001da0


	//   ....[17]....
        /*016c*/ 	.word	0x00001de0


	//   ....[18]....
        /*0170*/ 	.word	0x00001e00


	//   ....[19]....
        /*0174*/ 	.word	0x00001e20


	//   ....[20]....
        /*0178*/ 	.word	0x00001e50


	//   ....[21]....
        /*017c*/ 	.word	0x00001eb0


	//   ....[22]....
        /*0180*/ 	.word	0x00001ee0


	//   ....[23]....
        /*0184*/ 	.word	0x00001f00


	//   ....[24]....
        /*0188*/ 	.word	0x00001f40


	//   ....[25]....
        /*018c*/ 	.word	0x00001f80


	//   ....[26]....
        /*0190*/ 	.word	0x00001fa0


	//   ....[27]....
        /*0194*/ 	.word	0x00001fb0


	//   ....[28]....
        /*0198*/ 	.word	0x00001fd0


	//   ....[29]....
        /*019c*/ 	.word	0x00002000


	//   ....[30]....
        /*01a0*/ 	.word	0x00002020


	//   ....[31]....
        /*01a4*/ 	.word	0x00002040


	//   ....[32]....
        /*01a8*/ 	.word	0x00002050


	//   ....[33]....
        /*01ac*/ 	.word	0x00002060


	//   ....[34]....
        /*01b0*/ 	.word	0x00002070


	//   ....[35]....
        /*01b4*/ 	.word	0x00002080


	//   ....[36]....
        /*01b8*/ 	.word	0x00002600


	//   ....[37]....
        /*01bc*/ 	.word	0x00002640


	//   ....[38]....
        /*01c0*/ 	.word	0x00002730


	//   ....[39]....
        /*01c4*/ 	.word	0x00002760


	//   ....[40]....
        /*01c8*/ 	.word	0x000027c0


	//   ....[41]....
        /*01cc*/ 	.word	0x000027e0


	//   ....[42]....
        /*01d0*/ 	.word	0x00002810


	//   ....[43]....
        /*01d4*/ 	.word	0x00002830


	//   ....[44]....
        /*01d8*/ 	.word	0x00002860


	//   ....[45]....
        /*01dc*/ 	.word	0x00002880


	//   ....[46]....
        /*01e0*/ 	.word	0x00002ba0


	//   ....[47]....
        /*01e4*/ 	.word	0x00002d60


	//   ....[48]....
        /*01e8*/ 	.word	0x00002e30


	//   ....[49]....
        /*01ec*/ 	.word	0x00002e80


	//   ....[50]....
        /*01f0*/ 	.word	0x00002eb0


	//   ....[51]....
        /*01f4*/ 	.word	0x00002ed0


	//   ....[52]....
        /*01f8*/ 	.word	0x00002ef0


	//   ....[53]....
        /*01fc*/ 	.word	0x00002fa0


	//   ....[54]....
        /*0200*/ 	.word	0x00002ff0


	//   ....[55]....
        /*0204*/ 	.word	0x00003010


	//   ....[56]....
        /*0208*/ 	.word	0x00003030


	//   ....[57]....
        /*020c*/ 	.word	0x00003050


	//----- nvinfo : EIATTR_EXIT_INSTR_OFFSETS
	.align		4
.L_3789:
        /*0210*/ 	.byte	0x04, 0x1c
        /*0212*/ 	.short	(.L_3791 - .L_3790)


	//   ....[0]....
.L_3790:
        /*0214*/ 	.word	0x00003110


	//   ....[1]....
        /*0218*/ 	.word	0x00003330


	//----- nvinfo : EIATTR_MAX_THREADS
	.align		4
.L_3791:
        /*021c*/ 	.byte	0x04, 0x05
        /*021e*/ 	.short	(.L_3793 - .L_3792)
.L_3792:
        /*0220*/ 	.word	0x00000020
        /*0224*/ 	.word	0x00000001
        /*0228*/ 	.word	0x00000001


	//----- nvinfo : EIATTR_CRS_STACK_SIZE
	.align		4
.L_3793:
        /*022c*/ 	.byte	0x04, 0x1e
        /*022e*/ 	.short	(.L_3795 - .L_3794)
.L_3794:
        /*0230*/ 	.word	0x00000000
.L_3795:


//--------------------- .nv.info._Z25selective_scan_bwd_kernelI32Selective_Scan_bwd_kernel_traitsILi32ELi4ELb1ELb0ELb1ELb1ELb0EN3c108BFloat16EfEEv12SSMParamsBwd --------------------------
	.section	.nv.info._Z25selective_scan_bwd_kernelI32Selective_Scan_bwd_kernel_traitsILi32ELi4ELb1ELb0ELb1ELb1ELb0EN3c108BFloat16EfEEv12SSMParamsBwd,"",@"SHT_CUDA_INFO"
	.sectionflags	@""
	.align	4


	//----- nvinfo : EIATTR_CUDA_API_VERSION
	.align		4
        /*0000*/ 	.byte	0x04, 0x37
        /*0002*/ 	.short	(.L_3797 - .L_3796)
.L_3796:
        /*0004*/ 	.word	0x00000082


	//----- nvinfo : EIATTR_SW2861232_WAR
	.align		4
.L_3797:
        /*0008*/ 	.byte	0x01, 0x35
	.zero		2


	//----- nvinfo : EIATTR_PARAM_CBANK
	.align		4
        /*000c*/ 	.byte	0x04, 0x0a
        /*000e*/ 	.short	(.L_3799 - .L_3798)
	.align		4
.L_3798:
        /*0010*/ 	.word	index@(.nv.constant0._Z25selective_scan_bwd_kernelI32Selective_Scan_bwd_kernel_traitsILi32ELi4ELb1ELb0ELb1ELb1ELb0EN3c108BFloat16EfEEv12SSMParamsBwd)
        /*0014*/ 	.short	0x0160
        /*0016*/ 	.short	0x01f0


	//----- nvinfo : EIATTR_CBANK_PARAM_SIZE
	.align		4
.L_3799:
        /*0018*/ 	.byte	0x03, 0x19
        /*001a*/ 	.short	0x01f0


	//----- nvinfo : EIATTR_KPARAM_INFO
	.align		4
        /*001c*/ 	.byte	0x04, 0x17
        /*001e*/ 	.short	(.L_3801 - .L_3800)
.L_3800:
        /*0020*/ 	.word	0x00000000
        /*0024*/ 	.short	0x0000
        /*0026*/ 	.short	0x0000
        /*0028*/ 	.byte	0x00, 0xf0, 0xc1, 0x07


	//----- nvinfo : EIATTR_MAXREG_COUNT
	.align		4
.L_3801:
        /*002c*/ 	.byte	0x03, 0x1b
        /*002e*/ 	.short	0x00ff


	//----- nvinfo : EIATTR_NUM_BARRIERS
	.align		4
        /*0030*/ 	.byte	0x02, 0x4c
        /*0032*/ 	.byte	0x01
	.zero		1


	//----- nvinfo : EIATTR_MERCURY_ISA_VERSION
	.align		4
        /*0034*/ 	.byte	0x03, 0x5f
        /*0036*/ 	.short	0x0000


	//----- nvinfo : EIATTR_COOP_GROUP_MASK_REGIDS
	.align		4
        /*0038*/ 	.byte	0x04, 0x29
        /*003a*/ 	.short	(.L_3803 - .L_3802)


	//   ....[0]....
.L_3802:
        /*003c*/ 	.word	0xffffffff


	//   ....[1]....
        /*0040*/ 	.word	0xffffffff


	//   ....[2]....
        /*0044*/ 	.word	0xffffffff


	//   ....[3]....
        /*0048*/ 	.word	0xffffffff


	//   ....[4]....
        /*004c*/ 	.word	0xffffffff


	//   ....[5]....
        /*0050*/ 	.word	0xffffffff


	//   ....[6]....
        /*0054*/ 	.word	0xffffffff


	//   ....[7]....
        /*0058*/ 	.word	0xffffffff


	//   ....[8]....
        /*005c*/ 	.word	0xffffffff


	//   ....[9]....
        /*0060*/ 	.word	0xffffffff


	//   ....[10]....
        /*0064*/ 	.word	0xffffffff


	//   ....[11]....
        /*0068*/ 	.word	0xffffffff


	//   ....[12]....
        /*006c*/ 	.word	0xffffffff


	//   ....[13]....
        /*0070*/ 	.word	0xffffffff


	//   ....[14]....
        /*0074*/ 	.word	0xffffffff


	//   ....[15]....
        /*0078*/ 	.word	0xffffffff


	//   ....[16]....
        /*007c*/ 	.word	0xffffffff


	//   ....[17]....
        /*0080*/ 	.word	0xffffffff


	//   ....[18]....
        /*0084*/ 	.word	0xffffffff


	//   ....[19]....
        /*0088*/ 	.word	0xffffffff


	//   ....[20]....
        /*008c*/ 	.word	0xffffffff


	//   ....[21]....
        /*0090*/ 	.word	0xffffffff


	//   ....[22]....
        /*0094*/ 	.word	0xffffffff


	//   ....[23]....
        /*0098*/ 	.word	0xffffffff


	//   ....[24]....
        /*009c*/ 	.word	0xffffffff


	//   ....[25]....
        /*00a0*/ 	.word	0xffffffff


	//   ....[26]....
        /*00a4*/ 	.word	0xffffffff


	//   ....[27]....
        /*00a8*/ 	.word	0xffffffff


	//   ....[28]....
        /*00ac*/ 	.word	0xffffffff


	//   ....[29]....
        /*00b0*/ 	.word	0xffffffff


	//   ....[30]....
        /*00b4*/ 	.word	0xffffffff


	//   ....[31]....
        /*00b8*/ 	.word	0xffffffff


	//   ....[32]....
        /*00bc*/ 	.word	0xffffffff


	//   ....[33]....
        /*00c0*/ 	.word	0xffffffff


	//   ....[34]....
        /*00c4*/ 	.word	0xffffffff


	//   ....[35]....
        /*00c8*/ 	.word	0xffffffff


	//   ....[36]....
        /*00cc*/ 	.word	0xffffffff


	//   ....[37]....
        /*00d0*/ 	.word	0xffffffff


	//   ....[38]....
        /*00d4*/ 	.word	0xffffffff


	//   ....[39]....
        /*00d8*/ 	.word	0xffffffff


	//   ....[40]....
        /*00dc*/ 	.word	0xffffffff


	//   ....[41]....
        /*00e0*/ 	.word	0xffffffff


	//   ....[42]....
        /*00e4*/ 	.word	0xffffffff


	//   ....[43]....
        /*00e8*/ 	.word	0xffffffff


	//   ....[44]....
        /*00ec*/ 	.word	0xffffffff


	//   ....[45]....
        /*00f0*/ 	.word	0xffffffff


	//   ....[46]....
        /*00f4*/ 	.word	0xffffffff


	//   ....[47]....
        /*00f8*/ 	.word	0xffffffff


	//   ....[48]....
        /*00fc*/ 	.word	0xffffffff


	//   ....[49]....
        /*0100*/ 	.word	0xffffffff


	//   ....[50]....
        /*0104*/ 	.word	0xffffffff


	//   ....[51]....
        /*0108*/ 	.word	0xffffffff


	//   ....[52]....
        /*010c*/ 	.word	0xffffffff


	//   ....[53]....
        /*0110*/ 	.word	0xffffffff


	//   ....[54]....
        /*0114*/ 	.word	0xffffffff


	//----- nvinfo : EIATTR_COOP_GROUP_INSTR_OFFSETS
	.align		4
.L_3803:
        /*0118*/ 	.byte	0x04, 0x28
        /*011a*/ 	.short	(.L_3805 - .L_3804)


	//   ....[0]....
.L_3804:
        /*011c*/ 	.word	0x00000880


	//   ....[1]....
        /*0120*/ 	.word	0x000008f0


	//   ....[2]....
        /*0124*/ 	.word	0x000009d0


	//   ....[3]....
        /*0128*/ 	.word	0x00001960


	//   ....[4]....
        /*012c*/ 	.word	0x00001cc0


	//   ....[5]....
        /*0130*/ 	.word	0x00001cf0


	//   ....[6]....
        /*0134*/ 	.word	0x00001d00


	//   ....[7]....
        /*0138*/ 	.word	0x00001d10


	//   ....[8]....
        /*013c*/ 	.word	0x00001d40


	//   ....[9]....
        /*0140*/ 	.word	0x00001d70


	//   ....[10]....
        /*0144*/ 	.word	0x00001d90


	//   ....[11]....
        /*0148*/ 	.word	0x00001db0


	//   ....[12]....
        /*014c*/ 	.word	0x00001de0


	//   ....[13]....
        /*0150*/ 	.word	0x00001e10


	//   ....[14]....
        /*0154*/ 	.word	0x00001e30


	//   ....[15]....
        /*0158*/ 	.word	0x00001e50


	//   ....[16]....
        /*015c*/ 	.word	0x00001e90


	//   ....[17]....
        /*0160*/ 	.word	0x00001ed0


	//   ....[18]....
        /*0164*/ 	.word	0x00001f10


	//   ....[19]....
        /*0168*/ 	.word	0x00001f30


	//   ....[20]....
        /*016c*/ 	.word	0x00001f80


	//   ....[21]....
        /*0170*/ 	.word	0x00001fb0


	//   ....[22]....
        /*0174*/ 	.word	0x00001fd0


	//   ....[23]....
        /*0178*/ 	.word	0x00001fe0


	//   ....[24]....
        /*017c*/ 	.word	0x00002020


	//   ....[25]....
        /*0180*/ 	.word	0x00002040


	//   ....[26]....
        /*0184*/ 	.word	0x00002060


	//   ....[27]....
        /*0188*/ 	.word	0x00002070


	//   ....[28]....
        /*018c*/ 	.word	0x00002080


	//   ....[29]....
        /*0190*/ 	.word	0x00002090


	//   ....[30]....
        /*0194*/ 	.word	0x000020a0


	//   ....[31]....
        /*0198*/ 	.word	0x000020b0


	//   ....[32]....
        /*019c*/ 	.word	0x00002600


	//   ....[33]....
        /*01a0*/ 	.word	0x00002640


	//   ....[34]....
        /*01a4*/ 	.word	0x00002730


	//   ....[35]....
        /*01a8*/ 	.word	0x00002750


	//   ....[36]....
        /*01ac*/ 	.word	0x00002780


	//   ....[37]....
        /*01b0*/ 	.word	0x000027a0


	//   ....[38]....
        /*01b4*/ 	.word	0x000027d0


	//   ....[39]....
        /*01b8*/ 	.word	0x000027f0


	//   ....[40]....
        /*01bc*/ 	.word	0x00002820


	//   ....[41]....
        /*01c0*/ 	.word	0x00002840


	//   ....[42]....
        /*01c4*/ 	.word	0x00002b10


	//   ....[43]....
        /*01c8*/ 	.word	0x00002ce0


	//   ....[44]....
        /*01cc*/ 	.word	0x00003030


	//   ....[45]....
        /*01d0*/ 	.word	0x000030e0


	//   ....[46]....
        /*01d4*/ 	.word	0x00003130


	//   ....[47]....
        /*01d8*/ 	.word	0x00003160


	//   ....[48]....
        /*01dc*/ 	.word	0x00003180


	//   ....[49]....
        /*01e0*/ 	.word	0x000031a0


	//   ....[50]....
        /*01e4*/ 	.word	0x00003250


	//   ....[51]....
        /*01e8*/ 	.word	0x000032a0


	//   ....[52]....
        /*01ec*/ 	.word	0x000032c0


	//   ....[53]....
        /*01f0*/ 	.word	0x000032e0


	//   ....[54]....
        /*01f4*/ 	.word	0x00003300


	//----- nvinfo : EIATTR_EXIT_INSTR_OFFSETS
	.align		4
.L_3805:
        /*01f8*/ 	.byte	0x04, 0x1c
        /*01fa*/ 	.short	(.L_3807 - .L_3806)


	//   ....[0]....
.L_3806:
        /*01fc*/ 	.word	0x000033c0


	//   ....[1]....
        /*0200*/ 	.word	0x000035e0


	//----- nvinfo : EIATTR_MAX_THREADS
	.align		4
.L_3807:
        /*0204*/ 	.byte	0x04, 0x05
        /*0206*/ 	.short	(.L_3809 - .L_3808)
.L_3808:
        /*0208*/ 	.word	0x00000020
        /*020c*/ 	.word	0x00000001
        /*0210*/ 	.word	0x00000001


	//----- nvinfo : EIATTR_CRS_STACK_SIZE
	.align		4
.L_3809:
        /*0214*/ 	.byte	0x04, 0x1e
        /*0216*/ 	.short	(.L_3811 - .L_3810)
.L_3810:
        /*0218*/ 	.word	0x00000000
.L_3811:


//--------------------- .nv.info._Z25selective_scan_bwd_kernelI32Selective_Scan_bwd_kernel_traitsILi32ELi4ELb1ELb0ELb1ELb1ELb1EN3c108BFloat16EfEEv12SSMParamsBwd --------------------------
	.section	.nv.info._Z25selective_scan_bwd_kernelI32Selective_Scan_bwd_kernel_traitsILi32ELi4ELb1ELb0ELb1ELb1ELb1EN3c108BFloat16EfEEv12SSMParamsBwd,"",@"SHT_CUDA_INFO"
	.sectionflags	@""
	.align	4


	//----- nvinfo : EIATTR_CUDA_API_VERSION
	.align		4
        /*0000*/ 	.byte	0x04, 0x37
        /*0002*/ 	.short	(.L_3813 - .L_3812)
.L_3812:
        /*0004*/ 	.word	0x00000082


	//----- nvinfo : EIATTR_SW2861232_WAR
	.align		4
.L_3813:
        /*0008*/ 	.byte	0x01, 0x35
	.zero		2


	//----- nvinfo : EIATTR_PARAM_CBANK
	.align		4
        /*000c*/ 	.byte	0x04, 0x0a
        /*000e*/ 	.short	(.L_3815 - .L_3814)
	.align		4
.L_3814:
        /*0010*/ 	.word	index@(.nv.constant0._Z25selective_scan_bwd_kernelI32Selective_Scan_bwd_kernel_traitsILi32ELi4ELb1ELb0ELb1ELb1ELb1EN3c108BFloat16EfEEv12SSMParamsBwd)
        /*0014*/ 	.short	0x0160
        /*0016*/ 	.short	0x01f0


	//----- nvinfo : EIATTR_CBANK_PARAM_SIZE
	.align		4
.L_3815:
        /*0018*/ 	.byte	0x03, 0x19
        /*001a*/ 	.short	0x01f0


	//----- nvinfo : EIATTR_KPARAM_INFO
	.align		4
        /*001c*/ 	.byte	0x04, 0x17
        /*001e*/ 	.short	(.L_3817 - .L_3816)
.L_3816:
        /*0020*/ 	.word	0x00000000
        /*0024*/ 	.short	0x0000
        /*0026*/ 	.short	0x0000
        /*0028*/ 	.byte	0x00, 0xf0, 0xc1, 0x07


	//----- nvinfo : EIATTR_MAXREG_COUNT
	.align		4
.L_3817:
        /*002c*/ 	.byte	0x03, 0x1b
        /*002e*/ 	.short	0x00ff


	//----- nvinfo : EIATTR_NUM_BARRIERS
	.align		4
        /*0030*/ 	.byte	0x02, 0x4c
        /*0032*/ 	.byte	0x01
	.zero		1


	//----- nvinfo : EIATTR_MERCURY_ISA_VERSION
	.align		4
        /*0034*/ 	.byte	0x03, 0x5f
        /*0036*/ 	.short	0x0000


	//----- nvinfo : EIATTR_COOP_GROUP_MASK_REGIDS
	.align		4
        /*0038*/ 	.byte	0x04, 0x29
        /*003a*/ 	.short	(.L_3819 - .L_3818)


	//   ....[0]....
.L_3818:
        /*003c*/ 	.word	0xffffffff


	//   ....[1]....
        /*0040*/ 	.word	0xffffffff


	//   ....[2]....
        /*0044*/ 	.word	0xffffffff


	//   ....[3]....
        /*0048*/ 	.word	0xffffffff


	//   ....[4]....
        /*004c*/ 	.word	0xffffffff


	//   ....[5]....
        /*0050*/ 	.word	0xffffffff


	//   ....[6]....
        /*0054*/ 	.word	0xffffffff


	//   ....[7]....
        /*0058*/ 	.word	0xffffffff


	//   ....[8]....
        /*005c*/ 	.word	0xffffffff


	//   ....[9]....
        /*0060*/ 	.word	0xffffffff


	//   ....[10]....
        /*0064*/ 	.word	0xffffffff


	//   ....[11]....
        /*0068*/ 	.word	0xffffffff


	//   ....[12]....
        /*006c*/ 	.word	0xffffffff


	//   ....[13]....
        /*0070*/ 	.word	0xffffffff


	//   ....[14]....
        /*0074*/ 	.word	0xffffffff


	//   ....[15]....
        /*0078*/ 	.word	0xffffffff


	//   ....[16]....
        /*007c*/ 	.word	0xffffffff


	//   ....[17]....
        /*0080*/ 	.word	0xffffffff


	//   ....[18]....
        /*0084*/ 	.word	0xffffffff


	//   ....[19]....
        /*0088*/ 	.word	0xffffffff


	//   ....[20]....
        /*008c*/ 	.word	0xffffffff


	//   ....[21]....
        /*0090*/ 	.word	0xffffffff


	//   ....[22]....
        /*0094*/ 	.word	0xffffffff


	//   ....[23]....
        /*0098*/ 	.word	0xffffffff


	//   ....[24]....
        /*009c*/ 	.word	0xffffffff


	//   ....[25]....
        /*00a0*/ 	.word	0xffffffff


	//   ....[26]....
        /*00a4*/ 	.word	0xffffffff


	//   ....[27]....
        /*00a8*/ 	.word	0xffffffff


	//   ....[28]....
        /*00ac*/ 	.word	0xffffffff


	//   ....[29]....
        /*00b0*/ 	.word	0xffffffff


	//   ....[30]....
        /*00b4*/ 	.word	0xffffffff


	//   ....[31]....
        /*00b8*/ 	.word	0xffffffff


	//   ....[32]....
        /*00bc*/ 	.word	0xffffffff


	//   ....[33]....
        /*00c0*/ 	.word	0xffffffff


	//   ....[34]....
        /*00c4*/ 	.word	0xffffffff


	//   ....[35]....
        /*00c8*/ 	.word	0xffffffff


	//   ....[36]....
        /*00cc*/ 	.word	0xffffffff


	//   ....[37]....
        /*00d0*/ 	.word	0xffffffff


	//   ....[38]....
        /*00d4*/ 	.word	0xffffffff


	//   ....[39]....
        /*00d8*/ 	.word	0xffffffff


	//   ....[40]....
        /*00dc*/ 	.word	0xffffffff


	//   ....[41]....
        /*00e0*/ 	.word	0xffffffff


	//   ....[42]....
        /*00e4*/ 	.word	0xffffffff


	//   ....[43]....
        /*00e8*/ 	.word	0xffffffff


	//   ....[44]....
        /*00ec*/ 	.word	0xffffffff


	//   ....[45]....
        /*00f0*/ 	.word	0xffffffff


	//   ....[46]....
        /*00f4*/ 	.word	0xffffffff


	//   ....[47]....
        /*00f8*/ 	.word	0xffffffff


	//   ....[48]....
        /*00fc*/ 	.word	0xffffffff


	//   ....[49]....
        /*0100*/ 	.word	0xffffffff


	//   ....[50]....
        /*0104*/ 	.word	0xffffffff


	//   ....[51]....
        /*0108*/ 	.word	0xffffffff


	//   ....[52]....
        /*010c*/ 	.word	0xffffffff


	//   ....[53]....
        /*0110*/ 	.word	0xffffffff


	//   ....[54]....
        /*0114*/ 	.word	0xffffffff


	//   ....[55]....
        /*0118*/ 	.word	0xffffffff


	//   ....[56]....
        /*011c*/ 	.word	0xffffffff


	//   ....[57]....
        /*0120*/ 	.word	0xffffffff


	//   ....[58]....
        /*0124*/ 	.word	0xffffffff


	//----- nvinfo : EIATTR_COOP_GROUP_INSTR_OFFSETS
	.align		4
.L_3819:
        /*0128*/ 	.byte	0x04, 0x28
        /*012a*/ 	.short	(.L_3821 - .L_3820)


	//   ....[0]....
.L_3820:
        /*012c*/ 	.word	0x00000880


	//   ....[1]....
        /*0130*/ 	.word	0x000008f0


	//   ....[2]....
        /*0134*/ 	.word	0x00000a70


	//   ....[3]....
        /*0138*/ 	.word	0x00001490


	//   ....[4]....
        /*013c*/ 	.word	0x000016d0


	//   ....[5]....
        /*0140*/ 	.word	0x000019b0


	//   ....[6]....
        /*0144*/ 	.word	0x00001b50


	//   ....[7]....
        /*0148*/ 	.word	0x00002220


	//   ....[8]....
        /*014c*/ 	.word	0x00002580


	//   ....[9]....
        /*0150*/ 	.word	0x000025b0


	//   ....[10]....
        /*0154*/ 	.word	0x000025c0


	//   ....[11]....
        /*0158*/ 	.word	0x000025d0


	//   ....[12]....
        /*015c*/ 	.word	0x00002600


	//   ....[13]....
        /*0160*/ 	.word	0x00002630


	//   ....[14]....
        /*0164*/ 	.word	0x00002650


	//   ....[15]....
        /*0168*/ 	.word	0x00002670


	//   ....[16]....
        /*016c*/ 	.word	0x000026a0


	//   ....[17]....
        /*0170*/ 	.word	0x000026d0


	//   ....[18]....
        /*0174*/ 	.word	0x000026f0


	//   ....[19]....
        /*0178*/ 	.word	0x00002710


	//   ....[20]....
        /*017c*/ 	.word	0x00002780


	//   ....[21]....
        /*0180*/ 	.word	0x000027b0


	//   ....[22]....
        /*0184*/ 	.word	0x000027e0


	//   ....[23]....
        /*0188*/ 	.word	0x000027f0


	//   ....[24]....
        /*018c*/ 	.word	0x00002860


	//   ....[25]....
        /*0190*/ 	.word	0x00002880


	//   ....[26]....
        /*0194*/ 	.word	0x00002890


	//   ....[27]....
        /*0198*/ 	.word	0x000028a0


	//   ....[28]....
        /*019c*/ 	.word	0x000028c0


	//   ....[29]....
        /*01a0*/ 	.word	0x000028f0


	//   ....[30]....
        /*01a4*/ 	.word	0x00002910


	//   ....[31]....
        /*01a8*/ 	.word	0x00002930


	//   ....[32]....
        /*01ac*/ 	.word	0x00002940


	//   ....[33]....
        /*01b0*/ 	.word	0x00002950


	//   ....[34]....
        /*01b4*/ 	.word	0x00002960


	//   ....[35]....
        /*01b8*/ 	.word	0x00002970


	//   ....[36]....
        /*01bc*/ 	.word	0x00002ec0


	//   ....[37]....
        /*01c0*/ 	.word	0x00002f00


	//   ....[38]....
        /*01c4*/ 	.word	0x00002ff0


	//   ....[39]....
        /*01c8*/ 	.word	0x00003010


	//   ....[40]....
        /*01cc*/ 	.word	0x00003040


	//   ....[41]....
        /*01d0*/ 	.word	0x00003060


	//   ....[42]....
        /*01d4*/ 	.word	0x00003090


	//   ....[43]....
        /*01d8*/ 	.word	0x000030b0


	//   ....[44]....
        /*01dc*/ 	.word	0x000030e0


	//   ....[45]....
        /*01e0*/ 	.word	0x00003100


	//   ....[46]....
        /*01e4*/ 	.word	0x000033d0


	//   ....[47]....
        /*01e8*/ 	.word	0x000035a0


	//   ....[48]....
        /*01ec*/ 	.word	0x000038a0


	//   ....[49]....
        /*01f0*/ 	.word	0x00003980


	//   ....[50]....
        /*01f4*/ 	.word	0x000039d0


	//   ....[51]....
        /*01f8*/ 	.word	0x00003a00


	//   ....[52]....
        /*01fc*/ 	.word	0x00003a20


	//   ....[53]....
        /*0200*/ 	.word	0x00003a40


	//   ....[54]....
        /*0204*/ 	.word	0x00003af0


	//   ....[55]....
        /*0208*/ 	.word	0x00003b40


	//   ....[56]....
        /*020c*/ 	.word	0x00003b60


	//   ....[57]....
        /*0210*/ 	.word	0x00003b80


	//   ....[58]....
        /*0214*/ 	.word	0x00003ba0


	//----- nvinfo : EIATTR_EXIT_INSTR_OFFSETS
	.align		4
.L_3821:
        /*0218*/ 	.byte	0x04, 0x1c
        /*021a*/ 	.short	(.L_3823 - .L_3822)


	//   ....[0]....
.L_3822:
        /*021c*/ 	.word	0x00003c60


	//   ....[1]....
        /*0220*/ 	.word	0x00003e80


	//----- nvinfo : EIATTR_MAX_THREADS
	.align		4
.L_3823:
        /*0224*/ 	.byte	0x04, 0x05
        /*0226*/ 	.short	(.L_3825 - .L_3824)
.L_3824:
        /*0228*/ 	.word	0x00000020
        /*022c*/ 	.word	0x00000001
        /*0230*/ 	.word	0x00000001


	//----- nvinfo : EIATTR_CRS_STACK_SIZE
	.align		4
.L_3825:
        /*0234*/ 	.byte	0x04, 0x1e
        /*0236*/ 	.short	(.L_3827 - .L_3826)
.L_3826:
        /*0238*/ 	.word	0x00000000
.L_3827:


//--------------------- .nv.info._Z25selective_scan_bwd_kernelI32Selective_Scan_bwd_kernel_traitsILi32ELi4ELb1ELb1ELb0ELb0ELb0EN3c108BFloat16EfEEv12SSMParamsBwd --------------------------
	.section	.nv.info._Z25selective_scan_bwd_kernelI32Selective_Scan_bwd_kernel_traitsILi32ELi4ELb1ELb1ELb0ELb0ELb0EN3c108BFloat16EfEEv12SSMParamsBwd,"",@"SHT_CUDA_INFO"
	.sectionflags	@""
	.align	4


	//----- nvinfo : EIATTR_CUDA_API_VERSION
	.align		4
        /*0000*/ 	.byte	0x04, 0x37
        /*0002*/ 	.short	(.L_3829 - .L_3828)
.L_3828:
        /*0004*/ 	.word	0x00000082


	//----- nvinfo : EIATTR_SW2861232_WAR
	.align		4
.L_3829:
        /*0008*/ 	.byte	0x01, 0x35
	.zero		2


	//----- nvinfo : EIATTR_PARAM_CBANK
	.align		4
        /*000c*/ 	.byte	0x04, 0x0a
        /*000e*/ 	.short	(.L_3831 - .L_3830)
	.align		4
.L_3830:
        /*0010*/ 	.word	index@(.nv.constant0._Z25selective_scan_bwd_kernelI32Selective_Scan_bwd_kernel_traitsILi32ELi4ELb1ELb1ELb0ELb0ELb0EN3c108BFloat16EfEEv12SSMParamsBwd)
        /*0014*/ 	.short	0x0160
        /*0016*/ 	.short	0x01f0


	//----- nvinfo : EIATTR_CBANK_PARAM_SIZE
	.align		4
.L_3831:
        /*0018*/ 	.byte	0x03, 0x19
        /*001a*/ 	.short	0x01f0


	//----- nvinfo : EIATTR_KPARAM_INFO
	.align		4
        /*001c*/ 	.byte	0x04, 0x17
        /*001e*/ 	.short	(.L_3833 - .L_3832)
.L_3832:
        /*0020*/ 	.word	0x00000000
        /*0024*/ 	.short	0x0000
        /*0026*/ 	.short	0x0000
        /*0028*/ 	.byte	0x00, 0xf0, 0xc1, 0x07


	//----- nvinfo : EIATTR_MAXREG_COUNT
	.align		4
.L_3833:
        /*002c*/ 	.byte	0x03, 0x1b
        /*002e*/ 	.short	0x00ff


	//----- nvinfo : EIATTR_NUM_BARRIERS
	.align		4
        /*0030*/ 	.byte	0x02, 0x4c
        /*0032*/ 	.byte	0x01
	.zero		1


	//----- nvinfo : EIATTR_MERCURY_ISA_VERSION
	.align		4
        /*0034*/ 	.byte	0x03, 0x5f
        /*0036*/ 	.short	0x0000


	//----- nvinfo : EIATTR_COOP_GROUP_MASK_REGIDS
	.align		4
        /*0038*/ 	.byte	0x04, 0x29
        /*003a*/ 	.short	(.L_3835 - .L_3834)


	//   ....[0]....
.L_3834:
        /*003c*/ 	.word	0xffffffff


	//   ....[1]....
        /*0040*/ 	.word	0xffffffff


	//   ....[2]....
        /*0044*/ 	.word	0xffffffff


	//   ....[3]....
        /*0048*/ 	.word	0xffffffff


	//   ....[4]....
        /*004c*/ 	.word	0xffffffff


	//   ....[5]....
        /*0050*/ 	.word	0xffffffff


	//   ....[6]....
        /*0054*/ 	.word	0xffffffff


	//   ....[7]....
        /*0058*/ 	.word	0xffffffff


	//   ....[8]....
        /*005c*/ 	.word	0xffffffff


	//   ....[9]....
        /*0060*/ 	.word	0xffffffff


	//   ....[10]....
        /*0064*/ 	.word	0xffffffff


	//   ....[11]....
        /*0068*/ 	.word	0xffffffff


	//   ....[12]....
        /*006c*/ 	.word	0xffffffff


	//   ....[13]....
        /*0070*/ 	.word	0xffffffff


	//   ....[14]....
        /*0074*/ 	.word	0xffffffff


	//   ....[15]....
        /*0078*/ 	.word	0xffffffff


	//   ....[16]....
        /*007c*/ 	.word	0xffffffff


	//   ....[17]....
        /*0080*/ 	.word	0xffffffff


	//   ....[18]....
        /*0084*/ 	.word	0xffffffff


	//   ....[19]....
        /*0088*/ 	.word	0xffffffff


	//   ....[20]....
        /*008c*/ 	.word	0xffffffff


	//   ....[21]....
        /*0090*/ 	.word	0xffffffff


	//   ....[22]....
        /*0094*/ 	.word	0xffffffff


	//   ....[23]....
        /*0098*/ 	.word	0xffffffff


	//   ....[24]....
        /*009c*/ 	.word	0xffffffff


	//   ....[25]....
        /*00a0*/ 	.word	0xffffffff


	//   ....[26]....
        /*00a4*/ 	.word	0xffffffff


	//   ....[27]....
        /*00a8*/ 	.word	0xffffffff


	//   ....[28]....
        /*00ac*/ 	.word	0xffffffff


	//   ....[29]....
        /*00b0*/ 	.word	0xffffffff


	//   ....[30]....
        /*00b4*/ 	.word	0xffffffff


	//   ....[31]....
        /*00b8*/ 	.word	0xffffffff


	//   ....[32]....
        /*00bc*/ 	.word	0xffffffff


	//   ....[33]....
        /*00c0*/ 	.word	0xffffffff


	//   ....[34]....
        /*00c4*/ 	.word	0xffffffff


	//   ....[35]....
        /*00c8*/ 	.word	0xffffffff


	//   ....[36]....
        /*00cc*/ 	.word	0xffffffff


	//   ....[37]....
        /*00d0*/ 	.word	0xffffffff


	//   ....[38]....
        /*00d4*/ 	.word	0xffffffff


	//   ....[39]....
        /*00d8*/ 	.word	0xffffffff


	//   ....[40]....
        /*00dc*/ 	.word	0xffffffff


	//   ....[41]....
        /*00e0*/ 	.word	0xffffffff


	//   ....[42]....
        /*00e4*/ 	.word	0xffffffff


	//   ....[43]....
        /*00e8*/ 	.word	0xffffffff


	//   ....[44]....
        /*00ec*/ 	.word	0xffffffff


	//   ....[45]....
        /*00f0*/ 	.word	0xffffffff


	//   ....[46]....
        /*00f4*/ 	.word	0xffffffff


	//   ....[47]....
        /*00f8*/ 	.word	0xffffffff


	//   ....[48]....
        /*00fc*/ 	.word	0xffffffff


	//   ....[49]....
        /*0100*/ 	.word	0xffffffff


	//   ....[50]....
        /*0104*/ 	.word	0xffffffff


	//   ....[51]....
        /*0108*/ 	.word	0xffffffff


	//   ....[52]....
        /*010c*/ 	.word	0xffffffff


	//   ....[53]....
        /*0110*/ 	.word	0xffffffff


	//----- nvinfo : EIATTR_COOP_GROUP_INSTR_OFFSETS
	.align		4
.L_3835:
        /*0114*/ 	.byte	0x04, 0x28
        /*0116*/ 	.short	(.L_3837 - .L_3836)


	//   ....[0]....
.L_3836:
        /*0118*/ 	.word	0x000009b0


	//   ....[1]....
        /*011c*/ 	.word	0x00000a20


	//   ....[2]....
        /*0120*/ 	.word	0x00000b00


	//   ....[3]....
        /*0124*/ 	.word	0x000010c0


	//   ....[4]....
        /*0128*/ 	.word	0x000014e0


	//   ....[5]....
        /*012c*/ 	.word	0x00001520


	//   ....[6]....
        /*0130*/ 	.word	0x00001550


	//   ....[7]....
        /*0134*/ 	.word	0x00001560


	//   ....[8]....
        /*0138*/ 	.word	0x00001590


	//   ....[9]....
        /*013c*/ 	.word	0x000015c0


	//   ....[10]....
        /*0140*/ 	.word	0x000015e0


	//   ....[11]....
        /*0144*/ 	.word	0x00001600


	//   ....[12]....
        /*0148*/ 	.word	0x00001630


	//   ....[13]....
        /*014c*/ 	.word	0x00001660


	//   ....[14]....
        /*0150*/ 	.word	0x00001680


	//   ....[15]....
        /*0154*/ 	.word	0x000016a0


	//   ....[16]....
        /*0158*/ 	.word	0x00001710


	//   ....[17]....
        /*015c*/ 	.word	0x00001740


	//   ....[18]....
        /*0160*/ 	.word	0x00001770


	//   ....[19]....
        /*0164*/ 	.word	0x00001780


	//   ....[20]....
        /*0168*/ 	.word	0x000017f0


	//   ....[21]....
        /*016c*/ 	.word	0x00001810


	//   ....[22]....
        /*0170*/ 	.word	0x00001830


	//   ....[23]....
        /*0174*/ 	.word	0x00001840


	//   ....[24]....
        /*0178*/ 	.word	0x00001860


	//   ....[25]....
        /*017c*/ 	.word	0x00001890


	//   ....[26]....
        /*0180*/ 	.word	0x000018b0


	//   ....[27]....
        /*0184*/ 	.word	0x000018e0


	//   ....[28]....
        /*0188*/ 	.word	0x000018f0


	//   ....[29]....
        /*018c*/ 	.word	0x00001900


	//   ....[30]....
        /*0190*/ 	.word	0x00001910


	//   ....[31]....
        /*0194*/ 	.word	0x00001920


	//   ....[32]....
        /*0198*/ 	.word	0x00001e00


	//   ....[33]....
        /*019c*/ 	.word	0x00001e40


	//   ....[34]....
        /*01a0*/ 	.word	0x00001f30


	//   ....[35]....
        /*01a4*/ 	.word	0x00001f60


	//   ....[36]....
        /*01a8*/ 	.word	0x00002040


	//   ....[37]....
        /*01ac*/ 	.word	0x00002060


	//   ....[38]....
        /*01b0*/ 	.word	0x00002090


	//   ....[39]....
        /*01b4*/ 	.word	0x000020b0


	//   ....[40]....
        /*01b8*/ 	.word	0x000020e0


	//   ....[41]....
        /*01bc*/ 	.word	0x00002100


	//   ....[42]....
        /*01c0*/ 	.word	0x00002400


	//   ....[43]....
        /*01c4*/ 	.word	0x000025b0


	//   ....[44]....
        /*01c8*/ 	.word	0x00002680


	//   ....[45]....
        /*01cc*/ 	.word	0x000026d0


	//   ....[46]....
        /*01d0*/ 	.word	0x00002700


	//   ....[47]....
        /*01d4*/ 	.word	0x00002720


	//   ....[48]....
        /*01d8*/ 	.word	0x00002740


	//   ....[49]....
        /*01dc*/ 	.word	0x000027f0


	//   ....[50]....
        /*01e0*/ 	.word	0x00002840


	//   ....[51]....
        /*01e4*/ 	.word	0x00002860


	//   ....[52]....
        /*01e8*/ 	.word	0x00002880


	//   ....[53]....
        /*01ec*/ 	.word	0x000028a0


	//----- nvinfo : EIATTR_EXIT_INSTR_OFFSETS
	.align		4
.L_3837:
        /*01f0*/ 	.byte	0x04, 0x1c
        /*01f2*/ 	.short	(.L_3839 - .L_3838)


	//   ....[0]....
.L_3838:
        /*01f4*/ 	.word	0x00002960


	//   ....[1]....
        /*01f8*/ 	.word	0x00002b80


	//----- nvinfo : EIATTR_MAX_THREADS
	.align		4
.L_3839:
        /*01fc*/ 	.byte	0x04, 0x05
        /*01fe*/ 	.short	(.L_3841 - .L_3840)
.L_3840:
        /*0200*/ 	.word	0x00000020
        /*0204*/ 	.word	0x00000001
        /*0208*/ 	.word	0x00000001


	//----- nvinfo : EIATTR_CRS_STACK_SIZE
	.align		4
.L_3841:
        /*020c*/ 	.byte	0x04, 0x1e
        /*020e*/ 	.short	(.L_3843 - .L_3842)
.L_3842:
        /*0210*/ 	.word	0x00000000
.L_3843:


//--------------------- .nv.info._Z25selective_scan_bwd_kernelI32Selective_Scan_bwd_kernel_traitsILi32ELi4ELb1ELb1ELb0ELb0ELb1EN3c108BFloat16EfEEv12SSMParamsBwd --------------------------
	.section	.nv.info._Z25selective_scan_bwd_kernelI32Selective_Scan_bwd_kernel_traitsILi32ELi4ELb1ELb1ELb0ELb0ELb1EN3c108BFloat16EfEEv12SSMParamsBwd,"",@"SHT_CUDA_INFO"
	.sectionflags	@""
	.align	4


	//----- nvinfo : EIATTR_CUDA_API_VERSION
	.align		4
        /*0000*/ 	.byte	0x04, 0x37
        /*0002*/ 	.short	(.L_3845 - .L_3844)
.L_3844:
        /*0004*/ 	.word	0x00000082


	//----- nvinfo : EIATTR_SW2861232_WAR
	.align		4
.L_3845:
        /*0008*/ 	.byte	0x01, 0x35
	.zero		2


	//----- nvinfo : EIATTR_PARAM_CBANK
	.align		4
        /*000c*/ 	.byte	0x04, 0x0a
        /*000e*/ 	.short	(.L_3847 - .L_3846)
	.align		4
.L_3846:
        /*0010*/ 	.word	index@(.nv.constant0._Z25selective_scan_bwd_kernelI32Selective_Scan_bwd_kernel_traitsILi32ELi4ELb1ELb1ELb0ELb0ELb1EN3c108BFloat16EfEEv12SSMParamsBwd)
        /*0014*/ 	.short	0x0160
        /*0016*/ 	.short	0x01f0


	//----- nvinfo : EIATTR_CBANK_PARAM_SIZE
	.align		4
.L_3847:
        /*0018*/ 	.byte	0x03, 0x19
        /*001a*/ 	.short	0x01f0


	//----- nvinfo : EIATTR_KPARAM_INFO
	.align		4
        /*001c*/ 	.byte	0x04, 0x17
        /*001e*/ 	.short	(.L_3849 - .L_3848)
.L_3848:
        /*0020*/ 	.word	0x00000000
        /*0024*/ 	.short	0x0000
        /*0026*/ 	.short	0x0000
        /*0028*/ 	.byte	0x00, 0xf0, 0xc1, 0x07


	//----- nvinfo : EIATTR_MAXREG_COUNT
	.align		4
.L_3849:
        /*002c*/ 	.byte	0x03, 0x1b
        /*002e*/ 	.short	0x00ff


	//----- nvinfo : EIATTR_NUM_BARRIERS
	.align		4
        /*0030*/ 	.byte	0x02, 0x4c
        /*0032*/ 	.byte	0x01
	.zero		1


	//----- nvinfo : EIATTR_MERCURY_ISA_VERSION
	.align		4
        /*0034*/ 	.byte	0x03, 0x5f
        /*0036*/ 	.short	0x0000


	//----- nvinfo : EIATTR_COOP_GROUP_MASK_REGIDS
	.align		4
        /*0038*/ 	.byte	0x04, 0x29
        /*003a*/ 	.short	(.L_3851 - .L_3850)


	//   ....[0]....
.L_3850:
        /*003c*/ 	.word	0xffffffff


	//   ....[1]....
        /*0040*/ 	.word	0xffffffff


	//   ....[2]....
        /*0044*/ 	.word	0xffffffff


	//   ....[3]....
        /*0048*/ 	.word	0xffffffff


	//   ....[4]....
        /*004c*/ 	.word	0xffffffff


	//   ....[5]....
        /*0050*/ 	.word	0xffffffff


	//   ....[6]....
        /*0054*/ 	.word	0xffffffff


	//   ....[7]....
        /*0058*/ 	.word	0xffffffff


	//   ....[8]....
        /*005c*/ 	.word	0xffffffff


	//   ....[9]....
        /*0060*/ 	.word	0xffffffff


	//   ....[10]....
        /*0064*/ 	.word	0xffffffff


	//   ....[11]....
        /*0068*/ 	.word	0xffffffff


	//   ....[12]....
        /*006c*/ 	.word	0xffffffff


	//   ....[13]....
        /*0070*/ 	.word	0xffffffff


	//   ....[14]....
        /*0074*/ 	.word	0xffffffff


	//   ....[15]....
        /*0078*/ 	.word	0xffffffff


	//   ....[16]....
        /*007c*/ 	.word	0xffffffff


	//   ....[17]....
        /*0080*/ 	.word	0xffffffff


	//   ....[18]....
        /*0084*/ 	.word	0xffffffff


	//   ....[19]....
        /*0088*/ 	.word	0xffffffff


	//   ....[20]....
        /*008c*/ 	.word	0xffffffff


	//   ....[21]....
        /*0090*/ 	.word	0xffffffff


	//   ....[22]....
        /*0094*/ 	.word	0xffffffff


	//   ....[23]....
        /*0098*/ 	.word	0xffffffff


	//   ....[24]....
        /*009c*/ 	.word	0xffffffff


	//   ....[25]....
        /*00a0*/ 	.word	0xffffffff


	//   ....[26]....
        /*00a4*/ 	.word	0xffffffff


	//   ....[27]....
        /*00a8*/ 	.word	0xffffffff


	//   ....[28]....
        /*00ac*/ 	.word	0xffffffff


	//   ....[29]....
        /*00b0*/ 	.word	0xffffffff


	//   ....[30]....
        /*00b4*/ 	.word	0xffffffff


	//   ....[31]....
        /*00b8*/ 	.word	0xffffffff


	//   ....[32]....
        /*00bc*/ 	.word	0xffffffff


	//   ....[33]....
        /*00c0*/ 	.word	0xffffffff


	//   ....[34]....
        /*00c4*/ 	.word	0xffffffff


	//   ....[35]....
        /*00c8*/ 	.word	0xffffffff


	//   ....[36]....
        /*00cc*/ 	.word	0xffffffff


	//   ....[37]....
        /*00d0*/ 	.word	0xffffffff


	//   ....[38]....
        /*00d4*/ 	.word	0xffffffff


	//   ....[39]....
        /*00d8*/ 	.word	0xffffffff


	//   ....[40]....
        /*00dc*/ 	.word	0xffffffff


	//   ....[41]....
        /*00e0*/ 	.word	0xffffffff


	//   ....[42]....
        /*00e4*/ 	.word	0xffffffff


	//   ....[43]....
        /*00e8*/ 	.word	0xffffffff


	//   ....[44]....
        /*00ec*/ 	.word	0xffffffff


	//   ....[45]....
        /*00f0*/ 	.word	0xffffffff


	//   ....[46]....
        /*00f4*/ 	.word	0xffffffff


	//   ....[47]....
        /*00f8*/ 	.word	0xffffffff


	//   ....[48]....
        /*00fc*/ 	.word	0xffffffff


	//   ....[49]....
        /*0100*/ 	.word	0xffffffff


	//   ....[50]....
        /*0104*/ 	.word	0xffffffff


	//   ....[51]....
        /*0108*/ 	.word	0xffffffff


	//   ....[52]....
        /*010c*/ 	.word	0xffffffff


	//   ....[53]....
        /*0110*/ 	.word	0xffffffff


	//   ....[54]....
        /*0114*/ 	.word	0xffffffff


	//   ....[55]....
        /*0118*/ 	.word	0xffffffff


	//   ....[56]....
        /*011c*/ 	.word	0xffffffff


	//   ....[57]....
        /*0120*/ 	.word	0xffffffff


	//----- nvinfo : EIATTR_COOP_GROUP_INSTR_OFFSETS
	.align		4
.L_3851:
        /*0124*/ 	.byte	0x04, 0x28
        /*0126*/ 	.short	(.L_3853 - .L_3852)


	//   ....[0]....
.L_3852:
        /*0128*/ 	.word	0x00000970


	//   ....[1]....
        /*012c*/ 	.word	0x000009f0


	//   ....[2]....
        /*0130*/ 	.word	0x00000b20


	//   ....[3]....
        /*0134*/ 	.word	0x00000c30


	//   ....[4]....
        /*0138*/ 	.word	0x00000e30


	//   ....[5]....
        /*013c*/ 	.word	0x00001180


	//   ....[6]....
        /*0140*/ 	.word	0x00001380


	//   ....[7]....
        /*0144*/ 	.word	0x00001940


	//   ....[8]....
        /*0148*/ 	.word	0x00001ca0


	//   ....[9]....
        /*014c*/ 	.word	0x00001d30


	//   ....[10]....
        /*0150*/ 	.word	0x00001d60


	//   ....[11]....
        /*0154*/ 	.word	0x00001d90


	//   ....[12]....
        /*0158*/ 	.word	0x00001da0


	//   ....[13]....
        /*015c*/ 	.word	0x00001dd0


	//   ....[14]....
        /*0160*/ 	.word	0x00001df0


	//   ....[15]....
        /*0164*/ 	.word	0x00001e20


	//   ....[16]....
        /*0168*/ 	.word	0x00001e40


	//   ....[17]....
        /*016c*/ 	.word	0x00001e70


	//   ....[18]....
        /*0170*/ 	.word	0x00001e90


	//   ....[19]....
        /*0174*/ 	.word	0x00001ec0


	//   ....[20]....
        /*0178*/ 	.word	0x00001ee0


	//   ....[21]....
        /*017c*/ 	.word	0x00001f30


	//   ....[22]....
        /*0180*/ 	.word	0x00001f50


	//   ....[23]....
        /*0184*/ 	.word	0x00001fa0


	//   ....[24]....
        /*0188*/ 	.word	0x00001fc0


	//   ....[25]....
        /*018c*/ 	.word	0x00002010


	//   ....[26]....
        /*0190*/ 	.word	0x00002030


	//   ....[27]....
        /*0194*/ 	.word	0x00002060


	//   ....[28]....
        /*0198*/ 	.word	0x00002080


	//   ....[29]....
        /*019c*/ 	.word	0x000020b0


	//   ....[30]....
        /*01a0*/ 	.word	0x000020c0


	//   ....[31]....
        /*01a4*/ 	.word	0x000020e0


	//   ....[32]....
        /*01a8*/ 	.word	0x00002110


	//   ....[33]....
        /*01ac*/ 	.word	0x00002130


	//   ....[34]....
        /*01b0*/ 	.word	0x00002150


	//   ....[35]....
        /*01b4*/ 	.word	0x00002170


	//   ....[36]....
        /*01b8*/ 	.word	0x00002670


	//   ....[37]....
        /*01bc*/ 	.word	0x000026b0


	//   ....[38]....
        /*01c0*/ 	.word	0x000027a0


	//   ....[39]....
        /*01c4*/ 	.word	0x000027d0


	//   ....[40]....
        /*01c8*/ 	.word	0x00002830


	//   ....[41]....
        /*01cc*/ 	.word	0x00002850


	//   ....[42]....
        /*01d0*/ 	.word	0x00002880


	//   ....[43]....
        /*01d4*/ 	.word	0x000028a0


	//   ....[44]....
        /*01d8*/ 	.word	0x000028d0


	//   ....[45]....
        /*01dc*/ 	.word	0x000028f0


	//   ....[46]....
        /*01e0*/ 	.word	0x00002c50


	//   ....[47]....
        /*01e4*/ 	.word	0x00002df0


	//   ....[48]....
        /*01e8*/ 	.word	0x00002ec0


	//   ....[49]....
        /*01ec*/ 	.word	0x00002f10


	//   ....[50]....
        /*01f0*/ 	.word	0x00002f40


	//   ....[51]....
        /*01f4*/ 	.word	0x00002f60


	//   ....[52]....
        /*01f8*/ 	.word	0x00002f80


	//   ....[53]....
        /*01fc*/ 	.word	0x00003030


	//   ....[54]....
        /*0200*/ 	.word	0x00003080


	//   ....[55]....
        /*0204*/ 	.word	0x000030a0


	//   ....[56]....
        /*0208*/ 	.word	0x000030c0


	//   ....[57]....
        /*020c*/ 	.word	0x000030e0


	//----- nvinfo : EIATTR_EXIT_INSTR_OFFSETS
	.align		4
.L_3853:
        /*0210*/ 	.byte	0x04, 0x1c
        /*0212*/ 	.short	(.L_3855 - .L_3854)


	//   ....[0]....
.L_3854:
        /*0214*/ 	.word	0x000031a0


	//   ....[1]....
        /*0218*/ 	.word	0x000033c0


	//----- nvinfo : EIATTR_MAX_THREADS
	.align		4
.L_3855:
        /*021c*/ 	.byte	0x04, 0x05
        /*021e*/ 	.short	(.L_3857 - .L_3856)
.L_3856:
        /*0220*/ 	.word	0x00000020
        /*0224*/ 	.word	0x00000001
        /*0228*/ 	.word	0x00000001


	//----- nvinfo : EIATTR_CRS_STACK_SIZE
	.align		4
.L_3857:
        /*022c*/ 	.byte	0x04, 0x1e
        /*022e*/ 	.short	(.L_3859 - .L_3858)
.L_3858:
        /*0230*/ 	.word	0x00000000
.L_3859:


//--------------------- .nv.info._Z25selective_scan_bwd_kernelI32Selective_Scan_bwd_kernel_traitsILi32ELi4ELb1ELb1ELb0ELb1ELb0EN3c108BFloat16EfEEv12SSMParamsBwd --------------------------
	.section	.nv.info._Z25selective_scan_bwd_kernelI32Selective_Scan_bwd_kernel_traitsILi32ELi4ELb1ELb1ELb0ELb1ELb0EN3c108BFloat16EfEEv12SSMParamsBwd,"",@"SHT_CUDA_INFO"
	.sectionflags	@""
	.align	4


	//----- nvinfo : EIATTR_CUDA_API_VERSION
	.align		4
        /*0000*/ 	.byte	0x04, 0x37
        /*0002*/ 	.short	(.L_3861 - .L_3860)
.L_3860:
        /*0004*/ 	.word	0x00000082


	//----- nvinfo : EIATTR_SW2861232_WAR
	.align		4
.L_3861:
        /*0008*/ 	.byte	0x01, 0x35
	.zero		2


	//----- nvinfo : EIATTR_PARAM_CBANK
	.align		4
        /*000c*/ 	.byte	0x04, 0x0a
        /*000e*/ 	.short	(.L_3863 - .L_3862)
	.align		4
.L_3862:
        /*0010*/ 	.word	index@(.nv.constant0._Z25selective_scan_bwd_kernelI32Selective_Scan_bwd_kernel_traitsILi32ELi4ELb1ELb1ELb0ELb1ELb0EN3c108BFloat16EfEEv12SSMParamsBwd)
        /*0014*/ 	.short	0x0160
        /*0016*/ 	.short	0x01f0


	//----- nvinfo : EIATTR_CBANK_PARAM_SIZE
	.align		4
.L_3863:
        /*0018*/ 	.byte	0x03, 0x19
        /*001a*/ 	.short	0x01f0


	//----- nvinfo : EIATTR_KPARAM_INFO
	.align		4
        /*001c*/ 	.byte	0x04, 0x17
        /*001e*/ 	.short	(.L_3865 - .L_3864)
.L_3864:
        /*0020*/ 	.word	0x00000000
        /*0024*/ 	.short	0x0000
        /*0026*/ 	.short	0x0000
        /*0028*/ 	.byte	0x00, 0xf0, 0xc1, 0x07


	//----- nvinfo : EIATTR_MAXREG_COUNT
	.align		4
.L_3865:
        /*002c*/ 	.byte	0x03, 0x1b
        /*002e*/ 	.short	0x00ff


	//----- nvinfo : EIATTR_NUM_BARRIERS
	.align		4
        /*0030*/ 	.byte	0x02, 0x4c
        /*0032*/ 	.byte	0x01
	.zero		1


	//----- nvinfo : EIATTR_MERCURY_ISA_VERSION
	.align		4
        /*0034*/ 	.byte	0x03, 0x5f
        /*0036*/ 	.short	0x0000


	//----- nvinfo : EIATTR_COOP_GROUP_MASK_REGIDS
	.align		4
        /*0038*/ 	.byte	0x04, 0x29
        /*003a*/ 	.short	(.L_3867 - .L_3866)


	//   ....[0]....
.L_3866:
        /*003c*/ 	.word	0xffffffff


	//   ....[1]....
        /*0040*/ 	.word	0xffffffff


	//   ....[2]....
        /*0044*/ 	.word	0xffffffff


	//   ....[3]....
        /*0048*/ 	.word	0xffffffff


	//   ....[4]....
        /*004c*/ 	.word	0xffffffff


	//   ....[5]....
        /*0050*/ 	.word	0xffffffff


	//   ....[6]....
        /*0054*/ 	.word	0xffffffff


	//   ....[7]....
        /*0058*/ 	.word	0xffffffff


	//   ....[8]....
        /*005c*/ 	.word	0xffffffff


	//   ....[9]....
        /*0060*/ 	.word	0xffffffff


	//   ....[10]....
        /*0064*/ 	.word	0xffffffff


	//   ....[11]....
        /*0068*/ 	.word	0xffffffff


	//   ....[12]....
        /*006c*/ 	.word	0xffffffff


	//   ....[13]....
        /*0070*/ 	.word	0xffffffff


	//   ....[14]....
        /*0074*/ 	.word	0xffffffff


	//   ....[15]....
        /*0078*/ 	.word	0xffffffff


	//   ....[16]....
        /*007c*/ 	.word	0xffffffff


	//   ....[17]....
        /*0080*/ 	.word	0xffffffff


	//   ....[18]....
        /*0084*/ 	.word	0xffffffff


	//   ....[19]....
        /*0088*/ 	.word	0xffffffff


	//   ....[20]....
        /*008c*/ 	.word	0xffffffff


	//   ....[21]....
        /*0090*/ 	.word	0xffffffff


	//   ....[22]....
        /*0094*/ 	.word	0xffffffff


	//   ....[23]....
        /*0098*/ 	.word	0xffffffff


	//   ....[24]....
        /*009c*/ 	.word	0xffffffff


	//   ....[25]....
        /*00a0*/ 	.word	0xffffffff


	//   ....[26]....
        /*00a4*/ 	.word	0xffffffff


	//   ....[27]....
        /*00a8*/ 	.word	0xffffffff


	//   ....[28]....
        /*00ac*/ 	.word	0xffffffff


	//   ....[29]....
        /*00b0*/ 	.word	0xffffffff


	//   ....[30]....
        /*00b4*/ 	.word	0xffffffff


	//   ....[31]....
        /*00b8*/ 	.word	0xffffffff


	//   ....[32]....
        /*00bc*/ 	.word	0xffffffff


	//   ....[33]....
        /*00c0*/ 	.word	0xffffffff


	//   ....[34]....
        /*00c4*/ 	.word	0xffffffff


	//   ....[35]....
        /*00c8*/ 	.word	0xffffffff


	//   ....[36]....
        /*00cc*/ 	.word	0xffffffff


	//   ....[37]....
        /*00d0*/ 	.word	0xffffffff


	//   ....[38]....
        /*00d4*/ 	.word	0xffffffff


	//   ....[39]....
        /*00d8*/ 	.word	0xffffffff


	//   ....[40]....
        /*00dc*/ 	.word	0xffffffff


	//   ....[41]....
        /*00e0*/ 	.word	0xffffffff


	//   ....[42]....
        /*00e4*/ 	.word	0xffffffff


	//   ....[43]....
        /*00e8*/ 	.word	0xffffffff


	//   ....[44]....
        /*00ec*/ 	.word	0xffffffff


	//   ....[45]....
        /*00f0*/ 	.word	0xffffffff


	//   ....[46]....
        /*00f4*/ 	.word	0xffffffff


	//   ....[47]....
        /*00f8*/ 	.word	0xffffffff


	//   ....[48]....
        /*00fc*/ 	.word	0xffffffff


	//   ....[49]....
        /*0100*/ 	.word	0xffffffff


	//   ....[50]....
        /*0104*/ 	.word	0xffffffff


	//   ....[51]....
        /*0108*/ 	.word	0xffffffff


	//   ....[52]....
        /*010c*/ 	.word	0xffffffff


	//   ....[53]....
        /*0110*/ 	.word	0xffffffff


	//   ....[54]....
        /*0114*/ 	.word	0xffffffff


	//----- nvinfo : EIATTR_COOP_GROUP_INSTR_OFFSETS
	.align		4
.L_3867:
        /*0118*/ 	.byte	0x04, 0x28
        /*011a*/ 	.short	(.L_3869 - .L_3868)


	//   ....[0]....
.L_3868:
        /*011c*/ 	.word	0x00000880


	//   ....[1]....
        /*0120*/ 	.word	0x000008f0


	//   ....[2]....
        /*0124*/ 	.word	0x00000a20


	//   ....[3]....
        /*0128*/ 	.word	0x00001890


	//   ....[4]....
        /*012c*/ 	.word	0x00001cd0


	//   ....[5]....
        /*0130*/ 	.word	0x00001d10


	//   ....[6]....
        /*0134*/ 	.word	0x00001d20


	//   ....[7]....
        /*0138*/ 	.word	0x00001d30


	//   ....[8]....
        /*013c*/ 	.word	0x00001d80


	//   ....[9]....
        /*0140*/ 	.word	0x00001da0


	//   ....[10]....
        /*0144*/ 	.word	0x00001dc0


	//   ....[11]....
        /*0148*/ 	.word	0x00001dd0


	//   ....[12]....
        /*014c*/ 	.word	0x00001e00


	//   ....[13]....
        /*0150*/ 	.word	0x00001e30


	//   ....[14]....
        /*0154*/ 	.word	0x00001e50


	//   ....[15]....
        /*0158*/ 	.word	0x00001e70


	//   ....[16]....
        /*015c*/ 	.word	0x00001eb0


	//   ....[17]....
        /*0160*/ 	.word	0x00001ee0


	//   ....[18]....
        /*0164*/ 	.word	0x00001f10


	//   ....[19]....
        /*0168*/ 	.word	0x00001f40


	//   ....[20]....
        /*016c*/ 	.word	0x00001fa0


	//   ....[21]....
        /*0170*/ 	.word	0x00001fd0


	//   ....[22]....
        /*0174*/ 	.word	0x00001ff0


	//   ....[23]....
        /*0178*/ 	.word	0x00002010


	//   ....[24]....
        /*017c*/ 	.word	0x00002050


	//   ....[25]....
        /*0180*/ 	.word	0x00002070


	//   ....[26]....
        /*0184*/ 	.word	0x000020a0


	//   ....[27]....
        /*0188*/ 	.word	0x000020b0


	//   ....[28]....
        /*018c*/ 	.word	0x000020c0


	//   ....[29]....
        /*0190*/ 	.word	0x000020d0


	//   ....[30]....
        /*0194*/ 	.word	0x000020e0


	//   ....[31]....
        /*0198*/ 	.word	0x000020f0


	//   ....[32]....
        /*019c*/ 	.word	0x00002590


	//   ....[33]....
        /*01a0*/ 	.word	0x000025d0


	//   ....[34]....
        /*01a4*/ 	.word	0x000026c0


	//   ....[35]....
        /*01a8*/ 	.word	0x000026f0


	//   ....[36]....
        /*01ac*/ 	.word	0x000027d0


	//   ....[37]....
        /*01b0*/ 	.word	0x000027f0


	//   ....[38]....
        /*01b4*/ 	.word	0x00002820


	//   ....[39]....
        /*01b8*/ 	.word	0x00002840


	//   ....[40]....
        /*01bc*/ 	.word	0x00002870


	//   ....[41]....
        /*01c0*/ 	.word	0x00002890


	//   ....[42]....
        /*01c4*/ 	.word	0x00002ad0


	//   ....[43]....
        /*01c8*/ 	.word	0x00002ca0


	//   ....[44]....
        /*01cc*/ 	.word	0x00002ff0


	//   ....[45]....
        /*01d0*/ 	.word	0x000030a0


	//   ....[46]....
        /*01d4*/ 	.word	0x000030f0


	//   ....[47]....
        /*01d8*/ 	.word	0x00003120


	//   ....[48]....
        /*01dc*/ 	.word	0x00003140


	//   ....[49]....
        /*01e0*/ 	.word	0x00003160


	//   ....[50]....
        /*01e4*/ 	.word	0x00003210


	//   ....[51]....
        /*01e8*/ 	.word	0x00003260


	//   ....[52]....
        /*01ec*/ 	.word	0x00003280


	//   ....[53]....
        /*01f0*/ 	.word	0x000032a0


	//   ....[54]....
        /*01f4*/ 	.word	0x000032c0


	//----- nvinfo : EIATTR_EXIT_INSTR_OFFSETS
	.align		4
.L_3869:
        /*01f8*/ 	.byte	0x04, 0x1c
        /*01fa*/ 	.short	(.L_3871 - .L_3870)


	//   ....[0]....
.L_3870:
        /*01fc*/ 	.word	0x00003380


	//   ....[1]....
        /*0200*/ 	.word	0x000035a0


	//----- nvinfo : EIATTR_MAX_THREADS
	.align		4
.L_3871:
        /*0204*/ 	.byte	0x04, 0x05
        /*0206*/ 	.short	(.L_3873 - .L_3872)
.L_3872:
        /*0208*/ 	.word	0x00000020
        /*020c*/ 	.word	0x00000001
        /*0210*/ 	.word	0x00000001


	//----- nvinfo : EIATTR_CRS_STACK_SIZE
	.align		4
.L_3873:
        /*0214*/ 	.byte	0x04, 0x1e
        /*0216*/ 	.short	(.L_3875 - .L_3874)
.L_3874:
        /*0218*/ 	.word	0x00000000
.L_3875:


//--------------------- .nv.info._Z25selective_scan_bwd_kernelI32Selective_Scan_bwd_kernel_traitsILi32ELi4ELb1ELb1ELb0ELb1ELb1EN3c108BFloat16EfEEv12SSMParamsBwd --------------------------
	.section	.nv.info._Z25selective_scan_bwd_kernelI32Selective_Scan_bwd_kernel_traitsILi32ELi4ELb1ELb1ELb0ELb1ELb1EN3c108BFloat16EfEEv12SSMParamsBwd,"",@"SHT_CUDA_INFO"
	.sectionflags	@""
	.align	4


	//----- nvinfo : EIATTR_CUDA_API_VERSION
	.align		4
        /*0000*/ 	.byte	0x04, 0x37
        /*0002*/ 	.short	(.L_3877 - .L_3876)
.L_3876:
        /*0004*/ 	.word	0x00000082


	//----- nvinfo : EIATTR_SW2861232_WAR
	.align		4
.L_3877:
        /*0008*/ 	.byte	0x01, 0x35
	.zero		2


	//----- nvinfo : EIATTR_PARAM_CBANK
	.align		4
        /*000c*/ 	.byte	0x04, 0x0a
        /*000e*/ 	.short	(.L_3879 - .L_3878)
	.align		4
.L_3878:
        /*0010*/ 	.word	index@(.nv.constant0._Z25selective_scan_bwd_kernelI32Selective_Scan_bwd_kernel_traitsILi32ELi4ELb1ELb1ELb0ELb1ELb1EN3c108BFloat16EfEEv12SSMParamsBwd)
        /*0014*/ 	.short	0x0160
        /*0016*/ 	.short	0x01f0


	//----- nvinfo : EIATTR_CBANK_PARAM_SIZE
	.align		4
.L_3879:
        /*0018*/ 	.byte	0x03, 0x19
        /*001a*/ 	.short	0x01f0


	//----- nvinfo : EIATTR_KPARAM_INFO
	.align		4
        /*001c*/ 	.byte	0x04, 0x17
        /*001e*/ 	.short	(.L_3881 - .L_3880)
.L_3880:
        /*0020*/ 	.word	0x00000000
        /*0024*/ 	.short	0x0000
        /*0026*/ 	.short	0x0000
        /*0028*/ 	.byte	0x00, 0xf0, 0xc1, 0x07


	//----- nvinfo : EIATTR_MAXREG_COUNT
	.align		4
.L_3881:
        /*002c*/ 	.byte	0x03, 0x1b
        /*002e*/ 	.short	0x00ff


	//----- nvinfo : EIATTR_NUM_BARRIERS
	.align		4
        /*0030*/ 	.byte	0x02, 0x4c
        /*0032*/ 	.byte	0x01
	.zero		1


	//----- nvinfo : EIATTR_MERCURY_ISA_VERSION
	.align		4
        /*0034*/ 	.byte	0x03, 0x5f
        /*0036*/ 	.short	0x0000


	//----- nvinfo : EIATTR_COOP_GROUP_MASK_REGIDS
	.align		4
        /*0038*/ 	.byte	0x04, 0x29
        /*003a*/ 	.short	(.L_3883 - .L_3882)


	//   ....[0]....
.L_3882:
        /*003c*/ 	.word	0xffffffff


	//   ....[1]....
        /*0040*/ 	.word	0xffffffff


	//   ....[2]....
        /*0044*/ 	.word	0xffffffff


	//   ....[3]....
        /*0048*/ 	.word	0xffffffff


	//   ....[4]....
        /*004c*/ 	.word	0xffffffff


	//   ....[5]....
        /*0050*/ 	.word	0xffffffff


	//   ....[6]....
        /*0054*/ 	.word	0xffffffff


	//   ....[7]....
        /*0058*/ 	.word	0xffffffff


	//   ....[8]....
        /*005c*/ 	.word	0xffffffff


	//   ....[9]....
        /*0060*/ 	.word	0xffffffff


	//   ....[10]....
        /*0064*/ 	.word	0xffffffff


	//   ....[11]....
        /*0068*/ 	.word	0xffffffff


	//   ....[12]....
        /*006c*/ 	.word	0xffffffff


	//   ....[13]....
        /*0070*/ 	.word	0xffffffff


	//   ....[14]....
        /*0074*/ 	.word	0xffffffff


	//   ....[15]....
        /*0078*/ 	.word	0xffffffff


	//   ....[16]....
        /*007c*/ 	.word	0xffffffff


	//   ....[17]....
        /*0080*/ 	.word	0xffffffff


	//   ....[18]....
        /*0084*/ 	.word	0xffffffff


	//   ....[19]....
        /*0088*/ 	.word	0xffffffff


	//   ....[20]....
        /*008c*/ 	.word	0xffffffff


	//   ....[21]....
        /*0090*/ 	.word	0xffffffff


	//   ....[22]....
        /*0094*/ 	.word	0xffffffff


	//   ....[23]....
        /*0098*/ 	.word	0xffffffff


	//   ....[24]....
        /*009c*/ 	.word	0xffffffff


	//   ....[25]....
        /*00a0*/ 	.word	0xffffffff


	//   ....[26]....
        /*00a4*/ 	.word	0xffffffff


	//   ....[27]....
        /*00a8*/ 	.word	0xffffffff


	//   ....[28]....
        /*00ac*/ 	.word	0xffffffff


	//   ....[29]....
        /*00b0*/ 	.word	0xffffffff


	//   ....[30]....
        /*00b4*/ 	.word	0xffffffff


	//   ....[31]....
        /*00b8*/ 	.word	0xffffffff


	//   ....[32]....
        /*00bc*/ 	.word	0xffffffff


	//   ....[33]....
        /*00c0*/ 	.word	0xffffffff


	//   ....[34]....
        /*00c4*/ 	.word	0xffffffff


	//   ....[35]....
        /*00c8*/ 	.word	0xffffffff


	//   ....[36]....
        /*00cc*/ 	.word	0xffffffff


	//   ....[37]....
        /*00d0*/ 	.word	0xffffffff


	//   ....[38]....
        /*00d4*/ 	.word	0xffffffff


	//   ....[39]....
        /*00d8*/ 	.word	0xffffffff


	//   ....[40]....
        /*00dc*/ 	.word	0xffffffff


	//   ....[41]....
        /*00e0*/ 	.word	0xffffffff


	//   ....[42]....
        /*00e4*/ 	.word	0xffffffff


	//   ....[43]....
        /*00e8*/ 	.word	0xffffffff


	//   ....[44]....
        /*00ec*/ 	.word	0xffffffff


	//   ....[45]....
        /*00f0*/ 	.word	0xffffffff


	//   ....[46]....
        /*00f4*/ 	.word	0xffffffff


	//   ....[47]....
        /*00f8*/ 	.word	0xffffffff


	//   ....[48]....
        /*00fc*/ 	.word	0xffffffff


	//   ....[49]....
        /*0100*/ 	.word	0xffffffff


	//   ....[50]....
        /*0104*/ 	.word	0xffffffff


	//   ....[51]....
        /*0108*/ 	.word	0xffffffff


	//   ....[52]....
        /*010c*/ 	.word	0xffffffff


	//   ....[53]....
        /*0110*/ 	.word	0xffffffff


	//   ....[54]....
        /*0114*/ 	.word	0xffffffff


	//   ....[55]....
        /*0118*/ 	.word	0xffffffff


	//   ....[56]....
        /*011c*/ 	.word	0xffffffff


	//   ....[57]....
        /*0120*/ 	.word	0xffffffff


	//   ....[58]....
        /*0124*/ 	.word	0xffffffff


	//----- nvinfo : EIATTR_COOP_GROUP_INSTR_OFFSETS
	.align		4
.L_3883:
        /*0128*/ 	.byte	0x04, 0x28
        /*012a*/ 	.short	(.L_3885 - .L_3884)


	//   ....[0]....
.L_3884:
        /*012c*/ 	.word	0x00000860


	//   ....[1]....
        /*0130*/ 	.word	0x000008d0


	//   ....[2]....
        /*0134*/ 	.word	0x00000a50


	//   ....[3]....
        /*0138*/ 	.word	0x00001470


	//   ....[4]....
        /*013c*/ 	.word	0x000016b0


	//   ....[5]....
        /*0140*/ 	.word	0x00001990


	//   ....[6]....
        /*0144*/ 	.word	0x00001b30


	//   ....[7]....
        /*0148*/ 	.word	0x00002100


	//   ....[8]....
        /*014c*/ 	.word	0x00002530


	//   ....[9]....
        /*0150*/ 	.word	0x00002560


	//   ....[10]....
        /*0154*/ 	.word	0x00002590


	//   ....[11]....
        /*0158*/ 	.word	0x000025a0


	//   ....[12]....
        /*015c*/ 	.word	0x000025d0


	//   ....[13]....
        /*0160*/ 	.word	0x000025f0


	//   ....[14]....
        /*0164*/ 	.word	0x00002620


	//   ....[15]....
        /*0168*/ 	.word	0x00002640


	//   ....[16]....
        /*016c*/ 	.word	0x00002670


	//   ....[17]....
        /*0170*/ 	.word	0x00002690


	//   ....[18]....
        /*0174*/ 	.word	0x000026c0


	//   ....[19]....
        /*0178*/ 	.word	0x000026e0


	//   ....[20]....
        /*017c*/ 	.word	0x00002710


	//   ....[21]....
        /*0180*/ 	.word	0x00002740


	//   ....[22]....
        /*0184*/ 	.word	0x00002790


	//   ....[23]....
        /*0188*/ 	.word	0x000027c0


	//   ....[24]....
        /*018c*/ 	.word	0x00002810


	//   ....[25]....
        /*0190*/ 	.word	0x00002830


	//   ....[26]....
        /*0194*/ 	.word	0x00002860


	//   ....[27]....
        /*0198*/ 	.word	0x00002880


	//   ....[28]....
        /*019c*/ 	.word	0x000028b0


	//   ....[29]....
        /*01a0*/ 	.word	0x000028d0


	//   ....[30]....
        /*01a4*/ 	.word	0x000028f0


	//   ....[31]....
        /*01a8*/ 	.word	0x00002920


	//   ....[32]....
        /*01ac*/ 	.word	0x00002930


	//   ....[33]....
        /*01b0*/ 	.word	0x00002940


	//   ....[34]....
        /*01b4*/ 	.word	0x00002950


	//   ....[35]....
        /*01b8*/ 	.word	0x00002960


	//   ....[36]....
        /*01bc*/ 	.word	0x00002e00


	//   ....[37]....
        /*01c0*/ 	.word	0x00002e40


	//   ....[38]....
        /*01c4*/ 	.word	0x00002f30


	//   ....[39]....
        /*01c8*/ 	.word	0x00002f60


	//   ....[40]....
        /*01cc*/ 	.word	0x00002fc0


	//   ....[41]....
        /*01d0*/ 	.word	0x00002fe0


	//   ....[42]....
        /*01d4*/ 	.word	0x00003010


	//   ....[43]....
        /*01d8*/ 	.word	0x00003030


	//   ....[44]....
        /*01dc*/ 	.word	0x00003060


	//   ....[45]....
        /*01e0*/ 	.word	0x00003090


	//   ....[46]....
        /*01e4*/ 	.word	0x00003340


	//   ....[47]....
        /*01e8*/ 	.word	0x00003510


	//   ....[48]....
        /*01ec*/ 	.word	0x00003820


	//   ....[49]....
        /*01f0*/ 	.word	0x00003900


	//   ....[50]....
        /*01f4*/ 	.word	0x00003950


	//   ....[51]....
        /*01f8*/ 	.word	0x00003980


	//   ....[52]....
        /*01fc*/ 	.word	0x000039a0


	//   ....[53]....
        /*0200*/ 	.word	0x000039c0


	//   ....[54]....
        /*0204*/ 	.word	0x00003a70


	//   ....[55]....
        /*0208*/ 	.word	0x00003ac0


	//   ....[56]....
        /*020c*/ 	.word	0x00003ae0


	//   ....[57]....
        /*0210*/ 	.word	0x00003b00


	//   ....[58]....
        /*0214*/ 	.word	0x00003b20


	//----- nvinfo : EIATTR_EXIT_INSTR_OFFSETS
	.align		4
.L_3885:
        /*0218*/ 	.byte	0x04, 0x1c
        /*021a*/ 	.short	(.L_3887 - .L_3886)


	//   ....[0]....
.L_3886:
        /*021c*/ 	.word	0x00003be0


	//   ....[1]....
        /*0220*/ 	.word	0x00003e00


	//----- nvinfo : EIATTR_MAX_THREADS
	.align		4
.L_3887:
        /*0224*/ 	.byte	0x04, 0x05
        /*0226*/ 	.short	(.L_3889 - .L_3888)
.L_3888:
        /*0228*/ 	.word	0x00000020
        /*022c*/ 	.word	0x00000001
        /*0230*/ 	.word	0x00000001


	//----- nvinfo : EIATTR_CRS_STACK_SIZE
	.align		4
.L_3889:
        /*0234*/ 	.byte	0x04, 0x1e
        /*0236*/ 	.short	(.L_3891 - .L_3890)
.L_3890:
        /*0238*/ 	.word	0x00000000
.L_3891:


//--------------------- .nv.info._Z25selective_scan_bwd_kernelI32Selective_Scan_bwd_kernel_traitsILi32ELi4ELb1ELb1ELb1ELb0ELb0EN3c108BFloat16EfEEv12SSMParamsBwd --------------------------
	.section	.nv.info._Z25selective_scan_bwd_kernelI32Selective_Scan_bwd_kernel_traitsILi32ELi4ELb1ELb1ELb1ELb0ELb0EN3c108BFloat16EfEEv12SSMParamsBwd,"",@"SHT_CUDA_INFO"
	.sectionflags	@""
	.align	4


	//----- nvinfo : EIATTR_CUDA_API_VERSION
	.align		4
        /*0000*/ 	.byte	0x04, 0x37
        /*0002*/ 	.short	(.L_3893 - .L_3892)
.L_3892:
        /*0004*/ 	.word	0x00000082


	//----- nvinfo : EIATTR_SW2861232_WAR
	.align		4
.L_3893:
        /*0008*/ 	.byte	0x01, 0x35
	.zero		2


	//----- nvinfo : EIATTR_PARAM_CBANK
	.align		4
        /*000c*/ 	.byte	0x04, 0x0a
        /*000e*/ 	.short	(.L_3895 - .L_3894)
	.align		4
.L_3894:
        /*0010*/ 	.word	index@(.nv.constant0._Z25selective_scan_bwd_kernelI32Selective_Scan_bwd_kernel_traitsILi32ELi4ELb1ELb1ELb1ELb0ELb0EN3c108BFloat16EfEEv12SSMParamsBwd)
        /*0014*/ 	.short	0x0160
        /*0016*/ 	.short	0x01f0


	//----- nvinfo : EIATTR_CBANK_PARAM_SIZE
	.align		4
.L_3895:
        /*0018*/ 	.byte	0x03, 0x19
        /*001a*/ 	.short	0x01f0


	//----- nvinfo : EIATTR_KPARAM_INFO
	.align		4
        /*001c*/ 	.byte	0x04, 0x17
        /*001e*/ 	.short	(.L_3897 - .L_3896)
.L_3896:
        /*0020*/ 	.word	0x00000000
        /*0024*/ 	.short	0x0000
        /*0026*/ 	.short	0x0000
        /*0028*/ 	.byte	0x00, 0xf0, 0xc1, 0x07


	//----- nvinfo : EIATTR_MAXREG_COUNT
	.align		4
.L_3897:
        /*002c*/ 	.byte	0x03, 0x1b
        /*002e*/ 	.short	0x00ff


	//----- nvinfo : EIATTR_NUM_BARRIERS
	.align		4
        /*0030*/ 	.byte	0x02, 0x4c
        /*0032*/ 	.byte	0x01
	.zero		1


	//----- nvinfo : EIATTR_MERCURY_ISA_VERSION
	.align		4
        /*0034*/ 	.byte	0x03, 0x5f
        /*0036*/ 	.short	0x0000


	//----- nvinfo : EIATTR_COOP_GROUP_MASK_REGIDS
	.align		4
        /*0038*/ 	.byte	0x04, 0x29
        /*003a*/ 	.short	(.L_3899 - .L_3898)


	//   ....[0]....
.L_3898:
        /*003c*/ 	.word	0xffffffff


	//   ....[1]....
        /*0040*/ 	.word	0xffffffff


	//   ....[2]....
        /*0044*/ 	.word	0xffffffff


	//   ....[3]....
        /*0048*/ 	.word	0xffffffff


	//   ....[4]....
        /*004c*/ 	.word	0xffffffff


	//   ....[5]....
        /*0050*/ 	.word	0xffffffff


	//   ....[6]....
        /*0054*/ 	.word	0xffffffff


	//   ....[7]....
        /*0058*/ 	.word	0xffffffff


	//   ....[8]....
        /*005c*/ 	.word	0xffffffff


	//   ....[9]....
        /*0060*/ 	.word	0xffffffff


	//   ....[10]....
        /*0064*/ 	.word	0xffffffff


	//   ....[11]....
        /*0068*/ 	.word	0xffffffff


	//   ....[12]....
        /*006c*/ 	.word	0xffffffff


	//   ....[13]....
        /*0070*/ 	.word	0xffffffff


	//   ....[14]....
        /*0074*/ 	.word	0xffffffff


	//   ....[15]....
        /*0078*/ 	.word	0xffffffff


	//   ....[16]....
        /*007c*/ 	.word	0xffffffff


	//   ....[17]....
        /*0080*/ 	.word	0xffffffff


	//   ....[18]....
        /*0084*/ 	.word	0xffffffff


	//   ....[19]....
        /*0088*/ 	.word	0xffffffff


	//   ....[20]....
        /*008c*/ 	.word	0xffffffff


	//   ....[21]....
        /*0090*/ 	.word	0xffffffff


	//   ....[22]....
        /*0094*/ 	.word	0xffffffff


	//   ....[23]....
        /*0098*/ 	.word	0xffffffff


	//   ....[24]....
        /*009c*/ 	.word	0xffffffff


	//   ....[25]....
        /*00a0*/ 	.word	0xffffffff


	//   ....[26]....
        /*00a4*/ 	.word	0xffffffff


	//   ....[27]....
        /*00a8*/ 	.word	0xffffffff


	//   ....[28]....
        /*00ac*/ 	.word	0xffffffff


	//   ....[29]....
        /*00b0*/ 	.word	0xffffffff


	//   ....[30]....
        /*00b4*/ 	.word	0xffffffff


	//   ....[31]....
        /*00b8*/ 	.word	0xffffffff


	//   ....[32]....
        /*00bc*/ 	.word	0xffffffff


	//   ....[33]....
        /*00c0*/ 	.word	0xffffffff


	//   ....[34]....
        /*00c4*/ 	.word	0xffffffff


	//   ....[35]....
        /*00c8*/ 	.word	0xffffffff


	//   ....[36]....
        /*00cc*/ 	.word	0xffffffff


	//   ....[37]....
        /*00d0*/ 	.word	0xffffffff


	//   ....[38]....
        /*00d4*/ 	.word	0xffffffff


	//   ....[39]....
        /*00d8*/ 	.word	0xffffffff


	//   ....[40]....
        /*00dc*/ 	.word	0xffffffff


	//   ....[41]....
        /*00e0*/ 	.word	0xffffffff


	//   ....[42]....
        /*00e4*/ 	.word	0xffffffff


	//   ....[43]....
        /*00e8*/ 	.word	0xffffffff


	//   ....[44]....
        /*00ec*/ 	.word	0xffffffff


	//   ....[45]....
        /*00f0*/ 	.word	0xffffffff


	//   ....[46]....
        /*00f4*/ 	.word	0xffffffff


	//   ....[47]....
        /*00f8*/ 	.word	0xffffffff


	//   ....[48]....
        /*00fc*/ 	.word	0xffffffff


	//   ....[49]....
        /*0100*/ 	.word	0xffffffff


	//----- nvinfo : EIATTR_COOP_GROUP_INSTR_OFFSETS
	.align		4
.L_3899:
        /*0104*/ 	.byte	0x04, 0x28
        /*0106*/ 	.short	(.L_3901 - .L_3900)


	//   ....[0]....
.L_3900:
        /*0108*/ 	.word	0x00000920


	//   ....[1]....
        /*010c*/ 	.word	0x00000990


	//   ....[2]....
        /*0110*/ 	.word	0x00000a60


	//   ....[3]....
        /*0114*/ 	.word	0x00001120


	//   ....[4]....
        /*0118*/ 	.word	0x00001390


	//   ....[5]....
        /*011c*/ 	.word	0x00001630


	//   ....[6]....
        /*0120*/ 	.word	0x00001660


	//   ....[7]....
        /*0124*/ 	.word	0x000016a0


	//   ....[8]....
        /*0128*/ 	.word	0x000016b0


	//   ....[9]....
        /*012c*/ 	.word	0x000016e0


	//   ....[10]....
        /*0130*/ 	.word	0x00001700


	//   ....[11]....
        /*0134*/ 	.word	0x00001730


	//   ....[12]....
        /*0138*/ 	.word	0x00001750


	//   ....[13]....
        /*013c*/ 	.word	0x00001780


	//   ....[14]....
        /*0140*/ 	.word	0x000017a0


	//   ....[15]....
        /*0144*/ 	.word	0x000017d0


	//   ....[16]....
        /*0148*/ 	.word	0x000017f0


	//   ....[17]....
        /*014c*/ 	.word	0x00001840


	//   ....[18]....
        /*0150*/ 	.word	0x00001860


	//   ....[19]....
        /*0154*/ 	.word	0x000018a0


	//   ....[20]....
        /*0158*/ 	.word	0x000018d0


	//   ....[21]....
        /*015c*/ 	.word	0x00001920


	//   ....[22]....
        /*0160*/ 	.word	0x00001930


	//   ....[23]....
        /*0164*/ 	.word	0x00001960


	//   ....[24]....
        /*0168*/ 	.word	0x00001980


	//   ....[25]....
        /*016c*/ 	.word	0x000019b0


	//   ....[26]....
        /*0170*/ 	.word	0x000019c0


	//   ....[27]....
        /*0174*/ 	.word	0x000019e0


	//   ....[28]....
        /*0178*/ 	.word	0x00001a10


	//   ....[29]....
        /*017c*/ 	.word	0x00001a20


	//   ....[30]....
        /*0180*/ 	.word	0x00001a30


	//   ....[31]....
        /*0184*/ 	.word	0x00001a40


	//   ....[32]....
        /*0188*/ 	.word	0x00001a50


	//   ....[33]....
        /*018c*/ 	.word	0x000020a0


	//   ....[34]....
        /*0190*/ 	.word	0x000021b0


	//   ....[35]....
        /*0194*/ 	.word	0x00002230


	//   ....[36]....
        /*0198*/ 	.word	0x00002260


	//   ....[37]....
        /*019c*/ 	.word	0x000022c0


	//   ....[38]....
        /*01a0*/ 	.word	0x00002560


	//   ....[39]....
        /*01a4*/ 	.word	0x00002710


	//   ....[40]....
        /*01a8*/ 	.word	0x000027e0


	//   ....[41]....
        /*01ac*/ 	.word	0x00002830


	//   ....[42]....
        /*01b0*/ 	.word	0x00002860


	//   ....[43]....
        /*01b4*/ 	.word	0x00002880


	//   ....[44]....
        /*01b8*/ 	.word	0x000028a0


	//   ....[45]....
        /*01bc*/ 	.word	0x00002950


	//   ....[46]....
        /*01c0*/ 	.word	0x000029a0


	//   ....[47]....
        /*01c4*/ 	.word	0x000029c0


	//   ....[48]....
        /*01c8*/ 	.word	0x000029e0


	//   ....[49]....
        /*01cc*/ 	.word	0x00002a00


	//----- nvinfo : EIATTR_EXIT_INSTR_OFFSETS
	.align		4
.L_3901:
        /*01d0*/ 	.byte	0x04, 0x1c
        /*01d2*/ 	.short	(.L_3903 - .L_3902)


	//   ....[0]....
.L_3902:
        /*01d4*/ 	.word	0x00002ac0


	//   ....[1]....
        /*01d8*/ 	.word	0x00002c00


	//----- nvinfo : EIATTR_MAX_THREADS
	.align		4
.L_3903:
        /*01dc*/ 	.byte	0x04, 0x05
        /*01de*/ 	.short	(.L_3905 - .L_3904)
.L_3904:
        /*01e0*/ 	.word	0x00000020
        /*01e4*/ 	.word	0x00000001
        /*01e8*/ 	.word	0x00000001


	//----- nvinfo : EIATTR_CRS_STACK_SIZE
	.align		4
.L_3905:
        /*01ec*/ 	.byte	0x04, 0x1e
        /*01ee*/ 	.short	(.L_3907 - .L_3906)
.L_3906:
        /*01f0*/ 	.word	0x00000000
.L_3907:


//--------------------- .nv.info._Z25selective_scan_bwd_kernelI32Selective_Scan_bwd_kernel_traitsILi32ELi4ELb1ELb1ELb1ELb0ELb1EN3c108BFloat16EfEEv12SSMParamsBwd --------------------------
	.section	.nv.info._Z25selective_scan_bwd_kernelI32Selective_Scan_bwd_kernel_traitsILi32ELi4ELb1ELb1ELb1ELb0ELb1EN3c108BFloat16EfEEv12SSMParamsBwd,"",@"SHT_CUDA_INFO"
	.sectionflags	@""
	.align	4


	//----- nvinfo : EIATTR_CUDA_API_VERSION
	.align		4
        /*0000*/ 	.byte	0x04, 0x37
        /*0002*/ 	.short	(.L_3909 - .L_3908)
.L_3908:
        /*0004*/ 	.word	0x00000082


	//----- nvinfo : EIATTR_SW2861232_WAR
	.align		4
.L_3909:
        /*0008*/ 	.byte	0x01, 0x35
	.zero		2


	//----- nvinfo : EIATTR_PARAM_CBANK
	.align		4
        /*000c*/ 	.byte	0x04, 0x0a
        /*000e*/ 	.short	(.L_3911 - .L_3910)
	.align		4
.L_3910:
        /*0010*/ 	.word	index@(.nv.constant0._Z25selective_scan_bwd_kernelI32Selective_Scan_bwd_kernel_traitsILi32ELi4ELb1ELb1ELb1ELb0ELb1EN3c108BFloat16EfEEv12SSMParamsBwd)
        /*0014*/ 	.short	0x0160
        /*0016*/ 	.short	0x01f0


	//----- nvinfo : EIATTR_CBANK_PARAM_SIZE
	.align		4
.L_3911:
        /*0018*/ 	.byte	0x03, 0x19
        /*001a*/ 	.short	0x01f0


	//----- nvinfo : EIATTR_KPARAM_INFO
	.align		4
        /*001c*/ 	.byte	0x04, 0x17
        /*001e*/ 	.short	(.L_3913 - .L_3912)
.L_3912:
        /*0020*/ 	.word	0x00000000
        /*0024*/ 	.short	0x0000
        /*0026*/ 	.short	0x0000
        /*0028*/ 	.byte	0x00, 0xf0, 0xc1, 0x07


	//----- nvinfo : EIATTR_MAXREG_COUNT
	.align		4
.L_3913:
        /*002c*/ 	.byte	0x03, 0x1b
        /*002e*/ 	.short	0x00ff


	//----- nvinfo : EIATTR_NUM_BARRIERS
	.align		4
        /*0030*/ 	.byte	0x02, 0x4c
        /*0032*/ 	.byte	0x01
	.zero		1


	//----- nvinfo : EIATTR_MERCURY_ISA_VERSION
	.align		4
        /*0034*/ 	.byte	0x03, 0x5f
        /*0036*/ 	.short	0x0000


	//----- nvinfo : EIATTR_COOP_GROUP_MASK_REGIDS
	.align		4
        /*0038*/ 	.byte	0x04, 0x29
        /*003a*/ 	.short	(.L_3915 - .L_3914)


	//   ....[0]....
.L_3914:
        /*003c*/ 	.word	0xffffffff


	//   ....[1]....
        /*0040*/ 	.word	0xffffffff


	//   ....[2]....
        /*0044*/ 	.word	0xffffffff


	//   ....[3]....
        /*0048*/ 	.word	0xffffffff


	//   ....[4]....
        /*004c*/ 	.word	0xffffffff


	//   ....[5]....
        /*0050*/ 	.word	0xffffffff


	//   ....[6]....
        /*0054*/ 	.word	0xffffffff


	//   ....[7]....
        /*0058*/ 	.word	0xffffffff


	//   ....[8]....
        /*005c*/ 	.word	0xffffffff


	//   ....[9]....
        /*0060*/ 	.word	0xffffffff


	//   ....[10]....
        /*0064*/ 	.word	0xffffffff


	//   ....[11]....
        /*0068*/ 	.word	0xffffffff


	//   ....[12]....
        /*006c*/ 	.word	0xffffffff


	//   ....[13]....
        /*0070*/ 	.word	0xffffffff


	//   ....[14]....
        /*0074*/ 	.word	0xffffffff


	//   ....[15]....
        /*0078*/ 	.word	0xffffffff


	//   ....[16]....
        /*007c*/ 	.word	0xffffffff


	//   ....[17]....
        /*0080*/ 	.word	0xffffffff


	//   ....[18]....
        /*0084*/ 	.word	0xffffffff


	//   ....[19]....
        /*0088*/ 	.word	0xffffffff


	//   ....[20]....
        /*008c*/ 	.word	0xffffffff


	//   ....[21]....
        /*0090*/ 	.word	0xffffffff


	//   ....[22]....
        /*0094*/ 	.word	0xffffffff


	//   ....[23]....
        /*0098*/ 	.word	0xffffffff


	//   ....[24]....
        /*009c*/ 	.word	0xffffffff


	//   ....[25]....
        /*00a0*/ 	.word	0xffffffff


	//   ....[26]....
        /*00a4*/ 	.word	0xffffffff


	//   ....[27]....
        /*00a8*/ 	.word	0xffffffff


	//   ....[28]....
        /*00ac*/ 	.word	0xffffffff


	//   ....[29]....
        /*00b0*/ 	.word	0xffffffff


	//   ....[30]....
        /*00b4*/ 	.word	0xffffffff


	//   ....[31]....
        /*00b8*/ 	.word	0xffffffff


	//   ....[32]....
        /*00bc*/ 	.word	0xffffffff


	//   ....[33]....
        /*00c0*/ 	.word	0xffffffff


	//   ....[34]....
        /*00c4*/ 	.word	0xffffffff


	//   ....[35]....
        /*00c8*/ 	.word	0xffffffff


	//   ....[36]....
        /*00cc*/ 	.word	0xffffffff


	//   ....[37]....
        /*00d0*/ 	.word	0xffffffff


	//   ....[38]....
        /*00d4*/ 	.word	0xffffffff


	//   ....[39]....
        /*00d8*/ 	.word	0xffffffff


	//   ....[40]....
        /*00dc*/ 	.word	0xffffffff


	//   ....[41]....
        /*00e0*/ 	.word	0xffffffff


	//   ....[42]....
        /*00e4*/ 	.word	0xffffffff


	//   ....[43]....
        /*00e8*/ 	.word	0xffffffff


	//   ....[44]....
        /*00ec*/ 	.word	0xffffffff


	//   ....[45]....
        /*00f0*/ 	.word	0xffffffff


	//   ....[46]....
        /*00f4*/ 	.word	0xffffffff


	//   ....[47]....
        /*00f8*/ 	.word	0xffffffff


	//   ....[48]....
        /*00fc*/ 	.word	0xffffffff


	//   ....[49]....
        /*0100*/ 	.word	0xffffffff


	//   ....[50]....
        /*0104*/ 	.word	0xffffffff


	//   ....[51]....
        /*0108*/ 	.word	0xffffffff


	//   ....[52]....
        /*010c*/ 	.word	0xffffffff


	//   ....[53]....
        /*0110*/ 	.word	0xffffffff


	//----- nvinfo : EIATTR_COOP_GROUP_INSTR_OFFSETS
	.align		4
.L_3915:
        /*0114*/ 	.byte	0x04, 0x28
        /*0116*/ 	.short	(.L_3917 - .L_3916)


	//   ....[0]....
.L_3916:
        /*0118*/ 	.word	0x00000910


	//   ....[1]....
        /*011c*/ 	.word	0x00000990


	//   ....[2]....
        /*0120*/ 	.word	0x00000ac0


	//   ....[3]....
        /*0124*/ 	.word	0x00000bd0


	//   ....[4]....
        /*0128*/ 	.word	0x00000df0


	//   ....[5]....
        /*012c*/ 	.word	0x00001130


	//   ....[6]....
        /*0130*/ 	.word	0x00001320


	//   ....[7]....
        /*0134*/ 	.word	0x000019c0


	//   ....[8]....
        /*0138*/ 	.word	0x00001c00


	//   ....[9]....
        /*013c*/ 	.word	0x00001ef0


	//   ....[10]....
        /*0140*/ 	.word	0x00001f30


	//   ....[11]....
        /*0144*/ 	.word	0x00001f80


	//   ....[12]....
        /*0148*/ 	.word	0x00001f90


	//   ....[13]....
        /*014c*/ 	.word	0x00001fc0


	//   ....[14]....
        /*0150*/ 	.word	0x00001fe0


	//   ....[15]....
        /*0154*/ 	.word	0x00002010


	//   ....[16]....
        /*0158*/ 	.word	0x00002030


	//   ....[17]....
        /*015c*/ 	.word	0x00002060


	//   ....[18]....
        /*0160*/ 	.word	0x00002080


	//   ....[19]....
        /*0164*/ 	.word	0x000020b0


	//   ....[20]....
        /*0168*/ 	.word	0x000020d0


	//   ....[21]....
        /*016c*/ 	.word	0x00002120


	//   ....[22]....
        /*0170*/ 	.word	0x00002140


	//   ....[23]....
        /*0174*/ 	.word	0x00002190


	//   ....[24]....
        /*0178*/ 	.word	0x000021b0


	//   ....[25]....
        /*017c*/ 	.word	0x00002200


	//   ....[26]....
        /*0180*/ 	.word	0x00002220


	//   ....[27]....
        /*0184*/ 	.word	0x00002250


	//   ....[28]....
        /*0188*/ 	.word	0x00002270


	//   ....[29]....
        /*018c*/ 	.word	0x000022b0


	//   ....[30]....
        /*0190*/ 	.word	0x000022c0


	//   ....[31]....
        /*0194*/ 	.word	0x000022e0


	//   ....[32]....
        /*0198*/ 	.word	0x00002310


	//   ....[33]....
        /*019c*/ 	.word	0x00002320


	//   ....[34]....
        /*01a0*/ 	.word	0x00002330


	//   ....[35]....
        /*01a4*/ 	.word	0x00002340


	//   ....[36]....
        /*01a8*/ 	.word	0x00002350


	//   ....[37]....
        /*01ac*/ 	.word	0x00002970


	//   ....[38]....
        /*01b0*/ 	.word	0x00002a80


	//   ....[39]....
        /*01b4*/ 	.word	0x00002b40


	//   ....[40]....
        /*01b8*/ 	.word	0x00002b60


	//   ....[41]....
        /*01bc*/ 	.word	0x00002b90


	//   ....[42]....
        /*01c0*/ 	.word	0x00002e20


	//   ....[43]....
        /*01c4*/ 	.word	0x00002fd0


	//   ....[44]....
        /*01c8*/ 	.word	0x000030a0


	//   ....[45]....
        /*01cc*/ 	.word	0x000030f0


	//   ....[46]....
        /*01d0*/ 	.word	0x00003120


	//   ....[47]....
        /*01d4*/ 	.word	0x00003140


	//   ....[48]....
        /*01d8*/ 	.word	0x00003160


	//   ....[49]....
        /*01dc*/ 	.word	0x00003210


	//   ....[50]....
        /*01e0*/ 	.word	0x00003260


	//   ....[51]....
        /*01e4*/ 	.word	0x00003280


	//   ....[52]....
        /*01e8*/ 	.word	0x000032a0


	//   ....[53]....
        /*01ec*/ 	.word	0x000032c0


	//----- nvinfo : EIATTR_EXIT_INSTR_OFFSETS
	.align		4
.L_3917:
        /*01f0*/ 	.byte	0x04, 0x1c
        /*01f2*/ 	.short	(.L_3919 - .L_3918)


	//   ....[0]....
.L_3918:
        /*01f4*/ 	.word	0x00003380


	//   ....[1]....
        /*01f8*/ 	.word	0x000034c0


	//----- nvinfo : EIATTR_MAX_THREADS
	.align		4
.L_3919:
        /*01fc*/ 	.byte	0x04, 0x05
        /*01fe*/ 	.short	(.L_3921 - .L_3920)
.L_3920:
        /*0200*/ 	.word	0x00000020
        /*0204*/ 	.word	0x00000001
        /*0208*/ 	.word	0x00000001


	//----- nvinfo : EIATTR_CRS_STACK_SIZE
	.align		4
.L_3921:
        /*020c*/ 	.byte	0x04, 0x1e
        /*020e*/ 	.short	(.L_3923 - .L_3922)
.L_3922:
        /*0210*/ 	.word	0x00000000
.L_3923:


//--------------------- .nv.info._Z25selective_scan_bwd_kernelI32Selective_Scan_bwd_kernel_traitsILi32ELi4ELb1ELb1ELb1ELb1ELb0EN3c108BFloat16EfEEv12SSMParamsBwd --------------------------
	.section	.nv.info._Z25selective_scan_bwd_kernelI32Selective_Scan_bwd_kernel_traitsILi32ELi4ELb1ELb1ELb1ELb1ELb0EN3c108BFloat16EfEEv12SSMParamsBwd,"",@"SHT_CUDA_INFO"
	.sectionflags	@""
	.align	4


	//----- nvinfo : EIATTR_CUDA_API_VERSION
	.align		4
        /*0000*/ 	.byte	0x04, 0x37
        /*0002*/ 	.short	(.L_3925 - .L_3924)
.L_3924:
        /*0004*/ 	.word	0x00000082


	//----- nvinfo : EIATTR_SW2861232_WAR
	.align		4
.L_3925:
        /*0008*/ 	.byte	0x01, 0x35
	.zero		2


	//----- nvinfo : EIATTR_PARAM_CBANK
	.align		4
        /*000c*/ 	.byte	0x04, 0x0a
        /*000e*/ 	.short	(.L_3927 - .L_3926)
	.align		4
.L_3926:
        /*0010*/ 	.word	index@(.nv.constant0._Z25selective_scan_bwd_kernelI32Selective_Scan_bwd_kernel_traitsILi32ELi4ELb1ELb1ELb1ELb1ELb0EN3c108BFloat16EfEEv12SSMParamsBwd)
        /*0014*/ 	.short	0x0160
        /*0016*/ 	.short	0x01f0


	//----- nvinfo : EIATTR_CBANK_PARAM_SIZE
	.align		4
.L_3927:
        /*0018*/ 	.byte	0x03, 0x19
        /*001a*/ 	.short	0x01f0


	//----- nvinfo : EIATTR_KPARAM_INFO
	.align		4
        /*001c*/ 	.byte	0x04, 0x17
        /*001e*/ 	.short	(.L_3929 - .L_3928)
.L_3928:
        /*0020*/ 	.word	0x00000000
        /*0024*/ 	.short	0x0000
        /*0026*/ 	.short	0x0000
        /*0028*/ 	.byte	0x00, 0xf0, 0xc1, 0x07


	//----- nvinfo : EIATTR_MAXREG_COUNT
	.align		4
.L_3929:
        /*002c*/ 	.byte	0x03, 0x1b
        /*002e*/ 	.short	0x00ff


	//----- nvinfo : EIATTR_NUM_BARRIERS
	.align		4
        /*0030*/ 	.byte	0x02, 0x4c
        /*0032*/ 	.byte	0x01
	.zero		1


	//----- nvinfo : EIATTR_MERCURY_ISA_VERSION
	.align		4
        /*0034*/ 	.byte	0x03, 0x5f
        /*0036*/ 	.short	0x0000


	//----- nvinfo : EIATTR_COOP_GROUP_MASK_REGIDS
	.align		4
        /*0038*/ 	.byte	0x04, 0x29
        /*003a*/ 	.short	(.L_3931 - .L_3930)


	//   ....[0]....
.L_3930:
        /*003c*/ 	.word	0xffffffff


	//   ....[1]....
        /*0040*/ 	.word	0xffffffff


	//   ....[2]....
        /*0044*/ 	.word	0xffffffff


	//   ....[3]....
        /*0048*/ 	.word	0xffffffff


	//   ....[4]....
        /*004c*/ 	.word	0xffffffff


	//   ....[5]....
        /*0050*/ 	.word	0xffffffff


	//   ....[6]....
        /*0054*/ 	.word	0xffffffff


	//   ....[7]....
        /*0058*/ 	.word	0xffffffff


	//   ....[8]....
        /*005c*/ 	.word	0xffffffff


	//   ....[9]....
        /*0060*/ 	.word	0xffffffff


	//   ....[10]....
        /*0064*/ 	.word	0xffffffff


	//   ....[11]....
        /*0068*/ 	.word	0xffffffff


	//   ....[12]....
        /*006c*/ 	.word	0xffffffff


	//   ....[13]....
        /*0070*/ 	.word	0xffffffff


	//   ....[14]....
        /*0074*/ 	.word	0xffffffff


	//   ....[15]....
        /*0078*/ 	.word	0xffffffff


	//   ....[16]....
        /*007c*/ 	.word	0xffffffff


	//   ....[17]....
        /*0080*/ 	.word	0xffffffff


	//   ....[18]....
        /*0084*/ 	.word	0xffffffff


	//   ....[19]....
        /*0088*/ 	.word	0xffffffff


	//   ....[20]....
        /*008c*/ 	.word	0xffffffff


	//   ....[21]....
        /*0090*/ 	.word	0xffffffff


	//   ....[22]....
        /*0094*/ 	.word	0xffffffff


	//   ....[23]....
        /*0098*/ 	.word	0xffffffff


	//   ....[24]....
        /*009c*/ 	.word	0xffffffff


	//   ....[25]....
        /*00a0*/ 	.word	0xffffffff


	//   ....[26]....
        /*00a4*/ 	.word	0xffffffff


	//   ....[27]....
        /*00a8*/ 	.word	0xffffffff


	//   ....[28]....
        /*00ac*/ 	.word	0xffffffff


	//   ....[29]....
        /*00b0*/ 	.word	0xffffffff


	//   ....[30]....
        /*00b4*/ 	.word	0xffffffff


	//   ....[31]....
        /*00b8*/ 	.word	0xffffffff


	//   ....[32]....
        /*00bc*/ 	.word	0xffffffff


	//   ....[33]....
        /*00c0*/ 	.word	0xffffffff


	//   ....[34]....
        /*00c4*/ 	.word	0xffffffff


	//   ....[35]....
        /*00c8*/ 	.word	0xffffffff


	//   ....[36]....
        /*00cc*/ 	.word	0xffffffff


	//   ....[37]....
        /*00d0*/ 	.word	0xffffffff


	//   ....[38]....
        /*00d4*/ 	.word	0xffffffff


	//   ....[39]....
        /*00d8*/ 	.word	0xffffffff


	//   ....[40]....
        /*00dc*/ 	.word	0xffffffff


	//   ....[41]....
        /*00e0*/ 	.word	0xffffffff


	//   ....[42]....
        /*00e4*/ 	.word	0xffffffff


	//   ....[43]....
        /*00e8*/ 	.word	0xffffffff


	//   ....[44]....
        /*00ec*/ 	.word	0xffffffff


	//   ....[45]....
        /*00f0*/ 	.word	0xffffffff


	//   ....[46]....
        /*00f4*/ 	.word	0xffffffff


	//   ....[47]....
        /*00f8*/ 	.word	0xffffffff


	//   ....[48]....
        /*00fc*/ 	.word	0xffffffff


	//   ....[49]....
        /*0100*/ 	.word	0xffffffff


	//   ....[50]....
        /*0104*/ 	.word	0xffffffff


	//----- nvinfo : EIATTR_COOP_GROUP_INSTR_OFFSETS
	.align		4
.L_3931:
        /*0108*/ 	.byte	0x04, 0x28
        /*010a*/ 	.short	(.L_3933 - .L_3932)


	//   ....[0]....
.L_3932:
        /*010c*/ 	.word	0x00000b40


	//   ....[1]....
        /*0110*/ 	.word	0x00000bb0


	//   ....[2]....
        /*0114*/ 	.word	0x00000d20


	//   ....[3]....
        /*0118*/ 	.word	0x00001aa0


	//   ....[4]....
        /*011c*/ 	.word	0x00001cc0


	//   ....[5]....
        /*0120*/ 	.word	0x00002010


	//   ....[6]....
        /*0124*/ 	.word	0x00002020


	//   ....[7]....
        /*0128*/ 	.word	0x00002030


	//   ....[8]....
        /*012c*/ 	.word	0x00002040


	//   ....[9]....
        /*0130*/ 	.word	0x00002070


	//   ....[10]....
        /*0134*/ 	.word	0x000020a0


	//   ....[11]....
        /*0138*/ 	.word	0x000020c0


	//   ....[12]....
        /*013c*/ 	.word	0x000020e0


	//   ....[13]....
        /*0140*/ 	.word	0x00002110


	//   ....[14]....
        /*0144*/ 	.word	0x00002140


	//   ....[15]....
        /*0148*/ 	.word	0x00002160


	//   ....[16]....
        /*014c*/ 	.word	0x00002180


	//   ....[17]....
        /*0150*/ 	.word	0x000021b0


	//   ....[18]....
        /*0154*/ 	.word	0x000021e0


	//   ....[19]....
        /*0158*/ 	.word	0x00002220


	//   ....[20]....
        /*015c*/ 	.word	0x00002250


	//   ....[21]....
        /*0160*/ 	.word	0x000022b0


	//   ....[22]....
        /*0164*/ 	.word	0x000022e0


	//   ....[23]....
        /*0168*/ 	.word	0x00002310


	//   ....[24]....
        /*016c*/ 	.word	0x00002320


	//   ....[25]....
        /*0170*/ 	.word	0x00002350


	//   ....[26]....
        /*0174*/ 	.word	0x00002380


	//   ....[27]....
        /*0178*/ 	.word	0x000023a0


	//   ....[28]....
        /*017c*/ 	.word	0x000023c0


	//   ....[29]....
        /*0180*/ 	.word	0x000023d0


	//   ....[30]....
        /*0184*/ 	.word	0x000023e0


	//   ....[31]....
        /*0188*/ 	.word	0x000023f0


	//   ....[32]....
        /*018c*/ 	.word	0x00002400


	//   ....[33]....
        /*0190*/ 	.word	0x00002aa0


	//   ....[34]....
        /*0194*/ 	.word	0x00002bb0


	//   ....[35]....
        /*0198*/ 	.word	0x00002c70


	//   ....[36]....
        /*019c*/ 	.word	0x00002c90


	//   ....[37]....
        /*01a0*/ 	.word	0x00002cc0


	//   ....[38]....
        /*01a4*/ 	.word	0x00002e60


	//   ....[39]....
        /*01a8*/ 	.word	0x00003090


	//   ....[40]....
        /*01ac*/ 	.word	0x000033a0


	//   ....[41]....
        /*01b0*/ 	.word	0x00003470


	//   ....[42]....
        /*01b4*/ 	.word	0x000034c0


	//   ....[43]....
        /*01b8*/ 	.word	0x000034f0


	//   ....[44]....
        /*01bc*/ 	.word	0x00003510


	//   ....[45]....
        /*01c0*/ 	.word	0x00003530


	//   ....[46]....
        /*01c4*/ 	.word	0x000035e0


	//   ....[47]....
        /*01c8*/ 	.word	0x00003630


	//   ....[48]....
        /*01cc*/ 	.word	0x00003650


	//   ....[49]....
        /*01d0*/ 	.word	0x00003670


	//   ....[50]....
        /*01d4*/ 	.word	0x00003690


	//----- nvinfo : EIATTR_EXIT_INSTR_OFFSETS
	.align		4
.L_3933:
        /*01d8*/ 	.byte	0x04, 0x1c
        /*01da*/ 	.short	(.L_3935 - .L_3934)


	//   ....[0]....
.L_3934:
        /*01dc*/ 	.word	0x00003750


	//   ....[1]....
        /*01e0*/ 	.word	0x00003890


	//----- nvinfo : EIATTR_MAX_THREADS
	.align		4
.L_3935:
        /*01e4*/ 	.byte	0x04, 0x05
        /*01e6*/ 	.short	(.L_3937 - .L_3936)
.L_3936:
        /*01e8*/ 	.word	0x00000020
        /*01ec*/ 	.word	0x00000001
        /*01f0*/ 	.word	0x00000001


	//----- nvinfo : EIATTR_CRS_STACK_SIZE
	.align		4
.L_3937:
        /*01f4*/ 	.byte	0x04, 0x1e
        /*01f6*/ 	.short	(.L_3939 - .L_3938)
.L_3938:
        /*01f8*/ 	.word	0x00000000
.L_3939:


//--------------------- .nv.info._Z25selective_scan_bwd_kernelI32Selective_Scan_bwd_kernel_traitsILi32ELi4ELb1ELb1ELb1ELb1ELb1EN3c108BFloat16EfEEv12SSMParamsBwd --------------------------
	.section	.nv.info._Z25selective_scan_bwd_kernelI32Selective_Scan_bwd_kernel_traitsILi32ELi4ELb1ELb1ELb1ELb1ELb1EN3c108BFloat16EfEEv12SSMParamsBwd,"",@"SHT_CUDA_INFO"
	.sectionflags	@""
	.align	4


	//----- nvinfo : EIATTR_CUDA_API_VERSION
	.align		4
        /*0000*/ 	.byte	0x04, 0x37
        /*0002*/ 	.short	(.L_3941 - .L_3940)
.L_3940:
        /*0004*/ 	.word	0x00000082


	//----- nvinfo : EIATTR_SW2861232_WAR
	.align		4
.L_3941:
        /*0008*/ 	.byte	0x01, 0x35
	.zero		2


	//----- nvinfo : EIATTR_PARAM_CBANK
	.align		4
        /*000c*/ 	.byte	0x04, 0x0a
        /*000e*/ 	.short	(.L_3943 - .L_3942)
	.align		4
.L_3942:
        /*0010*/ 	.word	index@(.nv.constant0._Z25selective_scan_bwd_kernelI32Selective_Scan_bwd_kernel_traitsILi32ELi4ELb1ELb1ELb1ELb1ELb1EN3c108BFloat16EfEEv12SSMParamsBwd)
        /*0014*/ 	.short	0x0160
        /*0016*/ 	.short	0x01f0


	//----- nvinfo : EIATTR_CBANK_PARAM_SIZE
	.align		4
.L_3943:
        /*0018*/ 	.byte	0x03, 0x19
        /*001a*/ 	.short	0x01f0


	//----- nvinfo : EIATTR_KPARAM_INFO
	.align		4
        /*001c*/ 	.byte	0x04, 0x17
        /*001e*/ 	.short	(.L_3945 - .L_3944)
.L_3944:
        /*0020*/ 	.word	0x00000000
        /*0024*/ 	.short	0x0000
        /*0026*/ 	.short	0x0000
        /*0028*/ 	.byte	0x00, 0xf0, 0xc1, 0x07


	//----- nvinfo : EIATTR_MAXREG_COUNT
	.align		4
.L_3945:
        /*002c*/ 	.byte	0x03, 0x1b
        /*002e*/ 	.short	0x00ff


	//----- nvinfo : EIATTR_NUM_BARRIERS
	.align		4
        /*0030*/ 	.byte	0x02, 0x4c
        /*0032*/ 	.byte	0x01
	.zero		1


	//----- nvinfo : EIATTR_MERCURY_ISA_VERSION
	.align		4
        /*0034*/ 	.byte	0x03, 0x5f
        /*0036*/ 	.short	0x0000


	//----- nvinfo : EIATTR_COOP_GROUP_MASK_REGIDS
	.align		4
        /*0038*/ 	.byte	0x04, 0x29
        /*003a*/ 	.short	(.L_3947 - .L_3946)


	//   ....[0]....
.L_3946:
        /*003c*/ 	.word	0xffffffff


	//   ....[1]....
        /*0040*/ 	.word	0xffffffff


	//   ....[2]....
        /*0044*/ 	.word	0xffffffff


	//   ....[3]....
        /*0048*/ 	.word	0xffffffff


	//   ....[4]....
        /*004c*/ 	.word	0xffffffff


	//   ....[5]....
        /*0050*/ 	.word	0xffffffff


	//   ....[6]....
        /*0054*/ 	.word	0xffffffff


	//   ....[7]....
        /*0058*/ 	.word	0xffffffff


	//   ....[8]....
        /*005c*/ 	.word	0xffffffff


	//   ....[9]....
        /*0060*/ 	.word	0xffffffff


	//   ....[10]....
        /*0064*/ 	.word	0xffffffff


	//   ....[11]....
        /*0068*/ 	.word	0xffffffff


	//   ....[12]....
        /*006c*/ 	.word	0xffffffff


	//   ....[13]....
        /*0070*/ 	.word	0xffffffff


	//   ....[14]....
        /*0074*/ 	.word	0xffffffff


	//   ....[15]....
        /*0078*/ 	.word	0xffffffff


	//   ....[16]....
        /*007c*/ 	.word	0xffffffff


	//   ....[17]....
        /*0080*/ 	.word	0xffffffff


	//   ....[18]....
        /*0084*/ 	.word	0xffffffff


	//   ....[19]....
        /*0088*/ 	.word	0xffffffff


	//   ....[20]....
        /*008c*/ 	.word	0xffffffff


	//   ....[21]....
        /*0090*/ 	.word	0xffffffff


	//   ....[22]....
        /*0094*/ 	.word	0xffffffff


	//   ....[23]....
        /*0098*/ 	.word	0xffffffff


	//   ....[24]....
        /*009c*/ 	.word	0xffffffff


	//   ....[25]....
        /*00a0*/ 	.word	0xffffffff


	//   ....[26]....
        /*00a4*/ 	.word	0xffffffff


	//   ....[27]....
        /*00a8*/ 	.word	0xffffffff


	//   ....[28]....
        /*00ac*/ 	.word	0xffffffff


	//   ....[29]....
        /*00b0*/ 	.word	0xffffffff


	//   ....[30]....
        /*00b4*/ 	.word	0xffffffff


	//   ....[31]....
        /*00b8*/ 	.word	0xffffffff


	//   ....[32]....
        /*00bc*/ 	.word	0xffffffff


	//   ....[33]....
        /*00c0*/ 	.word	0xffffffff


	//   ....[34]....
        /*00c4*/ 	.word	0xffffffff


	//   ....[35]....
        /*00c8*/ 	.word	0xffffffff


	//   ....[36]....
        /*00cc*/ 	.word	0xffffffff


	//   ....[37]....
        /*00d0*/ 	.word	0xffffffff


	//   ....[38]....
        /*00d4*/ 	.word	0xffffffff


	//   ....[39]....
        /*00d8*/ 	.word	0xffffffff


	//   ....[40]....
        /*00dc*/ 	.word	0xffffffff


	//   ....[41]....
        /*00e0*/ 	.word	0xffffffff


	//   ....[42]....
        /*00e4*/ 	.word	0xffffffff


	//   ....[43]....
        /*00e8*/ 	.word	0xffffffff


	//   ....[44]....
        /*00ec*/ 	.word	0xffffffff


	//   ....[45]....
        /*00f0*/ 	.word	0xffffffff


	//   ....[46]....
        /*00f4*/ 	.word	0xffffffff


	//   ....[47]....
        /*00f8*/ 	.word	0xffffffff


	//   ....[48]....
        /*00fc*/ 	.word	0xffffffff


	//   ....[49]....
        /*0100*/ 	.word	0xffffffff


	//   ....[50]....
        /*0104*/ 	.word	0xffffffff


	//   ....[51]....
        /*0108*/ 	.word	0xffffffff


	//   ....[52]....
        /*010c*/ 	.word	0xffffffff


	//   ....[53]....
        /*0110*/ 	.word	0xffffffff


	//   ....[54]....
        /*0114*/ 	.word	0xffffffff


	//----- nvinfo : EIATTR_COOP_GROUP_INSTR_OFFSETS
	.align		4
.L_3947:
        /*0118*/ 	.byte	0x04, 0x28
        /*011a*/ 	.short	(.L_3949 - .L_3948)


	//   ....[0]....
.L_3948:
        /*011c*/ 	.word	0x00000b30


	//   ....[1]....
        /*0120*/ 	.word	0x00000ba0


	//   ....[2]....
        /*0124*/ 	.word	0x00000d90


	//   ....[3]....
        /*0128*/ 	.word	0x00001740


	//   ....[4]....
        /*012c*/ 	.word	0x00001870


	//   ....[5]....
        /*0130*/ 	.word	0x00001c40


	//   ....[6]....
        /*0134*/ 	.word	0x00001e00


	//   ....[7]....
        /*0138*/ 	.word	0x00002350


	//   ....[8]....
        /*013c*/ 	.word	0x000025a0


	//   ....[9]....
        /*0140*/ 	.word	0x00002880


	//   ....[10]....
        /*0144*/ 	.word	0x000028b0


	//   ....[11]....
        /*0148*/ 	.word	0x000028d0


	//   ....[12]....
        /*014c*/ 	.word	0x000028e0


	//   ....[13]....
        /*0150*/ 	.word	0x00002910


	//   ....[14]....
        /*0154*/ 	.word	0x00002940


	//   ....[15]....
        /*0158*/ 	.word	0x00002960


	//   ....[16]....
        /*015c*/ 	.word	0x00002980


	//   ....[17]....
        /*0160*/ 	.word	0x000029b0


	//   ....[18]....
        /*0164*/ 	.word	0x000029e0


	//   ....[19]....
        /*0168*/ 	.word	0x00002a00


	//   ....[20]....
        /*016c*/ 	.word	0x00002a20


	//   ....[21]....
        /*0170*/ 	.word	0x00002a70


	//   ....[22]....
        /*0174*/ 	.word	0x00002aa0


	//   ....[23]....
        /*0178*/ 	.word	0x00002ae0


	//   ....[24]....
        /*017c*/ 	.word	0x00002b00


	//   ....[25]....
        /*0180*/ 	.word	0x00002b50


	//   ....[26]....
        /*0184*/ 	.word	0x00002b70


	//   ....[27]....
        /*0188*/ 	.word	0x00002ba0


	//   ....[28]....
        /*018c*/ 	.word	0x00002bb0


	//   ....[29]....
        /*0190*/ 	.word	0x00002bd0


	//   ....[30]....
        /*0194*/ 	.word	0x00002c00


	//   ....[31]....
        /*0198*/ 	.word	0x00002c20


	//   ....[32]....
        /*019c*/ 	.word	0x00002c40


	//   ....[33]....
        /*01a0*/ 	.word	0x00002c50


	//   ....[34]....
        /*01a4*/ 	.word	0x00002c60


	//   ....[35]....
        /*01a8*/ 	.word	0x00002c80


	//   ....[36]....
        /*01ac*/ 	.word	0x00002c90


	//   ....[37]....
        /*01b0*/ 	.word	0x000032e0


	//   ....[38]....
        /*01b4*/ 	.word	0x000033f0


	//   ....[39]....
        /*01b8*/ 	.word	0x00003470


	//   ....[40]....
        /*01bc*/ 	.word	0x000034d0


	//   ....[41]....
        /*01c0*/ 	.word	0x00003500


	//   ....[42]....
        /*01c4*/ 	.word	0x000036d0


	//   ....[43]....
        /*01c8*/ 	.word	0x000038c0


	//   ....[44]....
        /*01cc*/ 	.word	0x00003bc0


	//   ....[45]....
        /*01d0*/ 	.word	0x00003c90


	//   ....[46]....
        /*01d4*/ 	.word	0x00003ce0


	//   ....[47]....
        /*01d8*/ 	.word	0x00003d10


	//   ....[48]....
        /*01dc*/ 	.word	0x00003d30


	//   ....[49]....
        /*01e0*/ 	.word	0x00003d50


	//   ....[50]....
        /*01e4*/ 	.word	0x00003e00


	//   ....[51]....
        /*01e8*/ 	.word	0x00003e50


	//   ....[52]....
        /*01ec*/ 	.word	0x00003e70


	//   ....[53]....
        /*01f0*/ 	.word	0x00003e90


	//   ....[54]....
        /*01f4*/ 	.word	0x00003eb0


	//----- nvinfo : EIATTR_EXIT_INSTR_OFFSETS
	.align		4
.L_3949:
        /*01f8*/ 	.byte	0x04, 0x1c
        /*01fa*/ 	.short	(.L_3951 - .L_3950)


	//   ....[0]....
.L_3950:
        /*01fc*/ 	.word	0x00003f70


	//   ....[1]....
        /*0200*/ 	.word	0x000040b0


	//----- nvinfo : EIATTR_MAX_THREADS
	.align		4
.L_3951:
        /*0204*/ 	.byte	0x04, 0x05
        /*0206*/ 	.short	(.L_3953 - .L_3952)
.L_3952:
        /*0208*/ 	.word	0x00000020
        /*020c*/ 	.word	0x00000001
        /*0210*/ 	.word	0x00000001


	//----- nvinfo : EIATTR_CRS_STACK_SIZE
	.align		4
.L_3953:
        /*0214*/ 	.byte	0x04, 0x1e
        /*0216*/ 	.short	(.L_3955 - .L_3954)
.L_3954:
        /*0218*/ 	.word	0x00000000
.L_3955:


//--------------------- .nv.callgraph             --------------------------
	.section	.nv.callgraph,"",@"SHT_CUDA_CALLGRAPH"
	.align	4
	.sectionentsize	8
	.align		4
        /*0000*/ 	.word	0x00000000
	.align		4
        /*0004*/ 	.word	0xffffffff
	.align		4
        /*0008*/ 	.word	0x00000000
	.align		4
        /*000c*/ 	.word	0xfffffffe
	.align		4
        /*0010*/ 	.word	0x00000000
	.align		4
        /*0014*/ 	.word	0xfffffffd
	.align		4
        /*0018*/ 	.word	0x00000000
	.align		4
        /*001c*/ 	.word	0xfffffffc


//--------------------- .nv.rel.action            --------------------------
	.section	.nv.rel.action,"",@"SHT_CUDA_RELOCINFO"
	.align	8
	.sectionentsize	8
        /*0000*/ 	.byte	0x73, 0x00, 0x00, 0x00, 0x00, 0x00, 0x00, 0x00, 0x00, 0x00, 0x00, 0x11, 0x25, 0x00, 0x05, 0x36


//--------------------- .nv.constant4             --------------------------
	.section	.nv.constant4,"a",@progbits
	.align	8
	.align		8
.nv.constant4:
        /*0000*/ 	.dword	_ZN67_INTERNAL_83ee82bf_31_selective_scan_bwd_bf16_real_cu_4ac64e5f_35494cuda3std3__45__cpo5beginE
	.align		8
        /*0008*/ 	.dword	_ZN67_INTERNAL_83ee82bf_31_selective_scan_bwd_bf16_real_cu_4ac64e5f_35494cuda3std3__45__cpo3endE
	.align		8
        /*0010*/ 	.dword	_ZN67_INTERNAL_83ee82bf_31_selective_scan_bwd_bf16_real_cu_4ac64e5f_35494cuda3std3__45__cpo6cbeginE
	.align		8
        /*0018*/ 	.dword	_ZN67_INTERNAL_83ee82bf_31_selective_scan_bwd_bf16_real_cu_4ac64e5f_35494cuda3std3__45__cpo4cendE
	.align		8
        /*0020*/ 	.dword	_ZN67_INTERNAL_83ee82bf_31_selective_scan_bwd_bf16_real_cu_4ac64e5f_35494cuda3std3__45__cpo6rbeginE
	.align		8
        /*0028*/ 	.dword	_ZN67_INTERNAL_83ee82bf_31_selective_scan_bwd_bf16_real_cu_4ac64e5f_35494cuda3std3__45__cpo4rendE
	.align		8
        /*0030*/ 	.dword	_ZN67_INTERNAL_83ee82bf_31_selective_scan_bwd_bf16_real_cu_4ac64e5f_35494cuda3std3__45__cpo7crbeginE
	.align		8
        /*0038*/ 	.dword	_ZN67_INTERNAL_83ee82bf_31_selective_scan_bwd_bf16_real_cu_4ac64e5f_35494cuda3std3__45__cpo5crendE
	.align		8
        /*0040*/ 	.dword	_ZN67_INTERNAL_83ee82bf_31_selective_scan_bwd_bf16_real_cu_4ac64e5f_35494cuda3std3__469_GLOBAL__N__83ee82bf_31_selective_scan_bwd_bf16_real_cu_4ac64e5f_35496ignoreE
	.align		8
        /*0048*/ 	.dword	_ZN67_INTERNAL_83ee82bf_31_selective_scan_bwd_bf16_real_cu_4ac64e5f_35494cuda3std3__419piecewise_constructE
	.align		8
        /*0050*/ 	.dword	_ZN67_INTERNAL_83ee82bf_31_selective_scan_bwd_bf16_real_cu_4ac64e5f_35494cuda3std3__48in_placeE
	.align		8
        /*0058*/ 	.dword	_ZN67_INTERNAL_83ee82bf_31_selective_scan_bwd_bf16_real_cu_4ac64e5f_35494cuda3std3__420unreachable_sentinelE
	.align		8
        /*0060*/ 	.dword	_ZN67_INTERNAL_83ee82bf_31_selective_scan_bwd_bf16_real_cu_4ac64e5f_35494cuda3std6ranges3__45__cpo4swapE
	.align		8
        /*0068*/ 	.dword	_ZN67_INTERNAL_83ee82bf_31_selective_scan_bwd_bf16_real_cu_4ac64e5f_35494cuda3std6ranges3__45__cpo9iter_moveE
	.align		8
        /*0070*/ 	.dword	_ZN67_INTERNAL_83ee82bf_31_selective_scan_bwd_bf16_real_cu_4ac64e5f_35494cuda3std6ranges3__45__cpo5beginE
	.align		8
        /*0078*/ 	.dword	_ZN67_INTERNAL_83ee82bf_31_selective_scan_bwd_bf16_real_cu_4ac64e5f_35494cuda3std6ranges3__45__cpo3endE
	.align		8
        /*0080*/ 	.dword	_ZN67_INTERNAL_83ee82bf_31_selective_scan_bwd_bf16_real_cu_4ac64e5f_35494cuda3std6ranges3__45__cpo6cbeginE
	.align		8
        /*0088*/ 	.dword	_ZN67_INTERNAL_83ee82bf_31_selective_scan_bwd_bf16_real_cu_4ac64e5f_35494cuda3std6ranges3__45__cpo4cendE
	.align		8
        /*0090*/ 	.dword	_ZN67_INTERNAL_83ee82bf_31_selective_scan_bwd_bf16_real_cu_4ac64e5f_35494cuda3std6ranges3__45__cpo7advanceE
	.align		8
        /*0098*/ 	.dword	_ZN67_INTERNAL_83ee82bf_31_selective_scan_bwd_bf16_real_cu_4ac64e5f_35494cuda3std6ranges3__45__cpo9iter_swapE
	.align		8
        /*00a0*/ 	.dword	_ZN67_INTERNAL_83ee82bf_31_selective_scan_bwd_bf16_real_cu_4ac64e5f_35494cuda3std6ranges3__45__cpo4nextE
	.align		8
        /*00a8*/ 	.dword	_ZN67_INTERNAL_83ee82bf_31_selective_scan_bwd_bf16_real_cu_4ac64e5f_35494cuda3std6ranges3__45__cpo4prevE
	.align		8
        /*00b0*/ 	.dword	_ZN67_INTERNAL_83ee82bf_31_selective_scan_bwd_bf16_real_cu_4ac64e5f_35494cuda3std6ranges3__45__cpo4dataE
	.align		8
        /*00b8*/ 	.dword	_ZN67_INTERNAL_83ee82bf_31_selective_scan_bwd_bf16_real_cu_4ac64e5f_35494cuda3std6ranges3__45__cpo5cdataE
	.align		8
        /*00c0*/ 	.dword	_ZN67_INTERNAL_83ee82bf_31_selective_scan_bwd_bf16_real_cu_4ac64e5f_35494cuda3std6ranges3__45__cpo4sizeE
	.align		8
        /*00c8*/ 	.dword	_ZN67_INTERNAL_83ee82bf_31_selective_scan_bwd_bf16_real_cu_4ac64e5f_35494cuda3std6ranges3__45__cpo5ssizeE
	.align		8
        /*00d0*/ 	.dword	_ZN67_INTERNAL_83ee82bf_31_selective_scan_bwd_bf16_real_cu_4ac64e5f_35494cuda3std6ranges3__45__cpo8distanceE
	.align		8
        /*00d8*/ 	.dword	_ZN67_INTERNAL_83ee82bf_31_selective_scan_bwd_bf16_real_cu_4ac64e5f_35496thrust23THRUST_300001_SM_800_NS6system6detail10sequential3seqE


//--------------------- .nv.constant0._Z25selective_scan_bwd_kernelI32Selective_Scan_bwd_kernel_traitsILi128ELi16ELb0ELb0ELb0ELb0ELb0EN3c108BFloat16EfEEv12SSMParamsBwd --------------------------
	.section	.nv.constant0._Z25selective_scan_bwd_kernelI32Selective_Scan_bwd_kernel_traitsILi128ELi16ELb0ELb0ELb0ELb0ELb0EN3c108BFloat16EfEEv12SSMParamsBwd,"a",@progbits
	.sectionflags	@""
	.align	4
.nv.constant0._Z25selective_scan_bwd_kernelI32Selective_Scan_bwd_kernel_traitsILi128ELi16ELb0ELb0ELb0ELb0ELb0EN3c108BFloat16EfEEv12SSMParamsBwd:
	.zero		848


//--------------------- .nv.constant0._Z25selective_scan_bwd_kernelI32Selective_Scan_bwd_kernel_traitsILi128ELi16ELb0ELb0ELb0ELb0ELb1EN3c108BFloat16EfEEv12SSMParamsBwd --------------------------
	.section	.nv.constant0._Z25selective_scan_bwd_kernelI32Selective_Scan_bwd_kernel_traitsILi128ELi16ELb0ELb0ELb0ELb0ELb1EN3c108BFloat16EfEEv12SSMParamsBwd,"a",@progbits
	.sectionflags	@""
	.align	4
.nv.constant0._Z25selective_scan_bwd_kernelI32Selective_Scan_bwd_kernel_traitsILi128ELi16ELb0ELb0ELb0ELb0ELb1EN3c108BFloat16EfEEv12SSMParamsBwd:
	.zero		848


//--------------------- .nv.constant0._Z25selective_scan_bwd_kernelI32Selective_Scan_bwd_kernel_traitsILi128ELi16ELb0ELb0ELb0ELb1ELb0EN3c108BFloat16EfEEv12SSMParamsBwd --------------------------
	.section	.nv.constant0._Z25selective_scan_bwd_kernelI32Selective_Scan_bwd_kernel_traitsILi128ELi16ELb0ELb0ELb0ELb1ELb0EN3c108BFloat16EfEEv12SSMParamsBwd,"a",@progbits
	.sectionflags	@""
	.align	4
.nv.constant0._Z25selective_scan_bwd_kernelI32Selective_Scan_bwd_kernel_traitsILi128ELi16ELb0ELb0ELb0ELb1ELb0EN3c108BFloat16EfEEv12SSMParamsBwd:
	.zero		848


//--------------------- .nv.constant0._Z25selective_scan_bwd_kernelI32Selective_Scan_bwd_kernel_traitsILi128ELi16ELb0ELb0ELb0ELb1ELb1EN3c108BFloat16EfEEv12SSMParamsBwd --------------------------
	.section	.nv.constant0._Z25selective_scan_bwd_kernelI32Selective_Scan_bwd_kernel_traitsILi128ELi16ELb0ELb0ELb0ELb1ELb1EN3c108BFloat16EfEEv12SSMParamsBwd,"a",@progbits
	.sectionflags	@""
	.align	4
.nv.constant0._Z25selective_scan_bwd_kernelI32Selective_Scan_bwd_kernel_traitsILi128ELi16ELb0ELb0ELb0ELb1ELb1EN3c108BFloat16EfEEv12SSMParamsBwd:
	.zero		848


//--------------------- .nv.constant0._Z25selective_scan_bwd_kernelI32Selective_Scan_bwd_kernel_traitsILi128ELi16ELb0ELb0ELb1ELb0ELb0EN3c108BFloat16EfEEv12SSMParamsBwd --------------------------
	.section	.nv.constant0._Z25selective_scan_bwd_kernelI32Selective_Scan_bwd_kernel_traitsILi128ELi16ELb0ELb0ELb1ELb0ELb0EN3c108BFloat16EfEEv12SSMParamsBwd,"a",@progbits
	.sectionflags	@""
	.align	4
.nv.constant0._Z25selective_scan_bwd_kernelI32Selective_Scan_bwd_kernel_traitsILi128ELi16ELb0ELb0ELb1ELb0ELb0EN3c108BFloat16EfEEv12SSMParamsBwd:
	.zero		848


//--------------------- .nv.constant0._Z25selective_scan_bwd_kernelI32Selective_Scan_bwd_kernel_traitsILi128ELi16ELb0ELb0ELb1ELb0ELb1EN3c108BFloat16EfEEv12SSMParamsBwd --------------------------
	.section	.nv.constant0._Z25selective_scan_bwd_kernelI32Selective_Scan_bwd_kernel_traitsILi128ELi16ELb0ELb0ELb1ELb0ELb1EN3c108BFloat16EfEEv12SSMParamsBwd,"a",@progbits
	.sectionflags	@""
	.align	4
.nv.constant0._Z25selective_scan_bwd_kernelI32Selective_Scan_bwd_kernel_traitsILi128ELi16ELb0ELb0ELb1ELb0ELb1EN3c108BFloat16EfEEv12SSMParamsBwd:
	.zero		848


//--------------------- .nv.constant0._Z25selective_scan_bwd_kernelI32Selective_Scan_bwd_kernel_traitsILi128ELi16ELb0ELb0ELb1ELb1ELb0EN3c108BFloat16EfEEv12SSMParamsBwd --------------------------
	.section	.nv.constant0._Z25selective_scan_bwd_kernelI32Selective_Scan_bwd_kernel_traitsILi128ELi16ELb0ELb0ELb1ELb1ELb0EN3c108BFloat16EfEEv12SSMParamsBwd,"a",@progbits
	.sectionflags	@""
	.align	4
.nv.constant0._Z25selective_scan_bwd_kernelI32Selective_Scan_bwd_kernel_traitsILi128ELi16ELb0ELb0ELb1ELb1ELb0EN3c108BFloat16EfEEv12SSMParamsBwd:
	.zero		848


//--------------------- .nv.constant0._Z25selective_scan_bwd_kernelI32Selective_Scan_bwd_kernel_traitsILi128ELi16ELb0ELb0ELb1ELb1ELb1EN3c108BFloat16EfEEv12SSMParamsBwd --------------------------
	.section	.nv.constant0._Z25selective_scan_bwd_kernelI32Selective_Scan_bwd_kernel_traitsILi128ELi16ELb0ELb0ELb1ELb1ELb1EN3c108BFloat16EfEEv12SSMParamsBwd,"a",@progbits
	.sectionflags	@""
	.align	4
.nv.constant0._Z25selective_scan_bwd_kernelI32Selective_Scan_bwd_kernel_traitsILi128ELi16ELb0ELb0ELb1ELb1ELb1EN3c108BFloat16EfEEv12SSMParamsBwd:
	.zero		848


//--------------------- .nv.constant0._Z25selective_scan_bwd_kernelI32Selective_Scan_bwd_kernel_traitsILi128ELi16ELb0ELb1ELb0ELb0ELb0EN3c108BFloat16EfEEv12SSMParamsBwd --------------------------
	.section	.nv.constant0._Z25selective_scan_bwd_kernelI32Selective_Scan_bwd_kernel_traitsILi128ELi16ELb0ELb1ELb0ELb0ELb0EN3c108BFloat16EfEEv12SSMParamsBwd,"a",@progbits
	.sectionflags	@""
	.align	4
.nv.constant0._Z25selective_scan_bwd_kernelI32Selective_Scan_bwd_kernel_traitsILi128ELi16ELb0ELb1ELb0ELb0ELb0EN3c108BFloat16EfEEv12SSMParamsBwd:
	.zero		848


//--------------------- .nv.constant0._Z25selective_scan_bwd_kernelI32Selective_Scan_bwd_kernel_traitsILi128ELi16ELb0ELb1ELb0ELb0ELb1EN3c108BFloat16EfEEv12SSMParamsBwd --------------------------
	.section	.nv.constant0._Z25selective_scan_bwd_kernelI32Selective_Scan_bwd_kernel_traitsILi128ELi16ELb0ELb1ELb0ELb0ELb1EN3c108BFloat16EfEEv12SSMParamsBwd,"a",@progbits
	.sectionflags	@""
	.align	4
.nv.constant0._Z25selective_scan_bwd_kernelI32Selective_Scan_bwd_kernel_traitsILi128ELi16ELb0ELb1ELb0ELb0ELb1EN3c108BFloat16EfEEv12SSMParamsBwd:
	.zero		848


//--------------------- .nv.constant0._Z25selective_scan_bwd_kernelI32Selective_Scan_bwd_kernel_traitsILi128ELi16ELb0ELb1ELb0ELb1ELb0EN3c108BFloat16EfEEv12SSMParamsBwd --------------------------
	.section	.nv.constant0._Z25selective_scan_bwd_kernelI32Selective_Scan_bwd_kernel_traitsILi128ELi16ELb0ELb1ELb0ELb1ELb0EN3c108BFloat16EfEEv12SSMParamsBwd,"a",@progbits
	.sectionflags	@""
	.align	4
.nv.constant0._Z25selective_scan_bwd_kernelI32Selective_Scan_bwd_kernel_traitsILi128ELi16ELb0ELb1ELb0ELb1ELb0EN3c108BFloat16EfEEv12SSMParamsBwd:
	.zero		848


//--------------------- .nv.constant0._Z25selective_scan_bwd_kernelI32Selective_Scan_bwd_kernel_traitsILi128ELi16ELb0ELb1ELb0ELb1ELb1EN3c108BFloat16EfEEv12SSMParamsBwd --------------------------
	.section	.nv.constant0._Z25selective_scan_bwd_kernelI32Selective_Scan_bwd_kernel_traitsILi128ELi16ELb0ELb1ELb0ELb1ELb1EN3c108BFloat16EfEEv12SSMParamsBwd,"a",@progbits
	.sectionflags	@""
	.align	4
.nv.constant0._Z25selective_scan_bwd_kernelI32Selective_Scan_bwd_kernel_traitsILi128ELi16ELb0ELb1ELb0ELb1ELb1EN3c108BFloat16EfEEv12SSMParamsBwd:
	.zero		848


//--------------------- .nv.constant0._Z25selective_scan_bwd_kernelI32Selective_Scan_bwd_kernel_traitsILi128ELi16ELb0ELb1ELb1ELb0ELb0EN3c108BFloat16EfEEv12SSMParamsBwd --------------------------
	.section	.nv.constant0._Z25selective_scan_bwd_kernelI32Selective_Scan_bwd_kernel_traitsILi128ELi16ELb0ELb1ELb1ELb0ELb0EN3c108BFloat16EfEEv12SSMParamsBwd,"a",@progbits
	.sectionflags	@""
	.align	4
.nv.constant0._Z25selective_scan_bwd_kernelI32Selective_Scan_bwd_kernel_traitsILi128ELi16ELb0ELb1ELb1ELb0ELb0EN3c108BFloat16EfEEv12SSMParamsBwd:
	.zero		848


//--------------------- .nv.constant0._Z25selective_scan_bwd_kernelI32Selective_Scan_bwd_kernel_traitsILi128ELi16ELb0ELb1ELb1ELb0ELb1EN3c108BFloat16EfEEv12SSMParamsBwd --------------------------
	.section	.nv.constant0._Z25selective_scan_bwd_kernelI32Selective_Scan_bwd_kernel_traitsILi128ELi16ELb0ELb1ELb1ELb0ELb1EN3c108BFloat16EfEEv12SSMParamsBwd,"a",@progbits
	.sectionflags	@""
	.align	4
.nv.constant0._Z25selective_scan_bwd_kernelI32Selective_Scan_bwd_kernel_traitsILi128ELi16ELb0ELb1ELb1ELb0ELb1EN3c108BFloat16EfEEv12SSMParamsBwd:
	.zero		848


//--------------------- .nv.constant0._Z25selective_scan_bwd_kernelI32Selective_Scan_bwd_kernel_traitsILi128ELi16ELb0ELb1ELb1ELb1ELb0EN3c108BFloat16EfEEv12SSMParamsBwd --------------------------
	.section	.nv.constant0._Z25selective_scan_bwd_kernelI32Selective_Scan_bwd_kernel_traitsILi128ELi16ELb0ELb1ELb1ELb1ELb0EN3c108BFloat16EfEEv12SSMParamsBwd,"a",@progbits
	.sectionflags	@""
	.align	4
.nv.constant0._Z25selective_scan_bwd_kernelI32Selective_Scan_bwd_kernel_traitsILi128ELi16ELb0ELb1ELb1ELb1ELb0EN3c108BFloat16EfEEv12SSMParamsBwd:
	.zero		848


//--------------------- .nv.constant0._Z25selective_scan_bwd_kernelI32Selective_Scan_bwd_kernel_traitsILi128ELi16ELb0ELb1ELb1ELb1ELb1EN3c108BFloat16EfEEv12SSMParamsBwd --------------------------
	.section	.nv.constant0._Z25selective_scan_bwd_kernelI32Selective_Scan_bwd_kernel_traitsILi128ELi16ELb0ELb1ELb1ELb1ELb1EN3c108BFloat16EfEEv12SSMParamsBwd,"a",@progbits
	.sectionflags	@""
	.align	4
.nv.constant0._Z25selective_scan_bwd_kernelI32Selective_Scan_bwd_kernel_traitsILi128ELi16ELb0ELb1ELb1ELb1ELb1EN3c108BFloat16EfEEv12SSMParamsBwd:
	.zero		848


//--------------------- .nv.constant0._Z25selective_scan_bwd_kernelI32Selective_Scan_bwd_kernel_traitsILi128ELi16ELb1ELb0ELb0ELb0ELb0EN3c108BFloat16EfEEv12SSMParamsBwd --------------------------
	.section	.nv.constant0._Z25selective_scan_bwd_kernelI32Selective_Scan_bwd_kernel_traitsILi128ELi16ELb1ELb0ELb0ELb0ELb0EN3c108BFloat16EfEEv12SSMParamsBwd,"a",@progbits
	.sectionflags	@""
	.align	4
.nv.constant0._Z25selective_scan_bwd_kernelI32Selective_Scan_bwd_kernel_traitsILi128ELi16ELb1ELb0ELb0ELb0ELb0EN3c108BFloat16EfEEv12SSMParamsBwd:
	.zero		848


//--------------------- .nv.constant0._Z25selective_scan_bwd_kernelI32Selective_Scan_bwd_kernel_traitsILi128ELi16ELb1ELb0ELb0ELb0ELb1EN3c108BFloat16EfEEv12SSMParamsBwd --------------------------
	.section	.nv.constant0._Z25selective_scan_bwd_kernelI32Selective_Scan_bwd_kernel_traitsILi128ELi16ELb1ELb0ELb0ELb0ELb1EN3c108BFloat16EfEEv12SSMParamsBwd,"a",@progbits
	.sectionflags	@""
	.align	4
.nv.constant0._Z25selective_scan_bwd_kernelI32Selective_Scan_bwd_kernel_traitsILi128ELi16ELb1ELb0ELb0ELb0ELb1EN3c108BFloat16EfEEv12SSMParamsBwd:
	.zero		848


//--------------------- .nv.constant0._Z25selective_scan_bwd_kernelI32Selective_Scan_bwd_kernel_traitsILi128ELi16ELb1ELb0ELb0ELb1ELb0EN3c108BFloat16EfEEv12SSMParamsBwd --------------------------
	.section	.nv.constant0._Z25selective_scan_bwd_kernelI32Selective_Scan_bwd_kernel_traitsILi128ELi16ELb1ELb0ELb0ELb1ELb0EN3c108BFloat16EfEEv12SSMParamsBwd,"a",@progbits
	.sectionflags	@""
	.align	4
.nv.constant0._Z25selective_scan_bwd_kernelI32Selective_Scan_bwd_kernel_traitsILi128ELi16ELb1ELb0ELb0ELb1ELb0EN3c108BFloat16EfEEv12SSMParamsBwd:
	.zero		848


//--------------------- .nv.constant0._Z25selective_scan_bwd_kernelI32Selective_Scan_bwd_kernel_traitsILi128ELi16ELb1ELb0ELb0ELb1ELb1EN3c108BFloat16EfEEv12SSMParamsBwd --------------------------
	.section	.nv.constant0._Z25selective_scan_bwd_kernelI32Selective_Scan_bwd_kernel_traitsILi128ELi16ELb1ELb0ELb0ELb1ELb1EN3c108BFloat16EfEEv12SSMParamsBwd,"a",@progbits
	.sectionflags	@""
	.align	4
.nv.constant0._Z25selective_scan_bwd_kernelI32Selective_Scan_bwd_kernel_traitsILi128ELi16ELb1ELb0ELb0ELb1ELb1EN3c108BFloat16EfEEv12SSMParamsBwd:
	.zero		848


//--------------------- .nv.constant0._Z25selective_scan_bwd_kernelI32Selective_Scan_bwd_kernel_traitsILi128ELi16ELb1ELb0ELb1ELb0ELb0EN3c108BFloat16EfEEv12SSMParamsBwd --------------------------
	.section	.nv.constant0._Z25selective_scan_bwd_kernelI32Selective_Scan_bwd_kernel_traitsILi128ELi16ELb1ELb0ELb1ELb0ELb0EN3c108BFloat16EfEEv12SSMParamsBwd,"a",@progbits
	.sectionflags	@""
	.align	4
.nv.constant0._Z25selective_scan_bwd_kernelI32Selective_Scan_bwd_kernel_traitsILi128ELi16ELb1ELb0ELb1ELb0ELb0EN3c108BFloat16EfEEv12SSMParamsBwd:
	.zero		848


//--------------------- .nv.constant0._Z25selective_scan_bwd_kernelI32Selective_Scan_bwd_kernel_traitsILi128ELi16ELb1ELb0ELb1ELb0ELb1EN3c108BFloat16EfEEv12SSMParamsBwd --------------------------
	.section	.nv.constant0._Z25selective_scan_bwd_kernelI32Selective_Scan_bwd_kernel_traitsILi128ELi16ELb1ELb0ELb1ELb0ELb1EN3c108BFloat16EfEEv12SSMParamsBwd,"a",@progbits
	.sectionflags	@""
	.align	4
.nv.constant0._Z25selective_scan_bwd_kernelI32Selective_Scan_bwd_kernel_traitsILi128ELi16ELb1ELb0ELb1ELb0ELb1EN3c108BFloat16EfEEv12SSMParamsBwd:
	.zero		848


//--------------------- .nv.constant0._Z25selective_scan_bwd_kernelI32Selective_Scan_bwd_kernel_traitsILi128ELi16ELb1ELb0ELb1ELb1ELb0EN3c108BFloat16EfEEv12SSMParamsBwd --------------------------
	.section	.nv.constant0._Z25selective_scan_bwd_kernelI32Selective_Scan_bwd_kernel_traitsILi128ELi16ELb1ELb0ELb1ELb1ELb0EN3c108BFloat16EfEEv12SSMParamsBwd,"a",@progbits
	.sectionflags	@""
	.align	4
.nv.constant0._Z25selective_scan_bwd_kernelI32Selective_Scan_bwd_kernel_traitsILi128ELi16ELb1ELb0ELb1ELb1ELb0EN3c108BFloat16EfEEv12SSMParamsBwd:
	.zero		848


//--------------------- .nv.constant0._Z25selective_scan_bwd_kernelI32Selective_Scan_bwd_kernel_traitsILi128ELi16ELb1ELb0ELb1ELb1ELb1EN3c108BFloat16EfEEv12SSMParamsBwd --------------------------
	.section	.nv.constant0._Z25selective_scan_bwd_kernelI32Selective_Scan_bwd_kernel_traitsILi128ELi16ELb1ELb0ELb1ELb1ELb1EN3c108BFloat16EfEEv12SSMParamsBwd,"a",@progbits
	.sectionflags	@""
	.align	4
.nv.constant0._Z25selective_scan_bwd_kernelI32Selective_Scan_bwd_kernel_traitsILi128ELi16ELb1ELb0ELb1ELb1ELb1EN3c108BFloat16EfEEv12SSMParamsBwd:
	.zero		848


//--------------------- .nv.constant0._Z25selective_scan_bwd_kernelI32Selective_Scan_bwd_kernel_traitsILi128ELi16ELb1ELb1ELb0ELb0ELb0EN3c108BFloat16EfEEv12SSMParamsBwd --------------------------
	.section	.nv.constant0._Z25selective_scan_bwd_kernelI32Selective_Scan_bwd_kernel_traitsILi128ELi16ELb1ELb1ELb0ELb0ELb0EN3c108BFloat16EfEEv12SSMParamsBwd,"a",@progbits
	.sectionflags	@""
	.align	4
.nv.constant0._Z25selective_scan_bwd_kernelI32Selective_Scan_bwd_kernel_traitsILi128ELi16ELb1ELb1ELb0ELb0ELb0EN3c108BFloat16EfEEv12SSMParamsBwd:
	.zero		848


//--------------------- .nv.constant0._Z25selective_scan_bwd_kernelI32Selective_Scan_bwd_kernel_traitsILi128ELi16ELb1ELb1ELb0ELb0ELb1EN3c108BFloat16EfEEv12SSMParamsBwd --------------------------
	.section	.nv.constant0._Z25selective_scan_bwd_kernelI32Selective_Scan_bwd_kernel_traitsILi128ELi16ELb1ELb1ELb0ELb0ELb1EN3c108BFloat16EfEEv12SSMParamsBwd,"a",@progbits
	.sectionflags	@""
	.align	4
.nv.constant0._Z25selective_scan_bwd_kernelI32Selective_Scan_bwd_kernel_traitsILi128ELi16ELb1ELb1ELb0ELb0ELb1EN3c108BFloat16EfEEv12SSMParamsBwd:
	.zero		848


//--------------------- .nv.constant0._Z25selective_scan_bwd_kernelI32Selective_Scan_bwd_kernel_traitsILi128ELi16ELb1ELb1ELb0ELb1ELb0EN3c108BFloat16EfEEv12SSMParamsBwd --------------------------
	.section	.nv.constant0._Z25selective_scan_bwd_kernelI32Selective_Scan_bwd_kernel_traitsILi128ELi16ELb1ELb1ELb0ELb1ELb0EN3c108BFloat16EfEEv12SSMParamsBwd,"a",@progbits
	.sectionflags	@""
	.align	4
.nv.constant0._Z25selective_scan_bwd_kernelI32Selective_Scan_bwd_kernel_traitsILi128ELi16ELb1ELb1ELb0ELb1ELb0EN3c108BFloat16EfEEv12SSMParamsBwd:
	.zero		848


//--------------------- .nv.constant0._Z25selective_scan_bwd_kernelI32Selective_Scan_bwd_kernel_traitsILi128ELi16ELb1ELb1ELb0ELb1ELb1EN3c108BFloat16EfEEv12SSMParamsBwd --------------------------
	.section	.nv.constant0._Z25selective_scan_bwd_kernelI32Selective_Scan_bwd_kernel_traitsILi128ELi16ELb1ELb1ELb0ELb1ELb1EN3c108BFloat16EfEEv12SSMParamsBwd,"a",@progbits
	.sectionflags	@""
	.align	4
.nv.constant0._Z25selective_scan_bwd_kernelI32Selective_Scan_bwd_kernel_traitsILi128ELi16ELb1ELb1ELb0ELb1ELb1EN3c108BFloat16EfEEv12SSMParamsBwd:
	.zero		848


//--------------------- .nv.constant0._Z25selective_scan_bwd_kernelI32Selective_Scan_bwd_kernel_traitsILi128ELi16ELb1ELb1ELb1ELb0ELb0EN3c108BFloat16EfEEv12SSMParamsBwd --------------------------
	.section	.nv.constant0._Z25selective_scan_bwd_kernelI32Selective_Scan_bwd_kernel_traitsILi128ELi16ELb1ELb1ELb1ELb0ELb0EN3c108BFloat16EfEEv12SSMParamsBwd,"a",@progbits
	.sectionflags	@""
	.align	4
.nv.constant0._Z25selective_scan_bwd_kernelI32Selective_Scan_bwd_kernel_traitsILi128ELi16ELb1ELb1ELb1ELb0ELb0EN3c108BFloat16EfEEv12SSMParamsBwd:
	.zero		848


//--------------------- .nv.constant0._Z25selective_scan_bwd_kernelI32Selective_Scan_bwd_kernel_traitsILi128ELi16ELb1ELb1ELb1ELb0ELb1EN3c108BFloat16EfEEv12SSMParamsBwd --------------------------
	.section	.nv.constant0._Z25selective_scan_bwd_kernelI32Selective_Scan_bwd_kernel_traitsILi128ELi16ELb1ELb1ELb1ELb0ELb1EN3c108BFloat16EfEEv12SSMParamsBwd,"a",@progbits
	.sectionflags	@""
	.align	4
.nv.constant0._Z25selective_scan_bwd_kernelI32Selective_Scan_bwd_kernel_traitsILi128ELi16ELb1ELb1ELb1ELb0ELb1EN3c108BFloat16EfEEv12SSMParamsBwd:
	.zero		848


//--------------------- .nv.constant0._Z25selective_scan_bwd_kernelI32Selective_Scan_bwd_kernel_traitsILi128ELi16ELb1ELb1ELb1ELb1ELb0EN3c108BFloat16EfEEv12SSMParamsBwd --------------------------
	.section	.nv.constant0._Z25selective_scan_bwd_kernelI32Selective_Scan_bwd_kernel_traitsILi128ELi16ELb1ELb1ELb1ELb1ELb0EN3c108BFloat16EfEEv12SSMParamsBwd,"a",@progbits
	.sectionflags	@""
	.align	4
.nv.constant0._Z25selective_scan_bwd_kernelI32Selective_Scan_bwd_kernel_traitsILi128ELi16ELb1ELb1ELb1ELb1ELb0EN3c108BFloat16EfEEv12SSMParamsBwd:
	.zero		848


//--------------------- .nv.constant0._Z25selective_scan_bwd_kernelI32Selective_Scan_bwd_kernel_traitsILi128ELi16ELb1ELb1ELb1ELb1ELb1EN3c108BFloat16EfEEv12SSMParamsBwd --------------------------
	.section	.nv.constant0._Z25selective_scan_bwd_kernelI32Selective_Scan_bwd_kernel_traitsILi128ELi16ELb1ELb1ELb1ELb1ELb1EN3c108BFloat16EfEEv12SSMParamsBwd,"a",@progbits
	.sectionflags	@""
	.align	4
.nv.constant0._Z25selective_scan_bwd_kernelI32Selective_Scan_bwd_kernel_traitsILi128ELi16ELb1ELb1ELb1ELb1ELb1EN3c108BFloat16EfEEv12SSMParamsBwd:
	.zero		848


//--------------------- .nv.constant0._Z25selective_scan_bwd_kernelI32Selective_Scan_bwd_kernel_traitsILi64ELi16ELb0ELb0ELb0ELb0ELb0EN3c108BFloat16EfEEv12SSMParamsBwd --------------------------
	.section	.nv.constant0._Z25selective_scan_bwd_kernelI32Selective_Scan_bwd_kernel_traitsILi64ELi16ELb0ELb0ELb0ELb0ELb0EN3c108BFloat16EfEEv12SSMParamsBwd,"a",@progbits
	.sectionflags	@""
	.align	4
.nv.constant0._Z25selective_scan_bwd_kernelI32Selective_Scan_bwd_kernel_traitsILi64ELi16ELb0ELb0ELb0ELb0ELb0EN3c108BFloat16EfEEv12SSMParamsBwd:
	.zero		848


//--------------------- .nv.constant0._Z25selective_scan_bwd_kernelI32Selective_Scan_bwd_kernel_traitsILi64ELi16ELb0ELb0ELb0ELb0ELb1EN3c108BFloat16EfEEv12SSMParamsBwd --------------------------
	.section	.nv.constant0._Z25selective_scan_bwd_kernelI32Selective_Scan_bwd_kernel_traitsILi64ELi16ELb0ELb0ELb0ELb0ELb1EN3c108BFloat16EfEEv12SSMParamsBwd,"a",@progbits
	.sectionflags	@""
	.align	4
.nv.constant0._Z25selective_scan_bwd_kernelI32Selective_Scan_bwd_kernel_traitsILi64ELi16ELb0ELb0ELb0ELb0ELb1EN3c108BFloat16EfEEv12SSMParamsBwd:
	.zero		848


//--------------------- .nv.constant0._Z25selective_scan_bwd_kernelI32Selective_Scan_bwd_kernel_traitsILi64ELi16ELb0ELb0ELb0ELb1ELb0EN3c108BFloat16EfEEv12SSMParamsBwd --------------------------
	.section	.nv.constant0._Z25selective_scan_bwd_kernelI32Selective_Scan_bwd_kernel_traitsILi64ELi16ELb0ELb0ELb0ELb1ELb0EN3c108BFloat16EfEEv12SSMParamsBwd,"a",@progbits
	.sectionflags	@""
	.align	4
.nv.constant0._Z25selective_scan_bwd_kernelI32Selective_Scan_bwd_kernel_traitsILi64ELi16ELb0ELb0ELb0ELb1ELb0EN3c108BFloat16EfEEv12SSMParamsBwd:
	.zero		848


//--------------------- .nv.constant0._Z25selective_scan_bwd_kernelI32Selective_Scan_bwd_kernel_traitsILi64ELi16ELb0ELb0ELb0ELb1ELb1EN3c108BFloat16EfEEv12SSMParamsBwd --------------------------
	.section	.nv.constant0._Z25selective_scan_bwd_kernelI32Selective_Scan_bwd_kernel_traitsILi64ELi16ELb0ELb0ELb0ELb1ELb1EN3c108BFloat16EfEEv12SSMParamsBwd,"a",@progbits
	.sectionflags	@""
	.align	4
.nv.constant0._Z25selective_scan_bwd_kernelI32Selective_Scan_bwd_kernel_traitsILi64ELi16ELb0ELb0ELb0ELb1ELb1EN3c108BFloat16EfEEv12SSMParamsBwd:
	.zero		848


//--------------------- .nv.constant0._Z25selective_scan_bwd_kernelI32Selective_Scan_bwd_kernel_traitsILi64ELi16ELb0ELb0ELb1ELb0ELb0EN3c108BFloat16EfEEv12SSMParamsBwd --------------------------
	.section	.nv.constant0._Z25selective_scan_bwd_kernelI32Selective_Scan_bwd_kernel_traitsILi64ELi16ELb0ELb0ELb1ELb0ELb0EN3c108BFloat16EfEEv12SSMParamsBwd,"a",@progbits
	.sectionflags	@""
	.align	4
.nv.constant0._Z25selective_scan_bwd_kernelI32Selective_Scan_bwd_kernel_traitsILi64ELi16ELb0ELb0ELb1ELb0ELb0EN3c108BFloat16EfEEv12SSMParamsBwd:
	.zero		848


//--------------------- .nv.constant0._Z25selective_scan_bwd_kernelI32Selective_Scan_bwd_kernel_traitsILi64ELi16ELb0ELb0ELb1ELb0ELb1EN3c108BFloat16EfEEv12SSMParamsBwd --------------------------
	.section	.nv.constant0._Z25selective_scan_bwd_kernelI32Selective_Scan_bwd_kernel_traitsILi64ELi16ELb0ELb0ELb1ELb0ELb1EN3c108BFloat16EfEEv12SSMParamsBwd,"a",@progbits
	.sectionflags	@""
	.align	4
.nv.constant0._Z25selective_scan_bwd_kernelI32Selective_Scan_bwd_kernel_traitsILi64ELi16ELb0ELb0ELb1ELb0ELb1EN3c108BFloat16EfEEv12SSMParamsBwd:
	.zero		848


//--------------------- .nv.constant0._Z25selective_scan_bwd_kernelI32Selective_Scan_bwd_kernel_traitsILi64ELi16ELb0ELb0ELb1ELb1ELb0EN3c108BFloat16EfEEv12SSMParamsBwd --------------------------
	.section	.nv.constant0._Z25selective_scan_bwd_kernelI32Selective_Scan_bwd_kernel_traitsILi64ELi16ELb0ELb0ELb1ELb1ELb0EN3c108BFloat16EfEEv12SSMParamsBwd,"a",@progbits
	.sectionflags	@""
	.align	4
.nv.constant0._Z25selective_scan_bwd_kernelI32Selective_Scan_bwd_kernel_traitsILi64ELi16ELb0ELb0ELb1ELb1ELb0EN3c108BFloat16EfEEv12SSMParamsBwd:
	.zero		848


//--------------------- .nv.constant0._Z25selective_scan_bwd_kernelI32Selective_Scan_bwd_kernel_traitsILi64ELi16ELb0ELb0ELb1ELb1ELb1EN3c108BFloat16EfEEv12SSMParamsBwd --------------------------
	.section	.nv.constant0._Z25selective_scan_bwd_kernelI32Selective_Scan_bwd_kernel_traitsILi64ELi16ELb0ELb0ELb1ELb1ELb1EN3c108BFloat16EfEEv12SSMParamsBwd,"a",@progbits
	.sectionflags	@""
	.align	4
.nv.constant0._Z25selective_scan_bwd_kernelI32Selective_Scan_bwd_kernel_traitsILi64ELi16ELb0ELb0ELb1ELb1ELb1EN3c108BFloat16EfEEv12SSMParamsBwd:
	.zero		848


//--------------------- .nv.constant0._Z25selective_scan_bwd_kernelI32Selective_Scan_bwd_kernel_traitsILi64ELi16ELb0ELb1ELb0ELb0ELb0EN3c108BFloat16EfEEv12SSMParamsBwd --------------------------
	.section	.nv.constant0._Z25selective_scan_bwd_kernelI32Selective_Scan_bwd_kernel_traitsILi64ELi16ELb0ELb1ELb0ELb0ELb0EN3c108BFloat16EfEEv12SSMParamsBwd,"a",@progbits
	.sectionflags	@""
	.align	4
.nv.constant0._Z25selective_scan_bwd_kernelI32Selective_Scan_bwd_kernel_traitsILi64ELi16ELb0ELb1ELb0ELb0ELb0EN3c108BFloat16EfEEv12SSMParamsBwd:
	.zero		848


//--------------------- .nv.constant0._Z25selective_scan_bwd_kernelI32Selective_Scan_bwd_kernel_traitsILi64ELi16ELb0ELb1ELb0ELb0ELb1EN3c108BFloat16EfEEv12SSMParamsBwd --------------------------
	.section	.nv.constant0._Z25selective_scan_bwd_kernelI32Selective_Scan_bwd_kernel_traitsILi64ELi16ELb0ELb1ELb0ELb0ELb1EN3c108BFloat16EfEEv12SSMParamsBwd,"a",@progbits
	.sectionflags	@""
	.align	4
.nv.constant0._Z25selective_scan_bwd_kernelI32Selective_Scan_bwd_kernel_traitsILi64ELi16ELb0ELb1ELb0ELb0ELb1EN3c108BFloat16EfEEv12SSMParamsBwd:
	.zero		848


//--------------------- .nv.constant0._Z25selective_scan_bwd_kernelI32Selective_Scan_bwd_kernel_traitsILi64ELi16ELb0ELb1ELb0ELb1ELb0EN3c108BFloat16EfEEv12SSMParamsBwd --------------------------
	.section	.nv.constant0._Z25selective_scan_bwd_kernelI32Selective_Scan_bwd_kernel_traitsILi64ELi16ELb0ELb1ELb0ELb1ELb0EN3c108BFloat16EfEEv12SSMParamsBwd,"a",@progbits
	.sectionflags	@""
	.align	4
.nv.constant0._Z25selective_scan_bwd_kernelI32Selective_Scan_bwd_kernel_traitsILi64ELi16ELb0ELb1ELb0ELb1ELb0EN3c108BFloat16EfEEv12SSMParamsBwd:
	.zero		848


//--------------------- .nv.constant0._Z25selective_scan_bwd_kernelI32Selective_Scan_bwd_kernel_traitsILi64ELi16ELb0ELb1ELb0ELb1ELb1EN3c108BFloat16EfEEv12SSMParamsBwd --------------------------
	.section	.nv.constant0._Z25selective_scan_bwd_kernelI32Selective_Scan_bwd_kernel_traitsILi64ELi16ELb0ELb1ELb0ELb1ELb1EN3c108BFloat16EfEEv12SSMParamsBwd,"a",@progbits
	.sectionflags	@""
	.align	4
.nv.constant0._Z25selective_scan_bwd_kernelI32Selective_Scan_bwd_kernel_traitsILi64ELi16ELb0ELb1ELb0ELb1ELb1EN3c108BFloat16EfEEv12SSMParamsBwd:
	.zero		848


//--------------------- .nv.constant0._Z25selective_scan_bwd_kernelI32Selective_Scan_bwd_kernel_traitsILi64ELi16ELb0ELb1ELb1ELb0ELb0EN3c108BFloat16EfEEv12SSMParamsBwd --------------------------
	.section	.nv.constant0._Z25selective_scan_bwd_kernelI32Selective_Scan_bwd_kernel_traitsILi64ELi16ELb0ELb1ELb1ELb0ELb0EN3c108BFloat16EfEEv12SSMParamsBwd,"a",@progbits
	.sectionflags	@""
	.align	4
.nv.constant0._Z25selective_scan_bwd_kernelI32Selective_Scan_bwd_kernel_traitsILi64ELi16ELb0ELb1ELb1ELb0ELb0EN3c108BFloat16EfEEv12SSMParamsBwd:
	.zero		848


//--------------------- .nv.constant0._Z25selective_scan_bwd_kernelI32Selective_Scan_bwd_kernel_traitsILi64ELi16ELb0ELb1ELb1ELb0ELb1EN3c108BFloat16EfEEv12SSMParamsBwd --------------------------
	.section	.nv.constant0._Z25selective_scan_bwd_kernelI32Selective_Scan_bwd_kernel_traitsILi64ELi16ELb0ELb1ELb1ELb0ELb1EN3c108BFloat16EfEEv12SSMParamsBwd,"a",@progbits
	.sectionflags	@""
	.align	4
.nv.constant0._Z25selective_scan_bwd_kernelI32Selective_Scan_bwd_kernel_traitsILi64ELi16ELb0ELb1ELb1ELb0ELb1EN3c108BFloat16EfEEv12SSMParamsBwd:
	.zero		848


//--------------------- .nv.constant0._Z25selective_scan_bwd_kernelI32Selective_Scan_bwd_kernel_traitsILi64ELi16ELb0ELb1ELb1ELb1ELb0EN3c108BFloat16EfEEv12SSMParamsBwd --------------------------
	.section	.nv.constant0._Z25selective_scan_bwd_kernelI32Selective_Scan_bwd_kernel_traitsILi64ELi16ELb0ELb1ELb1ELb1ELb0EN3c108BFloat16EfEEv12SSMParamsBwd,"a",@progbits
	.sectionflags	@""
	.align	4
.nv.constant0._Z25selective_scan_bwd_kernelI32Selective_Scan_bwd_kernel_traitsILi64ELi16ELb0ELb1ELb1ELb1ELb0EN3c108BFloat16EfEEv12SSMParamsBwd:
	.zero		848


//--------------------- .nv.constant0._Z25selective_scan_bwd_kernelI32Selective_Scan_bwd_kernel_traitsILi64ELi16ELb0ELb1ELb1ELb1ELb1EN3c108BFloat16EfEEv12SSMParamsBwd --------------------------
	.section	.nv.constant0._Z25selective_scan_bwd_kernelI32Selective_Scan_bwd_kernel_traitsILi64ELi16ELb0ELb1ELb1ELb1ELb1EN3c108BFloat16EfEEv12SSMParamsBwd,"a",@progbits
	.sectionflags	@""
	.align	4
.nv.constant0._Z25selective_scan_bwd_kernelI32Selective_Scan_bwd_kernel_traitsILi64ELi16ELb0ELb1ELb1ELb1ELb1EN3c108BFloat16EfEEv12SSMParamsBwd:
	.zero		848


//--------------------- .nv.constant0._Z25selective_scan_bwd_kernelI32Selective_Scan_bwd_kernel_traitsILi64ELi16ELb1ELb0ELb0ELb0ELb0EN3c108BFloat16EfEEv12SSMParamsBwd --------------------------
	.section	.nv.constant0._Z25selective_scan_bwd_kernelI32Selective_Scan_bwd_kernel_traitsILi64ELi16ELb1ELb0ELb0ELb0ELb0EN3c108BFloat16EfEEv12SSMParamsBwd,"a",@progbits
	.sectionflags	@""
	.align	4
.nv.constant0._Z25selective_scan_bwd_kernelI32Selective_Scan_bwd_kernel_traitsILi64ELi16ELb1ELb0ELb0ELb0ELb0EN3c108BFloat16EfEEv12SSMParamsBwd:
	.zero		848


//--------------------- .nv.constant0._Z25selective_scan_bwd_kernelI32Selective_Scan_bwd_kernel_traitsILi64ELi16ELb1ELb0ELb0ELb0ELb1EN3c108BFloat16EfEEv12SSMParamsBwd --------------------------
	.section	.nv.constant0._Z25selective_scan_bwd_kernelI32Selective_Scan_bwd_kernel_traitsILi64ELi16ELb1ELb0ELb0ELb0ELb1EN3c108BFloat16EfEEv12SSMParamsBwd,"a",@progbits
	.sectionflags	@""
	.align	4
.nv.constant0._Z25selective_scan_bwd_kernelI32Selective_Scan_bwd_kernel_traitsILi64ELi16ELb1ELb0ELb0ELb0ELb1EN3c108BFloat16EfEEv12SSMParamsBwd:
	.zero		848


//--------------------- .nv.constant0._Z25selective_scan_bwd_kernelI32Selective_Scan_bwd_kernel_traitsILi64ELi16ELb1ELb0ELb0ELb1ELb0EN3c108BFloat16EfEEv12SSMParamsBwd --------------------------
	.section	.nv.constant0._Z25selective_scan_bwd_kernelI32Selective_Scan_bwd_kernel_traitsILi64ELi16ELb1ELb0ELb0ELb1ELb0EN3c108BFloat16EfEEv12SSMParamsBwd,"a",@progbits
	.sectionflags	@""
	.align	4
.nv.constant0._Z25selective_scan_bwd_kernelI32Selective_Scan_bwd_kernel_traitsILi64ELi16ELb1ELb0ELb0ELb1ELb0EN3c108BFloat16EfEEv12SSMParamsBwd:
	.zero		848


//--------------------- .nv.constant0._Z25selective_scan_bwd_kernelI32Selective_Scan_bwd_kernel_traitsILi64ELi16ELb1ELb0ELb0ELb1ELb1EN3c108BFloat16EfEEv12SSMParamsBwd --------------------------
	.section	.nv.constant0._Z25selective_scan_bwd_kernelI32Selective_Scan_bwd_kernel_traitsILi64ELi16ELb1ELb0ELb0ELb1ELb1EN3c108BFloat16EfEEv12SSMParamsBwd,"a",@progbits
	.sectionflags	@""
	.align	4
.nv.constant0._Z25selective_scan_bwd_kernelI32Selective_Scan_bwd_kernel_traitsILi64ELi16ELb1ELb0ELb0ELb1ELb1EN3c108BFloat16EfEEv12SSMParamsBwd:
	.zero		848


//--------------------- .nv.constant0._Z25selective_scan_bwd_kernelI32Selective_Scan_bwd_kernel_traitsILi64ELi16ELb1ELb0ELb1ELb0ELb0EN3c108BFloat16EfEEv12SSMParamsBwd --------------------------
	.section	.nv.constant0._Z25selective_scan_bwd_kernelI32Selective_Scan_bwd_kernel_traitsILi64ELi16ELb1ELb0ELb1ELb0ELb0EN3c108BFloat16EfEEv12SSMParamsBwd,"a",@progbits
	.sectionflags	@""
	.align	4
.nv.constant0._Z25selective_scan_bwd_kernelI32Selective_Scan_bwd_kernel_traitsILi64ELi16ELb1ELb0ELb1ELb0ELb0EN3c108BFloat16EfEEv12SSMParamsBwd:
	.zero		848


//--------------------- .nv.constant0._Z25selective_scan_bwd_kernelI32Selective_Scan_bwd_kernel_traitsILi64ELi16ELb1ELb0ELb1ELb0ELb1EN3c108BFloat16EfEEv12SSMParamsBwd --------------------------
	.section	.nv.constant0._Z25selective_scan_bwd_kernelI32Selective_Scan_bwd_kernel_traitsILi64ELi16ELb1ELb0ELb1ELb0ELb1EN3c108BFloat16EfEEv12SSMParamsBwd,"a",@progbits
	.sectionflags	@""
	.align	4
.nv.constant0._Z25selective_scan_bwd_kernelI32Selective_Scan_bwd_kernel_traitsILi64ELi16ELb1ELb0ELb1ELb0ELb1EN3c108BFloat16EfEEv12SSMParamsBwd:
	.zero		848


//--------------------- .nv.constant0._Z25selective_scan_bwd_kernelI32Selective_Scan_bwd_kernel_traitsILi64ELi16ELb1ELb0ELb1ELb1ELb0EN3c108BFloat16EfEEv12SSMParamsBwd --------------------------
	.section	.nv.constant0._Z25selective_scan_bwd_kernelI32Selective_Scan_bwd_kernel_traitsILi64ELi16ELb1ELb0ELb1ELb1ELb0EN3c108BFloat16EfEEv12SSMParamsBwd,"a",@progbits
	.sectionflags	@""
	.align	4
.nv.constant0._Z25selective_scan_bwd_kernelI32Selective_Scan_bwd_kernel_traitsILi64ELi16ELb1ELb0ELb1ELb1ELb0EN3c108BFloat16EfEEv12SSMParamsBwd:
	.zero		848


//--------------------- .nv.constant0._Z25selective_scan_bwd_kernelI32Selective_Scan_bwd_kernel_traitsILi64ELi16ELb1ELb0ELb1ELb1ELb1EN3c108BFloat16EfEEv12SSMParamsBwd --------------------------
	.section	.nv.constant0._Z25selective_scan_bwd_kernelI32Selective_Scan_bwd_kernel_traitsILi64ELi16ELb1ELb0ELb1ELb1ELb1EN3c108BFloat16EfEEv12SSMParamsBwd,"a",@progbits
	.sectionflags	@""
	.align	4
.nv.constant0._Z25selective_scan_bwd_kernelI32Selective_Scan_bwd_kernel_traitsILi64ELi16ELb1ELb0ELb1ELb1ELb1EN3c108BFloat16EfEEv12SSMParamsBwd:
	.zero		848


//--------------------- .nv.constant0._Z25selective_scan_bwd_kernelI32Selective_Scan_bwd_kernel_traitsILi64ELi16ELb1ELb1ELb0ELb0ELb0EN3c108BFloat16EfEEv12SSMParamsBwd --------------------------
	.section	.nv.constant0._Z25selective_scan_bwd_kernelI32Selective_Scan_bwd_kernel_traitsILi64ELi16ELb1ELb1ELb0ELb0ELb0EN3c108BFloat16EfEEv12SSMParamsBwd,"a",@progbits
	.sectionflags	@""
	.align	4
.nv.constant0._Z25selective_scan_bwd_kernelI32Selective_Scan_bwd_kernel_traitsILi64ELi16ELb1ELb1ELb0ELb0ELb0EN3c108BFloat16EfEEv12SSMParamsBwd:
	.zero		848


//--------------------- .nv.constant0._Z25selective_scan_bwd_kernelI32Selective_Scan_bwd_kernel_traitsILi64ELi16ELb1ELb1ELb0ELb0ELb1EN3c108BFloat16EfEEv12SSMParamsBwd --------------------------
	.section	.nv.constant0._Z25selective_scan_bwd_kernelI32Selective_Scan_bwd_kernel_traitsILi64ELi16ELb1ELb1ELb0ELb0ELb1EN3c108BFloat16EfEEv12SSMParamsBwd,"a",@progbits
	.sectionflags	@""
	.align	4
.nv.constant0._Z25selective_scan_bwd_kernelI32Selective_Scan_bwd_kernel_traitsILi64ELi16ELb1ELb1ELb0ELb0ELb1EN3c108BFloat16EfEEv12SSMParamsBwd:
	.zero		848


//--------------------- .nv.constant0._Z25selective_scan_bwd_kernelI32Selective_Scan_bwd_kernel_traitsILi64ELi16ELb1ELb1ELb0ELb1ELb0EN3c108BFloat16EfEEv12SSMParamsBwd --------------------------
	.section	.nv.constant0._Z25selective_scan_bwd_kernelI32Selective_Scan_bwd_kernel_traitsILi64ELi16ELb1ELb1ELb0ELb1ELb0EN3c108BFloat16EfEEv12SSMParamsBwd,"a",@progbits
	.sectionflags	@""
	.align	4
.nv.constant0._Z25selective_scan_bwd_kernelI32Selective_Scan_bwd_kernel_traitsILi64ELi16ELb1ELb1ELb0ELb1ELb0EN3c108BFloat16EfEEv12SSMParamsBwd:
	.zero		848


//--------------------- .nv.constant0._Z25selective_scan_bwd_kernelI32Selective_Scan_bwd_kernel_traitsILi64ELi16ELb1ELb1ELb0ELb1ELb1EN3c108BFloat16EfEEv12SSMParamsBwd --------------------------
	.section	.nv.constant0._Z25selective_scan_bwd_kernelI32Selective_Scan_bwd_kernel_traitsILi64ELi16ELb1ELb1ELb0ELb1ELb1EN3c108BFloat16EfEEv12SSMParamsBwd,"a",@progbits
	.sectionflags	@""
	.align	4
.nv.constant0._Z25selective_scan_bwd_kernelI32Selective_Scan_bwd_kernel_traitsILi64ELi16ELb1ELb1ELb0ELb1ELb1EN3c108BFloat16EfEEv12SSMParamsBwd:
	.zero		848


//--------------------- .nv.constant0._Z25selective_scan_bwd_kernelI32Selective_Scan_bwd_kernel_traitsILi64ELi16ELb1ELb1ELb1ELb0ELb0EN3c108BFloat16EfEEv12SSMParamsBwd --------------------------
	.section	.nv.constant0._Z25selective_scan_bwd_kernelI32Selective_Scan_bwd_kernel_traitsILi64ELi16ELb1ELb1ELb1ELb0ELb0EN3c108BFloat16EfEEv12SSMParamsBwd,"a",@progbits
	.sectionflags	@""
	.align	4
.nv.constant0._Z25selective_scan_bwd_kernelI32Selective_Scan_bwd_kernel_traitsILi64ELi16ELb1ELb1ELb1ELb0ELb0EN3c108BFloat16EfEEv12SSMParamsBwd:
	.zero		848


//--------------------- .nv.constant0._Z25selective_scan_bwd_kernelI32Selective_Scan_bwd_kernel_traitsILi64ELi16ELb1ELb1ELb1ELb0ELb1EN3c108BFloat16EfEEv12SSMParamsBwd --------------------------
	.section	.nv.constant0._Z25selective_scan_bwd_kernelI32Selective_Scan_bwd_kernel_traitsILi64ELi16ELb1ELb1ELb1ELb0ELb1EN3c108BFloat16EfEEv12SSMParamsBwd,"a",@progbits
	.sectionflags	@""
	.align	4
.nv.constant0._Z25selective_scan_bwd_kernelI32Selective_Scan_bwd_kernel_traitsILi64ELi16ELb1ELb1ELb1ELb0ELb1EN3c108BFloat16EfEEv12SSMParamsBwd:
	.zero		848


//--------------------- .nv.constant0._Z25selective_scan_bwd_kernelI32Selective_Scan_bwd_kernel_traitsILi64ELi16ELb1ELb1ELb1ELb1ELb0EN3c108BFloat16EfEEv12SSMParamsBwd --------------------------
	.section	.nv.constant0._Z25selective_scan_bwd_kernelI32Selective_Scan_bwd_kernel_traitsILi64ELi16ELb1ELb1ELb1ELb1ELb0EN3c108BFloat16EfEEv12SSMParamsBwd,"a",@progbits
	.sectionflags	@""
	.align	4
.nv.constant0._Z25selective_scan_bwd_kernelI32Selective_Scan_bwd_kernel_traitsILi64ELi16ELb1ELb1ELb1ELb1ELb0EN3c108BFloat16EfEEv12SSMParamsBwd:
	.zero		848


//--------------------- .nv.constant0._Z25selective_scan_bwd_kernelI32Selective_Scan_bwd_kernel_traitsILi64ELi16ELb1ELb1ELb1ELb1ELb1EN3c108BFloat16EfEEv12SSMParamsBwd --------------------------
	.section	.nv.constant0._Z25selective_scan_bwd_kernelI32Selective_Scan_bwd_kernel_traitsILi64ELi16ELb1ELb1ELb1ELb1ELb1EN3c108BFloat16EfEEv12SSMParamsBwd,"a",@progbits
	.sectionflags	@""
	.align	4
.nv.constant0._Z25selective_scan_bwd_kernelI32Selective_Scan_bwd_kernel_traitsILi64ELi16ELb1ELb1ELb1ELb1ELb1EN3c108BFloat16EfEEv12SSMParamsBwd:
	.zero		848


//--------------------- .nv.constant0._Z25selective_scan_bwd_kernelI32Selective_Scan_bwd_kernel_traitsILi32ELi16ELb0ELb0ELb0ELb0ELb0EN3c108BFloat16EfEEv12SSMParamsBwd --------------------------
	.section	.nv.constant0._Z25selective_scan_bwd_kernelI32Selective_Scan_bwd_kernel_traitsILi32ELi16ELb0ELb0ELb0ELb0ELb0EN3c108BFloat16EfEEv12SSMParamsBwd,"a",@progbits
	.sectionflags	@""
	.align	4
.nv.constant0._Z25selective_scan_bwd_kernelI32Selective_Scan_bwd_kernel_traitsILi32ELi16ELb0ELb0ELb0ELb0ELb0EN3c108BFloat16EfEEv12SSMParamsBwd:
	.zero		848


//--------------------- .nv.constant0._Z25selective_scan_bwd_kernelI32Selective_Scan_bwd_kernel_traitsILi32ELi16ELb0ELb0ELb0ELb0ELb1EN3c108BFloat16EfEEv12SSMParamsBwd --------------------------
	.section	.nv.constant0._Z25selective_scan_bwd_kernelI32Selective_Scan_bwd_kernel_traitsILi32ELi16ELb0ELb0ELb0ELb0ELb1EN3c108BFloat16EfEEv12SSMParamsBwd,"a",@progbits
	.sectionflags	@""
	.align	4
.nv.constant0._Z25selective_scan_bwd_kernelI32Selective_Scan_bwd_kernel_traitsILi32ELi16ELb0ELb0ELb0ELb0ELb1EN3c108BFloat16EfEEv12SSMParamsBwd:
	.zero		848


//--------------------- .nv.constant0._Z25selective_scan_bwd_kernelI32Selective_Scan_bwd_kernel_traitsILi32ELi16ELb0ELb0ELb0ELb1ELb0EN3c108BFloat16EfEEv12SSMParamsBwd --------------------------
	.section	.nv.constant0._Z25selective_scan_bwd_kernelI32Selective_Scan_bwd_kernel_traitsILi32ELi16ELb0ELb0ELb0ELb1ELb0EN3c108BFloat16EfEEv12SSMParamsBwd,"a",@progbits
	.sectionflags	@""
	.align	4
.nv.constant0._Z25selective_scan_bwd_kernelI32Selective_Scan_bwd_kernel_traitsILi32ELi16ELb0ELb0ELb0ELb1ELb0EN3c108BFloat16EfEEv12SSMParamsBwd:
	.zero		848


//--------------------- .nv.constant0._Z25selective_scan_bwd_kernelI32Selective_Scan_bwd_kernel_traitsILi32ELi16ELb0ELb0ELb0ELb1ELb1EN3c108BFloat16EfEEv12SSMParamsBwd --------------------------
	.section	.nv.constant0._Z25selective_scan_bwd_kernelI32Selective_Scan_bwd_kernel_traitsILi32ELi16ELb0ELb0ELb0ELb1ELb1EN3c108BFloat16EfEEv12SSMParamsBwd,"a",@progbits
	.sectionflags	@""
	.align	4
.nv.constant0._Z25selective_scan_bwd_kernelI32Selective_Scan_bwd_kernel_traitsILi32ELi16ELb0ELb0ELb0ELb1ELb1EN3c108BFloat16EfEEv12SSMParamsBwd:
	.zero		848


//--------------------- .nv.constant0._Z25selective_scan_bwd_kernelI32Selective_Scan_bwd_kernel_traitsILi32ELi16ELb0ELb0ELb1ELb0ELb0EN3c108BFloat16EfEEv12SSMParamsBwd --------------------------
	.section	.nv.constant0._Z25selective_scan_bwd_kernelI32Selective_Scan_bwd_kernel_traitsILi32ELi16ELb0ELb0ELb1ELb0ELb0EN3c108BFloat16EfEEv12SSMParamsBwd,"a",@progbits
	.sectionflags	@""
	.align	4
.nv.constant0._Z25selective_scan_bwd_kernelI32Selective_Scan_bwd_kernel_traitsILi32ELi16ELb0ELb0ELb1ELb0ELb0EN3c108BFloat16EfEEv12SSMParamsBwd:
	.zero		848


//--------------------- .nv.constant0._Z25selective_scan_bwd_kernelI32Selective_Scan_bwd_kernel_traitsILi32ELi16ELb0ELb0ELb1ELb0ELb1EN3c108BFloat16EfEEv12SSMParamsBwd --------------------------
	.section	.nv.constant0._Z25selective_scan_bwd_kernelI32Selective_Scan_bwd_kernel_traitsILi32ELi16ELb0ELb0ELb1ELb0ELb1EN3c108BFloat16EfEEv12SSMParamsBwd,"a",@progbits
	.sectionflags	@""
	.align	4
.nv.constant0._Z25selective_scan_bwd_kernelI32Selective_Scan_bwd_kernel_traitsILi32ELi16ELb0ELb0ELb1ELb0ELb1EN3c108BFloat16EfEEv12SSMParamsBwd:
	.zero		848


//--------------------- .nv.constant0._Z25selective_scan_bwd_kernelI32Selective_Scan_bwd_kernel_traitsILi32ELi16ELb0ELb0ELb1ELb1ELb0EN3c108BFloat16EfEEv12SSMParamsBwd --------------------------
	.section	.nv.constant0._Z25selective_scan_bwd_kernelI32Selective_Scan_bwd_kernel_traitsILi32ELi16ELb0ELb0ELb1ELb1ELb0EN3c108BFloat16EfEEv12SSMParamsBwd,"a",@progbits
	.sectionflags	@""
	.align	4
.nv.constant0._Z25selective_scan_bwd_kernelI32Selective_Scan_bwd_kernel_traitsILi32ELi16ELb0ELb0ELb1ELb1ELb0EN3c108BFloat16EfEEv12SSMParamsBwd:
	.zero		848


//--------------------- .nv.constant0._Z25selective_scan_bwd_kernelI32Selective_Scan_bwd_kernel_traitsILi32ELi16ELb0ELb0ELb1ELb1ELb1EN3c108BFloat16EfEEv12SSMParamsBwd --------------------------
	.section	.nv.constant0._Z25selective_scan_bwd_kernelI32Selective_Scan_bwd_kernel_traitsILi32ELi16ELb0ELb0ELb1ELb1ELb1EN3c108BFloat16EfEEv12SSMParamsBwd,"a",@progbits
	.sectionflags	@""
	.align	4
.nv.constant0._Z25selective_scan_bwd_kernelI32Selective_Scan_bwd_kernel_traitsILi32ELi16ELb0ELb0ELb1ELb1ELb1EN3c108BFloat16EfEEv12SSMParamsBwd:
	.zero		848


//--------------------- .nv.constant0._Z25selective_scan_bwd_kernelI32Selective_Scan_bwd_kernel_traitsILi32ELi16ELb0ELb1ELb0ELb0ELb0EN3c108BFloat16EfEEv12SSMParamsBwd --------------------------
	.section	.nv.constant0._Z25selective_scan_bwd_kernelI32Selective_Scan_bwd_kernel_traitsILi32ELi16ELb0ELb1ELb0ELb0ELb0EN3c108BFloat16EfEEv12SSMParamsBwd,"a",@progbits
	.sectionflags	@""
	.align	4
.nv.constant0._Z25selective_scan_bwd_kernelI32Selective_Scan_bwd_kernel_traitsILi32ELi16ELb0ELb1ELb0ELb0ELb0EN3c108BFloat16EfEEv12SSMParamsBwd:
	.zero		848


//--------------------- .nv.constant0._Z25selective_scan_bwd_kernelI32Selective_Scan_bwd_kernel_traitsILi32ELi16ELb0ELb1ELb0ELb0ELb1EN3c108BFloat16EfEEv12SSMParamsBwd --------------------------
	.section	.nv.constant0._Z25selective_scan_bwd_kernelI32Selective_Scan_bwd_kernel_traitsILi32ELi16ELb0ELb1ELb0ELb0ELb1EN3c108BFloat16EfEEv12SSMParamsBwd,"a",@progbits
	.sectionflags	@""
	.align	4
.nv.constant0._Z25selective_scan_bwd_kernelI32Selective_Scan_bwd_kernel_traitsILi32ELi16ELb0ELb1ELb0ELb0ELb1EN3c108BFloat16EfEEv12SSMParamsBwd:
	.zero		848


//--------------------- .nv.constant0._Z25selective_scan_bwd_kernelI32Selective_Scan_bwd_kernel_traitsILi32ELi16ELb0ELb1ELb0ELb1ELb0EN3c108BFloat16EfEEv12SSMParamsBwd --------------------------
	.section	.nv.constant0._Z25selective_scan_bwd_kernelI32Selective_Scan_bwd_kernel_traitsILi32ELi16ELb0ELb1ELb0ELb1ELb0EN3c108BFloat16EfEEv12SSMParamsBwd,"a",@progbits
	.sectionflags	@""
	.align	4
.nv.constant0._Z25selective_scan_bwd_kernelI32Selective_Scan_bwd_kernel_traitsILi32ELi16ELb0ELb1ELb0ELb1ELb0EN3c108BFloat16EfEEv12SSMParamsBwd:
	.zero		848


//--------------------- .nv.constant0._Z25selective_scan_bwd_kernelI32Selective_Scan_bwd_kernel_traitsILi32ELi16ELb0ELb1ELb0ELb1ELb1EN3c108BFloat16EfEEv12SSMParamsBwd --------------------------
	.section	.nv.constant0._Z25selective_scan_bwd_kernelI32Selective_Scan_bwd_kernel_traitsILi32ELi16ELb0ELb1ELb0ELb1ELb1EN3c108BFloat16EfEEv12SSMParamsBwd,"a",@progbits
	.sectionflags	@""
	.align	4
.nv.constant0._Z25selective_scan_bwd_kernelI32Selective_Scan_bwd_kernel_traitsILi32ELi16ELb0ELb1ELb0ELb1ELb1EN3c108BFloat16EfEEv12SSMParamsBwd:
	.zero		848


//--------------------- .nv.constant0._Z25selective_scan_bwd_kernelI32Selective_Scan_bwd_kernel_traitsILi32ELi16ELb0ELb1ELb1ELb0ELb0EN3c108BFloat16EfEEv12SSMParamsBwd --------------------------
	.section	.nv.constant0._Z25selective_scan_bwd_kernelI32Selective_Scan_bwd_kernel_traitsILi32ELi16ELb0ELb1ELb1ELb0ELb0EN3c108BFloat16EfEEv12SSMParamsBwd,"a",@progbits
	.sectionflags	@""
	.align	4
.nv.constant0._Z25selective_scan_bwd_kernelI32Selective_Scan_bwd_kernel_traitsILi32ELi16ELb0ELb1ELb1ELb0ELb0EN3c108BFloat16EfEEv12SSMParamsBwd:
	.zero		848


//--------------------- .nv.constant0._Z25selective_scan_bwd_kernelI32Selective_Scan_bwd_kernel_traitsILi32ELi16ELb0ELb1ELb1ELb0ELb1EN3c108BFloat16EfEEv12SSMParamsBwd --------------------------
	.section	.nv.constant0._Z25selective_scan_bwd_kernelI32Selective_Scan_bwd_kernel_traitsILi32ELi16ELb0ELb1ELb1ELb0ELb1EN3c108BFloat16EfEEv12SSMParamsBwd,"a",@progbits
	.sectionflags	@""
	.align	4
.nv.constant0._Z25selective_scan_bwd_kernelI32Selective_Scan_bwd_kernel_traitsILi32ELi16ELb0ELb1ELb1ELb0ELb1EN3c108BFloat16EfEEv12SSMParamsBwd:
	.zero		848


//--------------------- .nv.constant0._Z25selective_scan_bwd_kernelI32Selective_Scan_bwd_kernel_traitsILi32ELi16ELb0ELb1ELb1ELb1ELb0EN3c108BFloat16EfEEv12SSMParamsBwd --------------------------
	.section	.nv.constant0._Z25selective_scan_bwd_kernelI32Selective_Scan_bwd_kernel_traitsILi32ELi16ELb0ELb1ELb1ELb1ELb0EN3c108BFloat16EfEEv12SSMParamsBwd,"a",@progbits
	.sectionflags	@""
	.align	4
.nv.constant0._Z25selective_scan_bwd_kernelI32Selective_Scan_bwd_kernel_traitsILi32ELi16ELb0ELb1ELb1ELb1ELb0EN3c108BFloat16EfEEv12SSMParamsBwd:
	.zero		848


//--------------------- .nv.constant0._Z25selective_scan_bwd_kernelI32Selective_Scan_bwd_kernel_traitsILi32ELi16ELb0ELb1ELb1ELb1ELb1EN3c108BFloat16EfEEv12SSMParamsBwd --------------------------
	.section	.nv.constant0._Z25selective_scan_bwd_kernelI32Selective_Scan_bwd_kernel_traitsILi32ELi16ELb0ELb1ELb1ELb1ELb1EN3c108BFloat16EfEEv12SSMParamsBwd,"a",@progbits
	.sectionflags	@""
	.align	4
.nv.constant0._Z25selective_scan_bwd_kernelI32Selective_Scan_bwd_kernel_traitsILi32ELi16ELb0ELb1ELb1ELb1ELb1EN3c108BFloat16EfEEv12SSMParamsBwd:
	.zero		848


//--------------------- .nv.constant0._Z25selective_scan_bwd_kernelI32Selective_Scan_bwd_kernel_traitsILi32ELi16ELb1ELb0ELb0ELb0ELb0EN3c108BFloat16EfEEv12SSMParamsBwd --------------------------
	.section	.nv.constant0._Z25selective_scan_bwd_kernelI32Selective_Scan_bwd_kernel_traitsILi32ELi16ELb1ELb0ELb0ELb0ELb0EN3c108BFloat16EfEEv12SSMParamsBwd,"a",@progbits
	.sectionflags	@""
	.align	4
.nv.constant0._Z25selective_scan_bwd_kernelI32Selective_Scan_bwd_kernel_traitsILi32ELi16ELb1ELb0ELb0ELb0ELb0EN3c108BFloat16EfEEv12SSMParamsBwd:
	.zero		848


//--------------------- .nv.constant0._Z25selective_scan_bwd_kernelI32Selective_Scan_bwd_kernel_traitsILi32ELi16ELb1ELb0ELb0ELb0ELb1EN3c108BFloat16EfEEv12SSMParamsBwd --------------------------
	.section	.nv.constant0._Z25selective_scan_bwd_kernelI32Selective_Scan_bwd_kernel_traitsILi32ELi16ELb1ELb0ELb0ELb0ELb1EN3c108BFloat16EfEEv12SSMParamsBwd,"a",@progbits
	.sectionflags	@""
	.align	4
.nv.constant0._Z25selective_scan_bwd_kernelI32Selective_Scan_bwd_kernel_traitsILi32ELi16ELb1ELb0ELb0ELb0ELb1EN3c108BFloat16EfEEv12SSMParamsBwd:
	.zero		848


//--------------------- .nv.constant0._Z25selective_scan_bwd_kernelI32Selective_Scan_bwd_kernel_traitsILi32ELi16ELb1ELb0ELb0ELb1ELb0EN3c108BFloat16EfEEv12SSMParamsBwd --------------------------
	.section	.nv.constant0._Z25selective_scan_bwd_kernelI32Selective_Scan_bwd_kernel_traitsILi32ELi16ELb1ELb0ELb0ELb1ELb0EN3c108BFloat16EfEEv12SSMParamsBwd,"a",@progbits
	.sectionflags	@""
	.align	4
.nv.constant0._Z25selective_scan_bwd_kernelI32Selective_Scan_bwd_kernel_traitsILi32ELi16ELb1ELb0ELb0ELb1ELb0EN3c108BFloat16EfEEv12SSMParamsBwd:
	.zero		848


//--------------------- .nv.constant0._Z25selective_scan_bwd_kernelI32Selective_Scan_bwd_kernel_traitsILi32ELi16ELb1ELb0ELb0ELb1ELb1EN3c108BFloat16EfEEv12SSMParamsBwd --------------------------
	.section	.nv.constant0._Z25selective_scan_bwd_kernelI32Selective_Scan_bwd_kernel_traitsILi32ELi16ELb1ELb0ELb0ELb1ELb1EN3c108BFloat16EfEEv12SSMParamsBwd,"a",@progbits
	.sectionflags	@""
	.align	4
.nv.constant0._Z25selective_scan_bwd_kernelI32Selective_Scan_bwd_kernel_traitsILi32ELi16ELb1ELb0ELb0ELb1ELb1EN3c108BFloat16EfEEv12SSMParamsBwd:
	.zero		848


//--------------------- .nv.constant0._Z25selective_scan_bwd_kernelI32Selective_Scan_bwd_kernel_traitsILi32ELi16ELb1ELb0ELb1ELb0ELb0EN3c108BFloat16EfEEv12SSMParamsBwd --------------------------
	.section	.nv.constant0._Z25selective_scan_bwd_kernelI32Selective_Scan_bwd_kernel_traitsILi32ELi16ELb1ELb0ELb1ELb0ELb0EN3c108BFloat16EfEEv12SSMParamsBwd,"a",@progbits
	.sectionflags	@""
	.align	4
.nv.constant0._Z25selective_scan_bwd_kernelI32Selective_Scan_bwd_kernel_traitsILi32ELi16ELb1ELb0ELb1ELb0ELb0EN3c108BFloat16EfEEv12SSMParamsBwd:
	.zero		848


//--------------------- .nv.constant0._Z25selective_scan_bwd_kernelI32Selective_Scan_bwd_kernel_traitsILi32ELi16ELb1ELb0ELb1ELb0ELb1EN3c108BFloat16EfEEv12SSMParamsBwd --------------------------
	.section	.nv.constant0._Z25selective_scan_bwd_kernelI32Selective_Scan_bwd_kernel_traitsILi32ELi16ELb1ELb0ELb1ELb0ELb1EN3c108BFloat16EfEEv12SSMParamsBwd,"a",@progbits
	.sectionflags	@""
	.align	4
.nv.constant0._Z25selective_scan_bwd_kernelI32Selective_Scan_bwd_kernel_traitsILi32ELi16ELb1ELb0ELb1ELb0ELb1EN3c108BFloat16EfEEv12SSMParamsBwd:
	.zero		848


//--------------------- .nv.constant0._Z25selective_scan_bwd_kernelI32Selective_Scan_bwd_kernel_traitsILi32ELi16ELb1ELb0ELb1ELb1ELb0EN3c108BFloat16EfEEv12SSMParamsBwd --------------------------
	.section	.nv.constant0._Z25selective_scan_bwd_kernelI32Selective_Scan_bwd_kernel_traitsILi32ELi16ELb1ELb0ELb1ELb1ELb0EN3c108BFloat16EfEEv12SSMParamsBwd,"a",@progbits
	.sectionflags	@""
	.align	4
.nv.constant0._Z25selective_scan_bwd_kernelI32Selective_Scan_bwd_kernel_traitsILi32ELi16ELb1ELb0ELb1ELb1ELb0EN3c108BFloat16EfEEv12SSMParamsBwd:
	.zero		848


//--------------------- .nv.constant0._Z25selective_scan_bwd_kernelI32Selective_Scan_bwd_kernel_traitsILi32ELi16ELb1ELb0ELb1ELb1ELb1EN3c108BFloat16EfEEv12SSMParamsBwd --------------------------
	.section	.nv.constant0._Z25selective_scan_bwd_kernelI32Selective_Scan_bwd_kernel_traitsILi32ELi16ELb1ELb0ELb1ELb1ELb1EN3c108BFloat16EfEEv12SSMParamsBwd,"a",@progbits
	.sectionflags	@""
	.align	4
.nv.constant0._Z25selective_scan_bwd_kernelI32Selective_Scan_bwd_kernel_traitsILi32ELi16ELb1ELb0ELb1ELb1ELb1EN3c108BFloat16EfEEv12SSMParamsBwd:
	.zero		848


//--------------------- .nv.constant0._Z25selective_scan_bwd_kernelI32Selective_Scan_bwd_kernel_traitsILi32ELi16ELb1ELb1ELb0ELb0ELb0EN3c108BFloat16EfEEv12SSMParamsBwd --------------------------
	.section	.nv.constant0._Z25selective_scan_bwd_kernelI32Selective_Scan_bwd_kernel_traitsILi32ELi16ELb1ELb1ELb0ELb0ELb0EN3c108BFloat16EfEEv12SSMParamsBwd,"a",@progbits
	.sectionflags	@""
	.align	4
.nv.constant0._Z25selective_scan_bwd_kernelI32Selective_Scan_bwd_kernel_traitsILi32ELi16ELb1ELb1ELb0ELb0ELb0EN3c108BFloat16EfEEv12SSMParamsBwd:
	.zero		848


//--------------------- .nv.constant0._Z25selective_scan_bwd_kernelI32Selective_Scan_bwd_kernel_traitsILi32ELi16ELb1ELb1ELb0ELb0ELb1EN3c108BFloat16EfEEv12SSMParamsBwd --------------------------
	.section	.nv.constant0._Z25selective_scan_bwd_kernelI32Selective_Scan_bwd_kernel_traitsILi32ELi16ELb1ELb1ELb0ELb0ELb1EN3c108BFloat16EfEEv12SSMParamsBwd,"a",@progbits
	.sectionflags	@""
	.align	4
.nv.constant0._Z25selective_scan_bwd_kernelI32Selective_Scan_bwd_kernel_traitsILi32ELi16ELb1ELb1ELb0ELb0ELb1EN3c108BFloat16EfEEv12SSMParamsBwd:
	.zero		848


//--------------------- .nv.constant0._Z25selective_scan_bwd_kernelI32Selective_Scan_bwd_kernel_traitsILi32ELi16ELb1ELb1ELb0ELb1ELb0EN3c108BFloat16EfEEv12SSMParamsBwd --------------------------
	.section	.nv.constant0._Z25selective_scan_bwd_kernelI32Selective_Scan_bwd_kernel_traitsILi32ELi16ELb1ELb1ELb0ELb1ELb0EN3c108BFloat16EfEEv12SSMParamsBwd,"a",@progbits
	.sectionflags	@""
	.align	4
.nv.constant0._Z25selective_scan_bwd_kernelI32Selective_Scan_bwd_kernel_traitsILi32ELi16ELb1ELb1ELb0ELb1ELb0EN3c108BFloat16EfEEv12SSMParamsBwd:
	.zero		848


//--------------------- .nv.constant0._Z25selective_scan_bwd_kernelI32Selective_Scan_bwd_kernel_traitsILi32ELi16ELb1ELb1ELb0ELb1ELb1EN3c108BFloat16EfEEv12SSMParamsBwd --------------------------
	.section	.nv.constant0._Z25selective_scan_bwd_kernelI32Selective_Scan_bwd_kernel_traitsILi32ELi16ELb1ELb1ELb0ELb1ELb1EN3c108BFloat16EfEEv12SSMParamsBwd,"a",@progbits
	.sectionflags	@""
	.align	4
.nv.constant0._Z25selective_scan_bwd_kernelI32Selective_Scan_bwd_kernel_traitsILi32ELi16ELb1ELb1ELb0ELb1ELb1EN3c108BFloat16EfEEv12SSMParamsBwd:
	.zero		848


//--------------------- .nv.constant0._Z25selective_scan_bwd_kernelI32Selective_Scan_bwd_kernel_traitsILi32ELi16ELb1ELb1ELb1ELb0ELb0EN3c108BFloat16EfEEv12SSMParamsBwd --------------------------
	.section	.nv.constant0._Z25selective_scan_bwd_kernelI32Selective_Scan_bwd_kernel_traitsILi32ELi16ELb1ELb1ELb1ELb0ELb0EN3c108BFloat16EfEEv12SSMParamsBwd,"a",@progbits
	.sectionflags	@""
	.align	4
.nv.constant0._Z25selective_scan_bwd_kernelI32Selective_Scan_bwd_kernel_traitsILi32ELi16ELb1ELb1ELb1ELb0ELb0EN3c108BFloat16EfEEv12SSMParamsBwd:
	.zero		848


//--------------------- .nv.constant0._Z25selective_scan_bwd_kernelI32Selective_Scan_bwd_kernel_traitsILi32ELi16ELb1ELb1ELb1ELb0ELb1EN3c108BFloat16EfEEv12SSMParamsBwd --------------------------
	.section	.nv.constant0._Z25selective_scan_bwd_kernelI32Selective_Scan_bwd_kernel_traitsILi32ELi16ELb1ELb1ELb1ELb0ELb1EN3c108BFloat16EfEEv12SSMParamsBwd,"a",@progbits
	.sectionflags	@""
	.align	4
.nv.constant0._Z25selective_scan_bwd_kernelI32Selective_Scan_bwd_kernel_traitsILi32ELi16ELb1ELb1ELb1ELb0ELb1EN3c108BFloat16EfEEv12SSMParamsBwd:
	.zero		848


//--------------------- .nv.constant0._Z25selective_scan_bwd_kernelI32Selective_Scan_bwd_kernel_traitsILi32ELi16ELb1ELb1ELb1ELb1ELb0EN3c108BFloat16EfEEv12SSMParamsBwd --------------------------
	.section	.nv.constant0._Z25selective_scan_bwd_kernelI32Selective_Scan_bwd_kernel_traitsILi32ELi16ELb1ELb1ELb1ELb1ELb0EN3c108BFloat16EfEEv12SSMParamsBwd,"a",@progbits
	.sectionflags	@""
	.align	4
.nv.constant0._Z25selective_scan_bwd_kernelI32Selective_Scan_bwd_kernel_traitsILi32ELi16ELb1ELb1ELb1ELb1ELb0EN3c108BFloat16EfEEv12SSMParamsBwd:
	.zero		848


//--------------------- .nv.constant0._Z25selective_scan_bwd_kernelI32Selective_Scan_bwd_kernel_traitsILi32ELi16ELb1ELb1ELb1ELb1ELb1EN3c108BFloat16EfEEv12SSMParamsBwd --------------------------
	.section	.nv.constant0._Z25selective_scan_bwd_kernelI32Selective_Scan_bwd_kernel_traitsILi32ELi16ELb1ELb1ELb1ELb1ELb1EN3c108BFloat16EfEEv12SSMParamsBwd,"a",@progbits
	.sectionflags	@""
	.align	4
.nv.constant0._Z25selective_scan_bwd_kernelI32Selective_Scan_bwd_kernel_traitsILi32ELi16ELb1ELb1ELb1ELb1ELb1EN3c108BFloat16EfEEv12SSMParamsBwd:
	.zero		848


//--------------------- .nv.constant0._Z25selective_scan_bwd_kernelI32Selective_Scan_bwd_kernel_traitsILi32ELi8ELb0ELb0ELb0ELb0ELb0EN3c108BFloat16EfEEv12SSMParamsBwd --------------------------
	.section	.nv.constant0._Z25selective_scan_bwd_kernelI32Selective_Scan_bwd_kernel_traitsILi32ELi8ELb0ELb0ELb0ELb0ELb0EN3c108BFloat16EfEEv12SSMParamsBwd,"a",@progbits
	.sectionflags	@""
	.align	4
.nv.constant0._Z25selective_scan_bwd_kernelI32Selective_Scan_bwd_kernel_traitsILi32ELi8ELb0ELb0ELb0ELb0ELb0EN3c108BFloat16EfEEv12SSMParamsBwd:
	.zero		848


//--------------------- .nv.constant0._Z25selective_scan_bwd_kernelI32Selective_Scan_bwd_kernel_traitsILi32ELi8ELb0ELb0ELb0ELb0ELb1EN3c108BFloat16EfEEv12SSMParamsBwd --------------------------
	.section	.nv.constant0._Z25selective_scan_bwd_kernelI32Selective_Scan_bwd_kernel_traitsILi32ELi8ELb0ELb0ELb0ELb0ELb1EN3c108BFloat16EfEEv12SSMParamsBwd,"a",@progbits
	.sectionflags	@""
	.align	4
.nv.constant0._Z25selective_scan_bwd_kernelI32Selective_Scan_bwd_kernel_traitsILi32ELi8ELb0ELb0ELb0ELb0ELb1EN3c108BFloat16EfEEv12SSMParamsBwd:
	.zero		848


//--------------------- .nv.constant0._Z25selective_scan_bwd_kernelI32Selective_Scan_bwd_kernel_traitsILi32ELi8ELb0ELb0ELb0ELb1ELb0EN3c108BFloat16EfEEv12SSMParamsBwd --------------------------
	.section	.nv.constant0._Z25selective_scan_bwd_kernelI32Selective_Scan_bwd_kernel_traitsILi32ELi8ELb0ELb0ELb0ELb1ELb0EN3c108BFloat16EfEEv12SSMParamsBwd,"a",@progbits
	.sectionflags	@""
	.align	4
.nv.constant0._Z25selective_scan_bwd_kernelI32Selective_Scan_bwd_kernel_traitsILi32ELi8ELb0ELb0ELb0ELb1ELb0EN3c108BFloat16EfEEv12SSMParamsBwd:
	.zero		848


//--------------------- .nv.constant0._Z25selective_scan_bwd_kernelI32Selective_Scan_bwd_kernel_traitsILi32ELi8ELb0ELb0ELb0ELb1ELb1EN3c108BFloat16EfEEv12SSMParamsBwd --------------------------
	.section	.nv.constant0._Z25selective_scan_bwd_kernelI32Selective_Scan_bwd_kernel_traitsILi32ELi8ELb0ELb0ELb0ELb1ELb1EN3c108BFloat16EfEEv12SSMParamsBwd,"a",@progbits
	.sectionflags	@""
	.align	4
.nv.constant0._Z25selective_scan_bwd_kernelI32Selective_Scan_bwd_kernel_traitsILi32ELi8ELb0ELb0ELb0ELb1ELb1EN3c108BFloat16EfEEv12SSMParamsBwd:
	.zero		848


//--------------------- .nv.constant0._Z25selective_scan_bwd_kernelI32Selective_Scan_bwd_kernel_traitsILi32ELi8ELb0ELb0ELb1ELb0ELb0EN3c108BFloat16EfEEv12SSMParamsBwd --------------------------
	.section	.nv.constant0._Z25selective_scan_bwd_kernelI32Selective_Scan_bwd_kernel_traitsILi32ELi8ELb0ELb0ELb1ELb0ELb0EN3c108BFloat16EfEEv12SSMParamsBwd,"a",@progbits
	.sectionflags	@""
	.align	4
.nv.constant0._Z25selective_scan_bwd_kernelI32Selective_Scan_bwd_kernel_traitsILi32ELi8ELb0ELb0ELb1ELb0ELb0EN3c108BFloat16EfEEv12SSMParamsBwd:
	.zero		848


//--------------------- .nv.constant0._Z25selective_scan_bwd_kernelI32Selective_Scan_bwd_kernel_traitsILi32ELi8ELb0ELb0ELb1ELb0ELb1EN3c108BFloat16EfEEv12SSMParamsBwd --------------------------
	.section	.nv.constant0._Z25selective_scan_bwd_kernelI32Selective_Scan_bwd_kernel_traitsILi32ELi8ELb0ELb0ELb1ELb0ELb1EN3c108BFloat16EfEEv12SSMParamsBwd,"a",@progbits
	.sectionflags	@""
	.align	4
.nv.constant0._Z25selective_scan_bwd_kernelI32Selective_Scan_bwd_kernel_traitsILi32ELi8ELb0ELb0ELb1ELb0ELb1EN3c108BFloat16EfEEv12SSMParamsBwd:
	.zero		848


//--------------------- .nv.constant0._Z25selective_scan_bwd_kernelI32Selective_Scan_bwd_kernel_traitsILi32ELi8ELb0ELb0ELb1ELb1ELb0EN3c108BFloat16EfEEv12SSMParamsBwd --------------------------
	.section	.nv.constant0._Z25selective_scan_bwd_kernelI32Selective_Scan_bwd_kernel_traitsILi32ELi8ELb0ELb0ELb1ELb1ELb0EN3c108BFloat16EfEEv12SSMParamsBwd,"a",@progbits
	.sectionflags	@""
	.align	4
.nv.constant0._Z25selective_scan_bwd_kernelI32Selective_Scan_bwd_kernel_traitsILi32ELi8ELb0ELb0ELb1ELb1ELb0EN3c108BFloat16EfEEv12SSMParamsBwd:
	.zero		848


//--------------------- .nv.constant0._Z25selective_scan_bwd_kernelI32Selective_Scan_bwd_kernel_traitsILi32ELi8ELb0ELb0ELb1ELb1ELb1EN3c108BFloat16EfEEv12SSMParamsBwd --------------------------
	.section	.nv.constant0._Z25selective_scan_bwd_kernelI32Selective_Scan_bwd_kernel_traitsILi32ELi8ELb0ELb0ELb1ELb1ELb1EN3c108BFloat16EfEEv12SSMParamsBwd,"a",@progbits
	.sectionflags	@""
	.align	4
.nv.constant0._Z25selective_scan_bwd_kernelI32Selective_Scan_bwd_kernel_traitsILi32ELi8ELb0ELb0ELb1ELb1ELb1EN3c108BFloat16EfEEv12SSMParamsBwd:
	.zero		848


//--------------------- .nv.constant0._Z25selective_scan_bwd_kernelI32Selective_Scan_bwd_kernel_traitsILi32ELi8ELb0ELb1ELb0ELb0ELb0EN3c108BFloat16EfEEv12SSMParamsBwd --------------------------
	.section	.nv.constant0._Z25selective_scan_bwd_kernelI32Selective_Scan_bwd_kernel_traitsILi32ELi8ELb0ELb1ELb0ELb0ELb0EN3c108BFloat16EfEEv12SSMParamsBwd,"a",@progbits
	.sectionflags	@""
	.align	4
.nv.constant0._Z25selective_scan_bwd_kernelI32Selective_Scan_bwd_kernel_traitsILi32ELi8ELb0ELb1ELb0ELb0ELb0EN3c108BFloat16EfEEv12SSMParamsBwd:
	.zero		848


//--------------------- .nv.constant0._Z25selective_scan_bwd_kernelI32Selective_Scan_bwd_kernel_traitsILi32ELi8ELb0ELb1ELb0ELb0ELb1EN3c108BFloat16EfEEv12SSMParamsBwd --------------------------
	.section	.nv.constant0._Z25selective_scan_bwd_kernelI32Selective_Scan_bwd_kernel_traitsILi32ELi8ELb0ELb1ELb0ELb0ELb1EN3c108BFloat16EfEEv12SSMParamsBwd,"a",@progbits
	.sectionflags	@""
	.align	4
.nv.constant0._Z25selective_scan_bwd_kernelI32Selective_Scan_bwd_kernel_traitsILi32ELi8ELb0ELb1ELb0ELb0ELb1EN3c108BFloat16EfEEv12SSMParamsBwd:
	.zero		848


//--------------------- .nv.constant0._Z25selective_scan_bwd_kernelI32Selective_Scan_bwd_kernel_traitsILi32ELi8ELb0ELb1ELb0ELb1ELb0EN3c108BFloat16EfEEv12SSMParamsBwd --------------------------
	.section	.nv.constant0._Z25selective_scan_bwd_kernelI32Selective_Scan_bwd_kernel_traitsILi32ELi8ELb0ELb1ELb0ELb1ELb0EN3c108BFloat16EfEEv12SSMParamsBwd,"a",@progbits
	.sectionflags	@""
	.align	4
.nv.constant0._Z25selective_scan_bwd_kernelI32Selective_Scan_bwd_kernel_traitsILi32ELi8ELb0ELb1ELb0ELb1ELb0EN3c108BFloat16EfEEv12SSMParamsBwd:
	.zero		848


//--------------------- .nv.constant0._Z25selective_scan_bwd_kernelI32Selective_Scan_bwd_kernel_traitsILi32ELi8ELb0ELb1ELb0ELb1ELb1EN3c108BFloat16EfEEv12SSMParamsBwd --------------------------
	.section	.nv.constant0._Z25selective_scan_bwd_kernelI32Selective_Scan_bwd_kernel_traitsILi32ELi8ELb0ELb1ELb0ELb1ELb1EN3c108BFloat16EfEEv12SSMParamsBwd,"a",@progbits
	.sectionflags	@""
	.align	4
.nv.constant0._Z25selective_scan_bwd_kernelI32Selective_Scan_bwd_kernel_traitsILi32ELi8ELb0ELb1ELb0ELb1ELb1EN3c108BFloat16EfEEv12SSMParamsBwd:
	.zero		848


//--------------------- .nv.constant0._Z25selective_scan_bwd_kernelI32Selective_Scan_bwd_kernel_traitsILi32ELi8ELb0ELb1ELb1ELb0ELb0EN3c108BFloat16EfEEv12SSMParamsBwd --------------------------
	.section	.nv.constant0._Z25selective_scan_bwd_kernelI32Selective_Scan_bwd_kernel_traitsILi32ELi8ELb0ELb1ELb1ELb0ELb0EN3c108BFloat16EfEEv12SSMParamsBwd,"a",@progbits
	.sectionflags	@""
	.align	4
.nv.constant0._Z25selective_scan_bwd_kernelI32Selective_Scan_bwd_kernel_traitsILi32ELi8ELb0ELb1ELb1ELb0ELb0EN3c108BFloat16EfEEv12SSMParamsBwd:
	.zero		848


//--------------------- .nv.constant0._Z25selective_scan_bwd_kernelI32Selective_Scan_bwd_kernel_traitsILi32ELi8ELb0ELb1ELb1ELb0ELb1EN3c108BFloat16EfEEv12SSMParamsBwd --------------------------
	.section	.nv.constant0._Z25selective_scan_bwd_kernelI32Selective_Scan_bwd_kernel_traitsILi32ELi8ELb0ELb1ELb1ELb0ELb1EN3c108BFloat16EfEEv12SSMParamsBwd,"a",@progbits
	.sectionflags	@""
	.align	4
.nv.constant0._Z25selective_scan_bwd_kernelI32Selective_Scan_bwd_kernel_traitsILi32ELi8ELb0ELb1ELb1ELb0ELb1EN3c108BFloat16EfEEv12SSMParamsBwd:
	.zero		848


//--------------------- .nv.constant0._Z25selective_scan_bwd_kernelI32Selective_Scan_bwd_kernel_traitsILi32ELi8ELb0ELb1ELb1ELb1ELb0EN3c108BFloat16EfEEv12SSMParamsBwd --------------------------
	.section	.nv.constant0._Z25selective_scan_bwd_kernelI32Selective_Scan_bwd_kernel_traitsILi32ELi8ELb0ELb1ELb1ELb1ELb0EN3c108BFloat16EfEEv12SSMParamsBwd,"a",@progbits
	.sectionflags	@""
	.align	4
.nv.constant0._Z25selective_scan_bwd_kernelI32Selective_Scan_bwd_kernel_traitsILi32ELi8ELb0ELb1ELb1ELb1ELb0EN3c108BFloat16EfEEv12SSMParamsBwd:
	.zero		848


//--------------------- .nv.constant0._Z25selective_scan_bwd_kernelI32Selective_Scan_bwd_kernel_traitsILi32ELi8ELb0ELb1ELb1ELb1ELb1EN3c108BFloat16EfEEv12SSMParamsBwd --------------------------
	.section	.nv.constant0._Z25selective_scan_bwd_kernelI32Selective_Scan_bwd_kernel_traitsILi32ELi8ELb0ELb1ELb1ELb1ELb1EN3c108BFloat16EfEEv12SSMParamsBwd,"a",@progbits
	.sectionflags	@""
	.align	4
.nv.constant0._Z25selective_scan_bwd_kernelI32Selective_Scan_bwd_kernel_traitsILi32ELi8ELb0ELb1ELb1ELb1ELb1EN3c108BFloat16EfEEv12SSMParamsBwd:
	.zero		848


//--------------------- .nv.constant0._Z25selective_scan_bwd_kernelI32Selective_Scan_bwd_kernel_traitsILi32ELi8ELb1ELb0ELb0ELb0ELb0EN3c108BFloat16EfEEv12SSMParamsBwd --------------------------
	.section	.nv.constant0._Z25selective_scan_bwd_kernelI32Selective_Scan_bwd_kernel_traitsILi32ELi8ELb1ELb0ELb0ELb0ELb0EN3c108BFloat16EfEEv12SSMParamsBwd,"a",@progbits
	.sectionflags	@""
	.align	4
.nv.constant0._Z25selective_scan_bwd_kernelI32Selective_Scan_bwd_kernel_traitsILi32ELi8ELb1ELb0ELb0ELb0ELb0EN3c108BFloat16EfEEv12SSMParamsBwd:
	.zero		848


//--------------------- .nv.constant0._Z25selective_scan_bwd_kernelI32Selective_Scan_bwd_kernel_traitsILi32ELi8ELb1ELb0ELb0ELb0ELb1EN3c108BFloat16EfEEv12SSMParamsBwd --------------------------
	.section	.nv.constant0._Z25selective_scan_bwd_kernelI32Selective_Scan_bwd_kernel_traitsILi32ELi8ELb1ELb0ELb0ELb0ELb1EN3c108BFloat16EfEEv12SSMParamsBwd,"a",@progbits
	.sectionflags	@""
	.align	4
.nv.constant0._Z25selective_scan_bwd_kernelI32Selective_Scan_bwd_kernel_traitsILi32ELi8ELb1ELb0ELb0ELb0ELb1EN3c108BFloat16EfEEv12SSMParamsBwd:
	.zero		848


//--------------------- .nv.constant0._Z25selective_scan_bwd_kernelI32Selective_Scan_bwd_kernel_traitsILi32ELi8ELb1ELb0ELb0ELb1ELb0EN3c108BFloat16EfEEv12SSMParamsBwd --------------------------
	.section	.nv.constant0._Z25selective_scan_bwd_kernelI32Selective_Scan_bwd_kernel_traitsILi32ELi8ELb1ELb0ELb0ELb1ELb0EN3c108BFloat16EfEEv12SSMParamsBwd,"a",@progbits
	.sectionflags	@""
	.align	4
.nv.constant0._Z25selective_scan_bwd_kernelI32Selective_Scan_bwd_kernel_traitsILi32ELi8ELb1ELb0ELb0ELb1ELb0EN3c108BFloat16EfEEv12SSMParamsBwd:
	.zero		848


//--------------------- .nv.constant0._Z25selective_scan_bwd_kernelI32Selective_Scan_bwd_kernel_traitsILi32ELi8ELb1ELb0ELb0ELb1ELb1EN3c108BFloat16EfEEv12SSMParamsBwd --------------------------
	.section	.nv.constant0._Z25selective_scan_bwd_kernelI32Selective_Scan_bwd_kernel_traitsILi32ELi8ELb1ELb0ELb0ELb1ELb1EN3c108BFloat16EfEEv12SSMParamsBwd,"a",@progbits
	.sectionflags	@""
	.align	4
.nv.constant0._Z25selective_scan_bwd_kernelI32Selective_Scan_bwd_kernel_traitsILi32ELi8ELb1ELb0ELb0ELb1ELb1EN3c108BFloat16EfEEv12SSMParamsBwd:
	.zero		848


//--------------------- .nv.constant0._Z25selective_scan_bwd_kernelI32Selective_Scan_bwd_kernel_traitsILi32ELi8ELb1ELb0ELb1ELb0ELb0EN3c108BFloat16EfEEv12SSMParamsBwd --------------------------
	.section	.nv.constant0._Z25selective_scan_bwd_kernelI32Selective_Scan_bwd_kernel_traitsILi32ELi8ELb1ELb0ELb1ELb0ELb0EN3c108BFloat16EfEEv12SSMParamsBwd,"a",@progbits
	.sectionflags	@""
	.align	4
.nv.constant0._Z25selective_scan_bwd_kernelI32Selective_Scan_bwd_kernel_traitsILi32ELi8ELb1ELb0ELb1ELb0ELb0EN3c108BFloat16EfEEv12SSMParamsBwd:
	.zero		848


//--------------------- .nv.constant0._Z25selective_scan_bwd_kernelI32Selective_Scan_bwd_kernel_traitsILi32ELi8ELb1ELb0ELb1ELb0ELb1EN3c108BFloat16EfEEv12SSMParamsBwd --------------------------
	.section	.nv.constant0._Z25selective_scan_bwd_kernelI32Selective_Scan_bwd_kernel_traitsILi32ELi8ELb1ELb0ELb1ELb0ELb1EN3c108BFloat16EfEEv12SSMParamsBwd,"a",@progbits
	.sectionflags	@""
	.align	4
.nv.constant0._Z25selective_scan_bwd_kernelI32Selective_Scan_bwd_kernel_traitsILi32ELi8ELb1ELb0ELb1ELb0ELb1EN3c108BFloat16EfEEv12SSMParamsBwd:
	.zero		848


//--------------------- .nv.constant0._Z25selective_scan_bwd_kernelI32Selective_Scan_bwd_kernel_traitsILi32ELi8ELb1ELb0ELb1ELb1ELb0EN3c108BFloat16EfEEv12SSMParamsBwd --------------------------
	.section	.nv.constant0._Z25selective_scan_bwd_kernelI32Selective_Scan_bwd_kernel_traitsILi32ELi8ELb1ELb0ELb1ELb1ELb0EN3c108BFloat16EfEEv12SSMParamsBwd,"a",@progbits
	.sectionflags	@""
	.align	4
.nv.constant0._Z25selective_scan_bwd_kernelI32Selective_Scan_bwd_kernel_traitsILi32ELi8ELb1ELb0ELb1ELb1ELb0EN3c108BFloat16EfEEv12SSMParamsBwd:
	.zero		848


//--------------------- .nv.constant0._Z25selective_scan_bwd_kernelI32Selective_Scan_bwd_kernel_traitsILi32ELi8ELb1ELb0ELb1ELb1ELb1EN3c108BFloat16EfEEv12SSMParamsBwd --------------------------
	.section	.nv.constant0._Z25selective_scan_bwd_kernelI32Selective_Scan_bwd_kernel_traitsILi32ELi8ELb1ELb0ELb1ELb1ELb1EN3c108BFloat16EfEEv12SSMParamsBwd,"a",@progbits
	.sectionflags	@""
	.align	4
.nv.constant0._Z25selective_scan_bwd_kernelI32Selective_Scan_bwd_kernel_traitsILi32ELi8ELb1ELb0ELb1ELb1ELb1EN3c108BFloat16EfEEv12SSMParamsBwd:
	.zero		848


//--------------------- .nv.constant0._Z25selective_scan_bwd_kernelI32Selective_Scan_bwd_kernel_traitsILi32ELi8ELb1ELb1ELb0ELb0ELb0EN3c108BFloat16EfEEv12SSMParamsBwd --------------------------
	.section	.nv.constant0._Z25selective_scan_bwd_kernelI32Selective_Scan_bwd_kernel_traitsILi32ELi8ELb1ELb1ELb0ELb0ELb0EN3c108BFloat16EfEEv12SSMParamsBwd,"a",@progbits
	.sectionflags	@""
	.align	4
.nv.constant0._Z25selective_scan_bwd_kernelI32Selective_Scan_bwd_kernel_traitsILi32ELi8ELb1ELb1ELb0ELb0ELb0EN3c108BFloat16EfEEv12SSMParamsBwd:
	.zero		848


//--------------------- .nv.constant0._Z25selective_scan_bwd_kernelI32Selective_Scan_bwd_kernel_traitsILi32ELi8ELb1ELb1ELb0ELb0ELb1EN3c108BFloat16EfEEv12SSMParamsBwd --------------------------
	.section	.nv.constant0._Z25selective_scan_bwd_kernelI32Selective_Scan_bwd_kernel_traitsILi32ELi8ELb1ELb1ELb0ELb0ELb1EN3c108BFloat16EfEEv12SSMParamsBwd,"a",@progbits
	.sectionflags	@""
	.align	4
.nv.constant0._Z25selective_scan_bwd_kernelI32Selective_Scan_bwd_kernel_traitsILi32ELi8ELb1ELb1ELb0ELb0ELb1EN3c108BFloat16EfEEv12SSMParamsBwd:
	.zero		848


//--------------------- .nv.constant0._Z25selective_scan_bwd_kernelI32Selective_Scan_bwd_kernel_traitsILi32ELi8ELb1ELb1ELb0ELb1ELb0EN3c108BFloat16EfEEv12SSMParamsBwd --------------------------
	.section	.nv.constant0._Z25selective_scan_bwd_kernelI32Selective_Scan_bwd_kernel_traitsILi32ELi8ELb1ELb1ELb0ELb1ELb0EN3c108BFloat16EfEEv12SSMParamsBwd,"a",@progbits
	.sectionflags	@""
	.align	4
.nv.constant0._Z25selective_scan_bwd_kernelI32Selective_Scan_bwd_kernel_traitsILi32ELi8ELb1ELb1ELb0ELb1ELb0EN3c108BFloat16EfEEv12SSMParamsBwd:
	.zero		848


//--------------------- .nv.constant0._Z25selective_scan_bwd_kernelI32Selective_Scan_bwd_kernel_traitsILi32ELi8ELb1ELb1ELb0ELb1ELb1EN3c108BFloat16EfEEv12SSMParamsBwd --------------------------
	.section	.nv.constant0._Z25selective_scan_bwd_kernelI32Selective_Scan_bwd_kernel_traitsILi32ELi8ELb1ELb1ELb0ELb1ELb1EN3c108BFloat16EfEEv12SSMParamsBwd,"a",@progbits
	.sectionflags	@""
	.align	4
.nv.constant0._Z25selective_scan_bwd_kernelI32Selective_Scan_bwd_kernel_traitsILi32ELi8ELb1ELb1ELb0ELb1ELb1EN3c108BFloat16EfEEv12SSMParamsBwd:
	.zero		848


//--------------------- .nv.constant0._Z25selective_scan_bwd_kernelI32Selective_Scan_bwd_kernel_traitsILi32ELi8ELb1ELb1ELb1ELb0ELb0EN3c108BFloat16EfEEv12SSMParamsBwd --------------------------
	.section	.nv.constant0._Z25selective_scan_bwd_kernelI32Selective_Scan_bwd_kernel_traitsILi32ELi8ELb1ELb1ELb1ELb0ELb0EN3c108BFloat16EfEEv12SSMParamsBwd,"a",@progbits
	.sectionflags	@""
	.align	4
.nv.constant0._Z25selective_scan_bwd_kernelI32Selective_Scan_bwd_kernel_traitsILi32ELi8ELb1ELb1ELb1ELb0ELb0EN3c108BFloat16EfEEv12SSMParamsBwd:
	.zero		848


//--------------------- .nv.constant0._Z25selective_scan_bwd_kernelI32Selective_Scan_bwd_kernel_traitsILi32ELi8ELb1ELb1ELb1ELb0ELb1EN3c108BFloat16EfEEv12SSMParamsBwd --------------------------
	.section	.nv.constant0._Z25selective_scan_bwd_kernelI32Selective_Scan_bwd_kernel_traitsILi32ELi8ELb1ELb1ELb1ELb0ELb1EN3c108BFloat16EfEEv12SSMParamsBwd,"a",@progbits
	.sectionflags	@""
	.align	4
.nv.constant0._Z25selective_scan_bwd_kernelI32Selective_Scan_bwd_kernel_traitsILi32ELi8ELb1ELb1ELb1ELb0ELb1EN3c108BFloat16EfEEv12SSMParamsBwd:
	.zero		848


//--------------------- .nv.constant0._Z25selective_scan_bwd_kernelI32Selective_Scan_bwd_kernel_traitsILi32ELi8ELb1ELb1ELb1ELb1ELb0EN3c108BFloat16EfEEv12SSMParamsBwd --------------------------
	.section	.nv.constant0._Z25selective_scan_bwd_kernelI32Selective_Scan_bwd_kernel_traitsILi32ELi8ELb1ELb1ELb1ELb1ELb0EN3c108BFloat16EfEEv12SSMParamsBwd,"a",@progbits
	.sectionflags	@""
	.align	4
.nv.constant0._Z25selective_scan_bwd_kernelI32Selective_Scan_bwd_kernel_traitsILi32ELi8ELb1ELb1ELb1ELb1ELb0EN3c108BFloat16EfEEv12SSMParamsBwd:
	.zero		848


//--------------------- .nv.constant0._Z25selective_scan_bwd_kernelI32Selective_Scan_bwd_kernel_traitsILi32ELi8ELb1ELb1ELb1ELb1ELb1EN3c108BFloat16EfEEv12SSMParamsBwd --------------------------
	.section	.nv.constant0._Z25selective_scan_bwd_kernelI32Selective_Scan_bwd_kernel_traitsILi32ELi8ELb1ELb1ELb1ELb1ELb1EN3c108BFloat16EfEEv12SSMParamsBwd,"a",@progbits
	.sectionflags	@""
	.align	4
.nv.constant0._Z25selective_scan_bwd_kernelI32Selective_Scan_bwd_kernel_traitsILi32ELi8ELb1ELb1ELb1ELb1ELb1EN3c108BFloat16EfEEv12SSMParamsBwd:
	.zero		848


//--------------------- .nv.constant0._Z25selective_scan_bwd_kernelI32Selective_Scan_bwd_kernel_traitsILi32ELi4ELb0ELb0ELb0ELb0ELb0EN3c108BFloat16EfEEv12SSMParamsBwd --------------------------
	.section	.nv.constant0._Z25selective_scan_bwd_kernelI32Selective_Scan_bwd_kernel_traitsILi32ELi4ELb0ELb0ELb0ELb0ELb0EN3c108BFloat16EfEEv12SSMParamsBwd,"a",@progbits
	.sectionflags	@""
	.align	4
.nv.constant0._Z25selective_scan_bwd_kernelI32Selective_Scan_bwd_kernel_traitsILi32ELi4ELb0ELb0ELb0ELb0ELb0EN3c108BFloat16EfEEv12SSMParamsBwd:
	.zero		848


//--------------------- .nv.constant0._Z25selective_scan_bwd_kernelI32Selective_Scan_bwd_kernel_traitsILi32ELi4ELb0ELb0ELb0ELb0ELb1EN3c108BFloat16EfEEv12SSMParamsBwd --------------------------
	.section	.nv.constant0._Z25selective_scan_bwd_kernelI32Selective_Scan_bwd_kernel_traitsILi32ELi4ELb0ELb0ELb0ELb0ELb1EN3c108BFloat16EfEEv12SSMParamsBwd,"a",@progbits
	.sectionflags	@""
	.align	4
.nv.constant0._Z25selective_scan_bwd_kernelI32Selective_Scan_bwd_kernel_traitsILi32ELi4ELb0ELb0ELb0ELb0ELb1EN3c108BFloat16EfEEv12SSMParamsBwd:
	.zero		848


//--------------------- .nv.constant0._Z25selective_scan_bwd_kernelI32Selective_Scan_bwd_kernel_traitsILi32ELi4ELb0ELb0ELb0ELb1ELb0EN3c108BFloat16EfEEv12SSMParamsBwd --------------------------
	.section	.nv.constant0._Z25selective_scan_bwd_kernelI32Selective_Scan_bwd_kernel_traitsILi32ELi4ELb0ELb0ELb0ELb1ELb0EN3c108BFloat16EfEEv12SSMParamsBwd,"a",@progbits
	.sectionflags	@""
	.align	4
.nv.constant0._Z25selective_scan_bwd_kernelI32Selective_Scan_bwd_kernel_traitsILi32ELi4ELb0ELb0ELb0ELb1ELb0EN3c108BFloat16EfEEv12SSMParamsBwd:
	.zero		848


//--------------------- .nv.constant0._Z25selective_scan_bwd_kernelI32Selective_Scan_bwd_kernel_traitsILi32ELi4ELb0ELb0ELb0ELb1ELb1EN3c108BFloat16EfEEv12SSMParamsBwd --------------------------
	.section	.nv.constant0._Z25selective_scan_bwd_kernelI32Selective_Scan_bwd_kernel_traitsILi32ELi4ELb0ELb0ELb0ELb1ELb1EN3c108BFloat16EfEEv12SSMParamsBwd,"a",@progbits
	.sectionflags	@""
	.align	4
.nv.constant0._Z25selective_scan_bwd_kernelI32Selective_Scan_bwd_kernel_traitsILi32ELi4ELb0ELb0ELb0ELb1ELb1EN3c108BFloat16EfEEv12SSMParamsBwd:
	.zero		848


//--------------------- .nv.constant0._Z25selective_scan_bwd_kernelI32Selective_Scan_bwd_kernel_traitsILi32ELi4ELb0ELb0ELb1ELb0ELb0EN3c108BFloat16EfEEv12SSMParamsBwd --------------------------
	.section	.nv.constant0._Z25selective_scan_bwd_kernelI32Selective_Scan_bwd_kernel_traitsILi32ELi4ELb0ELb0ELb1ELb0ELb0EN3c108BFloat16EfEEv12SSMParamsBwd,"a",@progbits
	.sectionflags	@""
	.align	4
.nv.constant0._Z25selective_scan_bwd_kernelI32Selective_Scan_bwd_kernel_traitsILi32ELi4ELb0ELb0ELb1ELb0ELb0EN3c108BFloat16EfEEv12SSMParamsBwd:
	.zero		848


//--------------------- .nv.constant0._Z25selective_scan_bwd_kernelI32Selective_Scan_bwd_kernel_traitsILi32ELi4ELb0ELb0ELb1ELb0ELb1EN3c108BFloat16EfEEv12SSMParamsBwd --------------------------
	.section	.nv.constant0._Z25selective_scan_bwd_kernelI32Selective_Scan_bwd_kernel_traitsILi32ELi4ELb0ELb0ELb1ELb0ELb1EN3c108BFloat16EfEEv12SSMParamsBwd,"a",@progbits
	.sectionflags	@""
	.align	4
.nv.constant0._Z25selective_scan_bwd_kernelI32Selective_Scan_bwd_kernel_traitsILi32ELi4ELb0ELb0ELb1ELb0ELb1EN3c108BFloat16EfEEv12SSMParamsBwd:
	.zero		848


//--------------------- .nv.constant0._Z25selective_scan_bwd_kernelI32Selective_Scan_bwd_kernel_traitsILi32ELi4ELb0ELb0ELb1ELb1ELb0EN3c108BFloat16EfEEv12SSMParamsBwd --------------------------
	.section	.nv.constant0._Z25selective_scan_bwd_kernelI32Selective_Scan_bwd_kernel_traitsILi32ELi4ELb0ELb0ELb1ELb1ELb0EN3c108BFloat16EfEEv12SSMParamsBwd,"a",@progbits
	.sectionflags	@""
	.align	4
.nv.constant0._Z25selective_scan_bwd_kernelI32Selective_Scan_bwd_kernel_traitsILi32ELi4ELb0ELb0ELb1ELb1ELb0EN3c108BFloat16EfEEv12SSMParamsBwd:
	.zero		848


//--------------------- .nv.constant0._Z25selective_scan_bwd_kernelI32Selective_Scan_bwd_kernel_traitsILi32ELi4ELb0ELb0ELb1ELb1ELb1EN3c108BFloat16EfEEv12SSMParamsBwd --------------------------
	.section	.nv.constant0._Z25selective_scan_bwd_kernelI32Selective_Scan_bwd_kernel_traitsILi32ELi4ELb0ELb0ELb1ELb1ELb1EN3c108BFloat16EfEEv12SSMParamsBwd,"a",@progbits
	.sectionflags	@""
	.align	4
.nv.constant0._Z25selective_scan_bwd_kernelI32Selective_Scan_bwd_kernel_traitsILi32ELi4ELb0ELb0ELb1ELb1ELb1EN3c108BFloat16EfEEv12SSMParamsBwd:
	.zero		848


//--------------------- .nv.constant0._Z25selective_scan_bwd_kernelI32Selective_Scan_bwd_kernel_traitsILi32ELi4ELb0ELb1ELb0ELb0ELb0EN3c108BFloat16EfEEv12SSMParamsBwd --------------------------
	.section	.nv.constant0._Z25selective_scan_bwd_kernelI32Selective_Scan_bwd_kernel_traitsILi32ELi4ELb0ELb1ELb0ELb0ELb0EN3c108BFloat16EfEEv12SSMParamsBwd,"a",@progbits
	.sectionflags	@""
	.align	4
.nv.constant0._Z25selective_scan_bwd_kernelI32Selective_Scan_bwd_kernel_traitsILi32ELi4ELb0ELb1ELb0ELb0ELb0EN3c108BFloat16EfEEv12SSMParamsBwd:
	.zero		848


//--------------------- .nv.constant0._Z25selective_scan_bwd_kernelI32Selective_Scan_bwd_kernel_traitsILi32ELi4ELb0ELb1ELb0ELb0ELb1EN3c108BFloat16EfEEv12SSMParamsBwd --------------------------
	.section	.nv.constant0._Z25selective_scan_bwd_kernelI32Selective_Scan_bwd_kernel_traitsILi32ELi4ELb0ELb1ELb0ELb0ELb1EN3c108BFloat16EfEEv12SSMParamsBwd,"a",@progbits
	.sectionflags	@""
	.align	4
.nv.constant0._Z25selective_scan_bwd_kernelI32Selective_Scan_bwd_kernel_traitsILi32ELi4ELb0ELb1ELb0ELb0ELb1EN3c108BFloat16EfEEv12SSMParamsBwd:
	.zero		848


//--------------------- .nv.constant0._Z25selective_scan_bwd_kernelI32Selective_Scan_bwd_kernel_traitsILi32ELi4ELb0ELb1ELb0ELb1ELb0EN3c108BFloat16EfEEv12SSMParamsBwd --------------------------
	.section	.nv.constant0._Z25selective_scan_bwd_kernelI32Selective_Scan_bwd_kernel_traitsILi32ELi4ELb0ELb1ELb0ELb1ELb0EN3c108BFloat16EfEEv12SSMParamsBwd,"a",@progbits
	.sectionflags	@""
	.align	4
.nv.constant0._Z25selective_scan_bwd_kernelI32Selective_Scan_bwd_kernel_traitsILi32ELi4ELb0ELb1ELb0ELb1ELb0EN3c108BFloat16EfEEv12SSMParamsBwd:
	.zero		848


//--------------------- .nv.constant0._Z25selective_scan_bwd_kernelI32Selective_Scan_bwd_kernel_traitsILi32ELi4ELb0ELb1ELb0ELb1ELb1EN3c108BFloat16EfEEv12SSMParamsBwd --------------------------
	.section	.nv.constant0._Z25selective_scan_bwd_kernelI32Selective_Scan_bwd_kernel_traitsILi32ELi4ELb0ELb1ELb0ELb1ELb1EN3c108BFloat16EfEEv12SSMParamsBwd,"a",@progbits
	.sectionflags	@""
	.align	4
.nv.constant0._Z25selective_scan_bwd_kernelI32Selective_Scan_bwd_kernel_traitsILi32ELi4ELb0ELb1ELb0ELb1ELb1EN3c108BFloat16EfEEv12SSMParamsBwd:
	.zero		848


//--------------------- .nv.constant0._Z25selective_scan_bwd_kernelI32Selective_Scan_bwd_kernel_traitsILi32ELi4ELb0ELb1ELb1ELb0ELb0EN3c108BFloat16EfEEv12SSMParamsBwd --------------------------
	.section	.nv.constant0._Z25selective_scan_bwd_kernelI32Selective_Scan_bwd_kernel_traitsILi32ELi4ELb0ELb1ELb1ELb0ELb0EN3c108BFloat16EfEEv12SSMParamsBwd,"a",@progbits
	.sectionflags	@""
	.align	4
.nv.constant0._Z25selective_scan_bwd_kernelI32Selective_Scan_bwd_kernel_traitsILi32ELi4ELb0ELb1ELb1ELb0ELb0EN3c108BFloat16EfEEv12SSMParamsBwd:
	.zero		848


//--------------------- .nv.constant0._Z25selective_scan_bwd_kernelI32Selective_Scan_bwd_kernel_traitsILi32ELi4ELb0ELb1ELb1ELb0ELb1EN3c108BFloat16EfEEv12SSMParamsBwd --------------------------
	.section	.nv.constant0._Z25selective_scan_bwd_kernelI32Selective_Scan_bwd_kernel_traitsILi32ELi4ELb0ELb1ELb1ELb0ELb1EN3c108BFloat16EfEEv12SSMParamsBwd,"a",@progbits
	.sectionflags	@""
	.align	4
.nv.constant0._Z25selective_scan_bwd_kernelI32Selective_Scan_bwd_kernel_traitsILi32ELi4ELb0ELb1ELb1ELb0ELb1EN3c108BFloat16EfEEv12SSMParamsBwd:
	.zero		848


//--------------------- .nv.constant0._Z25selective_scan_bwd_kernelI32Selective_Scan_bwd_kernel_traitsILi32ELi4ELb0ELb1ELb1ELb1ELb0EN3c108BFloat16EfEEv12SSMParamsBwd --------------------------
	.section	.nv.constant0._Z25selective_scan_bwd_kernelI32Selective_Scan_bwd_kernel_traitsILi32ELi4ELb0ELb1ELb1ELb1ELb0EN3c108BFloat16EfEEv12SSMParamsBwd,"a",@progbits
	.sectionflags	@""
	.align	4
.nv.constant0._Z25selective_scan_bwd_kernelI32Selective_Scan_bwd_kernel_traitsILi32ELi4ELb0ELb1ELb1ELb1ELb0EN3c108BFloat16EfEEv12SSMParamsBwd:
	.zero		848


//--------------------- .nv.constant0._Z25selective_scan_bwd_kernelI32Selective_Scan_bwd_kernel_traitsILi32ELi4ELb0ELb1ELb1ELb1ELb1EN3c108BFloat16EfEEv12SSMParamsBwd --------------------------
	.section	.nv.constant0._Z25selective_scan_bwd_kernelI32Selective_Scan_bwd_kernel_traitsILi32ELi4ELb0ELb1ELb1ELb1ELb1EN3c108BFloat16EfEEv12SSMParamsBwd,"a",@progbits
	.sectionflags	@""
	.align	4
.nv.constant0._Z25selective_scan_bwd_kernelI32Selective_Scan_bwd_kernel_traitsILi32ELi4ELb0ELb1ELb1ELb1ELb1EN3c108BFloat16EfEEv12SSMParamsBwd:
	.zero		848


//--------------------- .nv.constant0._Z25selective_scan_bwd_kernelI32Selective_Scan_bwd_kernel_traitsILi32ELi4ELb1ELb0ELb0ELb0ELb0EN3c108BFloat16EfEEv12SSMParamsBwd --------------------------
	.section	.nv.constant0._Z25selective_scan_bwd_kernelI32Selective_Scan_bwd_kernel_traitsILi32ELi4ELb1ELb0ELb0ELb0ELb0EN3c108BFloat16EfEEv12SSMParamsBwd,"a",@progbits
	.sectionflags	@""
	.align	4
.nv.constant0._Z25selective_scan_bwd_kernelI32Selective_Scan_bwd_kernel_traitsILi32ELi4ELb1ELb0ELb0ELb0ELb0EN3c108BFloat16EfEEv12SSMParamsBwd:
	.zero		848


//--------------------- .nv.constant0._Z25selective_scan_bwd_kernelI32Selective_Scan_bwd_kernel_traitsILi32ELi4ELb1ELb0ELb0ELb0ELb1EN3c108BFloat16EfEEv12SSMParamsBwd --------------------------
	.section	.nv.constant0._Z25selective_scan_bwd_kernelI32Selective_Scan_bwd_kernel_traitsILi32ELi4ELb1ELb0ELb0ELb0ELb1EN3c108BFloat16EfEEv12SSMParamsBwd,"a",@progbits
	.sectionflags	@""
	.align	4
.nv.constant0._Z25selective_scan_bwd_kernelI32Selective_Scan_bwd_kernel_traitsILi32ELi4ELb1ELb0ELb0ELb0ELb1EN3c108BFloat16EfEEv12SSMParamsBwd:
	.zero		848


//--------------------- .nv.constant0._Z25selective_scan_bwd_kernelI32Selective_Scan_bwd_kernel_traitsILi32ELi4ELb1ELb0ELb0ELb1ELb0EN3c108BFloat16EfEEv12SSMParamsBwd --------------------------
	.section	.nv.constant0._Z25selective_scan_bwd_kernelI32Selective_Scan_bwd_kernel_traitsILi32ELi4ELb1ELb0ELb0ELb1ELb0EN3c108BFloat16EfEEv12SSMParamsBwd,"a",@progbits
	.sectionflags	@""
	.align	4
.nv.constant0._Z25selective_scan_bwd_kernelI32Selective_Scan_bwd_kernel_traitsILi32ELi4ELb1ELb0ELb0ELb1ELb0EN3c108BFloat16EfEEv12SSMParamsBwd:
	.zero		848


//--------------------- .nv.constant0._Z25selective_scan_bwd_kernelI32Selective_Scan_bwd_kernel_traitsILi32ELi4ELb1ELb0ELb0ELb1ELb1EN3c108BFloat16EfEEv12SSMParamsBwd --------------------------
	.section	.nv.constant0._Z25selective_scan_bwd_kernelI32Selective_Scan_bwd_kernel_traitsILi32ELi4ELb1ELb0ELb0ELb1ELb1EN3c108BFloat16EfEEv12SSMParamsBwd,"a",@progbits
	.sectionflags	@""
	.align	4
.nv.constant0._Z25selective_scan_bwd_kernelI32Selective_Scan_bwd_kernel_traitsILi32ELi4ELb1ELb0ELb0ELb1ELb1EN3c108BFloat16EfEEv12SSMParamsBwd:
	.zero		848


//--------------------- .nv.constant0._Z25selective_scan_bwd_kernelI32Selective_Scan_bwd_kernel_traitsILi32ELi4ELb1ELb0ELb1ELb0ELb0EN3c108BFloat16EfEEv12SSMParamsBwd --------------------------
	.section	.nv.constant0._Z25selective_scan_bwd_kernelI32Selective_Scan_bwd_kernel_traitsILi32ELi4ELb1ELb0ELb1ELb0ELb0EN3c108BFloat16EfEEv12SSMParamsBwd,"a",@progbits
	.sectionflags	@""
	.align	4
.nv.constant0._Z25selective_scan_bwd_kernelI32Selective_Scan_bwd_kernel_traitsILi32ELi4ELb1ELb0ELb1ELb0ELb0EN3c108BFloat16EfEEv12SSMParamsBwd:
	.zero		848


//--------------------- .nv.constant0._Z25selective_scan_bwd_kernelI32Selective_Scan_bwd_kernel_traitsILi32ELi4ELb1ELb0ELb1ELb0ELb1EN3c108BFloat16EfEEv12SSMParamsBwd --------------------------
	.section	.nv.constant0._Z25selective_scan_bwd_kernelI32Selective_Scan_bwd_kernel_traitsILi32ELi4ELb1ELb0ELb1ELb0ELb1EN3c108BFloat16EfEEv12SSMParamsBwd,"a",@progbits
	.sectionflags	@""
	.align	4
.nv.constant0._Z25selective_scan_bwd_kernelI32Selective_Scan_bwd_kernel_traitsILi32ELi4ELb1ELb0ELb1ELb0ELb1EN3c108BFloat16EfEEv12SSMParamsBwd:
	.zero		848


//--------------------- .nv.constant0._Z25selective_scan_bwd_kernelI32Selective_Scan_bwd_kernel_traitsILi32ELi4ELb1ELb0ELb1ELb1ELb0EN3c108BFloat16EfEEv12SSMParamsBwd --------------------------
	.section	.nv.constant0._Z25selective_scan_bwd_kernelI32Selective_Scan_bwd_kernel_traitsILi32ELi4ELb1ELb0ELb1ELb1ELb0EN3c108BFloat16EfEEv12SSMParamsBwd,"a",@progbits
	.sectionflags	@""
	.align	4
.nv.constant0._Z25selective_scan_bwd_kernelI32Selective_Scan_bwd_kernel_traitsILi32ELi4ELb1ELb0ELb1ELb1ELb0EN3c108BFloat16EfEEv12SSMParamsBwd:
	.zero		848


//--------------------- .nv.constant0._Z25selective_scan_bwd_kernelI32Selective_Scan_bwd_kernel_traitsILi32ELi4ELb1ELb0ELb1ELb1ELb1EN3c108BFloat16EfEEv12SSMParamsBwd --------------------------
	.section	.nv.constant0._Z25selective_scan_bwd_kernelI32Selective_Scan_bwd_kernel_traitsILi32ELi4ELb1ELb0ELb1ELb1ELb1EN3c108BFloat16EfEEv12SSMParamsBwd,"a",@progbits
	.sectionflags	@""
	.align	4
.nv.constant0._Z25selective_scan_bwd_kernelI32Selective_Scan_bwd_kernel_traitsILi32ELi4ELb1ELb0ELb1ELb1ELb1EN3c108BFloat16EfEEv12SSMParamsBwd:
	.zero		848


//--------------------- .nv.constant0._Z25selective_scan_bwd_kernelI32Selective_Scan_bwd_kernel_traitsILi32ELi4ELb1ELb1ELb0ELb0ELb0EN3c108BFloat16EfEEv12SSMParamsBwd --------------------------
	.section	.nv.constant0._Z25selective_scan_bwd_kernelI32Selective_Scan_bwd_kernel_traitsILi32ELi4ELb1ELb1ELb0ELb0ELb0EN3c108BFloat16EfEEv12SSMParamsBwd,"a",@progbits
	.sectionflags	@""
	.align	4
.nv.constant0._Z25selective_scan_bwd_kernelI32Selective_Scan_bwd_kernel_traitsILi32ELi4ELb1ELb1ELb0ELb0ELb0EN3c108BFloat16EfEEv12SSMParamsBwd:
	.zero		848


//--------------------- .nv.constant0._Z25selective_scan_bwd_kernelI32Selective_Scan_bwd_kernel_traitsILi32ELi4ELb1ELb1ELb0ELb0ELb1EN3c108BFloat16EfEEv12SSMParamsBwd --------------------------
	.section	.nv.constant0._Z25selective_scan_bwd_kernelI32Selective_Scan_bwd_kernel_traitsILi32ELi4ELb1ELb1ELb0ELb0ELb1EN3c108BFloat16EfEEv12SSMParamsBwd,"a",@progbits
	.sectionflags	@""
	.align	4
.nv.constant0._Z25selective_scan_bwd_kernelI32Selective_Scan_bwd_kernel_traitsILi32ELi4ELb1ELb1ELb0ELb0ELb1EN3c108BFloat16EfEEv12SSMParamsBwd:
	.zero		848


//--------------------- .nv.constant0._Z25selective_scan_bwd_kernelI32Selective_Scan_bwd_kernel_traitsILi32ELi4ELb1ELb1ELb0ELb1ELb0EN3c108BFloat16EfEEv12SSMParamsBwd --------------------------
	.section	.nv.constant0._Z25selective_scan_bwd_kernelI32Selective_Scan_bwd_kernel_traitsILi32ELi4ELb1ELb1ELb0ELb1ELb0EN3c108BFloat16EfEEv12SSMParamsBwd,"a",@progbits
	.sectionflags	@""
	.align	4
.nv.constant0._Z25selective_scan_bwd_kernelI32Selective_Scan_bwd_kernel_traitsILi32ELi4ELb1ELb1ELb0ELb1ELb0EN3c108BFloat16EfEEv12SSMParamsBwd:
	.zero		848


//--------------------- .nv.constant0._Z25selective_scan_bwd_kernelI32Selective_Scan_bwd_kernel_traitsILi32ELi4ELb1ELb1ELb0ELb1ELb1EN3c108BFloat16EfEEv12SSMParamsBwd --------------------------
	.section	.nv.constant0._Z25selective_scan_bwd_kernelI32Selective_Scan_bwd_kernel_traitsILi32ELi4ELb1ELb1ELb0ELb1ELb1EN3c108BFloat16EfEEv12SSMParamsBwd,"a",@progbits
	.sectionflags	@""
	.align	4
.nv.constant0._Z25selective_scan_bwd_kernelI32Selective_Scan_bwd_kernel_traitsILi32ELi4ELb1ELb1ELb0ELb1ELb1EN3c108BFloat16EfEEv12SSMParamsBwd:
	.zero		848


//--------------------- .nv.constant0._Z25selective_scan_bwd_kernelI32Selective_Scan_bwd_kernel_traitsILi32ELi4ELb1ELb1ELb1ELb0ELb0EN3c108BFloat16EfEEv12SSMParamsBwd --------------------------
	.section	.nv.constant0._Z25selective_scan_bwd_kernelI32Selective_Scan_bwd_kernel_traitsILi32ELi4ELb1ELb1ELb1ELb0ELb0EN3c108BFloat16EfEEv12SSMParamsBwd,"a",@progbits
	.sectionflags	@""
	.align	4
.nv.constant0._Z25selective_scan_bwd_kernelI32Selective_Scan_bwd_kernel_traitsILi32ELi4ELb1ELb1ELb1ELb0ELb0EN3c108BFloat16EfEEv12SSMParamsBwd:
	.zero		848


//--------------------- .nv.constant0._Z25selective_scan_bwd_kernelI32Selective_Scan_bwd_kernel_traitsILi32ELi4ELb1ELb1ELb1ELb0ELb1EN3c108BFloat16EfEEv12SSMParamsBwd --------------------------
	.section	.nv.constant0._Z25selective_scan_bwd_kernelI32Selective_Scan_bwd_kernel_traitsILi32ELi4ELb1ELb1ELb1ELb0ELb1EN3c108BFloat16EfEEv12SSMParamsBwd,"a",@progbits
	.sectionflags	@""
	.align	4
.nv.constant0._Z25selective_scan_bwd_kernelI32Selective_Scan_bwd_kernel_traitsILi32ELi4ELb1ELb1ELb1ELb0ELb1EN3c108BFloat16EfEEv12SSMParamsBwd:
	.zero		848


//--------------------- .nv.constant0._Z25selective_scan_bwd_kernelI32Selective_Scan_bwd_kernel_traitsILi32ELi4ELb1ELb1ELb1ELb1ELb0EN3c108BFloat16EfEEv12SSMParamsBwd --------------------------
	.section	.nv.constant0._Z25selective_scan_bwd_kernelI32Selective_Scan_bwd_kernel_traitsILi32ELi4ELb1ELb1ELb1ELb1ELb0EN3c108BFloat16EfEEv12SSMParamsBwd,"a",@progbits
	.sectionflags	@""
	.align	4
.nv.constant0._Z25selective_scan_bwd_kernelI32Selective_Scan_bwd_kernel_traitsILi32ELi4ELb1ELb1ELb1ELb1ELb0EN3c108BFloat16EfEEv12SSMParamsBwd:
	.zero		848


//--------------------- .nv.constant0._Z25selective_scan_bwd_kernelI32Selective_Scan_bwd_kernel_traitsILi32ELi4ELb1ELb1ELb1ELb1ELb1EN3c108BFloat16EfEEv12SSMParamsBwd --------------------------
	.section	.nv.constant0._Z25selective_scan_bwd_kernelI32Selective_Scan_bwd_kernel_traitsILi32ELi4ELb1ELb1ELb1ELb1ELb1EN3c108BFloat16EfEEv12SSMParamsBwd,"a",@progbits
	.sectionflags	@""
	.align	4
.nv.constant0._Z25selective_scan_bwd_kernelI32Selective_Scan_bwd_kernel_traitsILi32ELi4ELb1ELb1ELb1ELb1ELb1EN3c108BFloat16EfEEv12SSMParamsBwd:
	.zero		848


//--------------------- .text._Z25selective_scan_bwd_kernelI32Selective_Scan_bwd_kernel_traitsILi128ELi16ELb0ELb0ELb0ELb0ELb0EN3c108BFloat16EfEEv12SSMParamsBwd --------------------------
	.section	.text._Z25selective_scan_bwd_kernelI32Selective_Scan_bwd_kernel_traitsILi128ELi16ELb0ELb0ELb0ELb0ELb0EN3c108BFloat16EfEEv12SSMParamsBwd,"ax",@progbits
	.sectioninfo	@"SHI_REGISTERS=168"
	.align	128
        .global         _Z25selective_scan_bwd_kernelI32Selective_Scan_bwd_kernel_traitsILi128ELi16ELb0ELb0ELb0ELb0ELb0EN3c108BFloat16EfEEv12SSMParamsBwd
        .type           _Z25selective_scan_bwd_kernelI32Selective_Scan_bwd_kernel_traitsILi128ELi16ELb0ELb0ELb0ELb0ELb0EN3c108BFloat16EfEEv12SSMParamsBwd,@function
        .size           _Z25selective_scan_bwd_kernelI32Selective_Scan_bwd_kernel_traitsILi128ELi16ELb0ELb0ELb0ELb0ELb0EN3c108BFloat16EfEEv12SSMParamsBwd,(.L_x_8814 - _Z25selective_scan_bwd_kernelI32Selective_Scan_bwd_kernel_traitsILi128ELi16ELb0ELb0ELb0ELb0ELb0EN3c108BFloat16EfEEv12SSMParamsBwd)
        .other          _Z25selective_scan_bwd_kernelI32Selective_Scan_bwd_kernel_traitsILi128ELi16ELb0ELb0ELb0ELb0ELb0EN3c108BFloat16EfEEv12SSMParamsBwd,@"STO_CUDA_ENTRY STV_DEFAULT"
_Z25selective_scan_bwd_kernelI32Selective_Scan_bwd_kernel_traitsILi128ELi16ELb0ELb0ELb0ELb0ELb0EN3c108BFloat16EfEEv12SSMParamsBwd:
.text._Z25selective_scan_bwd_kernelI32Selective_Scan_bwd_kernel_traitsILi128ELi16ELb0ELb0ELb0ELb0ELb0EN3c108BFloat16EfEEv12SSMParamsBwd:
[----:B------:R-:W-:Y:S02]  /*0000*/  MOV R1, c[0x0][0x28] ;  /* 0x00000a0000017a02 */ /* 0x000fe40000000f00 */
[----:B------:R-:W0:Y:S01]  /*0010*/  S2UR UR14, SR_CTAID.Y ;  /* 0x00000000000e79c3 */ /* 0x000e220000002600 */
[----:B------:R-:W-:Y:S02]  /*0020*/  ULDC.64 UR4, c[0x0][0x238] ;  /* 0x00008e0000047ab9 */ /* 0x000fe40000000a00 */
[----:B------:R-:W-:Y:S02]  /*0030*/  UISETP.NE.U32.AND UP0, UPT, URZ, UR4, UPT ;  /* 0x000000043f00728c */ /* 0x000fe4000bf05070 */
[----:B------:R-:W-:Y:S02]  /*0040*/  ULDC.64 UR6, c[0x0][0x250] ;  /* 0x0000940000067ab9 */ /* 0x000fe40000000a00 */
[----:B------:R-:W-:Y:S02]  /*0050*/  UISETP.NE.AND.EX UP0, UPT, URZ, UR5, UPT, UP0 ;  /* 0x000000053f00728c */ /* 0x000fe4000bf05300 */
[----:B------:R-:W-:Y:S02]  /*0060*/  UISETP.NE.U32.AND UP1, UPT, URZ, UR6, UPT ;  /* 0x000000063f00728c */ /* 0x000fe4000bf25070 */
[----:B------:R-:W-:-:S02]  /*0070*/  ULDC.64 UR32, c[0x0][0x118] ;  /* 0x0000460000207ab9 */ /* 0x000fc40000000a00 */
[----:B------:R-:W-:Y:S01]  /*0080*/  UISETP.NE.AND.EX UP1, UPT, URZ, UR7, UPT, UP1 ;  /* 0x000000073f00728c */ /* 0x000fe2000bf25310 */
[----:B------:R-:W-:Y:S01]  /*0090*/  PLOP3.LUT P0, PT, PT, PT, UP0, 0x80, 0x0 ;  /* 0x000000000000781c */ /* 0x000fe20003f0f008 */
[----:B------:R-:W1:Y:S01]  /*00a0*/  S2UR UR31, SR_CTAID.X ;  /* 0x00000000001f79c3 */ /* 0x000e620000002500 */
[----:B------:R-:W-:Y:S02]  /*00b0*/  ULDC.64 UR20, c[0x0][0x328] ;  /* 0x0000ca0000147ab9 */ /* 0x000fe40000000a00 */
[----:B------:R-:W-:Y:S01]  /*00c0*/  ULDC.64 UR22, c[0x0][0x348] ;  /* 0x0000d20000167ab9 */ /* 0x000fe20000000a00 */
[----:B------:R-:W-:Y:S01]  /*00d0*/  PLOP3.LUT P1, PT, PT, PT, UP1, 0x80, 0x0 ;  /* 0x000000000000781c */ /* 0x000fe20003f2f018 */
[----:B------:R-:W-:Y:S02]  /*00e0*/  ULDC.64 UR26, c[0x0][0x278] ;  /* 0x00009e00001a7ab9 */ /* 0x000fe40000000a00 */
[----:B------:R-:W-:Y:S02]  /*00f0*/  ULDC.64 UR8, c[0x0][0x1e0] ;  /* 0x0000780000087ab9 */ /* 0x000fe40000000a00 */
[----:B0-----:R-:W-:-:S02]  /*0100*/  USHF.R.S32.HI UR15, URZ, 0x1f, UR14 ;  /* 0x0000001f3f0f7899 */ /* 0x001fc4000801140e */
[----:B------:R-:W-:Y:S02]  /*0110*/  @UP0 ULEA UR4, UP2, UR14, UR4, 0x2 ;  /* 0x000000040e040291 */ /* 0x000fe4000f84103f */
[----:B------:R-:W-:Y:S02]  /*0120*/  @UP1 ULEA UR6, UP3, UR14, UR6, 0x2 ;  /* 0x000000060e061291 */ /* 0x000fe4000f86103f */
[----:B------:R-:W-:Y:S02]  /*0130*/  @UP0 ULEA.HI.X UR5, UR14, UR5, UR15, 0x2, UP2 ;  /* 0x000000050e050291 */ /* 0x000fe400090f140f */
[----:B------:R-:W-:Y:S01]  /*0140*/  IMAD.U32 R2, RZ, RZ, UR4 ;  /* 0x00000004ff027e24 */ /* 0x000fe2000f8e00ff */
[----:B------:R-:W-:Y:S01]  /*0150*/  @UP1 ULEA.HI.X UR7, UR14, UR7, UR15, 0x2, UP3 ;  /* 0x000000070e071291 */ /* 0x000fe200098f140f */
[----:B------:R-:W-:Y:S02]  /*0160*/  IMAD.U32 R4, RZ, RZ, UR6 ;  /* 0x00000006ff047e24 */ /* 0x000fe4000f8e00ff */
[----:B------:R-:W-:Y:S01]  /*0170*/  MOV R3, UR5 ;  /* 0x0000000500037c02 */ /* 0x000fe20008000f00 */
[----:B------:R-:W-:-:S02]  /*0180*/  UISETP.NE.U32.AND UP1, UPT, URZ, UR20, UPT ;  /* 0x000000143f00728c */ /* 0x000fc4000bf25070 */
[----:B------:R-:W-:Y:S01]  /*0190*/  MOV R5, UR7 ;  /* 0x0000000700057c02 */ /* 0x000fe20008000f00 */
[----:B------:R-:W-:Y:S01]  /*01a0*/  UISETP.NE.U32.AND UP2, UPT, URZ, UR22, UPT ;  /* 0x000000163f00728c */ /* 0x000fe2000bf45070 */
[----:B------:R-:W2:Y:S01]  /*01b0*/  @P0 LDG.E R2, [R2.64] ;  /* 0x0000002002020981 */ /* 0x000ea2000c1e1900 */
[----:B------:R-:W-:Y:S02]  /*01c0*/  UISETP.NE.AND.EX UP1, UPT, URZ, UR21, UPT, UP1 ;  /* 0x000000153f00728c */ /* 0x000fe4000bf25310 */
[----:B------:R-:W-:Y:S01]  /*01d0*/  ULDC.64 UR4, c[0x0][0x260] ;  /* 0x0000980000047ab9 */ /* 0x000fe20000000a00 */
[----:B------:R-:W3:Y:S01]  /*01e0*/  @P1 LDG.E R4, [R4.64] ;  /* 0x0000002004041981 */ /* 0x000ee2000c1e1900 */
[----:B-1----:R-:W-:Y:S01]  /*01f0*/  USHF.R.S32.HI UR36, URZ, 0x1f, UR31 ;  /* 0x0000001f3f247899 */ /* 0x002fe2000801141f */
[----:B------:R-:W-:Y:S01]  /*0200*/  CS2R R112, SRZ ;  /* 0x0000000000707805 */ /* 0x000fe2000001ff00 */
[----:B------:R-:W-:Y:S02]  /*0210*/  UISETP.NE.U32.AND UP0, UPT, URZ, UR4, UPT ;  /* 0x000000043f00728c */ /* 0x000fe4000bf05070 */
[----:B------:R-:W-:-:S02]  /*0220*/  ULDC.64 UR6, c[0x0][0x1d0] ;  /* 0x0000740000067ab9 */ /* 0x000fc40000000a00 */
[----:B------:R-:W-:Y:S02]  /*0230*/  UISETP.NE.AND.EX UP2, UPT, URZ, UR23, UPT, UP2 ;  /* 0x000000173f00728c */ /* 0x000fe4000bf45320 */
[----:B------:R-:W-:Y:S02]  /*0240*/  UIMAD.WIDE.U32 UR10, UR31, UR6, URZ ;  /* 0x000000061f0a72a5 */ /* 0x000fe4000f8e003f */
[----:B------:R-:W-:Y:S02]  /*0250*/  UIMAD UR4, UR36, UR6, URZ ;  /* 0x00000006240472a4 */ /* 0x000fe4000f8e023f */
[----:B------:R-:W-:Y:S02]  /*0260*/  UISETP.NE.AND.EX UP0, UPT, URZ, UR5, UPT, UP0 ;  /* 0x000000053f00728c */ /* 0x000fe4000bf05300 */
[----:B------:R-:W-:Y:S02]  /*0270*/  UIMAD UR6, UR36, UR26, URZ ;  /* 0x0000001a240672a4 */ /* 0x000fe4000f8e023f */
[----:B------:R-:W-:-:S02]  /*0280*/  UIMAD UR5, UR36, UR8, URZ ;  /* 0x00000008240572a4 */ /* 0x000fc4000f8e023f */
[----:B------:R-:W-:Y:S02]  /*0290*/  UIMAD.WIDE.U32 UR12, UR31, UR8, URZ ;  /* 0x000000081f0c72a5 */ /* 0x000fe4000f8e003f */
[----:B------:R-:W-:Y:S02]  /*02a0*/  UIMAD UR18, UR31, UR9, UR5 ;  /* 0x000000091f1272a4 */ /* 0x000fe4000f8e0205 */
[----:B------:R-:W-:Y:S02]  /*02b0*/  UMOV UR8, URZ ;  /* 0x0000003f00087c82 */ /* 0x000fe40008000000 */
[----:B------:R-:W-:Y:S02]  /*02c0*/  @UP1 ULEA UR8, UP3, UR14, UR20, 0x2 ;  /* 0x000000140e081291 */ /* 0x000fe4000f86103f */
[----:B------:R-:W-:Y:S02]  /*02d0*/  UIMAD UR27, UR31, UR27, UR6 ;  /* 0x0000001b1f1b72a4 */ /* 0x000fe4000f8e0206 */
[----:B------:R-:W-:-:S02]  /*02e0*/  UMOV UR9, URZ ;  /* 0x0000003f00097c82 */ /* 0x000fc40008000000 */
[----:B------:R-:W-:Y:S02]  /*02f0*/  @UP1 ULEA.HI.X UR9, UR14, UR21, UR15, 0x2, UP3 ;  /* 0x000000150e091291 */ /* 0x000fe400098f140f */
[----:B------:R-:W-:Y:S02]  /*0300*/  UMOV UR6, URZ ;  /* 0x0000003f00067c82 */ /* 0x000fe40008000000 */
[----:B------:R-:W-:Y:S02]  /*0310*/  @UP2 ULEA UR6, UP1, UR14, UR22, 0x2 ;  /* 0x000000160e062291 */ /* 0x000fe4000f82103f */
[----:B------:R-:W-:Y:S02]  /*0320*/  UIMAD UR16, UR31, UR7, UR4 ;  /* 0x000000071f1072a4 */ /* 0x000fe4000f8e0204 */
[----:B------:R-:W-:Y:S02]  /*0330*/  ULDC.64 UR20, c[0x0][0x1d8] ;  /* 0x0000760000147ab9 */ /* 0x000fe40000000a00 */
[----:B------:R-:W-:-:S02]  /*0340*/  UMOV UR7, URZ ;  /* 0x0000003f00077c82 */ /* 0x000fc40008000000 */
[----:B------:R-:W-:Y:S02]  /*0350*/  @UP2 ULEA.HI.X UR7, UR14, UR23, UR15, 0x2, UP1 ;  /* 0x000000170e072291 */ /* 0x000fe400088f140f */
[----:B------:R-:W-:Y:S02]  /*0360*/  UIADD3 UR11, UR11, UR16, URZ ;  /* 0x000000100b0b7290 */ /* 0x000fe4000fffe03f */
[----:B------:R-:W-:Y:S02]  /*0370*/  ULDC.64 UR22, c[0x0][0x1e8] ;  /* 0x00007a0000167ab9 */ /* 0x000fe40000000a00 */
[----:B------:R-:W-:Y:S02]  /*0380*/  UIMAD UR17, UR15, UR20, URZ ;  /* 0x000000140f1172a4 */ /* 0x000fe4000f8e023f */
[----:B------:R-:W-:Y:S02]  /*0390*/  UIMAD UR16, UR15, UR22, URZ ;  /* 0x000000160f1072a4 */ /* 0x000fe4000f8e023f */
[----:B------:R-:W-:-:S02]  /*03a0*/  ULDC UR29, c[0x0][0x174] ;  /* 0x00005d00001d7ab9 */ /* 0x000fc40000000800 */
[----:B------:R-:W-:Y:S02]  /*03b0*/  UIMAD.WIDE.U32 UR4, UR31, UR26, URZ ;  /* 0x0000001a1f0472a5 */ /* 0x000fe4000f8e003f */
[----:B------:R-:W-:Y:S02]  /*03c0*/  UIADD3 UR13, UR13, UR18, URZ ;  /* 0x000000120d0d7290 */ /* 0x000fe4000fffe03f */
[----:B------:R-:W-:Y:S02]  /*03d0*/  UIMAD UR24, UR14, UR21, UR17 ;  /* 0x000000150e1872a4 */ /* 0x000fe4000f8e0211 */
[----:B------:R-:W-:Y:S02]  /*03e0*/  UIMAD UR26, UR14, UR23, UR16 ;  /* 0x000000170e1a72a4 */ /* 0x000fe4000f8e0210 */
[----:B------:R-:W-:Y:S02]  /*03f0*/  USHF.L.U32 UR37, UR29, 0xb, URZ ;  /* 0x0000000b1d257899 */ /* 0x000fe4000800063f */
[----:B------:R-:W-:-:S02]  /*0400*/  ULDC.64 UR16, c[0x0][0x280] ;  /* 0x0000a00000107ab9 */ /* 0x000fc40000000a00 */
[----:B------:R-:W-:Y:S02]  /*0410*/  UIMAD.WIDE.U32 UR18, UR14, UR20, UR10 ;  /* 0x000000140e1272a5 */ /* 0x000fe4000f8e000a */
[----:B------:R-:W-:Y:S02]  /*0420*/  UIMAD.WIDE.U32 UR20, UR14, UR22, UR12 ;  /* 0x000000160e1472a5 */ /* 0x000fe4000f8e000c */
[----:B------:R-:W-:Y:S02]  /*0430*/  UIMAD UR25, UR15, UR16, URZ ;  /* 0x000000100f1972a4 */ /* 0x000fe4000f8e023f */
[----:B------:R-:W-:Y:S02]  /*0440*/  UIADD3 UR22, UR37, -0x800, URZ ;  /* 0xfffff80025167890 */ /* 0x000fe4000fffe03f */
[----:B------:R-:W-:Y:S02]  /*0450*/  UIMAD UR28, UR14, UR17, UR25 ;  /* 0x000000110e1c72a4 */ /* 0x000fe4000f8e0219 */
[----:B------:R-:W-:-:S02]  /*0460*/  UIADD3 UR25, UP1, UR22, UR18, URZ ;  /* 0x0000001216197290 */ /* 0x000fc4000ff3e03f */
[----:B------:R-:W-:Y:S02]  /*0470*/  USHF.R.S32.HI UR23, URZ, 0x1f, UR22 ;  /* 0x0000001f3f177899 */ /* 0x000fe40008011416 */
[----:B------:R-:W-:Y:S02]  /*0480*/  UIADD3 UR18, UP2, UR22, UR20, URZ ;  /* 0x0000001416127290 */ /* 0x000fe4000ff5e03f */
[----:B------:R-:W-:Y:S02]  /*0490*/  UIADD3 UR5, UR5, UR27, URZ ;  /* 0x0000001b05057290 */ /* 0x000fe4000fffe03f */
[----:B------:R-:W-:Y:S02]  /*04a0*/  ULDC.64 UR12, c[0x0][0x240] ;  /* 0x00009000000c7ab9 */ /* 0x000fe40000000a00 */
[----:B------:R-:W-:Y:S02]  /*04b0*/  UIADD3.X UR19, UR23, UR19, UR24, UP1, !UPT ;  /* 0x0000001317137290 */ /* 0x000fe40008ffe418 */
[----:B------:R-:W-:-:S02]  /*04c0*/  UIADD3.X UR20, UR23, UR21, UR26, UP2, !UPT ;  /* 0x0000001517147290 */ /* 0x000fc400097fe41a */
[----:B------:R-:W-:Y:S02]  /*04d0*/  ULEA UR26, UP1, UR25, UR12, 0x1 ;  /* 0x0000000c191a7291 */ /* 0x000fe4000f82083f */
[----:B------:R-:W-:Y:S02]  /*04e0*/  UIMAD.WIDE.U32 UR16, UR14, UR16, UR4 ;  /* 0x000000100e1072a5 */ /* 0x000fe4000f8e0004 */
[----:B------:R-:W-:Y:S02]  /*04f0*/  ULEA.HI.X UR25, UR25, UR13, UR19, 0x1, UP1 ;  /* 0x0000000d19197291 */ /* 0x000fe400088f0c13 */
[----:B------:R-:W-:Y:S02]  /*0500*/  UIADD3 UR21, UP1, UR22, UR16, URZ ;  /* 0x0000001016157290 */ /* 0x000fe4000ff3e03f */
[----:B------:R-:W-:Y:S02]  /*0510*/  ULDC.64 UR12, c[0x0][0x308] ;  /* 0x0000c200000c7ab9 */ /* 0x000fe40000000a00 */
[----:B------:R-:W-:-:S02]  /*0520*/  ULDC.64 UR10, c[0x0][0x248] ;  /* 0x00009200000a7ab9 */ /* 0x000fc40000000a00 */
[----:B------:R-:W-:Y:S02]  /*0530*/  UIADD3.X UR16, UR23, UR17, UR28, UP1, !UPT ;  /* 0x0000001117107290 */ /* 0x000fe40008ffe41c */
[----:B------:R-:W-:Y:S02]  /*0540*/  ULEA UR22, UP1, UR21, UR12, 0x1 ;  /* 0x0000000c15167291 */ /* 0x000fe4000f82083f */
[----:B------:R-:W-:Y:S02]  /*0550*/  ULEA UR24, UP2, UR18, UR10, 0x1 ;  /* 0x0000000a12187291 */ /* 0x000fe4000f84083f */
[----:B------:R-:W-:Y:S02]  /*0560*/  ULEA.HI.X UR21, UR21, UR13, UR16, 0x1, UP1 ;  /* 0x0000000d15157291 */ /* 0x000fe400088f0c10 */
[----:B------:R-:W-:Y:S02]  /*0570*/  ULDC UR10, c[0x0][0x164] ;  /* 0x00005900000a7ab9 */ /* 0x000fe40000000800 */
[----:B------:R-:W-:-:S02]  /*0580*/  @UP0 UIMAD UR10, UR31, UR10, UR14 ;  /* 0x0000000a1f0a02a4 */ /* 0x000fc4000f8e020e */
[----:B------:R-:W-:Y:S02]  /*0590*/  UISETP.GE.AND UP1, UPT, UR29, 0x1, UPT ;  /* 0x000000011d00788c */ /* 0x000fe4000bf26270 */
[----:B------:R-:W-:Y:S02]  /*05a0*/  UMOV UR5, URZ ;  /* 0x0000003f00057c82 */ /* 0x000fe40008000000 */
[----:B------:R-:W-:Y:S02]  /*05b0*/  @UP0 UIMAD UR12, UR10, UR29, URZ ;  /* 0x0000001d0a0c02a4 */ /* 0x000fe4000f8e023f */
[----:B------:R-:W-:Y:S02]  /*05c0*/  ULDC UR13, c[0x0][0x16c] ;  /* 0x00005b00000d7ab9 */ /* 0x000fe40000000800 */
[----:B------:R-:W-:Y:S02]  /*05d0*/  @UP0 UIMAD UR12, UR12, UR13, URZ ;  /* 0x0000000d0c0c02a4 */ /* 0x000fe4000f8e023f */
[----:B------:R-:W-:-:S02]  /*05e0*/  ULEA.HI.X UR18, UR18, UR11, UR20, 0x1, UP2 ;  /* 0x0000000b12127291 */ /* 0x000fc400090f0c14 */
[----:B------:R-:W-:Y:S02]  /*05f0*/  @UP0 UMOV UR13, 0x8 ;  /* 0x00000008000d0882 */ /* 0x000fe40000000000 */
[----:B------:R-:W-:Y:S02]  /*0600*/  ULDC.64 UR10, c[0x0][0x260] ;  /* 0x00009800000a7ab9 */ /* 0x000fe40000000a00 */
[----:B------:R-:W-:Y:S02]  /*0610*/  @UP0 UIMAD.WIDE UR10, UR12, UR13, UR10 ;  /* 0x0000000d0c0a02a5 */ /* 0x000fe4000f8e020a */
[----:B------:R-:W-:Y:S02]  /*0620*/  UMOV UR4, URZ ;  /* 0x0000003f00047c82 */ /* 0x000fe40008000000 */
[----:B------:R-:W-:Y:S02]  /*0630*/  UMOV UR12, UR6 ;  /* 0x00000006000c7c82 */ /* 0x000fe40008000000 */
[----:B------:R-:W-:-:S02]  /*0640*/  UMOV UR13, UR7 ;  /* 0x00000007000d7c82 */ /* 0x000fc40008000000 */
[----:B------:R-:W-:Y:S02]  /*0650*/  @!UP0 UMOV UR10, URZ ;  /* 0x0000003f000a8c82 */ /* 0x000fe40008000000 */
[----:B------:R-:W-:Y:S01]  /*0660*/  @!UP0 UMOV UR11, URZ ;  /* 0x0000003f000b8c82 */ /* 0x000fe20008000000 */
[----:B--2---:R0:W1:Y:S01]  /*0670*/  @P0 R2UR UR5, R2 ;  /* 0x00000000020503c2 */ /* 0x00406200000e0000 */
[----:B------:R-:W-:-:S07]  /*0680*/  PLOP3.LUT P0, PT, PT, PT, UP1, 0x80, 0x0 ;  /* 0x000000000000781c */ /* 0x000fce0003f0f018 */
[----:B---3--:R0:W2:Y:S06]  /*0690*/  @P1 R2UR UR4, R4 ;  /* 0x00000000040413c2 */ /* 0x0080ac00000e0000 */
[----:B------:R-:W-:Y:S05]  /*06a0*/  @!P0 BRA `(.L_x_0) ;  /* 0x000059d000008947 */ /* 0x000fea0003800000 */
[----:B------:R-:W3:Y:S01]  /*06b0*/  S2R R111, SR_TID.X ;  /* 0x00000000006f7919 */ /* 0x000ee20000002100 */
[----:B------:R-:W-:Y:S01]  /*06c0*/  CS2R R112, SRZ ;  /* 0x0000000000707805 */ /* 0x000fe2000001ff00 */
[----:B------:R-:W-:Y:S02]  /*06d0*/  UMOV UR23, UR18 ;  /* 0x0000001200177c82 */ /* 0x000fe40008000000 */
[----:B------:R-:W4:Y:S01]  /*06e0*/  S2R R110, SR_LANEID ;  /* 0x00000000006e7919 */ /* 0x000f220000000000 */
[----:B------:R-:W-:Y:S01]  /*06f0*/  UMOV UR6, URZ ;  /* 0x0000003f00067c82 */ /* 0x000fe20008000000 */
[----:B---3--:R-:W-:-:S04]  /*0700*/  SHF.R.S32.HI R0, RZ, 0x1f, R111 ;  /* 0x0000001fff007819 */ /* 0x008fc8000001146f */
[----:B------:R-:W-:-:S04]  /*0710*/  LEA.HI R0, R0, R111, RZ, 0x5 ;  /* 0x0000006f00007211 */ /* 0x000fc800078f28ff */
[----:B----4-:R-:W-:Y:S02]  /*0720*/  SHF.R.S32.HI R109, RZ, 0x5, R0 ;  /* 0x00000005ff6d7819 */ /* 0x010fe40000011400 */
.L_x_22:
[----:B------:R-:W-:Y:S01]  /*0730*/  ULDC UR20, c[0x0][0x174] ;  /* 0x00005d0000147ab9 */ /* 0x000fe20000000800 */
[----:B------:R-:W-:Y:S01]  /*0740*/  IMAD.SHL.U32 R0, R111, 0x10, RZ ;  /* 0x000000106f007824 */ /* 0x000fe200078e00ff */
[----:B------:R-:W-:Y:S01]  /*0750*/  UIADD3 UR20, -UR6, UR20, URZ ;  /* 0x0000001406147290 */ /* 0x000fe2000fffe13f */
[----:B------:R-:W-:Y:S01]  /*0760*/  BAR.SYNC.DEFER_BLOCKING 0x0 ;  /* 0x0000000000007b1d */ /* 0x000fe20000010000 */
[----:B0-----:R-:W-:Y:S01]  /*0770*/  MOV R2, UR26 ;  /* 0x0000001a00027c02 */ /* 0x001fe20008000f00 */
[----:B------:R-:W-:Y:S01]  /*0780*/  IMAD.U32 R3, RZ, RZ, UR25 ;  /* 0x00000019ff037e24 */ /* 0x000fe2000f8e00ff */
[----:B------:R-:W-:Y:S01]  /*0790*/  LOP3.LUT R5, R0, 0xfffffe00, RZ, 0xc0, !PT ;  /* 0xfffffe0000057812 */ /* 0x000fe200078ec0ff */
[----:B------:R-:W-:Y:S01]  /*07a0*/  ULEA UR39, UR20, 0xfffff800, 0xb ;  /* 0xfffff80014277891 */ /* 0x000fe2000f8e583f */
[----:B------:R-:W-:Y:S01]  /*07b0*/  PRMT R4, RZ, 0x7610, R4 ;  /* 0x00007610ff047816 */ /* 0x000fe20000000004 */
[----:B------:R-:W-:Y:S01]  /*07c0*/  ULDC UR7, c[0x0][0x168] ;  /* 0x00005a0000077ab9 */ /* 0x000fe20000000800 */
[----:B------:R-:W-:Y:S01]  /*07d0*/  LOP3.LUT R108, R5, 0x1f, R111, 0xf8, !PT ;  /* 0x0000001f056c7812 */ /* 0x000fe200078ef86f */
[----:B------:R-:W-:Y:S01]  /*07e0*/  UIADD3 UR7, -UR39, UR7, URZ ;  /* 0x0000000727077290 */ /* 0x000fe2000fffe13f */
[----:B------:R-:W-:-:S02]  /*07f0*/  PRMT R7, RZ, 0x7610, R7 ;  /* 0x00007610ff077816 */ /* 0x000fc40000000007 */
[C---:B------:R-:W-:Y:S01]  /*0800*/  LOP3.LUT R20, R108.reuse, 0x20, RZ, 0xfc, !PT ;  /* 0x000000206c147812 */ /* 0x040fe200078efcff */
[C---:B------:R-:W-:Y:S01]  /*0810*/  IMAD.WIDE R2, R108.reuse, 0x2, R2 ;  /* 0x000000026c027825 */ /* 0x040fe200078e0202 */
[C---:B------:R-:W-:Y:S02]  /*0820*/  LOP3.LUT R22, R108.reuse, 0x40, RZ, 0xfc, !PT ;  /* 0x000000406c167812 */ /* 0x040fe400078efcff */
[----:B------:R-:W-:Y:S02]  /*0830*/  ISETP.GE.AND P2, PT, R108, UR7, PT ;  /* 0x000000076c007c0c */ /* 0x000fe4000bf46270 */
[----:B------:R-:W-:Y:S02]  /*0840*/  ISETP.GE.AND P1, PT, R20, UR7, PT ;  /* 0x0000000714007c0c */ /* 0x000fe4000bf26270 */
[C---:B------:R-:W-:Y:S02]  /*0850*/  LOP3.LUT R24, R108.reuse, 0x60, RZ, 0xfc, !PT ;  /* 0x000000606c187812 */ /* 0x040fe400078efcff */
[----:B------:R-:W-:-:S02]  /*0860*/  LOP3.LUT R26, R108, 0x80, RZ, 0xfc, !PT ;  /* 0x000000806c1a7812 */ /* 0x000fc400078efcff */
[C---:B------:R-:W-:Y:S02]  /*0870*/  LOP3.LUT R28, R108.reuse, 0xa0, RZ, 0xfc, !PT ;  /* 0x000000a06c1c7812 */ /* 0x040fe400078efcff */
[----:B------:R-:W-:Y:S02]  /*0880*/  LOP3.LUT R30, R108, 0xc0, RZ, 0xfc, !PT ;  /* 0x000000c06c1e7812 */ /* 0x000fe400078efcff */
[----:B------:R-:W-:Y:S01]  /*0890*/  ISETP.GE.AND P0, PT, R22, UR7, PT ;  /* 0x0000000716007c0c */ /* 0x000fe2000bf06270 */
[----:B------:R0:W3:Y:S01]  /*08a0*/  @!P2 LDG.E.U16 R4, [R2.64] ;  /* 0x000000200204a981 */ /* 0x0000e2000c1e1500 */
[----:B------:R-:W-:Y:S02]  /*08b0*/  LOP3.LUT R32, R108, 0xe0, RZ, 0xfc, !PT ;  /* 0x000000e06c207812 */ /* 0x000fe400078efcff */
[----:B------:R-:W-:Y:S01]  /*08c0*/  ISETP.GE.AND P4, PT, R24, UR7, PT ;  /* 0x0000000718007c0c */ /* 0x000fe2000bf86270 */
[----:B------:R0:W4:Y:S01]  /*08d0*/  @!P1 LDG.E.U16 R7, [R2.64+0x40] ;  /* 0x0000402002079981 */ /* 0x000122000c1e1500 */
[----:B------:R-:W-:-:S02]  /*08e0*/  LOP3.LUT R34, R108, 0x100, RZ, 0xfc, !PT ;  /* 0x000001006c227812 */ /* 0x000fc400078efcff */
[----:B------:R-:W-:Y:S02]  /*08f0*/  ISETP.GE.AND P6, PT, R26, UR7, PT ;  /* 0x000000071a007c0c */ /* 0x000fe4000bfc6270 */
[----:B------:R-:W-:Y:S02]  /*0900*/  ISETP.GE.AND P5, PT, R28, UR7, PT ;  /* 0x000000071c007c0c */ /* 0x000fe4000bfa6270 */
[----:B------:R-:W-:Y:S02]  /*0910*/  ISETP.GE.AND P3, PT, R30, UR7, PT ;  /* 0x000000071e007c0c */ /* 0x000fe4000bf66270 */
[----:B------:R-:W-:Y:S02]  /*0920*/  ISETP.GE.AND P2, PT, R32, UR7, PT ;  /* 0x0000000720007c0c */ /* 0x000fe4000bf46270 */
[----:B------:R-:W-:Y:S02]  /*0930*/  ISETP.GE.AND P1, PT, R34, UR7, PT ;  /* 0x0000000722007c0c */ /* 0x000fe4000bf26270 */
[----:B------:R-:W-:-:S02]  /*0940*/  PRMT R6, RZ, 0x7610, R6 ;  /* 0x00007610ff067816 */ /* 0x000fc40000000006 */
[----:B------:R-:W-:Y:S02]  /*0950*/  PRMT R9, RZ, 0x7610, R9 ;  /* 0x00007610ff097816 */ /* 0x000fe40000000009 */
[----:B------:R-:W-:Y:S02]  /*0960*/  PRMT R8, RZ, 0x7610, R8 ;  /* 0x00007610ff087816 */ /* 0x000fe40000000008 */
[----:B------:R-:W-:Y:S01]  /*0970*/  PRMT R11, RZ, 0x7610, R11 ;  /* 0x00007610ff0b7816 */ /* 0x000fe2000000000b */
[----:B------:R0:W5:Y:S01]  /*0980*/  @!P0 LDG.E.U16 R6, [R2.64+0x80] ;  /* 0x0000802002068981 */ /* 0x000162000c1e1500 */
[C---:B------:R-:W-:Y:S02]  /*0990*/  LOP3.LUT R36, R108.reuse, 0x120, RZ, 0xfc, !PT ;  /* 0x000001206c247812 */ /* 0x040fe400078efcff */
[----:B------:R-:W-:Y:S01]  /*09a0*/  PRMT R10, RZ, 0x7610, R10 ;  /* 0x00007610ff0a7816 */ /* 0x000fe2000000000a */
[----:B--2---:R0:W2:Y:S01]  /*09b0*/  @!P4 LDG.E.U16 R9, [R2.64+0xc0] ;  /* 0x0000c0200209c981 */ /* 0x0040a2000c1e1500 */
[----:B------:R-:W-:-:S02]  /*09c0*/  LOP3.LUT R38, R108, 0x140, RZ, 0xfc, !PT ;  /* 0x000001406c267812 */ /* 0x000fc400078efcff */
[----:B------:R-:W-:Y:S01]  /*09d0*/  PRMT R13, RZ, 0x7610, R13 ;  /* 0x00007610ff0d7816 */ /* 0x000fe2000000000d */
[----:B------:R0:W2:Y:S01]  /*09e0*/  @!P6 LDG.E.U16 R8, [R2.64+0x100] ;  /* 0x000100200208e981 */ /* 0x0000a2000c1e1500 */
[C---:B------:R-:W-:Y:S02]  /*09f0*/  LOP3.LUT R40, R108.reuse, 0x160, RZ, 0xfc, !PT ;  /* 0x000001606c287812 */ /* 0x040fe400078efcff */
[----:B------:R-:W-:Y:S01]  /*0a00*/  PRMT R0, RZ, 0x7610, R0 ;  /* 0x00007610ff007816 */ /* 0x000fe20000000000 */
[----:B------:R0:W2:Y:S01]  /*0a10*/  @!P5 LDG.E.U16 R11, [R2.64+0x140] ;  /* 0x00014020020bd981 */ /* 0x0000a2000c1e1500 */
[C---:B------:R-:W-:Y:S02]  /*0a20*/  LOP3.LUT R42, R108.reuse, 0x180, RZ, 0xfc, !PT ;  /* 0x000001806c2a7812 */ /* 0x040fe400078efcff */
[----:B------:R-:W-:Y:S01]  /*0a30*/  LOP3.LUT R44, R108, 0x1a0, RZ, 0xfc, !PT ;  /* 0x000001a06c2c7812 */ /* 0x000fe200078efcff */
[----:B------:R0:W2:Y:S01]  /*0a40*/  @!P3 LDG.E.U16 R10, [R2.64+0x180] ;  /* 0x00018020020ab981 */ /* 0x0000a2000c1e1500 */
[----:B------:R-:W-:-:S02]  /*0a50*/  ISETP.GE.AND P0, PT, R36, UR7, PT ;  /* 0x0000000724007c0c */ /* 0x000fc4000bf06270 */
[----:B------:R-:W-:Y:S01]  /*0a60*/  LOP3.LUT R46, R108, 0x1c0, RZ, 0xfc, !PT ;  /* 0x000001c06c2e7812 */ /* 0x000fe200078efcff */
[----:B------:R0:W2:Y:S01]  /*0a70*/  @!P2 LDG.E.U16 R13, [R2.64+0x1c0] ;  /* 0x0001c020020da981 */ /* 0x0000a2000c1e1500 */
[----:B------:R-:W-:Y:S02]  /*0a80*/  ISETP.GE.AND P4, PT, R38, UR7, PT ;  /* 0x0000000726007c0c */ /* 0x000fe4000bf86270 */
[----:B------:R-:W-:Y:S01]  /*0a90*/  LOP3.LUT R48, R108, 0x1e0, RZ, 0xfc, !PT ;  /* 0x000001e06c307812 */ /* 0x000fe200078efcff */
[----:B------:R0:W2:Y:S01]  /*0aa0*/  @!P1 LDG.E.U16 R0, [R2.64+0x200] ;  /* 0x0002002002009981 */ /* 0x0000a2000c1e1500 */
[----:B------:R-:W-:Y:S02]  /*0ab0*/  ISETP.GE.AND P6, PT, R40, UR7, PT ;  /* 0x0000000728007c0c */ /* 0x000fe4000bfc6270 */
[----:B------:R-:W-:Y:S02]  /*0ac0*/  ISETP.GE.AND P5, PT, R42, UR7, PT ;  /* 0x000000072a007c0c */ /* 0x000fe4000bfa6270 */
[----:B------:R-:W-:-:S02]  /*0ad0*/  ISETP.GE.AND P3, PT, R44, UR7, PT ;  /* 0x000000072c007c0c */ /* 0x000fc4000bf66270 */
[----:B------:R-:W-:Y:S02]  /*0ae0*/  ISETP.GE.AND P2, PT, R46, UR7, PT ;  /* 0x000000072e007c0c */ /* 0x000fe4000bf46270 */
[----:B------:R-:W-:Y:S02]  /*0af0*/  ISETP.GE.AND P1, PT, R48, UR7, PT ;  /* 0x0000000730007c0c */ /* 0x000fe4000bf26270 */
[----:B------:R-:W-:Y:S02]  /*0b00*/  PRMT R15, RZ, 0x7610, R15 ;  /* 0x00007610ff0f7816 */ /* 0x000fe4000000000f */
[----:B------:R-:W-:Y:S02]  /*0b10*/  PRMT R12, RZ, 0x7610, R12 ;  /* 0x00007610ff0c7816 */ /* 0x000fe4000000000c */
[----:B------:R-:W-:Y:S02]  /*0b20*/  PRMT R17, RZ, 0x7610, R17 ;  /* 0x00007610ff117816 */ /* 0x000fe40000000011 */
[----:B------:R-:W-:Y:S01]  /*0b30*/  PRMT R14, RZ, 0x7610, R14 ;  /* 0x00007610ff0e7816 */ /* 0x000fe2000000000e */
[----:B------:R0:W2:Y:S01]  /*0b40*/  @!P0 LDG.E.U16 R15, [R2.64+0x240] ;  /* 0x00024020020f8981 */ /* 0x0000a2000c1e1500 */
[----:B------:R-:W-:-:S02]  /*0b50*/  PRMT R19, RZ, 0x7610, R19 ;  /* 0x00007610ff137816 */ /* 0x000fc40000000013 */
[----:B------:R-:W-:Y:S01]  /*0b60*/  PRMT R16, RZ, 0x7610, R16 ;  /* 0x00007610ff107816 */ /* 0x000fe20000000010 */
[----:B------:R0:W2:Y:S01]  /*0b70*/  @!P4 LDG.E.U16 R12, [R2.64+0x280] ;  /* 0x00028020020cc981 */ /* 0x0000a2000c1e1500 */
[----:B------:R-:W-:-:S03]  /*0b80*/  PRMT R21, RZ, 0x7610, R21 ;  /* 0x00007610ff157816 */ /* 0x000fc60000000015 */
[----:B------:R0:W2:Y:S04]  /*0b90*/  @!P6 LDG.E.U16 R17, [R2.64+0x2c0] ;  /* 0x0002c0200211e981 */ /* 0x0000a8000c1e1500 */
[----:B------:R0:W2:Y:S04]  /*0ba0*/  @!P5 LDG.E.U16 R14, [R2.64+0x300] ;  /* 0x00030020020ed981 */ /* 0x0000a8000c1e1500 */
[----:B------:R0:W2:Y:S04]  /*0bb0*/  @!P3 LDG.E.U16 R19, [R2.64+0x340] ;  /* 0x000340200213b981 */ /* 0x0000a8000c1e1500 */
[----:B------:R0:W2:Y:S04]  /*0bc0*/  @!P2 LDG.E.U16 R16, [R2.64+0x380] ;  /* 0x000380200210a981 */ /* 0x0000a8000c1e1500 */
[----:B------:R0:W2:Y:S01]  /*0bd0*/  @!P1 LDG.E.U16 R21, [R2.64+0x3c0] ;  /* 0x0003c02002159981 */ /* 0x0000a2000c1e1500 */
[----:B------:R-:W-:-:S04]  /*0be0*/  IADD3 R18, R5, R110, RZ ;  /* 0x0000006e05127210 */ /* 0x000fc80007ffe0ff */
[C---:B------:R-:W-:Y:S02]  /*0bf0*/  IADD3 R23, R18.reuse, 0x20, RZ ;  /* 0x0000002012177810 */ /* 0x040fe40007ffe0ff */
[C---:B------:R-:W-:Y:S02]  /*0c00*/  IADD3 R25, R18.reuse, 0x40, RZ ;  /* 0x0000004012197810 */ /* 0x040fe40007ffe0ff */
[C---:B------:R-:W-:Y:S02]  /*0c10*/  LEA.HI.SX32 R107, R18.reuse, R18, 0x1b ;  /* 0x00000012126b7211 */ /* 0x040fe400078fdaff */
[C---:B------:R-:W-:Y:S02]  /*0c20*/  IADD3 R27, R18.reuse, 0x60, RZ ;  /* 0x00000060121b7810 */ /* 0x040fe40007ffe0ff */
[C---:B------:R-:W-:Y:S02]  /*0c30*/  IADD3 R29, R18.reuse, 0x80, RZ ;  /* 0x00000080121d7810 */ /* 0x040fe40007ffe0ff */
[----:B------:R-:W-:-:S02]  /*0c40*/  IADD3 R31, R18, 0xa0, RZ ;  /* 0x000000a0121f7810 */ /* 0x000fc40007ffe0ff */
[C---:B------:R-:W-:Y:S02]  /*0c50*/  IADD3 R33, R18.reuse, 0xc0, RZ ;  /* 0x000000c012217810 */ /* 0x040fe40007ffe0ff */
[-C--:B------:R-:W-:Y:S02]  /*0c60*/  LEA.HI.SX32 R23, R23, R18.reuse, 0x1b ;  /* 0x0000001217177211 */ /* 0x080fe400078fdaff */
[-C--:B------:R-:W-:Y:S01]  /*0c70*/  LEA.HI.SX32 R25, R25, R18.reuse, 0x1b ;  /* 0x0000001219197211 */ /* 0x080fe200078fdaff */
[----:B------:R-:W-:Y:S01]  /*0c80*/  IMAD.SHL.U32 R107, R107, 0x2, RZ ;  /* 0x000000026b6b7824 */ /* 0x000fe200078e00ff */
[C---:B------:R-:W-:Y:S02]  /*0c90*/  IADD3 R35, R18.reuse, 0xe0, RZ ;  /* 0x000000e012237810 */ /* 0x040fe40007ffe0ff */
[----:B------:R-:W-:Y:S02]  /*0ca0*/  IADD3 R37, R18, 0x100, RZ ;  /* 0x0000010012257810 */ /* 0x000fe40007ffe0ff */
[----:B------:R-:W-:-:S02]  /*0cb0*/  LEA.HI.SX32 R27, R27, R18, 0x1b ;  /* 0x000000121b1b7211 */ /* 0x000fc400078fdaff */
[-C--:B------:R-:W-:Y:S01]  /*0cc0*/  LEA.HI.SX32 R29, R29, R18.reuse, 0x1b ;  /* 0x000000121d1d7211 */ /* 0x080fe200078fdaff */
[----:B------:R-:W-:Y:S01]  /*0cd0*/  IMAD.SHL.U32 R105, R25, 0x2, RZ ;  /* 0x0000000219697824 */ /* 0x000fe200078e00ff */
[C---:B0-----:R-:W-:Y:S02]  /*0ce0*/  IADD3 R3, R18.reuse, 0x120, RZ ;  /* 0x0000012012037810 */ /* 0x041fe40007ffe0ff */
[C---:B------:R-:W-:Y:S02]  /*0cf0*/  IADD3 R39, R18.reuse, 0x140, RZ ;  /* 0x0000014012277810 */ /* 0x040fe40007ffe0ff */
[-C--:B------:R-:W-:Y:S02]  /*0d00*/  LEA.HI.SX32 R31, R31, R18.reuse, 0x1b ;  /* 0x000000121f1f7211 */ /* 0x080fe400078fdaff */
[----:B------:R-:W-:Y:S02]  /*0d10*/  LEA.HI.SX32 R33, R33, R18, 0x1b ;  /* 0x0000001221217211 */ /* 0x000fe400078fdaff */
[----:B------:R-:W-:Y:S01]  /*0d20*/  SHF.L.U32 R106, R23, 0x1, RZ ;  /* 0x00000001176a7819 */ /* 0x000fe200000006ff */
[----:B------:R-:W-:Y:S01]  /*0d30*/  IMAD.SHL.U32 R103, R29, 0x2, RZ ;  /* 0x000000021d677824 */ /* 0x000fe200078e00ff */
[----:B------:R-:W-:-:S02]  /*0d40*/  IADD3 R41, R18, 0x160, RZ ;  /* 0x0000016012297810 */ /* 0x000fc40007ffe0ff */
[C---:B------:R-:W-:Y:S02]  /*0d50*/  IADD3 R43, R18.reuse, 0x180, RZ ;  /* 0x00000180122b7810 */ /* 0x040fe40007ffe0ff */
[-C--:B------:R-:W-:Y:S02]  /*0d60*/  LEA.HI.SX32 R35, R35, R18.reuse, 0x1b ;  /* 0x0000001223237211 */ /* 0x080fe400078fdaff */
[----:B------:R-:W-:Y:S02]  /*0d70*/  LEA.HI.SX32 R37, R37, R18, 0x1b ;  /* 0x0000001225257211 */ /* 0x000fe400078fdaff */
[----:B------:R-:W-:Y:S01]  /*0d80*/  SHF.L.U32 R104, R27, 0x1, RZ ;  /* 0x000000011b687819 */ /* 0x000fe200000006ff */
[----:B------:R-:W-:Y:S01]  /*0d90*/  IMAD.SHL.U32 R101, R33, 0x2, RZ ;  /* 0x0000000221657824 */ /* 0x000fe200078e00ff */
[C---:B------:R-:W-:Y:S02]  /*0da0*/  IADD3 R45, R18.reuse, 0x1a0, RZ ;  /* 0x000001a0122d7810 */ /* 0x040fe40007ffe0ff */
[----:B------:R-:W-:-:S02]  /*0db0*/  IADD3 R47, R18, 0x1c0, RZ ;  /* 0x000001c0122f7810 */ /* 0x000fc40007ffe0ff */
[-C--:B------:R-:W-:Y:S02]  /*0dc0*/  LEA.HI.SX32 R3, R3, R18.reuse, 0x1b ;  /* 0x0000001203037211 */ /* 0x080fe400078fdaff */
[-C--:B------:R-:W-:Y:S02]  /*0dd0*/  LEA.HI.SX32 R39, R39, R18.reuse, 0x1b ;  /* 0x0000001227277211 */ /* 0x080fe400078fdaff */
[----:B------:R-:W-:Y:S01]  /*0de0*/  SHF.L.U32 R102, R31, 0x1, RZ ;  /* 0x000000011f667819 */ /* 0x000fe200000006ff */
[----:B------:R-:W-:Y:S01]  /*0df0*/  IMAD.SHL.U32 R99, R37, 0x2, RZ ;  /* 0x0000000225637824 */ /* 0x000fe200078e00ff */
[----:B------:R-:W-:Y:S01]  /*0e00*/  IADD3 R49, R18, 0x1e0, RZ ;  /* 0x000001e012317810 */ /* 0x000fe20007ffe0ff */
[----:B------:R-:W-:Y:S01]  /*0e10*/  IMAD R5, R110, 0x10, R5 ;  /* 0x000000106e057824 */ /* 0x000fe200078e0205 */
[-C--:B------:R-:W-:Y:S02]  /*0e20*/  LEA.HI.SX32 R41, R41, R18.reuse, 0x1b ;  /* 0x0000001229297211 */ /* 0x080fe400078fdaff */
[----:B------:R-:W-:-:S02]  /*0e30*/  LEA.HI.SX32 R43, R43, R18, 0x1b ;  /* 0x000000122b2b7211 */ /* 0x000fc400078fdaff */
[----:B------:R-:W-:Y:S01]  /*0e40*/  SHF.L.U32 R100, R35, 0x1, RZ ;  /* 0x0000000123647819 */ /* 0x000fe200000006ff */
[----:B------:R-:W-:Y:S01]  /*0e50*/  IMAD.SHL.U32 R97, R39, 0x2, RZ ;  /* 0x0000000227617824 */ /* 0x000fe200078e00ff */
[-C--:B------:R-:W-:Y:S02]  /*0e60*/  LEA.HI.SX32 R45, R45, R18.reuse, 0x1b ;  /* 0x000000122d2d7211 */ /* 0x080fe400078fdaff */
[-C--:B------:R-:W-:Y:S02]  /*0e70*/  LEA.HI.SX32 R47, R47, R18.reuse, 0x1b ;  /* 0x000000122f2f7211 */ /* 0x080fe400078fdaff */
[----:B------:R-:W-:Y:S01]  /*0e80*/  SHF.L.U32 R98, R3, 0x1, RZ ;  /* 0x0000000103627819 */ /* 0x000fe200000006ff */
[----:B------:R-:W-:Y:S01]  /*0e90*/  IMAD.SHL.U32 R95, R43, 0x2, RZ ;  /* 0x000000022b5f7824 */ /* 0x000fe200078e00ff */
[----:B------:R-:W-:Y:S02]  /*0ea0*/  LEA.HI.SX32 R49, R49, R18, 0x1b ;  /* 0x0000001231317211 */ /* 0x000fe400078fdaff */
[----:B------:R-:W-:Y:S01]  /*0eb0*/  SHF.L.U32 R96, R41, 0x1, RZ ;  /* 0x0000000129607819 */ /* 0x000fe200000006ff */
[----:B------:R-:W-:Y:S01]  /*0ec0*/  IMAD.SHL.U32 R93, R47, 0x2, RZ ;  /* 0x000000022f5d7824 */ /* 0x000fe200078e00ff */
[----:B------:R-:W-:-:S02]  /*0ed0*/  SHF.L.U32 R94, R45, 0x1, RZ ;  /* 0x000000012d5e7819 */ /* 0x000fc400000006ff */
[----:B------:R-:W-:Y:S02]  /*0ee0*/  LEA.HI.SX32 R91, R5, R5, 0x1b ;  /* 0x00000005055b7211 */ /* 0x000fe400078fdaff */
[----:B------:R-:W-:Y:S02]  /*0ef0*/  SHF.L.U32 R92, R49, 0x1, RZ ;  /* 0x00000001315c7819 */ /* 0x000fe400000006ff */
[----:B------:R-:W-:Y:S02]  /*0f00*/  SHF.L.U32 R91, R91, 0x1, RZ ;  /* 0x000000015b5b7819 */ /* 0x000fe400000006ff */
[----:B------:R-:W-:Y:S02]  /*0f10*/  ISETP.GE.AND P2, PT, R108, UR7, PT ;  /* 0x000000076c007c0c */ /* 0x000fe4000bf46270 */
[----:B------:R-:W-:Y:S01]  /*0f20*/  ISETP.GE.AND P1, PT, R20, UR7, PT ;  /* 0x0000000714007c0c */ /* 0x000fe2000bf26270 */
[----:B------:R-:W-:Y:S01]  /*0f30*/  IMAD.U32 R2, RZ, RZ, UR24 ;  /* 0x00000018ff027e24 */ /* 0x000fe2000f8e00ff */
[----:B------:R-:W-:-:S02]  /*0f40*/  MOV R3, UR23 ;  /* 0x0000001700037c02 */ /* 0x000fc40008000f00 */
[----:B------:R-:W-:-:S03]  /*0f50*/  ISETP.GE.AND P0, PT, R22, UR7, PT ;  /* 0x0000000716007c0c */ /* 0x000fc6000bf06270 */
[----:B------:R-:W-:Y:S01]  /*0f60*/  IMAD.WIDE R2, R108, 0x2, R2 ;  /* 0x000000026c027825 */ /* 0x000fe200078e0202 */
[----:B------:R-:W-:Y:S02]  /*0f70*/  ISETP.GE.AND P4, PT, R24, UR7, PT ;  /* 0x0000000718007c0c */ /* 0x000fe4000bf86270 */
[----:B------:R-:W-:Y:S02]  /*0f80*/  ISETP.GE.AND P6, PT, R26, UR7, PT ;  /* 0x000000071a007c0c */ /* 0x000fe4000bfc6270 */
[----:B------:R-:W-:Y:S02]  /*0f90*/  ISETP.GE.AND P5, PT, R28, UR7, PT ;  /* 0x000000071c007c0c */ /* 0x000fe4000bfa6270 */
[----:B------:R-:W-:Y:S02]  /*0fa0*/  ISETP.GE.AND P3, PT, R30, UR7, PT ;  /* 0x000000071e007c0c */ /* 0x000fe4000bf66270 */
[----:B------:R-:W-:Y:S02]  /*0fb0*/  PRMT R5, RZ, 0x7610, R5 ;  /* 0x00007610ff057816 */ /* 0x000fe40000000005 */
[----:B------:R-:W-:Y:S01]  /*0fc0*/  PRMT R18, RZ, 0x7610, R18 ;  /* 0x00007610ff127816 */ /* 0x000fe20000000012 */
[----:B---3--:R-:W-:Y:S04]  /*0fd0*/  STS.U16 [R107], R4 ;  /* 0x000000046b007388 */ /* 0x008fe80000000400 */
[----:B----4-:R-:W-:Y:S04]  /*0fe0*/  STS.U16 [R106+0x40], R7 ;  /* 0x000040076a007388 */ /* 0x010fe80000000400 */
[----:B-----5:R-:W-:Y:S04]  /*0ff0*/  STS.U16 [R105+0x80], R6 ;  /* 0x0000800669007388 */ /* 0x020fe80000000400 */
[----:B--2---:R-:W-:Y:S04]  /*1000*/  STS.U16 [R104+0xc0], R9 ;  /* 0x0000c00968007388 */ /* 0x004fe80000000400 */
[----:B------:R-:W-:Y:S04]  /*1010*/  STS.U16 [R103+0x100], R8 ;  /* 0x0001000867007388 */ /* 0x000fe80000000400 */
[----:B------:R-:W-:Y:S04]  /*1020*/  STS.U16 [R102+0x140], R11 ;  /* 0x0001400b66007388 */ /* 0x000fe80000000400 */
[----:B------:R-:W-:Y:S04]  /*1030*/  STS.U16 [R101+0x180], R10 ;  /* 0x0001800a65007388 */ /* 0x000fe80000000400 */
[----:B------:R-:W-:Y:S04]  /*1040*/  STS.U16 [R100+0x1c0], R13 ;  /* 0x0001c00d64007388 */ /* 0x000fe80000000400 */
[----:B------:R0:W-:Y:S04]  /*1050*/  STS.U16 [R99+0x200], R0 ;  /* 0x0002000063007388 */ /* 0x0001e80000000400 */
[----:B------:R2:W-:Y:S04]  /*1060*/  STS.U16 [R98+0x240], R15 ;  /* 0x0002400f62007388 */ /* 0x0005e80000000400 */
[----:B------:R-:W-:Y:S04]  /*1070*/  STS.U16 [R97+0x280], R12 ;  /* 0x0002800c61007388 */ /* 0x000fe80000000400 */
[----:B------:R-:W-:Y:S04]  /*1080*/  STS.U16 [R96+0x2c0], R17 ;  /* 0x0002c01160007388 */ /* 0x000fe80000000400 */
[----:B------:R3:W-:Y:S04]  /*1090*/  STS.U16 [R95+0x300], R14 ;  /* 0x0003000e5f007388 */ /* 0x0007e80000000400 */
[----:B------:R-:W-:Y:S04]  /*10a0*/  STS.U16 [R94+0x340], R19 ;  /* 0x000340135e007388 */ /* 0x000fe80000000400 */
[----:B------:R4:W-:Y:S04]  /*10b0*/  STS.U16 [R93+0x380], R16 ;  /* 0x000380105d007388 */ /* 0x0009e80000000400 */
[----:B------:R2:W-:Y:S01]  /*10c0*/  STS.U16 [R92+0x3c0], R21 ;  /* 0x0003c0155c007388 */ /* 0x0005e20000000400 */
[----:B------:R-:W-:-:S06]  /*10d0*/  NOP ;  /* 0x0000000000007918 */ /* 0x000fcc0000000000 */
[----:B------:R-:W1:Y:S04]  /*10e0*/  LDS.U16 R90, [R91] ;  /* 0x000000005b5a7984 */ /* 0x000e680000000400 */
[----:B------:R-:W0:Y:S04]  /*10f0*/  LDS.U16 R89, [R91+0x2] ;  /* 0x000002005b597984 */ /* 0x000e280000000400 */
[----:B------:R-:W-:Y:S04]  /*1100*/  LDS.U16 R88, [R91+0x4] ;  /* 0x000004005b587984 */ /* 0x000fe80000000400 */
        /* <DEDUP_REMOVED lines=12> */
[----:B------:R-:W-:Y:S01]  /*11d0*/  LDS.U16 R69, [R91+0x1e] ;  /* 0x00001e005b457984 */ /* 0x000fe20000000400 */
[----:B0-----:R-:W-:-:S03]  /*11e0*/  PRMT R0, RZ, 0x7610, R0 ;  /* 0x00007610ff007816 */ /* 0x001fc60000000000 */
[----:B------:R-:W-:Y:S01]  /*11f0*/  BAR.SYNC.DEFER_BLOCKING 0x0 ;  /* 0x0000000000007b1d */ /* 0x000fe20000010000 */
[----:B------:R-:W-:Y:S02]  /*1200*/  PRMT R7, RZ, 0x7610, R7 ;  /* 0x00007610ff077816 */ /* 0x000fe40000000007 */
[----:B------:R-:W-:Y:S02]  /*1210*/  PRMT R4, RZ, 0x7610, R4 ;  /* 0x00007610ff047816 */ /* 0x000fe40000000004 */
[----:B------:R-:W-:Y:S02]  /*1220*/  PRMT R9, RZ, 0x7610, R9 ;  /* 0x00007610ff097816 */ /* 0x000fe40000000009 */
[----:B------:R-:W-:Y:S02]  /*1230*/  PRMT R6, RZ, 0x7610, R6 ;  /* 0x00007610ff067816 */ /* 0x000fe40000000006 */
[----:B------:R-:W-:Y:S02]  /*1240*/  PRMT R11, RZ, 0x7610, R11 ;  /* 0x00007610ff0b7816 */ /* 0x000fe4000000000b */
[----:B------:R-:W-:-:S02]  /*1250*/  PRMT R8, RZ, 0x7610, R8 ;  /* 0x00007610ff087816 */ /* 0x000fc40000000008 */
[----:B------:R-:W-:Y:S02]  /*1260*/  PRMT R13, RZ, 0x7610, R13 ;  /* 0x00007610ff0d7816 */ /* 0x000fe4000000000d */
[----:B------:R-:W-:Y:S01]  /*1270*/  PRMT R10, RZ, 0x7610, R10 ;  /* 0x00007610ff0a7816 */ /* 0x000fe2000000000a */
[----:B------:R0:W5:Y:S01]  /*1280*/  @!P2 LDG.E.U16 R0, [R2.64] ;  /* 0x000000200200a981 */ /* 0x000162000c1e1500 */
[----:B------:R-:W-:-:S03]  /*1290*/  ISETP.GE.AND P2, PT, R32, UR7, PT ;  /* 0x0000000720007c0c */ /* 0x000fc6000bf46270 */
[----:B------:R0:W5:Y:S01]  /*12a0*/  @!P1 LDG.E.U16 R7, [R2.64+0x40] ;  /* 0x0000402002079981 */ /* 0x000162000c1e1500 */
        /* <DEDUP_REMOVED lines=14> */
[----:B------:R-:W-:Y:S02]  /*1390*/  ISETP.GE.AND P1, PT, R48, UR7, PT ;  /* 0x0000000730007c0c */ /* 0x000fe4000bf26270 */
[----:B--2---:R-:W-:Y:S01]  /*13a0*/  PRMT R15, RZ, 0x7610, R15 ;  /* 0x00007610ff0f7816 */ /* 0x004fe2000000000f */
[----:B------:R0:W2:Y:S01]  /*13b0*/  @!P6 LDG.E.U16 R5, [R2.64+0x2c0] ;  /* 0x0002c0200205e981 */ /* 0x0000a2000c1e1500 */
[----:B---3--:R-:W-:Y:S02]  /*13c0*/  PRMT R14, RZ, 0x7610, R14 ;  /* 0x00007610ff0e7816 */ /* 0x008fe4000000000e */
[----:B----4-:R-:W-:Y:S02]  /*13d0*/  PRMT R16, RZ, 0x7610, R16 ;  /* 0x00007610ff107816 */ /* 0x010fe40000000010 */
[----:B------:R-:W-:Y:S01]  /*13e0*/  PRMT R17, RZ, 0x7610, R17 ;  /* 0x00007610ff117816 */ /* 0x000fe20000000011 */
[----:B------:R0:W3:Y:S01]  /*13f0*/  @!P0 LDG.E.U16 R15, [R2.64+0x240] ;  /* 0x00024020020f8981 */ /* 0x0000e2000c1e1500 */
[----:B------:R-:W-:-:S03]  /*1400*/  PRMT R19, RZ, 0x7610, R19 ;  /* 0x00007610ff137816 */ /* 0x000fc60000000013 */
[----:B------:R0:W4:Y:S04]  /*1410*/  @!P4 LDG.E.U16 R14, [R2.64+0x280] ;  /* 0x00028020020ec981 */ /* 0x000128000c1e1500 */
[----:B------:R0:W2:Y:S04]  /*1420*/  @!P5 LDG.E.U16 R16, [R2.64+0x300] ;  /* 0x000300200210d981 */ /* 0x0000a8000c1e1500 */
[----:B------:R0:W2:Y:S04]  /*1430*/  @!P3 LDG.E.U16 R17, [R2.64+0x340] ;  /* 0x000340200211b981 */ /* 0x0000a8000c1e1500 */
[----:B------:R0:W2:Y:S04]  /*1440*/  @!P2 LDG.E.U16 R18, [R2.64+0x380] ;  /* 0x000380200212a981 */ /* 0x0000a8000c1e1500 */
[----:B------:R0:W2:Y:S01]  /*1450*/  @!P1 LDG.E.U16 R19, [R2.64+0x3c0] ;  /* 0x0003c02002139981 */ /* 0x0000a2000c1e1500 */
[----:B------:R-:W-:Y:S01]  /*1460*/  ISETP.GE.AND P2, PT, R20, UR7, PT ;  /* 0x0000000714007c0c */ /* 0x000fe2000bf46270 */
[----:B0-----:R-:W-:Y:S01]  /*1470*/  IMAD.U32 R2, RZ, RZ, UR22 ;  /* 0x00000016ff027e24 */ /* 0x001fe2000f8e00ff */
[----:B------:R-:W-:-:S02]  /*1480*/  MOV R3, UR21 ;  /* 0x0000001500037c02 */ /* 0x000fc40008000f00 */
[----:B------:R-:W-:Y:S02]  /*1490*/  ISETP.GE.AND P1, PT, R26, UR7, PT ;  /* 0x000000071a007c0c */ /* 0x000fe4000bf26270 */
[----:B------:R-:W-:Y:S02]  /*14a0*/  ISETP.GE.AND P0, PT, R24, UR7, PT ;  /* 0x0000000718007c0c */ /* 0x000fe4000bf06270 */
[----:B------:R-:W-:Y:S02]  /*14b0*/  PRMT R21, RZ, 0x7610, R21 ;  /* 0x00007610ff157816 */ /* 0x000fe40000000015 */
[----:B------:R-:W-:Y:S02]  /*14c0*/  PRMT R24, RZ, 0x7610, R24 ;  /* 0x00007610ff187816 */ /* 0x000fe40000000018 */
[----:B------:R-:W-:Y:S02]  /*14d0*/  ISETP.GE.AND P4, PT, R22, UR7, PT ;  /* 0x0000000716007c0c */ /* 0x000fe4000bf86270 */
[----:B------:R-:W-:-:S02]  /*14e0*/  ISETP.GE.AND P6, PT, R28, UR7, PT ;  /* 0x000000071c007c0c */ /* 0x000fc4000bfc6270 */
[----:B------:R-:W-:Y:S02]  /*14f0*/  ISETP.GE.AND P5, PT, R30, UR7, PT ;  /* 0x000000071e007c0c */ /* 0x000fe4000bfa6270 */
[----:B------:R-:W-:Y:S02]  /*1500*/  ISETP.GE.AND P3, PT, R32, UR7, PT ;  /* 0x0000000720007c0c */ /* 0x000fe4000bf66270 */
[----:B------:R-:W-:Y:S02]  /*1510*/  PRMT R22, RZ, 0x7610, R22 ;  /* 0x00007610ff167816 */ /* 0x000fe40000000016 */
[----:B------:R-:W-:Y:S02]  /*1520*/  PRMT R23, RZ, 0x7610, R23 ;  /* 0x00007610ff177816 */ /* 0x000fe40000000017 */
[----:B------:R-:W-:Y:S02]  /*1530*/  PRMT R26, RZ, 0x7610, R26 ;  /* 0x00007610ff1a7816 */ /* 0x000fe4000000001a */
[----:B------:R-:W-:-:S02]  /*1540*/  PRMT R25, RZ, 0x7610, R25 ;  /* 0x00007610ff197816 */ /* 0x000fc40000000019 */
[----:B------:R-:W-:Y:S02]  /*1550*/  PRMT R28, RZ, 0x7610, R28 ;  /* 0x00007610ff1c7816 */ /* 0x000fe4000000001c */
[----:B------:R-:W-:Y:S02]  /*1560*/  PRMT R27, RZ, 0x7610, R27 ;  /* 0x00007610ff1b7816 */ /* 0x000fe4000000001b */
[----:B------:R-:W-:Y:S02]  /*1570*/  PRMT R30, RZ, 0x7610, R30 ;  /* 0x00007610ff1e7816 */ /* 0x000fe4000000001e */
[----:B------:R-:W-:Y:S02]  /*1580*/  PRMT R29, RZ, 0x7610, R29 ;  /* 0x00007610ff1d7816 */ /* 0x000fe4000000001d */
[----:B------:R-:W-:Y:S02]  /*1590*/  PRMT R32, RZ, 0x7610, R32 ;  /* 0x00007610ff207816 */ /* 0x000fe40000000020 */
[----:B------:R-:W-:-:S02]  /*15a0*/  PRMT R31, RZ, 0x7610, R31 ;  /* 0x00007610ff1f7816 */ /* 0x000fc4000000001f */
[----:B------:R-:W-:Y:S01]  /*15b0*/  PRMT R33, RZ, 0x7610, R33 ;  /* 0x00007610ff217816 */ /* 0x000fe20000000021 */
[----:B-----5:R-:W-:Y:S04]  /*15c0*/  STS.U16 [R107], R0 ;  /* 0x000000006b007388 */ /* 0x020fe80000000400 */
[----:B------:R-:W-:Y:S04]  /*15d0*/  STS.U16 [R106+0x40], R7 ;  /* 0x000040076a007388 */ /* 0x000fe80000000400 */
[----:B------:R-:W-:Y:S04]  /*15e0*/  STS.U16 [R105+0x80], R4 ;  /* 0x0000800469007388 */ /* 0x000fe80000000400 */
[----:B------:R-:W-:Y:S04]  /*15f0*/  STS.U16 [R104+0xc0], R9 ;  /* 0x0000c00968007388 */ /* 0x000fe80000000400 */
[----:B------:R-:W-:Y:S04]  /*1600*/  STS.U16 [R103+0x100], R6 ;  /* 0x0001000667007388 */ /* 0x000fe80000000400 */
[----:B------:R-:W-:Y:S04]  /*1610*/  STS.U16 [R102+0x140], R11 ;  /* 0x0001400b66007388 */ /* 0x000fe80000000400 */
[----:B------:R-:W-:Y:S04]  /*1620*/  STS.U16 [R101+0x180], R8 ;  /* 0x0001800865007388 */ /* 0x000fe80000000400 */
[----:B------:R0:W-:Y:S04]  /*1630*/  STS.U16 [R100+0x1c0], R13 ;  /* 0x0001c00d64007388 */ /* 0x0001e80000000400 */
[----:B------:R-:W-:Y:S04]  /*1640*/  STS.U16 [R99+0x200], R10 ;  /* 0x0002000a63007388 */ /* 0x000fe80000000400 */
[----:B---3--:R-:W-:Y:S04]  /*1650*/  STS.U16 [R98+0x240], R15 ;  /* 0x0002400f62007388 */ /* 0x008fe80000000400 */
[----:B----4-:R-:W-:Y:S04]  /*1660*/  STS.U16 [R97+0x280], R14 ;  /* 0x0002800e61007388 */ /* 0x010fe80000000400 */
[----:B--2---:R-:W-:Y:S04]  /*1670*/  STS.U16 [R96+0x2c0], R5 ;  /* 0x0002c00560007388 */ /* 0x004fe80000000400 */
[----:B------:R-:W-:Y:S01]  /*1680*/  STS.U16 [R95+0x300], R16 ;  /* 0x000300105f007388 */ /* 0x000fe20000000400 */
[----:B0-----:R-:W-:-:S03]  /*1690*/  IMAD.WIDE R12, R108, 0x2, R2 ;  /* 0x000000026c0c7825 */ /* 0x001fc600078e0202 */
[----:B------:R-:W-:Y:S04]  /*16a0*/  STS.U16 [R94+0x340], R17 ;  /* 0x000340115e007388 */ /* 0x000fe80000000400 */
[----:B------:R-:W-:Y:S04]  /*16b0*/  STS.U16 [R93+0x380], R18 ;  /* 0x000380125d007388 */ /* 0x000fe80000000400 */
[----:B------:R0:W-:Y:S01]  /*16c0*/  STS.U16 [R92+0x3c0], R19 ;  /* 0x0003c0135c007388 */ /* 0x0001e20000000400 */
[----:B------:R-:W-:-:S06]  /*16d0*/  NOP ;  /* 0x0000000000007918 */ /* 0x000fcc0000000000 */
[----:B------:R-:W-:Y:S04]  /*16e0*/  LDS.U16 R14, [R91] ;  /* 0x000000005b0e7984 */ /* 0x000fe80000000400 */
[----:B------:R-:W-:Y:S04]  /*16f0*/  LDS.U16 R15, [R91+0x2] ;  /* 0x000002005b0f7984 */ /* 0x000fe80000000400 */
[----:B------:R-:W-:Y:S04]  /*1700*/  LDS.U16 R16, [R91+0x4] ;  /* 0x000004005b107984 */ /* 0x000fe80000000400 */
[----:B------:R-:W-:Y:S04]  /*1710*/  LDS.U16 R17, [R91+0x6] ;  /* 0x000006005b117984 */ /* 0x000fe80000000400 */
[----:B------:R-:W2:Y:S04]  /*1720*/  LDS.U16 R20, [R91+0x8] ;  /* 0x000008005b147984 */ /* 0x000ea80000000400 */
[----:B------:R-:W3:Y:S04]  /*1730*/  LDS.U16 R11, [R91+0xa] ;  /* 0x00000a005b0b7984 */ /* 0x000ee80000000400 */
[----:B------:R-:W4:Y:S04]  /*1740*/  LDS.U16 R10, [R91+0xc] ;  /* 0x00000c005b0a7984 */ /* 0x000f280000000400 */
[----:B------:R-:W2:Y:S04]  /*1750*/  LDS.U16 R9, [R91+0xe] ;  /* 0x00000e005b097984 */ /* 0x000ea80000000400 */
[----:B------:R-:W1:Y:S04]  /*1760*/  LDS.U16 R8, [R91+0x10] ;  /* 0x000010005b087984 */ /* 0x000e680000000400 */
[----:B------:R-:W1:Y:S04]  /*1770*/  LDS.U16 R7, [R91+0x12] ;  /* 0x000012005b077984 */ /* 0x000e680000000400 */
[----:B------:R-:W1:Y:S04]  /*1780*/  LDS.U16 R6, [R91+0x14] ;  /* 0x000014005b067984 */ /* 0x000e680000000400 */
[----:B------:R-:W1:Y:S04]  /*1790*/  LDS.U16 R5, [R91+0x16] ;  /* 0x000016005b057984 */ /* 0x000e680000000400 */
[----:B------:R-:W1:Y:S04]  /*17a0*/  LDS.U16 R4, [R91+0x18] ;  /* 0x000018005b047984 */ /* 0x000e680000000400 */
[----:B------:R-:W1:Y:S04]  /*17b0*/  LDS.U16 R3, [R91+0x1a] ;  /* 0x00001a005b037984 */ /* 0x000e680000000400 */
[----:B------:R-:W1:Y:S04]  /*17c0*/  LDS.U16 R2, [R91+0x1c] ;  /* 0x00001c005b027984 */ /* 0x000e680000000400 */
[----:B------:R-:W1:Y:S04]  /*17d0*/  LDS.U16 R0, [R91+0x1e] ;  /* 0x00001e005b007984 */ /* 0x000e680000000400 */
[----:B------:R-:W-:Y:S01]  /*17e0*/  BAR.SYNC.DEFER_BLOCKING 0x0 ;  /* 0x0000000000007b1d */ /* 0x000fe20000010000 */
[----:B0-----:R-:W-:-:S02]  /*17f0*/  PRMT R19, RZ, 0x7610, R19 ;  /* 0x00007610ff137816 */ /* 0x001fc40000000013 */
[----:B------:R-:W-:-:S03]  /*1800*/  PRMT R18, RZ, 0x7610, R18 ;  /* 0x00007610ff127816 */ /* 0x000fc60000000012 */
        /* <DEDUP_REMOVED lines=16> */
[----:B------:R1:W5:Y:S01]  /*1910*/  @!P1 LDG.E.U16 R18, [R12.64] ;  /* 0x000000200c129981 */ /* 0x000362000c1e1500 */
[----:B------:R-:W-:Y:S02]  /*1920*/  ISETP.GE.AND P1, PT, R48, UR7, PT ;  /* 0x0000000730007c0c */ /* 0x000fe4000bf26270 */
[----:B------:R-:W-:Y:S01]  /*1930*/  PRMT R34, RZ, 0x7610, R34 ;  /* 0x00007610ff227816 */ /* 0x000fe20000000022 */
[----:B------:R1:W5:Y:S04]  /*1940*/  @!P4 LDG.E.U16 R27, [R12.64+0x240] ;  /* 0x000240200c1bc981 */ /* 0x000368000c1e1500 */
[----:B------:R1:W5:Y:S04]  /*1950*/  @!P0 LDG.E.U16 R30, [R12.64+0x280] ;  /* 0x000280200c1e8981 */ /* 0x000368000c1e1500 */
[----:B------:R1:W5:Y:S04]  /*1960*/  @!P6 LDG.E.U16 R29, [R12.64+0x2c0] ;  /* 0x0002c0200c1de981 */ /* 0x000368000c1e1500 */
[----:B------:R1:W5:Y:S04]  /*1970*/  @!P5 LDG.E.U16 R32, [R12.64+0x300] ;  /* 0x000300200c20d981 */ /* 0x000368000c1e1500 */
[----:B------:R1:W5:Y:S04]  /*1980*/  @!P3 LDG.E.U16 R31, [R12.64+0x340] ;  /* 0x000340200c1fb981 */ /* 0x000368000c1e1500 */
[----:B------:R1:W5:Y:S04]  /*1990*/  @!P2 LDG.E.U16 R34, [R12.64+0x380] ;  /* 0x000380200c22a981 */ /* 0x000368000c1e1500 */
[----:B------:R1:W5:Y:S02]  /*19a0*/  @!P1 LDG.E.U16 R33, [R12.64+0x3c0] ;  /* 0x0003c0200c219981 */ /* 0x000364000c1e1500 */
[----:B-1----:R-:W-:-:S02]  /*19b0*/  PRMT R12, RZ, 0x5410, R90 ;  /* 0x00005410ff0c7816 */ /* 0x002fc4000000005a */
[----:B------:R-:W-:Y:S01]  /*19c0*/  PRMT R13, RZ, 0x5410, R89 ;  /* 0x00005410ff0d7816 */ /* 0x000fe20000000059 */
[----:B------:R-:W-:Y:S01]  /*19d0*/  HFMA2.MMA R54, -RZ, RZ, 0, 0 ;  /* 0x00000000ff367435 */ /* 0x000fe200000001ff */
[----:B--2---:R-:W-:Y:S01]  /*19e0*/  PRMT R40, RZ, 0x5410, R20 ;  /* 0x00005410ff287816 */ /* 0x004fe20000000014 */
[----:B------:R-:W-:Y:S01]  /*19f0*/  CS2R R50, SRZ ;  /* 0x0000000000327805 */ /* 0x000fe2000001ff00 */
[----:B------:R-:W-:Y:S01]  /*1a00*/  CS2R R48, SRZ ;  /* 0x0000000000307805 */ /* 0x000fe2000001ff00 */
[----:B------:R-:W-:Y:S01]  /*1a10*/  CS2R R46, SRZ ;  /* 0x00000000002e7805 */ /* 0x000fe2000001ff00 */
[----:B------:R-:W-:Y:S01]  /*1a20*/  CS2R R44, SRZ ;  /* 0x00000000002c7805 */ /* 0x000fe2000001ff00 */
[----:B------:R-:W-:Y:S01]  /*1a30*/  CS2R R38, SRZ ;  /* 0x0000000000267805 */ /* 0x000fe2000001ff00 */
[----:B------:R-:W-:Y:S01]  /*1a40*/  CS2R R36, SRZ ;  /* 0x0000000000247805 */ /* 0x000fe2000001ff00 */
[----:B------:R-:W-:Y:S02]  /*1a50*/  PRMT R14, RZ, 0x5410, R14 ;  /* 0x00005410ff0e7816 */ /* 0x000fe4000000000e */
[----:B------:R-:W-:-:S02]  /*1a60*/  PRMT R15, RZ, 0x5410, R15 ;  /* 0x00005410ff0f7816 */ /* 0x000fc4000000000f */
[----:B---3--:R-:W-:Y:S02]  /*1a70*/  PRMT R11, RZ, 0x5410, R11 ;  /* 0x00005410ff0b7816 */ /* 0x008fe4000000000b */
[----:B----4-:R-:W-:Y:S02]  /*1a80*/  PRMT R10, RZ, 0x5410, R10 ;  /* 0x00005410ff0a7816 */ /* 0x010fe4000000000a */
        /* <DEDUP_REMOVED lines=24> */
[----:B------:R-:W-:Y:S01]  /*1c10*/  STS.U16 [R92+0x3c0], R33 ;  /* 0x0003c0215c007388 */ /* 0x000fe20000000400 */
[----:B------:R-:W-:-:S06]  /*1c20*/  NOP ;  /* 0x0000000000007918 */ /* 0x000fcc0000000000 */
[----:B------:R-:W0:Y:S04]  /*1c30*/  LDS.U16 R68, [R91] ;  /* 0x000000005b447984 */ /* 0x000e280000000400 */
[----:B------:R-:W1:Y:S04]  /*1c40*/  LDS.U16 R67, [R91+0x2] ;  /* 0x000002005b437984 */ /* 0x000e680000000400 */
[----:B------:R-:W2:Y:S04]  /*1c50*/  LDS.U16 R66, [R91+0x4] ;  /* 0x000004005b427984 */ /* 0x000ea80000000400 */
[----:B------:R-:W3:Y:S04]  /*1c60*/  LDS.U16 R65, [R91+0x6] ;  /* 0x000006005b417984 */ /* 0x000ee80000000400 */
[----:B------:R-:W4:Y:S04]  /*1c70*/  LDS.U16 R64, [R91+0x8] ;  /* 0x000008005b407984 */ /* 0x000f280000000400 */
[----:B------:R-:W5:Y:S04]  /*1c80*/  LDS.U16 R63, [R91+0xa] ;  /* 0x00000a005b3f7984 */ /* 0x000f680000000400 */
[----:B------:R-:W5:Y:S04]  /*1c90*/  LDS.U16 R62, [R91+0xc] ;  /* 0x00000c005b3e7984 */ /* 0x000f680000000400 */
[----:B------:R-:W5:Y:S04]  /*1ca0*/  LDS.U16 R61, [R91+0xe] ;  /* 0x00000e005b3d7984 */ /* 0x000f680000000400 */
[----:B------:R-:W5:Y:S04]  /*1cb0*/  LDS.U16 R60, [R91+0x10] ;  /* 0x000010005b3c7984 */ /* 0x000f680000000400 */
[----:B------:R-:W5:Y:S01]  /*1cc0*/  LDS.U16 R59, [R91+0x12] ;  /* 0x000012005b3b7984 */ /* 0x000f620000000400 */
[----:B0-----:R-:W-:-:S03]  /*1cd0*/  PRMT R68, RZ, 0x5410, R68 ;  /* 0x00005410ff447816 */ /* 0x001fc60000000044 */
[----:B------:R-:W0:Y:S01]  /*1ce0*/  LDS.U16 R58, [R91+0x14] ;  /* 0x000014005b3a7984 */ /* 0x000e220000000400 */
[----:B-1----:R-:W-:Y:S01]  /*1cf0*/  PRMT R67, RZ, 0x5410, R67 ;  /* 0x00005410ff437816 */ /* 0x002fe20000000043 */
[----:B------:R-:W-:Y:S02]  /*1d00*/  FFMA.FTZ R12, R68, R12, R113 ;  /* 0x0000000c440c7223 */ /* 0x000fe40000010071 */
[----:B------:R-:W1:Y:S01]  /*1d10*/  LDS.U16 R57, [R91+0x16] ;  /* 0x000016005b397984 */ /* 0x000e620000000400 */
[----:B--2---:R-:W-:Y:S01]  /*1d20*/  PRMT R66, RZ, 0x5410, R66 ;  /* 0x00005410ff427816 */ /* 0x004fe20000000042 */
[----:B------:R-:W-:Y:S01]  /*1d30*/  FFMA.FTZ R13, R67, R13, R12 ;  /* 0x0000000d430d7223 */ /* 0x000fe2000001000c */
[----:B------:R-:W-:Y:S01]  /*1d40*/  PRMT R12, RZ, 0x5410, R88 ;  /* 0x00005410ff0c7816 */ /* 0x000fe20000000058 */
[----:B------:R-:W2:Y:S01]  /*1d50*/  LDS.U16 R56, [R91+0x18] ;  /* 0x000018005b387984 */ /* 0x000ea20000000400 */
[----:B---3--:R-:W-:-:S03]  /*1d60*/  PRMT R65, RZ, 0x5410, R65 ;  /* 0x00005410ff417816 */ /* 0x008fc60000000041 */
[----:B------:R-:W-:Y:S01]  /*1d70*/  FFMA.FTZ R12, R66, R12, R13 ;  /* 0x0000000c420c7223 */ /* 0x000fe2000001000d */
[----:B------:R-:W-:Y:S01]  /*1d80*/  PRMT R13, RZ, 0x5410, R81 ;  /* 0x00005410ff0d7816 */ /* 0x000fe20000000051 */
[----:B------:R-:W3:Y:S01]  /*1d90*/  LDS.U16 R55, [R91+0x1a] ;  /* 0x00001a005b377984 */ /* 0x000ee20000000400 */
[----:B----4-:R-:W-:-:S03]  /*1da0*/  PRMT R64, RZ, 0x5410, R64 ;  /* 0x00005410ff407816 */ /* 0x010fc60000000040 */
[----:B------:R-:W-:Y:S01]  /*1db0*/  FFMA.FTZ R13, R65, R13, R12 ;  /* 0x0000000d410d7223 */ /* 0x000fe2000001000c */
[----:B------:R-:W-:Y:S01]  /*1dc0*/  PRMT R12, RZ, 0x5410, R80 ;  /* 0x00005410ff0c7816 */ /* 0x000fe20000000050 */
[----:B------:R-:W4:Y:S01]  /*1dd0*/  LDS.U16 R53, [R91+0x1c] ;  /* 0x00001c005b357984 */ /* 0x000f220000000400 */
[----:B-----5:R-:W-:-:S03]  /*1de0*/  PRMT R63, RZ, 0x5410, R63 ;  /* 0x00005410ff3f7816 */ /* 0x020fc6000000003f */
[----:B------:R-:W-:Y:S01]  /*1df0*/  FFMA.FTZ R12, R64, R12, R13 ;  /* 0x0000000c400c7223 */ /* 0x000fe2000001000d */
[----:B------:R-:W-:Y:S01]  /*1e00*/  PRMT R13, RZ, 0x5410, R79 ;  /* 0x00005410ff0d7816 */ /* 0x000fe2000000004f */
[----:B------:R-:W5:Y:S01]  /*1e10*/  LDS.U16 R52, [R91+0x1e] ;  /* 0x00001e005b347984 */ /* 0x000f620000000400 */
[----:B------:R-:W-:-:S03]  /*1e20*/  PRMT R62, RZ, 0x5410, R62 ;  /* 0x00005410ff3e7816 */ /* 0x000fc6000000003e */
[----:B------:R-:W-:Y:S01]  /*1e30*/  FFMA.FTZ R13, R63, R13, R12 ;  /* 0x0000000d3f0d7223 */ /* 0x000fe2000001000c */
[----:B------:R-:W-:Y:S02]  /*1e40*/  PRMT R12, RZ, 0x5410, R78 ;  /* 0x00005410ff0c7816 */ /* 0x000fe4000000004e */
        /* <DEDUP_REMOVED lines=9> */
[----:B0-----:R-:W-:-:S03]  /*1ee0*/  PRMT R58, RZ, 0x5410, R58 ;  /* 0x00005410ff3a7816 */ /* 0x001fc6000000003a */
[----:B------:R-:W-:Y:S01]  /*1ef0*/  FFMA.FTZ R13, R59, R13, R12 ;  /* 0x0000000d3b0d7223 */ /* 0x000fe2000001000c */
[----:B------:R-:W-:Y:S02]  /*1f00*/  PRMT R12, RZ, 0x5410, R74 ;  /* 0x00005410ff0c7816 */ /* 0x000fe4000000004a */
[----:B-1----:R-:W-:-:S03]  /*1f10*/  PRMT R57, RZ, 0x5410, R57 ;  /* 0x00005410ff397816 */ /* 0x002fc60000000039 */
[----:B------:R-:W-:Y:S01]  /*1f20*/  FFMA.FTZ R12, R58, R12, R13 ;  /* 0x0000000c3a0c7223 */ /* 0x000fe2000001000d */
[----:B------:R-:W-:Y:S02]  /*1f30*/  PRMT R13, RZ, 0x5410, R73 ;  /* 0x00005410ff0d7816 */ /* 0x000fe40000000049 */
[----:B--2---:R-:W-:-:S03]  /*1f40*/  PRMT R56, RZ, 0x5410, R56 ;  /* 0x00005410ff387816 */ /* 0x004fc60000000038 */
[----:B------:R-:W-:Y:S01]  /*1f50*/  FFMA.FTZ R13, R57, R13, R12 ;  /* 0x0000000d390d7223 */ /* 0x000fe2000001000c */
[----:B------:R-:W-:Y:S01]  /*1f60*/  PRMT R12, RZ, 0x5410, R72 ;  /* 0x00005410ff0c7816 */ /* 0x000fe20000000048 */
[----:B------:R-:W-:Y:S01]  /*1f70*/  IMAD.MOV.U32 R18, RZ, RZ, c[0x0][0x16c] ;  /* 0x00005b00ff127624 */ /* 0x000fe200078e00ff */
[----:B---3--:R-:W-:-:S03]  /*1f80*/  PRMT R55, RZ, 0x5410, R55 ;  /* 0x00005410ff377816 */ /* 0x008fc60000000037 */
[----:B------:R-:W-:Y:S01]  /*1f90*/  FFMA.FTZ R12, R56, R12, R13 ;  /* 0x0000000c380c7223 */ /* 0x000fe2000001000d */
[----:B------:R-:W-:Y:S02]  /*1fa0*/  PRMT R13, RZ, 0x5410, R71 ;  /* 0x00005410ff0d7816 */ /* 0x000fe40000000047 */
[----:B------:R-:W-:Y:S02]  /*1fb0*/  ISETP.GE.AND P0, PT, R18, 0x1, PT ;  /* 0x000000011200780c */ /* 0x000fe40003f06270 */
[----:B----4-:R-:W-:Y:S01]  /*1fc0*/  PRMT R53, RZ, 0x5410, R53 ;  /* 0x00005410ff357816 */ /* 0x010fe20000000035 */
[----:B------:R-:W-:Y:S01]  /*1fd0*/  FFMA.FTZ R12, R55, R13, R12 ;  /* 0x0000000d370c7223 */ /* 0x000fe2000001000c */
[----:B------:R-:W-:Y:S02]  /*1fe0*/  PRMT R13, RZ, 0x5410, R70 ;  /* 0x00005410ff0d7816 */ /* 0x000fe40000000046 */
[----:B------:R-:W-:Y:S02]  /*1ff0*/  PRMT R113, RZ, 0x5410, R69 ;  /* 0x00005410ff717816 */ /* 0x000fe40000000045 */
[----:B-----5:R-:W-:Y:S01]  /*2000*/  PRMT R52, RZ, 0x5410, R52 ;  /* 0x00005410ff347816 */ /* 0x020fe20000000034 */
[----:B------:R-:W-:Y:S01]  /*2010*/  FFMA.FTZ R13, R53, R13, R12 ;  /* 0x0000000d350d7223 */ /* 0x000fe2000001000c */
[----:B------:R-:W-:Y:S01]  /*2020*/  CS2R R34, SRZ ;  /* 0x0000000000227805 */ /* 0x000fe2000001ff00 */
[----:B------:R-:W-:-:S02]  /*2030*/  IMAD.MOV.U32 R33, RZ, RZ, RZ ;  /* 0x000000ffff217224 */ /* 0x000fc400078e00ff */
[----:B------:R-:W-:Y:S01]  /*2040*/  FFMA.FTZ R113, R52, R113, R13 ;  /* 0x0000007134717223 */ /* 0x000fe2000001000d */
[----:B------:R-:W-:Y:S01]  /*2050*/  PRMT R13, RZ, 0x5410, R17 ;  /* 0x00005410ff0d7816 */ /* 0x000fe20000000011 */
[----:B------:R-:W-:Y:S01]  /*2060*/  FMUL.FTZ R32, R68, UR5 ;  /* 0x0000000544207c20 */ /* 0x000fe20008410000 */
[----:B------:R-:W-:Y:S01]  /*2070*/  PRMT R12, RZ, 0x5410, R16 ;  /* 0x00005410ff0c7816 */ /* 0x000fe20000000010 */
[----:B------:R-:W-:Y:S02]  /*2080*/  FMUL.FTZ R31, R67, UR5 ;  /* 0x00000005431f7c20 */ /* 0x000fe40008410000 */
[----:B------:R-:W-:Y:S02]  /*2090*/  FMUL.FTZ R30, R66, UR5 ;  /* 0x00000005421e7c20 */ /* 0x000fe40008410000 */
[----:B------:R-:W-:Y:S02]  /*20a0*/  FMUL.FTZ R29, R65, UR5 ;  /* 0x00000005411d7c20 */ /* 0x000fe40008410000 */
[----:B------:R-:W-:-:S02]  /*20b0*/  FMUL.FTZ R28, R64, UR5 ;  /* 0x00000005401c7c20 */ /* 0x000fc40008410000 */
[----:B------:R-:W-:Y:S02]  /*20c0*/  FMUL.FTZ R27, R63, UR5 ;  /* 0x000000053f1b7c20 */ /* 0x000fe40008410000 */
[----:B------:R-:W-:Y:S02]  /*20d0*/  FMUL.FTZ R26, R62, UR5 ;  /* 0x000000053e1a7c20 */ /* 0x000fe40008410000 */
        /* <DEDUP_REMOVED lines=8> */
[----:B------:R-:W-:Y:S01]  /*2160*/  FMUL.FTZ R17, R52, UR5 ;  /* 0x0000000534117c20 */ /* 0x000fe20008410000 */
[----:B------:R-:W-:Y:S06]  /*2170*/  BAR.SYNC.DEFER_BLOCKING 0x0 ;  /* 0x0000000000007b1d */ /* 0x000fec0000010000 */
[----:B------:R-:W-:Y:S05]  /*2180*/  @!P0 BRA `(.L_x_1) ;  /* 0x000029c000008947 */ /* 0x000fea0003800000 */
[----:B------:R-:W-:Y:S01]  /*2190*/  UIADD3 UR30, UR20, -0x1, URZ ;  /* 0xffffffff141e7890 */ /* 0x000fe2000fffe03f */
[----:B------:R-:W-:Y:S01]  /*21a0*/  FADD.FTZ R16, R14, UR4 ;  /* 0x000000040e107e21 */ /* 0x000fe20008010000 */
[----:B------:R-:W-:Y:S01]  /*21b0*/  ULEA.HI UR7, UR20, UR20, URZ, 0x1 ;  /* 0x0000001414077291 */ /* 0x000fe2000f8f083f */
[----:B------:R-:W-:Y:S01]  /*21c0*/  FADD.FTZ R14, R12, UR4 ;  /* 0x000000040c0e7e21 */ /* 0x000fe20008010000 */
[----:B------:R-:W-:Y:S01]  /*21d0*/  ULEA.HI UR16, UR30, UR30, URZ, 0x1 ;  /* 0x0000001e1e107291 */ /* 0x000fe2000f8f083f */
[----:B------:R-:W-:Y:S01]  /*21e0*/  FADD.FTZ R15, R15, UR4 ;  /* 0x000000040f0f7e21 */ /* 0x000fe20008010000 */
[----:B------:R-:W-:Y:S01]  /*21f0*/  ULOP3.LUT UR7, UR7, 0xfffffe, URZ, 0xc0, !UPT ;  /* 0x00fffffe07077892 */ /* 0x000fe2000f8ec03f */
[----:B------:R-:W-:Y:S01]  /*2200*/  FADD.FTZ R13, R13, UR4 ;  /* 0x000000040d0d7e21 */ /* 0x000fe20008010000 */
[----:B------:R-:W-:Y:S01]  /*2210*/  ULOP3.LUT UR16, UR16, 0xfffffe, URZ, 0xc0, !UPT ;  /* 0x00fffffe10107892 */ /* 0x000fe2000f8ec03f */
[----:B------:R-:W-:Y:S01]  /*2220*/  FADD.FTZ R12, R40, UR4 ;  /* 0x00000004280c7e21 */ /* 0x000fe20008010000 */
[----:B------:R-:W-:Y:S01]  /*2230*/  MOV R54, RZ ;  /* 0x000000ff00367202 */ /* 0x000fe20000000f00 */
[----:B------:R-:W-:Y:S01]  /*2240*/  FADD.FTZ R11, R11, UR4 ;  /* 0x000000040b0b7e21 */ /* 0x000fe20008010000 */
[----:B------:R-:W-:Y:S01]  /*2250*/  UIADD3 UR27, UR20, -UR7, URZ ;  /* 0x80000007141b7290 */ /* 0x000fe2000fffe03f */
[----:B------:R-:W-:Y:S01]  /*2260*/  FADD.FTZ R10, R10, UR4 ;  /* 0x000000040a0a7e21 */ /* 0x000fe20008010000 */
[----:B------:R-:W-:Y:S01]  /*2270*/  UIADD3 UR30, UR30, -UR16, URZ ;  /* 0x800000101e1e7290 */ /* 0x000fe2000fffe03f */
[----:B------:R-:W-:Y:S01]  /*2280*/  FADD.FTZ R9, R9, UR4 ;  /* 0x0000000409097e21 */ /* 0x000fe20008010000 */
[----:B------:R-:W-:Y:S01]  /*2290*/  UMOV UR7, URZ ;  /* 0x0000003f00077c82 */ /* 0x000fe20008000000 */
[----:B------:R-:W-:-:S02]  /*22a0*/  FADD.FTZ R8, R8, UR4 ;  /* 0x0000000408087e21 */ /* 0x000fc40008010000 */
[----:B------:R-:W-:Y:S02]  /*22b0*/  FADD.FTZ R7, R7, UR4 ;  /* 0x0000000407077e21 */ /* 0x000fe40008010000 */
[----:B------:R-:W-:Y:S02]  /*22c0*/  FADD.FTZ R6, R6, UR4 ;  /* 0x0000000406067e21 */ /* 0x000fe40008010000 */
[----:B------:R-:W-:Y:S02]  /*22d0*/  FADD.FTZ R5, R5, UR4 ;  /* 0x0000000405057e21 */ /* 0x000fe40008010000 */
[----:B------:R-:W-:Y:S02]  /*22e0*/  FADD.FTZ R4, R4, UR4 ;  /* 0x0000000404047e21 */ /* 0x000fe40008010000 */
[----:B------:R-:W-:Y:S02]  /*22f0*/  FADD.FTZ R3, R3, UR4 ;  /* 0x0000000403037e21 */ /* 0x000fe40008010000 */
[----:B------:R-:W-:-:S02]  /*2300*/  FADD.FTZ R2, R2, UR4 ;  /* 0x0000000402027e21 */ /* 0x000fc40008010000 */
[----:B------:R-:W-:Y:S02]  /*2310*/  FADD.FTZ R0, R0, UR4 ;  /* 0x0000000400007e21 */ /* 0x000fe40008010000 */
.L_x_17:
[----:B------:R-:W-:Y:S02]  /*2320*/  ULDC.64 UR28, c[0x0][0x180] ;  /* 0x00006000001c7ab9 */ /* 0x000fe40000000a00 */
[----:B------:R-:W-:Y:S02]  /*2330*/  UIMAD UR16, UR15, UR28, URZ ;  /* 0x0000001c0f1072a4 */ /* 0x000fe4000f8e023f */
[----:B------:R-:W-:Y:S02]  /*2340*/  UIMAD.WIDE.U32 UR18, UR14, UR28, URZ ;  /* 0x0000001c0e1272a5 */ /* 0x000fe4000f8e003f */
[----:B------:R-:W-:Y:S02]  /*2350*/  UIMAD UR28, UR14, UR29, UR16 ;  /* 0x0000001d0e1c72a4 */ /* 0x000fe4000f8e0210 */
[----:B------:R-:W-:Y:S02]  /*2360*/  USHF.R.S32.HI UR38, URZ, 0x1f, UR7 ;  /* 0x0000001f3f267899 */ /* 0x000fe40008011407 */
[----:B------:R-:W-:-:S02]  /*2370*/  ULDC.64 UR16, c[0x0][0x188] ;  /* 0x0000620000107ab9 */ /* 0x000fc40000000a00 */
[----:B------:R-:W-:Y:S02]  /*2380*/  UIADD3 UR19, UR19, UR28, URZ ;  /* 0x0000001c13137290 */ /* 0x000fe4000fffe03f */
[----:B------:R-:W-:Y:S02]  /*2390*/  UIMAD UR28, UR38, UR16, URZ ;  /* 0x00000010261c72a4 */ /* 0x000fe4000f8e023f */
[----:B------:R-:W-:Y:S02]  /*23a0*/  ULDC.64 UR34, c[0x0][0x220] ;  /* 0x0000880000227ab9 */ /* 0x000fe40000000a00 */
[----:B------:R-:W-:Y:S02]  /*23b0*/  UIMAD UR28, UR7, UR17, UR28 ;  /* 0x00000011071c72a4 */ /* 0x000fe4000f8e021c */
[----:B------:R-:W-:-:S04]  /*23c0*/  UIMAD.WIDE.U32 UR16, UR7, UR16, UR18 ;  /* 0x00000010071072a5 */ /* 0x000fc8000f8e0012 */
[----:B------:R-:W-:Y:S02]  /*23d0*/  UIADD3 UR18, UR17, UR28, URZ ;  /* 0x0000001c11127290 */ /* 0x000fe4000fffe03f */
[----:B------:R-:W-:-:S04]  /*23e0*/  ULEA UR17, UP0, UR16, UR34, 0x2 ;  /* 0x0000002210117291 */ /* 0x000fc8000f80103f */
[----:B------:R-:W-:Y:S02]  /*23f0*/  ULEA.HI.X UR16, UR16, UR35, UR18, 0x2, UP0 ;  /* 0x0000002310107291 */ /* 0x000fe400080f1412 */
[----:B------:R-:W-:Y:S01]  /*2400*/  IMAD.U32 R40, RZ, RZ, UR17 ;  /* 0x00000011ff287e24 */ /* 0x000fe2000f8e00ff */
[----:B------:R-:W-:-:S03]  /*2410*/  ULDC.64 UR18, c[0x0][0x1b8] ;  /* 0x00006e0000127ab9 */ /* 0x000fc60000000a00 */
[----:B------:R-:W-:Y:S01]  /*2420*/  MOV R41, UR16 ;  /* 0x0000001000297c02 */ /* 0x000fe20008000f00 */
[----:B------:R-:W-:-:S04]  /*2430*/  ULDC.64 UR16, c[0x0][0x198] ;  /* 0x0000660000107ab9 */ /* 0x000fc80000000a00 */
[----:B------:R0:W2:Y:S01]  /*2440*/  LDG.E R40, [R40.64] ;  /* 0x0000002028287981 */ /* 0x0000a2000c1e1900 */
[----:B------:R-:W-:Y:S01]  /*2450*/  UIMAD.WIDE.U32 UR34, UR14, UR16, URZ ;  /* 0x000000100e2272a5 */ /* 0x000fe2000f8e003f */
[C---:B------:R-:W-:Y:S01]  /*2460*/  ISETP.NE.AND P1, PT, R111.reuse, RZ, PT ;  /* 0x000000ff6f00720c */ /* 0x040fe20003f25270 */
[----:B------:R-:W-:Y:S01]  /*2470*/  UIMAD UR28, UR15, UR18, URZ ;  /* 0x000000120f1c72a4 */ /* 0x000fe2000f8e023f */
[----:B------:R-:W-:Y:S01]  /*2480*/  LOP3.LUT P0, RZ, R111, 0x1f, RZ, 0xc0, !PT ;  /* 0x0000001f6fff7812 */ /* 0x000fe2000780c0ff */
[----:B------:R-:W-:Y:S01]  /*2490*/  UIMAD UR16, UR15, UR16, URZ ;  /* 0x000000100f1072a4 */ /* 0x000fe2000f8e023f */
[----:B------:R-:W-:Y:S01]  /*24a0*/  MOV R43, UR20 ;  /* 0x00000014002b7c02 */ /* 0x000fe20008000f00 */
[----:B------:R-:W-:Y:S01]  /*24b0*/  UIMAD UR43, UR14, UR19, UR28 ;  /* 0x000000130e2b72a4 */ /* 0x000fe2000f8e021c */
[----:B------:R-:W-:Y:S01]  /*24c0*/  MOV R42, 0x100 ;  /* 0x00000100002a7802 */ /* 0x000fe20000000f00 */
[----:B------:R-:W-:Y:S01]  /*24d0*/  UIMAD UR40, UR14, UR17, UR16 ;  /* 0x000000110e2872a4 */ /* 0x000fe2000f8e0210 */
[----:B0-----:R-:W-:Y:S01]  /*24e0*/  IMAD.U32 R41, RZ, RZ, UR30 ;  /* 0x0000001eff297e24 */ /* 0x001fe2000f8e00ff */
[----:B------:R-:W-:Y:S01]  /*24f0*/  UIMAD.WIDE.U32 UR16, UR14, UR18, URZ ;  /* 0x000000120e1072a5 */ /* 0x000fe2000f8e003f */
[----:B------:R-:W-:Y:S01]  /*2500*/  ISETP.LT.OR P0, PT, R43, 0x2, P0 ;  /* 0x000000022b00780c */ /* 0x000fe20000701670 */
[----:B------:R-:W-:Y:S01]  /*2510*/  ULDC.64 UR28, c[0x0][0x1a0] ;  /* 0x00006800001c7ab9 */ /* 0x000fe20000000a00 */
[----:B------:R-:W-:Y:S01]  /*2520*/  MOV R84, c[0x0][0x16c] ;  /* 0x00005b0000547a02 */ /* 0x000fe20000000f00 */
[----:B------:R-:W-:-:S02]  /*2530*/  ULDC.64 UR18, c[0x0][0x1c0] ;  /* 0x0000700000127ab9 */ /* 0x000fc40000000a00 */
[----:B------:R-:W-:Y:S02]  /*2540*/  UIMAD UR41, UR38, UR28, URZ ;  /* 0x0000001c262972a4 */ /* 0x000fe4000f8e023f */
[----:B------:R-:W-:Y:S02]  /*2550*/  UIMAD UR38, UR38, UR18, URZ ;  /* 0x00000012262672a4 */ /* 0x000fe4000f8e023f */
[----:B------:R-:W-:Y:S02]  /*2560*/  UIADD3 UR17, UR17, UR43, URZ ;  /* 0x0000002b11117290 */ /* 0x000fe4000fffe03f */
[----:B------:R-:W-:Y:S02]  /*2570*/  UIADD3 UR35, UR35, UR40, URZ ;  /* 0x0000002823237290 */ /* 0x000fe4000fffe03f */
[----:B------:R-:W-:Y:S02]  /*2580*/  UIMAD UR38, UR7, UR19, UR38 ;  /* 0x00000013072672a4 */ /* 0x000fe4000f8e0226 */
[----:B------:R-:W-:-:S02]  /*2590*/  UIMAD UR41, UR7, UR29, UR41 ;  /* 0x0000001d072972a4 */ /* 0x000fc4000f8e0229 */
[----:B------:R-:W-:Y:S02]  /*25a0*/  UIMAD.WIDE.U32 UR18, UR7, UR18, UR16 ;  /* 0x00000012071272a5 */ /* 0x000fe4000f8e0010 */
[----:B------:R-:W-:Y:S02]  /*25b0*/  UIMAD.WIDE.U32 UR28, UR7, UR28, UR34 ;  /* 0x0000001c071c72a5 */ /* 0x000fe4000f8e0022 */
[----:B------:R-:W-:Y:S02]  /*25c0*/  ULDC.64 UR16, c[0x0][0x230] ;  /* 0x00008c0000107ab9 */ /* 0x000fe40000000a00 */
[----:B------:R-:W-:Y:S02]  /*25d0*/  ULDC.64 UR34, c[0x0][0x228] ;  /* 0x00008a0000227ab9 */ /* 0x000fe40000000a00 */
[----:B------:R-:W-:Y:S02]  /*25e0*/  UIADD3 UR19, UR19, UR38, URZ ;  /* 0x0000002613137290 */ /* 0x000fe4000fffe03f */
[----:B------:R-:W-:-:S02]  /*25f0*/  ULEA UR16, UP1, UR18, UR16, 0x2 ;  /* 0x0000001012107291 */ /* 0x000fc4000f82103f */
[----:B------:R-:W-:Y:S02]  /*2600*/  UIADD3 UR29, UR29, UR41, URZ ;  /* 0x000000291d1d7290 */ /* 0x000fe4000fffe03f */
[----:B------:R-:W-:Y:S02]  /*2610*/  ULEA UR34, UP0, UR28, UR34, 0x2 ;  /* 0x000000221c227291 */ /* 0x000fe4000f80103f */
[----:B------:R-:W-:Y:S02]  /*2620*/  ULEA.HI.X UR17, UR18, UR17, UR19, 0x2, UP1 ;  /* 0x0000001112117291 */ /* 0x000fe400088f1413 */
[----:B------:R-:W-:Y:S02]  /*2630*/  ULEA.HI.X UR35, UR28, UR35, UR29, 0x2, UP0 ;  /* 0x000000231c237291 */ /* 0x000fe400080f141d */
[----:B------:R-:W-:Y:S02]  /*2640*/  MOV R82, UR34 ;  /* 0x0000002200527c02 */ /* 0x000fe40008000f00 */
[----:B------:R-:W-:-:S02]  /*2650*/  IMAD.U32 R43, RZ, RZ, UR17 ;  /* 0x00000011ff2b7e24 */ /* 0x000fc4000f8e00ff */
[----:B------:R-:W-:-:S05]  /*2660*/  MOV R83, UR35 ;  /* 0x0000002300537c02 */ /* 0x000fca0008000f00 */
[----:B------:R0:W3:Y:S01]  /*2670*/  LDG.E R82, [R82.64] ;  /* 0x0000002052527981 */ /* 0x0000e2000c1e1900 */
[----:B------:R-:W-:Y:S01]  /*2680*/  IMAD.MOV.U32 R85, RZ, RZ, 0x8 ;  /* 0x00000008ff557424 */ /* 0x000fe200078e00ff */
[----:B--2---:R1:W2:Y:S02]  /*2690*/  R2UR UR42, R40 ;  /* 0x00000000282a73c2 */ /* 0x0042a400000e0000 */
[----:B-1----:R-:W-:Y:S01]  /*26a0*/  IADD3 R40, R111, 0x200, RZ ;  /* 0x000002006f287810 */ /* 0x002fe20007ffe0ff */
[----:B------:R-:W-:Y:S02]  /*26b0*/  @!P1 IMAD R40, R41, R42, UR7 ;  /* 0x0000000729289e24 */ /* 0x000fe4000f8e022a */
[----:B------:R-:W-:Y:S02]  /*26c0*/  IMAD.U32 R42, RZ, RZ, UR16 ;  /* 0x00000010ff2a7e24 */ /* 0x000fe4000f8e00ff */
[----:B------:R-:W-:-:S03]  /*26d0*/  IMAD.U32 R41, RZ, RZ, UR20 ;  /* 0x00000014ff297e24 */ /* 0x000fc6000f8e00ff */
[----:B------:R1:W3:Y:S01]  /*26e0*/  LDG.E R43, [R42.64] ;  /* 0x000000202a2b7981 */ /* 0x0002e2000c1e1900 */
[----:B--2---:R-:W-:Y:S01]  /*26f0*/  IMAD.U32 R87, RZ, RZ, UR42 ;  /* 0x0000002aff577e24 */ /* 0x004fe2000f8e00ff */
[----:B------:R-:W-:-:S03]  /*2700*/  @!P0 IADD3 R41, R41, -0x2, RZ ;  /* 0xfffffffe29298810 */ /* 0x000fc60007ffe0ff */
[----:B------:R-:W-:-:S04]  /*2710*/  FMUL.FTZ R87, R87, 1.4426950216293334961 ;  /* 0x3fb8aa3b57577820 */ /* 0x000fc80000410000 */
[----:B------:R-:W-:-:S06]  /*2720*/  FMUL.FTZ R163, R16, R87 ;  /* 0x0000005710a37220 */ /* 0x000fcc0000410000 */
[----:B------:R-:W2:Y:S01]  /*2730*/  MUFU.EX2 R163, R163 ;  /* 0x000000a300a37308 */ /* 0x000ea20000000800 */
[----:B------:R-:W-:Y:S02]  /*2740*/  IMAD.SHL.U32 R86, R40, 0x4, RZ ;  /* 0x0000000428567824 */ /* 0x000fe400078e00ff */
[----:B------:R-:W-:-:S03]  /*2750*/  FMUL.FTZ R128, R15, R87 ;  /* 0x000000570f807220 */ /* 0x000fc60000410000 */
[----:B--2---:R2:W-:Y:S01]  /*2760*/  STS [R86+0x1ae0], R163 ;  /* 0x001ae0a356007388 */ /* 0x0045e20000000800 */
[-C--:B------:R-:W-:Y:S02]  /*2770*/  FMUL.FTZ R127, R14, R87.reuse ;  /* 0x000000570e7f7220 */ /* 0x080fe40000410000 */
[----:B------:R-:W4:Y:S01]  /*2780*/  MUFU.EX2 R128, R128 ;  /* 0x0000008000807308 */ /* 0x000f220000000800 */
[----:B------:R-:W-:Y:S01]  /*2790*/  @!P0 IMAD R84, R41, R84, UR7 ;  /* 0x0000000729548e24 */ /* 0x000fe2000f8e0254 */
[----:B------:R-:W-:Y:S01]  /*27a0*/  HFMA2.MMA R41, -RZ, RZ, 0, 0 ;  /* 0x00000000ff297435 */ /* 0x000fe200000001ff */
[----:B------:R-:W-:Y:S01]  /*27b0*/  FMUL.FTZ R126, R13, R87 ;  /* 0x000000570d7e7220 */ /* 0x000fe20000410000 */
[----:B------:R-:W-:Y:S01]  /*27c0*/  MOV R40, 0x3f800000 ;  /* 0x3f80000000287802 */ /* 0x000fe20000000f00 */
[----:B------:R-:W-:Y:S01]  /*27d0*/  @!P0 IMAD.WIDE R84, R84, R85, UR10 ;  /* 0x0000000a54548e25 */ /* 0x000fe2000f8e0255 */
[----:B------:R-:W-:Y:S01]  /*27e0*/  BAR.SYNC.DEFER_BLOCKING 0x0 ;  /* 0x0000000000007b1d */ /* 0x000fe20000010000 */
[----:B0-----:R-:W-:-:S02]  /*27f0*/  PRMT R83, RZ, 0x5410, R90 ;  /* 0x00005410ff537816 */ /* 0x001fc4000000005a */
[----:B------:R-:W-:-:S03]  /*2800*/  FMUL.FTZ R125, R12, R87 ;  /* 0x000000570c7d7220 */ /* 0x000fc60000410000 */
[----:B------:R-:W0:Y:S01]  /*2810*/  MUFU.EX2 R127, R127 ;  /* 0x0000007f007f7308 */ /* 0x000e220000000800 */
[----:B-1----:R-:W-:Y:S01]  /*2820*/  PRMT R42, RZ, 0x5410, R89 ;  /* 0x00005410ff2a7816 */ /* 0x002fe20000000059 */
[----:B------:R-:W-:-:S06]  /*2830*/  FMUL.FTZ R124, R11, R87 ;  /* 0x000000570b7c7220 */ /* 0x000fcc0000410000 */
[----:B------:R-:W1:Y:S01]  /*2840*/  MUFU.EX2 R126, R126 ;  /* 0x0000007e007e7308 */ /* 0x000e620000000800 */
[----:B------:R-:W-:Y:S02]  /*2850*/  FMUL.FTZ R158, R16, R83 ;  /* 0x00000053109e7220 */ /* 0x000fe40000410000 */
[----:B------:R-:W-:Y:S02]  /*2860*/  FMUL.FTZ R161, R15, R42 ;  /* 0x0000002a0fa17220 */ /* 0x000fe40000410000 */
[----:B------:R-:W-:-:S03]  /*2870*/  FMUL.FTZ R114, R10, R87 ;  /* 0x000000570a727220 */ /* 0x000fc60000410000 */
[----:B------:R-:W0:Y:S01]  /*2880*/  MUFU.EX2 R125, R125 ;  /* 0x0000007d007d7308 */ /* 0x000e220000000800 */
[----:B------:R1:W5:Y:S01]  /*2890*/  @!P0 LDG.E.64 R40, [R84.64] ;  /* 0x0000002054288981 */ /* 0x000362000c1e1b00 */
[----:B--2---:R-:W-:Y:S01]  /*28a0*/  PRMT R86, RZ, 0x5410, R81 ;  /* 0x00005410ff567816 */ /* 0x004fe20000000051 */
[----:B----4-:R-:W-:Y:S02]  /*28b0*/  FFMA.FTZ R42, R158, R128, R161 ;  /* 0x000000809e2a7223 */ /* 0x010fe400000100a1 */
[----:B------:R-:W-:-:S03]  /*28c0*/  FMUL.FTZ R115, R9, R87 ;  /* 0x0000005709737220 */ /* 0x000fc60000410000 */
[----:B------:R-:W2:Y:S01]  /*28d0*/  MUFU.EX2 R124, R124 ;  /* 0x0000007c007c7308 */ /* 0x000ea20000000800 */
[----:B-1----:R-:W-:Y:S01]  /*28e0*/  PRMT R85, RZ, 0x5410, R88 ;  /* 0x00005410ff557816 */ /* 0x002fe20000000058 */
[----:B------:R-:W-:Y:S01]  /*28f0*/  FMUL.FTZ R84, R163, R128 ;  /* 0x00000080a3547220 */ /* 0x000fe20000410000 */
[----:B------:R-:W-:-:S03]  /*2900*/  PRMT R121, RZ, 0x5410, R80 ;  /* 0x00005410ff797816 */ /* 0x000fc60000000050 */
[----:B------:R-:W-:Y:S02]  /*2910*/  FMUL.FTZ R156, R14, R85 ;  /* 0x000000550e9c7220 */ /* 0x000fe40000410000 */
[----:B------:R-:W1:Y:S01]  /*2920*/  MUFU.EX2 R114, R114 ;  /* 0x0000007200727308 */ /* 0x000e620000000800 */
[----:B0-----:R-:W-:Y:S02]  /*2930*/  FMUL.FTZ R83, R127, R84 ;  /* 0x000000547f537220 */ /* 0x001fe40000410000 */
[----:B------:R-:W-:Y:S02]  /*2940*/  FMUL.FTZ R159, R13, R86 ;  /* 0x000000560d9f7220 */ /* 0x000fe40000410000 */
[----:B------:R-:W-:Y:S02]  /*2950*/  FFMA.FTZ R42, R127, R42, R156 ;  /* 0x0000002a7f2a7223 */ /* 0x000fe4000001009c */
[----:B------:R-:W-:Y:S01]  /*2960*/  FMUL.FTZ R116, R8, R87 ;  /* 0x0000005708747220 */ /* 0x000fe20000410000 */
[----:B------:R-:W0:Y:S01]  /*2970*/  MUFU.EX2 R115, R115 ;  /* 0x0000007300737308 */ /* 0x000e220000000800 */
[----:B------:R-:W-:Y:S01]  /*2980*/  ISETP.NE.AND P0, PT, R111, 0x7f, PT ;  /* 0x0000007f6f00780c */ /* 0x000fe20003f05270 */
[----:B------:R-:W-:Y:S01]  /*2990*/  FMUL.FTZ R84, R126, R83 ;  /* 0x000000537e547220 */ /* 0x000fe20000410000 */
[----:B------:R-:W-:Y:S01]  /*29a0*/  PRMT R120, RZ, 0x5410, R79 ;  /* 0x00005410ff787816 */ /* 0x000fe2000000004f */
[----:B------:R-:W-:-:S02]  /*29b0*/  FMUL.FTZ R154, R12, R121 ;  /* 0x000000790c9a7220 */ /* 0x000fc40000410000 */
[----:B------:R-:W-:Y:S02]  /*29c0*/  FFMA.FTZ R42, R126, R42, R159 ;  /* 0x0000002a7e2a7223 */ /* 0x000fe4000001009f */
[-C--:B------:R-:W-:Y:S01]  /*29d0*/  FMUL.FTZ R117, R7, R87.reuse ;  /* 0x0000005707757220 */ /* 0x080fe20000410000 */
[----:B------:R-:W4:Y:S01]  /*29e0*/  MUFU.EX2 R116, R116 ;  /* 0x0000007400747308 */ /* 0x000f220000000800 */
[----:B------:R-:W-:Y:S01]  /*29f0*/  PRMT R155, RZ, 0x5410, R78 ;  /* 0x00005410ff9b7816 */ /* 0x000fe2000000004e */
[----:B------:R-:W-:Y:S02]  /*2a00*/  FMUL.FTZ R83, R125, R84 ;  /* 0x000000547d537220 */ /* 0x000fe40000410000 */
[----:B------:R-:W-:Y:S01]  /*2a10*/  FMUL.FTZ R157, R11, R120 ;  /* 0x000000780b9d7220 */ /* 0x000fe20000410000 */
[----:B------:R-:W-:Y:S01]  /*2a20*/  PRMT R152, RZ, 0x5410, R77 ;  /* 0x00005410ff987816 */ /* 0x000fe2000000004d */
[----:B------:R-:W-:Y:S01]  /*2a30*/  FFMA.FTZ R42, R125, R42, R154 ;  /* 0x0000002a7d2a7223 */ /* 0x000fe2000001009a */
[----:B------:R-:W-:Y:S01]  /*2a40*/  PRMT R153, RZ, 0x5410, R76 ;  /* 0x00005410ff997816 */ /* 0x000fe2000000004c */
[----:B------:R-:W-:Y:S01]  /*2a50*/  FMUL.FTZ R118, R6, R87 ;  /* 0x0000005706767220 */ /* 0x000fe20000410000 */
[----:B------:R-:W0:Y:S01]  /*2a60*/  MUFU.EX2 R117, R117 ;  /* 0x0000007500757308 */ /* 0x000e220000000800 */
[----:B--2---:R-:W-:Y:S01]  /*2a70*/  FMUL.FTZ R83, R124, R83 ;  /* 0x000000537c537220 */ /* 0x004fe20000410000 */
[----:B------:R2:W2:Y:S01]  /*2a80*/  @P0 LDS R130, [R111.X4+0x22e4] ;  /* 0x0022e4006f820984 */ /* 0x0004a20000004800 */
[----:B------:R-:W-:-:S02]  /*2a90*/  FMUL.FTZ R155, R10, R155 ;  /* 0x0000009b0a9b7220 */ /* 0x000fc40000410000 */
[----:B------:R-:W-:Y:S02]  /*2aa0*/  FFMA.FTZ R42, R124, R42, R157 ;  /* 0x0000002a7c2a7223 */ /* 0x000fe4000001009d */
[----:B------:R-:W-:Y:S01]  /*2ab0*/  FMUL.FTZ R119, R5, R87 ;  /* 0x0000005705777220 */ /* 0x000fe20000410000 */
[----:B------:R-:W2:Y:S01]  /*2ac0*/  MUFU.EX2 R118, R118 ;  /* 0x0000007600767308 */ /* 0x000ea20000000800 */
[C---:B-1----:R-:W-:Y:S02]  /*2ad0*/  FMUL.FTZ R84, R114.reuse, R83 ;  /* 0x0000005372547220 */ /* 0x042fe40000410000 */
[----:B------:R-:W-:Y:S02]  /*2ae0*/  FMUL.FTZ R152, R9, R152 ;  /* 0x0000009809987220 */ /* 0x000fe40000410000 */
[----:B------:R-:W-:Y:S02]  /*2af0*/  FFMA.FTZ R42, R114, R42, R155 ;  /* 0x0000002a722a7223 */ /* 0x000fe4000001009b */
[----:B------:R-:W-:Y:S01]  /*2b00*/  FMUL.FTZ R120, R4, R87 ;  /* 0x0000005704787220 */ /* 0x000fe20000410000 */
[----:B------:R-:W-:Y:S01]  /*2b10*/  PRMT R150, RZ, 0x5410, R75 ;  /* 0x00005410ff967816 */ /* 0x000fe2000000004b */
[----:B------:R-:W1:Y:S01]  /*2b20*/  MUFU.EX2 R119, R119 ;  /* 0x0000007700777308 */ /* 0x000e620000000800 */
[----:B0-----:R-:W-:-:S02]  /*2b30*/  FMUL.FTZ R83, R115, R84 ;  /* 0x0000005473537220 */ /* 0x001fc40000410000 */
[----:B------:R-:W-:Y:S02]  /*2b40*/  FMUL.FTZ R153, R8, R153 ;  /* 0x0000009908997220 */ /* 0x000fe40000410000 */
[----:B------:R-:W-:Y:S02]  /*2b50*/  FFMA.FTZ R42, R115, R42, R152 ;  /* 0x0000002a732a7223 */ /* 0x000fe40000010098 */
[----:B------:R-:W-:Y:S01]  /*2b60*/  FMUL.FTZ R121, R3, R87 ;  /* 0x0000005703797220 */ /* 0x000fe20000410000 */
[----:B------:R-:W-:Y:S01]  /*2b70*/  PRMT R151, RZ, 0x5410, R74 ;  /* 0x00005410ff977816 */ /* 0x000fe2000000004a */
[----:B------:R-:W0:Y:S01]  /*2b80*/  MUFU.EX2 R120, R120 ;  /* 0x0000007800787308 */ /* 0x000e220000000800 */
[C---:B----4-:R-:W-:Y:S02]  /*2b90*/  FMUL.FTZ R84, R116.reuse, R83 ;  /* 0x0000005374547220 */ /* 0x050fe40000410000 */
[----:B------:R-:W-:Y:S02]  /*2ba0*/  FMUL.FTZ R150, R7, R150 ;  /* 0x0000009607967220 */ /* 0x000fe40000410000 */
[----:B------:R-:W-:-:S02]  /*2bb0*/  FFMA.FTZ R42, R116, R42, R153 ;  /* 0x0000002a742a7223 */ /* 0x000fc40000010099 */
[----:B------:R-:W-:Y:S01]  /*2bc0*/  FMUL.FTZ R122, R2, R87 ;  /* 0x00000057027a7220 */ /* 0x000fe20000410000 */
[----:B------:R-:W-:Y:S01]  /*2bd0*/  PRMT R148, RZ, 0x5410, R73 ;  /* 0x00005410ff947816 */ /* 0x000fe20000000049 */
[----:B------:R-:W4:Y:S01]  /*2be0*/  MUFU.EX2 R121, R121 ;  /* 0x0000007900797308 */ /* 0x000f220000000800 */
[C---:B------:R-:W-:Y:S02]  /*2bf0*/  FMUL.FTZ R83, R117.reuse, R84 ;  /* 0x0000005475537220 */ /* 0x040fe40000410000 */
[----:B------:R-:W-:Y:S02]  /*2c00*/  FMUL.FTZ R151, R6, R151 ;  /* 0x0000009706977220 */ /* 0x000fe40000410000 */
[----:B------:R-:W-:Y:S01]  /*2c10*/  FFMA.FTZ R42, R117, R42, R150 ;  /* 0x0000002a752a7223 */ /* 0x000fe20000010096 */
[----:B------:R-:W-:Y:S01]  /*2c20*/  PRMT R149, RZ, 0x5410, R72 ;  /* 0x00005410ff957816 */ /* 0x000fe20000000048 */
[----:B------:R-:W-:Y:S01]  /*2c30*/  FMUL.FTZ R123, R0, R87 ;  /* 0x00000057007b7220 */ /* 0x000fe20000410000 */
[----:B------:R-:W4:Y:S01]  /*2c40*/  MUFU.EX2 R122, R122 ;  /* 0x0000007a007a7308 */ /* 0x000f220000000800 */
[----:B--2---:R-:W-:-:S02]  /*2c50*/  FMUL.FTZ R84, R118, R83 ;  /* 0x0000005376547220 */ /* 0x004fc40000410000 */
[----:B------:R-:W-:Y:S02]  /*2c60*/  FMUL.FTZ R148, R5, R148 ;  /* 0x0000009405947220 */ /* 0x000fe40000410000 */
[----:B------:R-:W-:Y:S01]  /*2c70*/  FFMA.FTZ R42, R118, R42, R151 ;  /* 0x0000002a762a7223 */ /* 0x000fe20000010097 */
[----:B------:R-:W-:Y:S01]  /*2c80*/  PRMT R146, RZ, 0x5410, R71 ;  /* 0x00005410ff927816 */ /* 0x000fe20000000047 */
[C---:B-1----:R-:W-:Y:S01]  /*2c90*/  FMUL.FTZ R83, R119.reuse, R84 ;  /* 0x0000005477537220 */ /* 0x042fe20000410000 */
[----:B------:R-:W1:Y:S01]  /*2ca0*/  MUFU.EX2 R123, R123 ;  /* 0x0000007b007b7308 */ /* 0x000e620000000800 */
[----:B------:R-:W-:Y:S02]  /*2cb0*/  FMUL.FTZ R149, R4, R149 ;  /* 0x0000009504957220 */ /* 0x000fe40000410000 */
[----:B------:R-:W-:Y:S01]  /*2cc0*/  FFMA.FTZ R42, R119, R42, R148 ;  /* 0x0000002a772a7223 */ /* 0x000fe20000010094 */
[----:B------:R-:W-:Y:S01]  /*2cd0*/  PRMT R87, RZ, 0x5410, R70 ;  /* 0x00005410ff577816 */ /* 0x000fe20000000046 */
[----:B0-----:R-:W-:-:S02]  /*2ce0*/  FMUL.FTZ R84, R120, R83 ;  /* 0x0000005378547220 */ /* 0x001fc40000410000 */
[----:B------:R-:W-:Y:S02]  /*2cf0*/  FMUL.FTZ R146, R3, R146 ;  /* 0x0000009203927220 */ /* 0x000fe40000410000 */
[----:B------:R-:W-:Y:S01]  /*2d00*/  FFMA.FTZ R42, R120, R42, R149 ;  /* 0x0000002a782a7223 */ /* 0x000fe20000010095 */
[----:B------:R-:W-:Y:S01]  /*2d10*/  PRMT R85, RZ, 0x5410, R69 ;  /* 0x00005410ff557816 */ /* 0x000fe20000000045 */
[C---:B----4-:R-:W-:Y:S02]  /*2d20*/  FMUL.FTZ R83, R121.reuse, R84 ;  /* 0x0000005479537220 */ /* 0x050fe40000410000 */
[----:B------:R-:W-:Y:S02]  /*2d30*/  FMUL.FTZ R87, R2, R87 ;  /* 0x0000005702577220 */ /* 0x000fe40000410000 */
[----:B------:R-:W-:Y:S02]  /*2d40*/  FFMA.FTZ R42, R121, R42, R146 ;  /* 0x0000002a792a7223 */ /* 0x000fe40000010092 */
[----:B------:R-:W-:Y:S01]  /*2d50*/  FMUL.FTZ R84, R122, R83 ;  /* 0x000000537a547220 */ /* 0x000fe20000410000 */
[----:B------:R-:W-:Y:S01]  /*2d60*/  BSSY B0, `(.L_x_2) ;  /* 0x000000f000007945 */ /* 0x000fe20003800000 */
[----:B------:R-:W-:-:S02]  /*2d70*/  FMUL.FTZ R86, R0, R85 ;  /* 0x0000005500567220 */ /* 0x000fc40000410000 */
[----:B------:R-:W-:Y:S01]  /*2d80*/  FFMA.FTZ R83, R122, R42, R87 ;  /* 0x0000002a7a537223 */ /* 0x000fe20000010057 */
[----:B------:R-:W-:Y:S01]  /*2d90*/  LEA.HI R129, R111, R111, RZ, 0x1e ;  /* 0x0000006f6f817211 */ /* 0x000fe200078ff0ff */
[C---:B-1----:R-:W-:Y:S02]  /*2da0*/  FMUL.FTZ R42, R123.reuse, R84 ;  /* 0x000000547b2a7220 */ /* 0x042fe40000410000 */
[----:B---3--:R-:W-:Y:S02]  /*2db0*/  FMUL.FTZ R82, R82, R43 ;  /* 0x0000002b52527220 */ /* 0x008fe40000410000 */
[----:B------:R-:W-:Y:S01]  /*2dc0*/  FFMA.FTZ R43, R123, R83, R86 ;  /* 0x000000537b2b7223 */ /* 0x000fe20000010056 */
[----:B------:R-:W-:Y:S05]  /*2dd0*/  @P0 BRA `(.L_x_3) ;  /* 0x0000007000000947 */ /* 0x000fea0003800000 */
[----:B------:R-:W-:Y:S01]  /*2de0*/  ULDC UR16, c[0x0][0x174] ;  /* 0x00005d0000107ab9 */ /* 0x000fe20000000800 */
[----:B------:R-:W-:Y:S01]  /*2df0*/  IMAD.MOV.U32 R130, RZ, RZ, 0x3f800000 ;  /* 0x3f800000ff827424 */ /* 0x000fe200078e00ff */
[----:B------:R-:W-:-:S06]  /*2e00*/  UISETP.NE.AND UP0, UPT, UR20, UR16, UPT ;  /* 0x000000101400728c */ /* 0x000fcc000bf05270 */
[----:B------:R-:W-:-:S05]  /*2e10*/  PLOP3.LUT P0, PT, PT, PT, UP0, 0x80, 0x0 ;  /* 0x000000000000781c */ /* 0x000fca0003f0f008 */
[----:B------:R-:W-:-:S06]  /*2e20*/  @UP0 ULEA UR16, UR27, UR7, 0x8 ;  /* 0x000000071b100291 */ /* 0x000fcc000f8e403f */
[----:B------:R-:W-:-:S05]  /*2e30*/  MOV R83, UR16 ;  /* 0x0000001000537c02 */ /* 0x000fca0008000f00 */
[----:B------:R0:W1:Y:S02]  /*2e40*/  @P0 LDS R130, [R83.X4+0x1ae0] ;  /* 0x001ae00053820984 */ /* 0x0000640000004800 */
.L_x_3:
[----:B------:R-:W-:Y:S05]  /*2e50*/  BSYNC B0 ;  /* 0x0000000000007941 */ /* 0x000fea0003800000 */
.L_x_2:
[----:B------:R-:W-:Y:S01]  /*2e60*/  ISETP.GT.U32.AND P0, PT, R111, 0x1f, PT ;  /* 0x0000001f6f00780c */ /* 0x000fe20003f04070 */
[----:B------:R2:W-:Y:S01]  /*2e70*/  STS.64 [R129.X8+0x10d0], R42 ;  /* 0x0010d02a81007388 */ /* 0x0005e20000008a00 */
[----:B------:R-:W-:Y:S01]  /*2e80*/  BSSY B0, `(.L_x_4) ;  /* 0x000005e000007945 */ /* 0x000fe20003800000 */
[-C--:B------:R-:W-:Y:S02]  /*2e90*/  FMUL.FTZ R147, R68, R82.reuse ;  /* 0x0000005244937220 */ /* 0x080fe40000410000 */
[-C--:B------:R-:W-:Y:S02]  /*2ea0*/  FMUL.FTZ R144, R67, R82.reuse ;  /* 0x0000005243907220 */ /* 0x080fe40000410000 */
[-C--:B------:R-:W-:Y:S02]  /*2eb0*/  FMUL.FTZ R145, R66, R82.reuse ;  /* 0x0000005242917220 */ /* 0x080fe40000410000 */
[-C--:B------:R-:W-:Y:S02]  /*2ec0*/  FMUL.FTZ R142, R65, R82.reuse ;  /* 0x00000052418e7220 */ /* 0x080fe40000410000 */
[----:B------:R-:W-:-:S02]  /*2ed0*/  FMUL.FTZ R143, R64, R82 ;  /* 0x00000052408f7220 */ /* 0x000fc40000410000 */
[-C--:B------:R-:W-:Y:S02]  /*2ee0*/  FMUL.FTZ R141, R63, R82.reuse ;  /* 0x000000523f8d7220 */ /* 0x080fe40000410000 */
        /* <DEDUP_REMOVED lines=9> */
[----:B------:R-:W-:Y:S01]  /*2f80*/  FMUL.FTZ R131, R52, R82 ;  /* 0x0000005234837220 */ /* 0x000fe20000410000 */
[----:B------:R-:W-:Y:S06]  /*2f90*/  BAR.SYNC.DEFER_BLOCKING 0x0 ;  /* 0x0000000000007b1d */ /* 0x000fec0000010000 */
[----:B------:R-:W-:Y:S05]  /*2fa0*/  @P0 BRA `(.L_x_5) ;  /* 0x000004b000000947 */ /* 0x000fea0003800000 */
[----:B--2---:R-:W-:-:S05]  /*2fb0*/  IMAD R160, R111, 0x28, RZ ;  /* 0x000000286fa07824 */ /* 0x004fca00078e02ff */
[----:B------:R-:W-:Y:S04]  /*2fc0*/  LDS.64 R42, [R160+0x10d0] ;  /* 0x0010d000a02a7984 */ /* 0x000fe80000000a00 */
[----:B0-----:R-:W0:Y:S02]  /*2fd0*/  LDS.64 R82, [R160+0x10d8] ;  /* 0x0010d800a0527984 */ /* 0x001e240000000a00 */
[-C--:B0-----:R-:W-:Y:S02]  /*2fe0*/  FFMA.FTZ R84, R43, R82.reuse, R83 ;  /* 0x000000522b547223 */ /* 0x081fe40000010053 */
[----:B------:R-:W-:Y:S02]  /*2ff0*/  FMUL.FTZ R85, R42, R82 ;  /* 0x000000522a557220 */ /* 0x000fe40000410000 */
[----:B------:R-:W0:Y:S04]  /*3000*/  LDS.64 R42, [R160+0x10e0] ;  /* 0x0010e000a02a7984 */ /* 0x000e280000000a00 */
[----:B------:R-:W2:Y:S01]  /*3010*/  LDS.64 R82, [R160+0x10e8] ;  /* 0x0010e800a0527984 */ /* 0x000ea20000000a00 */
[----:B0-----:R-:W-:-:S02]  /*3020*/  FFMA.FTZ R43, R42, R84, R43 ;  /* 0x000000542a2b7223 */ /* 0x001fc4000001002b */
[----:B------:R-:W-:Y:S02]  /*3030*/  FMUL.FTZ R85, R42, R85 ;  /* 0x000000552a557220 */ /* 0x000fe40000410000 */
[C---:B--2---:R-:W-:Y:S02]  /*3040*/  FFMA.FTZ R162, R82.reuse, R43, R83 ;  /* 0x0000002b52a27223 */ /* 0x044fe40000010053 */
[----:B------:R-:W-:Y:S01]  /*3050*/  FMUL.FTZ R165, R82, R85 ;  /* 0x0000005552a57220 */ /* 0x000fe20000410000 */
[----:B------:R-:W-:Y:S05]  /*3060*/  BRA.DIV ~URZ, `(.L_x_6) ;  /* 0x00003a527f007947 */ /* 0x000fea000b800000 */
[----:B------:R0:W2:Y:S02]  /*3070*/  SHFL.UP PT, R42, R165, 0x1, RZ ;  /* 0x04200000a52a7989 */ /* 0x0000a400000e00ff */
.L_x_30:
[----:B------:R-:W-:Y:S05]  /*3080*/  BRA.DIV ~URZ, `(.L_x_7) ;  /* 0x00003ab27f007947 */ /* 0x000fea000b800000 */
[----:B------:R-:W3:Y:S01]  /*3090*/  SHFL.UP PT, R43, R162, 0x1, RZ ;  /* 0x04200000a22b7989 */ /* 0x000ee200000e00ff */
[----:B------:R-:W-:-:S13]  /*30a0*/  ISETP.GE.AND P0, PT, R110, 0x1, PT ;  /* 0x000000016e00780c */ /* 0x000fda0003f06270 */
[C---:B---3--:R-:W-:Y:S02]  /*30b0*/  @P0 FFMA.FTZ R162, R165.reuse, R43, R162 ;  /* 0x0000002ba5a20223 */ /* 0x048fe400000100a2 */
[----:B0-2---:R-:W-:Y:S01]  /*30c0*/  @P0 FMUL.FTZ R165, R165, R42 ;  /* 0x0000002aa5a50220 */ /* 0x005fe20000410000 */
[----:B------:R-:W-:Y:S02]  /*30d0*/  ISETP.GE.AND P0, PT, R110, 0x2, PT ;  /* 0x000000026e00780c */ /* 0x000fe40003f06270 */
[----:B------:R-:W0:Y:S04]  /*30e0*/  SHFL.UP PT, R43, R162, 0x2, RZ ;  /* 0x04400000a22b7989 */ /* 0x000e2800000e00ff */
[----:B------:R-:W2:Y:S07]  /*30f0*/  SHFL.UP PT, R42, R165, 0x2, RZ ;  /* 0x04400000a52a7989 */ /* 0x000eae00000e00ff */
[----:B0-----:R-:W-:-:S02]  /*3100*/  @P0 FFMA.FTZ R162, R43, R165, R162 ;  /* 0x000000a52ba20223 */ /* 0x001fc400000100a2 */
[----:B--2---:R-:W-:-:S03]  /*3110*/  @P0 FMUL.FTZ R165, R42, R165 ;  /* 0x000000a52aa50220 */ /* 0x004fc60000410000 */
[----:B------:R-:W0:Y:S01]  /*3120*/  SHFL.UP PT, R43, R162, 0x4, RZ ;  /* 0x04800000a22b7989 */ /* 0x000e2200000e00ff */
[----:B------:R-:W-:-:S03]  /*3130*/  ISETP.GE.AND P0, PT, R110, 0x4, PT ;  /* 0x000000046e00780c */ /* 0x000fc60003f06270 */
[----:B------:R-:W2:Y:S10]  /*3140*/  SHFL.UP PT, R42, R165, 0x4, RZ ;  /* 0x04800000a52a7989 */ /* 0x000eb400000e00ff */
[----:B0-----:R-:W-:-:S02]  /*3150*/  @P0 FFMA.FTZ R162, R165, R43, R162 ;  /* 0x0000002ba5a20223 */ /* 0x001fc400000100a2 */
[----:B--2---:R-:W-:-:S03]  /*3160*/  @P0 FMUL.FTZ R165, R165, R42 ;  /* 0x0000002aa5a50220 */ /* 0x004fc60000410000 */
[----:B------:R-:W0:Y:S01]  /*3170*/  SHFL.UP PT, R43, R162, 0x8, RZ ;  /* 0x05000000a22b7989 */ /* 0x000e2200000e00ff */
[----:B------:R-:W-:-:S03]  /*3180*/  ISETP.GE.AND P0, PT, R110, 0x8, PT ;  /* 0x000000086e00780c */ /* 0x000fc60003f06270 */
[----:B------:R-:W2:Y:S10]  /*3190*/  SHFL.UP PT, R42, R165, 0x8, RZ ;  /* 0x05000000a52a7989 */ /* 0x000eb400000e00ff */
[----:B0-----:R-:W-:-:S02]  /*31a0*/  @P0 FFMA.FTZ R162, R165, R43, R162 ;  /* 0x0000002ba5a20223 */ /* 0x001fc400000100a2 */
[----:B--2---:R-:W-:-:S03]  /*31b0*/  @P0 FMUL.FTZ R165, R165, R42 ;  /* 0x0000002aa5a50220 */ /* 0x004fc60000410000 */
[----:B------:R0:W2:Y:S01]  /*31c0*/  SHFL.UP PT, R82, R162, 0x10, RZ ;  /* 0x06000000a2527989 */ /* 0x0000a200000e00ff */
[----:B------:R-:W-:-:S03]  /*31d0*/  IMAD.MOV.U32 R164, RZ, RZ, R165 ;  /* 0x000000ffffa47224 */ /* 0x000fc600078e00a5 */
[----:B------:R0:W3:Y:S04]  /*31e0*/  SHFL.UP PT, R42, R165, 0x10, RZ ;  /* 0x06000000a52a7989 */ /* 0x0000e800000e00ff */
.L_x_31:
[----:B------:R-:W-:Y:S02]  /*31f0*/  ISETP.GE.AND P0, PT, R110, 0x10, PT ;  /* 0x000000106e00780c */ /* 0x000fe40003f06270 */
[----:B------:R-:W-:-:S11]  /*3200*/  MOV R85, R164 ;  /* 0x000000a400557202 */ /* 0x000fd60000000f00 */
[-C--:B0-2---:R-:W-:Y:S02]  /*3210*/  @P0 FFMA.FTZ R162, R82, R85.reuse, R162 ;  /* 0x0000005552a20223 */ /* 0x085fe400000100a2 */
[----:B---3--:R-:W-:Y:S01]  /*3220*/  @P0 FMUL.FTZ R85, R42, R85 ;  /* 0x000000552a550220 */ /* 0x008fe20000410000 */
[----:B------:R-:W-:Y:S05]  /*3230*/  BRA.CONV ~URZ, `(.L_x_8) ;  /* 0x000000637f007947 */ /* 0x000fea000b800000 */
[----:B------:R-:W-:Y:S01]  /*3240*/  HFMA2.MMA R43, -RZ, RZ, 0, 1.847743988037109375e-06 ;  /* 0x0000001fff2b7435 */ /* 0x000fe200000001ff */
[----:B------:R-:W-:Y:S01]  /*3250*/  IMAD.MOV.U32 R84, RZ, RZ, R85 ;  /* 0x000000ffff547224 */ /* 0x000fe200078e0055 */
[----:B------:R-:W-:Y:S01]  /*3260*/  MOV R42, 0xffffffff ;  /* 0xffffffff002a7802 */ /* 0x000fe20000000f00 */
[----:B------:R-:W-:Y:S01]  /*3270*/  IMAD.MOV.U32 R83, RZ, RZ, 0x1f ;  /* 0x0000001fff537424 */ /* 0x000fe200078e00ff */
[----:B------:R-:W-:Y:S02]  /*3280*/  MOV R82, 0x32a0 ;  /* 0x000032a000527802 */ /* 0x000fe40000000f00 */
[----:B-1---5:R-:W-:Y:S05]  /*3290*/  CALL.REL.NOINC `($__internal_1_$__cuda_sm70_shflsync_idx_p) ;  /* 0x000046d000007944 */ /* 0x022fea0003c00000 */
.L_x_8:
[----:B------:R-:W-:Y:S05]  /*32a0*/  BRA.CONV ~URZ, `(.L_x_9) ;  /* 0x000000637f007947 */ /* 0x000fea000b800000 */
[----:B-1----:R-:W-:Y:S01]  /*32b0*/  HFMA2.MMA R43, -RZ, RZ, 0, 1.847743988037109375e-06 ;  /* 0x0000001fff2b7435 */ /* 0x002fe200000001ff */
[----:B------:R-:W-:Y:S01]  /*32c0*/  IMAD.MOV.U32 R84, RZ, RZ, R162 ;  /* 0x000000ffff547224 */ /* 0x000fe200078e00a2 */
[----:B------:R-:W-:Y:S01]  /*32d0*/  MOV R42, 0xffffffff ;  /* 0xffffffff002a7802 */ /* 0x000fe20000000f00 */
[----:B------:R-:W-:Y:S01]  /*32e0*/  IMAD.MOV.U32 R83, RZ, RZ, 0x1f ;  /* 0x0000001fff537424 */ /* 0x000fe200078e00ff */
[----:B------:R-:W-:-:S02]  /*32f0*/  MOV R82, 0x3310 ;  /* 0x0000331000527802 */ /* 0x000fc40000000f00 */
[----:B-----5:R-:W-:Y:S05]  /*3300*/  CALL.REL.NOINC `($__internal_1_$__cuda_sm70_shflsync_idx_p) ;  /* 0x0000466000007944 */ /* 0x020fea0003c00000 */
.L_x_9:
[----:B------:R-:W-:Y:S05]  /*3310*/  BRA.DIV ~URZ, `(.L_x_10) ;  /* 0x00003cc27f007947 */ /* 0x000fea000b800000 */
[----:B-----5:R-:W0:Y:S04]  /*3320*/  SHFL.IDX PT, R40, R40, RZ, 0x1f ;  /* 0x00001fff28287589 */ /* 0x020e2800000e0000 */
[----:B------:R2:W3:Y:S04]  /*3330*/  SHFL.IDX PT, R83, R41, RZ, 0x1f ;  /* 0x00001fff29537589 */ /* 0x0004e800000e0000 */
[----:B------:R-:W4:Y:S04]  /*3340*/  SHFL.UP PT, R85, R85, 0x1, RZ ;  /* 0x0420000055557989 */ /* 0x000f2800000e00ff */
[----:B------:R-:W1:Y:S02]  /*3350*/  SHFL.UP PT, R162, R162, 0x1, RZ ;  /* 0x04200000a2a27989 */ /* 0x000e6400000e00ff */
.L_x_32:
[----:B0-2---:R-:W-:Y:S01]  /*3360*/  IMAD.MOV.U32 R82, RZ, RZ, R40 ;  /* 0x000000ffff527224 */ /* 0x005fe200078e0028 */
[----:B-1----:R-:W-:Y:S01]  /*3370*/  LDS.64 R42, [R160+0x10e0] ;  /* 0x0010e000a02a7984 */ /* 0x002fe20000000a00 */
[----:B---34-:R-:W-:-:S02]  /*3380*/  @P1 FFMA.FTZ R83, R83, R85, R162 ;  /* 0x0000005553531223 */ /* 0x018fc400000100a2 */
[----:B------:R-:W-:Y:S01]  /*3390*/  @P1 FMUL.FTZ R82, R82, R85 ;  /* 0x0000005552521220 */ /* 0x000fe20000410000 */
[----:B------:R-:W-:Y:S04]  /*33a0*/  LDS.64 R40, [R160+0x10d8] ;  /* 0x0010d800a0287984 */ /* 0x000fe80000000a00 */
[----:B------:R-:W0:Y:S04]  /*33b0*/  LDS.64 R84, [R160+0x10d0] ;  /* 0x0010d000a0547984 */ /* 0x000e280000000a00 */
[----:B------:R1:W-:Y:S01]  /*33c0*/  STS.64 [R160+0x10d0], R82 ;  /* 0x0010d052a0007388 */ /* 0x0003e20000000a00 */
[----:B0-----:R-:W-:-:S02]  /*33d0*/  FFMA.FTZ R85, R84, R83, R85 ;  /* 0x0000005354557223 */ /* 0x001fc40000010055 */
[----:B------:R-:W-:Y:S02]  /*33e0*/  FMUL.FTZ R84, R84, R82 ;  /* 0x0000005254547220 */ /* 0x000fe40000410000 */
[C---:B------:R-:W-:Y:S02]  /*33f0*/  FFMA.FTZ R41, R40.reuse, R85, R41 ;  /* 0x0000005528297223 */ /* 0x040fe40000010029 */
[----:B------:R-:W-:Y:S01]  /*3400*/  FMUL.FTZ R40, R40, R84 ;  /* 0x0000005428287220 */ /* 0x000fe20000410000 */
[----:B------:R1:W-:Y:S01]  /*3410*/  STS.64 [R160+0x10d8], R84 ;  /* 0x0010d854a0007388 */ /* 0x0003e20000000a00 */
[C---:B------:R-:W-:Y:S02]  /*3420*/  FFMA.FTZ R43, R42.reuse, R41, R43 ;  /* 0x000000292a2b7223 */ /* 0x040fe4000001002b */
[----:B------:R-:W-:Y:S01]  /*3430*/  FMUL.FTZ R42, R42, R40 ;  /* 0x000000282a2a7220 */ /* 0x000fe20000410000 */
[----:B------:R1:W-:Y:S04]  /*3440*/  STS.64 [R160+0x10e0], R40 ;  /* 0x0010e028a0007388 */ /* 0x0003e80000000a00 */
[----:B------:R1:W-:Y:S02]  /*3450*/  STS.64 [R160+0x10e8], R42 ;  /* 0x0010e82aa0007388 */ /* 0x0003e40000000a00 */
.L_x_5:
[----:B--2---:R-:W-:Y:S05]  /*3460*/  BSYNC B0 ;  /* 0x0000000000007941 */ /* 0x004fea0003800000 */
.L_x_4:
[----:B------:R-:W-:Y:S01]  /*3470*/  WARPSYNC 0xffffffff ;  /* 0xffffffff00007948 */ /* 0x000fe20003800000 */
[----:B------:R-:W-:Y:S01]  /*3480*/  BAR.SYNC.DEFER_BLOCKING 0x0 ;  /* 0x0000000000007b1d */ /* 0x000fe20000010000 */
[----:B-1---5:R-:W-:Y:S01]  /*3490*/  FMUL.FTZ R41, R123, R130 ;  /* 0x000000827b297220 */ /* 0x022fe20000410000 */
[----:B------:R-:W-:Y:S01]  /*34a0*/  LOP3.LUT P0, RZ, R111, 0x1f, RZ, 0xc0, !PT ;  /* 0x0000001f6fff7812 */ /* 0x000fe2000780c0ff */
[----:B------:R-:W-:-:S02]  /*34b0*/  IMAD.U32 R82, RZ, RZ, UR7 ;  /* 0x00000007ff527e24 */ /* 0x000fc4000f8e00ff */
[----:B------:R-:W-:Y:S01]  /*34c0*/  FMUL.FTZ R42, R122, R41 ;  /* 0x000000297a2a7220 */ /* 0x000fe20000410000 */
[----:B------:R-:W-:Y:S03]  /*34d0*/  BSSY B0, `(.L_x_11) ;  /* 0x0000078000007945 */ /* 0x000fe60003800000 */
[----:B------:R-:W-:-:S04]  /*34e0*/  FMUL.FTZ R41, R121, R42 ;  /* 0x0000002a79297220 */ /* 0x000fc80000410000 */
[----:B------:R-:W-:-:S04]  /*34f0*/  FMUL.FTZ R42, R120, R41 ;  /* 0x00000029782a7220 */ /* 0x000fc80000410000 */
[----:B------:R-:W-:-:S04]  /*3500*/  FMUL.FTZ R41, R119, R42 ;  /* 0x0000002a77297220 */ /* 0x000fc80000410000 */
[----:B------:R-:W-:Y:S01]  /*3510*/  FMUL.FTZ R42, R118, R41 ;  /* 0x00000029762a7220 */ /* 0x000fe20000410000 */
[----:B------:R-:W1:Y:S03]  /*3520*/  LDS R40, [R129.X8+0x10d4] ;  /* 0x0010d40081287984 */ /* 0x000e660000008800 */
[----:B------:R-:W-:-:S04]  /*3530*/  FMUL.FTZ R41, R117, R42 ;  /* 0x0000002a75297220 */ /* 0x000fc80000410000 */
[----:B------:R-:W-:-:S04]  /*3540*/  FMUL.FTZ R42, R116, R41 ;  /* 0x00000029742a7220 */ /* 0x000fc80000410000 */
[----:B------:R-:W-:-:S04]  /*3550*/  FMUL.FTZ R41, R115, R42 ;  /* 0x0000002a73297220 */ /* 0x000fc80000410000 */
[----:B------:R-:W-:-:S04]  /*3560*/  FMUL.FTZ R41, R114, R41 ;  /* 0x0000002972297220 */ /* 0x000fc80000410000 */
[----:B------:R-:W-:-:S04]  /*3570*/  FMUL.FTZ R42, R124, R41 ;  /* 0x000000297c2a7220 */ /* 0x000fc80000410000 */
[----:B------:R-:W-:-:S04]  /*3580*/  FMUL.FTZ R41, R125, R42 ;  /* 0x0000002a7d297220 */ /* 0x000fc80000410000 */
[----:B------:R-:W-:Y:S01]  /*3590*/  FMUL.FTZ R42, R126, R41 ;  /* 0x000000297e2a7220 */ /* 0x000fe20000410000 */
[----:B------:R-:W-:-:S04]  /*35a0*/  MOV R41, UR20 ;  /* 0x0000001400297c02 */ /* 0x000fc80008000f00 */
[----:B------:R-:W-:Y:S01]  /*35b0*/  ISETP.GE.OR P0, PT, R41, c[0x0][0x174], P0 ;  /* 0x00005d0029007a0c */ /* 0x000fe20000706670 */
[----:B------:R-:W-:-:S04]  /*35c0*/  FMUL.FTZ R41, R127, R42 ;  /* 0x0000002a7f297220 */ /* 0x000fc80000410000 */
[C---:B------:R-:W-:Y:S01]  /*35d0*/  FMUL.FTZ R42, R128.reuse, R41 ;  /* 0x00000029802a7220 */ /* 0x040fe20000410000 */
[----:B------:R-:W-:Y:S01]  /*35e0*/  HFMA2.MMA R41, -RZ, RZ, 0, 0 ;  /* 0x00000000ff297435 */ /* 0x000fe200000001ff */
[----:B-1----:R-:W-:Y:S02]  /*35f0*/  FFMA.FTZ R163, R163, R40, R158 ;  /* 0x00000028a3a37223 */ /* 0x002fe4000001009e */
[----:B------:R-:W-:Y:S02]  /*3600*/  FFMA.FTZ R40, R123, R131, R132 ;  /* 0x000000837b287223 */ /* 0x000fe40000010084 */
[----:B------:R-:W-:Y:S02]  /*3610*/  FFMA.FTZ R158, R128, R163, R161 ;  /* 0x000000a3809e7223 */ /* 0x000fe400000100a1 */
[----:B------:R-:W-:Y:S02]  /*3620*/  FFMA.FTZ R40, R122, R40, R133 ;  /* 0x000000287a287223 */ /* 0x000fe40000010085 */
[----:B------:R-:W-:-:S02]  /*3630*/  FFMA.FTZ R161, R127, R158, R156 ;  /* 0x0000009e7fa17223 */ /* 0x000fc4000001009c */
[----:B------:R-:W-:Y:S02]  /*3640*/  FFMA.FTZ R40, R121, R40, R134 ;  /* 0x0000002879287223 */ /* 0x000fe40000010086 */
[----:B------:R-:W-:Y:S02]  /*3650*/  FFMA.FTZ R156, R126, R161, R159 ;  /* 0x000000a17e9c7223 */ /* 0x000fe4000001009f */
        /* <DEDUP_REMOVED lines=8> */
[C---:B------:R-:W-:Y:S02]  /*36e0*/  FFMA.FTZ R40, R116.reuse, R40, R139 ;  /* 0x0000002874287223 */ /* 0x040fe4000001008b */
        /* <DEDUP_REMOVED lines=14> */
[----:B------:R-:W-:Y:S02]  /*37d0*/  IMAD.MOV.U32 R40, RZ, RZ, 0x3f800000 ;  /* 0x3f800000ff287424 */ /* 0x000fe400078e00ff */
[----:B------:R-:W-:-:S04]  /*37e0*/  FFMA.FTZ R165, R123, R157, R86 ;  /* 0x0000009d7ba57223 */ /* 0x000fc80000010056 */
[----:B------:R1:W2:Y:S01]  /*37f0*/  @!P0 LDS.64 R40, [R82.X8+0x24e0] ;  /* 0x0024e00052288984 */ /* 0x0002a20000008a00 */
[----:B------:R-:W-:-:S03]  /*3800*/  ISETP.GT.U32.AND P0, PT, R111, 0x1f, PT ;  /* 0x0000001f6f00780c */ /* 0x000fc60003f04070 */
[----:B------:R1:W-:Y:S04]  /*3810*/  STS.64 [R129.X8+0x15e0], R42 ;  /* 0x0015e02a81007388 */ /* 0x0003e80000008a00 */
[----:B------:R-:W-:Y:S06]  /*3820*/  BAR.SYNC.DEFER_BLOCKING 0x0 ;  /* 0x0000000000007b1d */ /* 0x000fec0000010000 */
[----:B------:R-:W-:Y:S05]  /*3830*/  @P0 BRA `(.L_x_12) ;  /* 0x0000041000000947 */ /* 0x000fea0003800000 */
[----:B------:R-:W-:-:S05]  /*3840*/  IMAD R160, R111, 0x28, RZ ;  /* 0x000000286fa07824 */ /* 0x000fca00078e02ff */
[----:B-1----:R-:W-:Y:S04]  /*3850*/  LDS.64 R42, [R160+0x15f0] ;  /* 0x0015f000a02a7984 */ /* 0x002fe80000000a00 */
[----:B0-----:R-:W0:Y:S04]  /*3860*/  LDS.64 R82, [R160+0x15f8] ;  /* 0x0015f800a0527984 */ /* 0x001e280000000a00 */
[----:B------:R-:W1:Y:S04]  /*3870*/  LDS.64 R84, [R160+0x15e8] ;  /* 0x0015e800a0547984 */ /* 0x000e680000000a00 */
[----:B------:R-:W3:Y:S01]  /*3880*/  LDS.64 R86, [R160+0x15e0] ;  /* 0x0015e000a0567984 */ /* 0x000ee20000000a00 */
[----:B0-----:R-:W-:-:S02]  /*3890*/  FFMA.FTZ R83, R42, R83, R43 ;  /* 0x000000532a537223 */ /* 0x001fc4000001002b */
[----:B------:R-:W-:Y:S01]  /*38a0*/  FMUL.FTZ R43, R42, R82 ;  /* 0x000000522a2b7220 */ /* 0x000fe20000410000 */
[----:B------:R-:W-:Y:S01]  /*38b0*/  LOP3.LUT R42, R111, 0x1f, RZ, 0xc0, !PT ;  /* 0x0000001f6f2a7812 */ /* 0x000fe200078ec0ff */
[C---:B-1----:R-:W-:Y:S02]  /*38c0*/  FFMA.FTZ R85, R84.reuse, R83, R85 ;  /* 0x0000005354557223 */ /* 0x042fe40000010055 */
[----:B------:R-:W-:Y:S01]  /*38d0*/  FMUL.FTZ R43, R84, R43 ;  /* 0x0000002b542b7220 */ /* 0x000fe20000410000 */
[----:B------:R-:W-:Y:S01]  /*38e0*/  ISETP.GE.U32.AND P0, PT, R42, 0x10, PT ;  /* 0x000000102a00780c */ /* 0x000fe20003f06070 */
[----:B---3--:R-:W-:Y:S01]  /*38f0*/  FFMA.FTZ R85, R86, R85, R87 ;  /* 0x0000005556557223 */ /* 0x008fe20000010057 */
[----:B------:R-:W-:Y:S01]  /*3900*/  ISETP.GE.U32.AND P1, PT, R42, 0x18, PT ;  /* 0x000000182a00780c */ /* 0x000fe20003f26070 */
[----:B------:R-:W-:Y:S01]  /*3910*/  FMUL.FTZ R82, R86, R43 ;  /* 0x0000002b56527220 */ /* 0x000fe20000410000 */
[C---:B------:R-:W-:Y:S02]  /*3920*/  ISETP.GE.U32.AND P2, PT, R42.reuse, 0x1c, PT ;  /* 0x0000001c2a00780c */ /* 0x040fe40003f46070 */
[----:B------:R-:W-:-:S02]  /*3930*/  ISETP.GE.U32.AND P3, PT, R42, 0x1e, PT ;  /* 0x0000001e2a00780c */ /* 0x000fc40003f66070 */
[----:B------:R-:W-:Y:S01]  /*3940*/  ISETP.NE.AND P4, PT, R42, 0x1f, PT ;  /* 0x0000001f2a00780c */ /* 0x000fe20003f85270 */
[----:B------:R-:W-:Y:S10]  /*3950*/  BRA.DIV ~URZ, `(.L_x_13) ;  /* 0x000038527f007947 */ /* 0x000ff4000b800000 */
[----:B------:R0:W1:Y:S02]  /*3960*/  SHFL.DOWN PT, R87, R82, 0x1, 0x1f ;  /* 0x08201f0052577f89 */ /* 0x00006400000e0000 */
.L_x_33:
[----:B------:R-:W-:Y:S05]  /*3970*/  BRA.DIV ~URZ, `(.L_x_14) ;  /* 0x000038b27f007947 */ /* 0x000fea000b800000 */
[----:B------:R-:W3:Y:S04]  /*3980*/  SHFL.DOWN PT, R42, R85, 0x1, 0x1f ;  /* 0x08201f00552a7f89 */ /* 0x000ee800000e0000 */
[----:B--2---:R-:W-:Y:S01]  /*3990*/  SHFL.IDX PT, R162, R40, RZ, 0x1f ;  /* 0x00001fff28a27589 */ /* 0x004fe200000e0000 */
[C---:B---3--:R-:W-:Y:S02]  /*39a0*/  @P4 FFMA.FTZ R85, R82.reuse, R42, R85 ;  /* 0x0000002a52554223 */ /* 0x048fe40000010055 */
[----:B01----:R-:W-:-:S03]  /*39b0*/  @P4 FMUL.FTZ R82, R82, R87 ;  /* 0x0000005752524220 */ /* 0x003fc60000410000 */
[----:B------:R-:W0:Y:S04]  /*39c0*/  SHFL.DOWN PT, R42, R85, 0x2, 0x1f ;  /* 0x08401f00552a7f89 */ /* 0x000e2800000e0000 */
[----:B------:R-:W1:Y:S01]  /*39d0*/  SHFL.DOWN PT, R43, R82, 0x2, 0x1f ;  /* 0x08401f00522b7f89 */ /* 0x000e6200000e0000 */
[-C--:B0-----:R-:W-:Y:S02]  /*39e0*/  @!P3 FFMA.FTZ R85, R42, R82.reuse, R85 ;  /* 0x000000522a55b223 */ /* 0x081fe40000010055 */
[----:B-1----:R-:W-:-:S03]  /*39f0*/  @!P3 FMUL.FTZ R82, R43, R82 ;  /* 0x000000522b52b220 */ /* 0x002fc60000410000 */
[----:B------:R-:W0:Y:S04]  /*3a00*/  SHFL.DOWN PT, R42, R85, 0x4, 0x1f ;  /* 0x08801f00552a7f89 */ /* 0x000e2800000e0000 */
[----:B------:R-:W1:Y:S01]  /*3a10*/  SHFL.DOWN PT, R43, R82, 0x4, 0x1f ;  /* 0x08801f00522b7f89 */ /* 0x000e6200000e0000 */
[C---:B0-----:R-:W-:Y:S02]  /*3a20*/  @!P2 FFMA.FTZ R85, R82.reuse, R42, R85 ;  /* 0x0000002a5255a223 */ /* 0x041fe40000010055 */
        /* <DEDUP_REMOVED lines=9> */
[----:B------:R0:W1:Y:S04]  /*3ac0*/  SHFL.IDX PT, R87, R85, RZ, 0x1f ;  /* 0x00001fff55577589 */ /* 0x00006800000e0000 */
[----:B------:R0:W2:Y:S04]  /*3ad0*/  SHFL.DOWN PT, R86, R85, 0x1, 0x1f ;  /* 0x08201f0055567f89 */ /* 0x0000a800000e0000 */
[----:B------:R0:W3:Y:S04]  /*3ae0*/  SHFL.IDX PT, R160, R82, RZ, 0x1f ;  /* 0x00001fff52a07589 */ /* 0x0000e800000e0000 */
[----:B------:R0:W4:Y:S04]  /*3af0*/  SHFL.DOWN PT, R85, R82, 0x1, 0x1f ;  /* 0x08201f0052557f89 */ /* 0x00012800000e0000 */
[----:B------:R0:W0:Y:S02]  /*3b00*/  SHFL.IDX PT, R43, R41, RZ, 0x1f ;  /* 0x00001fff292b7589 */ /* 0x00002400000e0000 */
.L_x_34:
[----:B------:R-:W-:Y:S01]  /*3b10*/  ISETP.NE.AND P0, PT, R111, 0x1f, PT ;  /* 0x0000001f6f00780c */ /* 0x000fe20003f05270 */
[----:B01-3--:R-:W-:Y:S01]  /*3b20*/  FFMA.FTZ R41, R41, R160, R87 ;  /* 0x000000a029297223 */ /* 0x00bfe20000010057 */
[----:B------:R-:W-:Y:S01]  /*3b30*/  MOV R42, R162 ;  /* 0x000000a2002a7202 */ /* 0x000fe20000000f00 */
[----:B------:R-:W-:-:S02]  /*3b40*/  IMAD R162, R111, 0x28, RZ ;  /* 0x000000286fa27824 */ /* 0x000fc400078e02ff */
[----:B------:R-:W-:-:S03]  /*3b50*/  FMUL.FTZ R40, R40, R160 ;  /* 0x000000a028287220 */ /* 0x000fc60000410000 */
[----:B------:R-:W-:Y:S05]  /*3b60*/  LDS.64 R82, [R162+0x15f0] ;  /* 0x0015f000a2527984 */ /* 0x000fea0000000a00 */
[-C--:B--2-4-:R-:W-:Y:S02]  /*3b70*/  @P0 FFMA.FTZ R43, R43, R85.reuse, R86 ;  /* 0x000000552b2b0223 */ /* 0x094fe40000010056 */
        /* <DEDUP_REMOVED lines=13> */
.L_x_12:
[----:B------:R-:W-:Y:S05]  /*3c50*/  BSYNC B0 ;  /* 0x0000000000007941 */ /* 0x000fea0003800000 */
.L_x_11:
[----:B------:R-:W-:Y:S01]  /*3c60*/  WARPSYNC 0xffffffff ;  /* 0xffffffff00007948 */ /* 0x000fe20003800000 */
[----:B------:R-:W-:Y:S01]  /*3c70*/  BAR.SYNC.DEFER_BLOCKING 0x0 ;  /* 0x0000000000007b1d */ /* 0x000fe20000010000 */
[----:B-1----:R-:W-:Y:S01]  /*3c80*/  FFMA.FTZ R42, R68, R163, RZ ;  /* 0x000000a3442a7223 */ /* 0x002fe200000100ff */
[----:B------:R-:W-:-:S02]  /*3c90*/  ISETP.NE.AND P2, PT, R111, RZ, PT ;  /* 0x000000ff6f00720c */ /* 0x000fc40003f45270 */
[----:B------:R-:W-:Y:S01]  /*3ca0*/  PRMT R84, RZ, 0x5410, R74 ;  /* 0x00005410ff547816 */ /* 0x000fe2000000004a */
[----:B------:R-:W-:Y:S01]  /*3cb0*/  FFMA.FTZ R42, R67, R158, R42 ;  /* 0x0000009e432a7223 */ /* 0x000fe2000001002a */
[----:B------:R-:W-:Y:S01]  /*3cc0*/  PRMT R85, RZ, 0x5410, R73 ;  /* 0x00005410ff557816 */ /* 0x000fe20000000049 */
[----:B------:R-:W-:Y:S01]  /*3cd0*/  BSSY B0, `(.L_x_15) ;  /* 0x00000e1000007945 */ /* 0x000fe20003800000 */
[----:B------:R-:W-:Y:S01]  /*3ce0*/  PRMT R162, RZ, 0x5410, R70 ;  /* 0x00005410ffa27816 */ /* 0x000fe20000000046 */
[----:B------:R-:W-:Y:S01]  /*3cf0*/  FFMA.FTZ R42, R66, R161, R42 ;  /* 0x000000a1422a7223 */ /* 0x000fe2000001002a */
[C---:B------:R-:W-:Y:S02]  /*3d00*/  ISETP.GT.AND P0, PT, R110.reuse, 0x1e, PT ;  /* 0x0000001e6e00780c */ /* 0x040fe40003f04270 */
[----:B------:R-:W-:Y:S01]  /*3d10*/  ISETP.GT.AND P1, PT, R110, 0x1d, PT ;  /* 0x0000001d6e00780c */ /* 0x000fe20003f24270 */
[----:B------:R-:W-:-:S04]  /*3d20*/  FFMA.FTZ R42, R65, R156, R42 ;  /* 0x0000009c412a7223 */ /* 0x000fc8000001002a */
[----:B------:R-:W-:-:S04]  /*3d30*/  FFMA.FTZ R42, R64, R159, R42 ;  /* 0x0000009f402a7223 */ /* 0x000fc8000001002a */
[----:B------:R-:W-:Y:S01]  /*3d40*/  FFMA.FTZ R42, R63, R154, R42 ;  /* 0x0000009a3f2a7223 */ /* 0x000fe2000001002a */
[----:B------:R-:W1:Y:S03]  /*3d50*/  LDS R129, [R129.X8+0x15e4] ;  /* 0x0015e40081817984 */ /* 0x000e660000008800 */
[----:B------:R-:W-:-:S04]  /*3d60*/  FFMA.FTZ R42, R62, R155, R42 ;  /* 0x0000009b3e2a7223 */ /* 0x000fc8000001002a */
[----:B------:R-:W-:-:S04]  /*3d70*/  FFMA.FTZ R42, R61, R152, R42 ;  /* 0x000000983d2a7223 */ /* 0x000fc8000001002a */
[----:B------:R-:W-:-:S04]  /*3d80*/  FFMA.FTZ R42, R60, R153, R42 ;  /* 0x000000993c2a7223 */ /* 0x000fc8000001002a */
[----:B------:R-:W-:Y:S02]  /*3d90*/  FFMA.FTZ R43, R59, R150, R42 ;  /* 0x000000963b2b7223 */ /* 0x000fe4000001002a */
[----:B------:R-:W-:Y:S02]  /*3da0*/  FFMA.FTZ R42, -R5, R85, R148 ;  /* 0x00000055052a7223 */ /* 0x000fe40000010194 */
[----:B------:R-:W-:Y:S02]  /*3db0*/  FFMA.FTZ R43, R58, R151, R43 ;  /* 0x000000973a2b7223 */ /* 0x000fe4000001002b */
[----:B------:R-:W-:Y:S02]  /*3dc0*/  FFMA.FTZ R151, -R6, R84, R151 ;  /* 0x0000005406977223 */ /* 0x000fe40000010197 */
[----:B------:R-:W-:Y:S02]  /*3dd0*/  FFMA.FTZ R148, R57, R148, R43 ;  /* 0x0000009439947223 */ /* 0x000fe4000001002b */
[----:B-1----:R-:W-:-:S04]  /*3de0*/  FFMA.FTZ R131, R129, R130, R131 ;  /* 0x0000008281837223 */ /* 0x002fc80000010083 */
[----:B------:R-:W-:-:S04]  /*3df0*/  FFMA.FTZ R123, R123, R131, R132 ;  /* 0x000000837b7b7223 */ /* 0x000fc80000010084 */
[----:B------:R-:W-:Y:S01]  /*3e00*/  FFMA.FTZ R122, R122, R123, R133 ;  /* 0x0000007b7a7a7223 */ /* 0x000fe20000010085 */
[----:B------:R-:W-:-:S03]  /*3e10*/  PRMT R133, RZ, 0x5410, R79 ;  /* 0x00005410ff857816 */ /* 0x000fc6000000004f */
[----:B------:R-:W-:-:S04]  /*3e20*/  FFMA.FTZ R121, R121, R122, R134 ;  /* 0x0000007a79797223 */ /* 0x000fc80000010086 */
[----:B------:R-:W-:Y:S02]  /*3e30*/  FFMA.FTZ R120, R120, R121, R135 ;  /* 0x0000007978787223 */ /* 0x000fe40000010087 */
[----:B------:R-:W-:Y:S01]  /*3e40*/  FFMA.FTZ R135, -R11, R133, R154 ;  /* 0x000000850b877223 */ /* 0x000fe2000001019a */
[----:B------:R-:W-:Y:S01]  /*3e50*/  PRMT R154, RZ, 0x5410, R72 ;  /* 0x00005410ff9a7816 */ /* 0x000fe20000000048 */
[----:B------:R-:W-:Y:S02]  /*3e60*/  FFMA.FTZ R119, R119, R120, R136 ;  /* 0x0000007877777223 */ /* 0x000fe40000010088 */
[----:B0-----:R-:W-:Y:S02]  /*3e70*/  FMUL.FTZ R83, R120, UR42 ;  /* 0x0000002a78537c20 */ /* 0x001fe40008410000 */
[----:B------:R-:W-:Y:S01]  /*3e80*/  FFMA.FTZ R118, R118, R119, R137 ;  /* 0x0000007776767223 */ /* 0x000fe20000010089 */
[----:B------:R-:W-:Y:S01]  /*3e90*/  PRMT R137, RZ, 0x5410, R77 ;  /* 0x00005410ff897816 */ /* 0x000fe2000000004d */
[----:B------:R-:W-:-:S02]  /*3ea0*/  FMUL.FTZ R82, R119, UR42 ;  /* 0x0000002a77527c20 */ /* 0x000fc40008410000 */
[----:B------:R-:W-:Y:S01]  /*3eb0*/  FFMA.FTZ R117, R117, R118, R138 ;  /* 0x0000007675757223 */ /* 0x000fe2000001008a */
[----:B------:R-:W-:Y:S01]  /*3ec0*/  PRMT R138, RZ, 0x5410, R76 ;  /* 0x00005410ff8a7816 */ /* 0x000fe2000000004c */
[----:B------:R-:W-:Y:S02]  /*3ed0*/  FMUL.FTZ R43, R42, R83 ;  /* 0x000000532a2b7220 */ /* 0x000fe40000410000 */
[----:B------:R-:W-:Y:S02]  /*3ee0*/  FFMA.FTZ R116, R116, R117, R139 ;  /* 0x0000007574747223 */ /* 0x000fe4000001008b */
[----:B------:R-:W-:Y:S02]  /*3ef0*/  FMUL.FTZ R82, R151, R82 ;  /* 0x0000005297527220 */ /* 0x000fe40000410000 */
[----:B------:R-:W-:Y:S02]  /*3f00*/  FFMA.FTZ R115, R115, R116, R140 ;  /* 0x0000007473737223 */ /* 0x000fe4000001008c */
[----:B------:R-:W-:-:S02]  /*3f10*/  FFMA.FTZ R43, R85, R120, R43 ;  /* 0x00000078552b7223 */ /* 0x000fc4000001002b */
[----:B------:R-:W-:Y:S01]  /*3f20*/  FFMA.FTZ R114, R114, R115, R141 ;  /* 0x0000007372727223 */ /* 0x000fe2000001008d */
[----:B------:R-:W-:Y:S01]  /*3f30*/  PRMT R141, RZ, 0x5410, R75 ;  /* 0x00005410ff8d7816 */ /* 0x000fe2000000004b */
[----:B------:R-:W-:Y:S02]  /*3f40*/  FFMA.FTZ R82, R84, R119, R82 ;  /* 0x0000007754527223 */ /* 0x000fe40000010052 */
[----:B------:R-:W-:Y:S02]  /*3f50*/  FFMA.FTZ R143, R124, R114, R143 ;  /* 0x000000727c8f7223 */ /* 0x000fe4000001008f */
[----:B------:R-:W-:Y:S02]  /*3f60*/  IMAD.U32 R124, RZ, RZ, UR7 ;  /* 0x00000007ff7c7e24 */ /* 0x000fe4000f8e00ff */
[----:B------:R-:W-:Y:S02]  /*3f70*/  FFMA.FTZ R142, R125, R143, R142 ;  /* 0x0000008f7d8e7223 */ /* 0x000fe4000001008e */
[----:B------:R-:W-:Y:S01]  /*3f80*/  FFMA.FTZ R152, -R9, R137, R152 ;  /* 0x0000008909987223 */ /* 0x000fe20000010198 */
[----:B--2---:R0:W-:Y:S01]  /*3f90*/  @!P2 STS.64 [R124.X8+0x24e0], R40 ;  /* 0x0024e0287c00a388 */ /* 0x0041e20000008a00 */
[----:B------:R-:W-:-:S02]  /*3fa0*/  FFMA.FTZ R145, R126, R142, R145 ;  /* 0x0000008e7e917223 */ /* 0x000fc40000010091 */
[----:B------:R-:W-:Y:S02]  /*3fb0*/  FMUL.FTZ R126, R13, R142 ;  /* 0x0000008e0d7e7220 */ /* 0x000fe40000410000 */
[-C--:B------:R-:W-:Y:S01]  /*3fc0*/  FFMA.FTZ R144, R127, R145.reuse, R144 ;  /* 0x000000917f907223 */ /* 0x080fe20000010090 */
[----:B------:R-:W-:Y:S01]  /*3fd0*/  PRMT R127, RZ, 0x5410, R81 ;  /* 0x00005410ff7f7816 */ /* 0x000fe20000000051 */
[----:B------:R-:W-:Y:S02]  /*3fe0*/  FMUL.FTZ R125, R14, R145 ;  /* 0x000000910e7d7220 */ /* 0x000fe40000410000 */
[-C--:B------:R-:W-:Y:S02]  /*3ff0*/  FFMA.FTZ R147, R128, R144.reuse, R147 ;  /* 0x0000009080937223 */ /* 0x080fe40000010093 */
[----:B------:R-:W-:Y:S01]  /*4000*/  FMUL.FTZ R86, R15, R144 ;  /* 0x000000900f567220 */ /* 0x000fe20000410000 */
[----:B0-----:R-:W-:Y:S01]  /*4010*/  PRMT R40, RZ, 0x5410, R90 ;  /* 0x00005410ff287816 */ /* 0x001fe2000000005a */
[C---:B------:R-:W-:Y:S01]  /*4020*/  FMUL.FTZ R85, R16.reuse, R147 ;  /* 0x0000009310557220 */ /* 0x040fe20000410000 */
[----:B------:R-:W-:Y:S01]  /*4030*/  PRMT R41, RZ, 0x5410, R89 ;  /* 0x00005410ff297816 */ /* 0x000fe20000000059 */
[----:B------:R-:W-:Y:S01]  /*4040*/  FFMA.FTZ R129, -R13, R127, R156 ;  /* 0x0000007f0d817223 */ /* 0x000fe2000001019c */
[----:B------:R-:W-:Y:S01]  /*4050*/  PRMT R124, RZ, 0x5410, R88 ;  /* 0x00005410ff7c7816 */ /* 0x000fe20000000058 */
[----:B------:R-:W-:-:S02]  /*4060*/  FFMA.FTZ R84, -R16, R40, R163 ;  /* 0x0000002810547223 */ /* 0x000fc400000101a3 */
[----:B------:R-:W-:Y:S02]  /*4070*/  FFMA.FTZ R87, -R15, R41, R158 ;  /* 0x000000290f577223 */ /* 0x000fe4000001019e */
[----:B------:R-:W-:Y:S02]  /*4080*/  FFMA.FTZ R83, R85, R84, RZ ;  /* 0x0000005455537223 */ /* 0x000fe400000100ff */
[----:B------:R-:W-:Y:S02]  /*4090*/  FFMA.FTZ R161, -R14, R124, R161 ;  /* 0x0000007c0ea17223 */ /* 0x000fe400000101a1 */
[----:B------:R-:W-:Y:S02]  /*40a0*/  FFMA.FTZ R128, R86, R87, R83 ;  /* 0x0000005756807223 */ /* 0x000fe40000010053 */
[----:B------:R-:W-:Y:S02]  /*40b0*/  FMUL.FTZ R83, R12, R143 ;  /* 0x0000008f0c537220 */ /* 0x000fe40000410000 */
[----:B------:R-:W-:Y:S01]  /*40c0*/  FFMA.FTZ R132, R125, R161, R128 ;  /* 0x000000a17d847223 */ /* 0x000fe20000010080 */
[----:B------:R-:W-:Y:S01]  /*40d0*/  PRMT R128, RZ, 0x5410, R80 ;  /* 0x00005410ff807816 */ /* 0x000fe20000000050 */
[----:B------:R-:W-:-:S02]  /*40e0*/  FFMA.FTZ R156, R56, R149, R148 ;  /* 0x00000095389c7223 */ /* 0x000fc40000010094 */
[----:B------:R-:W-:Y:S01]  /*40f0*/  FFMA.FTZ R134, R126, R129, R132 ;  /* 0x000000817e867223 */ /* 0x000fe20000010084 */
[----:B------:R-:W-:Y:S01]  /*4100*/  PRMT R132, RZ, 0x5410, R78 ;  /* 0x00005410ff847816 */ /* 0x000fe2000000004e */
[----:B------:R-:W-:Y:S02]  /*4110*/  FFMA.FTZ R130, -R12, R128, R159 ;  /* 0x000000800c827223 */ /* 0x000fe4000001019f */
[----:B------:R-:W-:Y:S02]  /*4120*/  FFMA.FTZ R153, -R8, R138, R153 ;  /* 0x0000008a08997223 */ /* 0x000fe40000010199 */
[----:B------:R-:W-:Y:S02]  /*4130*/  FFMA.FTZ R136, R83, R130, R134 ;  /* 0x0000008253887223 */ /* 0x000fe40000010086 */
[----:B------:R-:W-:Y:S02]  /*4140*/  FMUL.FTZ R134, R11, R114 ;  /* 0x000000720b867220 */ /* 0x000fe40000410000 */
[----:B------:R-:W-:-:S02]  /*4150*/  FFMA.FTZ R155, -R10, R132, R155 ;  /* 0x000000840a9b7223 */ /* 0x000fc4000001019b */
[----:B------:R-:W-:Y:S02]  /*4160*/  FFMA.FTZ R139, R134, R135, R136 ;  /* 0x00000087868b7223 */ /* 0x000fe40000010088 */
[----:B------:R-:W-:Y:S02]  /*4170*/  FMUL.FTZ R136, R10, R115 ;  /* 0x000000730a887220 */ /* 0x000fe40000410000 */
[----:B------:R-:W-:Y:S02]  /*4180*/  FFMA.FTZ R149, -R4, R154, R149 ;  /* 0x0000009a04957223 */ /* 0x000fe40000010195 */
[----:B------:R-:W-:Y:S02]  /*4190*/  FFMA.FTZ R140, R136, R155, R139 ;  /* 0x0000009b888c7223 */ /* 0x000fe4000001008b */
[----:B------:R-:W-:Y:S02]  /*41a0*/  FMUL.FTZ R139, R9, R116 ;  /* 0x00000074098b7220 */ /* 0x000fe40000410000 */
[----:B------:R-:W-:-:S02]  /*41b0*/  FMUL.FTZ R158, R121, UR42 ;  /* 0x0000002a799e7c20 */ /* 0x000fc40008410000 */
[----:B------:R-:W-:Y:S02]  /*41c0*/  FFMA.FTZ R148, R139, R152, R140 ;  /* 0x000000988b947223 */ /* 0x000fe4000001008c */
[----:B------:R-:W-:Y:S02]  /*41d0*/  FMUL.FTZ R140, R8, R117 ;  /* 0x00000075088c7220 */ /* 0x000fe40000410000 */
[C---:B------:R-:W-:Y:S02]  /*41e0*/  FFMA.FTZ R150, -R7.reuse, R141, R150 ;  /* 0x0000008d07967223 */ /* 0x040fe40000010196 */
[----:B------:R-:W-:Y:S02]  /*41f0*/  FFMA.FTZ R159, R140, R153, R148 ;  /* 0x000000998c9f7223 */ /* 0x000fe40000010094 */
[----:B------:R-:W-:Y:S02]  /*4200*/  FMUL.FTZ R148, R7, R118 ;  /* 0x0000007607947220 */ /* 0x000fe40000410000 */
[----:B------:R-:W-:-:S02]  /*4210*/  FMUL.FTZ R160, R149, R158 ;  /* 0x0000009e95a07220 */ /* 0x000fc40000410000 */
[----:B------:R-:W-:Y:S02]  /*4220*/  FMUL.FTZ R119, R6, R119 ;  /* 0x0000007706777220 */ /* 0x000fe40000410000 */
[----:B------:R-:W-:Y:S02]  /*4230*/  FFMA.FTZ R158, R148, R150, R159 ;  /* 0x00000096949e7223 */ /* 0x000fe4000001009f */
[----:B------:R-:W-:Y:S01]  /*4240*/  FFMA.FTZ R154, R154, R121, R160 ;  /* 0x000000799a9a7223 */ /* 0x000fe200000100a0 */
[----:B------:R-:W-:Y:S01]  /*4250*/  PRMT R160, RZ, 0x5410, R71 ;  /* 0x00005410ffa07816 */ /* 0x000fe20000000047 */
[----:B------:R-:W-:Y:S02]  /*4260*/  FFMA.FTZ R151, R119, R151, R158 ;  /* 0x0000009777977223 */ /* 0x000fe4000001009e */
[----:B------:R-:W-:Y:S02]  /*4270*/  FMUL.FTZ R120, R5, R120 ;  /* 0x0000007805787220 */ /* 0x000fe40000410000 */
[----:B------:R-:W-:-:S02]  /*4280*/  FFMA.FTZ R156, R55, R146, R156 ;  /* 0x00000092379c7223 */ /* 0x000fc4000001009c */
[----:B------:R-:W-:Y:S02]  /*4290*/  FFMA.FTZ R158, R120, R42, R151 ;  /* 0x0000002a789e7223 */ /* 0x000fe40000010097 */
[----:B------:R-:W-:Y:S02]  /*42a0*/  FFMA.FTZ R42, R53, R157, R156 ;  /* 0x0000009d352a7223 */ /* 0x000fe4000001009c */
[----:B------:R-:W-:Y:S02]  /*42b0*/  FFMA.FTZ R156, -R3, R160, R146 ;  /* 0x000000a0039c7223 */ /* 0x000fe40000010192 */
[----:B------:R-:W-:Y:S02]  /*42c0*/  FMUL.FTZ R151, R122, UR42 ;  /* 0x0000002a7a977c20 */ /* 0x000fe40008410000 */
[----:B------:R-:W-:Y:S02]  /*42d0*/  FMUL.FTZ R146, R4, R121 ;  /* 0x0000007904927220 */ /* 0x000fe40000410000 */
[----:B------:R-:W-:-:S02]  /*42e0*/  FMUL.FTZ R159, R156, R151 ;  /* 0x000000979c9f7220 */ /* 0x000fc40000410000 */
[----:B------:R-:W-:Y:S02]  /*42f0*/  FFMA.FTZ R42, R52, R165, R42 ;  /* 0x000000a5342a7223 */ /* 0x000fe4000001002a */
[----:B------:R-:W-:Y:S02]  /*4300*/  FFMA.FTZ R121, R160, R122, R159 ;  /* 0x0000007aa0797223 */ /* 0x000fe4000001009f */
[----:B------:R-:W-:Y:S01]  /*4310*/  FFMA.FTZ R159, R146, R149, R158 ;  /* 0x00000095929f7223 */ /* 0x000fe2000001009e */
[----:B------:R-:W0:Y:S01]  /*4320*/  SHFL.DOWN PT, R151, R42, 0x1, 0x1f ;  /* 0x08201f002a977f89 */ /* 0x000e2200000e0000 */
[----:B------:R-:W-:Y:S02]  /*4330*/  FFMA.FTZ R160, -R2, R162, R157 ;  /* 0x000000a202a07223 */ /* 0x000fe4000001019d */
[----:B------:R-:W-:Y:S02]  /*4340*/  FMUL.FTZ R149, R123, UR42 ;  /* 0x0000002a7b957c20 */ /* 0x000fe40008410000 */
[----:B------:R-:W-:-:S02]  /*4350*/  FADD.FTZ R22, R119, R22 ;  /* 0x0000001677167221 */ /* 0x000fc40000010000 */
[----:B------:R-:W-:Y:S02]  /*4360*/  FMUL.FTZ R158, R160, R149 ;  /* 0x00000095a09e7220 */ /* 0x000fe40000410000 */
[----:B------:R-:W-:Y:S02]  /*4370*/  FMUL.FTZ R149, R3, R122 ;  /* 0x0000007a03957220 */ /* 0x000fe40000410000 */
[-C--:B------:R-:W-:Y:S02]  /*4380*/  FFMA.FTZ R158, R162, R123.reuse, R158 ;  /* 0x0000007ba29e7223 */ /* 0x080fe4000001009e */
[----:B------:R-:W-:Y:S02]  /*4390*/  FFMA.FTZ R159, R149, R156, R159 ;  /* 0x0000009c959f7223 */ /* 0x000fe4000001009f */
[----:B------:R-:W-:Y:S02]  /*43a0*/  FMUL.FTZ R123, R2, R123 ;  /* 0x0000007b027b7220 */ /* 0x000fe40000410000 */
[----:B------:R-:W-:-:S02]  /*43b0*/  FMUL.FTZ R156, R0, R131 ;  /* 0x00000083009c7220 */ /* 0x000fc40000410000 */
[----:B------:R-:W-:Y:S01]  /*43c0*/  FFMA.FTZ R159, R123, R160, R159 ;  /* 0x000000a07b9f7223 */ /* 0x000fe2000001009f */
[----:B------:R-:W-:Y:S01]  /*43d0*/  PRMT R160, RZ, 0x5410, R69 ;  /* 0x00005410ffa07816 */ /* 0x000fe20000000045 */
[----:B------:R-:W-:Y:S02]  /*43e0*/  FADD.FTZ R48, R43, R48 ;  /* 0x000000302b307221 */ /* 0x000fe40000010000 */
[----:B------:R-:W-:Y:S02]  /*43f0*/  FMUL.FTZ R43, R116, UR42 ;  /* 0x0000002a742b7c20 */ /* 0x000fe40008410000 */
[----:B------:R-:W-:Y:S02]  /*4400*/  FFMA.FTZ R165, -R0, R160, R165 ;  /* 0x000000a000a57223 */ /* 0x000fe400000101a5 */
[----:B0-----:R-:W-:Y:S02]  /*4410*/  @!P0 FADD.FTZ R42, R42, R151 ;  /* 0x000000972a2a8221 */ /* 0x001fe40000010000 */
[----:B------:R-:W-:-:S02]  /*4420*/  FFMA.FTZ R122, R156, R165, R159 ;  /* 0x000000a59c7a7223 */ /* 0x000fc4000001009f */
[----:B------:R-:W-:Y:S01]  /*4430*/  FADD.FTZ R47, R82, R47 ;  /* 0x0000002f522f7221 */ /* 0x000fe20000010000 */
[----:B------:R-:W0:Y:S01]  /*4440*/  SHFL.DOWN PT, R157, R42, 0x2, 0x1f ;  /* 0x08401f002a9d7f89 */ /* 0x000e2200000e0000 */
[----:B------:R-:W-:Y:S02]  /*4450*/  FMUL.FTZ R43, R152, R43 ;  /* 0x0000002b982b7220 */ /* 0x000fe40000410000 */
[----:B------:R-:W-:Y:S01]  /*4460*/  FMUL.FTZ R82, R115, UR42 ;  /* 0x0000002a73527c20 */ /* 0x000fe20008410000 */
[----:B------:R-:W1:Y:S01]  /*4470*/  SHFL.DOWN PT, R151, R122, 0x1, 0x1f ;  /* 0x08201f007a977f89 */ /* 0x000e6200000e0000 */
[----:B------:R-:W-:Y:S02]  /*4480*/  FFMA.FTZ R137, R137, R116, R43 ;  /* 0x0000007489897223 */ /* 0x000fe4000001002b */
[----:B------:R-:W-:Y:S02]  /*4490*/  FMUL.FTZ R155, R155, R82 ;  /* 0x000000529b9b7220 */ /* 0x000fe40000410000 */
[----:B------:R-:W-:-:S02]  /*44a0*/  FMUL.FTZ R82, R114, UR42 ;  /* 0x0000002a72527c20 */ /* 0x000fc40008410000 */
[----:B------:R-:W-:Y:S02]  /*44b0*/  FMUL.FTZ R43, R143, UR42 ;  /* 0x0000002a8f2b7c20 */ /* 0x000fe40008410000 */
[----:B------:R-:W-:Y:S02]  /*44c0*/  FADD.FTZ R28, R83, R28 ;  /* 0x0000001c531c7221 */ /* 0x000fe40000010000 */
[----:B------:R-:W-:Y:S02]  /*44d0*/  FMUL.FTZ R82, R135, R82 ;  /* 0x0000005287527220 */ /* 0x000fe40000410000 */
[----:B------:R-:W-:Y:S02]  /*44e0*/  FMUL.FTZ R43, R130, R43 ;  /* 0x0000002b822b7220 */ /* 0x000fe40000410000 */
[----:B------:R-:W-:Y:S02]  /*44f0*/  FADD.FTZ R21, R120, R21 ;  /* 0x0000001578157221 */ /* 0x000fe40000010000 */
[----:B------:R-:W-:-:S02]  /*4500*/  FADD.FTZ R50, R121, R50 ;  /* 0x0000003279327221 */ /* 0x000fc40000010000 */
[----:B------:R-:W-:Y:S02]  /*4510*/  FFMA.FTZ R133, R133, R114, R82 ;  /* 0x0000007285857223 */ /* 0x000fe40000010052 */
[----:B0-----:R-:W-:Y:S02]  /*4520*/  @!P1 FADD.FTZ R42, R42, R157 ;  /* 0x0000009d2a2a9221 */ /* 0x001fe40000010000 */
[----:B------:R-:W-:Y:S02]  /*4530*/  FFMA.FTZ R128, R128, R143, R43 ;  /* 0x0000008f80807223 */ /* 0x000fe4000001002b */
[----:B-1----:R-:W-:Y:S01]  /*4540*/  @!P0 FADD.FTZ R122, R122, R151 ;  /* 0x000000977a7a8221 */ /* 0x002fe20000010000 */
[----:B------:R-:W0:Y:S01]  /*4550*/  SHFL.DOWN PT, R157, R42, 0x4, 0x1f ;  /* 0x08801f002a9d7f89 */ /* 0x000e2200000e0000 */
[----:B------:R-:W-:Y:S01]  /*4560*/  ISETP.GT.AND P0, PT, R110, 0x1b, PT ;  /* 0x0000001b6e00780c */ /* 0x000fe20003f04270 */
[----:B------:R-:W-:Y:S02]  /*4570*/  FMUL.FTZ R162, R131, UR42 ;  /* 0x0000002a83a27c20 */ /* 0x000fe40008410000 */
[----:B------:R-:W1:Y:S01]  /*4580*/  SHFL.DOWN PT, R151, R122, 0x2, 0x1f ;  /* 0x08401f007a977f89 */ /* 0x000e6200000e0000 */
[----:B------:R-:W-:-:S02]  /*4590*/  FMUL.FTZ R121, R118, UR42 ;  /* 0x0000002a76797c20 */ /* 0x000fc40008410000 */
[----:B------:R-:W-:Y:S02]  /*45a0*/  FMUL.FTZ R120, R117, UR42 ;  /* 0x0000002a75787c20 */ /* 0x000fe40008410000 */
[----:B------:R-:W-:Y:S02]  /*45b0*/  FMUL.FTZ R114, R142, UR42 ;  /* 0x0000002a8e727c20 */ /* 0x000fe40008410000 */
[----:B------:R-:W-:Y:S02]  /*45c0*/  FMUL.FTZ R43, R147, UR42 ;  /* 0x0000002a932b7c20 */ /* 0x000fe40008410000 */
[----:B------:R-:W-:Y:S02]  /*45d0*/  FMUL.FTZ R162, R165, R162 ;  /* 0x000000a2a5a27220 */ /* 0x000fe40000410000 */
[----:B------:R-:W-:Y:S02]  /*45e0*/  FMUL.FTZ R121, R150, R121 ;  /* 0x0000007996797220 */ /* 0x000fe40000410000 */
[----:B------:R-:W-:-:S02]  /*45f0*/  FMUL.FTZ R120, R153, R120 ;  /* 0x0000007899787220 */ /* 0x000fc40000410000 */
[----:B------:R-:W-:Y:S02]  /*4600*/  FMUL.FTZ R114, R129, R114 ;  /* 0x0000007281727220 */ /* 0x000fe40000410000 */
[----:B------:R-:W-:Y:S02]  /*4610*/  FMUL.FTZ R43, R84, R43 ;  /* 0x0000002b542b7220 */ /* 0x000fe40000410000 */
[----:B------:R-:W-:Y:S02]  /*4620*/  FFMA.FTZ R131, R160, R131, R162 ;  /* 0x00000083a0837223 */ /* 0x000fe400000100a2 */
[----:B0-----:R-:W-:Y:S02]  /*4630*/  @!P0 FADD.FTZ R42, R42, R157 ;  /* 0x0000009d2a2a8221 */ /* 0x001fe40000010000 */
[----:B------:R-:W-:Y:S02]  /*4640*/  FFMA.FTZ R121, R141, R118, R121 ;  /* 0x000000768d797223 */ /* 0x000fe40000010079 */
[----:B-1----:R-:W-:Y:S01]  /*4650*/  @!P1 FADD.FTZ R122, R122, R151 ;  /* 0x000000977a7a9221 */ /* 0x002fe20000010000 */
[----:B------:R-:W0:Y:S01]  /*4660*/  SHFL.DOWN PT, R157, R42, 0x8, 0x1f ;  /* 0x09001f002a9d7f89 */ /* 0x000e2200000e0000 */
[----:B------:R-:W-:Y:S01]  /*4670*/  ISETP.GT.AND P1, PT, R110, 0x17, PT ;  /* 0x000000176e00780c */ /* 0x000fe20003f24270 */
[----:B------:R-:W-:-:S02]  /*4680*/  FFMA.FTZ R120, R138, R117, R120 ;  /* 0x000000758a787223 */ /* 0x000fc40000010078 */
[----:B------:R-:W1:Y:S01]  /*4690*/  SHFL.DOWN PT, R151, R122, 0x4, 0x1f ;  /* 0x08801f007a977f89 */ /* 0x000e6200000e0000 */
[----:B------:R-:W-:Y:S02]  /*46a0*/  FFMA.FTZ R132, R132, R115, R155 ;  /* 0x0000007384847223 */ /* 0x000fe4000001009b */
[----:B------:R-:W-:Y:S02]  /*46b0*/  FFMA.FTZ R127, R127, R142, R114 ;  /* 0x0000008e7f7f7223 */ /* 0x000fe40000010072 */
[----:B------:R-:W-:Y:S02]  /*46c0*/  FFMA.FTZ R40, R40, R147, R43 ;  /* 0x0000009328287223 */ /* 0x000fe4000001002b */
[----:B------:R-:W-:Y:S02]  /*46d0*/  FADD.FTZ R17, R156, R17 ;  /* 0x000000119c117221 */ /* 0x000fe40000010000 */
[----:B------:R-:W-:Y:S02]  /*46e0*/  FADD.FTZ R18, R123, R18 ;  /* 0x000000127b127221 */ /* 0x000fe40000010000 */
[----:B------:R-:W-:-:S02]  /*46f0*/  FADD.FTZ R19, R149, R19 ;  /* 0x0000001395137221 */ /* 0x000fc40000010000 */
[----:B------:R-:W-:Y:S02]  /*4700*/  FADD.FTZ R54, R131, R54 ;  /* 0x0000003683367221 */ /* 0x000fe40000010000 */
[----:B------:R-:W-:Y:S02]  /*4710*/  FADD.FTZ R20, R146, R20 ;  /* 0x0000001492147221 */ /* 0x000fe40000010000 */
[----:B------:R-:W-:Y:S02]  /*4720*/  FADD.FTZ R51, R158, R51 ;  /* 0x000000339e337221 */ /* 0x000fe40000010000 */
[----:B------:R-:W-:Y:S02]  /*4730*/  FADD.FTZ R49, R154, R49 ;  /* 0x000000319a317221 */ /* 0x000fe40000010000 */
[----:B0-----:R-:W-:Y:S02]  /*4740*/  @!P1 FADD.FTZ R42, R42, R157 ;  /* 0x0000009d2a2a9221 */ /* 0x001fe40000010000 */
[----:B------:R-:W-:-:S02]  /*4750*/  FADD.FTZ R23, R148, R23 ;  /* 0x0000001794177221 */ /* 0x000fc40000010000 */
[----:B-1----:R-:W-:Y:S01]  /*4760*/  @!P0 FADD.FTZ R122, R122, R151 ;  /* 0x000000977a7a8221 */ /* 0x002fe20000010000 */
[----:B------:R-:W0:Y:S01]  /*4770*/  SHFL.DOWN PT, R157, R42, 0x10, 0x1f ;  /* 0x0a001f002a9d7f89 */ /* 0x000e2200000e0000 */
[----:B------:R-:W-:Y:S01]  /*4780*/  ISETP.GT.AND P0, PT, R110, 0xf, PT ;  /* 0x0000000f6e00780c */ /* 0x000fe20003f04270 */
[----:B------:R-:W-:Y:S02]  /*4790*/  FADD.FTZ R24, R140, R24 ;  /* 0x000000188c187221 */ /* 0x000fe40000010000 */
[----:B------:R-:W1:Y:S01]  /*47a0*/  SHFL.DOWN PT, R151, R122, 0x8, 0x1f ;  /* 0x09001f007a977f89 */ /* 0x000e6200000e0000 */
[----:B------:R-:W-:Y:S02]  /*47b0*/  FADD.FTZ R25, R139, R25 ;  /* 0x000000198b197221 */ /* 0x000fe40000010000 */
[----:B------:R-:W-:Y:S02]  /*47c0*/  FADD.FTZ R46, R121, R46 ;  /* 0x0000002e792e7221 */ /* 0x000fe40000010000 */
[----:B------:R-:W-:-:S02]  /*47d0*/  FADD.FTZ R26, R136, R26 ;  /* 0x0000001a881a7221 */ /* 0x000fc40000010000 */
[----:B------:R-:W-:Y:S02]  /*47e0*/  FADD.FTZ R45, R120, R45 ;  /* 0x0000002d782d7221 */ /* 0x000fe40000010000 */
[----:B------:R-:W-:Y:S02]  /*47f0*/  FADD.FTZ R27, R134, R27 ;  /* 0x0000001b861b7221 */ /* 0x000fe40000010000 */
[----:B------:R-:W-:Y:S02]  /*4800*/  FADD.FTZ R44, R137, R44 ;  /* 0x0000002c892c7221 */ /* 0x000fe40000010000 */
[----:B------:R-:W-:Y:S02]  /*4810*/  FADD.FTZ R39, R132, R39 ;  /* 0x0000002784277221 */ /* 0x000fe40000010000 */
[----:B------:R-:W-:Y:S02]  /*4820*/  FADD.FTZ R29, R126, R29 ;  /* 0x0000001d7e1d7221 */ /* 0x000fe40000010000 */
[----:B------:R-:W-:-:S02]  /*4830*/  FADD.FTZ R38, R133, R38 ;  /* 0x0000002685267221 */ /* 0x000fc40000010000 */
[----:B------:R-:W-:Y:S02]  /*4840*/  FADD.FTZ R30, R125, R30 ;  /* 0x0000001e7d1e7221 */ /* 0x000fe40000010000 */
[----:B0-----:R-:W-:Y:S02]  /*4850*/  @!P0 FADD.FTZ R42, R42, R157 ;  /* 0x0000009d2a2a8221 */ /* 0x001fe40000010000 */
[----:B------:R-:W-:Y:S02]  /*4860*/  FADD.FTZ R37, R128, R37 ;  /* 0x0000002580257221 */ /* 0x000fe40000010000 */
[----:B-1----:R-:W-:Y:S01]  /*4870*/  @!P1 FADD.FTZ R122, R122, R151 ;  /* 0x000000977a7a9221 */ /* 0x002fe20000010000 */
[----:B------:R-:W-:Y:S01]  /*4880*/  MOV R83, R42 ;  /* 0x0000002a00537202 */ /* 0x000fe20000000f00 */
[----:B------:R-:W-:Y:S01]  /*4890*/  FMUL.FTZ R42, R145, UR42 ;  /* 0x0000002a912a7c20 */ /* 0x000fe20008410000 */
[----:B------:R-:W-:Y:S01]  /*48a0*/  ISETP.NE.AND P1, PT, R110, RZ, PT ;  /* 0x000000ff6e00720c */ /* 0x000fe20003f25270 */
[----:B------:R-:W-:Y:S01]  /*48b0*/  FADD.FTZ R31, R86, R31 ;  /* 0x0000001f561f7221 */ /* 0x000fe20000010000 */
[----:B------:R-:W0:Y:S01]  /*48c0*/  SHFL.DOWN PT, R119, R122, 0x10, 0x1f ;  /* 0x0a001f007a777f89 */ /* 0x000e2200000e0000 */
[----:B------:R-:W-:-:S02]  /*48d0*/  FMUL.FTZ R161, R161, R42 ;  /* 0x0000002aa1a17220 */ /* 0x000fc40000410000 */
[----:B------:R-:W-:Y:S02]  /*48e0*/  FMUL.FTZ R42, R144, UR42 ;  /* 0x0000002a902a7c20 */ /* 0x000fe40008410000 */
[----:B------:R-:W-:Y:S02]  /*48f0*/  FFMA.FTZ R124, R124, R145, R161 ;  /* 0x000000917c7c7223 */ /* 0x000fe400000100a1 */
[----:B------:R-:W-:Y:S02]  /*4900*/  FMUL.FTZ R42, R87, R42 ;  /* 0x0000002a572a7220 */ /* 0x000fe40000410000 */
[----:B------:R-:W-:Y:S02]  /*4910*/  FADD.FTZ R36, R127, R36 ;  /* 0x000000247f247221 */ /* 0x000fe40000010000 */
[----:B------:R-:W-:Y:S02]  /*4920*/  FFMA.FTZ R41, R41, R144, R42 ;  /* 0x0000009029297223 */ /* 0x000fe4000001002a */
[----:B------:R-:W-:-:S02]  /*4930*/  FADD.FTZ R32, R85, R32 ;  /* 0x0000002055207221 */ /* 0x000fc40000010000 */
[----:B------:R-:W-:Y:S02]  /*4940*/  FADD.FTZ R35, R124, R35 ;  /* 0x000000237c237221 */ /* 0x000fe40000010000 */
[----:B------:R-:W-:Y:S02]  /*4950*/  FADD.FTZ R34, R41, R34 ;  /* 0x0000002229227221 */ /* 0x000fe40000010000 */
[----:B------:R-:W-:Y:S02]  /*4960*/  FADD.FTZ R33, R40, R33 ;  /* 0x0000002128217221 */ /* 0x000fe40000010000 */
[----:B0-----:R-:W-:-:S04]  /*4970*/  @!P0 FADD.FTZ R122, R122, R119 ;  /* 0x000000777a7a8221 */ /* 0x001fc80000010000 */
[----:B------:R-:W-:-:S05]  /*4980*/  IMAD.MOV.U32 R82, RZ, RZ, R122 ;  /* 0x000000ffff527224 */ /* 0x000fca00078e007a */
[----:B------:R0:W-:Y:S04]  /*4990*/  @!P1 STS.64 [R109.X8+0x1098], R82 ;  /* 0x001098526d009388 */ /* 0x0001e80000008a00 */
[----:B------:R-:W-:Y:S06]  /*49a0*/  BAR.SYNC.DEFER_BLOCKING 0x0 ;  /* 0x0000000000007b1d */ /* 0x000fec0000010000 */
[----:B------:R-:W-:Y:S05]  /*49b0*/  @P2 BRA `(.L_x_16) ;  /* 0x0000012000002947 */ /* 0x000fea0003800000 */
[----:B------:R-:W-:Y:S01]  /*49c0*/  ULDC UR16, c[0x0][0x174] ;  /* 0x00005d0000107ab9 */ /* 0x000fe20000000800 */
[----:B------:R-:W1:Y:S01]  /*49d0*/  LDS.128 R40, [0x10a0] ;  /* 0x0010a000ff287984 */ /* 0x000e620000000c00 */
[----:B------:R-:W-:-:S02]  /*49e0*/  UISETP.NE.AND UP0, UPT, UR20, UR16, UPT ;  /* 0x000000101400728c */ /* 0x000fc4000bf05270 */
[----:B------:R-:W-:Y:S01]  /*49f0*/  USHF.L.U32 UR16, UR7, 0x2, URZ ;  /* 0x0000000207107899 */ /* 0x000fe2000800063f */
[----:B------:R-:W2:Y:S03]  /*4a00*/  LDS.64 R84, [0x10b0] ;  /* 0x0010b000ff547984 */ /* 0x000ea60000000a00 */
[----:B------:R-:W-:-:S13]  /*4a10*/  PLOP3.LUT P0, PT, PT, PT, UP0, 0x80, 0x0 ;  /* 0x000000000000781c */ /* 0x000fda0003f0f008 */
[----:B------:R-:W3:Y:S04]  /*4a20*/  @P0 LDS R114, [UR16+0x30e0] ;  /* 0x0030e010ff720984 */ /* 0x000ee80008000800 */
[----:B------:R-:W4:Y:S01]  /*4a30*/  @P0 LDS R87, [UR16+0x2ce0] ;  /* 0x002ce010ff570984 */ /* 0x000f220008000800 */
[----:B-1----:R-:W-:Y:S02]  /*4a40*/  FADD.FTZ R86, R83, R41 ;  /* 0x0000002953567221 */ /* 0x002fe40000010000 */
[----:B------:R-:W-:Y:S02]  /*4a50*/  FADD.FTZ R41, R82, R40 ;  /* 0x0000002852297221 */ /* 0x000fe40000010000 */
[----:B------:R-:W-:Y:S02]  /*4a60*/  FADD.FTZ R86, R43, R86 ;  /* 0x000000562b567221 */ /* 0x000fe40000010000 */
[----:B------:R-:W-:-:S02]  /*4a70*/  FADD.FTZ R41, R42, R41 ;  /* 0x000000292a297221 */ /* 0x000fc40000010000 */
[----:B0-2---:R-:W-:Y:S02]  /*4a80*/  FADD.FTZ R83, R86, R85 ;  /* 0x0000005556537221 */ /* 0x005fe40000010000 */
[----:B------:R-:W-:Y:S02]  /*4a90*/  FADD.FTZ R82, R41, R84 ;  /* 0x0000005429527221 */ /* 0x000fe40000010000 */
[----:B---3--:R-:W-:Y:S02]  /*4aa0*/  @P0 FADD.FTZ R83, R83, R114 ;  /* 0x0000007253530221 */ /* 0x008fe40000010000 */
[----:B----4-:R-:W-:-:S03]  /*4ab0*/  @P0 FADD.FTZ R82, R82, R87 ;  /* 0x0000005752520221 */ /* 0x010fc60000010000 */
[----:B------:R0:W-:Y:S04]  /*4ac0*/  STS [UR16+0x30e0], R83 ;  /* 0x0030e053ff007988 */ /* 0x0001e80008000810 */
[----:B------:R0:W-:Y:S02]  /*4ad0*/  STS [UR16+0x2ce0], R82 ;  /* 0x002ce052ff007988 */ /* 0x0001e40008000810 */
.L_x_16:
[----:B------:R-:W-:Y:S05]  /*4ae0*/  BSYNC B0 ;  /* 0x0000000000007941 */ /* 0x000fea0003800000 */
.L_x_15:
[----:B------:R-:W-:Y:S02]  /*4af0*/  UIADD3 UR7, UR7, 0x1, URZ ;  /* 0x0000000107077890 */ /* 0x000fe4000fffe03f */
[----:B------:R-:W-:Y:S02]  /*4b00*/  ULDC UR16, c[0x0][0x16c] ;  /* 0x00005b0000107ab9 */ /* 0x000fe40000000800 */
[----:B------:R-:W-:-:S06]  /*4b10*/  UISETP.GE.AND UP0, UPT, UR7, UR16, UPT ;  /* 0x000000100700728c */ /* 0x000fcc000bf06270 */
[----:B------:R-:W-:-:S13]  /*4b20*/  PLOP3.LUT P0, PT, PT, PT, UP0, 0x80, 0x0 ;  /* 0x000000000000781c */ /* 0x000fda0003f0f008 */
[----:B0-----:R-:W-:Y:S01]  /*4b30*/  @P0 CALL.REL.NOINC `(.L_x_1) ;  /* 0x0000001000000944 */ /* 0x001fe20003c00000 */
[----:B------:R-:W-:Y:S05]  /*4b40*/  BRA `(.L_x_17) ;  /* 0xffffd7d000007947 */ /* 0x000fea000383ffff */
.L_x_1:
[----:B------:R-:W-:Y:S01]  /*4b50*/  BAR.SYNC.DEFER_BLOCKING 0x0 ;  /* 0x0000000000007b1d */ /* 0x000fe20000010000 */
[----:B------:R-:W-:Y:S02]  /*4b60*/  F2FP.BF16.PACK_AB R31, R31, R32 ;  /* 0x000000201f1f723e */ /* 0x000fe400000010ff */
[----:B------:R-:W-:Y:S02]  /*4b70*/  F2FP.BF16.PACK_AB R29, R29, R30 ;  /* 0x0000001e1d1d723e */ /* 0x000fe400000010ff */
[----:B------:R-:W-:Y:S01]  /*4b80*/  PRMT R0, R31, 0x7632, R0 ;  /* 0x000076321f007816 */ /* 0x000fe20000000000 */
[----:B------:R-:W-:Y:S01]  /*4b90*/  ULDC UR34, c[0x0][0x168] ;  /* 0x00005a0000227ab9 */ /* 0x000fe20000000800 */
[----:B------:R-:W-:Y:S01]  /*4ba0*/  F2FP.BF16.PACK_AB R27, R27, R28 ;  /* 0x0000001c1b1b723e */ /* 0x000fe200000010ff */
[----:B------:R-:W-:Y:S01]  /*4bb0*/  UIADD3 UR34, -UR39, UR34, URZ ;  /* 0x0000002227227290 */ /* 0x000fe2000fffe13f */
[----:B------:R-:W-:Y:S01]  /*4bc0*/  F2FP.BF16.PACK_AB R25, R25, R26 ;  /* 0x0000001a1919723e */ /* 0x000fe200000010ff */
[----:B------:R-:W-:Y:S01]  /*4bd0*/  ULDC.64 UR16, c[0x0][0x2d8] ;  /* 0x0000b60000107ab9 */ /* 0x000fe20000000a00 */
[----:B------:R-:W-:Y:S01]  /*4be0*/  PRMT R2, R29, 0x7632, R2 ;  /* 0x000076321d027816 */ /* 0x000fe20000000002 */
[----:B------:R-:W-:Y:S01]  /*4bf0*/  UIMAD UR7, UR36, UR16, URZ ;  /* 0x00000010240772a4 */ /* 0x000fe2000f8e023f */
[----:B------:R-:W-:Y:S01]  /*4c00*/  PRMT R3, R27, 0x7632, R3 ;  /* 0x000076321b037816 */ /* 0x000fe20000000003 */
[----:B------:R-:W-:Y:S01]  /*4c10*/  ULDC.64 UR40, c[0x0][0x2f8] ;  /* 0x0000be0000287ab9 */ /* 0x000fe20000000a00 */
[----:B------:R-:W-:Y:S01]  /*4c20*/  ISETP.NE.AND P0, PT, R111, RZ, PT ;  /* 0x000000ff6f00720c */ /* 0x000fe20003f05270 */
[----:B------:R-:W-:Y:S01]  /*4c30*/  UIMAD UR27, UR36, UR40, URZ ;  /* 0x00000028241b72a4 */ /* 0x000fe2000f8e023f */
[----:B------:R-:W-:Y:S01]  /*4c40*/  F2FP.BF16.PACK_AB R23, R23, R24 ;  /* 0x000000181717723e */ /* 0x000fe200000010ff */
[----:B------:R-:W-:Y:S01]  /*4c50*/  UIMAD.WIDE.U32 UR18, UR31, UR16, URZ ;  /* 0x000000101f1272a5 */ /* 0x000fe2000f8e003f */
[----:B------:R-:W-:Y:S01]  /*4c60*/  F2FP.BF16.PACK_AB R21, R21, R22 ;  /* 0x000000161515723e */ /* 0x000fe200000010ff */
[----:B------:R-:W-:Y:S01]  /*4c70*/  UIMAD UR28, UR31, UR17, UR7 ;  /* 0x000000111f1c72a4 */ /* 0x000fe2000f8e0207 */
[----:B------:R-:W-:Y:S01]  /*4c80*/  F2FP.BF16.PACK_AB R19, R19, R20 ;  /* 0x000000141313723e */ /* 0x000fe200000010ff */
[----:B------:R-:W-:Y:S01]  /*4c90*/  UIMAD UR29, UR31, UR41, UR27 ;  /* 0x000000291f1d72a4 */ /* 0x000fe2000f8e021b */
[----:B------:R-:W-:Y:S01]  /*4ca0*/  F2FP.BF16.PACK_AB R17, R17, R18 ;  /* 0x000000121111723e */ /* 0x000fe200000010ff */
[----:B------:R0:W-:Y:S01]  /*4cb0*/  STS.U16 [R91+0x2], R0 ;  /* 0x000002005b007388 */ /* 0x0001e20000000400 */
[----:B------:R-:W-:Y:S01]  /*4cc0*/  PRMT R4, R23, 0x7632, R4 ;  /* 0x0000763217047816 */ /* 0x000fe20000000004 */
[----:B------:R-:W-:Y:S01]  /*4cd0*/  UIMAD UR7, UR6, -0x800, UR37 ;  /* 0xfffff800060778a4 */ /* 0x000fe2000f8e0225 */
[----:B------:R-:W-:Y:S01]  /*4ce0*/  PRMT R5, R19, 0x7632, R5 ;  /* 0x0000763213057816 */ /* 0x000fe20000000005 */
[----:B------:R1:W-:Y:S01]  /*4cf0*/  STS.U16 [R91+0x6], R2 ;  /* 0x000006025b007388 */ /* 0x0003e20000000400 */
[----:B------:R-:W-:Y:S01]  /*4d00*/  PRMT R6, R17, 0x7632, R6 ;  /* 0x0000763211067816 */ /* 0x000fe20000000006 */
[----:B------:R-:W-:Y:S01]  /*4d10*/  UIMAD.WIDE.U32 UR16, UR31, UR40, URZ ;  /* 0x000000281f1072a5 */ /* 0x000fe2000f8e003f */
[----:B------:R-:W-:Y:S01]  /*4d20*/  SHF.R.S32.HI R9, RZ, 0x1f, R108 ;  /* 0x0000001fff097819 */ /* 0x000fe2000001146c */
[----:B------:R2:W-:Y:S01]  /*4d30*/  STS.U16 [R91+0xa], R3 ;  /* 0x00000a035b007388 */ /* 0x0005e20000000400 */
[----:B------:R-:W-:Y:S01]  /*4d40*/  UIADD3 UR27, UR19, UR28, URZ ;  /* 0x0000001c131b7290 */ /* 0x000fe2000fffe03f */
[----:B0-----:R-:W-:Y:S01]  /*4d50*/  PRMT R0, R25, 0x7632, R0 ;  /* 0x0000763219007816 */ /* 0x001fe20000000000 */
[----:B------:R-:W-:Y:S01]  /*4d60*/  BSSY B0, `(.L_x_18) ;  /* 0x0000037000007945 */ /* 0x000fe20003800000 */
[----:B------:R0:W-:Y:S01]  /*4d70*/  STS.U16 [R91+0x14], R21 ;  /* 0x000014155b007388 */ /* 0x0001e20000000400 */
[----:B-1----:R-:W-:-:S03]  /*4d80*/  PRMT R2, R21, 0x7632, R2 ;  /* 0x0000763215027816 */ /* 0x002fc60000000002 */
[----:B------:R1:W-:Y:S01]  /*4d90*/  STS.U16 [R91+0xe], R0 ;  /* 0x00000e005b007388 */ /* 0x0003e20000000400 */
[----:B--2---:R-:W-:-:S03]  /*4da0*/  PRMT R3, R19, 0x7610, R3 ;  /* 0x0000761013037816 */ /* 0x004fc60000000003 */
[----:B------:R-:W-:Y:S01]  /*4db0*/  STS.U16 [R91], R31 ;  /* 0x0000001f5b007388 */ /* 0x000fe20000000400 */
[----:B0-----:R-:W-:-:S03]  /*4dc0*/  MOV R21, UR34 ;  /* 0x0000002200157c02 */ /* 0x001fc60008000f00 */
[----:B------:R-:W-:Y:S01]  /*4dd0*/  STS.U16 [R91+0x4], R29 ;  /* 0x0000041d5b007388 */ /* 0x000fe20000000400 */
[----:B-1----:R-:W-:-:S03]  /*4de0*/  PRMT R0, R17, 0x7610, R0 ;  /* 0x0000761011007816 */ /* 0x002fc60000000000 */
[----:B------:R-:W-:Y:S04]  /*4df0*/  STS.U16 [R91+0x8], R27 ;  /* 0x0000081b5b007388 */ /* 0x000fe80000000400 */
[----:B------:R-:W-:Y:S04]  /*4e00*/  STS.U16 [R91+0xc], R25 ;  /* 0x00000c195b007388 */ /* 0x000fe80000000400 */
[----:B------:R-:W-:Y:S04]  /*4e10*/  STS.U16 [R91+0x10], R23 ;  /* 0x000010175b007388 */ /* 0x000fe80000000400 */
[----:B------:R-:W-:Y:S04]  /*4e20*/  STS.U16 [R91+0x12], R4 ;  /* 0x000012045b007388 */ /* 0x000fe80000000400 */
[----:B------:R0:W-:Y:S04]  /*4e30*/  STS.U16 [R91+0x16], R2 ;  /* 0x000016025b007388 */ /* 0x0001e80000000400 */
[----:B------:R-:W-:Y:S04]  /*4e40*/  STS.U16 [R91+0x18], R3 ;  /* 0x000018035b007388 */ /* 0x000fe80000000400 */
[----:B------:R-:W-:Y:S01]  /*4e50*/  STS.U16 [R91+0x1a], R5 ;  /* 0x00001a055b007388 */ /* 0x000fe20000000400 */
[----:B0-----:R-:W-:-:S03]  /*4e60*/  IADD3 R2, P2, R108, UR39, RZ ;  /* 0x000000276c027c10 */ /* 0x001fc6000ff5e0ff */
[----:B------:R0:W-:Y:S04]  /*4e70*/  STS.U16 [R91+0x1c], R0 ;  /* 0x00001c005b007388 */ /* 0x0001e80000000400 */
[----:B------:R-:W-:Y:S01]  /*4e80*/  STS.U16 [R91+0x1e], R6 ;  /* 0x00001e065b007388 */ /* 0x000fe20000000400 */
[----:B------:R-:W-:-:S06]  /*4e90*/  NOP ;  /* 0x0000000000007918 */ /* 0x000fcc0000000000 */
[----:B------:R-:W-:Y:S01]  /*4ea0*/  LDS.U16 R11, [R107] ;  /* 0x000000006b0b7984 */ /* 0x000fe20000000400 */
[----:B0-----:R-:W-:-:S03]  /*4eb0*/  IMAD.U32 R0, RZ, RZ, UR39 ;  /* 0x00000027ff007e24 */ /* 0x001fc6000f8e00ff */
[----:B------:R-:W-:Y:S02]  /*4ec0*/  LDS.U16 R15, [R106+0x40] ;  /* 0x000040006a0f7984 */ /* 0x000fe40000000400 */
[----:B------:R-:W-:Y:S02]  /*4ed0*/  LEA.HI.X.SX32 R3, R0, R9, 0x1, P2 ;  /* 0x0000000900037211 */ /* 0x000fe400010f0eff */
        /* <DEDUP_REMOVED lines=14> */
[----:B------:R-:W-:Y:S04]  /*4fc0*/  @!P0 STS [0x1080], R21 ;  /* 0x00108015ff008388 */ /* 0x000fe80000000800 */
[----:B------:R-:W-:Y:S06]  /*4fd0*/  BAR.SYNC.DEFER_BLOCKING 0x0 ;  /* 0x0000000000007b1d */ /* 0x000fec0000010000 */
[----:B------:R-:W0:Y:S02]  /*4fe0*/  LDS R63, [0x1080] ;  /* 0x00108000ff3f7984 */ /* 0x000e240000000800 */
[----:B0-----:R-:W-:-:S13]  /*4ff0*/  ISETP.GE.AND P1, PT, R108, R63, PT ;  /* 0x0000003f6c00720c */ /* 0x001fda0003f26270 */
[----:B------:R-:W-:Y:S05]  /*5000*/  @P1 BRA `(.L_x_19) ;  /* 0x000000c000001947 */ /* 0x000fea0003800000 */
[----:B------:R-:W-:Y:S01]  /*5010*/  MOV R5, UR31 ;  /* 0x0000001f00057c02 */ /* 0x000fe20008000f00 */
[----:B------:R-:W-:Y:S01]  /*5020*/  ULDC.64 UR38, c[0x0][0x2e0] ;  /* 0x0000b80000267ab9 */ /* 0x000fe20000000a00 */
[----:B------:R-:W-:Y:S01]  /*5030*/  IMAD.U32 R7, RZ, RZ, UR14 ;  /* 0x0000000eff077e24 */ /* 0x000fe2000f8e00ff */
[----:B------:R-:W-:Y:S02]  /*5040*/  UIMAD UR30, UR15, UR38, URZ ;  /* 0x000000260f1e72a4 */ /* 0x000fe4000f8e023f */
[----:B------:R-:W-:Y:S02]  /*5050*/  IMAD.WIDE.U32 R4, R5, c[0x0][0x2d8], R2 ;  /* 0x0000b60005047a25 */ /* 0x000fe400078e0002 */
[----:B------:R-:W-:-:S03]  /*5060*/  UIMAD UR30, UR14, UR39, UR30 ;  /* 0x000000270e1e72a4 */ /* 0x000fc6000f8e021e */
[----:B------:R-:W-:-:S05]  /*5070*/  IADD3 R5, R5, UR28, RZ ;  /* 0x0000001c05057c10 */ /* 0x000fca000fffe0ff */
[----:B------:R-:W-:-:S05]  /*5080*/  IMAD.WIDE.U32 R4, R7, c[0x0][0x2e0], R4 ;  /* 0x0000b80007047a25 */ /* 0x000fca00078e0004 */
[----:B------:R-:W-:Y:S02]  /*5090*/  IADD3 R5, R5, UR30, RZ ;  /* 0x0000001e05057c10 */ /* 0x000fe4000fffe0ff */
[----:B------:R-:W-:-:S04]  /*50a0*/  LEA R6, P1, R4, c[0x0][0x330], 0x1 ;  /* 0x0000cc0004067a11 */ /* 0x000fc800078208ff */
[----:B------:R-:W-:-:S05]  /*50b0*/  LEA.HI.X R7, R4, c[0x0][0x334], R5, 0x1, P1 ;  /* 0x0000cd0004077a11 */ /* 0x000fca00008f0c05 */
[----:B------:R0:W-:Y:S04]  /*50c0*/  STG.E.U16 [R6.64], R11 ;  /* 0x0000000b06007986 */ /* 0x0001e8000c101520 */
.L_x_19:
[----:B------:R-:W-:Y:S05]  /*50d0*/  BSYNC B0 ;  /* 0x0000000000007941 */ /* 0x000fea0003800000 */
.L_x_18:
[----:B------:R-:W-:Y:S01]  /*50e0*/  ULDC.64 UR34, c[0x0][0x2e0] ;  /* 0x0000b80000227ab9 */ /* 0x000fe20000000a00 */
[C---:B------:R-:W-:Y:S01]  /*50f0*/  LEA R4, P1, R108.reuse, c[0x0][0x330], 0x1 ;  /* 0x0000cc006c047a11 */ /* 0x040fe200078208ff */
[----:B------:R-:W-:Y:S01]  /*5100*/  UMOV UR19, UR27 ;  /* 0x0000001b00137c82 */ /* 0x000fe20008000000 */
[C---:B0-----:R-:W-:Y:S01]  /*5110*/  LOP3.LUT R6, R108.reuse, 0x20, RZ, 0xfc, !PT ;  /* 0x000000206c067812 */ /* 0x041fe200078efcff */
[----:B------:R-:W-:Y:S01]  /*5120*/  UIMAD UR28, UR15, UR34, URZ ;  /* 0x000000220f1c72a4 */ /* 0x000fe2000f8e023f */
[C---:B------:R-:W-:Y:S01]  /*5130*/  LOP3.LUT R7, R108.reuse, 0x40, RZ, 0xfc, !PT ;  /* 0x000000406c077812 */ /* 0x040fe200078efcff */
[----:B------:R-:W-:Y:S01]  /*5140*/  UIMAD.WIDE.U32 UR18, UR14, UR34, UR18 ;  /* 0x000000220e1272a5 */ /* 0x000fe2000f8e0012 */
[C---:B------:R-:W-:Y:S01]  /*5150*/  LOP3.LUT R0, R108.reuse, 0x60, RZ, 0xfc, !PT ;  /* 0x000000606c007812 */ /* 0x040fe200078efcff */
[----:B------:R-:W-:Y:S01]  /*5160*/  UIMAD UR28, UR14, UR35, UR28 ;  /* 0x000000230e1c72a4 */ /* 0x000fe2000f8e021c */
[----:B------:R-:W-:Y:S01]  /*5170*/  LEA.HI.X R5, R108, c[0x0][0x334], R9, 0x1, P1 ;  /* 0x0000cd006c057a11 */ /* 0x000fe200008f0c09 */
[----:B------:R-:W-:Y:S01]  /*5180*/  UIADD3 UR30, UP0, UR7, UR18, URZ ;  /* 0x00000012071e7290 */ /* 0x000fe2000ff1e03f */
[-C--:B------:R-:W-:Y:S01]  /*5190*/  ISETP.GE.AND P1, PT, R6, R63.reuse, PT ;  /* 0x0000003f0600720c */ /* 0x080fe20003f26270 */
[----:B------:R-:W-:Y:S01]  /*51a0*/  USHF.R.S32.HI UR27, URZ, 0x1f, UR7 ;  /* 0x0000001f3f1b7899 */ /* 0x000fe20008011407 */
[-C--:B------:R-:W-:Y:S01]  /*51b0*/  ISETP.GE.AND P2, PT, R7, R63.reuse, PT ;  /* 0x0000003f0700720c */ /* 0x080fe20003f46270 */
[----:B------:R-:W-:Y:S01]  /*51c0*/  BSSY B0, `(.L_x_20) ;  /* 0x00000b5000007945 */ /* 0x000fe20003800000 */
[----:B------:R-:W-:Y:S01]  /*51d0*/  ISETP.GE.AND P3, PT, R0, R63, PT ;  /* 0x0000003f0000720c */ /* 0x000fe20003f66270 */
[----:B------:R-:W-:Y:S01]  /*51e0*/  UIADD3.X UR18, UR27, UR28, UR19, UP0, !UPT ;  /* 0x0000001c1b127290 */ /* 0x000fe200087fe413 */
[----:B------:R-:W-:-:S02]  /*51f0*/  MOV R8, UR30 ;  /* 0x0000001e00087c02 */ /* 0x000fc40008000f00 */
[----:B------:R-:W-:Y:S02]  /*5200*/  LOP3.LUT R11, R108, 0xc0, RZ, 0xfc, !PT ;  /* 0x000000c06c0b7812 */ /* 0x000fe400078efcff */
[----:B------:R-:W-:Y:S01]  /*5210*/  LEA R4, P4, R8, R4, 0x1 ;  /* 0x0000000408047211 */ /* 0x000fe200078808ff */
[----:B------:R-:W-:Y:S01]  /*5220*/  IMAD.U32 R10, RZ, RZ, UR18 ;  /* 0x00000012ff0a7e24 */ /* 0x000fe2000f8e00ff */
[C---:B------:R-:W-:Y:S01]  /*5230*/  LOP3.LUT R12, R108.reuse, 0xe0, RZ, 0xfc, !PT ;  /* 0x000000e06c0c7812 */ /* 0x040fe200078efcff */
[----:B------:R-:W-:Y:S01]  /*5240*/  UIADD3 UR18, UR17, UR29, URZ ;  /* 0x0000001d11127290 */ /* 0x000fe2000fffe03f */
[----:B------:R-:W-:Y:S02]  /*5250*/  LOP3.LUT R13, R108, 0x100, RZ, 0xfc, !PT ;  /* 0x000001006c0d7812 */ /* 0x000fe400078efcff */
[----:B------:R-:W-:Y:S02]  /*5260*/  LEA.HI.X R5, R8, R5, R10, 0x1, P4 ;  /* 0x0000000508057211 */ /* 0x000fe400020f0c0a */
[----:B------:R-:W-:-:S02]  /*5270*/  LOP3.LUT R8, R108, 0x80, RZ, 0xfc, !PT ;  /* 0x000000806c087812 */ /* 0x000fc400078efcff */
[C---:B------:R-:W-:Y:S01]  /*5280*/  LOP3.LUT R10, R108.reuse, 0xa0, RZ, 0xfc, !PT ;  /* 0x000000a06c0a7812 */ /* 0x040fe200078efcff */
[----:B------:R0:W-:Y:S01]  /*5290*/  @!P1 STG.E.U16 [R4.64+-0xfc0], R15 ;  /* 0xfff0400f04009986 */ /* 0x0001e2000c101520 */
[----:B------:R-:W-:Y:S02]  /*52a0*/  LOP3.LUT R14, R108, 0x120, RZ, 0xfc, !PT ;  /* 0x000001206c0e7812 */ /* 0x000fe400078efcff */
[-C--:B------:R-:W-:Y:S01]  /*52b0*/  ISETP.GE.AND P1, PT, R8, R63.reuse, PT ;  /* 0x0000003f0800720c */ /* 0x080fe20003f26270 */
[----:B------:R-:W-:Y:S01]  /*52c0*/  @!P2 STG.E.U16 [R4.64+-0xf80], R17 ;  /* 0xfff080110400a986 */ /* 0x000fe2000c101520 */
[-C--:B------:R-:W-:Y:S02]  /*52d0*/  ISETP.GE.AND P2, PT, R10, R63.reuse, PT ;  /* 0x0000003f0a00720c */ /* 0x080fe40003f46270 */
[-C--:B------:R-:W-:Y:S01]  /*52e0*/  ISETP.GE.AND P4, PT, R12, R63.reuse, PT ;  /* 0x0000003f0c00720c */ /* 0x080fe20003f86270 */
[----:B------:R1:W-:Y:S01]  /*52f0*/  @!P3 STG.E.U16 [R4.64+-0xf40], R19 ;  /* 0xfff0c0130400b986 */ /* 0x0003e2000c101520 */
[----:B------:R-:W-:-:S02]  /*5300*/  ISETP.GE.AND P3, PT, R11, R63, PT ;  /* 0x0000003f0b00720c */ /* 0x000fc40003f66270 */
[-C--:B------:R-:W-:Y:S02]  /*5310*/  ISETP.GE.AND P5, PT, R13, R63.reuse, PT ;  /* 0x0000003f0d00720c */ /* 0x080fe40003fa6270 */
[----:B------:R-:W-:Y:S02]  /*5320*/  ISETP.GE.AND P6, PT, R14, R63, PT ;  /* 0x0000003f0e00720c */ /* 0x000fe40003fc6270 */
[----:B0-----:R-:W-:Y:S01]  /*5330*/  SHF.L.U32 R15, R111, 0x4, RZ ;  /* 0x000000046f0f7819 */ /* 0x001fe200000006ff */
[----:B------:R0:W-:Y:S01]  /*5340*/  @!P1 STG.E.U16 [R4.64+-0xf00], R23 ;  /* 0xfff1001704009986 */ /* 0x0001e2000c101520 */
[C---:B------:R-:W-:Y:S02]  /*5350*/  LOP3.LUT R20, R108.reuse, 0x140, RZ, 0xfc, !PT ;  /* 0x000001406c147812 */ /* 0x040fe400078efcff */
[----:B------:R-:W-:Y:S01]  /*5360*/  LOP3.LUT R65, R15, 0xfffffe00, RZ, 0xc0, !PT ;  /* 0xfffffe000f417812 */ /* 0x000fe200078ec0ff */
[----:B------:R2:W-:Y:S01]  /*5370*/  @!P2 STG.E.U16 [R4.64+-0xec0], R25 ;  /* 0xfff140190400a986 */ /* 0x0005e2000c101520 */
[----:B-1----:R-:W-:-:S02]  /*5380*/  LOP3.LUT R19, R108, 0x160, RZ, 0xfc, !PT ;  /* 0x000001606c137812 */ /* 0x002fc400078efcff */
[C---:B------:R-:W-:Y:S01]  /*5390*/  LOP3.LUT R18, R108.reuse, 0x180, RZ, 0xfc, !PT ;  /* 0x000001806c127812 */ /* 0x040fe200078efcff */
[----:B------:R1:W-:Y:S01]  /*53a0*/  @!P3 STG.E.U16 [R4.64+-0xe80], R27 ;  /* 0xfff1801b0400b986 */ /* 0x0003e2000c101520 */
[----:B------:R-:W-:Y:S01]  /*53b0*/  LOP3.LUT R17, R108, 0x1a0, RZ, 0xfc, !PT ;  /* 0x000001a06c117812 */ /* 0x000fe200078efcff */
[----:B------:R-:W-:Y:S01]  /*53c0*/  IMAD R65, R110, 0x10, R65 ;  /* 0x000000106e417824 */ /* 0x000fe200078e0241 */
[C---:B------:R-:W-:Y:S01]  /*53d0*/  LOP3.LUT R16, R108.reuse, 0x1c0, RZ, 0xfc, !PT ;  /* 0x000001c06c107812 */ /* 0x040fe200078efcff */
[----:B------:R3:W-:Y:S01]  /*53e0*/  @!P4 STG.E.U16 [R4.64+-0xe40], R29 ;  /* 0xfff1c01d0400c986 */ /* 0x0007e2000c101520 */
[----:B------:R-:W-:Y:S01]  /*53f0*/  LOP3.LUT R15, R108, 0x1e0, RZ, 0xfc, !PT ;  /* 0x000001e06c0f7812 */ /* 0x000fe200078efcff */
[----:B0-----:R-:W-:Y:S01]  /*5400*/  FADD.FTZ R23, R33, R112 ;  /* 0x0000007021177221 */ /* 0x001fe20000010000 */
[-C--:B------:R-:W-:Y:S01]  /*5410*/  ISETP.GE.AND P1, PT, R20, R63.reuse, PT ;  /* 0x0000003f1400720c */ /* 0x080fe20003f26270 */
[----:B------:R-:W-:Y:S01]  /*5420*/  @!P5 STG.E.U16 [R4.64+-0xe00], R31 ;  /* 0xfff2001f0400d986 */ /* 0x000fe2000c101520 */
[----:B------:R-:W-:-:S02]  /*5430*/  ISETP.GE.AND P2, PT, R19, R63, PT ;  /* 0x0000003f1300720c */ /* 0x000fc40003f46270 */
[-C--:B------:R-:W-:Y:S01]  /*5440*/  ISETP.GE.AND P3, PT, R18, R63.reuse, PT ;  /* 0x0000003f1200720c */ /* 0x080fe20003f66270 */
[----:B------:R-:W-:Y:S01]  /*5450*/  @!P6 STG.E.U16 [R4.64+-0xdc0], R41 ;  /* 0xfff240290400e986 */ /* 0x000fe2000c101520 */
[-C--:B------:R-:W-:Y:S02]  /*5460*/  ISETP.GE.AND P4, PT, R17, R63.reuse, PT ;  /* 0x0000003f1100720c */ /* 0x080fe40003f86270 */
[-C--:B------:R-:W-:Y:S02]  /*5470*/  ISETP.GE.AND P5, PT, R16, R63.reuse, PT ;  /* 0x0000003f1000720c */ /* 0x080fe40003fa6270 */
[----:B------:R-:W-:Y:S02]  /*5480*/  ISETP.GE.AND P6, PT, R15, R63, PT ;  /* 0x0000003f0f00720c */ /* 0x000fe40003fc6270 */
[C---:B------:R-:W-:Y:S01]  /*5490*/  IADD3 R22, R65.reuse, 0x1, RZ ;  /* 0x0000000141167810 */ /* 0x040fe20007ffe0ff */
[----:B------:R-:W-:Y:S01]  /*54a0*/  @!P1 STG.E.U16 [R4.64+-0xd80], R43 ;  /* 0xfff2802b04009986 */ /* 0x000fe2000c101520 */
[----:B--2---:R-:W-:-:S02]  /*54b0*/  IADD3 R25, R65, 0x2, RZ ;  /* 0x0000000241197810 */ /* 0x004fc40007ffe0ff */
[----:B------:R-:W-:Y:S01]  /*54c0*/  LEA.HI.SX32 R24, R22, R65, 0x1b ;  /* 0x0000004116187211 */ /* 0x000fe200078fdaff */
[----:B------:R-:W-:Y:S01]  /*54d0*/  @!P2 STG.E.U16 [R4.64+-0xd40], R53 ;  /* 0xfff2c0350400a986 */ /* 0x000fe2000c101520 */
[----:B------:R-:W-:Y:S01]  /*54e0*/  FADD.FTZ R22, R23, R34 ;  /* 0x0000002217167221 */ /* 0x000fe20000010000 */
[C---:B------:R-:W-:Y:S02]  /*54f0*/  IADD3 R26, R65.reuse, 0x3, RZ ;  /* 0x00000003411a7810 */ /* 0x040fe40007ffe0ff */
[----:B------:R-:W-:Y:S01]  /*5500*/  @!P3 STG.E.U16 [R4.64+-0xd00], R55 ;  /* 0xfff300370400b986 */ /* 0x000fe2000c101520 */
[----:B------:R-:W-:Y:S01]  /*5510*/  FADD.FTZ R23, R22, R35 ;  /* 0x0000002316177221 */ /* 0x000fe20000010000 */
[----:B-1----:R-:W-:Y:S02]  /*5520*/  IADD3 R27, R65, 0x4, RZ ;  /* 0x00000004411b7810 */ /* 0x002fe40007ffe0ff */
[----:B------:R-:W-:Y:S01]  /*5530*/  @!P4 STG.E.U16 [R4.64+-0xcc0], R57 ;  /* 0xfff340390400c986 */ /* 0x000fe2000c101520 */
[----:B------:R-:W-:Y:S01]  /*5540*/  FADD.FTZ R22, R23, R36 ;  /* 0x0000002417167221 */ /* 0x000fe20000010000 */
[----:B------:R-:W-:-:S02]  /*5550*/  IADD3 R28, R65, 0x5, RZ ;  /* 0x00000005411c7810 */ /* 0x000fc40007ffe0ff */
[----:B------:R-:W-:Y:S01]  /*5560*/  @!P5 STG.E.U16 [R4.64+-0xc80], R59 ;  /* 0xfff3803b0400d986 */ /* 0x000fe2000c101520 */
[----:B---3--:R-:W-:Y:S02]  /*5570*/  IADD3 R29, R65, 0x6, RZ ;  /* 0x00000006411d7810 */ /* 0x008fe40007ffe0ff */
[----:B------:R-:W-:Y:S01]  /*5580*/  LEA.HI.SX32 R25, R25, R65, 0x1b ;  /* 0x0000004119197211 */ /* 0x000fe200078fdaff */
[----:B------:R0:W-:Y:S01]  /*5590*/  @!P6 STG.E.U16 [R4.64+-0xc40], R61 ;  /* 0xfff3c03d0400e986 */ /* 0x0001e2000c101520 */
[----:B------:R-:W-:Y:S02]  /*55a0*/  F2FP.BF16.PACK_AB R33, R34, R33 ;  /* 0x000000212221723e */ /* 0x000fe400000010ff */
[-C--:B------:R-:W-:Y:S01]  /*55b0*/  LEA.HI.SX32 R26, R26, R65.reuse, 0x1b ;  /* 0x000000411a1a7211 */ /* 0x080fe200078fdaff */
[----:B------:R-:W-:Y:S01]  /*55c0*/  BAR.SYNC.DEFER_BLOCKING 0x0 ;  /* 0x0000000000007b1d */ /* 0x000fe20000010000 */
[----:B------:R-:W-:Y:S01]  /*55d0*/  LEA.HI.SX32 R27, R27, R65, 0x1b ;  /* 0x000000411b1b7211 */ /* 0x000fe200078fdaff */
[----:B------:R-:W-:Y:S01]  /*55e0*/  IMAD.SHL.U32 R25, R25, 0x2, RZ ;  /* 0x0000000219197824 */ /* 0x000fe200078e00ff */
[----:B------:R-:W-:-:S02]  /*55f0*/  F2FP.BF16.PACK_AB R35, R36, R35 ;  /* 0x000000232423723e */ /* 0x000fc400000010ff */
[-C--:B------:R-:W-:Y:S01]  /*5600*/  LEA.HI.SX32 R28, R28, R65.reuse, 0x1b ;  /* 0x000000411c1c7211 */ /* 0x080fe200078fdaff */
[----:B------:R-:W-:Y:S01]  /*5610*/  IMAD.SHL.U32 R27, R27, 0x2, RZ ;  /* 0x000000021b1b7824 */ /* 0x000fe200078e00ff */
[----:B------:R-:W-:Y:S01]  /*5620*/  LEA.HI.SX32 R29, R29, R65, 0x1b ;  /* 0x000000411d1d7211 */ /* 0x000fe200078fdaff */
[----:B0-----:R-:W-:Y:S01]  /*5630*/  FADD.FTZ R5, R22, R37 ;  /* 0x0000002516057221 */ /* 0x001fe20000010000 */
[----:B------:R-:W-:Y:S02]  /*5640*/  PRMT R23, R33, 0x7632, R23 ;  /* 0x0000763221177816 */ /* 0x000fe40000000017 */
[----:B------:R-:W-:Y:S01]  /*5650*/  SHF.L.U32 R24, R24, 0x1, RZ ;  /* 0x0000000118187819 */ /* 0x000fe200000006ff */
[----:B------:R-:W-:Y:S01]  /*5660*/  IMAD.SHL.U32 R29, R29, 0x2, RZ ;  /* 0x000000021d1d7824 */ /* 0x000fe200078e00ff */
[----:B------:R-:W-:Y:S01]  /*5670*/  F2FP.BF16.PACK_AB R37, R38, R37 ;  /* 0x000000252625723e */ /* 0x000fe200000010ff */
[----:B------:R-:W-:Y:S01]  /*5680*/  FADD.FTZ R38, R5, R38 ;  /* 0x0000002605267221 */ /* 0x000fe20000010000 */
[----:B------:R-:W-:-:S02]  /*5690*/  IADD3 R30, R65, 0x7, RZ ;  /* 0x00000007411e7810 */ /* 0x000fc40007ffe0ff */
[----:B------:R-:W-:Y:S02]  /*56a0*/  IADD3 R31, R65, 0x8, RZ ;  /* 0x00000008411f7810 */ /* 0x000fe40007ffe0ff */
[----:B------:R-:W-:Y:S02]  /*56b0*/  PRMT R34, R35, 0x7632, R34 ;  /* 0x0000763223227816 */ /* 0x000fe40000000022 */
[----:B------:R-:W-:Y:S02]  /*56c0*/  SHF.L.U32 R26, R26, 0x1, RZ ;  /* 0x000000011a1a7819 */ /* 0x000fe400000006ff */
[C---:B------:R-:W-:Y:S01]  /*56d0*/  IADD3 R32, R65.reuse, 0x9, RZ ;  /* 0x0000000941207810 */ /* 0x040fe20007ffe0ff */
[----:B------:R-:W-:Y:S01]  /*56e0*/  STS.U16 [R91], R33 ;  /* 0x000000215b007388 */ /* 0x000fe20000000400 */
[----:B------:R-:W-:Y:S02]  /*56f0*/  IADD3 R40, R65, 0xa, RZ ;  /* 0x0000000a41287810 */ /* 0x000fe40007ffe0ff */
[----:B------:R-:W-:Y:S01]  /*5700*/  PRMT R36, R37, 0x7632, R36 ;  /* 0x0000763225247816 */ /* 0x000fe20000000024 */
[----:B------:R0:W-:Y:S01]  /*5710*/  STS.U16 [R24+0x2], R23 ;  /* 0x0000021718007388 */ /* 0x0001e20000000400 */
[----:B------:R-:W-:-:S02]  /*5720*/  SHF.L.U32 R28, R28, 0x1, RZ ;  /* 0x000000011c1c7819 */ /* 0x000fc400000006ff */
[C---:B------:R-:W-:Y:S01]  /*5730*/  IADD3 R41, R65.reuse, 0xb, RZ ;  /* 0x0000000b41297810 */ /* 0x040fe20007ffe0ff */
[----:B------:R1:W-:Y:S01]  /*5740*/  STS.U16 [R25+0x4], R35 ;  /* 0x0000042319007388 */ /* 0x0003e20000000400 */
[----:B------:R-:W-:Y:S02]  /*5750*/  IADD3 R42, R65, 0xc, RZ ;  /* 0x0000000c412a7810 */ /* 0x000fe40007ffe0ff */
[-C--:B------:R-:W-:Y:S01]  /*5760*/  LEA.HI.SX32 R30, R30, R65.reuse, 0x1b ;  /* 0x000000411e1e7211 */ /* 0x080fe200078fdaff */
[----:B------:R-:W-:Y:S01]  /*5770*/  STS.U16 [R26+0x6], R34 ;  /* 0x000006221a007388 */ /* 0x000fe20000000400 */
[----:B------:R-:W-:Y:S02]  /*5780*/  LEA.HI.SX32 R31, R31, R65, 0x1b ;  /* 0x000000411f1f7211 */ /* 0x000fe400078fdaff */
[----:B------:R-:W-:Y:S01]  /*5790*/  F2FP.BF16.PACK_AB R4, R44, R39 ;  /* 0x000000272c04723e */ /* 0x000fe200000010ff */
[----:B------:R-:W-:Y:S01]  /*57a0*/  STS.U16 [R27+0x8], R37 ;  /* 0x000008251b007388 */ /* 0x000fe20000000400 */
[----:B------:R-:W-:Y:S01]  /*57b0*/  F2FP.BF16.PACK_AB R22, R46, R45 ;  /* 0x0000002d2e16723e */ /* 0x000fe200000010ff */
[----:B------:R-:W-:Y:S01]  /*57c0*/  IMAD.SHL.U32 R31, R31, 0x2, RZ ;  /* 0x000000021f1f7824 */ /* 0x000fe200078e00ff */
[C---:B------:R-:W-:Y:S01]  /*57d0*/  IADD3 R52, R65.reuse, 0xd, RZ ;  /* 0x0000000d41347810 */ /* 0x040fe20007ffe0ff */
[----:B------:R-:W-:Y:S01]  /*57e0*/  STS.U16 [R28+0xa], R36 ;  /* 0x00000a241c007388 */ /* 0x000fe20000000400 */
[----:B------:R-:W-:Y:S01]  /*57f0*/  IADD3 R56, R65, 0xe, RZ ;  /* 0x0000000e41387810 */ /* 0x000fe20007ffe0ff */
[----:B------:R-:W-:Y:S01]  /*5800*/  FADD.FTZ R39, R38, R39 ;  /* 0x0000002726277221 */ /* 0x000fe20000010000 */
[-C--:B------:R-:W-:Y:S01]  /*5810*/  LEA.HI.SX32 R32, R32, R65.reuse, 0x1b ;  /* 0x0000004120207211 */ /* 0x080fe200078fdaff */
[----:B------:R2:W-:Y:S01]  /*5820*/  STS.U16 [R29+0xc], R4 ;  /* 0x00000c041d007388 */ /* 0x0005e20000000400 */
[----:B------:R-:W-:Y:S01]  /*5830*/  LEA.HI.SX32 R40, R40, R65, 0x1b ;  /* 0x0000004128287211 */ /* 0x000fe200078fdaff */
[----:B------:R-:W-:Y:S01]  /*5840*/  FADD.FTZ R44, R39, R44 ;  /* 0x0000002c272c7221 */ /* 0x000fe20000010000 */
[----:B------:R-:W-:-:S02]  /*5850*/  IADD3 R58, R65, 0xf, RZ ;  /* 0x0000000f413a7810 */ /* 0x000fc40007ffe0ff */
[-C--:B------:R-:W-:Y:S01]  /*5860*/  LEA.HI.SX32 R41, R41, R65.reuse, 0x1b ;  /* 0x0000004129297211 */ /* 0x080fe200078fdaff */
[----:B------:R-:W-:Y:S01]  /*5870*/  IMAD.SHL.U32 R40, R40, 0x2, RZ ;  /* 0x0000000228287824 */ /* 0x000fe200078e00ff */
[----:B------:R-:W-:Y:S01]  /*5880*/  LEA.HI.SX32 R42, R42, R65, 0x1b ;  /* 0x000000412a2a7211 */ /* 0x000fe200078fdaff */
[----:B------:R-:W-:Y:S01]  /*5890*/  FADD.FTZ R45, R44, R45 ;  /* 0x0000002d2c2d7221 */ /* 0x000fe20000010000 */
[----:B0-----:R-:W-:Y:S02]  /*58a0*/  F2FP.BF16.PACK_AB R23, R48, R47 ;  /* 0x0000002f3017723e */ /* 0x001fe400000010ff */
[----:B------:R-:W-:Y:S01]  /*58b0*/  PRMT R24, R4, 0x7632, R24 ;  /* 0x0000763204187816 */ /* 0x000fe20000000018 */
[----:B------:R-:W-:Y:S01]  /*58c0*/  IMAD.SHL.U32 R42, R42, 0x2, RZ ;  /* 0x000000022a2a7824 */ /* 0x000fe200078e00ff */
[----:B------:R-:W-:Y:S01]  /*58d0*/  SHF.L.U32 R30, R30, 0x1, RZ ;  /* 0x000000011e1e7819 */ /* 0x000fe200000006ff */
[----:B------:R-:W-:Y:S01]  /*58e0*/  FADD.FTZ R46, R45, R46 ;  /* 0x0000002e2d2e7221 */ /* 0x000fe20000010000 */
[----:B-1----:R-:W-:-:S02]  /*58f0*/  PRMT R25, R22, 0x7610, R25 ;  /* 0x0000761016197816 */ /* 0x002fc40000000019 */
[-C--:B------:R-:W-:Y:S01]  /*5900*/  LEA.HI.SX32 R52, R52, R65.reuse, 0x1b ;  /* 0x0000004134347211 */ /* 0x080fe200078fdaff */
[----:B------:R-:W-:Y:S01]  /*5910*/  STS.U16 [R30+0xe], R24 ;  /* 0x00000e181e007388 */ /* 0x000fe20000000400 */
[----:B------:R-:W-:Y:S01]  /*5920*/  LEA.HI.SX32 R56, R56, R65, 0x1b ;  /* 0x0000004138387211 */ /* 0x000fe200078fdaff */
[----:B------:R-:W-:Y:S01]  /*5930*/  FADD.FTZ R47, R46, R47 ;  /* 0x0000002f2e2f7221 */ /* 0x000fe20000010000 */
[----:B------:R-:W-:Y:S01]  /*5940*/  PRMT R33, R22, 0x7632, R33 ;  /* 0x0000763216217816 */ /* 0x000fe20000000021 */
[----:B------:R-:W-:Y:S01]  /*5950*/  STS.U16 [R31+0x10], R25 ;  /* 0x000010191f007388 */ /* 0x000fe20000000400 */
[----:B------:R-:W-:Y:S01]  /*5960*/  SHF.L.U32 R32, R32, 0x1, RZ ;  /* 0x0000000120207819 */ /* 0x000fe200000006ff */
[----:B------:R-:W-:Y:S01]  /*5970*/  IMAD.SHL.U32 R56, R56, 0x2, RZ ;  /* 0x0000000238387824 */ /* 0x000fe200078e00ff */
[----:B--2---:R-:W-:Y:S01]  /*5980*/  F2FP.BF16.PACK_AB R4, R50, R49 ;  /* 0x000000313204723e */ /* 0x004fe200000010ff */
[----:B------:R-:W-:Y:S01]  /*5990*/  FADD.FTZ R48, R47, R48 ;  /* 0x000000302f307221 */ /* 0x000fe20000010000 */
[----:B------:R-:W-:Y:S01]  /*59a0*/  LEA.HI.SX32 R58, R58, R65, 0x1b ;  /* 0x000000413a3a7211 */ /* 0x000fe200078fdaff */
[----:B------:R-:W-:Y:S01]  /*59b0*/  STS.U16 [R32+0x12], R33 ;  /* 0x0000122120007388 */ /* 0x000fe20000000400 */
[----:B------:R-:W-:Y:S01]  /*59c0*/  F2FP.BF16.PACK_AB R22, R54, R51 ;  /* 0x000000333616723e */ /* 0x000fe200000010ff */
[----:B------:R-:W-:Y:S01]  /*59d0*/  FADD.FTZ R49, R48, R49 ;  /* 0x0000003130317221 */ /* 0x000fe20000010000 */
[----:B------:R-:W-:Y:S01]  /*59e0*/  PRMT R26, R23, 0x7632, R26 ;  /* 0x00007632171a7816 */ /* 0x000fe2000000001a */
[----:B------:R-:W-:Y:S01]  /*59f0*/  STS.U16 [R40+0x14], R23 ;  /* 0x0000141728007388 */ /* 0x000fe20000000400 */
[----:B------:R-:W-:Y:S01]  /*5a00*/  SHF.L.U32 R41, R41, 0x1, RZ ;  /* 0x0000000129297819 */ /* 0x000fe200000006ff */
[----:B------:R-:W-:Y:S01]  /*5a10*/  FADD.FTZ R50, R49, R50 ;  /* 0x0000003231327221 */ /* 0x000fe20000010000 */
[----:B------:R-:W-:-:S02]  /*5a20*/  PRMT R28, R4, 0x7632, R28 ;  /* 0x00007632041c7816 */ /* 0x000fc4000000001c */
[----:B------:R-:W-:Y:S01]  /*5a30*/  SHF.L.U32 R52, R52, 0x1, RZ ;  /* 0x0000000134347819 */ /* 0x000fe200000006ff */
[----:B------:R-:W-:Y:S01]  /*5a40*/  STS.U16 [R41+0x16], R26 ;  /* 0x0000161a29007388 */ /* 0x000fe20000000400 */
[----:B------:R-:W-:Y:S01]  /*5a50*/  PRMT R34, R22, 0x7632, R34 ;  /* 0x0000763216227816 */ /* 0x000fe20000000022 */
[----:B------:R-:W-:Y:S01]  /*5a60*/  FADD.FTZ R51, R50, R51 ;  /* 0x0000003332337221 */ /* 0x000fe20000010000 */
[----:B------:R-:W-:Y:S01]  /*5a70*/  SHF.L.U32 R58, R58, 0x1, RZ ;  /* 0x000000013a3a7819 */ /* 0x000fe200000006ff */
[----:B------:R-:W-:Y:S02]  /*5a80*/  STS.U16 [R42+0x18], R4 ;  /* 0x000018042a007388 */ /* 0x000fe40000000400 */
[----:B------:R-:W-:Y:S02]  /*5a90*/  FADD.FTZ R112, R51, R54 ;  /* 0x0000003633707221 */ /* 0x000fe40000010000 */
[----:B------:R-:W-:Y:S04]  /*5aa0*/  STS.U16 [R52+0x1a], R28 ;  /* 0x00001a1c34007388 */ /* 0x000fe80000000400 */
[----:B------:R-:W-:Y:S04]  /*5ab0*/  STS.U16 [R56+0x1c], R22 ;  /* 0x00001c1638007388 */ /* 0x000fe80000000400 */
[----:B------:R-:W-:Y:S01]  /*5ac0*/  STS.U16 [R58+0x1e], R34 ;  /* 0x00001e223a007388 */ /* 0x000fe20000000400 */
[----:B------:R-:W-:-:S06]  /*5ad0*/  NOP ;  /* 0x0000000000007918 */ /* 0x000fcc0000000000 */
[----:B------:R-:W-:Y:S04]  /*5ae0*/  LDS.U16 R107, [R107] ;  /* 0x000000006b6b7984 */ /* 0x000fe80000000400 */
        /* <DEDUP_REMOVED lines=15> */
[----:B------:R0:W-:Y:S04]  /*5be0*/  @!P0 STS [0x1080], R21 ;  /* 0x00108015ff008388 */ /* 0x0001e80000000800 */
[----:B------:R-:W-:Y:S01]  /*5bf0*/  BAR.SYNC.DEFER_BLOCKING 0x0 ;  /* 0x0000000000007b1d */ /* 0x000fe20000010000 */
[----:B0-----:R-:W-:-:S04]  /*5c00*/  IADD3 R21, P1, R108, -0x7e0, RZ ;  /* 0xfffff8206c157810 */ /* 0x001fc80007f3e0ff */
[----:B------:R-:W-:Y:S01]  /*5c10*/  IADD3.X R22, R9, -0x1, RZ, P1, !PT ;  /* 0xffffffff09167810 */ /* 0x000fe20000ffe4ff */
[----:B------:R-:W0:Y:S02]  /*5c20*/  LDS R41, [0x1080] ;  /* 0x00108000ff297984 */ /* 0x000e240000000800 */
[----:B0-----:R-:W-:-:S13]  /*5c30*/  ISETP.GE.AND P0, PT, R108, R41, PT ;  /* 0x000000296c00720c */ /* 0x001fda0003f06270 */
[----:B------:R-:W-:Y:S05]  /*5c40*/  @P0 BRA `(.L_x_21) ;  /* 0x000000c000000947 */ /* 0x000fea0003800000 */
[----:B------:R-:W-:Y:S01]  /*5c50*/  IMAD.U32 R5, RZ, RZ, UR31 ;  /* 0x0000001fff057e24 */ /* 0x000fe2000f8e00ff */
[----:B------:R-:W-:Y:S02]  /*5c60*/  ULDC.64 UR34, c[0x0][0x300] ;  /* 0x0000c00000227ab9 */ /* 0x000fe40000000a00 */
[----:B------:R-:W-:Y:S01]  /*5c70*/  UIMAD UR19, UR15, UR34, URZ ;  /* 0x000000220f1372a4 */ /* 0x000fe2000f8e023f */
[----:B------:R-:W-:Y:S01]  /*5c80*/  IMAD.WIDE.U32 R2, R5, c[0x0][0x2f8], R2 ;  /* 0x0000be0005027a25 */ /* 0x000fe200078e0002 */
[----:B------:R-:W-:Y:S02]  /*5c90*/  MOV R5, UR14 ;  /* 0x0000000e00057c02 */ /* 0x000fe40008000f00 */
[----:B------:R-:W-:Y:S02]  /*5ca0*/  UIMAD UR19, UR14, UR35, UR19 ;  /* 0x000000230e1372a4 */ /* 0x000fe4000f8e0213 */
[----:B------:R-:W-:-:S05]  /*5cb0*/  IADD3 R3, R3, UR29, RZ ;  /* 0x0000001d03037c10 */ /* 0x000fca000fffe0ff */
[----:B------:R-:W-:-:S05]  /*5cc0*/  IMAD.WIDE.U32 R2, R5, c[0x0][0x300], R2 ;  /* 0x0000c00005027a25 */ /* 0x000fca00078e0002 */
[----:B------:R-:W-:Y:S02]  /*5cd0*/  IADD3 R3, R3, UR19, RZ ;  /* 0x0000001303037c10 */ /* 0x000fe4000fffe0ff */
[----:B------:R-:W-:-:S04]  /*5ce0*/  LEA R4, P0, R2, c[0x0][0x340], 0x1 ;  /* 0x0000d00002047a11 */ /* 0x000fc800078008ff */
[----:B------:R-:W-:-:S05]  /*5cf0*/  LEA.HI.X R5, R2, c[0x0][0x344], R3, 0x1, P0 ;  /* 0x0000d10002057a11 */ /* 0x000fca00000f0c03 */
[----:B------:R0:W-:Y:S04]  /*5d00*/  STG.E.U16 [R4.64], R107 ;  /* 0x0000006b04007986 */ /* 0x0001e8000c101520 */
.L_x_21:
[----:B------:R-:W-:Y:S05]  /*5d10*/  BSYNC B0 ;  /* 0x0000000000007941 */ /* 0x000fea0003800000 */
.L_x_20:
[----:B------:R-:W-:Y:S01]  /*5d20*/  ULDC.64 UR28, c[0x0][0x300] ;  /* 0x0000c000001c7ab9 */ /* 0x000fe20000000a00 */
[C---:B------:R-:W-:Y:S01]  /*5d30*/  LEA R2, P0, R21.reuse, c[0x0][0x340], 0x1 ;  /* 0x0000d00015027a11 */ /* 0x040fe200078008ff */
[----:B------:R-:W-:Y:S01]  /*5d40*/  UMOV UR17, UR18 ;  /* 0x0000001200117c82 */ /* 0x000fe20008000000 */
[-C--:B------:R-:W-:Y:S01]  /*5d50*/  ISETP.GE.AND P3, PT, R6, R41.reuse, PT ;  /* 0x000000290600720c */ /* 0x080fe20003f66270 */
[----:B------:R-:W-:Y:S01]  /*5d60*/  UIMAD.WIDE.U32 UR16, UR14, UR28, UR16 ;  /* 0x0000001c0e1072a5 */ /* 0x000fe2000f8e0010 */
[----:B------:R-:W-:Y:S01]  /*5d70*/  LEA.HI.X R3, R21, c[0x0][0x344], R22, 0x1, P0 ;  /* 0x0000d10015037a11 */ /* 0x000fe200000f0c16 */
[----:B------:R-:W-:Y:S01]  /*5d80*/  UIMAD UR18, UR15, UR28, URZ ;  /* 0x0000001c0f1272a4 */ /* 0x000fe2000f8e023f */
[-C--:B------:R-:W-:Y:S01]  /*5d90*/  ISETP.GE.AND P4, PT, R7, R41.reuse, PT ;  /* 0x000000290700720c */ /* 0x080fe20003f86270 */
[----:B------:R-:W-:Y:S01]  /*5da0*/  UIADD3 UR7, UP0, UR7, UR16, URZ ;  /* 0x0000001007077290 */ /* 0x000fe2000ff1e03f */
[-C--:B------:R-:W-:Y:S01]  /*5db0*/  ISETP.GE.AND P5, PT, R0, R41.reuse, PT ;  /* 0x000000290000720c */ /* 0x080fe20003fa6270 */
[----:B------:R-:W-:Y:S01]  /*5dc0*/  UIMAD UR16, UR14, UR29, UR18 ;  /* 0x0000001d0e1072a4 */ /* 0x000fe2000f8e0212 */
[-C--:B------:R-:W-:Y:S01]  /*5dd0*/  ISETP.GE.AND P6, PT, R8, R41.reuse, PT ;  /* 0x000000290800720c */ /* 0x080fe20003fc6270 */
[----:B------:R-:W-:Y:S01]  /*5de0*/  UIADD3 UR26, UP1, UR26, -0x1000, URZ ;  /* 0xfffff0001a1a7890 */ /* 0x000fe2000ff3e03f */
[-C--:B------:R-:W-:Y:S01]  /*5df0*/  ISETP.GE.AND P1, PT, R11, R41.reuse, PT ;  /* 0x000000290b00720c */ /* 0x080fe20003f26270 */
[----:B------:R-:W-:Y:S01]  /*5e00*/  UIADD3.X UR16, UR27, UR16, UR17, UP0, !UPT ;  /* 0x000000101b107290 */ /* 0x000fe200087fe411 */
[----:B0-----:R-:W-:Y:S01]  /*5e10*/  IMAD.U32 R4, RZ, RZ, UR7 ;  /* 0x00000007ff047e24 */ /* 0x001fe2000f8e00ff */
[----:B------:R-:W-:Y:S01]  /*5e20*/  ISETP.GE.AND P2, PT, R12, R41, PT ;  /* 0x000000290c00720c */ /* 0x000fe20003f46270 */
[----:B------:R-:W-:-:S02]  /*5e30*/  UISETP.GT.AND UP0, UPT, UR20, 0x1, UPT ;  /* 0x000000011400788c */ /* 0x000fc4000bf04270 */
[----:B------:R-:W-:Y:S01]  /*5e40*/  UIADD3 UR22, UP2, UR22, -0x1000, URZ ;  /* 0xfffff00016167890 */ /* 0x000fe2000ff5e03f */
[C---:B------:R-:W-:Y:S01]  /*5e50*/  LEA R2, P0, R4.reuse, R2, 0x1 ;  /* 0x0000000204027211 */ /* 0x040fe200078008ff */
[----:B------:R-:W-:Y:S01]  /*5e60*/  UIADD3 UR24, UP3, UR24, -0x1000, URZ ;  /* 0xfffff00018187890 */ /* 0x000fe2000ff7e03f */
[----:B------:R-:W-:Y:S01]  /*5e70*/  MOV R5, UR16 ;  /* 0x0000001000057c02 */ /* 0x000fe20008000f00 */
[----:B------:R-:W-:Y:S02]  /*5e80*/  UIADD3 UR6, UR6, 0x1, URZ ;  /* 0x0000000106067890 */ /* 0x000fe4000fffe03f */
[----:B------:R-:W-:Y:S01]  /*5e90*/  UIADD3.X UR25, UR25, -0x1, URZ, UP1, !UPT ;  /* 0xffffffff19197890 */ /* 0x000fe20008ffe43f */
[----:B------:R-:W-:Y:S01]  /*5ea0*/  LEA.HI.X R3, R4, R3, R5, 0x1, P0 ;  /* 0x0000000304037211 */ /* 0x000fe200000f0c05 */
[----:B------:R-:W-:Y:S01]  /*5eb0*/  UIADD3.X UR21, UR21, -0x1, URZ, UP2, !UPT ;  /* 0xffffffff15157890 */ /* 0x000fe200097fe43f */
[----:B------:R-:W-:Y:S01]  /*5ec0*/  ISETP.GE.AND P0, PT, R10, R41, PT ;  /* 0x000000290a00720c */ /* 0x000fe20003f06270 */
[----:B------:R-:W-:-:S02]  /*5ed0*/  UIADD3.X UR23, UR23, -0x1, URZ, UP3, !UPT ;  /* 0xffffffff17177890 */ /* 0x000fc40009ffe43f */
[----:B------:R0:W-:Y:S01]  /*5ee0*/  @!P3 STG.E.U16 [R2.64], R23 ;  /* 0x000000170200b986 */ /* 0x0001e2000c101520 */
[----:B------:R-:W-:-:S03]  /*5ef0*/  ISETP.GE.AND P3, PT, R13, R41, PT ;  /* 0x000000290d00720c */ /* 0x000fc60003f66270 */
[----:B------:R0:W-:Y:S01]  /*5f00*/  @!P4 STG.E.U16 [R2.64+0x40], R105 ;  /* 0x000040690200c986 */ /* 0x0001e2000c101520 */
        /* <DEDUP_REMOVED lines=13> */
[----:B------:R0:W-:Y:S04]  /*5fe0*/  @!P4 STG.E.U16 [R2.64+0x200], R31 ;  /* 0x0002001f0200c986 */ /* 0x0001e8000c101520 */
[----:B------:R0:W-:Y:S04]  /*5ff0*/  @!P5 STG.E.U16 [R2.64+0x240], R97 ;  /* 0x000240610200d986 */ /* 0x0001e8000c101520 */
[----:B------:R0:W-:Y:S04]  /*6000*/  @!P6 STG.E.U16 [R2.64+0x280], R33 ;  /* 0x000280210200e986 */ /* 0x0001e8000c101520 */
[----:B------:R0:W-:Y:S04]  /*6010*/  @!P1 STG.E.U16 [R2.64+0x300], R35 ;  /* 0x0003002302009986 */ /* 0x0001e8000c101520 */
[----:B------:R0:W-:Y:S04]  /*6020*/  @!P2 STG.E.U16 [R2.64+0x340], R93 ;  /* 0x0003405d0200a986 */ /* 0x0001e8000c101520 */
[----:B------:R0:W-:Y:S04]  /*6030*/  @!P3 STG.E.U16 [R2.64+0x380], R37 ;  /* 0x000380250200b986 */ /* 0x0001e8000c101520 */
[----:B------:R0:W-:Y:S01]  /*6040*/  @!P0 STG.E.U16 [R2.64+0x2c0], R95 ;  /* 0x0002c05f02008986 */ /* 0x0001e2000c101520 */
[----:B------:R-:W-:-:S13]  /*6050*/  PLOP3.LUT P0, PT, PT, PT, UP0, 0x80, 0x0 ;  /* 0x000000000000781c */ /* 0x000fda0003f0f008 */
[----:B0-----:R-:W-:Y:S01]  /*6060*/  @!P0 CALL.REL.NOINC `(.L_x_0) ;  /* 0x0000001000008944 */ /* 0x001fe20003c00000 */
[----:B------:R-:W-:Y:S05]  /*6070*/  BRA `(.L_x_22) ;  /* 0xffffa6b000007947 */ /* 0x000fea000383ffff */
.L_x_0:
[----:B------:R-:W-:Y:S02]  /*6080*/  ISETP.NE.U32.AND P0, PT, RZ, c[0x0][0x328], PT ;  /* 0x0000ca00ff007a0c */ /* 0x000fe40003f05070 */
[----:B------:R-:W-:Y:S02]  /*6090*/  ISETP.NE.U32.AND P2, PT, RZ, c[0x0][0x348], PT ;  /* 0x0000d200ff007a0c */ /* 0x000fe40003f45070 */
[----:B------:R-:W-:Y:S02]  /*60a0*/  ISETP.NE.AND.EX P1, PT, RZ, c[0x0][0x32c], PT, P0 ;  /* 0x0000cb00ff007a0c */ /* 0x000fe40003f25300 */
[----:B------:R-:W-:-:S11]  /*60b0*/  ISETP.NE.AND.EX P0, PT, RZ, c[0x0][0x34c], PT, P2 ;  /* 0x0000d300ff007a0c */ /* 0x000fd60003f05320 */
[----:B------:R-:W-:Y:S05]  /*60c0*/  @!P1 BRA `(.L_x_23) ;  /* 0x000001e000009947 */ /* 0x000fea0003800000 */
[----:B------:R-:W3:Y:S01]  /*60d0*/  SHFL.DOWN P1, R0, R113, 0x1, 0x1f ;  /* 0x08201f0071007f89 */ /* 0x000ee20000020000 */
[----:B------:R-:W-:Y:S03]  /*60e0*/  BSSY B0, `(.L_x_23) ;  /* 0x000001c000007945 */ /* 0x000fe60003800000 */
[----:B------:R-:W4:Y:S04]  /*60f0*/  S2R R6, SR_LANEID ;  /* 0x0000000000067919 */ /* 0x000f280000000000 */
[----:B------:R-:W5:Y:S01]  /*6100*/  S2R R7, SR_TID.X ;  /* 0x0000000000077919 */ /* 0x000f620000002100 */
[----:B---3--:R-:W-:Y:S01]  /*6110*/  @P1 FADD R0, R0, R113 ;  /* 0x0000007100001221 */ /* 0x008fe20000000000 */
[----:B----4-:R-:W-:-:S04]  /*6120*/  ISETP.NE.AND P2, PT, R6, RZ, PT ;  /* 0x000000ff0600720c */ /* 0x010fc80003f45270 */
[----:B------:R-:W3:Y:S09]  /*6130*/  SHFL.DOWN P1, R3, R0, 0x2, 0x1f ;  /* 0x08401f0000037f89 */ /* 0x000ef20000020000 */
[----:B-----5:R-:W-:-:S04]  /*6140*/  @!P2 SHF.R.S32.HI R6, RZ, 0x1f, R7 ;  /* 0x0000001fff06a819 */ /* 0x020fc80000011407 */
[----:B------:R-:W-:-:S04]  /*6150*/  @!P2 LEA.HI R6, R6, R7, RZ, 0x5 ;  /* 0x000000070606a211 */ /* 0x000fc800078f28ff */
[----:B------:R-:W-:Y:S01]  /*6160*/  @!P2 SHF.R.S32.HI R9, RZ, 0x5, R6 ;  /* 0x00000005ff09a819 */ /* 0x000fe20000011406 */
[----:B---3--:R-:W-:-:S05]  /*6170*/  @P1 FADD R3, R0, R3 ;  /* 0x0000000300031221 */ /* 0x008fca0000000000 */
[----:B0-----:R-:W0:Y:S02]  /*6180*/  SHFL.DOWN P1, R2, R3, 0x4, 0x1f ;  /* 0x08801f0003027f89 */ /* 0x001e240000020000 */
[----:B0-----:R-:W-:-:S05]  /*6190*/  @P1 FADD R2, R3, R2 ;  /* 0x0000000203021221 */ /* 0x001fca0000000000 */
[----:B------:R-:W0:Y:S02]  /*61a0*/  SHFL.DOWN P1, R5, R2, 0x8, 0x1f ;  /* 0x09001f0002057f89 */ /* 0x000e240000020000 */
[----:B0-----:R-:W-:-:S05]  /*61b0*/  @P1 FADD R5, R2, R5 ;  /* 0x0000000502051221 */ /* 0x001fca0000000000 */
[----:B------:R-:W0:Y:S02]  /*61c0*/  SHFL.DOWN P1, R4, R5, 0x10, 0x1f ;  /* 0x0a001f0005047f89 */ /* 0x000e240000020000 */
[----:B0-----:R-:W-:Y:S01]  /*61d0*/  @P1 FADD R4, R5, R4 ;  /* 0x0000000405041221 */ /* 0x001fe20000000000 */
[----:B------:R-:W-:-:S04]  /*61e0*/  ISETP.NE.AND P1, PT, R7, RZ, PT ;  /* 0x000000ff0700720c */ /* 0x000fc80003f25270 */
[----:B------:R0:W-:Y:S04]  /*61f0*/  @!P2 STS [R9.X4+0x1094], R4 ;  /* 0x001094040900a388 */ /* 0x0001e80000004800 */
[----:B------:R-:W-:Y:S06]  /*6200*/  BAR.SYNC.DEFER_BLOCKING 0x0 ;  /* 0x0000000000007b1d */ /* 0x000fec0000010000 */
[----:B------:R-:W-:Y:S05]  /*6210*/  @P1 BRA `(.L_x_24) ;  /* 0x0000008000001947 */ /* 0x000fea0003800000 */
[----:B0-----:R-:W0:Y:S04]  /*6220*/  @!P1 LDS.64 R2, [0x1098] ;  /* 0x00109800ff029984 */ /* 0x001e280000000a00 */
[----:B------:R-:W3:Y:S01]  /*6230*/  @!P1 LDS R5, [0x10a0] ;  /* 0x0010a000ff059984 */ /* 0x000ee20000000800 */
[----:B0-----:R-:W-:-:S04]  /*6240*/  @!P1 FADD.FTZ R2, R4, R2 ;  /* 0x0000000204029221 */ /* 0x001fc80000010000 */
[----:B------:R-:W-:Y:S01]  /*6250*/  @!P1 FADD.FTZ R0, R3, R2 ;  /* 0x0000000203009221 */ /* 0x000fe20000010000 */
[----:B------:R-:W-:Y:S01]  /*6260*/  MOV R3, UR9 ;  /* 0x0000000900037c02 */ /* 0x000fe20008000f00 */
[----:B------:R-:W-:Y:S02]  /*6270*/  IMAD.U32 R2, RZ, RZ, UR8 ;  /* 0x00000008ff027e24 */ /* 0x000fe4000f8e00ff */
[----:B---3--:R-:W-:-:S05]  /*6280*/  @!P1 FADD.FTZ R4, R0, R5 ;  /* 0x0000000500049221 */ /* 0x008fca0000010000 */
[----:B------:R0:W-:Y:S02]  /*6290*/  RED.E.ADD.F32.FTZ.RN.STRONG.GPU [R2.64], R4 ;  /* 0x000000040200798e */ /* 0x0001e4000c10e7a0 */
.L_x_24:
[----:B0-----:R-:W-:Y:S05]  /*62a0*/  BSYNC B0 ;  /* 0x0000000000007941 */ /* 0x001fea0003800000 */
.L_x_23:
[----:B------:R-:W-:Y:S01]  /*62b0*/  BSSY B0, `(.L_x_25) ;  /* 0x0000022000007945 */ /* 0x000fe20003800000 */
[----:B------:R-:W-:Y:S05]  /*62c0*/  @!P0 BRA `(.L_x_26) ;  /* 0x000001f000008947 */ /* 0x000fea0003800000 */
[----:B------:R-:W-:Y:S06]  /*62d0*/  BAR.SYNC.DEFER_BLOCKING 0x0 ;  /* 0x0000000000007b1d */ /* 0x000fec0000010000 */
[----:B------:R-:W3:Y:S04]  /*62e0*/  SHFL.DOWN P0, R3, R112, 0x1, 0x1f ;  /* 0x08201f0070037f89 */ /* 0x000ee80000000000 */
[----:B0-----:R-:W0:Y:S04]  /*62f0*/  S2R R4, SR_LANEID ;  /* 0x0000000000047919 */ /* 0x001e280000000000 */
[----:B------:R-:W4:Y:S01]  /*6300*/  S2R R13, SR_TID.X ;  /* 0x00000000000d7919 */ /* 0x000f220000002100 */
[----:B---3--:R-:W-:Y:S01]  /*6310*/  @P0 FADD R3, R3, R112 ;  /* 0x0000007003030221 */ /* 0x008fe20000000000 */
[----:B0-----:R-:W-:-:S04]  /*6320*/  ISETP.NE.AND P1, PT, R4, RZ, PT ;  /* 0x000000ff0400720c */ /* 0x001fc80003f25270 */
[----:B------:R-:W0:Y:S09]  /*6330*/  SHFL.DOWN P0, R0, R3, 0x2, 0x1f ;  /* 0x08401f0003007f89 */ /* 0x000e320000000000 */
[----:B----4-:R-:W-:-:S04]  /*6340*/  @!P1 SHF.R.S32.HI R4, RZ, 0x1f, R13 ;  /* 0x0000001fff049819 */ /* 0x010fc8000001140d */
[----:B------:R-:W-:-:S04]  /*6350*/  @!P1 LEA.HI R4, R4, R13, RZ, 0x5 ;  /* 0x0000000d04049211 */ /* 0x000fc800078f28ff */
[----:B------:R-:W-:Y:S01]  /*6360*/  @!P1 SHF.R.S32.HI R4, RZ, 0x5, R4 ;  /* 0x00000005ff049819 */ /* 0x000fe20000011404 */
[----:B0-----:R-:W-:-:S05]  /*6370*/  @P0 FADD R0, R3, R0 ;  /* 0x0000000003000221 */ /* 0x001fca0000000000 */
[----:B------:R-:W0:Y:S02]  /*6380*/  SHFL.DOWN P0, R5, R0, 0x4, 0x1f ;  /* 0x08801f0000057f89 */ /* 0x000e240000000000 */
        /* <DEDUP_REMOVED lines=16> */
[----:B------:R0:W-:Y:S01]  /*6490*/  RED.E.ADD.F32.FTZ.RN.STRONG.GPU [R2.64], R7 ;  /* 0x000000070200798e */ /* 0x0001e2000c10e7a0 */
[----:B------:R-:W-:Y:S01]  /*64a0*/  IMAD.MOV.U32 R13, RZ, RZ, RZ ;  /* 0x000000ffff0d7224 */ /* 0x000fe200078e00ff */
[----:B------:R-:W-:Y:S05]  /*64b0*/  BRA `(.L_x_27) ;  /* 0x0000001000007947 */ /* 0x000fea0003800000 */
.L_x_26:
[----:B------:R-:W3:Y:S02]  /*64c0*/  S2R R13, SR_TID.X ;  /* 0x00000000000d7919 */ /* 0x000ee40000002100 */
.L_x_27:
[----:B0-----:R-:W-:Y:S05]  /*64d0*/  BSYNC B0 ;  /* 0x0000000000007941 */ /* 0x001fea0003800000 */
.L_x_25:
[----:B---3--:R-:W-:-:S13]  /*64e0*/  ISETP.GE.AND P0, PT, R13, c[0x0][0x16c], PT ;  /* 0x00005b000d007a0c */ /* 0x008fda0003f06270 */
[----:B------:R-:W-:Y:S05]  /*64f0*/  @P0 EXIT ;  /* 0x000000000000094d */ /* 0x000fea0003800000 */
[----:B------:R-:W-:Y:S01]  /*6500*/  ULDC.64 UR8, c[0x0][0x2c8] ;  /* 0x0000b20000087ab9 */ /* 0x000fe20000000a00 */
[----:B------:R-:W-:Y:S01]  /*6510*/  BSSY B0, `(.L_x_28) ;  /* 0x0000059000007945 */ /* 0x000fe20003800000 */
[----:B------:R-:W-:Y:S02]  /*6520*/  UIMAD UR6, UR15, UR8, URZ ;  /* 0x000000080f0672a4 */ /* 0x000fe4000f8e023f */
[----:B------:R-:W-:Y:S02]  /*6530*/  ULDC.64 UR16, c[0x0][0x288] ;  /* 0x0000a20000107ab9 */ /* 0x000fe40000000a00 */
[----:B-12---:R-:W-:Y:S02]  /*6540*/  UIMAD.WIDE.U32 UR4, UR14, UR8, URZ ;  /* 0x000000080e0472a5 */ /* 0x006fe4000f8e003f */
[----:B------:R-:W-:Y:S02]  /*6550*/  UIMAD UR8, UR15, UR16, URZ ;  /* 0x000000100f0872a4 */ /* 0x000fe4000f8e023f */
[----:B------:R-:W-:-:S02]  /*6560*/  ULDC.64 UR10, c[0x0][0x2a8] ;  /* 0x0000aa00000a7ab9 */ /* 0x000fc40000000a00 */
[----:B------:R-:W-:Y:S02]  /*6570*/  UIMAD UR12, UR14, UR9, UR6 ;  /* 0x000000090e0c72a4 */ /* 0x000fe4000f8e0206 */
[----:B------:R-:W-:Y:S02]  /*6580*/  UIMAD UR6, UR15, UR10, URZ ;  /* 0x0000000a0f0672a4 */ /* 0x000fe4000f8e023f */
[----:B------:R-:W-:Y:S02]  /*6590*/  UIMAD.WIDE.U32 UR18, UR14, UR10, URZ ;  /* 0x0000000a0e1272a5 */ /* 0x000fe4000f8e003f */
[----:B------:R-:W-:Y:S02]  /*65a0*/  UIMAD UR10, UR14, UR17, UR8 ;  /* 0x000000110e0a72a4 */ /* 0x000fe4000f8e0208 */
[----:B------:R-:W-:Y:S02]  /*65b0*/  UIMAD UR11, UR14, UR11, UR6 ;  /* 0x0000000b0e0b72a4 */ /* 0x000fe4000f8e0206 */
[----:B------:R-:W-:-:S02]  /*65c0*/  ULDC.64 UR8, c[0x0][0x198] ;  /* 0x0000660000087ab9 */ /* 0x000fc40000000a00 */
[----:B------:R-:W-:Y:S02]  /*65d0*/  UIMAD.WIDE.U32 UR6, UR14, UR16, URZ ;  /* 0x000000100e0672a5 */ /* 0x000fe4000f8e003f */
[----:B------:R-:W-:Y:S02]  /*65e0*/  UIMAD.WIDE.U32 UR20, UR14, UR8, URZ ;  /* 0x000000080e1472a5 */ /* 0x000fe4000f8e003f */
[----:B------:R-:W-:Y:S02]  /*65f0*/  ULDC.64 UR16, c[0x0][0x1b8] ;  /* 0x00006e0000107ab9 */ /* 0x000fe40000000a00 */
[----:B------:R-:W-:Y:S02]  /*6600*/  UIMAD UR8, UR15, UR8, URZ ;  /* 0x000000080f0872a4 */ /* 0x000fe4000f8e023f */
[----:B------:R-:W-:Y:S02]  /*6610*/  UIMAD UR15, UR15, UR16, URZ ;  /* 0x000000100f0f72a4 */ /* 0x000fe4000f8e023f */
[----:B------:R-:W-:-:S02]  /*6620*/  UIMAD UR13, UR14, UR9, UR8 ;  /* 0x000000090e0d72a4 */ /* 0x000fc4000f8e0208 */
[----:B------:R-:W-:Y:S02]  /*6630*/  UIMAD.WIDE.U32 UR8, UR14, UR16, URZ ;  /* 0x000000100e0872a5 */ /* 0x000fe4000f8e003f */
[----:B------:R-:W-:Y:S02]  /*6640*/  UIMAD UR15, UR14, UR17, UR15 ;  /* 0x000000110e0f72a4 */ /* 0x000fe4000f8e020f */
[----:B------:R-:W-:Y:S02]  /*6650*/  UIADD3 UR12, UR5, UR12, URZ ;  /* 0x0000000c050c7290 */ /* 0x000fe4000fffe03f */
[----:B------:R-:W-:Y:S02]  /*6660*/  UIADD3 UR11, UR19, UR11, URZ ;  /* 0x0000000b130b7290 */ /* 0x000fe4000fffe03f */
[----:B------:R-:W-:Y:S02]  /*6670*/  UIADD3 UR10, UR7, UR10, URZ ;  /* 0x0000000a070a7290 */ /* 0x000fe4000fffe03f */
[----:B------:R-:W-:-:S02]  /*6680*/  UIADD3 UR13, UR21, UR13, URZ ;  /* 0x0000000d150d7290 */ /* 0x000fc4000fffe03f */
[----:B------:R-:W-:-:S03]  /*6690*/  UIADD3 UR15, UR9, UR15, URZ ;  /* 0x0000000f090f7290 */ /* 0x000fc6000fffe03f */
.L_x_29:
[----:B0-----:R-:W0:Y:S01]  /*66a0*/  LDS R15, [R13.X4+0x2ce0] ;  /* 0x002ce0000d0f7984 */ /* 0x001e220000004800 */
[----:B------:R-:W-:Y:S01]  /*66b0*/  IMAD.U32 R4, RZ, RZ, UR6 ;  /* 0x00000006ff047e24 */ /* 0x000fe2000f8e00ff */
[----:B------:R-:W-:Y:S01]  /*66c0*/  SHF.R.S32.HI R12, RZ, 0x1f, R13 ;  /* 0x0000001fff0c7819 */ /* 0x000fe2000001140d */
[----:B------:R-:W-:Y:S01]  /*66d0*/  IMAD.U32 R7, RZ, RZ, UR15 ;  /* 0x0000000fff077e24 */ /* 0x000fe2000f8e00ff */
[----:B------:R-:W-:Y:S01]  /*66e0*/  MOV R8, UR8 ;  /* 0x0000000800087c02 */ /* 0x000fe20008000f00 */
[----:B------:R-:W-:Y:S01]  /*66f0*/  IMAD.U32 R9, RZ, RZ, UR9 ;  /* 0x00000009ff097e24 */ /* 0x000fe2000f8e00ff */
[----:B------:R-:W-:Y:S01]  /*6700*/  MOV R3, UR10 ;  /* 0x0000000a00037c02 */ /* 0x000fe20008000f00 */
[C---:B------:R-:W-:Y:S01]  /*6710*/  IMAD R0, R12.reuse, c[0x0][0x290], RZ ;  /* 0x0000a4000c007a24 */ /* 0x040fe200078e02ff */
[----:B------:R-:W-:Y:S01]  /*6720*/  MOV R2, R4 ;  /* 0x0000000400027202 */ /* 0x000fe20000000f00 */
[----:B------:R-:W-:Y:S01]  /*6730*/  IMAD.MOV.U32 R6, RZ, RZ, R8 ;  /* 0x000000ffff067224 */ /* 0x000fe200078e0008 */
[----:B------:R-:W-:Y:S01]  /*6740*/  MOV R5, UR7 ;  /* 0x0000000700057c02 */ /* 0x000fe20008000f00 */
[----:B------:R-:W-:Y:S01]  /*6750*/  IMAD R4, R12, c[0x0][0x1c0], RZ ;  /* 0x000070000c047a24 */ /* 0x000fe200078e02ff */
[----:B------:R-:W-:Y:S01]  /*6760*/  YIELD ;  /* 0x0000000000007946 */ /* 0x000fe20003800000 */
[C---:B------:R-:W-:Y:S01]  /*6770*/  IMAD.WIDE.U32 R2, R13.reuse, c[0x0][0x290], R2 ;  /* 0x0000a4000d027a25 */ /* 0x040fe200078e0002 */
[----:B------:R-:W1:Y:S03]  /*6780*/  LDS R17, [R13.X4+0x30e0] ;  /* 0x0030e0000d117984 */ /* 0x000e660000004800 */
[----:B------:R-:W-:-:S02]  /*6790*/  IMAD R5, R13, c[0x0][0x294], R0 ;  /* 0x0000a5000d057a24 */ /* 0x000fc400078e0200 */
[----:B------:R-:W-:-:S03]  /*67a0*/  IMAD.WIDE.U32 R6, R13, c[0x0][0x1c0], R6 ;  /* 0x000070000d067a25 */ /* 0x000fc600078e0006 */
[----:B------:R-:W-:Y:S01]  /*67b0*/  IADD3 R5, R3, R5, RZ ;  /* 0x0000000503057210 */ /* 0x000fe20007ffe0ff */
[----:B------:R-:W-:Y:S01]  /*67c0*/  IMAD R9, R13, c[0x0][0x1c4], R4 ;  /* 0x000071000d097a24 */ /* 0x000fe200078e0204 */
[----:B------:R-:W-:Y:S02]  /*67d0*/  LEA R4, P0, R2, c[0x0][0x310], 0x2 ;  /* 0x0000c40002047a11 */ /* 0x000fe400078010ff */
[----:B------:R-:W-:Y:S01]  /*67e0*/  LEA R8, P1, R6, c[0x0][0x230], 0x2 ;  /* 0x00008c0006087a11 */ /* 0x000fe200078210ff */
[----:B------:R-:W-:Y:S01]  /*67f0*/  IMAD.IADD R3, R7, 0x1, R9 ;  /* 0x0000000107037824 */ /* 0x000fe200078e0209 */
[----:B------:R-:W-:-:S04]  /*6800*/  LEA.HI.X R5, R2, c[0x0][0x314], R5, 0x2, P0 ;  /* 0x0000c50002057a11 */ /* 0x000fc800000f1405 */
[----:B------:R-:W-:Y:S01]  /*6810*/  LEA.HI.X R9, R6, c[0x0][0x234], R3, 0x2, P1 ;  /* 0x00008d0006097a11 */ /* 0x000fe200008f1403 */
[----:B0-----:R0:W-:Y:S04]  /*6820*/  RED.E.ADD.F32.FTZ.RN.STRONG.GPU [R4.64], R15 ;  /* 0x0000000f0400798e */ /* 0x0011e8000c10e7a0 */
[----:B------:R2:W1:Y:S01]  /*6830*/  LDG.E R0, [R8.64] ;  /* 0x0000002008007981 */ /* 0x000462000c1e1900 */
[----:B------:R-:W-:Y:S01]  /*6840*/  IMAD.U32 R6, RZ, RZ, UR18 ;  /* 0x00000012ff067e24 */ /* 0x000fe2000f8e00ff */
[----:B------:R-:W-:Y:S01]  /*6850*/  MOV R10, UR20 ;  /* 0x00000014000a7c02 */ /* 0x000fe20008000f00 */
[C---:B------:R-:W-:Y:S01]  /*6860*/  IMAD R14, R12.reuse, c[0x0][0x2b0], RZ ;  /* 0x0000ac000c0e7a24 */ /* 0x040fe200078e02ff */
[----:B------:R-:W-:Y:S01]  /*6870*/  MOV R3, UR11 ;  /* 0x0000000b00037c02 */ /* 0x000fe20008000f00 */
[----:B------:R-:W-:Y:S01]  /*6880*/  IMAD R16, R12, c[0x0][0x1a0], RZ ;  /* 0x000068000c107a24 */ /* 0x000fe200078e02ff */
[----:B------:R-:W-:Y:S01]  /*6890*/  MOV R2, R6 ;  /* 0x0000000600027202 */ /* 0x000fe20000000f00 */
[----:B------:R-:W-:Y:S01]  /*68a0*/  IMAD.MOV.U32 R6, RZ, RZ, R10 ;  /* 0x000000ffff067224 */ /* 0x000fe200078e000a */
[----:B------:R-:W-:Y:S01]  /*68b0*/  MOV R7, UR19 ;  /* 0x0000001300077c02 */ /* 0x000fe20008000f00 */
[----:B------:R-:W-:-:S02]  /*68c0*/  IMAD.U32 R7, RZ, RZ, UR13 ;  /* 0x0000000dff077e24 */ /* 0x000fc4000f8e00ff */
[----:B------:R-:W-:-:S04]  /*68d0*/  IMAD.WIDE.U32 R2, R13, c[0x0][0x2b0], R2 ;  /* 0x0000ac000d027a25 */ /* 0x000fc800078e0002 */
[C---:B0-----:R-:W-:Y:S01]  /*68e0*/  IMAD R5, R13.reuse, c[0x0][0x2b4], R14 ;  /* 0x0000ad000d057a24 */ /* 0x041fe200078e020e */
[----:B------:R-:W-:Y:S01]  /*68f0*/  LEA R4, P0, R2, c[0x0][0x318], 0x2 ;  /* 0x0000c60002047a11 */ /* 0x000fe200078010ff */
[C---:B--2---:R-:W-:Y:S02]  /*6900*/  IMAD R9, R13.reuse, c[0x0][0x1a4], R16 ;  /* 0x000069000d097a24 */ /* 0x044fe400078e0210 */
[----:B------:R-:W-:Y:S01]  /*6910*/  IMAD.WIDE.U32 R6, R13, c[0x0][0x1a0], R6 ;  /* 0x000068000d067a25 */ /* 0x000fe200078e0006 */
[----:B------:R-:W-:-:S03]  /*6920*/  IADD3 R5, R3, R5, RZ ;  /* 0x0000000503057210 */ /* 0x000fc60007ffe0ff */
[----:B------:R-:W-:Y:S01]  /*6930*/  IMAD.IADD R3, R7, 0x1, R9 ;  /* 0x0000000107037824 */ /* 0x000fe200078e0209 */
[----:B------:R-:W-:Y:S01]  /*6940*/  LEA R8, P1, R6, c[0x0][0x228], 0x2 ;  /* 0x00008a0006087a11 */ /* 0x000fe200078210ff */
[----:B------:R-:W-:Y:S01]  /*6950*/  IMAD.U32 R11, RZ, RZ, UR21 ;  /* 0x00000015ff0b7e24 */ /* 0x000fe2000f8e00ff */
[----:B------:R-:W-:Y:S02]  /*6960*/  LEA.HI.X R5, R2, c[0x0][0x31c], R5, 0x2, P0 ;  /* 0x0000c70002057a11 */ /* 0x000fe400000f1405 */
[----:B------:R-:W-:Y:S01]  /*6970*/  LEA.HI.X R9, R6, c[0x0][0x22c], R3, 0x2, P1 ;  /* 0x00008b0006097a11 */ /* 0x000fe200008f1403 */
[----:B-1----:R-:W-:-:S05]  /*6980*/  FMUL.FTZ R11, R0, R17 ;  /* 0x00000011000b7220 */ /* 0x002fca0000410000 */
[----:B------:R0:W-:Y:S04]  /*6990*/  RED.E.ADD.F32.FTZ.RN.STRONG.GPU [R4.64], R11 ;  /* 0x0000000b0400798e */ /* 0x0001e8000c10e7a0 */
[----:B------:R-:W2:Y:S01]  /*69a0*/  LDG.E R8, [R8.64] ;  /* 0x0000002008087981 */ /* 0x000ea2000c1e1900 */
[----:B------:R-:W-:Y:S01]  /*69b0*/  IMAD.U32 R6, RZ, RZ, UR4 ;  /* 0x00000004ff067e24 */ /* 0x000fe2000f8e00ff */
[----:B------:R-:W-:Y:S01]  /*69c0*/  MOV R3, UR12 ;  /* 0x0000000c00037c02 */ /* 0x000fe20008000f00 */
[----:B------:R-:W-:Y:S01]  /*69d0*/  IMAD R12, R12, c[0x0][0x2d0], RZ ;  /* 0x0000b4000c0c7a24 */ /* 0x000fe200078e02ff */
[----:B------:R-:W-:Y:S01]  /*69e0*/  MOV R7, UR5 ;  /* 0x0000000500077c02 */ /* 0x000fe20008000f00 */
[----:B------:R-:W-:Y:S02]  /*69f0*/  IMAD.MOV.U32 R2, RZ, RZ, R6 ;  /* 0x000000ffff027224 */ /* 0x000fe400078e0006 */
[----:B------:R-:W-:-:S02]  /*6a00*/  IMAD R7, R13, c[0x0][0x2d4], R12 ;  /* 0x0000b5000d077a24 */ /* 0x000fc400078e020c */
[C---:B------:R-:W-:Y:S01]  /*6a10*/  IMAD.WIDE.U32 R2, R13.reuse, c[0x0][0x2d0], R2 ;  /* 0x0000b4000d027a25 */ /* 0x040fe200078e0002 */
[----:B------:R-:W-:-:S04]  /*6a20*/  IADD3 R13, R13, c[0x0][0x0], RZ ;  /* 0x000000000d0d7a10 */ /* 0x000fc80007ffe0ff */
[----:B------:R-:W-:Y:S02]  /*6a30*/  IADD3 R3, R3, R7, RZ ;  /* 0x0000000703037210 */ /* 0x000fe40007ffe0ff */
[----:B------:R-:W-:-:S04]  /*6a40*/  LEA R6, P0, R2, c[0x0][0x320], 0x2 ;  /* 0x0000c80002067a11 */ /* 0x000fc800078010ff */
[----:B------:R-:W-:Y:S02]  /*6a50*/  LEA.HI.X R7, R2, c[0x0][0x324], R3, 0x2, P0 ;  /* 0x0000c90002077a11 */ /* 0x000fe400000f1403 */
[----:B------:R-:W-:Y:S01]  /*6a60*/  ISETP.GE.AND P0, PT, R13, c[0x0][0x16c], PT ;  /* 0x00005b000d007a0c */ /* 0x000fe20003f06270 */
[----:B--2---:R-:W-:-:S05]  /*6a70*/  FMUL.FTZ R17, R17, R8 ;  /* 0x0000000811117220 */ /* 0x004fca0000410000 */
[----:B------:R0:W-:Y:S07]  /*6a80*/  RED.E.ADD.F32.FTZ.RN.STRONG.GPU [R6.64], R17 ;  /* 0x000000110600798e */ /* 0x0001ee000c10e7a0 */
[----:B------:R-:W-:Y:S05]  /*6a90*/  @!P0 BRA `(.L_x_29) ;  /* 0xfffffc0000008947 */ /* 0x000fea000383ffff */
[----:B------:R-:W-:Y:S05]  /*6aa0*/  BSYNC B0 ;  /* 0x0000000000007941 */ /* 0x000fea0003800000 */
.L_x_28:
[----:B------:R-:W-:Y:S05]  /*6ab0*/  EXIT ;  /* 0x000000000000794d */ /* 0x000fea0003800000 */
.L_x_6:
[----:B------:R-:W-:Y:S01]  /*6ac0*/  HFMA2.MMA R83, -RZ, RZ, 0, 5.9604644775390625e-08 ;  /* 0x00000001ff537435 */ /* 0x000fe200000001ff */
[----:B------:R-:W-:Y:S01]  /*6ad0*/  IMAD.MOV.U32 R85, RZ, RZ, R165 ;  /* 0x000000ffff557224 */ /* 0x000fe200078e00a5 */
[----:B------:R-:W-:Y:S01]  /*6ae0*/  MOV R43, 0xffffffff ;  /* 0xffffffff002b7802 */ /* 0x000fe20000000f00 */
[----:B------:R-:W-:Y:S01]  /*6af0*/  IMAD.MOV.U32 R82, RZ, RZ, RZ ;  /* 0x000000ffff527224 */ /* 0x000fe200078e00ff */
[----:B------:R-:W-:-:S02]  /*6b00*/  MOV R84, 0x6b20 ;  /* 0x00006b2000547802 */ /* 0x000fc40000000f00 */
[----:B-1---5:R-:W-:Y:S05]  /*6b10*/  CALL.REL.NOINC `($__internal_2_$__cuda_sm70_shflsync_up) ;  /* 0x00000e9000007944 */ /* 0x022fea0003c00000 */
[----:B-1----:R-:W-:Y:S01]  /*6b20*/  IMAD.MOV.U32 R42, RZ, RZ, R82 ;  /* 0x000000ffff2a7224 */ /* 0x002fe200078e0052 */
[----:B------:R-:W-:Y:S05]  /*6b30*/  BRA `(.L_x_30) ;  /* 0xffffc54000007947 */ /* 0x000fea000383ffff */
.L_x_7:
[----:B------:R-:W-:Y:S01]  /*6b40*/  HFMA2.MMA R82, -RZ, RZ, 0, 0 ;  /* 0x00000000ff527435 */ /* 0x000fe200000001ff */
[----:B------:R-:W-:Y:S01]  /*6b50*/  MOV R85, R162 ;  /* 0x000000a200557202 */ /* 0x000fe20000000f00 */
[----:B------:R-:W-:Y:S01]  /*6b60*/  IMAD.MOV.U32 R83, RZ, RZ, 0x1 ;  /* 0x00000001ff537424 */ /* 0x000fe200078e00ff */
[----:B------:R-:W-:Y:S01]  /*6b70*/  MOV R84, 0x6ba0 ;  /* 0x00006ba000547802 */ /* 0x000fe20000000f00 */
[----:B------:R-:W-:-:S02]  /*6b80*/  IMAD.MOV.U32 R43, RZ, RZ, -0x1 ;  /* 0xffffffffff2b7424 */ /* 0x000fc400078e00ff */
[----:B012--5:R-:W-:Y:S05]  /*6b90*/  CALL.REL.NOINC `($__internal_2_$__cuda_sm70_shflsync_up) ;  /* 0x00000e1000007944 */ /* 0x027fea0003c00000 */
[C---:B------:R-:W-:Y:S01]  /*6ba0*/  FMUL.FTZ R42, R165.reuse, R42 ;  /* 0x0000002aa52a7220 */ /* 0x040fe20000410000 */
[----:B------:R-:W-:Y:S01]  /*6bb0*/  ISETP.GE.AND P0, PT, R110, 0x1, PT ;  /* 0x000000016e00780c */ /* 0x000fe20003f06270 */
[C---:B-1----:R-:W-:Y:S01]  /*6bc0*/  FFMA.FTZ R43, R165.reuse, R82, R162 ;  /* 0x00000052a52b7223 */ /* 0x042fe200000100a2 */
[----:B------:R-:W-:Y:S01]  /*6bd0*/  MOV R83, 0x2 ;  /* 0x0000000200537802 */ /* 0x000fe20000000f00 */
[----:B------:R-:W-:Y:S01]  /*6be0*/  IMAD.MOV.U32 R82, RZ, RZ, RZ ;  /* 0x000000ffff527224 */ /* 0x000fe200078e00ff */
[----:B------:R-:W-:-:S02]  /*6bf0*/  FSEL R165, R165, R42, !P0 ;  /* 0x0000002aa5a57208 */ /* 0x000fc40004000000 */
[----:B------:R-:W-:Y:S02]  /*6c00*/  FSEL R162, R162, R43, !P0 ;  /* 0x0000002ba2a27208 */ /* 0x000fe40004000000 */
[----:B------:R-:W-:Y:S01]  /*6c10*/  MOV R43, 0xffffffff ;  /* 0xffffffff002b7802 */ /* 0x000fe20000000f00 */
[----:B------:R-:W-:Y:S01]  /*6c20*/  IMAD.MOV.U32 R85, RZ, RZ, R165 ;  /* 0x000000ffff557224 */ /* 0x000fe200078e00a5 */
[----:B------:R-:W-:Y:S02]  /*6c30*/  MOV R84, 0x6c50 ;  /* 0x00006c5000547802 */ /* 0x000fe40000000f00 */
[----:B------:R-:W-:Y:S05]  /*6c40*/  CALL.REL.NOINC `($__internal_2_$__cuda_sm70_shflsync_up) ;  /* 0x00000d6000007944 */ /* 0x000fea0003c00000 */
[----:B------:R-:W-:Y:S01]  /*6c50*/  HFMA2.MMA R83, -RZ, RZ, 0, 1.1920928955078125e-07 ;  /* 0x00000002ff537435 */ /* 0x000fe200000001ff */
[----:B-1----:R-:W-:Y:S01]  /*6c60*/  MOV R42, R82 ;  /* 0x00000052002a7202 */ /* 0x002fe20000000f00 */
[----:B------:R-:W-:Y:S01]  /*6c70*/  IMAD.MOV.U32 R85, RZ, RZ, R162 ;  /* 0x000000ffff557224 */ /* 0x000fe200078e00a2 */
[----:B------:R-:W-:Y:S01]  /*6c80*/  MOV R43, 0xffffffff ;  /* 0xffffffff002b7802 */ /* 0x000fe20000000f00 */
[----:B------:R-:W-:Y:S01]  /*6c90*/  IMAD.MOV.U32 R82, RZ, RZ, RZ ;  /* 0x000000ffff527224 */ /* 0x000fe200078e00ff */
[----:B------:R-:W-:Y:S02]  /*6ca0*/  MOV R84, 0x6cc0 ;  /* 0x00006cc000547802 */ /* 0x000fe40000000f00 */
[----:B------:R-:W-:Y:S05]  /*6cb0*/  CALL.REL.NOINC `($__internal_2_$__cuda_sm70_shflsync_up) ;  /* 0x00000cf000007944 */ /* 0x000fea0003c00000 */
[----:B------:R-:W-:Y:S01]  /*6cc0*/  ISETP.GE.AND P0, PT, R110, 0x2, PT ;  /* 0x000000026e00780c */ /* 0x000fe20003f06270 */
[----:B------:R-:W-:Y:S01]  /*6cd0*/  IMAD.MOV.U32 R83, RZ, RZ, 0x4 ;  /* 0x00000004ff537424 */ /* 0x000fe200078e00ff */
[----:B------:R-:W-:Y:S01]  /*6ce0*/  MOV R84, 0x6d50 ;  /* 0x00006d5000547802 */ /* 0x000fe20000000f00 */
[----:B------:R-:W-:-:S10]  /*6cf0*/  IMAD.MOV.U32 R43, RZ, RZ, -0x1 ;  /* 0xffffffffff2b7424 */ /* 0x000fd400078e00ff */
[----:B-1----:R-:W-:Y:S01]  /*6d00*/  @P0 FFMA.FTZ R162, R165, R82, R162 ;  /* 0x00000052a5a20223 */ /* 0x002fe200000100a2 */
[----:B------:R-:W-:Y:S01]  /*6d10*/  HFMA2.MMA R82, -RZ, RZ, 0, 0 ;  /* 0x00000000ff527435 */ /* 0x000fe200000001ff */
[----:B------:R-:W-:-:S05]  /*6d20*/  @P0 FMUL.FTZ R165, R42, R165 ;  /* 0x000000a52aa50220 */ /* 0x000fca0000410000 */
[----:B------:R-:W-:Y:S02]  /*6d30*/  MOV R85, R165 ;  /* 0x000000a500557202 */ /* 0x000fe40000000f00 */
[----:B------:R-:W-:Y:S05]  /*6d40*/  CALL.REL.NOINC `($__internal_2_$__cuda_sm70_shflsync_up) ;  /* 0x00000c6000007944 */ /* 0x000fea0003c00000 */
[----:B-1----:R-:W-:Y:S01]  /*6d50*/  IMAD.MOV.U32 R42, RZ, RZ, R82 ;  /* 0x000000ffff2a7224 */ /* 0x002fe200078e0052 */
[----:B------:R-:W-:Y:S01]  /*6d60*/  HFMA2.MMA R82, -RZ, RZ, 0, 0 ;  /* 0x00000000ff527435 */ /* 0x000fe200000001ff */
[----:B------:R-:W-:Y:S01]  /*6d70*/  MOV R85, R162 ;  /* 0x000000a200557202 */ /* 0x000fe20000000f00 */
[----:B------:R-:W-:Y:S01]  /*6d80*/  IMAD.MOV.U32 R83, RZ, RZ, 0x4 ;  /* 0x00000004ff537424 */ /* 0x000fe200078e00ff */
[----:B------:R-:W-:Y:S01]  /*6d90*/  MOV R84, 0x6dc0 ;  /* 0x00006dc000547802 */ /* 0x000fe20000000f00 */
[----:B------:R-:W-:Y:S02]  /*6da0*/  IMAD.MOV.U32 R43, RZ, RZ, -0x1 ;  /* 0xffffffffff2b7424 */ /* 0x000fe400078e00ff */
[----:B------:R-:W-:Y:S05]  /*6db0*/  CALL.REL.NOINC `($__internal_2_$__cuda_sm70_shflsync_up) ;  /* 0x00000bf000007944 */ /* 0x000fea0003c00000 */
[----:B------:R-:W-:Y:S02]  /*6dc0*/  ISETP.GE.AND P0, PT, R110, 0x4, PT ;  /* 0x000000046e00780c */ /* 0x000fe40003f06270 */
[----:B------:R-:W-:Y:S02]  /*6dd0*/  MOV R83, 0x8 ;  /* 0x0000000800537802 */ /* 0x000fe40000000f00 */
[----:B------:R-:W-:Y:S02]  /*6de0*/  MOV R43, 0xffffffff ;  /* 0xffffffff002b7802 */ /* 0x000fe40000000f00 */
[----:B------:R-:W-:-:S07]  /*6df0*/  MOV R84, 0x6e50 ;  /* 0x00006e5000547802 */ /* 0x000fce0000000f00 */
[----:B-1----:R-:W-:Y:S02]  /*6e00*/  @P0 FFMA.FTZ R162, R165, R82, R162 ;  /* 0x00000052a5a20223 */ /* 0x002fe400000100a2 */
[----:B------:R-:W-:Y:S02]  /*6e10*/  @P0 FMUL.FTZ R165, R42, R165 ;  /* 0x000000a52aa50220 */ /* 0x000fe40000410000 */
[----:B------:R-:W-:Y:S02]  /*6e20*/  IMAD.MOV.U32 R82, RZ, RZ, RZ ;  /* 0x000000ffff527224 */ /* 0x000fe400078e00ff */
[----:B------:R-:W-:Y:S02]  /*6e30*/  IMAD.MOV.U32 R85, RZ, RZ, R165 ;  /* 0x000000ffff557224 */ /* 0x000fe400078e00a5 */
[----:B------:R-:W-:Y:S05]  /*6e40*/  CALL.REL.NOINC `($__internal_2_$__cuda_sm70_shflsync_up) ;  /* 0x00000b6000007944 */ /* 0x000fea0003c00000 */
[----:B------:R-:W-:Y:S01]  /*6e50*/  HFMA2.MMA R83, -RZ, RZ, 0, 4.76837158203125e-07 ;  /* 0x00000008ff537435 */ /* 0x000fe200000001ff */
[----:B-1----:R-:W-:Y:S01]  /*6e60*/  MOV R42, R82 ;  /* 0x00000052002a7202 */ /* 0x002fe20000000f00 */
[----:B------:R-:W-:Y:S01]  /*6e70*/  IMAD.MOV.U32 R85, RZ, RZ, R162 ;  /* 0x000000ffff557224 */ /* 0x000fe200078e00a2 */
[----:B------:R-:W-:Y:S01]  /*6e80*/  MOV R43, 0xffffffff ;  /* 0xffffffff002b7802 */ /* 0x000fe20000000f00 */
[----:B------:R-:W-:Y:S01]  /*6e90*/  IMAD.MOV.U32 R82, RZ, RZ, RZ ;  /* 0x000000ffff527224 */ /* 0x000fe200078e00ff */
[----:B------:R-:W-:-:S02]  /*6ea0*/  MOV R84, 0x6ec0 ;  /* 0x00006ec000547802 */ /* 0x000fc40000000f00 */
[----:B------:R-:W-:Y:S05]  /*6eb0*/  CALL.REL.NOINC `($__internal_2_$__cuda_sm70_shflsync_up) ;  /* 0x00000af000007944 */ /* 0x000fea0003c00000 */
[----:B------:R-:W-:Y:S01]  /*6ec0*/  ISETP.GE.AND P0, PT, R110, 0x8, PT ;  /* 0x000000086e00780c */ /* 0x000fe20003f06270 */
[----:B------:R-:W-:Y:S01]  /*6ed0*/  IMAD.MOV.U32 R83, RZ, RZ, 0x10 ;  /* 0x00000010ff537424 */ /* 0x000fe200078e00ff */
[----:B------:R-:W-:Y:S01]  /*6ee0*/  MOV R84, 0x6f60 ;  /* 0x00006f6000547802 */ /* 0x000fe20000000f00 */
[----:B------:R-:W-:-:S10]  /*6ef0*/  IMAD.MOV.U32 R43, RZ, RZ, -0x1 ;  /* 0xffffffffff2b7424 */ /* 0x000fd400078e00ff */
[----:B-1----:R-:W-:Y:S01]  /*6f00*/  @P0 FFMA.FTZ R162, R165, R82, R162 ;  /* 0x00000052a5a20223 */ /* 0x002fe200000100a2 */
[----:B------:R-:W-:Y:S01]  /*6f10*/  HFMA2.MMA R82, -RZ, RZ, 0, 0 ;  /* 0x00000000ff527435 */ /* 0x000fe200000001ff */
[----:B------:R-:W-:-:S04]  /*6f20*/  @P0 FMUL.FTZ R165, R42, R165 ;  /* 0x000000a52aa50220 */ /* 0x000fc80000410000 */
[----:B------:R-:W-:Y:S01]  /*6f30*/  IMAD.MOV.U32 R164, RZ, RZ, R165 ;  /* 0x000000ffffa47224 */ /* 0x000fe200078e00a5 */
[----:B------:R-:W-:Y:S02]  /*6f40*/  MOV R85, R165 ;  /* 0x000000a500557202 */ /* 0x000fe40000000f00 */
[----:B------:R-:W-:Y:S05]  /*6f50*/  CALL.REL.NOINC `($__internal_2_$__cuda_sm70_shflsync_up) ;  /* 0x00000a5000007944 */ /* 0x000fea0003c00000 */
[----:B------:R-:W-:Y:S01]  /*6f60*/  HFMA2.MMA R83, -RZ, RZ, 0, 9.5367431640625e-07 ;  /* 0x00000010ff537435 */ /* 0x000fe200000001ff */
[----:B-1----:R-:W-:Y:S01]  /*6f70*/  MOV R42, R82 ;  /* 0x00000052002a7202 */ /* 0x002fe20000000f00 */
[----:B------:R-:W-:Y:S01]  /*6f80*/  IMAD.MOV.U32 R85, RZ, RZ, R162 ;  /* 0x000000ffff557224 */ /* 0x000fe200078e00a2 */
[----:B------:R-:W-:Y:S01]  /*6f90*/  MOV R43, 0xffffffff ;  /* 0xffffffff002b7802 */ /* 0x000fe20000000f00 */
[----:B------:R-:W-:Y:S01]  /*6fa0*/  IMAD.MOV.U32 R82, RZ, RZ, RZ ;  /* 0x000000ffff527224 */ /* 0x000fe200078e00ff */
[----:B------:R-:W-:Y:S02]  /*6fb0*/  MOV R84, 0x6fd0 ;  /* 0x00006fd000547802 */ /* 0x000fe40000000f00 */
[----:B------:R-:W-:Y:S05]  /*6fc0*/  CALL.REL.NOINC `($__internal_2_$__cuda_sm70_shflsync_up) ;  /* 0x000009e000007944 */ /* 0x000fea0003c00000 */
[----:B-1----:R-:W-:Y:S05]  /*6fd0*/  BRA `(.L_x_31) ;  /* 0xffffc21000007947 */ /* 0x002fea000383ffff */
.L_x_10:
[----:B------:R-:W-:Y:S01]  /*6fe0*/  HFMA2.MMA R82, -RZ, RZ, 0, 0 ;  /* 0x00000000ff527435 */ /* 0x000fe200000001ff */
[----:B------:R-:W-:Y:S01]  /*6ff0*/  IMAD.MOV.U32 R83, RZ, RZ, 0x1 ;  /* 0x00000001ff537424 */ /* 0x000fe200078e00ff */
[----:B------:R-:W-:Y:S01]  /*7000*/  MOV R84, 0x7030 ;  /* 0x0000703000547802 */ /* 0x000fe20000000f00 */
[----:B-1----:R-:W-:-:S03]  /*7010*/  IMAD.MOV.U32 R43, RZ, RZ, -0x1 ;  /* 0xffffffffff2b7424 */ /* 0x002fc600078e00ff */
[----:B-----5:R-:W-:Y:S05]  /*7020*/  CALL.REL.NOINC `($__internal_2_$__cuda_sm70_shflsync_up) ;  /* 0x0000098000007944 */ /* 0x020fea0003c00000 */
[----:B------:R-:W-:Y:S01]  /*7030*/  HFMA2.MMA R83, -RZ, RZ, 0, 5.9604644775390625e-08 ;  /* 0x00000001ff537435 */ /* 0x000fe200000001ff */
[----:B-1----:R-:W-:Y:S01]  /*7040*/  MOV R42, R82 ;  /* 0x00000052002a7202 */ /* 0x002fe20000000f00 */
[----:B------:R-:W-:Y:S01]  /*7050*/  IMAD.MOV.U32 R85, RZ, RZ, R162 ;  /* 0x000000ffff557224 */ /* 0x000fe200078e00a2 */
[----:B------:R-:W-:Y:S01]  /*7060*/  MOV R43, 0xffffffff ;  /* 0xffffffff002b7802 */ /* 0x000fe20000000f00 */
[----:B------:R-:W-:Y:S01]  /*7070*/  IMAD.MOV.U32 R82, RZ, RZ, RZ ;  /* 0x000000ffff527224 */ /* 0x000fe200078e00ff */
[----:B------:R-:W-:-:S02]  /*7080*/  MOV R84, 0x70a0 ;  /* 0x000070a000547802 */ /* 0x000fc40000000f00 */
[----:B------:R-:W-:Y:S05]  /*7090*/  CALL.REL.NOINC `($__internal_2_$__cuda_sm70_shflsync_up) ;  /* 0x0000091000007944 */ /* 0x000fea0003c00000 */
[----:B------:R-:W-:Y:S01]  /*70a0*/  HFMA2.MMA R83, -RZ, RZ, 0, 0 ;  /* 0x00000000ff537435 */ /* 0x000fe200000001ff */
[----:B------:R-:W-:Y:S01]  /*70b0*/  IMAD.MOV.U32 R85, RZ, RZ, R42 ;  /* 0x000000ffff557224 */ /* 0x000fe200078e002a */
[----:B-1----:R-:W-:Y:S01]  /*70c0*/  MOV R162, R82 ;  /* 0x0000005200a27202 */ /* 0x002fe20000000f00 */
[----:B------:R-:W-:Y:S01]  /*70d0*/  IMAD.MOV.U32 R84, RZ, RZ, R40 ;  /* 0x000000ffff547224 */ /* 0x000fe200078e0028 */
[----:B------:R-:W-:Y:S01]  /*70e0*/  MOV R42, 0xffffffff ;  /* 0xffffffff002a7802 */ /* 0x000fe20000000f00 */
[----:B------:R-:W-:Y:S01]  /*70f0*/  IMAD.MOV.U32 R43, RZ, RZ, 0x1f ;  /* 0x0000001fff2b7424 */ /* 0x000fe200078e00ff */
[----:B------:R-:W-:-:S02]  /*7100*/  MOV R82, 0x7120 ;  /* 0x0000712000527802 */ /* 0x000fc40000000f00 */
[----:B------:R-:W-:Y:S05]  /*7110*/  CALL.REL.NOINC `($__internal_1_$__cuda_sm70_shflsync_idx_p) ;  /* 0x0000085000007944 */ /* 0x000fea0003c00000 */
[----:B-1----:R-:W-:Y:S01]  /*7120*/  MOV R40, R43 ;  /* 0x0000002b00287202 */ /* 0x002fe20000000f00 */
[----:B------:R-:W-:Y:S01]  /*7130*/  HFMA2.MMA R43, -RZ, RZ, 0, 1.847743988037109375e-06 ;  /* 0x0000001fff2b7435 */ /* 0x000fe200000001ff */
[----:B------:R-:W-:Y:S01]  /*7140*/  IMAD.MOV.U32 R84, RZ, RZ, R41 ;  /* 0x000000ffff547224 */ /* 0x000fe200078e0029 */
[----:B------:R-:W-:Y:S01]  /*7150*/  MOV R82, 0x7190 ;  /* 0x0000719000527802 */ /* 0x000fe20000000f00 */
[----:B------:R-:W-:-:S02]  /*7160*/  IMAD.MOV.U32 R83, RZ, RZ, RZ ;  /* 0x000000ffff537224 */ /* 0x000fc400078e00ff */
[----:B------:R-:W-:Y:S02]  /*7170*/  IMAD.MOV.U32 R42, RZ, RZ, -0x1 ;  /* 0xffffffffff2a7424 */ /* 0x000fe400078e00ff */
[----:B------:R-:W-:Y:S05]  /*7180*/  CALL.REL.NOINC `($__internal_1_$__cuda_sm70_shflsync_idx_p) ;  /* 0x000007e000007944 */ /* 0x000fea0003c00000 */
[----:B-1----:R-:W-:Y:S01]  /*7190*/  MOV R83, R43 ;  /* 0x0000002b00537202 */ /* 0x002fe20000000f00 */
[----:B------:R-:W-:Y:S05]  /*71a0*/  BRA `(.L_x_32) ;  /* 0xffffc1b000007947 */ /* 0x000fea000383ffff */
.L_x_13:
[----:B------:R-:W-:Y:S01]  /*71b0*/  HFMA2.MMA R84, -RZ, RZ, 0, 5.9604644775390625e-08 ;  /* 0x00000001ff547435 */ /* 0x000fe200000001ff */
[----:B------:R-:W-:Y:S01]  /*71c0*/  IMAD.MOV.U32 R83, RZ, RZ, R82 ;  /* 0x000000ffff537224 */ /* 0x000fe200078e0052 */
[----:B------:R-:W-:Y:S01]  /*71d0*/  MOV R164, 0xffffffff ;  /* 0xffffffff00a47802 */ /* 0x000fe20000000f00 */
[----:B------:R-:W-:Y:S01]  /*71e0*/  IMAD.MOV.U32 R162, RZ, RZ, 0x1f ;  /* 0x0000001fffa27424 */ /* 0x000fe200078e00ff */
[----:B------:R-:W-:Y:S02]  /*71f0*/  MOV R42, 0x7210 ;  /* 0x00007210002a7802 */ /* 0x000fe40000000f00 */
[----:B--2---:R-:W-:Y:S05]  /*7200*/  CALL.REL.NOINC `($__internal_0_$__cuda_sm70_shflsync_down) ;  /* 0x0000072000007944 */ /* 0x004fea0003c00000 */
[----:B-1----:R-:W-:Y:S01]  /*7210*/  IMAD.MOV.U32 R87, RZ, RZ, R84 ;  /* 0x000000ffff577224 */ /* 0x002fe200078e0054 */
[----:B0-----:R-:W-:Y:S05]  /*7220*/  BRA `(.L_x_33) ;  /* 0xffffc74000007947 */ /* 0x001fea000383ffff */
.L_x_14:
[----:B------:R-:W-:Y:S01]  /*7230*/  HFMA2.MMA R162, -RZ, RZ, 0, 1.847743988037109375e-06 ;  /* 0x0000001fffa27435 */ /* 0x000fe200000001ff */
[----:B------:R-:W-:Y:S01]  /*7240*/  MOV R83, R85 ;  /* 0x0000005500537202 */ /* 0x000fe20000000f00 */
[----:B------:R-:W-:Y:S01]  /*7250*/  IMAD.MOV.U32 R84, RZ, RZ, 0x1 ;  /* 0x00000001ff547424 */ /* 0x000fe200078e00ff */
[----:B------:R-:W-:Y:S01]  /*7260*/  MOV R42, 0x7290 ;  /* 0x00007290002a7802 */ /* 0x000fe20000000f00 */
[----:B------:R-:W-:-:S02]  /*7270*/  IMAD.MOV.U32 R164, RZ, RZ, -0x1 ;  /* 0xffffffffffa47424 */ /* 0x000fc400078e00ff */
[----:B012---:R-:W-:Y:S05]  /*7280*/  CALL.REL.NOINC `($__internal_0_$__cuda_sm70_shflsync_down) ;  /* 0x000006a000007944 */ /* 0x007fea0003c00000 */
[C---:B-1----:R-:W-:Y:S01]  /*7290*/  FFMA.FTZ R86, R82.reuse, R84, R85 ;  /* 0x0000005452567223 */ /* 0x042fe20000010055 */
[----:B------:R-:W-:Y:S01]  /*72a0*/  MOV R84, 0x2 ;  /* 0x0000000200547802 */ /* 0x000fe20000000f00 */
[----:B------:R-:W-:Y:S01]  /*72b0*/  FMUL.FTZ R87, R82, R87 ;  /* 0x0000005752577220 */ /* 0x000fe20000410000 */
[----:B0-----:R-:W-:Y:S01]  /*72c0*/  MOV R164, 0xffffffff ;  /* 0xffffffff00a47802 */ /* 0x001fe20000000f00 */
[----:B------:R-:W-:Y:S01]  /*72d0*/  IMAD.MOV.U32 R162, RZ, RZ, 0x1f ;  /* 0x0000001fffa27424 */ /* 0x000fe200078e00ff */
[----:B------:R-:W-:-:S02]  /*72e0*/  FSEL R86, R85, R86, !P4 ;  /* 0x0000005655567208 */ /* 0x000fc40006000000 */
[----:B------:R-:W-:Y:S02]  /*72f0*/  FSEL R85, R82, R87, !P4 ;  /* 0x0000005752557208 */ /* 0x000fe40006000000 */
[----:B------:R-:W-:-:S03]  /*7300*/  MOV R42, 0x7330 ;  /* 0x00007330002a7802 */ /* 0x000fc60000000f00 */
[----:B------:R-:W-:Y:S02]  /*7310*/  IMAD.MOV.U32 R83, RZ, RZ, R85 ;  /* 0x000000ffff537224 */ /* 0x000fe400078e0055 */
[----:B------:R-:W-:Y:S05]  /*7320*/  CALL.REL.NOINC `($__internal_0_$__cuda_sm70_shflsync_down) ;  /* 0x0000060000007944 */ /* 0x000fea0003c00000 */
[----:B-1----:R-:W-:Y:S01]  /*7330*/  MOV R82, R84 ;  /* 0x0000005400527202 */ /* 0x002fe20000000f00 */
[----:B------:R-:W-:Y:S01]  /*7340*/  HFMA2.MMA R84, -RZ, RZ, 0, 1.1920928955078125e-07 ;  /* 0x00000002ff547435 */ /* 0x000fe200000001ff */
[----:B0-----:R-:W-:Y:S01]  /*7350*/  IMAD.MOV.U32 R83, RZ, RZ, R86 ;  /* 0x000000ffff537224 */ /* 0x001fe200078e0056 */
[----:B------:R-:W-:Y:S01]  /*7360*/  MOV R164, 0xffffffff ;  /* 0xffffffff00a47802 */ /* 0x000fe20000000f00 */
[----:B------:R-:W-:Y:S01]  /*7370*/  IMAD.MOV.U32 R162, RZ, RZ, 0x1f ;  /* 0x0000001fffa27424 */ /* 0x000fe200078e00ff */
[----:B------:R-:W-:Y:S02]  /*7380*/  MOV R42, 0x73a0 ;  /* 0x000073a0002a7802 */ /* 0x000fe40000000f00 */
[----:B------:R-:W-:Y:S05]  /*7390*/  CALL.REL.NOINC `($__internal_0_$__cuda_sm70_shflsync_down) ;  /* 0x0000059000007944 */ /* 0x000fea0003c00000 */
[----:B-1----:R-:W-:Y:S01]  /*73a0*/  @!P3 FFMA.FTZ R86, R85, R84, R86 ;  /* 0x000000545556b223 */ /* 0x002fe20000010056 */
[----:B0-----:R-:W-:Y:S01]  /*73b0*/  HFMA2.MMA R162, -RZ, RZ, 0, 1.847743988037109375e-06 ;  /* 0x0000001fffa27435 */ /* 0x001fe200000001ff */
[----:B------:R-:W-:Y:S01]  /*73c0*/  @!P3 FMUL.FTZ R85, R82, R85 ;  /* 0x000000555255b220 */ /* 0x000fe20000410000 */
[----:B------:R-:W-:Y:S01]  /*73d0*/  MOV R42, 0x7420 ;  /* 0x00007420002a7802 */ /* 0x000fe20000000f00 */
[----:B------:R-:W-:Y:S02]  /*73e0*/  IMAD.MOV.U32 R84, RZ, RZ, 0x4 ;  /* 0x00000004ff547424 */ /* 0x000fe400078e00ff */
[----:B------:R-:W-:Y:S01]  /*73f0*/  IMAD.MOV.U32 R164, RZ, RZ, -0x1 ;  /* 0xffffffffffa47424 */ /* 0x000fe200078e00ff */
[----:B------:R-:W-:-:S02]  /*7400*/  MOV R83, R85 ;  /* 0x0000005500537202 */ /* 0x000fc40000000f00 */
[----:B------:R-:W-:Y:S05]  /*7410*/  CALL.REL.NOINC `($__internal_0_$__cuda_sm70_shflsync_down) ;  /* 0x0000051000007944 */ /* 0x000fea0003c00000 */
[----:B0-----:R-:W-:Y:S01]  /*7420*/  HFMA2.MMA R162, -RZ, RZ, 0, 1.847743988037109375e-06 ;  /* 0x0000001fffa27435 */ /* 0x001fe200000001ff */
[----:B-1----:R-:W-:Y:S01]  /*7430*/  IMAD.MOV.U32 R82, RZ, RZ, R84 ;  /* 0x000000ffff527224 */ /* 0x002fe200078e0054 */
[----:B------:R-:W-:Y:S01]  /*7440*/  MOV R83, R86 ;  /* 0x0000005600537202 */ /* 0x000fe20000000f00 */
[----:B------:R-:W-:Y:S01]  /*7450*/  IMAD.MOV.U32 R84, RZ, RZ, 0x4 ;  /* 0x00000004ff547424 */ /* 0x000fe200078e00ff */
[----:B------:R-:W-:Y:S01]  /*7460*/  MOV R42, 0x7490 ;  /* 0x00007490002a7802 */ /* 0x000fe20000000f00 */
[----:B------:R-:W-:-:S02]  /*7470*/  IMAD.MOV.U32 R164, RZ, RZ, -0x1 ;  /* 0xffffffffffa47424 */ /* 0x000fc400078e00ff */
[----:B------:R-:W-:Y:S05]  /*7480*/  CALL.REL.NOINC `($__internal_0_$__cuda_sm70_shflsync_down) ;  /* 0x000004a000007944 */ /* 0x000fea0003c00000 */
[----:B-1----:R-:W-:Y:S01]  /*7490*/  @!P2 FFMA.FTZ R86, R85, R84, R86 ;  /* 0x000000545556a223 */ /* 0x002fe20000010056 */
[----:B------:R-:W-:Y:S01]  /*74a0*/  MOV R84, 0x8 ;  /* 0x0000000800547802 */ /* 0x000fe20000000f00 */
[----:B------:R-:W-:Y:S01]  /*74b0*/  @!P2 FMUL.FTZ R85, R82, R85 ;  /* 0x000000555255a220 */ /* 0x000fe20000410000 */
[----:B0-----:R-:W-:Y:S01]  /*74c0*/  MOV R164, 0xffffffff ;  /* 0xffffffff00a47802 */ /* 0x001fe20000000f00 */
[----:B------:R-:W-:Y:S01]  /*74d0*/  IMAD.MOV.U32 R162, RZ, RZ, 0x1f ;  /* 0x0000001fffa27424 */ /* 0x000fe200078e00ff */
[----:B------:R-:W-:Y:S01]  /*74e0*/  MOV R42, 0x7510 ;  /* 0x00007510002a7802 */ /* 0x000fe20000000f00 */
[----:B------:R-:W-:-:S02]  /*74f0*/  IMAD.MOV.U32 R83, RZ, RZ, R85 ;  /* 0x000000ffff537224 */ /* 0x000fc400078e0055 */
[----:B------:R-:W-:Y:S05]  /*7500*/  CALL.REL.NOINC `($__internal_0_$__cuda_sm70_shflsync_down) ;  /* 0x0000042000007944 */ /* 0x000fea0003c00000 */
[----:B-1----:R-:W-:Y:S01]  /*7510*/  MOV R82, R84 ;  /* 0x0000005400527202 */ /* 0x002fe20000000f00 */
[----:B------:R-:W-:Y:S01]  /*7520*/  HFMA2.MMA R84, -RZ, RZ, 0, 4.76837158203125e-07 ;  /* 0x00000008ff547435 */ /* 0x000fe200000001ff */
[----:B0-----:R-:W-:Y:S01]  /*7530*/  IMAD.MOV.U32 R83, RZ, RZ, R86 ;  /* 0x000000ffff537224 */ /* 0x001fe200078e0056 */
[----:B------:R-:W-:Y:S01]  /*7540*/  MOV R164, 0xffffffff ;  /* 0xffffffff00a47802 */ /* 0x000fe20000000f00 */
[----:B------:R-:W-:Y:S01]  /*7550*/  IMAD.MOV.U32 R162, RZ, RZ, 0x1f ;  /* 0x0000001fffa27424 */ /* 0x000fe200078e00ff */
[----:B------:R-:W-:-:S02]  /*7560*/  MOV R42, 0x7580 ;  /* 0x00007580002a7802 */ /* 0x000fc40000000f00 */
[----:B------:R-:W-:Y:S05]  /*7570*/  CALL.REL.NOINC `($__internal_0_$__cuda_sm70_shflsync_down) ;  /* 0x000003b000007944 */ /* 0x000fea0003c00000 */
[----:B-1----:R-:W-:Y:S01]  /*7580*/  @!P1 FFMA.FTZ R86, R85, R84, R86 ;  /* 0x0000005455569223 */ /* 0x002fe20000010056 */
[----:B0-----:R-:W-:Y:S01]  /*7590*/  HFMA2.MMA R162, -RZ, RZ, 0, 1.847743988037109375e-06 ;  /* 0x0000001fffa27435 */ /* 0x001fe200000001ff */
[----:B------:R-:W-:Y:S01]  /*75a0*/  @!P1 FMUL.FTZ R85, R82, R85 ;  /* 0x0000005552559220 */ /* 0x000fe20000410000 */
[----:B------:R-:W-:Y:S01]  /*75b0*/  MOV R42, 0x7600 ;  /* 0x00007600002a7802 */ /* 0x000fe20000000f00 */
[----:B------:R-:W-:-:S02]  /*75c0*/  IMAD.MOV.U32 R84, RZ, RZ, 0x10 ;  /* 0x00000010ff547424 */ /* 0x000fc400078e00ff */
[----:B------:R-:W-:Y:S01]  /*75d0*/  IMAD.MOV.U32 R164, RZ, RZ, -0x1 ;  /* 0xffffffffffa47424 */ /* 0x000fe200078e00ff */
[----:B------:R-:W-:Y:S02]  /*75e0*/  MOV R83, R85 ;  /* 0x0000005500537202 */ /* 0x000fe40000000f00 */
[----:B------:R-:W-:Y:S05]  /*75f0*/  CALL.REL.NOINC `($__internal_0_$__cuda_sm70_shflsync_down) ;  /* 0x0000033000007944 */ /* 0x000fea0003c00000 */
[----:B-1----:R-:W-:Y:S01]  /*7600*/  MOV R82, R84 ;  /* 0x0000005400527202 */ /* 0x002fe20000000f00 */
[----:B------:R-:W-:Y:S01]  /*7610*/  HFMA2.MMA R84, -RZ, RZ, 0, 9.5367431640625e-07 ;  /* 0x00000010ff547435 */ /* 0x000fe200000001ff */
[----:B0-----:R-:W-:Y:S01]  /*7620*/  IMAD.MOV.U32 R83, RZ, RZ, R86 ;  /* 0x000000ffff537224 */ /* 0x001fe200078e0056 */
[----:B------:R-:W-:Y:S01]  /*7630*/  MOV R162, 0x1f ;  /* 0x0000001f00a27802 */ /* 0x000fe20000000f00 */
[----:B------:R-:W-:Y:S01]  /*7640*/  IMAD.MOV.U32 R164, RZ, RZ, -0x1 ;  /* 0xffffffffffa47424 */ /* 0x000fe200078e00ff */
[----:B------:R-:W-:Y:S02]  /*7650*/  MOV R42, 0x7670 ;  /* 0x00007670002a7802 */ /* 0x000fe40000000f00 */
[----:B------:R-:W-:Y:S05]  /*7660*/  CALL.REL.NOINC `($__internal_0_$__cuda_sm70_shflsync_down) ;  /* 0x000002c000007944 */ /* 0x000fea0003c00000 */
[----:B-1----:R-:W-:Y:S01]  /*7670*/  @!P0 FFMA.FTZ R86, R85, R84, R86 ;  /* 0x0000005455568223 */ /* 0x002fe20000010056 */
[----:B0-----:R-:W-:Y:S01]  /*7680*/  HFMA2.MMA R83, -RZ, RZ, 0, 0 ;  /* 0x00000000ff537435 */ /* 0x001fe200000001ff */
[----:B------:R-:W-:Y:S01]  /*7690*/  @!P0 FMUL.FTZ R85, R82, R85 ;  /* 0x0000005552558220 */ /* 0x000fe20000410000 */
[----:B------:R-:W-:Y:S01]  /*76a0*/  MOV R43, 0x1f ;  /* 0x0000001f002b7802 */ /* 0x000fe20000000f00 */
[----:B------:R-:W-:Y:S01]  /*76b0*/  IMAD.MOV.U32 R42, RZ, RZ, -0x1 ;  /* 0xffffffffff2a7424 */ /* 0x000fe200078e00ff */
[----:B------:R-:W-:-:S02]  /*76c0*/  MOV R82, 0x76f0 ;  /* 0x000076f000527802 */ /* 0x000fc40000000f00 */
[----:B------:R-:W-:Y:S02]  /*76d0*/  MOV R84, R85 ;  /* 0x0000005500547202 */ /* 0x000fe40000000f00 */
[----:B------:R-:W-:Y:S05]  /*76e0*/  CALL.REL.NOINC `($__internal_1_$__cuda_sm70_shflsync_idx_p) ;  /* 0x0000028000007944 */ /* 0x000fea0003c00000 */
[----:B------:R-:W-:Y:S01]  /*76f0*/  HFMA2.MMA R83, -RZ, RZ, 0, 0 ;  /* 0x00000000ff537435 */ /* 0x000fe200000001ff */
[----:B-1----:R-:W-:Y:S01]  /*7700*/  MOV R160, R43 ;  /* 0x0000002b00a07202 */ /* 0x002fe20000000f00 */
[----:B------:R-:W-:Y:S01]  /*7710*/  IMAD.MOV.U32 R84, RZ, RZ, R86 ;  /* 0x000000ffff547224 */ /* 0x000fe200078e0056 */
[----:B------:R-:W-:Y:S01]  /*7720*/  MOV R43, 0x1f ;  /* 0x0000001f002b7802 */ /* 0x000fe20000000f00 */
[----:B------:R-:W-:Y:S01]  /*7730*/  IMAD.MOV.U32 R42, RZ, RZ, -0x1 ;  /* 0xffffffffff2a7424 */ /* 0x000fe200078e00ff */
[----:B------:R-:W-:Y:S02]  /*7740*/  MOV R82, 0x7760 ;  /* 0x0000776000527802 */ /* 0x000fe40000000f00 */
[----:B------:R-:W-:Y:S05]  /*7750*/  CALL.REL.NOINC `($__internal_1_$__cuda_sm70_shflsync_idx_p) ;  /* 0x0000021000007944 */ /* 0x000fea0003c00000 */
[----:B------:R-:W-:Y:S01]  /*7760*/  HFMA2.MMA R162, -RZ, RZ, 0, 1.847743988037109375e-06 ;  /* 0x0000001fffa27435 */ /* 0x000fe200000001ff */
[----:B-1----:R-:W-:Y:S01]  /*7770*/  MOV R87, R43 ;  /* 0x0000002b00577202 */ /* 0x002fe20000000f00 */
[----:B------:R-:W-:Y:S01]  /*7780*/  IMAD.MOV.U32 R84, RZ, RZ, 0x1 ;  /* 0x00000001ff547424 */ /* 0x000fe200078e00ff */
[----:B------:R-:W-:Y:S02]  /*7790*/  MOV R83, R85 ;  /* 0x0000005500537202 */ /* 0x000fe40000000f00 */
[----:B------:R-:W-:-:S02]  /*77a0*/  MOV R164, 0xffffffff ;  /* 0xffffffff00a47802 */ /* 0x000fc40000000f00 */
[----:B------:R-:W-:Y:S02]  /*77b0*/  MOV R42, 0x77d0 ;  /* 0x000077d0002a7802 */ /* 0x000fe40000000f00 */
[----:B------:R-:W-:Y:S05]  /*77c0*/  CALL.REL.NOINC `($__internal_0_$__cuda_sm70_shflsync_down) ;  /* 0x0000016000007944 */ /* 0x000fea0003c00000 */
[----:B-1----:R-:W-:Y:S01]  /*77d0*/  IMAD.MOV.U32 R85, RZ, RZ, R84 ;  /* 0x000000ffff557224 */ /* 0x002fe200078e0054 */
[----:B------:R-:W-:Y:S01]  /*77e0*/  HFMA2.MMA R84, -RZ, RZ, 0, 5.9604644775390625e-08 ;  /* 0x00000001ff547435 */ /* 0x000fe200000001ff */
[----:B0-----:R-:W-:Y:S01]  /*77f0*/  MOV R83, R86 ;  /* 0x0000005600537202 */ /* 0x001fe20000000f00 */
[----:B------:R-:W-:Y:S01]  /*7800*/  IMAD.MOV.U32 R162, RZ, RZ, 0x1f ;  /* 0x0000001fffa27424 */ /* 0x000fe200078e00ff */
[----:B------:R-:W-:Y:S02]  /*7810*/  MOV R164, 0xffffffff ;  /* 0xffffffff00a47802 */ /* 0x000fe40000000f00 */
[----:B------:R-:W-:Y:S02]  /*7820*/  MOV R42, 0x7840 ;  /* 0x00007840002a7802 */ /* 0x000fe40000000f00 */
[----:B------:R-:W-:Y:S05]  /*7830*/  CALL.REL.NOINC `($__internal_0_$__cuda_sm70_shflsync_down) ;  /* 0x000000f000007944 */ /* 0x000fea0003c00000 */
[----:B0-----:R-:W-:Y:S01]  /*7840*/  HFMA2.MMA R83, -RZ, RZ, 0, 0 ;  /* 0x00000000ff537435 */ /* 0x001fe200000001ff */
[----:B-1----:R-:W-:Y:S01]  /*7850*/  MOV R86, R84 ;  /* 0x0000005400567202 */ /* 0x002fe20000000f00 */
[----:B------:R-:W-:Y:S01]  /*7860*/  IMAD.MOV.U32 R84, RZ, RZ, R40 ;  /* 0x000000ffff547224 */ /* 0x000fe200078e0028 */
[----:B------:R-:W-:Y:S01]  /*7870*/  MOV R43, 0x1f ;  /* 0x0000001f002b7802 */ /* 0x000fe20000000f00 */
[----:B------:R-:W-:Y:S01]  /*7880*/  IMAD.MOV.U32 R42, RZ, RZ, -0x1 ;  /* 0xffffffffff2a7424 */ /* 0x000fe200078e00ff */
[----:B------:R-:W-:-:S02]  /*7890*/  MOV R82, 0x78b0 ;  /* 0x000078b000527802 */ /* 0x000fc40000000f00 */
[----:B------:R-:W-:Y:S05]  /*78a0*/  CALL.REL.NOINC `($__internal_1_$__cuda_sm70_shflsync_idx_p) ;  /* 0x000000c000007944 */ /* 0x000fea0003c00000 */
[----:B-1----:R-:W-:Y:S01]  /*78b0*/  MOV R162, R43 ;  /* 0x0000002b00a27202 */ /* 0x002fe20000000f00 */
[----:B------:R-:W-:Y:S01]  /*78c0*/  HFMA2.MMA R43, -RZ, RZ, 0, 1.847743988037109375e-06 ;  /* 0x0000001fff2b7435 */ /* 0x000fe200000001ff */
[----:B------:R-:W-:Y:S01]  /*78d0*/  MOV R84, R41 ;  /* 0x0000002900547202 */ /* 0x000fe20000000f00 */
[----:B------:R-:W-:Y:S01]  /*78e0*/  IMAD.MOV.U32 R83, RZ, RZ, RZ ;  /* 0x000000ffff537224 */ /* 0x000fe200078e00ff */
[----:B------:R-:W-:-:S02]  /*78f0*/  MOV R42, 0xffffffff ;  /* 0xffffffff002a7802 */ /* 0x000fc40000000f00 */
[----:B------:R-:W-:Y:S02]  /*7900*/  MOV R82, 0x7920 ;  /* 0x0000792000527802 */ /* 0x000fe40000000f00 */
[----:B------:R-:W-:Y:S05]  /*7910*/  CALL.REL.NOINC `($__internal_1_$__cuda_sm70_shflsync_idx_p) ;  /* 0x0000005000007944 */ /* 0x000fea0003c00000 */
[----:B-1----:R-:W-:Y:S05]  /*7920*/  BRA `(.L_x_34) ;  /* 0xffffc1e000007947 */ /* 0x002fea000383ffff */
        .weak           $__internal_0_$__cuda_sm70_shflsync_down
        .type           $__internal_0_$__cuda_sm70_shflsync_down,@function
        .size           $__internal_0_$__cuda_sm70_shflsync_down,($__internal_1_$__cuda_sm70_shflsync_idx_p - $__internal_0_$__cuda_sm70_shflsync_down)
$__internal_0_$__cuda_sm70_shflsync_down:
[----:B------:R-:W-:Y:S01]  /*7930*/  IMAD.MOV.U32 R43, RZ, RZ, 0x0 ;  /* 0x00000000ff2b7424 */ /* 0x000fe200078e00ff */
[----:B------:R-:W-:Y:S04]  /*7940*/  WARPSYNC R164 ;  /* 0x000000a400007348 */ /* 0x000fe80003800000 */
[----:B------:R0:W1:Y:S01]  /*7950*/  SHFL.DOWN PT, R84, R83, R84, R162 ;  /* 0x0800005453547389 */ /* 0x00006200000e00a2 */
[----:B------:R-:W-:Y:S05]  /*7960*/  RET.REL.NODEC R42 `(_Z25selective_scan_bwd_kernelI32Selective_Scan_bwd_kernel_traitsILi128ELi16ELb0ELb0ELb0ELb0ELb0EN3c108BFloat16EfEEv12SSMParamsBwd) ;  /* 0xffff86902a007950 */ /* 0x000fea0003c3ffff */
        .weak           $__internal_1_$__cuda_sm70_shflsync_idx_p
        .type           $__internal_1_$__cuda_sm70_shflsync_idx_p,@function
        .size           $__internal_1_$__cuda_sm70_shflsync_idx_p,($__internal_2_$__cuda_sm70_shflsync_up - $__internal_1_$__cuda_sm70_shflsync_idx_p)
$__internal_1_$__cuda_sm70_shflsync_idx_p:
[----:B------:R-:W-:Y:S04]  /*7970*/  WARPSYNC R42 ;  /* 0x0000002a00007348 */ /* 0x000fe80003800000 */
[----:B------:R0:W1:Y:S02]  /*7980*/  SHFL.IDX PT, R43, R84, R83, R43 ;  /* 0x00000053542b7389 */ /* 0x00006400000e002b */
[----:B0-----:R-:W-:-:S06]  /*7990*/  HFMA2.MMA R83, -RZ, RZ, 0, 0 ;  /* 0x00000000ff537435 */ /* 0x001fcc00000001ff */
[----:B------:R-:W-:Y:S05]  /*79a0*/  RET.REL.NODEC R82 `(_Z25selective_scan_bwd_kernelI32Selective_Scan_bwd_kernel_traitsILi128ELi16ELb0ELb0ELb0ELb0ELb0EN3c108BFloat16EfEEv12SSMParamsBwd) ;  /* 0xffff865052007950 */ /* 0x000fea0003c3ffff */
        .weak           $__internal_2_$__cuda_sm70_shflsync_up
        .type           $__internal_2_$__cuda_sm70_shflsync_up,@function
        .size           $__internal_2_$__cuda_sm70_shflsync_up,(.L_x_8814 - $__internal_2_$__cuda_sm70_shflsync_up)
$__internal_2_$__cuda_sm70_shflsync_up:
[----:B------:R-:W-:Y:S04]  /*79b0*/  WARPSYNC R43 ;  /* 0x0000002b00007348 */ /* 0x000fe80003800000 */
[----:B------:R0:W1:Y:S02]  /*79c0*/  SHFL.UP PT, R82, R85, R83, R82 ;  /* 0x0400005355527389 */ /* 0x00006400000e0052 */
[----:B0-----:R-:W-:-:S04]  /*79d0*/  MOV R85, 0x0 ;  /* 0x0000000000557802 */ /* 0x001fc80000000f00 */
[----:B------:R-:W-:Y:S05]  /*79e0*/  RET.REL.NODEC R84 `(_Z25selective_scan_bwd_kernelI32Selective_Scan_bwd_kernel_traitsILi128ELi16ELb0ELb0ELb0ELb0ELb0EN3c108BFloat16EfEEv12SSMParamsBwd) ;  /* 0xffff861054007950 */ /* 0x000fea0003c3ffff */
.L_x_35:
[----:B------:R-:W-:-:S00]  /*79f0*/  BRA `(.L_x_35) ;  /* 0xfffffff000007947 */ /* 0x000fc0000383ffff */
[----:B------:R-:W-:-:S00]  /*7a00*/  NOP ;  /* 0x0000000000007918 */ /* 0x000fc00000000000 */
[----:B------:R-:W-:-:S00]  /*7a10*/  NOP ;  /* 0x0000000000007918 */ /* 0x000fc00000000000 */
[----:B------:R-:W-:-:S00]  /*7a20*/  NOP ;  /* 0x0000000000007918 */ /* 0x000fc00000000000 */
[----:B------:R-:W-:-:S00]  /*7a30*/  NOP ;  /* 0x0000000000007918 */ /* 0x000fc00000000000 */
[----:B------:R-:W-:-:S00]  /*7a40*/  NOP ;  /* 0x0000000000007918 */ /* 0x000fc00000000000 */
[----:B------:R-:W-:-:S00]  /*7a50*/  NOP ;  /* 0x0000000000007918 */ /* 0x000fc00000000000 */
[----:B------:R-:W-:-:S00]  /*7a60*/  NOP ;  /* 0x0000000000007918 */ /* 0x000fc00000000000 */
[----:B------:R-:W-:-:S00]  /*7a70*/  NOP ;  /* 0x0000000000007918 */ /* 0x000fc00000000000 */
.L_x_8814:


//--------------------- .text._Z25selective_scan_bwd_kernelI32Selective_Scan_bwd_kernel_traitsILi128ELi16ELb0ELb0ELb0ELb0ELb1EN3c108BFloat16EfEEv12SSMParamsBwd --------------------------
	.section	.text._Z25selective_scan_bwd_kernelI32Selective_Scan_bwd_kernel_traitsILi128ELi16ELb0ELb0ELb0ELb0ELb1EN3c108BFloat16EfEEv12SSMParamsBwd,"ax",@progbits
	.sectioninfo	@"SHI_REGISTERS=168"
	.align	128
        .global         _Z25selective_scan_bwd_kernelI32Selective_Scan_bwd_kernel_traitsILi128ELi16ELb0ELb0ELb0ELb0ELb1EN3c108BFloat16EfEEv12SSMParamsBwd
        .type           _Z25selective_scan_bwd_kernelI32Selective_Scan_bwd_kernel_traitsILi128ELi16ELb0ELb0ELb0ELb0ELb1EN3c108BFloat16EfEEv12SSMParamsBwd,@function
        .size           _Z25selective_scan_bwd_kernelI32Selective_Scan_bwd_kernel_traitsILi128ELi16ELb0ELb0ELb0ELb0ELb1EN3c108BFloat16EfEEv12SSMParamsBwd,(.L_x_8817 - _Z25selective_scan_bwd_kernelI32Selective_Scan_bwd_kernel_traitsILi128ELi16ELb0ELb0ELb0ELb0ELb1EN3c108BFloat16EfEEv12SSMParamsBwd)
        .other          _Z25selective_scan_bwd_kernelI32Selective_Scan_bwd_kernel_traitsILi128ELi16ELb0ELb0ELb0ELb0ELb1EN3c108BFloat16EfEEv12SSMParamsBwd,@"STO_CUDA_ENTRY STV_DEFAULT"
_Z25selective_scan_bwd_kernelI32Selective_Scan_bwd_kernel_traitsILi128ELi16ELb0ELb0ELb0ELb0ELb1EN3c108BFloat16EfEEv12SSMParamsBwd:
.text._Z25selective_scan_bwd_kernelI32Selective_Scan_bwd_kernel_traitsILi128ELi16ELb0ELb0ELb0ELb0ELb1EN3c108BFloat16EfEEv12SSMParamsBwd:
[----:B------:R-:W-:Y:S02]  /*0000*/  IMAD.MOV.U32 R1, RZ, RZ, c[0x0][0x28] ;  /* 0x00000a00ff017624 */ /* 0x000fe400078e00ff */
        /* <DEDUP_REMOVED lines=21> */
[----:B------:R-:W-:Y:S01]  /*0160*/  IMAD.U32 R4, RZ, RZ, UR6 ;  /* 0x00000006ff047e24 */ /* 0x000fe2000f8e00ff */
[----:B------:R-:W-:Y:S01]  /*0170*/  ULDC.64 UR24, c[0x0][0x1d8] ;  /* 0x0000760000187ab9 */ /* 0x000fe20000000a00 */
[----:B------:R-:W-:Y:S01]  /*0180*/  MOV R3, UR5 ;  /* 0x0000000500037c02 */ /* 0x000fe20008000f00 */
[----:B------:R-:W-:-:S02]  /*0190*/  UISETP.NE.U32.AND UP1, UPT, URZ, UR20, UPT ;  /* 0x000000143f00728c */ /* 0x000fc4000bf25070 */
[----:B------:R-:W-:Y:S01]  /*01a0*/  IMAD.U32 R5, RZ, RZ, UR7 ;  /* 0x00000007ff057e24 */ /* 0x000fe2000f8e00ff */
[----:B------:R-:W-:Y:S01]  /*01b0*/  ULDC.64 UR4, c[0x0][0x260] ;  /* 0x0000980000047ab9 */ /* 0x000fe20000000a00 */
[----:B------:R-:W2:Y:S01]  /*01c0*/  @P0 LDG.E R2, [R2.64] ;  /* 0x0000002202020981 */ /* 0x000ea2000c1e1900 */
[----:B------:R-:W-:Y:S02]  /*01d0*/  UISETP.NE.AND.EX UP1, UPT, URZ, UR21, UPT, UP1 ;  /* 0x000000153f00728c */ /* 0x000fe4000bf25310 */
[----:B-1----:R-:W-:Y:S01]  /*01e0*/  USHF.R.S32.HI UR38, URZ, 0x1f, UR37 ;  /* 0x0000001f3f267899 */ /* 0x002fe20008011425 */
[----:B------:R-:W3:Y:S01]  /*01f0*/  @P1 LDG.E R4, [R4.64] ;  /* 0x0000002204041981 */ /* 0x000ee2000c1e1900 */
[----:B------:R-:W-:Y:S01]  /*0200*/  UISETP.NE.U32.AND UP0, UPT, URZ, UR4, UPT ;  /* 0x000000043f00728c */ /* 0x000fe2000bf05070 */
[----:B------:R-:W-:Y:S01]  /*0210*/  CS2R R164, SRZ ;  /* 0x0000000000a47805 */ /* 0x000fe2000001ff00 */
[----:B------:R-:W-:Y:S02]  /*0220*/  UIMAD.WIDE.U32 UR12, UR37, UR8, URZ ;  /* 0x00000008250c72a5 */ /* 0x000fe4000f8e003f */
[----:B------:R-:W-:-:S02]  /*0230*/  UISETP.NE.AND.EX UP0, UPT, URZ, UR5, UPT, UP0 ;  /* 0x000000053f00728c */ /* 0x000fc4000bf05300 */
[----:B------:R-:W-:Y:S02]  /*0240*/  UIMAD UR5, UR38, UR8, URZ ;  /* 0x00000008260572a4 */ /* 0x000fe4000f8e023f */
[----:B------:R-:W-:Y:S02]  /*0250*/  ULDC.64 UR6, c[0x0][0x1d0] ;  /* 0x0000740000067ab9 */ /* 0x000fe40000000a00 */
[----:B------:R-:W-:Y:S02]  /*0260*/  UMOV UR8, URZ ;  /* 0x0000003f00087c82 */ /* 0x000fe40008000000 */
[----:B------:R-:W-:Y:S02]  /*0270*/  @UP1 ULEA UR8, UP3, UR14, UR20, 0x2 ;  /* 0x000000140e081291 */ /* 0x000fe4000f86103f */
[----:B------:R-:W-:Y:S02]  /*0280*/  UISETP.NE.U32.AND UP2, UPT, URZ, UR22, UPT ;  /* 0x000000163f00728c */ /* 0x000fe4000bf45070 */
[----:B------:R-:W-:-:S02]  /*0290*/  UIMAD UR18, UR37, UR9, UR5 ;  /* 0x00000009251272a4 */ /* 0x000fc4000f8e0205 */
[----:B------:R-:W-:Y:S02]  /*02a0*/  UIMAD UR4, UR38, UR6, URZ ;  /* 0x00000006260472a4 */ /* 0x000fe4000f8e023f */
[----:B------:R-:W-:Y:S02]  /*02b0*/  UMOV UR9, URZ ;  /* 0x0000003f00097c82 */ /* 0x000fe40008000000 */
[----:B------:R-:W-:Y:S02]  /*02c0*/  @UP1 ULEA.HI.X UR9, UR14, UR21, UR15, 0x2, UP3 ;  /* 0x000000150e091291 */ /* 0x000fe400098f140f */
[----:B------:R-:W-:Y:S02]  /*02d0*/  UISETP.NE.AND.EX UP2, UPT, URZ, UR23, UPT, UP2 ;  /* 0x000000173f00728c */ /* 0x000fe4000bf45320 */
[----:B------:R-:W-:Y:S02]  /*02e0*/  ULDC.64 UR20, c[0x0][0x1e8] ;  /* 0x00007a0000147ab9 */ /* 0x000fe40000000a00 */
[----:B------:R-:W-:-:S02]  /*02f0*/  UIMAD.WIDE.U32 UR10, UR37, UR6, URZ ;  /* 0x00000006250a72a5 */ /* 0x000fc4000f8e003f */
[----:B------:R-:W-:Y:S02]  /*0300*/  UIMAD UR16, UR37, UR7, UR4 ;  /* 0x00000007251072a4 */ /* 0x000fe4000f8e0204 */
[----:B------:R-:W-:Y:S02]  /*0310*/  UIMAD UR19, UR15, UR20, URZ ;  /* 0x000000140f1372a4 */ /* 0x000fe4000f8e023f */
[----:B------:R-:W-:Y:S02]  /*0320*/  UIMAD UR6, UR38, UR26, URZ ;  /* 0x0000001a260672a4 */ /* 0x000fe4000f8e023f */
[----:B------:R-:W-:Y:S02]  /*0330*/  UIMAD UR17, UR15, UR24, URZ ;  /* 0x000000180f1172a4 */ /* 0x000fe4000f8e023f */
[----:B------:R-:W-:Y:S02]  /*0340*/  UIADD3 UR11, UR11, UR16, URZ ;  /* 0x000000100b0b7290 */ /* 0x000fe4000fffe03f */
[----:B------:R-:W-:-:S02]  /*0350*/  UIMAD.WIDE.U32 UR4, UR37, UR26, URZ ;  /* 0x0000001a250472a5 */ /* 0x000fc4000f8e003f */
[----:B------:R-:W-:Y:S02]  /*0360*/  UIADD3 UR13, UR13, UR18, URZ ;  /* 0x000000120d0d7290 */ /* 0x000fe4000fffe03f */
[----:B------:R-:W-:Y:S02]  /*0370*/  UIMAD UR26, UR14, UR21, UR19 ;  /* 0x000000150e1a72a4 */ /* 0x000fe4000f8e0213 */
[----:B------:R-:W-:Y:S02]  /*0380*/  UIMAD UR27, UR37, UR27, UR6 ;  /* 0x0000001b251b72a4 */ /* 0x000fe4000f8e0206 */
[----:B------:R-:W-:Y:S02]  /*0390*/  UIMAD UR25, UR14, UR25, UR17 ;  /* 0x000000190e1972a4 */ /* 0x000fe4000f8e0211 */
[----:B------:R-:W-:Y:S02]  /*03a0*/  ULDC.64 UR18, c[0x0][0x280] ;  /* 0x0000a00000127ab9 */ /* 0x000fe40000000a00 */
[----:B------:R-:W-:-:S02]  /*03b0*/  UMOV UR6, URZ ;  /* 0x0000003f00067c82 */ /* 0x000fc40008000000 */
[----:B------:R-:W-:Y:S02]  /*03c0*/  UIMAD.WIDE.U32 UR16, UR14, UR24, UR10 ;  /* 0x000000180e1072a5 */ /* 0x000fe4000f8e000a */
[----:B------:R-:W-:Y:S02]  /*03d0*/  ULDC UR29, c[0x0][0x174] ;  /* 0x00005d00001d7ab9 */ /* 0x000fe40000000800 */
[----:B------:R-:W-:Y:S02]  /*03e0*/  @UP2 ULEA UR6, UP1, UR14, UR22, 0x2 ;  /* 0x000000160e062291 */ /* 0x000fe4000f82103f */
[----:B------:R-:W-:Y:S02]  /*03f0*/  UIMAD UR24, UR15, UR18, URZ ;  /* 0x000000120f1872a4 */ /* 0x000fe4000f8e023f */
[----:B------:R-:W-:Y:S02]  /*0400*/  ULEA UR22, UR29, 0xfffff800, 0xb ;  /* 0xfffff8001d167891 */ /* 0x000fe4000f8e583f */
[----:B------:R-:W-:-:S02]  /*0410*/  UIMAD.WIDE.U32 UR20, UR14, UR20, UR12 ;  /* 0x000000140e1472a5 */ /* 0x000fc4000f8e000c */
[----:B------:R-:W-:Y:S02]  /*0420*/  UMOV UR7, URZ ;  /* 0x0000003f00077c82 */ /* 0x000fe40008000000 */
[----:B------:R-:W-:Y:S02]  /*0430*/  @UP2 ULEA.HI.X UR7, UR14, UR23, UR15, 0x2, UP1 ;  /* 0x000000170e072291 */ /* 0x000fe400088f140f */
[----:B------:R-:W-:Y:S02]  /*0440*/  UIMAD UR28, UR14, UR19, UR24 ;  /* 0x000000130e1c72a4 */ /* 0x000fe4000f8e0218 */
[----:B------:R-:W-:Y:S02]  /*0450*/  UIADD3 UR24, UP1, UR22, UR16, URZ ;  /* 0x0000001016187290 */ /* 0x000fe4000ff3e03f */
[----:B------:R-:W-:Y:S02]  /*0460*/  USHF.R.S32.HI UR23, URZ, 0x1f, UR22 ;  /* 0x0000001f3f177899 */ /* 0x000fe40008011416 */
[----:B------:R-:W-:-:S02]  /*0470*/  UIADD3 UR16, UP2, UR22, UR20, URZ ;  /* 0x0000001416107290 */ /* 0x000fc4000ff5e03f */
[----:B------:R-:W-:Y:S02]  /*0480*/  UIADD3 UR5, UR5, UR27, URZ ;  /* 0x0000001b05057290 */ /* 0x000fe4000fffe03f */
[----:B------:R-:W-:Y:S02]  /*0490*/  ULDC.64 UR12, c[0x0][0x240] ;  /* 0x00009000000c7ab9 */ /* 0x000fe40000000a00 */
[----:B------:R-:W-:Y:S02]  /*04a0*/  ULDC.64 UR10, c[0x0][0x248] ;  /* 0x00009200000a7ab9 */ /* 0x000fe40000000a00 */
[----:B------:R-:W-:Y:S02]  /*04b0*/  UIADD3.X UR25, UR23, UR17, UR25, UP1, !UPT ;  /* 0x0000001117197290 */ /* 0x000fe40008ffe419 */
[----:B------:R-:W-:Y:S02]  /*04c0*/  UIADD3.X UR21, UR23, UR21, UR26, UP2, !UPT ;  /* 0x0000001517157290 */ /* 0x000fe400097fe41a */
[----:B------:R-:W-:-:S02]  /*04d0*/  ULEA UR17, UP1, UR24, UR12, 0x1 ;  /* 0x0000000c18117291 */ /* 0x000fc4000f82083f */
[----:B------:R-:W-:Y:S02]  /*04e0*/  ULEA UR20, UP2, UR16, UR10, 0x1 ;  /* 0x0000000a10147291 */ /* 0x000fe4000f84083f */
[----:B------:R-:W-:Y:S02]  /*04f0*/  UIMAD.WIDE.U32 UR18, UR14, UR18, UR4 ;  /* 0x000000120e1272a5 */ /* 0x000fe4000f8e0004 */
[----:B------:R-:W-:Y:S02]  /*0500*/  ULEA.HI.X UR24, UR24, UR13, UR25, 0x1, UP1 ;  /* 0x0000000d18187291 */ /* 0x000fe400088f0c19 */
[----:B------:R-:W-:Y:S02]  /*0510*/  ULEA.HI.X UR21, UR16, UR11, UR21, 0x1, UP2 ;  /* 0x0000000b10157291 */ /* 0x000fe400090f0c15 */
[----:B------:R-:W-:Y:S02]  /*0520*/  UIADD3 UR11, UP1, UR22, UR18, URZ ;  /* 0x00000012160b7290 */ /* 0x000fe4000ff3e03f */
[----:B------:R-:W-:-:S02]  /*0530*/  ULDC.64 UR12, c[0x0][0x308] ;  /* 0x0000c200000c7ab9 */ /* 0x000fc40000000a00 */
[----:B------:R-:W-:Y:S02]  /*0540*/  UIADD3.X UR23, UR23, UR19, UR28, UP1, !UPT ;  /* 0x0000001317177290 */ /* 0x000fe40008ffe41c */
[----:B------:R-:W-:Y:S02]  /*0550*/  ULEA UR22, UP1, UR11, UR12, 0x1 ;  /* 0x0000000c0b167291 */ /* 0x000fe4000f82083f */
[----:B------:R-:W-:Y:S02]  /*0560*/  ULDC UR10, c[0x0][0x164] ;  /* 0x00005900000a7ab9 */ /* 0x000fe40000000800 */
[----:B------:R-:W-:Y:S02]  /*0570*/  @UP0 UIMAD UR10, UR37, UR10, UR14 ;  /* 0x0000000a250a02a4 */ /* 0x000fe4000f8e020e */
[----:B------:R-:W-:Y:S02]  /*0580*/  ULEA.HI.X UR23, UR11, UR13, UR23, 0x1, UP1 ;  /* 0x0000000d0b177291 */ /* 0x000fe400088f0c17 */
[----:B------:R-:W-:-:S02]  /*0590*/  UISETP.GE.AND UP1, UPT, UR29, 0x1, UPT ;  /* 0x000000011d00788c */ /* 0x000fc4000bf26270 */
[----:B------:R-:W-:Y:S02]  /*05a0*/  UMOV UR4, URZ ;  /* 0x0000003f00047c82 */ /* 0x000fe40008000000 */
[----:B------:R-:W-:Y:S02]  /*05b0*/  @UP0 UIMAD UR12, UR10, UR29, URZ ;  /* 0x0000001d0a0c02a4 */ /* 0x000fe4000f8e023f */
[----:B------:R-:W-:Y:S02]  /*05c0*/  ULDC UR13, c[0x0][0x16c] ;  /* 0x00005b00000d7ab9 */ /* 0x000fe40000000800 */
[----:B------:R-:W-:Y:S02]  /*05d0*/  @UP0 UIMAD UR12, UR12, UR13, URZ ;  /* 0x0000000d0c0c02a4 */ /* 0x000fe4000f8e023f */
[----:B------:R-:W-:Y:S02]  /*05e0*/  ULDC.64 UR10, c[0x0][0x260] ;  /* 0x00009800000a7ab9 */ /* 0x000fe40000000a00 */
[----:B------:R-:W-:-:S02]  /*05f0*/  @UP0 UMOV UR13, 0x8 ;  /* 0x00000008000d0882 */ /* 0x000fc40000000000 */
[----:B------:R-:W-:Y:S02]  /*0600*/  @UP0 UIMAD.WIDE UR10, UR12, UR13, UR10 ;  /* 0x0000000d0c0a02a5 */ /* 0x000fe4000f8e020a */
[----:B------:R-:W-:Y:S02]  /*0610*/  UMOV UR5, URZ ;  /* 0x0000003f00057c82 */ /* 0x000fe40008000000 */
[----:B------:R-:W-:Y:S02]  /*0620*/  UMOV UR12, UR6 ;  /* 0x00000006000c7c82 */ /* 0x000fe40008000000 */
[----:B------:R-:W-:Y:S02]  /*0630*/  UMOV UR13, UR7 ;  /* 0x00000007000d7c82 */ /* 0x000fe40008000000 */
        /* <DEDUP_REMOVED lines=10> */
[----:B------:R-:W-:-:S02]  /*06e0*/  UMOV UR19, UR24 ;  /* 0x0000001800137c82 */ /* 0x000fc40008000000 */
[----:B------:R-:W-:Y:S01]  /*06f0*/  UMOV UR6, URZ ;  /* 0x0000003f00067c82 */ /* 0x000fe20008000000 */
[C---:B---3--:R-:W-:Y:S02]  /*0700*/  SHF.L.U32 R0, R139.reuse, 0x4, RZ ;  /* 0x000000048b007819 */ /* 0x048fe400000006ff */
[--C-:B0-----:R-:W-:Y:S02]  /*0710*/  SHF.R.S32.HI R2, RZ, 0x1f, R139.reuse ;  /* 0x0000001fff027819 */ /* 0x101fe4000001148b */
[----:B------:R-:W-:Y:S02]  /*0720*/  LOP3.LUT R0, R0, 0xfffffe00, RZ, 0xc0, !PT ;  /* 0xfffffe0000007812 */ /* 0x000fe400078ec0ff */
[----:B------:R-:W-:Y:S02]  /*0730*/  LEA.HI R2, R2, R139, RZ, 0x5 ;  /* 0x0000008b02027211 */ /* 0x000fe400078f28ff */
[----:B------:R-:W-:Y:S02]  /*0740*/  LOP3.LUT R75, R0, 0x1f, R139, 0xf8, !PT ;  /* 0x0000001f004b7812 */ /* 0x000fe400078ef88b */
[----:B------:R-:W-:-:S02]  /*0750*/  LOP3.LUT R161, R139, 0x1f, RZ, 0xc0, !PT ;  /* 0x0000001f8ba17812 */ /* 0x000fc400078ec0ff */
[----:B------:R-:W-:Y:S02]  /*0760*/  SHF.R.S32.HI R140, RZ, 0x5, R2 ;  /* 0x00000005ff8c7819 */ /* 0x000fe40000011402 */
[----:B----4-:R-:W-:Y:S02]  /*0770*/  SHF.R.S32.HI R0, RZ, 0x1f, R75 ;  /* 0x0000001fff007819 */ /* 0x010fe4000001144b */
.L_x_63:
[----:B------:R-:W-:Y:S01]  /*0780*/  ULDC UR24, c[0x0][0x174] ;  /* 0x00005d0000187ab9 */ /* 0x000fe20000000800 */
[----:B------:R-:W-:Y:S01]  /*0790*/  BAR.SYNC.DEFER_BLOCKING 0x0 ;  /* 0x0000000000007b1d */ /* 0x000fe20000010000 */
[----:B------:R-:W-:Y:S01]  /*07a0*/  UIADD3 UR24, -UR6, UR24, URZ ;  /* 0x0000001806187290 */ /* 0x000fe2000fffe13f */
[C---:B------:R-:W-:Y:S02]  /*07b0*/  LOP3.LUT R20, R75.reuse, 0x20, RZ, 0xfc, !PT ;  /* 0x000000204b147812 */ /* 0x040fe400078efcff */
[C---:B------:R-:W-:Y:S01]  /*07c0*/  LEA R2, P3, R75.reuse, UR18, 0x1 ;  /* 0x000000124b027c11 */ /* 0x040fe2000f8608ff */
[----:B------:R-:W-:Y:S01]  /*07d0*/  ULEA UR25, UR24, 0xfffff800, 0xb ;  /* 0xfffff80018197891 */ /* 0x000fe2000f8e583f */
[----:B------:R-:W-:Y:S01]  /*07e0*/  SHF.R.S32.HI R134, RZ, 0x1f, R75 ;  /* 0x0000001fff867819 */ /* 0x000fe2000001144b */
[----:B------:R-:W-:Y:S01]  /*07f0*/  ULDC UR7, c[0x0][0x168] ;  /* 0x00005a0000077ab9 */ /* 0x000fe20000000800 */
[C---:B------:R-:W-:Y:S01]  /*0800*/  LOP3.LUT R19, R75.reuse, 0x40, RZ, 0xfc, !PT ;  /* 0x000000404b137812 */ /* 0x040fe200078efcff */
[----:B------:R-:W-:Y:S01]  /*0810*/  UIADD3 UR7, -UR25, UR7, URZ ;  /* 0x0000000719077290 */ /* 0x000fe2000fffe13f */
[----:B------:R-:W-:-:S02]  /*0820*/  LOP3.LUT R18, R75, 0x60, RZ, 0xfc, !PT ;  /* 0x000000604b127812 */ /* 0x000fc400078efcff */
[----:B------:R-:W-:Y:S02]  /*0830*/  PRMT R5, RZ, 0x7610, R5 ;  /* 0x00007610ff057816 */ /* 0x000fe40000000005 */
[C---:B------:R-:W-:Y:S02]  /*0840*/  LOP3.LUT R17, R75.reuse, 0x80, RZ, 0xfc, !PT ;  /* 0x000000804b117812 */ /* 0x040fe400078efcff */
[----:B------:R-:W-:Y:S02]  /*0850*/  PRMT R21, RZ, 0x7610, R21 ;  /* 0x00007610ff157816 */ /* 0x000fe40000000015 */
[C---:B------:R-:W-:Y:S02]  /*0860*/  LOP3.LUT R16, R75.reuse, 0xa0, RZ, 0xfc, !PT ;  /* 0x000000a04b107812 */ /* 0x040fe400078efcff */
[C---:B------:R-:W-:Y:S02]  /*0870*/  LOP3.LUT R15, R75.reuse, 0xc0, RZ, 0xfc, !PT ;  /* 0x000000c04b0f7812 */ /* 0x040fe400078efcff */
[----:B------:R-:W-:-:S02]  /*0880*/  LOP3.LUT R14, R75, 0xe0, RZ, 0xfc, !PT ;  /* 0x000000e04b0e7812 */ /* 0x000fc400078efcff */
[C---:B------:R-:W-:Y:S02]  /*0890*/  LOP3.LUT R13, R75.reuse, 0x100, RZ, 0xfc, !PT ;  /* 0x000001004b0d7812 */ /* 0x040fe400078efcff */
[----:B------:R-:W-:Y:S02]  /*08a0*/  PRMT R0, RZ, 0x7610, R0 ;  /* 0x00007610ff007816 */ /* 0x000fe40000000000 */
[----:B------:R-:W-:Y:S02]  /*08b0*/  PRMT R4, RZ, 0x7610, R4 ;  /* 0x00007610ff047816 */ /* 0x000fe40000000004 */
[----:B------:R-:W-:Y:S02]  /*08c0*/  PRMT R23, RZ, 0x7610, R23 ;  /* 0x00007610ff177816 */ /* 0x000fe40000000017 */
[----:B------:R-:W-:Y:S02]  /*08d0*/  PRMT R22, RZ, 0x7610, R22 ;  /* 0x00007610ff167816 */ /* 0x000fe40000000016 */
[----:B------:R-:W-:-:S02]  /*08e0*/  LOP3.LUT R12, R75, 0x120, RZ, 0xfc, !PT ;  /* 0x000001204b0c7812 */ /* 0x000fc400078efcff */
[----:B------:R-:W-:Y:S02]  /*08f0*/  PRMT R25, RZ, 0x7610, R25 ;  /* 0x00007610ff197816 */ /* 0x000fe40000000019 */
[C---:B------:R-:W-:Y:S02]  /*0900*/  LOP3.LUT R11, R75.reuse, 0x140, RZ, 0xfc, !PT ;  /* 0x000001404b0b7812 */ /* 0x040fe400078efcff */
[----:B------:R-:W-:Y:S02]  /*0910*/  PRMT R24, RZ, 0x7610, R24 ;  /* 0x00007610ff187816 */ /* 0x000fe40000000018 */
[C---:B------:R-:W-:Y:S02]  /*0920*/  LOP3.LUT R10, R75.reuse, 0x160, RZ, 0xfc, !PT ;  /* 0x000001604b0a7812 */ /* 0x040fe400078efcff */
[----:B------:R-:W-:Y:S02]  /*0930*/  PRMT R27, RZ, 0x7610, R27 ;  /* 0x00007610ff1b7816 */ /* 0x000fe4000000001b */
[----:B------:R-:W-:-:S02]  /*0940*/  LOP3.LUT R9, R75, 0x180, RZ, 0xfc, !PT ;  /* 0x000001804b097812 */ /* 0x000fc400078efcff */
[C---:B------:R-:W-:Y:S02]  /*0950*/  LOP3.LUT R8, R75.reuse, 0x1a0, RZ, 0xfc, !PT ;  /* 0x000001a04b087812 */ /* 0x040fe400078efcff */
[C---:B------:R-:W-:Y:S02]  /*0960*/  LOP3.LUT R7, R75.reuse, 0x1c0, RZ, 0xfc, !PT ;  /* 0x000001c04b077812 */ /* 0x040fe400078efcff */
[----:B------:R-:W-:Y:S02]  /*0970*/  LOP3.LUT R6, R75, 0x1e0, RZ, 0xfc, !PT ;  /* 0x000001e04b067812 */ /* 0x000fe400078efcff */
[----:B------:R-:W-:Y:S02]  /*0980*/  PRMT R26, RZ, 0x7610, R26 ;  /* 0x00007610ff1a7816 */ /* 0x000fe4000000001a */
[----:B------:R-:W-:Y:S02]  /*0990*/  PRMT R29, RZ, 0x7610, R29 ;  /* 0x00007610ff1d7816 */ /* 0x000fe4000000001d */
[----:B------:R-:W-:-:S02]  /*09a0*/  PRMT R28, RZ, 0x7610, R28 ;  /* 0x00007610ff1c7816 */ /* 0x000fc4000000001c */
[----:B------:R-:W-:Y:S02]  /*09b0*/  PRMT R31, RZ, 0x7610, R31 ;  /* 0x00007610ff1f7816 */ /* 0x000fe4000000001f */
[----:B------:R-:W-:Y:S02]  /*09c0*/  PRMT R30, RZ, 0x7610, R30 ;  /* 0x00007610ff1e7816 */ /* 0x000fe4000000001e */
[----:B------:R-:W-:Y:S02]  /*09d0*/  PRMT R33, RZ, 0x7610, R33 ;  /* 0x00007610ff217816 */ /* 0x000fe40000000021 */
[----:B------:R-:W-:Y:S01]  /*09e0*/  PRMT R32, RZ, 0x7610, R32 ;  /* 0x00007610ff207816 */ /* 0x000fe20000000020 */
[----:B------:R-:W-:Y:S01]  /*09f0*/  IMAD.SHL.U32 R34, R139, 0x10, RZ ;  /* 0x000000108b227824 */ /* 0x000fe200078e00ff */
[C---:B------:R-:W-:Y:S01]  /*0a00*/  ISETP.GE.AND P2, PT, R75.reuse, UR7, PT ;  /* 0x000000074b007c0c */ /* 0x040fe2000bf46270 */
[C---:B------:R-:W-:Y:S01]  /*0a10*/  IMAD.SHL.U32 R38, R75.reuse, 0x2, RZ ;  /* 0x000000024b267824 */ /* 0x040fe200078e00ff */
[----:B------:R-:W-:Y:S01]  /*0a20*/  ISETP.GE.AND P1, PT, R20, UR7, PT ;  /* 0x0000000714007c0c */ /* 0x000fe2000bf26270 */
[----:B------:R-:W-:Y:S01]  /*0a30*/  ULDC.64 UR26, c[0x0][0x1f0] ;  /* 0x00007c00001a7ab9 */ /* 0x000fe20000000a00 */
[----:B------:R-:W-:Y:S01]  /*0a40*/  LEA.HI.X R3, R75, UR19, R134, 0x1, P3 ;  /* 0x000000134b037c11 */ /* 0x000fe200098f0c86 */
[----:B------:R-:W-:Y:S01]  /*0a50*/  ULDC.64 UR30, c[0x0][0x200] ;  /* 0x00008000001e7ab9 */ /* 0x000fe20000000a00 */
[----:B------:R-:W-:-:S02]  /*0a60*/  ISETP.GE.AND P0, PT, R19, UR7, PT ;  /* 0x0000000713007c0c */ /* 0x000fc4000bf06270 */
[----:B------:R-:W-:Y:S02]  /*0a70*/  ISETP.GE.AND P4, PT, R18, UR7, PT ;  /* 0x0000000712007c0c */ /* 0x000fe4000bf86270 */
[----:B------:R-:W-:Y:S02]  /*0a80*/  ISETP.GE.AND P6, PT, R17, UR7, PT ;  /* 0x0000000711007c0c */ /* 0x000fe4000bfc6270 */
[----:B------:R-:W-:Y:S01]  /*0a90*/  ISETP.GE.AND P5, PT, R16, UR7, PT ;  /* 0x0000000710007c0c */ /* 0x000fe2000bfa6270 */
[----:B------:R0:W3:Y:S01]  /*0aa0*/  @!P2 LDG.E.U16 R5, [R2.64] ;  /* 0x000000220205a981 */ /* 0x0000e2000c1e1500 */
[----:B------:R-:W-:Y:S02]  /*0ab0*/  ISETP.GE.AND P3, PT, R15, UR7, PT ;  /* 0x000000070f007c0c */ /* 0x000fe4000bf66270 */
[----:B------:R-:W-:Y:S01]  /*0ac0*/  ISETP.GE.AND P2, PT, R14, UR7, PT ;  /* 0x000000070e007c0c */ /* 0x000fe2000bf46270 */
[----:B------:R0:W4:Y:S01]  /*0ad0*/  @!P1 LDG.E.U16 R21, [R2.64+0x40] ;  /* 0x0000402202159981 */ /* 0x000122000c1e1500 */
[----:B------:R-:W-:-:S03]  /*0ae0*/  ISETP.GE.AND P1, PT, R13, UR7, PT ;  /* 0x000000070d007c0c */ /* 0x000fc6000bf26270 */
[----:B------:R0:W5:Y:S01]  /*0af0*/  @!P0 LDG.E.U16 R0, [R2.64+0x80] ;  /* 0x0000802202008981 */ /* 0x000162000c1e1500 */
[----:B------:R-:W-:-:S03]  /*0b00*/  ISETP.GE.AND P0, PT, R12, UR7, PT ;  /* 0x000000070c007c0c */ /* 0x000fc6000bf06270 */
[----:B--2---:R0:W2:Y:S01]  /*0b10*/  @!P4 LDG.E.U16 R4, [R2.64+0xc0] ;  /* 0x0000c0220204c981 */ /* 0x0040a2000c1e1500 */
[----:B------:R-:W-:-:S03]  /*0b20*/  ISETP.GE.AND P4, PT, R11, UR7, PT ;  /* 0x000000070b007c0c */ /* 0x000fc6000bf86270 */
[----:B------:R0:W2:Y:S01]  /*0b30*/  @!P6 LDG.E.U16 R23, [R2.64+0x100] ;  /* 0x000100220217e981 */ /* 0x0000a2000c1e1500 */
        /* <DEDUP_REMOVED lines=9> */
[----:B------:R0:W2:Y:S04]  /*0bd0*/  @!P0 LDG.E.U16 R26, [R2.64+0x240] ;  /* 0x00024022021a8981 */ /* 0x0000a8000c1e1500 */
[----:B------:R0:W2:Y:S04]  /*0be0*/  @!P4 LDG.E.U16 R29, [R2.64+0x280] ;  /* 0x00028022021dc981 */ /* 0x0000a8000c1e1500 */
[----:B------:R0:W2:Y:S04]  /*0bf0*/  @!P6 LDG.E.U16 R28, [R2.64+0x2c0] ;  /* 0x0002c022021ce981 */ /* 0x0000a8000c1e1500 */
[----:B------:R0:W2:Y:S04]  /*0c00*/  @!P5 LDG.E.U16 R31, [R2.64+0x300] ;  /* 0x00030022021fd981 */ /* 0x0000a8000c1e1500 */
[----:B------:R0:W2:Y:S04]  /*0c10*/  @!P3 LDG.E.U16 R30, [R2.64+0x340] ;  /* 0x00034022021eb981 */ /* 0x0000a8000c1e1500 */
[----:B------:R0:W2:Y:S04]  /*0c20*/  @!P2 LDG.E.U16 R33, [R2.64+0x380] ;  /* 0x000380220221a981 */ /* 0x0000a8000c1e1500 */
[----:B------:R0:W2:Y:S01]  /*0c30*/  @!P1 LDG.E.U16 R32, [R2.64+0x3c0] ;  /* 0x0003c02202209981 */ /* 0x0000a2000c1e1500 */
[----:B------:R-:W-:-:S05]  /*0c40*/  LOP3.LUT R63, R34, 0xfffffe00, RZ, 0xc0, !PT ;  /* 0xfffffe00223f7812 */ /* 0x000fca00078ec0ff */
[----:B------:R-:W-:-:S05]  /*0c50*/  IMAD.IADD R34, R63, 0x1, R142 ;  /* 0x000000013f227824 */ /* 0x000fca00078e028e */
[C---:B------:R-:W-:Y:S02]  /*0c60*/  IADD3 R35, R34.reuse, 0x20, RZ ;  /* 0x0000002022237810 */ /* 0x040fe40007ffe0ff */
[C---:B------:R-:W-:Y:S02]  /*0c70*/  IADD3 R37, R34.reuse, 0x40, RZ ;  /* 0x0000004022257810 */ /* 0x040fe40007ffe0ff */
[C---:B------:R-:W-:Y:S02]  /*0c80*/  IADD3 R39, R34.reuse, 0x60, RZ ;  /* 0x0000006022277810 */ /* 0x040fe40007ffe0ff */
[C---:B------:R-:W-:Y:S02]  /*0c90*/  IADD3 R41, R34.reuse, 0x80, RZ ;  /* 0x0000008022297810 */ /* 0x040fe40007ffe0ff */
[C---:B------:R-:W-:Y:S02]  /*0ca0*/  LEA.HI.SX32 R160, R34.reuse, R34, 0x1b ;  /* 0x0000002222a07211 */ /* 0x040fe400078fdaff */
[----:B------:R-:W-:-:S02]  /*0cb0*/  IADD3 R43, R34, 0xa0, RZ ;  /* 0x000000a0222b7810 */ /* 0x000fc40007ffe0ff */
[-C--:B------:R-:W-:Y:S02]  /*0cc0*/  LEA.HI.SX32 R35, R35, R34.reuse, 0x1b ;  /* 0x0000002223237211 */ /* 0x080fe400078fdaff */
[-C--:B------:R-:W-:Y:S02]  /*0cd0*/  LEA.HI.SX32 R37, R37, R34.reuse, 0x1b ;  /* 0x0000002225257211 */ /* 0x080fe400078fdaff */
[C---:B------:R-:W-:Y:S02]  /*0ce0*/  IADD3 R45, R34.reuse, 0xc0, RZ ;  /* 0x000000c0222d7810 */ /* 0x040fe40007ffe0ff */
[C---:B0-----:R-:W-:Y:S02]  /*0cf0*/  IADD3 R3, R34.reuse, 0xe0, RZ ;  /* 0x000000e022037810 */ /* 0x041fe40007ffe0ff */
[----:B------:R-:W-:Y:S02]  /*0d00*/  IADD3 R47, R34, 0x100, RZ ;  /* 0x00000100222f7810 */ /* 0x000fe40007ffe0ff */
[----:B------:R-:W-:-:S02]  /*0d10*/  LEA.HI.SX32 R39, R39, R34, 0x1b ;  /* 0x0000002227277211 */ /* 0x000fc400078fdaff */
[-C--:B------:R-:W-:Y:S01]  /*0d20*/  LEA.HI.SX32 R41, R41, R34.reuse, 0x1b ;  /* 0x0000002229297211 */ /* 0x080fe200078fdaff */
[----:B------:R-:W-:Y:S01]  /*0d30*/  IMAD.SHL.U32 R158, R35, 0x2, RZ ;  /* 0x00000002239e7824 */ /* 0x000fe200078e00ff */
[----:B------:R-:W-:Y:S02]  /*0d40*/  SHF.L.U32 R160, R160, 0x1, RZ ;  /* 0x00000001a0a07819 */ /* 0x000fe400000006ff */
[----:B------:R-:W-:Y:S01]  /*0d50*/  LEA.HI.SX32 R43, R43, R34, 0x1b ;  /* 0x000000222b2b7211 */ /* 0x000fe200078fdaff */
[----:B------:R-:W-:Y:S01]  /*0d60*/  IMAD.SHL.U32 R157, R37, 0x2, RZ ;  /* 0x00000002259d7824 */ /* 0x000fe200078e00ff */
[C---:B------:R-:W-:Y:S02]  /*0d70*/  IADD3 R49, R34.reuse, 0x120, RZ ;  /* 0x0000012022317810 */ /* 0x040fe40007ffe0ff */
[C---:B------:R-:W-:Y:S02]  /*0d80*/  IADD3 R51, R34.reuse, 0x140, RZ ;  /* 0x0000014022337810 */ /* 0x040fe40007ffe0ff */
[----:B------:R-:W-:-:S02]  /*0d90*/  IADD3 R53, R34, 0x160, RZ ;  /* 0x0000016022357810 */ /* 0x000fc40007ffe0ff */
[-C--:B------:R-:W-:Y:S02]  /*0da0*/  LEA.HI.SX32 R45, R45, R34.reuse, 0x1b ;  /* 0x000000222d2d7211 */ /* 0x080fe400078fdaff */
[-C--:B------:R-:W-:Y:S01]  /*0db0*/  LEA.HI.SX32 R3, R3, R34.reuse, 0x1b ;  /* 0x0000002203037211 */ /* 0x080fe200078fdaff */
[----:B------:R-:W-:Y:S01]  /*0dc0*/  IMAD.SHL.U32 R154, R41, 0x2, RZ ;  /* 0x00000002299a7824 */ /* 0x000fe200078e00ff */
[----:B------:R-:W-:Y:S02]  /*0dd0*/  LEA.HI.SX32 R47, R47, R34, 0x1b ;  /* 0x000000222f2f7211 */ /* 0x000fe400078fdaff */
[----:B------:R-:W-:Y:S01]  /*0de0*/  SHF.L.U32 R155, R39, 0x1, RZ ;  /* 0x00000001279b7819 */ /* 0x000fe200000006ff */
[----:B------:R-:W-:Y:S01]  /*0df0*/  IMAD.SHL.U32 R153, R43, 0x2, RZ ;  /* 0x000000022b997824 */ /* 0x000fe200078e00ff */
[C---:B------:R-:W-:Y:S02]  /*0e00*/  IADD3 R55, R34.reuse, 0x180, RZ ;  /* 0x0000018022377810 */ /* 0x040fe40007ffe0ff */
[----:B------:R-:W-:-:S02]  /*0e10*/  IADD3 R57, R34, 0x1a0, RZ ;  /* 0x000001a022397810 */ /* 0x000fc40007ffe0ff */
[C---:B------:R-:W-:Y:S02]  /*0e20*/  IADD3 R59, R34.reuse, 0x1c0, RZ ;  /* 0x000001c0223b7810 */ /* 0x040fe40007ffe0ff */
[-C--:B------:R-:W-:Y:S02]  /*0e30*/  LEA.HI.SX32 R49, R49, R34.reuse, 0x1b ;  /* 0x0000002231317211 */ /* 0x080fe400078fdaff */
[-C--:B------:R-:W-:Y:S01]  /*0e40*/  LEA.HI.SX32 R51, R51, R34.reuse, 0x1b ;  /* 0x0000002233337211 */ /* 0x080fe200078fdaff */
[----:B------:R-:W-:Y:S01]  /*0e50*/  IMAD.SHL.U32 R151, R3, 0x2, RZ ;  /* 0x0000000203977824 */ /* 0x000fe200078e00ff */
[----:B------:R-:W-:Y:S02]  /*0e60*/  LEA.HI.SX32 R53, R53, R34, 0x1b ;  /* 0x0000002235357211 */ /* 0x000fe400078fdaff */
[----:B------:R-:W-:Y:S01]  /*0e70*/  SHF.L.U32 R152, R45, 0x1, RZ ;  /* 0x000000012d987819 */ /* 0x000fe200000006ff */
[----:B------:R-:W-:Y:S01]  /*0e80*/  IMAD.SHL.U32 R150, R47, 0x2, RZ ;  /* 0x000000022f967824 */ /* 0x000fe200078e00ff */
[----:B------:R-:W-:-:S02]  /*0e90*/  IADD3 R61, R34, 0x1e0, RZ ;  /* 0x000001e0223d7810 */ /* 0x000fc40007ffe0ff */
[-C--:B------:R-:W-:Y:S02]  /*0ea0*/  LEA.HI.SX32 R55, R55, R34.reuse, 0x1b ;  /* 0x0000002237377211 */ /* 0x080fe400078fdaff */
[-C--:B------:R-:W-:Y:S01]  /*0eb0*/  LEA.HI.SX32 R57, R57, R34.reuse, 0x1b ;  /* 0x0000002239397211 */ /* 0x080fe200078fdaff */
[----:B------:R-:W-:Y:S01]  /*0ec0*/  IMAD.SHL.U32 R148, R51, 0x2, RZ ;  /* 0x0000000233947824 */ /* 0x000fe200078e00ff */
[-C--:B------:R-:W-:Y:S02]  /*0ed0*/  LEA.HI.SX32 R59, R59, R34.reuse, 0x1b ;  /* 0x000000223b3b7211 */ /* 0x080fe400078fdaff */
[----:B------:R-:W-:Y:S01]  /*0ee0*/  SHF.L.U32 R149, R49, 0x1, RZ ;  /* 0x0000000131957819 */ /* 0x000fe200000006ff */
[----:B------:R-:W-:Y:S01]  /*0ef0*/  IMAD.SHL.U32 R147, R53, 0x2, RZ ;  /* 0x0000000235937824 */ /* 0x000fe200078e00ff */
[----:B------:R-:W-:Y:S01]  /*0f00*/  LEA.HI.SX32 R61, R61, R34, 0x1b ;  /* 0x000000223d3d7211 */ /* 0x000fe200078fdaff */
[----:B------:R-:W-:Y:S01]  /*0f10*/  IMAD.SHL.U32 R145, R57, 0x2, RZ ;  /* 0x0000000239917824 */ /* 0x000fe200078e00ff */
[----:B------:R-:W-:Y:S01]  /*0f20*/  SHF.L.U32 R146, R55, 0x1, RZ ;  /* 0x0000000137927819 */ /* 0x000fe200000006ff */
[----:B------:R-:W-:Y:S01]  /*0f30*/  IMAD.SHL.U32 R144, R59, 0x2, RZ ;  /* 0x000000023b907824 */ /* 0x000fe200078e00ff */
[----:B------:R-:W-:-:S02]  /*0f40*/  SHF.L.U32 R143, R61, 0x1, RZ ;  /* 0x000000013d8f7819 */ /* 0x000fc400000006ff */
[C---:B------:R-:W-:Y:S02]  /*0f50*/  ISETP.GE.AND P2, PT, R75.reuse, UR7, PT ;  /* 0x000000074b007c0c */ /* 0x040fe4000bf46270 */
[----:B------:R-:W-:Y:S02]  /*0f60*/  ISETP.GE.AND P1, PT, R20, UR7, PT ;  /* 0x0000000714007c0c */ /* 0x000fe4000bf26270 */
[----:B------:R-:W-:Y:S02]  /*0f70*/  SHF.L.U64.HI R36, R75, 0x1, R134 ;  /* 0x000000014b247819 */ /* 0x000fe40000010286 */
[----:B------:R-:W-:Y:S02]  /*0f80*/  IADD3 R2, P0, R38, UR20, RZ ;  /* 0x0000001426027c10 */ /* 0x000fe4000ff1e0ff */
[----:B------:R-:W-:Y:S02]  /*0f90*/  ISETP.GE.AND P4, PT, R18, UR7, PT ;  /* 0x0000000712007c0c */ /* 0x000fe4000bf86270 */
[----:B------:R-:W-:-:S02]  /*0fa0*/  IADD3.X R3, R36, UR21, RZ, P0, !PT ;  /* 0x0000001524037c10 */ /* 0x000fc400087fe4ff */
[----:B------:R-:W-:Y:S02]  /*0fb0*/  ISETP.GE.AND P0, PT, R19, UR7, PT ;  /* 0x0000000713007c0c */ /* 0x000fe4000bf06270 */
[----:B------:R-:W-:Y:S02]  /*0fc0*/  ISETP.GE.AND P6, PT, R17, UR7, PT ;  /* 0x0000000711007c0c */ /* 0x000fe4000bfc6270 */
[----:B------:R-:W-:Y:S02]  /*0fd0*/  ISETP.GE.AND P5, PT, R16, UR7, PT ;  /* 0x0000000710007c0c */ /* 0x000fe4000bfa6270 */
[----:B------:R-:W-:Y:S01]  /*0fe0*/  ISETP.GE.AND P3, PT, R15, UR7, PT ;  /* 0x000000070f007c0c */ /* 0x000fe2000bf66270 */
[----:B---3--:R-:W-:Y:S04]  /*0ff0*/  STS.U16 [R160], R5 ;  /* 0x00000005a0007388 */ /* 0x008fe80000000400 */
[----:B----4-:R-:W-:Y:S04]  /*1000*/  STS.U16 [R158+0x40], R21 ;  /* 0x000040159e007388 */ /* 0x010fe80000000400 */
[----:B-----5:R0:W-:Y:S04]  /*1010*/  STS.U16 [R157+0x80], R0 ;  /* 0x000080009d007388 */ /* 0x0201e80000000400 */
[----:B--2---:R2:W-:Y:S04]  /*1020*/  STS.U16 [R155+0xc0], R4 ;  /* 0x0000c0049b007388 */ /* 0x0045e80000000400 */
[----:B------:R-:W-:Y:S01]  /*1030*/  STS.U16 [R154+0x100], R23 ;  /* 0x000100179a007388 */ /* 0x000fe20000000400 */
[----:B0-----:R-:W-:-:S03]  /*1040*/  IMAD R0, R142, 0x10, R63 ;  /* 0x000000108e007824 */ /* 0x001fc600078e023f */
[----:B------:R0:W-:Y:S04]  /*1050*/  STS.U16 [R153+0x140], R22 ;  /* 0x0001401699007388 */ /* 0x0001e80000000400 */
[----:B------:R-:W-:Y:S01]  /*1060*/  STS.U16 [R152+0x180], R25 ;  /* 0x0001801998007388 */ /* 0x000fe20000000400 */
[----:B------:R-:W-:-:S03]  /*1070*/  LEA.HI.SX32 R74, R0, R0, 0x1b ;  /* 0x00000000004a7211 */ /* 0x000fc600078fdaff */
[----:B------:R3:W-:Y:S04]  /*1080*/  STS.U16 [R151+0x1c0], R24 ;  /* 0x0001c01897007388 */ /* 0x0007e80000000400 */
[----:B------:R-:W-:Y:S01]  /*1090*/  STS.U16 [R150+0x200], R27 ;  /* 0x0002001b96007388 */ /* 0x000fe20000000400 */
[----:B------:R-:W-:-:S03]  /*10a0*/  SHF.L.U32 R74, R74, 0x1, RZ ;  /* 0x000000014a4a7819 */ /* 0x000fc600000006ff */
[----:B------:R4:W-:Y:S04]  /*10b0*/  STS.U16 [R149+0x240], R26 ;  /* 0x0002401a95007388 */ /* 0x0009e80000000400 */
[----:B------:R-:W-:Y:S04]  /*10c0*/  STS.U16 [R148+0x280], R29 ;  /* 0x0002801d94007388 */ /* 0x000fe80000000400 */
[----:B------:R5:W-:Y:S04]  /*10d0*/  STS.U16 [R147+0x2c0], R28 ;  /* 0x0002c01c93007388 */ /* 0x000be80000000400 */
[----:B------:R1:W-:Y:S04]  /*10e0*/  STS.U16 [R146+0x300], R31 ;  /* 0x0003001f92007388 */ /* 0x0003e80000000400 */
[----:B------:R0:W-:Y:S04]  /*10f0*/  STS.U16 [R145+0x340], R30 ;  /* 0x0003401e91007388 */ /* 0x0001e80000000400 */
[----:B------:R0:W-:Y:S04]  /*1100*/  STS.U16 [R144+0x380], R33 ;  /* 0x0003802190007388 */ /* 0x0001e80000000400 */
[----:B------:R0:W-:Y:S01]  /*1110*/  STS.U16 [R143+0x3c0], R32 ;  /* 0x0003c0208f007388 */ /* 0x0001e20000000400 */
        /* <DEDUP_REMOVED lines=17> */
[----:B------:R-:W-:-:S03]  /*1230*/  PRMT R5, RZ, 0x7610, R5 ;  /* 0x00007610ff057816 */ /* 0x000fc60000000005 */
[----:B------:R-:W-:Y:S01]  /*1240*/  BAR.SYNC.DEFER_BLOCKING 0x0 ;  /* 0x0000000000007b1d */ /* 0x000fe20000010000 */
[----:B------:R-:W-:Y:S02]  /*1250*/  PRMT R21, RZ, 0x7610, R21 ;  /* 0x00007610ff157816 */ /* 0x000fe40000000015 */
[----:B--2---:R-:W-:Y:S02]  /*1260*/  PRMT R4, RZ, 0x7610, R4 ;  /* 0x00007610ff047816 */ /* 0x004fe40000000004 */
[----:B0-----:R-:W-:Y:S02]  /*1270*/  PRMT R22, RZ, 0x7610, R22 ;  /* 0x00007610ff167816 */ /* 0x001fe40000000016 */
[----:B------:R-:W-:Y:S02]  /*1280*/  PRMT R23, RZ, 0x7610, R23 ;  /* 0x00007610ff177816 */ /* 0x000fe40000000017 */
[----:B---3--:R-:W-:Y:S02]  /*1290*/  PRMT R24, RZ, 0x7610, R24 ;  /* 0x00007610ff187816 */ /* 0x008fe40000000018 */
[----:B------:R-:W-:-:S02]  /*12a0*/  PRMT R25, RZ, 0x7610, R25 ;  /* 0x00007610ff197816 */ /* 0x000fc40000000019 */
[----:B----4-:R-:W-:Y:S02]  /*12b0*/  PRMT R26, RZ, 0x7610, R26 ;  /* 0x00007610ff1a7816 */ /* 0x010fe4000000001a */
[----:B------:R-:W-:Y:S01]  /*12c0*/  PRMT R27, RZ, 0x7610, R27 ;  /* 0x00007610ff1b7816 */ /* 0x000fe2000000001b */
[----:B------:R0:W2:Y:S01]  /*12d0*/  @!P2 LDG.E.U16 R5, [R2.64] ;  /* 0x000000220205a981 */ /* 0x0000a2000c1e1500 */
[----:B------:R-:W-:-:S03]  /*12e0*/  ISETP.GE.AND P2, PT, R14, UR7, PT ;  /* 0x000000070e007c0c */ /* 0x000fc6000bf46270 */
[----:B------:R0:W3:Y:S01]  /*12f0*/  @!P1 LDG.E.U16 R21, [R2.64+0x40] ;  /* 0x0000402202159981 */ /* 0x0000e2000c1e1500 */
[----:B------:R-:W-:-:S03]  /*1300*/  ISETP.GE.AND P1, PT, R13, UR7, PT ;  /* 0x000000070d007c0c */ /* 0x000fc6000bf26270 */
[----:B------:R0:W4:Y:S01]  /*1310*/  @!P0 LDG.E.U16 R4, [R2.64+0x80] ;  /* 0x0000802202048981 */ /* 0x000122000c1e1500 */
        /* <DEDUP_REMOVED lines=12> */
[----:B------:R-:W-:Y:S02]  /*13e0*/  ISETP.GE.AND P1, PT, R6, UR7, PT ;  /* 0x0000000706007c0c */ /* 0x000fe4000bf26270 */
[----:B-----5:R-:W-:Y:S02]  /*13f0*/  PRMT R28, RZ, 0x7610, R28 ;  /* 0x00007610ff1c7816 */ /* 0x020fe4000000001c */
[----:B------:R-:W-:Y:S02]  /*1400*/  PRMT R29, RZ, 0x7610, R29 ;  /* 0x00007610ff1d7816 */ /* 0x000fe4000000001d */
[----:B------:R-:W-:Y:S02]  /*1410*/  PRMT R0, RZ, 0x7610, R0 ;  /* 0x00007610ff007816 */ /* 0x000fe40000000000 */
[----:B-1----:R-:W-:Y:S01]  /*1420*/  PRMT R31, RZ, 0x7610, R31 ;  /* 0x00007610ff1f7816 */ /* 0x002fe2000000001f */
[----:B------:R0:W5:Y:S01]  /*1430*/  @!P0 LDG.E.U16 R28, [R2.64+0x240] ;  /* 0x00024022021c8981 */ /* 0x000162000c1e1500 */
[----:B------:R-:W-:-:S02]  /*1440*/  PRMT R30, RZ, 0x7610, R30 ;  /* 0x00007610ff1e7816 */ /* 0x000fc4000000001e */
[----:B------:R-:W-:Y:S01]  /*1450*/  PRMT R33, RZ, 0x7610, R33 ;  /* 0x00007610ff217816 */ /* 0x000fe20000000021 */
[----:B------:R0:W5:Y:S01]  /*1460*/  @!P4 LDG.E.U16 R29, [R2.64+0x280] ;  /* 0x00028022021dc981 */ /* 0x000162000c1e1500 */
[----:B------:R-:W-:-:S03]  /*1470*/  PRMT R32, RZ, 0x7610, R32 ;  /* 0x00007610ff207816 */ /* 0x000fc60000000020 */
[----:B------:R0:W5:Y:S04]  /*1480*/  @!P6 LDG.E.U16 R0, [R2.64+0x2c0] ;  /* 0x0002c0220200e981 */ /* 0x000168000c1e1500 */
[----:B------:R0:W5:Y:S04]  /*1490*/  @!P5 LDG.E.U16 R31, [R2.64+0x300] ;  /* 0x00030022021fd981 */ /* 0x000168000c1e1500 */
[----:B------:R0:W5:Y:S04]  /*14a0*/  @!P3 LDG.E.U16 R30, [R2.64+0x340] ;  /* 0x00034022021eb981 */ /* 0x000168000c1e1500 */
[----:B------:R0:W5:Y:S04]  /*14b0*/  @!P2 LDG.E.U16 R33, [R2.64+0x380] ;  /* 0x000380220221a981 */ /* 0x000168000c1e1500 */
[----:B------:R0:W5:Y:S01]  /*14c0*/  @!P1 LDG.E.U16 R32, [R2.64+0x3c0] ;  /* 0x0003c02202209981 */ /* 0x000162000c1e1500 */
[----:B------:R-:W-:-:S02]  /*14d0*/  ISETP.GE.AND P2, PT, R75, UR7, PT ;  /* 0x000000074b007c0c */ /* 0x000fc4000bf46270 */
[----:B------:R-:W-:Y:S02]  /*14e0*/  ISETP.GE.AND P1, PT, R20, UR7, PT ;  /* 0x0000000714007c0c */ /* 0x000fe4000bf26270 */
[----:B------:R-:W-:Y:S02]  /*14f0*/  PRMT R35, RZ, 0x7610, R35 ;  /* 0x00007610ff237816 */ /* 0x000fe40000000023 */
[C---:B0-----:R-:W-:Y:S02]  /*1500*/  LEA R2, P0, R75.reuse, UR22, 0x1 ;  /* 0x000000164b027c11 */ /* 0x041fe4000f8008ff */
[----:B------:R-:W-:Y:S02]  /*1510*/  ISETP.GE.AND P4, PT, R18, UR7, PT ;  /* 0x0000000712007c0c */ /* 0x000fe4000bf86270 */
[----:B------:R-:W-:Y:S02]  /*1520*/  LEA.HI.X R3, R75, UR23, R134, 0x1, P0 ;  /* 0x000000174b037c11 */ /* 0x000fe400080f0c86 */
[----:B------:R-:W-:-:S02]  /*1530*/  ISETP.GE.AND P0, PT, R19, UR7, PT ;  /* 0x0000000713007c0c */ /* 0x000fc4000bf06270 */
[----:B------:R-:W-:Y:S02]  /*1540*/  ISETP.GE.AND P6, PT, R17, UR7, PT ;  /* 0x0000000711007c0c */ /* 0x000fe4000bfc6270 */
[----:B------:R-:W-:Y:S02]  /*1550*/  ISETP.GE.AND P5, PT, R16, UR7, PT ;  /* 0x0000000710007c0c */ /* 0x000fe4000bfa6270 */
[----:B------:R-:W-:Y:S02]  /*1560*/  ISETP.GE.AND P3, PT, R15, UR7, PT ;  /* 0x000000070f007c0c */ /* 0x000fe4000bf66270 */
[----:B------:R-:W-:Y:S02]  /*1570*/  PRMT R34, RZ, 0x7610, R34 ;  /* 0x00007610ff227816 */ /* 0x000fe40000000022 */
[----:B------:R-:W-:Y:S02]  /*1580*/  PRMT R41, RZ, 0x7610, R41 ;  /* 0x00007610ff297816 */ /* 0x000fe40000000029 */
[----:B------:R-:W-:-:S02]  /*1590*/  PRMT R40, RZ, 0x7610, R40 ;  /* 0x00007610ff287816 */ /* 0x000fc40000000028 */
[----:B------:R-:W-:Y:S02]  /*15a0*/  PRMT R43, RZ, 0x7610, R43 ;  /* 0x00007610ff2b7816 */ /* 0x000fe4000000002b */
[----:B------:R-:W-:Y:S01]  /*15b0*/  PRMT R42, RZ, 0x7610, R42 ;  /* 0x00007610ff2a7816 */ /* 0x000fe2000000002a */
[----:B--2---:R-:W-:Y:S04]  /*15c0*/  STS.U16 [R160], R5 ;  /* 0x00000005a0007388 */ /* 0x004fe80000000400 */
[----:B---3--:R0:W-:Y:S04]  /*15d0*/  STS.U16 [R158+0x40], R21 ;  /* 0x000040159e007388 */ /* 0x0081e80000000400 */
[----:B----4-:R-:W-:Y:S04]  /*15e0*/  STS.U16 [R157+0x80], R4 ;  /* 0x000080049d007388 */ /* 0x010fe80000000400 */
[----:B------:R-:W-:Y:S04]  /*15f0*/  STS.U16 [R155+0xc0], R22 ;  /* 0x0000c0169b007388 */ /* 0x000fe80000000400 */
[----:B------:R-:W-:Y:S04]  /*1600*/  STS.U16 [R154+0x100], R23 ;  /* 0x000100179a007388 */ /* 0x000fe80000000400 */
[----:B------:R-:W-:Y:S04]  /*1610*/  STS.U16 [R153+0x140], R24 ;  /* 0x0001401899007388 */ /* 0x000fe80000000400 */
[----:B------:R-:W-:Y:S04]  /*1620*/  STS.U16 [R152+0x180], R25 ;  /* 0x0001801998007388 */ /* 0x000fe80000000400 */
[----:B------:R1:W-:Y:S04]  /*1630*/  STS.U16 [R151+0x1c0], R26 ;  /* 0x0001c01a97007388 */ /* 0x0003e80000000400 */
[----:B------:R-:W-:Y:S04]  /*1640*/  STS.U16 [R150+0x200], R27 ;  /* 0x0002001b96007388 */ /* 0x000fe80000000400 */
[----:B-----5:R2:W-:Y:S04]  /*1650*/  STS.U16 [R149+0x240], R28 ;  /* 0x0002401c95007388 */ /* 0x0205e80000000400 */
[----:B------:R-:W-:Y:S04]  /*1660*/  STS.U16 [R148+0x280], R29 ;  /* 0x0002801d94007388 */ /* 0x000fe80000000400 */
[----:B------:R3:W-:Y:S04]  /*1670*/  STS.U16 [R147+0x2c0], R0 ;  /* 0x0002c00093007388 */ /* 0x0007e80000000400 */
[----:B------:R-:W-:Y:S04]  /*1680*/  STS.U16 [R146+0x300], R31 ;  /* 0x0003001f92007388 */ /* 0x000fe80000000400 */
        /* <DEDUP_REMOVED lines=20> */
[----:B------:R-:W-:Y:S01]  /*17d0*/  BAR.SYNC.DEFER_BLOCKING 0x0 ;  /* 0x0000000000007b1d */ /* 0x000fe20000010000 */
[----:B0-----:R-:W-:-:S02]  /*17e0*/  PRMT R21, RZ, 0x7610, R21 ;  /* 0x00007610ff157816 */ /* 0x001fc40000000015 */
[----:B-1----:R-:W-:Y:S02]  /*17f0*/  PRMT R26, RZ, 0x7610, R26 ;  /* 0x00007610ff1a7816 */ /* 0x002fe4000000001a */
[----:B--2---:R-:W-:Y:S02]  /*1800*/  PRMT R28, RZ, 0x7610, R28 ;  /* 0x00007610ff1c7816 */ /* 0x004fe4000000001c */
[----:B------:R-:W-:Y:S02]  /*1810*/  PRMT R27, RZ, 0x7610, R27 ;  /* 0x00007610ff1b7816 */ /* 0x000fe4000000001b */
[----:B---3--:R-:W-:Y:S02]  /*1820*/  PRMT R0, RZ, 0x7610, R0 ;  /* 0x00007610ff007816 */ /* 0x008fe40000000000 */
[----:B------:R-:W-:Y:S02]  /*1830*/  PRMT R29, RZ, 0x7610, R29 ;  /* 0x00007610ff1d7816 */ /* 0x000fe4000000001d */
[----:B----4-:R-:W-:-:S02]  /*1840*/  PRMT R30, RZ, 0x7610, R30 ;  /* 0x00007610ff1e7816 */ /* 0x010fc4000000001e */
        /* <DEDUP_REMOVED lines=19> */
[----:B-----5:R-:W-:Y:S01]  /*1980*/  PRMT R33, RZ, 0x7610, R33 ;  /* 0x00007610ff217816 */ /* 0x020fe20000000021 */
[----:B------:R0:W5:Y:S01]  /*1990*/  @!P0 LDG.E.U16 R34, [R2.64+0x240] ;  /* 0x0002402202228981 */ /* 0x000162000c1e1500 */
[----:B------:R-:W-:-:S03]  /*19a0*/  PRMT R32, RZ, 0x7610, R32 ;  /* 0x00007610ff207816 */ /* 0x000fc60000000020 */
[----:B------:R0:W5:Y:S04]  /*19b0*/  @!P5 LDG.E.U16 R41, [R2.64+0x300] ;  /* 0x000300220229d981 */ /* 0x000168000c1e1500 */
[----:B------:R0:W5:Y:S04]  /*19c0*/  @!P4 LDG.E.U16 R33, [R2.64+0x280] ;  /* 0x000280220221c981 */ /* 0x000168000c1e1500 */
[----:B------:R0:W5:Y:S04]  /*19d0*/  @!P6 LDG.E.U16 R32, [R2.64+0x2c0] ;  /* 0x0002c0220220e981 */ /* 0x000168000c1e1500 */
[----:B------:R0:W5:Y:S04]  /*19e0*/  @!P3 LDG.E.U16 R40, [R2.64+0x340] ;  /* 0x000340220228b981 */ /* 0x000168000c1e1500 */
[----:B------:R0:W5:Y:S04]  /*19f0*/  @!P2 LDG.E.U16 R43, [R2.64+0x380] ;  /* 0x00038022022ba981 */ /* 0x000168000c1e1500 */
[----:B------:R0:W5:Y:S01]  /*1a00*/  @!P1 LDG.E.U16 R42, [R2.64+0x3c0] ;  /* 0x0003c022022a9981 */ /* 0x000162000c1e1500 */
[----:B------:R-:W-:Y:S01]  /*1a10*/  UIMAD.WIDE.U32 UR28, UR37, UR26, URZ ;  /* 0x0000001a251c72a5 */ /* 0x000fe2000f8e003f */
[----:B------:R-:W-:Y:S01]  /*1a20*/  ISETP.GE.AND P0, PT, R75, UR7, PT ;  /* 0x000000074b007c0c */ /* 0x000fe2000bf06270 */
[----:B------:R-:W-:-:S02]  /*1a30*/  UIMAD UR16, UR38, UR26, URZ ;  /* 0x0000001a261072a4 */ /* 0x000fc4000f8e023f */
[----:B------:R-:W-:Y:S02]  /*1a40*/  UIMAD UR26, UR38, UR30, URZ ;  /* 0x0000001e261a72a4 */ /* 0x000fe4000f8e023f */
[----:B------:R-:W-:Y:S02]  /*1a50*/  USHF.R.S32.HI UR36, URZ, 0x1f, UR25 ;  /* 0x0000001f3f247899 */ /* 0x000fe40008011419 */
[----:B------:R-:W-:Y:S02]  /*1a60*/  UIMAD UR27, UR37, UR27, UR16 ;  /* 0x0000001b251b72a4 */ /* 0x000fe4000f8e0210 */
[----:B------:R-:W-:Y:S02]  /*1a70*/  UIMAD.WIDE.U32 UR16, UR37, UR30, URZ ;  /* 0x0000001e251072a5 */ /* 0x000fe4000f8e003f */
[----:B------:R-:W-:-:S03]  /*1a80*/  UIMAD UR32, UR37, UR31, UR26 ;  /* 0x0000001f252072a4 */ /* 0x000fc6000f8e021a */
[----:B------:R-:W-:Y:S01]  /*1a90*/  ULDC.64 UR30, c[0x0][0x208] ;  /* 0x00008200001e7ab9 */ /* 0x000fe20000000a00 */
[----:B------:R-:W-:Y:S01]  /*1aa0*/  MOV R5, UR37 ;  /* 0x0000002500057c02 */ /* 0x000fe20008000f00 */
[----:B------:R-:W-:Y:S01]  /*1ab0*/  UIMAD UR26, UR15, UR30, URZ ;  /* 0x0000001e0f1a72a4 */ /* 0x000fe2000f8e023f */
[----:B0-----:R-:W-:Y:S02]  /*1ac0*/  IMAD.U32 R2, RZ, RZ, UR25 ;  /* 0x00000019ff027e24 */ /* 0x001fe4000f8e00ff */
[----:B------:R-:W-:Y:S01]  /*1ad0*/  IMAD.U32 R3, RZ, RZ, UR36 ;  /* 0x00000024ff037e24 */ /* 0x000fe2000f8e00ff */
[----:B------:R-:W-:Y:S01]  /*1ae0*/  MOV R23, UR37 ;  /* 0x0000002500177c02 */ /* 0x000fe20008000f00 */
[----:B------:R-:W-:Y:S01]  /*1af0*/  UIMAD UR33, UR14, UR31, UR26 ;  /* 0x0000001f0e2172a4 */ /* 0x000fe2000f8e021a */
[----:B------:R-:W-:Y:S01]  /*1b00*/  IMAD.U32 R4, RZ, RZ, UR25 ;  /* 0x00000019ff047e24 */ /* 0x000fe2000f8e00ff */
[----:B------:R-:W-:Y:S01]  /*1b10*/  UIADD3 UR17, UR17, UR32, URZ ;  /* 0x0000002011117290 */ /* 0x000fe2000fffe03f */
[----:B------:R-:W-:Y:S01]  /*1b20*/  @!P0 IMAD.WIDE.U32 R2, R5, c[0x0][0x1f0], R2 ;  /* 0x00007c0005028a25 */ /* 0x000fe200078e0002 */
[----:B------:R-:W-:-:S03]  /*1b30*/  ULDC UR26, c[0x0][0x174] ;  /* 0x00005d00001a7ab9 */ /* 0x000fc60000000800 */
[----:B------:R-:W-:Y:S01]  /*1b40*/  IMAD.U32 R5, RZ, RZ, UR36 ;  /* 0x00000024ff057e24 */ /* 0x000fe2000f8e00ff */
[----:B------:R-:W-:Y:S02]  /*1b50*/  UIADD3 UR26, UR6, -UR26, URZ ;  /* 0x8000001a061a7290 */ /* 0x000fe4000fffe03f */
[----:B------:R-:W-:Y:S01]  /*1b60*/  UIMAD.WIDE.U32 UR16, UR14, UR30, UR16 ;  /* 0x0000001e0e1072a5 */ /* 0x000fe2000f8e0010 */
[----:B------:R-:W-:Y:S01]  /*1b70*/  @!P0 IMAD.WIDE.U32 R4, R23, c[0x0][0x200], R4 ;  /* 0x0000800017048a25 */ /* 0x000fe200078e0004 */
[----:B------:R-:W-:Y:S01]  /*1b80*/  @!P0 IADD3 R3, R3, UR27, RZ ;  /* 0x0000001b03038c10 */ /* 0x000fe2000fffe0ff */
[----:B------:R-:W-:Y:S02]  /*1b90*/  ULDC.64 UR30, c[0x0][0x1f8] ;  /* 0x00007e00001e7ab9 */ /* 0x000fe40000000a00 */
[----:B------:R-:W-:Y:S02]  /*1ba0*/  UIMAD UR26, UR26, -0x800, URZ ;  /* 0xfffff8001a1a78a4 */ /* 0x000fe4000f8e023f */
[----:B------:R-:W-:-:S02]  /*1bb0*/  UIADD3 UR29, UR29, UR27, URZ ;  /* 0x0000001b1d1d7290 */ /* 0x000fc4000fffe03f */
[----:B------:R-:W-:Y:S01]  /*1bc0*/  UIMAD UR27, UR15, UR30, URZ ;  /* 0x0000001e0f1b72a4 */ /* 0x000fe2000f8e023f */
[----:B------:R-:W-:Y:S01]  /*1bd0*/  @!P0 IADD3 R5, R5, UR32, RZ ;  /* 0x0000002005058c10 */ /* 0x000fe2000fffe0ff */
[----:B------:R-:W-:Y:S01]  /*1be0*/  IMAD.U32 R23, RZ, RZ, UR14 ;  /* 0x0000000eff177e24 */ /* 0x000fe2000f8e00ff */
[----:B------:R-:W-:Y:S02]  /*1bf0*/  UIADD3 UR32, UP1, UR26, UR16, URZ ;  /* 0x000000101a207290 */ /* 0x000fe4000ff3e03f */
[----:B------:R-:W-:Y:S01]  /*1c00*/  UIMAD UR16, UR14, UR31, UR27 ;  /* 0x0000001f0e1072a4 */ /* 0x000fe2000f8e021b */
[C---:B------:R-:W-:Y:S01]  /*1c10*/  @!P0 IMAD.WIDE.U32 R2, R23.reuse, c[0x0][0x1f8], R2 ;  /* 0x00007e0017028a25 */ /* 0x040fe200078e0002 */
[----:B------:R-:W-:Y:S02]  /*1c20*/  UIMAD.WIDE.U32 UR30, UR14, UR30, UR28 ;  /* 0x0000001e0e1e72a5 */ /* 0x000fe4000f8e001c */
[----:B------:R-:W-:Y:S01]  /*1c30*/  USHF.R.S32.HI UR27, URZ, 0x1f, UR26 ;  /* 0x0000001f3f1b7899 */ /* 0x000fe2000801141a */
[----:B------:R-:W-:Y:S01]  /*1c40*/  IMAD.U32 R37, RZ, RZ, UR32 ;  /* 0x00000020ff257e24 */ /* 0x000fe2000f8e00ff */
[----:B------:R-:W-:Y:S01]  /*1c50*/  UIADD3 UR28, UP0, UR26, UR30, URZ ;  /* 0x0000001e1a1c7290 */ /* 0x000fe2000ff1e03f */
[----:B------:R-:W-:Y:S01]  /*1c60*/  @!P0 IMAD.WIDE.U32 R4, R23, c[0x0][0x208], R4 ;  /* 0x0000820017048a25 */ /* 0x000fe200078e0004 */
[----:B------:R-:W-:-:S02]  /*1c70*/  LEA R22, P4, R75, c[0x0][0x258], 0x1 ;  /* 0x000096004b167a11 */ /* 0x000fc400078808ff */
[----:B------:R-:W-:Y:S01]  /*1c80*/  @!P0 IADD3 R25, P2, R75, R2, RZ ;  /* 0x000000024b198210 */ /* 0x000fe20007f5e0ff */
[----:B------:R-:W-:Y:S01]  /*1c90*/  UIADD3.X UR30, UR27, UR16, UR31, UP0, !UPT ;  /* 0x000000101b1e7290 */ /* 0x000fe200087fe41f */
[----:B------:R-:W-:Y:S02]  /*1ca0*/  LEA R2, P1, R37, R22, 0x1 ;  /* 0x0000001625027211 */ /* 0x000fe400078208ff */
[C---:B------:R-:W-:Y:S02]  /*1cb0*/  @!P0 IADD3 R36, P3, R75.reuse, R4, RZ ;  /* 0x000000044b248210 */ /* 0x040fe40007f7e0ff */
[C---:B------:R-:W-:Y:S02]  /*1cc0*/  @!P0 IADD3.X R76, R134.reuse, UR16, R3, P2, !PT ;  /* 0x00000010864c8c10 */ /* 0x040fe400097fe403 */
[C---:B------:R-:W-:Y:S02]  /*1cd0*/  LEA R22, P2, R75.reuse, c[0x0][0x268], 0x1 ;  /* 0x00009a004b167a11 */ /* 0x040fe400078408ff */
[----:B------:R-:W-:Y:S01]  /*1ce0*/  MOV R37, UR28 ;  /* 0x0000001c00257c02 */ /* 0x000fe20008000f00 */
[----:B------:R-:W-:Y:S01]  /*1cf0*/  IMAD.U32 R78, RZ, RZ, UR30 ;  /* 0x0000001eff4e7e24 */ /* 0x000fe2000f8e00ff */
[----:B------:R-:W-:Y:S01]  /*1d00*/  @!P0 IADD3.X R5, R134, UR33, R5, P3, !PT ;  /* 0x0000002186058c10 */ /* 0x000fe20009ffe405 */
[----:B------:R-:W-:Y:S01]  /*1d10*/  UIADD3.X UR16, UR27, UR33, UR17, UP1, !UPT ;  /* 0x000000211b107290 */ /* 0x000fe20008ffe411 */
[C-C-:B------:R-:W-:Y:S01]  /*1d20*/  LEA.HI.X R3, R75.reuse, c[0x0][0x25c], R134.reuse, 0x1, P4 ;  /* 0x000097004b037a11 */ /* 0x140fe200020f0c86 */
[----:B------:R-:W-:Y:S01]  /*1d30*/  IMAD.U32 R80, RZ, RZ, UR32 ;  /* 0x00000020ff507e24 */ /* 0x000fe2000f8e00ff */
[----:B------:R-:W-:Y:S01]  /*1d40*/  LEA.HI.X R23, R75, c[0x0][0x26c], R134, 0x1, P2 ;  /* 0x00009b004b177a11 */ /* 0x000fe200010f0c86 */
[----:B------:R-:W-:Y:S01]  /*1d50*/  ULDC.64 UR30, c[0x0][0x2e8] ;  /* 0x0000ba00001e7ab9 */ /* 0x000fe20000000a00 */
[----:B------:R-:W-:-:S02]  /*1d60*/  LEA R22, P3, R37, R22, 0x1 ;  /* 0x0000001625167211 */ /* 0x000fc400078608ff */
[C---:B------:R-:W-:Y:S02]  /*1d70*/  @!P0 LEA R4, P4, R36.reuse, c[0x0][0x258], 0x1 ;  /* 0x0000960024048a11 */ /* 0x040fe400078808ff */
[----:B------:R-:W-:Y:S02]  /*1d80*/  LEA.HI.X R23, R37, R23, R78, 0x1, P3 ;  /* 0x0000001725177211 */ /* 0x000fe400018f0c4e */
[----:B------:R-:W-:Y:S02]  /*1d90*/  @!P0 LEA.HI.X R5, R36, c[0x0][0x25c], R5, 0x1, P4 ;  /* 0x0000970024058a11 */ /* 0x000fe400020f0c05 */
[----:B------:R-:W-:-:S04]  /*1da0*/  MOV R77, UR16 ;  /* 0x00000010004d7c02 */ /* 0x000fc80008000f00 */
[----:B------:R-:W-:Y:S02]  /*1db0*/  LEA.HI.X R3, R80, R3, R77, 0x1, P1 ;  /* 0x0000000350037211 */ /* 0x000fe400008f0c4d */
[----:B------:R-:W-:Y:S02]  /*1dc0*/  ISETP.GE.AND P1, PT, R18, UR7, PT ;  /* 0x0000000712007c0c */ /* 0x000fe4000bf26270 */
[----:B------:R-:W-:-:S04]  /*1dd0*/  @!P0 LEA R24, P2, R25, c[0x0][0x268], 0x1 ;  /* 0x00009a0019188a11 */ /* 0x000fc800078408ff */
[--C-:B------:R-:W-:Y:S02]  /*1de0*/  @!P0 LEA.HI.X R25, R25, c[0x0][0x26c], R76.reuse, 0x1, P2 ;  /* 0x00009b0019198a11 */ /* 0x100fe400010f0c4c */
[----:B------:R-:W-:Y:S02]  /*1df0*/  PRMT R76, RZ, 0x7610, R76 ;  /* 0x00007610ff4c7816 */ /* 0x000fe4000000004c */
[----:B------:R-:W-:Y:S02]  /*1e00*/  PRMT R79, RZ, 0x7610, R79 ;  /* 0x00007610ff4f7816 */ /* 0x000fe4000000004f */
        /* <DEDUP_REMOVED lines=10> */
[----:B------:R-:W-:Y:S01]  /*1eb0*/  PRMT R82, RZ, 0x7610, R82 ;  /* 0x00007610ff527816 */ /* 0x000fe20000000052 */
[----:B--2---:R-:W-:Y:S04]  /*1ec0*/  STS.U16 [R160], R21 ;  /* 0x00000015a0007388 */ /* 0x004fe80000000400 */
[----:B---3--:R-:W-:Y:S04]  /*1ed0*/  STS.U16 [R158+0x40], R35 ;  /* 0x000040239e007388 */ /* 0x008fe80000000400 */
[----:B----4-:R-:W-:Y:S04]  /*1ee0*/  STS.U16 [R157+0x80], R26 ;  /* 0x0000801a9d007388 */ /* 0x010fe80000000400 */
[----:B------:R-:W-:Y:S04]  /*1ef0*/  STS.U16 [R155+0xc0], R28 ;  /* 0x0000c01c9b007388 */ /* 0x000fe80000000400 */
[----:B------:R-:W-:Y:S04]  /*1f00*/  STS.U16 [R154+0x100], R27 ;  /* 0x0001001b9a007388 */ /* 0x000fe80000000400 */
[----:B------:R-:W-:Y:S04]  /*1f10*/  STS.U16 [R153+0x140], R0 ;  /* 0x0001400099007388 */ /* 0x000fe80000000400 */
[----:B------:R-:W-:Y:S04]  /*1f20*/  STS.U16 [R152+0x180], R29 ;  /* 0x0001801d98007388 */ /* 0x000fe80000000400 */
[----:B------:R-:W-:Y:S04]  /*1f30*/  STS.U16 [R151+0x1c0], R30 ;  /* 0x0001c01e97007388 */ /* 0x000fe80000000400 */
[----:B------:R-:W-:Y:S04]  /*1f40*/  STS.U16 [R150+0x200], R31 ;  /* 0x0002001f96007388 */ /* 0x000fe80000000400 */
[----:B-----5:R-:W-:Y:S04]  /*1f50*/  STS.U16 [R149+0x240], R34 ;  /* 0x0002402295007388 */ /* 0x020fe80000000400 */
[----:B------:R-:W-:Y:S04]  /*1f60*/  STS.U16 [R148+0x280], R33 ;  /* 0x0002802194007388 */ /* 0x000fe80000000400 */
[----:B------:R-:W-:Y:S04]  /*1f70*/  STS.U16 [R147+0x2c0], R32 ;  /* 0x0002c02093007388 */ /* 0x000fe80000000400 */
        /* <DEDUP_REMOVED lines=22> */
[----:B0-----:R-:W-:-:S06]  /*20e0*/  PRMT R40, RZ, 0x7610, R40 ;  /* 0x00007610ff287816 */ /* 0x001fcc0000000028 */
[----:B------:R0:W3:Y:S01]  /*20f0*/  @!P1 LDG.E.U16 R40, [R22.64+-0xf40] ;  /* 0xfff0c02216289981 */ /* 0x0000e2000c1e1500 */
[----:B------:R-:W-:Y:S02]  /*2100*/  ISETP.GE.AND P1, PT, R14, UR7, PT ;  /* 0x000000070e007c0c */ /* 0x000fe4000bf26270 */
[----:B------:R-:W-:Y:S01]  /*2110*/  PRMT R0, RZ, 0x7610, R0 ;  /* 0x00007610ff007816 */ /* 0x000fe20000000000 */
[----:B------:R0:W4:Y:S01]  /*2120*/  @!P6 LDG.E.U16 R77, [R22.64+-0xe80] ;  /* 0xfff18022164de981 */ /* 0x000122000c1e1500 */
[----:B-1----:R-:W-:Y:S02]  /*2130*/  PRMT R43, RZ, 0x7610, R43 ;  /* 0x00007610ff2b7816 */ /* 0x002fe4000000002b */
[----:B------:R-:W-:Y:S02]  /*2140*/  PRMT R41, RZ, 0x7610, R41 ;  /* 0x00007610ff297816 */ /* 0x000fe40000000029 */
[----:B------:R-:W-:Y:S01]  /*2150*/  PRMT R21, RZ, 0x7610, R21 ;  /* 0x00007610ff157816 */ /* 0x000fe20000000015 */
[----:B------:R0:W5:Y:S04]  /*2160*/  @!P2 LDG.E.U16 R0, [R22.64+-0xf80] ;  /* 0xfff080221600a981 */ /* 0x000168000c1e1500 */
[----:B------:R0:W3:Y:S01]  /*2170*/  @!P1 LDG.E.U16 R76, [R22.64+-0xe40] ;  /* 0xfff1c022164c9981 */ /* 0x0000e2000c1e1500 */
[----:B------:R-:W-:-:S02]  /*2180*/  ISETP.GE.AND P1, PT, R13, UR7, PT ;  /* 0x000000070d007c0c */ /* 0x000fc4000bf26270 */
[----:B--2---:R-:W-:Y:S01]  /*2190*/  PRMT R42, RZ, 0x7610, R42 ;  /* 0x00007610ff2a7816 */ /* 0x004fe2000000002a */
[----:B------:R0:W2:Y:S01]  /*21a0*/  @!P3 LDG.E.U16 R43, [R22.64+-0xf00] ;  /* 0xfff10022162bb981 */ /* 0x0000a2000c1e1500 */
[----:B------:R-:W-:-:S03]  /*21b0*/  ISETP.GE.AND P6, PT, R6, UR7, PT ;  /* 0x0000000706007c0c */ /* 0x000fc6000bfc6270 */
[----:B------:R0:W2:Y:S04]  /*21c0*/  @!P4 LDG.E.U16 R41, [R22.64+-0xfc0] ;  /* 0xfff040221629c981 */ /* 0x0000a8000c1e1500 */
[----:B------:R1:W2:Y:S04]  /*21d0*/  @!P0 LDG.E.U16 R21, [R24.64] ;  /* 0x0000002218158981 */ /* 0x0002a8000c1e1500 */
[----:B------:R0:W3:Y:S01]  /*21e0*/  @!P1 LDG.E.U16 R79, [R22.64+-0xe00] ;  /* 0xfff20022164f9981 */ /* 0x0000e2000c1e1500 */
[----:B------:R-:W-:Y:S02]  /*21f0*/  ISETP.GE.AND P1, PT, R12, UR7, PT ;  /* 0x000000070c007c0c */ /* 0x000fe4000bf26270 */
[----:B------:R-:W-:Y:S01]  /*2200*/  ISETP.GE.AND P2, PT, R10, UR7, PT ;  /* 0x000000070a007c0c */ /* 0x000fe2000bf46270 */
[----:B------:R0:W3:Y:S01]  /*2210*/  @!P5 LDG.E.U16 R42, [R22.64+-0xec0] ;  /* 0xfff14022162ad981 */ /* 0x0000e2000c1e1500 */
[----:B------:R-:W-:-:S02]  /*2220*/  ISETP.GE.AND P3, PT, R9, UR7, PT ;  /* 0x0000000709007c0c */ /* 0x000fc4000bf66270 */
[----:B------:R-:W-:Y:S01]  /*2230*/  ISETP.GE.AND P4, PT, R8, UR7, PT ;  /* 0x0000000708007c0c */ /* 0x000fe2000bf86270 */
[----:B------:R0:W3:Y:S01]  /*2240*/  @!P6 LDG.E.U16 R82, [R22.64+-0xc40] ;  /* 0xfff3c0221652e981 */ /* 0x0000e2000c1e1500 */
[----:B------:R-:W-:-:S05]  /*2250*/  ISETP.GE.AND P5, PT, R7, UR7, PT ;  /* 0x0000000707007c0c */ /* 0x000fca000bfa6270 */
[----:B------:R0:W4:Y:S01]  /*2260*/  @!P1 LDG.E.U16 R78, [R22.64+-0xdc0] ;  /* 0xfff24022164e9981 */ /* 0x000122000c1e1500 */
[----:B------:R-:W-:Y:S02]  /*2270*/  ISETP.GE.AND P1, PT, R11, UR7, PT ;  /* 0x000000070b007c0c */ /* 0x000fe4000bf26270 */
[----:B-1----:R-:W-:Y:S01]  /*2280*/  PRMT R25, RZ, 0x7610, R25 ;  /* 0x00007610ff197816 */ /* 0x002fe20000000019 */
[----:B------:R0:W4:Y:S01]  /*2290*/  @!P3 LDG.E.U16 R81, [R22.64+-0xd00] ;  /* 0xfff300221651b981 */ /* 0x000122000c1e1500 */
[----:B------:R-:W-:-:S03]  /*22a0*/  PRMT R24, RZ, 0x7610, R24 ;  /* 0x00007610ff187816 */ /* 0x000fc60000000018 */
[----:B------:R0:W4:Y:S04]  /*22b0*/  @!P4 LDG.E.U16 R80, [R22.64+-0xcc0] ;  /* 0xfff340221650c981 */ /* 0x000128000c1e1500 */
[----:B------:R0:W4:Y:S04]  /*22c0*/  @!P2 LDG.E.U16 R24, [R22.64+-0xd40] ;  /* 0xfff2c0221618a981 */ /* 0x000128000c1e1500 */
[----:B------:R0:W4:Y:S04]  /*22d0*/  @!P1 LDG.E.U16 R25, [R22.64+-0xd80] ;  /* 0xfff2802216199981 */ /* 0x000128000c1e1500 */
[----:B------:R0:W4:Y:S01]  /*22e0*/  @!P5 LDG.E.U16 R87, [R22.64+-0xc80] ;  /* 0xfff380221657d981 */ /* 0x000122000c1e1500 */
[----:B------:R-:W-:-:S02]  /*22f0*/  PRMT R105, RZ, 0x7610, R105 ;  /* 0x00007610ff697816 */ /* 0x000fc40000000069 */
[----:B------:R-:W-:Y:S02]  /*2300*/  P2R R94, PR, RZ, 0x2 ;  /* 0x00000002ff5e7803 */ /* 0x000fe40000000000 */
[----:B------:R-:W-:Y:S02]  /*2310*/  ISETP.GE.AND P1, PT, R20, UR7, PT ;  /* 0x0000000714007c0c */ /* 0x000fe4000bf26270 */
[----:B------:R-:W-:Y:S02]  /*2320*/  PRMT R106, RZ, 0x7610, R106 ;  /* 0x00007610ff6a7816 */ /* 0x000fe4000000006a */
[----:B------:R-:W-:Y:S02]  /*2330*/  PRMT R107, RZ, 0x7610, R107 ;  /* 0x00007610ff6b7816 */ /* 0x000fe4000000006b */
[----:B------:R-:W-:Y:S02]  /*2340*/  PRMT R103, RZ, 0x7610, R103 ;  /* 0x00007610ff677816 */ /* 0x000fe40000000067 */
[----:B------:R-:W-:-:S02]  /*2350*/  PRMT R95, RZ, 0x7610, R95 ;  /* 0x00007610ff5f7816 */ /* 0x000fc4000000005f */
[----:B------:R-:W-:Y:S02]  /*2360*/  PRMT R104, RZ, 0x7610, R104 ;  /* 0x00007610ff687816 */ /* 0x000fe40000000068 */
[----:B0-----:R-:W-:Y:S02]  /*2370*/  PRMT R23, RZ, 0x7610, R23 ;  /* 0x00007610ff177816 */ /* 0x001fe40000000017 */
[----:B------:R-:W-:Y:S02]  /*2380*/  PRMT R102, RZ, 0x7610, R102 ;  /* 0x00007610ff667816 */ /* 0x000fe40000000066 */
[----:B------:R-:W-:Y:S01]  /*2390*/  PRMT R100, RZ, 0x7610, R100 ;  /* 0x00007610ff647816 */ /* 0x000fe20000000064 */
[----:B--2---:R-:W-:Y:S04]  /*23a0*/  STS.U16 [R160], R21 ;  /* 0x00000015a0007388 */ /* 0x004fe80000000400 */
[----:B------:R-:W-:Y:S04]  /*23b0*/  STS.U16 [R158+0x40], R41 ;  /* 0x000040299e007388 */ /* 0x000fe80000000400 */
[----:B-----5:R-:W-:Y:S04]  /*23c0*/  STS.U16 [R157+0x80], R0 ;  /* 0x000080009d007388 */ /* 0x020fe80000000400 */
[----:B---3--:R-:W-:Y:S04]  /*23d0*/  STS.U16 [R155+0xc0], R40 ;  /* 0x0000c0289b007388 */ /* 0x008fe80000000400 */
[----:B------:R-:W-:Y:S04]  /*23e0*/  STS.U16 [R154+0x100], R43 ;  /* 0x0001002b9a007388 */ /* 0x000fe80000000400 */
[----:B------:R-:W-:Y:S04]  /*23f0*/  STS.U16 [R153+0x140], R42 ;  /* 0x0001402a99007388 */ /* 0x000fe80000000400 */
[----:B----4-:R-:W-:Y:S04]  /*2400*/  STS.U16 [R152+0x180], R77 ;  /* 0x0001804d98007388 */ /* 0x010fe80000000400 */
        /* <DEDUP_REMOVED lines=8> */
[----:B------:R2:W-:Y:S01]  /*2490*/  STS.U16 [R143+0x3c0], R82 ;  /* 0x0003c0528f007388 */ /* 0x0005e20000000400 */
[----:B------:R-:W-:-:S06]  /*24a0*/  NOP ;  /* 0x0000000000007918 */ /* 0x000fcc0000000000 */
[----:B------:R-:W-:Y:S04]  /*24b0*/  LDS.U16 R0, [R74] ;  /* 0x000000004a007984 */ /* 0x000fe80000000400 */
[----:B------:R-:W3:Y:S04]  /*24c0*/  LDS.U16 R131, [R74+0x2] ;  /* 0x000002004a837984 */ /* 0x000ee80000000400 */
[----:B------:R-:W4:Y:S04]  /*24d0*/  LDS.U16 R129, [R74+0x4] ;  /* 0x000004004a817984 */ /* 0x000f280000000400 */
[----:B------:R-:W2:Y:S04]  /*24e0*/  LDS.U16 R25, [R74+0x6] ;  /* 0x000006004a197984 */ /* 0x000ea80000000400 */
[----:B------:R-:W0:Y:S04]  /*24f0*/  LDS.U16 R88, [R74+0x8] ;  /* 0x000008004a587984 */ /* 0x000e280000000400 */
[----:B------:R-:W0:Y:S04]  /*2500*/  LDS.U16 R89, [R74+0xa] ;  /* 0x00000a004a597984 */ /* 0x000e280000000400 */
[----:B------:R-:W0:Y:S04]  /*2510*/  LDS.U16 R90, [R74+0xc] ;  /* 0x00000c004a5a7984 */ /* 0x000e280000000400 */
[----:B------:R-:W1:Y:S04]  /*2520*/  LDS.U16 R91, [R74+0xe] ;  /* 0x00000e004a5b7984 */ /* 0x000e680000000400 */
[----:B------:R-:W1:Y:S04]  /*2530*/  LDS.U16 R92, [R74+0x10] ;  /* 0x000010004a5c7984 */ /* 0x000e680000000400 */
[----:B------:R-:W1:Y:S04]  /*2540*/  LDS.U16 R93, [R74+0x12] ;  /* 0x000012004a5d7984 */ /* 0x000e680000000400 */
[----:B------:R-:W-:Y:S04]  /*2550*/  LDS.U16 R111, [R74+0x14] ;  /* 0x000014004a6f7984 */ /* 0x000fe80000000400 */
[----:B------:R-:W-:Y:S04]  /*2560*/  LDS.U16 R110, [R74+0x16] ;  /* 0x000016004a6e7984 */ /* 0x000fe80000000400 */
[----:B------:R-:W1:Y:S04]  /*2570*/  LDS.U16 R96, [R74+0x18] ;  /* 0x000018004a607984 */ /* 0x000e680000000400 */
[----:B------:R-:W-:Y:S04]  /*2580*/  LDS.U16 R97, [R74+0x1a] ;  /* 0x00001a004a617984 */ /* 0x000fe80000000400 */
[----:B------:R-:W-:Y:S04]  /*2590*/  LDS.U16 R98, [R74+0x1c] ;  /* 0x00001c004a627984 */ /* 0x000fe80000000400 */
[----:B------:R-:W-:Y:S04]  /*25a0*/  LDS.U16 R99, [R74+0x1e] ;  /* 0x00001e004a637984 */ /* 0x000fe80000000400 */
[----:B------:R-:W-:Y:S01]  /*25b0*/  BAR.SYNC.DEFER_BLOCKING 0x0 ;  /* 0x0000000000007b1d */ /* 0x000fe20000010000 */
[----:B0-----:R-:W-:-:S05]  /*25c0*/  PRMT R24, RZ, 0x7610, R24 ;  /* 0x00007610ff187816 */ /* 0x001fca0000000018 */
[----:B------:R0:W5:Y:S01]  /*25d0*/  @!P0 LDG.E.U16 R105, [R4.64] ;  /* 0x0000002204698981 */ /* 0x000162000c1e1500 */
[----:B------:R-:W-:-:S03]  /*25e0*/  ISETP.GE.AND P0, PT, R19, UR7, PT ;  /* 0x0000000713007c0c */ /* 0x000fc6000bf06270 */
[----:B------:R0:W5:Y:S01]  /*25f0*/  @!P1 LDG.E.U16 R107, [R2.64+-0xfc0] ;  /* 0xfff04022026b9981 */ /* 0x000162000c1e1500 */
[----:B------:R-:W-:-:S09]  /*2600*/  ISETP.GE.AND P1, PT, R18, UR7, PT ;  /* 0x0000000712007c0c */ /* 0x000fd2000bf26270 */
[----:B------:R0:W5:Y:S01]  /*2610*/  @!P0 LDG.E.U16 R106, [R2.64+-0xf80] ;  /* 0xfff08022026a8981 */ /* 0x000162000c1e1500 */
        /* <DEDUP_REMOVED lines=10> */
[----:B------:R-:W-:-:S09]  /*26c0*/  ISETP.NE.AND P1, PT, R94, RZ, PT ;  /* 0x000000ff5e00720c */ /* 0x000fd20003f25270 */
[----:B------:R0:W5:Y:S01]  /*26d0*/  @!P0 LDG.E.U16 R23, [R2.64+-0xe00] ;  /* 0xfff2002202178981 */ /* 0x000162000c1e1500 */
[----:B------:R-:W-:Y:S02]  /*26e0*/  ISETP.GE.AND P0, PT, R12, UR7, PT ;  /* 0x000000070c007c0c */ /* 0x000fe4000bf06270 */
[----:B-1----:R-:W-:Y:S02]  /*26f0*/  PRMT R81, RZ, 0x7610, R81 ;  /* 0x00007610ff517816 */ /* 0x002fe40000000051 */
[----:B------:R-:W-:Y:S02]  /*2700*/  PRMT R94, RZ, 0x7610, R94 ;  /* 0x00007610ff5e7816 */ /* 0x000fe4000000005e */
[----:B------:R-:W-:Y:S02]  /*2710*/  PRMT R43, RZ, 0x7610, R43 ;  /* 0x00007610ff2b7816 */ /* 0x000fe4000000002b */
[----:B------:R-:W-:Y:S01]  /*2720*/  PRMT R76, RZ, 0x7610, R76 ;  /* 0x00007610ff4c7816 */ /* 0x000fe2000000004c */
[----:B------:R0:W5:Y:S01]  /*2730*/  @!P1 LDG.E.U16 R81, [R2.64+-0xd80] ;  /* 0xfff2802202519981 */ /* 0x000162000c1e1500 */
[----:B------:R-:W-:-:S02]  /*2740*/  PRMT R21, RZ, 0x7610, R21 ;  /* 0x00007610ff157816 */ /* 0x000fc40000000015 */
[----:B--2---:R-:W-:Y:S01]  /*2750*/  PRMT R82, RZ, 0x7610, R82 ;  /* 0x00007610ff527816 */ /* 0x004fe20000000052 */
[----:B------:R0:W2:Y:S04]  /*2760*/  @!P0 LDG.E.U16 R100, [R2.64+-0xdc0] ;  /* 0xfff2402202648981 */ /* 0x0000a8000c1e1500 */
[----:B------:R0:W2:Y:S04]  /*2770*/  @!P2 LDG.E.U16 R94, [R2.64+-0xd40] ;  /* 0xfff2c022025ea981 */ /* 0x0000a8000c1e1500 */
[----:B------:R0:W2:Y:S04]  /*2780*/  @!P3 LDG.E.U16 R43, [R2.64+-0xd00] ;  /* 0xfff30022022bb981 */ /* 0x0000a8000c1e1500 */
[----:B------:R0:W2:Y:S04]  /*2790*/  @!P4 LDG.E.U16 R76, [R2.64+-0xcc0] ;  /* 0xfff34022024cc981 */ /* 0x0000a8000c1e1500 */
[----:B------:R0:W2:Y:S04]  /*27a0*/  @!P5 LDG.E.U16 R21, [R2.64+-0xc80] ;  /* 0xfff380220215d981 */ /* 0x0000a8000c1e1500 */
[----:B------:R0:W2:Y:S01]  /*27b0*/  @!P6 LDG.E.U16 R82, [R2.64+-0xc40] ;  /* 0xfff3c0220252e981 */ /* 0x0000a2000c1e1500 */
[----:B---3--:R-:W-:-:S02]  /*27c0*/  PRMT R131, RZ, 0x5410, R131 ;  /* 0x00005410ff837816 */ /* 0x008fc40000000083 */
[----:B----4-:R-:W-:-:S03]  /*27d0*/  PRMT R129, RZ, 0x5410, R129 ;  /* 0x00005410ff817816 */ /* 0x010fc60000000081 */
[----:B------:R-:W-:Y:S01]  /*27e0*/  FMUL.FTZ R42, R131, -1.4426950216293334961 ;  /* 0xbfb8aa3b832a7820 */ /* 0x000fe20000410000 */
[----:B------:R-:W-:Y:S01]  /*27f0*/  PRMT R0, RZ, 0x5410, R0 ;  /* 0x00005410ff007816 */ /* 0x000fe20000000000 */
[----:B------:R-:W-:Y:S01]  /*2800*/  FMUL.FTZ R22, R129, -1.4426950216293334961 ;  /* 0xbfb8aa3b81167820 */ /* 0x000fe20000410000 */
[----:B------:R-:W-:-:S03]  /*2810*/  PRMT R87, RZ, 0x5410, R25 ;  /* 0x00005410ff577816 */ /* 0x000fc60000000019 */
[----:B------:R-:W1:Y:S01]  /*2820*/  MUFU.EX2 R42, R42 ;  /* 0x0000002a002a7308 */ /* 0x000e620000000800 */
[----:B------:R-:W-:Y:S01]  /*2830*/  FMUL.FTZ R101, R0, -1.4426950216293334961 ;  /* 0xbfb8aa3b00657820 */ /* 0x000fe20000410000 */
[----:B------:R-:W-:Y:S01]  /*2840*/  PRMT R88, RZ, 0x5410, R88 ;  /* 0x00005410ff587816 */ /* 0x000fe20000000058 */
[----:B------:R-:W-:-:S05]  /*2850*/  FMUL.FTZ R40, R87, -1.4426950216293334961 ;  /* 0xbfb8aa3b57287820 */ /* 0x000fca0000410000 */
[----:B------:R-:W3:Y:S01]  /*2860*/  MUFU.EX2 R22, R22 ;  /* 0x0000001600167308 */ /* 0x000ee20000000800 */
[----:B------:R-:W-:Y:S01]  /*2870*/  FMUL.FTZ R41, R88, -1.4426950216293334961 ;  /* 0xbfb8aa3b58297820 */ /* 0x000fe20000410000 */
[----:B------:R-:W-:-:S06]  /*2880*/  PRMT R89, RZ, 0x5410, R89 ;  /* 0x00005410ff597816 */ /* 0x000fcc0000000059 */
[----:B------:R-:W4:Y:S01]  /*2890*/  MUFU.EX2 R101, R101 ;  /* 0x0000006500657308 */ /* 0x000f220000000800 */
[----:B0-----:R-:W-:Y:S01]  /*28a0*/  FMUL.FTZ R2, R89, -1.4426950216293334961 ;  /* 0xbfb8aa3b59027820 */ /* 0x001fe20000410000 */
[----:B------:R-:W-:Y:S01]  /*28b0*/  PRMT R90, RZ, 0x5410, R90 ;  /* 0x00005410ff5a7816 */ /* 0x000fe2000000005a */
[----:B-1----:R-:W-:-:S05]  /*28c0*/  FADD.FTZ R132, R42, 1 ;  /* 0x3f8000002a847421 */ /* 0x002fca0000010000 */
[----:B------:R-:W0:Y:S01]  /*28d0*/  MUFU.EX2 R40, R40 ;  /* 0x0000002800287308 */ /* 0x000e220000000800 */
[----:B---3--:R-:W-:Y:S02]  /*28e0*/  FADD.FTZ R22, R22, 1 ;  /* 0x3f80000016167421 */ /* 0x008fe40000010000 */
[----:B------:R-:W-:-:S05]  /*28f0*/  FMUL.FTZ R5, R90, -1.4426950216293334961 ;  /* 0xbfb8aa3b5a057820 */ /* 0x000fca0000410000 */
[----:B------:R-:W1:Y:S01]  /*2900*/  MUFU.EX2 R41, R41 ;  /* 0x0000002900297308 */ /* 0x000e620000000800 */
[----:B----4-:R-:W-:-:S07]  /*2910*/  FADD.FTZ R101, R101, 1 ;  /* 0x3f80000065657421 */ /* 0x010fce0000010000 */
[----:B------:R-:W3:Y:S01]  /*2920*/  MUFU.EX2 R2, R2 ;  /* 0x0000000200027308 */ /* 0x000ee20000000800 */
[----:B0-----:R-:W-:-:S07]  /*2930*/  FADD.FTZ R40, R40, 1 ;  /* 0x3f80000028287421 */ /* 0x001fce0000010000 */
[----:B------:R-:W0:Y:S08]  /*2940*/  MUFU.RCP R130, R22 ;  /* 0x0000001600827308 */ /* 0x000e300000001000 */
[----:B------:R-:W4:Y:S01]  /*2950*/  MUFU.RCP R132, R132 ;  /* 0x0000008400847308 */ /* 0x000f220000001000 */
[----:B-1----:R-:W-:-:S07]  /*2960*/  FADD.FTZ R41, R41, 1 ;  /* 0x3f80000029297421 */ /* 0x002fce0000010000 */
[----:B------:R-:W1:Y:S01]  /*2970*/  MUFU.EX2 R5, R5 ;  /* 0x0000000500057308 */ /* 0x000e620000000800 */
[----:B------:R-:W-:-:S07]  /*2980*/  PRMT R36, RZ, 0x5410, R36 ;  /* 0x00005410ff247816 */ /* 0x000fce0000000024 */
[----:B------:R1:W1:Y:S01]  /*2990*/  MUFU.RCP R133, R101 ;  /* 0x0000006500857308 */ /* 0x0002620000001000 */
[----:B---3--:R-:W-:Y:S01]  /*29a0*/  FADD.FTZ R124, R2, 1 ;  /* 0x3f800000027c7421 */ /* 0x008fe20000010000 */
[----:B------:R-:W-:Y:S01]  /*29b0*/  PRMT R37, RZ, 0x5410, R37 ;  /* 0x00005410ff257816 */ /* 0x000fe20000000025 */
[----:B0-----:R-:W-:-:S05]  /*29c0*/  FADD.FTZ R22, -R130, 1 ;  /* 0x3f80000082167421 */ /* 0x001fca0000010100 */
[----:B------:R-:W-:Y:S01]  /*29d0*/  MUFU.RCP R128, R40 ;  /* 0x0000002800807308 */ /* 0x000fe20000001000 */
[----:B----4-:R-:W-:Y:S01]  /*29e0*/  FADD.FTZ R2, -R132, 1 ;  /* 0x3f80000084027421 */ /* 0x010fe20000010100 */
[----:B------:R-:W-:Y:S02]  /*29f0*/  PRMT R91, RZ, 0x5410, R91 ;  /* 0x00005410ff5b7816 */ /* 0x000fe4000000005b */
[----:B------:R-:W-:-:S04]  /*2a00*/  PRMT R92, RZ, 0x5410, R92 ;  /* 0x00005410ff5c7816 */ /* 0x000fc8000000005c */
[----:B------:R-:W-:Y:S01]  /*2a10*/  MUFU.RCP R127, R41 ;  /* 0x00000029007f7308 */ /* 0x000fe20000001000 */
[----:B------:R-:W-:Y:S02]  /*2a20*/  PRMT R93, RZ, 0x5410, R93 ;  /* 0x00005410ff5d7816 */ /* 0x000fe4000000005d */
[----:B------:R-:W-:Y:S01]  /*2a30*/  PRMT R35, RZ, 0x5410, R35 ;  /* 0x00005410ff237816 */ /* 0x000fe20000000023 */
[----:B-1----:R-:W-:Y:S01]  /*2a40*/  FADD.FTZ R122, R5, 1 ;  /* 0x3f800000057a7421 */ /* 0x002fe20000010000 */
[----:B------:R-:W-:Y:S01]  /*2a50*/  PRMT R33, RZ, 0x5410, R33 ;  /* 0x00005410ff217816 */ /* 0x000fe20000000021 */
[----:B------:R-:W-:Y:S02]  /*2a60*/  FFMA.FTZ R101, R131, R2, 1 ;  /* 0x3f80000083657423 */ /* 0x000fe40000010002 */
[----:B------:R-:W-:Y:S02]  /*2a70*/  FADD.FTZ R5, -R133, 1 ;  /* 0x3f80000085057421 */ /* 0x000fe40000010100 */
[----:B------:R-:W-:-:S02]  /*2a80*/  FMUL.FTZ R3, R91, -1.4426950216293334961 ;  /* 0xbfb8aa3b5b037820 */ /* 0x000fc40000410000 */
[----:B------:R-:W-:Y:S02]  /*2a90*/  FMUL.FTZ R4, R92, -1.4426950216293334961 ;  /* 0xbfb8aa3b5c047820 */ /* 0x000fe40000410000 */
[----:B------:R-:W-:Y:S02]  /*2aa0*/  FMUL.FTZ R77, R93, -1.4426950216293334961 ;  /* 0xbfb8aa3b5d4d7820 */ /* 0x000fe40000410000 */
[----:B------:R-:W-:Y:S01]  /*2ab0*/  FFMA.FTZ R5, R0, R5, 1 ;  /* 0x3f80000000057423 */ /* 0x000fe20000010005 */
[----:B------:R-:W0:Y:S08]  /*2ac0*/  MUFU.EX2 R3, R3 ;  /* 0x0000000300037308 */ /* 0x000e300000000800 */
[----:B------:R-:W1:Y:S08]  /*2ad0*/  MUFU.EX2 R4, R4 ;  /* 0x0000000400047308 */ /* 0x000e700000000800 */
[----:B------:R-:W3:Y:S01]  /*2ae0*/  MUFU.EX2 R77, R77 ;  /* 0x0000004d004d7308 */ /* 0x000ee20000000800 */
        /* <DEDUP_REMOVED lines=9> */
[----:B--2---:R-:W-:Y:S04]  /*2b80*/  STS.U16 [R149+0x240], R100 ;  /* 0x0002406495007388 */ /* 0x004fe80000000400 */
[----:B------:R-:W-:Y:S04]  /*2b90*/  STS.U16 [R148+0x280], R81 ;  /* 0x0002805194007388 */ /* 0x000fe80000000400 */
[----:B------:R-:W-:Y:S04]  /*2ba0*/  STS.U16 [R147+0x2c0], R94 ;  /* 0x0002c05e93007388 */ /* 0x000fe80000000400 */
[----:B------:R-:W-:Y:S04]  /*2bb0*/  STS.U16 [R146+0x300], R43 ;  /* 0x0003002b92007388 */ /* 0x000fe80000000400 */
[----:B------:R-:W-:Y:S04]  /*2bc0*/  STS.U16 [R145+0x340], R76 ;  /* 0x0003404c91007388 */ /* 0x000fe80000000400 */
[----:B------:R-:W-:Y:S04]  /*2bd0*/  STS.U16 [R144+0x380], R21 ;  /* 0x0003801590007388 */ /* 0x000fe80000000400 */
[----:B------:R-:W-:Y:S01]  /*2be0*/  STS.U16 [R143+0x3c0], R82 ;  /* 0x0003c0528f007388 */ /* 0x000fe20000000400 */
[----:B------:R-:W-:-:S06]  /*2bf0*/  NOP ;  /* 0x0000000000007918 */ /* 0x000fcc0000000000 */
[----:B------:R-:W2:Y:S04]  /*2c00*/  LDS.U16 R94, [R74+0x2] ;  /* 0x000002004a5e7984 */ /* 0x000ea80000000400 */
[----:B------:R-:W4:Y:S04]  /*2c10*/  LDS.U16 R43, [R74+0x4] ;  /* 0x000004004a2b7984 */ /* 0x000f280000000400 */
[----:B------:R-:W5:Y:S04]  /*2c20*/  LDS.U16 R95, [R74] ;  /* 0x000000004a5f7984 */ /* 0x000f680000000400 */
[----:B------:R-:W5:Y:S04]  /*2c30*/  LDS.U16 R82, [R74+0x8] ;  /* 0x000008004a527984 */ /* 0x000f680000000400 */
[----:B------:R-:W5:Y:S04]  /*2c40*/  LDS.U16 R81, [R74+0xc] ;  /* 0x00000c004a517984 */ /* 0x000f680000000400 */
[----:B------:R-:W5:Y:S04]  /*2c50*/  LDS.U16 R42, [R74+0x6] ;  /* 0x000006004a2a7984 */ /* 0x000f680000000400 */
[----:B------:R-:W5:Y:S01]  /*2c60*/  LDS.U16 R76, [R74+0xa] ;  /* 0x00000a004a4c7984 */ /* 0x000f620000000400 */
[----:B------:R-:W-:Y:S01]  /*2c70*/  PRMT R96, RZ, 0x5410, R96 ;  /* 0x00005410ff607816 */ /* 0x000fe20000000060 */
[----:B------:R-:W4:Y:S01]  /*2c80*/  MUFU.RCP R122, R122 ;  /* 0x0000007a007a7308 */ /* 0x000f220000001000 */
[----:B------:R-:W-:-:S02]  /*2c90*/  PRMT R111, RZ, 0x5410, R111 ;  /* 0x00005410ff6f7816 */ /* 0x000fc4000000006f */
[----:B------:R-:W-:Y:S01]  /*2ca0*/  PRMT R110, RZ, 0x5410, R110 ;  /* 0x00005410ff6e7816 */ /* 0x000fe2000000006e */
[----:B0-----:R-:W-:Y:S01]  /*2cb0*/  FADD.FTZ R121, R3, 1 ;  /* 0x3f80000003797421 */ /* 0x001fe20000010000 */
[----:B------:R-:W-:Y:S01]  /*2cc0*/  PRMT R31, RZ, 0x5410, R31 ;  /* 0x00005410ff1f7816 */ /* 0x000fe2000000001f */
[----:B-1----:R-:W-:Y:S01]  /*2cd0*/  FADD.FTZ R120, R4, 1 ;  /* 0x3f80000004787421 */ /* 0x002fe20000010000 */
[----:B------:R-:W-:Y:S01]  /*2ce0*/  PRMT R34, RZ, 0x5410, R34 ;  /* 0x00005410ff227816 */ /* 0x000fe20000000022 */
[----:B------:R-:W0:Y:S01]  /*2cf0*/  MUFU.RCP R124, R124 ;  /* 0x0000007c007c7308 */ /* 0x000e220000001000 */
[----:B---3--:R-:W-:Y:S01]  /*2d00*/  FADD.FTZ R119, R77, 1 ;  /* 0x3f8000004d777421 */ /* 0x008fe20000010000 */
[----:B------:R-:W-:Y:S01]  /*2d10*/  PRMT R32, RZ, 0x5410, R32 ;  /* 0x00005410ff207816 */ /* 0x000fe20000000020 */
[----:B------:R-:W-:Y:S01]  /*2d20*/  LDS.U16 R112, [R74+0x18] ;  /* 0x000018004a707984 */ /* 0x000fe20000000400 */
[----:B--2---:R-:W-:-:S03]  /*2d30*/  PRMT R40, RZ, 0x5410, R94 ;  /* 0x00005410ff287816 */ /* 0x004fc6000000005e */
[----:B------:R-:W-:Y:S01]  /*2d40*/  LDS.U16 R108, [R74+0x1a] ;  /* 0x00001a004a6c7984 */ /* 0x000fe20000000400 */
[----:B----4-:R-:W-:Y:S01]  /*2d50*/  PRMT R41, RZ, 0x5410, R43 ;  /* 0x00005410ff297816 */ /* 0x010fe2000000002b */
[----:B------:R-:W-:Y:S01]  /*2d60*/  FMUL.FTZ R43, R36, R40 ;  /* 0x00000028242b7220 */ /* 0x000fe20000410000 */
[----:B-----5:R-:W-:Y:S01]  /*2d70*/  PRMT R21, RZ, 0x5410, R95 ;  /* 0x00005410ff157816 */ /* 0x020fe2000000005f */
[----:B------:R-:W-:Y:S02]  /*2d80*/  FFMA.FTZ R94, R129, R22, 1 ;  /* 0x3f800000815e7423 */ /* 0x000fe40000010016 */
[----:B------:R-:W-:Y:S01]  /*2d90*/  FMUL.FTZ R22, R132, R43 ;  /* 0x0000002b84167220 */ /* 0x000fe20000410000 */
[----:B------:R-:W-:Y:S01]  /*2da0*/  PRMT R43, RZ, 0x5410, R82 ;  /* 0x00005410ff2b7816 */ /* 0x000fe20000000052 */
[----:B------:R-:W-:Y:S01]  /*2db0*/  FMUL.FTZ R2, R37, R21 ;  /* 0x0000001525027220 */ /* 0x000fe20000410000 */
[----:B------:R-:W1:Y:S01]  /*2dc0*/  LDS.U16 R82, [R74+0x10] ;  /* 0x000010004a527984 */ /* 0x000e620000000400 */
[----:B------:R-:W-:-:S02]  /*2dd0*/  FMUL.FTZ R95, R35, R41 ;  /* 0x00000029235f7220 */ /* 0x000fc40000410000 */
[----:B------:R-:W-:Y:S02]  /*2de0*/  FMUL.FTZ R2, R133, R2 ;  /* 0x0000000285027220 */ /* 0x000fe40000410000 */
[----:B------:R-:W-:Y:S02]  /*2df0*/  FMUL.FTZ R95, R130, R95 ;  /* 0x0000005f825f7220 */ /* 0x000fe40000410000 */
[----:B------:R-:W-:Y:S02]  /*2e00*/  FMUL.FTZ R100, R33, R43 ;  /* 0x0000002b21647220 */ /* 0x000fe40000410000 */
[----:B------:R-:W-:Y:S02]  /*2e10*/  FMUL.FTZ R5, R2, R5 ;  /* 0x0000000502057220 */ /* 0x000fe40000410000 */
[----:B------:R-:W-:Y:S02]  /*2e20*/  FMUL.FTZ R2, R95, R94 ;  /* 0x0000005e5f027220 */ /* 0x000fe40000410000 */
[----:B------:R-:W-:-:S02]  /*2e30*/  FMUL.FTZ R95, R127, R100 ;  /* 0x000000647f5f7220 */ /* 0x000fc40000410000 */
[----:B------:R-:W-:Y:S01]  /*2e40*/  LDS.U16 R100, [R74+0x12] ;  /* 0x000012004a647984 */ /* 0x000fe20000000400 */
[----:B------:R-:W-:-:S03]  /*2e50*/  FMUL.FTZ R22, R22, R101 ;  /* 0x0000006516167220 */ /* 0x000fc60000410000 */
[----:B------:R-:W2:Y:S01]  /*2e60*/  LDS.U16 R101, [R74+0xe] ;  /* 0x00000e004a657984 */ /* 0x000ea20000000400 */
[----:B------:R-:W-:Y:S01]  /*2e70*/  FMUL.FTZ R79, R96, -1.4426950216293334961 ;  /* 0xbfb8aa3b604f7820 */ /* 0x000fe20000410000 */
[----:B------:R-:W-:Y:S01]  /*2e80*/  PRMT R77, RZ, 0x5410, R81 ;  /* 0x00005410ff4d7816 */ /* 0x000fe20000000051 */
[----:B------:R-:W-:Y:S01]  /*2e90*/  FMUL.FTZ R80, R111, -1.4426950216293334961 ;  /* 0xbfb8aa3b6f507820 */ /* 0x000fe20000410000 */
[----:B------:R-:W-:Y:S01]  /*2ea0*/  PRMT R42, RZ, 0x5410, R42 ;  /* 0x00005410ff2a7816 */ /* 0x000fe2000000002a */
[----:B------:R-:W-:Y:S02]  /*2eb0*/  FADD.FTZ R3, -R127, 1 ;  /* 0x3f8000007f037421 */ /* 0x000fe40000010100 */
[----:B------:R-:W-:Y:S01]  /*2ec0*/  FMUL.FTZ R78, R110, -1.4426950216293334961 ;  /* 0xbfb8aa3b6e4e7820 */ /* 0x000fe20000410000 */
[----:B------:R-:W3:Y:S01]  /*2ed0*/  MUFU.EX2 R79, R79 ;  /* 0x0000004f004f7308 */ /* 0x000ee20000000800 */
[----:B------:R-:W-:Y:S02]  /*2ee0*/  FFMA.FTZ R102, R88, R3, 1 ;  /* 0x3f80000058667423 */ /* 0x000fe40000010003 */
[----:B------:R-:W-:-:S02]  /*2ef0*/  FMUL.FTZ R81, R31, R77 ;  /* 0x0000004d1f517220 */ /* 0x000fc40000410000 */
[----:B------:R-:W-:Y:S02]  /*2f00*/  FADD.FTZ R94, -R128, 1 ;  /* 0x3f800000805e7421 */ /* 0x000fe40000010100 */
[----:B------:R-:W-:Y:S01]  /*2f10*/  FMUL.FTZ R3, R34, R42 ;  /* 0x0000002a22037220 */ /* 0x000fe20000410000 */
[----:B------:R-:W4:Y:S01]  /*2f20*/  MUFU.RCP R120, R120 ;  /* 0x0000007800787308 */ /* 0x000f220000001000 */
[----:B------:R-:W-:Y:S01]  /*2f30*/  FMUL.FTZ R4, R95, R102 ;  /* 0x000000665f047220 */ /* 0x000fe20000410000 */
[----:B------:R-:W-:Y:S01]  /*2f40*/  PRMT R76, RZ, 0x5410, R76 ;  /* 0x00005410ff4c7816 */ /* 0x000fe2000000004c */
[----:B------:R-:W-:Y:S01]  /*2f50*/  FFMA.FTZ R94, R87, R94, 1 ;  /* 0x3f800000575e7423 */ /* 0x000fe2000001005e */
[----:B------:R-:W5:Y:S04]  /*2f60*/  LDS.U16 R102, [R74+0x16] ;  /* 0x000016004a667984 */ /* 0x000f680000000400 */
[----:B------:R-:W0:Y:S01]  /*2f70*/  MUFU.EX2 R80, R80 ;  /* 0x0000005000507308 */ /* 0x000e220000000800 */
[----:B------:R-:W-:-:S02]  /*2f80*/  FMUL.FTZ R3, R128, R3 ;  /* 0x0000000380037220 */ /* 0x000fc40000410000 */
[----:B------:R-:W-:Y:S02]  /*2f90*/  FMUL.FTZ R104, R122, R81 ;  /* 0x000000517a687220 */ /* 0x000fe40000410000 */
[----:B------:R-:W2:Y:S03]  /*2fa0*/  LDS.U16 R81, [R74+0x14] ;  /* 0x000014004a517984 */ /* 0x000ea60000000400 */
[----:B------:R-:W1:Y:S01]  /*2fb0*/  MUFU.EX2 R78, R78 ;  /* 0x0000004e004e7308 */ /* 0x000e620000000800 */
[----:B------:R-:W-:Y:S01]  /*2fc0*/  PRMT R99, RZ, 0x5410, R99 ;  /* 0x00005410ff637816 */ /* 0x000fe20000000063 */
[----:B------:R-:W-:-:S06]  /*2fd0*/  FMUL.FTZ R3, R3, R94 ;  /* 0x0000005e03037220 */ /* 0x000fcc0000410000 */
[----:B------:R-:W1:Y:S01]  /*2fe0*/  MUFU.RCP R121, R121 ;  /* 0x0000007900797308 */ /* 0x000e620000001000 */
[----:B0-----:R-:W-:Y:S02]  /*2ff0*/  FADD.FTZ R94, -R124, 1 ;  /* 0x3f8000007c5e7421 */ /* 0x001fe40000010100 */
[----:B------:R-:W-:Y:S02]  /*3000*/  FMUL.FTZ R95, R32, R76 ;  /* 0x0000004c205f7220 */ /* 0x000fe40000410000 */
[----:B------:R-:W-:-:S03]  /*3010*/  FMUL.FTZ R103, R99, -1.4426950216293334961 ;  /* 0xbfb8aa3b63677820 */ /* 0x000fc60000410000 */
[----:B------:R-:W0:Y:S01]  /*3020*/  MUFU.RCP R119, R119 ;  /* 0x0000007700777308 */ /* 0x000e220000001000 */
[----:B------:R-:W-:Y:S01]  /*3030*/  FFMA.FTZ R94, R89, R94, 1 ;  /* 0x3f800000595e7423 */ /* 0x000fe2000001005e */
[----:B------:R-:W-:Y:S01]  /*3040*/  PRMT R98, RZ, 0x5410, R98 ;  /* 0x00005410ff627816 */ /* 0x000fe20000000062 */
[----:B------:R-:W-:Y:S02]  /*3050*/  FMUL.FTZ R95, R124, R95 ;  /* 0x0000005f7c5f7220 */ /* 0x000fe40000410000 */
[----:B---3--:R-:W-:Y:S02]  /*3060*/  FADD.FTZ R109, R79, 1 ;  /* 0x3f8000004f6d7421 */ /* 0x008fe40000010000 */
[----:B----4-:R-:W-:Y:S01]  /*3070*/  FADD.FTZ R79, -R120, 1 ;  /* 0x3f800000784f7421 */ /* 0x010fe20000010100 */
[----:B------:R3:W-:Y:S01]  /*3080*/  MUFU.EX2 R23, R103 ;  /* 0x0000006700177308 */ /* 0x0007e20000000800 */
[----:B------:R-:W-:Y:S01]  /*3090*/  FADD.FTZ R80, R80, 1 ;  /* 0x3f80000050507421 */ /* 0x000fe20000010000 */
[----:B------:R-:W-:Y:S01]  /*30a0*/  PRMT R29, RZ, 0x5410, R29 ;  /* 0x00005410ff1d7816 */ /* 0x000fe2000000001d */
[----:B------:R-:W-:-:S02]  /*30b0*/  FMUL.FTZ R105, R98, -1.4426950216293334961 ;  /* 0xbfb8aa3b62697820 */ /* 0x000fc40000410000 */
[----:B------:R-:W-:Y:S01]  /*30c0*/  FFMA.FTZ R106, R92, R79, 1 ;  /* 0x3f8000005c6a7423 */ /* 0x000fe2000001004f */
[----:B-1----:R-:W-:Y:S01]  /*30d0*/  PRMT R79, RZ, 0x5410, R82 ;  /* 0x00005410ff4f7816 */ /* 0x002fe20000000052 */
[----:B---3--:R-:W-:Y:S02]  /*30e0*/  FMUL.FTZ R103, R95, R94 ;  /* 0x0000005e5f677220 */ /* 0x008fe40000410000 */
[----:B------:R-:W-:Y:S01]  /*30f0*/  FADD.FTZ R95, R78, 1 ;  /* 0x3f8000004e5f7421 */ /* 0x000fe20000010000 */
[----:B------:R1:W-:Y:S01]  /*3100*/  MUFU.RCP R94, R80 ;  /* 0x00000050005e7308 */ /* 0x0003e20000001000 */
[----:B------:R-:W-:Y:S01]  /*3110*/  FADD.FTZ R78, -R121, 1 ;  /* 0x3f800000794e7421 */ /* 0x000fe20000010100 */
[----:B------:R-:W-:Y:S02]  /*3120*/  PRMT R28, RZ, 0x5410, R28 ;  /* 0x00005410ff1c7816 */ /* 0x000fe4000000001c */
[----:B------:R-:W-:Y:S01]  /*3130*/  PRMT R97, RZ, 0x5410, R97 ;  /* 0x00005410ff617816 */ /* 0x000fe20000000061 */
[----:B------:R-:W-:Y:S01]  /*3140*/  FFMA.FTZ R107, R91, R78, 1 ;  /* 0x3f8000005b6b7423 */ /* 0x000fe2000001004e */
[----:B--2---:R-:W-:-:S02]  /*3150*/  PRMT R78, RZ, 0x5410, R101 ;  /* 0x00005410ff4e7816 */ /* 0x004fc40000000065 */
[----:B-1----:R-:W-:Y:S01]  /*3160*/  PRMT R80, RZ, 0x5410, R100 ;  /* 0x00005410ff507816 */ /* 0x002fe20000000064 */
[----:B------:R1:W-:Y:S01]  /*3170*/  MUFU.EX2 R24, R105 ;  /* 0x0000006900187308 */ /* 0x0003e20000000800 */
[----:B0-----:R-:W-:Y:S02]  /*3180*/  FADD.FTZ R114, -R119, 1 ;  /* 0x3f80000077727421 */ /* 0x001fe40000010100 */
[----:B------:R-:W-:Y:S02]  /*3190*/  FMUL.FTZ R101, R29, R79 ;  /* 0x0000004f1d657220 */ /* 0x000fe40000410000 */
[----:B------:R-:W-:Y:S02]  /*31a0*/  FMUL.FTZ R100, R28, R80 ;  /* 0x000000501c647220 */ /* 0x000fe40000410000 */
[----:B-1----:R-:W-:Y:S02]  /*31b0*/  FADD.FTZ R105, -R122, 1 ;  /* 0x3f8000007a697421 */ /* 0x002fe40000010100 */
[----:B------:R-:W-:-:S02]  /*31c0*/  FMUL.FTZ R25, R97, -1.4426950216293334961 ;  /* 0xbfb8aa3b61197820 */ /* 0x000fc40000410000 */
[----:B------:R-:W-:Y:S01]  /*31d0*/  FFMA.FTZ R105, R90, R105, 1 ;  /* 0x3f8000005a697423 */ /* 0x000fe20000010069 */
[----:B------:R-:W-:Y:S01]  /*31e0*/  PRMT R30, RZ, 0x5410, R30 ;  /* 0x00005410ff1e7816 */ /* 0x000fe2000000001e */
[----:B------:R-:W-:Y:S02]  /*31f0*/  FFMA.FTZ R113, R93, R114, 1 ;  /* 0x3f8000005d717423 */ /* 0x000fe40000010072 */
[----:B------:R-:W-:Y:S02]  /*3200*/  FMUL.FTZ R101, R120, R101 ;  /* 0x0000006578657220 */ /* 0x000fe40000410000 */
[----:B------:R-:W-:Y:S01]  /*3210*/  FMUL.FTZ R100, R119, R100 ;  /* 0x0000006477647220 */ /* 0x000fe20000410000 */
[----:B------:R-:W0:Y:S01]  /*3220*/  MUFU.EX2 R25, R25 ;  /* 0x0000001900197308 */ /* 0x000e220000000800 */
[----:B------:R-:W-:Y:S01]  /*3230*/  FMUL.FTZ R104, R104, R105 ;  /* 0x0000006968687220 */ /* 0x000fe20000410000 */
[----:B------:R-:W1:Y:S01]  /*3240*/  LDS.U16 R114, [R74+0x1c] ;  /* 0x00001c004a727984 */ /* 0x000e620000000400 */
[----:B------:R-:W-:-:S02]  /*3250*/  FMUL.FTZ R105, R101, R106 ;  /* 0x0000006a65697220 */ /* 0x000fc40000410000 */
[----:B------:R-:W-:-:S03]  /*3260*/  FMUL.FTZ R106, R100, R113 ;  /* 0x00000071646a7220 */ /* 0x000fc60000410000 */
[----:B------:R-:W2:Y:S01]  /*3270*/  MUFU.RCP R95, R95 ;  /* 0x0000005f005f7308 */ /* 0x000ea20000001000 */
[----:B------:R-:W-:Y:S01]  /*3280*/  FMUL.FTZ R82, R30, R78 ;  /* 0x0000004e1e527220 */ /* 0x000fe20000410000 */
[----:B------:R-:W3:Y:S03]  /*3290*/  LDS.U16 R113, [R74+0x1e] ;  /* 0x00001e004a717984 */ /* 0x000ee60000000400 */
[----:B------:R-:W-:Y:S01]  /*32a0*/  FMUL.FTZ R82, R121, R82 ;  /* 0x0000005279527220 */ /* 0x000fe20000410000 */
[----:B------:R-:W-:-:S03]  /*32b0*/  PRMT R26, RZ, 0x5410, R26 ;  /* 0x00005410ff1a7816 */ /* 0x000fc6000000001a */
[----:B------:R-:W-:Y:S01]  /*32c0*/  FMUL.FTZ R107, R82, R107 ;  /* 0x0000006b526b7220 */ /* 0x000fe20000410000 */
[----:B-----5:R-:W-:Y:S02]  /*32d0*/  PRMT R82, RZ, 0x5410, R102 ;  /* 0x00005410ff527816 */ /* 0x020fe40000000066 */
[----:B------:R-:W-:Y:S02]  /*32e0*/  PRMT R27, RZ, 0x5410, R27 ;  /* 0x00005410ff1b7816 */ /* 0x000fe4000000001b */
[----:B------:R-:W-:Y:S01]  /*32f0*/  PRMT R81, RZ, 0x5410, R81 ;  /* 0x00005410ff517816 */ /* 0x000fe20000000051 */
[----:B------:R-:W4:Y:S01]  /*3300*/  MUFU.RCP R109, R109 ;  /* 0x0000006d006d7308 */ /* 0x000f220000001000 */
[----:B0-----:R-:W-:Y:S02]  /*3310*/  FADD.FTZ R100, R25, 1 ;  /* 0x3f80000019647421 */ /* 0x001fe40000010000 */
[----:B------:R-:W-:Y:S02]  /*3320*/  FADD.FTZ R118, R24, 1 ;  /* 0x3f80000018767421 */ /* 0x000fe40000010000 */
[----:B--2---:R-:W-:-:S02]  /*3330*/  FADD.FTZ R101, -R95, 1 ;  /* 0x3f8000005f657421 */ /* 0x004fc40000010100 */
[----:B------:R-:W-:Y:S02]  /*3340*/  FMUL.FTZ R102, R26, R82 ;  /* 0x000000521a667220 */ /* 0x000fe40000410000 */
[----:B------:R-:W-:Y:S02]  /*3350*/  FADD.FTZ R24, -R94, 1 ;  /* 0x3f8000005e187421 */ /* 0x000fe40000010100 */
[----:B------:R-:W-:Y:S02]  /*3360*/  FMUL.FTZ R25, R27, R81 ;  /* 0x000000511b197220 */ /* 0x000fe40000410000 */
[----:B------:R-:W-:Y:S02]  /*3370*/  FFMA.FTZ R117, R110, R101, 1 ;  /* 0x3f8000006e757423 */ /* 0x000fe40000010065 */
[----:B------:R-:W-:Y:S01]  /*3380*/  FMUL.FTZ R102, R95, R102 ;  /* 0x000000665f667220 */ /* 0x000fe20000410000 */
[----:B------:R-:W0:Y:S01]  /*3390*/  MUFU.RCP R100, R100 ;  /* 0x0000006400647308 */ /* 0x000e220000001000 */
[----:B------:R-:W-:-:S02]  /*33a0*/  FFMA.FTZ R24, R111, R24, 1 ;  /* 0x3f8000006f187423 */ /* 0x000fc40000010018 */
[----:B------:R-:W-:Y:S02]  /*33b0*/  FMUL.FTZ R25, R94, R25 ;  /* 0x000000195e197220 */ /* 0x000fe40000410000 */
[----:B------:R-:W-:Y:S02]  /*33c0*/  FMUL.FTZ R116, R102, R117 ;  /* 0x0000007566747220 */ /* 0x000fe40000410000 */
[----:B------:R-:W-:Y:S01]  /*33d0*/  FMUL.FTZ R115, R25, R24 ;  /* 0x0000001819737220 */ /* 0x000fe20000410000 */
[----:B------:R-:W-:Y:S01]  /*33e0*/  PRMT R24, RZ, 0x5410, R83 ;  /* 0x00005410ff187816 */ /* 0x000fe20000000053 */
[----:B------:R-:W-:Y:S01]  /*33f0*/  FADD.FTZ R102, R23, 1 ;  /* 0x3f80000017667421 */ /* 0x000fe20000010000 */
[----:B------:R-:W-:Y:S02]  /*3400*/  PRMT R25, RZ, 0x5410, R84 ;  /* 0x00005410ff197816 */ /* 0x000fe40000000054 */
[----:B------:R-:W-:Y:S01]  /*3410*/  PRMT R83, RZ, 0x5410, R112 ;  /* 0x00005410ff537816 */ /* 0x000fe20000000070 */
[----:B------:R-:W2:Y:S01]  /*3420*/  MUFU.RCP R101, R118 ;  /* 0x0000007600657308 */ /* 0x000ea20000001000 */
[----:B------:R-:W-:Y:S01]  /*3430*/  PRMT R84, RZ, 0x5410, R108 ;  /* 0x00005410ff547816 */ /* 0x000fe2000000006c */
[----:B----4-:R-:W-:-:S02]  /*3440*/  FADD.FTZ R23, -R109, 1 ;  /* 0x3f8000006d177421 */ /* 0x010fc40000010100 */
[----:B------:R-:W-:-:S04]  /*3450*/  FMUL.FTZ R108, R25, R83 ;  /* 0x00000053196c7220 */ /* 0x000fc80000410000 */
[----:B------:R-:W4:Y:S01]  /*3460*/  MUFU.RCP R102, R102 ;  /* 0x0000006600667308 */ /* 0x000f220000001000 */
[----:B------:R-:W-:Y:S02]  /*3470*/  FFMA.FTZ R23, R96, R23, 1 ;  /* 0x3f80000060177423 */ /* 0x000fe40000010017 */
[----:B------:R-:W-:Y:S02]  /*3480*/  FMUL.FTZ R108, R109, R108 ;  /* 0x0000006c6d6c7220 */ /* 0x000fe40000410000 */
[----:B0-----:R-:W-:Y:S02]  /*3490*/  FADD.FTZ R112, -R100, 1 ;  /* 0x3f80000064707421 */ /* 0x001fe40000010100 */
[----:B------:R-:W-:Y:S01]  /*34a0*/  FMUL.FTZ R117, R24, R84 ;  /* 0x0000005418757220 */ /* 0x000fe20000410000 */
[----:B------:R-:W-:Y:S01]  /*34b0*/  F2FP.BF16.PACK_AB R5, R22, R5 ;  /* 0x000000051605723e */ /* 0x000fe200000010ff */
[----:B------:R-:W-:Y:S01]  /*34c0*/  BAR.SYNC.DEFER_BLOCKING 0x0 ;  /* 0x0000000000007b1d */ /* 0x000fe20000010000 */
[----:B------:R-:W-:Y:S01]  /*34d0*/  FMUL.FTZ R108, R108, R23 ;  /* 0x000000176c6c7220 */ /* 0x000fe20000410000 */
[----:B------:R-:W-:Y:S01]  /*34e0*/  PRMT R23, RZ, 0x5410, R86 ;  /* 0x00005410ff177816 */ /* 0x000fe20000000056 */
[----:B------:R-:W-:Y:S01]  /*34f0*/  FFMA.FTZ R112, R97, R112, 1 ;  /* 0x3f80000061707423 */ /* 0x000fe20000010070 */
[----:B------:R-:W-:Y:S01]  /*3500*/  PRMT R22, RZ, 0x5410, R85 ;  /* 0x00005410ff167816 */ /* 0x000fe20000000055 */
[----:B------:R-:W-:Y:S01]  /*3510*/  FMUL.FTZ R117, R100, R117 ;  /* 0x0000007564757220 */ /* 0x000fe20000410000 */
[----:B-1----:R-:W-:-:S02]  /*3520*/  PRMT R85, RZ, 0x5410, R114 ;  /* 0x00005410ff557816 */ /* 0x002fc40000000072 */
[----:B---3--:R-:W-:Y:S01]  /*3530*/  PRMT R86, RZ, 0x5410, R113 ;  /* 0x00005410ff567816 */ /* 0x008fe20000000071 */
[----:B------:R-:W-:Y:S02]  /*3540*/  FMUL.FTZ R117, R117, R112 ;  /* 0x0000007075757220 */ /* 0x000fe40000410000 */
[----:B--2---:R-:W-:Y:S02]  /*3550*/  FADD.FTZ R123, -R101, 1 ;  /* 0x3f800000657b7421 */ /* 0x004fe40000010100 */
[----:B----4-:R-:W-:Y:S02]  /*3560*/  FADD.FTZ R114, -R102, 1 ;  /* 0x3f80000066727421 */ /* 0x010fe40000010100 */
[----:B------:R-:W-:Y:S02]  /*3570*/  FMUL.FTZ R112, R23, R85 ;  /* 0x0000005517707220 */ /* 0x000fe40000410000 */
[----:B------:R-:W-:Y:S02]  /*3580*/  FMUL.FTZ R113, R22, R86 ;  /* 0x0000005616717220 */ /* 0x000fe40000410000 */
[----:B------:R-:W-:-:S02]  /*3590*/  FFMA.FTZ R123, R98, R123, 1 ;  /* 0x3f800000627b7423 */ /* 0x000fc4000001007b */
[----:B------:R-:W-:Y:S02]  /*35a0*/  FFMA.FTZ R114, R99, R114, 1 ;  /* 0x3f80000063727423 */ /* 0x000fe40000010072 */
[----:B------:R-:W-:Y:S02]  /*35b0*/  FMUL.FTZ R112, R101, R112 ;  /* 0x0000007065707220 */ /* 0x000fe40000410000 */
[----:B------:R-:W-:Y:S01]  /*35c0*/  FMUL.FTZ R113, R102, R113 ;  /* 0x0000007166717220 */ /* 0x000fe20000410000 */
[----:B------:R-:W-:Y:S01]  /*35d0*/  F2FP.BF16.PACK_AB R2, R3, R2 ;  /* 0x000000020302723e */ /* 0x000fe200000010ff */
[----:B------:R-:W-:Y:S02]  /*35e0*/  FMUL.FTZ R112, R112, R123 ;  /* 0x0000007b70707220 */ /* 0x000fe40000410000 */
[----:B------:R-:W-:Y:S01]  /*35f0*/  FMUL.FTZ R113, R113, R114 ;  /* 0x0000007271717220 */ /* 0x000fe20000410000 */
[----:B------:R-:W-:Y:S02]  /*3600*/  PRMT R3, R5, 0x7632, R3 ;  /* 0x0000763205037816 */ /* 0x000fe40000000003 */
[----:B------:R-:W-:-:S02]  /*3610*/  F2FP.BF16.PACK_AB R4, R103, R4 ;  /* 0x000000046704723e */ /* 0x000fc400000010ff */
[----:B------:R-:W-:Y:S02]  /*3620*/  F2FP.BF16.PACK_AB R104, R107, R104 ;  /* 0x000000686b68723e */ /* 0x000fe400000010ff */
[----:B------:R-:W-:Y:S02]  /*3630*/  ISETP.NE.AND P1, PT, R139, RZ, PT ;  /* 0x000000ff8b00720c */ /* 0x000fe40003f25270 */
[----:B------:R-:W-:Y:S02]  /*3640*/  F2FP.BF16.PACK_AB R105, R106, R105 ;  /* 0x000000696a69723e */ /* 0x000fe400000010ff */
[----:B------:R-:W-:Y:S02]  /*3650*/  F2FP.BF16.PACK_AB R115, R116, R115 ;  /* 0x000000737473723e */ /* 0x000fe400000010ff */
[----:B------:R-:W-:Y:S02]  /*3660*/  F2FP.BF16.PACK_AB R108, R117, R108 ;  /* 0x0000006c756c723e */ /* 0x000fe400000010ff */
[----:B------:R-:W-:Y:S01]  /*3670*/  F2FP.BF16.PACK_AB R112, R113, R112 ;  /* 0x000000707170723e */ /* 0x000fe200000010ff */
[----:B------:R0:W-:Y:S01]  /*3680*/  STS.U16 [R74+0x2], R3 ;  /* 0x000002034a007388 */ /* 0x0001e20000000400 */
[----:B------:R-:W-:-:S02]  /*3690*/  PRMT R114, R4, 0x7632, R114 ;  /* 0x0000763204727816 */ /* 0x000fc40000000072 */
[----:B------:R-:W-:Y:S01]  /*36a0*/  PRMT R103, R2, 0x7632, R103 ;  /* 0x0000763202677816 */ /* 0x000fe20000000067 */
[----:B------:R1:W-:Y:S01]  /*36b0*/  STS.U16 [R74], R5 ;  /* 0x000000054a007388 */ /* 0x0003e20000000400 */
[----:B------:R-:W-:Y:S02]  /*36c0*/  PRMT R106, R108, 0x7632, R106 ;  /* 0x000076326c6a7816 */ /* 0x000fe4000000006a */
[----:B------:R-:W-:Y:S01]  /*36d0*/  PRMT R107, R112, 0x7632, R107 ;  /* 0x00007632706b7816 */ /* 0x000fe2000000006b */
[----:B------:R2:W-:Y:S01]  /*36e0*/  STS.U16 [R74+0x8], R4 ;  /* 0x000008044a007388 */ /* 0x0005e20000000400 */
[----:B0-----:R-:W-:-:S03]  /*36f0*/  PRMT R3, R104, 0x7632, R3 ;  /* 0x0000763268037816 */ /* 0x001fc60000000003 */
[----:B------:R0:W-:Y:S01]  /*3700*/  STS.U16 [R74+0xc], R104 ;  /* 0x00000c684a007388 */ /* 0x0001e20000000400 */
[----:B-1----:R-:W-:-:S03]  /*3710*/  PRMT R5, R105, 0x7632, R5 ;  /* 0x0000763269057816 */ /* 0x002fc60000000005 */
[----:B------:R1:W-:Y:S01]  /*3720*/  STS.U16 [R74+0x4], R2 ;  /* 0x000004024a007388 */ /* 0x0003e20000000400 */
[----:B--2---:R-:W-:Y:S02]  /*3730*/  PRMT R4, R115, 0x7632, R4 ;  /* 0x0000763273047816 */ /* 0x004fe40000000004 */
[----:B0-----:R-:W-:Y:S01]  /*3740*/  PRMT R104, R112, 0x7610, R104 ;  /* 0x0000761070687816 */ /* 0x001fe20000000068 */
[----:B------:R-:W-:Y:S01]  /*3750*/  STS.U16 [R74+0x6], R103 ;  /* 0x000006674a007388 */ /* 0x000fe20000000400 */
[----:B-1----:R-:W-:-:S03]  /*3760*/  IMAD.U32 R2, RZ, RZ, UR7 ;  /* 0x00000007ff027e24 */ /* 0x002fc6000f8e00ff */
        /* <DEDUP_REMOVED lines=29> */
[----:B------:R-:W0:Y:S01]  /*3940*/  LDS R118, [0x1080] ;  /* 0x00108000ff767984 */ /* 0x000e220000000800 */
[----:B------:R-:W-:Y:S01]  /*3950*/  UIMAD UR28, UR38, UR30, URZ ;  /* 0x0000001e261c72a4 */ /* 0x000fe2000f8e023f */
[----:B------:R-:W-:Y:S01]  /*3960*/  IADD3 R162, P2, R75, UR25, RZ ;  /* 0x000000194ba27c10 */ /* 0x000fe2000ff5e0ff */
[----:B------:R-:W-:-:S02]  /*3970*/  UIMAD.WIDE.U32 UR16, UR37, UR30, URZ ;  /* 0x0000001e251072a5 */ /* 0x000fc4000f8e003f */
[----:B------:R-:W-:Y:S01]  /*3980*/  UIMAD UR29, UR37, UR31, UR28 ;  /* 0x0000001f251d72a4 */ /* 0x000fe2000f8e021c */
[----:B------:R-:W-:Y:S01]  /*3990*/  IADD3.X R163, R134, UR36, RZ, P2, !PT ;  /* 0x0000002486a37c10 */ /* 0x000fe200097fe4ff */
[----:B------:R-:W-:Y:S02]  /*39a0*/  BSSY B0, `(.L_x_37) ;  /* 0x0000010000007945 */ /* 0x000fe40003800000 */
[----:B------:R-:W-:Y:S01]  /*39b0*/  UIADD3 UR28, UR17, UR29, URZ ;  /* 0x0000001d111c7290 */ /* 0x000fe2000fffe03f */
[----:B0-----:R-:W-:-:S13]  /*39c0*/  ISETP.GE.AND P0, PT, R75, R118, PT ;  /* 0x000000764b00720c */ /* 0x001fda0003f06270 */
[----:B------:R-:W-:Y:S05]  /*39d0*/  @P0 BRA `(.L_x_38) ;  /* 0x000000c000000947 */ /* 0x000fea0003800000 */
[----:B------:R-:W-:Y:S01]  /*39e0*/  IMAD.U32 R3, RZ, RZ, UR37 ;  /* 0x00000025ff037e24 */ /* 0x000fe2000f8e00ff */
[----:B------:R-:W-:Y:S01]  /*39f0*/  ULDC.64 UR30, c[0x0][0x2f0] ;  /* 0x0000bc00001e7ab9 */ /* 0x000fe20000000a00 */
[----:B------:R-:W-:Y:S01]  /*3a00*/  MOV R5, UR14 ;  /* 0x0000000e00057c02 */ /* 0x000fe20008000f00 */
[----:B------:R-:W-:Y:S01]  /*3a10*/  UIMAD UR30, UR15, UR30, URZ ;  /* 0x0000001e0f1e72a4 */ /* 0x000fe2000f8e023f */
[----:B------:R-:W-:-:S03]  /*3a20*/  IMAD.WIDE.U32 R2, R3, c[0x0][0x2e8], R162 ;  /* 0x0000ba0003027a25 */ /* 0x000fc600078e00a2 */
[----:B------:R-:W-:Y:S02]  /*3a30*/  UIMAD UR30, UR14, UR31, UR30 ;  /* 0x0000001f0e1e72a4 */ /* 0x000fe4000f8e021e */
[----:B------:R-:W-:-:S05]  /*3a40*/  IADD3 R3, R3, UR29, RZ ;  /* 0x0000001d03037c10 */ /* 0x000fca000fffe0ff */
[----:B------:R-:W-:-:S05]  /*3a50*/  IMAD.WIDE.U32 R2, R5, c[0x0][0x2f0], R2 ;  /* 0x0000bc0005027a25 */ /* 0x000fca00078e0002 */
[----:B------:R-:W-:Y:S02]  /*3a60*/  IADD3 R3, R3, UR30, RZ ;  /* 0x0000001e03037c10 */ /* 0x000fe4000fffe0ff */
[----:B------:R-:W-:-:S04]  /*3a70*/  LEA R4, P0, R2, c[0x0][0x338], 0x1 ;  /* 0x0000ce0002047a11 */ /* 0x000fc800078008ff */
[----:B------:R-:W-:-:S05]  /*3a80*/  LEA.HI.X R5, R2, c[0x0][0x33c], R3, 0x1, P0 ;  /* 0x0000cf0002057a11 */ /* 0x000fca00000f0c03 */
[----:B------:R0:W-:Y:S04]  /*3a90*/  STG.E.U16 [R4.64], R135 ;  /* 0x0000008704007986 */ /* 0x0001e8000c101522 */
.L_x_38:
[----:B------:R-:W-:Y:S05]  /*3aa0*/  BSYNC B0 ;  /* 0x0000000000007941 */ /* 0x000fea0003800000 */
.L_x_37:
[----:B------:R-:W-:Y:S01]  /*3ab0*/  ULDC.64 UR30, c[0x0][0x2f0] ;  /* 0x0000bc00001e7ab9 */ /* 0x000fe20000000a00 */
[----:B------:R-:W-:Y:S01]  /*3ac0*/  LEA R2, P0, R75, c[0x0][0x338], 0x1 ;  /* 0x0000ce004b027a11 */ /* 0x000fe200078008ff */
[----:B------:R-:W-:Y:S01]  /*3ad0*/  UMOV UR17, UR28 ;  /* 0x0000001c00117c82 */ /* 0x000fe20008000000 */
[-C--:B------:R-:W-:Y:S01]  /*3ae0*/  ISETP.GE.AND P3, PT, R18, R118.reuse, PT ;  /* 0x000000761200720c */ /* 0x080fe20003f66270 */
[----:B------:R-:W-:Y:S01]  /*3af0*/  UIMAD.WIDE.U32 UR16, UR14, UR30, UR16 ;  /* 0x0000001e0e1072a5 */ /* 0x000fe2000f8e0010 */
[-C--:B------:R-:W-:Y:S01]  /*3b00*/  ISETP.GE.AND P4, PT, R14, R118.reuse, PT ;  /* 0x000000760e00720c */ /* 0x080fe20003f86270 */
[----:B------:R-:W-:Y:S01]  /*3b10*/  UIMAD UR29, UR15, UR30, URZ ;  /* 0x0000001e0f1d72a4 */ /* 0x000fe2000f8e023f */
[-C--:B------:R-:W-:Y:S01]  /*3b20*/  ISETP.GE.AND P5, PT, R13, R118.reuse, PT ;  /* 0x000000760d00720c */ /* 0x080fe20003fa6270 */
[----:B------:R-:W-:Y:S01]  /*3b30*/  UIADD3 UR28, UP0, UR26, UR16, URZ ;  /* 0x000000101a1c7290 */ /* 0x000fe2000ff1e03f */
[----:B------:R-:W-:Y:S01]  /*3b40*/  ISETP.GE.AND P6, PT, R12, R118, PT ;  /* 0x000000760c00720c */ /* 0x000fe20003fc6270 */
[----:B------:R-:W-:Y:S01]  /*3b50*/  UIMAD UR29, UR14, UR31, UR29 ;  /* 0x0000001f0e1d72a4 */ /* 0x000fe2000f8e021d */
[----:B------:R-:W-:Y:S01]  /*3b60*/  PRMT R57, RZ, 0x5410, R57 ;  /* 0x00005410ff397816 */ /* 0x000fe20000000039 */
[----:B------:R-:W-:Y:S01]  /*3b70*/  FMUL.FTZ R0, R0, R133 ;  /* 0x0000008500007220 */ /* 0x000fe20000410000 */
[----:B------:R-:W-:Y:S01]  /*3b80*/  PRMT R56, RZ, 0x5410, R56 ;  /* 0x00005410ff387816 */ /* 0x000fe20000000038 */
[----:B------:R-:W-:Y:S01]  /*3b90*/  UIADD3.X UR16, UR27, UR29, UR17, UP0, !UPT ;  /* 0x0000001d1b107290 */ /* 0x000fe200087fe411 */
[----:B------:R-:W-:Y:S01]  /*3ba0*/  IMAD.U32 R3, RZ, RZ, UR28 ;  /* 0x0000001cff037e24 */ /* 0x000fe2000f8e00ff */
[----:B------:R-:W-:Y:S01]  /*3bb0*/  PRMT R55, RZ, 0x5410, R55 ;  /* 0x00005410ff377816 */ /* 0x000fe20000000037 */
[----:B0-----:R-:W-:Y:S01]  /*3bc0*/  IMAD.U32 R4, RZ, RZ, UR28 ;  /* 0x0000001cff047e24 */ /* 0x001fe2000f8e00ff */
[----:B------:R-:W-:Y:S01]  /*3bd0*/  PRMT R54, RZ, 0x5410, R54 ;  /* 0x00005410ff367816 */ /* 0x000fe20000000036 */
[----:B------:R-:W-:Y:S01]  /*3be0*/  FMUL.FTZ R87, R87, R128 ;  /* 0x0000008057577220 */ /* 0x000fe20000410000 */
[----:B------:R-:W-:Y:S01]  /*3bf0*/  LEA R2, P2, R3, R2, 0x1 ;  /* 0x0000000203027211 */ /* 0x000fe200078408ff */
[----:B------:R-:W-:Y:S01]  /*3c00*/  FMUL.FTZ R88, R88, R127 ;  /* 0x0000007f58587220 */ /* 0x000fe20000410000 */
[----:B------:R-:W-:Y:S01]  /*3c10*/  LEA.HI.X R3, R75, c[0x0][0x33c], R134, 0x1, P0 ;  /* 0x0000cf004b037a11 */ /* 0x000fe200000f0c86 */
[----:B------:R-:W-:Y:S01]  /*3c20*/  FMUL.FTZ R89, R89, R124 ;  /* 0x0000007c59597220 */ /* 0x000fe20000410000 */
[----:B------:R-:W-:Y:S01]  /*3c30*/  MOV R5, UR16 ;  /* 0x0000001000057c02 */ /* 0x000fe20008000f00 */
[----:B------:R-:W-:Y:S01]  /*3c40*/  FMUL.FTZ R90, R90, R122 ;  /* 0x0000007a5a5a7220 */ /* 0x000fe20000410000 */
[----:B------:R-:W-:Y:S01]  /*3c50*/  ISETP.GE.AND P0, PT, R19, R118, PT ;  /* 0x000000761300720c */ /* 0x000fe20003f06270 */
[----:B------:R-:W-:Y:S01]  /*3c60*/  FMUL.FTZ R91, R91, R121 ;  /* 0x000000795b5b7220 */ /* 0x000fe20000410000 */
[----:B------:R-:W-:Y:S01]  /*3c70*/  LEA.HI.X R3, R4, R3, R5, 0x1, P2 ;  /* 0x0000000304037211 */ /* 0x000fe200010f0c05 */
[----:B------:R-:W-:Y:S01]  /*3c80*/  FMUL.FTZ R4, R131, R132 ;  /* 0x0000008483047220 */ /* 0x000fe20000410000 */
[----:B------:R-:W-:Y:S01]  /*3c90*/  ISETP.GE.AND P2, PT, R17, R118, PT ;  /* 0x000000761100720c */ /* 0x000fe20003f46270 */
[----:B------:R-:W-:Y:S01]  /*3ca0*/  FMUL.FTZ R5, R129, R130 ;  /* 0x0000008281057220 */ /* 0x000fe20000410000 */
[----:B------:R-:W-:Y:S01]  /*3cb0*/  PRMT R53, RZ, 0x5410, R53 ;  /* 0x00005410ff357816 */ /* 0x000fe20000000035 */
[----:B------:R0:W-:Y:S01]  /*3cc0*/  @!P3 STG.E.U16 [R2.64+-0xf40], R126 ;  /* 0xfff0c07e0200b986 */ /* 0x0001e2000c101522 */
[----:B------:R-:W-:Y:S01]  /*3cd0*/  ISETP.GE.AND P3, PT, R15, R118, PT ;  /* 0x000000760f00720c */ /* 0x000fe20003f66270 */
[----:B------:R-:W-:Y:S01]  /*3ce0*/  FMUL.FTZ R92, R92, R120 ;  /* 0x000000785c5c7220 */ /* 0x000fe20000410000 */
[----:B------:R-:W-:Y:S01]  /*3cf0*/  PRMT R52, RZ, 0x5410, R52 ;  /* 0x00005410ff347816 */ /* 0x000fe20000000034 */
[----:B------:R0:W-:Y:S01]  /*3d00*/  @!P4 STG.E.U16 [R2.64+-0xe40], R114 ;  /* 0xfff1c0720200c986 */ /* 0x0001e2000c101522 */
[-C--:B------:R-:W-:Y:S01]  /*3d10*/  ISETP.GE.AND P4, PT, R6, R118.reuse, PT ;  /* 0x000000760600720c */ /* 0x080fe20003f86270 */
        /* <DEDUP_REMOVED lines=27> */
[----:B------:R-:W-:Y:S01]  /*3ed0*/  ISETP.GE.AND P2, PT, R7, R118, PT ;  /* 0x000000760700720c */ /* 0x000fe20003f46270 */
[----:B------:R-:W-:Y:S01]  /*3ee0*/  FADD.FTZ R57, R57, UR5 ;  /* 0x0000000539397e21 */ /* 0x000fe20008010000 */
[----:B------:R-:W-:Y:S01]  /*3ef0*/  PRMT R44, RZ, 0x5410, R44 ;  /* 0x00005410ff2c7816 */ /* 0x000fe2000000002c */
[----:B------:R0:W-:Y:S01]  /*3f00*/  @!P5 STG.E.U16 [R2.64+-0xd00], R105 ;  /* 0xfff300690200d986 */ /* 0x0001e2000c101522 */
[----:B------:R-:W-:Y:S01]  /*3f10*/  PRMT R39, RZ, 0x5410, R39 ;  /* 0x00005410ff277816 */ /* 0x000fe20000000027 */
[----:B------:R-:W-:Y:S01]  /*3f20*/  FADD.FTZ R56, R56, UR5 ;  /* 0x0000000538387e21 */ /* 0x000fe20008010000 */
[----:B------:R-:W-:Y:S01]  /*3f30*/  PRMT R38, RZ, 0x5410, R38 ;  /* 0x00005410ff267816 */ /* 0x000fe20000000026 */
[----:B------:R0:W-:Y:S01]  /*3f40*/  @!P0 STG.E.U16 [R2.64+-0xd40], R104 ;  /* 0xfff2c06802008986 */ /* 0x0001e2000c101522 */
[----:B------:R-:W-:Y:S01]  /*3f50*/  ISETP.NE.U32.AND P0, PT, RZ, c[0x0][0x270], PT ;  /* 0x00009c00ff007a0c */ /* 0x000fe20003f05070 */
[----:B------:R-:W-:-:S02]  /*3f60*/  FADD.FTZ R55, R55, UR5 ;  /* 0x0000000537377e21 */ /* 0x000fc40008010000 */
[----:B------:R0:W-:Y:S01]  /*3f70*/  @!P6 STG.E.U16 [R2.64+-0xcc0], R106 ;  /* 0xfff3406a0200e986 */ /* 0x0001e2000c101522 */
[----:B------:R-:W-:Y:S01]  /*3f80*/  ISETP.NE.AND.EX P0, PT, RZ, c[0x0][0x274], PT, P0 ;  /* 0x00009d00ff007a0c */ /* 0x000fe20003f05300 */
[----:B------:R-:W-:Y:S02]  /*3f90*/  FADD.FTZ R54, R54, UR5 ;  /* 0x0000000536367e21 */ /* 0x000fe40008010000 */
[----:B------:R0:W-:Y:S01]  /*3fa0*/  @!P2 STG.E.U16 [R2.64+-0xc80], R107 ;  /* 0xfff3806b0200a986 */ /* 0x0001e2000c101522 */
[----:B------:R-:W-:Y:S02]  /*3fb0*/  FADD.FTZ R53, R53, UR5 ;  /* 0x0000000535357e21 */ /* 0x000fe40008010000 */
[----:B------:R-:W-:Y:S01]  /*3fc0*/  FADD.FTZ R52, R52, UR5 ;  /* 0x0000000534347e21 */ /* 0x000fe20008010000 */
[----:B------:R0:W-:Y:S01]  /*3fd0*/  @!P3 STG.E.U16 [R2.64+-0xfc0], R103 ;  /* 0xfff040670200b986 */ /* 0x0001e2000c101522 */
[----:B------:R-:W-:Y:S02]  /*3fe0*/  FADD.FTZ R51, R51, UR5 ;  /* 0x0000000533337e21 */ /* 0x000fe40008010000 */
[----:B------:R-:W-:Y:S01]  /*3ff0*/  FADD.FTZ R50, R50, UR5 ;  /* 0x0000000532327e21 */ /* 0x000fe20008010000 */
[----:B------:R0:W-:Y:S01]  /*4000*/  @!P4 STG.E.U16 [R2.64+-0xc40], R108 ;  /* 0xfff3c06c0200c986 */ /* 0x0001e2000c101522 */
        /* <DEDUP_REMOVED lines=8> */
[----:B------:R-:W-:Y:S02]  /*4090*/  FMUL.FTZ R37, R37, R0 ;  /* 0x0000000025257220 */ /* 0x000fe40000410000 */
[----:B------:R-:W-:Y:S02]  /*40a0*/  FMUL.FTZ R36, R36, R4 ;  /* 0x0000000424247220 */ /* 0x000fe40000410000 */
[----:B------:R-:W-:Y:S02]  /*40b0*/  FMUL.FTZ R35, R35, R5 ;  /* 0x0000000523237220 */ /* 0x000fe40000410000 */
[----:B------:R-:W-:Y:S02]  /*40c0*/  FMUL.FTZ R34, R34, R87 ;  /* 0x0000005722227220 */ /* 0x000fe40000410000 */
[----:B------:R-:W-:-:S02]  /*40d0*/  FMUL.FTZ R33, R33, R88 ;  /* 0x0000005821217220 */ /* 0x000fc40000410000 */
[----:B------:R-:W-:Y:S02]  /*40e0*/  FMUL.FTZ R32, R32, R89 ;  /* 0x0000005920207220 */ /* 0x000fe40000410000 */
        /* <DEDUP_REMOVED lines=9> */
[----:B------:R-:W-:Y:S01]  /*4180*/  FMUL.FTZ R22, R22, R99 ;  /* 0x0000006316167220 */ /* 0x000fe20000410000 */
[----:B------:R-:W-:Y:S05]  /*4190*/  @!P0 BRA `(.L_x_39) ;  /* 0x0000088000008947 */ /* 0x000fea0003800000 */
[----:B0-----:R-:W-:Y:S01]  /*41a0*/  BAR.SYNC.DEFER_BLOCKING 0x0 ;  /* 0x0000000000007b1d */ /* 0x001fe20000010000 */
[----:B------:R-:W-:-:S02]  /*41b0*/  FMUL.FTZ R0, R0, R21 ;  /* 0x0000001500007220 */ /* 0x000fc40000410000 */
[----:B------:R-:W-:Y:S02]  /*41c0*/  FMUL.FTZ R3, R4, R40 ;  /* 0x0000002804037220 */ /* 0x000fe40000410000 */
[----:B------:R-:W-:Y:S01]  /*41d0*/  FMUL.FTZ R5, R5, R41 ;  /* 0x0000002905057220 */ /* 0x000fe20000410000 */
[----:B------:R-:W-:Y:S01]  /*41e0*/  ULDC.64 UR28, c[0x0][0x210] ;  /* 0x00008400001c7ab9 */ /* 0x000fe20000000a00 */
[----:B------:R-:W-:Y:S01]  /*41f0*/  FMUL.FTZ R42, R87, R42 ;  /* 0x0000002a572a7220 */ /* 0x000fe20000410000 */
[----:B------:R-:W-:Y:S01]  /*4200*/  F2FP.BF16.PACK_AB R0, R3, R0 ;  /* 0x000000000300723e */ /* 0x000fe200000010ff */
[----:B------:R-:W-:Y:S01]  /*4210*/  FMUL.FTZ R43, R88, R43 ;  /* 0x0000002b582b7220 */ /* 0x000fe20000410000 */
[----:B------:R-:W-:Y:S01]  /*4220*/  UIMAD.WIDE.U32 UR16, UR37, UR28, URZ ;  /* 0x0000001c251072a5 */ /* 0x000fe2000f8e003f */
[----:B------:R-:W-:Y:S01]  /*4230*/  FMUL.FTZ R76, R89, R76 ;  /* 0x0000004c594c7220 */ /* 0x000fe20000410000 */
[----:B------:R-:W-:Y:S01]  /*4240*/  F2FP.BF16.PACK_AB R5, R42, R5 ;  /* 0x000000052a05723e */ /* 0x000fe200000010ff */
[----:B------:R-:W-:Y:S01]  /*4250*/  FMUL.FTZ R79, R92, R79 ;  /* 0x0000004f5c4f7220 */ /* 0x000fe20000410000 */
[----:B------:R-:W-:Y:S01]  /*4260*/  PRMT R2, R0, 0x7632, R2 ;  /* 0x0000763200027816 */ /* 0x000fe20000000002 */
        /* <DEDUP_REMOVED lines=9> */
[----:B------:R0:W-:Y:S01]  /*4300*/  STS.U16 [R74+0x2], R2 ;  /* 0x000002024a007388 */ /* 0x0001e20000000400 */
[----:B------:R-:W-:Y:S01]  /*4310*/  FMUL.FTZ R83, R96, R83 ;  /* 0x0000005360537220 */ /* 0x000fe20000410000 */
[----:B------:R-:W-:Y:S01]  /*4320*/  F2FP.BF16.PACK_AB R77, R78, R77 ;  /* 0x0000004d4e4d723e */ /* 0x000fe200000010ff */
[----:B------:R-:W-:Y:S01]  /*4330*/  FMUL.FTZ R84, R97, R84 ;  /* 0x0000005461547220 */ /* 0x000fe20000410000 */
[----:B------:R-:W-:Y:S01]  /*4340*/  F2FP.BF16.PACK_AB R81, R82, R81 ;  /* 0x000000515251723e */ /* 0x000fe200000010ff */
[----:B------:R-:W-:Y:S01]  /*4350*/  FMUL.FTZ R85, R98, R85 ;  /* 0x0000005562557220 */ /* 0x000fe20000410000 */
[----:B------:R1:W-:Y:S01]  /*4360*/  STS.U16 [R74], R0 ;  /* 0x000000004a007388 */ /* 0x0003e20000000400 */
[----:B------:R-:W-:Y:S01]  /*4370*/  FMUL.FTZ R86, R99, R86 ;  /* 0x0000005663567220 */ /* 0x000fe20000410000 */
[----:B------:R-:W-:Y:S01]  /*4380*/  F2FP.BF16.PACK_AB R83, R84, R83 ;  /* 0x000000535453723e */ /* 0x000fe200000010ff */
[----:B------:R-:W-:Y:S01]  /*4390*/  BSSY B0, `(.L_x_40) ;  /* 0x000003d000007945 */ /* 0x000fe20003800000 */
[----:B0-----:R-:W-:Y:S01]  /*43a0*/  PRMT R2, R79, 0x7632, R2 ;  /* 0x000076324f027816 */ /* 0x001fe20000000002 */
[----:B------:R0:W-:Y:S01]  /*43b0*/  STS.U16 [R74+0x4], R5 ;  /* 0x000004054a007388 */ /* 0x0001e20000000400 */
[----:B------:R-:W-:-:S03]  /*43c0*/  F2FP.BF16.PACK_AB R85, R86, R85 ;  /* 0x000000555655723e */ /* 0x000fc600000010ff */
[----:B------:R2:W-:Y:S01]  /*43d0*/  STS.U16 [R74+0x6], R3 ;  /* 0x000006034a007388 */ /* 0x0005e20000000400 */
[----:B-1----:R-:W-:-:S03]  /*43e0*/  PRMT R0, R77, 0x7632, R0 ;  /* 0x000076324d007816 */ /* 0x002fc60000000000 */
[----:B------:R1:W-:Y:S01]  /*43f0*/  STS.U16 [R74+0xa], R4 ;  /* 0x00000a044a007388 */ /* 0x0003e20000000400 */
[----:B0-----:R-:W-:-:S03]  /*4400*/  PRMT R5, R85, 0x7632, R5 ;  /* 0x0000763255057816 */ /* 0x001fc60000000005 */
[----:B------:R0:W-:Y:S01]  /*4410*/  STS.U16 [R74+0x12], R2 ;  /* 0x000012024a007388 */ /* 0x0001e20000000400 */
[----:B--2---:R-:W-:-:S03]  /*4420*/  PRMT R3, R81, 0x7632, R3 ;  /* 0x0000763251037816 */ /* 0x004fc60000000003 */
[----:B------:R-:W-:Y:S01]  /*4430*/  STS.U16 [R74+0x8], R43 ;  /* 0x0000082b4a007388 */ /* 0x000fe20000000400 */
[----:B-1----:R-:W-:-:S03]  /*4440*/  PRMT R4, R83, 0x7632, R4 ;  /* 0x0000763253047816 */ /* 0x002fc60000000004 */
[----:B------:R-:W-:Y:S01]  /*4450*/  STS.U16 [R74+0xc], R77 ;  /* 0x00000c4d4a007388 */ /* 0x000fe20000000400 */
[----:B0-----:R-:W-:Y:S01]  /*4460*/  IMAD.U32 R2, RZ, RZ, UR7 ;  /* 0x00000007ff027e24 */ /* 0x001fe2000f8e00ff */
[----:B------:R-:W-:Y:S02]  /*4470*/  UIMAD UR7, UR38, UR28, URZ ;  /* 0x0000001c260772a4 */ /* 0x000fe4000f8e023f */
[----:B------:R-:W-:Y:S02]  /*4480*/  STS.U16 [R74+0xe], R0 ;  /* 0x00000e004a007388 */ /* 0x000fe40000000400 */
[----:B------:R-:W-:Y:S02]  /*4490*/  UIMAD UR28, UR37, UR29, UR7 ;  /* 0x0000001d251c72a4 */ /* 0x000fe4000f8e0207 */
[----:B------:R-:W-:Y:S02]  /*44a0*/  STS.U16 [R74+0x10], R79 ;  /* 0x0000104f4a007388 */ /* 0x000fe40000000400 */
[----:B------:R-:W-:-:S02]  /*44b0*/  UIADD3 UR7, UR17, UR28, URZ ;  /* 0x0000001c11077290 */ /* 0x000fc4000fffe03f */
        /* <DEDUP_REMOVED lines=28> */
[----:B------:R-:W-:Y:S01]  /*4680*/  MOV R2, R162 ;  /* 0x000000a200027202 */ /* 0x000fe20000000f00 */
[----:B------:R-:W-:Y:S01]  /*4690*/  IMAD.U32 R5, RZ, RZ, UR37 ;  /* 0x00000025ff057e24 */ /* 0x000fe2000f8e00ff */
[----:B------:R-:W-:Y:S01]  /*46a0*/  ULDC.64 UR30, c[0x0][0x218] ;  /* 0x00008600001e7ab9 */ /* 0x000fe20000000a00 */
[----:B------:R-:W-:Y:S01]  /*46b0*/  IMAD.MOV.U32 R3, RZ, RZ, R163 ;  /* 0x000000ffff037224 */ /* 0x000fe200078e00a3 */
[----:B------:R-:W-:-:S03]  /*46c0*/  UIMAD UR29, UR15, UR30, URZ ;  /* 0x0000001e0f1d72a4 */ /* 0x000fc6000f8e023f */
[----:B------:R-:W-:Y:S01]  /*46d0*/  IMAD.WIDE.U32 R2, R5, c[0x0][0x210], R2 ;  /* 0x0000840005027a25 */ /* 0x000fe200078e0002 */
[----:B------:R-:W-:-:S03]  /*46e0*/  UIMAD UR29, UR14, UR31, UR29 ;  /* 0x0000001f0e1d72a4 */ /* 0x000fc6000f8e021d */
[----:B------:R-:W-:Y:S01]  /*46f0*/  IMAD.U32 R5, RZ, RZ, UR14 ;  /* 0x0000000eff057e24 */ /* 0x000fe2000f8e00ff */
[----:B------:R-:W-:-:S05]  /*4700*/  IADD3 R3, R3, UR28, RZ ;  /* 0x0000001c03037c10 */ /* 0x000fca000fffe0ff */
[----:B------:R-:W-:-:S05]  /*4710*/  IMAD.WIDE.U32 R2, R5, c[0x0][0x218], R2 ;  /* 0x0000860005027a25 */ /* 0x000fca00078e0002 */
[----:B------:R-:W-:Y:S02]  /*4720*/  IADD3 R3, R3, UR29, RZ ;  /* 0x0000001d03037c10 */ /* 0x000fe4000fffe0ff */
[----:B------:R-:W-:-:S04]  /*4730*/  LEA R4, P0, R2, c[0x0][0x270], 0x1 ;  /* 0x00009c0002047a11 */ /* 0x000fc800078008ff */
[----:B------:R-:W-:-:S05]  /*4740*/  LEA.HI.X R5, R2, c[0x0][0x274], R3, 0x1, P0 ;  /* 0x00009d0002057a11 */ /* 0x000fca00000f0c03 */
[----:B------:R0:W-:Y:S04]  /*4750*/  STG.E.U16 [R4.64], R21 ;  /* 0x0000001504007986 */ /* 0x0001e8000c101522 */
.L_x_41:
[----:B------:R-:W-:Y:S05]  /*4760*/  BSYNC B0 ;  /* 0x0000000000007941 */ /* 0x000fea0003800000 */
.L_x_40:
        /* <DEDUP_REMOVED lines=9> */
[----:B------:R-:W-:Y:S01]  /*4800*/  LEA.HI.X R3, R75, c[0x0][0x274], R134, 0x1, P0 ;  /* 0x00009d004b037a11 */ /* 0x000fe200000f0c86 */
[----:B------:R-:W-:Y:S01]  /*4810*/  UIMAD UR7, UR14, UR29, UR7 ;  /* 0x0000001d0e0772a4 */ /* 0x000fe2000f8e0207 */
[----:B------:R-:W-:-:S02]  /*4820*/  ISETP.GE.AND P6, PT, R16, R0, PT ;  /* 0x000000001000720c */ /* 0x000fc40003fc6270 */
[----:B------:R-:W-:Y:S01]  /*4830*/  ISETP.GE.AND P5, PT, R15, R0, PT ;  /* 0x000000000f00720c */ /* 0x000fe20003fa6270 */
[----:B------:R-:W-:Y:S01]  /*4840*/  UIADD3.X UR16, UR27, UR7, UR17, UP0, !UPT ;  /* 0x000000071b107290 */ /* 0x000fe200087fe411 */
[----:B0-----:R-:W-:-:S04]  /*4850*/  MOV R4, UR28 ;  /* 0x0000001c00047c02 */ /* 0x001fc80008000f00 */
[----:B------:R-:W-:Y:S01]  /*4860*/  LEA R2, P0, R4, R2, 0x1 ;  /* 0x0000000204027211 */ /* 0x000fe200078008ff */
[----:B------:R-:W-:-:S05]  /*4870*/  IMAD.U32 R5, RZ, RZ, UR16 ;  /* 0x00000010ff057e24 */ /* 0x000fca000f8e00ff */
[----:B------:R-:W-:Y:S02]  /*4880*/  LEA.HI.X R3, R4, R3, R5, 0x1, P0 ;  /* 0x0000000304037211 */ /* 0x000fe400000f0c05 */
[----:B------:R-:W-:-:S03]  /*4890*/  ISETP.GE.AND P0, PT, R17, R0, PT ;  /* 0x000000001100720c */ /* 0x000fc60003f06270 */
[----:B------:R0:W-:Y:S01]  /*48a0*/  @!P4 STG.E.U16 [R2.64+-0xfc0], R41 ;  /* 0xfff040290200c986 */ /* 0x0001e2000c101522 */
        /* <DEDUP_REMOVED lines=17> */
[----:B------:R0:W-:Y:S04]  /*49c0*/  @!P0 STG.E.U16 [R2.64+-0xd80], R91 ;  /* 0xfff2805b02008986 */ /* 0x0001e8000c101522 */
[----:B------:R0:W-:Y:S04]  /*49d0*/  @!P6 STG.E.U16 [R2.64+-0xd40], R93 ;  /* 0xfff2c05d0200e986 */ /* 0x0001e8000c101522 */
[----:B------:R0:W-:Y:S04]  /*49e0*/  @!P5 STG.E.U16 [R2.64+-0xd00], R95 ;  /* 0xfff3005f0200d986 */ /* 0x0001e8000c101522 */
[----:B------:R0:W-:Y:S04]  /*49f0*/  @!P4 STG.E.U16 [R2.64+-0xcc0], R97 ;  /* 0xfff340610200c986 */ /* 0x0001e8000c101522 */
[----:B------:R0:W-:Y:S04]  /*4a00*/  @!P3 STG.E.U16 [R2.64+-0xc80], R99 ;  /* 0xfff380630200b986 */ /* 0x0001e8000c101522 */
[----:B------:R0:W-:Y:S02]  /*4a10*/  @!P2 STG.E.U16 [R2.64+-0xc40], R101 ;  /* 0xfff3c0650200a986 */ /* 0x0001e4000c101522 */
.L_x_39:
[----:B0-----:R-:W-:Y:S01]  /*4a20*/  PRMT R0, RZ, 0x5410, R73 ;  /* 0x00005410ff007816 */ /* 0x001fe20000000049 */
[----:B------:R-:W-:Y:S01]  /*4a30*/  BAR.SYNC.DEFER_BLOCKING 0x0 ;  /* 0x0000000000007b1d */ /* 0x000fe20000010000 */
[----:B------:R-:W-:Y:S01]  /*4a40*/  PRMT R2, RZ, 0x5410, R71 ;  /* 0x00005410ff027816 */ /* 0x000fe20000000047 */
[----:B------:R-:W-:Y:S01]  /*4a50*/  HFMA2.MMA R16, -RZ, RZ, 0, 0 ;  /* 0x00000000ff107435 */ /* 0x000fe200000001ff */
[C---:B------:R-:W-:Y:S01]  /*4a60*/  FMUL.FTZ R136, R37.reuse, UR4 ;  /* 0x0000000425887c20 */ /* 0x040fe20008410000 */
[----:B------:R-:W-:Y:S01]  /*4a70*/  CS2R R14, SRZ ;  /* 0x00000000000e7805 */ /* 0x000fe2000001ff00 */
[----:B------:R-:W-:Y:S01]  /*4a80*/  FFMA.FTZ R165, R37, R0, R165 ;  /* 0x0000000025a57223 */ /* 0x000fe200000100a5 */
[----:B------:R-:W-:Y:S01]  /*4a90*/  PRMT R0, RZ, 0x5410, R72 ;  /* 0x00005410ff007816 */ /* 0x000fe20000000048 */
[C---:B------:R-:W-:Y:S01]  /*4aa0*/  FMUL.FTZ R135, R36.reuse, UR4 ;  /* 0x0000000424877c20 */ /* 0x040fe20008410000 */
[----:B------:R-:W-:Y:S01]  /*4ab0*/  CS2R R12, SRZ ;  /* 0x00000000000c7805 */ /* 0x000fe2000001ff00 */
[C---:B------:R-:W-:Y:S01]  /*4ac0*/  FMUL.FTZ R134, R35.reuse, UR4 ;  /* 0x0000000423867c20 */ /* 0x040fe20008410000 */
[----:B------:R-:W-:Y:S01]  /*4ad0*/  CS2R R10, SRZ ;  /* 0x00000000000a7805 */ /* 0x000fe2000001ff00 */
[----:B------:R-:W-:Y:S01]  /*4ae0*/  FFMA.FTZ R0, R36, R0, R165 ;  /* 0x0000000024007223 */ /* 0x000fe200000100a5 */
[----:B------:R-:W-:Y:S01]  /*4af0*/  CS2R R8, SRZ ;  /* 0x0000000000087805 */ /* 0x000fe2000001ff00 */
[----:B------:R-:W-:Y:S01]  /*4b00*/  FMUL.FTZ R119, R34, UR4 ;  /* 0x0000000422777c20 */ /* 0x000fe20008410000 */
[----:B------:R-:W-:Y:S01]  /*4b10*/  CS2R R6, SRZ ;  /* 0x0000000000067805 */ /* 0x000fe2000001ff00 */
[----:B------:R-:W-:Y:S01]  /*4b20*/  FFMA.FTZ R3, R35, R2, R0 ;  /* 0x0000000223037223 */ /* 0x000fe20000010000 */
[----:B------:R-:W-:Y:S01]  /*4b30*/  PRMT R0, RZ, 0x5410, R70 ;  /* 0x00005410ff007816 */ /* 0x000fe20000000046 */
[----:B------:R-:W-:Y:S01]  /*4b40*/  FMUL.FTZ R118, R33, UR4 ;  /* 0x0000000421767c20 */ /* 0x000fe20008410000 */
[----:B------:R-:W-:Y:S01]  /*4b50*/  PRMT R2, RZ, 0x5410, R69 ;  /* 0x00005410ff027816 */ /* 0x000fe20000000045 */
[----:B------:R-:W-:Y:S01]  /*4b60*/  FMUL.FTZ R117, R32, UR4 ;  /* 0x0000000420757c20 */ /* 0x000fe20008410000 */
[----:B------:R-:W-:Y:S01]  /*4b70*/  CS2R R4, SRZ ;  /* 0x0000000000047805 */ /* 0x000fe2000001ff00 */
[----:B------:R-:W-:-:S02]  /*4b80*/  FFMA.FTZ R0, R34, R0, R3 ;  /* 0x0000000022007223 */ /* 0x000fc40000010003 */
[----:B------:R-:W-:Y:S02]  /*4b90*/  FMUL.FTZ R116, R31, UR4 ;  /* 0x000000041f747c20 */ /* 0x000fe40008410000 */
[----:B------:R-:W-:Y:S01]  /*4ba0*/  FFMA.FTZ R3, R33, R2, R0 ;  /* 0x0000000221037223 */ /* 0x000fe20000010000 */
[----:B------:R-:W-:Y:S01]  /*4bb0*/  PRMT R0, RZ, 0x5410, R68 ;  /* 0x00005410ff007816 */ /* 0x000fe20000000044 */
[----:B------:R-:W-:Y:S01]  /*4bc0*/  FMUL.FTZ R115, R30, UR4 ;  /* 0x000000041e737c20 */ /* 0x000fe20008410000 */
[----:B------:R-:W-:Y:S01]  /*4bd0*/  PRMT R2, RZ, 0x5410, R67 ;  /* 0x00005410ff027816 */ /* 0x000fe20000000043 */
[----:B------:R-:W-:Y:S02]  /*4be0*/  FMUL.FTZ R114, R29, UR4 ;  /* 0x000000041d727c20 */ /* 0x000fe40008410000 */
[----:B------:R-:W-:Y:S02]  /*4bf0*/  FFMA.FTZ R0, R32, R0, R3 ;  /* 0x0000000020007223 */ /* 0x000fe40000010003 */
[----:B------:R-:W-:-:S02]  /*4c00*/  FMUL.FTZ R113, R28, UR4 ;  /* 0x000000041c717c20 */ /* 0x000fc40008410000 */
[----:B------:R-:W-:Y:S01]  /*4c10*/  FFMA.FTZ R3, R31, R2, R0 ;  /* 0x000000021f037223 */ /* 0x000fe20000010000 */
[----:B------:R-:W-:Y:S01]  /*4c20*/  PRMT R0, RZ, 0x5410, R66 ;  /* 0x00005410ff007816 */ /* 0x000fe20000000042 */
[----:B------:R-:W-:Y:S01]  /*4c30*/  FMUL.FTZ R112, R27, UR4 ;  /* 0x000000041b707c20 */ /* 0x000fe20008410000 */
[----:B------:R-:W-:Y:S01]  /*4c40*/  PRMT R2, RZ, 0x5410, R65 ;  /* 0x00005410ff027816 */ /* 0x000fe20000000041 */
[----:B------:R-:W-:Y:S02]  /*4c50*/  FMUL.FTZ R21, R26, UR4 ;  /* 0x000000041a157c20 */ /* 0x000fe40008410000 */
[----:B------:R-:W-:Y:S02]  /*4c60*/  FFMA.FTZ R0, R30, R0, R3 ;  /* 0x000000001e007223 */ /* 0x000fe40000010003 */
[----:B------:R-:W-:Y:S02]  /*4c70*/  FMUL.FTZ R20, R25, UR4 ;  /* 0x0000000419147c20 */ /* 0x000fe40008410000 */
[----:B------:R-:W-:Y:S01]  /*4c80*/  FFMA.FTZ R3, R29, R2, R0 ;  /* 0x000000021d037223 */ /* 0x000fe20000010000 */
[----:B------:R-:W-:Y:S01]  /*4c90*/  PRMT R0, RZ, 0x5410, R64 ;  /* 0x00005410ff007816 */ /* 0x000fe20000000040 */
[----:B------:R-:W-:Y:S01]  /*4ca0*/  FMUL.FTZ R19, R24, UR4 ;  /* 0x0000000418137c20 */ /* 0x000fe20008410000 */
[----:B------:R-:W-:Y:S01]  /*4cb0*/  PRMT R2, RZ, 0x5410, R63 ;  /* 0x00005410ff027816 */ /* 0x000fe2000000003f */
[----:B------:R-:W-:-:S02]  /*4cc0*/  FMUL.FTZ R18, R23, UR4 ;  /* 0x0000000417127c20 */ /* 0x000fc40008410000 */
[----:B------:R-:W-:Y:S02]  /*4cd0*/  FFMA.FTZ R0, R28, R0, R3 ;  /* 0x000000001c007223 */ /* 0x000fe40000010003 */
[----:B------:R-:W-:Y:S02]  /*4ce0*/  FMUL.FTZ R17, R22, UR4 ;  /* 0x0000000416117c20 */ /* 0x000fe40008410000 */
[----:B------:R-:W-:Y:S01]  /*4cf0*/  FFMA.FTZ R3, R27, R2, R0 ;  /* 0x000000021b037223 */ /* 0x000fe20000010000 */
[----:B------:R-:W-:Y:S02]  /*4d00*/  PRMT R0, RZ, 0x5410, R62 ;  /* 0x00005410ff007816 */ /* 0x000fe4000000003e */
[----:B------:R-:W-:-:S03]  /*4d10*/  PRMT R2, RZ, 0x5410, R61 ;  /* 0x00005410ff027816 */ /* 0x000fc6000000003d */
[----:B------:R-:W-:-:S04]  /*4d20*/  FFMA.FTZ R0, R26, R0, R3 ;  /* 0x000000001a007223 */ /* 0x000fc80000010003 */
[----:B------:R-:W-:Y:S01]  /*4d30*/  FFMA.FTZ R3, R25, R2, R0 ;  /* 0x0000000219037223 */ /* 0x000fe20000010000 */
[----:B------:R-:W-:Y:S02]  /*4d40*/  PRMT R0, RZ, 0x5410, R60 ;  /* 0x00005410ff007816 */ /* 0x000fe4000000003c */
[----:B------:R-:W-:-:S03]  /*4d50*/  PRMT R2, RZ, 0x5410, R59 ;  /* 0x00005410ff027816 */ /* 0x000fc6000000003b */
[----:B------:R-:W-:Y:S02]  /*4d60*/  FFMA.FTZ R0, R24, R0, R3 ;  /* 0x0000000018007223 */ /* 0x000fe40000010003 */
[----:B------:R-:W-:Y:S02]  /*4d70*/  IMAD.MOV.U32 R3, RZ, RZ, c[0x0][0x16c] ;  /* 0x00005b00ff037624 */ /* 0x000fe400078e00ff */
[----:B------:R-:W-:Y:S01]  /*4d80*/  FFMA.FTZ R165, R23, R2, R0 ;  /* 0x0000000217a57223 */ /* 0x000fe20000010000 */
[----:B------:R-:W-:Y:S02]  /*4d90*/  PRMT R0, RZ, 0x5410, R58 ;  /* 0x00005410ff007816 */ /* 0x000fe4000000003a */
[----:B------:R-:W-:Y:S02]  /*4da0*/  ISETP.GE.AND P0, PT, R3, 0x1, PT ;  /* 0x000000010300780c */ /* 0x000fe40003f06270 */
[----:B------:R-:W-:Y:S01]  /*4db0*/  CS2R R2, SRZ ;  /* 0x0000000000027805 */ /* 0x000fe2000001ff00 */
[----:B------:R-:W-:-:S02]  /*4dc0*/  FFMA.FTZ R165, R22, R0, R165 ;  /* 0x0000000016a57223 */ /* 0x000fc400000100a5 */
[----:B------:R-:W-:-:S08]  /*4dd0*/  IMAD.MOV.U32 R0, RZ, RZ, RZ ;  /* 0x000000ffff007224 */ /* 0x000fd000078e00ff */
[----:B------:R-:W-:Y:S05]  /*4de0*/  @!P0 BRA `(.L_x_42) ;  /* 0x0000285000008947 */ /* 0x000fea0003800000 */
[----:B------:R-:W-:Y:S01]  /*4df0*/  UIADD3 UR36, UR24, -0x1, URZ ;  /* 0xffffffff18247890 */ /* 0x000fe2000fffe03f */
[----:B------:R-:W-:-:S03]  /*4e00*/  IMAD.MOV.U32 R16, RZ, RZ, RZ ;  /* 0x000000ffff107224 */ /* 0x000fc600078e00ff */
[----:B------:R-:W-:-:S04]  /*4e10*/  ULEA.HI UR7, UR36, UR36, URZ, 0x1 ;  /* 0x0000002424077291 */ /* 0x000fc8000f8f083f */
[----:B------:R-:W-:-:S04]  /*4e20*/  ULOP3.LUT UR7, UR7, 0xfffffe, URZ, 0xc0, !UPT ;  /* 0x00fffffe07077892 */ /* 0x000fc8000f8ec03f */
[----:B------:R-:W-:-:S03]  /*4e30*/  UIADD3 UR36, UR36, -UR7, URZ ;  /* 0x8000000724247290 */ /* 0x000fc6000fffe03f */
[----:B------:R-:W-:Y:S02]  /*4e40*/  UMOV UR7, URZ ;  /* 0x0000003f00077c82 */ /* 0x000fe40008000000 */
.L_x_58:
        /* <DEDUP_REMOVED lines=14> */
[----:B------:R-:W-:Y:S01]  /*4f30*/  MOV R40, UR17 ;  /* 0x0000001100287c02 */ /* 0x000fe20008000f00 */
[----:B------:R-:W-:-:S03]  /*4f40*/  ULDC.64 UR28, c[0x0][0x1b8] ;  /* 0x00006e00001c7ab9 */ /* 0x000fc60000000a00 */
[----:B------:R-:W-:Y:S01]  /*4f50*/  IMAD.U32 R41, RZ, RZ, UR16 ;  /* 0x00000010ff297e24 */ /* 0x000fe2000f8e00ff */
[----:B------:R-:W-:-:S04]  /*4f60*/  ULDC.64 UR16, c[0x0][0x198] ;  /* 0x0000660000107ab9 */ /* 0x000fc80000000a00 */
[----:B------:R0:W2:Y:S01]  /*4f70*/  LDG.E R40, [R40.64] ;  /* 0x0000002228287981 */ /* 0x0000a2000c1e1900 */
[----:B------:R-:W-:Y:S01]  /*4f80*/  UIMAD.WIDE.U32 UR32, UR14, UR16, URZ ;  /* 0x000000100e2072a5 */ /* 0x000fe2000f8e003f */
[C---:B------:R-:W-:Y:S01]  /*4f90*/  ISETP.NE.AND P2, PT, R139.reuse, RZ, PT ;  /* 0x000000ff8b00720c */ /* 0x040fe20003f45270 */
[----:B------:R-:W-:Y:S01]  /*4fa0*/  UIMAD UR30, UR15, UR28, URZ ;  /* 0x0000001c0f1e72a4 */ /* 0x000fe2000f8e023f */
[C---:B------:R-:W-:Y:S01]  /*4fb0*/  IADD3 R76, R139.reuse, 0x200, RZ ;  /* 0x000002008b4c7810 */ /* 0x040fe20007ffe0ff */
[----:B------:R-:W-:Y:S01]  /*4fc0*/  UIMAD UR16, UR15, UR16, URZ ;  /* 0x000000100f1072a4 */ /* 0x000fe2000f8e023f */
[----:B------:R-:W-:Y:S01]  /*4fd0*/  ISETP.NE.AND P0, PT, R139, 0x7f, PT ;  /* 0x0000007f8b00780c */ /* 0x000fe20003f05270 */
[----:B------:R-:W-:Y:S02]  /*4fe0*/  UIMAD UR43, UR14, UR29, UR30 ;  /* 0x0000001d0e2b72a4 */ /* 0x000fe4000f8e021e */
[----:B------:R-:W-:Y:S01]  /*4ff0*/  UIMAD UR41, UR14, UR17, UR16 ;  /* 0x000000110e2972a4 */ /* 0x000fe2000f8e0210 */
[----:B0-----:R-:W-:Y:S01]  /*5000*/  IMAD.MOV.U32 R41, RZ, RZ, 0x100 ;  /* 0x00000100ff297424 */ /* 0x001fe200078e00ff */
[----:B------:R-:W-:-:S02]  /*5010*/  UIMAD.WIDE.U32 UR16, UR14, UR28, URZ ;  /* 0x0000001c0e1072a5 */ /* 0x000fc4000f8e003f */
[----:B------:R-:W-:Y:S02]  /*5020*/  ULDC.64 UR30, c[0x0][0x1a0] ;  /* 0x00006800001e7ab9 */ /* 0x000fe40000000a00 */
[----:B------:R-:W-:Y:S02]  /*5030*/  ULDC.64 UR28, c[0x0][0x1c0] ;  /* 0x00007000001c7ab9 */ /* 0x000fe40000000a00 */
[----:B------:R-:W-:Y:S02]  /*5040*/  UIMAD UR42, UR39, UR30, URZ ;  /* 0x0000001e272a72a4 */ /* 0x000fe4000f8e023f */
[----:B------:R-:W-:Y:S02]  /*5050*/  UIADD3 UR33, UR33, UR41, URZ ;  /* 0x0000002921217290 */ /* 0x000fe4000fffe03f */
[----:B------:R-:W-:Y:S02]  /*5060*/  UIADD3 UR17, UR17, UR43, URZ ;  /* 0x0000002b11117290 */ /* 0x000fe4000fffe03f */
[----:B------:R-:W-:-:S02]  /*5070*/  UIMAD UR41, UR39, UR28, URZ ;  /* 0x0000001c272972a4 */ /* 0x000fc4000f8e023f */
[----:B------:R-:W-:Y:S02]  /*5080*/  UIMAD UR39, UR7, UR31, UR42 ;  /* 0x0000001f072772a4 */ /* 0x000fe4000f8e022a */
[----:B------:R-:W-:Y:S02]  /*5090*/  UIMAD.WIDE.U32 UR30, UR7, UR30, UR32 ;  /* 0x0000001e071e72a5 */ /* 0x000fe4000f8e0020 */
[----:B------:R-:W-:Y:S02]  /*50a0*/  UIMAD UR41, UR7, UR29, UR41 ;  /* 0x0000001d072972a4 */ /* 0x000fe4000f8e0229 */
[----:B------:R-:W-:Y:S02]  /*50b0*/  UIMAD.WIDE.U32 UR28, UR7, UR28, UR16 ;  /* 0x0000001c071c72a5 */ /* 0x000fe4000f8e0010 */
[----:B------:R-:W-:Y:S02]  /*50c0*/  ULDC.64 UR32, c[0x0][0x230] ;  /* 0x00008c0000207ab9 */ /* 0x000fe40000000a00 */
[----:B------:R-:W-:-:S02]  /*50d0*/  ULDC.64 UR16, c[0x0][0x228] ;  /* 0x00008a0000107ab9 */ /* 0x000fc40000000a00 */
[----:B------:R-:W-:Y:S02]  /*50e0*/  UIADD3 UR39, UR31, UR39, URZ ;  /* 0x000000271f277290 */ /* 0x000fe4000fffe03f */
[----:B------:R-:W-:Y:S02]  /*50f0*/  ULEA UR31, UP0, UR30, UR16, 0x2 ;  /* 0x000000101e1f7291 */ /* 0x000fe4000f80103f */
[----:B------:R-:W-:Y:S02]  /*5100*/  UIADD3 UR16, UR29, UR41, URZ ;  /* 0x000000291d107290 */ /* 0x000fe4000fffe03f */
[----:B------:R-:W-:Y:S02]  /*5110*/  ULEA UR32, UP1, UR28, UR32, 0x2 ;  /* 0x000000201c207291 */ /* 0x000fe4000f82103f */
[----:B------:R-:W-:Y:S02]  /*5120*/  ULEA.HI.X UR17, UR30, UR17, UR39, 0x2, UP0 ;  /* 0x000000111e117291 */ /* 0x000fe400080f1427 */
[----:B------:R-:W-:-:S02]  /*5130*/  ULEA.HI.X UR33, UR28, UR33, UR16, 0x2, UP1 ;  /* 0x000000211c217291 */ /* 0x000fc400088f1410 */
[----:B------:R-:W-:-:S04]  /*5140*/  IMAD.U32 R42, RZ, RZ, UR32 ;  /* 0x00000020ff2a7e24 */ /* 0x000fc8000f8e00ff */
[----:B------:R-:W-:-:S05]  /*5150*/  IMAD.U32 R43, RZ, RZ, UR33 ;  /* 0x00000021ff2b7e24 */ /* 0x000fca000f8e00ff */
[----:B------:R0:W5:Y:S01]  /*5160*/  LDG.E R85, [R42.64] ;  /* 0x000000222a557981 */ /* 0x000162000c1e1900 */
[----:B------:R-:W-:Y:S01]  /*5170*/  BSSY B0, `(.L_x_43) ;  /* 0x000001b000007945 */ /* 0x000fe20003800000 */
[----:B--2---:R1:W2:Y:S02]  /*5180*/  R2UR UR40, R40 ;  /* 0x00000000282873c2 */ /* 0x0042a400000e0000 */
[----:B-1----:R-:W-:-:S05]  /*5190*/  MOV R40, UR36 ;  /* 0x0000002400287c02 */ /* 0x002fca0008000f00 */
[----:B------:R-:W-:Y:S01]  /*51a0*/  @!P2 IMAD R76, R40, R41, UR7 ;  /* 0x00000007284cae24 */ /* 0x000fe2000f8e0229 */
[----:B------:R-:W-:Y:S01]  /*51b0*/  MOV R41, UR17 ;  /* 0x0000001100297c02 */ /* 0x000fe20008000f00 */
[----:B------:R-:W-:-:S03]  /*51c0*/  IMAD.U32 R40, RZ, RZ, UR31 ;  /* 0x0000001fff287e24 */ /* 0x000fc6000f8e00ff */
[----:B------:R-:W-:Y:S02]  /*51d0*/  SHF.L.U32 R76, R76, 0x2, RZ ;  /* 0x000000024c4c7819 */ /* 0x000fe400000006ff */
[----:B------:R0:W5:Y:S01]  /*51e0*/  LDG.E R84, [R40.64] ;  /* 0x0000002228547981 */ /* 0x000162000c1e1900 */
[----:B--2---:R-:W-:-:S04]  /*51f0*/  IMAD.U32 R82, RZ, RZ, UR40 ;  /* 0x00000028ff527e24 */ /* 0x004fc8000f8e00ff */
[----:B------:R-:W-:-:S04]  /*5200*/  FMUL.FTZ R82, R82, 1.4426950216293334961 ;  /* 0x3fb8aa3b52527820 */ /* 0x000fc80000410000 */
[----:B------:R-:W-:-:S06]  /*5210*/  FMUL.FTZ R133, R57, R82 ;  /* 0x0000005239857220 */ /* 0x000fcc0000410000 */
[----:B------:R-:W1:Y:S02]  /*5220*/  MUFU.EX2 R133, R133 ;  /* 0x0000008500857308 */ /* 0x000e640000000800 */
[----:B-1----:R0:W-:Y:S04]  /*5230*/  STS [R76+0x1ae0], R133 ;  /* 0x001ae0854c007388 */ /* 0x0021e80000000800 */
[----:B------:R-:W-:Y:S06]  /*5240*/  BAR.SYNC.DEFER_BLOCKING 0x0 ;  /* 0x0000000000007b1d */ /* 0x000fec0000010000 */
[----:B------:R0:W1:Y:S01]  /*5250*/  @P0 LDS R95, [R139.X4+0x22e4] ;  /* 0x0022e4008b5f0984 */ /* 0x0000620000004800 */
[----:B------:R-:W-:Y:S05]  /*5260*/  @P0 BRA `(.L_x_44) ;  /* 0x000000b000000947 */ /* 0x000fea0003800000 */
[----:B------:R-:W-:Y:S01]  /*5270*/  ULDC UR17, c[0x0][0x174] ;  /* 0x00005d0000117ab9 */ /* 0x000fe20000000800 */
[----:B-1----:R-:W-:Y:S01]  /*5280*/  IMAD.MOV.U32 R95, RZ, RZ, 0x3f800000 ;  /* 0x3f800000ff5f7424 */ /* 0x002fe200078e00ff */
[----:B------:R-:W-:-:S06]  /*5290*/  UISETP.NE.AND UP0, UPT, UR24, UR17, UPT ;  /* 0x000000111800728c */ /* 0x000fcc000bf05270 */
[----:B------:R-:W-:-:S05]  /*52a0*/  PLOP3.LUT P0, PT, PT, PT, UP0, 0x80, 0x0 ;  /* 0x000000000000781c */ /* 0x000fca0003f0f008 */
[----:B------:R-:W-:-:S04]  /*52b0*/  @UP0 UIADD3 UR17, -UR6, UR17, URZ ;  /* 0x0000001106110290 */ /* 0x000fc8000fffe13f */
[----:B------:R-:W-:-:S04]  /*52c0*/  @UP0 ULEA.HI UR16, UR17, UR17, URZ, 0x1 ;  /* 0x0000001111100291 */ /* 0x000fc8000f8f083f */
[----:B------:R-:W-:-:S04]  /*52d0*/  @UP0 ULOP3.LUT UR16, UR16, 0xfffffe, URZ, 0xc0, !UPT ;  /* 0x00fffffe10100892 */ /* 0x000fc8000f8ec03f */
[----:B------:R-:W-:-:S04]  /*52e0*/  @UP0 UIADD3 UR16, -UR16, UR17, URZ ;  /* 0x0000001110100290 */ /* 0x000fc8000fffe13f */
[----:B------:R-:W-:-:S06]  /*52f0*/  @UP0 ULEA UR16, UR16, UR7, 0x8 ;  /* 0x0000000710100291 */ /* 0x000fcc000f8e403f */
[----:B0-----:R-:W-:-:S05]  /*5300*/  MOV R40, UR16 ;  /* 0x0000001000287c02 */ /* 0x001fca0008000f00 */
[----:B------:R0:W1:Y:S02]  /*5310*/  @P0 LDS R95, [R40.X4+0x1ae0] ;  /* 0x001ae000285f0984 */ /* 0x0000640000004800 */
.L_x_44:
[----:B------:R-:W-:Y:S05]  /*5320*/  BSYNC B0 ;  /* 0x0000000000007941 */ /* 0x000fea0003800000 */
.L_x_43:
[----:B------:R-:W-:Y:S01]  /*5330*/  UISETP.GE.AND UP0, UPT, UR24, 0x2, UPT ;  /* 0x000000021800788c */ /* 0x000fe2000bf06270 */
[----:B0-----:R-:W-:Y:S01]  /*5340*/  IMAD.U32 R40, RZ, RZ, UR24 ;  /* 0x00000018ff287e24 */ /* 0x001fe2000f8e00ff */
[----:B------:R-:W-:Y:S01]  /*5350*/  MOV R41, c[0x0][0x16c] ;  /* 0x00005b0000297a02 */ /* 0x000fe20000000f00 */
[----:B------:R-:W-:Y:S01]  /*5360*/  IMAD.MOV.U32 R43, RZ, RZ, 0x8 ;  /* 0x00000008ff2b7424 */ /* 0x000fe200078e00ff */
[----:B------:R-:W-:Y:S01]  /*5370*/  HFMA2.MMA R81, -RZ, RZ, 0, 0 ;  /* 0x00000000ff517435 */ /* 0x000fe200000001ff */
[----:B------:R-:W-:Y:S01]  /*5380*/  IMAD.MOV.U32 R80, RZ, RZ, 0x3f800000 ;  /* 0x3f800000ff507424 */ /* 0x000fe200078e00ff */
[----:B------:R-:W-:-:S04]  /*5390*/  PLOP3.LUT P0, PT, PT, PT, UP0, 0x80, 0x0 ;  /* 0x000000000000781c */ /* 0x000fc80003f0f008 */
[----:B------:R-:W-:Y:S01]  /*53a0*/  ISETP.NE.OR P0, PT, R161, RZ, !P0 ;  /* 0x000000ffa100720c */ /* 0x000fe20004705670 */
[-C--:B------:R-:W-:Y:S02]  /*53b0*/  FMUL.FTZ R94, R56, R82.reuse ;  /* 0x00000052385e7220 */ /* 0x080fe40000410000 */
[-C--:B------:R-:W-:Y:S02]  /*53c0*/  FMUL.FTZ R93, R55, R82.reuse ;  /* 0x00000052375d7220 */ /* 0x080fe40000410000 */
[----:B------:R-:W-:Y:S02]  /*53d0*/  FMUL.FTZ R92, R54, R82 ;  /* 0x00000052365c7220 */ /* 0x000fe40000410000 */
[----:B------:R-:W0:Y:S06]  /*53e0*/  MUFU.EX2 R94, R94 ;  /* 0x0000005e005e7308 */ /* 0x000e2c0000000800 */
[----:B------:R-:W-:-:S02]  /*53f0*/  @!P0 IADD3 R40, R40, -0x2, RZ ;  /* 0xfffffffe28288810 */ /* 0x000fc40007ffe0ff */
[----:B------:R-:W2:Y:S01]  /*5400*/  MUFU.EX2 R93, R93 ;  /* 0x0000005d005d7308 */ /* 0x000ea20000000800 */
[-C--:B------:R-:W-:Y:S02]  /*5410*/  FMUL.FTZ R91, R53, R82.reuse ;  /* 0x00000052355b7220 */ /* 0x080fe40000410000 */
[----:B------:R-:W-:Y:S01]  /*5420*/  @!P0 IMAD R40, R40, R41, UR7 ;  /* 0x0000000728288e24 */ /* 0x000fe2000f8e0229 */
[----:B------:R-:W-:Y:S01]  /*5430*/  PRMT R76, RZ, 0x5410, R73 ;  /* 0x00005410ff4c7816 */ /* 0x000fe20000000049 */
[-C--:B------:R-:W-:Y:S02]  /*5440*/  FMUL.FTZ R90, R52, R82.reuse ;  /* 0x00000052345a7220 */ /* 0x080fe40000410000 */
[----:B------:R-:W-:Y:S01]  /*5450*/  @!P0 IMAD.WIDE R40, R40, R43, UR10 ;  /* 0x0000000a28288e25 */ /* 0x000fe2000f8e022b */
[----:B------:R-:W3:Y:S01]  /*5460*/  MUFU.EX2 R92, R92 ;  /* 0x0000005c005c7308 */ /* 0x000ee20000000800 */
[----:B------:R-:W-:Y:S02]  /*5470*/  PRMT R43, RZ, 0x5410, R72 ;  /* 0x00005410ff2b7816 */ /* 0x000fe40000000048 */
[----:B------:R-:W-:Y:S01]  /*5480*/  PRMT R98, RZ, 0x5410, R71 ;  /* 0x00005410ff627816 */ /* 0x000fe20000000047 */
[----:B------:R-:W-:Y:S01]  /*5490*/  FMUL.FTZ R89, R51, R82 ;  /* 0x0000005233597220 */ /* 0x000fe20000410000 */
[----:B------:R-:W-:-:S03]  /*54a0*/  PRMT R97, RZ, 0x5410, R70 ;  /* 0x00005410ff617816 */ /* 0x000fc60000000046 */
[----:B------:R-:W4:Y:S01]  /*54b0*/  MUFU.EX2 R91, R91 ;  /* 0x0000005b005b7308 */ /* 0x000f220000000800 */
[----:B------:R-:W-:Y:S02]  /*54c0*/  FMUL.FTZ R137, R57, R76 ;  /* 0x0000004c39897220 */ /* 0x000fe40000410000 */
[-C--:B------:R-:W-:Y:S01]  /*54d0*/  FMUL.FTZ R88, R50, R82.reuse ;  /* 0x0000005232587220 */ /* 0x080fe20000410000 */
[----:B------:R-:W-:Y:S01]  /*54e0*/  PRMT R102, RZ, 0x5410, R69 ;  /* 0x00005410ff667816 */ /* 0x000fe20000000045 */
[----:B------:R-:W-:Y:S02]  /*54f0*/  FMUL.FTZ R86, R56, R43 ;  /* 0x0000002b38567220 */ /* 0x000fe40000410000 */
[----:B------:R-:W-:Y:S01]  /*5500*/  FMUL.FTZ R79, R49, R82 ;  /* 0x00000052314f7220 */ /* 0x000fe20000410000 */
[----:B------:R-:W1:Y:S01]  /*5510*/  MUFU.EX2 R90, R90 ;  /* 0x0000005a005a7308 */ /* 0x000e620000000800 */
[----:B0-----:R-:W-:Y:S01]  /*5520*/  FMUL.FTZ R100, R133, R94 ;  /* 0x0000005e85647220 */ /* 0x001fe20000410000 */
[----:B------:R-:W-:Y:S01]  /*5530*/  PRMT R99, RZ, 0x5410, R68 ;  /* 0x00005410ff637816 */ /* 0x000fe20000000044 */
[----:B------:R-:W-:-:S02]  /*5540*/  FMUL.FTZ R87, R55, R98 ;  /* 0x0000006237577220 */ /* 0x000fc40000410000 */
[----:B------:R-:W-:Y:S01]  /*5550*/  FMUL.FTZ R78, R48, R82 ;  /* 0x00000052304e7220 */ /* 0x000fe20000410000 */
[----:B------:R-:W-:Y:S01]  /*5560*/  PRMT R104, RZ, 0x5410, R67 ;  /* 0x00005410ff687816 */ /* 0x000fe20000000043 */
[----:B------:R-:W-:Y:S01]  /*5570*/  FFMA.FTZ R98, R137, R94, R86 ;  /* 0x0000005e89627223 */ /* 0x000fe20000010056 */
[----:B------:R-:W0:Y:S01]  /*5580*/  MUFU.EX2 R89, R89 ;  /* 0x0000005900597308 */ /* 0x000e220000000800 */
[C---:B--2---:R-:W-:Y:S01]  /*5590*/  FMUL.FTZ R43, R93.reuse, R100 ;  /* 0x000000645d2b7220 */ /* 0x044fe20000410000 */
[----:B------:R-:W-:Y:S01]  /*55a0*/  PRMT R101, RZ, 0x5410, R66 ;  /* 0x00005410ff657816 */ /* 0x000fe20000000042 */
[----:B------:R-:W-:Y:S01]  /*55b0*/  FMUL.FTZ R120, R54, R97 ;  /* 0x0000006136787220 */ /* 0x000fe20000410000 */
[----:B------:R-:W-:Y:S01]  /*55c0*/  PRMT R42, RZ, 0x5410, R65 ;  /* 0x00005410ff2a7816 */ /* 0x000fe20000000041 */
[----:B------:R-:W-:Y:S01]  /*55d0*/  FFMA.FTZ R97, R93, R98, R87 ;  /* 0x000000625d617223 */ /* 0x000fe20000010057 */
[----:B------:R-:W-:Y:S01]  /*55e0*/  PRMT R96, RZ, 0x5410, R63 ;  /* 0x00005410ff607816 */ /* 0x000fe2000000003f */
[C---:B---3--:R-:W-:Y:S01]  /*55f0*/  FMUL.FTZ R98, R92.reuse, R43 ;  /* 0x0000002b5c627220 */ /* 0x048fe20000410000 */
[----:B------:R-:W2:Y:S01]  /*5600*/  MUFU.EX2 R88, R88 ;  /* 0x0000005800587308 */ /* 0x000ea20000000800 */
[----:B------:R-:W-:Y:S01]  /*5610*/  FMUL.FTZ R121, R53, R102 ;  /* 0x0000006635797220 */ /* 0x000fe20000410000 */
[----:B------:R3:W5:Y:S01]  /*5620*/  @!P0 LDG.E.64 R80, [R40.64] ;  /* 0x0000002228508981 */ /* 0x000762000c1e1b00 */
[----:B------:R-:W-:Y:S01]  /*5630*/  FFMA.FTZ R100, R92, R97, R120 ;  /* 0x000000615c647223 */ /* 0x000fe20000010078 */
[----:B------:R-:W-:Y:S01]  /*5640*/  PRMT R83, RZ, 0x5410, R62 ;  /* 0x00005410ff537816 */ /* 0x000fe2000000003e */
[----:B----4-:R-:W-:Y:S01]  /*5650*/  FMUL.FTZ R97, R91, R98 ;  /* 0x000000625b617220 */ /* 0x010fe20000410000 */
[----:B------:R-:W-:Y:S01]  /*5660*/  ISETP.GT.U32.AND P0, PT, R139, 0x1f, PT ;  /* 0x0000001f8b00780c */ /* 0x000fe20003f04070 */
[----:B------:R-:W-:Y:S01]  /*5670*/  FMUL.FTZ R77, R47, R82 ;  /* 0x000000522f4d7220 */ /* 0x000fe20000410000 */
[----:B------:R-:W4:Y:S01]  /*5680*/  MUFU.EX2 R79, R79 ;  /* 0x0000004f004f7308 */ /* 0x000f220000000800 */
[----:B------:R-:W-:Y:S01]  /*5690*/  FMUL.FTZ R122, R52, R99 ;  /* 0x00000063347a7220 */ /* 0x000fe20000410000 */
[----:B------:R-:W-:Y:S01]  /*56a0*/  LEA.HI R138, R139, R139, RZ, 0x1e ;  /* 0x0000008b8b8a7211 */ /* 0x000fe200078ff0ff */
[----:B------:R-:W-:Y:S01]  /*56b0*/  FFMA.FTZ R99, R91, R100, R121 ;  /* 0x000000645b637223 */ /* 0x000fe20000010079 */
[----:B---3--:R-:W-:Y:S01]  /*56c0*/  PRMT R41, RZ, 0x5410, R64 ;  /* 0x00005410ff297816 */ /* 0x008fe20000000040 */
[----:B-1----:R-:W-:Y:S01]  /*56d0*/  FMUL.FTZ R98, R90, R97 ;  /* 0x000000615a627220 */ /* 0x002fe20000410000 */
[----:B------:R-:W-:Y:S01]  /*56e0*/  PRMT R40, RZ, 0x5410, R61 ;  /* 0x00005410ff287816 */ /* 0x000fe2000000003d */
[----:B------:R-:W-:Y:S01]  /*56f0*/  FMUL.FTZ R76, R46, R82 ;  /* 0x000000522e4c7220 */ /* 0x000fe20000410000 */
[----:B------:R-:W1:Y:S01]  /*5700*/  MUFU.EX2 R78, R78 ;  /* 0x0000004e004e7308 */ /* 0x000e620000000800 */
[----:B------:R-:W-:Y:S01]  /*5710*/  FFMA.FTZ R100, R90, R99, R122 ;  /* 0x000000635a647223 */ /* 0x000fe2000001007a */
[----:B------:R-:W-:Y:S01]  /*5720*/  BSSY B0, `(.L_x_45) ;  /* 0x0000084000007945 */ /* 0x000fe20003800000 */
[----:B0-----:R-:W-:-:S02]  /*5730*/  FMUL.FTZ R99, R89, R98 ;  /* 0x0000006259637220 */ /* 0x001fc40000410000 */
[----:B------:R-:W-:Y:S02]  /*5740*/  FMUL.FTZ R123, R51, R104 ;  /* 0x00000068337b7220 */ /* 0x000fe40000410000 */
[----:B--2---:R-:W-:Y:S01]  /*5750*/  FMUL.FTZ R98, R88, R99 ;  /* 0x0000006358627220 */ /* 0x004fe20000410000 */
[----:B------:R-:W0:Y:S01]  /*5760*/  MUFU.EX2 R77, R77 ;  /* 0x0000004d004d7308 */ /* 0x000e220000000800 */
[----:B------:R-:W-:Y:S02]  /*5770*/  FMUL.FTZ R43, R45, R82 ;  /* 0x000000522d2b7220 */ /* 0x000fe40000410000 */
[----:B------:R-:W-:Y:S02]  /*5780*/  FMUL.FTZ R124, R50, R101 ;  /* 0x00000065327c7220 */ /* 0x000fe40000410000 */
[----:B------:R-:W-:Y:S02]  /*5790*/  FFMA.FTZ R101, R89, R100, R123 ;  /* 0x0000006459657223 */ /* 0x000fe4000001007b */
[----:B----4-:R-:W-:Y:S01]  /*57a0*/  FMUL.FTZ R99, R79, R98 ;  /* 0x000000624f637220 */ /* 0x010fe20000410000 */
[----:B------:R-:W2:Y:S01]  /*57b0*/  MUFU.EX2 R76, R76 ;  /* 0x0000004c004c7308 */ /* 0x000ea20000000800 */
[----:B------:R-:W-:-:S02]  /*57c0*/  FMUL.FTZ R97, R44, R82 ;  /* 0x000000522c617220 */ /* 0x000fc40000410000 */
[----:B------:R-:W-:Y:S02]  /*57d0*/  FMUL.FTZ R125, R49, R42 ;  /* 0x0000002a317d7220 */ /* 0x000fe40000410000 */
[----:B------:R-:W-:Y:S02]  /*57e0*/  FFMA.FTZ R100, R88, R101, R124 ;  /* 0x0000006558647223 */ /* 0x000fe4000001007c */
[----:B------:R-:W-:Y:S01]  /*57f0*/  FMUL.FTZ R127, R47, R96 ;  /* 0x000000602f7f7220 */ /* 0x000fe20000410000 */
[----:B------:R-:W3:Y:S01]  /*5800*/  MUFU.EX2 R43, R43 ;  /* 0x0000002b002b7308 */ /* 0x000ee20000000800 */
[----:B-1----:R-:W-:Y:S02]  /*5810*/  FMUL.FTZ R96, R78, R99 ;  /* 0x000000634e607220 */ /* 0x002fe40000410000 */
[----:B------:R-:W-:Y:S02]  /*5820*/  FMUL.FTZ R126, R48, R41 ;  /* 0x00000029307e7220 */ /* 0x000fe40000410000 */
[----:B------:R-:W-:-:S02]  /*5830*/  FFMA.FTZ R101, R79, R100, R125 ;  /* 0x000000644f657223 */ /* 0x000fc4000001007d */
[----:B------:R-:W-:Y:S01]  /*5840*/  FMUL.FTZ R128, R46, R83 ;  /* 0x000000532e807220 */ /* 0x000fe20000410000 */
[----:B------:R1:W4:Y:S01]  /*5850*/  MUFU.EX2 R42, R97 ;  /* 0x00000061002a7308 */ /* 0x0003220000000800 */
[----:B------:R-:W-:Y:S02]  /*5860*/  FMUL.FTZ R41, R39, R82 ;  /* 0x0000005227297220 */ /* 0x000fe40000410000 */
[----:B0-----:R-:W-:Y:S02]  /*5870*/  FMUL.FTZ R83, R77, R96 ;  /* 0x000000604d537220 */ /* 0x001fe40000410000 */
[----:B------:R-:W-:Y:S02]  /*5880*/  FFMA.FTZ R98, R78, R101, R126 ;  /* 0x000000654e627223 */ /* 0x000fe4000001007e */
[----:B--2---:R-:W-:Y:S01]  /*5890*/  FMUL.FTZ R96, R76, R83 ;  /* 0x000000534c607220 */ /* 0x004fe20000410000 */
[----:B------:R-:W-:Y:S01]  /*58a0*/  PRMT R83, RZ, 0x5410, R60 ;  /* 0x00005410ff537816 */ /* 0x000fe2000000003c */
[----:B------:R-:W0:Y:S01]  /*58b0*/  MUFU.EX2 R41, R41 ;  /* 0x0000002900297308 */ /* 0x000e220000000800 */
[----:B------:R-:W-:-:S02]  /*58c0*/  FMUL.FTZ R82, R38, R82 ;  /* 0x0000005226527220 */ /* 0x000fc40000410000 */
[----:B-1----:R-:W-:Y:S02]  /*58d0*/  FFMA.FTZ R97, R77, R98, R127 ;  /* 0x000000624d617223 */ /* 0x002fe4000001007f */
[----:B------:R-:W-:Y:S02]  /*58e0*/  FMUL.FTZ R129, R45, R40 ;  /* 0x000000282d817220 */ /* 0x000fe40000410000 */
[----:B------:R-:W-:Y:S01]  /*58f0*/  FMUL.FTZ R130, R44, R83 ;  /* 0x000000532c827220 */ /* 0x000fe20000410000 */
[----:B------:R1:W2:Y:S01]  /*5900*/  MUFU.EX2 R40, R82 ;  /* 0x0000005200287308 */ /* 0x0002a20000000800 */
[----:B------:R-:W-:Y:S02]  /*5910*/  FFMA.FTZ R98, R76, R97, R128 ;  /* 0x000000614c627223 */ /* 0x000fe40000010080 */
[C---:B---3--:R-:W-:Y:S02]  /*5920*/  FMUL.FTZ R83, R43.reuse, R96 ;  /* 0x000000602b537220 */ /* 0x048fe40000410000 */
[----:B------:R-:W-:-:S02]  /*5930*/  FFMA.FTZ R97, R43, R98, R129 ;  /* 0x000000622b617223 */ /* 0x000fc40000010081 */
[C---:B----4-:R-:W-:Y:S01]  /*5940*/  FMUL.FTZ R96, R42.reuse, R83 ;  /* 0x000000532a607220 */ /* 0x050fe20000410000 */
[----:B------:R-:W-:Y:S01]  /*5950*/  PRMT R83, RZ, 0x5410, R58 ;  /* 0x00005410ff537816 */ /* 0x000fe2000000003a */
[----:B------:R-:W-:Y:S01]  /*5960*/  FFMA.FTZ R98, R42, R97, R130 ;  /* 0x000000612a627223 */ /* 0x000fe20000010082 */
[----:B-1----:R-:W-:Y:S01]  /*5970*/  PRMT R82, RZ, 0x5410, R59 ;  /* 0x00005410ff527816 */ /* 0x002fe2000000003b */
[----:B-----5:R-:W-:Y:S02]  /*5980*/  FMUL.FTZ R84, R84, R85 ;  /* 0x0000005554547220 */ /* 0x020fe40000410000 */
[----:B------:R-:W-:Y:S02]  /*5990*/  FMUL.FTZ R132, R38, R83 ;  /* 0x0000005326847220 */ /* 0x000fe40000410000 */
[----:B------:R-:W-:Y:S02]  /*59a0*/  FMUL.FTZ R131, R39, R82 ;  /* 0x0000005227837220 */ /* 0x000fe40000410000 */
[----:B0-----:R-:W-:-:S02]  /*59b0*/  FMUL.FTZ R83, R41, R96 ;  /* 0x0000006029537220 */ /* 0x001fc40000410000 */
[----:B------:R-:W-:Y:S02]  /*59c0*/  FFMA.FTZ R97, R41, R98, R131 ;  /* 0x0000006229617223 */ /* 0x000fe40000010083 */
[C---:B--2---:R-:W-:Y:S02]  /*59d0*/  FMUL.FTZ R82, R40.reuse, R83 ;  /* 0x0000005328527220 */ /* 0x044fe40000410000 */
[----:B------:R-:W-:Y:S02]  /*59e0*/  FFMA.FTZ R83, R40, R97, R132 ;  /* 0x0000006128537223 */ /* 0x000fe40000010084 */
[-C--:B------:R-:W-:Y:S02]  /*59f0*/  FMUL.FTZ R96, R37, R84.reuse ;  /* 0x0000005425607220 */ /* 0x080fe40000410000 */
[-C--:B------:R-:W-:Y:S01]  /*5a00*/  FMUL.FTZ R97, R36, R84.reuse ;  /* 0x0000005424617220 */ /* 0x080fe20000410000 */
[----:B------:R0:W-:Y:S01]  /*5a10*/  STS.64 [R138.X8+0x10d0], R82 ;  /* 0x0010d0528a007388 */ /* 0x0001e20000008a00 */
        /* <DEDUP_REMOVED lines=13> */
[----:B------:R-:W-:Y:S01]  /*5af0*/  FMUL.FTZ R111, R22, R84 ;  /* 0x00000054166f7220 */ /* 0x000fe20000410000 */
[----:B------:R-:W-:Y:S06]  /*5b00*/  BAR.SYNC.DEFER_BLOCKING 0x0 ;  /* 0x0000000000007b1d */ /* 0x000fec0000010000 */
[----:B------:R-:W-:Y:S05]  /*5b10*/  @P0 BRA `(.L_x_46) ;  /* 0x0000044000000947 */ /* 0x000fea0003800000 */
[----:B0-----:R-:W-:-:S05]  /*5b20*/  IMAD R141, R139, 0x28, RZ ;  /* 0x000000288b8d7824 */ /* 0x001fca00078e02ff */
[----:B------:R-:W-:Y:S04]  /*5b30*/  LDS.64 R82, [R141+0x10d0] ;  /* 0x0010d0008d527984 */ /* 0x000fe80000000a00 */
[----:B------:R-:W0:Y:S02]  /*5b40*/  LDS.64 R84, [R141+0x10d8] ;  /* 0x0010d8008d547984 */ /* 0x000e240000000a00 */
[-C--:B0-----:R-:W-:Y:S02]  /*5b50*/  FMUL.FTZ R156, R82, R84.reuse ;  /* 0x00000054529c7220 */ /* 0x081fe40000410000 */
[----:B------:R-:W-:Y:S02]  /*5b60*/  FFMA.FTZ R85, R83, R84, R85 ;  /* 0x0000005453557223 */ /* 0x000fe40000010055 */
[----:B------:R-:W0:Y:S02]  /*5b70*/  LDS.64 R82, [R141+0x10e0] ;  /* 0x0010e0008d527984 */ /* 0x000e240000000a00 */
[----:B0-----:R-:W-:-:S02]  /*5b80*/  FMUL.FTZ R156, R82, R156 ;  /* 0x0000009c529c7220 */ /* 0x001fc40000410000 */
[----:B------:R-:W-:Y:S02]  /*5b90*/  FFMA.FTZ R85, R82, R85, R83 ;  /* 0x0000005552557223 */ /* 0x000fe40000010053 */
[----:B------:R-:W0:Y:S02]  /*5ba0*/  LDS.64 R82, [R141+0x10e8] ;  /* 0x0010e8008d527984 */ /* 0x000e240000000a00 */
[C---:B0-----:R-:W-:Y:S02]  /*5bb0*/  FFMA.FTZ R85, R82.reuse, R85, R83 ;  /* 0x0000005552557223 */ /* 0x041fe40000010053 */
[----:B------:R-:W-:Y:S01]  /*5bc0*/  FMUL.FTZ R156, R82, R156 ;  /* 0x0000009c529c7220 */ /* 0x000fe20000410000 */
[----:B------:R-:W-:Y:S05]  /*5bd0*/  BRA.DIV ~URZ, `(.L_x_47) ;  /* 0x000039f27f007947 */ /* 0x000fea000b800000 */
[----:B------:R0:W1:Y:S02]  /*5be0*/  SHFL.UP PT, R159, R156, 0x1, RZ ;  /* 0x042000009c9f7989 */ /* 0x00006400000e00ff */
.L_x_71:
[----:B------:R-:W-:Y:S05]  /*5bf0*/  BRA.DIV ~URZ, `(.L_x_48) ;  /* 0x00003a327f007947 */ /* 0x000fea000b800000 */
[----:B------:R-:W2:Y:S01]  /*5c00*/  SHFL.UP PT, R82, R85, 0x1, RZ ;  /* 0x0420000055527989 */ /* 0x000ea200000e00ff */
[----:B------:R-:W-:-:S13]  /*5c10*/  ISETP.GE.AND P0, PT, R142, 0x1, PT ;  /* 0x000000018e00780c */ /* 0x000fda0003f06270 */
[C---:B--2---:R-:W-:Y:S02]  /*5c20*/  @P0 FFMA.FTZ R85, R156.reuse, R82, R85 ;  /* 0x000000529c550223 */ /* 0x044fe40000010055 */
[----:B01----:R-:W-:Y:S01]  /*5c30*/  @P0 FMUL.FTZ R156, R156, R159 ;  /* 0x0000009f9c9c0220 */ /* 0x003fe20000410000 */
[----:B------:R-:W-:Y:S02]  /*5c40*/  ISETP.GE.AND P0, PT, R142, 0x2, PT ;  /* 0x000000028e00780c */ /* 0x000fe40003f06270 */
[----:B------:R-:W0:Y:S04]  /*5c50*/  SHFL.UP PT, R82, R85, 0x2, RZ ;  /* 0x0440000055527989 */ /* 0x000e2800000e00ff */
[----:B------:R-:W1:Y:S07]  /*5c60*/  SHFL.UP PT, R83, R156, 0x2, RZ ;  /* 0x044000009c537989 */ /* 0x000e6e00000e00ff */
[----:B0-----:R-:W-:-:S02]  /*5c70*/  @P0 FFMA.FTZ R85, R82, R156, R85 ;  /* 0x0000009c52550223 */ /* 0x001fc40000010055 */
[----:B-1----:R-:W-:-:S03]  /*5c80*/  @P0 FMUL.FTZ R156, R83, R156 ;  /* 0x0000009c539c0220 */ /* 0x002fc60000410000 */
[----:B------:R-:W0:Y:S01]  /*5c90*/  SHFL.UP PT, R82, R85, 0x4, RZ ;  /* 0x0480000055527989 */ /* 0x000e2200000e00ff */
[----:B------:R-:W-:-:S03]  /*5ca0*/  ISETP.GE.AND P0, PT, R142, 0x4, PT ;  /* 0x000000048e00780c */ /* 0x000fc60003f06270 */
[----:B------:R-:W1:Y:S10]  /*5cb0*/  SHFL.UP PT, R83, R156, 0x4, RZ ;  /* 0x048000009c537989 */ /* 0x000e7400000e00ff */
[----:B0-----:R-:W-:-:S02]  /*5cc0*/  @P0 FFMA.FTZ R85, R156, R82, R85 ;  /* 0x000000529c550223 */ /* 0x001fc40000010055 */
[----:B-1----:R-:W-:-:S03]  /*5cd0*/  @P0 FMUL.FTZ R156, R156, R83 ;  /* 0x000000539c9c0220 */ /* 0x002fc60000410000 */
[----:B------:R-:W0:Y:S01]  /*5ce0*/  SHFL.UP PT, R82, R85, 0x8, RZ ;  /* 0x0500000055527989 */ /* 0x000e2200000e00ff */
[----:B------:R-:W-:-:S03]  /*5cf0*/  ISETP.GE.AND P0, PT, R142, 0x8, PT ;  /* 0x000000088e00780c */ /* 0x000fc60003f06270 */
[----:B------:R-:W1:Y:S10]  /*5d00*/  SHFL.UP PT, R83, R156, 0x8, RZ ;  /* 0x050000009c537989 */ /* 0x000e7400000e00ff */
[----:B0-----:R-:W-:-:S02]  /*5d10*/  @P0 FFMA.FTZ R85, R156, R82, R85 ;  /* 0x000000529c550223 */ /* 0x001fc40000010055 */
[----:B-1----:R-:W-:-:S03]  /*5d20*/  @P0 FMUL.FTZ R156, R156, R83 ;  /* 0x000000539c9c0220 */ /* 0x002fc60000410000 */
[----:B------:R0:W1:Y:S04]  /*5d30*/  SHFL.UP PT, R82, R85, 0x10, RZ ;  /* 0x0600000055527989 */ /* 0x00006800000e00ff */
[----:B------:R0:W2:Y:S02]  /*5d40*/  SHFL.UP PT, R159, R156, 0x10, RZ ;  /* 0x060000009c9f7989 */ /* 0x0000a400000e00ff */
.L_x_72:
[----:B------:R-:W-:-:S13]  /*5d50*/  ISETP.GE.AND P0, PT, R142, 0x10, PT ;  /* 0x000000108e00780c */ /* 0x000fda0003f06270 */
[-C--:B01----:R-:W-:Y:S02]  /*5d60*/  @P0 FFMA.FTZ R85, R82, R156.reuse, R85 ;  /* 0x0000009c52550223 */ /* 0x083fe40000010055 */
[----:B--2---:R-:W-:Y:S01]  /*5d70*/  @P0 FMUL.FTZ R156, R159, R156 ;  /* 0x0000009c9f9c0220 */ /* 0x004fe20000410000 */
[----:B------:R-:W-:Y:S05]  /*5d80*/  BRA.CONV ~URZ, `(.L_x_49) ;  /* 0x000000437f007947 */ /* 0x000fea000b800000 */
[----:B------:R-:W-:Y:S01]  /*5d90*/  MOV R82, R156 ;  /* 0x0000009c00527202 */ /* 0x000fe20000000f00 */
[----:B------:R-:W-:Y:S01]  /*5da0*/  IMAD.MOV.U32 R84, RZ, RZ, 0x1f ;  /* 0x0000001fff547424 */ /* 0x000fe200078e00ff */
[----:B------:R-:W-:Y:S02]  /*5db0*/  MOV R83, 0x5dd0 ;  /* 0x00005dd000537802 */ /* 0x000fe40000000f00 */
[----:B------:R-:W-:Y:S05]  /*5dc0*/  CALL.REL.NOINC `($__internal_4_$__cuda_sm70_shflsync_idx_p) ;  /* 0x0000438000007944 */ /* 0x000fea0003c00000 */
.L_x_49:
[----:B------:R-:W-:Y:S05]  /*5dd0*/  BRA.CONV ~URZ, `(.L_x_50) ;  /* 0x000000437f007947 */ /* 0x000fea000b800000 */
[----:B------:R-:W-:Y:S01]  /*5de0*/  MOV R82, R85 ;  /* 0x0000005500527202 */ /* 0x000fe20000000f00 */
[----:B-1----:R-:W-:Y:S01]  /*5df0*/  IMAD.MOV.U32 R84, RZ, RZ, 0x1f ;  /* 0x0000001fff547424 */ /* 0x002fe200078e00ff */
[----:B------:R-:W-:Y:S02]  /*5e00*/  MOV R83, 0x5e20 ;  /* 0x00005e2000537802 */ /* 0x000fe40000000f00 */
[----:B0-2---:R-:W-:Y:S05]  /*5e10*/  CALL.REL.NOINC `($__internal_4_$__cuda_sm70_shflsync_idx_p) ;  /* 0x0000433000007944 */ /* 0x005fea0003c00000 */
.L_x_50:
[----:B------:R-:W-:Y:S05]  /*5e20*/  BRA.DIV ~URZ, `(.L_x_51) ;  /* 0x00003b827f007947 */ /* 0x000fea000b800000 */
[----:B------:R-:W3:Y:S04]  /*5e30*/  SHFL.IDX PT, R80, R80, RZ, 0x1f ;  /* 0x00001fff50507589 */ /* 0x000ee800000e0000 */
[----:B------:R-:W4:Y:S04]  /*5e40*/  SHFL.IDX PT, R81, R81, RZ, 0x1f ;  /* 0x00001fff51517589 */ /* 0x000f2800000e0000 */
[----:B------:R-:W2:Y:S04]  /*5e50*/  SHFL.UP PT, R156, R156, 0x1, RZ ;  /* 0x042000009c9c7989 */ /* 0x000ea800000e00ff */
[----:B------:R-:W1:Y:S02]  /*5e60*/  SHFL.UP PT, R85, R85, 0x1, RZ ;  /* 0x0420000055557989 */ /* 0x000e6400000e00ff */
.L_x_73:
[----:B------:R-:W5:Y:S01]  /*5e70*/  LDS.64 R82, [R141+0x10d0] ;  /* 0x0010d0008d527984 */ /* 0x000f620000000a00 */
[----:B-12-4-:R-:W-:-:S02]  /*5e80*/  @P2 FFMA.FTZ R81, R81, R156, R85 ;  /* 0x0000009c51512223 */ /* 0x016fc40000010055 */
[----:B---3--:R-:W-:-:S05]  /*5e90*/  @P2 FMUL.FTZ R80, R80, R156 ;  /* 0x0000009c50502220 */ /* 0x008fca0000410000 */
[----:B------:R-:W-:Y:S01]  /*5ea0*/  STS.64 [R141+0x10d0], R80 ;  /* 0x0010d0508d007388 */ /* 0x000fe20000000a00 */
[C---:B-----5:R-:W-:Y:S02]  /*5eb0*/  FFMA.FTZ R83, R82.reuse, R81, R83 ;  /* 0x0000005152537223 */ /* 0x060fe40000010053 */
[----:B------:R-:W-:Y:S02]  /*5ec0*/  FMUL.FTZ R82, R82, R80 ;  /* 0x0000005052527220 */ /* 0x000fe40000410000 */
[----:B------:R-:W1:Y:S04]  /*5ed0*/  LDS.64 R80, [R141+0x10d8] ;  /* 0x0010d8008d507984 */ /* 0x000e680000000a00 */
[----:B------:R-:W-:Y:S01]  /*5ee0*/  STS.64 [R141+0x10d8], R82 ;  /* 0x0010d8528d007388 */ /* 0x000fe20000000a00 */
[----:B-1----:R-:W-:-:S02]  /*5ef0*/  FFMA.FTZ R81, R80, R83, R81 ;  /* 0x0000005350517223 */ /* 0x002fc40000010051 */
[----:B------:R-:W-:Y:S02]  /*5f00*/  FMUL.FTZ R80, R80, R82 ;  /* 0x0000005250507220 */ /* 0x000fe40000410000 */
[----:B------:R-:W1:Y:S04]  /*5f10*/  LDS.64 R82, [R141+0x10e0] ;  /* 0x0010e0008d527984 */ /* 0x000e680000000a00 */
[----:B------:R2:W-:Y:S01]  /*5f20*/  STS.64 [R141+0x10e0], R80 ;  /* 0x0010e0508d007388 */ /* 0x0005e20000000a00 */
[C---:B-1----:R-:W-:Y:S02]  /*5f30*/  FFMA.FTZ R83, R82.reuse, R81, R83 ;  /* 0x0000005152537223 */ /* 0x042fe40000010053 */
[----:B------:R-:W-:-:S05]  /*5f40*/  FMUL.FTZ R82, R82, R80 ;  /* 0x0000005052527220 */ /* 0x000fca0000410000 */
[----:B------:R2:W-:Y:S02]  /*5f50*/  STS.64 [R141+0x10e8], R82 ;  /* 0x0010e8528d007388 */ /* 0x0005e40000000a00 */
.L_x_46:
[----:B0-----:R-:W-:Y:S05]  /*5f60*/  BSYNC B0 ;  /* 0x0000000000007941 */ /* 0x001fea0003800000 */
.L_x_45:
[----:B------:R-:W-:Y:S01]  /*5f70*/  WARPSYNC 0xffffffff ;  /* 0xffffffff00007948 */ /* 0x000fe20003800000 */
[----:B------:R-:W-:Y:S01]  /*5f80*/  BAR.SYNC.DEFER_BLOCKING 0x0 ;  /* 0x0000000000007b1d */ /* 0x000fe20000010000 */
[----:B--2---:R-:W-:Y:S01]  /*5f90*/  FMUL.FTZ R82, R40, R95 ;  /* 0x0000005f28527220 */ /* 0x004fe20000410000 */
[----:B------:R-:W-:-:S03]  /*5fa0*/  MOV R84, UR7 ;  /* 0x0000000700547c02 */ /* 0x000fc60008000f00 */
[----:B------:R-:W-:Y:S01]  /*5fb0*/  FMUL.FTZ R81, R41, R82 ;  /* 0x0000005229517220 */ /* 0x000fe20000410000 */
[----:B------:R-:W-:Y:S01]  /*5fc0*/  ULDC UR16, c[0x0][0x174] ;  /* 0x00005d0000107ab9 */ /* 0x000fe20000000800 */
[----:B------:R-:W-:Y:S01]  /*5fd0*/  BSSY B0, `(.L_x_52) ;  /* 0x0000078000007945 */ /* 0x000fe20003800000 */
[----:B------:R-:W-:-:S06]  /*5fe0*/  UISETP.GE.AND UP0, UPT, UR24, UR16, UPT ;  /* 0x000000101800728c */ /* 0x000fcc000bf06270 */
[----:B------:R-:W-:-:S04]  /*5ff0*/  PLOP3.LUT P0, PT, PT, PT, UP0, 0x80, 0x0 ;  /* 0x000000000000781c */ /* 0x000fc80003f0f008 */
[----:B------:R-:W-:Y:S01]  /*6000*/  ISETP.NE.OR P0, PT, R161, RZ, P0 ;  /* 0x000000ffa100720c */ /* 0x000fe20000705670 */
[----:B------:R-:W0:Y:S02]  /*6010*/  LDS R80, [R138.X8+0x10d4] ;  /* 0x0010d4008a507984 */ /* 0x000e240000008800 */
[----:B0-----:R-:W-:Y:S02]  /*6020*/  FFMA.FTZ R133, R133, R80, R137 ;  /* 0x0000005085857223 */ /* 0x001fe40000010089 */
[----:B------:R-:W-:Y:S02]  /*6030*/  FFMA.FTZ R80, R40, R111, R110 ;  /* 0x0000006f28507223 */ /* 0x000fe4000001006e */
[----:B------:R-:W-:Y:S02]  /*6040*/  FFMA.FTZ R137, R94, R133, R86 ;  /* 0x000000855e897223 */ /* 0x000fe40000010056 */
[----:B------:R-:W-:Y:S02]  /*6050*/  FFMA.FTZ R83, R41, R80, R109 ;  /* 0x0000005029537223 */ /* 0x000fe4000001006d */
[----:B------:R-:W-:-:S02]  /*6060*/  FMUL.FTZ R80, R42, R81 ;  /* 0x000000512a507220 */ /* 0x000fc40000410000 */
[----:B------:R-:W-:Y:S02]  /*6070*/  FFMA.FTZ R82, R42, R83, R108 ;  /* 0x000000532a527223 */ /* 0x000fe4000001006c */
[C---:B------:R-:W-:Y:S02]  /*6080*/  FMUL.FTZ R81, R43.reuse, R80 ;  /* 0x000000502b517220 */ /* 0x040fe40000410000 */
[----:B------:R-:W-:Y:S02]  /*6090*/  FFMA.FTZ R83, R43, R82, R107 ;  /* 0x000000522b537223 */ /* 0x000fe4000001006b */
[C---:B------:R-:W-:Y:S02]  /*60a0*/  FMUL.FTZ R80, R76.reuse, R81 ;  /* 0x000000514c507220 */ /* 0x040fe40000410000 */
[----:B------:R-:W-:Y:S02]  /*60b0*/  FFMA.FTZ R82, R76, R83, R106 ;  /* 0x000000534c527223 */ /* 0x000fe4000001006a */
[----:B------:R-:W-:-:S02]  /*60c0*/  FMUL.FTZ R81, R77, R80 ;  /* 0x000000504d517220 */ /* 0x000fc40000410000 */
[----:B------:R-:W-:Y:S02]  /*60d0*/  FFMA.FTZ R83, R77, R82, R105 ;  /* 0x000000524d537223 */ /* 0x000fe40000010069 */
[C---:B------:R-:W-:Y:S02]  /*60e0*/  FMUL.FTZ R80, R78.reuse, R81 ;  /* 0x000000514e507220 */ /* 0x040fe40000410000 */
[----:B------:R-:W-:Y:S02]  /*60f0*/  FFMA.FTZ R82, R78, R83, R104 ;  /* 0x000000534e527223 */ /* 0x000fe40000010068 */
[----:B------:R-:W-:Y:S02]  /*6100*/  FFMA.FTZ R141, R93, R137, R87 ;  /* 0x000000895d8d7223 */ /* 0x000fe40000010057 */
[C---:B------:R-:W-:Y:S02]  /*6110*/  FMUL.FTZ R81, R79.reuse, R80 ;  /* 0x000000504f517220 */ /* 0x040fe40000410000 */
[----:B------:R-:W-:-:S02]  /*6120*/  FFMA.FTZ R83, R79, R82, R103 ;  /* 0x000000524f537223 */ /* 0x000fc40000010067 */
[----:B------:R-:W-:Y:S02]  /*6130*/  FFMA.FTZ R120, R92, R141, R120 ;  /* 0x0000008d5c787223 */ /* 0x000fe40000010078 */
[C---:B------:R-:W-:Y:S02]  /*6140*/  FMUL.FTZ R80, R88.reuse, R81 ;  /* 0x0000005158507220 */ /* 0x040fe40000410000 */
[----:B------:R-:W-:Y:S02]  /*6150*/  FFMA.FTZ R82, R88, R83, R102 ;  /* 0x0000005358527223 */ /* 0x000fe40000010066 */
[----:B------:R-:W-:Y:S02]  /*6160*/  FFMA.FTZ R121, R91, R120, R121 ;  /* 0x000000785b797223 */ /* 0x000fe40000010079 */
[C---:B------:R-:W-:Y:S02]  /*6170*/  FMUL.FTZ R81, R89.reuse, R80 ;  /* 0x0000005059517220 */ /* 0x040fe40000410000 */
[----:B------:R-:W-:-:S02]  /*6180*/  FFMA.FTZ R83, R89, R82, R101 ;  /* 0x0000005259537223 */ /* 0x000fc40000010065 */
[C---:B------:R-:W-:Y:S02]  /*6190*/  FFMA.FTZ R122, R90.reuse, R121, R122 ;  /* 0x000000795a7a7223 */ /* 0x040fe4000001007a */
        /* <DEDUP_REMOVED lines=9> */
[C---:B------:R-:W-:Y:S01]  /*6230*/  FMUL.FTZ R81, R93.reuse, R80 ;  /* 0x000000505d517220 */ /* 0x040fe20000410000 */
[----:B------:R-:W-:Y:S01]  /*6240*/  HFMA2.MMA R80, -RZ, RZ, 1.875, 0 ;  /* 0x3f800000ff507435 */ /* 0x000fe200000001ff */
[----:B------:R-:W-:-:S02]  /*6250*/  FFMA.FTZ R83, R93, R82, R97 ;  /* 0x000000525d537223 */ /* 0x000fc40000010061 */
[----:B------:R-:W-:Y:S02]  /*6260*/  FFMA.FTZ R126, R78, R125, R126 ;  /* 0x0000007d4e7e7223 */ /* 0x000fe4000001007e */
[C---:B------:R-:W-:Y:S02]  /*6270*/  FMUL.FTZ R82, R94.reuse, R81 ;  /* 0x000000515e527220 */ /* 0x040fe40000410000 */
[----:B------:R-:W-:Y:S02]  /*6280*/  IMAD.MOV.U32 R81, RZ, RZ, RZ ;  /* 0x000000ffff517224 */ /* 0x000fe400078e00ff */
[----:B------:R-:W-:Y:S02]  /*6290*/  FFMA.FTZ R127, R77, R126, R127 ;  /* 0x0000007e4d7f7223 */ /* 0x000fe4000001007f */
[----:B------:R-:W-:Y:S02]  /*62a0*/  FFMA.FTZ R83, R94, R83, R96 ;  /* 0x000000535e537223 */ /* 0x000fe40000010060 */
[----:B------:R0:W1:Y:S01]  /*62b0*/  @!P0 LDS.64 R80, [R84.X8+0x24e0] ;  /* 0x0024e00054508984 */ /* 0x0000620000008a00 */
[----:B------:R-:W-:Y:S01]  /*62c0*/  FFMA.FTZ R128, R76, R127, R128 ;  /* 0x0000007f4c807223 */ /* 0x000fe20000010080 */
[----:B------:R-:W-:-:S02]  /*62d0*/  ISETP.GT.U32.AND P0, PT, R139, 0x1f, PT ;  /* 0x0000001f8b00780c */ /* 0x000fc40003f04070 */
[----:B------:R0:W-:Y:S01]  /*62e0*/  STS.64 [R138.X8+0x15e0], R82 ;  /* 0x0015e0528a007388 */ /* 0x0001e20000008a00 */
[----:B------:R-:W-:-:S04]  /*62f0*/  FFMA.FTZ R129, R43, R128, R129 ;  /* 0x000000802b817223 */ /* 0x000fc80000010081 */
[----:B------:R-:W-:-:S04]  /*6300*/  FFMA.FTZ R130, R42, R129, R130 ;  /* 0x000000812a827223 */ /* 0x000fc80000010082 */
[----:B------:R-:W-:-:S04]  /*6310*/  FFMA.FTZ R131, R41, R130, R131 ;  /* 0x0000008229837223 */ /* 0x000fc80000010083 */
[----:B------:R-:W-:Y:S01]  /*6320*/  FFMA.FTZ R132, R40, R131, R132 ;  /* 0x0000008328847223 */ /* 0x000fe20000010084 */
[----:B------:R-:W-:Y:S06]  /*6330*/  BAR.SYNC.DEFER_BLOCKING 0x0 ;  /* 0x0000000000007b1d */ /* 0x000fec0000010000 */
[----:B------:R-:W-:Y:S05]  /*6340*/  @P0 BRA `(.L_x_53) ;  /* 0x0000040000000947 */ /* 0x000fea0003800000 */
[----:B0-----:R-:W-:Y:S01]  /*6350*/  IMAD R86, R139, 0x28, RZ ;  /* 0x000000288b567824 */ /* 0x001fe200078e02ff */
[C---:B------:R-:W-:Y:S02]  /*6360*/  ISETP.GE.U32.AND P0, PT, R161.reuse, 0x10, PT ;  /* 0x00000010a100780c */ /* 0x040fe40003f06070 */
[----:B------:R-:W-:-:S02]  /*6370*/  ISETP.GE.U32.AND P2, PT, R161, 0x18, PT ;  /* 0x00000018a100780c */ /* 0x000fc40003f46070 */
[----:B------:R-:W-:Y:S01]  /*6380*/  LDS.64 R82, [R86+0x15f0] ;  /* 0x0015f00056527984 */ /* 0x000fe20000000a00 */
[C---:B------:R-:W-:Y:S02]  /*6390*/  ISETP.GE.U32.AND P3, PT, R161.reuse, 0x1c, PT ;  /* 0x0000001ca100780c */ /* 0x040fe40003f66070 */
[C---:B------:R-:W-:Y:S01]  /*63a0*/  ISETP.GE.U32.AND P4, PT, R161.reuse, 0x1e, PT ;  /* 0x0000001ea100780c */ /* 0x040fe20003f86070 */
[----:B------:R-:W0:Y:S01]  /*63b0*/  LDS.64 R84, [R86+0x15f8] ;  /* 0x0015f80056547984 */ /* 0x000e220000000a00 */
[----:B------:R-:W-:Y:S01]  /*63c0*/  ISETP.NE.AND P5, PT, R161, 0x1f, PT ;  /* 0x0000001fa100780c */ /* 0x000fe20003fa5270 */
[C---:B0-----:R-:W-:Y:S02]  /*63d0*/  FMUL.FTZ R84, R82.reuse, R84 ;  /* 0x0000005452547220 */ /* 0x041fe40000410000 */
        /* <DEDUP_REMOVED lines=8> */
[----:B------:R0:W2:Y:S02]  /*6460*/  SHFL.DOWN PT, R87, R85, 0x1, 0x1f ;  /* 0x08201f0055577f89 */ /* 0x0000a400000e0000 */
.L_x_74:
[----:B------:R-:W-:Y:S05]  /*6470*/  BRA.DIV ~URZ, `(.L_x_55) ;  /* 0x000036e27f007947 */ /* 0x000fea000b800000 */
[----:B------:R-:W3:Y:S04]  /*6480*/  SHFL.DOWN PT, R82, R86, 0x1, 0x1f ;  /* 0x08201f0056527f89 */ /* 0x000ee800000e0000 */
[----:B-1----:R-:W-:Y:S04]  /*6490*/  SHFL.IDX PT, R159, R80, RZ, 0x1f ;  /* 0x00001fff509f7589 */ /* 0x002fe800000e0000 */
[----:B------:R-:W-:Y:S01]  /*64a0*/  SHFL.IDX PT, R83, R81, RZ, 0x1f ;  /* 0x00001fff51537589 */ /* 0x000fe200000e0000 */
[----:B---3--:R-:W-:-:S02]  /*64b0*/  @P5 FFMA.FTZ R86, R85, R82, R86 ;  /* 0x0000005255565223 */ /* 0x008fc40000010056 */
[----:B0-2---:R-:W-:-:S03]  /*64c0*/  @P5 FMUL.FTZ R85, R85, R87 ;  /* 0x0000005755555220 */ /* 0x005fc60000410000 */
[----:B------:R-:W0:Y:S02]  /*64d0*/  SHFL.DOWN PT, R82, R86, 0x2, 0x1f ;  /* 0x08401f0056527f89 */ /* 0x000e2400000e0000 */
[-C--:B0-----:R-:W-:Y:S02]  /*64e0*/  @!P4 FFMA.FTZ R86, R82, R85.reuse, R86 ;  /* 0x000000555256c223 */ /* 0x081fe40000010056 */
[----:B------:R-:W0:Y:S02]  /*64f0*/  SHFL.DOWN PT, R82, R85, 0x2, 0x1f ;  /* 0x08401f0055527f89 */ /* 0x000e2400000e0000 */
[----:B0-----:R-:W-:Y:S02]  /*6500*/  @!P4 FMUL.FTZ R85, R82, R85 ;  /* 0x000000555255c220 */ /* 0x001fe40000410000 */
[----:B------:R-:W0:Y:S02]  /*6510*/  SHFL.DOWN PT, R82, R86, 0x4, 0x1f ;  /* 0x08801f0056527f89 */ /* 0x000e2400000e0000 */
[----:B0-----:R-:W-:-:S02]  /*6520*/  @!P3 FFMA.FTZ R86, R85, R82, R86 ;  /* 0x000000525556b223 */ /* 0x001fc40000010056 */
[----:B------:R-:W0:Y:S02]  /*6530*/  SHFL.DOWN PT, R82, R85, 0x4, 0x1f ;  /* 0x08801f0055527f89 */ /* 0x000e2400000e0000 */
[----:B0-----:R-:W-:Y:S02]  /*6540*/  @!P3 FMUL.FTZ R85, R85, R82 ;  /* 0x000000525555b220 */ /* 0x001fe40000410000 */
[----:B------:R-:W0:Y:S02]  /*6550*/  SHFL.DOWN PT, R82, R86, 0x8, 0x1f ;  /* 0x09001f0056527f89 */ /* 0x000e2400000e0000 */
[C---:B0-----:R-:W-:Y:S02]  /*6560*/  @!P2 FFMA.FTZ R86, R85.reuse, R82, R86 ;  /* 0x000000525556a223 */ /* 0x041fe40000010056 */
[----:B------:R-:W0:Y:S02]  /*6570*/  SHFL.DOWN PT, R82, R85, 0x8, 0x1f ;  /* 0x09001f0055527f89 */ /* 0x000e2400000e0000 */
[----:B0-----:R-:W-:-:S02]  /*6580*/  @!P2 FMUL.FTZ R85, R85, R82 ;  /* 0x000000525555a220 */ /* 0x001fc40000410000 */
[----:B------:R-:W0:Y:S02]  /*6590*/  SHFL.DOWN PT, R82, R86, 0x10, 0x1f ;  /* 0x0a001f0056527f89 */ /* 0x000e2400000e0000 */
[C---:B0-----:R-:W-:Y:S02]  /*65a0*/  @!P0 FFMA.FTZ R86, R85.reuse, R82, R86 ;  /* 0x0000005255568223 */ /* 0x041fe40000010056 */
[----:B------:R-:W0:Y:S04]  /*65b0*/  SHFL.DOWN PT, R82, R85, 0x10, 0x1f ;  /* 0x0a001f0055527f89 */ /* 0x000e2800000e0000 */
[----:B------:R1:W2:Y:S04]  /*65c0*/  SHFL.IDX PT, R156, R86, RZ, 0x1f ;  /* 0x00001fff569c7589 */ /* 0x0002a800000e0000 */
[----:B------:R-:W3:Y:S01]  /*65d0*/  SHFL.DOWN PT, R86, R86, 0x1, 0x1f ;  /* 0x08201f0056567f89 */ /* 0x000ee200000e0000 */
[----:B0-----:R-:W-:-:S05]  /*65e0*/  @!P0 FMUL.FTZ R85, R85, R82 ;  /* 0x0000005255558220 */ /* 0x001fca0000410000 */
[----:B------:R1:W0:Y:S04]  /*65f0*/  SHFL.IDX PT, R87, R85, RZ, 0x1f ;  /* 0x00001fff55577589 */ /* 0x00022800000e0000 */
[----:B------:R-:W4:Y:S02]  /*6600*/  SHFL.DOWN PT, R85, R85, 0x1, 0x1f ;  /* 0x08201f0055557f89 */ /* 0x000f2400000e0000 */
.L_x_75:
[----:B--23--:R-:W-:Y:S01]  /*6610*/  ISETP.NE.AND P0, PT, R139, 0x1f, PT ;  /* 0x0000001f8b00780c */ /* 0x00cfe20003f05270 */
[-C--:B0-----:R-:W-:Y:S02]  /*6620*/  FFMA.FTZ R81, R81, R87.reuse, R156 ;  /* 0x0000005751517223 */ /* 0x081fe4000001009c */
[----:B------:R-:W-:Y:S02]  /*6630*/  IMAD.MOV.U32 R82, RZ, RZ, R159 ;  /* 0x000000ffff527224 */ /* 0x000fe400078e009f */
[----:B------:R-:W-:Y:S02]  /*6640*/  IMAD R156, R139, 0x28, RZ ;  /* 0x000000288b9c7824 */ /* 0x000fe400078e02ff */
[----:B------:R-:W-:-:S06]  /*6650*/  FMUL.FTZ R80, R80, R87 ;  /* 0x0000005750507220 */ /* 0x000fcc0000410000 */
[-C--:B----4-:R-:W-:Y:S02]  /*6660*/  @P0 FFMA.FTZ R83, R83, R85.reuse, R86 ;  /* 0x0000005553530223 */ /* 0x090fe40000010056 */
[----:B------:R-:W-:Y:S01]  /*6670*/  @P0 FMUL.FTZ R82, R82, R85 ;  /* 0x0000005552520220 */ /* 0x000fe20000410000 */
[----:B-1----:R-:W-:Y:S04]  /*6680*/  LDS.64 R86, [R156+0x15f0] ;  /* 0x0015f0009c567984 */ /* 0x002fe80000000a00 */
[----:B------:R-:W0:Y:S04]  /*6690*/  LDS.64 R84, [R156+0x15f8] ;  /* 0x0015f8009c547984 */ /* 0x000e280000000a00 */
[----:B------:R-:W-:Y:S01]  /*66a0*/  STS.64 [R156+0x15f8], R82 ;  /* 0x0015f8529c007388 */ /* 0x000fe20000000a00 */
[----:B0-----:R-:W-:-:S02]  /*66b0*/  FFMA.FTZ R85, R84, R83, R85 ;  /* 0x0000005354557223 */ /* 0x001fc40000010055 */
[----:B------:R-:W-:Y:S02]  /*66c0*/  FMUL.FTZ R84, R84, R82 ;  /* 0x0000005254547220 */ /* 0x000fe40000410000 */
[C---:B------:R-:W-:Y:S02]  /*66d0*/  FFMA.FTZ R87, R86.reuse, R85, R87 ;  /* 0x0000005556577223 */ /* 0x040fe40000010057 */
[----:B------:R-:W-:Y:S01]  /*66e0*/  FMUL.FTZ R86, R86, R84 ;  /* 0x0000005456567220 */ /* 0x000fe20000410000 */
[----:B------:R-:W-:Y:S04]  /*66f0*/  STS.64 [R156+0x15f0], R84 ;  /* 0x0015f0549c007388 */ /* 0x000fe80000000a00 */
[----:B------:R-:W0:Y:S04]  /*6700*/  LDS.64 R84, [R156+0x15e8] ;  /* 0x0015e8009c547984 */ /* 0x000e280000000a00 */
[----:B------:R1:W-:Y:S01]  /*6710*/  STS.64 [R156+0x15e8], R86 ;  /* 0x0015e8569c007388 */ /* 0x0003e20000000a00 */
[----:B0-----:R-:W-:-:S02]  /*6720*/  FFMA.FTZ R85, R84, R87, R85 ;  /* 0x0000005754557223 */ /* 0x001fc40000010055 */
[----:B------:R-:W-:-:S05]  /*6730*/  FMUL.FTZ R84, R84, R86 ;  /* 0x0000005654547220 */ /* 0x000fca0000410000 */
[----:B------:R1:W-:Y:S02]  /*6740*/  STS.64 [R156+0x15e0], R84 ;  /* 0x0015e0549c007388 */ /* 0x0003e40000000a00 */
.L_x_53:
[----:B0-----:R-:W-:Y:S05]  /*6750*/  BSYNC B0 ;  /* 0x0000000000007941 */ /* 0x001fea0003800000 */
.L_x_52:
[----:B------:R-:W-:Y:S01]  /*6760*/  WARPSYNC 0xffffffff ;  /* 0xffffffff00007948 */ /* 0x000fe20003800000 */
[----:B------:R-:W-:Y:S01]  /*6770*/  BAR.SYNC.DEFER_BLOCKING 0x0 ;  /* 0x0000000000007b1d */ /* 0x000fe20000010000 */
[----:B------:R-:W-:Y:S01]  /*6780*/  FFMA.FTZ R82, R37, R133, RZ ;  /* 0x0000008525527223 */ /* 0x000fe200000100ff */
[----:B-1----:R-:W-:Y:S02]  /*6790*/  PRMT R87, RZ, 0x5410, R66 ;  /* 0x00005410ff577816 */ /* 0x002fe40000000042 */
[----:B------:R-:W-:Y:S01]  /*67a0*/  ISETP.GT.AND P0, PT, R142, 0x1e, PT ;  /* 0x0000001e8e00780c */ /* 0x000fe20003f04270 */
[----:B------:R-:W-:Y:S01]  /*67b0*/  FFMA.FTZ R82, R36, R137, R82 ;  /* 0x0000008924527223 */ /* 0x000fe20000010052 */
[----:B------:R-:W-:Y:S01]  /*67c0*/  ISETP.GT.AND P2, PT, R142, 0x1d, PT ;  /* 0x0000001d8e00780c */ /* 0x000fe20003f44270 */
[----:B------:R-:W-:Y:S02]  /*67d0*/  BSSY B0, `(.L_x_56) ;  /* 0x00000e0000007945 */ /* 0x000fe40003800000 */
[----:B------:R-:W-:-:S04]  /*67e0*/  FFMA.FTZ R83, R35, R141, R82 ;  /* 0x0000008d23537223 */ /* 0x000fc80000010052 */
[----:B------:R-:W-:-:S04]  /*67f0*/  FFMA.FTZ R82, R34, R120, R83 ;  /* 0x0000007822527223 */ /* 0x000fc80000010053 */
[----:B------:R-:W-:Y:S02]  /*6800*/  FFMA.FTZ R83, R33, R121, R82 ;  /* 0x0000007921537223 */ /* 0x000fe40000010052 */
[----:B------:R-:W-:Y:S02]  /*6810*/  FFMA.FTZ R82, -R50, R87, R124 ;  /* 0x0000005732527223 */ /* 0x000fe4000001017c */
[----:B------:R-:W-:Y:S01]  /*6820*/  FFMA.FTZ R84, R32, R122, R83 ;  /* 0x0000007a20547223 */ /* 0x000fe20000010053 */
[----:B------:R-:W0:Y:S03]  /*6830*/  LDS R138, [R138.X8+0x15e4] ;  /* 0x0015e4008a8a7984 */ /* 0x000e260000008800 */
[----:B------:R-:W-:-:S04]  /*6840*/  FFMA.FTZ R83, R31, R123, R84 ;  /* 0x0000007b1f537223 */ /* 0x000fc80000010054 */
[----:B------:R-:W-:Y:S02]  /*6850*/  FFMA.FTZ R124, R30, R124, R83 ;  /* 0x0000007c1e7c7223 */ /* 0x000fe40000010053 */
[----:B0-----:R-:W-:Y:S01]  /*6860*/  FFMA.FTZ R95, R138, R95, R111 ;  /* 0x0000005f8a5f7223 */ /* 0x001fe2000001006f */
[----:B------:R-:W-:-:S03]  /*6870*/  PRMT R111, RZ, 0x5410, R64 ;  /* 0x00005410ff6f7816 */ /* 0x000fc60000000040 */
[----:B------:R-:W-:-:S04]  /*6880*/  FFMA.FTZ R40, R40, R95, R110 ;  /* 0x0000005f28287223 */ /* 0x000fc8000001006e */
[----:B------:R-:W-:Y:S02]  /*6890*/  FFMA.FTZ R41, R41, R40, R109 ;  /* 0x0000002829297223 */ /* 0x000fe4000001006d */
[----:B------:R-:W-:Y:S02]  /*68a0*/  FFMA.FTZ R109, -R48, R111, R126 ;  /* 0x0000006f306d7223 */ /* 0x000fe4000001017e */
[----:B------:R-:W-:-:S04]  /*68b0*/  FFMA.FTZ R42, R42, R41, R108 ;  /* 0x000000292a2a7223 */ /* 0x000fc8000001006c */
[----:B------:R-:W-:-:S04]  /*68c0*/  FFMA.FTZ R43, R43, R42, R107 ;  /* 0x0000002a2b2b7223 */ /* 0x000fc8000001006b */
[----:B------:R-:W-:-:S04]  /*68d0*/  FFMA.FTZ R76, R76, R43, R106 ;  /* 0x0000002b4c4c7223 */ /* 0x000fc8000001006a */
[----:B------:R-:W-:-:S04]  /*68e0*/  FFMA.FTZ R77, R77, R76, R105 ;  /* 0x0000004c4d4d7223 */ /* 0x000fc80000010069 */
[----:B------:R-:W-:Y:S02]  /*68f0*/  FFMA.FTZ R78, R78, R77, R104 ;  /* 0x0000004d4e4e7223 */ /* 0x000fe40000010068 */
[----:B------:R-:W-:Y:S02]  /*6900*/  FMUL.FTZ R108, R77, UR40 ;  /* 0x000000284d6c7c20 */ /* 0x000fe40008410000 */
[----:B------:R-:W-:Y:S02]  /*6910*/  FFMA.FTZ R79, R79, R78, R103 ;  /* 0x0000004e4f4f7223 */ /* 0x000fe40000010067 */
[----:B------:R-:W-:Y:S02]  /*6920*/  FFMA.FTZ R103, R29, R125, R124 ;  /* 0x0000007d1d677223 */ /* 0x000fe4000001007c */
[----:B------:R-:W-:Y:S02]  /*6930*/  FFMA.FTZ R88, R88, R79, R102 ;  /* 0x0000004f58587223 */ /* 0x000fe40000010066 */
[----:B------:R-:W-:-:S02]  /*6940*/  FMUL.FTZ R85, R79, UR40 ;  /* 0x000000284f557c20 */ /* 0x000fc40008410000 */
[----:B------:R-:W-:Y:S02]  /*6950*/  FFMA.FTZ R89, R89, R88, R101 ;  /* 0x0000005859597223 */ /* 0x000fe40000010065 */
[----:B------:R-:W-:Y:S02]  /*6960*/  FMUL.FTZ R84, R82, R85 ;  /* 0x0000005552547220 */ /* 0x000fe40000410000 */
[----:B------:R-:W-:Y:S01]  /*6970*/  FFMA.FTZ R90, R90, R89, R100 ;  /* 0x000000595a5a7223 */ /* 0x000fe20000010064 */
[----:B------:R-:W-:Y:S01]  /*6980*/  PRMT R100, RZ, 0x5410, R69 ;  /* 0x00005410ff647816 */ /* 0x000fe20000000045 */
[----:B------:R-:W-:Y:S01]  /*6990*/  FFMA.FTZ R83, R87, R79, R84 ;  /* 0x0000004f57537223 */ /* 0x000fe20000010054 */
[----:B------:R-:W-:Y:S01]  /*69a0*/  PRMT R84, RZ, 0x5410, R72 ;  /* 0x00005410ff547816 */ /* 0x000fe20000000048 */
[----:B------:R-:W-:Y:S01]  /*69b0*/  FFMA.FTZ R91, R91, R90, R99 ;  /* 0x0000005a5b5b7223 */ /* 0x000fe20000010063 */
[----:B------:R-:W-:Y:S01]  /*69c0*/  MOV R99, UR7 ;  /* 0x0000000700637c02 */ /* 0x000fe20008000f00 */
[----:B------:R-:W-:-:S02]  /*69d0*/  FFMA.FTZ R121, -R53, R100, R121 ;  /* 0x0000006435797223 */ /* 0x000fc40000010179 */
[----:B------:R-:W-:Y:S02]  /*69e0*/  FFMA.FTZ R92, R92, R91, R98 ;  /* 0x0000005b5c5c7223 */ /* 0x000fe40000010062 */
[----:B------:R0:W-:Y:S01]  /*69f0*/  @!P1 STS.64 [R99.X8+0x24e0], R80 ;  /* 0x0024e05063009388 */ /* 0x0001e20000008a00 */
[----:B------:R-:W-:Y:S02]  /*6a00*/  FFMA.FTZ R137, -R56, R84, R137 ;  /* 0x0000005438897223 */ /* 0x000fe40000010189 */
[-C--:B------:R-:W-:Y:S02]  /*6a10*/  FFMA.FTZ R93, R93, R92.reuse, R97 ;  /* 0x0000005c5d5d7223 */ /* 0x080fe40000010061 */
[----:B------:R-:W-:Y:S02]  /*6a20*/  FMUL.FTZ R87, R55, R92 ;  /* 0x0000005c37577220 */ /* 0x000fe40000410000 */
[-C--:B------:R-:W-:Y:S01]  /*6a30*/  FFMA.FTZ R94, R94, R93.reuse, R96 ;  /* 0x0000005d5e5e7223 */ /* 0x080fe20000010060 */
[----:B------:R-:W-:Y:S01]  /*6a40*/  PRMT R96, RZ, 0x5410, R71 ;  /* 0x00005410ff607816 */ /* 0x000fe20000000047 */
[----:B------:R-:W-:-:S02]  /*6a50*/  FMUL.FTZ R98, R56, R93 ;  /* 0x0000005d38627220 */ /* 0x000fc40000410000 */
[----:B------:R-:W-:Y:S01]  /*6a60*/  FMUL.FTZ R85, R57, R94 ;  /* 0x0000005e39557220 */ /* 0x000fe20000410000 */
[----:B0-----:R-:W-:Y:S01]  /*6a70*/  PRMT R80, RZ, 0x5410, R73 ;  /* 0x00005410ff507816 */ /* 0x001fe20000000049 */
[----:B------:R-:W-:Y:S01]  /*6a80*/  FFMA.FTZ R141, -R55, R96, R141 ;  /* 0x00000060378d7223 */ /* 0x000fe2000001018d */
[----:B------:R-:W-:Y:S01]  /*6a90*/  PRMT R81, RZ, 0x5410, R70 ;  /* 0x00005410ff517816 */ /* 0x000fe20000000046 */
[----:B------:R-:W-:Y:S01]  /*6aa0*/  FMUL.FTZ R101, R53, R90 ;  /* 0x0000005a35657220 */ /* 0x000fe20000410000 */
[----:B------:R-:W-:Y:S01]  /*6ab0*/  PRMT R99, RZ, 0x5410, R68 ;  /* 0x00005410ff637816 */ /* 0x000fe20000000044 */
[----:B------:R-:W-:Y:S02]  /*6ac0*/  FFMA.FTZ R86, -R57, R80, R133 ;  /* 0x0000005039567223 */ /* 0x000fe40000010185 */
[----:B------:R-:W-:Y:S02]  /*6ad0*/  FFMA.FTZ R120, -R54, R81, R120 ;  /* 0x0000005136787223 */ /* 0x000fe40000010178 */
[----:B------:R-:W-:-:S02]  /*6ae0*/  FFMA.FTZ R97, R85, R86, RZ ;  /* 0x0000005655617223 */ /* 0x000fc400000100ff */
[----:B------:R-:W-:Y:S02]  /*6af0*/  FFMA.FTZ R106, R28, R126, R103 ;  /* 0x0000007e1c6a7223 */ /* 0x000fe40000010067 */
[----:B------:R-:W-:Y:S02]  /*6b00*/  FFMA.FTZ R102, R98, R137, R97 ;  /* 0x0000008962667223 */ /* 0x000fe40000010061 */
[----:B------:R-:W-:Y:S02]  /*6b10*/  FMUL.FTZ R97, R54, R91 ;  /* 0x0000005b36617220 */ /* 0x000fe40000410000 */
[----:B------:R-:W-:Y:S02]  /*6b20*/  FFMA.FTZ R102, R87, R141, R102 ;  /* 0x0000008d57667223 */ /* 0x000fe40000010066 */
[C---:B------:R-:W-:Y:S02]  /*6b30*/  FFMA.FTZ R122, -R52.reuse, R99, R122 ;  /* 0x00000063347a7223 */ /* 0x040fe4000001017a */
[----:B------:R-:W-:Y:S01]  /*6b40*/  FFMA.FTZ R104, R97, R120, R102 ;  /* 0x0000007861687223 */ /* 0x000fe20000010066 */
[----:B------:R-:W-:Y:S01]  /*6b50*/  PRMT R102, RZ, 0x5410, R67 ;  /* 0x00005410ff667816 */ /* 0x000fe20000000043 */
[----:B------:R-:W-:-:S02]  /*6b60*/  FMUL.FTZ R103, R52, R89 ;  /* 0x0000005934677220 */ /* 0x000fc40000410000 */
[----:B------:R-:W-:Y:S02]  /*6b70*/  FFMA.FTZ R104, R101, R121, R104 ;  /* 0x0000007965687223 */ /* 0x000fe40000010068 */
[----:B------:R-:W-:Y:S02]  /*6b80*/  FFMA.FTZ R123, -R51, R102, R123 ;  /* 0x00000066337b7223 */ /* 0x000fe4000001017b */
[----:B------:R-:W-:Y:S02]  /*6b90*/  FFMA.FTZ R107, R103, R122, R104 ;  /* 0x0000007a676b7223 */ /* 0x000fe40000010068 */
[----:B------:R-:W-:Y:S02]  /*6ba0*/  FMUL.FTZ R104, R51, R88 ;  /* 0x0000005833687220 */ /* 0x000fe40000410000 */
[----:B------:R-:W-:Y:S02]  /*6bb0*/  FMUL.FTZ R105, R50, R79 ;  /* 0x0000004f32697220 */ /* 0x000fe40000410000 */
[----:B------:R-:W-:-:S02]  /*6bc0*/  FFMA.FTZ R107, R104, R123, R107 ;  /* 0x0000007b686b7223 */ /* 0x000fc4000001006b */
[----:B------:R-:W-:Y:S02]  /*6bd0*/  FMUL.FTZ R108, R109, R108 ;  /* 0x0000006c6d6c7220 */ /* 0x000fe40000410000 */
[----:B------:R-:W-:Y:S01]  /*6be0*/  FFMA.FTZ R107, R105, R82, R107 ;  /* 0x00000052696b7223 */ /* 0x000fe2000001006b */
[----:B------:R-:W-:Y:S01]  /*6bf0*/  PRMT R82, RZ, 0x5410, R65 ;  /* 0x00005410ff527816 */ /* 0x000fe20000000041 */
[----:B------:R-:W-:Y:S02]  /*6c00*/  FFMA.FTZ R79, R111, R77, R108 ;  /* 0x0000004d6f4f7223 */ /* 0x000fe4000001006c */
[C---:B------:R-:W-:Y:S02]  /*6c10*/  FMUL.FTZ R111, R49.reuse, R78 ;  /* 0x0000004e316f7220 */ /* 0x040fe40000410000 */
[----:B------:R-:W-:Y:S02]  /*6c20*/  FFMA.FTZ R108, -R49, R82, R125 ;  /* 0x00000052316c7223 */ /* 0x000fe4000001017d */
[----:B------:R-:W-:-:S02]  /*6c30*/  FADD.FTZ R114, R111, R114 ;  /* 0x000000726f727221 */ /* 0x000fc40000010000 */
[----:B------:R-:W-:Y:S02]  /*6c40*/  FFMA.FTZ R111, R111, R108, R107 ;  /* 0x0000006c6f6f7223 */ /* 0x000fe4000001006b */
[----:B------:R-:W-:Y:S02]  /*6c50*/  FMUL.FTZ R107, R78, UR40 ;  /* 0x000000284e6b7c20 */ /* 0x000fe40008410000 */
[----:B------:R-:W-:Y:S01]  /*6c60*/  FFMA.FTZ R125, R27, R127, R106 ;  /* 0x0000007f1b7d7223 */ /* 0x000fe2000001006a */
[----:B------:R-:W-:Y:S01]  /*6c70*/  PRMT R106, RZ, 0x5410, R63 ;  /* 0x00005410ff6a7816 */ /* 0x000fe2000000003f */
[----:B------:R-:W-:Y:S02]  /*6c80*/  FMUL.FTZ R107, R108, R107 ;  /* 0x0000006b6c6b7220 */ /* 0x000fe40000410000 */
[----:B------:R-:W-:Y:S02]  /*6c90*/  FMUL.FTZ R108, R48, R77 ;  /* 0x0000004d306c7220 */ /* 0x000fe40000410000 */
[----:B------:R-:W-:-:S02]  /*6ca0*/  FFMA.FTZ R110, -R47, R106, R127 ;  /* 0x0000006a2f6e7223 */ /* 0x000fc4000001017f */
[----:B------:R-:W-:Y:S01]  /*6cb0*/  FFMA.FTZ R124, R108, R109, R111 ;  /* 0x0000006d6c7c7223 */ /* 0x000fe2000001006f */
[----:B------:R-:W-:Y:S01]  /*6cc0*/  PRMT R109, RZ, 0x5410, R62 ;  /* 0x00005410ff6d7816 */ /* 0x000fe2000000003e */
[----:B------:R-:W-:Y:S02]  /*6cd0*/  FMUL.FTZ R127, R76, UR40 ;  /* 0x000000284c7f7c20 */ /* 0x000fe40008410000 */
[----:B------:R-:W-:Y:S02]  /*6ce0*/  FFMA.FTZ R126, R26, R128, R125 ;  /* 0x000000801a7e7223 */ /* 0x000fe4000001007d */
[----:B------:R-:W-:Y:S02]  /*6cf0*/  FFMA.FTZ R111, -R46, R109, R128 ;  /* 0x0000006d2e6f7223 */ /* 0x000fe40000010180 */
[----:B------:R-:W-:Y:S02]  /*6d00*/  FMUL.FTZ R77, R47, R76 ;  /* 0x0000004c2f4d7220 */ /* 0x000fe40000410000 */
[----:B------:R-:W-:-:S02]  /*6d10*/  FMUL.FTZ R127, R110, R127 ;  /* 0x0000007f6e7f7220 */ /* 0x000fc40000410000 */
[----:B------:R-:W-:Y:S02]  /*6d20*/  FMUL.FTZ R128, R43, UR40 ;  /* 0x000000282b807c20 */ /* 0x000fe40008410000 */
[----:B------:R-:W-:Y:S01]  /*6d30*/  FFMA.FTZ R125, R77, R110, R124 ;  /* 0x0000006e4d7d7223 */ /* 0x000fe2000001007c */
[----:B------:R-:W-:Y:S01]  /*6d40*/  PRMT R110, RZ, 0x5410, R61 ;  /* 0x00005410ff6e7816 */ /* 0x000fe2000000003d */
[----:B------:R-:W-:Y:S02]  /*6d50*/  FFMA.FTZ R106, R106, R76, R127 ;  /* 0x0000004c6a6a7223 */ /* 0x000fe4000001007f */
[----:B------:R-:W-:Y:S02]  /*6d60*/  FMUL.FTZ R128, R111, R128 ;  /* 0x000000806f807220 */ /* 0x000fe40000410000 */
[-C--:B------:R-:W-:Y:S02]  /*6d70*/  FMUL.FTZ R76, R46, R43.reuse ;  /* 0x0000002b2e4c7220 */ /* 0x080fe40000410000 */
[----:B------:R-:W-:Y:S01]  /*6d80*/  FFMA.FTZ R109, R109, R43, R128 ;  /* 0x0000002b6d6d7223 */ /* 0x000fe20000010080 */
[----:B------:R-:W-:Y:S01]  /*6d90*/  PRMT R43, RZ, 0x5410, R60 ;  /* 0x00005410ff2b7816 */ /* 0x000fe2000000003c */
[----:B------:R-:W-:-:S02]  /*6da0*/  FFMA.FTZ R127, R25, R129, R126 ;  /* 0x00000081197f7223 */ /* 0x000fc4000001007e */
[C---:B------:R-:W-:Y:S02]  /*6db0*/  FFMA.FTZ R124, -R45.reuse, R110, R129 ;  /* 0x0000006e2d7c7223 */ /* 0x040fe40000010181 */
[----:B------:R-:W-:Y:S02]  /*6dc0*/  FFMA.FTZ R128, R76, R111, R125 ;  /* 0x0000006f4c807223 */ /* 0x000fe4000001007d */
[----:B------:R-:W-:Y:S02]  /*6dd0*/  FMUL.FTZ R129, R42, UR40 ;  /* 0x000000282a817c20 */ /* 0x000fe40008410000 */
[----:B------:R-:W-:Y:S02]  /*6de0*/  FMUL.FTZ R111, R45, R42 ;  /* 0x0000002a2d6f7220 */ /* 0x000fe40000410000 */
[----:B------:R-:W-:Y:S02]  /*6df0*/  FFMA.FTZ R126, R24, R130, R127 ;  /* 0x00000082187e7223 */ /* 0x000fe4000001007f */
[----:B------:R-:W-:-:S02]  /*6e00*/  FMUL.FTZ R129, R124, R129 ;  /* 0x000000817c817220 */ /* 0x000fc40000410000 */
[----:B------:R-:W-:Y:S01]  /*6e10*/  FFMA.FTZ R127, R111, R124, R128 ;  /* 0x0000007c6f7f7223 */ /* 0x000fe20000010080 */
[----:B------:R-:W-:Y:S01]  /*6e20*/  PRMT R124, RZ, 0x5410, R59 ;  /* 0x00005410ff7c7816 */ /* 0x000fe2000000003b */
[----:B------:R-:W-:Y:S02]  /*6e30*/  FFMA.FTZ R110, R110, R42, R129 ;  /* 0x0000002a6e6e7223 */ /* 0x000fe40000010081 */
[----:B------:R-:W-:Y:S02]  /*6e40*/  FFMA.FTZ R133, R23, R131, R126 ;  /* 0x0000008317857223 */ /* 0x000fe4000001007e */
[----:B------:R-:W-:Y:S02]  /*6e50*/  FFMA.FTZ R125, -R44, R43, R130 ;  /* 0x0000002b2c7d7223 */ /* 0x000fe40000010182 */
[----:B------:R-:W-:Y:S02]  /*6e60*/  FFMA.FTZ R131, -R39, R124, R131 ;  /* 0x0000007c27837223 */ /* 0x000fe40000010183 */
[----:B------:R-:W-:-:S02]  /*6e70*/  FMUL.FTZ R42, R40, UR40 ;  /* 0x00000028282a7c20 */ /* 0x000fc40008410000 */
[----:B------:R-:W-:Y:S02]  /*6e80*/  FMUL.FTZ R130, R41, UR40 ;  /* 0x0000002829827c20 */ /* 0x000fe40008410000 */
[----:B------:R-:W-:Y:S02]  /*6e90*/  FMUL.FTZ R129, R131, R42 ;  /* 0x0000002a83817220 */ /* 0x000fe40000410000 */
[----:B------:R-:W-:Y:S02]  /*6ea0*/  FMUL.FTZ R130, R125, R130 ;  /* 0x000000827d827220 */ /* 0x000fe40000410000 */
[----:B------:R-:W-:Y:S02]  /*6eb0*/  FFMA.FTZ R42, R22, R132, R133 ;  /* 0x00000084162a7223 */ /* 0x000fe40000010085 */
[-C--:B------:R-:W-:Y:S02]  /*6ec0*/  FFMA.FTZ R43, R43, R41.reuse, R130 ;  /* 0x000000292b2b7223 */ /* 0x080fe40000010082 */
[----:B------:R-:W-:-:S02]  /*6ed0*/  FMUL.FTZ R126, R44, R41 ;  /* 0x000000292c7e7220 */ /* 0x000fc40000410000 */
[----:B------:R-:W0:Y:S01]  /*6ee0*/  SHFL.DOWN PT, R41, R42, 0x1, 0x1f ;  /* 0x08201f002a297f89 */ /* 0x000e2200000e0000 */
[-C--:B------:R-:W-:Y:S02]  /*6ef0*/  FFMA.FTZ R124, R124, R40.reuse, R129 ;  /* 0x000000287c7c7223 */ /* 0x080fe40000010081 */
[----:B------:R-:W-:Y:S01]  /*6f00*/  FFMA.FTZ R128, R126, R125, R127 ;  /* 0x0000007d7e807223 */ /* 0x000fe2000001007f */
[----:B------:R-:W-:Y:S01]  /*6f10*/  PRMT R127, RZ, 0x5410, R58 ;  /* 0x00005410ff7f7816 */ /* 0x000fe2000000003a */
[----:B------:R-:W-:Y:S02]  /*6f20*/  FMUL.FTZ R125, R39, R40 ;  /* 0x00000028277d7220 */ /* 0x000fe40000410000 */
[----:B------:R-:W-:Y:S02]  /*6f30*/  FADD.FTZ R14, R43, R14 ;  /* 0x0000000e2b0e7221 */ /* 0x000fe40000010000 */
[----:B------:R-:W-:Y:S02]  /*6f40*/  FFMA.FTZ R40, R125, R131, R128 ;  /* 0x000000837d287223 */ /* 0x000fe40000010080 */
[----:B------:R-:W-:-:S02]  /*6f50*/  FFMA.FTZ R129, -R38, R127, R132 ;  /* 0x0000007f26817223 */ /* 0x000fc40000010184 */
[----:B------:R-:W-:Y:S02]  /*6f60*/  FMUL.FTZ R128, R38, R95 ;  /* 0x0000005f26807220 */ /* 0x000fe40000410000 */
[----:B------:R-:W-:Y:S02]  /*6f70*/  FMUL.FTZ R130, R95, UR40 ;  /* 0x000000285f827c20 */ /* 0x000fe40008410000 */
[----:B------:R-:W-:Y:S02]  /*6f80*/  FFMA.FTZ R40, R128, R129, R40 ;  /* 0x0000008180287223 */ /* 0x000fe40000010028 */
[----:B------:R-:W-:Y:S02]  /*6f90*/  FMUL.FTZ R130, R129, R130 ;  /* 0x0000008281827220 */ /* 0x000fe40000410000 */
[----:B------:R-:W-:Y:S02]  /*6fa0*/  FADD.FTZ R21, R76, R21 ;  /* 0x000000154c157221 */ /* 0x000fe40000010000 */
[----:B------:R-:W-:-:S02]  /*6fb0*/  FMUL.FTZ R76, R88, UR40 ;  /* 0x00000028584c7c20 */ /* 0x000fc40008410000 */
[----:B0-----:R-:W-:Y:S02]  /*6fc0*/  @!P0 FADD.FTZ R42, R42, R41 ;  /* 0x000000292a2a8221 */ /* 0x001fe40000010000 */
[----:B------:R-:W0:Y:S01]  /*6fd0*/  SHFL.DOWN PT, R41, R40, 0x1, 0x1f ;  /* 0x08201f0028297f89 */ /* 0x000e2200000e0000 */
[----:B------:R-:W-:Y:S02]  /*6fe0*/  FMUL.FTZ R123, R123, R76 ;  /* 0x0000004c7b7b7220 */ /* 0x000fe40000410000 */
[----:B------:R-:W-:Y:S01]  /*6ff0*/  FMUL.FTZ R76, R90, UR40 ;  /* 0x000000285a4c7c20 */ /* 0x000fe20008410000 */
[----:B------:R-:W1:Y:S01]  /*7000*/  SHFL.DOWN PT, R131, R42, 0x2, 0x1f ;  /* 0x08401f002a837f89 */ /* 0x000e6200000e0000 */
[----:B------:R-:W-:Y:S02]  /*7010*/  FADD.FTZ R112, R77, R112 ;  /* 0x000000704d707221 */ /* 0x000fe40000010000 */
[----:B------:R-:W-:Y:S02]  /*7020*/  FMUL.FTZ R121, R121, R76 ;  /* 0x0000004c79797220 */ /* 0x000fe40000410000 */
[----:B------:R-:W-:-:S02]  /*7030*/  FFMA.FTZ R95, R127, R95, R130 ;  /* 0x0000005f7f5f7223 */ /* 0x000fc40000010082 */
[----:B------:R-:W-:Y:S02]  /*7040*/  FFMA.FTZ R78, R82, R78, R107 ;  /* 0x0000004e524e7223 */ /* 0x000fe4000001006b */
[----:B------:R-:W-:Y:S02]  /*7050*/  FFMA.FTZ R88, R102, R88, R123 ;  /* 0x0000005866587223 */ /* 0x000fe4000001007b */
[----:B------:R-:W-:Y:S02]  /*7060*/  FFMA.FTZ R90, R100, R90, R121 ;  /* 0x0000005a645a7223 */ /* 0x000fe40000010079 */
[----:B------:R-:W-:Y:S02]  /*7070*/  FADD.FTZ R17, R128, R17 ;  /* 0x0000001180117221 */ /* 0x000fe40000010000 */
[----:B------:R-:W-:Y:S02]  /*7080*/  FADD.FTZ R18, R125, R18 ;  /* 0x000000127d127221 */ /* 0x000fe40000010000 */
[----:B------:R-:W-:-:S02]  /*7090*/  FADD.FTZ R19, R126, R19 ;  /* 0x000000137e137221 */ /* 0x000fc40000010000 */
[----:B------:R-:W-:Y:S02]  /*70a0*/  FADD.FTZ R16, R95, R16 ;  /* 0x000000105f107221 */ /* 0x000fe40000010000 */
[----:B0-----:R-:W-:Y:S01]  /*70b0*/  @!P0 FADD.FTZ R40, R40, R41 ;  /* 0x0000002928288221 */ /* 0x001fe20000010000 */
[----:B------:R-:W-:Y:S01]  /*70c0*/  ISETP.GT.AND P0, PT, R142, 0x1b, PT ;  /* 0x0000001b8e00780c */ /* 0x000fe20003f04270 */
[----:B------:R-:W-:Y:S02]  /*70d0*/  FADD.FTZ R20, R111, R20 ;  /* 0x000000146f147221 */ /* 0x000fe40000010000 */
[----:B-1----:R-:W-:Y:S01]  /*70e0*/  @!P2 FADD.FTZ R42, R42, R131 ;  /* 0x000000832a2aa221 */ /* 0x002fe20000010000 */
[----:B------:R-:W0:Y:S01]  /*70f0*/  SHFL.DOWN PT, R41, R40, 0x2, 0x1f ;  /* 0x08401f0028297f89 */ /* 0x000e2200000e0000 */
[----:B------:R-:W-:Y:S02]  /*7100*/  FADD.FTZ R15, R124, R15 ;  /* 0x0000000f7c0f7221 */ /* 0x000fe40000010000 */
[----:B------:R-:W-:Y:S01]  /*7110*/  FADD.FTZ R13, R110, R13 ;  /* 0x0000000d6e0d7221 */ /* 0x000fe20000010000 */
[----:B------:R-:W1:Y:S01]  /*7120*/  SHFL.DOWN PT, R131, R42, 0x4, 0x1f ;  /* 0x08801f002a837f89 */ /* 0x000e6200000e0000 */
        /* <DEDUP_REMOVED lines=8> */
[----:B------:R-:W-:Y:S02]  /*71b0*/  FADD.FTZ R8, R83, R8 ;  /* 0x0000000853087221 */ /* 0x000fe40000010000 */
[----:B------:R-:W-:Y:S02]  /*71c0*/  FADD.FTZ R118, R101, R118 ;  /* 0x0000007665767221 */ /* 0x000fe40000010000 */
[----:B0-----:R-:W-:Y:S01]  /*71d0*/  @!P2 FADD.FTZ R40, R40, R41 ;  /* 0x000000292828a221 */ /* 0x001fe20000010000 */
[----:B------:R-:W-:Y:S01]  /*71e0*/  ISETP.GT.AND P2, PT, R142, 0x17, PT ;  /* 0x000000178e00780c */ /* 0x000fe20003f44270 */
[----:B------:R-:W-:Y:S02]  /*71f0*/  FADD.FTZ R7, R88, R7 ;  /* 0x0000000758077221 */ /* 0x000fe40000010000 */
[----:B-1----:R-:W-:Y:S01]  /*7200*/  @!P0 FADD.FTZ R42, R42, R131 ;  /* 0x000000832a2a8221 */ /* 0x002fe20000010000 */
[----:B------:R-:W0:Y:S01]  /*7210*/  SHFL.DOWN PT, R41, R40, 0x4, 0x1f ;  /* 0x08801f0028297f89 */ /* 0x000e2200000e0000 */
[----:B------:R-:W-:-:S02]  /*7220*/  FADD.FTZ R119, R97, R119 ;  /* 0x0000007761777221 */ /* 0x000fc40000010000 */
[----:B------:R-:W-:Y:S01]  /*7230*/  FADD.FTZ R134, R87, R134 ;  /* 0x0000008657867221 */ /* 0x000fe20000010000 */
[----:B------:R-:W1:Y:S01]  /*7240*/  SHFL.DOWN PT, R131, R42, 0x8, 0x1f ;  /* 0x09001f002a837f89 */ /* 0x000e6200000e0000 */
[----:B------:R-:W-:Y:S02]  /*7250*/  FADD.FTZ R5, R90, R5 ;  /* 0x000000055a057221 */ /* 0x000fe40000010000 */
[----:B------:R-:W-:Y:S02]  /*7260*/  FADD.FTZ R135, R98, R135 ;  /* 0x0000008762877221 */ /* 0x000fe40000010000 */
[----:B------:R-:W-:Y:S02]  /*7270*/  FADD.FTZ R136, R85, R136 ;  /* 0x0000008855887221 */ /* 0x000fe40000010000 */
[----:B0-----:R-:W-:Y:S01]  /*7280*/  @!P0 FADD.FTZ R40, R40, R41 ;  /* 0x0000002928288221 */ /* 0x001fe20000010000 */
[----:B------:R-:W-:Y:S01]  /*7290*/  ISETP.GT.AND P0, PT, R142, 0xf, PT ;  /* 0x0000000f8e00780c */ /* 0x000fe20003f04270 */
[----:B-1----:R-:W-:-:S03]  /*72a0*/  @!P2 FADD.FTZ R42, R42, R131 ;  /* 0x000000832a2aa221 */ /* 0x002fc60000010000 */
[----:B------:R-:W0:Y:S04]  /*72b0*/  SHFL.DOWN PT, R41, R40, 0x8, 0x1f ;  /* 0x09001f0028297f89 */ /* 0x000e2800000e0000 */
[----:B------:R-:W1:Y:S01]  /*72c0*/  SHFL.DOWN PT, R129, R42, 0x10, 0x1f ;  /* 0x0a001f002a817f89 */ /* 0x000e6200000e0000 */
[----:B0-----:R-:W-:Y:S01]  /*72d0*/  @!P2 FADD.FTZ R40, R40, R41 ;  /* 0x000000292828a221 */ /* 0x001fe20000010000 */
[----:B------:R-:W-:Y:S01]  /*72e0*/  ISETP.NE.AND P2, PT, R142, RZ, PT ;  /* 0x000000ff8e00720c */ /* 0x000fe20003f45270 */
[----:B------:R-:W-:Y:S02]  /*72f0*/  FMUL.FTZ R41, R89, UR40 ;  /* 0x0000002859297c20 */ /* 0x000fe40008410000 */
[----:B-1----:R-:W-:Y:S01]  /*7300*/  @!P0 FADD.FTZ R42, R42, R129 ;  /* 0x000000812a2a8221 */ /* 0x002fe20000010000 */
[----:B------:R-:W0:Y:S01]  /*7310*/  SHFL.DOWN PT, R43, R40, 0x10, 0x1f ;  /* 0x0a001f00282b7f89 */ /* 0x000e2200000e0000 */
[----:B------:R-:W-:-:S02]  /*7320*/  FMUL.FTZ R122, R122, R41 ;  /* 0x000000297a7a7220 */ /* 0x000fc40000410000 */
[----:B------:R-:W-:Y:S02]  /*7330*/  FMUL.FTZ R41, R91, UR40 ;  /* 0x000000285b297c20 */ /* 0x000fe40008410000 */
[----:B------:R-:W-:Y:S02]  /*7340*/  IMAD.MOV.U32 R77, RZ, RZ, R42 ;  /* 0x000000ffff4d7224 */ /* 0x000fe400078e002a */
[----:B------:R-:W-:Y:S02]  /*7350*/  FMUL.FTZ R120, R120, R41 ;  /* 0x0000002978787220 */ /* 0x000fe40000410000 */
[----:B------:R-:W-:Y:S02]  /*7360*/  FMUL.FTZ R41, R94, UR40 ;  /* 0x000000285e297c20 */ /* 0x000fe40008410000 */
[----:B------:R-:W-:Y:S02]  /*7370*/  FFMA.FTZ R89, R99, R89, R122 ;  /* 0x0000005963597223 */ /* 0x000fe4000001007a */
[----:B------:R-:W-:-:S02]  /*7380*/  FMUL.FTZ R41, R86, R41 ;  /* 0x0000002956297220 */ /* 0x000fc40000410000 */
[----:B------:R-:W-:Y:S02]  /*7390*/  FFMA.FTZ R81, R81, R91, R120 ;  /* 0x0000005b51517223 */ /* 0x000fe40000010078 */
[----:B------:R-:W-:Y:S02]  /*73a0*/  FFMA.FTZ R41, R80, R94, R41 ;  /* 0x0000005e50297223 */ /* 0x000fe40000010029 */
[----:B------:R-:W-:Y:S02]  /*73b0*/  FADD.FTZ R6, R89, R6 ;  /* 0x0000000659067221 */ /* 0x000fe40000010000 */
[----:B------:R-:W-:Y:S02]  /*73c0*/  FADD.FTZ R4, R81, R4 ;  /* 0x0000000451047221 */ /* 0x000fe40000010000 */
[----:B------:R-:W-:Y:S02]  /*73d0*/  FADD.FTZ R0, R41, R0 ;  /* 0x0000000029007221 */ /* 0x000fe40000010000 */
[----:B0-----:R-:W-:-:S05]  /*73e0*/  @!P0 FADD.FTZ R40, R40, R43 ;  /* 0x0000002b28288221 */ /* 0x001fca0000010000 */
[----:B------:R-:W-:Y:S01]  /*73f0*/  MOV R76, R40 ;  /* 0x00000028004c7202 */ /* 0x000fe20000000f00 */
[----:B------:R-:W-:-:S04]  /*7400*/  FMUL.FTZ R40, R92, UR40 ;  /* 0x000000285c287c20 */ /* 0x000fc80008410000 */
[----:B------:R-:W-:Y:S01]  /*7410*/  FMUL.FTZ R141, R141, R40 ;  /* 0x000000288d8d7220 */ /* 0x000fe20000410000 */
[----:B------:R0:W-:Y:S01]  /*7420*/  @!P2 STS.64 [R140.X8+0x1098], R76 ;  /* 0x0010984c8c00a388 */ /* 0x0001e20000008a00 */
[----:B------:R-:W-:Y:S02]  /*7430*/  FMUL.FTZ R40, R93, UR40 ;  /* 0x000000285d287c20 */ /* 0x000fe40008410000 */
[----:B------:R-:W-:Y:S02]  /*7440*/  FFMA.FTZ R92, R96, R92, R141 ;  /* 0x0000005c605c7223 */ /* 0x000fe4000001008d */
[----:B------:R-:W-:Y:S02]  /*7450*/  FMUL.FTZ R40, R137, R40 ;  /* 0x0000002889287220 */ /* 0x000fe40000410000 */
[----:B------:R-:W-:Y:S02]  /*7460*/  FADD.FTZ R3, R92, R3 ;  /* 0x000000035c037221 */ /* 0x000fe40000010000 */
[----:B------:R-:W-:-:S04]  /*7470*/  FFMA.FTZ R93, R84, R93, R40 ;  /* 0x0000005d545d7223 */ /* 0x000fc80000010028 */
[----:B------:R-:W-:Y:S01]  /*7480*/  FADD.FTZ R2, R93, R2 ;  /* 0x000000025d027221 */ /* 0x000fe20000010000 */
[----:B------:R-:W-:Y:S06]  /*7490*/  BAR.SYNC.DEFER_BLOCKING 0x0 ;  /* 0x0000000000007b1d */ /* 0x000fec0000010000 */
[----:B------:R-:W-:Y:S05]  /*74a0*/  @P1 BRA `(.L_x_57) ;  /* 0x0000012000001947 */ /* 0x000fea0003800000 */
[----:B0-----:R-:W-:Y:S01]  /*74b0*/  ULDC UR16, c[0x0][0x174] ;  /* 0x00005d0000107ab9 */ /* 0x001fe20000000800 */
[----:B------:R-:W0:Y:S01]  /*74c0*/  LDS.128 R40, [0x10a0] ;  /* 0x0010a000ff287984 */ /* 0x000e220000000c00 */
[----:B------:R-:W-:Y:S02]  /*74d0*/  UISETP.NE.AND UP0, UPT, UR24, UR16, UPT ;  /* 0x000000101800728c */ /* 0x000fe4000bf05270 */
[----:B------:R-:W-:Y:S01]  /*74e0*/  USHF.L.U32 UR16, UR7, 0x2, URZ ;  /* 0x0000000207107899 */ /* 0x000fe2000800063f */
[----:B------:R-:W1:Y:S03]  /*74f0*/  LDS.64 R78, [0x10b0] ;  /* 0x0010b000ff4e7984 */ /* 0x000e660000000a00 */
[----:B------:R-:W-:-:S13]  /*7500*/  PLOP3.LUT P0, PT, PT, PT, UP0, 0x80, 0x0 ;  /* 0x000000000000781c */ /* 0x000fda0003f0f008 */
[----:B------:R-:W2:Y:S04]  /*7510*/  @P0 LDS R82, [UR16+0x30e0] ;  /* 0x0030e010ff520984 */ /* 0x000ea80008000800 */
[----:B------:R-:W3:Y:S01]  /*7520*/  @P0 LDS R81, [UR16+0x2ce0] ;  /* 0x002ce010ff510984 */ /* 0x000ee20008000800 */
[----:B0-----:R-:W-:Y:S02]  /*7530*/  FADD.FTZ R80, R77, R41 ;  /* 0x000000294d507221 */ /* 0x001fe40000010000 */
[----:B------:R-:W-:Y:S02]  /*7540*/  FADD.FTZ R41, R76, R40 ;  /* 0x000000284c297221 */ /* 0x000fe40000010000 */
[----:B------:R-:W-:Y:S02]  /*7550*/  FADD.FTZ R80, R43, R80 ;  /* 0x000000502b507221 */ /* 0x000fe40000010000 */
[----:B------:R-:W-:-:S02]  /*7560*/  FADD.FTZ R41, R42, R41 ;  /* 0x000000292a297221 */ /* 0x000fc40000010000 */
[----:B-1----:R-:W-:Y:S02]  /*7570*/  FADD.FTZ R77, R80, R79 ;  /* 0x0000004f504d7221 */ /* 0x002fe40000010000 */
[----:B------:R-:W-:Y:S02]  /*7580*/  FADD.FTZ R76, R41, R78 ;  /* 0x0000004e294c7221 */ /* 0x000fe40000010000 */
[----:B--2---:R-:W-:Y:S02]  /*7590*/  @P0 FADD.FTZ R77, R77, R82 ;  /* 0x000000524d4d0221 */ /* 0x004fe40000010000 */
[----:B---3--:R-:W-:-:S03]  /*75a0*/  @P0 FADD.FTZ R76, R76, R81 ;  /* 0x000000514c4c0221 */ /* 0x008fc60000010000 */
[----:B------:R0:W-:Y:S04]  /*75b0*/  STS [UR16+0x30e0], R77 ;  /* 0x0030e04dff007988 */ /* 0x0001e80008000810 */
[----:B------:R0:W-:Y:S02]  /*75c0*/  STS [UR16+0x2ce0], R76 ;  /* 0x002ce04cff007988 */ /* 0x0001e40008000810 */
.L_x_57:
[----:B0-----:R-:W-:Y:S05]  /*75d0*/  BSYNC B0 ;  /* 0x0000000000007941 */ /* 0x001fea0003800000 */
.L_x_56:
[----:B------:R-:W-:Y:S02]  /*75e0*/  UIADD3 UR7, UR7, 0x1, URZ ;  /* 0x0000000107077890 */ /* 0x000fe4000fffe03f */
[----:B------:R-:W-:Y:S02]  /*75f0*/  ULDC UR16, c[0x0][0x16c] ;  /* 0x00005b0000107ab9 */ /* 0x000fe40000000800 */
[----:B------:R-:W-:-:S06]  /*7600*/  UISETP.GE.AND UP0, UPT, UR7, UR16, UPT ;  /* 0x000000100700728c */ /* 0x000fcc000bf06270 */
[----:B------:R-:W-:-:S13]  /*7610*/  PLOP3.LUT P0, PT, PT, PT, UP0, 0x80, 0x0 ;  /* 0x000000000000781c */ /* 0x000fda0003f0f008 */
[----:B------:R-:W-:Y:S01]  /*7620*/  @P0 CALL.REL.NOINC `(.L_x_42) ;  /* 0x0000001000000944 */ /* 0x000fe20003c00000 */
[----:B------:R-:W-:Y:S05]  /*7630*/  BRA `(.L_x_58) ;  /* 0xffffd81000007947 */ /* 0x000fea000383ffff */
.L_x_42:
[----:B------:R-:W-:Y:S01]  /*7640*/  BAR.SYNC.DEFER_BLOCKING 0x0 ;  /* 0x0000000000007b1d */ /* 0x000fe20000010000 */
[----:B------:R-:W-:Y:S02]  /*7650*/  F2FP.BF16.PACK_AB R135, R135, R136 ;  /* 0x000000888787723e */ /* 0x000fe400000010ff */
[----:B------:R-:W-:Y:S02]  /*7660*/  F2FP.BF16.PACK_AB R119, R119, R134 ;  /* 0x000000867777723e */ /* 0x000fe400000010ff */
[----:B------:R-:W-:Y:S01]  /*7670*/  F2FP.BF16.PACK_AB R117, R117, R118 ;  /* 0x000000767575723e */ /* 0x000fe200000010ff */
[----:B------:R-:W-:Y:S01]  /*7680*/  ULDC UR32, c[0x0][0x168] ;  /* 0x00005a0000207ab9 */ /* 0x000fe20000000800 */
[----:B------:R-:W-:Y:S01]  /*7690*/  PRMT R37, R135, 0x7632, R37 ;  /* 0x0000763287257816 */ /* 0x000fe20000000025 */
[----:B------:R-:W-:Y:S01]  /*76a0*/  UIADD3 UR32, -UR25, UR32, URZ ;  /* 0x0000002019207290 */ /* 0x000fe2000fffe13f */
[----:B------:R-:W-:Y:S01]  /*76b0*/  PRMT R22, R119, 0x7632, R22 ;  /* 0x0000763277167816 */ /* 0x000fe20000000016 */
[----:B------:R-:W-:Y:S01]  /*76c0*/  ULDC.64 UR16, c[0x0][0x2d8] ;  /* 0x0000b60000107ab9 */ /* 0x000fe20000000a00 */
[----:B------:R-:W-:Y:S01]  /*76d0*/  PRMT R23, R117, 0x7632, R23 ;  /* 0x0000763275177816 */ /* 0x000fe20000000017 */
[----:B------:R-:W-:Y:S01]  /*76e0*/  UIMAD UR7, UR38, UR16, URZ ;  /* 0x00000010260772a4 */ /* 0x000fe2000f8e023f */
[----:B------:R-:W-:Y:S01]  /*76f0*/  F2FP.BF16.PACK_AB R115, R115, R116 ;  /* 0x000000747373723e */ /* 0x000fe200000010ff */
[----:B------:R-:W-:Y:S01]  /*7700*/  IMAD.U32 R34, RZ, RZ, UR32 ;  /* 0x00000020ff227e24 */ /* 0x000fe2000f8e00ff */
[----:B------:R-:W-:Y:S01]  /*7710*/  F2FP.BF16.PACK_AB R113, R113, R114 ;  /* 0x000000727171723e */ /* 0x000fe200000010ff */
[----:B------:R-:W-:Y:S01]  /*7720*/  ULDC.64 UR40, c[0x0][0x2f8] ;  /* 0x0000be0000287ab9 */ /* 0x000fe20000000a00 */
[----:B------:R-:W-:Y:S01]  /*7730*/  F2FP.BF16.PACK_AB R21, R21, R112 ;  /* 0x000000701515723e */ /* 0x000fe200000010ff */
[----:B------:R-:W-:Y:S01]  /*7740*/  UIMAD.WIDE.U32 UR28, UR37, UR16, URZ ;  /* 0x00000010251c72a5 */ /* 0x000fe2000f8e003f */
[----:B------:R-:W-:Y:S01]  /*7750*/  F2FP.BF16.PACK_AB R19, R19, R20 ;  /* 0x000000141313723e */ /* 0x000fe200000010ff */
[----:B------:R-:W-:Y:S01]  /*7760*/  UIMAD UR30, UR38, UR40, URZ ;  /* 0x00000028261e72a4 */ /* 0x000fe2000f8e023f */
[----:B------:R-:W-:Y:S01]  /*7770*/  F2FP.BF16.PACK_AB R17, R17, R18 ;  /* 0x000000121111723e */ /* 0x000fe200000010ff */
[----:B------:R-:W-:Y:S01]  /*7780*/  UIMAD UR25, UR37, UR17, UR7 ;  /* 0x00000011251972a4 */ /* 0x000fe2000f8e0207 */
[----:B------:R-:W-:Y:S01]  /*7790*/  PRMT R24, R115, 0x7632, R24 ;  /* 0x0000763273187816 */ /* 0x000fe20000000018 */
[----:B------:R0:W-:Y:S01]  /*77a0*/  STS.U16 [R74+0x2], R37 ;  /* 0x000002254a007388 */ /* 0x0001e20000000400 */
[----:B------:R-:W-:Y:S01]  /*77b0*/  PRMT R18, R21, 0x7632, R18 ;  /* 0x0000763215127816 */ /* 0x000fe20000000012 */
[----:B------:R-:W-:Y:S01]  /*77c0*/  UIMAD.WIDE.U32 UR16, UR37, UR40, URZ ;  /* 0x00000028251072a5 */ /* 0x000fe2000f8e003f */
[----:B------:R-:W-:Y:S01]  /*77d0*/  PRMT R20, R19, 0x7632, R20 ;  /* 0x0000763213147816 */ /* 0x000fe20000000014 */
[----:B------:R1:W-:Y:S01]  /*77e0*/  STS.U16 [R74+0x6], R22 ;  /* 0x000006164a007388 */ /* 0x0003e20000000400 */
[----:B------:R-:W-:Y:S01]  /*77f0*/  UIMAD UR30, UR37, UR41, UR30 ;  /* 0x00000029251e72a4 */ /* 0x000fe2000f8e021e */
[----:B------:R-:W-:Y:S01]  /*7800*/  BSSY B0, `(.L_x_59) ;  /* 0x0000037000007945 */ /* 0x000fe20003800000 */
[----:B------:R-:W-:Y:S01]  /*7810*/  UIADD3 UR7, UR29, UR25, URZ ;  /* 0x000000191d077290 */ /* 0x000fe2000fffe03f */
[----:B------:R2:W-:Y:S01]  /*7820*/  STS.U16 [R74+0xa], R23 ;  /* 0x00000a174a007388 */ /* 0x0005e20000000400 */
[----:B0-----:R-:W-:-:S03]  /*7830*/  PRMT R37, R113, 0x7632, R37 ;  /* 0x0000763271257816 */ /* 0x001fc60000000025 */
[----:B------:R-:W-:Y:S01]  /*7840*/  STS.U16 [R74], R135 ;  /* 0x000000874a007388 */ /* 0x000fe20000000400 */
[----:B-1----:R-:W-:-:S03]  /*7850*/  PRMT R22, R17, 0x7610, R22 ;  /* 0x0000761011167816 */ /* 0x002fc60000000016 */
[----:B------:R-:W-:Y:S01]  /*7860*/  STS.U16 [R74+0x4], R119 ;  /* 0x000004774a007388 */ /* 0x000fe20000000400 */
[----:B--2---:R-:W-:-:S03]  /*7870*/  PRMT R23, R17, 0x7632, R23 ;  /* 0x0000763211177816 */ /* 0x004fc60000000017 */
        /* <DEDUP_REMOVED lines=34> */
[----:B------:R-:W-:Y:S01]  /*7aa0*/  IMAD.MOV.U32 R18, RZ, RZ, R162 ;  /* 0x000000ffff127224 */ /* 0x000fe200078e00a2 */
[----:B------:R-:W-:Y:S01]  /*7ab0*/  MOV R19, R163 ;  /* 0x000000a300137202 */ /* 0x000fe20000000f00 */
[----:B------:R-:W-:Y:S02]  /*7ac0*/  ULDC.64 UR40, c[0x0][0x2e0] ;  /* 0x0000b80000287ab9 */ /* 0x000fe40000000a00 */
[----:B------:R-:W-:Y:S02]  /*7ad0*/  UIMAD UR31, UR15, UR40, URZ ;  /* 0x000000280f1f72a4 */ /* 0x000fe4000f8e023f */
[----:B------:R-:W-:Y:S02]  /*7ae0*/  IMAD.WIDE.U32 R18, R21, c[0x0][0x2d8], R18 ;  /* 0x0000b60015127a25 */ /* 0x000fe400078e0012 */
[----:B------:R-:W-:Y:S02]  /*7af0*/  UIMAD UR31, UR14, UR41, UR31 ;  /* 0x000000290e1f72a4 */ /* 0x000fe4000f8e021f */
[----:B------:R-:W-:Y:S01]  /*7b00*/  IMAD.U32 R21, RZ, RZ, UR14 ;  /* 0x0000000eff157e24 */ /* 0x000fe2000f8e00ff */
[----:B------:R-:W-:-:S05]  /*7b10*/  IADD3 R19, R19, UR25, RZ ;  /* 0x0000001913137c10 */ /* 0x000fca000fffe0ff */
[----:B------:R-:W-:-:S05]  /*7b20*/  IMAD.WIDE.U32 R18, R21, c[0x0][0x2e0], R18 ;  /* 0x0000b80015127a25 */ /* 0x000fca00078e0012 */
[----:B------:R-:W-:Y:S02]  /*7b30*/  IADD3 R19, R19, UR31, RZ ;  /* 0x0000001f13137c10 */ /* 0x000fe4000fffe0ff */
[----:B------:R-:W-:-:S04]  /*7b40*/  LEA R20, P0, R18, c[0x0][0x330], 0x1 ;  /* 0x0000cc0012147a11 */ /* 0x000fc800078008ff */
[----:B------:R-:W-:-:S05]  /*7b50*/  LEA.HI.X R21, R18, c[0x0][0x334], R19, 0x1, P0 ;  /* 0x0000cd0012157a11 */ /* 0x000fca00000f0c13 */
[----:B------:R0:W-:Y:S04]  /*7b60*/  STG.E.U16 [R20.64], R17 ;  /* 0x0000001114007986 */ /* 0x0001e8000c101522 */
.L_x_60:
[----:B------:R-:W-:Y:S05]  /*7b70*/  BSYNC B0 ;  /* 0x0000000000007941 */ /* 0x000fea0003800000 */
.L_x_59:
[----:B------:R-:W-:Y:S01]  /*7b80*/  ULDC.64 UR32, c[0x0][0x2e0] ;  /* 0x0000b80000207ab9 */ /* 0x000fe20000000a00 */
[C---:B------:R-:W-:Y:S01]  /*7b90*/  LEA R18, P0, R75.reuse, c[0x0][0x330], 0x1 ;  /* 0x0000cc004b127a11 */ /* 0x040fe200078008ff */
[----:B------:R-:W-:Y:S01]  /*7ba0*/  UMOV UR29, UR7 ;  /* 0x00000007001d7c82 */ /* 0x000fe20008000000 */
[----:B------:R-:W-:Y:S01]  /*7bb0*/  SHF.R.S32.HI R19, RZ, 0x1f, R75 ;  /* 0x0000001fff137819 */ /* 0x000fe2000001144b */
[----:B------:R-:W-:Y:S01]  /*7bc0*/  UIMAD UR25, UR15, UR32, URZ ;  /* 0x000000200f1972a4 */ /* 0x000fe2000f8e023f */
[C---:B0-----:R-:W-:Y:S01]  /*7bd0*/  LOP3.LUT R20, R75.reuse, 0x20, RZ, 0xfc, !PT ;  /* 0x000000204b147812 */ /* 0x041fe200078efcff */
[----:B------:R-:W-:Y:S01]  /*7be0*/  UIMAD.WIDE.U32 UR28, UR14, UR32, UR28 ;  /* 0x000000200e1c72a5 */ /* 0x000fe2000f8e001c */
[C---:B------:R-:W-:Y:S01]  /*7bf0*/  LOP3.LUT R21, R75.reuse, 0x40, RZ, 0xfc, !PT ;  /* 0x000000404b157812 */ /* 0x040fe200078efcff */
[----:B------:R-:W-:Y:S01]  /*7c00*/  UIMAD UR25, UR14, UR33, UR25 ;  /* 0x000000210e1972a4 */ /* 0x000fe2000f8e0219 */
[C---:B------:R-:W-:Y:S01]  /*7c10*/  LOP3.LUT R17, R75.reuse, 0x60, RZ, 0xfc, !PT ;  /* 0x000000604b117812 */ /* 0x040fe200078efcff */
[----:B------:R-:W-:Y:S01]  /*7c20*/  UIADD3 UR7, UP0, UR26, UR28, URZ ;  /* 0x0000001c1a077290 */ /* 0x000fe2000ff1e03f */
[----:B------:R-:W-:Y:S01]  /*7c30*/  LEA.HI.X R19, R75, c[0x0][0x334], R19, 0x1, P0 ;  /* 0x0000cd004b137a11 */ /* 0x000fe200000f0c13 */
[----:B------:R-:W-:Y:S01]  /*7c40*/  BSSY B0, `(.L_x_61) ;  /* 0x00000b9000007945 */ /* 0x000fe20003800000 */
[-C--:B------:R-:W-:Y:S01]  /*7c50*/  ISETP.GE.AND P0, PT, R20, R36.reuse, PT ;  /* 0x000000241400720c */ /* 0x080fe20003f06270 */
[----:B------:R-:W-:Y:S01]  /*7c60*/  UIADD3.X UR28, UR27, UR25, UR29, UP0, !UPT ;  /* 0x000000191b1c7290 */ /* 0x000fe200087fe41d */
[----:B------:R-:W-:-:S02]  /*7c70*/  ISETP.GE.AND P2, PT, R21, R36, PT ;  /* 0x000000241500720c */ /* 0x000fc40003f46270 */
[----:B------:R-:W-:Y:S01]  /*7c80*/  MOV R22, UR7 ;  /* 0x0000000700167c02 */ /* 0x000fe20008000f00 */
[----:B------:R-:W-:Y:S01]  /*7c90*/  UIADD3 UR7, UR17, UR30, URZ ;  /* 0x0000001e11077290 */ /* 0x000fe2000fffe03f */
[----:B------:R-:W-:Y:S01]  /*7ca0*/  ISETP.GE.AND P3, PT, R17, R36, PT ;  /* 0x000000241100720c */ /* 0x000fe20003f66270 */
[----:B------:R-:W-:Y:S01]  /*7cb0*/  IMAD.U32 R23, RZ, RZ, UR28 ;  /* 0x0000001cff177e24 */ /* 0x000fe2000f8e00ff */
[C---:B------:R-:W-:Y:S02]  /*7cc0*/  LEA R18, P4, R22.reuse, R18, 0x1 ;  /* 0x0000001216127211 */ /* 0x040fe400078808ff */
[C---:B------:R-:W-:Y:S02]  /*7cd0*/  LOP3.LUT R24, R75.reuse, 0xc0, RZ, 0xfc, !PT ;  /* 0x000000c04b187812 */ /* 0x040fe400078efcff */
[----:B------:R-:W-:Y:S02]  /*7ce0*/  LEA.HI.X R19, R22, R19, R23, 0x1, P4 ;  /* 0x0000001316137211 */ /* 0x000fe400020f0c17 */
[----:B------:R-:W-:-:S02]  /*7cf0*/  LOP3.LUT R22, R75, 0x80, RZ, 0xfc, !PT ;  /* 0x000000804b167812 */ /* 0x000fc400078efcff */
[C---:B------:R-:W-:Y:S01]  /*7d00*/  LOP3.LUT R23, R75.reuse, 0xa0, RZ, 0xfc, !PT ;  /* 0x000000a04b177812 */ /* 0x040fe200078efcff */
[----:B------:R-:W-:Y:S01]  /*7d10*/  @!P0 STG.E.U16 [R18.64+-0xfc0], R29 ;  /* 0xfff0401d12008986 */ /* 0x000fe2000c101522 */
[C---:B------:R-:W-:Y:S02]  /*7d20*/  LOP3.LUT R25, R75.reuse, 0xe0, RZ, 0xfc, !PT ;  /* 0x000000e04b197812 */ /* 0x040fe400078efcff */
[C---:B------:R-:W-:Y:S01]  /*7d30*/  LOP3.LUT R26, R75.reuse, 0x100, RZ, 0xfc, !PT ;  /* 0x000001004b1a7812 */ /* 0x040fe200078efcff */
[----:B------:R0:W-:Y:S01]  /*7d40*/  @!P2 STG.E.U16 [R18.64+-0xf80], R31 ;  /* 0xfff0801f1200a986 */ /* 0x0001e2000c101522 */
[----:B------:R-:W-:Y:S02]  /*7d50*/  LOP3.LUT R27, R75, 0x120, RZ, 0xfc, !PT ;  /* 0x000001204b1b7812 */ /* 0x000fe400078efcff */
[-C--:B------:R-:W-:Y:S01]  /*7d60*/  ISETP.GE.AND P0, PT, R22, R36.reuse, PT ;  /* 0x000000241600720c */ /* 0x080fe20003f06270 */
[----:B------:R1:W-:Y:S01]  /*7d70*/  @!P3 STG.E.U16 [R18.64+-0xf40], R33 ;  /* 0xfff0c0211200b986 */ /* 0x0003e2000c101522 */
[----:B------:R-:W-:-:S02]  /*7d80*/  ISETP.GE.AND P2, PT, R23, R36, PT ;  /* 0x000000241700720c */ /* 0x000fc40003f46270 */
[-C--:B------:R-:W-:Y:S02]  /*7d90*/  ISETP.GE.AND P3, PT, R24, R36.reuse, PT ;  /* 0x000000241800720c */ /* 0x080fe40003f66270 */
[-C--:B------:R-:W-:Y:S02]  /*7da0*/  ISETP.GE.AND P4, PT, R25, R36.reuse, PT ;  /* 0x000000241900720c */ /* 0x080fe40003f86270 */
[-C--:B------:R-:W-:Y:S02]  /*7db0*/  ISETP.GE.AND P5, PT, R26, R36.reuse, PT ;  /* 0x000000241a00720c */ /* 0x080fe40003fa6270 */
[----:B------:R-:W-:Y:S02]  /*7dc0*/  ISETP.GE.AND P6, PT, R27, R36, PT ;  /* 0x000000241b00720c */ /* 0x000fe40003fc6270 */
[----:B0-----:R-:W-:Y:S01]  /*7dd0*/  SHF.L.U32 R31, R139, 0x4, RZ ;  /* 0x000000048b1f7819 */ /* 0x001fe200000006ff */
[----:B------:R0:W-:Y:S01]  /*7de0*/  @!P0 STG.E.U16 [R18.64+-0xf00], R35 ;  /* 0xfff1002312008986 */ /* 0x0001e2000c101522 */
[----:B------:R-:W-:-:S02]  /*7df0*/  LOP3.LUT R28, R75, 0x140, RZ, 0xfc, !PT ;  /* 0x000001404b1c7812 */ /* 0x000fc400078efcff */
[----:B------:R-:W-:Y:S01]  /*7e00*/  LOP3.LUT R59, R31, 0xfffffe00, RZ, 0xc0, !PT ;  /* 0xfffffe001f3b7812 */ /* 0x000fe200078ec0ff */
[----:B------:R2:W-:Y:S01]  /*7e10*/  @!P2 STG.E.U16 [R18.64+-0xec0], R37 ;  /* 0xfff140251200a986 */ /* 0x0005e2000c101522 */
[C---:B------:R-:W-:Y:S02]  /*7e20*/  LOP3.LUT R29, R75.reuse, 0x160, RZ, 0xfc, !PT ;  /* 0x000001604b1d7812 */ /* 0x040fe400078efcff */
[C---:B------:R-:W-:Y:S01]  /*7e30*/  LOP3.LUT R30, R75.reuse, 0x180, RZ, 0xfc, !PT ;  /* 0x000001804b1e7812 */ /* 0x040fe200078efcff */
[----:B------:R3:W-:Y:S01]  /*7e40*/  @!P3 STG.E.U16 [R18.64+-0xe80], R39 ;  /* 0xfff180271200b986 */ /* 0x0007e2000c101522 */
[C---:B------:R-:W-:Y:S01]  /*7e50*/  LOP3.LUT R31, R75.reuse, 0x1a0, RZ, 0xfc, !PT ;  /* 0x000001a04b1f7812 */ /* 0x040fe200078efcff */
[----:B------:R-:W-:Y:S01]  /*7e60*/  IMAD R59, R142, 0x10, R59 ;  /* 0x000000108e3b7824 */ /* 0x000fe200078e023b */
[C---:B------:R-:W-:Y:S01]  /*7e70*/  LOP3.LUT R32, R75.reuse, 0x1c0, RZ, 0xfc, !PT ;  /* 0x000001c04b207812 */ /* 0x040fe200078efcff */
[----:B------:R4:W-:Y:S01]  /*7e80*/  @!P4 STG.E.U16 [R18.64+-0xe40], R41 ;  /* 0xfff1c0291200c986 */ /* 0x0009e2000c101522 */
[----:B-1----:R-:W-:Y:S01]  /*7e90*/  LOP3.LUT R33, R75, 0x1e0, RZ, 0xfc, !PT ;  /* 0x000001e04b217812 */ /* 0x002fe200078efcff */
[----:B0-----:R-:W-:Y:S01]  /*7ea0*/  FADD.FTZ R35, R0, R164 ;  /* 0x000000a400237221 */ /* 0x001fe20000010000 */
[-C--:B------:R-:W-:Y:S01]  /*7eb0*/  ISETP.GE.AND P0, PT, R28, R36.reuse, PT ;  /* 0x000000241c00720c */ /* 0x080fe20003f06270 */
[----:B------:R0:W-:Y:S01]  /*7ec0*/  @!P5 STG.E.U16 [R18.64+-0xe00], R43 ;  /* 0xfff2002b1200d986 */ /* 0x0001e2000c101522 */
        /* <DEDUP_REMOVED lines=8> */
[----:B------:R-:W-:-:S02]  /*7f50*/  IADD3 R38, R59, 0x2, RZ ;  /* 0x000000023b267810 */ /* 0x000fc40007ffe0ff */
[----:B--2---:R-:W-:Y:S01]  /*7f60*/  LEA.HI.SX32 R37, R36, R59, 0x1b ;  /* 0x0000003b24257211 */ /* 0x004fe200078fdaff */
[----:B------:R-:W-:Y:S01]  /*7f70*/  @!P2 STG.E.U16 [R18.64+-0xd40], R49 ;  /* 0xfff2c0311200a986 */ /* 0x000fe2000c101522 */
[----:B------:R-:W-:Y:S01]  /*7f80*/  FADD.FTZ R36, R35, R2 ;  /* 0x0000000223247221 */ /* 0x000fe20000010000 */
[C---:B---3--:R-:W-:Y:S02]  /*7f90*/  IADD3 R39, R59.reuse, 0x3, RZ ;  /* 0x000000033b277810 */ /* 0x048fe40007ffe0ff */
[----:B------:R-:W-:Y:S01]  /*7fa0*/  @!P3 STG.E.U16 [R18.64+-0xd00], R51 ;  /* 0xfff300331200b986 */ /* 0x000fe2000c101522 */
[----:B------:R-:W-:Y:S01]  /*7fb0*/  FADD.FTZ R35, R36, R3 ;  /* 0x0000000324237221 */ /* 0x000fe20000010000 */
[----:B------:R-:W-:Y:S02]  /*7fc0*/  IADD3 R40, R59, 0x4, RZ ;  /* 0x000000043b287810 */ /* 0x000fe40007ffe0ff */
[----:B------:R-:W-:Y:S01]  /*7fd0*/  @!P4 STG.E.U16 [R18.64+-0xcc0], R53 ;  /* 0xfff340351200c986 */ /* 0x000fe2000c101522 */
[----:B------:R-:W-:Y:S01]  /*7fe0*/  F2FP.BF16.PACK_AB R2, R2, R0 ;  /* 0x000000000202723e */ /* 0x000fe200000010ff */
[----:B------:R-:W-:Y:S01]  /*7ff0*/  FADD.FTZ R0, R35, R4 ;  /* 0x0000000423007221 */ /* 0x000fe20000010000 */
[C---:B----4-:R-:W-:Y:S01]  /*8000*/  IADD3 R41, R59.reuse, 0x5, RZ ;  /* 0x000000053b297810 */ /* 0x050fe20007ffe0ff */
[----:B------:R-:W-:Y:S01]  /*8010*/  @!P5 STG.E.U16 [R18.64+-0xc80], R55 ;  /* 0xfff380371200d986 */ /* 0x000fe2000c101522 */
[----:B------:R-:W-:-:S02]  /*8020*/  IADD3 R42, R59, 0x6, RZ ;  /* 0x000000063b2a7810 */ /* 0x000fc40007ffe0ff */
[-C--:B------:R-:W-:Y:S01]  /*8030*/  LEA.HI.SX32 R38, R38, R59.reuse, 0x1b ;  /* 0x0000003b26267211 */ /* 0x080fe200078fdaff */
[----:B------:R1:W-:Y:S01]  /*8040*/  @!P6 STG.E.U16 [R18.64+-0xc40], R57 ;  /* 0xfff3c0391200e986 */ /* 0x0003e2000c101522 */
[-C--:B------:R-:W-:Y:S02]  /*8050*/  LEA.HI.SX32 R39, R39, R59.reuse, 0x1b ;  /* 0x0000003b27277211 */ /* 0x080fe400078fdaff */
[----:B------:R-:W-:Y:S01]  /*8060*/  LEA.HI.SX32 R40, R40, R59, 0x1b ;  /* 0x0000003b28287211 */ /* 0x000fe200078fdaff */
[----:B------:R-:W-:Y:S01]  /*8070*/  IMAD.SHL.U32 R38, R38, 0x2, RZ ;  /* 0x0000000226267824 */ /* 0x000fe200078e00ff */
[----:B------:R-:W-:Y:S02]  /*8080*/  F2FP.BF16.PACK_AB R3, R4, R3 ;  /* 0x000000030403723e */ /* 0x000fe400000010ff */
[----:B------:R-:W-:Y:S01]  /*8090*/  PRMT R35, R2, 0x7632, R35 ;  /* 0x0000763202237816 */ /* 0x000fe20000000023 */
[----:B------:R-:W-:Y:S01]  /*80a0*/  IMAD.SHL.U32 R40, R40, 0x2, RZ ;  /* 0x0000000228287824 */ /* 0x000fe200078e00ff */
[----:B0-----:R-:W-:-:S02]  /*80b0*/  IADD3 R43, R59, 0x7, RZ ;  /* 0x000000073b2b7810 */ /* 0x001fc40007ffe0ff */
[----:B------:R-:W-:Y:S02]  /*80c0*/  IADD3 R44, R59, 0x8, RZ ;  /* 0x000000083b2c7810 */ /* 0x000fe40007ffe0ff */
[----:B-1----:R-:W-:Y:S01]  /*80d0*/  PRMT R19, R2, 0x7610, R19 ;  /* 0x0000761002137816 */ /* 0x002fe20000000013 */
[----:B------:R-:W-:Y:S01]  /*80e0*/  BAR.SYNC.DEFER_BLOCKING 0x0 ;  /* 0x0000000000007b1d */ /* 0x000fe20000010000 */
[----:B------:R-:W-:Y:S01]  /*80f0*/  F2FP.BF16.PACK_AB R2, R6, R5 ;  /* 0x000000050602723e */ /* 0x000fe200000010ff */
[----:B------:R-:W-:Y:S01]  /*8100*/  FADD.FTZ R5, R0, R5 ;  /* 0x0000000500057221 */ /* 0x000fe20000010000 */
[-C--:B------:R-:W-:Y:S02]  /*8110*/  LEA.HI.SX32 R41, R41, R59.reuse, 0x1b ;  /* 0x0000003b29297211 */ /* 0x080fe400078fdaff */
[----:B------:R-:W-:Y:S01]  /*8120*/  LEA.HI.SX32 R42, R42, R59, 0x1b ;  /* 0x0000003b2a2a7211 */ /* 0x000fe200078fdaff */
[----:B------:R-:W-:Y:S01]  /*8130*/  FADD.FTZ R6, R5, R6 ;  /* 0x0000000605067221 */ /* 0x000fe20000010000 */
[----:B------:R-:W-:-:S02]  /*8140*/  SHF.L.U32 R37, R37, 0x1, RZ ;  /* 0x0000000125257819 */ /* 0x000fc400000006ff */
[C---:B------:R-:W-:Y:S01]  /*8150*/  IADD3 R45, R59.reuse, 0x9, RZ ;  /* 0x000000093b2d7810 */ /* 0x040fe20007ffe0ff */
[----:B------:R-:W-:Y:S01]  /*8160*/  IMAD.SHL.U32 R42, R42, 0x2, RZ ;  /* 0x000000022a2a7824 */ /* 0x000fe200078e00ff */
[----:B------:R-:W-:Y:S02]  /*8170*/  IADD3 R46, R59, 0xa, RZ ;  /* 0x0000000a3b2e7810 */ /* 0x000fe40007ffe0ff */
[----:B------:R-:W-:Y:S02]  /*8180*/  PRMT R18, R3, 0x7632, R18 ;  /* 0x0000763203127816 */ /* 0x000fe40000000012 */
[----:B------:R-:W-:Y:S02]  /*8190*/  SHF.L.U32 R39, R39, 0x1, RZ ;  /* 0x0000000127277819 */ /* 0x000fe400000006ff */
[C---:B------:R-:W-:Y:S02]  /*81a0*/  IADD3 R48, R59.reuse, 0xb, RZ ;  /* 0x0000000b3b307810 */ /* 0x040fe40007ffe0ff */
[----:B------:R-:W-:-:S02]  /*81b0*/  IADD3 R50, R59, 0xc, RZ ;  /* 0x0000000c3b327810 */ /* 0x000fc40007ffe0ff */
[-C--:B------:R-:W-:Y:S02]  /*81c0*/  LEA.HI.SX32 R43, R43, R59.reuse, 0x1b ;  /* 0x0000003b2b2b7211 */ /* 0x080fe400078fdaff */
[----:B------:R-:W-:Y:S01]  /*81d0*/  LEA.HI.SX32 R44, R44, R59, 0x1b ;  /* 0x0000003b2c2c7211 */ /* 0x000fe200078fdaff */
[----:B------:R-:W-:Y:S01]  /*81e0*/  STS.U16 [R74], R19 ;  /* 0x000000134a007388 */ /* 0x000fe20000000400 */
[----:B------:R-:W-:Y:S01]  /*81f0*/  F2FP.BF16.PACK_AB R4, R8, R7 ;  /* 0x000000070804723e */ /* 0x000fe200000010ff */
[----:B------:R-:W-:Y:S01]  /*8200*/  FADD.FTZ R7, R6, R7 ;  /* 0x0000000706077221 */ /* 0x000fe20000010000 */
[C---:B------:R-:W-:Y:S01]  /*8210*/  PRMT R36, R2.reuse, 0x7610, R36 ;  /* 0x0000761002247816 */ /* 0x040fe20000000024 */
[----:B------:R-:W-:Y:S01]  /*8220*/  STS.U16 [R37+0x2], R35 ;  /* 0x0000022325007388 */ /* 0x000fe20000000400 */
[----:B------:R-:W-:Y:S01]  /*8230*/  PRMT R47, R2, 0x7632, R47 ;  /* 0x00007632022f7816 */ /* 0x000fe2000000002f */
[----:B------:R-:W-:Y:S01]  /*8240*/  IMAD.SHL.U32 R44, R44, 0x2, RZ ;  /* 0x000000022c2c7824 */ /* 0x000fe200078e00ff */
[----:B------:R-:W-:Y:S01]  /*8250*/  SHF.L.U32 R41, R41, 0x1, RZ ;  /* 0x0000000129297819 */ /* 0x000fe200000006ff */
[----:B------:R0:W-:Y:S01]  /*8260*/  STS.U16 [R38+0x4], R3 ;  /* 0x0000040326007388 */ /* 0x0001e20000000400 */
[----:B------:R-:W-:Y:S01]  /*8270*/  F2FP.BF16.PACK_AB R2, R10, R9 ;  /* 0x000000090a02723e */ /* 0x000fe200000010ff */
[----:B------:R-:W-:Y:S01]  /*8280*/  FADD.FTZ R8, R7, R8 ;  /* 0x0000000807087221 */ /* 0x000fe20000010000 */
[C---:B------:R-:W-:Y:S01]  /*8290*/  IADD3 R52, R59.reuse, 0xd, RZ ;  /* 0x0000000d3b347810 */ /* 0x040fe20007ffe0ff */
[----:B------:R-:W-:Y:S01]  /*82a0*/  STS.U16 [R39+0x6], R18 ;  /* 0x0000061227007388 */ /* 0x000fe20000000400 */
[----:B------:R-:W-:Y:S01]  /*82b0*/  IADD3 R54, R59, 0xe, RZ ;  /* 0x0000000e3b367810 */ /* 0x000fe20007ffe0ff */
[----:B------:R-:W-:Y:S01]  /*82c0*/  FADD.FTZ R9, R8, R9 ;  /* 0x0000000908097221 */ /* 0x000fe20000010000 */
[-C--:B------:R-:W-:Y:S01]  /*82d0*/  LEA.HI.SX32 R45, R45, R59.reuse, 0x1b ;  /* 0x0000003b2d2d7211 */ /* 0x080fe200078fdaff */
[----:B------:R-:W-:Y:S01]  /*82e0*/  STS.U16 [R40+0x8], R36 ;  /* 0x0000082428007388 */ /* 0x000fe20000000400 */
[-C--:B------:R-:W-:Y:S01]  /*82f0*/  LEA.HI.SX32 R46, R46, R59.reuse, 0x1b ;  /* 0x0000003b2e2e7211 */ /* 0x080fe200078fdaff */
[----:B------:R-:W-:Y:S01]  /*8300*/  FADD.FTZ R10, R9, R10 ;  /* 0x0000000a090a7221 */ /* 0x000fe20000010000 */
[----:B------:R-:W-:Y:S01]  /*8310*/  IADD3 R56, R59, 0xf, RZ ;  /* 0x0000000f3b387810 */ /* 0x000fe20007ffe0ff */
[----:B------:R-:W-:Y:S01]  /*8320*/  STS.U16 [R41+0xa], R47 ;  /* 0x00000a2f29007388 */ /* 0x000fe20000000400 */
[-C--:B------:R-:W-:Y:S01]  /*8330*/  LEA.HI.SX32 R48, R48, R59.reuse, 0x1b ;  /* 0x0000003b30307211 */ /* 0x080fe200078fdaff */
[----:B------:R-:W-:Y:S01]  /*8340*/  IMAD.SHL.U32 R46, R46, 0x2, RZ ;  /* 0x000000022e2e7824 */ /* 0x000fe200078e00ff */
[----:B------:R-:W-:Y:S01]  /*8350*/  LEA.HI.SX32 R50, R50, R59, 0x1b ;  /* 0x0000003b32327211 */ /* 0x000fe200078fdaff */
[----:B------:R1:W-:Y:S01]  /*8360*/  STS.U16 [R42+0xc], R4 ;  /* 0x00000c042a007388 */ /* 0x0003e20000000400 */
[----:B0-----:R-:W-:Y:S01]  /*8370*/  F2FP.BF16.PACK_AB R3, R12, R11 ;  /* 0x0000000b0c03723e */ /* 0x001fe200000010ff */
[----:B------:R-:W-:Y:S01]  /*8380*/  FADD.FTZ R11, R10, R11 ;  /* 0x0000000b0a0b7221 */ /* 0x000fe20000010000 */
[----:B------:R-:W-:Y:S01]  /*8390*/  PRMT R19, R4, 0x7632, R19 ;  /* 0x0000763204137816 */ /* 0x000fe20000000013 */
[----:B------:R-:W-:Y:S01]  /*83a0*/  IMAD.SHL.U32 R50, R50, 0x2, RZ ;  /* 0x0000000232327824 */ /* 0x000fe200078e00ff */
[----:B------:R-:W-:Y:S01]  /*83b0*/  SHF.L.U32 R43, R43, 0x1, RZ ;  /* 0x000000012b2b7819 */ /* 0x000fe200000006ff */
[----:B------:R-:W-:Y:S01]  /*83c0*/  FADD.FTZ R12, R11, R12 ;  /* 0x0000000c0b0c7221 */ /* 0x000fe20000010000 */
[----:B------:R-:W-:-:S02]  /*83d0*/  PRMT R35, R2, 0x7610, R35 ;  /* 0x0000761002237816 */ /* 0x000fc40000000023 */
[----:B------:R-:W-:Y:S01]  /*83e0*/  PRMT R37, R2, 0x7632, R37 ;  /* 0x0000763202257816 */ /* 0x000fe20000000025 */
[----:B------:R-:W-:Y:S01]  /*83f0*/  STS.U16 [R43+0xe], R19 ;  /* 0x00000e132b007388 */ /* 0x000fe20000000400 */
[-C--:B------:R-:W-:Y:S02]  /*8400*/  LEA.HI.SX32 R52, R52, R59.reuse, 0x1b ;  /* 0x0000003b34347211 */ /* 0x080fe400078fdaff */
[----:B------:R-:W-:Y:S01]  /*8410*/  LEA.HI.SX32 R54, R54, R59, 0x1b ;  /* 0x0000003b36367211 */ /* 0x000fe200078fdaff */
[----:B------:R-:W-:Y:S01]  /*8420*/  STS.U16 [R44+0x10], R35 ;  /* 0x000010232c007388 */ /* 0x000fe20000000400 */
[----:B------:R-:W-:Y:S02]  /*8430*/  SHF.L.U32 R45, R45, 0x1, RZ ;  /* 0x000000012d2d7819 */ /* 0x000fe400000006ff */
[----:B------:R-:W-:Y:S01]  /*8440*/  F2FP.BF16.PACK_AB R2, R14, R13 ;  /* 0x0000000d0e02723e */ /* 0x000fe200000010ff */
[----:B------:R-:W-:Y:S01]  /*8450*/  IMAD.SHL.U32 R54, R54, 0x2, RZ ;  /* 0x0000000236367824 */ /* 0x000fe200078e00ff */
[----:B------:R-:W-:Y:S01]  /*8460*/  LEA.HI.SX32 R56, R56, R59, 0x1b ;  /* 0x0000003b38387211 */ /* 0x000fe200078fdaff */
[----:B------:R-:W-:Y:S01]  /*8470*/  STS.U16 [R45+0x12], R37 ;  /* 0x000012252d007388 */ /* 0x000fe20000000400 */
[----:B-1----:R-:W-:Y:S01]  /*8480*/  F2FP.BF16.PACK_AB R4, R16, R15 ;  /* 0x0000000f1004723e */ /* 0x002fe200000010ff */
        /* <DEDUP_REMOVED lines=44> */
[----:B------:R-:W-:Y:S01]  /*8750*/  MOV R5, UR14 ;  /* 0x0000000e00057c02 */ /* 0x000fe20008000f00 */
[----:B------:R-:W-:-:S03]  /*8760*/  UIMAD UR25, UR14, UR29, UR25 ;  /* 0x0000001d0e1972a4 */ /* 0x000fc6000f8e0219 */
[----:B------:R-:W-:-:S05]  /*8770*/  IADD3 R3, R3, UR30, RZ ;  /* 0x0000001e03037c10 */ /* 0x000fca000fffe0ff */
[----:B------:R-:W-:-:S05]  /*8780*/  IMAD.WIDE.U32 R2, R5, c[0x0][0x300], R2 ;  /* 0x0000c00005027a25 */ /* 0x000fca00078e0002 */
[----:B------:R-:W-:Y:S02]  /*8790*/  IADD3 R3, R3, UR25, RZ ;  /* 0x0000001903037c10 */ /* 0x000fe4000fffe0ff */
[----:B------:R-:W-:-:S04]  /*87a0*/  LEA R4, P0, R2, c[0x0][0x340], 0x1 ;  /* 0x0000d00002047a11 */ /* 0x000fc800078008ff */
[----:B------:R-:W-:-:S05]  /*87b0*/  LEA.HI.X R5, R2, c[0x0][0x344], R3, 0x1, P0 ;  /* 0x0000d10002057a11 */ /* 0x000fca00000f0c03 */
[----:B------:R0:W-:Y:S04]  /*87c0*/  STG.E.U16 [R4.64], R19 ;  /* 0x0000001304007986 */ /* 0x0001e8000c101522 */
.L_x_62:
[----:B------:R-:W-:Y:S05]  /*87d0*/  BSYNC B0 ;  /* 0x0000000000007941 */ /* 0x000fea0003800000 */
.L_x_61:
[----:B------:R-:W-:Y:S01]  /*87e0*/  ULDC.64 UR28, c[0x0][0x300] ;  /* 0x0000c000001c7ab9 */ /* 0x000fe20000000a00 */
[C---:B------:R-:W-:Y:S01]  /*87f0*/  IMAD.SHL.U32 R2, R75.reuse, 0x2, RZ ;  /* 0x000000024b027824 */ /* 0x040fe200078e00ff */
[----:B------:R-:W-:Y:S01]  /*8800*/  UMOV UR17, UR7 ;  /* 0x0000000700117c82 */ /* 0x000fe20008000000 */
[----:B------:R-:W-:Y:S01]  /*8810*/  SHF.R.S32.HI R0, RZ, 0x1f, R75 ;  /* 0x0000001fff007819 */ /* 0x000fe2000001144b */
[----:B------:R-:W-:Y:S01]  /*8820*/  UIMAD.WIDE.U32 UR16, UR14, UR28, UR16 ;  /* 0x0000001c0e1072a5 */ /* 0x000fe2000f8e0010 */
[-C--:B------:R-:W-:Y:S01]  /*8830*/  ISETP.GE.AND P3, PT, R20, R18.reuse, PT ;  /* 0x000000121400720c */ /* 0x080fe20003f66270 */
[----:B------:R-:W-:Y:S01]  /*8840*/  UIMAD UR7, UR15, UR28, URZ ;  /* 0x0000001c0f0772a4 */ /* 0x000fe2000f8e023f */
[----:B------:R-:W-:Y:S01]  /*8850*/  SHF.L.U64.HI R0, R75, 0x1, R0 ;  /* 0x000000014b007819 */ /* 0x000fe20000010200 */
[----:B------:R-:W-:Y:S01]  /*8860*/  UIADD3 UR26, UP0, UR26, UR16, URZ ;  /* 0x000000101a1a7290 */ /* 0x000fe2000ff1e03f */
[----:B------:R-:W-:Y:S01]  /*8870*/  IADD3 R2, P0, R2, -0xfc0, RZ ;  /* 0xfffff04002027810 */ /* 0x000fe20007f1e0ff */
[----:B------:R-:W-:Y:S01]  /*8880*/  UIMAD UR7, UR14, UR29, UR7 ;  /* 0x0000001d0e0772a4 */ /* 0x000fe2000f8e0207 */
[----:B------:R-:W-:Y:S01]  /*8890*/  ISETP.GE.AND P4, PT, R21, R18, PT ;  /* 0x000000121500720c */ /* 0x000fe20003f86270 */
[----:B------:R-:W-:Y:S01]  /*88a0*/  UIADD3 UR18, UP1, UR18, -0x1000, URZ ;  /* 0xfffff00012127890 */ /* 0x000fe2000ff3e03f */
[----:B------:R-:W-:Y:S01]  /*88b0*/  IADD3.X R0, R0, -0x1, RZ, P0, !PT ;  /* 0xffffffff00007810 */ /* 0x000fe200007fe4ff */
[----:B------:R-:W-:Y:S01]  /*88c0*/  UIADD3.X UR16, UR27, UR7, UR17, UP0, !UPT ;  /* 0x000000071b107290 */ /* 0x000fe200087fe411 */
[----:B------:R-:W-:Y:S01]  /*88d0*/  IADD3 R2, P0, R2, c[0x0][0x340], RZ ;  /* 0x0000d00002027a10 */ /* 0x000fe20007f1e0ff */
[----:B------:R-:W-:Y:S01]  /*88e0*/  UISETP.GT.AND UP0, UPT, UR24, 0x1, UPT ;  /* 0x000000011800788c */ /* 0x000fe2000bf04270 */
[----:B------:R-:W-:Y:S01]  /*88f0*/  MOV R3, UR26 ;  /* 0x0000001a00037c02 */ /* 0x000fe20008000f00 */
[----:B------:R-:W-:Y:S01]  /*8900*/  UIADD3 UR20, UP2, UR20, -0x1000, URZ ;  /* 0xfffff00014147890 */ /* 0x000fe2000ff5e03f */
[----:B------:R-:W-:Y:S01]  /*8910*/  IADD3.X R0, R0, c[0x0][0x344], RZ, P0, !PT ;  /* 0x0000d10000007a10 */ /* 0x000fe200007fe4ff */
[----:B0-----:R-:W-:Y:S01]  /*8920*/  IMAD.U32 R4, RZ, RZ, UR16 ;  /* 0x00000010ff047e24 */ /* 0x001fe2000f8e00ff */
[----:B------:R-:W-:Y:S01]  /*8930*/  LEA R2, P0, R3, R2, 0x1 ;  /* 0x0000000203027211 */ /* 0x000fe200078008ff */
[----:B------:R-:W-:Y:S01]  /*8940*/  UIADD3 UR22, UP3, UR22, -0x1000, URZ ;  /* 0xfffff00016167890 */ /* 0x000fe2000ff7e03f */
[----:B------:R-:W-:Y:S01]  /*8950*/  ISETP.GE.AND P5, PT, R17, R18, PT ;  /* 0x000000121100720c */ /* 0x000fe20003fa6270 */
[----:B------:R-:W-:Y:S01]  /*8960*/  UIADD3 UR6, UR6, 0x1, URZ ;  /* 0x0000000106067890 */ /* 0x000fe2000fffe03f */
[----:B------:R-:W-:Y:S01]  /*8970*/  LEA.HI.X R3, R3, R0, R4, 0x1, P0 ;  /* 0x0000000003037211 */ /* 0x000fe200000f0c04 */
[----:B------:R-:W-:Y:S01]  /*8980*/  UIADD3.X UR19, UR19, -0x1, URZ, UP1, !UPT ;  /* 0xffffffff13137890 */ /* 0x000fe20008ffe43f */
[-C--:B------:R-:W-:Y:S01]  /*8990*/  ISETP.GE.AND P6, PT, R22, R18.reuse, PT ;  /* 0x000000121600720c */ /* 0x080fe20003fc6270 */
[----:B------:R-:W-:Y:S01]  /*89a0*/  UIADD3.X UR21, UR21, -0x1, URZ, UP2, !UPT ;  /* 0xffffffff15157890 */ /* 0x000fe200097fe43f */
[-C--:B------:R-:W-:Y:S01]  /*89b0*/  ISETP.GE.AND P1, PT, R24, R18.reuse, PT ;  /* 0x000000121800720c */ /* 0x080fe20003f26270 */
[----:B------:R0:W-:Y:S01]  /*89c0*/  @!P3 STG.E.U16 [R2.64], R35 ;  /* 0x000000230200b986 */ /* 0x0001e2000c101522 */
[-C--:B------:R-:W-:Y:S01]  /*89d0*/  ISETP.GE.AND P2, PT, R25, R18.reuse, PT ;  /* 0x000000121900720c */ /* 0x080fe20003f46270 */
[----:B------:R-:W-:Y:S01]  /*89e0*/  UIADD3.X UR23, UR23, -0x1, URZ, UP3, !UPT ;  /* 0xffffffff17177890 */ /* 0x000fe20009ffe43f */
[-C--:B------:R-:W-:Y:S01]  /*89f0*/  ISETP.GE.AND P3, PT, R26, R18.reuse, PT ;  /* 0x000000121a00720c */ /* 0x080fe20003f66270 */
[----:B------:R0:W-:Y:S01]  /*8a00*/  @!P4 STG.E.U16 [R2.64+0x40], R157 ;  /* 0x0000409d0200c986 */ /* 0x0001e2000c101522 */
[----:B------:R-:W-:-:S02]  /*8a10*/  ISETP.GE.AND P0, PT, R23, R18, PT ;  /* 0x000000121700720c */ /* 0x000fc40003f06270 */
[-C--:B------:R-:W-:Y:S01]  /*8a20*/  ISETP.GE.AND P4, PT, R27, R18.reuse, PT ;  /* 0x000000121b00720c */ /* 0x080fe20003f86270 */
        /* <DEDUP_REMOVED lines=22> */
.L_x_36:
        /* <DEDUP_REMOVED lines=34> */
.L_x_65:
[----:B0-----:R-:W-:Y:S05]  /*8db0*/  BSYNC B0 ;  /* 0x0000000000007941 */ /* 0x001fea0003800000 */
.L_x_64:
        /* <DEDUP_REMOVED lines=31> */
[----:B------:R-:W-:Y:S01]  /*8fb0*/  HFMA2.MMA R13, -RZ, RZ, 0, 0 ;  /* 0x00000000ff0d7435 */ /* 0x000fe200000001ff */
[----:B------:R-:W-:Y:S05]  /*8fc0*/  BRA `(.L_x_68) ;  /* 0x0000001000007947 */ /* 0x000fea0003800000 */
.L_x_67:
[----:B------:R-:W3:Y:S02]  /*8fd0*/  S2R R13, SR_TID.X ;  /* 0x00000000000d7919 */ /* 0x000ee40000002100 */
.L_x_68:
[----:B0-----:R-:W-:Y:S05]  /*8fe0*/  BSYNC B0 ;  /* 0x0000000000007941 */ /* 0x001fea0003800000 */
.L_x_66:
        /* <DEDUP_REMOVED lines=27> */
[----:B------:R-:W-:Y:S02]  /*91a0*/  UIADD3 UR15, UR9, UR15, URZ ;  /* 0x0000000f090f7290 */ /* 0x000fe4000fffe03f */
.L_x_70:
[----:B0-----:R-:W0:Y:S01]  /*91b0*/  LDS R15, [R13.X4+0x2ce0] ;  /* 0x002ce0000d0f7984 */ /* 0x001e220000004800 */
        /* <DEDUP_REMOVED lines=10> */
[----:B------:R-:W1:Y:S01]  /*9260*/  LDS R17, [R13.X4+0x30e0] ;  /* 0x0030e0000d117984 */ /* 0x000e620000004800 */
[----:B------:R-:W-:Y:S01]  /*9270*/  IMAD.U32 R5, RZ, RZ, UR7 ;  /* 0x00000007ff057e24 */ /* 0x000fe2000f8e00ff */
[----:B------:R-:W-:Y:S01]  /*9280*/  YIELD ;  /* 0x0000000000007946 */ /* 0x000fe20003800000 */
[----:B------:R-:W-:-:S04]  /*9290*/  IMAD.WIDE.U32 R2, R13, c[0x0][0x290], R2 ;  /* 0x0000a4000d027a25 */ /* 0x000fc800078e0002 */
[C---:B------:R-:W-:Y:S02]  /*92a0*/  IMAD R5, R13.reuse, c[0x0][0x294], R0 ;  /* 0x0000a5000d057a24 */ /* 0x040fe400078e0200 */
[----:B------:R-:W-:-:S04]  /*92b0*/  IMAD.WIDE.U32 R6, R13, c[0x0][0x1c0], R6 ;  /* 0x000070000d067a25 */ /* 0x000fc800078e0006 */
[----:B------:R-:W-:Y:S01]  /*92c0*/  IMAD R9, R13, c[0x0][0x1c4], R4 ;  /* 0x000071000d097a24 */ /* 0x000fe200078e0204 */
[----:B------:R-:W-:Y:S01]  /*92d0*/  LEA R4, P0, R2, c[0x0][0x310], 0x2 ;  /* 0x0000c40002047a11 */ /* 0x000fe200078010ff */
[----:B------:R-:W-:Y:S01]  /*92e0*/  IMAD.IADD R5, R3, 0x1, R5 ;  /* 0x0000000103057824 */ /* 0x000fe200078e0205 */
[----:B------:R-:W-:Y:S02]  /*92f0*/  LEA R8, P1, R6, c[0x0][0x230], 0x2 ;  /* 0x00008c0006087a11 */ /* 0x000fe400078210ff */
[----:B------:R-:W-:Y:S02]  /*9300*/  IADD3 R3, R7, R9, RZ ;  /* 0x0000000907037210 */ /* 0x000fe40007ffe0ff */
[----:B------:R-:W-:Y:S02]  /*9310*/  LEA.HI.X R5, R2, c[0x0][0x314], R5, 0x2, P0 ;  /* 0x0000c50002057a11 */ /* 0x000fe400000f1405 */
[----:B------:R-:W-:-:S03]  /*9320*/  LEA.HI.X R9, R6, c[0x0][0x234], R3, 0x2, P1 ;  /* 0x00008d0006097a11 */ /* 0x000fc600008f1403 */
[----:B0-----:R0:W-:Y:S04]  /*9330*/  RED.E.ADD.F32.FTZ.RN.STRONG.GPU [R4.64], R15 ;  /* 0x0000000f0400798e */ /* 0x0011e8000c10e7a2 */
[----:B------:R2:W1:Y:S01]  /*9340*/  LDG.E R0, [R8.64] ;  /* 0x0000002208007981 */ /* 0x000462000c1e1900 */
[----:B------:R-:W-:Y:S01]  /*9350*/  MOV R6, UR18 ;  /* 0x0000001200067c02 */ /* 0x000fe20008000f00 */
[----:B------:R-:W-:Y:S01]  /*9360*/  IMAD.U32 R10, RZ, RZ, UR20 ;  /* 0x00000014ff0a7e24 */ /* 0x000fe2000f8e00ff */
[----:B------:R-:W-:Y:S01]  /*9370*/  MOV R11, UR21 ;  /* 0x00000015000b7c02 */ /* 0x000fe20008000f00 */
[----:B------:R-:W-:Y:S01]  /*9380*/  IMAD.U32 R7, RZ, RZ, UR19 ;  /* 0x00000013ff077e24 */ /* 0x000fe2000f8e00ff */
[----:B------:R-:W-:Y:S01]  /*9390*/  MOV R7, UR13 ;  /* 0x0000000d00077c02 */ /* 0x000fe20008000f00 */
[----:B------:R-:W-:Y:S01]  /*93a0*/  IMAD.MOV.U32 R2, RZ, RZ, R6 ;  /* 0x000000ffff027224 */ /* 0x000fe200078e0006 */
[----:B------:R-:W-:Y:S01]  /*93b0*/  MOV R6, R10 ;  /* 0x0000000a00067202 */ /* 0x000fe20000000f00 */
[----:B------:R-:W-:-:S02]  /*93c0*/  IMAD.U32 R3, RZ, RZ, UR11 ;  /* 0x0000000bff037e24 */ /* 0x000fc4000f8e00ff */
[C---:B------:R-:W-:Y:S02]  /*93d0*/  IMAD R14, R12.reuse, c[0x0][0x2b0], RZ ;  /* 0x0000ac000c0e7a24 */ /* 0x040fe400078e02ff */
[----:B------:R-:W-:Y:S02]  /*93e0*/  IMAD R16, R12, c[0x0][0x1a0], RZ ;  /* 0x000068000c107a24 */ /* 0x000fe400078e02ff */
[----:B------:R-:W-:-:S04]  /*93f0*/  IMAD.WIDE.U32 R2, R13, c[0x0][0x2b0], R2 ;  /* 0x0000ac000d027a25 */ /* 0x000fc800078e0002 */
[C---:B0-----:R-:W-:Y:S01]  /*9400*/  IMAD R5, R13.reuse, c[0x0][0x2b4], R14 ;  /* 0x0000ad000d057a24 */ /* 0x041fe200078e020e */
[----:B------:R-:W-:Y:S01]  /*9410*/  LEA R4, P0, R2, c[0x0][0x318], 0x2 ;  /* 0x0000c60002047a11 */ /* 0x000fe200078010ff */
[C---:B--2---:R-:W-:Y:S02]  /*9420*/  IMAD R9, R13.reuse, c[0x0][0x1a4], R16 ;  /* 0x000069000d097a24 */ /* 0x044fe400078e0210 */
[----:B------:R-:W-:-:S04]  /*9430*/  IMAD.WIDE.U32 R6, R13, c[0x0][0x1a0], R6 ;  /* 0x000068000d067a25 */ /* 0x000fc800078e0006 */
[----:B------:R-:W-:Y:S01]  /*9440*/  IMAD.IADD R5, R3, 0x1, R5 ;  /* 0x0000000103057824 */ /* 0x000fe200078e0205 */
[----:B------:R-:W-:Y:S02]  /*9450*/  IADD3 R3, R7, R9, RZ ;  /* 0x0000000907037210 */ /* 0x000fe40007ffe0ff */
[----:B------:R-:W-:Y:S02]  /*9460*/  LEA R8, P1, R6, c[0x0][0x228], 0x2 ;  /* 0x00008a0006087a11 */ /* 0x000fe400078210ff */
[----:B------:R-:W-:Y:S02]  /*9470*/  LEA.HI.X R5, R2, c[0x0][0x31c], R5, 0x2, P0 ;  /* 0x0000c70002057a11 */ /* 0x000fe400000f1405 */
[----:B------:R-:W-:Y:S01]  /*9480*/  LEA.HI.X R9, R6, c[0x0][0x22c], R3, 0x2, P1 ;  /* 0x00008b0006097a11 */ /* 0x000fe200008f1403 */
[----:B-1----:R-:W-:-:S05]  /*9490*/  FMUL.FTZ R11, R0, R17 ;  /* 0x00000011000b7220 */ /* 0x002fca0000410000 */
[----:B------:R0:W-:Y:S04]  /*94a0*/  RED.E.ADD.F32.FTZ.RN.STRONG.GPU [R4.64], R11 ;  /* 0x0000000b0400798e */ /* 0x0001e8000c10e7a2 */
[----:B------:R-:W2:Y:S01]  /*94b0*/  LDG.E R8, [R8.64] ;  /* 0x0000002208087981 */ /* 0x000ea2000c1e1900 */
[----:B------:R-:W-:Y:S01]  /*94c0*/  MOV R6, UR4 ;  /* 0x0000000400067c02 */ /* 0x000fe20008000f00 */
[----:B------:R-:W-:Y:S02]  /*94d0*/  IMAD.U32 R3, RZ, RZ, UR12 ;  /* 0x0000000cff037e24 */ /* 0x000fe4000f8e00ff */
[----:B------:R-:W-:Y:S01]  /*94e0*/  IMAD R12, R12, c[0x0][0x2d0], RZ ;  /* 0x0000b4000c0c7a24 */ /* 0x000fe200078e02ff */
[----:B------:R-:W-:Y:S01]  /*94f0*/  MOV R2, R6 ;  /* 0x0000000600027202 */ /* 0x000fe20000000f00 */
[----:B------:R-:W-:-:S02]  /*9500*/  IMAD.U32 R7, RZ, RZ, UR5 ;  /* 0x00000005ff077e24 */ /* 0x000fc4000f8e00ff */
[C---:B------:R-:W-:Y:S02]  /*9510*/  IMAD R7, R13.reuse, c[0x0][0x2d4], R12 ;  /* 0x0000b5000d077a24 */ /* 0x040fe400078e020c */
[C---:B------:R-:W-:Y:S01]  /*9520*/  IMAD.WIDE.U32 R2, R13.reuse, c[0x0][0x2d0], R2 ;  /* 0x0000b4000d027a25 */ /* 0x040fe200078e0002 */
[----:B------:R-:W-:-:S03]  /*9530*/  IADD3 R13, R13, c[0x0][0x0], RZ ;  /* 0x000000000d0d7a10 */ /* 0x000fc60007ffe0ff */
[----:B------:R-:W-:Y:S01]  /*9540*/  IMAD.IADD R3, R3, 0x1, R7 ;  /* 0x0000000103037824 */ /* 0x000fe200078e0207 */
[----:B------:R-:W-:-:S04]  /*9550*/  LEA R6, P0, R2, c[0x0][0x320], 0x2 ;  /* 0x0000c80002067a11 */ /* 0x000fc800078010ff */
[----:B------:R-:W-:Y:S02]  /*9560*/  LEA.HI.X R7, R2, c[0x0][0x324], R3, 0x2, P0 ;  /* 0x0000c90002077a11 */ /* 0x000fe400000f1403 */
[----:B------:R-:W-:Y:S01]  /*9570*/  ISETP.GE.AND P0, PT, R13, c[0x0][0x16c], PT ;  /* 0x00005b000d007a0c */ /* 0x000fe20003f06270 */
[----:B--2---:R-:W-:-:S05]  /*9580*/  FMUL.FTZ R17, R17, R8 ;  /* 0x0000000811117220 */ /* 0x004fca0000410000 */
[----:B------:R0:W-:Y:S07]  /*9590*/  RED.E.ADD.F32.FTZ.RN.STRONG.GPU [R6.64], R17 ;  /* 0x000000110600798e */ /* 0x0001ee000c10e7a2 */
[----:B------:R-:W-:Y:S05]  /*95a0*/  @!P0 BRA `(.L_x_70) ;  /* 0xfffffc0000008947 */ /* 0x000fea000383ffff */
[----:B------:R-:W-:Y:S05]  /*95b0*/  BSYNC B0 ;  /* 0x0000000000007941 */ /* 0x000fea0003800000 */
.L_x_69:
[----:B------:R-:W-:Y:S05]  /*95c0*/  EXIT ;  /* 0x000000000000794d */ /* 0x000fea0003800000 */
.L_x_47:
[----:B------:R-:W-:Y:S01]  /*95d0*/  MOV R83, R156 ;  /* 0x0000009c00537202 */ /* 0x000fe20000000f00 */
[----:B------:R-:W-:Y:S01]  /*95e0*/  IMAD.MOV.U32 R84, RZ, RZ, 0x1 ;  /* 0x00000001ff547424 */ /* 0x000fe200078e00ff */
[----:B------:R-:W-:Y:S02]  /*95f0*/  MOV R82, 0x9610 ;  /* 0x0000961000527802 */ /* 0x000fe40000000f00 */
[----:B------:R-:W-:Y:S05]  /*9600*/  CALL.REL.NOINC `($__internal_5_$__cuda_sm70_shflsync_up) ;  /* 0x00000bd000007944 */ /* 0x000fea0003c00000 */
[----:B------:R-:W-:Y:S01]  /*9610*/  MOV R159, R84 ;  /* 0x00000054009f7202 */ /* 0x000fe20000000f00 */
[----:B--2---:R-:W-:Y:S05]  /*9620*/  BRA `(.L_x_71) ;  /* 0xffffc5c000007947 */ /* 0x004fea000383ffff */
.L_x_48:
[----:B------:R-:W-:Y:S01]  /*9630*/  HFMA2.MMA R84, -RZ, RZ, 0, 5.9604644775390625e-08 ;  /* 0x00000001ff547435 */ /* 0x000fe200000001ff */
[----:B------:R-:W-:Y:S01]  /*9640*/  IMAD.MOV.U32 R83, RZ, RZ, R85 ;  /* 0x000000ffff537224 */ /* 0x000fe200078e0055 */
[----:B------:R-:W-:-:S04]  /*9650*/  MOV R82, 0x9670 ;  /* 0x0000967000527802 */ /* 0x000fc80000000f00 */
[----:B01----:R-:W-:Y:S05]  /*9660*/  CALL.REL.NOINC `($__internal_5_$__cuda_sm70_shflsync_up) ;  /* 0x00000b7000007944 */ /* 0x003fea0003c00000 */
[----:B------:R-:W-:Y:S01]  /*9670*/  FMUL.FTZ R159, R156, R159 ;  /* 0x0000009f9c9f7220 */ /* 0x000fe20000410000 */
[----:B------:R-:W-:Y:S01]  /*9680*/  ISETP.GE.AND P0, PT, R142, 0x1, PT ;  /* 0x000000018e00780c */ /* 0x000fe20003f06270 */
[----:B------:R-:W-:-:S02]  /*9690*/  FFMA.FTZ R82, R156, R84, R85 ;  /* 0x000000549c527223 */ /* 0x000fc40000010055 */
[----:B------:R-:W-:Y:S01]  /*96a0*/  IMAD.MOV.U32 R84, RZ, RZ, 0x2 ;  /* 0x00000002ff547424 */ /* 0x000fe200078e00ff */
[----:B------:R-:W-:Y:S02]  /*96b0*/  FSEL R156, R156, R159, !P0 ;  /* 0x0000009f9c9c7208 */ /* 0x000fe40004000000 */
[----:B------:R-:W-:Y:S02]  /*96c0*/  FSEL R85, R85, R82, !P0 ;  /* 0x0000005255557208 */ /* 0x000fe40004000000 */
[----:B------:R-:W-:Y:S02]  /*96d0*/  MOV R83, R156 ;  /* 0x0000009c00537202 */ /* 0x000fe40000000f00 */
[----:B------:R-:W-:Y:S02]  /*96e0*/  MOV R82, 0x9700 ;  /* 0x0000970000527802 */ /* 0x000fe40000000f00 */
[----:B--2---:R-:W-:Y:S05]  /*96f0*/  CALL.REL.NOINC `($__internal_5_$__cuda_sm70_shflsync_up) ;  /* 0x00000ae000007944 */ /* 0x004fea0003c00000 */
[----:B------:R-:W-:Y:S01]  /*9700*/  IMAD.MOV.U32 R159, RZ, RZ, R84 ;  /* 0x000000ffff9f7224 */ /* 0x000fe200078e0054 */
[----:B------:R-:W-:Y:S01]  /*9710*/  MOV R83, R85 ;  /* 0x0000005500537202 */ /* 0x000fe20000000f00 */
[----:B------:R-:W-:Y:S01]  /*9720*/  IMAD.MOV.U32 R84, RZ, RZ, 0x2 ;  /* 0x00000002ff547424 */ /* 0x000fe200078e00ff */
[----:B------:R-:W-:-:S02]  /*9730*/  MOV R82, 0x9750 ;  /* 0x0000975000527802 */ /* 0x000fc40000000f00 */
[----:B--2---:R-:W-:Y:S05]  /*9740*/  CALL.REL.NOINC `($__internal_5_$__cuda_sm70_shflsync_up) ;  /* 0x00000a9000007944 */ /* 0x004fea0003c00000 */
[----:B------:R-:W-:Y:S02]  /*9750*/  ISETP.GE.AND P0, PT, R142, 0x2, PT ;  /* 0x000000028e00780c */ /* 0x000fe40003f06270 */
[----:B------:R-:W-:-:S11]  /*9760*/  MOV R82, 0x97c0 ;  /* 0x000097c000527802 */ /* 0x000fd60000000f00 */
[----:B------:R-:W-:Y:S01]  /*9770*/  @P0 FFMA.FTZ R85, R156, R84, R85 ;  /* 0x000000549c550223 */ /* 0x000fe20000010055 */
[----:B------:R-:W-:Y:S01]  /*9780*/  HFMA2.MMA R84, -RZ, RZ, 0, 2.384185791015625e-07 ;  /* 0x00000004ff547435 */ /* 0x000fe200000001ff */
[----:B------:R-:W-:-:S04]  /*9790*/  @P0 FMUL.FTZ R156, R159, R156 ;  /* 0x0000009c9f9c0220 */ /* 0x000fc80000410000 */
[----:B------:R-:W-:Y:S02]  /*97a0*/  IMAD.MOV.U32 R83, RZ, RZ, R156 ;  /* 0x000000ffff537224 */ /* 0x000fe400078e009c */
[----:B--2---:R-:W-:Y:S05]  /*97b0*/  CALL.REL.NOINC `($__internal_5_$__cuda_sm70_shflsync_up) ;  /* 0x00000a2000007944 */ /* 0x004fea0003c00000 */
[----:B------:R-:W-:Y:S01]  /*97c0*/  MOV R159, R84 ;  /* 0x00000054009f7202 */ /* 0x000fe20000000f00 */
[----:B------:R-:W-:Y:S01]  /*97d0*/  HFMA2.MMA R84, -RZ, RZ, 0, 2.384185791015625e-07 ;  /* 0x00000004ff547435 */ /* 0x000fe200000001ff */
[----:B------:R-:W-:Y:S01]  /*97e0*/  IMAD.MOV.U32 R83, RZ, RZ, R85 ;  /* 0x000000ffff537224 */ /* 0x000fe200078e0055 */
[----:B------:R-:W-:-:S04]  /*97f0*/  MOV R82, 0x9810 ;  /* 0x0000981000527802 */ /* 0x000fc80000000f00 */
[----:B--2---:R-:W-:Y:S05]  /*9800*/  CALL.REL.NOINC `($__internal_5_$__cuda_sm70_shflsync_up) ;  /* 0x000009d000007944 */ /* 0x004fea0003c00000 */
[----:B------:R-:W-:Y:S02]  /*9810*/  ISETP.GE.AND P0, PT, R142, 0x4, PT ;  /* 0x000000048e00780c */ /* 0x000fe40003f06270 */
[----:B------:R-:W-:-:S11]  /*9820*/  MOV R82, 0x9880 ;  /* 0x0000988000527802 */ /* 0x000fd60000000f00 */
[----:B------:R-:W-:Y:S02]  /*9830*/  @P0 FFMA.FTZ R85, R156, R84, R85 ;  /* 0x000000549c550223 */ /* 0x000fe40000010055 */
[----:B------:R-:W-:Y:S02]  /*9840*/  @P0 FMUL.FTZ R156, R159, R156 ;  /* 0x0000009c9f9c0220 */ /* 0x000fe40000410000 */
[----:B------:R-:W-:-:S03]  /*9850*/  IMAD.MOV.U32 R84, RZ, RZ, 0x8 ;  /* 0x00000008ff547424 */ /* 0x000fc600078e00ff */
[----:B------:R-:W-:Y:S02]  /*9860*/  MOV R83, R156 ;  /* 0x0000009c00537202 */ /* 0x000fe40000000f00 */
[----:B--2---:R-:W-:Y:S05]  /*9870*/  CALL.REL.NOINC `($__internal_5_$__cuda_sm70_shflsync_up) ;  /* 0x0000096000007944 */ /* 0x004fea0003c00000 */
[----:B------:R-:W-:Y:S01]  /*9880*/  IMAD.MOV.U32 R159, RZ, RZ, R84 ;  /* 0x000000ffff9f7224 */ /* 0x000fe200078e0054 */
[----:B------:R-:W-:Y:S01]  /*9890*/  MOV R83, R85 ;  /* 0x0000005500537202 */ /* 0x000fe20000000f00 */
[----:B------:R-:W-:Y:S01]  /*98a0*/  IMAD.MOV.U32 R84, RZ, RZ, 0x8 ;  /* 0x00000008ff547424 */ /* 0x000fe200078e00ff */
[----:B------:R-:W-:Y:S02]  /*98b0*/  MOV R82, 0x98d0 ;  /* 0x000098d000527802 */ /* 0x000fe40000000f00 */
        /* <DEDUP_REMOVED lines=8> */
[----:B------:R-:W-:Y:S01]  /*9940*/  MOV R159, R84 ;  /* 0x00000054009f7202 */ /* 0x000fe20000000f00 */
[----:B------:R-:W-:Y:S01]  /*9950*/  HFMA2.MMA R84, -RZ, RZ, 0, 9.5367431640625e-07 ;  /* 0x00000010ff547435 */ /* 0x000fe200000001ff */
[----:B------:R-:W-:Y:S01]  /*9960*/  IMAD.MOV.U32 R83, RZ, RZ, R85 ;  /* 0x000000ffff537224 */ /* 0x000fe200078e0055 */
[----:B------:R-:W-:-:S04]  /*9970*/  MOV R82, 0x9990 ;  /* 0x0000999000527802 */ /* 0x000fc80000000f00 */
[----:B--2---:R-:W-:Y:S05]  /*9980*/  CALL.REL.NOINC `($__internal_5_$__cuda_sm70_shflsync_up) ;  /* 0x0000085000007944 */ /* 0x004fea0003c00000 */
[----:B------:R-:W-:Y:S01]  /*9990*/  IMAD.MOV.U32 R82, RZ, RZ, R84 ;  /* 0x000000ffff527224 */ /* 0x000fe200078e0054 */
[----:B--2---:R-:W-:Y:S05]  /*99a0*/  BRA `(.L_x_72) ;  /* 0xffffc3a000007947 */ /* 0x004fea000383ffff */
.L_x_51:
[----:B------:R-:W-:Y:S01]  /*99b0*/  MOV R83, R156 ;  /* 0x0000009c00537202 */ /* 0x000fe20000000f00 */
[----:B-1----:R-:W-:Y:S01]  /*99c0*/  IMAD.MOV.U32 R84, RZ, RZ, 0x1 ;  /* 0x00000001ff547424 */ /* 0x002fe200078e00ff */
[----:B------:R-:W-:Y:S02]  /*99d0*/  MOV R82, 0x99f0 ;  /* 0x000099f000527802 */ /* 0x000fe40000000f00 */
[----:B0-2---:R-:W-:Y:S05]  /*99e0*/  CALL.REL.NOINC `($__internal_5_$__cuda_sm70_shflsync_up) ;  /* 0x000007f000007944 */ /* 0x005fea0003c00000 */
[----:B------:R-:W-:Y:S01]  /*99f0*/  MOV R156, R84 ;  /* 0x00000054009c7202 */ /* 0x000fe20000000f00 */
[----:B------:R-:W-:Y:S01]  /*9a00*/  HFMA2.MMA R84, -RZ, RZ, 0, 5.9604644775390625e-08 ;  /* 0x00000001ff547435 */ /* 0x000fe200000001ff */
[----:B------:R-:W-:Y:S01]  /*9a10*/  IMAD.MOV.U32 R83, RZ, RZ, R85 ;  /* 0x000000ffff537224 */ /* 0x000fe200078e0055 */
[----:B------:R-:W-:-:S04]  /*9a20*/  MOV R82, 0x9a40 ;  /* 0x00009a4000527802 */ /* 0x000fc80000000f00 */
[----:B--2---:R-:W-:Y:S05]  /*9a30*/  CALL.REL.NOINC `($__internal_5_$__cuda_sm70_shflsync_up) ;  /* 0x000007a000007944 */ /* 0x004fea0003c00000 */
[----:B------:R-:W-:Y:S01]  /*9a40*/  IMAD.MOV.U32 R85, RZ, RZ, R84 ;  /* 0x000000ffff557224 */ /* 0x000fe200078e0054 */
[----:B------:R-:W-:Y:S01]  /*9a50*/  MOV R82, R80 ;  /* 0x0000005000527202 */ /* 0x000fe20000000f00 */
[----:B------:R-:W-:Y:S01]  /*9a60*/  IMAD.MOV.U32 R84, RZ, RZ, RZ ;  /* 0x000000ffff547224 */ /* 0x000fe200078e00ff */
[----:B------:R-:W-:-:S02]  /*9a70*/  MOV R83, 0x9a90 ;  /* 0x00009a9000537802 */ /* 0x000fc40000000f00 */
[----:B--2---:R-:W-:Y:S05]  /*9a80*/  CALL.REL.NOINC `($__internal_4_$__cuda_sm70_shflsync_idx_p) ;  /* 0x000006c000007944 */ /* 0x004fea0003c00000 */
[----:B-1----:R-:W-:Y:S01]  /*9a90*/  IMAD.MOV.U32 R80, RZ, RZ, R84 ;  /* 0x000000ffff507224 */ /* 0x002fe200078e0054 */
[----:B------:R-:W-:Y:S01]  /*9aa0*/  HFMA2.MMA R84, -RZ, RZ, 0, 0 ;  /* 0x00000000ff547435 */ /* 0x000fe200000001ff */
[----:B------:R-:W-:-:S02]  /*9ab0*/  MOV R82, R81 ;  /* 0x0000005100527202 */ /* 0x000fc40000000f00 */
[----:B------:R-:W-:-:S03]  /*9ac0*/  MOV R83, 0x9ae0 ;  /* 0x00009ae000537802 */ /* 0x000fc60000000f00 */
[----:B0-2---:R-:W-:Y:S05]  /*9ad0*/  CALL.REL.NOINC `($__internal_4_$__cuda_sm70_shflsync_idx_p) ;  /* 0x0000067000007944 */ /* 0x005fea0003c00000 */
[----:B-1----:R-:W-:Y:S01]  /*9ae0*/  IMAD.MOV.U32 R81, RZ, RZ, R84 ;  /* 0x000000ffff517224 */ /* 0x002fe200078e0054 */
[----:B0-2---:R-:W-:Y:S05]  /*9af0*/  BRA `(.L_x_73) ;  /* 0xffffc37000007947 */ /* 0x005fea000383ffff */
.L_x_54:
[----:B------:R-:W-:Y:S01]  /*9b00*/  MOV R83, R85 ;  /* 0x0000005500537202 */ /* 0x000fe20000000f00 */
[----:B------:R-:W-:Y:S01]  /*9b10*/  IMAD.MOV.U32 R84, RZ, RZ, 0x1 ;  /* 0x00000001ff547424 */ /* 0x000fe200078e00ff */
[----:B------:R-:W-:Y:S02]  /*9b20*/  MOV R82, 0x9b40 ;  /* 0x00009b4000527802 */ /* 0x000fe40000000f00 */
[----:B-1----:R-:W-:Y:S05]  /*9b30*/  CALL.REL.NOINC `($__internal_3_$__cuda_sm70_shflsync_down) ;  /* 0x0000059000007944 */ /* 0x002fea0003c00000 */
[----:B-1----:R-:W-:Y:S01]  /*9b40*/  MOV R87, R84 ;  /* 0x0000005400577202 */ /* 0x002fe20000000f00 */
[----:B0-2---:R-:W-:Y:S05]  /*9b50*/  BRA `(.L_x_74) ;  /* 0xffffc91000007947 */ /* 0x005fea000383ffff */
.L_x_55:
[----:B------:R-:W-:Y:S01]  /*9b60*/  HFMA2.MMA R84, -RZ, RZ, 0, 5.9604644775390625e-08 ;  /* 0x00000001ff547435 */ /* 0x000fe200000001ff */
[----:B------:R-:W-:Y:S01]  /*9b70*/  IMAD.MOV.U32 R83, RZ, RZ, R86 ;  /* 0x000000ffff537224 */ /* 0x000fe200078e0056 */
[----:B------:R-:W-:-:S04]  /*9b80*/  MOV R82, 0x9ba0 ;  /* 0x00009ba000527802 */ /* 0x000fc80000000f00 */
[----:B012---:R-:W-:Y:S05]  /*9b90*/  CALL.REL.NOINC `($__internal_3_$__cuda_sm70_shflsync_down) ;  /* 0x0000053000007944 */ /* 0x007fea0003c00000 */
[C---:B------:R-:W-:Y:S02]  /*9ba0*/  FMUL.FTZ R82, R85.reuse, R87 ;  /* 0x0000005755527220 */ /* 0x040fe40000410000 */
[C---:B-1----:R-:W-:Y:S02]  /*9bb0*/  FFMA.FTZ R83, R85.reuse, R84, R86 ;  /* 0x0000005455537223 */ /* 0x042fe40000010056 */
[----:B------:R-:W-:Y:S01]  /*9bc0*/  IMAD.MOV.U32 R84, RZ, RZ, 0x2 ;  /* 0x00000002ff547424 */ /* 0x000fe200078e00ff */
[----:B------:R-:W-:-:S02]  /*9bd0*/  FSEL R85, R85, R82, !P5 ;  /* 0x0000005255557208 */ /* 0x000fc40006800000 */
[----:B------:R-:W-:Y:S02]  /*9be0*/  FSEL R86, R86, R83, !P5 ;  /* 0x0000005356567208 */ /* 0x000fe40006800000 */
[----:B------:R-:W-:Y:S02]  /*9bf0*/  MOV R83, R85 ;  /* 0x0000005500537202 */ /* 0x000fe40000000f00 */
[----:B------:R-:W-:Y:S02]  /*9c00*/  MOV R82, 0x9c20 ;  /* 0x00009c2000527802 */ /* 0x000fe40000000f00 */
[----:B0-2---:R-:W-:Y:S05]  /*9c10*/  CALL.REL.NOINC `($__internal_3_$__cuda_sm70_shflsync_down) ;  /* 0x000004b000007944 */ /* 0x005fea0003c00000 */
[----:B-1----:R-:W-:Y:S01]  /*9c20*/  IMAD.MOV.U32 R87, RZ, RZ, R84 ;  /* 0x000000ffff577224 */ /* 0x002fe200078e0054 */
[----:B------:R-:W-:Y:S01]  /*9c30*/  MOV R83, R86 ;  /* 0x0000005600537202 */ /* 0x000fe20000000f00 */
[----:B------:R-:W-:Y:S01]  /*9c40*/  IMAD.MOV.U32 R84, RZ, RZ, 0x2 ;  /* 0x00000002ff547424 */ /* 0x000fe200078e00ff */
[----:B------:R-:W-:Y:S02]  /*9c50*/  MOV R82, 0x9c70 ;  /* 0x00009c7000527802 */ /* 0x000fe40000000f00 */
[----:B0-2---:R-:W-:Y:S05]  /*9c60*/  CALL.REL.NOINC `($__internal_3_$__cuda_sm70_shflsync_down) ;  /* 0x0000046000007944 */ /* 0x005fea0003c00000 */
[----:B-1----:R-:W-:Y:S01]  /*9c70*/  @!P4 FFMA.FTZ R86, R85, R84, R86 ;  /* 0x000000545556c223 */ /* 0x002fe20000010056 */
[----:B------:R-:W-:Y:S01]  /*9c80*/  HFMA2.MMA R84, -RZ, RZ, 0, 2.384185791015625e-07 ;  /* 0x00000004ff547435 */ /* 0x000fe200000001ff */
[----:B------:R-:W-:Y:S01]  /*9c90*/  @!P4 FMUL.FTZ R85, R87, R85 ;  /* 0x000000555755c220 */ /* 0x000fe20000410000 */
[----:B------:R-:W-:-:S03]  /*9ca0*/  MOV R82, 0x9cd0 ;  /* 0x00009cd000527802 */ /* 0x000fc60000000f00 */
[----:B------:R-:W-:Y:S02]  /*9cb0*/  IMAD.MOV.U32 R83, RZ, RZ, R85 ;  /* 0x000000ffff537224 */ /* 0x000fe400078e0055 */
[----:B0-2---:R-:W-:Y:S05]  /*9cc0*/  CALL.REL.NOINC `($__internal_3_$__cuda_sm70_shflsync_down) ;  /* 0x0000040000007944 */ /* 0x005fea0003c00000 */
[----:B-1----:R-:W-:Y:S01]  /*9cd0*/  MOV R87, R84 ;  /* 0x0000005400577202 */ /* 0x002fe20000000f00 */
[----:B------:R-:W-:Y:S01]  /*9ce0*/  HFMA2.MMA R84, -RZ, RZ, 0, 2.384185791015625e-07 ;  /* 0x00000004ff547435 */ /* 0x000fe200000001ff */
[----:B------:R-:W-:Y:S01]  /*9cf0*/  IMAD.MOV.U32 R83, RZ, RZ, R86 ;  /* 0x000000ffff537224 */ /* 0x000fe200078e0056 */
[----:B------:R-:W-:-:S04]  /*9d00*/  MOV R82, 0x9d20 ;  /* 0x00009d2000527802 */ /* 0x000fc80000000f00 */
[----:B0-2---:R-:W-:Y:S05]  /*9d10*/  CALL.REL.NOINC `($__internal_3_$__cuda_sm70_shflsync_down) ;  /* 0x000003b000007944 */ /* 0x005fea0003c00000 */
[----:B-1----:R-:W-:Y:S01]  /*9d20*/  @!P3 FFMA.FTZ R86, R85, R84, R86 ;  /* 0x000000545556b223 */ /* 0x002fe20000010056 */
[----:B------:R-:W-:Y:S01]  /*9d30*/  MOV R84, 0x8 ;  /* 0x0000000800547802 */ /* 0x000fe20000000f00 */
[----:B------:R-:W-:Y:S01]  /*9d40*/  @!P3 FMUL.FTZ R85, R87, R85 ;  /* 0x000000555755b220 */ /* 0x000fe20000410000 */
[----:B------:R-:W-:-:S03]  /*9d50*/  MOV R82, 0x9d90 ;  /* 0x00009d9000527802 */ /* 0x000fc60000000f00 */
[----:B------:R-:W-:-:S04]  /*9d60*/  IMAD.MOV.U32 R87, RZ, RZ, R85 ;  /* 0x000000ffff577224 */ /* 0x000fc800078e0055 */
[----:B------:R-:W-:Y:S02]  /*9d70*/  IMAD.MOV.U32 R83, RZ, RZ, R87 ;  /* 0x000000ffff537224 */ /* 0x000fe400078e0057 */
[----:B0-2---:R-:W-:Y:S05]  /*9d80*/  CALL.REL.NOINC `($__internal_3_$__cuda_sm70_shflsync_down) ;  /* 0x0000034000007944 */ /* 0x005fea0003c00000 */
[----:B-1----:R-:W-:Y:S01]  /*9d90*/  MOV R85, R84 ;  /* 0x0000005400557202 */ /* 0x002fe20000000f00 */
[----:B------:R-:W-:Y:S01]  /*9da0*/  HFMA2.MMA R84, -RZ, RZ, 0, 4.76837158203125e-07 ;  /* 0x00000008ff547435 */ /* 0x000fe200000001ff */
[----:B------:R-:W-:Y:S01]  /*9db0*/  IMAD.MOV.U32 R83, RZ, RZ, R86 ;  /* 0x000000ffff537224 */ /* 0x000fe200078e0056 */
[----:B------:R-:W-:-:S04]  /*9dc0*/  MOV R82, 0x9de0 ;  /* 0x00009de000527802 */ /* 0x000fc80000000f00 */
[----:B0-2---:R-:W-:Y:S05]  /*9dd0*/  CALL.REL.NOINC `($__internal_3_$__cuda_sm70_shflsync_down) ;  /* 0x000002f000007944 */ /* 0x005fea0003c00000 */
[----:B-1----:R-:W-:Y:S01]  /*9de0*/  @!P2 FFMA.FTZ R86, R87, R84, R86 ;  /* 0x000000545756a223 */ /* 0x002fe20000010056 */
[----:B------:R-:W-:Y:S01]  /*9df0*/  MOV R82, 0x9e60 ;  /* 0x00009e6000527802 */ /* 0x000fe20000000f00 */
[----:B------:R-:W-:Y:S02]  /*9e00*/  @!P2 FMUL.FTZ R87, R85, R87 ;  /* 0x000000575557a220 */ /* 0x000fe40000410000 */
[----:B------:R-:W-:Y:S02]  /*9e10*/  IMAD.MOV.U32 R85, RZ, RZ, R86 ;  /* 0x000000ffff557224 */ /* 0x000fe400078e0056 */
[----:B------:R-:W-:Y:S01]  /*9e20*/  IMAD.MOV.U32 R84, RZ, RZ, 0x10 ;  /* 0x00000010ff547424 */ /* 0x000fe200078e00ff */
[----:B------:R-:W-:-:S04]  /*9e30*/  MOV R86, R87 ;  /* 0x0000005700567202 */ /* 0x000fc80000000f00 */
[----:B------:R-:W-:Y:S02]  /*9e40*/  MOV R83, R86 ;  /* 0x0000005600537202 */ /* 0x000fe40000000f00 */
[----:B0-2---:R-:W-:Y:S05]  /*9e50*/  CALL.REL.NOINC `($__internal_3_$__cuda_sm70_shflsync_down) ;  /* 0x0000027000007944 */ /* 0x005fea0003c00000 */
[----:B-1----:R-:W-:Y:S01]  /*9e60*/  IMAD.MOV.U32 R87, RZ, RZ, R84 ;  /* 0x000000ffff577224 */ /* 0x002fe200078e0054 */
[----:B------:R-:W-:Y:S01]  /*9e70*/  MOV R83, R85 ;  /* 0x0000005500537202 */ /* 0x000fe20000000f00 */
[----:B------:R-:W-:Y:S01]  /*9e80*/  IMAD.MOV.U32 R84, RZ, RZ, 0x10 ;  /* 0x00000010ff547424 */ /* 0x000fe200078e00ff */
[----:B------:R-:W-:Y:S02]  /*9e90*/  MOV R82, 0x9eb0 ;  /* 0x00009eb000527802 */ /* 0x000fe40000000f00 */
[----:B0-2---:R-:W-:Y:S05]  /*9ea0*/  CALL.REL.NOINC `($__internal_3_$__cuda_sm70_shflsync_down) ;  /* 0x0000022000007944 */ /* 0x005fea0003c00000 */
[----:B-1----:R-:W-:Y:S01]  /*9eb0*/  @!P0 FFMA.FTZ R85, R86, R84, R85 ;  /* 0x0000005456558223 */ /* 0x002fe20000010055 */
[----:B------:R-:W-:Y:S01]  /*9ec0*/  HFMA2.MMA R84, -RZ, RZ, 0, 0 ;  /* 0x00000000ff547435 */ /* 0x000fe200000001ff */
[----:B------:R-:W-:Y:S01]  /*9ed0*/  @!P0 FMUL.FTZ R86, R87, R86 ;  /* 0x0000005657568220 */ /* 0x000fe20000410000 */
[----:B------:R-:W-:-:S03]  /*9ee0*/  MOV R83, 0x9f10 ;  /* 0x00009f1000537802 */ /* 0x000fc60000000f00 */
[----:B------:R-:W-:Y:S02]  /*9ef0*/  IMAD.MOV.U32 R82, RZ, RZ, R86 ;  /* 0x000000ffff527224 */ /* 0x000fe400078e0056 */
[----:B0-2---:R-:W-:Y:S05]  /*9f00*/  CALL.REL.NOINC `($__internal_4_$__cuda_sm70_shflsync_idx_p) ;  /* 0x0000024000007944 */ /* 0x005fea0003c00000 */
[----:B-1----:R-:W-:Y:S01]  /*9f10*/  MOV R87, R84 ;  /* 0x0000005400577202 */ /* 0x002fe20000000f00 */
[----:B------:R-:W-:Y:S01]  /*9f20*/  HFMA2.MMA R84, -RZ, RZ, 0, 0 ;  /* 0x00000000ff547435 */ /* 0x000fe200000001ff */
[----:B------:R-:W-:Y:S01]  /*9f30*/  IMAD.MOV.U32 R82, RZ, RZ, R85 ;  /* 0x000000ffff527224 */ /* 0x000fe200078e0055 */
[----:B------:R-:W-:-:S04]  /*9f40*/  MOV R83, 0x9f60 ;  /* 0x00009f6000537802 */ /* 0x000fc80000000f00 */
[----:B0-2---:R-:W-:Y:S05]  /*9f50*/  CALL.REL.NOINC `($__internal_4_$__cuda_sm70_shflsync_idx_p) ;  /* 0x000001f000007944 */ /* 0x005fea0003c00000 */
[----:B-1----:R-:W-:Y:S01]  /*9f60*/  IMAD.MOV.U32 R156, RZ, RZ, R84 ;  /* 0x000000ffff9c7224 */ /* 0x002fe200078e0054 */
[----:B------:R-:W-:Y:S01]  /*9f70*/  MOV R83, R86 ;  /* 0x0000005600537202 */ /* 0x000fe20000000f00 */
[----:B------:R-:W-:Y:S01]  /*9f80*/  IMAD.MOV.U32 R84, RZ, RZ, 0x1 ;  /* 0x00000001ff547424 */ /* 0x000fe200078e00ff */
[----:B------:R-:W-:Y:S02]  /*9f90*/  MOV R82, 0x9fb0 ;  /* 0x00009fb000527802 */ /* 0x000fe40000000f00 */
[----:B0-2---:R-:W-:Y:S05]  /*9fa0*/  CALL.REL.NOINC `($__internal_3_$__cuda_sm70_shflsync_down) ;  /* 0x0000012000007944 */ /* 0x005fea0003c00000 */
[----:B-1----:R-:W-:Y:S01]  /*9fb0*/  MOV R159, R84 ;  /* 0x00000054009f7202 */ /* 0x002fe20000000f00 */
[----:B------:R-:W-:Y:S01]  /*9fc0*/  HFMA2.MMA R84, -RZ, RZ, 0, 5.9604644775390625e-08 ;  /* 0x00000001ff547435 */ /* 0x000fe200000001ff */
[----:B------:R-:W-:Y:S01]  /*9fd0*/  IMAD.MOV.U32 R83, RZ, RZ, R85 ;  /* 0x000000ffff537224 */ /* 0x000fe200078e0055 */
[----:B------:R-:W-:-:S04]  /*9fe0*/  MOV R82, 0xa000 ;  /* 0x0000a00000527802 */ /* 0x000fc80000000f00 */
[----:B0-2---:R-:W-:Y:S05]  /*9ff0*/  CALL.REL.NOINC `($__internal_3_$__cuda_sm70_shflsync_down) ;  /* 0x000000d000007944 */ /* 0x005fea0003c00000 */
[----:B-1----:R-:W-:Y:S01]  /*a000*/  IMAD.MOV.U32 R86, RZ, RZ, R84 ;  /* 0x000000ffff567224 */ /* 0x002fe200078e0054 */
[----:B------:R-:W-:Y:S01]  /*a010*/  HFMA2.MMA R84, -RZ, RZ, 0, 0 ;  /* 0x00000000ff547435 */ /* 0x000fe200000001ff */
[----:B------:R-:W-:Y:S01]  /*a020*/  MOV R85, R159 ;  /* 0x0000009f00557202 */ /* 0x000fe20000000f00 */
[----:B------:R-:W-:Y:S01]  /*a030*/  IMAD.MOV.U32 R82, RZ, RZ, R80 ;  /* 0x000000ffff527224 */ /* 0x000fe200078e0050 */
[----:B------:R-:W-:-:S03]  /*a040*/  MOV R83, 0xa060 ;  /* 0x0000a06000537802 */ /* 0x000fc60000000f00 */
[----:B0-2---:R-:W-:Y:S05]  /*a050*/  CALL.REL.NOINC `($__internal_4_$__cuda_sm70_shflsync_idx_p) ;  /* 0x000000f000007944 */ /* 0x005fea0003c00000 */
[----:B-1----:R-:W-:Y:S01]  /*a060*/  IMAD.MOV.U32 R159, RZ, RZ, R84 ;  /* 0x000000ffff9f7224 */ /* 0x002fe200078e0054 */
[----:B------:R-:W-:Y:S01]  /*a070*/  MOV R82, R81 ;  /* 0x0000005100527202 */ /* 0x000fe20000000f00 */
[----:B------:R-:W-:Y:S01]  /*a080*/  IMAD.MOV.U32 R84, RZ, RZ, RZ ;  /* 0x000000ffff547224 */ /* 0x000fe200078e00ff */
[----:B------:R-:W-:-:S02]  /*a090*/  MOV R83, 0xa0b0 ;  /* 0x0000a0b000537802 */ /* 0x000fc40000000f00 */
[----:B0-2---:R-:W-:Y:S05]  /*a0a0*/  CALL.REL.NOINC `($__internal_4_$__cuda_sm70_shflsync_idx_p) ;  /* 0x000000a000007944 */ /* 0x005fea0003c00000 */
[----:B-1----:R-:W-:Y:S01]  /*a0b0*/  MOV R83, R84 ;  /* 0x0000005400537202 */ /* 0x002fe20000000f00 */
[----:B0-2---:R-:W-:Y:S05]  /*a0c0*/  BRA `(.L_x_75) ;  /* 0xffffc54000007947 */ /* 0x005fea000383ffff */
        .weak           $__internal_3_$__cuda_sm70_shflsync_down
        .type           $__internal_3_$__cuda_sm70_shflsync_down,@function
        .size           $__internal_3_$__cuda_sm70_shflsync_down,($__internal_4_$__cuda_sm70_shflsync_idx_p - $__internal_3_$__cuda_sm70_shflsync_down)
$__internal_3_$__cuda_sm70_shflsync_down:
[----:B------:R-:W-:Y:S01]  /*a0d0*/  HFMA2.MMA R139, -RZ, RZ, 0, 1.847743988037109375e-06 ;  /* 0x0000001fff8b7435 */ /* 0x000fe200000001ff */
[----:B------:R-:W-:-:S04]  /*a0e0*/  IMAD.MOV.U32 R142, RZ, RZ, -0x1 ;  /* 0xffffffffff8e7424 */ /* 0x000fc800078e00ff */
[----:B------:R-:W-:Y:S04]  /*a0f0*/  WARPSYNC R142 ;  /* 0x0000008e00007348 */ /* 0x000fe80003800000 */
[----:B------:R0:W1:Y:S04]  /*a100*/  SHFL.DOWN PT, R84, R83, R84, R139 ;  /* 0x0800005453547389 */ /* 0x00006800000e008b */
[----:B0-----:R-:W0:Y:S01]  /*a110*/  S2R R142, SR_LANEID ;  /* 0x00000000008e7919 */ /* 0x001e220000000000 */
[----:B------:R-:W-:-:S03]  /*a120*/  IMAD.MOV.U32 R83, RZ, RZ, 0x0 ;  /* 0x00000000ff537424 */ /* 0x000fc600078e00ff */
[----:B------:R-:W2:Y:S01]  /*a130*/  S2R R139, SR_TID.X ;  /* 0x00000000008b7919 */ /* 0x000ea20000002100 */
[----:B------:R-:W-:Y:S05]  /*a140*/  RET.REL.NODEC R82 `(_Z25selective_scan_bwd_kernelI32Selective_Scan_bwd_kernel_traitsILi128ELi16ELb0ELb0ELb0ELb0ELb1EN3c108BFloat16EfEEv12SSMParamsBwd) ;  /* 0xffff5eb052007950 */ /* 0x000fea0003c3ffff */
        .weak           $__internal_4_$__cuda_sm70_shflsync_idx_p
        .type           $__internal_4_$__cuda_sm70_shflsync_idx_p,@function
        .size           $__internal_4_$__cuda_sm70_shflsync_idx_p,($__internal_5_$__cuda_sm70_shflsync_up - $__internal_4_$__cuda_sm70_shflsync_idx_p)
$__internal_4_$__cuda_sm70_shflsync_idx_p:
[----:B------:R-:W-:Y:S01]  /*a150*/  MOV R142, 0xffffffff ;  /* 0xffffffff008e7802 */ /* 0x000fe20000000f00 */
[----:B------:R-:W-:-:S03]  /*a160*/  IMAD.MOV.U32 R139, RZ, RZ, 0x1f ;  /* 0x0000001fff8b7424 */ /* 0x000fc600078e00ff */
[----:B------:R-:W-:Y:S04]  /*a170*/  WARPSYNC R142 ;  /* 0x0000008e00007348 */ /* 0x000fe80003800000 */
[----:B------:R0:W1:Y:S04]  /*a180*/  SHFL.IDX PT, R84, R82, R84, R139 ;  /* 0x0000005452547389 */ /* 0x00006800000e008b */
[----:B0-----:R-:W0:Y:S01]  /*a190*/  S2R R142, SR_LANEID ;  /* 0x00000000008e7919 */ /* 0x001e220000000000 */
[----:B------:R-:W-:Y:S01]  /*a1a0*/  MOV R82, R83 ;  /* 0x0000005300527202 */ /* 0x000fe20000000f00 */
[----:B------:R-:W-:-:S02]  /*a1b0*/  IMAD.MOV.U32 R83, RZ, RZ, 0x0 ;  /* 0x00000000ff537424 */ /* 0x000fc400078e00ff */
[----:B------:R-:W2:Y:S02]  /*a1c0*/  S2R R139, SR_TID.X ;  /* 0x00000000008b7919 */ /* 0x000ea40000002100 */
[----:B------:R-:W-:Y:S05]  /*a1d0*/  RET.REL.NODEC R82 `(_Z25selective_scan_bwd_kernelI32Selective_Scan_bwd_kernel_traitsILi128ELi16ELb0ELb0ELb0ELb0ELb1EN3c108BFloat16EfEEv12SSMParamsBwd) ;  /* 0xffff5e2052007950 */ /* 0x000fea0003c3ffff */
        .weak           $__internal_5_$__cuda_sm70_shflsync_up
        .type           $__internal_5_$__cuda_sm70_shflsync_up,@function
        .size           $__internal_5_$__cuda_sm70_shflsync_up,(.L_x_8817 - $__internal_5_$__cuda_sm70_shflsync_up)
$__internal_5_$__cuda_sm70_shflsync_up:
[----:B------:R-:W-:Y:S01]  /*a1e0*/  MOV R141, 0xffffffff ;  /* 0xffffffff008d7802 */ /* 0x000fe20000000f00 */
[----:B------:R-:W-:-:S03]  /*a1f0*/  IMAD.MOV.U32 R139, RZ, RZ, RZ ;  /* 0x000000ffff8b7224 */ /* 0x000fc600078e00ff */
[----:B------:R-:W-:Y:S04]  /*a200*/  WARPSYNC R141 ;  /* 0x0000008d00007348 */ /* 0x000fe80003800000 */
[----:B------:R0:W1:Y:S04]  /*a210*/  SHFL.UP PT, R84, R83, R84, R139 ;  /* 0x0400005453547389 */ /* 0x00006800000e008b */
[----:B0-----:R-:W0:Y:S01]  /*a220*/  S2R R141, SR_TID.X ;  /* 0x00000000008d7919 */ /* 0x001e220000002100 */
[----:B------:R-:W-:-:S03]  /*a230*/  HFMA2.MMA R83, -RZ, RZ, 0, 0 ;  /* 0x00000000ff537435 */ /* 0x000fc600000001ff */
[----:B------:R-:W2:Y:S01]  /*a240*/  S2R R139, SR_TID.X ;  /* 0x00000000008b7919 */ /* 0x000ea20000002100 */
[----:B0-----:R-:W-:Y:S02]  /*a250*/  IMAD R141, R141, 0x28, RZ ;  /* 0x000000288d8d7824 */ /* 0x001fe400078e02ff */
[----:B-1----:R-:W-:Y:S05]  /*a260*/  RET.REL.NODEC R82 `(_Z25selective_scan_bwd_kernelI32Selective_Scan_bwd_kernel_traitsILi128ELi16ELb0ELb0ELb0ELb0ELb1EN3c108BFloat16EfEEv12SSMParamsBwd) ;  /* 0xffff5d9052007950 */ /* 0x002fea0003c3ffff */
.L_x_76:
        /* <DEDUP_REMOVED lines=9> */
.L_x_8817:


//--------------------- .text._Z25selective_scan_bwd_kernelI32Selective_Scan_bwd_kernel_traitsILi128ELi16ELb0ELb0ELb0ELb1ELb0EN3c108BFloat16EfEEv12SSMParamsBwd --------------------------
	.section	.text._Z25selective_scan_bwd_kernelI32Selective_Scan_bwd_kernel_traitsILi128ELi16ELb0ELb0ELb0ELb1ELb0EN3c108BFloat16EfEEv12SSMParamsBwd,"ax",@progbits
	.sectioninfo	@"SHI_REGISTERS=168"
	.align	128
        .global         _Z25selective_scan_bwd_kernelI32Selective_Scan_bwd_kernel_traitsILi128ELi16ELb0ELb0ELb0ELb1ELb0EN3c108BFloat16EfEEv12SSMParamsBwd
        .type           _Z25selective_scan_bwd_kernelI32Selective_Scan_bwd_kernel_traitsILi128ELi16ELb0ELb0ELb0ELb1ELb0EN3c108BFloat16EfEEv12SSMParamsBwd,@function
        .size           _Z25selective_scan_bwd_kernelI32Selective_Scan_bwd_kernel_traitsILi128ELi16ELb0ELb0ELb0ELb1ELb0EN3c108BFloat16EfEEv12SSMParamsBwd,(.L_x_8820 - _Z25selective_scan_bwd_kernelI32Selective_Scan_bwd_kernel_traitsILi128ELi16ELb0ELb0ELb0ELb1ELb0EN3c108BFloat16EfEEv12SSMParamsBwd)
        .other          _Z25selective_scan_bwd_kernelI32Selective_Scan_bwd_kernel_traitsILi128ELi16ELb0ELb0ELb0ELb1ELb0EN3c108BFloat16EfEEv12SSMParamsBwd,@"STO_CUDA_ENTRY STV_DEFAULT"
_Z25selective_scan_bwd_kernelI32Selective_Scan_bwd_kernel_traitsILi128ELi16ELb0ELb0ELb0ELb1ELb0EN3c108BFloat16EfEEv12SSMParamsBwd:
.text._Z25selective_scan_bwd_kernelI32Selective_Scan_bwd_kernel_traitsILi128ELi16ELb0ELb0ELb0ELb1ELb0EN3c108BFloat16EfEEv12SSMParamsBwd:
        /* <DEDUP_REMOVED lines=20> */
[----:B------:R-:W-:Y:S01]  /*0140*/  MOV R2, UR4 ;  /* 0x0000000400027c02 */ /* 0x000fe20008000f00 */
[----:B------:R-:W-:Y:S01]  /*0150*/  @UP1 ULEA.HI.X UR7, UR14, UR7, UR15, 0x2, UP3 ;  /* 0x000000070e071291 */ /* 0x000fe200098f140f */
[----:B------:R-:W-:Y:S02]  /*0160*/  MOV R4, UR6 ;  /* 0x0000000600047c02 */ /* 0x000fe40008000f00 */
[----:B------:R-:W-:Y:S01]  /*0170*/  IMAD.U32 R3, RZ, RZ, UR5 ;  /* 0x00000005ff037e24 */ /* 0x000fe2000f8e00ff */
        /* <DEDUP_REMOVED lines=35> */
[----:B------:R-:W-:Y:S02]  /*03b0*/  UIADD3 UR13, UR13, UR18, URZ ;  /* 0x000000120d0d7290 */ /* 0x000fe4000fffe03f */
[----:B------:R-:W-:Y:S02]  /*03c0*/  UIMAD UR24, UR14, UR21, UR17 ;  /* 0x000000150e1872a4 */ /* 0x000fe4000f8e0211 */
[----:B------:R-:W-:Y:S02]  /*03d0*/  UIMAD UR25, UR14, UR23, UR16 ;  /* 0x000000170e1972a4 */ /* 0x000fe4000f8e0210 */
[----:B------:R-:W-:Y:S02]  /*03e0*/  USHF.L.U32 UR37, UR29, 0xb, URZ ;  /* 0x0000000b1d257899 */ /* 0x000fe4000800063f */
[----:B------:R-:W-:Y:S02]  /*03f0*/  ULDC.64 UR16, c[0x0][0x280] ;  /* 0x0000a00000107ab9 */ /* 0x000fe40000000a00 */
[----:B------:R-:W-:-:S02]  /*0400*/  UIMAD.WIDE.U32 UR4, UR31, UR26, URZ ;  /* 0x0000001a1f0472a5 */ /* 0x000fc4000f8e003f */
[----:B------:R-:W-:Y:S02]  /*0410*/  UIMAD.WIDE.U32 UR18, UR14, UR20, UR10 ;  /* 0x000000140e1272a5 */ /* 0x000fe4000f8e000a */
[----:B------:R-:W-:Y:S02]  /*0420*/  UIMAD.WIDE.U32 UR20, UR14, UR22, UR12 ;  /* 0x000000160e1472a5 */ /* 0x000fe4000f8e000c */
[----:B------:R-:W-:Y:S02]  /*0430*/  UIMAD UR26, UR15, UR16, URZ ;  /* 0x000000100f1a72a4 */ /* 0x000fe4000f8e023f */
[----:B------:R-:W-:Y:S02]  /*0440*/  UIADD3 UR22, UR37, -0x800, URZ ;  /* 0xfffff80025167890 */ /* 0x000fe4000fffe03f */
[----:B------:R-:W-:Y:S02]  /*0450*/  UIMAD UR28, UR14, UR17, UR26 ;  /* 0x000000110e1c72a4 */ /* 0x000fe4000f8e021a */
[----:B------:R-:W-:-:S02]  /*0460*/  USHF.R.S32.HI UR23, URZ, 0x1f, UR22 ;  /* 0x0000001f3f177899 */ /* 0x000fc40008011416 */
[----:B------:R-:W-:Y:S02]  /*0470*/  UIADD3 UR26, UP1, UR22, UR18, URZ ;  /* 0x00000012161a7290 */ /* 0x000fe4000ff3e03f */
        /* <DEDUP_REMOVED lines=40> */
[----:B------:R-:W-:Y:S02]  /*0700*/  UMOV UR22, UR18 ;  /* 0x0000001200167c82 */ /* 0x000fe40008000000 */
[----:B------:R-:W-:Y:S02]  /*0710*/  UMOV UR23, UR19 ;  /* 0x0000001300177c82 */ /* 0x000fe40008000000 */
[----:B------:R-:W-:Y:S01]  /*0720*/  UMOV UR6, URZ ;  /* 0x0000003f00067c82 */ /* 0x000fe20008000000 */
[----:B---3--:R-:W-:-:S04]  /*0730*/  SHF.R.S32.HI R3, RZ, 0x1f, R142 ;  /* 0x0000001fff037819 */ /* 0x008fc8000001148e */
[----:B------:R-:W-:-:S04]  /*0740*/  LEA.HI R3, R3, R142, RZ, 0x5 ;  /* 0x0000008e03037211 */ /* 0x000fc800078f28ff */
[----:B----4-:R-:W-:Y:S02]  /*0750*/  SHF.R.S32.HI R144, RZ, 0x5, R3 ;  /* 0x00000005ff907819 */ /* 0x010fe40000011403 */
.L_x_131:
[----:B------:R-:W-:Y:S01]  /*0760*/  ULDC UR26, c[0x0][0x174] ;  /* 0x00005d00001a7ab9 */ /* 0x000fe20000000800 */
[----:B------:R-:W-:Y:S01]  /*0770*/  IMAD.SHL.U32 R0, R142, 0x10, RZ ;  /* 0x000000108e007824 */ /* 0x000fe200078e00ff */
[----:B------:R-:W-:Y:S01]  /*0780*/  UIADD3 UR26, -UR6, UR26, URZ ;  /* 0x0000001a061a7290 */ /* 0x000fe2000fffe13f */
[----:B------:R-:W-:Y:S01]  /*0790*/  BAR.SYNC.DEFER_BLOCKING 0x0 ;  /* 0x0000000000007b1d */ /* 0x000fe20000010000 */
[----:B0-----:R-:W-:Y:S02]  /*07a0*/  MOV R2, UR20 ;  /* 0x0000001400027c02 */ /* 0x001fe40008000f00 */
[----:B------:R-:W-:Y:S01]  /*07b0*/  LOP3.LUT R0, R0, 0xfffffe00, RZ, 0xc0, !PT ;  /* 0xfffffe0000007812 */ /* 0x000fe200078ec0ff */
[----:B------:R-:W-:Y:S01]  /*07c0*/  ULEA UR39, UR26, 0xfffff800, 0xb ;  /* 0xfffff8001a277891 */ /* 0x000fe2000f8e583f */
[----:B------:R-:W-:Y:S01]  /*07d0*/  MOV R3, UR21 ;  /* 0x0000001500037c02 */ /* 0x000fe20008000f00 */
        /* <DEDUP_REMOVED lines=11> */
[----:B------:R-:W-:Y:S02]  /*0890*/  PRMT R5, RZ, 0x7610, R5 ;  /* 0x00007610ff057816 */ /* 0x000fe40000000005 */
[C---:B------:R-:W-:Y:S02]  /*08a0*/  LOP3.LUT R24, R72.reuse, 0xa0, RZ, 0xfc, !PT ;  /* 0x000000a048187812 */ /* 0x040fe400078efcff */
[C---:B------:R-:W-:Y:S01]  /*08b0*/  LOP3.LUT R25, R72.reuse, 0xc0, RZ, 0xfc, !PT ;  /* 0x000000c048197812 */ /* 0x040fe200078efcff */
[----:B------:R0:W3:Y:S01]  /*08c0*/  @!P2 LDG.E.U16 R4, [R2.64] ;  /* 0x000000200204a981 */ /* 0x0000e2000c1e1500 */
[----:B------:R-:W-:Y:S02]  /*08d0*/  ISETP.GE.AND P0, PT, R21, UR7, PT ;  /* 0x0000000715007c0c */ /* 0x000fe4000bf06270 */
[----:B------:R-:W-:Y:S01]  /*08e0*/  LOP3.LUT R26, R72, 0xe0, RZ, 0xfc, !PT ;  /* 0x000000e0481a7812 */ /* 0x000fe200078efcff */
[----:B------:R0:W4:Y:S01]  /*08f0*/  @!P1 LDG.E.U16 R5, [R2.64+0x40] ;  /* 0x0000402002059981 */ /* 0x000122000c1e1500 */
[----:B------:R-:W-:-:S02]  /*0900*/  ISETP.GE.AND P4, PT, R22, UR7, PT ;  /* 0x0000000716007c0c */ /* 0x000fc4000bf86270 */
[----:B------:R-:W-:Y:S02]  /*0910*/  LOP3.LUT R28, R72, 0x100, RZ, 0xfc, !PT ;  /* 0x00000100481c7812 */ /* 0x000fe400078efcff */
[----:B------:R-:W-:Y:S02]  /*0920*/  ISETP.GE.AND P6, PT, R23, UR7, PT ;  /* 0x0000000717007c0c */ /* 0x000fe4000bfc6270 */
[----:B------:R-:W-:Y:S02]  /*0930*/  ISETP.GE.AND P5, PT, R24, UR7, PT ;  /* 0x0000000718007c0c */ /* 0x000fe4000bfa6270 */
[----:B------:R-:W-:Y:S02]  /*0940*/  ISETP.GE.AND P3, PT, R25, UR7, PT ;  /* 0x0000000719007c0c */ /* 0x000fe4000bf66270 */
[----:B------:R-:W-:Y:S02]  /*0950*/  ISETP.GE.AND P2, PT, R26, UR7, PT ;  /* 0x000000071a007c0c */ /* 0x000fe4000bf46270 */
[----:B------:R-:W-:-:S02]  /*0960*/  ISETP.GE.AND P1, PT, R28, UR7, PT ;  /* 0x000000071c007c0c */ /* 0x000fc4000bf26270 */
[----:B------:R-:W-:Y:S02]  /*0970*/  PRMT R6, RZ, 0x7610, R6 ;  /* 0x00007610ff067816 */ /* 0x000fe40000000006 */
        /* <DEDUP_REMOVED lines=41> */
[----:B------:R-:W-:Y:S01]  /*0c10*/  ISETP.GE.AND P2, PT, R20, UR7, PT ;  /* 0x0000000714007c0c */ /* 0x000fe2000bf46270 */
[----:B------:R-:W-:Y:S01]  /*0c20*/  IMAD.IADD R20, R0, 0x1, R145 ;  /* 0x0000000100147824 */ /* 0x000fe200078e0291 */
[----:B------:R-:W-:-:S02]  /*0c30*/  ISETP.GE.AND P3, PT, R21, UR7, PT ;  /* 0x0000000715007c0c */ /* 0x000fc4000bf66270 */
[----:B------:R-:W-:Y:S02]  /*0c40*/  ISETP.GE.AND P6, PT, R23, UR7, PT ;  /* 0x0000000717007c0c */ /* 0x000fe4000bfc6270 */
[C---:B------:R-:W-:Y:S02]  /*0c50*/  IADD3 R21, R20.reuse, 0x20, RZ ;  /* 0x0000002014157810 */ /* 0x040fe40007ffe0ff */
[C---:B------:R-:W-:Y:S02]  /*0c60*/  IADD3 R23, R20.reuse, 0x40, RZ ;  /* 0x0000004014177810 */ /* 0x040fe40007ffe0ff */
[----:B------:R-:W-:Y:S02]  /*0c70*/  ISETP.GE.AND P0, PT, R25, UR7, PT ;  /* 0x0000000719007c0c */ /* 0x000fe4000bf06270 */
[C---:B0-----:R-:W-:Y:S02]  /*0c80*/  IADD3 R3, R20.reuse, 0x60, RZ ;  /* 0x0000006014037810 */ /* 0x041fe40007ffe0ff */
[----:B------:R-:W-:-:S02]  /*0c90*/  LEA.HI.SX32 R163, R20, R20, 0x1b ;  /* 0x0000001414a37211 */ /* 0x000fc400078fdaff */
[C---:B------:R-:W-:Y:S02]  /*0ca0*/  IADD3 R25, R20.reuse, 0x80, RZ ;  /* 0x0000008014197810 */ /* 0x040fe40007ffe0ff */
[C---:B------:R-:W-:Y:S02]  /*0cb0*/  IADD3 R27, R20.reuse, 0xa0, RZ ;  /* 0x000000a0141b7810 */ /* 0x040fe40007ffe0ff */
[-C--:B------:R-:W-:Y:S02]  /*0cc0*/  LEA.HI.SX32 R21, R21, R20.reuse, 0x1b ;  /* 0x0000001415157211 */ /* 0x080fe400078fdaff */
[----:B------:R-:W-:Y:S02]  /*0cd0*/  LEA.HI.SX32 R23, R23, R20, 0x1b ;  /* 0x0000001417177211 */ /* 0x000fe400078fdaff */
[C---:B------:R-:W-:Y:S02]  /*0ce0*/  IADD3 R29, R20.reuse, 0xc0, RZ ;  /* 0x000000c0141d7810 */ /* 0x040fe40007ffe0ff */
[----:B------:R-:W-:-:S02]  /*0cf0*/  IADD3 R31, R20, 0xe0, RZ ;  /* 0x000000e0141f7810 */ /* 0x000fc40007ffe0ff */
[----:B------:R-:W-:Y:S02]  /*0d00*/  IADD3 R33, R20, 0x100, RZ ;  /* 0x0000010014217810 */ /* 0x000fe40007ffe0ff */
[-C--:B------:R-:W-:Y:S02]  /*0d10*/  LEA.HI.SX32 R3, R3, R20.reuse, 0x1b ;  /* 0x0000001403037211 */ /* 0x080fe400078fdaff */
[----:B------:R-:W-:Y:S02]  /*0d20*/  SHF.L.U32 R163, R163, 0x1, RZ ;  /* 0x00000001a3a37819 */ /* 0x000fe400000006ff */
[-C--:B------:R-:W-:Y:S02]  /*0d30*/  LEA.HI.SX32 R25, R25, R20.reuse, 0x1b ;  /* 0x0000001419197211 */ /* 0x080fe400078fdaff */
[----:B------:R-:W-:Y:S01]  /*0d40*/  LEA.HI.SX32 R27, R27, R20, 0x1b ;  /* 0x000000141b1b7211 */ /* 0x000fe200078fdaff */
[----:B------:R-:W-:Y:S01]  /*0d50*/  IMAD.SHL.U32 R161, R23, 0x2, RZ ;  /* 0x0000000217a17824 */ /* 0x000fe200078e00ff */
[----:B------:R-:W-:-:S02]  /*0d60*/  LOP3.LUT R30, R30, 0xffffff7f, RZ, 0xc0, !PT ;  /* 0xffffff7f1e1e7812 */ /* 0x000fc400078ec0ff */
[C---:B------:R-:W-:Y:S02]  /*0d70*/  IADD3 R35, R20.reuse, 0x120, RZ ;  /* 0x0000012014237810 */ /* 0x040fe40007ffe0ff */
[----:B------:R-:W-:Y:S02]  /*0d80*/  SHF.L.U32 R162, R21, 0x1, RZ ;  /* 0x0000000115a27819 */ /* 0x000fe400000006ff */
[C---:B------:R-:W-:Y:S02]  /*0d90*/  IADD3 R37, R20.reuse, 0x140, RZ ;  /* 0x0000014014257810 */ /* 0x040fe40007ffe0ff */
[----:B------:R-:W-:Y:S02]  /*0da0*/  IADD3 R39, R20, 0x160, RZ ;  /* 0x0000016014277810 */ /* 0x000fe40007ffe0ff */
[-C--:B------:R-:W-:Y:S02]  /*0db0*/  LEA.HI.SX32 R29, R29, R20.reuse, 0x1b ;  /* 0x000000141d1d7211 */ /* 0x080fe400078fdaff */
[----:B------:R-:W-:-:S02]  /*0dc0*/  LEA.HI.SX32 R31, R31, R20, 0x1b ;  /* 0x000000141f1f7211 */ /* 0x000fc400078fdaff */
[----:B------:R-:W-:Y:S02]  /*0dd0*/  LEA.HI.SX32 R33, R33, R20, 0x1b ;  /* 0x0000001421217211 */ /* 0x000fe400078fdaff */
[----:B------:R-:W-:Y:S01]  /*0de0*/  SHF.L.U32 R160, R3, 0x1, RZ ;  /* 0x0000000103a07819 */ /* 0x000fe200000006ff */
[----:B------:R-:W-:Y:S01]  /*0df0*/  IMAD.SHL.U32 R157, R27, 0x2, RZ ;  /* 0x000000021b9d7824 */ /* 0x000fe200078e00ff */
[----:B------:R-:W-:Y:S02]  /*0e00*/  IADD3 R41, R20, 0x180, RZ ;  /* 0x0000018014297810 */ /* 0x000fe40007ffe0ff */
[----:B------:R-:W-:Y:S02]  /*0e10*/  SHF.L.U32 R158, R25, 0x1, RZ ;  /* 0x00000001199e7819 */ /* 0x000fe400000006ff */
[----:B------:R-:W-:Y:S02]  /*0e20*/  @P2 LOP3.LUT R30, R30, 0x80, RZ, 0xfc, !PT ;  /* 0x000000801e1e2812 */ /* 0x000fe400078efcff */
[----:B------:R-:W-:-:S02]  /*0e30*/  IADD3 R43, R20, 0x1a0, RZ ;  /* 0x000001a0142b7810 */ /* 0x000fc40007ffe0ff */
[C---:B------:R-:W-:Y:S02]  /*0e40*/  IADD3 R45, R20.reuse, 0x1c0, RZ ;  /* 0x000001c0142d7810 */ /* 0x040fe40007ffe0ff */
[-C--:B------:R-:W-:Y:S02]  /*0e50*/  LEA.HI.SX32 R35, R35, R20.reuse, 0x1b ;  /* 0x0000001423237211 */ /* 0x080fe400078fdaff */
[-C--:B------:R-:W-:Y:S02]  /*0e60*/  LEA.HI.SX32 R37, R37, R20.reuse, 0x1b ;  /* 0x0000001425257211 */ /* 0x080fe400078fdaff */
[----:B------:R-:W-:Y:S02]  /*0e70*/  LEA.HI.SX32 R39, R39, R20, 0x1b ;  /* 0x0000001427277211 */ /* 0x000fe400078fdaff */
[----:B------:R-:W-:Y:S01]  /*0e80*/  SHF.L.U32 R155, R29, 0x1, RZ ;  /* 0x000000011d9b7819 */ /* 0x000fe200000006ff */
[----:B------:R-:W-:Y:S01]  /*0e90*/  IMAD.SHL.U32 R153, R33, 0x2, RZ ;  /* 0x0000000221997824 */ /* 0x000fe200078e00ff */
[----:B------:R-:W-:-:S02]  /*0ea0*/  IADD3 R47, R20, 0x1e0, RZ ;  /* 0x000001e0142f7810 */ /* 0x000fc40007ffe0ff */
[----:B------:R-:W-:Y:S02]  /*0eb0*/  SHF.L.U32 R154, R31, 0x1, RZ ;  /* 0x000000011f9a7819 */ /* 0x000fe400000006ff */
[----:B------:R-:W-:Y:S02]  /*0ec0*/  ISETP.GE.AND P5, PT, R22, UR7, PT ;  /* 0x0000000716007c0c */ /* 0x000fe4000bfa6270 */
[-C--:B------:R-:W-:Y:S02]  /*0ed0*/  LEA.HI.SX32 R41, R41, R20.reuse, 0x1b ;  /* 0x0000001429297211 */ /* 0x080fe400078fdaff */
[----:B------:R-:W-:Y:S02]  /*0ee0*/  LOP3.LUT R30, R30, 0xffffffbf, RZ, 0xc0, !PT ;  /* 0xffffffbf1e1e7812 */ /* 0x000fe400078ec0ff */
[-C--:B------:R-:W-:Y:S02]  /*0ef0*/  LEA.HI.SX32 R43, R43, R20.reuse, 0x1b ;  /* 0x000000142b2b7211 */ /* 0x080fe400078fdaff */
[----:B------:R-:W-:-:S02]  /*0f00*/  LEA.HI.SX32 R45, R45, R20, 0x1b ;  /* 0x000000142d2d7211 */ /* 0x000fc400078fdaff */
[----:B------:R-:W-:Y:S02]  /*0f10*/  SHF.L.U32 R152, R35, 0x1, RZ ;  /* 0x0000000123987819 */ /* 0x000fe400000006ff */
[----:B------:R-:W-:Y:S01]  /*0f20*/  LEA R0, R145, R0, 0x4 ;  /* 0x0000000091007211 */ /* 0x000fe200078e20ff */
[----:B------:R-:W-:Y:S01]  /*0f30*/  IMAD.SHL.U32 R150, R39, 0x2, RZ ;  /* 0x0000000227967824 */ /* 0x000fe200078e00ff */
[----:B------:R-:W-:Y:S02]  /*0f40*/  SHF.L.U32 R151, R37, 0x1, RZ ;  /* 0x0000000125977819 */ /* 0x000fe400000006ff */
[----:B------:R-:W-:Y:S02]  /*0f50*/  LEA.HI.SX32 R47, R47, R20, 0x1b ;  /* 0x000000142f2f7211 */ /* 0x000fe400078fdaff */
[----:B------:R-:W-:Y:S01]  /*0f60*/  SHF.L.U32 R149, R41, 0x1, RZ ;  /* 0x0000000129957819 */ /* 0x000fe200000006ff */
[----:B------:R-:W-:Y:S01]  /*0f70*/  IMAD.SHL.U32 R147, R45, 0x2, RZ ;  /* 0x000000022d937824 */ /* 0x000fe200078e00ff */
[----:B------:R-:W-:-:S02]  /*0f80*/  @P3 LOP3.LUT R30, R30, 0x40, RZ, 0xfc, !PT ;  /* 0x000000401e1e3812 */ /* 0x000fc400078efcff */
[----:B------:R-:W-:Y:S02]  /*0f90*/  SHF.L.U32 R148, R43, 0x1, RZ ;  /* 0x000000012b947819 */ /* 0x000fe400000006ff */
[----:B------:R-:W-:Y:S02]  /*0fa0*/  LEA.HI.SX32 R71, R0, R0, 0x1b ;  /* 0x0000000000477211 */ /* 0x000fe400078fdaff */
[----:B------:R-:W-:Y:S02]  /*0fb0*/  SHF.L.U32 R146, R47, 0x1, RZ ;  /* 0x000000012f927819 */ /* 0x000fe400000006ff */
[----:B------:R-:W-:Y:S02]  /*0fc0*/  LOP3.LUT R30, R30, 0xffffffdf, RZ, 0xc0, !PT ;  /* 0xffffffdf1e1e7812 */ /* 0x000fe400078ec0ff */
[----:B------:R-:W-:Y:S02]  /*0fd0*/  SHF.L.U32 R71, R71, 0x1, RZ ;  /* 0x0000000147477819 */ /* 0x000fe400000006ff */
[----:B------:R-:W-:-:S02]  /*0fe0*/  @P5 LOP3.LUT R30, R30, 0x20, RZ, 0xfc, !PT ;  /* 0x000000201e1e5812 */ /* 0x000fc400078efcff */
[----:B------:R-:W-:Y:S02]  /*0ff0*/  ISETP.GE.AND P4, PT, R24, UR7, PT ;  /* 0x0000000718007c0c */ /* 0x000fe4000bf86270 */
[----:B------:R-:W-:-:S04]  /*1000*/  LOP3.LUT R30, R30, 0xffffffef, RZ, 0xc0, !PT ;  /* 0xffffffef1e1e7812 */ /* 0x000fc800078ec0ff */
[----:B------:R-:W-:-:S04]  /*1010*/  @P6 LOP3.LUT R30, R30, 0x10, RZ, 0xfc, !PT ;  /* 0x000000101e1e6812 */ /* 0x000fc800078efcff */
[----:B------:R-:W-:Y:S01]  /*1020*/  LOP3.LUT R30, R30, 0xfffffff7, RZ, 0xc0, !PT ;  /* 0xfffffff71e1e7812 */ /* 0x000fe200078ec0ff */
[----:B------:R-:W-:Y:S01]  /*1030*/  IMAD.U32 R75, RZ, RZ, UR23 ;  /* 0x00000017ff4b7e24 */ /* 0x000fe2000f8e00ff */
[----:B------:R-:W-:Y:S02]  /*1040*/  MOV R74, UR22 ;  /* 0x00000016004a7c02 */ /* 0x000fe40008000f00 */
[----:B------:R-:W-:Y:S02]  /*1050*/  @P4 LOP3.LUT R30, R30, 0x8, RZ, 0xfc, !PT ;  /* 0x000000081e1e4812 */ /* 0x000fe400078efcff */
[C---:B------:R-:W-:Y:S01]  /*1060*/  ISETP.GE.AND P1, PT, R72.reuse, UR7, PT ;  /* 0x0000000748007c0c */ /* 0x040fe2000bf26270 */
[----:B------:R-:W-:Y:S01]  /*1070*/  IMAD.WIDE R74, R72, 0x2, R74 ;  /* 0x00000002484a7825 */ /* 0x000fe200078e024a */
[----:B------:R-:W-:-:S04]  /*1080*/  LOP3.LUT R30, R30, 0xfffffffb, RZ, 0xc0, !PT ;  /* 0xfffffffb1e1e7812 */ /* 0x000fc800078ec0ff */
[----:B------:R-:W-:-:S04]  /*1090*/  @P0 LOP3.LUT R30, R30, 0x4, RZ, 0xfc, !PT ;  /* 0x000000041e1e0812 */ /* 0x000fc800078efcff */
[----:B------:R-:W-:-:S04]  /*10a0*/  LOP3.LUT R30, R30, 0xfffffeff, RZ, 0xc0, !PT ;  /* 0xfffffeff1e1e7812 */ /* 0x000fc800078ec0ff */
[----:B------:R-:W-:-:S04]  /*10b0*/  @P1 LOP3.LUT R30, R30, 0x100, RZ, 0xfc, !PT ;  /* 0x000001001e1e1812 */ /* 0x000fc800078efcff */
[----:B------:R-:W-:Y:S01]  /*10c0*/  LOP3.LUT R30, R30, 0xfffffffd, RZ, 0xc0, !PT ;  /* 0xfffffffd1e1e7812 */ /* 0x000fe200078ec0ff */
[----:B---3--:R-:W-:Y:S04]  /*10d0*/  STS.U16 [R163], R4 ;  /* 0x00000004a3007388 */ /* 0x008fe80000000400 */
[----:B----4-:R-:W-:Y:S04]  /*10e0*/  STS.U16 [R162+0x40], R5 ;  /* 0x00004005a2007388 */ /* 0x010fe80000000400 */
[----:B-----5:R-:W-:Y:S04]  /*10f0*/  STS.U16 [R161+0x80], R6 ;  /* 0x00008006a1007388 */ /* 0x020fe80000000400 */
[----:B--2---:R-:W-:Y:S04]  /*1100*/  STS.U16 [R160+0xc0], R7 ;  /* 0x0000c007a0007388 */ /* 0x004fe80000000400 */
[----:B------:R-:W-:Y:S04]  /*1110*/  STS.U16 [R158+0x100], R9 ;  /* 0x000100099e007388 */ /* 0x000fe80000000400 */
[----:B------:R0:W-:Y:S04]  /*1120*/  STS.U16 [R157+0x140], R8 ;  /* 0x000140089d007388 */ /* 0x0001e80000000400 */
[----:B------:R-:W-:Y:S04]  /*1130*/  STS.U16 [R155+0x180], R10 ;  /* 0x0001800a9b007388 */ /* 0x000fe80000000400 */
[----:B------:R-:W-:Y:S04]  /*1140*/  STS.U16 [R154+0x1c0], R11 ;  /* 0x0001c00b9a007388 */ /* 0x000fe80000000400 */
[----:B------:R2:W-:Y:S04]  /*1150*/  STS.U16 [R153+0x200], R12 ;  /* 0x0002000c99007388 */ /* 0x0005e80000000400 */
[----:B------:R3:W-:Y:S04]  /*1160*/  STS.U16 [R152+0x240], R13 ;  /* 0x0002400d98007388 */ /* 0x0007e80000000400 */
[----:B------:R4:W-:Y:S04]  /*1170*/  STS.U16 [R151+0x280], R14 ;  /* 0x0002800e97007388 */ /* 0x0009e80000000400 */
[----:B------:R2:W-:Y:S04]  /*1180*/  STS.U16 [R150+0x2c0], R15 ;  /* 0x0002c00f96007388 */ /* 0x0005e80000000400 */
[----:B------:R1:W-:Y:S04]  /*1190*/  STS.U16 [R149+0x300], R16 ;  /* 0x0003001095007388 */ /* 0x0003e80000000400 */
[----:B------:R0:W-:Y:S04]  /*11a0*/  STS.U16 [R148+0x340], R17 ;  /* 0x0003401194007388 */ /* 0x0001e80000000400 */
[----:B------:R0:W-:Y:S04]  /*11b0*/  STS.U16 [R147+0x380], R18 ;  /* 0x0003801293007388 */ /* 0x0001e80000000400 */
[----:B------:R0:W-:Y:S01]  /*11c0*/  STS.U16 [R146+0x3c0], R19 ;  /* 0x0003c01392007388 */ /* 0x0001e20000000400 */
[----:B------:R-:W-:-:S06]  /*11d0*/  NOP ;  /* 0x0000000000007918 */ /* 0x000fcc0000000000 */
[----:B------:R-:W0:Y:S04]  /*11e0*/  LDS.U16 R70, [R71] ;  /* 0x0000000047467984 */ /* 0x000e280000000400 */
        /* <DEDUP_REMOVED lines=17> */
[----:B------:R-:W-:-:S05]  /*1300*/  PRMT R9, RZ, 0x7610, R9 ;  /* 0x00007610ff097816 */ /* 0x000fca0000000009 */
[----:B------:R-:W5:Y:S01]  /*1310*/  @!P0 LDG.E.U16 R8, [R74.64+0x180] ;  /* 0x000180204a088981 */ /* 0x000f62000c1e1500 */
[----:B------:R-:W-:Y:S02]  /*1320*/  ISETP.GE.AND P0, PT, R26, UR7, PT ;  /* 0x000000071a007c0c */ /* 0x000fe4000bf06270 */
[----:B--2---:R-:W-:Y:S02]  /*1330*/  PRMT R12, RZ, 0x7610, R12 ;  /* 0x00007610ff0c7816 */ /* 0x004fe4000000000c */
[----:B------:R-:W-:Y:S02]  /*1340*/  PRMT R2, RZ, 0x7610, R2 ;  /* 0x00007610ff027816 */ /* 0x000fe40000000002 */
[----:B------:R-:W-:Y:S02]  /*1350*/  PRMT R3, RZ, 0x7610, R3 ;  /* 0x00007610ff037816 */ /* 0x000fe40000000003 */
[----:B------:R-:W-:Y:S02]  /*1360*/  PRMT R4, RZ, 0x7610, R4 ;  /* 0x00007610ff047816 */ /* 0x000fe40000000004 */
[----:B------:R-:W-:Y:S01]  /*1370*/  PRMT R6, RZ, 0x7610, R6 ;  /* 0x00007610ff067816 */ /* 0x000fe20000000006 */
[----:B------:R-:W2:Y:S02]  /*1380*/  @!P1 LDG.E.U16 R2, [R74.64] ;  /* 0x000000204a029981 */ /* 0x000ea4000c1e1500 */
[----:B------:R-:W-:-:S02]  /*1390*/  @P0 LOP3.LUT R30, R30, 0x2, RZ, 0xfc, !PT ;  /* 0x000000021e1e0812 */ /* 0x000fc400078efcff */
[----:B------:R-:W5:Y:S01]  /*13a0*/  @!P0 LDG.E.U16 R9, [R74.64+0x1c0] ;  /* 0x0001c0204a098981 */ /* 0x000f62000c1e1500 */
[----:B------:R-:W-:Y:S02]  /*13b0*/  ISETP.GE.AND P0, PT, R28, UR7, PT ;  /* 0x000000071c007c0c */ /* 0x000fe4000bf06270 */
[----:B------:R-:W-:Y:S01]  /*13c0*/  LOP3.LUT R30, R30, 0xfffffffe, RZ, 0xc0, !PT ;  /* 0xfffffffe1e1e7812 */ /* 0x000fe200078ec0ff */
[----:B------:R-:W5:Y:S01]  /*13d0*/  @!P2 LDG.E.U16 R3, [R74.64+0x40] ;  /* 0x000040204a03a981 */ /* 0x000f62000c1e1500 */
[----:B------:R-:W-:Y:S02]  /*13e0*/  PRMT R5, RZ, 0x7610, R5 ;  /* 0x00007610ff057816 */ /* 0x000fe40000000005 */
[----:B------:R-:W-:Y:S01]  /*13f0*/  PRMT R7, RZ, 0x7610, R7 ;  /* 0x00007610ff077816 */ /* 0x000fe20000000007 */
[----:B------:R-:W5:Y:S01]  /*1400*/  @!P3 LDG.E.U16 R4, [R74.64+0x80] ;  /* 0x000080204a04b981 */ /* 0x000f62000c1e1500 */
[----:B------:R-:W-:Y:S02]  /*1410*/  ISETP.GE.AND P1, PT, R34, UR7, PT ;  /* 0x0000000722007c0c */ /* 0x000fe4000bf26270 */
[----:B------:R-:W-:Y:S01]  /*1420*/  ISETP.GE.AND P2, PT, R36, UR7, PT ;  /* 0x0000000724007c0c */ /* 0x000fe2000bf46270 */
[----:B------:R-:W5:Y:S02]  /*1430*/  @!P4 LDG.E.U16 R6, [R74.64+0x140] ;  /* 0x000140204a06c981 */ /* 0x000f64000c1e1500 */
[----:B------:R-:W-:-:S02]  /*1440*/  @P0 LOP3.LUT R30, R30, 0x1, RZ, 0xfc, !PT ;  /* 0x000000011e1e0812 */ /* 0x000fc400078efcff */
[----:B------:R-:W5:Y:S01]  /*1450*/  @!P0 LDG.E.U16 R12, [R74.64+0x200] ;  /* 0x000200204a0c8981 */ /* 0x000f62000c1e1500 */
[----:B------:R-:W-:Y:S02]  /*1460*/  ISETP.GE.AND P0, PT, R32, UR7, PT ;  /* 0x0000000720007c0c */ /* 0x000fe4000bf06270 */
[----:B------:R-:W-:Y:S01]  /*1470*/  ISETP.GE.AND P3, PT, R38, UR7, PT ;  /* 0x0000000726007c0c */ /* 0x000fe2000bf66270 */
[----:B------:R-:W5:Y:S01]  /*1480*/  @!P5 LDG.E.U16 R5, [R74.64+0xc0] ;  /* 0x0000c0204a05d981 */ /* 0x000f62000c1e1500 */
[----:B------:R-:W-:Y:S02]  /*1490*/  ISETP.GE.AND P4, PT, R40, UR7, PT ;  /* 0x0000000728007c0c */ /* 0x000fe4000bf86270 */
[----:B------:R-:W-:Y:S01]  /*14a0*/  ISETP.GE.AND P5, PT, R42, UR7, PT ;  /* 0x000000072a007c0c */ /* 0x000fe2000bfa6270 */
[----:B------:R-:W5:Y:S01]  /*14b0*/  @!P6 LDG.E.U16 R7, [R74.64+0x100] ;  /* 0x000100204a07e981 */ /* 0x000f62000c1e1500 */
[----:B------:R-:W-:Y:S02]  /*14c0*/  ISETP.GE.AND P6, PT, R44, UR7, PT ;  /* 0x000000072c007c0c */ /* 0x000fe4000bfc6270 */
[----:B---3--:R-:W-:-:S02]  /*14d0*/  PRMT R13, RZ, 0x7610, R13 ;  /* 0x00007610ff0d7816 */ /* 0x008fc4000000000d */
[----:B----4-:R-:W-:Y:S02]  /*14e0*/  PRMT R14, RZ, 0x7610, R14 ;  /* 0x00007610ff0e7816 */ /* 0x010fe4000000000e */
[----:B------:R-:W-:Y:S02]  /*14f0*/  PRMT R15, RZ, 0x7610, R15 ;  /* 0x00007610ff0f7816 */ /* 0x000fe4000000000f */
[----:B-1----:R-:W-:Y:S01]  /*1500*/  PRMT R16, RZ, 0x7610, R16 ;  /* 0x00007610ff107816 */ /* 0x002fe20000000010 */
[----:B------:R-:W3:Y:S01]  /*1510*/  @!P0 LDG.E.U16 R13, [R74.64+0x240] ;  /* 0x000240204a0d8981 */ /* 0x000ee2000c1e1500 */
[----:B------:R-:W-:Y:S02]  /*1520*/  PRMT R17, RZ, 0x7610, R17 ;  /* 0x00007610ff117816 */ /* 0x000fe40000000011 */
[----:B------:R-:W-:Y:S01]  /*1530*/  PRMT R18, RZ, 0x7610, R18 ;  /* 0x00007610ff127816 */ /* 0x000fe20000000012 */
[----:B------:R-:W4:Y:S01]  /*1540*/  @!P1 LDG.E.U16 R14, [R74.64+0x280] ;  /* 0x000280204a0e9981 */ /* 0x000f22000c1e1500 */
[----:B------:R-:W-:-:S03]  /*1550*/  PRMT R19, RZ, 0x7610, R19 ;  /* 0x00007610ff137816 */ /* 0x000fc60000000013 */
[----:B------:R-:W3:Y:S04]  /*1560*/  @!P2 LDG.E.U16 R15, [R74.64+0x2c0] ;  /* 0x0002c0204a0fa981 */ /* 0x000ee8000c1e1500 */
[----:B------:R-:W4:Y:S04]  /*1570*/  @!P3 LDG.E.U16 R16, [R74.64+0x300] ;  /* 0x000300204a10b981 */ /* 0x000f28000c1e1500 */
[----:B------:R-:W4:Y:S04]  /*1580*/  @!P4 LDG.E.U16 R17, [R74.64+0x340] ;  /* 0x000340204a11c981 */ /* 0x000f28000c1e1500 */
[----:B------:R-:W4:Y:S04]  /*1590*/  @!P5 LDG.E.U16 R18, [R74.64+0x380] ;  /* 0x000380204a12d981 */ /* 0x000f28000c1e1500 */
[----:B------:R-:W4:Y:S01]  /*15a0*/  @!P6 LDG.E.U16 R19, [R74.64+0x3c0] ;  /* 0x0003c0204a13e981 */ /* 0x000f22000c1e1500 */
[----:B------:R-:W-:-:S02]  /*15b0*/  P2R R29, PR, RZ, 0x1 ;  /* 0x00000001ff1d7803 */ /* 0x000fc40000000000 */
[----:B------:R-:W-:-:S04]  /*15c0*/  LOP3.LUT P0, RZ, R30, 0x1, RZ, 0xc0, !PT ;  /* 0x000000011eff7812 */ /* 0x000fc8000780c0ff */
[----:B------:R-:W-:Y:S02]  /*15d0*/  P2R R28, PR, RZ, 0x1 ;  /* 0x00000001ff1c7803 */ /* 0x000fe40000000000 */
        /* <DEDUP_REMOVED lines=14> */
[----:B------:R-:W-:Y:S01]  /*16c0*/  LOP3.LUT P0, RZ, R30, 0x100, RZ, 0xc0, !PT ;  /* 0x000001001eff7812 */ /* 0x000fe2000780c0ff */
[----:B------:R-:W-:Y:S01]  /*16d0*/  IMAD.U32 R10, RZ, RZ, UR24 ;  /* 0x00000018ff0a7e24 */ /* 0x000fe2000f8e00ff */
[----:B------:R-:W-:Y:S02]  /*16e0*/  MOV R11, UR25 ;  /* 0x00000019000b7c02 */ /* 0x000fe40008000f00 */
[----:B------:R-:W-:-:S03]  /*16f0*/  PRMT R20, RZ, 0x7610, R20 ;  /* 0x00007610ff147816 */ /* 0x000fc60000000014 */
[----:B------:R-:W-:Y:S01]  /*1700*/  IMAD.WIDE R10, R72, 0x2, R10 ;  /* 0x00000002480a7825 */ /* 0x000fe200078e020a */
[----:B------:R-:W-:Y:S02]  /*1710*/  PRMT R30, RZ, 0x7610, R30 ;  /* 0x00007610ff1e7816 */ /* 0x000fe4000000001e */
[----:B------:R-:W-:Y:S02]  /*1720*/  PRMT R32, RZ, 0x7610, R32 ;  /* 0x00007610ff207816 */ /* 0x000fe40000000020 */
[----:B------:R-:W-:Y:S02]  /*1730*/  PRMT R31, RZ, 0x7610, R31 ;  /* 0x00007610ff1f7816 */ /* 0x000fe4000000001f */
[----:B------:R-:W-:Y:S02]  /*1740*/  PRMT R34, RZ, 0x7610, R34 ;  /* 0x00007610ff227816 */ /* 0x000fe40000000022 */
[----:B------:R-:W-:Y:S01]  /*1750*/  PRMT R33, RZ, 0x7610, R33 ;  /* 0x00007610ff217816 */ /* 0x000fe20000000021 */
[----:B--2---:R-:W-:Y:S04]  /*1760*/  STS.U16 [R163], R2 ;  /* 0x00000002a3007388 */ /* 0x004fe80000000400 */
[----:B-----5:R-:W-:Y:S04]  /*1770*/  STS.U16 [R162+0x40], R3 ;  /* 0x00004003a2007388 */ /* 0x020fe80000000400 */
[----:B------:R-:W-:Y:S04]  /*1780*/  STS.U16 [R161+0x80], R4 ;  /* 0x00008004a1007388 */ /* 0x000fe80000000400 */
[----:B------:R-:W-:Y:S04]  /*1790*/  STS.U16 [R160+0xc0], R5 ;  /* 0x0000c005a0007388 */ /* 0x000fe80000000400 */
[----:B------:R-:W-:Y:S04]  /*17a0*/  STS.U16 [R158+0x100], R7 ;  /* 0x000100079e007388 */ /* 0x000fe80000000400 */
[----:B------:R-:W-:Y:S04]  /*17b0*/  STS.U16 [R157+0x140], R6 ;  /* 0x000140069d007388 */ /* 0x000fe80000000400 */
[----:B------:R-:W-:Y:S04]  /*17c0*/  STS.U16 [R155+0x180], R8 ;  /* 0x000180089b007388 */ /* 0x000fe80000000400 */
[----:B------:R-:W-:Y:S04]  /*17d0*/  STS.U16 [R154+0x1c0], R9 ;  /* 0x0001c0099a007388 */ /* 0x000fe80000000400 */
[----:B------:R-:W-:Y:S04]  /*17e0*/  STS.U16 [R153+0x200], R12 ;  /* 0x0002000c99007388 */ /* 0x000fe80000000400 */
[----:B---3--:R-:W-:Y:S04]  /*17f0*/  STS.U16 [R152+0x240], R13 ;  /* 0x0002400d98007388 */ /* 0x008fe80000000400 */
[----:B----4-:R-:W-:Y:S04]  /*1800*/  STS.U16 [R151+0x280], R14 ;  /* 0x0002800e97007388 */ /* 0x010fe80000000400 */
[----:B------:R-:W-:Y:S04]  /*1810*/  STS.U16 [R150+0x2c0], R15 ;  /* 0x0002c00f96007388 */ /* 0x000fe80000000400 */
[----:B------:R-:W-:Y:S04]  /*1820*/  STS.U16 [R149+0x300], R16 ;  /* 0x0003001095007388 */ /* 0x000fe80000000400 */
[----:B------:R-:W-:Y:S04]  /*1830*/  STS.U16 [R148+0x340], R17 ;  /* 0x0003401194007388 */ /* 0x000fe80000000400 */
[----:B------:R-:W-:Y:S04]  /*1840*/  STS.U16 [R147+0x380], R18 ;  /* 0x0003801293007388 */ /* 0x000fe80000000400 */
[----:B------:R0:W-:Y:S01]  /*1850*/  STS.U16 [R146+0x3c0], R19 ;  /* 0x0003c01392007388 */ /* 0x0001e20000000400 */
[----:B------:R-:W-:-:S06]  /*1860*/  NOP ;  /* 0x0000000000007918 */ /* 0x000fcc0000000000 */
[----:B------:R-:W1:Y:S04]  /*1870*/  LDS.U16 R12, [R71] ;  /* 0x00000000470c7984 */ /* 0x000e680000000400 */
[----:B------:R-:W2:Y:S04]  /*1880*/  LDS.U16 R13, [R71+0x2] ;  /* 0x00000200470d7984 */ /* 0x000ea80000000400 */
[----:B------:R-:W3:Y:S04]  /*1890*/  LDS.U16 R14, [R71+0x4] ;  /* 0x00000400470e7984 */ /* 0x000ee80000000400 */
[----:B------:R-:W4:Y:S04]  /*18a0*/  LDS.U16 R15, [R71+0x6] ;  /* 0x00000600470f7984 */ /* 0x000f280000000400 */
[----:B------:R-:W2:Y:S04]  /*18b0*/  LDS.U16 R16, [R71+0x8] ;  /* 0x0000080047107984 */ /* 0x000ea80000000400 */
[----:B------:R-:W0:Y:S04]  /*18c0*/  LDS.U16 R17, [R71+0xa] ;  /* 0x00000a0047117984 */ /* 0x000e280000000400 */
        /* <DEDUP_REMOVED lines=11> */
[----:B0-----:R-:W-:-:S05]  /*1980*/  PRMT R19, RZ, 0x7610, R19 ;  /* 0x00007610ff137816 */ /* 0x001fca0000000013 */
[----:B------:R0:W5:Y:S01]  /*1990*/  @!P0 LDG.E.U16 R20, [R10.64] ;  /* 0x000000200a148981 */ /* 0x000162000c1e1500 */
[----:B------:R-:W-:-:S03]  /*19a0*/  ISETP.NE.AND P0, PT, R21, RZ, PT ;  /* 0x000000ff1500720c */ /* 0x000fc60003f05270 */
[----:B------:R0:W5:Y:S04]  /*19b0*/  @!P1 LDG.E.U16 R30, [R10.64+0x280] ;  /* 0x000280200a1e9981 */ /* 0x000168000c1e1500 */
[----:B------:R0:W5:Y:S04]  /*19c0*/  @!P3 LDG.E.U16 R32, [R10.64+0x300] ;  /* 0x000300200a20b981 */ /* 0x000168000c1e1500 */
[----:B------:R0:W5:Y:S04]  /*19d0*/  @!P4 LDG.E.U16 R31, [R10.64+0x340] ;  /* 0x000340200a1fc981 */ /* 0x000168000c1e1500 */
[----:B------:R0:W5:Y:S01]  /*19e0*/  @!P0 LDG.E.U16 R19, [R10.64+0x40] ;  /* 0x000040200a138981 */ /* 0x000162000c1e1500 */
[----:B------:R-:W-:-:S02]  /*19f0*/  ISETP.NE.AND P0, PT, R22, RZ, PT ;  /* 0x000000ff1600720c */ /* 0x000fc40003f05270 */
[----:B------:R-:W-:Y:S01]  /*1a00*/  PRMT R22, RZ, 0x7610, R22 ;  /* 0x00007610ff167816 */ /* 0x000fe20000000016 */
[----:B------:R0:W5:Y:S01]  /*1a10*/  @!P5 LDG.E.U16 R34, [R10.64+0x380] ;  /* 0x000380200a22d981 */ /* 0x000162000c1e1500 */
[----:B------:R-:W-:-:S03]  /*1a20*/  PRMT R21, RZ, 0x7610, R21 ;  /* 0x00007610ff157816 */ /* 0x000fc60000000015 */
[----:B------:R0:W5:Y:S06]  /*1a30*/  @!P6 LDG.E.U16 R33, [R10.64+0x3c0] ;  /* 0x0003c0200a21e981 */ /* 0x00016c000c1e1500 */
[----:B------:R0:W5:Y:S01]  /*1a40*/  @!P0 LDG.E.U16 R22, [R10.64+0x80] ;  /* 0x000080200a168981 */ /* 0x000162000c1e1500 */
[----:B------:R-:W-:Y:S02]  /*1a50*/  ISETP.NE.AND P0, PT, R23, RZ, PT ;  /* 0x000000ff1700720c */ /* 0x000fe40003f05270 */
[----:B------:R-:W-:-:S11]  /*1a60*/  PRMT R23, RZ, 0x7610, R23 ;  /* 0x00007610ff177816 */ /* 0x000fd60000000017 */
[----:B------:R0:W5:Y:S01]  /*1a70*/  @!P0 LDG.E.U16 R21, [R10.64+0xc0] ;  /* 0x0000c0200a158981 */ /* 0x000162000c1e1500 */
[----:B------:R-:W-:Y:S02]  /*1a80*/  ISETP.NE.AND P0, PT, R24, RZ, PT ;  /* 0x000000ff1800720c */ /* 0x000fe40003f05270 */
[----:B------:R-:W-:-:S11]  /*1a90*/  PRMT R24, RZ, 0x7610, R24 ;  /* 0x00007610ff187816 */ /* 0x000fd60000000018 */
[----:B------:R0:W5:Y:S01]  /*1aa0*/  @!P0 LDG.E.U16 R23, [R10.64+0x100] ;  /* 0x000100200a178981 */ /* 0x000162000c1e1500 */
[----:B------:R-:W-:-:S13]  /*1ab0*/  ISETP.NE.AND P0, PT, R25, RZ, PT ;  /* 0x000000ff1900720c */ /* 0x000fda0003f05270 */
[----:B------:R0:W5:Y:S01]  /*1ac0*/  @!P0 LDG.E.U16 R24, [R10.64+0x140] ;  /* 0x000140200a188981 */ /* 0x000162000c1e1500 */
[----:B------:R-:W-:Y:S02]  /*1ad0*/  ISETP.NE.AND P0, PT, R26, RZ, PT ;  /* 0x000000ff1a00720c */ /* 0x000fe40003f05270 */
[----:B------:R-:W-:Y:S02]  /*1ae0*/  PRMT R26, RZ, 0x7610, R26 ;  /* 0x00007610ff1a7816 */ /* 0x000fe4000000001a */
[----:B------:R-:W-:-:S09]  /*1af0*/  PRMT R25, RZ, 0x7610, R25 ;  /* 0x00007610ff197816 */ /* 0x000fd20000000019 */
[----:B------:R0:W5:Y:S01]  /*1b00*/  @!P0 LDG.E.U16 R26, [R10.64+0x180] ;  /* 0x000180200a1a8981 */ /* 0x000162000c1e1500 */
[----:B------:R-:W-:-:S13]  /*1b10*/  ISETP.NE.AND P0, PT, R27, RZ, PT ;  /* 0x000000ff1b00720c */ /* 0x000fda0003f05270 */
[----:B------:R0:W5:Y:S01]  /*1b20*/  @!P0 LDG.E.U16 R25, [R10.64+0x1c0] ;  /* 0x0001c0200a198981 */ /* 0x000162000c1e1500 */
[----:B------:R-:W-:Y:S02]  /*1b30*/  ISETP.NE.AND P0, PT, R28, RZ, PT ;  /* 0x000000ff1c00720c */ /* 0x000fe40003f05270 */
[----:B------:R-:W-:Y:S02]  /*1b40*/  PRMT R28, RZ, 0x7610, R28 ;  /* 0x00007610ff1c7816 */ /* 0x000fe4000000001c */
[----:B------:R-:W-:-:S09]  /*1b50*/  PRMT R27, RZ, 0x7610, R27 ;  /* 0x00007610ff1b7816 */ /* 0x000fd2000000001b */
[----:B------:R0:W5:Y:S01]  /*1b60*/  @!P0 LDG.E.U16 R28, [R10.64+0x200] ;  /* 0x000200200a1c8981 */ /* 0x000162000c1e1500 */
[----:B------:R-:W-:Y:S02]  /*1b70*/  ISETP.NE.AND P0, PT, R29, RZ, PT ;  /* 0x000000ff1d00720c */ /* 0x000fe40003f05270 */
[----:B------:R-:W-:-:S06]  /*1b80*/  PRMT R29, RZ, 0x7610, R29 ;  /* 0x00007610ff1d7816 */ /* 0x000fcc000000001d */
[----:B------:R0:W5:Y:S05]  /*1b90*/  @!P2 LDG.E.U16 R29, [R10.64+0x2c0] ;  /* 0x0002c0200a1da981 */ /* 0x00016a000c1e1500 */
[----:B------:R0:W5:Y:S02]  /*1ba0*/  @!P0 LDG.E.U16 R27, [R10.64+0x240] ;  /* 0x000240200a1b8981 */ /* 0x000164000c1e1500 */
[----:B0-----:R-:W-:Y:S02]  /*1bb0*/  PRMT R10, RZ, 0x5410, R70 ;  /* 0x00005410ff0a7816 */ /* 0x001fe40000000046 */
[----:B------:R-:W-:Y:S02]  /*1bc0*/  PRMT R11, RZ, 0x5410, R69 ;  /* 0x00005410ff0b7816 */ /* 0x000fe40000000045 */
[----:B-1----:R-:W-:-:S05]  /*1bd0*/  PRMT R12, RZ, 0x5410, R12 ;  /* 0x00005410ff0c7816 */ /* 0x002fca000000000c */
[----:B------:R-:W-:-:S05]  /*1be0*/  FADD.FTZ R46, R12, UR4 ;  /* 0x000000040c2e7e21 */ /* 0x000fca0008010000 */
[----:B------:R-:W-:Y:S02]  /*1bf0*/  FSETP.GTU.FTZ.AND P4, PT, R46, 20, PT ;  /* 0x41a000002e00780b */ /* 0x000fe40003f9c000 */
[----:B--2---:R-:W-:Y:S02]  /*1c00*/  PRMT R13, RZ, 0x5410, R13 ;  /* 0x00005410ff0d7816 */ /* 0x004fe4000000000d */
[----:B---3--:R-:W-:Y:S02]  /*1c10*/  PRMT R14, RZ, 0x5410, R14 ;  /* 0x00005410ff0e7816 */ /* 0x008fe4000000000e */
[----:B----4-:R-:W-:Y:S02]  /*1c20*/  PRMT R15, RZ, 0x5410, R15 ;  /* 0x00005410ff0f7816 */ /* 0x010fe4000000000f */
[----:B------:R-:W-:Y:S02]  /*1c30*/  PRMT R16, RZ, 0x5410, R16 ;  /* 0x00005410ff107816 */ /* 0x000fe40000000010 */
[----:B------:R-:W-:Y:S01]  /*1c40*/  PRMT R17, RZ, 0x5410, R17 ;  /* 0x00005410ff117816 */ /* 0x000fe20000000011 */
[----:B------:R-:W-:Y:S01]  /*1c50*/  FADD.FTZ R45, R13, UR4 ;  /* 0x000000040d2d7e21 */ /* 0x000fe20008010000 */
[----:B------:R-:W-:Y:S01]  /*1c60*/  PRMT R18, RZ, 0x5410, R18 ;  /* 0x00005410ff127816 */ /* 0x000fe20000000012 */
[----:B------:R-:W-:-:S02]  /*1c70*/  FADD.FTZ R44, R14, UR4 ;  /* 0x000000040e2c7e21 */ /* 0x000fc40008010000 */
[----:B------:R-:W-:Y:S02]  /*1c80*/  FADD.FTZ R39, R15, UR4 ;  /* 0x000000040f277e21 */ /* 0x000fe40008010000 */
[----:B------:R-:W-:Y:S02]  /*1c90*/  FADD.FTZ R38, R16, UR4 ;  /* 0x0000000410267e21 */ /* 0x000fe40008010000 */
[----:B------:R-:W-:Y:S01]  /*1ca0*/  FADD.FTZ R37, R17, UR4 ;  /* 0x0000000411257e21 */ /* 0x000fe20008010000 */
[----:B------:R-:W-:Y:S01]  /*1cb0*/  BSSY B0, `(.L_x_78) ;  /* 0x0000063000007945 */ /* 0x000fe20003800000 */
[----:B------:R-:W-:Y:S01]  /*1cc0*/  FSETP.GTU.FTZ.AND P3, PT, R45, 20, PT ;  /* 0x41a000002d00780b */ /* 0x000fe20003f7c000 */
[----:B------:R-:W-:Y:S01]  /*1cd0*/  FADD.FTZ R35, R18, UR4 ;  /* 0x0000000412237e21 */ /* 0x000fe20008010000 */
[----:B------:R-:W-:Y:S02]  /*1ce0*/  FSETP.GTU.FTZ.AND P2, PT, R44, 20, PT ;  /* 0x41a000002c00780b */ /* 0x000fe40003f5c000 */
[----:B------:R-:W-:-:S02]  /*1cf0*/  FSETP.GTU.FTZ.AND P1, PT, R39, 20, PT ;  /* 0x41a000002700780b */ /* 0x000fc40003f3c000 */
[----:B------:R-:W-:Y:S02]  /*1d00*/  FSETP.GTU.FTZ.AND P0, PT, R38, 20, PT ;  /* 0x41a000002600780b */ /* 0x000fe40003f1c000 */
[----:B------:R-:W-:Y:S01]  /*1d10*/  FSETP.GTU.FTZ.AND P6, PT, R37, 20, PT ;  /* 0x41a000002500780b */ /* 0x000fe20003fdc000 */
        /* <DEDUP_REMOVED lines=23> */
[----:B------:R-:W4:Y:S04]  /*1e90*/  LDS.U16 R48, [R71+0xc] ;  /* 0x00000c0047307984 */ /* 0x000f280000000400 */
[----:B------:R-:W4:Y:S04]  /*1ea0*/  LDS.U16 R47, [R71+0xe] ;  /* 0x00000e00472f7984 */ /* 0x000f280000000400 */
[----:B------:R-:W5:Y:S04]  /*1eb0*/  LDS.U16 R36, [R71+0x10] ;  /* 0x0000100047247984 */ /* 0x000f680000000400 */
[----:B------:R1:W5:Y:S01]  /*1ec0*/  LDS.U16 R34, [R71+0x12] ;  /* 0x0000120047227984 */ /* 0x0003620000000400 */
[----:B0-----:R-:W-:-:S03]  /*1ed0*/  PRMT R54, RZ, 0x5410, R54 ;  /* 0x00005410ff367816 */ /* 0x001fc60000000036 */
[----:B------:R0:W0:Y:S01]  /*1ee0*/  LDS.U16 R32, [R71+0x14] ;  /* 0x0000140047207984 */ /* 0x0000220000000400 */
[----:B-1----:R-:W-:Y:S01]  /*1ef0*/  PRMT R53, RZ, 0x5410, R53 ;  /* 0x00005410ff357816 */ /* 0x002fe20000000035 */
[----:B------:R-:W-:Y:S02]  /*1f00*/  FFMA.FTZ R10, R54, R10, R165 ;  /* 0x0000000a360a7223 */ /* 0x000fe400000100a5 */
[----:B------:R1:W0:Y:S01]  /*1f10*/  LDS.U16 R30, [R71+0x16] ;  /* 0x00001600471e7984 */ /* 0x0002220000000400 */
[----:B--2---:R-:W-:Y:S01]  /*1f20*/  PRMT R52, RZ, 0x5410, R52 ;  /* 0x00005410ff347816 */ /* 0x004fe20000000034 */
[----:B------:R-:W-:Y:S01]  /*1f30*/  FFMA.FTZ R11, R53, R11, R10 ;  /* 0x0000000b350b7223 */ /* 0x000fe2000001000a */
[----:B------:R-:W-:Y:S01]  /*1f40*/  PRMT R10, RZ, 0x5410, R68 ;  /* 0x00005410ff0a7816 */ /* 0x000fe20000000044 */
[----:B------:R1:W2:Y:S01]  /*1f50*/  LDS.U16 R28, [R71+0x18] ;  /* 0x00001800471c7984 */ /* 0x0002a20000000400 */
[----:B---3--:R-:W-:-:S03]  /*1f60*/  PRMT R51, RZ, 0x5410, R51 ;  /* 0x00005410ff337816 */ /* 0x008fc60000000033 */
[----:B------:R-:W-:Y:S01]  /*1f70*/  FFMA.FTZ R10, R52, R10, R11 ;  /* 0x0000000a340a7223 */ /* 0x000fe2000001000b */
[----:B------:R1:W3:Y:S01]  /*1f80*/  LDS.U16 R26, [R71+0x1a] ;  /* 0x00001a00471a7984 */ /* 0x0002e20000000400 */
[----:B------:R-:W-:-:S03]  /*1f90*/  PRMT R11, RZ, 0x5410, R67 ;  /* 0x00005410ff0b7816 */ /* 0x000fc60000000043 */
[----:B------:R1:W0:Y:S04]  /*1fa0*/  LDS.U16 R24, [R71+0x1c] ;  /* 0x00001c0047187984 */ /* 0x0002280000000400 */
[----:B------:R1:W0:Y:S01]  /*1fb0*/  LDS.U16 R22, [R71+0x1e] ;  /* 0x00001e0047167984 */ /* 0x0002220000000400 */
[----:B------:R-:W-:Y:S01]  /*1fc0*/  FFMA.FTZ R11, R51, R11, R10 ;  /* 0x0000000b330b7223 */ /* 0x000fe2000001000a */
[----:B------:R-:W-:Y:S02]  /*1fd0*/  PRMT R10, RZ, 0x5410, R66 ;  /* 0x00005410ff0a7816 */ /* 0x000fe40000000042 */
[----:B----4-:R-:W-:Y:S02]  /*1fe0*/  PRMT R50, RZ, 0x5410, R50 ;  /* 0x00005410ff327816 */ /* 0x010fe40000000032 */
[----:B-----5:R-:W-:-:S03]  /*1ff0*/  PRMT R49, RZ, 0x5410, R49 ;  /* 0x00005410ff317816 */ /* 0x020fc60000000031 */
        /* <DEDUP_REMOVED lines=11> */
[----:B------:R-:W-:-:S03]  /*20b0*/  MOV R19, c[0x0][0x16c] ;  /* 0x00005b0000137a02 */ /* 0x000fc60000000f00 */
[----:B------:R-:W-:Y:S01]  /*20c0*/  FFMA.FTZ R13, R36, R10, R11 ;  /* 0x0000000a240d7223 */ /* 0x000fe2000001000b */
[----:B------:R-:W-:Y:S01]  /*20d0*/  ISETP.GE.AND P5, PT, R19, 0x1, PT ;  /* 0x000000011300780c */ /* 0x000fe20003fa6270 */
[----:B------:R-:W-:Y:S07]  /*20e0*/  @P4 BRA `(.L_x_79) ;  /* 0x000001f000004947 */ /* 0x000fee0003800000 */
[----:B-123--:R-:W-:Y:S01]  /*20f0*/  FMUL.FTZ R46, R46, 1.4426950216293334961 ;  /* 0x3fb8aa3b2e2e7820 */ /* 0x00efe20000410000 */
[----:B------:R-:W-:Y:S01]  /*2100*/  HFMA2.MMA R14, -RZ, RZ, 1.3056640625, -1.8671875 ;  /* 0x3d39bf78ff0e7435 */ /* 0x000fe200000001ff */
[----:B------:R-:W-:Y:S02]  /*2110*/  IMAD.MOV.U32 R15, RZ, RZ, 0x3e800000 ;  /* 0x3e800000ff0f7424 */ /* 0x000fe400078e00ff */
[----:B------:R-:W1:Y:S02]  /*2120*/  MUFU.EX2 R17, R46 ;  /* 0x0000002e00117308 */ /* 0x000e640000000800 */
[C---:B-1----:R-:W-:Y:S01]  /*2130*/  FADD.FTZ.RZ R10, R17.reuse, 1 ;  /* 0x3f800000110a7421 */ /* 0x042fe2000001c000 */
[----:B------:R-:W-:-:S04]  /*2140*/  ISETP.GE.U32.AND P4, PT, R17, 0x7f800000, PT ;  /* 0x7f8000001100780c */ /* 0x000fc80003f86070 */
[----:B------:R-:W-:-:S04]  /*2150*/  IADD3 R10, R10, -0x3f400000, RZ ;  /* 0xc0c000000a0a7810 */ /* 0x000fc80007ffe0ff */
[----:B------:R-:W-:-:S04]  /*2160*/  LOP3.LUT R10, R10, 0xff800000, RZ, 0xc0, !PT ;  /* 0xff8000000a0a7812 */ /* 0x000fc800078ec0ff */
[----:B------:R-:W-:Y:S02]  /*2170*/  IADD3 R12, -R10, 0x40800000, RZ ;  /* 0x408000000a0c7810 */ /* 0x000fe40007ffe1ff */
[----:B------:R-:W-:Y:S02]  /*2180*/  IADD3 R11, R17, -R10, RZ ;  /* 0x8000000a110b7210 */ /* 0x000fe40007ffe0ff */
[----:B------:R-:W1:Y:S01]  /*2190*/  I2F R10, R10 ;  /* 0x0000000a000a7306 */ /* 0x000e620000201400 */
[----:B------:R-:W-:-:S04]  /*21a0*/  FFMA.FTZ R12, R12, R15, -1 ;  /* 0xbf8000000c0c7423 */ /* 0x000fc8000001000f */
[----:B------:R-:W-:-:S04]  /*21b0*/  FADD.FTZ R11, R11, R12 ;  /* 0x0000000c0b0b7221 */ /* 0x000fc80000010000 */
[----:B------:R-:W-:-:S04]  /*21c0*/  FFMA.FTZ R12, R11, -R14, 0.10546888411045074463 ;  /* 0x3dd800120b0c7423 */ /* 0x000fc8000001080e */
[C---:B------:R-:W-:Y:S02]  /*21d0*/  FFMA.FTZ R12, R11.reuse, R12, -0.13229703903198242188 ;  /* 0xbe0778e00b0c7423 */ /* 0x040fe4000001000c */
[----:B-1----:R-:W-:Y:S02]  /*21e0*/  FMUL.FTZ R46, R10, 1.1920928955078125e-07 ;  /* 0x340000000a2e7820 */ /* 0x002fe40000410000 */
[----:B------:R-:W-:-:S04]  /*21f0*/  FFMA.FTZ R12, R11, R12, 0.14491446316242218018 ;  /* 0x3e1464750b0c7423 */ /* 0x000fc8000001000c */
[----:B------:R-:W-:-:S04]  /*2200*/  FFMA.FTZ R12, R11, R12, -0.16641564667224884033 ;  /* 0xbe2a68dd0b0c7423 */ /* 0x000fc8000001000c */
[----:B------:R-:W-:-:S04]  /*2210*/  FFMA.FTZ R12, R11, R12, 0.19988867640495300293 ;  /* 0x3e4caf9e0b0c7423 */ /* 0x000fc8000001000c */
[----:B------:R-:W-:-:S04]  /*2220*/  FFMA.FTZ R12, R11, R12, -0.25000196695327758789 ;  /* 0xbe8000420b0c7423 */ /* 0x000fc8000001000c */
[----:B------:R-:W-:-:S04]  /*2230*/  FFMA.FTZ R12, R11, R12, 0.33333510160446166992 ;  /* 0x3eaaaae60b0c7423 */ /* 0x000fc8000001000c */
[----:B------:R-:W-:-:S04]  /*2240*/  FFMA.FTZ R12, R11, R12, -0.5 ;  /* 0xbf0000000b0c7423 */ /* 0x000fc8000001000c */
[----:B------:R-:W-:-:S04]  /*2250*/  FMUL.FTZ R12, R11, R12 ;  /* 0x0000000c0b0c7220 */ /* 0x000fc80000410000 */
[----:B------:R-:W-:-:S04]  /*2260*/  FFMA.FTZ R11, R11, R12, R11 ;  /* 0x0000000c0b0b7223 */ /* 0x000fc8000001000b */
[----:B------:R-:W-:Y:S01]  /*2270*/  FFMA.FTZ R46, R46, 0.69314718246459960938, R11 ;  /* 0x3f3172182e2e7823 */ /* 0x000fe2000001000b */
[----:B------:R-:W-:Y:S05]  /*2280*/  @!P4 BRA `(.L_x_79) ;  /* 0x000000500000c947 */ /* 0x000fea0003800000 */
[----:B------:R-:W-:-:S13]  /*2290*/  ISETP.GE.AND P4, PT, R17, -0x407fffff, PT ;  /* 0xbf8000011100780c */ /* 0x000fda0003f86270 */
[----:B------:R-:W-:-:S04]  /*22a0*/  @P4 IMAD.MOV.U32 R10, RZ, RZ, 0x7f800000 ;  /* 0x7f800000ff0a4424 */ /* 0x000fc800078e00ff */
[C---:B------:R-:W-:Y:S01]  /*22b0*/  @P4 FFMA.FTZ R46, R17.reuse, R10, +INF ;  /* 0x7f800000112e4423 */ /* 0x040fe2000001000a */
[----:B------:R-:W-:-:S04]  /*22c0*/  FSETP.NEU.FTZ.AND P4, PT, R17, RZ, PT ;  /* 0x000000ff1100720b */ /* 0x000fc80003f9d000 */
[----:B------:R-:W-:-:S04]  /*22d0*/  FSEL R46, R46, -RZ, P4 ;  /* 0x800000ff2e2e7208 */ /* 0x000fc80002000000 */
.L_x_79:
[----:B-123--:R-:W-:Y:S05]  /*22e0*/  BSYNC B0 ;  /* 0x0000000000007941 */ /* 0x00efea0003800000 */
.L_x_78:
[----:B------:R-:W-:Y:S01]  /*22f0*/  PRMT R10, RZ, 0x5410, R61 ;  /* 0x00005410ff0a7816 */ /* 0x000fe2000000003d */
[----:B------:R-:W-:Y:S01]  /*2300*/  BSSY B0, `(.L_x_80) ;  /* 0x0000026000007945 */ /* 0x000fe20003800000 */
[----:B------:R-:W-:Y:S02]  /*2310*/  PRMT R34, RZ, 0x5410, R34 ;  /* 0x00005410ff227816 */ /* 0x000fe40000000022 */
[----:B------:R-:W-:Y:S02]  /*2320*/  PRMT R9, RZ, 0x5410, R9 ;  /* 0x00005410ff097816 */ /* 0x000fe40000000009 */
[----:B------:R-:W-:Y:S01]  /*2330*/  FSETP.GTU.FTZ.AND P4, PT, R35, 20, PT ;  /* 0x41a000002300780b */ /* 0x000fe20003f9c000 */
[----:B------:R-:W-:Y:S02]  /*2340*/  FFMA.FTZ R13, R34, R10, R13 ;  /* 0x0000000a220d7223 */ /* 0x000fe4000001000d */
[----:B------:R-:W-:Y:S01]  /*2350*/  FADD.FTZ R33, R9, UR4 ;  /* 0x0000000409217e21 */ /* 0x000fe20008010000 */
[----:B------:R-:W-:Y:S05]  /*2360*/  @P3 BRA `(.L_x_81) ;  /* 0x000001f000003947 */ /* 0x000fea0003800000 */
[----:B------:R-:W-:Y:S01]  /*2370*/  FMUL.FTZ R45, R45, 1.4426950216293334961 ;  /* 0x3fb8aa3b2d2d7820 */ /* 0x000fe20000410000 */
[----:B------:R-:W-:Y:S01]  /*2380*/  MOV R14, 0x3e800000 ;  /* 0x3e800000000e7802 */ /* 0x000fe20000000f00 */
[----:B------:R-:W-:-:S02]  /*2390*/  IMAD.MOV.U32 R15, RZ, RZ, 0x3d39bf78 ;  /* 0x3d39bf78ff0f7424 */ /* 0x000fc400078e00ff */
        /* <DEDUP_REMOVED lines=24> */
[----:B------:R-:W-:-:S05]  /*2520*/  @P3 MOV R9, 0x7f800000 ;  /* 0x7f80000000093802 */ /* 0x000fca0000000f00 */
[C---:B------:R-:W-:Y:S01]  /*2530*/  @P3 FFMA.FTZ R45, R12.reuse, R9, +INF ;  /* 0x7f8000000c2d3423 */ /* 0x040fe20000010009 */
[----:B------:R-:W-:-:S04]  /*2540*/  FSETP.NEU.FTZ.AND P3, PT, R12, RZ, PT ;  /* 0x000000ff0c00720b */ /* 0x000fc80003f7d000 */
[----:B------:R-:W-:-:S04]  /*2550*/  FSEL R45, R45, -RZ, P3 ;  /* 0x800000ff2d2d7208 */ /* 0x000fc80001800000 */
.L_x_81:
[----:B------:R-:W-:Y:S05]  /*2560*/  BSYNC B0 ;  /* 0x0000000000007941 */ /* 0x000fea0003800000 */
.L_x_80:
[----:B------:R-:W-:Y:S01]  /*2570*/  PRMT R9, RZ, 0x5410, R60 ;  /* 0x00005410ff097816 */ /* 0x000fe2000000003c */
[----:B------:R-:W-:Y:S01]  /*2580*/  BSSY B0, `(.L_x_82) ;  /* 0x0000026000007945 */ /* 0x000fe20003800000 */
[----:B0-----:R-:W-:Y:S02]  /*2590*/  PRMT R32, RZ, 0x5410, R32 ;  /* 0x00005410ff207816 */ /* 0x001fe40000000020 */
[----:B------:R-:W-:Y:S02]  /*25a0*/  PRMT R8, RZ, 0x5410, R8 ;  /* 0x00005410ff087816 */ /* 0x000fe40000000008 */
[----:B------:R-:W-:Y:S01]  /*25b0*/  FSETP.GTU.FTZ.AND P3, PT, R33, 20, PT ;  /* 0x41a000002100780b */ /* 0x000fe20003f7c000 */
[----:B------:R-:W-:Y:S02]  /*25c0*/  FFMA.FTZ R13, R32, R9, R13 ;  /* 0x00000009200d7223 */ /* 0x000fe4000001000d */
[----:B------:R-:W-:Y:S01]  /*25d0*/  FADD.FTZ R31, R8, UR4 ;  /* 0x00000004081f7e21 */ /* 0x000fe20008010000 */
[----:B------:R-:W-:Y:S05]  /*25e0*/  @P2 BRA `(.L_x_83) ;  /* 0x000001f000002947 */ /* 0x000fea0003800000 */
[----:B------:R-:W-:Y:S01]  /*25f0*/  FMUL.FTZ R44, R44, 1.4426950216293334961 ;  /* 0x3fb8aa3b2c2c7820 */ /* 0x000fe20000410000 */
[----:B------:R-:W-:Y:S01]  /*2600*/  HFMA2.MMA R15, -RZ, RZ, 1.625, 0 ;  /* 0x3e800000ff0f7435 */ /* 0x000fe200000001ff */
[----:B------:R-:W-:-:S02]  /*2610*/  MOV R12, 0x3d39bf78 ;  /* 0x3d39bf78000c7802 */ /* 0x000fc40000000f00 */
[----:B------:R-:W0:Y:S02]  /*2620*/  MUFU.EX2 R11, R44 ;  /* 0x0000002c000b7308 */ /* 0x000e240000000800 */
[C---:B0-----:R-:W-:Y:S01]  /*2630*/  FADD.FTZ.RZ R8, R11.reuse, 1 ;  /* 0x3f8000000b087421 */ /* 0x041fe2000001c000 */
[----:B------:R-:W-:-:S04]  /*2640*/  ISETP.GE.U32.AND P2, PT, R11, 0x7f800000, PT ;  /* 0x7f8000000b00780c */ /* 0x000fc80003f46070 */
[----:B------:R-:W-:-:S04]  /*2650*/  IADD3 R8, R8, -0x3f400000, RZ ;  /* 0xc0c0000008087810 */ /* 0x000fc80007ffe0ff */
[----:B------:R-:W-:-:S04]  /*2660*/  LOP3.LUT R8, R8, 0xff800000, RZ, 0xc0, !PT ;  /* 0xff80000008087812 */ /* 0x000fc800078ec0ff */
[----:B------:R-:W-:Y:S01]  /*2670*/  IADD3 R10, -R8, 0x40800000, RZ ;  /* 0x40800000080a7810 */ /* 0x000fe20007ffe1ff */
[----:B------:R-:W-:Y:S02]  /*2680*/  IMAD.IADD R9, R11, 0x1, -R8 ;  /* 0x000000010b097824 */ /* 0x000fe400078e0a08 */
[----:B------:R-:W0:Y:S02]  /*2690*/  I2F R8, R8 ;  /* 0x0000000800087306 */ /* 0x000e240000201400 */
[----:B------:R-:W-:-:S04]  /*26a0*/  FFMA.FTZ R10, R10, R15, -1 ;  /* 0xbf8000000a0a7423 */ /* 0x000fc8000001000f */
[----:B------:R-:W-:-:S04]  /*26b0*/  FADD.FTZ R9, R9, R10 ;  /* 0x0000000a09097221 */ /* 0x000fc80000010000 */
[----:B------:R-:W-:-:S04]  /*26c0*/  FFMA.FTZ R10, R9, -R12, 0.10546888411045074463 ;  /* 0x3dd80012090a7423 */ /* 0x000fc8000001080c */
[C---:B------:R-:W-:Y:S02]  /*26d0*/  FFMA.FTZ R10, R9.reuse, R10, -0.13229703903198242188 ;  /* 0xbe0778e0090a7423 */ /* 0x040fe4000001000a */
[----:B0-----:R-:W-:Y:S02]  /*26e0*/  FMUL.FTZ R44, R8, 1.1920928955078125e-07 ;  /* 0x34000000082c7820 */ /* 0x001fe40000410000 */
        /* <DEDUP_REMOVED lines=15> */
.L_x_83:
[----:B------:R-:W-:Y:S05]  /*27e0*/  BSYNC B0 ;  /* 0x0000000000007941 */ /* 0x000fea0003800000 */
.L_x_82:
        /* <DEDUP_REMOVED lines=9> */
[----:B------:R-:W-:Y:S01]  /*2880*/  HFMA2.MMA R11, -RZ, RZ, 1.3056640625, -1.8671875 ;  /* 0x3d39bf78ff0b7435 */ /* 0x000fe200000001ff */
[----:B------:R-:W-:-:S02]  /*2890*/  IMAD.MOV.U32 R12, RZ, RZ, 0x3e800000 ;  /* 0x3e800000ff0c7424 */ /* 0x000fc400078e00ff */
[----:B------:R-:W0:Y:S02]  /*28a0*/  MUFU.EX2 R10, R39 ;  /* 0x00000027000a7308 */ /* 0x000e240000000800 */
[C---:B0-----:R-:W-:Y:S01]  /*28b0*/  FADD.FTZ.RZ R7, R10.reuse, 1 ;  /* 0x3f8000000a077421 */ /* 0x041fe2000001c000 */
[----:B------:R-:W-:-:S04]  /*28c0*/  ISETP.GE.U32.AND P1, PT, R10, 0x7f800000, PT ;  /* 0x7f8000000a00780c */ /* 0x000fc80003f26070 */
[----:B------:R-:W-:-:S04]  /*28d0*/  IADD3 R7, R7, -0x3f400000, RZ ;  /* 0xc0c0000007077810 */ /* 0x000fc80007ffe0ff */
[----:B------:R-:W-:-:S04]  /*28e0*/  LOP3.LUT R7, R7, 0xff800000, RZ, 0xc0, !PT ;  /* 0xff80000007077812 */ /* 0x000fc800078ec0ff */
[----:B------:R-:W-:Y:S02]  /*28f0*/  IADD3 R9, -R7, 0x40800000, RZ ;  /* 0x4080000007097810 */ /* 0x000fe40007ffe1ff */
[----:B------:R-:W-:Y:S02]  /*2900*/  IADD3 R8, R10, -R7, RZ ;  /* 0x800000070a087210 */ /* 0x000fe40007ffe0ff */
[----:B------:R-:W0:Y:S01]  /*2910*/  I2F R7, R7 ;  /* 0x0000000700077306 */ /* 0x000e220000201400 */
        /* <DEDUP_REMOVED lines=20> */
.L_x_85:
[----:B------:R-:W-:Y:S05]  /*2a60*/  BSYNC B0 ;  /* 0x0000000000007941 */ /* 0x000fea0003800000 */
.L_x_84:
        /* <DEDUP_REMOVED lines=39> */
.L_x_87:
[----:B------:R-:W-:Y:S05]  /*2ce0*/  BSYNC B0 ;  /* 0x0000000000007941 */ /* 0x000fea0003800000 */
.L_x_86:
        /* <DEDUP_REMOVED lines=39> */
.L_x_89:
[----:B------:R-:W-:Y:S05]  /*2f60*/  BSYNC B0 ;  /* 0x0000000000007941 */ /* 0x000fea0003800000 */
.L_x_88:
        /* <DEDUP_REMOVED lines=39> */
.L_x_91:
[----:B------:R-:W-:Y:S05]  /*31e0*/  BSYNC B0 ;  /* 0x0000000000007941 */ /* 0x000fea0003800000 */
.L_x_90:
[----:B------:R-:W-:Y:S01]  /*31f0*/  PRMT R165, RZ, 0x5410, R55 ;  /* 0x00005410ffa57816 */ /* 0x000fe20000000037 */
[----:B------:R-:W-:Y:S01]  /*3200*/  BSSY B0, `(.L_x_92) ;  /* 0x0000027000007945 */ /* 0x000fe20003800000 */
[----:B------:R-:W-:Y:S02]  /*3210*/  PRMT R22, RZ, 0x5410, R22 ;  /* 0x00005410ff167816 */ /* 0x000fe40000000016 */
[----:B------:R-:W-:Y:S02]  /*3220*/  PRMT R3, RZ, 0x5410, R3 ;  /* 0x00005410ff037816 */ /* 0x000fe40000000003 */
[----:B------:R-:W-:Y:S01]  /*3230*/  FSETP.GTU.FTZ.AND P4, PT, R23, 20, PT ;  /* 0x41a000001700780b */ /* 0x000fe20003f9c000 */
[----:B------:R-:W-:Y:S01]  /*3240*/  FFMA.FTZ R165, R22, R165, R13 ;  /* 0x000000a516a57223 */ /* 0x000fe2000001000d */
[----:B------:R-:W-:Y:S01]  /*3250*/  MOV R21, RZ ;  /* 0x000000ff00157202 */ /* 0x000fe20000000f00 */
        /* <DEDUP_REMOVED lines=33> */
.L_x_93:
[----:B------:R-:W-:Y:S05]  /*3470*/  BSYNC B0 ;  /* 0x0000000000007941 */ /* 0x000fea0003800000 */
.L_x_92:
[----:B------:R-:W-:Y:S01]  /*3480*/  PRMT R2, RZ, 0x5410, R2 ;  /* 0x00005410ff027816 */ /* 0x000fe20000000002 */
[----:B------:R-:W-:Y:S01]  /*3490*/  BSSY B0, `(.L_x_94) ;  /* 0x0000025000007945 */ /* 0x000fe20003800000 */
[----:B------:R-:W-:Y:S01]  /*34a0*/  FSETP.GTU.FTZ.AND P3, PT, R20, 20, PT ;  /* 0x41a000001400780b */ /* 0x000fe20003f7c000 */
[----:B------:R-:W-:Y:S01]  /*34b0*/  CS2R R18, SRZ ;  /* 0x0000000000127805 */ /* 0x000fe2000001ff00 */
[----:B------:R-:W-:Y:S01]  /*34c0*/  CS2R R16, SRZ ;  /* 0x0000000000107805 */ /* 0x000fe2000001ff00 */
[----:B------:R-:W-:Y:S01]  /*34d0*/  FADD.FTZ R15, R2, UR4 ;  /* 0x00000004020f7e21 */ /* 0x000fe20008010000 */
[----:B------:R-:W-:Y:S05]  /*34e0*/  @P2 BRA `(.L_x_95) ;  /* 0x000001f000002947 */ /* 0x000fea0003800000 */
[----:B------:R-:W-:Y:S01]  /*34f0*/  FMUL.FTZ R31, R31, 1.4426950216293334961 ;  /* 0x3fb8aa3b1f1f7820 */ /* 0x000fe20000410000 */
[----:B------:R-:W-:Y:S01]  /*3500*/  HFMA2.MMA R6, -RZ, RZ, 1.3056640625, -1.8671875 ;  /* 0x3d39bf78ff067435 */ /* 0x000fe200000001ff */
[----:B------:R-:W-:Y:S02]  /*3510*/  IMAD.MOV.U32 R7, RZ, RZ, 0x3e800000 ;  /* 0x3e800000ff077424 */ /* 0x000fe400078e00ff */
        /* <DEDUP_REMOVED lines=28> */
.L_x_95:
[----:B------:R-:W-:Y:S05]  /*36e0*/  BSYNC B0 ;  /* 0x0000000000007941 */ /* 0x000fea0003800000 */
.L_x_94:
[----:B------:R-:W-:Y:S01]  /*36f0*/  PRMT R0, RZ, 0x5410, R0 ;  /* 0x00005410ff007816 */ /* 0x000fe20000000000 */
[----:B------:R-:W-:Y:S01]  /*3700*/  BSSY B0, `(.L_x_96) ;  /* 0x0000026000007945 */ /* 0x000fe20003800000 */
[----:B------:R-:W-:Y:S01]  /*3710*/  HFMA2.MMA R11, -RZ, RZ, 0, 0 ;  /* 0x00000000ff0b7435 */ /* 0x000fe200000001ff */
[----:B------:R-:W-:Y:S01]  /*3720*/  FSETP.GTU.FTZ.AND P2, PT, R15, 20, PT ;  /* 0x41a000000f00780b */ /* 0x000fe20003f5c000 */
[----:B------:R-:W-:Y:S01]  /*3730*/  CS2R R12, SRZ ;  /* 0x00000000000c7805 */ /* 0x000fe2000001ff00 */
[----:B------:R-:W-:Y:S01]  /*3740*/  MOV R14, RZ ;  /* 0x000000ff000e7202 */ /* 0x000fe20000000f00 */
[----:B------:R-:W-:Y:S01]  /*3750*/  FADD.FTZ R10, R0, UR4 ;  /* 0x00000004000a7e21 */ /* 0x000fe20008010000 */
[----:B------:R-:W-:Y:S05]  /*3760*/  @P1 BRA `(.L_x_97) ;  /* 0x000001f000001947 */ /* 0x000fea0003800000 */
[----:B------:R-:W-:Y:S01]  /*3770*/  FMUL.FTZ R29, R29, 1.4426950216293334961 ;  /* 0x3fb8aa3b1d1d7820 */ /* 0x000fe20000410000 */
[----:B------:R-:W-:Y:S01]  /*3780*/  MOV R7, 0x3d39bf78 ;  /* 0x3d39bf7800077802 */ /* 0x000fe20000000f00 */
        /* <DEDUP_REMOVED lines=12> */
[----:B------:R-:W-:Y:S02]  /*3850*/  FFMA.FTZ R3, R2, R3, -0.13229703903198242188 ;  /* 0xbe0778e002037423 */ /* 0x000fe40000010003 */
        /* <DEDUP_REMOVED lines=16> */
.L_x_97:
[----:B------:R-:W-:Y:S05]  /*3960*/  BSYNC B0 ;  /* 0x0000000000007941 */ /* 0x000fea0003800000 */
.L_x_96:
[----:B------:R-:W-:Y:S01]  /*3970*/  BSSY B0, `(.L_x_98) ;  /* 0x0000025000007945 */ /* 0x000fe20003800000 */
[----:B------:R-:W-:Y:S01]  /*3980*/  FSETP.GTU.FTZ.AND P1, PT, R10, 20, PT ;  /* 0x41a000000a00780b */ /* 0x000fe20003f3c000 */
[----:B------:R-:W-:Y:S01]  /*3990*/  CS2R R8, SRZ ;  /* 0x0000000000087805 */ /* 0x000fe2000001ff00 */
[----:B------:R-:W-:Y:S01]  /*39a0*/  CS2R R6, SRZ ;  /* 0x0000000000067805 */ /* 0x000fe2000001ff00 */
[----:B------:R-:W-:Y:S01]  /*39b0*/  CS2R R4, SRZ ;  /* 0x0000000000047805 */ /* 0x000fe2000001ff00 */
        /* <DEDUP_REMOVED lines=32> */
.L_x_99:
[----:B------:R-:W-:Y:S05]  /*3bc0*/  BSYNC B0 ;  /* 0x0000000000007941 */ /* 0x000fea0003800000 */
.L_x_98:
[----:B------:R-:W-:Y:S01]  /*3bd0*/  BSSY B0, `(.L_x_100) ;  /* 0x0000021000007945 */ /* 0x000fe20003800000 */
[----:B------:R-:W-:Y:S05]  /*3be0*/  @P6 BRA `(.L_x_101) ;  /* 0x000001f000006947 */ /* 0x000fea0003800000 */
[----:B------:R-:W-:Y:S01]  /*3bf0*/  FMUL.FTZ R25, R25, 1.4426950216293334961 ;  /* 0x3fb8aa3b19197820 */ /* 0x000fe20000410000 */
[----:B------:R-:W-:Y:S01]  /*3c00*/  HFMA2.MMA R40, -RZ, RZ, 1.625, 0 ;  /* 0x3e800000ff287435 */ /* 0x000fe200000001ff */
[----:B------:R-:W-:Y:S02]  /*3c10*/  MOV R43, 0x3d39bf78 ;  /* 0x3d39bf78002b7802 */ /* 0x000fe40000000f00 */
        /* <DEDUP_REMOVED lines=23> */
[C---:B------:R-:W-:Y:S02]  /*3d90*/  ISETP.GE.AND P0, PT, R41.reuse, -0x407fffff, PT ;  /* 0xbf8000012900780c */ /* 0x040fe40003f06270 */
[----:B------:R-:W-:-:S11]  /*3da0*/  FSETP.NEU.FTZ.AND P6, PT, R41, RZ, PT ;  /* 0x000000ff2900720b */ /* 0x000fd60003fdd000 */
[----:B------:R-:W-:-:S05]  /*3db0*/  @P0 MOV R0, 0x7f800000 ;  /* 0x7f80000000000802 */ /* 0x000fca0000000f00 */
[----:B------:R-:W-:-:S05]  /*3dc0*/  @P0 FFMA.FTZ R25, R41, R0, +INF ;  /* 0x7f80000029190423 */ /* 0x000fca0000010000 */
[----:B------:R-:W-:Y:S02]  /*3dd0*/  FSEL R25, R25, -RZ, P6 ;  /* 0x800000ff19197208 */ /* 0x000fe40003000000 */
.L_x_101:
[----:B------:R-:W-:Y:S05]  /*3de0*/  BSYNC B0 ;  /* 0x0000000000007941 */ /* 0x000fea0003800000 */
.L_x_100:
[----:B------:R-:W-:Y:S01]  /*3df0*/  BSSY B0, `(.L_x_102) ;  /* 0x0000021000007945 */ /* 0x000fe20003800000 */
        /* <DEDUP_REMOVED lines=29> */
[----:B------:R-:W-:-:S04]  /*3fd0*/  @P0 IMAD.MOV.U32 R0, RZ, RZ, 0x7f800000 ;  /* 0x7f800000ff000424 */ /* 0x000fc800078e00ff */
[----:B------:R-:W-:-:S05]  /*3fe0*/  @P0 FFMA.FTZ R23, R41, R0, +INF ;  /* 0x7f80000029170423 */ /* 0x000fca0000010000 */
[----:B------:R-:W-:Y:S02]  /*3ff0*/  FSEL R23, R23, -RZ, P4 ;  /* 0x800000ff17177208 */ /* 0x000fe40002000000 */
.L_x_103:
[----:B------:R-:W-:Y:S05]  /*4000*/  BSYNC B0 ;  /* 0x0000000000007941 */ /* 0x000fea0003800000 */
.L_x_102:
[----:B------:R-:W-:Y:S01]  /*4010*/  BSSY B0, `(.L_x_104) ;  /* 0x0000021000007945 */ /* 0x000fe20003800000 */
        /* <DEDUP_REMOVED lines=32> */
.L_x_105:
[----:B------:R-:W-:Y:S05]  /*4220*/  BSYNC B0 ;  /* 0x0000000000007941 */ /* 0x000fea0003800000 */
.L_x_104:
        /* <DEDUP_REMOVED lines=33> */
.L_x_107:
[----:B------:R-:W-:Y:S05]  /*4440*/  BSYNC B0 ;  /* 0x0000000000007941 */ /* 0x000fea0003800000 */
.L_x_106:
        /* <DEDUP_REMOVED lines=33> */
.L_x_109:
[----:B------:R-:W-:Y:S05]  /*4660*/  BSYNC B0 ;  /* 0x0000000000007941 */ /* 0x000fea0003800000 */
.L_x_108:
[----:B------:R-:W-:Y:S01]  /*4670*/  BAR.SYNC.DEFER_BLOCKING 0x0 ;  /* 0x0000000000007b1d */ /* 0x000fe20000010000 */
[----:B------:R-:W-:Y:S01]  /*4680*/  MOV R3, RZ ;  /* 0x000000ff00037202 */ /* 0x000fe20000000f00 */
        /* <DEDUP_REMOVED lines=16> */
[----:B------:R-:W-:Y:S05]  /*4790*/  @!P5 BRA `(.L_x_110) ;  /* 0x000028e00000d947 */ /* 0x000fea0003800000 */
[----:B------:R-:W-:Y:S01]  /*47a0*/  UIADD3 UR30, UR26, -0x1, URZ ;  /* 0xffffffff1a1e7890 */ /* 0x000fe2000fffe03f */
[----:B------:R-:W-:Y:S01]  /*47b0*/  HFMA2.MMA R21, -RZ, RZ, 0, 0 ;  /* 0x00000000ff157435 */ /* 0x000fe200000001ff */
[----:B------:R-:W-:Y:S01]  /*47c0*/  ULEA.HI UR7, UR26, UR26, URZ, 0x1 ;  /* 0x0000001a1a077291 */ /* 0x000fe2000f8f083f */
[----:B------:R-:W-:Y:S01]  /*47d0*/  HFMA2.MMA R3, -RZ, RZ, 0, 0 ;  /* 0x00000000ff037435 */ /* 0x000fe200000001ff */
[----:B------:R-:W-:Y:S01]  /*47e0*/  ULEA.HI UR16, UR30, UR30, URZ, 0x1 ;  /* 0x0000001e1e107291 */ /* 0x000fe2000f8f083f */
[----:B------:R-:W-:Y:S01]  /*47f0*/  CS2R R18, SRZ ;  /* 0x0000000000127805 */ /* 0x000fe2000001ff00 */
[----:B------:R-:W-:Y:S01]  /*4800*/  ULOP3.LUT UR7, UR7, 0xfffffe, URZ, 0xc0, !UPT ;  /* 0x00fffffe07077892 */ /* 0x000fe2000f8ec03f */
[----:B------:R-:W-:Y:S01]  /*4810*/  CS2R R16, SRZ ;  /* 0x0000000000107805 */ /* 0x000fe2000001ff00 */
[----:B------:R-:W-:Y:S01]  /*4820*/  ULOP3.LUT UR16, UR16, 0xfffffe, URZ, 0xc0, !UPT ;  /* 0x00fffffe10107892 */ /* 0x000fe2000f8ec03f */
[----:B------:R-:W-:Y:S01]  /*4830*/  IMAD.MOV.U32 R14, RZ, RZ, RZ ;  /* 0x000000ffff0e7224 */ /* 0x000fe200078e00ff */
[----:B------:R-:W-:Y:S01]  /*4840*/  CS2R R12, SRZ ;  /* 0x00000000000c7805 */ /* 0x000fe2000001ff00 */
[----:B------:R-:W-:Y:S01]  /*4850*/  MOV R11, RZ ;  /* 0x000000ff000b7202 */ /* 0x000fe20000000f00 */
[----:B------:R-:W-:Y:S01]  /*4860*/  CS2R R8, SRZ ;  /* 0x0000000000087805 */ /* 0x000fe2000001ff00 */
[----:B------:R-:W-:Y:S01]  /*4870*/  CS2R R6, SRZ ;  /* 0x0000000000067805 */ /* 0x000fe2000001ff00 */
[----:B------:R-:W-:Y:S01]  /*4880*/  CS2R R4, SRZ ;  /* 0x0000000000047805 */ /* 0x000fe2000001ff00 */
[----:B------:R-:W-:-:S02]  /*4890*/  UIADD3 UR27, UR26, -UR7, URZ ;  /* 0x800000071a1b7290 */ /* 0x000fc4000fffe03f */
[----:B------:R-:W-:Y:S02]  /*48a0*/  UIADD3 UR30, UR30, -UR16, URZ ;  /* 0x800000101e1e7290 */ /* 0x000fe4000fffe03f */
[----:B------:R-:W-:Y:S02]  /*48b0*/  UMOV UR7, URZ ;  /* 0x0000003f00077c82 */ /* 0x000fe40008000000 */
.L_x_126:
[----:B------:R-:W-:Y:S02]  /*48c0*/  ULDC.64 UR28, c[0x0][0x180] ;  /* 0x00006000001c7ab9 */ /* 0x000fe40000000a00 */
[----:B------:R-:W-:Y:S02]  /*48d0*/  UIMAD UR16, UR15, UR28, URZ ;  /* 0x0000001c0f1072a4 */ /* 0x000fe4000f8e023f */
[----:B------:R-:W-:Y:S02]  /*48e0*/  UIMAD.WIDE.U32 UR18, UR14, UR28, URZ ;  /* 0x0000001c0e1272a5 */ /* 0x000fe4000f8e003f */
[----:B------:R-:W-:Y:S02]  /*48f0*/  UIMAD UR28, UR14, UR29, UR16 ;  /* 0x0000001d0e1c72a4 */ /* 0x000fe4000f8e0210 */
[----:B------:R-:W-:-:S02]  /*4900*/  USHF.R.S32.HI UR38, URZ, 0x1f, UR7 ;  /* 0x0000001f3f267899 */ /* 0x000fc40008011407 */
[----:B------:R-:W-:Y:S02]  /*4910*/  ULDC.64 UR16, c[0x0][0x188] ;  /* 0x0000620000107ab9 */ /* 0x000fe40000000a00 */
        /* <DEDUP_REMOVED lines=16> */
[----:B------:R-:W-:Y:S01]  /*4a20*/  IMAD.U32 R42, RZ, RZ, UR26 ;  /* 0x0000001aff2a7e24 */ /* 0x000fe2000f8e00ff */
[----:B------:R-:W-:Y:S01]  /*4a30*/  UIMAD UR16, UR15, UR16, URZ ;  /* 0x000000100f1072a4 */ /* 0x000fe2000f8e023f */
[C---:B------:R-:W-:Y:S01]  /*4a40*/  LOP3.LUT P0, RZ, R142.reuse, 0x1f, RZ, 0xc0, !PT ;  /* 0x0000001f8eff7812 */ /* 0x040fe2000780c0ff */
[----:B------:R-:W-:Y:S01]  /*4a50*/  UIMAD UR42, UR14, UR19, UR28 ;  /* 0x000000130e2a72a4 */ /* 0x000fe2000f8e021c */
[----:B------:R-:W-:Y:S01]  /*4a60*/  IADD3 R73, R142, 0x200, RZ ;  /* 0x000002008e497810 */ /* 0x000fe20007ffe0ff */
[----:B------:R-:W-:Y:S01]  /*4a70*/  UIMAD UR40, UR14, UR17, UR16 ;  /* 0x000000110e2872a4 */ /* 0x000fe2000f8e0210 */
[----:B0-----:R-:W-:Y:S01]  /*4a80*/  MOV R40, UR30 ;  /* 0x0000001e00287c02 */ /* 0x001fe20008000f00 */
[----:B------:R-:W-:Y:S01]  /*4a90*/  UIMAD.WIDE.U32 UR16, UR14, UR18, URZ ;  /* 0x000000120e1072a5 */ /* 0x000fe2000f8e003f */
[----:B------:R-:W-:Y:S01]  /*4aa0*/  MOV R41, 0x100 ;  /* 0x0000010000297802 */ /* 0x000fe20000000f00 */
[----:B------:R-:W-:Y:S01]  /*4ab0*/  ULDC.64 UR28, c[0x0][0x1a0] ;  /* 0x00006800001c7ab9 */ /* 0x000fe20000000a00 */
[----:B------:R-:W-:Y:S01]  /*4ac0*/  ISETP.LT.OR P0, PT, R42, 0x2, P0 ;  /* 0x000000022a00780c */ /* 0x000fe20000701670 */
[----:B------:R-:W-:Y:S01]  /*4ad0*/  ULDC.64 UR18, c[0x0][0x1c0] ;  /* 0x0000700000127ab9 */ /* 0x000fe20000000a00 */
[----:B------:R-:W-:Y:S01]  /*4ae0*/  MOV R76, UR26 ;  /* 0x0000001a004c7c02 */ /* 0x000fe20008000f00 */
[----:B------:R-:W-:Y:S01]  /*4af0*/  UIMAD UR41, UR38, UR28, URZ ;  /* 0x0000001c262972a4 */ /* 0x000fe2000f8e023f */
[----:B------:R-:W-:Y:S01]  /*4b00*/  @!P1 IMAD R73, R40, R41, UR7 ;  /* 0x0000000728499e24 */ /* 0x000fe2000f8e0229 */
[----:B------:R-:W-:Y:S01]  /*4b10*/  UIADD3 UR35, UR35, UR40, URZ ;  /* 0x0000002823237290 */ /* 0x000fe2000fffe03f */
[----:B------:R-:W-:Y:S01]  /*4b20*/  MOV R77, c[0x0][0x16c] ;  /* 0x00005b00004d7a02 */ /* 0x000fe20000000f00 */
[----:B------:R-:W-:-:S02]  /*4b30*/  UIMAD UR38, UR38, UR18, URZ ;  /* 0x00000012262672a4 */ /* 0x000fc4000f8e023f */
[----:B------:R-:W-:Y:S02]  /*4b40*/  UIADD3 UR17, UR17, UR42, URZ ;  /* 0x0000002a11117290 */ /* 0x000fe4000fffe03f */
[----:B------:R-:W-:Y:S02]  /*4b50*/  UIMAD UR41, UR7, UR29, UR41 ;  /* 0x0000001d072972a4 */ /* 0x000fe4000f8e0229 */
[----:B------:R-:W-:Y:S01]  /*4b60*/  UIMAD UR38, UR7, UR19, UR38 ;  /* 0x00000013072672a4 */ /* 0x000fe2000f8e0226 */
[----:B------:R-:W-:Y:S01]  /*4b70*/  @!P0 IADD3 R76, R76, -0x2, RZ ;  /* 0xfffffffe4c4c8810 */ /* 0x000fe20007ffe0ff */
[----:B------:R-:W-:Y:S02]  /*4b80*/  UIMAD.WIDE.U32 UR28, UR7, UR28, UR34 ;  /* 0x0000001c071c72a5 */ /* 0x000fe4000f8e0022 */
[----:B------:R-:W-:Y:S02]  /*4b90*/  UIMAD.WIDE.U32 UR18, UR7, UR18, UR16 ;  /* 0x00000012071272a5 */ /* 0x000fe4000f8e0010 */
[----:B------:R-:W-:-:S02]  /*4ba0*/  ULDC.64 UR34, c[0x0][0x228] ;  /* 0x00008a0000227ab9 */ /* 0x000fc40000000a00 */
[----:B------:R-:W-:Y:S02]  /*4bb0*/  ULDC.64 UR16, c[0x0][0x230] ;  /* 0x00008c0000107ab9 */ /* 0x000fe40000000a00 */
[----:B------:R-:W-:Y:S02]  /*4bc0*/  UIADD3 UR29, UR29, UR41, URZ ;  /* 0x000000291d1d7290 */ /* 0x000fe4000fffe03f */
[----:B------:R-:W-:Y:S02]  /*4bd0*/  ULEA UR34, UP0, UR28, UR34, 0x2 ;  /* 0x000000221c227291 */ /* 0x000fe4000f80103f */
[----:B------:R-:W-:Y:S02]  /*4be0*/  UIADD3 UR19, UR19, UR38, URZ ;  /* 0x0000002613137290 */ /* 0x000fe4000fffe03f */
[----:B------:R-:W-:Y:S02]  /*4bf0*/  ULEA UR16, UP1, UR18, UR16, 0x2 ;  /* 0x0000001012107291 */ /* 0x000fe4000f82103f */
[----:B------:R-:W-:Y:S01]  /*4c00*/  ULEA.HI.X UR35, UR28, UR35, UR29, 0x2, UP0 ;  /* 0x000000231c237291 */ /* 0x000fe200080f141d */
[----:B------:R-:W-:Y:S01]  /*4c10*/  MOV R40, UR34 ;  /* 0x0000002200287c02 */ /* 0x000fe20008000f00 */
[----:B------:R-:W-:-:S02]  /*4c20*/  ULEA.HI.X UR17, UR18, UR17, UR19, 0x2, UP1 ;  /* 0x0000001112117291 */ /* 0x000fc400088f1413 */
[----:B------:R-:W-:Y:S02]  /*4c30*/  IMAD.U32 R42, RZ, RZ, UR16 ;  /* 0x00000010ff2a7e24 */ /* 0x000fe4000f8e00ff */
[----:B------:R-:W-:Y:S02]  /*4c40*/  MOV R41, UR35 ;  /* 0x0000002300297c02 */ /* 0x000fe40008000f00 */
[----:B------:R-:W-:-:S03]  /*4c50*/  MOV R43, UR17 ;  /* 0x00000011002b7c02 */ /* 0x000fc60008000f00 */
[----:B------:R0:W3:Y:S04]  /*4c60*/  LDG.E R82, [R40.64] ;  /* 0x0000002028527981 */ /* 0x0000e8000c1e1900 */
[----:B------:R1:W3:Y:S01]  /*4c70*/  LDG.E R83, [R42.64] ;  /* 0x000000202a537981 */ /* 0x0002e2000c1e1900 */
[----:B------:R-:W-:Y:S01]  /*4c80*/  SHF.L.U32 R73, R73, 0x2, RZ ;  /* 0x0000000249497819 */ /* 0x000fe200000006ff */
[----:B------:R-:W-:Y:S02]  /*4c90*/  IMAD.MOV.U32 R79, RZ, RZ, 0x8 ;  /* 0x00000008ff4f7424 */ /* 0x000fe400078e00ff */
[----:B------:R-:W-:Y:S01]  /*4ca0*/  @!P0 IMAD R76, R76, R77, UR7 ;  /* 0x000000074c4c8e24 */ /* 0x000fe2000f8e024d */
[----:B------:R-:W-:Y:S02]  /*4cb0*/  MOV R81, RZ ;  /* 0x000000ff00517202 */ /* 0x000fe40000000f00 */
[----:B------:R-:W-:Y:S01]  /*4cc0*/  MOV R80, 0x3f800000 ;  /* 0x3f80000000507802 */ /* 0x000fe20000000f00 */
[----:B0-----:R-:W-:Y:S01]  /*4cd0*/  @!P0 IMAD.WIDE R40, R76, R79, UR10 ;  /* 0x0000000a4c288e25 */ /* 0x001fe2000f8e024f */
[----:B------:R-:W-:-:S05]  /*4ce0*/  PRMT R76, RZ, 0x5410, R67 ;  /* 0x00005410ff4c7816 */ /* 0x000fca0000000043 */
[----:B------:R-:W-:Y:S01]  /*4cf0*/  FMUL.FTZ R121, R76, R39 ;  /* 0x000000274c797220 */ /* 0x000fe20000410000 */
[----:B------:R-:W-:Y:S02]  /*4d00*/  PRMT R137, RZ, 0x5410, R70 ;  /* 0x00005410ff897816 */ /* 0x000fe40000000046 */
[----:B------:R-:W-:Y:S02]  /*4d10*/  PRMT R86, RZ, 0x5410, R69 ;  /* 0x00005410ff567816 */ /* 0x000fe40000000045 */
[----:B-1----:R-:W-:Y:S01]  /*4d20*/  PRMT R43, RZ, 0x5410, R66 ;  /* 0x00005410ff2b7816 */ /* 0x002fe20000000042 */
[----:B------:R-:W-:Y:S01]  /*4d30*/  FMUL.FTZ R137, R137, R46 ;  /* 0x0000002e89897220 */ /* 0x000fe20000410000 */
[----:B------:R-:W-:Y:S01]  /*4d40*/  PRMT R87, RZ, 0x5410, R68 ;  /* 0x00005410ff577816 */ /* 0x000fe20000000044 */
[----:B------:R-:W-:Y:S02]  /*4d50*/  FMUL.FTZ R86, R86, R45 ;  /* 0x0000002d56567220 */ /* 0x000fe40000410000 */
[----:B------:R-:W-:-:S02]  /*4d60*/  FMUL.FTZ R122, R43, R38 ;  /* 0x000000262b7a7220 */ /* 0x000fc40000410000 */
[----:B------:R-:W-:Y:S01]  /*4d70*/  FMUL.FTZ R87, R87, R44 ;  /* 0x0000002c57577220 */ /* 0x000fe20000410000 */
[----:B------:R-:W-:Y:S02]  /*4d80*/  PRMT R100, RZ, 0x5410, R65 ;  /* 0x00005410ff647816 */ /* 0x000fe40000000041 */
[----:B------:R-:W-:-:S03]  /*4d90*/  PRMT R124, RZ, 0x5410, R64 ;  /* 0x00005410ff7c7816 */ /* 0x000fc60000000040 */
[----:B------:R-:W-:Y:S01]  /*4da0*/  FMUL.FTZ R123, R100, R37 ;  /* 0x00000025647b7220 */ /* 0x000fe20000410000 */
[----:B------:R-:W-:Y:S01]  /*4db0*/  PRMT R102, RZ, 0x5410, R63 ;  /* 0x00005410ff667816 */ /* 0x000fe2000000003f */
[----:B------:R-:W-:Y:S01]  /*4dc0*/  FMUL.FTZ R124, R124, R35 ;  /* 0x000000237c7c7220 */ /* 0x000fe20000410000 */
[----:B------:R-:W-:-:S03]  /*4dd0*/  PRMT R126, RZ, 0x5410, R62 ;  /* 0x00005410ff7e7816 */ /* 0x000fc6000000003e */
[----:B------:R-:W-:Y:S01]  /*4de0*/  FMUL.FTZ R125, R102, R33 ;  /* 0x00000021667d7220 */ /* 0x000fe20000410000 */
[----:B------:R-:W-:Y:S01]  /*4df0*/  PRMT R42, RZ, 0x5410, R61 ;  /* 0x00005410ff2a7816 */ /* 0x000fe2000000003d */
[----:B------:R-:W-:Y:S01]  /*4e00*/  FMUL.FTZ R126, R126, R31 ;  /* 0x0000001f7e7e7220 */ /* 0x000fe20000410000 */
[----:B------:R-:W-:-:S03]  /*4e10*/  PRMT R128, RZ, 0x5410, R60 ;  /* 0x00005410ff807816 */ /* 0x000fc6000000003c */
[----:B------:R-:W-:Y:S02]  /*4e20*/  FMUL.FTZ R127, R42, R29 ;  /* 0x0000001d2a7f7220 */ /* 0x000fe40000410000 */
        /* <DEDUP_REMOVED lines=8> */
[----:B------:R-:W-:Y:S01]  /*4eb0*/  BSSY B0, `(.L_x_111) ;  /* 0x0000052000007945 */ /* 0x000fe20003800000 */
[----:B------:R-:W-:Y:S01]  /*4ec0*/  FMUL.FTZ R133, R133, R10 ;  /* 0x0000000a85857220 */ /* 0x000fe20000410000 */
[----:B------:R-:W-:Y:S01]  /*4ed0*/  LEA.HI R143, R142, R142, RZ, 0x1e ;  /* 0x0000008e8e8f7211 */ /* 0x000fe200078ff0ff */
[----:B--2---:R-:W-:-:S04]  /*4ee0*/  FMUL.FTZ R84, R95, 1.4426950216293334961 ;  /* 0x3fb8aa3b5f547820 */ /* 0x004fc80000410000 */
[----:B------:R-:W-:-:S06]  /*4ef0*/  FMUL.FTZ R134, R84, R46 ;  /* 0x0000002e54867220 */ /* 0x000fcc0000410000 */
[----:B------:R-:W0:Y:S01]  /*4f00*/  MUFU.EX2 R134, R134 ;  /* 0x0000008600867308 */ /* 0x000e220000000800 */
[C---:B------:R-:W-:Y:S02]  /*4f10*/  FMUL.FTZ R94, R84.reuse, R45 ;  /* 0x0000002d545e7220 */ /* 0x040fe40000410000 */
[C---:B------:R-:W-:Y:S02]  /*4f20*/  FMUL.FTZ R93, R84.reuse, R44 ;  /* 0x0000002c545d7220 */ /* 0x040fe40000410000 */
[----:B------:R-:W-:-:S03]  /*4f30*/  FMUL.FTZ R92, R84, R39 ;  /* 0x00000027545c7220 */ /* 0x000fc60000410000 */
[----:B------:R-:W1:Y:S01]  /*4f40*/  MUFU.EX2 R94, R94 ;  /* 0x0000005e005e7308 */ /* 0x000e620000000800 */
[----:B0-----:R0:W-:Y:S04]  /*4f50*/  STS [R73+0x1ae0], R134 ;  /* 0x001ae08649007388 */ /* 0x0011e80000000800 */
[----:B------:R-:W-:Y:S01]  /*4f60*/  BAR.SYNC.DEFER_BLOCKING 0x0 ;  /* 0x0000000000007b1d */ /* 0x000fe20000010000 */
[----:B------:R-:W-:-:S05]  /*4f70*/  FMUL.FTZ R91, R84, R38 ;  /* 0x00000026545b7220 */ /* 0x000fca0000410000 */
[----:B------:R-:W2:Y:S01]  /*4f80*/  MUFU.EX2 R93, R93 ;  /* 0x0000005d005d7308 */ /* 0x000ea20000000800 */
[----:B------:R-:W-:-:S07]  /*4f90*/  FMUL.FTZ R90, R84, R37 ;  /* 0x00000025545a7220 */ /* 0x000fce0000410000 */
[----:B------:R-:W4:Y:S01]  /*4fa0*/  MUFU.EX2 R92, R92 ;  /* 0x0000005c005c7308 */ /* 0x000f220000000800 */
[----:B------:R-:W-:Y:S02]  /*4fb0*/  FMUL.FTZ R89, R84, R35 ;  /* 0x0000002354597220 */ /* 0x000fe40000410000 */
[----:B-1----:R-:W-:-:S05]  /*4fc0*/  FMUL.FTZ R98, R134, R94 ;  /* 0x0000005e86627220 */ /* 0x002fca0000410000 */
[----:B------:R-:W1:Y:S01]  /*4fd0*/  MUFU.EX2 R91, R91 ;  /* 0x0000005b005b7308 */ /* 0x000e620000000800 */
[C---:B------:R-:W-:Y:S01]  /*4fe0*/  FMUL.FTZ R88, R84.reuse, R33 ;  /* 0x0000002154587220 */ /* 0x040fe20000410000 */
[----:B------:R2:W5:Y:S06]  /*4ff0*/  @!P0 LDG.E.64 R80, [R40.64] ;  /* 0x0000002028508981 */ /* 0x00056c000c1e1b00 */
[----:B------:R-:W0:Y:S01]  /*5000*/  MUFU.EX2 R90, R90 ;  /* 0x0000005a005a7308 */ /* 0x000e220000000800 */
[----:B------:R-:W-:Y:S02]  /*5010*/  FMUL.FTZ R79, R84, R31 ;  /* 0x0000001f544f7220 */ /* 0x000fe40000410000 */
[----:B--2---:R-:W-:-:S05]  /*5020*/  FMUL.FTZ R41, R93, R98 ;  /* 0x000000625d297220 */ /* 0x004fca0000410000 */
[----:B------:R-:W2:Y:S01]  /*5030*/  MUFU.EX2 R89, R89 ;  /* 0x0000005900597308 */ /* 0x000ea20000000800 */
[----:B----4-:R-:W-:Y:S02]  /*5040*/  FMUL.FTZ R98, R92, R41 ;  /* 0x000000295c627220 */ /* 0x010fe40000410000 */
[----:B------:R-:W-:-:S05]  /*5050*/  FMUL.FTZ R78, R84, R29 ;  /* 0x0000001d544e7220 */ /* 0x000fca0000410000 */
[----:B------:R-:W4:Y:S01]  /*5060*/  MUFU.EX2 R88, R88 ;  /* 0x0000005800587308 */ /* 0x000f220000000800 */
[----:B-1----:R-:W-:Y:S02]  /*5070*/  FMUL.FTZ R41, R91, R98 ;  /* 0x000000625b297220 */ /* 0x002fe40000410000 */
[----:B------:R-:W-:-:S05]  /*5080*/  FMUL.FTZ R77, R84, R27 ;  /* 0x0000001b544d7220 */ /* 0x000fca0000410000 */
[----:B------:R-:W1:Y:S01]  /*5090*/  MUFU.EX2 R79, R79 ;  /* 0x0000004f004f7308 */ /* 0x000e620000000800 */
[----:B0-----:R-:W-:Y:S02]  /*50a0*/  FMUL.FTZ R98, R90, R41 ;  /* 0x000000295a627220 */ /* 0x001fe40000410000 */
[----:B------:R-:W-:-:S05]  /*50b0*/  FMUL.FTZ R76, R84, R25 ;  /* 0x00000019544c7220 */ /* 0x000fca0000410000 */
[----:B------:R-:W0:Y:S01]  /*50c0*/  MUFU.EX2 R78, R78 ;  /* 0x0000004e004e7308 */ /* 0x000e220000000800 */
[----:B--2---:R-:W-:Y:S02]  /*50d0*/  FMUL.FTZ R41, R89, R98 ;  /* 0x0000006259297220 */ /* 0x004fe40000410000 */
[----:B------:R-:W-:-:S05]  /*50e0*/  FMUL.FTZ R73, R84, R23 ;  /* 0x0000001754497220 */ /* 0x000fca0000410000 */
[----:B------:R-:W2:Y:S01]  /*50f0*/  MUFU.EX2 R77, R77 ;  /* 0x0000004d004d7308 */ /* 0x000ea20000000800 */
[----:B----4-:R-:W-:Y:S02]  /*5100*/  FMUL.FTZ R98, R88, R41 ;  /* 0x0000002958627220 */ /* 0x010fe40000410000 */
[----:B------:R-:W-:-:S05]  /*5110*/  FMUL.FTZ R43, R84, R20 ;  /* 0x00000014542b7220 */ /* 0x000fca0000410000 */
[----:B------:R-:W4:Y:S01]  /*5120*/  MUFU.EX2 R76, R76 ;  /* 0x0000004c004c7308 */ /* 0x000f220000000800 */
[----:B-1----:R-:W-:Y:S02]  /*5130*/  FMUL.FTZ R41, R79, R98 ;  /* 0x000000624f297220 */ /* 0x002fe40000410000 */
[----:B------:R-:W-:-:S05]  /*5140*/  FFMA.FTZ R96, R137, R94, R86 ;  /* 0x0000005e89607223 */ /* 0x000fca0000010056 */
[----:B------:R-:W1:Y:S01]  /*5150*/  MUFU.EX2 R73, R73 ;  /* 0x0000004900497308 */ /* 0x000e620000000800 */
[----:B0-----:R-:W-:Y:S01]  /*5160*/  FMUL.FTZ R98, R78, R41 ;  /* 0x000000294e627220 */ /* 0x001fe20000410000 */
[----:B------:R-:W-:Y:S01]  /*5170*/  PRMT R40, RZ, 0x5410, R59 ;  /* 0x00005410ff287816 */ /* 0x000fe2000000003b */
[----:B------:R-:W-:Y:S01]  /*5180*/  FFMA.FTZ R96, R93, R96, R87 ;  /* 0x000000605d607223 */ /* 0x000fe20000010057 */
[----:B------:R-:W-:Y:S01]  /*5190*/  ISETP.NE.AND P0, PT, R142, 0x7f, PT ;  /* 0x0000007f8e00780c */ /* 0x000fe20003f05270 */
[----:B--2---:R-:W-:-:S03]  /*51a0*/  FMUL.FTZ R85, R77, R98 ;  /* 0x000000624d557220 */ /* 0x004fc60000410000 */
[----:B------:R-:W0:Y:S01]  /*51b0*/  MUFU.EX2 R43, R43 ;  /* 0x0000002b002b7308 */ /* 0x000e220000000800 */
[----:B------:R-:W-:Y:S02]  /*51c0*/  FFMA.FTZ R96, R92, R96, R121 ;  /* 0x000000605c607223 */ /* 0x000fe40000010079 */
[----:B------:R-:W-:Y:S02]  /*51d0*/  FMUL.FTZ R129, R40, R25 ;  /* 0x0000001928817220 */ /* 0x000fe40000410000 */
[----:B----4-:R-:W-:Y:S02]  /*51e0*/  FMUL.FTZ R40, R76, R85 ;  /* 0x000000554c287220 */ /* 0x010fe40000410000 */
[----:B------:R-:W-:Y:S02]  /*51f0*/  FFMA.FTZ R96, R91, R96, R122 ;  /* 0x000000605b607223 */ /* 0x000fe4000001007a */
[----:B-1----:R-:W-:Y:S02]  /*5200*/  FMUL.FTZ R40, R73, R40 ;  /* 0x0000002849287220 */ /* 0x002fe40000410000 */
[----:B------:R-:W-:-:S04]  /*5210*/  FFMA.FTZ R96, R90, R96, R123 ;  /* 0x000000605a607223 */ /* 0x000fc8000001007b */
[----:B------:R-:W-:Y:S02]  /*5220*/  FFMA.FTZ R96, R89, R96, R124 ;  /* 0x0000006059607223 */ /* 0x000fe4000001007c */
[----:B0-----:R-:W-:Y:S02]  /*5230*/  FMUL.FTZ R85, R43, R40 ;  /* 0x000000282b557220 */ /* 0x001fe40000410000 */
[----:B------:R0:W1:Y:S01]  /*5240*/  @P0 LDS R40, [R142.X4+0x22e4] ;  /* 0x0022e4008e280984 */ /* 0x0000620000004800 */
[----:B------:R-:W-:Y:S02]  /*5250*/  FFMA.FTZ R96, R88, R96, R125 ;  /* 0x0000006058607223 */ /* 0x000fe4000001007d */
[C---:B------:R-:W-:Y:S02]  /*5260*/  FMUL.FTZ R42, R84.reuse, R15 ;  /* 0x0000000f542a7220 */ /* 0x040fe40000410000 */
[----:B------:R-:W-:Y:S02]  /*5270*/  FFMA.FTZ R96, R79, R96, R126 ;  /* 0x000000604f607223 */ /* 0x000fe4000001007e */
[----:B------:R-:W-:-:S02]  /*5280*/  FMUL.FTZ R41, R84, R10 ;  /* 0x0000000a54297220 */ /* 0x000fc40000410000 */
[----:B------:R-:W-:Y:S01]  /*5290*/  FFMA.FTZ R96, R78, R96, R127 ;  /* 0x000000604e607223 */ /* 0x000fe2000001007f */
[----:B------:R-:W2:Y:S03]  /*52a0*/  MUFU.EX2 R42, R42 ;  /* 0x0000002a002a7308 */ /* 0x000ea60000000800 */
[----:B------:R-:W-:-:S04]  /*52b0*/  FFMA.FTZ R96, R77, R96, R128 ;  /* 0x000000604d607223 */ /* 0x000fc80000010080 */
[----:B------:R-:W-:Y:S01]  /*52c0*/  FFMA.FTZ R96, R76, R96, R129 ;  /* 0x000000604c607223 */ /* 0x000fe20000010081 */
[----:B------:R-:W4:Y:S03]  /*52d0*/  MUFU.EX2 R41, R41 ;  /* 0x0000002900297308 */ /* 0x000f260000000800 */
[----:B------:R-:W-:-:S04]  /*52e0*/  FFMA.FTZ R96, R73, R96, R130 ;  /* 0x0000006049607223 */ /* 0x000fc80000010082 */
[----:B------:R-:W-:Y:S02]  /*52f0*/  FFMA.FTZ R97, R43, R96, R131 ;  /* 0x000000602b617223 */ /* 0x000fe40000010083 */
[C---:B--2---:R-:W-:Y:S02]  /*5300*/  FMUL.FTZ R84, R42.reuse, R85 ;  /* 0x000000552a547220 */ /* 0x044fe40000410000 */
[----:B------:R-:W-:Y:S02]  /*5310*/  FFMA.FTZ R96, R42, R97, R132 ;  /* 0x000000612a607223 */ /* 0x000fe40000010084 */
[----:B---3--:R-:W-:Y:S02]  /*5320*/  FMUL.FTZ R111, R82, R83 ;  /* 0x00000053526f7220 */ /* 0x008fe40000410000 */
[C---:B----4-:R-:W-:Y:S02]  /*5330*/  FMUL.FTZ R82, R41.reuse, R84 ;  /* 0x0000005429527220 */ /* 0x050fe40000410000 */
[----:B------:R-:W-:Y:S01]  /*5340*/  FFMA.FTZ R83, R41, R96, R133 ;  /* 0x0000006029537223 */ /* 0x000fe20000010085 */
[----:B------:R-:W-:Y:S05]  /*5350*/  @P0 BRA `(.L_x_112) ;  /* 0x0000007000000947 */ /* 0x000fea0003800000 */
[----:B0-----:R-:W-:Y:S01]  /*5360*/  ULDC UR16, c[0x0][0x174] ;  /* 0x00005d0000107ab9 */ /* 0x001fe20000000800 */
[----:B-1----:R-:W-:Y:S01]  /*5370*/  IMAD.MOV.U32 R40, RZ, RZ, 0x3f800000 ;  /* 0x3f800000ff287424 */ /* 0x002fe200078e00ff */
[----:B------:R-:W-:-:S06]  /*5380*/  UISETP.NE.AND UP0, UPT, UR26, UR16, UPT ;  /* 0x000000101a00728c */ /* 0x000fcc000bf05270 */
[----:B------:R-:W-:-:S05]  /*5390*/  PLOP3.LUT P0, PT, PT, PT, UP0, 0x80, 0x0 ;  /* 0x000000000000781c */ /* 0x000fca0003f0f008 */
[----:B------:R-:W-:-:S06]  /*53a0*/  @UP0 ULEA UR16, UR27, UR7, 0x8 ;  /* 0x000000071b100291 */ /* 0x000fcc000f8e403f */
[----:B------:R-:W-:-:S05]  /*53b0*/  MOV R84, UR16 ;  /* 0x0000001000547c02 */ /* 0x000fca0008000f00 */
[----:B------:R0:W1:Y:S02]  /*53c0*/  @P0 LDS R40, [R84.X4+0x1ae0] ;  /* 0x001ae00054280984 */ /* 0x0000640000004800 */
.L_x_112:
[----:B0-----:R-:W-:Y:S05]  /*53d0*/  BSYNC B0 ;  /* 0x0000000000007941 */ /* 0x001fea0003800000 */
.L_x_111:
        /* <DEDUP_REMOVED lines=21> */
[----:B0-----:R-:W-:-:S05]  /*5530*/  IMAD R141, R142, 0x28, RZ ;  /* 0x000000288e8d7824 */ /* 0x001fca00078e02ff */
[----:B------:R-:W-:Y:S04]  /*5540*/  LDS.64 R82, [R141+0x10d0] ;  /* 0x0010d0008d527984 */ /* 0x000fe80000000a00 */
[----:B------:R-:W0:Y:S02]  /*5550*/  LDS.64 R84, [R141+0x10d8] ;  /* 0x0010d8008d547984 */ /* 0x000e240000000a00 */
[-C--:B0-----:R-:W-:Y:S02]  /*5560*/  FFMA.FTZ R156, R83, R84.reuse, R85 ;  /* 0x00000054539c7223 */ /* 0x081fe40000010055 */
[----:B------:R-:W-:Y:S02]  /*5570*/  FMUL.FTZ R85, R82, R84 ;  /* 0x0000005452557220 */ /* 0x000fe40000410000 */
[----:B------:R-:W0:Y:S02]  /*5580*/  LDS.64 R82, [R141+0x10e0] ;  /* 0x0010e0008d527984 */ /* 0x000e240000000a00 */
[----:B0-----:R-:W-:-:S02]  /*5590*/  FFMA.FTZ R156, R82, R156, R83 ;  /* 0x0000009c529c7223 */ /* 0x001fc40000010053 */
[----:B------:R-:W-:Y:S02]  /*55a0*/  FMUL.FTZ R159, R82, R85 ;  /* 0x00000055529f7220 */ /* 0x000fe40000410000 */
[----:B------:R-:W0:Y:S02]  /*55b0*/  LDS.64 R82, [R141+0x10e8] ;  /* 0x0010e8008d527984 */ /* 0x000e240000000a00 */
[C---:B0-----:R-:W-:Y:S02]  /*55c0*/  FFMA.FTZ R85, R82.reuse, R156, R83 ;  /* 0x0000009c52557223 */ /* 0x041fe40000010053 */
[----:B------:R-:W-:Y:S01]  /*55d0*/  FMUL.FTZ R156, R82, R159 ;  /* 0x0000009f529c7220 */ /* 0x000fe20000410000 */
[----:B------:R-:W-:Y:S05]  /*55e0*/  BRA.DIV ~URZ, `(.L_x_115) ;  /* 0x000047627f007947 */ /* 0x000fea000b800000 */
[----:B------:R0:W2:Y:S02]  /*55f0*/  SHFL.UP PT, R84, R156, 0x1, RZ ;  /* 0x042000009c547989 */ /* 0x0000a400000e00ff */
.L_x_139:
        /* <DEDUP_REMOVED lines=20> */
[----:B------:R0:W2:Y:S04]  /*5740*/  SHFL.UP PT, R82, R85, 0x10, RZ ;  /* 0x0600000055527989 */ /* 0x0000a800000e00ff */
[----:B------:R0:W3:Y:S02]  /*5750*/  SHFL.UP PT, R84, R156, 0x10, RZ ;  /* 0x060000009c547989 */ /* 0x0000e400000e00ff */
.L_x_140:
[----:B------:R-:W-:-:S13]  /*5760*/  ISETP.GE.AND P0, PT, R145, 0x10, PT ;  /* 0x000000109100780c */ /* 0x000fda0003f06270 */
[-C--:B0-2---:R-:W-:Y:S02]  /*5770*/  @P0 FFMA.FTZ R85, R82, R156.reuse, R85 ;  /* 0x0000009c52550223 */ /* 0x085fe40000010055 */
[----:B---3--:R-:W-:Y:S01]  /*5780*/  @P0 FMUL.FTZ R156, R84, R156 ;  /* 0x0000009c549c0220 */ /* 0x008fe20000410000 */
[----:B------:R-:W-:Y:S05]  /*5790*/  BRA.CONV ~URZ, `(.L_x_117) ;  /* 0x000000437f007947 */ /* 0x000fea000b800000 */
[----:B------:R-:W-:Y:S01]  /*57a0*/  HFMA2.MMA R84, -RZ, RZ, 0, 1.847743988037109375e-06 ;  /* 0x0000001fff547435 */ /* 0x000fe200000001ff */
[----:B------:R-:W-:Y:S02]  /*57b0*/  MOV R82, R156 ;  /* 0x0000009c00527202 */ /* 0x000fe40000000f00 */
[----:B------:R-:W-:-:S03]  /*57c0*/  MOV R83, 0x57e0 ;  /* 0x000057e000537802 */ /* 0x000fc60000000f00 */
[----:B-1---5:R-:W-:Y:S05]  /*57d0*/  CALL.REL.NOINC `($__internal_7_$__cuda_sm70_shflsync_idx_p) ;  /* 0x000050d000007944 */ /* 0x022fea0003c00000 */
.L_x_117:
[----:B------:R-:W-:Y:S05]  /*57e0*/  BRA.CONV ~URZ, `(.L_x_118) ;  /* 0x000000437f007947 */ /* 0x000fea000b800000 */
[----:B------:R-:W-:Y:S01]  /*57f0*/  IMAD.MOV.U32 R82, RZ, RZ, R85 ;  /* 0x000000ffff527224 */ /* 0x000fe200078e0055 */
[----:B-1----:R-:W-:Y:S02]  /*5800*/  MOV R84, 0x1f ;  /* 0x0000001f00547802 */ /* 0x002fe40000000f00 */
[----:B------:R-:W-:Y:S02]  /*5810*/  MOV R83, 0x5830 ;  /* 0x0000583000537802 */ /* 0x000fe40000000f00 */
[----:B0-2--5:R-:W-:Y:S05]  /*5820*/  CALL.REL.NOINC `($__internal_7_$__cuda_sm70_shflsync_idx_p) ;  /* 0x0000508000007944 */ /* 0x025fea0003c00000 */
.L_x_118:
[----:B------:R-:W-:Y:S05]  /*5830*/  BRA.DIV ~URZ, `(.L_x_119) ;  /* 0x000048f27f007947 */ /* 0x000fea000b800000 */
[----:B-----5:R-:W3:Y:S04]  /*5840*/  SHFL.IDX PT, R80, R80, RZ, 0x1f ;  /* 0x00001fff50507589 */ /* 0x020ee800000e0000 */
[----:B-1----:R1:W4:Y:S04]  /*5850*/  SHFL.IDX PT, R84, R81, RZ, 0x1f ;  /* 0x00001fff51547589 */ /* 0x00232800000e0000 */
[----:B------:R-:W2:Y:S04]  /*5860*/  SHFL.UP PT, R156, R156, 0x1, RZ ;  /* 0x042000009c9c7989 */ /* 0x000ea800000e00ff */
[----:B------:R1:W0:Y:S02]  /*5870*/  SHFL.UP PT, R159, R85, 0x1, RZ ;  /* 0x04200000559f7989 */ /* 0x00022400000e00ff */
.L_x_141:
[----:B------:R-:W5:Y:S01]  /*5880*/  LDS.64 R82, [R141+0x10d0] ;  /* 0x0010d0008d527984 */ /* 0x000f620000000a00 */
[----:B-1--4-:R-:W-:-:S02]  /*5890*/  MOV R85, R84 ;  /* 0x0000005400557202 */ /* 0x012fc40000000f00 */
[----:B---3--:R-:W-:Y:S02]  /*58a0*/  MOV R84, R80 ;  /* 0x0000005000547202 */ /* 0x008fe40000000f00 */
[----:B------:R-:W1:Y:S01]  /*58b0*/  LDS.64 R80, [R141+0x10d8] ;  /* 0x0010d8008d507984 */ /* 0x000e620000000a00 */
[-C--:B0-2---:R-:W-:Y:S02]  /*58c0*/  @P1 FFMA.FTZ R85, R85, R156.reuse, R159 ;  /* 0x0000009c55551223 */ /* 0x085fe4000001009f */
[----:B------:R-:W-:-:S05]  /*58d0*/  @P1 FMUL.FTZ R84, R84, R156 ;  /* 0x0000009c54541220 */ /* 0x000fca0000410000 */
[----:B------:R-:W-:Y:S01]  /*58e0*/  STS.64 [R141+0x10d0], R84 ;  /* 0x0010d0548d007388 */ /* 0x000fe20000000a00 */
[C---:B-----5:R-:W-:Y:S02]  /*58f0*/  FFMA.FTZ R83, R82.reuse, R85, R83 ;  /* 0x0000005552537223 */ /* 0x060fe40000010053 */
[----:B------:R-:W-:Y:S02]  /*5900*/  FMUL.FTZ R82, R82, R84 ;  /* 0x0000005452527220 */ /* 0x000fe40000410000 */
[----:B------:R-:W0:Y:S01]  /*5910*/  LDS.64 R84, [R141+0x10e0] ;  /* 0x0010e0008d547984 */ /* 0x000e220000000a00 */
[C---:B-1----:R-:W-:Y:S02]  /*5920*/  FFMA.FTZ R81, R80.reuse, R83, R81 ;  /* 0x0000005350517223 */ /* 0x042fe40000010051 */
[----:B------:R-:W-:Y:S01]  /*5930*/  FMUL.FTZ R80, R80, R82 ;  /* 0x0000005250507220 */ /* 0x000fe20000410000 */
[----:B------:R1:W-:Y:S04]  /*5940*/  STS.64 [R141+0x10d8], R82 ;  /* 0x0010d8528d007388 */ /* 0x0003e80000000a00 */
[----:B------:R1:W-:Y:S01]  /*5950*/  STS.64 [R141+0x10e0], R80 ;  /* 0x0010e0508d007388 */ /* 0x0003e20000000a00 */
[----:B0-----:R-:W-:-:S02]  /*5960*/  FFMA.FTZ R85, R84, R81, R85 ;  /* 0x0000005154557223 */ /* 0x001fc40000010055 */
[----:B------:R-:W-:-:S05]  /*5970*/  FMUL.FTZ R84, R84, R80 ;  /* 0x0000005054547220 */ /* 0x000fca0000410000 */
[----:B------:R1:W-:Y:S02]  /*5980*/  STS.64 [R141+0x10e8], R84 ;  /* 0x0010e8548d007388 */ /* 0x0003e40000000a00 */
.L_x_114:
[----:B0-----:R-:W-:Y:S05]  /*5990*/  BSYNC B0 ;  /* 0x0000000000007941 */ /* 0x001fea0003800000 */
.L_x_113:
[----:B------:R-:W-:Y:S01]  /*59a0*/  WARPSYNC 0xffffffff ;  /* 0xffffffff00007948 */ /* 0x000fe20003800000 */
[----:B------:R-:W-:Y:S01]  /*59b0*/  BAR.SYNC.DEFER_BLOCKING 0x0 ;  /* 0x0000000000007b1d */ /* 0x000fe20000010000 */
[----:B-1---5:R-:W-:Y:S01]  /*59c0*/  FMUL.FTZ R81, R41, R40 ;  /* 0x0000002829517220 */ /* 0x022fe20000410000 */
[----:B------:R-:W-:Y:S02]  /*59d0*/  LOP3.LUT P0, RZ, R142, 0x1f, RZ, 0xc0, !PT ;  /* 0x0000001f8eff7812 */ /* 0x000fe4000780c0ff */
[----:B------:R-:W-:Y:S01]  /*59e0*/  MOV R84, UR7 ;  /* 0x0000000700547c02 */ /* 0x000fe20008000f00 */
[----:B------:R-:W-:Y:S01]  /*59f0*/  FMUL.FTZ R82, R42, R81 ;  /* 0x000000512a527220 */ /* 0x000fe20000410000 */
[----:B------:R-:W-:Y:S03]  /*5a00*/  BSSY B0, `(.L_x_120) ;  /* 0x0000078000007945 */ /* 0x000fe60003800000 */
[----:B------:R-:W-:-:S04]  /*5a10*/  FMUL.FTZ R82, R43, R82 ;  /* 0x000000522b527220 */ /* 0x000fc80000410000 */
[----:B------:R-:W-:Y:S01]  /*5a20*/  FMUL.FTZ R81, R73, R82 ;  /* 0x0000005249517220 */ /* 0x000fe20000410000 */
[----:B------:R-:W0:Y:S02]  /*5a30*/  LDS R80, [R143.X8+0x10d4] ;  /* 0x0010d4008f507984 */ /* 0x000e240000008800 */
[----:B0-----:R-:W-:Y:S02]  /*5a40*/  FFMA.FTZ R134, R134, R80, R137 ;  /* 0x0000005086867223 */ /* 0x001fe40000010089 */
[----:B------:R-:W-:Y:S02]  /*5a50*/  FFMA.FTZ R80, R41, R111, R110 ;  /* 0x0000006f29507223 */ /* 0x000fe4000001006e */
[----:B------:R-:W-:Y:S02]  /*5a60*/  FFMA.FTZ R137, R94, R134, R86 ;  /* 0x000000865e897223 */ /* 0x000fe40000010056 */
[----:B------:R-:W-:Y:S02]  /*5a70*/  FFMA.FTZ R80, R42, R80, R109 ;  /* 0x000000502a507223 */ /* 0x000fe4000001006d */
[----:B------:R-:W-:-:S02]  /*5a80*/  FFMA.FTZ R141, R93, R137, R87 ;  /* 0x000000895d8d7223 */ /* 0x000fc40000010057 */
[----:B------:R-:W-:Y:S02]  /*5a90*/  FFMA.FTZ R80, R43, R80, R108 ;  /* 0x000000502b507223 */ /* 0x000fe4000001006c */
[----:B------:R-:W-:Y:S02]  /*5aa0*/  FFMA.FTZ R121, R92, R141, R121 ;  /* 0x0000008d5c797223 */ /* 0x000fe40000010079 */
[----:B------:R-:W-:Y:S02]  /*5ab0*/  FFMA.FTZ R83, R73, R80, R107 ;  /* 0x0000005049537223 */ /* 0x000fe4000001006b */
[C---:B------:R-:W-:Y:S02]  /*5ac0*/  FMUL.FTZ R80, R76.reuse, R81 ;  /* 0x000000514c507220 */ /* 0x040fe40000410000 */
        /* <DEDUP_REMOVED lines=11> */
[----:B------:R-:W-:Y:S02]  /*5b80*/  FMUL.FTZ R80, R90, R81 ;  /* 0x000000515a507220 */ /* 0x000fe40000410000 */
[C---:B------:R-:W-:Y:S02]  /*5b90*/  FFMA.FTZ R122, R91.reuse, R121, R122 ;  /* 0x000000795b7a7223 */ /* 0x040fe4000001007a */
[----:B------:R-:W-:-:S02]  /*5ba0*/  FMUL.FTZ R81, R91, R80 ;  /* 0x000000505b517220 */ /* 0x000fc40000410000 */
[C---:B------:R-:W-:Y:S02]  /*5bb0*/  FFMA.FTZ R82, R90.reuse, R83, R100 ;  /* 0x000000535a527223 */ /* 0x040fe40000010064 */
[----:B------:R-:W-:Y:S02]  /*5bc0*/  FFMA.FTZ R123, R90, R122, R123 ;  /* 0x0000007a5a7b7223 */ /* 0x000fe4000001007b */
[C---:B------:R-:W-:Y:S02]  /*5bd0*/  FMUL.FTZ R80, R92.reuse, R81 ;  /* 0x000000515c507220 */ /* 0x040fe40000410000 */
[----:B------:R-:W-:Y:S02]  /*5be0*/  IMAD.U32 R81, RZ, RZ, UR26 ;  /* 0x0000001aff517e24 */ /* 0x000fe4000f8e00ff */
[----:B------:R-:W-:Y:S02]  /*5bf0*/  FFMA.FTZ R83, R91, R82, R99 ;  /* 0x000000525b537223 */ /* 0x000fe40000010063 */
[----:B------:R-:W-:Y:S01]  /*5c00*/  FFMA.FTZ R124, R89, R123, R124 ;  /* 0x0000007b597c7223 */ /* 0x000fe2000001007c */
[----:B------:R-:W-:Y:S01]  /*5c10*/  ISETP.GE.OR P0, PT, R81, c[0x0][0x174], P0 ;  /* 0x00005d0051007a0c */ /* 0x000fe20000706670 */
[----:B------:R-:W-:-:S02]  /*5c20*/  FFMA.FTZ R82, R92, R83, R98 ;  /* 0x000000535c527223 */ /* 0x000fc40000010062 */
[----:B------:R-:W-:Y:S02]  /*5c30*/  FFMA.FTZ R125, R88, R124, R125 ;  /* 0x0000007c587d7223 */ /* 0x000fe4000001007d */
[C---:B------:R-:W-:Y:S01]  /*5c40*/  FMUL.FTZ R81, R93.reuse, R80 ;  /* 0x000000505d517220 */ /* 0x040fe20000410000 */
[----:B------:R-:W-:Y:S01]  /*5c50*/  MOV R80, 0x3f800000 ;  /* 0x3f80000000507802 */ /* 0x000fe20000000f00 */
[----:B------:R-:W-:Y:S02]  /*5c60*/  FFMA.FTZ R83, R93, R82, R97 ;  /* 0x000000525d537223 */ /* 0x000fe40000010061 */
[----:B------:R-:W-:Y:S02]  /*5c70*/  FFMA.FTZ R126, R79, R125, R126 ;  /* 0x0000007d4f7e7223 */ /* 0x000fe4000001007e */
[----:B------:R-:W-:Y:S01]  /*5c80*/  FMUL.FTZ R82, R94, R81 ;  /* 0x000000515e527220 */ /* 0x000fe20000410000 */
[----:B------:R-:W-:Y:S01]  /*5c90*/  HFMA2.MMA R81, -RZ, RZ, 0, 0 ;  /* 0x00000000ff517435 */ /* 0x000fe200000001ff */
[----:B------:R-:W-:-:S02]  /*5ca0*/  FFMA.FTZ R127, R78, R126, R127 ;  /* 0x0000007e4e7f7223 */ /* 0x000fc4000001007f */
[----:B------:R-:W-:Y:S02]  /*5cb0*/  FFMA.FTZ R83, R94, R83, R96 ;  /* 0x000000535e537223 */ /* 0x000fe40000010060 */
[----:B------:R-:W-:-:S04]  /*5cc0*/  FFMA.FTZ R128, R77, R127, R128 ;  /* 0x0000007f4d807223 */ /* 0x000fc80000010080 */
[----:B------:R-:W-:Y:S01]  /*5cd0*/  FFMA.FTZ R129, R76, R128, R129 ;  /* 0x000000804c817223 */ /* 0x000fe20000010081 */
[----:B------:R0:W1:Y:S01]  /*5ce0*/  @!P0 LDS.64 R80, [R84.X8+0x24e0] ;  /* 0x0024e00054508984 */ /* 0x0000620000008a00 */
[----:B------:R-:W-:Y:S02]  /*5cf0*/  ISETP.GT.U32.AND P0, PT, R142, 0x1f, PT ;  /* 0x0000001f8e00780c */ /* 0x000fe40003f04070 */
[----:B------:R-:W-:Y:S01]  /*5d00*/  FFMA.FTZ R130, R73, R129, R130 ;  /* 0x0000008149827223 */ /* 0x000fe20000010082 */
[----:B------:R0:W-:Y:S03]  /*5d10*/  STS.64 [R143.X8+0x15e0], R82 ;  /* 0x0015e0528f007388 */ /* 0x0001e60000008a00 */
[----:B------:R-:W-:-:S04]  /*5d20*/  FFMA.FTZ R131, R43, R130, R131 ;  /* 0x000000822b837223 */ /* 0x000fc80000010083 */
[----:B------:R-:W-:-:S04]  /*5d30*/  FFMA.FTZ R132, R42, R131, R132 ;  /* 0x000000832a847223 */ /* 0x000fc80000010084 */
[----:B------:R-:W-:Y:S01]  /*5d40*/  FFMA.FTZ R133, R41, R132, R133 ;  /* 0x0000008429857223 */ /* 0x000fe20000010085 */
[----:B------:R-:W-:Y:S06]  /*5d50*/  BAR.SYNC.DEFER_BLOCKING 0x0 ;  /* 0x0000000000007b1d */ /* 0x000fec0000010000 */
[----:B------:R-:W-:Y:S05]  /*5d60*/  @P0 BRA `(.L_x_121) ;  /* 0x0000041000000947 */ /* 0x000fea0003800000 */
[----:B0-----:R-:W-:-:S05]  /*5d70*/  IMAD R87, R142, 0x28, RZ ;  /* 0x000000288e577824 */ /* 0x001fca00078e02ff */
[----:B------:R-:W-:Y:S04]  /*5d80*/  LDS.64 R82, [R87+0x15f0] ;  /* 0x0015f00057527984 */ /* 0x000fe80000000a00 */
[----:B------:R-:W0:Y:S02]  /*5d90*/  LDS.64 R84, [R87+0x15f8] ;  /* 0x0015f80057547984 */ /* 0x000e240000000a00 */
[C---:B0-----:R-:W-:Y:S02]  /*5da0*/  FFMA.FTZ R85, R82.reuse, R85, R83 ;  /* 0x0000005552557223 */ /* 0x041fe40000010053 */
[----:B------:R-:W-:Y:S02]  /*5db0*/  FMUL.FTZ R159, R82, R84 ;  /* 0x00000054529f7220 */ /* 0x000fe40000410000 */
[----:B------:R-:W0:Y:S02]  /*5dc0*/  LDS.64 R82, [R87+0x15e8] ;  /* 0x0015e80057527984 */ /* 0x000e240000000a00 */
[----:B0-----:R-:W-:-:S02]  /*5dd0*/  FFMA.FTZ R83, R82, R85, R83 ;  /* 0x0000005552537223 */ /* 0x001fc40000010053 */
[----:B------:R-:W0:Y:S01]  /*5de0*/  LDS.64 R84, [R87+0x15e0] ;  /* 0x0015e00057547984 */ /* 0x000e220000000a00 */
[----:B------:R-:W-:Y:S01]  /*5df0*/  FMUL.FTZ R159, R82, R159 ;  /* 0x0000009f529f7220 */ /* 0x000fe20000410000 */
[----:B------:R-:W-:-:S04]  /*5e00*/  LOP3.LUT R82, R142, 0x1f, RZ, 0xc0, !PT ;  /* 0x0000001f8e527812 */ /* 0x000fc800078ec0ff */
[C---:B------:R-:W-:Y:S02]  /*5e10*/  ISETP.GE.U32.AND P0, PT, R82.reuse, 0x10, PT ;  /* 0x000000105200780c */ /* 0x040fe40003f06070 */
[C---:B------:R-:W-:Y:S02]  /*5e20*/  ISETP.GE.U32.AND P1, PT, R82.reuse, 0x18, PT ;  /* 0x000000185200780c */ /* 0x040fe40003f26070 */
[C---:B------:R-:W-:Y:S02]  /*5e30*/  ISETP.GE.U32.AND P2, PT, R82.reuse, 0x1c, PT ;  /* 0x0000001c5200780c */ /* 0x040fe40003f46070 */
[C---:B------:R-:W-:Y:S02]  /*5e40*/  ISETP.GE.U32.AND P3, PT, R82.reuse, 0x1e, PT ;  /* 0x0000001e5200780c */ /* 0x040fe40003f66070 */
[----:B------:R-:W-:Y:S01]  /*5e50*/  ISETP.NE.AND P4, PT, R82, 0x1f, PT ;  /* 0x0000001f5200780c */ /* 0x000fe20003f85270 */
[C---:B0-----:R-:W-:Y:S02]  /*5e60*/  FFMA.FTZ R85, R84.reuse, R83, R85 ;  /* 0x0000005354557223 */ /* 0x041fe40000010055 */
[----:B------:R-:W-:Y:S01]  /*5e70*/  FMUL.FTZ R86, R84, R159 ;  /* 0x0000009f54567220 */ /* 0x000fe20000410000 */
[----:B------:R-:W-:Y:S07]  /*5e80*/  BRA.DIV ~URZ, `(.L_x_122) ;  /* 0x000043e27f007947 */ /* 0x000fee000b800000 */
[----:B------:R0:W2:Y:S02]  /*5e90*/  SHFL.DOWN PT, R87, R86, 0x1, 0x1f ;  /* 0x08201f0056577f89 */ /* 0x0000a400000e0000 */
.L_x_142:
[----:B------:R-:W-:Y:S05]  /*5ea0*/  BRA.DIV ~URZ, `(.L_x_123) ;  /* 0x000044227f007947 */ /* 0x000fea000b800000 */
[----:B------:R-:W3:Y:S04]  /*5eb0*/  SHFL.DOWN PT, R82, R85, 0x1, 0x1f ;  /* 0x08201f0055527f89 */ /* 0x000ee800000e0000 */
[----:B-1----:R-:W-:Y:S01]  /*5ec0*/  SHFL.IDX PT, R159, R80, RZ, 0x1f ;  /* 0x00001fff509f7589 */ /* 0x002fe200000e0000 */
[----:B---3--:R-:W-:-:S02]  /*5ed0*/  @P4 FFMA.FTZ R85, R86, R82, R85 ;  /* 0x0000005256554223 */ /* 0x008fc40000010055 */
[----:B0-2---:R-:W-:-:S03]  /*5ee0*/  @P4 FMUL.FTZ R86, R86, R87 ;  /* 0x0000005756564220 */ /* 0x005fc60000410000 */
        /* <DEDUP_REMOVED lines=19> */
[----:B------:R-:W4:Y:S04]  /*6020*/  SHFL.DOWN PT, R86, R86, 0x1, 0x1f ;  /* 0x08201f0056567f89 */ /* 0x000f2800000e0000 */
[----:B------:R0:W0:Y:S02]  /*6030*/  SHFL.IDX PT, R83, R81, RZ, 0x1f ;  /* 0x00001fff51537589 */ /* 0x00002400000e0000 */
.L_x_143:
[----:B------:R-:W-:Y:S01]  /*6040*/  ISETP.NE.AND P0, PT, R142, 0x1f, PT ;  /* 0x0000001f8e00780c */ /* 0x000fe20003f05270 */
[----:B01-3--:R-:W-:-:S02]  /*6050*/  FFMA.FTZ R81, R81, R85, R156 ;  /* 0x0000005551517223 */ /* 0x00bfc4000001009c */
[----:B------:R-:W-:Y:S02]  /*6060*/  IMAD R156, R142, 0x28, RZ ;  /* 0x000000288e9c7824 */ /* 0x000fe400078e02ff */
[----:B------:R-:W-:Y:S02]  /*6070*/  FMUL.FTZ R80, R80, R85 ;  /* 0x0000005550507220 */ /* 0x000fe40000410000 */
[----:B------:R-:W-:Y:S01]  /*6080*/  IMAD.MOV.U32 R82, RZ, RZ, R159 ;  /* 0x000000ffff527224 */ /* 0x000fe200078e009f */
[----:B------:R-:W0:Y:S05]  /*6090*/  LDS.64 R84, [R156+0x15f8] ;  /* 0x0015f8009c547984 */ /* 0x000e2a0000000a00 */
[----:B--2-4-:R-:W-:-:S02]  /*60a0*/  @P0 FFMA.FTZ R83, R83, R86, R87 ;  /* 0x0000005653530223 */ /* 0x014fc40000010057 */
[----:B------:R-:W-:Y:S02]  /*60b0*/  @P0 FMUL.FTZ R82, R82, R86 ;  /* 0x0000005652520220 */ /* 0x000fe40000410000 */
[----:B------:R-:W1:Y:S04]  /*60c0*/  LDS.64 R86, [R156+0x15f0] ;  /* 0x0015f0009c567984 */ /* 0x000e680000000a00 */
[----:B------:R-:W-:Y:S01]  /*60d0*/  STS.64 [R156+0x15f8], R82 ;  /* 0x0015f8529c007388 */ /* 0x000fe20000000a00 */
[C---:B0-----:R-:W-:Y:S02]  /*60e0*/  FFMA.FTZ R85, R84.reuse, R83, R85 ;  /* 0x0000005354557223 */ /* 0x041fe40000010055 */
[----:B------:R-:W-:-:S05]  /*60f0*/  FMUL.FTZ R84, R84, R82 ;  /* 0x0000005254547220 */ /* 0x000fca0000410000 */
[----:B------:R-:W-:Y:S01]  /*6100*/  STS.64 [R156+0x15f0], R84 ;  /* 0x0015f0549c007388 */ /* 0x000fe20000000a00 */
[C---:B-1----:R-:W-:Y:S02]  /*6110*/  FFMA.FTZ R87, R86.reuse, R85, R87 ;  /* 0x0000005556577223 */ /* 0x042fe40000010057 */
[----:B------:R-:W-:Y:S02]  /*6120*/  FMUL.FTZ R86, R86, R84 ;  /* 0x0000005456567220 */ /* 0x000fe40000410000 */
[----:B------:R-:W0:Y:S04]  /*6130*/  LDS.64 R84, [R156+0x15e8] ;  /* 0x0015e8009c547984 */ /* 0x000e280000000a00 */
[----:B------:R1:W-:Y:S01]  /*6140*/  STS.64 [R156+0x15e8], R86 ;  /* 0x0015e8569c007388 */ /* 0x0003e20000000a00 */
[----:B0-----:R-:W-:-:S02]  /*6150*/  FFMA.FTZ R85, R84, R87, R85 ;  /* 0x0000005754557223 */ /* 0x001fc40000010055 */
[----:B------:R-:W-:-:S05]  /*6160*/  FMUL.FTZ R84, R84, R86 ;  /* 0x0000005654547220 */ /* 0x000fca0000410000 */
[----:B------:R1:W-:Y:S02]  /*6170*/  STS.64 [R156+0x15e0], R84 ;  /* 0x0015e0549c007388 */ /* 0x0003e40000000a00 */
.L_x_121:
[----:B0-----:R-:W-:Y:S05]  /*6180*/  BSYNC B0 ;  /* 0x0000000000007941 */ /* 0x001fea0003800000 */
.L_x_120:
[----:B------:R-:W-:Y:S01]  /*6190*/  WARPSYNC 0xffffffff ;  /* 0xffffffff00007948 */ /* 0x000fe20003800000 */
[----:B------:R-:W-:Y:S01]  /*61a0*/  BAR.SYNC.DEFER_BLOCKING 0x0 ;  /* 0x0000000000007b1d */ /* 0x000fe20000010000 */
[----:B------:R-:W-:Y:S01]  /*61b0*/  FFMA.FTZ R82, R54, R134, RZ ;  /* 0x0000008636527223 */ /* 0x000fe200000100ff */
[----:B------:R-:W-:Y:S02]  /*61c0*/  ISETP.NE.AND P2, PT, R142, RZ, PT ;  /* 0x000000ff8e00720c */ /* 0x000fe40003f45270 */
[----:B-1----:R-:W-:Y:S01]  /*61d0*/  PRMT R84, RZ, 0x5410, R61 ;  /* 0x00005410ff547816 */ /* 0x002fe2000000003d */
[----:B------:R-:W-:Y:S01]  /*61e0*/  FFMA.FTZ R82, R53, R137, R82 ;  /* 0x0000008935527223 */ /* 0x000fe20000010052 */
[----:B------:R-:W-:Y:S01]  /*61f0*/  MOV R85, UR7 ;  /* 0x0000000700557c02 */ /* 0x000fe20008000f00 */
[----:B------:R-:W-:Y:S01]  /*6200*/  BSSY B0, `(.L_x_124) ;  /* 0x00000e1000007945 */ /* 0x000fe20003800000 */
[----:B------:R-:W-:Y:S01]  /*6210*/  PRMT R156, RZ, 0x5410, R59 ;  /* 0x00005410ff9c7816 */ /* 0x000fe2000000003b */
[----:B------:R-:W-:Y:S01]  /*6220*/  FFMA.FTZ R82, R52, R141, R82 ;  /* 0x0000008d34527223 */ /* 0x000fe20000010052 */
[----:B------:R-:W-:-:S02]  /*6230*/  ISETP.GT.AND P0, PT, R145, 0x1e, PT ;  /* 0x0000001e9100780c */ /* 0x000fc40003f04270 */
[----:B------:R-:W-:Y:S01]  /*6240*/  ISETP.GT.AND P1, PT, R145, 0x1d, PT ;  /* 0x0000001d9100780c */ /* 0x000fe20003f24270 */
[----:B------:R-:W0:Y:S04]  /*6250*/  LDS R143, [R143.X8+0x15e4] ;  /* 0x0015e4008f8f7984 */ /* 0x000e280000008800 */
[----:B------:R1:W-:Y:S02]  /*6260*/  @!P2 STS.64 [R85.X8+0x24e0], R80 ;  /* 0x0024e0505500a388 */ /* 0x0003e40000008a00 */
[----:B-1----:R-:W-:Y:S02]  /*6270*/  PRMT R80, RZ, 0x5410, R69 ;  /* 0x00005410ff507816 */ /* 0x002fe40000000045 */
[----:B------:R-:W-:-:S03]  /*6280*/  PRMT R81, RZ, 0x5410, R68 ;  /* 0x00005410ff517816 */ /* 0x000fc60000000044 */
[----:B------:R-:W-:Y:S02]  /*6290*/  FFMA.FTZ R137, R80, -R45, R137 ;  /* 0x8000002d50897223 */ /* 0x000fe40000010089 */
[----:B------:R-:W-:Y:S02]  /*62a0*/  FFMA.FTZ R141, R81, -R44, R141 ;  /* 0x8000002c518d7223 */ /* 0x000fe4000001008d */
[----:B0-----:R-:W-:-:S04]  /*62b0*/  FFMA.FTZ R40, R143, R40, R111 ;  /* 0x000000288f287223 */ /* 0x001fc8000001006f */
        /* <DEDUP_REMOVED lines=10> */
[----:B------:R-:W-:Y:S01]  /*6360*/  FFMA.FTZ R77, R77, R76, R105 ;  /* 0x0000004c4d4d7223 */ /* 0x000fe20000010069 */
[----:B------:R-:W-:Y:S01]  /*6370*/  PRMT R105, RZ, 0x5410, R62 ;  /* 0x00005410ff697816 */ /* 0x000fe2000000003e */
[----:B------:R-:W-:-:S02]  /*6380*/  FFMA.FTZ R43, R36, R126, R43 ;  /* 0x0000007e242b7223 */ /* 0x000fc4000001002b */
[----:B------:R-:W-:Y:S01]  /*6390*/  FFMA.FTZ R78, R78, R77, R104 ;  /* 0x0000004d4e4e7223 */ /* 0x000fe20000010068 */
[----:B------:R-:W-:Y:S01]  /*63a0*/  PRMT R104, RZ, 0x5410, R63 ;  /* 0x00005410ff687816 */ /* 0x000fe2000000003f */
[----:B------:R-:W-:Y:S02]  /*63b0*/  FFMA.FTZ R41, R84, -R29, R127 ;  /* 0x8000001d54297223 */ /* 0x000fe4000001007f */
[----:B------:R-:W-:Y:S02]  /*63c0*/  FFMA.FTZ R79, R79, R78, R103 ;  /* 0x0000004e4f4f7223 */ /* 0x000fe40000010067 */
[----:B------:R-:W-:Y:S01]  /*63d0*/  FFMA.FTZ R127, R34, R127, R43 ;  /* 0x0000007f227f7223 */ /* 0x000fe2000001002b */
[----:B------:R-:W-:Y:S01]  /*63e0*/  PRMT R43, RZ, 0x5410, R70 ;  /* 0x00005410ff2b7816 */ /* 0x000fe20000000046 */
[----:B------:R-:W-:Y:S02]  /*63f0*/  FFMA.FTZ R88, R88, R79, R102 ;  /* 0x0000004f58587223 */ /* 0x000fe40000010066 */
[----:B------:R-:W-:-:S02]  /*6400*/  FMUL.FTZ R82, R95, R77 ;  /* 0x0000004d5f527220 */ /* 0x000fc40000410000 */
[----:B------:R-:W-:Y:S01]  /*6410*/  FFMA.FTZ R89, R89, R88, R101 ;  /* 0x0000005859597223 */ /* 0x000fe20000010065 */
[----:B------:R-:W-:Y:S01]  /*6420*/  PRMT R101, RZ, 0x5410, R64 ;  /* 0x00005410ff657816 */ /* 0x000fe20000000040 */
[----:B------:R-:W-:Y:S02]  /*6430*/  FMUL.FTZ R82, R41, R82 ;  /* 0x0000005229527220 */ /* 0x000fe40000410000 */
[----:B------:R-:W-:Y:S02]  /*6440*/  FFMA.FTZ R90, R90, R89, R100 ;  /* 0x000000595a5a7223 */ /* 0x000fe40000010064 */
[----:B------:R-:W-:Y:S02]  /*6450*/  FFMA.FTZ R134, R43, -R46, R134 ;  /* 0x8000002e2b867223 */ /* 0x000fe40000010086 */
[----:B------:R-:W-:Y:S02]  /*6460*/  FFMA.FTZ R91, R91, R90, R99 ;  /* 0x0000005a5b5b7223 */ /* 0x000fe40000010063 */
[----:B------:R-:W-:-:S02]  /*6470*/  FFMA.FTZ R84, R84, R77, R82 ;  /* 0x0000004d54547223 */ /* 0x000fc40000010052 */
[----:B------:R-:W-:Y:S02]  /*6480*/  FFMA.FTZ R92, R92, R91, R98 ;  /* 0x0000005b5c5c7223 */ /* 0x000fe40000010062 */
[----:B------:R-:W-:Y:S02]  /*6490*/  FMUL.FTZ R87, R91, R39 ;  /* 0x000000275b577220 */ /* 0x000fe40000410000 */
[----:B------:R-:W-:Y:S01]  /*64a0*/  FFMA.FTZ R93, R93, R92, R97 ;  /* 0x0000005c5d5d7223 */ /* 0x000fe20000010061 */
[----:B------:R-:W-:Y:S01]  /*64b0*/  PRMT R97, RZ, 0x5410, R66 ;  /* 0x00005410ff617816 */ /* 0x000fe20000000042 */
[----:B------:R-:W-:Y:S02]  /*64c0*/  FMUL.FTZ R85, R92, R44 ;  /* 0x0000002c5c557220 */ /* 0x000fe40000410000 */
[----:B------:R-:W-:Y:S02]  /*64d0*/  FFMA.FTZ R94, R94, R93, R96 ;  /* 0x0000005d5e5e7223 */ /* 0x000fe40000010060 */
[----:B------:R-:W-:-:S02]  /*64e0*/  FMUL.FTZ R82, R93, R45 ;  /* 0x0000002d5d527220 */ /* 0x000fc40000410000 */
[----:B------:R-:W-:Y:S02]  /*64f0*/  FMUL.FTZ R83, R94, R46 ;  /* 0x0000002e5e537220 */ /* 0x000fe40000410000 */
[----:B------:R-:W-:Y:S02]  /*6500*/  FFMA.FTZ R99, R97, -R38, R122 ;  /* 0x8000002661637223 */ /* 0x000fe4000001007a */
[----:B------:R-:W-:Y:S02]  /*6510*/  FFMA.FTZ R86, R83, R134, RZ ;  /* 0x0000008653567223 */ /* 0x000fe400000100ff */
[----:B------:R-:W-:Y:S02]  /*6520*/  FFMA.FTZ R124, R101, -R35, R124 ;  /* 0x80000023657c7223 */ /* 0x000fe4000001007c */
[----:B------:R-:W-:Y:S01]  /*6530*/  FFMA.FTZ R98, R82, R137, R86 ;  /* 0x0000008952627223 */ /* 0x000fe20000010056 */
[----:B------:R-:W-:Y:S01]  /*6540*/  PRMT R86, RZ, 0x5410, R67 ;  /* 0x00005410ff567816 */ /* 0x000fe20000000043 */
[----:B------:R-:W-:-:S02]  /*6550*/  FFMA.FTZ R125, R104, -R33, R125 ;  /* 0x80000021687d7223 */ /* 0x000fc4000001007d */
[----:B------:R-:W-:Y:S01]  /*6560*/  FFMA.FTZ R100, R85, R141, R98 ;  /* 0x0000008d55647223 */ /* 0x000fe20000010062 */
[----:B------:R-:W-:Y:S01]  /*6570*/  PRMT R98, RZ, 0x5410, R65 ;  /* 0x00005410ff627816 */ /* 0x000fe20000000041 */
[----:B------:R-:W-:Y:S01]  /*6580*/  FFMA.FTZ R96, R86, -R39, R121 ;  /* 0x8000002756607223 */ /* 0x000fe20000010079 */
[----:B------:R-:W-:Y:S01]  /*6590*/  PRMT R121, RZ, 0x5410, R60 ;  /* 0x00005410ff797816 */ /* 0x000fe2000000003c */
[----:B------:R-:W-:Y:S02]  /*65a0*/  FFMA.FTZ R127, R32, R128, R127 ;  /* 0x00000080207f7223 */ /* 0x000fe4000001007f */
[----:B------:R-:W-:Y:S02]  /*65b0*/  FFMA.FTZ R102, R87, R96, R100 ;  /* 0x0000006057667223 */ /* 0x000fe40000010064 */
[----:B------:R-:W-:Y:S02]  /*65c0*/  FMUL.FTZ R100, R90, R38 ;  /* 0x000000265a647220 */ /* 0x000fe40000410000 */
[----:B------:R-:W-:-:S02]  /*65d0*/  FFMA.FTZ R123, R98, -R37, R123 ;  /* 0x80000025627b7223 */ /* 0x000fc4000001007b */
[----:B------:R-:W-:Y:S02]  /*65e0*/  FFMA.FTZ R103, R100, R99, R102 ;  /* 0x0000006364677223 */ /* 0x000fe40000010066 */
[----:B------:R-:W-:Y:S02]  /*65f0*/  FMUL.FTZ R102, R89, R37 ;  /* 0x0000002559667220 */ /* 0x000fe40000410000 */
[----:B------:R-:W-:Y:S02]  /*6600*/  FFMA.FTZ R111, R121, -R27, R128 ;  /* 0x8000001b796f7223 */ /* 0x000fe40000010080 */
[----:B------:R-:W-:Y:S02]  /*6610*/  FFMA.FTZ R106, R102, R123, R103 ;  /* 0x0000007b666a7223 */ /* 0x000fe40000010067 */
[----:B------:R-:W-:Y:S02]  /*6620*/  FMUL.FTZ R103, R88, R35 ;  /* 0x0000002358677220 */ /* 0x000fe40000410000 */
[----:B------:R-:W-:-:S02]  /*6630*/  FMUL.FTZ R128, R95, R76 ;  /* 0x0000004c5f807220 */ /* 0x000fc40000410000 */
[----:B------:R-:W-:Y:S02]  /*6640*/  FFMA.FTZ R107, R103, R124, R106 ;  /* 0x0000007c676b7223 */ /* 0x000fe4000001006a */
[----:B------:R-:W-:Y:S02]  /*6650*/  FMUL.FTZ R106, R79, R33 ;  /* 0x000000214f6a7220 */ /* 0x000fe40000410000 */
[----:B------:R-:W-:Y:S02]  /*6660*/  FFMA.FTZ R126, R105, -R31, R126 ;  /* 0x8000001f697e7223 */ /* 0x000fe4000001007e */
[----:B------:R-:W-:Y:S02]  /*6670*/  FFMA.FTZ R122, R106, R125, R107 ;  /* 0x0000007d6a7a7223 */ /* 0x000fe4000001006b */
[----:B------:R-:W-:Y:S02]  /*6680*/  FMUL.FTZ R107, R78, R31 ;  /* 0x0000001f4e6b7220 */ /* 0x000fe40000410000 */
[----:B------:R-:W-:-:S02]  /*6690*/  FMUL.FTZ R109, R77, R29 ;  /* 0x0000001d4d6d7220 */ /* 0x000fc40000410000 */
[----:B------:R-:W-:Y:S02]  /*66a0*/  FMUL.FTZ R77, R111, R128 ;  /* 0x000000806f4d7220 */ /* 0x000fe40000410000 */
[----:B------:R-:W-:Y:S02]  /*66b0*/  FFMA.FTZ R122, R107, R126, R122 ;  /* 0x0000007e6b7a7223 */ /* 0x000fe4000001007a */
[----:B------:R-:W-:Y:S02]  /*66c0*/  FFMA.FTZ R77, R121, R76, R77 ;  /* 0x0000004c794d7223 */ /* 0x000fe4000001004d */
[----:B------:R-:W-:Y:S02]  /*66d0*/  FFMA.FTZ R121, R109, R41, R122 ;  /* 0x000000296d797223 */ /* 0x000fe4000001007a */
[----:B------:R-:W-:Y:S02]  /*66e0*/  FFMA.FTZ R128, R156, -R25, R129 ;  /* 0x800000199c807223 */ /* 0x000fe40000010081 */
[----:B------:R-:W-:-:S02]  /*66f0*/  FMUL.FTZ R41, R95, R73 ;  /* 0x000000495f297220 */ /* 0x000fc40000410000 */
[----:B------:R-:W-:Y:S02]  /*6700*/  FFMA.FTZ R143, R30, R129, R127 ;  /* 0x000000811e8f7223 */ /* 0x000fe4000001007f */
[----:B------:R-:W-:Y:S02]  /*6710*/  FMUL.FTZ R122, R128, R41 ;  /* 0x00000029807a7220 */ /* 0x000fe40000410000 */
[----:B------:R-:W-:Y:S02]  /*6720*/  FMUL.FTZ R76, R76, R27 ;  /* 0x0000001b4c4c7220 */ /* 0x000fe40000410000 */
[----:B------:R-:W-:Y:S01]  /*6730*/  FFMA.FTZ R41, R156, R73, R122 ;  /* 0x000000499c297223 */ /* 0x000fe2000001007a */
[----:B------:R-:W-:Y:S01]  /*6740*/  PRMT R122, RZ, 0x5410, R58 ;  /* 0x00005410ff7a7816 */ /* 0x000fe2000000003a */
[----:B------:R-:W-:Y:S02]  /*6750*/  FFMA.FTZ R143, R28, R130, R143 ;  /* 0x000000821c8f7223 */ /* 0x000fe4000001008f */
[----:B------:R-:W-:Y:S01]  /*6760*/  FFMA.FTZ R127, R76, R111, R121 ;  /* 0x0000006f4c7f7223 */ /* 0x000fe20000010079 */
[----:B------:R-:W-:Y:S01]  /*6770*/  PRMT R121, RZ, 0x5410, R57 ;  /* 0x00005410ff797816 */ /* 0x000fe20000000039 */
[----:B------:R-:W-:-:S02]  /*6780*/  FFMA.FTZ R130, R122, -R23, R130 ;  /* 0x800000177a827223 */ /* 0x000fc40000010082 */
[----:B------:R-:W-:Y:S02]  /*6790*/  FMUL.FTZ R111, R95, R108 ;  /* 0x0000006c5f6f7220 */ /* 0x000fe40000410000 */
[----:B------:R-:W-:Y:S02]  /*67a0*/  FFMA.FTZ R143, R26, R131, R143 ;  /* 0x000000831a8f7223 */ /* 0x000fe4000001008f */
[----:B------:R-:W-:Y:S02]  /*67b0*/  FMUL.FTZ R73, R73, R25 ;  /* 0x0000001949497220 */ /* 0x000fe40000410000 */
[----:B------:R-:W-:Y:S02]  /*67c0*/  FMUL.FTZ R111, R130, R111 ;  /* 0x0000006f826f7220 */ /* 0x000fe40000410000 */
[----:B------:R-:W-:Y:S02]  /*67d0*/  FFMA.FTZ R143, R24, R132, R143 ;  /* 0x00000084188f7223 */ /* 0x000fe4000001008f */
[----:B------:R-:W-:-:S02]  /*67e0*/  FFMA.FTZ R127, R73, R128, R127 ;  /* 0x00000080497f7223 */ /* 0x000fc4000001007f */
[----:B------:R-:W-:Y:S02]  /*67f0*/  FFMA.FTZ R122, R122, R108, R111 ;  /* 0x0000006c7a7a7223 */ /* 0x000fe4000001006f */
[----:B------:R-:W-:Y:S02]  /*6800*/  FMUL.FTZ R128, R95, R42 ;  /* 0x0000002a5f807220 */ /* 0x000fe40000410000 */
[----:B------:R-:W-:Y:S02]  /*6810*/  FFMA.FTZ R131, R121, -R20, R131 ;  /* 0x8000001479837223 */ /* 0x000fe40000010083 */
[----:B------:R-:W-:Y:S02]  /*6820*/  FFMA.FTZ R111, R22, R133, R143 ;  /* 0x00000085166f7223 */ /* 0x000fe4000001008f */
[----:B------:R-:W-:Y:S02]  /*6830*/  FMUL.FTZ R129, R131, R128 ;  /* 0x0000008083817220 */ /* 0x000fe40000410000 */
[----:B------:R-:W-:Y:S01]  /*6840*/  FMUL.FTZ R108, R108, R23 ;  /* 0x000000176c6c7220 */ /* 0x000fe20000410000 */
[----:B------:R-:W0:Y:S01]  /*6850*/  SHFL.DOWN PT, R128, R111, 0x1, 0x1f ;  /* 0x08201f006f807f89 */ /* 0x000e2200000e0000 */
[----:B------:R-:W-:-:S02]  /*6860*/  FFMA.FTZ R121, R121, R42, R129 ;  /* 0x0000002a79797223 */ /* 0x000fc40000010081 */
[----:B------:R-:W-:Y:S01]  /*6870*/  FFMA.FTZ R127, R108, R130, R127 ;  /* 0x000000826c7f7223 */ /* 0x000fe2000001007f */
[----:B------:R-:W-:Y:S01]  /*6880*/  PRMT R130, RZ, 0x5410, R56 ;  /* 0x00005410ff827816 */ /* 0x000fe20000000038 */
[----:B------:R-:W-:Y:S02]  /*6890*/  FMUL.FTZ R129, R95, R110 ;  /* 0x0000006e5f817220 */ /* 0x000fe40000410000 */
[----:B------:R-:W-:Y:S02]  /*68a0*/  FMUL.FTZ R42, R42, R20 ;  /* 0x000000142a2a7220 */ /* 0x000fe40000410000 */
[----:B------:R-:W-:Y:S02]  /*68b0*/  FFMA.FTZ R132, R130, -R15, R132 ;  /* 0x8000000f82847223 */ /* 0x000fe40000010084 */
[----:B------:R-:W-:Y:S02]  /*68c0*/  FFMA.FTZ R131, R42, R131, R127 ;  /* 0x000000832a837223 */ /* 0x000fe4000001007f */
[----:B------:R-:W-:-:S02]  /*68d0*/  FMUL.FTZ R129, R132, R129 ;  /* 0x0000008184817220 */ /* 0x000fc40000410000 */
[----:B------:R-:W-:Y:S02]  /*68e0*/  FMUL.FTZ R127, R110, R15 ;  /* 0x0000000f6e7f7220 */ /* 0x000fe40000410000 */
[----:B------:R-:W-:Y:S01]  /*68f0*/  FFMA.FTZ R130, R130, R110, R129 ;  /* 0x0000006e82827223 */ /* 0x000fe20000010081 */
[----:B------:R-:W-:Y:S01]  /*6900*/  PRMT R129, RZ, 0x5410, R55 ;  /* 0x00005410ff817816 */ /* 0x000fe20000000037 */
[----:B------:R-:W-:Y:S02]  /*6910*/  FFMA.FTZ R110, R127, R132, R131 ;  /* 0x000000847f6e7223 */ /* 0x000fe40000010083 */
[----:B------:R-:W-:Y:S02]  /*6920*/  FMUL.FTZ R131, R40, R10 ;  /* 0x0000000a28837220 */ /* 0x000fe40000410000 */
[----:B------:R-:W-:Y:S02]  /*6930*/  FADD.FTZ R117, R107, R117 ;  /* 0x000000756b757221 */ /* 0x000fe40000010000 */
[----:B0-----:R-:W-:-:S02]  /*6940*/  @!P0 FADD.FTZ R111, R111, R128 ;  /* 0x000000806f6f8221 */ /* 0x001fc40000010000 */
[----:B------:R-:W-:Y:S02]  /*6950*/  FFMA.FTZ R128, R129, -R10, R133 ;  /* 0x8000000a81807223 */ /* 0x000fe40000010085 */
[----:B------:R-:W-:Y:S01]  /*6960*/  FADD.FTZ R16, R41, R16 ;  /* 0x0000001029107221 */ /* 0x000fe20000010000 */
[----:B------:R-:W0:Y:S01]  /*6970*/  SHFL.DOWN PT, R132, R111, 0x2, 0x1f ;  /* 0x08401f006f847f89 */ /* 0x000e2200000e0000 */
[----:B------:R-:W-:Y:S02]  /*6980*/  FFMA.FTZ R110, R131, R128, R110 ;  /* 0x00000080836e7223 */ /* 0x000fe4000001006e */
[----:B------:R-:W-:Y:S02]  /*6990*/  FMUL.FTZ R41, R95, R88 ;  /* 0x000000585f297220 */ /* 0x000fe40000410000 */
[----:B------:R-:W-:Y:S01]  /*69a0*/  FADD.FTZ R114, R73, R114 ;  /* 0x0000007249727221 */ /* 0x000fe20000010000 */
[----:B------:R-:W1:Y:S01]  /*69b0*/  SHFL.DOWN PT, R133, R110, 0x1, 0x1f ;  /* 0x08201f006e857f89 */ /* 0x000e6200000e0000 */
[----:B------:R-:W-:-:S02]  /*69c0*/  FMUL.FTZ R41, R124, R41 ;  /* 0x000000297c297220 */ /* 0x000fc40000410000 */
[----:B------:R-:W-:Y:S02]  /*69d0*/  FMUL.FTZ R73, R95, R78 ;  /* 0x0000004e5f497220 */ /* 0x000fe40000410000 */
[----:B------:R-:W-:Y:S02]  /*69e0*/  FFMA.FTZ R88, R101, R88, R41 ;  /* 0x0000005865587223 */ /* 0x000fe40000010029 */
[----:B------:R-:W-:Y:S02]  /*69f0*/  FMUL.FTZ R41, R95, R91 ;  /* 0x0000005b5f297220 */ /* 0x000fe40000410000 */
[----:B------:R-:W-:Y:S02]  /*6a00*/  FADD.FTZ R115, R76, R115 ;  /* 0x000000734c737221 */ /* 0x000fe40000010000 */
[----:B------:R-:W-:Y:S02]  /*6a10*/  FADD.FTZ R14, R77, R14 ;  /* 0x0000000e4d0e7221 */ /* 0x000fe40000010000 */
[----:B------:R-:W-:-:S02]  /*6a20*/  FMUL.FTZ R73, R126, R73 ;  /* 0x000000497e497220 */ /* 0x000fc40000410000 */
[----:B------:R-:W-:Y:S02]  /*6a30*/  FMUL.FTZ R41, R96, R41 ;  /* 0x0000002960297220 */ /* 0x000fe40000410000 */
[----:B------:R-:W-:Y:S02]  /*6a40*/  FFMA.FTZ R73, R105, R78, R73 ;  /* 0x0000004e69497223 */ /* 0x000fe40000010049 */
[----:B0-----:R-:W-:Y:S02]  /*6a50*/  @!P1 FADD.FTZ R111, R111, R132 ;  /* 0x000000846f6f9221 */ /* 0x001fe40000010000 */
[----:B------:R-:W-:Y:S02]  /*6a60*/  FFMA.FTZ R41, R86, R91, R41 ;  /* 0x0000005b56297223 */ /* 0x000fe40000010029 */
[----:B------:R-:W-:Y:S01]  /*6a70*/  FADD.FTZ R0, R131, R0 ;  /* 0x0000000083007221 */ /* 0x000fe20000010000 */
[----:B------:R-:W0:Y:S01]  /*6a80*/  SHFL.DOWN PT, R132, R111, 0x4, 0x1f ;  /* 0x08801f006f847f89 */ /* 0x000e2200000e0000 */
[----:B-1----:R-:W-:Y:S01]  /*6a90*/  @!P0 FADD.FTZ R110, R110, R133 ;  /* 0x000000856e6e8221 */ /* 0x002fe20000010000 */
[----:B------:R-:W-:Y:S01]  /*6aa0*/  ISETP.GT.AND P0, PT, R145, 0x1b, PT ;  /* 0x0000001b9100780c */ /* 0x000fe20003f04270 */
[----:B------:R-:W-:-:S02]  /*6ab0*/  FADD.FTZ R2, R127, R2 ;  /* 0x000000027f027221 */ /* 0x000fc40000010000 */
[----:B------:R-:W-:Y:S01]  /*6ac0*/  FADD.FTZ R112, R42, R112 ;  /* 0x000000702a707221 */ /* 0x000fe20000010000 */
[----:B------:R-:W1:Y:S01]  /*6ad0*/  SHFL.DOWN PT, R133, R110, 0x2, 0x1f ;  /* 0x08401f006e857f89 */ /* 0x000e6200000e0000 */
        /* <DEDUP_REMOVED lines=11> */
[----:B------:R-:W-:Y:S01]  /*6b90*/  FADD.FTZ R135, R100, R135 ;  /* 0x0000008764877221 */ /* 0x000fe20000010000 */
[----:B------:R-:W0:Y:S01]  /*6ba0*/  SHFL.DOWN PT, R132, R111, 0x8, 0x1f ;  /* 0x09001f006f847f89 */ /* 0x000e2200000e0000 */
[----:B-1----:R-:W-:Y:S01]  /*6bb0*/  @!P1 FADD.FTZ R110, R110, R133 ;  /* 0x000000856e6e9221 */ /* 0x002fe20000010000 */
[----:B------:R-:W-:Y:S01]  /*6bc0*/  ISETP.GT.AND P1, PT, R145, 0x17, PT ;  /* 0x000000179100780c */ /* 0x000fe20003f24270 */
[----:B------:R-:W-:Y:S02]  /*6bd0*/  FADD.FTZ R9, R88, R9 ;  /* 0x0000000958097221 */ /* 0x000fe40000010000 */
[----:B------:R-:W-:Y:S01]  /*6be0*/  FADD.FTZ R136, R87, R136 ;  /* 0x0000008857887221 */ /* 0x000fe20000010000 */
[----:B------:R-:W1:Y:S01]  /*6bf0*/  SHFL.DOWN PT, R133, R110, 0x4, 0x1f ;  /* 0x08801f006e857f89 */ /* 0x000e6200000e0000 */
[----:B------:R-:W-:Y:S02]  /*6c00*/  FADD.FTZ R138, R85, R138 ;  /* 0x0000008a558a7221 */ /* 0x000fe40000010000 */
[----:B------:R-:W-:-:S02]  /*6c10*/  FADD.FTZ R139, R82, R139 ;  /* 0x0000008b528b7221 */ /* 0x000fc40000010000 */
[----:B------:R-:W-:Y:S02]  /*6c20*/  FADD.FTZ R6, R41, R6 ;  /* 0x0000000629067221 */ /* 0x000fe40000010000 */
[----:B------:R-:W-:Y:S02]  /*6c30*/  FADD.FTZ R140, R83, R140 ;  /* 0x0000008c538c7221 */ /* 0x000fe40000010000 */
[----:B0-----:R-:W-:Y:S02]  /*6c40*/  @!P1 FADD.FTZ R111, R111, R132 ;  /* 0x000000846f6f9221 */ /* 0x001fe40000010000 */
[----:B-1----:R-:W-:Y:S01]  /*6c50*/  @!P0 FADD.FTZ R110, R110, R133 ;  /* 0x000000856e6e8221 */ /* 0x002fe20000010000 */
[----:B------:R-:W-:Y:S01]  /*6c60*/  ISETP.GT.AND P0, PT, R145, 0xf, PT ;  /* 0x0000000f9100780c */ /* 0x000fe20003f04270 */
[----:B------:R-:W-:-:S03]  /*6c70*/  FMUL.FTZ R133, R95, R40 ;  /* 0x000000285f857220 */ /* 0x000fc60000410000 */
[----:B------:R-:W0:Y:S01]  /*6c80*/  SHFL.DOWN PT, R143, R110, 0x8, 0x1f ;  /* 0x09001f006e8f7f89 */ /* 0x000e2200000e0000 */
[----:B------:R-:W-:-:S03]  /*6c90*/  FMUL.FTZ R133, R128, R133 ;  /* 0x0000008580857220 */ /* 0x000fc60000410000 */
[----:B------:R-:W1:Y:S01]  /*6ca0*/  SHFL.DOWN PT, R128, R111, 0x10, 0x1f ;  /* 0x0a001f006f807f89 */ /* 0x000e6200000e0000 */
[----:B------:R-:W-:-:S04]  /*6cb0*/  FFMA.FTZ R40, R129, R40, R133 ;  /* 0x0000002881287223 */ /* 0x000fc80000010085 */
[----:B------:R-:W-:Y:S02]  /*6cc0*/  FADD.FTZ R21, R40, R21 ;  /* 0x0000001528157221 */ /* 0x000fe40000010000 */
[----:B------:R-:W-:-:S04]  /*6cd0*/  FMUL.FTZ R40, R95, R79 ;  /* 0x0000004f5f287220 */ /* 0x000fc80000410000 */
[----:B------:R-:W-:-:S04]  /*6ce0*/  FMUL.FTZ R40, R125, R40 ;  /* 0x000000287d287220 */ /* 0x000fc80000410000 */
[----:B------:R-:W-:Y:S02]  /*6cf0*/  FFMA.FTZ R104, R104, R79, R40 ;  /* 0x0000004f68687223 */ /* 0x000fe40000010028 */
[----:B------:R-:W-:Y:S02]  /*6d00*/  FMUL.FTZ R40, R95, R89 ;  /* 0x000000595f287220 */ /* 0x000fe40000410000 */
[----:B------:R-:W-:Y:S02]  /*6d10*/  FADD.FTZ R11, R104, R11 ;  /* 0x0000000b680b7221 */ /* 0x000fe40000010000 */
[----:B0-----:R-:W-:Y:S01]  /*6d20*/  @!P1 FADD.FTZ R110, R110, R143 ;  /* 0x0000008f6e6e9221 */ /* 0x001fe20000010000 */
[----:B------:R-:W-:Y:S01]  /*6d30*/  ISETP.NE.AND P1, PT, R145, RZ, PT ;  /* 0x000000ff9100720c */ /* 0x000fe20003f25270 */
[----:B------:R-:W-:Y:S02]  /*6d40*/  FMUL.FTZ R123, R123, R40 ;  /* 0x000000287b7b7220 */ /* 0x000fe40000410000 */
[----:B------:R-:W-:Y:S01]  /*6d50*/  FMUL.FTZ R40, R95, R90 ;  /* 0x0000005a5f287220 */ /* 0x000fe20000410000 */
[----:B------:R-:W0:Y:S01]  /*6d60*/  SHFL.DOWN PT, R107, R110, 0x10, 0x1f ;  /* 0x0a001f006e6b7f89 */ /* 0x000e2200000e0000 */
[----:B-1----:R-:W-:-:S02]  /*6d70*/  @!P0 FADD.FTZ R111, R111, R128 ;  /* 0x000000806f6f8221 */ /* 0x002fc40000010000 */
[----:B------:R-:W-:Y:S02]  /*6d80*/  FMUL.FTZ R40, R99, R40 ;  /* 0x0000002863287220 */ /* 0x000fe40000410000 */
[----:B------:R-:W-:Y:S01]  /*6d90*/  FFMA.FTZ R123, R98, R89, R123 ;  /* 0x00000059627b7223 */ /* 0x000fe2000001007b */
[----:B------:R-:W-:Y:S01]  /*6da0*/  MOV R77, R111 ;  /* 0x0000006f004d7202 */ /* 0x000fe20000000f00 */
[----:B------:R-:W-:Y:S02]  /*6db0*/  FFMA.FTZ R90, R97, R90, R40 ;  /* 0x0000005a615a7223 */ /* 0x000fe40000010028 */
[----:B------:R-:W-:Y:S02]  /*6dc0*/  FMUL.FTZ R40, R95, R92 ;  /* 0x0000005c5f287220 */ /* 0x000fe40000410000 */
[----:B------:R-:W-:Y:S02]  /*6dd0*/  FADD.FTZ R8, R123, R8 ;  /* 0x000000087b087221 */ /* 0x000fe40000010000 */
[----:B------:R-:W-:-:S02]  /*6de0*/  FMUL.FTZ R141, R141, R40 ;  /* 0x000000288d8d7220 */ /* 0x000fc40000410000 */
[C---:B------:R-:W-:Y:S02]  /*6df0*/  FMUL.FTZ R40, R95.reuse, R93 ;  /* 0x0000005d5f287220 */ /* 0x040fe40000410000 */
[----:B------:R-:W-:Y:S02]  /*6e00*/  FMUL.FTZ R95, R95, R94 ;  /* 0x0000005e5f5f7220 */ /* 0x000fe40000410000 */
[----:B------:R-:W-:Y:S02]  /*6e10*/  FMUL.FTZ R40, R137, R40 ;  /* 0x0000002889287220 */ /* 0x000fe40000410000 */
[----:B------:R-:W-:Y:S02]  /*6e20*/  FMUL.FTZ R95, R134, R95 ;  /* 0x0000005f865f7220 */ /* 0x000fe40000410000 */
[----:B------:R-:W-:Y:S02]  /*6e30*/  FFMA.FTZ R92, R81, R92, R141 ;  /* 0x0000005c515c7223 */ /* 0x000fe4000001008d */
[----:B0-----:R-:W-:-:S02]  /*6e40*/  @!P0 FADD.FTZ R110, R110, R107 ;  /* 0x0000006b6e6e8221 */ /* 0x001fc40000010000 */
[----:B------:R-:W-:Y:S02]  /*6e50*/  FFMA.FTZ R93, R80, R93, R40 ;  /* 0x0000005d505d7223 */ /* 0x000fe40000010028 */
[----:B------:R-:W-:Y:S01]  /*6e60*/  FFMA.FTZ R94, R43, R94, R95 ;  /* 0x0000005e2b5e7223 */ /* 0x000fe2000001005f */
[----:B------:R-:W-:Y:S01]  /*6e70*/  MOV R76, R110 ;  /* 0x0000006e004c7202 */ /* 0x000fe20000000f00 */
[----:B------:R-:W-:Y:S02]  /*6e80*/  FADD.FTZ R7, R90, R7 ;  /* 0x000000075a077221 */ /* 0x000fe40000010000 */
[----:B------:R-:W-:Y:S02]  /*6e90*/  FADD.FTZ R5, R92, R5 ;  /* 0x000000055c057221 */ /* 0x000fe40000010000 */
[----:B------:R0:W-:Y:S01]  /*6ea0*/  @!P1 STS.64 [R144.X8+0x1098], R76 ;  /* 0x0010984c90009388 */ /* 0x0001e20000008a00 */
[----:B------:R-:W-:Y:S02]  /*6eb0*/  FADD.FTZ R4, R93, R4 ;  /* 0x000000045d047221 */ /* 0x000fe40000010000 */
[----:B------:R-:W-:Y:S01]  /*6ec0*/  FADD.FTZ R3, R94, R3 ;  /* 0x000000035e037221 */ /* 0x000fe20000010000 */
        /* <DEDUP_REMOVED lines=20> */
.L_x_125:
[----:B------:R-:W-:Y:S05]  /*7010*/  BSYNC B0 ;  /* 0x0000000000007941 */ /* 0x000fea0003800000 */
.L_x_124:
[----:B------:R-:W-:Y:S02]  /*7020*/  UIADD3 UR7, UR7, 0x1, URZ ;  /* 0x0000000107077890 */ /* 0x000fe4000fffe03f */
[----:B------:R-:W-:Y:S02]  /*7030*/  ULDC UR16, c[0x0][0x16c] ;  /* 0x00005b0000107ab9 */ /* 0x000fe40000000800 */
[----:B------:R-:W-:-:S06]  /*7040*/  UISETP.GE.AND UP0, UPT, UR7, UR16, UPT ;  /* 0x000000100700728c */ /* 0x000fcc000bf06270 */
[----:B------:R-:W-:-:S13]  /*7050*/  PLOP3.LUT P0, PT, PT, PT, UP0, 0x80, 0x0 ;  /* 0x000000000000781c */ /* 0x000fda0003f0f008 */
[----:B0-----:R-:W-:Y:S01]  /*7060*/  @P0 CALL.REL.NOINC `(.L_x_110) ;  /* 0x0000001000000944 */ /* 0x001fe20003c00000 */
[----:B------:R-:W-:Y:S05]  /*7070*/  BRA `(.L_x_126) ;  /* 0xffffd84000007947 */ /* 0x000fea000383ffff */
.L_x_110:
[----:B------:R-:W-:Y:S01]  /*7080*/  BAR.SYNC.DEFER_BLOCKING 0x0 ;  /* 0x0000000000007b1d */ /* 0x000fe20000010000 */
[C---:B------:R-:W-:Y:S02]  /*7090*/  LOP3.LUT R32, R72.reuse, 0x20, RZ, 0xfc, !PT ;  /* 0x0000002048207812 */ /* 0x040fe400078efcff */
[C---:B------:R-:W-:Y:S02]  /*70a0*/  LOP3.LUT R33, R72.reuse, 0x40, RZ, 0xfc, !PT ;  /* 0x0000004048217812 */ /* 0x040fe400078efcff */
[C---:B------:R-:W-:Y:S01]  /*70b0*/  LOP3.LUT R10, R72.reuse, 0x60, RZ, 0xfc, !PT ;  /* 0x00000060480a7812 */ /* 0x040fe200078efcff */
[----:B------:R-:W-:Y:S01]  /*70c0*/  ULDC UR30, c[0x0][0x168] ;  /* 0x00005a00001e7ab9 */ /* 0x000fe20000000800 */
[----:B------:R-:W-:Y:S01]  /*70d0*/  PRMT R34, RZ, 0x7610, R34 ;  /* 0x00007610ff227816 */ /* 0x000fe20000000022 */
[----:B------:R-:W-:Y:S01]  /*70e0*/  UIADD3 UR30, -UR39, UR30, URZ ;  /* 0x0000001e271e7290 */ /* 0x000fe2000fffe13f */
[C---:B------:R-:W-:Y:S01]  /*70f0*/  LOP3.LUT R15, R72.reuse, 0x80, RZ, 0xfc, !PT ;  /* 0x00000080480f7812 */ /* 0x040fe200078efcff */
[----:B------:R-:W-:Y:S01]  /*7100*/  ULDC.64 UR16, c[0x0][0x2d8] ;  /* 0x0000b60000107ab9 */ /* 0x000fe20000000a00 */
[----:B------:R-:W-:Y:S01]  /*7110*/  PRMT R35, RZ, 0x7610, R35 ;  /* 0x00007610ff237816 */ /* 0x000fe20000000023 */
[----:B------:R-:W-:Y:S01]  /*7120*/  ULDC.64 UR28, c[0x0][0x2f8] ;  /* 0x0000be00001c7ab9 */ /* 0x000fe20000000a00 */
[----:B------:R-:W-:-:S02]  /*7130*/  LOP3.LUT R20, R72, 0xa0, RZ, 0xfc, !PT ;  /* 0x000000a048147812 */ /* 0x000fc400078efcff */
[----:B------:R-:W-:Y:S02]  /*7140*/  ISETP.GE.AND P2, PT, R72, UR30, PT ;  /* 0x0000001e48007c0c */ /* 0x000fe4000bf46270 */
[----:B------:R-:W-:Y:S02]  /*7150*/  ISETP.GE.AND P1, PT, R32, UR30, PT ;  /* 0x0000001e20007c0c */ /* 0x000fe4000bf26270 */
[C---:B------:R-:W-:Y:S02]  /*7160*/  LOP3.LUT R22, R72.reuse, 0xc0, RZ, 0xfc, !PT ;  /* 0x000000c048167812 */ /* 0x040fe400078efcff */
[----:B------:R-:W-:Y:S02]  /*7170*/  ISETP.GE.AND P0, PT, R33, UR30, PT ;  /* 0x0000001e21007c0c */ /* 0x000fe4000bf06270 */
[----:B------:R-:W-:Y:S02]  /*7180*/  LOP3.LUT R23, R72, 0xe0, RZ, 0xfc, !PT ;  /* 0x000000e048177812 */ /* 0x000fe400078efcff */
[----:B------:R-:W-:-:S02]  /*7190*/  ISETP.GE.AND P4, PT, R10, UR30, PT ;  /* 0x0000001e0a007c0c */ /* 0x000fc4000bf86270 */
[----:B------:R-:W-:Y:S01]  /*71a0*/  LOP3.LUT R24, R72, 0x100, RZ, 0xfc, !PT ;  /* 0x0000010048187812 */ /* 0x000fe200078efcff */
[----:B------:R-:W2:Y:S01]  /*71b0*/  @!P2 LDG.E.U16 R34, [R74.64] ;  /* 0x000000204a22a981 */ /* 0x000ea2000c1e1500 */
[----:B------:R-:W-:Y:S02]  /*71c0*/  ISETP.GE.AND P6, PT, R15, UR30, PT ;  /* 0x0000001e0f007c0c */ /* 0x000fe4000bfc6270 */
[----:B------:R-:W-:Y:S01]  /*71d0*/  ISETP.GE.AND P5, PT, R20, UR30, PT ;  /* 0x0000001e14007c0c */ /* 0x000fe2000bfa6270 */
[----:B------:R-:W3:Y:S01]  /*71e0*/  @!P1 LDG.E.U16 R35, [R74.64+0x40] ;  /* 0x000040204a239981 */ /* 0x000ee2000c1e1500 */
[----:B------:R-:W-:Y:S02]  /*71f0*/  ISETP.GE.AND P3, PT, R22, UR30, PT ;  /* 0x0000001e16007c0c */ /* 0x000fe4000bf66270 */
[----:B------:R-:W-:Y:S02]  /*7200*/  ISETP.GE.AND P2, PT, R23, UR30, PT ;  /* 0x0000001e17007c0c */ /* 0x000fe4000bf46270 */
[----:B------:R-:W-:-:S02]  /*7210*/  ISETP.GE.AND P1, PT, R24, UR30, PT ;  /* 0x0000001e18007c0c */ /* 0x000fc4000bf26270 */
[----:B------:R-:W-:Y:S02]  /*7220*/  PRMT R36, RZ, 0x7610, R36 ;  /* 0x00007610ff247816 */ /* 0x000fe40000000024 */
[----:B------:R-:W-:Y:S02]  /*7230*/  PRMT R37, RZ, 0x7610, R37 ;  /* 0x00007610ff257816 */ /* 0x000fe40000000025 */
[----:B------:R-:W-:Y:S02]  /*7240*/  PRMT R39, RZ, 0x7610, R39 ;  /* 0x00007610ff277816 */ /* 0x000fe40000000027 */
[----:B------:R-:W-:Y:S01]  /*7250*/  PRMT R38, RZ, 0x7610, R38 ;  /* 0x00007610ff267816 */ /* 0x000fe20000000026 */
[----:B------:R-:W4:Y:S01]  /*7260*/  @!P0 LDG.E.U16 R36, [R74.64+0x80] ;  /* 0x000080204a248981 */ /* 0x000f22000c1e1500 */
[C---:B------:R-:W-:Y:S02]  /*7270*/  LOP3.LUT R25, R72.reuse, 0x120, RZ, 0xfc, !PT ;  /* 0x0000012048197812 */ /* 0x040fe400078efcff */
[----:B------:R-:W-:Y:S01]  /*7280*/  PRMT R40, RZ, 0x7610, R40 ;  /* 0x00007610ff287816 */ /* 0x000fe20000000028 */
[----:B------:R-:W5:Y:S01]  /*7290*/  @!P4 LDG.E.U16 R37, [R74.64+0xc0] ;  /* 0x0000c0204a25c981 */ /* 0x000f62000c1e1500 */
[----:B------:R-:W-:-:S02]  /*72a0*/  LOP3.LUT R26, R72, 0x140, RZ, 0xfc, !PT ;  /* 0x00000140481a7812 */ /* 0x000fc400078efcff */
[----:B------:R-:W-:Y:S01]  /*72b0*/  PRMT R41, RZ, 0x7610, R41 ;  /* 0x00007610ff297816 */ /* 0x000fe20000000029 */
[----:B------:R-:W5:Y:S01]  /*72c0*/  @!P6 LDG.E.U16 R39, [R74.64+0x100] ;  /* 0x000100204a27e981 */ /* 0x000f62000c1e1500 */
[C---:B------:R-:W-:Y:S02]  /*72d0*/  LOP3.LUT R27, R72.reuse, 0x160, RZ, 0xfc, !PT ;  /* 0x00000160481b7812 */ /* 0x040fe400078efcff */
[----:B------:R-:W-:Y:S01]  /*72e0*/  PRMT R42, RZ, 0x7610, R42 ;  /* 0x00007610ff2a7816 */ /* 0x000fe2000000002a */
[----:B------:R-:W5:Y:S01]  /*72f0*/  @!P5 LDG.E.U16 R38, [R74.64+0x140] ;  /* 0x000140204a26d981 */ /* 0x000f62000c1e1500 */
[C---:B------:R-:W-:Y:S02]  /*7300*/  LOP3.LUT R28, R72.reuse, 0x180, RZ, 0xfc, !PT ;  /* 0x00000180481c7812 */ /* 0x040fe400078efcff */
[----:B------:R-:W-:Y:S01]  /*7310*/  LOP3.LUT R29, R72, 0x1a0, RZ, 0xfc, !PT ;  /* 0x000001a0481d7812 */ /* 0x000fe200078efcff */
[----:B------:R-:W5:Y:S01]  /*7320*/  @!P3 LDG.E.U16 R40, [R74.64+0x180] ;  /* 0x000180204a28b981 */ /* 0x000f62000c1e1500 */
[----:B------:R-:W-:-:S02]  /*7330*/  ISETP.GE.AND P0, PT, R25, UR30, PT ;  /* 0x0000001e19007c0c */ /* 0x000fc4000bf06270 */
[----:B------:R-:W-:Y:S01]  /*7340*/  LOP3.LUT R30, R72, 0x1c0, RZ, 0xfc, !PT ;  /* 0x000001c0481e7812 */ /* 0x000fe200078efcff */
[----:B------:R-:W5:Y:S01]  /*7350*/  @!P2 LDG.E.U16 R41, [R74.64+0x1c0] ;  /* 0x0001c0204a29a981 */ /* 0x000f62000c1e1500 */
[----:B------:R-:W-:Y:S02]  /*7360*/  ISETP.GE.AND P4, PT, R26, UR30, PT ;  /* 0x0000001e1a007c0c */ /* 0x000fe4000bf86270 */
[----:B------:R-:W-:Y:S01]  /*7370*/  LOP3.LUT R31, R72, 0x1e0, RZ, 0xfc, !PT ;  /* 0x000001e0481f7812 */ /* 0x000fe200078efcff */
[----:B------:R-:W5:Y:S01]  /*7380*/  @!P1 LDG.E.U16 R42, [R74.64+0x200] ;  /* 0x000200204a2a9981 */ /* 0x000f62000c1e1500 */
        /* <DEDUP_REMOVED lines=9> */
[----:B------:R-:W5:Y:S01]  /*7420*/  @!P0 LDG.E.U16 R43, [R74.64+0x240] ;  /* 0x000240204a2b8981 */ /* 0x000f62000c1e1500 */
[----:B------:R-:W-:-:S02]  /*7430*/  PRMT R47, RZ, 0x7610, R47 ;  /* 0x00007610ff2f7816 */ /* 0x000fc4000000002f */
[----:B------:R-:W-:Y:S01]  /*7440*/  PRMT R48, RZ, 0x7610, R48 ;  /* 0x00007610ff307816 */ /* 0x000fe20000000030 */
[----:B------:R-:W5:Y:S01]  /*7450*/  @!P4 LDG.E.U16 R44, [R74.64+0x280] ;  /* 0x000280204a2cc981 */ /* 0x000f62000c1e1500 */
[----:B------:R-:W-:-:S03]  /*7460*/  PRMT R49, RZ, 0x7610, R49 ;  /* 0x00007610ff317816 */ /* 0x000fc60000000031 */
[----:B------:R-:W5:Y:S04]  /*7470*/  @!P6 LDG.E.U16 R45, [R74.64+0x2c0] ;  /* 0x0002c0204a2de981 */ /* 0x000f68000c1e1500 */
[----:B------:R-:W5:Y:S04]  /*7480*/  @!P5 LDG.E.U16 R46, [R74.64+0x300] ;  /* 0x000300204a2ed981 */ /* 0x000f68000c1e1500 */
[----:B------:R-:W5:Y:S04]  /*7490*/  @!P3 LDG.E.U16 R47, [R74.64+0x340] ;  /* 0x000340204a2fb981 */ /* 0x000f68000c1e1500 */
[----:B------:R-:W5:Y:S04]  /*74a0*/  @!P2 LDG.E.U16 R48, [R74.64+0x380] ;  /* 0x000380204a30a981 */ /* 0x000f68000c1e1500 */
[----:B------:R-:W5:Y:S04]  /*74b0*/  @!P1 LDG.E.U16 R49, [R74.64+0x3c0] ;  /* 0x0003c0204a319981 */ /* 0x000f68000c1e1500 */
[----:B--2---:R-:W-:Y:S04]  /*74c0*/  STS.U16 [R163], R34 ;  /* 0x00000022a3007388 */ /* 0x004fe80000000400 */
[----:B---3--:R-:W-:Y:S04]  /*74d0*/  STS.U16 [R162+0x40], R35 ;  /* 0x00004023a2007388 */ /* 0x008fe80000000400 */
[----:B----4-:R-:W-:Y:S04]  /*74e0*/  STS.U16 [R161+0x80], R36 ;  /* 0x00008024a1007388 */ /* 0x010fe80000000400 */
        /* <DEDUP_REMOVED lines=14> */
[----:B------:R-:W0:Y:S04]  /*75d0*/  LDS.U16 R36, [R71+0x4] ;  /* 0x0000040047247984 */ /* 0x000e280000000400 */
[----:B------:R-:W1:Y:S04]  /*75e0*/  LDS.U16 R34, [R71] ;  /* 0x0000000047227984 */ /* 0x000e680000000400 */
[----:B------:R-:W2:Y:S04]  /*75f0*/  LDS.U16 R35, [R71+0x2] ;  /* 0x0000020047237984 */ /* 0x000ea80000000400 */
[----:B------:R-:W3:Y:S04]  /*7600*/  LDS.U16 R37, [R71+0x6] ;  /* 0x0000060047257984 */ /* 0x000ee80000000400 */
[----:B------:R-:W4:Y:S01]  /*7610*/  LDS.U16 R39, [R71+0x12] ;  /* 0x0000120047277984 */ /* 0x000f220000000400 */
[----:B0-----:R-:W-:-:S02]  /*7620*/  PRMT R36, RZ, 0x5410, R36 ;  /* 0x00005410ff247816 */ /* 0x001fc40000000024 */
[----:B-1----:R-:W-:-:S03]  /*7630*/  PRMT R34, RZ, 0x5410, R34 ;  /* 0x00005410ff227816 */ /* 0x002fc60000000022 */
[----:B------:R-:W-:Y:S02]  /*7640*/  FADD.FTZ R42, R36, UR4 ;  /* 0x00000004242a7e21 */ /* 0x000fe40008010000 */
[----:B------:R-:W-:Y:S01]  /*7650*/  LDS.U16 R36, [R71+0xc] ;  /* 0x00000c0047247984 */ /* 0x000fe20000000400 */
[----:B------:R-:W-:Y:S02]  /*7660*/  FADD.FTZ R38, R34, UR4 ;  /* 0x0000000422267e21 */ /* 0x000fe40008010000 */
[----:B------:R-:W-:Y:S01]  /*7670*/  FSETP.GTU.FTZ.AND P0, PT, R42, 20, PT ;  /* 0x41a000002a00780b */ /* 0x000fe20003f1c000 */
[----:B------:R-:W0:Y:S01]  /*7680*/  LDS.U16 R34, [R71+0x8] ;  /* 0x0000080047227984 */ /* 0x000e220000000400 */
[----:B--2---:R-:W-:Y:S02]  /*7690*/  PRMT R35, RZ, 0x5410, R35 ;  /* 0x00005410ff237816 */ /* 0x004fe40000000023 */
[----:B------:R-:W-:-:S09]  /*76a0*/  FSETP.GTU.FTZ.AND P4, PT, R38, 20, PT ;  /* 0x41a000002600780b */ /* 0x000fd20003f9c000 */
[----:B------:R-:W-:Y:S02]  /*76b0*/  @!P0 FMUL.FTZ R42, R42, -1.4426950216293334961 ;  /* 0xbfb8aa3b2a2a8820 */ /* 0x000fe40000410000 */
[----:B------:R-:W-:Y:S02]  /*76c0*/  FADD.FTZ R41, R35, UR4 ;  /* 0x0000000423297e21 */ /* 0x000fe40008010000 */
[----:B------:R-:W1:Y:S02]  /*76d0*/  LDS.U16 R35, [R71+0xa] ;  /* 0x00000a0047237984 */ /* 0x000e640000000400 */
[----:B------:R-:W2:Y:S01]  /*76e0*/  @!P0 MUFU.EX2 R42, R42 ;  /* 0x0000002a002a8308 */ /* 0x000ea20000000800 */
[----:B------:R-:W-:Y:S01]  /*76f0*/  @!P4 FMUL.FTZ R38, R38, -1.4426950216293334961 ;  /* 0xbfb8aa3b2626c820 */ /* 0x000fe20000410000 */
[----:B---3--:R-:W-:Y:S02]  /*7700*/  PRMT R37, RZ, 0x5410, R37 ;  /* 0x00005410ff257816 */ /* 0x008fe40000000025 */
[----:B------:R-:W-:-:S04]  /*7710*/  FSETP.GTU.FTZ.AND P5, PT, R41, 20, PT ;  /* 0x41a000002900780b */ /* 0x000fc80003fbc000 */
[----:B------:R3:W5:Y:S01]  /*7720*/  @!P4 MUFU.EX2 R40, R38 ;  /* 0x000000260028c308 */ /* 0x0007620000000800 */
[----:B--2---:R-:W-:Y:S01]  /*7730*/  @!P0 FADD.FTZ R42, R42, 1 ;  /* 0x3f8000002a2a8421 */ /* 0x004fe20000010000 */
[----:B----4-:R-:W-:Y:S01]  /*7740*/  PRMT R39, RZ, 0x5410, R39 ;  /* 0x00005410ff277816 */ /* 0x010fe20000000027 */
[----:B------:R-:W-:Y:S01]  /*7750*/  FADD.FTZ R43, R37, UR4 ;  /* 0x00000004252b7e21 */ /* 0x000fe20008010000 */
[----:B---3--:R-:W-:Y:S01]  /*7760*/  LDS.U16 R38, [R71+0x10] ;  /* 0x0000100047267984 */ /* 0x008fe20000000400 */
[----:B0-----:R-:W-:-:S03]  /*7770*/  PRMT R34, RZ, 0x5410, R34 ;  /* 0x00005410ff227816 */ /* 0x001fc60000000022 */
[----:B------:R-:W0:Y:S01]  /*7780*/  @!P0 MUFU.RCP R42, R42 ;  /* 0x0000002a002a8308 */ /* 0x000e220000001000 */
[----:B------:R-:W2:Y:S01]  /*7790*/  LDS.U16 R37, [R71+0xe] ;  /* 0x00000e0047257984 */ /* 0x000ea20000000400 */
[----:B------:R-:W-:Y:S02]  /*77a0*/  FADD.FTZ R34, R34, UR4 ;  /* 0x0000000422227e21 */ /* 0x000fe40008010000 */
[----:B------:R-:W-:-:S03]  /*77b0*/  FADD.FTZ R39, R39, UR4 ;  /* 0x0000000427277e21 */ /* 0x000fc60008010000 */
[----:B------:R-:W-:Y:S01]  /*77c0*/  FSETP.GTU.FTZ.AND P2, PT, R34, 20, PT ;  /* 0x41a000002200780b */ /* 0x000fe20003f5c000 */
[----:B-----5:R-:W-:Y:S02]  /*77d0*/  @!P4 FADD.FTZ R40, R40, 1 ;  /* 0x3f8000002828c421 */ /* 0x020fe40000010000 */
[----:B------:R-:W-:Y:S02]  /*77e0*/  @!P5 FMUL.FTZ R41, R41, -1.4426950216293334961 ;  /* 0xbfb8aa3b2929d820 */ /* 0x000fe40000410000 */
[----:B0-----:R-:W-:Y:S01]  /*77f0*/  @!P0 FMUL.FTZ R5, R5, R42 ;  /* 0x0000002a05058220 */ /* 0x001fe20000410000 */
[----:B------:R-:W-:Y:S01]  /*7800*/  FSETP.GTU.FTZ.AND P0, PT, R39, 20, PT ;  /* 0x41a000002700780b */ /* 0x000fe20003f1c000 */
[----:B------:R-:W0:Y:S01]  /*7810*/  @!P4 MUFU.RCP R40, R40 ;  /* 0x000000280028c308 */ /* 0x000e220000001000 */
[----:B-1----:R-:W-:-:S05]  /*7820*/  PRMT R35, RZ, 0x5410, R35 ;  /* 0x00005410ff237816 */ /* 0x002fca0000000023 */
[----:B------:R-:W-:Y:S02]  /*7830*/  @!P2 FMUL.FTZ R34, R34, -1.4426950216293334961 ;  /* 0xbfb8aa3b2222a820 */ /* 0x000fe40000410000 */
[----:B------:R-:W1:Y:S01]  /*7840*/  @!P5 MUFU.EX2 R41, R41 ;  /* 0x000000290029d308 */ /* 0x000e620000000800 */
[----:B------:R-:W-:-:S03]  /*7850*/  FADD.FTZ R35, R35, UR4 ;  /* 0x0000000423237e21 */ /* 0x000fc60008010000 */
[----:B------:R-:W-:Y:S02]  /*7860*/  @!P0 FMUL.FTZ R39, R39, -1.4426950216293334961 ;  /* 0xbfb8aa3b27278820 */ /* 0x000fe40000410000 */
[----:B------:R-:W-:Y:S02]  /*7870*/  FSETP.GTU.FTZ.AND P3, PT, R35, 20, PT ;  /* 0x41a000002300780b */ /* 0x000fe40003f7c000 */
[----:B------:R-:W3:Y:S01]  /*7880*/  @!P2 MUFU.EX2 R34, R34 ;  /* 0x000000220022a308 */ /* 0x000ee20000000800 */
[----:B------:R-:W-:Y:S01]  /*7890*/  PRMT R36, RZ, 0x5410, R36 ;  /* 0x00005410ff247816 */ /* 0x000fe20000000024 */
[----:B0-----:R-:W-:Y:S02]  /*78a0*/  @!P4 FMUL.FTZ R3, R3, R40 ;  /* 0x000000280303c220 */ /* 0x001fe40000410000 */
[----:B------:R-:W-:-:S04]  /*78b0*/  IMAD.SHL.U32 R40, R142, 0x10, RZ ;  /* 0x000000108e287824 */ /* 0x000fc800078e00ff */
[----:B------:R-:W0:Y:S01]  /*78c0*/  @!P0 MUFU.EX2 R39, R39 ;  /* 0x0000002700278308 */ /* 0x000e220000000800 */
[----:B-1----:R-:W-:Y:S02]  /*78d0*/  @!P5 FADD.FTZ R41, R41, 1 ;  /* 0x3f8000002929d421 */ /* 0x002fe40000010000 */
[----:B------:R-:W-:Y:S01]  /*78e0*/  FADD.FTZ R36, R36, UR4 ;  /* 0x0000000424247e21 */ /* 0x000fe20008010000 */
[----:B------:R-:W-:Y:S01]  /*78f0*/  LOP3.LUT R40, R40, 0xfffffe00, RZ, 0xc0, !PT ;  /* 0xfffffe0028287812 */ /* 0x000fe200078ec0ff */
[----:B------:R-:W-:Y:S01]  /*7900*/  @!P3 FMUL.FTZ R35, R35, -1.4426950216293334961 ;  /* 0xbfb8aa3b2323b820 */ /* 0x000fe20000410000 */
[----:B--2---:R-:W-:Y:S02]  /*7910*/  PRMT R37, RZ, 0x5410, R37 ;  /* 0x00005410ff257816 */ /* 0x004fe40000000025 */
[----:B------:R-:W1:Y:S01]  /*7920*/  @!P5 MUFU.RCP R41, R41 ;  /* 0x000000290029d308 */ /* 0x000e620000001000 */
[----:B------:R-:W-:Y:S01]  /*7930*/  FSETP.GTU.FTZ.AND P4, PT, R36, 20, PT ;  /* 0x41a000002400780b */ /* 0x000fe20003f9c000 */
[----:B---3--:R-:W-:Y:S01]  /*7940*/  @!P2 FADD.FTZ R34, R34, 1 ;  /* 0x3f8000002222a421 */ /* 0x008fe20000010000 */
[----:B------:R-:W-:Y:S01]  /*7950*/  LEA R63, R145, R40, 0x4 ;  /* 0x00000028913f7211 */ /* 0x000fe200078e20ff */
[----:B------:R-:W-:Y:S01]  /*7960*/  FADD.FTZ R37, R37, UR4 ;  /* 0x0000000425257e21 */ /* 0x000fe20008010000 */
[----:B------:R-:W-:-:S03]  /*7970*/  PRMT R38, RZ, 0x5410, R38 ;  /* 0x00005410ff267816 */ /* 0x000fc60000000026 */
[----:B------:R2:W-:Y:S01]  /*7980*/  @!P2 MUFU.RCP R56, R34 ;  /* 0x000000220038a308 */ /* 0x0005e20000001000 */
[----:B0-----:R-:W-:Y:S01]  /*7990*/  @!P0 FADD.FTZ R39, R39, 1 ;  /* 0x3f80000027278421 */ /* 0x001fe20000010000 */
[----:B------:R-:W-:Y:S01]  /*79a0*/  FSETP.GTU.FTZ.AND P6, PT, R37, 20, PT ;  /* 0x41a000002500780b */ /* 0x000fe20003fdc000 */
[----:B------:R-:W-:-:S05]  /*79b0*/  FADD.FTZ R38, R38, UR4 ;  /* 0x0000000426267e21 */ /* 0x000fca0008010000 */
[----:B------:R-:W0:Y:S01]  /*79c0*/  @!P3 MUFU.EX2 R35, R35 ;  /* 0x000000230023b308 */ /* 0x000e220000000800 */
[----:B--2---:R-:W-:Y:S01]  /*79d0*/  IADD3 R34, R63, 0x5, RZ ;  /* 0x000000053f227810 */ /* 0x004fe20007ffe0ff */
[----:B------:R-:W-:-:S03]  /*79e0*/  @!P4 FMUL.FTZ R36, R36, -1.4426950216293334961 ;  /* 0xbfb8aa3b2424c820 */ /* 0x000fc60000410000 */
[----:B------:R-:W-:-:S03]  /*79f0*/  LEA.HI.SX32 R47, R34, R63, 0x1b ;  /* 0x0000003f222f7211 */ /* 0x000fc600078fdaff */
[----:B------:R2:W3:Y:S01]  /*7a00*/  @!P0 MUFU.RCP R34, R39 ;  /* 0x0000002700228308 */ /* 0x0004e20000001000 */
[----:B-1----:R-:W-:Y:S01]  /*7a10*/  @!P5 FMUL.FTZ R4, R4, R41 ;  /* 0x000000290404d220 */ /* 0x002fe20000410000 */
[----:B------:R-:W-:Y:S01]  /*7a20*/  FSETP.GTU.FTZ.AND P5, PT, R38, 20, PT ;  /* 0x41a000002600780b */ /* 0x000fe20003fbc000 */
[----:B------:R-:W-:-:S05]  /*7a30*/  @!P6 FMUL.FTZ R37, R37, -1.4426950216293334961 ;  /* 0xbfb8aa3b2525e820 */ /* 0x000fca0000410000 */
[----:B------:R-:W1:Y:S01]  /*7a40*/  @!P4 MUFU.EX2 R36, R36 ;  /* 0x000000240024c308 */ /* 0x000e620000000800 */
[----:B0-----:R-:W-:Y:S01]  /*7a50*/  @!P3 FADD.FTZ R35, R35, 1 ;  /* 0x3f8000002323b421 */ /* 0x001fe20000010000 */
[----:B------:R-:W-:Y:S01]  /*7a60*/  FSETP.GTU.FTZ.AND P1, PT, R43, 20, PT ;  /* 0x41a000002b00780b */ /* 0x000fe20003f3c000 */
[----:B--2---:R-:W-:Y:S05]  /*7a70*/  LDS.U16 R39, [R71+0x1e] ;  /* 0x00001e0047277984 */ /* 0x004fea0000000400 */
[----:B------:R0:W-:Y:S01]  /*7a80*/  @!P3 MUFU.RCP R59, R35 ;  /* 0x00000023003bb308 */ /* 0x0001e20000001000 */
[----:B---3--:R-:W-:Y:S02]  /*7a90*/  @!P0 FMUL.FTZ R13, R13, R34 ;  /* 0x000000220d0d8220 */ /* 0x008fe40000410000 */
[----:B------:R-:W-:Y:S01]  /*7aa0*/  @!P5 FMUL.FTZ R38, R38, -1.4426950216293334961 ;  /* 0xbfb8aa3b2626d820 */ /* 0x000fe20000410000 */
[----:B------:R-:W2:Y:S04]  /*7ab0*/  LDS.U16 R34, [R71+0x14] ;  /* 0x0000140047227984 */ /* 0x000ea80000000400 */
[----:B------:R-:W3:Y:S01]  /*7ac0*/  @!P6 MUFU.EX2 R37, R37 ;  /* 0x000000250025e308 */ /* 0x000ee20000000800 */
[----:B0-----:R-:W-:Y:S01]  /*7ad0*/  IADD3 R35, R63, 0x8, RZ ;  /* 0x000000083f237810 */ /* 0x001fe20007ffe0ff */
[----:B-1----:R-:W-:-:S03]  /*7ae0*/  @!P4 FADD.FTZ R36, R36, 1 ;  /* 0x3f8000002424c421 */ /* 0x002fc60000010000 */
[----:B------:R-:W-:Y:S02]  /*7af0*/  LEA.HI.SX32 R48, R35, R63, 0x1b ;  /* 0x0000003f23307211 */ /* 0x000fe400078fdaff */
[----:B------:R-:W0:Y:S01]  /*7b00*/  LDS.U16 R35, [R71+0x16] ;  /* 0x0000160047237984 */ /* 0x000e220000000400 */
[----:B------:R-:W1:Y:S01]  /*7b10*/  @!P5 MUFU.EX2 R38, R38 ;  /* 0x000000260026d308 */ /* 0x000e620000000800 */
[----:B------:R-:W-:-:S07]  /*7b20*/  @!P1 FMUL.FTZ R43, R43, -1.4426950216293334961 ;  /* 0xbfb8aa3b2b2b9820 */ /* 0x000fce0000410000 */
[----:B------:R4:W-:Y:S01]  /*7b30*/  @!P4 MUFU.RCP R58, R36 ;  /* 0x00000024003ac308 */ /* 0x0009e20000001000 */
[----:B---3--:R-:W-:Y:S01]  /*7b40*/  @!P6 FADD.FTZ R37, R37, 1 ;  /* 0x3f8000002525e421 */ /* 0x008fe20000010000 */
[----:B----4-:R-:W-:-:S06]  /*7b50*/  IADD3 R36, R63, 0xd, RZ ;  /* 0x0000000d3f247810 */ /* 0x010fcc0007ffe0ff */
[----:B------:R-:W3:Y:S01]  /*7b60*/  @!P1 MUFU.EX2 R43, R43 ;  /* 0x0000002b002b9308 */ /* 0x000ee20000000800 */
[----:B------:R-:W-:Y:S02]  /*7b70*/  LEA.HI.SX32 R53, R36, R63, 0x1b ;  /* 0x0000003f24357211 */ /* 0x000fe400078fdaff */
[----:B------:R-:W4:Y:S01]  /*7b80*/  LDS.U16 R36, [R71+0x18] ;  /* 0x0000180047247984 */ /* 0x000f220000000400 */
[----:B-1----:R-:W-:-:S04]  /*7b90*/  @!P5 FADD.FTZ R38, R38, 1 ;  /* 0x3f8000002626d421 */ /* 0x002fc80000010000 */
[----:B------:R1:W-:Y:S02]  /*7ba0*/  @!P6 MUFU.RCP R60, R37 ;  /* 0x00000025003ce308 */ /* 0x0003e40000001000 */
[----:B-1----:R-:W1:Y:S06]  /*7bb0*/  LDS.U16 R37, [R71+0x1a] ;  /* 0x00001a0047257984 */ /* 0x002e6c0000000400 */
[----:B------:R5:W-:Y:S01]  /*7bc0*/  @!P5 MUFU.RCP R61, R38 ;  /* 0x00000026003dd308 */ /* 0x000be20000001000 */
[----:B---3--:R-:W-:Y:S01]  /*7bd0*/  @!P1 FADD.FTZ R43, R43, 1 ;  /* 0x3f8000002b2b9421 */ /* 0x008fe20000010000 */
[----:B-----5:R-:W3:Y:S06]  /*7be0*/  LDS.U16 R38, [R71+0x1c] ;  /* 0x00001c0047267984 */ /* 0x020eec0000000400 */
[----:B------:R5:W1:Y:S01]  /*7bf0*/  @!P1 MUFU.RCP R57, R43 ;  /* 0x0000002b00399308 */ /* 0x000a620000001000 */
[----:B--2---:R-:W-:-:S02]  /*7c00*/  PRMT R34, RZ, 0x5410, R34 ;  /* 0x00005410ff227816 */ /* 0x004fc40000000022 */
[C---:B------:R-:W-:Y:S02]  /*7c10*/  IADD3 R40, R63.reuse, 0x1, RZ ;  /* 0x000000013f287810 */ /* 0x040fe40007ffe0ff */
[C---:B------:R-:W-:Y:S02]  /*7c20*/  IADD3 R41, R63.reuse, 0x2, RZ ;  /* 0x000000023f297810 */ /* 0x040fe40007ffe0ff */
[C---:B------:R-:W-:Y:S01]  /*7c30*/  IADD3 R42, R63.reuse, 0x3, RZ ;  /* 0x000000033f2a7810 */ /* 0x040fe20007ffe0ff */
[----:B------:R-:W-:Y:S01]  /*7c40*/  FADD.FTZ R34, R34, UR4 ;  /* 0x0000000422227e21 */ /* 0x000fe20008010000 */
[C---:B-----5:R-:W-:Y:S02]  /*7c50*/  IADD3 R43, R63.reuse, 0x4, RZ ;  /* 0x000000043f2b7810 */ /* 0x060fe40007ffe0ff */
[----:B------:R-:W-:Y:S02]  /*7c60*/  IADD3 R46, R63, 0x9, RZ ;  /* 0x000000093f2e7810 */ /* 0x000fe40007ffe0ff */
[----:B0-----:R-:W-:-:S02]  /*7c70*/  PRMT R35, RZ, 0x5410, R35 ;  /* 0x00005410ff237816 */ /* 0x001fc40000000023 */
[-C--:B------:R-:W-:Y:S02]  /*7c80*/  LEA.HI.SX32 R40, R40, R63.reuse, 0x1b ;  /* 0x0000003f28287211 */ /* 0x080fe400078fdaff */
[----:B------:R-:W-:Y:S01]  /*7c90*/  F2FP.BF16.PACK_AB R139, R139, R140 ;  /* 0x0000008c8b8b723e */ /* 0x000fe200000010ff */
[----:B------:R-:W-:Y:S01]  /*7ca0*/  BAR.SYNC.DEFER_BLOCKING 0x0 ;  /* 0x0000000000007b1d */ /* 0x000fe20000010000 */
[C---:B------:R-:W-:Y:S02]  /*7cb0*/  IADD3 R44, R63.reuse, 0x6, RZ ;  /* 0x000000063f2c7810 */ /* 0x040fe40007ffe0ff */
[----:B------:R-:W-:Y:S02]  /*7cc0*/  IADD3 R45, R63, 0x7, RZ ;  /* 0x000000073f2d7810 */ /* 0x000fe40007ffe0ff */
[-C--:B------:R-:W-:Y:S02]  /*7cd0*/  LEA.HI.SX32 R41, R41, R63.reuse, 0x1b ;  /* 0x0000003f29297211 */ /* 0x080fe400078fdaff */
[----:B------:R-:W-:-:S02]  /*7ce0*/  LEA.HI.SX32 R42, R42, R63, 0x1b ;  /* 0x0000003f2a2a7211 */ /* 0x000fc400078fdaff */
[----:B------:R-:W-:Y:S01]  /*7cf0*/  F2FP.BF16.PACK_AB R136, R136, R138 ;  /* 0x0000008a8888723e */ /* 0x000fe200000010ff */
[----:B------:R-:W-:Y:S01]  /*7d00*/  FADD.FTZ R35, R35, UR4 ;  /* 0x0000000423237e21 */ /* 0x000fe20008010000 */
[-C--:B------:R-:W-:Y:S02]  /*7d10*/  LEA.HI.SX32 R43, R43, R63.reuse, 0x1b ;  /* 0x0000003f2b2b7211 */ /* 0x080fe400078fdaff */
[----:B------:R-:W-:Y:S01]  /*7d20*/  LEA.HI.SX32 R49, R46, R63, 0x1b ;  /* 0x0000003f2e317211 */ /* 0x000fe200078fdaff */
[----:B------:R-:W-:Y:S01]  /*7d30*/  @!P2 FMUL.FTZ R7, R7, R56 ;  /* 0x000000380707a220 */ /* 0x000fe20000410000 */
[----:B------:R-:W-:Y:S02]  /*7d40*/  F2FP.BF16.PACK_AB R120, R120, R135 ;  /* 0x000000877878723e */ /* 0x000fe400000010ff */
[----:B------:R-:W-:Y:S02]  /*7d50*/  PRMT R46, R139, 0x7632, R46 ;  /* 0x000076328b2e7816 */ /* 0x000fe4000000002e */
[----:B------:R-:W-:Y:S01]  /*7d60*/  SHF.L.U32 R40, R40, 0x1, RZ ;  /* 0x0000000128287819 */ /* 0x000fe200000006ff */
[----:B------:R-:W-:Y:S01]  /*7d70*/  IMAD.SHL.U32 R42, R42, 0x2, RZ ;  /* 0x000000022a2a7824 */ /* 0x000fe200078e00ff */
[----:B------:R-:W-:-:S02]  /*7d80*/  LEA.HI.SX32 R44, R44, R63, 0x1b ;  /* 0x0000003f2c2c7211 */ /* 0x000fc400078fdaff */
[----:B------:R-:W-:Y:S02]  /*7d90*/  LEA.HI.SX32 R45, R45, R63, 0x1b ;  /* 0x0000003f2d2d7211 */ /* 0x000fe400078fdaff */
[----:B------:R-:W-:Y:S02]  /*7da0*/  SHF.L.U32 R41, R41, 0x1, RZ ;  /* 0x0000000129297819 */ /* 0x000fe400000006ff */
[----:B------:R-:W-:Y:S01]  /*7db0*/  FSETP.GTU.FTZ.AND P0, PT, R34, 20, PT ;  /* 0x41a000002200780b */ /* 0x000fe20003f1c000 */
[----:B-1----:R-:W-:Y:S01]  /*7dc0*/  @!P1 FMUL.FTZ R6, R6, R57 ;  /* 0x0000003906069220 */ /* 0x002fe20000410000 */
[C---:B------:R-:W-:Y:S02]  /*7dd0*/  IADD3 R50, R63.reuse, 0xa, RZ ;  /* 0x0000000a3f327810 */ /* 0x040fe40007ffe0ff */
[----:B------:R-:W-:Y:S02]  /*7de0*/  IADD3 R51, R63, 0xb, RZ ;  /* 0x0000000b3f337810 */ /* 0x000fe40007ffe0ff */
[----:B------:R-:W-:-:S02]  /*7df0*/  PRMT R56, R136, 0x7632, R56 ;  /* 0x0000763288387816 */ /* 0x000fc40000000038 */
[----:B------:R-:W-:Y:S01]  /*7e00*/  F2FP.BF16.PACK_AB R118, R118, R119 ;  /* 0x000000777676723e */ /* 0x000fe200000010ff */
[----:B------:R-:W-:Y:S01]  /*7e10*/  STS.U16 [R71], R139 ;  /* 0x0000008b47007388 */ /* 0x000fe20000000400 */
[----:B------:R-:W-:Y:S02]  /*7e20*/  IADD3 R55, R63, 0xf, RZ ;  /* 0x0000000f3f377810 */ /* 0x000fe40007ffe0ff */
[----:B------:R-:W-:Y:S01]  /*7e30*/  SHF.L.U32 R43, R43, 0x1, RZ ;  /* 0x000000012b2b7819 */ /* 0x000fe200000006ff */
[----:B------:R-:W-:Y:S01]  /*7e40*/  @!P4 FMUL.FTZ R9, R9, R58 ;  /* 0x0000003a0909c220 */ /* 0x000fe20000410000 */
[----:B------:R-:W-:Y:S01]  /*7e50*/  PRMT R57, R120, 0x7632, R57 ;  /* 0x0000763278397816 */ /* 0x000fe20000000039 */
[----:B------:R0:W-:Y:S01]  /*7e60*/  STS.U16 [R40+0x2], R46 ;  /* 0x0000022e28007388 */ /* 0x0001e20000000400 */
[----:B------:R-:W-:Y:S02]  /*7e70*/  SHF.L.U32 R47, R47, 0x1, RZ ;  /* 0x000000012f2f7819 */ /* 0x000fe400000006ff */
[----:B------:R-:W-:Y:S01]  /*7e80*/  IADD3 R52, R63, 0xc, RZ ;  /* 0x0000000c3f347810 */ /* 0x000fe20007ffe0ff */
[----:B------:R-:W-:Y:S01]  /*7e90*/  STS.U16 [R41+0x4], R136 ;  /* 0x0000048829007388 */ /* 0x000fe20000000400 */
[----:B------:R-:W-:-:S02]  /*7ea0*/  F2FP.BF16.PACK_AB R116, R116, R117 ;  /* 0x000000757474723e */ /* 0x000fc400000010ff */
[----:B------:R-:W-:Y:S02]  /*7eb0*/  SHF.L.U32 R44, R44, 0x1, RZ ;  /* 0x000000012c2c7819 */ /* 0x000fe400000006ff */
[----:B------:R-:W-:Y:S01]  /*7ec0*/  FSETP.GTU.FTZ.AND P1, PT, R35, 20, PT ;  /* 0x41a000002300780b */ /* 0x000fe20003f3c000 */
[----:B0-----:R-:W-:Y:S01]  /*7ed0*/  IMAD.SHL.U32 R46, R45, 0x2, RZ ;  /* 0x000000022d2e7824 */ /* 0x001fe200078e00ff */
[----:B------:R-:W-:Y:S01]  /*7ee0*/  IADD3 R54, R63, 0xe, RZ ;  /* 0x0000000e3f367810 */ /* 0x000fe20007ffe0ff */
[----:B------:R0:W-:Y:S01]  /*7ef0*/  STS.U16 [R42+0x6], R56 ;  /* 0x000006382a007388 */ /* 0x0001e20000000400 */
[-C--:B------:R-:W-:Y:S02]  /*7f00*/  LEA.HI.SX32 R50, R50, R63.reuse, 0x1b ;  /* 0x0000003f32327211 */ /* 0x080fe400078fdaff */
[-C--:B------:R-:W-:Y:S02]  /*7f10*/  LEA.HI.SX32 R51, R51, R63.reuse, 0x1b ;  /* 0x0000003f33337211 */ /* 0x080fe400078fdaff */
[----:B------:R-:W-:Y:S01]  /*7f20*/  PRMT R58, R118, 0x7632, R58 ;  /* 0x00007632763a7816 */ /* 0x000fe2000000003a */
[----:B------:R-:W-:Y:S01]  /*7f30*/  STS.U16 [R43+0x8], R120 ;  /* 0x000008782b007388 */ /* 0x000fe20000000400 */
[----:B------:R-:W-:-:S02]  /*7f40*/  LEA.HI.SX32 R55, R55, R63, 0x1b ;  /* 0x0000003f37377211 */ /* 0x000fc400078fdaff */
[----:B------:R-:W-:Y:S01]  /*7f50*/  F2FP.BF16.PACK_AB R114, R114, R115 ;  /* 0x000000737272723e */ /* 0x000fe200000010ff */
[----:B------:R-:W-:Y:S01]  /*7f60*/  STS.U16 [R47+0xa], R57 ;  /* 0x00000a392f007388 */ /* 0x000fe20000000400 */
[----:B------:R-:W-:Y:S02]  /*7f70*/  SHF.L.U32 R48, R48, 0x1, RZ ;  /* 0x0000000130307819 */ /* 0x000fe400000006ff */
[----:B------:R-:W-:Y:S02]  /*7f80*/  F2FP.BF16.PACK_AB R0, R0, R2 ;  /* 0x000000020000723e */ /* 0x000fe400000010ff */
[----:B----4-:R-:W-:Y:S01]  /*7f90*/  PRMT R36, RZ, 0x5410, R36 ;  /* 0x00005410ff247816 */ /* 0x010fe20000000024 */
[----:B------:R-:W-:Y:S01]  /*7fa0*/  STS.U16 [R44+0xc], R118 ;  /* 0x00000c762c007388 */ /* 0x000fe20000000400 */
[----:B------:R-:W-:Y:S02]  /*7fb0*/  LEA.HI.SX32 R52, R52, R63, 0x1b ;  /* 0x0000003f34347211 */ /* 0x000fe400078fdaff */
[----:B------:R-:W-:-:S02]  /*7fc0*/  PRMT R45, R116, 0x7632, R45 ;  /* 0x00007632742d7816 */ /* 0x000fc4000000002d */
[----:B------:R-:W-:Y:S01]  /*7fd0*/  SHF.L.U32 R49, R49, 0x1, RZ ;  /* 0x0000000131317819 */ /* 0x000fe200000006ff */
[----:B------:R-:W-:Y:S01]  /*7fe0*/  @!P3 FMUL.FTZ R8, R8, R59 ;  /* 0x0000003b0808b220 */ /* 0x000fe20000410000 */
[----:B------:R-:W-:Y:S01]  /*7ff0*/  LEA.HI.SX32 R54, R54, R63, 0x1b ;  /* 0x0000003f36367211 */ /* 0x000fe200078fdaff */
[----:B------:R-:W-:Y:S01]  /*8000*/  @!P6 FMUL.FTZ R11, R11, R60 ;  /* 0x0000003c0b0be220 */ /* 0x000fe20000410000 */
[----:B------:R-:W-:Y:S01]  /*8010*/  SHF.L.U32 R50, R50, 0x1, RZ ;  /* 0x0000000132327819 */ /* 0x000fe200000006ff */
[----:B------:R1:W-:Y:S01]  /*8020*/  STS.U16 [R46+0xe], R58 ;  /* 0x00000e3a2e007388 */ /* 0x0003e20000000400 */
[----:B0-----:R-:W-:Y:S01]  /*8030*/  PRMT R56, R114, 0x7632, R56 ;  /* 0x0000763272387816 */ /* 0x001fe20000000038 */
[----:B------:R-:W-:Y:S01]  /*8040*/  IMAD.SHL.U32 R51, R51, 0x2, RZ ;  /* 0x0000000233337824 */ /* 0x000fe200078e00ff */
[----:B------:R-:W-:Y:S02]  /*8050*/  F2FP.BF16.PACK_AB R112, R112, R113 ;  /* 0x000000717070723e */ /* 0x000fe400000010ff */
[----:B------:R-:W-:Y:S01]  /*8060*/  SHF.L.U32 R2, R53, 0x1, RZ ;  /* 0x0000000135027819 */ /* 0x000fe200000006ff */
[----:B------:R-:W-:Y:S01]  /*8070*/  IMAD.SHL.U32 R53, R55, 0x2, RZ ;  /* 0x0000000237357824 */ /* 0x000fe200078e00ff */
[----:B------:R-:W-:Y:S01]  /*8080*/  PRMT R59, R0, 0x7632, R59 ;  /* 0x00007632003b7816 */ /* 0x000fe2000000003b */
[----:B------:R-:W-:Y:S01]  /*8090*/  STS.U16 [R48+0x10], R116 ;  /* 0x0000107430007388 */ /* 0x000fe20000000400 */
[----:B------:R-:W-:Y:S01]  /*80a0*/  ISETP.NE.AND P6, PT, R142, RZ, PT ;  /* 0x000000ff8e00720c */ /* 0x000fe20003fc5270 */
[----:B------:R-:W-:Y:S01]  /*80b0*/  FADD.FTZ R55, R36, UR4 ;  /* 0x0000000424377e21 */ /* 0x000fe20008010000 */
[----:B-1----:R-:W-:-:S02]  /*80c0*/  PRMT R58, R0, 0x7610, R58 ;  /* 0x00007610003a7816 */ /* 0x002fc4000000003a */
[----:B------:R-:W-:Y:S01]  /*80d0*/  PRMT R37, RZ, 0x5410, R37 ;  /* 0x00005410ff257816 */ /* 0x000fe20000000025 */
[----:B------:R0:W-:Y:S01]  /*80e0*/  STS.U16 [R49+0x12], R45 ;  /* 0x0000122d31007388 */ /* 0x0001e20000000400 */
[----:B------:R-:W-:Y:S01]  /*80f0*/  SHF.L.U32 R0, R52, 0x1, RZ ;  /* 0x0000000134007819 */ /* 0x000fe200000006ff */
[----:B------:R-:W-:Y:S01]  /*8100*/  @!P0 FMUL.FTZ R36, R34, -1.4426950216293334961 ;  /* 0xbfb8aa3b22248820 */ /* 0x000fe20000410000 */
[----:B------:R-:W-:Y:S01]  /*8110*/  SHF.L.U32 R52, R54, 0x1, RZ ;  /* 0x0000000136347819 */ /* 0x000fe200000006ff */
[----:B------:R-:W-:Y:S01]  /*8120*/  STS.U16 [R50+0x14], R114 ;  /* 0x0000147232007388 */ /* 0x000fe20000000400 */
[----:B------:R-:W-:Y:S02]  /*8130*/  PRMT R57, R112, 0x7632, R57 ;  /* 0x0000763270397816 */ /* 0x000fe40000000039 */
[----:B------:R-:W-:Y:S01]  /*8140*/  IADD3 R34, P4, R72, UR39, RZ ;  /* 0x0000002748227c10 */ /* 0x000fe2000ff9e0ff */
[----:B------:R1:W-:Y:S01]  /*8150*/  STS.U16 [R51+0x16], R56 ;  /* 0x0000163833007388 */ /* 0x0003e20000000400 */
[----:B------:R-:W-:-:S02]  /*8160*/  MOV R54, UR39 ;  /* 0x0000002700367c02 */ /* 0x000fc40008000f00 */
[----:B0-----:R-:W-:Y:S01]  /*8170*/  SHF.R.S32.HI R45, RZ, 0x1f, R72 ;  /* 0x0000001fff2d7819 */ /* 0x001fe20000011448 */
[----:B------:R-:W-:Y:S01]  /*8180*/  STS.U16 [R0+0x18], R112 ;  /* 0x0000187000007388 */ /* 0x000fe20000000400 */
[----:B-1----:R-:W-:Y:S02]  /*8190*/  FADD.FTZ R56, R37, UR4 ;  /* 0x0000000425387e21 */ /* 0x002fe40008010000 */
[----:B------:R-:W-:Y:S01]  /*81a0*/  @!P1 FMUL.FTZ R37, R35, -1.4426950216293334961 ;  /* 0xbfb8aa3b23259820 */ /* 0x000fe20000410000 */
[----:B------:R-:W-:Y:S01]  /*81b0*/  LEA.HI.X.SX32 R35, R54, R45, 0x1, P4 ;  /* 0x0000002d36237211 */ /* 0x000fe200020f0eff */
[----:B------:R-:W-:Y:S01]  /*81c0*/  STS.U16 [R2+0x1a], R57 ;  /* 0x00001a3902007388 */ /* 0x000fe20000000400 */
[----:B------:R-:W-:Y:S01]  /*81d0*/  MOV R54, UR30 ;  /* 0x0000001e00367c02 */ /* 0x000fe20008000f00 */
[----:B------:R-:W-:Y:S02]  /*81e0*/  @!P5 FMUL.FTZ R12, R12, R61 ;  /* 0x0000003d0c0cd220 */ /* 0x000fe40000410000 */
[----:B------:R0:W-:Y:S04]  /*81f0*/  STS.U16 [R52+0x1c], R58 ;  /* 0x00001c3a34007388 */ /* 0x0001e80000000400 */
        /* <DEDUP_REMOVED lines=19> */
[----:B------:R-:W-:Y:S01]  /*8330*/  BAR.SYNC.DEFER_BLOCKING 0x0 ;  /* 0x0000000000007b1d */ /* 0x000fe20000010000 */
[----:B------:R-:W-:-:S02]  /*8340*/  FSETP.GTU.FTZ.AND P2, PT, R55, 20, PT ;  /* 0x41a000003700780b */ /* 0x000fc40003f5c000 */
[----:B------:R-:W-:Y:S02]  /*8350*/  FSETP.GTU.FTZ.AND P3, PT, R56, 20, PT ;  /* 0x41a000003800780b */ /* 0x000fe40003f7c000 */
[----:B---3--:R-:W-:Y:S02]  /*8360*/  PRMT R38, RZ, 0x5410, R38 ;  /* 0x00005410ff267816 */ /* 0x008fe40000000026 */
[----:B------:R-:W-:Y:S01]  /*8370*/  PRMT R39, RZ, 0x5410, R39 ;  /* 0x00005410ff277816 */ /* 0x000fe20000000027 */
[----:B------:R-:W1:Y:S02]  /*8380*/  LDS R91, [0x1080] ;  /* 0x00108000ff5b7984 */ /* 0x000e640000000800 */
[----:B0-----:R-:W-:Y:S02]  /*8390*/  FADD.FTZ R58, R38, UR4 ;  /* 0x00000004263a7e21 */ /* 0x001fe40008010000 */
[----:B------:R-:W-:Y:S02]  /*83a0*/  FADD.FTZ R60, R39, UR4 ;  /* 0x00000004273c7e21 */ /* 0x000fe40008010000 */
[----:B------:R-:W-:-:S02]  /*83b0*/  @!P2 FMUL.FTZ R38, R55, -1.4426950216293334961 ;  /* 0xbfb8aa3b3726a820 */ /* 0x000fc40000410000 */
[----:B------:R-:W-:Y:S01]  /*83c0*/  @!P3 FMUL.FTZ R39, R56, -1.4426950216293334961 ;  /* 0xbfb8aa3b3827b820 */ /* 0x000fe20000410000 */
[----:B------:R-:W-:Y:S01]  /*83d0*/  FSETP.GTU.FTZ.AND P4, PT, R58, 20, PT ;  /* 0x41a000003a00780b */ /* 0x000fe20003f9c000 */
[----:B------:R-:W0:Y:S01]  /*83e0*/  @!P0 MUFU.EX2 R36, R36 ;  /* 0x0000002400248308 */ /* 0x000e220000000800 */
[----:B------:R-:W-:-:S07]  /*83f0*/  FSETP.GTU.FTZ.AND P5, PT, R60, 20, PT ;  /* 0x41a000003c00780b */ /* 0x000fce0003fbc000 */
[----:B------:R-:W2:Y:S08]  /*8400*/  @!P1 MUFU.EX2 R37, R37 ;  /* 0x0000002500259308 */ /* 0x000eb00000000800 */
[----:B------:R-:W3:Y:S08]  /*8410*/  @!P2 MUFU.EX2 R38, R38 ;  /* 0x000000260026a308 */ /* 0x000ef00000000800 */
[----:B------:R-:W4:Y:S01]  /*8420*/  @!P3 MUFU.EX2 R39, R39 ;  /* 0x000000270027b308 */ /* 0x000f220000000800 */
[----:B------:R-:W-:-:S02]  /*8430*/  @!P4 FMUL.FTZ R55, R58, -1.4426950216293334961 ;  /* 0xbfb8aa3b3a37c820 */ /* 0x000fc40000410000 */
[----:B------:R-:W-:Y:S02]  /*8440*/  @!P5 FMUL.FTZ R56, R60, -1.4426950216293334961 ;  /* 0xbfb8aa3b3c38d820 */ /* 0x000fe40000410000 */
[----:B0-----:R-:W-:Y:S02]  /*8450*/  @!P0 FADD.FTZ R36, R36, 1 ;  /* 0x3f80000024248421 */ /* 0x001fe40000010000 */
[----:B--2---:R-:W-:Y:S01]  /*8460*/  @!P1 FADD.FTZ R37, R37, 1 ;  /* 0x3f80000025259421 */ /* 0x004fe20000010000 */
[----:B------:R-:W0:Y:S01]  /*8470*/  @!P4 MUFU.EX2 R55, R55 ;  /* 0x000000370037c308 */ /* 0x000e220000000800 */
[----:B---3--:R-:W-:Y:S01]  /*8480*/  @!P2 FADD.FTZ R38, R38, 1 ;  /* 0x3f8000002626a421 */ /* 0x008fe20000010000 */
[----:B-1----:R-:W-:Y:S01]  /*8490*/  ISETP.GE.AND P6, PT, R72, R91, PT ;  /* 0x0000005b4800720c */ /* 0x002fe20003fc6270 */
[----:B------:R-:W-:Y:S01]  /*84a0*/  UIMAD UR7, UR36, UR16, URZ ;  /* 0x00000010240772a4 */ /* 0x000fe2000f8e023f */
[----:B----4-:R-:W-:-:S04]  /*84b0*/  @!P3 FADD.FTZ R39, R39, 1 ;  /* 0x3f8000002727b421 */ /* 0x010fc80000010000 */
[----:B------:R-:W1:Y:S01]  /*84c0*/  @!P5 MUFU.EX2 R56, R56 ;  /* 0x000000380038d308 */ /* 0x000e620000000800 */
[----:B------:R-:W-:Y:S02]  /*84d0*/  UIMAD UR27, UR31, UR17, UR7 ;  /* 0x000000111f1b72a4 */ /* 0x000fe4000f8e0207 */
[----:B------:R-:W-:-:S05]  /*84e0*/  UIMAD UR7, UR36, UR28, URZ ;  /* 0x0000001c240772a4 */ /* 0x000fca000f8e023f */
[----:B------:R2:W3:Y:S01]  /*84f0*/  @!P0 MUFU.RCP R93, R36 ;  /* 0x00000024005d8308 */ /* 0x0004e20000001000 */
[----:B------:R-:W-:-:S07]  /*8500*/  UIMAD.WIDE.U32 UR18, UR31, UR16, URZ ;  /* 0x000000101f1272a5 */ /* 0x000fce000f8e003f */
[----:B------:R2:W4:Y:S01]  /*8510*/  @!P1 MUFU.RCP R95, R37 ;  /* 0x00000025005f9308 */ /* 0x0005220000001000 */
[----:B------:R-:W-:-:S07]  /*8520*/  UIMAD.WIDE.U32 UR16, UR31, UR28, URZ ;  /* 0x0000001c1f1072a5 */ /* 0x000fce000f8e003f */
[----:B------:R2:W1:Y:S08]  /*8530*/  @!P2 MUFU.RCP R58, R38 ;  /* 0x00000026003aa308 */ /* 0x0004700000001000 */
[----:B------:R2:W1:Y:S01]  /*8540*/  @!P3 MUFU.RCP R97, R39 ;  /* 0x000000270061b308 */ /* 0x0004620000001000 */
[----:B------:R-:W-:Y:S01]  /*8550*/  UIMAD UR28, UR31, UR29, UR7 ;  /* 0x0000001d1f1c72a4 */ /* 0x000fe2000f8e0207 */
[----:B------:R-:W-:Y:S01]  /*8560*/  BSSY B0, `(.L_x_127) ;  /* 0x0000010000007945 */ /* 0x000fe20003800000 */
[----:B------:R-:W-:Y:S01]  /*8570*/  UIADD3 UR7, UR19, UR27, URZ ;  /* 0x0000001b13077290 */ /* 0x000fe2000fffe03f */
[----:B0-----:R-:W-:Y:S01]  /*8580*/  @!P4 FADD.FTZ R55, R55, 1 ;  /* 0x3f8000003737c421 */ /* 0x001fe20000010000 */
[----:B------:R-:W-:Y:S05]  /*8590*/  @P6 BRA `(.L_x_128) ;  /* 0x000000c000006947 */ /* 0x000fea0003800000 */
[----:B--234-:R-:W-:Y:S01]  /*85a0*/  MOV R37, UR31 ;  /* 0x0000001f00257c02 */ /* 0x01cfe20008000f00 */
[----:B------:R-:W-:Y:S01]  /*85b0*/  ULDC.64 UR34, c[0x0][0x2e0] ;  /* 0x0000b80000227ab9 */ /* 0x000fe20000000a00 */
[----:B------:R-:W-:Y:S01]  /*85c0*/  IMAD.U32 R39, RZ, RZ, UR14 ;  /* 0x0000000eff277e24 */ /* 0x000fe2000f8e00ff */
[----:B------:R-:W-:-:S02]  /*85d0*/  UIMAD UR29, UR15, UR34, URZ ;  /* 0x000000220f1d72a4 */ /* 0x000fc4000f8e023f */
        /* <DEDUP_REMOVED lines=8> */
.L_x_128:
[----:B---34-:R-:W-:Y:S05]  /*8660*/  BSYNC B0 ;  /* 0x0000000000007941 */ /* 0x018fea0003800000 */
.L_x_127:
[----:B------:R-:W-:Y:S01]  /*8670*/  ULDC.64 UR34, c[0x0][0x2e0] ;  /* 0x0000b80000227ab9 */ /* 0x000fe20000000a00 */
[----:B-1----:R-:W-:Y:S01]  /*8680*/  @!P5 FADD.FTZ R56, R56, 1 ;  /* 0x3f8000003838d421 */ /* 0x002fe20000010000 */
[----:B------:R-:W-:Y:S01]  /*8690*/  UMOV UR19, UR7 ;  /* 0x0000000700137c82 */ /* 0x000fe20008000000 */
[----:B------:R-:W-:Y:S01]  /*86a0*/  @!P0 FMUL.FTZ R14, R14, R93 ;  /* 0x0000005d0e0e8220 */ /* 0x000fe20000410000 */
[----:B------:R-:W-:Y:S01]  /*86b0*/  UIMAD UR29, UR15, UR34, URZ ;  /* 0x000000220f1d72a4 */ /* 0x000fe2000f8e023f */
[----:B--2---:R-:W-:Y:S01]  /*86c0*/  LEA R36, P0, R72, c[0x0][0x330], 0x1 ;  /* 0x0000cc0048247a11 */ /* 0x004fe200078008ff */
[----:B------:R-:W-:Y:S01]  /*86d0*/  UIMAD UR27, UR6, -0x800, UR37 ;  /* 0xfffff800061b78a4 */ /* 0x000fe2000f8e0225 */
[----:B0-----:R-:W0:Y:S01]  /*86e0*/  @!P4 MUFU.RCP R38, R55 ;  /* 0x000000370026c308 */ /* 0x001e220000001000 */
[----:B------:R-:W-:Y:S01]  /*86f0*/  UIMAD.WIDE.U32 UR18, UR14, UR34, UR18 ;  /* 0x000000220e1272a5 */ /* 0x000fe2000f8e0012 */
[----:B------:R-:W-:Y:S01]  /*8700*/  @!P1 FMUL.FTZ R16, R16, R95 ;  /* 0x0000005f10109220 */ /* 0x000fe20000410000 */
[----:B------:R-:W-:Y:S01]  /*8710*/  UIMAD UR7, UR14, UR35, UR29 ;  /* 0x000000230e0772a4 */ /* 0x000fe2000f8e021d */
[----:B------:R-:W-:Y:S01]  /*8720*/  @!P2 FMUL.FTZ R17, R17, R58 ;  /* 0x0000003a1111a220 */ /* 0x000fe20000410000 */
[----:B------:R-:W-:Y:S01]  /*8730*/  USHF.R.S32.HI UR29, URZ, 0x1f, UR27 ;  /* 0x0000001f3f1d7899 */ /* 0x000fe2000801141b */
[----:B------:R-:W-:Y:S01]  /*8740*/  LEA.HI.X R37, R72, c[0x0][0x334], R45, 0x1, P0 ;  /* 0x0000cd0048257a11 */ /* 0x000fe200000f0c2d */
[----:B------:R-:W-:Y:S01]  /*8750*/  UIADD3 UR30, UP0, UR27, UR18, URZ ;  /* 0x000000121b1e7290 */ /* 0x000fe2000ff1e03f */
[----:B------:R-:W1:Y:S01]  /*8760*/  @!P5 MUFU.RCP R56, R56 ;  /* 0x000000380038d308 */ /* 0x000e620000001000 */
[----:B------:R-:W-:Y:S01]  /*8770*/  ISETP.GE.AND P2, PT, R33, R91, PT ;  /* 0x0000005b2100720c */ /* 0x000fe20003f46270 */
[----:B------:R-:W-:Y:S01]  /*8780*/  @!P3 FMUL.FTZ R18, R18, R97 ;  /* 0x000000611212b220 */ /* 0x000fe20000410000 */
[----:B------:R-:W-:Y:S01]  /*8790*/  UIADD3.X UR18, UR29, UR7, UR19, UP0, !UPT ;  /* 0x000000071d127290 */ /* 0x000fe200087fe413 */
[-C--:B------:R-:W-:Y:S01]  /*87a0*/  ISETP.GE.AND P0, PT, R10, R91.reuse, PT ;  /* 0x0000005b0a00720c */ /* 0x080fe20003f06270 */
[----:B------:R-:W-:Y:S01]  /*87b0*/  UIADD3 UR7, UR17, UR28, URZ ;  /* 0x0000001c11077290 */ /* 0x000fe2000fffe03f */
[----:B------:R-:W-:Y:S01]  /*87c0*/  MOV R39, UR30 ;  /* 0x0000001e00277c02 */ /* 0x000fe20008000f00 */
[----:B------:R-:W-:Y:S01]  /*87d0*/  BSSY B0, `(.L_x_129) ;  /* 0x000007d000007945 */ /* 0x000fe20003800000 */
[----:B------:R-:W-:Y:S01]  /*87e0*/  ISETP.GE.AND P1, PT, R15, R91, PT ;  /* 0x0000005b0f00720c */ /* 0x000fe20003f26270 */
[----:B0-----:R-:W-:Y:S01]  /*87f0*/  @!P4 FMUL.FTZ R19, R19, R38 ;  /* 0x000000261313c220 */ /* 0x001fe20000410000 */
[----:B------:R-:W-:-:S02]  /*8800*/  LEA R36, P3, R39, R36, 0x1 ;  /* 0x0000002427247211 */ /* 0x000fc400078608ff */
[----:B------:R-:W-:Y:S02]  /*8810*/  MOV R58, UR18 ;  /* 0x00000012003a7c02 */ /* 0x000fe40008000f00 */
[----:B------:R-:W-:Y:S02]  /*8820*/  ISETP.GE.AND P4, PT, R20, R91, PT ;  /* 0x0000005b1400720c */ /* 0x000fe40003f86270 */
[----:B------:R-:W-:Y:S01]  /*8830*/  LEA.HI.X R37, R39, R37, R58, 0x1, P3 ;  /* 0x0000002527257211 */ /* 0x000fe200018f0c3a */
[----:B-1----:R-:W-:Y:S01]  /*8840*/  @!P5 FMUL.FTZ R21, R21, R56 ;  /* 0x000000381515d220 */ /* 0x002fe20000410000 */
[-C--:B------:R-:W-:Y:S01]  /*8850*/  ISETP.GE.AND P3, PT, R22, R91.reuse, PT ;  /* 0x0000005b1600720c */ /* 0x080fe20003f66270 */
[----:B------:R-:W-:Y:S01]  /*8860*/  FADD.FTZ R39, R3, R164 ;  /* 0x000000a403277221 */ /* 0x000fe20000010000 */
[-C--:B------:R-:W-:Y:S01]  /*8870*/  ISETP.GE.AND P5, PT, R23, R91.reuse, PT ;  /* 0x0000005b1700720c */ /* 0x080fe20003fa6270 */
[----:B------:R-:W-:Y:S01]  /*8880*/  @!P2 STG.E.U16 [R36.64+-0xf80], R61 ;  /* 0xfff0803d2400a986 */ /* 0x000fe2000c101520 */
[----:B------:R-:W-:Y:S01]  /*8890*/  ISETP.GE.AND P2, PT, R24, R91, PT ;  /* 0x0000005b1800720c */ /* 0x000fe20003f46270 */
[----:B------:R-:W-:Y:S01]  /*88a0*/  FADD.FTZ R38, R39, R4 ;  /* 0x0000000427267221 */ /* 0x000fe20000010000 */
[----:B------:R-:W-:Y:S01]  /*88b0*/  F2FP.BF16.PACK_AB R39, R4, R3 ;  /* 0x000000030427723e */ /* 0x000fe200000010ff */
[----:B------:R-:W-:Y:S01]  /*88c0*/  @!P0 STG.E.U16 [R36.64+-0xf40], R63 ;  /* 0xfff0c03f24008986 */ /* 0x000fe2000c101520 */
[----:B------:R-:W-:Y:S01]  /*88d0*/  ISETP.GE.AND P0, PT, R25, R91, PT ;  /* 0x0000005b1900720c */ /* 0x000fe20003f06270 */
[----:B------:R-:W-:Y:S01]  /*88e0*/  FADD.FTZ R3, R38, R5 ;  /* 0x0000000526037221 */ /* 0x000fe20000010000 */
[----:B------:R-:W-:Y:S01]  /*88f0*/  F2FP.BF16.PACK_AB R5, R6, R5 ;  /* 0x000000050605723e */ /* 0x000fe200000010ff */
[----:B------:R-:W-:Y:S01]  /*8900*/  @!P1 STG.E.U16 [R36.64+-0xf00], R65 ;  /* 0xfff1004124009986 */ /* 0x000fe2000c101520 */
[-C--:B------:R-:W-:Y:S01]  /*8910*/  ISETP.GE.AND P1, PT, R26, R91.reuse, PT ;  /* 0x0000005b1a00720c */ /* 0x080fe20003f26270 */
[----:B------:R-:W-:Y:S01]  /*8920*/  FADD.FTZ R4, R3, R6 ;  /* 0x0000000603047221 */ /* 0x000fe20000010000 */
[----:B------:R-:W-:Y:S01]  /*8930*/  PRMT R38, R5, 0x7610, R38 ;  /* 0x0000761005267816 */ /* 0x000fe20000000026 */
        /* <DEDUP_REMOVED lines=13> */
[-C--:B------:R-:W-:Y:S01]  /*8a10*/  ISETP.GE.AND P2, PT, R30, R91.reuse, PT ;  /* 0x0000005b1e00720c */ /* 0x080fe20003f46270 */
[----:B------:R-:W-:Y:S01]  /*8a20*/  FADD.FTZ R11, R8, R11 ;  /* 0x0000000b080b7221 */ /* 0x000fe20000010000 */
[----:B------:R-:W-:Y:S01]  /*8a30*/  F2FP.BF16.PACK_AB R5, R13, R12 ;  /* 0x0000000c0d05723e */ /* 0x000fe200000010ff */
[----:B------:R-:W-:Y:S01]  /*8a40*/  @!P0 STG.E.U16 [R36.64+-0xdc0], R77 ;  /* 0xfff2404d24008986 */ /* 0x000fe2000c101520 */
[-C--:B------:R-:W-:Y:S01]  /*8a50*/  ISETP.GE.AND P0, PT, R32, R91.reuse, PT ;  /* 0x0000005b2000720c */ /* 0x080fe20003f06270 */
[----:B------:R-:W-:Y:S01]  /*8a60*/  FADD.FTZ R12, R11, R12 ;  /* 0x0000000c0b0c7221 */ /* 0x000fe20000010000 */
[----:B------:R-:W-:Y:S01]  /*8a70*/  F2FP.BF16.PACK_AB R6, R16, R14 ;  /* 0x0000000e1006723e */ /* 0x000fe200000010ff */
[----:B------:R-:W-:Y:S01]  /*8a80*/  @!P1 STG.E.U16 [R36.64+-0xd80], R79 ;  /* 0xfff2804f24009986 */ /* 0x000fe2000c101520 */
[----:B------:R-:W-:Y:S01]  /*8a90*/  ISETP.GE.AND P1, PT, R31, R91, PT ;  /* 0x0000005b1f00720c */ /* 0x000fe20003f26270 */
[----:B------:R-:W-:Y:S01]  /*8aa0*/  FADD.FTZ R13, R12, R13 ;  /* 0x0000000d0c0d7221 */ /* 0x000fe20000010000 */
[----:B------:R-:W-:Y:S01]  /*8ab0*/  PRMT R56, R5, 0x7632, R56 ;  /* 0x0000763205387816 */ /* 0x000fe20000000038 */
[----:B------:R-:W-:Y:S01]  /*8ac0*/  @!P3 STG.E.U16 [R36.64+-0xd40], R81 ;  /* 0xfff2c0512400b986 */ /* 0x000fe2000c101520 */
[----:B------:R-:W-:Y:S01]  /*8ad0*/  ISETP.NE.AND P6, PT, R142, RZ, PT ;  /* 0x000000ff8e00720c */ /* 0x000fe20003fc5270 */
[----:B------:R-:W-:-:S02]  /*8ae0*/  FADD.FTZ R13, R13, R14 ;  /* 0x0000000e0d0d7221 */ /* 0x000fc40000010000 */
[----:B------:R-:W-:Y:S02]  /*8af0*/  @!P4 STG.E.U16 [R36.64+-0xd00], R83 ;  /* 0xfff300532400c986 */ /* 0x000fe4000c101520 */
[----:B------:R-:W-:Y:S02]  /*8b00*/  FADD.FTZ R16, R13, R16 ;  /* 0x000000100d107221 */ /* 0x000fe40000010000 */
[----:B------:R-:W-:Y:S04]  /*8b10*/  @!P5 STG.E.U16 [R36.64+-0xcc0], R85 ;  /* 0xfff340552400d986 */ /* 0x000fe8000c101520 */
[----:B------:R-:W-:Y:S04]  /*8b20*/  @!P2 STG.E.U16 [R36.64+-0xc80], R87 ;  /* 0xfff380572400a986 */ /* 0x000fe8000c101520 */
[----:B------:R-:W-:Y:S04]  /*8b30*/  @!P0 STG.E.U16 [R36.64+-0xfc0], R59 ;  /* 0xfff0403b24008986 */ /* 0x000fe8000c101520 */
[----:B------:R0:W-:Y:S04]  /*8b40*/  @!P1 STG.E.U16 [R36.64+-0xc40], R89 ;  /* 0xfff3c05924009986 */ /* 0x0001e8000c101520 */
[----:B------:R-:W-:Y:S01]  /*8b50*/  BAR.SYNC.DEFER_BLOCKING 0x0 ;  /* 0x0000000000007b1d */ /* 0x000fe20000010000 */
[----:B0-----:R-:W-:-:S02]  /*8b60*/  PRMT R37, R39, 0x7632, R37 ;  /* 0x0000763227257816 */ /* 0x001fc40000000025 */
[----:B------:R-:W-:-:S03]  /*8b70*/  PRMT R36, R7, 0x7632, R36 ;  /* 0x0000763207247816 */ /* 0x000fc60000000024 */
[----:B------:R0:W-:Y:S04]  /*8b80*/  STS.U16 [R71], R39 ;  /* 0x0000002747007388 */ /* 0x0001e80000000400 */
[----:B------:R1:W-:Y:S04]  /*8b90*/  STS.U16 [R40+0x2], R37 ;  /* 0x0000022528007388 */ /* 0x0003e80000000400 */
[----:B------:R2:W-:Y:S01]  /*8ba0*/  STS.U16 [R41+0x4], R38 ;  /* 0x0000042629007388 */ /* 0x0005e20000000400 */
[----:B0-----:R-:W-:-:S03]  /*8bb0*/  PRMT R39, R4, 0x7610, R39 ;  /* 0x0000761004277816 */ /* 0x001fc60000000027 */
[----:B------:R0:W-:Y:S01]  /*8bc0*/  STS.U16 [R42+0x6], R55 ;  /* 0x000006372a007388 */ /* 0x0001e20000000400 */
[----:B-1----:R-:W-:Y:S02]  /*8bd0*/  PRMT R37, R4, 0x7632, R37 ;  /* 0x0000763204257816 */ /* 0x002fe40000000025 */
[----:B------:R-:W-:Y:S01]  /*8be0*/  PRMT R40, R5, 0x7610, R40 ;  /* 0x0000761005287816 */ /* 0x000fe20000000028 */
[----:B------:R-:W-:Y:S01]  /*8bf0*/  STS.U16 [R43+0x8], R7 ;  /* 0x000008072b007388 */ /* 0x000fe20000000400 */
[----:B------:R-:W-:Y:S01]  /*8c00*/  F2FP.BF16.PACK_AB R4, R18, R17 ;  /* 0x000000111204723e */ /* 0x000fe200000010ff */
[----:B------:R-:W-:Y:S01]  /*8c10*/  FADD.FTZ R17, R16, R17 ;  /* 0x0000001110117221 */ /* 0x000fe20000010000 */
[----:B------:R-:W-:Y:S01]  /*8c20*/  F2FP.BF16.PACK_AB R5, R21, R19 ;  /* 0x000000131505723e */ /* 0x000fe200000010ff */
[----:B------:R1:W-:Y:S01]  /*8c30*/  STS.U16 [R47+0xa], R36 ;  /* 0x00000a242f007388 */ /* 0x0003e20000000400 */
[----:B--2---:R-:W-:Y:S01]  /*8c40*/  PRMT R38, R4, 0x7632, R38 ;  /* 0x0000763204267816 */ /* 0x004fe20000000026 */
[----:B------:R-:W-:Y:S01]  /*8c50*/  FADD.FTZ R18, R17, R18 ;  /* 0x0000001211127221 */ /* 0x000fe20000010000 */
[----:B0-----:R-:W-:Y:S01]  /*8c60*/  PRMT R42, R5, 0x7632, R42 ;  /* 0x00007632052a7816 */ /* 0x001fe2000000002a */
[----:B------:R-:W-:Y:S02]  /*8c70*/  STS.U16 [R44+0xc], R39 ;  /* 0x00000c272c007388 */ /* 0x000fe40000000400 */
[----:B------:R-:W-:-:S02]  /*8c80*/  FADD.FTZ R18, R18, R19 ;  /* 0x0000001312127221 */ /* 0x000fc40000010000 */
[----:B------:R-:W-:Y:S01]  /*8c90*/  STS.U16 [R46+0xe], R37 ;  /* 0x00000e252e007388 */ /* 0x000fe20000000400 */
[----:B-1----:R-:W-:Y:S01]  /*8ca0*/  PRMT R36, R6, 0x7632, R36 ;  /* 0x0000763206247816 */ /* 0x002fe20000000024 */
[----:B------:R-:W-:Y:S02]  /*8cb0*/  FADD.FTZ R164, R18, R21 ;  /* 0x0000001512a47221 */ /* 0x000fe40000010000 */
[----:B------:R-:W-:Y:S04]  /*8cc0*/  STS.U16 [R48+0x10], R40 ;  /* 0x0000102830007388 */ /* 0x000fe80000000400 */
[----:B------:R-:W-:Y:S04]  /*8cd0*/  STS.U16 [R49+0x12], R56 ;  /* 0x0000123831007388 */ /* 0x000fe80000000400 */
[----:B------:R-:W-:Y:S04]  /*8ce0*/  STS.U16 [R50+0x14], R6 ;  /* 0x0000140632007388 */ /* 0x000fe80000000400 */
[----:B------:R-:W-:Y:S04]  /*8cf0*/  STS.U16 [R51+0x16], R36 ;  /* 0x0000162433007388 */ /* 0x000fe80000000400 */
[----:B------:R0:W-:Y:S04]  /*8d00*/  STS.U16 [R0+0x18], R4 ;  /* 0x0000180400007388 */ /* 0x0001e80000000400 */
[----:B------:R-:W-:Y:S04]  /*8d10*/  STS.U16 [R2+0x1a], R38 ;  /* 0x00001a2602007388 */ /* 0x000fe80000000400 */
[----:B------:R-:W-:Y:S01]  /*8d20*/  STS.U16 [R52+0x1c], R5 ;  /* 0x00001c0534007388 */ /* 0x000fe20000000400 */
[----:B0-----:R-:W-:-:S03]  /*8d30*/  IADD3 R0, P1, R72, -0x7e0, RZ ;  /* 0xfffff82048007810 */ /* 0x001fc60007f3e0ff */
[----:B------:R-:W-:Y:S01]  /*8d40*/  STS.U16 [R53+0x1e], R42 ;  /* 0x00001e2a35007388 */ /* 0x000fe20000000400 */
[----:B------:R-:W-:-:S06]  /*8d50*/  NOP ;  /* 0x0000000000007918 */ /* 0x000fcc0000000000 */
[----:B------:R-:W-:Y:S01]  /*8d60*/  LDS.U16 R163, [R163] ;  /* 0x00000000a3a37984 */ /* 0x000fe20000000400 */
[----:B------:R-:W-:-:S03]  /*8d70*/  IADD3.X R45, R45, -0x1, RZ, P1, !PT ;  /* 0xffffffff2d2d7810 */ /* 0x000fc60000ffe4ff */
        /* <DEDUP_REMOVED lines=34> */
.L_x_130:
[----:B------:R-:W-:Y:S05]  /*8fa0*/  BSYNC B0 ;  /* 0x0000000000007941 */ /* 0x000fea0003800000 */
.L_x_129:
[----:B------:R-:W-:Y:S01]  /*8fb0*/  ULDC.64 UR18, c[0x0][0x300] ;  /* 0x0000c00000127ab9 */ /* 0x000fe20000000a00 */
[----:B------:R-:W-:Y:S01]  /*8fc0*/  LEA R2, P0, R0, c[0x0][0x340], 0x1 ;  /* 0x0000d00000027a11 */ /* 0x000fe200078008ff */
        /* <DEDUP_REMOVED lines=13> */
[----:B------:R-:W-:Y:S01]  /*90a0*/  MOV R3, UR7 ;  /* 0x0000000700037c02 */ /* 0x000fe20008000f00 */
[----:B------:R-:W-:Y:S01]  /*90b0*/  UISETP.GT.AND UP0, UPT, UR26, 0x1, UPT ;  /* 0x000000011a00788c */ /* 0x000fe2000bf04270 */
[----:B------:R-:W-:Y:S01]  /*90c0*/  ISETP.GE.AND P2, PT, R23, R53, PT ;  /* 0x000000351700720c */ /* 0x000fe20003f46270 */
[----:B------:R-:W-:Y:S01]  /*90d0*/  UIADD3 UR20, UP2, UR20, -0x1000, URZ ;  /* 0xfffff00014147890 */ /* 0x000fe2000ff5e03f */
[----:B------:R-:W-:Y:S01]  /*90e0*/  LEA R2, P0, R3, R2, 0x1 ;  /* 0x0000000203027211 */ /* 0x000fe200078008ff */
[----:B0-----:R-:W-:Y:S01]  /*90f0*/  IMAD.U32 R4, RZ, RZ, UR16 ;  /* 0x00000010ff047e24 */ /* 0x001fe2000f8e00ff */
[----:B------:R-:W-:-:S02]  /*9100*/  UIADD3 UR24, UP3, UR24, -0x1000, URZ ;  /* 0xfffff00018187890 */ /* 0x000fc4000ff7e03f */
[----:B------:R-:W-:Y:S02]  /*9110*/  UIADD3 UR6, UR6, 0x1, URZ ;  /* 0x0000000106067890 */ /* 0x000fe4000fffe03f */
[----:B------:R-:W-:Y:S01]  /*9120*/  LEA.HI.X R3, R3, R0, R4, 0x1, P0 ;  /* 0x0000000003037211 */ /* 0x000fe200000f0c04 */
[----:B------:R-:W-:Y:S01]  /*9130*/  UIADD3.X UR23, UR23, -0x1, URZ, UP1, !UPT ;  /* 0xffffffff17177890 */ /* 0x000fe20008ffe43f */
[-C--:B------:R-:W-:Y:S01]  /*9140*/  ISETP.GE.AND P0, PT, R20, R53.reuse, PT ;  /* 0x000000351400720c */ /* 0x080fe20003f06270 */
[----:B------:R-:W-:Y:S02]  /*9150*/  UIADD3.X UR21, UR21, -0x1, URZ, UP2, !UPT ;  /* 0xffffffff15157890 */ /* 0x000fe400097fe43f */
[----:B------:R0:W-:Y:S01]  /*9160*/  @!P3 STG.E.U16 [R2.64], R7 ;  /* 0x000000070200b986 */ /* 0x0001e2000c101520 */
[-C--:B------:R-:W-:Y:S01]  /*9170*/  ISETP.GE.AND P3, PT, R24, R53.reuse, PT ;  /* 0x000000351800720c */ /* 0x080fe20003f66270 */
[----:B------:R-:W-:Y:S02]  /*9180*/  UIADD3.X UR25, UR25, -0x1, URZ, UP3, !UPT ;  /* 0xffffffff19197890 */ /* 0x000fe40009ffe43f */
        /* <DEDUP_REMOVED lines=24> */
.L_x_77:
        /* <DEDUP_REMOVED lines=30> */
[----:B------:R-:W-:Y:S02]  /*94f0*/  MOV R2, UR8 ;  /* 0x0000000800027c02 */ /* 0x000fe40008000f00 */
[----:B------:R-:W-:Y:S01]  /*9500*/  MOV R3, UR9 ;  /* 0x0000000900037c02 */ /* 0x000fe20008000f00 */
[----:B---3--:R-:W-:-:S05]  /*9510*/  @!P1 FADD.FTZ R4, R0, R5 ;  /* 0x0000000500049221 */ /* 0x008fca0000010000 */
[----:B------:R0:W-:Y:S02]  /*9520*/  RED.E.ADD.F32.FTZ.RN.STRONG.GPU [R2.64], R4 ;  /* 0x000000040200798e */ /* 0x0001e4000c10e7a0 */
.L_x_133:
[----:B0-----:R-:W-:Y:S05]  /*9530*/  BSYNC B0 ;  /* 0x0000000000007941 */ /* 0x001fea0003800000 */
.L_x_132:
        /* <DEDUP_REMOVED lines=33> */
.L_x_135:
[----:B------:R-:W3:Y:S02]  /*9750*/  S2R R13, SR_TID.X ;  /* 0x00000000000d7919 */ /* 0x000ee40000002100 */
.L_x_136:
[----:B0-----:R-:W-:Y:S05]  /*9760*/  BSYNC B0 ;  /* 0x0000000000007941 */ /* 0x001fea0003800000 */
.L_x_134:
        /* <DEDUP_REMOVED lines=28> */
.L_x_138:
[----:B0-----:R-:W0:Y:S01]  /*9930*/  LDS R15, [R13.X4+0x2ce0] ;  /* 0x002ce0000d0f7984 */ /* 0x001e220000004800 */
[----:B------:R-:W-:Y:S01]  /*9940*/  SHF.R.S32.HI R12, RZ, 0x1f, R13 ;  /* 0x0000001fff0c7819 */ /* 0x000fe2000001140d */
[----:B------:R-:W-:Y:S01]  /*9950*/  IMAD.U32 R5, RZ, RZ, UR7 ;  /* 0x00000007ff057e24 */ /* 0x000fe2000f8e00ff */
[----:B------:R-:W-:Y:S01]  /*9960*/  MOV R4, UR6 ;  /* 0x0000000600047c02 */ /* 0x000fe20008000f00 */
[----:B------:R-:W1:Y:S01]  /*9970*/  LDS R17, [R13.X4+0x30e0] ;  /* 0x0030e0000d117984 */ /* 0x000e620000004800 */
[----:B------:R-:W-:Y:S01]  /*9980*/  MOV R8, UR8 ;  /* 0x0000000800087c02 */ /* 0x000fe20008000f00 */
[C---:B------:R-:W-:Y:S01]  /*9990*/  IMAD R0, R12.reuse, c[0x0][0x290], RZ ;  /* 0x0000a4000c007a24 */ /* 0x040fe200078e02ff */
[----:B------:R-:W-:Y:S01]  /*99a0*/  MOV R3, UR10 ;  /* 0x0000000a00037c02 */ /* 0x000fe20008000f00 */
[----:B------:R-:W-:Y:S01]  /*99b0*/  IMAD.MOV.U32 R2, RZ, RZ, R4 ;  /* 0x000000ffff027224 */ /* 0x000fe200078e0004 */
[----:B------:R-:W-:Y:S01]  /*99c0*/  MOV R7, UR15 ;  /* 0x0000000f00077c02 */ /* 0x000fe20008000f00 */
[----:B------:R-:W-:Y:S01]  /*99d0*/  IMAD R4, R12, c[0x0][0x1c0], RZ ;  /* 0x000070000c047a24 */ /* 0x000fe200078e02ff */
[----:B------:R-:W-:Y:S01]  /*99e0*/  MOV R6, R8 ;  /* 0x0000000800067202 */ /* 0x000fe20000000f00 */
[C---:B------:R-:W-:Y:S01]  /*99f0*/  IMAD.WIDE.U32 R2, R13.reuse, c[0x0][0x290], R2 ;  /* 0x0000a4000d027a25 */ /* 0x040fe200078e0002 */
[----:B------:R-:W-:Y:S01]  /*9a00*/  MOV R9, UR9 ;  /* 0x0000000900097c02 */ /* 0x000fe20008000f00 */
[----:B------:R-:W-:Y:S02]  /*9a10*/  YIELD ;  /* 0x0000000000007946 */ /* 0x000fe40003800000 */
[----:B------:R-:W-:-:S02]  /*9a20*/  IMAD R5, R13, c[0x0][0x294], R0 ;  /* 0x0000a5000d057a24 */ /* 0x000fc400078e0200 */
[----:B------:R-:W-:-:S03]  /*9a30*/  IMAD.WIDE.U32 R6, R13, c[0x0][0x1c0], R6 ;  /* 0x000070000d067a25 */ /* 0x000fc600078e0006 */
[----:B------:R-:W-:Y:S01]  /*9a40*/  IADD3 R5, R3, R5, RZ ;  /* 0x0000000503057210 */ /* 0x000fe20007ffe0ff */
[----:B------:R-:W-:Y:S01]  /*9a50*/  IMAD R9, R13, c[0x0][0x1c4], R4 ;  /* 0x000071000d097a24 */ /* 0x000fe200078e0204 */
[----:B------:R-:W-:Y:S02]  /*9a60*/  LEA R4, P0, R2, c[0x0][0x310], 0x2 ;  /* 0x0000c40002047a11 */ /* 0x000fe400078010ff */
        /* <DEDUP_REMOVED lines=10> */
[----:B------:R-:W-:Y:S01]  /*9b10*/  MOV R2, R6 ;  /* 0x0000000600027202 */ /* 0x000fe20000000f00 */
[C---:B------:R-:W-:Y:S01]  /*9b20*/  IMAD R14, R12.reuse, c[0x0][0x2b0], RZ ;  /* 0x0000ac000c0e7a24 */ /* 0x040fe200078e02ff */
[----:B------:R-:W-:Y:S01]  /*9b30*/  MOV R7, UR13 ;  /* 0x0000000d00077c02 */ /* 0x000fe20008000f00 */
[----:B------:R-:W-:Y:S01]  /*9b40*/  IMAD R16, R12, c[0x0][0x1a0], RZ ;  /* 0x000068000c107a24 */ /* 0x000fe200078e02ff */
[----:B------:R-:W-:Y:S01]  /*9b50*/  MOV R6, R10 ;  /* 0x0000000a00067202 */ /* 0x000fe20000000f00 */
[----:B------:R-:W-:Y:S01]  /*9b60*/  IMAD.WIDE.U32 R2, R13, c[0x0][0x2b0], R2 ;  /* 0x0000ac000d027a25 */ /* 0x000fe200078e0002 */
[----:B------:R-:W-:-:S03]  /*9b70*/  MOV R11, UR21 ;  /* 0x00000015000b7c02 */ /* 0x000fc60008000f00 */
        /* <DEDUP_REMOVED lines=13> */
[----:B------:R-:W-:Y:S01]  /*9c50*/  IMAD R12, R12, c[0x0][0x2d0], RZ ;  /* 0x0000b4000c0c7a24 */ /* 0x000fe200078e02ff */
[----:B------:R-:W-:Y:S01]  /*9c60*/  MOV R3, UR12 ;  /* 0x0000000c00037c02 */ /* 0x000fe20008000f00 */
[----:B------:R-:W-:Y:S01]  /*9c70*/  IMAD.U32 R7, RZ, RZ, UR5 ;  /* 0x00000005ff077e24 */ /* 0x000fe2000f8e00ff */
[----:B------:R-:W-:Y:S01]  /*9c80*/  MOV R2, R6 ;  /* 0x0000000600027202 */ /* 0x000fe20000000f00 */
[----:B------:R-:W-:-:S04]  /*9c90*/  IMAD R7, R13, c[0x0][0x2d4], R12 ;  /* 0x0000b5000d077a24 */ /* 0x000fc800078e020c */
        /* <DEDUP_REMOVED lines=10> */
.L_x_137:
[----:B------:R-:W-:Y:S05]  /*9d40*/  EXIT ;  /* 0x000000000000794d */ /* 0x000fea0003800000 */
.L_x_115:
[----:B------:R-:W-:Y:S01]  /*9d50*/  MOV R83, R156 ;  /* 0x0000009c00537202 */ /* 0x000fe20000000f00 */
[----:B------:R-:W-:Y:S01]  /*9d60*/  IMAD.MOV.U32 R159, RZ, RZ, 0x1 ;  /* 0x00000001ff9f7424 */ /* 0x000fe200078e00ff */
[----:B------:R-:W-:Y:S02]  /*9d70*/  MOV R82, 0x9d90 ;  /* 0x00009d9000527802 */ /* 0x000fe40000000f00 */
[----:B-1---5:R-:W-:Y:S05]  /*9d80*/  CALL.REL.NOINC `($__internal_8_$__cuda_sm70_shflsync_up) ;  /* 0x00000bb000007944 */ /* 0x022fea0003c00000 */
[----:B------:R-:W-:Y:S01]  /*9d90*/  MOV R84, R159 ;  /* 0x0000009f00547202 */ /* 0x000fe20000000f00 */
[----:B------:R-:W-:Y:S05]  /*9da0*/  BRA `(.L_x_139) ;  /* 0xffffb85000007947 */ /* 0x000fea000383ffff */
.L_x_116:
[----:B------:R-:W-:Y:S01]  /*9db0*/  HFMA2.MMA R159, -RZ, RZ, 0, 5.9604644775390625e-08 ;  /* 0x00000001ff9f7435 */ /* 0x000fe200000001ff */
[----:B------:R-:W-:-:S02]  /*9dc0*/  MOV R83, R85 ;  /* 0x0000005500537202 */ /* 0x000fc40000000f00 */
[----:B------:R-:W-:-:S03]  /*9dd0*/  MOV R82, 0x9df0 ;  /* 0x00009df000527802 */ /* 0x000fc60000000f00 */
[----:B012--5:R-:W-:Y:S05]  /*9de0*/  CALL.REL.NOINC `($__internal_8_$__cuda_sm70_shflsync_up) ;  /* 0x00000b5000007944 */ /* 0x027fea0003c00000 */
[C---:B------:R-:W-:Y:S01]  /*9df0*/  FMUL.FTZ R83, R156.reuse, R84 ;  /* 0x000000549c537220 */ /* 0x040fe20000410000 */
[----:B------:R-:W-:Y:S01]  /*9e00*/  ISETP.GE.AND P0, PT, R145, 0x1, PT ;  /* 0x000000019100780c */ /* 0x000fe20003f06270 */
[C---:B------:R-:W-:Y:S02]  /*9e10*/  FFMA.FTZ R82, R156.reuse, R159, R85 ;  /* 0x0000009f9c527223 */ /* 0x040fe40000010055 */
[----:B------:R-:W-:Y:S01]  /*9e20*/  IMAD.MOV.U32 R159, RZ, RZ, 0x2 ;  /* 0x00000002ff9f7424 */ /* 0x000fe200078e00ff */
[----:B------:R-:W-:Y:S02]  /*9e30*/  FSEL R156, R156, R83, !P0 ;  /* 0x000000539c9c7208 */ /* 0x000fe40004000000 */
[----:B------:R-:W-:Y:S02]  /*9e40*/  FSEL R85, R85, R82, !P0 ;  /* 0x0000005255557208 */ /* 0x000fe40004000000 */
[----:B------:R-:W-:Y:S02]  /*9e50*/  MOV R83, R156 ;  /* 0x0000009c00537202 */ /* 0x000fe40000000f00 */
[----:B------:R-:W-:-:S02]  /*9e60*/  MOV R82, 0x9e80 ;  /* 0x00009e8000527802 */ /* 0x000fc40000000f00 */
[----:B------:R-:W-:Y:S05]  /*9e70*/  CALL.REL.NOINC `($__internal_8_$__cuda_sm70_shflsync_up) ;  /* 0x00000ac000007944 */ /* 0x000fea0003c00000 */
[----:B------:R-:W-:Y:S01]  /*9e80*/  MOV R84, R159 ;  /* 0x0000009f00547202 */ /* 0x000fe20000000f00 */
[----:B------:R-:W-:Y:S01]  /*9e90*/  IMAD.MOV.U32 R159, RZ, RZ, 0x2 ;  /* 0x00000002ff9f7424 */ /* 0x000fe200078e00ff */
[----:B------:R-:W-:-:S02]  /*9ea0*/  MOV R83, R85 ;  /* 0x0000005500537202 */ /* 0x000fc40000000f00 */
[----:B------:R-:W-:Y:S02]  /*9eb0*/  MOV R82, 0x9ed0 ;  /* 0x00009ed000527802 */ /* 0x000fe40000000f00 */
[----:B------:R-:W-:Y:S05]  /*9ec0*/  CALL.REL.NOINC `($__internal_8_$__cuda_sm70_shflsync_up) ;  /* 0x00000a7000007944 */ /* 0x000fea0003c00000 */
[----:B------:R-:W-:Y:S02]  /*9ed0*/  ISETP.GE.AND P0, PT, R145, 0x2, PT ;  /* 0x000000029100780c */ /* 0x000fe40003f06270 */
[----:B------:R-:W-:-:S11]  /*9ee0*/  MOV R82, 0x9f40 ;  /* 0x00009f4000527802 */ /* 0x000fd60000000f00 */
[----:B------:R-:W-:Y:S01]  /*9ef0*/  @P0 FFMA.FTZ R85, R156, R159, R85 ;  /* 0x0000009f9c550223 */ /* 0x000fe20000010055 */
[----:B------:R-:W-:Y:S01]  /*9f00*/  HFMA2.MMA R159, -RZ, RZ, 0, 2.384185791015625e-07 ;  /* 0x00000004ff9f7435 */ /* 0x000fe200000001ff */
[----:B------:R-:W-:-:S05]  /*9f10*/  @P0 FMUL.FTZ R156, R84, R156 ;  /* 0x0000009c549c0220 */ /* 0x000fca0000410000 */
[----:B------:R-:W-:Y:S02]  /*9f20*/  MOV R83, R156 ;  /* 0x0000009c00537202 */ /* 0x000fe40000000f00 */
[----:B------:R-:W-:Y:S05]  /*9f30*/  CALL.REL.NOINC `($__internal_8_$__cuda_sm70_shflsync_up) ;  /* 0x00000a0000007944 */ /* 0x000fea0003c00000 */
[----:B------:R-:W-:Y:S01]  /*9f40*/  MOV R84, R159 ;  /* 0x0000009f00547202 */ /* 0x000fe20000000f00 */
[----:B------:R-:W-:Y:S01]  /*9f50*/  HFMA2.MMA R159, -RZ, RZ, 0, 2.384185791015625e-07 ;  /* 0x00000004ff9f7435 */ /* 0x000fe200000001ff */
[----:B------:R-:W-:Y:S01]  /*9f60*/  IMAD.MOV.U32 R83, RZ, RZ, R85 ;  /* 0x000000ffff537224 */ /* 0x000fe200078e0055 */
[----:B------:R-:W-:-:S04]  /*9f70*/  MOV R82, 0x9f90 ;  /* 0x00009f9000527802 */ /* 0x000fc80000000f00 */
[----:B------:R-:W-:Y:S05]  /*9f80*/  CALL.REL.NOINC `($__internal_8_$__cuda_sm70_shflsync_up) ;  /* 0x000009b000007944 */ /* 0x000fea0003c00000 */
[----:B------:R-:W-:Y:S02]  /*9f90*/  ISETP.GE.AND P0, PT, R145, 0x4, PT ;  /* 0x000000049100780c */ /* 0x000fe40003f06270 */
[----:B------:R-:W-:-:S11]  /*9fa0*/  MOV R82, 0xa000 ;  /* 0x0000a00000527802 */ /* 0x000fd60000000f00 */
[----:B------:R-:W-:Y:S01]  /*9fb0*/  @P0 FFMA.FTZ R85, R156, R159, R85 ;  /* 0x0000009f9c550223 */ /* 0x000fe20000010055 */
[----:B------:R-:W-:Y:S01]  /*9fc0*/  MOV R159, 0x8 ;  /* 0x00000008009f7802 */ /* 0x000fe20000000f00 */
[----:B------:R-:W-:-:S05]  /*9fd0*/  @P0 FMUL.FTZ R156, R84, R156 ;  /* 0x0000009c549c0220 */ /* 0x000fca0000410000 */
[----:B------:R-:W-:Y:S02]  /*9fe0*/  MOV R83, R156 ;  /* 0x0000009c00537202 */ /* 0x000fe40000000f00 */
[----:B------:R-:W-:Y:S05]  /*9ff0*/  CALL.REL.NOINC `($__internal_8_$__cuda_sm70_shflsync_up) ;  /* 0x0000094000007944 */ /* 0x000fea0003c00000 */
[----:B------:R-:W-:Y:S01]  /*a000*/  IMAD.MOV.U32 R84, RZ, RZ, R159 ;  /* 0x000000ffff547224 */ /* 0x000fe200078e009f */
[----:B------:R-:W-:Y:S01]  /*a010*/  HFMA2.MMA R159, -RZ, RZ, 0, 4.76837158203125e-07 ;  /* 0x00000008ff9f7435 */ /* 0x000fe200000001ff */
[----:B------:R-:W-:Y:S02]  /*a020*/  MOV R83, R85 ;  /* 0x0000005500537202 */ /* 0x000fe40000000f00 */
[----:B------:R-:W-:-:S03]  /*a030*/  MOV R82, 0xa050 ;  /* 0x0000a05000527802 */ /* 0x000fc60000000f00 */
[----:B------:R-:W-:Y:S05]  /*a040*/  CALL.REL.NOINC `($__internal_8_$__cuda_sm70_shflsync_up) ;  /* 0x000008f000007944 */ /* 0x000fea0003c00000 */
[----:B------:R-:W-:Y:S02]  /*a050*/  ISETP.GE.AND P0, PT, R145, 0x8, PT ;  /* 0x000000089100780c */ /* 0x000fe40003f06270 */
[----:B------:R-:W-:-:S11]  /*a060*/  MOV R82, 0xa0c0 ;  /* 0x0000a0c000527802 */ /* 0x000fd60000000f00 */
[----:B------:R-:W-:Y:S02]  /*a070*/  @P0 FFMA.FTZ R85, R156, R159, R85 ;  /* 0x0000009f9c550223 */ /* 0x000fe40000010055 */
[----:B------:R-:W-:Y:S02]  /*a080*/  @P0 FMUL.FTZ R156, R84, R156 ;  /* 0x0000009c549c0220 */ /* 0x000fe40000410000 */
[----:B------:R-:W-:-:S03]  /*a090*/  IMAD.MOV.U32 R159, RZ, RZ, 0x10 ;  /* 0x00000010ff9f7424 */ /* 0x000fc600078e00ff */
[----:B------:R-:W-:Y:S02]  /*a0a0*/  MOV R83, R156 ;  /* 0x0000009c00537202 */ /* 0x000fe40000000f00 */
[----:B------:R-:W-:Y:S05]  /*a0b0*/  CALL.REL.NOINC `($__internal_8_$__cuda_sm70_shflsync_up) ;  /* 0x0000088000007944 */ /* 0x000fea0003c00000 */
[----:B------:R-:W-:Y:S01]  /*a0c0*/  MOV R84, R159 ;  /* 0x0000009f00547202 */ /* 0x000fe20000000f00 */
[----:B------:R-:W-:Y:S01]  /*a0d0*/  HFMA2.MMA R159, -RZ, RZ, 0, 9.5367431640625e-07 ;  /* 0x00000010ff9f7435 */ /* 0x000fe200000001ff */
[----:B------:R-:W-:Y:S02]  /*a0e0*/  MOV R83, R85 ;  /* 0x0000005500537202 */ /* 0x000fe40000000f00 */
[----:B------:R-:W-:-:S03]  /*a0f0*/  MOV R82, 0xa110 ;  /* 0x0000a11000527802 */ /* 0x000fc60000000f00 */
[----:B------:R-:W-:Y:S05]  /*a100*/  CALL.REL.NOINC `($__internal_8_$__cuda_sm70_shflsync_up) ;  /* 0x0000083000007944 */ /* 0x000fea0003c00000 */
[----:B------:R-:W-:Y:S01]  /*a110*/  IMAD.MOV.U32 R82, RZ, RZ, R159 ;  /* 0x000000ffff527224 */ /* 0x000fe200078e009f */
[----:B------:R-:W-:Y:S05]  /*a120*/  BRA `(.L_x_140) ;  /* 0xffffb63000007947 */ /* 0x000fea000383ffff */
.L_x_119:
[----:B------:R-:W-:Y:S01]  /*a130*/  HFMA2.MMA R159, -RZ, RZ, 0, 5.9604644775390625e-08 ;  /* 0x00000001ff9f7435 */ /* 0x000fe200000001ff */
[----:B------:R-:W-:Y:S02]  /*a140*/  MOV R83, R156 ;  /* 0x0000009c00537202 */ /* 0x000fe40000000f00 */
[----:B------:R-:W-:-:S03]  /*a150*/  MOV R82, 0xa170 ;  /* 0x0000a17000527802 */ /* 0x000fc60000000f00 */
[----:B012--5:R-:W-:Y:S05]  /*a160*/  CALL.REL.NOINC `($__internal_8_$__cuda_sm70_shflsync_up) ;  /* 0x000007d000007944 */ /* 0x027fea0003c00000 */
[----:B------:R-:W-:Y:S01]  /*a170*/  MOV R84, R159 ;  /* 0x0000009f00547202 */ /* 0x000fe20000000f00 */
[----:B------:R-:W-:Y:S01]  /*a180*/  HFMA2.MMA R159, -RZ, RZ, 0, 5.9604644775390625e-08 ;  /* 0x00000001ff9f7435 */ /* 0x000fe200000001ff */
[----:B------:R-:W-:Y:S01]  /*a190*/  IMAD.MOV.U32 R83, RZ, RZ, R85 ;  /* 0x000000ffff537224 */ /* 0x000fe200078e0055 */
[----:B------:R-:W-:-:S04]  /*a1a0*/  MOV R82, 0xa1c0 ;  /* 0x0000a1c000527802 */ /* 0x000fc80000000f00 */
[----:B------:R-:W-:Y:S05]  /*a1b0*/  CALL.REL.NOINC `($__internal_8_$__cuda_sm70_shflsync_up) ;  /* 0x0000078000007944 */ /* 0x000fea0003c00000 */
[----:B------:R-:W-:Y:S01]  /*a1c0*/  MOV R156, R84 ;  /* 0x00000054009c7202 */ /* 0x000fe20000000f00 */
[----:B------:R-:W-:Y:S01]  /*a1d0*/  IMAD.MOV.U32 R84, RZ, RZ, RZ ;  /* 0x000000ffff547224 */ /* 0x000fe200078e00ff */
[----:B------:R-:W-:-:S02]  /*a1e0*/  MOV R82, R80 ;  /* 0x0000005000527202 */ /* 0x000fc40000000f00 */
[----:B------:R-:W-:Y:S02]  /*a1f0*/  MOV R83, 0xa210 ;  /* 0x0000a21000537802 */ /* 0x000fe40000000f00 */
[----:B------:R-:W-:Y:S05]  /*a200*/  CALL.REL.NOINC `($__internal_7_$__cuda_sm70_shflsync_idx_p) ;  /* 0x000006a000007944 */ /* 0x000fea0003c00000 */
[----:B-1----:R-:W-:Y:S01]  /*a210*/  MOV R80, R84 ;  /* 0x0000005400507202 */ /* 0x002fe20000000f00 */
[----:B------:R-:W-:Y:S01]  /*a220*/  HFMA2.MMA R84, -RZ, RZ, 0, 0 ;  /* 0x00000000ff547435 */ /* 0x000fe200000001ff */
[----:B------:R-:W-:Y:S02]  /*a230*/  MOV R82, R81 ;  /* 0x0000005100527202 */ /* 0x000fe40000000f00 */
[----:B------:R-:W-:-:S03]  /*a240*/  MOV R83, 0xa260 ;  /* 0x0000a26000537802 */ /* 0x000fc60000000f00 */
[----:B0-2---:R-:W-:Y:S05]  /*a250*/  CALL.REL.NOINC `($__internal_7_$__cuda_sm70_shflsync_idx_p) ;  /* 0x0000065000007944 */ /* 0x005fea0003c00000 */
[----:B012---:R-:W-:Y:S05]  /*a260*/  BRA `(.L_x_141) ;  /* 0xffffb61000007947 */ /* 0x007fea000383ffff */
.L_x_122:
[----:B------:R-:W-:Y:S01]  /*a270*/  IMAD.MOV.U32 R83, RZ, RZ, R86 ;  /* 0x000000ffff537224 */ /* 0x000fe200078e0056 */
[----:B------:R-:W-:Y:S02]  /*a280*/  MOV R84, 0x1 ;  /* 0x0000000100547802 */ /* 0x000fe40000000f00 */
[----:B------:R-:W-:Y:S02]  /*a290*/  MOV R82, 0xa2b0 ;  /* 0x0000a2b000527802 */ /* 0x000fe40000000f00 */
[----:B-1----:R-:W-:Y:S05]  /*a2a0*/  CALL.REL.NOINC `($__internal_6_$__cuda_sm70_shflsync_down) ;  /* 0x0000058000007944 */ /* 0x002fea0003c00000 */
[----:B-1----:R-:W-:Y:S01]  /*a2b0*/  MOV R87, R84 ;  /* 0x0000005400577202 */ /* 0x002fe20000000f00 */
[----:B0-2---:R-:W-:Y:S05]  /*a2c0*/  BRA `(.L_x_142) ;  /* 0xffffbbd000007947 */ /* 0x005fea000383ffff */
.L_x_123:
[----:B------:R-:W-:Y:S01]  /*a2d0*/  MOV R83, R85 ;  /* 0x0000005500537202 */ /* 0x000fe20000000f00 */
[----:B------:R-:W-:Y:S01]  /*a2e0*/  IMAD.MOV.U32 R84, RZ, RZ, 0x1 ;  /* 0x00000001ff547424 */ /* 0x000fe200078e00ff */
[----:B------:R-:W-:-:S02]  /*a2f0*/  MOV R82, 0xa310 ;  /* 0x0000a31000527802 */ /* 0x000fc40000000f00 */
[----:B012---:R-:W-:Y:S05]  /*a300*/  CALL.REL.NOINC `($__internal_6_$__cuda_sm70_shflsync_down) ;  /* 0x0000052000007944 */ /* 0x007fea0003c00000 */
[C---:B------:R-:W-:Y:S02]  /*a310*/  FMUL.FTZ R87, R86.reuse, R87 ;  /* 0x0000005756577220 */ /* 0x040fe40000410000 */
[----:B-1----:R-:W-:Y:S01]  /*a320*/  FFMA.FTZ R82, R86, R84, R85 ;  /* 0x0000005456527223 */ /* 0x002fe20000010055 */
[----:B------:R-:W-:-:S02]  /*a330*/  HFMA2.MMA R84, -RZ, RZ, 0, 1.1920928955078125e-07 ;  /* 0x00000002ff547435 */ /* 0x000fc400000001ff */
[----:B------:R-:W-:Y:S02]  /*a340*/  FSEL R86, R86, R87, !P4 ;  /* 0x0000005756567208 */ /* 0x000fe40006000000 */
[----:B------:R-:W-:Y:S02]  /*a350*/  FSEL R85, R85, R82, !P4 ;  /* 0x0000005255557208 */ /* 0x000fe40006000000 */
[----:B------:R-:W-:Y:S02]  /*a360*/  MOV R83, R86 ;  /* 0x0000005600537202 */ /* 0x000fe40000000f00 */
[----:B------:R-:W-:Y:S02]  /*a370*/  MOV R82, 0xa390 ;  /* 0x0000a39000527802 */ /* 0x000fe40000000f00 */
[----:B0-2---:R-:W-:Y:S05]  /*a380*/  CALL.REL.NOINC `($__internal_6_$__cuda_sm70_shflsync_down) ;  /* 0x000004a000007944 */ /* 0x005fea0003c00000 */
[----:B-1----:R-:W-:Y:S01]  /*a390*/  MOV R87, R84 ;  /* 0x0000005400577202 */ /* 0x002fe20000000f00 */
[----:B------:R-:W-:Y:S01]  /*a3a0*/  HFMA2.MMA R84, -RZ, RZ, 0, 1.1920928955078125e-07 ;  /* 0x00000002ff547435 */ /* 0x000fe200000001ff */
[----:B------:R-:W-:Y:S01]  /*a3b0*/  IMAD.MOV.U32 R83, RZ, RZ, R85 ;  /* 0x000000ffff537224 */ /* 0x000fe200078e0055 */
[----:B------:R-:W-:-:S04]  /*a3c0*/  MOV R82, 0xa3e0 ;  /* 0x0000a3e000527802 */ /* 0x000fc80000000f00 */
[----:B0-2---:R-:W-:Y:S05]  /*a3d0*/  CALL.REL.NOINC `($__internal_6_$__cuda_sm70_shflsync_down) ;  /* 0x0000045000007944 */ /* 0x005fea0003c00000 */
[----:B-1----:R-:W-:Y:S01]  /*a3e0*/  @!P3 FFMA.FTZ R85, R86, R84, R85 ;  /* 0x000000545655b223 */ /* 0x002fe20000010055 */
[----:B------:R-:W-:Y:S01]  /*a3f0*/  MOV R84, 0x4 ;  /* 0x0000000400547802 */ /* 0x000fe20000000f00 */
[----:B------:R-:W-:Y:S01]  /*a400*/  @!P3 FMUL.FTZ R86, R87, R86 ;  /* 0x000000565756b220 */ /* 0x000fe20000410000 */
[----:B------:R-:W-:-:S04]  /*a410*/  MOV R82, 0xa440 ;  /* 0x0000a44000527802 */ /* 0x000fc80000000f00 */
[----:B------:R-:W-:Y:S02]  /*a420*/  MOV R83, R86 ;  /* 0x0000005600537202 */ /* 0x000fe40000000f00 */
[----:B0-2---:R-:W-:Y:S05]  /*a430*/  CALL.REL.NOINC `($__internal_6_$__cuda_sm70_shflsync_down) ;  /* 0x000003f000007944 */ /* 0x005fea0003c00000 */
[----:B-1----:R-:W-:Y:S01]  /*a440*/  IMAD.MOV.U32 R87, RZ, RZ, R84 ;  /* 0x000000ffff577224 */ /* 0x002fe200078e0054 */
[----:B------:R-:W-:Y:S01]  /*a450*/  HFMA2.MMA R84, -RZ, RZ, 0, 2.384185791015625e-07 ;  /* 0x00000004ff547435 */ /* 0x000fe200000001ff */
[----:B------:R-:W-:Y:S02]  /*a460*/  MOV R83, R85 ;  /* 0x0000005500537202 */ /* 0x000fe40000000f00 */
[----:B------:R-:W-:-:S03]  /*a470*/  MOV R82, 0xa490 ;  /* 0x0000a49000527802 */ /* 0x000fc60000000f00 */
[----:B0-2---:R-:W-:Y:S05]  /*a480*/  CALL.REL.NOINC `($__internal_6_$__cuda_sm70_shflsync_down) ;  /* 0x000003a000007944 */ /* 0x005fea0003c00000 */
[----:B-1----:R-:W-:Y:S01]  /*a490*/  @!P2 FFMA.FTZ R85, R86, R84, R85 ;  /* 0x000000545655a223 */ /* 0x002fe20000010055 */
[----:B------:R-:W-:Y:S01]  /*a4a0*/  MOV R82, 0xa500 ;  /* 0x0000a50000527802 */ /* 0x000fe20000000f00 */
[----:B------:R-:W-:Y:S02]  /*a4b0*/  @!P2 FMUL.FTZ R86, R87, R86 ;  /* 0x000000565756a220 */ /* 0x000fe40000410000 */
[----:B------:R-:W-:-:S03]  /*a4c0*/  IMAD.MOV.U32 R84, RZ, RZ, 0x8 ;  /* 0x00000008ff547424 */ /* 0x000fc600078e00ff */
[----:B------:R-:W-:-:S04]  /*a4d0*/  MOV R87, R86 ;  /* 0x0000005600577202 */ /* 0x000fc80000000f00 */
[----:B------:R-:W-:Y:S02]  /*a4e0*/  MOV R83, R87 ;  /* 0x0000005700537202 */ /* 0x000fe40000000f00 */
[----:B0-2---:R-:W-:Y:S05]  /*a4f0*/  CALL.REL.NOINC `($__internal_6_$__cuda_sm70_shflsync_down) ;  /* 0x0000033000007944 */ /* 0x005fea0003c00000 */
[----:B-1----:R-:W-:Y:S01]  /*a500*/  MOV R86, R84 ;  /* 0x0000005400567202 */ /* 0x002fe20000000f00 */
[----:B------:R-:W-:Y:S01]  /*a510*/  IMAD.MOV.U32 R84, RZ, RZ, 0x8 ;  /* 0x00000008ff547424 */ /* 0x000fe200078e00ff */
[----:B------:R-:W-:Y:S02]  /*a520*/  MOV R83, R85 ;  /* 0x0000005500537202 */ /* 0x000fe40000000f00 */
[----:B------:R-:W-:Y:S02]  /*a530*/  MOV R82, 0xa550 ;  /* 0x0000a55000527802 */ /* 0x000fe40000000f00 */
[----:B0-2---:R-:W-:Y:S05]  /*a540*/  CALL.REL.NOINC `($__internal_6_$__cuda_sm70_shflsync_down) ;  /* 0x000002e000007944 */ /* 0x005fea0003c00000 */
[----:B-1----:R-:W-:Y:S01]  /*a550*/  @!P1 FFMA.FTZ R85, R87, R84, R85 ;  /* 0x0000005457559223 */ /* 0x002fe20000010055 */
[----:B------:R-:W-:Y:S01]  /*a560*/  HFMA2.MMA R84, -RZ, RZ, 0, 9.5367431640625e-07 ;  /* 0x00000010ff547435 */ /* 0x000fe200000001ff */
[----:B------:R-:W-:Y:S01]  /*a570*/  @!P1 FMUL.FTZ R87, R86, R87 ;  /* 0x0000005756579220 */ /* 0x000fe20000410000 */
[----:B------:R-:W-:Y:S02]  /*a580*/  MOV R82, 0xa5c0 ;  /* 0x0000a5c000527802 */ /* 0x000fe40000000f00 */
[----:B------:R-:W-:Y:S02]  /*a590*/  MOV R86, R85 ;  /* 0x0000005500567202 */ /* 0x000fe40000000f00 */
[----:B------:R-:W-:-:S02]  /*a5a0*/  MOV R83, R87 ;  /* 0x0000005700537202 */ /* 0x000fc40000000f00 */
[----:B0-2---:R-:W-:Y:S05]  /*a5b0*/  CALL.REL.NOINC `($__internal_6_$__cuda_sm70_shflsync_down) ;  /* 0x0000027000007944 */ /* 0x005fea0003c00000 */
[----:B-1----:R-:W-:Y:S01]  /*a5c0*/  IMAD.MOV.U32 R85, RZ, RZ, R84 ;  /* 0x000000ffff557224 */ /* 0x002fe200078e0054 */
[----:B------:R-:W-:Y:S01]  /*a5d0*/  HFMA2.MMA R84, -RZ, RZ, 0, 9.5367431640625e-07 ;  /* 0x00000010ff547435 */ /* 0x000fe200000001ff */
[----:B------:R-:W-:-:S02]  /*a5e0*/  MOV R83, R86 ;  /* 0x0000005600537202 */ /* 0x000fc40000000f00 */
[----:B------:R-:W-:-:S03]  /*a5f0*/  MOV R82, 0xa610 ;  /* 0x0000a61000527802 */ /* 0x000fc60000000f00 */
[----:B0-2---:R-:W-:Y:S05]  /*a600*/  CALL.REL.NOINC `($__internal_6_$__cuda_sm70_shflsync_down) ;  /* 0x0000022000007944 */ /* 0x005fea0003c00000 */
[----:B-1----:R-:W-:Y:S01]  /*a610*/  @!P0 FFMA.FTZ R86, R87, R84, R86 ;  /* 0x0000005457568223 */ /* 0x002fe20000010056 */
[----:B------:R-:W-:Y:S01]  /*a620*/  MOV R84, RZ ;  /* 0x000000ff00547202 */ /* 0x000fe20000000f00 */
[----:B------:R-:W-:Y:S01]  /*a630*/  @!P0 FMUL.FTZ R87, R85, R87 ;  /* 0x0000005755578220 */ /* 0x000fe20000410000 */
[----:B------:R-:W-:-:S03]  /*a640*/  MOV R83, 0xa670 ;  /* 0x0000a67000537802 */ /* 0x000fc60000000f00 */
[----:B------:R-:W-:Y:S02]  /*a650*/  IMAD.MOV.U32 R82, RZ, RZ, R87 ;  /* 0x000000ffff527224 */ /* 0x000fe400078e0057 */
[----:B0-2---:R-:W-:Y:S05]  /*a660*/  CALL.REL.NOINC `($__internal_7_$__cuda_sm70_shflsync_idx_p) ;  /* 0x0000024000007944 */ /* 0x005fea0003c00000 */
[----:B-1----:R-:W-:Y:S01]  /*a670*/  MOV R85, R84 ;  /* 0x0000005400557202 */ /* 0x002fe20000000f00 */
[----:B------:R-:W-:Y:S01]  /*a680*/  HFMA2.MMA R84, -RZ, RZ, 0, 0 ;  /* 0x00000000ff547435 */ /* 0x000fe200000001ff */
[----:B------:R-:W-:Y:S02]  /*a690*/  MOV R82, R86 ;  /* 0x0000005600527202 */ /* 0x000fe40000000f00 */
[----:B------:R-:W-:-:S03]  /*a6a0*/  MOV R83, 0xa6c0 ;  /* 0x0000a6c000537802 */ /* 0x000fc60000000f00 */
[----:B0-2---:R-:W-:Y:S05]  /*a6b0*/  CALL.REL.NOINC `($__internal_7_$__cuda_sm70_shflsync_idx_p) ;  /* 0x000001f000007944 */ /* 0x005fea0003c00000 */
[----:B-1----:R-:W-:Y:S01]  /*a6c0*/  IMAD.MOV.U32 R156, RZ, RZ, R84 ;  /* 0x000000ffff9c7224 */ /* 0x002fe200078e0054 */
[----:B------:R-:W-:Y:S01]  /*a6d0*/  HFMA2.MMA R84, -RZ, RZ, 0, 5.9604644775390625e-08 ;  /* 0x00000001ff547435 */ /* 0x000fe200000001ff */
[----:B------:R-:W-:Y:S02]  /*a6e0*/  MOV R83, R87 ;  /* 0x0000005700537202 */ /* 0x000fe40000000f00 */
[----:B------:R-:W-:-:S03]  /*a6f0*/  MOV R82, 0xa710 ;  /* 0x0000a71000527802 */ /* 0x000fc60000000f00 */
[----:B0-2---:R-:W-:Y:S05]  /*a700*/  CALL.REL.NOINC `($__internal_6_$__cuda_sm70_shflsync_down) ;  /* 0x0000012000007944 */ /* 0x005fea0003c00000 */
[----:B-1----:R-:W-:Y:S01]  /*a710*/  MOV R159, R84 ;  /* 0x00000054009f7202 */ /* 0x002fe20000000f00 */
[----:B------:R-:W-:Y:S01]  /*a720*/  HFMA2.MMA R84, -RZ, RZ, 0, 5.9604644775390625e-08 ;  /* 0x00000001ff547435 */ /* 0x000fe200000001ff */
[----:B------:R-:W-:Y:S01]  /*a730*/  IMAD.MOV.U32 R83, RZ, RZ, R86 ;  /* 0x000000ffff537224 */ /* 0x000fe200078e0056 */
[----:B------:R-:W-:-:S04]  /*a740*/  MOV R82, 0xa760 ;  /* 0x0000a76000527802 */ /* 0x000fc80000000f00 */
[----:B0-2---:R-:W-:Y:S05]  /*a750*/  CALL.REL.NOINC `($__internal_6_$__cuda_sm70_shflsync_down) ;  /* 0x000000d000007944 */ /* 0x005fea0003c00000 */
[----:B-1----:R-:W-:Y:S01]  /*a760*/  MOV R87, R84 ;  /* 0x0000005400577202 */ /* 0x002fe20000000f00 */
[----:B------:R-:W-:Y:S01]  /*a770*/  HFMA2.MMA R84, -RZ, RZ, 0, 0 ;  /* 0x00000000ff547435 */ /* 0x000fe200000001ff */
[----:B------:R-:W-:Y:S01]  /*a780*/  MOV R86, R159 ;  /* 0x0000009f00567202 */ /* 0x000fe20000000f00 */
[----:B------:R-:W-:Y:S01]  /*a790*/  IMAD.MOV.U32 R82, RZ, RZ, R80 ;  /* 0x000000ffff527224 */ /* 0x000fe200078e0050 */
[----:B------:R-:W-:-:S03]  /*a7a0*/  MOV R83, 0xa7c0 ;  /* 0x0000a7c000537802 */ /* 0x000fc60000000f00 */
[----:B0-2---:R-:W-:Y:S05]  /*a7b0*/  CALL.REL.NOINC `($__internal_7_$__cuda_sm70_shflsync_idx_p) ;  /* 0x000000f000007944 */ /* 0x005fea0003c00000 */
[----:B-1----:R-:W-:Y:S01]  /*a7c0*/  MOV R159, R84 ;  /* 0x00000054009f7202 */ /* 0x002fe20000000f00 */
[----:B------:R-:W-:Y:S01]  /*a7d0*/  IMAD.MOV.U32 R84, RZ, RZ, RZ ;  /* 0x000000ffff547224 */ /* 0x000fe200078e00ff */
[----:B------:R-:W-:-:S02]  /*a7e0*/  MOV R82, R81 ;  /* 0x0000005100527202 */ /* 0x000fc40000000f00 */
[----:B------:R-:W-:Y:S02]  /*a7f0*/  MOV R83, 0xa810 ;  /* 0x0000a81000537802 */ /* 0x000fe40000000f00 */
[----:B0-2---:R-:W-:Y:S05]  /*a800*/  CALL.REL.NOINC `($__internal_7_$__cuda_sm70_shflsync_idx_p) ;  /* 0x000000a000007944 */ /* 0x005fea0003c00000 */
[----:B-1----:R-:W-:Y:S01]  /*a810*/  MOV R83, R84 ;  /* 0x0000005400537202 */ /* 0x002fe20000000f00 */
[----:B0-2---:R-:W-:Y:S05]  /*a820*/  BRA `(.L_x_143) ;  /* 0xffffb81000007947 */ /* 0x005fea000383ffff */
        .weak           $__internal_6_$__cuda_sm70_shflsync_down
        .type           $__internal_6_$__cuda_sm70_shflsync_down,@function
        .size           $__internal_6_$__cuda_sm70_shflsync_down,($__internal_7_$__cuda_sm70_shflsync_idx_p - $__internal_6_$__cuda_sm70_shflsync_down)
$__internal_6_$__cuda_sm70_shflsync_down:
[----:B------:R-:W-:Y:S01]  /*a830*/  HFMA2.MMA R142, -RZ, RZ, 0, 1.847743988037109375e-06 ;  /* 0x0000001fff8e7435 */ /* 0x000fe200000001ff */
[----:B------:R-:W-:-:S04]  /*a840*/  MOV R145, 0xffffffff ;  /* 0xffffffff00917802 */ /* 0x000fc80000000f00 */
[----:B------:R-:W-:Y:S04]  /*a850*/  WARPSYNC R145 ;  /* 0x0000009100007348 */ /* 0x000fe80003800000 */
[----:B------:R0:W1:Y:S04]  /*a860*/  SHFL.DOWN PT, R84, R83, R84, R142 ;  /* 0x0800005453547389 */ /* 0x00006800000e008e */
[----:B0-----:R-:W0:Y:S01]  /*a870*/  S2R R145, SR_LANEID ;  /* 0x0000000000917919 */ /* 0x001e220000000000 */
[----:B------:R-:W-:-:S03]  /*a880*/  IMAD.MOV.U32 R83, RZ, RZ, 0x0 ;  /* 0x00000000ff537424 */ /* 0x000fc600078e00ff */
[----:B------:R-:W2:Y:S01]  /*a890*/  S2R R142, SR_TID.X ;  /* 0x00000000008e7919 */ /* 0x000ea20000002100 */
[----:B------:R-:W-:Y:S05]  /*a8a0*/  RET.REL.NODEC R82 `(_Z25selective_scan_bwd_kernelI32Selective_Scan_bwd_kernel_traitsILi128ELi16ELb0ELb0ELb0ELb1ELb0EN3c108BFloat16EfEEv12SSMParamsBwd) ;  /* 0xffff575052007950 */ /* 0x000fea0003c3ffff */
        .weak           $__internal_7_$__cuda_sm70_shflsync_idx_p
        .type           $__internal_7_$__cuda_sm70_shflsync_idx_p,@function
        .size           $__internal_7_$__cuda_sm70_shflsync_idx_p,($__internal_8_$__cuda_sm70_shflsync_up - $__internal_7_$__cuda_sm70_shflsync_idx_p)
$__internal_7_$__cuda_sm70_shflsync_idx_p:
[----:B------:R-:W-:Y:S01]  /*a8b0*/  HFMA2.MMA R142, -RZ, RZ, 0, 1.847743988037109375e-06 ;  /* 0x0000001fff8e7435 */ /* 0x000fe200000001ff */
[----:B------:R-:W-:-:S04]  /*a8c0*/  MOV R145, 0xffffffff ;  /* 0xffffffff00917802 */ /* 0x000fc80000000f00 */
[----:B------:R-:W-:Y:S04]  /*a8d0*/  WARPSYNC R145 ;  /* 0x0000009100007348 */ /* 0x000fe80003800000 */
[----:B------:R0:W1:Y:S04]  /*a8e0*/  SHFL.IDX PT, R84, R82, R84, R142 ;  /* 0x0000005452547389 */ /* 0x00006800000e008e */
[----:B0-----:R-:W0:Y:S01]  /*a8f0*/  S2R R145, SR_LANEID ;  /* 0x0000000000917919 */ /* 0x001e220000000000 */
[----:B------:R-:W-:Y:S01]  /*a900*/  MOV R82, R83 ;  /* 0x0000005300527202 */ /* 0x000fe20000000f00 */
[----:B------:R-:W-:-:S02]  /*a910*/  IMAD.MOV.U32 R83, RZ, RZ, 0x0 ;  /* 0x00000000ff537424 */ /* 0x000fc400078e00ff */
[----:B------:R-:W2:Y:S02]  /*a920*/  S2R R142, SR_TID.X ;  /* 0x00000000008e7919 */ /* 0x000ea40000002100 */
[----:B------:R-:W-:Y:S05]  /*a930*/  RET.REL.NODEC R82 `(_Z25selective_scan_bwd_kernelI32Selective_Scan_bwd_kernel_traitsILi128ELi16ELb0ELb0ELb0ELb1ELb0EN3c108BFloat16EfEEv12SSMParamsBwd) ;  /* 0xffff56c052007950 */ /* 0x000fea0003c3ffff */
        .weak           $__internal_8_$__cuda_sm70_shflsync_up
        .type           $__internal_8_$__cuda_sm70_shflsync_up,@function
        .size           $__internal_8_$__cuda_sm70_shflsync_up,(.L_x_8820 - $__internal_8_$__cuda_sm70_shflsync_up)
$__internal_8_$__cuda_sm70_shflsync_up:
[----:B------:R-:W-:Y:S01]  /*a940*/  HFMA2.MMA R141, -RZ, RZ, 0, 0 ;  /* 0x00000000ff8d7435 */ /* 0x000fe200000001ff */
[----:B------:R-:W-:-:S04]  /*a950*/  MOV R142, 0xffffffff ;  /* 0xffffffff008e7802 */ /* 0x000fc80000000f00 */
[----:B------:R-:W-:Y:S04]  /*a960*/  WARPSYNC R142 ;  /* 0x0000008e00007348 */ /* 0x000fe80003800000 */
[----:B------:R0:W1:Y:S04]  /*a970*/  SHFL.UP PT, R159, R83, R159, R141 ;  /* 0x0400009f539f7389 */ /* 0x00006800000e008d */
[----:B0-----:R-:W0:Y:S01]  /*a980*/  S2R R142, SR_TID.X ;  /* 0x00000000008e7919 */ /* 0x001e220000002100 */
[----:B------:R-:W-:Y:S01]  /*a990*/  MOV R83, 0x0 ;  /* 0x0000000000537802 */ /* 0x000fe20000000f00 */
[----:B0-----:R-:W-:-:S03]  /*a9a0*/  IMAD R141, R142, 0x28, RZ ;  /* 0x000000288e8d7824 */ /* 0x001fc600078e02ff */
[----:B-1----:R-:W-:Y:S05]  /*a9b0*/  RET.REL.NODEC R82 `(_Z25selective_scan_bwd_kernelI32Selective_Scan_bwd_kernel_traitsILi128ELi16ELb0ELb0ELb0ELb1ELb0EN3c108BFloat16EfEEv12SSMParamsBwd) ;  /* 0xffff564052007950 */ /* 0x002fea0003c3ffff */
.L_x_144:
        /* <DEDUP_REMOVED lines=12> */
.L_x_8820:


//--------------------- .text._Z25selective_scan_bwd_kernelI32Selective_Scan_bwd_kernel_traitsILi128ELi16ELb0ELb0ELb0ELb1ELb1EN3c108BFloat16EfEEv12SSMParamsBwd --------------------------
	.section	.text._Z25selective_scan_bwd_kernelI32Selective_Scan_bwd_kernel_traitsILi128ELi16ELb0ELb0ELb0ELb1ELb1EN3c108BFloat16EfEEv12SSMParamsBwd,"ax",@progbits
	.sectioninfo	@"SHI_REGISTERS=168"
	.align	128
        .global         _Z25selective_scan_bwd_kernelI32Selective_Scan_bwd_kernel_traitsILi128ELi16ELb0ELb0ELb0ELb1ELb1EN3c108BFloat16EfEEv12SSMParamsBwd
        .type           _Z25selective_scan_bwd_kernelI32Selective_Scan_bwd_kernel_traitsILi128ELi16ELb0ELb0ELb0ELb1ELb1EN3c108BFloat16EfEEv12SSMParamsBwd,@function
        .size           _Z25selective_scan_bwd_kernelI32Selective_Scan_bwd_kernel_traitsILi128ELi16ELb0ELb0ELb0ELb1ELb1EN3c108BFloat16EfEEv12SSMParamsBwd,(.L_x_8823 - _Z25selective_scan_bwd_kernelI32Selective_Scan_bwd_kernel_traitsILi128ELi16ELb0ELb0ELb0ELb1ELb1EN3c108BFloat16EfEEv12SSMParamsBwd)
        .other          _Z25selective_scan_bwd_kernelI32Selective_Scan_bwd_kernel_traitsILi128ELi16ELb0ELb0ELb0ELb1ELb1EN3c108BFloat16EfEEv12SSMParamsBwd,@"STO_CUDA_ENTRY STV_DEFAULT"
_Z25selective_scan_bwd_kernelI32Selective_Scan_bwd_kernel_traitsILi128ELi16ELb0ELb0ELb0ELb1ELb1EN3c108BFloat16EfEEv12SSMParamsBwd:
.text._Z25selective_scan_bwd_kernelI32Selective_Scan_bwd_kernel_traitsILi128ELi16ELb0ELb0ELb0ELb1ELb1EN3c108BFloat16EfEEv12SSMParamsBwd:
[----:B------:R-:W-:Y:S02]  /*0000*/  MOV R1, c[0x0][0x28] ;  /* 0x00000a0000017a02 */ /* 0x000fe40000000f00 */
[----:B------:R-:W0:Y:S01]  /*0010*/  S2UR UR14, SR_CTAID.Y ;  /* 0x00000000000e79c3 */ /* 0x000e220000002600 */
[----:B------:R-:W-:Y:S01]  /*0020*/  ULDC.64 UR4, c[0x0][0x238] ;  /* 0x00008e0000047ab9 */ /* 0x000fe20000000a00 */
[----:B------:R-:W-:Y:S01]  /*0030*/  IADD3 R1, R1, -0x8, RZ ;  /* 0xfffffff801017810 */ /* 0x000fe20007ffe0ff */
        /* <DEDUP_REMOVED lines=19> */
[----:B------:R-:W-:Y:S01]  /*0170*/  MOV R4, UR6 ;  /* 0x0000000600047c02 */ /* 0x000fe20008000f00 */
[----:B------:R-:W-:Y:S01]  /*0180*/  ULDC.64 UR24, c[0x0][0x1d8] ;  /* 0x0000760000187ab9 */ /* 0x000fe20000000a00 */
[----:B------:R-:W-:Y:S01]  /*0190*/  IMAD.U32 R3, RZ, RZ, UR5 ;  /* 0x00000005ff037e24 */ /* 0x000fe2000f8e00ff */
[----:B------:R-:W-:-:S02]  /*01a0*/  UISETP.NE.U32.AND UP1, UPT, URZ, UR20, UPT ;  /* 0x000000143f00728c */ /* 0x000fc4000bf25070 */
[----:B------:R-:W-:Y:S01]  /*01b0*/  MOV R5, UR7 ;  /* 0x0000000700057c02 */ /* 0x000fe20008000f00 */
[----:B------:R-:W-:Y:S01]  /*01c0*/  ULDC.64 UR4, c[0x0][0x260] ;  /* 0x0000980000047ab9 */ /* 0x000fe20000000a00 */
[----:B------:R-:W2:Y:S01]  /*01d0*/  @P0 LDG.E R2, [R2.64] ;  /* 0x0000002202020981 */ /* 0x000ea2000c1e1900 */
[----:B------:R-:W-:Y:S02]  /*01e0*/  UISETP.NE.AND.EX UP1, UPT, URZ, UR21, UPT, UP1 ;  /* 0x000000153f00728c */ /* 0x000fe4000bf25310 */
[----:B-1----:R-:W-:Y:S01]  /*01f0*/  USHF.R.S32.HI UR38, URZ, 0x1f, UR37 ;  /* 0x0000001f3f267899 */ /* 0x002fe20008011425 */
[----:B------:R-:W3:Y:S01]  /*0200*/  @P1 LDG.E R4, [R4.64] ;  /* 0x0000002204041981 */ /* 0x000ee2000c1e1900 */
[----:B------:R-:W-:Y:S02]  /*0210*/  UISETP.NE.U32.AND UP0, UPT, URZ, UR4, UPT ;  /* 0x000000043f00728c */ /* 0x000fe4000bf05070 */
[----:B------:R-:W-:Y:S01]  /*0220*/  UIMAD.WIDE.U32 UR12, UR37, UR8, URZ ;  /* 0x00000008250c72a5 */ /* 0x000fe2000f8e003f */
[----:B------:R0:W-:Y:S01]  /*0230*/  STL [R1+0x4], RZ ;  /* 0x000004ff01007387 */ /* 0x0001e20000100800 */
[----:B------:R-:W-:-:S02]  /*0240*/  UISETP.NE.AND.EX UP0, UPT, URZ, UR5, UPT, UP0 ;  /* 0x000000053f00728c */ /* 0x000fc4000bf05300 */
[----:B------:R-:W-:Y:S01]  /*0250*/  UIMAD UR5, UR38, UR8, URZ ;  /* 0x00000008260572a4 */ /* 0x000fe2000f8e023f */
[----:B------:R0:W-:Y:S01]  /*0260*/  STL [R1], RZ ;  /* 0x000000ff01007387 */ /* 0x0001e20000100800 */
        /* <DEDUP_REMOVED lines=70> */
[----:B------:R-:W-:Y:S02]  /*06d0*/  UMOV UR18, UR17 ;  /* 0x0000001100127c82 */ /* 0x000fe40008000000 */
[----:B------:R-:W-:Y:S01]  /*06e0*/  UMOV UR19, UR24 ;  /* 0x0000001800137c82 */ /* 0x000fe20008000000 */
[----:B------:R4:W-:Y:S01]  /*06f0*/  STL [R1], RZ ;  /* 0x000000ff01007387 */ /* 0x0009e20000100800 */
[----:B------:R-:W-:-:S03]  /*0700*/  UMOV UR6, URZ ;  /* 0x0000003f00067c82 */ /* 0x000fc60008000000 */
[----:B------:R-:W0:Y:S04]  /*0710*/  S2R R144, SR_LANEID ;  /* 0x0000000000907919 */ /* 0x000e280000000000 */
[----:B------:R4:W-:Y:S01]  /*0720*/  STL [R1+0x4], RZ ;  /* 0x000004ff01007387 */ /* 0x0009e20000100800 */
[C---:B---3--:R-:W-:Y:S01]  /*0730*/  IMAD.SHL.U32 R0, R142.reuse, 0x10, RZ ;  /* 0x000000108e007824 */ /* 0x048fe200078e00ff */
[----:B------:R-:W-:Y:S02]  /*0740*/  SHF.R.S32.HI R3, RZ, 0x1f, R142 ;  /* 0x0000001fff037819 */ /* 0x000fe4000001148e */
[----:B------:R-:W-:Y:S02]  /*0750*/  LOP3.LUT R163, R142, 0x1f, RZ, 0xc0, !PT ;  /* 0x0000001f8ea37812 */ /* 0x000fe400078ec0ff */
[----:B------:R-:W-:-:S02]  /*0760*/  LOP3.LUT R73, R0, 0xfffffe00, RZ, 0xc0, !PT ;  /* 0xfffffe0000497812 */ /* 0x000fc400078ec0ff */
[----:B------:R-:W-:Y:S02]  /*0770*/  LEA.HI R3, R3, R142, RZ, 0x5 ;  /* 0x0000008e03037211 */ /* 0x000fe400078f28ff */
[----:B------:R-:W-:Y:S02]  /*0780*/  LOP3.LUT R73, R73, 0x1f, R142, 0xf8, !PT ;  /* 0x0000001f49497812 */ /* 0x000fe400078ef88e */
[----:B------:R-:W-:Y:S02]  /*0790*/  SHF.R.S32.HI R143, RZ, 0x5, R3 ;  /* 0x00000005ff8f7819 */ /* 0x000fe40000011403 */
[----:B0---4-:R-:W-:Y:S02]  /*07a0*/  SHF.R.S32.HI R0, RZ, 0x1f, R73 ;  /* 0x0000001fff007819 */ /* 0x011fe40000011449 */
.L_x_204:
        /* <DEDUP_REMOVED lines=13> */
[----:B------:R-:W-:Y:S02]  /*0880*/  ISETP.GE.AND P2, PT, R73, UR7, PT ;  /* 0x0000000749007c0c */ /* 0x000fe4000bf46270 */
[----:B------:R-:W-:Y:S02]  /*0890*/  ISETP.GE.AND P1, PT, R19, UR7, PT ;  /* 0x0000000713007c0c */ /* 0x000fe4000bf26270 */
[----:B------:R-:W-:Y:S02]  /*08a0*/  PRMT R8, RZ, 0x7610, R8 ;  /* 0x00007610ff087816 */ /* 0x000fe40000000008 */
[----:B------:R-:W-:-:S02]  /*08b0*/  LOP3.LUT R15, R73, 0xa0, RZ, 0xfc, !PT ;  /* 0x000000a0490f7812 */ /* 0x000fc400078efcff */
[C---:B------:R-:W-:Y:S02]  /*08c0*/  LEA.HI.X R7, R73.reuse, UR19, R136, 0x1, P3 ;  /* 0x0000001349077c11 */ /* 0x040fe400098f0c88 */
[C---:B------:R-:W-:Y:S02]  /*08d0*/  LOP3.LUT R14, R73.reuse, 0xc0, RZ, 0xfc, !PT ;  /* 0x000000c0490e7812 */ /* 0x040fe400078efcff */
        /* <DEDUP_REMOVED lines=29> */
[C---:B------:R-:W-:Y:S01]  /*0ab0*/  LOP3.LUT R2, R73.reuse, 0x1c0, RZ, 0xfc, !PT ;  /* 0x000001c049027812 */ /* 0x040fe200078efcff */
        /* <DEDUP_REMOVED lines=23> */
[----:B------:R-:W-:-:S04]  /*0c30*/  SHF.L.U32 R34, R142, 0x4, RZ ;  /* 0x000000048e227819 */ /* 0x000fc800000006ff */
[----:B------:R-:W-:-:S04]  /*0c40*/  LOP3.LUT R63, R34, 0xfffffe00, RZ, 0xc0, !PT ;  /* 0xfffffe00223f7812 */ /* 0x000fc800078ec0ff */
[----:B------:R-:W-:-:S04]  /*0c50*/  IADD3 R34, R63, R144, RZ ;  /* 0x000000903f227210 */ /* 0x000fc80007ffe0ff */
[C---:B------:R-:W-:Y:S02]  /*0c60*/  IADD3 R35, R34.reuse, 0x20, RZ ;  /* 0x0000002022237810 */ /* 0x040fe40007ffe0ff */
[C---:B------:R-:W-:Y:S02]  /*0c70*/  IADD3 R37, R34.reuse, 0x40, RZ ;  /* 0x0000004022257810 */ /* 0x040fe40007ffe0ff */
[C---:B------:R-:W-:Y:S02]  /*0c80*/  IADD3 R39, R34.reuse, 0x60, RZ ;  /* 0x0000006022277810 */ /* 0x040fe40007ffe0ff */
[C---:B------:R-:W-:Y:S02]  /*0c90*/  LEA.HI.SX32 R162, R34.reuse, R34, 0x1b ;  /* 0x0000002222a27211 */ /* 0x040fe400078fdaff */
[C---:B------:R-:W-:Y:S02]  /*0ca0*/  IADD3 R41, R34.reuse, 0x80, RZ ;  /* 0x0000008022297810 */ /* 0x040fe40007ffe0ff */
[----:B------:R-:W-:-:S02]  /*0cb0*/  IADD3 R43, R34, 0xa0, RZ ;  /* 0x000000a0222b7810 */ /* 0x000fc40007ffe0ff */
[----:B------:R-:W-:Y:S02]  /*0cc0*/  IADD3 R45, R34, 0xc0, RZ ;  /* 0x000000c0222d7810 */ /* 0x000fe40007ffe0ff */
[-C--:B------:R-:W-:Y:S02]  /*0cd0*/  LEA.HI.SX32 R35, R35, R34.reuse, 0x1b ;  /* 0x0000002223237211 */ /* 0x080fe400078fdaff */
[-C--:B------:R-:W-:Y:S02]  /*0ce0*/  LEA.HI.SX32 R37, R37, R34.reuse, 0x1b ;  /* 0x0000002225257211 */ /* 0x080fe400078fdaff */
[----:B------:R-:W-:Y:S01]  /*0cf0*/  LEA.HI.SX32 R39, R39, R34, 0x1b ;  /* 0x0000002227277211 */ /* 0x000fe200078fdaff */
[----:B------:R-:W-:Y:S01]  /*0d00*/  IMAD.SHL.U32 R162, R162, 0x2, RZ ;  /* 0x00000002a2a27824 */ /* 0x000fe200078e00ff */
[C---:B0-----:R-:W-:Y:S02]  /*0d10*/  IADD3 R7, R34.reuse, 0xe0, RZ ;  /* 0x000000e022077810 */ /* 0x041fe40007ffe0ff */
        /* <DEDUP_REMOVED lines=9> */
[C---:B------:R-:W-:Y:S02]  /*0db0*/  IADD3 R53, R34.reuse, 0x160, RZ ;  /* 0x0000016022357810 */ /* 0x040fe40007ffe0ff */
[----:B------:R-:W-:Y:S02]  /*0dc0*/  IADD3 R55, R34, 0x180, RZ ;  /* 0x0000018022377810 */ /* 0x000fe40007ffe0ff */
[-C--:B------:R-:W-:Y:S02]  /*0dd0*/  LEA.HI.SX32 R7, R7, R34.reuse, 0x1b ;  /* 0x0000002207077211 */ /* 0x080fe400078fdaff */
[-C--:B------:R-:W-:Y:S02]  /*0de0*/  LEA.HI.SX32 R47, R47, R34.reuse, 0x1b ;  /* 0x000000222f2f7211 */ /* 0x080fe400078fdaff */
[----:B------:R-:W-:-:S02]  /*0df0*/  LEA.HI.SX32 R49, R49, R34, 0x1b ;  /* 0x0000002231317211 */ /* 0x000fc400078fdaff */
[----:B------:R-:W-:Y:S01]  /*0e00*/  SHF.L.U32 R157, R41, 0x1, RZ ;  /* 0x00000001299d7819 */ /* 0x000fe200000006ff */
[----:B------:R-:W-:Y:S01]  /*0e10*/  IMAD.SHL.U32 R154, R45, 0x2, RZ ;  /* 0x000000022d9a7824 */ /* 0x000fe200078e00ff */
[C---:B------:R-:W-:Y:S02]  /*0e20*/  IADD3 R57, R34.reuse, 0x1a0, RZ ;  /* 0x000001a022397810 */ /* 0x040fe40007ffe0ff */
[----:B------:R-:W-:Y:S02]  /*0e30*/  SHF.L.U32 R155, R43, 0x1, RZ ;  /* 0x000000012b9b7819 */ /* 0x000fe400000006ff */
[C---:B------:R-:W-:Y:S02]  /*0e40*/  IADD3 R59, R34.reuse, 0x1c0, RZ ;  /* 0x000001c0223b7810 */ /* 0x040fe40007ffe0ff */
[----:B------:R-:W-:Y:S02]  /*0e50*/  IADD3 R61, R34, 0x1e0, RZ ;  /* 0x000001e0223d7810 */ /* 0x000fe40007ffe0ff */
[----:B------:R-:W-:-:S02]  /*0e60*/  LEA.HI.SX32 R51, R51, R34, 0x1b ;  /* 0x0000002233337211 */ /* 0x000fc400078fdaff */
[-C--:B------:R-:W-:Y:S02]  /*0e70*/  LEA.HI.SX32 R53, R53, R34.reuse, 0x1b ;  /* 0x0000002235357211 */ /* 0x080fe400078fdaff */
[-C--:B------:R-:W-:Y:S02]  /*0e80*/  LEA.HI.SX32 R55, R55, R34.reuse, 0x1b ;  /* 0x0000002237377211 */ /* 0x080fe400078fdaff */
[----:B------:R-:W-:Y:S01]  /*0e90*/  SHF.L.U32 R153, R7, 0x1, RZ ;  /* 0x0000000107997819 */ /* 0x000fe200000006ff */
[----:B------:R-:W-:Y:S01]  /*0ea0*/  IMAD.SHL.U32 R151, R49, 0x2, RZ ;  /* 0x0000000231977824 */ /* 0x000fe200078e00ff */
[----:B------:R-:W-:Y:S02]  /*0eb0*/  SHF.L.U32 R152, R47, 0x1, RZ ;  /* 0x000000012f987819 */ /* 0x000fe400000006ff */
[----:B------:R-:W-:Y:S02]  /*0ec0*/  LEA R7, R144, R63, 0x4 ;  /* 0x0000003f90077211 */ /* 0x000fe400078e20ff */
[----:B------:R-:W-:-:S02]  /*0ed0*/  LEA.HI.SX32 R57, R57, R34, 0x1b ;  /* 0x0000002239397211 */ /* 0x000fc400078fdaff */
[-C--:B------:R-:W-:Y:S02]  /*0ee0*/  LEA.HI.SX32 R59, R59, R34.reuse, 0x1b ;  /* 0x000000223b3b7211 */ /* 0x080fe400078fdaff */
[----:B------:R-:W-:Y:S02]  /*0ef0*/  LEA.HI.SX32 R61, R61, R34, 0x1b ;  /* 0x000000223d3d7211 */ /* 0x000fe400078fdaff */
[----:B------:R-:W-:Y:S01]  /*0f00*/  SHF.L.U32 R150, R51, 0x1, RZ ;  /* 0x0000000133967819 */ /* 0x000fe200000006ff */
[----:B------:R-:W-:Y:S01]  /*0f10*/  IMAD.SHL.U32 R148, R55, 0x2, RZ ;  /* 0x0000000237947824 */ /* 0x000fe200078e00ff */
[----:B------:R-:W-:Y:S02]  /*0f20*/  SHF.L.U32 R149, R53, 0x1, RZ ;  /* 0x0000000135957819 */ /* 0x000fe400000006ff */
[----:B------:R-:W-:Y:S02]  /*0f30*/  LEA.HI.SX32 R72, R7, R7, 0x1b ;  /* 0x0000000707487211 */ /* 0x000fe400078fdaff */
[----:B------:R-:W-:Y:S01]  /*0f40*/  SHF.L.U32 R147, R57, 0x1, RZ ;  /* 0x0000000139937819 */ /* 0x000fe200000006ff */
[----:B------:R-:W-:Y:S01]  /*0f50*/  IMAD.SHL.U32 R145, R61, 0x2, RZ ;  /* 0x000000023d917824 */ /* 0x000fe200078e00ff */
[----:B------:R-:W-:Y:S01]  /*0f60*/  SHF.L.U32 R146, R59, 0x1, RZ ;  /* 0x000000013b927819 */ /* 0x000fe200000006ff */
[----:B------:R-:W-:Y:S01]  /*0f70*/  IMAD.SHL.U32 R72, R72, 0x2, RZ ;  /* 0x0000000248487824 */ /* 0x000fe200078e00ff */
[----:B------:R-:W-:-:S02]  /*0f80*/  SHF.L.U32 R44, R73, 0x1, RZ ;  /* 0x00000001492c7819 */ /* 0x000fc400000006ff */
[----:B------:R-:W-:Y:S02]  /*0f90*/  SHF.L.U64.HI R42, R73, 0x1, R136 ;  /* 0x00000001492a7819 */ /* 0x000fe40000010288 */
[----:B------:R-:W-:-:S04]  /*0fa0*/  IADD3 R74, P0, R44, UR20, RZ ;  /* 0x000000142c4a7c10 */ /* 0x000fc8000ff1e0ff */
[----:B------:R-:W-:Y:S02]  /*0fb0*/  IADD3.X R75, R42, UR21, RZ, P0, !PT ;  /* 0x000000152a4b7c10 */ /* 0x000fe400087fe4ff */
[----:B------:R-:W-:Y:S02]  /*0fc0*/  ISETP.GE.AND P0, PT, R19, UR7, PT ;  /* 0x0000000713007c0c */ /* 0x000fe4000bf06270 */
[C---:B------:R-:W-:Y:S02]  /*0fd0*/  LEA R6, P1, R73.reuse, UR22, 0x1 ;  /* 0x0000001649067c11 */ /* 0x040fe4000f8208ff */
[----:B------:R-:W-:Y:S02]  /*0fe0*/  ISETP.GE.AND P2, PT, R18, UR7, PT ;  /* 0x0000000712007c0c */ /* 0x000fe4000bf46270 */
[C---:B------:R-:W-:Y:S02]  /*0ff0*/  LEA.HI.X R7, R73.reuse, UR23, R136, 0x1, P1 ;  /* 0x0000001749077c11 */ /* 0x040fe400088f0c88 */
[----:B------:R-:W-:-:S02]  /*1000*/  ISETP.GE.AND P1, PT, R73, UR7, PT ;  /* 0x0000000749007c0c */ /* 0x000fc4000bf26270 */
[----:B------:R-:W-:Y:S02]  /*1010*/  ISETP.GE.AND P3, PT, R17, UR7, PT ;  /* 0x0000000711007c0c */ /* 0x000fe4000bf66270 */
[----:B------:R-:W-:Y:S02]  /*1020*/  ISETP.GE.AND P4, PT, R14, UR7, PT ;  /* 0x000000070e007c0c */ /* 0x000fe4000bf86270 */
[----:B------:R-:W-:Y:S02]  /*1030*/  ISETP.GE.AND P5, PT, R16, UR7, PT ;  /* 0x0000000710007c0c */ /* 0x000fe4000bfa6270 */
[----:B------:R-:W-:Y:S01]  /*1040*/  ISETP.GE.AND P6, PT, R15, UR7, PT ;  /* 0x000000070f007c0c */ /* 0x000fe2000bfc6270 */
[----:B---3--:R-:W-:Y:S04]  /*1050*/  STS.U16 [R162], R9 ;  /* 0x00000009a2007388 */ /* 0x008fe80000000400 */
[----:B----4-:R0:W-:Y:S04]  /*1060*/  STS.U16 [R161+0x40], R8 ;  /* 0x00004008a1007388 */ /* 0x0101e80000000400 */
[----:B-----5:R-:W-:Y:S04]  /*1070*/  STS.U16 [R160+0x80], R21 ;  /* 0x00008015a0007388 */ /* 0x020fe80000000400 */
[----:B--2---:R-:W-:Y:S04]  /*1080*/  STS.U16 [R158+0xc0], R23 ;  /* 0x0000c0179e007388 */ /* 0x004fe80000000400 */
[----:B------:R-:W-:Y:S04]  /*1090*/  STS.U16 [R157+0x100], R20 ;  /* 0x000100149d007388 */ /* 0x000fe80000000400 */
        /* <DEDUP_REMOVED lines=30> */
[----:B--2---:R-:W-:-:S05]  /*1280*/  PRMT R24, RZ, 0x7610, R24 ;  /* 0x00007610ff187816 */ /* 0x004fca0000000018 */
[----:B------:R-:W2:Y:S01]  /*1290*/  @!P0 LDG.E.U16 R8, [R74.64+0x40] ;  /* 0x000040224a088981 */ /* 0x000ea2000c1e1500 */
[----:B------:R-:W-:Y:S02]  /*12a0*/  ISETP.GE.AND P0, PT, R13, UR7, PT ;  /* 0x000000070d007c0c */ /* 0x000fe4000bf06270 */
[----:B---3--:R-:W-:Y:S02]  /*12b0*/  PRMT R27, RZ, 0x7610, R27 ;  /* 0x00007610ff1b7816 */ /* 0x008fe4000000001b */
[----:B------:R-:W-:Y:S02]  /*12c0*/  PRMT R9, RZ, 0x7610, R9 ;  /* 0x00007610ff097816 */ /* 0x000fe40000000009 */
[----:B------:R-:W-:Y:S02]  /*12d0*/  PRMT R21, RZ, 0x7610, R21 ;  /* 0x00007610ff157816 */ /* 0x000fe40000000015 */
[----:B------:R-:W-:Y:S02]  /*12e0*/  PRMT R23, RZ, 0x7610, R23 ;  /* 0x00007610ff177816 */ /* 0x000fe40000000017 */
[----:B------:R-:W-:Y:S01]  /*12f0*/  PRMT R25, RZ, 0x7610, R25 ;  /* 0x00007610ff197816 */ /* 0x000fe20000000019 */
[----:B------:R-:W3:Y:S04]  /*1300*/  @!P1 LDG.E.U16 R9, [R74.64] ;  /* 0x000000224a099981 */ /* 0x000ee8000c1e1500 */
[----:B------:R-:W2:Y:S01]  /*1310*/  @!P0 LDG.E.U16 R24, [R74.64+0x1c0] ;  /* 0x0001c0224a188981 */ /* 0x000ea2000c1e1500 */
[----:B------:R-:W-:-:S02]  /*1320*/  ISETP.GE.AND P0, PT, R12, UR7, PT ;  /* 0x000000070c007c0c */ /* 0x000fc4000bf06270 */
[----:B------:R-:W-:Y:S01]  /*1330*/  PRMT R20, RZ, 0x7610, R20 ;  /* 0x00007610ff147816 */ /* 0x000fe20000000014 */
[----:B------:R-:W2:Y:S01]  /*1340*/  @!P2 LDG.E.U16 R21, [R74.64+0x80] ;  /* 0x000080224a15a981 */ /* 0x000ea2000c1e1500 */
[----:B------:R-:W-:Y:S02]  /*1350*/  PRMT R22, RZ, 0x7610, R22 ;  /* 0x00007610ff167816 */ /* 0x000fe40000000016 */
[----:B------:R-:W-:Y:S01]  /*1360*/  ISETP.GE.AND P1, PT, R10, UR7, PT ;  /* 0x000000070a007c0c */ /* 0x000fe2000bf26270 */
[----:B------:R-:W2:Y:S01]  /*1370*/  @!P3 LDG.E.U16 R23, [R74.64+0xc0] ;  /* 0x0000c0224a17b981 */ /* 0x000ea2000c1e1500 */
[----:B------:R-:W-:-:S03]  /*1380*/  ISETP.GE.AND P2, PT, R5, UR7, PT ;  /* 0x0000000705007c0c */ /* 0x000fc6000bf46270 */
[----:B------:R-:W2:Y:S04]  /*1390*/  @!P4 LDG.E.U16 R25, [R74.64+0x180] ;  /* 0x000180224a19c981 */ /* 0x000ea8000c1e1500 */
[----:B------:R-:W2:Y:S01]  /*13a0*/  @!P0 LDG.E.U16 R27, [R74.64+0x200] ;  /* 0x000200224a1b8981 */ /* 0x000ea2000c1e1500 */
[----:B------:R-:W-:Y:S02]  /*13b0*/  ISETP.GE.AND P0, PT, R11, UR7, PT ;  /* 0x000000070b007c0c */ /* 0x000fe4000bf06270 */
[----:B------:R-:W-:Y:S01]  /*13c0*/  ISETP.GE.AND P3, PT, R4, UR7, PT ;  /* 0x0000000704007c0c */ /* 0x000fe2000bf66270 */
[----:B------:R-:W2:Y:S01]  /*13d0*/  @!P5 LDG.E.U16 R20, [R74.64+0x100] ;  /* 0x000100224a14d981 */ /* 0x000ea2000c1e1500 */
[----:B------:R-:W-:Y:S02]  /*13e0*/  ISETP.GE.AND P4, PT, R3, UR7, PT ;  /* 0x0000000703007c0c */ /* 0x000fe4000bf86270 */
[----:B------:R-:W-:Y:S01]  /*13f0*/  ISETP.GE.AND P5, PT, R2, UR7, PT ;  /* 0x0000000702007c0c */ /* 0x000fe2000bfa6270 */
[----:B------:R-:W2:Y:S01]  /*1400*/  @!P6 LDG.E.U16 R22, [R74.64+0x140] ;  /* 0x000140224a16e981 */ /* 0x000ea2000c1e1500 */
[----:B------:R-:W-:-:S02]  /*1410*/  ISETP.GE.AND P6, PT, R0, UR7, PT ;  /* 0x0000000700007c0c */ /* 0x000fc4000bfc6270 */
[----:B----4-:R-:W-:Y:S02]  /*1420*/  PRMT R26, RZ, 0x7610, R26 ;  /* 0x00007610ff1a7816 */ /* 0x010fe4000000001a */
[----:B-----5:R-:W-:Y:S02]  /*1430*/  PRMT R29, RZ, 0x7610, R29 ;  /* 0x00007610ff1d7816 */ /* 0x020fe4000000001d */
[----:B-1----:R-:W-:Y:S02]  /*1440*/  PRMT R28, RZ, 0x7610, R28 ;  /* 0x00007610ff1c7816 */ /* 0x002fe4000000001c */
[----:B------:R-:W-:Y:S01]  /*1450*/  PRMT R31, RZ, 0x7610, R31 ;  /* 0x00007610ff1f7816 */ /* 0x000fe2000000001f */
[----:B------:R-:W4:Y:S01]  /*1460*/  @!P0 LDG.E.U16 R26, [R74.64+0x240] ;  /* 0x000240224a1a8981 */ /* 0x000f22000c1e1500 */
[----:B------:R-:W-:Y:S02]  /*1470*/  PRMT R30, RZ, 0x7610, R30 ;  /* 0x00007610ff1e7816 */ /* 0x000fe4000000001e */
[----:B------:R-:W-:Y:S01]  /*1480*/  PRMT R33, RZ, 0x7610, R33 ;  /* 0x00007610ff217816 */ /* 0x000fe20000000021 */
[----:B------:R-:W5:Y:S01]  /*1490*/  @!P1 LDG.E.U16 R29, [R74.64+0x280] ;  /* 0x000280224a1d9981 */ /* 0x000f62000c1e1500 */
[----:B------:R-:W-:-:S03]  /*14a0*/  PRMT R32, RZ, 0x7610, R32 ;  /* 0x00007610ff207816 */ /* 0x000fc60000000020 */
[----:B------:R-:W5:Y:S04]  /*14b0*/  @!P2 LDG.E.U16 R28, [R74.64+0x2c0] ;  /* 0x0002c0224a1ca981 */ /* 0x000f68000c1e1500 */
[----:B------:R-:W5:Y:S04]  /*14c0*/  @!P3 LDG.E.U16 R31, [R74.64+0x300] ;  /* 0x000300224a1fb981 */ /* 0x000f68000c1e1500 */
[----:B------:R-:W5:Y:S04]  /*14d0*/  @!P4 LDG.E.U16 R30, [R74.64+0x340] ;  /* 0x000340224a1ec981 */ /* 0x000f68000c1e1500 */
[----:B------:R-:W5:Y:S04]  /*14e0*/  @!P5 LDG.E.U16 R33, [R74.64+0x380] ;  /* 0x000380224a21d981 */ /* 0x000f68000c1e1500 */
[----:B------:R-:W5:Y:S01]  /*14f0*/  @!P6 LDG.E.U16 R32, [R74.64+0x3c0] ;  /* 0x0003c0224a20e981 */ /* 0x000f62000c1e1500 */
[----:B------:R-:W-:-:S02]  /*1500*/  P2R R44, PR, RZ, 0x1 ;  /* 0x00000001ff2c7803 */ /* 0x000fc40000000000 */
[----:B------:R-:W-:Y:S02]  /*1510*/  ISETP.GE.AND P0, PT, R73, UR7, PT ;  /* 0x0000000749007c0c */ /* 0x000fe4000bf06270 */
[----:B------:R-:W-:Y:S02]  /*1520*/  PRMT R35, RZ, 0x7610, R35 ;  /* 0x00007610ff237816 */ /* 0x000fe40000000023 */
[----:B------:R-:W-:Y:S02]  /*1530*/  P2R R42, PR, RZ, 0x2 ;  /* 0x00000002ff2a7803 */ /* 0x000fe40000000000 */
[----:B------:R-:W-:Y:S02]  /*1540*/  ISETP.GE.AND P1, PT, R19, UR7, PT ;  /* 0x0000000713007c0c */ /* 0x000fe4000bf26270 */
        /* <DEDUP_REMOVED lines=13> */
[----:B---3--:R-:W-:Y:S04]  /*1620*/  STS.U16 [R162], R9 ;  /* 0x00000009a2007388 */ /* 0x008fe80000000400 */
[----:B--2---:R-:W-:Y:S04]  /*1630*/  STS.U16 [R161+0x40], R8 ;  /* 0x00004008a1007388 */ /* 0x004fe80000000400 */
[----:B------:R-:W-:Y:S04]  /*1640*/  STS.U16 [R160+0x80], R21 ;  /* 0x00008015a0007388 */ /* 0x000fe80000000400 */
[----:B------:R-:W-:Y:S04]  /*1650*/  STS.U16 [R158+0xc0], R23 ;  /* 0x0000c0179e007388 */ /* 0x000fe80000000400 */
[----:B------:R-:W-:Y:S04]  /*1660*/  STS.U16 [R157+0x100], R20 ;  /* 0x000100149d007388 */ /* 0x000fe80000000400 */
[----:B------:R-:W-:Y:S04]  /*1670*/  STS.U16 [R155+0x140], R22 ;  /* 0x000140169b007388 */ /* 0x000fe80000000400 */
[----:B------:R-:W-:Y:S04]  /*1680*/  STS.U16 [R154+0x180], R25 ;  /* 0x000180199a007388 */ /* 0x000fe80000000400 */
[----:B------:R-:W-:Y:S04]  /*1690*/  STS.U16 [R153+0x1c0], R24 ;  /* 0x0001c01899007388 */ /* 0x000fe80000000400 */
[----:B------:R-:W-:Y:S04]  /*16a0*/  STS.U16 [R152+0x200], R27 ;  /* 0x0002001b98007388 */ /* 0x000fe80000000400 */
[----:B----4-:R-:W-:Y:S04]  /*16b0*/  STS.U16 [R151+0x240], R26 ;  /* 0x0002401a97007388 */ /* 0x010fe80000000400 */
[----:B-----5:R-:W-:Y:S04]  /*16c0*/  STS.U16 [R150+0x280], R29 ;  /* 0x0002801d96007388 */ /* 0x020fe80000000400 */
        /* <DEDUP_REMOVED lines=11> */
[----:B------:R-:W2:Y:S04]  /*1780*/  LDS.U16 R29, [R72+0xa] ;  /* 0x00000a00481d7984 */ /* 0x000ea80000000400 */
[----:B------:R-:W0:Y:S04]  /*1790*/  LDS.U16 R30, [R72+0xc] ;  /* 0x00000c00481e7984 */ /* 0x000e280000000400 */
        /* <DEDUP_REMOVED lines=9> */
[----:B------:R-:W-:Y:S06]  /*1830*/  BAR.SYNC.DEFER_BLOCKING 0x0 ;  /* 0x0000000000007b1d */ /* 0x000fec0000010000 */
[----:B------:R-:W5:Y:S01]  /*1840*/  @!P0 LDG.E.U16 R35, [R6.64] ;  /* 0x0000002206238981 */ /* 0x000f62000c1e1500 */
[----:B------:R-:W-:-:S03]  /*1850*/  ISETP.GE.AND P0, PT, R18, UR7, PT ;  /* 0x0000000712007c0c */ /* 0x000fc6000bf06270 */
[----:B------:R-:W5:Y:S01]  /*1860*/  @!P1 LDG.E.U16 R34, [R6.64+0x40] ;  /* 0x0000402206229981 */ /* 0x000f62000c1e1500 */
[----:B------:R-:W-:-:S03]  /*1870*/  ISETP.GE.AND P1, PT, R17, UR7, PT ;  /* 0x0000000711007c0c */ /* 0x000fc6000bf26270 */
[----:B------:R-:W5:Y:S04]  /*1880*/  @!P3 LDG.E.U16 R47, [R6.64+0x300] ;  /* 0x00030022062fb981 */ /* 0x000f68000c1e1500 */
[----:B------:R-:W5:Y:S04]  /*1890*/  @!P4 LDG.E.U16 R46, [R6.64+0x340] ;  /* 0x00034022062ec981 */ /* 0x000f68000c1e1500 */
[----:B------:R-:W5:Y:S01]  /*18a0*/  @!P0 LDG.E.U16 R37, [R6.64+0x80] ;  /* 0x0000802206258981 */ /* 0x000f62000c1e1500 */
        /* <DEDUP_REMOVED lines=8> */
[----:B------:R-:W-:-:S09]  /*1930*/  ISETP.GE.AND P1, PT, R13, UR7, PT ;  /* 0x000000070d007c0c */ /* 0x000fd2000bf26270 */
[----:B------:R-:W5:Y:S01]  /*1940*/  @!P0 LDG.E.U16 R41, [R6.64+0x180] ;  /* 0x0001802206298981 */ /* 0x000f62000c1e1500 */
[----:B------:R-:W-:-:S03]  /*1950*/  ISETP.GE.AND P0, PT, R12, UR7, PT ;  /* 0x000000070c007c0c */ /* 0x000fc6000bf06270 */
[----:B------:R-:W5:Y:S01]  /*1960*/  @!P1 LDG.E.U16 R40, [R6.64+0x1c0] ;  /* 0x0001c02206289981 */ /* 0x000f62000c1e1500 */
[----:B------:R-:W-:-:S09]  /*1970*/  ISETP.NE.AND P1, PT, R42, RZ, PT ;  /* 0x000000ff2a00720c */ /* 0x000fd20003f25270 */
[----:B------:R-:W5:Y:S01]  /*1980*/  @!P0 LDG.E.U16 R43, [R6.64+0x200] ;  /* 0x00020022062b8981 */ /* 0x000f62000c1e1500 */
[----:B------:R-:W-:Y:S02]  /*1990*/  ISETP.NE.AND P0, PT, R44, RZ, PT ;  /* 0x000000ff2c00720c */ /* 0x000fe40003f05270 */
[----:B------:R-:W-:Y:S01]  /*19a0*/  PRMT R42, RZ, 0x7610, R42 ;  /* 0x00007610ff2a7816 */ /* 0x000fe2000000002a */
[----:B------:R-:W5:Y:S01]  /*19b0*/  @!P1 LDG.E.U16 R45, [R6.64+0x280] ;  /* 0x00028022062d9981 */ /* 0x000f62000c1e1500 */
[----:B------:R-:W-:-:S06]  /*19c0*/  PRMT R44, RZ, 0x7610, R44 ;  /* 0x00007610ff2c7816 */ /* 0x000fcc000000002c */
[----:B------:R-:W5:Y:S04]  /*19d0*/  @!P2 LDG.E.U16 R44, [R6.64+0x2c0] ;  /* 0x0002c022062ca981 */ /* 0x000f68000c1e1500 */
[----:B------:R-:W5:Y:S01]  /*19e0*/  @!P0 LDG.E.U16 R42, [R6.64+0x240] ;  /* 0x00024022062a8981 */ /* 0x000f62000c1e1500 */
[----:B0-----:R-:W-:-:S05]  /*19f0*/  PRMT R24, RZ, 0x5410, R24 ;  /* 0x00005410ff187816 */ /* 0x001fca0000000018 */
[----:B------:R-:W-:-:S05]  /*1a00*/  FADD.FTZ R55, R24, UR5 ;  /* 0x0000000518377e21 */ /* 0x000fca0008010000 */
[----:B------:R-:W-:Y:S02]  /*1a10*/  FSETP.GTU.FTZ.AND P2, PT, R55, 20, PT ;  /* 0x41a000003700780b */ /* 0x000fe40003f5c000 */
[----:B-1----:R-:W-:Y:S02]  /*1a20*/  PRMT R25, RZ, 0x5410, R25 ;  /* 0x00005410ff197816 */ /* 0x002fe40000000019 */
[----:B--2---:R-:W-:Y:S02]  /*1a30*/  PRMT R26, RZ, 0x5410, R26 ;  /* 0x00005410ff1a7816 */ /* 0x004fe4000000001a */
[----:B---3--:R-:W-:Y:S02]  /*1a40*/  PRMT R27, RZ, 0x5410, R27 ;  /* 0x00005410ff1b7816 */ /* 0x008fe4000000001b */
[----:B----4-:R-:W-:Y:S02]  /*1a50*/  PRMT R28, RZ, 0x5410, R28 ;  /* 0x00005410ff1c7816 */ /* 0x010fe4000000001c */
[----:B------:R-:W-:-:S02]  /*1a60*/  PRMT R29, RZ, 0x5410, R29 ;  /* 0x00005410ff1d7816 */ /* 0x000fc4000000001d */
[----:B------:R-:W-:Y:S01]  /*1a70*/  PRMT R30, RZ, 0x5410, R30 ;  /* 0x00005410ff1e7816 */ /* 0x000fe2000000001e */
[----:B------:R-:W-:Y:S01]  /*1a80*/  FADD.FTZ R54, R25, UR5 ;  /* 0x0000000519367e21 */ /* 0x000fe20008010000 */
[----:B------:R-:W-:Y:S01]  /*1a90*/  PRMT R31, RZ, 0x5410, R31 ;  /* 0x00005410ff1f7816 */ /* 0x000fe2000000001f */
[----:B------:R-:W-:Y:S02]  /*1aa0*/  FADD.FTZ R53, R26, UR5 ;  /* 0x000000051a357e21 */ /* 0x000fe40008010000 */
[----:B------:R-:W-:Y:S02]  /*1ab0*/  FADD.FTZ R52, R27, UR5 ;  /* 0x000000051b347e21 */ /* 0x000fe40008010000 */
[----:B------:R-:W-:Y:S02]  /*1ac0*/  FADD.FTZ R51, R28, UR5 ;  /* 0x000000051c337e21 */ /* 0x000fe40008010000 */
[----:B------:R-:W-:Y:S01]  /*1ad0*/  FADD.FTZ R50, R29, UR5 ;  /* 0x000000051d327e21 */ /* 0x000fe20008010000 */
[----:B------:R-:W-:Y:S01]  /*1ae0*/  BSSY B0, `(.L_x_146) ;  /* 0x000003a000007945 */ /* 0x000fe20003800000 */
[----:B------:R-:W-:-:S02]  /*1af0*/  FSETP.GTU.FTZ.AND P3, PT, R54, 20, PT ;  /* 0x41a000003600780b */ /* 0x000fc40003f7c000 */
[----:B------:R-:W-:Y:S02]  /*1b00*/  FSETP.GTU.FTZ.AND P4, PT, R53, 20, PT ;  /* 0x41a000003500780b */ /* 0x000fe40003f9c000 */
[----:B------:R-:W-:Y:S02]  /*1b10*/  FSETP.GTU.FTZ.AND P5, PT, R52, 20, PT ;  /* 0x41a000003400780b */ /* 0x000fe40003fbc000 */
        /* <DEDUP_REMOVED lines=16> */
[----:B------:R0:W-:Y:S04]  /*1c20*/  STS.U16 [R146+0x380], R49 ;  /* 0x0003803192007388 */ /* 0x0001e80000000400 */
[----:B------:R1:W-:Y:S01]  /*1c30*/  STS.U16 [R145+0x3c0], R48 ;  /* 0x0003c03091007388 */ /* 0x0003e20000000400 */
[----:B0-----:R-:W-:-:S02]  /*1c40*/  FADD.FTZ R49, R30, UR5 ;  /* 0x000000051e317e21 */ /* 0x001fc40008010000 */
[----:B-1----:R-:W-:-:S03]  /*1c50*/  FADD.FTZ R48, R31, UR5 ;  /* 0x000000051f307e21 */ /* 0x002fc60008010000 */
[----:B------:R-:W-:Y:S01]  /*1c60*/  FSETP.GTU.FTZ.AND P1, PT, R49, 20, PT ;  /* 0x41a000003100780b */ /* 0x000fe20003f3c000 */
[----:B------:R-:W-:-:S06]  /*1c70*/  NOP ;  /* 0x0000000000007918 */ /* 0x000fcc0000000000 */
[----:B------:R-:W-:Y:S05]  /*1c80*/  @P2 BRA `(.L_x_147) ;  /* 0x000001f000002947 */ /* 0x000fea0003800000 */
[----:B------:R-:W-:Y:S01]  /*1c90*/  FMUL.FTZ R55, R55, 1.4426950216293334961 ;  /* 0x3fb8aa3b37377820 */ /* 0x000fe20000410000 */
[----:B------:R-:W-:Y:S01]  /*1ca0*/  HFMA2.MMA R25, -RZ, RZ, 1.625, 0 ;  /* 0x3e800000ff197435 */ /* 0x000fe200000001ff */
        /* <DEDUP_REMOVED lines=29> */
.L_x_147:
[----:B------:R-:W-:Y:S05]  /*1e80*/  BSYNC B0 ;  /* 0x0000000000007941 */ /* 0x000fea0003800000 */
.L_x_146:
[----:B------:R-:W-:Y:S01]  /*1e90*/  PRMT R33, RZ, 0x5410, R33 ;  /* 0x00005410ff217816 */ /* 0x000fe20000000021 */
[----:B------:R-:W-:Y:S01]  /*1ea0*/  BSSY B0, `(.L_x_148) ;  /* 0x0000023000007945 */ /* 0x000fe20003800000 */
[----:B------:R-:W-:-:S03]  /*1eb0*/  FSETP.GTU.FTZ.AND P2, PT, R48, 20, PT ;  /* 0x41a000003000780b */ /* 0x000fc60003f5c000 */
[----:B------:R-:W-:Y:S01]  /*1ec0*/  FADD.FTZ R47, R33, UR5 ;  /* 0x00000005212f7e21 */ /* 0x000fe20008010000 */
[----:B------:R-:W-:Y:S05]  /*1ed0*/  @P3 BRA `(.L_x_149) ;  /* 0x000001f000003947 */ /* 0x000fea0003800000 */
[----:B------:R-:W-:Y:S01]  /*1ee0*/  FMUL.FTZ R54, R54, 1.4426950216293334961 ;  /* 0x3fb8aa3b36367820 */ /* 0x000fe20000410000 */
[----:B------:R-:W-:Y:S01]  /*1ef0*/  MOV R27, 0x3e800000 ;  /* 0x3e800000001b7802 */ /* 0x000fe20000000f00 */
[----:B------:R-:W-:Y:S02]  /*1f00*/  HFMA2.MMA R26, -RZ, RZ, 1.3056640625, -1.8671875 ;  /* 0x3d39bf78ff1a7435 */ /* 0x000fe400000001ff */
        /* <DEDUP_REMOVED lines=28> */
.L_x_149:
[----:B------:R-:W-:Y:S05]  /*20d0*/  BSYNC B0 ;  /* 0x0000000000007941 */ /* 0x000fea0003800000 */
.L_x_148:
[----:B------:R-:W-:Y:S01]  /*20e0*/  PRMT R32, RZ, 0x5410, R32 ;  /* 0x00005410ff207816 */ /* 0x000fe20000000020 */
[----:B------:R-:W-:Y:S01]  /*20f0*/  BSSY B0, `(.L_x_150) ;  /* 0x0000023000007945 */ /* 0x000fe20003800000 */
[----:B------:R-:W-:-:S03]  /*2100*/  FSETP.GTU.FTZ.AND P3, PT, R47, 20, PT ;  /* 0x41a000002f00780b */ /* 0x000fc60003f7c000 */
        /* <DEDUP_REMOVED lines=33> */
.L_x_151:
[----:B------:R-:W-:Y:S05]  /*2320*/  BSYNC B0 ;  /* 0x0000000000007941 */ /* 0x000fea0003800000 */
.L_x_150:
[----:B------:R-:W-:Y:S01]  /*2330*/  PRMT R23, RZ, 0x5410, R23 ;  /* 0x00005410ff177816 */ /* 0x000fe20000000017 */
[----:B------:R-:W-:Y:S01]  /*2340*/  BSSY B0, `(.L_x_152) ;  /* 0x0000023000007945 */ /* 0x000fe20003800000 */
[----:B------:R-:W-:-:S03]  /*2350*/  FSETP.GTU.FTZ.AND P4, PT, R46, 20, PT ;  /* 0x41a000002e00780b */ /* 0x000fc60003f9c000 */
[----:B------:R-:W-:Y:S01]  /*2360*/  FADD.FTZ R45, R23, UR5 ;  /* 0x00000005172d7e21 */ /* 0x000fe20008010000 */
        /* <DEDUP_REMOVED lines=32> */
.L_x_153:
[----:B------:R-:W-:Y:S05]  /*2570*/  BSYNC B0 ;  /* 0x0000000000007941 */ /* 0x000fea0003800000 */
.L_x_152:
        /* <DEDUP_REMOVED lines=36> */
.L_x_155:
[----:B------:R-:W-:Y:S05]  /*27c0*/  BSYNC B0 ;  /* 0x0000000000007941 */ /* 0x000fea0003800000 */
.L_x_154:
        /* <DEDUP_REMOVED lines=36> */
.L_x_157:
[----:B------:R-:W-:Y:S05]  /*2a10*/  BSYNC B0 ;  /* 0x0000000000007941 */ /* 0x000fea0003800000 */
.L_x_156:
        /* <DEDUP_REMOVED lines=36> */
.L_x_159:
[----:B------:R-:W-:Y:S05]  /*2c60*/  BSYNC B0 ;  /* 0x0000000000007941 */ /* 0x000fea0003800000 */
.L_x_158:
        /* <DEDUP_REMOVED lines=36> */
.L_x_161:
[----:B------:R-:W-:Y:S05]  /*2eb0*/  BSYNC B0 ;  /* 0x0000000000007941 */ /* 0x000fea0003800000 */
.L_x_160:
        /* <DEDUP_REMOVED lines=36> */
.L_x_163:
[----:B------:R-:W-:Y:S05]  /*3100*/  BSYNC B0 ;  /* 0x0000000000007941 */ /* 0x000fea0003800000 */
.L_x_162:
[----:B------:R-:W-:Y:S01]  /*3110*/  BSSY B0, `(.L_x_164) ;  /* 0x0000022000007945 */ /* 0x000fe20003800000 */
[----:B------:R-:W-:Y:S01]  /*3120*/  FSETP.GTU.FTZ.AND P3, PT, R36, 20, PT ;  /* 0x41a000002400780b */ /* 0x000fe20003f7c000 */
[----:B------:R-:W-:Y:S07]  /*3130*/  @P4 BRA `(.L_x_165) ;  /* 0x000001f000004947 */ /* 0x000fee0003800000 */
        /* <DEDUP_REMOVED lines=31> */
.L_x_165:
[----:B------:R-:W-:Y:S05]  /*3330*/  BSYNC B0 ;  /* 0x0000000000007941 */ /* 0x000fea0003800000 */
.L_x_164:
[----:B------:R-:W-:Y:S01]  /*3340*/  BSSY B0, `(.L_x_166) ;  /* 0x0000021000007945 */ /* 0x000fe20003800000 */
        /* <DEDUP_REMOVED lines=32> */
.L_x_167:
[----:B------:R-:W-:Y:S05]  /*3550*/  BSYNC B0 ;  /* 0x0000000000007941 */ /* 0x000fea0003800000 */
.L_x_166:
        /* <DEDUP_REMOVED lines=33> */
.L_x_169:
[----:B------:R-:W-:Y:S05]  /*3770*/  BSYNC B0 ;  /* 0x0000000000007941 */ /* 0x000fea0003800000 */
.L_x_168:
[----:B------:R-:W-:Y:S01]  /*3780*/  BSSY B0, `(.L_x_170) ;  /* 0x0000021000007945 */ /* 0x000fe20003800000 */
        /* <DEDUP_REMOVED lines=32> */
.L_x_171:
[----:B------:R-:W-:Y:S05]  /*3990*/  BSYNC B0 ;  /* 0x0000000000007941 */ /* 0x000fea0003800000 */
.L_x_170:
        /* <DEDUP_REMOVED lines=33> */
.L_x_173:
[----:B------:R-:W-:Y:S05]  /*3bb0*/  BSYNC B0 ;  /* 0x0000000000007941 */ /* 0x000fea0003800000 */
.L_x_172:
        /* <DEDUP_REMOVED lines=33> */
.L_x_175:
[----:B------:R-:W-:Y:S05]  /*3dd0*/  BSYNC B0 ;  /* 0x0000000000007941 */ /* 0x000fea0003800000 */
.L_x_174:
        /* <DEDUP_REMOVED lines=33> */
.L_x_177:
[----:B------:R-:W-:Y:S05]  /*3ff0*/  BSYNC B0 ;  /* 0x0000000000007941 */ /* 0x000fea0003800000 */
.L_x_176:
[----:B------:R-:W-:Y:S01]  /*4000*/  ISETP.GE.AND P0, PT, R73, UR7, PT ;  /* 0x0000000749007c0c */ /* 0x000fe2000bf06270 */
[----:B------:R-:W-:Y:S01]  /*4010*/  USHF.R.S32.HI UR39, URZ, 0x1f, UR25 ;  /* 0x0000001f3f277899 */ /* 0x000fe20008011419 */
[----:B------:R-:W-:Y:S01]  /*4020*/  MOV R6, UR25 ;  /* 0x0000001900067c02 */ /* 0x000fe20008000f00 */
[----:B------:R-:W-:Y:S01]  /*4030*/  ULDC.64 UR28, c[0x0][0x1f0] ;  /* 0x00007c00001c7ab9 */ /* 0x000fe20000000a00 */
[----:B------:R-:W-:Y:S01]  /*4040*/  MOV R9, UR37 ;  /* 0x0000002500097c02 */ /* 0x000fe20008000f00 */
[----:B------:R-:W-:Y:S01]  /*4050*/  UIMAD UR16, UR38, UR28, URZ ;  /* 0x0000001c261072a4 */ /* 0x000fe2000f8e023f */
[----:B------:R-:W-:Y:S01]  /*4060*/  MOV R21, UR37 ;  /* 0x0000002500157c02 */ /* 0x000fe20008000f00 */
[----:B------:R-:W-:Y:S01]  /*4070*/  ULDC.64 UR30, c[0x0][0x200] ;  /* 0x00008000001e7ab9 */ /* 0x000fe20000000a00 */
[----:B------:R-:W-:Y:S01]  /*4080*/  IMAD.U32 R7, RZ, RZ, UR39 ;  /* 0x00000027ff077e24 */ /* 0x000fe2000f8e00ff */
[----:B------:R-:W-:Y:S01]  /*4090*/  UIMAD.WIDE.U32 UR26, UR37, UR28, URZ ;  /* 0x0000001c251a72a5 */ /* 0x000fe2000f8e003f */
[----:B------:R-:W-:Y:S01]  /*40a0*/  IMAD.U32 R8, RZ, RZ, UR25 ;  /* 0x00000019ff087e24 */ /* 0x000fe2000f8e00ff */
[----:B------:R-:W-:Y:S01]  /*40b0*/  UIMAD UR28, UR38, UR30, URZ ;  /* 0x0000001e261c72a4 */ /* 0x000fe2000f8e023f */
[----:B------:R-:W-:Y:S01]  /*40c0*/  IMAD.U32 R23, RZ, RZ, UR14 ;  /* 0x0000000eff177e24 */ /* 0x000fe2000f8e00ff */
[----:B------:R-:W-:Y:S01]  /*40d0*/  UIMAD UR29, UR37, UR29, UR16 ;  /* 0x0000001d251d72a4 */ /* 0x000fe2000f8e0210 */
[----:B------:R-:W-:Y:S01]  /*40e0*/  @!P0 IMAD.WIDE.U32 R6, R9, c[0x0][0x1f0], R6 ;  /* 0x00007c0009068a25 */ /* 0x000fe200078e0006 */
[----:B------:R-:W-:Y:S01]  /*40f0*/  ULDC.64 UR32, c[0x0][0x208] ;  /* 0x0000820000207ab9 */ /* 0x000fe20000000a00 */
[----:B------:R-:W-:Y:S01]  /*4100*/  MOV R9, UR39 ;  /* 0x0000002700097c02 */ /* 0x000fe20008000f00 */
[----:B------:R-:W-:Y:S01]  /*4110*/  UIMAD.WIDE.U32 UR16, UR37, UR30, URZ ;  /* 0x0000001e251072a5 */ /* 0x000fe2000f8e003f */
[----:B------:R-:W-:Y:S01]  /*4120*/  LDS.U16 R103, [R72] ;  /* 0x0000000048677984 */ /* 0x000fe20000000400 */
[----:B------:R-:W-:Y:S01]  /*4130*/  UIMAD UR28, UR37, UR31, UR28 ;  /* 0x0000001f251c72a4 */ /* 0x000fe2000f8e021c */
[----:B------:R-:W-:Y:S01]  /*4140*/  @!P0 IADD3 R7, R7, UR29, RZ ;  /* 0x0000001d07078c10 */ /* 0x000fe2000fffe0ff */
[----:B------:R-:W-:Y:S01]  /*4150*/  UIMAD UR30, UR15, UR32, URZ ;  /* 0x000000200f1e72a4 */ /* 0x000fe2000f8e023f */
[----:B------:R-:W-:Y:S01]  /*4160*/  @!P0 IMAD.WIDE.U32 R8, R21, c[0x0][0x200], R8 ;  /* 0x0000800015088a25 */ /* 0x000fe200078e0008 */
[----:B------:R-:W-:Y:S01]  /*4170*/  UIADD3 UR17, UR17, UR28, URZ ;  /* 0x0000001c11117290 */ /* 0x000fe2000fffe03f */
[----:B------:R-:W-:Y:S01]  /*4180*/  MOV R21, UR14 ;  /* 0x0000000e00157c02 */ /* 0x000fe20008000f00 */
[----:B------:R-:W-:Y:S01]  /*4190*/  UIMAD UR33, UR14, UR33, UR30 ;  /* 0x000000210e2172a4 */ /* 0x000fe2000f8e021e */
[----:B------:R-:W-:Y:S01]  /*41a0*/  LDS.U16 R34, [R72+0x2] ;  /* 0x0000020048227984 */ /* 0x000fe20000000400 */
[----:B------:R-:W-:Y:S01]  /*41b0*/  UIMAD.WIDE.U32 UR16, UR14, UR32, UR16 ;  /* 0x000000200e1072a5 */ /* 0x000fe2000f8e0010 */
[----:B------:R-:W-:Y:S01]  /*41c0*/  @!P0 IADD3 R9, R9, UR28, RZ ;  /* 0x0000001c09098c10 */ /* 0x000fe2000fffe0ff */
[----:B------:R-:W-:Y:S01]  /*41d0*/  ULDC.64 UR30, c[0x0][0x1f8] ;  /* 0x00007e00001e7ab9 */ /* 0x000fe20000000a00 */
[----:B------:R-:W-:Y:S01]  /*41e0*/  @!P0 IMAD.WIDE.U32 R6, R21, c[0x0][0x1f8], R6 ;  /* 0x00007e0015068a25 */ /* 0x000fe200078e0006 */
[----:B------:R-:W-:Y:S01]  /*41f0*/  ULDC UR36, c[0x0][0x174] ;  /* 0x00005d0000247ab9 */ /* 0x000fe20000000800 */
[----:B------:R-:W-:Y:S01]  /*4200*/  LDS.U16 R33, [R72+0x4] ;  /* 0x0000040048217984 */ /* 0x000fe20000000400 */
[----:B------:R-:W-:Y:S01]  /*4210*/  UIMAD UR32, UR15, UR30, URZ ;  /* 0x0000001e0f2072a4 */ /* 0x000fe2000f8e023f */
[----:B------:R-:W-:Y:S01]  /*4220*/  @!P0 IMAD.WIDE.U32 R8, R23, c[0x0][0x208], R8 ;  /* 0x0000820017088a25 */ /* 0x000fe200078e0008 */
[----:B------:R-:W-:Y:S01]  /*4230*/  UIADD3 UR28, UR6, -UR36, URZ ;  /* 0x80000024061c7290 */ /* 0x000fe2000fffe03f */
[C---:B------:R-:W-:Y:S01]  /*4240*/  @!P0 IADD3 R23, P1, R73.reuse, R6, RZ ;  /* 0x0000000649178210 */ /* 0x040fe20007f3e0ff */
[----:B------:R-:W-:Y:S01]  /*4250*/  UIADD3 UR27, UR27, UR29, URZ ;  /* 0x0000001d1b1b7290 */ /* 0x000fe2000fffe03f */
[C---:B------:R-:W-:Y:S01]  /*4260*/  LEA R6, P2, R73.reuse, c[0x0][0x258], 0x1 ;  /* 0x0000960049067a11 */ /* 0x040fe200078408ff */
[----:B------:R-:W-:Y:S01]  /*4270*/  UIMAD UR32, UR14, UR31, UR32 ;  /* 0x0000001f0e2072a4 */ /* 0x000fe2000f8e0220 */
[----:B------:R-:W-:Y:S01]  /*4280*/  LDS.U16 R32, [R72+0x6] ;  /* 0x0000060048207984 */ /* 0x000fe20000000400 */
[----:B------:R-:W-:Y:S01]  /*4290*/  UIMAD UR28, UR28, -0x800, URZ ;  /* 0xfffff8001c1c78a4 */ /* 0x000fe2000f8e023f */
[----:B------:R-:W-:Y:S01]  /*42a0*/  PRMT R35, RZ, 0x7610, R35 ;  /* 0x00007610ff237816 */ /* 0x000fe20000000023 */
[----:B------:R-:W-:Y:S01]  /*42b0*/  UIMAD.WIDE.U32 UR30, UR14, UR30, UR26 ;  /* 0x0000001e0e1e72a5 */ /* 0x000fe2000f8e001a */
[----:B------:R-:W-:Y:S01]  /*42c0*/  LDS.U16 R31, [R72+0x8] ;  /* 0x00000800481f7984 */ /* 0x000fe20000000400 */
[----:B------:R-:W-:Y:S01]  /*42d0*/  UIADD3 UR26, UP1, UR28, UR16, URZ ;  /* 0x000000101c1a7290 */ /* 0x000fe2000ff3e03f */
[C---:B------:R-:W-:Y:S01]  /*42e0*/  @!P0 IADD3.X R26, R136.reuse, UR32, R7, P1, !PT ;  /* 0x00000020881a8c10 */ /* 0x040fe20008ffe407 */
[----:B------:R-:W-:Y:S01]  /*42f0*/  USHF.R.S32.HI UR29, URZ, 0x1f, UR28 ;  /* 0x0000001f3f1d7899 */ /* 0x000fe2000801141c */
[C---:B------:R-:W-:Y:S01]  /*4300*/  @!P0 IADD3 R21, P1, R73.reuse, R8, RZ ;  /* 0x0000000849158210 */ /* 0x040fe20007f3e0ff */
[----:B------:R-:W-:Y:S01]  /*4310*/  UIADD3 UR27, UP0, UR28, UR30, URZ ;  /* 0x0000001e1c1b7290 */ /* 0x000fe2000ff1e03f */
[----:B------:R-:W-:Y:S01]  /*4320*/  LDS.U16 R29, [R72+0xc] ;  /* 0x00000c00481d7984 */ /* 0x000fe20000000400 */
[----:B------:R-:W-:Y:S01]  /*4330*/  UIADD3.X UR16, UR29, UR33, UR17, UP1, !UPT ;  /* 0x000000211d107290 */ /* 0x000fe20008ffe411 */
[----:B------:R-:W-:Y:S01]  /*4340*/  MOV R7, UR26 ;  /* 0x0000001a00077c02 */ /* 0x000fe20008000f00 */
[----:B------:R-:W-:Y:S01]  /*4350*/  UIADD3.X UR30, UR29, UR32, UR31, UP0, !UPT ;  /* 0x000000201d1e7290 */ /* 0x000fe200087fe41f */
[----:B------:R-:W-:Y:S01]  /*4360*/  @!P0 IADD3.X R24, R136, UR33, R9, P1, !PT ;  /* 0x0000002188188c10 */ /* 0x000fe20008ffe409 */
[----:B------:R-:W-:Y:S01]  /*4370*/  IMAD.U32 R30, RZ, RZ, UR26 ;  /* 0x0000001aff1e7e24 */ /* 0x000fe2000f8e00ff */
[----:B------:R-:W-:Y:S01]  /*4380*/  LEA R8, P1, R73, c[0x0][0x268], 0x1 ;  /* 0x00009a0049087a11 */ /* 0x000fe200078208ff */
[----:B------:R-:W-:Y:S01]  /*4390*/  LDS.U16 R88, [R72+0x18] ;  /* 0x0000180048587984 */ /* 0x000fe20000000400 */
[----:B------:R-:W-:-:S02]  /*43a0*/  MOV R25, UR27 ;  /* 0x0000001b00197c02 */ /* 0x000fc40008000f00 */
[----:B------:R-:W-:Y:S01]  /*43b0*/  LEA R6, P4, R7, R6, 0x1 ;  /* 0x0000000607067211 */ /* 0x000fe200078808ff */
[----:B------:R-:W-:Y:S01]  /*43c0*/  LDS.U16 R87, [R72+0x1a] ;  /* 0x00001a0048577984 */ /* 0x000fe20000000400 */
[C-C-:B------:R-:W-:Y:S02]  /*43d0*/  LEA.HI.X R9, R73.reuse, c[0x0][0x26c], R136.reuse, 0x1, P1 ;  /* 0x00009b0049097a11 */ /* 0x140fe400008f0c88 */
[----:B------:R-:W-:Y:S01]  /*43e0*/  LEA.HI.X R7, R73, c[0x0][0x25c], R136, 0x1, P2 ;  /* 0x0000970049077a11 */ /* 0x000fe200010f0c88 */
[----:B------:R-:W-:Y:S01]  /*43f0*/  LDS.U16 R86, [R72+0x1c] ;  /* 0x00001c0048567984 */ /* 0x000fe20000000400 */
[----:B------:R-:W-:Y:S01]  /*4400*/  MOV R28, UR30 ;  /* 0x0000001e001c7c02 */ /* 0x000fe20008000f00 */
[----:B------:R-:W-:Y:S01]  /*4410*/  ULDC.64 UR30, c[0x0][0x2e8] ;  /* 0x0000ba00001e7ab9 */ /* 0x000fe20000000a00 */
[----:B------:R-:W-:Y:S01]  /*4420*/  MOV R27, UR16 ;  /* 0x00000010001b7c02 */ /* 0x000fe20008000f00 */
[----:B------:R-:W-:Y:S01]  /*4430*/  LDS.U16 R85, [R72+0x1e] ;  /* 0x00001e0048557984 */ /* 0x000fe20000000400 */
[----:B------:R-:W-:-:S02]  /*4440*/  LEA R8, P2, R25, R8, 0x1 ;  /* 0x0000000819087211 */ /* 0x000fc400078408ff */
[----:B------:R-:W-:Y:S02]  /*4450*/  @!P0 LEA R22, P1, R23, c[0x0][0x268], 0x1 ;  /* 0x00009a0017168a11 */ /* 0x000fe400078208ff */
[----:B------:R-:W-:Y:S02]  /*4460*/  @!P0 LEA R20, P3, R21, c[0x0][0x258], 0x1 ;  /* 0x0000960015148a11 */ /* 0x000fe400078608ff */
[----:B------:R-:W-:Y:S02]  /*4470*/  LEA.HI.X R9, R25, R9, R28, 0x1, P2 ;  /* 0x0000000919097211 */ /* 0x000fe400010f0c1c */
[----:B------:R-:W-:Y:S01]  /*4480*/  LEA.HI.X R7, R30, R7, R27, 0x1, P4 ;  /* 0x000000071e077211 */ /* 0x000fe200020f0c1b */
[----:B------:R-:W-:Y:S01]  /*4490*/  LDS.U16 R28, [R72+0xe] ;  /* 0x00000e00481c7984 */ /* 0x000fe20000000400 */
[----:B------:R-:W-:Y:S02]  /*44a0*/  @!P0 LEA.HI.X R23, R23, c[0x0][0x26c], R26, 0x1, P1 ;  /* 0x00009b0017178a11 */ /* 0x000fe400008f0c1a */
[----:B------:R-:W-:Y:S01]  /*44b0*/  @!P0 LEA.HI.X R21, R21, c[0x0][0x25c], R24, 0x1, P3 ;  /* 0x0000970015158a11 */ /* 0x000fe200018f0c18 */
[----:B------:R-:W-:Y:S04]  /*44c0*/  LDS.U16 R30, [R72+0xa] ;  /* 0x00000a00481e7984 */ /* 0x000fe80000000400 */
[----:B------:R-:W-:Y:S04]  /*44d0*/  LDS.U16 R27, [R72+0x10] ;  /* 0x00001000481b7984 */ /* 0x000fe80000000400 */
[----:B------:R-:W-:Y:S04]  /*44e0*/  LDS.U16 R26, [R72+0x12] ;  /* 0x00001200481a7984 */ /* 0x000fe80000000400 */
[----:B------:R-:W-:Y:S04]  /*44f0*/  LDS.U16 R25, [R72+0x14] ;  /* 0x0000140048197984 */ /* 0x000fe80000000400 */
[----:B------:R-:W-:Y:S04]  /*4500*/  LDS.U16 R24, [R72+0x16] ;  /* 0x0000160048187984 */ /* 0x000fe80000000400 */
[----:B------:R-:W-:Y:S01]  /*4510*/  BAR.SYNC.DEFER_BLOCKING 0x0 ;  /* 0x0000000000007b1d */ /* 0x000fe20000010000 */
[----:B------:R-:W-:-:S02]  /*4520*/  ISETP.GE.AND P1, PT, R18, UR7, PT ;  /* 0x0000000712007c0c */ /* 0x000fc4000bf26270 */
[----:B------:R-:W-:Y:S02]  /*4530*/  PRMT R41, RZ, 0x7610, R41 ;  /* 0x00007610ff297816 */ /* 0x000fe40000000029 */
[----:B------:R-:W-:-:S09]  /*4540*/  PRMT R78, RZ, 0x7610, R78 ;  /* 0x00007610ff4e7816 */ /* 0x000fd2000000004e */
[----:B------:R0:W2:Y:S01]  /*4550*/  @!P1 LDG.E.U16 R41, [R8.64+-0xf80] ;  /* 0xfff0802208299981 */ /* 0x0000a2000c1e1500 */
[----:B------:R-:W-:Y:S02]  /*4560*/  ISETP.GE.AND P1, PT, R13, UR7, PT ;  /* 0x000000070d007c0c */ /* 0x000fe4000bf26270 */
[----:B------:R-:W-:Y:S01]  /*4570*/  PRMT R79, RZ, 0x7610, R79 ;  /* 0x00007610ff4f7816 */ /* 0x000fe2000000004f */
[----:B------:R1:W3:Y:S01]  /*4580*/  @!P0 LDG.E.U16 R35, [R22.64] ;  /* 0x0000002216238981 */ /* 0x0002e2000c1e1500 */
[----:B------:R-:W-:Y:S02]  /*4590*/  ISETP.GE.AND P2, PT, R16, UR7, PT ;  /* 0x0000000710007c0c */ /* 0x000fe4000bf46270 */
[----:B------:R-:W-:Y:S02]  /*45a0*/  ISETP.GE.AND P3, PT, R19, UR7, PT ;  /* 0x0000000713007c0c */ /* 0x000fe4000bf66270 */
[----:B------:R-:W-:Y:S02]  /*45b0*/  ISETP.GE.AND P4, PT, R17, UR7, PT ;  /* 0x0000000711007c0c */ /* 0x000fe4000bf86270 */
[----:B------:R-:W-:-:S02]  /*45c0*/  ISETP.GE.AND P5, PT, R14, UR7, PT ;  /* 0x000000070e007c0c */ /* 0x000fc4000bfa6270 */
[----:B------:R-:W-:Y:S01]  /*45d0*/  ISETP.GE.AND P6, PT, R15, UR7, PT ;  /* 0x000000070f007c0c */ /* 0x000fe2000bfc6270 */
[----:B------:R0:W4:Y:S01]  /*45e0*/  @!P1 LDG.E.U16 R78, [R8.64+-0xe40] ;  /* 0xfff1c022084e9981 */ /* 0x000122000c1e1500 */
[----:B------:R-:W-:Y:S02]  /*45f0*/  ISETP.GE.AND P1, PT, R12, UR7, PT ;  /* 0x000000070c007c0c */ /* 0x000fe4000bf26270 */
[----:B------:R-:W-:Y:S02]  /*4600*/  PRMT R80, RZ, 0x7610, R80 ;  /* 0x00007610ff507816 */ /* 0x000fe40000000050 */
[----:B------:R-:W-:Y:S02]  /*4610*/  PRMT R42, RZ, 0x7610, R42 ;  /* 0x00007610ff2a7816 */ /* 0x000fe4000000002a */
[----:B------:R-:W-:Y:S02]  /*4620*/  PRMT R40, RZ, 0x7610, R40 ;  /* 0x00007610ff287816 */ /* 0x000fe40000000028 */
[----:B------:R-:W-:-:S02]  /*4630*/  PRMT R43, RZ, 0x7610, R43 ;  /* 0x00007610ff2b7816 */ /* 0x000fc4000000002b */
[----:B------:R-:W-:Y:S01]  /*4640*/  PRMT R77, RZ, 0x7610, R77 ;  /* 0x00007610ff4d7816 */ /* 0x000fe2000000004d */
[----:B------:R0:W5:Y:S01]  /*4650*/  @!P2 LDG.E.U16 R42, [R8.64+-0xf00] ;  /* 0xfff10022082aa981 */ /* 0x000162000c1e1500 */
[----:B------:R-:W-:Y:S02]  /*4660*/  PRMT R76, RZ, 0x7610, R76 ;  /* 0x00007610ff4c7816 */ /* 0x000fe4000000004c */
[----:B-1----:R-:W-:Y:S01]  /*4670*/  PRMT R23, RZ, 0x7610, R23 ;  /* 0x00007610ff177816 */ /* 0x002fe20000000017 */
[----:B------:R0:W2:Y:S01]  /*4680*/  @!P1 LDG.E.U16 R79, [R8.64+-0xe00] ;  /* 0xfff20022084f9981 */ /* 0x0000a2000c1e1500 */
[----:B------:R-:W-:Y:S02]  /*4690*/  ISETP.GE.AND P1, PT, R11, UR7, PT ;  /* 0x000000070b007c0c */ /* 0x000fe4000bf26270 */
[----:B------:R-:W-:Y:S01]  /*46a0*/  ISETP.GE.AND P2, PT, R5, UR7, PT ;  /* 0x0000000705007c0c */ /* 0x000fe2000bf46270 */
[----:B------:R0:W2:Y:S01]  /*46b0*/  @!P3 LDG.E.U16 R40, [R8.64+-0xfc0] ;  /* 0xfff040220828b981 */ /* 0x0000a2000c1e1500 */
[----:B------:R-:W-:-:S02]  /*46c0*/  ISETP.GE.AND P3, PT, R4, UR7, PT ;  /* 0x0000000704007c0c */ /* 0x000fc4000bf66270 */
[----:B------:R-:W-:Y:S01]  /*46d0*/  PRMT R22, RZ, 0x7610, R22 ;  /* 0x00007610ff167816 */ /* 0x000fe20000000016 */
[----:B------:R0:W4:Y:S01]  /*46e0*/  @!P4 LDG.E.U16 R43, [R8.64+-0xf40] ;  /* 0xfff0c022082bc981 */ /* 0x000122000c1e1500 */
[----:B------:R-:W-:Y:S02]  /*46f0*/  ISETP.GE.AND P4, PT, R3, UR7, PT ;  /* 0x0000000703007c0c */ /* 0x000fe4000bf86270 */
[----:B------:R-:W-:Y:S01]  /*4700*/  PRMT R81, RZ, 0x7610, R81 ;  /* 0x00007610ff517816 */ /* 0x000fe20000000051 */
[----:B------:R0:W4:Y:S01]  /*4710*/  @!P5 LDG.E.U16 R77, [R8.64+-0xe80] ;  /* 0xfff18022084dd981 */ /* 0x000122000c1e1500 */
[----:B------:R-:W-:Y:S02]  /*4720*/  PRMT R82, RZ, 0x7610, R82 ;  /* 0x00007610ff527816 */ /* 0x000fe40000000052 */
[----:B------:R-:W-:Y:S01]  /*4730*/  PRMT R83, RZ, 0x7610, R83 ;  /* 0x00007610ff537816 */ /* 0x000fe20000000053 */
[----:B------:R0:W5:Y:S01]  /*4740*/  @!P1 LDG.E.U16 R80, [R8.64+-0xdc0] ;  /* 0xfff2402208509981 */ /* 0x000162000c1e1500 */
[----:B------:R-:W-:-:S02]  /*4750*/  ISETP.GE.AND P1, PT, R10, UR7, PT ;  /* 0x000000070a007c0c */ /* 0x000fc4000bf26270 */
[----:B------:R-:W-:Y:S01]  /*4760*/  ISETP.GE.AND P5, PT, R2, UR7, PT ;  /* 0x0000000702007c0c */ /* 0x000fe2000bfa6270 */
[----:B------:R0:W5:Y:S01]  /*4770*/  @!P6 LDG.E.U16 R76, [R8.64+-0xec0] ;  /* 0xfff14022084ce981 */ /* 0x000162000c1e1500 */
[----:B------:R-:W-:Y:S02]  /*4780*/  ISETP.GE.AND P6, PT, R0, UR7, PT ;  /* 0x0000000700007c0c */ /* 0x000fe4000bfc6270 */
[----:B------:R-:W-:Y:S01]  /*4790*/  PRMT R84, RZ, 0x7610, R84 ;  /* 0x00007610ff547816 */ /* 0x000fe20000000054 */
[----:B------:R0:W5:Y:S04]  /*47a0*/  @!P2 LDG.E.U16 R22, [R8.64+-0xd40] ;  /* 0xfff2c0220816a981 */ /* 0x000168000c1e1500 */
[----:B------:R0:W5:Y:S04]  /*47b0*/  @!P3 LDG.E.U16 R81, [R8.64+-0xd00] ;  /* 0xfff300220851b981 */ /* 0x000168000c1e1500 */
[----:B------:R0:W5:Y:S04]  /*47c0*/  @!P1 LDG.E.U16 R23, [R8.64+-0xd80] ;  /* 0xfff2802208179981 */ /* 0x000168000c1e1500 */
[----:B------:R0:W5:Y:S04]  /*47d0*/  @!P4 LDG.E.U16 R82, [R8.64+-0xcc0] ;  /* 0xfff340220852c981 */ /* 0x000168000c1e1500 */
[----:B------:R0:W5:Y:S04]  /*47e0*/  @!P5 LDG.E.U16 R83, [R8.64+-0xc80] ;  /* 0xfff380220853d981 */ /* 0x000168000c1e1500 */
[----:B------:R0:W5:Y:S01]  /*47f0*/  @!P6 LDG.E.U16 R84, [R8.64+-0xc40] ;  /* 0xfff3c0220854e981 */ /* 0x000162000c1e1500 */
[----:B------:R-:W-:-:S02]  /*4800*/  PRMT R109, RZ, 0x7610, R109 ;  /* 0x00007610ff6d7816 */ /* 0x000fc4000000006d */
[----:B------:R-:W-:Y:S02]  /*4810*/  P2R R104, PR, RZ, 0x2 ;  /* 0x00000002ff687803 */ /* 0x000fe40000000000 */
[----:B------:R-:W-:Y:S02]  /*4820*/  ISETP.GE.AND P1, PT, R19, UR7, PT ;  /* 0x0000000713007c0c */ /* 0x000fe4000bf26270 */
[----:B------:R-:W-:Y:S02]  /*4830*/  PRMT R113, RZ, 0x7610, R113 ;  /* 0x00007610ff717816 */ /* 0x000fe40000000071 */
[----:B0-----:R-:W-:Y:S02]  /*4840*/  PRMT R8, RZ, 0x7610, R8 ;  /* 0x00007610ff087816 */ /* 0x001fe40000000008 */
[----:B------:R-:W-:Y:S02]  /*4850*/  PRMT R112, RZ, 0x7610, R112 ;  /* 0x00007610ff707816 */ /* 0x000fe40000000070 */
[----:B------:R-:W-:-:S02]  /*4860*/  PRMT R111, RZ, 0x7610, R111 ;  /* 0x00007610ff6f7816 */ /* 0x000fc4000000006f */
[----:B------:R-:W-:Y:S02]  /*4870*/  PRMT R110, RZ, 0x7610, R110 ;  /* 0x00007610ff6e7816 */ /* 0x000fe4000000006e */
[----:B------:R-:W-:Y:S02]  /*4880*/  PRMT R106, RZ, 0x7610, R106 ;  /* 0x00007610ff6a7816 */ /* 0x000fe4000000006a */
[----:B------:R-:W-:Y:S01]  /*4890*/  PRMT R108, RZ, 0x7610, R108 ;  /* 0x00007610ff6c7816 */ /* 0x000fe2000000006c */
[----:B---3--:R-:W-:Y:S04]  /*48a0*/  STS.U16 [R162], R35 ;  /* 0x00000023a2007388 */ /* 0x008fe80000000400 */
[----:B--2---:R-:W-:Y:S04]  /*48b0*/  STS.U16 [R161+0x40], R40 ;  /* 0x00004028a1007388 */ /* 0x004fe80000000400 */
[----:B------:R-:W-:Y:S04]  /*48c0*/  STS.U16 [R160+0x80], R41 ;  /* 0x00008029a0007388 */ /* 0x000fe80000000400 */
        /* <DEDUP_REMOVED lines=12> */
[----:B------:R-:W-:Y:S01]  /*4990*/  STS.U16 [R145+0x3c0], R84 ;  /* 0x0003c05491007388 */ /* 0x000fe20000000400 */
[----:B------:R-:W-:-:S06]  /*49a0*/  NOP ;  /* 0x0000000000007918 */ /* 0x000fcc0000000000 */
[----:B------:R-:W-:Y:S04]  /*49b0*/  LDS.U16 R9, [R72] ;  /* 0x0000000048097984 */ /* 0x000fe80000000400 */
[----:B------:R-:W1:Y:S04]  /*49c0*/  LDS.U16 R89, [R72+0x2] ;  /* 0x0000020048597984 */ /* 0x000e680000000400 */
[----:B------:R-:W2:Y:S04]  /*49d0*/  LDS.U16 R90, [R72+0x4] ;  /* 0x00000400485a7984 */ /* 0x000ea80000000400 */
[----:B------:R-:W-:Y:S04]  /*49e0*/  LDS.U16 R91, [R72+0x6] ;  /* 0x00000600485b7984 */ /* 0x000fe80000000400 */
[----:B------:R-:W-:Y:S04]  /*49f0*/  LDS.U16 R92, [R72+0x8] ;  /* 0x00000800485c7984 */ /* 0x000fe80000000400 */
[----:B------:R-:W-:Y:S04]  /*4a00*/  LDS.U16 R93, [R72+0xa] ;  /* 0x00000a00485d7984 */ /* 0x000fe80000000400 */
[----:B------:R-:W3:Y:S04]  /*4a10*/  LDS.U16 R102, [R72+0xc] ;  /* 0x00000c0048667984 */ /* 0x000ee80000000400 */
[----:B------:R-:W-:Y:S04]  /*4a20*/  LDS.U16 R101, [R72+0xe] ;  /* 0x00000e0048657984 */ /* 0x000fe80000000400 */
[----:B------:R-:W-:Y:S04]  /*4a30*/  LDS.U16 R100, [R72+0x10] ;  /* 0x0000100048647984 */ /* 0x000fe80000000400 */
[----:B------:R-:W4:Y:S04]  /*4a40*/  LDS.U16 R99, [R72+0x12] ;  /* 0x0000120048637984 */ /* 0x000f280000000400 */
[----:B------:R-:W-:Y:S04]  /*4a50*/  LDS.U16 R98, [R72+0x14] ;  /* 0x0000140048627984 */ /* 0x000fe80000000400 */
[----:B------:R-:W-:Y:S04]  /*4a60*/  LDS.U16 R97, [R72+0x16] ;  /* 0x0000160048617984 */ /* 0x000fe80000000400 */
[----:B------:R-:W-:Y:S04]  /*4a70*/  LDS.U16 R96, [R72+0x18] ;  /* 0x0000180048607984 */ /* 0x000fe80000000400 */
[----:B------:R-:W-:Y:S04]  /*4a80*/  LDS.U16 R95, [R72+0x1a] ;  /* 0x00001a00485f7984 */ /* 0x000fe80000000400 */
[----:B------:R-:W-:Y:S04]  /*4a90*/  LDS.U16 R94, [R72+0x1c] ;  /* 0x00001c00485e7984 */ /* 0x000fe80000000400 */
[----:B------:R-:W2:Y:S04]  /*4aa0*/  LDS.U16 R35, [R72+0x1e] ;  /* 0x00001e0048237984 */ /* 0x000ea80000000400 */
[----:B------:R-:W-:Y:S06]  /*4ab0*/  BAR.SYNC.DEFER_BLOCKING 0x0 ;  /* 0x0000000000007b1d */ /* 0x000fec0000010000 */
        /* <DEDUP_REMOVED lines=9> */
[----:B------:R-:W-:Y:S02]  /*4b50*/  ISETP.GE.AND P0, PT, R14, UR7, PT ;  /* 0x000000070e007c0c */ /* 0x000fe4000bf06270 */
[----:B0-----:R-:W-:Y:S01]  /*4b60*/  PRMT R21, RZ, 0x7610, R21 ;  /* 0x00007610ff157816 */ /* 0x001fe20000000015 */
[----:B------:R0:W5:Y:S01]  /*4b70*/  @!P1 LDG.E.U16 R110, [R6.64+-0xec0] ;  /* 0xfff14022066e9981 */ /* 0x000162000c1e1500 */
[----:B------:R-:W-:-:S09]  /*4b80*/  ISETP.GE.AND P1, PT, R13, UR7, PT ;  /* 0x000000070d007c0c */ /* 0x000fd2000bf26270 */
[----:B------:R0:W5:Y:S01]  /*4b90*/  @!P0 LDG.E.U16 R21, [R6.64+-0xe80] ;  /* 0xfff1802206158981 */ /* 0x000162000c1e1500 */
[----:B------:R-:W-:Y:S02]  /*4ba0*/  ISETP.GE.AND P0, PT, R12, UR7, PT ;  /* 0x000000070c007c0c */ /* 0x000fe4000bf06270 */
[----:B------:R-:W-:Y:S01]  /*4bb0*/  PRMT R83, RZ, 0x7610, R83 ;  /* 0x00007610ff537816 */ /* 0x000fe20000000053 */
[----:B------:R0:W5:Y:S01]  /*4bc0*/  @!P1 LDG.E.U16 R106, [R6.64+-0xe40] ;  /* 0xfff1c022066a9981 */ /* 0x000162000c1e1500 */
[----:B------:R-:W-:-:S09]  /*4bd0*/  ISETP.NE.AND P1, PT, R104, RZ, PT ;  /* 0x000000ff6800720c */ /* 0x000fd20003f25270 */
[----:B------:R0:W5:Y:S01]  /*4be0*/  @!P0 LDG.E.U16 R83, [R6.64+-0xe00] ;  /* 0xfff2002206538981 */ /* 0x000162000c1e1500 */
[----:B------:R-:W-:Y:S02]  /*4bf0*/  ISETP.GE.AND P0, PT, R11, UR7, PT ;  /* 0x000000070b007c0c */ /* 0x000fe4000bf06270 */
[----:B------:R-:W-:Y:S02]  /*4c00*/  PRMT R79, RZ, 0x7610, R79 ;  /* 0x00007610ff4f7816 */ /* 0x000fe4000000004f */
[----:B------:R-:W-:Y:S02]  /*4c10*/  PRMT R80, RZ, 0x7610, R80 ;  /* 0x00007610ff507816 */ /* 0x000fe40000000050 */
[----:B------:R-:W-:Y:S02]  /*4c20*/  PRMT R81, RZ, 0x7610, R81 ;  /* 0x00007610ff517816 */ /* 0x000fe40000000051 */
[----:B------:R-:W-:Y:S01]  /*4c30*/  PRMT R76, RZ, 0x7610, R76 ;  /* 0x00007610ff4c7816 */ /* 0x000fe2000000004c */
[----:B------:R0:W5:Y:S01]  /*4c40*/  @!P1 LDG.E.U16 R79, [R6.64+-0xd80] ;  /* 0xfff28022064f9981 */ /* 0x000162000c1e1500 */
[----:B------:R-:W-:-:S02]  /*4c50*/  PRMT R77, RZ, 0x7610, R77 ;  /* 0x00007610ff4d7816 */ /* 0x000fc4000000004d */
[----:B------:R-:W-:Y:S01]  /*4c60*/  PRMT R78, RZ, 0x7610, R78 ;  /* 0x00007610ff4e7816 */ /* 0x000fe2000000004e */
[----:B------:R0:W5:Y:S04]  /*4c70*/  @!P0 LDG.E.U16 R108, [R6.64+-0xdc0] ;  /* 0xfff24022066c8981 */ /* 0x000168000c1e1500 */
[----:B------:R0:W5:Y:S04]  /*4c80*/  @!P2 LDG.E.U16 R80, [R6.64+-0xd40] ;  /* 0xfff2c0220650a981 */ /* 0x000168000c1e1500 */
[----:B------:R0:W5:Y:S04]  /*4c90*/  @!P3 LDG.E.U16 R81, [R6.64+-0xd00] ;  /* 0xfff300220651b981 */ /* 0x000168000c1e1500 */
[----:B------:R0:W5:Y:S04]  /*4ca0*/  @!P4 LDG.E.U16 R76, [R6.64+-0xcc0] ;  /* 0xfff34022064cc981 */ /* 0x000168000c1e1500 */
[----:B------:R0:W5:Y:S04]  /*4cb0*/  @!P5 LDG.E.U16 R77, [R6.64+-0xc80] ;  /* 0xfff38022064dd981 */ /* 0x000168000c1e1500 */
[----:B------:R0:W5:Y:S01]  /*4cc0*/  @!P6 LDG.E.U16 R78, [R6.64+-0xc40] ;  /* 0xfff3c022064ee981 */ /* 0x000162000c1e1500 */
[----:B-1----:R-:W-:-:S05]  /*4cd0*/  PRMT R89, RZ, 0x5410, R89 ;  /* 0x00005410ff597816 */ /* 0x002fca0000000059 */
[----:B------:R-:W-:Y:S01]  /*4ce0*/  FMUL.FTZ R107, R89, -1.4426950216293334961 ;  /* 0xbfb8aa3b596b7820 */ /* 0x000fe20000410000 */
[----:B------:R-:W-:-:S05]  /*4cf0*/  PRMT R84, RZ, 0x5410, R9 ;  /* 0x00005410ff547816 */ /* 0x000fca0000000009 */
[----:B------:R-:W1:Y:S01]  /*4d00*/  MUFU.EX2 R107, R107 ;  /* 0x0000006b006b7308 */ /* 0x000e620000000800 */
[----:B------:R-:W-:Y:S01]  /*4d10*/  FMUL.FTZ R114, R84, -1.4426950216293334961 ;  /* 0xbfb8aa3b54727820 */ /* 0x000fe20000410000 */
[----:B--2---:R-:W-:Y:S02]  /*4d20*/  PRMT R90, RZ, 0x5410, R90 ;  /* 0x00005410ff5a7816 */ /* 0x004fe4000000005a */
[----:B---3--:R-:W-:-:S04]  /*4d30*/  PRMT R102, RZ, 0x5410, R102 ;  /* 0x00005410ff667816 */ /* 0x008fc80000000066 */
[----:B------:R-:W2:Y:S01]  /*4d40*/  MUFU.EX2 R114, R114 ;  /* 0x0000007200727308 */ /* 0x000ea20000000800 */
[----:B------:R-:W-:Y:S01]  /*4d50*/  PRMT R91, RZ, 0x5410, R91 ;  /* 0x00005410ff5b7816 */ /* 0x000fe2000000005b */
[----:B------:R-:W-:Y:S02]  /*4d60*/  FMUL.FTZ R82, R90, -1.4426950216293334961 ;  /* 0xbfb8aa3b5a527820 */ /* 0x000fe40000410000 */
[----:B0-----:R-:W-:Y:S02]  /*4d70*/  FMUL.FTZ R6, R102, -1.4426950216293334961 ;  /* 0xbfb8aa3b66067820 */ /* 0x001fe40000410000 */
[----:B-1----:R-:W-:Y:S01]  /*4d80*/  FADD.FTZ R134, R107, 1 ;  /* 0x3f8000006b867421 */ /* 0x002fe20000010000 */
[----:B------:R-:W-:Y:S01]  /*4d90*/  PRMT R92, RZ, 0x5410, R92 ;  /* 0x00005410ff5c7816 */ /* 0x000fe2000000005c */
[----:B------:R-:W-:Y:S01]  /*4da0*/  FMUL.FTZ R7, R91, -1.4426950216293334961 ;  /* 0xbfb8aa3b5b077820 */ /* 0x000fe20000410000 */
[----:B------:R-:W0:Y:S01]  /*4db0*/  MUFU.EX2 R82, R82 ;  /* 0x0000005200527308 */ /* 0x000e220000000800 */
[----:B------:R-:W-:-:S02]  /*4dc0*/  PRMT R93, RZ, 0x5410, R93 ;  /* 0x00005410ff5d7816 */ /* 0x000fc4000000005d */
[----:B------:R-:W-:Y:S02]  /*4dd0*/  FMUL.FTZ R104, R92, -1.4426950216293334961 ;  /* 0xbfb8aa3b5c687820 */ /* 0x000fe40000410000 */
[----:B--2---:R-:W-:-:S03]  /*4de0*/  FADD.FTZ R114, R114, 1 ;  /* 0x3f80000072727421 */ /* 0x004fc60000010000 */
[----:B------:R-:W-:Y:S01]  /*4df0*/  MUFU.EX2 R6, R6 ;  /* 0x0000000600067308 */ /* 0x000fe20000000800 */
[----:B------:R-:W-:-:S07]  /*4e00*/  FMUL.FTZ R105, R93, -1.4426950216293334961 ;  /* 0xbfb8aa3b5d697820 */ /* 0x000fce0000410000 */
[----:B------:R-:W1:Y:S08]  /*4e10*/  MUFU.EX2 R7, R7 ;  /* 0x0000000700077308 */ /* 0x000e700000000800 */
[----:B------:R-:W-:Y:S01]  /*4e20*/  MUFU.RCP R134, R134 ;  /* 0x0000008600867308 */ /* 0x000fe20000001000 */
[----:B0-----:R-:W-:-:S07]  /*4e30*/  FADD.FTZ R82, R82, 1 ;  /* 0x3f80000052527421 */ /* 0x001fce0000010000 */
[----:B------:R-:W0:Y:S01]  /*4e40*/  MUFU.EX2 R104, R104 ;  /* 0x0000006800687308 */ /* 0x000e220000000800 */
[----:B----4-:R-:W-:-:S07]  /*4e50*/  PRMT R99, RZ, 0x5410, R99 ;  /* 0x00005410ff637816 */ /* 0x010fce0000000063 */
[----:B------:R-:W2:Y:S01]  /*4e60*/  MUFU.EX2 R105, R105 ;  /* 0x0000006900697308 */ /* 0x000ea20000000800 */
[----:B------:R-:W-:Y:S01]  /*4e70*/  PRMT R101, RZ, 0x5410, R101 ;  /* 0x00005410ff657816 */ /* 0x000fe20000000065 */
[----:B-1----:R-:W-:Y:S01]  /*4e80*/  FADD.FTZ R7, R7, 1 ;  /* 0x3f80000007077421 */ /* 0x002fe20000010000 */
[----:B------:R-:W-:Y:S02]  /*4e90*/  PRMT R103, RZ, 0x5410, R103 ;  /* 0x00005410ff677816 */ /* 0x000fe40000000067 */
[----:B------:R-:W-:-:S03]  /*4ea0*/  PRMT R34, RZ, 0x5410, R34 ;  /* 0x00005410ff227816 */ /* 0x000fc60000000022 */
[----:B------:R-:W1:Y:S01]  /*4eb0*/  MUFU.RCP R133, R82 ;  /* 0x0000005200857308 */ /* 0x000e620000001000 */
[----:B------:R-:W-:Y:S01]  /*4ec0*/  PRMT R100, RZ, 0x5410, R100 ;  /* 0x00005410ff647816 */ /* 0x000fe20000000064 */
[----:B------:R-:W-:Y:S02]  /*4ed0*/  FMUL.FTZ R23, R99, -1.4426950216293334961 ;  /* 0xbfb8aa3b63177820 */ /* 0x000fe40000410000 */
[----:B------:R-:W-:Y:S02]  /*4ee0*/  FMUL.FTZ R20, R101, -1.4426950216293334961 ;  /* 0xbfb8aa3b65147820 */ /* 0x000fe40000410000 */
[----:B0-----:R-:W-:Y:S02]  /*4ef0*/  FADD.FTZ R104, R104, 1 ;  /* 0x3f80000068687421 */ /* 0x001fe40000010000 */
[----:B------:R-:W-:Y:S01]  /*4f00*/  MUFU.RCP R132, R7 ;  /* 0x0000000700847308 */ /* 0x000fe20000001000 */
[----:B------:R-:W-:Y:S01]  /*4f10*/  FMUL.FTZ R22, R100, -1.4426950216293334961 ;  /* 0xbfb8aa3b64167820 */ /* 0x000fe20000410000 */
[----:B------:R-:W-:Y:S01]  /*4f20*/  PRMT R35, RZ, 0x5410, R35 ;  /* 0x00005410ff237816 */ /* 0x000fe20000000023 */
[----:B--2---:R-:W-:-:S05]  /*4f30*/  FADD.FTZ R130, R105, 1 ;  /* 0x3f80000069827421 */ /* 0x004fca0000010000 */
[----:B------:R-:W-:Y:S01]  /*4f40*/  MUFU.EX2 R23, R23 ;  /* 0x0000001700177308 */ /* 0x000fe20000000800 */
[----:B------:R-:W-:-:S07]  /*4f50*/  PRMT R33, RZ, 0x5410, R33 ;  /* 0x00005410ff217816 */ /* 0x000fce0000000021 */
[----:B------:R-:W-:Y:S08]  /*4f60*/  MUFU.RCP R131, R104 ;  /* 0x0000006800837308 */ /* 0x000ff00000001000 */
[----:B------:R-:W-:Y:S01]  /*4f70*/  MUFU.EX2 R20, R20 ;  /* 0x0000001400147308 */ /* 0x000fe20000000800 */
[----:B-1----:R-:W-:-:S07]  /*4f80*/  FADD.FTZ R105, -R133, 1 ;  /* 0x3f80000085697421 */ /* 0x002fce0000010100 */
[----:B------:R-:W-:Y:S01]  /*4f90*/  MUFU.EX2 R22, R22 ;  /* 0x0000001600167308 */ /* 0x000fe20000000800 */
[----:B------:R-:W-:-:S07]  /*4fa0*/  PRMT R98, RZ, 0x5410, R98 ;  /* 0x00005410ff627816 */ /* 0x000fce0000000062 */
[----:B------:R-:W-:Y:S01]  /*4fb0*/  MUFU.RCP R130, R130 ;  /* 0x0000008200827308 */ /* 0x000fe20000001000 */
[----:B------:R-:W-:Y:S01]  /*4fc0*/  FFMA.FTZ R105, R90, R105, 1 ;  /* 0x3f8000005a697423 */ /* 0x000fe20000010069 */
[----:B-----5:R-:W-:Y:S04]  /*4fd0*/  STS.U16 [R162], R109 ;  /* 0x0000006da2007388 */ /* 0x020fe80000000400 */
[----:B------:R-:W-:Y:S04]  /*4fe0*/  STS.U16 [R161+0x40], R8 ;  /* 0x00004008a1007388 */ /* 0x000fe80000000400 */
[----:B------:R-:W-:Y:S04]  /*4ff0*/  STS.U16 [R160+0x80], R113 ;  /* 0x00008071a0007388 */ /* 0x000fe80000000400 */
[----:B------:R-:W-:Y:S04]  /*5000*/  STS.U16 [R158+0xc0], R111 ;  /* 0x0000c06f9e007388 */ /* 0x000fe80000000400 */
[----:B------:R-:W-:Y:S04]  /*5010*/  STS.U16 [R157+0x100], R112 ;  /* 0x000100709d007388 */ /* 0x000fe80000000400 */
[----:B------:R-:W-:Y:S04]  /*5020*/  STS.U16 [R155+0x140], R110 ;  /* 0x0001406e9b007388 */ /* 0x000fe80000000400 */
[----:B------:R0:W-:Y:S04]  /*5030*/  STS.U16 [R154+0x180], R21 ;  /* 0x000180159a007388 */ /* 0x0001e80000000400 */
[----:B------:R-:W-:Y:S04]  /*5040*/  STS.U16 [R153+0x1c0], R106 ;  /* 0x0001c06a99007388 */ /* 0x000fe80000000400 */
[----:B------:R-:W-:Y:S04]  /*5050*/  STS.U16 [R152+0x200], R83 ;  /* 0x0002005398007388 */ /* 0x000fe80000000400 */
[----:B------:R-:W-:Y:S04]  /*5060*/  STS.U16 [R151+0x240], R108 ;  /* 0x0002406c97007388 */ /* 0x000fe80000000400 */
[----:B------:R-:W-:Y:S04]  /*5070*/  STS.U16 [R150+0x280], R79 ;  /* 0x0002804f96007388 */ /* 0x000fe80000000400 */
[----:B------:R-:W-:Y:S04]  /*5080*/  STS.U16 [R149+0x2c0], R80 ;  /* 0x0002c05095007388 */ /* 0x000fe80000000400 */
[----:B------:R1:W-:Y:S04]  /*5090*/  STS.U16 [R148+0x300], R81 ;  /* 0x0003005194007388 */ /* 0x0003e80000000400 */
[----:B------:R2:W-:Y:S04]  /*50a0*/  STS.U16 [R147+0x340], R76 ;  /* 0x0003404c93007388 */ /* 0x0005e80000000400 */
[----:B------:R-:W-:Y:S04]  /*50b0*/  STS.U16 [R146+0x380], R77 ;  /* 0x0003804d92007388 */ /* 0x000fe80000000400 */
[----:B------:R-:W-:Y:S01]  /*50c0*/  STS.U16 [R145+0x3c0], R78 ;  /* 0x0003c04e91007388 */ /* 0x000fe20000000400 */
[----:B------:R-:W-:-:S06]  /*50d0*/  NOP ;  /* 0x0000000000007918 */ /* 0x000fcc0000000000 */
[----:B------:R-:W3:Y:S04]  /*50e0*/  LDS.U16 R83, [R72] ;  /* 0x0000000048537984 */ /* 0x000ee80000000400 */
[----:B------:R-:W4:Y:S04]  /*50f0*/  LDS.U16 R106, [R72+0x2] ;  /* 0x00000200486a7984 */ /* 0x000f280000000400 */
[----:B------:R-:W5:Y:S01]  /*5100*/  LDS.U16 R107, [R72+0x4] ;  /* 0x00000400486b7984 */ /* 0x000f620000000400 */
[----:B0-----:R-:W0:Y:S03]  /*5110*/  MUFU.RCP R21, R114 ;  /* 0x0000007200157308 */ /* 0x001e260000001000 */
[----:B------:R-:W5:Y:S04]  /*5120*/  LDS.U16 R80, [R72+0x6] ;  /* 0x0000060048507984 */ /* 0x000f680000000400 */
[----:B------:R-:W5:Y:S04]  /*5130*/  LDS.U16 R78, [R72+0xa] ;  /* 0x00000a00484e7984 */ /* 0x000f680000000400 */
[----:B------:R-:W5:Y:S01]  /*5140*/  LDS.U16 R79, [R72+0x8] ;  /* 0x00000800484f7984 */ /* 0x000f620000000400 */
[----:B-1----:R-:W-:-:S02]  /*5150*/  FADD.FTZ R81, R6, 1 ;  /* 0x3f80000006517421 */ /* 0x002fc40000010000 */
[----:B------:R-:W-:Y:S01]  /*5160*/  FADD.FTZ R6, -R134, 1 ;  /* 0x3f80000086067421 */ /* 0x000fe20000010100 */
[----:B------:R-:W-:Y:S01]  /*5170*/  LDS.U16 R112, [R72+0x14] ;  /* 0x0000140048707984 */ /* 0x000fe20000000400 */
[----:B0-----:R-:W-:Y:S02]  /*5180*/  FADD.FTZ R7, -R21, 1 ;  /* 0x3f80000015077421 */ /* 0x001fe40000010100 */
[----:B--2---:R-:W-:Y:S01]  /*5190*/  FFMA.FTZ R76, R89, R6, 1 ;  /* 0x3f800000594c7423 */ /* 0x004fe20000010006 */
[----:B------:R-:W-:Y:S01]  /*51a0*/  PRMT R32, RZ, 0x5410, R32 ;  /* 0x00005410ff207816 */ /* 0x000fe20000000020 */
[----:B------:R-:W-:Y:S01]  /*51b0*/  FFMA.FTZ R7, R84, R7, 1 ;  /* 0x3f80000054077423 */ /* 0x000fe20000010007 */
[----:B------:R-:W-:Y:S01]  /*51c0*/  PRMT R97, RZ, 0x5410, R97 ;  /* 0x00005410ff617816 */ /* 0x000fe20000000061 */
[----:B------:R-:W-:Y:S01]  /*51d0*/  FMUL.FTZ R109, R35, -1.4426950216293334961 ;  /* 0xbfb8aa3b236d7820 */ /* 0x000fe20000410000 */
[----:B------:R-:W-:Y:S01]  /*51e0*/  PRMT R30, RZ, 0x5410, R30 ;  /* 0x00005410ff1e7816 */ /* 0x000fe2000000001e */
[----:B------:R-:W-:Y:S01]  /*51f0*/  FMUL.FTZ R43, R98, -1.4426950216293334961 ;  /* 0xbfb8aa3b622b7820 */ /* 0x000fe20000410000 */
[----:B------:R-:W-:Y:S01]  /*5200*/  LDS.U16 R111, [R72+0x12] ;  /* 0x00001200486f7984 */ /* 0x000fe20000000400 */
[----:B------:R-:W-:Y:S01]  /*5210*/  FADD.FTZ R108, -R130, 1 ;  /* 0x3f800000826c7421 */ /* 0x000fe20000010100 */
[----:B------:R-:W-:-:S02]  /*5220*/  PRMT R96, RZ, 0x5410, R96 ;  /* 0x00005410ff607816 */ /* 0x000fc40000000060 */
[----:B------:R-:W-:Y:S01]  /*5230*/  PRMT R31, RZ, 0x5410, R31 ;  /* 0x00005410ff1f7816 */ /* 0x000fe2000000001f */
[----:B------:R-:W-:Y:S01]  /*5240*/  LDS.U16 R120, [R72+0x1a] ;  /* 0x00001a0048787984 */ /* 0x000fe20000000400 */
[----:B---3--:R-:W-:Y:S02]  /*5250*/  PRMT R83, RZ, 0x5410, R83 ;  /* 0x00005410ff537816 */ /* 0x008fe40000000053 */
[----:B------:R-:W-:Y:S01]  /*5260*/  PRMT R95, RZ, 0x5410, R95 ;  /* 0x00005410ff5f7816 */ /* 0x000fe2000000005f */
[----:B------:R-:W-:Y:S01]  /*5270*/  LDS.U16 R122, [R72+0x18] ;  /* 0x00001800487a7984 */ /* 0x000fe20000000400 */
[----:B----4-:R-:W-:Y:S01]  /*5280*/  PRMT R82, RZ, 0x5410, R106 ;  /* 0x00005410ff527816 */ /* 0x010fe2000000006a */
[----:B------:R-:W-:-:S04]  /*5290*/  FMUL.FTZ R6, R103, R83 ;  /* 0x0000005367067220 */ /* 0x000fc80000410000 */
[----:B------:R-:W-:Y:S02]  /*52a0*/  FMUL.FTZ R77, R34, R82 ;  /* 0x00000052224d7220 */ /* 0x000fe40000410000 */
[----:B------:R-:W-:Y:S02]  /*52b0*/  FMUL.FTZ R6, R21, R6 ;  /* 0x0000000615067220 */ /* 0x000fe40000410000 */
[----:B------:R-:W-:Y:S02]  /*52c0*/  FMUL.FTZ R77, R134, R77 ;  /* 0x0000004d864d7220 */ /* 0x000fe40000410000 */
[----:B------:R-:W-:Y:S01]  /*52d0*/  FMUL.FTZ R6, R6, R7 ;  /* 0x0000000706067220 */ /* 0x000fe20000410000 */
[----:B------:R5:W-:Y:S01]  /*52e0*/  MUFU.RCP R104, R81 ;  /* 0x0000005100687308 */ /* 0x000be20000001000 */
[----:B------:R-:W-:Y:S02]  /*52f0*/  FMUL.FTZ R7, R77, R76 ;  /* 0x0000004c4d077220 */ /* 0x000fe40000410000 */
[----:B------:R-:W0:Y:S04]  /*5300*/  LDS.U16 R76, [R72+0xe] ;  /* 0x00000e00484c7984 */ /* 0x000e280000000400 */
[----:B------:R-:W1:Y:S01]  /*5310*/  LDS.U16 R77, [R72+0xc] ;  /* 0x00000c00484d7984 */ /* 0x000e620000000400 */
[----:B-----5:R-:W-:Y:S01]  /*5320*/  PRMT R81, RZ, 0x5410, R107 ;  /* 0x00005410ff517816 */ /* 0x020fe2000000006b */
[----:B------:R2:W-:Y:S04]  /*5330*/  MUFU.EX2 R8, R109 ;  /* 0x0000006d00087308 */ /* 0x0005e80000000800 */
[----:B------:R-:W-:Y:S01]  /*5340*/  FMUL.FTZ R106, R33, R81 ;  /* 0x00000051216a7220 */ /* 0x000fe20000410000 */
[----:B--2---:R-:W2:Y:S03]  /*5350*/  LDS.U16 R109, [R72+0x10] ;  /* 0x00001000486d7984 */ /* 0x004ea60000000400 */
[----:B------:R-:W-:Y:S01]  /*5360*/  FMUL.FTZ R106, R133, R106 ;  /* 0x0000006a856a7220 */ /* 0x000fe20000410000 */
[----:B------:R-:W-:Y:S01]  /*5370*/  PRMT R80, RZ, 0x5410, R80 ;  /* 0x00005410ff507816 */ /* 0x000fe20000000050 */
[----:B------:R-:W-:Y:S01]  /*5380*/  FADD.FTZ R114, R23, 1 ;  /* 0x3f80000017727421 */ /* 0x000fe20000010000 */
[----:B------:R-:W-:Y:S01]  /*5390*/  PRMT R78, RZ, 0x5410, R78 ;  /* 0x00005410ff4e7816 */ /* 0x000fe2000000004e */
[----:B------:R-:W-:-:S02]  /*53a0*/  FADD.FTZ R23, -R131, 1 ;  /* 0x3f80000083177421 */ /* 0x000fc40000010100 */
[----:B------:R-:W-:Y:S02]  /*53b0*/  FADD.FTZ R107, R20, 1 ;  /* 0x3f800000146b7421 */ /* 0x000fe40000010000 */
[----:B------:R-:W-:Y:S02]  /*53c0*/  FMUL.FTZ R20, R106, R105 ;  /* 0x000000696a147220 */ /* 0x000fe40000410000 */
[----:B------:R-:W-:Y:S01]  /*53d0*/  FADD.FTZ R106, R22, 1 ;  /* 0x3f800000166a7421 */ /* 0x000fe20000010000 */
[----:B------:R3:W-:Y:S01]  /*53e0*/  MUFU.RCP R105, R107 ;  /* 0x0000006b00697308 */ /* 0x0007e20000001000 */
[----:B------:R-:W-:Y:S02]  /*53f0*/  FFMA.FTZ R115, R92, R23, 1 ;  /* 0x3f8000005c737423 */ /* 0x000fe40000010017 */
[----:B------:R-:W-:Y:S02]  /*5400*/  FADD.FTZ R22, -R132, 1 ;  /* 0x3f80000084167421 */ /* 0x000fe40000010100 */
[----:B------:R-:W-:-:S02]  /*5410*/  FMUL.FTZ R23, R32, R80 ;  /* 0x0000005020177220 */ /* 0x000fc40000410000 */
[----:B------:R-:W-:Y:S01]  /*5420*/  FMUL.FTZ R42, R97, -1.4426950216293334961 ;  /* 0xbfb8aa3b612a7820 */ /* 0x000fe20000410000 */
[----:B------:R-:W4:Y:S01]  /*5430*/  MUFU.EX2 R43, R43 ;  /* 0x0000002b002b7308 */ /* 0x000f220000000800 */
[----:B---3--:R-:W-:Y:S01]  /*5440*/  FMUL.FTZ R107, R30, R78 ;  /* 0x0000004e1e6b7220 */ /* 0x008fe20000410000 */
[----:B------:R-:W-:Y:S01]  /*5450*/  PRMT R79, RZ, 0x5410, R79 ;  /* 0x00005410ff4f7816 */ /* 0x000fe2000000004f */
[----:B------:R-:W-:Y:S02]  /*5460*/  FFMA.FTZ R22, R91, R22, 1 ;  /* 0x3f8000005b167423 */ /* 0x000fe40000010016 */
[----:B------:R-:W-:Y:S02]  /*5470*/  FFMA.FTZ R113, R93, R108, 1 ;  /* 0x3f8000005d717423 */ /* 0x000fe4000001006c */
[----:B------:R-:W-:Y:S02]  /*5480*/  FMUL.FTZ R23, R132, R23 ;  /* 0x0000001784177220 */ /* 0x000fe40000410000 */
[----:B------:R-:W-:Y:S01]  /*5490*/  FMUL.FTZ R110, R130, R107 ;  /* 0x0000006b826e7220 */ /* 0x000fe20000410000 */
[----:B------:R-:W3:Y:S01]  /*54a0*/  MUFU.EX2 R42, R42 ;  /* 0x0000002a002a7308 */ /* 0x000ee20000000800 */
[----:B------:R-:W-:-:S02]  /*54b0*/  FMUL.FTZ R41, R96, -1.4426950216293334961 ;  /* 0xbfb8aa3b60297820 */ /* 0x000fc40000410000 */
[----:B------:R-:W-:Y:S02]  /*54c0*/  FMUL.FTZ R23, R23, R22 ;  /* 0x0000001617177220 */ /* 0x000fe40000410000 */
[----:B------:R-:W-:Y:S02]  /*54d0*/  FMUL.FTZ R108, R31, R79 ;  /* 0x0000004f1f6c7220 */ /* 0x000fe40000410000 */
[----:B------:R-:W-:Y:S02]  /*54e0*/  FMUL.FTZ R22, R110, R113 ;  /* 0x000000716e167220 */ /* 0x000fe40000410000 */
[----:B------:R-:W5:Y:S01]  /*54f0*/  LDS.U16 R113, [R72+0x16] ;  /* 0x0000160048717984 */ /* 0x000f620000000400 */
[----:B------:R-:W1:Y:S01]  /*5500*/  MUFU.EX2 R41, R41 ;  /* 0x0000002900297308 */ /* 0x000e620000000800 */
[----:B------:R-:W-:-:S04]  /*5510*/  FMUL.FTZ R108, R131, R108 ;  /* 0x0000006c836c7220 */ /* 0x000fc80000410000 */
[----:B------:R-:W-:Y:S02]  /*5520*/  FMUL.FTZ R115, R108, R115 ;  /* 0x000000736c737220 */ /* 0x000fe40000410000 */
[----:B----4-:R-:W-:Y:S01]  /*5530*/  FADD.FTZ R108, R43, 1 ;  /* 0x3f8000002b6c7421 */ /* 0x010fe20000010000 */
[----:B------:R-:W4:Y:S01]  /*5540*/  MUFU.RCP R106, R106 ;  /* 0x0000006a006a7308 */ /* 0x000f220000001000 */
[----:B------:R-:W-:Y:S01]  /*5550*/  FMUL.FTZ R40, R95, -1.4426950216293334961 ;  /* 0xbfb8aa3b5f287820 */ /* 0x000fe20000410000 */
[----:B------:R-:W-:Y:S01]  /*5560*/  PRMT R28, RZ, 0x5410, R28 ;  /* 0x00005410ff1c7816 */ /* 0x000fe2000000001c */
[----:B---3--:R-:W-:Y:S01]  /*5570*/  FADD.FTZ R124, R42, 1 ;  /* 0x3f8000002a7c7421 */ /* 0x008fe20000010000 */
[----:B0-----:R-:W-:Y:S01]  /*5580*/  PRMT R76, RZ, 0x5410, R76 ;  /* 0x00005410ff4c7816 */ /* 0x001fe2000000004c */
[----:B------:R-:W-:Y:S02]  /*5590*/  FADD.FTZ R43, -R104, 1 ;  /* 0x3f800000682b7421 */ /* 0x000fe40000010100 */
[----:B------:R-:W-:Y:S01]  /*55a0*/  FADD.FTZ R42, -R105, 1 ;  /* 0x3f800000692a7421 */ /* 0x000fe20000010100 */
[----:B------:R0:W3:Y:S01]  /*55b0*/  MUFU.RCP R107, R114 ;  /* 0x00000072006b7308 */ /* 0x0000e20000001000 */
[----:B------:R-:W-:Y:S01]  /*55c0*/  PRMT R29, RZ, 0x5410, R29 ;  /* 0x00005410ff1d7816 */ /* 0x000fe2000000001d */
[----:B------:R-:W-:Y:S01]  /*55d0*/  FFMA.FTZ R119, R102, R43, 1 ;  /* 0x3f80000066777423 */ /* 0x000fe2000001002b */
[----:B-1----:R-:W-:Y:S01]  /*55e0*/  PRMT R77, RZ, 0x5410, R77 ;  /* 0x00005410ff4d7816 */ /* 0x002fe2000000004d */
[----:B------:R-:W-:-:S04]  /*55f0*/  FFMA.FTZ R121, R101, R42, 1 ;  /* 0x3f80000065797423 */ /* 0x000fc8000001002a */
[----:B------:R-:W1:Y:S01]  /*5600*/  MUFU.RCP R108, R108 ;  /* 0x0000006c006c7308 */ /* 0x000e620000001000 */
[----:B------:R-:W-:Y:S01]  /*5610*/  PRMT R27, RZ, 0x5410, R27 ;  /* 0x00005410ff1b7816 */ /* 0x000fe2000000001b */
[----:B------:R-:W-:Y:S01]  /*5620*/  FMUL.FTZ R42, R28, R76 ;  /* 0x0000004c1c2a7220 */ /* 0x000fe20000410000 */
[----:B--2---:R-:W-:Y:S01]  /*5630*/  PRMT R43, RZ, 0x5410, R109 ;  /* 0x00005410ff2b7816 */ /* 0x004fe2000000006d */
[----:B------:R-:W-:-:S04]  /*5640*/  FADD.FTZ R41, R41, 1 ;  /* 0x3f80000029297421 */ /* 0x000fc80000010000 */
[----:B------:R-:W2:Y:S01]  /*5650*/  MUFU.EX2 R40, R40 ;  /* 0x0000002800287308 */ /* 0x000ea20000000800 */
[----:B------:R-:W-:Y:S01]  /*5660*/  FMUL.FTZ R117, R29, R77 ;  /* 0x0000004d1d757220 */ /* 0x000fe20000410000 */
[----:B------:R-:W-:Y:S01]  /*5670*/  PRMT R94, RZ, 0x5410, R94 ;  /* 0x00005410ff5e7816 */ /* 0x000fe2000000005e */
[----:B------:R-:W-:Y:S01]  /*5680*/  FMUL.FTZ R42, R105, R42 ;  /* 0x0000002a692a7220 */ /* 0x000fe20000410000 */
[----:B------:R-:W-:Y:S01]  /*5690*/  PRMT R25, RZ, 0x5410, R25 ;  /* 0x00005410ff197816 */ /* 0x000fe20000000019 */
[----:B------:R-:W-:-:S03]  /*56a0*/  FMUL.FTZ R109, R27, R43 ;  /* 0x0000002b1b6d7220 */ /* 0x000fc60000410000 */
[----:B------:R1:W-:Y:S01]  /*56b0*/  MUFU.RCP R110, R41 ;  /* 0x00000029006e7308 */ /* 0x0003e20000001000 */
[----:B----4-:R-:W-:Y:S02]  /*56c0*/  FADD.FTZ R123, -R106, 1 ;  /* 0x3f8000006a7b7421 */ /* 0x010fe40000010100 */
[----:B0-----:R-:W-:Y:S02]  /*56d0*/  FMUL.FTZ R114, R104, R117 ;  /* 0x0000007568727220 */ /* 0x001fe40000410000 */
[----:B------:R-:W-:Y:S01]  /*56e0*/  FMUL.FTZ R117, R42, R121 ;  /* 0x000000792a757220 */ /* 0x000fe20000410000 */
[----:B-1----:R-:W-:Y:S01]  /*56f0*/  PRMT R41, RZ, 0x5410, R112 ;  /* 0x00005410ff297816 */ /* 0x002fe20000000070 */
[----:B------:R-:W-:Y:S01]  /*5700*/  FMUL.FTZ R9, R94, -1.4426950216293334961 ;  /* 0xbfb8aa3b5e097820 */ /* 0x000fe20000410000 */
[----:B------:R-:W-:Y:S01]  /*5710*/  PRMT R42, RZ, 0x5410, R111 ;  /* 0x00005410ff2a7816 */ /* 0x000fe2000000006f */
[----:B------:R-:W-:Y:S02]  /*5720*/  FMUL.FTZ R116, R106, R109 ;  /* 0x0000006d6a747220 */ /* 0x000fe40000410000 */
[----:B---3--:R-:W-:Y:S01]  /*5730*/  FADD.FTZ R118, -R107, 1 ;  /* 0x3f8000006b767421 */ /* 0x008fe20000010100 */
[----:B------:R0:W1:Y:S01]  /*5740*/  MUFU.RCP R109, R124 ;  /* 0x0000007c006d7308 */ /* 0x0000620000001000 */
[----:B------:R-:W-:Y:S01]  /*5750*/  FMUL.FTZ R111, R25, R41 ;  /* 0x00000029196f7220 */ /* 0x000fe20000410000 */
[----:B------:R-:W-:Y:S01]  /*5760*/  PRMT R26, RZ, 0x5410, R26 ;  /* 0x00005410ff1a7816 */ /* 0x000fe2000000001a */
[----:B------:R-:W-:-:S02]  /*5770*/  FFMA.FTZ R123, R100, R123, 1 ;  /* 0x3f800000647b7423 */ /* 0x000fc4000001007b */
[----:B------:R-:W-:Y:S02]  /*5780*/  FADD.FTZ R121, -R108, 1 ;  /* 0x3f8000006c797421 */ /* 0x000fe40000010100 */
[----:B------:R-:W-:Y:S02]  /*5790*/  FMUL.FTZ R114, R114, R119 ;  /* 0x0000007772727220 */ /* 0x000fe40000410000 */
[----:B------:R-:W-:Y:S01]  /*57a0*/  FFMA.FTZ R119, R99, R118, 1 ;  /* 0x3f80000063777423 */ /* 0x000fe20000010076 */
[----:B------:R-:W3:Y:S01]  /*57b0*/  MUFU.EX2 R9, R9 ;  /* 0x0000000900097308 */ /* 0x000ee20000000800 */
[----:B------:R-:W-:Y:S01]  /*57c0*/  FMUL.FTZ R111, R108, R111 ;  /* 0x0000006f6c6f7220 */ /* 0x000fe20000410000 */
[----:B0-----:R-:W0:Y:S01]  /*57d0*/  LDS.U16 R124, [R72+0x1c] ;  /* 0x00001c00487c7984 */ /* 0x001e220000000400 */
[----:B------:R-:W-:Y:S02]  /*57e0*/  FFMA.FTZ R118, R98, R121, 1 ;  /* 0x3f80000062767423 */ /* 0x000fe40000010079 */
[----:B------:R-:W-:-:S02]  /*57f0*/  FMUL.FTZ R116, R116, R123 ;  /* 0x0000007b74747220 */ /* 0x000fc40000410000 */
[----:B--2---:R-:W-:Y:S01]  /*5800*/  FADD.FTZ R40, R40, 1 ;  /* 0x3f80000028287421 */ /* 0x004fe20000010000 */
[----:B------:R-:W2:Y:S01]  /*5810*/  LDS.U16 R123, [R72+0x1e] ;  /* 0x00001e00487b7984 */ /* 0x000ea20000000400 */
[----:B------:R-:W-:Y:S02]  /*5820*/  FMUL.FTZ R112, R26, R42 ;  /* 0x0000002a1a707220 */ /* 0x000fe40000410000 */
[----:B------:R-:W-:Y:S01]  /*5830*/  FMUL.FTZ R118, R111, R118 ;  /* 0x000000766f767220 */ /* 0x000fe20000410000 */
[----:B------:R-:W-:Y:S01]  /*5840*/  PRMT R24, RZ, 0x5410, R24 ;  /* 0x00005410ff187816 */ /* 0x000fe20000000018 */
[----:B------:R5:W4:Y:S01]  /*5850*/  MUFU.RCP R111, R40 ;  /* 0x00000028006f7308 */ /* 0x000b220000001000 */
[----:B------:R-:W-:Y:S02]  /*5860*/  FMUL.FTZ R112, R107, R112 ;  /* 0x000000706b707220 */ /* 0x000fe40000410000 */
[----:B-1----:R-:W-:Y:S02]  /*5870*/  FADD.FTZ R126, -R109, 1 ;  /* 0x3f8000006d7e7421 */ /* 0x002fe40000010100 */
[----:B------:R-:W-:Y:S01]  /*5880*/  FMUL.FTZ R119, R112, R119 ;  /* 0x0000007770777220 */ /* 0x000fe20000410000 */
[----:B-----5:R-:W-:-:S05]  /*5890*/  PRMT R40, RZ, 0x5410, R113 ;  /* 0x00005410ff287816 */ /* 0x020fca0000000071 */
[----:B------:R-:W-:Y:S02]  /*58a0*/  FMUL.FTZ R112, R24, R40 ;  /* 0x0000002818707220 */ /* 0x000fe40000410000 */
[----:B------:R-:W-:Y:S02]  /*58b0*/  FFMA.FTZ R121, R97, R126, 1 ;  /* 0x3f80000061797423 */ /* 0x000fe4000001007e */
[----:B------:R-:W-:Y:S02]  /*58c0*/  FMUL.FTZ R112, R109, R112 ;  /* 0x000000706d707220 */ /* 0x000fe40000410000 */
[----:B---3--:R-:W-:Y:S02]  /*58d0*/  FADD.FTZ R126, R9, 1 ;  /* 0x3f800000097e7421 */ /* 0x008fe40000010000 */
[----:B------:R-:W-:Y:S02]  /*58e0*/  FADD.FTZ R8, R8, 1 ;  /* 0x3f80000008087421 */ /* 0x000fe40000010000 */
[----:B------:R-:W-:-:S02]  /*58f0*/  FMUL.FTZ R121, R112, R121 ;  /* 0x0000007970797220 */ /* 0x000fc40000410000 */
[----:B------:R-:W-:Y:S01]  /*5900*/  FADD.FTZ R9, -R110, 1 ;  /* 0x3f8000006e097421 */ /* 0x000fe20000010100 */
[----:B------:R-:W1:Y:S01]  /*5910*/  MUFU.RCP R112, R126 ;  /* 0x0000007e00707308 */ /* 0x000e620000001000 */
[----:B------:R-:W-:Y:S02]  /*5920*/  PRMT R87, RZ, 0x5410, R87 ;  /* 0x00005410ff577816 */ /* 0x000fe40000000057 */
[----:B------:R-:W-:Y:S01]  /*5930*/  FFMA.FTZ R127, R96, R9, 1 ;  /* 0x3f800000607f7423 */ /* 0x000fe20000010009 */
[----:B------:R-:W-:-:S04]  /*5940*/  PRMT R88, RZ, 0x5410, R88 ;  /* 0x00005410ff587816 */ /* 0x000fc80000000058 */
[----:B------:R3:W5:Y:S01]  /*5950*/  MUFU.RCP R113, R8 ;  /* 0x0000000800717308 */ /* 0x0007620000001000 */
[----:B------:R-:W-:Y:S02]  /*5960*/  PRMT R9, RZ, 0x5410, R122 ;  /* 0x00005410ff097816 */ /* 0x000fe4000000007a */
[----:B---3--:R-:W-:Y:S01]  /*5970*/  PRMT R8, RZ, 0x5410, R120 ;  /* 0x00005410ff087816 */ /* 0x008fe20000000078 */
[----:B----4-:R-:W-:-:S04]  /*5980*/  FADD.FTZ R120, -R111, 1 ;  /* 0x3f8000006f787421 */ /* 0x010fc80000010100 */
[----:B------:R-:W-:Y:S02]  /*5990*/  FMUL.FTZ R122, R87, R8 ;  /* 0x00000008577a7220 */ /* 0x000fe40000410000 */
[----:B------:R-:W-:Y:S02]  /*59a0*/  FMUL.FTZ R125, R88, R9 ;  /* 0x00000009587d7220 */ /* 0x000fe40000410000 */
[----:B------:R-:W-:Y:S02]  /*59b0*/  FFMA.FTZ R129, R95, R120, 1 ;  /* 0x3f8000005f817423 */ /* 0x000fe40000010078 */
[----:B------:R-:W-:Y:S02]  /*59c0*/  FMUL.FTZ R122, R111, R122 ;  /* 0x0000007a6f7a7220 */ /* 0x000fe40000410000 */
[----:B------:R-:W-:Y:S02]  /*59d0*/  FMUL.FTZ R120, R110, R125 ;  /* 0x0000007d6e787220 */ /* 0x000fe40000410000 */
[----:B------:R-:W-:Y:S01]  /*59e0*/  FMUL.FTZ R125, R122, R129 ;  /* 0x000000817a7d7220 */ /* 0x000fe20000410000 */
[----:B------:R-:W-:Y:S01]  /*59f0*/  F2FP.BF16.PACK_AB R122, R7, R6 ;  /* 0x00000006077a723e */ /* 0x000fe200000010ff */
[----:B-1----:R-:W-:Y:S01]  /*5a00*/  FADD.FTZ R7, -R112, 1 ;  /* 0x3f80000070077421 */ /* 0x002fe20000010100 */
[----:B------:R-:W-:Y:S01]  /*5a10*/  BAR.SYNC.DEFER_BLOCKING 0x0 ;  /* 0x0000000000007b1d */ /* 0x000fe20000010000 */
[----:B------:R-:W-:-:S02]  /*5a20*/  PRMT R86, RZ, 0x5410, R86 ;  /* 0x00005410ff567816 */ /* 0x000fc40000000056 */
[----:B------:R-:W-:Y:S01]  /*5a30*/  FFMA.FTZ R126, R94, R7, 1 ;  /* 0x3f8000005e7e7423 */ /* 0x000fe20000010007 */
[----:B------:R-:W-:Y:S02]  /*5a40*/  PRMT R85, RZ, 0x5410, R85 ;  /* 0x00005410ff557816 */ /* 0x000fe40000000055 */
[----:B0-----:R-:W-:Y:S02]  /*5a50*/  PRMT R7, RZ, 0x5410, R124 ;  /* 0x00005410ff077816 */ /* 0x001fe4000000007c */
[----:B--2---:R-:W-:Y:S01]  /*5a60*/  PRMT R6, RZ, 0x5410, R123 ;  /* 0x00005410ff067816 */ /* 0x004fe2000000007b */
[----:B-----5:R-:W-:Y:S02]  /*5a70*/  FADD.FTZ R128, -R113, 1 ;  /* 0x3f80000071807421 */ /* 0x020fe40000010100 */
[----:B------:R-:W-:Y:S02]  /*5a80*/  FMUL.FTZ R123, R86, R7 ;  /* 0x00000007567b7220 */ /* 0x000fe40000410000 */
[----:B------:R-:W-:-:S02]  /*5a90*/  FMUL.FTZ R124, R85, R6 ;  /* 0x00000006557c7220 */ /* 0x000fc40000410000 */
[----:B------:R-:W-:Y:S02]  /*5aa0*/  FMUL.FTZ R120, R120, R127 ;  /* 0x0000007f78787220 */ /* 0x000fe40000410000 */
[----:B------:R-:W-:Y:S02]  /*5ab0*/  FFMA.FTZ R127, R35, R128, 1 ;  /* 0x3f800000237f7423 */ /* 0x000fe40000010080 */
[----:B------:R-:W-:Y:S02]  /*5ac0*/  FMUL.FTZ R123, R112, R123 ;  /* 0x0000007b707b7220 */ /* 0x000fe40000410000 */
[----:B------:R-:W-:Y:S02]  /*5ad0*/  FMUL.FTZ R124, R113, R124 ;  /* 0x0000007c717c7220 */ /* 0x000fe40000410000 */
[----:B------:R-:W-:Y:S02]  /*5ae0*/  FMUL.FTZ R123, R123, R126 ;  /* 0x0000007e7b7b7220 */ /* 0x000fe40000410000 */
[----:B------:R-:W-:Y:S01]  /*5af0*/  FMUL.FTZ R124, R124, R127 ;  /* 0x0000007f7c7c7220 */ /* 0x000fe20000410000 */
[----:B------:R-:W-:-:S02]  /*5b00*/  F2FP.BF16.PACK_AB R20, R23, R20 ;  /* 0x000000141714723e */ /* 0x000fc400000010ff */
[----:B------:R-:W-:Y:S02]  /*5b10*/  PRMT R23, R122, 0x7632, R23 ;  /* 0x000076327a177816 */ /* 0x000fe40000000017 */
[----:B------:R-:W-:Y:S02]  /*5b20*/  F2FP.BF16.PACK_AB R22, R22, R115 ;  /* 0x000000731616723e */ /* 0x000fe400000010ff */
[----:B------:R-:W-:Y:S02]  /*5b30*/  ISETP.NE.AND P1, PT, R142, RZ, PT ;  /* 0x000000ff8e00720c */ /* 0x000fe40003f25270 */
[----:B------:R-:W-:Y:S02]  /*5b40*/  F2FP.BF16.PACK_AB R114, R117, R114 ;  /* 0x000000727572723e */ /* 0x000fe400000010ff */
[----:B------:R-:W-:Y:S02]  /*5b50*/  F2FP.BF16.PACK_AB R116, R119, R116 ;  /* 0x000000747774723e */ /* 0x000fe400000010ff */
[----:B------:R-:W-:-:S02]  /*5b60*/  F2FP.BF16.PACK_AB R118, R121, R118 ;  /* 0x000000767976723e */ /* 0x000fc400000010ff */
[----:B------:R-:W-:Y:S02]  /*5b70*/  F2FP.BF16.PACK_AB R120, R125, R120 ;  /* 0x000000787d78723e */ /* 0x000fe400000010ff */
[----:B------:R-:W-:Y:S01]  /*5b80*/  F2FP.BF16.PACK_AB R123, R124, R123 ;  /* 0x0000007b7c7b723e */ /* 0x000fe200000010ff */
[----:B------:R0:W-:Y:S01]  /*5b90*/  STS.U16 [R72+0x2], R23 ;  /* 0x0000021748007388 */ /* 0x0001e20000000400 */
[----:B------:R-:W-:Y:S02]  /*5ba0*/  PRMT R126, R22, 0x7632, R126 ;  /* 0x00007632167e7816 */ /* 0x000fe4000000007e */
[----:B------:R-:W-:Y:S01]  /*5bb0*/  PRMT R115, R20, 0x7632, R115 ;  /* 0x0000763214737816 */ /* 0x000fe20000000073 */
[----:B------:R1:W-:Y:S01]  /*5bc0*/  STS.U16 [R72+0x8], R22 ;  /* 0x0000081648007388 */ /* 0x0003e20000000400 */
[----:B------:R-:W-:Y:S02]  /*5bd0*/  PRMT R117, R116, 0x7632, R117 ;  /* 0x0000763274757816 */ /* 0x000fe40000000075 */
[----:B------:R-:W-:-:S02]  /*5be0*/  PRMT R119, R120, 0x7632, R119 ;  /* 0x0000763278777816 */ /* 0x000fc40000000077 */
[----:B------:R-:W-:Y:S02]  /*5bf0*/  PRMT R121, R123, 0x7632, R121 ;  /* 0x000076327b797816 */ /* 0x000fe40000000079 */
[----:B0-----:R-:W-:Y:S01]  /*5c00*/  PRMT R23, R114, 0x7632, R23 ;  /* 0x0000763272177816 */ /* 0x001fe20000000017 */
[----:B------:R0:W-:Y:S01]  /*5c10*/  STS.U16 [R72+0x4], R20 ;  /* 0x0000041448007388 */ /* 0x0001e20000000400 */
[----:B-1----:R-:W-:-:S03]  /*5c20*/  PRMT R22, R118, 0x7632, R22 ;  /* 0x0000763276167816 */ /* 0x002fc60000000016 */
[----:B------:R-:W-:Y:S04]  /*5c30*/  STS.U16 [R72], R122 ;  /* 0x0000007a48007388 */ /* 0x000fe80000000400 */
[----:B------:R-:W-:Y:S01]  /*5c40*/  STS.U16 [R72+0x6], R115 ;  /* 0x0000067348007388 */ /* 0x000fe20000000400 */
[----:B0-----:R-:W-:-:S03]  /*5c50*/  IMAD.U32 R20, RZ, RZ, UR7 ;  /* 0x00000007ff147e24 */ /* 0x001fc6000f8e00ff */
        /* <DEDUP_REMOVED lines=38> */
[----:B------:R-:W-:Y:S01]  /*5ec0*/  FMUL.FTZ R84, R84, R21 ;  /* 0x0000001554547220 */ /* 0x000fe20000410000 */
[----:B0-----:R-:W-:-:S13]  /*5ed0*/  ISETP.GE.AND P0, PT, R73, R129, PT ;  /* 0x000000814900720c */ /* 0x001fda0003f06270 */
[----:B------:R-:W-:Y:S05]  /*5ee0*/  @P0 BRA `(.L_x_179) ;  /* 0x000000c000000947 */ /* 0x000fea0003800000 */
[----:B------:R-:W-:Y:S01]  /*5ef0*/  MOV R21, UR37 ;  /* 0x0000002500157c02 */ /* 0x000fe20008000f00 */
[----:B------:R-:W-:Y:S01]  /*5f00*/  ULDC.64 UR30, c[0x0][0x2f0] ;  /* 0x0000bc00001e7ab9 */ /* 0x000fe20000000a00 */
[----:B------:R-:W-:Y:S01]  /*5f10*/  MOV R23, UR14 ;  /* 0x0000000e00177c02 */ /* 0x000fe20008000f00 */
        /* <DEDUP_REMOVED lines=9> */
.L_x_179:
[----:B------:R-:W-:Y:S05]  /*5fb0*/  BSYNC B0 ;  /* 0x0000000000007941 */ /* 0x000fea0003800000 */
.L_x_178:
        /* <DEDUP_REMOVED lines=11> */
[----:B------:R-:W-:-:S02]  /*6070*/  FMUL.FTZ R89, R89, R134 ;  /* 0x0000008659597220 */ /* 0x000fc40000410000 */
[----:B------:R-:W-:Y:S01]  /*6080*/  FMUL.FTZ R90, R90, R133 ;  /* 0x000000855a5a7220 */ /* 0x000fe20000410000 */
[----:B------:R-:W-:Y:S01]  /*6090*/  UIADD3.X UR16, UR29, UR27, UR17, UP0, !UPT ;  /* 0x0000001b1d107290 */ /* 0x000fe200087fe411 */
[----:B------:R-:W-:Y:S01]  /*60a0*/  IMAD.U32 R21, RZ, RZ, UR26 ;  /* 0x0000001aff157e24 */ /* 0x000fe2000f8e00ff */
[----:B0-----:R-:W-:Y:S01]  /*60b0*/  MOV R22, UR26 ;  /* 0x0000001a00167c02 */ /* 0x001fe20008000f00 */
[----:B------:R-:W-:Y:S02]  /*60c0*/  FMUL.FTZ R91, R91, R132 ;  /* 0x000000845b5b7220 */ /* 0x000fe40000410000 */
[----:B------:R-:W-:Y:S01]  /*60d0*/  FMUL.FTZ R92, R92, R131 ;  /* 0x000000835c5c7220 */ /* 0x000fe20000410000 */
[----:B------:R-:W-:Y:S01]  /*60e0*/  LEA R20, P2, R21, R20, 0x1 ;  /* 0x0000001415147211 */ /* 0x000fe200078408ff */
[----:B------:R-:W-:Y:S01]  /*60f0*/  FMUL.FTZ R93, R93, R130 ;  /* 0x000000825d5d7220 */ /* 0x000fe20000410000 */
[----:B------:R-:W-:Y:S01]  /*6100*/  LEA.HI.X R21, R73, c[0x0][0x33c], R136, 0x1, P0 ;  /* 0x0000cf0049157a11 */ /* 0x000fe200000f0c88 */
[----:B------:R-:W-:Y:S01]  /*6110*/  FMUL.FTZ R102, R102, R104 ;  /* 0x0000006866667220 */ /* 0x000fe20000410000 */
[----:B------:R-:W-:Y:S01]  /*6120*/  ISETP.GE.AND P0, PT, R18, R129, PT ;  /* 0x000000811200720c */ /* 0x000fe20003f06270 */
[----:B------:R-:W-:Y:S01]  /*6130*/  FMUL.FTZ R101, R101, R105 ;  /* 0x0000006965657220 */ /* 0x000fe20000410000 */
[----:B------:R-:W-:Y:S01]  /*6140*/  MOV R23, UR16 ;  /* 0x0000001000177c02 */ /* 0x000fe20008000f00 */
[----:B------:R-:W-:-:S02]  /*6150*/  FMUL.FTZ R100, R100, R106 ;  /* 0x0000006a64647220 */ /* 0x000fc40000410000 */
[----:B------:R-:W-:Y:S01]  /*6160*/  FMUL.FTZ R99, R99, R107 ;  /* 0x0000006b63637220 */ /* 0x000fe20000410000 */
[----:B------:R-:W-:Y:S01]  /*6170*/  LEA.HI.X R21, R22, R21, R23, 0x1, P2 ;  /* 0x0000001516157211 */ /* 0x000fe200010f0c17 */
[----:B------:R-:W-:Y:S01]  /*6180*/  FMUL.FTZ R98, R98, R108 ;  /* 0x0000006c62627220 */ /* 0x000fe20000410000 */
[----:B------:R-:W-:Y:S01]  /*6190*/  ISETP.GE.AND P2, PT, R16, R129, PT ;  /* 0x000000811000720c */ /* 0x000fe20003f46270 */
[----:B------:R-:W-:Y:S02]  /*61a0*/  FMUL.FTZ R97, R97, R109 ;  /* 0x0000006d61617220 */ /* 0x000fe40000410000 */
[----:B------:R-:W-:Y:S01]  /*61b0*/  @!P3 STG.E.U16 [R20.64+-0xf40], R116 ;  /* 0xfff0c0741400b986 */ /* 0x000fe2000c101522 */
[-C--:B------:R-:W-:Y:S01]  /*61c0*/  ISETP.GE.AND P3, PT, R14, R129.reuse, PT ;  /* 0x000000810e00720c */ /* 0x080fe20003f66270 */
[----:B------:R-:W-:Y:S02]  /*61d0*/  FMUL.FTZ R96, R96, R110 ;  /* 0x0000006e60607220 */ /* 0x000fe40000410000 */
[----:B------:R-:W-:Y:S01]  /*61e0*/  @!P0 STG.E.U16 [R20.64+-0xf80], R115 ;  /* 0xfff0807314008986 */ /* 0x000fe2000c101522 */
[----:B------:R-:W-:Y:S01]  /*61f0*/  ISETP.GE.AND P0, PT, R15, R129, PT ;  /* 0x000000810f00720c */ /* 0x000fe20003f06270 */
[----:B------:R-:W-:-:S02]  /*6200*/  FMUL.FTZ R95, R95, R111 ;  /* 0x0000006f5f5f7220 */ /* 0x000fc40000410000 */
[----:B------:R-:W-:Y:S01]  /*6210*/  @!P4 STG.E.U16 [R20.64+-0xe40], R120 ;  /* 0xfff1c0781400c986 */ /* 0x000fe2000c101522 */
[-C--:B------:R-:W-:Y:S01]  /*6220*/  ISETP.GE.AND P4, PT, R0, R129.reuse, PT ;  /* 0x000000810000720c */ /* 0x080fe20003f86270 */
[----:B------:R-:W-:Y:S02]  /*6230*/  FMUL.FTZ R94, R94, R112 ;  /* 0x000000705e5e7220 */ /* 0x000fe40000410000 */
[----:B------:R-:W-:Y:S01]  /*6240*/  @!P2 STG.E.U16 [R20.64+-0xf00], R117 ;  /* 0xfff100751400a986 */ /* 0x000fe2000c101522 */
[----:B------:R-:W-:Y:S01]  /*6250*/  ISETP.GE.AND P2, PT, R10, R129, PT ;  /* 0x000000810a00720c */ /* 0x000fe20003f46270 */
[----:B------:R-:W-:Y:S02]  /*6260*/  FMUL.FTZ R113, R35, R113 ;  /* 0x0000007123717220 */ /* 0x000fe40000410000 */
[----:B------:R-:W-:Y:S01]  /*6270*/  @!P3 STG.E.U16 [R20.64+-0xe80], R119 ;  /* 0xfff180771400b986 */ /* 0x000fe2000c101522 */
[----:B------:R-:W-:Y:S01]  /*6280*/  ISETP.GE.AND P3, PT, R19, R129, PT ;  /* 0x000000811300720c */ /* 0x000fe20003f66270 */
[----:B------:R-:W-:-:S02]  /*6290*/  FMUL.FTZ R35, R103, R84 ;  /* 0x0000005467237220 */ /* 0x000fc40000410000 */
[----:B------:R-:W-:Y:S01]  /*62a0*/  @!P0 STG.E.U16 [R20.64+-0xec0], R118 ;  /* 0xfff1407614008986 */ /* 0x000fe2000c101522 */
        /* <DEDUP_REMOVED lines=12> */
[----:B------:R-:W-:Y:S01]  /*6370*/  ISETP.NE.U32.AND P0, PT, RZ, c[0x0][0x270], PT ;  /* 0x00009c00ff007a0c */ /* 0x000fe20003f05070 */
[----:B------:R-:W-:Y:S02]  /*6380*/  FMUL.FTZ R30, R30, R93 ;  /* 0x0000005d1e1e7220 */ /* 0x000fe40000410000 */
[----:B------:R-:W-:Y:S01]  /*6390*/  @!P5 STG.E.U16 [R20.64+-0xd00], R125 ;  /* 0xfff3007d1400d986 */ /* 0x000fe2000c101522 */
[----:B------:R-:W-:Y:S01]  /*63a0*/  ISETP.NE.AND.EX P0, PT, RZ, c[0x0][0x274], PT, P0 ;  /* 0x00009d00ff007a0c */ /* 0x000fe20003f05300 */
[----:B------:R-:W-:-:S02]  /*63b0*/  FMUL.FTZ R29, R29, R102 ;  /* 0x000000661d1d7220 */ /* 0x000fc40000410000 */
[----:B------:R-:W-:Y:S01]  /*63c0*/  @!P6 STG.E.U16 [R20.64+-0xcc0], R126 ;  /* 0xfff3407e1400e986 */ /* 0x000fe2000c101522 */
[----:B------:R-:W-:Y:S02]  /*63d0*/  FMUL.FTZ R28, R28, R101 ;  /* 0x000000651c1c7220 */ /* 0x000fe40000410000 */
[----:B------:R-:W-:Y:S01]  /*63e0*/  FMUL.FTZ R27, R27, R100 ;  /* 0x000000641b1b7220 */ /* 0x000fe20000410000 */
[----:B------:R-:W-:Y:S01]  /*63f0*/  @!P2 STG.E.U16 [R20.64+-0xc80], R127 ;  /* 0xfff3807f1400a986 */ /* 0x000fe2000c101522 */
[----:B------:R-:W-:Y:S02]  /*6400*/  FMUL.FTZ R26, R26, R99 ;  /* 0x000000631a1a7220 */ /* 0x000fe40000410000 */
[----:B------:R-:W-:Y:S01]  /*6410*/  FMUL.FTZ R25, R25, R98 ;  /* 0x0000006219197220 */ /* 0x000fe20000410000 */
[----:B------:R-:W-:Y:S01]  /*6420*/  @!P3 STG.E.U16 [R20.64+-0xfc0], R114 ;  /* 0xfff040721400b986 */ /* 0x000fe2000c101522 */
[----:B------:R-:W-:Y:S02]  /*6430*/  FMUL.FTZ R24, R24, R97 ;  /* 0x0000006118187220 */ /* 0x000fe40000410000 */
[----:B------:R-:W-:Y:S01]  /*6440*/  FMUL.FTZ R23, R88, R96 ;  /* 0x0000006058177220 */ /* 0x000fe20000410000 */
[----:B------:R0:W-:Y:S01]  /*6450*/  @!P4 STG.E.U16 [R20.64+-0xc40], R128 ;  /* 0xfff3c0801400c986 */ /* 0x0001e2000c101522 */
[----:B------:R-:W-:-:S02]  /*6460*/  FMUL.FTZ R22, R87, R95 ;  /* 0x0000005f57167220 */ /* 0x000fc40000410000 */
[----:B0-----:R-:W-:Y:S02]  /*6470*/  FMUL.FTZ R21, R86, R94 ;  /* 0x0000005e56157220 */ /* 0x001fe40000410000 */
[----:B------:R-:W-:Y:S01]  /*6480*/  FMUL.FTZ R20, R85, R113 ;  /* 0x0000007155147220 */ /* 0x000fe20000410000 */
[----:B------:R-:W-:Y:S05]  /*6490*/  @!P0 BRA `(.L_x_180) ;  /* 0x0000089000008947 */ /* 0x000fea0003800000 */
[----:B------:R-:W-:Y:S01]  /*64a0*/  BAR.SYNC.DEFER_BLOCKING 0x0 ;  /* 0x0000000000007b1d */ /* 0x000fe20000010000 */
[----:B------:R-:W-:Y:S02]  /*64b0*/  FMUL.FTZ R79, R92, R79 ;  /* 0x0000004f5c4f7220 */ /* 0x000fe40000410000 */
        /* <DEDUP_REMOVED lines=10> */
[----:B------:R-:W-:Y:S01]  /*6560*/  BSSY B0, `(.L_x_181) ;  /* 0x0000051000007945 */ /* 0x000fe20003800000 */
        /* <DEDUP_REMOVED lines=11> */
[----:B------:R-:W-:Y:S01]  /*6620*/  STS.U16 [R72+0x8], R78 ;  /* 0x0000084e48007388 */ /* 0x000fe20000000400 */
[----:B------:R-:W-:Y:S01]  /*6630*/  FMUL.FTZ R8, R95, R8 ;  /* 0x000000085f087220 */ /* 0x000fe20000410000 */
[----:B------:R-:W-:Y:S01]  /*6640*/  F2FP.BF16.PACK_AB R40, R40, R41 ;  /* 0x000000292828723e */ /* 0x000fe200000010ff */
[----:B------:R-:W-:Y:S01]  /*6650*/  FMUL.FTZ R7, R94, R7 ;  /* 0x000000075e077220 */ /* 0x000fe20000410000 */
[----:B------:R-:W-:Y:S01]  /*6660*/  PRMT R41, R76, 0x7632, R41 ;  /* 0x000076324c297816 */ /* 0x000fe20000000029 */
[----:B------:R-:W-:Y:S01]  /*6670*/  FMUL.FTZ R6, R113, R6 ;  /* 0x0000000671067220 */ /* 0x000fe20000410000 */
[----:B------:R-:W-:Y:S01]  /*6680*/  F2FP.BF16.PACK_AB R8, R8, R9 ;  /* 0x000000090808723e */ /* 0x000fe200000010ff */
[----:B------:R0:W-:Y:S01]  /*6690*/  STS.U16 [R72+0xc], R76 ;  /* 0x00000c4c48007388 */ /* 0x0001e20000000400 */
[----:B------:R-:W-:-:S02]  /*66a0*/  PRMT R79, R80, 0x7632, R79 ;  /* 0x00007632504f7816 */ /* 0x000fc4000000004f */
[----:B------:R-:W-:Y:S01]  /*66b0*/  F2FP.BF16.PACK_AB R6, R6, R7 ;  /* 0x000000070606723e */ /* 0x000fe200000010ff */
[----:B------:R-:W-:Y:S01]  /*66c0*/  STS.U16 [R72], R82 ;  /* 0x0000005248007388 */ /* 0x000fe20000000400 */
[----:B------:R-:W-:Y:S02]  /*66d0*/  PRMT R43, R42, 0x7632, R43 ;  /* 0x000076322a2b7816 */ /* 0x000fe4000000002b */
[----:B------:R-:W-:Y:S01]  /*66e0*/  PRMT R7, R40, 0x7632, R7 ;  /* 0x0000763228077816 */ /* 0x000fe20000000007 */
[----:B------:R-:W-:Y:S01]  /*66f0*/  STS.U16 [R72+0x2], R81 ;  /* 0x0000025148007388 */ /* 0x000fe20000000400 */
[----:B------:R-:W-:Y:S02]  /*6700*/  PRMT R9, R8, 0x7632, R9 ;  /* 0x0000763208097816 */ /* 0x000fe40000000009 */
[C---:B0-----:R-:W-:Y:S01]  /*6710*/  PRMT R76, R6.reuse, 0x7610, R76 ;  /* 0x00007610064c7816 */ /* 0x041fe2000000004c */
[----:B------:R-:W-:Y:S01]  /*6720*/  STS.U16 [R72+0x4], R80 ;  /* 0x0000045048007388 */ /* 0x000fe20000000400 */
[----:B------:R-:W-:Y:S01]  /*6730*/  PRMT R78, R6, 0x7632, R78 ;  /* 0x00007632064e7816 */ /* 0x000fe2000000004e */
[----:B------:R-:W-:Y:S01]  /*6740*/  IMAD.U32 R6, RZ, RZ, UR7 ;  /* 0x00000007ff067e24 */ /* 0x000fe2000f8e00ff */
[----:B------:R-:W-:Y:S01]  /*6750*/  UIMAD UR7, UR38, UR26, URZ ;  /* 0x0000001a260772a4 */ /* 0x000fe2000f8e023f */
[----:B------:R-:W-:Y:S03]  /*6760*/  STS.U16 [R72+0x6], R79 ;  /* 0x0000064f48007388 */ /* 0x000fe60000000400 */
[----:B------:R-:W-:Y:S01]  /*6770*/  UIMAD UR26, UR37, UR27, UR7 ;  /* 0x0000001b251a72a4 */ /* 0x000fe2000f8e0207 */
[----:B------:R-:W-:Y:S03]  /*6780*/  STS.U16 [R72+0xa], R83 ;  /* 0x00000a5348007388 */ /* 0x000fe60000000400 */
[----:B------:R-:W-:Y:S01]  /*6790*/  UIADD3 UR7, UR17, UR26, URZ ;  /* 0x0000001a11077290 */ /* 0x000fe2000fffe03f */
        /* <DEDUP_REMOVED lines=45> */
.L_x_182:
[----:B------:R-:W-:Y:S05]  /*6a70*/  BSYNC B0 ;  /* 0x0000000000007941 */ /* 0x000fea0003800000 */
.L_x_181:
        /* <DEDUP_REMOVED lines=43> */
.L_x_180:
[----:B------:R-:W2:Y:S01]  /*6d30*/  LDL.LU R2, [R1+0x4] ;  /* 0x0000040001027983 */ /* 0x000ea20000300800 */
[----:B------:R-:W-:Y:S01]  /*6d40*/  PRMT R0, RZ, 0x5410, R71 ;  /* 0x00005410ff007816 */ /* 0x000fe20000000047 */
[----:B------:R-:W-:Y:S01]  /*6d50*/  HFMA2.MMA R16, -RZ, RZ, 0, 0 ;  /* 0x00000000ff107435 */ /* 0x000fe200000001ff */
[----:B------:R-:W-:Y:S01]  /*6d60*/  MOV R4, c[0x0][0x16c] ;  /* 0x00005b0000047a02 */ /* 0x000fe20000000f00 */
[----:B------:R-:W-:Y:S01]  /*6d70*/  FMUL.FTZ R139, R35, UR4 ;  /* 0x00000004238b7c20 */ /* 0x000fe20008410000 */
[----:B------:R-:W-:Y:S01]  /*6d80*/  CS2R R14, SRZ ;  /* 0x00000000000e7805 */ /* 0x000fe2000001ff00 */
[----:B------:R-:W-:Y:S01]  /*6d90*/  FMUL.FTZ R138, R34, UR4 ;  /* 0x00000004228a7c20 */ /* 0x000fe20008410000 */
[----:B------:R-:W-:Y:S01]  /*6da0*/  ISETP.GE.AND P0, PT, R4, 0x1, PT ;  /* 0x000000010400780c */ /* 0x000fe20003f06270 */
[----:B------:R-:W-:Y:S01]  /*6db0*/  FMUL.FTZ R136, R33, UR4 ;  /* 0x0000000421887c20 */ /* 0x000fe20008410000 */
[----:B------:R-:W-:Y:S01]  /*6dc0*/  CS2R R12, SRZ ;  /* 0x00000000000c7805 */ /* 0x000fe2000001ff00 */
[----:B------:R-:W-:Y:S01]  /*6dd0*/  FMUL.FTZ R135, R32, UR4 ;  /* 0x0000000420877c20 */ /* 0x000fe20008410000 */
[----:B------:R-:W-:Y:S01]  /*6de0*/  CS2R R10, SRZ ;  /* 0x00000000000a7805 */ /* 0x000fe2000001ff00 */
[----:B------:R-:W-:Y:S01]  /*6df0*/  FMUL.FTZ R120, R31, UR4 ;  /* 0x000000041f787c20 */ /* 0x000fe20008410000 */
[----:B------:R-:W-:Y:S01]  /*6e00*/  CS2R R8, SRZ ;  /* 0x0000000000087805 */ /* 0x000fe2000001ff00 */
[----:B------:R-:W-:Y:S01]  /*6e10*/  FMUL.FTZ R119, R30, UR4 ;  /* 0x000000041e777c20 */ /* 0x000fe20008410000 */
[----:B0-----:R-:W-:Y:S01]  /*6e20*/  CS2R R6, SRZ ;  /* 0x0000000000067805 */ /* 0x001fe2000001ff00 */
[----:B------:R-:W-:Y:S01]  /*6e30*/  FMUL.FTZ R118, R29, UR4 ;  /* 0x000000041d767c20 */ /* 0x000fe20008410000 */
[----:B------:R-:W-:Y:S01]  /*6e40*/  CS2R R4, SRZ ;  /* 0x0000000000047805 */ /* 0x000fe2000001ff00 */
        /* <DEDUP_REMOVED lines=8> */
[----:B------:R-:W-:Y:S01]  /*6ed0*/  FMUL.FTZ R17, R20, UR4 ;  /* 0x0000000414117c20 */ /* 0x000fe20008410000 */
[----:B------:R-:W-:Y:S01]  /*6ee0*/  BAR.SYNC.DEFER_BLOCKING 0x0 ;  /* 0x0000000000007b1d */ /* 0x000fe20000010000 */
[----:B--2---:R-:W-:Y:S01]  /*6ef0*/  FFMA.FTZ R3, R35, R0, R2 ;  /* 0x0000000023037223 */ /* 0x004fe20000010002 */
[----:B------:R-:W-:Y:S02]  /*6f00*/  PRMT R0, RZ, 0x5410, R70 ;  /* 0x00005410ff007816 */ /* 0x000fe40000000046 */
[----:B------:R-:W-:-:S03]  /*6f10*/  PRMT R2, RZ, 0x5410, R69 ;  /* 0x00005410ff027816 */ /* 0x000fc60000000045 */
[----:B------:R-:W-:-:S04]  /*6f20*/  FFMA.FTZ R0, R34, R0, R3 ;  /* 0x0000000022007223 */ /* 0x000fc80000010003 */
[----:B------:R-:W-:Y:S01]  /*6f30*/  FFMA.FTZ R3, R33, R2, R0 ;  /* 0x0000000221037223 */ /* 0x000fe20000010000 */
        /* <DEDUP_REMOVED lines=24> */
[----:B------:R-:W-:-:S05]  /*70c0*/  PRMT R0, RZ, 0x5410, R56 ;  /* 0x00005410ff007816 */ /* 0x000fca0000000038 */
[----:B------:R-:W-:Y:S02]  /*70d0*/  FFMA.FTZ R0, R20, R0, R3 ;  /* 0x0000000014007223 */ /* 0x000fe40000010003 */
[----:B------:R-:W-:-:S03]  /*70e0*/  CS2R R2, SRZ ;  /* 0x0000000000027805 */ /* 0x000fc6000001ff00 */
[----:B------:R0:W-:Y:S02]  /*70f0*/  STL [R1+0x4], R0 ;  /* 0x0000040001007387 */ /* 0x0001e40000100800 */
[----:B0-----:R-:W-:Y:S01]  /*7100*/  IMAD.MOV.U32 R0, RZ, RZ, RZ ;  /* 0x000000ffff007224 */ /* 0x001fe200078e00ff */
[----:B------:R-:W-:Y:S05]  /*7110*/  @!P0 BRA `(.L_x_183) ;  /* 0x000028d000008947 */ /* 0x000fea0003800000 */
[----:B------:R-:W-:Y:S01]  /*7120*/  UIADD3 UR36, UR24, -0x1, URZ ;  /* 0xffffffff18247890 */ /* 0x000fe2000fffe03f */
[----:B------:R-:W-:Y:S01]  /*7130*/  MOV R16, RZ ;  /* 0x000000ff00107202 */ /* 0x000fe20000000f00 */
[----:B------:R-:W-:Y:S01]  /*7140*/  CS2R R14, SRZ ;  /* 0x00000000000e7805 */ /* 0x000fe2000001ff00 */
[----:B------:R-:W-:Y:S01]  /*7150*/  CS2R R12, SRZ ;  /* 0x00000000000c7805 */ /* 0x000fe2000001ff00 */
[----:B------:R-:W-:Y:S01]  /*7160*/  ULEA.HI UR7, UR36, UR36, URZ, 0x1 ;  /* 0x0000002424077291 */ /* 0x000fe2000f8f083f */
[----:B------:R-:W-:Y:S01]  /*7170*/  CS2R R10, SRZ ;  /* 0x00000000000a7805 */ /* 0x000fe2000001ff00 */
[----:B------:R-:W-:Y:S01]  /*7180*/  CS2R R8, SRZ ;  /* 0x0000000000087805 */ /* 0x000fe2000001ff00 */
[----:B------:R-:W-:Y:S01]  /*7190*/  CS2R R6, SRZ ;  /* 0x0000000000067805 */ /* 0x000fe2000001ff00 */
[----:B------:R-:W-:Y:S01]  /*71a0*/  ULOP3.LUT UR7, UR7, 0xfffffe, URZ, 0xc0, !UPT ;  /* 0x00fffffe07077892 */ /* 0x000fe2000f8ec03f */
[----:B------:R-:W-:Y:S01]  /*71b0*/  CS2R R4, SRZ ;  /* 0x0000000000047805 */ /* 0x000fe2000001ff00 */
[----:B------:R-:W-:Y:S01]  /*71c0*/  CS2R R2, SRZ ;  /* 0x0000000000027805 */ /* 0x000fe2000001ff00 */
[----:B------:R-:W-:Y:S01]  /*71d0*/  MOV R0, RZ ;  /* 0x000000ff00007202 */ /* 0x000fe20000000f00 */
[----:B------:R-:W-:-:S03]  /*71e0*/  UIADD3 UR36, UR36, -UR7, URZ ;  /* 0x8000000724247290 */ /* 0x000fc6000fffe03f */
[----:B------:R-:W-:Y:S02]  /*71f0*/  UMOV UR7, URZ ;  /* 0x0000003f00077c82 */ /* 0x000fe40008000000 */
.L_x_199:
        /* <DEDUP_REMOVED lines=27> */
[----:B0-----:R-:W-:Y:S01]  /*73b0*/  MOV R41, 0x100 ;  /* 0x0000010000297802 */ /* 0x001fe20000000f00 */
        /* <DEDUP_REMOVED lines=19> */
[----:B------:R-:W-:-:S04]  /*74f0*/  MOV R42, UR32 ;  /* 0x00000020002a7c02 */ /* 0x000fc80008000f00 */
[----:B------:R-:W-:-:S05]  /*7500*/  MOV R43, UR33 ;  /* 0x00000021002b7c02 */ /* 0x000fca0008000f00 */
[----:B------:R0:W5:Y:S01]  /*7510*/  LDG.E R85, [R42.64] ;  /* 0x000000222a557981 */ /* 0x000162000c1e1900 */
[----:B------:R-:W-:Y:S01]  /*7520*/  BSSY B0, `(.L_x_184) ;  /* 0x000001b000007945 */ /* 0x000fe20003800000 */
[----:B--2---:R1:W2:Y:S02]  /*7530*/  R2UR UR40, R40 ;  /* 0x00000000282873c2 */ /* 0x0042a400000e0000 */
[----:B-1----:R-:W-:-:S04]  /*7540*/  IMAD.U32 R40, RZ, RZ, UR36 ;  /* 0x00000024ff287e24 */ /* 0x002fc8000f8e00ff */
[----:B------:R-:W-:Y:S01]  /*7550*/  @!P2 IMAD R76, R40, R41, UR7 ;  /* 0x00000007284cae24 */ /* 0x000fe2000f8e0229 */
[----:B------:R-:W-:Y:S01]  /*7560*/  MOV R40, UR31 ;  /* 0x0000001f00287c02 */ /* 0x000fe20008000f00 */
[----:B------:R-:W-:Y:S02]  /*7570*/  IMAD.U32 R41, RZ, RZ, UR17 ;  /* 0x00000011ff297e24 */ /* 0x000fe4000f8e00ff */
[----:B------:R-:W-:-:S03]  /*7580*/  IMAD.SHL.U32 R77, R76, 0x4, RZ ;  /* 0x000000044c4d7824 */ /* 0x000fc600078e00ff */
[----:B------:R0:W5:Y:S01]  /*7590*/  LDG.E R84, [R40.64] ;  /* 0x0000002228547981 */ /* 0x000162000c1e1900 */
[----:B--2---:R-:W-:-:S05]  /*75a0*/  MOV R82, UR40 ;  /* 0x0000002800527c02 */ /* 0x004fca0008000f00 */
        /* <DEDUP_REMOVED lines=8> */
[----:B-1----:R-:W-:Y:S01]  /*7630*/  HFMA2.MMA R95, -RZ, RZ, 1.875, 0 ;  /* 0x3f800000ff5f7435 */ /* 0x002fe200000001ff */
        /* <DEDUP_REMOVED lines=9> */
.L_x_185:
[----:B------:R-:W-:Y:S05]  /*76d0*/  BSYNC B0 ;  /* 0x0000000000007941 */ /* 0x000fea0003800000 */
.L_x_184:
[----:B------:R-:W-:Y:S01]  /*76e0*/  UISETP.GE.AND UP0, UPT, UR24, 0x2, UPT ;  /* 0x000000021800788c */ /* 0x000fe2000bf06270 */
[----:B0-----:R-:W-:Y:S01]  /*76f0*/  IMAD.U32 R40, RZ, RZ, UR24 ;  /* 0x00000018ff287e24 */ /* 0x001fe2000f8e00ff */
[----:B------:R-:W-:Y:S01]  /*7700*/  HFMA2.MMA R43, -RZ, RZ, 0, 4.76837158203125e-07 ;  /* 0x00000008ff2b7435 */ /* 0x000fe200000001ff */
[----:B------:R-:W-:Y:S01]  /*7710*/  MOV R41, c[0x0][0x16c] ;  /* 0x00005b0000297a02 */ /* 0x000fe20000000f00 */
[----:B------:R-:W-:Y:S01]  /*7720*/  IMAD.MOV.U32 R81, RZ, RZ, RZ ;  /* 0x000000ffff517224 */ /* 0x000fe200078e00ff */
[----:B------:R-:W-:Y:S02]  /*7730*/  MOV R80, 0x3f800000 ;  /* 0x3f80000000507802 */ /* 0x000fe40000000f00 */
[----:B------:R-:W-:-:S04]  /*7740*/  PLOP3.LUT P0, PT, PT, PT, UP0, 0x80, 0x0 ;  /* 0x000000000000781c */ /* 0x000fc80003f0f008 */
[----:B------:R-:W-:Y:S01]  /*7750*/  ISETP.NE.OR P0, PT, R163, RZ, !P0 ;  /* 0x000000ffa300720c */ /* 0x000fe20004705670 */
[C---:B------:R-:W-:Y:S02]  /*7760*/  FMUL.FTZ R94, R82.reuse, R54 ;  /* 0x00000036525e7220 */ /* 0x040fe40000410000 */
[----:B------:R-:W-:-:S10]  /*7770*/  FMUL.FTZ R93, R82, R53 ;  /* 0x00000035525d7220 */ /* 0x000fd40000410000 */
[----:B------:R-:W-:Y:S01]  /*7780*/  @!P0 IADD3 R40, R40, -0x2, RZ ;  /* 0xfffffffe28288810 */ /* 0x000fe20007ffe0ff */
[----:B------:R-:W0:Y:S04]  /*7790*/  MUFU.EX2 R94, R94 ;  /* 0x0000005e005e7308 */ /* 0x000e280000000800 */
[----:B------:R-:W-:Y:S02]  /*77a0*/  @!P0 IMAD R40, R40, R41, UR7 ;  /* 0x0000000728288e24 */ /* 0x000fe4000f8e0229 */
[----:B------:R-:W-:Y:S02]  /*77b0*/  FMUL.FTZ R92, R82, R52 ;  /* 0x00000034525c7220 */ /* 0x000fe40000410000 */
[----:B------:R-:W-:Y:S01]  /*77c0*/  @!P0 IMAD.WIDE R40, R40, R43, UR10 ;  /* 0x0000000a28288e25 */ /* 0x000fe2000f8e022b */
[----:B------:R-:W2:Y:S03]  /*77d0*/  MUFU.EX2 R93, R93 ;  /* 0x0000005d005d7308 */ /* 0x000ea60000000800 */
[C---:B------:R-:W-:Y:S01]  /*77e0*/  FMUL.FTZ R91, R82.reuse, R51 ;  /* 0x00000033525b7220 */ /* 0x040fe20000410000 */
[----:B------:R3:W5:Y:S01]  /*77f0*/  @!P0 LDG.E.64 R80, [R40.64] ;  /* 0x0000002228508981 */ /* 0x000762000c1e1b00 */
[C---:B------:R-:W-:Y:S01]  /*7800*/  FMUL.FTZ R90, R82.reuse, R50 ;  /* 0x00000032525a7220 */ /* 0x040fe20000410000 */
[----:B------:R-:W-:Y:S01]  /*7810*/  PRMT R42, RZ, 0x5410, R69 ;  /* 0x00005410ff2a7816 */ /* 0x000fe20000000045 */
[C---:B------:R-:W-:Y:S01]  /*7820*/  FMUL.FTZ R89, R82.reuse, R49 ;  /* 0x0000003152597220 */ /* 0x040fe20000410000 */
[----:B------:R-:W4:Y:S01]  /*7830*/  MUFU.EX2 R92, R92 ;  /* 0x0000005c005c7308 */ /* 0x000f220000000800 */
[----:B------:R-:W-:Y:S01]  /*7840*/  PRMT R121, RZ, 0x5410, R68 ;  /* 0x00005410ff797816 */ /* 0x000fe20000000044 */
[----:B------:R-:W-:Y:S01]  /*7850*/  FMUL.FTZ R88, R82, R48 ;  /* 0x0000003052587220 */ /* 0x000fe20000410000 */
[----:B------:R-:W-:Y:S01]  /*7860*/  PRMT R122, RZ, 0x5410, R67 ;  /* 0x00005410ff7a7816 */ /* 0x000fe20000000043 */
[----:B------:R-:W-:Y:S01]  /*7870*/  FMUL.FTZ R87, R42, R53 ;  /* 0x000000352a577220 */ /* 0x000fe20000410000 */
[----:B------:R-:W-:Y:S01]  /*7880*/  PRMT R123, RZ, 0x5410, R66 ;  /* 0x00005410ff7b7816 */ /* 0x000fe20000000042 */
[----:B0-----:R-:W-:Y:S01]  /*7890*/  FMUL.FTZ R42, R134, R94 ;  /* 0x0000005e862a7220 */ /* 0x001fe20000410000 */
[----:B---3--:R-:W-:Y:S01]  /*78a0*/  PRMT R40, RZ, 0x5410, R71 ;  /* 0x00005410ff287816 */ /* 0x008fe20000000047 */
[----:B------:R-:W0:Y:S01]  /*78b0*/  MUFU.EX2 R91, R91 ;  /* 0x0000005b005b7308 */ /* 0x000e220000000800 */
[----:B------:R-:W-:Y:S01]  /*78c0*/  PRMT R41, RZ, 0x5410, R70 ;  /* 0x00005410ff297816 */ /* 0x000fe20000000046 */
[----:B------:R-:W-:Y:S01]  /*78d0*/  FMUL.FTZ R121, R121, R52 ;  /* 0x0000003479797220 */ /* 0x000fe20000410000 */
[----:B------:R-:W-:Y:S01]  /*78e0*/  PRMT R124, RZ, 0x5410, R65 ;  /* 0x00005410ff7c7816 */ /* 0x000fe20000000041 */
[----:B------:R-:W-:Y:S01]  /*78f0*/  FMUL.FTZ R137, R40, R55 ;  /* 0x0000003728897220 */ /* 0x000fe20000410000 */
[----:B------:R-:W-:Y:S01]  /*7900*/  PRMT R125, RZ, 0x5410, R64 ;  /* 0x00005410ff7d7816 */ /* 0x000fe20000000040 */
[----:B------:R-:W-:Y:S01]  /*7910*/  FMUL.FTZ R86, R41, R54 ;  /* 0x0000003629567220 */ /* 0x000fe20000410000 */
[----:B------:R-:W-:Y:S01]  /*7920*/  PRMT R126, RZ, 0x5410, R63 ;  /* 0x00005410ff7e7816 */ /* 0x000fe2000000003f */
[----:B------:R-:W3:Y:S01]  /*7930*/  MUFU.EX2 R90, R90 ;  /* 0x0000005a005a7308 */ /* 0x000ee20000000800 */
[----:B--2---:R-:W-:Y:S01]  /*7940*/  FMUL.FTZ R41, R93, R42 ;  /* 0x0000002a5d297220 */ /* 0x004fe20000410000 */
[----:B------:R-:W-:Y:S01]  /*7950*/  PRMT R127, RZ, 0x5410, R62 ;  /* 0x00005410ff7f7816 */ /* 0x000fe2000000003e */
[----:B------:R-:W-:Y:S01]  /*7960*/  FFMA.FTZ R40, R137, R94, R86 ;  /* 0x0000005e89287223 */ /* 0x000fe20000010056 */
[----:B------:R-:W-:Y:S01]  /*7970*/  PRMT R128, RZ, 0x5410, R61 ;  /* 0x00005410ff807816 */ /* 0x000fe2000000003d */
[----:B------:R-:W-:Y:S01]  /*7980*/  FMUL.FTZ R79, R82, R47 ;  /* 0x0000002f524f7220 */ /* 0x000fe20000410000 */
[----:B------:R-:W-:Y:S01]  /*7990*/  PRMT R129, RZ, 0x5410, R60 ;  /* 0x00005410ff817816 */ /* 0x000fe2000000003c */
[----:B------:R-:W-:Y:S01]  /*79a0*/  FFMA.FTZ R40, R93, R40, R87 ;  /* 0x000000285d287223 */ /* 0x000fe20000010057 */
[----:B------:R-:W2:Y:S01]  /*79b0*/  MUFU.EX2 R89, R89 ;  /* 0x0000005900597308 */ /* 0x000ea20000000800 */
[----:B----4-:R-:W-:Y:S01]  /*79c0*/  FMUL.FTZ R42, R92, R41 ;  /* 0x000000295c2a7220 */ /* 0x010fe20000410000 */
[----:B------:R-:W-:Y:S01]  /*79d0*/  PRMT R130, RZ, 0x5410, R59 ;  /* 0x00005410ff827816 */ /* 0x000fe2000000003b */
[----:B------:R-:W-:Y:S01]  /*79e0*/  FMUL.FTZ R122, R122, R51 ;  /* 0x000000337a7a7220 */ /* 0x000fe20000410000 */
[----:B------:R-:W-:Y:S01]  /*79f0*/  PRMT R131, RZ, 0x5410, R58 ;  /* 0x00005410ff837816 */ /* 0x000fe2000000003a */
[----:B------:R-:W-:Y:S01]  /*7a00*/  FFMA.FTZ R40, R92, R40, R121 ;  /* 0x000000285c287223 */ /* 0x000fe20000010079 */
[----:B------:R-:W-:Y:S01]  /*7a10*/  PRMT R132, RZ, 0x5410, R57 ;  /* 0x00005410ff847816 */ /* 0x000fe20000000039 */
[----:B------:R-:W-:Y:S01]  /*7a20*/  FMUL.FTZ R78, R82, R46 ;  /* 0x0000002e524e7220 */ /* 0x000fe20000410000 */
[----:B------:R-:W4:Y:S01]  /*7a30*/  MUFU.EX2 R88, R88 ;  /* 0x0000005800587308 */ /* 0x000f220000000800 */
[----:B0-----:R-:W-:Y:S01]  /*7a40*/  FMUL.FTZ R41, R91, R42 ;  /* 0x0000002a5b297220 */ /* 0x001fe20000410000 */
[----:B------:R-:W-:Y:S01]  /*7a50*/  PRMT R133, RZ, 0x5410, R56 ;  /* 0x00005410ff857816 */ /* 0x000fe20000000038 */
[----:B------:R-:W-:Y:S01]  /*7a60*/  FMUL.FTZ R123, R123, R50 ;  /* 0x000000327b7b7220 */ /* 0x000fe20000410000 */
[C---:B------:R-:W-:Y:S01]  /*7a70*/  ISETP.GT.U32.AND P0, PT, R142.reuse, 0x1f, PT ;  /* 0x0000001f8e00780c */ /* 0x040fe20003f04070 */
[----:B------:R-:W-:Y:S01]  /*7a80*/  FFMA.FTZ R40, R91, R40, R122 ;  /* 0x000000285b287223 */ /* 0x000fe2000001007a */
[----:B------:R-:W-:Y:S01]  /*7a90*/  LEA.HI R140, R142, R142, RZ, 0x1e ;  /* 0x0000008e8e8c7211 */ /* 0x000fe200078ff0ff */
[----:B------:R-:W-:Y:S01]  /*7aa0*/  FMUL.FTZ R77, R82, R45 ;  /* 0x0000002d524d7220 */ /* 0x000fe20000410000 */
[----:B------:R-:W0:Y:S01]  /*7ab0*/  MUFU.EX2 R79, R79 ;  /* 0x0000004f004f7308 */ /* 0x000e220000000800 */
[----:B---3--:R-:W-:Y:S01]  /*7ac0*/  FMUL.FTZ R96, R90, R41 ;  /* 0x000000295a607220 */ /* 0x008fe20000410000 */
[----:B------:R-:W-:Y:S01]  /*7ad0*/  BSSY B0, `(.L_x_186) ;  /* 0x0000084000007945 */ /* 0x000fe20003800000 */
[----:B------:R-:W-:-:S02]  /*7ae0*/  FMUL.FTZ R124, R124, R49 ;  /* 0x000000317c7c7220 */ /* 0x000fc40000410000 */
[----:B------:R-:W-:Y:S02]  /*7af0*/  FFMA.FTZ R40, R90, R40, R123 ;  /* 0x000000285a287223 */ /* 0x000fe4000001007b */
[C---:B------:R-:W-:Y:S01]  /*7b00*/  FMUL.FTZ R76, R82.reuse, R44 ;  /* 0x0000002c524c7220 */ /* 0x040fe20000410000 */
[----:B------:R-:W3:Y:S01]  /*7b10*/  MUFU.EX2 R78, R78 ;  /* 0x0000004e004e7308 */ /* 0x000ee20000000800 */
[----:B--2---:R-:W-:Y:S02]  /*7b20*/  FMUL.FTZ R41, R89, R96 ;  /* 0x0000006059297220 */ /* 0x004fe40000410000 */
[----:B------:R-:W-:Y:S02]  /*7b30*/  FMUL.FTZ R125, R125, R48 ;  /* 0x000000307d7d7220 */ /* 0x000fe40000410000 */
[----:B------:R-:W-:Y:S02]  /*7b40*/  FFMA.FTZ R40, R89, R40, R124 ;  /* 0x0000002859287223 */ /* 0x000fe4000001007c */
[----:B------:R-:W-:Y:S01]  /*7b50*/  FMUL.FTZ R43, R82, R39 ;  /* 0x00000027522b7220 */ /* 0x000fe20000410000 */
[----:B------:R-:W2:Y:S01]  /*7b60*/  MUFU.EX2 R77, R77 ;  /* 0x0000004d004d7308 */ /* 0x000ea20000000800 */
[----:B----4-:R-:W-:-:S02]  /*7b70*/  FMUL.FTZ R96, R88, R41 ;  /* 0x0000002958607220 */ /* 0x010fc40000410000 */
[----:B------:R-:W-:Y:S02]  /*7b80*/  FMUL.FTZ R126, R126, R47 ;  /* 0x0000002f7e7e7220 */ /* 0x000fe40000410000 */
[----:B------:R-:W-:Y:S02]  /*7b90*/  FFMA.FTZ R40, R88, R40, R125 ;  /* 0x0000002858287223 */ /* 0x000fe4000001007d */
[----:B------:R-:W-:Y:S01]  /*7ba0*/  FMUL.FTZ R42, R82, R38 ;  /* 0x00000026522a7220 */ /* 0x000fe20000410000 */
[----:B------:R-:W4:Y:S01]  /*7bb0*/  MUFU.EX2 R76, R76 ;  /* 0x0000004c004c7308 */ /* 0x000f220000000800 */
[----:B0-----:R-:W-:Y:S02]  /*7bc0*/  FMUL.FTZ R83, R79, R96 ;  /* 0x000000604f537220 */ /* 0x001fe40000410000 */
[----:B------:R-:W-:Y:S02]  /*7bd0*/  FMUL.FTZ R127, R127, R46 ;  /* 0x0000002e7f7f7220 */ /* 0x000fe40000410000 */
[----:B------:R-:W-:-:S02]  /*7be0*/  FFMA.FTZ R40, R79, R40, R126 ;  /* 0x000000284f287223 */ /* 0x000fc4000001007e */
[----:B------:R-:W-:Y:S01]  /*7bf0*/  FMUL.FTZ R41, R82, R37 ;  /* 0x0000002552297220 */ /* 0x000fe20000410000 */
[----:B------:R-:W0:Y:S01]  /*7c00*/  MUFU.EX2 R43, R43 ;  /* 0x0000002b002b7308 */ /* 0x000e220000000800 */
[----:B---3--:R-:W-:Y:S02]  /*7c10*/  FMUL.FTZ R96, R78, R83 ;  /* 0x000000534e607220 */ /* 0x008fe40000410000 */
[----:B------:R-:W-:Y:S02]  /*7c20*/  FMUL.FTZ R128, R128, R45 ;  /* 0x0000002d80807220 */ /* 0x000fe40000410000 */
[----:B------:R-:W-:Y:S02]  /*7c30*/  FFMA.FTZ R83, R78, R40, R127 ;  /* 0x000000284e537223 */ /* 0x000fe4000001007f */
[----:B------:R-:W-:Y:S01]  /*7c40*/  FMUL.FTZ R40, R82, R36 ;  /* 0x0000002452287220 */ /* 0x000fe20000410000 */
[----:B------:R-:W3:Y:S01]  /*7c50*/  MUFU.EX2 R42, R42 ;  /* 0x0000002a002a7308 */ /* 0x000ee20000000800 */
[----:B------:R-:W-:-:S02]  /*7c60*/  FMUL.FTZ R129, R129, R44 ;  /* 0x0000002c81817220 */ /* 0x000fc40000410000 */
[C---:B--2---:R-:W-:Y:S02]  /*7c70*/  FMUL.FTZ R97, R77.reuse, R96 ;  /* 0x000000604d617220 */ /* 0x044fe40000410000 */
[----:B------:R-:W-:Y:S02]  /*7c80*/  FFMA.FTZ R83, R77, R83, R128 ;  /* 0x000000534d537223 */ /* 0x000fe40000010080 */
[----:B------:R-:W-:Y:S01]  /*7c90*/  FMUL.FTZ R130, R130, R39 ;  /* 0x0000002782827220 */ /* 0x000fe20000410000 */
[----:B------:R-:W2:Y:S01]  /*7ca0*/  MUFU.EX2 R41, R41 ;  /* 0x0000002900297308 */ /* 0x000ea20000000800 */
[C---:B----4-:R-:W-:Y:S02]  /*7cb0*/  FMUL.FTZ R82, R76.reuse, R97 ;  /* 0x000000614c527220 */ /* 0x050fe40000410000 */
[----:B------:R-:W-:Y:S02]  /*7cc0*/  FFMA.FTZ R83, R76, R83, R129 ;  /* 0x000000534c537223 */ /* 0x000fe40000010081 */
[----:B------:R-:W-:-:S02]  /*7cd0*/  FMUL.FTZ R131, R131, R38 ;  /* 0x0000002683837220 */ /* 0x000fc40000410000 */
[C---:B0-----:R-:W-:Y:S01]  /*7ce0*/  FMUL.FTZ R97, R43.reuse, R82 ;  /* 0x000000522b617220 */ /* 0x041fe20000410000 */
[----:B------:R-:W0:Y:S01]  /*7cf0*/  MUFU.EX2 R40, R40 ;  /* 0x0000002800287308 */ /* 0x000e220000000800 */
[----:B------:R-:W-:Y:S02]  /*7d00*/  FFMA.FTZ R83, R43, R83, R130 ;  /* 0x000000532b537223 */ /* 0x000fe40000010082 */
[----:B------:R-:W-:Y:S02]  /*7d10*/  FMUL.FTZ R132, R132, R37 ;  /* 0x0000002584847220 */ /* 0x000fe40000410000 */
[C---:B---3--:R-:W-:Y:S02]  /*7d20*/  FMUL.FTZ R82, R42.reuse, R97 ;  /* 0x000000612a527220 */ /* 0x048fe40000410000 */
[----:B------:R-:W-:Y:S02]  /*7d30*/  FFMA.FTZ R83, R42, R83, R131 ;  /* 0x000000532a537223 */ /* 0x000fe40000010083 */
[----:B------:R-:W-:-:S02]  /*7d40*/  FMUL.FTZ R133, R133, R36 ;  /* 0x0000002485857220 */ /* 0x000fc40000410000 */
[C---:B--2---:R-:W-:Y:S02]  /*7d50*/  FMUL.FTZ R97, R41.reuse, R82 ;  /* 0x0000005229617220 */ /* 0x044fe40000410000 */
[----:B------:R-:W-:Y:S02]  /*7d60*/  FFMA.FTZ R83, R41, R83, R132 ;  /* 0x0000005329537223 */ /* 0x000fe40000010084 */
[----:B-----5:R-:W-:Y:S02]  /*7d70*/  FMUL.FTZ R84, R84, R85 ;  /* 0x0000005554547220 */ /* 0x020fe40000410000 */
[C---:B0-----:R-:W-:Y:S02]  /*7d80*/  FMUL.FTZ R82, R40.reuse, R97 ;  /* 0x0000006128527220 */ /* 0x041fe40000410000 */
[----:B------:R-:W-:Y:S02]  /*7d90*/  FFMA.FTZ R83, R40, R83, R133 ;  /* 0x0000005328537223 */ /* 0x000fe40000010085 */
[----:B------:R-:W-:-:S02]  /*7da0*/  FMUL.FTZ R96, R35, R84 ;  /* 0x0000005423607220 */ /* 0x000fc40000410000 */
[-C--:B------:R-:W-:Y:S01]  /*7db0*/  FMUL.FTZ R97, R34, R84.reuse ;  /* 0x0000005422617220 */ /* 0x080fe20000410000 */
[----:B------:R0:W-:Y:S01]  /*7dc0*/  STS.64 [R140.X8+0x10d0], R82 ;  /* 0x0010d0528c007388 */ /* 0x0001e20000008a00 */
        /* <DEDUP_REMOVED lines=28> */
[----:B------:R0:W2:Y:S02]  /*7f90*/  SHFL.UP PT, R159, R156, 0x1, RZ ;  /* 0x042000009c9f7989 */ /* 0x0000a400000e00ff */
.L_x_212:
[----:B------:R-:W-:Y:S05]  /*7fa0*/  BRA.DIV ~URZ, `(.L_x_189) ;  /* 0x000047c27f007947 */ /* 0x000fea000b800000 */
[----:B------:R-:W3:Y:S01]  /*7fb0*/  SHFL.UP PT, R82, R85, 0x1, RZ ;  /* 0x0420000055527989 */ /* 0x000ee200000e00ff */
[----:B------:R-:W-:-:S13]  /*7fc0*/  ISETP.GE.AND P0, PT, R144, 0x1, PT ;  /* 0x000000019000780c */ /* 0x000fda0003f06270 */
[C---:B---3--:R-:W-:Y:S02]  /*7fd0*/  @P0 FFMA.FTZ R85, R156.reuse, R82, R85 ;  /* 0x000000529c550223 */ /* 0x048fe40000010055 */
[----:B0-2---:R-:W-:Y:S01]  /*7fe0*/  @P0 FMUL.FTZ R156, R156, R159 ;  /* 0x0000009f9c9c0220 */ /* 0x005fe20000410000 */
[----:B------:R-:W-:Y:S02]  /*7ff0*/  ISETP.GE.AND P0, PT, R144, 0x2, PT ;  /* 0x000000029000780c */ /* 0x000fe40003f06270 */
[----:B------:R-:W0:Y:S11]  /*8000*/  SHFL.UP PT, R82, R85, 0x2, RZ ;  /* 0x0440000055527989 */ /* 0x000e3600000e00ff */
[----:B0-----:R-:W-:-:S02]  /*8010*/  @P0 FFMA.FTZ R85, R82, R156, R85 ;  /* 0x0000009c52550223 */ /* 0x001fc40000010055 */
[----:B------:R-:W0:Y:S02]  /*8020*/  SHFL.UP PT, R82, R156, 0x2, RZ ;  /* 0x044000009c527989 */ /* 0x000e2400000e00ff */
[----:B0-----:R-:W-:Y:S01]  /*8030*/  @P0 FMUL.FTZ R156, R82, R156 ;  /* 0x0000009c529c0220 */ /* 0x001fe20000410000 */
[----:B------:R-:W-:Y:S01]  /*8040*/  ISETP.GE.AND P0, PT, R144, 0x4, PT ;  /* 0x000000049000780c */ /* 0x000fe20003f06270 */
[----:B------:R-:W0:-:S12]  /*8050*/  SHFL.UP PT, R82, R85, 0x4, RZ ;  /* 0x0480000055527989 */ /* 0x000e1800000e00ff */
[C---:B0-----:R-:W-:Y:S02]  /*8060*/  @P0 FFMA.FTZ R85, R156.reuse, R82, R85 ;  /* 0x000000529c550223 */ /* 0x041fe40000010055 */
[----:B------:R-:W0:Y:S02]  /*8070*/  SHFL.UP PT, R82, R156, 0x4, RZ ;  /* 0x048000009c527989 */ /* 0x000e2400000e00ff */
[----:B0-----:R-:W-:Y:S01]  /*8080*/  @P0 FMUL.FTZ R156, R156, R82 ;  /* 0x000000529c9c0220 */ /* 0x001fe20000410000 */
[----:B------:R-:W-:Y:S01]  /*8090*/  ISETP.GE.AND P0, PT, R144, 0x8, PT ;  /* 0x000000089000780c */ /* 0x000fe20003f06270 */
[----:B------:R-:W0:-:S12]  /*80a0*/  SHFL.UP PT, R82, R85, 0x8, RZ ;  /* 0x0500000055527989 */ /* 0x000e1800000e00ff */
[C---:B0-----:R-:W-:Y:S02]  /*80b0*/  @P0 FFMA.FTZ R85, R156.reuse, R82, R85 ;  /* 0x000000529c550223 */ /* 0x041fe40000010055 */
[----:B------:R-:W0:Y:S02]  /*80c0*/  SHFL.UP PT, R82, R156, 0x8, RZ ;  /* 0x050000009c527989 */ /* 0x000e2400000e00ff */
[----:B0-----:R-:W-:Y:S02]  /*80d0*/  @P0 FMUL.FTZ R156, R156, R82 ;  /* 0x000000529c9c0220 */ /* 0x001fe40000410000 */
[----:B------:R0:W2:Y:S04]  /*80e0*/  SHFL.UP PT, R82, R85, 0x10, RZ ;  /* 0x0600000055527989 */ /* 0x0000a800000e00ff */
[----:B------:R0:W3:Y:S02]  /*80f0*/  SHFL.UP PT, R159, R156, 0x10, RZ ;  /* 0x060000009c9f7989 */ /* 0x0000e400000e00ff */
.L_x_213:
[----:B------:R-:W-:-:S13]  /*8100*/  ISETP.GE.AND P0, PT, R144, 0x10, PT ;  /* 0x000000109000780c */ /* 0x000fda0003f06270 */
[-C--:B0-2---:R-:W-:Y:S02]  /*8110*/  @P0 FFMA.FTZ R85, R82, R156.reuse, R85 ;  /* 0x0000009c52550223 */ /* 0x085fe40000010055 */
[----:B---3--:R-:W-:Y:S01]  /*8120*/  @P0 FMUL.FTZ R156, R159, R156 ;  /* 0x0000009c9f9c0220 */ /* 0x008fe20000410000 */
[----:B------:R-:W-:Y:S05]  /*8130*/  BRA.CONV ~URZ, `(.L_x_190) ;  /* 0x000000437f007947 */ /* 0x000fea000b800000 */
[----:B------:R-:W-:Y:S01]  /*8140*/  MOV R82, R156 ;  /* 0x0000009c00527202 */ /* 0x000fe20000000f00 */
[----:B------:R-:W-:Y:S01]  /*8150*/  IMAD.MOV.U32 R84, RZ, RZ, 0x1f ;  /* 0x0000001fff547424 */ /* 0x000fe200078e00ff */
[----:B------:R-:W-:Y:S02]  /*8160*/  MOV R83, 0x8180 ;  /* 0x0000818000537802 */ /* 0x000fe40000000f00 */
[----:B-1----:R-:W-:Y:S05]  /*8170*/  CALL.REL.NOINC `($__internal_10_$__cuda_sm70_shflsync_idx_p) ;  /* 0x0000511000007944 */ /* 0x002fea0003c00000 */
.L_x_190:
[----:B------:R-:W-:Y:S05]  /*8180*/  BRA.CONV ~URZ, `(.L_x_191) ;  /* 0x000000437f007947 */ /* 0x000fea000b800000 */
[----:B-1----:R-:W-:Y:S01]  /*8190*/  HFMA2.MMA R84, -RZ, RZ, 0, 1.847743988037109375e-06 ;  /* 0x0000001fff547435 */ /* 0x002fe200000001ff */
[----:B------:R-:W-:Y:S02]  /*81a0*/  MOV R82, R85 ;  /* 0x0000005500527202 */ /* 0x000fe40000000f00 */
[----:B------:R-:W-:-:S03]  /*81b0*/  MOV R83, 0x81d0 ;  /* 0x000081d000537802 */ /* 0x000fc60000000f00 */
[----:B0-2---:R-:W-:Y:S05]  /*81c0*/  CALL.REL.NOINC `($__internal_10_$__cuda_sm70_shflsync_idx_p) ;  /* 0x000050c000007944 */ /* 0x005fea0003c00000 */
.L_x_191:
[----:B------:R-:W-:Y:S05]  /*81d0*/  BRA.DIV ~URZ, `(.L_x_192) ;  /* 0x000049127f007947 */ /* 0x000fea000b800000 */
[----:B------:R-:W3:Y:S04]  /*81e0*/  SHFL.IDX PT, R80, R80, RZ, 0x1f ;  /* 0x00001fff50507589 */ /* 0x000ee800000e0000 */
[----:B------:R-:W4:Y:S04]  /*81f0*/  SHFL.IDX PT, R81, R81, RZ, 0x1f ;  /* 0x00001fff51517589 */ /* 0x000f2800000e0000 */
[----:B------:R-:W2:Y:S04]  /*8200*/  SHFL.UP PT, R156, R156, 0x1, RZ ;  /* 0x042000009c9c7989 */ /* 0x000ea800000e00ff */
[----:B------:R-:W1:Y:S02]  /*8210*/  SHFL.UP PT, R85, R85, 0x1, RZ ;  /* 0x0420000055557989 */ /* 0x000e6400000e00ff */
.L_x_214:
        /* <DEDUP_REMOVED lines=15> */
.L_x_187:
[----:B0-----:R-:W-:Y:S05]  /*8310*/  BSYNC B0 ;  /* 0x0000000000007941 */ /* 0x001fea0003800000 */
.L_x_186:
[----:B------:R-:W-:Y:S01]  /*8320*/  WARPSYNC 0xffffffff ;  /* 0xffffffff00007948 */ /* 0x000fe20003800000 */
[----:B------:R-:W-:Y:S01]  /*8330*/  BAR.SYNC.DEFER_BLOCKING 0x0 ;  /* 0x0000000000007b1d */ /* 0x000fe20000010000 */
[----:B-12---:R-:W-:Y:S02]  /*8340*/  FMUL.FTZ R82, R40, R95 ;  /* 0x0000005f28527220 */ /* 0x006fe40000410000 */
[----:B------:R-:W-:Y:S02]  /*8350*/  IMAD.U32 R84, RZ, RZ, UR7 ;  /* 0x00000007ff547e24 */ /* 0x000fe4000f8e00ff */
        /* <DEDUP_REMOVED lines=23> */
[----:B------:R-:W-:-:S02]  /*84d0*/  FFMA.FTZ R141, R93, R137, R87 ;  /* 0x000000895d8d7223 */ /* 0x000fc40000010057 */
[C---:B------:R-:W-:Y:S02]  /*84e0*/  FMUL.FTZ R80, R88.reuse, R81 ;  /* 0x0000005158507220 */ /* 0x040fe40000410000 */
[----:B------:R-:W-:Y:S02]  /*84f0*/  FFMA.FTZ R82, R88, R83, R102 ;  /* 0x0000005358527223 */ /* 0x000fe40000010066 */
[----:B------:R-:W-:Y:S02]  /*8500*/  FFMA.FTZ R121, R92, R141, R121 ;  /* 0x0000008d5c797223 */ /* 0x000fe40000010079 */
[C---:B------:R-:W-:Y:S02]  /*8510*/  FMUL.FTZ R81, R89.reuse, R80 ;  /* 0x0000005059517220 */ /* 0x040fe40000410000 */
[----:B------:R-:W-:Y:S02]  /*8520*/  FFMA.FTZ R83, R89, R82, R101 ;  /* 0x0000005259537223 */ /* 0x000fe40000010065 */
[----:B------:R-:W-:-:S02]  /*8530*/  FFMA.FTZ R122, R91, R121, R122 ;  /* 0x000000795b7a7223 */ /* 0x000fc4000001007a */
[C---:B------:R-:W-:Y:S02]  /*8540*/  FMUL.FTZ R80, R90.reuse, R81 ;  /* 0x000000515a507220 */ /* 0x040fe40000410000 */
[C---:B------:R-:W-:Y:S02]  /*8550*/  FFMA.FTZ R82, R90.reuse, R83, R100 ;  /* 0x000000535a527223 */ /* 0x040fe40000010064 */
[----:B------:R-:W-:Y:S02]  /*8560*/  FFMA.FTZ R123, R90, R122, R123 ;  /* 0x0000007a5a7b7223 */ /* 0x000fe4000001007b */
[C---:B------:R-:W-:Y:S02]  /*8570*/  FMUL.FTZ R81, R91.reuse, R80 ;  /* 0x000000505b517220 */ /* 0x040fe40000410000 */
[----:B------:R-:W-:Y:S02]  /*8580*/  FFMA.FTZ R83, R91, R82, R99 ;  /* 0x000000525b537223 */ /* 0x000fe40000010063 */
[----:B------:R-:W-:-:S02]  /*8590*/  FFMA.FTZ R124, R89, R123, R124 ;  /* 0x0000007b597c7223 */ /* 0x000fc4000001007c */
[C---:B------:R-:W-:Y:S02]  /*85a0*/  FMUL.FTZ R80, R92.reuse, R81 ;  /* 0x000000515c507220 */ /* 0x040fe40000410000 */
[----:B------:R-:W-:Y:S02]  /*85b0*/  FFMA.FTZ R82, R92, R83, R98 ;  /* 0x000000535c527223 */ /* 0x000fe40000010062 */
[----:B------:R-:W-:Y:S02]  /*85c0*/  FFMA.FTZ R125, R88, R124, R125 ;  /* 0x0000007c587d7223 */ /* 0x000fe4000001007d */
[C---:B------:R-:W-:Y:S01]  /*85d0*/  FMUL.FTZ R81, R93.reuse, R80 ;  /* 0x000000505d517220 */ /* 0x040fe20000410000 */
[----:B------:R-:W-:Y:S01]  /*85e0*/  MOV R80, 0x3f800000 ;  /* 0x3f80000000507802 */ /* 0x000fe20000000f00 */
[----:B------:R-:W-:Y:S02]  /*85f0*/  FFMA.FTZ R83, R93, R82, R97 ;  /* 0x000000525d537223 */ /* 0x000fe40000010061 */
[----:B------:R-:W-:-:S02]  /*8600*/  FFMA.FTZ R126, R79, R125, R126 ;  /* 0x0000007d4f7e7223 */ /* 0x000fc4000001007e */
[----:B------:R-:W-:Y:S01]  /*8610*/  FMUL.FTZ R82, R94, R81 ;  /* 0x000000515e527220 */ /* 0x000fe20000410000 */
[----:B------:R-:W-:Y:S01]  /*8620*/  HFMA2.MMA R81, -RZ, RZ, 0, 0 ;  /* 0x00000000ff517435 */ /* 0x000fe200000001ff */
[----:B------:R-:W-:Y:S02]  /*8630*/  FFMA.FTZ R127, R78, R126, R127 ;  /* 0x0000007e4e7f7223 */ /* 0x000fe4000001007f */
        /* <DEDUP_REMOVED lines=30> */
.L_x_215:
        /* <DEDUP_REMOVED lines=26> */
.L_x_216:
[C---:B--23--:R-:W-:Y:S01]  /*89c0*/  ISETP.NE.AND P0, PT, R142.reuse, 0x1f, PT ;  /* 0x0000001f8e00780c */ /* 0x04cfe20003f05270 */
        /* <DEDUP_REMOVED lines=19> */
.L_x_194:
[----:B0-----:R-:W-:Y:S05]  /*8b00*/  BSYNC B0 ;  /* 0x0000000000007941 */ /* 0x001fea0003800000 */
.L_x_193:
[----:B------:R-:W-:Y:S01]  /*8b10*/  WARPSYNC 0xffffffff ;  /* 0xffffffff00007948 */ /* 0x000fe20003800000 */
[----:B------:R-:W-:Y:S01]  /*8b20*/  BAR.SYNC.DEFER_BLOCKING 0x0 ;  /* 0x0000000000007b1d */ /* 0x000fe20000010000 */
[----:B------:R-:W-:Y:S01]  /*8b30*/  FFMA.FTZ R82, R35, R134, RZ ;  /* 0x0000008623527223 */ /* 0x000fe200000100ff */
[----:B-1----:R-:W-:Y:S02]  /*8b40*/  MOV R84, UR7 ;  /* 0x0000000700547c02 */ /* 0x002fe40008000f00 */
[----:B------:R-:W-:Y:S01]  /*8b50*/  PRMT R86, RZ, 0x5410, R65 ;  /* 0x00005410ff567816 */ /* 0x000fe20000000041 */
[----:B------:R-:W-:Y:S01]  /*8b60*/  FFMA.FTZ R82, R34, R137, R82 ;  /* 0x0000008922527223 */ /* 0x000fe20000010052 */
[C---:B------:R-:W-:Y:S01]  /*8b70*/  ISETP.GT.AND P0, PT, R144.reuse, 0x1e, PT ;  /* 0x0000001e9000780c */ /* 0x040fe20003f04270 */
[----:B------:R-:W-:Y:S01]  /*8b80*/  BSSY B0, `(.L_x_197) ;  /* 0x00000e0000007945 */ /* 0x000fe20003800000 */
[----:B------:R-:W-:Y:S01]  /*8b90*/  ISETP.GT.AND P2, PT, R144, 0x1d, PT ;  /* 0x0000001d9000780c */ /* 0x000fe20003f44270 */
[----:B------:R-:W-:-:S04]  /*8ba0*/  FFMA.FTZ R82, R33, R141, R82 ;  /* 0x0000008d21527223 */ /* 0x000fc80000010052 */
[----:B------:R-:W-:Y:S02]  /*8bb0*/  FFMA.FTZ R83, R32, R121, R82 ;  /* 0x0000007920537223 */ /* 0x000fe40000010052 */
[----:B------:R-:W-:Y:S02]  /*8bc0*/  FFMA.FTZ R82, R86, -R49, R124 ;  /* 0x8000003156527223 */ /* 0x000fe4000001007c */
[----:B------:R-:W-:-:S04]  /*8bd0*/  FFMA.FTZ R83, R31, R122, R83 ;  /* 0x0000007a1f537223 */ /* 0x000fc80000010053 */
[----:B------:R-:W-:Y:S01]  /*8be0*/  FFMA.FTZ R83, R30, R123, R83 ;  /* 0x0000007b1e537223 */ /* 0x000fe20000010053 */
[----:B------:R-:W0:Y:S03]  /*8bf0*/  LDS R140, [R140.X8+0x15e4] ;  /* 0x0015e4008c8c7984 */ /* 0x000e260000008800 */
[----:B------:R-:W-:Y:S01]  /*8c00*/  FFMA.FTZ R124, R29, R124, R83 ;  /* 0x0000007c1d7c7223 */ /* 0x000fe20000010053 */
[----:B------:R1:W-:Y:S02]  /*8c10*/  @!P1 STS.64 [R84.X8+0x24e0], R80 ;  /* 0x0024e05054009388 */ /* 0x0003e40000008a00 */
[----:B-1----:R-:W-:Y:S02]  /*8c20*/  PRMT R80, RZ, 0x5410, R71 ;  /* 0x00005410ff507816 */ /* 0x002fe40000000047 */
[----:B------:R-:W-:-:S03]  /*8c30*/  PRMT R84, RZ, 0x5410, R70 ;  /* 0x00005410ff547816 */ /* 0x000fc60000000046 */
[----:B------:R-:W-:Y:S02]  /*8c40*/  FFMA.FTZ R83, R80, -R55, R134 ;  /* 0x8000003750537223 */ /* 0x000fe40000010086 */
[----:B0-----:R-:W-:-:S04]  /*8c50*/  FFMA.FTZ R95, R140, R95, R111 ;  /* 0x0000005f8c5f7223 */ /* 0x001fc8000001006f */
[----:B------:R-:W-:Y:S02]  /*8c60*/  FFMA.FTZ R40, R40, R95, R110 ;  /* 0x0000005f28287223 */ /* 0x000fe4000001006e */
[----:B------:R-:W-:Y:S02]  /*8c70*/  FMUL.FTZ R134, R95, UR40 ;  /* 0x000000285f867c20 */ /* 0x000fe40008410000 */
[----:B------:R-:W-:-:S04]  /*8c80*/  FFMA.FTZ R41, R41, R40, R109 ;  /* 0x0000002829297223 */ /* 0x000fc8000001006d */
[----:B------:R-:W-:-:S04]  /*8c90*/  FFMA.FTZ R42, R42, R41, R108 ;  /* 0x000000292a2a7223 */ /* 0x000fc8000001006c */
[----:B------:R-:W-:Y:S01]  /*8ca0*/  FFMA.FTZ R43, R43, R42, R107 ;  /* 0x0000002a2b2b7223 */ /* 0x000fe2000001006b */
[----:B------:R-:W-:-:S03]  /*8cb0*/  PRMT R107, RZ, 0x5410, R63 ;  /* 0x00005410ff6b7816 */ /* 0x000fc6000000003f */
[----:B------:R-:W-:Y:S01]  /*8cc0*/  FFMA.FTZ R76, R76, R43, R106 ;  /* 0x0000002b4c4c7223 */ /* 0x000fe2000001006a */
[----:B------:R-:W-:-:S03]  /*8cd0*/  PRMT R106, RZ, 0x5410, R66 ;  /* 0x00005410ff6a7816 */ /* 0x000fc60000000042 */
[----:B------:R-:W-:Y:S02]  /*8ce0*/  FFMA.FTZ R77, R77, R76, R105 ;  /* 0x0000004c4d4d7223 */ /* 0x000fe40000010069 */
[----:B------:R-:W-:Y:S02]  /*8cf0*/  FFMA.FTZ R123, R106, -R50, R123 ;  /* 0x800000326a7b7223 */ /* 0x000fe4000001007b */
[----:B------:R-:W-:Y:S02]  /*8d00*/  FFMA.FTZ R78, R78, R77, R104 ;  /* 0x0000004d4e4e7223 */ /* 0x000fe40000010068 */
[----:B------:R-:W-:Y:S02]  /*8d10*/  FMUL.FTZ R111, R76, UR40 ;  /* 0x000000284c6f7c20 */ /* 0x000fe40008410000 */
[----:B------:R-:W-:Y:S02]  /*8d20*/  FFMA.FTZ R79, R79, R78, R103 ;  /* 0x0000004e4f4f7223 */ /* 0x000fe40000010067 */
[----:B------:R-:W-:-:S02]  /*8d30*/  FFMA.FTZ R103, R28, R125, R124 ;  /* 0x0000007d1c677223 */ /* 0x000fc4000001007c */
[----:B------:R-:W-:Y:S01]  /*8d40*/  FFMA.FTZ R88, R88, R79, R102 ;  /* 0x0000004f58587223 */ /* 0x000fe20000010066 */
[----:B------:R-:W-:Y:S01]  /*8d50*/  PRMT R102, RZ, 0x5410, R68 ;  /* 0x00005410ff667816 */ /* 0x000fe20000000044 */
[----:B------:R-:W-:Y:S02]  /*8d60*/  FFMA.FTZ R103, R27, R126, R103 ;  /* 0x0000007e1b677223 */ /* 0x000fe40000010067 */
[----:B------:R-:W-:Y:S02]  /*8d70*/  FFMA.FTZ R89, R89, R88, R101 ;  /* 0x0000005859597223 */ /* 0x000fe40000010065 */
[----:B------:R-:W-:Y:S02]  /*8d80*/  FMUL.FTZ R85, R88, UR40 ;  /* 0x0000002858557c20 */ /* 0x000fe40008410000 */
[----:B------:R-:W-:Y:S02]  /*8d90*/  FFMA.FTZ R90, R90, R89, R100 ;  /* 0x000000595a5a7223 */ /* 0x000fe40000010064 */
[----:B------:R-:W-:-:S02]  /*8da0*/  FMUL.FTZ R85, R82, R85 ;  /* 0x0000005552557220 */ /* 0x000fc40000410000 */
[----:B------:R-:W-:Y:S02]  /*8db0*/  FFMA.FTZ R91, R91, R90, R99 ;  /* 0x0000005a5b5b7223 */ /* 0x000fe40000010063 */
[----:B------:R-:W-:Y:S02]  /*8dc0*/  FFMA.FTZ R86, R86, R88, R85 ;  /* 0x0000005856567223 */ /* 0x000fe40000010055 */
[----:B------:R-:W-:Y:S01]  /*8dd0*/  FFMA.FTZ R92, R92, R91, R98 ;  /* 0x0000005b5c5c7223 */ /* 0x000fe20000010062 */
[----:B------:R-:W-:Y:S01]  /*8de0*/  PRMT R98, RZ, 0x5410, R69 ;  /* 0x00005410ff627816 */ /* 0x000fe20000000045 */
[----:B------:R-:W-:Y:S02]  /*8df0*/  FFMA.FTZ R100, R84, -R54, R137 ;  /* 0x8000003654647223 */ /* 0x000fe40000010089 */
[----:B------:R-:W-:Y:S02]  /*8e00*/  FFMA.FTZ R93, R93, R92, R97 ;  /* 0x0000005c5d5d7223 */ /* 0x000fe40000010061 */
[----:B------:R-:W-:-:S02]  /*8e10*/  FFMA.FTZ R141, R98, -R53, R141 ;  /* 0x80000035628d7223 */ /* 0x000fc4000001008d */
[----:B------:R-:W-:Y:S02]  /*8e20*/  FFMA.FTZ R94, R94, R93, R96 ;  /* 0x0000005d5e5e7223 */ /* 0x000fe40000010060 */
[----:B------:R-:W-:Y:S02]  /*8e30*/  FMUL.FTZ R85, R93, R54 ;  /* 0x000000365d557220 */ /* 0x000fe40000410000 */
[----:B------:R-:W-:Y:S02]  /*8e40*/  FMUL.FTZ R96, R94, R55 ;  /* 0x000000375e607220 */ /* 0x000fe40000410000 */
[----:B------:R-:W-:Y:S02]  /*8e50*/  FMUL.FTZ R81, R92, R53 ;  /* 0x000000355c517220 */ /* 0x000fe40000410000 */
[----:B------:R-:W-:Y:S02]  /*8e60*/  FFMA.FTZ R87, R96, R83, RZ ;  /* 0x0000005360577223 */ /* 0x000fe400000100ff */
[----:B------:R-:W-:-:S02]  /*8e70*/  FFMA.FTZ R121, R102, -R52, R121 ;  /* 0x8000003466797223 */ /* 0x000fc40000010079 */
[----:B------:R-:W-:Y:S01]  /*8e80*/  FFMA.FTZ R104, R85, R100, R87 ;  /* 0x0000006455687223 */ /* 0x000fe20000010057 */
[----:B------:R-:W-:Y:S01]  /*8e90*/  PRMT R87, RZ, 0x5410, R67 ;  /* 0x00005410ff577816 */ /* 0x000fe20000000043 */
[----:B------:R-:W-:Y:S02]  /*8ea0*/  FFMA.FTZ R126, R107, -R47, R126 ;  /* 0x8000002f6b7e7223 */ /* 0x000fe4000001007e */
[----:B------:R-:W-:Y:S02]  /*8eb0*/  FFMA.FTZ R97, R81, R141, R104 ;  /* 0x0000008d51617223 */ /* 0x000fe40000010068 */
[----:B------:R-:W-:Y:S02]  /*8ec0*/  FMUL.FTZ R104, R91, R52 ;  /* 0x000000345b687220 */ /* 0x000fe40000410000 */
[----:B------:R-:W-:Y:S02]  /*8ed0*/  FFMA.FTZ R122, R87, -R51, R122 ;  /* 0x80000033577a7223 */ /* 0x000fe4000001007a */
[----:B------:R-:W-:-:S02]  /*8ee0*/  FFMA.FTZ R99, R104, R121, R97 ;  /* 0x0000007968637223 */ /* 0x000fc40000010061 */
[----:B------:R-:W-:Y:S02]  /*8ef0*/  FMUL.FTZ R97, R90, R51 ;  /* 0x000000335a617220 */ /* 0x000fe40000410000 */
[----:B------:R-:W-:Y:S02]  /*8f00*/  FMUL.FTZ R108, R89, R50 ;  /* 0x00000032596c7220 */ /* 0x000fe40000410000 */
[----:B------:R-:W-:Y:S02]  /*8f10*/  FFMA.FTZ R101, R97, R122, R99 ;  /* 0x0000007a61657223 */ /* 0x000fe40000010063 */
[----:B------:R-:W-:Y:S02]  /*8f20*/  FMUL.FTZ R99, R78, UR40 ;  /* 0x000000284e637c20 */ /* 0x000fe40008410000 */
[----:B------:R-:W-:Y:S02]  /*8f30*/  FFMA.FTZ R101, R108, R123, R101 ;  /* 0x0000007b6c657223 */ /* 0x000fe40000010065 */
[----:B------:R-:W-:-:S02]  /*8f40*/  FMUL.FTZ R105, R126, R99 ;  /* 0x000000637e697220 */ /* 0x000fc40000410000 */
[----:B------:R-:W-:Y:S02]  /*8f50*/  FMUL.FTZ R99, R88, R49 ;  /* 0x0000003158637220 */ /* 0x000fe40000410000 */
[----:B------:R-:W-:Y:S02]  /*8f60*/  FMUL.FTZ R110, R79, R48 ;  /* 0x000000304f6e7220 */ /* 0x000fe40000410000 */
[----:B------:R-:W-:Y:S01]  /*8f70*/  FFMA.FTZ R101, R99, R82, R101 ;  /* 0x0000005263657223 */ /* 0x000fe20000010065 */
[----:B------:R-:W-:Y:S01]  /*8f80*/  PRMT R82, RZ, 0x5410, R64 ;  /* 0x00005410ff527816 */ /* 0x000fe20000000040 */
[----:B------:R-:W-:Y:S02]  /*8f90*/  FFMA.FTZ R88, R107, R78, R105 ;  /* 0x0000004e6b587223 */ /* 0x000fe40000010069 */
[----:B------:R-:W-:Y:S02]  /*8fa0*/  FADD.FTZ R117, R110, R117 ;  /* 0x000000756e757221 */ /* 0x000fe40000010000 */
[----:B------:R-:W-:-:S02]  /*8fb0*/  FFMA.FTZ R125, R82, -R48, R125 ;  /* 0x80000030527d7223 */ /* 0x000fc4000001007d */
[----:B------:R-:W-:Y:S01]  /*8fc0*/  FFMA.FTZ R109, R26, R127, R103 ;  /* 0x0000007f1a6d7223 */ /* 0x000fe20000010067 */
[----:B------:R-:W-:Y:S01]  /*8fd0*/  PRMT R103, RZ, 0x5410, R62 ;  /* 0x00005410ff677816 */ /* 0x000fe2000000003e */
[----:B------:R-:W-:Y:S02]  /*8fe0*/  FFMA.FTZ R107, R110, R125, R101 ;  /* 0x0000007d6e6b7223 */ /* 0x000fe40000010065 */
[----:B------:R-:W-:Y:S02]  /*8ff0*/  FMUL.FTZ R110, R79, UR40 ;  /* 0x000000284f6e7c20 */ /* 0x000fe40008410000 */
[----:B------:R-:W-:Y:S02]  /*9000*/  FFMA.FTZ R127, R103, -R46, R127 ;  /* 0x8000002e677f7223 */ /* 0x000fe4000001007f */
[----:B------:R-:W-:Y:S02]  /*9010*/  FMUL.FTZ R101, R125, R110 ;  /* 0x0000006e7d657220 */ /* 0x000fe40000410000 */
[----:B------:R-:W-:-:S02]  /*9020*/  FMUL.FTZ R110, R77, UR40 ;  /* 0x000000284d6e7c20 */ /* 0x000fc40008410000 */
[----:B------:R-:W-:Y:S01]  /*9030*/  FMUL.FTZ R105, R78, R47 ;  /* 0x0000002f4e697220 */ /* 0x000fe20000410000 */
[----:B------:R-:W-:Y:S01]  /*9040*/  PRMT R78, RZ, 0x5410, R61 ;  /* 0x00005410ff4e7816 */ /* 0x000fe2000000003d */
[----:B------:R-:W-:Y:S02]  /*9050*/  FMUL.FTZ R110, R127, R110 ;  /* 0x0000006e7f6e7220 */ /* 0x000fe40000410000 */
[----:B------:R-:W-:Y:S02]  /*9060*/  FFMA.FTZ R107, R105, R126, R107 ;  /* 0x0000007e696b7223 */ /* 0x000fe4000001006b */
[----:B------:R-:W-:Y:S02]  /*9070*/  FFMA.FTZ R103, R103, R77, R110 ;  /* 0x0000004d67677223 */ /* 0x000fe4000001006e */
[----:B------:R-:W-:Y:S02]  /*9080*/  FMUL.FTZ R110, R77, R46 ;  /* 0x0000002e4d6e7220 */ /* 0x000fe40000410000 */
[----:B------:R-:W-:-:S02]  /*9090*/  FFMA.FTZ R109, R25, R128, R109 ;  /* 0x00000080196d7223 */ /* 0x000fc4000001006d */
[----:B------:R-:W-:Y:S01]  /*90a0*/  FFMA.FTZ R127, R110, R127, R107 ;  /* 0x0000007f6e7f7223 */ /* 0x000fe2000001006b */
[----:B------:R-:W-:Y:S01]  /*90b0*/  PRMT R107, RZ, 0x5410, R60 ;  /* 0x00005410ff6b7816 */ /* 0x000fe2000000003c */
[----:B------:R-:W-:Y:S02]  /*90c0*/  FFMA.FTZ R109, R24, R129, R109 ;  /* 0x00000081186d7223 */ /* 0x000fe4000001006d */
[----:B------:R-:W-:Y:S02]  /*90d0*/  FMUL.FTZ R124, R43, UR40 ;  /* 0x000000282b7c7c20 */ /* 0x000fe40008410000 */
[----:B------:R-:W-:Y:S02]  /*90e0*/  FFMA.FTZ R129, R107, -R44, R129 ;  /* 0x8000002c6b817223 */ /* 0x000fe40000010081 */
[----:B------:R-:W-:Y:S02]  /*90f0*/  FFMA.FTZ R128, R78, -R45, R128 ;  /* 0x8000002d4e807223 */ /* 0x000fe40000010080 */
[----:B------:R-:W-:-:S02]  /*9100*/  FMUL.FTZ R124, R129, R124 ;  /* 0x0000007c817c7220 */ /* 0x000fc40000410000 */
[----:B------:R-:W-:Y:S02]  /*9110*/  FMUL.FTZ R111, R128, R111 ;  /* 0x0000006f806f7220 */ /* 0x000fe40000410000 */
[----:B------:R-:W-:Y:S01]  /*9120*/  FFMA.FTZ R107, R107, R43, R124 ;  /* 0x0000002b6b6b7223 */ /* 0x000fe2000001007c */
[----:B------:R-:W-:Y:S01]  /*9130*/  PRMT R124, RZ, 0x5410, R59 ;  /* 0x00005410ff7c7816 */ /* 0x000fe2000000003b */
[----:B------:R-:W-:Y:S02]  /*9140*/  FFMA.FTZ R78, R78, R76, R111 ;  /* 0x0000004c4e4e7223 */ /* 0x000fe4000001006f */
[----:B------:R-:W-:Y:S02]  /*9150*/  FFMA.FTZ R109, R23, R130, R109 ;  /* 0x00000082176d7223 */ /* 0x000fe4000001006d */
[----:B------:R-:W-:Y:S02]  /*9160*/  FFMA.FTZ R130, R124, -R39, R130 ;  /* 0x800000277c827223 */ /* 0x000fe40000010082 */
[----:B------:R-:W-:-:S02]  /*9170*/  FMUL.FTZ R111, R42, UR40 ;  /* 0x000000282a6f7c20 */ /* 0x000fc40008410000 */
[----:B------:R-:W-:Y:S02]  /*9180*/  FMUL.FTZ R77, R76, R45 ;  /* 0x0000002d4c4d7220 */ /* 0x000fe40000410000 */
[----:B------:R-:W-:Y:S02]  /*9190*/  FMUL.FTZ R111, R130, R111 ;  /* 0x0000006f826f7220 */ /* 0x000fe40000410000 */
[----:B------:R-:W-:Y:S01]  /*91a0*/  FMUL.FTZ R76, R43, R44 ;  /* 0x0000002c2b4c7220 */ /* 0x000fe20000410000 */
[----:B------:R-:W-:Y:S01]  /*91b0*/  PRMT R43, RZ, 0x5410, R58 ;  /* 0x00005410ff2b7816 */ /* 0x000fe2000000003a */
[----:B------:R-:W-:Y:S02]  /*91c0*/  FFMA.FTZ R124, R124, R42, R111 ;  /* 0x0000002a7c7c7223 */ /* 0x000fe4000001006f */
[----:B------:R-:W-:Y:S02]  /*91d0*/  FFMA.FTZ R111, R22, R131, R109 ;  /* 0x00000083166f7223 */ /* 0x000fe4000001006d */
[----:B------:R-:W-:-:S02]  /*91e0*/  FFMA.FTZ R131, R43, -R38, R131 ;  /* 0x800000262b837223 */ /* 0x000fc40000010083 */
[----:B------:R-:W-:Y:S02]  /*91f0*/  FMUL.FTZ R126, R41, UR40 ;  /* 0x00000028297e7c20 */ /* 0x000fe40008410000 */
[----:B------:R-:W-:Y:S02]  /*9200*/  FMUL.FTZ R109, R42, R39 ;  /* 0x000000272a6d7220 */ /* 0x000fe40000410000 */
[----:B------:R-:W-:Y:S02]  /*9210*/  FMUL.FTZ R126, R131, R126 ;  /* 0x0000007e837e7220 */ /* 0x000fe40000410000 */
[----:B------:R-:W-:Y:S02]  /*9220*/  FFMA.FTZ R42, R21, R132, R111 ;  /* 0x00000084152a7223 */ /* 0x000fe4000001006f */
[----:B------:R-:W-:Y:S01]  /*9230*/  FFMA.FTZ R43, R43, R41, R126 ;  /* 0x000000292b2b7223 */ /* 0x000fe2000001007e */
[----:B------:R-:W-:Y:S01]  /*9240*/  PRMT R126, RZ, 0x5410, R57 ;  /* 0x00005410ff7e7816 */ /* 0x000fe20000000039 */
[----:B------:R-:W-:-:S02]  /*9250*/  FFMA.FTZ R127, R77, R128, R127 ;  /* 0x000000804d7f7223 */ /* 0x000fc4000001007f */
[----:B------:R-:W-:Y:S02]  /*9260*/  FFMA.FTZ R42, R20, R133, R42 ;  /* 0x00000085142a7223 */ /* 0x000fe4000001002a */
[----:B------:R-:W-:Y:S02]  /*9270*/  FFMA.FTZ R132, R126, -R37, R132 ;  /* 0x800000257e847223 */ /* 0x000fe40000010084 */
[----:B------:R-:W-:Y:S02]  /*9280*/  FMUL.FTZ R111, R40, UR40 ;  /* 0x00000028286f7c20 */ /* 0x000fe40008410000 */
[----:B------:R-:W-:Y:S02]  /*9290*/  FFMA.FTZ R127, R76, R129, R127 ;  /* 0x000000814c7f7223 */ /* 0x000fe4000001007f */
[----:B------:R-:W-:Y:S02]  /*92a0*/  FMUL.FTZ R128, R41, R38 ;  /* 0x0000002629807220 */ /* 0x000fe40000410000 */
[----:B------:R-:W0:Y:S01]  /*92b0*/  SHFL.DOWN PT, R41, R42, 0x1, 0x1f ;  /* 0x08201f002a297f89 */ /* 0x000e2200000e0000 */
[----:B------:R-:W-:-:S02]  /*92c0*/  FMUL.FTZ R111, R132, R111 ;  /* 0x0000006f846f7220 */ /* 0x000fc40000410000 */
[----:B------:R-:W-:Y:S02]  /*92d0*/  FFMA.FTZ R130, R109, R130, R127 ;  /* 0x000000826d827223 */ /* 0x000fe4000001007f */
[----:B------:R-:W-:Y:S02]  /*92e0*/  FFMA.FTZ R126, R126, R40, R111 ;  /* 0x000000287e7e7223 */ /* 0x000fe4000001006f */
[----:B------:R-:W-:Y:S02]  /*92f0*/  FFMA.FTZ R130, R128, R131, R130 ;  /* 0x0000008380827223 */ /* 0x000fe40000010082 */
[----:B------:R-:W-:Y:S02]  /*9300*/  FMUL.FTZ R111, R40, R37 ;  /* 0x00000025286f7220 */ /* 0x000fe40000410000 */
[----:B------:R-:W-:Y:S02]  /*9310*/  FADD.FTZ R14, R43, R14 ;  /* 0x0000000e2b0e7221 */ /* 0x000fe40000010000 */
[----:B------:R-:W-:Y:S01]  /*9320*/  FFMA.FTZ R40, R111, R132, R130 ;  /* 0x000000846f287223 */ /* 0x000fe20000010082 */
[----:B------:R-:W-:Y:S01]  /*9330*/  PRMT R132, RZ, 0x5410, R56 ;  /* 0x00005410ff847816 */ /* 0x000fe20000000038 */
[----:B------:R-:W-:-:S02]  /*9340*/  FMUL.FTZ R130, R95, R36 ;  /* 0x000000245f827220 */ /* 0x000fc40000410000 */
[----:B------:R-:W-:Y:S02]  /*9350*/  FADD.FTZ R113, R76, R113 ;  /* 0x000000714c717221 */ /* 0x000fe40000010000 */
[----:B------:R-:W-:Y:S02]  /*9360*/  FFMA.FTZ R133, R132, -R36, R133 ;  /* 0x8000002484857223 */ /* 0x000fe40000010085 */
[----:B------:R-:W-:Y:S02]  /*9370*/  FMUL.FTZ R76, R89, UR40 ;  /* 0x00000028594c7c20 */ /* 0x000fe40008410000 */
[----:B------:R-:W-:Y:S02]  /*9380*/  FFMA.FTZ R40, R130, R133, R40 ;  /* 0x0000008582287223 */ /* 0x000fe40000010028 */
[----:B0-----:R-:W-:Y:S02]  /*9390*/  @!P0 FADD.FTZ R42, R42, R41 ;  /* 0x000000292a2a8221 */ /* 0x001fe40000010000 */
[----:B------:R-:W-:Y:S01]  /*93a0*/  FMUL.FTZ R76, R123, R76 ;  /* 0x0000004c7b4c7220 */ /* 0x000fe20000410000 */
[----:B------:R-:W0:Y:S01]  /*93b0*/  SHFL.DOWN PT, R41, R40, 0x1, 0x1f ;  /* 0x08201f0028297f89 */ /* 0x000e2200000e0000 */
[----:B------:R-:W-:-:S02]  /*93c0*/  FADD.FTZ R11, R78, R11 ;  /* 0x0000000b4e0b7221 */ /* 0x000fc40000010000 */
[----:B------:R-:W-:Y:S01]  /*93d0*/  FFMA.FTZ R89, R106, R89, R76 ;  /* 0x000000596a597223 */ /* 0x000fe2000001004c */
[----:B------:R-:W1:Y:S01]  /*93e0*/  SHFL.DOWN PT, R125, R42, 0x2, 0x1f ;  /* 0x08401f002a7d7f89 */ /* 0x000e6200000e0000 */
[----:B------:R-:W-:Y:S02]  /*93f0*/  FMUL.FTZ R78, R91, UR40 ;  /* 0x000000285b4e7c20 */ /* 0x000fe40008410000 */
[----:B------:R-:W-:Y:S02]  /*9400*/  FADD.FTZ R114, R77, R114 ;  /* 0x000000724d727221 */ /* 0x000fe40000010000 */
[----:B------:R-:W-:Y:S02]  /*9410*/  FMUL.FTZ R134, R133, R134 ;  /* 0x0000008685867220 */ /* 0x000fe40000410000 */
[----:B------:R-:W-:Y:S02]  /*9420*/  FMUL.FTZ R78, R121, R78 ;  /* 0x0000004e794e7220 */ /* 0x000fe40000410000 */
[----:B------:R-:W-:-:S02]  /*9430*/  FFMA.FTZ R95, R132, R95, R134 ;  /* 0x0000005f845f7223 */ /* 0x000fc40000010086 */
[----:B------:R-:W-:Y:S02]  /*9440*/  FFMA.FTZ R101, R82, R79, R101 ;  /* 0x0000004f52657223 */ /* 0x000fe40000010065 */
[----:B------:R-:W-:Y:S02]  /*9450*/  FFMA.FTZ R91, R102, R91, R78 ;  /* 0x0000005b665b7223 */ /* 0x000fe4000001004e */
[----:B------:R-:W-:Y:S02]  /*9460*/  FADD.FTZ R17, R130, R17 ;  /* 0x0000001182117221 */ /* 0x000fe40000010000 */
[----:B------:R-:W-:Y:S02]  /*9470*/  FADD.FTZ R18, R111, R18 ;  /* 0x000000126f127221 */ /* 0x000fe40000010000 */
[----:B------:R-:W-:Y:S02]  /*9480*/  FADD.FTZ R19, R128, R19 ;  /* 0x0000001380137221 */ /* 0x000fe40000010000 */
[----:B0-----:R-:W-:Y:S01]  /*9490*/  @!P0 FADD.FTZ R40, R40, R41 ;  /* 0x0000002928288221 */ /* 0x001fe20000010000 */
[----:B------:R-:W-:Y:S01]  /*94a0*/  ISETP.GT.AND P0, PT, R144, 0x1b, PT ;  /* 0x0000001b9000780c */ /* 0x000fe20003f04270 */
[----:B------:R-:W-:-:S02]  /*94b0*/  FADD.FTZ R16, R95, R16 ;  /* 0x000000105f107221 */ /* 0x000fc40000010000 */
[----:B-1----:R-:W-:Y:S01]  /*94c0*/  @!P2 FADD.FTZ R42, R42, R125 ;  /* 0x0000007d2a2aa221 */ /* 0x002fe20000010000 */
[----:B------:R-:W0:Y:S01]  /*94d0*/  SHFL.DOWN PT, R41, R40, 0x2, 0x1f ;  /* 0x08401f0028297f89 */ /* 0x000e2200000e0000 */
[----:B------:R-:W-:Y:S02]  /*94e0*/  FADD.FTZ R112, R109, R112 ;  /* 0x000000706d707221 */ /* 0x000fe40000010000 */
[----:B------:R-:W-:Y:S01]  /*94f0*/  FADD.FTZ R15, R126, R15 ;  /* 0x0000000f7e0f7221 */ /* 0x000fe20000010000 */
        /* <DEDUP_REMOVED lines=33> */
[----:B------:R-:W-:-:S03]  /*9710*/  FMUL.FTZ R41, R122, R41 ;  /* 0x000000297a297220 */ /* 0x000fc60000410000 */
[----:B------:R-:W-:Y:S01]  /*9720*/  MOV R77, R42 ;  /* 0x0000002a004d7202 */ /* 0x000fe20000000f00 */
[----:B------:R-:W-:Y:S02]  /*9730*/  FFMA.FTZ R90, R87, R90, R41 ;  /* 0x0000005a575a7223 */ /* 0x000fe40000010029 */
[----:B------:R-:W-:Y:S02]  /*9740*/  FMUL.FTZ R41, R93, UR40 ;  /* 0x000000285d297c20 */ /* 0x000fe40008410000 */
[----:B------:R-:W-:Y:S02]  /*9750*/  FADD.FTZ R5, R90, R5 ;  /* 0x000000055a057221 */ /* 0x000fe40000010000 */
[----:B------:R-:W-:-:S04]  /*9760*/  FMUL.FTZ R41, R100, R41 ;  /* 0x0000002964297220 */ /* 0x000fc80000410000 */
[----:B------:R-:W-:-:S04]  /*9770*/  FFMA.FTZ R41, R84, R93, R41 ;  /* 0x0000005d54297223 */ /* 0x000fc80000010029 */
[----:B------:R-:W-:Y:S02]  /*9780*/  FADD.FTZ R2, R41, R2 ;  /* 0x0000000229027221 */ /* 0x000fe40000010000 */
[----:B0-----:R-:W-:-:S04]  /*9790*/  @!P0 FADD.FTZ R40, R40, R43 ;  /* 0x0000002b28288221 */ /* 0x001fc80000010000 */
[----:B------:R-:W-:Y:S02]  /*97a0*/  IMAD.MOV.U32 R76, RZ, RZ, R40 ;  /* 0x000000ffff4c7224 */ /* 0x000fe400078e0028 */
[----:B------:R-:W-:-:S03]  /*97b0*/  FMUL.FTZ R40, R92, UR40 ;  /* 0x000000285c287c20 */ /* 0x000fc60008410000 */
[----:B------:R0:W-:Y:S01]  /*97c0*/  @!P2 STS.64 [R143.X8+0x1098], R76 ;  /* 0x0010984c8f00a388 */ /* 0x0001e20000008a00 */
[----:B------:R-:W-:Y:S02]  /*97d0*/  FMUL.FTZ R141, R141, R40 ;  /* 0x000000288d8d7220 */ /* 0x000fe40000410000 */
        /* <DEDUP_REMOVED lines=26> */
.L_x_198:
[----:B0-----:R-:W-:Y:S05]  /*9980*/  BSYNC B0 ;  /* 0x0000000000007941 */ /* 0x001fea0003800000 */
.L_x_197:
[----:B------:R-:W-:Y:S02]  /*9990*/  UIADD3 UR7, UR7, 0x1, URZ ;  /* 0x0000000107077890 */ /* 0x000fe4000fffe03f */
[----:B------:R-:W-:Y:S02]  /*99a0*/  ULDC UR16, c[0x0][0x16c] ;  /* 0x00005b0000107ab9 */ /* 0x000fe40000000800 */
[----:B------:R-:W-:-:S06]  /*99b0*/  UISETP.GE.AND UP0, UPT, UR7, UR16, UPT ;  /* 0x000000100700728c */ /* 0x000fcc000bf06270 */
[----:B------:R-:W-:-:S13]  /*99c0*/  PLOP3.LUT P0, PT, PT, PT, UP0, 0x80, 0x0 ;  /* 0x000000000000781c */ /* 0x000fda0003f0f008 */
[----:B------:R-:W-:Y:S01]  /*99d0*/  @P0 CALL.REL.NOINC `(.L_x_183) ;  /* 0x0000001000000944 */ /* 0x000fe20003c00000 */
[----:B------:R-:W-:Y:S05]  /*99e0*/  BRA `(.L_x_199) ;  /* 0xffffd81000007947 */ /* 0x000fea000383ffff */
.L_x_183:
[----:B------:R-:W-:Y:S01]  /*99f0*/  BAR.SYNC.DEFER_BLOCKING 0x0 ;  /* 0x0000000000007b1d */ /* 0x000fe20000010000 */
[C---:B------:R-:W-:Y:S02]  /*9a00*/  LOP3.LUT R33, R73.reuse, 0x20, RZ, 0xfc, !PT ;  /* 0x0000002049217812 */ /* 0x040fe400078efcff */
[C---:B------:R-:W-:Y:S02]  /*9a10*/  LOP3.LUT R34, R73.reuse, 0x40, RZ, 0xfc, !PT ;  /* 0x0000004049227812 */ /* 0x040fe400078efcff */
[C---:B------:R-:W-:Y:S01]  /*9a20*/  LOP3.LUT R20, R73.reuse, 0x60, RZ, 0xfc, !PT ;  /* 0x0000006049147812 */ /* 0x040fe200078efcff */
[----:B------:R-:W-:Y:S01]  /*9a30*/  ULDC UR32, c[0x0][0x168] ;  /* 0x00005a0000207ab9 */ /* 0x000fe20000000800 */
[----:B------:R-:W-:Y:S01]  /*9a40*/  PRMT R35, RZ, 0x7610, R35 ;  /* 0x00007610ff237816 */ /* 0x000fe20000000023 */
[----:B------:R-:W-:Y:S01]  /*9a50*/  UIADD3 UR32, -UR25, UR32, URZ ;  /* 0x0000002019207290 */ /* 0x000fe2000fffe13f */
[----:B------:R-:W-:Y:S01]  /*9a60*/  PRMT R36, RZ, 0x7610, R36 ;  /* 0x00007610ff247816 */ /* 0x000fe20000000024 */
[----:B------:R-:W-:Y:S01]  /*9a70*/  ULDC.64 UR16, c[0x0][0x2d8] ;  /* 0x0000b60000107ab9 */ /* 0x000fe20000000a00 */
[----:B------:R-:W-:Y:S01]  /*9a80*/  LOP3.LUT R21, R73, 0x80, RZ, 0xfc, !PT ;  /* 0x0000008049157812 */ /* 0x000fe200078efcff */
[----:B------:R-:W-:Y:S01]  /*9a90*/  ULDC.64 UR30, c[0x0][0x2f8] ;  /* 0x0000be00001e7ab9 */ /* 0x000fe20000000a00 */
[----:B------:R-:W-:-:S02]  /*9aa0*/  PRMT R37, RZ, 0x7610, R37 ;  /* 0x00007610ff257816 */ /* 0x000fc40000000025 */
[----:B------:R-:W-:Y:S02]  /*9ab0*/  ISETP.GE.AND P2, PT, R73, UR32, PT ;  /* 0x0000002049007c0c */ /* 0x000fe4000bf46270 */
[----:B------:R-:W-:Y:S02]  /*9ac0*/  ISETP.GE.AND P3, PT, R33, UR32, PT ;  /* 0x0000002021007c0c */ /* 0x000fe4000bf66270 */
[----:B------:R-:W-:Y:S02]  /*9ad0*/  ISETP.GE.AND P4, PT, R34, UR32, PT ;  /* 0x0000002022007c0c */ /* 0x000fe4000bf86270 */
[----:B------:R-:W-:Y:S02]  /*9ae0*/  ISETP.GE.AND P5, PT, R20, UR32, PT ;  /* 0x0000002014007c0c */ /* 0x000fe4000bfa6270 */
[----:B------:R-:W-:Y:S02]  /*9af0*/  LOP3.LUT R22, R73, 0xa0, RZ, 0xfc, !PT ;  /* 0x000000a049167812 */ /* 0x000fe400078efcff */
[----:B------:R-:W-:-:S02]  /*9b00*/  PRMT R39, RZ, 0x7610, R39 ;  /* 0x00007610ff277816 */ /* 0x000fc40000000027 */
[C---:B------:R-:W-:Y:S01]  /*9b10*/  LOP3.LUT R23, R73.reuse, 0xc0, RZ, 0xfc, !PT ;  /* 0x000000c049177812 */ /* 0x040fe200078efcff */
[----:B------:R-:W2:Y:S01]  /*9b20*/  @!P2 LDG.E.U16 R35, [R74.64] ;  /* 0x000000224a23a981 */ /* 0x000ea2000c1e1500 */
[C---:B------:R-:W-:Y:S02]  /*9b30*/  LOP3.LUT R24, R73.reuse, 0xe0, RZ, 0xfc, !PT ;  /* 0x000000e049187812 */ /* 0x040fe400078efcff */
[----:B------:R-:W-:Y:S01]  /*9b40*/  LOP3.LUT R25, R73, 0x100, RZ, 0xfc, !PT ;  /* 0x0000010049197812 */ /* 0x000fe200078efcff */
[----:B------:R-:W3:Y:S01]  /*9b50*/  @!P3 LDG.E.U16 R36, [R74.64+0x40] ;  /* 0x000040224a24b981 */ /* 0x000ee2000c1e1500 */
[----:B------:R-:W-:Y:S02]  /*9b60*/  ISETP.GE.AND P6, PT, R21, UR32, PT ;  /* 0x0000002015007c0c */ /* 0x000fe4000bfc6270 */
[----:B------:R-:W-:Y:S01]  /*9b70*/  LOP3.LUT R26, R73, 0x120, RZ, 0xfc, !PT ;  /* 0x00000120491a7812 */ /* 0x000fe200078efcff */
[----:B------:R-:W4:Y:S01]  /*9b80*/  @!P4 LDG.E.U16 R37, [R74.64+0x80] ;  /* 0x000080224a25c981 */ /* 0x000f22000c1e1500 */
[----:B------:R-:W-:-:S02]  /*9b90*/  ISETP.GE.AND P0, PT, R22, UR32, PT ;  /* 0x0000002016007c0c */ /* 0x000fc4000bf06270 */
[----:B------:R-:W-:Y:S01]  /*9ba0*/  ISETP.GE.AND P2, PT, R23, UR32, PT ;  /* 0x0000002017007c0c */ /* 0x000fe2000bf46270 */
[----:B------:R-:W5:Y:S01]  /*9bb0*/  @!P5 LDG.E.U16 R39, [R74.64+0xc0] ;  /* 0x0000c0224a27d981 */ /* 0x000f62000c1e1500 */
[----:B------:R-:W-:Y:S02]  /*9bc0*/  ISETP.GE.AND P3, PT, R24, UR32, PT ;  /* 0x0000002018007c0c */ /* 0x000fe4000bf66270 */
[----:B------:R-:W-:Y:S02]  /*9bd0*/  ISETP.GE.AND P4, PT, R25, UR32, PT ;  /* 0x0000002019007c0c */ /* 0x000fe4000bf86270 */
[----:B------:R-:W-:Y:S02]  /*9be0*/  ISETP.GE.AND P5, PT, R26, UR32, PT ;  /* 0x000000201a007c0c */ /* 0x000fe4000bfa6270 */
[----:B------:R-:W-:Y:S02]  /*9bf0*/  PRMT R38, RZ, 0x7610, R38 ;  /* 0x00007610ff267816 */ /* 0x000fe40000000026 */
[----:B------:R-:W-:-:S02]  /*9c00*/  PRMT R40, RZ, 0x7610, R40 ;  /* 0x00007610ff287816 */ /* 0x000fc40000000028 */
[----:B------:R-:W-:Y:S02]  /*9c10*/  PRMT R41, RZ, 0x7610, R41 ;  /* 0x00007610ff297816 */ /* 0x000fe40000000029 */
[----:B------:R-:W-:Y:S01]  /*9c20*/  PRMT R42, RZ, 0x7610, R42 ;  /* 0x00007610ff2a7816 */ /* 0x000fe2000000002a */
[----:B------:R-:W5:Y:S01]  /*9c30*/  @!P6 LDG.E.U16 R38, [R74.64+0x100] ;  /* 0x000100224a26e981 */ /* 0x000f62000c1e1500 */
[C---:B------:R-:W-:Y:S02]  /*9c40*/  LOP3.LUT R27, R73.reuse, 0x140, RZ, 0xfc, !PT ;  /* 0x00000140491b7812 */ /* 0x040fe400078efcff */
[----:B------:R-:W-:Y:S01]  /*9c50*/  PRMT R43, RZ, 0x7610, R43 ;  /* 0x00007610ff2b7816 */ /* 0x000fe2000000002b */
[----:B------:R-:W5:Y:S01]  /*9c60*/  @!P0 LDG.E.U16 R40, [R74.64+0x140] ;  /* 0x000140224a288981 */ /* 0x000f62000c1e1500 */
[C---:B------:R-:W-:Y:S02]  /*9c70*/  LOP3.LUT R28, R73.reuse, 0x160, RZ, 0xfc, !PT ;  /* 0x00000160491c7812 */ /* 0x040fe400078efcff */
[----:B------:R-:W-:Y:S01]  /*9c80*/  PRMT R44, RZ, 0x7610, R44 ;  /* 0x00007610ff2c7816 */ /* 0x000fe2000000002c */
[----:B------:R-:W5:Y:S01]  /*9c90*/  @!P2 LDG.E.U16 R41, [R74.64+0x180] ;  /* 0x000180224a29a981 */ /* 0x000f62000c1e1500 */
[----:B------:R-:W-:-:S02]  /*9ca0*/  LOP3.LUT R29, R73, 0x180, RZ, 0xfc, !PT ;  /* 0x00000180491d7812 */ /* 0x000fc400078efcff */
[C---:B------:R-:W-:Y:S01]  /*9cb0*/  LOP3.LUT R30, R73.reuse, 0x1a0, RZ, 0xfc, !PT ;  /* 0x000001a0491e7812 */ /* 0x040fe200078efcff */
[----:B------:R-:W5:Y:S01]  /*9cc0*/  @!P3 LDG.E.U16 R42, [R74.64+0x1c0] ;  /* 0x0001c0224a2ab981 */ /* 0x000f62000c1e1500 */
[----:B------:R-:W-:Y:S02]  /*9cd0*/  LOP3.LUT R31, R73, 0x1c0, RZ, 0xfc, !PT ;  /* 0x000001c0491f7812 */ /* 0x000fe400078efcff */
[----:B------:R-:W-:Y:S01]  /*9ce0*/  ISETP.GE.AND P6, PT, R27, UR32, PT ;  /* 0x000000201b007c0c */ /* 0x000fe2000bfc6270 */
[----:B------:R-:W5:Y:S01]  /*9cf0*/  @!P4 LDG.E.U16 R43, [R74.64+0x200] ;  /* 0x000200224a2bc981 */ /* 0x000f62000c1e1500 */
[----:B------:R-:W-:Y:S02]  /*9d00*/  LOP3.LUT R32, R73, 0x1e0, RZ, 0xfc, !PT ;  /* 0x000001e049207812 */ /* 0x000fe400078efcff */
[----:B------:R-:W-:Y:S01]  /*9d10*/  ISETP.GE.AND P0, PT, R28, UR32, PT ;  /* 0x000000201c007c0c */ /* 0x000fe2000bf06270 */
[----:B------:R-:W5:Y:S01]  /*9d20*/  @!P5 LDG.E.U16 R44, [R74.64+0x240] ;  /* 0x000240224a2cd981 */ /* 0x000f62000c1e1500 */
[----:B------:R-:W-:-:S02]  /*9d30*/  ISETP.GE.AND P2, PT, R29, UR32, PT ;  /* 0x000000201d007c0c */ /* 0x000fc4000bf46270 */
[----:B------:R-:W-:Y:S02]  /*9d40*/  ISETP.GE.AND P3, PT, R30, UR32, PT ;  /* 0x000000201e007c0c */ /* 0x000fe4000bf66270 */
[----:B------:R-:W-:Y:S02]  /*9d50*/  ISETP.GE.AND P4, PT, R31, UR32, PT ;  /* 0x000000201f007c0c */ /* 0x000fe4000bf86270 */
[----:B------:R-:W-:Y:S02]  /*9d60*/  ISETP.GE.AND P5, PT, R32, UR32, PT ;  /* 0x0000002020007c0c */ /* 0x000fe4000bfa6270 */
[----:B------:R-:W-:Y:S02]  /*9d70*/  PRMT R45, RZ, 0x7610, R45 ;  /* 0x00007610ff2d7816 */ /* 0x000fe4000000002d */
[----:B------:R-:W-:Y:S02]  /*9d80*/  PRMT R46, RZ, 0x7610, R46 ;  /* 0x00007610ff2e7816 */ /* 0x000fe4000000002e */
[----:B------:R-:W-:-:S02]  /*9d90*/  PRMT R47, RZ, 0x7610, R47 ;  /* 0x00007610ff2f7816 */ /* 0x000fc4000000002f */
[----:B------:R-:W-:Y:S01]  /*9da0*/  PRMT R48, RZ, 0x7610, R48 ;  /* 0x00007610ff307816 */ /* 0x000fe20000000030 */
[----:B------:R-:W5:Y:S01]  /*9db0*/  @!P6 LDG.E.U16 R45, [R74.64+0x280] ;  /* 0x000280224a2de981 */ /* 0x000f62000c1e1500 */
[----:B------:R-:W-:Y:S02]  /*9dc0*/  PRMT R49, RZ, 0x7610, R49 ;  /* 0x00007610ff317816 */ /* 0x000fe40000000031 */
[----:B------:R-:W-:Y:S01]  /*9dd0*/  PRMT R50, RZ, 0x7610, R50 ;  /* 0x00007610ff327816 */ /* 0x000fe20000000032 */
[----:B------:R-:W5:Y:S04]  /*9de0*/  @!P0 LDG.E.U16 R46, [R74.64+0x2c0] ;  /* 0x0002c0224a2e8981 */ /* 0x000f68000c1e1500 */
[----:B------:R-:W5:Y:S04]  /*9df0*/  @!P2 LDG.E.U16 R47, [R74.64+0x300] ;  /* 0x000300224a2fa981 */ /* 0x000f68000c1e1500 */
[----:B------:R-:W5:Y:S04]  /*9e00*/  @!P3 LDG.E.U16 R48, [R74.64+0x340] ;  /* 0x000340224a30b981 */ /* 0x000f68000c1e1500 */
[----:B------:R-:W5:Y:S04]  /*9e10*/  @!P4 LDG.E.U16 R49, [R74.64+0x380] ;  /* 0x000380224a31c981 */ /* 0x000f68000c1e1500 */
[----:B------:R-:W5:Y:S01]  /*9e20*/  @!P5 LDG.E.U16 R50, [R74.64+0x3c0] ;  /* 0x0003c0224a32d981 */ /* 0x000f62000c1e1500 */
[----:B------:R-:W-:-:S03]  /*9e30*/  F2FP.BF16.PACK_AB R138, R138, R139 ;  /* 0x0000008b8a8a723e */ /* 0x000fc600000010ff */
        /* <DEDUP_REMOVED lines=20> */
[----:B------:R-:W3:Y:S01]  /*9f80*/  LDS.U16 R37, [R72+0x4] ;  /* 0x0000040048257984 */ /* 0x000ee20000000400 */
[----:B0-----:R-:W-:-:S02]  /*9f90*/  PRMT R36, RZ, 0x5410, R36 ;  /* 0x00005410ff247816 */ /* 0x001fc40000000024 */
[----:B-1----:R-:W-:-:S03]  /*9fa0*/  PRMT R35, RZ, 0x5410, R35 ;  /* 0x00005410ff237816 */ /* 0x002fc60000000023 */
[----:B------:R-:W-:Y:S01]  /*9fb0*/  FADD.FTZ R36, R36, UR5 ;  /* 0x0000000524247e21 */ /* 0x000fe20008010000 */
[----:B--2---:R-:W-:Y:S01]  /*9fc0*/  PRMT R38, RZ, 0x5410, R38 ;  /* 0x00005410ff267816 */ /* 0x004fe20000000026 */
[----:B------:R-:W-:-:S03]  /*9fd0*/  FADD.FTZ R35, R35, UR5 ;  /* 0x0000000523237e21 */ /* 0x000fc60008010000 */
[----:B------:R-:W-:Y:S01]  /*9fe0*/  FSETP.GTU.FTZ.AND P6, PT, R36, 20, PT ;  /* 0x41a000002400780b */ /* 0x000fe20003fdc000 */
[----:B------:R-:W-:Y:S01]  /*9ff0*/  FADD.FTZ R38, R38, UR5 ;  /* 0x0000000526267e21 */ /* 0x000fe20008010000 */
[----:B------:R-:W-:Y:S02]  /*a000*/  FSETP.GTU.FTZ.AND P3, PT, R35, 20, PT ;  /* 0x41a000002300780b */ /* 0x000fe40003f7c000 */
[----:B---3--:R-:W-:Y:S02]  /*a010*/  PRMT R37, RZ, 0x5410, R37 ;  /* 0x00005410ff257816 */ /* 0x008fe40000000025 */
[----:B------:R-:W-:-:S03]  /*a020*/  FSETP.GTU.FTZ.AND P2, PT, R38, 20, PT ;  /* 0x41a000002600780b */ /* 0x000fc60003f5c000 */
[----:B------:R-:W-:-:S04]  /*a030*/  FADD.FTZ R37, R37, UR5 ;  /* 0x0000000525257e21 */ /* 0x000fc80008010000 */
[----:B------:R-:W-:Y:S02]  /*a040*/  @!P6 FMUL.FTZ R40, R36, -1.4426950216293334961 ;  /* 0xbfb8aa3b2428e820 */ /* 0x000fe40000410000 */
[----:B------:R-:W0:Y:S01]  /*a050*/  LDS.U16 R36, [R72+0xa] ;  /* 0x00000a0048247984 */ /* 0x000e220000000400 */
[----:B------:R-:W-:Y:S01]  /*a060*/  @!P3 FMUL.FTZ R39, R35, -1.4426950216293334961 ;  /* 0xbfb8aa3b2327b820 */ /* 0x000fe20000410000 */
[----:B------:R-:W-:Y:S02]  /*a070*/  FSETP.GTU.FTZ.AND P5, PT, R37, 20, PT ;  /* 0x41a000002500780b */ /* 0x000fe40003fbc000 */
[----:B------:R-:W1:Y:S01]  /*a080*/  LDS.U16 R35, [R72+0x8] ;  /* 0x0000080048237984 */ /* 0x000e620000000400 */
[----:B------:R-:W-:-:S03]  /*a090*/  @!P2 FMUL.FTZ R44, R38, -1.4426950216293334961 ;  /* 0xbfb8aa3b262ca820 */ /* 0x000fc60000410000 */
[----:B------:R-:W2:Y:S01]  /*a0a0*/  LDS.U16 R38, [R72+0xe] ;  /* 0x00000e0048267984 */ /* 0x000ea20000000400 */
[----:B------:R3:W4:Y:S06]  /*a0b0*/  @!P6 MUFU.EX2 R42, R40 ;  /* 0x00000028002ae308 */ /* 0x00072c0000000800 */
[----:B------:R-:W-:Y:S02]  /*a0c0*/  @!P5 FMUL.FTZ R43, R37, -1.4426950216293334961 ;  /* 0xbfb8aa3b252bd820 */ /* 0x000fe40000410000 */
[----:B------:R-:W5:Y:S01]  /*a0d0*/  LDS.U16 R37, [R72+0xc] ;  /* 0x00000c0048257984 */ /* 0x000f620000000400 */
[----:B------:R-:W0:Y:S03]  /*a0e0*/  @!P3 MUFU.EX2 R39, R39 ;  /* 0x000000270027b308 */ /* 0x000e260000000800 */
[----:B---3--:R-:W-:Y:S01]  /*a0f0*/  LDS.U16 R40, [R72+0x12] ;  /* 0x0000120048287984 */ /* 0x008fe20000000400 */
[----:B----4-:R-:W-:-:S04]  /*a100*/  @!P6 FADD.FTZ R42, R42, 1 ;  /* 0x3f8000002a2ae421 */ /* 0x010fc80000010000 */
[----:B------:R-:W3:Y:S01]  /*a110*/  @!P6 MUFU.RCP R45, R42 ;  /* 0x0000002a002de308 */ /* 0x000ee20000001000 */
[----:B0-----:R-:W-:Y:S02]  /*a120*/  @!P3 FADD.FTZ R41, R39, 1 ;  /* 0x3f8000002729b421 */ /* 0x001fe40000010000 */
[----:B------:R-:W0:Y:S01]  /*a130*/  LDS.U16 R39, [R72+0x10] ;  /* 0x0000100048277984 */ /* 0x000e220000000400 */
[----:B------:R-:W-:Y:S02]  /*a140*/  PRMT R36, RZ, 0x5410, R36 ;  /* 0x00005410ff247816 */ /* 0x000fe40000000024 */
[----:B-1----:R-:W-:-:S03]  /*a150*/  PRMT R35, RZ, 0x5410, R35 ;  /* 0x00005410ff237816 */ /* 0x002fc60000000023 */
[----:B------:R-:W-:Y:S01]  /*a160*/  FADD.FTZ R36, R36, UR5 ;  /* 0x0000000524247e21 */ /* 0x000fe20008010000 */
[----:B--2---:R-:W-:Y:S01]  /*a170*/  PRMT R38, RZ, 0x5410, R38 ;  /* 0x00005410ff267816 */ /* 0x004fe20000000026 */
[----:B------:R-:W-:-:S03]  /*a180*/  FADD.FTZ R35, R35, UR5 ;  /* 0x0000000523237e21 */ /* 0x000fc60008010000 */
[----:B------:R-:W-:Y:S01]  /*a190*/  FSETP.GTU.FTZ.AND P4, PT, R36, 20, PT ;  /* 0x41a000002400780b */ /* 0x000fe20003f9c000 */
[----:B------:R-:W1:Y:S01]  /*a1a0*/  @!P3 MUFU.RCP R41, R41 ;  /* 0x000000290029b308 */ /* 0x000e620000001000 */
[----:B------:R-:W-:Y:S01]  /*a1b0*/  FADD.FTZ R38, R38, UR5 ;  /* 0x0000000526267e21 */ /* 0x000fe20008010000 */
[----:B------:R-:W-:Y:S01]  /*a1c0*/  FSETP.GTU.FTZ.AND P0, PT, R35, 20, PT ;  /* 0x41a000002300780b */ /* 0x000fe20003f1c000 */
[----:B---3--:R-:W-:-:S03]  /*a1d0*/  @!P6 FMUL.FTZ R2, R2, R45 ;  /* 0x0000002d0202e220 */ /* 0x008fc60000410000 */
[----:B------:R-:W-:Y:S02]  /*a1e0*/  FSETP.GTU.FTZ.AND P6, PT, R38, 20, PT ;  /* 0x41a000002600780b */ /* 0x000fe40003fdc000 */
[----:B------:R-:W2:Y:S01]  /*a1f0*/  @!P5 MUFU.EX2 R43, R43 ;  /* 0x0000002b002bd308 */ /* 0x000ea20000000800 */
[----:B-----5:R-:W-:-:S03]  /*a200*/  PRMT R37, RZ, 0x5410, R37 ;  /* 0x00005410ff257816 */ /* 0x020fc60000000025 */
[----:B------:R-:W-:Y:S02]  /*a210*/  @!P4 FMUL.FTZ R36, R36, -1.4426950216293334961 ;  /* 0xbfb8aa3b2424c820 */ /* 0x000fe40000410000 */
[----:B------:R-:W-:Y:S02]  /*a220*/  FADD.FTZ R37, R37, UR5 ;  /* 0x0000000525257e21 */ /* 0x000fe40008010000 */
[----:B------:R-:W-:Y:S02]  /*a230*/  @!P0 FMUL.FTZ R35, R35, -1.4426950216293334961 ;  /* 0xbfb8aa3b23238820 */ /* 0x000fe40000410000 */
[----:B-1----:R-:W-:Y:S01]  /*a240*/  @!P3 FMUL.FTZ R0, R0, R41 ;  /* 0x000000290000b220 */ /* 0x002fe20000410000 */
[----:B------:R-:W-:Y:S01]  /*a250*/  FSETP.GTU.FTZ.AND P3, PT, R37, 20, PT ;  /* 0x41a000002500780b */ /* 0x000fe20003f7c000 */
[----:B------:R-:W1:Y:S01]  /*a260*/  @!P4 MUFU.EX2 R36, R36 ;  /* 0x000000240024c308 */ /* 0x000e620000000800 */
[----:B------:R-:W-:Y:S02]  /*a270*/  @!P6 FMUL.FTZ R38, R38, -1.4426950216293334961 ;  /* 0xbfb8aa3b2626e820 */ /* 0x000fe40000410000 */
[----:B--2---:R-:W-:-:S05]  /*a280*/  @!P5 FADD.FTZ R43, R43, 1 ;  /* 0x3f8000002b2bd421 */ /* 0x004fca0000010000 */
[----:B------:R-:W2:Y:S01]  /*a290*/  @!P2 MUFU.EX2 R44, R44 ;  /* 0x0000002c002ca308 */ /* 0x000ea20000000800 */
[----:B------:R-:W-:-:S07]  /*a2a0*/  SHF.L.U32 R41, R142, 0x4, RZ ;  /* 0x000000048e297819 */ /* 0x000fce00000006ff */
[----:B------:R-:W3:Y:S01]  /*a2b0*/  @!P0 MUFU.EX2 R35, R35 ;  /* 0x0000002300238308 */ /* 0x000ee20000000800 */
[----:B------:R-:W-:Y:S01]  /*a2c0*/  @!P3 FMUL.FTZ R37, R37, -1.4426950216293334961 ;  /* 0xbfb8aa3b2525b820 */ /* 0x000fe20000410000 */
[----:B------:R-:W-:-:S06]  /*a2d0*/  LOP3.LUT R41, R41, 0xfffffe00, RZ, 0xc0, !PT ;  /* 0xfffffe0029297812 */ /* 0x000fcc00078ec0ff */
[----:B------:R-:W4:Y:S08]  /*a2e0*/  @!P6 MUFU.EX2 R38, R38 ;  /* 0x000000260026e308 */ /* 0x000f300000000800 */
[----:B------:R-:W5:Y:S01]  /*a2f0*/  @!P5 MUFU.RCP R46, R43 ;  /* 0x0000002b002ed308 */ /* 0x000f620000001000 */
[----:B-1----:R-:W-:Y:S01]  /*a300*/  @!P4 FADD.FTZ R36, R36, 1 ;  /* 0x3f8000002424c421 */ /* 0x002fe20000010000 */
[----:B------:R-:W-:Y:S01]  /*a310*/  LEA R64, R144, R41, 0x4 ;  /* 0x0000002990407211 */ /* 0x000fe200078e20ff */
[----:B--2---:R-:W-:-:S02]  /*a320*/  @!P2 FADD.FTZ R44, R44, 1 ;  /* 0x3f8000002c2ca421 */ /* 0x004fc40000010000 */
[----:B---3--:R-:W-:Y:S01]  /*a330*/  @!P0 FADD.FTZ R35, R35, 1 ;  /* 0x3f80000023238421 */ /* 0x008fe20000010000 */
[C---:B------:R-:W-:Y:S02]  /*a340*/  IADD3 R41, R64.reuse, 0x1, RZ ;  /* 0x0000000140297810 */ /* 0x040fe40007ffe0ff */
[----:B------:R-:W1:Y:S01]  /*a350*/  @!P3 MUFU.EX2 R37, R37 ;  /* 0x000000250025b308 */ /* 0x000e620000000800 */
[----:B------:R-:W-:Y:S01]  /*a360*/  IADD3 R45, R64, 0x5, RZ ;  /* 0x00000005402d7810 */ /* 0x000fe20007ffe0ff */
[----:B----4-:R-:W-:Y:S01]  /*a370*/  @!P6 FADD.FTZ R38, R38, 1 ;  /* 0x3f8000002626e421 */ /* 0x010fe20000010000 */
[----:B------:R-:W-:-:S05]  /*a380*/  IADD3 R42, R64, 0x2, RZ ;  /* 0x00000002402a7810 */ /* 0x000fca0007ffe0ff */
[----:B------:R2:W-:Y:S01]  /*a390*/  @!P4 MUFU.RCP R59, R36 ;  /* 0x00000024003bc308 */ /* 0x0005e20000001000 */
[----:B-----5:R-:W-:Y:S01]  /*a3a0*/  @!P5 FMUL.FTZ R3, R3, R46 ;  /* 0x0000002e0303d220 */ /* 0x020fe20000410000 */
[C---:B------:R-:W-:Y:S02]  /*a3b0*/  IADD3 R46, R64.reuse, 0x6, RZ ;  /* 0x00000006402e7810 */ /* 0x040fe40007ffe0ff */
[----:B------:R-:W-:-:S04]  /*a3c0*/  IADD3 R48, R64, 0x9, RZ ;  /* 0x0000000940307810 */ /* 0x000fc80007ffe0ff */
[----:B------:R-:W3:Y:S01]  /*a3d0*/  @!P2 MUFU.RCP R47, R44 ;  /* 0x0000002c002fa308 */ /* 0x000ee20000001000 */
[----:B--2---:R-:W-:Y:S02]  /*a3e0*/  IADD3 R36, R64, 0x7, RZ ;  /* 0x0000000740247810 */ /* 0x004fe40007ffe0ff */
[----:B0-----:R-:W-:-:S05]  /*a3f0*/  PRMT R39, RZ, 0x5410, R39 ;  /* 0x00005410ff277816 */ /* 0x001fca0000000027 */
[----:B------:R0:W2:Y:S01]  /*a400*/  @!P0 MUFU.RCP R58, R35 ;  /* 0x00000023003a8308 */ /* 0x0000a20000001000 */
[----:B------:R-:W-:Y:S02]  /*a410*/  PRMT R40, RZ, 0x5410, R40 ;  /* 0x00005410ff287816 */ /* 0x000fe40000000028 */
[-C--:B0-----:R-:W-:Y:S02]  /*a420*/  LEA.HI.SX32 R35, R41, R64.reuse, 0x1b ;  /* 0x0000004029237211 */ /* 0x081fe400078fdaff */
[----:B------:R-:W-:-:S03]  /*a430*/  LEA.HI.SX32 R41, R45, R64, 0x1b ;  /* 0x000000402d297211 */ /* 0x000fc600078fdaff */
[----:B------:R0:W-:Y:S01]  /*a440*/  @!P6 MUFU.RCP R61, R38 ;  /* 0x00000026003de308 */ /* 0x0001e20000001000 */
[-C--:B------:R-:W-:Y:S02]  /*a450*/  LEA.HI.SX32 R45, R36, R64.reuse, 0x1b ;  /* 0x00000040242d7211 */ /* 0x080fe400078fdaff */
[----:B------:R-:W4:Y:S01]  /*a460*/  LDS.U16 R36, [R72+0x14] ;  /* 0x0000140048247984 */ /* 0x000f220000000400 */
[----:B------:R-:W-:Y:S01]  /*a470*/  FADD.FTZ R39, R39, UR5 ;  /* 0x0000000527277e21 */ /* 0x000fe20008010000 */
[-C--:B0-----:R-:W-:Y:S02]  /*a480*/  LEA.HI.SX32 R38, R42, R64.reuse, 0x1b ;  /* 0x000000402a267211 */ /* 0x081fe400078fdaff */
[-C--:B------:R-:W-:Y:S02]  /*a490*/  LEA.HI.SX32 R42, R46, R64.reuse, 0x1b ;  /* 0x000000402e2a7211 */ /* 0x080fe400078fdaff */
[----:B------:R-:W-:Y:S02]  /*a4a0*/  LEA.HI.SX32 R46, R48, R64, 0x1b ;  /* 0x00000040302e7211 */ /* 0x000fe400078fdaff */
[----:B------:R-:W0:Y:S01]  /*a4b0*/  LDS.U16 R48, [R72+0x18] ;  /* 0x0000180048307984 */ /* 0x000e220000000400 */
[----:B------:R-:W-:-:S02]  /*a4c0*/  FADD.FTZ R40, R40, UR5 ;  /* 0x0000000528287e21 */ /* 0x000fc40008010000 */
[----:B-1----:R-:W-:Y:S01]  /*a4d0*/  @!P3 FADD.FTZ R37, R37, 1 ;  /* 0x3f8000002525b421 */ /* 0x002fe20000010000 */
[----:B------:R-:W-:Y:S01]  /*a4e0*/  FSETP.GTU.FTZ.AND P5, PT, R39, 20, PT ;  /* 0x41a000002700780b */ /* 0x000fe20003fbc000 */
[----:B---3--:R-:W-:Y:S01]  /*a4f0*/  @!P2 FMUL.FTZ R4, R4, R47 ;  /* 0x0000002f0404a220 */ /* 0x008fe20000410000 */
[----:B------:R-:W-:Y:S01]  /*a500*/  FSETP.GTU.FTZ.AND P2, PT, R40, 20, PT ;  /* 0x41a000002800780b */ /* 0x000fe20003f5c000 */
[----:B------:R1:W-:Y:S01]  /*a510*/  @!P3 MUFU.RCP R60, R37 ;  /* 0x00000025003cb308 */ /* 0x0003e20000001000 */
[C---:B------:R-:W-:Y:S02]  /*a520*/  IADD3 R49, R64.reuse, 0xa, RZ ;  /* 0x0000000a40317810 */ /* 0x040fe40007ffe0ff */
[C---:B------:R-:W-:Y:S02]  /*a530*/  IADD3 R52, R64.reuse, 0xc, RZ ;  /* 0x0000000c40347810 */ /* 0x040fe40007ffe0ff */
[C---:B------:R-:W-:Y:S02]  /*a540*/  IADD3 R53, R64.reuse, 0xd, RZ ;  /* 0x0000000d40357810 */ /* 0x040fe40007ffe0ff */
[----:B-1----:R-:W-:-:S02]  /*a550*/  IADD3 R37, R64, 0xb, RZ ;  /* 0x0000000b40257810 */ /* 0x002fc40007ffe0ff */
[-C--:B------:R-:W-:Y:S02]  /*a560*/  LEA.HI.SX32 R50, R49, R64.reuse, 0x1b ;  /* 0x0000004031327211 */ /* 0x080fe400078fdaff */
[-C--:B------:R-:W-:Y:S01]  /*a570*/  LEA.HI.SX32 R51, R37, R64.reuse, 0x1b ;  /* 0x0000004025337211 */ /* 0x080fe200078fdaff */
[----:B------:R-:W1:Y:S01]  /*a580*/  LDS.U16 R49, [R72+0x1a] ;  /* 0x00001a0048317984 */ /* 0x000e620000000400 */
[-C--:B------:R-:W-:Y:S02]  /*a590*/  LEA.HI.SX32 R54, R52, R64.reuse, 0x1b ;  /* 0x0000004034367211 */ /* 0x080fe400078fdaff */
[----:B------:R-:W-:Y:S01]  /*a5a0*/  LEA.HI.SX32 R55, R53, R64, 0x1b ;  /* 0x0000004035377211 */ /* 0x000fe200078fdaff */
[----:B------:R-:W3:Y:S04]  /*a5b0*/  LDS.U16 R37, [R72+0x16] ;  /* 0x0000160048257984 */ /* 0x000ee80000000400 */
[----:B------:R-:W5:Y:S04]  /*a5c0*/  LDS.U16 R52, [R72+0x1c] ;  /* 0x00001c0048347984 */ /* 0x000f680000000400 */
[----:B------:R-:W1:Y:S04]  /*a5d0*/  LDS.U16 R53, [R72+0x1e] ;  /* 0x00001e0048357984 */ /* 0x000e680000000400 */
[----:B------:R-:W-:Y:S01]  /*a5e0*/  BAR.SYNC.DEFER_BLOCKING 0x0 ;  /* 0x0000000000007b1d */ /* 0x000fe20000010000 */
[----:B------:R-:W-:-:S02]  /*a5f0*/  @!P5 FMUL.FTZ R39, R39, -1.4426950216293334961 ;  /* 0xbfb8aa3b2727d820 */ /* 0x000fc40000410000 */
[----:B------:R-:W-:-:S04]  /*a600*/  @!P2 FMUL.FTZ R40, R40, -1.4426950216293334961 ;  /* 0xbfb8aa3b2828a820 */ /* 0x000fc80000410000 */
[----:B------:R-:W0:Y:S08]  /*a610*/  @!P5 MUFU.EX2 R39, R39 ;  /* 0x000000270027d308 */ /* 0x000e300000000800 */
[----:B------:R-:W3:Y:S01]  /*a620*/  @!P2 MUFU.EX2 R40, R40 ;  /* 0x000000280028a308 */ /* 0x000ee20000000800 */
[----:B--2---:R-:W-:Y:S01]  /*a630*/  @!P0 FMUL.FTZ R5, R5, R58 ;  /* 0x0000003a05058220 */ /* 0x004fe20000410000 */
[----:B------:R-:W-:Y:S01]  /*a640*/  PRMT R58, R138, 0x7632, R58 ;  /* 0x000076328a3a7816 */ /* 0x000fe2000000003a */
[----:B------:R-:W-:Y:S01]  /*a650*/  IMAD.SHL.U32 R35, R35, 0x2, RZ ;  /* 0x0000000223237824 */ /* 0x000fe200078e00ff */
[----:B----4-:R-:W-:-:S02]  /*a660*/  PRMT R36, RZ, 0x5410, R36 ;  /* 0x00005410ff247816 */ /* 0x010fc40000000024 */
[C---:B------:R-:W-:Y:S02]  /*a670*/  IADD3 R43, R64.reuse, 0x3, RZ ;  /* 0x00000003402b7810 */ /* 0x040fe40007ffe0ff */
[----:B------:R-:W-:Y:S01]  /*a680*/  IADD3 R44, R64, 0x4, RZ ;  /* 0x00000004402c7810 */ /* 0x000fe20007ffe0ff */
[----:B------:R-:W-:Y:S01]  /*a690*/  STS.U16 [R72], R138 ;  /* 0x0000008a48007388 */ /* 0x000fe20000000400 */
[----:B0-----:R-:W-:Y:S01]  /*a6a0*/  PRMT R48, RZ, 0x5410, R48 ;  /* 0x00005410ff307816 */ /* 0x001fe20000000030 */
[----:B------:R-:W-:Y:S02]  /*a6b0*/  @!P5 FADD.FTZ R39, R39, 1 ;  /* 0x3f8000002727d421 */ /* 0x000fe40000010000 */
[----:B------:R0:W-:Y:S01]  /*a6c0*/  STS.U16 [R35+0x2], R58 ;  /* 0x0000023a23007388 */ /* 0x0001e20000000400 */
[-C--:B------:R-:W-:Y:S01]  /*a6d0*/  LEA.HI.SX32 R43, R43, R64.reuse, 0x1b ;  /* 0x000000402b2b7211 */ /* 0x080fe200078fdaff */
[----:B---3--:R-:W-:Y:S01]  /*a6e0*/  @!P2 FADD.FTZ R40, R40, 1 ;  /* 0x3f8000002828a421 */ /* 0x008fe20000010000 */
[----:B------:R-:W-:-:S02]  /*a6f0*/  LEA.HI.SX32 R44, R44, R64, 0x1b ;  /* 0x000000402c2c7211 */ /* 0x000fc400078fdaff */
[----:B------:R-:W-:Y:S02]  /*a700*/  F2FP.BF16.PACK_AB R135, R135, R136 ;  /* 0x000000888787723e */ /* 0x000fe400000010ff */
[----:B------:R-:W-:Y:S01]  /*a710*/  IADD3 R47, R64, 0x8, RZ ;  /* 0x00000008402f7810 */ /* 0x000fe20007ffe0ff */
[----:B0-----:R-:W-:Y:S01]  /*a720*/  FADD.FTZ R58, R36, UR5 ;  /* 0x00000005243a7e21 */ /* 0x001fe20008010000 */
[----:B------:R-:W-:Y:S01]  /*a730*/  F2FP.BF16.PACK_AB R119, R119, R120 ;  /* 0x000000787777723e */ /* 0x000fe200000010ff */
[----:B------:R0:W-:Y:S01]  /*a740*/  @!P5 MUFU.RCP R62, R39 ;  /* 0x00000027003ed308 */ /* 0x0001e20000001000 */
[----:B------:R-:W-:Y:S01]  /*a750*/  @!P4 FMUL.FTZ R6, R6, R59 ;  /* 0x0000003b0606c220 */ /* 0x000fe20000410000 */
[----:B------:R-:W-:Y:S01]  /*a760*/  SHF.L.U32 R38, R38, 0x1, RZ ;  /* 0x0000000126267819 */ /* 0x000fe200000006ff */
[----:B------:R-:W-:Y:S01]  /*a770*/  @!P6 FMUL.FTZ R8, R8, R61 ;  /* 0x0000003d0808e220 */ /* 0x000fe20000410000 */
[----:B------:R-:W-:Y:S01]  /*a780*/  PRMT R59, R135, 0x7632, R59 ;  /* 0x00007632873b7816 */ /* 0x000fe2000000003b */
[----:B------:R-:W-:Y:S01]  /*a790*/  FADD.FTZ R48, R48, UR5 ;  /* 0x0000000530307e21 */ /* 0x000fe20008010000 */
[----:B------:R-:W-:Y:S01]  /*a7a0*/  F2FP.BF16.PACK_AB R117, R117, R118 ;  /* 0x000000767575723e */ /* 0x000fe200000010ff */
[----:B------:R-:W-:Y:S01]  /*a7b0*/  @!P3 FMUL.FTZ R7, R7, R60 ;  /* 0x0000003c0707b220 */ /* 0x000fe20000410000 */
[----:B------:R2:W3:Y:S01]  /*a7c0*/  @!P2 MUFU.RCP R63, R40 ;  /* 0x00000028003fa308 */ /* 0x0004e20000001000 */
[----:B0-----:R-:W-:-:S02]  /*a7d0*/  SHF.L.U32 R39, R43, 0x1, RZ ;  /* 0x000000012b277819 */ /* 0x001fc400000006ff */
[----:B------:R-:W-:Y:S02]  /*a7e0*/  FSETP.GTU.FTZ.AND P6, PT, R58, 20, PT ;  /* 0x41a000003a00780b */ /* 0x000fe40003fdc000 */
[----:B------:R-:W-:Y:S02]  /*a7f0*/  LEA.HI.SX32 R47, R47, R64, 0x1b ;  /* 0x000000402f2f7211 */ /* 0x000fe400078fdaff */
[----:B------:R-:W-:Y:S01]  /*a800*/  F2FP.BF16.PACK_AB R115, R115, R116 ;  /* 0x000000747373723e */ /* 0x000fe200000010ff */
[----:B--2---:R-:W-:Y:S01]  /*a810*/  IMAD.SHL.U32 R40, R44, 0x2, RZ ;  /* 0x000000022c287824 */ /* 0x004fe200078e00ff */
[----:B------:R-:W-:Y:S02]  /*a820*/  PRMT R60, R119, 0x7632, R60 ;  /* 0x00007632773c7816 */ /* 0x000fe4000000003c */
[----:B------:R-:W-:Y:S01]  /*a830*/  SHF.L.U32 R41, R41, 0x1, RZ ;  /* 0x0000000129297819 */ /* 0x000fe200000006ff */
[----:B------:R-:W-:Y:S01]  /*a840*/  STS.U16 [R38+0x4], R135 ;  /* 0x0000048726007388 */ /* 0x000fe20000000400 */
[----:B------:R-:W-:Y:S01]  /*a850*/  SHF.L.U32 R42, R42, 0x1, RZ ;  /* 0x000000012a2a7819 */ /* 0x000fe200000006ff */
[----:B------:R-:W-:Y:S01]  /*a860*/  IMAD.SHL.U32 R43, R45, 0x2, RZ ;  /* 0x000000022d2b7824 */ /* 0x000fe200078e00ff */
[----:B------:R-:W-:Y:S01]  /*a870*/  PRMT R61, R117, 0x7632, R61 ;  /* 0x00007632753d7816 */ /* 0x000fe2000000003d */
[----:B------:R0:W-:Y:S01]  /*a880*/  STS.U16 [R39+0x6], R59 ;  /* 0x0000063b27007388 */ /* 0x0001e20000000400 */
[----:B------:R-:W-:-:S02]  /*a890*/  FSETP.GTU.FTZ.AND P4, PT, R48, 20, PT ;  /* 0x41a000003000780b */ /* 0x000fc40003f9c000 */
[----:B------:R-:W-:Y:S01]  /*a8a0*/  SHF.L.U32 R44, R47, 0x1, RZ ;  /* 0x000000012f2c7819 */ /* 0x000fe200000006ff */
[----:B------:R-:W-:Y:S01]  /*a8b0*/  STS.U16 [R40+0x8], R119 ;  /* 0x0000087728007388 */ /* 0x000fe20000000400 */
[----:B------:R-:W-:Y:S02]  /*a8c0*/  IADD3 R56, R64, 0xe, RZ ;  /* 0x0000000e40387810 */ /* 0x000fe40007ffe0ff */
[----:B------:R-:W-:Y:S01]  /*a8d0*/  SHF.L.U32 R45, R46, 0x1, RZ ;  /* 0x000000012e2d7819 */ /* 0x000fe200000006ff */
[----:B------:R2:W-:Y:S01]  /*a8e0*/  STS.U16 [R41+0xa], R60 ;  /* 0x00000a3c29007388 */ /* 0x0005e20000000400 */
[----:B------:R-:W-:Y:S02]  /*a8f0*/  IADD3 R57, R64, 0xf, RZ ;  /* 0x0000000f40397810 */ /* 0x000fe40007ffe0ff */
[----:B0-----:R-:W-:Y:S01]  /*a900*/  PRMT R59, R115, 0x7632, R59 ;  /* 0x00007632733b7816 */ /* 0x001fe2000000003b */
[----:B------:R-:W-:Y:S01]  /*a910*/  STS.U16 [R42+0xc], R117 ;  /* 0x00000c752a007388 */ /* 0x000fe20000000400 */
[----:B------:R-:W-:-:S02]  /*a920*/  F2FP.BF16.PACK_AB R113, R113, R114 ;  /* 0x000000727171723e */ /* 0x000fc400000010ff */
[----:B-1----:R-:W-:Y:S01]  /*a930*/  PRMT R49, RZ, 0x5410, R49 ;  /* 0x00005410ff317816 */ /* 0x002fe20000000031 */
[----:B------:R0:W-:Y:S01]  /*a940*/  STS.U16 [R43+0xe], R61 ;  /* 0x00000e3d2b007388 */ /* 0x0001e20000000400 */
[----:B------:R-:W-:Y:S01]  /*a950*/  F2FP.BF16.PACK_AB R19, R19, R112 ;  /* 0x000000701313723e */ /* 0x000fe200000010ff */
[----:B------:R-:W-:Y:S01]  /*a960*/  IMAD.SHL.U32 R46, R50, 0x2, RZ ;  /* 0x00000002322e7824 */ /* 0x000fe200078e00ff */
[----:B------:R-:W-:Y:S01]  /*a970*/  LEA.HI.SX32 R56, R56, R64, 0x1b ;  /* 0x0000004038387211 */ /* 0x000fe200078fdaff */
[----:B------:R-:W-:Y:S01]  /*a980*/  STS.U16 [R44+0x10], R115 ;  /* 0x000010732c007388 */ /* 0x000fe20000000400 */
[----:B------:R-:W-:Y:S02]  /*a990*/  F2FP.BF16.PACK_AB R36, R17, R18 ;  /* 0x000000121124723e */ /* 0x000fe400000010ff */
[----:B------:R-:W-:Y:S01]  /*a9a0*/  LEA.HI.SX32 R57, R57, R64, 0x1b ;  /* 0x0000004039397211 */ /* 0x000fe200078fdaff */
[----:B------:R1:W-:Y:S01]  /*a9b0*/  STS.U16 [R45+0x12], R59 ;  /* 0x0000123b2d007388 */ /* 0x0003e20000000400 */
[----:B--2---:R-:W-:-:S02]  /*a9c0*/  PRMT R60, R113, 0x7632, R60 ;  /* 0x00007632713c7816 */ /* 0x004fc4000000003c */
[----:B------:R-:W-:Y:S02]  /*a9d0*/  SHF.L.U32 R47, R51, 0x1, RZ ;  /* 0x00000001332f7819 */ /* 0x000fe400000006ff */
[----:B------:R-:W-:Y:S01]  /*a9e0*/  SHF.L.U32 R17, R54, 0x1, RZ ;  /* 0x0000000136117819 */ /* 0x000fe200000006ff */
[----:B------:R-:W-:Y:S01]  /*a9f0*/  FADD.FTZ R54, R49, UR5 ;  /* 0x0000000531367e21 */ /* 0x000fe20008010000 */
[C---:B0-----:R-:W-:Y:S01]  /*aa00*/  PRMT R61, R19.reuse, 0x7632, R61 ;  /* 0x00007632133d7816 */ /* 0x041fe2000000003d */
[----:B------:R-:W-:Y:S01]  /*aa10*/  @!P6 FMUL.FTZ R18, R58, -1.4426950216293334961 ;  /* 0xbfb8aa3b3a12e820 */ /* 0x000fe20000410000 */
[----:B-1----:R-:W-:Y:S01]  /*aa20*/  PRMT R59, R19, 0x7610, R59 ;  /* 0x00007610133b7816 */ /* 0x002fe2000000003b */
[----:B------:R-:W-:Y:S01]  /*aa30*/  IMAD.SHL.U32 R49, R55, 0x2, RZ ;  /* 0x0000000237317824 */ /* 0x000fe200078e00ff */
[----:B------:R-:W-:Y:S01]  /*aa40*/  PRMT R58, R36, 0x7610, R58 ;  /* 0x00007610243a7816 */ /* 0x000fe2000000003a */
[----:B------:R-:W-:Y:S01]  /*aa50*/  STS.U16 [R46+0x14], R113 ;  /* 0x000014712e007388 */ /* 0x000fe20000000400 */
[----:B------:R-:W-:-:S02]  /*aa60*/  SHF.L.U32 R50, R56, 0x1, RZ ;  /* 0x0000000138327819 */ /* 0x000fc400000006ff */
[----:B------:R-:W-:Y:S01]  /*aa70*/  PRMT R56, R36, 0x7632, R56 ;  /* 0x0000763224387816 */ /* 0x000fe20000000038 */
[----:B------:R-:W-:Y:S01]  /*aa80*/  STS.U16 [R47+0x16], R60 ;  /* 0x0000163c2f007388 */ /* 0x000fe20000000400 */
[----:B------:R-:W-:Y:S01]  /*aa90*/  SHF.L.U32 R51, R57, 0x1, RZ ;  /* 0x0000000139337819 */ /* 0x000fe200000006ff */
[----:B------:R-:W-:Y:S02]  /*aaa0*/  @!P4 FMUL.FTZ R36, R48, -1.4426950216293334961 ;  /* 0xbfb8aa3b3024c820 */ /* 0x000fe40000410000 */
[----:B------:R-:W-:Y:S01]  /*aab0*/  STS.U16 [R17+0x18], R59 ;  /* 0x0000183b11007388 */ /* 0x000fe20000000400 */
[----:B------:R-:W-:-:S03]  /*aac0*/  IMAD.U32 R48, RZ, RZ, UR32 ;  /* 0x00000020ff307e24 */ /* 0x000fc6000f8e00ff */
[----:B------:R-:W-:Y:S01]  /*aad0*/  STS.U16 [R49+0x1a], R61 ;  /* 0x00001a3d31007388 */ /* 0x000fe20000000400 */
[----:B---3--:R-:W-:-:S03]  /*aae0*/  @!P2 FMUL.FTZ R10, R10, R63 ;  /* 0x0000003f0a0aa220 */ /* 0x008fc60000410000 */
[----:B------:R-:W-:Y:S01]  /*aaf0*/  STS.U16 [R50+0x1c], R58 ;  /* 0x00001c3a32007388 */ /* 0x000fe20000000400 */
[----:B------:R-:W-:-:S03]  /*ab00*/  PRMT R37, RZ, 0x5410, R37 ;  /* 0x00005410ff257816 */ /* 0x000fc60000000025 */
        /* <DEDUP_REMOVED lines=18> */
[----:B------:R-:W-:Y:S01]  /*ac30*/  @!P1 STS [0x1080], R48 ;  /* 0x00108030ff009388 */ /* 0x000fe20000000800 */
[----:B------:R-:W-:-:S02]  /*ac40*/  FADD.FTZ R37, R37, UR5 ;  /* 0x0000000525257e21 */ /* 0x000fc40008010000 */
[----:B------:R-:W-:Y:S01]  /*ac50*/  @!P5 FMUL.FTZ R9, R9, R62 ;  /* 0x0000003e0909d220 */ /* 0x000fe20000410000 */
[----:B------:R-:W-:Y:S02]  /*ac60*/  FSETP.GTU.FTZ.AND P0, PT, R54, 20, PT ;  /* 0x41a000003600780b */ /* 0x000fe40003f1c000 */
[----:B------:R-:W-:Y:S02]  /*ac70*/  FSETP.GTU.FTZ.AND P5, PT, R37, 20, PT ;  /* 0x41a000002500780b */ /* 0x000fe40003fbc000 */
[----:B-----5:R-:W-:Y:S01]  /*ac80*/  PRMT R52, RZ, 0x5410, R52 ;  /* 0x00005410ff347816 */ /* 0x020fe20000000034 */
[----:B------:R-:W0:Y:S04]  /*ac90*/  @!P6 MUFU.EX2 R18, R18 ;  /* 0x000000120012e308 */ /* 0x000e280000000800 */
[----:B------:R-:W-:-:S06]  /*aca0*/  FADD.FTZ R52, R52, UR5 ;  /* 0x0000000534347e21 */ /* 0x000fcc0008010000 */
[----:B------:R-:W-:Y:S02]  /*acb0*/  @!P5 FMUL.FTZ R19, R37, -1.4426950216293334961 ;  /* 0xbfb8aa3b2513d820 */ /* 0x000fe40000410000 */
[----:B------:R-:W-:Y:S01]  /*acc0*/  @!P0 FMUL.FTZ R37, R54, -1.4426950216293334961 ;  /* 0xbfb8aa3b36258820 */ /* 0x000fe20000410000 */
[----:B------:R-:W-:Y:S01]  /*acd0*/  BAR.SYNC.DEFER_BLOCKING 0x0 ;  /* 0x0000000000007b1d */ /* 0x000fe20000010000 */
[----:B------:R-:W-:Y:S02]  /*ace0*/  FSETP.GTU.FTZ.AND P2, PT, R52, 20, PT ;  /* 0x41a000003400780b */ /* 0x000fe40003f5c000 */
[----:B------:R-:W-:Y:S01]  /*acf0*/  PRMT R53, RZ, 0x5410, R53 ;  /* 0x00005410ff357816 */ /* 0x000fe20000000035 */
[----:B0-----:R-:W-:Y:S02]  /*ad00*/  @!P6 FADD.FTZ R18, R18, 1 ;  /* 0x3f8000001212e421 */ /* 0x001fe40000010000 */
[----:B------:R-:W0:Y:S01]  /*ad10*/  @!P5 MUFU.EX2 R19, R19 ;  /* 0x000000130013d308 */ /* 0x000e220000000800 */
[----:B------:R-:W1:Y:S07]  /*ad20*/  LDS R54, [0x1080] ;  /* 0x00108000ff367984 */ /* 0x000e6e0000000800 */
[----:B------:R-:W-:Y:S01]  /*ad30*/  @!P2 FMUL.FTZ R52, R52, -1.4426950216293334961 ;  /* 0xbfb8aa3b3434a820 */ /* 0x000fe20000410000 */
[----:B------:R-:W2:Y:S01]  /*ad40*/  @!P4 MUFU.EX2 R36, R36 ;  /* 0x000000240024c308 */ /* 0x000ea20000000800 */
[----:B------:R-:W-:-:S07]  /*ad50*/  FADD.FTZ R53, R53, UR5 ;  /* 0x0000000535357e21 */ /* 0x000fce0008010000 */
[----:B------:R-:W3:Y:S01]  /*ad60*/  @!P2 MUFU.EX2 R52, R52 ;  /* 0x000000340034a308 */ /* 0x000ee20000000800 */
[----:B------:R-:W-:-:S07]  /*ad70*/  FSETP.GTU.FTZ.AND P3, PT, R53, 20, PT ;  /* 0x41a000003500780b */ /* 0x000fce0003f7c000 */
[----:B------:R-:W4:Y:S08]  /*ad80*/  @!P0 MUFU.EX2 R37, R37 ;  /* 0x0000002500258308 */ /* 0x000f300000000800 */
[----:B------:R-:W5:Y:S01]  /*ad90*/  @!P6 MUFU.RCP R18, R18 ;  /* 0x000000120012e308 */ /* 0x000f620000001000 */
[----:B0-----:R-:W-:Y:S02]  /*ada0*/  @!P5 FADD.FTZ R19, R19, 1 ;  /* 0x3f8000001313d421 */ /* 0x001fe40000010000 */
[----:B--2---:R-:W-:-:S02]  /*adb0*/  @!P4 FADD.FTZ R36, R36, 1 ;  /* 0x3f8000002424c421 */ /* 0x004fc40000010000 */
[----:B------:R-:W-:Y:S02]  /*adc0*/  @!P3 FMUL.FTZ R53, R53, -1.4426950216293334961 ;  /* 0xbfb8aa3b3535b820 */ /* 0x000fe40000410000 */
[----:B---3--:R-:W-:Y:S01]  /*add0*/  @!P2 FADD.FTZ R52, R52, 1 ;  /* 0x3f8000003434a421 */ /* 0x008fe20000010000 */
[----:B------:R-:W0:Y:S01]  /*ade0*/  @!P5 MUFU.RCP R19, R19 ;  /* 0x000000130013d308 */ /* 0x000e220000001000 */
[----:B----4-:R-:W-:Y:S01]  /*adf0*/  @!P0 FADD.FTZ R37, R37, 1 ;  /* 0x3f80000025258421 */ /* 0x010fe20000010000 */
[----:B------:R-:W-:-:S06]  /*ae00*/  UIMAD UR7, UR38, UR16, URZ ;  /* 0x00000010260772a4 */ /* 0x000fcc000f8e023f */
[----:B------:R-:W2:Y:S01]  /*ae10*/  @!P4 MUFU.RCP R36, R36 ;  /* 0x000000240024c308 */ /* 0x000ea20000001000 */
[----:B-----5:R-:W-:Y:S01]  /*ae20*/  @!P6 FMUL.FTZ R11, R11, R18 ;  /* 0x000000120b0be220 */ /* 0x020fe20000410000 */
[----:B-1----:R-:W-:Y:S01]  /*ae30*/  ISETP.GE.AND P6, PT, R73, R54, PT ;  /* 0x000000364900720c */ /* 0x002fe20003fc6270 */
[----:B------:R-:W-:-:S05]  /*ae40*/  UIMAD UR25, UR37, UR17, UR7 ;  /* 0x00000011251972a4 */ /* 0x000fca000f8e0207 */
[----:B------:R-:W1:Y:S01]  /*ae50*/  @!P3 MUFU.EX2 R53, R53 ;  /* 0x000000350035b308 */ /* 0x000e620000000800 */
[----:B------:R-:W-:Y:S02]  /*ae60*/  UIMAD UR7, UR38, UR30, URZ ;  /* 0x0000001e260772a4 */ /* 0x000fe4000f8e023f */
[----:B------:R-:W-:-:S05]  /*ae70*/  UIMAD.WIDE.U32 UR26, UR37, UR16, URZ ;  /* 0x00000010251a72a5 */ /* 0x000fca000f8e003f */
[----:B------:R3:W4:Y:S01]  /*ae80*/  @!P0 MUFU.RCP R89, R37 ;  /* 0x0000002500598308 */ /* 0x0007220000001000 */
[----:B------:R-:W-:-:S07]  /*ae90*/  UIMAD.WIDE.U32 UR16, UR37, UR30, URZ ;  /* 0x0000001e251072a5 */ /* 0x000fce000f8e003f */
[----:B------:R-:W1:Y:S01]  /*aea0*/  @!P2 MUFU.RCP R52, R52 ;  /* 0x000000340034a308 */ /* 0x000e620000001000 */
[----:B------:R-:W-:Y:S01]  /*aeb0*/  UIMAD UR30, UR37, UR31, UR7 ;  /* 0x0000001f251e72a4 */ /* 0x000fe2000f8e0207 */
[----:B------:R-:W-:Y:S01]  /*aec0*/  BSSY B0, `(.L_x_200) ;  /* 0x0000013000007945 */ /* 0x000fe20003800000 */
[----:B------:R-:W-:Y:S01]  /*aed0*/  UIADD3 UR7, UR27, UR25, URZ ;  /* 0x000000191b077290 */ /* 0x000fe2000fffe03f */
[----:B0-----:R-:W-:Y:S02]  /*aee0*/  @!P5 FMUL.FTZ R12, R12, R19 ;  /* 0x000000130c0cd220 */ /* 0x001fe40000410000 */
[----:B--2---:R-:W-:Y:S01]  /*aef0*/  @!P4 FMUL.FTZ R13, R13, R36 ;  /* 0x000000240d0dc220 */ /* 0x004fe20000410000 */
[----:B------:R-:W-:Y:S05]  /*af00*/  @P6 BRA `(.L_x_201) ;  /* 0x000000e000006947 */ /* 0x000fea0003800000 */
[----:B---3--:R-:W-:Y:S01]  /*af10*/  MOV R37, UR37 ;  /* 0x0000002500257c02 */ /* 0x008fe20008000f00 */
[----:B------:R-:W-:Y:S01]  /*af20*/  IMAD.MOV.U32 R19, RZ, RZ, R165 ;  /* 0x000000ffff137224 */ /* 0x000fe200078e00a5 */
[----:B------:R-:W-:Y:S01]  /*af30*/  MOV R18, R164 ;  /* 0x000000a400127202 */ /* 0x000fe20000000f00 */
[----:B------:R-:W-:-:S02]  /*af40*/  ULDC.64 UR40, c[0x0][0x2e0] ;  /* 0x0000b80000287ab9 */ /* 0x000fc40000000a00 */
        /* <DEDUP_REMOVED lines=10> */
.L_x_201:
[----:B---3--:R-:W-:Y:S05]  /*aff0*/  BSYNC B0 ;  /* 0x0000000000007941 */ /* 0x008fea0003800000 */
.L_x_200:
[----:B0-----:R-:W2:Y:S01]  /*b000*/  LDL.LU R55, [R1] ;  /* 0x0000000001377983 */ /* 0x001ea20000300800 */
[----:B------:R-:W-:Y:S01]  /*b010*/  ULDC.64 UR32, c[0x0][0x2e0] ;  /* 0x0000b80000207ab9 */ /* 0x000fe20000000a00 */
[----:B-1----:R-:W-:Y:S01]  /*b020*/  @!P3 FADD.FTZ R53, R53, 1 ;  /* 0x3f8000003535b421 */ /* 0x002fe20000010000 */
[----:B------:R-:W-:Y:S01]  /*b030*/  UMOV UR27, UR7 ;  /* 0x00000007001b7c82 */ /* 0x000fe20008000000 */
[----:B------:R-:W-:Y:S01]  /*b040*/  LEA R18, P4, R73, c[0x0][0x330], 0x1 ;  /* 0x0000cc0049127a11 */ /* 0x000fe200078808ff */
[----:B------:R-:W-:Y:S01]  /*b050*/  UIMAD.WIDE.U32 UR26, UR14, UR32, UR26 ;  /* 0x000000200e1a72a5 */ /* 0x000fe2000f8e001a */
[----:B------:R-:W-:Y:S01]  /*b060*/  SHF.R.S32.HI R19, RZ, 0x1f, R73 ;  /* 0x0000001fff137819 */ /* 0x000fe20000011449 */
[----:B------:R-:W-:Y:S01]  /*b070*/  UIMAD UR7, UR15, UR32, URZ ;  /* 0x000000200f0772a4 */ /* 0x000fe2000f8e023f */
[----:B------:R-:W0:Y:S01]  /*b080*/  @!P3 MUFU.RCP R53, R53 ;  /* 0x000000350035b308 */ /* 0x000e220000001000 */
[----:B------:R-:W-:Y:S01]  /*b090*/  UIADD3 UR25, UP0, UR28, UR26, URZ ;  /* 0x0000001a1c197290 */ /* 0x000fe2000ff1e03f */
[----:B----4-:R-:W-:Y:S01]  /*b0a0*/  @!P0 FMUL.FTZ R14, R14, R89 ;  /* 0x000000590e0e8220 */ /* 0x010fe20000410000 */
[----:B------:R-:W-:Y:S01]  /*b0b0*/  UIMAD UR7, UR14, UR33, UR7 ;  /* 0x000000210e0772a4 */ /* 0x000fe2000f8e0207 */
[----:B------:R-:W-:Y:S01]  /*b0c0*/  @!P2 FMUL.FTZ R15, R15, R52 ;  /* 0x000000340f0fa220 */ /* 0x000fe20000410000 */
[----:B------:R-:W-:-:S02]  /*b0d0*/  ISETP.GE.AND P6, PT, R34, R54, PT ;  /* 0x000000362200720c */ /* 0x000fc40003fc6270 */
[----:B------:R-:W-:Y:S01]  /*b0e0*/  UIADD3.X UR26, UR29, UR7, UR27, UP0, !UPT ;  /* 0x000000071d1a7290 */ /* 0x000fe200087fe41b */
[----:B------:R-:W-:Y:S02]  /*b0f0*/  MOV R36, UR25 ;  /* 0x0000001900247c02 */ /* 0x000fe40008000f00 */
[-C--:B------:R-:W-:Y:S02]  /*b100*/  ISETP.GE.AND P0, PT, R20, R54.reuse, PT ;  /* 0x000000361400720c */ /* 0x080fe40003f06270 */
[----:B------:R-:W-:Y:S01]  /*b110*/  ISETP.GE.AND P2, PT, R21, R54, PT ;  /* 0x000000361500720c */ /* 0x000fe20003f46270 */
[----:B------:R-:W-:Y:S01]  /*b120*/  IMAD.U32 R37, RZ, RZ, UR26 ;  /* 0x0000001aff257e24 */ /* 0x000fe2000f8e00ff */
[----:B------:R-:W-:Y:S02]  /*b130*/  LEA.HI.X R19, R73, c[0x0][0x334], R19, 0x1, P4 ;  /* 0x0000cd0049137a11 */ /* 0x000fe400020f0c13 */
[----:B------:R-:W-:-:S04]  /*b140*/  LEA R18, P4, R36, R18, 0x1 ;  /* 0x0000001224127211 */ /* 0x000fc800078808ff */
[----:B------:R-:W-:Y:S01]  /*b150*/  LEA.HI.X R19, R36, R19, R37, 0x1, P4 ;  /* 0x0000001324137211 */ /* 0x000fe200020f0c25 */
[----:B0-----:R-:W-:Y:S01]  /*b160*/  @!P3 FMUL.FTZ R16, R16, R53 ;  /* 0x000000351010b220 */ /* 0x001fe20000410000 */
[-C--:B------:R-:W-:Y:S02]  /*b170*/  ISETP.GE.AND P3, PT, R22, R54.reuse, PT ;  /* 0x000000361600720c */ /* 0x080fe40003f66270 */
[-C--:B------:R-:W-:Y:S01]  /*b180*/  ISETP.GE.AND P4, PT, R23, R54.reuse, PT ;  /* 0x000000361700720c */ /* 0x080fe20003f86270 */
[----:B------:R-:W-:Y:S01]  /*b190*/  @!P6 STG.E.U16 [R18.64+-0xf80], R59 ;  /* 0xfff0803b1200e986 */ /* 0x000fe2000c101522 */
[-C--:B------:R-:W-:Y:S02]  /*b1a0*/  ISETP.GE.AND P5, PT, R24, R54.reuse, PT ;  /* 0x000000361800720c */ /* 0x080fe40003fa6270 */
[-C--:B------:R-:W-:Y:S01]  /*b1b0*/  ISETP.GE.AND P6, PT, R25, R54.reuse, PT ;  /* 0x000000361900720c */ /* 0x080fe20003fc6270 */
[----:B------:R-:W-:Y:S01]  /*b1c0*/  @!P0 STG.E.U16 [R18.64+-0xf40], R61 ;  /* 0xfff0c03d12008986 */ /* 0x000fe2000c101522 */
[----:B------:R-:W-:-:S03]  /*b1d0*/  ISETP.GE.AND P0, PT, R26, R54, PT ;  /* 0x000000361a00720c */ /* 0x000fc60003f06270 */
        /* <DEDUP_REMOVED lines=14> */
[----:B------:R-:W-:Y:S04]  /*b2c0*/  @!P3 STG.E.U16 [R18.64+-0xd40], R79 ;  /* 0xfff2c04f1200b986 */ /* 0x000fe8000c101522 */
[----:B------:R-:W-:Y:S04]  /*b2d0*/  @!P4 STG.E.U16 [R18.64+-0xd00], R81 ;  /* 0xfff300511200c986 */ /* 0x000fe8000c101522 */
[----:B------:R-:W-:Y:S04]  /*b2e0*/  @!P6 STG.E.U16 [R18.64+-0xcc0], R83 ;  /* 0xfff340531200e986 */ /* 0x000fe8000c101522 */
[----:B------:R-:W-:Y:S04]  /*b2f0*/  @!P5 STG.E.U16 [R18.64+-0xc80], R85 ;  /* 0xfff380551200d986 */ /* 0x000fe8000c101522 */
[----:B------:R-:W-:Y:S04]  /*b300*/  @!P0 STG.E.U16 [R18.64+-0xfc0], R57 ;  /* 0xfff0403912008986 */ /* 0x000fe8000c101522 */
[----:B------:R0:W-:Y:S01]  /*b310*/  @!P2 STG.E.U16 [R18.64+-0xc40], R87 ;  /* 0xfff3c0571200a986 */ /* 0x0001e2000c101522 */
[----:B------:R-:W-:Y:S01]  /*b320*/  UIADD3 UR7, UR17, UR30, URZ ;  /* 0x0000001e11077290 */ /* 0x000fe2000fffe03f */
[----:B------:R-:W-:Y:S02]  /*b330*/  BSSY B0, `(.L_x_202) ;  /* 0x000005c000007945 */ /* 0x000fe40003800000 */
[----:B------:R-:W-:Y:S01]  /*b340*/  BAR.SYNC.DEFER_BLOCKING 0x0 ;  /* 0x0000000000007b1d */ /* 0x000fe20000010000 */
[----:B--2---:R-:W-:-:S04]  /*b350*/  FADD.FTZ R37, R0, R55 ;  /* 0x0000003700257221 */ /* 0x004fc80000010000 */
[----:B------:R-:W-:Y:S01]  /*b360*/  FADD.FTZ R36, R37, R2 ;  /* 0x0000000225247221 */ /* 0x000fe20000010000 */
[----:B------:R-:W-:-:S03]  /*b370*/  F2FP.BF16.PACK_AB R2, R2, R0 ;  /* 0x000000000202723e */ /* 0x000fc600000010ff */
[----:B------:R-:W-:Y:S01]  /*b380*/  FADD.FTZ R37, R36, R3 ;  /* 0x0000000324257221 */ /* 0x000fe20000010000 */
[C---:B------:R-:W-:Y:S02]  /*b390*/  PRMT R36, R2.reuse, 0x7610, R36 ;  /* 0x0000761002247816 */ /* 0x040fe40000000024 */
[----:B0-----:R-:W-:Y:S02]  /*b3a0*/  PRMT R19, R2, 0x7632, R19 ;  /* 0x0000763202137816 */ /* 0x001fe40000000013 */
[----:B------:R-:W-:Y:S02]  /*b3b0*/  F2FP.BF16.PACK_AB R2, R6, R5 ;  /* 0x000000050602723e */ /* 0x000fe400000010ff */
[----:B------:R-:W-:Y:S01]  /*b3c0*/  F2FP.BF16.PACK_AB R3, R4, R3 ;  /* 0x000000030403723e */ /* 0x000fe200000010ff */
[----:B------:R-:W-:Y:S01]  /*b3d0*/  FADD.FTZ R0, R37, R4 ;  /* 0x0000000425007221 */ /* 0x000fe20000010000 */
[C---:B------:R-:W-:Y:S02]  /*b3e0*/  PRMT R18, R2.reuse, 0x7610, R18 ;  /* 0x0000761002127816 */ /* 0x040fe40000000012 */
[----:B------:R-:W-:-:S02]  /*b3f0*/  PRMT R53, R2, 0x7632, R53 ;  /* 0x0000763202357816 */ /* 0x000fc40000000035 */
[C---:B------:R-:W-:Y:S02]  /*b400*/  PRMT R37, R3.reuse, 0x7610, R37 ;  /* 0x0000761003257816 */ /* 0x040fe40000000025 */
[----:B------:R-:W-:Y:S02]  /*b410*/  F2FP.BF16.PACK_AB R2, R8, R7 ;  /* 0x000000070802723e */ /* 0x000fe400000010ff */
[----:B------:R-:W-:Y:S01]  /*b420*/  PRMT R52, R3, 0x7632, R52 ;  /* 0x0000763203347816 */ /* 0x000fe20000000034 */
[----:B------:R0:W-:Y:S01]  /*b430*/  STS.U16 [R72], R36 ;  /* 0x0000002448007388 */ /* 0x0001e20000000400 */
[----:B------:R-:W-:Y:S02]  /*b440*/  F2FP.BF16.PACK_AB R3, R10, R9 ;  /* 0x000000090a03723e */ /* 0x000fe400000010ff */
[----:B------:R-:W-:Y:S01]  /*b450*/  F2FP.BF16.PACK_AB R4, R12, R11 ;  /* 0x0000000b0c04723e */ /* 0x000fe200000010ff */
[----:B------:R1:W-:Y:S01]  /*b460*/  STS.U16 [R35+0x2], R19 ;  /* 0x0000021323007388 */ /* 0x0003e20000000400 */
[----:B------:R-:W-:-:S03]  /*b470*/  PRMT R54, R3, 0x7632, R54 ;  /* 0x0000763203367816 */ /* 0x000fc60000000036 */
[----:B------:R2:W-:Y:S01]  /*b480*/  STS.U16 [R38+0x4], R37 ;  /* 0x0000042526007388 */ /* 0x0005e20000000400 */
[----:B0-----:R-:W-:-:S03]  /*b490*/  PRMT R36, R2, 0x7610, R36 ;  /* 0x0000761002247816 */ /* 0x001fc60000000024 */
[----:B------:R-:W-:Y:S01]  /*b4a0*/  STS.U16 [R39+0x6], R52 ;  /* 0x0000063427007388 */ /* 0x000fe20000000400 */
[----:B-1----:R-:W-:Y:S02]  /*b4b0*/  PRMT R19, R2, 0x7632, R19 ;  /* 0x0000763202137816 */ /* 0x002fe40000000013 */
[----:B------:R-:W-:Y:S01]  /*b4c0*/  PRMT R35, R3, 0x7610, R35 ;  /* 0x0000761003237816 */ /* 0x000fe20000000023 */
[----:B------:R0:W-:Y:S01]  /*b4d0*/  STS.U16 [R40+0x8], R18 ;  /* 0x0000081228007388 */ /* 0x0001e20000000400 */
[----:B------:R-:W-:Y:S02]  /*b4e0*/  F2FP.BF16.PACK_AB R2, R14, R13 ;  /* 0x0000000d0e02723e */ /* 0x000fe400000010ff */
[----:B------:R-:W-:Y:S01]  /*b4f0*/  F2FP.BF16.PACK_AB R3, R16, R15 ;  /* 0x0000000f1003723e */ /* 0x000fe200000010ff */
[----:B------:R-:W-:Y:S01]  /*b500*/  STS.U16 [R41+0xa], R53 ;  /* 0x00000a3529007388 */ /* 0x000fe20000000400 */
[----:B--2---:R-:W-:-:S03]  /*b510*/  PRMT R38, R2, 0x7632, R38 ;  /* 0x0000763202267816 */ /* 0x004fc60000000026 */
[----:B------:R1:W-:Y:S01]  /*b520*/  STS.U16 [R42+0xc], R36 ;  /* 0x00000c242a007388 */ /* 0x0003e20000000400 */
[----:B0-----:R-:W-:-:S03]  /*b530*/  PRMT R18, R4, 0x7632, R18 ;  /* 0x0000763204127816 */ /* 0x001fc60000000012 */
[----:B------:R-:W-:Y:S04]  /*b540*/  STS.U16 [R43+0xe], R19 ;  /* 0x00000e132b007388 */ /* 0x000fe80000000400 */
[----:B------:R-:W-:Y:S01]  /*b550*/  STS.U16 [R44+0x10], R35 ;  /* 0x000010232c007388 */ /* 0x000fe20000000400 */
[----:B-1----:R-:W-:-:S03]  /*b560*/  PRMT R36, R3, 0x7632, R36 ;  /* 0x0000763203247816 */ /* 0x002fc60000000024 */
        /* <DEDUP_REMOVED lines=26> */
[----:B------:R-:W-:-:S04]  /*b710*/  FADD.FTZ R5, R0, R5 ;  /* 0x0000000500057221 */ /* 0x000fc80000010000 */
[----:B------:R-:W-:-:S04]  /*b720*/  FADD.FTZ R6, R5, R6 ;  /* 0x0000000605067221 */ /* 0x000fc80000010000 */
[----:B------:R-:W-:-:S04]  /*b730*/  FADD.FTZ R7, R6, R7 ;  /* 0x0000000706077221 */ /* 0x000fc80000010000 */
[----:B------:R-:W-:-:S04]  /*b740*/  FADD.FTZ R8, R7, R8 ;  /* 0x0000000807087221 */ /* 0x000fc80000010000 */
[----:B------:R-:W-:Y:S01]  /*b750*/  FADD.FTZ R9, R8, R9 ;  /* 0x0000000908097221 */ /* 0x000fe20000010000 */
[----:B------:R-:W0:Y:S03]  /*b760*/  LDS R18, [0x1080] ;  /* 0x00108000ff127984 */ /* 0x000e260000000800 */
[----:B------:R-:W-:-:S04]  /*b770*/  FADD.FTZ R10, R9, R10 ;  /* 0x0000000a090a7221 */ /* 0x000fc80000010000 */
[----:B------:R-:W-:-:S04]  /*b780*/  FADD.FTZ R11, R10, R11 ;  /* 0x0000000b0a0b7221 */ /* 0x000fc80000010000 */
[----:B------:R-:W-:-:S04]  /*b790*/  FADD.FTZ R12, R11, R12 ;  /* 0x0000000c0b0c7221 */ /* 0x000fc80000010000 */
[----:B------:R-:W-:-:S04]  /*b7a0*/  FADD.FTZ R13, R12, R13 ;  /* 0x0000000d0c0d7221 */ /* 0x000fc80000010000 */
[----:B------:R-:W-:-:S04]  /*b7b0*/  FADD.FTZ R14, R13, R14 ;  /* 0x0000000e0d0e7221 */ /* 0x000fc80000010000 */
[----:B------:R-:W-:-:S04]  /*b7c0*/  FADD.FTZ R15, R14, R15 ;  /* 0x0000000f0e0f7221 */ /* 0x000fc80000010000 */
[----:B------:R-:W-:-:S05]  /*b7d0*/  FADD.FTZ R0, R15, R16 ;  /* 0x000000100f007221 */ /* 0x000fca0000010000 */
[----:B------:R1:W-:Y:S01]  /*b7e0*/  STL [R1], R0 ;  /* 0x0000000001007387 */ /* 0x0003e20000100800 */
[----:B0-----:R-:W-:-:S13]  /*b7f0*/  ISETP.GE.AND P0, PT, R73, R18, PT ;  /* 0x000000124900720c */ /* 0x001fda0003f06270 */
[----:B------:R-:W-:Y:S05]  /*b800*/  @P0 BRA `(.L_x_203) ;  /* 0x000000e000000947 */ /* 0x000fea0003800000 */
[----:B-1----:R-:W-:Y:S01]  /*b810*/  MOV R5, UR37 ;  /* 0x0000002500057c02 */ /* 0x002fe20008000f00 */
        /* <DEDUP_REMOVED lines=13> */
.L_x_203:
[----:B-1----:R-:W-:Y:S05]  /*b8f0*/  BSYNC B0 ;  /* 0x0000000000007941 */ /* 0x002fea0003800000 */
.L_x_202:
[----:B------:R-:W-:Y:S01]  /*b900*/  ULDC.64 UR26, c[0x0][0x300] ;  /* 0x0000c000001a7ab9 */ /* 0x000fe20000000a00 */
[C---:B------:R-:W-:Y:S01]  /*b910*/  SHF.L.U32 R2, R73.reuse, 0x1, RZ ;  /* 0x0000000149027819 */ /* 0x040fe200000006ff */
[----:B------:R-:W-:Y:S01]  /*b920*/  UMOV UR17, UR7 ;  /* 0x0000000700117c82 */ /* 0x000fe20008000000 */
[----:B------:R-:W-:Y:S01]  /*b930*/  SHF.R.S32.HI R0, RZ, 0x1f, R73 ;  /* 0x0000001fff007819 */ /* 0x000fe20000011449 */
[----:B------:R-:W-:Y:S01]  /*b940*/  UIMAD.WIDE.U32 UR16, UR14, UR26, UR16 ;  /* 0x0000001a0e1072a5 */ /* 0x000fe2000f8e0010 */
[----:B------:R-:W-:Y:S01]  /*b950*/  IADD3 R2, P0, R2, -0xfc0, RZ ;  /* 0xfffff04002027810 */ /* 0x000fe20007f1e0ff */
[----:B------:R-:W-:Y:S01]  /*b960*/  UIMAD UR7, UR15, UR26, URZ ;  /* 0x0000001a0f0772a4 */ /* 0x000fe2000f8e023f */
[----:B------:R-:W-:Y:S01]  /*b970*/  SHF.L.U64.HI R0, R73, 0x1, R0 ;  /* 0x0000000149007819 */ /* 0x000fe20000010200 */
[----:B------:R-:W-:Y:S01]  /*b980*/  UIADD3 UR28, UP0, UR28, UR16, URZ ;  /* 0x000000101c1c7290 */ /* 0x000fe2000ff1e03f */
[-C--:B------:R-:W-:Y:S01]  /*b990*/  ISETP.GE.AND P3, PT, R33, R18.reuse, PT ;  /* 0x000000122100720c */ /* 0x080fe20003f66270 */
[----:B------:R-:W-:Y:S01]  /*b9a0*/  UIMAD UR7, UR14, UR27, UR7 ;  /* 0x0000001b0e0772a4 */ /* 0x000fe2000f8e0207 */
[----:B------:R-:W-:Y:S01]  /*b9b0*/  IADD3.X R0, R0, -0x1, RZ, P0, !PT ;  /* 0xffffffff00007810 */ /* 0x000fe200007fe4ff */
[----:B------:R-:W-:Y:S01]  /*b9c0*/  UIADD3 UR20, UP1, UR20, -0x1000, URZ ;  /* 0xfffff00014147890 */ /* 0x000fe2000ff3e03f */
[----:B------:R-:W-:Y:S01]  /*b9d0*/  IADD3 R2, P0, R2, c[0x0][0x340], RZ ;  /* 0x0000d00002027a10 */ /* 0x000fe20007f1e0ff */
[----:B------:R-:W-:Y:S01]  /*b9e0*/  UIADD3.X UR16, UR29, UR7, UR17, UP0, !UPT ;  /* 0x000000071d107290 */ /* 0x000fe200087fe411 */
[----:B------:R-:W-:Y:S01]  /*b9f0*/  IMAD.U32 R3, RZ, RZ, UR28 ;  /* 0x0000001cff037e24 */ /* 0x000fe2000f8e00ff */
[----:B------:R-:W-:Y:S01]  /*ba00*/  ISETP.GE.AND P4, PT, R34, R18, PT ;  /* 0x000000122200720c */ /* 0x000fe20003f86270 */
[----:B------:R-:W-:Y:S01]  /*ba10*/  UISETP.GT.AND UP0, UPT, UR24, 0x1, UPT ;  /* 0x000000011800788c */ /* 0x000fe2000bf04270 */
[----:B------:R-:W-:Y:S01]  /*ba20*/  IADD3.X R0, R0, c[0x0][0x344], RZ, P0, !PT ;  /* 0x0000d10000007a10 */ /* 0x000fe200007fe4ff */
[----:B------:R-:W-:Y:S01]  /*ba30*/  UIADD3 UR18, UP2, UR18, -0x1000, URZ ;  /* 0xfffff00012127890 */ /* 0x000fe2000ff5e03f */
[C---:B------:R-:W-:Y:S01]  /*ba40*/  LEA R2, P0, R3.reuse, R2, 0x1 ;  /* 0x0000000203027211 */ /* 0x040fe200078008ff */
[----:B------:R-:W-:Y:S01]  /*ba50*/  UIADD3 UR22, UP3, UR22, -0x1000, URZ ;  /* 0xfffff00016167890 */ /* 0x000fe2000ff7e03f */
[----:B0-----:R-:W-:Y:S01]  /*ba60*/  MOV R4, UR16 ;  /* 0x0000001000047c02 */ /* 0x001fe20008000f00 */
[----:B------:R-:W-:Y:S01]  /*ba70*/  UIADD3 UR6, UR6, 0x1, URZ ;  /* 0x0000000106067890 */ /* 0x000fe2000fffe03f */
[----:B------:R-:W-:Y:S01]  /*ba80*/  ISETP.GE.AND P5, PT, R20, R18, PT ;  /* 0x000000121400720c */ /* 0x000fe20003fa6270 */
[----:B------:R-:W-:Y:S01]  /*ba90*/  UIADD3.X UR21, UR21, -0x1, URZ, UP1, !UPT ;  /* 0xffffffff15157890 */ /* 0x000fe20008ffe43f */
[----:B------:R-:W-:Y:S01]  /*baa0*/  LEA.HI.X R3, R3, R0, R4, 0x1, P0 ;  /* 0x0000000003037211 */ /* 0x000fe200000f0c04 */
[----:B------:R-:W-:Y:S01]  /*bab0*/  UIADD3.X UR19, UR19, -0x1, URZ, UP2, !UPT ;  /* 0xffffffff13137890 */ /* 0x000fe200097fe43f */
[-C--:B------:R-:W-:Y:S01]  /*bac0*/  ISETP.GE.AND P6, PT, R21, R18.reuse, PT ;  /* 0x000000121500720c */ /* 0x080fe20003fc6270 */
[----:B------:R-:W-:Y:S01]  /*bad0*/  UIADD3.X UR23, UR23, -0x1, URZ, UP3, !UPT ;  /* 0xffffffff17177890 */ /* 0x000fe20009ffe43f */
[-C--:B------:R-:W-:Y:S01]  /*bae0*/  ISETP.GE.AND P1, PT, R23, R18.reuse, PT ;  /* 0x000000121700720c */ /* 0x080fe20003f26270 */
[----:B------:R0:W-:Y:S01]  /*baf0*/  @!P3 STG.E.U16 [R2.64], R161 ;  /* 0x000000a10200b986 */ /* 0x0001e2000c101522 */
[----:B------:R-:W-:-:S02]  /*bb00*/  ISETP.GE.AND P2, PT, R24, R18, PT ;  /* 0x000000121800720c */ /* 0x000fc40003f46270 */
[-C--:B------:R-:W-:Y:S01]  /*bb10*/  ISETP.GE.AND P3, PT, R25, R18.reuse, PT ;  /* 0x000000121900720c */ /* 0x080fe20003f66270 */
[----:B------:R0:W-:Y:S01]  /*bb20*/  @!P4 STG.E.U16 [R2.64+0x40], R35 ;  /* 0x000040230200c986 */ /* 0x0001e2000c101522 */
[-C--:B------:R-:W-:Y:S02]  /*bb30*/  ISETP.GE.AND P0, PT, R22, R18.reuse, PT ;  /* 0x000000121600720c */ /* 0x080fe40003f06270 */
        /* <DEDUP_REMOVED lines=23> */
.L_x_145:
[----:B------:R-:W-:Y:S02]  /*bcb0*/  ISETP.NE.U32.AND P0, PT, RZ, c[0x0][0x328], PT ;  /* 0x0000ca00ff007a0c */ /* 0x000fe40003f05070 */
[----:B------:R-:W-:Y:S02]  /*bcc0*/  ISETP.NE.U32.AND P2, PT, RZ, c[0x0][0x348], PT ;  /* 0x0000d200ff007a0c */ /* 0x000fe40003f45070 */
[----:B------:R-:W-:Y:S02]  /*bcd0*/  ISETP.NE.AND.EX P1, PT, RZ, c[0x0][0x32c], PT, P0 ;  /* 0x0000cb00ff007a0c */ /* 0x000fe40003f25300 */
[----:B------:R-:W-:-:S11]  /*bce0*/  ISETP.NE.AND.EX P0, PT, RZ, c[0x0][0x34c], PT, P2 ;  /* 0x0000d300ff007a0c */ /* 0x000fd60003f05320 */
[----:B------:R-:W-:Y:S05]  /*bcf0*/  @!P1 BRA `(.L_x_205) ;  /* 0x000001f000009947 */ /* 0x000fea0003800000 */
[----:B0-----:R-:W3:Y:S01]  /*bd00*/  LDL.LU R2, [R1+0x4] ;  /* 0x0000040001027983 */ /* 0x001ee20000300800 */
[----:B------:R-:W-:Y:S03]  /*bd10*/  BSSY B0, `(.L_x_205) ;  /* 0x000001d000007945 */ /* 0x000fe60003800000 */
[----:B------:R-:W0:Y:S04]  /*bd20*/  S2R R6, SR_LANEID ;  /* 0x0000000000067919 */ /* 0x000e280000000000 */
[----:B------:R-:W4:Y:S01]  /*bd30*/  S2R R7, SR_TID.X ;  /* 0x0000000000077919 */ /* 0x000f220000002100 */
[----:B0-----:R-:W-:-:S13]  /*bd40*/  ISETP.NE.AND P2, PT, R6, RZ, PT ;  /* 0x000000ff0600720c */ /* 0x001fda0003f45270 */
[----:B----4-:R-:W-:-:S04]  /*bd50*/  @!P2 SHF.R.S32.HI R6, RZ, 0x1f, R7 ;  /* 0x0000001fff06a819 */ /* 0x010fc80000011407 */
[----:B------:R-:W-:-:S04]  /*bd60*/  @!P2 LEA.HI R6, R6, R7, RZ, 0x5 ;  /* 0x000000070606a211 */ /* 0x000fc800078f28ff */
[----:B------:R-:W-:Y:S01]  /*bd70*/  @!P2 SHF.R.S32.HI R9, RZ, 0x5, R6 ;  /* 0x00000005ff09a819 */ /* 0x000fe20000011406 */
[----:B---3--:R-:W0:Y:S02]  /*bd80*/  SHFL.DOWN P1, R0, R2, 0x1, 0x1f ;  /* 0x08201f0002007f89 */ /* 0x008e240000020000 */
[----:B0-----:R-:W-:-:S05]  /*bd90*/  @P1 FADD R0, R0, R2 ;  /* 0x0000000200001221 */ /* 0x001fca0000000000 */
[----:B------:R-:W0:Y:S02]  /*bda0*/  SHFL.DOWN P1, R3, R0, 0x2, 0x1f ;  /* 0x08401f0000037f89 */ /* 0x000e240000020000 */
        /* <DEDUP_REMOVED lines=19> */
.L_x_206:
[----:B0-----:R-:W-:Y:S05]  /*bee0*/  BSYNC B0 ;  /* 0x0000000000007941 */ /* 0x001fea0003800000 */
.L_x_205:
[----:B------:R-:W-:Y:S01]  /*bef0*/  BSSY B0, `(.L_x_207) ;  /* 0x0000023000007945 */ /* 0x000fe20003800000 */
[----:B------:R-:W-:Y:S05]  /*bf00*/  @!P0 BRA `(.L_x_208) ;  /* 0x0000020000008947 */ /* 0x000fea0003800000 */
[----:B0-----:R-:W3:Y:S04]  /*bf10*/  LDL.LU R2, [R1] ;  /* 0x0000000001027983 */ /* 0x001ee80000300800 */
[----:B------:R-:W0:Y:S04]  /*bf20*/  S2R R6, SR_LANEID ;  /* 0x0000000000067919 */ /* 0x000e280000000000 */
[----:B------:R-:W4:Y:S04]  /*bf30*/  S2R R13, SR_TID.X ;  /* 0x00000000000d7919 */ /* 0x000f280000002100 */
[----:B------:R-:W-:Y:S01]  /*bf40*/  BAR.SYNC.DEFER_BLOCKING 0x0 ;  /* 0x0000000000007b1d */ /* 0x000fe20000010000 */
        /* <DEDUP_REMOVED lines=25> */
[----:B------:R0:W-:Y:S01]  /*c0e0*/  RED.E.ADD.F32.FTZ.RN.STRONG.GPU [R2.64], R4 ;  /* 0x000000040200798e */ /* 0x0001e2000c10e7a2 */
[----:B------:R-:W-:Y:S01]  /*c0f0*/  IMAD.MOV.U32 R13, RZ, RZ, RZ ;  /* 0x000000ffff0d7224 */ /* 0x000fe200078e00ff */
[----:B------:R-:W-:Y:S05]  /*c100*/  BRA `(.L_x_209) ;  /* 0x0000001000007947 */ /* 0x000fea0003800000 */
.L_x_208:
[----:B------:R-:W3:Y:S02]  /*c110*/  S2R R13, SR_TID.X ;  /* 0x00000000000d7919 */ /* 0x000ee40000002100 */
.L_x_209:
[----:B0-----:R-:W-:Y:S05]  /*c120*/  BSYNC B0 ;  /* 0x0000000000007941 */ /* 0x001fea0003800000 */
.L_x_207:
        /* <DEDUP_REMOVED lines=28> */
.L_x_211:
[----:B0-----:R-:W0:Y:S01]  /*c2f0*/  LDS R15, [R13.X4+0x2ce0] ;  /* 0x002ce0000d0f7984 */ /* 0x001e220000004800 */
[----:B------:R-:W-:Y:S01]  /*c300*/  SHF.R.S32.HI R12, RZ, 0x1f, R13 ;  /* 0x0000001fff0c7819 */ /* 0x000fe2000001140d */
[----:B------:R-:W-:Y:S01]  /*c310*/  IMAD.U32 R5, RZ, RZ, UR7 ;  /* 0x00000007ff057e24 */ /* 0x000fe2000f8e00ff */
[----:B------:R-:W-:Y:S01]  /*c320*/  MOV R4, UR6 ;  /* 0x0000000600047c02 */ /* 0x000fe20008000f00 */
[----:B------:R-:W-:Y:S01]  /*c330*/  IMAD.U32 R9, RZ, RZ, UR9 ;  /* 0x00000009ff097e24 */ /* 0x000fe2000f8e00ff */
[----:B------:R-:W-:Y:S01]  /*c340*/  MOV R8, UR8 ;  /* 0x0000000800087c02 */ /* 0x000fe20008000f00 */
[C---:B------:R-:W-:Y:S01]  /*c350*/  IMAD R0, R12.reuse, c[0x0][0x290], RZ ;  /* 0x0000a4000c007a24 */ /* 0x040fe200078e02ff */
[----:B------:R-:W-:Y:S01]  /*c360*/  MOV R3, UR10 ;  /* 0x0000000a00037c02 */ /* 0x000fe20008000f00 */
[----:B------:R-:W-:Y:S01]  /*c370*/  YIELD ;  /* 0x0000000000007946 */ /* 0x000fe20003800000 */
[----:B------:R-:W-:Y:S01]  /*c380*/  MOV R2, R4 ;  /* 0x0000000400027202 */ /* 0x000fe20000000f00 */
[----:B------:R-:W-:Y:S01]  /*c390*/  IMAD R4, R12, c[0x0][0x1c0], RZ ;  /* 0x000070000c047a24 */ /* 0x000fe200078e02ff */
[----:B------:R-:W-:Y:S01]  /*c3a0*/  MOV R7, UR15 ;  /* 0x0000000f00077c02 */ /* 0x000fe20008000f00 */
[C---:B------:R-:W-:Y:S01]  /*c3b0*/  IMAD R5, R13.reuse, c[0x0][0x294], R0 ;  /* 0x0000a5000d057a24 */ /* 0x040fe200078e0200 */
[----:B------:R-:W-:Y:S01]  /*c3c0*/  MOV R6, R8 ;  /* 0x0000000800067202 */ /* 0x000fe20000000f00 */
[C---:B------:R-:W-:Y:S01]  /*c3d0*/  IMAD.WIDE.U32 R2, R13.reuse, c[0x0][0x290], R2 ;  /* 0x0000a4000d027a25 */ /* 0x040fe200078e0002 */
[----:B------:R-:W1:Y:S03]  /*c3e0*/  LDS R17, [R13.X4+0x30e0] ;  /* 0x0030e0000d117984 */ /* 0x000e660000004800 */
        /* <DEDUP_REMOVED lines=10> */
[----:B------:R-:W-:Y:S01]  /*c490*/  IMAD.U32 R6, RZ, RZ, UR18 ;  /* 0x00000012ff067e24 */ /* 0x000fe2000f8e00ff */
[----:B------:R-:W-:Y:S01]  /*c4a0*/  MOV R3, UR11 ;  /* 0x0000000b00037c02 */ /* 0x000fe20008000f00 */
[----:B------:R-:W-:Y:S01]  /*c4b0*/  IMAD.U32 R10, RZ, RZ, UR20 ;  /* 0x00000014ff0a7e24 */ /* 0x000fe2000f8e00ff */
[----:B------:R-:W-:Y:S01]  /*c4c0*/  MOV R7, UR19 ;  /* 0x0000001300077c02 */ /* 0x000fe20008000f00 */
[C---:B------:R-:W-:Y:S01]  /*c4d0*/  IMAD R14, R12.reuse, c[0x0][0x2b0], RZ ;  /* 0x0000ac000c0e7a24 */ /* 0x040fe200078e02ff */
[----:B------:R-:W-:Y:S01]  /*c4e0*/  MOV R2, R6 ;  /* 0x0000000600027202 */ /* 0x000fe20000000f00 */
[----:B------:R-:W-:Y:S01]  /*c4f0*/  IMAD R16, R12, c[0x0][0x1a0], RZ ;  /* 0x000068000c107a24 */ /* 0x000fe200078e02ff */
[----:B------:R-:W-:Y:S01]  /*c500*/  MOV R7, UR13 ;  /* 0x0000000d00077c02 */ /* 0x000fe20008000f00 */
[----:B------:R-:W-:Y:S01]  /*c510*/  IMAD.MOV.U32 R6, RZ, RZ, R10 ;  /* 0x000000ffff067224 */ /* 0x000fe200078e000a */
[----:B------:R-:W-:Y:S01]  /*c520*/  MOV R11, UR21 ;  /* 0x00000015000b7c02 */ /* 0x000fe20008000f00 */
[----:B------:R-:W-:-:S04]  /*c530*/  IMAD.WIDE.U32 R2, R13, c[0x0][0x2b0], R2 ;  /* 0x0000ac000d027a25 */ /* 0x000fc800078e0002 */
[C---:B0-----:R-:W-:Y:S01]  /*c540*/  IMAD R5, R13.reuse, c[0x0][0x2b4], R14 ;  /* 0x0000ad000d057a24 */ /* 0x041fe200078e020e */
[----:B------:R-:W-:Y:S01]  /*c550*/  LEA R4, P0, R2, c[0x0][0x318], 0x2 ;  /* 0x0000c60002047a11 */ /* 0x000fe200078010ff */
[C---:B--2---:R-:W-:Y:S02]  /*c560*/  IMAD R9, R13.reuse, c[0x0][0x1a4], R16 ;  /* 0x000069000d097a24 */ /* 0x044fe400078e0210 */
[----:B------:R-:W-:Y:S01]  /*c570*/  IMAD.WIDE.U32 R6, R13, c[0x0][0x1a0], R6 ;  /* 0x000068000d067a25 */ /* 0x000fe200078e0006 */
[----:B------:R-:W-:-:S04]  /*c580*/  IADD3 R5, R3, R5, RZ ;  /* 0x0000000503057210 */ /* 0x000fc80007ffe0ff */
        /* <DEDUP_REMOVED lines=8> */
[----:B------:R-:W-:Y:S01]  /*c610*/  IMAD.U32 R3, RZ, RZ, UR12 ;  /* 0x0000000cff037e24 */ /* 0x000fe2000f8e00ff */
[----:B------:R-:W-:Y:S01]  /*c620*/  MOV R7, UR5 ;  /* 0x0000000500077c02 */ /* 0x000fe20008000f00 */
[----:B------:R-:W-:Y:S02]  /*c630*/  IMAD R12, R12, c[0x0][0x2d0], RZ ;  /* 0x0000b4000c0c7a24 */ /* 0x000fe400078e02ff */
[----:B------:R-:W-:-:S02]  /*c640*/  IMAD.MOV.U32 R2, RZ, RZ, R6 ;  /* 0x000000ffff027224 */ /* 0x000fc400078e0006 */
[C---:B------:R-:W-:Y:S02]  /*c650*/  IMAD R7, R13.reuse, c[0x0][0x2d4], R12 ;  /* 0x0000b5000d077a24 */ /* 0x040fe400078e020c */
        /* <DEDUP_REMOVED lines=10> */
.L_x_210:
[----:B------:R-:W-:Y:S05]  /*c700*/  EXIT ;  /* 0x000000000000794d */ /* 0x000fea0003800000 */
.L_x_188:
[----:B------:R-:W-:Y:S01]  /*c710*/  MOV R83, R156 ;  /* 0x0000009c00537202 */ /* 0x000fe20000000f00 */
[----:B------:R-:W-:Y:S01]  /*c720*/  IMAD.MOV.U32 R84, RZ, RZ, 0x1 ;  /* 0x00000001ff547424 */ /* 0x000fe200078e00ff */
[----:B------:R-:W-:Y:S02]  /*c730*/  MOV R82, 0xc750 ;  /* 0x0000c75000527802 */ /* 0x000fe40000000f00 */
[----:B-1----:R-:W-:Y:S05]  /*c740*/  CALL.REL.NOINC `($__internal_11_$__cuda_sm70_shflsync_up) ;  /* 0x00000bd000007944 */ /* 0x002fea0003c00000 */
[----:B------:R-:W-:Y:S01]  /*c750*/  MOV R159, R84 ;  /* 0x00000054009f7202 */ /* 0x000fe20000000f00 */
[----:B------:R-:W-:Y:S05]  /*c760*/  BRA `(.L_x_212) ;  /* 0xffffb83000007947 */ /* 0x000fea000383ffff */
.L_x_189:
[----:B------:R-:W-:Y:S01]  /*c770*/  MOV R83, R85 ;  /* 0x0000005500537202 */ /* 0x000fe20000000f00 */
[----:B------:R-:W-:Y:S01]  /*c780*/  IMAD.MOV.U32 R84, RZ, RZ, 0x1 ;  /* 0x00000001ff547424 */ /* 0x000fe200078e00ff */
[----:B------:R-:W-:-:S02]  /*c790*/  MOV R82, 0xc7b0 ;  /* 0x0000c7b000527802 */ /* 0x000fc40000000f00 */
[----:B012---:R-:W-:Y:S05]  /*c7a0*/  CALL.REL.NOINC `($__internal_11_$__cuda_sm70_shflsync_up) ;  /* 0x00000b7000007944 */ /* 0x007fea0003c00000 */
[----:B------:R-:W-:Y:S01]  /*c7b0*/  FMUL.FTZ R159, R156, R159 ;  /* 0x0000009f9c9f7220 */ /* 0x000fe20000410000 */
[----:B------:R-:W-:Y:S01]  /*c7c0*/  ISETP.GE.AND P0, PT, R144, 0x1, PT ;  /* 0x000000019000780c */ /* 0x000fe20003f06270 */
[----:B------:R-:W-:Y:S01]  /*c7d0*/  FFMA.FTZ R82, R156, R84, R85 ;  /* 0x000000549c527223 */ /* 0x000fe20000010055 */
[----:B------:R-:W-:-:S02]  /*c7e0*/  HFMA2.MMA R84, -RZ, RZ, 0, 1.1920928955078125e-07 ;  /* 0x00000002ff547435 */ /* 0x000fc400000001ff */
[----:B------:R-:W-:Y:S02]  /*c7f0*/  FSEL R156, R156, R159, !P0 ;  /* 0x0000009f9c9c7208 */ /* 0x000fe40004000000 */
[----:B------:R-:W-:Y:S02]  /*c800*/  FSEL R85, R85, R82, !P0 ;  /* 0x0000005255557208 */ /* 0x000fe40004000000 */
[----:B------:R-:W-:Y:S02]  /*c810*/  MOV R83, R156 ;  /* 0x0000009c00537202 */ /* 0x000fe40000000f00 */
[----:B------:R-:W-:Y:S02]  /*c820*/  MOV R82, 0xc840 ;  /* 0x0000c84000527802 */ /* 0x000fe40000000f00 */
[----:B------:R-:W-:Y:S05]  /*c830*/  CALL.REL.NOINC `($__internal_11_$__cuda_sm70_shflsync_up) ;  /* 0x00000ae000007944 */ /* 0x000fea0003c00000 */
[----:B------:R-:W-:Y:S01]  /*c840*/  IMAD.MOV.U32 R159, RZ, RZ, R84 ;  /* 0x000000ffff9f7224 */ /* 0x000fe200078e0054 */
[----:B------:R-:W-:Y:S01]  /*c850*/  HFMA2.MMA R84, -RZ, RZ, 0, 1.1920928955078125e-07 ;  /* 0x00000002ff547435 */ /* 0x000fe200000001ff */
[----:B------:R-:W-:Y:S02]  /*c860*/  MOV R83, R85 ;  /* 0x0000005500537202 */ /* 0x000fe40000000f00 */
[----:B------:R-:W-:-:S03]  /*c870*/  MOV R82, 0xc890 ;  /* 0x0000c89000527802 */ /* 0x000fc60000000f00 */
[----:B------:R-:W-:Y:S05]  /*c880*/  CALL.REL.NOINC `($__internal_11_$__cuda_sm70_shflsync_up) ;  /* 0x00000a9000007944 */ /* 0x000fea0003c00000 */
[----:B------:R-:W-:Y:S02]  /*c890*/  ISETP.GE.AND P0, PT, R144, 0x2, PT ;  /* 0x000000029000780c */ /* 0x000fe40003f06270 */
[----:B------:R-:W-:-:S11]  /*c8a0*/  MOV R82, 0xc900 ;  /* 0x0000c90000527802 */ /* 0x000fd60000000f00 */
[----:B------:R-:W-:Y:S01]  /*c8b0*/  @P0 FFMA.FTZ R85, R156, R84, R85 ;  /* 0x000000549c550223 */ /* 0x000fe20000010055 */
[----:B------:R-:W-:Y:S01]  /*c8c0*/  MOV R84, 0x4 ;  /* 0x0000000400547802 */ /* 0x000fe20000000f00 */
[----:B------:R-:W-:-:S04]  /*c8d0*/  @P0 FMUL.FTZ R156, R159, R156 ;  /* 0x0000009c9f9c0220 */ /* 0x000fc80000410000 */
[----:B------:R-:W-:Y:S02]  /*c8e0*/  IMAD.MOV.U32 R83, RZ, RZ, R156 ;  /* 0x000000ffff537224 */ /* 0x000fe400078e009c */
[----:B------:R-:W-:Y:S05]  /*c8f0*/  CALL.REL.NOINC `($__internal_11_$__cuda_sm70_shflsync_up) ;  /* 0x00000a2000007944 */ /* 0x000fea0003c00000 */
[----:B------:R-:W-:Y:S01]  /*c900*/  MOV R159, R84 ;  /* 0x00000054009f7202 */ /* 0x000fe20000000f00 */
[----:B------:R-:W-:Y:S01]  /*c910*/  HFMA2.MMA R84, -RZ, RZ, 0, 2.384185791015625e-07 ;  /* 0x00000004ff547435 */ /* 0x000fe200000001ff */
[----:B------:R-:W-:Y:S02]  /*c920*/  MOV R83, R85 ;  /* 0x0000005500537202 */ /* 0x000fe40000000f00 */
[----:B------:R-:W-:-:S03]  /*c930*/  MOV R82, 0xc950 ;  /* 0x0000c95000527802 */ /* 0x000fc60000000f00 */
[----:B------:R-:W-:Y:S05]  /*c940*/  CALL.REL.NOINC `($__internal_11_$__cuda_sm70_shflsync_up) ;  /* 0x000009d000007944 */ /* 0x000fea0003c00000 */
[----:B------:R-:W-:Y:S02]  /*c950*/  ISETP.GE.AND P0, PT, R144, 0x4, PT ;  /* 0x000000049000780c */ /* 0x000fe40003f06270 */
[----:B------:R-:W-:-:S11]  /*c960*/  MOV R82, 0xc9c0 ;  /* 0x0000c9c000527802 */ /* 0x000fd60000000f00 */
[----:B------:R-:W-:Y:S02]  /*c970*/  @P0 FFMA.FTZ R85, R156, R84, R85 ;  /* 0x000000549c550223 */ /* 0x000fe40000010055 */
[----:B------:R-:W-:Y:S02]  /*c980*/  @P0 FMUL.FTZ R156, R159, R156 ;  /* 0x0000009c9f9c0220 */ /* 0x000fe40000410000 */
[----:B------:R-:W-:-:S03]  /*c990*/  IMAD.MOV.U32 R84, RZ, RZ, 0x8 ;  /* 0x00000008ff547424 */ /* 0x000fc600078e00ff */
[----:B------:R-:W-:Y:S02]  /*c9a0*/  MOV R83, R156 ;  /* 0x0000009c00537202 */ /* 0x000fe40000000f00 */
[----:B------:R-:W-:Y:S05]  /*c9b0*/  CALL.REL.NOINC `($__internal_11_$__cuda_sm70_shflsync_up) ;  /* 0x0000096000007944 */ /* 0x000fea0003c00000 */
[----:B------:R-:W-:Y:S01]  /*c9c0*/  MOV R159, R84 ;  /* 0x00000054009f7202 */ /* 0x000fe20000000f00 */
[----:B------:R-:W-:Y:S01]  /*c9d0*/  IMAD.MOV.U32 R84, RZ, RZ, 0x8 ;  /* 0x00000008ff547424 */ /* 0x000fe200078e00ff */
[----:B------:R-:W-:Y:S02]  /*c9e0*/  MOV R83, R85 ;  /* 0x0000005500537202 */ /* 0x000fe40000000f00 */
[----:B------:R-:W-:Y:S02]  /*c9f0*/  MOV R82, 0xca10 ;  /* 0x0000ca1000527802 */ /* 0x000fe40000000f00 */
[----:B------:R-:W-:Y:S05]  /*ca00*/  CALL.REL.NOINC `($__internal_11_$__cuda_sm70_shflsync_up) ;  /* 0x0000091000007944 */ /* 0x000fea0003c00000 */
[----:B------:R-:W-:Y:S02]  /*ca10*/  ISETP.GE.AND P0, PT, R144, 0x8, PT ;  /* 0x000000089000780c */ /* 0x000fe40003f06270 */
[----:B------:R-:W-:-:S11]  /*ca20*/  MOV R82, 0xca80 ;  /* 0x0000ca8000527802 */ /* 0x000fd60000000f00 */
[----:B------:R-:W-:Y:S01]  /*ca30*/  @P0 FFMA.FTZ R85, R156, R84, R85 ;  /* 0x000000549c550223 */ /* 0x000fe20000010055 */
[----:B------:R-:W-:Y:S01]  /*ca40*/  HFMA2.MMA R84, -RZ, RZ, 0, 9.5367431640625e-07 ;  /* 0x00000010ff547435 */ /* 0x000fe200000001ff */
[----:B------:R-:W-:-:S05]  /*ca50*/  @P0 FMUL.FTZ R156, R159, R156 ;  /* 0x0000009c9f9c0220 */ /* 0x000fca0000410000 */
[----:B------:R-:W-:Y:S02]  /*ca60*/  MOV R83, R156 ;  /* 0x0000009c00537202 */ /* 0x000fe40000000f00 */
[----:B------:R-:W-:Y:S05]  /*ca70*/  CALL.REL.NOINC `($__internal_11_$__cuda_sm70_shflsync_up) ;  /* 0x000008a000007944 */ /* 0x000fea0003c00000 */
[----:B------:R-:W-:Y:S01]  /*ca80*/  MOV R159, R84 ;  /* 0x00000054009f7202 */ /* 0x000fe20000000f00 */
[----:B------:R-:W-:Y:S01]  /*ca90*/  HFMA2.MMA R84, -RZ, RZ, 0, 9.5367431640625e-07 ;  /* 0x00000010ff547435 */ /* 0x000fe200000001ff */
[----:B------:R-:W-:Y:S01]  /*caa0*/  IMAD.MOV.U32 R83, RZ, RZ, R85 ;  /* 0x000000ffff537224 */ /* 0x000fe200078e0055 */
[----:B------:R-:W-:-:S04]  /*cab0*/  MOV R82, 0xcad0 ;  /* 0x0000cad000527802 */ /* 0x000fc80000000f00 */
[----:B------:R-:W-:Y:S05]  /*cac0*/  CALL.REL.NOINC `($__internal_11_$__cuda_sm70_shflsync_up) ;  /* 0x0000085000007944 */ /* 0x000fea0003c00000 */
[----:B------:R-:W-:Y:S01]  /*cad0*/  MOV R82, R84 ;  /* 0x0000005400527202 */ /* 0x000fe20000000f00 */
[----:B------:R-:W-:Y:S05]  /*cae0*/  BRA `(.L_x_213) ;  /* 0xffffb61000007947 */ /* 0x000fea000383ffff */
.L_x_192:
[----:B------:R-:W-:Y:S01]  /*caf0*/  MOV R83, R156 ;  /* 0x0000009c00537202 */ /* 0x000fe20000000f00 */
[----:B-1----:R-:W-:Y:S01]  /*cb00*/  IMAD.MOV.U32 R84, RZ, RZ, 0x1 ;  /* 0x00000001ff547424 */ /* 0x002fe200078e00ff */
[----:B------:R-:W-:Y:S02]  /*cb10*/  MOV R82, 0xcb30 ;  /* 0x0000cb3000527802 */ /* 0x000fe40000000f00 */
[----:B0-2---:R-:W-:Y:S05]  /*cb20*/  CALL.REL.NOINC `($__internal_11_$__cuda_sm70_shflsync_up) ;  /* 0x000007f000007944 */ /* 0x005fea0003c00000 */
[----:B------:R-:W-:Y:S01]  /*cb30*/  MOV R156, R84 ;  /* 0x00000054009c7202 */ /* 0x000fe20000000f00 */
[----:B------:R-:W-:Y:S01]  /*cb40*/  HFMA2.MMA R84, -RZ, RZ, 0, 5.9604644775390625e-08 ;  /* 0x00000001ff547435 */ /* 0x000fe200000001ff */
[----:B------:R-:W-:Y:S02]  /*cb50*/  MOV R83, R85 ;  /* 0x0000005500537202 */ /* 0x000fe40000000f00 */
[----:B------:R-:W-:-:S03]  /*cb60*/  MOV R82, 0xcb80 ;  /* 0x0000cb8000527802 */ /* 0x000fc60000000f00 */
[----:B------:R-:W-:Y:S05]  /*cb70*/  CALL.REL.NOINC `($__internal_11_$__cuda_sm70_shflsync_up) ;  /* 0x000007a000007944 */ /* 0x000fea0003c00000 */
[----:B------:R-:W-:Y:S01]  /*cb80*/  IMAD.MOV.U32 R85, RZ, RZ, R84 ;  /* 0x000000ffff557224 */ /* 0x000fe200078e0054 */
[----:B------:R-:W-:Y:S01]  /*cb90*/  HFMA2.MMA R84, -RZ, RZ, 0, 0 ;  /* 0x00000000ff547435 */ /* 0x000fe200000001ff */
[----:B------:R-:W-:-:S02]  /*cba0*/  MOV R82, R80 ;  /* 0x0000005000527202 */ /* 0x000fc40000000f00 */
[----:B------:R-:W-:-:S03]  /*cbb0*/  MOV R83, 0xcbd0 ;  /* 0x0000cbd000537802 */ /* 0x000fc60000000f00 */
[----:B------:R-:W-:Y:S05]  /*cbc0*/  CALL.REL.NOINC `($__internal_10_$__cuda_sm70_shflsync_idx_p) ;  /* 0x000006c000007944 */ /* 0x000fea0003c00000 */
[----:B-1----:R-:W-:Y:S01]  /*cbd0*/  IMAD.MOV.U32 R80, RZ, RZ, R84 ;  /* 0x000000ffff507224 */ /* 0x002fe200078e0054 */
[----:B------:R-:W-:Y:S01]  /*cbe0*/  HFMA2.MMA R84, -RZ, RZ, 0, 0 ;  /* 0x00000000ff547435 */ /* 0x000fe200000001ff */
[----:B------:R-:W-:Y:S02]  /*cbf0*/  MOV R82, R81 ;  /* 0x0000005100527202 */ /* 0x000fe40000000f00 */
[----:B------:R-:W-:-:S03]  /*cc00*/  MOV R83, 0xcc20 ;  /* 0x0000cc2000537802 */ /* 0x000fc60000000f00 */
[----:B0-2---:R-:W-:Y:S05]  /*cc10*/  CALL.REL.NOINC `($__internal_10_$__cuda_sm70_shflsync_idx_p) ;  /* 0x0000067000007944 */ /* 0x005fea0003c00000 */
[----:B-1----:R-:W-:Y:S01]  /*cc20*/  MOV R81, R84 ;  /* 0x0000005400517202 */ /* 0x002fe20000000f00 */
[----:B0-2---:R-:W-:Y:S05]  /*cc30*/  BRA `(.L_x_214) ;  /* 0xffffb5e000007947 */ /* 0x005fea000383ffff */
.L_x_195:
[----:B------:R-:W-:Y:S01]  /*cc40*/  MOV R83, R85 ;  /* 0x0000005500537202 */ /* 0x000fe20000000f00 */
[----:B------:R-:W-:Y:S01]  /*cc50*/  IMAD.MOV.U32 R84, RZ, RZ, 0x1 ;  /* 0x00000001ff547424 */ /* 0x000fe200078e00ff */
[----:B------:R-:W-:Y:S02]  /*cc60*/  MOV R82, 0xcc80 ;  /* 0x0000cc8000527802 */ /* 0x000fe40000000f00 */
[----:B-1----:R-:W-:Y:S05]  /*cc70*/  CALL.REL.NOINC `($__internal_9_$__cuda_sm70_shflsync_down) ;  /* 0x0000059000007944 */ /* 0x002fea0003c00000 */
[----:B-1----:R-:W-:Y:S01]  /*cc80*/  MOV R87, R84 ;  /* 0x0000005400577202 */ /* 0x002fe20000000f00 */
[----:B0-2---:R-:W-:Y:S05]  /*cc90*/  BRA `(.L_x_215) ;  /* 0xffffbb8000007947 */ /* 0x005fea000383ffff */
.L_x_196:
[----:B------:R-:W-:Y:S01]  /*cca0*/  HFMA2.MMA R84, -RZ, RZ, 0, 5.9604644775390625e-08 ;  /* 0x00000001ff547435 */ /* 0x000fe200000001ff */
[----:B------:R-:W-:Y:S02]  /*ccb0*/  MOV R83, R86 ;  /* 0x0000005600537202 */ /* 0x000fe40000000f00 */
[----:B------:R-:W-:-:S03]  /*ccc0*/  MOV R82, 0xcce0 ;  /* 0x0000cce000527802 */ /* 0x000fc60000000f00 */
[----:B012---:R-:W-:Y:S05]  /*ccd0*/  CALL.REL.NOINC `($__internal_9_$__cuda_sm70_shflsync_down) ;  /* 0x0000053000007944 */ /* 0x007fea0003c00000 */
[C---:B------:R-:W-:Y:S02]  /*cce0*/  FMUL.FTZ R87, R85.reuse, R87 ;  /* 0x0000005755577220 */ /* 0x040fe40000410000 */
[----:B-1----:R-:W-:-:S02]  /*ccf0*/  FFMA.FTZ R82, R85, R84, R86 ;  /* 0x0000005455527223 */ /* 0x002fc40000010056 */
[----:B------:R-:W-:Y:S01]  /*cd00*/  IMAD.MOV.U32 R84, RZ, RZ, 0x2 ;  /* 0x00000002ff547424 */ /* 0x000fe200078e00ff */
[----:B------:R-:W-:Y:S02]  /*cd10*/  FSEL R85, R85, R87, !P5 ;  /* 0x0000005755557208 */ /* 0x000fe40006800000 */
[----:B------:R-:W-:Y:S02]  /*cd20*/  FSEL R86, R86, R82, !P5 ;  /* 0x0000005256567208 */ /* 0x000fe40006800000 */
[----:B------:R-:W-:Y:S02]  /*cd30*/  MOV R83, R85 ;  /* 0x0000005500537202 */ /* 0x000fe40000000f00 */
[----:B------:R-:W-:Y:S02]  /*cd40*/  MOV R82, 0xcd60 ;  /* 0x0000cd6000527802 */ /* 0x000fe40000000f00 */
[----:B0-2---:R-:W-:Y:S05]  /*cd50*/  CALL.REL.NOINC `($__internal_9_$__cuda_sm70_shflsync_down) ;  /* 0x000004b000007944 */ /* 0x005fea0003c00000 */
[----:B-1----:R-:W-:Y:S01]  /*cd60*/  MOV R87, R84 ;  /* 0x0000005400577202 */ /* 0x002fe20000000f00 */
[----:B------:R-:W-:Y:S01]  /*cd70*/  IMAD.MOV.U32 R84, RZ, RZ, 0x2 ;  /* 0x00000002ff547424 */ /* 0x000fe200078e00ff */
[----:B------:R-:W-:Y:S02]  /*cd80*/  MOV R83, R86 ;  /* 0x0000005600537202 */ /* 0x000fe40000000f00 */
[----:B------:R-:W-:-:S02]  /*cd90*/  MOV R82, 0xcdb0 ;  /* 0x0000cdb000527802 */ /* 0x000fc40000000f00 */
[----:B0-2---:R-:W-:Y:S05]  /*cda0*/  CALL.REL.NOINC `($__internal_9_$__cuda_sm70_shflsync_down) ;  /* 0x0000046000007944 */ /* 0x005fea0003c00000 */
[----:B-1----:R-:W-:Y:S01]  /*cdb0*/  @!P4 FFMA.FTZ R86, R85, R84, R86 ;  /* 0x000000545556c223 */ /* 0x002fe20000010056 */
[----:B------:R-:W-:Y:S01]  /*cdc0*/  HFMA2.MMA R84, -RZ, RZ, 0, 2.384185791015625e-07 ;  /* 0x00000004ff547435 */ /* 0x000fe200000001ff */
[----:B------:R-:W-:Y:S01]  /*cdd0*/  @!P4 FMUL.FTZ R85, R87, R85 ;  /* 0x000000555755c220 */ /* 0x000fe20000410000 */
[----:B------:R-:W-:-:S04]  /*cde0*/  MOV R82, 0xce10 ;  /* 0x0000ce1000527802 */ /* 0x000fc80000000f00 */
[----:B------:R-:W-:Y:S02]  /*cdf0*/  MOV R83, R85 ;  /* 0x0000005500537202 */ /* 0x000fe40000000f00 */
[----:B0-2---:R-:W-:Y:S05]  /*ce00*/  CALL.REL.NOINC `($__internal_9_$__cuda_sm70_shflsync_down) ;  /* 0x0000040000007944 */ /* 0x005fea0003c00000 */
[----:B-1----:R-:W-:Y:S01]  /*ce10*/  MOV R87, R84 ;  /* 0x0000005400577202 */ /* 0x002fe20000000f00 */
[----:B------:R-:W-:Y:S01]  /*ce20*/  HFMA2.MMA R84, -RZ, RZ, 0, 2.384185791015625e-07 ;  /* 0x00000004ff547435 */ /* 0x000fe200000001ff */
[----:B------:R-:W-:Y:S01]  /*ce30*/  IMAD.MOV.U32 R83, RZ, RZ, R86 ;  /* 0x000000ffff537224 */ /* 0x000fe200078e0056 */
[----:B------:R-:W-:-:S04]  /*ce40*/  MOV R82, 0xce60 ;  /* 0x0000ce6000527802 */ /* 0x000fc80000000f00 */
[----:B0-2---:R-:W-:Y:S05]  /*ce50*/  CALL.REL.NOINC `($__internal_9_$__cuda_sm70_shflsync_down) ;  /* 0x000003b000007944 */ /* 0x005fea0003c00000 */
[----:B-1----:R-:W-:Y:S01]  /*ce60*/  @!P3 FFMA.FTZ R86, R85, R84, R86 ;  /* 0x000000545556b223 */ /* 0x002fe20000010056 */
[----:B------:R-:W-:Y:S01]  /*ce70*/  MOV R82, 0xcee0 ;  /* 0x0000cee000527802 */ /* 0x000fe20000000f00 */
[----:B------:R-:W-:Y:S02]  /*ce80*/  @!P3 FMUL.FTZ R85, R87, R85 ;  /* 0x000000555755b220 */ /* 0x000fe40000410000 */
[----:B------:R-:W-:Y:S01]  /*ce90*/  IMAD.MOV.U32 R84, RZ, RZ, 0x8 ;  /* 0x00000008ff547424 */ /* 0x000fe200078e00ff */
[----:B------:R-:W-:Y:S02]  /*cea0*/  MOV R87, R86 ;  /* 0x0000005600577202 */ /* 0x000fe40000000f00 */
[----:B------:R-:W-:-:S04]  /*ceb0*/  MOV R86, R85 ;  /* 0x0000005500567202 */ /* 0x000fc80000000f00 */
[----:B------:R-:W-:Y:S02]  /*cec0*/  MOV R83, R86 ;  /* 0x0000005600537202 */ /* 0x000fe40000000f00 */
[----:B0-2---:R-:W-:Y:S05]  /*ced0*/  CALL.REL.NOINC `($__internal_9_$__cuda_sm70_shflsync_down) ;  /* 0x0000033000007944 */ /* 0x005fea0003c00000 */
[----:B-1----:R-:W-:Y:S01]  /*cee0*/  MOV R85, R84 ;  /* 0x0000005400557202 */ /* 0x002fe20000000f00 */
[----:B------:R-:W-:Y:S01]  /*cef0*/  IMAD.MOV.U32 R84, RZ, RZ, 0x8 ;  /* 0x00000008ff547424 */ /* 0x000fe200078e00ff */
[----:B------:R-:W-:Y:S02]  /*cf00*/  MOV R83, R87 ;  /* 0x0000005700537202 */ /* 0x000fe40000000f00 */
[----:B------:R-:W-:Y:S02]  /*cf10*/  MOV R82, 0xcf30 ;  /* 0x0000cf3000527802 */ /* 0x000fe40000000f00 */
[----:B0-2---:R-:W-:Y:S05]  /*cf20*/  CALL.REL.NOINC `($__internal_9_$__cuda_sm70_shflsync_down) ;  /* 0x000002e000007944 */ /* 0x005fea0003c00000 */
[----:B-1----:R-:W-:Y:S01]  /*cf30*/  @!P2 FFMA.FTZ R87, R86, R84, R87 ;  /* 0x000000545657a223 */ /* 0x002fe20000010057 */
[----:B------:R-:W-:Y:S01]  /*cf40*/  HFMA2.MMA R84, -RZ, RZ, 0, 9.5367431640625e-07 ;  /* 0x00000010ff547435 */ /* 0x000fe200000001ff */
[----:B------:R-:W-:Y:S01]  /*cf50*/  @!P2 FMUL.FTZ R86, R85, R86 ;  /* 0x000000565556a220 */ /* 0x000fe20000410000 */
[----:B------:R-:W-:Y:S02]  /*cf60*/  MOV R82, 0xcfa0 ;  /* 0x0000cfa000527802 */ /* 0x000fe40000000f00 */
[----:B------:R-:W-:Y:S02]  /*cf70*/  MOV R85, R87 ;  /* 0x0000005700557202 */ /* 0x000fe40000000f00 */
[----:B------:R-:W-:-:S02]  /*cf80*/  MOV R83, R86 ;  /* 0x0000005600537202 */ /* 0x000fc40000000f00 */
[----:B0-2---:R-:W-:Y:S05]  /*cf90*/  CALL.REL.NOINC `($__internal_9_$__cuda_sm70_shflsync_down) ;  /* 0x0000027000007944 */ /* 0x005fea0003c00000 */
[----:B-1----:R-:W-:Y:S01]  /*cfa0*/  IMAD.MOV.U32 R87, RZ, RZ, R84 ;  /* 0x000000ffff577224 */ /* 0x002fe200078e0054 */
[----:B------:R-:W-:Y:S01]  /*cfb0*/  HFMA2.MMA R84, -RZ, RZ, 0, 9.5367431640625e-07 ;  /* 0x00000010ff547435 */ /* 0x000fe200000001ff */
[----:B------:R-:W-:-:S02]  /*cfc0*/  MOV R83, R85 ;  /* 0x0000005500537202 */ /* 0x000fc40000000f00 */
[----:B------:R-:W-:-:S03]  /*cfd0*/  MOV R82, 0xcff0 ;  /* 0x0000cff000527802 */ /* 0x000fc60000000f00 */
[----:B0-2---:R-:W-:Y:S05]  /*cfe0*/  CALL.REL.NOINC `($__internal_9_$__cuda_sm70_shflsync_down) ;  /* 0x0000022000007944 */ /* 0x005fea0003c00000 */
[----:B-1----:R-:W-:Y:S01]  /*cff0*/  @!P0 FFMA.FTZ R85, R86, R84, R85 ;  /* 0x0000005456558223 */ /* 0x002fe20000010055 */
[----:B------:R-:W-:Y:S01]  /*d000*/  MOV R84, RZ ;  /* 0x000000ff00547202 */ /* 0x000fe20000000f00 */
[----:B------:R-:W-:Y:S01]  /*d010*/  @!P0 FMUL.FTZ R86, R87, R86 ;  /* 0x0000005657568220 */ /* 0x000fe20000410000 */
[----:B------:R-:W-:-:S03]  /*d020*/  MOV R83, 0xd050 ;  /* 0x0000d05000537802 */ /* 0x000fc60000000f00 */
[----:B------:R-:W-:Y:S02]  /*d030*/  IMAD.MOV.U32 R82, RZ, RZ, R86 ;  /* 0x000000ffff527224 */ /* 0x000fe400078e0056 */
[----:B0-2---:R-:W-:Y:S05]  /*d040*/  CALL.REL.NOINC `($__internal_10_$__cuda_sm70_shflsync_idx_p) ;  /* 0x0000024000007944 */ /* 0x005fea0003c00000 */
[----:B-1----:R-:W-:Y:S01]  /*d050*/  MOV R87, R84 ;  /* 0x0000005400577202 */ /* 0x002fe20000000f00 */
[----:B------:R-:W-:Y:S01]  /*d060*/  HFMA2.MMA R84, -RZ, RZ, 0, 0 ;  /* 0x00000000ff547435 */ /* 0x000fe200000001ff */
[----:B------:R-:W-:Y:S02]  /*d070*/  MOV R82, R85 ;  /* 0x0000005500527202 */ /* 0x000fe40000000f00 */
[----:B------:R-:W-:-:S03]  /*d080*/  MOV R83, 0xd0a0 ;  /* 0x0000d0a000537802 */ /* 0x000fc60000000f00 */
[----:B0-2---:R-:W-:Y:S05]  /*d090*/  CALL.REL.NOINC `($__internal_10_$__cuda_sm70_shflsync_idx_p) ;  /* 0x000001f000007944 */ /* 0x005fea0003c00000 */
[----:B-1----:R-:W-:Y:S01]  /*d0a0*/  IMAD.MOV.U32 R156, RZ, RZ, R84 ;  /* 0x000000ffff9c7224 */ /* 0x002fe200078e0054 */
[----:B------:R-:W-:Y:S01]  /*d0b0*/  HFMA2.MMA R84, -RZ, RZ, 0, 5.9604644775390625e-08 ;  /* 0x00000001ff547435 */ /* 0x000fe200000001ff */
[----:B------:R-:W-:Y:S02]  /*d0c0*/  MOV R83, R86 ;  /* 0x0000005600537202 */ /* 0x000fe40000000f00 */
[----:B------:R-:W-:-:S03]  /*d0d0*/  MOV R82, 0xd0f0 ;  /* 0x0000d0f000527802 */ /* 0x000fc60000000f00 */
[----:B0-2---:R-:W-:Y:S05]  /*d0e0*/  CALL.REL.NOINC `($__internal_9_$__cuda_sm70_shflsync_down) ;  /* 0x0000012000007944 */ /* 0x005fea0003c00000 */
[----:B-1----:R-:W-:Y:S01]  /*d0f0*/  MOV R159, R84 ;  /* 0x00000054009f7202 */ /* 0x002fe20000000f00 */
[----:B------:R-:W-:Y:S01]  /*d100*/  HFMA2.MMA R84, -RZ, RZ, 0, 5.9604644775390625e-08 ;  /* 0x00000001ff547435 */ /* 0x000fe200000001ff */
[----:B------:R-:W-:Y:S01]  /*d110*/  IMAD.MOV.U32 R83, RZ, RZ, R85 ;  /* 0x000000ffff537224 */ /* 0x000fe200078e0055 */
[----:B------:R-:W-:-:S04]  /*d120*/  MOV R82, 0xd140 ;  /* 0x0000d14000527802 */ /* 0x000fc80000000f00 */
[----:B0-2---:R-:W-:Y:S05]  /*d130*/  CALL.REL.NOINC `($__internal_9_$__cuda_sm70_shflsync_down) ;  /* 0x000000d000007944 */ /* 0x005fea0003c00000 */
[----:B-1----:R-:W-:Y:S01]  /*d140*/  MOV R86, R84 ;  /* 0x0000005400567202 */ /* 0x002fe20000000f00 */
[----:B------:R-:W-:Y:S01]  /*d150*/  HFMA2.MMA R84, -RZ, RZ, 0, 0 ;  /* 0x00000000ff547435 */ /* 0x000fe200000001ff */
[----:B------:R-:W-:Y:S01]  /*d160*/  MOV R85, R159 ;  /* 0x0000009f00557202 */ /* 0x000fe20000000f00 */
[----:B------:R-:W-:Y:S01]  /*d170*/  IMAD.MOV.U32 R82, RZ, RZ, R80 ;  /* 0x000000ffff527224 */ /* 0x000fe200078e0050 */
[----:B------:R-:W-:-:S03]  /*d180*/  MOV R83, 0xd1a0 ;  /* 0x0000d1a000537802 */ /* 0x000fc60000000f00 */
[----:B0-2---:R-:W-:Y:S05]  /*d190*/  CALL.REL.NOINC `($__internal_10_$__cuda_sm70_shflsync_idx_p) ;  /* 0x000000f000007944 */ /* 0x005fea0003c00000 */
[----:B-1----:R-:W-:Y:S01]  /*d1a0*/  MOV R159, R84 ;  /* 0x00000054009f7202 */ /* 0x002fe20000000f00 */
[----:B------:R-:W-:Y:S01]  /*d1b0*/  IMAD.MOV.U32 R84, RZ, RZ, RZ ;  /* 0x000000ffff547224 */ /* 0x000fe200078e00ff */
[----:B------:R-:W-:-:S02]  /*d1c0*/  MOV R82, R81 ;  /* 0x0000005100527202 */ /* 0x000fc40000000f00 */
[----:B------:R-:W-:Y:S02]  /*d1d0*/  MOV R83, 0xd1f0 ;  /* 0x0000d1f000537802 */ /* 0x000fe40000000f00 */
[----:B0-2---:R-:W-:Y:S05]  /*d1e0*/  CALL.REL.NOINC `($__internal_10_$__cuda_sm70_shflsync_idx_p) ;  /* 0x000000a000007944 */ /* 0x005fea0003c00000 */
[----:B-1----:R-:W-:Y:S01]  /*d1f0*/  MOV R83, R84 ;  /* 0x0000005400537202 */ /* 0x002fe20000000f00 */
[----:B0-2---:R-:W-:Y:S05]  /*d200*/  BRA `(.L_x_216) ;  /* 0xffffb7b000007947 */ /* 0x005fea000383ffff */
        .weak           $__internal_9_$__cuda_sm70_shflsync_down
        .type           $__internal_9_$__cuda_sm70_shflsync_down,@function
        .size           $__internal_9_$__cuda_sm70_shflsync_down,($__internal_10_$__cuda_sm70_shflsync_idx_p - $__internal_9_$__cuda_sm70_shflsync_down)
$__internal_9_$__cuda_sm70_shflsync_down:
[----:B------:R-:W-:Y:S01]  /*d210*/  HFMA2.MMA R142, -RZ, RZ, 0, 1.847743988037109375e-06 ;  /* 0x0000001fff8e7435 */ /* 0x000fe200000001ff */
[----:B------:R-:W-:-:S04]  /*d220*/  MOV R144, 0xffffffff ;  /* 0xffffffff00907802 */ /* 0x000fc80000000f00 */
[----:B------:R-:W-:Y:S04]  /*d230*/  WARPSYNC R144 ;  /* 0x0000009000007348 */ /* 0x000fe80003800000 */
[----:B------:R0:W1:Y:S04]  /*d240*/  SHFL.DOWN PT, R84, R83, R84, R142 ;  /* 0x0800005453547389 */ /* 0x00006800000e008e */
[----:B0-----:R-:W0:Y:S01]  /*d250*/  S2R R144, SR_LANEID ;  /* 0x0000000000907919 */ /* 0x001e220000000000 */
[----:B------:R-:W-:-:S03]  /*d260*/  IMAD.MOV.U32 R83, RZ, RZ, 0x0 ;  /* 0x00000000ff537424 */ /* 0x000fc600078e00ff */
[----:B------:R-:W2:Y:S01]  /*d270*/  S2R R142, SR_TID.X ;  /* 0x00000000008e7919 */ /* 0x000ea20000002100 */
[----:B------:R-:W-:Y:S05]  /*d280*/  RET.REL.NODEC R82 `(_Z25selective_scan_bwd_kernelI32Selective_Scan_bwd_kernel_traitsILi128ELi16ELb0ELb0ELb0ELb1ELb1EN3c108BFloat16EfEEv12SSMParamsBwd) ;  /* 0xffff2d7052007950 */ /* 0x000fea0003c3ffff */
        .weak           $__internal_10_$__cuda_sm70_shflsync_idx_p
        .type           $__internal_10_$__cuda_sm70_shflsync_idx_p,@function
        .size           $__internal_10_$__cuda_sm70_shflsync_idx_p,($__internal_11_$__cuda_sm70_shflsync_up - $__internal_10_$__cuda_sm70_shflsync_idx_p)
$__internal_10_$__cuda_sm70_shflsync_idx_p:
        /* <DEDUP_REMOVED lines=8> */
[----:B------:R-:W-:Y:S05]  /*d310*/  RET.REL.NODEC R82 `(_Z25selective_scan_bwd_kernelI32Selective_Scan_bwd_kernel_traitsILi128ELi16ELb0ELb0ELb0ELb1ELb1EN3c108BFloat16EfEEv12SSMParamsBwd) ;  /* 0xffff2ce052007950 */ /* 0x000fea0003c3ffff */
        .weak           $__internal_11_$__cuda_sm70_shflsync_up
        .type           $__internal_11_$__cuda_sm70_shflsync_up,@function
        .size           $__internal_11_$__cuda_sm70_shflsync_up,(.L_x_8823 - $__internal_11_$__cuda_sm70_shflsync_up)
$__internal_11_$__cuda_sm70_shflsync_up:
[----:B------:R-:W-:Y:S01]  /*d320*/  HFMA2.MMA R141, -RZ, RZ, 0, 0 ;  /* 0x00000000ff8d7435 */ /* 0x000fe200000001ff */
[----:B------:R-:W-:-:S04]  /*d330*/  MOV R142, 0xffffffff ;  /* 0xffffffff008e7802 */ /* 0x000fc80000000f00 */
[----:B------:R-:W-:Y:S04]  /*d340*/  WARPSYNC R142 ;  /* 0x0000008e00007348 */ /* 0x000fe80003800000 */
[----:B------:R0:W1:Y:S04]  /*d350*/  SHFL.UP PT, R84, R83, R84, R141 ;  /* 0x0400005453547389 */ /* 0x00006800000e008d */
[----:B0-----:R-:W0:Y:S01]  /*d360*/  S2R R142, SR_TID.X ;  /* 0x00000000008e7919 */ /* 0x001e220000002100 */
[----:B------:R-:W-:Y:S01]  /*d370*/  MOV R83, 0x0 ;  /* 0x0000000000537802 */ /* 0x000fe20000000f00 */
[----:B0-----:R-:W-:-:S03]  /*d380*/  IMAD R141, R142, 0x28, RZ ;  /* 0x000000288e8d7824 */ /* 0x001fc600078e02ff */
[----:B-1----:R-:W-:Y:S05]  /*d390*/  RET.REL.NODEC R82 `(_Z25selective_scan_bwd_kernelI32Selective_Scan_bwd_kernel_traitsILi128ELi16ELb0ELb0ELb0ELb1ELb1EN3c108BFloat16EfEEv12SSMParamsBwd) ;  /* 0xffff2c6052007950 */ /* 0x002fea0003c3ffff */
.L_x_217:
        /* <DEDUP_REMOVED lines=14> */
.L_x_8823:


//--------------------- .text._Z25selective_scan_bwd_kernelI32Selective_Scan_bwd_kernel_traitsILi128ELi16ELb0ELb0ELb1ELb0ELb0EN3c108BFloat16EfEEv12SSMParamsBwd --------------------------
	.section	.text._Z25selective_scan_bwd_kernelI32Selective_Scan_bwd_kernel_traitsILi128ELi16ELb0ELb0ELb1ELb0ELb0EN3c108BFloat16EfEEv12SSMParamsBwd,"ax",@progbits
	.sectioninfo	@"SHI_REGISTERS=168"
	.align	128
        .global         _Z25selective_scan_bwd_kernelI32Selective_Scan_bwd_kernel_traitsILi128ELi16ELb0ELb0ELb1ELb0ELb0EN3c108BFloat16EfEEv12SSMParamsBwd
        .type           _Z25selective_scan_bwd_kernelI32Selective_Scan_bwd_kernel_traitsILi128ELi16ELb0ELb0ELb1ELb0ELb0EN3c108BFloat16EfEEv12SSMParamsBwd,@function
        .size           _Z25selective_scan_bwd_kernelI32Selective_Scan_bwd_kernel_traitsILi128ELi16ELb0ELb0ELb1ELb0ELb0EN3c108BFloat16EfEEv12SSMParamsBwd,(.L_x_8826 - _Z25selective_scan_bwd_kernelI32Selective_Scan_bwd_kernel_traitsILi128ELi16ELb0ELb0ELb1ELb0ELb0EN3c108BFloat16EfEEv12SSMParamsBwd)
        .other          _Z25selective_scan_bwd_kernelI32Selective_Scan_bwd_kernel_traitsILi128ELi16ELb0ELb0ELb1ELb0ELb0EN3c108BFloat16EfEEv12SSMParamsBwd,@"STO_CUDA_ENTRY STV_DEFAULT"
_Z25selective_scan_bwd_kernelI32Selective_Scan_bwd_kernel_traitsILi128ELi16ELb0ELb0ELb1ELb0ELb0EN3c108BFloat16EfEEv12SSMParamsBwd:
.text._Z25selective_scan_bwd_kernelI32Selective_Scan_bwd_kernel_traitsILi128ELi16ELb0ELb0ELb1ELb0ELb0EN3c108BFloat16EfEEv12SSMParamsBwd:
[----:B------:R-:W-:-:S03]  /*0000*/  IMAD.MOV.U32 R1, RZ, RZ, c[0x0][0x28] ;  /* 0x00000a00ff017624 */ /* 0x000fc600078e00ff */
        /* <DEDUP_REMOVED lines=9> */
[----:B------:R-:W-:Y:S02]  /*00a0*/  PLOP3.LUT P0, PT, PT, PT, UP0, 0x80, 0x0 ;  /* 0x000000000000781c */ /* 0x000fe40003f0f008 */
[----:B------:R-:W-:Y:S01]  /*00b0*/  IABS R6, c[0x0][0x178] ;  /* 0x00005e0000067a13 */ /* 0x000fe20000000000 */
[----:B------:R-:W1:Y:S01]  /*00c0*/  S2UR UR35, SR_CTAID.X ;  /* 0x00000000002379c3 */ /* 0x000e620000002500 */
        /* <DEDUP_REMOVED lines=12> */
[----:B------:R-:W0:Y:S01]  /*0190*/  R2UR UR36, R6 ;  /* 0x00000000062473c2 */ /* 0x000e2200000e0000 */
[----:B------:R-:W-:Y:S01]  /*01a0*/  ULDC.64 UR4, c[0x0][0x260] ;  /* 0x0000980000047ab9 */ /* 0x000fe20000000a00 */
[----:B------:R-:W-:Y:S01]  /*01b0*/  IMAD.U32 R5, RZ, RZ, UR7 ;  /* 0x00000007ff057e24 */ /* 0x000fe2000f8e00ff */
[----:B------:R-:W-:-:S02]  /*01c0*/  ULDC.64 UR6, c[0x0][0x1d0] ;  /* 0x0000740000067ab9 */ /* 0x000fc40000000a00 */
[----:B------:R2:W3:Y:S04]  /*01d0*/  @P0 LDG.E R3, [R2.64] ;  /* 0x0000001802030981 */ /* 0x0004e8000c1e1900 */
[----:B------:R-:W4:Y:S01]  /*01e0*/  @P1 LDG.E R4, [R4.64] ;  /* 0x0000001804041981 */ /* 0x000f22000c1e1900 */
[----:B-1----:R-:W-:Y:S02]  /*01f0*/  USHF.R.S32.HI UR34, URZ, 0x1f, UR35 ;  /* 0x0000001f3f227899 */ /* 0x002fe40008011423 */
[----:B------:R-:W-:Y:S01]  /*0200*/  UISETP.NE.U32.AND UP0, UPT, URZ, UR4, UPT ;  /* 0x000000043f00728c */ /* 0x000fe2000bf05070 */
[----:B------:R1:W-:Y:S01]  /*0210*/  STL [R1+0x2c], RZ ;  /* 0x00002cff01007387 */ /* 0x0003e20000100800 */
[----:B------:R-:W-:Y:S02]  /*0220*/  UIMAD UR4, UR34, UR6, URZ ;  /* 0x00000006220472a4 */ /* 0x000fe4000f8e023f */
[----:B------:R-:W-:Y:S01]  /*0230*/  UIMAD.WIDE.U32 UR26, UR35, UR6, URZ ;  /* 0x00000006231a72a5 */ /* 0x000fe2000f8e003f */
[----:B------:R1:W-:Y:S01]  /*0240*/  STL [R1+0x28], RZ ;  /* 0x000028ff01007387 */ /* 0x0003e20000100800 */
[----:B------:R-:W-:-:S02]  /*0250*/  UIMAD UR4, UR35, UR7, UR4 ;  /* 0x00000007230472a4 */ /* 0x000fc4000f8e0204 */
[----:B------:R-:W-:Y:S02]  /*0260*/  UISETP.NE.AND.EX UP0, UPT, URZ, UR5, UPT, UP0 ;  /* 0x000000053f00728c */ /* 0x000fe4000bf05300 */
[----:B------:R-:W-:Y:S01]  /*0270*/  ULDC.64 UR6, c[0x0][0x1e0] ;  /* 0x0000780000067ab9 */ /* 0x000fe20000000a00 */
[----:B0-----:R-:W0:Y:S01]  /*0280*/  I2F.RP R0, UR36 ;  /* 0x0000002400007d06 */ /* 0x001e220008209400 */
[----:B------:R-:W-:Y:S02]  /*0290*/  UIMAD UR5, UR34, UR6, URZ ;  /* 0x00000006220572a4 */ /* 0x000fe4000f8e023f */
[----:B------:R-:W-:Y:S02]  /*02a0*/  UISETP.NE.U32.AND UP1, UPT, URZ, UR20, UPT ;  /* 0x000000143f00728c */ /* 0x000fe4000bf25070 */
[----:B------:R-:W-:Y:S02]  /*02b0*/  UIMAD UR32, UR35, UR7, UR5 ;  /* 0x00000007232072a4 */ /* 0x000fe4000f8e0205 */
[----:B------:R-:W-:-:S02]  /*02c0*/  UISETP.NE.AND.EX UP1, UPT, URZ, UR21, UPT, UP1 ;  /* 0x000000153f00728c */ /* 0x000fc4000bf25310 */
[----:B------:R-:W-:Y:S02]  /*02d0*/  UISETP.NE.U32.AND UP2, UPT, URZ, UR28, UPT ;  /* 0x0000001c3f00728c */ /* 0x000fe4000bf45070 */
[----:B------:R-:W-:Y:S02]  /*02e0*/  UIMAD UR15, UR34, UR8, URZ ;  /* 0x00000008220f72a4 */ /* 0x000fe4000f8e023f */
[----:B------:R-:W-:Y:S02]  /*02f0*/  UISETP.NE.AND.EX UP2, UPT, URZ, UR29, UPT, UP2 ;  /* 0x0000001d3f00728c */ /* 0x000fe4000bf45320 */
[----:B------:R-:W-:Y:S01]  /*0300*/  UIMAD.WIDE.U32 UR12, UR35, UR8, URZ ;  /* 0x00000008230c72a5 */ /* 0x000fe2000f8e003f */
[----:B0-----:R-:W2:Y:S01]  /*0310*/  MUFU.RCP R0, R0 ;  /* 0x0000000000007308 */ /* 0x001ea20000001000 */
[----:B------:R-:W-:Y:S02]  /*0320*/  UIMAD.WIDE.U32 UR18, UR35, UR6, URZ ;  /* 0x00000006231272a5 */ /* 0x000fe4000f8e003f */
[----:B------:R-:W-:-:S02]  /*0330*/  UMOV UR8, URZ ;  /* 0x0000003f00087c82 */ /* 0x000fc40008000000 */
[----:B------:R-:W-:Y:S02]  /*0340*/  @UP1 ULEA UR8, UP3, UR17, UR20, 0x2 ;  /* 0x0000001411081291 */ /* 0x000fe4000f86103f */
[----:B------:R-:W-:Y:S02]  /*0350*/  ULDC.64 UR6, c[0x0][0x1b0] ;  /* 0x00006c0000067ab9 */ /* 0x000fe40000000a00 */
[----:B------:R-:W-:Y:S02]  /*0360*/  UIMAD UR15, UR35, UR9, UR15 ;  /* 0x00000009230f72a4 */ /* 0x000fe4000f8e020f */
[----:B------:R-:W-:Y:S02]  /*0370*/  UIMAD.WIDE.U32 UR10, UR35, UR6, URZ ;  /* 0x00000006230a72a5 */ /* 0x000fe4000f8e003f */
[----:B------:R-:W-:Y:S02]  /*0380*/  UIMAD UR14, UR34, UR6, URZ ;  /* 0x00000006220e72a4 */ /* 0x000fe4000f8e023f */
[----:B------:R-:W-:Y:S01]  /*0390*/  UMOV UR9, URZ ;  /* 0x0000003f00097c82 */ /* 0x000fe20008000000 */
[----:B--2---:R-:W-:Y:S01]  /*03a0*/  IADD3 R2, R0, 0xffffffe, RZ ;  /* 0x0ffffffe00027810 */ /* 0x004fe20007ffe0ff */
[----:B------:R-:W-:Y:S01]  /*03b0*/  @UP1 ULEA.HI.X UR9, UR17, UR21, UR16, 0x2, UP3 ;  /* 0x0000001511091291 */ /* 0x000fe200098f1410 */
[----:B------:R-:W-:Y:S01]  /*03c0*/  IABS R0, UR17 ;  /* 0x0000001100007c13 */ /* 0x000fe20008000000 */
[----:B------:R-:W-:-:S02]  /*03d0*/  UMOV UR6, URZ ;  /* 0x0000003f00067c82 */ /* 0x000fc40008000000 */
[----:B------:R-:W-:Y:S01]  /*03e0*/  @UP2 ULEA UR6, UP1, UR17, UR28, 0x2 ;  /* 0x0000001c11062291 */ /* 0x000fe2000f82103f */
[----:B------:R-:W0:Y:S01]  /*03f0*/  F2I.FTZ.U32.TRUNC.NTZ R2, R2 ;  /* 0x0000000200027305 */ /* 0x000e22000021f000 */
[----:B------:R-:W2:Y:S01]  /*0400*/  R2UR UR23, R0 ;  /* 0x00000000001773c2 */ /* 0x000ea200000e0000 */
[----:B------:R-:W-:Y:S02]  /*0410*/  UIADD3 UR27, UR27, UR4, URZ ;  /* 0x000000041b1b7290 */ /* 0x000fe4000fffe03f */
[----:B------:R-:W-:Y:S02]  /*0420*/  UIMAD UR14, UR35, UR7, UR14 ;  /* 0x00000007230e72a4 */ /* 0x000fe4000f8e020e */
[----:B------:R-:W-:Y:S02]  /*0430*/  UMOV UR4, URZ ;  /* 0x0000003f00047c82 */ /* 0x000fe40008000000 */
[----:B------:R-:W-:Y:S02]  /*0440*/  UMOV UR7, URZ ;  /* 0x0000003f00077c82 */ /* 0x000fe40008000000 */
[----:B------:R-:W-:-:S02]  /*0450*/  @UP2 ULEA.HI.X UR7, UR17, UR29, UR16, 0x2, UP1 ;  /* 0x0000001d11072291 */ /* 0x000fc400088f1410 */
[----:B------:R-:W-:Y:S02]  /*0460*/  ULDC.64 UR20, c[0x0][0x1e8] ;  /* 0x00007a0000147ab9 */ /* 0x000fe40000000a00 */
[----:B------:R-:W-:Y:S01]  /*0470*/  ULDC.64 UR28, c[0x0][0x1d8] ;  /* 0x00007600001c7ab9 */ /* 0x000fe20000000a00 */
[----:B0-----:R-:W0:Y:S01]  /*0480*/  R2UR UR5, R2 ;  /* 0x00000000020573c2 */ /* 0x001e2200000e0000 */
[----:B------:R-:W-:Y:S02]  /*0490*/  UIMAD UR22, UR16, UR28, URZ ;  /* 0x0000001c101672a4 */ /* 0x000fe4000f8e023f */
[----:B------:R-:W-:Y:S02]  /*04a0*/  UIMAD UR33, UR16, UR20, URZ ;  /* 0x00000014102172a4 */ /* 0x000fe4000f8e023f */
[----:B------:R-:W-:Y:S02]  /*04b0*/  UIADD3 UR19, UR19, UR32, URZ ;  /* 0x0000002013137290 */ /* 0x000fe4000fffe03f */
[----:B------:R-:W-:-:S02]  /*04c0*/  ULDC UR38, c[0x0][0x174] ;  /* 0x00005d0000267ab9 */ /* 0x000fc40000000800 */
[----:B------:R-:W-:Y:S02]  /*04d0*/  USHF.L.U32 UR37, UR38, 0xb, URZ ;  /* 0x0000000b26257899 */ /* 0x000fe4000800063f */
[----:B------:R-:W-:Y:S02]  /*04e0*/  UIMAD UR22, UR17, UR29, UR22 ;  /* 0x0000001d111672a4 */ /* 0x000fe4000f8e0216 */
[----:B------:R-:W-:Y:S02]  /*04f0*/  UIMAD UR29, UR17, UR21, UR33 ;  /* 0x00000015111d72a4 */ /* 0x000fe4000f8e0221 */
[----:B------:R-:W-:Y:S02]  /*0500*/  UIMAD.WIDE.U32 UR18, UR17, UR20, UR18 ;  /* 0x00000014111272a5 */ /* 0x000fe4000f8e0012 */
[----:B------:R-:W-:Y:S02]  /*0510*/  UIADD3 UR13, UR13, UR15, URZ ;  /* 0x0000000f0d0d7290 */ /* 0x000fe4000fffe03f */
[----:B------:R-:W-:-:S02]  /*0520*/  ULDC.64 UR20, c[0x0][0x280] ;  /* 0x0000a00000147ab9 */ /* 0x000fc40000000a00 */
[----:B------:R-:W-:Y:S02]  /*0530*/  UIADD3 UR15, UR37, -0x800, URZ ;  /* 0xfffff800250f7890 */ /* 0x000fe4000fffe03f */
[----:B------:R-:W-:Y:S02]  /*0540*/  UIMAD.WIDE.U32 UR12, UR17, UR20, UR12 ;  /* 0x00000014110c72a5 */ /* 0x000fe4000f8e000c */
[----:B0-----:R-:W-:Y:S02]  /*0550*/  UIADD3 UR30, URZ, -UR5, URZ ;  /* 0x800000053f1e7290 */ /* 0x001fe4000fffe03f */
[----:B------:R-:W-:Y:S02]  /*0560*/  ULDC UR39, c[0x0][0x178] ;  /* 0x00005e0000277ab9 */ /* 0x000fe40000000800 */
[----:B------:R-:W-:Y:S02]  /*0570*/  UIMAD UR30, UR30, UR36, URZ ;  /* 0x000000241e1e72a4 */ /* 0x000fe4000f8e023f */
[----:B------:R-:W-:-:S02]  /*0580*/  UIADD3 UR11, UR11, UR14, URZ ;  /* 0x0000000e0b0b7290 */ /* 0x000fc4000fffe03f */
[----:B------:R-:W-:Y:S02]  /*0590*/  UIMAD.WIDE.U32 UR30, UR5, UR30, UR4 ;  /* 0x0000001e051e72a5 */ /* 0x000fe4000f8e0004 */
[----:B------:R-:W-:Y:S02]  /*05a0*/  UIMAD.WIDE.U32 UR4, UR17, UR28, UR26 ;  /* 0x0000001c110472a5 */ /* 0x000fe4000f8e001a */
[----:B--2---:R-:W-:Y:S02]  /*05b0*/  UIMAD.WIDE.U32 UR26, UR31, UR23, URZ ;  /* 0x000000171f1a72a5 */ /* 0x004fe4000f8e003f */
[----:B------:R-:W-:Y:S02]  /*05c0*/  UIADD3 UR32, UP2, UR15, UR4, URZ ;  /* 0x000000040f207290 */ /* 0x000fe4000ff5e03f */
[----:B------:R-:W-:-:S03]  /*05d0*/  ULOP3.LUT UR30, UR17, UR39, URZ, 0x3c, !UPT ;  /* 0x00000027111e7292 */ /* 0x000fc6000f8e3c3f */
[----:B------:R-:W-:Y:S02]  /*05e0*/  UMOV UR28, UR27 ;  /* 0x0000001b001c7c82 */ /* 0x000fe40008000000 */
[----:B------:R-:W-:-:S04]  /*05f0*/  UIADD3 UR26, -UR28, URZ, URZ ;  /* 0x0000003f1c1a7290 */ /* 0x000fc8000fffe13f */
[----:B------:R-:W-:Y:S02]  /*0600*/  UIMAD UR23, UR36, UR26, UR23 ;  /* 0x0000001a241772a4 */ /* 0x000fe4000f8e0217 */
[----:B------:R-:W-:Y:S02]  /*0610*/  UIMAD UR26, UR16, UR20, URZ ;  /* 0x00000014101a72a4 */ /* 0x000fe4000f8e023f */
[----:B------:R-:W-:Y:S02]  /*0620*/  UISETP.GT.U32.AND UP1, UPT, UR36, UR23, UPT ;  /* 0x000000172400728c */ /* 0x000fe4000bf24070 */
[----:B------:R-:W-:Y:S02]  /*0630*/  USHF.R.S32.HI UR20, URZ, 0x1f, UR15 ;  /* 0x0000001f3f147899 */ /* 0x000fe4000801140f */
[----:B------:R-:W-:Y:S02]  /*0640*/  UIMAD UR21, UR17, UR21, UR26 ;  /* 0x00000015111572a4 */ /* 0x000fe4000f8e021a */
[----:B------:R-:W-:-:S02]  /*0650*/  UIADD3.X UR22, UR20, UR5, UR22, UP2, !UPT ;  /* 0x0000000514167290 */ /* 0x000fc400097fe416 */
[----:B------:R-:W-:Y:S02]  /*0660*/  ULDC.64 UR26, c[0x0][0x240] ;  /* 0x00009000001a7ab9 */ /* 0x000fe40000000a00 */
[----:B------:R-:W-:Y:S02]  /*0670*/  ULEA UR33, UP3, UR32, UR26, 0x1 ;  /* 0x0000001a20217291 */ /* 0x000fe4000f86083f */
[----:B------:R-:W-:Y:S02]  /*0680*/  @!UP1 UIADD3 UR23, UR23, -UR36, URZ ;  /* 0x8000002417179290 */ /* 0x000fe4000fffe03f */
[----:B------:R-:W-:Y:S02]  /*0690*/  ULEA.HI.X UR32, UR32, UR27, UR22, 0x1, UP3 ;  /* 0x0000001b20207291 */ /* 0x000fe400098f0c16 */
[----:B------:R-:W-:Y:S02]  /*06a0*/  UISETP.GE.U32.AND UP2, UPT, UR23, UR36, UPT ;  /* 0x000000241700728c */ /* 0x000fe4000bf46070 */
[----:B------:R-:W-:-:S02]  /*06b0*/  UISETP.GE.AND UP3, UPT, UR30, URZ, UPT ;  /* 0x0000003f1e00728c */ /* 0x000fc4000bf66270 */
[----:B------:R-:W-:Y:S02]  /*06c0*/  UIADD3 UR30, UP4, UR15, UR18, URZ ;  /* 0x000000120f1e7290 */ /* 0x000fe4000ff9e03f */
[----:B------:R-:W-:Y:S02]  /*06d0*/  @!UP1 UIADD3 UR28, UR28, 0x1, URZ ;  /* 0x000000011c1c9890 */ /* 0x000fe4000fffe03f */
[----:B------:R-:W-:Y:S02]  /*06e0*/  UISETP.NE.AND UP1, UPT, URZ, UR39, UPT ;  /* 0x000000273f00728c */ /* 0x000fe4000bf25270 */
[----:B------:R-:W-:Y:S02]  /*06f0*/  ULDC.64 UR4, c[0x0][0x248] ;  /* 0x0000920000047ab9 */ /* 0x000fe40000000a00 */
[----:B------:R-:W-:Y:S02]  /*0700*/  UIADD3.X UR18, UR20, UR19, UR29, UP4, !UPT ;  /* 0x0000001314127290 */ /* 0x000fe4000a7fe41d */
[----:B------:R-:W-:-:S02]  /*0710*/  @UP2 UIADD3 UR28, UR28, 0x1, URZ ;  /* 0x000000011c1c2890 */ /* 0x000fc4000fffe03f */
[----:B------:R-:W-:Y:S02]  /*0720*/  ULEA UR31, UP4, UR30, UR4, 0x1 ;  /* 0x000000041e1f7291 */ /* 0x000fe4000f88083f */
[----:B------:R-:W-:Y:S02]  /*0730*/  ULDC.64 UR22, c[0x0][0x1c8] ;  /* 0x0000720000167ab9 */ /* 0x000fe40000000a00 */
[----:B------:R-:W-:Y:S02]  /*0740*/  ULEA.HI.X UR30, UR30, UR5, UR18, 0x1, UP4 ;  /* 0x000000051e1e7291 */ /* 0x000fe4000a0f0c12 */
[----:B------:R-:W-:Y:S02]  /*0750*/  ULDC UR19, c[0x0][0x164] ;  /* 0x0000590000137ab9 */ /* 0x000fe40000000800 */
[----:B------:R-:W-:Y:S02]  /*0760*/  UMOV UR18, UR28 ;  /* 0x0000001c00127c82 */ /* 0x000fe40008000000 */
[----:B------:R-:W-:-:S02]  /*0770*/  @!UP3 UIADD3 UR18, -UR18, URZ, URZ ;  /* 0x0000003f1212b290 */ /* 0x000fc4000fffe13f */
[----:B------:R-:W-:Y:S02]  /*0780*/  @!UP1 ULOP3.LUT UR18, URZ, UR39, URZ, 0x33, !UPT ;  /* 0x000000273f129292 */ /* 0x000fe4000f8e333f */
[----:B------:R-:W-:Y:S02]  /*0790*/  UIADD3 UR28, UP2, UR15, UR12, URZ ;  /* 0x0000000c0f1c7290 */ /* 0x000fe4000ff5e03f */
[----:B------:R-:W-:Y:S02]  /*07a0*/  ULDC.64 UR4, c[0x0][0x308] ;  /* 0x0000c20000047ab9 */ /* 0x000fe40000000a00 */
[----:B------:R-:W-:Y:S02]  /*07b0*/  USHF.R.S32.HI UR36, URZ, 0x1f, UR18 ;  /* 0x0000001f3f247899 */ /* 0x000fe40008011412 */
[----:B------:R-:W-:Y:S02]  /*07c0*/  UIADD3.X UR12, UR20, UR13, UR21, UP2, !UPT ;  /* 0x0000000d140c7290 */ /* 0x000fe400097fe415 */
[----:B------:R-:W-:-:S02]  /*07d0*/  ULEA UR29, UP1, UR28, UR4, 0x1 ;  /* 0x000000041c1d7291 */ /* 0x000fc4000f82083f */
[----:B------:R-:W-:Y:S02]  /*07e0*/  UIMAD UR4, UR36, UR22, URZ ;  /* 0x00000016240472a4 */ /* 0x000fe4000f8e023f */
[----:B------:R-:W-:Y:S02]  /*07f0*/  ULEA.HI.X UR28, UR28, UR5, UR12, 0x1, UP1 ;  /* 0x000000051c1c7291 */ /* 0x000fe400088f0c0c */
[----:B------:R-:W-:Y:S02]  /*0800*/  UIMAD.WIDE.U32 UR12, UR18, UR22, UR10 ;  /* 0x00000016120c72a5 */ /* 0x000fe4000f8e000a */
[----:B------:R-:W-:Y:S02]  /*0810*/  UIMAD UR14, UR18, UR23, UR4 ;  /* 0x00000017120e72a4 */ /* 0x000fe4000f8e0204 */
[----:B------:R-:W-:Y:S02]  /*0820*/  UIADD3 UR15, UP1, UR15, UR12, URZ ;  /* 0x0000000c0f0f7290 */ /* 0x000fe4000ff3e03f */
[----:B------:R-:W-:-:S02]  /*0830*/  UIADD3 UR14, UR13, UR14, URZ ;  /* 0x0000000e0d0e7290 */ /* 0x000fc4000fffe03f */
[----:B------:R-:W-:Y:S02]  /*0840*/  ULDC.64 UR10, c[0x0][0x230] ;  /* 0x00008c00000a7ab9 */ /* 0x000fe40000000a00 */
[----:B------:R-:W-:Y:S02]  /*0850*/  ULEA UR27, UP2, UR15, UR10, 0x1 ;  /* 0x0000000a0f1b7291 */ /* 0x000fe4000f84083f */
[----:B------:R-:W-:Y:S02]  /*0860*/  UIADD3.X UR26, UR20, UR14, URZ, UP1, !UPT ;  /* 0x0000000e141a7290 */ /* 0x000fe40008ffe43f */
[----:B------:R-:W-:Y:S02]  /*0870*/  @UP0 UIMAD UR10, UR35, UR19, UR17 ;  /* 0x00000013230a02a4 */ /* 0x000fe4000f8e0211 */
[----:B------:R-:W-:Y:S02]  /*0880*/  UISETP.GE.AND UP1, UPT, UR38, 0x1, UPT ;  /* 0x000000012600788c */ /* 0x000fe4000bf26270 */
[----:B------:R-:W-:-:S02]  /*0890*/  UMOV UR5, URZ ;  /* 0x0000003f00057c82 */ /* 0x000fc40008000000 */
[----:B------:R-:W-:Y:S02]  /*08a0*/  @UP0 UIMAD UR12, UR10, UR38, URZ ;  /* 0x000000260a0c02a4 */ /* 0x000fe4000f8e023f */
[----:B------:R-:W-:Y:S02]  /*08b0*/  ULDC UR13, c[0x0][0x16c] ;  /* 0x00005b00000d7ab9 */ /* 0x000fe40000000800 */
[----:B------:R-:W-:Y:S02]  /*08c0*/  @UP0 UIMAD UR12, UR12, UR13, URZ ;  /* 0x0000000d0c0c02a4 */ /* 0x000fe4000f8e023f */
[----:B------:R-:W-:Y:S02]  /*08d0*/  ULEA.HI.X UR26, UR15, UR11, UR26, 0x1, UP2 ;  /* 0x0000000b0f1a7291 */ /* 0x000fe400090f0c1a */
[----:B------:R-:W-:Y:S02]  /*08e0*/  @UP0 UMOV UR13, 0x8 ;  /* 0x00000008000d0882 */ /* 0x000fe40000000000 */
[----:B------:R-:W-:-:S02]  /*08f0*/  ULDC.64 UR10, c[0x0][0x260] ;  /* 0x00009800000a7ab9 */ /* 0x000fc40000000a00 */
[----:B------:R-:W-:Y:S02]  /*0900*/  @UP0 UIMAD.WIDE UR10, UR12, UR13, UR10 ;  /* 0x0000000d0c0a02a5 */ /* 0x000fe4000f8e020a */
[----:B------:R-:W-:Y:S02]  /*0910*/  UMOV UR4, URZ ;  /* 0x0000003f00047c82 */ /* 0x000fe40008000000 */
[----:B------:R-:W-:Y:S02]  /*0920*/  UMOV UR12, UR8 ;  /* 0x00000008000c7c82 */ /* 0x000fe40008000000 */
[----:B------:R-:W-:Y:S02]  /*0930*/  UMOV UR13, UR9 ;  /* 0x00000009000d7c82 */ /* 0x000fe40008000000 */
[----:B------:R-:W-:Y:S02]  /*0940*/  UMOV UR14, UR6 ;  /* 0x00000006000e7c82 */ /* 0x000fe40008000000 */
[----:B------:R-:W-:-:S02]  /*0950*/  UMOV UR15, UR7 ;  /* 0x00000007000f7c82 */ /* 0x000fc40008000000 */
[----:B------:R-:W-:Y:S02]  /*0960*/  @!UP0 UMOV UR10, URZ ;  /* 0x0000003f000a8c82 */ /* 0x000fe40008000000 */
[----:B------:R-:W-:Y:S01]  /*0970*/  @!UP0 UMOV UR11, URZ ;  /* 0x0000003f000b8c82 */ /* 0x000fe20008000000 */
[----:B---3--:R1:W0:Y:S01]  /*0980*/  @P0 R2UR UR5, R3 ;  /* 0x00000000030503c2 */ /* 0x00822200000e0000 */
[----:B------:R-:W-:-:S07]  /*0990*/  PLOP3.LUT P0, PT, PT, PT, UP1, 0x80, 0x0 ;  /* 0x000000000000781c */ /* 0x000fce0003f0f018 */
[----:B----4-:R1:W2:Y:S06]  /*09a0*/  @P1 R2UR UR4, R4 ;  /* 0x00000000040413c2 */ /* 0x0102ac00000e0000 */
[----:B------:R-:W-:Y:S05]  /*09b0*/  @!P0 BRA `(.L_x_218) ;  /* 0x0000741000008947 */ /* 0x000fea0003800000 */
[----:B------:R-:W3:Y:S01]  /*09c0*/  S2R R57, SR_TID.X ;  /* 0x0000000000397919 */ /* 0x000ee20000002100 */
[----:B------:R-:W-:-:S03]  /*09d0*/  UMOV UR6, URZ ;  /* 0x0000003f00067c82 */ /* 0x000fc60008000000 */
[----:B------:R4:W-:Y:S04]  /*09e0*/  STL [R1+0x28], RZ ;  /* 0x000028ff01007387 */ /* 0x0009e80000100800 */
[----:B------:R4:W-:Y:S01]  /*09f0*/  STL [R1+0x2c], RZ ;  /* 0x00002cff01007387 */ /* 0x0009e20000100800 */
[----:B---3--:R-:W-:-:S04]  /*0a00*/  SHF.R.S32.HI R0, RZ, 0x1f, R57 ;  /* 0x0000001fff007819 */ /* 0x008fc80000011439 */
[----:B------:R-:W-:-:S04]  /*0a10*/  LEA.HI R0, R0, R57, RZ, 0x5 ;  /* 0x0000003900007211 */ /* 0x000fc800078f28ff */
[----:B----4-:R-:W-:Y:S02]  /*0a20*/  SHF.R.S32.HI R0, RZ, 0x5, R0 ;  /* 0x00000005ff007819 */ /* 0x010fe40000011400 */
.L_x_273:
[----:B------:R-:W-:Y:S01]  /*0a30*/  ULDC UR19, c[0x0][0x174] ;  /* 0x00005d0000137ab9 */ /* 0x000fe20000000800 */
[----:B------:R-:W-:Y:S01]  /*0a40*/  IMAD.SHL.U32 R64, R57, 0x10, RZ ;  /* 0x0000001039407824 */ /* 0x000fe200078e00ff */
[----:B------:R-:W-:Y:S01]  /*0a50*/  UIADD3 UR19, -UR6, UR19, URZ ;  /* 0x0000001306137290 */ /* 0x000fe2000fffe13f */
[----:B------:R-:W-:Y:S01]  /*0a60*/  BAR.SYNC.DEFER_BLOCKING 0x0 ;  /* 0x0000000000007b1d */ /* 0x000fe20000010000 */
[----:B------:R-:W-:Y:S01]  /*0a70*/  MOV R2, UR33 ;  /* 0x0000002100027c02 */ /* 0x000fe20008000f00 */
[----:B-1----:R-:W-:Y:S01]  /*0a80*/  IMAD.U32 R3, RZ, RZ, UR32 ;  /* 0x00000020ff037e24 */ /* 0x002fe2000f8e00ff */
        /* <DEDUP_REMOVED lines=68> */
[----:B------:R1:W2:Y:S04]  /*0ed0*/  @!P1 LDG.E.U16 R19, [R2.64+0x3c0] ;  /* 0x0003c01802139981 */ /* 0x0002a8000c1e1500 */
[----:B------:R-:W0:Y:S02]  /*0ee0*/  S2R R44, SR_LANEID ;  /* 0x00000000002c7919 */ /* 0x000e240000000000 */
[----:B0-----:R-:W-:-:S04]  /*0ef0*/  IADD3 R20, R0, R44, RZ ;  /* 0x0000002c00147210 */ /* 0x001fc80007ffe0ff */
[C---:B------:R-:W-:Y:S02]  /*0f00*/  IADD3 R23, R20.reuse, 0x20, RZ ;  /* 0x0000002014177810 */ /* 0x040fe40007ffe0ff */
[C---:B------:R-:W-:Y:S02]  /*0f10*/  IADD3 R25, R20.reuse, 0x40, RZ ;  /* 0x0000004014197810 */ /* 0x040fe40007ffe0ff */
[C---:B------:R-:W-:Y:S02]  /*0f20*/  IADD3 R27, R20.reuse, 0x60, RZ ;  /* 0x00000060141b7810 */ /* 0x040fe40007ffe0ff */
[CC--:B------:R-:W-:Y:S02]  /*0f30*/  LEA.HI.SX32 R21, R20.reuse, R20.reuse, 0x1b ;  /* 0x0000001414157211 */ /* 0x0c0fe400078fdaff */
[----:B------:R-:W-:Y:S02]  /*0f40*/  IADD3 R29, R20, 0x80, RZ ;  /* 0x00000080141d7810 */ /* 0x000fe40007ffe0ff */
[----:B------:R-:W-:-:S02]  /*0f50*/  LEA.HI.SX32 R23, R23, R20, 0x1b ;  /* 0x0000001417177211 */ /* 0x000fc400078fdaff */
[C---:B------:R-:W-:Y:S02]  /*0f60*/  IADD3 R31, R20.reuse, 0xa0, RZ ;  /* 0x000000a0141f7810 */ /* 0x040fe40007ffe0ff */
[C---:B------:R-:W-:Y:S02]  /*0f70*/  IADD3 R33, R20.reuse, 0xc0, RZ ;  /* 0x000000c014217810 */ /* 0x040fe40007ffe0ff */
[C---:B------:R-:W-:Y:S02]  /*0f80*/  IADD3 R35, R20.reuse, 0xe0, RZ ;  /* 0x000000e014237810 */ /* 0x040fe40007ffe0ff */
[-C--:B------:R-:W-:Y:S02]  /*0f90*/  LEA.HI.SX32 R25, R25, R20.reuse, 0x1b ;  /* 0x0000001419197211 */ /* 0x080fe400078fdaff */
[-C--:B------:R-:W-:Y:S01]  /*0fa0*/  LEA.HI.SX32 R27, R27, R20.reuse, 0x1b ;  /* 0x000000141b1b7211 */ /* 0x080fe200078fdaff */
[----:B------:R-:W-:Y:S01]  /*0fb0*/  IMAD.SHL.U32 R74, R21, 0x2, RZ ;  /* 0x00000002154a7824 */ /* 0x000fe200078e00ff */
[----:B------:R-:W-:Y:S01]  /*0fc0*/  LEA.HI.SX32 R29, R29, R20, 0x1b ;  /* 0x000000141d1d7211 */ /* 0x000fe200078fdaff */
[----:B------:R-:W-:Y:S01]  /*0fd0*/  IMAD.SHL.U32 R73, R23, 0x2, RZ ;  /* 0x0000000217497824 */ /* 0x000fe200078e00ff */
[----:B------:R-:W-:-:S02]  /*0fe0*/  IADD3 R37, R20, 0x100, RZ ;  /* 0x0000010014257810 */ /* 0x000fc40007ffe0ff */
[C---:B-1----:R-:W-:Y:S02]  /*0ff0*/  IADD3 R3, R20.reuse, 0x120, RZ ;  /* 0x0000012014037810 */ /* 0x042fe40007ffe0ff */
        /* <DEDUP_REMOVED lines=8> */
[C---:B------:R-:W-:Y:S02]  /*1080*/  IADD3 R43, R20.reuse, 0x180, RZ ;  /* 0x00000180142b7810 */ /* 0x040fe40007ffe0ff */
[C---:B------:R-:W-:Y:S02]  /*1090*/  IADD3 R45, R20.reuse, 0x1a0, RZ ;  /* 0x000001a0142d7810 */ /* 0x040fe40007ffe0ff */
[-C--:B------:R-:W-:Y:S02]  /*10a0*/  LEA.HI.SX32 R37, R37, R20.reuse, 0x1b ;  /* 0x0000001425257211 */ /* 0x080fe400078fdaff */
[-C--:B------:R-:W-:Y:S01]  /*10b0*/  LEA.HI.SX32 R3, R3, R20.reuse, 0x1b ;  /* 0x0000001403037211 */ /* 0x080fe200078fdaff */
[----:B------:R-:W-:Y:S01]  /*10c0*/  IMAD.SHL.U32 R68, R33, 0x2, RZ ;  /* 0x0000000221447824 */ /* 0x000fe200078e00ff */
[----:B------:R-:W-:Y:S02]  /*10d0*/  LEA.HI.SX32 R39, R39, R20, 0x1b ;  /* 0x0000001427277211 */ /* 0x000fe400078fdaff */
[----:B------:R-:W-:Y:S01]  /*10e0*/  SHF.L.U32 R69, R31, 0x1, RZ ;  /* 0x000000011f457819 */ /* 0x000fe200000006ff */
[----:B------:R-:W-:Y:S01]  /*10f0*/  IMAD.SHL.U32 R67, R35, 0x2, RZ ;  /* 0x0000000223437824 */ /* 0x000fe200078e00ff */
[----:B------:R-:W-:Y:S01]  /*1100*/  IADD3 R47, R20, 0x1c0, RZ ;  /* 0x000001c0142f7810 */ /* 0x000fe20007ffe0ff */
[----:B------:R-:W-:Y:S01]  /*1110*/  IMAD R0, R44, 0x10, R0 ;  /* 0x000000102c007824 */ /* 0x000fe200078e0200 */
[----:B------:R-:W-:-:S02]  /*1120*/  IADD3 R49, R20, 0x1e0, RZ ;  /* 0x000001e014317810 */ /* 0x000fc40007ffe0ff */
[-C--:B------:R-:W-:Y:S02]  /*1130*/  LEA.HI.SX32 R41, R41, R20.reuse, 0x1b ;  /* 0x0000001429297211 */ /* 0x080fe400078fdaff */
[-C--:B------:R-:W-:Y:S01]  /*1140*/  LEA.HI.SX32 R43, R43, R20.reuse, 0x1b ;  /* 0x000000142b2b7211 */ /* 0x080fe200078fdaff */
[----:B------:R-:W-:Y:S01]  /*1150*/  IMAD.SHL.U32 R65, R3, 0x2, RZ ;  /* 0x0000000203417824 */ /* 0x000fe200078e00ff */
[-C--:B------:R-:W-:Y:S02]  /*1160*/  LEA.HI.SX32 R45, R45, R20.reuse, 0x1b ;  /* 0x000000142d2d7211 */ /* 0x080fe400078fdaff */
[----:B------:R-:W-:Y:S01]  /*1170*/  SHF.L.U32 R66, R37, 0x1, RZ ;  /* 0x0000000125427819 */ /* 0x000fe200000006ff */
[----:B------:R-:W-:Y:S01]  /*1180*/  IMAD.SHL.U32 R165, R39, 0x2, RZ ;  /* 0x0000000227a57824 */ /* 0x000fe200078e00ff */
[-C--:B------:R-:W-:Y:S02]  /*1190*/  LEA.HI.SX32 R47, R47, R20.reuse, 0x1b ;  /* 0x000000142f2f7211 */ /* 0x080fe400078fdaff */
[----:B------:R-:W-:Y:S01]  /*11a0*/  LEA.HI.SX32 R49, R49, R20, 0x1b ;  /* 0x0000001431317211 */ /* 0x000fe200078fdaff */
[----:B------:R-:W-:Y:S01]  /*11b0*/  IMAD.SHL.U32 R163, R43, 0x2, RZ ;  /* 0x000000022ba37824 */ /* 0x000fe200078e00ff */
[----:B------:R-:W-:Y:S01]  /*11c0*/  SHF.L.U32 R164, R41, 0x1, RZ ;  /* 0x0000000129a47819 */ /* 0x000fe200000006ff */
[----:B------:R-:W-:Y:S01]  /*11d0*/  IMAD.SHL.U32 R162, R45, 0x2, RZ ;  /* 0x000000022da27824 */ /* 0x000fe200078e00ff */
[----:B------:R-:W-:Y:S01]  /*11e0*/  LEA.HI.SX32 R56, R0, R0, 0x1b ;  /* 0x0000000000387211 */ /* 0x000fe200078fdaff */
[----:B------:R-:W-:Y:S01]  /*11f0*/  IMAD.SHL.U32 R160, R49, 0x2, RZ ;  /* 0x0000000231a07824 */ /* 0x000fe200078e00ff */
[----:B------:R-:W-:-:S03]  /*1200*/  SHF.L.U32 R161, R47, 0x1, RZ ;  /* 0x000000012fa17819 */ /* 0x000fc600000006ff */
[----:B------:R-:W-:Y:S01]  /*1210*/  IMAD.SHL.U32 R56, R56, 0x2, RZ ;  /* 0x0000000238387824 */ /* 0x000fe200078e00ff */
[----:B------:R-:W-:Y:S02]  /*1220*/  ISETP.GE.AND P2, PT, R58, UR7, PT ;  /* 0x000000073a007c0c */ /* 0x000fe4000bf46270 */
[----:B------:R-:W-:Y:S01]  /*1230*/  ISETP.GE.AND P1, PT, R22, UR7, PT ;  /* 0x0000000716007c0c */ /* 0x000fe2000bf26270 */
[----:B------:R-:W-:Y:S01]  /*1240*/  IMAD.U32 R2, RZ, RZ, UR31 ;  /* 0x0000001fff027e24 */ /* 0x000fe2000f8e00ff */
[----:B------:R-:W-:Y:S02]  /*1250*/  MOV R3, UR30 ;  /* 0x0000001e00037c02 */ /* 0x000fe40008000f00 */
[----:B------:R-:W-:-:S03]  /*1260*/  ISETP.GE.AND P0, PT, R24, UR7, PT ;  /* 0x0000000718007c0c */ /* 0x000fc6000bf06270 */
[----:B------:R-:W-:Y:S01]  /*1270*/  IMAD.WIDE R2, R58, 0x2, R2 ;  /* 0x000000023a027825 */ /* 0x000fe200078e0202 */
[----:B------:R-:W-:Y:S02]  /*1280*/  ISETP.GE.AND P4, PT, R26, UR7, PT ;  /* 0x000000071a007c0c */ /* 0x000fe4000bf86270 */
[----:B------:R-:W-:Y:S02]  /*1290*/  ISETP.GE.AND P6, PT, R28, UR7, PT ;  /* 0x000000071c007c0c */ /* 0x000fe4000bfc6270 */
[----:B------:R-:W-:Y:S02]  /*12a0*/  ISETP.GE.AND P5, PT, R30, UR7, PT ;  /* 0x000000071e007c0c */ /* 0x000fe4000bfa6270 */
[----:B------:R-:W-:Y:S02]  /*12b0*/  ISETP.GE.AND P3, PT, R32, UR7, PT ;  /* 0x0000000720007c0c */ /* 0x000fe4000bf66270 */
[----:B------:R-:W-:Y:S01]  /*12c0*/  PRMT R0, RZ, 0x7610, R0 ;  /* 0x00007610ff007816 */ /* 0x000fe20000000000 */
[----:B---3--:R0:W-:Y:S04]  /*12d0*/  STS.U16 [R74], R4 ;  /* 0x000000044a007388 */ /* 0x0081e80000000400 */
[----:B----4-:R1:W-:Y:S04]  /*12e0*/  STS.U16 [R73+0x40], R5 ;  /* 0x0000400549007388 */ /* 0x0103e80000000400 */
[----:B-----5:R3:W-:Y:S04]  /*12f0*/  STS.U16 [R72+0x80], R6 ;  /* 0x0000800648007388 */ /* 0x0207e80000000400 */
[----:B--2---:R2:W-:Y:S04]  /*1300*/  STS.U16 [R71+0xc0], R7 ;  /* 0x0000c00747007388 */ /* 0x0045e80000000400 */
        /* <DEDUP_REMOVED lines=8> */
[----:B------:R-:W-:Y:S04]  /*1390*/  STS.U16 [R163+0x300], R16 ;  /* 0x00030010a3007388 */ /* 0x000fe80000000400 */
[----:B------:R0:W-:Y:S04]  /*13a0*/  STS.U16 [R162+0x340], R17 ;  /* 0x00034011a2007388 */ /* 0x0001e80000000400 */
[----:B------:R-:W-:Y:S04]  /*13b0*/  STS.U16 [R161+0x380], R18 ;  /* 0x00038012a1007388 */ /* 0x000fe80000000400 */
        /* <DEDUP_REMOVED lines=20> */
[----:B-1----:R-:W-:Y:S02]  /*1500*/  PRMT R5, RZ, 0x7610, R5 ;  /* 0x00007610ff057816 */ /* 0x002fe40000000005 */
[----:B---3--:R-:W-:Y:S02]  /*1510*/  PRMT R6, RZ, 0x7610, R6 ;  /* 0x00007610ff067816 */ /* 0x008fe40000000006 */
[----:B--2---:R-:W-:Y:S02]  /*1520*/  PRMT R7, RZ, 0x7610, R7 ;  /* 0x00007610ff077816 */ /* 0x004fe40000000007 */
[----:B----4-:R-:W-:Y:S02]  /*1530*/  PRMT R8, RZ, 0x7610, R8 ;  /* 0x00007610ff087816 */ /* 0x010fe40000000008 */
[----:B-----5:R-:W-:Y:S02]  /*1540*/  PRMT R9, RZ, 0x7610, R9 ;  /* 0x00007610ff097816 */ /* 0x020fe40000000009 */
[----:B------:R-:W-:-:S02]  /*1550*/  PRMT R10, RZ, 0x7610, R10 ;  /* 0x00007610ff0a7816 */ /* 0x000fc4000000000a */
[----:B------:R-:W-:Y:S02]  /*1560*/  PRMT R11, RZ, 0x7610, R11 ;  /* 0x00007610ff0b7816 */ /* 0x000fe4000000000b */
[----:B------:R-:W-:Y:S01]  /*1570*/  PRMT R12, RZ, 0x7610, R12 ;  /* 0x00007610ff0c7816 */ /* 0x000fe2000000000c */
[----:B------:R0:W2:Y:S01]  /*1580*/  @!P2 LDG.E.U16 R4, [R2.64] ;  /* 0x000000180204a981 */ /* 0x0000a2000c1e1500 */
[----:B------:R-:W-:-:S03]  /*1590*/  ISETP.GE.AND P2, PT, R34, UR7, PT ;  /* 0x0000000722007c0c */ /* 0x000fc6000bf46270 */
[----:B------:R0:W3:Y:S01]  /*15a0*/  @!P1 LDG.E.U16 R5, [R2.64+0x40] ;  /* 0x0000401802059981 */ /* 0x0000e2000c1e1500 */
[----:B------:R-:W-:-:S03]  /*15b0*/  ISETP.GE.AND P1, PT, R36, UR7, PT ;  /* 0x0000000724007c0c */ /* 0x000fc6000bf26270 */
[----:B------:R0:W4:Y:S01]  /*15c0*/  @!P0 LDG.E.U16 R6, [R2.64+0x80] ;  /* 0x0000801802068981 */ /* 0x000122000c1e1500 */
        /* <DEDUP_REMOVED lines=13> */
[----:B------:R-:W-:Y:S01]  /*16a0*/  PRMT R13, RZ, 0x7610, R13 ;  /* 0x00007610ff0d7816 */ /* 0x000fe2000000000d */
[----:B------:R0:W5:Y:S01]  /*16b0*/  @!P5 LDG.E.U16 R0, [R2.64+0x300] ;  /* 0x000300180200d981 */ /* 0x000162000c1e1500 */
[----:B------:R-:W-:Y:S02]  /*16c0*/  PRMT R14, RZ, 0x7610, R14 ;  /* 0x00007610ff0e7816 */ /* 0x000fe4000000000e */
[----:B------:R-:W-:Y:S02]  /*16d0*/  PRMT R15, RZ, 0x7610, R15 ;  /* 0x00007610ff0f7816 */ /* 0x000fe4000000000f */
[----:B------:R-:W-:Y:S01]  /*16e0*/  PRMT R17, RZ, 0x7610, R17 ;  /* 0x00007610ff117816 */ /* 0x000fe20000000011 */
[----:B------:R0:W5:Y:S01]  /*16f0*/  @!P0 LDG.E.U16 R13, [R2.64+0x240] ;  /* 0x00024018020d8981 */ /* 0x000162000c1e1500 */
[----:B------:R-:W-:-:S02]  /*1700*/  PRMT R16, RZ, 0x7610, R16 ;  /* 0x00007610ff107816 */ /* 0x000fc40000000010 */
[----:B------:R-:W-:Y:S01]  /*1710*/  PRMT R19, RZ, 0x7610, R19 ;  /* 0x00007610ff137816 */ /* 0x000fe20000000013 */
        /* <DEDUP_REMOVED lines=8> */
[----:B0-----:R-:W-:Y:S01]  /*17a0*/  MOV R2, UR29 ;  /* 0x0000001d00027c02 */ /* 0x001fe20008000f00 */
[----:B------:R-:W-:Y:S01]  /*17b0*/  IMAD.U32 R3, RZ, RZ, UR28 ;  /* 0x0000001cff037e24 */ /* 0x000fe2000f8e00ff */
[----:B------:R-:W-:Y:S02]  /*17c0*/  PRMT R23, RZ, 0x7610, R23 ;  /* 0x00007610ff177816 */ /* 0x000fe40000000017 */
[----:B------:R-:W-:Y:S01]  /*17d0*/  ISETP.GE.AND P4, PT, R24, UR7, PT ;  /* 0x0000000718007c0c */ /* 0x000fe2000bf86270 */
[----:B------:R-:W-:Y:S01]  /*17e0*/  IMAD.WIDE R2, R58, 0x2, R2 ;  /* 0x000000023a027825 */ /* 0x000fe200078e0202 */
        /* <DEDUP_REMOVED lines=16> */
[----:B------:R-:W-:Y:S01]  /*18f0*/  PRMT R33, RZ, 0x7610, R33 ;  /* 0x00007610ff217816 */ /* 0x000fe20000000021 */
[----:B------:R-:W-:Y:S04]  /*1900*/  STL [R1+0x24], R74 ;  /* 0x0000244a01007387 */ /* 0x000fe80000100800 */
        /* <DEDUP_REMOVED lines=8> */
[----:B------:R-:W-:Y:S04]  /*1990*/  STL [R1], R65 ;  /* 0x0000004101007387 */ /* 0x000fe80000100800 */
[----:B------:R-:W5:Y:S04]  /*19a0*/  LDL.LU R41, [R1+0x2c] ;  /* 0x00002c0001297983 */ /* 0x000f680000300800 */
        /* <DEDUP_REMOVED lines=22> */
[----:B------:R-:W1:Y:S04]  /*1b10*/  LDS.U16 R8, [R56+0xa] ;  /* 0x00000a0038087984 */ /* 0x000e680000000400 */
[----:B------:R-:W2:Y:S04]  /*1b20*/  LDS.U16 R9, [R56+0xc] ;  /* 0x00000c0038097984 */ /* 0x000ea80000000400 */
[----:B------:R-:W3:Y:S04]  /*1b30*/  LDS.U16 R10, [R56+0xe] ;  /* 0x00000e00380a7984 */ /* 0x000ee80000000400 */
[----:B------:R-:W4:Y:S04]  /*1b40*/  LDS.U16 R11, [R56+0x10] ;  /* 0x00001000380b7984 */ /* 0x000f280000000400 */
[----:B------:R-:W2:Y:S04]  /*1b50*/  LDS.U16 R12, [R56+0x12] ;  /* 0x00001200380c7984 */ /* 0x000ea80000000400 */
[----:B------:R-:W1:Y:S04]  /*1b60*/  LDS.U16 R13, [R56+0x14] ;  /* 0x00001400380d7984 */ /* 0x000e680000000400 */
[----:B------:R-:W-:Y:S04]  /*1b70*/  LDS.U16 R14, [R56+0x16] ;  /* 0x00001600380e7984 */ /* 0x000fe80000000400 */
[----:B------:R-:W-:Y:S04]  /*1b80*/  LDS.U16 R15, [R56+0x18] ;  /* 0x00001800380f7984 */ /* 0x000fe80000000400 */
[----:B------:R-:W1:Y:S04]  /*1b90*/  LDS.U16 R16, [R56+0x1a] ;  /* 0x00001a0038107984 */ /* 0x000e680000000400 */
[----:B------:R-:W-:Y:S04]  /*1ba0*/  LDS.U16 R17, [R56+0x1c] ;  /* 0x00001c0038117984 */ /* 0x000fe80000000400 */
[----:B------:R-:W1:Y:S04]  /*1bb0*/  LDS.U16 R18, [R56+0x1e] ;  /* 0x00001e0038127984 */ /* 0x000e680000000400 */
[----:B------:R-:W-:Y:S01]  /*1bc0*/  BAR.SYNC.DEFER_BLOCKING 0x0 ;  /* 0x0000000000007b1d */ /* 0x000fe20000010000 */
[----:B0-----:R-:W-:-:S05]  /*1bd0*/  PRMT R19, RZ, 0x7610, R19 ;  /* 0x00007610ff137816 */ /* 0x001fca0000000013 */
[----:B------:R-:W5:Y:S01]  /*1be0*/  @!P2 LDG.E.U16 R20, [R2.64+0x40] ;  /* 0x000040180214a981 */ /* 0x000f62000c1e1500 */
[----:B------:R-:W-:-:S03]  /*1bf0*/  ISETP.GE.AND P2, PT, R36, UR7, PT ;  /* 0x0000000724007c0c */ /* 0x000fc6000bf46270 */
        /* <DEDUP_REMOVED lines=14> */
[----:B------:R-:W5:Y:S01]  /*1ce0*/  @!P1 LDG.E.U16 R19, [R2.64] ;  /* 0x0000001802139981 */ /* 0x000f62000c1e1500 */
[----:B------:R-:W-:-:S03]  /*1cf0*/  ISETP.GE.AND P1, PT, R63, UR7, PT ;  /* 0x000000073f007c0c */ /* 0x000fc6000bf26270 */
[----:B------:R-:W5:Y:S04]  /*1d00*/  @!P4 LDG.E.U16 R28, [R2.64+0x240] ;  /* 0x00024018021cc981 */ /* 0x000f68000c1e1500 */
[----:B------:R-:W5:Y:S04]  /*1d10*/  @!P0 LDG.E.U16 R30, [R2.64+0x280] ;  /* 0x00028018021e8981 */ /* 0x000f68000c1e1500 */
[----:B------:R-:W5:Y:S04]  /*1d20*/  @!P6 LDG.E.U16 R29, [R2.64+0x2c0] ;  /* 0x0002c018021de981 */ /* 0x000f68000c1e1500 */
[----:B------:R-:W5:Y:S04]  /*1d30*/  @!P5 LDG.E.U16 R32, [R2.64+0x300] ;  /* 0x000300180220d981 */ /* 0x000f68000c1e1500 */
[----:B------:R-:W5:Y:S04]  /*1d40*/  @!P3 LDG.E.U16 R31, [R2.64+0x340] ;  /* 0x00034018021fb981 */ /* 0x000f68000c1e1500 */
[----:B------:R-:W5:Y:S04]  /*1d50*/  @!P2 LDG.E.U16 R34, [R2.64+0x380] ;  /* 0x000380180222a981 */ /* 0x000f68000c1e1500 */
[----:B------:R-:W5:Y:S01]  /*1d60*/  @!P1 LDG.E.U16 R33, [R2.64+0x3c0] ;  /* 0x0003c01802219981 */ /* 0x000f62000c1e1500 */
[----:B------:R-:W-:-:S02]  /*1d70*/  ISETP.LT.AND P0, PT, RZ, c[0x0][0x16c], PT ;  /* 0x00005b00ff007a0c */ /* 0x000fc40003f01270 */
[----:B-1----:R-:W-:Y:S02]  /*1d80*/  PRMT R8, RZ, 0x5410, R8 ;  /* 0x00005410ff087816 */ /* 0x002fe40000000008 */
[----:B--2---:R-:W-:Y:S02]  /*1d90*/  PRMT R9, RZ, 0x5410, R9 ;  /* 0x00005410ff097816 */ /* 0x004fe40000000009 */
[----:B---3--:R-:W-:Y:S02]  /*1da0*/  PRMT R10, RZ, 0x5410, R10 ;  /* 0x00005410ff0a7816 */ /* 0x008fe4000000000a */
[----:B----4-:R-:W-:Y:S02]  /*1db0*/  PRMT R11, RZ, 0x5410, R11 ;  /* 0x00005410ff0b7816 */ /* 0x010fe4000000000b */
        /* <DEDUP_REMOVED lines=9> */
[----:B------:R-:W-:Y:S02]  /*1e50*/  FADD.FTZ R18, R8, UR4 ;  /* 0x0000000408127e21 */ /* 0x000fe40008010000 */
[----:B------:R-:W-:Y:S02]  /*1e60*/  FADD.FTZ R16, R10, UR4 ;  /* 0x000000040a107e21 */ /* 0x000fe40008010000 */
[----:B------:R-:W-:Y:S02]  /*1e70*/  FADD.FTZ R13, R13, UR4 ;  /* 0x000000040d0d7e21 */ /* 0x000fe40008010000 */
[----:B------:R-:W-:Y:S02]  /*1e80*/  FADD.FTZ R10, R40, UR4 ;  /* 0x00000004280a7e21 */ /* 0x000fe40008010000 */
[----:B------:R-:W-:Y:S01]  /*1e90*/  FADD.FTZ R8, R42, UR4 ;  /* 0x000000042a087e21 */ /* 0x000fe20008010000 */
[----:B-----5:R-:W-:Y:S04]  /*1ea0*/  STS.U16 [R74], R19 ;  /* 0x000000134a007388 */ /* 0x020fe80000000400 */
[----:B------:R0:W-:Y:S04]  /*1eb0*/  STS.U16 [R73+0x40], R20 ;  /* 0x0000401449007388 */ /* 0x0001e80000000400 */
        /* <DEDUP_REMOVED lines=15> */
[----:B------:R-:W1:Y:S04]  /*1fb0*/  LDS.U16 R39, [R56] ;  /* 0x0000000038277984 */ /* 0x000e680000000400 */
[----:B------:R-:W2:Y:S04]  /*1fc0*/  LDS.U16 R38, [R56+0x2] ;  /* 0x0000020038267984 */ /* 0x000ea80000000400 */
[----:B------:R-:W3:Y:S04]  /*1fd0*/  LDS.U16 R37, [R56+0x4] ;  /* 0x0000040038257984 */ /* 0x000ee80000000400 */
[----:B------:R-:W4:Y:S04]  /*1fe0*/  LDS.U16 R36, [R56+0x6] ;  /* 0x0000060038247984 */ /* 0x000f280000000400 */
[----:B------:R-:W5:Y:S04]  /*1ff0*/  LDS.U16 R35, [R56+0x8] ;  /* 0x0000080038237984 */ /* 0x000f680000000400 */
[----:B------:R-:W5:Y:S04]  /*2000*/  LDS.U16 R2, [R56+0xa] ;  /* 0x00000a0038027984 */ /* 0x000f680000000400 */
[----:B------:R-:W5:Y:S01]  /*2010*/  LDS.U16 R3, [R56+0xc] ;  /* 0x00000c0038037984 */ /* 0x000f620000000400 */
[----:B0-----:R-:W-:-:S03]  /*2020*/  PRMT R20, RZ, 0x5410, R139 ;  /* 0x00005410ff147816 */ /* 0x001fc6000000008b */
[----:B------:R-:W0:Y:S04]  /*2030*/  LDS.U16 R32, [R56+0xe] ;  /* 0x00000e0038207984 */ /* 0x000e280000000400 */
[----:B------:R-:W0:Y:S04]  /*2040*/  LDS.U16 R31, [R56+0x10] ;  /* 0x00001000381f7984 */ /* 0x000e280000000400 */
[----:B------:R-:W0:Y:S01]  /*2050*/  LDS.U16 R30, [R56+0x12] ;  /* 0x00001200381e7984 */ /* 0x000e220000000400 */
[----:B-1----:R-:W-:-:S03]  /*2060*/  PRMT R39, RZ, 0x5410, R39 ;  /* 0x00005410ff277816 */ /* 0x002fc60000000027 */
        /* <DEDUP_REMOVED lines=19> */
[----:B------:R-:W-:Y:S01]  /*21a0*/  PRMT R20, RZ, 0x5410, R54 ;  /* 0x00005410ff147816 */ /* 0x000fe20000000036 */
[----:B------:R-:W4:Y:S01]  /*21b0*/  LDS.U16 R24, [R56+0x1e] ;  /* 0x00001e0038187984 */ /* 0x000f220000000400 */
[----:B------:R-:W-:Y:S02]  /*21c0*/  PRMT R2, RZ, 0x5410, R53 ;  /* 0x00005410ff027816 */ /* 0x000fe40000000035 */
[----:B------:R-:W-:Y:S01]  /*21d0*/  PRMT R33, RZ, 0x5410, R3 ;  /* 0x00005410ff217816 */ /* 0x000fe20000000003 */
[----:B------:R-:W-:Y:S01]  /*21e0*/  FFMA.FTZ R20, R34, R20, R19 ;  /* 0x0000001422147223 */ /* 0x000fe20000010013 */
[----:B0-----:R-:W-:-:S03]  /*21f0*/  PRMT R32, RZ, 0x5410, R32 ;  /* 0x00005410ff207816 */ /* 0x001fc60000000020 */
        /* <DEDUP_REMOVED lines=8> */
[----:B-1----:R-:W-:-:S03]  /*2280*/  PRMT R29, RZ, 0x5410, R29 ;  /* 0x00005410ff1d7816 */ /* 0x002fc6000000001d */
[----:B------:R-:W-:Y:S01]  /*2290*/  FFMA.FTZ R2, R30, R2, R3 ;  /* 0x000000021e027223 */ /* 0x000fe20000010003 */
[----:B------:R-:W-:Y:S02]  /*22a0*/  PRMT R3, RZ, 0x5410, R49 ;  /* 0x00005410ff037816 */ /* 0x000fe40000000031 */
[----:B--2---:R-:W-:-:S03]  /*22b0*/  PRMT R28, RZ, 0x5410, R28 ;  /* 0x00005410ff1c7816 */ /* 0x004fc6000000001c */
[----:B------:R-:W-:Y:S01]  /*22c0*/  FFMA.FTZ R3, R29, R3, R2 ;  /* 0x000000031d037223 */ /* 0x000fe20000010002 */
[----:B------:R-:W-:Y:S02]  /*22d0*/  PRMT R2, RZ, 0x5410, R48 ;  /* 0x00005410ff027816 */ /* 0x000fe40000000030 */
[----:B---3--:R-:W-:-:S03]  /*22e0*/  PRMT R27, RZ, 0x5410, R27 ;  /* 0x00005410ff1b7816 */ /* 0x008fc6000000001b */
[----:B------:R-:W-:Y:S01]  /*22f0*/  FFMA.FTZ R2, R28, R2, R3 ;  /* 0x000000021c027223 */ /* 0x000fe20000010003 */
[----:B------:R-:W-:Y:S02]  /*2300*/  PRMT R3, RZ, 0x5410, R47 ;  /* 0x00005410ff037816 */ /* 0x000fe4000000002f */
[----:B----4-:R-:W-:-:S03]  /*2310*/  PRMT R26, RZ, 0x5410, R26 ;  /* 0x00005410ff1a7816 */ /* 0x010fc6000000001a */
[----:B------:R-:W-:Y:S01]  /*2320*/  FFMA.FTZ R3, R27, R3, R2 ;  /* 0x000000031b037223 */ /* 0x000fe20000010002 */
[----:B------:R-:W-:Y:S02]  /*2330*/  PRMT R2, RZ, 0x5410, R46 ;  /* 0x00005410ff027816 */ /* 0x000fe4000000002e */
[----:B-----5:R-:W-:-:S03]  /*2340*/  PRMT R25, RZ, 0x5410, R25 ;  /* 0x00005410ff197816 */ /* 0x020fc60000000019 */
[----:B------:R-:W-:Y:S01]  /*2350*/  FFMA.FTZ R2, R26, R2, R3 ;  /* 0x000000021a027223 */ /* 0x000fe20000010003 */
[----:B------:R-:W-:Y:S02]  /*2360*/  PRMT R3, RZ, 0x5410, R45 ;  /* 0x00005410ff037816 */ /* 0x000fe4000000002d */
[----:B------:R-:W-:-:S03]  /*2370*/  PRMT R24, RZ, 0x5410, R24 ;  /* 0x00005410ff187816 */ /* 0x000fc60000000018 */
[----:B------:R-:W-:Y:S01]  /*2380*/  FFMA.FTZ R3, R25, R3, R2 ;  /* 0x0000000319037223 */ /* 0x000fe20000010002 */
[----:B------:R-:W-:-:S05]  /*2390*/  PRMT R2, RZ, 0x5410, R44 ;  /* 0x00005410ff027816 */ /* 0x000fca000000002c */
[----:B------:R-:W-:Y:S01]  /*23a0*/  FFMA.FTZ R2, R24, R2, R3 ;  /* 0x0000000218027223 */ /* 0x000fe20000010003 */
[----:B------:R-:W-:Y:S02]  /*23b0*/  PRMT R3, RZ, 0x5410, R15 ;  /* 0x00005410ff037816 */ /* 0x000fe4000000000f */
[----:B------:R-:W-:Y:S02]  /*23c0*/  PRMT R41, RZ, 0x5410, R17 ;  /* 0x00005410ff297816 */ /* 0x000fe40000000011 */
[----:B------:R0:W-:Y:S01]  /*23d0*/  STL [R1+0x2c], R2 ;  /* 0x00002c0201007387 */ /* 0x0001e20000100800 */
[----:B------:R-:W-:Y:S02]  /*23e0*/  FADD.FTZ R17, R9, UR4 ;  /* 0x0000000409117e21 */ /* 0x000fe40008010000 */
[----:B------:R-:W-:Y:S02]  /*23f0*/  FADD.FTZ R15, R11, UR4 ;  /* 0x000000040b0f7e21 */ /* 0x000fe40008010000 */
[----:B------:R-:W-:Y:S01]  /*2400*/  FADD.FTZ R23, R4, UR4 ;  /* 0x0000000404177e21 */ /* 0x000fe20008010000 */
[----:B0-----:R-:W-:Y:S01]  /*2410*/  PRMT R2, RZ, 0x5410, R14 ;  /* 0x00005410ff027816 */ /* 0x001fe2000000000e */
        /* <DEDUP_REMOVED lines=25> */
[----:B------:R-:W-:Y:S05]  /*25b0*/  @P0 BRA `(.L_x_219) ;  /* 0x000000a000000947 */ /* 0x000fea0003800000 */
[----:B------:R-:W-:Y:S01]  /*25c0*/  HFMA2.MMA R0, -RZ, RZ, 0, 0 ;  /* 0x00000000ff007435 */ /* 0x000fe200000001ff */
[----:B------:R-:W-:Y:S01]  /*25d0*/  IMAD.MOV.U32 R120, RZ, RZ, RZ ;  /* 0x000000ffff787224 */ /* 0x000fe200078e00ff */
[----:B------:R-:W-:Y:S01]  /*25e0*/  CS2R R118, SRZ ;  /* 0x0000000000767805 */ /* 0x000fe2000001ff00 */
[----:B------:R-:W-:Y:S01]  /*25f0*/  CS2R R116, SRZ ;  /* 0x0000000000747805 */ /* 0x000fe2000001ff00 */
[----:B------:R-:W-:Y:S01]  /*2600*/  CS2R R114, SRZ ;  /* 0x0000000000727805 */ /* 0x000fe2000001ff00 */
[----:B------:R-:W-:Y:S01]  /*2610*/  CS2R R112, SRZ ;  /* 0x0000000000707805 */ /* 0x000fe2000001ff00 */
[----:B------:R-:W-:Y:S01]  /*2620*/  CS2R R6, SRZ ;  /* 0x0000000000067805 */ /* 0x000fe2000001ff00 */
[----:B------:R-:W-:Y:S01]  /*2630*/  CS2R R4, SRZ ;  /* 0x0000000000047805 */ /* 0x000fe2000001ff00 */
[----:B------:R-:W-:Y:S01]  /*2640*/  CS2R R2, SRZ ;  /* 0x0000000000027805 */ /* 0x000fe2000001ff00 */
[----:B------:R-:W-:Y:S05]  /*2650*/  BRA `(.L_x_220) ;  /* 0x0000416000007947 */ /* 0x000fea0003800000 */
.L_x_219:
[----:B------:R-:W-:Y:S01]  /*2660*/  UIADD3 UR38, UR19, -0x1, URZ ;  /* 0xffffffff13267890 */ /* 0x000fe2000fffe03f */
[----:B------:R-:W-:Y:S01]  /*2670*/  IMAD.MOV.U32 R120, RZ, RZ, RZ ;  /* 0x000000ffff787224 */ /* 0x000fe200078e00ff */
        /* <DEDUP_REMOVED lines=9> */
[----:B------:R-:W-:Y:S01]  /*2710*/  IMAD.MOV.U32 R0, RZ, RZ, RZ ;  /* 0x000000ffff007224 */ /* 0x000fe200078e00ff */
[----:B------:R-:W-:-:S02]  /*2720*/  UIADD3 UR38, UR38, -UR9, URZ ;  /* 0x8000000926267290 */ /* 0x000fc4000fffe03f */
[----:B------:R-:W-:Y:S02]  /*2730*/  UMOV UR7, URZ ;  /* 0x0000003f00077c82 */ /* 0x000fe40008000000 */
[----:B------:R-:W-:Y:S02]  /*2740*/  UMOV UR8, URZ ;  /* 0x0000003f00087c82 */ /* 0x000fe40008000000 */
[----:B------:R-:W-:Y:S02]  /*2750*/  UMOV UR9, URZ ;  /* 0x0000003f00097c82 */ /* 0x000fe40008000000 */
.L_x_268:
[----:B------:R-:W-:Y:S01]  /*2760*/  USHF.R.S32.HI UR40, URZ, 0x1f, UR7 ;  /* 0x0000001f3f287899 */ /* 0x000fe20008011407 */
[----:B------:R-:W2:Y:S01]  /*2770*/  LDL R87, [R1+0x24] ;  /* 0x0000240001577983 */ /* 0x000ea20000100800 */
[----:B------:R-:W-:Y:S01]  /*2780*/  ULDC.64 UR20, c[0x0][0x1c0] ;  /* 0x0000700000147ab9 */ /* 0x000fe20000000a00 */
[--C-:B------:R-:W-:Y:S01]  /*2790*/  SHF.R.S32.HI R59, RZ, 0x1f, R58.reuse ;  /* 0x0000001fff3b7819 */ /* 0x100fe2000001143a */
[----:B------:R-:W-:Y:S01]  /*27a0*/  UIMAD UR20, UR40, UR20, URZ ;  /* 0x00000014281472a4 */ /* 0x000fe2000f8e023f */
[----:B------:R-:W-:Y:S01]  /*27b0*/  MOV R43, UR7 ;  /* 0x00000007002b7c02 */ /* 0x000fe20008000f00 */
[----:B------:R-:W-:Y:S01]  /*27c0*/  ULDC UR43, c[0x0][0x168] ;  /* 0x00005a00002b7ab9 */ /* 0x000fe20000000800 */
[----:B------:R-:W3:Y:S01]  /*27d0*/  LDL R86, [R1+0x20] ;  /* 0x0000200001567983 */ /* 0x000ee20000100800 */
[----:B------:R-:W-:Y:S01]  /*27e0*/  UIADD3 UR43, -UR39, UR43, URZ ;  /* 0x0000002b272b7290 */ /* 0x000fe2000fffe13f */
[C---:B------:R-:W-:Y:S01]  /*27f0*/  LOP3.LUT R41, R58.reuse, 0x60, RZ, 0xfc, !PT ;  /* 0x000000603a297812 */ /* 0x040fe200078efcff */
[----:B------:R-:W-:Y:S01]  /*2800*/  UIMAD UR20, UR7, UR21, UR20 ;  /* 0x00000015071472a4 */ /* 0x000fe2000f8e0214 */
[----:B------:R-:W-:Y:S01]  /*2810*/  IMAD.WIDE.U32 R42, R43, c[0x0][0x1c0], R58 ;  /* 0x000070002b2a7a25 */ /* 0x000fe200078e003a */
[----:B------:R-:W-:Y:S01]  /*2820*/  ULDC.64 UR22, c[0x0][0x180] ;  /* 0x0000600000167ab9 */ /* 0x000fe20000000a00 */
[----:B------:R-:W-:Y:S01]  /*2830*/  LOP3.LUT R40, R58, 0x20, RZ, 0xfc, !PT ;  /* 0x000000203a287812 */ /* 0x000fe200078efcff */
[----:B------:R-:W-:Y:S01]  /*2840*/  UIMAD UR41, UR16, UR22, URZ ;  /* 0x00000016102972a4 */ /* 0x000fe2000f8e023f */
[----:B------:R-:W-:Y:S01]  /*2850*/  ISETP.GE.AND P4, PT, R41, UR43, PT ;  /* 0x0000002b29007c0c */ /* 0x000fe2000bf86270 */
[----:B------:R-:W4:Y:S01]  /*2860*/  LDL R85, [R1+0x1c] ;  /* 0x00001c0001557983 */ /* 0x000f220000100800 */
[----:B------:R-:W-:Y:S01]  /*2870*/  IADD3 R41, R43, UR20, RZ ;  /* 0x000000142b297c10 */ /* 0x000fe2000fffe0ff */
[----:B------:R-:W-:Y:S01]  /*2880*/  UIMAD.WIDE.U32 UR20, UR17, UR22, URZ ;  /* 0x00000016111472a5 */ /* 0x000fe2000f8e003f */
[----:B------:R-:W-:Y:S01]  /*2890*/  ISETP.GE.AND P1, PT, R40, UR43, PT ;  /* 0x0000002b28007c0c */ /* 0x000fe2000bf26270 */
[----:B------:R-:W-:Y:S01]  /*28a0*/  UIMAD UR41, UR17, UR23, UR41 ;  /* 0x00000017112972a4 */ /* 0x000fe2000f8e0229 */
[C---:B------:R-:W-:Y:S01]  /*28b0*/  LOP3.LUT R40, R58.reuse, 0x40, RZ, 0xfc, !PT ;  /* 0x000000403a287812 */ /* 0x040fe200078efcff */
[----:B------:R-:W2:Y:S01]  /*28c0*/  LDL R84, [R1+0x18] ;  /* 0x0000180001547983 */ /* 0x000ea20000100800 */
[C---:B------:R-:W-:Y:S01]  /*28d0*/  ISETP.GE.AND P2, PT, R58.reuse, UR43, PT ;  /* 0x0000002b3a007c0c */ /* 0x040fe2000bf46270 */
[----:B------:R-:W-:Y:S01]  /*28e0*/  ULDC.64 UR22, c[0x0][0x188] ;  /* 0x0000620000167ab9 */ /* 0x000fe20000000a00 */
[C---:B------:R-:W-:Y:S01]  /*28f0*/  LOP3.LUT R60, R58.reuse, 0x80, RZ, 0xfc, !PT ;  /* 0x000000803a3c7812 */ /* 0x040fe200078efcff */
[----:B------:R-:W-:Y:S01]  /*2900*/  UIMAD UR42, UR40, UR22, URZ ;  /* 0x00000016282a72a4 */ /* 0x000fe2000f8e023f */
[----:B------:R-:W-:Y:S01]  /*2910*/  LOP3.LUT R61, R58, 0xa0, RZ, 0xfc, !PT ;  /* 0x000000a03a3d7812 */ /* 0x000fe200078efcff */
[----:B------:R-:W-:Y:S01]  /*2920*/  UIADD3 UR21, UR21, UR41, URZ ;  /* 0x0000002915157290 */ /* 0x000fe2000fffe03f */
[----:B------:R-:W-:Y:S01]  /*2930*/  ISETP.GE.AND P0, PT, R40, UR43, PT ;  /* 0x0000002b28007c0c */ /* 0x000fe2000bf06270 */
[----:B------:R-:W2:Y:S01]  /*2940*/  LDL R83, [R1+0x14] ;  /* 0x0000140001537983 */ /* 0x000ea20000100800 */
[----:B------:R-:W-:Y:S01]  /*2950*/  LEA R40, P3, R42, UR27, 0x1 ;  /* 0x0000001b2a287c11 */ /* 0x000fe2000f8608ff */
[----:B------:R-:W-:Y:S01]  /*2960*/  UIMAD UR42, UR7, UR23, UR42 ;  /* 0x00000017072a72a4 */ /* 0x000fe2000f8e022a */
[----:B------:R-:W-:Y:S01]  /*2970*/  LOP3.LUT R43, R58, 0xc0, RZ, 0xfc, !PT ;  /* 0x000000c03a2b7812 */ /* 0x000fe200078efcff */
[----:B------:R-:W-:Y:S01]  /*2980*/  UIMAD.WIDE.U32 UR20, UR7, UR22, UR20 ;  /* 0x00000016071472a5 */ /* 0x000fe2000f8e0014 */
[----:B------:R-:W-:Y:S01]  /*2990*/  ISETP.GE.AND P6, PT, R60, UR43, PT ;  /* 0x0000002b3c007c0c */ /* 0x000fe2000bfc6270 */
[----:B------:R-:W2:Y:S01]  /*29a0*/  LDL R82, [R1+0x10] ;  /* 0x0000100001527983 */ /* 0x000ea20000100800 */
[----:B------:R-:W-:Y:S01]  /*29b0*/  ISETP.GE.AND P5, PT, R61, UR43, PT ;  /* 0x0000002b3d007c0c */ /* 0x000fe2000bfa6270 */
[----:B------:R-:W-:Y:S01]  /*29c0*/  ULDC.64 UR22, c[0x0][0x220] ;  /* 0x0000880000167ab9 */ /* 0x000fe20000000a00 */
[----:B------:R-:W-:Y:S01]  /*29d0*/  PRMT R60, RZ, 0x7610, R60 ;  /* 0x00007610ff3c7816 */ /* 0x000fe2000000003c */
[----:B------:R-:W2:Y:S01]  /*29e0*/  LDL R81, [R1+0xc] ;  /* 0x00000c0001517983 */ /* 0x000ea20000100800 */
[----:B------:R-:W-:-:S02]  /*29f0*/  PRMT R61, RZ, 0x7610, R61 ;  /* 0x00007610ff3d7816 */ /* 0x000fc4000000003d */
[----:B------:R-:W-:Y:S01]  /*2a00*/  LEA.HI.X R41, R42, UR26, R41, 0x1, P3 ;  /* 0x0000001a2a297c11 */ /* 0x000fe200098f0c29 */
[----:B------:R-:W-:Y:S01]  /*2a10*/  UIADD3 UR21, UR21, UR42, URZ ;  /* 0x0000002a15157290 */ /* 0x000fe2000fffe03f */
[----:B------:R-:W-:Y:S01]  /*2a20*/  ISETP.GE.AND P3, PT, R43, UR43, PT ;  /* 0x0000002b2b007c0c */ /* 0x000fe2000bf66270 */
[----:B------:R-:W-:Y:S01]  /*2a30*/  ULEA UR22, UP0, UR20, UR22, 0x2 ;  /* 0x0000001614167291 */ /* 0x000fe2000f80103f */
[C---:B------:R-:W-:Y:S01]  /*2a40*/  LOP3.LUT R42, R58.reuse, 0xe0, RZ, 0xfc, !PT ;  /* 0x000000e03a2a7812 */ /* 0x040fe200078efcff */
[----:B------:R0:W2:Y:S01]  /*2a50*/  @!P2 LDG.E.U16 R60, [R40.64] ;  /* 0x00000018283ca981 */ /* 0x0000a2000c1e1500 */
[----:B------:R-:W-:Y:S02]  /*2a60*/  LOP3.LUT R43, R58, 0x100, RZ, 0xfc, !PT ;  /* 0x000001003a2b7812 */ /* 0x000fe400078efcff */
[----:B------:R-:W-:Y:S01]  /*2a70*/  PRMT R62, RZ, 0x7610, R62 ;  /* 0x00007610ff3e7816 */ /* 0x000fe2000000003e */
[----:B------:R0:W3:Y:S01]  /*2a80*/  @!P1 LDG.E.U16 R61, [R40.64+0x40] ;  /* 0x00004018283d9981 */ /* 0x0000e2000c1e1500 */
[----:B------:R-:W-:Y:S01]  /*2a90*/  PRMT R63, RZ, 0x7610, R63 ;  /* 0x00007610ff3f7816 */ /* 0x000fe2000000003f */
[----:B------:R-:W-:Y:S01]  /*2aa0*/  ULEA.HI.X UR23, UR20, UR23, UR21, 0x2, UP0 ;  /* 0x0000001714177291 */ /* 0x000fe200080f1415 */
[----:B------:R-:W-:Y:S01]  /*2ab0*/  ISETP.GE.AND P2, PT, R42, UR43, PT ;  /* 0x0000002b2a007c0c */ /* 0x000fe2000bf46270 */
[----:B------:R-:W2:Y:S01]  /*2ac0*/  LDL R80, [R1+0x8] ;  /* 0x0000080001507983 */ /* 0x000ea20000100800 */
[----:B------:R-:W-:-:S02]  /*2ad0*/  ISETP.GE.AND P1, PT, R43, UR43, PT ;  /* 0x0000002b2b007c0c */ /* 0x000fc4000bf26270 */
[C---:B------:R-:W-:Y:S01]  /*2ae0*/  LOP3.LUT R42, R58.reuse, 0x120, RZ, 0xfc, !PT ;  /* 0x000001203a2a7812 */ /* 0x040fe200078efcff */
[----:B------:R0:W4:Y:S01]  /*2af0*/  @!P0 LDG.E.U16 R62, [R40.64+0x80] ;  /* 0x00008018283e8981 */ /* 0x000122000c1e1500 */
[----:B------:R-:W-:Y:S02]  /*2b00*/  LOP3.LUT R43, R58, 0x140, RZ, 0xfc, !PT ;  /* 0x000001403a2b7812 */ /* 0x000fe400078efcff */
[----:B------:R-:W-:Y:S01]  /*2b10*/  ISETP.GE.AND P0, PT, R42, UR43, PT ;  /* 0x0000002b2a007c0c */ /* 0x000fe2000bf06270 */
[----:B------:R0:W2:Y:S01]  /*2b20*/  @!P4 LDG.E.U16 R63, [R40.64+0xc0] ;  /* 0x0000c018283fc981 */ /* 0x0000a2000c1e1500 */
[----:B------:R-:W-:Y:S01]  /*2b30*/  ISETP.GE.AND P4, PT, R43, UR43, PT ;  /* 0x0000002b2b007c0c */ /* 0x000fe2000bf86270 */
[----:B------:R-:W-:Y:S02]  /*2b40*/  IMAD.U32 R42, RZ, RZ, UR22 ;  /* 0x00000016ff2a7e24 */ /* 0x000fe4000f8e00ff */
[----:B------:R-:W-:Y:S01]  /*2b50*/  IMAD.U32 R43, RZ, RZ, UR23 ;  /* 0x00000017ff2b7e24 */ /* 0x000fe2000f8e00ff */
[----:B------:R-:W-:Y:S01]  /*2b60*/  PRMT R66, RZ, 0x7610, R66 ;  /* 0x00007610ff427816 */ /* 0x000fe20000000042 */
[----:B------:R-:W2:Y:S01]  /*2b70*/  LDL R79, [R1+0x4] ;  /* 0x00000400014f7983 */ /* 0x000ea20000100800 */
[----:B------:R-:W-:Y:S01]  /*2b80*/  PRMT R65, RZ, 0x7610, R65 ;  /* 0x00007610ff417816 */ /* 0x000fe20000000041 */
[----:B------:R-:W-:-:S02]  /*2b90*/  ULDC.64 UR22, c[0x0][0x198] ;  /* 0x0000660000167ab9 */ /* 0x000fc40000000a00 */
[----:B------:R1:W2:Y:S01]  /*2ba0*/  LDG.E R77, [R42.64] ;  /* 0x000000182a4d7981 */ /* 0x0002a2000c1e1900 */
[C---:B------:R-:W-:Y:S02]  /*2bb0*/  LOP3.LUT R67, R58.reuse, 0x180, RZ, 0xfc, !PT ;  /* 0x000001803a437812 */ /* 0x040fe400078efcff */
[----:B------:R-:W-:Y:S01]  /*2bc0*/  LOP3.LUT R64, R58, 0x160, RZ, 0xfc, !PT ;  /* 0x000001603a407812 */ /* 0x000fe200078efcff */
[----:B------:R0:W3:Y:S01]  /*2bd0*/  @!P5 LDG.E.U16 R66, [R40.64+0x140] ;  /* 0x000140182842d981 */ /* 0x0000e2000c1e1500 */
[----:B------:R-:W-:Y:S02]  /*2be0*/  ISETP.GE.AND P5, PT, R67, UR43, PT ;  /* 0x0000002b43007c0c */ /* 0x000fe4000bfa6270 */
[----:B------:R-:W-:Y:S01]  /*2bf0*/  PRMT R67, RZ, 0x7610, R67 ;  /* 0x00007610ff437816 */ /* 0x000fe20000000043 */
[----:B------:R0:W4:Y:S01]  /*2c00*/  @!P6 LDG.E.U16 R65, [R40.64+0x100] ;  /* 0x000100182841e981 */ /* 0x000122000c1e1500 */
[----:B------:R-:W-:Y:S02]  /*2c10*/  ISETP.GE.AND P6, PT, R64, UR43, PT ;  /* 0x0000002b40007c0c */ /* 0x000fe4000bfc6270 */
[----:B------:R-:W-:Y:S01]  /*2c20*/  LOP3.LUT R64, R58, 0x1a0, RZ, 0xfc, !PT ;  /* 0x000001a03a407812 */ /* 0x000fe200078efcff */
[----:B------:R-:W4:Y:S01]  /*2c30*/  LDL R78, [R1] ;  /* 0x00000000014e7983 */ /* 0x000f220000100800 */
[----:B------:R-:W-:-:S02]  /*2c40*/  PRMT R68, RZ, 0x7610, R68 ;  /* 0x00007610ff447816 */ /* 0x000fc40000000044 */
[----:B------:R-:W-:Y:S01]  /*2c50*/  PRMT R69, RZ, 0x7610, R69 ;  /* 0x00007610ff457816 */ /* 0x000fe20000000045 */
[----:B------:R0:W4:Y:S01]  /*2c60*/  @!P3 LDG.E.U16 R67, [R40.64+0x180] ;  /* 0x000180182843b981 */ /* 0x000122000c1e1500 */
[----:B------:R-:W-:Y:S02]  /*2c70*/  LOP3.LUT R70, R58, 0x1c0, RZ, 0xfc, !PT ;  /* 0x000001c03a467812 */ /* 0x000fe400078efcff */
[----:B------:R-:W-:Y:S01]  /*2c80*/  ISETP.GE.AND P3, PT, R64, UR43, PT ;  /* 0x0000002b40007c0c */ /* 0x000fe2000bf66270 */
[----:B------:R0:W4:Y:S01]  /*2c90*/  @!P2 LDG.E.U16 R68, [R40.64+0x1c0] ;  /* 0x0001c0182844a981 */ /* 0x000122000c1e1500 */
[----:B------:R-:W-:Y:S02]  /*2ca0*/  LOP3.LUT R64, R58, 0x1e0, RZ, 0xfc, !PT ;  /* 0x000001e03a407812 */ /* 0x000fe400078efcff */
[----:B-1----:R-:W-:Y:S01]  /*2cb0*/  PRMT R42, RZ, 0x7610, R42 ;  /* 0x00007610ff2a7816 */ /* 0x002fe2000000002a */
[----:B------:R0:W4:Y:S01]  /*2cc0*/  @!P1 LDG.E.U16 R69, [R40.64+0x200] ;  /* 0x0002001828459981 */ /* 0x000122000c1e1500 */
[----:B------:R-:W-:-:S02]  /*2cd0*/  ISETP.GE.AND P2, PT, R70, UR43, PT ;  /* 0x0000002b46007c0c */ /* 0x000fc4000bf46270 */
[----:B------:R-:W-:Y:S02]  /*2ce0*/  ISETP.GE.AND P1, PT, R64, UR43, PT ;  /* 0x0000002b40007c0c */ /* 0x000fe4000bf26270 */
[----:B------:R-:W-:Y:S01]  /*2cf0*/  PRMT R72, RZ, 0x7610, R72 ;  /* 0x00007610ff487816 */ /* 0x000fe20000000048 */
[----:B------:R0:W4:Y:S01]  /*2d00*/  @!P0 LDG.E.U16 R42, [R40.64+0x240] ;  /* 0x00024018282a8981 */ /* 0x000122000c1e1500 */
[----:B------:R-:W-:Y:S02]  /*2d10*/  PRMT R43, RZ, 0x7610, R43 ;  /* 0x00007610ff2b7816 */ /* 0x000fe4000000002b */
[----:B------:R-:W-:Y:S02]  /*2d20*/  PRMT R74, RZ, 0x7610, R74 ;  /* 0x00007610ff4a7816 */ /* 0x000fe4000000004a */
[----:B------:R-:W-:Y:S01]  /*2d30*/  PRMT R71, RZ, 0x7610, R71 ;  /* 0x00007610ff477816 */ /* 0x000fe20000000047 */
[----:B------:R0:W4:Y:S01]  /*2d40*/  @!P4 LDG.E.U16 R72, [R40.64+0x280] ;  /* 0x000280182848c981 */ /* 0x000122000c1e1500 */
[----:B------:R-:W-:-:S02]  /*2d50*/  PRMT R76, RZ, 0x7610, R76 ;  /* 0x00007610ff4c7816 */ /* 0x000fc4000000004c */
[----:B------:R-:W-:Y:S01]  /*2d60*/  PRMT R73, RZ, 0x7610, R73 ;  /* 0x00007610ff497816 */ /* 0x000fe20000000049 */
[----:B------:R0:W4:Y:S04]  /*2d70*/  @!P6 LDG.E.U16 R43, [R40.64+0x2c0] ;  /* 0x0002c018282be981 */ /* 0x000128000c1e1500 */
[----:B------:R0:W4:Y:S04]  /*2d80*/  @!P5 LDG.E.U16 R74, [R40.64+0x300] ;  /* 0x00030018284ad981 */ /* 0x000128000c1e1500 */
[----:B------:R0:W4:Y:S04]  /*2d90*/  @!P3 LDG.E.U16 R71, [R40.64+0x340] ;  /* 0x000340182847b981 */ /* 0x000128000c1e1500 */
[----:B------:R0:W4:Y:S04]  /*2da0*/  @!P2 LDG.E.U16 R76, [R40.64+0x380] ;  /* 0x00038018284ca981 */ /* 0x000128000c1e1500 */
[----:B------:R0:W4:Y:S01]  /*2db0*/  @!P1 LDG.E.U16 R73, [R40.64+0x3c0] ;  /* 0x0003c01828499981 */ /* 0x000122000c1e1500 */
[----:B------:R-:W-:-:S02]  /*2dc0*/  UIMAD UR41, UR16, UR22, URZ ;  /* 0x00000016102972a4 */ /* 0x000fc4000f8e023f */
[----:B------:R-:W-:Y:S02]  /*2dd0*/  UIMAD.WIDE.U32 UR20, UR17, UR22, URZ ;  /* 0x00000016111472a5 */ /* 0x000fe4000f8e003f */
[----:B------:R-:W-:-:S03]  /*2de0*/  UIMAD UR41, UR17, UR23, UR41 ;  /* 0x00000017112972a4 */ /* 0x000fc6000f8e0229 */
[----:B------:R-:W-:Y:S02]  /*2df0*/  ULDC.64 UR22, c[0x0][0x1a0] ;  /* 0x0000680000167ab9 */ /* 0x000fe40000000a00 */
[----:B------:R-:W-:Y:S02]  /*2e00*/  UIADD3 UR21, UR21, UR41, URZ ;  /* 0x0000002915157290 */ /* 0x000fe4000fffe03f */
[----:B------:R-:W-:Y:S02]  /*2e10*/  UIMAD UR40, UR40, UR22, URZ ;  /* 0x00000016282872a4 */ /* 0x000fe4000f8e023f */
[----:B------:R-:W-:Y:S02]  /*2e20*/  UIMAD.WIDE.U32 UR20, UR7, UR22, UR20 ;  /* 0x00000016071472a5 */ /* 0x000fe4000f8e0014 */
[----:B------:R-:W-:-:S03]  /*2e30*/  UIMAD UR40, UR7, UR23, UR40 ;  /* 0x00000017072872a4 */ /* 0x000fc6000f8e0228 */
[----:B------:R-:W-:Y:S02]  /*2e40*/  ULDC.64 UR22, c[0x0][0x228] ;  /* 0x00008a0000167ab9 */ /* 0x000fe40000000a00 */
[----:B------:R-:W-:Y:S02]  /*2e50*/  UIADD3 UR21, UR21, UR40, URZ ;  /* 0x0000002815157290 */ /* 0x000fe4000fffe03f */
[----:B------:R-:W-:-:S04]  /*2e60*/  ULEA UR22, UP0, UR20, UR22, 0x2 ;  /* 0x0000001614167291 */ /* 0x000fc8000f80103f */
[----:B------:R-:W-:Y:S02]  /*2e70*/  ULEA.HI.X UR23, UR20, UR23, UR21, 0x2, UP0 ;  /* 0x0000001714177291 */ /* 0x000fe400080f1415 */
[----:B0-----:R-:W-:-:S04]  /*2e80*/  MOV R40, UR22 ;  /* 0x0000001600287c02 */ /* 0x001fc80008000f00 */
[----:B------:R-:W-:-:S05]  /*2e90*/  IMAD.U32 R41, RZ, RZ, UR23 ;  /* 0x00000017ff297e24 */ /* 0x000fca000f8e00ff */
[----:B------:R0:W4:Y:S01]  /*2ea0*/  LDG.E R64, [R40.64] ;  /* 0x0000001828407981 */ /* 0x000122000c1e1900 */
[----:B------:R-:W-:Y:S01]  /*2eb0*/  IMAD.U32 R70, RZ, RZ, UR19 ;  /* 0x00000013ff467e24 */ /* 0x000fe2000f8e00ff */
[----:B------:R-:W-:-:S04]  /*2ec0*/  LOP3.LUT P0, RZ, R57, 0x1f, RZ, 0xc0, !PT ;  /* 0x0000001f39ff7812 */ /* 0x000fc8000780c0ff */
[----:B------:R-:W-:Y:S02]  /*2ed0*/  ISETP.LT.OR P0, PT, R70, 0x2, P0 ;  /* 0x000000024600780c */ /* 0x000fe40000701670 */
[----:B------:R-:W-:-:S11]  /*2ee0*/  MOV R75, c[0x0][0x16c] ;  /* 0x00005b00004b7a02 */ /* 0x000fd60000000f00 */
[----:B------:R-:W-:-:S05]  /*2ef0*/  @!P0 IADD3 R70, R70, -0x2, RZ ;  /* 0xfffffffe46468810 */ /* 0x000fca0007ffe0ff */
[----:B------:R-:W-:Y:S01]  /*2f00*/  @!P0 IMAD R75, R70, R75, UR7 ;  /* 0x00000007464b8e24 */ /* 0x000fe2000f8e024b */
[----:B------:R-:W-:Y:S01]  /*2f10*/  ISETP.NE.AND P1, PT, R57, RZ, PT ;  /* 0x000000ff3900720c */ /* 0x000fe20003f25270 */
[----:B0-----:R-:W-:-:S05]  /*2f20*/  IMAD.U32 R40, RZ, RZ, UR38 ;  /* 0x00000026ff287e24 */ /* 0x001fca000f8e00ff */
[----:B------:R-:W-:-:S07]  /*2f30*/  LEA R40, R40, UR7, 0x8 ;  /* 0x0000000728287c11 */ /* 0x000fce000f8e40ff */
[----:B------:R-:W-:Y:S02]  /*2f40*/  @P1 IADD3 R40, R57, 0x200, RZ ;  /* 0x0000020039281810 */ /* 0x000fe40007ffe0ff */
        /* <DEDUP_REMOVED lines=20> */
[----:B--2---:R-:W0:Y:S01]  /*3090*/  R2UR UR23, R77 ;  /* 0x000000004d1773c2 */ /* 0x004e2200000e0000 */
[----:B------:R-:W-:Y:S04]  /*30a0*/  STS.U16 [R87], R60 ;  /* 0x0000003c57007388 */ /* 0x000fe80000000400 */
[----:B---3--:R1:W-:Y:S04]  /*30b0*/  STS.U16 [R86+0x40], R61 ;  /* 0x0000403d56007388 */ /* 0x0083e80000000400 */
[----:B----4-:R-:W-:Y:S04]  /*30c0*/  STS.U16 [R85+0x80], R62 ;  /* 0x0000803e55007388 */ /* 0x010fe80000000400 */
[----:B------:R-:W-:Y:S01]  /*30d0*/  STS.U16 [R84+0xc0], R63 ;  /* 0x0000c03f54007388 */ /* 0x000fe20000000400 */
[----:B0-----:R-:W-:-:S04]  /*30e0*/  IMAD.U32 R70, RZ, RZ, UR23 ;  /* 0x00000017ff467e24 */ /* 0x001fc8000f8e00ff */
[----:B------:R-:W-:-:S04]  /*30f0*/  FMUL.FTZ R70, R70, 1.4426950216293334961 ;  /* 0x3fb8aa3b46467820 */ /* 0x000fc80000410000 */
[----:B------:R-:W-:Y:S01]  /*3100*/  FMUL.FTZ R136, R23, R70 ;  /* 0x0000004617887220 */ /* 0x000fe20000410000 */
[----:B------:R-:W-:Y:S04]  /*3110*/  STS.U16 [R83+0x100], R65 ;  /* 0x0001004153007388 */ /* 0x000fe80000000400 */
[----:B------:R-:W-:Y:S01]  /*3120*/  STS.U16 [R82+0x140], R66 ;  /* 0x0001404252007388 */ /* 0x000fe20000000400 */
[----:B------:R-:W0:Y:S03]  /*3130*/  MUFU.EX2 R136, R136 ;  /* 0x0000008800887308 */ /* 0x000e260000000800 */
[----:B------:R-:W-:Y:S04]  /*3140*/  STS.U16 [R81+0x180], R67 ;  /* 0x0001804351007388 */ /* 0x000fe80000000400 */
[----:B------:R-:W-:Y:S04]  /*3150*/  STS.U16 [R80+0x1c0], R68 ;  /* 0x0001c04450007388 */ /* 0x000fe80000000400 */
[----:B------:R-:W-:Y:S04]  /*3160*/  STS.U16 [R79+0x200], R69 ;  /* 0x000200454f007388 */ /* 0x000fe80000000400 */
[----:B------:R2:W-:Y:S01]  /*3170*/  STS.U16 [R78+0x240], R42 ;  /* 0x0002402a4e007388 */ /* 0x0005e20000000400 */
[----:B-1----:R-:W-:-:S03]  /*3180*/  SHF.L.U32 R61, R40, 0x2, RZ ;  /* 0x00000002283d7819 */ /* 0x002fc600000006ff */
[----:B------:R-:W-:Y:S01]  /*3190*/  STS.U16 [R165+0x280], R72 ;  /* 0x00028048a5007388 */ /* 0x000fe20000000400 */
[----:B--2---:R-:W-:-:S03]  /*31a0*/  HFMA2.MMA R42, -RZ, RZ, 0, 4.76837158203125e-07 ;  /* 0x00000008ff2a7435 */ /* 0x004fc600000001ff */
[----:B------:R1:W-:Y:S04]  /*31b0*/  STS.U16 [R164+0x2c0], R43 ;  /* 0x0002c02ba4007388 */ /* 0x0003e80000000400 */
[----:B------:R-:W-:Y:S04]  /*31c0*/  STS.U16 [R163+0x300], R74 ;  /* 0x0003004aa3007388 */ /* 0x000fe80000000400 */
[----:B------:R-:W-:Y:S01]  /*31d0*/  STS.U16 [R162+0x340], R71 ;  /* 0x00034047a2007388 */ /* 0x000fe20000000400 */
[----:B------:R-:W-:-:S03]  /*31e0*/  @!P0 IMAD.WIDE R40, R75, R42, UR10 ;  /* 0x0000000a4b288e25 */ /* 0x000fc6000f8e022a */
[----:B------:R-:W-:Y:S04]  /*31f0*/  STS.U16 [R161+0x380], R76 ;  /* 0x0003804ca1007388 */ /* 0x000fe80000000400 */
[----:B------:R-:W-:Y:S01]  /*3200*/  STS.U16 [R160+0x3c0], R73 ;  /* 0x0003c049a0007388 */ /* 0x000fe20000000400 */
[----:B------:R-:W-:-:S06]  /*3210*/  NOP ;  /* 0x0000000000007918 */ /* 0x000fcc0000000000 */
[----:B------:R-:W2:Y:S04]  /*3220*/  LDS.U16 R83, [R56] ;  /* 0x0000000038537984 */ /* 0x000ea80000000400 */
[----:B------:R-:W3:Y:S04]  /*3230*/  LDS.U16 R82, [R56+0x2] ;  /* 0x0000020038527984 */ /* 0x000ee80000000400 */
[----:B------:R-:W4:Y:S04]  /*3240*/  LDS.U16 R74, [R56+0x4] ;  /* 0x00000400384a7984 */ /* 0x000f280000000400 */
[----:B------:R-:W0:Y:S04]  /*3250*/  LDS.U16 R75, [R56+0x6] ;  /* 0x00000600384b7984 */ /* 0x000e280000000400 */
[----:B------:R-:W0:Y:S04]  /*3260*/  LDS.U16 R76, [R56+0x8] ;  /* 0x00000800384c7984 */ /* 0x000e280000000400 */
[----:B------:R-:W0:Y:S04]  /*3270*/  LDS.U16 R77, [R56+0xa] ;  /* 0x00000a00384d7984 */ /* 0x000e280000000400 */
[----:B------:R-:W0:Y:S04]  /*3280*/  LDS.U16 R78, [R56+0xc] ;  /* 0x00000c00384e7984 */ /* 0x000e280000000400 */
[----:B------:R-:W1:Y:S04]  /*3290*/  LDS.U16 R79, [R56+0xe] ;  /* 0x00000e00384f7984 */ /* 0x000e680000000400 */
[----:B------:R-:W1:Y:S04]  /*32a0*/  LDS.U16 R88, [R56+0x10] ;  /* 0x0000100038587984 */ /* 0x000e680000000400 */
[----:B------:R-:W2:Y:S04]  /*32b0*/  LDS.U16 R89, [R56+0x12] ;  /* 0x0000120038597984 */ /* 0x000ea80000000400 */
[----:B------:R-:W2:Y:S04]  /*32c0*/  LDS.U16 R90, [R56+0x14] ;  /* 0x00001400385a7984 */ /* 0x000ea80000000400 */
[----:B------:R-:W2:Y:S04]  /*32d0*/  LDS.U16 R91, [R56+0x16] ;  /* 0x00001600385b7984 */ /* 0x000ea80000000400 */
[----:B------:R-:W2:Y:S04]  /*32e0*/  LDS.U16 R92, [R56+0x18] ;  /* 0x00001800385c7984 */ /* 0x000ea80000000400 */
[----:B------:R-:W2:Y:S04]  /*32f0*/  LDS.U16 R93, [R56+0x1a] ;  /* 0x00001a00385d7984 */ /* 0x000ea80000000400 */
[----:B------:R-:W2:Y:S04]  /*3300*/  LDS.U16 R94, [R56+0x1c] ;  /* 0x00001c00385e7984 */ /* 0x000ea80000000400 */
[----:B------:R-:W2:Y:S04]  /*3310*/  LDS.U16 R95, [R56+0x1e] ;  /* 0x00001e00385f7984 */ /* 0x000ea80000000400 */
[----:B0-----:R0:W-:Y:S01]  /*3320*/  STS [R61+0x3be0], R136 ;  /* 0x003be0883d007388 */ /* 0x0011e20000000800 */
[----:B------:R-:W-:-:S02]  /*3330*/  IMAD.MOV.U32 R81, RZ, RZ, RZ ;  /* 0x000000ffff517224 */ /* 0x000fc400078e00ff */
[----:B------:R-:W-:Y:S01]  /*3340*/  IMAD.MOV.U32 R80, RZ, RZ, 0x3f800000 ;  /* 0x3f800000ff507424 */ /* 0x000fe200078e00ff */
[----:B------:R-:W-:Y:S01]  /*3350*/  BAR.SYNC.DEFER_BLOCKING 0x0 ;  /* 0x0000000000007b1d */ /* 0x000fe20000010000 */
[-C--:B------:R-:W-:Y:S02]  /*3360*/  FMUL.FTZ R62, R22, R70.reuse ;  /* 0x00000046163e7220 */ /* 0x080fe40000410000 */
[-C--:B------:R-:W-:Y:S02]  /*3370*/  FMUL.FTZ R63, R21, R70.reuse ;  /* 0x00000046153f7220 */ /* 0x080fe40000410000 */
[-C--:B------:R-:W-:Y:S02]  /*3380*/  FMUL.FTZ R42, R20, R70.reuse ;  /* 0x00000046142a7220 */ /* 0x080fe40000410000 */
[-C--:B-1----:R-:W-:Y:S01]  /*3390*/  FMUL.FTZ R43, R19, R70.reuse ;  /* 0x00000046132b7220 */ /* 0x082fe20000410000 */
[----:B------:R-:W-:Y:S02]  /*33a0*/  PRMT R66, RZ, 0x5410, R139 ;  /* 0x00005410ff427816 */ /* 0x000fe4000000008b */
[----:B------:R-:W-:Y:S01]  /*33b0*/  PRMT R67, RZ, 0x5410, R138 ;  /* 0x00005410ff437816 */ /* 0x000fe2000000008a */
[----:B------:R-:W-:Y:S01]  /*33c0*/  MUFU.EX2 R42, R42 ;  /* 0x0000002a002a7308 */ /* 0x000fe20000000800 */
[----:B------:R-:W-:Y:S01]  /*33d0*/  FMUL.FTZ R60, R18, R70 ;  /* 0x00000046123c7220 */ /* 0x000fe20000410000 */
[----:B------:R1:W5:Y:S06]  /*33e0*/  @!P0 LDG.E.64 R80, [R40.64] ;  /* 0x0000001828508981 */ /* 0x00036c000c1e1b00 */
[----:B-1----:R-:W1:Y:S01]  /*33f0*/  MUFU.EX2 R40, R62 ;  /* 0x0000003e00287308 */ /* 0x002e620000000800 */
[----:B------:R-:W-:-:S07]  /*3400*/  PRMT R68, RZ, 0x5410, R135 ;  /* 0x00005410ff447816 */ /* 0x000fce0000000087 */
[----:B------:R-:W2:Y:S01]  /*3410*/  MUFU.EX2 R41, R63 ;  /* 0x0000003f00297308 */ /* 0x000ea20000000800 */
[----:B------:R-:W-:Y:S02]  /*3420*/  FMUL.FTZ R137, R23, R66 ;  /* 0x0000004217897220 */ /* 0x000fe40000410000 */
[----:B------:R-:W-:Y:S02]  /*3430*/  FMUL.FTZ R86, R22, R67 ;  /* 0x0000004316567220 */ /* 0x000fe40000410000 */
[----:B0-----:R-:W-:-:S03]  /*3440*/  FMUL.FTZ R61, R17, R70 ;  /* 0x00000046113d7220 */ /* 0x001fc60000410000 */
[----:B------:R-:W0:Y:S01]  /*3450*/  MUFU.EX2 R43, R43 ;  /* 0x0000002b002b7308 */ /* 0x000e220000000800 */
[----:B------:R-:W-:Y:S02]  /*3460*/  FMUL.FTZ R87, R21, R68 ;  /* 0x0000004415577220 */ /* 0x000fe40000410000 */
[-C--:B-1----:R-:W-:Y:S02]  /*3470*/  FMUL.FTZ R72, R136, R40.reuse ;  /* 0x0000002888487220 */ /* 0x082fe40000410000 */
[----:B------:R-:W-:-:S03]  /*3480*/  FFMA.FTZ R68, R137, R40, R86 ;  /* 0x0000002889447223 */ /* 0x000fc60000010056 */
[----:B------:R-:W1:Y:S01]  /*3490*/  MUFU.EX2 R60, R60 ;  /* 0x0000003c003c7308 */ /* 0x000e620000000800 */
[----:B------:R-:W-:Y:S02]  /*34a0*/  FMUL.FTZ R62, R16, R70 ;  /* 0x00000046103e7220 */ /* 0x000fe40000410000 */
[C---:B--2---:R-:W-:Y:S02]  /*34b0*/  FMUL.FTZ R67, R41.reuse, R72 ;  /* 0x0000004829437220 */ /* 0x044fe40000410000 */
[----:B------:R-:W-:-:S03]  /*34c0*/  FFMA.FTZ R68, R41, R68, R87 ;  /* 0x0000004429447223 */ /* 0x000fc60000010057 */
[----:B------:R-:W2:Y:S01]  /*34d0*/  MUFU.EX2 R61, R61 ;  /* 0x0000003d003d7308 */ /* 0x000ea20000000800 */
[----:B------:R-:W-:Y:S02]  /*34e0*/  FMUL.FTZ R63, R15, R70 ;  /* 0x000000460f3f7220 */ /* 0x000fe40000410000 */
[C---:B------:R-:W-:Y:S01]  /*34f0*/  FMUL.FTZ R72, R42.reuse, R67 ;  /* 0x000000432a487220 */ /* 0x040fe20000410000 */
[----:B------:R1:W3:Y:S01]  /*3500*/  R2UR UR40, R64 ;  /* 0x00000000402873c2 */ /* 0x0002e200000e0000 */
[----:B------:R-:W-:-:S03]  /*3510*/  FFMA.FTZ R68, R42, R68, R121 ;  /* 0x000000442a447223 */ /* 0x000fc60000010079 */
[----:B------:R-:W2:Y:S01]  /*3520*/  MUFU.EX2 R62, R62 ;  /* 0x0000003e003e7308 */ /* 0x000ea20000000800 */
[C---:B0-----:R-:W-:Y:S02]  /*3530*/  FMUL.FTZ R69, R43.reuse, R72 ;  /* 0x000000482b457220 */ /* 0x041fe40000410000 */
[----:B-1----:R-:W-:Y:S02]  /*3540*/  FMUL.FTZ R64, R14, R70 ;  /* 0x000000460e407220 */ /* 0x002fe40000410000 */
[----:B------:R-:W-:-:S03]  /*3550*/  FFMA.FTZ R68, R43, R68, R122 ;  /* 0x000000442b447223 */ /* 0x000fc6000001007a */
[----:B------:R-:W0:Y:S01]  /*3560*/  MUFU.EX2 R63, R63 ;  /* 0x0000003f003f7308 */ /* 0x000e220000000800 */
[----:B------:R-:W-:Y:S02]  /*3570*/  FMUL.FTZ R65, R13, R70 ;  /* 0x000000460d417220 */ /* 0x000fe40000410000 */
[C---:B------:R-:W-:Y:S02]  /*3580*/  FMUL.FTZ R72, R60.reuse, R69 ;  /* 0x000000453c487220 */ /* 0x040fe40000410000 */
[----:B------:R-:W-:-:S03]  /*3590*/  FFMA.FTZ R69, R60, R68, R123 ;  /* 0x000000443c457223 */ /* 0x000fc6000001007b */
[----:B------:R-:W1:Y:S01]  /*35a0*/  MUFU.EX2 R64, R64 ;  /* 0x0000004000407308 */ /* 0x000e620000000800 */
[----:B------:R-:W-:Y:S02]  /*35b0*/  FMUL.FTZ R66, R12, R70 ;  /* 0x000000460c427220 */ /* 0x000fe40000410000 */
[C---:B--2---:R-:W-:Y:S02]  /*35c0*/  FMUL.FTZ R71, R61.reuse, R72 ;  /* 0x000000483d477220 */ /* 0x044fe40000410000 */
[----:B------:R-:W-:-:S03]  /*35d0*/  FFMA.FTZ R69, R61, R69, R124 ;  /* 0x000000453d457223 */ /* 0x000fc6000001007c */
[----:B------:R-:W2:Y:S01]  /*35e0*/  MUFU.EX2 R65, R65 ;  /* 0x0000004100417308 */ /* 0x000ea20000000800 */
[----:B------:R-:W-:Y:S02]  /*35f0*/  FMUL.FTZ R67, R11, R70 ;  /* 0x000000460b437220 */ /* 0x000fe40000410000 */
[C---:B------:R-:W-:Y:S02]  /*3600*/  FMUL.FTZ R72, R62.reuse, R71 ;  /* 0x000000473e487220 */ /* 0x040fe40000410000 */
[----:B------:R-:W-:-:S03]  /*3610*/  FFMA.FTZ R71, R62, R69, R125 ;  /* 0x000000453e477223 */ /* 0x000fc6000001007d */
[----:B------:R-:W2:Y:S01]  /*3620*/  MUFU.EX2 R66, R66 ;  /* 0x0000004200427308 */ /* 0x000ea20000000800 */
[----:B------:R-:W-:Y:S02]  /*3630*/  FMUL.FTZ R68, R10, R70 ;  /* 0x000000460a447220 */ /* 0x000fe40000410000 */
[C---:B0-----:R-:W-:Y:S02]  /*3640*/  FMUL.FTZ R73, R63.reuse, R72 ;  /* 0x000000483f497220 */ /* 0x041fe40000410000 */
[----:B------:R-:W-:-:S03]  /*3650*/  FFMA.FTZ R71, R63, R71, R126 ;  /* 0x000000473f477223 */ /* 0x000fc6000001007e */
[----:B------:R-:W0:Y:S01]  /*3660*/  MUFU.EX2 R67, R67 ;  /* 0x0000004300437308 */ /* 0x000e220000000800 */
[----:B------:R-:W-:Y:S02]  /*3670*/  FMUL.FTZ R69, R9, R70 ;  /* 0x0000004609457220 */ /* 0x000fe40000410000 */
[C---:B-1----:R-:W-:Y:S02]  /*3680*/  FMUL.FTZ R72, R64.reuse, R73 ;  /* 0x0000004940487220 */ /* 0x042fe40000410000 */
        /* <DEDUP_REMOVED lines=9> */
[----:B------:R-:W3:Y:S01]  /*3720*/  MUFU.EX2 R70, R70 ;  /* 0x0000004600467308 */ /* 0x000ee20000000800 */
[----:B------:R-:W-:Y:S01]  /*3730*/  PRMT R132, RZ, 0x5410, R45 ;  /* 0x00005410ff847816 */ /* 0x000fe2000000002d */
[----:B------:R-:W-:Y:S01]  /*3740*/  FMUL.FTZ R131, R10, R131 ;  /* 0x000000830a837220 */ /* 0x000fe20000410000 */
[----:B------:R-:W-:Y:S01]  /*3750*/  ISETP.NE.AND P0, PT, R57, 0x7f, PT ;  /* 0x0000007f3900780c */ /* 0x000fe20003f05270 */
[C---:B0-----:R-:W-:Y:S02]  /*3760*/  FMUL.FTZ R73, R67.reuse, R72 ;  /* 0x0000004843497220 */ /* 0x041fe40000410000 */
[----:B------:R-:W-:Y:S01]  /*3770*/  FFMA.FTZ R71, R67, R71, R130 ;  /* 0x0000004743477223 */ /* 0x000fe20000010082 */
[----:B------:R-:W-:Y:S01]  /*3780*/  PRMT R133, RZ, 0x5410, R44 ;  /* 0x00005410ff857816 */ /* 0x000fe2000000002c */
[----:B------:R-:W-:Y:S02]  /*3790*/  FMUL.FTZ R132, R9, R132 ;  /* 0x0000008409847220 */ /* 0x000fe40000410000 */
[----:B-1----:R-:W-:-:S02]  /*37a0*/  FMUL.FTZ R72, R68, R73 ;  /* 0x0000004944487220 */ /* 0x002fc40000410000 */
[----:B------:R-:W-:Y:S02]  /*37b0*/  FFMA.FTZ R71, R68, R71, R131 ;  /* 0x0000004744477223 */ /* 0x000fe40000010083 */
[C---:B--2---:R-:W-:Y:S02]  /*37c0*/  FMUL.FTZ R73, R69.reuse, R72 ;  /* 0x0000004845497220 */ /* 0x044fe40000410000 */
[----:B------:R-:W-:Y:S02]  /*37d0*/  FFMA.FTZ R71, R69, R71, R132 ;  /* 0x0000004745477223 */ /* 0x000fe40000010084 */
[----:B------:R-:W-:Y:S02]  /*37e0*/  FMUL.FTZ R133, R8, R133 ;  /* 0x0000008508857220 */ /* 0x000fe40000410000 */
[C---:B---3--:R-:W-:Y:S02]  /*37f0*/  FMUL.FTZ R72, R70.reuse, R73 ;  /* 0x0000004946487220 */ /* 0x048fe40000410000 */
[----:B------:R-:W-:-:S02]  /*3800*/  FFMA.FTZ R73, R70, R71, R133 ;  /* 0x0000004746497223 */ /* 0x000fc40000010085 */
[----:B------:R0:W1:Y:S01]  /*3810*/  @P0 LDS R71, [R57.X4+0x43e4] ;  /* 0x0043e40039470984 */ /* 0x0000620000004800 */
[----:B------:R-:W-:Y:S01]  /*3820*/  BSSY B0, `(.L_x_221) ;  /* 0x000000e000007945 */ /* 0x000fe20003800000 */
[----:B------:R-:W-:Y:S01]  /*3830*/  LEA.HI R158, R57, R57, RZ, 0x1e ;  /* 0x00000039399e7211 */ /* 0x000fe200078ff0ff */
[----:B------:R-:W-:Y:S05]  /*3840*/  @P0 BRA `(.L_x_222) ;  /* 0x000000b000000947 */ /* 0x000fea0003800000 */
[----:B----4-:R-:W-:Y:S01]  /*3850*/  ULDC UR21, c[0x0][0x174] ;  /* 0x00005d0000157ab9 */ /* 0x010fe20000000800 */
        /* <DEDUP_REMOVED lines=8> */
[----:B------:R-:W-:-:S05]  /*38e0*/  IMAD.U32 R84, RZ, RZ, UR20 ;  /* 0x00000014ff547e24 */ /* 0x000fca000f8e00ff */
[----:B------:R1:W2:Y:S02]  /*38f0*/  @P0 LDS R71, [R84.X4+0x3be0] ;  /* 0x003be00054470984 */ /* 0x0002a40000004800 */
.L_x_222:
[----:B----4-:R-:W-:Y:S05]  /*3900*/  BSYNC B0 ;  /* 0x0000000000007941 */ /* 0x010fea0003800000 */
.L_x_221:
[----:B------:R-:W-:Y:S01]  /*3910*/  ISETP.GT.U32.AND P0, PT, R57, 0x1f, PT ;  /* 0x0000001f3900780c */ /* 0x000fe20003f04070 */
[----:B------:R3:W-:Y:S01]  /*3920*/  STS.64 [R158.X8+0x31d0], R72 ;  /* 0x0031d0489e007388 */ /* 0x0007e20000008a00 */
[----:B------:R-:W-:Y:S01]  /*3930*/  PRMT R74, RZ, 0x5410, R74 ;  /* 0x00005410ff4a7816 */ /* 0x000fe2000000004a */
[----:B------:R-:W-:Y:S01]  /*3940*/  BSSY B0, `(.L_x_223) ;  /* 0x0000078000007945 */ /* 0x000fe20003800000 */
[----:B------:R-:W-:Y:S02]  /*3950*/  PRMT R75, RZ, 0x5410, R75 ;  /* 0x00005410ff4b7816 */ /* 0x000fe4000000004b */
[----:B------:R-:W-:Y:S01]  /*3960*/  PRMT R76, RZ, 0x5410, R76 ;  /* 0x00005410ff4c7816 */ /* 0x000fe2000000004c */
[----:B------:R-:W-:Y:S01]  /*3970*/  FMUL.FTZ R98, R74, UR40 ;  /* 0x000000284a627c20 */ /* 0x000fe20008410000 */
[----:B------:R-:W-:Y:S01]  /*3980*/  PRMT R77, RZ, 0x5410, R77 ;  /* 0x00005410ff4d7816 */ /* 0x000fe2000000004d */
[----:B------:R-:W-:Y:S01]  /*3990*/  FMUL.FTZ R99, R75, UR40 ;  /* 0x000000284b637c20 */ /* 0x000fe20008410000 */
[----:B------:R-:W-:Y:S01]  /*39a0*/  PRMT R78, RZ, 0x5410, R78 ;  /* 0x00005410ff4e7816 */ /* 0x000fe2000000004e */
[----:B------:R-:W-:Y:S01]  /*39b0*/  FMUL.FTZ R100, R76, UR40 ;  /* 0x000000284c647c20 */ /* 0x000fe20008410000 */
[----:B------:R-:W-:Y:S01]  /*39c0*/  PRMT R79, RZ, 0x5410, R79 ;  /* 0x00005410ff4f7816 */ /* 0x000fe2000000004f */
[----:B------:R-:W-:Y:S01]  /*39d0*/  FMUL.FTZ R101, R77, UR40 ;  /* 0x000000284d657c20 */ /* 0x000fe20008410000 */
[----:B---3--:R-:W-:Y:S01]  /*39e0*/  PRMT R72, RZ, 0x5410, R83 ;  /* 0x00005410ff487816 */ /* 0x008fe20000000053 */
[----:B------:R-:W-:Y:S01]  /*39f0*/  FMUL.FTZ R102, R78, UR40 ;  /* 0x000000284e667c20 */ /* 0x000fe20008410000 */
        /* <DEDUP_REMOVED lines=17> */
[----:B------:R-:W-:-:S02]  /*3b10*/  FMUL.FTZ R109, R93, UR40 ;  /* 0x000000285d6d7c20 */ /* 0x000fc40008410000 */
[----:B------:R-:W-:Y:S02]  /*3b20*/  FMUL.FTZ R110, R94, UR40 ;  /* 0x000000285e6e7c20 */ /* 0x000fe40008410000 */
[----:B------:R-:W-:Y:S02]  /*3b30*/  FMUL.FTZ R111, R95, UR40 ;  /* 0x000000285f6f7c20 */ /* 0x000fe40008410000 */
        /* <DEDUP_REMOVED lines=15> */
[----:B------:R-:W-:Y:S01]  /*3c30*/  FMUL.FTZ R111, R24, R111 ;  /* 0x0000006f186f7220 */ /* 0x000fe20000410000 */
[----:B------:R-:W-:Y:S06]  /*3c40*/  BAR.SYNC.DEFER_BLOCKING 0x0 ;  /* 0x0000000000007b1d */ /* 0x000fec0000010000 */
[----:B------:R-:W-:Y:S05]  /*3c50*/  @P0 BRA `(.L_x_224) ;  /* 0x0000046000000947 */ /* 0x000fea0003800000 */
[----:B------:R-:W-:-:S05]  /*3c60*/  IMAD R159, R57, 0x28, RZ ;  /* 0x00000028399f7824 */ /* 0x000fca00078e02ff */
[----:B------:R-:W-:Y:S04]  /*3c70*/  LDS.64 R82, [R159+0x31d0] ;  /* 0x0031d0009f527984 */ /* 0x000fe80000000a00 */
[----:B-1----:R-:W1:Y:S02]  /*3c80*/  LDS.64 R84, [R159+0x31d8] ;  /* 0x0031d8009f547984 */ /* 0x002e640000000a00 */
[-C--:B-1----:R-:W-:Y:S02]  /*3c90*/  FMUL.FTZ R141, R82, R84.reuse ;  /* 0x00000054528d7220 */ /* 0x082fe40000410000 */
[----:B------:R-:W-:Y:S02]  /*3ca0*/  FFMA.FTZ R85, R83, R84, R85 ;  /* 0x0000005453557223 */ /* 0x000fe40000010055 */
[----:B------:R-:W1:Y:S02]  /*3cb0*/  LDS.64 R82, [R159+0x31e0] ;  /* 0x0031e0009f527984 */ /* 0x000e640000000a00 */
[----:B-1----:R-:W-:-:S02]  /*3cc0*/  FMUL.FTZ R141, R82, R141 ;  /* 0x0000008d528d7220 */ /* 0x002fc40000410000 */
[----:B------:R-:W-:Y:S02]  /*3cd0*/  FFMA.FTZ R85, R82, R85, R83 ;  /* 0x0000005552557223 */ /* 0x000fe40000010053 */
[----:B------:R-:W1:Y:S02]  /*3ce0*/  LDS.64 R82, [R159+0x31e8] ;  /* 0x0031e8009f527984 */ /* 0x000e640000000a00 */
[C---:B-1----:R-:W-:Y:S02]  /*3cf0*/  FFMA.FTZ R85, R82.reuse, R85, R83 ;  /* 0x0000005552557223 */ /* 0x042fe40000010053 */
[----:B------:R-:W-:Y:S01]  /*3d00*/  FMUL.FTZ R141, R82, R141 ;  /* 0x0000008d528d7220 */ /* 0x000fe20000410000 */
[----:B------:R-:W-:Y:S05]  /*3d10*/  BRA.DIV ~URZ, `(.L_x_225) ;  /* 0x000047d27f007947 */ /* 0x000fea000b800000 */
[----:B------:R1:W3:Y:S02]  /*3d20*/  SHFL.UP PT, R156, R141, 0x1, RZ ;  /* 0x042000008d9c7989 */ /* 0x0002e400000e00ff */
.L_x_280:
[----:B------:R-:W-:Y:S05]  /*3d30*/  BRA.DIV ~URZ, `(.L_x_226) ;  /* 0x000048127f007947 */ /* 0x000fea000b800000 */
[----:B------:R-:W4:Y:S04]  /*3d40*/  S2R R83, SR_LANEID ;  /* 0x0000000000537919 */ /* 0x000f280000000000 */
[----:B------:R-:W0:Y:S01]  /*3d50*/  SHFL.UP PT, R82, R85, 0x1, RZ ;  /* 0x0420000055527989 */ /* 0x000e2200000e00ff */
[----:B----4-:R-:W-:-:S13]  /*3d60*/  ISETP.GE.AND P0, PT, R83, 0x1, PT ;  /* 0x000000015300780c */ /* 0x010fda0003f06270 */
[C---:B0-----:R-:W-:Y:S02]  /*3d70*/  @P0 FFMA.FTZ R85, R141.reuse, R82, R85 ;  /* 0x000000528d550223 */ /* 0x041fe40000010055 */
[----:B-1-3--:R-:W-:Y:S01]  /*3d80*/  @P0 FMUL.FTZ R141, R141, R156 ;  /* 0x0000009c8d8d0220 */ /* 0x00afe20000410000 */
        /* <DEDUP_REMOVED lines=15> */
[----:B------:R0:W1:Y:S04]  /*3e80*/  SHFL.UP PT, R82, R85, 0x10, RZ ;  /* 0x0600000055527989 */ /* 0x00006800000e00ff */
[----:B------:R0:W3:Y:S02]  /*3e90*/  SHFL.UP PT, R156, R141, 0x10, RZ ;  /* 0x060000008d9c7989 */ /* 0x0000e400000e00ff */
.L_x_281:
[----:B------:R-:W4:Y:S02]  /*3ea0*/  S2R R83, SR_LANEID ;  /* 0x0000000000537919 */ /* 0x000f240000000000 */
[----:B----4-:R-:W-:-:S13]  /*3eb0*/  ISETP.GE.AND P0, PT, R83, 0x10, PT ;  /* 0x000000105300780c */ /* 0x010fda0003f06270 */
[-C--:B01----:R-:W-:Y:S02]  /*3ec0*/  @P0 FFMA.FTZ R85, R82, R141.reuse, R85 ;  /* 0x0000008d52550223 */ /* 0x083fe40000010055 */
[----:B---3--:R-:W-:Y:S01]  /*3ed0*/  @P0 FMUL.FTZ R141, R156, R141 ;  /* 0x0000008d9c8d0220 */ /* 0x008fe20000410000 */
[----:B------:R-:W-:Y:S05]  /*3ee0*/  BRA.CONV ~URZ, `(.L_x_227) ;  /* 0x000000437f007947 */ /* 0x000fea000b800000 */
[----:B------:R-:W-:Y:S01]  /*3ef0*/  MOV R82, R141 ;  /* 0x0000008d00527202 */ /* 0x000fe20000000f00 */
[----:B------:R-:W-:Y:S01]  /*3f00*/  IMAD.MOV.U32 R84, RZ, RZ, 0x1f ;  /* 0x0000001fff547424 */ /* 0x000fe200078e00ff */
[----:B------:R-:W-:Y:S02]  /*3f10*/  MOV R83, 0x3f30 ;  /* 0x00003f3000537802 */ /* 0x000fe40000000f00 */
[----:B--2--5:R-:W-:Y:S05]  /*3f20*/  CALL.REL.NOINC `($__internal_13_$__cuda_sm70_shflsync_idx_p) ;  /* 0x0000519000007944 */ /* 0x024fea0003c00000 */
.L_x_227:
[----:B------:R-:W-:Y:S05]  /*3f30*/  BRA.CONV ~URZ, `(.L_x_228) ;  /* 0x000000437f007947 */ /* 0x000fea000b800000 */
[----:B-1----:R-:W-:Y:S01]  /*3f40*/  HFMA2.MMA R84, -RZ, RZ, 0, 1.847743988037109375e-06 ;  /* 0x0000001fff547435 */ /* 0x002fe200000001ff */
[----:B------:R-:W-:Y:S01]  /*3f50*/  IMAD.MOV.U32 R82, RZ, RZ, R85 ;  /* 0x000000ffff527224 */ /* 0x000fe200078e0055 */
[----:B------:R-:W-:-:S04]  /*3f60*/  MOV R83, 0x3f80 ;  /* 0x00003f8000537802 */ /* 0x000fc80000000f00 */
[----:B0-2--5:R-:W-:Y:S05]  /*3f70*/  CALL.REL.NOINC `($__internal_13_$__cuda_sm70_shflsync_idx_p) ;  /* 0x0000514000007944 */ /* 0x025fea0003c00000 */
.L_x_228:
[----:B------:R-:W-:Y:S05]  /*3f80*/  BRA.DIV ~URZ, `(.L_x_229) ;  /* 0x000049827f007947 */ /* 0x000fea000b800000 */
[----:B-----5:R-:W3:Y:S04]  /*3f90*/  SHFL.IDX PT, R80, R80, RZ, 0x1f ;  /* 0x00001fff50507589 */ /* 0x020ee800000e0000 */
[----:B------:R-:W4:Y:S04]  /*3fa0*/  SHFL.IDX PT, R81, R81, RZ, 0x1f ;  /* 0x00001fff51517589 */ /* 0x000f2800000e0000 */
[----:B------:R-:W0:Y:S04]  /*3fb0*/  SHFL.UP PT, R141, R141, 0x1, RZ ;  /* 0x042000008d8d7989 */ /* 0x000e2800000e00ff */
[----:B------:R-:W2:Y:S02]  /*3fc0*/  SHFL.UP PT, R85, R85, 0x1, RZ ;  /* 0x0420000055557989 */ /* 0x000ea400000e00ff */
.L_x_282:
[----:B------:R-:W5:Y:S01]  /*3fd0*/  LDS.64 R82, [R159+0x31d0] ;  /* 0x0031d0009f527984 */ /* 0x000f620000000a00 */
[----:B0-2-4-:R-:W-:-:S02]  /*3fe0*/  @P1 FFMA.FTZ R81, R81, R141, R85 ;  /* 0x0000008d51511223 */ /* 0x015fc40000010055 */
[----:B---3--:R-:W-:-:S05]  /*3ff0*/  @P1 FMUL.FTZ R80, R80, R141 ;  /* 0x0000008d50501220 */ /* 0x008fca0000410000 */
[----:B------:R-:W-:Y:S01]  /*4000*/  STS.64 [R159+0x31d0], R80 ;  /* 0x0031d0509f007388 */ /* 0x000fe20000000a00 */
[C---:B-----5:R-:W-:Y:S02]  /*4010*/  FFMA.FTZ R83, R82.reuse, R81, R83 ;  /* 0x0000005152537223 */ /* 0x060fe40000010053 */
[----:B------:R-:W-:Y:S02]  /*4020*/  FMUL.FTZ R82, R82, R80 ;  /* 0x0000005052527220 */ /* 0x000fe40000410000 */
[----:B------:R-:W0:Y:S04]  /*4030*/  LDS.64 R80, [R159+0x31d8] ;  /* 0x0031d8009f507984 */ /* 0x000e280000000a00 */
[----:B------:R-:W-:Y:S01]  /*4040*/  STS.64 [R159+0x31d8], R82 ;  /* 0x0031d8529f007388 */ /* 0x000fe20000000a00 */
[----:B0-----:R-:W-:-:S02]  /*4050*/  FFMA.FTZ R81, R80, R83, R81 ;  /* 0x0000005350517223 */ /* 0x001fc40000010051 */
[----:B------:R-:W-:Y:S02]  /*4060*/  FMUL.FTZ R80, R80, R82 ;  /* 0x0000005250507220 */ /* 0x000fe40000410000 */
[----:B------:R-:W0:Y:S04]  /*4070*/  LDS.64 R82, [R159+0x31e0] ;  /* 0x0031e0009f527984 */ /* 0x000e280000000a00 */
[----:B------:R2:W-:Y:S01]  /*4080*/  STS.64 [R159+0x31e0], R80 ;  /* 0x0031e0509f007388 */ /* 0x0005e20000000a00 */
[C---:B0-----:R-:W-:Y:S02]  /*4090*/  FFMA.FTZ R83, R82.reuse, R81, R83 ;  /* 0x0000005152537223 */ /* 0x041fe40000010053 */
[----:B------:R-:W-:-:S05]  /*40a0*/  FMUL.FTZ R82, R82, R80 ;  /* 0x0000005052527220 */ /* 0x000fca0000410000 */
[----:B------:R2:W-:Y:S02]  /*40b0*/  STS.64 [R159+0x31e8], R82 ;  /* 0x0031e8529f007388 */ /* 0x0005e40000000a00 */
.L_x_224:
[----:B------:R-:W-:Y:S05]  /*40c0*/  BSYNC B0 ;  /* 0x0000000000007941 */ /* 0x000fea0003800000 */
.L_x_223:
[----:B------:R-:W-:Y:S01]  /*40d0*/  WARPSYNC 0xffffffff ;  /* 0xffffffff00007948 */ /* 0x000fe20003800000 */
[----:B------:R-:W-:Y:S01]  /*40e0*/  BAR.SYNC.DEFER_BLOCKING 0x0 ;  /* 0x0000000000007b1d */ /* 0x000fe20000010000 */
[C---:B-12---:R-:W-:Y:S01]  /*40f0*/  FMUL.FTZ R82, R70.reuse, R71 ;  /* 0x0000004746527220 */ /* 0x046fe20000410000 */
[----:B------:R-:W-:Y:S01]  /*4100*/  LOP3.LUT P0, RZ, R57, 0x1f, RZ, 0xc0, !PT ;  /* 0x0000001f39ff7812 */ /* 0x000fe2000780c0ff */
[----:B------:R-:W-:Y:S01]  /*4110*/  FFMA.FTZ R83, R70, R111, R110 ;  /* 0x0000006f46537223 */ /* 0x000fe2000001006e */
[----:B-----5:R-:W-:Y:S01]  /*4120*/  MOV R81, RZ ;  /* 0x000000ff00517202 */ /* 0x020fe20000000f00 */
[C---:B------:R-:W-:Y:S01]  /*4130*/  FMUL.FTZ R82, R69.reuse, R82 ;  /* 0x0000005245527220 */ /* 0x040fe20000410000 */
[----:B------:R-:W-:Y:S01]  /*4140*/  BSSY B0, `(.L_x_230) ;  /* 0x0000077000007945 */ /* 0x000fe20003800000 */
        /* <DEDUP_REMOVED lines=8> */
[----:B------:R-:W-:Y:S01]  /*41d0*/  FFMA.FTZ R83, R65, R83, R105 ;  /* 0x0000005341537223 */ /* 0x000fe20000010069 */
[----:B------:R-:W1:Y:S01]  /*41e0*/  LDS R80, [R158.X8+0x31d4] ;  /* 0x0031d4009e507984 */ /* 0x000e620000008800 */
        /* <DEDUP_REMOVED lines=12> */
[----:B------:R-:W-:Y:S02]  /*42b0*/  IMAD.U32 R84, RZ, RZ, UR7 ;  /* 0x00000007ff547e24 */ /* 0x000fe4000f8e00ff */
[C---:B------:R-:W-:Y:S02]  /*42c0*/  FMUL.FTZ R82, R42.reuse, R82 ;  /* 0x000000522a527220 */ /* 0x040fe40000410000 */
[----:B------:R-:W-:Y:S02]  /*42d0*/  FFMA.FTZ R83, R42, R83, R98 ;  /* 0x000000532a537223 */ /* 0x000fe40000010062 */
[C---:B------:R-:W-:Y:S02]  /*42e0*/  FMUL.FTZ R82, R41.reuse, R82 ;  /* 0x0000005229527220 */ /* 0x040fe40000410000 */
[----:B------:R-:W-:-:S02]  /*42f0*/  FFMA.FTZ R83, R41, R83, R97 ;  /* 0x0000005329537223 */ /* 0x000fc40000010061 */
[C---:B------:R-:W-:Y:S02]  /*4300*/  FMUL.FTZ R82, R40.reuse, R82 ;  /* 0x0000005228527220 */ /* 0x040fe40000410000 */
[----:B------:R-:W-:Y:S02]  /*4310*/  FFMA.FTZ R83, R40, R83, R96 ;  /* 0x0000005328537223 */ /* 0x000fe40000010060 */
[----:B-1----:R-:W-:Y:S02]  /*4320*/  FFMA.FTZ R136, R136, R80, R137 ;  /* 0x0000005088887223 */ /* 0x002fe40000010089 */
[----:B------:R-:W-:Y:S02]  /*4330*/  IMAD.U32 R80, RZ, RZ, UR19 ;  /* 0x00000013ff507e24 */ /* 0x000fe4000f8e00ff */
[----:B------:R-:W-:-:S03]  /*4340*/  FFMA.FTZ R137, R40, R136, R86 ;  /* 0x0000008828897223 */ /* 0x000fc60000010056 */
[----:B------:R-:W-:Y:S01]  /*4350*/  ISETP.GE.OR P0, PT, R80, c[0x0][0x174], P0 ;  /* 0x00005d0050007a0c */ /* 0x000fe20000706670 */
[----:B------:R-:W-:Y:S02]  /*4360*/  FFMA.FTZ R141, R41, R137, R87 ;  /* 0x00000089298d7223 */ /* 0x000fe40000010057 */
[----:B------:R-:W-:Y:S02]  /*4370*/  IMAD.MOV.U32 R80, RZ, RZ, 0x3f800000 ;  /* 0x3f800000ff507424 */ /* 0x000fe400078e00ff */
[----:B------:R-:W-:-:S04]  /*4380*/  FFMA.FTZ R121, R42, R141, R121 ;  /* 0x0000008d2a797223 */ /* 0x000fc80000010079 */
[----:B------:R-:W-:-:S04]  /*4390*/  FFMA.FTZ R122, R43, R121, R122 ;  /* 0x000000792b7a7223 */ /* 0x000fc8000001007a */
[----:B------:R-:W-:Y:S01]  /*43a0*/  FFMA.FTZ R123, R60, R122, R123 ;  /* 0x0000007a3c7b7223 */ /* 0x000fe2000001007b */
[----:B------:R1:W2:Y:S01]  /*43b0*/  @!P0 LDS.64 R80, [R84.X8+0x45e0] ;  /* 0x0045e00054508984 */ /* 0x0002a20000008a00 */
[----:B------:R-:W-:Y:S02]  /*43c0*/  ISETP.GT.U32.AND P0, PT, R57, 0x1f, PT ;  /* 0x0000001f3900780c */ /* 0x000fe40003f04070 */
[----:B------:R-:W-:Y:S01]  /*43d0*/  FFMA.FTZ R124, R61, R123, R124 ;  /* 0x0000007b3d7c7223 */ /* 0x000fe2000001007c */
[----:B------:R1:W-:Y:S03]  /*43e0*/  STS.64 [R158.X8+0x36e0], R82 ;  /* 0x0036e0529e007388 */ /* 0x0003e60000008a00 */
[----:B------:R-:W-:-:S04]  /*43f0*/  FFMA.FTZ R125, R62, R124, R125 ;  /* 0x0000007c3e7d7223 */ /* 0x000fc8000001007d */
[----:B------:R-:W-:-:S04]  /*4400*/  FFMA.FTZ R126, R63, R125, R126 ;  /* 0x0000007d3f7e7223 */ /* 0x000fc8000001007e */
[----:B------:R-:W-:-:S04]  /*4410*/  FFMA.FTZ R127, R64, R126, R127 ;  /* 0x0000007e407f7223 */ /* 0x000fc8000001007f */
[----:B------:R-:W-:-:S04]  /*4420*/  FFMA.FTZ R128, R65, R127, R128 ;  /* 0x0000007f41807223 */ /* 0x000fc80000010080 */
[----:B------:R-:W-:-:S04]  /*4430*/  FFMA.FTZ R129, R66, R128, R129 ;  /* 0x0000008042817223 */ /* 0x000fc80000010081 */
[----:B------:R-:W-:-:S04]  /*4440*/  FFMA.FTZ R130, R67, R129, R130 ;  /* 0x0000008143827223 */ /* 0x000fc80000010082 */
[----:B------:R-:W-:-:S04]  /*4450*/  FFMA.FTZ R131, R68, R130, R131 ;  /* 0x0000008244837223 */ /* 0x000fc80000010083 */
[----:B------:R-:W-:-:S04]  /*4460*/  FFMA.FTZ R132, R69, R131, R132 ;  /* 0x0000008345847223 */ /* 0x000fc80000010084 */
[----:B------:R-:W-:Y:S01]  /*4470*/  FFMA.FTZ R133, R70, R132, R133 ;  /* 0x0000008446857223 */ /* 0x000fe20000010085 */
[----:B------:R-:W-:Y:S06]  /*4480*/  BAR.SYNC.DEFER_BLOCKING 0x0 ;  /* 0x0000000000007b1d */ /* 0x000fec0000010000 */
[----:B------:R-:W-:Y:S05]  /*4490*/  @P0 BRA `(.L_x_231) ;  /* 0x0000041000000947 */ /* 0x000fea0003800000 */
[----:B-12---:R-:W-:-:S05]  /*44a0*/  IMAD R86, R57, 0x28, RZ ;  /* 0x0000002839567824 */ /* 0x006fca00078e02ff */
[----:B------:R-:W-:Y:S04]  /*44b0*/  LDS.64 R82, [R86+0x36f0] ;  /* 0x0036f00056527984 */ /* 0x000fe80000000a00 */
[----:B------:R-:W1:Y:S02]  /*44c0*/  LDS.64 R84, [R86+0x36f8] ;  /* 0x0036f80056547984 */ /* 0x000e640000000a00 */
[C---:B-1----:R-:W-:Y:S02]  /*44d0*/  FMUL.FTZ R84, R82.reuse, R84 ;  /* 0x0000005452547220 */ /* 0x042fe40000410000 */
[----:B------:R-:W-:Y:S02]  /*44e0*/  FFMA.FTZ R85, R82, R85, R83 ;  /* 0x0000005552557223 */ /* 0x000fe40000010053 */
[----:B------:R-:W1:Y:S02]  /*44f0*/  LDS.64 R82, [R86+0x36e8] ;  /* 0x0036e80056527984 */ /* 0x000e640000000a00 */
[----:B-1----:R-:W-:-:S02]  /*4500*/  FMUL.FTZ R84, R82, R84 ;  /* 0x0000005452547220 */ /* 0x002fc40000410000 */
[----:B------:R-:W-:Y:S02]  /*4510*/  FFMA.FTZ R85, R82, R85, R83 ;  /* 0x0000005552557223 */ /* 0x000fe40000010053 */
[----:B------:R-:W1:Y:S02]  /*4520*/  LDS.64 R82, [R86+0x36e0] ;  /* 0x0036e00056527984 */ /* 0x000e640000000a00 */
[C---:B-1----:R-:W-:Y:S02]  /*4530*/  FFMA.FTZ R86, R82.reuse, R85, R83 ;  /* 0x0000005552567223 */ /* 0x042fe40000010053 */
[----:B------:R-:W-:Y:S01]  /*4540*/  FMUL.FTZ R85, R82, R84 ;  /* 0x0000005452557220 */ /* 0x000fe20000410000 */
[----:B------:R-:W-:-:S04]  /*4550*/  LOP3.LUT R82, R57, 0x1f, RZ, 0xc0, !PT ;  /* 0x0000001f39527812 */ /* 0x000fc800078ec0ff */
[C---:B------:R-:W-:Y:S02]  /*4560*/  ISETP.GE.U32.AND P0, PT, R82.reuse, 0x10, PT ;  /* 0x000000105200780c */ /* 0x040fe40003f06070 */
[C---:B------:R-:W-:Y:S02]  /*4570*/  ISETP.GE.U32.AND P1, PT, R82.reuse, 0x18, PT ;  /* 0x000000185200780c */ /* 0x040fe40003f26070 */
[C---:B------:R-:W-:Y:S02]  /*4580*/  ISETP.GE.U32.AND P2, PT, R82.reuse, 0x1c, PT ;  /* 0x0000001c5200780c */ /* 0x040fe40003f46070 */
[C---:B------:R-:W-:Y:S02]  /*4590*/  ISETP.GE.U32.AND P3, PT, R82.reuse, 0x1e, PT ;  /* 0x0000001e5200780c */ /* 0x040fe40003f66070 */
[----:B------:R-:W-:Y:S01]  /*45a0*/  ISETP.NE.AND P4, PT, R82, 0x1f, PT ;  /* 0x0000001f5200780c */ /* 0x000fe20003f85270 */
[----:B------:R-:W-:Y:S10]  /*45b0*/  BRA.DIV ~URZ, `(.L_x_232) ;  /* 0x000044a27f007947 */ /* 0x000ff4000b800000 */
[----:B------:R1:W2:Y:S02]  /*45c0*/  SHFL.DOWN PT, R87, R85, 0x1, 0x1f ;  /* 0x08201f0055577f89 */ /* 0x0002a400000e0000 */
.L_x_283:
[----:B------:R-:W-:Y:S05]  /*45d0*/  BRA.DIV ~URZ, `(.L_x_233) ;  /* 0x000044e27f007947 */ /* 0x000fea000b800000 */
[----:B------:R-:W3:Y:S04]  /*45e0*/  SHFL.DOWN PT, R82, R86, 0x1, 0x1f ;  /* 0x08201f0056527f89 */ /* 0x000ee800000e0000 */
[----:B------:R-:W-:Y:S04]  /*45f0*/  SHFL.IDX PT, R159, R80, RZ, 0x1f ;  /* 0x00001fff509f7589 */ /* 0x000fe800000e0000 */
[----:B------:R-:W-:Y:S01]  /*4600*/  SHFL.IDX PT, R83, R81, RZ, 0x1f ;  /* 0x00001fff51537589 */ /* 0x000fe200000e0000 */
[----:B---3--:R-:W-:-:S02]  /*4610*/  @P4 FFMA.FTZ R86, R85, R82, R86 ;  /* 0x0000005255564223 */ /* 0x008fc40000010056 */
[----:B-12---:R-:W-:-:S03]  /*4620*/  @P4 FMUL.FTZ R85, R85, R87 ;  /* 0x0000005755554220 */ /* 0x006fc60000410000 */
[----:B------:R-:W1:Y:S02]  /*4630*/  SHFL.DOWN PT, R82, R86, 0x2, 0x1f ;  /* 0x08401f0056527f89 */ /* 0x000e6400000e0000 */
[-C--:B-1----:R-:W-:Y:S02]  /*4640*/  @!P3 FFMA.FTZ R86, R82, R85.reuse, R86 ;  /* 0x000000555256b223 */ /* 0x082fe40000010056 */
[----:B------:R-:W1:Y:S02]  /*4650*/  SHFL.DOWN PT, R82, R85, 0x2, 0x1f ;  /* 0x08401f0055527f89 */ /* 0x000e6400000e0000 */
[----:B-1----:R-:W-:Y:S02]  /*4660*/  @!P3 FMUL.FTZ R85, R82, R85 ;  /* 0x000000555255b220 */ /* 0x002fe40000410000 */
[----:B------:R-:W1:Y:S02]  /*4670*/  SHFL.DOWN PT, R82, R86, 0x4, 0x1f ;  /* 0x08801f0056527f89 */ /* 0x000e6400000e0000 */
[----:B-1----:R-:W-:-:S02]  /*4680*/  @!P2 FFMA.FTZ R86, R85, R82, R86 ;  /* 0x000000525556a223 */ /* 0x002fc40000010056 */
[----:B------:R-:W1:Y:S02]  /*4690*/  SHFL.DOWN PT, R82, R85, 0x4, 0x1f ;  /* 0x08801f0055527f89 */ /* 0x000e6400000e0000 */
[----:B-1----:R-:W-:Y:S02]  /*46a0*/  @!P2 FMUL.FTZ R85, R85, R82 ;  /* 0x000000525555a220 */ /* 0x002fe40000410000 */
[----:B------:R-:W1:Y:S02]  /*46b0*/  SHFL.DOWN PT, R82, R86, 0x8, 0x1f ;  /* 0x09001f0056527f89 */ /* 0x000e6400000e0000 */
[C---:B-1----:R-:W-:Y:S02]  /*46c0*/  @!P1 FFMA.FTZ R86, R85.reuse, R82, R86 ;  /* 0x0000005255569223 */ /* 0x042fe40000010056 */
[----:B------:R-:W1:Y:S02]  /*46d0*/  SHFL.DOWN PT, R82, R85, 0x8, 0x1f ;  /* 0x09001f0055527f89 */ /* 0x000e6400000e0000 */
[----:B-1----:R-:W-:-:S02]  /*46e0*/  @!P1 FMUL.FTZ R85, R85, R82 ;  /* 0x0000005255559220 */ /* 0x002fc40000410000 */
[----:B------:R-:W1:Y:S02]  /*46f0*/  SHFL.DOWN PT, R82, R86, 0x10, 0x1f ;  /* 0x0a001f0056527f89 */ /* 0x000e6400000e0000 */
[C---:B-1----:R-:W-:Y:S02]  /*4700*/  @!P0 FFMA.FTZ R86, R85.reuse, R82, R86 ;  /* 0x0000005255568223 */ /* 0x042fe40000010056 */
[----:B------:R-:W1:Y:S04]  /*4710*/  SHFL.DOWN PT, R82, R85, 0x10, 0x1f ;  /* 0x0a001f0055527f89 */ /* 0x000e6800000e0000 */
[----:B------:R2:W3:Y:S04]  /*4720*/  SHFL.IDX PT, R156, R86, RZ, 0x1f ;  /* 0x00001fff569c7589 */ /* 0x0004e800000e0000 */
[----:B------:R-:W4:Y:S01]  /*4730*/  SHFL.DOWN PT, R86, R86, 0x1, 0x1f ;  /* 0x08201f0056567f89 */ /* 0x000f2200000e0000 */
[----:B-1----:R-:W-:-:S05]  /*4740*/  @!P0 FMUL.FTZ R85, R85, R82 ;  /* 0x0000005255558220 */ /* 0x002fca0000410000 */
[----:B------:R2:W1:Y:S04]  /*4750*/  SHFL.IDX PT, R87, R85, RZ, 0x1f ;  /* 0x00001fff55577589 */ /* 0x00046800000e0000 */
[----:B------:R-:W0:Y:S02]  /*4760*/  SHFL.DOWN PT, R85, R85, 0x1, 0x1f ;  /* 0x08201f0055557f89 */ /* 0x000e2400000e0000 */
.L_x_284:
[----:B---34-:R-:W-:Y:S01]  /*4770*/  ISETP.NE.AND P0, PT, R57, 0x1f, PT ;  /* 0x0000001f3900780c */ /* 0x018fe20003f05270 */
[-C--:B-1----:R-:W-:Y:S02]  /*4780*/  FFMA.FTZ R81, R81, R87.reuse, R156 ;  /* 0x0000005751517223 */ /* 0x082fe4000001009c */
[----:B------:R-:W-:Y:S02]  /*4790*/  IMAD.MOV.U32 R82, RZ, RZ, R159 ;  /* 0x000000ffff527224 */ /* 0x000fe400078e009f */
[----:B------:R-:W-:Y:S02]  /*47a0*/  IMAD R156, R57, 0x28, RZ ;  /* 0x00000028399c7824 */ /* 0x000fe400078e02ff */
[----:B------:R-:W-:-:S06]  /*47b0*/  FMUL.FTZ R80, R80, R87 ;  /* 0x0000005750507220 */ /* 0x000fcc0000410000 */
[-C--:B0-----:R-:W-:Y:S02]  /*47c0*/  @P0 FFMA.FTZ R83, R83, R85.reuse, R86 ;  /* 0x0000005553530223 */ /* 0x081fe40000010056 */
[----:B------:R-:W-:Y:S01]  /*47d0*/  @P0 FMUL.FTZ R82, R82, R85 ;  /* 0x0000005552520220 */ /* 0x000fe20000410000 */
[----:B--2---:R-:W-:Y:S04]  /*47e0*/  LDS.64 R86, [R156+0x36f0] ;  /* 0x0036f0009c567984 */ /* 0x004fe80000000a00 */
        /* <DEDUP_REMOVED lines=12> */
.L_x_231:
[----:B-12---:R-:W-:Y:S05]  /*48b0*/  BSYNC B0 ;  /* 0x0000000000007941 */ /* 0x006fea0003800000 */
.L_x_230:
[----:B------:R-:W-:Y:S01]  /*48c0*/  WARPSYNC 0xffffffff ;  /* 0xffffffff00007948 */ /* 0x000fe20003800000 */
[----:B------:R-:W-:Y:S01]  /*48d0*/  BAR.SYNC.DEFER_BLOCKING 0x0 ;  /* 0x0000000000007b1d */ /* 0x000fe20000010000 */
[----:B------:R-:W-:Y:S01]  /*48e0*/  FMUL.FTZ R72, R72, R136 ;  /* 0x0000008848487220 */ /* 0x000fe20000410000 */
[----:B------:R-:W-:Y:S01]  /*48f0*/  ISETP.NE.AND P0, PT, R57, RZ, PT ;  /* 0x000000ff3900720c */ /* 0x000fe20003f05270 */
[----:B------:R-:W-:Y:S01]  /*4900*/  FMUL.FTZ R73, R73, R137 ;  /* 0x0000008949497220 */ /* 0x000fe20000410000 */
[----:B------:R-:W-:Y:S01]  /*4910*/  PRMT R84, RZ, 0x5410, R139 ;  /* 0x00005410ff547816 */ /* 0x000fe2000000008b */
[----:B------:R-:W-:Y:S01]  /*4920*/  FFMA.FTZ R72, R39, R72, RZ ;  /* 0x0000004827487223 */ /* 0x000fe200000100ff */
[----:B------:R-:W-:Y:S01]  /*4930*/  PRMT R83, RZ, 0x5410, R138 ;  /* 0x00005410ff537816 */ /* 0x000fe2000000008a */
[----:B------:R-:W-:Y:S01]  /*4940*/  FMUL.FTZ R74, R74, R141 ;  /* 0x0000008d4a4a7220 */ /* 0x000fe20000410000 */
[----:B------:R-:W-:Y:S01]  /*4950*/  PRMT R82, RZ, 0x5410, R135 ;  /* 0x00005410ff527816 */ /* 0x000fe20000000087 */
[----:B------:R-:W-:Y:S01]  /*4960*/  FFMA.FTZ R72, R38, R73, R72 ;  /* 0x0000004926487223 */ /* 0x000fe20000010048 */
[----:B------:R-:W-:Y:S01]  /*4970*/  ULDC.64 UR20, c[0x0][0x2b8] ;  /* 0x0000ae0000147ab9 */ /* 0x000fe20000000a00 */
[----:B------:R-:W-:Y:S01]  /*4980*/  FMUL.FTZ R75, R75, R121 ;  /* 0x000000794b4b7220 */ /* 0x000fe20000410000 */
[----:B------:R-:W-:Y:S01]  /*4990*/  UIMAD UR20, UR34, UR20, URZ ;  /* 0x00000014221472a4 */ /* 0x000fe2000f8e023f */
[----:B------:R-:W-:Y:S01]  /*49a0*/  FFMA.FTZ R72, R37, R74, R72 ;  /* 0x0000004a25487223 */ /* 0x000fe20000010048 */
[----:B------:R-:W-:Y:S01]  /*49b0*/  PRMT R74, RZ, 0x5410, R54 ;  /* 0x00005410ff4a7816 */ /* 0x000fe20000000036 */
[----:B------:R-:W-:Y:S01]  /*49c0*/  FMUL.FTZ R73, R76, R122 ;  /* 0x0000007a4c497220 */ /* 0x000fe20000410000 */
[----:B------:R-:W-:Y:S01]  /*49d0*/  PRMT R76, RZ, 0x5410, R53 ;  /* 0x00005410ff4c7816 */ /* 0x000fe20000000035 */
[----:B------:R-:W-:Y:S01]  /*49e0*/  FFMA.FTZ R72, R36, R75, R72 ;  /* 0x0000004b24487223 */ /* 0x000fe20000010048 */
[----:B------:R-:W-:Y:S01]  /*49f0*/  UIMAD UR20, UR35, UR21, UR20 ;  /* 0x00000015231472a4 */ /* 0x000fe2000f8e0214 */
[----:B------:R-:W-:Y:S01]  /*4a00*/  FMUL.FTZ R77, R77, R123 ;  /* 0x0000007b4d4d7220 */ /* 0x000fe20000410000 */
[----:B------:R-:W-:Y:S01]  /*4a10*/  BSSY B0, `(.L_x_234) ;  /* 0x00000e2000007945 */ /* 0x000fe20003800000 */
[----:B------:R-:W-:-:S02]  /*4a20*/  FFMA.FTZ R73, R35, R73, R72 ;  /* 0x0000004923497223 */ /* 0x000fc40000010048 */
[----:B------:R-:W-:Y:S01]  /*4a30*/  FMUL.FTZ R78, R78, R124 ;  /* 0x0000007c4e4e7220 */ /* 0x000fe20000410000 */
[----:B------:R-:W1:Y:S01]  /*4a40*/  LDS R158, [R158.X8+0x36e4] ;  /* 0x0036e4009e9e7984 */ /* 0x000e620000008800 */
[----:B------:R-:W-:Y:S01]  /*4a50*/  FFMA.FTZ R72, R34, R77, R73 ;  /* 0x0000004d22487223 */ /* 0x000fe20000010049 */
[----:B------:R-:W-:Y:S01]  /*4a60*/  PRMT R77, RZ, 0x5410, R52 ;  /* 0x00005410ff4d7816 */ /* 0x000fe20000000034 */
[----:B------:R-:W-:Y:S02]  /*4a70*/  FMUL.FTZ R79, R79, R125 ;  /* 0x0000007d4f4f7220 */ /* 0x000fe40000410000 */
[----:B------:R-:W-:Y:S02]  /*4a80*/  FFMA.FTZ R73, R33, R78, R72 ;  /* 0x0000004e21497223 */ /* 0x000fe40000010048 */
[----:B------:R-:W-:Y:S02]  /*4a90*/  FMUL.FTZ R88, R88, R126 ;  /* 0x0000007e58587220 */ /* 0x000fe40000410000 */
[----:B------:R-:W-:-:S02]  /*4aa0*/  FFMA.FTZ R72, R32, R79, R73 ;  /* 0x0000004f20487223 */ /* 0x000fc40000010049 */
[----:B------:R-:W-:Y:S02]  /*4ab0*/  FMUL.FTZ R89, R89, R127 ;  /* 0x0000007f59597220 */ /* 0x000fe40000410000 */
[----:B------:R-:W-:Y:S02]  /*4ac0*/  FFMA.FTZ R73, R31, R88, R72 ;  /* 0x000000581f497223 */ /* 0x000fe40000010048 */
[----:B------:R-:W-:Y:S02]  /*4ad0*/  FMUL.FTZ R90, R90, R128 ;  /* 0x000000805a5a7220 */ /* 0x000fe40000410000 */
[----:B------:R-:W-:Y:S02]  /*4ae0*/  FMUL.FTZ R91, R91, R129 ;  /* 0x000000815b5b7220 */ /* 0x000fe40000410000 */
[----:B------:R-:W-:Y:S02]  /*4af0*/  FMUL.FTZ R92, R92, R130 ;  /* 0x000000825c5c7220 */ /* 0x000fe40000410000 */
[----:B------:R-:W-:-:S02]  /*4b00*/  FMUL.FTZ R93, R93, R131 ;  /* 0x000000835d5d7220 */ /* 0x000fc40000410000 */
[----:B------:R-:W-:Y:S02]  /*4b10*/  FFMA.FTZ R87, -R18, R74, R123 ;  /* 0x0000004a12577223 */ /* 0x000fe4000001017b */
[----:B------:R-:W-:Y:S02]  /*4b20*/  FMUL.FTZ R123, R123, UR40 ;  /* 0x000000287b7b7c20 */ /* 0x000fe40008410000 */
[----:B-1----:R-:W-:-:S04]  /*4b30*/  FFMA.FTZ R71, R158, R71, R111 ;  /* 0x000000479e477223 */ /* 0x002fc8000001006f */
[----:B------:R-:W-:-:S04]  /*4b40*/  FFMA.FTZ R70, R70, R71, R110 ;  /* 0x0000004746467223 */ /* 0x000fc8000001006e */
[----:B------:R-:W-:-:S04]  /*4b50*/  FFMA.FTZ R69, R69, R70, R109 ;  /* 0x0000004645457223 */ /* 0x000fc8000001006d */
[----:B------:R-:W-:-:S04]  /*4b60*/  FFMA.FTZ R68, R68, R69, R108 ;  /* 0x0000004544447223 */ /* 0x000fc8000001006c */
[----:B------:R-:W-:Y:S02]  /*4b70*/  FFMA.FTZ R67, R67, R68, R107 ;  /* 0x0000004443437223 */ /* 0x000fe4000001006b */
[----:B------:R-:W-:Y:S02]  /*4b80*/  IMAD.U32 R107, RZ, RZ, UR35 ;  /* 0x00000023ff6b7e24 */ /* 0x000fe4000f8e00ff */
[----:B------:R-:W-:Y:S02]  /*4b90*/  FFMA.FTZ R106, R66, R67, R106 ;  /* 0x00000043426a7223 */ /* 0x000fe4000001006a */
[----:B------:R-:W-:Y:S01]  /*4ba0*/  FFMA.FTZ R66, R30, R89, R73 ;  /* 0x000000591e427223 */ /* 0x000fe20000010049 */
[----:B------:R-:W-:Y:S01]  /*4bb0*/  PRMT R89, RZ, 0x5410, R49 ;  /* 0x00005410ff597816 */ /* 0x000fe20000000031 */
[----:B------:R-:W-:Y:S02]  /*4bc0*/  FFMA.FTZ R105, R65, R106, R105 ;  /* 0x0000006a41697223 */ /* 0x000fe40000010069 */
[----:B------:R-:W-:Y:S01]  /*4bd0*/  FFMA.FTZ R65, R29, R90, R66 ;  /* 0x0000005a1d417223 */ /* 0x000fe20000010042 */
[----:B------:R-:W-:Y:S01]  /*4be0*/  PRMT R90, RZ, 0x5410, R48 ;  /* 0x00005410ff5a7816 */ /* 0x000fe20000000030 */
[----:B------:R-:W-:-:S02]  /*4bf0*/  FFMA.FTZ R64, R64, R105, R104 ;  /* 0x0000006940407223 */ /* 0x000fc40000010068 */
[----:B------:R-:W-:Y:S01]  /*4c00*/  FFMA.FTZ R66, R28, R91, R65 ;  /* 0x0000005b1c427223 */ /* 0x000fe20000010041 */
[----:B------:R-:W-:Y:S01]  /*4c10*/  MOV R65, UR7 ;  /* 0x0000000700417c02 */ /* 0x000fe20008000f00 */
[----:B------:R-:W-:Y:S01]  /*4c20*/  FFMA.FTZ R88, R63, R64, R103 ;  /* 0x000000403f587223 */ /* 0x000fe20000010067 */
[----:B------:R-:W-:Y:S01]  /*4c30*/  PRMT R91, RZ, 0x5410, R47 ;  /* 0x00005410ff5b7816 */ /* 0x000fe2000000002f */
[----:B------:R-:W-:Y:S01]  /*4c40*/  FFMA.FTZ R63, R27, R92, R66 ;  /* 0x0000005c1b3f7223 */ /* 0x000fe20000010042 */
[----:B------:R-:W-:Y:S01]  /*4c50*/  PRMT R103, RZ, 0x5410, R44 ;  /* 0x00005410ff677816 */ /* 0x000fe2000000002c */
[----:B------:R-:W-:Y:S01]  /*4c60*/  FFMA.FTZ R86, R62, R88, R102 ;  /* 0x000000583e567223 */ /* 0x000fe20000010066 */
[----:B------:R1:W-:Y:S01]  /*4c70*/  @!P0 STS.64 [R65.X8+0x45e0], R80 ;  /* 0x0045e05041008388 */ /* 0x0003e20000008a00 */
[----:B------:R-:W-:Y:S02]  /*4c80*/  FFMA.FTZ R62, R26, R93, R63 ;  /* 0x0000005d1a3e7223 */ /* 0x000fe4000001003f */
[----:B------:R-:W-:-:S02]  /*4c90*/  FFMA.FTZ R66, R61, R86, R101 ;  /* 0x000000563d427223 */ /* 0x000fc40000010065 */
[----:B------:R-:W-:Y:S02]  /*4ca0*/  FMUL.FTZ R101, R94, R132 ;  /* 0x000000845e657220 */ /* 0x000fe40000410000 */
[----:B------:R-:W-:Y:S01]  /*4cb0*/  FFMA.FTZ R73, R60, R66, R100 ;  /* 0x000000423c497223 */ /* 0x000fe20000010064 */
[----:B------:R-:W-:Y:S01]  /*4cc0*/  PRMT R100, RZ, 0x5410, R45 ;  /* 0x00005410ff647816 */ /* 0x000fe2000000002d */
[----:B------:R-:W-:Y:S02]  /*4cd0*/  FMUL.FTZ R60, R66, UR23 ;  /* 0x00000017423c7c20 */ /* 0x000fe40008410000 */
[----:B------:R-:W-:Y:S02]  /*4ce0*/  FFMA.FTZ R99, R43, R73, R99 ;  /* 0x000000492b637223 */ /* 0x000fe40000010063 */
[----:B------:R-:W-:Y:S02]  /*4cf0*/  FFMA.FTZ R101, R25, R101, R62 ;  /* 0x0000006519657223 */ /* 0x000fe4000001003e */
[----:B------:R-:W-:-:S02]  /*4d00*/  FFMA.FTZ R98, R42, R99, R98 ;  /* 0x000000632a627223 */ /* 0x000fc40000010062 */
[----:B------:R-:W-:Y:S02]  /*4d10*/  FFMA.FTZ R43, -R17, R76, R124 ;  /* 0x0000004c112b7223 */ /* 0x000fe4000001017c */
[----:B------:R-:W-:Y:S02]  /*4d20*/  FFMA.FTZ R97, R41, R98, R97 ;  /* 0x0000006229617223 */ /* 0x000fe40000010061 */
[----:B------:R-:W-:Y:S02]  /*4d30*/  FFMA.FTZ R61, -R16, R77, R125 ;  /* 0x0000004d103d7223 */ /* 0x000fe4000001017d */
[----:B------:R-:W-:Y:S02]  /*4d40*/  FFMA.FTZ R96, R40, R97, R96 ;  /* 0x0000006128607223 */ /* 0x000fe40000010060 */
[----:B------:R-:W-:Y:S02]  /*4d50*/  FMUL.FTZ R72, R88, UR23 ;  /* 0x0000001758487c20 */ /* 0x000fe40008410000 */
[----:B------:R-:W-:-:S02]  /*4d60*/  FMUL.FTZ R62, R86, UR23 ;  /* 0x00000017563e7c20 */ /* 0x000fc40008410000 */
[----:B------:R-:W-:Y:S01]  /*4d70*/  FMUL.FTZ R75, R87, R60 ;  /* 0x0000003c574b7220 */ /* 0x000fe20000410000 */
[----:B------:R-:W-:Y:S01]  /*4d80*/  PRMT R60, RZ, 0x5410, R55 ;  /* 0x00005410ff3c7816 */ /* 0x000fe20000000037 */
[C---:B-1----:R-:W-:Y:S02]  /*4d90*/  FFMA.FTZ R81, -R23.reuse, R84, R136 ;  /* 0x0000005417517223 */ /* 0x042fe40000010188 */
[----:B------:R-:W-:Y:S02]  /*4da0*/  FMUL.FTZ R79, R23, R96 ;  /* 0x00000060174f7220 */ /* 0x000fe40000410000 */
[----:B------:R-:W-:Y:S01]  /*4db0*/  FMUL.FTZ R65, R61, R72 ;  /* 0x000000483d417220 */ /* 0x000fe20000410000 */
[----:B------:R-:W-:Y:S01]  /*4dc0*/  PRMT R72, RZ, 0x5410, R51 ;  /* 0x00005410ff487816 */ /* 0x000fe20000000033 */
[----:B------:R-:W-:Y:S02]  /*4dd0*/  FMUL.FTZ R63, R43, R62 ;  /* 0x0000003e2b3f7220 */ /* 0x000fe40000410000 */
[----:B------:R-:W-:Y:S01]  /*4de0*/  FFMA.FTZ R62, R74, R66, R75 ;  /* 0x000000424a3e7223 */ /* 0x000fe2000001004b */
[----:B------:R-:W-:Y:S01]  /*4df0*/  PRMT R74, RZ, 0x5410, R134 ;  /* 0x00005410ff4a7816 */ /* 0x000fe20000000086 */
[----:B------:R-:W-:-:S02]  /*4e00*/  FFMA.FTZ R40, -R19, R60, R122 ;  /* 0x0000003c13287223 */ /* 0x000fc4000001017a */
[----:B------:R-:W-:Y:S02]  /*4e10*/  FMUL.FTZ R75, R73, UR23 ;  /* 0x00000017494b7c20 */ /* 0x000fe40008410000 */
[C---:B------:R-:W-:Y:S02]  /*4e20*/  FFMA.FTZ R80, -R22.reuse, R83, R137 ;  /* 0x0000005316507223 */ /* 0x040fe40000010189 */
[----:B------:R-:W-:Y:S02]  /*4e30*/  FMUL.FTZ R78, R22, R97 ;  /* 0x00000061164e7220 */ /* 0x000fe40000410000 */
[----:B------:R-:W-:Y:S02]  /*4e40*/  FFMA.FTZ R41, R79, R81, RZ ;  /* 0x000000514f297223 */ /* 0x000fe400000100ff */
[----:B------:R-:W-:Y:S02]  /*4e50*/  FFMA.FTZ R65, R77, R88, R65 ;  /* 0x000000584d417223 */ /* 0x000fe40000010041 */
[----:B------:R-:W-:-:S02]  /*4e60*/  FFMA.FTZ R63, R76, R86, R63 ;  /* 0x000000564c3f7223 */ /* 0x000fc4000001003f */
[----:B------:R-:W-:Y:S02]  /*4e70*/  FMUL.FTZ R42, R40, R75 ;  /* 0x0000004b282a7220 */ /* 0x000fe40000410000 */
[----:B------:R-:W-:Y:S02]  /*4e80*/  FFMA.FTZ R92, -R15, R72, R126 ;  /* 0x000000480f5c7223 */ /* 0x000fe4000001017e */
[----:B------:R-:W-:Y:S02]  /*4e90*/  FMUL.FTZ R85, R64, UR23 ;  /* 0x0000001740557c20 */ /* 0x000fe40008410000 */
[C---:B------:R-:W-:Y:S02]  /*4ea0*/  FFMA.FTZ R77, -R21.reuse, R82, R141 ;  /* 0x00000052154d7223 */ /* 0x040fe4000001018d */
[----:B------:R-:W-:Y:S02]  /*4eb0*/  FMUL.FTZ R76, R21, R98 ;  /* 0x00000062154c7220 */ /* 0x000fe40000410000 */
[----:B------:R-:W-:-:S02]  /*4ec0*/  FFMA.FTZ R41, R78, R80, R41 ;  /* 0x000000504e297223 */ /* 0x000fc40000010029 */
[----:B------:R-:W-:Y:S02]  /*4ed0*/  FFMA.FTZ R75, R60, R73, R42 ;  /* 0x000000493c4b7223 */ /* 0x000fe4000001002a */
[----:B------:R-:W-:Y:S02]  /*4ee0*/  FMUL.FTZ R85, R92, R85 ;  /* 0x000000555c557220 */ /* 0x000fe40000410000 */
[----:B------:R-:W-:Y:S02]  /*4ef0*/  FFMA.FTZ R41, R76, R77, R41 ;  /* 0x0000004d4c297223 */ /* 0x000fe40000010029 */
[C---:B------:R-:W-:Y:S02]  /*4f00*/  FMUL.FTZ R42, R20.reuse, R99 ;  /* 0x00000063142a7220 */ /* 0x040fe40000410000 */
[----:B------:R-:W-:Y:S02]  /*4f10*/  FFMA.FTZ R60, -R20, R74, R121 ;  /* 0x0000004a143c7223 */ /* 0x000fe40000010179 */
[----:B------:R-:W-:Y:S01]  /*4f20*/  FFMA.FTZ R72, R72, R64, R85 ;  /* 0x0000004048487223 */ /* 0x000fe20000010055 */
[----:B------:R-:W-:Y:S01]  /*4f30*/  PRMT R85, RZ, 0x5410, R50 ;  /* 0x00005410ff557816 */ /* 0x000fe20000000032 */
[----:B------:R-:W-:-:S02]  /*4f40*/  FFMA.FTZ R41, R42, R60, R41 ;  /* 0x0000003c2a297223 */ /* 0x000fc40000010029 */
[----:B------:R-:W-:Y:S02]  /*4f50*/  FMUL.FTZ R73, R19, R73 ;  /* 0x0000004913497220 */ /* 0x000fe40000410000 */
[----:B------:R-:W-:Y:S02]  /*4f60*/  FADD.FTZ R153, R42, R153 ;  /* 0x000000992a997221 */ /* 0x000fe40000010000 */
[----:B------:R-:W-:Y:S02]  /*4f70*/  FFMA.FTZ R42, R73, R40, R41 ;  /* 0x00000028492a7223 */ /* 0x000fe40000010029 */
[----:B------:R-:W-:Y:S02]  /*4f80*/  FFMA.FTZ R41, -R14, R85, R127 ;  /* 0x000000550e297223 */ /* 0x000fe4000001017f */
[----:B------:R-:W-:Y:S02]  /*4f90*/  FMUL.FTZ R40, R105, UR23 ;  /* 0x0000001769287c20 */ /* 0x000fe40008410000 */
[----:B------:R-:W-:-:S02]  /*4fa0*/  FMUL.FTZ R66, R18, R66 ;  /* 0x0000004212427220 */ /* 0x000fc40000410000 */
[----:B------:R-:W-:Y:S02]  /*4fb0*/  FMUL.FTZ R40, R41, R40 ;  /* 0x0000002829287220 */ /* 0x000fe40000410000 */
[----:B------:R-:W-:Y:S02]  /*4fc0*/  FFMA.FTZ R42, R66, R87, R42 ;  /* 0x00000057422a7223 */ /* 0x000fe4000001002a */
[----:B------:R-:W-:Y:S02]  /*4fd0*/  FMUL.FTZ R86, R17, R86 ;  /* 0x0000005611567220 */ /* 0x000fe40000410000 */
[----:B------:R-:W-:Y:S02]  /*4fe0*/  FFMA.FTZ R85, R85, R105, R40 ;  /* 0x0000006955557223 */ /* 0x000fe40000010028 */
[----:B------:R-:W-:Y:S02]  /*4ff0*/  FFMA.FTZ R40, -R13, R89, R128 ;  /* 0x000000590d287223 */ /* 0x000fe40000010180 */
[----:B------:R-:W-:-:S02]  /*5000*/  FMUL.FTZ R87, R106, UR23 ;  /* 0x000000176a577c20 */ /* 0x000fc40008410000 */
[----:B------:R-:W-:Y:S02]  /*5010*/  FFMA.FTZ R42, R86, R43, R42 ;  /* 0x0000002b562a7223 */ /* 0x000fe4000001002a */
[----:B------:R-:W-:Y:S02]  /*5020*/  FMUL.FTZ R88, R16, R88 ;  /* 0x0000005810587220 */ /* 0x000fe40000410000 */
[----:B------:R-:W-:Y:S02]  /*5030*/  FMUL.FTZ R87, R40, R87 ;  /* 0x0000005728577220 */ /* 0x000fe40000410000 */
[----:B------:R-:W-:Y:S02]  /*5040*/  FFMA.FTZ R61, R88, R61, R42 ;  /* 0x0000003d583d7223 */ /* 0x000fe4000001002a */
[----:B------:R-:W-:Y:S02]  /*5050*/  FFMA.FTZ R43, -R12, R90, R129 ;  /* 0x0000005a0c2b7223 */ /* 0x000fe40000010181 */
[----:B------:R-:W-:-:S02]  /*5060*/  FMUL.FTZ R94, R67, UR23 ;  /* 0x00000017435e7c20 */ /* 0x000fc40008410000 */
[----:B------:R-:W-:Y:S02]  /*5070*/  FFMA.FTZ R42, -R11, R91, R130 ;  /* 0x0000005b0b2a7223 */ /* 0x000fe40000010182 */
[----:B------:R-:W-:Y:S02]  /*5080*/  FMUL.FTZ R93, R68, UR23 ;  /* 0x00000017445d7c20 */ /* 0x000fe40008410000 */
[----:B------:R-:W-:Y:S02]  /*5090*/  FFMA.FTZ R87, R89, R106, R87 ;  /* 0x0000006a59577223 */ /* 0x000fe40000010057 */
[----:B------:R-:W-:Y:S02]  /*50a0*/  FMUL.FTZ R89, R43, R94 ;  /* 0x0000005e2b597220 */ /* 0x000fe40000410000 */
[----:B------:R-:W-:Y:S02]  /*50b0*/  FMUL.FTZ R93, R42, R93 ;  /* 0x0000005d2a5d7220 */ /* 0x000fe40000410000 */
[----:B------:R-:W-:-:S02]  /*50c0*/  FFMA.FTZ R89, R90, R67, R89 ;  /* 0x000000435a597223 */ /* 0x000fc40000010059 */
[----:B------:R-:W-:Y:S01]  /*50d0*/  FFMA.FTZ R91, R91, R68, R93 ;  /* 0x000000445b5b7223 */ /* 0x000fe2000001005d */
[----:B------:R-:W-:Y:S01]  /*50e0*/  PRMT R93, RZ, 0x5410, R46 ;  /* 0x00005410ff5d7816 */ /* 0x000fe2000000002e */
[----:B------:R-:W-:Y:S02]  /*50f0*/  FMUL.FTZ R90, R15, R64 ;  /* 0x000000400f5a7220 */ /* 0x000fe40000410000 */
[----:B------:R-:W-:Y:S02]  /*5100*/  FMUL.FTZ R94, R69, UR23 ;  /* 0x00000017455e7c20 */ /* 0x000fe40008410000 */
[----:B------:R-:W-:Y:S02]  /*5110*/  FFMA.FTZ R64, R90, R92, R61 ;  /* 0x0000005c5a407223 */ /* 0x000fe4000001003d */
[----:B------:R-:W-:Y:S02]  /*5120*/  FFMA.FTZ R61, -R10, R93, R131 ;  /* 0x0000005d0a3d7223 */ /* 0x000fe40000010183 */
[----:B------:R-:W-:-:S02]  /*5130*/  FMUL.FTZ R92, R14, R105 ;  /* 0x000000690e5c7220 */ /* 0x000fc40000410000 */
[----:B------:R-:W-:Y:S02]  /*5140*/  FMUL.FTZ R94, R61, R94 ;  /* 0x0000005e3d5e7220 */ /* 0x000fe40000410000 */
[----:B------:R-:W-:Y:S02]  /*5150*/  FFMA.FTZ R41, R92, R41, R64 ;  /* 0x000000295c297223 */ /* 0x000fe40000010040 */
        /* <DEDUP_REMOVED lines=8> */
[----:B------:R-:W-:Y:S02]  /*51e0*/  FFMA.FTZ R43, R67, R43, R40 ;  /* 0x0000002b432b7223 */ /* 0x000fe40000010028 */
[----:B------:R-:W-:-:S02]  /*51f0*/  IMAD.SHL.U32 R64, R57, 0x10, RZ ;  /* 0x0000001039407824 */ /* 0x000fc400078e00ff */
[----:B------:R-:W-:Y:S02]  /*5200*/  FMUL.FTZ R40, R136, UR40 ;  /* 0x0000002888287c20 */ /* 0x000fe40008410000 */
[----:B------:R-:W-:Y:S01]  /*5210*/  FFMA.FTZ R104, -R8, R103, R133 ;  /* 0x0000006708687223 */ /* 0x000fe20000010185 */
[----:B------:R-:W-:Y:S01]  /*5220*/  LEA.HI.SX32 R105, R64, R64, 0x1b ;  /* 0x0000004040697211 */ /* 0x000fe200078fdaff */
[----:B------:R-:W-:Y:S02]  /*5230*/  FMUL.FTZ R41, R71, UR23 ;  /* 0x0000001747297c20 */ /* 0x000fe40008410000 */
[----:B------:R-:W-:Y:S02]  /*5240*/  FMUL.FTZ R40, R39, R40 ;  /* 0x0000002827287220 */ /* 0x000fe40000410000 */
[----:B------:R-:W-:Y:S02]  /*5250*/  FMUL.FTZ R41, R104, R41 ;  /* 0x0000002968297220 */ /* 0x000fe40000410000 */
[----:B------:R-:W-:Y:S01]  /*5260*/  FMUL.FTZ R106, R34, R123 ;  /* 0x0000007b226a7220 */ /* 0x000fe20000410000 */
[----:B------:R1:W-:Y:S01]  /*5270*/  STS [R105.X4+0x1090], R40 ;  /* 0x0010902869007388 */ /* 0x0003e20000004800 */
[----:B------:R-:W-:-:S02]  /*5280*/  FFMA.FTZ R103, R103, R71, R41 ;  /* 0x0000004767677223 */ /* 0x000fc40000010029 */
[----:B------:R-:W-:Y:S02]  /*5290*/  FMUL.FTZ R41, R137, UR40 ;  /* 0x0000002889297c20 */ /* 0x000fe40008410000 */
[----:B------:R-:W-:Y:S02]  /*52a0*/  FMUL.FTZ R126, R126, UR40 ;  /* 0x000000287e7e7c20 */ /* 0x000fe40008410000 */
[----:B------:R-:W-:Y:S02]  /*52b0*/  FMUL.FTZ R41, R38, R41 ;  /* 0x0000002926297220 */ /* 0x000fe40000410000 */
[----:B------:R-:W-:Y:S01]  /*52c0*/  FMUL.FTZ R129, R129, UR40 ;  /* 0x0000002881817c20 */ /* 0x000fe20008410000 */
[----:B-1----:R-:W-:Y:S01]  /*52d0*/  IADD3 R40, R64, 0x1, RZ ;  /* 0x0000000140287810 */ /* 0x002fe20007ffe0ff */
[----:B------:R-:W-:Y:S02]  /*52e0*/  FMUL.FTZ R125, R125, UR40 ;  /* 0x000000287d7d7c20 */ /* 0x000fe40008410000 */
[----:B------:R-:W-:Y:S01]  /*52f0*/  FMUL.FTZ R127, R127, UR40 ;  /* 0x000000287f7f7c20 */ /* 0x000fe20008410000 */
[----:B------:R-:W-:Y:S01]  /*5300*/  LEA.HI.SX32 R40, R40, R64, 0x1b ;  /* 0x0000004028287211 */ /* 0x000fe200078fdaff */
[----:B------:R-:W-:-:S02]  /*5310*/  FMUL.FTZ R126, R31, R126 ;  /* 0x0000007e1f7e7220 */ /* 0x000fc40000410000 */
[----:B------:R-:W-:Y:S02]  /*5320*/  FMUL.FTZ R108, R32, R125 ;  /* 0x0000007d206c7220 */ /* 0x000fe40000410000 */
[----:B------:R1:W-:Y:S01]  /*5330*/  STS [R40.X4+0x1094], R41 ;  /* 0x0010942928007388 */ /* 0x0003e20000004800 */
[----:B------:R-:W-:Y:S02]  /*5340*/  FMUL.FTZ R110, R30, R127 ;  /* 0x0000007f1e6e7220 */ /* 0x000fe40000410000 */
[----:B------:R-:W-:Y:S02]  /*5350*/  FMUL.FTZ R68, R11, R68 ;  /* 0x000000440b447220 */ /* 0x000fe40000410000 */
[----:B------:R-:W-:Y:S02]  /*5360*/  FMUL.FTZ R122, R122, UR40 ;  /* 0x000000287a7a7c20 */ /* 0x000fe40008410000 */
[----:B------:R-:W-:Y:S02]  /*5370*/  FMUL.FTZ R124, R124, UR40 ;  /* 0x000000287c7c7c20 */ /* 0x000fe40008410000 */
[----:B------:R-:W-:Y:S01]  /*5380*/  FMUL.FTZ R122, R35, R122 ;  /* 0x0000007a237a7220 */ /* 0x000fe20000410000 */
[----:B-1----:R-:W-:Y:S01]  /*5390*/  IADD3 R40, R64, 0x2, RZ ;  /* 0x0000000240287810 */ /* 0x002fe20007ffe0ff */
[----:B------:R-:W-:-:S02]  /*53a0*/  FMUL.FTZ R41, R141, UR40 ;  /* 0x000000288d297c20 */ /* 0x000fc40008410000 */
[----:B------:R-:W-:Y:S01]  /*53b0*/  FMUL.FTZ R124, R33, R124 ;  /* 0x0000007c217c7220 */ /* 0x000fe20000410000 */
[----:B------:R-:W-:Y:S01]  /*53c0*/  LEA.HI.SX32 R40, R40, R64, 0x1b ;  /* 0x0000004028287211 */ /* 0x000fe200078fdaff */
[----:B------:R-:W-:Y:S02]  /*53d0*/  FMUL.FTZ R41, R37, R41 ;  /* 0x0000002925297220 */ /* 0x000fe40000410000 */
[----:B------:R-:W-:Y:S02]  /*53e0*/  FMUL.FTZ R131, R131, UR40 ;  /* 0x0000002883837c20 */ /* 0x000fe40008410000 */
[----:B------:R-:W-:Y:S01]  /*53f0*/  FMUL.FTZ R128, R128, UR40 ;  /* 0x0000002880807c20 */ /* 0x000fe20008410000 */
[----:B------:R1:W-:Y:S01]  /*5400*/  STS [R40.X4+0x1098], R41 ;  /* 0x0010982928007388 */ /* 0x0003e20000004800 */
[----:B------:R-:W-:Y:S02]  /*5410*/  FMUL.FTZ R130, R130, UR40 ;  /* 0x0000002882827c20 */ /* 0x000fe40008410000 */
[----:B------:R-:W-:-:S02]  /*5420*/  FMUL.FTZ R132, R132, UR40 ;  /* 0x0000002884847c20 */ /* 0x000fc40008410000 */
[----:B------:R-:W-:Y:S02]  /*5430*/  FMUL.FTZ R128, R29, R128 ;  /* 0x000000801d807220 */ /* 0x000fe40000410000 */
[----:B------:R-:W-:Y:S02]  /*5440*/  FMUL.FTZ R130, R27, R130 ;  /* 0x000000821b827220 */ /* 0x000fe40000410000 */
[----:B------:R-:W-:Y:S01]  /*5450*/  FMUL.FTZ R132, R25, R132 ;  /* 0x0000008419847220 */ /* 0x000fe20000410000 */
[----:B-1----:R-:W-:Y:S01]  /*5460*/  IADD3 R40, R64, 0x3, RZ ;  /* 0x0000000340287810 */ /* 0x002fe20007ffe0ff */
[----:B------:R-:W-:-:S03]  /*5470*/  FMUL.FTZ R41, R121, UR40 ;  /* 0x0000002879297c20 */ /* 0x000fc60008410000 */
[----:B------:R-:W-:Y:S01]  /*5480*/  LEA.HI.SX32 R40, R40, R64, 0x1b ;  /* 0x0000004028287211 */ /* 0x000fe200078fdaff */
[----:B------:R-:W-:-:S05]  /*5490*/  FMUL.FTZ R41, R36, R41 ;  /* 0x0000002924297220 */ /* 0x000fca0000410000 */
[----:B------:R1:W-:Y:S04]  /*54a0*/  STS [R40.X4+0x109c], R41 ;  /* 0x00109c2928007388 */ /* 0x0003e80000004800 */
[----:B------:R2:W-:Y:S04]  /*54b0*/  STS [R105.X4+0x10a4], R106 ;  /* 0x0010a46a69007388 */ /* 0x0005e80000004800 */
[----:B------:R3:W-:Y:S01]  /*54c0*/  STS [R105.X4+0x10b0], R126 ;  /* 0x0010b07e69007388 */ /* 0x0007e20000004800 */
[----:B-1----:R-:W-:Y:S01]  /*54d0*/  MOV R40, R57 ;  /* 0x0000003900287202 */ /* 0x002fe20000000f00 */
[----:B------:R-:W-:-:S02]  /*54e0*/  IMAD.MOV.U32 R41, RZ, RZ, RZ ;  /* 0x000000ffff297224 */ /* 0x000fc400078e00ff */
[----:B------:R1:W-:Y:S01]  /*54f0*/  STS [R105.X4+0x10ac], R108 ;  /* 0x0010ac6c69007388 */ /* 0x0003e20000004800 */
[----:B--2---:R-:W-:Y:S02]  /*5500*/  FMUL.FTZ R106, R28, R129 ;  /* 0x000000811c6a7220 */ /* 0x004fe40000410000 */
[----:B------:R-:W-:Y:S01]  /*5510*/  IMAD.WIDE.U32 R40, R107, c[0x0][0x2b8], R40 ;  /* 0x0000ae006b287a25 */ /* 0x000fe200078e0028 */
[----:B------:R-:W-:Y:S01]  /*5520*/  STS [R105.X4+0x10b4], R110 ;  /* 0x0010b46e69007388 */ /* 0x000fe20000004800 */
[----:B---3--:R-:W-:Y:S02]  /*5530*/  MOV R126, UR39 ;  /* 0x00000027007e7c02 */ /* 0x008fe40008000f00 */
[----:B------:R-:W-:Y:S01]  /*5540*/  IMAD.U32 R107, RZ, RZ, UR18 ;  /* 0x00000012ff6b7e24 */ /* 0x000fe2000f8e00ff */
[----:B------:R-:W-:Y:S01]  /*5550*/  IADD3 R41, R41, UR20, RZ ;  /* 0x0000001429297c10 */ /* 0x000fe2000fffe0ff */
[----:B------:R-:W-:Y:S01]  /*5560*/  ULDC.64 UR20, c[0x0][0x2c0] ;  /* 0x0000b00000147ab9 */ /* 0x000fe20000000a00 */
[----:B------:R2:W-:Y:S01]  /*5570*/  STS [R105.X4+0x10bc], R106 ;  /* 0x0010bc6a69007388 */ /* 0x0005e20000004800 */
[----:B------:R-:W-:Y:S01]  /*5580*/  UIMAD UR20, UR36, UR20, URZ ;  /* 0x00000014241472a4 */ /* 0x000fe2000f8e023f */
[----:B-1----:R-:W-:Y:S01]  /*5590*/  FMUL.FTZ R108, R95, R133 ;  /* 0x000000855f6c7220 */ /* 0x002fe20000410000 */
[----:B------:R-:W-:Y:S01]  /*55a0*/  IADD3 R95, -R126, c[0x0][0x168], -R57 ;  /* 0x00005a007e5f7a10 */ /* 0x000fe20007ffe939 */
[----:B------:R-:W-:Y:S01]  /*55b0*/  IMAD.WIDE.U32 R40, R107, c[0x0][0x2c0], R40 ;  /* 0x0000b0006b287a25 */ /* 0x000fe200078e0028 */
[----:B------:R-:W-:Y:S01]  /*55c0*/  UIMAD UR20, UR18, UR21, UR20 ;  /* 0x00000015121472a4 */ /* 0x000fe2000f8e0214 */
[----:B------:R1:W-:Y:S02]  /*55d0*/  STS [R105.X4+0x10a0], R122 ;  /* 0x0010a07a69007388 */ /* 0x0003e40000004800 */
[----:B------:R-:W-:-:S02]  /*55e0*/  FMUL.FTZ R133, R133, UR40 ;  /* 0x0000002885857c20 */ /* 0x000fc40008410000 */
[----:B--2---:R-:W-:Y:S01]  /*55f0*/  FFMA.FTZ R106, R68, R42, R43 ;  /* 0x0000002a446a7223 */ /* 0x004fe2000001002b */
[----:B------:R-:W-:Y:S01]  /*5600*/  IADD3 R110, R41, UR20, RZ ;  /* 0x00000014296e7c10 */ /* 0x000fe2000fffe0ff */
[----:B------:R-:W-:Y:S01]  /*5610*/  IMAD.U32 R43, RZ, RZ, UR39 ;  /* 0x00000027ff2b7e24 */ /* 0x000fe2000f8e00ff */
[----:B------:R-:W-:Y:S01]  /*5620*/  IADD3 R42, P0, R40, UR39, RZ ;  /* 0x00000027282a7c10 */ /* 0x000fe2000ff1e0ff */
[----:B------:R2:W-:Y:S01]  /*5630*/  STS [R105.X4+0x10a8], R124 ;  /* 0x0010a87c69007388 */ /* 0x0005e20000004800 */
[----:B------:R-:W-:Y:S02]  /*5640*/  FMUL.FTZ R107, R99, UR23 ;  /* 0x00000017636b7c20 */ /* 0x000fe40008410000 */
[----:B------:R-:W-:Y:S01]  /*5650*/  LEA.HI.X.SX32 R43, R43, R110, 0x1, P0 ;  /* 0x0000006e2b2b7211 */ /* 0x000fe200000f0eff */
[----:B-1----:R-:W-:Y:S01]  /*5660*/  FMUL.FTZ R122, R26, R131 ;  /* 0x000000831a7a7220 */ /* 0x002fe20000410000 */
[----:B------:R-:W-:Y:S01]  /*5670*/  ISETP.GE.AND P0, PT, R95, 0x1, PT ;  /* 0x000000015f00780c */ /* 0x000fe20003f06270 */
[----:B------:R-:W-:Y:S01]  /*5680*/  STS [R105.X4+0x10b8], R128 ;  /* 0x0010b88069007388 */ /* 0x000fe20000004800 */
[----:B--2---:R-:W-:-:S03]  /*5690*/  FMUL.FTZ R124, R24, R133 ;  /* 0x00000085187c7220 */ /* 0x004fc60000410000 */
[----:B------:R1:W-:Y:S04]  /*56a0*/  STS [R105.X4+0x10c4], R122 ;  /* 0x0010c47a69007388 */ /* 0x0003e80000004800 */
[----:B------:R-:W-:Y:S04]  /*56b0*/  STS [R105.X4+0x10c0], R130 ;  /* 0x0010c08269007388 */ /* 0x000fe80000004800 */
[----:B------:R-:W-:Y:S01]  /*56c0*/  STS [R105.X4+0x10c8], R132 ;  /* 0x0010c88469007388 */ /* 0x000fe20000004800 */
[----:B-1----:R-:W-:-:S03]  /*56d0*/  FMUL.FTZ R122, R10, R69 ;  /* 0x000000450a7a7220 */ /* 0x002fc60000410000 */
[----:B------:R1:W-:Y:S01]  /*56e0*/  STS [R105.X4+0x10cc], R124 ;  /* 0x0010cc7c69007388 */ /* 0x0003e20000004800 */
[----:B------:R-:W-:Y:S02]  /*56f0*/  FMUL.FTZ R69, R60, R107 ;  /* 0x0000006b3c457220 */ /* 0x000fe40000410000 */
[C---:B------:R-:W-:Y:S02]  /*5700*/  FFMA.FTZ R109, R122.reuse, R61, R106 ;  /* 0x0000003d7a6d7223 */ /* 0x040fe4000001006a */
[----:B------:R-:W-:Y:S02]  /*5710*/  FADD.FTZ R143, R122, R143 ;  /* 0x0000008f7a8f7221 */ /* 0x000fe40000010000 */
[----:B------:R-:W-:Y:S02]  /*5720*/  FMUL.FTZ R106, R97, UR23 ;  /* 0x00000017616a7c20 */ /* 0x000fe40008410000 */
[----:B------:R-:W-:Y:S02]  /*5730*/  FMUL.FTZ R107, R96, UR23 ;  /* 0x00000017606b7c20 */ /* 0x000fe40008410000 */
[----:B-1----:R-:W-:Y:S01]  /*5740*/  FMUL.FTZ R105, R98, UR23 ;  /* 0x0000001762697c20 */ /* 0x002fe20008410000 */
[----:B------:R-:W-:Y:S06]  /*5750*/  BAR.SYNC.DEFER_BLOCKING 0x0 ;  /* 0x0000000000007b1d */ /* 0x000fec0000010000 */
[----:B------:R-:W-:Y:S05]  /*5760*/  @!P0 BRA `(.L_x_235) ;  /* 0x000000c000008947 */ /* 0x000fea0003800000 */
[----:B------:R-:W-:Y:S01]  /*5770*/  LEA.HI.SX32 R111, R57, R57, 0x1b ;  /* 0x00000039396f7211 */ /* 0x000fe200078fdaff */
[----:B------:R-:W-:Y:S01]  /*5780*/  USHF.R.S32.HI UR22, URZ, 0x1f, UR7 ;  /* 0x0000001f3f167899 */ /* 0x000fe20008011407 */
[----:B------:R-:W-:Y:S01]  /*5790*/  IMAD.U32 R61, RZ, RZ, UR7 ;  /* 0x00000007ff3d7e24 */ /* 0x000fe2000f8e00ff */
[----:B------:R-:W-:-:S02]  /*57a0*/  ULDC.64 UR20, c[0x0][0x2d0] ;  /* 0x0000b40000147ab9 */ /* 0x000fc40000000a00 */
[----:B------:R-:W-:Y:S01]  /*57b0*/  UIMAD UR20, UR22, UR20, URZ ;  /* 0x00000014161472a4 */ /* 0x000fe2000f8e023f */
[----:B------:R-:W1:Y:S01]  /*57c0*/  LDS R111, [R111.X4+0x1090] ;  /* 0x001090006f6f7984 */ /* 0x000e620000004800 */
[----:B------:R-:W-:Y:S02]  /*57d0*/  IMAD.WIDE.U32 R42, R61, c[0x0][0x2d0], R42 ;  /* 0x0000b4003d2a7a25 */ /* 0x000fe400078e002a */
[----:B------:R-:W-:-:S03]  /*57e0*/  UIMAD UR20, UR7, UR21, UR20 ;  /* 0x00000015071472a4 */ /* 0x000fc6000f8e0214 */
[----:B------:R-:W-:-:S03]  /*57f0*/  LEA R60, P0, R42, c[0x0][0x320], 0x2 ;  /* 0x0000c8002a3c7a11 */ /* 0x000fc600078010ff */
[----:B------:R-:W-:-:S04]  /*5800*/  IADD3 R43, R43, UR20, RZ ;  /* 0x000000142b2b7c10 */ /* 0x000fc8000fffe0ff */
[----:B------:R-:W-:-:S05]  /*5810*/  LEA.HI.X R61, R42, c[0x0][0x324], R43, 0x2, P0 ;  /* 0x0000c9002a3d7a11 */ /* 0x000fca00000f142b */
[----:B-1----:R1:W-:Y:S02]  /*5820*/  RED.E.ADD.F32.FTZ.RN.STRONG.GPU [R60.64], R111 ;  /* 0x0000006f3c00798e */ /* 0x0023e4000c10e798 */
.L_x_235:
[----:B------:R-:W-:Y:S05]  /*5830*/  BSYNC B0 ;  /* 0x0000000000007941 */ /* 0x000fea0003800000 */
.L_x_234:
[----:B------:R-:W-:Y:S01]  /*5840*/  FMUL.FTZ R71, R8, R71 ;  /* 0x0000004708477220 */ /* 0x000fe20000410000 */
[----:B-1----:R-:W-:Y:S01]  /*5850*/  IADD3 R60, R57, 0x80, RZ ;  /* 0x00000080393c7810 */ /* 0x002fe20007ffe0ff */
[----:B------:R-:W-:Y:S01]  /*5860*/  UIMAD UR40, UR6, -0x800, UR37 ;  /* 0xfffff800062878a4 */ /* 0x000fe2000f8e0225 */
[----:B------:R-:W-:Y:S01]  /*5870*/  LEA R42, P0, R40, c[0x0][0x320], 0x2 ;  /* 0x0000c800282a7a11 */ /* 0x000fe200078010ff */
[C---:B------:R-:W-:Y:S01]  /*5880*/  FADD.FTZ R140, R71.reuse, R140 ;  /* 0x0000008c478c7221 */ /* 0x040fe20000010000 */
[----:B------:R-:W-:Y:S01]  /*5890*/  USHF.L.U32 UR23, UR8, 0x2, URZ ;  /* 0x0000000208177899 */ /* 0x000fe2000800063f */
[----:B------:R-:W-:Y:S01]  /*58a0*/  FMUL.FTZ R104, R71, R104 ;  /* 0x0000006847687220 */ /* 0x000fe20000410000 */
[----:B------:R-:W-:Y:S01]  /*58b0*/  USHF.R.S32.HI UR41, URZ, 0x1f, UR40 ;  /* 0x0000001f3f297899 */ /* 0x000fe20008011428 */
[----:B------:R-:W-:Y:S01]  /*58c0*/  FMUL.FTZ R71, R9, R70 ;  /* 0x0000004609477220 */ /* 0x000fe20000410000 */
[----:B------:R-:W-:Y:S01]  /*58d0*/  LEA.HI.SX32 R70, R60, R57, 0x1b ;  /* 0x000000393c467211 */ /* 0x000fe200078fdaff */
[----:B------:R-:W-:Y:S01]  /*58e0*/  IMAD.U32 R61, RZ, RZ, UR40 ;  /* 0x00000028ff3d7e24 */ /* 0x000fe2000f8e00ff */
[----:B------:R-:W-:Y:S01]  /*58f0*/  MOV R41, UR40 ;  /* 0x0000002800297c02 */ /* 0x000fe20008000f00 */
[C---:B------:R-:W-:Y:S01]  /*5900*/  FADD.FTZ R142, R71.reuse, R142 ;  /* 0x0000008e478e7221 */ /* 0x040fe20000010000 */
[----:B------:R-:W-:Y:S01]  /*5910*/  LEA.HI.X R43, R40, c[0x0][0x324], R110, 0x2, P0 ;  /* 0x0000c900282b7a11 */ /* 0x000fe200000f146e */
[----:B------:R-:W-:Y:S01]  /*5920*/  FFMA.FTZ R109, R71, R102, R109 ;  /* 0x00000066476d7223 */ /* 0x000fe2000001006d */
[----:B------:R-:W-:Y:S01]  /*5930*/  LEA R40, P0, R41, R42, 0x2 ;  /* 0x0000002a29287211 */ /* 0x000fe200078010ff */
[----:B------:R1:W2:Y:S01]  /*5940*/  LDS R71, [R70.X4+0x1290] ;  /* 0x0012900046477984 */ /* 0x0002a20000004800 */
[----:B------:R-:W-:Y:S01]  /*5950*/  IMAD.U32 R41, RZ, RZ, UR41 ;  /* 0x00000029ff297e24 */ /* 0x000fe2000f8e00ff */
[----:B------:R-:W-:Y:S01]  /*5960*/  USHF.L.U64.HI UR22, UR8, 0x2, UR9 ;  /* 0x0000000208167899 */ /* 0x000fe20008010209 */
[----:B------:R-:W-:Y:S01]  /*5970*/  MOV R111, UR23 ;  /* 0x00000017006f7c02 */ /* 0x000fe20008000f00 */
[----:B------:R-:W-:Y:S01]  /*5980*/  ULDC.64 UR20, c[0x0][0x2d0] ;  /* 0x0000b40000147ab9 */ /* 0x000fe20000000a00 */
[----:B------:R-:W-:Y:S01]  /*5990*/  FMUL.FTZ R108, R24, R108 ;  /* 0x0000006c186c7220 */ /* 0x000fe20000410000 */
[----:B------:R-:W-:Y:S01]  /*59a0*/  LEA.HI.X R41, R61, R43, R41, 0x2, P0 ;  /* 0x0000002b3d297211 */ /* 0x000fe200000f1429 */
[----:B------:R-:W-:Y:S01]  /*59b0*/  UIMAD UR20, UR22, UR20, URZ ;  /* 0x00000014161472a4 */ /* 0x000fe2000f8e023f */
[----:B------:R-:W-:Y:S01]  /*59c0*/  ISETP.GE.AND P0, PT, R95, 0x81, PT ;  /* 0x000000815f00780c */ /* 0x000fe20003f06270 */
[----:B------:R-:W-:Y:S01]  /*59d0*/  BSSY B0, `(.L_x_236) ;  /* 0x0000010000007945 */ /* 0x000fe20003800000 */
[----:B------:R-:W-:Y:S01]  /*59e0*/  FADD.FTZ R60, R109, R104 ;  /* 0x000000686d3c7221 */ /* 0x000fe20000010000 */
[----:B------:R-:W-:Y:S01]  /*59f0*/  UIMAD UR20, UR23, UR21, UR20 ;  /* 0x00000015171472a4 */ /* 0x000fe2000f8e0214 */
[----:B------:R-:W-:Y:S01]  /*5a00*/  IMAD.WIDE.U32 R40, R111, c[0x0][0x2d0], R40 ;  /* 0x0000b4006f287a25 */ /* 0x000fe200078e0028 */
[----:B------:R-:W-:-:S02]  /*5a10*/  IADD3 R102, R57, 0x100, RZ ;  /* 0x0000010039667810 */ /* 0x000fc40007ffe0ff */
[----:B------:R-:W-:Y:S01]  /*5a20*/  IADD3 R104, R57, 0x180, RZ ;  /* 0x0000018039687810 */ /* 0x000fe20007ffe0ff */
[----:B------:R-:W-:Y:S01]  /*5a30*/  FADD.FTZ R61, R101, R108 ;  /* 0x0000006c653d7221 */ /* 0x000fe20000010000 */
[----:B------:R-:W-:Y:S01]  /*5a40*/  IADD3 R41, R41, UR20, RZ ;  /* 0x0000001429297c10 */ /* 0x000fe2000fffe0ff */
[----:B------:R-:W-:-:S03]  /*5a50*/  FADD.FTZ R120, R103, R120 ;  /* 0x0000007867787221 */ /* 0x000fc60000010000 */
[----:B------:R-:W-:Y:S05]  /*5a60*/  @!P0 BRA `(.L_x_237) ;  /* 0x0000006000008947 */ /* 0x000fea0003800000 */
[----:B-1----:R-:W-:-:S04]  /*5a70*/  IMAD.U32 R101, RZ, RZ, UR40 ;  /* 0x00000028ff657e24 */ /* 0x002fc8000f8e00ff */
[----:B------:R-:W-:-:S04]  /*5a80*/  IMAD.WIDE R42, R101, 0x4, R42 ;  /* 0x00000004652a7825 */ /* 0x000fc800078e022a */
[----:B------:R-:W-:-:S04]  /*5a90*/  IMAD.U32 R101, RZ, RZ, UR23 ;  /* 0x00000017ff657e24 */ /* 0x000fc8000f8e00ff */
[----:B------:R-:W-:-:S05]  /*5aa0*/  IMAD.WIDE.U32 R42, R101, c[0x0][0x2d0], R42 ;  /* 0x0000b400652a7a25 */ /* 0x000fca00078e002a */
[----:B------:R-:W-:-:S05]  /*5ab0*/  IADD3 R43, R43, UR20, RZ ;  /* 0x000000142b2b7c10 */ /* 0x000fca000fffe0ff */
[----:B--2---:R1:W-:Y:S02]  /*5ac0*/  RED.E.ADD.F32.FTZ.RN.STRONG.GPU [R42.64+-0x1e00], R71 ;  /* 0xffe200472a00798e */ /* 0x0043e4000c10e798 */
.L_x_237:
[----:B-1----:R-:W-:Y:S05]  /*5ad0*/  BSYNC B0 ;  /* 0x0000000000007941 */ /* 0x002fea0003800000 */
.L_x_236:
[-C--:B------:R-:W-:Y:S01]  /*5ae0*/  LEA.HI.SX32 R102, R102, R57.reuse, 0x1b ;  /* 0x0000003966667211 */ /* 0x080fe200078fdaff */
[----:B------:R-:W-:Y:S01]  /*5af0*/  BSSY B0, `(.L_x_238) ;  /* 0x000000d000007945 */ /* 0x000fe20003800000 */
[----:B------:R-:W-:Y:S02]  /*5b00*/  ISETP.GE.AND P6, PT, R95, 0x101, PT ;  /* 0x000001015f00780c */ /* 0x000fe40003fc6270 */
[----:B------:R-:W-:Y:S01]  /*5b10*/  IADD3 R42, R57, 0x200, RZ ;  /* 0x00000200392a7810 */ /* 0x000fe20007ffe0ff */
[----:B------:R1:W3:Y:S01]  /*5b20*/  LDS R43, [R102.X4+0x1490] ;  /* 0x00149000662b7984 */ /* 0x0002e20000004800 */
[----:B------:R-:W-:Y:S02]  /*5b30*/  LEA.HI.SX32 R104, R104, R57, 0x1b ;  /* 0x0000003968687211 */ /* 0x000fe400078fdaff */
[C---:B------:R-:W-:Y:S02]  /*5b40*/  ISETP.GE.AND P0, PT, R95.reuse, 0x181, PT ;  /* 0x000001815f00780c */ /* 0x040fe40003f06270 */
[----:B------:R-:W-:-:S02]  /*5b50*/  ISETP.GE.AND P1, PT, R95, 0x201, PT ;  /* 0x000002015f00780c */ /* 0x000fc40003f26270 */
[C---:B------:R-:W-:Y:S02]  /*5b60*/  ISETP.GE.AND P2, PT, R95.reuse, 0x281, PT ;  /* 0x000002815f00780c */ /* 0x040fe40003f46270 */
[C---:B------:R-:W-:Y:S02]  /*5b70*/  ISETP.GE.AND P3, PT, R95.reuse, 0x301, PT ;  /* 0x000003015f00780c */ /* 0x040fe40003f66270 */
[C---:B------:R-:W-:Y:S02]  /*5b80*/  ISETP.GE.AND P4, PT, R95.reuse, 0x381, PT ;  /* 0x000003815f00780c */ /* 0x040fe40003f86270 */
[----:B------:R-:W-:Y:S01]  /*5b90*/  ISETP.GE.AND P5, PT, R95, 0x401, PT ;  /* 0x000004015f00780c */ /* 0x000fe20003fa6270 */
[----:B------:R-:W-:Y:S10]  /*5ba0*/  @!P6 BRA `(.L_x_239) ;  /* 0x000000100000e947 */ /* 0x000ff40003800000 */
[----:B-1-3--:R1:W-:Y:S02]  /*5bb0*/  RED.E.ADD.F32.FTZ.RN.STRONG.GPU [R40.64+-0x1c00], R43 ;  /* 0xffe4002b2800798e */ /* 0x00a3e4000c10e798 */
.L_x_239:
[----:B-1----:R-:W-:Y:S05]  /*5bc0*/  BSYNC B0 ;  /* 0x0000000000007941 */ /* 0x002fea0003800000 */
.L_x_238:
[----:B---3--:R1:W3:Y:S01]  /*5bd0*/  LDS R43, [R104.X4+0x1690] ;  /* 0x00169000682b7984 */ /* 0x0082e20000004800 */
[----:B------:R-:W-:Y:S01]  /*5be0*/  BSSY B0, `(.L_x_240) ;  /* 0x0000005000007945 */ /* 0x000fe20003800000 */
[----:B------:R-:W-:Y:S02]  /*5bf0*/  IADD3 R70, R57, 0x280, RZ ;  /* 0x0000028039467810 */ /* 0x000fe40007ffe0ff */
[----:B------:R-:W-:Y:S01]  /*5c00*/  LEA.HI.SX32 R42, R42, R57, 0x1b ;  /* 0x000000392a2a7211 */ /* 0x000fe200078fdaff */
[----:B------:R-:W-:Y:S05]  /*5c10*/  @!P0 BRA `(.L_x_241) ;  /* 0x0000001000008947 */ /* 0x000fea0003800000 */
[----:B---3--:R3:W-:Y:S02]  /*5c20*/  RED.E.ADD.F32.FTZ.RN.STRONG.GPU [R40.64+-0x1a00], R43 ;  /* 0xffe6002b2800798e */ /* 0x0087e4000c10e798 */
.L_x_241:
[----:B------:R-:W-:Y:S05]  /*5c30*/  BSYNC B0 ;  /* 0x0000000000007941 */ /* 0x000fea0003800000 */
.L_x_240:
[----:B---3--:R3:W4:Y:S01]  /*5c40*/  LDS R43, [R42.X4+0x1890] ;  /* 0x001890002a2b7984 */ /* 0x0087220000004800 */
[----:B------:R-:W-:Y:S01]  /*5c50*/  BSSY B0, `(.L_x_242) ;  /* 0x0000005000007945 */ /* 0x000fe20003800000 */
[----:B------:R-:W-:-:S02]  /*5c60*/  IADD3 R102, R57, 0x300, RZ ;  /* 0x0000030039667810 */ /* 0x000fc40007ffe0ff */
[----:B------:R-:W-:Y:S01]  /*5c70*/  LEA.HI.SX32 R70, R70, R57, 0x1b ;  /* 0x0000003946467211 */ /* 0x000fe200078fdaff */
[----:B------:R-:W-:Y:S05]  /*5c80*/  @!P1 BRA `(.L_x_243) ;  /* 0x0000001000009947 */ /* 0x000fea0003800000 */
[----:B----4-:R4:W-:Y:S02]  /*5c90*/  RED.E.ADD.F32.FTZ.RN.STRONG.GPU [R40.64+-0x1800], R43 ;  /* 0xffe8002b2800798e */ /* 0x0109e4000c10e798 */
.L_x_243:
[----:B------:R-:W-:Y:S05]  /*5ca0*/  BSYNC B0 ;  /* 0x0000000000007941 */ /* 0x000fea0003800000 */
.L_x_242:
[----:B----4-:R4:W0:Y:S01]  /*5cb0*/  LDS R43, [R70.X4+0x1a90] ;  /* 0x001a9000462b7984 */ /* 0x0108220000004800 */
[----:B------:R-:W-:Y:S01]  /*5cc0*/  BSSY B0, `(.L_x_244) ;  /* 0x0000005000007945 */ /* 0x000fe20003800000 */
[----:B---3--:R-:W-:Y:S02]  /*5cd0*/  IADD3 R42, R57, 0x380, RZ ;  /* 0x00000380392a7810 */ /* 0x008fe40007ffe0ff */
[----:B------:R-:W-:Y:S01]  /*5ce0*/  LEA.HI.SX32 R102, R102, R57, 0x1b ;  /* 0x0000003966667211 */ /* 0x000fe200078fdaff */
[----:B------:R-:W-:Y:S05]  /*5cf0*/  @!P2 BRA `(.L_x_245) ;  /* 0x000000100000a947 */ /* 0x000fea0003800000 */
[----:B0-----:R0:W-:Y:S02]  /*5d00*/  RED.E.ADD.F32.FTZ.RN.STRONG.GPU [R40.64+-0x1600], R43 ;  /* 0xffea002b2800798e */ /* 0x0011e4000c10e798 */
.L_x_245:
[----:B------:R-:W-:Y:S05]  /*5d10*/  BSYNC B0 ;  /* 0x0000000000007941 */ /* 0x000fea0003800000 */
.L_x_244:
[----:B0-----:R0:W3:Y:S01]  /*5d20*/  LDS R43, [R102.X4+0x1c90] ;  /* 0x001c9000662b7984 */ /* 0x0010e20000004800 */
[----:B------:R-:W-:Y:S01]  /*5d30*/  BSSY B0, `(.L_x_246) ;  /* 0x0000005000007945 */ /* 0x000fe20003800000 */
[----:B----4-:R-:W-:Y:S02]  /*5d40*/  IADD3 R70, R57, 0x400, RZ ;  /* 0x0000040039467810 */ /* 0x010fe40007ffe0ff */
[----:B------:R-:W-:Y:S01]  /*5d50*/  LEA.HI.SX32 R42, R42, R57, 0x1b ;  /* 0x000000392a2a7211 */ /* 0x000fe200078fdaff */
[----:B------:R-:W-:Y:S05]  /*5d60*/  @!P3 BRA `(.L_x_247) ;  /* 0x000000100000b947 */ /* 0x000fea0003800000 */
[----:B---3--:R3:W-:Y:S02]  /*5d70*/  RED.E.ADD.F32.FTZ.RN.STRONG.GPU [R40.64+-0x1400], R43 ;  /* 0xffec002b2800798e */ /* 0x0087e4000c10e798 */
.L_x_247:
[----:B------:R-:W-:Y:S05]  /*5d80*/  BSYNC B0 ;  /* 0x0000000000007941 */ /* 0x000fea0003800000 */
.L_x_246:
[----:B---3--:R3:W4:Y:S01]  /*5d90*/  LDS R43, [R42.X4+0x1e90] ;  /* 0x001e90002a2b7984 */ /* 0x0087220000004800 */
[----:B------:R-:W-:Y:S01]  /*5da0*/  BSSY B0, `(.L_x_248) ;  /* 0x0000004000007945 */ /* 0x000fe20003800000 */
[----:B------:R-:W-:Y:S01]  /*5db0*/  LEA.HI.SX32 R70, R70, R57, 0x1b ;  /* 0x0000003946467211 */ /* 0x000fe200078fdaff */
[----:B------:R-:W-:Y:S05]  /*5dc0*/  @!P4 BRA `(.L_x_249) ;  /* 0x000000100000c947 */ /* 0x000fea0003800000 */
[----:B----4-:R4:W-:Y:S02]  /*5dd0*/  RED.E.ADD.F32.FTZ.RN.STRONG.GPU [R40.64+-0x1200], R43 ;  /* 0xffee002b2800798e */ /* 0x0109e4000c10e798 */
.L_x_249:
[----:B------:R-:W-:Y:S05]  /*5de0*/  BSYNC B0 ;  /* 0x0000000000007941 */ /* 0x000fea0003800000 */
.L_x_248:
[----:B----4-:R4:W0:Y:S01]  /*5df0*/  LDS R43, [R70.X4+0x2090] ;  /* 0x00209000462b7984 */ /* 0x0108220000004800 */
[----:B------:R-:W-:Y:S01]  /*5e00*/  BSSY B0, `(.L_x_250) ;  /* 0x0000005000007945 */ /* 0x000fe20003800000 */
[----:B---3--:R-:W-:-:S02]  /*5e10*/  IADD3 R42, R57, 0x480, RZ ;  /* 0x00000480392a7810 */ /* 0x008fc40007ffe0ff */
[----:B0-----:R-:W-:Y:S01]  /*5e20*/  IADD3 R102, R57, 0x500, RZ ;  /* 0x0000050039667810 */ /* 0x001fe20007ffe0ff */
[----:B------:R-:W-:Y:S05]  /*5e30*/  @!P5 BRA `(.L_x_251) ;  /* 0x000000100000d947 */ /* 0x000fea0003800000 */
[----:B------:R0:W-:Y:S02]  /*5e40*/  RED.E.ADD.F32.FTZ.RN.STRONG.GPU [R40.64+-0x1000], R43 ;  /* 0xfff0002b2800798e */ /* 0x0001e4000c10e798 */
.L_x_251:
[----:B------:R-:W-:Y:S05]  /*5e50*/  BSYNC B0 ;  /* 0x0000000000007941 */ /* 0x000fea0003800000 */
.L_x_250:
[-C--:B------:R-:W-:Y:S01]  /*5e60*/  LEA.HI.SX32 R42, R42, R57.reuse, 0x1b ;  /* 0x000000392a2a7211 */ /* 0x080fe200078fdaff */
[----:B------:R-:W-:Y:S01]  /*5e70*/  BSSY B0, `(.L_x_252) ;  /* 0x000000d000007945 */ /* 0x000fe20003800000 */
[----:B------:R-:W-:Y:S02]  /*5e80*/  ISETP.GE.AND P6, PT, R95, 0x481, PT ;  /* 0x000004815f00780c */ /* 0x000fe40003fc6270 */
[----:B----4-:R-:W-:Y:S01]  /*5e90*/  IADD3 R70, R57, 0x580, RZ ;  /* 0x0000058039467810 */ /* 0x010fe20007ffe0ff */
[----:B0-----:R0:W3:Y:S01]  /*5ea0*/  LDS R43, [R42.X4+0x2290] ;  /* 0x002290002a2b7984 */ /* 0x0010e20000004800 */
        /* <DEDUP_REMOVED lines=8> */
[----:B0--3--:R0:W-:Y:S02]  /*5f30*/  RED.E.ADD.F32.FTZ.RN.STRONG.GPU [R40.64+-0xe00], R43 ;  /* 0xfff2002b2800798e */ /* 0x0091e4000c10e798 */
.L_x_253:
[----:B0-----:R-:W-:Y:S05]  /*5f40*/  BSYNC B0 ;  /* 0x0000000000007941 */ /* 0x001fea0003800000 */
.L_x_252:
[----:B---3--:R0:W3:Y:S01]  /*5f50*/  LDS R43, [R102.X4+0x2490] ;  /* 0x00249000662b7984 */ /* 0x0080e20000004800 */
[----:B------:R-:W-:Y:S01]  /*5f60*/  BSSY B0, `(.L_x_254) ;  /* 0x0000005000007945 */ /* 0x000fe20003800000 */
[----:B------:R-:W-:Y:S02]  /*5f70*/  IADD3 R42, R57, 0x600, RZ ;  /* 0x00000600392a7810 */ /* 0x000fe40007ffe0ff */
[----:B------:R-:W-:Y:S01]  /*5f80*/  LEA.HI.SX32 R70, R70, R57, 0x1b ;  /* 0x0000003946467211 */ /* 0x000fe200078fdaff */
[----:B------:R-:W-:Y:S05]  /*5f90*/  @!P0 BRA `(.L_x_255) ;  /* 0x0000001000008947 */ /* 0x000fea0003800000 */
[----:B---3--:R3:W-:Y:S02]  /*5fa0*/  RED.E.ADD.F32.FTZ.RN.STRONG.GPU [R40.64+-0xc00], R43 ;  /* 0xfff4002b2800798e */ /* 0x0087e4000c10e798 */
.L_x_255:
[----:B------:R-:W-:Y:S05]  /*5fb0*/  BSYNC B0 ;  /* 0x0000000000007941 */ /* 0x000fea0003800000 */
.L_x_254:
[----:B---3--:R3:W4:Y:S01]  /*5fc0*/  LDS R43, [R70.X4+0x2690] ;  /* 0x00269000462b7984 */ /* 0x0087220000004800 */
[----:B------:R-:W-:Y:S01]  /*5fd0*/  BSSY B0, `(.L_x_256) ;  /* 0x0000005000007945 */ /* 0x000fe20003800000 */
[----:B0-----:R-:W-:-:S02]  /*5fe0*/  IADD3 R102, R57, 0x680, RZ ;  /* 0x0000068039667810 */ /* 0x001fc40007ffe0ff */
[----:B------:R-:W-:Y:S01]  /*5ff0*/  LEA.HI.SX32 R42, R42, R57, 0x1b ;  /* 0x000000392a2a7211 */ /* 0x000fe200078fdaff */
[----:B------:R-:W-:Y:S05]  /*6000*/  @!P1 BRA `(.L_x_257) ;  /* 0x0000001000009947 */ /* 0x000fea0003800000 */
[----:B----4-:R0:W-:Y:S02]  /*6010*/  RED.E.ADD.F32.FTZ.RN.STRONG.GPU [R40.64+-0xa00], R43 ;  /* 0xfff6002b2800798e */ /* 0x0101e4000c10e798 */
.L_x_257:
[----:B------:R-:W-:Y:S05]  /*6020*/  BSYNC B0 ;  /* 0x0000000000007941 */ /* 0x000fea0003800000 */
.L_x_256:
[----:B0---4-:R0:W4:Y:S01]  /*6030*/  LDS R43, [R42.X4+0x2890] ;  /* 0x002890002a2b7984 */ /* 0x0111220000004800 */
[----:B------:R-:W-:Y:S01]  /*6040*/  BSSY B0, `(.L_x_258) ;  /* 0x0000005000007945 */ /* 0x000fe20003800000 */
[----:B---3--:R-:W-:Y:S02]  /*6050*/  IADD3 R70, R57, 0x700, RZ ;  /* 0x0000070039467810 */ /* 0x008fe40007ffe0ff */
[----:B------:R-:W-:Y:S01]  /*6060*/  LEA.HI.SX32 R102, R102, R57, 0x1b ;  /* 0x0000003966667211 */ /* 0x000fe200078fdaff */
[----:B------:R-:W-:Y:S05]  /*6070*/  @!P2 BRA `(.L_x_259) ;  /* 0x000000100000a947 */ /* 0x000fea0003800000 */
[----:B----4-:R3:W-:Y:S02]  /*6080*/  RED.E.ADD.F32.FTZ.RN.STRONG.GPU [R40.64+-0x800], R43 ;  /* 0xfff8002b2800798e */ /* 0x0107e4000c10e798 */
.L_x_259:
[----:B------:R-:W-:Y:S05]  /*6090*/  BSYNC B0 ;  /* 0x0000000000007941 */ /* 0x000fea0003800000 */
.L_x_258:
[----:B---34-:R3:W4:Y:S01]  /*60a0*/  LDS R43, [R102.X4+0x2a90] ;  /* 0x002a9000662b7984 */ /* 0x0187220000004800 */
[----:B------:R-:W-:Y:S01]  /*60b0*/  BSSY B0, `(.L_x_260) ;  /* 0x0000005000007945 */ /* 0x000fe20003800000 */
[----:B0-----:R-:W-:Y:S02]  /*60c0*/  IADD3 R42, R57, 0x780, RZ ;  /* 0x00000780392a7810 */ /* 0x001fe40007ffe0ff */
[----:B------:R-:W-:Y:S01]  /*60d0*/  LEA.HI.SX32 R70, R70, R57, 0x1b ;  /* 0x0000003946467211 */ /* 0x000fe200078fdaff */
[----:B------:R-:W-:Y:S05]  /*60e0*/  @!P3 BRA `(.L_x_261) ;  /* 0x000000100000b947 */ /* 0x000fea0003800000 */
[----:B----4-:R0:W-:Y:S02]  /*60f0*/  RED.E.ADD.F32.FTZ.RN.STRONG.GPU [R40.64+-0x600], R43 ;  /* 0xfffa002b2800798e */ /* 0x0101e4000c10e798 */
.L_x_261:
[----:B------:R-:W-:Y:S05]  /*6100*/  BSYNC B0 ;  /* 0x0000000000007941 */ /* 0x000fea0003800000 */
.L_x_260:
[----:B0---4-:R0:W4:Y:S01]  /*6110*/  LDS R43, [R70.X4+0x2c90] ;  /* 0x002c9000462b7984 */ /* 0x0111220000004800 */
[----:B------:R-:W-:Y:S01]  /*6120*/  BSSY B0, `(.L_x_262) ;  /* 0x0000004000007945 */ /* 0x000fe20003800000 */
[----:B------:R-:W-:Y:S01]  /*6130*/  LEA.HI.SX32 R42, R42, R57, 0x1b ;  /* 0x000000392a2a7211 */ /* 0x000fe200078fdaff */
[----:B------:R-:W-:Y:S05]  /*6140*/  @!P4 BRA `(.L_x_263) ;  /* 0x000000100000c947 */ /* 0x000fea0003800000 */
[----:B----4-:R4:W-:Y:S02]  /*6150*/  RED.E.ADD.F32.FTZ.RN.STRONG.GPU [R40.64+-0x400], R43 ;  /* 0xfffc002b2800798e */ /* 0x0109e4000c10e798 */
.L_x_263:
[----:B------:R-:W-:Y:S05]  /*6160*/  BSYNC B0 ;  /* 0x0000000000007941 */ /* 0x000fea0003800000 */
.L_x_262:
[----:B----4-:R4:W0:Y:S01]  /*6170*/  LDS R43, [R42.X4+0x2e90] ;  /* 0x002e90002a2b7984 */ /* 0x0108220000004800 */
[----:B------:R-:W-:Y:S01]  /*6180*/  BSSY B0, `(.L_x_264) ;  /* 0x0000003000007945 */ /* 0x000fe20003800000 */
[----:B------:R-:W-:Y:S05]  /*6190*/  @!P5 BRA `(.L_x_265) ;  /* 0x000000100000d947 */ /* 0x000fea0003800000 */
[----:B0-----:R0:W-:Y:S02]  /*61a0*/  RED.E.ADD.F32.FTZ.RN.STRONG.GPU [R40.64+-0x200], R43 ;  /* 0xfffe002b2800798e */ /* 0x0011e4000c10e798 */
.L_x_265:
[----:B------:R-:W-:Y:S05]  /*61b0*/  BSYNC B0 ;  /* 0x0000000000007941 */ /* 0x000fea0003800000 */
.L_x_264:
[----:B----4-:R-:W4:Y:S01]  /*61c0*/  S2R R42, SR_LANEID ;  /* 0x00000000002a7919 */ /* 0x010f220000000000 */
[----:B------:R-:W-:Y:S01]  /*61d0*/  ISETP.NE.AND P2, PT, R57, RZ, PT ;  /* 0x000000ff3900720c */ /* 0x000fe20003f45270 */
[----:B------:R-:W-:Y:S01]  /*61e0*/  FMUL.FTZ R105, R77, R105 ;  /* 0x000000694d697220 */ /* 0x000fe20000410000 */
[----:B------:R-:W-:Y:S01]  /*61f0*/  BSSY B0, `(.L_x_266) ;  /* 0x0000054000007945 */ /* 0x000fe20003800000 */
[----:B0-----:R-:W0:Y:S01]  /*6200*/  SHFL.DOWN PT, R41, R60, 0x1, 0x1f ;  /* 0x08201f003c297f89 */ /* 0x001e2200000e0000 */
[----:B------:R-:W-:-:S02]  /*6210*/  FMUL.FTZ R106, R80, R106 ;  /* 0x0000006a506a7220 */ /* 0x000fc40000410000 */
[----:B------:R-:W-:Y:S01]  /*6220*/  FMUL.FTZ R107, R81, R107 ;  /* 0x0000006b516b7220 */ /* 0x000fe20000410000 */
[----:B------:R-:W5:Y:S01]  /*6230*/  SHFL.DOWN PT, R40, R61, 0x1, 0x1f ;  /* 0x08201f003d287f89 */ /* 0x000f6200000e0000 */
[----:B------:R-:W-:Y:S02]  /*6240*/  FFMA.FTZ R69, R74, R99, R69 ;  /* 0x000000634a457223 */ /* 0x000fe40000010045 */
[----:B------:R-:W-:Y:S02]  /*6250*/  FFMA.FTZ R82, R82, R98, R105 ;  /* 0x0000006252527223 */ /* 0x000fe40000010069 */
[----:B------:R-:W-:Y:S02]  /*6260*/  FFMA.FTZ R83, R83, R97, R106 ;  /* 0x0000006153537223 */ /* 0x000fe4000001006a */
[----:B------:R-:W-:Y:S02]  /*6270*/  FFMA.FTZ R107, R84, R96, R107 ;  /* 0x00000060546b7223 */ /* 0x000fe4000001006b */
[----:B------:R-:W-:-:S02]  /*6280*/  FADD.FTZ R144, R68, R144 ;  /* 0x0000009044907221 */ /* 0x000fc40000010000 */
[----:B------:R-:W-:Y:S02]  /*6290*/  FADD.FTZ R119, R100, R119 ;  /* 0x0000007764777221 */ /* 0x000fe40000010000 */
[----:B------:R-:W-:Y:S02]  /*62a0*/  FADD.FTZ R145, R67, R145 ;  /* 0x0000009143917221 */ /* 0x000fe40000010000 */
[----:B------:R-:W-:Y:S01]  /*62b0*/  FADD.FTZ R118, R93, R118 ;  /* 0x000000765d767221 */ /* 0x000fe20000010000 */
[----:B----4-:R-:W-:Y:S01]  /*62c0*/  ISETP.GT.AND P0, PT, R42, 0x1e, PT ;  /* 0x0000001e2a00780c */ /* 0x010fe20003f04270 */
[----:B------:R-:W-:Y:S01]  /*62d0*/  FADD.FTZ R146, R94, R146 ;  /* 0x000000925e927221 */ /* 0x000fe20000010000 */
[----:B------:R-:W-:Y:S01]  /*62e0*/  ISETP.NE.AND P1, PT, R42, RZ, PT ;  /* 0x000000ff2a00720c */ /* 0x000fe20003f25270 */
[----:B------:R-:W-:Y:S02]  /*62f0*/  FADD.FTZ R117, R91, R117 ;  /* 0x000000755b757221 */ /* 0x000fe40000010000 */
[----:B------:R-:W-:-:S02]  /*6300*/  FADD.FTZ R147, R92, R147 ;  /* 0x000000935c937221 */ /* 0x000fc40000010000 */
[----:B------:R-:W-:Y:S02]  /*6310*/  FADD.FTZ R116, R89, R116 ;  /* 0x0000007459747221 */ /* 0x000fe40000010000 */
[----:B------:R-:W-:Y:S02]  /*6320*/  FADD.FTZ R148, R90, R148 ;  /* 0x000000945a947221 */ /* 0x000fe40000010000 */
[----:B------:R-:W-:Y:S02]  /*6330*/  FADD.FTZ R115, R87, R115 ;  /* 0x0000007357737221 */ /* 0x000fe40000010000 */
[----:B0-----:R-:W-:Y:S02]  /*6340*/  @!P0 FADD.FTZ R60, R60, R41 ;  /* 0x000000293c3c8221 */ /* 0x001fe40000010000 */
[----:B-----5:R-:W-:Y:S01]  /*6350*/  @!P0 FADD.FTZ R61, R61, R40 ;  /* 0x000000283d3d8221 */ /* 0x020fe20000010000 */
[----:B------:R-:W-:Y:S01]  /*6360*/  ISETP.GT.AND P0, PT, R42, 0x1d, PT ;  /* 0x0000001d2a00780c */ /* 0x000fe20003f04270 */
[----:B------:R-:W-:Y:S01]  /*6370*/  FADD.FTZ R149, R88, R149 ;  /* 0x0000009558957221 */ /* 0x000fe20000010000 */
[----:B------:R-:W0:Y:S01]  /*6380*/  SHFL.DOWN PT, R41, R60, 0x2, 0x1f ;  /* 0x08401f003c297f89 */ /* 0x000e2200000e0000 */
[----:B------:R-:W-:-:S02]  /*6390*/  FADD.FTZ R114, R85, R114 ;  /* 0x0000007255727221 */ /* 0x000fc40000010000 */
[----:B------:R-:W-:Y:S01]  /*63a0*/  FADD.FTZ R150, R86, R150 ;  /* 0x0000009656967221 */ /* 0x000fe20000010000 */
[----:B------:R-:W4:Y:S01]  /*63b0*/  SHFL.DOWN PT, R40, R61, 0x2, 0x1f ;  /* 0x08401f003d287f89 */ /* 0x000f2200000e0000 */
        /* <DEDUP_REMOVED lines=10> */
[----:B0-----:R-:W-:-:S02]  /*6460*/  @!P0 FADD.FTZ R60, R60, R41 ;  /* 0x000000293c3c8221 */ /* 0x001fc40000010000 */
[----:B------:R-:W-:Y:S02]  /*6470*/  FADD.FTZ R157, R79, R157 ;  /* 0x0000009d4f9d7221 */ /* 0x000fe40000010000 */
[----:B----4-:R-:W-:Y:S01]  /*6480*/  @!P0 FADD.FTZ R61, R61, R40 ;  /* 0x000000283d3d8221 */ /* 0x010fe20000010000 */
[----:B------:R-:W0:Y:S01]  /*6490*/  SHFL.DOWN PT, R41, R60, 0x4, 0x1f ;  /* 0x08801f003c297f89 */ /* 0x000e2200000e0000 */
[----:B------:R-:W-:Y:S01]  /*64a0*/  ISETP.GT.AND P0, PT, R42, 0x1b, PT ;  /* 0x0000001b2a00780c */ /* 0x000fe20003f04270 */
[----:B------:R-:W-:Y:S02]  /*64b0*/  FADD.FTZ R3, R82, R3 ;  /* 0x0000000352037221 */ /* 0x000fe40000010000 */
[----:B------:R-:W4:Y:S01]  /*64c0*/  SHFL.DOWN PT, R40, R61, 0x4, 0x1f ;  /* 0x08801f003d287f89 */ /* 0x000f2200000e0000 */
[----:B------:R-:W-:Y:S02]  /*64d0*/  FADD.FTZ R2, R83, R2 ;  /* 0x0000000253027221 */ /* 0x000fe40000010000 */
[----:B------:R-:W-:-:S07]  /*64e0*/  FADD.FTZ R0, R107, R0 ;  /* 0x000000006b007221 */ /* 0x000fce0000010000 */
[----:B0-----:R-:W-:Y:S02]  /*64f0*/  @!P0 FADD.FTZ R60, R60, R41 ;  /* 0x000000293c3c8221 */ /* 0x001fe40000010000 */
[----:B----4-:R-:W-:-:S03]  /*6500*/  @!P0 FADD.FTZ R61, R61, R40 ;  /* 0x000000283d3d8221 */ /* 0x010fc60000010000 */
[----:B------:R-:W0:Y:S01]  /*6510*/  SHFL.DOWN PT, R41, R60, 0x8, 0x1f ;  /* 0x09001f003c297f89 */ /* 0x000e2200000e0000 */
[----:B------:R-:W-:-:S03]  /*6520*/  ISETP.GT.AND P0, PT, R42, 0x17, PT ;  /* 0x000000172a00780c */ /* 0x000fc60003f04270 */
[----:B------:R-:W4:Y:S10]  /*6530*/  SHFL.DOWN PT, R40, R61, 0x8, 0x1f ;  /* 0x09001f003d287f89 */ /* 0x000f3400000e0000 */
[----:B0-----:R-:W-:-:S02]  /*6540*/  @!P0 FADD.FTZ R60, R60, R41 ;  /* 0x000000293c3c8221 */ /* 0x001fc40000010000 */
[----:B----4-:R-:W-:-:S03]  /*6550*/  @!P0 FADD.FTZ R61, R61, R40 ;  /* 0x000000283d3d8221 */ /* 0x010fc60000010000 */
[----:B------:R-:W0:Y:S01]  /*6560*/  SHFL.DOWN PT, R41, R60, 0x10, 0x1f ;  /* 0x0a001f003c297f89 */ /* 0x000e2200000e0000 */
[----:B------:R-:W-:Y:S02]  /*6570*/  ISETP.GT.AND P0, PT, R42, 0xf, PT ;  /* 0x0000000f2a00780c */ /* 0x000fe40003f04270 */
[----:B------:R-:W-:Y:S01]  /*6580*/  SHF.R.S32.HI R42, RZ, 0x1f, R57 ;  /* 0x0000001fff2a7819 */ /* 0x000fe20000011439 */
[----:B------:R-:W4:Y:S03]  /*6590*/  SHFL.DOWN PT, R40, R61, 0x10, 0x1f ;  /* 0x0a001f003d287f89 */ /* 0x000f2600000e0000 */
[----:B------:R-:W-:-:S04]  /*65a0*/  LEA.HI R42, R42, R57, RZ, 0x5 ;  /* 0x000000392a2a7211 */ /* 0x000fc800078f28ff */
[----:B------:R-:W-:-:S03]  /*65b0*/  SHF.R.S32.HI R42, RZ, 0x5, R42 ;  /* 0x00000005ff2a7819 */ /* 0x000fc6000001142a */
[----:B0-----:R-:W-:Y:S02]  /*65c0*/  @!P0 FADD.FTZ R60, R60, R41 ;  /* 0x000000293c3c8221 */ /* 0x001fe40000010000 */
[----:B----4-:R-:W-:-:S05]  /*65d0*/  @!P0 FADD.FTZ R61, R61, R40 ;  /* 0x000000283d3d8221 */ /* 0x010fca0000010000 */
[----:B------:R0:W-:Y:S04]  /*65e0*/  @!P1 STS.64 [R42.X8+0x3198], R60 ;  /* 0x0031983c2a009388 */ /* 0x0001e80000008a00 */
[----:B------:R-:W-:Y:S06]  /*65f0*/  BAR.SYNC.DEFER_BLOCKING 0x0 ;  /* 0x0000000000007b1d */ /* 0x000fec0000010000 */
[----:B------:R-:W-:Y:S05]  /*6600*/  @P2 BRA `(.L_x_267) ;  /* 0x0000012000002947 */ /* 0x000fea0003800000 */
[----:B------:R-:W-:Y:S01]  /*6610*/  ULDC UR20, c[0x0][0x174] ;  /* 0x00005d0000147ab9 */ /* 0x000fe20000000800 */
[----:B0-----:R-:W0:Y:S01]  /*6620*/  LDS.128 R40, [0x31a0] ;  /* 0x0031a000ff287984 */ /* 0x001e220000000c00 */
[----:B------:R-:W-:-:S02]  /*6630*/  UISETP.NE.AND UP0, UPT, UR19, UR20, UPT ;  /* 0x000000141300728c */ /* 0x000fc4000bf05270 */
[----:B------:R-:W-:Y:S01]  /*6640*/  USHF.L.U32 UR20, UR7, 0x2, URZ ;  /* 0x0000000207147899 */ /* 0x000fe2000800063f */
[----:B------:R-:W4:Y:S03]  /*6650*/  LDS.64 R62, [0x31b0] ;  /* 0x0031b000ff3e7984 */ /* 0x000f260000000a00 */
[----:B------:R-:W-:-:S13]  /*6660*/  PLOP3.LUT P0, PT, PT, PT, UP0, 0x80, 0x0 ;  /* 0x000000000000781c */ /* 0x000fda0003f0f008 */
[----:B------:R-:W5:Y:S04]  /*6670*/  @P0 LDS R68, [UR20+0x51e0] ;  /* 0x0051e014ff440984 */ /* 0x000f680008000800 */
[----:B------:R-:W1:Y:S01]  /*6680*/  @P0 LDS R65, [UR20+0x4de0] ;  /* 0x004de014ff410984 */ /* 0x000e620008000800 */
[----:B0-----:R-:W-:Y:S02]  /*6690*/  FADD.FTZ R66, R61, R41 ;  /* 0x000000293d427221 */ /* 0x001fe40000010000 */
[----:B------:R-:W-:Y:S02]  /*66a0*/  FADD.FTZ R41, R60, R40 ;  /* 0x000000283c297221 */ /* 0x000fe40000010000 */
[----:B------:R-:W-:Y:S02]  /*66b0*/  FADD.FTZ R66, R43, R66 ;  /* 0x000000422b427221 */ /* 0x000fe40000010000 */
[----:B------:R-:W-:-:S02]  /*66c0*/  FADD.FTZ R41, R42, R41 ;  /* 0x000000292a297221 */ /* 0x000fc40000010000 */
[----:B----4-:R-:W-:Y:S02]  /*66d0*/  FADD.FTZ R61, R66, R63 ;  /* 0x0000003f423d7221 */ /* 0x010fe40000010000 */
[----:B------:R-:W-:Y:S02]  /*66e0*/  FADD.FTZ R60, R41, R62 ;  /* 0x0000003e293c7221 */ /* 0x000fe40000010000 */
[----:B-----5:R-:W-:Y:S02]  /*66f0*/  @P0 FADD.FTZ R61, R61, R68 ;  /* 0x000000443d3d0221 */ /* 0x020fe40000010000 */
[----:B-1----:R-:W-:-:S03]  /*6700*/  @P0 FADD.FTZ R60, R60, R65 ;  /* 0x000000413c3c0221 */ /* 0x002fc60000010000 */
[----:B------:R0:W-:Y:S04]  /*6710*/  STS [UR20+0x51e0], R61 ;  /* 0x0051e03dff007988 */ /* 0x0001e80008000814 */
[----:B------:R0:W-:Y:S02]  /*6720*/  STS [UR20+0x4de0], R60 ;  /* 0x004de03cff007988 */ /* 0x0001e40008000814 */
.L_x_267:
[----:B------:R-:W-:Y:S05]  /*6730*/  BSYNC B0 ;  /* 0x0000000000007941 */ /* 0x000fea0003800000 */
.L_x_266:
[----:B------:R-:W-:Y:S02]  /*6740*/  UIADD3 UR7, UR7, 0x1, URZ ;  /* 0x0000000107077890 */ /* 0x000fe4000fffe03f */
[----:B------:R-:W-:Y:S02]  /*6750*/  ULDC UR20, c[0x0][0x16c] ;  /* 0x00005b0000147ab9 */ /* 0x000fe40000000800 */
[----:B------:R-:W-:Y:S02]  /*6760*/  UISETP.GE.AND UP0, UPT, UR7, UR20, UPT ;  /* 0x000000140700728c */ /* 0x000fe4000bf06270 */
[----:B------:R-:W-:-:S04]  /*6770*/  UIADD3 UR8, UP1, UR8, 0x1, URZ ;  /* 0x0000000108087890 */ /* 0x000fc8000ff3e03f */
[----:B------:R-:W-:Y:S01]  /*6780*/  PLOP3.LUT P0, PT, PT, PT, UP0, 0x80, 0x0 ;  /* 0x000000000000781c */ /* 0x000fe20003f0f008 */
[----:B------:R-:W-:-:S12]  /*6790*/  UIADD3.X UR9, URZ, UR9, URZ, UP1, !UPT ;  /* 0x000000093f097290 */ /* 0x000fd80008ffe43f */
[----:B0123--:R-:W-:Y:S01]  /*67a0*/  @P0 CALL.REL.NOINC `(.L_x_220) ;  /* 0x0000001000000944 */ /* 0x00ffe20003c00000 */
[----:B------:R-:W-:Y:S05]  /*67b0*/  BRA `(.L_x_268) ;  /* 0xffffbfa000007947 */ /* 0x000fea000383ffff */
.L_x_220:
[----:B------:R-:W2:Y:S04]  /*67c0*/  LDL R70, [R1+0x24] ;  /* 0x0000240001467983 */ /* 0x000ea80000100800 */
[----:B------:R-:W3:Y:S04]  /*67d0*/  LDL R69, [R1+0x20] ;  /* 0x0000200001457983 */ /* 0x000ee80000100800 */
[----:B------:R-:W4:Y:S04]  /*67e0*/  LDL R68, [R1+0x1c] ;  /* 0x00001c0001447983 */ /* 0x000f280000100800 */
[----:B------:R-:W5:Y:S04]  /*67f0*/  LDL R67, [R1+0x18] ;  /* 0x0000180001437983 */ /* 0x000f680000100800 */
[----:B------:R-:W5:Y:S04]  /*6800*/  LDL R66, [R1+0x14] ;  /* 0x0000140001427983 */ /* 0x000f680000100800 */
[----:B------:R-:W5:Y:S04]  /*6810*/  LDL R65, [R1+0x10] ;  /* 0x0000100001417983 */ /* 0x000f680000100800 */
[----:B------:R-:W5:Y:S04]  /*6820*/  LDL R63, [R1+0xc] ;  /* 0x00000c00013f7983 */ /* 0x000f680000100800 */
[----:B------:R-:W5:Y:S04]  /*6830*/  LDL R62, [R1+0x8] ;  /* 0x00000800013e7983 */ /* 0x000f680000100800 */
[----:B------:R-:W5:Y:S04]  /*6840*/  LDL R61, [R1+0x4] ;  /* 0x00000400013d7983 */ /* 0x000f680000100800 */
[----:B------:R-:W5:Y:S01]  /*6850*/  LDL R60, [R1] ;  /* 0x00000000013c7983 */ /* 0x000f620000100800 */
[----:B------:R-:W-:Y:S01]  /*6860*/  F2FP.BF16.PACK_AB R155, R155, R157 ;  /* 0x0000009d9b9b723e */ /* 0x000fe200000010ff */
[----:B------:R-:W-:Y:S01]  /*6870*/  ULDC UR41, c[0x0][0x168] ;  /* 0x00005a0000297ab9 */ /* 0x000fe20000000800 */
[----:B------:R-:W-:Y:S01]  /*6880*/  F2FP.BF16.PACK_AB R153, R153, R154 ;  /* 0x0000009a9999723e */ /* 0x000fe200000010ff */
[----:B------:R-:W-:Y:S01]  /*6890*/  BAR.SYNC.DEFER_BLOCKING 0x0 ;  /* 0x0000000000007b1d */ /* 0x000fe20000010000 */
[----:B------:R-:W-:Y:S01]  /*68a0*/  F2FP.BF16.PACK_AB R151, R151, R152 ;  /* 0x000000989797723e */ /* 0x000fe200000010ff */
[----:B------:R-:W-:Y:S01]  /*68b0*/  UIADD3 UR41, -UR39, UR41, URZ ;  /* 0x0000002927297290 */ /* 0x000fe2000fffe13f */
[----:B------:R-:W-:-:S02]  /*68c0*/  PRMT R28, R155, 0x7632, R28 ;  /* 0x000076329b1c7816 */ /* 0x000fc4000000001c */
        /* <DEDUP_REMOVED lines=13> */
[----:B------:R-:W-:Y:S01]  /*69a0*/  UIMAD UR7, UR6, -0x800, UR37 ;  /* 0xfffff800060778a4 */ /* 0x000fe2000f8e0225 */
[----:B------:R-:W-:Y:S01]  /*69b0*/  F2FP.BF16.PACK_AB R140, R140, R142 ;  /* 0x0000008e8c8c723e */ /* 0x000fe200000010ff */
[----:B------:R-:W-:Y:S01]  /*69c0*/  UIMAD.WIDE.U32 UR20, UR35, UR22, URZ ;  /* 0x00000016231472a5 */ /* 0x000fe2000f8e003f */
[----:B------:R-:W-:Y:S01]  /*69d0*/  PRMT R10, R147, 0x7632, R10 ;  /* 0x00007632930a7816 */ /* 0x000fe2000000000a */
[----:B------:R-:W-:Y:S01]  /*69e0*/  BSSY B0, `(.L_x_269) ;  /* 0x000003e000007945 */ /* 0x000fe20003800000 */
[----:B------:R-:W-:Y:S01]  /*69f0*/  PRMT R11, R140, 0x7632, R11 ;  /* 0x000076328c0b7816 */ /* 0x000fe2000000000b */
[----:B------:R0:W-:Y:S01]  /*6a00*/  STS.U16 [R56+0x2], R28 ;  /* 0x0000021c38007388 */ /* 0x0001e20000000400 */
[----:B------:R-:W-:-:S03]  /*6a10*/  SHF.R.S32.HI R15, RZ, 0x1f, R58 ;  /* 0x0000001fff0f7819 */ /* 0x000fc6000001143a */
[----:B------:R1:W-:Y:S04]  /*6a20*/  STS.U16 [R56+0x6], R8 ;  /* 0x0000060838007388 */ /* 0x0003e80000000400 */
[----:B------:R1:W-:Y:S01]  /*6a30*/  STS.U16 [R56+0xa], R9 ;  /* 0x00000a0938007388 */ /* 0x0003e20000000400 */
[----:B0-----:R-:W-:-:S03]  /*6a40*/  PRMT R28, R149, 0x7632, R28 ;  /* 0x00007632951c7816 */ /* 0x001fc6000000001c */
[----:B------:R-:W-:Y:S01]  /*6a50*/  STS.U16 [R56], R155 ;  /* 0x0000009b38007388 */ /* 0x000fe20000000400 */
[----:B-1----:R-:W-:-:S03]  /*6a60*/  PRMT R8, R145, 0x7632, R8 ;  /* 0x0000763291087816 */ /* 0x002fc60000000008 */
[----:B------:R0:W-:Y:S01]  /*6a70*/  STS.U16 [R56+0xe], R28 ;  /* 0x00000e1c38007388 */ /* 0x0001e20000000400 */
[----:B------:R-:W-:-:S03]  /*6a80*/  PRMT R9, R143, 0x7632, R9 ;  /* 0x000076328f097816 */ /* 0x000fc60000000009 */
[----:B------:R-:W-:Y:S04]  /*6a90*/  STS.U16 [R56+0x4], R153 ;  /* 0x0000049938007388 */ /* 0x000fe80000000400 */
[----:B------:R-:W-:Y:S01]  /*6aa0*/  STS.U16 [R56+0x8], R151 ;  /* 0x0000089738007388 */ /* 0x000fe20000000400 */
[----:B0-----:R-:W-:-:S03]  /*6ab0*/  MOV R28, UR41 ;  /* 0x00000029001c7c02 */ /* 0x001fc60008000f00 */
[----:B------:R-:W-:Y:S04]  /*6ac0*/  STS.U16 [R56+0xc], R149 ;  /* 0x00000c9538007388 */ /* 0x000fe80000000400 */
[----:B------:R-:W-:Y:S04]  /*6ad0*/  STS.U16 [R56+0x10], R147 ;  /* 0x0000109338007388 */ /* 0x000fe80000000400 */
[----:B------:R0:W-:Y:S04]  /*6ae0*/  STS.U16 [R56+0x12], R10 ;  /* 0x0000120a38007388 */ /* 0x0001e80000000400 */
[----:B------:R-:W-:Y:S04]  /*6af0*/  STS.U16 [R56+0x14], R145 ;  /* 0x0000149138007388 */ /* 0x000fe80000000400 */
[----:B------:R1:W-:Y:S01]  /*6b00*/  STS.U16 [R56+0x16], R8 ;  /* 0x0000160838007388 */ /* 0x0003e20000000400 */
[----:B0-----:R-:W-:-:S03]  /*6b10*/  IMAD.U32 R10, RZ, RZ, UR39 ;  /* 0x00000027ff0a7e24 */ /* 0x001fc6000f8e00ff */
[----:B------:R-:W-:Y:S04]  /*6b20*/  STS.U16 [R56+0x18], R143 ;  /* 0x0000188f38007388 */ /* 0x000fe80000000400 */
[----:B------:R0:W-:Y:S01]  /*6b30*/  STS.U16 [R56+0x1a], R9 ;  /* 0x00001a0938007388 */ /* 0x0001e20000000400 */
[----:B-1----:R-:W-:Y:S01]  /*6b40*/  IADD3 R8, P2, R58, UR39, RZ ;  /* 0x000000273a087c10 */ /* 0x002fe2000ff5e0ff */
[----:B------:R-:W-:Y:S02]  /*6b50*/  UIMAD UR39, UR35, UR23, UR38 ;  /* 0x00000017232772a4 */ /* 0x000fe4000f8e0226 */
[----:B------:R-:W-:Y:S01]  /*6b60*/  STS.U16 [R56+0x1c], R140 ;  /* 0x00001c8c38007388 */ /* 0x000fe20000000400 */
[----:B------:R-:W-:-:S03]  /*6b70*/  UIADD3 UR38, UR9, UR40, URZ ;  /* 0x0000002809267290 */ /* 0x000fc6000fffe03f */
[----:B------:R-:W-:Y:S01]  /*6b80*/  STS.U16 [R56+0x1e], R11 ;  /* 0x00001e0b38007388 */ /* 0x000fe20000000400 */
[----:B------:R-:W-:-:S06]  /*6b90*/  NOP ;  /* 0x0000000000007918 */ /* 0x000fcc0000000000 */
[----:B------:R-:W-:Y:S01]  /*6ba0*/  LDS.U16 R41, [R165+0x280] ;  /* 0x00028000a5297984 */ /* 0x000fe20000000400 */
[----:B0-----:R-:W-:-:S03]  /*6bb0*/  LEA.HI.X.SX32 R9, R10, R15, 0x1, P2 ;  /* 0x0000000f0a097211 */ /* 0x001fc600010f0eff */
[----:B------:R-:W-:Y:S04]  /*6bc0*/  LDS.U16 R43, [R164+0x2c0] ;  /* 0x0002c000a42b7984 */ /* 0x000fe80000000400 */
[----:B------:R-:W-:Y:S04]  /*6bd0*/  LDS.U16 R45, [R163+0x300] ;  /* 0x00030000a32d7984 */ /* 0x000fe80000000400 */
[----:B------:R-:W-:Y:S04]  /*6be0*/  LDS.U16 R47, [R162+0x340] ;  /* 0x00034000a22f7984 */ /* 0x000fe80000000400 */
[----:B------:R-:W-:Y:S04]  /*6bf0*/  LDS.U16 R49, [R161+0x380] ;  /* 0x00038000a1317984 */ /* 0x000fe80000000400 */
[----:B------:R-:W-:Y:S04]  /*6c00*/  LDS.U16 R51, [R160+0x3c0] ;  /* 0x0003c000a0337984 */ /* 0x000fe80000000400 */
[----:B--2---:R-:W-:Y:S04]  /*6c10*/  LDS.U16 R17, [R70] ;  /* 0x0000000046117984 */ /* 0x004fe80000000400 */
[----:B---3--:R-:W-:Y:S04]  /*6c20*/  LDS.U16 R23, [R69+0x40] ;  /* 0x0000400045177984 */ /* 0x008fe80000000400 */
[----:B----4-:R-:W-:Y:S04]  /*6c30*/  LDS.U16 R25, [R68+0x80] ;  /* 0x0000800044197984 */ /* 0x010fe80000000400 */
[----:B-----5:R-:W-:Y:S04]  /*6c40*/  LDS.U16 R27, [R67+0xc0] ;  /* 0x0000c000431b7984 */ /* 0x020fe80000000400 */
        /* <DEDUP_REMOVED lines=23> */
.L_x_270:
[----:B------:R-:W-:Y:S05]  /*6dc0*/  BSYNC B0 ;  /* 0x0000000000007941 */ /* 0x000fea0003800000 */
.L_x_269:
[----:B------:R-:W2:Y:S01]  /*6dd0*/  LDL.LU R30, [R1+0x28] ;  /* 0x00002800011e7983 */ /* 0x000ea20000300800 */
        /* <DEDUP_REMOVED lines=14> */
[----:B------:R-:W0:Y:S01]  /*6ec0*/  S2R R32, SR_LANEID ;  /* 0x0000000000207919 */ /* 0x000e220000000000 */
[----:B------:R-:W-:Y:S01]  /*6ed0*/  ISETP.GE.AND P3, PT, R12, R53, PT ;  /* 0x000000350c00720c */ /* 0x000fe20003f66270 */
[----:B------:R-:W-:Y:S01]  /*6ee0*/  UIADD3.X UR8, UR23, UR40, UR9, UP0, !UPT ;  /* 0x0000002817087290 */ /* 0x000fe200087fe409 */
[----:B------:R-:W-:Y:S01]  /*6ef0*/  IMAD.U32 R16, RZ, RZ, UR22 ;  /* 0x00000016ff107e24 */ /* 0x000fe2000f8e00ff */
[C---:B------:R-:W-:Y:S01]  /*6f00*/  LOP3.LUT R18, R58.reuse, 0xc0, RZ, 0xfc, !PT ;  /* 0x000000c03a127812 */ /* 0x040fe200078efcff */
[----:B------:R-:W-:Y:S01]  /*6f10*/  UIADD3 UR22, UR21, UR39, URZ ;  /* 0x0000002715167290 */ /* 0x000fe2000fffe03f */
[----:B------:R-:W-:Y:S01]  /*6f20*/  LOP3.LUT R19, R58, 0xe0, RZ, 0xfc, !PT ;  /* 0x000000e03a137812 */ /* 0x000fe200078efcff */
[----:B------:R-:W-:Y:S01]  /*6f30*/  BSSY B0, `(.L_x_271) ;  /* 0x00000b1000007945 */ /* 0x000fe20003800000 */
[----:B------:R-:W-:Y:S01]  /*6f40*/  IMAD.U32 R17, RZ, RZ, UR8 ;  /* 0x00000008ff117e24 */ /* 0x000fe2000f8e00ff */
[----:B------:R-:W-:-:S02]  /*6f50*/  LEA R10, P4, R16, R10, 0x1 ;  /* 0x0000000a100a7211 */ /* 0x000fc400078808ff */
[----:B------:R-:W-:Y:S02]  /*6f60*/  LOP3.LUT R20, R58, 0x100, RZ, 0xfc, !PT ;  /* 0x000001003a147812 */ /* 0x000fe400078efcff */
[----:B------:R-:W-:Y:S02]  /*6f70*/  LEA.HI.X R11, R16, R11, R17, 0x1, P4 ;  /* 0x0000000b100b7211 */ /* 0x000fe400020f0c11 */
[C---:B------:R-:W-:Y:S02]  /*6f80*/  LOP3.LUT R16, R58.reuse, 0x80, RZ, 0xfc, !PT ;  /* 0x000000803a107812 */ /* 0x040fe400078efcff */
[C---:B------:R-:W-:Y:S01]  /*6f90*/  LOP3.LUT R17, R58.reuse, 0xa0, RZ, 0xfc, !PT ;  /* 0x000000a03a117812 */ /* 0x040fe200078efcff */
[----:B------:R-:W-:Y:S01]  /*6fa0*/  @!P1 STG.E.U16 [R10.64+-0xfc0], R23 ;  /* 0xfff040170a009986 */ /* 0x000fe2000c101518 */
[----:B------:R-:W-:Y:S02]  /*6fb0*/  LOP3.LUT R21, R58, 0x120, RZ, 0xfc, !PT ;  /* 0x000001203a157812 */ /* 0x000fe400078efcff */
[-C--:B------:R-:W-:Y:S01]  /*6fc0*/  ISETP.GE.AND P1, PT, R16, R53.reuse, PT ;  /* 0x000000351000720c */ /* 0x080fe20003f26270 */
[----:B------:R1:W-:Y:S01]  /*6fd0*/  @!P2 STG.E.U16 [R10.64+-0xf80], R25 ;  /* 0xfff080190a00a986 */ /* 0x0003e2000c101518 */
[----:B------:R-:W-:-:S02]  /*6fe0*/  ISETP.GE.AND P2, PT, R17, R53, PT ;  /* 0x000000351100720c */ /* 0x000fc40003f46270 */
[-C--:B------:R-:W-:Y:S01]  /*6ff0*/  ISETP.GE.AND P4, PT, R19, R53.reuse, PT ;  /* 0x000000351300720c */ /* 0x080fe20003f86270 */
[----:B------:R3:W-:Y:S01]  /*7000*/  @!P3 STG.E.U16 [R10.64+-0xf40], R27 ;  /* 0xfff0c01b0a00b986 */ /* 0x0007e2000c101518 */
[-C--:B------:R-:W-:Y:S02]  /*7010*/  ISETP.GE.AND P3, PT, R18, R53.reuse, PT ;  /* 0x000000351200720c */ /* 0x080fe40003f66270 */
[-C--:B------:R-:W-:Y:S02]  /*7020*/  ISETP.GE.AND P5, PT, R20, R53.reuse, PT ;  /* 0x000000351400720c */ /* 0x080fe40003fa6270 */
[----:B------:R-:W-:Y:S02]  /*7030*/  ISETP.GE.AND P6, PT, R21, R53, PT ;  /* 0x000000351500720c */ /* 0x000fe40003fc6270 */
[C---:B------:R-:W-:Y:S01]  /*7040*/  LOP3.LUT R26, R58.reuse, 0x160, RZ, 0xfc, !PT ;  /* 0x000001603a1a7812 */ /* 0x040fe200078efcff */
[----:B------:R-:W-:Y:S01]  /*7050*/  @!P1 STG.E.U16 [R10.64+-0xf00], R29 ;  /* 0xfff1001d0a009986 */ /* 0x000fe2000c101518 */
[----:B-1----:R-:W-:-:S02]  /*7060*/  LOP3.LUT R25, R58, 0x180, RZ, 0xfc, !PT ;  /* 0x000001803a197812 */ /* 0x002fc400078efcff */
[C---:B------:R-:W-:Y:S01]  /*7070*/  LOP3.LUT R24, R58.reuse, 0x1a0, RZ, 0xfc, !PT ;  /* 0x000001a03a187812 */ /* 0x040fe200078efcff */
[----:B------:R-:W-:Y:S01]  /*7080*/  @!P2 STG.E.U16 [R10.64+-0xec0], R31 ;  /* 0xfff1401f0a00a986 */ /* 0x000fe2000c101518 */
[C---:B---3--:R-:W-:Y:S02]  /*7090*/  LOP3.LUT R27, R58.reuse, 0x140, RZ, 0xfc, !PT ;  /* 0x000001403a1b7812 */ /* 0x048fe400078efcff */
[C---:B------:R-:W-:Y:S01]  /*70a0*/  LOP3.LUT R23, R58.reuse, 0x1c0, RZ, 0xfc, !PT ;  /* 0x000001c03a177812 */ /* 0x040fe200078efcff */
[----:B------:R1:W-:Y:S01]  /*70b0*/  @!P3 STG.E.U16 [R10.64+-0xe80], R33 ;  /* 0xfff180210a00b986 */ /* 0x0003e2000c101518 */
[----:B------:R-:W-:Y:S02]  /*70c0*/  LOP3.LUT R22, R58, 0x1e0, RZ, 0xfc, !PT ;  /* 0x000001e03a167812 */ /* 0x000fe400078efcff */
[-C--:B------:R-:W-:Y:S01]  /*70d0*/  ISETP.GE.AND P1, PT, R27, R53.reuse, PT ;  /* 0x000000351b00720c */ /* 0x080fe20003f26270 */
[----:B------:R3:W-:Y:S01]  /*70e0*/  @!P4 STG.E.U16 [R10.64+-0xe40], R35 ;  /* 0xfff1c0230a00c986 */ /* 0x0007e2000c101518 */
[----:B------:R-:W-:-:S02]  /*70f0*/  ISETP.GE.AND P2, PT, R26, R53, PT ;  /* 0x000000351a00720c */ /* 0x000fc40003f46270 */
[-C--:B------:R-:W-:Y:S01]  /*7100*/  ISETP.GE.AND P3, PT, R25, R53.reuse, PT ;  /* 0x000000351900720c */ /* 0x080fe20003f66270 */
[----:B------:R4:W-:Y:S01]  /*7110*/  @!P5 STG.E.U16 [R10.64+-0xe00], R37 ;  /* 0xfff200250a00d986 */ /* 0x0009e2000c101518 */
[-C--:B------:R-:W-:Y:S02]  /*7120*/  ISETP.GE.AND P4, PT, R24, R53.reuse, PT ;  /* 0x000000351800720c */ /* 0x080fe40003f86270 */
[-C--:B------:R-:W-:Y:S01]  /*7130*/  ISETP.GE.AND P5, PT, R23, R53.reuse, PT ;  /* 0x000000351700720c */ /* 0x080fe20003fa6270 */
[----:B------:R5:W-:Y:S01]  /*7140*/  @!P6 STG.E.U16 [R10.64+-0xdc0], R39 ;  /* 0xfff240270a00e986 */ /* 0x000be2000c101518 */
[----:B------:R-:W-:Y:S02]  /*7150*/  ISETP.GE.AND P6, PT, R22, R53, PT ;  /* 0x000000351600720c */ /* 0x000fe40003fc6270 */
[----:B------:R-:W-:Y:S01]  /*7160*/  LOP3.LUT R64, R64, 0xfffffe00, RZ, 0xc0, !PT ;  /* 0xfffffe0040407812 */ /* 0x000fe200078ec0ff */
[----:B------:R-:W-:Y:S03]  /*7170*/  @!P1 STG.E.U16 [R10.64+-0xd80], R41 ;  /* 0xfff280290a009986 */ /* 0x000fe6000c101518 */
[----:B0-----:R-:W-:Y:S01]  /*7180*/  LEA R55, R32, R64, 0x4 ;  /* 0x0000004020377211 */ /* 0x001fe200078e20ff */
[----:B------:R-:W-:Y:S03]  /*7190*/  @!P2 STG.E.U16 [R10.64+-0xd40], R43 ;  /* 0xfff2c02b0a00a986 */ /* 0x000fe6000c101518 */
[C---:B------:R-:W-:Y:S01]  /*71a0*/  IADD3 R32, R55.reuse, 0x2, RZ ;  /* 0x0000000237207810 */ /* 0x040fe20007ffe0ff */
[----:B------:R-:W-:Y:S01]  /*71b0*/  @!P3 STG.E.U16 [R10.64+-0xd00], R45 ;  /* 0xfff3002d0a00b986 */ /* 0x000fe2000c101518 */
[----:B-1----:R-:W-:-:S02]  /*71c0*/  IADD3 R33, R55, 0x3, RZ ;  /* 0x0000000337217810 */ /* 0x002fc40007ffe0ff */
[C---:B------:R-:W-:Y:S01]  /*71d0*/  IADD3 R34, R55.reuse, 0x4, RZ ;  /* 0x0000000437227810 */ /* 0x040fe20007ffe0ff */
[----:B------:R-:W-:Y:S01]  /*71e0*/  @!P4 STG.E.U16 [R10.64+-0xcc0], R47 ;  /* 0xfff3402f0a00c986 */ /* 0x000fe2000c101518 */
[C---:B---3--:R-:W-:Y:S02]  /*71f0*/  IADD3 R35, R55.reuse, 0x5, RZ ;  /* 0x0000000537237810 */ /* 0x048fe40007ffe0ff */
[-C--:B------:R-:W-:Y:S01]  /*7200*/  LEA.HI.SX32 R32, R32, R55.reuse, 0x1b ;  /* 0x0000003720207211 */ /* 0x080fe200078fdaff */
[----:B------:R-:W-:Y:S01]  /*7210*/  @!P5 STG.E.U16 [R10.64+-0xc80], R49 ;  /* 0xfff380310a00d986 */ /* 0x000fe2000c101518 */
[----:B------:R-:W-:Y:S02]  /*7220*/  IADD3 R36, R55, 0x6, RZ ;  /* 0x0000000637247810 */ /* 0x000fe40007ffe0ff */
[-C--:B------:R-:W-:Y:S01]  /*7230*/  LEA.HI.SX32 R33, R33, R55.reuse, 0x1b ;  /* 0x0000003721217211 */ /* 0x080fe200078fdaff */
[----:B------:R0:W-:Y:S01]  /*7240*/  @!P6 STG.E.U16 [R10.64+-0xc40], R51 ;  /* 0xfff3c0330a00e986 */ /* 0x0001e2000c101518 */
[-C--:B------:R-:W-:Y:S01]  /*7250*/  LEA.HI.SX32 R34, R34, R55.reuse, 0x1b ;  /* 0x0000003722227211 */ /* 0x080fe200078fdaff */
[----:B------:R-:W-:Y:S01]  /*7260*/  IMAD.SHL.U32 R32, R32, 0x2, RZ ;  /* 0x0000000220207824 */ /* 0x000fe200078e00ff */
[-C--:B------:R-:W-:Y:S01]  /*7270*/  LEA.HI.SX32 R35, R35, R55.reuse, 0x1b ;  /* 0x0000003723237211 */ /* 0x080fe200078fdaff */
[----:B------:R-:W-:Y:S01]  /*7280*/  BAR.SYNC.DEFER_BLOCKING 0x0 ;  /* 0x0000000000007b1d */ /* 0x000fe20000010000 */
[C---:B----4-:R-:W-:Y:S01]  /*7290*/  IADD3 R37, R55.reuse, 0x7, RZ ;  /* 0x0000000737257810 */ /* 0x050fe20007ffe0ff */
[----:B------:R-:W-:Y:S01]  /*72a0*/  IMAD.SHL.U32 R34, R34, 0x2, RZ ;  /* 0x0000000222227824 */ /* 0x000fe200078e00ff */
[----:B------:R-:W-:Y:S01]  /*72b0*/  IADD3 R38, R55, 0x8, RZ ;  /* 0x0000000837267810 */ /* 0x000fe20007ffe0ff */
[----:B------:R-:W-:Y:S01]  /*72c0*/  IMAD.SHL.U32 R35, R35, 0x2, RZ ;  /* 0x0000000223237824 */ /* 0x000fe200078e00ff */
[----:B------:R-:W-:-:S02]  /*72d0*/  LEA.HI.SX32 R36, R36, R55, 0x1b ;  /* 0x0000003724247211 */ /* 0x000fc400078fdaff */
[----:B------:R-:W-:Y:S02]  /*72e0*/  SHF.L.U32 R33, R33, 0x1, RZ ;  /* 0x0000000121217819 */ /* 0x000fe400000006ff */
[C---:B-----5:R-:W-:Y:S02]  /*72f0*/  IADD3 R39, R55.reuse, 0x9, RZ ;  /* 0x0000000937277810 */ /* 0x060fe40007ffe0ff */
[C---:B------:R-:W-:Y:S02]  /*7300*/  IADD3 R40, R55.reuse, 0xa, RZ ;  /* 0x0000000a37287810 */ /* 0x040fe40007ffe0ff */
[----:B------:R-:W-:Y:S02]  /*7310*/  IADD3 R42, R55, 0xb, RZ ;  /* 0x0000000b372a7810 */ /* 0x000fe40007ffe0ff */
[-C--:B------:R-:W-:Y:S02]  /*7320*/  LEA.HI.SX32 R37, R37, R55.reuse, 0x1b ;  /* 0x0000003725257211 */ /* 0x080fe400078fdaff */
[----:B------:R-:W-:-:S02]  /*7330*/  LEA.HI.SX32 R38, R38, R55, 0x1b ;  /* 0x0000003726267211 */ /* 0x000fc400078fdaff */
[----:B------:R-:W-:Y:S01]  /*7340*/  SHF.L.U32 R36, R36, 0x1, RZ ;  /* 0x0000000124247819 */ /* 0x000fe200000006ff */
[----:B------:R-:W-:Y:S01]  /*7350*/  IMAD.SHL.U32 R37, R37, 0x2, RZ ;  /* 0x0000000225257824 */ /* 0x000fe200078e00ff */
[C---:B------:R-:W-:Y:S01]  /*7360*/  IADD3 R44, R55.reuse, 0xc, RZ ;  /* 0x0000000c372c7810 */ /* 0x040fe20007ffe0ff */
[----:B------:R-:W-:Y:S01]  /*7370*/  IMAD.SHL.U32 R38, R38, 0x2, RZ ;  /* 0x0000000226267824 */ /* 0x000fe200078e00ff */
[C---:B------:R-:W-:Y:S02]  /*7380*/  IADD3 R46, R55.reuse, 0xd, RZ ;  /* 0x0000000d372e7810 */ /* 0x040fe40007ffe0ff */
[----:B------:R-:W-:Y:S02]  /*7390*/  IADD3 R48, R55, 0xe, RZ ;  /* 0x0000000e37307810 */ /* 0x000fe40007ffe0ff */
[-C--:B------:R-:W-:Y:S02]  /*73a0*/  LEA.HI.SX32 R39, R39, R55.reuse, 0x1b ;  /* 0x0000003727277211 */ /* 0x080fe400078fdaff */
[----:B------:R-:W-:-:S02]  /*73b0*/  LEA.HI.SX32 R40, R40, R55, 0x1b ;  /* 0x0000003728287211 */ /* 0x000fc400078fdaff */
[-C--:B------:R-:W-:Y:S02]  /*73c0*/  LEA.HI.SX32 R42, R42, R55.reuse, 0x1b ;  /* 0x000000372a2a7211 */ /* 0x080fe400078fdaff */
[----:B------:R-:W-:Y:S01]  /*73d0*/  IADD3 R50, R55, 0xf, RZ ;  /* 0x0000000f37327810 */ /* 0x000fe20007ffe0ff */
[----:B------:R-:W-:Y:S01]  /*73e0*/  IMAD.SHL.U32 R40, R40, 0x2, RZ ;  /* 0x0000000228287824 */ /* 0x000fe200078e00ff */
[-C--:B------:R-:W-:Y:S01]  /*73f0*/  LEA.HI.SX32 R44, R44, R55.reuse, 0x1b ;  /* 0x000000372c2c7211 */ /* 0x080fe200078fdaff */
[----:B------:R-:W-:Y:S01]  /*7400*/  IMAD.SHL.U32 R42, R42, 0x2, RZ ;  /* 0x000000022a2a7824 */ /* 0x000fe200078e00ff */
[-C--:B------:R-:W-:Y:S02]  /*7410*/  LEA.HI.SX32 R46, R46, R55.reuse, 0x1b ;  /* 0x000000372e2e7211 */ /* 0x080fe400078fdaff */
[-C--:B------:R-:W-:Y:S02]  /*7420*/  LEA.HI.SX32 R48, R48, R55.reuse, 0x1b ;  /* 0x0000003730307211 */ /* 0x080fe400078fdaff */
[----:B------:R-:W-:Y:S01]  /*7430*/  SHF.L.U32 R39, R39, 0x1, RZ ;  /* 0x0000000127277819 */ /* 0x000fe200000006ff */
[----:B------:R-:W-:Y:S01]  /*7440*/  IMAD.SHL.U32 R46, R46, 0x2, RZ ;  /* 0x000000022e2e7824 */ /* 0x000fe200078e00ff */
[----:B------:R-:W-:Y:S01]  /*7450*/  LEA.HI.SX32 R50, R50, R55, 0x1b ;  /* 0x0000003732327211 */ /* 0x000fe200078fdaff */
[----:B------:R-:W-:Y:S01]  /*7460*/  IMAD.SHL.U32 R48, R48, 0x2, RZ ;  /* 0x0000000230307824 */ /* 0x000fe200078e00ff */
[----:B------:R-:W-:-:S02]  /*7470*/  SHF.L.U32 R44, R44, 0x1, RZ ;  /* 0x000000012c2c7819 */ /* 0x000fc400000006ff */
[----:B------:R-:W-:Y:S01]  /*7480*/  SHF.L.U32 R50, R50, 0x1, RZ ;  /* 0x0000000132327819 */ /* 0x000fe200000006ff */
[----:B--2---:R-:W-:Y:S01]  /*7490*/  FADD.FTZ R29, R0, R30 ;  /* 0x0000001e001d7221 */ /* 0x004fe20000010000 */
[----:B------:R-:W-:-:S04]  /*74a0*/  IADD3 R30, R55, 0x1, RZ ;  /* 0x00000001371e7810 */ /* 0x000fc80007ffe0ff */
[----:B------:R-:W-:Y:S01]  /*74b0*/  LEA.HI.SX32 R31, R30, R55, 0x1b ;  /* 0x000000371e1f7211 */ /* 0x000fe200078fdaff */
[----:B------:R-:W-:Y:S01]  /*74c0*/  FADD.FTZ R30, R29, R2 ;  /* 0x000000021d1e7221 */ /* 0x000fe20000010000 */
[----:B------:R-:W-:-:S03]  /*74d0*/  F2FP.BF16.PACK_AB R2, R2, R0 ;  /* 0x000000000202723e */ /* 0x000fc600000010ff */
[----:B------:R-:W-:Y:S01]  /*74e0*/  FADD.FTZ R29, R30, R3 ;  /* 0x000000031e1d7221 */ /* 0x000fe20000010000 */
[----:B0-----:R-:W-:Y:S01]  /*74f0*/  PRMT R11, R2, 0x7632, R11 ;  /* 0x00007632020b7816 */ /* 0x001fe2000000000b */
[----:B------:R-:W-:Y:S01]  /*7500*/  IMAD.SHL.U32 R31, R31, 0x2, RZ ;  /* 0x000000021f1f7824 */ /* 0x000fe200078e00ff */
[----:B------:R0:W-:Y:S01]  /*7510*/  STS.U16 [R56], R2 ;  /* 0x0000000238007388 */ /* 0x0001e20000000400 */
[----:B------:R-:W-:Y:S01]  /*7520*/  FADD.FTZ R0, R29, R4 ;  /* 0x000000041d007221 */ /* 0x000fe20000010000 */
[----:B------:R-:W-:Y:S02]  /*7530*/  F2FP.BF16.PACK_AB R4, R4, R3 ;  /* 0x000000030404723e */ /* 0x000fe400000010ff */
[----:B------:R1:W-:Y:S01]  /*7540*/  STS.U16 [R31+0x2], R11 ;  /* 0x0000020b1f007388 */ /* 0x0003e20000000400 */
[----:B------:R-:W-:Y:S01]  /*7550*/  FADD.FTZ R3, R0, R5 ;  /* 0x0000000500037221 */ /* 0x000fe20000010000 */
[----:B------:R-:W-:Y:S02]  /*7560*/  F2FP.BF16.PACK_AB R5, R6, R5 ;  /* 0x000000050605723e */ /* 0x000fe400000010ff */
[----:B------:R-:W-:Y:S01]  /*7570*/  PRMT R10, R4, 0x7632, R10 ;  /* 0x00007632040a7816 */ /* 0x000fe2000000000a */
[----:B------:R2:W-:Y:S01]  /*7580*/  STS.U16 [R32+0x4], R4 ;  /* 0x0000040420007388 */ /* 0x0005e20000000400 */
[----:B------:R-:W-:Y:S01]  /*7590*/  PRMT R29, R5, 0x7632, R29 ;  /* 0x00007632051d7816 */ /* 0x000fe2000000001d */
[----:B------:R-:W-:Y:S01]  /*75a0*/  FADD.FTZ R6, R3, R6 ;  /* 0x0000000603067221 */ /* 0x000fe20000010000 */
[----:B------:R-:W-:Y:S01]  /*75b0*/  F2FP.BF16.PACK_AB R0, R112, R7 ;  /* 0x000000077000723e */ /* 0x000fe200000010ff */
[----:B------:R-:W-:Y:S01]  /*75c0*/  STS.U16 [R33+0x6], R10 ;  /* 0x0000060a21007388 */ /* 0x000fe20000000400 */
[----:B0-----:R-:W-:Y:S01]  /*75d0*/  F2FP.BF16.PACK_AB R2, R114, R113 ;  /* 0x000000717202723e */ /* 0x001fe200000010ff */
[----:B------:R-:W-:Y:S01]  /*75e0*/  FADD.FTZ R7, R6, R7 ;  /* 0x0000000706077221 */ /* 0x000fe20000010000 */
[----:B-1----:R-:W-:Y:S01]  /*75f0*/  PRMT R11, R0, 0x7632, R11 ;  /* 0x00007632000b7816 */ /* 0x002fe2000000000b */
[----:B------:R0:W-:Y:S01]  /*7600*/  STS.U16 [R34+0x8], R5 ;  /* 0x0000080522007388 */ /* 0x0001e20000000400 */
[----:B------:R-:W-:Y:S01]  /*7610*/  PRMT R30, R2, 0x7610, R30 ;  /* 0x00007610021e7816 */ /* 0x000fe2000000001e */
[----:B------:R-:W-:Y:S01]  /*7620*/  FADD.FTZ R112, R7, R112 ;  /* 0x0000007007707221 */ /* 0x000fe20000010000 */
[----:B--2---:R-:W-:Y:S01]  /*7630*/  F2FP.BF16.PACK_AB R4, R116, R115 ;  /* 0x000000737404723e */ /* 0x004fe200000010ff */
[----:B------:R-:W-:Y:S01]  /*7640*/  STS.U16 [R35+0xa], R29 ;  /* 0x00000a1d23007388 */ /* 0x000fe20000000400 */
[----:B------:R-:W-:Y:S01]  /*7650*/  PRMT R31, R2, 0x7632, R31 ;  /* 0x00007632021f7816 */ /* 0x000fe2000000001f */
[----:B------:R-:W-:Y:S01]  /*7660*/  FADD.FTZ R113, R112, R113 ;  /* 0x0000007170717221 */ /* 0x000fe20000010000 */
[----:B------:R-:W-:Y:S01]  /*7670*/  F2FP.BF16.PACK_AB R2, R120, R119 ;  /* 0x000000777802723e */ /* 0x000fe200000010ff */
[----:B------:R1:W-:Y:S01]  /*7680*/  STS.U16 [R36+0xc], R0 ;  /* 0x00000c0024007388 */ /* 0x0003e20000000400 */
[----:B0-----:R-:W-:Y:S01]  /*7690*/  PRMT R5, R4, 0x7632, R5 ;  /* 0x0000763204057816 */ /* 0x001fe20000000005 */
[----:B------:R-:W-:-:S02]  /*76a0*/  FADD.FTZ R114, R113, R114 ;  /* 0x0000007271727221 */ /* 0x000fc40000010000 */
[----:B------:R-:W-:Y:S01]  /*76b0*/  STS.U16 [R37+0xe], R11 ;  /* 0x00000e0b25007388 */ /* 0x000fe20000000400 */
[----:B------:R-:W-:Y:S01]  /*76c0*/  PRMT R32, R2, 0x7632, R32 ;  /* 0x0000763202207816 */ /* 0x000fe20000000020 */
[----:B------:R-:W-:Y:S02]  /*76d0*/  FADD.FTZ R115, R114, R115 ;  /* 0x0000007372737221 */ /* 0x000fe40000010000 */
[----:B------:R-:W-:Y:S01]  /*76e0*/  STS.U16 [R38+0x10], R30 ;  /* 0x0000101e26007388 */ /* 0x000fe20000000400 */
[----:B-1----:R-:W-:Y:S01]  /*76f0*/  F2FP.BF16.PACK_AB R0, R118, R117 ;  /* 0x000000757600723e */ /* 0x002fe200000010ff */
[----:B------:R-:W-:Y:S02]  /*7700*/  FADD.FTZ R116, R115, R116 ;  /* 0x0000007473747221 */ /* 0x000fe40000010000 */
[----:B------:R-:W-:Y:S01]  /*7710*/  STS.U16 [R39+0x12], R31 ;  /* 0x0000121f27007388 */ /* 0x000fe20000000400 */
[----:B------:R-:W-:Y:S01]  /*7720*/  PRMT R10, R0, 0x7632, R10 ;  /* 0x00007632000a7816 */ /* 0x000fe2000000000a */
[----:B------:R-:W-:-:S02]  /*7730*/  FADD.FTZ R117, R116, R117 ;  /* 0x0000007574757221 */ /* 0x000fc40000010000 */
[----:B------:R-:W-:Y:S02]  /*7740*/  STS.U16 [R40+0x14], R4 ;  /* 0x0000140428007388 */ /* 0x000fe40000000400 */
[----:B------:R-:W-:Y:S02]  /*7750*/  FADD.FTZ R118, R117, R118 ;  /* 0x0000007675767221 */ /* 0x000fe40000010000 */
[----:B------:R-:W-:Y:S02]  /*7760*/  STS.U16 [R42+0x16], R5 ;  /* 0x000016052a007388 */ /* 0x000fe40000000400 */
[----:B------:R-:W-:Y:S02]  /*7770*/  FADD.FTZ R119, R118, R119 ;  /* 0x0000007776777221 */ /* 0x000fe40000010000 */
[----:B------:R0:W-:Y:S04]  /*7780*/  STS.U16 [R44+0x18], R0 ;  /* 0x000018002c007388 */ /* 0x0001e80000000400 */
[----:B------:R-:W-:Y:S04]  /*7790*/  STS.U16 [R46+0x1a], R10 ;  /* 0x00001a0a2e007388 */ /* 0x000fe80000000400 */
[----:B------:R1:W-:Y:S01]  /*77a0*/  STS.U16 [R48+0x1c], R2 ;  /* 0x00001c0230007388 */ /* 0x0003e20000000400 */
[----:B0-----:R-:W-:-:S03]  /*77b0*/  IADD3 R0, P1, R58, -0x7e0, RZ ;  /* 0xfffff8203a007810 */ /* 0x001fc60007f3e0ff */
[----:B------:R-:W-:Y:S01]  /*77c0*/  STS.U16 [R50+0x1e], R32 ;  /* 0x00001e2032007388 */ /* 0x000fe20000000400 */
[----:B------:R-:W-:-:S06]  /*77d0*/  NOP ;  /* 0x0000000000007918 */ /* 0x000fcc0000000000 */
[----:B------:R-:W-:Y:S01]  /*77e0*/  LDS.U16 R11, [R70] ;  /* 0x00000000460b7984 */ /* 0x000fe20000000400 */
[----:B-1----:R-:W-:Y:S01]  /*77f0*/  FADD.FTZ R2, R119, R120 ;  /* 0x0000007877027221 */ /* 0x002fe20000010000 */
[----:B------:R-:W-:Y:S02]  /*7800*/  IADD3.X R15, R15, -0x1, RZ, P1, !PT ;  /* 0xffffffff0f0f7810 */ /* 0x000fe40000ffe4ff */
        /* <DEDUP_REMOVED lines=17> */
[----:B------:R-:W-:Y:S04]  /*7920*/  STL [R1+0x28], R2 ;  /* 0x0000280201007387 */ /* 0x000fe80000100800 */
        /* <DEDUP_REMOVED lines=17> */
.L_x_272:
[----:B------:R-:W-:Y:S05]  /*7a40*/  BSYNC B0 ;  /* 0x0000000000007941 */ /* 0x000fea0003800000 */
.L_x_271:
        /* <DEDUP_REMOVED lines=15> */
[----:B------:R-:W-:Y:S01]  /*7b40*/  IMAD.U32 R3, RZ, RZ, UR7 ;  /* 0x00000007ff037e24 */ /* 0x000fe2000f8e00ff */
[----:B------:R-:W-:Y:S01]  /*7b50*/  ISETP.GE.AND P2, PT, R19, R53, PT ;  /* 0x000000351300720c */ /* 0x000fe20003f46270 */
[----:B------:R-:W-:-:S02]  /*7b60*/  UISETP.GT.AND UP0, UPT, UR19, 0x1, UPT ;  /* 0x000000011300788c */ /* 0x000fc4000bf04270 */
[----:B------:R-:W-:Y:S01]  /*7b70*/  UIADD3 UR33, UP2, UR33, -0x1000, URZ ;  /* 0xfffff00021217890 */ /* 0x000fe2000ff5e03f */
[C---:B------:R-:W-:Y:S01]  /*7b80*/  LEA R2, P0, R3.reuse, R2, 0x1 ;  /* 0x0000000203027211 */ /* 0x040fe200078008ff */
[----:B------:R-:W-:Y:S01]  /*7b90*/  UIADD3 UR29, UP3, UR29, -0x1000, URZ ;  /* 0xfffff0001d1d7890 */ /* 0x000fe2000ff7e03f */
[----:B0-----:R-:W-:Y:S01]  /*7ba0*/  MOV R4, UR20 ;  /* 0x0000001400047c02 */ /* 0x001fe20008000f00 */
[----:B------:R-:W-:Y:S02]  /*7bb0*/  UIADD3 UR31, UP4, UR31, -0x1000, URZ ;  /* 0xfffff0001f1f7890 */ /* 0x000fe4000ff9e03f */
[----:B------:R-:W-:Y:S01]  /*7bc0*/  UIADD3 UR6, UR6, 0x1, URZ ;  /* 0x0000000106067890 */ /* 0x000fe2000fffe03f */
[----:B------:R-:W-:Y:S01]  /*7bd0*/  LEA.HI.X R3, R3, R0, R4, 0x1, P0 ;  /* 0x0000000003037211 */ /* 0x000fe200000f0c04 */
[----:B------:R-:W-:Y:S01]  /*7be0*/  UIADD3.X UR26, UR26, -0x1, URZ, UP1, !UPT ;  /* 0xffffffff1a1a7890 */ /* 0x000fe20008ffe43f */
[----:B------:R-:W-:Y:S01]  /*7bf0*/  ISETP.GE.AND P0, PT, R17, R53, PT ;  /* 0x000000351100720c */ /* 0x000fe20003f06270 */
[----:B------:R-:W-:-:S02]  /*7c00*/  UIADD3.X UR32, UR32, -0x1, URZ, UP2, !UPT ;  /* 0xffffffff20207890 */ /* 0x000fc400097fe43f */
[----:B------:R0:W-:Y:S01]  /*7c10*/  @!P3 STG.E.U16 [R2.64], R29 ;  /* 0x0000001d0200b986 */ /* 0x0001e2000c101518 */
[-C--:B------:R-:W-:Y:S01]  /*7c20*/  ISETP.GE.AND P3, PT, R20, R53.reuse, PT ;  /* 0x000000351400720c */ /* 0x080fe20003f66270 */
[----:B------:R-:W-:Y:S02]  /*7c30*/  UIADD3.X UR28, UR28, -0x1, URZ, UP3, !UPT ;  /* 0xffffffff1c1c7890 */ /* 0x000fe40009ffe43f */
[----:B------:R0:W-:Y:S01]  /*7c40*/  @!P4 STG.E.U16 [R2.64+0x40], R31 ;  /* 0x0000401f0200c986 */ /* 0x0001e2000c101518 */
        /* <DEDUP_REMOVED lines=24> */
.L_x_218:
[----:B------:R-:W-:Y:S02]  /*7dd0*/  ISETP.NE.U32.AND P0, PT, RZ, c[0x0][0x328], PT ;  /* 0x0000ca00ff007a0c */ /* 0x000fe40003f05070 */
[----:B------:R-:W-:Y:S02]  /*7de0*/  ISETP.NE.U32.AND P2, PT, RZ, c[0x0][0x348], PT ;  /* 0x0000d200ff007a0c */ /* 0x000fe40003f45070 */
[----:B------:R-:W-:Y:S02]  /*7df0*/  ISETP.NE.AND.EX P1, PT, RZ, c[0x0][0x32c], PT, P0 ;  /* 0x0000cb00ff007a0c */ /* 0x000fe40003f25300 */
[----:B------:R-:W-:-:S11]  /*7e00*/  ISETP.NE.AND.EX P0, PT, RZ, c[0x0][0x34c], PT, P2 ;  /* 0x0000d300ff007a0c */ /* 0x000fd60003f05320 */
[----:B------:R-:W-:Y:S05]  /*7e10*/  @!P1 BRA `(.L_x_274) ;  /* 0x000001f000009947 */ /* 0x000fea0003800000 */
[----:B------:R-:W3:Y:S01]  /*7e20*/  LDL.LU R2, [R1+0x2c] ;  /* 0x00002c0001027983 */ /* 0x000ee20000300800 */
[----:B------:R-:W-:Y:S03]  /*7e30*/  BSSY B0, `(.L_x_274) ;  /* 0x000001d000007945 */ /* 0x000fe60003800000 */
[----:B------:R-:W4:Y:S04]  /*7e40*/  S2R R6, SR_LANEID ;  /* 0x0000000000067919 */ /* 0x000f280000000000 */
[----:B------:R-:W5:Y:S01]  /*7e50*/  S2R R7, SR_TID.X ;  /* 0x0000000000077919 */ /* 0x000f620000002100 */
[----:B----4-:R-:W-:-:S13]  /*7e60*/  ISETP.NE.AND P2, PT, R6, RZ, PT ;  /* 0x000000ff0600720c */ /* 0x010fda0003f45270 */
[----:B-----5:R-:W-:-:S04]  /*7e70*/  @!P2 SHF.R.S32.HI R6, RZ, 0x1f, R7 ;  /* 0x0000001fff06a819 */ /* 0x020fc80000011407 */
[----:B------:R-:W-:-:S04]  /*7e80*/  @!P2 LEA.HI R6, R6, R7, RZ, 0x5 ;  /* 0x000000070606a211 */ /* 0x000fc800078f28ff */
[----:B------:R-:W-:Y:S01]  /*7e90*/  @!P2 SHF.R.S32.HI R9, RZ, 0x5, R6 ;  /* 0x00000005ff09a819 */ /* 0x000fe20000011406 */
[----:B---3--:R-:W3:Y:S02]  /*7ea0*/  SHFL.DOWN P1, R0, R2, 0x1, 0x1f ;  /* 0x08201f0002007f89 */ /* 0x008ee40000020000 */
[----:B---3--:R-:W-:-:S05]  /*7eb0*/  @P1 FADD R0, R0, R2 ;  /* 0x0000000200001221 */ /* 0x008fca0000000000 */
[----:B-1----:R-:W1:Y:S02]  /*7ec0*/  SHFL.DOWN P1, R3, R0, 0x2, 0x1f ;  /* 0x08401f0000037f89 */ /* 0x002e640000020000 */
[----:B-1----:R-:W-:-:S05]  /*7ed0*/  @P1 FADD R3, R0, R3 ;  /* 0x0000000300031221 */ /* 0x002fca0000000000 */
[----:B------:R-:W1:Y:S02]  /*7ee0*/  SHFL.DOWN P1, R2, R3, 0x4, 0x1f ;  /* 0x08801f0003027f89 */ /* 0x000e640000020000 */
[----:B-1----:R-:W-:-:S05]  /*7ef0*/  @P1 FADD R2, R3, R2 ;  /* 0x0000000203021221 */ /* 0x002fca0000000000 */
[----:B------:R-:W1:Y:S02]  /*7f00*/  SHFL.DOWN P1, R5, R2, 0x8, 0x1f ;  /* 0x09001f0002057f89 */ /* 0x000e640000020000 */
[----:B-1----:R-:W-:-:S05]  /*7f10*/  @P1 FADD R5, R2, R5 ;  /* 0x0000000502051221 */ /* 0x002fca0000000000 */
[----:B------:R-:W1:Y:S02]  /*7f20*/  SHFL.DOWN P1, R4, R5, 0x10, 0x1f ;  /* 0x0a001f0005047f89 */ /* 0x000e640000020000 */
[----:B-1----:R-:W-:Y:S01]  /*7f30*/  @P1 FADD R4, R5, R4 ;  /* 0x0000000405041221 */ /* 0x002fe20000000000 */
[----:B------:R-:W-:-:S04]  /*7f40*/  ISETP.NE.AND P1, PT, R7, RZ, PT ;  /* 0x000000ff0700720c */ /* 0x000fc80003f25270 */
[----:B------:R1:W-:Y:S04]  /*7f50*/  @!P2 STS [R9.X4+0x3194], R4 ;  /* 0x003194040900a388 */ /* 0x0003e80000004800 */
[----:B------:R-:W-:Y:S06]  /*7f60*/  BAR.SYNC.DEFER_BLOCKING 0x0 ;  /* 0x0000000000007b1d */ /* 0x000fec0000010000 */
[----:B------:R-:W-:Y:S05]  /*7f70*/  @P1 BRA `(.L_x_275) ;  /* 0x0000008000001947 */ /* 0x000fea0003800000 */
[----:B-1----:R-:W1:Y:S04]  /*7f80*/  @!P1 LDS.64 R2, [0x3198] ;  /* 0x00319800ff029984 */ /* 0x002e680000000a00 */
[----:B------:R-:W3:Y:S01]  /*7f90*/  @!P1 LDS R5, [0x31a0] ;  /* 0x0031a000ff059984 */ /* 0x000ee20000000800 */
[----:B-1----:R-:W-:-:S04]  /*7fa0*/  @!P1 FADD.FTZ R2, R4, R2 ;  /* 0x0000000204029221 */ /* 0x002fc80000010000 */
[----:B------:R-:W-:Y:S02]  /*7fb0*/  @!P1 FADD.FTZ R0, R3, R2 ;  /* 0x0000000203009221 */ /* 0x000fe40000010000 */
[----:B------:R-:W-:Y:S02]  /*7fc0*/  IMAD.U32 R2, RZ, RZ, UR12 ;  /* 0x0000000cff027e24 */ /* 0x000fe4000f8e00ff */
[----:B------:R-:W-:Y:S02]  /*7fd0*/  IMAD.U32 R3, RZ, RZ, UR13 ;  /* 0x0000000dff037e24 */ /* 0x000fe4000f8e00ff */
[----:B---3--:R-:W-:-:S05]  /*7fe0*/  @!P1 FADD.FTZ R4, R0, R5 ;  /* 0x0000000500049221 */ /* 0x008fca0000010000 */
[----:B------:R1:W-:Y:S02]  /*7ff0*/  RED.E.ADD.F32.FTZ.RN.STRONG.GPU [R2.64], R4 ;  /* 0x000000040200798e */ /* 0x0003e4000c10e798 */
.L_x_275:
[----:B-1----:R-:W-:Y:S05]  /*8000*/  BSYNC B0 ;  /* 0x0000000000007941 */ /* 0x002fea0003800000 */
.L_x_274:
[----:B------:R-:W-:Y:S01]  /*8010*/  BSSY B0, `(.L_x_276) ;  /* 0x0000023000007945 */ /* 0x000fe20003800000 */
[----:B------:R-:W-:Y:S05]  /*8020*/  @!P0 BRA `(.L_x_277) ;  /* 0x0000020000008947 */ /* 0x000fea0003800000 */
[----:B------:R-:W3:Y:S04]  /*8030*/  LDL.LU R2, [R1+0x28] ;  /* 0x0000280001027983 */ /* 0x000ee80000300800 */
[----:B------:R-:W4:Y:S04]  /*8040*/  S2R R6, SR_LANEID ;  /* 0x0000000000067919 */ /* 0x000f280000000000 */
[----:B------:R-:W5:Y:S04]  /*8050*/  S2R R11, SR_TID.X ;  /* 0x00000000000b7919 */ /* 0x000f680000002100 */
[----:B------:R-:W-:Y:S01]  /*8060*/  BAR.SYNC.DEFER_BLOCKING 0x0 ;  /* 0x0000000000007b1d */ /* 0x000fe20000010000 */
        /* <DEDUP_REMOVED lines=21> */
[----:B------:R-:W-:Y:S01]  /*81c0*/  @!P0 FADD.FTZ R0, R3, R2 ;  /* 0x0000000203008221 */ /* 0x000fe20000010000 */
[----:B------:R-:W-:Y:S01]  /*81d0*/  MOV R2, UR14 ;  /* 0x0000000e00027c02 */ /* 0x000fe20008000f00 */
[----:B------:R-:W-:Y:S02]  /*81e0*/  IMAD.U32 R3, RZ, RZ, UR15 ;  /* 0x0000000fff037e24 */ /* 0x000fe4000f8e00ff */
[----:B---3--:R-:W-:-:S05]  /*81f0*/  @!P0 FADD.FTZ R4, R0, R5 ;  /* 0x0000000500048221 */ /* 0x008fca0000010000 */
[----:B------:R1:W-:Y:S01]  /*8200*/  RED.E.ADD.F32.FTZ.RN.STRONG.GPU [R2.64], R4 ;  /* 0x000000040200798e */ /* 0x0003e2000c10e798 */
[----:B------:R-:W-:Y:S01]  /*8210*/  IMAD.MOV.U32 R11, RZ, RZ, RZ ;  /* 0x000000ffff0b7224 */ /* 0x000fe200078e00ff */
[----:B------:R-:W-:Y:S05]  /*8220*/  BRA `(.L_x_278) ;  /* 0x0000001000007947 */ /* 0x000fea0003800000 */
.L_x_277:
[----:B------:R-:W3:Y:S02]  /*8230*/  S2R R11, SR_TID.X ;  /* 0x00000000000b7919 */ /* 0x000ee40000002100 */
.L_x_278:
[----:B-1----:R-:W-:Y:S05]  /*8240*/  BSYNC B0 ;  /* 0x0000000000007941 */ /* 0x002fea0003800000 */
.L_x_276:
[----:B---3--:R-:W-:-:S13]  /*8250*/  ISETP.GE.AND P0, PT, R11, c[0x0][0x16c], PT ;  /* 0x00005b000b007a0c */ /* 0x008fda0003f06270 */
[----:B------:R-:W-:Y:S05]  /*8260*/  @P0 EXIT ;  /* 0x000000000000094d */ /* 0x000fea0003800000 */
[----:B------:R-:W-:Y:S02]  /*8270*/  ULDC.64 UR6, c[0x0][0x2a8] ;  /* 0x0000aa0000067ab9 */ /* 0x000fe40000000a00 */
[----:B------:R-:W-:Y:S02]  /*8280*/  ULDC.64 UR8, c[0x0][0x288] ;  /* 0x0000a20000087ab9 */ /* 0x000fe40000000a00 */
[----:B--2---:R-:W-:Y:S02]  /*8290*/  UIMAD UR4, UR16, UR6, URZ ;  /* 0x00000006100472a4 */ /* 0x004fe4000f8e023f */
[----:B------:R-:W-:Y:S02]  /*82a0*/  UIMAD UR16, UR16, UR8, URZ ;  /* 0x00000008101072a4 */ /* 0x000fe4000f8e023f */
[----:B------:R-:W-:Y:S02]  /*82b0*/  UIMAD.WIDE.U32 UR10, UR17, UR6, URZ ;  /* 0x00000006110a72a5 */ /* 0x000fe4000f8e003f */
[----:B------:R-:W-:-:S02]  /*82c0*/  UIMAD UR7, UR17, UR7, UR4 ;  /* 0x00000007110772a4 */ /* 0x000fc4000f8e0204 */
[----:B0-----:R-:W-:Y:S02]  /*82d0*/  UIMAD.WIDE.U32 UR4, UR17, UR8, URZ ;  /* 0x00000008110472a5 */ /* 0x001fe4000f8e003f */
[----:B------:R-:W-:Y:S02]  /*82e0*/  UIMAD UR6, UR17, UR9, UR16 ;  /* 0x00000009110672a4 */ /* 0x000fe4000f8e0210 */
[----:B------:R-:W-:Y:S02]  /*82f0*/  UIADD3 UR7, UR11, UR7, URZ ;  /* 0x000000070b077290 */ /* 0x000fe4000fffe03f */
[----:B------:R-:W-:Y:S02]  /*8300*/  UIADD3 UR6, UR5, UR6, URZ ;  /* 0x0000000605067290 */ /* 0x000fe4000fffe03f */
.L_x_279:
[----:B0-----:R-:W0:Y:S01]  /*8310*/  LDS R13, [R11.X4+0x4de0] ;  /* 0x004de0000b0d7984 */ /* 0x001e220000004800 */
[----:B------:R-:W-:Y:S01]  /*8320*/  IMAD.U32 R4, RZ, RZ, UR4 ;  /* 0x00000004ff047e24 */ /* 0x000fe2000f8e00ff */
[----:B------:R-:W-:Y:S01]  /*8330*/  SHF.R.S32.HI R0, RZ, 0x1f, R11 ;  /* 0x0000001fff007819 */ /* 0x000fe2000001140b */
[----:B------:R-:W-:Y:S01]  /*8340*/  IMAD.U32 R8, RZ, RZ, UR10 ;  /* 0x0000000aff087e24 */ /* 0x000fe2000f8e00ff */
[----:B------:R1:W2:Y:S01]  /*8350*/  LDS R15, [R11.X4+0x51e0] ;  /* 0x0051e0000b0f7984 */ /* 0x0002a20000004800 */
[----:B------:R-:W-:Y:S01]  /*8360*/  MOV R3, UR6 ;  /* 0x0000000600037c02 */ /* 0x000fe20008000f00 */
[----:B------:R-:W-:Y:S01]  /*8370*/  IMAD.U32 R5, RZ, RZ, UR5 ;  /* 0x00000005ff057e24 */ /* 0x000fe2000f8e00ff */
[----:B------:R-:W-:Y:S01]  /*8380*/  MOV R2, R4 ;  /* 0x0000000400027202 */ /* 0x000fe20000000f00 */
[C---:B------:R-:W-:Y:S01]  /*8390*/  IMAD R4, R0.reuse, c[0x0][0x290], RZ ;  /* 0x0000a40000047a24 */ /* 0x040fe200078e02ff */
[----:B------:R-:W-:Y:S01]  /*83a0*/  MOV R7, UR7 ;  /* 0x0000000700077c02 */ /* 0x000fe20008000f00 */
[----:B------:R-:W-:-:S02]  /*83b0*/  IMAD R0, R0, c[0x0][0x2b0], RZ ;  /* 0x0000ac0000007a24 */ /* 0x000fc400078e02ff */
[----:B------:R-:W-:-:S04]  /*83c0*/  IMAD.WIDE.U32 R2, R11, c[0x0][0x290], R2 ;  /* 0x0000a4000b027a25 */ /* 0x000fc800078e0002 */
[----:B------:R-:W-:Y:S01]  /*83d0*/  IMAD R5, R11, c[0x0][0x294], R4 ;  /* 0x0000a5000b057a24 */ /* 0x000fe200078e0204 */
[----:B------:R-:W-:Y:S01]  /*83e0*/  LEA R4, P0, R2, c[0x0][0x310], 0x2 ;  /* 0x0000c40002047a11 */ /* 0x000fe200078010ff */
[----:B------:R-:W-:Y:S02]  /*83f0*/  IMAD.MOV.U32 R6, RZ, RZ, R8 ;  /* 0x000000ffff067224 */ /* 0x000fe400078e0008 */
[----:B------:R-:W-:Y:S01]  /*8400*/  IMAD.U32 R9, RZ, RZ, UR11 ;  /* 0x0000000bff097e24 */ /* 0x000fe2000f8e00ff */
[----:B------:R-:W-:Y:S01]  /*8410*/  YIELD ;  /* 0x0000000000007946 */ /* 0x000fe20003800000 */
[----:B------:R-:W-:Y:S02]  /*8420*/  IMAD.IADD R5, R3, 0x1, R5 ;  /* 0x0000000103057824 */ /* 0x000fe400078e0205 */
[C---:B------:R-:W-:Y:S02]  /*8430*/  IMAD R9, R11.reuse, c[0x0][0x2b4], R0 ;  /* 0x0000ad000b097a24 */ /* 0x040fe400078e0200 */
[C---:B------:R-:W-:Y:S01]  /*8440*/  IMAD.WIDE.U32 R6, R11.reuse, c[0x0][0x2b0], R6 ;  /* 0x0000ac000b067a25 */ /* 0x040fe200078e0006 */
[----:B-1----:R-:W-:-:S02]  /*8450*/  IADD3 R11, R11, c[0x0][0x0], RZ ;  /* 0x000000000b0b7a10 */ /* 0x002fc40007ffe0ff */
[----:B------:R-:W-:Y:S02]  /*8460*/  LEA.HI.X R5, R2, c[0x0][0x314], R5, 0x2, P0 ;  /* 0x0000c50002057a11 */ /* 0x000fe400000f1405 */
[----:B------:R-:W-:Y:S02]  /*8470*/  ISETP.GE.AND P0, PT, R11, c[0x0][0x16c], PT ;  /* 0x00005b000b007a0c */ /* 0x000fe40003f06270 */
[----:B------:R-:W-:Y:S02]  /*8480*/  IADD3 R3, R7, R9, RZ ;  /* 0x0000000907037210 */ /* 0x000fe40007ffe0ff */
[----:B------:R-:W-:-:S04]  /*8490*/  LEA R8, P1, R6, c[0x0][0x318], 0x2 ;  /* 0x0000c60006087a11 */ /* 0x000fc800078210ff */
[----:B------:R-:W-:Y:S01]  /*84a0*/  LEA.HI.X R9, R6, c[0x0][0x31c], R3, 0x2, P1 ;  /* 0x0000c70006097a11 */ /* 0x000fe200008f1403 */
[----:B0-----:R0:W-:Y:S04]  /*84b0*/  RED.E.ADD.F32.FTZ.RN.STRONG.GPU [R4.64], R13 ;  /* 0x0000000d0400798e */ /* 0x0011e8000c10e798 */
[----:B--2---:R0:W-:Y:S01]  /*84c0*/  RED.E.ADD.F32.FTZ.RN.STRONG.GPU [R8.64], R15 ;  /* 0x0000000f0800798e */ /* 0x0041e2000c10e798 */
[----:B------:R-:W-:Y:S05]  /*84d0*/  @!P0 BRA `(.L_x_279) ;  /* 0xfffffe3000008947 */ /* 0x000fea000383ffff */
[----:B------:R-:W-:Y:S05]  /*84e0*/  EXIT ;  /* 0x000000000000794d */ /* 0x000fea0003800000 */
.L_x_225:
[----:B------:R-:W-:Y:S01]  /*84f0*/  IMAD.MOV.U32 R83, RZ, RZ, R141 ;  /* 0x000000ffff537224 */ /* 0x000fe200078e008d */
[----:B------:R-:W-:Y:S01]  /*8500*/  MOV R82, 0x8530 ;  /* 0x0000853000527802 */ /* 0x000fe20000000f00 */
[----:B------:R-:W-:Y:S02]  /*8510*/  IMAD.MOV.U32 R84, RZ, RZ, 0x1 ;  /* 0x00000001ff547424 */ /* 0x000fe400078e00ff */
[----:B0-2--5:R-:W-:Y:S05]  /*8520*/  CALL.REL.NOINC `($__internal_14_$__cuda_sm70_shflsync_up) ;  /* 0x00000c3000007944 */ /* 0x025fea0003c00000 */
[----:B------:R-:W-:Y:S01]  /*8530*/  MOV R156, R84 ;  /* 0x00000054009c7202 */ /* 0x000fe20000000f00 */
[----:B--2---:R-:W-:Y:S05]  /*8540*/  BRA `(.L_x_280) ;  /* 0xffffb7e000007947 */ /* 0x004fea000383ffff */
.L_x_226:
[----:B------:R-:W-:Y:S01]  /*8550*/  IMAD.MOV.U32 R83, RZ, RZ, R85 ;  /* 0x000000ffff537224 */ /* 0x000fe200078e0055 */
[----:B------:R-:W-:Y:S01]  /*8560*/  MOV R82, 0x8590 ;  /* 0x0000859000527802 */ /* 0x000fe20000000f00 */
[----:B------:R-:W-:-:S02]  /*8570*/  IMAD.MOV.U32 R84, RZ, RZ, 0x1 ;  /* 0x00000001ff547424 */ /* 0x000fc400078e00ff */
[----:B0123-5:R-:W-:Y:S05]  /*8580*/  CALL.REL.NOINC `($__internal_14_$__cuda_sm70_shflsync_up) ;  /* 0x00000bd000007944 */ /* 0x02ffea0003c00000 */
[----:B------:R-:W0:Y:S01]  /*8590*/  S2R R83, SR_LANEID ;  /* 0x0000000000537919 */ /* 0x000e220000000000 */
[----:B------:R-:W-:-:S02]  /*85a0*/  FMUL.FTZ R156, R141, R156 ;  /* 0x0000009c8d9c7220 */ /* 0x000fc40000410000 */
[----:B------:R-:W-:Y:S01]  /*85b0*/  FFMA.FTZ R82, R141, R84, R85 ;  /* 0x000000548d527223 */ /* 0x000fe20000010055 */
[----:B------:R-:W-:Y:S01]  /*85c0*/  HFMA2.MMA R84, -RZ, RZ, 0, 1.1920928955078125e-07 ;  /* 0x00000002ff547435 */ /* 0x000fe200000001ff */
[----:B0-----:R-:W-:-:S04]  /*85d0*/  ISETP.GE.AND P0, PT, R83, 0x1, PT ;  /* 0x000000015300780c */ /* 0x001fc80003f06270 */
[----:B------:R-:W-:Y:S02]  /*85e0*/  FSEL R141, R141, R156, !P0 ;  /* 0x0000009c8d8d7208 */ /* 0x000fe40004000000 */
[----:B------:R-:W-:Y:S02]  /*85f0*/  FSEL R85, R85, R82, !P0 ;  /* 0x0000005255557208 */ /* 0x000fe40004000000 */
[----:B------:R-:W-:Y:S01]  /*8600*/  MOV R82, 0x8630 ;  /* 0x0000863000527802 */ /* 0x000fe20000000f00 */
[----:B------:R-:W-:Y:S02]  /*8610*/  IMAD.MOV.U32 R83, RZ, RZ, R141 ;  /* 0x000000ffff537224 */ /* 0x000fe400078e008d */
[----:B--2---:R-:W-:Y:S05]  /*8620*/  CALL.REL.NOINC `($__internal_14_$__cuda_sm70_shflsync_up) ;  /* 0x00000b3000007944 */ /* 0x004fea0003c00000 */
[----:B------:R-:W-:Y:S01]  /*8630*/  IMAD.MOV.U32 R156, RZ, RZ, R84 ;  /* 0x000000ffff9c7224 */ /* 0x000fe200078e0054 */
[----:B------:R-:W-:Y:S01]  /*8640*/  MOV R83, R85 ;  /* 0x0000005500537202 */ /* 0x000fe20000000f00 */
[----:B------:R-:W-:Y:S01]  /*8650*/  IMAD.MOV.U32 R84, RZ, RZ, 0x2 ;  /* 0x00000002ff547424 */ /* 0x000fe200078e00ff */
[----:B------:R-:W-:Y:S02]  /*8660*/  MOV R82, 0x8680 ;  /* 0x0000868000527802 */ /* 0x000fe40000000f00 */
[----:B--2---:R-:W-:Y:S05]  /*8670*/  CALL.REL.NOINC `($__internal_14_$__cuda_sm70_shflsync_up) ;  /* 0x00000ae000007944 */ /* 0x004fea0003c00000 */
[----:B------:R-:W0:Y:S02]  /*8680*/  S2R R82, SR_LANEID ;  /* 0x0000000000527919 */ /* 0x000e240000000000 */
[----:B0-----:R-:W-:-:S02]  /*8690*/  ISETP.GE.AND P0, PT, R82, 0x2, PT ;  /* 0x000000025200780c */ /* 0x001fc40003f06270 */
[----:B------:R-:W-:-:S11]  /*86a0*/  MOV R82, 0x8700 ;  /* 0x0000870000527802 */ /* 0x000fd60000000f00 */
[----:B------:R-:W-:Y:S02]  /*86b0*/  @P0 FFMA.FTZ R85, R141, R84, R85 ;  /* 0x000000548d550223 */ /* 0x000fe40000010055 */
[----:B------:R-:W-:Y:S02]  /*86c0*/  @P0 FMUL.FTZ R141, R156, R141 ;  /* 0x0000008d9c8d0220 */ /* 0x000fe40000410000 */
[----:B------:R-:W-:-:S03]  /*86d0*/  IMAD.MOV.U32 R84, RZ, RZ, 0x4 ;  /* 0x00000004ff547424 */ /* 0x000fc600078e00ff */
[----:B------:R-:W-:Y:S02]  /*86e0*/  MOV R83, R141 ;  /* 0x0000008d00537202 */ /* 0x000fe40000000f00 */
[----:B--2---:R-:W-:Y:S05]  /*86f0*/  CALL.REL.NOINC `($__internal_14_$__cuda_sm70_shflsync_up) ;  /* 0x00000a6000007944 */ /* 0x004fea0003c00000 */
[----:B------:R-:W-:Y:S01]  /*8700*/  IMAD.MOV.U32 R156, RZ, RZ, R84 ;  /* 0x000000ffff9c7224 */ /* 0x000fe200078e0054 */
[----:B------:R-:W-:Y:S01]  /*8710*/  HFMA2.MMA R84, -RZ, RZ, 0, 2.384185791015625e-07 ;  /* 0x00000004ff547435 */ /* 0x000fe200000001ff */
[----:B------:R-:W-:Y:S01]  /*8720*/  IMAD.MOV.U32 R83, RZ, RZ, R85 ;  /* 0x000000ffff537224 */ /* 0x000fe200078e0055 */
[----:B------:R-:W-:-:S04]  /*8730*/  MOV R82, 0x8750 ;  /* 0x0000875000527802 */ /* 0x000fc80000000f00 */
[----:B--2---:R-:W-:Y:S05]  /*8740*/  CALL.REL.NOINC `($__internal_14_$__cuda_sm70_shflsync_up) ;  /* 0x00000a1000007944 */ /* 0x004fea0003c00000 */
[----:B------:R-:W0:Y:S02]  /*8750*/  S2R R82, SR_LANEID ;  /* 0x0000000000527919 */ /* 0x000e240000000000 */
[----:B0-----:R-:W-:Y:S02]  /*8760*/  ISETP.GE.AND P0, PT, R82, 0x4, PT ;  /* 0x000000045200780c */ /* 0x001fe40003f06270 */
[----:B------:R-:W-:-:S11]  /*8770*/  MOV R82, 0x87d0 ;  /* 0x000087d000527802 */ /* 0x000fd60000000f00 */
[----:B------:R-:W-:Y:S02]  /*8780*/  @P0 FFMA.FTZ R85, R141, R84, R85 ;  /* 0x000000548d550223 */ /* 0x000fe40000010055 */
[----:B------:R-:W-:Y:S02]  /*8790*/  @P0 FMUL.FTZ R141, R156, R141 ;  /* 0x0000008d9c8d0220 */ /* 0x000fe40000410000 */
[----:B------:R-:W-:Y:S02]  /*87a0*/  IMAD.MOV.U32 R84, RZ, RZ, 0x8 ;  /* 0x00000008ff547424 */ /* 0x000fe400078e00ff */
[----:B------:R-:W-:Y:S02]  /*87b0*/  IMAD.MOV.U32 R83, RZ, RZ, R141 ;  /* 0x000000ffff537224 */ /* 0x000fe400078e008d */
[----:B--2---:R-:W-:Y:S05]  /*87c0*/  CALL.REL.NOINC `($__internal_14_$__cuda_sm70_shflsync_up) ;  /* 0x0000099000007944 */ /* 0x004fea0003c00000 */
[----:B------:R-:W-:Y:S01]  /*87d0*/  MOV R156, R84 ;  /* 0x00000054009c7202 */ /* 0x000fe20000000f00 */
[----:B------:R-:W-:Y:S01]  /*87e0*/  IMAD.MOV.U32 R83, RZ, RZ, R85 ;  /* 0x000000ffff537224 */ /* 0x000fe200078e0055 */
[----:B------:R-:W-:Y:S01]  /*87f0*/  MOV R82, 0x8820 ;  /* 0x0000882000527802 */ /* 0x000fe20000000f00 */
[----:B------:R-:W-:Y:S02]  /*8800*/  IMAD.MOV.U32 R84, RZ, RZ, 0x8 ;  /* 0x00000008ff547424 */ /* 0x000fe400078e00ff */
        /* <DEDUP_REMOVED lines=10> */
[----:B------:R-:W-:Y:S01]  /*88b0*/  MOV R83, R85 ;  /* 0x0000005500537202 */ /* 0x000fe20000000f00 */
[----:B------:R-:W-:Y:S01]  /*88c0*/  IMAD.MOV.U32 R84, RZ, RZ, 0x10 ;  /* 0x00000010ff547424 */ /* 0x000fe200078e00ff */
[----:B------:R-:W-:Y:S02]  /*88d0*/  MOV R82, 0x88f0 ;  /* 0x000088f000527802 */ /* 0x000fe40000000f00 */
[----:B--2---:R-:W-:Y:S05]  /*88e0*/  CALL.REL.NOINC `($__internal_14_$__cuda_sm70_shflsync_up) ;  /* 0x0000087000007944 */ /* 0x004fea0003c00000 */
[----:B------:R-:W-:Y:S01]  /*88f0*/  IMAD.MOV.U32 R82, RZ, RZ, R84 ;  /* 0x000000ffff527224 */ /* 0x000fe200078e0054 */
[----:B--2---:R-:W-:Y:S05]  /*8900*/  BRA `(.L_x_281) ;  /* 0xffffb59000007947 */ /* 0x004fea000383ffff */
.L_x_229:
[----:B------:R-:W-:Y:S01]  /*8910*/  MOV R83, R141 ;  /* 0x0000008d00537202 */ /* 0x000fe20000000f00 */
[----:B-1----:R-:W-:Y:S01]  /*8920*/  IMAD.MOV.U32 R84, RZ, RZ, 0x1 ;  /* 0x00000001ff547424 */ /* 0x002fe200078e00ff */
[----:B------:R-:W-:Y:S02]  /*8930*/  MOV R82, 0x8950 ;  /* 0x0000895000527802 */ /* 0x000fe40000000f00 */
[----:B0-2--5:R-:W-:Y:S05]  /*8940*/  CALL.REL.NOINC `($__internal_14_$__cuda_sm70_shflsync_up) ;  /* 0x0000081000007944 */ /* 0x025fea0003c00000 */
[----:B------:R-:W-:Y:S01]  /*8950*/  IMAD.MOV.U32 R141, RZ, RZ, R84 ;  /* 0x000000ffff8d7224 */ /* 0x000fe200078e0054 */
[----:B------:R-:W-:Y:S01]  /*8960*/  MOV R83, R85 ;  /* 0x0000005500537202 */ /* 0x000fe20000000f00 */
[----:B------:R-:W-:Y:S01]  /*8970*/  IMAD.MOV.U32 R84, RZ, RZ, 0x1 ;  /* 0x00000001ff547424 */ /* 0x000fe200078e00ff */
[----:B------:R-:W-:Y:S02]  /*8980*/  MOV R82, 0x89a0 ;  /* 0x000089a000527802 */ /* 0x000fe40000000f00 */
[----:B--2---:R-:W-:Y:S05]  /*8990*/  CALL.REL.NOINC `($__internal_14_$__cuda_sm70_shflsync_up) ;  /* 0x000007c000007944 */ /* 0x004fea0003c00000 */
[----:B------:R-:W-:Y:S01]  /*89a0*/  IMAD.MOV.U32 R85, RZ, RZ, R84 ;  /* 0x000000ffff557224 */ /* 0x000fe200078e0054 */
[----:B------:R-:W-:Y:S01]  /*89b0*/  MOV R82, R80 ;  /* 0x0000005000527202 */ /* 0x000fe20000000f00 */
[----:B------:R-:W-:Y:S01]  /*89c0*/  IMAD.MOV.U32 R84, RZ, RZ, RZ ;  /* 0x000000ffff547224 */ /* 0x000fe200078e00ff */
[----:B------:R-:W-:-:S02]  /*89d0*/  MOV R83, 0x89f0 ;  /* 0x000089f000537802 */ /* 0x000fc40000000f00 */
[----:B--2---:R-:W-:Y:S05]  /*89e0*/  CALL.REL.NOINC `($__internal_13_$__cuda_sm70_shflsync_idx_p) ;  /* 0x000006d000007944 */ /* 0x004fea0003c00000 */
[----:B-1----:R-:W-:Y:S01]  /*89f0*/  MOV R80, R84 ;  /* 0x0000005400507202 */ /* 0x002fe20000000f00 */
[----:B------:R-:W-:Y:S01]  /*8a00*/  IMAD.MOV.U32 R82, RZ, RZ, R81 ;  /* 0x000000ffff527224 */ /* 0x000fe200078e0051 */
[----:B------:R-:W-:Y:S01]  /*8a10*/  MOV R83, 0x8a40 ;  /* 0x00008a4000537802 */ /* 0x000fe20000000f00 */
[----:B------:R-:W-:-:S02]  /*8a20*/  IMAD.MOV.U32 R84, RZ, RZ, RZ ;  /* 0x000000ffff547224 */ /* 0x000fc400078e00ff */
[----:B0-2--5:R-:W-:Y:S05]  /*8a30*/  CALL.REL.NOINC `($__internal_13_$__cuda_sm70_shflsync_idx_p) ;  /* 0x0000068000007944 */ /* 0x025fea0003c00000 */
[----:B-1----:R-:W-:Y:S01]  /*8a40*/  IMAD.MOV.U32 R81, RZ, RZ, R84 ;  /* 0x000000ffff517224 */ /* 0x002fe200078e0054 */
[----:B0-2--5:R-:W-:Y:S05]  /*8a50*/  BRA `(.L_x_282) ;  /* 0xffffb57000007947 */ /* 0x025fea000383ffff */
.L_x_232:
[----:B------:R-:W-:Y:S01]  /*8a60*/  MOV R83, R85 ;  /* 0x0000005500537202 */ /* 0x000fe20000000f00 */
[----:B------:R-:W-:Y:S01]  /*8a70*/  IMAD.MOV.U32 R84, RZ, RZ, 0x1 ;  /* 0x00000001ff547424 */ /* 0x000fe200078e00ff */
[----:B------:R-:W-:-:S02]  /*8a80*/  MOV R82, 0x8aa0 ;  /* 0x00008aa000527802 */ /* 0x000fc40000000f00 */
[----:B0-----:R-:W-:Y:S05]  /*8a90*/  CALL.REL.NOINC `($__internal_12_$__cuda_sm70_shflsync_down) ;  /* 0x0000059000007944 */ /* 0x001fea0003c00000 */
[----:B-1----:R-:W-:Y:S01]  /*8aa0*/  IMAD.MOV.U32 R87, RZ, RZ, R84 ;  /* 0x000000ffff577224 */ /* 0x002fe200078e0054 */
[----:B0-2--5:R-:W-:Y:S05]  /*8ab0*/  BRA `(.L_x_283) ;  /* 0xffffbb1000007947 */ /* 0x025fea000383ffff */
.L_x_233:
[----:B------:R-:W-:Y:S01]  /*8ac0*/  MOV R83, R86 ;  /* 0x0000005600537202 */ /* 0x000fe20000000f00 */
[----:B------:R-:W-:Y:S01]  /*8ad0*/  IMAD.MOV.U32 R84, RZ, RZ, 0x1 ;  /* 0x00000001ff547424 */ /* 0x000fe200078e00ff */
[----:B------:R-:W-:-:S02]  /*8ae0*/  MOV R82, 0x8b00 ;  /* 0x00008b0000527802 */ /* 0x000fc40000000f00 */
[----:B012---:R-:W-:Y:S05]  /*8af0*/  CALL.REL.NOINC `($__internal_12_$__cuda_sm70_shflsync_down) ;  /* 0x0000053000007944 */ /* 0x007fea0003c00000 */
[C---:B------:R-:W-:Y:S02]  /*8b00*/  FMUL.FTZ R87, R85.reuse, R87 ;  /* 0x0000005755577220 */ /* 0x040fe40000410000 */
[----:B-1----:R-:W-:-:S02]  /*8b10*/  FFMA.FTZ R82, R85, R84, R86 ;  /* 0x0000005455527223 */ /* 0x002fc40000010056 */
[----:B------:R-:W-:Y:S01]  /*8b20*/  IMAD.MOV.U32 R84, RZ, RZ, 0x2 ;  /* 0x00000002ff547424 */ /* 0x000fe200078e00ff */
[----:B------:R-:W-:Y:S02]  /*8b30*/  FSEL R85, R85, R87, !P4 ;  /* 0x0000005755557208 */ /* 0x000fe40006000000 */
[----:B------:R-:W-:Y:S02]  /*8b40*/  FSEL R86, R86, R82, !P4 ;  /* 0x0000005256567208 */ /* 0x000fe40006000000 */
[----:B------:R-:W-:Y:S02]  /*8b50*/  MOV R83, R85 ;  /* 0x0000005500537202 */ /* 0x000fe40000000f00 */
[----:B------:R-:W-:Y:S02]  /*8b60*/  MOV R82, 0x8b80 ;  /* 0x00008b8000527802 */ /* 0x000fe40000000f00 */
[----:B0-2--5:R-:W-:Y:S05]  /*8b70*/  CALL.REL.NOINC `($__internal_12_$__cuda_sm70_shflsync_down) ;  /* 0x000004b000007944 */ /* 0x025fea0003c00000 */
[----:B-1----:R-:W-:Y:S01]  /*8b80*/  IMAD.MOV.U32 R87, RZ, RZ, R84 ;  /* 0x000000ffff577224 */ /* 0x002fe200078e0054 */
[----:B------:R-:W-:Y:S01]  /*8b90*/  HFMA2.MMA R84, -RZ, RZ, 0, 1.1920928955078125e-07 ;  /* 0x00000002ff547435 */ /* 0x000fe200000001ff */
[----:B------:R-:W-:Y:S01]  /*8ba0*/  IMAD.MOV.U32 R83, RZ, RZ, R86 ;  /* 0x000000ffff537224 */ /* 0x000fe200078e0056 */
[----:B------:R-:W-:-:S04]  /*8bb0*/  MOV R82, 0x8bd0 ;  /* 0x00008bd000527802 */ /* 0x000fc80000000f00 */
[----:B0-2--5:R-:W-:Y:S05]  /*8bc0*/  CALL.REL.NOINC `($__internal_12_$__cuda_sm70_shflsync_down) ;  /* 0x0000046000007944 */ /* 0x025fea0003c00000 */
[----:B-1----:R-:W-:Y:S01]  /*8bd0*/  @!P3 FFMA.FTZ R86, R85, R84, R86 ;  /* 0x000000545556b223 */ /* 0x002fe20000010056 */
[----:B------:R-:W-:Y:S01]  /*8be0*/  MOV R82, 0x8c30 ;  /* 0x00008c3000527802 */ /* 0x000fe20000000f00 */
[----:B------:R-:W-:-:S02]  /*8bf0*/  @!P3 FMUL.FTZ R85, R87, R85 ;  /* 0x000000555755b220 */ /* 0x000fc40000410000 */
[----:B------:R-:W-:Y:S02]  /*8c00*/  IMAD.MOV.U32 R84, RZ, RZ, 0x4 ;  /* 0x00000004ff547424 */ /* 0x000fe400078e00ff */
[----:B------:R-:W-:Y:S02]  /*8c10*/  IMAD.MOV.U32 R83, RZ, RZ, R85 ;  /* 0x000000ffff537224 */ /* 0x000fe400078e0055 */
[----:B0-2--5:R-:W-:Y:S05]  /*8c20*/  CALL.REL.NOINC `($__internal_12_$__cuda_sm70_shflsync_down) ;  /* 0x0000040000007944 */ /* 0x025fea0003c00000 */
[----:B-1----:R-:W-:Y:S01]  /*8c30*/  MOV R87, R84 ;  /* 0x0000005400577202 */ /* 0x002fe20000000f00 */
[----:B------:R-:W-:Y:S01]  /*8c40*/  IMAD.MOV.U32 R83, RZ, RZ, R86 ;  /* 0x000000ffff537224 */ /* 0x000fe200078e0056 */
[----:B------:R-:W-:Y:S01]  /*8c50*/  MOV R82, 0x8c80 ;  /* 0x00008c8000527802 */ /* 0x000fe20000000f00 */
[----:B------:R-:W-:Y:S02]  /*8c60*/  IMAD.MOV.U32 R84, RZ, RZ, 0x4 ;  /* 0x00000004ff547424 */ /* 0x000fe400078e00ff */
[----:B0-2--5:R-:W-:Y:S05]  /*8c70*/  CALL.REL.NOINC `($__internal_12_$__cuda_sm70_shflsync_down) ;  /* 0x000003b000007944 */ /* 0x025fea0003c00000 */
[----:B-1----:R-:W-:Y:S01]  /*8c80*/  @!P2 FFMA.FTZ R86, R85, R84, R86 ;  /* 0x000000545556a223 */ /* 0x002fe20000010056 */
[----:B------:R-:W-:Y:S01]  /*8c90*/  MOV R82, 0x8d00 ;  /* 0x00008d0000527802 */ /* 0x000fe20000000f00 */
[----:B------:R-:W-:Y:S02]  /*8ca0*/  @!P2 FMUL.FTZ R85, R87, R85 ;  /* 0x000000555755a220 */ /* 0x000fe40000410000 */
[----:B------:R-:W-:Y:S01]  /*8cb0*/  IMAD.MOV.U32 R84, RZ, RZ, 0x8 ;  /* 0x00000008ff547424 */ /* 0x000fe200078e00ff */
[----:B------:R-:W-:Y:S01]  /*8cc0*/  MOV R87, R86 ;  /* 0x0000005600577202 */ /* 0x000fe20000000f00 */
[----:B------:R-:W-:-:S05]  /*8cd0*/  IMAD.MOV.U32 R86, RZ, RZ, R85 ;  /* 0x000000ffff567224 */ /* 0x000fca00078e0055 */
[----:B------:R-:W-:Y:S02]  /*8ce0*/  MOV R83, R86 ;  /* 0x0000005600537202 */ /* 0x000fe40000000f00 */
[----:B0-2--5:R-:W-:Y:S05]  /*8cf0*/  CALL.REL.NOINC `($__internal_12_$__cuda_sm70_shflsync_down) ;  /* 0x0000033000007944 */ /* 0x025fea0003c00000 */
[----:B-1----:R-:W-:Y:S01]  /*8d00*/  IMAD.MOV.U32 R85, RZ, RZ, R84 ;  /* 0x000000ffff557224 */ /* 0x002fe200078e0054 */
[----:B------:R-:W-:Y:S01]  /*8d10*/  HFMA2.MMA R84, -RZ, RZ, 0, 4.76837158203125e-07 ;  /* 0x00000008ff547435 */ /* 0x000fe200000001ff */
[----:B------:R-:W-:Y:S01]  /*8d20*/  IMAD.MOV.U32 R83, RZ, RZ, R87 ;  /* 0x000000ffff537224 */ /* 0x000fe200078e0057 */
[----:B------:R-:W-:-:S04]  /*8d30*/  MOV R82, 0x8d50 ;  /* 0x00008d5000527802 */ /* 0x000fc80000000f00 */
[----:B0-2--5:R-:W-:Y:S05]  /*8d40*/  CALL.REL.NOINC `($__internal_12_$__cuda_sm70_shflsync_down) ;  /* 0x000002e000007944 */ /* 0x025fea0003c00000 */
[----:B-1----:R-:W-:Y:S01]  /*8d50*/  @!P1 FFMA.FTZ R87, R86, R84, R87 ;  /* 0x0000005456579223 */ /* 0x002fe20000010057 */
[----:B------:R-:W-:Y:S01]  /*8d60*/  MOV R82, 0x8dc0 ;  /* 0x00008dc000527802 */ /* 0x000fe20000000f00 */
[----:B------:R-:W-:Y:S02]  /*8d70*/  @!P1 FMUL.FTZ R86, R85, R86 ;  /* 0x0000005655569220 */ /* 0x000fe40000410000 */
[----:B------:R-:W-:Y:S02]  /*8d80*/  IMAD.MOV.U32 R85, RZ, RZ, R87 ;  /* 0x000000ffff557224 */ /* 0x000fe400078e0057 */
[----:B------:R-:W-:Y:S01]  /*8d90*/  IMAD.MOV.U32 R84, RZ, RZ, 0x10 ;  /* 0x00000010ff547424 */ /* 0x000fe200078e00ff */
[----:B------:R-:W-:-:S02]  /*8da0*/  MOV R83, R86 ;  /* 0x0000005600537202 */ /* 0x000fc40000000f00 */
[----:B0-2--5:R-:W-:Y:S05]  /*8db0*/  CALL.REL.NOINC `($__internal_12_$__cuda_sm70_shflsync_down) ;  /* 0x0000027000007944 */ /* 0x025fea0003c00000 */
[----:B-1----:R-:W-:Y:S01]  /*8dc0*/  IMAD.MOV.U32 R87, RZ, RZ, R84 ;  /* 0x000000ffff577224 */ /* 0x002fe200078e0054 */
[----:B------:R-:W-:Y:S01]  /*8dd0*/  MOV R83, R85 ;  /* 0x0000005500537202 */ /* 0x000fe20000000f00 */
[----:B------:R-:W-:Y:S01]  /*8de0*/  IMAD.MOV.U32 R84, RZ, RZ, 0x10 ;  /* 0x00000010ff547424 */ /* 0x000fe200078e00ff */
[----:B------:R-:W-:-:S02]  /*8df0*/  MOV R82, 0x8e10 ;  /* 0x00008e1000527802 */ /* 0x000fc40000000f00 */
[----:B0-2--5:R-:W-:Y:S05]  /*8e00*/  CALL.REL.NOINC `($__internal_12_$__cuda_sm70_shflsync_down) ;  /* 0x0000022000007944 */ /* 0x025fea0003c00000 */
[----:B-1----:R-:W-:Y:S01]  /*8e10*/  @!P0 FFMA.FTZ R85, R86, R84, R85 ;  /* 0x0000005456558223 */ /* 0x002fe20000010055 */
[----:B------:R-:W-:Y:S01]  /*8e20*/  HFMA2.MMA R84, -RZ, RZ, 0, 0 ;  /* 0x00000000ff547435 */ /* 0x000fe200000001ff */
[----:B------:R-:W-:Y:S01]  /*8e30*/  @!P0 FMUL.FTZ R86, R87, R86 ;  /* 0x0000005657568220 */ /* 0x000fe20000410000 */
[----:B------:R-:W-:-:S03]  /*8e40*/  MOV R83, 0x8e70 ;  /* 0x00008e7000537802 */ /* 0x000fc60000000f00 */
[----:B------:R-:W-:Y:S02]  /*8e50*/  IMAD.MOV.U32 R82, RZ, RZ, R86 ;  /* 0x000000ffff527224 */ /* 0x000fe400078e0056 */
[----:B0-2--5:R-:W-:Y:S05]  /*8e60*/  CALL.REL.NOINC `($__internal_13_$__cuda_sm70_shflsync_idx_p) ;  /* 0x0000025000007944 */ /* 0x025fea0003c00000 */
[----:B-1----:R-:W-:Y:S01]  /*8e70*/  MOV R87, R84 ;  /* 0x0000005400577202 */ /* 0x002fe20000000f00 */
[----:B------:R-:W-:Y:S01]  /*8e80*/  HFMA2.MMA R84, -RZ, RZ, 0, 0 ;  /* 0x00000000ff547435 */ /* 0x000fe200000001ff */
[----:B------:R-:W-:Y:S01]  /*8e90*/  IMAD.MOV.U32 R82, RZ, RZ, R85 ;  /* 0x000000ffff527224 */ /* 0x000fe200078e0055 */
[----:B------:R-:W-:-:S04]  /*8ea0*/  MOV R83, 0x8ec0 ;  /* 0x00008ec000537802 */ /* 0x000fc80000000f00 */
[----:B0-2--5:R-:W-:Y:S05]  /*8eb0*/  CALL.REL.NOINC `($__internal_13_$__cuda_sm70_shflsync_idx_p) ;  /* 0x0000020000007944 */ /* 0x025fea0003c00000 */
[----:B-1----:R-:W-:Y:S01]  /*8ec0*/  IMAD.MOV.U32 R156, RZ, RZ, R84 ;  /* 0x000000ffff9c7224 */ /* 0x002fe200078e0054 */
[----:B------:R-:W-:Y:S01]  /*8ed0*/  MOV R83, R86 ;  /* 0x0000005600537202 */ /* 0x000fe20000000f00 */
[----:B------:R-:W-:Y:S01]  /*8ee0*/  IMAD.MOV.U32 R84, RZ, RZ, 0x1 ;  /* 0x00000001ff547424 */ /* 0x000fe200078e00ff */
[----:B------:R-:W-:Y:S02]  /*8ef0*/  MOV R82, 0x8f10 ;  /* 0x00008f1000527802 */ /* 0x000fe40000000f00 */
[----:B0-2--5:R-:W-:Y:S05]  /*8f00*/  CALL.REL.NOINC `($__internal_12_$__cuda_sm70_shflsync_down) ;  /* 0x0000012000007944 */ /* 0x025fea0003c00000 */
[----:B-1----:R-:W-:Y:S01]  /*8f10*/  MOV R159, R84 ;  /* 0x00000054009f7202 */ /* 0x002fe20000000f00 */
[----:B------:R-:W-:Y:S01]  /*8f20*/  HFMA2.MMA R84, -RZ, RZ, 0, 5.9604644775390625e-08 ;  /* 0x00000001ff547435 */ /* 0x000fe200000001ff */
[----:B------:R-:W-:Y:S01]  /*8f30*/  IMAD.MOV.U32 R83, RZ, RZ, R85 ;  /* 0x000000ffff537224 */ /* 0x000fe200078e0055 */
[----:B------:R-:W-:-:S04]  /*8f40*/  MOV R82, 0x8f60 ;  /* 0x00008f6000527802 */ /* 0x000fc80000000f00 */
[----:B0-2--5:R-:W-:Y:S05]  /*8f50*/  CALL.REL.NOINC `($__internal_12_$__cuda_sm70_shflsync_down) ;  /* 0x000000d000007944 */ /* 0x025fea0003c00000 */
[----:B-1----:R-:W-:Y:S01]  /*8f60*/  IMAD.MOV.U32 R86, RZ, RZ, R84 ;  /* 0x000000ffff567224 */ /* 0x002fe200078e0054 */
[----:B------:R-:W-:Y:S01]  /*8f70*/  HFMA2.MMA R84, -RZ, RZ, 0, 0 ;  /* 0x00000000ff547435 */ /* 0x000fe200000001ff */
[----:B------:R-:W-:Y:S01]  /*8f80*/  MOV R85, R159 ;  /* 0x0000009f00557202 */ /* 0x000fe20000000f00 */
[----:B------:R-:W-:Y:S01]  /*8f90*/  IMAD.MOV.U32 R82, RZ, RZ, R80 ;  /* 0x000000ffff527224 */ /* 0x000fe200078e0050 */
[----:B------:R-:W-:-:S03]  /*8fa0*/  MOV R83, 0x8fc0 ;  /* 0x00008fc000537802 */ /* 0x000fc60000000f00 */
[----:B0-2--5:R-:W-:Y:S05]  /*8fb0*/  CALL.REL.NOINC `($__internal_13_$__cuda_sm70_shflsync_idx_p) ;  /* 0x0000010000007944 */ /* 0x025fea0003c00000 */
[----:B-1----:R-:W-:Y:S01]  /*8fc0*/  IMAD.MOV.U32 R159, RZ, RZ, R84 ;  /* 0x000000ffff9f7224 */ /* 0x002fe200078e0054 */
[----:B------:R-:W-:Y:S01]  /*8fd0*/  MOV R82, R81 ;  /* 0x0000005100527202 */ /* 0x000fe20000000f00 */
[----:B------:R-:W-:Y:S01]  /*8fe0*/  IMAD.MOV.U32 R84, RZ, RZ, RZ ;  /* 0x000000ffff547224 */ /* 0x000fe200078e00ff */
[----:B------:R-:W-:-:S02]  /*8ff0*/  MOV R83, 0x9010 ;  /* 0x0000901000537802 */ /* 0x000fc40000000f00 */
[----:B0-2--5:R-:W-:Y:S05]  /*9000*/  CALL.REL.NOINC `($__internal_13_$__cuda_sm70_shflsync_idx_p) ;  /* 0x000000b000007944 */ /* 0x025fea0003c00000 */
[----:B-1----:R-:W-:Y:S01]  /*9010*/  MOV R83, R84 ;  /* 0x0000005400537202 */ /* 0x002fe20000000f00 */
[----:B0-2--5:R-:W-:Y:S05]  /*9020*/  BRA `(.L_x_284) ;  /* 0xffffb74000007947 */ /* 0x025fea000383ffff */
        .weak           $__internal_12_$__cuda_sm70_shflsync_down
        .type           $__internal_12_$__cuda_sm70_shflsync_down,@function
        .size           $__internal_12_$__cuda_sm70_shflsync_down,($__internal_13_$__cuda_sm70_shflsync_idx_p - $__internal_12_$__cuda_sm70_shflsync_down)
$__internal_12_$__cuda_sm70_shflsync_down:
[----:B------:R-:W-:Y:S01]  /*9030*/  HFMA2.MMA R57, -RZ, RZ, 0, 1.847743988037109375e-06 ;  /* 0x0000001fff397435 */ /* 0x000fe200000001ff */
[----:B------:R0:W-:Y:S02]  /*9040*/  STL [R1+0x30], R0 ;  /* 0x0000300001007387 */ /* 0x0001e40000100800 */
[----:B0-----:R-:W-:-:S04]  /*9050*/  IMAD.MOV.U32 R0, RZ, RZ, -0x1 ;  /* 0xffffffffff007424 */ /* 0x001fc800078e00ff */
[----:B------:R-:W-:Y:S04]  /*9060*/  WARPSYNC R0 ;  /* 0x0000000000007348 */ /* 0x000fe80003800000 */
[----:B------:R0:W1:Y:S04]  /*9070*/  SHFL.DOWN PT, R84, R83, R84, R57 ;  /* 0x0800005453547389 */ /* 0x00006800000e0039 */
[----:B0-----:R0:W5:Y:S01]  /*9080*/  LDL.LU R0, [R1+0x30] ;  /* 0x0000300001007983 */ /* 0x0011620000300800 */
[----:B------:R-:W-:-:S03]  /*9090*/  IMAD.MOV.U32 R83, RZ, RZ, 0x0 ;  /* 0x00000000ff537424 */ /* 0x000fc600078e00ff */
[----:B------:R-:W2:Y:S01]  /*90a0*/  S2R R57, SR_TID.X ;  /* 0x0000000000397919 */ /* 0x000ea20000002100 */
[----:B------:R-:W-:Y:S05]  /*90b0*/  RET.REL.NODEC R82 `(_Z25selective_scan_bwd_kernelI32Selective_Scan_bwd_kernel_traitsILi128ELi16ELb0ELb0ELb1ELb0ELb0EN3c108BFloat16EfEEv12SSMParamsBwd) ;  /* 0xffff6f4052007950 */ /* 0x000fea0003c3ffff */
        .weak           $__internal_13_$__cuda_sm70_shflsync_idx_p
        .type           $__internal_13_$__cuda_sm70_shflsync_idx_p,@function
        .size           $__internal_13_$__cuda_sm70_shflsync_idx_p,($__internal_14_$__cuda_sm70_shflsync_up - $__internal_13_$__cuda_sm70_shflsync_idx_p)
$__internal_13_$__cuda_sm70_shflsync_idx_p:
[----:B------:R0:W-:Y:S01]  /*90c0*/  STL [R1+0x30], R0 ;  /* 0x0000300001007387 */ /* 0x0001e20000100800 */
[----:B------:R-:W-:Y:S01]  /*90d0*/  IMAD.MOV.U32 R57, RZ, RZ, 0x1f ;  /* 0x0000001fff397424 */ /* 0x000fe200078e00ff */
[----:B0-----:R-:W-:-:S04]  /*90e0*/  MOV R0, 0xffffffff ;  /* 0xffffffff00007802 */ /* 0x001fc80000000f00 */
[----:B------:R-:W-:Y:S04]  /*90f0*/  WARPSYNC R0 ;  /* 0x0000000000007348 */ /* 0x000fe80003800000 */
[----:B------:R0:W1:Y:S04]  /*9100*/  SHFL.IDX PT, R84, R82, R84, R57 ;  /* 0x0000005452547389 */ /* 0x00006800000e0039 */
[----:B0-----:R0:W5:Y:S01]  /*9110*/  LDL.LU R0, [R1+0x30] ;  /* 0x0000300001007983 */ /* 0x0011620000300800 */
[----:B------:R-:W-:Y:S01]  /*9120*/  MOV R82, R83 ;  /* 0x0000005300527202 */ /* 0x000fe20000000f00 */
[----:B------:R-:W-:-:S02]  /*9130*/  IMAD.MOV.U32 R83, RZ, RZ, 0x0 ;  /* 0x00000000ff537424 */ /* 0x000fc400078e00ff */
[----:B------:R-:W2:Y:S02]  /*9140*/  S2R R57, SR_TID.X ;  /* 0x0000000000397919 */ /* 0x000ea40000002100 */
[----:B------:R-:W-:Y:S05]  /*9150*/  RET.REL.NODEC R82 `(_Z25selective_scan_bwd_kernelI32Selective_Scan_bwd_kernel_traitsILi128ELi16ELb0ELb0ELb1ELb0ELb0EN3c108BFloat16EfEEv12SSMParamsBwd) ;  /* 0xffff6ea052007950 */ /* 0x000fea0003c3ffff */
        .weak           $__internal_14_$__cuda_sm70_shflsync_up
        .type           $__internal_14_$__cuda_sm70_shflsync_up,@function
        .size           $__internal_14_$__cuda_sm70_shflsync_up,(.L_x_8826 - $__internal_14_$__cuda_sm70_shflsync_up)
$__internal_14_$__cuda_sm70_shflsync_up:
        /* <DEDUP_REMOVED lines=8> */
[----:B-1----:R-:W-:Y:S05]  /*91e0*/  RET.REL.NODEC R82 `(_Z25selective_scan_bwd_kernelI32Selective_Scan_bwd_kernel_traitsILi128ELi16ELb0ELb0ELb1ELb0ELb0EN3c108BFloat16EfEEv12SSMParamsBwd) ;  /* 0xffff6e1052007950 */ /* 0x002fea0003c3ffff */
.L_x_285:
        /* <DEDUP_REMOVED lines=9> */
.L_x_8826:


//--------------------- .text._Z25selective_scan_bwd_kernelI32Selective_Scan_bwd_kernel_traitsILi128ELi16ELb0ELb0ELb1ELb0ELb1EN3c108BFloat16EfEEv12SSMParamsBwd --------------------------
	.section	.text._Z25selective_scan_bwd_kernelI32Selective_Scan_bwd_kernel_traitsILi128ELi16ELb0ELb0ELb1ELb0ELb1EN3c108BFloat16EfEEv12SSMParamsBwd,"ax",@progbits
	.sectioninfo	@"SHI_REGISTERS=168"
	.align	128
        .global         _Z25selective_scan_bwd_kernelI32Selective_Scan_bwd_kernel_traitsILi128ELi16ELb0ELb0ELb1ELb0ELb1EN3c108BFloat16EfEEv12SSMParamsBwd
        .type           _Z25selective_scan_bwd_kernelI32Selective_Scan_bwd_kernel_traitsILi128ELi16ELb0ELb0ELb1ELb0ELb1EN3c108BFloat16EfEEv12SSMParamsBwd,@function
        .size           _Z25selective_scan_bwd_kernelI32Selective_Scan_bwd_kernel_traitsILi128ELi16ELb0ELb0ELb1ELb0ELb1EN3c108BFloat16EfEEv12SSMParamsBwd,(.L_x_8829 - _Z25selective_scan_bwd_kernelI32Selective_Scan_bwd_kernel_traitsILi128ELi16ELb0ELb0ELb1ELb0ELb1EN3c108BFloat16EfEEv12SSMParamsBwd)
        .other          _Z25selective_scan_bwd_kernelI32Selective_Scan_bwd_kernel_traitsILi128ELi16ELb0ELb0ELb1ELb0ELb1EN3c108BFloat16EfEEv12SSMParamsBwd,@"STO_CUDA_ENTRY STV_DEFAULT"
_Z25selective_scan_bwd_kernelI32Selective_Scan_bwd_kernel_traitsILi128ELi16ELb0ELb0ELb1ELb0ELb1EN3c108BFloat16EfEEv12SSMParamsBwd:
.text._Z25selective_scan_bwd_kernelI32Selective_Scan_bwd_kernel_traitsILi128ELi16ELb0ELb0ELb1ELb0ELb1EN3c108BFloat16EfEEv12SSMParamsBwd:
        /* <DEDUP_REMOVED lines=15> */
[----:B------:R-:W-:Y:S02]  /*00f0*/  UMOV UR32, URZ ;  /* 0x0000003f00207c82 */ /* 0x000fe40008000000 */
[----:B------:R-:W-:Y:S02]  /*0100*/  ULDC.64 UR26, c[0x0][0x348] ;  /* 0x0000d200001a7ab9 */ /* 0x000fe40000000a00 */
[----:B0-----:R-:W-:-:S02]  /*0110*/  USHF.R.S32.HI UR11, URZ, 0x1f, UR10 ;  /* 0x0000001f3f0b7899 */ /* 0x001fc4000801140a */
[----:B------:R-:W-:Y:S02]  /*0120*/  @UP0 ULEA UR4, UP2, UR10, UR4, 0x2 ;  /* 0x000000040a040291 */ /* 0x000fe4000f84103f */
[----:B------:R-:W-:Y:S02]  /*0130*/  @UP1 ULEA UR6, UP3, UR10, UR6, 0x2 ;  /* 0x000000060a061291 */ /* 0x000fe4000f86103f */
[----:B------:R-:W-:Y:S02]  /*0140*/  @UP0 ULEA.HI.X UR5, UR10, UR5, UR11, 0x2, UP2 ;  /* 0x000000050a050291 */ /* 0x000fe400090f140b */
[----:B------:R-:W-:Y:S01]  /*0150*/  IMAD.U32 R2, RZ, RZ, UR4 ;  /* 0x00000004ff027e24 */ /* 0x000fe2000f8e00ff */
[----:B------:R-:W-:Y:S01]  /*0160*/  @UP1 ULEA.HI.X UR7, UR10, UR7, UR11, 0x2, UP3 ;  /* 0x000000070a071291 */ /* 0x000fe200098f140b */
[----:B------:R-:W-:Y:S01]  /*0170*/  MOV R4, UR6 ;  /* 0x0000000600047c02 */ /* 0x000fe20008000f00 */
[----:B------:R-:W-:Y:S01]  /*0180*/  ULDC.64 UR18, c[0x0][0x278] ;  /* 0x00009e0000127ab9 */ /* 0x000fe20000000a00 */
[----:B------:R-:W-:Y:S01]  /*0190*/  IMAD.U32 R3, RZ, RZ, UR5 ;  /* 0x00000005ff037e24 */ /* 0x000fe2000f8e00ff */
[----:B------:R-:W0:Y:S01]  /*01a0*/  R2UR UR23, R6 ;  /* 0x00000000061773c2 */ /* 0x000e2200000e0000 */
[----:B------:R-:W-:Y:S01]  /*01b0*/  ULDC.64 UR4, c[0x0][0x260] ;  /* 0x0000980000047ab9 */ /* 0x000fe20000000a00 */
[----:B------:R-:W-:Y:S01]  /*01c0*/  IMAD.U32 R5, RZ, RZ, UR7 ;  /* 0x00000007ff057e24 */ /* 0x000fe2000f8e00ff */
[----:B------:R-:W-:-:S02]  /*01d0*/  ULDC.64 UR6, c[0x0][0x1d0] ;  /* 0x0000740000067ab9 */ /* 0x000fc40000000a00 */
[----:B------:R2:W3:Y:S01]  /*01e0*/  @P0 LDG.E R3, [R2.64] ;  /* 0x0000001c02030981 */ /* 0x0004e2000c1e1900 */
[----:B------:R-:W-:Y:S02]  /*01f0*/  UMOV UR33, URZ ;  /* 0x0000003f00217c82 */ /* 0x000fe40008000000 */
[----:B------:R-:W-:Y:S01]  /*0200*/  UMOV UR34, URZ ;  /* 0x0000003f00227c82 */ /* 0x000fe20008000000 */
        /* <DEDUP_REMOVED lines=15> */
[----:B------:R-:W-:Y:S02]  /*0300*/  UIADD3 UR9, UR9, UR4, URZ ;  /* 0x0000000409097290 */ /* 0x000fe4000fffe03f */
[----:B------:R-:W-:Y:S02]  /*0310*/  UISETP.NE.U32.AND UP2, UPT, URZ, UR26, UPT ;  /* 0x0000001a3f00728c */ /* 0x000fe4000bf45070 */
[----:B------:R-:W-:Y:S02]  /*0320*/  UMOV UR4, URZ ;  /* 0x0000003f00047c82 */ /* 0x000fe40008000000 */
[----:B------:R-:W-:Y:S01]  /*0330*/  UIMAD.WIDE.U32 UR14, UR12, UR6, URZ ;  /* 0x000000060c0e72a5 */ /* 0x000fe2000f8e003f */
[----:B0-----:R-:W2:Y:S01]  /*0340*/  MUFU.RCP R0, R0 ;  /* 0x0000000000007308 */ /* 0x001ea20000001000 */
[----:B------:R-:W-:Y:S02]  /*0350*/  UISETP.NE.AND.EX UP2, UPT, URZ, UR27, UPT, UP2 ;  /* 0x0000001b3f00728c */ /* 0x000fe4000bf45320 */
[----:B------:R-:W-:-:S02]  /*0360*/  @UP1 ULEA UR32, UP3, UR10, UR24, 0x2 ;  /* 0x000000180a201291 */ /* 0x000fc4000f86103f */
[----:B------:R-:W-:Y:S02]  /*0370*/  UIADD3 UR15, UR15, UR22, URZ ;  /* 0x000000160f0f7290 */ /* 0x000fe4000fffe03f */
[----:B------:R-:W-:Y:S02]  /*0380*/  @UP1 ULEA.HI.X UR33, UR10, UR25, UR11, 0x2, UP3 ;  /* 0x000000190a211291 */ /* 0x000fe400098f140b */
[----:B------:R-:W-:Y:S02]  /*0390*/  UIMAD UR20, UR13, UR18, URZ ;  /* 0x000000120d1472a4 */ /* 0x000fe4000f8e023f */
[----:B------:R-:W-:Y:S02]  /*03a0*/  UIMAD.WIDE.U32 UR16, UR12, UR18, URZ ;  /* 0x000000120c1072a5 */ /* 0x000fe4000f8e003f */
[----:B------:R-:W-:Y:S02]  /*03b0*/  UIMAD UR20, UR12, UR19, UR20 ;  /* 0x000000130c1472a4 */ /* 0x000fe4000f8e0214 */
[----:B------:R-:W-:Y:S01]  /*03c0*/  @UP2 ULEA UR34, UP1, UR10, UR26, 0x2 ;  /* 0x0000001a0a222291 */ /* 0x000fe2000f82103f */
[----:B--2---:R-:W-:Y:S01]  /*03d0*/  IADD3 R2, R0, 0xffffffe, RZ ;  /* 0x0ffffffe00027810 */ /* 0x004fe20007ffe0ff */
[----:B------:R-:W-:Y:S01]  /*03e0*/  ULDC.64 UR18, c[0x0][0x1b0] ;  /* 0x00006c0000127ab9 */ /* 0x000fe20000000a00 */
[----:B------:R-:W-:Y:S01]  /*03f0*/  IABS R0, UR10 ;  /* 0x0000000a00007c13 */ /* 0x000fe20008000000 */
[----:B------:R-:W-:-:S02]  /*0400*/  UIMAD.WIDE.U32 UR6, UR12, UR18, URZ ;  /* 0x000000120c0672a5 */ /* 0x000fc4000f8e003f */
[----:B------:R-:W-:Y:S01]  /*0410*/  UIMAD UR18, UR13, UR18, URZ ;  /* 0x000000120d1272a4 */ /* 0x000fe2000f8e023f */
[----:B------:R-:W0:Y:S01]  /*0420*/  F2I.FTZ.U32.TRUNC.NTZ R2, R2 ;  /* 0x0000000200027305 */ /* 0x000e22000021f000 */
[----:B------:R-:W2:Y:S01]  /*0430*/  R2UR UR21, R0 ;  /* 0x00000000001573c2 */ /* 0x000ea200000e0000 */
[----:B------:R-:W-:Y:S02]  /*0440*/  UMOV UR35, URZ ;  /* 0x0000003f00237c82 */ /* 0x000fe40008000000 */
[----:B------:R-:W-:Y:S02]  /*0450*/  @UP2 ULEA.HI.X UR35, UR10, UR27, UR11, 0x2, UP1 ;  /* 0x0000001b0a232291 */ /* 0x000fe400088f140b */
[----:B------:R-:W-:Y:S02]  /*0460*/  UIMAD UR18, UR12, UR19, UR18 ;  /* 0x000000130c1272a4 */ /* 0x000fe4000f8e0212 */
[----:B------:R-:W-:Y:S02]  /*0470*/  ULDC.64 UR26, c[0x0][0x1d8] ;  /* 0x00007600001a7ab9 */ /* 0x000fe40000000a00 */
[----:B------:R-:W-:-:S02]  /*0480*/  UIMAD UR19, UR11, UR26, URZ ;  /* 0x0000001a0b1372a4 */ /* 0x000fc4000f8e023f */
[----:B------:R-:W-:Y:S02]  /*0490*/  UIMAD.WIDE.U32 UR8, UR10, UR26, UR8 ;  /* 0x0000001a0a0872a5 */ /* 0x000fe4000f8e0008 */
[----:B------:R-:W-:Y:S01]  /*04a0*/  ULDC.64 UR30, c[0x0][0x280] ;  /* 0x0000a000001e7ab9 */ /* 0x000fe20000000a00 */
[----:B0-----:R-:W0:Y:S01]  /*04b0*/  R2UR UR5, R2 ;  /* 0x00000000020573c2 */ /* 0x001e2200000e0000 */
[----:B------:R-:W-:Y:S02]  /*04c0*/  ULDC UR26, c[0x0][0x174] ;  /* 0x00005d00001a7ab9 */ /* 0x000fe40000000800 */
[----:B------:R-:W-:Y:S02]  /*04d0*/  UIMAD UR19, UR10, UR27, UR19 ;  /* 0x0000001b0a1372a4 */ /* 0x000fe4000f8e0213 */
[----:B------:R-:W-:Y:S02]  /*04e0*/  ULDC UR36, c[0x0][0x178] ;  /* 0x00005e0000247ab9 */ /* 0x000fe40000000800 */
[----:B------:R-:W-:-:S02]  /*04f0*/  ULOP3.LUT UR27, UR10, UR36, URZ, 0x3c, !UPT ;  /* 0x000000240a1b7292 */ /* 0x000fc4000f8e3c3f */
[----:B------:R-:W-:-:S03]  /*0500*/  UIADD3 UR7, UR7, UR18, URZ ;  /* 0x0000001207077290 */ /* 0x000fc6000fffe03f */
[----:B------:R-:W-:Y:S02]  /*0510*/  ULDC UR18, c[0x0][0x164] ;  /* 0x0000590000127ab9 */ /* 0x000fe40000000800 */
[----:B0-----:R-:W-:-:S04]  /*0520*/  UIADD3 UR24, URZ, -UR5, URZ ;  /* 0x800000053f187290 */ /* 0x001fc8000fffe03f */
[----:B------:R-:W-:-:S04]  /*0530*/  UIMAD UR24, UR24, UR23, URZ ;  /* 0x00000017181872a4 */ /* 0x000fc8000f8e023f */
[----:B------:R-:W-:-:S03]  /*0540*/  UIMAD.WIDE.U32 UR4, UR5, UR24, UR4 ;  /* 0x00000018050472a5 */ /* 0x000fc6000f8e0004 */
[----:B------:R-:W-:Y:S02]  /*0550*/  ULDC.64 UR24, c[0x0][0x1e8] ;  /* 0x00007a0000187ab9 */ /* 0x000fe40000000a00 */
[----:B--2---:R-:W-:Y:S02]  /*0560*/  UIMAD.WIDE.U32 UR4, UR5, UR21, URZ ;  /* 0x00000015050472a5 */ /* 0x004fe4000f8e003f */
[----:B------:R-:W-:Y:S02]  /*0570*/  UIMAD UR22, UR11, UR24, URZ ;  /* 0x000000180b1672a4 */ /* 0x000fe4000f8e023f */
[----:B------:R-:W-:Y:S02]  /*0580*/  UIMAD.WIDE.U32 UR14, UR10, UR24, UR14 ;  /* 0x000000180a0e72a5 */ /* 0x000fe4000f8e000e */
[----:B------:R-:W-:Y:S02]  /*0590*/  UIMAD UR22, UR10, UR25, UR22 ;  /* 0x000000190a1672a4 */ /* 0x000fe4000f8e0216 */
[----:B------:R-:W-:-:S02]  /*05a0*/  UMOV UR24, UR5 ;  /* 0x0000000500187c82 */ /* 0x000fc40008000000 */
[----:B------:R-:W-:Y:S02]  /*05b0*/  UIADD3 UR4, -UR24, URZ, URZ ;  /* 0x0000003f18047290 */ /* 0x000fe4000fffe13f */
[----:B------:R-:W-:Y:S02]  /*05c0*/  UIADD3 UR5, UR17, UR20, URZ ;  /* 0x0000001411057290 */ /* 0x000fe4000fffe03f */
[----:B------:R-:W-:Y:S02]  /*05d0*/  UIMAD UR17, UR23, UR4, UR21 ;  /* 0x00000004171172a4 */ /* 0x000fe4000f8e0215 */
[----:B------:R-:W-:Y:S02]  /*05e0*/  UIMAD UR4, UR11, UR30, URZ ;  /* 0x0000001e0b0472a4 */ /* 0x000fe4000f8e023f */
[----:B------:R-:W-:Y:S02]  /*05f0*/  UISETP.GT.U32.AND UP1, UPT, UR23, UR17, UPT ;  /* 0x000000111700728c */ /* 0x000fe4000bf24070 */
[----:B------:R-:W-:-:S02]  /*0600*/  ULEA UR20, UR26, 0xfffff800, 0xb ;  /* 0xfffff8001a147891 */ /* 0x000fc4000f8e583f */
[----:B------:R-:W-:Y:S02]  /*0610*/  UIMAD UR25, UR10, UR31, UR4 ;  /* 0x0000001f0a1972a4 */ /* 0x000fe4000f8e0204 */
[----:B------:R-:W-:Y:S02]  /*0620*/  USHF.R.S32.HI UR21, URZ, 0x1f, UR20 ;  /* 0x0000001f3f157899 */ /* 0x000fe40008011414 */
[----:B------:R-:W-:Y:S02]  /*0630*/  UIADD3 UR8, UP2, UR20, UR8, URZ ;  /* 0x0000000814087290 */ /* 0x000fe4000ff5e03f */
[----:B------:R-:W-:Y:S02]  /*0640*/  UMOV UR4, UR16 ;  /* 0x0000001000047c82 */ /* 0x000fe40008000000 */
[----:B------:R-:W-:Y:S02]  /*0650*/  @!UP1 UIADD3 UR17, UR17, -UR23, URZ ;  /* 0x8000001711119290 */ /* 0x000fe4000fffe03f */
[----:B------:R-:W-:-:S02]  /*0660*/  UIMAD.WIDE.U32 UR4, UR10, UR30, UR4 ;  /* 0x0000001e0a0472a5 */ /* 0x000fc4000f8e0004 */
[----:B------:R-:W-:Y:S02]  /*0670*/  UIADD3.X UR19, UR21, UR9, UR19, UP2, !UPT ;  /* 0x0000000915137290 */ /* 0x000fe400097fe413 */
[----:B------:R-:W-:Y:S02]  /*0680*/  ULDC.64 UR30, c[0x0][0x240] ;  /* 0x00009000001e7ab9 */ /* 0x000fe40000000a00 */
[----:B------:R-:W-:Y:S02]  /*0690*/  UISETP.GE.U32.AND UP2, UPT, UR17, UR23, UPT ;  /* 0x000000171100728c */ /* 0x000fe4000bf46070 */
[----:B------:R-:W-:Y:S02]  /*06a0*/  ULEA UR16, UP3, UR8, UR30, 0x1 ;  /* 0x0000001e08107291 */ /* 0x000fe4000f86083f */
[----:B------:R-:W-:Y:S02]  /*06b0*/  @!UP1 UIADD3 UR24, UR24, 0x1, URZ ;  /* 0x0000000118189890 */ /* 0x000fe4000fffe03f */
[----:B------:R-:W-:-:S02]  /*06c0*/  ULEA.HI.X UR17, UR8, UR31, UR19, 0x1, UP3 ;  /* 0x0000001f08117291 */ /* 0x000fc400098f0c13 */
[----:B------:R-:W-:Y:S02]  /*06d0*/  UIADD3 UR19, UP4, UR20, UR14, URZ ;  /* 0x0000000e14137290 */ /* 0x000fe4000ff9e03f */
[----:B------:R-:W-:Y:S02]  /*06e0*/  UISETP.GE.AND UP3, UPT, UR27, URZ, UPT ;  /* 0x0000003f1b00728c */ /* 0x000fe4000bf66270 */
[----:B------:R-:W-:Y:S02]  /*06f0*/  UISETP.NE.AND UP1, UPT, URZ, UR36, UPT ;  /* 0x000000243f00728c */ /* 0x000fe4000bf25270 */
[----:B------:R-:W-:Y:S02]  /*0700*/  ULDC.64 UR8, c[0x0][0x248] ;  /* 0x0000920000087ab9 */ /* 0x000fe40000000a00 */
[----:B------:R-:W-:Y:S02]  /*0710*/  UIADD3.X UR14, UR21, UR15, UR22, UP4, !UPT ;  /* 0x0000000f150e7290 */ /* 0x000fe4000a7fe416 */
[----:B------:R-:W-:-:S02]  /*0720*/  @UP2 UIADD3 UR24, UR24, 0x1, URZ ;  /* 0x0000000118182890 */ /* 0x000fc4000fffe03f */
[----:B------:R-:W-:Y:S02]  /*0730*/  ULEA UR8, UP4, UR19, UR8, 0x1 ;  /* 0x0000000813087291 */ /* 0x000fe4000f88083f */
[----:B------:R-:W-:Y:S02]  /*0740*/  UIADD3 UR4, UP2, UR20, UR4, URZ ;  /* 0x0000000414047290 */ /* 0x000fe4000ff5e03f */
[----:B------:R-:W-:Y:S02]  /*0750*/  ULEA.HI.X UR19, UR19, UR9, UR14, 0x1, UP4 ;  /* 0x0000000913137291 */ /* 0x000fe4000a0f0c0e */
[----:B------:R-:W-:Y:S02]  /*0760*/  ULDC.64 UR30, c[0x0][0x1c8] ;  /* 0x00007200001e7ab9 */ /* 0x000fe40000000a00 */
[----:B------:R-:W-:Y:S02]  /*0770*/  UMOV UR14, UR24 ;  /* 0x00000018000e7c82 */ /* 0x000fe40008000000 */
[----:B------:R-:W-:-:S02]  /*0780*/  @!UP3 UIADD3 UR14, -UR14, URZ, URZ ;  /* 0x0000003f0e0eb290 */ /* 0x000fc4000fffe13f */
[----:B------:R-:W-:Y:S02]  /*0790*/  @!UP1 ULOP3.LUT UR14, URZ, UR36, URZ, 0x33, !UPT ;  /* 0x000000243f0e9292 */ /* 0x000fe4000f8e333f */
[----:B------:R-:W-:Y:S02]  /*07a0*/  ULDC.64 UR22, c[0x0][0x308] ;  /* 0x0000c20000167ab9 */ /* 0x000fe40000000a00 */
[----:B------:R-:W-:Y:S02]  /*07b0*/  USHF.R.S32.HI UR15, URZ, 0x1f, UR14 ;  /* 0x0000001f3f0f7899 */ /* 0x000fe4000801140e */
[----:B------:R-:W-:Y:S02]  /*07c0*/  UIADD3.X UR5, UR21, UR5, UR25, UP2, !UPT ;  /* 0x0000000515057290 */ /* 0x000fe400097fe419 */
[----:B------:R-:W-:Y:S02]  /*07d0*/  UIMAD UR9, UR15, UR30, URZ ;  /* 0x0000001e0f0972a4 */ /* 0x000fe4000f8e023f */
[----:B------:R-:W-:-:S02]  /*07e0*/  ULEA UR22, UP1, UR4, UR22, 0x1 ;  /* 0x0000001604167291 */ /* 0x000fc4000f82083f */
[----:B------:R-:W-:Y:S02]  /*07f0*/  UIMAD.WIDE.U32 UR24, UR14, UR30, UR6 ;  /* 0x0000001e0e1872a5 */ /* 0x000fe4000f8e0006 */
[----:B------:R-:W-:Y:S02]  /*0800*/  UIMAD UR9, UR14, UR31, UR9 ;  /* 0x0000001f0e0972a4 */ /* 0x000fe4000f8e0209 */
[----:B------:R-:W-:Y:S02]  /*0810*/  ULEA.HI.X UR23, UR4, UR23, UR5, 0x1, UP1 ;  /* 0x0000001704177291 */ /* 0x000fe400088f0c05 */
[----:B------:R-:W-:Y:S02]  /*0820*/  UIADD3 UR20, UP1, UR20, UR24, URZ ;  /* 0x0000001814147290 */ /* 0x000fe4000ff3e03f */
[----:B------:R-:W-:Y:S02]  /*0830*/  UIADD3 UR24, UR25, UR9, URZ ;  /* 0x0000000919187290 */ /* 0x000fe4000fffe03f */
[----:B------:R-:W-:-:S02]  /*0840*/  ULDC.64 UR6, c[0x0][0x230] ;  /* 0x00008c0000067ab9 */ /* 0x000fc40000000a00 */
[----:B------:R-:W-:Y:S02]  /*0850*/  ULEA UR9, UP2, UR20, UR6, 0x1 ;  /* 0x0000000614097291 */ /* 0x000fe4000f84083f */
[----:B------:R-:W-:Y:S02]  /*0860*/  UIADD3.X UR21, UR21, UR24, URZ, UP1, !UPT ;  /* 0x0000001815157290 */ /* 0x000fe40008ffe43f */
[----:B------:R-:W-:Y:S02]  /*0870*/  @UP0 UIMAD UR6, UR12, UR18, UR10 ;  /* 0x000000120c0602a4 */ /* 0x000fe4000f8e020a */
[----:B------:R-:W-:Y:S02]  /*0880*/  UISETP.GE.AND UP1, UPT, UR26, 0x1, UPT ;  /* 0x000000011a00788c */ /* 0x000fe4000bf26270 */
[----:B------:R-:W-:Y:S02]  /*0890*/  UMOV UR4, URZ ;  /* 0x0000003f00047c82 */ /* 0x000fe40008000000 */
[----:B------:R-:W-:-:S02]  /*08a0*/  @UP0 UIMAD UR6, UR6, UR26, URZ ;  /* 0x0000001a060602a4 */ /* 0x000fc4000f8e023f */
[----:B------:R-:W-:Y:S02]  /*08b0*/  ULDC UR18, c[0x0][0x16c] ;  /* 0x00005b0000127ab9 */ /* 0x000fe40000000800 */
[----:B------:R-:W-:Y:S02]  /*08c0*/  @UP0 UIMAD UR6, UR6, UR18, URZ ;  /* 0x00000012060602a4 */ /* 0x000fe4000f8e023f */
[----:B------:R-:W-:Y:S02]  /*08d0*/  ULDC.64 UR30, c[0x0][0x260] ;  /* 0x00009800001e7ab9 */ /* 0x000fe40000000a00 */
[----:B------:R-:W-:Y:S02]  /*08e0*/  @UP0 UMOV UR18, 0x8 ;  /* 0x0000000800120882 */ /* 0x000fe40000000000 */
[----:B------:R-:W-:Y:S02]  /*08f0*/  @UP0 UIMAD.WIDE UR30, UR6, UR18, UR30 ;  /* 0x00000012061e02a5 */ /* 0x000fe4000f8e021e */
[----:B------:R-:W-:-:S02]  /*0900*/  UMOV UR5, URZ ;  /* 0x0000003f00057c82 */ /* 0x000fc40008000000 */
[----:B------:R-:W-:-:S03]  /*0910*/  ULEA.HI.X UR7, UR20, UR7, UR21, 0x1, UP2 ;  /* 0x0000000714077291 */ /* 0x000fc600090f0c15 */
[----:B------:R-:W-:Y:S02]  /*0920*/  @!UP0 UMOV UR30, URZ ;  /* 0x0000003f001e8c82 */ /* 0x000fe40008000000 */
[----:B------:R-:W-:Y:S01]  /*0930*/  @!UP0 UMOV UR31, URZ ;  /* 0x0000003f001f8c82 */ /* 0x000fe20008000000 */
[----:B---3--:R1:W0:Y:S01]  /*0940*/  @P0 R2UR UR4, R3 ;  /* 0x00000000030403c2 */ /* 0x00822200000e0000 */
[----:B------:R-:W-:-:S07]  /*0950*/  PLOP3.LUT P0, PT, PT, PT, UP1, 0x80, 0x0 ;  /* 0x000000000000781c */ /* 0x000fce0003f0f018 */
[----:B----4-:R1:W2:Y:S06]  /*0960*/  @P1 R2UR UR5, R4 ;  /* 0x00000000040513c2 */ /* 0x0102ac00000e0000 */
[----:B------:R-:W-:Y:S05]  /*0970*/  @!P0 BRA `(.L_x_286) ;  /* 0x00009f8000008947 */ /* 0x000fea0003800000 */
[----:B------:R-:W3:Y:S01]  /*0980*/  S2R R57, SR_TID.X ;  /* 0x0000000000397919 */ /* 0x000ee20000002100 */
[----:B------:R-:W-:Y:S02]  /*0990*/  UMOV UR20, UR22 ;  /* 0x0000001600147c82 */ /* 0x000fe40008000000 */
[----:B------:R-:W-:Y:S01]  /*09a0*/  UMOV UR21, UR23 ;  /* 0x0000001700157c82 */ /* 0x000fe20008000000 */
[----:B------:R4:W-:Y:S01]  /*09b0*/  STL [R1+0x38], RZ ;  /* 0x000038ff01007387 */ /* 0x0009e20000100800 */
[----:B------:R-:W-:-:S02]  /*09c0*/  UMOV UR18, UR8 ;  /* 0x0000000800127c82 */ /* 0x000fc40008000000 */
[----:B------:R-:W-:Y:S01]  /*09d0*/  UMOV UR22, UR9 ;  /* 0x0000000900167c82 */ /* 0x000fe20008000000 */
[----:B------:R4:W-:Y:S01]  /*09e0*/  STL [R1+0x3c], RZ ;  /* 0x00003cff01007387 */ /* 0x0009e20000100800 */
[----:B------:R-:W-:Y:S02]  /*09f0*/  UMOV UR23, UR7 ;  /* 0x0000000700177c82 */ /* 0x000fe40008000000 */
[----:B------:R-:W-:Y:S01]  /*0a00*/  UMOV UR6, URZ ;  /* 0x0000003f00067c82 */ /* 0x000fe20008000000 */
[----:B---3--:R-:W-:Y:S01]  /*0a10*/  IMAD.SHL.U32 R0, R57, 0x10, RZ ;  /* 0x0000001039007824 */ /* 0x008fe200078e00ff */
[----:B------:R-:W-:-:S04]  /*0a20*/  SHF.R.S32.HI R2, RZ, 0x1f, R57 ;  /* 0x0000001fff027819 */ /* 0x000fc80000011439 */
[----:B------:R-:W-:Y:S02]  /*0a30*/  LOP3.LUT R0, R0, 0xfffffe00, RZ, 0xc0, !PT ;  /* 0xfffffe0000007812 */ /* 0x000fe400078ec0ff */
[----:B------:R-:W-:Y:S02]  /*0a40*/  LEA.HI R2, R2, R57, RZ, 0x5 ;  /* 0x0000003902027211 */ /* 0x000fe400078f28ff */
[----:B------:R-:W-:Y:S02]  /*0a50*/  LOP3.LUT R58, R0, 0x1f, R57, 0xf8, !PT ;  /* 0x0000001f003a7812 */ /* 0x000fe400078ef839 */
[----:B------:R-:W-:Y:S02]  /*0a60*/  SHF.R.S32.HI R0, RZ, 0x5, R2 ;  /* 0x00000005ff007819 */ /* 0x000fe40000011402 */
[----:B----4-:R-:W-:Y:S02]  /*0a70*/  SHF.R.S32.HI R59, RZ, 0x1f, R58 ;  /* 0x0000001fff3b7819 */ /* 0x010fe4000001143a */
.L_x_345:
[----:B------:R-:W-:Y:S01]  /*0a80*/  ULDC UR24, c[0x0][0x174] ;  /* 0x00005d0000187ab9 */ /* 0x000fe20000000800 */
[----:B------:R-:W-:Y:S01]  /*0a90*/  BAR.SYNC.DEFER_BLOCKING 0x0 ;  /* 0x0000000000007b1d */ /* 0x000fe20000010000 */
[----:B------:R-:W-:Y:S01]  /*0aa0*/  UIADD3 UR24, -UR6, UR24, URZ ;  /* 0x0000001806187290 */ /* 0x000fe2000fffe13f */
[----:B------:R-:W-:-:S02]  /*0ab0*/  LOP3.LUT R72, R58, 0x20, RZ, 0xfc, !PT ;  /* 0x000000203a487812 */ /* 0x000fc400078efcff */
[C---:B-1----:R-:W-:Y:S01]  /*0ac0*/  LEA R4, P3, R58.reuse, UR16, 0x1 ;  /* 0x000000103a047c11 */ /* 0x042fe2000f8608ff */
[----:B------:R-:W-:Y:S01]  /*0ad0*/  ULEA UR25, UR24, 0xfffff800, 0xb ;  /* 0xfffff80018197891 */ /* 0x000fe2000f8e583f */
[C---:B------:R-:W-:Y:S01]  /*0ae0*/  LOP3.LUT R71, R58.reuse, 0x40, RZ, 0xfc, !PT ;  /* 0x000000403a477812 */ /* 0x040fe200078efcff */
[----:B------:R-:W-:Y:S01]  /*0af0*/  ULDC UR7, c[0x0][0x168] ;  /* 0x00005a0000077ab9 */ /* 0x000fe20000000800 */
[C---:B------:R-:W-:Y:S01]  /*0b00*/  LOP3.LUT R70, R58.reuse, 0x60, RZ, 0xfc, !PT ;  /* 0x000000603a467812 */ /* 0x040fe200078efcff */
[----:B------:R-:W-:Y:S01]  /*0b10*/  UIADD3 UR7, -UR25, UR7, URZ ;  /* 0x0000000719077290 */ /* 0x000fe2000fffe13f */
[----:B------:R-:W-:Y:S02]  /*0b20*/  PRMT R6, RZ, 0x7610, R6 ;  /* 0x00007610ff067816 */ /* 0x000fe40000000006 */
[----:B------:R-:W-:Y:S02]  /*0b30*/  LOP3.LUT R69, R58, 0x80, RZ, 0xfc, !PT ;  /* 0x000000803a457812 */ /* 0x000fe400078efcff */
[----:B------:R-:W-:-:S02]  /*0b40*/  PRMT R7, RZ, 0x7610, R7 ;  /* 0x00007610ff077816 */ /* 0x000fc40000000007 */
[C---:B------:R-:W-:Y:S02]  /*0b50*/  LOP3.LUT R68, R58.reuse, 0xa0, RZ, 0xfc, !PT ;  /* 0x000000a03a447812 */ /* 0x040fe400078efcff */
[C---:B------:R-:W-:Y:S02]  /*0b60*/  LOP3.LUT R67, R58.reuse, 0xc0, RZ, 0xfc, !PT ;  /* 0x000000c03a437812 */ /* 0x040fe400078efcff */
[C---:B------:R-:W-:Y:S02]  /*0b70*/  LOP3.LUT R66, R58.reuse, 0xe0, RZ, 0xfc, !PT ;  /* 0x000000e03a427812 */ /* 0x040fe400078efcff */
[----:B------:R-:W-:Y:S02]  /*0b80*/  LOP3.LUT R65, R58, 0x100, RZ, 0xfc, !PT ;  /* 0x000001003a417812 */ /* 0x000fe400078efcff */
[----:B------:R-:W-:Y:S02]  /*0b90*/  PRMT R8, RZ, 0x7610, R8 ;  /* 0x00007610ff087816 */ /* 0x000fe40000000008 */
[----:B------:R-:W-:-:S02]  /*0ba0*/  PRMT R9, RZ, 0x7610, R9 ;  /* 0x00007610ff097816 */ /* 0x000fc40000000009 */
[----:B------:R-:W-:Y:S02]  /*0bb0*/  PRMT R10, RZ, 0x7610, R10 ;  /* 0x00007610ff0a7816 */ /* 0x000fe4000000000a */
[----:B------:R-:W-:Y:S02]  /*0bc0*/  PRMT R11, RZ, 0x7610, R11 ;  /* 0x00007610ff0b7816 */ /* 0x000fe4000000000b */
[C---:B------:R-:W-:Y:S02]  /*0bd0*/  LOP3.LUT R43, R58.reuse, 0x120, RZ, 0xfc, !PT ;  /* 0x000001203a2b7812 */ /* 0x040fe400078efcff */
[----:B------:R-:W-:Y:S02]  /*0be0*/  PRMT R12, RZ, 0x7610, R12 ;  /* 0x00007610ff0c7816 */ /* 0x000fe4000000000c */
[----:B------:R-:W-:Y:S02]  /*0bf0*/  LOP3.LUT R42, R58, 0x140, RZ, 0xfc, !PT ;  /* 0x000001403a2a7812 */ /* 0x000fe400078efcff */
[----:B------:R-:W-:-:S02]  /*0c00*/  PRMT R13, RZ, 0x7610, R13 ;  /* 0x00007610ff0d7816 */ /* 0x000fc4000000000d */
[C---:B------:R-:W-:Y:S02]  /*0c10*/  LOP3.LUT R41, R58.reuse, 0x160, RZ, 0xfc, !PT ;  /* 0x000001603a297812 */ /* 0x040fe400078efcff */
[----:B------:R-:W-:Y:S02]  /*0c20*/  PRMT R14, RZ, 0x7610, R14 ;  /* 0x00007610ff0e7816 */ /* 0x000fe4000000000e */
[C---:B------:R-:W-:Y:S02]  /*0c30*/  LOP3.LUT R40, R58.reuse, 0x180, RZ, 0xfc, !PT ;  /* 0x000001803a287812 */ /* 0x040fe400078efcff */
[C---:B------:R-:W-:Y:S02]  /*0c40*/  LOP3.LUT R3, R58.reuse, 0x1a0, RZ, 0xfc, !PT ;  /* 0x000001a03a037812 */ /* 0x040fe400078efcff */
[C---:B------:R-:W-:Y:S02]  /*0c50*/  LOP3.LUT R2, R58.reuse, 0x1c0, RZ, 0xfc, !PT ;  /* 0x000001c03a027812 */ /* 0x040fe400078efcff */
[----:B------:R-:W-:-:S02]  /*0c60*/  LOP3.LUT R0, R58, 0x1e0, RZ, 0xfc, !PT ;  /* 0x000001e03a007812 */ /* 0x000fc400078efcff */
[----:B------:R-:W-:Y:S02]  /*0c70*/  PRMT R16, RZ, 0x7610, R16 ;  /* 0x00007610ff107816 */ /* 0x000fe40000000010 */
[----:B------:R-:W-:Y:S02]  /*0c80*/  PRMT R15, RZ, 0x7610, R15 ;  /* 0x00007610ff0f7816 */ /* 0x000fe4000000000f */
[----:B------:R-:W-:Y:S02]  /*0c90*/  PRMT R18, RZ, 0x7610, R18 ;  /* 0x00007610ff127816 */ /* 0x000fe40000000012 */
[----:B------:R-:W-:Y:S02]  /*0ca0*/  PRMT R17, RZ, 0x7610, R17 ;  /* 0x00007610ff117816 */ /* 0x000fe40000000011 */
[----:B------:R-:W-:Y:S02]  /*0cb0*/  PRMT R20, RZ, 0x7610, R20 ;  /* 0x00007610ff147816 */ /* 0x000fe40000000014 */
[----:B------:R-:W-:-:S02]  /*0cc0*/  PRMT R19, RZ, 0x7610, R19 ;  /* 0x00007610ff137816 */ /* 0x000fc40000000013 */
[----:B------:R-:W-:Y:S01]  /*0cd0*/  PRMT R21, RZ, 0x7610, R21 ;  /* 0x00007610ff157816 */ /* 0x000fe20000000015 */
[----:B------:R-:W1:Y:S01]  /*0ce0*/  S2R R28, SR_LANEID ;  /* 0x00000000001c7919 */ /* 0x000e620000000000 */
[----:B------:R-:W-:Y:S01]  /*0cf0*/  ISETP.GE.AND P2, PT, R58, UR7, PT ;  /* 0x000000073a007c0c */ /* 0x000fe2000bf46270 */
[----:B------:R-:W-:Y:S01]  /*0d00*/  IMAD.SHL.U32 R64, R57, 0x10, RZ ;  /* 0x0000001039407824 */ /* 0x000fe200078e00ff */
[----:B------:R-:W-:Y:S01]  /*0d10*/  ISETP.GE.AND P1, PT, R72, UR7, PT ;  /* 0x0000000748007c0c */ /* 0x000fe2000bf26270 */
[C---:B------:R-:W-:Y:S01]  /*0d20*/  IMAD.SHL.U32 R30, R58.reuse, 0x2, RZ ;  /* 0x000000023a1e7824 */ /* 0x040fe200078e00ff */
[----:B------:R-:W-:Y:S01]  /*0d30*/  LEA.HI.X R5, R58, UR17, R59, 0x1, P3 ;  /* 0x000000113a057c11 */ /* 0x000fe200098f0c3b */
[----:B------:R-:W-:Y:S01]  /*0d40*/  ULDC.64 UR26, c[0x0][0x1f0] ;  /* 0x00007c00001a7ab9 */ /* 0x000fe20000000a00 */
[----:B------:R-:W-:Y:S01]  /*0d50*/  ISETP.GE.AND P0, PT, R71, UR7, PT ;  /* 0x0000000747007c0c */ /* 0x000fe2000bf06270 */
[----:B------:R-:W-:Y:S01]  /*0d60*/  ULDC.64 UR8, c[0x0][0x200] ;  /* 0x0000800000087ab9 */ /* 0x000fe20000000a00 */
[----:B------:R-:W-:-:S02]  /*0d70*/  ISETP.GE.AND P4, PT, R70, UR7, PT ;  /* 0x0000000746007c0c */ /* 0x000fc4000bf86270 */
[----:B------:R-:W-:Y:S02]  /*0d80*/  ISETP.GE.AND P6, PT, R69, UR7, PT ;  /* 0x0000000745007c0c */ /* 0x000fe4000bfc6270 */
[----:B------:R-:W-:Y:S01]  /*0d90*/  ISETP.GE.AND P5, PT, R68, UR7, PT ;  /* 0x0000000744007c0c */ /* 0x000fe2000bfa6270 */
[----:B------:R3:W4:Y:S01]  /*0da0*/  @!P2 LDG.E.U16 R6, [R4.64] ;  /* 0x0000001c0406a981 */ /* 0x000722000c1e1500 */
[----:B------:R-:W-:Y:S02]  /*0db0*/  ISETP.GE.AND P3, PT, R67, UR7, PT ;  /* 0x0000000743007c0c */ /* 0x000fe4000bf66270 */
[----:B------:R-:W-:Y:S01]  /*0dc0*/  ISETP.GE.AND P2, PT, R66, UR7, PT ;  /* 0x0000000742007c0c */ /* 0x000fe2000bf46270 */
        /* <DEDUP_REMOVED lines=23> */
[----:B------:R-:W-:-:S04]  /*0f40*/  LOP3.LUT R24, R64, 0xfffffe00, RZ, 0xc0, !PT ;  /* 0xfffffe0040187812 */ /* 0x000fc800078ec0ff */
[----:B-1----:R-:W-:-:S04]  /*0f50*/  IADD3 R22, R24, R28, RZ ;  /* 0x0000001c18167210 */ /* 0x002fc80007ffe0ff */
[C---:B------:R-:W-:Y:S02]  /*0f60*/  IADD3 R25, R22.reuse, 0x20, RZ ;  /* 0x0000002016197810 */ /* 0x040fe40007ffe0ff */
[C---:B------:R-:W-:Y:S02]  /*0f70*/  IADD3 R27, R22.reuse, 0x40, RZ ;  /* 0x00000040161b7810 */ /* 0x040fe40007ffe0ff */
[C---:B------:R-:W-:Y:S02]  /*0f80*/  LEA.HI.SX32 R23, R22.reuse, R22, 0x1b ;  /* 0x0000001616177211 */ /* 0x040fe400078fdaff */
[C---:B------:R-:W-:Y:S02]  /*0f90*/  IADD3 R29, R22.reuse, 0x60, RZ ;  /* 0x00000060161d7810 */ /* 0x040fe40007ffe0ff */
[C---:B------:R-:W-:Y:S02]  /*0fa0*/  IADD3 R31, R22.reuse, 0x80, RZ ;  /* 0x00000080161f7810 */ /* 0x040fe40007ffe0ff */
[----:B------:R-:W-:-:S02]  /*0fb0*/  IADD3 R33, R22, 0xa0, RZ ;  /* 0x000000a016217810 */ /* 0x000fc40007ffe0ff */
[-C--:B------:R-:W-:Y:S02]  /*0fc0*/  LEA.HI.SX32 R25, R25, R22.reuse, 0x1b ;  /* 0x0000001619197211 */ /* 0x080fe400078fdaff */
[C---:B------:R-:W-:Y:S02]  /*0fd0*/  IADD3 R35, R22.reuse, 0xc0, RZ ;  /* 0x000000c016237810 */ /* 0x040fe40007ffe0ff */
[-C--:B------:R-:W-:Y:S01]  /*0fe0*/  LEA.HI.SX32 R27, R27, R22.reuse, 0x1b ;  /* 0x000000161b1b7211 */ /* 0x080fe200078fdaff */
[----:B------:R-:W-:Y:S01]  /*0ff0*/  IMAD.SHL.U32 R148, R23, 0x2, RZ ;  /* 0x0000000217947824 */ /* 0x000fe200078e00ff */
[C---:B---3--:R-:W-:Y:S02]  /*1000*/  IADD3 R5, R22.reuse, 0xe0, RZ ;  /* 0x000000e016057810 */ /* 0x048fe40007ffe0ff */
[----:B------:R-:W-:Y:S02]  /*1010*/  IADD3 R37, R22, 0x100, RZ ;  /* 0x0000010016257810 */ /* 0x000fe40007ffe0ff */
[----:B------:R-:W-:-:S02]  /*1020*/  LEA.HI.SX32 R29, R29, R22, 0x1b ;  /* 0x000000161d1d7211 */ /* 0x000fc400078fdaff */
[-C--:B------:R-:W-:Y:S01]  /*1030*/  LEA.HI.SX32 R31, R31, R22.reuse, 0x1b ;  /* 0x000000161f1f7211 */ /* 0x080fe200078fdaff */
[----:B------:R-:W-:Y:S01]  /*1040*/  IMAD.SHL.U32 R147, R25, 0x2, RZ ;  /* 0x0000000219937824 */ /* 0x000fe200078e00ff */
[C---:B------:R-:W-:Y:S02]  /*1050*/  IADD3 R39, R22.reuse, 0x120, RZ ;  /* 0x0000012016277810 */ /* 0x040fe40007ffe0ff */
[-C--:B------:R-:W-:Y:S01]  /*1060*/  LEA.HI.SX32 R33, R33, R22.reuse, 0x1b ;  /* 0x0000001621217211 */ /* 0x080fe200078fdaff */
[----:B------:R-:W-:Y:S01]  /*1070*/  IMAD.SHL.U32 R146, R27, 0x2, RZ ;  /* 0x000000021b927824 */ /* 0x000fe200078e00ff */
[C---:B------:R-:W-:Y:S02]  /*1080*/  IADD3 R45, R22.reuse, 0x140, RZ ;  /* 0x00000140162d7810 */ /* 0x040fe40007ffe0ff */
[----:B------:R-:W-:Y:S01]  /*1090*/  LEA.HI.SX32 R35, R35, R22, 0x1b ;  /* 0x0000001623237211 */ /* 0x000fe200078fdaff */
[----:B------:R-:W-:Y:S01]  /*10a0*/  IMAD.SHL.U32 R144, R31, 0x2, RZ ;  /* 0x000000021f907824 */ /* 0x000fe200078e00ff */
[----:B------:R-:W-:-:S02]  /*10b0*/  IADD3 R47, R22, 0x160, RZ ;  /* 0x00000160162f7810 */ /* 0x000fc40007ffe0ff */
[C---:B------:R-:W-:Y:S02]  /*10c0*/  IADD3 R49, R22.reuse, 0x180, RZ ;  /* 0x0000018016317810 */ /* 0x040fe40007ffe0ff */
[-C--:B------:R-:W-:Y:S02]  /*10d0*/  LEA.HI.SX32 R5, R5, R22.reuse, 0x1b ;  /* 0x0000001605057211 */ /* 0x080fe400078fdaff */
[-C--:B------:R-:W-:Y:S02]  /*10e0*/  LEA.HI.SX32 R37, R37, R22.reuse, 0x1b ;  /* 0x0000001625257211 */ /* 0x080fe400078fdaff */
[----:B------:R-:W-:Y:S01]  /*10f0*/  SHF.L.U32 R145, R29, 0x1, RZ ;  /* 0x000000011d917819 */ /* 0x000fe200000006ff */
[----:B------:R-:W-:Y:S01]  /*1100*/  IMAD.SHL.U32 R143, R33, 0x2, RZ ;  /* 0x00000002218f7824 */ /* 0x000fe200078e00ff */
[C---:B------:R-:W-:Y:S02]  /*1110*/  IADD3 R51, R22.reuse, 0x1a0, RZ ;  /* 0x000001a016337810 */ /* 0x040fe40007ffe0ff */
[----:B------:R-:W-:Y:S01]  /*1120*/  LEA.HI.SX32 R39, R39, R22, 0x1b ;  /* 0x0000001627277211 */ /* 0x000fe200078fdaff */
[----:B------:R-:W-:Y:S01]  /*1130*/  IMAD.SHL.U32 R142, R35, 0x2, RZ ;  /* 0x00000002238e7824 */ /* 0x000fe200078e00ff */
[----:B------:R-:W-:-:S02]  /*1140*/  IADD3 R53, R22, 0x1c0, RZ ;  /* 0x000001c016357810 */ /* 0x000fc40007ffe0ff */
[-C--:B------:R-:W-:Y:S01]  /*1150*/  LEA.HI.SX32 R45, R45, R22.reuse, 0x1b ;  /* 0x000000162d2d7211 */ /* 0x080fe200078fdaff */
[----:B------:R-:W-:Y:S01]  /*1160*/  IMAD.SHL.U32 R140, R37, 0x2, RZ ;  /* 0x00000002258c7824 */ /* 0x000fe200078e00ff */
[----:B------:R-:W-:Y:S02]  /*1170*/  IADD3 R55, R22, 0x1e0, RZ ;  /* 0x000001e016377810 */ /* 0x000fe40007ffe0ff */
[-C--:B------:R-:W-:Y:S02]  /*1180*/  LEA.HI.SX32 R47, R47, R22.reuse, 0x1b ;  /* 0x000000162f2f7211 */ /* 0x080fe400078fdaff */
[-C--:B------:R-:W-:Y:S02]  /*1190*/  LEA.HI.SX32 R49, R49, R22.reuse, 0x1b ;  /* 0x0000001631317211 */ /* 0x080fe400078fdaff */
[----:B------:R-:W-:Y:S01]  /*11a0*/  SHF.L.U32 R141, R5, 0x1, RZ ;  /* 0x00000001058d7819 */ /* 0x000fe200000006ff */
[----:B------:R-:W-:Y:S01]  /*11b0*/  IMAD.SHL.U32 R165, R39, 0x2, RZ ;  /* 0x0000000227a57824 */ /* 0x000fe200078e00ff */
[-C--:B------:R-:W-:Y:S01]  /*11c0*/  LEA.HI.SX32 R51, R51, R22.reuse, 0x1b ;  /* 0x0000001633337211 */ /* 0x080fe200078fdaff */
[----:B------:R-:W-:Y:S01]  /*11d0*/  IMAD.SHL.U32 R164, R45, 0x2, RZ ;  /* 0x000000022da47824 */ /* 0x000fe200078e00ff */
[-C--:B------:R-:W-:Y:S01]  /*11e0*/  LEA.HI.SX32 R53, R53, R22.reuse, 0x1b ;  /* 0x0000001635357211 */ /* 0x080fe200078fdaff */
[----:B------:R-:W-:Y:S01]  /*11f0*/  IMAD.SHL.U32 R162, R49, 0x2, RZ ;  /* 0x0000000231a27824 */ /* 0x000fe200078e00ff */
[----:B------:R-:W-:-:S02]  /*1200*/  LEA.HI.SX32 R55, R55, R22, 0x1b ;  /* 0x0000001637377211 */ /* 0x000fc400078fdaff */
[----:B------:R-:W-:Y:S01]  /*1210*/  SHF.L.U32 R163, R47, 0x1, RZ ;  /* 0x000000012fa37819 */ /* 0x000fe200000006ff */
[----:B------:R-:W-:Y:S01]  /*1220*/  IMAD.SHL.U32 R161, R51, 0x2, RZ ;  /* 0x0000000233a17824 */ /* 0x000fe200078e00ff */
[----:B------:R-:W-:Y:S01]  /*1230*/  SHF.L.U32 R158, R55, 0x1, RZ ;  /* 0x00000001379e7819 */ /* 0x000fe200000006ff */
[----:B------:R-:W-:Y:S01]  /*1240*/  IMAD.SHL.U32 R160, R53, 0x2, RZ ;  /* 0x0000000235a07824 */ /* 0x000fe200078e00ff */
[----:B------:R-:W-:Y:S02]  /*1250*/  ISETP.GE.AND P2, PT, R58, UR7, PT ;  /* 0x000000073a007c0c */ /* 0x000fe4000bf46270 */
[----:B------:R-:W-:Y:S02]  /*1260*/  ISETP.GE.AND P1, PT, R72, UR7, PT ;  /* 0x0000000748007c0c */ /* 0x000fe4000bf26270 */
[----:B------:R-:W-:Y:S02]  /*1270*/  SHF.L.U64.HI R26, R58, 0x1, R59 ;  /* 0x000000013a1a7819 */ /* 0x000fe4000001023b */
[----:B------:R-:W-:-:S02]  /*1280*/  IADD3 R4, P0, R30, UR18, RZ ;  /* 0x000000121e047c10 */ /* 0x000fc4000ff1e0ff */
[----:B------:R-:W-:Y:S02]  /*1290*/  ISETP.GE.AND P4, PT, R70, UR7, PT ;  /* 0x0000000746007c0c */ /* 0x000fe4000bf86270 */
[----:B------:R-:W-:Y:S02]  /*12a0*/  IADD3.X R5, R26, UR19, RZ, P0, !PT ;  /* 0x000000131a057c10 */ /* 0x000fe400087fe4ff */
[----:B------:R-:W-:Y:S02]  /*12b0*/  ISETP.GE.AND P0, PT, R71, UR7, PT ;  /* 0x0000000747007c0c */ /* 0x000fe4000bf06270 */
[----:B------:R-:W-:Y:S02]  /*12c0*/  ISETP.GE.AND P6, PT, R69, UR7, PT ;  /* 0x0000000745007c0c */ /* 0x000fe4000bfc6270 */
[----:B------:R-:W-:Y:S02]  /*12d0*/  ISETP.GE.AND P5, PT, R68, UR7, PT ;  /* 0x0000000744007c0c */ /* 0x000fe4000bfa6270 */
[----:B------:R-:W-:-:S02]  /*12e0*/  ISETP.GE.AND P3, PT, R67, UR7, PT ;  /* 0x0000000743007c0c */ /* 0x000fc4000bf66270 */
[----:B------:R-:W-:Y:S01]  /*12f0*/  PRMT R23, RZ, 0x7610, R23 ;  /* 0x00007610ff177816 */ /* 0x000fe20000000017 */
[----:B----4-:R1:W-:Y:S04]  /*1300*/  STS.U16 [R148], R6 ;  /* 0x0000000694007388 */ /* 0x0103e80000000400 */
[----:B-----5:R3:W-:Y:S04]  /*1310*/  STS.U16 [R147+0x40], R7 ;  /* 0x0000400793007388 */ /* 0x0207e80000000400 */
[----:B--2---:R2:W-:Y:S01]  /*1320*/  STS.U16 [R146+0x80], R8 ;  /* 0x0000800892007388 */ /* 0x0045e20000000400 */
[----:B-1----:R-:W-:-:S03]  /*1330*/  IMAD R6, R28, 0x10, R24 ;  /* 0x000000101c067824 */ /* 0x002fc600078e0218 */
[----:B------:R1:W-:Y:S04]  /*1340*/  STS.U16 [R145+0xc0], R9 ;  /* 0x0000c00991007388 */ /* 0x0003e80000000400 */
[----:B------:R4:W-:Y:S01]  /*1350*/  STS.U16 [R144+0x100], R10 ;  /* 0x0001000a90007388 */ /* 0x0009e20000000400 */
[----:B------:R-:W-:-:S03]  /*1360*/  LEA.HI.SX32 R56, R6, R6, 0x1b ;  /* 0x0000000606387211 */ /* 0x000fc600078fdaff */
[----:B------:R5:W-:Y:S04]  /*1370*/  STS.U16 [R143+0x140], R11 ;  /* 0x0001400b8f007388 */ /* 0x000be80000000400 */
[----:B------:R0:W-:Y:S04]  /*1380*/  STS.U16 [R142+0x180], R12 ;  /* 0x0001800c8e007388 */ /* 0x0001e80000000400 */
[----:B------:R0:W-:Y:S04]  /*1390*/  STS.U16 [R141+0x1c0], R13 ;  /* 0x0001c00d8d007388 */ /* 0x0001e80000000400 */
[----:B------:R0:W-:Y:S01]  /*13a0*/  STS.U16 [R140+0x200], R14 ;  /* 0x0002000e8c007388 */ /* 0x0001e20000000400 */
[----:B------:R-:W-:-:S03]  /*13b0*/  IMAD.SHL.U32 R56, R56, 0x2, RZ ;  /* 0x0000000238387824 */ /* 0x000fc600078e00ff */
[----:B------:R-:W-:Y:S04]  /*13c0*/  STS.U16 [R165+0x240], R16 ;  /* 0x00024010a5007388 */ /* 0x000fe80000000400 */
[----:B------:R0:W-:Y:S04]  /*13d0*/  STS.U16 [R164+0x280], R15 ;  /* 0x0002800fa4007388 */ /* 0x0001e80000000400 */
[----:B------:R-:W-:Y:S04]  /*13e0*/  STS.U16 [R163+0x2c0], R18 ;  /* 0x0002c012a3007388 */ /* 0x000fe80000000400 */
[----:B------:R0:W-:Y:S04]  /*13f0*/  STS.U16 [R162+0x300], R17 ;  /* 0x00030011a2007388 */ /* 0x0001e80000000400 */
[----:B------:R-:W-:Y:S04]  /*1400*/  STS.U16 [R161+0x340], R20 ;  /* 0x00034014a1007388 */ /* 0x000fe80000000400 */
        /* <DEDUP_REMOVED lines=19> */
[----:B---3--:R-:W-:-:S03]  /*1540*/  PRMT R7, RZ, 0x7610, R7 ;  /* 0x00007610ff077816 */ /* 0x008fc60000000007 */
[----:B------:R-:W-:Y:S01]  /*1550*/  BAR.SYNC.DEFER_BLOCKING 0x0 ;  /* 0x0000000000007b1d */ /* 0x000fe20000010000 */
[----:B--2---:R-:W-:Y:S02]  /*1560*/  PRMT R8, RZ, 0x7610, R8 ;  /* 0x00007610ff087816 */ /* 0x004fe40000000008 */
[----:B-1----:R-:W-:Y:S02]  /*1570*/  PRMT R9, RZ, 0x7610, R9 ;  /* 0x00007610ff097816 */ /* 0x002fe40000000009 */
[----:B----4-:R-:W-:Y:S02]  /*1580*/  PRMT R10, RZ, 0x7610, R10 ;  /* 0x00007610ff0a7816 */ /* 0x010fe4000000000a */
[----:B-----5:R-:W-:Y:S02]  /*1590*/  PRMT R11, RZ, 0x7610, R11 ;  /* 0x00007610ff0b7816 */ /* 0x020fe4000000000b */
[----:B0-----:R-:W-:Y:S02]  /*15a0*/  PRMT R12, RZ, 0x7610, R12 ;  /* 0x00007610ff0c7816 */ /* 0x001fe4000000000c */
        /* <DEDUP_REMOVED lines=21> */
[----:B------:R-:W-:Y:S02]  /*1700*/  PRMT R16, RZ, 0x7610, R16 ;  /* 0x00007610ff107816 */ /* 0x000fe40000000010 */
        /* <DEDUP_REMOVED lines=10> */
[----:B------:R0:W5:Y:S04]  /*17b0*/  @!P2 LDG.E.U16 R21, [R4.64+0x380] ;  /* 0x0003801c0415a981 */ /* 0x000168000c1e1500 */
[----:B------:R0:W5:Y:S04]  /*17c0*/  @!P1 LDG.E.U16 R23, [R4.64+0x3c0] ;  /* 0x0003c01c04179981 */ /* 0x000168000c1e1500 */
        /* <DEDUP_REMOVED lines=9> */
[----:B------:R-:W-:Y:S04]  /*1860*/  STL [R1+0x30], R26 ;  /* 0x0000301a01007387 */ /* 0x000fe80000100800 */
[----:B------:R-:W-:Y:S01]  /*1870*/  STL [R1+0x34], R30 ;  /* 0x0000341e01007387 */ /* 0x000fe20000100800 */
[----:B------:R-:W-:-:S02]  /*1880*/  ISETP.GE.AND P2, PT, R58, UR7, PT ;  /* 0x000000073a007c0c */ /* 0x000fc4000bf46270 */
[----:B------:R-:W-:Y:S02]  /*1890*/  ISETP.GE.AND P1, PT, R72, UR7, PT ;  /* 0x0000000748007c0c */ /* 0x000fe4000bf26270 */
[----:B0-----:R-:W-:Y:S02]  /*18a0*/  LEA R4, P0, R58, UR20, 0x1 ;  /* 0x000000143a047c11 */ /* 0x001fe4000f8008ff */
[----:B------:R-:W-:Y:S02]  /*18b0*/  ISETP.GE.AND P4, PT, R70, UR7, PT ;  /* 0x0000000746007c0c */ /* 0x000fe4000bf86270 */
[----:B------:R-:W-:Y:S02]  /*18c0*/  LEA.HI.X R5, R58, UR21, R59, 0x1, P0 ;  /* 0x000000153a057c11 */ /* 0x000fe400080f0c3b */
        /* <DEDUP_REMOVED lines=10> */
[----:B------:R-:W-:Y:S01]  /*1970*/  PRMT R73, RZ, 0x7610, R73 ;  /* 0x00007610ff497816 */ /* 0x000fe20000000049 */
[----:B--2---:R-:W-:Y:S04]  /*1980*/  STS.U16 [R148], R7 ;  /* 0x0000000794007388 */ /* 0x004fe80000000400 */
[----:B---3--:R-:W-:Y:S04]  /*1990*/  STS.U16 [R147+0x40], R8 ;  /* 0x0000400893007388 */ /* 0x008fe80000000400 */
[----:B----4-:R-:W-:Y:S04]  /*19a0*/  STS.U16 [R146+0x80], R9 ;  /* 0x0000800992007388 */ /* 0x010fe80000000400 */
[----:B-----5:R-:W-:Y:S04]  /*19b0*/  STS.U16 [R145+0xc0], R10 ;  /* 0x0000c00a91007388 */ /* 0x020fe80000000400 */
[----:B------:R-:W-:Y:S04]  /*19c0*/  STS.U16 [R144+0x100], R11 ;  /* 0x0001000b90007388 */ /* 0x000fe80000000400 */
[----:B------:R0:W-:Y:S04]  /*19d0*/  STS.U16 [R143+0x140], R12 ;  /* 0x0001400c8f007388 */ /* 0x0001e80000000400 */
[----:B------:R1:W-:Y:S04]  /*19e0*/  STS.U16 [R142+0x180], R13 ;  /* 0x0001800d8e007388 */ /* 0x0003e80000000400 */
[----:B------:R2:W-:Y:S04]  /*19f0*/  STS.U16 [R141+0x1c0], R14 ;  /* 0x0001c00e8d007388 */ /* 0x0005e80000000400 */
[----:B------:R3:W-:Y:S04]  /*1a00*/  STS.U16 [R140+0x200], R15 ;  /* 0x0002000f8c007388 */ /* 0x0007e80000000400 */
[----:B------:R4:W-:Y:S04]  /*1a10*/  STS.U16 [R165+0x240], R16 ;  /* 0x00024010a5007388 */ /* 0x0009e80000000400 */
[----:B------:R5:W-:Y:S04]  /*1a20*/  STS.U16 [R164+0x280], R17 ;  /* 0x00028011a4007388 */ /* 0x000be80000000400 */
[----:B------:R-:W-:Y:S04]  /*1a30*/  STS.U16 [R163+0x2c0], R6 ;  /* 0x0002c006a3007388 */ /* 0x000fe80000000400 */
[----:B------:R-:W-:Y:S04]  /*1a40*/  STS.U16 [R162+0x300], R19 ;  /* 0x00030013a2007388 */ /* 0x000fe80000000400 */
[----:B------:R0:W-:Y:S04]  /*1a50*/  STS.U16 [R161+0x340], R18 ;  /* 0x00034012a1007388 */ /* 0x0001e80000000400 */
        /* <DEDUP_REMOVED lines=22> */
[----:B--2---:R-:W-:Y:S02]  /*1bc0*/  PRMT R14, RZ, 0x7610, R14 ;  /* 0x00007610ff0e7816 */ /* 0x004fe4000000000e */
[----:B---3--:R-:W-:Y:S02]  /*1bd0*/  PRMT R15, RZ, 0x7610, R15 ;  /* 0x00007610ff0f7816 */ /* 0x008fe4000000000f */
[----:B----4-:R-:W-:Y:S02]  /*1be0*/  PRMT R16, RZ, 0x7610, R16 ;  /* 0x00007610ff107816 */ /* 0x010fe40000000010 */
[----:B-----5:R-:W-:Y:S02]  /*1bf0*/  PRMT R17, RZ, 0x7610, R17 ;  /* 0x00007610ff117816 */ /* 0x020fe40000000011 */
[----:B------:R-:W-:-:S02]  /*1c00*/  PRMT R18, RZ, 0x7610, R18 ;  /* 0x00007610ff127816 */ /* 0x000fc40000000012 */
        /* <DEDUP_REMOVED lines=26> */
[----:B------:R0:W5:Y:S01]  /*1db0*/  @!P1 LDG.E.U16 R73, [R4.64+0x3c0] ;  /* 0x0003c01c04499981 */ /* 0x000162000c1e1500 */
[----:B------:R-:W-:Y:S01]  /*1dc0*/  UIMAD UR38, UR13, UR26, URZ ;  /* 0x0000001a0d2672a4 */ /* 0x000fe2000f8e023f */
[----:B------:R-:W-:Y:S01]  /*1dd0*/  ISETP.GE.AND P0, PT, R58, UR7, PT ;  /* 0x000000073a007c0c */ /* 0x000fe2000bf06270 */
[----:B------:R-:W-:-:S02]  /*1de0*/  UIMAD UR41, UR13, UR8, URZ ;  /* 0x000000080d2972a4 */ /* 0x000fc4000f8e023f */
[----:B------:R-:W-:Y:S02]  /*1df0*/  UIMAD.WIDE.U32 UR36, UR12, UR26, URZ ;  /* 0x0000001a0c2472a5 */ /* 0x000fe4000f8e003f */
[----:B------:R-:W-:Y:S02]  /*1e00*/  USHF.R.S32.HI UR26, URZ, 0x1f, UR25 ;  /* 0x0000001f3f1a7899 */ /* 0x000fe40008011419 */
[----:B------:R-:W-:Y:S02]  /*1e10*/  UIMAD UR40, UR12, UR27, UR38 ;  /* 0x0000001b0c2872a4 */ /* 0x000fe4000f8e0226 */
[----:B------:R-:W-:Y:S02]  /*1e20*/  UIMAD.WIDE.U32 UR38, UR12, UR8, URZ ;  /* 0x000000080c2672a5 */ /* 0x000fe4000f8e003f */
[----:B------:R-:W-:Y:S01]  /*1e30*/  UIMAD UR41, UR12, UR9, UR41 ;  /* 0x000000090c2972a4 */ /* 0x000fe2000f8e0229 */
[----:B0-----:R-:W-:Y:S02]  /*1e40*/  MOV R4, UR25 ;  /* 0x0000001900047c02 */ /* 0x001fe40008000f00 */
[----:B------:R-:W-:Y:S01]  /*1e50*/  ULDC.64 UR8, c[0x0][0x208] ;  /* 0x0000820000087ab9 */ /* 0x000fe20000000a00 */
[----:B------:R-:W-:Y:S01]  /*1e60*/  IMAD.U32 R5, RZ, RZ, UR26 ;  /* 0x0000001aff057e24 */ /* 0x000fe2000f8e00ff */
[----:B------:R-:W-:Y:S01]  /*1e70*/  UIMAD UR27, UR11, UR8, URZ ;  /* 0x000000080b1b72a4 */ /* 0x000fe2000f8e023f */
[----:B------:R-:W-:Y:S01]  /*1e80*/  IMAD.U32 R7, RZ, RZ, UR12 ;  /* 0x0000000cff077e24 */ /* 0x000fe2000f8e00ff */
[----:B------:R-:W-:Y:S01]  /*1e90*/  UIADD3 UR39, UR39, UR41, URZ ;  /* 0x0000002927277290 */ /* 0x000fe2000fffe03f */
[----:B------:R-:W-:Y:S01]  /*1ea0*/  IMAD.U32 R6, RZ, RZ, UR25 ;  /* 0x00000019ff067e24 */ /* 0x000fe2000f8e00ff */
[----:B------:R-:W-:Y:S01]  /*1eb0*/  UIMAD UR42, UR10, UR9, UR27 ;  /* 0x000000090a2a72a4 */ /* 0x000fe2000f8e021b */
[----:B------:R-:W-:Y:S01]  /*1ec0*/  @!P0 IMAD.WIDE.U32 R4, R7, c[0x0][0x1f0], R4 ;  /* 0x00007c0007048a25 */ /* 0x000fe200078e0004 */
[----:B------:R-:W-:Y:S01]  /*1ed0*/  MOV R7, UR26 ;  /* 0x0000001a00077c02 */ /* 0x000fe20008000f00 */
[----:B------:R-:W-:-:S02]  /*1ee0*/  ULDC UR27, c[0x0][0x174] ;  /* 0x00005d00001b7ab9 */ /* 0x000fc40000000800 */
[----:B------:R-:W-:Y:S01]  /*1ef0*/  IMAD.U32 R9, RZ, RZ, UR12 ;  /* 0x0000000cff097e24 */ /* 0x000fe2000f8e00ff */
[----:B------:R-:W-:-:S03]  /*1f00*/  UIADD3 UR27, UR6, -UR27, URZ ;  /* 0x8000001b061b7290 */ /* 0x000fc6000fffe03f */
[----:B------:R-:W-:Y:S01]  /*1f10*/  @!P0 IMAD.WIDE.U32 R6, R9, c[0x0][0x200], R6 ;  /* 0x0000800009068a25 */ /* 0x000fe200078e0006 */
[----:B------:R-:W-:Y:S01]  /*1f20*/  UIMAD.WIDE.U32 UR8, UR10, UR8, UR38 ;  /* 0x000000080a0872a5 */ /* 0x000fe2000f8e0026 */
[----:B------:R-:W-:Y:S01]  /*1f30*/  @!P0 IADD3 R5, R5, UR40, RZ ;  /* 0x0000002805058c10 */ /* 0x000fe2000fffe0ff */
[----:B------:R-:W-:Y:S01]  /*1f40*/  UIMAD UR27, UR27, -0x800, URZ ;  /* 0xfffff8001b1b78a4 */ /* 0x000fe2000f8e023f */
[----:B------:R-:W-:Y:S01]  /*1f50*/  IMAD.U32 R9, RZ, RZ, UR10 ;  /* 0x0000000aff097e24 */ /* 0x000fe2000f8e00ff */
[----:B------:R-:W-:Y:S01]  /*1f60*/  UIADD3 UR37, UR37, UR40, URZ ;  /* 0x0000002825257290 */ /* 0x000fe2000fffe03f */
[----:B------:R-:W-:Y:S01]  /*1f70*/  @!P0 IADD3 R7, R7, UR41, RZ ;  /* 0x0000002907078c10 */ /* 0x000fe2000fffe0ff */
[----:B------:R-:W-:Y:S02]  /*1f80*/  ULDC.64 UR38, c[0x0][0x1f8] ;  /* 0x00007e0000267ab9 */ /* 0x000fe40000000a00 */
[----:B------:R-:W-:Y:S02]  /*1f90*/  UIMAD UR40, UR11, UR38, URZ ;  /* 0x000000260b2872a4 */ /* 0x000fe4000f8e023f */
[----:B------:R-:W-:Y:S01]  /*1fa0*/  UIADD3 UR41, UP1, UR27, UR8, URZ ;  /* 0x000000081b297290 */ /* 0x000fe2000ff3e03f */
[----:B------:R-:W-:Y:S01]  /*1fb0*/  @!P0 IMAD.WIDE.U32 R4, R9, c[0x0][0x1f8], R4 ;  /* 0x00007e0009048a25 */ /* 0x000fe200078e0004 */
[----:B------:R-:W-:-:S02]  /*1fc0*/  UIMAD.WIDE.U32 UR36, UR10, UR38, UR36 ;  /* 0x000000260a2472a5 */ /* 0x000fc4000f8e0024 */
[----:B------:R-:W-:Y:S01]  /*1fd0*/  UIMAD UR39, UR10, UR39, UR40 ;  /* 0x000000270a2772a4 */ /* 0x000fe2000f8e0228 */
[----:B------:R-:W-:Y:S01]  /*1fe0*/  @!P0 IMAD.WIDE.U32 R6, R9, c[0x0][0x208], R6 ;  /* 0x0000820009068a25 */ /* 0x000fe200078e0006 */
[----:B------:R-:W-:Y:S02]  /*1ff0*/  USHF.R.S32.HI UR40, URZ, 0x1f, UR27 ;  /* 0x0000001f3f287899 */ /* 0x000fe4000801141b */
[----:B------:R-:W-:Y:S01]  /*2000*/  UIADD3 UR38, UP0, UR27, UR36, URZ ;  /* 0x000000241b267290 */ /* 0x000fe2000ff1e03f */
[----:B------:R-:W-:Y:S01]  /*2010*/  IMAD.U32 R75, RZ, RZ, UR41 ;  /* 0x00000029ff4b7e24 */ /* 0x000fe2000f8e00ff */
[C---:B------:R-:W-:Y:S02]  /*2020*/  LEA R8, P4, R58.reuse, c[0x0][0x258], 0x1 ;  /* 0x000096003a087a11 */ /* 0x040fe400078808ff */
[----:B------:R-:W-:Y:S01]  /*2030*/  @!P0 IADD3 R11, P2, R58, R4, RZ ;  /* 0x000000043a0b8210 */ /* 0x000fe20007f5e0ff */
[----:B------:R-:W-:Y:S01]  /*2040*/  UIADD3.X UR36, UR40, UR39, UR37, UP0, !UPT ;  /* 0x0000002728247290 */ /* 0x000fe200087fe425 */
[----:B------:R-:W-:-:S02]  /*2050*/  LEA R4, P1, R75, R8, 0x1 ;  /* 0x000000084b047211 */ /* 0x000fc400078208ff */
[C---:B------:R-:W-:Y:S02]  /*2060*/  @!P0 IADD3 R9, P3, R58.reuse, R6, RZ ;  /* 0x000000063a098210 */ /* 0x040fe40007f7e0ff */
[C---:B------:R-:W-:Y:S02]  /*2070*/  @!P0 IADD3.X R78, R59.reuse, UR39, R5, P2, !PT ;  /* 0x000000273b4e8c10 */ /* 0x040fe400097fe405 */
[C---:B------:R-:W-:Y:S02]  /*2080*/  LEA R6, P2, R58.reuse, c[0x0][0x268], 0x1 ;  /* 0x00009a003a067a11 */ /* 0x040fe400078408ff */
[----:B------:R-:W-:Y:S01]  /*2090*/  MOV R75, UR38 ;  /* 0x00000026004b7c02 */ /* 0x000fe20008000f00 */
[----:B------:R-:W-:Y:S01]  /*20a0*/  IMAD.U32 R80, RZ, RZ, UR36 ;  /* 0x00000024ff507e24 */ /* 0x000fe2000f8e00ff */
[----:B------:R-:W-:Y:S01]  /*20b0*/  @!P0 IADD3.X R76, R59, UR42, R7, P3, !PT ;  /* 0x0000002a3b4c8c10 */ /* 0x000fe20009ffe407 */
[----:B------:R-:W-:Y:S01]  /*20c0*/  UIADD3.X UR8, UR40, UR42, UR9, UP1, !UPT ;  /* 0x0000002a28087290 */ /* 0x000fe20008ffe409 */
[----:B------:R-:W-:Y:S01]  /*20d0*/  LEA.HI.X R7, R58, c[0x0][0x26c], R59, 0x1, P2 ;  /* 0x00009b003a077a11 */ /* 0x000fe200010f0c3b */
[----:B------:R-:W-:Y:S01]  /*20e0*/  IMAD.U32 R82, RZ, RZ, UR41 ;  /* 0x00000029ff527e24 */ /* 0x000fe2000f8e00ff */
[----:B------:R-:W-:Y:S01]  /*20f0*/  LEA R6, P3, R75, R6, 0x1 ;  /* 0x000000064b067211 */ /* 0x000fe200078608ff */
[----:B------:R-:W-:-:S03]  /*2100*/  ULDC.64 UR36, c[0x0][0x2e8] ;  /* 0x0000ba0000247ab9 */ /* 0x000fc60000000a00 */
[----:B------:R-:W-:Y:S01]  /*2110*/  LEA.HI.X R7, R75, R7, R80, 0x1, P3 ;  /* 0x000000074b077211 */ /* 0x000fe200018f0c50 */
[----:B------:R-:W-:Y:S01]  /*2120*/  IMAD.U32 R77, RZ, RZ, UR8 ;  /* 0x00000008ff4d7e24 */ /* 0x000fe2000f8e00ff */
[----:B------:R-:W-:-:S04]  /*2130*/  LEA.HI.X R5, R58, c[0x0][0x25c], R59, 0x1, P4 ;  /* 0x000097003a057a11 */ /* 0x000fc800020f0c3b */
[--C-:B------:R-:W-:Y:S02]  /*2140*/  LEA.HI.X R5, R82, R5, R77.reuse, 0x1, P1 ;  /* 0x0000000552057211 */ /* 0x100fe400008f0c4d */
[----:B------:R-:W-:Y:S02]  /*2150*/  ISETP.GE.AND P1, PT, R70, UR7, PT ;  /* 0x0000000746007c0c */ /* 0x000fe4000bf26270 */
[----:B------:R-:W-:Y:S02]  /*2160*/  PRMT R77, RZ, 0x7610, R77 ;  /* 0x00007610ff4d7816 */ /* 0x000fe4000000004d */
[----:B------:R-:W-:-:S04]  /*2170*/  @!P0 LEA R10, P2, R11, c[0x0][0x268], 0x1 ;  /* 0x00009a000b0a8a11 */ /* 0x000fc800078408ff */
[--C-:B------:R-:W-:Y:S02]  /*2180*/  @!P0 LEA.HI.X R11, R11, c[0x0][0x26c], R78.reuse, 0x1, P2 ;  /* 0x00009b000b0b8a11 */ /* 0x100fe400010f0c4e */
[----:B------:R-:W-:Y:S02]  /*2190*/  PRMT R78, RZ, 0x7610, R78 ;  /* 0x00007610ff4e7816 */ /* 0x000fe4000000004e */
[----:B------:R-:W-:Y:S02]  /*21a0*/  @!P0 LEA R8, P4, R9, c[0x0][0x258], 0x1 ;  /* 0x0000960009088a11 */ /* 0x000fe400078808ff */
[----:B------:R-:W-:Y:S02]  /*21b0*/  ISETP.GE.AND P2, PT, R71, UR7, PT ;  /* 0x0000000747007c0c */ /* 0x000fe4000bf46270 */
[----:B------:R-:W-:Y:S02]  /*21c0*/  @!P0 LEA.HI.X R9, R9, c[0x0][0x25c], R76, 0x1, P4 ;  /* 0x0000970009098a11 */ /* 0x000fe400020f0c4c */
        /* <DEDUP_REMOVED lines=46> */
[----:B------:R0:W2:Y:S01]  /*24b0*/  @!P1 LDG.E.U16 R63, [R6.64+-0xf40] ;  /* 0xfff0c01c063f9981 */ /* 0x0000a2000c1e1500 */
[----:B------:R-:W-:Y:S02]  /*24c0*/  ISETP.GE.AND P1, PT, R66, UR7, PT ;  /* 0x0000000742007c0c */ /* 0x000fe4000bf26270 */
[----:B------:R-:W-:Y:S01]  /*24d0*/  PRMT R21, RZ, 0x7610, R21 ;  /* 0x00007610ff157816 */ /* 0x000fe20000000015 */
[----:B------:R3:W4:Y:S01]  /*24e0*/  @!P0 LDG.E.U16 R75, [R10.64] ;  /* 0x0000001c0a4b8981 */ /* 0x000722000c1e1500 */
[----:B-1----:R-:W-:Y:S02]  /*24f0*/  PRMT R73, RZ, 0x7610, R73 ;  /* 0x00007610ff497816 */ /* 0x002fe40000000049 */
[----:B------:R-:W-:Y:S01]  /*2500*/  PRMT R20, RZ, 0x7610, R20 ;  /* 0x00007610ff147816 */ /* 0x000fe20000000014 */
[----:B------:R0:W5:Y:S01]  /*2510*/  @!P6 LDG.E.U16 R76, [R6.64+-0xe80] ;  /* 0xfff1801c064ce981 */ /* 0x000162000c1e1500 */
[----:B------:R-:W-:-:S03]  /*2520*/  PRMT R74, RZ, 0x7610, R74 ;  /* 0x00007610ff4a7816 */ /* 0x000fc6000000004a */
[----:B------:R0:W2:Y:S04]  /*2530*/  @!P2 LDG.E.U16 R21, [R6.64+-0xf80] ;  /* 0xfff0801c0615a981 */ /* 0x0000a8000c1e1500 */
[----:B------:R0:W2:Y:S01]  /*2540*/  @!P1 LDG.E.U16 R77, [R6.64+-0xe40] ;  /* 0xfff1c01c064d9981 */ /* 0x0000a2000c1e1500 */
[----:B------:R-:W-:-:S03]  /*2550*/  ISETP.GE.AND P1, PT, R65, UR7, PT ;  /* 0x0000000741007c0c */ /* 0x000fc6000bf26270 */
[----:B------:R0:W2:Y:S01]  /*2560*/  @!P3 LDG.E.U16 R73, [R6.64+-0xf00] ;  /* 0xfff1001c0649b981 */ /* 0x0000a2000c1e1500 */
[----:B------:R-:W-:-:S03]  /*2570*/  ISETP.GE.AND P6, PT, R0, UR7, PT ;  /* 0x0000000700007c0c */ /* 0x000fc6000bfc6270 */
[----:B------:R0:W2:Y:S04]  /*2580*/  @!P4 LDG.E.U16 R20, [R6.64+-0xfc0] ;  /* 0xfff0401c0614c981 */ /* 0x0000a8000c1e1500 */
[----:B------:R0:W5:Y:S04]  /*2590*/  @!P5 LDG.E.U16 R74, [R6.64+-0xec0] ;  /* 0xfff1401c064ad981 */ /* 0x000168000c1e1500 */
[----:B------:R0:W5:Y:S01]  /*25a0*/  @!P1 LDG.E.U16 R78, [R6.64+-0xe00] ;  /* 0xfff2001c064e9981 */ /* 0x000162000c1e1500 */
[----:B------:R-:W-:Y:S02]  /*25b0*/  ISETP.GE.AND P1, PT, R43, UR7, PT ;  /* 0x000000072b007c0c */ /* 0x000fe4000bf26270 */
[----:B------:R-:W-:Y:S01]  /*25c0*/  ISETP.GE.AND P2, PT, R41, UR7, PT ;  /* 0x0000000729007c0c */ /* 0x000fe2000bf46270 */
[----:B------:R0:W5:Y:S01]  /*25d0*/  @!P6 LDG.E.U16 R83, [R6.64+-0xc40] ;  /* 0xfff3c01c0653e981 */ /* 0x000162000c1e1500 */
[----:B------:R-:W-:-:S02]  /*25e0*/  ISETP.GE.AND P3, PT, R40, UR7, PT ;  /* 0x0000000728007c0c */ /* 0x000fc4000bf66270 */
[----:B------:R-:W-:Y:S02]  /*25f0*/  ISETP.GE.AND P4, PT, R3, UR7, PT ;  /* 0x0000000703007c0c */ /* 0x000fe4000bf86270 */
[----:B------:R-:W-:-:S05]  /*2600*/  ISETP.GE.AND P5, PT, R2, UR7, PT ;  /* 0x0000000702007c0c */ /* 0x000fca000bfa6270 */
[----:B------:R0:W5:Y:S01]  /*2610*/  @!P1 LDG.E.U16 R82, [R6.64+-0xdc0] ;  /* 0xfff2401c06529981 */ /* 0x000162000c1e1500 */
[----:B------:R-:W-:Y:S02]  /*2620*/  ISETP.GE.AND P1, PT, R42, UR7, PT ;  /* 0x000000072a007c0c */ /* 0x000fe4000bf26270 */
[----:B---3--:R-:W-:Y:S01]  /*2630*/  PRMT R11, RZ, 0x7610, R11 ;  /* 0x00007610ff0b7816 */ /* 0x008fe2000000000b */
[----:B------:R0:W3:Y:S01]  /*2640*/  @!P3 LDG.E.U16 R79, [R6.64+-0xd00] ;  /* 0xfff3001c064fb981 */ /* 0x0000e2000c1e1500 */
[----:B------:R-:W-:-:S03]  /*2650*/  PRMT R10, RZ, 0x7610, R10 ;  /* 0x00007610ff0a7816 */ /* 0x000fc6000000000a */
[----:B------:R0:W3:Y:S04]  /*2660*/  @!P4 LDG.E.U16 R84, [R6.64+-0xcc0] ;  /* 0xfff3401c0654c981 */ /* 0x0000e8000c1e1500 */
[----:B------:R0:W3:Y:S04]  /*2670*/  @!P2 LDG.E.U16 R10, [R6.64+-0xd40] ;  /* 0xfff2c01c060aa981 */ /* 0x0000e8000c1e1500 */
[----:B------:R0:W3:Y:S04]  /*2680*/  @!P1 LDG.E.U16 R11, [R6.64+-0xd80] ;  /* 0xfff2801c060b9981 */ /* 0x0000e8000c1e1500 */
[----:B------:R0:W3:Y:S01]  /*2690*/  @!P5 LDG.E.U16 R81, [R6.64+-0xc80] ;  /* 0xfff3801c0651d981 */ /* 0x0000e2000c1e1500 */
[----:B------:R-:W-:-:S02]  /*26a0*/  P2R R107, PR, RZ, 0x2 ;  /* 0x00000002ff6b7803 */ /* 0x000fc40000000000 */
[----:B------:R-:W-:Y:S02]  /*26b0*/  ISETP.GE.AND P1, PT, R72, UR7, PT ;  /* 0x0000000748007c0c */ /* 0x000fe4000bf26270 */
[----:B0-----:R-:W-:Y:S02]  /*26c0*/  PRMT R6, RZ, 0x7610, R6 ;  /* 0x00007610ff067816 */ /* 0x001fe40000000006 */
        /* <DEDUP_REMOVED lines=9> */
[----:B----4-:R-:W-:Y:S04]  /*2760*/  STS.U16 [R148], R75 ;  /* 0x0000004b94007388 */ /* 0x010fe80000000400 */
[----:B--2---:R-:W-:Y:S04]  /*2770*/  STS.U16 [R147+0x40], R20 ;  /* 0x0000401493007388 */ /* 0x004fe80000000400 */
[----:B------:R-:W-:Y:S04]  /*2780*/  STS.U16 [R146+0x80], R21 ;  /* 0x0000801592007388 */ /* 0x000fe80000000400 */
[----:B------:R-:W-:Y:S04]  /*2790*/  STS.U16 [R145+0xc0], R63 ;  /* 0x0000c03f91007388 */ /* 0x000fe80000000400 */
[----:B------:R-:W-:Y:S04]  /*27a0*/  STS.U16 [R144+0x100], R73 ;  /* 0x0001004990007388 */ /* 0x000fe80000000400 */
[----:B-----5:R-:W-:Y:S04]  /*27b0*/  STS.U16 [R143+0x140], R74 ;  /* 0x0001404a8f007388 */ /* 0x020fe80000000400 */
[----:B------:R-:W-:Y:S04]  /*27c0*/  STS.U16 [R142+0x180], R76 ;  /* 0x0001804c8e007388 */ /* 0x000fe80000000400 */
[----:B------:R-:W-:Y:S04]  /*27d0*/  STS.U16 [R141+0x1c0], R77 ;  /* 0x0001c04d8d007388 */ /* 0x000fe80000000400 */
[----:B------:R-:W-:Y:S04]  /*27e0*/  STS.U16 [R140+0x200], R78 ;  /* 0x0002004e8c007388 */ /* 0x000fe80000000400 */
[----:B------:R-:W-:Y:S04]  /*27f0*/  STS.U16 [R165+0x240], R82 ;  /* 0x00024052a5007388 */ /* 0x000fe80000000400 */
[----:B---3--:R-:W-:Y:S04]  /*2800*/  STS.U16 [R164+0x280], R11 ;  /* 0x0002800ba4007388 */ /* 0x008fe80000000400 */
[----:B------:R-:W-:Y:S04]  /*2810*/  STS.U16 [R163+0x2c0], R10 ;  /* 0x0002c00aa3007388 */ /* 0x000fe80000000400 */
[----:B------:R-:W-:Y:S04]  /*2820*/  STS.U16 [R162+0x300], R79 ;  /* 0x0003004fa2007388 */ /* 0x000fe80000000400 */
[----:B------:R-:W-:Y:S04]  /*2830*/  STS.U16 [R161+0x340], R84 ;  /* 0x00034054a1007388 */ /* 0x000fe80000000400 */
[----:B------:R-:W-:Y:S04]  /*2840*/  STS.U16 [R160+0x380], R81 ;  /* 0x00038051a0007388 */ /* 0x000fe80000000400 */
[----:B------:R0:W-:Y:S01]  /*2850*/  STS.U16 [R158+0x3c0], R83 ;  /* 0x0003c0539e007388 */ /* 0x0001e20000000400 */
[----:B------:R-:W-:-:S06]  /*2860*/  NOP ;  /* 0x0000000000007918 */ /* 0x000fcc0000000000 */
[----:B------:R-:W-:Y:S04]  /*2870*/  LDS.U16 R85, [R56] ;  /* 0x0000000038557984 */ /* 0x000fe80000000400 */
[----:B------:R-:W1:Y:S04]  /*2880*/  LDS.U16 R86, [R56+0x2] ;  /* 0x0000020038567984 */ /* 0x000e680000000400 */
[----:B------:R-:W2:Y:S04]  /*2890*/  LDS.U16 R87, [R56+0x4] ;  /* 0x0000040038577984 */ /* 0x000ea80000000400 */
[----:B------:R-:W3:Y:S04]  /*28a0*/  LDS.U16 R88, [R56+0x6] ;  /* 0x0000060038587984 */ /* 0x000ee80000000400 */
[----:B------:R-:W4:Y:S04]  /*28b0*/  LDS.U16 R89, [R56+0x8] ;  /* 0x0000080038597984 */ /* 0x000f280000000400 */
[----:B------:R-:W2:Y:S04]  /*28c0*/  LDS.U16 R90, [R56+0xa] ;  /* 0x00000a00385a7984 */ /* 0x000ea80000000400 */
[----:B------:R-:W-:Y:S04]  /*28d0*/  LDS.U16 R91, [R56+0xc] ;  /* 0x00000c00385b7984 */ /* 0x000fe80000000400 */
[----:B------:R-:W1:Y:S04]  /*28e0*/  LDS.U16 R92, [R56+0xe] ;  /* 0x00000e00385c7984 */ /* 0x000e680000000400 */
[----:B------:R-:W1:Y:S04]  /*28f0*/  LDS.U16 R93, [R56+0x10] ;  /* 0x00001000385d7984 */ /* 0x000e680000000400 */
[----:B------:R-:W1:Y:S04]  /*2900*/  LDS.U16 R94, [R56+0x12] ;  /* 0x00001200385e7984 */ /* 0x000e680000000400 */
[----:B------:R-:W1:Y:S04]  /*2910*/  LDS.U16 R95, [R56+0x14] ;  /* 0x00001400385f7984 */ /* 0x000e680000000400 */
[----:B------:R-:W1:Y:S04]  /*2920*/  LDS.U16 R115, [R56+0x16] ;  /* 0x0000160038737984 */ /* 0x000e680000000400 */
[----:B------:R-:W1:Y:S04]  /*2930*/  LDS.U16 R114, [R56+0x18] ;  /* 0x0000180038727984 */ /* 0x000e680000000400 */
[----:B------:R-:W1:Y:S04]  /*2940*/  LDS.U16 R21, [R56+0x1a] ;  /* 0x00001a0038157984 */ /* 0x000e680000000400 */
[----:B------:R-:W-:Y:S04]  /*2950*/  LDS.U16 R20, [R56+0x1c] ;  /* 0x00001c0038147984 */ /* 0x000fe80000000400 */
[----:B------:R-:W-:Y:S04]  /*2960*/  LDS.U16 R104, [R56+0x1e] ;  /* 0x00001e0038687984 */ /* 0x000fe80000000400 */
[----:B------:R-:W-:Y:S01]  /*2970*/  BAR.SYNC.DEFER_BLOCKING 0x0 ;  /* 0x0000000000007b1d */ /* 0x000fe20000010000 */
[----:B0-----:R-:W-:-:S02]  /*2980*/  PRMT R83, RZ, 0x7610, R83 ;  /* 0x00007610ff537816 */ /* 0x001fc40000000053 */
[----:B------:R-:W-:-:S03]  /*2990*/  PRMT R84, RZ, 0x7610, R84 ;  /* 0x00007610ff547816 */ /* 0x000fc60000000054 */
[----:B------:R-:W5:Y:S01]  /*29a0*/  @!P0 LDG.E.U16 R6, [R8.64] ;  /* 0x0000001c08068981 */ /* 0x000f62000c1e1500 */
[----:B------:R-:W-:-:S03]  /*29b0*/  ISETP.GE.AND P0, PT, R71, UR7, PT ;  /* 0x0000000747007c0c */ /* 0x000fc6000bf06270 */
[----:B------:R0:W5:Y:S01]  /*29c0*/  @!P1 LDG.E.U16 R7, [R4.64+-0xfc0] ;  /* 0xfff0401c04079981 */ /* 0x000162000c1e1500 */
[----:B------:R-:W-:Y:S02]  /*29d0*/  ISETP.GE.AND P1, PT, R70, UR7, PT ;  /* 0x0000000746007c0c */ /* 0x000fe4000bf26270 */
[----:B------:R-:W-:Y:S01]  /*29e0*/  PRMT R82, RZ, 0x7610, R82 ;  /* 0x00007610ff527816 */ /* 0x000fe20000000052 */
[----:B------:R0:W5:Y:S01]  /*29f0*/  @!P2 LDG.E.U16 R110, [R4.64+-0xd40] ;  /* 0xfff2c01c046ea981 */ /* 0x000162000c1e1500 */
[----:B------:R-:W-:Y:S02]  /*2a00*/  PRMT R81, RZ, 0x7610, R81 ;  /* 0x00007610ff517816 */ /* 0x000fe40000000051 */
[----:B------:R-:W-:Y:S01]  /*2a10*/  PRMT R79, RZ, 0x7610, R79 ;  /* 0x00007610ff4f7816 */ /* 0x000fe2000000004f */
[----:B------:R0:W5:Y:S04]  /*2a20*/  @!P3 LDG.E.U16 R111, [R4.64+-0xd00] ;  /* 0xfff3001c046fb981 */ /* 0x000168000c1e1500 */
[----:B------:R0:W5:Y:S01]  /*2a30*/  @!P0 LDG.E.U16 R83, [R4.64+-0xf80] ;  /* 0xfff0801c04538981 */ /* 0x000162000c1e1500 */
[----:B------:R-:W-:-:S03]  /*2a40*/  ISETP.GE.AND P0, PT, R69, UR7, PT ;  /* 0x0000000745007c0c */ /* 0x000fc6000bf06270 */
[----:B------:R0:W5:Y:S01]  /*2a50*/  @!P1 LDG.E.U16 R84, [R4.64+-0xf40] ;  /* 0xfff0c01c04549981 */ /* 0x000162000c1e1500 */
[----:B------:R-:W-:-:S03]  /*2a60*/  ISETP.GE.AND P1, PT, R68, UR7, PT ;  /* 0x0000000744007c0c */ /* 0x000fc6000bf26270 */
[----:B------:R0:W5:Y:S04]  /*2a70*/  @!P4 LDG.E.U16 R82, [R4.64+-0xcc0] ;  /* 0xfff3401c0452c981 */ /* 0x000168000c1e1500 */
[----:B------:R0:W5:Y:S04]  /*2a80*/  @!P5 LDG.E.U16 R81, [R4.64+-0xc80] ;  /* 0xfff3801c0451d981 */ /* 0x000168000c1e1500 */
[----:B------:R0:W5:Y:S01]  /*2a90*/  @!P0 LDG.E.U16 R96, [R4.64+-0xf00] ;  /* 0xfff1001c04608981 */ /* 0x000162000c1e1500 */
[----:B------:R-:W-:-:S03]  /*2aa0*/  ISETP.GE.AND P0, PT, R67, UR7, PT ;  /* 0x0000000743007c0c */ /* 0x000fc6000bf06270 */
[----:B------:R0:W5:Y:S01]  /*2ab0*/  @!P1 LDG.E.U16 R97, [R4.64+-0xec0] ;  /* 0xfff1401c04619981 */ /* 0x000162000c1e1500 */
[----:B------:R-:W-:-:S03]  /*2ac0*/  ISETP.GE.AND P1, PT, R66, UR7, PT ;  /* 0x0000000742007c0c */ /* 0x000fc6000bf26270 */
[----:B------:R0:W5:Y:S06]  /*2ad0*/  @!P6 LDG.E.U16 R79, [R4.64+-0xc40] ;  /* 0xfff3c01c044fe981 */ /* 0x00016c000c1e1500 */
[----:B------:R0:W5:Y:S01]  /*2ae0*/  @!P0 LDG.E.U16 R105, [R4.64+-0xe80] ;  /* 0xfff1801c04698981 */ /* 0x000162000c1e1500 */
[----:B------:R-:W-:-:S03]  /*2af0*/  ISETP.GE.AND P0, PT, R65, UR7, PT ;  /* 0x0000000741007c0c */ /* 0x000fc6000bf06270 */
[----:B------:R0:W5:Y:S01]  /*2b00*/  @!P1 LDG.E.U16 R106, [R4.64+-0xe40] ;  /* 0xfff1c01c046a9981 */ /* 0x000162000c1e1500 */
[----:B------:R-:W-:Y:S02]  /*2b10*/  ISETP.NE.AND P1, PT, R107, RZ, PT ;  /* 0x000000ff6b00720c */ /* 0x000fe40003f25270 */
[----:B------:R-:W-:-:S07]  /*2b20*/  PRMT R107, RZ, 0x7610, R107 ;  /* 0x00007610ff6b7816 */ /* 0x000fce000000006b */
[----:B------:R0:W5:Y:S01]  /*2b30*/  @!P0 LDG.E.U16 R107, [R4.64+-0xe00] ;  /* 0xfff2001c046b8981 */ /* 0x000162000c1e1500 */
[----:B------:R-:W-:-:S03]  /*2b40*/  ISETP.GE.AND P0, PT, R43, UR7, PT ;  /* 0x000000072b007c0c */ /* 0x000fc6000bf06270 */
[----:B------:R0:W5:Y:S10]  /*2b50*/  @!P1 LDG.E.U16 R109, [R4.64+-0xd80] ;  /* 0xfff2801c046d9981 */ /* 0x000174000c1e1500 */
[----:B------:R0:W5:Y:S01]  /*2b60*/  @!P0 LDG.E.U16 R108, [R4.64+-0xdc0] ;  /* 0xfff2401c046c8981 */ /* 0x000162000c1e1500 */
[----:B-1----:R-:W-:-:S02]  /*2b70*/  PRMT R86, RZ, 0x5410, R86 ;  /* 0x00005410ff567816 */ /* 0x002fc40000000056 */
[----:B------:R-:W-:-:S03]  /*2b80*/  PRMT R85, RZ, 0x5410, R85 ;  /* 0x00005410ff557816 */ /* 0x000fc60000000055 */
[----:B------:R-:W-:Y:S01]  /*2b90*/  FMUL.FTZ R75, R86, -1.4426950216293334961 ;  /* 0xbfb8aa3b564b7820 */ /* 0x000fe20000410000 */
[----:B--2---:R-:W-:Y:S02]  /*2ba0*/  PRMT R87, RZ, 0x5410, R87 ;  /* 0x00005410ff577816 */ /* 0x004fe40000000057 */
[----:B---3--:R-:W-:Y:S01]  /*2bb0*/  PRMT R88, RZ, 0x5410, R88 ;  /* 0x00005410ff587816 */ /* 0x008fe20000000058 */
[----:B------:R-:W-:Y:S02]  /*2bc0*/  FMUL.FTZ R78, R85, -1.4426950216293334961 ;  /* 0xbfb8aa3b554e7820 */ /* 0x000fe40000410000 */
[----:B------:R-:W1:Y:S01]  /*2bd0*/  MUFU.EX2 R75, R75 ;  /* 0x0000004b004b7308 */ /* 0x000e620000000800 */
[----:B------:R-:W-:Y:S02]  /*2be0*/  FMUL.FTZ R76, R87, -1.4426950216293334961 ;  /* 0xbfb8aa3b574c7820 */ /* 0x000fe40000410000 */
[----:B------:R-:W-:-:S05]  /*2bf0*/  FMUL.FTZ R77, R88, -1.4426950216293334961 ;  /* 0xbfb8aa3b584d7820 */ /* 0x000fca0000410000 */
[----:B------:R-:W2:Y:S01]  /*2c00*/  MUFU.EX2 R78, R78 ;  /* 0x0000004e004e7308 */ /* 0x000ea20000000800 */
[----:B----4-:R-:W-:-:S07]  /*2c10*/  PRMT R89, RZ, 0x5410, R89 ;  /* 0x00005410ff597816 */ /* 0x010fce0000000059 */
[----:B------:R-:W3:Y:S08]  /*2c20*/  MUFU.EX2 R76, R76 ;  /* 0x0000004c004c7308 */ /* 0x000ef00000000800 */
[----:B------:R-:W4:Y:S01]  /*2c30*/  MUFU.EX2 R77, R77 ;  /* 0x0000004d004d7308 */ /* 0x000f220000000800 */
[----:B------:R-:W-:Y:S01]  /*2c40*/  PRMT R90, RZ, 0x5410, R90 ;  /* 0x00005410ff5a7816 */ /* 0x000fe2000000005a */
[----:B-1----:R-:W-:-:S02]  /*2c50*/  FADD.FTZ R135, R75, 1 ;  /* 0x3f8000004b877421 */ /* 0x002fc40000010000 */
[----:B------:R-:W-:Y:S02]  /*2c60*/  FMUL.FTZ R74, R89, -1.4426950216293334961 ;  /* 0xbfb8aa3b594a7820 */ /* 0x000fe40000410000 */
[----:B------:R-:W-:Y:S02]  /*2c70*/  FMUL.FTZ R73, R90, -1.4426950216293334961 ;  /* 0xbfb8aa3b5a497820 */ /* 0x000fe40000410000 */
[----:B--2---:R-:W-:Y:S02]  /*2c80*/  FADD.FTZ R78, R78, 1 ;  /* 0x3f8000004e4e7421 */ /* 0x004fe40000010000 */
[----:B---3--:R-:W-:Y:S01]  /*2c90*/  FADD.FTZ R134, R76, 1 ;  /* 0x3f8000004c867421 */ /* 0x008fe20000010000 */
[----:B------:R-:W1:Y:S01]  /*2ca0*/  MUFU.EX2 R74, R74 ;  /* 0x0000004a004a7308 */ /* 0x000e620000000800 */
[----:B----4-:R-:W-:-:S07]  /*2cb0*/  FADD.FTZ R133, R77, 1 ;  /* 0x3f8000004d857421 */ /* 0x010fce0000010000 */
[----:B------:R-:W2:Y:S08]  /*2cc0*/  MUFU.EX2 R73, R73 ;  /* 0x0000004900497308 */ /* 0x000eb00000000800 */
[----:B------:R-:W3:Y:S01]  /*2cd0*/  MUFU.RCP R136, R78 ;  /* 0x0000004e00887308 */ /* 0x000ee20000001000 */
[----:B------:R-:W-:Y:S02]  /*2ce0*/  PRMT R92, RZ, 0x5410, R92 ;  /* 0x00005410ff5c7816 */ /* 0x000fe4000000005c */
[----:B------:R-:W-:-:S02]  /*2cf0*/  PRMT R91, RZ, 0x5410, R91 ;  /* 0x00005410ff5b7816 */ /* 0x000fc4000000005b */
[----:B------:R-:W-:Y:S01]  /*2d00*/  PRMT R93, RZ, 0x5410, R93 ;  /* 0x00005410ff5d7816 */ /* 0x000fe2000000005d */
[----:B0-----:R-:W-:Y:S01]  /*2d10*/  FMUL.FTZ R4, R92, -1.4426950216293334961 ;  /* 0xbfb8aa3b5c047820 */ /* 0x001fe20000410000 */
[----:B------:R-:W-:Y:S01]  /*2d20*/  PRMT R19, RZ, 0x5410, R19 ;  /* 0x00005410ff137816 */ /* 0x000fe20000000013 */
[----:B------:R-:W-:Y:S02]  /*2d30*/  FMUL.FTZ R63, R91, -1.4426950216293334961 ;  /* 0xbfb8aa3b5b3f7820 */ /* 0x000fe40000410000 */
[----:B------:R-:W-:Y:S02]  /*2d40*/  FMUL.FTZ R5, R93, -1.4426950216293334961 ;  /* 0xbfb8aa3b5d057820 */ /* 0x000fe40000410000 */
[----:B-1----:R-:W-:Y:S02]  /*2d50*/  FADD.FTZ R132, R74, 1 ;  /* 0x3f8000004a847421 */ /* 0x002fe40000010000 */
[----:B--2---:R-:W-:Y:S02]  /*2d60*/  FADD.FTZ R129, R73, 1 ;  /* 0x3f80000049817421 */ /* 0x004fe40000010000 */
[----:B---3--:R-:W-:Y:S01]  /*2d70*/  FADD.FTZ R74, -R136, 1 ;  /* 0x3f800000884a7421 */ /* 0x008fe20000010100 */
[----:B------:R-:W-:Y:S03]  /*2d80*/  MUFU.RCP R135, R135 ;  /* 0x0000008700877308 */ /* 0x000fe60000001000 */
[----:B------:R-:W-:-:S05]  /*2d90*/  FFMA.FTZ R74, R85, R74, 1 ;  /* 0x3f800000554a7423 */ /* 0x000fca000001004a */
[----:B------:R-:W0:Y:S08]  /*2da0*/  MUFU.EX2 R4, R4 ;  /* 0x0000000400047308 */ /* 0x000e300000000800 */
[----:B------:R-:W1:Y:S08]  /*2db0*/  MUFU.EX2 R63, R63 ;  /* 0x0000003f003f7308 */ /* 0x000e700000000800 */
[----:B------:R-:W2:Y:S08]  /*2dc0*/  MUFU.EX2 R5, R5 ;  /* 0x0000000500057308 */ /* 0x000eb00000000800 */
[----:B------:R-:W-:Y:S01]  /*2dd0*/  MUFU.RCP R132, R132 ;  /* 0x0000008400847308 */ /* 0x000fe20000001000 */
[----:B------:R-:W-:-:S07]  /*2de0*/  PRMT R18, RZ, 0x5410, R18 ;  /* 0x00005410ff127816 */ /* 0x000fce0000000012 */
[----:B------:R-:W3:Y:S01]  /*2df0*/  MUFU.RCP R133, R133 ;  /* 0x0000008500857308 */ /* 0x000ee20000001000 */
[----:B------:R-:W-:-:S07]  /*2e00*/  PRMT R15, RZ, 0x5410, R15 ;  /* 0x00005410ff0f7816 */ /* 0x000fce000000000f */
[----:B------:R-:W4:Y:S01]  /*2e10*/  MUFU.RCP R134, R134 ;  /* 0x0000008600867308 */ /* 0x000f220000001000 */
[----:B------:R-:W-:Y:S01]  /*2e20*/  PRMT R94, RZ, 0x5410, R94 ;  /* 0x00005410ff5e7816 */ /* 0x000fe2000000005e */
[----:B0-----:R-:W-:Y:S01]  /*2e30*/  FADD.FTZ R126, R4, 1 ;  /* 0x3f800000047e7421 */ /* 0x001fe20000010000 */
[----:B------:R-:W-:Y:S01]  /*2e40*/  PRMT R95, RZ, 0x5410, R95 ;  /* 0x00005410ff5f7816 */ /* 0x000fe2000000005f */
[----:B-1----:R-:W-:Y:S01]  /*2e50*/  FADD.FTZ R127, R63, 1 ;  /* 0x3f8000003f7f7421 */ /* 0x002fe20000010000 */
[----:B------:R-:W-:Y:S01]  /*2e60*/  PRMT R17, RZ, 0x5410, R17 ;  /* 0x00005410ff117816 */ /* 0x000fe20000000011 */
[----:B------:R-:W-:Y:S01]  /*2e70*/  FMUL.FTZ R11, R94, -1.4426950216293334961 ;  /* 0xbfb8aa3b5e0b7820 */ /* 0x000fe20000410000 */
[----:B------:R-:W-:Y:S01]  /*2e80*/  PRMT R16, RZ, 0x5410, R16 ;  /* 0x00005410ff107816 */ /* 0x000fe20000000010 */
[----:B--2---:R-:W-:Y:S02]  /*2e90*/  FADD.FTZ R125, R5, 1 ;  /* 0x3f800000057d7421 */ /* 0x004fe40000010000 */
[----:B---3--:R-:W-:Y:S01]  /*2ea0*/  FADD.FTZ R5, -R133, 1 ;  /* 0x3f80000085057421 */ /* 0x008fe20000010100 */
[----:B------:R-:W0:Y:S01]  /*2eb0*/  MUFU.RCP R126, R126 ;  /* 0x0000007e007e7308 */ /* 0x000e220000001000 */
        /* <DEDUP_REMOVED lines=17> */
[----:B------:R-:W2:Y:S04]  /*2fd0*/  LDS.U16 R83, [R56] ;  /* 0x0000000038537984 */ /* 0x000ea80000000400 */
[----:B------:R-:W3:Y:S04]  /*2fe0*/  LDS.U16 R84, [R56+0x2] ;  /* 0x0000020038547984 */ /* 0x000ee80000000400 */
[----:B------:R-:W5:Y:S04]  /*2ff0*/  LDS.U16 R75, [R56+0x8] ;  /* 0x00000800384b7984 */ /* 0x000f680000000400 */
[----:B------:R-:W0:Y:S04]  /*3000*/  LDS.U16 R77, [R56+0x4] ;  /* 0x00000400384d7984 */ /* 0x000e280000000400 */
[----:B------:R-:W0:Y:S01]  /*3010*/  LDS.U16 R76, [R56+0x6] ;  /* 0x00000600384c7984 */ /* 0x000e220000000400 */
[----:B-1----:R-:W-:-:S02]  /*3020*/  FADD.FTZ R81, -R135, 1 ;  /* 0x3f80000087517421 */ /* 0x002fc40000010100 */
[----:B------:R-:W-:Y:S01]  /*3030*/  FADD.FTZ R106, -R132, 1 ;  /* 0x3f800000846a7421 */ /* 0x000fe20000010100 */
[----:B------:R-:W-:Y:S01]  /*3040*/  LDS.U16 R63, [R56+0xe] ;  /* 0x00000e00383f7984 */ /* 0x000fe20000000400 */
[----:B----4-:R-:W-:Y:S01]  /*3050*/  FADD.FTZ R4, -R134, 1 ;  /* 0x3f80000086047421 */ /* 0x010fe20000010100 */
[----:B------:R-:W1:Y:S01]  /*3060*/  MUFU.EX2 R11, R11 ;  /* 0x0000000b000b7308 */ /* 0x000e620000000800 */
[----:B------:R-:W-:Y:S01]  /*3070*/  FFMA.FTZ R96, R88, R5, 1 ;  /* 0x3f80000058607423 */ /* 0x000fe20000010005 */
[----:B------:R-:W-:Y:S01]  /*3080*/  LDS.U16 R105, [R56+0x10] ;  /* 0x0000100038697984 */ /* 0x000fe20000000400 */
[----:B------:R-:W-:Y:S01]  /*3090*/  FMUL.FTZ R10, R95, -1.4426950216293334961 ;  /* 0xbfb8aa3b5f0a7820 */ /* 0x000fe20000410000 */
[----:B------:R-:W-:Y:S02]  /*30a0*/  PRMT R115, RZ, 0x5410, R115 ;  /* 0x00005410ff737816 */ /* 0x000fe40000000073 */
[----:B------:R-:W-:Y:S01]  /*30b0*/  PRMT R114, RZ, 0x5410, R114 ;  /* 0x00005410ff727816 */ /* 0x000fe20000000072 */
[----:B------:R-:W-:Y:S01]  /*30c0*/  LDS.U16 R119, [R56+0x18] ;  /* 0x0000180038777984 */ /* 0x000fe20000000400 */
[----:B------:R-:W-:Y:S01]  /*30d0*/  MUFU.RCP R127, R127 ;  /* 0x0000007f007f7308 */ /* 0x000fe20000001000 */
[----:B------:R-:W-:-:S02]  /*30e0*/  PRMT R14, RZ, 0x5410, R14 ;  /* 0x00005410ff0e7816 */ /* 0x000fc4000000000e */
[----:B------:R-:W-:Y:S01]  /*30f0*/  PRMT R101, RZ, 0x5410, R101 ;  /* 0x00005410ff657816 */ /* 0x000fe20000000065 */
[----:B------:R-:W-:Y:S04]  /*3100*/  LDS.U16 R117, [R56+0x1a] ;  /* 0x00001a0038757984 */ /* 0x000fe80000000400 */
[----:B------:R-:W-:Y:S01]  /*3110*/  MUFU.RCP R129, R129 ;  /* 0x0000008100817308 */ /* 0x000fe20000001000 */
[----:B------:R-:W-:Y:S01]  /*3120*/  PRMT R21, RZ, 0x5410, R21 ;  /* 0x00005410ff157816 */ /* 0x000fe20000000015 */
[----:B------:R-:W-:Y:S01]  /*3130*/  LDS.U16 R120, [R56+0x1e] ;  /* 0x00001e0038787984 */ /* 0x000fe20000000400 */
[----:B--2---:R-:W-:-:S05]  /*3140*/  PRMT R79, RZ, 0x5410, R83 ;  /* 0x00005410ff4f7816 */ /* 0x004fca0000000053 */
[----:B------:R-:W-:-:S04]  /*3150*/  FMUL.FTZ R73, R19, R79 ;  /* 0x0000004f13497220 */ /* 0x000fc80000410000 */
[----:B------:R-:W-:-:S04]  /*3160*/  FMUL.FTZ R73, R136, R73 ;  /* 0x0000004988497220 */ /* 0x000fc80000410000 */
[----:B------:R-:W-:Y:S02]  /*3170*/  FMUL.FTZ R83, R73, R74 ;  /* 0x0000004a49537220 */ /* 0x000fe40000410000 */
[----:B------:R-:W2:Y:S01]  /*3180*/  LDS.U16 R74, [R56+0xa] ;  /* 0x00000a00384a7984 */ /* 0x000ea20000000400 */
[----:B---3--:R-:W-:Y:S02]  /*3190*/  PRMT R78, RZ, 0x5410, R84 ;  /* 0x00005410ff4e7816 */ /* 0x008fe40000000054 */
[----:B-----5:R-:W-:Y:S01]  /*31a0*/  PRMT R75, RZ, 0x5410, R75 ;  /* 0x00005410ff4b7816 */ /* 0x020fe2000000004b */
[----:B------:R-:W3:Y:S02]  /*31b0*/  LDS.U16 R73, [R56+0xc] ;  /* 0x00000c0038497984 */ /* 0x000ee40000000400 */
[----:B------:R-:W-:Y:S02]  /*31c0*/  FMUL.FTZ R82, R18, R78 ;  /* 0x0000004e12527220 */ /* 0x000fe40000410000 */
[----:B------:R-:W-:Y:S01]  /*31d0*/  FMUL.FTZ R97, R15, R75 ;  /* 0x0000004b0f617220 */ /* 0x000fe20000410000 */
[----:B0-----:R-:W-:Y:S01]  /*31e0*/  PRMT R77, RZ, 0x5410, R77 ;  /* 0x00005410ff4d7816 */ /* 0x001fe2000000004d */
[----:B------:R-:W-:Y:S01]  /*31f0*/  FFMA.FTZ R81, R86, R81, 1 ;  /* 0x3f80000056517423 */ /* 0x000fe20000010051 */
[----:B------:R-:W-:Y:S01]  /*3200*/  PRMT R76, RZ, 0x5410, R76 ;  /* 0x00005410ff4c7816 */ /* 0x000fe2000000004c */
[----:B------:R-:W-:-:S02]  /*3210*/  FMUL.FTZ R82, R135, R82 ;  /* 0x0000005287527220 */ /* 0x000fc40000410000 */
[----:B------:R-:W-:Y:S02]  /*3220*/  FMUL.FTZ R97, R132, R97 ;  /* 0x0000006184617220 */ /* 0x000fe40000410000 */
[----:B------:R-:W-:Y:S02]  /*3230*/  FFMA.FTZ R106, R89, R106, 1 ;  /* 0x3f800000596a7423 */ /* 0x000fe4000001006a */
[----:B------:R-:W-:Y:S02]  /*3240*/  FMUL.FTZ R84, R82, R81 ;  /* 0x0000005152547220 */ /* 0x000fe40000410000 */
[----:B------:R-:W-:Y:S02]  /*3250*/  FMUL.FTZ R5, R17, R77 ;  /* 0x0000004d11057220 */ /* 0x000fe40000410000 */
[----:B------:R-:W-:Y:S02]  /*3260*/  FMUL.FTZ R82, R16, R76 ;  /* 0x0000004c10527220 */ /* 0x000fe40000410000 */
[----:B------:R-:W-:-:S02]  /*3270*/  FMUL.FTZ R108, R97, R106 ;  /* 0x0000006a616c7220 */ /* 0x000fc40000410000 */
[----:B------:R-:W-:Y:S01]  /*3280*/  FFMA.FTZ R81, R87, R4, 1 ;  /* 0x3f80000057517423 */ /* 0x000fe20000010004 */
[----:B------:R-:W0:Y:S01]  /*3290*/  LDS.U16 R97, [R56+0x12] ;  /* 0x0000120038617984 */ /* 0x000e220000000400 */
[----:B------:R-:W-:Y:S01]  /*32a0*/  FMUL.FTZ R4, R134, R5 ;  /* 0x0000000586047220 */ /* 0x000fe20000410000 */
[----:B------:R-:W4:Y:S01]  /*32b0*/  MUFU.EX2 R10, R10 ;  /* 0x0000000a000a7308 */ /* 0x000f220000000800 */
[----:B------:R-:W-:Y:S02]  /*32c0*/  FMUL.FTZ R5, R133, R82 ;  /* 0x0000005285057220 */ /* 0x000fe40000410000 */
[----:B------:R-:W5:Y:S01]  /*32d0*/  LDS.U16 R82, [R56+0x14] ;  /* 0x0000140038527984 */ /* 0x000f620000000400 */
[----:B------:R-:W-:Y:S02]  /*32e0*/  FMUL.FTZ R4, R4, R81 ;  /* 0x0000005104047220 */ /* 0x000fe40000410000 */
[----:B------:R-:W-:Y:S02]  /*32f0*/  FADD.FTZ R81, -R126, 1 ;  /* 0x3f8000007e517421 */ /* 0x000fe40000010100 */
[----:B-1----:R-:W-:-:S02]  /*3300*/  FADD.FTZ R124, R11, 1 ;  /* 0x3f8000000b7c7421 */ /* 0x002fc40000010000 */
[----:B------:R-:W-:Y:S02]  /*3310*/  FFMA.FTZ R113, R92, R81, 1 ;  /* 0x3f8000005c717423 */ /* 0x000fe40000010051 */
[----:B------:R-:W1:Y:S01]  /*3320*/  LDS.U16 R81, [R56+0x16] ;  /* 0x0000160038517984 */ /* 0x000e620000000400 */
[----:B------:R-:W-:Y:S01]  /*3330*/  FMUL.FTZ R9, R115, -1.4426950216293334961 ;  /* 0xbfb8aa3b73097820 */ /* 0x000fe20000410000 */
[----:B------:R-:W0:Y:S01]  /*3340*/  MUFU.RCP R124, R124 ;  /* 0x0000007c007c7308 */ /* 0x000e220000001000 */
[----:B------:R-:W-:Y:S01]  /*3350*/  FMUL.FTZ R8, R114, -1.4426950216293334961 ;  /* 0xbfb8aa3b72087820 */ /* 0x000fe20000410000 */
[----:B--2---:R-:W-:Y:S01]  /*3360*/  PRMT R74, RZ, 0x5410, R74 ;  /* 0x00005410ff4a7816 */ /* 0x004fe2000000004a */
[----:B----4-:R-:W-:Y:S02]  /*3370*/  FADD.FTZ R116, R10, 1 ;  /* 0x3f8000000a747421 */ /* 0x010fe40000010000 */
[----:B------:R-:W-:Y:S01]  /*3380*/  FADD.FTZ R10, -R127, 1 ;  /* 0x3f8000007f0a7421 */ /* 0x000fe20000010100 */
[----:B---3--:R-:W-:Y:S01]  /*3390*/  PRMT R73, RZ, 0x5410, R73 ;  /* 0x00005410ff497816 */ /* 0x008fe20000000049 */
[----:B------:R-:W-:Y:S01]  /*33a0*/  FADD.FTZ R11, -R129, 1 ;  /* 0x3f800000810b7421 */ /* 0x000fe20000010100 */
[----:B------:R-:W2:Y:S01]  /*33b0*/  MUFU.EX2 R9, R9 ;  /* 0x0000000900097308 */ /* 0x000ea20000000800 */
[----:B------:R-:W-:-:S02]  /*33c0*/  FFMA.FTZ R111, R91, R10, 1 ;  /* 0x3f8000005b6f7423 */ /* 0x000fc4000001000a */
[----:B------:R-:W-:-:S05]  /*33d0*/  FMUL.FTZ R10, R14, R74 ;  /* 0x0000004a0e0a7220 */ /* 0x000fca0000410000 */
[----:B------:R-:W3:Y:S01]  /*33e0*/  MUFU.EX2 R8, R8 ;  /* 0x0000000800087308 */ /* 0x000ee20000000800 */
[----:B------:R-:W-:Y:S02]  /*33f0*/  FFMA.FTZ R11, R90, R11, 1 ;  /* 0x3f8000005a0b7423 */ /* 0x000fe4000001000b */
[----:B------:R-:W-:-:S05]  /*3400*/  FMUL.FTZ R10, R129, R10 ;  /* 0x0000000a810a7220 */ /* 0x000fca0000410000 */
[----:B------:R-:W4:Y:S01]  /*3410*/  MUFU.RCP R125, R125 ;  /* 0x0000007d007d7308 */ /* 0x000f220000001000 */
[----:B------:R-:W-:Y:S01]  /*3420*/  FMUL.FTZ R5, R5, R96 ;  /* 0x0000006005057220 */ /* 0x000fe20000410000 */
[----:B------:R-:W-:Y:S01]  /*3430*/  PRMT R100, RZ, 0x5410, R100 ;  /* 0x00005410ff647816 */ /* 0x000fe20000000064 */
[----:B------:R-:W-:Y:S01]  /*3440*/  FMUL.FTZ R96, R101, R73 ;  /* 0x0000004965607220 */ /* 0x000fe20000410000 */
[----:B------:R-:W-:Y:S01]  /*3450*/  PRMT R63, RZ, 0x5410, R63 ;  /* 0x00005410ff3f7816 */ /* 0x000fe2000000003f */
[----:B------:R-:W-:Y:S01]  /*3460*/  FMUL.FTZ R109, R10, R11 ;  /* 0x0000000b0a6d7220 */ /* 0x000fe20000410000 */
[----:B------:R-:W-:Y:S02]  /*3470*/  PRMT R10, RZ, 0x5410, R61 ;  /* 0x00005410ff0a7816 */ /* 0x000fe4000000003d */
[----:B------:R-:W1:Y:S01]  /*3480*/  MUFU.RCP R116, R116 ;  /* 0x0000007400747308 */ /* 0x000e620000001000 */
[----:B------:R-:W-:Y:S02]  /*3490*/  FMUL.FTZ R7, R21, -1.4426950216293334961 ;  /* 0xbfb8aa3b15077820 */ /* 0x000fe40000410000 */
[----:B------:R-:W-:-:S02]  /*34a0*/  FMUL.FTZ R96, R127, R96 ;  /* 0x000000607f607220 */ /* 0x000fc40000410000 */
[----:B0-----:R-:W-:Y:S02]  /*34b0*/  FADD.FTZ R61, -R124, 1 ;  /* 0x3f8000007c3d7421 */ /* 0x001fe40000010100 */
[----:B------:R-:W-:Y:S02]  /*34c0*/  FMUL.FTZ R107, R100, R63 ;  /* 0x0000003f646b7220 */ /* 0x000fe40000410000 */
[----:B------:R-:W-:Y:S02]  /*34d0*/  FMUL.FTZ R110, R96, R111 ;  /* 0x0000006f606e7220 */ /* 0x000fe40000410000 */
[----:B------:R-:W-:Y:S01]  /*34e0*/  FFMA.FTZ R121, R94, R61, 1 ;  /* 0x3f8000005e797423 */ /* 0x000fe2000001003d */
[----:B------:R-:W-:Y:S01]  /*34f0*/  PRMT R61, RZ, 0x5410, R97 ;  /* 0x00005410ff3d7816 */ /* 0x000fe20000000061 */
[----:B--2---:R-:W-:Y:S01]  /*3500*/  FADD.FTZ R96, R9, 1 ;  /* 0x3f80000009607421 */ /* 0x004fe20000010000 */
[----:B------:R-:W-:Y:S01]  /*3510*/  MUFU.EX2 R7, R7 ;  /* 0x0000000700077308 */ /* 0x000fe20000000800 */
[----:B------:R-:W-:Y:S01]  /*3520*/  FMUL.FTZ R106, R126, R107 ;  /* 0x0000006b7e6a7220 */ /* 0x000fe20000410000 */
[----:B------:R-:W-:Y:S01]  /*3530*/  PRMT R11, RZ, 0x5410, R62 ;  /* 0x00005410ff0b7816 */ /* 0x000fe2000000003e */
[----:B---3--:R-:W-:Y:S01]  /*3540*/  FADD.FTZ R122, R8, 1 ;  /* 0x3f800000087a7421 */ /* 0x008fe20000010000 */
[----:B------:R-:W-:Y:S01]  /*3550*/  PRMT R20, RZ, 0x5410, R20 ;  /* 0x00005410ff147816 */ /* 0x000fe20000000014 */
[----:B----4-:R-:W-:Y:S01]  /*3560*/  FADD.FTZ R8, -R125, 1 ;  /* 0x3f8000007d087421 */ /* 0x010fe20000010100 */
[----:B------:R-:W-:-:S02]  /*3570*/  PRMT R9, RZ, 0x5410, R60 ;  /* 0x00005410ff097816 */ /* 0x000fc4000000003c */
[----:B------:R-:W-:Y:S02]  /*3580*/  PRMT R62, RZ, 0x5410, R105 ;  /* 0x00005410ff3e7816 */ /* 0x000fe40000000069 */
[----:B-----5:R-:W-:Y:S01]  /*3590*/  PRMT R60, RZ, 0x5410, R82 ;  /* 0x00005410ff3c7816 */ /* 0x020fe20000000052 */
[----:B------:R-:W-:Y:S01]  /*35a0*/  FMUL.FTZ R111, R106, R113 ;  /* 0x000000716a6f7220 */ /* 0x000fe20000410000 */
[----:B------:R-:W-:Y:S01]  /*35b0*/  PRMT R104, RZ, 0x5410, R104 ;  /* 0x00005410ff687816 */ /* 0x000fe20000000068 */
[----:B------:R-:W-:Y:S01]  /*35c0*/  FMUL.FTZ R97, R10, R61 ;  /* 0x0000003d0a617220 */ /* 0x000fe20000410000 */
[----:B------:R-:W0:Y:S01]  /*35d0*/  MUFU.RCP R96, R96 ;  /* 0x0000006000607308 */ /* 0x000e220000001000 */
[----:B------:R-:W-:Y:S02]  /*35e0*/  FFMA.FTZ R113, R93, R8, 1 ;  /* 0x3f8000005d717423 */ /* 0x000fe40000010008 */
[----:B------:R-:W-:Y:S02]  /*35f0*/  FMUL.FTZ R6, R20, -1.4426950216293334961 ;  /* 0xbfb8aa3b14067820 */ /* 0x000fe40000410000 */
[----:B------:R-:W-:-:S02]  /*3600*/  FMUL.FTZ R8, R11, R62 ;  /* 0x0000003e0b087220 */ /* 0x000fc40000410000 */
[----:B-1----:R-:W-:Y:S02]  /*3610*/  FADD.FTZ R106, -R116, 1 ;  /* 0x3f800000746a7421 */ /* 0x002fe40000010100 */
[----:B------:R-:W-:Y:S02]  /*3620*/  FMUL.FTZ R105, R9, R60 ;  /* 0x0000003c09697220 */ /* 0x000fe40000410000 */
[----:B------:R-:W-:Y:S02]  /*3630*/  FMUL.FTZ R118, R124, R97 ;  /* 0x000000617c767220 */ /* 0x000fe40000410000 */
[----:B------:R-:W-:Y:S01]  /*3640*/  FMUL.FTZ R112, R104, -1.4426950216293334961 ;  /* 0xbfb8aa3b68707820 */ /* 0x000fe20000410000 */
[----:B------:R-:W1:Y:S01]  /*3650*/  MUFU.RCP R97, R122 ;  /* 0x0000007a00617308 */ /* 0x000e620000001000 */
[----:B------:R-:W-:Y:S02]  /*3660*/  FMUL.FTZ R8, R125, R8 ;  /* 0x000000087d087220 */ /* 0x000fe40000410000 */
[----:B------:R-:W-:-:S02]  /*3670*/  FFMA.FTZ R106, R95, R106, 1 ;  /* 0x3f8000005f6a7423 */ /* 0x000fc4000001006a */
[----:B------:R-:W-:Y:S02]  /*3680*/  FMUL.FTZ R105, R116, R105 ;  /* 0x0000006974697220 */ /* 0x000fe40000410000 */
[----:B------:R-:W-:Y:S01]  /*3690*/  FMUL.FTZ R118, R118, R121 ;  /* 0x0000007976767220 */ /* 0x000fe20000410000 */
[----:B------:R-:W2:Y:S01]  /*36a0*/  MUFU.EX2 R6, R6 ;  /* 0x0000000600067308 */ /* 0x000ea20000000800 */
[----:B------:R-:W3:Y:S01]  /*36b0*/  LDS.U16 R121, [R56+0x1c] ;  /* 0x00001c0038797984 */ /* 0x000ee20000000400 */
[----:B------:R-:W-:Y:S01]  /*36c0*/  FMUL.FTZ R113, R8, R113 ;  /* 0x0000007108717220 */ /* 0x000fe20000410000 */
[----:B------:R-:W-:Y:S02]  /*36d0*/  PRMT R8, RZ, 0x5410, R80 ;  /* 0x00005410ff087816 */ /* 0x000fe40000000050 */
[----:B------:R-:W-:-:S03]  /*36e0*/  PRMT R80, RZ, 0x5410, R81 ;  /* 0x00005410ff507816 */ /* 0x000fc60000000051 */
[----:B------:R4:W5:Y:S01]  /*36f0*/  MUFU.EX2 R107, R112 ;  /* 0x00000070006b7308 */ /* 0x0009620000000800 */
[----:B0-----:R-:W-:Y:S02]  /*3700*/  FADD.FTZ R82, -R96, 1 ;  /* 0x3f80000060527421 */ /* 0x001fe40000010100 */
[----:B----4-:R-:W-:Y:S02]  /*3710*/  FMUL.FTZ R112, R105, R106 ;  /* 0x0000006a69707220 */ /* 0x010fe40000410000 */
[----:B------:R-:W-:Y:S02]  /*3720*/  FADD.FTZ R105, R7, 1 ;  /* 0x3f80000007697421 */ /* 0x000fe40000010000 */
[----:B------:R-:W-:-:S04]  /*3730*/  FMUL.FTZ R7, R8, R80 ;  /* 0x0000005008077220 */ /* 0x000fc80000410000 */
[----:B------:R-:W0:Y:S01]  /*3740*/  MUFU.RCP R105, R105 ;  /* 0x0000006900697308 */ /* 0x000e220000001000 */
[----:B------:R-:W-:Y:S02]  /*3750*/  FFMA.FTZ R82, R115, R82, 1 ;  /* 0x3f80000073527423 */ /* 0x000fe40000010052 */
[----:B------:R-:W-:Y:S02]  /*3760*/  FMUL.FTZ R7, R96, R7 ;  /* 0x0000000760077220 */ /* 0x000fe40000410000 */
[----:B-1----:R-:W-:Y:S02]  /*3770*/  FADD.FTZ R81, -R97, 1 ;  /* 0x3f80000061517421 */ /* 0x002fe40000010100 */
[----:B--2---:R-:W-:Y:S02]  /*3780*/  FADD.FTZ R6, R6, 1 ;  /* 0x3f80000006067421 */ /* 0x004fe40000010000 */
[----:B------:R-:W-:Y:S01]  /*3790*/  FMUL.FTZ R123, R7, R82 ;  /* 0x00000052077b7220 */ /* 0x000fe20000410000 */
[----:B------:R-:W-:Y:S01]  /*37a0*/  PRMT R7, RZ, 0x5410, R13 ;  /* 0x00005410ff077816 */ /* 0x000fe2000000000d */
[----:B------:R-:W-:Y:S01]  /*37b0*/  FFMA.FTZ R13, R114, R81, 1 ;  /* 0x3f800000720d7423 */ /* 0x000fe20000010051 */
[----:B------:R1:W2:Y:S01]  /*37c0*/  MUFU.RCP R106, R6 ;  /* 0x00000006006a7308 */ /* 0x0002a20000001000 */
[----:B------:R-:W-:-:S02]  /*37d0*/  PRMT R81, RZ, 0x5410, R119 ;  /* 0x00005410ff517816 */ /* 0x000fc40000000077 */
[----:B------:R-:W-:Y:S01]  /*37e0*/  PRMT R82, RZ, 0x5410, R117 ;  /* 0x00005410ff527816 */ /* 0x000fe20000000075 */
[----:B-----5:R-:W-:Y:S01]  /*37f0*/  FADD.FTZ R107, R107, 1 ;  /* 0x3f8000006b6b7421 */ /* 0x020fe20000010000 */
[----:B-1----:R-:W-:Y:S01]  /*3800*/  PRMT R6, RZ, 0x5410, R12 ;  /* 0x00005410ff067816 */ /* 0x002fe2000000000c */
[----:B------:R-:W-:Y:S02]  /*3810*/  FMUL.FTZ R12, R7, R81 ;  /* 0x00000051070c7220 */ /* 0x000fe40000410000 */
[----:B0-----:R-:W-:Y:S02]  /*3820*/  FADD.FTZ R128, -R105, 1 ;  /* 0x3f80000069807421 */ /* 0x001fe40000010100 */
[----:B------:R-:W-:Y:S01]  /*3830*/  FMUL.FTZ R122, R6, R82 ;  /* 0x00000052067a7220 */ /* 0x000fe20000410000 */
[----:B------:R-:W0:Y:S01]  /*3840*/  MUFU.RCP R107, R107 ;  /* 0x0000006b006b7308 */ /* 0x000e220000001000 */
[----:B------:R-:W-:Y:S02]  /*3850*/  FMUL.FTZ R12, R97, R12 ;  /* 0x0000000c610c7220 */ /* 0x000fe40000410000 */
[----:B------:R-:W-:Y:S01]  /*3860*/  FFMA.FTZ R117, R21, R128, 1 ;  /* 0x3f80000015757423 */ /* 0x000fe20000010080 */
[----:B------:R-:W-:Y:S01]  /*3870*/  BAR.SYNC.DEFER_BLOCKING 0x0 ;  /* 0x0000000000007b1d */ /* 0x000fe20000010000 */
[----:B------:R-:W-:-:S02]  /*3880*/  FMUL.FTZ R122, R105, R122 ;  /* 0x0000007a697a7220 */ /* 0x000fc40000410000 */
[----:B------:R-:W-:Y:S02]  /*3890*/  FMUL.FTZ R12, R12, R13 ;  /* 0x0000000d0c0c7220 */ /* 0x000fe40000410000 */
[----:B------:R-:W-:Y:S01]  /*38a0*/  FMUL.FTZ R13, R122, R117 ;  /* 0x000000757a0d7220 */ /* 0x000fe20000410000 */
[----:B------:R-:W-:Y:S01]  /*38b0*/  F2FP.BF16.PACK_AB R117, R84, R83 ;  /* 0x000000535475723e */ /* 0x000fe200000010ff */
[----:B--2---:R-:W-:Y:S01]  /*38c0*/  FADD.FTZ R83, -R106, 1 ;  /* 0x3f8000006a537421 */ /* 0x004fe20000010100 */
[----:B------:R-:W-:Y:S02]  /*38d0*/  PRMT R99, RZ, 0x5410, R99 ;  /* 0x00005410ff637816 */ /* 0x000fe40000000063 */
[----:B------:R-:W-:Y:S01]  /*38e0*/  PRMT R98, RZ, 0x5410, R98 ;  /* 0x00005410ff627816 */ /* 0x000fe20000000062 */
[----:B------:R-:W-:Y:S01]  /*38f0*/  FFMA.FTZ R122, R20, R83, 1 ;  /* 0x3f800000147a7423 */ /* 0x000fe20000010053 */
[----:B---3--:R-:W-:Y:S02]  /*3900*/  PRMT R83, RZ, 0x5410, R121 ;  /* 0x00005410ff537816 */ /* 0x008fe40000000079 */
[----:B------:R-:W-:Y:S01]  /*3910*/  PRMT R84, RZ, 0x5410, R120 ;  /* 0x00005410ff547816 */ /* 0x000fe20000000078 */
[----:B0-----:R-:W-:-:S02]  /*3920*/  FADD.FTZ R121, -R107, 1 ;  /* 0x3f8000006b797421 */ /* 0x001fc40000010100 */
[----:B------:R-:W-:Y:S02]  /*3930*/  FMUL.FTZ R119, R99, R83 ;  /* 0x0000005363777220 */ /* 0x000fe40000410000 */
[----:B------:R-:W-:Y:S02]  /*3940*/  FMUL.FTZ R120, R98, R84 ;  /* 0x0000005462787220 */ /* 0x000fe40000410000 */
[----:B------:R-:W-:Y:S02]  /*3950*/  FFMA.FTZ R121, R104, R121, 1 ;  /* 0x3f80000068797423 */ /* 0x000fe40000010079 */
[----:B------:R-:W-:Y:S02]  /*3960*/  FMUL.FTZ R119, R106, R119 ;  /* 0x000000776a777220 */ /* 0x000fe40000410000 */
[----:B------:R-:W-:Y:S01]  /*3970*/  FMUL.FTZ R120, R107, R120 ;  /* 0x000000786b787220 */ /* 0x000fe20000410000 */
[----:B------:R-:W-:Y:S01]  /*3980*/  F2FP.BF16.PACK_AB R4, R5, R4 ;  /* 0x000000040504723e */ /* 0x000fe200000010ff */
[----:B------:R-:W-:-:S02]  /*3990*/  FMUL.FTZ R119, R119, R122 ;  /* 0x0000007a77777220 */ /* 0x000fc40000410000 */
[----:B------:R-:W-:Y:S01]  /*39a0*/  FMUL.FTZ R120, R120, R121 ;  /* 0x0000007978787220 */ /* 0x000fe20000410000 */
[----:B------:R-:W-:Y:S02]  /*39b0*/  PRMT R5, R117, 0x7632, R5 ;  /* 0x0000763275057816 */ /* 0x000fe40000000005 */
[----:B------:R-:W-:Y:S02]  /*39c0*/  F2FP.BF16.PACK_AB R108, R109, R108 ;  /* 0x0000006c6d6c723e */ /* 0x000fe400000010ff */
[----:B------:R-:W-:Y:S02]  /*39d0*/  PRMT R109, R4, 0x7632, R109 ;  /* 0x00007632046d7816 */ /* 0x000fe4000000006d */
[----:B------:R-:W-:Y:S02]  /*39e0*/  F2FP.BF16.PACK_AB R110, R111, R110 ;  /* 0x0000006e6f6e723e */ /* 0x000fe400000010ff */
[----:B------:R-:W-:Y:S02]  /*39f0*/  ISETP.NE.AND P6, PT, R57, RZ, PT ;  /* 0x000000ff3900720c */ /* 0x000fe40003fc5270 */
[----:B------:R-:W-:-:S02]  /*3a00*/  F2FP.BF16.PACK_AB R113, R118, R113 ;  /* 0x000000717671723e */ /* 0x000fc400000010ff */
[----:B------:R-:W-:Y:S02]  /*3a10*/  F2FP.BF16.PACK_AB R112, R123, R112 ;  /* 0x000000707b70723e */ /* 0x000fe400000010ff */
[----:B------:R-:W-:Y:S02]  /*3a20*/  F2FP.BF16.PACK_AB R12, R13, R12 ;  /* 0x0000000c0d0c723e */ /* 0x000fe400000010ff */
[----:B------:R-:W-:Y:S01]  /*3a30*/  F2FP.BF16.PACK_AB R119, R120, R119 ;  /* 0x000000777877723e */ /* 0x000fe200000010ff */
[----:B------:R0:W-:Y:S01]  /*3a40*/  STS.U16 [R56+0x2], R5 ;  /* 0x0000020538007388 */ /* 0x0001e20000000400 */
[----:B------:R-:W-:Y:S02]  /*3a50*/  PRMT R121, R108, 0x7632, R121 ;  /* 0x000076326c797816 */ /* 0x000fe40000000079 */
[----:B------:R-:W-:Y:S01]  /*3a60*/  PRMT R111, R113, 0x7632, R111 ;  /* 0x00007632716f7816 */ /* 0x000fe2000000006f */
[----:B------:R1:W-:Y:S01]  /*3a70*/  STS.U16 [R56+0x6], R109 ;  /* 0x0000066d38007388 */ /* 0x0003e20000000400 */
[----:B------:R-:W-:-:S03]  /*3a80*/  PRMT R13, R112, 0x7632, R13 ;  /* 0x00007632700d7816 */ /* 0x000fc6000000000d */
[----:B------:R2:W-:Y:S01]  /*3a90*/  STS.U16 [R56+0xc], R110 ;  /* 0x00000c6e38007388 */ /* 0x0005e20000000400 */
[----:B0-----:R-:W-:-:S03]  /*3aa0*/  PRMT R5, R110, 0x7632, R5 ;  /* 0x000076326e057816 */ /* 0x001fc60000000005 */
[----:B------:R0:W-:Y:S01]  /*3ab0*/  STS.U16 [R56+0x4], R4 ;  /* 0x0000040438007388 */ /* 0x0001e20000000400 */
[----:B-1----:R-:W-:Y:S02]  /*3ac0*/  PRMT R109, R12, 0x7632, R109 ;  /* 0x000076320c6d7816 */ /* 0x002fe4000000006d */
[----:B--2---:R-:W-:Y:S01]  /*3ad0*/  PRMT R110, R119, 0x7632, R110 ;  /* 0x00007632776e7816 */ /* 0x004fe2000000006e */
[----:B------:R-:W-:Y:S01]  /*3ae0*/  STS.U16 [R56], R117 ;  /* 0x0000007538007388 */ /* 0x000fe20000000400 */
[----:B0-----:R-:W-:-:S03]  /*3af0*/  MOV R4, UR7 ;  /* 0x0000000700047c02 */ /* 0x001fc60008000f00 */
        /* <DEDUP_REMOVED lines=31> */
[----:B------:R-:W-:-:S04]  /*3cf0*/  IADD3 R138, P1, R58, UR25, RZ ;  /* 0x000000193a8a7c10 */ /* 0x000fc8000ff3e0ff */
[----:B------:R-:W-:-:S05]  /*3d00*/  IADD3.X R139, R59, UR26, RZ, P1, !PT ;  /* 0x0000001a3b8b7c10 */ /* 0x000fca0008ffe4ff */
[----:B------:R1:W-:Y:S01]  /*3d10*/  STL.64 [R1+0x28], R138 ;  /* 0x0000288a01007387 */ /* 0x0003e20000100a00 */
[----:B------:R-:W-:Y:S02]  /*3d20*/  UIMAD UR38, UR13, UR36, URZ ;  /* 0x000000240d2672a4 */ /* 0x000fe4000f8e023f */
[----:B------:R-:W-:Y:S02]  /*3d30*/  UIMAD.WIDE.U32 UR8, UR12, UR36, URZ ;  /* 0x000000240c0872a5 */ /* 0x000fe4000f8e003f */
[----:B------:R-:W-:Y:S01]  /*3d40*/  UIMAD UR39, UR12, UR37, UR38 ;  /* 0x000000250c2772a4 */ /* 0x000fe2000f8e0226 */
[----:B------:R-:W-:Y:S03]  /*3d50*/  BSSY B0, `(.L_x_287) ;  /* 0x0000010000007945 */ /* 0x000fe60003800000 */
[----:B------:R-:W-:Y:S01]  /*3d60*/  UIADD3 UR38, UR9, UR39, URZ ;  /* 0x0000002709267290 */ /* 0x000fe2000fffe03f */
[----:B0-----:R-:W-:-:S13]  /*3d70*/  ISETP.GE.AND P0, PT, R58, R123, PT ;  /* 0x0000007b3a00720c */ /* 0x001fda0003f06270 */
[----:B------:R-:W-:Y:S05]  /*3d80*/  @P0 BRA `(.L_x_288) ;  /* 0x000000c000000947 */ /* 0x000fea0003800000 */
[----:B-1----:R-:W-:Y:S01]  /*3d90*/  IMAD.U32 R4, RZ, RZ, UR12 ;  /* 0x0000000cff047e24 */ /* 0x002fe2000f8e00ff */
[----:B------:R-:W-:Y:S01]  /*3da0*/  ULDC.64 UR36, c[0x0][0x2f0] ;  /* 0x0000bc0000247ab9 */ /* 0x000fe20000000a00 */
[----:B------:R-:W-:Y:S01]  /*3db0*/  IMAD.U32 R13, RZ, RZ, UR10 ;  /* 0x0000000aff0d7e24 */ /* 0x000fe2000f8e00ff */
        /* <DEDUP_REMOVED lines=9> */
.L_x_288:
[----:B-1----:R-:W-:Y:S05]  /*3e50*/  BSYNC B0 ;  /* 0x0000000000007941 */ /* 0x002fea0003800000 */
.L_x_287:
        /* <DEDUP_REMOVED lines=11> */
[----:B------:R-:W-:Y:S01]  /*3f10*/  FMUL.FTZ R105, R21, R105 ;  /* 0x0000006915697220 */ /* 0x000fe20000410000 */
[----:B------:R-:W-:Y:S01]  /*3f20*/  PRMT R21, RZ, 0x5410, R30 ;  /* 0x00005410ff157816 */ /* 0x000fe2000000001e */
[----:B------:R-:W-:Y:S01]  /*3f30*/  FMUL.FTZ R106, R20, R106 ;  /* 0x0000006a146a7220 */ /* 0x000fe20000410000 */
[----:B------:R-:W-:Y:S01]  /*3f40*/  UIADD3.X UR8, UR40, UR37, UR9, UP0, !UPT ;  /* 0x0000002528087290 */ /* 0x000fe200087fe409 */
[----:B------:R-:W-:Y:S01]  /*3f50*/  IMAD.U32 R5, RZ, RZ, UR36 ;  /* 0x00000024ff057e24 */ /* 0x000fe2000f8e00ff */
[----:B0-----:R-:W-:Y:S01]  /*3f60*/  MOV R12, UR36 ;  /* 0x00000024000c7c02 */ /* 0x001fe20008000f00 */
[----:B------:R-:W-:Y:S01]  /*3f70*/  FMUL.FTZ R97, R114, R97 ;  /* 0x0000006172617220 */ /* 0x000fe20000410000 */
[----:B------:R-:W-:Y:S01]  /*3f80*/  PRMT R20, RZ, 0x5410, R31 ;  /* 0x00005410ff147816 */ /* 0x000fe2000000001f */
[----:B------:R-:W-:Y:S01]  /*3f90*/  FMUL.FTZ R107, R104, R107 ;  /* 0x0000006b686b7220 */ /* 0x000fe20000410000 */
[----:B------:R-:W-:Y:S01]  /*3fa0*/  LEA R4, P1, R5, R4, 0x1 ;  /* 0x0000000405047211 */ /* 0x000fe200078208ff */
[----:B------:R-:W-:Y:S01]  /*3fb0*/  IMAD.U32 R13, RZ, RZ, UR8 ;  /* 0x00000008ff0d7e24 */ /* 0x000fe2000f8e00ff */
[----:B------:R-:W-:Y:S01]  /*3fc0*/  LEA.HI.X R5, R58, c[0x0][0x33c], R59, 0x1, P0 ;  /* 0x0000cf003a057a11 */ /* 0x000fe200000f0c3b */
        /* <DEDUP_REMOVED lines=8> */
[----:B------:R-:W-:Y:S01]  /*4050*/  @!P2 STG.E.U16 [R4.64+-0xf40], R131 ;  /* 0xfff0c0830400a986 */ /* 0x000fe2000c10151c */
[-C--:B------:R-:W-:Y:S01]  /*4060*/  ISETP.GE.AND P2, PT, R67, R123.reuse, PT ;  /* 0x0000007b4300720c */ /* 0x080fe20003f46270 */
[----:B------:R-:W-:Y:S01]  /*4070*/  FMUL.FTZ R89, R89, R132 ;  /* 0x0000008459597220 */ /* 0x000fe20000410000 */
[----:B------:R-:W-:Y:S01]  /*4080*/  PRMT R13, RZ, 0x5410, R32 ;  /* 0x00005410ff0d7816 */ /* 0x000fe20000000020 */
[----:B------:R-:W-:Y:S01]  /*4090*/  @!P3 STG.E.U16 [R4.64+-0xe40], R119 ;  /* 0xfff1c0770400b986 */ /* 0x000fe2000c10151c */
[----:B------:R-:W-:Y:S01]  /*40a0*/  ISETP.GE.AND P3, PT, R0, R123, PT ;  /* 0x0000007b0000720c */ /* 0x000fe20003f66270 */
[----:B------:R-:W-:Y:S01]  /*40b0*/  FMUL.FTZ R90, R90, R129 ;  /* 0x000000815a5a7220 */ /* 0x000fe20000410000 */
[----:B------:R-:W-:Y:S01]  /*40c0*/  PRMT R103, RZ, 0x5410, R103 ;  /* 0x00005410ff677816 */ /* 0x000fe20000000067 */
[----:B------:R-:W-:Y:S01]  /*40d0*/  @!P0 STG.E.U16 [R4.64+-0xf80], R130 ;  /* 0xfff0808204008986 */ /* 0x000fe2000c10151c */
        /* <DEDUP_REMOVED lines=13> */
[----:B------:R-:W-:-:S02]  /*41b0*/  FMUL.FTZ R94, R94, R124 ;  /* 0x0000007c5e5e7220 */ /* 0x000fc40000410000 */
[----:B------:R-:W-:Y:S01]  /*41c0*/  @!P0 STG.E.U16 [R4.64+-0xec0], R117 ;  /* 0xfff1407504008986 */ /* 0x000fe2000c10151c */
[-C--:B------:R-:W-:Y:S01]  /*41d0*/  ISETP.GE.AND P0, PT, R41, R123.reuse, PT ;  /* 0x0000007b2900720c */ /* 0x080fe20003f06270 */
[----:B------:R-:W-:Y:S02]  /*41e0*/  FMUL.FTZ R95, R95, R116 ;  /* 0x000000745f5f7220 */ /* 0x000fe40000410000 */
[----:B------:R-:W-:Y:S01]  /*41f0*/  @!P5 STG.E.U16 [R4.64+-0xdc0], R121 ;  /* 0xfff240790400d986 */ /* 0x000fe2000c10151c */
[-C--:B------:R-:W-:Y:S01]  /*4200*/  ISETP.GE.AND P5, PT, R3, R123.reuse, PT ;  /* 0x0000007b0300720c */ /* 0x080fe20003fa6270 */
[----:B------:R-:W-:Y:S02]  /*4210*/  FMUL.FTZ R96, R115, R96 ;  /* 0x0000006073607220 */ /* 0x000fe40000410000 */
[----:B------:R-:W-:Y:S01]  /*4220*/  @!P1 STG.E.U16 [R4.64+-0xd80], R122 ;  /* 0xfff2807a04009986 */ /* 0x000fe2000c10151c */
[----:B------:R-:W-:Y:S01]  /*4230*/  ISETP.GE.AND P1, PT, R2, R123, PT ;  /* 0x0000007b0200720c */ /* 0x000fe20003f26270 */
[----:B------:R-:W-:-:S02]  /*4240*/  FADD.FTZ R31, R12, UR5 ;  /* 0x000000050c1f7e21 */ /* 0x000fc40008010000 */
[----:B------:R0:W-:Y:S01]  /*4250*/  @!P4 STG.E.U16 [R4.64+-0xd00], R110 ;  /* 0xfff3006e0400c986 */ /* 0x0001e2000c10151c */
[----:B------:R-:W-:Y:S02]  /*4260*/  FADD.FTZ R30, R13, UR5 ;  /* 0x000000050d1e7e21 */ /* 0x000fe40008010000 */
[----:B------:R-:W-:Y:S01]  /*4270*/  FADD.FTZ R29, R20, UR5 ;  /* 0x00000005141d7e21 */ /* 0x000fe20008010000 */
[----:B------:R1:W-:Y:S01]  /*4280*/  @!P0 STG.E.U16 [R4.64+-0xd40], R109 ;  /* 0xfff2c06d04008986 */ /* 0x0003e2000c10151c */
[----:B------:R-:W-:Y:S01]  /*4290*/  ISETP.NE.U32.AND P0, PT, RZ, c[0x0][0x270], PT ;  /* 0x00009c00ff007a0c */ /* 0x000fe20003f05070 */
[----:B------:R-:W-:Y:S02]  /*42a0*/  FADD.FTZ R20, R114, UR5 ;  /* 0x0000000572147e21 */ /* 0x000fe40008010000 */
[----:B------:R2:W-:Y:S01]  /*42b0*/  @!P5 STG.E.U16 [R4.64+-0xcc0], R111 ;  /* 0xfff3406f0400d986 */ /* 0x0005e2000c10151c */
[----:B------:R-:W-:Y:S01]  /*42c0*/  ISETP.NE.AND.EX P0, PT, RZ, c[0x0][0x274], PT, P0 ;  /* 0x00009d00ff007a0c */ /* 0x000fe20003f05300 */
[----:B------:R-:W-:-:S02]  /*42d0*/  FMUL.FTZ R19, R19, R85 ;  /* 0x0000005513137220 */ /* 0x000fc40000410000 */
[----:B------:R3:W-:Y:S01]  /*42e0*/  @!P1 STG.E.U16 [R4.64+-0xc80], R112 ;  /* 0xfff3807004009986 */ /* 0x0007e2000c10151c */
[----:B0-----:R-:W-:Y:S01]  /*42f0*/  PRMT R110, RZ, 0x5410, R26 ;  /* 0x00005410ff6e7816 */ /* 0x001fe2000000001a */
[----:B------:R-:W-:Y:S02]  /*4300*/  FMUL.FTZ R18, R18, R86 ;  /* 0x0000005612127220 */ /* 0x000fe40000410000 */
[----:B------:R0:W-:Y:S01]  /*4310*/  @!P2 STG.E.U16 [R4.64+-0xfc0], R108 ;  /* 0xfff0406c0400a986 */ /* 0x0001e2000c10151c */
[----:B-1----:R-:W-:Y:S01]  /*4320*/  PRMT R109, RZ, 0x5410, R27 ;  /* 0x00005410ff6d7816 */ /* 0x002fe2000000001b */
[----:B------:R-:W-:Y:S02]  /*4330*/  FADD.FTZ R27, R104, UR5 ;  /* 0x00000005681b7e21 */ /* 0x000fe40008010000 */
[----:B------:R1:W-:Y:S01]  /*4340*/  @!P3 STG.E.U16 [R4.64+-0xc40], R113 ;  /* 0xfff3c0710400b986 */ /* 0x0003e2000c10151c */
[----:B--2---:R-:W-:Y:S01]  /*4350*/  PRMT R111, RZ, 0x5410, R25 ;  /* 0x00005410ff6f7816 */ /* 0x004fe20000000019 */
[----:B------:R-:W-:Y:S01]  /*4360*/  FADD.FTZ R25, R109, UR5 ;  /* 0x000000056d197e21 */ /* 0x000fe20008010000 */
[----:B---3--:R-:W-:Y:S01]  /*4370*/  PRMT R112, RZ, 0x5410, R24 ;  /* 0x00005410ff707816 */ /* 0x008fe20000000018 */
[----:B------:R-:W-:-:S02]  /*4380*/  FADD.FTZ R24, R110, UR5 ;  /* 0x000000056e187e21 */ /* 0x000fc40008010000 */
[----:B------:R-:W-:Y:S01]  /*4390*/  FMUL.FTZ R17, R17, R87 ;  /* 0x0000005711117220 */ /* 0x000fe20000410000 */
[----:B0-----:R-:W-:Y:S01]  /*43a0*/  PRMT R108, RZ, 0x5410, R28 ;  /* 0x00005410ff6c7816 */ /* 0x001fe2000000001c */
[----:B------:R-:W-:Y:S02]  /*43b0*/  FADD.FTZ R28, R21, UR5 ;  /* 0x00000005151c7e21 */ /* 0x000fe40008010000 */
[----:B------:R-:W-:Y:S01]  /*43c0*/  FADD.FTZ R22, R112, UR5 ;  /* 0x0000000570167e21 */ /* 0x000fe20008010000 */
[----:B-1----:R-:W-:Y:S01]  /*43d0*/  PRMT R4, RZ, 0x5410, R35 ;  /* 0x00005410ff047816 */ /* 0x002fe20000000023 */
[----:B------:R-:W-:Y:S01]  /*43e0*/  FADD.FTZ R35, R103, UR5 ;  /* 0x0000000567237e21 */ /* 0x000fe20008010000 */
[----:B------:R-:W-:Y:S01]  /*43f0*/  PRMT R5, RZ, 0x5410, R34 ;  /* 0x00005410ff057816 */ /* 0x000fe20000000022 */
[----:B------:R-:W-:Y:S01]  /*4400*/  FADD.FTZ R34, R102, UR5 ;  /* 0x0000000566227e21 */ /* 0x000fe20008010000 */
[----:B------:R-:W-:Y:S01]  /*4410*/  PRMT R113, RZ, 0x5410, R23 ;  /* 0x00005410ff717816 */ /* 0x000fe20000000017 */
[----:B------:R-:W-:-:S02]  /*4420*/  FADD.FTZ R33, R4, UR5 ;  /* 0x0000000504217e21 */ /* 0x000fc40008010000 */
[----:B------:R-:W-:Y:S02]  /*4430*/  FADD.FTZ R32, R5, UR5 ;  /* 0x0000000505207e21 */ /* 0x000fe40008010000 */
[----:B------:R-:W-:Y:S02]  /*4440*/  FADD.FTZ R26, R108, UR5 ;  /* 0x000000056c1a7e21 */ /* 0x000fe40008010000 */
[----:B------:R-:W-:Y:S02]  /*4450*/  FADD.FTZ R23, R111, UR5 ;  /* 0x000000056f177e21 */ /* 0x000fe40008010000 */
[----:B------:R-:W-:Y:S02]  /*4460*/  FADD.FTZ R21, R113, UR5 ;  /* 0x0000000571157e21 */ /* 0x000fe40008010000 */
        /* <DEDUP_REMOVED lines=14> */
[----:B------:R-:W-:Y:S01]  /*4550*/  BAR.SYNC.DEFER_BLOCKING 0x0 ;  /* 0x0000000000007b1d */ /* 0x000fe20000010000 */
        /* <DEDUP_REMOVED lines=23> */
[----:B------:R-:W-:Y:S01]  /*46d0*/  STS.U16 [R56], R78 ;  /* 0x0000004e38007388 */ /* 0x000fe20000000400 */
[----:B------:R-:W-:Y:S01]  /*46e0*/  FMUL.FTZ R82, R105, R82 ;  /* 0x0000005269527220 */ /* 0x000fe20000410000 */
[----:B------:R-:W-:Y:S01]  /*46f0*/  F2FP.BF16.PACK_AB R60, R63, R60 ;  /* 0x0000003c3f3c723e */ /* 0x000fe200000010ff */
[----:B------:R-:W-:Y:S01]  /*4700*/  FMUL.FTZ R83, R106, R83 ;  /* 0x000000536a537220 */ /* 0x000fe20000410000 */
[----:B------:R0:W-:Y:S01]  /*4710*/  STS.U16 [R56+0x4], R76 ;  /* 0x0000044c38007388 */ /* 0x0001e20000000400 */
[----:B------:R-:W-:Y:S01]  /*4720*/  FMUL.FTZ R84, R107, R84 ;  /* 0x000000546b547220 */ /* 0x000fe20000410000 */
[----:B------:R-:W-:Y:S01]  /*4730*/  F2FP.BF16.PACK_AB R81, R82, R81 ;  /* 0x000000515251723e */ /* 0x000fe200000010ff */
[----:B------:R-:W-:Y:S01]  /*4740*/  BSSY B0, `(.L_x_290) ;  /* 0x000003f000007945 */ /* 0x000fe20003800000 */
[----:B------:R1:W-:Y:S01]  /*4750*/  STS.U16 [R56+0x8], R74 ;  /* 0x0000084a38007388 */ /* 0x0003e20000000400 */
[----:B------:R-:W-:-:S02]  /*4760*/  PRMT R62, R73, 0x7632, R62 ;  /* 0x00007632493e7816 */ /* 0x000fc4000000003e */
[----:B------:R-:W-:Y:S01]  /*4770*/  F2FP.BF16.PACK_AB R83, R84, R83 ;  /* 0x000000535453723e */ /* 0x000fe200000010ff */
[----:B------:R2:W-:Y:S01]  /*4780*/  STS.U16 [R56+0x14], R60 ;  /* 0x0000143c38007388 */ /* 0x0005e20000000400 */
[----:B------:R-:W-:Y:S02]  /*4790*/  PRMT R63, R61, 0x7632, R63 ;  /* 0x000076323d3f7816 */ /* 0x000fe4000000003f */
[C---:B0-----:R-:W-:Y:S01]  /*47a0*/  PRMT R76, R81.reuse, 0x7610, R76 ;  /* 0x00007610514c7816 */ /* 0x041fe2000000004c */
[----:B------:R-:W-:Y:S01]  /*47b0*/  STS.U16 [R56+0x2], R77 ;  /* 0x0000024d38007388 */ /* 0x000fe20000000400 */
[----:B------:R-:W-:Y:S02]  /*47c0*/  PRMT R78, R81, 0x7632, R78 ;  /* 0x00007632514e7816 */ /* 0x000fe4000000004e */
[----:B-1----:R-:W-:Y:S01]  /*47d0*/  PRMT R74, R60, 0x7632, R74 ;  /* 0x000076323c4a7816 */ /* 0x002fe2000000004a */
[----:B------:R-:W-:Y:S01]  /*47e0*/  STS.U16 [R56+0x6], R75 ;  /* 0x0000064b38007388 */ /* 0x000fe20000000400 */
[C---:B------:R-:W-:Y:S01]  /*47f0*/  PRMT R80, R83.reuse, 0x7610, R80 ;  /* 0x0000761053507816 */ /* 0x040fe20000000050 */
[----:B--2---:R-:W-:Y:S01]  /*4800*/  IMAD.U32 R60, RZ, RZ, UR7 ;  /* 0x00000007ff3c7e24 */ /* 0x004fe2000f8e00ff */
[----:B------:R-:W-:Y:S01]  /*4810*/  PRMT R82, R83, 0x7632, R82 ;  /* 0x0000763253527816 */ /* 0x000fe20000000052 */
[----:B------:R-:W-:Y:S01]  /*4820*/  STS.U16 [R56+0xa], R79 ;  /* 0x00000a4f38007388 */ /* 0x000fe20000000400 */
[----:B------:R-:W-:-:S03]  /*4830*/  UIMAD UR7, UR13, UR8, URZ ;  /* 0x000000080d0772a4 */ /* 0x000fc6000f8e023f */
[----:B------:R-:W-:Y:S01]  /*4840*/  STS.U16 [R56+0xc], R73 ;  /* 0x00000c4938007388 */ /* 0x000fe20000000400 */
[----:B------:R-:W-:-:S03]  /*4850*/  UIMAD UR38, UR12, UR9, UR7 ;  /* 0x000000090c2672a4 */ /* 0x000fc6000f8e0207 */
[----:B------:R-:W-:Y:S01]  /*4860*/  STS.U16 [R56+0xe], R62 ;  /* 0x00000e3e38007388 */ /* 0x000fe20000000400 */
[----:B------:R-:W-:-:S03]  /*4870*/  UIADD3 UR7, UR37, UR38, URZ ;  /* 0x0000002625077290 */ /* 0x000fc6000fffe03f */
        /* <DEDUP_REMOVED lines=43> */
.L_x_291:
[----:B------:R-:W-:Y:S05]  /*4b30*/  BSYNC B0 ;  /* 0x0000000000007941 */ /* 0x000fea0003800000 */
.L_x_290:
        /* <DEDUP_REMOVED lines=14> */
[----:B0-----:R-:W-:-:S05]  /*4c20*/  IMAD.U32 R62, RZ, RZ, UR7 ;  /* 0x00000007ff3e7e24 */ /* 0x001fca000f8e00ff */
[----:B------:R-:W-:Y:S02]  /*4c30*/  LEA R60, P0, R62, R60, 0x1 ;  /* 0x0000003c3e3c7211 */ /* 0x000fe400078008ff */
[----:B------:R-:W-:-:S04]  /*4c40*/  MOV R63, UR36 ;  /* 0x00000024003f7c02 */ /* 0x000fc80008000f00 */
        /* <DEDUP_REMOVED lines=26> */
.L_x_289:
[----:B------:R-:W2:Y:S01]  /*4df0*/  LDL.LU R2, [R1+0x3c] ;  /* 0x00003c0001027983 */ /* 0x000ea20000300800 */
[----:B------:R-:W-:Y:S01]  /*4e00*/  PRMT R0, RZ, 0x5410, R55 ;  /* 0x00005410ff007816 */ /* 0x000fe20000000037 */
[----:B------:R-:W-:Y:S01]  /*4e10*/  IMAD.MOV.U32 R40, RZ, RZ, c[0x0][0x16c] ;  /* 0x00005b00ff287624 */ /* 0x000fe200078e00ff */
[----:B------:R-:W-:Y:S01]  /*4e20*/  CS2R R138, SRZ ;  /* 0x00000000008a7805 */ /* 0x000fe2000001ff00 */
        /* <DEDUP_REMOVED lines=22> */
[----:B------:R-:W-:Y:S01]  /*4f90*/  IMAD.MOV.U32 R120, RZ, RZ, RZ ;  /* 0x000000ffff787224 */ /* 0x000fe200078e00ff */
        /* <DEDUP_REMOVED lines=34> */
[----:B-1----:R-:W-:Y:S01]  /*51c0*/  IMAD.MOV.U32 R0, RZ, RZ, RZ ;  /* 0x000000ffff007224 */ /* 0x002fe200078e00ff */
[----:B------:R-:W-:Y:S05]  /*51d0*/  @!P0 BRA `(.L_x_292) ;  /* 0x0000411000008947 */ /* 0x000fea0003800000 */
[----:B------:R-:W-:Y:S01]  /*51e0*/  UIADD3 UR41, UR24, -0x1, URZ ;  /* 0xffffffff18297890 */ /* 0x000fe2000fffe03f */
[----:B------:R-:W-:Y:S01]  /*51f0*/  HFMA2.MMA R3, -RZ, RZ, 0, 0 ;  /* 0x00000000ff037435 */ /* 0x000fe200000001ff */
[----:B------:R-:W-:Y:S02]  /*5200*/  UMOV UR8, URZ ;  /* 0x0000003f00087c82 */ /* 0x000fe40008000000 */
[----:B------:R-:W-:Y:S02]  /*5210*/  ULEA.HI UR7, UR41, UR41, URZ, 0x1 ;  /* 0x0000002929077291 */ /* 0x000fe4000f8f083f */
[----:B------:R-:W-:Y:S02]  /*5220*/  UMOV UR9, URZ ;  /* 0x0000003f00097c82 */ /* 0x000fe40008000000 */
[----:B------:R-:W-:-:S04]  /*5230*/  ULOP3.LUT UR7, UR7, 0xfffffe, URZ, 0xc0, !UPT ;  /* 0x00fffffe07077892 */ /* 0x000fc8000f8ec03f */
[----:B------:R-:W-:-:S03]  /*5240*/  UIADD3 UR41, UR41, -UR7, URZ ;  /* 0x8000000729297290 */ /* 0x000fc6000fffe03f */
[----:B------:R-:W-:Y:S02]  /*5250*/  UMOV UR7, URZ ;  /* 0x0000003f00077c82 */ /* 0x000fe40008000000 */
.L_x_340:
[----:B------:R-:W-:Y:S01]  /*5260*/  USHF.R.S32.HI UR42, URZ, 0x1f, UR7 ;  /* 0x0000001f3f2a7899 */ /* 0x000fe20008011407 */
[----:B0-----:R-:W2:Y:S01]  /*5270*/  LDL R83, [R1+0x20] ;  /* 0x0000200001537983 */ /* 0x001ea20000100800 */
[----:B------:R-:W-:Y:S02]  /*5280*/  ULDC.64 UR36, c[0x0][0x1c0] ;  /* 0x0000700000247ab9 */ /* 0x000fe40000000a00 */
[----:B------:R-:W-:Y:S01]  /*5290*/  UIMAD UR36, UR42, UR36, URZ ;  /* 0x000000242a2472a4 */ /* 0x000fe2000f8e023f */
[----:B------:R-:W3:Y:S03]  /*52a0*/  LDL R82, [R1+0x1c] ;  /* 0x00001c0001527983 */ /* 0x000ee60000100800 */
[----:B------:R-:W-:Y:S01]  /*52b0*/  UIMAD UR45, UR7, UR37, UR36 ;  /* 0x00000025072d72a4 */ /* 0x000fe2000f8e0224 */
[----:B------:R-:W4:Y:S02]  /*52c0*/  LDL R81, [R1+0x18] ;  /* 0x0000180001517983 */ /* 0x000f240000100800 */
[----:B------:R-:W-:-:S02]  /*52d0*/  ULDC.64 UR36, c[0x0][0x180] ;  /* 0x0000600000247ab9 */ /* 0x000fc40000000a00 */
[----:B------:R-:W-:Y:S01]  /*52e0*/  UIMAD UR44, UR11, UR36, URZ ;  /* 0x000000240b2c72a4 */ /* 0x000fe2000f8e023f */
[----:B------:R-:W2:Y:S01]  /*52f0*/  LDL R80, [R1+0x14] ;  /* 0x0000140001507983 */ /* 0x000ea20000100800 */
[----:B------:R-:W-:Y:S02]  /*5300*/  ULDC UR43, c[0x0][0x168] ;  /* 0x00005a00002b7ab9 */ /* 0x000fe40000000800 */
[----:B------:R-:W-:Y:S01]  /*5310*/  UIADD3 UR43, -UR25, UR43, URZ ;  /* 0x0000002b192b7290 */ /* 0x000fe2000fffe13f */
[----:B------:R-:W2:Y:S01]  /*5320*/  LDL R78, [R1+0x10] ;  /* 0x00001000014e7983 */ /* 0x000ea20000100800 */
[----:B------:R-:W-:Y:S02]  /*5330*/  UIMAD.WIDE.U32 UR38, UR10, UR36, URZ ;  /* 0x000000240a2672a5 */ /* 0x000fe4000f8e003f */
[----:B------:R-:W-:Y:S01]  /*5340*/  UIMAD UR44, UR10, UR37, UR44 ;  /* 0x000000250a2c72a4 */ /* 0x000fe2000f8e022c */
[C---:B------:R-:W-:Y:S01]  /*5350*/  LOP3.LUT R40, R58.reuse, 0x20, RZ, 0xfc, !PT ;  /* 0x000000203a287812 */ /* 0x040fe200078efcff */
[----:B------:R-:W-:Y:S01]  /*5360*/  IMAD.U32 R43, RZ, RZ, UR7 ;  /* 0x00000007ff2b7e24 */ /* 0x000fe2000f8e00ff */
[----:B------:R-:W-:Y:S01]  /*5370*/  LOP3.LUT R41, R58, 0x40, RZ, 0xfc, !PT ;  /* 0x000000403a297812 */ /* 0x000fe200078efcff */
[----:B------:R-:W-:Y:S01]  /*5380*/  ULDC.64 UR36, c[0x0][0x188] ;  /* 0x0000620000247ab9 */ /* 0x000fe20000000a00 */
[----:B------:R-:W2:Y:S01]  /*5390*/  LDL R77, [R1+0xc] ;  /* 0x00000c00014d7983 */ /* 0x000ea20000100800 */
[----:B------:R-:W-:Y:S01]  /*53a0*/  UIADD3 UR39, UR39, UR44, URZ ;  /* 0x0000002c27277290 */ /* 0x000fe2000fffe03f */
[----:B------:R-:W-:Y:S01]  /*53b0*/  ISETP.GE.AND P2, PT, R40, UR43, PT ;  /* 0x0000002b28007c0c */ /* 0x000fe2000bf46270 */
[----:B------:R-:W-:Y:S01]  /*53c0*/  UIMAD UR44, UR42, UR36, URZ ;  /* 0x000000242a2c72a4 */ /* 0x000fe2000f8e023f */
[----:B------:R-:W-:Y:S01]  /*53d0*/  ISETP.GE.AND P3, PT, R41, UR43, PT ;  /* 0x0000002b29007c0c */ /* 0x000fe2000bf66270 */
[----:B------:R-:W-:Y:S01]  /*53e0*/  IMAD.WIDE.U32 R42, R43, c[0x0][0x1c0], R58 ;  /* 0x000070002b2a7a25 */ /* 0x000fe200078e003a */
[C---:B------:R-:W-:Y:S01]  /*53f0*/  LOP3.LUT R40, R58.reuse, 0x60, RZ, 0xfc, !PT ;  /* 0x000000603a287812 */ /* 0x040fe200078efcff */
[----:B------:R-:W2:Y:S01]  /*5400*/  LDL R76, [R1+0x8] ;  /* 0x00000800014c7983 */ /* 0x000ea20000100800 */
[C---:B------:R-:W-:Y:S01]  /*5410*/  LOP3.LUT R41, R58.reuse, 0x80, RZ, 0xfc, !PT ;  /* 0x000000803a297812 */ /* 0x040fe200078efcff */
[----:B------:R-:W-:Y:S01]  /*5420*/  UIMAD UR44, UR7, UR37, UR44 ;  /* 0x00000025072c72a4 */ /* 0x000fe2000f8e022c */
[----:B------:R-:W-:Y:S01]  /*5430*/  ISETP.GE.AND P1, PT, R58, UR43, PT ;  /* 0x0000002b3a007c0c */ /* 0x000fe2000bf26270 */
[----:B------:R-:W-:Y:S01]  /*5440*/  UIMAD.WIDE.U32 UR38, UR7, UR36, UR38 ;  /* 0x00000024072672a5 */ /* 0x000fe2000f8e0026 */
[----:B------:R-:W-:Y:S01]  /*5450*/  ISETP.GE.AND P4, PT, R40, UR43, PT ;  /* 0x0000002b28007c0c */ /* 0x000fe2000bf86270 */
[----:B------:R-:W2:Y:S01]  /*5460*/  LDL R75, [R1+0x4] ;  /* 0x00000400014b7983 */ /* 0x000ea20000100800 */
[----:B------:R-:W-:Y:S01]  /*5470*/  ISETP.GE.AND P5, PT, R41, UR43, PT ;  /* 0x0000002b29007c0c */ /* 0x000fe2000bfa6270 */
[----:B------:R-:W-:Y:S01]  /*5480*/  ULDC.64 UR36, c[0x0][0x220] ;  /* 0x0000880000247ab9 */ /* 0x000fe20000000a00 */
[----:B------:R-:W-:Y:S01]  /*5490*/  LEA R40, P0, R42, UR22, 0x1 ;  /* 0x000000162a287c11 */ /* 0x000fe2000f8008ff */
[----:B------:R-:W-:Y:S01]  /*54a0*/  ULEA UR36, UP0, UR38, UR36, 0x2 ;  /* 0x0000002426247291 */ /* 0x000fe2000f80103f */
[----:B------:R-:W-:Y:S01]  /*54b0*/  IADD3 R41, R43, UR45, RZ ;  /* 0x0000002d2b297c10 */ /* 0x000fe2000fffe0ff */
[----:B------:R-:W-:Y:S01]  /*54c0*/  UIADD3 UR39, UR39, UR44, URZ ;  /* 0x0000002c27277290 */ /* 0x000fe2000fffe03f */
[----:B------:R-:W-:Y:S01]  /*54d0*/  LOP3.LUT R43, R58, 0xa0, RZ, 0xfc, !PT ;  /* 0x000000a03a2b7812 */ /* 0x000fe200078efcff */
[----:B------:R-:W2:Y:S01]  /*54e0*/  LDL R74, [R1] ;  /* 0x00000000014a7983 */ /* 0x000ea20000100800 */
[----:B------:R-:W-:-:S02]  /*54f0*/  PRMT R60, RZ, 0x7610, R60 ;  /* 0x00007610ff3c7816 */ /* 0x000fc4000000003c */
[----:B------:R-:W-:Y:S01]  /*5500*/  PRMT R61, RZ, 0x7610, R61 ;  /* 0x00007610ff3d7816 */ /* 0x000fe2000000003d */
[----:B------:R-:W-:Y:S01]  /*5510*/  ULEA.HI.X UR37, UR38, UR37, UR39, 0x2, UP0 ;  /* 0x0000002526257291 */ /* 0x000fe200080f1427 */
[----:B------:R-:W-:Y:S02]  /*5520*/  LEA.HI.X R41, R42, UR23, R41, 0x1, P0 ;  /* 0x000000172a297c11 */ /* 0x000fe400080f0c29 */
[----:B------:R-:W-:Y:S01]  /*5530*/  ISETP.GE.AND P0, PT, R43, UR43, PT ;  /* 0x0000002b2b007c0c */ /* 0x000fe2000bf06270 */
[----:B------:R-:W-:Y:S01]  /*5540*/  ULDC.64 UR38, c[0x0][0x198] ;  /* 0x0000660000267ab9 */ /* 0x000fe20000000a00 */
[C---:B------:R-:W-:Y:S01]  /*5550*/  LOP3.LUT R42, R58.reuse, 0xc0, RZ, 0xfc, !PT ;  /* 0x000000c03a2a7812 */ /* 0x040fe200078efcff */
[----:B------:R0:W2:Y:S01]  /*5560*/  @!P1 LDG.E.U16 R60, [R40.64] ;  /* 0x0000001c283c9981 */ /* 0x0000a2000c1e1500 */
[----:B------:R-:W-:Y:S02]  /*5570*/  LOP3.LUT R43, R58, 0xe0, RZ, 0xfc, !PT ;  /* 0x000000e03a2b7812 */ /* 0x000fe400078efcff */
[----:B------:R-:W-:Y:S01]  /*5580*/  ISETP.GE.AND P1, PT, R42, UR43, PT ;  /* 0x0000002b2a007c0c */ /* 0x000fe2000bf26270 */
[----:B------:R0:W3:Y:S01]  /*5590*/  @!P2 LDG.E.U16 R61, [R40.64+0x40] ;  /* 0x0000401c283da981 */ /* 0x0000e2000c1e1500 */
[----:B------:R-:W-:Y:S01]  /*55a0*/  ISETP.GE.AND P2, PT, R43, UR43, PT ;  /* 0x0000002b2b007c0c */ /* 0x000fe2000bf46270 */
[----:B------:R-:W-:-:S02]  /*55b0*/  IMAD.U32 R42, RZ, RZ, UR36 ;  /* 0x00000024ff2a7e24 */ /* 0x000fc4000f8e00ff */
[----:B------:R-:W-:-:S05]  /*55c0*/  IMAD.U32 R43, RZ, RZ, UR37 ;  /* 0x00000025ff2b7e24 */ /* 0x000fca000f8e00ff */
[----:B------:R1:W2:Y:S01]  /*55d0*/  LDG.E R71, [R42.64] ;  /* 0x0000001c2a477981 */ /* 0x0002a2000c1e1900 */
[----:B------:R-:W-:Y:S02]  /*55e0*/  PRMT R62, RZ, 0x7610, R62 ;  /* 0x00007610ff3e7816 */ /* 0x000fe4000000003e */
[----:B------:R-:W-:Y:S02]  /*55f0*/  LOP3.LUT R64, R58, 0x100, RZ, 0xfc, !PT ;  /* 0x000001003a407812 */ /* 0x000fe400078efcff */
[----:B------:R-:W-:Y:S02]  /*5600*/  PRMT R63, RZ, 0x7610, R63 ;  /* 0x00007610ff3f7816 */ /* 0x000fe4000000003f */
[----:B------:R0:W4:Y:S01]  /*5610*/  @!P3 LDG.E.U16 R62, [R40.64+0x80] ;  /* 0x0000801c283eb981 */ /* 0x000122000c1e1500 */
[----:B------:R-:W-:Y:S02]  /*5620*/  ISETP.GE.AND P3, PT, R64, UR43, PT ;  /* 0x0000002b40007c0c */ /* 0x000fe4000bf66270 */
[----:B------:R-:W-:Y:S01]  /*5630*/  PRMT R64, RZ, 0x7610, R64 ;  /* 0x00007610ff407816 */ /* 0x000fe20000000040 */
[----:B------:R0:W4:Y:S01]  /*5640*/  @!P4 LDG.E.U16 R63, [R40.64+0xc0] ;  /* 0x0000c01c283fc981 */ /* 0x000122000c1e1500 */
[----:B------:R-:W-:-:S02]  /*5650*/  LOP3.LUT R65, R58, 0x120, RZ, 0xfc, !PT ;  /* 0x000001203a417812 */ /* 0x000fc400078efcff */
[C---:B------:R-:W-:Y:S02]  /*5660*/  LOP3.LUT R67, R58.reuse, 0x140, RZ, 0xfc, !PT ;  /* 0x000001403a437812 */ /* 0x040fe400078efcff */
[----:B------:R-:W-:Y:S01]  /*5670*/  PRMT R66, RZ, 0x7610, R66 ;  /* 0x00007610ff427816 */ /* 0x000fe20000000042 */
[----:B------:R0:W4:Y:S01]  /*5680*/  @!P5 LDG.E.U16 R64, [R40.64+0x100] ;  /* 0x0001001c2840d981 */ /* 0x000122000c1e1500 */
[----:B------:R-:W-:Y:S02]  /*5690*/  ISETP.GE.AND P4, PT, R65, UR43, PT ;  /* 0x0000002b41007c0c */ /* 0x000fe4000bf86270 */
[----:B------:R-:W-:Y:S02]  /*56a0*/  PRMT R65, RZ, 0x7610, R65 ;  /* 0x00007610ff417816 */ /* 0x000fe40000000041 */
[----:B------:R-:W-:Y:S01]  /*56b0*/  ISETP.GE.AND P5, PT, R67, UR43, PT ;  /* 0x0000002b43007c0c */ /* 0x000fe2000bfa6270 */
[----:B------:R0:W4:Y:S01]  /*56c0*/  @!P1 LDG.E.U16 R66, [R40.64+0x180] ;  /* 0x0001801c28429981 */ /* 0x000122000c1e1500 */
[----:B------:R-:W-:-:S02]  /*56d0*/  LOP3.LUT R67, R58, 0x180, RZ, 0xfc, !PT ;  /* 0x000001803a437812 */ /* 0x000fc400078efcff */
[C---:B------:R-:W-:Y:S01]  /*56e0*/  LOP3.LUT R68, R58.reuse, 0x160, RZ, 0xfc, !PT ;  /* 0x000001603a447812 */ /* 0x040fe200078efcff */
[----:B------:R0:W4:Y:S01]  /*56f0*/  @!P0 LDG.E.U16 R65, [R40.64+0x140] ;  /* 0x0001401c28418981 */ /* 0x000122000c1e1500 */
[----:B-1----:R-:W-:Y:S02]  /*5700*/  PRMT R42, RZ, 0x7610, R42 ;  /* 0x00007610ff2a7816 */ /* 0x002fe4000000002a */
[----:B------:R-:W-:Y:S02]  /*5710*/  ISETP.GE.AND P1, PT, R67, UR43, PT ;  /* 0x0000002b43007c0c */ /* 0x000fe4000bf26270 */
[----:B------:R-:W-:Y:S02]  /*5720*/  LOP3.LUT R67, R58, 0x1a0, RZ, 0xfc, !PT ;  /* 0x000001a03a437812 */ /* 0x000fe400078efcff */
[----:B------:R-:W-:Y:S01]  /*5730*/  ISETP.GE.AND P0, PT, R68, UR43, PT ;  /* 0x0000002b44007c0c */ /* 0x000fe2000bf06270 */
[----:B------:R0:W4:Y:S01]  /*5740*/  @!P2 LDG.E.U16 R42, [R40.64+0x1c0] ;  /* 0x0001c01c282aa981 */ /* 0x000122000c1e1500 */
[----:B------:R-:W-:-:S02]  /*5750*/  PRMT R43, RZ, 0x7610, R43 ;  /* 0x00007610ff2b7816 */ /* 0x000fc4000000002b */
[----:B------:R-:W-:Y:S02]  /*5760*/  PRMT R68, RZ, 0x7610, R68 ;  /* 0x00007610ff447816 */ /* 0x000fe40000000044 */
[C---:B------:R-:W-:Y:S02]  /*5770*/  LOP3.LUT R69, R58.reuse, 0x1c0, RZ, 0xfc, !PT ;  /* 0x000001c03a457812 */ /* 0x040fe400078efcff */
[----:B------:R-:W-:Y:S01]  /*5780*/  ISETP.GE.AND P2, PT, R67, UR43, PT ;  /* 0x0000002b43007c0c */ /* 0x000fe2000bf46270 */
[----:B------:R0:W4:Y:S01]  /*5790*/  @!P3 LDG.E.U16 R43, [R40.64+0x200] ;  /* 0x0002001c282bb981 */ /* 0x000122000c1e1500 */
[----:B------:R-:W-:Y:S02]  /*57a0*/  LOP3.LUT R67, R58, 0x1e0, RZ, 0xfc, !PT ;  /* 0x000001e03a437812 */ /* 0x000fe400078efcff */
[----:B------:R-:W-:Y:S01]  /*57b0*/  ISETP.GE.AND P3, PT, R69, UR43, PT ;  /* 0x0000002b45007c0c */ /* 0x000fe2000bf66270 */
[----:B------:R0:W4:Y:S01]  /*57c0*/  @!P4 LDG.E.U16 R68, [R40.64+0x240] ;  /* 0x0002401c2844c981 */ /* 0x000122000c1e1500 */
[----:B------:R-:W-:-:S02]  /*57d0*/  ISETP.GE.AND P4, PT, R67, UR43, PT ;  /* 0x0000002b43007c0c */ /* 0x000fc4000bf86270 */
[----:B------:R-:W-:Y:S02]  /*57e0*/  PRMT R67, RZ, 0x7610, R67 ;  /* 0x00007610ff437816 */ /* 0x000fe40000000043 */
[----:B------:R-:W-:Y:S02]  /*57f0*/  PRMT R70, RZ, 0x7610, R70 ;  /* 0x00007610ff467816 */ /* 0x000fe40000000046 */
[----:B------:R-:W-:Y:S02]  /*5800*/  PRMT R69, RZ, 0x7610, R69 ;  /* 0x00007610ff457816 */ /* 0x000fe40000000045 */
[----:B------:R-:W-:Y:S01]  /*5810*/  PRMT R72, RZ, 0x7610, R72 ;  /* 0x00007610ff487816 */ /* 0x000fe20000000048 */
[----:B------:R0:W4:Y:S01]  /*5820*/  @!P5 LDG.E.U16 R67, [R40.64+0x280] ;  /* 0x0002801c2843d981 */ /* 0x000122000c1e1500 */
[----:B------:R-:W-:Y:S02]  /*5830*/  PRMT R73, RZ, 0x7610, R73 ;  /* 0x00007610ff497816 */ /* 0x000fe40000000049 */
        /* <DEDUP_REMOVED lines=10> */
[----:B------:R-:W-:Y:S02]  /*58e0*/  UIMAD UR42, UR42, UR38, URZ ;  /* 0x000000262a2a72a4 */ /* 0x000fe4000f8e023f */
[----:B------:R-:W-:Y:S02]  /*58f0*/  UIADD3 UR37, UR37, UR43, URZ ;  /* 0x0000002b25257290 */ /* 0x000fe4000fffe03f */
[----:B------:R-:W-:Y:S02]  /*5900*/  UIMAD UR42, UR7, UR39, UR42 ;  /* 0x00000027072a72a4 */ /* 0x000fe4000f8e022a */
[----:B------:R-:W-:-:S03]  /*5910*/  UIMAD.WIDE.U32 UR38, UR7, UR38, UR36 ;  /* 0x00000026072672a5 */ /* 0x000fc6000f8e0024 */
[----:B------:R-:W-:Y:S02]  /*5920*/  ULDC.64 UR36, c[0x0][0x228] ;  /* 0x00008a0000247ab9 */ /* 0x000fe40000000a00 */
[----:B------:R-:W-:Y:S02]  /*5930*/  UIADD3 UR39, UR39, UR42, URZ ;  /* 0x0000002a27277290 */ /* 0x000fe4000fffe03f */
[----:B------:R-:W-:-:S04]  /*5940*/  ULEA UR36, UP0, UR38, UR36, 0x2 ;  /* 0x0000002426247291 */ /* 0x000fc8000f80103f */
[----:B------:R-:W-:Y:S01]  /*5950*/  ULEA.HI.X UR37, UR38, UR37, UR39, 0x2, UP0 ;  /* 0x0000002526257291 */ /* 0x000fe200080f1427 */
[----:B------:R-:W-:Y:S02]  /*5960*/  ISETP.NE.AND P1, PT, R57, RZ, PT ;  /* 0x000000ff3900720c */ /* 0x000fe40003f25270 */
[----:B0-----:R-:W-:-:S03]  /*5970*/  MOV R40, UR36 ;  /* 0x0000002400287c02 */ /* 0x001fc60008000f00 */
[----:B------:R-:W-:-:S05]  /*5980*/  IMAD.U32 R41, RZ, RZ, UR37 ;  /* 0x00000025ff297e24 */ /* 0x000fca000f8e00ff */
[----:B------:R0:W5:Y:S02]  /*5990*/  LDG.E R84, [R40.64] ;  /* 0x0000001c28547981 */ /* 0x000164000c1e1900 */
[----:B0-----:R-:W-:-:S05]  /*59a0*/  IMAD.U32 R40, RZ, RZ, UR41 ;  /* 0x00000029ff287e24 */ /* 0x001fca000f8e00ff */
[----:B------:R-:W-:Y:S02]  /*59b0*/  LEA R40, R40, UR7, 0x8 ;  /* 0x0000000728287c11 */ /* 0x000fe4000f8e40ff */
[----:B------:R-:W-:-:S04]  /*59c0*/  @P1 IADD3 R40, R57, 0x200, RZ ;  /* 0x0000020039281810 */ /* 0x000fc80007ffe0ff */
[----:B------:R-:W-:Y:S02]  /*59d0*/  SHF.L.U32 R41, R40, 0x2, RZ ;  /* 0x0000000228297819 */ /* 0x000fe400000006ff */
[----:B------:R-:W-:Y:S01]  /*59e0*/  ISETP.NE.AND P0, PT, R57, 0x7f, PT ;  /* 0x0000007f3900780c */ /* 0x000fe20003f05270 */
[----:B------:R-:W-:Y:S01]  /*59f0*/  BSSY B0, `(.L_x_293) ;  /* 0x0000036000007945 */ /* 0x000fe20003800000 */
[----:B--2---:R-:W0:Y:S01]  /*5a00*/  R2UR UR39, R71 ;  /* 0x00000000472773c2 */ /* 0x004e2200000e0000 */
[----:B------:R1:W-:Y:S04]  /*5a10*/  STS.U16 [R83], R60 ;  /* 0x0000003c53007388 */ /* 0x0003e80000000400 */
[----:B---3--:R1:W-:Y:S04]  /*5a20*/  STS.U16 [R82+0x40], R61 ;  /* 0x0000403d52007388 */ /* 0x0083e80000000400 */
[----:B----4-:R1:W-:Y:S01]  /*5a30*/  STS.U16 [R81+0x80], R62 ;  /* 0x0000803e51007388 */ /* 0x0103e20000000400 */
[----:B0-----:R-:W-:-:S04]  /*5a40*/  IMAD.U32 R71, RZ, RZ, UR39 ;  /* 0x00000027ff477e24 */ /* 0x001fc8000f8e00ff */
[----:B------:R-:W-:-:S04]  /*5a50*/  FMUL.FTZ R71, R71, 1.4426950216293334961 ;  /* 0x3fb8aa3b47477820 */ /* 0x000fc80000410000 */
[----:B------:R-:W-:Y:S01]  /*5a60*/  FMUL.FTZ R136, R35, R71 ;  /* 0x0000004723887220 */ /* 0x000fe20000410000 */
[----:B------:R1:W-:Y:S05]  /*5a70*/  STS.U16 [R80+0xc0], R63 ;  /* 0x0000c03f50007388 */ /* 0x0003ea0000000400 */
[----:B------:R-:W0:Y:S01]  /*5a80*/  MUFU.EX2 R136, R136 ;  /* 0x0000008800887308 */ /* 0x000e220000000800 */
        /* <DEDUP_REMOVED lines=13> */
[----:B------:R1:W2:Y:S04]  /*5b60*/  LDS.U16 R83, [R56] ;  /* 0x0000000038537984 */ /* 0x0002a80000000400 */
[----:B------:R1:W3:Y:S04]  /*5b70*/  LDS.U16 R82, [R56+0x2] ;  /* 0x0000020038527984 */ /* 0x0002e80000000400 */
[----:B------:R1:W4:Y:S04]  /*5b80*/  LDS.U16 R74, [R56+0x4] ;  /* 0x00000400384a7984 */ /* 0x0003280000000400 */
[----:B------:R1:W0:Y:S04]  /*5b90*/  LDS.U16 R75, [R56+0x6] ;  /* 0x00000600384b7984 */ /* 0x0002280000000400 */
[----:B------:R1:W0:Y:S04]  /*5ba0*/  LDS.U16 R76, [R56+0x8] ;  /* 0x00000800384c7984 */ /* 0x0002280000000400 */
[----:B------:R1:W0:Y:S04]  /*5bb0*/  LDS.U16 R77, [R56+0xa] ;  /* 0x00000a00384d7984 */ /* 0x0002280000000400 */
[----:B------:R1:W0:Y:S04]  /*5bc0*/  LDS.U16 R78, [R56+0xc] ;  /* 0x00000c00384e7984 */ /* 0x0002280000000400 */
[----:B------:R1:W1:Y:S04]  /*5bd0*/  LDS.U16 R79, [R56+0xe] ;  /* 0x00000e00384f7984 */ /* 0x0002680000000400 */
        /* <DEDUP_REMOVED lines=8> */
[----:B0-----:R0:W-:Y:S04]  /*5c60*/  STS [R41+0x3be0], R136 ;  /* 0x003be08829007388 */ /* 0x0011e80000000800 */
[----:B------:R-:W-:Y:S06]  /*5c70*/  BAR.SYNC.DEFER_BLOCKING 0x0 ;  /* 0x0000000000007b1d */ /* 0x000fec0000010000 */
[----:B------:R0:W0:Y:S01]  /*5c80*/  @P0 LDS R40, [R57.X4+0x43e4] ;  /* 0x0043e40039280984 */ /* 0x0000220000004800 */
[----:B------:R-:W-:Y:S05]  /*5c90*/  @P0 BRA `(.L_x_294) ;  /* 0x000000b000000947 */ /* 0x000fea0003800000 */
[----:B--234-:R-:W-:Y:S01]  /*5ca0*/  ULDC UR37, c[0x0][0x174] ;  /* 0x00005d0000257ab9 */ /* 0x01cfe20000000800 */
[----:B0-----:R-:W-:Y:S01]  /*5cb0*/  IMAD.MOV.U32 R40, RZ, RZ, 0x3f800000 ;  /* 0x3f800000ff287424 */ /* 0x001fe200078e00ff */
        /* <DEDUP_REMOVED lines=9> */
.L_x_294:
[----:B--234-:R-:W-:Y:S05]  /*5d50*/  BSYNC B0 ;  /* 0x0000000000007941 */ /* 0x01cfea0003800000 */
.L_x_293:
[----:B------:R-:W-:Y:S01]  /*5d60*/  UISETP.GE.AND UP0, UPT, UR24, 0x2, UPT ;  /* 0x000000021800788c */ /* 0x000fe2000bf06270 */
[----:B0-----:R-:W-:Y:S01]  /*5d70*/  LOP3.LUT R41, R57, 0x1f, RZ, 0xc0, !PT ;  /* 0x0000001f39297812 */ /* 0x001fe200078ec0ff */
[----:B-1----:R-:W-:Y:S01]  /*5d80*/  IMAD.MOV.U32 R60, RZ, RZ, 0x8 ;  /* 0x00000008ff3c7424 */ /* 0x002fe200078e00ff */
[----:B------:R-:W-:Y:S01]  /*5d90*/  MOV R42, c[0x0][0x16c] ;  /* 0x00005b00002a7a02 */ /* 0x000fe20000000f00 */
[----:B------:R-:W-:Y:S02]  /*5da0*/  IMAD.MOV.U32 R81, RZ, RZ, RZ ;  /* 0x000000ffff517224 */ /* 0x000fe400078e00ff */
[----:B------:R-:W-:Y:S01]  /*5db0*/  PLOP3.LUT P0, PT, PT, PT, UP0, 0x80, 0x0 ;  /* 0x000000000000781c */ /* 0x000fe20003f0f008 */
[----:B------:R-:W-:-:S03]  /*5dc0*/  IMAD.MOV.U32 R80, RZ, RZ, 0x3f800000 ;  /* 0x3f800000ff507424 */ /* 0x000fc600078e00ff */
[----:B------:R-:W-:Y:S01]  /*5dd0*/  ISETP.NE.OR P0, PT, R41, RZ, !P0 ;  /* 0x000000ff2900720c */ /* 0x000fe20004705670 */
[----:B------:R-:W-:-:S12]  /*5de0*/  IMAD.U32 R41, RZ, RZ, UR24 ;  /* 0x00000018ff297e24 */ /* 0x000fd8000f8e00ff */
[----:B------:R-:W-:-:S05]  /*5df0*/  @!P0 IADD3 R41, R41, -0x2, RZ ;  /* 0xfffffffe29298810 */ /* 0x000fca0007ffe0ff */
[----:B------:R-:W-:-:S04]  /*5e00*/  @!P0 IMAD R41, R41, R42, UR7 ;  /* 0x0000000729298e24 */ /* 0x000fc8000f8e022a */
[----:B------:R-:W-:-:S04]  /*5e10*/  @!P0 IMAD.WIDE R42, R41, R60, UR30 ;  /* 0x0000001e292a8e25 */ /* 0x000fc8000f8e023c */
[-C--:B------:R-:W-:Y:S01]  /*5e20*/  FMUL.FTZ R41, R34, R71.reuse ;  /* 0x0000004722297220 */ /* 0x080fe20000410000 */
[----:B------:R0:W5:Y:S01]  /*5e30*/  @!P0 LDG.E.64 R80, [R42.64] ;  /* 0x0000001c2a508981 */ /* 0x000162000c1e1b00 */
[-C--:B------:R-:W-:Y:S01]  /*5e40*/  FMUL.FTZ R64, R33, R71.reuse ;  /* 0x0000004721407220 */ /* 0x080fe20000410000 */
[----:B------:R-:W-:Y:S01]  /*5e50*/  PRMT R68, RZ, 0x5410, R55 ;  /* 0x00005410ff447816 */ /* 0x000fe20000000037 */
[-C--:B------:R-:W-:Y:S01]  /*5e60*/  FMUL.FTZ R65, R32, R71.reuse ;  /* 0x0000004720417220 */ /* 0x080fe20000410000 */
[----:B------:R-:W-:Y:S01]  /*5e70*/  PRMT R67, RZ, 0x5410, R54 ;  /* 0x00005410ff437816 */ /* 0x000fe20000000036 */
[----:B------:R-:W1:Y:S01]  /*5e80*/  MUFU.EX2 R41, R41 ;  /* 0x0000002900297308 */ /* 0x000e620000000800 */
[-C--:B------:R-:W-:Y:S01]  /*5e90*/  FMUL.FTZ R60, R31, R71.reuse ;  /* 0x000000471f3c7220 */ /* 0x080fe20000410000 */
[----:B------:R-:W-:Y:S01]  /*5ea0*/  PRMT R70, RZ, 0x5410, R53 ;  /* 0x00005410ff467816 */ /* 0x000fe20000000035 */
[----:B------:R-:W-:Y:S01]  /*5eb0*/  FMUL.FTZ R61, R30, R71 ;  /* 0x000000471e3d7220 */ /* 0x000fe20000410000 */
[----:B------:R-:W-:Y:S01]  /*5ec0*/  PRMT R121, RZ, 0x5410, R52 ;  /* 0x00005410ff797816 */ /* 0x000fe20000000034 */
[----:B------:R-:W-:Y:S01]  /*5ed0*/  FMUL.FTZ R137, R35, R68 ;  /* 0x0000004423897220 */ /* 0x000fe20000410000 */
[----:B------:R-:W-:Y:S01]  /*5ee0*/  PRMT R122, RZ, 0x5410, R51 ;  /* 0x00005410ff7a7816 */ /* 0x000fe20000000033 */
[----:B------:R-:W-:Y:S01]  /*5ef0*/  FMUL.FTZ R86, R34, R67 ;  /* 0x0000004322567220 */ /* 0x000fe20000410000 */
[----:B0-----:R0:W2:Y:S01]  /*5f00*/  MUFU.EX2 R42, R64 ;  /* 0x00000040002a7308 */ /* 0x0010a20000000800 */
[-C--:B------:R-:W-:Y:S01]  /*5f10*/  FMUL.FTZ R62, R29, R71.reuse ;  /* 0x000000471d3e7220 */ /* 0x080fe20000410000 */
[----:B------:R-:W-:Y:S01]  /*5f20*/  PRMT R123, RZ, 0x5410, R50 ;  /* 0x00005410ff7b7816 */ /* 0x000fe20000000032 */
[----:B------:R-:W-:Y:S01]  /*5f30*/  FMUL.FTZ R87, R33, R70 ;  /* 0x0000004621577220 */ /* 0x000fe20000410000 */
[----:B------:R-:W-:Y:S01]  /*5f40*/  PRMT R124, RZ, 0x5410, R49 ;  /* 0x00005410ff7c7816 */ /* 0x000fe20000000031 */
[----:B------:R-:W-:Y:S01]  /*5f50*/  FMUL.FTZ R63, R28, R71 ;  /* 0x000000471c3f7220 */ /* 0x000fe20000410000 */
[----:B------:R-:W-:Y:S01]  /*5f60*/  PRMT R125, RZ, 0x5410, R48 ;  /* 0x00005410ff7d7816 */ /* 0x000fe20000000030 */
[----:B------:R-:W-:Y:S01]  /*5f70*/  FMUL.FTZ R121, R32, R121 ;  /* 0x0000007920797220 */ /* 0x000fe20000410000 */
[----:B------:R3:W4:Y:S01]  /*5f80*/  MUFU.EX2 R43, R65 ;  /* 0x00000041002b7308 */ /* 0x0007220000000800 */
[-C--:B-1----:R-:W-:Y:S01]  /*5f90*/  FMUL.FTZ R69, R136, R41.reuse ;  /* 0x0000002988457220 */ /* 0x082fe20000410000 */
[----:B------:R-:W-:Y:S01]  /*5fa0*/  PRMT R126, RZ, 0x5410, R47 ;  /* 0x00005410ff7e7816 */ /* 0x000fe2000000002f */
[----:B------:R-:W-:Y:S01]  /*5fb0*/  FFMA.FTZ R68, R137, R41, R86 ;  /* 0x0000002989447223 */ /* 0x000fe20000010056 */
[----:B------:R-:W-:Y:S01]  /*5fc0*/  PRMT R127, RZ, 0x5410, R46 ;  /* 0x00005410ff7f7816 */ /* 0x000fe2000000002e */
[----:B0-----:R-:W-:Y:S01]  /*5fd0*/  FMUL.FTZ R64, R27, R71 ;  /* 0x000000471b407220 */ /* 0x001fe20000410000 */
[----:B------:R-:W-:Y:S01]  /*5fe0*/  PRMT R128, RZ, 0x5410, R45 ;  /* 0x00005410ff807816 */ /* 0x000fe2000000002d */
[----:B------:R-:W-:Y:S01]  /*5ff0*/  FMUL.FTZ R122, R31, R122 ;  /* 0x0000007a1f7a7220 */ /* 0x000fe20000410000 */
[----:B------:R-:W0:Y:S01]  /*6000*/  MUFU.EX2 R60, R60 ;  /* 0x0000003c003c7308 */ /* 0x000e220000000800 */
[C---:B--2---:R-:W-:Y:S01]  /*6010*/  FMUL.FTZ R70, R42.reuse, R69 ;  /* 0x000000452a467220 */ /* 0x044fe20000410000 */
[----:B------:R-:W-:Y:S01]  /*6020*/  PRMT R129, RZ, 0x5410, R44 ;  /* 0x00005410ff817816 */ /* 0x000fe2000000002c */
[----:B------:R-:W-:Y:S01]  /*6030*/  FFMA.FTZ R68, R42, R68, R87 ;  /* 0x000000442a447223 */ /* 0x000fe20000010057 */
[----:B------:R-:W-:Y:S01]  /*6040*/  PRMT R130, RZ, 0x5410, R39 ;  /* 0x00005410ff827816 */ /* 0x000fe20000000027 */
[----:B---3--:R-:W-:Y:S01]  /*6050*/  FMUL.FTZ R65, R26, R71 ;  /* 0x000000471a417220 */ /* 0x008fe20000410000 */
[----:B------:R-:W-:Y:S01]  /*6060*/  PRMT R131, RZ, 0x5410, R38 ;  /* 0x00005410ff837816 */ /* 0x000fe20000000026 */
[----:B------:R-:W-:Y:S01]  /*6070*/  FMUL.FTZ R123, R30, R123 ;  /* 0x0000007b1e7b7220 */ /* 0x000fe20000410000 */
[----:B------:R-:W1:Y:S01]  /*6080*/  MUFU.EX2 R61, R61 ;  /* 0x0000003d003d7308 */ /* 0x000e620000000800 */
[C---:B----4-:R-:W-:Y:S01]  /*6090*/  FMUL.FTZ R69, R43.reuse, R70 ;  /* 0x000000462b457220 */ /* 0x050fe20000410000 */
[----:B------:R-:W-:Y:S01]  /*60a0*/  PRMT R132, RZ, 0x5410, R37 ;  /* 0x00005410ff847816 */ /* 0x000fe20000000025 */
[----:B------:R-:W-:Y:S01]  /*60b0*/  FFMA.FTZ R73, R43, R68, R121 ;  /* 0x000000442b497223 */ /* 0x000fe20000010079 */
[----:B-----5:R-:W2:Y:S01]  /*60c0*/  R2UR UR42, R84 ;  /* 0x00000000542a73c2 */ /* 0x020ea200000e0000 */
[----:B------:R-:W-:Y:S01]  /*60d0*/  FMUL.FTZ R66, R25, R71 ;  /* 0x0000004719427220 */ /* 0x000fe20000410000 */
[----:B------:R-:W-:Y:S01]  /*60e0*/  PRMT R133, RZ, 0x5410, R36 ;  /* 0x00005410ff857816 */ /* 0x000fe20000000024 */
[----:B------:R-:W-:Y:S01]  /*60f0*/  FMUL.FTZ R124, R29, R124 ;  /* 0x0000007c1d7c7220 */ /* 0x000fe20000410000 */
[----:B------:R-:W3:Y:S01]  /*6100*/  MUFU.EX2 R62, R62 ;  /* 0x0000003e003e7308 */ /* 0x000ee20000000800 */
[C---:B0-----:R-:W-:Y:S01]  /*6110*/  FMUL.FTZ R70, R60.reuse, R69 ;  /* 0x000000453c467220 */ /* 0x041fe20000410000 */
[C---:B------:R-:W-:Y:S01]  /*6120*/  LEA.HI R97, R57.reuse, R57, RZ, 0x1e ;  /* 0x0000003939617211 */ /* 0x040fe200078ff0ff */
[----:B------:R-:W-:Y:S01]  /*6130*/  FFMA.FTZ R72, R60, R73, R122 ;  /* 0x000000493c487223 */ /* 0x000fe2000001007a */
[----:B------:R-:W-:Y:S01]  /*6140*/  ISETP.GT.U32.AND P0, PT, R57, 0x1f, PT ;  /* 0x0000001f3900780c */ /* 0x000fe20003f04070 */
[----:B------:R-:W-:Y:S01]  /*6150*/  FMUL.FTZ R67, R24, R71 ;  /* 0x0000004718437220 */ /* 0x000fe20000410000 */
[----:B------:R-:W-:Y:S01]  /*6160*/  PRMT R74, RZ, 0x5410, R74 ;  /* 0x00005410ff4a7816 */ /* 0x000fe2000000004a */
[----:B------:R-:W-:Y:S01]  /*6170*/  FMUL.FTZ R125, R28, R125 ;  /* 0x0000007d1c7d7220 */ /* 0x000fe20000410000 */
[----:B------:R-:W0:Y:S01]  /*6180*/  MUFU.EX2 R63, R63 ;  /* 0x0000003f003f7308 */ /* 0x000e220000000800 */
[C---:B-1----:R-:W-:Y:S01]  /*6190*/  FMUL.FTZ R73, R61.reuse, R70 ;  /* 0x000000463d497220 */ /* 0x042fe20000410000 */
[----:B------:R-:W-:Y:S01]  /*61a0*/  PRMT R75, RZ, 0x5410, R75 ;  /* 0x00005410ff4b7816 */ /* 0x000fe2000000004b */
[----:B------:R-:W-:Y:S01]  /*61b0*/  FFMA.FTZ R85, R61, R72, R123 ;  /* 0x000000483d557223 */ /* 0x000fe2000001007b */
[----:B------:R-:W-:Y:S01]  /*61c0*/  PRMT R76, RZ, 0x5410, R76 ;  /* 0x00005410ff4c7816 */ /* 0x000fe2000000004c */
[----:B------:R-:W-:Y:S01]  /*61d0*/  FMUL.FTZ R68, R23, R71 ;  /* 0x0000004717447220 */ /* 0x000fe20000410000 */
[----:B------:R-:W-:Y:S01]  /*61e0*/  PRMT R77, RZ, 0x5410, R77 ;  /* 0x00005410ff4d7816 */ /* 0x000fe2000000004d */
[----:B------:R-:W-:Y:S01]  /*61f0*/  FMUL.FTZ R126, R27, R126 ;  /* 0x0000007e1b7e7220 */ /* 0x000fe20000410000 */
[----:B------:R-:W1:Y:S01]  /*6200*/  MUFU.EX2 R64, R64 ;  /* 0x0000004000407308 */ /* 0x000e620000000800 */
[C---:B---3--:R-:W-:Y:S01]  /*6210*/  FMUL.FTZ R70, R62.reuse, R73 ;  /* 0x000000493e467220 */ /* 0x048fe20000410000 */
[----:B------:R-:W-:Y:S01]  /*6220*/  PRMT R78, RZ, 0x5410, R78 ;  /* 0x00005410ff4e7816 */ /* 0x000fe2000000004e */
[----:B------:R-:W-:Y:S01]  /*6230*/  FFMA.FTZ R72, R62, R85, R124 ;  /* 0x000000553e487223 */ /* 0x000fe2000001007c */
[----:B------:R-:W-:Y:S01]  /*6240*/  PRMT R79, RZ, 0x5410, R79 ;  /* 0x00005410ff4f7816 */ /* 0x000fe2000000004f */
[----:B------:R-:W-:Y:S01]  /*6250*/  FMUL.FTZ R69, R22, R71 ;  /* 0x0000004716457220 */ /* 0x000fe20000410000 */
[----:B------:R-:W-:Y:S01]  /*6260*/  PRMT R88, RZ, 0x5410, R88 ;  /* 0x00005410ff587816 */ /* 0x000fe20000000058 */
[----:B------:R-:W-:Y:S01]  /*6270*/  FMUL.FTZ R127, R26, R127 ;  /* 0x0000007f1a7f7220 */ /* 0x000fe20000410000 */
[----:B------:R-:W3:Y:S01]  /*6280*/  MUFU.EX2 R65, R65 ;  /* 0x0000004100417308 */ /* 0x000ee20000000800 */
[C---:B0-----:R-:W-:Y:S01]  /*6290*/  FMUL.FTZ R73, R63.reuse, R70 ;  /* 0x000000463f497220 */ /* 0x041fe20000410000 */
[----:B------:R-:W-:Y:S01]  /*62a0*/  PRMT R89, RZ, 0x5410, R89 ;  /* 0x00005410ff597816 */ /* 0x000fe20000000059 */
[----:B------:R-:W-:Y:S01]  /*62b0*/  FFMA.FTZ R85, R63, R72, R125 ;  /* 0x000000483f557223 */ /* 0x000fe2000001007d */
[----:B------:R-:W-:Y:S01]  /*62c0*/  PRMT R90, RZ, 0x5410, R90 ;  /* 0x00005410ff5a7816 */ /* 0x000fe2000000005a */
        /* <DEDUP_REMOVED lines=15> */
[----:B------:R-:W-:Y:S01]  /*63c0*/  BSSY B0, `(.L_x_295) ;  /* 0x0000080000007945 */ /* 0x000fe20003800000 */
[----:B------:R-:W-:-:S02]  /*63d0*/  FMUL.FTZ R130, R23, R130 ;  /* 0x0000008217827220 */ /* 0x000fc40000410000 */
[----:B------:R-:W-:Y:S01]  /*63e0*/  FMUL.FTZ R131, R22, R131 ;  /* 0x0000008316837220 */ /* 0x000fe20000410000 */
[----:B------:R-:W3:Y:S01]  /*63f0*/  MUFU.EX2 R68, R68 ;  /* 0x0000004400447308 */ /* 0x000ee20000000800 */
[C---:B0-----:R-:W-:Y:S02]  /*6400*/  FMUL.FTZ R72, R66.reuse, R73 ;  /* 0x0000004942487220 */ /* 0x041fe40000410000 */
[----:B------:R-:W-:Y:S02]  /*6410*/  FFMA.FTZ R96, R66, R85, R128 ;  /* 0x0000005542607223 */ /* 0x000fe40000010080 */
[----:B------:R-:W-:Y:S02]  /*6420*/  FMUL.FTZ R132, R21, R132 ;  /* 0x0000008415847220 */ /* 0x000fe40000410000 */
[----:B------:R-:W-:Y:S01]  /*6430*/  FMUL.FTZ R133, R20, R133 ;  /* 0x0000008514857220 */ /* 0x000fe20000410000 */
[----:B------:R-:W0:Y:S01]  /*6440*/  MUFU.EX2 R69, R69 ;  /* 0x0000004500457308 */ /* 0x000e220000000800 */
[----:B-1----:R-:W-:-:S02]  /*6450*/  FMUL.FTZ R73, R67, R72 ;  /* 0x0000004843497220 */ /* 0x002fc40000410000 */
[----:B------:R-:W-:Y:S02]  /*6460*/  FFMA.FTZ R85, R67, R96, R129 ;  /* 0x0000006043557223 */ /* 0x000fe40000010081 */
[----:B--2---:R-:W-:Y:S02]  /*6470*/  FMUL.FTZ R98, R74, UR42 ;  /* 0x0000002a4a627c20 */ /* 0x004fe40008410000 */
[----:B------:R-:W-:Y:S01]  /*6480*/  FMUL.FTZ R99, R75, UR42 ;  /* 0x0000002a4b637c20 */ /* 0x000fe20008410000 */
[----:B------:R-:W1:Y:S01]  /*6490*/  MUFU.EX2 R70, R70 ;  /* 0x0000004600467308 */ /* 0x000e620000000800 */
[C---:B---3--:R-:W-:Y:S02]  /*64a0*/  FMUL.FTZ R72, R68.reuse, R73 ;  /* 0x0000004944487220 */ /* 0x048fe40000410000 */
[----:B------:R-:W-:Y:S02]  /*64b0*/  FFMA.FTZ R96, R68, R85, R130 ;  /* 0x0000005544607223 */ /* 0x000fe40000010082 */
[----:B------:R-:W-:-:S02]  /*64c0*/  FMUL.FTZ R100, R76, UR42 ;  /* 0x0000002a4c647c20 */ /* 0x000fc40008410000 */
[----:B------:R-:W-:Y:S01]  /*64d0*/  FMUL.FTZ R101, R77, UR42 ;  /* 0x0000002a4d657c20 */ /* 0x000fe20008410000 */
[----:B------:R-:W2:Y:S01]  /*64e0*/  MUFU.EX2 R71, R71 ;  /* 0x0000004700477308 */ /* 0x000ea20000000800 */
[C---:B0-----:R-:W-:Y:S02]  /*64f0*/  FMUL.FTZ R73, R69.reuse, R72 ;  /* 0x0000004845497220 */ /* 0x041fe40000410000 */
[----:B------:R-:W-:Y:S02]  /*6500*/  FFMA.FTZ R85, R69, R96, R131 ;  /* 0x0000006045557223 */ /* 0x000fe40000010083 */
[----:B------:R-:W-:Y:S02]  /*6510*/  FMUL.FTZ R102, R78, UR42 ;  /* 0x0000002a4e667c20 */ /* 0x000fe40008410000 */
[----:B------:R-:W-:Y:S02]  /*6520*/  FMUL.FTZ R103, R79, UR42 ;  /* 0x0000002a4f677c20 */ /* 0x000fe40008410000 */
[----:B-1----:R-:W-:-:S02]  /*6530*/  FMUL.FTZ R72, R70, R73 ;  /* 0x0000004946487220 */ /* 0x002fc40000410000 */
[----:B------:R-:W-:Y:S02]  /*6540*/  FFMA.FTZ R96, R70, R85, R132 ;  /* 0x0000005546607223 */ /* 0x000fe40000010084 */
[----:B------:R-:W-:Y:S02]  /*6550*/  FMUL.FTZ R104, R88, UR42 ;  /* 0x0000002a58687c20 */ /* 0x000fe40008410000 */
[----:B------:R-:W-:Y:S02]  /*6560*/  FMUL.FTZ R105, R89, UR42 ;  /* 0x0000002a59697c20 */ /* 0x000fe40008410000 */
[C---:B--2---:R-:W-:Y:S02]  /*6570*/  FMUL.FTZ R72, R71.reuse, R72 ;  /* 0x0000004847487220 */ /* 0x044fe40000410000 */
[----:B------:R-:W-:Y:S02]  /*6580*/  FFMA.FTZ R73, R71, R96, R133 ;  /* 0x0000006047497223 */ /* 0x000fe40000010085 */
[----:B------:R-:W-:-:S02]  /*6590*/  FMUL.FTZ R106, R90, UR42 ;  /* 0x0000002a5a6a7c20 */ /* 0x000fc40008410000 */
[----:B------:R-:W-:Y:S01]  /*65a0*/  FMUL.FTZ R107, R91, UR42 ;  /* 0x0000002a5b6b7c20 */ /* 0x000fe20008410000 */
[----:B------:R0:W-:Y:S01]  /*65b0*/  STS.64 [R97.X8+0x31d0], R72 ;  /* 0x0031d04861007388 */ /* 0x0001e20000008a00 */
[----:B------:R-:W-:Y:S02]  /*65c0*/  FMUL.FTZ R108, R92, UR42 ;  /* 0x0000002a5c6c7c20 */ /* 0x000fe40008410000 */
[----:B------:R-:W-:Y:S02]  /*65d0*/  FMUL.FTZ R109, R93, UR42 ;  /* 0x0000002a5d6d7c20 */ /* 0x000fe40008410000 */
[----:B------:R-:W-:Y:S02]  /*65e0*/  FMUL.FTZ R110, R94, UR42 ;  /* 0x0000002a5e6e7c20 */ /* 0x000fe40008410000 */
[----:B------:R-:W-:Y:S02]  /*65f0*/  FMUL.FTZ R111, R95, UR42 ;  /* 0x0000002a5f6f7c20 */ /* 0x000fe40008410000 */
[----:B------:R-:W-:-:S02]  /*6600*/  FMUL.FTZ R98, R17, R98 ;  /* 0x0000006211627220 */ /* 0x000fc40000410000 */
[----:B------:R-:W-:Y:S01]  /*6610*/  FMUL.FTZ R99, R16, R99 ;  /* 0x0000006310637220 */ /* 0x000fe20000410000 */
[----:B0-----:R-:W-:Y:S01]  /*6620*/  PRMT R72, RZ, 0x5410, R83 ;  /* 0x00005410ff487816 */ /* 0x001fe20000000053 */
[----:B------:R-:W-:Y:S01]  /*6630*/  FMUL.FTZ R100, R15, R100 ;  /* 0x000000640f647220 */ /* 0x000fe20000410000 */
[----:B------:R-:W-:Y:S01]  /*6640*/  PRMT R73, RZ, 0x5410, R82 ;  /* 0x00005410ff497816 */ /* 0x000fe20000000052 */
[----:B------:R-:W-:Y:S02]  /*6650*/  FMUL.FTZ R101, R14, R101 ;  /* 0x000000650e657220 */ /* 0x000fe40000410000 */
[----:B------:R-:W-:Y:S02]  /*6660*/  FMUL.FTZ R96, R72, UR42 ;  /* 0x0000002a48607c20 */ /* 0x000fe40008410000 */
[----:B------:R-:W-:Y:S02]  /*6670*/  FMUL.FTZ R97, R73, UR42 ;  /* 0x0000002a49617c20 */ /* 0x000fe40008410000 */
        /* <DEDUP_REMOVED lines=27> */
.L_x_352:
[----:B------:R-:W-:Y:S05]  /*6830*/  BRA.DIV ~URZ, `(.L_x_298) ;  /* 0x000048427f007947 */ /* 0x000fea000b800000 */
[----:B------:R-:W2:Y:S04]  /*6840*/  S2R R83, SR_LANEID ;  /* 0x0000000000537919 */ /* 0x000ea80000000000 */
[----:B------:R-:W3:Y:S01]  /*6850*/  SHFL.UP PT, R82, R85, 0x1, RZ ;  /* 0x0420000055527989 */ /* 0x000ee200000e00ff */
[----:B--2---:R-:W-:-:S13]  /*6860*/  ISETP.GE.AND P0, PT, R83, 0x1, PT ;  /* 0x000000015300780c */ /* 0x004fda0003f06270 */
[C---:B---3--:R-:W-:Y:S02]  /*6870*/  @P0 FFMA.FTZ R85, R141.reuse, R82, R85 ;  /* 0x000000528d550223 */ /* 0x048fe40000010055 */
[----:B01----:R-:W-:Y:S01]  /*6880*/  @P0 FMUL.FTZ R141, R141, R156 ;  /* 0x0000009c8d8d0220 */ /* 0x003fe20000410000 */
        /* <DEDUP_REMOVED lines=16> */
[----:B------:R0:W2:Y:S02]  /*6990*/  SHFL.UP PT, R156, R141, 0x10, RZ ;  /* 0x060000008d9c7989 */ /* 0x0000a400000e00ff */
.L_x_353:
[----:B------:R-:W3:Y:S02]  /*69a0*/  S2R R83, SR_LANEID ;  /* 0x0000000000537919 */ /* 0x000ee40000000000 */
[----:B---3--:R-:W-:-:S13]  /*69b0*/  ISETP.GE.AND P0, PT, R83, 0x10, PT ;  /* 0x000000105300780c */ /* 0x008fda0003f06270 */
[-C--:B01----:R-:W-:Y:S02]  /*69c0*/  @P0 FFMA.FTZ R85, R82, R141.reuse, R85 ;  /* 0x0000008d52550223 */ /* 0x083fe40000010055 */
[----:B--2---:R-:W-:Y:S01]  /*69d0*/  @P0 FMUL.FTZ R141, R156, R141 ;  /* 0x0000008d9c8d0220 */ /* 0x004fe20000410000 */
[----:B------:R-:W-:Y:S05]  /*69e0*/  BRA.CONV ~URZ, `(.L_x_299) ;  /* 0x000000437f007947 */ /* 0x000fea000b800000 */
[----:B------:R-:W-:Y:S01]  /*69f0*/  MOV R82, R141 ;  /* 0x0000008d00527202 */ /* 0x000fe20000000f00 */
[----:B------:R-:W-:Y:S01]  /*6a00*/  IMAD.MOV.U32 R84, RZ, RZ, 0x1f ;  /* 0x0000001fff547424 */ /* 0x000fe200078e00ff */
[----:B------:R-:W-:Y:S02]  /*6a10*/  MOV R83, 0x6a30 ;  /* 0x00006a3000537802 */ /* 0x000fe40000000f00 */
[----:B------:R-:W-:Y:S05]  /*6a20*/  CALL.REL.NOINC `($__internal_16_$__cuda_sm70_shflsync_idx_p) ;  /* 0x000051c000007944 */ /* 0x000fea0003c00000 */
.L_x_299:
[----:B------:R-:W-:Y:S05]  /*6a30*/  BRA.CONV ~URZ, `(.L_x_300) ;  /* 0x000000437f007947 */ /* 0x000fea000b800000 */
[----:B------:R-:W-:Y:S01]  /*6a40*/  IMAD.MOV.U32 R82, RZ, RZ, R85 ;  /* 0x000000ffff527224 */ /* 0x000fe200078e0055 */
[----:B------:R-:W-:Y:S01]  /*6a50*/  MOV R83, 0x6a80 ;  /* 0x00006a8000537802 */ /* 0x000fe20000000f00 */
[----:B-1----:R-:W-:Y:S02]  /*6a60*/  IMAD.MOV.U32 R84, RZ, RZ, 0x1f ;  /* 0x0000001fff547424 */ /* 0x002fe400078e00ff */
[----:B0-2--5:R-:W-:Y:S05]  /*6a70*/  CALL.REL.NOINC `($__internal_16_$__cuda_sm70_shflsync_idx_p) ;  /* 0x0000517000007944 */ /* 0x025fea0003c00000 */
.L_x_300:
[----:B------:R-:W-:Y:S05]  /*6a80*/  BRA.DIV ~URZ, `(.L_x_301) ;  /* 0x000049b27f007947 */ /* 0x000fea000b800000 */
[----:B------:R-:W3:Y:S04]  /*6a90*/  SHFL.IDX PT, R80, R80, RZ, 0x1f ;  /* 0x00001fff50507589 */ /* 0x000ee800000e0000 */
[----:B------:R-:W4:Y:S04]  /*6aa0*/  SHFL.IDX PT, R81, R81, RZ, 0x1f ;  /* 0x00001fff51517589 */ /* 0x000f2800000e0000 */
[----:B------:R-:W0:Y:S04]  /*6ab0*/  SHFL.UP PT, R141, R141, 0x1, RZ ;  /* 0x042000008d8d7989 */ /* 0x000e2800000e00ff */
[----:B------:R-:W2:Y:S02]  /*6ac0*/  SHFL.UP PT, R85, R85, 0x1, RZ ;  /* 0x0420000055557989 */ /* 0x000ea400000e00ff */
.L_x_354:
[----:B------:R-:W4:Y:S02]  /*6ad0*/  LDS.64 R82, [R159+0x31d0] ;  /* 0x0031d0009f527984 */ /* 0x000f240000000a00 */
[----:B0-2-4-:R-:W-:-:S02]  /*6ae0*/  @P1 FFMA.FTZ R81, R81, R141, R85 ;  /* 0x0000008d51511223 */ /* 0x015fc40000010055 */
[----:B---3--:R-:W-:-:S05]  /*6af0*/  @P1 FMUL.FTZ R80, R80, R141 ;  /* 0x0000008d50501220 */ /* 0x008fca0000410000 */
[----:B------:R-:W-:Y:S01]  /*6b00*/  STS.64 [R159+0x31d0], R80 ;  /* 0x0031d0509f007388 */ /* 0x000fe20000000a00 */
[C---:B------:R-:W-:Y:S02]  /*6b10*/  FFMA.FTZ R83, R82.reuse, R81, R83 ;  /* 0x0000005152537223 */ /* 0x040fe40000010053 */
        /* <DEDUP_REMOVED lines=10> */
.L_x_296:
[----:B------:R-:W-:Y:S05]  /*6bc0*/  BSYNC B0 ;  /* 0x0000000000007941 */ /* 0x000fea0003800000 */
.L_x_295:
[----:B------:R-:W-:Y:S01]  /*6bd0*/  WARPSYNC 0xffffffff ;  /* 0xffffffff00007948 */ /* 0x000fe20003800000 */
[----:B------:R-:W-:Y:S01]  /*6be0*/  BAR.SYNC.DEFER_BLOCKING 0x0 ;  /* 0x0000000000007b1d */ /* 0x000fe20000010000 */
[----:B------:R-:W-:Y:S01]  /*6bf0*/  LEA.HI R85, R57, R57, RZ, 0x1e ;  /* 0x0000003939557211 */ /* 0x000fe200078ff0ff */
[----:B--2---:R-:W-:Y:S01]  /*6c00*/  FMUL.FTZ R82, R71, R40 ;  /* 0x0000002847527220 */ /* 0x004fe20000410000 */
[----:B------:R-:W-:Y:S01]  /*6c10*/  LOP3.LUT R156, R57, 0x1f, RZ, 0xc0, !PT ;  /* 0x0000001f399c7812 */ /* 0x000fe200078ec0ff */
[----:B------:R-:W-:Y:S01]  /*6c20*/  FFMA.FTZ R83, R71, R111, R110 ;  /* 0x0000006f47537223 */ /* 0x000fe2000001006e */
[----:B-1----:R-:W-:Y:S01]  /*6c30*/  MOV R84, UR7 ;  /* 0x0000000700547c02 */ /* 0x002fe20008000f00 */
[C---:B------:R-:W-:Y:S01]  /*6c40*/  FMUL.FTZ R82, R70.reuse, R82 ;  /* 0x0000005246527220 */ /* 0x040fe20000410000 */
[----:B------:R-:W-:Y:S01]  /*6c50*/  ULDC UR36, c[0x0][0x174] ;  /* 0x00005d0000247ab9 */ /* 0x000fe20000000800 */
[----:B------:R-:W-:Y:S01]  /*6c60*/  FFMA.FTZ R83, R70, R83, R109 ;  /* 0x0000005346537223 */ /* 0x000fe2000001006d */
[----:B------:R-:W-:Y:S01]  /*6c70*/  UISETP.GE.AND UP0, UPT, UR24, UR36, UPT ;  /* 0x000000241800728c */ /* 0x000fe2000bf06270 */
[C---:B------:R-:W-:Y:S01]  /*6c80*/  FMUL.FTZ R82, R69.reuse, R82 ;  /* 0x0000005245527220 */ /* 0x040fe20000410000 */
[----:B------:R-:W-:Y:S01]  /*6c90*/  BSSY B0, `(.L_x_302) ;  /* 0x0000074000007945 */ /* 0x000fe20003800000 */
[----:B------:R-:W-:-:S02]  /*6ca0*/  FFMA.FTZ R83, R69, R83, R108 ;  /* 0x0000005345537223 */ /* 0x000fc4000001006c */
[C---:B------:R-:W-:Y:S01]  /*6cb0*/  FMUL.FTZ R82, R68.reuse, R82 ;  /* 0x0000005244527220 */ /* 0x040fe20000410000 */
[----:B------:R-:W-:Y:S01]  /*6cc0*/  PLOP3.LUT P0, PT, PT, PT, UP0, 0x80, 0x0 ;  /* 0x000000000000781c */ /* 0x000fe20003f0f008 */
[----:B------:R-:W-:Y:S02]  /*6cd0*/  FFMA.FTZ R83, R68, R83, R107 ;  /* 0x0000005344537223 */ /* 0x000fe4000001006b */
[C---:B------:R-:W-:Y:S01]  /*6ce0*/  FMUL.FTZ R82, R67.reuse, R82 ;  /* 0x0000005243527220 */ /* 0x040fe20000410000 */
[----:B------:R-:W-:Y:S01]  /*6cf0*/  ISETP.NE.OR P0, PT, R156, RZ, P0 ;  /* 0x000000ff9c00720c */ /* 0x000fe20000705670 */
[----:B------:R-:W-:Y:S02]  /*6d00*/  FFMA.FTZ R83, R67, R83, R106 ;  /* 0x0000005343537223 */ /* 0x000fe4000001006a */
[C---:B------:R-:W-:Y:S01]  /*6d10*/  FMUL.FTZ R82, R66.reuse, R82 ;  /* 0x0000005242527220 */ /* 0x040fe20000410000 */
[----:B------:R-:W0:Y:S01]  /*6d20*/  LDS R80, [R85.X8+0x31d4] ;  /* 0x0031d40055507984 */ /* 0x000e220000008800 */
[----:B------:R-:W-:-:S02]  /*6d30*/  FFMA.FTZ R83, R66, R83, R105 ;  /* 0x0000005342537223 */ /* 0x000fc40000010069 */
[C---:B------:R-:W-:Y:S02]  /*6d40*/  FMUL.FTZ R82, R65.reuse, R82 ;  /* 0x0000005241527220 */ /* 0x040fe40000410000 */
[----:B------:R-:W-:Y:S02]  /*6d50*/  FFMA.FTZ R83, R65, R83, R104 ;  /* 0x0000005341537223 */ /* 0x000fe40000010068 */
[C---:B------:R-:W-:Y:S02]  /*6d60*/  FMUL.FTZ R82, R64.reuse, R82 ;  /* 0x0000005240527220 */ /* 0x040fe40000410000 */
[----:B------:R-:W-:Y:S02]  /*6d70*/  FFMA.FTZ R83, R64, R83, R103 ;  /* 0x0000005340537223 */ /* 0x000fe40000010067 */
[C---:B------:R-:W-:Y:S02]  /*6d80*/  FMUL.FTZ R82, R63.reuse, R82 ;  /* 0x000000523f527220 */ /* 0x040fe40000410000 */
[----:B------:R-:W-:-:S02]  /*6d90*/  FFMA.FTZ R83, R63, R83, R102 ;  /* 0x000000533f537223 */ /* 0x000fc40000010066 */
[C---:B------:R-:W-:Y:S02]  /*6da0*/  FMUL.FTZ R82, R62.reuse, R82 ;  /* 0x000000523e527220 */ /* 0x040fe40000410000 */
[----:B------:R-:W-:Y:S02]  /*6db0*/  FFMA.FTZ R83, R62, R83, R101 ;  /* 0x000000533e537223 */ /* 0x000fe40000010065 */
[C---:B------:R-:W-:Y:S02]  /*6dc0*/  FMUL.FTZ R82, R61.reuse, R82 ;  /* 0x000000523d527220 */ /* 0x040fe40000410000 */
[----:B------:R-:W-:Y:S02]  /*6dd0*/  FFMA.FTZ R83, R61, R83, R100 ;  /* 0x000000533d537223 */ /* 0x000fe40000010064 */
[----:B------:R-:W-:Y:S02]  /*6de0*/  IMAD.MOV.U32 R81, RZ, RZ, RZ ;  /* 0x000000ffff517224 */ /* 0x000fe400078e00ff */
[----:B------:R-:W-:-:S02]  /*6df0*/  FMUL.FTZ R82, R60, R82 ;  /* 0x000000523c527220 */ /* 0x000fc40000410000 */
[----:B------:R-:W-:Y:S02]  /*6e00*/  FFMA.FTZ R83, R60, R83, R99 ;  /* 0x000000533c537223 */ /* 0x000fe40000010063 */
[C---:B------:R-:W-:Y:S02]  /*6e10*/  FMUL.FTZ R82, R43.reuse, R82 ;  /* 0x000000522b527220 */ /* 0x040fe40000410000 */
[----:B------:R-:W-:Y:S02]  /*6e20*/  FFMA.FTZ R83, R43, R83, R98 ;  /* 0x000000532b537223 */ /* 0x000fe40000010062 */
[C---:B------:R-:W-:Y:S02]  /*6e30*/  FMUL.FTZ R82, R42.reuse, R82 ;  /* 0x000000522a527220 */ /* 0x040fe40000410000 */
[----:B------:R-:W-:Y:S02]  /*6e40*/  FFMA.FTZ R83, R42, R83, R97 ;  /* 0x000000532a537223 */ /* 0x000fe40000010061 */
[----:B------:R-:W-:-:S02]  /*6e50*/  FMUL.FTZ R82, R41, R82 ;  /* 0x0000005229527220 */ /* 0x000fc40000410000 */
[C---:B------:R-:W-:Y:S02]  /*6e60*/  FFMA.FTZ R83, R41.reuse, R83, R96 ;  /* 0x0000005329537223 */ /* 0x040fe40000010060 */
[----:B0-----:R-:W-:Y:S02]  /*6e70*/  FFMA.FTZ R136, R136, R80, R137 ;  /* 0x0000005088887223 */ /* 0x001fe40000010089 */
[----:B------:R-:W-:Y:S02]  /*6e80*/  IMAD.MOV.U32 R80, RZ, RZ, 0x3f800000 ;  /* 0x3f800000ff507424 */ /* 0x000fe400078e00ff */
        /* <DEDUP_REMOVED lines=20> */
[----:B01----:R-:W-:Y:S01]  /*6fd0*/  IMAD R86, R57, 0x28, RZ ;  /* 0x0000002839567824 */ /* 0x003fe200078e02ff */
        /* <DEDUP_REMOVED lines=16> */
[----:B------:R0:W1:Y:S02]  /*70e0*/  SHFL.DOWN PT, R87, R85, 0x1, 0x1f ;  /* 0x08201f0055577f89 */ /* 0x00006400000e0000 */
.L_x_355:
[----:B------:R-:W-:Y:S05]  /*70f0*/  BRA.DIV ~URZ, `(.L_x_305) ;  /* 0x000044f27f007947 */ /* 0x000fea000b800000 */
[----:B------:R-:W2:Y:S04]  /*7100*/  SHFL.DOWN PT, R82, R86, 0x1, 0x1f ;  /* 0x08201f0056527f89 */ /* 0x000ea800000e0000 */
[----:B------:R-:W-:Y:S04]  /*7110*/  SHFL.IDX PT, R159, R80, RZ, 0x1f ;  /* 0x00001fff509f7589 */ /* 0x000fe800000e0000 */
[----:B------:R-:W-:Y:S01]  /*7120*/  SHFL.IDX PT, R83, R81, RZ, 0x1f ;  /* 0x00001fff51537589 */ /* 0x000fe200000e0000 */
[----:B--2---:R-:W-:-:S02]  /*7130*/  @P4 FFMA.FTZ R86, R85, R82, R86 ;  /* 0x0000005255564223 */ /* 0x004fc40000010056 */
[----:B01----:R-:W-:-:S03]  /*7140*/  @P4 FMUL.FTZ R85, R85, R87 ;  /* 0x0000005755554220 */ /* 0x003fc60000410000 */
        /* <DEDUP_REMOVED lines=20> */
.L_x_356:
        /* <DEDUP_REMOVED lines=20> */
.L_x_303:
[----:B01----:R-:W-:Y:S05]  /*73d0*/  BSYNC B0 ;  /* 0x0000000000007941 */ /* 0x003fea0003800000 */
.L_x_302:
[----:B------:R-:W-:Y:S01]  /*73e0*/  WARPSYNC 0xffffffff ;  /* 0xffffffff00007948 */ /* 0x000fe20003800000 */
[----:B------:R-:W-:Y:S01]  /*73f0*/  BAR.SYNC.DEFER_BLOCKING 0x0 ;  /* 0x0000000000007b1d */ /* 0x000fe20000010000 */
[C---:B------:R-:W-:Y:S01]  /*7400*/  LEA.HI R82, R57.reuse, R57, RZ, 0x1e ;  /* 0x0000003939527211 */ /* 0x040fe200078ff0ff */
[----:B------:R-:W-:Y:S01]  /*7410*/  FMUL.FTZ R72, R72, R136 ;  /* 0x0000008848487220 */ /* 0x000fe20000410000 */
[----:B------:R-:W-:Y:S01]  /*7420*/  ISETP.NE.AND P0, PT, R57, RZ, PT ;  /* 0x000000ff3900720c */ /* 0x000fe20003f05270 */
[----:B------:R-:W-:Y:S01]  /*7430*/  FMUL.FTZ R73, R73, R137 ;  /* 0x0000008949497220 */ /* 0x000fe20000410000 */
[----:B------:R-:W-:Y:S01]  /*7440*/  PRMT R83, RZ, 0x5410, R55 ;  /* 0x00005410ff537816 */ /* 0x000fe20000000037 */
[----:B------:R-:W-:Y:S01]  /*7450*/  FFMA.FTZ R72, R19, R72, RZ ;  /* 0x0000004813487223 */ /* 0x000fe200000100ff */
[----:B------:R-:W-:Y:S01]  /*7460*/  ULDC.64 UR36, c[0x0][0x2b8] ;  /* 0x0000ae0000247ab9 */ /* 0x000fe20000000a00 */
[----:B------:R-:W-:Y:S01]  /*7470*/  FMUL.FTZ R74, R74, R141 ;  /* 0x0000008d4a4a7220 */ /* 0x000fe20000410000 */
[----:B------:R-:W-:Y:S01]  /*7480*/  UIMAD UR36, UR13, UR36, URZ ;  /* 0x000000240d2472a4 */ /* 0x000fe2000f8e023f */
[----:B------:R-:W-:Y:S01]  /*7490*/  FFMA.FTZ R72, R18, R73, R72 ;  /* 0x0000004912487223 */ /* 0x000fe20000010048 */
[----:B------:R-:W-:Y:S01]  /*74a0*/  PRMT R73, RZ, 0x5410, R49 ;  /* 0x00005410ff497816 */ /* 0x000fe20000000031 */
[----:B------:R-:W-:Y:S01]  /*74b0*/  FMUL.FTZ R75, R75, R121 ;  /* 0x000000794b4b7220 */ /* 0x000fe20000410000 */
[----:B------:R-:W-:Y:S01]  /*74c0*/  UIMAD UR36, UR12, UR37, UR36 ;  /* 0x000000250c2472a4 */ /* 0x000fe2000f8e0224 */
[----:B------:R-:W-:Y:S01]  /*74d0*/  FFMA.FTZ R72, R17, R74, R72 ;  /* 0x0000004a11487223 */ /* 0x000fe20000010048 */
[----:B------:R-:W-:Y:S01]  /*74e0*/  PRMT R74, RZ, 0x5410, R48 ;  /* 0x00005410ff4a7816 */ /* 0x000fe20000000030 */
[----:B------:R-:W-:Y:S01]  /*74f0*/  FMUL.FTZ R76, R76, R122 ;  /* 0x0000007a4c4c7220 */ /* 0x000fe20000410000 */
[----:B------:R-:W-:Y:S01]  /*7500*/  BSSY B0, `(.L_x_306) ;  /* 0x00000e8000007945 */ /* 0x000fe20003800000 */
[----:B------:R-:W-:-:S02]  /*7510*/  FFMA.FTZ R72, R16, R75, R72 ;  /* 0x0000004b10487223 */ /* 0x000fc40000010048 */
[----:B------:R-:W-:Y:S02]  /*7520*/  FMUL.FTZ R77, R77, R123 ;  /* 0x0000007b4d4d7220 */ /* 0x000fe40000410000 */
[----:B------:R-:W-:Y:S01]  /*7530*/  FFMA.FTZ R72, R15, R76, R72 ;  /* 0x0000004c0f487223 */ /* 0x000fe20000010048 */
[----:B------:R-:W0:Y:S01]  /*7540*/  LDS R82, [R82.X8+0x36e4] ;  /* 0x0036e40052527984 */ /* 0x000e220000008800 */
[----:B------:R-:W-:Y:S02]  /*7550*/  FMUL.FTZ R78, R78, R124 ;  /* 0x0000007c4e4e7220 */ /* 0x000fe40000410000 */
[----:B------:R-:W-:Y:S01]  /*7560*/  FFMA.FTZ R72, R14, R77, R72 ;  /* 0x0000004d0e487223 */ /* 0x000fe20000010048 */
[----:B------:R-:W-:Y:S01]  /*7570*/  PRMT R77, RZ, 0x5410, R53 ;  /* 0x00005410ff4d7816 */ /* 0x000fe20000000035 */
        /* <DEDUP_REMOVED lines=8> */
[----:B------:R-:W-:Y:S02]  /*7600*/  FMUL.FTZ R93, R93, R131 ;  /* 0x000000835d5d7220 */ /* 0x000fe40000410000 */
[----:B------:R-:W-:Y:S02]  /*7610*/  FFMA.FTZ R76, -R33, R77, R141 ;  /* 0x0000004d214c7223 */ /* 0x000fe4000001018d */
[----:B0-----:R-:W-:Y:S01]  /*7620*/  FFMA.FTZ R111, R82, R40, R111 ;  /* 0x00000028526f7223 */ /* 0x001fe2000001006f */
[----:B------:R-:W-:-:S03]  /*7630*/  PRMT R82, RZ, 0x5410, R54 ;  /* 0x00005410ff527816 */ /* 0x000fc60000000036 */
[----:B------:R-:W-:-:S04]  /*7640*/  FFMA.FTZ R71, R71, R111, R110 ;  /* 0x0000006f47477223 */ /* 0x000fc8000001006e */
[----:B------:R-:W-:-:S04]  /*7650*/  FFMA.FTZ R70, R70, R71, R109 ;  /* 0x0000004746467223 */ /* 0x000fc8000001006d */
[----:B------:R-:W-:Y:S02]  /*7660*/  FFMA.FTZ R69, R69, R70, R108 ;  /* 0x0000004645457223 */ /* 0x000fe4000001006c */
[----:B------:R-:W-:Y:S02]  /*7670*/  IMAD.U32 R108, RZ, RZ, UR25 ;  /* 0x00000019ff6c7e24 */ /* 0x000fe4000f8e00ff */
[----:B------:R-:W-:Y:S02]  /*7680*/  FFMA.FTZ R68, R68, R69, R107 ;  /* 0x0000004544447223 */ /* 0x000fe4000001006b */
[----:B------:R-:W-:Y:S02]  /*7690*/  IMAD.U32 R107, RZ, RZ, UR14 ;  /* 0x0000000eff6b7e24 */ /* 0x000fe4000f8e00ff */
[----:B------:R-:W-:Y:S02]  /*76a0*/  FFMA.FTZ R85, R67, R68, R106 ;  /* 0x0000004443557223 */ /* 0x000fe4000001006a */
[----:B------:R-:W-:Y:S01]  /*76b0*/  FFMA.FTZ R67, R11, R88, R72 ;  /* 0x000000580b437223 */ /* 0x000fe20000010048 */
[----:B------:R-:W-:Y:S01]  /*76c0*/  PRMT R88, RZ, 0x5410, R39 ;  /* 0x00005410ff587816 */ /* 0x000fe20000000027 */
[----:B------:R-:W-:-:S02]  /*76d0*/  FFMA.FTZ R87, R66, R85, R105 ;  /* 0x0000005542577223 */ /* 0x000fc40000010069 */
[----:B------:R-:W-:Y:S02]  /*76e0*/  FFMA.FTZ R40, R10, R89, R67 ;  /* 0x000000590a287223 */ /* 0x000fe40000010043 */
[----:B------:R-:W-:Y:S01]  /*76f0*/  FFMA.FTZ R89, R65, R87, R104 ;  /* 0x0000005741597223 */ /* 0x000fe20000010068 */
[----:B------:R-:W-:Y:S01]  /*7700*/  PRMT R104, RZ, 0x5410, R36 ;  /* 0x00005410ff687816 */ /* 0x000fe20000000024 */
[----:B------:R-:W-:Y:S01]  /*7710*/  FFMA.FTZ R65, R9, R90, R40 ;  /* 0x0000005a09417223 */ /* 0x000fe20000010028 */
[----:B------:R-:W-:Y:S01]  /*7720*/  PRMT R90, RZ, 0x5410, R44 ;  /* 0x00005410ff5a7816 */ /* 0x000fe2000000002c */
[----:B------:R-:W-:Y:S02]  /*7730*/  FFMA.FTZ R64, R64, R89, R103 ;  /* 0x0000005940407223 */ /* 0x000fe40000010067 */
[----:B------:R-:W-:Y:S02]  /*7740*/  FFMA.FTZ R40, R8, R91, R65 ;  /* 0x0000005b08287223 */ /* 0x000fe40000010041 */
[----:B------:R-:W-:-:S02]  /*7750*/  FFMA.FTZ R102, R63, R64, R102 ;  /* 0x000000403f667223 */ /* 0x000fc40000010066 */
[----:B------:R-:W-:Y:S01]  /*7760*/  FFMA.FTZ R63, R7, R92, R40 ;  /* 0x0000005c073f7223 */ /* 0x000fe20000010028 */
[----:B------:R-:W-:Y:S01]  /*7770*/  PRMT R92, RZ, 0x5410, R45 ;  /* 0x00005410ff5c7816 */ /* 0x000fe2000000002d */
[----:B------:R-:W-:Y:S01]  /*7780*/  FFMA.FTZ R66, R62, R102, R101 ;  /* 0x000000663e427223 */ /* 0x000fe20000010065 */
[----:B------:R-:W-:Y:S01]  /*7790*/  MOV R62, UR7 ;  /* 0x00000007003e7c02 */ /* 0x000fe20008000f00 */
[----:B------:R-:W-:Y:S02]  /*77a0*/  FFMA.FTZ R40, R6, R93, R63 ;  /* 0x0000005d06287223 */ /* 0x000fe4000001003f */
[----:B------:R-:W-:Y:S02]  /*77b0*/  FFMA.FTZ R72, R61, R66, R100 ;  /* 0x000000423d487223 */ /* 0x000fe40000010064 */
[----:B------:R-:W-:Y:S01]  /*77c0*/  FMUL.FTZ R101, R94, R132 ;  /* 0x000000845e657220 */ /* 0x000fe20000410000 */
[----:B------:R0:W-:Y:S01]  /*77d0*/  @!P0 STS.64 [R62.X8+0x45e0], R80 ;  /* 0x0045e0503e008388 */ /* 0x0001e20000008a00 */
[----:B------:R-:W-:Y:S01]  /*77e0*/  FFMA.FTZ R99, R60, R72, R99 ;  /* 0x000000483c637223 */ /* 0x000fe20000010063 */
[----:B------:R-:W-:Y:S01]  /*77f0*/  PRMT R94, RZ, 0x5410, R46 ;  /* 0x00005410ff5e7816 */ /* 0x000fe2000000002e */
[----:B------:R-:W-:-:S02]  /*7800*/  FFMA.FTZ R60, -R28, R74, R125 ;  /* 0x0000004a1c3c7223 */ /* 0x000fc4000001017d */
[----:B------:R-:W-:Y:S02]  /*7810*/  FFMA.FTZ R98, R43, R99, R98 ;  /* 0x000000632b627223 */ /* 0x000fe40000010062 */
[----:B------:R-:W-:Y:S02]  /*7820*/  FMUL.FTZ R65, R64, UR39 ;  /* 0x0000002740417c20 */ /* 0x000fe40008410000 */
[----:B------:R-:W-:Y:S02]  /*7830*/  FFMA.FTZ R97, R42, R98, R97 ;  /* 0x000000622a617223 */ /* 0x000fe40000010061 */
[----:B------:R-:W-:Y:S01]  /*7840*/  FFMA.FTZ R101, R5, R101, R40 ;  /* 0x0000006505657223 */ /* 0x000fe20000010028 */
[----:B0-----:R-:W-:Y:S01]  /*7850*/  PRMT R62, RZ, 0x5410, R50 ;  /* 0x00005410ff3e7816 */ /* 0x001fe20000000032 */
[----:B------:R-:W-:Y:S02]  /*7860*/  FFMA.FTZ R96, R41, R97, R96 ;  /* 0x0000006129607223 */ /* 0x000fe40000010060 */
[----:B------:R-:W-:-:S02]  /*7870*/  FFMA.FTZ R61, -R29, R73, R124 ;  /* 0x000000491d3d7223 */ /* 0x000fc4000001017c */
[----:B------:R-:W-:Y:S02]  /*7880*/  FMUL.FTZ R40, R102, UR39 ;  /* 0x0000002766287c20 */ /* 0x000fe40008410000 */
[----:B------:R-:W-:Y:S02]  /*7890*/  FMUL.FTZ R65, R60, R65 ;  /* 0x000000413c417220 */ /* 0x000fe40000410000 */
[----:B------:R-:W-:Y:S02]  /*78a0*/  FFMA.FTZ R84, -R30, R62, R123 ;  /* 0x0000003e1e547223 */ /* 0x000fe4000001017b */
[----:B------:R-:W-:Y:S02]  /*78b0*/  FMUL.FTZ R63, R66, UR39 ;  /* 0x00000027423f7c20 */ /* 0x000fe40008410000 */
[C---:B------:R-:W-:Y:S02]  /*78c0*/  FFMA.FTZ R81, -R35.reuse, R83, R136 ;  /* 0x0000005323517223 */ /* 0x040fe40000010188 */
[----:B------:R-:W-:-:S02]  /*78d0*/  FMUL.FTZ R79, R35, R96 ;  /* 0x00000060234f7220 */ /* 0x000fc40000410000 */
[----:B------:R-:W-:Y:S02]  /*78e0*/  FMUL.FTZ R67, R61, R40 ;  /* 0x000000283d437220 */ /* 0x000fe40000410000 */
[----:B------:R-:W-:Y:S01]  /*78f0*/  FFMA.FTZ R65, R74, R64, R65 ;  /* 0x000000404a417223 */ /* 0x000fe20000010041 */
[----:B------:R-:W-:Y:S01]  /*7900*/  PRMT R74, RZ, 0x5410, R51 ;  /* 0x00005410ff4a7816 */ /* 0x000fe20000000033 */
[----:B------:R-:W-:Y:S02]  /*7910*/  FMUL.FTZ R43, R84, R63 ;  /* 0x0000003f542b7220 */ /* 0x000fe40000410000 */
[C---:B------:R-:W-:Y:S02]  /*7920*/  FFMA.FTZ R80, -R34.reuse, R82, R137 ;  /* 0x0000005222507223 */ /* 0x040fe40000010189 */
[----:B------:R-:W-:Y:S02]  /*7930*/  FMUL.FTZ R78, R34, R97 ;  /* 0x00000061224e7220 */ /* 0x000fe40000410000 */
[----:B------:R-:W-:-:S02]  /*7940*/  FFMA.FTZ R41, R79, R81, RZ ;  /* 0x000000514f297223 */ /* 0x000fc400000100ff */
[----:B------:R-:W-:Y:S01]  /*7950*/  FFMA.FTZ R63, R73, R102, R67 ;  /* 0x00000066493f7223 */ /* 0x000fe20000010043 */
[----:B------:R-:W-:Y:S01]  /*7960*/  PRMT R73, RZ, 0x5410, R52 ;  /* 0x00005410ff497816 */ /* 0x000fe20000000034 */
[----:B------:R-:W-:Y:S01]  /*7970*/  FFMA.FTZ R62, R62, R66, R43 ;  /* 0x000000423e3e7223 */ /* 0x000fe2000001002b */
[----:B------:R-:W-:Y:S01]  /*7980*/  PRMT R67, RZ, 0x5410, R47 ;  /* 0x00005410ff437816 */ /* 0x000fe2000000002f */
[----:B------:R-:W-:Y:S02]  /*7990*/  FFMA.FTZ R42, -R31, R74, R122 ;  /* 0x0000004a1f2a7223 */ /* 0x000fe4000001017a */
[----:B------:R-:W-:Y:S02]  /*79a0*/  FMUL.FTZ R43, R72, UR39 ;  /* 0x00000027482b7c20 */ /* 0x000fe40008410000 */
[----:B------:R-:W-:Y:S02]  /*79b0*/  FFMA.FTZ R41, R78, R80, R41 ;  /* 0x000000504e297223 */ /* 0x000fe40000010029 */
[----:B------:R-:W-:-:S02]  /*79c0*/  FMUL.FTZ R75, R33, R98 ;  /* 0x00000062214b7220 */ /* 0x000fc40000410000 */
[----:B------:R-:W-:Y:S02]  /*79d0*/  FMUL.FTZ R43, R42, R43 ;  /* 0x0000002b2a2b7220 */ /* 0x000fe40000410000 */
[----:B------:R-:W-:Y:S02]  /*79e0*/  FFMA.FTZ R41, R75, R76, R41 ;  /* 0x0000004c4b297223 */ /* 0x000fe40000010029 */
[C---:B------:R-:W-:Y:S02]  /*79f0*/  FMUL.FTZ R86, R32.reuse, R99 ;  /* 0x0000006320567220 */ /* 0x040fe40000410000 */
[----:B------:R-:W-:Y:S02]  /*7a00*/  FFMA.FTZ R40, -R32, R73, R121 ;  /* 0x0000004920287223 */ /* 0x000fe40000010179 */
[----:B------:R-:W-:Y:S02]  /*7a10*/  FFMA.FTZ R74, R74, R72, R43 ;  /* 0x000000484a4a7223 */ /* 0x000fe4000001002b */
[----:B------:R-:W-:-:S02]  /*7a20*/  FADD.FTZ R153, R86, R153 ;  /* 0x0000009956997221 */ /* 0x000fc40000010000 */
[----:B------:R-:W-:Y:S02]  /*7a30*/  FFMA.FTZ R41, R86, R40, R41 ;  /* 0x0000002856297223 */ /* 0x000fe40000010029 */
[----:B------:R-:W-:Y:S02]  /*7a40*/  FFMA.FTZ R43, -R27, R67, R126 ;  /* 0x000000431b2b7223 */ /* 0x000fe4000001017e */
[----:B------:R-:W-:Y:S02]  /*7a50*/  FMUL.FTZ R86, R89, UR39 ;  /* 0x0000002759567c20 */ /* 0x000fe40008410000 */
[----:B------:R-:W-:Y:S02]  /*7a60*/  FMUL.FTZ R72, R31, R72 ;  /* 0x000000481f487220 */ /* 0x000fe40000410000 */
[----:B------:R-:W-:Y:S02]  /*7a70*/  FMUL.FTZ R86, R43, R86 ;  /* 0x000000562b567220 */ /* 0x000fe40000410000 */
[----:B------:R-:W-:-:S02]  /*7a80*/  FFMA.FTZ R41, R72, R42, R41 ;  /* 0x0000002a48297223 */ /* 0x000fc40000010029 */
[----:B------:R-:W-:Y:S02]  /*7a90*/  FMUL.FTZ R66, R30, R66 ;  /* 0x000000421e427220 */ /* 0x000fe40000410000 */
[----:B------:R-:W-:Y:S02]  /*7aa0*/  FFMA.FTZ R67, R67, R89, R86 ;  /* 0x0000005943437223 */ /* 0x000fe40000010056 */
[----:B------:R-:W-:Y:S02]  /*7ab0*/  FFMA.FTZ R42, -R26, R94, R127 ;  /* 0x0000005e1a2a7223 */ /* 0x000fe4000001017f */
[----:B------:R-:W-:Y:S02]  /*7ac0*/  FMUL.FTZ R86, R87, UR39 ;  /* 0x0000002757567c20 */ /* 0x000fe40008410000 */
[----:B------:R-:W-:Y:S02]  /*7ad0*/  FFMA.FTZ R84, R66, R84, R41 ;  /* 0x0000005442547223 */ /* 0x000fe40000010029 */
        /* <DEDUP_REMOVED lines=10> */
[----:B------:R-:W-:Y:S02]  /*7b80*/  FFMA.FTZ R106, -R24, R90, R129 ;  /* 0x0000005a186a7223 */ /* 0x000fe40000010181 */
[----:B------:R-:W-:Y:S02]  /*7b90*/  FMUL.FTZ R84, R68, UR39 ;  /* 0x0000002744547c20 */ /* 0x000fe40008410000 */
[----:B------:R-:W-:-:S02]  /*7ba0*/  FFMA.FTZ R43, R89, R43, R60 ;  /* 0x0000002b592b7223 */ /* 0x000fc4000001003c */
[----:B------:R-:W-:Y:S02]  /*7bb0*/  FMUL.FTZ R87, R26, R87 ;  /* 0x000000571a577220 */ /* 0x000fe40000410000 */
[----:B------:R-:W-:Y:S01]  /*7bc0*/  FFMA.FTZ R92, R92, R85, R86 ;  /* 0x000000555c5c7223 */ /* 0x000fe20000010056 */
[----:B------:R-:W-:Y:S01]  /*7bd0*/  PRMT R86, RZ, 0x5410, R38 ;  /* 0x00005410ff567816 */ /* 0x000fe20000000026 */
        /* <DEDUP_REMOVED lines=8> */
[----:B------:R-:W-:Y:S02]  /*7c60*/  FFMA.FTZ R41, R85, R41, R42 ;  /* 0x0000002955297223 */ /* 0x000fe4000001002a */
[----:B------:R-:W-:Y:S02]  /*7c70*/  FMUL.FTZ R100, R24, R68 ;  /* 0x0000004418647220 */ /* 0x000fe40000410000 */
[----:B------:R-:W-:-:S02]  /*7c80*/  FFMA.FTZ R103, -R20, R104, R133 ;  /* 0x0000006814677223 */ /* 0x000fc40000010185 */
[----:B------:R-:W-:Y:S02]  /*7c90*/  FMUL.FTZ R42, R111, UR39 ;  /* 0x000000276f2a7c20 */ /* 0x000fe40008410000 */
[----:B------:R-:W-:Y:S02]  /*7ca0*/  FMUL.FTZ R68, R99, UR39 ;  /* 0x0000002763447c20 */ /* 0x000fe40008410000 */
[----:B------:R-:W-:Y:S02]  /*7cb0*/  FFMA.FTZ R88, R88, R69, R64 ;  /* 0x0000004558587223 */ /* 0x000fe40000010040 */
[----:B------:R-:W-:Y:S02]  /*7cc0*/  FMUL.FTZ R42, R103, R42 ;  /* 0x0000002a672a7220 */ /* 0x000fe40000410000 */
[----:B------:R-:W-:Y:S02]  /*7cd0*/  FMUL.FTZ R68, R40, R68 ;  /* 0x0000004428447220 */ /* 0x000fe40000410000 */
[----:B------:R-:W-:-:S02]  /*7ce0*/  IMAD.SHL.U32 R64, R57, 0x10, RZ ;  /* 0x0000001039407824 */ /* 0x000fc400078e00ff */
[----:B------:R-:W-:Y:S02]  /*7cf0*/  FMUL.FTZ R40, R136, UR42 ;  /* 0x0000002a88287c20 */ /* 0x000fe40008410000 */
[----:B------:R-:W-:Y:S01]  /*7d00*/  FFMA.FTZ R104, R104, R111, R42 ;  /* 0x0000006f68687223 */ /* 0x000fe2000001002a */
[----:B------:R-:W-:Y:S01]  /*7d10*/  LEA.HI.SX32 R42, R64, R64, 0x1b ;  /* 0x00000040402a7211 */ /* 0x000fe200078fdaff */
[----:B------:R-:W-:Y:S02]  /*7d20*/  FMUL.FTZ R40, R19, R40 ;  /* 0x0000002813287220 */ /* 0x000fe40000410000 */
[----:B------:R-:W-:Y:S02]  /*7d30*/  FFMA.FTZ R106, R100, R106, R41 ;  /* 0x0000006a646a7223 */ /* 0x000fe40000010029 */
[----:B------:R-:W-:Y:S01]  /*7d40*/  FMUL.FTZ R41, R137, UR42 ;  /* 0x0000002a89297c20 */ /* 0x000fe20008410000 */
[----:B------:R0:W-:Y:S01]  /*7d50*/  STS [R42.X4+0x1090], R40 ;  /* 0x001090282a007388 */ /* 0x0001e20000004800 */
[----:B------:R-:W-:-:S02]  /*7d60*/  FFMA.FTZ R102, -R21, R84, R132 ;  /* 0x0000005415667223 */ /* 0x000fc40000010184 */
[----:B------:R-:W-:Y:S02]  /*7d70*/  FMUL.FTZ R41, R18, R41 ;  /* 0x0000002912297220 */ /* 0x000fe40000410000 */
[----:B------:R-:W-:Y:S02]  /*7d80*/  FMUL.FTZ R43, R71, UR39 ;  /* 0x00000027472b7c20 */ /* 0x000fe40008410000 */
[----:B------:R-:W-:Y:S02]  /*7d90*/  FFMA.FTZ R105, -R22, R86, R131 ;  /* 0x0000005616697223 */ /* 0x000fe40000010183 */
[----:B------:R-:W-:Y:S01]  /*7da0*/  FMUL.FTZ R43, R102, R43 ;  /* 0x0000002b662b7220 */ /* 0x000fe20000410000 */
[----:B0-----:R-:W-:Y:S01]  /*7db0*/  IADD3 R40, R64, 0x1, RZ ;  /* 0x0000000140287810 */ /* 0x001fe20007ffe0ff */
[----:B------:R-:W-:Y:S02]  /*7dc0*/  FMUL.FTZ R122, R122, UR42 ;  /* 0x0000002a7a7a7c20 */ /* 0x000fe40008410000 */
[----:B------:R-:W-:Y:S01]  /*7dd0*/  FFMA.FTZ R84, R84, R71, R43 ;  /* 0x0000004754547223 */ /* 0x000fe2000001002b */
[----:B------:R-:W-:Y:S01]  /*7de0*/  LEA.HI.SX32 R40, R40, R64, 0x1b ;  /* 0x0000004028287211 */ /* 0x000fe200078fdaff */
[----:B------:R-:W-:-:S02]  /*7df0*/  IMAD.U32 R43, RZ, RZ, UR12 ;  /* 0x0000000cff2b7e24 */ /* 0x000fc4000f8e00ff */
[----:B------:R-:W-:Y:S02]  /*7e00*/  FMUL.FTZ R123, R123, UR42 ;  /* 0x0000002a7b7b7c20 */ /* 0x000fe40008410000 */
[----:B------:R0:W-:Y:S01]  /*7e10*/  STS [R40.X4+0x1094], R41 ;  /* 0x0010942928007388 */ /* 0x0001e20000004800 */
[----:B------:R-:W-:Y:S02]  /*7e20*/  FMUL.FTZ R124, R124, UR42 ;  /* 0x0000002a7c7c7c20 */ /* 0x000fe40008410000 */
[----:B------:R-:W-:Y:S02]  /*7e30*/  FMUL.FTZ R125, R125, UR42 ;  /* 0x0000002a7d7d7c20 */ /* 0x000fe40008410000 */
[----:B------:R-:W-:Y:S02]  /*7e40*/  FMUL.FTZ R126, R126, UR42 ;  /* 0x0000002a7e7e7c20 */ /* 0x000fe40008410000 */
[----:B------:R-:W-:Y:S02]  /*7e50*/  FMUL.FTZ R127, R127, UR42 ;  /* 0x0000002a7f7f7c20 */ /* 0x000fe40008410000 */
[----:B------:R-:W-:Y:S01]  /*7e60*/  FMUL.FTZ R128, R128, UR42 ;  /* 0x0000002a80807c20 */ /* 0x000fe20008410000 */
[----:B0-----:R-:W-:Y:S01]  /*7e70*/  IADD3 R40, R64, 0x2, RZ ;  /* 0x0000000240287810 */ /* 0x001fe20007ffe0ff */
[----:B------:R-:W-:-:S02]  /*7e80*/  FMUL.FTZ R41, R141, UR42 ;  /* 0x0000002a8d297c20 */ /* 0x000fc40008410000 */
[----:B------:R-:W-:Y:S01]  /*7e90*/  FMUL.FTZ R129, R129, UR42 ;  /* 0x0000002a81817c20 */ /* 0x000fe20008410000 */
[----:B------:R-:W-:Y:S01]  /*7ea0*/  LEA.HI.SX32 R40, R40, R64, 0x1b ;  /* 0x0000004028287211 */ /* 0x000fe200078fdaff */
[----:B------:R-:W-:Y:S02]  /*7eb0*/  FMUL.FTZ R41, R17, R41 ;  /* 0x0000002911297220 */ /* 0x000fe40000410000 */
[----:B------:R-:W-:Y:S02]  /*7ec0*/  FMUL.FTZ R130, R130, UR42 ;  /* 0x0000002a82827c20 */ /* 0x000fe40008410000 */
[----:B------:R-:W-:Y:S01]  /*7ed0*/  FMUL.FTZ R131, R131, UR42 ;  /* 0x0000002a83837c20 */ /* 0x000fe20008410000 */
[----:B------:R0:W-:Y:S01]  /*7ee0*/  STS [R40.X4+0x1098], R41 ;  /* 0x0010982928007388 */ /* 0x0001e20000004800 */
[----:B------:R-:W-:Y:S02]  /*7ef0*/  FMUL.FTZ R132, R132, UR42 ;  /* 0x0000002a84847c20 */ /* 0x000fe40008410000 */
[----:B------:R-:W-:-:S02]  /*7f00*/  FMUL.FTZ R122, R15, R122 ;  /* 0x0000007a0f7a7220 */ /* 0x000fc40000410000 */
[----:B------:R-:W-:Y:S02]  /*7f10*/  FMUL.FTZ R123, R14, R123 ;  /* 0x0000007b0e7b7220 */ /* 0x000fe40000410000 */
[----:B------:R-:W-:Y:S02]  /*7f20*/  FMUL.FTZ R124, R13, R124 ;  /* 0x0000007c0d7c7220 */ /* 0x000fe40000410000 */
[----:B------:R-:W-:Y:S01]  /*7f30*/  FMUL.FTZ R125, R12, R125 ;  /* 0x0000007d0c7d7220 */ /* 0x000fe20000410000 */
[----:B0-----:R-:W-:Y:S01]  /*7f40*/  IADD3 R40, R64, 0x3, RZ ;  /* 0x0000000340287810 */ /* 0x001fe20007ffe0ff */
[----:B------:R-:W-:Y:S02]  /*7f50*/  FMUL.FTZ R41, R121, UR42 ;  /* 0x0000002a79297c20 */ /* 0x000fe40008410000 */
[----:B------:R-:W-:Y:S01]  /*7f60*/  FMUL.FTZ R126, R11, R126 ;  /* 0x0000007e0b7e7220 */ /* 0x000fe20000410000 */
[----:B------:R-:W-:Y:S01]  /*7f70*/  LEA.HI.SX32 R40, R40, R64, 0x1b ;  /* 0x0000004028287211 */ /* 0x000fe200078fdaff */
[----:B------:R-:W-:-:S02]  /*7f80*/  FMUL.FTZ R41, R16, R41 ;  /* 0x0000002910297220 */ /* 0x000fc40000410000 */
[----:B------:R-:W-:Y:S02]  /*7f90*/  FMUL.FTZ R127, R10, R127 ;  /* 0x0000007f0a7f7220 */ /* 0x000fe40000410000 */
[----:B------:R-:W-:Y:S01]  /*7fa0*/  FMUL.FTZ R129, R8, R129 ;  /* 0x0000008108817220 */ /* 0x000fe20000410000 */
[----:B------:R0:W-:Y:S01]  /*7fb0*/  STS [R40.X4+0x109c], R41 ;  /* 0x00109c2928007388 */ /* 0x0001e20000004800 */
[----:B------:R-:W-:Y:S02]  /*7fc0*/  FMUL.FTZ R109, R7, R130 ;  /* 0x00000082076d7220 */ /* 0x000fe40000410000 */
[----:B------:R-:W-:Y:S01]  /*7fd0*/  FMUL.FTZ R131, R6, R131 ;  /* 0x0000008306837220 */ /* 0x000fe20000410000 */
[----:B------:R-:W-:Y:S01]  /*7fe0*/  STS [R42.X4+0x10a0], R122 ;  /* 0x0010a07a2a007388 */ /* 0x000fe20000004800 */
[----:B------:R-:W-:Y:S02]  /*7ff0*/  FMUL.FTZ R60, R70, UR39 ;  /* 0x00000027463c7c20 */ /* 0x000fe40008410000 */
[----:B------:R-:W-:Y:S01]  /*8000*/  FMUL.FTZ R69, R23, R69 ;  /* 0x0000004517457220 */ /* 0x000fe20000410000 */
[----:B------:R-:W-:Y:S01]  /*8010*/  STS [R42.X4+0x10a4], R123 ;  /* 0x0010a47b2a007388 */ /* 0x000fe20000004800 */
[----:B------:R-:W-:Y:S01]  /*8020*/  FMUL.FTZ R60, R105, R60 ;  /* 0x0000003c693c7220 */ /* 0x000fe20000410000 */
[----:B0-----:R-:W-:Y:S01]  /*8030*/  HFMA2.MMA R41, -RZ, RZ, 0, 0 ;  /* 0x00000000ff297435 */ /* 0x001fe200000001ff */
[----:B------:R-:W-:Y:S01]  /*8040*/  IMAD.MOV.U32 R40, RZ, RZ, R57 ;  /* 0x000000ffff287224 */ /* 0x000fe200078e0039 */
[----:B------:R-:W-:Y:S01]  /*8050*/  STS [R42.X4+0x10a8], R124 ;  /* 0x0010a87c2a007388 */ /* 0x000fe20000004800 */
[----:B------:R-:W-:-:S02]  /*8060*/  FFMA.FTZ R86, R86, R70, R60 ;  /* 0x0000004656567223 */ /* 0x000fc4000001003c */
[----:B------:R-:W-:Y:S01]  /*8070*/  FMUL.FTZ R70, R22, R70 ;  /* 0x0000004616467220 */ /* 0x000fe20000410000 */
[----:B------:R-:W-:Y:S03]  /*8080*/  STS [R42.X4+0x10ac], R125 ;  /* 0x0010ac7d2a007388 */ /* 0x000fe60000004800 */
[----:B------:R-:W-:Y:S01]  /*8090*/  FADD.FTZ R143, R70, R143 ;  /* 0x0000008f468f7221 */ /* 0x000fe20000010000 */
[----:B------:R-:W-:Y:S01]  /*80a0*/  STS [R42.X4+0x10b0], R126 ;  /* 0x0010b07e2a007388 */ /* 0x000fe20000004800 */
[----:B------:R-:W-:-:S03]  /*80b0*/  IMAD.WIDE.U32 R40, R43, c[0x0][0x2b8], R40 ;  /* 0x0000ae002b287a25 */ /* 0x000fc600078e0028 */
[----:B------:R-:W-:Y:S01]  /*80c0*/  STS [R42.X4+0x10b4], R127 ;  /* 0x0010b47f2a007388 */ /* 0x000fe20000004800 */
[----:B------:R-:W-:Y:S01]  /*80d0*/  FMUL.FTZ R43, R9, R128 ;  /* 0x00000080092b7220 */ /* 0x000fe20000410000 */
[----:B------:R-:W-:Y:S01]  /*80e0*/  IADD3 R41, R41, UR36, RZ ;  /* 0x0000002429297c10 */ /* 0x000fe2000fffe0ff */
[----:B------:R-:W-:Y:S01]  /*80f0*/  ULDC.64 UR36, c[0x0][0x2c0] ;  /* 0x0000b00000247ab9 */ /* 0x000fe20000000a00 */
[----:B------:R-:W-:Y:S01]  /*8100*/  STS [R42.X4+0x10bc], R129 ;  /* 0x0010bc812a007388 */ /* 0x000fe20000004800 */
[----:B------:R-:W-:Y:S02]  /*8110*/  UIMAD UR36, UR15, UR36, URZ ;  /* 0x000000240f2472a4 */ /* 0x000fe4000f8e023f */
[----:B------:R-:W-:Y:S01]  /*8120*/  IMAD.WIDE.U32 R40, R107, c[0x0][0x2c0], R40 ;  /* 0x0000b0006b287a25 */ /* 0x000fe200078e0028 */
[----:B------:R-:W-:Y:S01]  /*8130*/  STS [R42.X4+0x10b8], R43 ;  /* 0x0010b82b2a007388 */ /* 0x000fe20000004800 */
[----:B------:R-:W-:Y:S02]  /*8140*/  UIMAD UR36, UR14, UR37, UR36 ;  /* 0x000000250e2472a4 */ /* 0x000fe4000f8e0224 */
[----:B------:R-:W-:Y:S01]  /*8150*/  FMUL.FTZ R107, R95, R133 ;  /* 0x000000855f6b7220 */ /* 0x000fe20000410000 */
[----:B------:R0:W-:Y:S01]  /*8160*/  STS [R42.X4+0x10c0], R109 ;  /* 0x0010c06d2a007388 */ /* 0x0001e20000004800 */
[----:B------:R-:W-:Y:S01]  /*8170*/  FMUL.FTZ R133, R133, UR42 ;  /* 0x0000002a85857c20 */ /* 0x000fe20008410000 */
[----:B------:R-:W-:Y:S01]  /*8180*/  IADD3 R60, P0, R40, UR25, RZ ;  /* 0x00000019283c7c10 */ /* 0x000fe2000ff1e0ff */
[----:B------:R-:W-:Y:S01]  /*8190*/  FMUL.FTZ R95, R5, R132 ;  /* 0x00000084055f7220 */ /* 0x000fe20000410000 */
[----:B------:R-:W-:Y:S01]  /*81a0*/  STS [R42.X4+0x10c4], R131 ;  /* 0x0010c4832a007388 */ /* 0x000fe20000004800 */
[----:B------:R-:W-:Y:S01]  /*81b0*/  FMUL.FTZ R133, R4, R133 ;  /* 0x0000008504857220 */ /* 0x000fe20000410000 */
[----:B------:R-:W-:-:S02]  /*81c0*/  IADD3 R41, R41, UR36, RZ ;  /* 0x0000002429297c10 */ /* 0x000fc4000fffe0ff */
[----:B------:R1:W-:Y:S01]  /*81d0*/  STS [R42.X4+0x10c8], R95 ;  /* 0x0010c85f2a007388 */ /* 0x0003e20000004800 */
[----:B0-----:R-:W-:-:S03]  /*81e0*/  IMAD.U32 R109, RZ, RZ, UR27 ;  /* 0x0000001bff6d7e24 */ /* 0x001fc6000f8e00ff */
[----:B------:R0:W-:Y:S01]  /*81f0*/  STS [R42.X4+0x10cc], R133 ;  /* 0x0010cc852a007388 */ /* 0x0001e20000004800 */
[----:B-1----:R-:W-:-:S03]  /*8200*/  FMUL.FTZ R95, R97, UR39 ;  /* 0x00000027615f7c20 */ /* 0x002fc60008410000 */
[----:B------:R-:W-:Y:S01]  /*8210*/  BAR.SYNC.DEFER_BLOCKING 0x0 ;  /* 0x0000000000007b1d */ /* 0x000fe20000010000 */
[----:B0-----:R-:W-:-:S04]  /*8220*/  LEA R42, P1, R40, c[0x0][0x320], 0x2 ;  /* 0x0000c800282a7a11 */ /* 0x001fc800078210ff */
[----:B------:R-:W-:Y:S01]  /*8230*/  LEA.HI.X R43, R40, c[0x0][0x324], R41, 0x2, P1 ;  /* 0x0000c900282b7a11 */ /* 0x000fe200008f1429 */
[----:B------:R-:W-:Y:S01]  /*8240*/  FFMA.FTZ R40, R69, R61, R106 ;  /* 0x0000003d45287223 */ /* 0x000fe2000001006a */
[----:B------:R-:W-:Y:S02]  /*8250*/  IADD3 R106, -R108, c[0x0][0x168], -R57 ;  /* 0x00005a006c6a7a10 */ /* 0x000fe40007ffe939 */
[----:B------:R-:W-:Y:S01]  /*8260*/  IADD3.X R61, R41, UR26, RZ, P0, !PT ;  /* 0x0000001a293d7c10 */ /* 0x000fe200087fe4ff */
[----:B------:R-:W-:Y:S01]  /*8270*/  FFMA.FTZ R108, R70, R105, R40 ;  /* 0x00000069466c7223 */ /* 0x000fe20000010028 */
[----:B------:R-:W-:Y:S01]  /*8280*/  ISETP.GE.AND P0, PT, R106, 0x1, PT ;  /* 0x000000016a00780c */ /* 0x000fe20003f06270 */
[----:B------:R-:W-:Y:S02]  /*8290*/  FMUL.FTZ R70, R98, UR39 ;  /* 0x0000002762467c20 */ /* 0x000fe40008410000 */
[----:B------:R-:W-:-:S10]  /*82a0*/  FMUL.FTZ R105, R96, UR39 ;  /* 0x0000002760697c20 */ /* 0x000fd40008410000 */
[----:B------:R-:W-:Y:S05]  /*82b0*/  @!P0 BRA `(.L_x_307) ;  /* 0x000000c000008947 */ /* 0x000fea0003800000 */
[----:B------:R-:W-:Y:S01]  /*82c0*/  USHF.R.S32.HI UR38, URZ, 0x1f, UR7 ;  /* 0x0000001f3f267899 */ /* 0x000fe20008011407 */
[----:B------:R-:W-:Y:S01]  /*82d0*/  MOV R41, UR7 ;  /* 0x0000000700297c02 */ /* 0x000fe20008000f00 */
[----:B------:R-:W-:Y:S02]  /*82e0*/  ULDC.64 UR36, c[0x0][0x2d0] ;  /* 0x0000b40000247ab9 */ /* 0x000fe40000000a00 */
[----:B------:R-:W-:Y:S02]  /*82f0*/  UIMAD UR36, UR38, UR36, URZ ;  /* 0x00000024262472a4 */ /* 0x000fe4000f8e023f */
[----:B------:R-:W-:Y:S02]  /*8300*/  IMAD.WIDE.U32 R60, R41, c[0x0][0x2d0], R60 ;  /* 0x0000b400293c7a25 */ /* 0x000fe400078e003c */
[----:B------:R-:W-:-:S03]  /*8310*/  UIMAD UR36, UR7, UR37, UR36 ;  /* 0x00000025072472a4 */ /* 0x000fc6000f8e0224 */
[----:B------:R-:W-:-:S03]  /*8320*/  LEA R40, P0, R60, c[0x0][0x320], 0x2 ;  /* 0x0000c8003c287a11 */ /* 0x000fc600078010ff */
[----:B------:R-:W-:-:S04]  /*8330*/  IADD3 R41, R61, UR36, RZ ;  /* 0x000000243d297c10 */ /* 0x000fc8000fffe0ff */
[----:B------:R-:W-:Y:S02]  /*8340*/  LEA.HI.X R41, R60, c[0x0][0x324], R41, 0x2, P0 ;  /* 0x0000c9003c297a11 */ /* 0x000fe400000f1429 */
[----:B------:R-:W-:-:S05]  /*8350*/  LEA.HI.SX32 R60, R57, R57, 0x1b ;  /* 0x00000039393c7211 */ /* 0x000fca00078fdaff */
[----:B------:R-:W0:Y:S04]  /*8360*/  LDS R61, [R60.X4+0x1090] ;  /* 0x001090003c3d7984 */ /* 0x000e280000004800 */
[----:B0-----:R0:W-:Y:S02]  /*8370*/  RED.E.ADD.F32.FTZ.RN.STRONG.GPU [R40.64], R61 ;  /* 0x0000003d2800798e */ /* 0x0011e4000c10e79c */
.L_x_307:
[----:B------:R-:W-:Y:S05]  /*8380*/  BSYNC B0 ;  /* 0x0000000000007941 */ /* 0x000fea0003800000 */
.L_x_306:
[----:B------:R-:W-:Y:S01]  /*8390*/  ULDC UR39, c[0x0][0x174] ;  /* 0x00005d0000277ab9 */ /* 0x000fe20000000800 */
[----:B0-----:R-:W-:Y:S01]  /*83a0*/  IMAD.U32 R41, RZ, RZ, UR27 ;  /* 0x0000001bff297e24 */ /* 0x001fe2000f8e00ff */
[----:B------:R-:W-:Y:S01]  /*83b0*/  UIADD3 UR39, UR6, -UR39, URZ ;  /* 0x8000002706277290 */ /* 0x000fe2000fffe03f */
[----:B------:R-:W-:Y:S01]  /*83c0*/  IMAD.U32 R60, RZ, RZ, UR40 ;  /* 0x00000028ff3c7e24 */ /* 0x000fe2000f8e00ff */
[----:B------:R-:W-:Y:S01]  /*83d0*/  LEA R40, P0, R109, R42, 0x2 ;  /* 0x0000002a6d287211 */ /* 0x000fe200078010ff */
[----:B------:R-:W-:Y:S01]  /*83e0*/  FMUL.FTZ R71, R21, R71 ;  /* 0x0000004715477220 */ /* 0x000fe20000410000 */
[----:B------:R-:W-:Y:S01]  /*83f0*/  UIMAD UR39, UR39, -0x800, URZ ;  /* 0xfffff800272778a4 */ /* 0x000fe2000f8e023f */
[----:B------:R-:W-:Y:S01]  /*8400*/  FMUL.FTZ R111, R20, R111 ;  /* 0x0000006f146f7220 */ /* 0x000fe20000410000 */
[----:B------:R-:W-:Y:S01]  /*8410*/  LEA.HI.X R41, R41, R43, R60, 0x2, P0 ;  /* 0x0000002b29297211 */ /* 0x000fe200000f143c */
[----:B------:R-:W-:Y:S01]  /*8420*/  FMUL.FTZ R60, R4, R107 ;  /* 0x0000006b043c7220 */ /* 0x000fe20000410000 */
[----:B------:R-:W-:Y:S01]  /*8430*/  USHF.L.U32 UR42, UR8, 0x2, URZ ;  /* 0x00000002082a7899 */ /* 0x000fe2000800063f */
[C---:B------:R-:W-:Y:S01]  /*8440*/  FADD.FTZ R142, R71.reuse, R142 ;  /* 0x0000008e478e7221 */ /* 0x040fe20000010000 */
[----:B------:R-:W-:Y:S01]  /*8450*/  ISETP.GE.AND P0, PT, R106, 0x81, PT ;  /* 0x000000816a00780c */ /* 0x000fe20003f06270 */
[----:B------:R-:W-:Y:S01]  /*8460*/  FFMA.FTZ R108, R71, R102, R108 ;  /* 0x00000066476c7223 */ /* 0x000fe2000001006c */
[----:B------:R-:W-:Y:S01]  /*8470*/  MOV R71, UR39 ;  /* 0x0000002700477c02 */ /* 0x000fe20008000f00 */
[----:B------:R-:W-:Y:S01]  /*8480*/  FADD.FTZ R61, R101, R60 ;  /* 0x0000003c653d7221 */ /* 0x000fe20000010000 */
[----:B------:R-:W-:Y:S01]  /*8490*/  IADD3 R60, R57, 0x80, RZ ;  /* 0x00000080393c7810 */ /* 0x000fe20007ffe0ff */
[----:B------:R-:W-:Y:S01]  /*84a0*/  USHF.L.U64.HI UR38, UR8, 0x2, UR9 ;  /* 0x0000000208267899 */ /* 0x000fe20008010209 */
[----:B------:R-:W-:Y:S01]  /*84b0*/  IMAD.U32 R101, RZ, RZ, UR42 ;  /* 0x0000002aff657e24 */ /* 0x000fe2000f8e00ff */
[----:B------:R-:W-:Y:S01]  /*84c0*/  ULDC.64 UR36, c[0x0][0x2d0] ;  /* 0x0000b40000247ab9 */ /* 0x000fe20000000a00 */
[----:B------:R-:W-:Y:S01]  /*84d0*/  IMAD.WIDE R42, R71, 0x4, R42 ;  /* 0x00000004472a7825 */ /* 0x000fe200078e022a */
[----:B------:R-:W-:Y:S01]  /*84e0*/  LEA.HI.SX32 R71, R60, R57, 0x1b ;  /* 0x000000393c477211 */ /* 0x000fe200078fdaff */
[----:B------:R-:W-:Y:S01]  /*84f0*/  UIMAD UR36, UR38, UR36, URZ ;  /* 0x00000024262472a4 */ /* 0x000fe2000f8e023f */
[----:B------:R-:W-:Y:S01]  /*8500*/  BSSY B0, `(.L_x_308) ;  /* 0x0000010000007945 */ /* 0x000fe20003800000 */
[----:B------:R-:W-:Y:S01]  /*8510*/  IMAD.WIDE.U32 R40, R101, c[0x0][0x2d0], R40 ;  /* 0x0000b40065287a25 */ /* 0x000fe200078e0028 */
[----:B------:R-:W-:Y:S01]  /*8520*/  IADD3 R102, R57, 0x180, RZ ;  /* 0x0000018039667810 */ /* 0x000fe20007ffe0ff */
[----:B------:R-:W-:Y:S01]  /*8530*/  UIMAD UR36, UR42, UR37, UR36 ;  /* 0x000000252a2472a4 */ /* 0x000fe2000f8e0224 */
[----:B------:R-:W0:Y:S01]  /*8540*/  LDS R71, [R71.X4+0x1290] ;  /* 0x0012900047477984 */ /* 0x000e220000004800 */
[----:B------:R-:W-:-:S02]  /*8550*/  FMUL.FTZ R103, R111, R103 ;  /* 0x000000676f677220 */ /* 0x000fc40000410000 */
[----:B------:R-:W-:Y:S01]  /*8560*/  FADD.FTZ R3, R104, R3 ;  /* 0x0000000368037221 */ /* 0x000fe20000010000 */
[----:B------:R-:W-:Y:S01]  /*8570*/  IADD3 R104, R57, 0x100, RZ ;  /* 0x0000010039687810 */ /* 0x000fe20007ffe0ff */
[----:B------:R-:W-:Y:S01]  /*8580*/  FADD.FTZ R140, R111, R140 ;  /* 0x0000008c6f8c7221 */ /* 0x000fe20000010000 */
[----:B------:R-:W-:Y:S01]  /*8590*/  IADD3 R41, R41, UR36, RZ ;  /* 0x0000002429297c10 */ /* 0x000fe2000fffe0ff */
[----:B------:R-:W-:Y:S01]  /*85a0*/  FADD.FTZ R60, R108, R103 ;  /* 0x000000676c3c7221 */ /* 0x000fe20000010000 */
[----:B------:R-:W-:Y:S05]  /*85b0*/  @!P0 BRA `(.L_x_309) ;  /* 0x0000004000008947 */ /* 0x000fea0003800000 */
[----:B------:R-:W-:-:S04]  /*85c0*/  IMAD.U32 R101, RZ, RZ, UR42 ;  /* 0x0000002aff657e24 */ /* 0x000fc8000f8e00ff */
[----:B------:R-:W-:-:S05]  /*85d0*/  IMAD.WIDE.U32 R42, R101, c[0x0][0x2d0], R42 ;  /* 0x0000b400652a7a25 */ /* 0x000fca00078e002a */
[----:B------:R-:W-:-:S05]  /*85e0*/  IADD3 R43, R43, UR36, RZ ;  /* 0x000000242b2b7c10 */ /* 0x000fca000fffe0ff */
[----:B0-----:R0:W-:Y:S02]  /*85f0*/  RED.E.ADD.F32.FTZ.RN.STRONG.GPU [R42.64+-0x1e00], R71 ;  /* 0xffe200472a00798e */ /* 0x0011e4000c10e79c */
.L_x_309:
[----:B------:R-:W-:Y:S05]  /*8600*/  BSYNC B0 ;  /* 0x0000000000007941 */ /* 0x000fea0003800000 */
.L_x_308:
[-C--:B------:R-:W-:Y:S01]  /*8610*/  LEA.HI.SX32 R104, R104, R57.reuse, 0x1b ;  /* 0x0000003968687211 */ /* 0x080fe200078fdaff */
[----:B------:R-:W-:Y:S01]  /*8620*/  BSSY B0, `(.L_x_310) ;  /* 0x000000d000007945 */ /* 0x000fe20003800000 */
[----:B------:R-:W-:Y:S02]  /*8630*/  ISETP.GE.AND P6, PT, R106, 0x101, PT ;  /* 0x000001016a00780c */ /* 0x000fe40003fc6270 */
[----:B0-----:R-:W-:Y:S01]  /*8640*/  IADD3 R42, R57, 0x200, RZ ;  /* 0x00000200392a7810 */ /* 0x001fe20007ffe0ff */
[----:B------:R0:W1:Y:S01]  /*8650*/  LDS R43, [R104.X4+0x1490] ;  /* 0x00149000682b7984 */ /* 0x0000620000004800 */
        /* <DEDUP_REMOVED lines=8> */
[----:B01----:R0:W-:Y:S02]  /*86e0*/  RED.E.ADD.F32.FTZ.RN.STRONG.GPU [R40.64+-0x1c00], R43 ;  /* 0xffe4002b2800798e */ /* 0x0031e4000c10e79c */
.L_x_311:
[----:B0-----:R-:W-:Y:S05]  /*86f0*/  BSYNC B0 ;  /* 0x0000000000007941 */ /* 0x001fea0003800000 */
.L_x_310:
[----:B-1----:R0:W1:Y:S01]  /*8700*/  LDS R43, [R102.X4+0x1690] ;  /* 0x00169000662b7984 */ /* 0x0020620000004800 */
[----:B------:R-:W-:Y:S01]  /*8710*/  BSSY B0, `(.L_x_312) ;  /* 0x0000005000007945 */ /* 0x000fe20003800000 */
[----:B------:R-:W-:Y:S02]  /*8720*/  IADD3 R104, R57, 0x280, RZ ;  /* 0x0000028039687810 */ /* 0x000fe40007ffe0ff */
[----:B------:R-:W-:Y:S01]  /*8730*/  LEA.HI.SX32 R42, R42, R57, 0x1b ;  /* 0x000000392a2a7211 */ /* 0x000fe200078fdaff */
[----:B------:R-:W-:Y:S05]  /*8740*/  @!P0 BRA `(.L_x_313) ;  /* 0x0000001000008947 */ /* 0x000fea0003800000 */
[----:B-1----:R1:W-:Y:S02]  /*8750*/  RED.E.ADD.F32.FTZ.RN.STRONG.GPU [R40.64+-0x1a00], R43 ;  /* 0xffe6002b2800798e */ /* 0x0023e4000c10e79c */
.L_x_313:
[----:B------:R-:W-:Y:S05]  /*8760*/  BSYNC B0 ;  /* 0x0000000000007941 */ /* 0x000fea0003800000 */
.L_x_312:
[----:B-1----:R1:W2:Y:S01]  /*8770*/  LDS R43, [R42.X4+0x1890] ;  /* 0x001890002a2b7984 */ /* 0x0022a20000004800 */
[----:B------:R-:W-:Y:S01]  /*8780*/  BSSY B0, `(.L_x_314) ;  /* 0x0000005000007945 */ /* 0x000fe20003800000 */
[----:B0-----:R-:W-:-:S02]  /*8790*/  IADD3 R102, R57, 0x300, RZ ;  /* 0x0000030039667810 */ /* 0x001fc40007ffe0ff */
[----:B------:R-:W-:Y:S01]  /*87a0*/  LEA.HI.SX32 R104, R104, R57, 0x1b ;  /* 0x0000003968687211 */ /* 0x000fe200078fdaff */
[----:B------:R-:W-:Y:S05]  /*87b0*/  @!P1 BRA `(.L_x_315) ;  /* 0x0000001000009947 */ /* 0x000fea0003800000 */
[----:B--2---:R0:W-:Y:S02]  /*87c0*/  RED.E.ADD.F32.FTZ.RN.STRONG.GPU [R40.64+-0x1800], R43 ;  /* 0xffe8002b2800798e */ /* 0x0041e4000c10e79c */
.L_x_315:
[----:B------:R-:W-:Y:S05]  /*87d0*/  BSYNC B0 ;  /* 0x0000000000007941 */ /* 0x000fea0003800000 */
.L_x_314:
[----:B0-2---:R0:W2:Y:S01]  /*87e0*/  LDS R43, [R104.X4+0x1a90] ;  /* 0x001a9000682b7984 */ /* 0x0050a20000004800 */
[----:B------:R-:W-:Y:S01]  /*87f0*/  BSSY B0, `(.L_x_316) ;  /* 0x0000005000007945 */ /* 0x000fe20003800000 */
[----:B-1----:R-:W-:Y:S02]  /*8800*/  IADD3 R42, R57, 0x380, RZ ;  /* 0x00000380392a7810 */ /* 0x002fe40007ffe0ff */
[----:B------:R-:W-:Y:S01]  /*8810*/  LEA.HI.SX32 R102, R102, R57, 0x1b ;  /* 0x0000003966667211 */ /* 0x000fe200078fdaff */
[----:B------:R-:W-:Y:S05]  /*8820*/  @!P2 BRA `(.L_x_317) ;  /* 0x000000100000a947 */ /* 0x000fea0003800000 */
[----:B--2---:R1:W-:Y:S02]  /*8830*/  RED.E.ADD.F32.FTZ.RN.STRONG.GPU [R40.64+-0x1600], R43 ;  /* 0xffea002b2800798e */ /* 0x0043e4000c10e79c */
.L_x_317:
[----:B------:R-:W-:Y:S05]  /*8840*/  BSYNC B0 ;  /* 0x0000000000007941 */ /* 0x000fea0003800000 */
.L_x_316:
[----:B-12---:R1:W2:Y:S01]  /*8850*/  LDS R43, [R102.X4+0x1c90] ;  /* 0x001c9000662b7984 */ /* 0x0062a20000004800 */
[----:B------:R-:W-:Y:S01]  /*8860*/  BSSY B0, `(.L_x_318) ;  /* 0x0000005000007945 */ /* 0x000fe20003800000 */
[----:B0-----:R-:W-:Y:S02]  /*8870*/  IADD3 R104, R57, 0x400, RZ ;  /* 0x0000040039687810 */ /* 0x001fe40007ffe0ff */
[----:B------:R-:W-:Y:S01]  /*8880*/  LEA.HI.SX32 R42, R42, R57, 0x1b ;  /* 0x000000392a2a7211 */ /* 0x000fe200078fdaff */
[----:B------:R-:W-:Y:S05]  /*8890*/  @!P3 BRA `(.L_x_319) ;  /* 0x000000100000b947 */ /* 0x000fea0003800000 */
[----:B--2---:R0:W-:Y:S02]  /*88a0*/  RED.E.ADD.F32.FTZ.RN.STRONG.GPU [R40.64+-0x1400], R43 ;  /* 0xffec002b2800798e */ /* 0x0041e4000c10e79c */
.L_x_319:
[----:B------:R-:W-:Y:S05]  /*88b0*/  BSYNC B0 ;  /* 0x0000000000007941 */ /* 0x000fea0003800000 */
.L_x_318:
[----:B0-2---:R0:W2:Y:S01]  /*88c0*/  LDS R43, [R42.X4+0x1e90] ;  /* 0x001e90002a2b7984 */ /* 0x0050a20000004800 */
[----:B------:R-:W-:Y:S01]  /*88d0*/  BSSY B0, `(.L_x_320) ;  /* 0x0000004000007945 */ /* 0x000fe20003800000 */
[----:B------:R-:W-:Y:S01]  /*88e0*/  LEA.HI.SX32 R104, R104, R57, 0x1b ;  /* 0x0000003968687211 */ /* 0x000fe200078fdaff */
[----:B------:R-:W-:Y:S05]  /*88f0*/  @!P4 BRA `(.L_x_321) ;  /* 0x000000100000c947 */ /* 0x000fea0003800000 */
[----:B--2---:R2:W-:Y:S02]  /*8900*/  RED.E.ADD.F32.FTZ.RN.STRONG.GPU [R40.64+-0x1200], R43 ;  /* 0xffee002b2800798e */ /* 0x0045e4000c10e79c */
.L_x_321:
[----:B------:R-:W-:Y:S05]  /*8910*/  BSYNC B0 ;  /* 0x0000000000007941 */ /* 0x000fea0003800000 */
.L_x_320:
[----:B--2---:R2:W3:Y:S01]  /*8920*/  LDS R43, [R104.X4+0x2090] ;  /* 0x00209000682b7984 */ /* 0x0044e20000004800 */
[----:B------:R-:W-:Y:S01]  /*8930*/  BSSY B0, `(.L_x_322) ;  /* 0x0000005000007945 */ /* 0x000fe20003800000 */
[----:B0-----:R-:W-:-:S02]  /*8940*/  IADD3 R42, R57, 0x480, RZ ;  /* 0x00000480392a7810 */ /* 0x001fc40007ffe0ff */
[----:B-1----:R-:W-:Y:S01]  /*8950*/  IADD3 R102, R57, 0x500, RZ ;  /* 0x0000050039667810 */ /* 0x002fe20007ffe0ff */
[----:B------:R-:W-:Y:S05]  /*8960*/  @!P5 BRA `(.L_x_323) ;  /* 0x000000100000d947 */ /* 0x000fea0003800000 */
[----:B---3--:R0:W-:Y:S02]  /*8970*/  RED.E.ADD.F32.FTZ.RN.STRONG.GPU [R40.64+-0x1000], R43 ;  /* 0xfff0002b2800798e */ /* 0x0081e4000c10e79c */
.L_x_323:
[----:B------:R-:W-:Y:S05]  /*8980*/  BSYNC B0 ;  /* 0x0000000000007941 */ /* 0x000fea0003800000 */
.L_x_322:
[-C--:B------:R-:W-:Y:S01]  /*8990*/  LEA.HI.SX32 R42, R42, R57.reuse, 0x1b ;  /* 0x000000392a2a7211 */ /* 0x080fe200078fdaff */
[----:B------:R-:W-:Y:S01]  /*89a0*/  BSSY B0, `(.L_x_324) ;  /* 0x000000d000007945 */ /* 0x000fe20003800000 */
[----:B------:R-:W-:Y:S02]  /*89b0*/  ISETP.GE.AND P6, PT, R106, 0x481, PT ;  /* 0x000004816a00780c */ /* 0x000fe40003fc6270 */
[----:B--2---:R-:W-:Y:S01]  /*89c0*/  IADD3 R104, R57, 0x580, RZ ;  /* 0x0000058039687810 */ /* 0x004fe20007ffe0ff */
[----:B0--3--:R0:W1:Y:S01]  /*89d0*/  LDS R43, [R42.X4+0x2290] ;  /* 0x002290002a2b7984 */ /* 0x0090620000004800 */
        /* <DEDUP_REMOVED lines=9> */
.L_x_325:
[----:B0-----:R-:W-:Y:S05]  /*8a70*/  BSYNC B0 ;  /* 0x0000000000007941 */ /* 0x001fea0003800000 */
.L_x_324:
[----:B-1----:R0:W1:Y:S01]  /*8a80*/  LDS R43, [R102.X4+0x2490] ;  /* 0x00249000662b7984 */ /* 0x0020620000004800 */
[----:B------:R-:W-:Y:S01]  /*8a90*/  BSSY B0, `(.L_x_326) ;  /* 0x0000005000007945 */ /* 0x000fe20003800000 */
[----:B------:R-:W-:Y:S02]  /*8aa0*/  IADD3 R42, R57, 0x600, RZ ;  /* 0x00000600392a7810 */ /* 0x000fe40007ffe0ff */
[----:B------:R-:W-:Y:S01]  /*8ab0*/  LEA.HI.SX32 R104, R104, R57, 0x1b ;  /* 0x0000003968687211 */ /* 0x000fe200078fdaff */
[----:B------:R-:W-:Y:S05]  /*8ac0*/  @!P0 BRA `(.L_x_327) ;  /* 0x0000001000008947 */ /* 0x000fea0003800000 */
[----:B-1----:R1:W-:Y:S02]  /*8ad0*/  RED.E.ADD.F32.FTZ.RN.STRONG.GPU [R40.64+-0xc00], R43 ;  /* 0xfff4002b2800798e */ /* 0x0023e4000c10e79c */
.L_x_327:
[----:B------:R-:W-:Y:S05]  /*8ae0*/  BSYNC B0 ;  /* 0x0000000000007941 */ /* 0x000fea0003800000 */
.L_x_326:
[----:B-1----:R1:W2:Y:S01]  /*8af0*/  LDS R43, [R104.X4+0x2690] ;  /* 0x00269000682b7984 */ /* 0x0022a20000004800 */
[----:B------:R-:W-:Y:S01]  /*8b00*/  BSSY B0, `(.L_x_328) ;  /* 0x0000005000007945 */ /* 0x000fe20003800000 */
[----:B0-----:R-:W-:-:S02]  /*8b10*/  IADD3 R102, R57, 0x680, RZ ;  /* 0x0000068039667810 */ /* 0x001fc40007ffe0ff */
[----:B------:R-:W-:Y:S01]  /*8b20*/  LEA.HI.SX32 R42, R42, R57, 0x1b ;  /* 0x000000392a2a7211 */ /* 0x000fe200078fdaff */
[----:B------:R-:W-:Y:S05]  /*8b30*/  @!P1 BRA `(.L_x_329) ;  /* 0x0000001000009947 */ /* 0x000fea0003800000 */
[----:B--2---:R0:W-:Y:S02]  /*8b40*/  RED.E.ADD.F32.FTZ.RN.STRONG.GPU [R40.64+-0xa00], R43 ;  /* 0xfff6002b2800798e */ /* 0x0041e4000c10e79c */
.L_x_329:
[----:B------:R-:W-:Y:S05]  /*8b50*/  BSYNC B0 ;  /* 0x0000000000007941 */ /* 0x000fea0003800000 */
.L_x_328:
[----:B0-2---:R0:W2:Y:S01]  /*8b60*/  LDS R43, [R42.X4+0x2890] ;  /* 0x002890002a2b7984 */ /* 0x0050a20000004800 */
[----:B------:R-:W-:Y:S01]  /*8b70*/  BSSY B0, `(.L_x_330) ;  /* 0x0000005000007945 */ /* 0x000fe20003800000 */
[----:B-1----:R-:W-:Y:S02]  /*8b80*/  IADD3 R104, R57, 0x700, RZ ;  /* 0x0000070039687810 */ /* 0x002fe40007ffe0ff */
[----:B------:R-:W-:Y:S01]  /*8b90*/  LEA.HI.SX32 R102, R102, R57, 0x1b ;  /* 0x0000003966667211 */ /* 0x000fe200078fdaff */
[----:B------:R-:W-:Y:S05]  /*8ba0*/  @!P2 BRA `(.L_x_331) ;  /* 0x000000100000a947 */ /* 0x000fea0003800000 */
[----:B--2---:R1:W-:Y:S02]  /*8bb0*/  RED.E.ADD.F32.FTZ.RN.STRONG.GPU [R40.64+-0x800], R43 ;  /* 0xfff8002b2800798e */ /* 0x0043e4000c10e79c */
.L_x_331:
[----:B------:R-:W-:Y:S05]  /*8bc0*/  BSYNC B0 ;  /* 0x0000000000007941 */ /* 0x000fea0003800000 */
.L_x_330:
[----:B-12---:R1:W2:Y:S01]  /*8bd0*/  LDS R43, [R102.X4+0x2a90] ;  /* 0x002a9000662b7984 */ /* 0x0062a20000004800 */
[----:B------:R-:W-:Y:S01]  /*8be0*/  BSSY B0, `(.L_x_332) ;  /* 0x0000005000007945 */ /* 0x000fe20003800000 */
[----:B0-----:R-:W-:Y:S02]  /*8bf0*/  IADD3 R42, R57, 0x780, RZ ;  /* 0x00000780392a7810 */ /* 0x001fe40007ffe0ff */
[----:B------:R-:W-:Y:S01]  /*8c00*/  LEA.HI.SX32 R104, R104, R57, 0x1b ;  /* 0x0000003968687211 */ /* 0x000fe200078fdaff */
[----:B------:R-:W-:Y:S05]  /*8c10*/  @!P3 BRA `(.L_x_333) ;  /* 0x000000100000b947 */ /* 0x000fea0003800000 */
[----:B--2---:R0:W-:Y:S02]  /*8c20*/  RED.E.ADD.F32.FTZ.RN.STRONG.GPU [R40.64+-0x600], R43 ;  /* 0xfffa002b2800798e */ /* 0x0041e4000c10e79c */
.L_x_333:
[----:B------:R-:W-:Y:S05]  /*8c30*/  BSYNC B0 ;  /* 0x0000000000007941 */ /* 0x000fea0003800000 */
.L_x_332:
[----:B0-2---:R0:W2:Y:S01]  /*8c40*/  LDS R43, [R104.X4+0x2c90] ;  /* 0x002c9000682b7984 */ /* 0x0050a20000004800 */
[----:B------:R-:W-:Y:S01]  /*8c50*/  BSSY B0, `(.L_x_334) ;  /* 0x0000004000007945 */ /* 0x000fe20003800000 */
[----:B------:R-:W-:Y:S01]  /*8c60*/  LEA.HI.SX32 R42, R42, R57, 0x1b ;  /* 0x000000392a2a7211 */ /* 0x000fe200078fdaff */
[----:B------:R-:W-:Y:S05]  /*8c70*/  @!P4 BRA `(.L_x_335) ;  /* 0x000000100000c947 */ /* 0x000fea0003800000 */
[----:B--2---:R2:W-:Y:S02]  /*8c80*/  RED.E.ADD.F32.FTZ.RN.STRONG.GPU [R40.64+-0x400], R43 ;  /* 0xfffc002b2800798e */ /* 0x0045e4000c10e79c */
.L_x_335:
[----:B------:R-:W-:Y:S05]  /*8c90*/  BSYNC B0 ;  /* 0x0000000000007941 */ /* 0x000fea0003800000 */
.L_x_334:
[----:B--2---:R2:W3:Y:S01]  /*8ca0*/  LDS R43, [R42.X4+0x2e90] ;  /* 0x002e90002a2b7984 */ /* 0x0044e20000004800 */
[----:B------:R-:W-:Y:S01]  /*8cb0*/  BSSY B0, `(.L_x_336) ;  /* 0x0000003000007945 */ /* 0x000fe20003800000 */
[----:B------:R-:W-:Y:S05]  /*8cc0*/  @!P5 BRA `(.L_x_337) ;  /* 0x000000100000d947 */ /* 0x000fea0003800000 */
[----:B---3--:R3:W-:Y:S02]  /*8cd0*/  RED.E.ADD.F32.FTZ.RN.STRONG.GPU [R40.64+-0x200], R43 ;  /* 0xfffe002b2800798e */ /* 0x0087e4000c10e79c */
.L_x_337:
[----:B------:R-:W-:Y:S05]  /*8ce0*/  BSYNC B0 ;  /* 0x0000000000007941 */ /* 0x000fea0003800000 */
.L_x_336:
[----:B--2---:R-:W2:Y:S01]  /*8cf0*/  S2R R42, SR_LANEID ;  /* 0x00000000002a7919 */ /* 0x004ea20000000000 */
[----:B------:R-:W-:Y:S01]  /*8d00*/  ISETP.NE.AND P2, PT, R57, RZ, PT ;  /* 0x000000ff3900720c */ /* 0x000fe20003f45270 */
[----:B------:R-:W-:Y:S01]  /*8d10*/  FMUL.FTZ R70, R76, R70 ;  /* 0x000000464c467220 */ /* 0x000fe20000410000 */
[----:B------:R-:W-:Y:S01]  /*8d20*/  BSSY B0, `(.L_x_338) ;  /* 0x0000054000007945 */ /* 0x000fe20003800000 */
[----:B---3--:R-:W3:Y:S01]  /*8d30*/  SHFL.DOWN PT, R41, R60, 0x1, 0x1f ;  /* 0x08201f003c297f89 */ /* 0x008ee200000e0000 */
[----:B------:R-:W-:-:S02]  /*8d40*/  FMUL.FTZ R95, R80, R95 ;  /* 0x0000005f505f7220 */ /* 0x000fc40000410000 */
[----:B------:R-:W-:Y:S01]  /*8d50*/  FMUL.FTZ R105, R81, R105 ;  /* 0x0000006951697220 */ /* 0x000fe20000410000 */
[----:B------:R-:W4:Y:S01]  /*8d60*/  SHFL.DOWN PT, R40, R61, 0x1, 0x1f ;  /* 0x08201f003d287f89 */ /* 0x000f2200000e0000 */
        /* <DEDUP_REMOVED lines=8> */
[C---:B--2---:R-:W-:Y:S01]  /*8df0*/  ISETP.GT.AND P0, PT, R42.reuse, 0x1e, PT ;  /* 0x0000001e2a00780c */ /* 0x044fe20003f04270 */
[----:B------:R-:W-:Y:S01]  /*8e00*/  FADD.FTZ R146, R85, R146 ;  /* 0x0000009255927221 */ /* 0x000fe20000010000 */
[----:B------:R-:W-:Y:S01]  /*8e10*/  ISETP.NE.AND P1, PT, R42, RZ, PT ;  /* 0x000000ff2a00720c */ /* 0x000fe20003f25270 */
[----:B------:R-:W-:Y:S02]  /*8e20*/  FADD.FTZ R135, R88, R135 ;  /* 0x0000008758877221 */ /* 0x000fe40000010000 */
[----:B------:R-:W-:-:S02]  /*8e30*/  FADD.FTZ R147, R87, R147 ;  /* 0x0000009357937221 */ /* 0x000fc40000010000 */
[----:B------:R-:W-:Y:S02]  /*8e40*/  FADD.FTZ R134, R90, R134 ;  /* 0x000000865a867221 */ /* 0x000fe40000010000 */
[----:B------:R-:W-:Y:S02]  /*8e50*/  FADD.FTZ R148, R89, R148 ;  /* 0x0000009459947221 */ /* 0x000fe40000010000 */
[----:B------:R-:W-:Y:S02]  /*8e60*/  FADD.FTZ R120, R92, R120 ;  /* 0x000000785c787221 */ /* 0x000fe40000010000 */
[----:B---3--:R-:W-:Y:S02]  /*8e70*/  @!P0 FADD.FTZ R60, R60, R41 ;  /* 0x000000293c3c8221 */ /* 0x008fe40000010000 */
[----:B----4-:R-:W-:Y:S01]  /*8e80*/  @!P0 FADD.FTZ R61, R61, R40 ;  /* 0x000000283d3d8221 */ /* 0x010fe20000010000 */
[----:B------:R-:W-:Y:S01]  /*8e90*/  ISETP.GT.AND P0, PT, R42, 0x1d, PT ;  /* 0x0000001d2a00780c */ /* 0x000fe20003f04270 */
[----:B------:R-:W-:Y:S01]  /*8ea0*/  FADD.FTZ R149, R91, R149 ;  /* 0x000000955b957221 */ /* 0x000fe20000010000 */
[----:B------:R-:W2:Y:S01]  /*8eb0*/  SHFL.DOWN PT, R41, R60, 0x2, 0x1f ;  /* 0x08401f003c297f89 */ /* 0x000ea200000e0000 */
[----:B------:R-:W-:-:S02]  /*8ec0*/  FADD.FTZ R119, R94, R119 ;  /* 0x000000775e777221 */ /* 0x000fc40000010000 */
[----:B------:R-:W-:Y:S01]  /*8ed0*/  FADD.FTZ R150, R93, R150 ;  /* 0x000000965d967221 */ /* 0x000fe20000010000 */
[----:B------:R-:W3:Y:S01]  /*8ee0*/  SHFL.DOWN PT, R40, R61, 0x2, 0x1f ;  /* 0x08401f003d287f89 */ /* 0x000ee200000e0000 */
        /* <DEDUP_REMOVED lines=10> */
[----:B--2---:R-:W-:-:S02]  /*8f90*/  @!P0 FADD.FTZ R60, R60, R41 ;  /* 0x000000293c3c8221 */ /* 0x004fc40000010000 */
[----:B------:R-:W-:Y:S02]  /*8fa0*/  FADD.FTZ R157, R79, R157 ;  /* 0x0000009d4f9d7221 */ /* 0x000fe40000010000 */
[----:B---3--:R-:W-:Y:S01]  /*8fb0*/  @!P0 FADD.FTZ R61, R61, R40 ;  /* 0x000000283d3d8221 */ /* 0x008fe20000010000 */
[----:B------:R-:W2:Y:S01]  /*8fc0*/  SHFL.DOWN PT, R41, R60, 0x4, 0x1f ;  /* 0x08801f003c297f89 */ /* 0x000ea200000e0000 */
[----:B------:R-:W-:Y:S01]  /*8fd0*/  ISETP.GT.AND P0, PT, R42, 0x1b, PT ;  /* 0x0000001b2a00780c */ /* 0x000fe20003f04270 */
[----:B------:R-:W-:Y:S02]  /*8fe0*/  FADD.FTZ R112, R77, R112 ;  /* 0x000000704d707221 */ /* 0x000fe40000010000 */
[----:B------:R-:W3:Y:S01]  /*8ff0*/  SHFL.DOWN PT, R40, R61, 0x4, 0x1f ;  /* 0x08801f003d287f89 */ /* 0x000ee200000e0000 */
[----:B------:R-:W-:Y:S02]  /*9000*/  FADD.FTZ R2, R95, R2 ;  /* 0x000000025f027221 */ /* 0x000fe40000010000 */
[----:B-----5:R-:W-:-:S07]  /*9010*/  FADD.FTZ R0, R105, R0 ;  /* 0x0000000069007221 */ /* 0x020fce0000010000 */
[----:B--2---:R-:W-:Y:S02]  /*9020*/  @!P0 FADD.FTZ R60, R60, R41 ;  /* 0x000000293c3c8221 */ /* 0x004fe40000010000 */
[----:B---3--:R-:W-:-:S03]  /*9030*/  @!P0 FADD.FTZ R61, R61, R40 ;  /* 0x000000283d3d8221 */ /* 0x008fc60000010000 */
[----:B------:R-:W2:Y:S01]  /*9040*/  SHFL.DOWN PT, R41, R60, 0x8, 0x1f ;  /* 0x09001f003c297f89 */ /* 0x000ea200000e0000 */
[----:B------:R-:W-:-:S03]  /*9050*/  ISETP.GT.AND P0, PT, R42, 0x17, PT ;  /* 0x000000172a00780c */ /* 0x000fc60003f04270 */
[----:B------:R-:W3:Y:S10]  /*9060*/  SHFL.DOWN PT, R40, R61, 0x8, 0x1f ;  /* 0x09001f003d287f89 */ /* 0x000ef400000e0000 */
[----:B--2---:R-:W-:-:S02]  /*9070*/  @!P0 FADD.FTZ R60, R60, R41 ;  /* 0x000000293c3c8221 */ /* 0x004fc40000010000 */
[----:B---3--:R-:W-:-:S03]  /*9080*/  @!P0 FADD.FTZ R61, R61, R40 ;  /* 0x000000283d3d8221 */ /* 0x008fc60000010000 */
[----:B------:R-:W2:Y:S01]  /*9090*/  SHFL.DOWN PT, R41, R60, 0x10, 0x1f ;  /* 0x0a001f003c297f89 */ /* 0x000ea200000e0000 */
[----:B------:R-:W-:Y:S02]  /*90a0*/  ISETP.GT.AND P0, PT, R42, 0xf, PT ;  /* 0x0000000f2a00780c */ /* 0x000fe40003f04270 */
[----:B------:R-:W-:Y:S01]  /*90b0*/  SHF.R.S32.HI R42, RZ, 0x1f, R57 ;  /* 0x0000001fff2a7819 */ /* 0x000fe20000011439 */
[----:B------:R-:W3:Y:S03]  /*90c0*/  SHFL.DOWN PT, R40, R61, 0x10, 0x1f ;  /* 0x0a001f003d287f89 */ /* 0x000ee600000e0000 */
[----:B------:R-:W-:-:S04]  /*90d0*/  LEA.HI R42, R42, R57, RZ, 0x5 ;  /* 0x000000392a2a7211 */ /* 0x000fc800078f28ff */
[----:B------:R-:W-:-:S03]  /*90e0*/  SHF.R.S32.HI R42, RZ, 0x5, R42 ;  /* 0x00000005ff2a7819 */ /* 0x000fc6000001142a */
[----:B--2---:R-:W-:Y:S02]  /*90f0*/  @!P0 FADD.FTZ R60, R60, R41 ;  /* 0x000000293c3c8221 */ /* 0x004fe40000010000 */
[----:B---3--:R-:W-:-:S05]  /*9100*/  @!P0 FADD.FTZ R61, R61, R40 ;  /* 0x000000283d3d8221 */ /* 0x008fca0000010000 */
[----:B------:R2:W-:Y:S04]  /*9110*/  @!P1 STS.64 [R42.X8+0x3198], R60 ;  /* 0x0031983c2a009388 */ /* 0x0005e80000008a00 */
[----:B------:R-:W-:Y:S06]  /*9120*/  BAR.SYNC.DEFER_BLOCKING 0x0 ;  /* 0x0000000000007b1d */ /* 0x000fec0000010000 */
[----:B------:R-:W-:Y:S05]  /*9130*/  @P2 BRA `(.L_x_339) ;  /* 0x0000012000002947 */ /* 0x000fea0003800000 */
[----:B------:R-:W-:Y:S01]  /*9140*/  ULDC UR36, c[0x0][0x174] ;  /* 0x00005d0000247ab9 */ /* 0x000fe20000000800 */
[----:B--2---:R-:W2:Y:S01]  /*9150*/  LDS.128 R40, [0x31a0] ;  /* 0x0031a000ff287984 */ /* 0x004ea20000000c00 */
[----:B------:R-:W-:-:S02]  /*9160*/  UISETP.NE.AND UP0, UPT, UR24, UR36, UPT ;  /* 0x000000241800728c */ /* 0x000fc4000bf05270 */
[----:B------:R-:W-:Y:S01]  /*9170*/  USHF.L.U32 UR36, UR7, 0x2, URZ ;  /* 0x0000000207247899 */ /* 0x000fe2000800063f */
[----:B------:R-:W3:Y:S03]  /*9180*/  LDS.64 R62, [0x31b0] ;  /* 0x0031b000ff3e7984 */ /* 0x000ee60000000a00 */
[----:B------:R-:W-:-:S13]  /*9190*/  PLOP3.LUT P0, PT, PT, PT, UP0, 0x80, 0x0 ;  /* 0x000000000000781c */ /* 0x000fda0003f0f008 */
[----:B------:R-:W4:Y:S04]  /*91a0*/  @P0 LDS R68, [UR36+0x51e0] ;  /* 0x0051e024ff440984 */ /* 0x000f280008000800 */
[----:B------:R-:W5:Y:S01]  /*91b0*/  @P0 LDS R65, [UR36+0x4de0] ;  /* 0x004de024ff410984 */ /* 0x000f620008000800 */
[----:B--2---:R-:W-:Y:S02]  /*91c0*/  FADD.FTZ R66, R61, R41 ;  /* 0x000000293d427221 */ /* 0x004fe40000010000 */
[----:B------:R-:W-:Y:S02]  /*91d0*/  FADD.FTZ R41, R60, R40 ;  /* 0x000000283c297221 */ /* 0x000fe40000010000 */
[----:B------:R-:W-:Y:S02]  /*91e0*/  FADD.FTZ R66, R43, R66 ;  /* 0x000000422b427221 */ /* 0x000fe40000010000 */
[----:B------:R-:W-:-:S02]  /*91f0*/  FADD.FTZ R41, R42, R41 ;  /* 0x000000292a297221 */ /* 0x000fc40000010000 */
[----:B---3--:R-:W-:Y:S02]  /*9200*/  FADD.FTZ R61, R66, R63 ;  /* 0x0000003f423d7221 */ /* 0x008fe40000010000 */
[----:B------:R-:W-:Y:S02]  /*9210*/  FADD.FTZ R60, R41, R62 ;  /* 0x0000003e293c7221 */ /* 0x000fe40000010000 */
[----:B----4-:R-:W-:Y:S02]  /*9220*/  @P0 FADD.FTZ R61, R61, R68 ;  /* 0x000000443d3d0221 */ /* 0x010fe40000010000 */
[----:B-----5:R-:W-:-:S03]  /*9230*/  @P0 FADD.FTZ R60, R60, R65 ;  /* 0x000000413c3c0221 */ /* 0x020fc60000010000 */
[----:B------:R2:W-:Y:S04]  /*9240*/  STS [UR36+0x51e0], R61 ;  /* 0x0051e03dff007988 */ /* 0x0005e80008000824 */
[----:B------:R2:W-:Y:S02]  /*9250*/  STS [UR36+0x4de0], R60 ;  /* 0x004de03cff007988 */ /* 0x0005e40008000824 */
.L_x_339:
[----:B------:R-:W-:Y:S05]  /*9260*/  BSYNC B0 ;  /* 0x0000000000007941 */ /* 0x000fea0003800000 */
.L_x_338:
[----:B------:R-:W-:Y:S02]  /*9270*/  UIADD3 UR7, UR7, 0x1, URZ ;  /* 0x0000000107077890 */ /* 0x000fe4000fffe03f */
[----:B------:R-:W-:Y:S02]  /*9280*/  ULDC UR36, c[0x0][0x16c] ;  /* 0x00005b0000247ab9 */ /* 0x000fe40000000800 */
[----:B------:R-:W-:Y:S02]  /*9290*/  UISETP.GE.AND UP0, UPT, UR7, UR36, UPT ;  /* 0x000000240700728c */ /* 0x000fe4000bf06270 */
[----:B------:R-:W-:-:S04]  /*92a0*/  UIADD3 UR8, UP1, UR8, 0x1, URZ ;  /* 0x0000000108087890 */ /* 0x000fc8000ff3e03f */
[----:B------:R-:W-:Y:S01]  /*92b0*/  PLOP3.LUT P0, PT, PT, PT, UP0, 0x80, 0x0 ;  /* 0x000000000000781c */ /* 0x000fe20003f0f008 */
[----:B------:R-:W-:-:S12]  /*92c0*/  UIADD3.X UR9, URZ, UR9, URZ, UP1, !UPT ;  /* 0x000000093f097290 */ /* 0x000fd80008ffe43f */
[----:B012---:R-:W-:Y:S01]  /*92d0*/  @P0 CALL.REL.NOINC `(.L_x_292) ;  /* 0x0000001000000944 */ /* 0x007fe20003c00000 */
[----:B------:R-:W-:Y:S05]  /*92e0*/  BRA `(.L_x_340) ;  /* 0xffffbf7000007947 */ /* 0x000fea000383ffff */
.L_x_292:
[----:B------:R-:W2:Y:S04]  /*92f0*/  LDL R71, [R1+0x20] ;  /* 0x0000200001477983 */ /* 0x000ea80000100800 */
[----:B------:R-:W3:Y:S04]  /*9300*/  LDL R70, [R1+0x1c] ;  /* 0x00001c0001467983 */ /* 0x000ee80000100800 */
[----:B------:R-:W4:Y:S04]  /*9310*/  LDL R69, [R1+0x18] ;  /* 0x0000180001457983 */ /* 0x000f280000100800 */
[----:B------:R-:W4:Y:S04]  /*9320*/  LDL R68, [R1+0x14] ;  /* 0x0000140001447983 */ /* 0x000f280000100800 */
[----:B------:R-:W4:Y:S04]  /*9330*/  LDL R67, [R1+0x10] ;  /* 0x0000100001437983 */ /* 0x000f280000100800 */
[----:B------:R-:W4:Y:S04]  /*9340*/  LDL R66, [R1+0xc] ;  /* 0x00000c0001427983 */ /* 0x000f280000100800 */
[----:B------:R-:W4:Y:S04]  /*9350*/  LDL R65, [R1+0x8] ;  /* 0x0000080001417983 */ /* 0x000f280000100800 */
[----:B------:R-:W4:Y:S04]  /*9360*/  LDL R63, [R1+0x4] ;  /* 0x00000400013f7983 */ /* 0x000f280000100800 */
[----:B------:R-:W4:Y:S04]  /*9370*/  LDL R62, [R1] ;  /* 0x00000000013e7983 */ /* 0x000f280000100800 */
[----:B0-----:R0:W5:Y:S01]  /*9380*/  LDL.64 R60, [R1+0x28] ;  /* 0x00002800013c7983 */ /* 0x0011620000100a00 */
[----:B------:R-:W-:Y:S01]  /*9390*/  F2FP.BF16.PACK_AB R155, R155, R157 ;  /* 0x0000009d9b9b723e */ /* 0x000fe200000010ff */
[----:B------:R-:W-:Y:S01]  /*93a0*/  ULDC UR41, c[0x0][0x168] ;  /* 0x00005a0000297ab9 */ /* 0x000fe20000000800 */
[----:B------:R-:W-:Y:S01]  /*93b0*/  F2FP.BF16.PACK_AB R153, R153, R154 ;  /* 0x0000009a9999723e */ /* 0x000fe200000010ff */
[----:B------:R-:W-:Y:S01]  /*93c0*/  BAR.SYNC.DEFER_BLOCKING 0x0 ;  /* 0x0000000000007b1d */ /* 0x000fe20000010000 */
[----:B------:R-:W-:Y:S01]  /*93d0*/  F2FP.BF16.PACK_AB R151, R151, R152 ;  /* 0x000000989797723e */ /* 0x000fe200000010ff */
[----:B------:R-:W-:Y:S01]  /*93e0*/  UIADD3 UR41, -UR25, UR41, URZ ;  /* 0x0000002919297290 */ /* 0x000fe2000fffe13f */
[----:B------:R-:W-:-:S02]  /*93f0*/  F2FP.BF16.PACK_AB R149, R149, R150 ;  /* 0x000000969595723e */ /* 0x000fc400000010ff */
[----:B------:R-:W-:Y:S01]  /*9400*/  PRMT R28, R155, 0x7632, R28 ;  /* 0x000076329b1c7816 */ /* 0x000fe2000000001c */
[----:B------:R-:W-:Y:S01]  /*9410*/  ULDC.64 UR8, c[0x0][0x2d8] ;  /* 0x0000b60000087ab9 */ /* 0x000fe20000000a00 */
[----:B------:R-:W-:Y:S01]  /*9420*/  PRMT R4, R153, 0x7632, R4 ;  /* 0x0000763299047816 */ /* 0x000fe20000000004 */
[----:B------:R-:W-:Y:S01]  /*9430*/  IMAD.U32 R21, RZ, RZ, UR41 ;  /* 0x00000029ff157e24 */ /* 0x000fe2000f8e00ff */
[----:B------:R-:W-:Y:S01]  /*9440*/  PRMT R5, R151, 0x7632, R5 ;  /* 0x0000763297057816 */ /* 0x000fe20000000005 */
[----:B------:R-:W-:Y:S01]  /*9450*/  UIMAD UR7, UR13, UR8, URZ ;  /* 0x000000080d0772a4 */ /* 0x000fe2000f8e023f */
[----:B------:R-:W-:Y:S01]  /*9460*/  PRMT R6, R149, 0x7632, R6 ;  /* 0x0000763295067816 */ /* 0x000fe20000000006 */
[----:B------:R-:W-:Y:S01]  /*9470*/  ULDC.64 UR38, c[0x0][0x2f8] ;  /* 0x0000be0000267ab9 */ /* 0x000fe20000000a00 */
[----:B------:R-:W-:Y:S01]  /*9480*/  ISETP.NE.AND P6, PT, R57, RZ, PT ;  /* 0x000000ff3900720c */ /* 0x000fe20003fc5270 */
[----:B------:R-:W-:Y:S01]  /*9490*/  UIMAD.WIDE.U32 UR36, UR12, UR8, URZ ;  /* 0x000000080c2472a5 */ /* 0x000fe2000f8e003f */
[----:B------:R-:W-:Y:S01]  /*94a0*/  F2FP.BF16.PACK_AB R147, R147, R148 ;  /* 0x000000949393723e */ /* 0x000fe200000010ff */
[----:B------:R-:W-:Y:S01]  /*94b0*/  UIMAD UR26, UR13, UR38, URZ ;  /* 0x000000260d1a72a4 */ /* 0x000fe2000f8e023f */
[----:B------:R-:W-:Y:S01]  /*94c0*/  F2FP.BF16.PACK_AB R145, R145, R146 ;  /* 0x000000929191723e */ /* 0x000fe200000010ff */
[----:B------:R-:W-:Y:S01]  /*94d0*/  UIMAD UR25, UR12, UR9, UR7 ;  /* 0x000000090c1972a4 */ /* 0x000fe2000f8e0207 */
[----:B------:R-:W-:Y:S01]  /*94e0*/  F2FP.BF16.PACK_AB R143, R143, R144 ;  /* 0x000000908f8f723e */ /* 0x000fe200000010ff */
[----:B------:R-:W-:Y:S01]  /*94f0*/  UIMAD.WIDE.U32 UR8, UR12, UR38, URZ ;  /* 0x000000260c0872a5 */ /* 0x000fe2000f8e003f */
[----:B------:R-:W-:Y:S01]  /*9500*/  F2FP.BF16.PACK_AB R140, R140, R142 ;  /* 0x0000008e8c8c723e */ /* 0x000fe200000010ff */
[----:B------:R-:W-:Y:S01]  /*9510*/  UIMAD UR26, UR12, UR39, UR26 ;  /* 0x000000270c1a72a4 */ /* 0x000fe2000f8e021a */
[----:B------:R-:W-:Y:S01]  /*9520*/  BSSY B0, `(.L_x_341) ;  /* 0x000003a000007945 */ /* 0x000fe20003800000 */
[----:B------:R1:W-:Y:S01]  /*9530*/  STS.U16 [R56+0x2], R28 ;  /* 0x0000021c38007388 */ /* 0x0003e20000000400 */
[----:B------:R-:W-:-:S03]  /*9540*/  UIADD3 UR7, UR37, UR25, URZ ;  /* 0x0000001925077290 */ /* 0x000fc6000fffe03f */
[----:B------:R0:W-:Y:S04]  /*9550*/  STS.U16 [R56+0x6], R4 ;  /* 0x0000060438007388 */ /* 0x0001e80000000400 */
[----:B------:R0:W-:Y:S01]  /*9560*/  STS.U16 [R56+0xa], R5 ;  /* 0x00000a0538007388 */ /* 0x0001e20000000400 */
[----:B-1----:R-:W-:-:S03]  /*9570*/  PRMT R28, R147, 0x7632, R28 ;  /* 0x00007632931c7816 */ /* 0x002fc6000000001c */
[----:B------:R1:W-:Y:S01]  /*9580*/  STS.U16 [R56+0xe], R6 ;  /* 0x00000e0638007388 */ /* 0x0003e20000000400 */
[----:B0-----:R-:W-:-:S03]  /*9590*/  PRMT R4, R145, 0x7632, R4 ;  /* 0x0000763291047816 */ /* 0x001fc60000000004 */
[----:B------:R-:W-:Y:S01]  /*95a0*/  STS.U16 [R56], R155 ;  /* 0x0000009b38007388 */ /* 0x000fe20000000400 */
[----:B------:R-:W-:-:S03]  /*95b0*/  PRMT R5, R143, 0x7632, R5 ;  /* 0x000076328f057816 */ /* 0x000fc60000000005 */
        /* <DEDUP_REMOVED lines=13> */
[----:B------:R-:W-:Y:S04]  /*9690*/  LDS.U16 R33, [R165+0x240] ;  /* 0x00024000a5217984 */ /* 0x000fe80000000400 */
[----:B------:R-:W-:Y:S04]  /*96a0*/  LDS.U16 R35, [R164+0x280] ;  /* 0x00028000a4237984 */ /* 0x000fe80000000400 */
        /* <DEDUP_REMOVED lines=19> */
[----:B-----5:R-:W-:Y:S01]  /*97e0*/  MOV R4, R60 ;  /* 0x0000003c00047202 */ /* 0x020fe20000000f00 */
        /* <DEDUP_REMOVED lines=13> */
.L_x_342:
[----:B------:R-:W-:Y:S05]  /*98c0*/  BSYNC B0 ;  /* 0x0000000000007941 */ /* 0x000fea0003800000 */
.L_x_341:
[----:B------:R-:W2:Y:S01]  /*98d0*/  LDL.LU R22, [R1+0x38] ;  /* 0x0000380001167983 */ /* 0x000ea20000300800 */
[----:B------:R-:W-:Y:S01]  /*98e0*/  ULDC.64 UR38, c[0x0][0x2e0] ;  /* 0x0000b80000267ab9 */ /* 0x000fe20000000a00 */
[C---:B------:R-:W-:Y:S01]  /*98f0*/  LEA R4, P0, R58.reuse, c[0x0][0x330], 0x1 ;  /* 0x0000cc003a047a11 */ /* 0x040fe200078008ff */
[----:B------:R-:W-:Y:S01]  /*9900*/  UMOV UR37, UR7 ;  /* 0x0000000700257c82 */ /* 0x000fe20008000000 */
[C---:B0-----:R-:W-:Y:S01]  /*9910*/  LOP3.LUT R7, R58.reuse, 0x20, RZ, 0xfc, !PT ;  /* 0x000000203a077812 */ /* 0x041fe200078efcff */
[----:B------:R-:W-:Y:S01]  /*9920*/  UIMAD.WIDE.U32 UR36, UR10, UR38, UR36 ;  /* 0x000000260a2472a5 */ /* 0x000fe2000f8e0024 */
[C---:B------:R-:W-:Y:S01]  /*9930*/  LOP3.LUT R8, R58.reuse, 0x40, RZ, 0xfc, !PT ;  /* 0x000000403a087812 */ /* 0x040fe200078efcff */
[----:B------:R-:W-:Y:S01]  /*9940*/  UIMAD UR25, UR11, UR38, URZ ;  /* 0x000000260b1972a4 */ /* 0x000fe2000f8e023f */
[C---:B------:R-:W-:Y:S01]  /*9950*/  LOP3.LUT R6, R58.reuse, 0x60, RZ, 0xfc, !PT ;  /* 0x000000603a067812 */ /* 0x040fe200078efcff */
[----:B------:R-:W-:Y:S01]  /*9960*/  UIADD3 UR7, UP0, UR27, UR36, URZ ;  /* 0x000000241b077290 */ /* 0x000fe2000ff1e03f */
[----:B------:R-:W-:Y:S01]  /*9970*/  LEA.HI.X R5, R58, c[0x0][0x334], R59, 0x1, P0 ;  /* 0x0000cd003a057a11 */ /* 0x000fe200000f0c3b */
[----:B------:R-:W-:Y:S01]  /*9980*/  UIMAD UR25, UR10, UR39, UR25 ;  /* 0x000000270a1972a4 */ /* 0x000fe2000f8e0219 */
[-C--:B------:R-:W-:Y:S01]  /*9990*/  ISETP.GE.AND P0, PT, R7, R47.reuse, PT ;  /* 0x0000002f0700720c */ /* 0x080fe20003f06270 */
[----:B------:R-:W0:Y:S01]  /*99a0*/  S2R R24, SR_LANEID ;  /* 0x0000000000187919 */ /* 0x000e220000000000 */
[-C--:B------:R-:W-:Y:S01]  /*99b0*/  ISETP.GE.AND P1, PT, R8, R47.reuse, PT ;  /* 0x0000002f0800720c */ /* 0x080fe20003f26270 */
[----:B------:R-:W-:Y:S01]  /*99c0*/  UIADD3.X UR36, UR40, UR25, UR37, UP0, !UPT ;  /* 0x0000001928247290 */ /* 0x000fe200087fe425 */
[----:B------:R-:W-:Y:S01]  /*99d0*/  IMAD.U32 R9, RZ, RZ, UR7 ;  /* 0x00000007ff097e24 */ /* 0x000fe2000f8e00ff */
[----:B------:R-:W-:Y:S01]  /*99e0*/  ISETP.GE.AND P2, PT, R6, R47, PT ;  /* 0x0000002f0600720c */ /* 0x000fe20003f46270 */
[----:B------:R-:W-:Y:S01]  /*99f0*/  UIADD3 UR7, UR9, UR26, URZ ;  /* 0x0000001a09077290 */ /* 0x000fe2000fffe03f */
[----:B------:R-:W-:Y:S01]  /*9a00*/  LOP3.LUT R11, R58, 0xc0, RZ, 0xfc, !PT ;  /* 0x000000c03a0b7812 */ /* 0x000fe200078efcff */
[----:B------:R-:W-:Y:S01]  /*9a10*/  BSSY B0, `(.L_x_343) ;  /* 0x00000b2000007945 */ /* 0x000fe20003800000 */
[----:B------:R-:W-:-:S02]  /*9a20*/  LEA R4, P3, R9, R4, 0x1 ;  /* 0x0000000409047211 */ /* 0x000fc400078608ff */
[----:B------:R-:W-:Y:S02]  /*9a30*/  MOV R10, UR36 ;  /* 0x00000024000a7c02 */ /* 0x000fe40008000f00 */
[C---:B------:R-:W-:Y:S02]  /*9a40*/  LOP3.LUT R12, R58.reuse, 0xe0, RZ, 0xfc, !PT ;  /* 0x000000e03a0c7812 */ /* 0x040fe400078efcff */
[----:B------:R-:W-:Y:S02]  /*9a50*/  LEA.HI.X R5, R9, R5, R10, 0x1, P3 ;  /* 0x0000000509057211 */ /* 0x000fe400018f0c0a */
[C---:B------:R-:W-:Y:S02]  /*9a60*/  LOP3.LUT R9, R58.reuse, 0x80, RZ, 0xfc, !PT ;  /* 0x000000803a097812 */ /* 0x040fe400078efcff */
[C---:B------:R-:W-:Y:S01]  /*9a70*/  LOP3.LUT R10, R58.reuse, 0xa0, RZ, 0xfc, !PT ;  /* 0x000000a03a0a7812 */ /* 0x040fe200078efcff */
[----:B------:R1:W-:Y:S01]  /*9a80*/  @!P0 STG.E.U16 [R4.64+-0xfc0], R15 ;  /* 0xfff0400f04008986 */ /* 0x0003e2000c10151c */
[----:B------:R-:W-:-:S02]  /*9a90*/  LOP3.LUT R13, R58, 0x100, RZ, 0xfc, !PT ;  /* 0x000001003a0d7812 */ /* 0x000fc400078efcff */
[----:B------:R-:W-:Y:S01]  /*9aa0*/  LOP3.LUT R14, R58, 0x120, RZ, 0xfc, !PT ;  /* 0x000001203a0e7812 */ /* 0x000fe200078efcff */
[----:B------:R3:W-:Y:S01]  /*9ab0*/  @!P1 STG.E.U16 [R4.64+-0xf80], R17 ;  /* 0xfff0801104009986 */ /* 0x0007e2000c10151c */
[-C--:B------:R-:W-:Y:S02]  /*9ac0*/  ISETP.GE.AND P0, PT, R9, R47.reuse, PT ;  /* 0x0000002f0900720c */ /* 0x080fe40003f06270 */
[-C--:B------:R-:W-:Y:S01]  /*9ad0*/  ISETP.GE.AND P1, PT, R10, R47.reuse, PT ;  /* 0x0000002f0a00720c */ /* 0x080fe20003f26270 */
[----:B------:R4:W-:Y:S01]  /*9ae0*/  @!P2 STG.E.U16 [R4.64+-0xf40], R19 ;  /* 0xfff0c0130400a986 */ /* 0x0009e2000c10151c */
[-C--:B------:R-:W-:Y:S02]  /*9af0*/  ISETP.GE.AND P2, PT, R11, R47.reuse, PT ;  /* 0x0000002f0b00720c */ /* 0x080fe40003f46270 */
[-C--:B------:R-:W-:Y:S02]  /*9b00*/  ISETP.GE.AND P3, PT, R12, R47.reuse, PT ;  /* 0x0000002f0c00720c */ /* 0x080fe40003f66270 */
[----:B------:R-:W-:-:S02]  /*9b10*/  ISETP.GE.AND P4, PT, R13, R47, PT ;  /* 0x0000002f0d00720c */ /* 0x000fc40003f86270 */
[----:B------:R-:W-:Y:S02]  /*9b20*/  ISETP.GE.AND P5, PT, R14, R47, PT ;  /* 0x0000002f0e00720c */ /* 0x000fe40003fa6270 */
[C---:B-1----:R-:W-:Y:S01]  /*9b30*/  LOP3.LUT R15, R58.reuse, 0x140, RZ, 0xfc, !PT ;  /* 0x000001403a0f7812 */ /* 0x042fe200078efcff */
[----:B------:R-:W-:Y:S01]  /*9b40*/  @!P0 STG.E.U16 [R4.64+-0xf00], R23 ;  /* 0xfff1001704008986 */ /* 0x000fe2000c10151c */
[C---:B------:R-:W-:Y:S02]  /*9b50*/  LOP3.LUT R16, R58.reuse, 0x160, RZ, 0xfc, !PT ;  /* 0x000001603a107812 */ /* 0x040fe400078efcff */
[C---:B---3--:R-:W-:Y:S01]  /*9b60*/  LOP3.LUT R17, R58.reuse, 0x180, RZ, 0xfc, !PT ;  /* 0x000001803a117812 */ /* 0x048fe200078efcff */
[----:B------:R1:W-:Y:S01]  /*9b70*/  @!P1 STG.E.U16 [R4.64+-0xec0], R25 ;  /* 0xfff1401904009986 */ /* 0x0003e2000c10151c */
[C---:B------:R-:W-:Y:S02]  /*9b80*/  LOP3.LUT R18, R58.reuse, 0x1a0, RZ, 0xfc, !PT ;  /* 0x000001a03a127812 */ /* 0x040fe400078efcff */
[C---:B----4-:R-:W-:Y:S01]  /*9b90*/  LOP3.LUT R19, R58.reuse, 0x1c0, RZ, 0xfc, !PT ;  /* 0x000001c03a137812 */ /* 0x050fe200078efcff */
[----:B------:R3:W-:Y:S01]  /*9ba0*/  @!P2 STG.E.U16 [R4.64+-0xe80], R27 ;  /* 0xfff1801b0400a986 */ /* 0x0007e2000c10151c */
[----:B------:R-:W-:-:S02]  /*9bb0*/  LOP3.LUT R20, R58, 0x1e0, RZ, 0xfc, !PT ;  /* 0x000001e03a147812 */ /* 0x000fc400078efcff */
[-C--:B------:R-:W-:Y:S01]  /*9bc0*/  ISETP.GE.AND P0, PT, R15, R47.reuse, PT ;  /* 0x0000002f0f00720c */ /* 0x080fe20003f06270 */
[----:B------:R4:W-:Y:S01]  /*9bd0*/  @!P3 STG.E.U16 [R4.64+-0xe40], R29 ;  /* 0xfff1c01d0400b986 */ /* 0x0009e2000c10151c */
[-C--:B------:R-:W-:Y:S02]  /*9be0*/  ISETP.GE.AND P1, PT, R16, R47.reuse, PT ;  /* 0x0000002f1000720c */ /* 0x080fe40003f26270 */
[-C--:B------:R-:W-:Y:S01]  /*9bf0*/  ISETP.GE.AND P2, PT, R17, R47.reuse, PT ;  /* 0x0000002f1100720c */ /* 0x080fe20003f46270 */
[----:B------:R0:W-:Y:S01]  /*9c00*/  @!P4 STG.E.U16 [R4.64+-0xe00], R31 ;  /* 0xfff2001f0400c986 */ /* 0x0001e2000c10151c */
[-C--:B------:R-:W-:Y:S02]  /*9c10*/  ISETP.GE.AND P3, PT, R18, R47.reuse, PT ;  /* 0x0000002f1200720c */ /* 0x080fe40003f66270 */
[-C--:B------:R-:W-:Y:S01]  /*9c20*/  ISETP.GE.AND P4, PT, R19, R47.reuse, PT ;  /* 0x0000002f1300720c */ /* 0x080fe20003f86270 */
[----:B------:R1:W-:Y:S01]  /*9c30*/  @!P5 STG.E.U16 [R4.64+-0xdc0], R33 ;  /* 0xfff240210400d986 */ /* 0x0003e2000c10151c */
[----:B------:R-:W-:-:S02]  /*9c40*/  ISETP.GE.AND P5, PT, R20, R47, PT ;  /* 0x0000002f1400720c */ /* 0x000fc40003fa6270 */
[----:B------:R-:W-:Y:S01]  /*9c50*/  LOP3.LUT R64, R64, 0xfffffe00, RZ, 0xc0, !PT ;  /* 0xfffffe0040407812 */ /* 0x000fe200078ec0ff */
[----:B------:R-:W-:Y:S04]  /*9c60*/  @!P0 STG.E.U16 [R4.64+-0xd80], R35 ;  /* 0xfff2802304008986 */ /* 0x000fe8000c10151c */
[----:B------:R-:W-:Y:S01]  /*9c70*/  @!P1 STG.E.U16 [R4.64+-0xd40], R37 ;  /* 0xfff2c02504009986 */ /* 0x000fe2000c10151c */
[----:B0-----:R-:W-:-:S03]  /*9c80*/  IMAD R49, R24, 0x10, R64 ;  /* 0x0000001018317824 */ /* 0x001fc600078e0240 */
[----:B------:R-:W-:Y:S02]  /*9c90*/  @!P2 STG.E.U16 [R4.64+-0xd00], R39 ;  /* 0xfff300270400a986 */ /* 0x000fe4000c10151c */
[C---:B-1----:R-:W-:Y:S02]  /*9ca0*/  IADD3 R25, R49.reuse, 0x2, RZ ;  /* 0x0000000231197810 */ /* 0x042fe40007ffe0ff */
[----:B------:R-:W-:Y:S01]  /*9cb0*/  @!P3 STG.E.U16 [R4.64+-0xcc0], R41 ;  /* 0xfff340290400b986 */ /* 0x000fe2000c10151c */
[C---:B------:R-:W-:Y:S02]  /*9cc0*/  IADD3 R26, R49.reuse, 0x3, RZ ;  /* 0x00000003311a7810 */ /* 0x040fe40007ffe0ff */
[C---:B---3--:R-:W-:Y:S01]  /*9cd0*/  IADD3 R27, R49.reuse, 0x4, RZ ;  /* 0x00000004311b7810 */ /* 0x048fe20007ffe0ff */
[----:B------:R-:W-:Y:S01]  /*9ce0*/  @!P4 STG.E.U16 [R4.64+-0xc80], R43 ;  /* 0xfff3802b0400c986 */ /* 0x000fe2000c10151c */
[C---:B------:R-:W-:Y:S02]  /*9cf0*/  IADD3 R28, R49.reuse, 0x5, RZ ;  /* 0x00000005311c7810 */ /* 0x040fe40007ffe0ff */
[----:B----4-:R-:W-:Y:S01]  /*9d00*/  IADD3 R29, R49, 0x6, RZ ;  /* 0x00000006311d7810 */ /* 0x010fe20007ffe0ff */
[----:B------:R0:W-:Y:S01]  /*9d10*/  @!P5 STG.E.U16 [R4.64+-0xc40], R45 ;  /* 0xfff3c02d0400d986 */ /* 0x0001e2000c10151c */
[----:B------:R-:W-:-:S02]  /*9d20*/  LEA.HI.SX32 R25, R25, R49, 0x1b ;  /* 0x0000003119197211 */ /* 0x000fc400078fdaff */
[-C--:B------:R-:W-:Y:S01]  /*9d30*/  LEA.HI.SX32 R26, R26, R49.reuse, 0x1b ;  /* 0x000000311a1a7211 */ /* 0x080fe200078fdaff */
[----:B------:R-:W-:Y:S01]  /*9d40*/  BAR.SYNC.DEFER_BLOCKING 0x0 ;  /* 0x0000000000007b1d */ /* 0x000fe20000010000 */
[-C--:B------:R-:W-:Y:S01]  /*9d50*/  LEA.HI.SX32 R27, R27, R49.reuse, 0x1b ;  /* 0x000000311b1b7211 */ /* 0x080fe200078fdaff */
[----:B------:R-:W-:Y:S01]  /*9d60*/  IMAD.SHL.U32 R25, R25, 0x2, RZ ;  /* 0x0000000219197824 */ /* 0x000fe200078e00ff */
[C---:B------:R-:W-:Y:S02]  /*9d70*/  IADD3 R30, R49.reuse, 0x7, RZ ;  /* 0x00000007311e7810 */ /* 0x040fe40007ffe0ff */
[----:B------:R-:W-:Y:S01]  /*9d80*/  IADD3 R31, R49, 0x8, RZ ;  /* 0x00000008311f7810 */ /* 0x000fe20007ffe0ff */
[----:B------:R-:W-:Y:S01]  /*9d90*/  IMAD.SHL.U32 R27, R27, 0x2, RZ ;  /* 0x000000021b1b7824 */ /* 0x000fe200078e00ff */
[----:B------:R-:W-:Y:S02]  /*9da0*/  LEA.HI.SX32 R28, R28, R49, 0x1b ;  /* 0x000000311c1c7211 */ /* 0x000fe400078fdaff */
[----:B------:R-:W-:-:S02]  /*9db0*/  IADD3 R32, R49, 0x9, RZ ;  /* 0x0000000931207810 */ /* 0x000fc40007ffe0ff */
[-C--:B------:R-:W-:Y:S01]  /*9dc0*/  LEA.HI.SX32 R29, R29, R49.reuse, 0x1b ;  /* 0x000000311d1d7211 */ /* 0x080fe200078fdaff */
[----:B------:R-:W-:Y:S01]  /*9dd0*/  IMAD.SHL.U32 R28, R28, 0x2, RZ ;  /* 0x000000021c1c7824 */ /* 0x000fe200078e00ff */
[----:B------:R-:W-:Y:S02]  /*9de0*/  IADD3 R33, R49, 0xa, RZ ;  /* 0x0000000a31217810 */ /* 0x000fe40007ffe0ff */
[----:B------:R-:W-:Y:S01]  /*9df0*/  SHF.L.U32 R26, R26, 0x1, RZ ;  /* 0x000000011a1a7819 */ /* 0x000fe200000006ff */
[----:B------:R-:W-:Y:S01]  /*9e00*/  IMAD.SHL.U32 R29, R29, 0x2, RZ ;  /* 0x000000021d1d7824 */ /* 0x000fe200078e00ff */
[C---:B------:R-:W-:Y:S02]  /*9e10*/  IADD3 R34, R49.reuse, 0xb, RZ ;  /* 0x0000000b31227810 */ /* 0x040fe40007ffe0ff */
[----:B------:R-:W-:Y:S02]  /*9e20*/  IADD3 R36, R49, 0xc, RZ ;  /* 0x0000000c31247810 */ /* 0x000fe40007ffe0ff */
[----:B------:R-:W-:-:S02]  /*9e30*/  LEA.HI.SX32 R30, R30, R49, 0x1b ;  /* 0x000000311e1e7211 */ /* 0x000fc400078fdaff */
[-C--:B------:R-:W-:Y:S02]  /*9e40*/  LEA.HI.SX32 R31, R31, R49.reuse, 0x1b ;  /* 0x000000311f1f7211 */ /* 0x080fe400078fdaff */
[----:B------:R-:W-:Y:S02]  /*9e50*/  IADD3 R38, R49, 0xd, RZ ;  /* 0x0000000d31267810 */ /* 0x000fe40007ffe0ff */
[-C--:B------:R-:W-:Y:S01]  /*9e60*/  LEA.HI.SX32 R32, R32, R49.reuse, 0x1b ;  /* 0x0000003120207211 */ /* 0x080fe200078fdaff */
[----:B------:R-:W-:Y:S01]  /*9e70*/  IMAD.SHL.U32 R31, R31, 0x2, RZ ;  /* 0x000000021f1f7824 */ /* 0x000fe200078e00ff */
[----:B------:R-:W-:Y:S02]  /*9e80*/  IADD3 R40, R49, 0xe, RZ ;  /* 0x0000000e31287810 */ /* 0x000fe40007ffe0ff */
[----:B------:R-:W-:Y:S01]  /*9e90*/  LEA.HI.SX32 R33, R33, R49, 0x1b ;  /* 0x0000003121217211 */ /* 0x000fe200078fdaff */
[----:B------:R-:W-:Y:S01]  /*9ea0*/  IMAD.SHL.U32 R32, R32, 0x2, RZ ;  /* 0x0000000220207824 */ /* 0x000fe200078e00ff */
[----:B------:R-:W-:-:S02]  /*9eb0*/  IADD3 R42, R49, 0xf, RZ ;  /* 0x0000000f312a7810 */ /* 0x000fc40007ffe0ff */
[-C--:B------:R-:W-:Y:S01]  /*9ec0*/  LEA.HI.SX32 R34, R34, R49.reuse, 0x1b ;  /* 0x0000003122227211 */ /* 0x080fe200078fdaff */
[----:B------:R-:W-:Y:S01]  /*9ed0*/  IMAD.SHL.U32 R33, R33, 0x2, RZ ;  /* 0x0000000221217824 */ /* 0x000fe200078e00ff */
[-C--:B------:R-:W-:Y:S02]  /*9ee0*/  LEA.HI.SX32 R36, R36, R49.reuse, 0x1b ;  /* 0x0000003124247211 */ /* 0x080fe400078fdaff */
[----:B0-----:R-:W-:Y:S02]  /*9ef0*/  F2FP.BF16.PACK_AB R4, R134, R120 ;  /* 0x000000788604723e */ /* 0x001fe400000010ff */
[----:B------:R-:W-:Y:S01]  /*9f00*/  SHF.L.U32 R30, R30, 0x1, RZ ;  /* 0x000000011e1e7819 */ /* 0x000fe200000006ff */
[----:B------:R-:W-:Y:S01]  /*9f10*/  IMAD.SHL.U32 R36, R36, 0x2, RZ ;  /* 0x0000000224247824 */ /* 0x000fe200078e00ff */
[-C--:B------:R-:W-:Y:S02]  /*9f20*/  LEA.HI.SX32 R38, R38, R49.reuse, 0x1b ;  /* 0x0000003126267211 */ /* 0x080fe400078fdaff */
[----:B------:R-:W-:-:S02]  /*9f30*/  LEA.HI.SX32 R40, R40, R49, 0x1b ;  /* 0x0000003128287211 */ /* 0x000fc400078fdaff */
[-C--:B------:R-:W-:Y:S01]  /*9f40*/  LEA.HI.SX32 R42, R42, R49.reuse, 0x1b ;  /* 0x000000312a2a7211 */ /* 0x080fe200078fdaff */
[----:B------:R-:W-:Y:S01]  /*9f50*/  IMAD.SHL.U32 R38, R38, 0x2, RZ ;  /* 0x0000000226267824 */ /* 0x000fe200078e00ff */
[----:B------:R-:W-:Y:S01]  /*9f60*/  SHF.L.U32 R34, R34, 0x1, RZ ;  /* 0x0000000122227819 */ /* 0x000fe200000006ff */
[----:B------:R-:W-:Y:S01]  /*9f70*/  IMAD.SHL.U32 R40, R40, 0x2, RZ ;  /* 0x0000000228287824 */ /* 0x000fe200078e00ff */
[----:B------:R-:W-:Y:S01]  /*9f80*/  SHF.L.U32 R42, R42, 0x1, RZ ;  /* 0x000000012a2a7819 */ /* 0x000fe200000006ff */
[----:B--2---:R-:W-:Y:S01]  /*9f90*/  FADD.FTZ R23, R0, R22 ;  /* 0x0000001600177221 */ /* 0x004fe20000010000 */
[----:B------:R-:W-:Y:S02]  /*9fa0*/  IADD3 R22, R49, 0x1, RZ ;  /* 0x0000000131167810 */ /* 0x000fe40007ffe0ff */
[----:B------:R-:W-:Y:S01]  /*9fb0*/  F2FP.BF16.PACK_AB R0, R2, R0 ;  /* 0x000000000200723e */ /* 0x000fe200000010ff */
[----:B------:R-:W-:Y:S01]  /*9fc0*/  FADD.FTZ R23, R23, R2 ;  /* 0x0000000217177221 */ /* 0x000fe20000010000 */
[----:B------:R-:W-:-:S02]  /*9fd0*/  LEA.HI.SX32 R24, R22, R49, 0x1b ;  /* 0x0000003116187211 */ /* 0x000fc400078fdaff */
[----:B------:R-:W-:Y:S01]  /*9fe0*/  PRMT R5, R0, 0x7610, R5 ;  /* 0x0000761000057816 */ /* 0x000fe20000000005 */
[----:B------:R-:W-:Y:S01]  /*9ff0*/  FADD.FTZ R22, R23, R112 ;  /* 0x0000007017167221 */ /* 0x000fe20000010000 */
[----:B------:R-:W-:Y:S01]  /*a000*/  F2FP.BF16.PACK_AB R112, R113, R112 ;  /* 0x000000707170723e */ /* 0x000fe200000010ff */
[----:B------:R-:W-:Y:S01]  /*a010*/  IMAD.SHL.U32 R24, R24, 0x2, RZ ;  /* 0x0000000218187824 */ /* 0x000fe200078e00ff */
[----:B------:R-:W-:Y:S01]  /*a020*/  F2FP.BF16.PACK_AB R2, R117, R116 ;  /* 0x000000747502723e */ /* 0x000fe200000010ff */
[----:B------:R-:W-:Y:S01]  /*a030*/  FADD.FTZ R23, R22, R113 ;  /* 0x0000007116177221 */ /* 0x000fe20000010000 */
[----:B------:R-:W-:Y:S01]  /*a040*/  PRMT R22, R0, 0x7632, R22 ;  /* 0x0000763200167816 */ /* 0x000fe20000000016 */
[----:B------:R0:W-:Y:S01]  /*a050*/  STS.U16 [R56], R5 ;  /* 0x0000000538007388 */ /* 0x0001e20000000400 */
[----:B------:R-:W-:Y:S01]  /*a060*/  F2FP.BF16.PACK_AB R0, R115, R114 ;  /* 0x000000727300723e */ /* 0x000fe200000010ff */
[----:B------:R-:W-:Y:S01]  /*a070*/  FADD.FTZ R114, R23, R114 ;  /* 0x0000007217727221 */ /* 0x000fe20000010000 */
[----:B------:R-:W-:Y:S01]  /*a080*/  PRMT R35, R112, 0x7632, R35 ;  /* 0x0000763270237816 */ /* 0x000fe20000000023 */
[----:B------:R1:W-:Y:S01]  /*a090*/  STS.U16 [R24+0x2], R22 ;  /* 0x0000021618007388 */ /* 0x0003e20000000400 */
[----:B------:R-:W-:Y:S01]  /*a0a0*/  PRMT R37, R0, 0x7610, R37 ;  /* 0x0000761000257816 */ /* 0x000fe20000000025 */
[----:B------:R-:W-:Y:S01]  /*a0b0*/  FADD.FTZ R115, R114, R115 ;  /* 0x0000007372737221 */ /* 0x000fe20000010000 */
[----:B------:R-:W-:Y:S01]  /*a0c0*/  PRMT R39, R0, 0x7632, R39 ;  /* 0x0000763200277816 */ /* 0x000fe20000000027 */
[----:B------:R-:W-:Y:S01]  /*a0d0*/  STS.U16 [R25+0x4], R112 ;  /* 0x0000047019007388 */ /* 0x000fe20000000400 */
[----:B------:R-:W-:Y:S01]  /*a0e0*/  F2FP.BF16.PACK_AB R0, R119, R118 ;  /* 0x000000767700723e */ /* 0x000fe200000010ff */
[----:B------:R-:W-:Y:S01]  /*a0f0*/  FADD.FTZ R116, R115, R116 ;  /* 0x0000007473747221 */ /* 0x000fe20000010000 */
[----:B0-----:R-:W-:Y:S01]  /*a100*/  PRMT R5, R2, 0x7632, R5 ;  /* 0x0000763202057816 */ /* 0x001fe20000000005 */
[----:B------:R0:W-:Y:S01]  /*a110*/  STS.U16 [R26+0x6], R35 ;  /* 0x000006231a007388 */ /* 0x0001e20000000400 */
[----:B-1----:R-:W-:Y:S01]  /*a120*/  PRMT R22, R0, 0x7610, R22 ;  /* 0x0000761000167816 */ /* 0x002fe20000000016 */
[----:B------:R-:W-:-:S02]  /*a130*/  FADD.FTZ R117, R116, R117 ;  /* 0x0000007574757221 */ /* 0x000fc40000010000 */
[----:B------:R-:W-:Y:S01]  /*a140*/  STS.U16 [R27+0x8], R37 ;  /* 0x000008251b007388 */ /* 0x000fe20000000400 */
[----:B------:R-:W-:Y:S02]  /*a150*/  PRMT R24, R0, 0x7632, R24 ;  /* 0x0000763200187816 */ /* 0x000fe40000000018 */
[----:B------:R-:W-:Y:S01]  /*a160*/  F2FP.BF16.PACK_AB R0, R138, R135 ;  /* 0x000000878a00723e */ /* 0x000fe200000010ff */
[----:B------:R1:W-:Y:S01]  /*a170*/  STS.U16 [R28+0xa], R39 ;  /* 0x00000a271c007388 */ /* 0x0003e20000000400 */
[----:B------:R-:W-:Y:S01]  /*a180*/  FADD.FTZ R118, R117, R118 ;  /* 0x0000007675767221 */ /* 0x000fe20000010000 */
[----:B0-----:R-:W-:Y:S02]  /*a190*/  PRMT R26, R4, 0x7632, R26 ;  /* 0x00007632041a7816 */ /* 0x001fe4000000001a */
[----:B------:R0:W-:Y:S01]  /*a1a0*/  STS.U16 [R29+0xc], R2 ;  /* 0x00000c021d007388 */ /* 0x0001e20000000400 */
[----:B------:R-:W-:-:S03]  /*a1b0*/  FADD.FTZ R119, R118, R119 ;  /* 0x0000007776777221 */ /* 0x000fc60000010000 */
[----:B------:R-:W-:Y:S01]  /*a1c0*/  STS.U16 [R30+0xe], R5 ;  /* 0x00000e051e007388 */ /* 0x000fe20000000400 */
[----:B------:R-:W-:Y:S01]  /*a1d0*/  FADD.FTZ R119, R119, R120 ;  /* 0x0000007877777221 */ /* 0x000fe20000010000 */
[----:B-1----:R-:W-:Y:S02]  /*a1e0*/  PRMT R28, R0, 0x7632, R28 ;  /* 0x00007632001c7816 */ /* 0x002fe4000000001c */
[----:B------:R-:W-:Y:S01]  /*a1f0*/  STS.U16 [R31+0x10], R22 ;  /* 0x000010161f007388 */ /* 0x000fe20000000400 */
[----:B------:R-:W-:Y:S01]  /*a200*/  FADD.FTZ R134, R119, R134 ;  /* 0x0000008677867221 */ /* 0x000fe20000010000 */
[----:B0-----:R-:W-:Y:S02]  /*a210*/  F2FP.BF16.PACK_AB R2, R3, R139 ;  /* 0x0000008b0302723e */ /* 0x001fe400000010ff */
[----:B------:R-:W-:Y:S01]  /*a220*/  STS.U16 [R32+0x12], R24 ;  /* 0x0000121820007388 */ /* 0x000fe20000000400 */
[----:B------:R-:W-:Y:S01]  /*a230*/  FADD.FTZ R135, R134, R135 ;  /* 0x0000008786877221 */ /* 0x000fe20000010000 */
[----:B------:R-:W-:-:S02]  /*a240*/  PRMT R43, R2, 0x7632, R43 ;  /* 0x00007632022b7816 */ /* 0x000fc4000000002b */
[----:B------:R-:W-:Y:S01]  /*a250*/  STS.U16 [R33+0x14], R4 ;  /* 0x0000140421007388 */ /* 0x000fe20000000400 */
[----:B------:R-:W-:-:S03]  /*a260*/  FADD.FTZ R138, R135, R138 ;  /* 0x0000008a878a7221 */ /* 0x000fc60000010000 */
[----:B------:R-:W-:Y:S01]  /*a270*/  STS.U16 [R34+0x16], R26 ;  /* 0x0000161a22007388 */ /* 0x000fe20000000400 */
[----:B------:R-:W-:-:S03]  /*a280*/  FADD.FTZ R138, R138, R139 ;  /* 0x0000008b8a8a7221 */ /* 0x000fc60000010000 */
[----:B------:R0:W-:Y:S04]  /*a290*/  STS.U16 [R36+0x18], R0 ;  /* 0x0000180024007388 */ /* 0x0001e80000000400 */
[----:B------:R-:W-:Y:S04]  /*a2a0*/  STS.U16 [R38+0x1a], R28 ;  /* 0x00001a1c26007388 */ /* 0x000fe80000000400 */
[----:B------:R-:W-:Y:S01]  /*a2b0*/  STS.U16 [R40+0x1c], R2 ;  /* 0x00001c0228007388 */ /* 0x000fe20000000400 */
[----:B0-----:R-:W-:-:S03]  /*a2c0*/  FADD.FTZ R0, R138, R3 ;  /* 0x000000038a007221 */ /* 0x001fc60000010000 */
        /* <DEDUP_REMOVED lines=24> */
[----:B------:R-:W-:Y:S01]  /*a450*/  IMAD.U32 R5, RZ, RZ, UR12 ;  /* 0x0000000cff057e24 */ /* 0x000fe2000f8e00ff */
[----:B------:R-:W-:Y:S01]  /*a460*/  ULDC.64 UR36, c[0x0][0x300] ;  /* 0x0000c00000247ab9 */ /* 0x000fe20000000a00 */
[----:B-----5:R-:W-:Y:S01]  /*a470*/  IMAD.MOV.U32 R2, RZ, RZ, R60 ;  /* 0x000000ffff027224 */ /* 0x020fe200078e003c */
[----:B------:R-:W-:Y:S01]  /*a480*/  UIMAD UR25, UR11, UR36, URZ ;  /* 0x000000240b1972a4 */ /* 0x000fe2000f8e023f */
[----:B------:R-:W-:-:S03]  /*a490*/  IMAD.MOV.U32 R3, RZ, RZ, R61 ;  /* 0x000000ffff037224 */ /* 0x000fc600078e003d */
[----:B------:R-:W-:Y:S01]  /*a4a0*/  UIMAD UR25, UR10, UR37, UR25 ;  /* 0x000000250a1972a4 */ /* 0x000fe2000f8e0219 */
[----:B------:R-:W-:Y:S01]  /*a4b0*/  IMAD.WIDE.U32 R2, R5, c[0x0][0x2f8], R2 ;  /* 0x0000be0005027a25 */ /* 0x000fe200078e0002 */
[----:B------:R-:W-:-:S04]  /*a4c0*/  MOV R5, UR10 ;  /* 0x0000000a00057c02 */ /* 0x000fc80008000f00 */
[----:B------:R-:W-:-:S05]  /*a4d0*/  IADD3 R3, R3, UR26, RZ ;  /* 0x0000001a03037c10 */ /* 0x000fca000fffe0ff */
[----:B------:R-:W-:-:S05]  /*a4e0*/  IMAD.WIDE.U32 R2, R5, c[0x0][0x300], R2 ;  /* 0x0000c00005027a25 */ /* 0x000fca00078e0002 */
[----:B------:R-:W-:Y:S02]  /*a4f0*/  IADD3 R3, R3, UR25, RZ ;  /* 0x0000001903037c10 */ /* 0x000fe4000fffe0ff */
[----:B------:R-:W-:-:S04]  /*a500*/  LEA R4, P0, R2, c[0x0][0x340], 0x1 ;  /* 0x0000d00002047a11 */ /* 0x000fc800078008ff */
[----:B------:R-:W-:-:S05]  /*a510*/  LEA.HI.X R5, R2, c[0x0][0x344], R3, 0x1, P0 ;  /* 0x0000d10002057a11 */ /* 0x000fca00000f0c03 */
[----:B------:R0:W-:Y:S04]  /*a520*/  STG.E.U16 [R4.64], R25 ;  /* 0x0000001904007986 */ /* 0x0001e8000c10151c */
.L_x_344:
[----:B------:R-:W-:Y:S05]  /*a530*/  BSYNC B0 ;  /* 0x0000000000007941 */ /* 0x000fea0003800000 */
.L_x_343:
[----:B------:R-:W2:Y:S01]  /*a540*/  LDL.LU R2, [R1+0x34] ;  /* 0x0000340001027983 */ /* 0x000ea20000300800 */
[----:B------:R-:W-:-:S03]  /*a550*/  ULDC.64 UR36, c[0x0][0x300] ;  /* 0x0000c00000247ab9 */ /* 0x000fc60000000a00 */
[----:B------:R-:W3:Y:S01]  /*a560*/  LDL.LU R0, [R1+0x30] ;  /* 0x0000300001007983 */ /* 0x000ee20000300800 */
[----:B------:R-:W-:Y:S01]  /*a570*/  UMOV UR9, UR7 ;  /* 0x0000000700097c82 */ /* 0x000fe20008000000 */
[-C--:B------:R-:W-:Y:S01]  /*a580*/  ISETP.GE.AND P3, PT, R7, R51.reuse, PT ;  /* 0x000000330700720c */ /* 0x080fe20003f66270 */
[----:B------:R-:W-:Y:S01]  /*a590*/  UIMAD.WIDE.U32 UR8, UR10, UR36, UR8 ;  /* 0x000000240a0872a5 */ /* 0x000fe2000f8e0008 */
[-C--:B------:R-:W-:Y:S01]  /*a5a0*/  ISETP.GE.AND P4, PT, R8, R51.reuse, PT ;  /* 0x000000330800720c */ /* 0x080fe20003f86270 */
[----:B------:R-:W-:Y:S01]  /*a5b0*/  UIMAD UR36, UR11, UR36, URZ ;  /* 0x000000240b2472a4 */ /* 0x000fe2000f8e023f */
[-C--:B------:R-:W-:Y:S01]  /*a5c0*/  ISETP.GE.AND P5, PT, R6, R51.reuse, PT ;  /* 0x000000330600720c */ /* 0x080fe20003fa6270 */
[----:B------:R-:W-:Y:S01]  /*a5d0*/  UIADD3 UR27, UP0, UR27, UR8, URZ ;  /* 0x000000081b1b7290 */ /* 0x000fe2000ff1e03f */
[-C--:B------:R-:W-:Y:S01]  /*a5e0*/  ISETP.GE.AND P6, PT, R9, R51.reuse, PT ;  /* 0x000000330900720c */ /* 0x080fe20003fc6270 */
[----:B------:R-:W-:Y:S01]  /*a5f0*/  UIMAD UR8, UR10, UR37, UR36 ;  /* 0x000000250a0872a4 */ /* 0x000fe2000f8e0224 */
[-C--:B------:R-:W-:Y:S01]  /*a600*/  ISETP.GE.AND P1, PT, R11, R51.reuse, PT ;  /* 0x000000330b00720c */ /* 0x080fe20003f26270 */
[----:B------:R-:W-:Y:S01]  /*a610*/  UIADD3 UR22, UP1, UR22, -0x1000, URZ ;  /* 0xfffff00016167890 */ /* 0x000fe2000ff3e03f */
[----:B------:R-:W-:Y:S01]  /*a620*/  ISETP.GE.AND P2, PT, R12, R51, PT ;  /* 0x000000330c00720c */ /* 0x000fe20003f46270 */
[----:B------:R-:W-:Y:S01]  /*a630*/  UIADD3.X UR8, UR40, UR8, UR9, UP0, !UPT ;  /* 0x0000000828087290 */ /* 0x000fe200087fe409 */
[----:B------:R-:W-:Y:S01]  /*a640*/  IMAD.U32 R3, RZ, RZ, UR27 ;  /* 0x0000001bff037e24 */ /* 0x000fe2000f8e00ff */
[----:B------:R-:W-:-:S02]  /*a650*/  UISETP.GT.AND UP0, UPT, UR24, 0x1, UPT ;  /* 0x000000011800788c */ /* 0x000fc4000bf04270 */
[----:B------:R-:W-:Y:S02]  /*a660*/  UIADD3 UR16, UP2, UR16, -0x1000, URZ ;  /* 0xfffff00010107890 */ /* 0x000fe4000ff5e03f */
[----:B0-----:R-:W-:Y:S01]  /*a670*/  IMAD.U32 R4, RZ, RZ, UR8 ;  /* 0x00000008ff047e24 */ /* 0x001fe2000f8e00ff */
[----:B------:R-:W-:Y:S02]  /*a680*/  UIADD3 UR18, UP3, UR18, -0x1000, URZ ;  /* 0xfffff00012127890 */ /* 0x000fe4000ff7e03f */
[----:B------:R-:W-:Y:S02]  /*a690*/  UIADD3 UR20, UP4, UR20, -0x1000, URZ ;  /* 0xfffff00014147890 */ /* 0x000fe4000ff9e03f */
[----:B------:R-:W-:Y:S02]  /*a6a0*/  UIADD3 UR6, UR6, 0x1, URZ ;  /* 0x0000000106067890 */ /* 0x000fe4000fffe03f */
[----:B------:R-:W-:Y:S02]  /*a6b0*/  UIADD3.X UR23, UR23, -0x1, URZ, UP1, !UPT ;  /* 0xffffffff17177890 */ /* 0x000fe40008ffe43f */
[----:B------:R-:W-:-:S02]  /*a6c0*/  UIADD3.X UR17, UR17, -0x1, URZ, UP2, !UPT ;  /* 0xffffffff11117890 */ /* 0x000fc400097fe43f */
[----:B------:R-:W-:Y:S02]  /*a6d0*/  UIADD3.X UR19, UR19, -0x1, URZ, UP3, !UPT ;  /* 0xffffffff13137890 */ /* 0x000fe40009ffe43f */
[----:B------:R-:W-:Y:S01]  /*a6e0*/  UIADD3.X UR21, UR21, -0x1, URZ, UP4, !UPT ;  /* 0xffffffff15157890 */ /* 0x000fe2000a7fe43f */
[----:B--2---:R-:W-:-:S04]  /*a6f0*/  IADD3 R2, P0, R2, -0xfc0, RZ ;  /* 0xfffff04002027810 */ /* 0x004fc80007f1e0ff */
[----:B---3--:R-:W-:Y:S02]  /*a700*/  IADD3.X R0, R0, -0x1, RZ, P0, !PT ;  /* 0xffffffff00007810 */ /* 0x008fe400007fe4ff */
[----:B------:R-:W-:-:S04]  /*a710*/  IADD3 R2, P0, R2, c[0x0][0x340], RZ ;  /* 0x0000d00002027a10 */ /* 0x000fc80007f1e0ff */
[----:B------:R-:W-:Y:S02]  /*a720*/  IADD3.X R0, R0, c[0x0][0x344], RZ, P0, !PT ;  /* 0x0000d10000007a10 */ /* 0x000fe400007fe4ff */
[----:B------:R-:W-:-:S04]  /*a730*/  LEA R2, P0, R3, R2, 0x1 ;  /* 0x0000000203027211 */ /* 0x000fc800078008ff */
[----:B------:R-:W-:Y:S02]  /*a740*/  LEA.HI.X R3, R3, R0, R4, 0x1, P0 ;  /* 0x0000000003037211 */ /* 0x000fe400000f0c04 */
[----:B------:R-:W-:-:S03]  /*a750*/  ISETP.GE.AND P0, PT, R10, R51, PT ;  /* 0x000000330a00720c */ /* 0x000fc60003f06270 */
        /* <DEDUP_REMOVED lines=24> */
[----:B0----5:R-:W-:Y:S01]  /*a8e0*/  @!P0 CALL.REL.NOINC `(.L_x_286) ;  /* 0x0000001000008944 */ /* 0x021fe20003c00000 */
[----:B------:R-:W-:Y:S05]  /*a8f0*/  BRA `(.L_x_345) ;  /* 0xffff618000007947 */ /* 0x000fea000383ffff */
.L_x_286:
        /* <DEDUP_REMOVED lines=34> */
[----:B------:R1:W-:Y:S02]  /*ab20*/  RED.E.ADD.F32.FTZ.RN.STRONG.GPU [R2.64], R4 ;  /* 0x000000040200798e */ /* 0x0003e4000c10e79c */
.L_x_347:
[----:B-1----:R-:W-:Y:S05]  /*ab30*/  BSYNC B0 ;  /* 0x0000000000007941 */ /* 0x002fea0003800000 */
.L_x_346:
        /* <DEDUP_REMOVED lines=31> */
[----:B------:R1:W-:Y:S01]  /*ad30*/  RED.E.ADD.F32.FTZ.RN.STRONG.GPU [R2.64], R4 ;  /* 0x000000040200798e */ /* 0x0003e2000c10e79c */
[----:B------:R-:W-:Y:S01]  /*ad40*/  IMAD.MOV.U32 R11, RZ, RZ, RZ ;  /* 0x000000ffff0b7224 */ /* 0x000fe200078e00ff */
[----:B------:R-:W-:Y:S05]  /*ad50*/  BRA `(.L_x_350) ;  /* 0x0000001000007947 */ /* 0x000fea0003800000 */
.L_x_349:
[----:B------:R-:W3:Y:S02]  /*ad60*/  S2R R11, SR_TID.X ;  /* 0x00000000000b7919 */ /* 0x000ee40000002100 */
.L_x_350:
[----:B-1----:R-:W-:Y:S05]  /*ad70*/  BSYNC B0 ;  /* 0x0000000000007941 */ /* 0x002fea0003800000 */
.L_x_348:
[----:B---3--:R-:W-:-:S13]  /*ad80*/  ISETP.GE.AND P0, PT, R11, c[0x0][0x16c], PT ;  /* 0x00005b000b007a0c */ /* 0x008fda0003f06270 */
[----:B------:R-:W-:Y:S05]  /*ad90*/  @P0 EXIT ;  /* 0x000000000000094d */ /* 0x000fea0003800000 */
[----:B------:R-:W-:Y:S02]  /*ada0*/  ULDC.64 UR6, c[0x0][0x2a8] ;  /* 0x0000aa0000067ab9 */ /* 0x000fe40000000a00 */
[----:B------:R-:W-:Y:S02]  /*adb0*/  ULDC.64 UR8, c[0x0][0x288] ;  /* 0x0000a20000087ab9 */ /* 0x000fe40000000a00 */
[----:B0-----:R-:W-:Y:S02]  /*adc0*/  UIMAD UR4, UR11, UR6, URZ ;  /* 0x000000060b0472a4 */ /* 0x001fe4000f8e023f */
[----:B------:R-:W-:Y:S02]  /*add0*/  UIMAD UR11, UR11, UR8, URZ ;  /* 0x000000080b0b72a4 */ /* 0x000fe4000f8e023f */
[----:B------:R-:W-:Y:S02]  /*ade0*/  UIMAD.WIDE.U32 UR12, UR10, UR6, URZ ;  /* 0x000000060a0c72a5 */ /* 0x000fe4000f8e003f */
[----:B------:R-:W-:-:S02]  /*adf0*/  UIMAD UR7, UR10, UR7, UR4 ;  /* 0x000000070a0772a4 */ /* 0x000fc4000f8e0204 */
[----:B--2---:R-:W-:Y:S02]  /*ae00*/  UIMAD.WIDE.U32 UR4, UR10, UR8, URZ ;  /* 0x000000080a0472a5 */ /* 0x004fe4000f8e003f */
[----:B------:R-:W-:Y:S02]  /*ae10*/  UIMAD UR6, UR10, UR9, UR11 ;  /* 0x000000090a0672a4 */ /* 0x000fe4000f8e020b */
[----:B------:R-:W-:Y:S02]  /*ae20*/  UIADD3 UR7, UR13, UR7, URZ ;  /* 0x000000070d077290 */ /* 0x000fe4000fffe03f */
[----:B------:R-:W-:Y:S02]  /*ae30*/  UIADD3 UR6, UR5, UR6, URZ ;  /* 0x0000000605067290 */ /* 0x000fe4000fffe03f */
.L_x_351:
[----:B0-----:R-:W0:Y:S01]  /*ae40*/  LDS R13, [R11.X4+0x4de0] ;  /* 0x004de0000b0d7984 */ /* 0x001e220000004800 */
[----:B------:R-:W-:Y:S01]  /*ae50*/  IMAD.U32 R4, RZ, RZ, UR4 ;  /* 0x00000004ff047e24 */ /* 0x000fe2000f8e00ff */
[----:B------:R-:W-:Y:S01]  /*ae60*/  SHF.R.S32.HI R0, RZ, 0x1f, R11 ;  /* 0x0000001fff007819 */ /* 0x000fe2000001140b */
[----:B------:R-:W-:Y:S01]  /*ae70*/  IMAD.U32 R5, RZ, RZ, UR5 ;  /* 0x00000005ff057e24 */ /* 0x000fe2000f8e00ff */
[----:B------:R1:W2:Y:S01]  /*ae80*/  LDS R15, [R11.X4+0x51e0] ;  /* 0x0051e0000b0f7984 */ /* 0x0002a20000004800 */
[----:B------:R-:W-:Y:S01]  /*ae90*/  MOV R3, UR6 ;  /* 0x0000000600037c02 */ /* 0x000fe20008000f00 */
[----:B------:R-:W-:Y:S01]  /*aea0*/  IMAD.MOV.U32 R2, RZ, RZ, R4 ;  /* 0x000000ffff027224 */ /* 0x000fe200078e0004 */
[----:B------:R-:W-:Y:S01]  /*aeb0*/  MOV R8, UR12 ;  /* 0x0000000c00087c02 */ /* 0x000fe20008000f00 */
[----:B------:R-:W-:-:S02]  /*aec0*/  IMAD R4, R0, c[0x0][0x290], RZ ;  /* 0x0000a40000047a24 */ /* 0x000fc400078e02ff */
[----:B------:R-:W-:Y:S01]  /*aed0*/  IMAD.WIDE.U32 R2, R11, c[0x0][0x290], R2 ;  /* 0x0000a4000b027a25 */ /* 0x000fe200078e0002 */
[----:B------:R-:W-:-:S03]  /*aee0*/  MOV R6, R8 ;  /* 0x0000000800067202 */ /* 0x000fc60000000f00 */
[----:B------:R-:W-:Y:S01]  /*aef0*/  IMAD R5, R11, c[0x0][0x294], R4 ;  /* 0x0000a5000b057a24 */ /* 0x000fe200078e0204 */
[----:B------:R-:W-:Y:S01]  /*af00*/  LEA R4, P0, R2, c[0x0][0x310], 0x2 ;  /* 0x0000c40002047a11 */ /* 0x000fe200078010ff */
[----:B------:R-:W-:Y:S02]  /*af10*/  IMAD.U32 R7, RZ, RZ, UR7 ;  /* 0x00000007ff077e24 */ /* 0x000fe4000f8e00ff */
[----:B------:R-:W-:Y:S02]  /*af20*/  IMAD R0, R0, c[0x0][0x2b0], RZ ;  /* 0x0000ac0000007a24 */ /* 0x000fe400078e02ff */
[----:B------:R-:W-:Y:S01]  /*af30*/  IMAD.U32 R9, RZ, RZ, UR13 ;  /* 0x0000000dff097e24 */ /* 0x000fe2000f8e00ff */
[----:B------:R-:W-:Y:S01]  /*af40*/  YIELD ;  /* 0x0000000000007946 */ /* 0x000fe20003800000 */
[----:B------:R-:W-:Y:S02]  /*af50*/  IMAD.IADD R5, R3, 0x1, R5 ;  /* 0x0000000103057824 */ /* 0x000fe400078e0205 */
[----:B------:R-:W-:-:S02]  /*af60*/  IMAD R9, R11, c[0x0][0x2b4], R0 ;  /* 0x0000ad000b097a24 */ /* 0x000fc400078e0200 */
[C---:B------:R-:W-:Y:S01]  /*af70*/  IMAD.WIDE.U32 R6, R11.reuse, c[0x0][0x2b0], R6 ;  /* 0x0000ac000b067a25 */ /* 0x040fe200078e0006 */
[----:B-1----:R-:W-:Y:S02]  /*af80*/  IADD3 R11, R11, c[0x0][0x0], RZ ;  /* 0x000000000b0b7a10 */ /* 0x002fe40007ffe0ff */
[----:B------:R-:W-:Y:S01]  /*af90*/  LEA.HI.X R5, R2, c[0x0][0x314], R5, 0x2, P0 ;  /* 0x0000c50002057a11 */ /* 0x000fe200000f1405 */
[----:B------:R-:W-:Y:S01]  /*afa0*/  IMAD.IADD R3, R7, 0x1, R9 ;  /* 0x0000000107037824 */ /* 0x000fe200078e0209 */
[----:B------:R-:W-:Y:S02]  /*afb0*/  ISETP.GE.AND P0, PT, R11, c[0x0][0x16c], PT ;  /* 0x00005b000b007a0c */ /* 0x000fe40003f06270 */
[----:B------:R-:W-:-:S04]  /*afc0*/  LEA R8, P1, R6, c[0x0][0x318], 0x2 ;  /* 0x0000c60006087a11 */ /* 0x000fc800078210ff */
[----:B------:R-:W-:Y:S01]  /*afd0*/  LEA.HI.X R9, R6, c[0x0][0x31c], R3, 0x2, P1 ;  /* 0x0000c70006097a11 */ /* 0x000fe200008f1403 */
[----:B0-----:R0:W-:Y:S04]  /*afe0*/  RED.E.ADD.F32.FTZ.RN.STRONG.GPU [R4.64], R13 ;  /* 0x0000000d0400798e */ /* 0x0011e8000c10e79c */
[----:B--2---:R0:W-:Y:S02]  /*aff0*/  RED.E.ADD.F32.FTZ.RN.STRONG.GPU [R8.64], R15 ;  /* 0x0000000f0800798e */ /* 0x0041e4000c10e79c */
[----:B------:R-:W-:Y:S05]  /*b000*/  @!P0 BRA `(.L_x_351) ;  /* 0xfffffe3000008947 */ /* 0x000fea000383ffff */
[----:B------:R-:W-:Y:S05]  /*b010*/  EXIT ;  /* 0x000000000000794d */ /* 0x000fea0003800000 */
.L_x_297:
[----:B------:R-:W-:Y:S01]  /*b020*/  MOV R83, R141 ;  /* 0x0000008d00537202 */ /* 0x000fe20000000f00 */
[----:B------:R-:W-:Y:S01]  /*b030*/  IMAD.MOV.U32 R84, RZ, RZ, 0x1 ;  /* 0x00000001ff547424 */ /* 0x000fe200078e00ff */
[----:B------:R-:W-:Y:S02]  /*b040*/  MOV R82, 0xb060 ;  /* 0x0000b06000527802 */ /* 0x000fe40000000f00 */
[----:B------:R-:W-:Y:S05]  /*b050*/  CALL.REL.NOINC `($__internal_17_$__cuda_sm70_shflsync_up) ;  /* 0x00000c3000007944 */ /* 0x000fea0003c00000 */
[----:B------:R-:W-:Y:S01]  /*b060*/  IMAD.MOV.U32 R156, RZ, RZ, R84 ;  /* 0x000000ffff9c7224 */ /* 0x000fe200078e0054 */
[----:B--2---:R-:W-:Y:S05]  /*b070*/  BRA `(.L_x_352) ;  /* 0xffffb7b000007947 */ /* 0x004fea000383ffff */
.L_x_298:
[----:B------:R-:W-:Y:S01]  /*b080*/  MOV R83, R85 ;  /* 0x0000005500537202 */ /* 0x000fe20000000f00 */
[----:B------:R-:W-:Y:S01]  /*b090*/  IMAD.MOV.U32 R84, RZ, RZ, 0x1 ;  /* 0x00000001ff547424 */ /* 0x000fe200078e00ff */
[----:B------:R-:W-:-:S02]  /*b0a0*/  MOV R82, 0xb0c0 ;  /* 0x0000b0c000527802 */ /* 0x000fc40000000f00 */
[----:B01----:R-:W-:Y:S05]  /*b0b0*/  CALL.REL.NOINC `($__internal_17_$__cuda_sm70_shflsync_up) ;  /* 0x00000bd000007944 */ /* 0x003fea0003c00000 */
[----:B------:R-:W0:Y:S01]  /*b0c0*/  S2R R83, SR_LANEID ;  /* 0x0000000000537919 */ /* 0x000e220000000000 */
[----:B------:R-:W-:-:S02]  /*b0d0*/  FMUL.FTZ R156, R141, R156 ;  /* 0x0000009c8d9c7220 */ /* 0x000fc40000410000 */
[----:B------:R-:W-:Y:S02]  /*b0e0*/  FFMA.FTZ R82, R141, R84, R85 ;  /* 0x000000548d527223 */ /* 0x000fe40000010055 */
[----:B------:R-:W-:Y:S01]  /*b0f0*/  IMAD.MOV.U32 R84, RZ, RZ, 0x2 ;  /* 0x00000002ff547424 */ /* 0x000fe200078e00ff */
[----:B0-----:R-:W-:-:S04]  /*b100*/  ISETP.GE.AND P0, PT, R83, 0x1, PT ;  /* 0x000000015300780c */ /* 0x001fc80003f06270 */
[----:B------:R-:W-:Y:S02]  /*b110*/  FSEL R141, R141, R156, !P0 ;  /* 0x0000009c8d8d7208 */ /* 0x000fe40004000000 */
[----:B------:R-:W-:Y:S02]  /*b120*/  FSEL R85, R85, R82, !P0 ;  /* 0x0000005255557208 */ /* 0x000fe40004000000 */
[----:B------:R-:W-:Y:S02]  /*b130*/  MOV R83, R141 ;  /* 0x0000008d00537202 */ /* 0x000fe40000000f00 */
[----:B------:R-:W-:Y:S02]  /*b140*/  MOV R82, 0xb160 ;  /* 0x0000b16000527802 */ /* 0x000fe40000000f00 */
[----:B--2---:R-:W-:Y:S05]  /*b150*/  CALL.REL.NOINC `($__internal_17_$__cuda_sm70_shflsync_up) ;  /* 0x00000b3000007944 */ /* 0x004fea0003c00000 */
[----:B------:R-:W-:Y:S01]  /*b160*/  IMAD.MOV.U32 R156, RZ, RZ, R84 ;  /* 0x000000ffff9c7224 */ /* 0x000fe200078e0054 */
[----:B------:R-:W-:Y:S01]  /*b170*/  HFMA2.MMA R84, -RZ, RZ, 0, 1.1920928955078125e-07 ;  /* 0x00000002ff547435 */ /* 0x000fe200000001ff */
[----:B------:R-:W-:Y:S01]  /*b180*/  IMAD.MOV.U32 R83, RZ, RZ, R85 ;  /* 0x000000ffff537224 */ /* 0x000fe200078e0055 */
[----:B------:R-:W-:-:S04]  /*b190*/  MOV R82, 0xb1b0 ;  /* 0x0000b1b000527802 */ /* 0x000fc80000000f00 */
[----:B--2---:R-:W-:Y:S05]  /*b1a0*/  CALL.REL.NOINC `($__internal_17_$__cuda_sm70_shflsync_up) ;  /* 0x00000ae000007944 */ /* 0x004fea0003c00000 */
[----:B------:R-:W0:Y:S02]  /*b1b0*/  S2R R82, SR_LANEID ;  /* 0x0000000000527919 */ /* 0x000e240000000000 */
[----:B0-----:R-:W-:-:S02]  /*b1c0*/  ISETP.GE.AND P0, PT, R82, 0x2, PT ;  /* 0x000000025200780c */ /* 0x001fc40003f06270 */
[----:B------:R-:W-:-:S11]  /*b1d0*/  MOV R82, 0xb230 ;  /* 0x0000b23000527802 */ /* 0x000fd60000000f00 */
[----:B------:R-:W-:Y:S02]  /*b1e0*/  @P0 FFMA.FTZ R85, R141, R84, R85 ;  /* 0x000000548d550223 */ /* 0x000fe40000010055 */
[----:B------:R-:W-:Y:S02]  /*b1f0*/  @P0 FMUL.FTZ R141, R156, R141 ;  /* 0x0000008d9c8d0220 */ /* 0x000fe40000410000 */
[----:B------:R-:W-:Y:S02]  /*b200*/  IMAD.MOV.U32 R84, RZ, RZ, 0x4 ;  /* 0x00000004ff547424 */ /* 0x000fe400078e00ff */
[----:B------:R-:W-:Y:S02]  /*b210*/  IMAD.MOV.U32 R83, RZ, RZ, R141 ;  /* 0x000000ffff537224 */ /* 0x000fe400078e008d */
[----:B--2---:R-:W-:Y:S05]  /*b220*/  CALL.REL.NOINC `($__internal_17_$__cuda_sm70_shflsync_up) ;  /* 0x00000a6000007944 */ /* 0x004fea0003c00000 */
[----:B------:R-:W-:Y:S01]  /*b230*/  MOV R156, R84 ;  /* 0x00000054009c7202 */ /* 0x000fe20000000f00 */
[----:B------:R-:W-:Y:S01]  /*b240*/  IMAD.MOV.U32 R83, RZ, RZ, R85 ;  /* 0x000000ffff537224 */ /* 0x000fe200078e0055 */
[----:B------:R-:W-:Y:S01]  /*b250*/  MOV R82, 0xb280 ;  /* 0x0000b28000527802 */ /* 0x000fe20000000f00 */
[----:B------:R-:W-:Y:S02]  /*b260*/  IMAD.MOV.U32 R84, RZ, RZ, 0x4 ;  /* 0x00000004ff547424 */ /* 0x000fe400078e00ff */
[----:B--2---:R-:W-:Y:S05]  /*b270*/  CALL.REL.NOINC `($__internal_17_$__cuda_sm70_shflsync_up) ;  /* 0x00000a1000007944 */ /* 0x004fea0003c00000 */
[----:B------:R-:W0:Y:S02]  /*b280*/  S2R R82, SR_LANEID ;  /* 0x0000000000527919 */ /* 0x000e240000000000 */
[----:B0-----:R-:W-:-:S02]  /*b290*/  ISETP.GE.AND P0, PT, R82, 0x4, PT ;  /* 0x000000045200780c */ /* 0x001fc40003f06270 */
[----:B------:R-:W-:-:S11]  /*b2a0*/  MOV R82, 0xb300 ;  /* 0x0000b30000527802 */ /* 0x000fd60000000f00 */
[----:B------:R-:W-:Y:S01]  /*b2b0*/  @P0 FFMA.FTZ R85, R141, R84, R85 ;  /* 0x000000548d550223 */ /* 0x000fe20000010055 */
[----:B------:R-:W-:Y:S01]  /*b2c0*/  HFMA2.MMA R84, -RZ, RZ, 0, 4.76837158203125e-07 ;  /* 0x00000008ff547435 */ /* 0x000fe200000001ff */
[----:B------:R-:W-:-:S04]  /*b2d0*/  @P0 FMUL.FTZ R141, R156, R141 ;  /* 0x0000008d9c8d0220 */ /* 0x000fc80000410000 */
[----:B------:R-:W-:Y:S02]  /*b2e0*/  IMAD.MOV.U32 R83, RZ, RZ, R141 ;  /* 0x000000ffff537224 */ /* 0x000fe400078e008d */
[----:B--2---:R-:W-:Y:S05]  /*b2f0*/  CALL.REL.NOINC `($__internal_17_$__cuda_sm70_shflsync_up) ;  /* 0x0000099000007944 */ /* 0x004fea0003c00000 */
[----:B------:R-:W-:Y:S01]  /*b300*/  IMAD.MOV.U32 R156, RZ, RZ, R84 ;  /* 0x000000ffff9c7224 */ /* 0x000fe200078e0054 */
[----:B------:R-:W-:Y:S01]  /*b310*/  MOV R83, R85 ;  /* 0x0000005500537202 */ /* 0x000fe20000000f00 */
[----:B------:R-:W-:Y:S01]  /*b320*/  IMAD.MOV.U32 R84, RZ, RZ, 0x8 ;  /* 0x00000008ff547424 */ /* 0x000fe200078e00ff */
[----:B------:R-:W-:Y:S02]  /*b330*/  MOV R82, 0xb350 ;  /* 0x0000b35000527802 */ /* 0x000fe40000000f00 */
[----:B--2---:R-:W-:Y:S05]  /*b340*/  CALL.REL.NOINC `($__internal_17_$__cuda_sm70_shflsync_up) ;  /* 0x0000094000007944 */ /* 0x004fea0003c00000 */
[----:B------:R-:W0:Y:S02]  /*b350*/  S2R R82, SR_LANEID ;  /* 0x0000000000527919 */ /* 0x000e240000000000 */
[----:B0-----:R-:W-:Y:S02]  /*b360*/  ISETP.GE.AND P0, PT, R82, 0x8, PT ;  /* 0x000000085200780c */ /* 0x001fe40003f06270 */
[----:B------:R-:W-:-:S11]  /*b370*/  MOV R82, 0xb3d0 ;  /* 0x0000b3d000527802 */ /* 0x000fd60000000f00 */
[----:B------:R-:W-:Y:S01]  /*b380*/  @P0 FFMA.FTZ R85, R141, R84, R85 ;  /* 0x000000548d550223 */ /* 0x000fe20000010055 */
[----:B------:R-:W-:Y:S01]  /*b390*/  HFMA2.MMA R84, -RZ, RZ, 0, 9.5367431640625e-07 ;  /* 0x00000010ff547435 */ /* 0x000fe200000001ff */
[----:B------:R-:W-:-:S04]  /*b3a0*/  @P0 FMUL.FTZ R141, R156, R141 ;  /* 0x0000008d9c8d0220 */ /* 0x000fc80000410000 */
[----:B------:R-:W-:Y:S02]  /*b3b0*/  IMAD.MOV.U32 R83, RZ, RZ, R141 ;  /* 0x000000ffff537224 */ /* 0x000fe400078e008d */
[----:B--2---:R-:W-:Y:S05]  /*b3c0*/  CALL.REL.NOINC `($__internal_17_$__cuda_sm70_shflsync_up) ;  /* 0x000008c000007944 */ /* 0x004fea0003c00000 */
[----:B------:R-:W-:Y:S01]  /*b3d0*/  IMAD.MOV.U32 R156, RZ, RZ, R84 ;  /* 0x000000ffff9c7224 */ /* 0x000fe200078e0054 */
[----:B------:R-:W-:Y:S01]  /*b3e0*/  MOV R84, 0x10 ;  /* 0x0000001000547802 */ /* 0x000fe20000000f00 */
[----:B------:R-:W-:Y:S01]  /*b3f0*/  IMAD.MOV.U32 R83, RZ, RZ, R85 ;  /* 0x000000ffff537224 */ /* 0x000fe200078e0055 */
[----:B------:R-:W-:Y:S02]  /*b400*/  MOV R82, 0xb420 ;  /* 0x0000b42000527802 */ /* 0x000fe40000000f00 */
[----:B--2---:R-:W-:Y:S05]  /*b410*/  CALL.REL.NOINC `($__internal_17_$__cuda_sm70_shflsync_up) ;  /* 0x0000087000007944 */ /* 0x004fea0003c00000 */
[----:B------:R-:W-:Y:S01]  /*b420*/  IMAD.MOV.U32 R82, RZ, RZ, R84 ;  /* 0x000000ffff527224 */ /* 0x000fe200078e0054 */
[----:B--2---:R-:W-:Y:S05]  /*b430*/  BRA `(.L_x_353) ;  /* 0xffffb56000007947 */ /* 0x004fea000383ffff */
.L_x_301:
[----:B-1----:R-:W-:Y:S01]  /*b440*/  HFMA2.MMA R84, -RZ, RZ, 0, 5.9604644775390625e-08 ;  /* 0x00000001ff547435 */ /* 0x002fe200000001ff */
[----:B------:R-:W-:Y:S01]  /*b450*/  IMAD.MOV.U32 R83, RZ, RZ, R141 ;  /* 0x000000ffff537224 */ /* 0x000fe200078e008d */
[----:B------:R-:W-:-:S04]  /*b460*/  MOV R82, 0xb480 ;  /* 0x0000b48000527802 */ /* 0x000fc80000000f00 */
[----:B0-2--5:R-:W-:Y:S05]  /*b470*/  CALL.REL.NOINC `($__internal_17_$__cuda_sm70_shflsync_up) ;  /* 0x0000081000007944 */ /* 0x025fea0003c00000 */
[----:B------:R-:W-:Y:S01]  /*b480*/  IMAD.MOV.U32 R141, RZ, RZ, R84 ;  /* 0x000000ffff8d7224 */ /* 0x000fe200078e0054 */
[----:B------:R-:W-:Y:S01]  /*b490*/  MOV R84, 0x1 ;  /* 0x0000000100547802 */ /* 0x000fe20000000f00 */
[----:B------:R-:W-:Y:S01]  /*b4a0*/  IMAD.MOV.U32 R83, RZ, RZ, R85 ;  /* 0x000000ffff537224 */ /* 0x000fe200078e0055 */
[----:B------:R-:W-:Y:S02]  /*b4b0*/  MOV R82, 0xb4d0 ;  /* 0x0000b4d000527802 */ /* 0x000fe40000000f00 */
[----:B--2---:R-:W-:Y:S05]  /*b4c0*/  CALL.REL.NOINC `($__internal_17_$__cuda_sm70_shflsync_up) ;  /* 0x000007c000007944 */ /* 0x004fea0003c00000 */
[----:B------:R-:W-:Y:S01]  /*b4d0*/  IMAD.MOV.U32 R85, RZ, RZ, R84 ;  /* 0x000000ffff557224 */ /* 0x000fe200078e0054 */
[----:B------:R-:W-:Y:S01]  /*b4e0*/  HFMA2.MMA R84, -RZ, RZ, 0, 0 ;  /* 0x00000000ff547435 */ /* 0x000fe200000001ff */
[----:B------:R-:W-:Y:S01]  /*b4f0*/  IMAD.MOV.U32 R82, RZ, RZ, R80 ;  /* 0x000000ffff527224 */ /* 0x000fe200078e0050 */
[----:B------:R-:W-:-:S04]  /*b500*/  MOV R83, 0xb520 ;  /* 0x0000b52000537802 */ /* 0x000fc80000000f00 */
[----:B--2---:R-:W-:Y:S05]  /*b510*/  CALL.REL.NOINC `($__internal_16_$__cuda_sm70_shflsync_idx_p) ;  /* 0x000006d000007944 */ /* 0x004fea0003c00000 */
[----:B-1----:R-:W-:Y:S01]  /*b520*/  IMAD.MOV.U32 R80, RZ, RZ, R84 ;  /* 0x000000ffff507224 */ /* 0x002fe200078e0054 */
[----:B------:R-:W-:Y:S01]  /*b530*/  MOV R84, RZ ;  /* 0x000000ff00547202 */ /* 0x000fe20000000f00 */
[----:B------:R-:W-:Y:S01]  /*b540*/  IMAD.MOV.U32 R82, RZ, RZ, R81 ;  /* 0x000000ffff527224 */ /* 0x000fe200078e0051 */
[----:B------:R-:W-:-:S02]  /*b550*/  MOV R83, 0xb570 ;  /* 0x0000b57000537802 */ /* 0x000fc40000000f00 */
[----:B0-2--5:R-:W-:Y:S05]  /*b560*/  CALL.REL.NOINC `($__internal_16_$__cuda_sm70_shflsync_idx_p) ;  /* 0x0000068000007944 */ /* 0x025fea0003c00000 */
[----:B-1----:R-:W-:Y:S01]  /*b570*/  IMAD.MOV.U32 R81, RZ, RZ, R84 ;  /* 0x000000ffff517224 */ /* 0x002fe200078e0054 */
[----:B0-2--5:R-:W-:Y:S05]  /*b580*/  BRA `(.L_x_354) ;  /* 0xffffb54000007947 */ /* 0x025fea000383ffff */
.L_x_304:
[----:B------:R-:W-:Y:S01]  /*b590*/  HFMA2.MMA R84, -RZ, RZ, 0, 5.9604644775390625e-08 ;  /* 0x00000001ff547435 */ /* 0x000fe200000001ff */
[----:B------:R-:W-:Y:S01]  /*b5a0*/  IMAD.MOV.U32 R83, RZ, RZ, R85 ;  /* 0x000000ffff537224 */ /* 0x000fe200078e0055 */
[----:B------:R-:W-:-:S04]  /*b5b0*/  MOV R82, 0xb5d0 ;  /* 0x0000b5d000527802 */ /* 0x000fc80000000f00 */
[----:B-----5:R-:W-:Y:S05]  /*b5c0*/  CALL.REL.NOINC `($__internal_15_$__cuda_sm70_shflsync_down) ;  /* 0x0000059000007944 */ /* 0x020fea0003c00000 */
[----:B-1----:R-:W-:Y:S01]  /*b5d0*/  IMAD.MOV.U32 R87, RZ, RZ, R84 ;  /* 0x000000ffff577224 */ /* 0x002fe200078e0054 */
[----:B0-2--5:R-:W-:Y:S05]  /*b5e0*/  BRA `(.L_x_355) ;  /* 0xffffbb0000007947 */ /* 0x025fea000383ffff */
.L_x_305:
[----:B------:R-:W-:Y:S01]  /*b5f0*/  IMAD.MOV.U32 R83, RZ, RZ, R86 ;  /* 0x000000ffff537224 */ /* 0x000fe200078e0056 */
[----:B------:R-:W-:-:S02]  /*b600*/  MOV R84, 0x1 ;  /* 0x0000000100547802 */ /* 0x000fc40000000f00 */
[----:B------:R-:W-:Y:S02]  /*b610*/  MOV R82, 0xb630 ;  /* 0x0000b63000527802 */ /* 0x000fe40000000f00 */
[----:B01---5:R-:W-:Y:S05]  /*b620*/  CALL.REL.NOINC `($__internal_15_$__cuda_sm70_shflsync_down) ;  /* 0x0000053000007944 */ /* 0x023fea0003c00000 */
[C---:B------:R-:W-:Y:S02]  /*b630*/  FMUL.FTZ R87, R85.reuse, R87 ;  /* 0x0000005755577220 */ /* 0x040fe40000410000 */
[C---:B-1----:R-:W-:Y:S02]  /*b640*/  FFMA.FTZ R82, R85.reuse, R84, R86 ;  /* 0x0000005455527223 */ /* 0x042fe40000010056 */
[----:B------:R-:W-:Y:S01]  /*b650*/  IMAD.MOV.U32 R84, RZ, RZ, 0x2 ;  /* 0x00000002ff547424 */ /* 0x000fe200078e00ff */
[----:B------:R-:W-:Y:S02]  /*b660*/  FSEL R85, R85, R87, !P4 ;  /* 0x0000005755557208 */ /* 0x000fe40006000000 */
[----:B------:R-:W-:Y:S02]  /*b670*/  FSEL R86, R86, R82, !P4 ;  /* 0x0000005256567208 */ /* 0x000fe40006000000 */
[----:B------:R-:W-:Y:S01]  /*b680*/  MOV R82, 0xb6b0 ;  /* 0x0000b6b000527802 */ /* 0x000fe20000000f00 */
[----:B------:R-:W-:-:S02]  /*b690*/  IMAD.MOV.U32 R83, RZ, RZ, R85 ;  /* 0x000000ffff537224 */ /* 0x000fc400078e0055 */
[----:B0-2--5:R-:W-:Y:S05]  /*b6a0*/  CALL.REL.NOINC `($__internal_15_$__cuda_sm70_shflsync_down) ;  /* 0x000004b000007944 */ /* 0x025fea0003c00000 */
[----:B-1----:R-:W-:Y:S01]  /*b6b0*/  MOV R87, R84 ;  /* 0x0000005400577202 */ /* 0x002fe20000000f00 */
[----:B------:R-:W-:Y:S01]  /*b6c0*/  IMAD.MOV.U32 R83, RZ, RZ, R86 ;  /* 0x000000ffff537224 */ /* 0x000fe200078e0056 */
[----:B------:R-:W-:Y:S01]  /*b6d0*/  MOV R82, 0xb700 ;  /* 0x0000b70000527802 */ /* 0x000fe20000000f00 */
[----:B------:R-:W-:-:S02]  /*b6e0*/  IMAD.MOV.U32 R84, RZ, RZ, 0x2 ;  /* 0x00000002ff547424 */ /* 0x000fc400078e00ff */
[----:B0-2--5:R-:W-:Y:S05]  /*b6f0*/  CALL.REL.NOINC `($__internal_15_$__cuda_sm70_shflsync_down) ;  /* 0x0000046000007944 */ /* 0x025fea0003c00000 */
[----:B-1----:R-:W-:Y:S01]  /*b700*/  @!P3 FFMA.FTZ R86, R85, R84, R86 ;  /* 0x000000545556b223 */ /* 0x002fe20000010056 */
[----:B------:R-:W-:Y:S01]  /*b710*/  HFMA2.MMA R84, -RZ, RZ, 0, 2.384185791015625e-07 ;  /* 0x00000004ff547435 */ /* 0x000fe200000001ff */
[----:B------:R-:W-:Y:S01]  /*b720*/  @!P3 FMUL.FTZ R85, R87, R85 ;  /* 0x000000555755b220 */ /* 0x000fe20000410000 */
[----:B------:R-:W-:-:S03]  /*b730*/  MOV R82, 0xb760 ;  /* 0x0000b76000527802 */ /* 0x000fc60000000f00 */
[----:B------:R-:W-:Y:S02]  /*b740*/  IMAD.MOV.U32 R83, RZ, RZ, R85 ;  /* 0x000000ffff537224 */ /* 0x000fe400078e0055 */
[----:B0-2--5:R-:W-:Y:S05]  /*b750*/  CALL.REL.NOINC `($__internal_15_$__cuda_sm70_shflsync_down) ;  /* 0x0000040000007944 */ /* 0x025fea0003c00000 */
[----:B-1----:R-:W-:Y:S01]  /*b760*/  IMAD.MOV.U32 R87, RZ, RZ, R84 ;  /* 0x000000ffff577224 */ /* 0x002fe200078e0054 */
[----:B------:R-:W-:Y:S01]  /*b770*/  MOV R83, R86 ;  /* 0x0000005600537202 */ /* 0x000fe20000000f00 */
[----:B------:R-:W-:Y:S01]  /*b780*/  IMAD.MOV.U32 R84, RZ, RZ, 0x4 ;  /* 0x00000004ff547424 */ /* 0x000fe200078e00ff */
[----:B------:R-:W-:Y:S02]  /*b790*/  MOV R82, 0xb7b0 ;  /* 0x0000b7b000527802 */ /* 0x000fe40000000f00 */
[----:B0-2--5:R-:W-:Y:S05]  /*b7a0*/  CALL.REL.NOINC `($__internal_15_$__cuda_sm70_shflsync_down) ;  /* 0x000003b000007944 */ /* 0x025fea0003c00000 */
[----:B-1----:R-:W-:Y:S01]  /*b7b0*/  @!P2 FFMA.FTZ R86, R85, R84, R86 ;  /* 0x000000545556a223 */ /* 0x002fe20000010056 */
[----:B------:R-:W-:Y:S01]  /*b7c0*/  MOV R82, 0xb830 ;  /* 0x0000b83000527802 */ /* 0x000fe20000000f00 */
[----:B------:R-:W-:Y:S02]  /*b7d0*/  @!P2 FMUL.FTZ R85, R87, R85 ;  /* 0x000000555755a220 */ /* 0x000fe40000410000 */
[----:B------:R-:W-:Y:S02]  /*b7e0*/  IMAD.MOV.U32 R87, RZ, RZ, R86 ;  /* 0x000000ffff577224 */ /* 0x000fe400078e0056 */
[----:B------:R-:W-:Y:S01]  /*b7f0*/  IMAD.MOV.U32 R84, RZ, RZ, 0x8 ;  /* 0x00000008ff547424 */ /* 0x000fe200078e00ff */
[----:B------:R-:W-:-:S05]  /*b800*/  MOV R86, R85 ;  /* 0x0000005500567202 */ /* 0x000fca0000000f00 */
[----:B------:R-:W-:Y:S02]  /*b810*/  IMAD.MOV.U32 R83, RZ, RZ, R86 ;  /* 0x000000ffff537224 */ /* 0x000fe400078e0056 */
[----:B0-2--5:R-:W-:Y:S05]  /*b820*/  CALL.REL.NOINC `($__internal_15_$__cuda_sm70_shflsync_down) ;  /* 0x0000033000007944 */ /* 0x025fea0003c00000 */
[----:B-1----:R-:W-:Y:S01]  /*b830*/  MOV R85, R84 ;  /* 0x0000005400557202 */ /* 0x002fe20000000f00 */
[----:B------:R-:W-:Y:S01]  /*b840*/  IMAD.MOV.U32 R83, RZ, RZ, R87 ;  /* 0x000000ffff537224 */ /* 0x000fe200078e0057 */
[----:B------:R-:W-:Y:S01]  /*b850*/  MOV R82, 0xb880 ;  /* 0x0000b88000527802 */ /* 0x000fe20000000f00 */
[----:B------:R-:W-:Y:S02]  /*b860*/  IMAD.MOV.U32 R84, RZ, RZ, 0x8 ;  /* 0x00000008ff547424 */ /* 0x000fe400078e00ff */
[----:B0-2--5:R-:W-:Y:S05]  /*b870*/  CALL.REL.NOINC `($__internal_15_$__cuda_sm70_shflsync_down) ;  /* 0x000002e000007944 */ /* 0x025fea0003c00000 */
[----:B-1----:R-:W-:Y:S01]  /*b880*/  @!P1 FFMA.FTZ R87, R86, R84, R87 ;  /* 0x0000005456579223 */ /* 0x002fe20000010057 */
[----:B------:R-:W-:Y:S01]  /*b890*/  MOV R82, 0xb8f0 ;  /* 0x0000b8f000527802 */ /* 0x000fe20000000f00 */
[----:B------:R-:W-:Y:S02]  /*b8a0*/  @!P1 FMUL.FTZ R86, R85, R86 ;  /* 0x0000005655569220 */ /* 0x000fe40000410000 */
[----:B------:R-:W-:Y:S01]  /*b8b0*/  IMAD.MOV.U32 R84, RZ, RZ, 0x10 ;  /* 0x00000010ff547424 */ /* 0x000fe200078e00ff */
[----:B------:R-:W-:Y:S01]  /*b8c0*/  MOV R85, R87 ;  /* 0x0000005700557202 */ /* 0x000fe20000000f00 */
[----:B------:R-:W-:Y:S02]  /*b8d0*/  IMAD.MOV.U32 R83, RZ, RZ, R86 ;  /* 0x000000ffff537224 */ /* 0x000fe400078e0056 */
[----:B0-2--5:R-:W-:Y:S05]  /*b8e0*/  CALL.REL.NOINC `($__internal_15_$__cuda_sm70_shflsync_down) ;  /* 0x0000027000007944 */ /* 0x025fea0003c00000 */
[----:B-1----:R-:W-:Y:S01]  /*b8f0*/  MOV R87, R84 ;  /* 0x0000005400577202 */ /* 0x002fe20000000f00 */
[----:B------:R-:W-:Y:S01]  /*b900*/  IMAD.MOV.U32 R83, RZ, RZ, R85 ;  /* 0x000000ffff537224 */ /* 0x000fe200078e0055 */
[----:B------:R-:W-:Y:S01]  /*b910*/  MOV R82, 0xb940 ;  /* 0x0000b94000527802 */ /* 0x000fe20000000f00 */
[----:B------:R-:W-:-:S02]  /*b920*/  IMAD.MOV.U32 R84, RZ, RZ, 0x10 ;  /* 0x00000010ff547424 */ /* 0x000fc400078e00ff */
[----:B0-2--5:R-:W-:Y:S05]  /*b930*/  CALL.REL.NOINC `($__internal_15_$__cuda_sm70_shflsync_down) ;  /* 0x0000022000007944 */ /* 0x025fea0003c00000 */
[----:B-1----:R-:W-:Y:S01]  /*b940*/  @!P0 FFMA.FTZ R85, R86, R84, R85 ;  /* 0x0000005456558223 */ /* 0x002fe20000010055 */
[----:B------:R-:W-:Y:S01]  /*b950*/  HFMA2.MMA R84, -RZ, RZ, 0, 0 ;  /* 0x00000000ff547435 */ /* 0x000fe200000001ff */
[----:B------:R-:W-:Y:S01]  /*b960*/  @!P0 FMUL.FTZ R86, R87, R86 ;  /* 0x0000005657568220 */ /* 0x000fe20000410000 */
[----:B------:R-:W-:-:S03]  /*b970*/  MOV R83, 0xb9a0 ;  /* 0x0000b9a000537802 */ /* 0x000fc60000000f00 */
[----:B------:R-:W-:Y:S02]  /*b980*/  IMAD.MOV.U32 R82, RZ, RZ, R86 ;  /* 0x000000ffff527224 */ /* 0x000fe400078e0056 */
[----:B0-2--5:R-:W-:Y:S05]  /*b990*/  CALL.REL.NOINC `($__internal_16_$__cuda_sm70_shflsync_idx_p) ;  /* 0x0000025000007944 */ /* 0x025fea0003c00000 */
[----:B-1----:R-:W-:Y:S01]  /*b9a0*/  IMAD.MOV.U32 R87, RZ, RZ, R84 ;  /* 0x000000ffff577224 */ /* 0x002fe200078e0054 */
[----:B------:R-:W-:Y:S01]  /*b9b0*/  MOV R82, R85 ;  /* 0x0000005500527202 */ /* 0x000fe20000000f00 */
[----:B------:R-:W-:Y:S01]  /*b9c0*/  IMAD.MOV.U32 R84, RZ, RZ, RZ ;  /* 0x000000ffff547224 */ /* 0x000fe200078e00ff */
[----:B------:R-:W-:Y:S02]  /*b9d0*/  MOV R83, 0xb9f0 ;  /* 0x0000b9f000537802 */ /* 0x000fe40000000f00 */
[----:B0-2--5:R-:W-:Y:S05]  /*b9e0*/  CALL.REL.NOINC `($__internal_16_$__cuda_sm70_shflsync_idx_p) ;  /* 0x0000020000007944 */ /* 0x025fea0003c00000 */
[----:B-1----:R-:W-:Y:S01]  /*b9f0*/  IMAD.MOV.U32 R156, RZ, RZ, R84 ;  /* 0x000000ffff9c7224 */ /* 0x002fe200078e0054 */
[----:B------:R-:W-:Y:S01]  /*ba00*/  MOV R83, R86 ;  /* 0x0000005600537202 */ /* 0x000fe20000000f00 */
[----:B------:R-:W-:Y:S01]  /*ba10*/  IMAD.MOV.U32 R84, RZ, RZ, 0x1 ;  /* 0x00000001ff547424 */ /* 0x000fe200078e00ff */
[----:B------:R-:W-:Y:S02]  /*ba20*/  MOV R82, 0xba40 ;  /* 0x0000ba4000527802 */ /* 0x000fe40000000f00 */
[----:B0-2--5:R-:W-:Y:S05]  /*ba30*/  CALL.REL.NOINC `($__internal_15_$__cuda_sm70_shflsync_down) ;  /* 0x0000012000007944 */ /* 0x025fea0003c00000 */
[----:B-1----:R-:W-:Y:S01]  /*ba40*/  IMAD.MOV.U32 R159, RZ, RZ, R84 ;  /* 0x000000ffff9f7224 */ /* 0x002fe200078e0054 */
[----:B------:R-:W-:Y:S01]  /*ba50*/  MOV R83, R85 ;  /* 0x0000005500537202 */ /* 0x000fe20000000f00 */
[----:B------:R-:W-:Y:S01]  /*ba60*/  IMAD.MOV.U32 R84, RZ, RZ, 0x1 ;  /* 0x00000001ff547424 */ /* 0x000fe200078e00ff */
[----:B------:R-:W-:Y:S02]  /*ba70*/  MOV R82, 0xba90 ;  /* 0x0000ba9000527802 */ /* 0x000fe40000000f00 */
[----:B0-2--5:R-:W-:Y:S05]  /*ba80*/  CALL.REL.NOINC `($__internal_15_$__cuda_sm70_shflsync_down) ;  /* 0x000000d000007944 */ /* 0x025fea0003c00000 */
[----:B-1----:R-:W-:Y:S01]  /*ba90*/  IMAD.MOV.U32 R86, RZ, RZ, R84 ;  /* 0x000000ffff567224 */ /* 0x002fe200078e0054 */
[----:B------:R-:W-:Y:S01]  /*baa0*/  MOV R85, R159 ;  /* 0x0000009f00557202 */ /* 0x000fe20000000f00 */
[----:B------:R-:W-:Y:S01]  /*bab0*/  IMAD.MOV.U32 R82, RZ, RZ, R80 ;  /* 0x000000ffff527224 */ /* 0x000fe200078e0050 */
[----:B------:R-:W-:Y:S01]  /*bac0*/  MOV R83, 0xbaf0 ;  /* 0x0000baf000537802 */ /* 0x000fe20000000f00 */
[----:B------:R-:W-:-:S02]  /*bad0*/  IMAD.MOV.U32 R84, RZ, RZ, RZ ;  /* 0x000000ffff547224 */ /* 0x000fc400078e00ff */
[----:B0-2--5:R-:W-:Y:S05]  /*bae0*/  CALL.REL.NOINC `($__internal_16_$__cuda_sm70_shflsync_idx_p) ;  /* 0x0000010000007944 */ /* 0x025fea0003c00000 */
[----:B-1----:R-:W-:Y:S01]  /*baf0*/  MOV R159, R84 ;  /* 0x00000054009f7202 */ /* 0x002fe20000000f00 */
[----:B------:R-:W-:Y:S01]  /*bb00*/  IMAD.MOV.U32 R82, RZ, RZ, R81 ;  /* 0x000000ffff527224 */ /* 0x000fe200078e0051 */
[----:B------:R-:W-:Y:S01]  /*bb10*/  MOV R83, 0xbb40 ;  /* 0x0000bb4000537802 */ /* 0x000fe20000000f00 */
[----:B------:R-:W-:-:S02]  /*bb20*/  IMAD.MOV.U32 R84, RZ, RZ, RZ ;  /* 0x000000ffff547224 */ /* 0x000fc400078e00ff */
[----:B0-2--5:R-:W-:Y:S05]  /*bb30*/  CALL.REL.NOINC `($__internal_16_$__cuda_sm70_shflsync_idx_p) ;  /* 0x000000b000007944 */ /* 0x025fea0003c00000 */
[----:B-1----:R-:W-:Y:S01]  /*bb40*/  MOV R83, R84 ;  /* 0x0000005400537202 */ /* 0x002fe20000000f00 */
[----:B0-2--5:R-:W-:Y:S05]  /*bb50*/  BRA `(.L_x_356) ;  /* 0xffffb73000007947 */ /* 0x025fea000383ffff */
        .weak           $__internal_15_$__cuda_sm70_shflsync_down
        .type           $__internal_15_$__cuda_sm70_shflsync_down,@function
        .size           $__internal_15_$__cuda_sm70_shflsync_down,($__internal_16_$__cuda_sm70_shflsync_idx_p - $__internal_15_$__cuda_sm70_shflsync_down)
$__internal_15_$__cuda_sm70_shflsync_down:
[----:B------:R0:W-:Y:S01]  /*bb60*/  STL [R1+0x40], R0 ;  /* 0x0000400001007387 */ /* 0x0001e20000100800 */
[----:B------:R-:W-:-:S02]  /*bb70*/  IMAD.MOV.U32 R57, RZ, RZ, 0x1f ;  /* 0x0000001fff397424 */ /* 0x000fc400078e00ff */
[----:B0-----:R-:W-:-:S04]  /*bb80*/  IMAD.MOV.U32 R0, RZ, RZ, -0x1 ;  /* 0xffffffffff007424 */ /* 0x001fc800078e00ff */
[----:B------:R-:W-:Y:S04]  /*bb90*/  WARPSYNC R0 ;  /* 0x0000000000007348 */ /* 0x000fe80003800000 */
[----:B------:R0:W1:Y:S04]  /*bba0*/  SHFL.DOWN PT, R84, R83, R84, R57 ;  /* 0x0800005453547389 */ /* 0x00006800000e0039 */
[----:B0-----:R0:W5:Y:S01]  /*bbb0*/  LDL.LU R0, [R1+0x40] ;  /* 0x0000400001007983 */ /* 0x0011620000300800 */
[----:B------:R-:W-:-:S03]  /*bbc0*/  HFMA2.MMA R83, -RZ, RZ, 0, 0 ;  /* 0x00000000ff537435 */ /* 0x000fc600000001ff */
[----:B------:R-:W2:Y:S03]  /*bbd0*/  S2R R57, SR_TID.X ;  /* 0x0000000000397919 */ /* 0x000ea60000002100 */
[----:B------:R-:W-:Y:S05]  /*bbe0*/  RET.REL.NODEC R82 `(_Z25selective_scan_bwd_kernelI32Selective_Scan_bwd_kernel_traitsILi128ELi16ELb0ELb0ELb1ELb0ELb1EN3c108BFloat16EfEEv12SSMParamsBwd) ;  /* 0xffff441052007950 */ /* 0x000fea0003c3ffff */
        .weak           $__internal_16_$__cuda_sm70_shflsync_idx_p
        .type           $__internal_16_$__cuda_sm70_shflsync_idx_p,@function
        .size           $__internal_16_$__cuda_sm70_shflsync_idx_p,($__internal_17_$__cuda_sm70_shflsync_up - $__internal_16_$__cuda_sm70_shflsync_idx_p)
$__internal_16_$__cuda_sm70_shflsync_idx_p:
[----:B------:R0:W-:Y:S01]  /*bbf0*/  STL [R1+0x40], R0 ;  /* 0x0000400001007387 */ /* 0x0001e20000100800 */
[----:B------:R-:W-:Y:S02]  /*bc00*/  IMAD.MOV.U32 R57, RZ, RZ, 0x1f ;  /* 0x0000001fff397424 */ /* 0x000fe400078e00ff */
[----:B0-----:R-:W-:-:S04]  /*bc10*/  IMAD.MOV.U32 R0, RZ, RZ, -0x1 ;  /* 0xffffffffff007424 */ /* 0x001fc800078e00ff */
[----:B------:R-:W-:Y:S04]  /*bc20*/  WARPSYNC R0 ;  /* 0x0000000000007348 */ /* 0x000fe80003800000 */
[----:B------:R0:W1:Y:S04]  /*bc30*/  SHFL.IDX PT, R84, R82, R84, R57 ;  /* 0x0000005452547389 */ /* 0x00006800000e0039 */
[----:B0-----:R0:W5:Y:S01]  /*bc40*/  LDL.LU R0, [R1+0x40] ;  /* 0x0000400001007983 */ /* 0x0011620000300800 */
[----:B------:R-:W-:Y:S01]  /*bc50*/  MOV R82, R83 ;  /* 0x0000005300527202 */ /* 0x000fe20000000f00 */
[----:B------:R-:W-:-:S02]  /*bc60*/  IMAD.MOV.U32 R83, RZ, RZ, 0x0 ;  /* 0x00000000ff537424 */ /* 0x000fc400078e00ff */
[----:B------:R-:W2:Y:S02]  /*bc70*/  S2R R57, SR_TID.X ;  /* 0x0000000000397919 */ /* 0x000ea40000002100 */
[----:B------:R-:W-:Y:S05]  /*bc80*/  RET.REL.NODEC R82 `(_Z25selective_scan_bwd_kernelI32Selective_Scan_bwd_kernel_traitsILi128ELi16ELb0ELb0ELb1ELb0ELb1EN3c108BFloat16EfEEv12SSMParamsBwd) ;  /* 0xffff437052007950 */ /* 0x000fea0003c3ffff */
        .weak           $__internal_17_$__cuda_sm70_shflsync_up
        .type           $__internal_17_$__cuda_sm70_shflsync_up,@function
        .size           $__internal_17_$__cuda_sm70_shflsync_up,(.L_x_8829 - $__internal_17_$__cuda_sm70_shflsync_up)
$__internal_17_$__cuda_sm70_shflsync_up:
[----:B------:R-:W-:Y:S01]  /*bc90*/  HFMA2.MMA R57, -RZ, RZ, 0, 0 ;  /* 0x00000000ff397435 */ /* 0x000fe200000001ff */
[----:B------:R-:W-:-:S04]  /*bca0*/  IMAD.MOV.U32 R159, RZ, RZ, -0x1 ;  /* 0xffffffffff9f7424 */ /* 0x000fc800078e00ff */
[----:B------:R-:W-:Y:S04]  /*bcb0*/  WARPSYNC R159 ;  /* 0x0000009f00007348 */ /* 0x000fe80003800000 */
[----:B------:R0:W1:Y:S04]  /*bcc0*/  SHFL.UP PT, R84, R83, R84, R57 ;  /* 0x0400005453547389 */ /* 0x00006800000e0039 */
[----:B0-----:R-:W0:Y:S01]  /*bcd0*/  S2R R159, SR_TID.X ;  /* 0x00000000009f7919 */ /* 0x001e220000002100 */
[----:B------:R-:W-:-:S03]  /*bce0*/  IMAD.MOV.U32 R83, RZ, RZ, 0x0 ;  /* 0x00000000ff537424 */ /* 0x000fc600078e00ff */
[----:B------:R-:W2:Y:S01]  /*bcf0*/  S2R R57, SR_TID.X ;  /* 0x0000000000397919 */ /* 0x000ea20000002100 */
[----:B0-----:R-:W-:Y:S01]  /*bd00*/  IMAD R159, R159, 0x28, RZ ;  /* 0x000000289f9f7824 */ /* 0x001fe200078e02ff */
[----:B-1----:R-:W-:Y:S06]  /*bd10*/  RET.REL.NODEC R82 `(_Z25selective_scan_bwd_kernelI32Selective_Scan_bwd_kernel_traitsILi128ELi16ELb0ELb0ELb1ELb0ELb1EN3c108BFloat16EfEEv12SSMParamsBwd) ;  /* 0xffff42e052007950 */ /* 0x002fec0003c3ffff */
.L_x_357:
        /* <DEDUP_REMOVED lines=14> */
.L_x_8829:


//--------------------- .text._Z25selective_scan_bwd_kernelI32Selective_Scan_bwd_kernel_traitsILi128ELi16ELb0ELb0ELb1ELb1ELb0EN3c108BFloat16EfEEv12SSMParamsBwd --------------------------
	.section	.text._Z25selective_scan_bwd_kernelI32Selective_Scan_bwd_kernel_traitsILi128ELi16ELb0ELb0ELb1ELb1ELb0EN3c108BFloat16EfEEv12SSMParamsBwd,"ax",@progbits
	.sectioninfo	@"SHI_REGISTERS=168"
	.align	128
        .global         _Z25selective_scan_bwd_kernelI32Selective_Scan_bwd_kernel_traitsILi128ELi16ELb0ELb0ELb1ELb1ELb0EN3c108BFloat16EfEEv12SSMParamsBwd
        .type           _Z25selective_scan_bwd_kernelI32Selective_Scan_bwd_kernel_traitsILi128ELi16ELb0ELb0ELb1ELb1ELb0EN3c108BFloat16EfEEv12SSMParamsBwd,@function
        .size           _Z25selective_scan_bwd_kernelI32Selective_Scan_bwd_kernel_traitsILi128ELi16ELb0ELb0ELb1ELb1ELb0EN3c108BFloat16EfEEv12SSMParamsBwd,(.L_x_8832 - _Z25selective_scan_bwd_kernelI32Selective_Scan_bwd_kernel_traitsILi128ELi16ELb0ELb0ELb1ELb1ELb0EN3c108BFloat16EfEEv12SSMParamsBwd)
        .other          _Z25selective_scan_bwd_kernelI32Selective_Scan_bwd_kernel_traitsILi128ELi16ELb0ELb0ELb1ELb1ELb0EN3c108BFloat16EfEEv12SSMParamsBwd,@"STO_CUDA_ENTRY STV_DEFAULT"
_Z25selective_scan_bwd_kernelI32Selective_Scan_bwd_kernel_traitsILi128ELi16ELb0ELb0ELb1ELb1ELb0EN3c108BFloat16EfEEv12SSMParamsBwd:
.text._Z25selective_scan_bwd_kernelI32Selective_Scan_bwd_kernel_traitsILi128ELi16ELb0ELb0ELb1ELb1ELb0EN3c108BFloat16EfEEv12SSMParamsBwd:
        /* <DEDUP_REMOVED lines=27> */
[----:B------:R-:W-:Y:S01]  /*01b0*/  MOV R5, UR7 ;  /* 0x0000000700057c02 */ /* 0x000fe20008000f00 */
        /* <DEDUP_REMOVED lines=135> */
.L_x_444:
[----:B------:R-:W-:Y:S01]  /*0a30*/  ULDC UR19, c[0x0][0x174] ;  /* 0x00005d0000137ab9 */ /* 0x000fe20000000800 */
[----:B------:R-:W-:Y:S01]  /*0a40*/  IMAD.SHL.U32 R64, R55, 0x10, RZ ;  /* 0x0000001037407824 */ /* 0x000fe200078e00ff */
[----:B------:R-:W-:Y:S01]  /*0a50*/  UIADD3 UR19, -UR6, UR19, URZ ;  /* 0x0000001306137290 */ /* 0x000fe2000fffe13f */
[----:B------:R-:W-:Y:S01]  /*0a60*/  BAR.SYNC.DEFER_BLOCKING 0x0 ;  /* 0x0000000000007b1d */ /* 0x000fe20000010000 */
[----:B-1----:R-:W-:Y:S01]  /*0a70*/  MOV R3, UR32 ;  /* 0x0000002000037c02 */ /* 0x002fe20008000f00 */
        /* <DEDUP_REMOVED lines=70> */
[----:B------:R-:W0:Y:S01]  /*0ee0*/  S2R R53, SR_LANEID ;  /* 0x0000000000357919 */ /* 0x000e220000000000 */
[----:B------:R-:W-:-:S02]  /*0ef0*/  ISETP.GE.AND P2, PT, R20, UR7, PT ;  /* 0x0000000714007c0c */ /* 0x000fc4000bf46270 */
[----:B------:R-:W-:Y:S02]  /*0f00*/  ISETP.GE.AND P6, PT, R23, UR7, PT ;  /* 0x0000000717007c0c */ /* 0x000fe4000bfc6270 */
[----:B------:R-:W-:Y:S02]  /*0f10*/  ISETP.GE.AND P0, PT, R25, UR7, PT ;  /* 0x0000000719007c0c */ /* 0x000fe4000bf06270 */
[----:B------:R-:W-:Y:S02]  /*0f20*/  ISETP.GE.AND P3, PT, R21, UR7, PT ;  /* 0x0000000715007c0c */ /* 0x000fe4000bf66270 */
[----:B------:R-:W-:Y:S02]  /*0f30*/  LOP3.LUT R30, R30, 0xffffff7f, RZ, 0xc0, !PT ;  /* 0xffffff7f1e1e7812 */ /* 0x000fe400078ec0ff */
[----:B0-----:R-:W-:-:S04]  /*0f40*/  IADD3 R20, R0, R53, RZ ;  /* 0x0000003500147210 */ /* 0x001fc80007ffe0ff */
[C---:B------:R-:W-:Y:S02]  /*0f50*/  IADD3 R23, R20.reuse, 0x20, RZ ;  /* 0x0000002014177810 */ /* 0x040fe40007ffe0ff */
[C---:B------:R-:W-:Y:S02]  /*0f60*/  IADD3 R25, R20.reuse, 0x40, RZ ;  /* 0x0000004014197810 */ /* 0x040fe40007ffe0ff */
[C---:B------:R-:W-:Y:S02]  /*0f70*/  LEA.HI.SX32 R21, R20.reuse, R20, 0x1b ;  /* 0x0000001414157211 */ /* 0x040fe400078fdaff */
[C---:B-1----:R-:W-:Y:S02]  /*0f80*/  IADD3 R3, R20.reuse, 0x60, RZ ;  /* 0x0000006014037810 */ /* 0x042fe40007ffe0ff */
        /* <DEDUP_REMOVED lines=11> */
[C---:B------:R-:W-:Y:S02]  /*1040*/  IADD3 R37, R20.reuse, 0x120, RZ ;  /* 0x0000012014257810 */ /* 0x040fe40007ffe0ff */
[C---:B------:R-:W-:Y:S02]  /*1050*/  IADD3 R39, R20.reuse, 0x140, RZ ;  /* 0x0000014014277810 */ /* 0x040fe40007ffe0ff */
[-C--:B------:R-:W-:Y:S02]  /*1060*/  LEA.HI.SX32 R29, R29, R20.reuse, 0x1b ;  /* 0x000000141d1d7211 */ /* 0x080fe400078fdaff */
[----:B------:R-:W-:Y:S02]  /*1070*/  LEA.HI.SX32 R31, R31, R20, 0x1b ;  /* 0x000000141f1f7211 */ /* 0x000fe400078fdaff */
[----:B------:R-:W-:Y:S01]  /*1080*/  SHF.L.U32 R66, R23, 0x1, RZ ;  /* 0x0000000117427819 */ /* 0x000fe200000006ff */
[----:B------:R-:W-:Y:S01]  /*1090*/  IMAD.SHL.U32 R62, R27, 0x2, RZ ;  /* 0x000000021b3e7824 */ /* 0x000fe200078e00ff */
[----:B------:R-:W-:-:S02]  /*10a0*/  IADD3 R41, R20, 0x160, RZ ;  /* 0x0000016014297810 */ /* 0x000fc40007ffe0ff */
[----:B------:R-:W-:Y:S02]  /*10b0*/  IADD3 R43, R20, 0x180, RZ ;  /* 0x00000180142b7810 */ /* 0x000fe40007ffe0ff */
[-C--:B------:R-:W-:Y:S02]  /*10c0*/  LEA.HI.SX32 R33, R33, R20.reuse, 0x1b ;  /* 0x0000001421217211 */ /* 0x080fe400078fdaff */
[----:B------:R-:W-:Y:S02]  /*10d0*/  LEA.HI.SX32 R35, R35, R20, 0x1b ;  /* 0x0000001423237211 */ /* 0x000fe400078fdaff */
[----:B------:R-:W-:Y:S01]  /*10e0*/  SHF.L.U32 R63, R3, 0x1, RZ ;  /* 0x00000001033f7819 */ /* 0x000fe200000006ff */
[----:B------:R-:W-:Y:S01]  /*10f0*/  IMAD.SHL.U32 R60, R31, 0x2, RZ ;  /* 0x000000021f3c7824 */ /* 0x000fe200078e00ff */
[----:B------:R-:W-:Y:S02]  /*1100*/  @P2 LOP3.LUT R30, R30, 0x80, RZ, 0xfc, !PT ;  /* 0x000000801e1e2812 */ /* 0x000fe400078efcff */
[----:B------:R-:W-:-:S02]  /*1110*/  IADD3 R45, R20, 0x1a0, RZ ;  /* 0x000001a0142d7810 */ /* 0x000fc40007ffe0ff */
[C---:B------:R-:W-:Y:S02]  /*1120*/  IADD3 R47, R20.reuse, 0x1c0, RZ ;  /* 0x000001c0142f7810 */ /* 0x040fe40007ffe0ff */
[-C--:B------:R-:W-:Y:S02]  /*1130*/  LEA.HI.SX32 R37, R37, R20.reuse, 0x1b ;  /* 0x0000001425257211 */ /* 0x080fe400078fdaff */
[-C--:B------:R-:W-:Y:S02]  /*1140*/  LEA.HI.SX32 R39, R39, R20.reuse, 0x1b ;  /* 0x0000001427277211 */ /* 0x080fe400078fdaff */
[----:B------:R-:W-:Y:S01]  /*1150*/  SHF.L.U32 R61, R29, 0x1, RZ ;  /* 0x000000011d3d7819 */ /* 0x000fe200000006ff */
[----:B------:R-:W-:Y:S01]  /*1160*/  IMAD.SHL.U32 R51, R35, 0x2, RZ ;  /* 0x0000000223337824 */ /* 0x000fe200078e00ff */
[----:B------:R-:W-:Y:S01]  /*1170*/  IADD3 R49, R20, 0x1e0, RZ ;  /* 0x000001e014317810 */ /* 0x000fe20007ffe0ff */
[----:B------:R-:W-:Y:S01]  /*1180*/  IMAD R0, R53, 0x10, R0 ;  /* 0x0000001035007824 */ /* 0x000fe200078e0200 */
[----:B------:R-:W-:-:S02]  /*1190*/  LEA.HI.SX32 R41, R41, R20, 0x1b ;  /* 0x0000001429297211 */ /* 0x000fc400078fdaff */
[-C--:B------:R-:W-:Y:S02]  /*11a0*/  LEA.HI.SX32 R43, R43, R20.reuse, 0x1b ;  /* 0x000000142b2b7211 */ /* 0x080fe400078fdaff */
[----:B------:R-:W-:Y:S02]  /*11b0*/  SHF.L.U32 R52, R33, 0x1, RZ ;  /* 0x0000000121347819 */ /* 0x000fe400000006ff */
[----:B------:R-:W-:Y:S01]  /*11c0*/  ISETP.GE.AND P5, PT, R22, UR7, PT ;  /* 0x0000000716007c0c */ /* 0x000fe2000bfa6270 */
[----:B------:R-:W-:Y:S01]  /*11d0*/  IMAD.SHL.U32 R48, R39, 0x2, RZ ;  /* 0x0000000227307824 */ /* 0x000fe200078e00ff */
[----:B------:R-:W-:Y:S02]  /*11e0*/  LOP3.LUT R30, R30, 0xffffffbf, RZ, 0xc0, !PT ;  /* 0xffffffbf1e1e7812 */ /* 0x000fe400078ec0ff */
[-C--:B------:R-:W-:Y:S02]  /*11f0*/  LEA.HI.SX32 R45, R45, R20.reuse, 0x1b ;  /* 0x000000142d2d7211 */ /* 0x080fe400078fdaff */
[----:B------:R-:W-:-:S02]  /*1200*/  LEA.HI.SX32 R47, R47, R20, 0x1b ;  /* 0x000000142f2f7211 */ /* 0x000fc400078fdaff */
[----:B------:R-:W-:Y:S01]  /*1210*/  SHF.L.U32 R50, R37, 0x1, RZ ;  /* 0x0000000125327819 */ /* 0x000fe200000006ff */
[----:B------:R-:W-:Y:S01]  /*1220*/  IMAD.SHL.U32 R165, R43, 0x2, RZ ;  /* 0x000000022ba57824 */ /* 0x000fe200078e00ff */
[----:B------:R-:W-:Y:S02]  /*1230*/  LEA.HI.SX32 R49, R49, R20, 0x1b ;  /* 0x0000001431317211 */ /* 0x000fe400078fdaff */
[----:B------:R-:W-:Y:S01]  /*1240*/  SHF.L.U32 R46, R41, 0x1, RZ ;  /* 0x00000001292e7819 */ /* 0x000fe200000006ff */
[----:B------:R-:W-:Y:S01]  /*1250*/  IMAD.SHL.U32 R163, R47, 0x2, RZ ;  /* 0x000000022fa37824 */ /* 0x000fe200078e00ff */
[----:B------:R-:W-:Y:S02]  /*1260*/  @P3 LOP3.LUT R30, R30, 0x40, RZ, 0xfc, !PT ;  /* 0x000000401e1e3812 */ /* 0x000fe400078efcff */
[----:B------:R-:W-:Y:S02]  /*1270*/  SHF.L.U32 R164, R45, 0x1, RZ ;  /* 0x000000012da47819 */ /* 0x000fe400000006ff */
[----:B------:R-:W-:-:S02]  /*1280*/  LEA.HI.SX32 R54, R0, R0, 0x1b ;  /* 0x0000000000367211 */ /* 0x000fc400078fdaff */
[----:B------:R-:W-:Y:S02]  /*1290*/  SHF.L.U32 R162, R49, 0x1, RZ ;  /* 0x0000000131a27819 */ /* 0x000fe400000006ff */
[----:B------:R-:W-:Y:S02]  /*12a0*/  LOP3.LUT R30, R30, 0xffffffdf, RZ, 0xc0, !PT ;  /* 0xffffffdf1e1e7812 */ /* 0x000fe400078ec0ff */
[----:B------:R-:W-:Y:S02]  /*12b0*/  SHF.L.U32 R54, R54, 0x1, RZ ;  /* 0x0000000136367819 */ /* 0x000fe400000006ff */
[----:B------:R-:W-:Y:S02]  /*12c0*/  @P5 LOP3.LUT R30, R30, 0x20, RZ, 0xfc, !PT ;  /* 0x000000201e1e5812 */ /* 0x000fe400078efcff */
        /* <DEDUP_REMOVED lines=12> */
[----:B------:R-:W-:Y:S01]  /*1390*/  @P1 LOP3.LUT R30, R30, 0x100, RZ, 0xfc, !PT ;  /* 0x000001001e1e1812 */ /* 0x000fe200078efcff */
[----:B---3--:R-:W-:Y:S04]  /*13a0*/  STS.U16 [R67], R4 ;  /* 0x0000000443007388 */ /* 0x008fe80000000400 */
[----:B----4-:R-:W-:Y:S04]  /*13b0*/  STS.U16 [R66+0x40], R5 ;  /* 0x0000400542007388 */ /* 0x010fe80000000400 */
[----:B-----5:R-:W-:Y:S04]  /*13c0*/  STS.U16 [R65+0x80], R6 ;  /* 0x0000800641007388 */ /* 0x020fe80000000400 */
[----:B--2---:R-:W-:Y:S04]  /*13d0*/  STS.U16 [R63+0xc0], R7 ;  /* 0x0000c0073f007388 */ /* 0x004fe80000000400 */
[----:B------:R0:W-:Y:S04]  /*13e0*/  STS.U16 [R62+0x100], R8 ;  /* 0x000100083e007388 */ /* 0x0001e80000000400 */
        /* <DEDUP_REMOVED lines=31> */
[----:B------:R-:W-:-:S03]  /*15e0*/  LOP3.LUT R30, R30, 0xfffffffd, RZ, 0xc0, !PT ;  /* 0xfffffffd1e1e7812 */ /* 0x000fc600078ec0ff */
        /* <DEDUP_REMOVED lines=31> */
[----:B------:R-:W-:Y:S01]  /*17e0*/  PRMT R16, RZ, 0x7610, R16 ;  /* 0x00007610ff107816 */ /* 0x000fe20000000010 */
        /* <DEDUP_REMOVED lines=73> */
[----:B------:R-:W-:Y:S02]  /*1c80*/  ISETP.NE.AND P0, PT, R21, RZ, PT ;  /* 0x000000ff1500720c */ /* 0x000fe40003f05270 */
[----:B------:R-:W-:Y:S01]  /*1c90*/  PRMT R21, RZ, 0x7610, R21 ;  /* 0x00007610ff157816 */ /* 0x000fe20000000015 */
[----:B------:R0:W5:Y:S04]  /*1ca0*/  @!P2 LDG.E.U16 R30, [R10.64+0x2c0] ;  /* 0x0002c01e0a1ea981 */ /* 0x000168000c1e1500 */
[----:B------:R0:W5:Y:S04]  /*1cb0*/  @!P3 LDG.E.U16 R32, [R10.64+0x300] ;  /* 0x0003001e0a20b981 */ /* 0x000168000c1e1500 */
[----:B------:R0:W5:Y:S04]  /*1cc0*/  @!P4 LDG.E.U16 R31, [R10.64+0x340] ;  /* 0x0003401e0a1fc981 */ /* 0x000168000c1e1500 */
[----:B------:R0:W5:Y:S01]  /*1cd0*/  @!P0 LDG.E.U16 R19, [R10.64+0x40] ;  /* 0x0000401e0a138981 */ /* 0x000162000c1e1500 */
[----:B------:R-:W-:-:S02]  /*1ce0*/  ISETP.NE.AND P0, PT, R22, RZ, PT ;  /* 0x000000ff1600720c */ /* 0x000fc40003f05270 */
[----:B------:R-:W-:Y:S01]  /*1cf0*/  PRMT R22, RZ, 0x7610, R22 ;  /* 0x00007610ff167816 */ /* 0x000fe20000000016 */
[----:B------:R0:W5:Y:S04]  /*1d00*/  @!P5 LDG.E.U16 R34, [R10.64+0x380] ;  /* 0x0003801e0a22d981 */ /* 0x000168000c1e1500 */
[----:B------:R0:W5:Y:S06]  /*1d10*/  @!P6 LDG.E.U16 R33, [R10.64+0x3c0] ;  /* 0x0003c01e0a21e981 */ /* 0x00016c000c1e1500 */
[----:B------:R0:W5:Y:S01]  /*1d20*/  @!P0 LDG.E.U16 R21, [R10.64+0x80] ;  /* 0x0000801e0a158981 */ /* 0x000162000c1e1500 */
[----:B------:R-:W-:-:S02]  /*1d30*/  ISETP.NE.AND P0, PT, R23, RZ, PT ;  /* 0x000000ff1700720c */ /* 0x000fc40003f05270 */
[----:B------:R-:W-:-:S11]  /*1d40*/  PRMT R23, RZ, 0x7610, R23 ;  /* 0x00007610ff177816 */ /* 0x000fd60000000017 */
[----:B------:R0:W5:Y:S01]  /*1d50*/  @!P0 LDG.E.U16 R22, [R10.64+0xc0] ;  /* 0x0000c01e0a168981 */ /* 0x000162000c1e1500 */
[----:B------:R-:W-:Y:S02]  /*1d60*/  ISETP.NE.AND P0, PT, R24, RZ, PT ;  /* 0x000000ff1800720c */ /* 0x000fe40003f05270 */
        /* <DEDUP_REMOVED lines=15> */
[----:B------:R-:W-:-:S06]  /*1e60*/  PRMT R29, RZ, 0x7610, R29 ;  /* 0x00007610ff1d7816 */ /* 0x000fcc000000001d */
[----:B------:R0:W5:Y:S05]  /*1e70*/  @!P1 LDG.E.U16 R29, [R10.64+0x280] ;  /* 0x0002801e0a1d9981 */ /* 0x00016a000c1e1500 */
        /* <DEDUP_REMOVED lines=13> */
[----:B------:R-:W5:Y:S01]  /*1f50*/  LDL.LU R35, [R1+0x34] ;  /* 0x0000340001237983 */ /* 0x000f620000300800 */
[----:B0-----:R-:W-:-:S02]  /*1f60*/  PRMT R11, RZ, 0x5410, R142 ;  /* 0x00005410ff0b7816 */ /* 0x001fc4000000008e */
[----:B-1----:R-:W-:-:S05]  /*1f70*/  PRMT R12, RZ, 0x5410, R12 ;  /* 0x00005410ff0c7816 */ /* 0x002fca000000000c */
[----:B------:R-:W-:-:S05]  /*1f80*/  FADD.FTZ R44, R12, UR4 ;  /* 0x000000040c2c7e21 */ /* 0x000fca0008010000 */
[----:B------:R-:W-:Y:S02]  /*1f90*/  FSETP.GTU.FTZ.AND P4, PT, R44, 20, PT ;  /* 0x41a000002c00780b */ /* 0x000fe40003f9c000 */
[----:B--2---:R-:W-:Y:S02]  /*1fa0*/  PRMT R13, RZ, 0x5410, R13 ;  /* 0x00005410ff0d7816 */ /* 0x004fe4000000000d */
[----:B---3--:R-:W-:Y:S02]  /*1fb0*/  PRMT R14, RZ, 0x5410, R14 ;  /* 0x00005410ff0e7816 */ /* 0x008fe4000000000e */
[----:B----4-:R-:W-:Y:S01]  /*1fc0*/  PRMT R15, RZ, 0x5410, R15 ;  /* 0x00005410ff0f7816 */ /* 0x010fe2000000000f */
        /* <DEDUP_REMOVED lines=30> */
[----:B------:R-:W-:Y:S01]  /*21b0*/  FFMA.FTZ R10, R52, R11, R35 ;  /* 0x0000000b340a7223 */ /* 0x000fe20000010023 */
[----:B------:R-:W-:Y:S01]  /*21c0*/  PRMT R11, RZ, 0x5410, R140 ;  /* 0x00005410ff0b7816 */ /* 0x000fe2000000008c */
[----:B------:R1:W0:Y:S01]  /*21d0*/  LDS.U16 R28, [R54+0x16] ;  /* 0x00001600361c7984 */ /* 0x0002220000000400 */
[----:B--2---:R-:W-:-:S03]  /*21e0*/  PRMT R50, RZ, 0x5410, R50 ;  /* 0x00005410ff327816 */ /* 0x004fc60000000032 */
        /* <DEDUP_REMOVED lines=21> */
[----:B------:R-:W-:Y:S02]  /*2340*/  PRMT R16, RZ, 0x5410, R16 ;  /* 0x00005410ff107816 */ /* 0x000fe40000000010 */
[----:B------:R-:W-:Y:S01]  /*2350*/  PRMT R17, RZ, 0x5410, R17 ;  /* 0x00005410ff117816 */ /* 0x000fe20000000011 */
[----:B------:R-:W-:Y:S01]  /*2360*/  FFMA.FTZ R11, R45, R11, R10 ;  /* 0x0000000b2d0b7223 */ /* 0x000fe2000001000a */
[----:B------:R-:W-:Y:S01]  /*2370*/  PRMT R10, RZ, 0x5410, R118 ;  /* 0x00005410ff0a7816 */ /* 0x000fe20000000076 */
[----:B------:R-:W-:Y:S01]  /*2380*/  IMAD.MOV.U32 R19, RZ, RZ, c[0x0][0x16c] ;  /* 0x00005b00ff137624 */ /* 0x000fe200078e00ff */
        /* <DEDUP_REMOVED lines=8> */
[----:B------:R-:W-:Y:S01]  /*2410*/  ISETP.GE.AND P5, PT, R19, 0x1, PT ;  /* 0x000000011300780c */ /* 0x000fe20003fa6270 */
[----:B------:R-:W-:Y:S01]  /*2420*/  FFMA.FTZ R13, R34, R10, R11 ;  /* 0x0000000a220d7223 */ /* 0x000fe2000001000b */
[----:B------:R-:W-:Y:S01]  /*2430*/  FSETP.GTU.FTZ.AND P3, PT, R39, 20, PT ;  /* 0x41a000002700780b */ /* 0x000fe20003f7c000 */
[----:B------:R-:W-:Y:S01]  /*2440*/  FADD.FTZ R33, R18, UR4 ;  /* 0x0000000412217e21 */ /* 0x000fe20008010000 */
[----:B------:R-:W-:-:S02]  /*2450*/  FSETP.GTU.FTZ.AND P2, PT, R38, 20, PT ;  /* 0x41a000002600780b */ /* 0x000fc40003f5c000 */
[----:B------:R-:W-:Y:S02]  /*2460*/  FSETP.GTU.FTZ.AND P1, PT, R37, 20, PT ;  /* 0x41a000002500780b */ /* 0x000fe40003f3c000 */
[----:B------:R-:W-:Y:S02]  /*2470*/  FSETP.GTU.FTZ.AND P0, PT, R36, 20, PT ;  /* 0x41a000002400780b */ /* 0x000fe40003f1c000 */
[----:B------:R-:W-:Y:S01]  /*2480*/  FSETP.GTU.FTZ.AND P6, PT, R35, 20, PT ;  /* 0x41a000002300780b */ /* 0x000fe20003fdc000 */
[----:B------:R-:W-:Y:S07]  /*2490*/  @P4 BRA `(.L_x_360) ;  /* 0x000001f000004947 */ /* 0x000fee0003800000 */
[----:B0123--:R-:W-:Y:S01]  /*24a0*/  FMUL.FTZ R44, R44, 1.4426950216293334961 ;  /* 0x3fb8aa3b2c2c7820 */ /* 0x00ffe20000410000 */
        /* <DEDUP_REMOVED lines=30> */
.L_x_360:
[----:B0123--:R-:W-:Y:S05]  /*2690*/  BSYNC B0 ;  /* 0x0000000000007941 */ /* 0x00ffea0003800000 */
.L_x_359:
        /* <DEDUP_REMOVED lines=39> */
.L_x_362:
[----:B------:R-:W-:Y:S05]  /*2910*/  BSYNC B0 ;  /* 0x0000000000007941 */ /* 0x000fea0003800000 */
.L_x_361:
        /* <DEDUP_REMOVED lines=39> */
.L_x_364:
[----:B------:R-:W-:Y:S05]  /*2b90*/  BSYNC B0 ;  /* 0x0000000000007941 */ /* 0x000fea0003800000 */
.L_x_363:
        /* <DEDUP_REMOVED lines=39> */
.L_x_366:
[----:B------:R-:W-:Y:S05]  /*2e10*/  BSYNC B0 ;  /* 0x0000000000007941 */ /* 0x000fea0003800000 */
.L_x_365:
        /* <DEDUP_REMOVED lines=39> */
.L_x_368:
[----:B------:R-:W-:Y:S05]  /*3090*/  BSYNC B0 ;  /* 0x0000000000007941 */ /* 0x000fea0003800000 */
.L_x_367:
        /* <DEDUP_REMOVED lines=39> */
.L_x_370:
[----:B------:R-:W-:Y:S05]  /*3310*/  BSYNC B0 ;  /* 0x0000000000007941 */ /* 0x000fea0003800000 */
.L_x_369:
        /* <DEDUP_REMOVED lines=39> */
.L_x_372:
[----:B------:R-:W-:Y:S05]  /*3590*/  BSYNC B0 ;  /* 0x0000000000007941 */ /* 0x000fea0003800000 */
.L_x_371:
[----:B------:R-:W-:Y:S01]  /*35a0*/  PRMT R4, RZ, 0x5410, R53 ;  /* 0x00005410ff047816 */ /* 0x000fe20000000035 */
[----:B------:R-:W-:Y:S01]  /*35b0*/  BSSY B0, `(.L_x_373) ;  /* 0x0000028000007945 */ /* 0x000fe20003800000 */
[----:B------:R-:W-:Y:S01]  /*35c0*/  PRMT R20, RZ, 0x5410, R20 ;  /* 0x00005410ff147816 */ /* 0x000fe20000000014 */
[----:B------:R-:W-:Y:S01]  /*35d0*/  HFMA2.MMA R19, -RZ, RZ, 0, 0 ;  /* 0x00000000ff137435 */ /* 0x000fe200000001ff */
[----:B------:R-:W-:Y:S02]  /*35e0*/  PRMT R3, RZ, 0x5410, R3 ;  /* 0x00005410ff037816 */ /* 0x000fe40000000003 */
[----:B------:R-:W-:Y:S01]  /*35f0*/  FSETP.GTU.FTZ.AND P4, PT, R21, 20, PT ;  /* 0x41a000001500780b */ /* 0x000fe20003f9c000 */
[----:B------:R-:W-:Y:S02]  /*3600*/  FFMA.FTZ R4, R20, R4, R13 ;  /* 0x0000000414047223 */ /* 0x000fe4000001000d */
[----:B------:R-:W-:-:S03]  /*3610*/  FADD.FTZ R18, R3, UR4 ;  /* 0x0000000403127e21 */ /* 0x000fc60008010000 */
[----:B------:R0:W-:Y:S01]  /*3620*/  STL [R1+0x34], R4 ;  /* 0x0000340401007387 */ /* 0x0001e20000100800 */
[----:B------:R-:W-:Y:S05]  /*3630*/  @P3 BRA `(.L_x_374) ;  /* 0x000001f000003947 */ /* 0x000fea0003800000 */
[----:B------:R-:W-:Y:S02]  /*3640*/  FMUL.FTZ R31, R31, 1.4426950216293334961 ;  /* 0x3fb8aa3b1f1f7820 */ /* 0x000fe40000410000 */
[----:B------:R-:W-:Y:S02]  /*3650*/  IMAD.MOV.U32 R8, RZ, RZ, 0x3e800000 ;  /* 0x3e800000ff087424 */ /* 0x000fe400078e00ff */
[----:B------:R-:W1:Y:S01]  /*3660*/  MUFU.EX2 R6, R31 ;  /* 0x0000001f00067308 */ /* 0x000e620000000800 */
[----:B------:R-:W-:Y:S02]  /*3670*/  IMAD.MOV.U32 R7, RZ, RZ, 0x3d39bf78 ;  /* 0x3d39bf78ff077424 */ /* 0x000fe400078e00ff */
[C---:B-1----:R-:W-:Y:S01]  /*3680*/  FADD.FTZ.RZ R3, R6.reuse, 1 ;  /* 0x3f80000006037421 */ /* 0x042fe2000001c000 */
[----:B------:R-:W-:-:S04]  /*3690*/  ISETP.GE.U32.AND P3, PT, R6, 0x7f800000, PT ;  /* 0x7f8000000600780c */ /* 0x000fc80003f66070 */
[----:B------:R-:W-:-:S04]  /*36a0*/  IADD3 R3, R3, -0x3f400000, RZ ;  /* 0xc0c0000003037810 */ /* 0x000fc80007ffe0ff */
[----:B------:R-:W-:-:S04]  /*36b0*/  LOP3.LUT R3, R3, 0xff800000, RZ, 0xc0, !PT ;  /* 0xff80000003037812 */ /* 0x000fc800078ec0ff */
[----:B------:R-:W-:Y:S02]  /*36c0*/  IADD3 R5, -R3, 0x40800000, RZ ;  /* 0x4080000003057810 */ /* 0x000fe40007ffe1ff */
[----:B0-----:R-:W-:Y:S02]  /*36d0*/  IADD3 R4, R6, -R3, RZ ;  /* 0x8000000306047210 */ /* 0x001fe40007ffe0ff */
        /* <DEDUP_REMOVED lines=21> */
.L_x_374:
[----:B------:R-:W-:Y:S05]  /*3830*/  BSYNC B0 ;  /* 0x0000000000007941 */ /* 0x000fea0003800000 */
.L_x_373:
[----:B------:R-:W-:Y:S01]  /*3840*/  PRMT R2, RZ, 0x5410, R2 ;  /* 0x00005410ff027816 */ /* 0x000fe20000000002 */
[----:B------:R-:W-:Y:S01]  /*3850*/  BSSY B0, `(.L_x_375) ;  /* 0x0000025000007945 */ /* 0x000fe20003800000 */
[----:B------:R-:W-:Y:S01]  /*3860*/  FSETP.GTU.FTZ.AND P3, PT, R18, 20, PT ;  /* 0x41a000001200780b */ /* 0x000fe20003f7c000 */
[----:B------:R-:W-:Y:S01]  /*3870*/  CS2R R16, SRZ ;  /* 0x0000000000107805 */ /* 0x000fe2000001ff00 */
[----:B------:R-:W-:Y:S01]  /*3880*/  CS2R R14, SRZ ;  /* 0x00000000000e7805 */ /* 0x000fe2000001ff00 */
[----:B------:R-:W-:Y:S01]  /*3890*/  FADD.FTZ R13, R2, UR4 ;  /* 0x00000004020d7e21 */ /* 0x000fe20008010000 */
[----:B------:R-:W-:Y:S05]  /*38a0*/  @P2 BRA `(.L_x_376) ;  /* 0x000001f000002947 */ /* 0x000fea0003800000 */
[----:B------:R-:W-:Y:S02]  /*38b0*/  FMUL.FTZ R29, R29, 1.4426950216293334961 ;  /* 0x3fb8aa3b1d1d7820 */ /* 0x000fe40000410000 */
[----:B------:R-:W-:Y:S02]  /*38c0*/  IMAD.MOV.U32 R7, RZ, RZ, 0x3e800000 ;  /* 0x3e800000ff077424 */ /* 0x000fe400078e00ff */
[----:B------:R-:W1:Y:S01]  /*38d0*/  MUFU.EX2 R5, R29 ;  /* 0x0000001d00057308 */ /* 0x000e620000000800 */
[----:B------:R-:W-:-:S02]  /*38e0*/  IMAD.MOV.U32 R6, RZ, RZ, 0x3d39bf78 ;  /* 0x3d39bf78ff067424 */ /* 0x000fc400078e00ff */
[C---:B-1----:R-:W-:Y:S01]  /*38f0*/  FADD.FTZ.RZ R2, R5.reuse, 1 ;  /* 0x3f80000005027421 */ /* 0x042fe2000001c000 */
[----:B------:R-:W-:-:S04]  /*3900*/  ISETP.GE.U32.AND P2, PT, R5, 0x7f800000, PT ;  /* 0x7f8000000500780c */ /* 0x000fc80003f46070 */
[----:B------:R-:W-:-:S04]  /*3910*/  IADD3 R2, R2, -0x3f400000, RZ ;  /* 0xc0c0000002027810 */ /* 0x000fc80007ffe0ff */
[----:B------:R-:W-:-:S04]  /*3920*/  LOP3.LUT R2, R2, 0xff800000, RZ, 0xc0, !PT ;  /* 0xff80000002027812 */ /* 0x000fc800078ec0ff */
[----:B0-----:R-:W-:Y:S02]  /*3930*/  IADD3 R4, -R2, 0x40800000, RZ ;  /* 0x4080000002047810 */ /* 0x001fe40007ffe1ff */
        /* <DEDUP_REMOVED lines=22> */
.L_x_376:
[----:B------:R-:W-:Y:S05]  /*3aa0*/  BSYNC B0 ;  /* 0x0000000000007941 */ /* 0x000fea0003800000 */
.L_x_375:
[----:B------:R-:W-:Y:S01]  /*3ab0*/  PRMT R0, RZ, 0x5410, R0 ;  /* 0x00005410ff007816 */ /* 0x000fe20000000000 */
[----:B------:R-:W-:Y:S01]  /*3ac0*/  BSSY B0, `(.L_x_377) ;  /* 0x0000026000007945 */ /* 0x000fe20003800000 */
[----:B------:R-:W-:Y:S01]  /*3ad0*/  HFMA2.MMA R9, -RZ, RZ, 0, 0 ;  /* 0x00000000ff097435 */ /* 0x000fe200000001ff */
[----:B------:R-:W-:Y:S01]  /*3ae0*/  FSETP.GTU.FTZ.AND P2, PT, R13, 20, PT ;  /* 0x41a000000d00780b */ /* 0x000fe20003f5c000 */
[----:B------:R-:W-:Y:S01]  /*3af0*/  IMAD.MOV.U32 R12, RZ, RZ, RZ ;  /* 0x000000ffff0c7224 */ /* 0x000fe200078e00ff */
[----:B------:R-:W-:Y:S01]  /*3b00*/  CS2R R10, SRZ ;  /* 0x00000000000a7805 */ /* 0x000fe2000001ff00 */
[----:B------:R-:W-:Y:S01]  /*3b10*/  FADD.FTZ R8, R0, UR4 ;  /* 0x0000000400087e21 */ /* 0x000fe20008010000 */
[----:B------:R-:W-:Y:S05]  /*3b20*/  @P1 BRA `(.L_x_378) ;  /* 0x000001f000001947 */ /* 0x000fea0003800000 */
[----:B------:R-:W-:Y:S02]  /*3b30*/  FMUL.FTZ R27, R27, 1.4426950216293334961 ;  /* 0x3fb8aa3b1b1b7820 */ /* 0x000fe40000410000 */
[----:B0-----:R-:W-:Y:S02]  /*3b40*/  IMAD.MOV.U32 R4, RZ, RZ, 0x3e800000 ;  /* 0x3e800000ff047424 */ /* 0x001fe400078e00ff */
[----:B------:R-:W0:Y:S01]  /*3b50*/  MUFU.EX2 R5, R27 ;  /* 0x0000001b00057308 */ /* 0x000e220000000800 */
[----:B------:R-:W-:-:S02]  /*3b60*/  IMAD.MOV.U32 R7, RZ, RZ, 0x3d39bf78 ;  /* 0x3d39bf78ff077424 */ /* 0x000fc400078e00ff */
        /* <DEDUP_REMOVED lines=27> */
.L_x_378:
[----:B------:R-:W-:Y:S05]  /*3d20*/  BSYNC B0 ;  /* 0x0000000000007941 */ /* 0x000fea0003800000 */
.L_x_377:
[----:B------:R-:W-:Y:S01]  /*3d30*/  BSSY B0, `(.L_x_379) ;  /* 0x0000025000007945 */ /* 0x000fe20003800000 */
[----:B------:R-:W-:Y:S01]  /*3d40*/  FSETP.GTU.FTZ.AND P1, PT, R8, 20, PT ;  /* 0x41a000000800780b */ /* 0x000fe20003f3c000 */
[----:B------:R-:W-:Y:S01]  /*3d50*/  CS2R R6, SRZ ;  /* 0x0000000000067805 */ /* 0x000fe2000001ff00 */
[----:B0-----:R-:W-:Y:S01]  /*3d60*/  CS2R R4, SRZ ;  /* 0x0000000000047805 */ /* 0x001fe2000001ff00 */
[----:B------:R-:W-:Y:S01]  /*3d70*/  CS2R R2, SRZ ;  /* 0x0000000000027805 */ /* 0x000fe2000001ff00 */
[----:B------:R-:W-:Y:S05]  /*3d80*/  @P0 BRA `(.L_x_380) ;  /* 0x000001f000000947 */ /* 0x000fea0003800000 */
[----:B------:R-:W-:Y:S02]  /*3d90*/  FMUL.FTZ R25, R25, 1.4426950216293334961 ;  /* 0x3fb8aa3b19197820 */ /* 0x000fe40000410000 */
[----:B------:R-:W-:Y:S02]  /*3da0*/  IMAD.MOV.U32 R42, RZ, RZ, 0x3e800000 ;  /* 0x3e800000ff2a7424 */ /* 0x000fe400078e00ff */
        /* <DEDUP_REMOVED lines=29> */
.L_x_380:
[----:B------:R-:W-:Y:S05]  /*3f80*/  BSYNC B0 ;  /* 0x0000000000007941 */ /* 0x000fea0003800000 */
.L_x_379:
[----:B------:R-:W-:Y:S01]  /*3f90*/  BSSY B0, `(.L_x_381) ;  /* 0x0000021000007945 */ /* 0x000fe20003800000 */
[----:B------:R-:W-:Y:S05]  /*3fa0*/  @P6 BRA `(.L_x_382) ;  /* 0x000001f000006947 */ /* 0x000fea0003800000 */
[----:B------:R-:W-:Y:S02]  /*3fb0*/  FMUL.FTZ R23, R23, 1.4426950216293334961 ;  /* 0x3fb8aa3b17177820 */ /* 0x000fe40000410000 */
[----:B------:R-:W-:Y:S02]  /*3fc0*/  IMAD.MOV.U32 R42, RZ, RZ, 0x3e800000 ;  /* 0x3e800000ff2a7424 */ /* 0x000fe400078e00ff */
[----:B------:R-:W0:Y:S01]  /*3fd0*/  MUFU.EX2 R43, R23 ;  /* 0x00000017002b7308 */ /* 0x000e220000000800 */
[----:B------:R-:W-:Y:S02]  /*3fe0*/  IMAD.MOV.U32 R61, RZ, RZ, 0x3d39bf78 ;  /* 0x3d39bf78ff3d7424 */ /* 0x000fe400078e00ff */
        /* <DEDUP_REMOVED lines=27> */
.L_x_382:
[----:B------:R-:W-:Y:S05]  /*41a0*/  BSYNC B0 ;  /* 0x0000000000007941 */ /* 0x000fea0003800000 */
.L_x_381:
        /* <DEDUP_REMOVED lines=33> */
.L_x_384:
[----:B------:R-:W-:Y:S05]  /*43c0*/  BSYNC B0 ;  /* 0x0000000000007941 */ /* 0x000fea0003800000 */
.L_x_383:
        /* <DEDUP_REMOVED lines=33> */
.L_x_386:
[----:B------:R-:W-:Y:S05]  /*45e0*/  BSYNC B0 ;  /* 0x0000000000007941 */ /* 0x000fea0003800000 */
.L_x_385:
        /* <DEDUP_REMOVED lines=33> */
.L_x_388:
[----:B------:R-:W-:Y:S05]  /*4800*/  BSYNC B0 ;  /* 0x0000000000007941 */ /* 0x000fea0003800000 */
.L_x_387:
        /* <DEDUP_REMOVED lines=33> */
.L_x_390:
[----:B------:R-:W-:Y:S05]  /*4a20*/  BSYNC B0 ;  /* 0x0000000000007941 */ /* 0x000fea0003800000 */
.L_x_389:
[----:B------:R-:W-:Y:S01]  /*4a30*/  BAR.SYNC.DEFER_BLOCKING 0x0 ;  /* 0x0000000000007b1d */ /* 0x000fe20000010000 */
[----:B------:R-:W-:Y:S02]  /*4a40*/  IMAD.MOV.U32 R0, RZ, RZ, RZ ;  /* 0x000000ffff007224 */ /* 0x000fe400078e00ff */
        /* <DEDUP_REMOVED lines=19> */
[----:B------:R-:W-:Y:S01]  /*4b80*/  CS2R R16, SRZ ;  /* 0x0000000000107805 */ /* 0x000fe2000001ff00 */
[----:B------:R-:W-:Y:S01]  /*4b90*/  CS2R R14, SRZ ;  /* 0x00000000000e7805 */ /* 0x000fe2000001ff00 */
[----:B------:R-:W-:Y:S01]  /*4ba0*/  ULEA.HI UR9, UR38, UR38, URZ, 0x1 ;  /* 0x0000002626097291 */ /* 0x000fe2000f8f083f */
[----:B------:R-:W-:Y:S01]  /*4bb0*/  IMAD.MOV.U32 R12, RZ, RZ, RZ ;  /* 0x000000ffff0c7224 */ /* 0x000fe200078e00ff */
[----:B------:R-:W-:Y:S01]  /*4bc0*/  CS2R R10, SRZ ;  /* 0x00000000000a7805 */ /* 0x000fe2000001ff00 */
[----:B------:R-:W-:Y:S01]  /*4bd0*/  MOV R9, RZ ;  /* 0x000000ff00097202 */ /* 0x000fe20000000f00 */
[----:B------:R-:W-:Y:S01]  /*4be0*/  ULOP3.LUT UR9, UR9, 0xfffffe, URZ, 0xc0, !UPT ;  /* 0x00fffffe09097892 */ /* 0x000fe2000f8ec03f */
[----:B------:R-:W-:Y:S01]  /*4bf0*/  CS2R R6, SRZ ;  /* 0x0000000000067805 */ /* 0x000fe2000001ff00 */
[----:B------:R-:W-:Y:S01]  /*4c00*/  CS2R R4, SRZ ;  /* 0x0000000000047805 */ /* 0x000fe2000001ff00 */
[----:B------:R-:W-:Y:S01]  /*4c10*/  CS2R R2, SRZ ;  /* 0x0000000000027805 */ /* 0x000fe2000001ff00 */
[----:B------:R-:W-:Y:S01]  /*4c20*/  IMAD.MOV.U32 R0, RZ, RZ, RZ ;  /* 0x000000ffff007224 */ /* 0x000fe200078e00ff */
[----:B------:R-:W-:-:S02]  /*4c30*/  UIADD3 UR38, UR38, -UR9, URZ ;  /* 0x8000000926267290 */ /* 0x000fc4000fffe03f */
[----:B------:R-:W-:Y:S02]  /*4c40*/  UMOV UR7, URZ ;  /* 0x0000003f00077c82 */ /* 0x000fe40008000000 */
[----:B------:R-:W-:Y:S02]  /*4c50*/  UMOV UR8, URZ ;  /* 0x0000003f00087c82 */ /* 0x000fe40008000000 */
[----:B------:R-:W-:Y:S02]  /*4c60*/  UMOV UR9, URZ ;  /* 0x0000003f00097c82 */ /* 0x000fe40008000000 */
.L_x_439:
        /* <DEDUP_REMOVED lines=62> */
[----:B------:R-:W-:Y:S01]  /*5050*/  IMAD.U32 R42, RZ, RZ, UR22 ;  /* 0x00000016ff2a7e24 */ /* 0x000fe2000f8e00ff */
[----:B------:R-:W-:Y:S01]  /*5060*/  MOV R43, UR23 ;  /* 0x00000017002b7c02 */ /* 0x000fe20008000f00 */
[----:B------:R-:W2:Y:S01]  /*5070*/  LDL R82, [R1+0xc] ;  /* 0x00000c0001527983 */ /* 0x000ea20000100800 */
[----:B------:R-:W-:Y:S01]  /*5080*/  PRMT R66, RZ, 0x7610, R66 ;  /* 0x00007610ff427816 */ /* 0x000fe20000000042 */
[----:B------:R-:W-:-:S02]  /*5090*/  ULDC.64 UR22, c[0x0][0x198] ;  /* 0x0000660000167ab9 */ /* 0x000fc40000000a00 */
[----:B------:R1:W2:Y:S01]  /*50a0*/  LDG.E R77, [R42.64] ;  /* 0x0000001e2a4d7981 */ /* 0x0002a2000c1e1900 */
[----:B------:R-:W-:Y:S02]  /*50b0*/  PRMT R65, RZ, 0x7610, R65 ;  /* 0x00007610ff417816 */ /* 0x000fe40000000041 */
[C---:B------:R-:W-:Y:S01]  /*50c0*/  LOP3.LUT R67, R56.reuse, 0x180, RZ, 0xfc, !PT ;  /* 0x0000018038437812 */ /* 0x040fe200078efcff */
[----:B------:R0:W3:Y:S01]  /*50d0*/  @!P5 LDG.E.U16 R66, [R40.64+0x140] ;  /* 0x0001401e2842d981 */ /* 0x0000e2000c1e1500 */
[----:B------:R-:W-:Y:S02]  /*50e0*/  LOP3.LUT R64, R56, 0x160, RZ, 0xfc, !PT ;  /* 0x0000016038407812 */ /* 0x000fe400078efcff */
[----:B------:R-:W-:Y:S01]  /*50f0*/  ISETP.GE.AND P5, PT, R67, UR43, PT ;  /* 0x0000002b43007c0c */ /* 0x000fe2000bfa6270 */
[----:B------:R0:W4:Y:S01]  /*5100*/  @!P6 LDG.E.U16 R65, [R40.64+0x100] ;  /* 0x0001001e2841e981 */ /* 0x000122000c1e1500 */
[----:B------:R-:W-:Y:S02]  /*5110*/  PRMT R67, RZ, 0x7610, R67 ;  /* 0x00007610ff437816 */ /* 0x000fe40000000043 */
[----:B------:R-:W-:Y:S01]  /*5120*/  ISETP.GE.AND P6, PT, R64, UR43, PT ;  /* 0x0000002b40007c0c */ /* 0x000fe2000bfc6270 */
[----:B------:R-:W4:Y:S01]  /*5130*/  LDL R81, [R1+0x8] ;  /* 0x0000080001517983 */ /* 0x000f220000100800 */
[----:B------:R-:W-:-:S02]  /*5140*/  LOP3.LUT R64, R56, 0x1a0, RZ, 0xfc, !PT ;  /* 0x000001a038407812 */ /* 0x000fc400078efcff */
[----:B------:R-:W-:Y:S01]  /*5150*/  PRMT R68, RZ, 0x7610, R68 ;  /* 0x00007610ff447816 */ /* 0x000fe20000000044 */
[----:B------:R0:W4:Y:S01]  /*5160*/  @!P3 LDG.E.U16 R67, [R40.64+0x180] ;  /* 0x0001801e2843b981 */ /* 0x000122000c1e1500 */
[----:B------:R-:W-:Y:S02]  /*5170*/  PRMT R69, RZ, 0x7610, R69 ;  /* 0x00007610ff457816 */ /* 0x000fe40000000045 */
[----:B------:R-:W-:Y:S01]  /*5180*/  LOP3.LUT R70, R56, 0x1c0, RZ, 0xfc, !PT ;  /* 0x000001c038467812 */ /* 0x000fe200078efcff */
[----:B------:R-:W4:Y:S01]  /*5190*/  LDL R80, [R1+0x4] ;  /* 0x0000040001507983 */ /* 0x000f220000100800 */
[----:B------:R-:W-:Y:S02]  /*51a0*/  ISETP.GE.AND P3, PT, R64, UR43, PT ;  /* 0x0000002b40007c0c */ /* 0x000fe4000bf66270 */
[----:B------:R-:W-:Y:S01]  /*51b0*/  LOP3.LUT R64, R56, 0x1e0, RZ, 0xfc, !PT ;  /* 0x000001e038407812 */ /* 0x000fe200078efcff */
[----:B------:R0:W4:Y:S01]  /*51c0*/  @!P2 LDG.E.U16 R68, [R40.64+0x1c0] ;  /* 0x0001c01e2844a981 */ /* 0x000122000c1e1500 */
[----:B------:R-:W-:-:S03]  /*51d0*/  ISETP.GE.AND P2, PT, R70, UR43, PT ;  /* 0x0000002b46007c0c */ /* 0x000fc6000bf46270 */
[----:B------:R0:W4:Y:S01]  /*51e0*/  @!P1 LDG.E.U16 R69, [R40.64+0x200] ;  /* 0x0002001e28459981 */ /* 0x000122000c1e1500 */
[----:B------:R-:W-:Y:S02]  /*51f0*/  ISETP.GE.AND P1, PT, R64, UR43, PT ;  /* 0x0000002b40007c0c */ /* 0x000fe4000bf26270 */
[----:B-1----:R-:W-:Y:S01]  /*5200*/  PRMT R42, RZ, 0x7610, R42 ;  /* 0x00007610ff2a7816 */ /* 0x002fe2000000002a */
[----:B------:R-:W4:Y:S01]  /*5210*/  LDL R78, [R1] ;  /* 0x00000000014e7983 */ /* 0x000f220000100800 */
[----:B------:R-:W-:Y:S02]  /*5220*/  PRMT R43, RZ, 0x7610, R43 ;  /* 0x00007610ff2b7816 */ /* 0x000fe4000000002b */
[----:B------:R-:W-:Y:S02]  /*5230*/  PRMT R71, RZ, 0x7610, R71 ;  /* 0x00007610ff477816 */ /* 0x000fe40000000047 */
[----:B------:R-:W-:Y:S01]  /*5240*/  PRMT R72, RZ, 0x7610, R72 ;  /* 0x00007610ff487816 */ /* 0x000fe20000000048 */
[----:B------:R0:W4:Y:S01]  /*5250*/  @!P0 LDG.E.U16 R42, [R40.64+0x240] ;  /* 0x0002401e282a8981 */ /* 0x000122000c1e1500 */
[----:B------:R-:W-:-:S02]  /*5260*/  PRMT R73, RZ, 0x7610, R73 ;  /* 0x00007610ff497816 */ /* 0x000fc40000000049 */
[----:B------:R-:W-:Y:S01]  /*5270*/  PRMT R74, RZ, 0x7610, R74 ;  /* 0x00007610ff4a7816 */ /* 0x000fe2000000004a */
[----:B------:R0:W4:Y:S01]  /*5280*/  @!P4 LDG.E.U16 R43, [R40.64+0x280] ;  /* 0x0002801e282bc981 */ /* 0x000122000c1e1500 */
[----:B------:R-:W-:-:S03]  /*5290*/  PRMT R75, RZ, 0x7610, R75 ;  /* 0x00007610ff4b7816 */ /* 0x000fc6000000004b */
        /* <DEDUP_REMOVED lines=17> */
[----:B0-----:R-:W-:-:S04]  /*53b0*/  IMAD.U32 R40, RZ, RZ, UR22 ;  /* 0x00000016ff287e24 */ /* 0x001fc8000f8e00ff */
[----:B------:R-:W-:-:S05]  /*53c0*/  MOV R41, UR23 ;  /* 0x0000001700297c02 */ /* 0x000fca0008000f00 */
        /* <DEDUP_REMOVED lines=9> */
[----:B------:R-:W-:Y:S01]  /*5460*/  LEA R40, R40, UR7, 0x8 ;  /* 0x0000000728287c11 */ /* 0x000fe2000f8e40ff */
[----:B------:R-:W-:-:S06]  /*5470*/  IMAD.MOV.U32 R41, RZ, RZ, 0x8 ;  /* 0x00000008ff297424 */ /* 0x000fcc00078e00ff */
[----:B------:R-:W-:Y:S02]  /*5480*/  @P1 IADD3 R40, R55, 0x200, RZ ;  /* 0x0000020037281810 */ /* 0x000fe40007ffe0ff */
[----:B------:R-:W-:-:S05]  /*5490*/  PRMT R137, RZ, 0x5410, R142 ;  /* 0x00005410ff897816 */ /* 0x000fca000000008e */
[----:B------:R-:W-:Y:S01]  /*54a0*/  FMUL.FTZ R137, R137, R44 ;  /* 0x0000002c89897220 */ /* 0x000fe20000410000 */
[----:B------:R-:W-:Y:S02]  /*54b0*/  PRMT R100, RZ, 0x5410, R134 ;  /* 0x00005410ff647816 */ /* 0x000fe40000000086 */
[----:B------:R-:W-:-:S03]  /*54c0*/  PRMT R124, RZ, 0x5410, R120 ;  /* 0x00005410ff7c7816 */ /* 0x000fc60000000078 */
[----:B------:R-:W-:Y:S01]  /*54d0*/  FMUL.FTZ R123, R100, R35 ;  /* 0x00000023647b7220 */ /* 0x000fe20000410000 */
[----:B--2---:R-:W0:Y:S01]  /*54e0*/  R2UR UR23, R77 ;  /* 0x000000004d1773c2 */ /* 0x004e2200000e0000 */
[----:B------:R-:W-:Y:S04]  /*54f0*/  STS.U16 [R90], R60 ;  /* 0x0000003c5a007388 */ /* 0x000fe80000000400 */
[----:B---3--:R1:W-:Y:S04]  /*5500*/  STS.U16 [R89+0x40], R61 ;  /* 0x0000403d59007388 */ /* 0x0083e80000000400 */
[----:B----4-:R-:W-:Y:S01]  /*5510*/  STS.U16 [R88+0x80], R62 ;  /* 0x0000803e58007388 */ /* 0x010fe20000000400 */
[----:B0-----:R-:W-:-:S05]  /*5520*/  MOV R70, UR23 ;  /* 0x0000001700467c02 */ /* 0x001fca0008000f00 */
[----:B------:R-:W-:-:S04]  /*5530*/  FMUL.FTZ R70, R70, 1.4426950216293334961 ;  /* 0x3fb8aa3b46467820 */ /* 0x000fc80000410000 */
[----:B------:R-:W-:Y:S01]  /*5540*/  FMUL.FTZ R136, R70, R44 ;  /* 0x0000002c46887220 */ /* 0x000fe20000410000 */
[----:B------:R-:W-:Y:S05]  /*5550*/  STS.U16 [R87+0xc0], R63 ;  /* 0x0000c03f57007388 */ /* 0x000fea0000000400 */
[----:B------:R-:W0:Y:S01]  /*5560*/  MUFU.EX2 R136, R136 ;  /* 0x0000008800887308 */ /* 0x000e220000000800 */
[----:B------:R-:W-:Y:S04]  /*5570*/  STS.U16 [R86+0x100], R65 ;  /* 0x0001004156007388 */ /* 0x000fe80000000400 */
[----:B------:R-:W-:Y:S04]  /*5580*/  STS.U16 [R85+0x140], R66 ;  /* 0x0001404255007388 */ /* 0x000fe80000000400 */
[----:B------:R-:W-:Y:S04]  /*5590*/  STS.U16 [R84+0x180], R67 ;  /* 0x0001804354007388 */ /* 0x000fe80000000400 */
[----:B------:R2:W-:Y:S04]  /*55a0*/  STS.U16 [R83+0x1c0], R68 ;  /* 0x0001c04453007388 */ /* 0x0005e80000000400 */
[----:B------:R3:W-:Y:S04]  /*55b0*/  STS.U16 [R82+0x200], R69 ;  /* 0x0002004552007388 */ /* 0x0007e80000000400 */
[----:B------:R4:W-:Y:S01]  /*55c0*/  STS.U16 [R81+0x240], R42 ;  /* 0x0002402a51007388 */ /* 0x0009e20000000400 */
[----:B-1----:R-:W-:-:S03]  /*55d0*/  SHF.L.U32 R61, R40, 0x2, RZ ;  /* 0x00000002283d7819 */ /* 0x002fc600000006ff */
[----:B------:R1:W-:Y:S04]  /*55e0*/  STS.U16 [R80+0x280], R43 ;  /* 0x0002802b50007388 */ /* 0x0003e80000000400 */
[----:B------:R-:W-:Y:S04]  /*55f0*/  STS.U16 [R78+0x2c0], R71 ;  /* 0x0002c0474e007388 */ /* 0x000fe80000000400 */
[----:B------:R-:W-:Y:S01]  /*5600*/  STS.U16 [R165+0x300], R72 ;  /* 0x00030048a5007388 */ /* 0x000fe20000000400 */
[----:B------:R-:W-:-:S03]  /*5610*/  @!P0 IMAD.WIDE R40, R76, R41, UR10 ;  /* 0x0000000a4c288e25 */ /* 0x000fc6000f8e0229 */
[----:B------:R-:W-:Y:S04]  /*5620*/  STS.U16 [R164+0x340], R73 ;  /* 0x00034049a4007388 */ /* 0x000fe80000000400 */
[----:B------:R-:W-:Y:S04]  /*5630*/  STS.U16 [R163+0x380], R74 ;  /* 0x0003804aa3007388 */ /* 0x000fe80000000400 */
[----:B------:R-:W-:Y:S01]  /*5640*/  STS.U16 [R162+0x3c0], R75 ;  /* 0x0003c04ba2007388 */ /* 0x000fe20000000400 */
[----:B------:R-:W-:-:S06]  /*5650*/  NOP ;  /* 0x0000000000007918 */ /* 0x000fcc0000000000 */
[----:B------:R-:W0:Y:S04]  /*5660*/  LDS.U16 R85, [R54] ;  /* 0x0000000036557984 */ /* 0x000e280000000400 */
[----:B------:R-:W0:Y:S04]  /*5670*/  LDS.U16 R84, [R54+0x2] ;  /* 0x0000020036547984 */ /* 0x000e280000000400 */
[----:B------:R-:W0:Y:S04]  /*5680*/  LDS.U16 R74, [R54+0x4] ;  /* 0x00000400364a7984 */ /* 0x000e280000000400 */
[----:B------:R-:W0:Y:S04]  /*5690*/  LDS.U16 R75, [R54+0x6] ;  /* 0x00000600364b7984 */ /* 0x000e280000000400 */
[----:B------:R-:W0:Y:S04]  /*56a0*/  LDS.U16 R76, [R54+0x8] ;  /* 0x00000800364c7984 */ /* 0x000e280000000400 */
[----:B------:R-:W0:Y:S04]  /*56b0*/  LDS.U16 R77, [R54+0xa] ;  /* 0x00000a00364d7984 */ /* 0x000e280000000400 */
[----:B------:R-:W0:Y:S04]  /*56c0*/  LDS.U16 R78, [R54+0xc] ;  /* 0x00000c00364e7984 */ /* 0x000e280000000400 */
        /* <DEDUP_REMOVED lines=9> */
[----:B0-----:R0:W-:Y:S01]  /*5760*/  STS [R61+0x3be0], R136 ;  /* 0x003be0883d007388 */ /* 0x0011e20000000800 */
[----:B--2---:R-:W-:Y:S01]  /*5770*/  MOV R83, RZ ;  /* 0x000000ff00537202 */ /* 0x004fe20000000f00 */
[----:B---3--:R-:W-:-:S02]  /*5780*/  IMAD.MOV.U32 R82, RZ, RZ, 0x3f800000 ;  /* 0x3f800000ff527424 */ /* 0x008fc400078e00ff */
[----:B------:R-:W-:Y:S01]  /*5790*/  BAR.SYNC.DEFER_BLOCKING 0x0 ;  /* 0x0000000000007b1d */ /* 0x000fe20000010000 */
[C---:B------:R-:W-:Y:S02]  /*57a0*/  FMUL.FTZ R62, R70.reuse, R39 ;  /* 0x00000027463e7220 */ /* 0x040fe40000410000 */
[C---:B------:R-:W-:Y:S02]  /*57b0*/  FMUL.FTZ R63, R70.reuse, R38 ;  /* 0x00000026463f7220 */ /* 0x040fe40000410000 */
[C---:B----4-:R-:W-:Y:S02]  /*57c0*/  FMUL.FTZ R42, R70.reuse, R37 ;  /* 0x00000025462a7220 */ /* 0x050fe40000410000 */
[C---:B-1----:R-:W-:Y:S02]  /*57d0*/  FMUL.FTZ R43, R70.reuse, R36 ;  /* 0x00000024462b7220 */ /* 0x042fe40000410000 */
[C---:B------:R-:W-:Y:S02]  /*57e0*/  FMUL.FTZ R60, R70.reuse, R35 ;  /* 0x00000023463c7220 */ /* 0x040fe40000410000 */
[----:B------:R-:W-:Y:S01]  /*57f0*/  MUFU.EX2 R42, R42 ;  /* 0x0000002a002a7308 */ /* 0x000fe20000000800 */
[----:B------:R1:W5:Y:S07]  /*5800*/  @!P0 LDG.E.64 R82, [R40.64] ;  /* 0x0000001e28528981 */ /* 0x00036e000c1e1b00 */
[----:B-1----:R-:W1:Y:S08]  /*5810*/  MUFU.EX2 R40, R62 ;  /* 0x0000003e00287308 */ /* 0x002e700000000800 */
[----:B------:R-:W2:Y:S01]  /*5820*/  MUFU.EX2 R41, R63 ;  /* 0x0000003f00297308 */ /* 0x000ea20000000800 */
[----:B0-----:R-:W-:-:S07]  /*5830*/  FMUL.FTZ R61, R70, R33 ;  /* 0x00000021463d7220 */ /* 0x001fce0000410000 */
[----:B------:R-:W0:Y:S01]  /*5840*/  MUFU.EX2 R43, R43 ;  /* 0x0000002b002b7308 */ /* 0x000e220000000800 */
[----:B-1----:R-:W-:Y:S02]  /*5850*/  FMUL.FTZ R98, R136, R40 ;  /* 0x0000002888627220 */ /* 0x002fe40000410000 */
[----:B------:R-:W-:-:S05]  /*5860*/  FMUL.FTZ R62, R70, R31 ;  /* 0x0000001f463e7220 */ /* 0x000fca0000410000 */
[----:B------:R-:W1:Y:S01]  /*5870*/  MUFU.EX2 R60, R60 ;  /* 0x0000003c003c7308 */ /* 0x000e620000000800 */
[----:B--2---:R-:W-:Y:S01]  /*5880*/  FMUL.FTZ R67, R41, R98 ;  /* 0x0000006229437220 */ /* 0x004fe20000410000 */
[----:B------:R-:W-:Y:S01]  /*5890*/  PRMT R69, RZ, 0x5410, R135 ;  /* 0x00005410ff457816 */ /* 0x000fe20000000087 */
[----:B------:R-:W-:-:S05]  /*58a0*/  FMUL.FTZ R63, R70, R29 ;  /* 0x0000001d463f7220 */ /* 0x000fca0000410000 */
[----:B------:R-:W2:Y:S01]  /*58b0*/  MUFU.EX2 R61, R61 ;  /* 0x0000003d003d7308 */ /* 0x000ea20000000800 */
[----:B------:R-:W-:Y:S01]  /*58c0*/  FMUL.FTZ R98, R42, R67 ;  /* 0x000000432a627220 */ /* 0x000fe20000410000 */
[----:B------:R3:W4:Y:S01]  /*58d0*/  R2UR UR40, R64 ;  /* 0x00000000402873c2 */ /* 0x00072200000e0000 */
[----:B------:R-:W-:Y:S01]  /*58e0*/  FMUL.FTZ R122, R69, R36 ;  /* 0x00000024457a7220 */ /* 0x000fe20000410000 */
[----:B------:R-:W-:-:S04]  /*58f0*/  PRMT R66, RZ, 0x5410, R138 ;  /* 0x00005410ff427816 */ /* 0x000fc8000000008a */
[----:B------:R-:W2:Y:S01]  /*5900*/  MUFU.EX2 R62, R62 ;  /* 0x0000003e003e7308 */ /* 0x000ea20000000800 */
[C---:B---3--:R-:W-:Y:S02]  /*5910*/  FMUL.FTZ R64, R70.reuse, R27 ;  /* 0x0000001b46407220 */ /* 0x048fe40000410000 */
[----:B0-----:R-:W-:Y:S02]  /*5920*/  FMUL.FTZ R69, R43, R98 ;  /* 0x000000622b457220 */ /* 0x001fe40000410000 */
[----:B------:R-:W-:-:S03]  /*5930*/  FMUL.FTZ R65, R70, R25 ;  /* 0x0000001946417220 */ /* 0x000fc60000410000 */
[----:B------:R-:W0:Y:S01]  /*5940*/  MUFU.EX2 R63, R63 ;  /* 0x0000003f003f7308 */ /* 0x000e220000000800 */
[----:B-1----:R-:W-:Y:S02]  /*5950*/  FMUL.FTZ R98, R60, R69 ;  /* 0x000000453c627220 */ /* 0x002fe40000410000 */
[----:B------:R-:W-:Y:S02]  /*5960*/  FMUL.FTZ R121, R66, R37 ;  /* 0x0000002542797220 */ /* 0x000fe40000410000 */
[----:B------:R-:W-:-:S03]  /*5970*/  FMUL.FTZ R66, R70, R23 ;  /* 0x0000001746427220 */ /* 0x000fc60000410000 */
[----:B------:R-:W1:Y:S01]  /*5980*/  MUFU.EX2 R64, R64 ;  /* 0x0000004000407308 */ /* 0x000e620000000800 */
[----:B------:R-:W-:Y:S01]  /*5990*/  PRMT R68, RZ, 0x5410, R119 ;  /* 0x00005410ff447816 */ /* 0x000fe20000000077 */
[----:B--2---:R-:W-:Y:S02]  /*59a0*/  FMUL.FTZ R69, R61, R98 ;  /* 0x000000623d457220 */ /* 0x004fe40000410000 */
[----:B------:R-:W-:-:S04]  /*59b0*/  FMUL.FTZ R67, R70, R21 ;  /* 0x0000001546437220 */ /* 0x000fc80000410000 */
[----:B------:R-:W2:Y:S01]  /*59c0*/  MUFU.EX2 R65, R65 ;  /* 0x0000004100417308 */ /* 0x000ea20000000800 */
[----:B------:R-:W-:Y:S01]  /*59d0*/  FMUL.FTZ R98, R62, R69 ;  /* 0x000000453e627220 */ /* 0x000fe20000410000 */
[----:B------:R-:W-:Y:S01]  /*59e0*/  PRMT R86, RZ, 0x5410, R117 ;  /* 0x00005410ff567816 */ /* 0x000fe20000000075 */
[----:B------:R-:W-:Y:S02]  /*59f0*/  FMUL.FTZ R125, R68, R31 ;  /* 0x0000001f447d7220 */ /* 0x000fe40000410000 */
[----:B------:R-:W-:-:S03]  /*5a00*/  FMUL.FTZ R68, R70, R18 ;  /* 0x0000001246447220 */ /* 0x000fc60000410000 */
[----:B------:R-:W3:Y:S01]  /*5a10*/  MUFU.EX2 R66, R66 ;  /* 0x0000004200427308 */ /* 0x000ee20000000800 */
[----:B0-----:R-:W-:Y:S01]  /*5a20*/  FMUL.FTZ R71, R63, R98 ;  /* 0x000000623f477220 */ /* 0x001fe20000410000 */
[----:B------:R-:W-:Y:S01]  /*5a30*/  PRMT R88, RZ, 0x5410, R140 ;  /* 0x00005410ff587816 */ /* 0x000fe2000000008c */
[----:B------:R-:W-:Y:S02]  /*5a40*/  FMUL.FTZ R69, R70, R13 ;  /* 0x0000000d46457220 */ /* 0x000fe40000410000 */
[----:B------:R-:W-:-:S03]  /*5a50*/  FMUL.FTZ R127, R86, R27 ;  /* 0x0000001b567f7220 */ /* 0x000fc60000410000 */
[----:B------:R-:W0:Y:S01]  /*5a60*/  MUFU.EX2 R67, R67 ;  /* 0x0000004300437308 */ /* 0x000e220000000800 */
[----:B-1----:R-:W-:Y:S01]  /*5a70*/  FMUL.FTZ R86, R64, R71 ;  /* 0x0000004740567220 */ /* 0x002fe20000410000 */
[----:B------:R-:W-:Y:S01]  /*5a80*/  PRMT R89, RZ, 0x5410, R139 ;  /* 0x00005410ff597816 */ /* 0x000fe2000000008b */
[----:B------:R-:W-:Y:S01]  /*5a90*/  FMUL.FTZ R88, R88, R39 ;  /* 0x0000002758587220 */ /* 0x000fe20000410000 */
[----:B------:R-:W-:Y:S01]  /*5aa0*/  PRMT R72, RZ, 0x5410, R115 ;  /* 0x00005410ff487816 */ /* 0x000fe20000000073 */
[----:B------:R-:W-:-:S03]  /*5ab0*/  FMUL.FTZ R70, R70, R8 ;  /* 0x0000000846467220 */ /* 0x000fc60000410000 */
[----:B------:R-:W1:Y:S01]  /*5ac0*/  MUFU.EX2 R68, R68 ;  /* 0x0000004400447308 */ /* 0x000e620000000800 */
[----:B--2---:R-:W-:Y:S02]  /*5ad0*/  FMUL.FTZ R71, R65, R86 ;  /* 0x0000005641477220 */ /* 0x004fe40000410000 */
[----:B------:R-:W-:Y:S02]  /*5ae0*/  FMUL.FTZ R89, R89, R38 ;  /* 0x0000002659597220 */ /* 0x000fe40000410000 */
[----:B------:R-:W-:-:S03]  /*5af0*/  FFMA.FTZ R96, R137, R40, R88 ;  /* 0x0000002889607223 */ /* 0x000fc60000010058 */
[----:B------:R-:W2:Y:S01]  /*5b00*/  MUFU.EX2 R69, R69 ;  /* 0x0000004500457308 */ /* 0x000ea20000000800 */
[----:B------:R-:W-:Y:S02]  /*5b10*/  FMUL.FTZ R129, R72, R23 ;  /* 0x0000001748817220 */ /* 0x000fe40000410000 */
[----:B---3--:R-:W-:Y:S02]  /*5b20*/  FMUL.FTZ R72, R66, R71 ;  /* 0x0000004742487220 */ /* 0x008fe40000410000 */
[----:B------:R-:W-:-:S03]  /*5b30*/  FFMA.FTZ R96, R41, R96, R89 ;  /* 0x0000006029607223 */ /* 0x000fc60000010059 */
[----:B------:R-:W3:Y:S01]  /*5b40*/  MUFU.EX2 R70, R70 ;  /* 0x0000004600467308 */ /* 0x000ee20000000800 */
[----:B0-----:R-:W-:Y:S01]  /*5b50*/  FMUL.FTZ R71, R67, R72 ;  /* 0x0000004843477220 */ /* 0x001fe20000410000 */
[----:B------:R-:W-:Y:S01]  /*5b60*/  ISETP.NE.AND P0, PT, R55, 0x7f, PT ;  /* 0x0000007f3700780c */ /* 0x000fe20003f05270 */
[----:B------:R-:W-:Y:S02]  /*5b70*/  FFMA.FTZ R96, R42, R96, R121 ;  /* 0x000000602a607223 */ /* 0x000fe40000010079 */
[----:B-1----:R-:W-:Y:S02]  /*5b80*/  FMUL.FTZ R72, R68, R71 ;  /* 0x0000004744487220 */ /* 0x002fe40000410000 */
[----:B------:R-:W-:Y:S02]  /*5b90*/  FFMA.FTZ R96, R43, R96, R122 ;  /* 0x000000602b607223 */ /* 0x000fe4000001007a */
[----:B--2---:R-:W-:Y:S02]  /*5ba0*/  FMUL.FTZ R71, R69, R72 ;  /* 0x0000004845477220 */ /* 0x004fe40000410000 */
[----:B------:R-:W-:-:S02]  /*5bb0*/  FMUL.FTZ R124, R124, R33 ;  /* 0x000000217c7c7220 */ /* 0x000fc40000410000 */
[----:B------:R-:W-:Y:S01]  /*5bc0*/  FFMA.FTZ R96, R60, R96, R123 ;  /* 0x000000603c607223 */ /* 0x000fe2000001007b */
[----:B------:R-:W-:Y:S01]  /*5bd0*/  PRMT R126, RZ, 0x5410, R118 ;  /* 0x00005410ff7e7816 */ /* 0x000fe20000000076 */
[----:B---3--:R-:W-:Y:S02]  /*5be0*/  FMUL.FTZ R72, R70, R71 ;  /* 0x0000004746487220 */ /* 0x008fe40000410000 */
[----:B------:R-:W-:Y:S01]  /*5bf0*/  FFMA.FTZ R96, R61, R96, R124 ;  /* 0x000000603d607223 */ /* 0x000fe2000001007c */
[----:B------:R0:W1:Y:S01]  /*5c00*/  @P0 LDS R71, [R55.X4+0x43e4] ;  /* 0x0043e40037470984 */ /* 0x0000620000004800 */
[----:B------:R-:W-:Y:S02]  /*5c10*/  FMUL.FTZ R126, R126, R29 ;  /* 0x0000001d7e7e7220 */ /* 0x000fe40000410000 */
[----:B------:R-:W-:Y:S01]  /*5c20*/  FFMA.FTZ R96, R62, R96, R125 ;  /* 0x000000603e607223 */ /* 0x000fe2000001007d */
[----:B------:R-:W-:-:S03]  /*5c30*/  PRMT R128, RZ, 0x5410, R116 ;  /* 0x00005410ff807816 */ /* 0x000fc60000000074 */
[----:B------:R-:W-:Y:S02]  /*5c40*/  FFMA.FTZ R96, R63, R96, R126 ;  /* 0x000000603f607223 */ /* 0x000fe4000001007e */
[----:B------:R-:W-:Y:S02]  /*5c50*/  FMUL.FTZ R128, R128, R25 ;  /* 0x0000001980807220 */ /* 0x000fe40000410000 */
[----:B------:R-:W-:Y:S01]  /*5c60*/  FFMA.FTZ R96, R64, R96, R127 ;  /* 0x0000006040607223 */ /* 0x000fe2000001007f */
[----:B------:R-:W-:-:S03]  /*5c70*/  PRMT R130, RZ, 0x5410, R114 ;  /* 0x00005410ff827816 */ /* 0x000fc60000000072 */
[----:B------:R-:W-:Y:S01]  /*5c80*/  FFMA.FTZ R96, R65, R96, R128 ;  /* 0x0000006041607223 */ /* 0x000fe20000010080 */
[----:B------:R-:W-:Y:S01]  /*5c90*/  PRMT R131, RZ, 0x5410, R113 ;  /* 0x00005410ff837816 */ /* 0x000fe20000000071 */
[----:B------:R-:W-:Y:S02]  /*5ca0*/  FMUL.FTZ R130, R130, R21 ;  /* 0x0000001582827220 */ /* 0x000fe40000410000 */
[----:B------:R-:W-:Y:S01]  /*5cb0*/  FFMA.FTZ R96, R66, R96, R129 ;  /* 0x0000006042607223 */ /* 0x000fe20000010081 */
[----:B------:R-:W-:Y:S01]  /*5cc0*/  PRMT R132, RZ, 0x5410, R112 ;  /* 0x00005410ff847816 */ /* 0x000fe20000000070 */
[----:B------:R-:W-:Y:S02]  /*5cd0*/  FMUL.FTZ R131, R131, R18 ;  /* 0x0000001283837220 */ /* 0x000fe40000410000 */
[----:B------:R-:W-:Y:S01]  /*5ce0*/  FFMA.FTZ R96, R67, R96, R130 ;  /* 0x0000006043607223 */ /* 0x000fe20000010082 */
[----:B------:R-:W-:Y:S01]  /*5cf0*/  PRMT R133, RZ, 0x5410, R53 ;  /* 0x00005410ff857816 */ /* 0x000fe20000000035 */
[----:B------:R-:W-:-:S02]  /*5d00*/  FMUL.FTZ R132, R132, R13 ;  /* 0x0000000d84847220 */ /* 0x000fc40000410000 */
[----:B------:R-:W-:Y:S01]  /*5d10*/  FFMA.FTZ R96, R68, R96, R131 ;  /* 0x0000006044607223 */ /* 0x000fe20000010083 */
[----:B------:R-:W-:Y:S01]  /*5d20*/  BSSY B0, `(.L_x_392) ;  /* 0x0000011000007945 */ /* 0x000fe20003800000 */
[----:B------:R-:W-:Y:S02]  /*5d30*/  FMUL.FTZ R133, R133, R8 ;  /* 0x0000000885857220 */ /* 0x000fe40000410000 */
[----:B------:R-:W-:Y:S01]  /*5d40*/  FFMA.FTZ R73, R69, R96, R132 ;  /* 0x0000006045497223 */ /* 0x000fe20000010084 */
[----:B------:R-:W-:-:S03]  /*5d50*/  LEA.HI R161, R55, R55, RZ, 0x1e ;  /* 0x0000003737a17211 */ /* 0x000fc600078ff0ff */
[----:B------:R-:W-:Y:S01]  /*5d60*/  FFMA.FTZ R73, R70, R73, R133 ;  /* 0x0000004946497223 */ /* 0x000fe20000010085 */
[----:B------:R-:W-:Y:S05]  /*5d70*/  @P0 BRA `(.L_x_393) ;  /* 0x000000b000000947 */ /* 0x000fea0003800000 */
[----:B0---4-:R-:W-:Y:S01]  /*5d80*/  ULDC UR21, c[0x0][0x174] ;  /* 0x00005d0000157ab9 */ /* 0x011fe20000000800 */
        /* <DEDUP_REMOVED lines=8> */
[----:B------:R-:W-:-:S05]  /*5e10*/  MOV R86, UR20 ;  /* 0x0000001400567c02 */ /* 0x000fca0008000f00 */
[----:B------:R0:W1:Y:S02]  /*5e20*/  @P0 LDS R71, [R86.X4+0x3be0] ;  /* 0x003be00056470984 */ /* 0x0000640000004800 */
.L_x_393:
[----:B0---4-:R-:W-:Y:S05]  /*5e30*/  BSYNC B0 ;  /* 0x0000000000007941 */ /* 0x011fea0003800000 */
.L_x_392:
[----:B------:R0:W-:Y:S01]  /*5e40*/  STS.64 [R161.X8+0x31d0], R72 ;  /* 0x0031d048a1007388 */ /* 0x0001e20000008a00 */
[----:B------:R-:W-:Y:S01]  /*5e50*/  ISETP.GT.U32.AND P0, PT, R55, 0x1f, PT ;  /* 0x0000001f3700780c */ /* 0x000fe20003f04070 */
[----:B------:R-:W-:Y:S01]  /*5e60*/  BSSY B0, `(.L_x_394) ;  /* 0x0000079000007945 */ /* 0x000fe20003800000 */
[----:B------:R-:W-:Y:S02]  /*5e70*/  PRMT R74, RZ, 0x5410, R74 ;  /* 0x00005410ff4a7816 */ /* 0x000fe4000000004a */
[----:B------:R-:W-:Y:S02]  /*5e80*/  PRMT R75, RZ, 0x5410, R75 ;  /* 0x00005410ff4b7816 */ /* 0x000fe4000000004b */
[----:B------:R-:W-:Y:S01]  /*5e90*/  PRMT R76, RZ, 0x5410, R76 ;  /* 0x00005410ff4c7816 */ /* 0x000fe2000000004c */
[----:B------:R-:W-:Y:S01]  /*5ea0*/  FMUL.FTZ R87, R74, UR40 ;  /* 0x000000284a577c20 */ /* 0x000fe20008410000 */
[----:B------:R-:W-:Y:S01]  /*5eb0*/  PRMT R77, RZ, 0x5410, R77 ;  /* 0x00005410ff4d7816 */ /* 0x000fe2000000004d */
[----:B------:R-:W-:Y:S01]  /*5ec0*/  FMUL.FTZ R86, R75, UR40 ;  /* 0x000000284b567c20 */ /* 0x000fe20008410000 */
[----:B------:R-:W-:Y:S01]  /*5ed0*/  PRMT R78, RZ, 0x5410, R78 ;  /* 0x00005410ff4e7816 */ /* 0x000fe2000000004e */
[----:B------:R-:W-:Y:S01]  /*5ee0*/  FMUL.FTZ R98, R50, R87 ;  /* 0x0000005732627220 */ /* 0x000fe20000410000 */
[----:B0-----:R-:W-:Y:S01]  /*5ef0*/  PRMT R72, RZ, 0x5410, R85 ;  /* 0x00005410ff487816 */ /* 0x001fe20000000055 */
[----:B------:R-:W-:Y:S01]  /*5f00*/  FMUL.FTZ R87, R76, UR40 ;  /* 0x000000284c577c20 */ /* 0x000fe20008410000 */
[----:B------:R-:W-:Y:S01]  /*5f10*/  PRMT R73, RZ, 0x5410, R84 ;  /* 0x00005410ff497816 */ /* 0x000fe20000000054 */
[----:B------:R-:W-:Y:S01]  /*5f20*/  FMUL.FTZ R99, R49, R86 ;  /* 0x0000005631637220 */ /* 0x000fe20000410000 */
[----:B------:R-:W-:Y:S01]  /*5f30*/  PRMT R79, RZ, 0x5410, R79 ;  /* 0x00005410ff4f7816 */ /* 0x000fe2000000004f */
[----:B------:R-:W-:Y:S01]  /*5f40*/  FMUL.FTZ R85, R72, UR40 ;  /* 0x0000002848557c20 */ /* 0x000fe20008410000 */
[----:B------:R-:W-:Y:S01]  /*5f50*/  PRMT R80, RZ, 0x5410, R80 ;  /* 0x00005410ff507816 */ /* 0x000fe20000000050 */
[----:B------:R-:W-:Y:S01]  /*5f60*/  FMUL.FTZ R84, R73, UR40 ;  /* 0x0000002849547c20 */ /* 0x000fe20008410000 */
[----:B------:R-:W-:Y:S01]  /*5f70*/  PRMT R81, RZ, 0x5410, R81 ;  /* 0x00005410ff517816 */ /* 0x000fe20000000051 */
[----:B------:R-:W-:Y:S01]  /*5f80*/  FMUL.FTZ R96, R52, R85 ;  /* 0x0000005534607220 */ /* 0x000fe20000410000 */
[----:B------:R-:W-:Y:S01]  /*5f90*/  PRMT R90, RZ, 0x5410, R90 ;  /* 0x00005410ff5a7816 */ /* 0x000fe2000000005a */
[----:B------:R-:W-:Y:S01]  /*5fa0*/  FMUL.FTZ R97, R51, R84 ;  /* 0x0000005433617220 */ /* 0x000fe20000410000 */
        /* <DEDUP_REMOVED lines=12> */
[----:B------:R-:W-:Y:S02]  /*6070*/  FMUL.FTZ R108, R92, UR40 ;  /* 0x000000285c6c7c20 */ /* 0x000fe40008410000 */
[----:B------:R-:W-:Y:S02]  /*6080*/  FMUL.FTZ R109, R93, UR40 ;  /* 0x000000285d6d7c20 */ /* 0x000fe40008410000 */
[----:B------:R-:W-:Y:S02]  /*6090*/  FMUL.FTZ R110, R94, UR40 ;  /* 0x000000285e6e7c20 */ /* 0x000fe40008410000 */
[----:B------:R-:W-:-:S02]  /*60a0*/  FMUL.FTZ R111, R95, UR40 ;  /* 0x000000285f6f7c20 */ /* 0x000fc40008410000 */
        /* <DEDUP_REMOVED lines=27> */
.L_x_451:
[----:B------:R-:W-:Y:S05]  /*6260*/  BRA.DIV ~URZ, `(.L_x_397) ;  /* 0x000055827f007947 */ /* 0x000fea000b800000 */
[----:B------:R-:W3:Y:S04]  /*6270*/  S2R R85, SR_LANEID ;  /* 0x0000000000557919 */ /* 0x000ee80000000000 */
[----:B------:R-:W4:Y:S01]  /*6280*/  SHFL.UP PT, R84, R87, 0x1, RZ ;  /* 0x0420000057547989 */ /* 0x000f2200000e00ff */
[----:B---3--:R-:W-:-:S13]  /*6290*/  ISETP.GE.AND P0, PT, R85, 0x1, PT ;  /* 0x000000015500780c */ /* 0x008fda0003f06270 */
[C---:B----4-:R-:W-:Y:S02]  /*62a0*/  @P0 FFMA.FTZ R87, R141.reuse, R84, R87 ;  /* 0x000000548d570223 */ /* 0x050fe40000010057 */
        /* <DEDUP_REMOVED lines=18> */
.L_x_452:
[----:B------:R-:W4:Y:S02]  /*63d0*/  S2R R85, SR_LANEID ;  /* 0x0000000000557919 */ /* 0x000f240000000000 */
[----:B----4-:R-:W-:-:S13]  /*63e0*/  ISETP.GE.AND P0, PT, R85, 0x10, PT ;  /* 0x000000105500780c */ /* 0x010fda0003f06270 */
[-C--:B0-2---:R-:W-:Y:S02]  /*63f0*/  @P0 FFMA.FTZ R87, R84, R141.reuse, R87 ;  /* 0x0000008d54570223 */ /* 0x085fe40000010057 */
[----:B---3--:R-:W-:Y:S01]  /*6400*/  @P0 FMUL.FTZ R141, R156, R141 ;  /* 0x0000008d9c8d0220 */ /* 0x008fe20000410000 */
[----:B------:R-:W-:Y:S05]  /*6410*/  BRA.CONV ~URZ, `(.L_x_398) ;  /* 0x000000437f007947 */ /* 0x000fea000b800000 */
[----:B------:R-:W-:Y:S01]  /*6420*/  HFMA2.MMA R86, -RZ, RZ, 0, 1.847743988037109375e-06 ;  /* 0x0000001fff567435 */ /* 0x000fe200000001ff */
[----:B------:R-:W-:Y:S01]  /*6430*/  IMAD.MOV.U32 R84, RZ, RZ, R141 ;  /* 0x000000ffff547224 */ /* 0x000fe200078e008d */
[----:B------:R-:W-:-:S04]  /*6440*/  MOV R85, 0x6460 ;  /* 0x0000646000557802 */ /* 0x000fc80000000f00 */
[----:B-1---5:R-:W-:Y:S05]  /*6450*/  CALL.REL.NOINC `($__internal_19_$__cuda_sm70_shflsync_idx_p) ;  /* 0x00005f0000007944 */ /* 0x022fea0003c00000 */
.L_x_398:
[----:B------:R-:W-:Y:S05]  /*6460*/  BRA.CONV ~URZ, `(.L_x_399) ;  /* 0x000000437f007947 */ /* 0x000fea000b800000 */
[----:B------:R-:W-:Y:S01]  /*6470*/  IMAD.MOV.U32 R84, RZ, RZ, R87 ;  /* 0x000000ffff547224 */ /* 0x000fe200078e0057 */
[----:B-1----:R-:W-:Y:S02]  /*6480*/  MOV R86, 0x1f ;  /* 0x0000001f00567802 */ /* 0x002fe40000000f00 */
[----:B------:R-:W-:Y:S02]  /*6490*/  MOV R85, 0x64b0 ;  /* 0x000064b000557802 */ /* 0x000fe40000000f00 */
[----:B--2--5:R-:W-:Y:S05]  /*64a0*/  CALL.REL.NOINC `($__internal_19_$__cuda_sm70_shflsync_idx_p) ;  /* 0x00005eb000007944 */ /* 0x024fea0003c00000 */
.L_x_399:
[----:B------:R-:W-:Y:S05]  /*64b0*/  BRA.DIV ~URZ, `(.L_x_400) ;  /* 0x000056f27f007947 */ /* 0x000fea000b800000 */
[----:B-----5:R-:W0:Y:S04]  /*64c0*/  SHFL.IDX PT, R82, R82, RZ, 0x1f ;  /* 0x00001fff52527589 */ /* 0x020e2800000e0000 */
[----:B------:R-:W3:Y:S04]  /*64d0*/  SHFL.IDX PT, R83, R83, RZ, 0x1f ;  /* 0x00001fff53537589 */ /* 0x000ee800000e0000 */
[----:B------:R-:W4:Y:S04]  /*64e0*/  SHFL.UP PT, R141, R141, 0x1, RZ ;  /* 0x042000008d8d7989 */ /* 0x000f2800000e00ff */
[----:B------:R-:W2:Y:S02]  /*64f0*/  SHFL.UP PT, R87, R87, 0x1, RZ ;  /* 0x0420000057577989 */ /* 0x000ea400000e00ff */
.L_x_453:
[----:B------:R-:W5:Y:S01]  /*6500*/  LDS.64 R84, [R159+0x31d0] ;  /* 0x0031d0009f547984 */ /* 0x000f620000000a00 */
[----:B--234-:R-:W-:-:S02]  /*6510*/  @P1 FFMA.FTZ R83, R83, R141, R87 ;  /* 0x0000008d53531223 */ /* 0x01cfc40000010057 */
[----:B0-----:R-:W-:-:S05]  /*6520*/  @P1 FMUL.FTZ R82, R82, R141 ;  /* 0x0000008d52521220 */ /* 0x001fca0000410000 */
        /* <DEDUP_REMOVED lines=12> */
.L_x_395:
[----:B------:R-:W-:Y:S05]  /*65f0*/  BSYNC B0 ;  /* 0x0000000000007941 */ /* 0x000fea0003800000 */
.L_x_394:
[----:B------:R-:W-:Y:S01]  /*6600*/  WARPSYNC 0xffffffff ;  /* 0xffffffff00007948 */ /* 0x000fe20003800000 */
[----:B------:R-:W-:Y:S01]  /*6610*/  BAR.SYNC.DEFER_BLOCKING 0x0 ;  /* 0x0000000000007b1d */ /* 0x000fe20000010000 */
[C---:B-12---:R-:W-:Y:S01]  /*6620*/  FMUL.FTZ R84, R70.reuse, R71 ;  /* 0x0000004746547220 */ /* 0x046fe20000410000 */
[----:B------:R-:W-:Y:S01]  /*6630*/  LOP3.LUT P0, RZ, R55, 0x1f, RZ, 0xc0, !PT ;  /* 0x0000001f37ff7812 */ /* 0x000fe2000780c0ff */
[----:B------:R-:W-:Y:S01]  /*6640*/  FFMA.FTZ R85, R70, R111, R110 ;  /* 0x0000006f46557223 */ /* 0x000fe2000001006e */
[----:B------:R-:W-:Y:S01]  /*6650*/  MOV R86, UR7 ;  /* 0x0000000700567c02 */ /* 0x000fe20008000f00 */
        /* <DEDUP_REMOVED lines=11> */
[----:B-----5:R-:W0:Y:S01]  /*6710*/  LDS R82, [R161.X8+0x31d4] ;  /* 0x0031d400a1527984 */ /* 0x020e220000008800 */
        /* <DEDUP_REMOVED lines=10> */
[----:B------:R-:W-:-:S02]  /*67c0*/  IMAD.MOV.U32 R83, RZ, RZ, RZ ;  /* 0x000000ffff537224 */ /* 0x000fc400078e00ff */
        /* <DEDUP_REMOVED lines=8> */
[----:B0-----:R-:W-:Y:S02]  /*6850*/  FFMA.FTZ R136, R136, R82, R137 ;  /* 0x0000005288887223 */ /* 0x001fe40000010089 */
[----:B------:R-:W-:Y:S02]  /*6860*/  IMAD.U32 R82, RZ, RZ, UR19 ;  /* 0x00000013ff527e24 */ /* 0x000fe4000f8e00ff */
[----:B------:R-:W-:-:S03]  /*6870*/  FFMA.FTZ R137, R40, R136, R88 ;  /* 0x0000008828897223 */ /* 0x000fc60000010058 */
[----:B------:R-:W-:Y:S01]  /*6880*/  ISETP.GE.OR P0, PT, R82, c[0x0][0x174], P0 ;  /* 0x00005d0052007a0c */ /* 0x000fe20000706670 */
[----:B------:R-:W-:Y:S01]  /*6890*/  FFMA.FTZ R141, R41, R137, R89 ;  /* 0x00000089298d7223 */ /* 0x000fe20000010059 */
[----:B------:R-:W-:-:S03]  /*68a0*/  HFMA2.MMA R82, -RZ, RZ, 1.875, 0 ;  /* 0x3f800000ff527435 */ /* 0x000fc600000001ff */
[----:B------:R-:W-:-:S04]  /*68b0*/  FFMA.FTZ R121, R42, R141, R121 ;  /* 0x0000008d2a797223 */ /* 0x000fc80000010079 */
        /* <DEDUP_REMOVED lines=17> */
[----:B01----:R-:W-:-:S05]  /*69d0*/  IMAD R88, R55, 0x28, RZ ;  /* 0x0000002837587824 */ /* 0x003fca00078e02ff */
[----:B------:R-:W-:Y:S04]  /*69e0*/  LDS.64 R84, [R88+0x36f0] ;  /* 0x0036f00058547984 */ /* 0x000fe80000000a00 */
[----:B------:R-:W0:Y:S02]  /*69f0*/  LDS.64 R86, [R88+0x36f8] ;  /* 0x0036f80058567984 */ /* 0x000e240000000a00 */
        /* <DEDUP_REMOVED lines=15> */
[----:B------:R0:W1:Y:S02]  /*6af0*/  SHFL.DOWN PT, R89, R87, 0x1, 0x1f ;  /* 0x08201f0057597f89 */ /* 0x00006400000e0000 */
.L_x_454:
        /* <DEDUP_REMOVED lines=26> */
.L_x_455:
        /* <DEDUP_REMOVED lines=20> */
.L_x_402:
[----:B01----:R-:W-:Y:S05]  /*6de0*/  BSYNC B0 ;  /* 0x0000000000007941 */ /* 0x003fea0003800000 */
.L_x_401:
        /* <DEDUP_REMOVED lines=9> */
[----:B------:R-:W-:Y:S01]  /*6e80*/  ULDC.64 UR20, c[0x0][0x2b8] ;  /* 0x0000ae0000147ab9 */ /* 0x000fe20000000a00 */
[----:B------:R-:W-:Y:S01]  /*6e90*/  FFMA.FTZ R72, R51, R73, R72 ;  /* 0x0000004933487223 */ /* 0x000fe20000010048 */
[----:B------:R-:W-:Y:S01]  /*6ea0*/  UIMAD UR20, UR34, UR20, URZ ;  /* 0x00000014221472a4 */ /* 0x000fe2000f8e023f */
[----:B------:R-:W-:Y:S01]  /*6eb0*/  FMUL.FTZ R75, R75, R121 ;  /* 0x000000794b4b7220 */ /* 0x000fe20000410000 */
[----:B------:R-:W-:Y:S01]  /*6ec0*/  BSSY B0, `(.L_x_405) ;  /* 0x00000ea000007945 */ /* 0x000fe20003800000 */
[----:B------:R-:W-:Y:S01]  /*6ed0*/  FFMA.FTZ R72, R50, R74, R72 ;  /* 0x0000004a32487223 */ /* 0x000fe20000010048 */
[----:B------:R-:W-:Y:S01]  /*6ee0*/  PRMT R74, RZ, 0x5410, R134 ;  /* 0x00005410ff4a7816 */ /* 0x000fe20000000086 */
[----:B------:R-:W-:Y:S01]  /*6ef0*/  FMUL.FTZ R76, R76, R122 ;  /* 0x0000007a4c4c7220 */ /* 0x000fe20000410000 */
[----:B------:R-:W-:Y:S01]  /*6f00*/  UIMAD UR20, UR35, UR21, UR20 ;  /* 0x00000015231472a4 */ /* 0x000fe2000f8e0214 */
[----:B------:R-:W-:-:S02]  /*6f10*/  FFMA.FTZ R72, R49, R75, R72 ;  /* 0x0000004b31487223 */ /* 0x000fc40000010048 */
[----:B------:R-:W-:Y:S02]  /*6f20*/  FMUL.FTZ R77, R77, R123 ;  /* 0x0000007b4d4d7220 */ /* 0x000fe40000410000 */
[----:B------:R-:W-:Y:S01]  /*6f30*/  FFMA.FTZ R72, R48, R76, R72 ;  /* 0x0000004c30487223 */ /* 0x000fe20000010048 */
[----:B------:R-:W-:Y:S01]  /*6f40*/  PRMT R76, RZ, 0x5410, R120 ;  /* 0x00005410ff4c7816 */ /* 0x000fe20000000078 */
[----:B------:R-:W-:Y:S01]  /*6f50*/  FMUL.FTZ R78, R78, R124 ;  /* 0x0000007c4e4e7220 */ /* 0x000fe20000410000 */
[----:B------:R-:W0:Y:S01]  /*6f60*/  LDS R161, [R161.X8+0x36e4] ;  /* 0x0036e400a1a17984 */ /* 0x000e220000008800 */
[----:B------:R-:W-:Y:S02]  /*6f70*/  FFMA.FTZ R77, R47, R77, R72 ;  /* 0x0000004d2f4d7223 */ /* 0x000fe40000010048 */
[----:B------:R-:W-:Y:S02]  /*6f80*/  FMUL.FTZ R79, R79, R125 ;  /* 0x0000007d4f4f7220 */ /* 0x000fe40000410000 */
[----:B------:R-:W-:-:S02]  /*6f90*/  FFMA.FTZ R78, R46, R78, R77 ;  /* 0x0000004e2e4e7223 */ /* 0x000fc4000001004d */
[----:B------:R-:W-:Y:S02]  /*6fa0*/  FMUL.FTZ R80, R80, R126 ;  /* 0x0000007e50507220 */ /* 0x000fe40000410000 */
        /* <DEDUP_REMOVED lines=9> */
[----:B------:R-:W-:Y:S01]  /*7040*/  FFMA.FTZ R79, R28, R91, R79 ;  /* 0x0000005b1c4f7223 */ /* 0x000fe2000001004f */
[----:B------:R-:W-:Y:S01]  /*7050*/  PRMT R91, RZ, 0x5410, R114 ;  /* 0x00005410ff5b7816 */ /* 0x000fe20000000072 */
[----:B------:R-:W-:Y:S02]  /*7060*/  FMUL.FTZ R93, R93, R131 ;  /* 0x000000835d5d7220 */ /* 0x000fe40000410000 */
[----:B------:R-:W-:-:S02]  /*7070*/  FFMA.FTZ R79, R26, R92, R79 ;  /* 0x0000005c1a4f7223 */ /* 0x000fc4000001004f */
[----:B------:R-:W-:Y:S02]  /*7080*/  FFMA.FTZ R87, R74, -R35, R123 ;  /* 0x800000234a577223 */ /* 0x000fe4000001007b */
[----:B------:R-:W-:Y:S02]  /*7090*/  FFMA.FTZ R79, R24, R93, R79 ;  /* 0x0000005d184f7223 */ /* 0x000fe4000001004f */
[----:B------:R-:W-:Y:S02]  /*70a0*/  FFMA.FTZ R81, R84, -R44, R136 ;  /* 0x8000002c54517223 */ /* 0x000fe40000010088 */
[----:B------:R-:W-:Y:S02]  /*70b0*/  FMUL.FTZ R123, R123, UR40 ;  /* 0x000000287b7b7c20 */ /* 0x000fe40008410000 */
[----:B0-----:R-:W-:Y:S02]  /*70c0*/  FFMA.FTZ R71, R161, R71, R111 ;  /* 0x00000047a1477223 */ /* 0x001fe4000001006f */
[----:B------:R-:W-:-:S02]  /*70d0*/  FMUL.FTZ R123, R47, R123 ;  /* 0x0000007b2f7b7220 */ /* 0x000fc40000410000 */
[----:B------:R-:W-:-:S04]  /*70e0*/  FFMA.FTZ R70, R70, R71, R110 ;  /* 0x0000004746467223 */ /* 0x000fc8000001006e */
[----:B------:R-:W-:Y:S02]  /*70f0*/  FFMA.FTZ R69, R69, R70, R109 ;  /* 0x0000004645457223 */ /* 0x000fe4000001006d */
[----:B------:R-:W-:Y:S02]  /*7100*/  FMUL.FTZ R109, R130, UR40 ;  /* 0x00000028826d7c20 */ /* 0x000fe40008410000 */
[----:B------:R-:W-:-:S04]  /*7110*/  FFMA.FTZ R68, R68, R69, R108 ;  /* 0x0000004544447223 */ /* 0x000fc8000001006c */
[----:B------:R-:W-:Y:S01]  /*7120*/  FFMA.FTZ R67, R67, R68, R107 ;  /* 0x0000004443437223 */ /* 0x000fe2000001006b */
[----:B------:R-:W-:Y:S01]  /*7130*/  MOV R107, UR35 ;  /* 0x00000023006b7c02 */ /* 0x000fe20008000f00 */
[----:B------:R-:W-:Y:S02]  /*7140*/  FMUL.FTZ R93, R68, UR23 ;  /* 0x00000017445d7c20 */ /* 0x000fe40008410000 */
[----:B------:R-:W-:-:S04]  /*7150*/  FFMA.FTZ R106, R66, R67, R106 ;  /* 0x00000043426a7223 */ /* 0x000fc8000001006a */
[----:B------:R-:W-:Y:S02]  /*7160*/  FFMA.FTZ R105, R65, R106, R105 ;  /* 0x0000006a41697223 */ /* 0x000fe40000010069 */
[----:B------:R-:W-:Y:S02]  /*7170*/  FMUL.FTZ R89, R106, UR23 ;  /* 0x000000176a597c20 */ /* 0x000fe40008410000 */
[----:B------:R-:W-:Y:S02]  /*7180*/  FFMA.FTZ R64, R64, R105, R104 ;  /* 0x0000006940407223 */ /* 0x000fe40000010068 */
[----:B------:R-:W-:Y:S02]  /*7190*/  FMUL.FTZ R90, R105, UR23 ;  /* 0x00000017695a7c20 */ /* 0x000fe40008410000 */
[----:B------:R-:W-:Y:S01]  /*71a0*/  FFMA.FTZ R88, R63, R64, R103 ;  /* 0x000000403f587223 */ /* 0x000fe20000010067 */
[----:B------:R-:W-:Y:S02]  /*71b0*/  MOV R63, UR7 ;  /* 0x00000007003f7c02 */ /* 0x000fe40008000f00 */
[----:B------:R-:W-:Y:S01]  /*71c0*/  PRMT R103, RZ, 0x5410, R53 ;  /* 0x00005410ff677816 */ /* 0x000fe20000000035 */
[----:B------:R-:W-:-:S02]  /*71d0*/  FFMA.FTZ R86, R62, R88, R102 ;  /* 0x000000583e567223 */ /* 0x000fc40000010066 */
[----:B------:R-:W-:Y:S01]  /*71e0*/  FMUL.FTZ R72, R88, UR23 ;  /* 0x0000001758487c20 */ /* 0x000fe20008410000 */
[----:B------:R0:W-:Y:S01]  /*71f0*/  @!P0 STS.64 [R63.X8+0x45e0], R82 ;  /* 0x0045e0523f008388 */ /* 0x0001e20000008a00 */
[----:B------:R-:W-:Y:S02]  /*7200*/  FFMA.FTZ R66, R61, R86, R101 ;  /* 0x000000563d427223 */ /* 0x000fe40000010065 */
[----:B------:R-:W-:Y:S02]  /*7210*/  FMUL.FTZ R101, R94, R132 ;  /* 0x000000845e657220 */ /* 0x000fe40000410000 */
[----:B------:R-:W-:Y:S01]  /*7220*/  FFMA.FTZ R73, R60, R66, R100 ;  /* 0x000000423c497223 */ /* 0x000fe20000010064 */
[----:B------:R-:W-:Y:S01]  /*7230*/  PRMT R100, RZ, 0x5410, R112 ;  /* 0x00005410ff647816 */ /* 0x000fe20000000070 */
[----:B------:R-:W-:Y:S02]  /*7240*/  FMUL.FTZ R60, R66, UR23 ;  /* 0x00000017423c7c20 */ /* 0x000fe40008410000 */
[----:B------:R-:W-:-:S02]  /*7250*/  FFMA.FTZ R99, R43, R73, R99 ;  /* 0x000000492b637223 */ /* 0x000fc40000010063 */
[----:B------:R-:W-:Y:S01]  /*7260*/  FFMA.FTZ R61, R78, -R31, R125 ;  /* 0x8000001f4e3d7223 */ /* 0x000fe2000001007d */
[----:B0-----:R-:W-:Y:S01]  /*7270*/  PRMT R83, RZ, 0x5410, R140 ;  /* 0x00005410ff537816 */ /* 0x001fe2000000008c */
[----:B------:R-:W-:Y:S01]  /*7280*/  FFMA.FTZ R98, R42, R99, R98 ;  /* 0x000000632a627223 */ /* 0x000fe20000010062 */
[----:B------:R-:W-:Y:S01]  /*7290*/  PRMT R82, RZ, 0x5410, R139 ;  /* 0x00005410ff527816 */ /* 0x000fe2000000008b */
[----:B------:R-:W-:Y:S02]  /*72a0*/  FFMA.FTZ R43, R76, -R33, R124 ;  /* 0x800000214c2b7223 */ /* 0x000fe4000001007c */
[----:B------:R-:W-:Y:S02]  /*72b0*/  FFMA.FTZ R97, R41, R98, R97 ;  /* 0x0000006229617223 */ /* 0x000fe40000010061 */
[----:B------:R-:W-:Y:S02]  /*72c0*/  FMUL.FTZ R62, R86, UR23 ;  /* 0x00000017563e7c20 */ /* 0x000fe40008410000 */
[----:B------:R-:W-:-:S02]  /*72d0*/  FFMA.FTZ R96, R40, R97, R96 ;  /* 0x0000006128607223 */ /* 0x000fc40000010060 */
[----:B------:R-:W-:Y:S02]  /*72e0*/  FMUL.FTZ R75, R87, R60 ;  /* 0x0000003c574b7220 */ /* 0x000fe40000410000 */
[----:B------:R-:W-:Y:S02]  /*72f0*/  FFMA.FTZ R101, R22, R101, R79 ;  /* 0x0000006516657223 */ /* 0x000fe4000001004f */
[----:B------:R-:W-:Y:S01]  /*7300*/  FMUL.FTZ R65, R61, R72 ;  /* 0x000000483d417220 */ /* 0x000fe20000410000 */
[----:B------:R-:W-:Y:S01]  /*7310*/  PRMT R72, RZ, 0x5410, R118 ;  /* 0x00005410ff487816 */ /* 0x000fe20000000076 */
[----:B------:R-:W-:Y:S02]  /*7320*/  FMUL.FTZ R63, R43, R62 ;  /* 0x0000003e2b3f7220 */ /* 0x000fe40000410000 */
[----:B------:R-:W-:Y:S02]  /*7330*/  FMUL.FTZ R79, R96, R44 ;  /* 0x0000002c604f7220 */ /* 0x000fe40000410000 */
[----:B------:R-:W-:Y:S01]  /*7340*/  FFMA.FTZ R62, R74, R66, R75 ;  /* 0x000000424a3e7223 */ /* 0x000fe2000001004b */
[----:B------:R-:W-:Y:S01]  /*7350*/  PRMT R74, RZ, 0x5410, R138 ;  /* 0x00005410ff4a7816 */ /* 0x000fe2000000008a */
[----:B------:R-:W-:-:S02]  /*7360*/  FFMA.FTZ R40, R85, -R36, R122 ;  /* 0x8000002455287223 */ /* 0x000fc4000001007a */
[----:B------:R-:W-:Y:S02]  /*7370*/  FMUL.FTZ R75, R73, UR23 ;  /* 0x00000017494b7c20 */ /* 0x000fe40008410000 */
[----:B------:R-:W-:Y:S02]  /*7380*/  FFMA.FTZ R65, R78, R88, R65 ;  /* 0x000000584e417223 */ /* 0x000fe40000010041 */
[-C--:B------:R-:W-:Y:S02]  /*7390*/  FFMA.FTZ R80, R83, -R39.reuse, R137 ;  /* 0x8000002753507223 */ /* 0x080fe40000010089 */
[----:B------:R-:W-:Y:S02]  /*73a0*/  FMUL.FTZ R78, R97, R39 ;  /* 0x00000027614e7220 */ /* 0x000fe40000410000 */
[----:B------:R-:W-:Y:S02]  /*73b0*/  FFMA.FTZ R41, R79, R81, RZ ;  /* 0x000000514f297223 */ /* 0x000fe400000100ff */
[----:B------:R-:W-:-:S02]  /*73c0*/  FMUL.FTZ R42, R40, R75 ;  /* 0x0000004b282a7220 */ /* 0x000fc40000410000 */
[----:B------:R-:W-:Y:S02]  /*73d0*/  FFMA.FTZ R63, R76, R86, R63 ;  /* 0x000000564c3f7223 */ /* 0x000fe4000001003f */
[-C--:B------:R-:W-:Y:S02]  /*73e0*/  FFMA.FTZ R77, R82, -R38.reuse, R141 ;  /* 0x80000026524d7223 */ /* 0x080fe4000001008d */
[----:B------:R-:W-:Y:S02]  /*73f0*/  FMUL.FTZ R76, R98, R38 ;  /* 0x00000026624c7220 */ /* 0x000fe40000410000 */
[----:B------:R-:W-:Y:S02]  /*7400*/  FFMA.FTZ R41, R78, R80, R41 ;  /* 0x000000504e297223 */ /* 0x000fe40000010029 */
[----:B------:R-:W-:Y:S02]  /*7410*/  FFMA.FTZ R75, R85, R73, R42 ;  /* 0x00000049554b7223 */ /* 0x000fe4000001002a */
[----:B------:R-:W-:-:S02]  /*7420*/  FMUL.FTZ R42, R99, R37 ;  /* 0x00000025632a7220 */ /* 0x000fc40000410000 */
[----:B------:R-:W-:Y:S02]  /*7430*/  FFMA.FTZ R41, R76, R77, R41 ;  /* 0x0000004d4c297223 */ /* 0x000fe40000010029 */
[----:B------:R-:W-:Y:S02]  /*7440*/  FFMA.FTZ R60, R74, -R37, R121 ;  /* 0x800000254a3c7223 */ /* 0x000fe40000010079 */
[C---:B------:R-:W-:Y:S02]  /*7450*/  FADD.FTZ R155, R42.reuse, R155 ;  /* 0x0000009b2a9b7221 */ /* 0x040fe40000010000 */
[----:B------:R-:W-:Y:S02]  /*7460*/  FFMA.FTZ R42, R42, R60, R41 ;  /* 0x0000003c2a2a7223 */ /* 0x000fe40000010029 */
[----:B------:R-:W-:Y:S02]  /*7470*/  FMUL.FTZ R73, R73, R36 ;  /* 0x0000002449497220 */ /* 0x000fe40000410000 */
[----:B------:R-:W-:-:S02]  /*7480*/  FFMA.FTZ R92, R72, -R29, R126 ;  /* 0x8000001d485c7223 */ /* 0x000fc4000001007e */
[----:B------:R-:W-:Y:S02]  /*7490*/  FMUL.FTZ R41, R64, UR23 ;  /* 0x0000001740297c20 */ /* 0x000fe40008410000 */
[----:B------:R-:W-:Y:S01]  /*74a0*/  FFMA.FTZ R42, R73, R40, R42 ;  /* 0x00000028492a7223 */ /* 0x000fe2000001002a */
[----:B------:R-:W-:Y:S01]  /*74b0*/  PRMT R40, RZ, 0x5410, R117 ;  /* 0x00005410ff287816 */ /* 0x000fe20000000075 */
[----:B------:R-:W-:Y:S02]  /*74c0*/  FMUL.FTZ R41, R92, R41 ;  /* 0x000000295c297220 */ /* 0x000fe40000410000 */
[----:B------:R-:W-:Y:S02]  /*74d0*/  FMUL.FTZ R66, R66, R35 ;  /* 0x0000002342427220 */ /* 0x000fe40000410000 */
[----:B------:R-:W-:Y:S02]  /*74e0*/  FFMA.FTZ R72, R72, R64, R41 ;  /* 0x0000004048487223 */ /* 0x000fe40000010029 */
[----:B------:R-:W-:-:S02]  /*74f0*/  FFMA.FTZ R41, R40, -R27, R127 ;  /* 0x8000001b28297223 */ /* 0x000fc4000001007f */
[----:B------:R-:W-:Y:S01]  /*7500*/  FFMA.FTZ R42, R66, R87, R42 ;  /* 0x00000057422a7223 */ /* 0x000fe2000001002a */
[----:B------:R-:W-:Y:S01]  /*7510*/  PRMT R87, RZ, 0x5410, R116 ;  /* 0x00005410ff577816 */ /* 0x000fe20000000074 */
[----:B------:R-:W-:Y:S02]  /*7520*/  FMUL.FTZ R85, R41, R90 ;  /* 0x0000005a29557220 */ /* 0x000fe40000410000 */
[----:B------:R-:W-:Y:S02]  /*7530*/  FMUL.FTZ R86, R86, R33 ;  /* 0x0000002156567220 */ /* 0x000fe40000410000 */
[----:B------:R-:W-:Y:S02]  /*7540*/  FFMA.FTZ R85, R40, R105, R85 ;  /* 0x0000006928557223 */ /* 0x000fe40000010055 */
[----:B------:R-:W-:Y:S02]  /*7550*/  FFMA.FTZ R40, R87, -R25, R128 ;  /* 0x8000001957287223 */ /* 0x000fe40000010080 */
[----:B------:R-:W-:-:S02]  /*7560*/  FFMA.FTZ R42, R86, R43, R42 ;  /* 0x0000002b562a7223 */ /* 0x000fc4000001002a */
[----:B------:R-:W-:Y:S02]  /*7570*/  FMUL.FTZ R89, R40, R89 ;  /* 0x0000005928597220 */ /* 0x000fe40000410000 */
[----:B------:R-:W-:Y:S02]  /*7580*/  FMUL.FTZ R88, R88, R31 ;  /* 0x0000001f58587220 */ /* 0x000fe40000410000 */
[----:B------:R-:W-:Y:S01]  /*7590*/  FFMA.FTZ R87, R87, R106, R89 ;  /* 0x0000006a57577223 */ /* 0x000fe20000010059 */
[----:B------:R-:W-:Y:S01]  /*75a0*/  PRMT R89, RZ, 0x5410, R115 ;  /* 0x00005410ff597816 */ /* 0x000fe20000000073 */
[----:B------:R-:W-:Y:S02]  /*75b0*/  FFMA.FTZ R61, R88, R61, R42 ;  /* 0x0000003d583d7223 */ /* 0x000fe4000001002a */
[----:B------:R-:W-:Y:S02]  /*75c0*/  FMUL.FTZ R90, R67, UR23 ;  /* 0x00000017435a7c20 */ /* 0x000fe40008410000 */
[----:B------:R-:W-:-:S02]  /*75d0*/  FFMA.FTZ R43, R89, -R23, R129 ;  /* 0x80000017592b7223 */ /* 0x000fc40000010081 */
[----:B------:R-:W-:Y:S02]  /*75e0*/  FFMA.FTZ R42, R91, -R21, R130 ;  /* 0x800000155b2a7223 */ /* 0x000fe40000010082 */
[----:B------:R-:W-:Y:S02]  /*75f0*/  FMUL.FTZ R90, R43, R90 ;  /* 0x0000005a2b5a7220 */ /* 0x000fe40000410000 */
[----:B------:R-:W-:Y:S02]  /*7600*/  FMUL.FTZ R93, R42, R93 ;  /* 0x0000005d2a5d7220 */ /* 0x000fe40000410000 */
[----:B------:R-:W-:Y:S02]  /*7610*/  FFMA.FTZ R89, R89, R67, R90 ;  /* 0x0000004359597223 */ /* 0x000fe4000001005a */
[----:B------:R-:W-:Y:S01]  /*7620*/  FFMA.FTZ R91, R91, R68, R93 ;  /* 0x000000445b5b7223 */ /* 0x000fe2000001005d */
[----:B------:R-:W-:Y:S01]  /*7630*/  PRMT R93, RZ, 0x5410, R113 ;  /* 0x00005410ff5d7816 */ /* 0x000fe20000000071 */
[----:B------:R-:W-:-:S02]  /*7640*/  FMUL.FTZ R90, R64, R29 ;  /* 0x0000001d405a7220 */ /* 0x000fc40000410000 */
[----:B------:R-:W-:Y:S02]  /*7650*/  FMUL.FTZ R94, R69, UR23 ;  /* 0x00000017455e7c20 */ /* 0x000fe40008410000 */
[----:B------:R-:W-:Y:S02]  /*7660*/  FFMA.FTZ R64, R90, R92, R61 ;  /* 0x0000005c5a407223 */ /* 0x000fe4000001003d */
[----:B------:R-:W-:Y:S02]  /*7670*/  FFMA.FTZ R61, R93, -R18, R131 ;  /* 0x800000125d3d7223 */ /* 0x000fe40000010083 */
[----:B------:R-:W-:Y:S02]  /*7680*/  FMUL.FTZ R92, R105, R27 ;  /* 0x0000001b695c7220 */ /* 0x000fe40000410000 */
[----:B------:R-:W-:Y:S02]  /*7690*/  FMUL.FTZ R94, R61, R94 ;  /* 0x0000005e3d5e7220 */ /* 0x000fe40000410000 */
[----:B------:R-:W-:-:S02]  /*76a0*/  FFMA.FTZ R41, R92, R41, R64 ;  /* 0x000000295c297223 */ /* 0x000fc40000010040 */
[----:B------:R-:W-:Y:S02]  /*76b0*/  FFMA.FTZ R93, R93, R69, R94 ;  /* 0x000000455d5d7223 */ /* 0x000fe4000001005e */
[----:B------:R-:W-:Y:S02]  /*76c0*/  FFMA.FTZ R102, R100, -R13, R132 ;  /* 0x8000000d64667223 */ /* 0x000fe40000010084 */
[----:B------:R-:W-:Y:S02]  /*76d0*/  FMUL.FTZ R64, R70, UR23 ;  /* 0x0000001746407c20 */ /* 0x000fe40008410000 */
[----:B------:R-:W-:Y:S02]  /*76e0*/  FMUL.FTZ R94, R106, R25 ;  /* 0x000000196a5e7220 */ /* 0x000fe40000410000 */
[----:B------:R-:W-:Y:S02]  /*76f0*/  FMUL.FTZ R64, R102, R64 ;  /* 0x0000004066407220 */ /* 0x000fe40000410000 */
[----:B------:R-:W-:-:S02]  /*7700*/  FFMA.FTZ R40, R94, R40, R41 ;  /* 0x000000285e287223 */ /* 0x000fc40000010029 */
[----:B------:R-:W-:Y:S02]  /*7710*/  FMUL.FTZ R67, R67, R23 ;  /* 0x0000001743437220 */ /* 0x000fe40000410000 */
[----:B------:R-:W-:Y:S02]  /*7720*/  FFMA.FTZ R100, R100, R70, R64 ;  /* 0x0000004664647223 */ /* 0x000fe40000010040 */
[----:B------:R-:W-:Y:S02]  /*7730*/  FFMA.FTZ R43, R67, R43, R40 ;  /* 0x0000002b432b7223 */ /* 0x000fe40000010028 */
[----:B------:R-:W-:Y:S02]  /*7740*/  IMAD.SHL.U32 R64, R55, 0x10, RZ ;  /* 0x0000001037407824 */ /* 0x000fe400078e00ff */
[----:B------:R-:W-:Y:S02]  /*7750*/  FMUL.FTZ R40, R136, UR40 ;  /* 0x0000002888287c20 */ /* 0x000fe40008410000 */
[----:B------:R-:W-:Y:S01]  /*7760*/  FFMA.FTZ R104, R103, -R8, R133 ;  /* 0x8000000867687223 */ /* 0x000fe20000010085 */
[----:B------:R-:W-:Y:S01]  /*7770*/  LEA.HI.SX32 R105, R64, R64, 0x1b ;  /* 0x0000004040697211 */ /* 0x000fe200078fdaff */
[----:B------:R-:W-:-:S02]  /*7780*/  FMUL.FTZ R41, R71, UR23 ;  /* 0x0000001747297c20 */ /* 0x000fc40008410000 */
[----:B------:R-:W-:Y:S02]  /*7790*/  FMUL.FTZ R40, R52, R40 ;  /* 0x0000002834287220 */ /* 0x000fe40000410000 */
[----:B------:R-:W-:Y:S02]  /*77a0*/  FMUL.FTZ R41, R104, R41 ;  /* 0x0000002968297220 */ /* 0x000fe40000410000 */
[----:B------:R-:W-:Y:S01]  /*77b0*/  FMUL.FTZ R106, R125, UR40 ;  /* 0x000000287d6a7c20 */ /* 0x000fe20008410000 */
[----:B------:R0:W-:Y:S01]  /*77c0*/  STS [R105.X4+0x1090], R40 ;  /* 0x0010902869007388 */ /* 0x0001e20000004800 */
[----:B------:R-:W-:Y:S02]  /*77d0*/  FFMA.FTZ R103, R103, R71, R41 ;  /* 0x0000004767677223 */ /* 0x000fe40000010029 */
[----:B------:R-:W-:Y:S02]  /*77e0*/  FMUL.FTZ R41, R137, UR40 ;  /* 0x0000002889297c20 */ /* 0x000fe40008410000 */
[----:B------:R-:W-:-:S02]  /*77f0*/  FMUL.FTZ R122, R122, UR40 ;  /* 0x000000287a7a7c20 */ /* 0x000fc40008410000 */
[----:B------:R-:W-:Y:S02]  /*7800*/  FMUL.FTZ R41, R51, R41 ;  /* 0x0000002933297220 */ /* 0x000fe40000410000 */
[----:B------:R-:W-:Y:S01]  /*7810*/  FMUL.FTZ R106, R45, R106 ;  /* 0x0000006a2d6a7220 */ /* 0x000fe20000410000 */
[----:B0-----:R-:W-:Y:S01]  /*7820*/  IADD3 R40, R64, 0x1, RZ ;  /* 0x0000000140287810 */ /* 0x001fe20007ffe0ff */
[----:B------:R-:W-:Y:S02]  /*7830*/  FMUL.FTZ R122, R48, R122 ;  /* 0x0000007a307a7220 */ /* 0x000fe40000410000 */
[----:B------:R-:W-:Y:S01]  /*7840*/  FMUL.FTZ R127, R127, UR40 ;  /* 0x000000287f7f7c20 */ /* 0x000fe20008410000 */
[----:B------:R-:W-:Y:S01]  /*7850*/  LEA.HI.SX32 R40, R40, R64, 0x1b ;  /* 0x0000004028287211 */ /* 0x000fe200078fdaff */
[----:B------:R-:W-:Y:S02]  /*7860*/  FMUL.FTZ R129, R129, UR40 ;  /* 0x0000002881817c20 */ /* 0x000fe40008410000 */
[----:B------:R-:W-:-:S02]  /*7870*/  FMUL.FTZ R110, R32, R127 ;  /* 0x0000007f206e7220 */ /* 0x000fc40000410000 */
[----:B------:R0:W-:Y:S01]  /*7880*/  STS [R40.X4+0x1094], R41 ;  /* 0x0010942928007388 */ /* 0x0001e20000004800 */
[----:B------:R-:W-:Y:S02]  /*7890*/  FMUL.FTZ R68, R68, R21 ;  /* 0x0000001544447220 */ /* 0x000fe40000410000 */
[----:B------:R-:W-:Y:S02]  /*78a0*/  FMUL.FTZ R124, R124, UR40 ;  /* 0x000000287c7c7c20 */ /* 0x000fe40008410000 */
[----:B------:R-:W-:Y:S02]  /*78b0*/  FMUL.FTZ R131, R131, UR40 ;  /* 0x0000002883837c20 */ /* 0x000fe40008410000 */
[----:B------:R-:W-:Y:S02]  /*78c0*/  FMUL.FTZ R124, R46, R124 ;  /* 0x0000007c2e7c7220 */ /* 0x000fe40000410000 */
[----:B0-----:R-:W-:Y:S01]  /*78d0*/  FMUL.FTZ R41, R141, UR40 ;  /* 0x000000288d297c20 */ /* 0x001fe20008410000 */
[----:B------:R-:W-:-:S03]  /*78e0*/  IADD3 R40, R64, 0x2, RZ ;  /* 0x0000000240287810 */ /* 0x000fc60007ffe0ff */
[----:B------:R-:W-:Y:S01]  /*78f0*/  FMUL.FTZ R41, R50, R41 ;  /* 0x0000002932297220 */ /* 0x000fe20000410000 */
[----:B------:R-:W-:-:S05]  /*7900*/  LEA.HI.SX32 R40, R40, R64, 0x1b ;  /* 0x0000004028287211 */ /* 0x000fca00078fdaff */
[----:B------:R0:W-:Y:S02]  /*7910*/  STS [R40.X4+0x1098], R41 ;  /* 0x0010982928007388 */ /* 0x0001e40000004800 */
[----:B0-----:R-:W-:Y:S01]  /*7920*/  FMUL.FTZ R41, R121, UR40 ;  /* 0x0000002879297c20 */ /* 0x001fe20008410000 */
[----:B------:R-:W-:-:S03]  /*7930*/  IADD3 R40, R64, 0x3, RZ ;  /* 0x0000000340287810 */ /* 0x000fc60007ffe0ff */
[----:B------:R-:W-:Y:S01]  /*7940*/  FMUL.FTZ R41, R49, R41 ;  /* 0x0000002931297220 */ /* 0x000fe20000410000 */
[----:B------:R-:W-:-:S05]  /*7950*/  LEA.HI.SX32 R40, R40, R64, 0x1b ;  /* 0x0000004028287211 */ /* 0x000fca00078fdaff */
[----:B------:R0:W-:Y:S04]  /*7960*/  STS [R40.X4+0x109c], R41 ;  /* 0x00109c2928007388 */ /* 0x0001e80000004800 */
[----:B------:R-:W-:Y:S04]  /*7970*/  STS [R105.X4+0x10ac], R106 ;  /* 0x0010ac6a69007388 */ /* 0x000fe80000004800 */
[----:B------:R1:W-:Y:S01]  /*7980*/  STS [R105.X4+0x10a0], R122 ;  /* 0x0010a07a69007388 */ /* 0x0003e20000004800 */
[----:B0-----:R-:W-:Y:S02]  /*7990*/  FMUL.FTZ R41, R126, UR40 ;  /* 0x000000287e297c20 */ /* 0x001fe40008410000 */
[----:B------:R-:W-:Y:S01]  /*79a0*/  IMAD.MOV.U32 R40, RZ, RZ, R55 ;  /* 0x000000ffff287224 */ /* 0x000fe200078e0037 */
[----:B------:R0:W-:Y:S01]  /*79b0*/  STS [R105.X4+0x10b4], R110 ;  /* 0x0010b46e69007388 */ /* 0x0001e20000004800 */
[----:B------:R-:W-:Y:S01]  /*79c0*/  FMUL.FTZ R108, R34, R41 ;  /* 0x00000029226c7220 */ /* 0x000fe20000410000 */
[----:B------:R-:W-:-:S02]  /*79d0*/  MOV R41, RZ ;  /* 0x000000ff00297202 */ /* 0x000fc40000000f00 */
[----:B------:R-:W-:Y:S01]  /*79e0*/  STS [R105.X4+0x10a8], R124 ;  /* 0x0010a87c69007388 */ /* 0x000fe20000004800 */
[----:B-1----:R-:W-:Y:S02]  /*79f0*/  FMUL.FTZ R122, R26, R109 ;  /* 0x0000006d1a7a7220 */ /* 0x002fe40000410000 */
[----:B------:R-:W-:Y:S01]  /*7a00*/  IMAD.WIDE.U32 R40, R107, c[0x0][0x2b8], R40 ;  /* 0x0000ae006b287a25 */ /* 0x000fe200078e0028 */
[----:B------:R1:W-:Y:S03]  /*7a10*/  STS [R105.X4+0x10b0], R108 ;  /* 0x0010b06c69007388 */ /* 0x0003e60000004800 */
[----:B------:R-:W-:Y:S01]  /*7a20*/  FMUL.FTZ R107, R128, UR40 ;  /* 0x00000028806b7c20 */ /* 0x000fe20008410000 */
[----:B------:R-:W-:Y:S01]  /*7a30*/  IADD3 R41, R41, UR20, RZ ;  /* 0x0000001429297c10 */ /* 0x000fe2000fffe0ff */
[----:B------:R-:W-:Y:S01]  /*7a40*/  ULDC.64 UR20, c[0x0][0x2c0] ;  /* 0x0000b00000147ab9 */ /* 0x000fe20000000a00 */
[----:B0-----:R-:W-:Y:S01]  /*7a50*/  FMUL.FTZ R110, R28, R129 ;  /* 0x000000811c6e7220 */ /* 0x001fe20000410000 */
[----:B------:R-:W-:Y:S01]  /*7a60*/  UIMAD UR20, UR37, UR20, URZ ;  /* 0x00000014251472a4 */ /* 0x000fe2000f8e023f */
[----:B------:R-:W-:Y:S01]  /*7a70*/  FMUL.FTZ R106, R30, R107 ;  /* 0x0000006b1e6a7220 */ /* 0x000fe20000410000 */
[----:B------:R-:W-:Y:S01]  /*7a80*/  MOV R107, UR18 ;  /* 0x00000012006b7c02 */ /* 0x000fe20008000f00 */
[----:B------:R0:W-:Y:S01]  /*7a90*/  STS [R105.X4+0x10c0], R122 ;  /* 0x0010c07a69007388 */ /* 0x0001e20000004800 */
[----:B------:R-:W-:Y:S01]  /*7aa0*/  UIMAD UR20, UR18, UR21, UR20 ;  /* 0x00000015121472a4 */ /* 0x000fe2000f8e0214 */
[----:B-1----:R-:W-:-:S02]  /*7ab0*/  FMUL.FTZ R108, R95, R133 ;  /* 0x000000855f6c7220 */ /* 0x002fc40000410000 */
[----:B------:R-:W-:Y:S01]  /*7ac0*/  IMAD.WIDE.U32 R40, R107, c[0x0][0x2c0], R40 ;  /* 0x0000b0006b287a25 */ /* 0x000fe200078e0028 */
[----:B------:R1:W-:Y:S03]  /*7ad0*/  STS [R105.X4+0x10b8], R106 ;  /* 0x0010b86a69007388 */ /* 0x0003e60000004800 */
[----:B------:R-:W-:Y:S01]  /*7ae0*/  FMUL.FTZ R107, R132, UR40 ;  /* 0x00000028846b7c20 */ /* 0x000fe20008410000 */
[----:B------:R2:W-:Y:S01]  /*7af0*/  STS [R105.X4+0x10bc], R110 ;  /* 0x0010bc6e69007388 */ /* 0x0005e20000004800 */
[----:B0-----:R-:W-:Y:S02]  /*7b00*/  IMAD.U32 R122, RZ, RZ, UR39 ;  /* 0x00000027ff7a7e24 */ /* 0x001fe4000f8e00ff */
[----:B------:R-:W-:Y:S01]  /*7b10*/  FMUL.FTZ R133, R133, UR40 ;  /* 0x0000002885857c20 */ /* 0x000fe20008410000 */
[----:B------:R-:W-:Y:S01]  /*7b20*/  STS [R105.X4+0x10a4], R123 ;  /* 0x0010a47b69007388 */ /* 0x000fe20000004800 */
[----:B------:R-:W-:Y:S01]  /*7b30*/  FMUL.FTZ R124, R24, R131 ;  /* 0x00000083187c7220 */ /* 0x000fe20000410000 */
[----:B------:R-:W-:Y:S01]  /*7b40*/  IADD3 R95, -R122, c[0x0][0x168], -R55 ;  /* 0x00005a007a5f7a10 */ /* 0x000fe20007ffe937 */
[----:B-1----:R-:W-:Y:S01]  /*7b50*/  FFMA.FTZ R106, R68, R42, R43 ;  /* 0x0000002a446a7223 */ /* 0x002fe2000001002b */
[----:B------:R-:W-:Y:S01]  /*7b60*/  MOV R43, UR39 ;  /* 0x00000027002b7c02 */ /* 0x000fe20008000f00 */
[----:B------:R-:W-:Y:S01]  /*7b70*/  FMUL.FTZ R126, R22, R107 ;  /* 0x0000006b167e7220 */ /* 0x000fe20000410000 */
[----:B--2---:R-:W-:Y:S01]  /*7b80*/  IADD3 R110, R41, UR20, RZ ;  /* 0x00000014296e7c10 */ /* 0x004fe2000fffe0ff */
[----:B------:R-:W-:Y:S01]  /*7b90*/  FMUL.FTZ R128, R20, R133 ;  /* 0x0000008514807220 */ /* 0x000fe20000410000 */
[----:B------:R-:W-:Y:S01]  /*7ba0*/  IADD3 R42, P0, R40, UR39, RZ ;  /* 0x00000027282a7c10 */ /* 0x000fe2000ff1e0ff */
[----:B------:R-:W-:Y:S01]  /*7bb0*/  FMUL.FTZ R107, R99, UR23 ;  /* 0x00000017636b7c20 */ /* 0x000fe20008410000 */
[----:B------:R-:W-:Y:S01]  /*7bc0*/  STS [R105.X4+0x10c4], R124 ;  /* 0x0010c47c69007388 */ /* 0x000fe20000004800 */
[----:B------:R-:W-:Y:S01]  /*7bd0*/  FMUL.FTZ R122, R69, R18 ;  /* 0x00000012457a7220 */ /* 0x000fe20000410000 */
[----:B------:R-:W-:Y:S01]  /*7be0*/  LEA.HI.X.SX32 R43, R43, R110, 0x1, P0 ;  /* 0x0000006e2b2b7211 */ /* 0x000fe200000f0eff */
[----:B------:R-:W-:Y:S01]  /*7bf0*/  FMUL.FTZ R69, R60, R107 ;  /* 0x0000006b3c457220 */ /* 0x000fe20000410000 */
[----:B------:R-:W-:Y:S01]  /*7c00*/  ISETP.GE.AND P0, PT, R95, 0x1, PT ;  /* 0x000000015f00780c */ /* 0x000fe20003f06270 */
[----:B------:R-:W-:Y:S01]  /*7c10*/  STS [R105.X4+0x10c8], R126 ;  /* 0x0010c87e69007388 */ /* 0x000fe20000004800 */
[----:B------:R-:W-:-:S02]  /*7c20*/  FFMA.FTZ R109, R122, R61, R106 ;  /* 0x0000003d7a6d7223 */ /* 0x000fc4000001006a */
[----:B------:R-:W-:Y:S01]  /*7c30*/  FADD.FTZ R145, R122, R145 ;  /* 0x000000917a917221 */ /* 0x000fe20000010000 */
[----:B------:R0:W-:Y:S01]  /*7c40*/  STS [R105.X4+0x10cc], R128 ;  /* 0x0010cc8069007388 */ /* 0x0001e20000004800 */
[----:B------:R-:W-:Y:S02]  /*7c50*/  FMUL.FTZ R106, R97, UR23 ;  /* 0x00000017616a7c20 */ /* 0x000fe40008410000 */
[----:B------:R-:W-:Y:S02]  /*7c60*/  FMUL.FTZ R107, R96, UR23 ;  /* 0x00000017606b7c20 */ /* 0x000fe40008410000 */
[----:B0-----:R-:W-:Y:S01]  /*7c70*/  FMUL.FTZ R105, R98, UR23 ;  /* 0x0000001762697c20 */ /* 0x001fe20008410000 */
[----:B------:R-:W-:Y:S06]  /*7c80*/  BAR.SYNC.DEFER_BLOCKING 0x0 ;  /* 0x0000000000007b1d */ /* 0x000fec0000010000 */
[----:B------:R-:W-:Y:S05]  /*7c90*/  @!P0 BRA `(.L_x_406) ;  /* 0x000000c000008947 */ /* 0x000fea0003800000 */
[----:B------:R-:W-:Y:S01]  /*7ca0*/  LEA.HI.SX32 R111, R55, R55, 0x1b ;  /* 0x00000037376f7211 */ /* 0x000fe200078fdaff */
[----:B------:R-:W-:Y:S01]  /*7cb0*/  USHF.R.S32.HI UR22, URZ, 0x1f, UR7 ;  /* 0x0000001f3f167899 */ /* 0x000fe20008011407 */
[----:B------:R-:W-:Y:S01]  /*7cc0*/  MOV R61, UR7 ;  /* 0x00000007003d7c02 */ /* 0x000fe20008000f00 */
[----:B------:R-:W-:-:S02]  /*7cd0*/  ULDC.64 UR20, c[0x0][0x2d0] ;  /* 0x0000b40000147ab9 */ /* 0x000fc40000000a00 */
[----:B------:R-:W-:Y:S01]  /*7ce0*/  UIMAD UR20, UR22, UR20, URZ ;  /* 0x00000014161472a4 */ /* 0x000fe2000f8e023f */
[----:B------:R-:W0:Y:S01]  /*7cf0*/  LDS R111, [R111.X4+0x1090] ;  /* 0x001090006f6f7984 */ /* 0x000e220000004800 */
[----:B------:R-:W-:Y:S02]  /*7d00*/  IMAD.WIDE.U32 R42, R61, c[0x0][0x2d0], R42 ;  /* 0x0000b4003d2a7a25 */ /* 0x000fe400078e002a */
[----:B------:R-:W-:-:S03]  /*7d10*/  UIMAD UR20, UR7, UR21, UR20 ;  /* 0x00000015071472a4 */ /* 0x000fc6000f8e0214 */
[----:B------:R-:W-:-:S03]  /*7d20*/  LEA R60, P0, R42, c[0x0][0x320], 0x2 ;  /* 0x0000c8002a3c7a11 */ /* 0x000fc600078010ff */
[----:B------:R-:W-:-:S04]  /*7d30*/  IADD3 R43, R43, UR20, RZ ;  /* 0x000000142b2b7c10 */ /* 0x000fc8000fffe0ff */
[----:B------:R-:W-:-:S05]  /*7d40*/  LEA.HI.X R61, R42, c[0x0][0x324], R43, 0x2, P0 ;  /* 0x0000c9002a3d7a11 */ /* 0x000fca00000f142b */
[----:B0-----:R0:W-:Y:S02]  /*7d50*/  RED.E.ADD.F32.FTZ.RN.STRONG.GPU [R60.64], R111 ;  /* 0x0000006f3c00798e */ /* 0x0011e4000c10e79e */
.L_x_406:
[----:B------:R-:W-:Y:S05]  /*7d60*/  BSYNC B0 ;  /* 0x0000000000007941 */ /* 0x000fea0003800000 */
.L_x_405:
[----:B------:R-:W-:Y:S01]  /*7d70*/  FMUL.FTZ R71, R71, R8 ;  /* 0x0000000847477220 */ /* 0x000fe20000410000 */
[----:B0-----:R-:W-:Y:S01]  /*7d80*/  IADD3 R60, R55, 0x80, RZ ;  /* 0x00000080373c7810 */ /* 0x001fe20007ffe0ff */
[----:B------:R-:W-:Y:S01]  /*7d90*/  UIMAD UR40, UR6, -0x800, UR36 ;  /* 0xfffff800062878a4 */ /* 0x000fe2000f8e0224 */
[----:B------:R-:W-:Y:S01]  /*7da0*/  LEA R42, P0, R40, c[0x0][0x320], 0x2 ;  /* 0x0000c800282a7a11 */ /* 0x000fe200078010ff */
[C---:B------:R-:W-:Y:S01]  /*7db0*/  FADD.FTZ R143, R71.reuse, R143 ;  /* 0x0000008f478f7221 */ /* 0x040fe20000010000 */
[----:B------:R-:W-:Y:S01]  /*7dc0*/  USHF.L.U32 UR23, UR8, 0x2, URZ ;  /* 0x0000000208177899 */ /* 0x000fe2000800063f */
[----:B------:R-:W-:Y:S01]  /*7dd0*/  FMUL.FTZ R104, R71, R104 ;  /* 0x0000006847687220 */ /* 0x000fe20000410000 */
[----:B------:R-:W-:Y:S01]  /*7de0*/  USHF.R.S32.HI UR41, URZ, 0x1f, UR40 ;  /* 0x0000001f3f297899 */ /* 0x000fe20008011428 */
[----:B------:R-:W-:Y:S01]  /*7df0*/  FMUL.FTZ R71, R70, R13 ;  /* 0x0000000d46477220 */ /* 0x000fe20000410000 */
[----:B------:R-:W-:Y:S01]  /*7e00*/  LEA.HI.X R43, R40, c[0x0][0x324], R110, 0x2, P0 ;  /* 0x0000c900282b7a11 */ /* 0x000fe200000f146e */
[----:B------:R-:W-:Y:S01]  /*7e10*/  IMAD.U32 R41, RZ, RZ, UR40 ;  /* 0x00000028ff297e24 */ /* 0x000fe2000f8e00ff */
[----:B------:R-:W-:Y:S01]  /*7e20*/  MOV R61, UR40 ;  /* 0x00000028003d7c02 */ /* 0x000fe20008000f00 */
[C---:B------:R-:W-:Y:S01]  /*7e30*/  FADD.FTZ R144, R71.reuse, R144 ;  /* 0x0000009047907221 */ /* 0x040fe20000010000 */
[----:B------:R-:W-:Y:S01]  /*7e40*/  USHF.L.U64.HI UR22, UR8, 0x2, UR9 ;  /* 0x0000000208167899 */ /* 0x000fe20008010209 */
[----:B------:R-:W-:Y:S01]  /*7e50*/  FFMA.FTZ R109, R71, R102, R109 ;  /* 0x00000066476d7223 */ /* 0x000fe2000001006d */
[----:B------:R-:W-:Y:S01]  /*7e60*/  LEA.HI.SX32 R71, R60, R55, 0x1b ;  /* 0x000000373c477211 */ /* 0x000fe200078fdaff */
[----:B------:R-:W-:Y:S01]  /*7e70*/  ULDC.64 UR20, c[0x0][0x2d0] ;  /* 0x0000b40000147ab9 */ /* 0x000fe20000000a00 */
[----:B------:R-:W-:Y:S01]  /*7e80*/  LEA R40, P0, R41, R42, 0x2 ;  /* 0x0000002a29287211 */ /* 0x000fe200078010ff */
[----:B------:R-:W-:Y:S01]  /*7e90*/  UIMAD UR20, UR22, UR20, URZ ;  /* 0x00000014161472a4 */ /* 0x000fe2000f8e023f */
[----:B------:R-:W-:Y:S01]  /*7ea0*/  MOV R41, UR41 ;  /* 0x0000002900297c02 */ /* 0x000fe20008000f00 */
[----:B------:R-:W-:Y:S01]  /*7eb0*/  IMAD.U32 R111, RZ, RZ, UR23 ;  /* 0x00000017ff6f7e24 */ /* 0x000fe2000f8e00ff */
[----:B------:R-:W0:Y:S01]  /*7ec0*/  LDS R71, [R71.X4+0x1290] ;  /* 0x0012900047477984 */ /* 0x000e220000004800 */
[----:B------:R-:W-:Y:S01]  /*7ed0*/  UIMAD UR20, UR23, UR21, UR20 ;  /* 0x00000015171472a4 */ /* 0x000fe2000f8e0214 */
[----:B------:R-:W-:Y:S01]  /*7ee0*/  LEA.HI.X R41, R61, R43, R41, 0x2, P0 ;  /* 0x0000002b3d297211 */ /* 0x000fe200000f1429 */
[----:B------:R-:W-:Y:S01]  /*7ef0*/  FMUL.FTZ R108, R20, R108 ;  /* 0x0000006c146c7220 */ /* 0x000fe20000410000 */
[----:B------:R-:W-:Y:S01]  /*7f00*/  ISETP.GE.AND P0, PT, R95, 0x81, PT ;  /* 0x000000815f00780c */ /* 0x000fe20003f06270 */
[----:B------:R-:W-:Y:S01]  /*7f10*/  BSSY B0, `(.L_x_407) ;  /* 0x000000f000007945 */ /* 0x000fe20003800000 */
[----:B------:R-:W-:Y:S01]  /*7f20*/  FADD.FTZ R19, R103, R19 ;  /* 0x0000001367137221 */ /* 0x000fe20000010000 */
[----:B------:R-:W-:Y:S01]  /*7f30*/  IADD3 R102, R55, 0x100, RZ ;  /* 0x0000010037667810 */ /* 0x000fe20007ffe0ff */
[----:B------:R-:W-:Y:S01]  /*7f40*/  IMAD.WIDE.U32 R40, R111, c[0x0][0x2d0], R40 ;  /* 0x0000b4006f287a25 */ /* 0x000fe200078e0028 */
[----:B------:R-:W-:-:S03]  /*7f50*/  IADD3 R70, R55, 0x180, RZ ;  /* 0x0000018037467810 */ /* 0x000fc60007ffe0ff */
[----:B------:R-:W-:Y:S01]  /*7f60*/  FADD.FTZ R61, R101, R108 ;  /* 0x0000006c653d7221 */ /* 0x000fe20000010000 */
[----:B------:R-:W-:Y:S01]  /*7f70*/  IADD3 R41, R41, UR20, RZ ;  /* 0x0000001429297c10 */ /* 0x000fe2000fffe0ff */
[----:B------:R-:W-:-:S03]  /*7f80*/  FADD.FTZ R60, R109, R104 ;  /* 0x000000686d3c7221 */ /* 0x000fc60000010000 */
[----:B------:R-:W-:Y:S05]  /*7f90*/  @!P0 BRA `(.L_x_408) ;  /* 0x0000006000008947 */ /* 0x000fea0003800000 */
[----:B------:R-:W-:-:S05]  /*7fa0*/  MOV R101, UR40 ;  /* 0x0000002800657c02 */ /* 0x000fca0008000f00 */
[----:B------:R-:W-:Y:S01]  /*7fb0*/  IMAD.WIDE R42, R101, 0x4, R42 ;  /* 0x00000004652a7825 */ /* 0x000fe200078e022a */
[----:B------:R-:W-:-:S05]  /*7fc0*/  MOV R101, UR23 ;  /* 0x0000001700657c02 */ /* 0x000fca0008000f00 */
[----:B------:R-:W-:-:S05]  /*7fd0*/  IMAD.WIDE.U32 R42, R101, c[0x0][0x2d0], R42 ;  /* 0x0000b400652a7a25 */ /* 0x000fca00078e002a */
[----:B------:R-:W-:-:S05]  /*7fe0*/  IADD3 R43, R43, UR20, RZ ;  /* 0x000000142b2b7c10 */ /* 0x000fca000fffe0ff */
[----:B0-----:R0:W-:Y:S02]  /*7ff0*/  RED.E.ADD.F32.FTZ.RN.STRONG.GPU [R42.64+-0x1e00], R71 ;  /* 0xffe200472a00798e */ /* 0x0011e4000c10e79e */
.L_x_408:
[----:B------:R-:W-:Y:S05]  /*8000*/  BSYNC B0 ;  /* 0x0000000000007941 */ /* 0x000fea0003800000 */
.L_x_407:
        /* <DEDUP_REMOVED lines=14> */
.L_x_410:
[----:B0-----:R-:W-:Y:S05]  /*80f0*/  BSYNC B0 ;  /* 0x0000000000007941 */ /* 0x001fea0003800000 */
.L_x_409:
[----:B-1----:R0:W1:Y:S01]  /*8100*/  LDS R43, [R70.X4+0x1690] ;  /* 0x00169000462b7984 */ /* 0x0020620000004800 */
[----:B------:R-:W-:Y:S01]  /*8110*/  BSSY B0, `(.L_x_411) ;  /* 0x0000005000007945 */ /* 0x000fe20003800000 */
[----:B------:R-:W-:Y:S02]  /*8120*/  IADD3 R102, R55, 0x280, RZ ;  /* 0x0000028037667810 */ /* 0x000fe40007ffe0ff */
[----:B------:R-:W-:Y:S01]  /*8130*/  LEA.HI.SX32 R42, R42, R55, 0x1b ;  /* 0x000000372a2a7211 */ /* 0x000fe200078fdaff */
[----:B------:R-:W-:Y:S05]  /*8140*/  @!P0 BRA `(.L_x_412) ;  /* 0x0000001000008947 */ /* 0x000fea0003800000 */
[----:B-1----:R1:W-:Y:S02]  /*8150*/  RED.E.ADD.F32.FTZ.RN.STRONG.GPU [R40.64+-0x1a00], R43 ;  /* 0xffe6002b2800798e */ /* 0x0023e4000c10e79e */
.L_x_412:
[----:B------:R-:W-:Y:S05]  /*8160*/  BSYNC B0 ;  /* 0x0000000000007941 */ /* 0x000fea0003800000 */
.L_x_411:
[----:B-1----:R1:W2:Y:S01]  /*8170*/  LDS R43, [R42.X4+0x1890] ;  /* 0x001890002a2b7984 */ /* 0x0022a20000004800 */
[----:B------:R-:W-:Y:S01]  /*8180*/  BSSY B0, `(.L_x_413) ;  /* 0x0000005000007945 */ /* 0x000fe20003800000 */
[----:B0-----:R-:W-:-:S02]  /*8190*/  IADD3 R70, R55, 0x300, RZ ;  /* 0x0000030037467810 */ /* 0x001fc40007ffe0ff */
[----:B------:R-:W-:Y:S01]  /*81a0*/  LEA.HI.SX32 R102, R102, R55, 0x1b ;  /* 0x0000003766667211 */ /* 0x000fe200078fdaff */
[----:B------:R-:W-:Y:S05]  /*81b0*/  @!P1 BRA `(.L_x_414) ;  /* 0x0000001000009947 */ /* 0x000fea0003800000 */
[----:B--2---:R0:W-:Y:S02]  /*81c0*/  RED.E.ADD.F32.FTZ.RN.STRONG.GPU [R40.64+-0x1800], R43 ;  /* 0xffe8002b2800798e */ /* 0x0041e4000c10e79e */
.L_x_414:
[----:B------:R-:W-:Y:S05]  /*81d0*/  BSYNC B0 ;  /* 0x0000000000007941 */ /* 0x000fea0003800000 */
.L_x_413:
[----:B0-2---:R0:W2:Y:S01]  /*81e0*/  LDS R43, [R102.X4+0x1a90] ;  /* 0x001a9000662b7984 */ /* 0x0050a20000004800 */
[----:B------:R-:W-:Y:S01]  /*81f0*/  BSSY B0, `(.L_x_415) ;  /* 0x0000005000007945 */ /* 0x000fe20003800000 */
[----:B-1----:R-:W-:Y:S02]  /*8200*/  IADD3 R42, R55, 0x380, RZ ;  /* 0x00000380372a7810 */ /* 0x002fe40007ffe0ff */
[----:B------:R-:W-:Y:S01]  /*8210*/  LEA.HI.SX32 R70, R70, R55, 0x1b ;  /* 0x0000003746467211 */ /* 0x000fe200078fdaff */
[----:B------:R-:W-:Y:S05]  /*8220*/  @!P2 BRA `(.L_x_416) ;  /* 0x000000100000a947 */ /* 0x000fea0003800000 */
[----:B--2---:R1:W-:Y:S02]  /*8230*/  RED.E.ADD.F32.FTZ.RN.STRONG.GPU [R40.64+-0x1600], R43 ;  /* 0xffea002b2800798e */ /* 0x0043e4000c10e79e */
.L_x_416:
[----:B------:R-:W-:Y:S05]  /*8240*/  BSYNC B0 ;  /* 0x0000000000007941 */ /* 0x000fea0003800000 */
.L_x_415:
[----:B-12---:R1:W2:Y:S01]  /*8250*/  LDS R43, [R70.X4+0x1c90] ;  /* 0x001c9000462b7984 */ /* 0x0062a20000004800 */
[----:B------:R-:W-:Y:S01]  /*8260*/  BSSY B0, `(.L_x_417) ;  /* 0x0000005000007945 */ /* 0x000fe20003800000 */
[----:B0-----:R-:W-:Y:S02]  /*8270*/  IADD3 R102, R55, 0x400, RZ ;  /* 0x0000040037667810 */ /* 0x001fe40007ffe0ff */
[----:B------:R-:W-:Y:S01]  /*8280*/  LEA.HI.SX32 R42, R42, R55, 0x1b ;  /* 0x000000372a2a7211 */ /* 0x000fe200078fdaff */
[----:B------:R-:W-:Y:S05]  /*8290*/  @!P3 BRA `(.L_x_418) ;  /* 0x000000100000b947 */ /* 0x000fea0003800000 */
[----:B--2---:R0:W-:Y:S02]  /*82a0*/  RED.E.ADD.F32.FTZ.RN.STRONG.GPU [R40.64+-0x1400], R43 ;  /* 0xffec002b2800798e */ /* 0x0041e4000c10e79e */
.L_x_418:
[----:B------:R-:W-:Y:S05]  /*82b0*/  BSYNC B0 ;  /* 0x0000000000007941 */ /* 0x000fea0003800000 */
.L_x_417:
[----:B0-2---:R0:W2:Y:S01]  /*82c0*/  LDS R43, [R42.X4+0x1e90] ;  /* 0x001e90002a2b7984 */ /* 0x0050a20000004800 */
[----:B------:R-:W-:Y:S01]  /*82d0*/  BSSY B0, `(.L_x_419) ;  /* 0x0000004000007945 */ /* 0x000fe20003800000 */
[----:B------:R-:W-:Y:S01]  /*82e0*/  LEA.HI.SX32 R102, R102, R55, 0x1b ;  /* 0x0000003766667211 */ /* 0x000fe200078fdaff */
[----:B------:R-:W-:Y:S05]  /*82f0*/  @!P4 BRA `(.L_x_420) ;  /* 0x000000100000c947 */ /* 0x000fea0003800000 */
[----:B--2---:R2:W-:Y:S02]  /*8300*/  RED.E.ADD.F32.FTZ.RN.STRONG.GPU [R40.64+-0x1200], R43 ;  /* 0xffee002b2800798e */ /* 0x0045e4000c10e79e */
.L_x_420:
[----:B------:R-:W-:Y:S05]  /*8310*/  BSYNC B0 ;  /* 0x0000000000007941 */ /* 0x000fea0003800000 */
.L_x_419:
[----:B--2---:R2:W3:Y:S01]  /*8320*/  LDS R43, [R102.X4+0x2090] ;  /* 0x00209000662b7984 */ /* 0x0044e20000004800 */
[----:B------:R-:W-:Y:S01]  /*8330*/  BSSY B0, `(.L_x_421) ;  /* 0x0000005000007945 */ /* 0x000fe20003800000 */
[----:B0-----:R-:W-:-:S02]  /*8340*/  IADD3 R42, R55, 0x480, RZ ;  /* 0x00000480372a7810 */ /* 0x001fc40007ffe0ff */
[----:B-1----:R-:W-:Y:S01]  /*8350*/  IADD3 R70, R55, 0x500, RZ ;  /* 0x0000050037467810 */ /* 0x002fe20007ffe0ff */
[----:B------:R-:W-:Y:S05]  /*8360*/  @!P5 BRA `(.L_x_422) ;  /* 0x000000100000d947 */ /* 0x000fea0003800000 */
[----:B---3--:R0:W-:Y:S02]  /*8370*/  RED.E.ADD.F32.FTZ.RN.STRONG.GPU [R40.64+-0x1000], R43 ;  /* 0xfff0002b2800798e */ /* 0x0081e4000c10e79e */
.L_x_422:
[----:B------:R-:W-:Y:S05]  /*8380*/  BSYNC B0 ;  /* 0x0000000000007941 */ /* 0x000fea0003800000 */
.L_x_421:
        /* <DEDUP_REMOVED lines=14> */
.L_x_424:
[----:B0-----:R-:W-:Y:S05]  /*8470*/  BSYNC B0 ;  /* 0x0000000000007941 */ /* 0x001fea0003800000 */
.L_x_423:
[----:B-1----:R0:W1:Y:S01]  /*8480*/  LDS R43, [R70.X4+0x2490] ;  /* 0x00249000462b7984 */ /* 0x0020620000004800 */
[----:B------:R-:W-:Y:S01]  /*8490*/  BSSY B0, `(.L_x_425) ;  /* 0x0000005000007945 */ /* 0x000fe20003800000 */
[----:B------:R-:W-:Y:S02]  /*84a0*/  IADD3 R42, R55, 0x600, RZ ;  /* 0x00000600372a7810 */ /* 0x000fe40007ffe0ff */
[----:B------:R-:W-:Y:S01]  /*84b0*/  LEA.HI.SX32 R102, R102, R55, 0x1b ;  /* 0x0000003766667211 */ /* 0x000fe200078fdaff */
[----:B------:R-:W-:Y:S05]  /*84c0*/  @!P0 BRA `(.L_x_426) ;  /* 0x0000001000008947 */ /* 0x000fea0003800000 */
[----:B-1----:R1:W-:Y:S02]  /*84d0*/  RED.E.ADD.F32.FTZ.RN.STRONG.GPU [R40.64+-0xc00], R43 ;  /* 0xfff4002b2800798e */ /* 0x0023e4000c10e79e */
.L_x_426:
[----:B------:R-:W-:Y:S05]  /*84e0*/  BSYNC B0 ;  /* 0x0000000000007941 */ /* 0x000fea0003800000 */
.L_x_425:
[----:B-1----:R1:W2:Y:S01]  /*84f0*/  LDS R43, [R102.X4+0x2690] ;  /* 0x00269000662b7984 */ /* 0x0022a20000004800 */
[----:B------:R-:W-:Y:S01]  /*8500*/  BSSY B0, `(.L_x_427) ;  /* 0x0000005000007945 */ /* 0x000fe20003800000 */
[----:B0-----:R-:W-:-:S02]  /*8510*/  IADD3 R70, R55, 0x680, RZ ;  /* 0x0000068037467810 */ /* 0x001fc40007ffe0ff */
[----:B------:R-:W-:Y:S01]  /*8520*/  LEA.HI.SX32 R42, R42, R55, 0x1b ;  /* 0x000000372a2a7211 */ /* 0x000fe200078fdaff */
[----:B------:R-:W-:Y:S05]  /*8530*/  @!P1 BRA `(.L_x_428) ;  /* 0x0000001000009947 */ /* 0x000fea0003800000 */
[----:B--2---:R0:W-:Y:S02]  /*8540*/  RED.E.ADD.F32.FTZ.RN.STRONG.GPU [R40.64+-0xa00], R43 ;  /* 0xfff6002b2800798e */ /* 0x0041e4000c10e79e */
.L_x_428:
[----:B------:R-:W-:Y:S05]  /*8550*/  BSYNC B0 ;  /* 0x0000000000007941 */ /* 0x000fea0003800000 */
.L_x_427:
[----:B0-2---:R0:W2:Y:S01]  /*8560*/  LDS R43, [R42.X4+0x2890] ;  /* 0x002890002a2b7984 */ /* 0x0050a20000004800 */
[----:B------:R-:W-:Y:S01]  /*8570*/  BSSY B0, `(.L_x_429) ;  /* 0x0000005000007945 */ /* 0x000fe20003800000 */
[----:B-1----:R-:W-:Y:S02]  /*8580*/  IADD3 R102, R55, 0x700, RZ ;  /* 0x0000070037667810 */ /* 0x002fe40007ffe0ff */
[----:B------:R-:W-:Y:S01]  /*8590*/  LEA.HI.SX32 R70, R70, R55, 0x1b ;  /* 0x0000003746467211 */ /* 0x000fe200078fdaff */
[----:B------:R-:W-:Y:S05]  /*85a0*/  @!P2 BRA `(.L_x_430) ;  /* 0x000000100000a947 */ /* 0x000fea0003800000 */
[----:B--2---:R1:W-:Y:S02]  /*85b0*/  RED.E.ADD.F32.FTZ.RN.STRONG.GPU [R40.64+-0x800], R43 ;  /* 0xfff8002b2800798e */ /* 0x0043e4000c10e79e */
.L_x_430:
[----:B------:R-:W-:Y:S05]  /*85c0*/  BSYNC B0 ;  /* 0x0000000000007941 */ /* 0x000fea0003800000 */
.L_x_429:
[----:B-12---:R1:W2:Y:S01]  /*85d0*/  LDS R43, [R70.X4+0x2a90] ;  /* 0x002a9000462b7984 */ /* 0x0062a20000004800 */
[----:B------:R-:W-:Y:S01]  /*85e0*/  BSSY B0, `(.L_x_431) ;  /* 0x0000005000007945 */ /* 0x000fe20003800000 */
[----:B0-----:R-:W-:Y:S02]  /*85f0*/  IADD3 R42, R55, 0x780, RZ ;  /* 0x00000780372a7810 */ /* 0x001fe40007ffe0ff */
[----:B------:R-:W-:Y:S01]  /*8600*/  LEA.HI.SX32 R102, R102, R55, 0x1b ;  /* 0x0000003766667211 */ /* 0x000fe200078fdaff */
[----:B------:R-:W-:Y:S05]  /*8610*/  @!P3 BRA `(.L_x_432) ;  /* 0x000000100000b947 */ /* 0x000fea0003800000 */
[----:B--2---:R0:W-:Y:S02]  /*8620*/  RED.E.ADD.F32.FTZ.RN.STRONG.GPU [R40.64+-0x600], R43 ;  /* 0xfffa002b2800798e */ /* 0x0041e4000c10e79e */
.L_x_432:
[----:B------:R-:W-:Y:S05]  /*8630*/  BSYNC B0 ;  /* 0x0000000000007941 */ /* 0x000fea0003800000 */
.L_x_431:
[----:B0-2---:R0:W2:Y:S01]  /*8640*/  LDS R43, [R102.X4+0x2c90] ;  /* 0x002c9000662b7984 */ /* 0x0050a20000004800 */
[----:B------:R-:W-:Y:S01]  /*8650*/  BSSY B0, `(.L_x_433) ;  /* 0x0000004000007945 */ /* 0x000fe20003800000 */
[----:B------:R-:W-:Y:S01]  /*8660*/  LEA.HI.SX32 R42, R42, R55, 0x1b ;  /* 0x000000372a2a7211 */ /* 0x000fe200078fdaff */
[----:B------:R-:W-:Y:S05]  /*8670*/  @!P4 BRA `(.L_x_434) ;  /* 0x000000100000c947 */ /* 0x000fea0003800000 */
[----:B--2---:R2:W-:Y:S02]  /*8680*/  RED.E.ADD.F32.FTZ.RN.STRONG.GPU [R40.64+-0x400], R43 ;  /* 0xfffc002b2800798e */ /* 0x0045e4000c10e79e */
.L_x_434:
[----:B------:R-:W-:Y:S05]  /*8690*/  BSYNC B0 ;  /* 0x0000000000007941 */ /* 0x000fea0003800000 */
.L_x_433:
[----:B--2---:R2:W3:Y:S01]  /*86a0*/  LDS R43, [R42.X4+0x2e90] ;  /* 0x002e90002a2b7984 */ /* 0x0044e20000004800 */
[----:B------:R-:W-:Y:S01]  /*86b0*/  BSSY B0, `(.L_x_435) ;  /* 0x0000003000007945 */ /* 0x000fe20003800000 */
[----:B------:R-:W-:Y:S05]  /*86c0*/  @!P5 BRA `(.L_x_436) ;  /* 0x000000100000d947 */ /* 0x000fea0003800000 */
[----:B---3--:R3:W-:Y:S02]  /*86d0*/  RED.E.ADD.F32.FTZ.RN.STRONG.GPU [R40.64+-0x200], R43 ;  /* 0xfffe002b2800798e */ /* 0x0087e4000c10e79e */
.L_x_436:
[----:B------:R-:W-:Y:S05]  /*86e0*/  BSYNC B0 ;  /* 0x0000000000007941 */ /* 0x000fea0003800000 */
.L_x_435:
        /* <DEDUP_REMOVED lines=16> */
[----:B--2---:R-:W-:Y:S01]  /*87f0*/  ISETP.GT.AND P0, PT, R42, 0x1e, PT ;  /* 0x0000001e2a00780c */ /* 0x004fe20003f04270 */
        /* <DEDUP_REMOVED lines=33> */
[----:B------:R-:W-:-:S07]  /*8a10*/  FADD.FTZ R0, R107, R0 ;  /* 0x000000006b007221 */ /* 0x000fce0000010000 */
        /* <DEDUP_REMOVED lines=36> */
.L_x_438:
[----:B------:R-:W-:Y:S05]  /*8c60*/  BSYNC B0 ;  /* 0x0000000000007941 */ /* 0x000fea0003800000 */
.L_x_437:
        /* <DEDUP_REMOVED lines=8> */
.L_x_391:
[----:B------:R-:W-:Y:S01]  /*8cf0*/  BAR.SYNC.DEFER_BLOCKING 0x0 ;  /* 0x0000000000007b1d */ /* 0x000fe20000010000 */
[----:B------:R-:W-:-:S05]  /*8d00*/  LOP3.LUT R30, R56, 0x20, RZ, 0xfc, !PT ;  /* 0x00000020381e7812 */ /* 0x000fca00078efcff */
[----:B------:R-:W-:Y:S01]  /*8d10*/  ULDC UR40, c[0x0][0x168] ;  /* 0x00005a0000287ab9 */ /* 0x000fe20000000800 */
[----:B------:R-:W2:Y:S01]  /*8d20*/  LDL R88, [R1+0x2c] ;  /* 0x00002c0001587983 */ /* 0x000ea20000100800 */
[----:B------:R-:W-:Y:S01]  /*8d30*/  UIADD3 UR40, -UR39, UR40, URZ ;  /* 0x0000002827287290 */ /* 0x000fe2000fffe13f */
[C---:B------:R-:W-:Y:S01]  /*8d40*/  LOP3.LUT R31, R56.reuse, 0x40, RZ, 0xfc, !PT ;  /* 0x00000040381f7812 */ /* 0x040fe200078efcff */
[----:B------:R-:W-:Y:S01]  /*8d50*/  ULDC.64 UR8, c[0x0][0x2d8] ;  /* 0x0000b60000087ab9 */ /* 0x000fe20000000a00 */
[C---:B------:R-:W-:Y:S01]  /*8d60*/  LOP3.LUT R8, R56.reuse, 0x60, RZ, 0xfc, !PT ;  /* 0x0000006038087812 */ /* 0x040fe200078efcff */
[----:B------:R-:W3:Y:S01]  /*8d70*/  LDL R86, [R1+0x28] ;  /* 0x0000280001567983 */ /* 0x000ee20000100800 */
[----:B------:R-:W-:Y:S01]  /*8d80*/  PRMT R32, RZ, 0x7610, R32 ;  /* 0x00007610ff207816 */ /* 0x000fe20000000020 */
[----:B------:R-:W-:Y:S01]  /*8d90*/  ULDC.64 UR22, c[0x0][0x2f8] ;  /* 0x0000be0000167ab9 */ /* 0x000fe20000000a00 */
[----:B------:R-:W-:Y:S01]  /*8da0*/  ISETP.GE.AND P2, PT, R56, UR40, PT ;  /* 0x0000002838007c0c */ /* 0x000fe2000bf46270 */
[----:B------:R-:W4:Y:S01]  /*8db0*/  LDL R84, [R1+0x24] ;  /* 0x0000240001547983 */ /* 0x000f220000100800 */
[----:B------:R-:W-:-:S02]  /*8dc0*/  ISETP.GE.AND P1, PT, R30, UR40, PT ;  /* 0x000000281e007c0c */ /* 0x000fc4000bf26270 */
[C---:B------:R-:W-:Y:S01]  /*8dd0*/  LOP3.LUT R13, R56.reuse, 0x80, RZ, 0xfc, !PT ;  /* 0x00000080380d7812 */ /* 0x040fe200078efcff */
[----:B------:R-:W5:Y:S01]  /*8de0*/  LDL R82, [R1+0x20] ;  /* 0x0000200001527983 */ /* 0x000f620000100800 */
[----:B------:R-:W-:Y:S02]  /*8df0*/  PRMT R33, RZ, 0x7610, R33 ;  /* 0x00007610ff217816 */ /* 0x000fe40000000021 */
[C---:B------:R-:W-:Y:S01]  /*8e00*/  LOP3.LUT R18, R56.reuse, 0xa0, RZ, 0xfc, !PT ;  /* 0x000000a038127812 */ /* 0x040fe200078efcff */
[----:B------:R-:W2:Y:S01]  /*8e10*/  LDL R80, [R1+0x1c] ;  /* 0x00001c0001507983 */ /* 0x000ea20000100800 */
[C---:B------:R-:W-:Y:S02]  /*8e20*/  LOP3.LUT R20, R56.reuse, 0xc0, RZ, 0xfc, !PT ;  /* 0x000000c038147812 */ /* 0x040fe400078efcff */
[----:B------:R-:W-:Y:S01]  /*8e30*/  ISETP.GE.AND P0, PT, R31, UR40, PT ;  /* 0x000000281f007c0c */ /* 0x000fe2000bf06270 */
[----:B------:R-:W2:Y:S01]  /*8e40*/  @!P2 LDG.E.U16 R32, [R58.64] ;  /* 0x0000001e3a20a981 */ /* 0x000ea2000c1e1500 */
[----:B------:R-:W-:-:S02]  /*8e50*/  LOP3.LUT R21, R56, 0xe0, RZ, 0xfc, !PT ;  /* 0x000000e038157812 */ /* 0x000fc400078efcff */
[----:B------:R-:W-:Y:S01]  /*8e60*/  ISETP.GE.AND P4, PT, R8, UR40, PT ;  /* 0x0000002808007c0c */ /* 0x000fe2000bf86270 */
[----:B------:R-:W3:Y:S01]  /*8e70*/  @!P1 LDG.E.U16 R33, [R58.64+0x40] ;  /* 0x0000401e3a219981 */ /* 0x000ee2000c1e1500 */
[----:B------:R-:W-:Y:S02]  /*8e80*/  LOP3.LUT R22, R56, 0x100, RZ, 0xfc, !PT ;  /* 0x0000010038167812 */ /* 0x000fe400078efcff */
[----:B------:R-:W-:Y:S01]  /*8e90*/  ISETP.GE.AND P6, PT, R13, UR40, PT ;  /* 0x000000280d007c0c */ /* 0x000fe2000bfc6270 */
[----:B------:R-:W4:Y:S01]  /*8ea0*/  LDL R78, [R1+0x18] ;  /* 0x00001800014e7983 */ /* 0x000f220000100800 */
[----:B------:R-:W-:Y:S02]  /*8eb0*/  ISETP.GE.AND P5, PT, R18, UR40, PT ;  /* 0x0000002812007c0c */ /* 0x000fe4000bfa6270 */
[----:B------:R-:W-:Y:S01]  /*8ec0*/  ISETP.GE.AND P3, PT, R20, UR40, PT ;  /* 0x0000002814007c0c */ /* 0x000fe2000bf66270 */
[----:B------:R-:W4:Y:S01]  /*8ed0*/  LDL R76, [R1+0x14] ;  /* 0x00001400014c7983 */ /* 0x000f220000100800 */
[----:B------:R-:W-:-:S02]  /*8ee0*/  ISETP.GE.AND P2, PT, R21, UR40, PT ;  /* 0x0000002815007c0c */ /* 0x000fc4000bf46270 */
[----:B------:R-:W-:Y:S01]  /*8ef0*/  ISETP.GE.AND P1, PT, R22, UR40, PT ;  /* 0x0000002816007c0c */ /* 0x000fe2000bf26270 */
[----:B------:R-:W4:Y:S01]  /*8f00*/  LDL R74, [R1+0x10] ;  /* 0x00001000014a7983 */ /* 0x000f220000100800 */
[----:B------:R-:W-:Y:S02]  /*8f10*/  PRMT R34, RZ, 0x7610, R34 ;  /* 0x00007610ff227816 */ /* 0x000fe40000000022 */
[----:B------:R-:W-:Y:S01]  /*8f20*/  PRMT R35, RZ, 0x7610, R35 ;  /* 0x00007610ff237816 */ /* 0x000fe20000000023 */
[----:B------:R-:W4:Y:S01]  /*8f30*/  LDL R72, [R1+0xc] ;  /* 0x00000c0001487983 */ /* 0x000f220000100800 */
[----:B------:R-:W-:Y:S02]  /*8f40*/  PRMT R36, RZ, 0x7610, R36 ;  /* 0x00007610ff247816 */ /* 0x000fe40000000024 */
[----:B------:R-:W-:Y:S01]  /*8f50*/  PRMT R37, RZ, 0x7610, R37 ;  /* 0x00007610ff257816 */ /* 0x000fe20000000025 */
[----:B------:R-:W4:Y:S01]  /*8f60*/  @!P0 LDG.E.U16 R34, [R58.64+0x80] ;  /* 0x0000801e3a228981 */ /* 0x000f22000c1e1500 */
[----:B------:R-:W-:-:S02]  /*8f70*/  LOP3.LUT R23, R56, 0x120, RZ, 0xfc, !PT ;  /* 0x0000012038177812 */ /* 0x000fc400078efcff */
        /* <DEDUP_REMOVED lines=11> */
[----:B------:R-:W-:Y:S02]  /*9030*/  ISETP.GE.AND P0, PT, R23, UR40, PT ;  /* 0x0000002817007c0c */ /* 0x000fe4000bf06270 */
[----:B------:R-:W-:Y:S01]  /*9040*/  LOP3.LUT R28, R56, 0x1c0, RZ, 0xfc, !PT ;  /* 0x000001c0381c7812 */ /* 0x000fe200078efcff */
[----:B------:R-:W5:Y:S01]  /*9050*/  @!P2 LDG.E.U16 R39, [R58.64+0x1c0] ;  /* 0x0001c01e3a27a981 */ /* 0x000f62000c1e1500 */
[----:B------:R-:W-:Y:S02]  /*9060*/  ISETP.GE.AND P4, PT, R24, UR40, PT ;  /* 0x0000002818007c0c */ /* 0x000fe4000bf86270 */
[----:B------:R-:W-:Y:S01]  /*9070*/  LOP3.LUT R29, R56, 0x1e0, RZ, 0xfc, !PT ;  /* 0x000001e0381d7812 */ /* 0x000fe200078efcff */
[----:B------:R-:W5:Y:S01]  /*9080*/  @!P1 LDG.E.U16 R40, [R58.64+0x200] ;  /* 0x0002001e3a289981 */ /* 0x000f62000c1e1500 */
[----:B------:R-:W-:-:S02]  /*9090*/  ISETP.GE.AND P6, PT, R25, UR40, PT ;  /* 0x0000002819007c0c */ /* 0x000fc4000bfc6270 */
[----:B------:R-:W-:Y:S01]  /*90a0*/  ISETP.GE.AND P5, PT, R26, UR40, PT ;  /* 0x000000281a007c0c */ /* 0x000fe2000bfa6270 */
[----:B------:R-:W5:Y:S01]  /*90b0*/  LDL R70, [R1+0x8] ;  /* 0x0000080001467983 */ /* 0x000f620000100800 */
[----:B------:R-:W-:Y:S02]  /*90c0*/  ISETP.GE.AND P3, PT, R27, UR40, PT ;  /* 0x000000281b007c0c */ /* 0x000fe4000bf66270 */
[----:B------:R-:W-:Y:S01]  /*90d0*/  ISETP.GE.AND P2, PT, R28, UR40, PT ;  /* 0x000000281c007c0c */ /* 0x000fe2000bf46270 */
[----:B------:R-:W5:Y:S01]  /*90e0*/  LDL R68, [R1+0x4] ;  /* 0x0000040001447983 */ /* 0x000f620000100800 */
[----:B------:R-:W-:Y:S02]  /*90f0*/  ISETP.GE.AND P1, PT, R29, UR40, PT ;  /* 0x000000281d007c0c */ /* 0x000fe4000bf26270 */
[----:B------:R-:W-:Y:S01]  /*9100*/  PRMT R41, RZ, 0x7610, R41 ;  /* 0x00007610ff297816 */ /* 0x000fe20000000029 */
[----:B------:R-:W5:Y:S01]  /*9110*/  LDL R66, [R1] ;  /* 0x0000000001427983 */ /* 0x000f620000100800 */
[----:B------:R-:W-:-:S02]  /*9120*/  PRMT R42, RZ, 0x7610, R42 ;  /* 0x00007610ff2a7816 */ /* 0x000fc4000000002a */
[----:B------:R-:W-:Y:S02]  /*9130*/  PRMT R43, RZ, 0x7610, R43 ;  /* 0x00007610ff2b7816 */ /* 0x000fe4000000002b */
[----:B------:R-:W-:Y:S01]  /*9140*/  PRMT R44, RZ, 0x7610, R44 ;  /* 0x00007610ff2c7816 */ /* 0x000fe2000000002c */
[----:B------:R-:W5:Y:S01]  /*9150*/  @!P0 LDG.E.U16 R41, [R58.64+0x240] ;  /* 0x0002401e3a298981 */ /* 0x000f62000c1e1500 */
        /* <DEDUP_REMOVED lines=9> */
[----:B------:R-:W0:Y:S01]  /*91f0*/  S2R R60, SR_LANEID ;  /* 0x00000000003c7919 */ /* 0x000e220000000000 */
[----:B------:R-:W-:-:S05]  /*9200*/  LOP3.LUT R64, R64, 0xfffffe00, RZ, 0xc0, !PT ;  /* 0xfffffe0040407812 */ /* 0x000fca00078ec0ff */
[----:B0-----:R-:W-:Y:S01]  /*9210*/  IMAD R65, R60, 0x10, R64 ;  /* 0x000000103c417824 */ /* 0x001fe200078e0240 */
        /* <DEDUP_REMOVED lines=21> */
[----:B------:R-:W-:Y:S01]  /*9370*/  LDS.U16 R37, [R54+0x12] ;  /* 0x0000120036257984 */ /* 0x000fe20000000400 */
[----:B0-----:R-:W-:-:S02]  /*9380*/  PRMT R34, RZ, 0x5410, R34 ;  /* 0x00005410ff227816 */ /* 0x001fc40000000022 */
[----:B-1----:R-:W-:-:S03]  /*9390*/  PRMT R32, RZ, 0x5410, R32 ;  /* 0x00005410ff207816 */ /* 0x002fc60000000020 */
[----:B------:R-:W-:Y:S02]  /*93a0*/  FADD.FTZ R40, R34, UR4 ;  /* 0x0000000422287e21 */ /* 0x000fe40008010000 */
[----:B------:R-:W-:Y:S01]  /*93b0*/  LDS.U16 R34, [R54+0xc] ;  /* 0x00000c0036227984 */ /* 0x000fe20000000400 */
[----:B------:R-:W-:Y:S02]  /*93c0*/  FADD.FTZ R36, R32, UR4 ;  /* 0x0000000420247e21 */ /* 0x000fe40008010000 */
[----:B------:R-:W-:Y:S01]  /*93d0*/  FSETP.GTU.FTZ.AND P0, PT, R40, 20, PT ;  /* 0x41a000002800780b */ /* 0x000fe20003f1c000 */
[----:B------:R-:W0:Y:S01]  /*93e0*/  LDS.U16 R32, [R54+0x8] ;  /* 0x0000080036207984 */ /* 0x000e220000000400 */
[----:B--2---:R-:W-:-:S11]  /*93f0*/  PRMT R33, RZ, 0x5410, R33 ;  /* 0x00005410ff217816 */ /* 0x004fd60000000021 */
[----:B------:R-:W-:Y:S02]  /*9400*/  @!P0 FMUL.FTZ R40, R40, -1.4426950216293334961 ;  /* 0xbfb8aa3b28288820 */ /* 0x000fe40000410000 */
[----:B------:R-:W-:Y:S02]  /*9410*/  FADD.FTZ R39, R33, UR4 ;  /* 0x0000000421277e21 */ /* 0x000fe40008010000 */
[----:B------:R-:W1:Y:S02]  /*9420*/  LDS.U16 R33, [R54+0xa] ;  /* 0x00000a0036217984 */ /* 0x000e640000000400 */
[----:B------:R-:W2:Y:S01]  /*9430*/  @!P0 MUFU.EX2 R40, R40 ;  /* 0x0000002800288308 */ /* 0x000ea20000000800 */
[----:B------:R-:W-:Y:S02]  /*9440*/  FSETP.GTU.FTZ.AND P4, PT, R36, 20, PT ;  /* 0x41a000002400780b */ /* 0x000fe40003f9c000 */
[----:B---3--:R-:W-:Y:S02]  /*9450*/  PRMT R35, RZ, 0x5410, R35 ;  /* 0x00005410ff237816 */ /* 0x008fe40000000023 */
[----:B------:R-:W-:-:S03]  /*9460*/  FSETP.GTU.FTZ.AND P5, PT, R39, 20, PT ;  /* 0x41a000002700780b */ /* 0x000fc60003fbc000 */
[----:B------:R-:W-:Y:S02]  /*9470*/  FADD.FTZ R41, R35, UR4 ;  /* 0x0000000423297e21 */ /* 0x000fe40008010000 */
[----:B------:R-:W3:Y:S01]  /*9480*/  LDS.U16 R35, [R54+0xe] ;  /* 0x00000e0036237984 */ /* 0x000ee20000000400 */
[----:B--2---:R-:W-:-:S03]  /*9490*/  @!P0 FADD.FTZ R40, R40, 1 ;  /* 0x3f80000028288421 */ /* 0x004fc60000010000 */
[----:B------:R-:W-:Y:S01]  /*94a0*/  @!P4 FMUL.FTZ R36, R36, -1.4426950216293334961 ;  /* 0xbfb8aa3b2424c820 */ /* 0x000fe20000410000 */
[----:B0-----:R-:W-:Y:S02]  /*94b0*/  PRMT R32, RZ, 0x5410, R32 ;  /* 0x00005410ff207816 */ /* 0x001fe40000000020 */
[----:B------:R-:W0:Y:S01]  /*94c0*/  @!P0 MUFU.RCP R40, R40 ;  /* 0x0000002800288308 */ /* 0x000e220000001000 */
[----:B------:R-:W-:Y:S02]  /*94d0*/  PRMT R37, RZ, 0x5410, R37 ;  /* 0x00005410ff257816 */ /* 0x000fe40000000025 */
[----:B------:R-:W-:-:S05]  /*94e0*/  FADD.FTZ R32, R32, UR4 ;  /* 0x0000000420207e21 */ /* 0x000fca0008010000 */
[----:B------:R2:W4:Y:S01]  /*94f0*/  @!P4 MUFU.EX2 R38, R36 ;  /* 0x000000240026c308 */ /* 0x0005220000000800 */
[----:B------:R-:W-:Y:S01]  /*9500*/  FSETP.GTU.FTZ.AND P2, PT, R32, 20, PT ;  /* 0x41a000002000780b */ /* 0x000fe20003f5c000 */
[----:B------:R-:W-:Y:S02]  /*9510*/  FADD.FTZ R37, R37, UR4 ;  /* 0x0000000425257e21 */ /* 0x000fe40008010000 */
[----:B------:R-:W-:Y:S01]  /*9520*/  @!P5 FMUL.FTZ R39, R39, -1.4426950216293334961 ;  /* 0xbfb8aa3b2727d820 */ /* 0x000fe20000410000 */
[----:B--2---:R-:W2:Y:S01]  /*9530*/  LDS.U16 R36, [R54+0x10] ;  /* 0x0000100036247984 */ /* 0x004ea20000000400 */
[----:B0-----:R-:W-:Y:S01]  /*9540*/  @!P0 FMUL.FTZ R3, R3, R40 ;  /* 0x0000002803038220 */ /* 0x001fe20000410000 */
[----:B------:R-:W-:-:S03]  /*9550*/  FSETP.GTU.FTZ.AND P0, PT, R37, 20, PT ;  /* 0x41a000002500780b */ /* 0x000fc60003f1c000 */
[----:B------:R-:W0:Y:S01]  /*9560*/  @!P5 MUFU.EX2 R39, R39 ;  /* 0x000000270027d308 */ /* 0x000e220000000800 */
[----:B-1----:R-:W-:-:S03]  /*9570*/  PRMT R33, RZ, 0x5410, R33 ;  /* 0x00005410ff217816 */ /* 0x002fc60000000021 */
[----:B------:R-:W-:Y:S02]  /*9580*/  @!P2 FMUL.FTZ R32, R32, -1.4426950216293334961 ;  /* 0xbfb8aa3b2020a820 */ /* 0x000fe40000410000 */
[----:B----4-:R-:W-:Y:S02]  /*9590*/  @!P4 FADD.FTZ R38, R38, 1 ;  /* 0x3f8000002626c421 */ /* 0x010fe40000010000 */
[----:B------:R-:W-:Y:S02]  /*95a0*/  FADD.FTZ R33, R33, UR4 ;  /* 0x0000000421217e21 */ /* 0x000fe40008010000 */
[----:B------:R-:W1:Y:S03]  /*95b0*/  @!P4 MUFU.RCP R43, R38 ;  /* 0x00000026002bc308 */ /* 0x000e660000001000 */
[----:B------:R-:W-:Y:S01]  /*95c0*/  FSETP.GTU.FTZ.AND P3, PT, R33, 20, PT ;  /* 0x41a000002100780b */ /* 0x000fe20003f7c000 */
[----:B------:R-:W-:-:S04]  /*95d0*/  @!P0 FMUL.FTZ R37, R37, -1.4426950216293334961 ;  /* 0xbfb8aa3b25258820 */ /* 0x000fc80000410000 */
[----:B------:R-:W4:Y:S01]  /*95e0*/  @!P2 MUFU.EX2 R32, R32 ;  /* 0x000000200020a308 */ /* 0x000f220000000800 */
[----:B------:R-:W-:Y:S01]  /*95f0*/  PRMT R34, RZ, 0x5410, R34 ;  /* 0x00005410ff227816 */ /* 0x000fe20000000022 */
[----:B0-----:R-:W-:-:S06]  /*9600*/  @!P5 FADD.FTZ R39, R39, 1 ;  /* 0x3f8000002727d421 */ /* 0x001fcc0000010000 */
[----:B------:R-:W0:Y:S01]  /*9610*/  @!P0 MUFU.EX2 R37, R37 ;  /* 0x0000002500258308 */ /* 0x000e220000000800 */
[----:B------:R-:W-:Y:S01]  /*9620*/  FADD.FTZ R34, R34, UR4 ;  /* 0x0000000422227e21 */ /* 0x000fe20008010000 */
[----:B---3--:R-:W-:Y:S01]  /*9630*/  PRMT R35, RZ, 0x5410, R35 ;  /* 0x00005410ff237816 */ /* 0x008fe20000000023 */
[----:B-1----:R-:W-:Y:S02]  /*9640*/  @!P4 FMUL.FTZ R0, R0, R43 ;  /* 0x0000002b0000c220 */ /* 0x002fe40000410000 */
[----:B------:R-:W-:Y:S01]  /*9650*/  @!P3 FMUL.FTZ R33, R33, -1.4426950216293334961 ;  /* 0xbfb8aa3b2121b820 */ /* 0x000fe20000410000 */
[----:B------:R-:W-:Y:S02]  /*9660*/  FSETP.GTU.FTZ.AND P4, PT, R34, 20, PT ;  /* 0x41a000002200780b */ /* 0x000fe40003f9c000 */
[----:B------:R-:W1:Y:S01]  /*9670*/  @!P5 MUFU.RCP R39, R39 ;  /* 0x000000270027d308 */ /* 0x000e620000001000 */
[----:B----4-:R-:W-:Y:S02]  /*9680*/  @!P2 FADD.FTZ R32, R32, 1 ;  /* 0x3f8000002020a421 */ /* 0x010fe40000010000 */
[----:B------:R-:W-:Y:S01]  /*9690*/  FADD.FTZ R35, R35, UR4 ;  /* 0x0000000423237e21 */ /* 0x000fe20008010000 */
[----:B--2---:R-:W-:-:S04]  /*96a0*/  PRMT R36, RZ, 0x5410, R36 ;  /* 0x00005410ff247816 */ /* 0x004fc80000000024 */
[----:B------:R2:W-:Y:S01]  /*96b0*/  @!P2 MUFU.RCP R58, R32 ;  /* 0x00000020003aa308 */ /* 0x0005e20000001000 */
[----:B0-----:R-:W-:Y:S01]  /*96c0*/  @!P0 FADD.FTZ R37, R37, 1 ;  /* 0x3f80000025258421 */ /* 0x001fe20000010000 */
[----:B------:R-:W-:Y:S01]  /*96d0*/  FSETP.GTU.FTZ.AND P6, PT, R35, 20, PT ;  /* 0x41a000002300780b */ /* 0x000fe20003fdc000 */
[----:B------:R-:W-:-:S05]  /*96e0*/  FADD.FTZ R36, R36, UR4 ;  /* 0x0000000424247e21 */ /* 0x000fca0008010000 */
[----:B------:R-:W0:Y:S01]  /*96f0*/  @!P3 MUFU.EX2 R33, R33 ;  /* 0x000000210021b308 */ /* 0x000e220000000800 */
[----:B--2---:R-:W-:Y:S01]  /*9700*/  IADD3 R32, R65, 0x5, RZ ;  /* 0x0000000541207810 */ /* 0x004fe20007ffe0ff */
[----:B------:R-:W-:-:S03]  /*9710*/  @!P4 FMUL.FTZ R34, R34, -1.4426950216293334961 ;  /* 0xbfb8aa3b2222c820 */ /* 0x000fc60000410000 */
[----:B------:R-:W-:Y:S01]  /*9720*/  LEA.HI.SX32 R45, R32, R65, 0x1b ;  /* 0x00000041202d7211 */ /* 0x000fe200078fdaff */
[----:B-1----:R-:W-:Y:S02]  /*9730*/  @!P5 FMUL.FTZ R2, R2, R39 ;  /* 0x000000270202d220 */ /* 0x002fe40000410000 */
[----:B------:R1:W2:Y:S01]  /*9740*/  @!P0 MUFU.RCP R32, R37 ;  /* 0x0000002500208308 */ /* 0x0002a20000001000 */
[----:B------:R-:W-:Y:S01]  /*9750*/  FSETP.GTU.FTZ.AND P5, PT, R36, 20, PT ;  /* 0x41a000002400780b */ /* 0x000fe20003fbc000 */
[----:B------:R-:W-:-:S06]  /*9760*/  @!P6 FMUL.FTZ R35, R35, -1.4426950216293334961 ;  /* 0xbfb8aa3b2323e820 */ /* 0x000fcc0000410000 */
[----:B------:R-:W3:Y:S01]  /*9770*/  @!P4 MUFU.EX2 R34, R34 ;  /* 0x000000220022c308 */ /* 0x000ee20000000800 */
[----:B0-----:R-:W-:Y:S01]  /*9780*/  @!P3 FADD.FTZ R33, R33, 1 ;  /* 0x3f8000002121b421 */ /* 0x001fe20000010000 */
[----:B------:R-:W-:Y:S01]  /*9790*/  FSETP.GTU.FTZ.AND P1, PT, R41, 20, PT ;  /* 0x41a000002900780b */ /* 0x000fe20003f3c000 */
[----:B-1----:R-:W-:Y:S03]  /*97a0*/  LDS.U16 R37, [R54+0x1e] ;  /* 0x00001e0036257984 */ /* 0x002fe60000000400 */
[----:B------:R-:W-:Y:S02]  /*97b0*/  @!P5 FMUL.FTZ R36, R36, -1.4426950216293334961 ;  /* 0xbfb8aa3b2424d820 */ /* 0x000fe40000410000 */
[----:B------:R0:W-:Y:S01]  /*97c0*/  @!P3 MUFU.RCP R61, R33 ;  /* 0x00000021003db308 */ /* 0x0001e20000001000 */
[----:B--2---:R-:W-:Y:S02]  /*97d0*/  @!P0 FMUL.FTZ R11, R11, R32 ;  /* 0x000000200b0b8220 */ /* 0x004fe40000410000 */
[----:B------:R-:W1:Y:S05]  /*97e0*/  LDS.U16 R32, [R54+0x14] ;  /* 0x0000140036207984 */ /* 0x000e6a0000000400 */
[----:B------:R-:W2:Y:S01]  /*97f0*/  @!P6 MUFU.EX2 R35, R35 ;  /* 0x000000230023e308 */ /* 0x000ea20000000800 */
[----:B0-----:R-:W-:Y:S01]  /*9800*/  IADD3 R33, R65, 0x8, RZ ;  /* 0x0000000841217810 */ /* 0x001fe20007ffe0ff */
[----:B---3--:R-:W-:-:S03]  /*9810*/  @!P4 FADD.FTZ R34, R34, 1 ;  /* 0x3f8000002222c421 */ /* 0x008fc60000010000 */
[----:B------:R-:W-:Y:S02]  /*9820*/  LEA.HI.SX32 R46, R33, R65, 0x1b ;  /* 0x00000041212e7211 */ /* 0x000fe400078fdaff */
[----:B------:R-:W0:Y:S01]  /*9830*/  LDS.U16 R33, [R54+0x16] ;  /* 0x0000160036217984 */ /* 0x000e220000000400 */
[----:B------:R-:W3:Y:S01]  /*9840*/  @!P5 MUFU.EX2 R36, R36 ;  /* 0x000000240024d308 */ /* 0x000ee20000000800 */
[----:B------:R-:W-:-:S07]  /*9850*/  @!P1 FMUL.FTZ R41, R41, -1.4426950216293334961 ;  /* 0xbfb8aa3b29299820 */ /* 0x000fce0000410000 */
[----:B------:R4:W-:Y:S01]  /*9860*/  @!P4 MUFU.RCP R60, R34 ;  /* 0x00000022003cc308 */ /* 0x0009e20000001000 */
[----:B--2---:R-:W-:Y:S01]  /*9870*/  @!P6 FADD.FTZ R35, R35, 1 ;  /* 0x3f8000002323e421 */ /* 0x004fe20000010000 */
[----:B----4-:R-:W-:-:S06]  /*9880*/  IADD3 R34, R65, 0xd, RZ ;  /* 0x0000000d41227810 */ /* 0x010fcc0007ffe0ff */
[----:B------:R-:W2:Y:S01]  /*9890*/  @!P1 MUFU.EX2 R41, R41 ;  /* 0x0000002900299308 */ /* 0x000ea20000000800 */
[----:B------:R-:W-:Y:S02]  /*98a0*/  LEA.HI.SX32 R51, R34, R65, 0x1b ;  /* 0x0000004122337211 */ /* 0x000fe400078fdaff */
[----:B------:R-:W4:Y:S01]  /*98b0*/  LDS.U16 R34, [R54+0x18] ;  /* 0x0000180036227984 */ /* 0x000f220000000400 */
[----:B---3--:R-:W-:-:S04]  /*98c0*/  @!P5 FADD.FTZ R36, R36, 1 ;  /* 0x3f8000002424d421 */ /* 0x008fc80000010000 */
[----:B------:R3:W-:Y:S02]  /*98d0*/  @!P6 MUFU.RCP R62, R35 ;  /* 0x00000023003ee308 */ /* 0x0007e40000001000 */
[----:B---3--:R-:W3:Y:S06]  /*98e0*/  LDS.U16 R35, [R54+0x1a] ;  /* 0x00001a0036237984 */ /* 0x008eec0000000400 */
[----:B------:R5:W-:Y:S01]  /*98f0*/  @!P5 MUFU.RCP R63, R36 ;  /* 0x00000024003fd308 */ /* 0x000be20000001000 */
[----:B--2---:R-:W-:Y:S01]  /*9900*/  @!P1 FADD.FTZ R41, R41, 1 ;  /* 0x3f80000029299421 */ /* 0x004fe20000010000 */
[----:B-----5:R-:W2:Y:S06]  /*9910*/  LDS.U16 R36, [R54+0x1c] ;  /* 0x00001c0036247984 */ /* 0x020eac0000000400 */
[----:B------:R5:W0:Y:S01]  /*9920*/  @!P1 MUFU.RCP R59, R41 ;  /* 0x00000029003b9308 */ /* 0x000a220000001000 */
[----:B------:R-:W-:-:S02]  /*9930*/  IADD3 R38, R65, 0x1, RZ ;  /* 0x0000000141267810 */ /* 0x000fc40007ffe0ff */
[----:B-1----:R-:W-:Y:S02]  /*9940*/  PRMT R32, RZ, 0x5410, R32 ;  /* 0x00005410ff207816 */ /* 0x002fe40000000020 */
[C---:B------:R-:W-:Y:S02]  /*9950*/  IADD3 R39, R65.reuse, 0x2, RZ ;  /* 0x0000000241277810 */ /* 0x040fe40007ffe0ff */
[C---:B------:R-:W-:Y:S02]  /*9960*/  IADD3 R40, R65.reuse, 0x3, RZ ;  /* 0x0000000341287810 */ /* 0x040fe40007ffe0ff */
[C---:B-----5:R-:W-:Y:S02]  /*9970*/  IADD3 R41, R65.reuse, 0x4, RZ ;  /* 0x0000000441297810 */ /* 0x060fe40007ffe0ff */
[C---:B------:R-:W-:Y:S01]  /*9980*/  IADD3 R44, R65.reuse, 0x9, RZ ;  /* 0x00000009412c7810 */ /* 0x040fe20007ffe0ff */
[----:B------:R-:W-:Y:S01]  /*9990*/  FADD.FTZ R32, R32, UR4 ;  /* 0x0000000420207e21 */ /* 0x000fe20008010000 */
[----:B------:R-:W-:-:S02]  /*99a0*/  IADD3 R42, R65, 0x6, RZ ;  /* 0x00000006412a7810 */ /* 0x000fc40007ffe0ff */
[-C--:B------:R-:W-:Y:S02]  /*99b0*/  LEA.HI.SX32 R38, R38, R65.reuse, 0x1b ;  /* 0x0000004126267211 */ /* 0x080fe400078fdaff */
[----:B------:R-:W-:Y:S01]  /*99c0*/  F2FP.BF16.PACK_AB R158, R158, R160 ;  /* 0x000000a09e9e723e */ /* 0x000fe200000010ff */
[----:B------:R-:W-:Y:S01]  /*99d0*/  BAR.SYNC.DEFER_BLOCKING 0x0 ;  /* 0x0000000000007b1d */ /* 0x000fe20000010000 */
[----:B0-----:R-:W-:Y:S02]  /*99e0*/  PRMT R33, RZ, 0x5410, R33 ;  /* 0x00005410ff217816 */ /* 0x001fe40000000021 */
[-C--:B------:R-:W-:Y:S02]  /*99f0*/  LEA.HI.SX32 R39, R39, R65.reuse, 0x1b ;  /* 0x0000004127277211 */ /* 0x080fe400078fdaff */
[----:B------:R-:W-:Y:S02]  /*9a00*/  LEA.HI.SX32 R40, R40, R65, 0x1b ;  /* 0x0000004128287211 */ /* 0x000fe400078fdaff */
[----:B------:R-:W-:-:S02]  /*9a10*/  IADD3 R43, R65, 0x7, RZ ;  /* 0x00000007412b7810 */ /* 0x000fc40007ffe0ff */
[----:B------:R-:W-:Y:S02]  /*9a20*/  F2FP.BF16.PACK_AB R155, R155, R157 ;  /* 0x0000009d9b9b723e */ /* 0x000fe400000010ff */
[-C--:B------:R-:W-:Y:S02]  /*9a30*/  LEA.HI.SX32 R41, R41, R65.reuse, 0x1b ;  /* 0x0000004129297211 */ /* 0x080fe400078fdaff */
[-C--:B------:R-:W-:Y:S01]  /*9a40*/  LEA.HI.SX32 R47, R44, R65.reuse, 0x1b ;  /* 0x000000412c2f7211 */ /* 0x080fe200078fdaff */
[----:B------:R-:W-:Y:S01]  /*9a50*/  @!P2 FMUL.FTZ R5, R5, R58 ;  /* 0x0000003a0505a220 */ /* 0x000fe20000410000 */
[----:B------:R-:W-:Y:S01]  /*9a60*/  LEA.HI.SX32 R42, R42, R65, 0x1b ;  /* 0x000000412a2a7211 */ /* 0x000fe200078fdaff */
[----:B------:R-:W-:Y:S01]  /*9a70*/  FADD.FTZ R33, R33, UR4 ;  /* 0x0000000421217e21 */ /* 0x000fe20008010000 */
[----:B------:R-:W-:Y:S02]  /*9a80*/  F2FP.BF16.PACK_AB R153, R153, R154 ;  /* 0x0000009a9999723e */ /* 0x000fe400000010ff */
[----:B------:R-:W-:-:S02]  /*9a90*/  PRMT R44, R158, 0x7632, R44 ;  /* 0x000076329e2c7816 */ /* 0x000fc4000000002c */
[----:B------:R-:W-:Y:S01]  /*9aa0*/  SHF.L.U32 R38, R38, 0x1, RZ ;  /* 0x0000000126267819 */ /* 0x000fe200000006ff */
[----:B------:R-:W-:Y:S01]  /*9ab0*/  IMAD.SHL.U32 R40, R40, 0x2, RZ ;  /* 0x0000000228287824 */ /* 0x000fe200078e00ff */
[----:B------:R-:W-:Y:S02]  /*9ac0*/  IADD3 R48, R65, 0xa, RZ ;  /* 0x0000000a41307810 */ /* 0x000fe40007ffe0ff */
[----:B------:R-:W-:Y:S01]  /*9ad0*/  SHF.L.U32 R39, R39, 0x1, RZ ;  /* 0x0000000127277819 */ /* 0x000fe200000006ff */
[----:B------:R-:W-:Y:S01]  /*9ae0*/  @!P1 FMUL.FTZ R4, R4, R59 ;  /* 0x0000003b04049220 */ /* 0x000fe20000410000 */
[----:B------:R-:W-:Y:S02]  /*9af0*/  IADD3 R49, R65, 0xb, RZ ;  /* 0x0000000b41317810 */ /* 0x000fe40007ffe0ff */
[----:B------:R-:W-:Y:S02]  /*9b00*/  LEA.HI.SX32 R43, R43, R65, 0x1b ;  /* 0x000000412b2b7211 */ /* 0x000fe400078fdaff */
[----:B------:R-:W-:-:S02]  /*9b10*/  PRMT R58, R155, 0x7632, R58 ;  /* 0x000076329b3a7816 */ /* 0x000fc4000000003a */
[----:B------:R-:W-:Y:S02]  /*9b20*/  F2FP.BF16.PACK_AB R151, R151, R152 ;  /* 0x000000989797723e */ /* 0x000fe400000010ff */
[----:B------:R-:W-:Y:S01]  /*9b30*/  FSETP.GTU.FTZ.AND P0, PT, R32, 20, PT ;  /* 0x41a000002000780b */ /* 0x000fe20003f1c000 */
[----:B------:R-:W-:Y:S01]  /*9b40*/  STS.U16 [R54], R158 ;  /* 0x0000009e36007388 */ /* 0x000fe20000000400 */
[----:B------:R-:W-:Y:S01]  /*9b50*/  SHF.L.U32 R41, R41, 0x1, RZ ;  /* 0x0000000129297819 */ /* 0x000fe200000006ff */
[----:B------:R-:W-:Y:S01]  /*9b60*/  @!P4 FMUL.FTZ R7, R7, R60 ;  /* 0x0000003c0707c220 */ /* 0x000fe20000410000 */
[----:B------:R-:W-:Y:S01]  /*9b70*/  F2FP.BF16.PACK_AB R149, R149, R150 ;  /* 0x000000969595723e */ /* 0x000fe200000010ff */
[----:B------:R0:W-:Y:S01]  /*9b80*/  STS.U16 [R38+0x2], R44 ;  /* 0x0000022c26007388 */ /* 0x0001e20000000400 */
[----:B------:R-:W-:Y:S01]  /*9b90*/  PRMT R59, R153, 0x7632, R59 ;  /* 0x00007632993b7816 */ /* 0x000fe2000000003b */
[----:B------:R-:W-:Y:S01]  /*9ba0*/  IMAD.SHL.U32 R42, R42, 0x2, RZ ;  /* 0x000000022a2a7824 */ /* 0x000fe200078e00ff */
[----:B------:R-:W-:Y:S01]  /*9bb0*/  SHF.L.U32 R45, R45, 0x1, RZ ;  /* 0x000000012d2d7819 */ /* 0x000fe200000006ff */
[----:B------:R-:W-:Y:S01]  /*9bc0*/  STS.U16 [R39+0x4], R155 ;  /* 0x0000049b27007388 */ /* 0x000fe20000000400 */
[----:B------:R-:W-:-:S02]  /*9bd0*/  LEA.HI.SX32 R48, R48, R65, 0x1b ;  /* 0x0000004130307211 */ /* 0x000fc400078fdaff */
[----:B------:R-:W-:Y:S01]  /*9be0*/  IADD3 R50, R65, 0xc, RZ ;  /* 0x0000000c41327810 */ /* 0x000fe20007ffe0ff */
[----:B------:R1:W-:Y:S01]  /*9bf0*/  STS.U16 [R40+0x6], R58 ;  /* 0x0000063a28007388 */ /* 0x0003e20000000400 */
[----:B------:R-:W-:Y:S02]  /*9c00*/  LEA.HI.SX32 R49, R49, R65, 0x1b ;  /* 0x0000004131317211 */ /* 0x000fe400078fdaff */
[----:B------:R-:W-:Y:S02]  /*9c10*/  PRMT R60, R151, 0x7632, R60 ;  /* 0x00007632973c7816 */ /* 0x000fe4000000003c */
[----:B0-----:R-:W-:Y:S02]  /*9c20*/  SHF.L.U32 R44, R43, 0x1, RZ ;  /* 0x000000012b2c7819 */ /* 0x001fe400000006ff */
[----:B------:R-:W-:Y:S02]  /*9c30*/  F2FP.BF16.PACK_AB R147, R147, R148 ;  /* 0x000000949393723e */ /* 0x000fe400000010ff */
[----:B------:R-:W-:Y:S01]  /*9c40*/  FSETP.GTU.FTZ.AND P1, PT, R33, 20, PT ;  /* 0x41a000002100780b */ /* 0x000fe20003f3c000 */
[----:B------:R-:W-:Y:S01]  /*9c50*/  STS.U16 [R41+0x8], R153 ;  /* 0x0000089929007388 */ /* 0x000fe20000000400 */
[----:B------:R-:W-:Y:S01]  /*9c60*/  SHF.L.U32 R46, R46, 0x1, RZ ;  /* 0x000000012e2e7819 */ /* 0x000fe200000006ff */
[----:B------:R-:W-:Y:S01]  /*9c70*/  IMAD.SHL.U32 R47, R47, 0x2, RZ ;  /* 0x000000022f2f7824 */ /* 0x000fe200078e00ff */
[----:B------:R-:W-:Y:S01]  /*9c80*/  PRMT R43, R149, 0x7632, R43 ;  /* 0x00007632952b7816 */ /* 0x000fe2000000002b */
[----:B------:R0:W-:Y:S01]  /*9c90*/  STS.U16 [R45+0xa], R59 ;  /* 0x00000a3b2d007388 */ /* 0x0001e20000000400 */
[----:B------:R-:W-:-:S02]  /*9ca0*/  IADD3 R52, R65, 0xe, RZ ;  /* 0x0000000e41347810 */ /* 0x000fc40007ffe0ff */
[----:B------:R-:W-:Y:S01]  /*9cb0*/  IADD3 R53, R65, 0xf, RZ ;  /* 0x0000000f41357810 */ /* 0x000fe20007ffe0ff */
[----:B------:R-:W-:Y:S01]  /*9cc0*/  STS.U16 [R42+0xc], R151 ;  /* 0x00000c972a007388 */ /* 0x000fe20000000400 */
[----:B------:R-:W-:Y:S02]  /*9cd0*/  SHF.L.U32 R48, R48, 0x1, RZ ;  /* 0x0000000130307819 */ /* 0x000fe400000006ff */
[----:B----4-:R-:W-:Y:S01]  /*9ce0*/  PRMT R34, RZ, 0x5410, R34 ;  /* 0x00005410ff227816 */ /* 0x010fe20000000022 */
[----:B------:R-:W-:Y:S01]  /*9cf0*/  STS.U16 [R44+0xe], R60 ;  /* 0x00000e3c2c007388 */ /* 0x000fe20000000400 */
[-C--:B------:R-:W-:Y:S02]  /*9d00*/  LEA.HI.SX32 R50, R50, R65.reuse, 0x1b ;  /* 0x0000004132327211 */ /* 0x080fe400078fdaff */
[----:B-1----:R-:W-:Y:S02]  /*9d10*/  PRMT R58, R147, 0x7632, R58 ;  /* 0x00007632933a7816 */ /* 0x002fe4000000003a */
[----:B------:R-:W-:Y:S01]  /*9d20*/  SHF.L.U32 R49, R49, 0x1, RZ ;  /* 0x0000000131317819 */ /* 0x000fe200000006ff */
[----:B------:R-:W-:Y:S01]  /*9d30*/  @!P6 FMUL.FTZ R9, R9, R62 ;  /* 0x0000003e0909e220 */ /* 0x000fe20000410000 */
[----:B------:R-:W-:Y:S01]  /*9d40*/  STS.U16 [R46+0x10], R149 ;  /* 0x000010952e007388 */ /* 0x000fe20000000400 */
[----:B------:R-:W-:Y:S01]  /*9d50*/  F2FP.BF16.PACK_AB R145, R145, R146 ;  /* 0x000000929191723e */ /* 0x000fe200000010ff */
[----:B0-----:R-:W-:Y:S01]  /*9d60*/  FADD.FTZ R59, R34, UR4 ;  /* 0x00000004223b7e21 */ /* 0x001fe20008010000 */
[-C--:B------:R-:W-:Y:S01]  /*9d70*/  LEA.HI.SX32 R52, R52, R65.reuse, 0x1b ;  /* 0x0000004134347211 */ /* 0x080fe200078fdaff */
[----:B------:R0:W-:Y:S01]  /*9d80*/  STS.U16 [R47+0x12], R43 ;  /* 0x0000122b2f007388 */ /* 0x0001e20000000400 */
[----:B------:R-:W-:-:S02]  /*9d90*/  LEA.HI.SX32 R53, R53, R65, 0x1b ;  /* 0x0000004135357211 */ /* 0x000fc400078fdaff */
[----:B------:R-:W-:Y:S01]  /*9da0*/  ISETP.NE.AND P6, PT, R55, RZ, PT ;  /* 0x000000ff3700720c */ /* 0x000fe20003fc5270 */
[----:B------:R-:W-:Y:S01]  /*9db0*/  STS.U16 [R48+0x14], R147 ;  /* 0x0000149330007388 */ /* 0x000fe20000000400 */
[----:B---3--:R-:W-:Y:S01]  /*9dc0*/  PRMT R35, RZ, 0x5410, R35 ;  /* 0x00005410ff237816 */ /* 0x008fe20000000023 */
[----:B------:R-:W-:Y:S01]  /*9dd0*/  @!P3 FMUL.FTZ R6, R6, R61 ;  /* 0x0000003d0606b220 */ /* 0x000fe20000410000 */
[----:B------:R-:W-:Y:S01]  /*9de0*/  F2FP.BF16.PACK_AB R143, R143, R144 ;  /* 0x000000908f8f723e */ /* 0x000fe200000010ff */
[----:B------:R1:W-:Y:S01]  /*9df0*/  STS.U16 [R49+0x16], R58 ;  /* 0x0000163a31007388 */ /* 0x0003e20000000400 */
[----:B------:R-:W-:Y:S01]  /*9e00*/  IMAD.SHL.U32 R50, R50, 0x2, RZ ;  /* 0x0000000232327824 */ /* 0x000fe200078e00ff */
[----:B------:R-:W-:Y:S01]  /*9e10*/  PRMT R61, R145, 0x7632, R61 ;  /* 0x00007632913d7816 */ /* 0x000fe2000000003d */
[----:B------:R-:W-:Y:S01]  /*9e20*/  @!P0 FMUL.FTZ R34, R32, -1.4426950216293334961 ;  /* 0xbfb8aa3b20228820 */ /* 0x000fe20000410000 */
[----:B------:R-:W-:Y:S02]  /*9e30*/  SHF.L.U32 R51, R51, 0x1, RZ ;  /* 0x0000000133337819 */ /* 0x000fe400000006ff */
[----:B0-----:R-:W-:-:S02]  /*9e40*/  SHF.R.S32.HI R43, RZ, 0x1f, R56 ;  /* 0x0000001fff2b7819 */ /* 0x001fc40000011438 */
[----:B------:R-:W-:Y:S02]  /*9e50*/  IADD3 R32, P4, R56, UR39, RZ ;  /* 0x0000002738207c10 */ /* 0x000fe4000ff9e0ff */
[----:B-1----:R-:W-:Y:S01]  /*9e60*/  MOV R58, UR39 ;  /* 0x00000027003a7c02 */ /* 0x002fe20008000f00 */
[----:B------:R-:W-:Y:S01]  /*9e70*/  IMAD.SHL.U32 R53, R53, 0x2, RZ ;  /* 0x0000000235357824 */ /* 0x000fe200078e00ff */
[----:B------:R-:W-:Y:S01]  /*9e80*/  SHF.L.U32 R52, R52, 0x1, RZ ;  /* 0x0000000134347819 */ /* 0x000fe200000006ff */
[----:B------:R-:W-:Y:S01]  /*9e90*/  FADD.FTZ R60, R35, UR4 ;  /* 0x00000004233c7e21 */ /* 0x000fe20008010000 */
[----:B------:R-:W-:Y:S01]  /*9ea0*/  PRMT R62, R143, 0x7632, R62 ;  /* 0x000076328f3e7816 */ /* 0x000fe2000000003e */
[----:B------:R-:W-:Y:S01]  /*9eb0*/  @!P1 FMUL.FTZ R35, R33, -1.4426950216293334961 ;  /* 0xbfb8aa3b21239820 */ /* 0x000fe20000410000 */
[----:B------:R-:W-:Y:S01]  /*9ec0*/  STS.U16 [R50+0x18], R145 ;  /* 0x0000189132007388 */ /* 0x000fe20000000400 */
[----:B------:R-:W-:Y:S02]  /*9ed0*/  LEA.HI.X.SX32 R33, R58, R43, 0x1, P4 ;  /* 0x0000002b3a217211 */ /* 0x000fe400020f0eff */
[----:B------:R-:W-:Y:S01]  /*9ee0*/  MOV R58, UR40 ;  /* 0x00000028003a7c02 */ /* 0x000fe20008000f00 */
[----:B------:R-:W-:Y:S01]  /*9ef0*/  STS.U16 [R51+0x1a], R61 ;  /* 0x00001a3d33007388 */ /* 0x000fe20000000400 */
[----:B------:R-:W-:-:S03]  /*9f00*/  @!P5 FMUL.FTZ R10, R10, R63 ;  /* 0x0000003f0a0ad220 */ /* 0x000fc60000410000 */
        /* <DEDUP_REMOVED lines=23> */
[----:B--2---:R-:W-:Y:S02]  /*a080*/  PRMT R36, RZ, 0x5410, R36 ;  /* 0x00005410ff247816 */ /* 0x004fe40000000024 */
        /* <DEDUP_REMOVED lines=26> */
[----:B------:R2:W4:Y:S08]  /*a230*/  @!P1 MUFU.RCP R97, R35 ;  /* 0x0000002300619308 */ /* 0x0005300000001000 */
[----:B------:R2:W1:Y:S08]  /*a240*/  @!P2 MUFU.RCP R62, R36 ;  /* 0x00000024003ea308 */ /* 0x0004700000001000 */
[----:B------:R2:W1:Y:S01]  /*a250*/  @!P3 MUFU.RCP R99, R37 ;  /* 0x000000250063b308 */ /* 0x0004620000001000 */
[----:B------:R-:W-:Y:S01]  /*a260*/  UIMAD UR39, UR35, UR23, UR7 ;  /* 0x00000017232772a4 */ /* 0x000fe2000f8e0207 */
[----:B------:R-:W-:Y:S01]  /*a270*/  BSSY B0, `(.L_x_440) ;  /* 0x0000011000007945 */ /* 0x000fe20003800000 */
[----:B------:R-:W-:-:S02]  /*a280*/  UIMAD.WIDE.U32 UR8, UR35, UR22, URZ ;  /* 0x00000016230872a5 */ /* 0x000fc4000f8e003f */
[----:B------:R-:W-:Y:S01]  /*a290*/  UIADD3 UR7, UR21, UR38, URZ ;  /* 0x0000002615077290 */ /* 0x000fe2000fffe03f */
[----:B0-----:R-:W-:Y:S01]  /*a2a0*/  @!P4 FADD.FTZ R59, R59, 1 ;  /* 0x3f8000003b3bc421 */ /* 0x001fe20000010000 */
[----:B------:R-:W-:Y:S05]  /*a2b0*/  @P6 BRA `(.L_x_441) ;  /* 0x000000c000006947 */ /* 0x000fea0003800000 */
[----:B--234-:R-:W-:Y:S01]  /*a2c0*/  IMAD.U32 R35, RZ, RZ, UR35 ;  /* 0x00000023ff237e24 */ /* 0x01cfe2000f8e00ff */
        /* <DEDUP_REMOVED lines=11> */
.L_x_441:
[----:B---34-:R-:W-:Y:S05]  /*a380*/  BSYNC B0 ;  /* 0x0000000000007941 */ /* 0x018fea0003800000 */
.L_x_440:
[----:B0-----:R-:W3:Y:S01]  /*a390*/  LDL.LU R61, [R1+0x30] ;  /* 0x00003000013d7983 */ /* 0x001ee20000300800 */
[----:B------:R-:W-:Y:S01]  /*a3a0*/  ULDC.64 UR22, c[0x0][0x2e0] ;  /* 0x0000b80000167ab9 */ /* 0x000fe20000000a00 */
[----:B-1----:R-:W-:Y:S01]  /*a3b0*/  @!P5 FADD.FTZ R60, R60, 1 ;  /* 0x3f8000003c3cd421 */ /* 0x002fe20000010000 */
[----:B------:R-:W-:Y:S01]  /*a3c0*/  UMOV UR21, UR7 ;  /* 0x0000000700157c82 */ /* 0x000fe20008000000 */
[----:B------:R-:W-:Y:S01]  /*a3d0*/  @!P0 FMUL.FTZ R12, R12, R95 ;  /* 0x0000005f0c0c8220 */ /* 0x000fe20000410000 */
[----:B------:R-:W-:Y:S01]  /*a3e0*/  UIMAD UR38, UR6, -0x800, UR36 ;  /* 0xfffff800062678a4 */ /* 0x000fe2000f8e0224 */
[----:B--2---:R-:W-:Y:S01]  /*a3f0*/  LEA R34, P0, R56, c[0x0][0x330], 0x1 ;  /* 0x0000cc0038227a11 */ /* 0x004fe200078008ff */
[----:B------:R-:W-:Y:S01]  /*a400*/  UIMAD UR40, UR16, UR22, URZ ;  /* 0x00000016102872a4 */ /* 0x000fe2000f8e023f */
[----:B------:R-:W0:Y:S01]  /*a410*/  @!P4 MUFU.RCP R36, R59 ;  /* 0x0000003b0024c308 */ /* 0x000e220000001000 */
        /* <DEDUP_REMOVED lines=12> */
[----:B------:R-:W-:Y:S01]  /*a4e0*/  BSSY B0, `(.L_x_442) ;  /* 0x0000080000007945 */ /* 0x000fe20003800000 */
[----:B------:R-:W-:Y:S01]  /*a4f0*/  MOV R37, UR7 ;  /* 0x0000000700257c02 */ /* 0x000fe20008000f00 */
[----:B------:R-:W-:Y:S01]  /*a500*/  UIADD3 UR7, UR9, UR39, URZ ;  /* 0x0000002709077290 */ /* 0x000fe2000fffe03f */
[-C--:B------:R-:W-:Y:S01]  /*a510*/  ISETP.GE.AND P1, PT, R13, R93.reuse, PT ;  /* 0x0000005d0d00720c */ /* 0x080fe20003f26270 */
[----:B------:R-:W-:Y:S01]  /*a520*/  IMAD.U32 R62, RZ, RZ, UR20 ;  /* 0x00000014ff3e7e24 */ /* 0x000fe2000f8e00ff */
[----:B------:R-:W-:Y:S01]  /*a530*/  LEA R34, P3, R37, R34, 0x1 ;  /* 0x0000002225227211 */ /* 0x000fe200078608ff */
[----:B0-----:R-:W-:Y:S01]  /*a540*/  @!P4 FMUL.FTZ R17, R17, R36 ;  /* 0x000000241111c220 */ /* 0x001fe20000410000 */
[----:B------:R-:W-:-:S02]  /*a550*/  ISETP.GE.AND P4, PT, R18, R93, PT ;  /* 0x0000005d1200720c */ /* 0x000fc40003f86270 */
[----:B------:R-:W-:Y:S01]  /*a560*/  LEA.HI.X R35, R37, R35, R62, 0x1, P3 ;  /* 0x0000002325237211 */ /* 0x000fe200018f0c3e */
[----:B-1----:R-:W-:Y:S01]  /*a570*/  @!P5 FMUL.FTZ R19, R19, R60 ;  /* 0x0000003c1313d220 */ /* 0x002fe20000410000 */
[----:B------:R-:W-:-:S03]  /*a580*/  ISETP.GE.AND P3, PT, R20, R93, PT ;  /* 0x0000005d1400720c */ /* 0x000fc60003f66270 */
[----:B------:R-:W-:Y:S01]  /*a590*/  @!P2 STG.E.U16 [R34.64+-0xf80], R65 ;  /* 0xfff080412200a986 */ /* 0x000fe2000c10151e */
[-C--:B------:R-:W-:Y:S02]  /*a5a0*/  ISETP.GE.AND P5, PT, R21, R93.reuse, PT ;  /* 0x0000005d1500720c */ /* 0x080fe40003fa6270 */
[-C--:B------:R-:W-:Y:S01]  /*a5b0*/  ISETP.GE.AND P2, PT, R22, R93.reuse, PT ;  /* 0x0000005d1600720c */ /* 0x080fe20003f46270 */
[----:B------:R-:W-:Y:S01]  /*a5c0*/  @!P0 STG.E.U16 [R34.64+-0xf40], R67 ;  /* 0xfff0c04322008986 */ /* 0x000fe2000c10151e */
[-C--:B------:R-:W-:Y:S02]  /*a5d0*/  ISETP.GE.AND P0, PT, R23, R93.reuse, PT ;  /* 0x0000005d1700720c */ /* 0x080fe40003f06270 */
[----:B------:R-:W-:Y:S01]  /*a5e0*/  ISETP.NE.AND P6, PT, R55, RZ, PT ;  /* 0x000000ff3700720c */ /* 0x000fe20003fc5270 */
        /* <DEDUP_REMOVED lines=19> */
[----:B------:R0:W-:Y:S04]  /*a720*/  @!P1 STG.E.U16 [R34.64+-0xc40], R91 ;  /* 0xfff3c05b22009986 */ /* 0x0001e8000c10151e */
[----:B------:R-:W-:Y:S01]  /*a730*/  BAR.SYNC.DEFER_BLOCKING 0x0 ;  /* 0x0000000000007b1d */ /* 0x000fe20000010000 */
[----:B---3--:R-:W-:-:S04]  /*a740*/  FADD.FTZ R37, R0, R61 ;  /* 0x0000003d00257221 */ /* 0x008fc80000010000 */
[----:B------:R-:W-:Y:S01]  /*a750*/  FADD.FTZ R36, R37, R2 ;  /* 0x0000000225247221 */ /* 0x000fe20000010000 */
[----:B------:R-:W-:-:S03]  /*a760*/  F2FP.BF16.PACK_AB R2, R2, R0 ;  /* 0x000000000202723e */ /* 0x000fc600000010ff */
[----:B------:R-:W-:Y:S01]  /*a770*/  FADD.FTZ R37, R36, R3 ;  /* 0x0000000324257221 */ /* 0x000fe20000010000 */
[----:B0-----:R-:W-:Y:S01]  /*a780*/  PRMT R35, R2, 0x7632, R35 ;  /* 0x0000763202237816 */ /* 0x001fe20000000023 */
[----:B------:R0:W-:Y:S02]  /*a790*/  STS.U16 [R54], R2 ;  /* 0x0000000236007388 */ /* 0x0001e40000000400 */
[----:B------:R-:W-:Y:S01]  /*a7a0*/  FADD.FTZ R0, R37, R4 ;  /* 0x0000000425007221 */ /* 0x000fe20000010000 */
[----:B------:R-:W-:Y:S01]  /*a7b0*/  F2FP.BF16.PACK_AB R4, R4, R3 ;  /* 0x000000030404723e */ /* 0x000fe200000010ff */
[----:B------:R1:W-:Y:S02]  /*a7c0*/  STS.U16 [R38+0x2], R35 ;  /* 0x0000022326007388 */ /* 0x0003e40000000400 */
[----:B------:R-:W-:Y:S01]  /*a7d0*/  FADD.FTZ R3, R0, R5 ;  /* 0x0000000500037221 */ /* 0x000fe20000010000 */
[----:B------:R-:W-:Y:S02]  /*a7e0*/  F2FP.BF16.PACK_AB R5, R6, R5 ;  /* 0x000000050605723e */ /* 0x000fe400000010ff */
[----:B------:R-:W-:Y:S01]  /*a7f0*/  PRMT R36, R4, 0x7610, R36 ;  /* 0x0000761004247816 */ /* 0x000fe20000000024 */
[----:B------:R-:W-:Y:S01]  /*a800*/  FADD.FTZ R6, R3, R6 ;  /* 0x0000000603067221 */ /* 0x000fe20000010000 */
[----:B------:R-:W-:-:S02]  /*a810*/  F2FP.BF16.PACK_AB R0, R9, R7 ;  /* 0x000000070900723e */ /* 0x000fc400000010ff */
[----:B------:R-:W-:Y:S01]  /*a820*/  PRMT R37, R4, 0x7632, R37 ;  /* 0x0000763204257816 */ /* 0x000fe20000000025 */
[----:B------:R-:W-:Y:S01]  /*a830*/  STS.U16 [R39+0x4], R36 ;  /* 0x0000042427007388 */ /* 0x000fe20000000400 */
[----:B0-----:R-:W-:Y:S01]  /*a840*/  F2FP.BF16.PACK_AB R2, R11, R10 ;  /* 0x0000000a0b02723e */ /* 0x001fe200000010ff */
[----:B------:R-:W-:Y:S01]  /*a850*/  FADD.FTZ R6, R6, R7 ;  /* 0x0000000706067221 */ /* 0x000fe20000010000 */
[----:B------:R-:W-:Y:S01]  /*a860*/  PRMT R34, R5, 0x7632, R34 ;  /* 0x0000763205227816 */ /* 0x000fe20000000022 */
[----:B------:R-:W-:Y:S01]  /*a870*/  STS.U16 [R40+0x6], R37 ;  /* 0x0000062528007388 */ /* 0x000fe20000000400 */
[----:B------:R-:W-:Y:S01]  /*a880*/  PRMT R54, R0, 0x7610, R54 ;  /* 0x0000761000367816 */ /* 0x000fe20000000036 */
[----:B------:R-:W-:Y:S01]  /*a890*/  FADD.FTZ R9, R6, R9 ;  /* 0x0000000906097221 */ /* 0x000fe20000010000 */
[----:B------:R-:W-:Y:S01]  /*a8a0*/  F2FP.BF16.PACK_AB R4, R14, R12 ;  /* 0x0000000c0e04723e */ /* 0x000fe200000010ff */
[----:B------:R0:W-:Y:S01]  /*a8b0*/  STS.U16 [R41+0x8], R5 ;  /* 0x0000080529007388 */ /* 0x0001e20000000400 */
[----:B-1----:R-:W-:Y:S01]  /*a8c0*/  PRMT R35, R0, 0x7632, R35 ;  /* 0x0000763200237816 */ /* 0x002fe20000000023 */
[----:B------:R-:W-:Y:S01]  /*a8d0*/  FADD.FTZ R10, R9, R10 ;  /* 0x0000000a090a7221 */ /* 0x000fe20000010000 */
[C---:B------:R-:W-:Y:S01]  /*a8e0*/  PRMT R38, R2.reuse, 0x7610, R38 ;  /* 0x0000761002267816 */ /* 0x040fe20000000026 */
[----:B------:R1:W-:Y:S01]  /*a8f0*/  STS.U16 [R45+0xa], R34 ;  /* 0x00000a222d007388 */ /* 0x0003e20000000400 */
[----:B------:R-:W-:Y:S01]  /*a900*/  PRMT R57, R2, 0x7632, R57 ;  /* 0x0000763202397816 */ /* 0x000fe20000000039 */
[----:B------:R-:W-:Y:S01]  /*a910*/  FADD.FTZ R11, R10, R11 ;  /* 0x0000000b0a0b7221 */ /* 0x000fe20000010000 */
[----:B------:R-:W-:Y:S01]  /*a920*/  F2FP.BF16.PACK_AB R0, R16, R15 ;  /* 0x0000000f1000723e */ /* 0x000fe200000010ff */
[----:B------:R-:W-:Y:S01]  /*a930*/  STS.U16 [R42+0xc], R54 ;  /* 0x00000c362a007388 */ /* 0x000fe20000000400 */
[----:B------:R-:W-:Y:S01]  /*a940*/  F2FP.BF16.PACK_AB R2, R19, R17 ;  /* 0x000000111302723e */ /* 0x000fe200000010ff */
[----:B------:R-:W-:Y:S01]  /*a950*/  FADD.FTZ R11, R11, R12 ;  /* 0x0000000c0b0b7221 */ /* 0x000fe20000010000 */
[----:B0-----:R-:W-:Y:S01]  /*a960*/  PRMT R5, R4, 0x7632, R5 ;  /* 0x0000763204057816 */ /* 0x001fe20000000005 */
[----:B------:R-:W-:Y:S01]  /*a970*/  STS.U16 [R44+0xe], R35 ;  /* 0x00000e232c007388 */ /* 0x000fe20000000400 */
[----:B------:R-:W-:Y:S01]  /*a980*/  PRMT R36, R2, 0x7632, R36 ;  /* 0x0000763202247816 */ /* 0x000fe20000000024 */
[----:B------:R-:W-:Y:S01]  /*a990*/  FADD.FTZ R14, R11, R14 ;  /* 0x0000000e0b0e7221 */ /* 0x000fe20000010000 */
[----:B-1----:R-:W-:Y:S01]  /*a9a0*/  PRMT R34, R0, 0x7632, R34 ;  /* 0x0000763200227816 */ /* 0x002fe20000000022 */
[----:B------:R-:W-:Y:S02]  /*a9b0*/  STS.U16 [R46+0x10], R38 ;  /* 0x000010262e007388 */ /* 0x000fe40000000400 */
[----:B------:R-:W-:-:S02]  /*a9c0*/  FADD.FTZ R15, R14, R15 ;  /* 0x0000000f0e0f7221 */ /* 0x000fc40000010000 */
[----:B------:R-:W-:Y:S02]  /*a9d0*/  STS.U16 [R47+0x12], R57 ;  /* 0x000012392f007388 */ /* 0x000fe40000000400 */
[----:B------:R-:W-:Y:S02]  /*a9e0*/  FADD.FTZ R16, R15, R16 ;  /* 0x000000100f107221 */ /* 0x000fe40000010000 */
[----:B------:R-:W-:Y:S02]  /*a9f0*/  STS.U16 [R48+0x14], R4 ;  /* 0x0000140430007388 */ /* 0x000fe40000000400 */
[----:B------:R-:W-:Y:S02]  /*aa00*/  FADD.FTZ R16, R16, R17 ;  /* 0x0000001110107221 */ /* 0x000fe40000010000 */
[----:B------:R-:W-:Y:S04]  /*aa10*/  STS.U16 [R49+0x16], R5 ;  /* 0x0000160531007388 */ /* 0x000fe80000000400 */
        /* <DEDUP_REMOVED lines=44> */
.L_x_443:
[----:B------:R-:W-:Y:S05]  /*ace0*/  BSYNC B0 ;  /* 0x0000000000007941 */ /* 0x000fea0003800000 */
.L_x_442:
        /* <DEDUP_REMOVED lines=22> */
[----:B------:R-:W-:Y:S02]  /*ae50*/  UIADD3 UR27, UP4, UR27, -0x1000, URZ ;  /* 0xfffff0001b1b7890 */ /* 0x000fe4000ff9e03f */
[----:B------:R-:W-:Y:S01]  /*ae60*/  LEA.HI.X R3, R3, R0, R4, 0x1, P0 ;  /* 0x0000000003037211 */ /* 0x000fe200000f0c04 */
[----:B------:R-:W-:Y:S01]  /*ae70*/  UIADD3 UR6, UR6, 0x1, URZ ;  /* 0x0000000106067890 */ /* 0x000fe2000fffe03f */
[-C--:B------:R-:W-:Y:S01]  /*ae80*/  ISETP.GE.AND P0, PT, R18, R67.reuse, PT ;  /* 0x000000431200720c */ /* 0x080fe20003f06270 */
[----:B------:R-:W-:Y:S02]  /*ae90*/  UIADD3.X UR24, UR24, -0x1, URZ, UP1, !UPT ;  /* 0xffffffff18187890 */ /* 0x000fe40008ffe43f */
[----:B------:R0:W-:Y:S01]  /*aea0*/  @!P3 STG.E.U16 [R2.64], R37 ;  /* 0x000000250200b986 */ /* 0x0001e2000c10151e */
[-C--:B------:R-:W-:Y:S01]  /*aeb0*/  ISETP.GE.AND P3, PT, R22, R67.reuse, PT ;  /* 0x000000431600720c */ /* 0x080fe20003f66270 */
[----:B------:R-:W-:Y:S02]  /*aec0*/  UIADD3.X UR28, UR28, -0x1, URZ, UP2, !UPT ;  /* 0xffffffff1c1c7890 */ /* 0x000fe400097fe43f */
[----:B------:R0:W-:Y:S01]  /*aed0*/  @!P4 STG.E.U16 [R2.64+0x40], R39 ;  /* 0x000040270200c986 */ /* 0x0001e2000c10151e */
[----:B------:R-:W-:Y:S01]  /*aee0*/  ISETP.GE.AND P4, PT, R23, R67, PT ;  /* 0x000000431700720c */ /* 0x000fe20003f86270 */
[----:B------:R-:W-:-:S02]  /*aef0*/  UIADD3.X UR32, UR32, -0x1, URZ, UP3, !UPT ;  /* 0xffffffff20207890 */ /* 0x000fc40009ffe43f */
        /* <DEDUP_REMOVED lines=23> */
.L_x_358:
        /* <DEDUP_REMOVED lines=31> */
[----:B------:R-:W-:Y:S02]  /*b260*/  MOV R2, UR12 ;  /* 0x0000000c00027c02 */ /* 0x000fe40008000f00 */
[----:B------:R-:W-:Y:S01]  /*b270*/  MOV R3, UR13 ;  /* 0x0000000d00037c02 */ /* 0x000fe20008000f00 */
[----:B---3--:R-:W-:-:S05]  /*b280*/  @!P1 FADD.FTZ R4, R0, R5 ;  /* 0x0000000500049221 */ /* 0x008fca0000010000 */
[----:B------:R1:W-:Y:S02]  /*b290*/  RED.E.ADD.F32.FTZ.RN.STRONG.GPU [R2.64], R4 ;  /* 0x000000040200798e */ /* 0x0003e4000c10e79e */
.L_x_446:
[----:B-1----:R-:W-:Y:S05]  /*b2a0*/  BSYNC B0 ;  /* 0x0000000000007941 */ /* 0x002fea0003800000 */
.L_x_445:
        /* <DEDUP_REMOVED lines=32> */
[----:B------:R-:W-:Y:S01]  /*b4b0*/  HFMA2.MMA R11, -RZ, RZ, 0, 0 ;  /* 0x00000000ff0b7435 */ /* 0x000fe200000001ff */
[----:B------:R-:W-:Y:S05]  /*b4c0*/  BRA `(.L_x_449) ;  /* 0x0000001000007947 */ /* 0x000fea0003800000 */
.L_x_448:
[----:B------:R-:W3:Y:S02]  /*b4d0*/  S2R R11, SR_TID.X ;  /* 0x00000000000b7919 */ /* 0x000ee40000002100 */
.L_x_449:
[----:B-1----:R-:W-:Y:S05]  /*b4e0*/  BSYNC B0 ;  /* 0x0000000000007941 */ /* 0x002fea0003800000 */
.L_x_447:
        /* <DEDUP_REMOVED lines=11> */
[----:B------:R-:W-:-:S04]  /*b5a0*/  UIADD3 UR6, UR5, UR6, URZ ;  /* 0x0000000605067290 */ /* 0x000fc8000fffe03f */
.L_x_450:
[----:B0-----:R-:W0:Y:S01]  /*b5b0*/  LDS R13, [R11.X4+0x4de0] ;  /* 0x004de0000b0d7984 */ /* 0x001e220000004800 */
[----:B------:R-:W-:Y:S01]  /*b5c0*/  MOV R4, UR4 ;  /* 0x0000000400047c02 */ /* 0x000fe20008000f00 */
[----:B------:R-:W-:Y:S01]  /*b5d0*/  IMAD.U32 R3, RZ, RZ, UR6 ;  /* 0x00000006ff037e24 */ /* 0x000fe2000f8e00ff */
[----:B------:R-:W-:Y:S01]  /*b5e0*/  SHF.R.S32.HI R0, RZ, 0x1f, R11 ;  /* 0x0000001fff007819 */ /* 0x000fe2000001140b */
[----:B------:R1:W2:Y:S01]  /*b5f0*/  LDS R15, [R11.X4+0x51e0] ;  /* 0x0051e0000b0f7984 */ /* 0x0002a20000004800 */
        /* <DEDUP_REMOVED lines=8> */
[----:B------:R-:W-:Y:S01]  /*b680*/  IMAD R5, R11, c[0x0][0x294], R4 ;  /* 0x0000a5000b057a24 */ /* 0x000fe200078e0204 */
[----:B------:R-:W-:Y:S01]  /*b690*/  LEA R4, P0, R2, c[0x0][0x310], 0x2 ;  /* 0x0000c40002047a11 */ /* 0x000fe200078010ff */
[----:B------:R-:W-:-:S02]  /*b6a0*/  IMAD.U32 R7, RZ, RZ, UR7 ;  /* 0x00000007ff077e24 */ /* 0x000fc4000f8e00ff */
[----:B------:R-:W-:Y:S01]  /*b6b0*/  IMAD R0, R0, c[0x0][0x2b0], RZ ;  /* 0x0000ac0000007a24 */ /* 0x000fe200078e02ff */
[----:B------:R-:W-:Y:S01]  /*b6c0*/  IADD3 R5, R3, R5, RZ ;  /* 0x0000000503057210 */ /* 0x000fe20007ffe0ff */
[----:B------:R-:W-:-:S03]  /*b6d0*/  IMAD.WIDE.U32 R6, R11, c[0x0][0x2b0], R6 ;  /* 0x0000ac000b067a25 */ /* 0x000fc600078e0006 */
[----:B------:R-:W-:Y:S01]  /*b6e0*/  LEA.HI.X R5, R2, c[0x0][0x314], R5, 0x2, P0 ;  /* 0x0000c50002057a11 */ /* 0x000fe200000f1405 */
[C---:B------:R-:W-:Y:S01]  /*b6f0*/  IMAD R9, R11.reuse, c[0x0][0x2b4], R0 ;  /* 0x0000ad000b097a24 */ /* 0x040fe200078e0200 */
[----:B-1----:R-:W-:Y:S02]  /*b700*/  IADD3 R11, R11, c[0x0][0x0], RZ ;  /* 0x000000000b0b7a10 */ /* 0x002fe40007ffe0ff */
[----:B------:R-:W-:Y:S01]  /*b710*/  LEA R8, P1, R6, c[0x0][0x318], 0x2 ;  /* 0x0000c60006087a11 */ /* 0x000fe200078210ff */
[----:B------:R-:W-:Y:S01]  /*b720*/  IMAD.IADD R3, R7, 0x1, R9 ;  /* 0x0000000107037824 */ /* 0x000fe200078e0209 */
[----:B------:R-:W-:-:S04]  /*b730*/  ISETP.GE.AND P0, PT, R11, c[0x0][0x16c], PT ;  /* 0x00005b000b007a0c */ /* 0x000fc80003f06270 */
[----:B------:R-:W-:Y:S01]  /*b740*/  LEA.HI.X R9, R6, c[0x0][0x31c], R3, 0x2, P1 ;  /* 0x0000c70006097a11 */ /* 0x000fe200008f1403 */
[----:B0-----:R0:W-:Y:S04]  /*b750*/  RED.E.ADD.F32.FTZ.RN.STRONG.GPU [R4.64], R13 ;  /* 0x0000000d0400798e */ /* 0x0011e8000c10e79e */
[----:B--2---:R0:W-:Y:S04]  /*b760*/  RED.E.ADD.F32.FTZ.RN.STRONG.GPU [R8.64], R15 ;  /* 0x0000000f0800798e */ /* 0x0041e8000c10e79e */
[----:B------:R-:W-:Y:S05]  /*b770*/  @!P0 BRA `(.L_x_450) ;  /* 0xfffffe3000008947 */ /* 0x000fea000383ffff */
[----:B------:R-:W-:Y:S05]  /*b780*/  EXIT ;  /* 0x000000000000794d */ /* 0x000fea0003800000 */
.L_x_396:
[----:B------:R-:W-:Y:S01]  /*b790*/  HFMA2.MMA R86, -RZ, RZ, 0, 5.9604644775390625e-08 ;  /* 0x00000001ff567435 */ /* 0x000fe200000001ff */
[----:B------:R-:W-:-:S02]  /*b7a0*/  MOV R85, R141 ;  /* 0x0000008d00557202 */ /* 0x000fc40000000f00 */
[----:B------:R-:W-:-:S03]  /*b7b0*/  MOV R84, 0xb7d0 ;  /* 0x0000b7d000547802 */ /* 0x000fc60000000f00 */
[----:B-1---5:R-:W-:Y:S05]  /*b7c0*/  CALL.REL.NOINC `($__internal_20_$__cuda_sm70_shflsync_up) ;  /* 0x00000c3000007944 */ /* 0x022fea0003c00000 */
[----:B------:R-:W-:Y:S01]  /*b7d0*/  IMAD.MOV.U32 R156, RZ, RZ, R86 ;  /* 0x000000ffff9c7224 */ /* 0x000fe200078e0056 */
[----:B--2---:R-:W-:Y:S05]  /*b7e0*/  BRA `(.L_x_451) ;  /* 0xffffaa7000007947 */ /* 0x004fea000383ffff */
.L_x_397:
[----:B------:R-:W-:Y:S01]  /*b7f0*/  HFMA2.MMA R86, -RZ, RZ, 0, 5.9604644775390625e-08 ;  /* 0x00000001ff567435 */ /* 0x000fe200000001ff */
[----:B------:R-:W-:Y:S02]  /*b800*/  MOV R85, R87 ;  /* 0x0000005700557202 */ /* 0x000fe40000000f00 */
[----:B------:R-:W-:-:S03]  /*b810*/  MOV R84, 0xb830 ;  /* 0x0000b83000547802 */ /* 0x000fc60000000f00 */
[----:B012--5:R-:W-:Y:S05]  /*b820*/  CALL.REL.NOINC `($__internal_20_$__cuda_sm70_shflsync_up) ;  /* 0x00000bd000007944 */ /* 0x027fea0003c00000 */
[----:B------:R-:W0:Y:S01]  /*b830*/  S2R R85, SR_LANEID ;  /* 0x0000000000557919 */ /* 0x000e220000000000 */
[C---:B------:R-:W-:Y:S02]  /*b840*/  FMUL.FTZ R156, R141.reuse, R156 ;  /* 0x0000009c8d9c7220 */ /* 0x040fe40000410000 */
[----:B------:R-:W-:Y:S02]  /*b850*/  FFMA.FTZ R84, R141, R86, R87 ;  /* 0x000000568d547223 */ /* 0x000fe40000010057 */
[----:B------:R-:W-:Y:S01]  /*b860*/  IMAD.MOV.U32 R86, RZ, RZ, 0x2 ;  /* 0x00000002ff567424 */ /* 0x000fe200078e00ff */
[----:B0-----:R-:W-:-:S04]  /*b870*/  ISETP.GE.AND P0, PT, R85, 0x1, PT ;  /* 0x000000015500780c */ /* 0x001fc80003f06270 */
[----:B------:R-:W-:Y:S02]  /*b880*/  FSEL R141, R141, R156, !P0 ;  /* 0x0000009c8d8d7208 */ /* 0x000fe40004000000 */
[----:B------:R-:W-:Y:S02]  /*b890*/  FSEL R87, R87, R84, !P0 ;  /* 0x0000005457577208 */ /* 0x000fe40004000000 */
[----:B------:R-:W-:Y:S02]  /*b8a0*/  MOV R85, R141 ;  /* 0x0000008d00557202 */ /* 0x000fe40000000f00 */
[----:B------:R-:W-:Y:S02]  /*b8b0*/  MOV R84, 0xb8d0 ;  /* 0x0000b8d000547802 */ /* 0x000fe40000000f00 */
[----:B--2---:R-:W-:Y:S05]  /*b8c0*/  CALL.REL.NOINC `($__internal_20_$__cuda_sm70_shflsync_up) ;  /* 0x00000b3000007944 */ /* 0x004fea0003c00000 */
[----:B------:R-:W-:Y:S01]  /*b8d0*/  MOV R156, R86 ;  /* 0x00000056009c7202 */ /* 0x000fe20000000f00 */
[----:B------:R-:W-:Y:S01]  /*b8e0*/  HFMA2.MMA R86, -RZ, RZ, 0, 1.1920928955078125e-07 ;  /* 0x00000002ff567435 */ /* 0x000fe200000001ff */
[----:B------:R-:W-:Y:S01]  /*b8f0*/  IMAD.MOV.U32 R85, RZ, RZ, R87 ;  /* 0x000000ffff557224 */ /* 0x000fe200078e0057 */
[----:B------:R-:W-:-:S04]  /*b900*/  MOV R84, 0xb920 ;  /* 0x0000b92000547802 */ /* 0x000fc80000000f00 */
[----:B--2---:R-:W-:Y:S05]  /*b910*/  CALL.REL.NOINC `($__internal_20_$__cuda_sm70_shflsync_up) ;  /* 0x00000ae000007944 */ /* 0x004fea0003c00000 */
[----:B------:R-:W0:Y:S02]  /*b920*/  S2R R84, SR_LANEID ;  /* 0x0000000000547919 */ /* 0x000e240000000000 */
[----:B0-----:R-:W-:-:S02]  /*b930*/  ISETP.GE.AND P0, PT, R84, 0x2, PT ;  /* 0x000000025400780c */ /* 0x001fc40003f06270 */
[----:B------:R-:W-:-:S11]  /*b940*/  MOV R84, 0xb9a0 ;  /* 0x0000b9a000547802 */ /* 0x000fd60000000f00 */
[----:B------:R-:W-:Y:S01]  /*b950*/  @P0 FFMA.FTZ R87, R141, R86, R87 ;  /* 0x000000568d570223 */ /* 0x000fe20000010057 */
[----:B------:R-:W-:Y:S01]  /*b960*/  MOV R86, 0x4 ;  /* 0x0000000400567802 */ /* 0x000fe20000000f00 */
[----:B------:R-:W-:-:S04]  /*b970*/  @P0 FMUL.FTZ R141, R156, R141 ;  /* 0x0000008d9c8d0220 */ /* 0x000fc80000410000 */
[----:B------:R-:W-:Y:S02]  /*b980*/  IMAD.MOV.U32 R85, RZ, RZ, R141 ;  /* 0x000000ffff557224 */ /* 0x000fe400078e008d */
[----:B--2---:R-:W-:Y:S05]  /*b990*/  CALL.REL.NOINC `($__internal_20_$__cuda_sm70_shflsync_up) ;  /* 0x00000a6000007944 */ /* 0x004fea0003c00000 */
[----:B------:R-:W-:Y:S01]  /*b9a0*/  MOV R156, R86 ;  /* 0x00000056009c7202 */ /* 0x000fe20000000f00 */
[----:B------:R-:W-:Y:S01]  /*b9b0*/  IMAD.MOV.U32 R86, RZ, RZ, 0x4 ;  /* 0x00000004ff567424 */ /* 0x000fe200078e00ff */
[----:B------:R-:W-:Y:S02]  /*b9c0*/  MOV R85, R87 ;  /* 0x0000005700557202 */ /* 0x000fe40000000f00 */
[----:B------:R-:W-:Y:S02]  /*b9d0*/  MOV R84, 0xb9f0 ;  /* 0x0000b9f000547802 */ /* 0x000fe40000000f00 */
[----:B--2---:R-:W-:Y:S05]  /*b9e0*/  CALL.REL.NOINC `($__internal_20_$__cuda_sm70_shflsync_up) ;  /* 0x00000a1000007944 */ /* 0x004fea0003c00000 */
[----:B------:R-:W0:Y:S02]  /*b9f0*/  S2R R84, SR_LANEID ;  /* 0x0000000000547919 */ /* 0x000e240000000000 */
[----:B0-----:R-:W-:Y:S02]  /*ba00*/  ISETP.GE.AND P0, PT, R84, 0x4, PT ;  /* 0x000000045400780c */ /* 0x001fe40003f06270 */
[----:B------:R-:W-:-:S11]  /*ba10*/  MOV R84, 0xba70 ;  /* 0x0000ba7000547802 */ /* 0x000fd60000000f00 */
[----:B------:R-:W-:Y:S01]  /*ba20*/  @P0 FFMA.FTZ R87, R141, R86, R87 ;  /* 0x000000568d570223 */ /* 0x000fe20000010057 */
[----:B------:R-:W-:Y:S01]  /*ba30*/  HFMA2.MMA R86, -RZ, RZ, 0, 4.76837158203125e-07 ;  /* 0x00000008ff567435 */ /* 0x000fe200000001ff */
[----:B------:R-:W-:-:S05]  /*ba40*/  @P0 FMUL.FTZ R141, R156, R141 ;  /* 0x0000008d9c8d0220 */ /* 0x000fca0000410000 */
[----:B------:R-:W-:Y:S02]  /*ba50*/  MOV R85, R141 ;  /* 0x0000008d00557202 */ /* 0x000fe40000000f00 */
[----:B--2---:R-:W-:Y:S05]  /*ba60*/  CALL.REL.NOINC `($__internal_20_$__cuda_sm70_shflsync_up) ;  /* 0x0000099000007944 */ /* 0x004fea0003c00000 */
[----:B------:R-:W-:Y:S01]  /*ba70*/  IMAD.MOV.U32 R156, RZ, RZ, R86 ;  /* 0x000000ffff9c7224 */ /* 0x000fe200078e0056 */
[----:B------:R-:W-:Y:S01]  /*ba80*/  HFMA2.MMA R86, -RZ, RZ, 0, 4.76837158203125e-07 ;  /* 0x00000008ff567435 */ /* 0x000fe200000001ff */
[----:B------:R-:W-:Y:S02]  /*ba90*/  MOV R85, R87 ;  /* 0x0000005700557202 */ /* 0x000fe40000000f00 */
[----:B------:R-:W-:-:S03]  /*baa0*/  MOV R84, 0xbac0 ;  /* 0x0000bac000547802 */ /* 0x000fc60000000f00 */
[----:B--2---:R-:W-:Y:S05]  /*bab0*/  CALL.REL.NOINC `($__internal_20_$__cuda_sm70_shflsync_up) ;  /* 0x0000094000007944 */ /* 0x004fea0003c00000 */
[----:B------:R-:W0:Y:S02]  /*bac0*/  S2R R84, SR_LANEID ;  /* 0x0000000000547919 */ /* 0x000e240000000000 */
[----:B0-----:R-:W-:Y:S02]  /*bad0*/  ISETP.GE.AND P0, PT, R84, 0x8, PT ;  /* 0x000000085400780c */ /* 0x001fe40003f06270 */
[----:B------:R-:W-:-:S11]  /*bae0*/  MOV R84, 0xbb40 ;  /* 0x0000bb4000547802 */ /* 0x000fd60000000f00 */
[----:B------:R-:W-:Y:S01]  /*baf0*/  @P0 FFMA.FTZ R87, R141, R86, R87 ;  /* 0x000000568d570223 */ /* 0x000fe20000010057 */
[----:B------:R-:W-:Y:S01]  /*bb00*/  MOV R86, 0x10 ;  /* 0x0000001000567802 */ /* 0x000fe20000000f00 */
[----:B------:R-:W-:-:S04]  /*bb10*/  @P0 FMUL.FTZ R141, R156, R141 ;  /* 0x0000008d9c8d0220 */ /* 0x000fc80000410000 */
[----:B------:R-:W-:Y:S02]  /*bb20*/  IMAD.MOV.U32 R85, RZ, RZ, R141 ;  /* 0x000000ffff557224 */ /* 0x000fe400078e008d */
[----:B--2---:R-:W-:Y:S05]  /*bb30*/  CALL.REL.NOINC `($__internal_20_$__cuda_sm70_shflsync_up) ;  /* 0x000008c000007944 */ /* 0x004fea0003c00000 */
[----:B------:R-:W-:Y:S01]  /*bb40*/  MOV R156, R86 ;  /* 0x00000056009c7202 */ /* 0x000fe20000000f00 */
[----:B------:R-:W-:Y:S01]  /*bb50*/  HFMA2.MMA R86, -RZ, RZ, 0, 9.5367431640625e-07 ;  /* 0x00000010ff567435 */ /* 0x000fe200000001ff */
[----:B------:R-:W-:Y:S01]  /*bb60*/  IMAD.MOV.U32 R85, RZ, RZ, R87 ;  /* 0x000000ffff557224 */ /* 0x000fe200078e0057 */
[----:B------:R-:W-:-:S04]  /*bb70*/  MOV R84, 0xbb90 ;  /* 0x0000bb9000547802 */ /* 0x000fc80000000f00 */
[----:B--2---:R-:W-:Y:S05]  /*bb80*/  CALL.REL.NOINC `($__internal_20_$__cuda_sm70_shflsync_up) ;  /* 0x0000087000007944 */ /* 0x004fea0003c00000 */
[----:B------:R-:W-:Y:S01]  /*bb90*/  MOV R84, R86 ;  /* 0x0000005600547202 */ /* 0x000fe20000000f00 */
[----:B--2---:R-:W-:Y:S05]  /*bba0*/  BRA `(.L_x_452) ;  /* 0xffffa82000007947 */ /* 0x004fea000383ffff */
.L_x_400:
[----:B-1----:R-:W-:Y:S01]  /*bbb0*/  HFMA2.MMA R86, -RZ, RZ, 0, 5.9604644775390625e-08 ;  /* 0x00000001ff567435 */ /* 0x002fe200000001ff */
[----:B------:R-:W-:Y:S01]  /*bbc0*/  IMAD.MOV.U32 R85, RZ, RZ, R141 ;  /* 0x000000ffff557224 */ /* 0x000fe200078e008d */
[----:B------:R-:W-:-:S04]  /*bbd0*/  MOV R84, 0xbbf0 ;  /* 0x0000bbf000547802 */ /* 0x000fc80000000f00 */
[----:B--2--5:R-:W-:Y:S05]  /*bbe0*/  CALL.REL.NOINC `($__internal_20_$__cuda_sm70_shflsync_up) ;  /* 0x0000081000007944 */ /* 0x024fea0003c00000 */
[----:B------:R-:W-:Y:S01]  /*bbf0*/  MOV R141, R86 ;  /* 0x00000056008d7202 */ /* 0x000fe20000000f00 */
[----:B------:R-:W-:Y:S01]  /*bc00*/  HFMA2.MMA R86, -RZ, RZ, 0, 5.9604644775390625e-08 ;  /* 0x00000001ff567435 */ /* 0x000fe200000001ff */
[----:B------:R-:W-:Y:S01]  /*bc10*/  IMAD.MOV.U32 R85, RZ, RZ, R87 ;  /* 0x000000ffff557224 */ /* 0x000fe200078e0057 */
[----:B------:R-:W-:-:S04]  /*bc20*/  MOV R84, 0xbc40 ;  /* 0x0000bc4000547802 */ /* 0x000fc80000000f00 */
[----:B--2---:R-:W-:Y:S05]  /*bc30*/  CALL.REL.NOINC `($__internal_20_$__cuda_sm70_shflsync_up) ;  /* 0x000007c000007944 */ /* 0x004fea0003c00000 */
[----:B------:R-:W-:Y:S01]  /*bc40*/  MOV R87, R86 ;  /* 0x0000005600577202 */ /* 0x000fe20000000f00 */
[----:B------:R-:W-:Y:S01]  /*bc50*/  HFMA2.MMA R86, -RZ, RZ, 0, 0 ;  /* 0x00000000ff567435 */ /* 0x000fe200000001ff */
[----:B------:R-:W-:Y:S01]  /*bc60*/  IMAD.MOV.U32 R84, RZ, RZ, R82 ;  /* 0x000000ffff547224 */ /* 0x000fe200078e0052 */
[----:B------:R-:W-:-:S04]  /*bc70*/  MOV R85, 0xbc90 ;  /* 0x0000bc9000557802 */ /* 0x000fc80000000f00 */
[----:B--2---:R-:W-:Y:S05]  /*bc80*/  CALL.REL.NOINC `($__internal_19_$__cuda_sm70_shflsync_idx_p) ;  /* 0x000006d000007944 */ /* 0x004fea0003c00000 */
[----:B-1----:R-:W-:Y:S01]  /*bc90*/  IMAD.MOV.U32 R82, RZ, RZ, R86 ;  /* 0x000000ffff527224 */ /* 0x002fe200078e0056 */
[----:B------:R-:W-:Y:S01]  /*bca0*/  HFMA2.MMA R86, -RZ, RZ, 0, 0 ;  /* 0x00000000ff567435 */ /* 0x000fe200000001ff */
[----:B------:R-:W-:-:S02]  /*bcb0*/  MOV R84, R83 ;  /* 0x0000005300547202 */ /* 0x000fc40000000f00 */
[----:B------:R-:W-:-:S03]  /*bcc0*/  MOV R85, 0xbce0 ;  /* 0x0000bce000557802 */ /* 0x000fc60000000f00 */
[----:B--2--5:R-:W-:Y:S05]  /*bcd0*/  CALL.REL.NOINC `($__internal_19_$__cuda_sm70_shflsync_idx_p) ;  /* 0x0000068000007944 */ /* 0x024fea0003c00000 */
[----:B-1----:R-:W-:Y:S01]  /*bce0*/  MOV R83, R86 ;  /* 0x0000005600537202 */ /* 0x002fe20000000f00 */
[----:B--2--5:R-:W-:Y:S05]  /*bcf0*/  BRA `(.L_x_453) ;  /* 0xffffa80000007947 */ /* 0x024fea000383ffff */
.L_x_403:
[----:B------:R-:W-:Y:S01]  /*bd00*/  HFMA2.MMA R86, -RZ, RZ, 0, 5.9604644775390625e-08 ;  /* 0x00000001ff567435 */ /* 0x000fe200000001ff */
[----:B------:R-:W-:Y:S01]  /*bd10*/  IMAD.MOV.U32 R85, RZ, RZ, R87 ;  /* 0x000000ffff557224 */ /* 0x000fe200078e0057 */
[----:B------:R-:W-:-:S04]  /*bd20*/  MOV R84, 0xbd40 ;  /* 0x0000bd4000547802 */ /* 0x000fc80000000f00 */
[----:B------:R-:W-:Y:S05]  /*bd30*/  CALL.REL.NOINC `($__internal_18_$__cuda_sm70_shflsync_down) ;  /* 0x0000059000007944 */ /* 0x000fea0003c00000 */
[----:B-1----:R-:W-:Y:S01]  /*bd40*/  MOV R89, R86 ;  /* 0x0000005600597202 */ /* 0x002fe20000000f00 */
[----:B0-2--5:R-:W-:Y:S05]  /*bd50*/  BRA `(.L_x_454) ;  /* 0xffffada000007947 */ /* 0x025fea000383ffff */
.L_x_404:
[----:B------:R-:W-:Y:S01]  /*bd60*/  HFMA2.MMA R86, -RZ, RZ, 0, 5.9604644775390625e-08 ;  /* 0x00000001ff567435 */ /* 0x000fe200000001ff */
[----:B------:R-:W-:Y:S01]  /*bd70*/  IMAD.MOV.U32 R85, RZ, RZ, R88 ;  /* 0x000000ffff557224 */ /* 0x000fe200078e0058 */
[----:B------:R-:W-:-:S04]  /*bd80*/  MOV R84, 0xbda0 ;  /* 0x0000bda000547802 */ /* 0x000fc80000000f00 */
[----:B01----:R-:W-:Y:S05]  /*bd90*/  CALL.REL.NOINC `($__internal_18_$__cuda_sm70_shflsync_down) ;  /* 0x0000053000007944 */ /* 0x003fea0003c00000 */
[C---:B------:R-:W-:Y:S02]  /*bda0*/  FMUL.FTZ R89, R87.reuse, R89 ;  /* 0x0000005957597220 */ /* 0x040fe40000410000 */
[C---:B-1----:R-:W-:Y:S01]  /*bdb0*/  FFMA.FTZ R84, R87.reuse, R86, R88 ;  /* 0x0000005657547223 */ /* 0x042fe20000010058 */
[----:B------:R-:W-:Y:S02]  /*bdc0*/  MOV R86, 0x2 ;  /* 0x0000000200567802 */ /* 0x000fe40000000f00 */
[----:B------:R-:W-:-:S02]  /*bdd0*/  FSEL R87, R87, R89, !P4 ;  /* 0x0000005957577208 */ /* 0x000fc40006000000 */
[----:B------:R-:W-:Y:S02]  /*bde0*/  FSEL R88, R88, R84, !P4 ;  /* 0x0000005458587208 */ /* 0x000fe40006000000 */
[----:B------:R-:W-:Y:S01]  /*bdf0*/  MOV R84, 0xbe20 ;  /* 0x0000be2000547802 */ /* 0x000fe20000000f00 */
[----:B------:R-:W-:Y:S02]  /*be00*/  IMAD.MOV.U32 R85, RZ, RZ, R87 ;  /* 0x000000ffff557224 */ /* 0x000fe400078e0057 */
[----:B0-2--5:R-:W-:Y:S05]  /*be10*/  CALL.REL.NOINC `($__internal_18_$__cuda_sm70_shflsync_down) ;  /* 0x000004b000007944 */ /* 0x025fea0003c00000 */
[----:B-1----:R-:W-:Y:S01]  /*be20*/  MOV R89, R86 ;  /* 0x0000005600597202 */ /* 0x002fe20000000f00 */
[----:B------:R-:W-:Y:S01]  /*be30*/  IMAD.MOV.U32 R86, RZ, RZ, 0x2 ;  /* 0x00000002ff567424 */ /* 0x000fe200078e00ff */
[----:B------:R-:W-:Y:S02]  /*be40*/  MOV R85, R88 ;  /* 0x0000005800557202 */ /* 0x000fe40000000f00 */
[----:B------:R-:W-:Y:S02]  /*be50*/  MOV R84, 0xbe70 ;  /* 0x0000be7000547802 */ /* 0x000fe40000000f00 */
[----:B0-2--5:R-:W-:Y:S05]  /*be60*/  CALL.REL.NOINC `($__internal_18_$__cuda_sm70_shflsync_down) ;  /* 0x0000046000007944 */ /* 0x025fea0003c00000 */
[----:B-1----:R-:W-:Y:S01]  /*be70*/  @!P3 FFMA.FTZ R88, R87, R86, R88 ;  /* 0x000000565758b223 */ /* 0x002fe20000010058 */
[----:B------:R-:W-:Y:S01]  /*be80*/  HFMA2.MMA R86, -RZ, RZ, 0, 2.384185791015625e-07 ;  /* 0x00000004ff567435 */ /* 0x000fe200000001ff */
[----:B------:R-:W-:Y:S01]  /*be90*/  @!P3 FMUL.FTZ R87, R89, R87 ;  /* 0x000000575957b220 */ /* 0x000fe20000410000 */
[----:B------:R-:W-:-:S04]  /*bea0*/  MOV R84, 0xbed0 ;  /* 0x0000bed000547802 */ /* 0x000fc80000000f00 */
[----:B------:R-:W-:Y:S02]  /*beb0*/  MOV R85, R87 ;  /* 0x0000005700557202 */ /* 0x000fe40000000f00 */
[----:B0-2--5:R-:W-:Y:S05]  /*bec0*/  CALL.REL.NOINC `($__internal_18_$__cuda_sm70_shflsync_down) ;  /* 0x0000040000007944 */ /* 0x025fea0003c00000 */
[----:B-1----:R-:W-:Y:S01]  /*bed0*/  IMAD.MOV.U32 R89, RZ, RZ, R86 ;  /* 0x000000ffff597224 */ /* 0x002fe200078e0056 */
[----:B------:R-:W-:Y:S01]  /*bee0*/  HFMA2.MMA R86, -RZ, RZ, 0, 2.384185791015625e-07 ;  /* 0x00000004ff567435 */ /* 0x000fe200000001ff */
[----:B------:R-:W-:Y:S02]  /*bef0*/  MOV R85, R88 ;  /* 0x0000005800557202 */ /* 0x000fe40000000f00 */
[----:B------:R-:W-:-:S03]  /*bf00*/  MOV R84, 0xbf20 ;  /* 0x0000bf2000547802 */ /* 0x000fc60000000f00 */
[----:B0-2--5:R-:W-:Y:S05]  /*bf10*/  CALL.REL.NOINC `($__internal_18_$__cuda_sm70_shflsync_down) ;  /* 0x000003b000007944 */ /* 0x025fea0003c00000 */
[----:B-1----:R-:W-:Y:S01]  /*bf20*/  @!P2 FFMA.FTZ R88, R87, R86, R88 ;  /* 0x000000565758a223 */ /* 0x002fe20000010058 */
[----:B------:R-:W-:Y:S01]  /*bf30*/  HFMA2.MMA R86, -RZ, RZ, 0, 4.76837158203125e-07 ;  /* 0x00000008ff567435 */ /* 0x000fe200000001ff */
[----:B------:R-:W-:Y:S01]  /*bf40*/  @!P2 FMUL.FTZ R87, R89, R87 ;  /* 0x000000575957a220 */ /* 0x000fe20000410000 */
[----:B------:R-:W-:Y:S01]  /*bf50*/  MOV R84, 0xbfa0 ;  /* 0x0000bfa000547802 */ /* 0x000fe20000000f00 */
[----:B------:R-:W-:-:S03]  /*bf60*/  IMAD.MOV.U32 R89, RZ, RZ, R88 ;  /* 0x000000ffff597224 */ /* 0x000fc600078e0058 */
[----:B------:R-:W-:-:S05]  /*bf70*/  MOV R88, R87 ;  /* 0x0000005700587202 */ /* 0x000fca0000000f00 */
        /* <DEDUP_REMOVED lines=8> */
[----:B------:R-:W-:Y:S01]  /*c000*/  HFMA2.MMA R86, -RZ, RZ, 0, 9.5367431640625e-07 ;  /* 0x00000010ff567435 */ /* 0x000fe200000001ff */
[----:B------:R-:W-:Y:S01]  /*c010*/  @!P1 FMUL.FTZ R88, R87, R88 ;  /* 0x0000005857589220 */ /* 0x000fe20000410000 */
[----:B------:R-:W-:Y:S02]  /*c020*/  MOV R84, 0xc060 ;  /* 0x0000c06000547802 */ /* 0x000fe40000000f00 */
[----:B------:R-:W-:Y:S01]  /*c030*/  MOV R87, R89 ;  /* 0x0000005900577202 */ /* 0x000fe20000000f00 */
[----:B------:R-:W-:-:S02]  /*c040*/  IMAD.MOV.U32 R85, RZ, RZ, R88 ;  /* 0x000000ffff557224 */ /* 0x000fc400078e0058 */
[----:B0-2--5:R-:W-:Y:S05]  /*c050*/  CALL.REL.NOINC `($__internal_18_$__cuda_sm70_shflsync_down) ;  /* 0x0000027000007944 */ /* 0x025fea0003c00000 */
[----:B-1----:R-:W-:Y:S01]  /*c060*/  MOV R89, R86 ;  /* 0x0000005600597202 */ /* 0x002fe20000000f00 */
[----:B------:R-:W-:Y:S01]  /*c070*/  IMAD.MOV.U32 R86, RZ, RZ, 0x10 ;  /* 0x00000010ff567424 */ /* 0x000fe200078e00ff */
[----:B------:R-:W-:-:S02]  /*c080*/  MOV R85, R87 ;  /* 0x0000005700557202 */ /* 0x000fc40000000f00 */
[----:B------:R-:W-:Y:S02]  /*c090*/  MOV R84, 0xc0b0 ;  /* 0x0000c0b000547802 */ /* 0x000fe40000000f00 */
[----:B0-2--5:R-:W-:Y:S05]  /*c0a0*/  CALL.REL.NOINC `($__internal_18_$__cuda_sm70_shflsync_down) ;  /* 0x0000022000007944 */ /* 0x025fea0003c00000 */
[----:B-1----:R-:W-:Y:S01]  /*c0b0*/  @!P0 FFMA.FTZ R87, R88, R86, R87 ;  /* 0x0000005658578223 */ /* 0x002fe20000010057 */
[----:B------:R-:W-:Y:S01]  /*c0c0*/  HFMA2.MMA R86, -RZ, RZ, 0, 0 ;  /* 0x00000000ff567435 */ /* 0x000fe200000001ff */
[----:B------:R-:W-:Y:S01]  /*c0d0*/  @!P0 FMUL.FTZ R88, R89, R88 ;  /* 0x0000005859588220 */ /* 0x000fe20000410000 */
[----:B------:R-:W-:-:S04]  /*c0e0*/  MOV R85, 0xc110 ;  /* 0x0000c11000557802 */ /* 0x000fc80000000f00 */
[----:B------:R-:W-:Y:S02]  /*c0f0*/  MOV R84, R88 ;  /* 0x0000005800547202 */ /* 0x000fe40000000f00 */
[----:B0-2--5:R-:W-:Y:S05]  /*c100*/  CALL.REL.NOINC `($__internal_19_$__cuda_sm70_shflsync_idx_p) ;  /* 0x0000025000007944 */ /* 0x025fea0003c00000 */
[----:B-1----:R-:W-:Y:S01]  /*c110*/  IMAD.MOV.U32 R89, RZ, RZ, R86 ;  /* 0x000000ffff597224 */ /* 0x002fe200078e0056 */
[----:B------:R-:W-:Y:S01]  /*c120*/  HFMA2.MMA R86, -RZ, RZ, 0, 0 ;  /* 0x00000000ff567435 */ /* 0x000fe200000001ff */
[----:B------:R-:W-:Y:S02]  /*c130*/  MOV R84, R87 ;  /* 0x0000005700547202 */ /* 0x000fe40000000f00 */
[----:B------:R-:W-:-:S03]  /*c140*/  MOV R85, 0xc160 ;  /* 0x0000c16000557802 */ /* 0x000fc60000000f00 */
[----:B--2--5:R-:W-:Y:S05]  /*c150*/  CALL.REL.NOINC `($__internal_19_$__cuda_sm70_shflsync_idx_p) ;  /* 0x0000020000007944 */ /* 0x024fea0003c00000 */
[----:B-1----:R-:W-:Y:S01]  /*c160*/  IMAD.MOV.U32 R156, RZ, RZ, R86 ;  /* 0x000000ffff9c7224 */ /* 0x002fe200078e0056 */
[----:B------:R-:W-:Y:S01]  /*c170*/  HFMA2.MMA R86, -RZ, RZ, 0, 5.9604644775390625e-08 ;  /* 0x00000001ff567435 */ /* 0x000fe200000001ff */
[----:B------:R-:W-:Y:S02]  /*c180*/  MOV R85, R88 ;  /* 0x0000005800557202 */ /* 0x000fe40000000f00 */
[----:B------:R-:W-:-:S03]  /*c190*/  MOV R84, 0xc1b0 ;  /* 0x0000c1b000547802 */ /* 0x000fc60000000f00 */
[----:B--2--5:R-:W-:Y:S05]  /*c1a0*/  CALL.REL.NOINC `($__internal_18_$__cuda_sm70_shflsync_down) ;  /* 0x0000012000007944 */ /* 0x024fea0003c00000 */
[----:B-1----:R-:W-:Y:S01]  /*c1b0*/  IMAD.MOV.U32 R159, RZ, RZ, R86 ;  /* 0x000000ffff9f7224 */ /* 0x002fe200078e0056 */
[----:B------:R-:W-:Y:S01]  /*c1c0*/  HFMA2.MMA R86, -RZ, RZ, 0, 5.9604644775390625e-08 ;  /* 0x00000001ff567435 */ /* 0x000fe200000001ff */
[----:B------:R-:W-:-:S02]  /*c1d0*/  MOV R85, R87 ;  /* 0x0000005700557202 */ /* 0x000fc40000000f00 */
[----:B------:R-:W-:-:S03]  /*c1e0*/  MOV R84, 0xc200 ;  /* 0x0000c20000547802 */ /* 0x000fc60000000f00 */
[----:B0-2--5:R-:W-:Y:S05]  /*c1f0*/  CALL.REL.NOINC `($__internal_18_$__cuda_sm70_shflsync_down) ;  /* 0x000000d000007944 */ /* 0x025fea0003c00000 */
[----:B-1----:R-:W-:Y:S01]  /*c200*/  IMAD.MOV.U32 R88, RZ, RZ, R86 ;  /* 0x000000ffff587224 */ /* 0x002fe200078e0056 */
[----:B------:R-:W-:Y:S01]  /*c210*/  MOV R87, R159 ;  /* 0x0000009f00577202 */ /* 0x000fe20000000f00 */
[----:B------:R-:W-:Y:S01]  /*c220*/  IMAD.MOV.U32 R86, RZ, RZ, RZ ;  /* 0x000000ffff567224 */ /* 0x000fe200078e00ff */
[----:B------:R-:W-:Y:S02]  /*c230*/  MOV R84, R82 ;  /* 0x0000005200547202 */ /* 0x000fe40000000f00 */
[----:B------:R-:W-:Y:S02]  /*c240*/  MOV R85, 0xc260 ;  /* 0x0000c26000557802 */ /* 0x000fe40000000f00 */
[----:B0-2--5:R-:W-:Y:S05]  /*c250*/  CALL.REL.NOINC `($__internal_19_$__cuda_sm70_shflsync_idx_p) ;  /* 0x0000010000007944 */ /* 0x025fea0003c00000 */
[----:B-1----:R-:W-:Y:S01]  /*c260*/  MOV R159, R86 ;  /* 0x00000056009f7202 */ /* 0x002fe20000000f00 */
[----:B------:R-:W-:Y:S01]  /*c270*/  IMAD.MOV.U32 R86, RZ, RZ, RZ ;  /* 0x000000ffff567224 */ /* 0x000fe200078e00ff */
[----:B------:R-:W-:Y:S02]  /*c280*/  MOV R84, R83 ;  /* 0x0000005300547202 */ /* 0x000fe40000000f00 */
[----:B------:R-:W-:Y:S02]  /*c290*/  MOV R85, 0xc2b0 ;  /* 0x0000c2b000557802 */ /* 0x000fe40000000f00 */
[----:B--2--5:R-:W-:Y:S05]  /*c2a0*/  CALL.REL.NOINC `($__internal_19_$__cuda_sm70_shflsync_idx_p) ;  /* 0x000000b000007944 */ /* 0x024fea0003c00000 */
[----:B-1----:R-:W-:Y:S01]  /*c2b0*/  MOV R85, R86 ;  /* 0x0000005600557202 */ /* 0x002fe20000000f00 */
[----:B--2--5:R-:W-:Y:S05]  /*c2c0*/  BRA `(.L_x_455) ;  /* 0xffffa9d000007947 */ /* 0x024fea000383ffff */
        .weak           $__internal_18_$__cuda_sm70_shflsync_down
        .type           $__internal_18_$__cuda_sm70_shflsync_down,@function
        .size           $__internal_18_$__cuda_sm70_shflsync_down,($__internal_19_$__cuda_sm70_shflsync_idx_p - $__internal_18_$__cuda_sm70_shflsync_down)
$__internal_18_$__cuda_sm70_shflsync_down:
[----:B------:R0:W-:Y:S01]  /*c2d0*/  STL [R1+0x38], R0 ;  /* 0x0000380001007387 */ /* 0x0001e20000100800 */
[----:B------:R-:W-:Y:S01]  /*c2e0*/  IMAD.MOV.U32 R55, RZ, RZ, 0x1f ;  /* 0x0000001fff377424 */ /* 0x000fe200078e00ff */
[----:B0-----:R-:W-:-:S04]  /*c2f0*/  MOV R0, 0xffffffff ;  /* 0xffffffff00007802 */ /* 0x001fc80000000f00 */
[----:B------:R-:W-:Y:S04]  /*c300*/  WARPSYNC R0 ;  /* 0x0000000000007348 */ /* 0x000fe80003800000 */
[----:B------:R0:W1:Y:S04]  /*c310*/  SHFL.DOWN PT, R86, R85, R86, R55 ;  /* 0x0800005655567389 */ /* 0x00006800000e0037 */
[----:B0-----:R0:W5:Y:S01]  /*c320*/  LDL.LU R0, [R1+0x38] ;  /* 0x0000380001007983 */ /* 0x0011620000300800 */
[----:B------:R-:W-:-:S03]  /*c330*/  HFMA2.MMA R85, -RZ, RZ, 0, 0 ;  /* 0x00000000ff557435 */ /* 0x000fc600000001ff */
[----:B------:R-:W2:Y:S03]  /*c340*/  S2R R55, SR_TID.X ;  /* 0x0000000000377919 */ /* 0x000ea60000002100 */
[----:B------:R-:W-:Y:S05]  /*c350*/  RET.REL.NODEC R84 `(_Z25selective_scan_bwd_kernelI32Selective_Scan_bwd_kernel_traitsILi128ELi16ELb0ELb0ELb1ELb1ELb0EN3c108BFloat16EfEEv12SSMParamsBwd) ;  /* 0xffff3ca054007950 */ /* 0x000fea0003c3ffff */
        .weak           $__internal_19_$__cuda_sm70_shflsync_idx_p
        .type           $__internal_19_$__cuda_sm70_shflsync_idx_p,@function
        .size           $__internal_19_$__cuda_sm70_shflsync_idx_p,($__internal_20_$__cuda_sm70_shflsync_up - $__internal_19_$__cuda_sm70_shflsync_idx_p)
$__internal_19_$__cuda_sm70_shflsync_idx_p:
[----:B------:R0:W-:Y:S01]  /*c360*/  STL [R1+0x38], R0 ;  /* 0x0000380001007387 */ /* 0x0001e20000100800 */
[----:B------:R-:W-:Y:S01]  /*c370*/  IMAD.MOV.U32 R55, RZ, RZ, 0x1f ;  /* 0x0000001fff377424 */ /* 0x000fe200078e00ff */
[----:B0-----:R-:W-:-:S04]  /*c380*/  MOV R0, 0xffffffff ;  /* 0xffffffff00007802 */ /* 0x001fc80000000f00 */
[----:B------:R-:W-:Y:S04]  /*c390*/  WARPSYNC R0 ;  /* 0x0000000000007348 */ /* 0x000fe80003800000 */
[----:B------:R0:W1:Y:S04]  /*c3a0*/  SHFL.IDX PT, R86, R84, R86, R55 ;  /* 0x0000005654567389 */ /* 0x00006800000e0037 */
[----:B0-----:R0:W5:Y:S01]  /*c3b0*/  LDL.LU R0, [R1+0x38] ;  /* 0x0000380001007983 */ /* 0x0011620000300800 */
[----:B------:R-:W-:Y:S01]  /*c3c0*/  MOV R84, R85 ;  /* 0x0000005500547202 */ /* 0x000fe20000000f00 */
[----:B------:R-:W-:-:S02]  /*c3d0*/  HFMA2.MMA R85, -RZ, RZ, 0, 0 ;  /* 0x00000000ff557435 */ /* 0x000fc400000001ff */
[----:B------:R-:W2:Y:S04]  /*c3e0*/  S2R R55, SR_TID.X ;  /* 0x0000000000377919 */ /* 0x000ea80000002100 */
[----:B0-----:R-:W-:Y:S05]  /*c3f0*/  RET.REL.NODEC R84 `(_Z25selective_scan_bwd_kernelI32Selective_Scan_bwd_kernel_traitsILi128ELi16ELb0ELb0ELb1ELb1ELb0EN3c108BFloat16EfEEv12SSMParamsBwd) ;  /* 0xffff3c0054007950 */ /* 0x001fea0003c3ffff */
        .weak           $__internal_20_$__cuda_sm70_shflsync_up
        .type           $__internal_20_$__cuda_sm70_shflsync_up,@function
        .size           $__internal_20_$__cuda_sm70_shflsync_up,(.L_x_8832 - $__internal_20_$__cuda_sm70_shflsync_up)
$__internal_20_$__cuda_sm70_shflsync_up:
[----:B------:R-:W-:Y:S01]  /*c400*/  IMAD.MOV.U32 R159, RZ, RZ, -0x1 ;  /* 0xffffffffff9f7424 */ /* 0x000fe200078e00ff */
[----:B------:R-:W-:-:S03]  /*c410*/  MOV R55, RZ ;  /* 0x000000ff00377202 */ /* 0x000fc60000000f00 */
[----:B------:R-:W-:Y:S04]  /*c420*/  WARPSYNC R159 ;  /* 0x0000009f00007348 */ /* 0x000fe80003800000 */
[----:B------:R0:W1:Y:S04]  /*c430*/  SHFL.UP PT, R86, R85, R86, R55 ;  /* 0x0400005655567389 */ /* 0x00006800000e0037 */
[----:B0-----:R-:W0:Y:S01]  /*c440*/  S2R R159, SR_TID.X ;  /* 0x00000000009f7919 */ /* 0x001e220000002100 */
[----:B------:R-:W-:-:S03]  /*c450*/  HFMA2.MMA R85, -RZ, RZ, 0, 0 ;  /* 0x00000000ff557435 */ /* 0x000fc600000001ff */
[----:B------:R-:W2:Y:S01]  /*c460*/  S2R R55, SR_TID.X ;  /* 0x0000000000377919 */ /* 0x000ea20000002100 */
[----:B0-----:R-:W-:Y:S02]  /*c470*/  IMAD R159, R159, 0x28, RZ ;  /* 0x000000289f9f7824 */ /* 0x001fe400078e02ff */
[----:B-1----:R-:W-:Y:S05]  /*c480*/  RET.REL.NODEC R84 `(_Z25selective_scan_bwd_kernelI32Selective_Scan_bwd_kernel_traitsILi128ELi16ELb0ELb0ELb1ELb1ELb0EN3c108BFloat16EfEEv12SSMParamsBwd) ;  /* 0xffff3b7054007950 */ /* 0x002fea0003c3ffff */
.L_x_456:
        /* <DEDUP_REMOVED lines=15> */
.L_x_8832:


//--------------------- .text._Z25selective_scan_bwd_kernelI32Selective_Scan_bwd_kernel_traitsILi128ELi16ELb0ELb0ELb1ELb1ELb1EN3c108BFloat16EfEEv12SSMParamsBwd --------------------------
	.section	.text._Z25selective_scan_bwd_kernelI32Selective_Scan_bwd_kernel_traitsILi128ELi16ELb0ELb0ELb1ELb1ELb1EN3c108BFloat16EfEEv12SSMParamsBwd,"ax",@progbits
	.sectioninfo	@"SHI_REGISTERS=168"
	.align	128
        .global         _Z25selective_scan_bwd_kernelI32Selective_Scan_bwd_kernel_traitsILi128ELi16ELb0ELb0ELb1ELb1ELb1EN3c108BFloat16EfEEv12SSMParamsBwd
        .type           _Z25selective_scan_bwd_kernelI32Selective_Scan_bwd_kernel_traitsILi128ELi16ELb0ELb0ELb1ELb1ELb1EN3c108BFloat16EfEEv12SSMParamsBwd,@function
        .size           _Z25selective_scan_bwd_kernelI32Selective_Scan_bwd_kernel_traitsILi128ELi16ELb0ELb0ELb1ELb1ELb1EN3c108BFloat16EfEEv12SSMParamsBwd,(.L_x_8835 - _Z25selective_scan_bwd_kernelI32Selective_Scan_bwd_kernel_traitsILi128ELi16ELb0ELb0ELb1ELb1ELb1EN3c108BFloat16EfEEv12SSMParamsBwd)
        .other          _Z25selective_scan_bwd_kernelI32Selective_Scan_bwd_kernel_traitsILi128ELi16ELb0ELb0ELb1ELb1ELb1EN3c108BFloat16EfEEv12SSMParamsBwd,@"STO_CUDA_ENTRY STV_DEFAULT"
_Z25selective_scan_bwd_kernelI32Selective_Scan_bwd_kernel_traitsILi128ELi16ELb0ELb0ELb1ELb1ELb1EN3c108BFloat16EfEEv12SSMParamsBwd:
.text._Z25selective_scan_bwd_kernelI32Selective_Scan_bwd_kernel_traitsILi128ELi16ELb0ELb0ELb1ELb1ELb1EN3c108BFloat16EfEEv12SSMParamsBwd:
        /* <DEDUP_REMOVED lines=26> */
[----:B------:R-:W0:Y:S01]  /*01a0*/  R2UR UR23, R6 ;  /* 0x00000000061773c2 */ /* 0x000e2200000e0000 */
[----:B------:R-:W-:Y:S01]  /*01b0*/  ULDC.64 UR4, c[0x0][0x260] ;  /* 0x0000980000047ab9 */ /* 0x000fe20000000a00 */
[----:B------:R-:W-:Y:S01]  /*01c0*/  MOV R5, UR7 ;  /* 0x0000000700057c02 */ /* 0x000fe20008000f00 */
        /* <DEDUP_REMOVED lines=126> */
[----:B------:R-:W-:Y:S01]  /*09b0*/  STL [R1+0x78], RZ ;  /* 0x000078ff01007387 */ /* 0x000fe20000100800 */
[----:B------:R-:W-:-:S02]  /*09c0*/  UMOV UR18, UR8 ;  /* 0x0000000800127c82 */ /* 0x000fc40008000000 */
[----:B------:R-:W-:Y:S01]  /*09d0*/  UMOV UR22, UR9 ;  /* 0x0000000900167c82 */ /* 0x000fe20008000000 */
[----:B------:R-:W-:Y:S01]  /*09e0*/  STL [R1+0x7c], RZ ;  /* 0x00007cff01007387 */ /* 0x000fe20000100800 */
        /* <DEDUP_REMOVED lines=8> */
[C---:B-1----:R-:W-:Y:S02]  /*0a70*/  LOP3.LUT R3, R56.reuse, 0x20, RZ, 0xfc, !PT ;  /* 0x0000002038037812 */ /* 0x042fe400078efcff */
[----:B------:R-:W-:-:S02]  /*0a80*/  LOP3.LUT R2, R56, 0x40, RZ, 0xfc, !PT ;  /* 0x0000004038027812 */ /* 0x000fc400078efcff */
[C---:B------:R-:W-:Y:S01]  /*0a90*/  LOP3.LUT R0, R56.reuse, 0x60, RZ, 0xfc, !PT ;  /* 0x0000006038007812 */ /* 0x040fe200078efcff */
[----:B------:R1:W-:Y:S01]  /*0aa0*/  STL [R1+0x8], R3 ;  /* 0x0000080301007387 */ /* 0x0003e20000100800 */
[----:B------:R-:W-:Y:S02]  /*0ab0*/  SHF.R.S32.HI R57, RZ, 0x1f, R56 ;  /* 0x0000001fff397819 */ /* 0x000fe40000011438 */
[C---:B------:R-:W-:Y:S01]  /*0ac0*/  LOP3.LUT R165, R56.reuse, 0x80, RZ, 0xfc, !PT ;  /* 0x0000008038a57812 */ /* 0x040fe200078efcff */
[----:B------:R3:W-:Y:S01]  /*0ad0*/  STL [R1+0x4], R2 ;  /* 0x0000040201007387 */ /* 0x0007e20000100800 */
[C---:B------:R-:W-:Y:S02]  /*0ae0*/  LOP3.LUT R164, R56.reuse, 0xa0, RZ, 0xfc, !PT ;  /* 0x000000a038a47812 */ /* 0x040fe400078efcff */
[C---:B------:R-:W-:Y:S01]  /*0af0*/  LOP3.LUT R163, R56.reuse, 0xc0, RZ, 0xfc, !PT ;  /* 0x000000c038a37812 */ /* 0x040fe200078efcff */
[----:B------:R4:W-:Y:S01]  /*0b00*/  STL [R1], R0 ;  /* 0x0000000001007387 */ /* 0x0009e20000100800 */
[----:B------:R-:W-:-:S02]  /*0b10*/  LOP3.LUT R162, R56, 0xe0, RZ, 0xfc, !PT ;  /* 0x000000e038a27812 */ /* 0x000fc400078efcff */
[C---:B-1----:R-:W-:Y:S02]  /*0b20*/  LOP3.LUT R3, R56.reuse, 0x140, RZ, 0xfc, !PT ;  /* 0x0000014038037812 */ /* 0x042fe400078efcff */
[C---:B------:R-:W-:Y:S02]  /*0b30*/  LOP3.LUT R161, R56.reuse, 0x100, RZ, 0xfc, !PT ;  /* 0x0000010038a17812 */ /* 0x040fe400078efcff */
[C---:B---3--:R-:W-:Y:S02]  /*0b40*/  LOP3.LUT R2, R56.reuse, 0x160, RZ, 0xfc, !PT ;  /* 0x0000016038027812 */ /* 0x048fe400078efcff */
[----:B----4-:R-:W-:-:S05]  /*0b50*/  LOP3.LUT R0, R56, 0x120, RZ, 0xfc, !PT ;  /* 0x0000012038007812 */ /* 0x010fca00078efcff */
[----:B------:R1:W-:Y:S04]  /*0b60*/  STL [R1+0x4c], R0 ;  /* 0x00004c0001007387 */ /* 0x0003e80000100800 */
[----:B------:R3:W-:Y:S04]  /*0b70*/  STL [R1+0x50], R3 ;  /* 0x0000500301007387 */ /* 0x0007e80000100800 */
[----:B------:R4:W-:Y:S01]  /*0b80*/  STL [R1+0x64], R2 ;  /* 0x0000640201007387 */ /* 0x0009e20000100800 */
[C---:B-1----:R-:W-:Y:S02]  /*0b90*/  LOP3.LUT R0, R56.reuse, 0x180, RZ, 0xfc, !PT ;  /* 0x0000018038007812 */ /* 0x042fe400078efcff */
[----:B---3--:R-:W-:-:S03]  /*0ba0*/  LOP3.LUT R3, R56, 0x1a0, RZ, 0xfc, !PT ;  /* 0x000001a038037812 */ /* 0x008fc600078efcff */
[----:B------:R1:W-:Y:S01]  /*0bb0*/  STL [R1+0x60], R0 ;  /* 0x0000600001007387 */ /* 0x0003e20000100800 */
[----:B----4-:R-:W-:-:S03]  /*0bc0*/  LOP3.LUT R2, R56, 0x1c0, RZ, 0xfc, !PT ;  /* 0x000001c038027812 */ /* 0x010fc600078efcff */
[----:B------:R3:W-:Y:S04]  /*0bd0*/  STL [R1+0x5c], R3 ;  /* 0x00005c0301007387 */ /* 0x0007e80000100800 */
[----:B------:R3:W-:Y:S01]  /*0be0*/  STL [R1+0x58], R2 ;  /* 0x0000580201007387 */ /* 0x0007e20000100800 */
[----:B-1----:R-:W-:-:S05]  /*0bf0*/  LOP3.LUT R0, R56, 0x1e0, RZ, 0xfc, !PT ;  /* 0x000001e038007812 */ /* 0x002fca00078efcff */
[----:B------:R3:W-:Y:S02]  /*0c00*/  STL [R1+0x54], R0 ;  /* 0x0000540001007387 */ /* 0x0007e40000100800 */
.L_x_548:
[----:B------:R-:W4:Y:S04]  /*0c10*/  LDL R109, [R1+0x8] ;  /* 0x00000800016d7983 */ /* 0x000f280000100800 */
[----:B------:R-:W5:Y:S04]  /*0c20*/  LDL R126, [R1+0x4] ;  /* 0x00000400017e7983 */ /* 0x000f680000100800 */
[----:B---3--:R-:W3:Y:S04]  /*0c30*/  LDL R125, [R1] ;  /* 0x00000000017d7983 */ /* 0x008ee80000100800 */
[----:B--2---:R-:W2:Y:S04]  /*0c40*/  LDL R124, [R1+0x4c] ;  /* 0x00004c00017c7983 */ /* 0x004ea80000100800 */
[----:B------:R-:W2:Y:S04]  /*0c50*/  LDL R123, [R1+0x50] ;  /* 0x00005000017b7983 */ /* 0x000ea80000100800 */
[----:B------:R-:W2:Y:S04]  /*0c60*/  LDL R122, [R1+0x64] ;  /* 0x00006400017a7983 */ /* 0x000ea80000100800 */
[----:B------:R-:W2:Y:S04]  /*0c70*/  LDL R121, [R1+0x60] ;  /* 0x0000600001797983 */ /* 0x000ea80000100800 */
[----:B------:R-:W2:Y:S04]  /*0c80*/  LDL R111, [R1+0x5c] ;  /* 0x00005c00016f7983 */ /* 0x000ea80000100800 */
[----:B------:R-:W2:Y:S04]  /*0c90*/  LDL R110, [R1+0x58] ;  /* 0x00005800016e7983 */ /* 0x000ea80000100800 */
[----:B------:R-:W2:Y:S01]  /*0ca0*/  LDL R108, [R1+0x54] ;  /* 0x00005400016c7983 */ /* 0x000ea20000100800 */
[----:B------:R-:W-:-:S02]  /*0cb0*/  ULDC UR24, c[0x0][0x174] ;  /* 0x00005d0000187ab9 */ /* 0x000fc40000000800 */
[----:B------:R-:W-:Y:S02]  /*0cc0*/  UIADD3 UR24, -UR6, UR24, URZ ;  /* 0x0000001806187290 */ /* 0x000fe4000fffe13f */
[----:B------:R-:W-:Y:S02]  /*0cd0*/  ULDC UR7, c[0x0][0x168] ;  /* 0x00005a0000077ab9 */ /* 0x000fe40000000800 */
[----:B------:R-:W-:-:S04]  /*0ce0*/  ULEA UR25, UR24, 0xfffff800, 0xb ;  /* 0xfffff80018197891 */ /* 0x000fc8000f8e583f */
[----:B------:R-:W-:Y:S01]  /*0cf0*/  UIADD3 UR7, -UR25, UR7, URZ ;  /* 0x0000000719077290 */ /* 0x000fe2000fffe13f */
[----:B------:R-:W-:-:S05]  /*0d00*/  LEA R2, P3, R56, UR16, 0x1 ;  /* 0x0000001038027c11 */ /* 0x000fca000f8608ff */
[C---:B------:R-:W-:Y:S02]  /*0d10*/  ISETP.GE.AND P2, PT, R56.reuse, UR7, PT ;  /* 0x0000000738007c0c */ /* 0x040fe4000bf46270 */
[----:B------:R-:W-:Y:S02]  /*0d20*/  PRMT R0, RZ, 0x7610, R0 ;  /* 0x00007610ff007816 */ /* 0x000fe40000000000 */
[----:B------:R-:W-:Y:S02]  /*0d30*/  PRMT R4, RZ, 0x7610, R4 ;  /* 0x00007610ff047816 */ /* 0x000fe40000000004 */
[----:B------:R-:W-:Y:S01]  /*0d40*/  LEA.HI.X R3, R56, UR17, R57, 0x1, P3 ;  /* 0x0000001138037c11 */ /* 0x000fe200098f0c39 */
[----:B------:R-:W-:Y:S01]  /*0d50*/  BAR.SYNC.DEFER_BLOCKING 0x0 ;  /* 0x0000000000007b1d */ /* 0x000fe20000010000 */
[----:B------:R-:W-:Y:S02]  /*0d60*/  ISETP.GE.AND P6, PT, R165, UR7, PT ;  /* 0x00000007a5007c0c */ /* 0x000fe4000bfc6270 */
[----:B------:R-:W-:-:S02]  /*0d70*/  ISETP.GE.AND P5, PT, R164, UR7, PT ;  /* 0x00000007a4007c0c */ /* 0x000fc4000bfa6270 */
[----:B------:R-:W-:Y:S02]  /*0d80*/  ISETP.GE.AND P3, PT, R163, UR7, PT ;  /* 0x00000007a3007c0c */ /* 0x000fe4000bf66270 */
[----:B------:R-:W-:Y:S02]  /*0d90*/  PRMT R5, RZ, 0x7610, R5 ;  /* 0x00007610ff057816 */ /* 0x000fe40000000005 */
[----:B------:R-:W-:Y:S02]  /*0da0*/  PRMT R6, RZ, 0x7610, R6 ;  /* 0x00007610ff067816 */ /* 0x000fe40000000006 */
[----:B------:R-:W-:Y:S02]  /*0db0*/  PRMT R7, RZ, 0x7610, R7 ;  /* 0x00007610ff077816 */ /* 0x000fe40000000007 */
[----:B------:R-:W-:Y:S02]  /*0dc0*/  PRMT R8, RZ, 0x7610, R8 ;  /* 0x00007610ff087816 */ /* 0x000fe40000000008 */
[----:B------:R-:W-:Y:S01]  /*0dd0*/  PRMT R9, RZ, 0x7610, R9 ;  /* 0x00007610ff097816 */ /* 0x000fe20000000009 */
[----:B------:R1:W2:Y:S01]  /*0de0*/  @!P2 LDG.E.U16 R0, [R2.64] ;  /* 0x000000200200a981 */ /* 0x0002a2000c1e1500 */
[----:B------:R-:W-:-:S02]  /*0df0*/  ISETP.GE.AND P2, PT, R162, UR7, PT ;  /* 0x00000007a2007c0c */ /* 0x000fc4000bf46270 */
[----:B------:R-:W-:Y:S01]  /*0e00*/  PRMT R10, RZ, 0x7610, R10 ;  /* 0x00007610ff0a7816 */ /* 0x000fe2000000000a */
[----:B------:R1:W2:Y:S01]  /*0e10*/  @!P6 LDG.E.U16 R7, [R2.64+0x100] ;  /* 0x000100200207e981 */ /* 0x0002a2000c1e1500 */
[----:B------:R-:W-:-:S03]  /*0e20*/  PRMT R11, RZ, 0x7610, R11 ;  /* 0x00007610ff0b7816 */ /* 0x000fc6000000000b */
[----:B------:R1:W2:Y:S04]  /*0e30*/  @!P5 LDG.E.U16 R8, [R2.64+0x140] ;  /* 0x000140200208d981 */ /* 0x0002a8000c1e1500 */
[----:B------:R1:W2:Y:S01]  /*0e40*/  @!P3 LDG.E.U16 R9, [R2.64+0x180] ;  /* 0x000180200209b981 */ /* 0x0002a2000c1e1500 */
[----:B------:R-:W-:-:S03]  /*0e50*/  PRMT R12, RZ, 0x7610, R12 ;  /* 0x00007610ff0c7816 */ /* 0x000fc6000000000c */
[----:B------:R1:W2:Y:S01]  /*0e60*/  @!P2 LDG.E.U16 R10, [R2.64+0x1c0] ;  /* 0x0001c020020aa981 */ /* 0x0002a2000c1e1500 */
[----:B------:R-:W-:Y:S02]  /*0e70*/  PRMT R13, RZ, 0x7610, R13 ;  /* 0x00007610ff0d7816 */ /* 0x000fe4000000000d */
[----:B------:R-:W-:Y:S02]  /*0e80*/  PRMT R14, RZ, 0x7610, R14 ;  /* 0x00007610ff0e7816 */ /* 0x000fe4000000000e */
[----:B------:R-:W-:Y:S02]  /*0e90*/  PRMT R15, RZ, 0x7610, R15 ;  /* 0x00007610ff0f7816 */ /* 0x000fe4000000000f */
[----:B------:R-:W-:Y:S02]  /*0ea0*/  PRMT R16, RZ, 0x7610, R16 ;  /* 0x00007610ff107816 */ /* 0x000fe40000000010 */
[----:B------:R-:W-:Y:S02]  /*0eb0*/  PRMT R17, RZ, 0x7610, R17 ;  /* 0x00007610ff117816 */ /* 0x000fe40000000011 */
[----:B------:R-:W-:-:S02]  /*0ec0*/  PRMT R18, RZ, 0x7610, R18 ;  /* 0x00007610ff127816 */ /* 0x000fc40000000012 */
[----:B----4-:R-:W-:Y:S02]  /*0ed0*/  ISETP.GE.AND P1, PT, R109, UR7, PT ;  /* 0x000000076d007c0c */ /* 0x010fe4000bf26270 */
[----:B-----5:R-:W-:Y:S02]  /*0ee0*/  ISETP.GE.AND P0, PT, R126, UR7, PT ;  /* 0x000000077e007c0c */ /* 0x020fe4000bf06270 */
[----:B---3--:R-:W-:-:S09]  /*0ef0*/  ISETP.GE.AND P4, PT, R125, UR7, PT ;  /* 0x000000077d007c0c */ /* 0x008fd2000bf86270 */
[----:B------:R1:W3:Y:S01]  /*0f00*/  @!P1 LDG.E.U16 R4, [R2.64+0x40] ;  /* 0x0000402002049981 */ /* 0x0002e2000c1e1500 */
[----:B------:R-:W-:-:S03]  /*0f10*/  ISETP.GE.AND P1, PT, R161, UR7, PT ;  /* 0x00000007a1007c0c */ /* 0x000fc6000bf26270 */
[----:B------:R1:W4:Y:S01]  /*0f20*/  @!P0 LDG.E.U16 R5, [R2.64+0x80] ;  /* 0x0000802002058981 */ /* 0x000322000c1e1500 */
[----:B--2---:R-:W-:-:S03]  /*0f30*/  ISETP.GE.AND P0, PT, R124, UR7, PT ;  /* 0x000000077c007c0c */ /* 0x004fc6000bf06270 */
[----:B------:R1:W2:Y:S01]  /*0f40*/  @!P4 LDG.E.U16 R6, [R2.64+0xc0] ;  /* 0x0000c0200206c981 */ /* 0x0002a2000c1e1500 */
[----:B------:R-:W-:Y:S02]  /*0f50*/  ISETP.GE.AND P4, PT, R123, UR7, PT ;  /* 0x000000077b007c0c */ /* 0x000fe4000bf86270 */
[----:B------:R-:W-:Y:S02]  /*0f60*/  ISETP.GE.AND P6, PT, R122, UR7, PT ;  /* 0x000000077a007c0c */ /* 0x000fe4000bfc6270 */
[----:B------:R-:W-:Y:S01]  /*0f70*/  ISETP.GE.AND P5, PT, R121, UR7, PT ;  /* 0x0000000779007c0c */ /* 0x000fe2000bfa6270 */
[----:B------:R1:W5:Y:S01]  /*0f80*/  @!P1 LDG.E.U16 R11, [R2.64+0x200] ;  /* 0x00020020020b9981 */ /* 0x000362000c1e1500 */
[----:B------:R-:W-:-:S03]  /*0f90*/  ISETP.GE.AND P3, PT, R111, UR7, PT ;  /* 0x000000076f007c0c */ /* 0x000fc6000bf66270 */
[----:B------:R1:W5:Y:S01]  /*0fa0*/  @!P0 LDG.E.U16 R12, [R2.64+0x240] ;  /* 0x00024020020c8981 */ /* 0x000362000c1e1500 */
[----:B------:R-:W-:-:S03]  /*0fb0*/  ISETP.GE.AND P2, PT, R110, UR7, PT ;  /* 0x000000076e007c0c */ /* 0x000fc6000bf46270 */
[----:B------:R1:W5:Y:S01]  /*0fc0*/  @!P4 LDG.E.U16 R13, [R2.64+0x280] ;  /* 0x00028020020dc981 */ /* 0x000362000c1e1500 */
[----:B------:R-:W-:-:S03]  /*0fd0*/  ISETP.GE.AND P1, PT, R108, UR7, PT ;  /* 0x000000076c007c0c */ /* 0x000fc6000bf26270 */
[----:B------:R1:W5:Y:S04]  /*0fe0*/  @!P6 LDG.E.U16 R14, [R2.64+0x2c0] ;  /* 0x0002c020020ee981 */ /* 0x000368000c1e1500 */
[----:B------:R1:W5:Y:S04]  /*0ff0*/  @!P5 LDG.E.U16 R15, [R2.64+0x300] ;  /* 0x00030020020fd981 */ /* 0x000368000c1e1500 */
[----:B------:R1:W5:Y:S04]  /*1000*/  @!P3 LDG.E.U16 R16, [R2.64+0x340] ;  /* 0x000340200210b981 */ /* 0x000368000c1e1500 */
[----:B------:R1:W5:Y:S04]  /*1010*/  @!P2 LDG.E.U16 R17, [R2.64+0x380] ;  /* 0x000380200211a981 */ /* 0x000368000c1e1500 */
[----:B------:R1:W5:Y:S04]  /*1020*/  @!P1 LDG.E.U16 R18, [R2.64+0x3c0] ;  /* 0x0003c02002129981 */ /* 0x000368000c1e1500 */
[----:B------:R-:W0:Y:S01]  /*1030*/  S2R R35, SR_LANEID ;  /* 0x0000000000237919 */ /* 0x000e220000000000 */
[----:B------:R-:W-:-:S04]  /*1040*/  SHF.L.U32 R64, R55, 0x4, RZ ;  /* 0x0000000437407819 */ /* 0x000fc800000006ff */
[----:B------:R-:W-:-:S05]  /*1050*/  LOP3.LUT R21, R64, 0xfffffe00, RZ, 0xc0, !PT ;  /* 0xfffffe0040157812 */ /* 0x000fca00078ec0ff */
[----:B0-----:R-:W-:-:S05]  /*1060*/  IMAD.IADD R19, R21, 0x1, R35 ;  /* 0x0000000115137824 */ /* 0x001fca00078e0223 */
[C---:B------:R-:W-:Y:S02]  /*1070*/  IADD3 R22, R19.reuse, 0x20, RZ ;  /* 0x0000002013167810 */ /* 0x040fe40007ffe0ff */
[C---:B------:R-:W-:Y:S02]  /*1080*/  IADD3 R24, R19.reuse, 0x40, RZ ;  /* 0x0000004013187810 */ /* 0x040fe40007ffe0ff */
[C---:B------:R-:W-:Y:S02]  /*1090*/  IADD3 R26, R19.reuse, 0x60, RZ ;  /* 0x00000060131a7810 */ /* 0x040fe40007ffe0ff */
[C---:B------:R-:W-:Y:S02]  /*10a0*/  LEA.HI.SX32 R20, R19.reuse, R19, 0x1b ;  /* 0x0000001313147211 */ /* 0x040fe400078fdaff */
[C---:B------:R-:W-:Y:S02]  /*10b0*/  IADD3 R28, R19.reuse, 0x80, RZ ;  /* 0x00000080131c7810 */ /* 0x040fe40007ffe0ff */
[----:B------:R-:W-:-:S02]  /*10c0*/  IADD3 R30, R19, 0xa0, RZ ;  /* 0x000000a0131e7810 */ /* 0x000fc40007ffe0ff */
[-C--:B------:R-:W-:Y:S02]  /*10d0*/  LEA.HI.SX32 R22, R22, R19.reuse, 0x1b ;  /* 0x0000001316167211 */ /* 0x080fe400078fdaff */
[C---:B------:R-:W-:Y:S02]  /*10e0*/  IADD3 R32, R19.reuse, 0xc0, RZ ;  /* 0x000000c013207810 */ /* 0x040fe40007ffe0ff */
[C---:B-1----:R-:W-:Y:S02]  /*10f0*/  IADD3 R2, R19.reuse, 0xe0, RZ ;  /* 0x000000e013027810 */ /* 0x042fe40007ffe0ff */
[-C--:B------:R-:W-:Y:S02]  /*1100*/  LEA.HI.SX32 R24, R24, R19.reuse, 0x1b ;  /* 0x0000001318187211 */ /* 0x080fe400078fdaff */
[----:B------:R-:W-:Y:S01]  /*1110*/  LEA.HI.SX32 R26, R26, R19, 0x1b ;  /* 0x000000131a1a7211 */ /* 0x000fe200078fdaff */
[----:B------:R-:W-:Y:S01]  /*1120*/  IMAD.SHL.U32 R149, R22, 0x2, RZ ;  /* 0x0000000216957824 */ /* 0x000fe200078e00ff */
[----:B------:R-:W-:-:S02]  /*1130*/  IADD3 R34, R19, 0x100, RZ ;  /* 0x0000010013227810 */ /* 0x000fc40007ffe0ff */
[C---:B------:R-:W-:Y:S02]  /*1140*/  IADD3 R36, R19.reuse, 0x120, RZ ;  /* 0x0000012013247810 */ /* 0x040fe40007ffe0ff */
[----:B------:R-:W-:Y:S02]  /*1150*/  SHF.L.U32 R150, R20, 0x1, RZ ;  /* 0x0000000114967819 */ /* 0x000fe400000006ff */
[-C--:B------:R-:W-:Y:S02]  /*1160*/  LEA.HI.SX32 R28, R28, R19.reuse, 0x1b ;  /* 0x000000131c1c7211 */ /* 0x080fe400078fdaff */
[----:B------:R-:W-:Y:S01]  /*1170*/  LEA.HI.SX32 R30, R30, R19, 0x1b ;  /* 0x000000131e1e7211 */ /* 0x000fe200078fdaff */
[----:B------:R-:W-:Y:S01]  /*1180*/  IMAD.SHL.U32 R147, R26, 0x2, RZ ;  /* 0x000000021a937824 */ /* 0x000fe200078e00ff */
[C---:B------:R-:W-:Y:S02]  /*1190*/  IADD3 R38, R19.reuse, 0x140, RZ ;  /* 0x0000014013267810 */ /* 0x040fe40007ffe0ff */
[----:B------:R-:W-:-:S02]  /*11a0*/  IADD3 R40, R19, 0x160, RZ ;  /* 0x0000016013287810 */ /* 0x000fc40007ffe0ff */
[-C--:B------:R-:W-:Y:S02]  /*11b0*/  LEA.HI.SX32 R32, R32, R19.reuse, 0x1b ;  /* 0x0000001320207211 */ /* 0x080fe400078fdaff */
[-C--:B------:R-:W-:Y:S02]  /*11c0*/  LEA.HI.SX32 R2, R2, R19.reuse, 0x1b ;  /* 0x0000001302027211 */ /* 0x080fe400078fdaff */
[----:B------:R-:W-:Y:S01]  /*11d0*/  SHF.L.U32 R148, R24, 0x1, RZ ;  /* 0x0000000118947819 */ /* 0x000fe200000006ff */
[----:B------:R0:W-:Y:S01]  /*11e0*/  STS.U16 [R150], R0 ;  /* 0x0000000096007388 */ /* 0x0001e20000000400 */
[C---:B------:R-:W-:Y:S01]  /*11f0*/  IADD3 R42, R19.reuse, 0x180, RZ ;  /* 0x00000180132a7810 */ /* 0x040fe20007ffe0ff */
[----:B------:R-:W-:Y:S01]  /*1200*/  IMAD.SHL.U32 R145, R30, 0x2, RZ ;  /* 0x000000021e917824 */ /* 0x000fe200078e00ff */
[----:B------:R-:W-:Y:S02]  /*1210*/  IADD3 R44, R19, 0x1a0, RZ ;  /* 0x000001a0132c7810 */ /* 0x000fe40007ffe0ff */
[----:B------:R-:W-:-:S02]  /*1220*/  LEA.HI.SX32 R34, R34, R19, 0x1b ;  /* 0x0000001322227211 */ /* 0x000fc400078fdaff */
[-C--:B------:R-:W-:Y:S02]  /*1230*/  LEA.HI.SX32 R36, R36, R19.reuse, 0x1b ;  /* 0x0000001324247211 */ /* 0x080fe400078fdaff */
[----:B------:R-:W-:Y:S01]  /*1240*/  SHF.L.U32 R146, R28, 0x1, RZ ;  /* 0x000000011c927819 */ /* 0x000fe200000006ff */
[----:B------:R-:W-:Y:S01]  /*1250*/  IMAD.SHL.U32 R143, R2, 0x2, RZ ;  /* 0x00000002028f7824 */ /* 0x000fe200078e00ff */
[C---:B------:R-:W-:Y:S02]  /*1260*/  IADD3 R46, R19.reuse, 0x1c0, RZ ;  /* 0x000001c0132e7810 */ /* 0x040fe40007ffe0ff */
[----:B------:R-:W-:Y:S02]  /*1270*/  IADD3 R48, R19, 0x1e0, RZ ;  /* 0x000001e013307810 */ /* 0x000fe40007ffe0ff */
[-C--:B------:R-:W-:Y:S02]  /*1280*/  LEA.HI.SX32 R38, R38, R19.reuse, 0x1b ;  /* 0x0000001326267211 */ /* 0x080fe400078fdaff */
[----:B------:R-:W-:-:S02]  /*1290*/  LEA.HI.SX32 R40, R40, R19, 0x1b ;  /* 0x0000001328287211 */ /* 0x000fc400078fdaff */
[----:B------:R-:W-:Y:S01]  /*12a0*/  SHF.L.U32 R144, R32, 0x1, RZ ;  /* 0x0000000120907819 */ /* 0x000fe200000006ff */
[----:B0-----:R-:W-:Y:S01]  /*12b0*/  IMAD R0, R35, 0x10, R21 ;  /* 0x0000001023007824 */ /* 0x001fe200078e0215 */
[-C--:B------:R-:W-:Y:S01]  /*12c0*/  LEA.HI.SX32 R42, R42, R19.reuse, 0x1b ;  /* 0x000000132a2a7211 */ /* 0x080fe200078fdaff */
[----:B------:R-:W-:Y:S01]  /*12d0*/  IMAD.SHL.U32 R137, R36, 0x2, RZ ;  /* 0x0000000224897824 */ /* 0x000fe200078e00ff */
[-C--:B------:R-:W-:Y:S02]  /*12e0*/  LEA.HI.SX32 R44, R44, R19.reuse, 0x1b ;  /* 0x000000132c2c7211 */ /* 0x080fe400078fdaff */
[----:B------:R-:W-:Y:S01]  /*12f0*/  SHF.L.U32 R141, R34, 0x1, RZ ;  /* 0x00000001228d7819 */ /* 0x000fe200000006ff */
[----:B------:R-:W-:Y:S01]  /*1300*/  IMAD.SHL.U32 R133, R40, 0x2, RZ ;  /* 0x0000000228857824 */ /* 0x000fe200078e00ff */
[-C--:B------:R-:W-:Y:S02]  /*1310*/  LEA.HI.SX32 R46, R46, R19.reuse, 0x1b ;  /* 0x000000132e2e7211 */ /* 0x080fe400078fdaff */
[----:B------:R-:W-:-:S02]  /*1320*/  LEA.HI.SX32 R48, R48, R19, 0x1b ;  /* 0x0000001330307211 */ /* 0x000fc400078fdaff */
[----:B------:R-:W-:Y:S01]  /*1330*/  SHF.L.U32 R136, R38, 0x1, RZ ;  /* 0x0000000126887819 */ /* 0x000fe200000006ff */
[----:B------:R-:W-:Y:S01]  /*1340*/  IMAD.SHL.U32 R131, R44, 0x2, RZ ;  /* 0x000000022c837824 */ /* 0x000fe200078e00ff */
[----:B------:R-:W-:Y:S02]  /*1350*/  SHF.L.U32 R132, R42, 0x1, RZ ;  /* 0x000000012a847819 */ /* 0x000fe400000006ff */
[----:B------:R-:W-:Y:S01]  /*1360*/  LEA.HI.SX32 R54, R0, R0, 0x1b ;  /* 0x0000000000367211 */ /* 0x000fe200078fdaff */
[----:B------:R-:W-:Y:S01]  /*1370*/  IMAD.SHL.U32 R127, R48, 0x2, RZ ;  /* 0x00000002307f7824 */ /* 0x000fe200078e00ff */
[----:B------:R-:W-:Y:S02]  /*1380*/  SHF.L.U32 R130, R46, 0x1, RZ ;  /* 0x000000012e827819 */ /* 0x000fe400000006ff */
[----:B------:R-:W-:Y:S02]  /*1390*/  SHF.L.U32 R54, R54, 0x1, RZ ;  /* 0x0000000136367819 */ /* 0x000fe400000006ff */
[----:B------:R-:W-:-:S02]  /*13a0*/  SHF.L.U32 R37, R56, 0x1, RZ ;  /* 0x0000000138257819 */ /* 0x000fc400000006ff */
[----:B------:R-:W-:Y:S02]  /*13b0*/  SHF.L.U64.HI R27, R56, 0x1, R57 ;  /* 0x00000001381b7819 */ /* 0x000fe40000010239 */
[----:B------:R-:W-:-:S04]  /*13c0*/  IADD3 R58, P0, R37, UR18, RZ ;  /* 0x00000012253a7c10 */ /* 0x000fc8000ff1e0ff */
[----:B------:R-:W-:Y:S02]  /*13d0*/  IADD3.X R59, R27, UR19, RZ, P0, !PT ;  /* 0x000000131b3b7c10 */ /* 0x000fe400087fe4ff */
[----:B------:R-:W-:Y:S02]  /*13e0*/  ISETP.GE.AND P0, PT, R109, UR7, PT ;  /* 0x000000076d007c0c */ /* 0x000fe4000bf06270 */
[----:B------:R-:W-:Y:S02]  /*13f0*/  LEA R2, P1, R56, UR20, 0x1 ;  /* 0x0000001438027c11 */ /* 0x000fe4000f8208ff */
[----:B------:R-:W-:Y:S02]  /*1400*/  ISETP.GE.AND P2, PT, R126, UR7, PT ;  /* 0x000000077e007c0c */ /* 0x000fe4000bf46270 */
[C---:B------:R-:W-:Y:S02]  /*1410*/  LEA.HI.X R3, R56.reuse, UR21, R57, 0x1, P1 ;  /* 0x0000001538037c11 */ /* 0x040fe400088f0c39 */
[----:B------:R-:W-:-:S02]  /*1420*/  ISETP.GE.AND P1, PT, R56, UR7, PT ;  /* 0x0000000738007c0c */ /* 0x000fc4000bf26270 */
[----:B------:R-:W-:Y:S02]  /*1430*/  ISETP.GE.AND P3, PT, R125, UR7, PT ;  /* 0x000000077d007c0c */ /* 0x000fe4000bf66270 */
[----:B------:R-:W-:Y:S02]  /*1440*/  ISETP.GE.AND P4, PT, R163, UR7, PT ;  /* 0x00000007a3007c0c */ /* 0x000fe4000bf86270 */
[----:B------:R-:W-:Y:S02]  /*1450*/  ISETP.GE.AND P5, PT, R165, UR7, PT ;  /* 0x00000007a5007c0c */ /* 0x000fe4000bfa6270 */
[----:B------:R-:W-:Y:S02]  /*1460*/  ISETP.GE.AND P6, PT, R164, UR7, PT ;  /* 0x00000007a4007c0c */ /* 0x000fe4000bfc6270 */
[----:B------:R-:W-:Y:S01]  /*1470*/  PRMT R0, RZ, 0x7610, R0 ;  /* 0x00007610ff007816 */ /* 0x000fe20000000000 */
[----:B---3--:R-:W-:Y:S04]  /*1480*/  STS.U16 [R149+0x40], R4 ;  /* 0x0000400495007388 */ /* 0x008fe80000000400 */
[----:B----4-:R0:W-:Y:S04]  /*1490*/  STS.U16 [R148+0x80], R5 ;  /* 0x0000800594007388 */ /* 0x0101e80000000400 */
[----:B--2---:R-:W-:Y:S04]  /*14a0*/  STS.U16 [R147+0xc0], R6 ;  /* 0x0000c00693007388 */ /* 0x004fe80000000400 */
[----:B------:R-:W-:Y:S04]  /*14b0*/  STS.U16 [R146+0x100], R7 ;  /* 0x0001000792007388 */ /* 0x000fe80000000400 */
[----:B------:R-:W-:Y:S04]  /*14c0*/  STS.U16 [R145+0x140], R8 ;  /* 0x0001400891007388 */ /* 0x000fe80000000400 */
[----:B------:R-:W-:Y:S04]  /*14d0*/  STS.U16 [R144+0x180], R9 ;  /* 0x0001800990007388 */ /* 0x000fe80000000400 */
[----:B------:R-:W-:Y:S04]  /*14e0*/  STS.U16 [R143+0x1c0], R10 ;  /* 0x0001c00a8f007388 */ /* 0x000fe80000000400 */
[----:B-----5:R1:W-:Y:S04]  /*14f0*/  STS.U16 [R141+0x200], R11 ;  /* 0x0002000b8d007388 */ /* 0x0203e80000000400 */
        /* <DEDUP_REMOVED lines=26> */
[----:B-1----:R-:W-:-:S05]  /*16a0*/  PRMT R11, RZ, 0x7610, R11 ;  /* 0x00007610ff0b7816 */ /* 0x002fca000000000b */
[----:B------:R-:W5:Y:S01]  /*16b0*/  @!P0 LDG.E.U16 R5, [R58.64+0x40] ;  /* 0x000040203a058981 */ /* 0x000f62000c1e1500 */
[----:B------:R-:W-:Y:S02]  /*16c0*/  ISETP.GE.AND P0, PT, R162, UR7, PT ;  /* 0x00000007a2007c0c */ /* 0x000fe4000bf06270 */
[----:B--2---:R-:W-:Y:S02]  /*16d0*/  PRMT R12, RZ, 0x7610, R12 ;  /* 0x00007610ff0c7816 */ /* 0x004fe4000000000c */
[----:B------:R-:W-:Y:S02]  /*16e0*/  PRMT R4, RZ, 0x7610, R4 ;  /* 0x00007610ff047816 */ /* 0x000fe40000000004 */
[----:B------:R-:W-:Y:S02]  /*16f0*/  PRMT R6, RZ, 0x7610, R6 ;  /* 0x00007610ff067816 */ /* 0x000fe40000000006 */
[----:B------:R-:W-:Y:S02]  /*1700*/  PRMT R7, RZ, 0x7610, R7 ;  /* 0x00007610ff077816 */ /* 0x000fe40000000007 */
[----:B------:R-:W-:Y:S01]  /*1710*/  PRMT R10, RZ, 0x7610, R10 ;  /* 0x00007610ff0a7816 */ /* 0x000fe2000000000a */
[----:B------:R-:W2:Y:S04]  /*1720*/  @!P1 LDG.E.U16 R4, [R58.64] ;  /* 0x000000203a049981 */ /* 0x000ea8000c1e1500 */
[----:B------:R-:W5:Y:S01]  /*1730*/  @!P0 LDG.E.U16 R11, [R58.64+0x1c0] ;  /* 0x0001c0203a0b8981 */ /* 0x000f62000c1e1500 */
[----:B------:R-:W-:-:S02]  /*1740*/  ISETP.GE.AND P0, PT, R161, UR7, PT ;  /* 0x00000007a1007c0c */ /* 0x000fc4000bf06270 */
[----:B------:R-:W-:Y:S01]  /*1750*/  PRMT R8, RZ, 0x7610, R8 ;  /* 0x00007610ff087816 */ /* 0x000fe20000000008 */
[----:B------:R-:W5:Y:S01]  /*1760*/  @!P2 LDG.E.U16 R6, [R58.64+0x80] ;  /* 0x000080203a06a981 */ /* 0x000f62000c1e1500 */
[----:B------:R-:W-:Y:S02]  /*1770*/  PRMT R9, RZ, 0x7610, R9 ;  /* 0x00007610ff097816 */ /* 0x000fe40000000009 */
[----:B------:R-:W-:Y:S01]  /*1780*/  ISETP.GE.AND P1, PT, R123, UR7, PT ;  /* 0x000000077b007c0c */ /* 0x000fe2000bf26270 */
[----:B------:R-:W5:Y:S01]  /*1790*/  @!P3 LDG.E.U16 R7, [R58.64+0xc0] ;  /* 0x0000c0203a07b981 */ /* 0x000f62000c1e1500 */
[----:B------:R-:W-:-:S03]  /*17a0*/  ISETP.GE.AND P2, PT, R122, UR7, PT ;  /* 0x000000077a007c0c */ /* 0x000fc6000bf46270 */
[----:B------:R-:W5:Y:S04]  /*17b0*/  @!P4 LDG.E.U16 R10, [R58.64+0x180] ;  /* 0x000180203a0ac981 */ /* 0x000f68000c1e1500 */
[----:B------:R-:W5:Y:S01]  /*17c0*/  @!P0 LDG.E.U16 R12, [R58.64+0x200] ;  /* 0x000200203a0c8981 */ /* 0x000f62000c1e1500 */
[----:B------:R-:W-:Y:S02]  /*17d0*/  ISETP.GE.AND P0, PT, R124, UR7, PT ;  /* 0x000000077c007c0c */ /* 0x000fe4000bf06270 */
[----:B------:R-:W-:Y:S01]  /*17e0*/  ISETP.GE.AND P3, PT, R121, UR7, PT ;  /* 0x0000000779007c0c */ /* 0x000fe2000bf66270 */
[----:B------:R-:W5:Y:S01]  /*17f0*/  @!P5 LDG.E.U16 R8, [R58.64+0x100] ;  /* 0x000100203a08d981 */ /* 0x000f62000c1e1500 */
[----:B------:R-:W-:Y:S02]  /*1800*/  ISETP.GE.AND P4, PT, R111, UR7, PT ;  /* 0x000000076f007c0c */ /* 0x000fe4000bf86270 */
[----:B------:R-:W-:Y:S01]  /*1810*/  ISETP.GE.AND P5, PT, R110, UR7, PT ;  /* 0x000000076e007c0c */ /* 0x000fe2000bfa6270 */
[----:B------:R-:W5:Y:S01]  /*1820*/  @!P6 LDG.E.U16 R9, [R58.64+0x140] ;  /* 0x000140203a09e981 */ /* 0x000f62000c1e1500 */
[----:B------:R-:W-:-:S02]  /*1830*/  ISETP.GE.AND P6, PT, R108, UR7, PT ;  /* 0x000000076c007c0c */ /* 0x000fc4000bfc6270 */
[----:B---3--:R-:W-:Y:S02]  /*1840*/  PRMT R13, RZ, 0x7610, R13 ;  /* 0x00007610ff0d7816 */ /* 0x008fe4000000000d */
[----:B----4-:R-:W-:Y:S02]  /*1850*/  PRMT R14, RZ, 0x7610, R14 ;  /* 0x00007610ff0e7816 */ /* 0x010fe4000000000e */
[----:B------:R-:W-:Y:S02]  /*1860*/  PRMT R15, RZ, 0x7610, R15 ;  /* 0x00007610ff0f7816 */ /* 0x000fe4000000000f */
[----:B------:R-:W-:Y:S01]  /*1870*/  PRMT R16, RZ, 0x7610, R16 ;  /* 0x00007610ff107816 */ /* 0x000fe20000000010 */
[----:B------:R-:W3:Y:S01]  /*1880*/  @!P0 LDG.E.U16 R13, [R58.64+0x240] ;  /* 0x000240203a0d8981 */ /* 0x000ee2000c1e1500 */
[----:B------:R-:W-:Y:S02]  /*1890*/  PRMT R17, RZ, 0x7610, R17 ;  /* 0x00007610ff117816 */ /* 0x000fe40000000011 */
[----:B------:R-:W-:Y:S01]  /*18a0*/  PRMT R18, RZ, 0x7610, R18 ;  /* 0x00007610ff127816 */ /* 0x000fe20000000012 */
[----:B------:R-:W4:Y:S04]  /*18b0*/  @!P1 LDG.E.U16 R14, [R58.64+0x280] ;  /* 0x000280203a0e9981 */ /* 0x000f28000c1e1500 */
[----:B------:R-:W4:Y:S04]  /*18c0*/  @!P2 LDG.E.U16 R15, [R58.64+0x2c0] ;  /* 0x0002c0203a0fa981 */ /* 0x000f28000c1e1500 */
[----:B------:R-:W4:Y:S04]  /*18d0*/  @!P3 LDG.E.U16 R16, [R58.64+0x300] ;  /* 0x000300203a10b981 */ /* 0x000f28000c1e1500 */
[----:B------:R-:W4:Y:S04]  /*18e0*/  @!P4 LDG.E.U16 R17, [R58.64+0x340] ;  /* 0x000340203a11c981 */ /* 0x000f28000c1e1500 */
[----:B------:R-:W4:Y:S04]  /*18f0*/  @!P5 LDG.E.U16 R18, [R58.64+0x380] ;  /* 0x000380203a12d981 */ /* 0x000f28000c1e1500 */
[----:B------:R-:W4:Y:S04]  /*1900*/  @!P6 LDG.E.U16 R0, [R58.64+0x3c0] ;  /* 0x0003c0203a00e981 */ /* 0x000f28000c1e1500 */
[----:B------:R-:W-:Y:S04]  /*1910*/  STL [R1+0x48], R150 ;  /* 0x0000489601007387 */ /* 0x000fe80000100800 */
[----:B------:R-:W-:Y:S04]  /*1920*/  STL [R1+0x44], R149 ;  /* 0x0000449501007387 */ /* 0x000fe80000100800 */
[----:B------:R-:W-:Y:S04]  /*1930*/  STL [R1+0x40], R148 ;  /* 0x0000409401007387 */ /* 0x000fe80000100800 */
[----:B------:R-:W-:Y:S04]  /*1940*/  STL [R1+0x3c], R147 ;  /* 0x00003c9301007387 */ /* 0x000fe80000100800 */
[----:B------:R-:W-:Y:S04]  /*1950*/  STL [R1+0x38], R146 ;  /* 0x0000389201007387 */ /* 0x000fe80000100800 */
[----:B------:R-:W-:Y:S04]  /*1960*/  STL [R1+0x34], R145 ;  /* 0x0000349101007387 */ /* 0x000fe80000100800 */
[----:B------:R-:W-:Y:S04]  /*1970*/  STL [R1+0x30], R144 ;  /* 0x0000309001007387 */ /* 0x000fe80000100800 */
[----:B------:R-:W-:Y:S01]  /*1980*/  STL [R1+0x2c], R143 ;  /* 0x00002c8f01007387 */ /* 0x000fe20000100800 */
[----:B------:R-:W-:-:S03]  /*1990*/  P2R R28, PR, RZ, 0x1 ;  /* 0x00000001ff1c7803 */ /* 0x000fc60000000000 */
[----:B------:R-:W-:Y:S01]  /*19a0*/  STL [R1+0x28], R141 ;  /* 0x0000288d01007387 */ /* 0x000fe20000100800 */
[----:B------:R-:W-:-:S03]  /*19b0*/  ISETP.GE.AND P0, PT, R56, UR7, PT ;  /* 0x0000000738007c0c */ /* 0x000fc6000bf06270 */
[----:B------:R-:W-:Y:S04]  /*19c0*/  STL [R1+0x24], R137 ;  /* 0x0000248901007387 */ /* 0x000fe80000100800 */
[----:B------:R-:W-:Y:S04]  /*19d0*/  STL [R1+0x20], R136 ;  /* 0x0000208801007387 */ /* 0x000fe80000100800 */
[----:B------:R-:W-:Y:S04]  /*19e0*/  STL [R1+0x1c], R133 ;  /* 0x00001c8501007387 */ /* 0x000fe80000100800 */
[----:B------:R-:W-:Y:S04]  /*19f0*/  STL [R1+0x18], R132 ;  /* 0x0000188401007387 */ /* 0x000fe80000100800 */
[----:B------:R-:W-:Y:S04]  /*1a00*/  STL [R1+0x14], R131 ;  /* 0x0000148301007387 */ /* 0x000fe80000100800 */
[----:B------:R-:W-:Y:S04]  /*1a10*/  STL [R1+0x10], R130 ;  /* 0x0000108201007387 */ /* 0x000fe80000100800 */
[----:B------:R-:W-:Y:S01]  /*1a20*/  STL [R1+0xc], R127 ;  /* 0x00000c7f01007387 */ /* 0x000fe20000100800 */
[----:B------:R-:W-:-:S03]  /*1a30*/  PRMT R19, RZ, 0x7610, R19 ;  /* 0x00007610ff137816 */ /* 0x000fc60000000013 */
[----:B------:R0:W-:Y:S01]  /*1a40*/  STL [R1+0x70], R27 ;  /* 0x0000701b01007387 */ /* 0x0001e20000100800 */
[----:B------:R-:W-:Y:S02]  /*1a50*/  PRMT R20, RZ, 0x7610, R20 ;  /* 0x00007610ff147816 */ /* 0x000fe40000000014 */
[----:B0-----:R-:W-:Y:S02]  /*1a60*/  P2R R27, PR, RZ, 0x2 ;  /* 0x00000002ff1b7803 */ /* 0x001fe40000000000 */
        /* <DEDUP_REMOVED lines=37> */
[----:B------:R0:W0:Y:S04]  /*1cc0*/  LDS.U16 R17, [R54+0xe] ;  /* 0x00000e0036117984 */ /* 0x0000280000000400 */
        /* <DEDUP_REMOVED lines=25> */
[----:B------:R-:W5:Y:S06]  /*1e60*/  @!P6 LDG.E.U16 R34, [R2.64+0x3c0] ;  /* 0x0003c0200222e981 */ /* 0x000f6c000c1e1500 */
[----:B------:R-:W5:Y:S01]  /*1e70*/  @!P0 LDG.E.U16 R25, [R2.64+0x180] ;  /* 0x0001802002198981 */ /* 0x000f62000c1e1500 */
[----:B------:R-:W-:-:S03]  /*1e80*/  ISETP.GE.AND P0, PT, R161, UR7, PT ;  /* 0x00000007a1007c0c */ /* 0x000fc6000bf06270 */
[----:B------:R-:W5:Y:S01]  /*1e90*/  @!P1 LDG.E.U16 R26, [R2.64+0x1c0] ;  /* 0x0001c020021a9981 */ /* 0x000f62000c1e1500 */
[----:B------:R-:W-:Y:S02]  /*1ea0*/  ISETP.NE.AND P1, PT, R27, RZ, PT ;  /* 0x000000ff1b00720c */ /* 0x000fe40003f25270 */
[----:B------:R-:W-:-:S07]  /*1eb0*/  PRMT R27, RZ, 0x7610, R27 ;  /* 0x00007610ff1b7816 */ /* 0x000fce000000001b */
[----:B------:R-:W5:Y:S01]  /*1ec0*/  @!P0 LDG.E.U16 R27, [R2.64+0x200] ;  /* 0x00020020021b8981 */ /* 0x000f62000c1e1500 */
[----:B------:R-:W-:Y:S02]  /*1ed0*/  ISETP.NE.AND P0, PT, R28, RZ, PT ;  /* 0x000000ff1c00720c */ /* 0x000fe40003f05270 */
[----:B------:R-:W-:Y:S01]  /*1ee0*/  PRMT R28, RZ, 0x7610, R28 ;  /* 0x00007610ff1c7816 */ /* 0x000fe2000000001c */
[----:B------:R-:W5:Y:S10]  /*1ef0*/  @!P1 LDG.E.U16 R29, [R2.64+0x280] ;  /* 0x00028020021d9981 */ /* 0x000f74000c1e1500 */
[----:B------:R-:W5:Y:S01]  /*1f00*/  @!P0 LDG.E.U16 R28, [R2.64+0x240] ;  /* 0x00024020021c8981 */ /* 0x000f62000c1e1500 */
[----:B0-----:R-:W-:-:S03]  /*1f10*/  PRMT R10, RZ, 0x5410, R10 ;  /* 0x00005410ff0a7816 */ /* 0x001fc6000000000a */
[----:B------:R0:W-:Y:S02]  /*1f20*/  STL [R1+0x74], R37 ;  /* 0x0000742501007387 */ /* 0x0001e40000100800 */
[----:B------:R-:W-:-:S05]  /*1f30*/  FADD.FTZ R52, R10, UR5 ;  /* 0x000000050a347e21 */ /* 0x000fca0008010000 */
[----:B------:R-:W-:Y:S02]  /*1f40*/  FSETP.GTU.FTZ.AND P5, PT, R52, 20, PT ;  /* 0x41a000003400780b */ /* 0x000fe40003fbc000 */
[----:B-1----:R-:W-:Y:S02]  /*1f50*/  PRMT R11, RZ, 0x5410, R11 ;  /* 0x00005410ff0b7816 */ /* 0x002fe4000000000b */
[----:B--2---:R-:W-:Y:S02]  /*1f60*/  PRMT R12, RZ, 0x5410, R12 ;  /* 0x00005410ff0c7816 */ /* 0x004fe4000000000c */
[----:B---3--:R-:W-:Y:S02]  /*1f70*/  PRMT R13, RZ, 0x5410, R13 ;  /* 0x00005410ff0d7816 */ /* 0x008fe4000000000d */
[----:B----4-:R-:W-:Y:S02]  /*1f80*/  PRMT R14, RZ, 0x5410, R14 ;  /* 0x00005410ff0e7816 */ /* 0x010fe4000000000e */
        /* <DEDUP_REMOVED lines=8> */
[----:B------:R-:W-:Y:S01]  /*2010*/  ISETP.GE.AND P0, PT, R56, UR7, PT ;  /* 0x0000000738007c0c */ /* 0x000fe2000bf06270 */
[----:B------:R-:W-:Y:S01]  /*2020*/  FADD.FTZ R46, R16, UR5 ;  /* 0x00000005102e7e21 */ /* 0x000fe20008010000 */
[----:B------:R-:W-:Y:S02]  /*2030*/  FSETP.GTU.FTZ.AND P4, PT, R51, 20, PT ;  /* 0x41a000003300780b */ /* 0x000fe40003f9c000 */
[----:B------:R-:W-:-:S02]  /*2040*/  FSETP.GTU.FTZ.AND P3, PT, R50, 20, PT ;  /* 0x41a000003200780b */ /* 0x000fc40003f7c000 */
[----:B------:R-:W-:Y:S02]  /*2050*/  FSETP.GTU.FTZ.AND P2, PT, R49, 20, PT ;  /* 0x41a000003100780b */ /* 0x000fe40003f5c000 */
[----:B------:R-:W-:Y:S02]  /*2060*/  FSETP.GTU.FTZ.AND P1, PT, R48, 20, PT ;  /* 0x41a000003000780b */ /* 0x000fe40003f3c000 */
[----:B------:R-:W-:Y:S01]  /*2070*/  FSETP.GTU.FTZ.AND P6, PT, R47, 20, PT ;  /* 0x41a000002f00780b */ /* 0x000fe20003fdc000 */
[----:B-----5:R0:W-:Y:S04]  /*2080*/  STS.U16 [R150], R19 ;  /* 0x0000001396007388 */ /* 0x0201e80000000400 */
        /* <DEDUP_REMOVED lines=48> */
.L_x_459:
[----:B------:R-:W-:Y:S05]  /*2390*/  BSYNC B0 ;  /* 0x0000000000007941 */ /* 0x000fea0003800000 */
.L_x_458:
[----:B------:R-:W-:Y:S01]  /*23a0*/  PRMT R17, RZ, 0x5410, R17 ;  /* 0x00005410ff117816 */ /* 0x000fe20000000011 */
[----:B------:R-:W-:Y:S01]  /*23b0*/  BSSY B0, `(.L_x_460) ;  /* 0x0000023000007945 */ /* 0x000fe20003800000 */
[----:B------:R-:W-:-:S03]  /*23c0*/  FSETP.GTU.FTZ.AND P5, PT, R46, 20, PT ;  /* 0x41a000002e00780b */ /* 0x000fc60003fbc000 */
[----:B------:R-:W-:Y:S01]  /*23d0*/  FADD.FTZ R45, R17, UR5 ;  /* 0x00000005112d7e21 */ /* 0x000fe20008010000 */
        /* <DEDUP_REMOVED lines=32> */
.L_x_461:
[----:B------:R-:W-:Y:S05]  /*25e0*/  BSYNC B0 ;  /* 0x0000000000007941 */ /* 0x000fea0003800000 */
.L_x_460:
        /* <DEDUP_REMOVED lines=36> */
.L_x_463:
[----:B------:R-:W-:Y:S05]  /*2830*/  BSYNC B0 ;  /* 0x0000000000007941 */ /* 0x000fea0003800000 */
.L_x_462:
        /* <DEDUP_REMOVED lines=36> */
.L_x_465:
[----:B------:R-:W-:Y:S05]  /*2a80*/  BSYNC B0 ;  /* 0x0000000000007941 */ /* 0x000fea0003800000 */
.L_x_464:
        /* <DEDUP_REMOVED lines=36> */
.L_x_467:
[----:B------:R-:W-:Y:S05]  /*2cd0*/  BSYNC B0 ;  /* 0x0000000000007941 */ /* 0x000fea0003800000 */
.L_x_466:
[----:B------:R-:W-:Y:S01]  /*2ce0*/  PRMT R7, RZ, 0x5410, R7 ;  /* 0x00005410ff077816 */ /* 0x000fe20000000007 */
[----:B------:R-:W-:Y:S01]  /*2cf0*/  BSSY B0, `(.L_x_468) ;  /* 0x0000023000007945 */ /* 0x000fe20003800000 */
[----:B------:R-:W-:-:S03]  /*2d00*/  FSETP.GTU.FTZ.AND P1, PT, R38, 20, PT ;  /* 0x41a000002600780b */ /* 0x000fc60003f3c000 */
[----:B0-----:R-:W-:Y:S01]  /*2d10*/  FADD.FTZ R37, R7, UR5 ;  /* 0x0000000507257e21 */ /* 0x001fe20008010000 */
        /* <DEDUP_REMOVED lines=32> */
.L_x_469:
[----:B------:R-:W-:Y:S05]  /*2f20*/  BSYNC B0 ;  /* 0x0000000000007941 */ /* 0x000fea0003800000 */
.L_x_468:
[----:B------:R-:W-:Y:S01]  /*2f30*/  PRMT R6, RZ, 0x5410, R6 ;  /* 0x00005410ff067816 */ /* 0x000fe20000000006 */
[----:B------:R-:W-:Y:S01]  /*2f40*/  BSSY B0, `(.L_x_470) ;  /* 0x0000023000007945 */ /* 0x000fe20003800000 */
[----:B------:R-:W-:-:S03]  /*2f50*/  FSETP.GTU.FTZ.AND P6, PT, R37, 20, PT ;  /* 0x41a000002500780b */ /* 0x000fc60003fdc000 */
[----:B------:R-:W-:Y:S01]  /*2f60*/  FADD.FTZ R36, R6, UR5 ;  /* 0x0000000506247e21 */ /* 0x000fe20008010000 */
        /* <DEDUP_REMOVED lines=32> */
.L_x_471:
[----:B------:R-:W-:Y:S05]  /*3170*/  BSYNC B0 ;  /* 0x0000000000007941 */ /* 0x000fea0003800000 */
.L_x_470:
        /* <DEDUP_REMOVED lines=36> */
.L_x_473:
[----:B------:R-:W-:Y:S05]  /*33c0*/  BSYNC B0 ;  /* 0x0000000000007941 */ /* 0x000fea0003800000 */
.L_x_472:
        /* <DEDUP_REMOVED lines=36> */
.L_x_475:
[----:B------:R-:W-:Y:S05]  /*3610*/  BSYNC B0 ;  /* 0x0000000000007941 */ /* 0x000fea0003800000 */
.L_x_474:
        /* <DEDUP_REMOVED lines=36> */
.L_x_477:
[----:B------:R-:W-:Y:S05]  /*3860*/  BSYNC B0 ;  /* 0x0000000000007941 */ /* 0x000fea0003800000 */
.L_x_476:
[----:B------:R-:W-:Y:S01]  /*3870*/  USHF.R.S32.HI UR40, URZ, 0x1f, UR25 ;  /* 0x0000001f3f287899 */ /* 0x000fe20008011419 */
[----:B------:R-:W-:Y:S01]  /*3880*/  BSSY B0, `(.L_x_478) ;  /* 0x0000022000007945 */ /* 0x000fe20003800000 */
[----:B------:R-:W-:Y:S01]  /*3890*/  FSETP.GTU.FTZ.AND P2, PT, R33, 20, PT ;  /* 0x41a000002100780b */ /* 0x000fe20003f5c000 */
[----:B------:R-:W-:Y:S07]  /*38a0*/  @P1 BRA `(.L_x_479) ;  /* 0x000001f000001947 */ /* 0x000fee0003800000 */
        /* <DEDUP_REMOVED lines=31> */
.L_x_479:
[----:B------:R-:W-:Y:S05]  /*3aa0*/  BSYNC B0 ;  /* 0x0000000000007941 */ /* 0x000fea0003800000 */
.L_x_478:
        /* <DEDUP_REMOVED lines=33> */
.L_x_481:
[----:B------:R-:W-:Y:S05]  /*3cc0*/  BSYNC B0 ;  /* 0x0000000000007941 */ /* 0x000fea0003800000 */
.L_x_480:
        /* <DEDUP_REMOVED lines=33> */
.L_x_483:
[----:B------:R-:W-:Y:S05]  /*3ee0*/  BSYNC B0 ;  /* 0x0000000000007941 */ /* 0x000fea0003800000 */
.L_x_482:
        /* <DEDUP_REMOVED lines=33> */
.L_x_485:
[----:B------:R-:W-:Y:S05]  /*4100*/  BSYNC B0 ;  /* 0x0000000000007941 */ /* 0x000fea0003800000 */
.L_x_484:
        /* <DEDUP_REMOVED lines=33> */
.L_x_487:
[----:B------:R-:W-:Y:S05]  /*4320*/  BSYNC B0 ;  /* 0x0000000000007941 */ /* 0x000fea0003800000 */
.L_x_486:
        /* <DEDUP_REMOVED lines=33> */
.L_x_489:
[----:B------:R-:W-:Y:S05]  /*4540*/  BSYNC B0 ;  /* 0x0000000000007941 */ /* 0x000fea0003800000 */
.L_x_488:
[----:B------:R-:W-:Y:S01]  /*4550*/  ULDC.64 UR34, c[0x0][0x1f0] ;  /* 0x00007c0000227ab9 */ /* 0x000fe20000000a00 */
[----:B------:R-:W-:Y:S01]  /*4560*/  MOV R2, UR25 ;  /* 0x0000001900027c02 */ /* 0x000fe20008000f00 */
[----:B------:R-:W-:Y:S01]  /*4570*/  UIMAD UR8, UR13, UR34, URZ ;  /* 0x000000220d0872a4 */ /* 0x000fe2000f8e023f */
[----:B------:R-:W-:Y:S01]  /*4580*/  MOV R7, UR12 ;  /* 0x0000000c00077c02 */ /* 0x000fe20008000f00 */
[----:B------:R-:W-:Y:S01]  /*4590*/  IMAD.U32 R3, RZ, RZ, UR40 ;  /* 0x00000028ff037e24 */ /* 0x000fe2000f8e00ff */
[----:B------:R-:W-:Y:S01]  /*45a0*/  UIMAD.WIDE.U32 UR38, UR12, UR34, URZ ;  /* 0x000000220c2672a5 */ /* 0x000fe2000f8e003f */
[----:B------:R-:W-:Y:S01]  /*45b0*/  MOV R4, UR25 ;  /* 0x0000001900047c02 */ /* 0x000fe20008000f00 */
[----:B------:R-:W-:Y:S01]  /*45c0*/  UIMAD UR42, UR12, UR35, UR8 ;  /* 0x000000230c2a72a4 */ /* 0x000fe2000f8e0208 */
[----:B------:R-:W-:Y:S01]  /*45d0*/  IMAD.U32 R5, RZ, RZ, UR40 ;  /* 0x00000028ff057e24 */ /* 0x000fe2000f8e00ff */
[----:B------:R-:W-:Y:S01]  /*45e0*/  MOV R9, UR10 ;  /* 0x0000000a00097c02 */ /* 0x000fe20008000f00 */
[----:B------:R-:W-:Y:S01]  /*45f0*/  ULDC.64 UR8, c[0x0][0x200] ;  /* 0x0000800000087ab9 */ /* 0x000fe20000000a00 */
[C---:B------:R-:W-:Y:S01]  /*4600*/  @!P0 IMAD.WIDE.U32 R2, R7.reuse, c[0x0][0x1f0], R2 ;  /* 0x00007c0007028a25 */ /* 0x040fe200078e0002 */
[----:B------:R-:W-:Y:S01]  /*4610*/  UIMAD UR34, UR13, UR8, URZ ;  /* 0x000000080d2272a4 */ /* 0x000fe2000f8e023f */
[----:B------:R-:W-:Y:S01]  /*4620*/  LDS.U16 R73, [R54] ;  /* 0x0000000036497984 */ /* 0x000fe20000000400 */
[----:B------:R-:W-:Y:S01]  /*4630*/  UIMAD.WIDE.U32 UR36, UR12, UR8, URZ ;  /* 0x000000080c2472a5 */ /* 0x000fe2000f8e003f */
[----:B------:R-:W-:Y:S01]  /*4640*/  @!P0 IMAD.WIDE.U32 R4, R7, c[0x0][0x200], R4 ;  /* 0x0000800007048a25 */ /* 0x000fe200078e0004 */
[----:B------:R-:W-:Y:S01]  /*4650*/  UIMAD UR44, UR12, UR9, UR34 ;  /* 0x000000090c2c72a4 */ /* 0x000fe2000f8e0222 */
[----:B------:R-:W-:Y:S01]  /*4660*/  @!P0 IADD3 R3, R3, UR42, RZ ;  /* 0x0000002a03038c10 */ /* 0x000fe2000fffe0ff */
[----:B------:R-:W-:Y:S01]  /*4670*/  ULDC UR41, c[0x0][0x174] ;  /* 0x00005d0000297ab9 */ /* 0x000fe20000000800 */
[----:B------:R-:W-:Y:S01]  /*4680*/  MOV R7, UR10 ;  /* 0x0000000a00077c02 */ /* 0x000fe20008000f00 */
[----:B------:R-:W-:Y:S01]  /*4690*/  ULDC.64 UR8, c[0x0][0x1f8] ;  /* 0x00007e0000087ab9 */ /* 0x000fe20000000a00 */
[----:B------:R-:W-:Y:S01]  /*46a0*/  LDS.U16 R31, [R54+0x2] ;  /* 0x00000200361f7984 */ /* 0x000fe20000000400 */
[----:B------:R-:W-:Y:S01]  /*46b0*/  UIMAD UR43, UR11, UR8, URZ ;  /* 0x000000080b2b72a4 */ /* 0x000fe2000f8e023f */
[----:B------:R-:W-:Y:S01]  /*46c0*/  @!P0 IADD3 R5, R5, UR44, RZ ;  /* 0x0000002c05058c10 */ /* 0x000fe2000fffe0ff */
[----:B------:R-:W-:Y:S01]  /*46d0*/  @!P0 IMAD.WIDE.U32 R2, R7, c[0x0][0x1f8], R2 ;  /* 0x00007e0007028a25 */ /* 0x000fe200078e0002 */
[----:B------:R-:W-:Y:S01]  /*46e0*/  ULDC.64 UR34, c[0x0][0x208] ;  /* 0x0000820000227ab9 */ /* 0x000fe20000000a00 */
[----:B------:R-:W-:Y:S01]  /*46f0*/  LDS.U16 R30, [R54+0x4] ;  /* 0x00000400361e7984 */ /* 0x000fe20000000400 */
[----:B------:R-:W-:Y:S01]  /*4700*/  UIMAD UR43, UR10, UR9, UR43 ;  /* 0x000000090a2b72a4 */ /* 0x000fe2000f8e022b */
[----:B------:R-:W-:Y:S01]  /*4710*/  @!P0 IMAD.WIDE.U32 R4, R9, c[0x0][0x208], R4 ;  /* 0x0000820009048a25 */ /* 0x000fe200078e0004 */
[----:B------:R-:W-:Y:S01]  /*4720*/  UIMAD UR9, UR11, UR34, URZ ;  /* 0x000000220b0972a4 */ /* 0x000fe2000f8e023f */
[C---:B------:R-:W-:Y:S01]  /*4730*/  @!P0 IADD3 R7, P1, R56.reuse, R2, RZ ;  /* 0x0000000238078210 */ /* 0x040fe20007f3e0ff */
[----:B------:R-:W-:Y:S01]  /*4740*/  UIADD3 UR37, UR37, UR44, URZ ;  /* 0x0000002c25257290 */ /* 0x000fe2000fffe03f */
[----:B------:R-:W-:Y:S01]  /*4750*/  LDS.U16 R29, [R54+0x6] ;  /* 0x00000600361d7984 */ /* 0x000fe20000000400 */
[----:B------:R-:W-:Y:S01]  /*4760*/  UIADD3 UR41, UR6, -UR41, URZ ;  /* 0x8000002906297290 */ /* 0x000fe2000fffe03f */
[C---:B------:R-:W-:Y:S01]  /*4770*/  @!P0 IADD3.X R12, R57.reuse, UR43, R3, P1, !PT ;  /* 0x0000002b390c8c10 */ /* 0x040fe20008ffe403 */
[----:B------:R-:W-:Y:S01]  /*4780*/  UIMAD UR44, UR10, UR35, UR9 ;  /* 0x000000230a2c72a4 */ /* 0x000fe2000f8e0209 */
[C---:B------:R-:W-:Y:S01]  /*4790*/  @!P0 IADD3 R3, P1, R56.reuse, R4, RZ ;  /* 0x0000000438038210 */ /* 0x040fe20007f3e0ff */
[----:B------:R-:W-:Y:S01]  /*47a0*/  UIADD3 UR39, UR39, UR42, URZ ;  /* 0x0000002a27277290 */ /* 0x000fe2000fffe03f */
[----:B------:R-:W-:Y:S01]  /*47b0*/  LDS.U16 R28, [R54+0x8] ;  /* 0x00000800361c7984 */ /* 0x000fe20000000400 */
[----:B------:R-:W-:Y:S01]  /*47c0*/  UIMAD UR41, UR41, -0x800, URZ ;  /* 0xfffff800292978a4 */ /* 0x000fe2000f8e023f */
[C---:B------:R-:W-:Y:S01]  /*47d0*/  LEA R2, P2, R56.reuse, c[0x0][0x258], 0x1 ;  /* 0x0000960038027a11 */ /* 0x040fe200078408ff */
[----:B------:R-:W-:Y:S01]  /*47e0*/  UIMAD.WIDE.U32 UR34, UR10, UR34, UR36 ;  /* 0x000000220a2272a5 */ /* 0x000fe2000f8e0024 */
[----:B------:R-:W-:Y:S01]  /*47f0*/  LDS.U16 R27, [R54+0xa] ;  /* 0x00000a00361b7984 */ /* 0x000fe20000000400 */
[----:B------:R-:W-:Y:S01]  /*4800*/  UIMAD.WIDE.U32 UR8, UR10, UR8, UR38 ;  /* 0x000000080a0872a5 */ /* 0x000fe2000f8e0026 */
[----:B------:R-:W-:Y:S01]  /*4810*/  @!P0 IADD3.X R10, R57, UR44, R5, P1, !PT ;  /* 0x0000002c390a8c10 */ /* 0x000fe20008ffe405 */
[----:B------:R-:W-:Y:S01]  /*4820*/  USHF.R.S32.HI UR42, URZ, 0x1f, UR41 ;  /* 0x0000001f3f2a7899 */ /* 0x000fe20008011429 */
[----:B------:R-:W-:Y:S01]  /*4830*/  LDS.U16 R26, [R54+0xc] ;  /* 0x00000c00361a7984 */ /* 0x000fe20000000400 */
[C---:B------:R-:W-:Y:S01]  /*4840*/  LEA R4, P1, R56.reuse, c[0x0][0x268], 0x1 ;  /* 0x00009a0038047a11 */ /* 0x040fe200078208ff */
[----:B------:R-:W-:Y:S01]  /*4850*/  UIADD3 UR36, UP1, UR41, UR34, URZ ;  /* 0x0000002229247290 */ /* 0x000fe2000ff3e03f */
[----:B------:R-:W-:Y:S01]  /*4860*/  @!P0 LEA R8, P3, R3, c[0x0][0x258], 0x1 ;  /* 0x0000960003088a11 */ /* 0x000fe200078608ff */
[----:B------:R-:W-:Y:S01]  /*4870*/  LDS.U16 R25, [R54+0xe] ;  /* 0x00000e0036197984 */ /* 0x000fe20000000400 */
[----:B------:R-:W-:Y:S01]  /*4880*/  UIADD3 UR37, UP0, UR41, UR8, URZ ;  /* 0x0000000829257290 */ /* 0x000fe2000ff1e03f */
[C-C-:B------:R-:W-:Y:S01]  /*4890*/  LEA.HI.X R5, R56.reuse, c[0x0][0x26c], R57.reuse, 0x1, P1 ;  /* 0x00009b0038057a11 */ /* 0x140fe200008f0c39 */
[----:B------:R-:W-:Y:S01]  /*48a0*/  UIADD3.X UR34, UR42, UR44, UR35, UP1, !UPT ;  /* 0x0000002c2a227290 */ /* 0x000fe20008ffe423 */
[----:B------:R-:W-:Y:S01]  /*48b0*/  LDS.U16 R24, [R54+0x10] ;  /* 0x0000100036187984 */ /* 0x000fe20000000400 */
[C---:B------:R-:W-:Y:S01]  /*48c0*/  @!P0 LEA R6, P1, R7.reuse, c[0x0][0x268], 0x1 ;  /* 0x00009a0007068a11 */ /* 0x040fe200078208ff */
[----:B------:R-:W-:Y:S01]  /*48d0*/  UIADD3.X UR8, UR42, UR43, UR9, UP0, !UPT ;  /* 0x0000002b2a087290 */ /* 0x000fe200087fe409 */
[----:B------:R-:W-:Y:S01]  /*48e0*/  MOV R13, UR36 ;  /* 0x00000024000d7c02 */ /* 0x000fe20008000f00 */
[----:B------:R-:W-:Y:S01]  /*48f0*/  LDS.U16 R23, [R54+0x12] ;  /* 0x0000120036177984 */ /* 0x000fe20000000400 */
[----:B------:R-:W-:Y:S01]  /*4900*/  IMAD.U32 R11, RZ, RZ, UR37 ;  /* 0x00000025ff0b7e24 */ /* 0x000fe2000f8e00ff */
[----:B------:R-:W-:Y:S01]  /*4910*/  @!P0 LEA.HI.X R7, R7, c[0x0][0x26c], R12, 0x1, P1 ;  /* 0x00009b0007078a11 */ /* 0x000fe200008f0c0c */
[----:B------:R-:W-:Y:S01]  /*4920*/  IMAD.U32 R15, RZ, RZ, UR34 ;  /* 0x00000022ff0f7e24 */ /* 0x000fe2000f8e00ff */
[----:B------:R-:W-:Y:S04]  /*4930*/  LDS.U16 R22, [R54+0x14] ;  /* 0x0000140036167984 */ /* 0x000fe80000000400 */
[----:B------:R-:W-:Y:S04]  /*4940*/  LDS.U16 R21, [R54+0x16] ;  /* 0x0000160036157984 */ /* 0x000fe80000000400 */
[----:B------:R-:W-:Y:S04]  /*4950*/  LDS.U16 R20, [R54+0x18] ;  /* 0x0000180036147984 */ /* 0x000fe80000000400 */
[----:B------:R-:W-:Y:S04]  /*4960*/  LDS.U16 R19, [R54+0x1a] ;  /* 0x00001a0036137984 */ /* 0x000fe80000000400 */
[----:B------:R-:W-:Y:S04]  /*4970*/  LDS.U16 R18, [R54+0x1c] ;  /* 0x00001c0036127984 */ /* 0x000fe80000000400 */
[----:B------:R-:W-:Y:S01]  /*4980*/  LDS.U16 R17, [R54+0x1e] ;  /* 0x00001e0036117984 */ /* 0x000fe20000000400 */
[----:B------:R-:W-:Y:S01]  /*4990*/  ISETP.GE.AND P1, PT, R165, UR7, PT ;  /* 0x00000007a5007c0c */ /* 0x000fe2000bf26270 */
[----:B------:R-:W-:Y:S01]  /*49a0*/  ULDC.64 UR34, c[0x0][0x2e8] ;  /* 0x0000ba0000227ab9 */ /* 0x000fe20000000a00 */
[----:B------:R-:W-:-:S02]  /*49b0*/  LEA.HI.X R0, R56, c[0x0][0x25c], R57, 0x1, P2 ;  /* 0x0000970038007a11 */ /* 0x000fc400010f0c39 */
[----:B------:R-:W-:Y:S02]  /*49c0*/  LEA R2, P4, R13, R2, 0x1 ;  /* 0x000000020d027211 */ /* 0x000fe400078808ff */
[----:B------:R-:W-:Y:S02]  /*49d0*/  LEA R4, P2, R11, R4, 0x1 ;  /* 0x000000040b047211 */ /* 0x000fe400078408ff */
[----:B------:R-:W-:Y:S02]  /*49e0*/  MOV R14, UR8 ;  /* 0x00000008000e7c02 */ /* 0x000fe40008000f00 */
[----:B------:R-:W-:Y:S02]  /*49f0*/  @!P0 LEA.HI.X R9, R3, c[0x0][0x25c], R10, 0x1, P3 ;  /* 0x0000970003098a11 */ /* 0x000fe400018f0c0a */
[----:B------:R-:W-:Y:S02]  /*4a00*/  LEA.HI.X R3, R13, R0, R15, 0x1, P4 ;  /* 0x000000000d037211 */ /* 0x000fe400020f0c0f */
[----:B------:R-:W-:-:S02]  /*4a10*/  PRMT R13, RZ, 0x7610, R13 ;  /* 0x00007610ff0d7816 */ /* 0x000fc4000000000d */
[----:B------:R-:W-:Y:S01]  /*4a20*/  LEA.HI.X R5, R11, R5, R14, 0x1, P2 ;  /* 0x000000050b057211 */ /* 0x000fe200010f0c0e */
[----:B------:R-:W-:Y:S01]  /*4a30*/  BAR.SYNC.DEFER_BLOCKING 0x0 ;  /* 0x0000000000007b1d */ /* 0x000fe20000010000 */
[----:B------:R-:W-:Y:S02]  /*4a40*/  PRMT R16, RZ, 0x7610, R16 ;  /* 0x00007610ff107816 */ /* 0x000fe40000000010 */
[----:B------:R-:W-:Y:S02]  /*4a50*/  PRMT R32, RZ, 0x7610, R32 ;  /* 0x00007610ff207816 */ /* 0x000fe40000000020 */
[----:B------:R-:W-:Y:S02]  /*4a60*/  ISETP.GE.AND P3, PT, R125, UR7, PT ;  /* 0x000000077d007c0c */ /* 0x000fe4000bf66270 */
[----:B------:R-:W-:Y:S02]  /*4a70*/  ISETP.GE.AND P5, PT, R163, UR7, PT ;  /* 0x00000007a3007c0c */ /* 0x000fe4000bfa6270 */
[----:B------:R-:W-:-:S02]  /*4a80*/  ISETP.GE.AND P6, PT, R164, UR7, PT ;  /* 0x00000007a4007c0c */ /* 0x000fc4000bfc6270 */
[----:B------:R-:W-:Y:S02]  /*4a90*/  PRMT R40, RZ, 0x7610, R40 ;  /* 0x00007610ff287816 */ /* 0x000fe40000000028 */
[----:B------:R-:W-:Y:S02]  /*4aa0*/  PRMT R12, RZ, 0x7610, R12 ;  /* 0x00007610ff0c7816 */ /* 0x000fe4000000000c */
[----:B------:R-:W-:Y:S02]  /*4ab0*/  PRMT R10, RZ, 0x7610, R10 ;  /* 0x00007610ff0a7816 */ /* 0x000fe4000000000a */
[----:B------:R-:W-:Y:S01]  /*4ac0*/  PRMT R0, RZ, 0x7610, R0 ;  /* 0x00007610ff007816 */ /* 0x000fe20000000000 */
[----:B------:R-:W2:Y:S01]  /*4ad0*/  @!P1 LDG.E.U16 R13, [R4.64+-0xf00] ;  /* 0xfff10020040d9981 */ /* 0x000ea2000c1e1500 */
[----:B------:R-:W-:Y:S02]  /*4ae0*/  ISETP.GE.AND P1, PT, R162, UR7, PT ;  /* 0x00000007a2007c0c */ /* 0x000fe4000bf26270 */
[----:B------:R-:W-:Y:S01]  /*4af0*/  ISETP.GE.AND P2, PT, R126, UR7, PT ;  /* 0x000000077e007c0c */ /* 0x000fe2000bf46270 */
[----:B------:R-:W3:Y:S01]  /*4b00*/  @!P3 LDG.E.U16 R12, [R4.64+-0xf40] ;  /* 0xfff0c020040cb981 */ /* 0x000ee2000c1e1500 */
[----:B------:R-:W-:-:S02]  /*4b10*/  ISETP.GE.AND P4, PT, R109, UR7, PT ;  /* 0x000000076d007c0c */ /* 0x000fc4000bf86270 */
[----:B------:R-:W-:Y:S01]  /*4b20*/  PRMT R11, RZ, 0x7610, R11 ;  /* 0x00007610ff0b7816 */ /* 0x000fe2000000000b */
[----:B------:R0:W4:Y:S01]  /*4b30*/  @!P0 LDG.E.U16 R0, [R6.64] ;  /* 0x0000002006008981 */ /* 0x000122000c1e1500 */
[----:B------:R-:W-:Y:S02]  /*4b40*/  PRMT R15, RZ, 0x7610, R15 ;  /* 0x00007610ff0f7816 */ /* 0x000fe4000000000f */
[----:B------:R-:W-:Y:S02]  /*4b50*/  PRMT R14, RZ, 0x7610, R14 ;  /* 0x00007610ff0e7816 */ /* 0x000fe4000000000e */
[----:B------:R-:W-:Y:S01]  /*4b60*/  PRMT R41, RZ, 0x7610, R41 ;  /* 0x00007610ff297816 */ /* 0x000fe20000000029 */
[----:B------:R-:W5:Y:S01]  /*4b70*/  @!P1 LDG.E.U16 R16, [R4.64+-0xe40] ;  /* 0xfff1c02004109981 */ /* 0x000f62000c1e1500 */
[----:B------:R-:W-:Y:S02]  /*4b80*/  ISETP.GE.AND P1, PT, R161, UR7, PT ;  /* 0x00000007a1007c0c */ /* 0x000fe4000bf26270 */
[----:B------:R-:W-:Y:S01]  /*4b90*/  PRMT R42, RZ, 0x7610, R42 ;  /* 0x00007610ff2a7816 */ /* 0x000fe2000000002a */
[----:B------:R-:W2:Y:S01]  /*4ba0*/  @!P2 LDG.E.U16 R11, [R4.64+-0xf80] ;  /* 0xfff08020040ba981 */ /* 0x000ea2000c1e1500 */
[----:B------:R-:W-:-:S02]  /*4bb0*/  ISETP.GE.AND P3, PT, R121, UR7, PT ;  /* 0x0000000779007c0c */ /* 0x000fc4000bf66270 */
[----:B0-----:R-:W-:Y:S01]  /*4bc0*/  PRMT R6, RZ, 0x7610, R6 ;  /* 0x00007610ff067816 */ /* 0x001fe20000000006 */
[----:B------:R-:W2:Y:S01]  /*4bd0*/  @!P4 LDG.E.U16 R10, [R4.64+-0xfc0] ;  /* 0xfff04020040ac981 */ /* 0x000ea2000c1e1500 */
[----:B------:R-:W-:Y:S02]  /*4be0*/  PRMT R7, RZ, 0x7610, R7 ;  /* 0x00007610ff077816 */ /* 0x000fe40000000007 */
[----:B------:R-:W-:Y:S01]  /*4bf0*/  PRMT R43, RZ, 0x7610, R43 ;  /* 0x00007610ff2b7816 */ /* 0x000fe2000000002b */
[----:B------:R-:W3:Y:S01]  /*4c00*/  @!P5 LDG.E.U16 R15, [R4.64+-0xe80] ;  /* 0xfff18020040fd981 */ /* 0x000ee2000c1e1500 */
[----:B------:R-:W-:-:S03]  /*4c10*/  PRMT R60, RZ, 0x7610, R60 ;  /* 0x00007610ff3c7816 */ /* 0x000fc6000000003c */
[----:B------:R-:W3:Y:S01]  /*4c20*/  @!P1 LDG.E.U16 R32, [R4.64+-0xe00] ;  /* 0xfff2002004209981 */ /* 0x000ee2000c1e1500 */
[----:B------:R-:W-:Y:S02]  /*4c30*/  ISETP.GE.AND P1, PT, R124, UR7, PT ;  /* 0x000000077c007c0c */ /* 0x000fe4000bf26270 */
[----:B------:R-:W-:Y:S01]  /*4c40*/  ISETP.GE.AND P2, PT, R122, UR7, PT ;  /* 0x000000077a007c0c */ /* 0x000fe2000bf46270 */
[----:B------:R-:W5:Y:S01]  /*4c50*/  @!P6 LDG.E.U16 R14, [R4.64+-0xec0] ;  /* 0xfff14020040ee981 */ /* 0x000f62000c1e1500 */
[----:B------:R-:W-:Y:S02]  /*4c60*/  ISETP.GE.AND P4, PT, R111, UR7, PT ;  /* 0x000000076f007c0c */ /* 0x000fe4000bf86270 */
[----:B------:R-:W-:Y:S01]  /*4c70*/  ISETP.GE.AND P5, PT, R110, UR7, PT ;  /* 0x000000076e007c0c */ /* 0x000fe2000bfa6270 */
[----:B------:R-:W5:Y:S06]  /*4c80*/  @!P3 LDG.E.U16 R41, [R4.64+-0xd00] ;  /* 0xfff300200429b981 */ /* 0x000f6c000c1e1500 */
[----:B------:R-:W5:Y:S01]  /*4c90*/  @!P1 LDG.E.U16 R40, [R4.64+-0xdc0] ;  /* 0xfff2402004289981 */ /* 0x000f62000c1e1500 */
[----:B------:R-:W-:-:S02]  /*4ca0*/  ISETP.GE.AND P1, PT, R123, UR7, PT ;  /* 0x000000077b007c0c */ /* 0x000fc4000bf26270 */
[----:B------:R-:W-:Y:S01]  /*4cb0*/  ISETP.GE.AND P6, PT, R108, UR7, PT ;  /* 0x000000076c007c0c */ /* 0x000fe2000bfc6270 */
[----:B------:R-:W5:Y:S04]  /*4cc0*/  @!P2 LDG.E.U16 R7, [R4.64+-0xd40] ;  /* 0xfff2c0200407a981 */ /* 0x000f68000c1e1500 */
[----:B------:R-:W5:Y:S04]  /*4cd0*/  @!P4 LDG.E.U16 R42, [R4.64+-0xcc0] ;  /* 0xfff34020042ac981 */ /* 0x000f68000c1e1500 */
[----:B------:R-:W5:Y:S04]  /*4ce0*/  @!P5 LDG.E.U16 R43, [R4.64+-0xc80] ;  /* 0xfff38020042bd981 */ /* 0x000f68000c1e1500 */
[----:B------:R-:W5:Y:S04]  /*4cf0*/  @!P1 LDG.E.U16 R6, [R4.64+-0xd80] ;  /* 0xfff2802004069981 */ /* 0x000f68000c1e1500 */
[----:B------:R-:W5:Y:S01]  /*4d00*/  @!P6 LDG.E.U16 R60, [R4.64+-0xc40] ;  /* 0xfff3c020043ce981 */ /* 0x000f62000c1e1500 */
[----:B------:R-:W-:-:S02]  /*4d10*/  P2R R82, PR, RZ, 0x2 ;  /* 0x00000002ff527803 */ /* 0x000fc40000000000 */
[----:B------:R-:W-:Y:S02]  /*4d20*/  ISETP.GE.AND P1, PT, R109, UR7, PT ;  /* 0x000000076d007c0c */ /* 0x000fe4000bf26270 */
        /* <DEDUP_REMOVED lines=9> */
[----:B----4-:R-:W-:Y:S04]  /*4dc0*/  STS.U16 [R150], R0 ;  /* 0x0000000096007388 */ /* 0x010fe80000000400 */
[----:B--2---:R-:W-:Y:S04]  /*4dd0*/  STS.U16 [R149+0x40], R10 ;  /* 0x0000400a95007388 */ /* 0x004fe80000000400 */
[----:B------:R-:W-:Y:S04]  /*4de0*/  STS.U16 [R148+0x80], R11 ;  /* 0x0000800b94007388 */ /* 0x000fe80000000400 */
[----:B---3--:R-:W-:Y:S04]  /*4df0*/  STS.U16 [R147+0xc0], R12 ;  /* 0x0000c00c93007388 */ /* 0x008fe80000000400 */
[----:B------:R-:W-:Y:S04]  /*4e00*/  STS.U16 [R146+0x100], R13 ;  /* 0x0001000d92007388 */ /* 0x000fe80000000400 */
        /* <DEDUP_REMOVED lines=12> */
[----:B------:R-:W1:Y:S04]  /*4ed0*/  LDS.U16 R4, [R54] ;  /* 0x0000000036047984 */ /* 0x000e680000000400 */
[----:B------:R-:W-:Y:S04]  /*4ee0*/  LDS.U16 R61, [R54+0x2] ;  /* 0x00000200363d7984 */ /* 0x000fe80000000400 */
[----:B------:R-:W2:Y:S04]  /*4ef0*/  LDS.U16 R105, [R54+0x4] ;  /* 0x0000040036697984 */ /* 0x000ea80000000400 */
[----:B------:R-:W-:Y:S04]  /*4f00*/  LDS.U16 R103, [R54+0x6] ;  /* 0x0000060036677984 */ /* 0x000fe80000000400 */
[----:B------:R-:W3:Y:S04]  /*4f10*/  LDS.U16 R62, [R54+0x8] ;  /* 0x00000800363e7984 */ /* 0x000ee80000000400 */
[----:B------:R-:W4:Y:S04]  /*4f20*/  LDS.U16 R63, [R54+0xa] ;  /* 0x00000a00363f7984 */ /* 0x000f280000000400 */
[----:B------:R-:W2:Y:S04]  /*4f30*/  LDS.U16 R65, [R54+0xc] ;  /* 0x00000c0036417984 */ /* 0x000ea80000000400 */
[----:B------:R-:W1:Y:S04]  /*4f40*/  LDS.U16 R72, [R54+0xe] ;  /* 0x00000e0036487984 */ /* 0x000e680000000400 */
[----:B------:R-:W1:Y:S04]  /*4f50*/  LDS.U16 R71, [R54+0x10] ;  /* 0x0000100036477984 */ /* 0x000e680000000400 */
[----:B------:R-:W1:Y:S04]  /*4f60*/  LDS.U16 R70, [R54+0x12] ;  /* 0x0000120036467984 */ /* 0x000e680000000400 */
[----:B------:R-:W1:Y:S04]  /*4f70*/  LDS.U16 R69, [R54+0x14] ;  /* 0x0000140036457984 */ /* 0x000e680000000400 */
[----:B------:R-:W-:Y:S04]  /*4f80*/  LDS.U16 R68, [R54+0x16] ;  /* 0x0000160036447984 */ /* 0x000fe80000000400 */
[----:B------:R-:W1:Y:S04]  /*4f90*/  LDS.U16 R67, [R54+0x18] ;  /* 0x0000180036437984 */ /* 0x000e680000000400 */
[----:B------:R-:W-:Y:S04]  /*4fa0*/  LDS.U16 R66, [R54+0x1a] ;  /* 0x00001a0036427984 */ /* 0x000fe80000000400 */
[----:B------:R-:W1:Y:S04]  /*4fb0*/  LDS.U16 R32, [R54+0x1c] ;  /* 0x00001c0036207984 */ /* 0x000e680000000400 */
[----:B------:R-:W-:Y:S04]  /*4fc0*/  LDS.U16 R76, [R54+0x1e] ;  /* 0x00001e00364c7984 */ /* 0x000fe80000000400 */
[----:B------:R-:W-:Y:S01]  /*4fd0*/  BAR.SYNC.DEFER_BLOCKING 0x0 ;  /* 0x0000000000007b1d */ /* 0x000fe20000010000 */
[----:B0-----:R-:W-:-:S05]  /*4fe0*/  PRMT R43, RZ, 0x7610, R43 ;  /* 0x00007610ff2b7816 */ /* 0x001fca000000002b */
[----:B------:R0:W5:Y:S01]  /*4ff0*/  @!P0 LDG.E.U16 R74, [R8.64] ;  /* 0x00000020084a8981 */ /* 0x000162000c1e1500 */
[----:B------:R-:W-:-:S03]  /*5000*/  ISETP.GE.AND P0, PT, R126, UR7, PT ;  /* 0x000000077e007c0c */ /* 0x000fc6000bf06270 */
[----:B------:R-:W5:Y:S01]  /*5010*/  @!P1 LDG.E.U16 R43, [R2.64+-0xfc0] ;  /* 0xfff04020022b9981 */ /* 0x000f62000c1e1500 */
[----:B------:R-:W-:-:S09]  /*5020*/  ISETP.GE.AND P1, PT, R125, UR7, PT ;  /* 0x000000077d007c0c */ /* 0x000fd2000bf26270 */
[----:B------:R-:W5:Y:S01]  /*5030*/  @!P0 LDG.E.U16 R75, [R2.64+-0xf80] ;  /* 0xfff08020024b8981 */ /* 0x000f62000c1e1500 */
        /* <DEDUP_REMOVED lines=10> */
[----:B------:R-:W-:Y:S02]  /*50e0*/  ISETP.NE.AND P1, PT, R82, RZ, PT ;  /* 0x000000ff5200720c */ /* 0x000fe40003f25270 */
[----:B------:R-:W-:-:S07]  /*50f0*/  PRMT R82, RZ, 0x7610, R82 ;  /* 0x00007610ff527816 */ /* 0x000fce0000000052 */
[----:B------:R-:W5:Y:S01]  /*5100*/  @!P0 LDG.E.U16 R82, [R2.64+-0xe00] ;  /* 0xfff2002002528981 */ /* 0x000f62000c1e1500 */
[----:B------:R-:W-:Y:S02]  /*5110*/  ISETP.GE.AND P0, PT, R124, UR7, PT ;  /* 0x000000077c007c0c */ /* 0x000fe4000bf06270 */
[----:B------:R-:W-:Y:S01]  /*5120*/  PRMT R0, RZ, 0x7610, R0 ;  /* 0x00007610ff007816 */ /* 0x000fe20000000000 */
[----:B------:R-:W5:Y:S01]  /*5130*/  @!P1 LDG.E.U16 R84, [R2.64+-0xd80] ;  /* 0xfff2802002549981 */ /* 0x000f62000c1e1500 */
[----:B------:R-:W-:Y:S02]  /*5140*/  PRMT R42, RZ, 0x7610, R42 ;  /* 0x00007610ff2a7816 */ /* 0x000fe4000000002a */
[----:B------:R-:W-:Y:S02]  /*5150*/  PRMT R40, RZ, 0x7610, R40 ;  /* 0x00007610ff287816 */ /* 0x000fe40000000028 */
[----:B0-----:R-:W-:Y:S01]  /*5160*/  PRMT R8, RZ, 0x7610, R8 ;  /* 0x00007610ff087816 */ /* 0x001fe20000000008 */
[----:B------:R-:W5:Y:S01]  /*5170*/  @!P2 LDG.E.U16 R0, [R2.64+-0xd40] ;  /* 0xfff2c0200200a981 */ /* 0x000f62000c1e1500 */
[----:B------:R-:W-:-:S03]  /*5180*/  PRMT R41, RZ, 0x7610, R41 ;  /* 0x00007610ff297816 */ /* 0x000fc60000000029 */
[----:B------:R-:W5:Y:S04]  /*5190*/  @!P0 LDG.E.U16 R83, [R2.64+-0xdc0] ;  /* 0xfff2402002538981 */ /* 0x000f68000c1e1500 */
[----:B------:R-:W5:Y:S04]  /*51a0*/  @!P3 LDG.E.U16 R42, [R2.64+-0xd00] ;  /* 0xfff30020022ab981 */ /* 0x000f68000c1e1500 */
[----:B------:R-:W5:Y:S04]  /*51b0*/  @!P4 LDG.E.U16 R40, [R2.64+-0xcc0] ;  /* 0xfff340200228c981 */ /* 0x000f68000c1e1500 */
[----:B------:R-:W5:Y:S04]  /*51c0*/  @!P5 LDG.E.U16 R8, [R2.64+-0xc80] ;  /* 0xfff380200208d981 */ /* 0x000f68000c1e1500 */
[----:B------:R-:W5:Y:S01]  /*51d0*/  @!P6 LDG.E.U16 R41, [R2.64+-0xc40] ;  /* 0xfff3c0200229e981 */ /* 0x000f62000c1e1500 */
[----:B-1----:R-:W-:-:S05]  /*51e0*/  PRMT R60, RZ, 0x5410, R4 ;  /* 0x00005410ff3c7816 */ /* 0x002fca0000000004 */
[----:B------:R-:W-:Y:S01]  /*51f0*/  FMUL.FTZ R9, R60, -1.4426950216293334961 ;  /* 0xbfb8aa3b3c097820 */ /* 0x000fe20000410000 */
[----:B--2---:R-:W-:-:S05]  /*5200*/  PRMT R105, RZ, 0x5410, R105 ;  /* 0x00005410ff697816 */ /* 0x004fca0000000069 */
[----:B------:R-:W0:Y:S01]  /*5210*/  MUFU.EX2 R9, R9 ;  /* 0x0000000900097308 */ /* 0x000e220000000800 */
[----:B------:R-:W-:Y:S01]  /*5220*/  FMUL.FTZ R16, R105, -1.4426950216293334961 ;  /* 0xbfb8aa3b69107820 */ /* 0x000fe20000410000 */
[----:B------:R-:W-:Y:S02]  /*5230*/  PRMT R61, RZ, 0x5410, R61 ;  /* 0x00005410ff3d7816 */ /* 0x000fe4000000003d */
[----:B---3--:R-:W-:Y:S02]  /*5240*/  PRMT R62, RZ, 0x5410, R62 ;  /* 0x00005410ff3e7816 */ /* 0x008fe4000000003e */
[----:B----4-:R-:W-:Y:S01]  /*5250*/  PRMT R63, RZ, 0x5410, R63 ;  /* 0x00005410ff3f7816 */ /* 0x010fe2000000003f */
[----:B------:R-:W-:Y:S01]  /*5260*/  FMUL.FTZ R15, R61, -1.4426950216293334961 ;  /* 0xbfb8aa3b3d0f7820 */ /* 0x000fe20000410000 */
[----:B------:R-:W1:Y:S01]  /*5270*/  MUFU.EX2 R16, R16 ;  /* 0x0000001000107308 */ /* 0x000e620000000800 */
[----:B------:R-:W-:Y:S01]  /*5280*/  PRMT R103, RZ, 0x5410, R103 ;  /* 0x00005410ff677816 */ /* 0x000fe20000000067 */
[----:B------:R-:W-:-:S02]  /*5290*/  FMUL.FTZ R13, R62, -1.4426950216293334961 ;  /* 0xbfb8aa3b3e0d7820 */ /* 0x000fc40000410000 */
[----:B------:R-:W-:Y:S01]  /*52a0*/  FMUL.FTZ R12, R63, -1.4426950216293334961 ;  /* 0xbfb8aa3b3f0c7820 */ /* 0x000fe20000410000 */
[----:B------:R-:W-:Y:S01]  /*52b0*/  PRMT R65, RZ, 0x5410, R65 ;  /* 0x00005410ff417816 */ /* 0x000fe20000000041 */
[----:B0-----:R-:W-:Y:S02]  /*52c0*/  FADD.FTZ R9, R9, 1 ;  /* 0x3f80000009097421 */ /* 0x001fe40000010000 */
[----:B------:R-:W0:Y:S01]  /*52d0*/  MUFU.EX2 R15, R15 ;  /* 0x0000000f000f7308 */ /* 0x000e220000000800 */
[----:B------:R-:W-:Y:S02]  /*52e0*/  FMUL.FTZ R14, R103, -1.4426950216293334961 ;  /* 0xbfb8aa3b670e7820 */ /* 0x000fe40000410000 */
[----:B------:R-:W-:-:S05]  /*52f0*/  FMUL.FTZ R10, R65, -1.4426950216293334961 ;  /* 0xbfb8aa3b410a7820 */ /* 0x000fca0000410000 */
[----:B------:R-:W2:Y:S01]  /*5300*/  MUFU.EX2 R13, R13 ;  /* 0x0000000d000d7308 */ /* 0x000ea20000000800 */
[----:B-1----:R-:W-:-:S07]  /*5310*/  FADD.FTZ R16, R16, 1 ;  /* 0x3f80000010107421 */ /* 0x002fce0000010000 */
[----:B------:R-:W1:Y:S01]  /*5320*/  MUFU.EX2 R12, R12 ;  /* 0x0000000c000c7308 */ /* 0x000e620000000800 */
[----:B------:R-:W-:-:S07]  /*5330*/  PRMT R72, RZ, 0x5410, R72 ;  /* 0x00005410ff487816 */ /* 0x000fce0000000048 */
[----:B------:R-:W3:Y:S08]  /*5340*/  MUFU.RCP R9, R9 ;  /* 0x0000000900097308 */ /* 0x000ef00000001000 */
[----:B------:R-:W4:Y:S01]  /*5350*/  MUFU.EX2 R14, R14 ;  /* 0x0000000e000e7308 */ /* 0x000f220000000800 */
[----:B------:R-:W-:Y:S01]  /*5360*/  PRMT R73, RZ, 0x5410, R73 ;  /* 0x00005410ff497816 */ /* 0x000fe20000000049 */
[----:B------:R-:W-:-:S06]  /*5370*/  FMUL.FTZ R11, R72, -1.4426950216293334961 ;  /* 0xbfb8aa3b480b7820 */ /* 0x000fcc0000410000 */
[----:B------:R-:W4:Y:S01]  /*5380*/  MUFU.EX2 R10, R10 ;  /* 0x0000000a000a7308 */ /* 0x000f220000000800 */
[----:B0-----:R-:W-:Y:S02]  /*5390*/  FADD.FTZ R15, R15, 1 ;  /* 0x3f8000000f0f7421 */ /* 0x001fe40000010000 */
[----:B--2---:R-:W-:-:S05]  /*53a0*/  FADD.FTZ R102, R13, 1 ;  /* 0x3f8000000d667421 */ /* 0x004fca0000010000 */
[----:B------:R-:W0:Y:S01]  /*53b0*/  MUFU.RCP R106, R16 ;  /* 0x00000010006a7308 */ /* 0x000e220000001000 */
[----:B-1----:R-:W-:Y:S02]  /*53c0*/  FADD.FTZ R101, R12, 1 ;  /* 0x3f8000000c657421 */ /* 0x002fe40000010000 */
[----:B---3--:R-:W-:Y:S01]  /*53d0*/  FADD.FTZ R13, -R9, 1 ;  /* 0x3f800000090d7421 */ /* 0x008fe20000010100 */
[----:B------:R-:W-:Y:S01]  /*53e0*/  PRMT R30, RZ, 0x5410, R30 ;  /* 0x00005410ff1e7816 */ /* 0x000fe2000000001e */
[----:B----4-:R-:W-:-:S03]  /*53f0*/  FADD.FTZ R14, R14, 1 ;  /* 0x3f8000000e0e7421 */ /* 0x010fc60000010000 */
[----:B------:R-:W1:Y:S01]  /*5400*/  MUFU.EX2 R11, R11 ;  /* 0x0000000b000b7308 */ /* 0x000e620000000800 */
[----:B------:R-:W-:Y:S02]  /*5410*/  FFMA.FTZ R13, R60, R13, 1 ;  /* 0x3f8000003c0d7423 */ /* 0x000fe4000001000d */
[----:B------:R-:W-:Y:S01]  /*5420*/  FADD.FTZ R100, R10, 1 ;  /* 0x3f8000000a647421 */ /* 0x000fe20000010000 */
[----:B------:R-:W-:-:S04]  /*5430*/  PRMT R71, RZ, 0x5410, R71 ;  /* 0x00005410ff477816 */ /* 0x000fc80000000047 */
[----:B------:R2:W3:Y:S01]  /*5440*/  MUFU.RCP R104, R14 ;  /* 0x0000000e00687308 */ /* 0x0004e20000001000 */
[----:B------:R-:W-:Y:S02]  /*5450*/  PRMT R70, RZ, 0x5410, R70 ;  /* 0x00005410ff467816 */ /* 0x000fe40000000046 */
[----:B------:R-:W-:Y:S01]  /*5460*/  PRMT R31, RZ, 0x5410, R31 ;  /* 0x00005410ff1f7816 */ /* 0x000fe2000000001f */
[----:B------:R-:W-:Y:S02]  /*5470*/  FMUL.FTZ R7, R71, -1.4426950216293334961 ;  /* 0xbfb8aa3b47077820 */ /* 0x000fe40000410000 */
[----:B------:R-:W-:-:S04]  /*5480*/  FMUL.FTZ R6, R70, -1.4426950216293334961 ;  /* 0xbfb8aa3b46067820 */ /* 0x000fc80000410000 */
[----:B------:R-:W-:Y:S01]  /*5490*/  MUFU.EX2 R7, R7 ;  /* 0x0000000700077308 */ /* 0x000fe20000000800 */
[----:B------:R-:W-:-:S07]  /*54a0*/  PRMT R69, RZ, 0x5410, R69 ;  /* 0x00005410ff457816 */ /* 0x000fce0000000045 */
[----:B------:R-:W4:Y:S01]  /*54b0*/  MUFU.EX2 R6, R6 ;  /* 0x0000000600067308 */ /* 0x000f220000000800 */
[----:B------:R-:W-:-:S07]  /*54c0*/  PRMT R29, RZ, 0x5410, R29 ;  /* 0x00005410ff1d7816 */ /* 0x000fce000000001d */
[----:B------:R-:W-:Y:S01]  /*54d0*/  MUFU.RCP R101, R101 ;  /* 0x0000006500657308 */ /* 0x000fe20000001000 */
        /* <DEDUP_REMOVED lines=17> */
[----:B------:R-:W4:Y:S04]  /*55f0*/  LDS.U16 R43, [R54] ;  /* 0x00000000362b7984 */ /* 0x000f280000000400 */
[----:B------:R-:W4:Y:S04]  /*5600*/  LDS.U16 R41, [R54+0x4] ;  /* 0x0000040036297984 */ /* 0x000f280000000400 */
[----:B------:R-:W4:Y:S04]  /*5610*/  LDS.U16 R42, [R54+0x2] ;  /* 0x00000200362a7984 */ /* 0x000f280000000400 */
[----:B------:R-:W4:Y:S01]  /*5620*/  LDS.U16 R40, [R54+0x6] ;  /* 0x0000060036287984 */ /* 0x000f220000000400 */
[----:B-----5:R5:W3:Y:S01]  /*5630*/  MUFU.RCP R8, R15 ;  /* 0x0000000f00087308 */ /* 0x020ae20000001000 */
[----:B0-----:R-:W-:-:S02]  /*5640*/  FADD.FTZ R78, -R106, 1 ;  /* 0x3f8000006a4e7421 */ /* 0x001fc40000010100 */
[----:B--2---:R-:W-:Y:S04]  /*5650*/  LDS.U16 R14, [R54+0xc] ;  /* 0x00000c00360e7984 */ /* 0x004fe80000000400 */
[----:B------:R-:W-:Y:S04]  /*5660*/  LDS.U16 R16, [R54+0x8] ;  /* 0x0000080036107984 */ /* 0x000fe80000000400 */
[----:B-----5:R-:W0:Y:S01]  /*5670*/  LDS.U16 R15, [R54+0xa] ;  /* 0x00000a00360f7984 */ /* 0x020e220000000400 */
[----:B-1----:R-:W-:Y:S01]  /*5680*/  FADD.FTZ R74, R11, 1 ;  /* 0x3f8000000b4a7421 */ /* 0x002fe20000010000 */
[----:B------:R-:W1:Y:S01]  /*5690*/  MUFU.RCP R102, R102 ;  /* 0x0000006600667308 */ /* 0x000e620000001000 */
[----:B------:R-:W-:Y:S01]  /*56a0*/  FMUL.FTZ R5, R69, -1.4426950216293334961 ;  /* 0xbfb8aa3b45057820 */ /* 0x000fe20000410000 */
[----:B------:R-:W-:Y:S01]  /*56b0*/  PRMT R27, RZ, 0x5410, R27 ;  /* 0x00005410ff1b7816 */ /* 0x000fe2000000001b */
[----:B---3--:R-:W-:Y:S01]  /*56c0*/  FADD.FTZ R80, -R104, 1 ;  /* 0x3f80000068507421 */ /* 0x008fe20000010100 */
[----:B------:R-:W-:Y:S01]  /*56d0*/  PRMT R67, RZ, 0x5410, R67 ;  /* 0x00005410ff437816 */ /* 0x000fe20000000043 */
[----:B----4-:R-:W-:Y:S01]  /*56e0*/  FADD.FTZ R77, R6, 1 ;  /* 0x3f800000064d7421 */ /* 0x010fe20000010000 */
[----:B------:R-:W-:Y:S01]  /*56f0*/  PRMT R26, RZ, 0x5410, R26 ;  /* 0x00005410ff1a7816 */ /* 0x000fe2000000001a */
[----:B------:R-:W-:Y:S01]  /*5700*/  LDS.U16 R93, [R54+0x18] ;  /* 0x00001800365d7984 */ /* 0x000fe20000000400 */
[----:B------:R-:W2:Y:S01]  /*5710*/  MUFU.RCP R100, R100 ;  /* 0x0000006400647308 */ /* 0x000ea20000001000 */
[----:B------:R-:W-:-:S02]  /*5720*/  PRMT R28, RZ, 0x5410, R28 ;  /* 0x00005410ff1c7816 */ /* 0x000fc4000000001c */
[----:B------:R-:W-:Y:S01]  /*5730*/  PRMT R32, RZ, 0x5410, R32 ;  /* 0x00005410ff207816 */ /* 0x000fe20000000020 */
[----:B------:R-:W-:Y:S01]  /*5740*/  LDS.U16 R94, [R54+0x1c] ;  /* 0x00001c00365e7984 */ /* 0x000fe20000000400 */
[----:B------:R-:W-:-:S05]  /*5750*/  PRMT R43, RZ, 0x5410, R43 ;  /* 0x00005410ff2b7816 */ /* 0x000fca000000002b */
[----:B------:R-:W-:Y:S01]  /*5760*/  FMUL.FTZ R12, R73, R43 ;  /* 0x0000002b490c7220 */ /* 0x000fe20000410000 */
[----:B------:R-:W-:-:S03]  /*5770*/  PRMT R41, RZ, 0x5410, R41 ;  /* 0x00005410ff297816 */ /* 0x000fc60000000029 */
[----:B------:R-:W-:-:S04]  /*5780*/  FMUL.FTZ R12, R9, R12 ;  /* 0x0000000c090c7220 */ /* 0x000fc80000410000 */
[----:B------:R-:W-:Y:S02]  /*5790*/  FMUL.FTZ R10, R12, R13 ;  /* 0x0000000d0c0a7220 */ /* 0x000fe40000410000 */
[----:B------:R-:W-:Y:S01]  /*57a0*/  FMUL.FTZ R13, R30, R41 ;  /* 0x000000291e0d7220 */ /* 0x000fe20000410000 */
[----:B------:R-:W-:Y:S01]  /*57b0*/  PRMT R42, RZ, 0x5410, R42 ;  /* 0x00005410ff2a7816 */ /* 0x000fe2000000002a */
[----:B------:R-:W-:Y:S02]  /*57c0*/  FFMA.FTZ R78, R105, R78, 1 ;  /* 0x3f800000694e7423 */ /* 0x000fe4000001004e */
[----:B------:R-:W-:Y:S02]  /*57d0*/  FMUL.FTZ R13, R106, R13 ;  /* 0x0000000d6a0d7220 */ /* 0x000fe40000410000 */
[----:B------:R-:W-:Y:S02]  /*57e0*/  FADD.FTZ R12, -R8, 1 ;  /* 0x3f800000080c7421 */ /* 0x000fe40000010100 */
[----:B------:R-:W-:-:S02]  /*57f0*/  FMUL.FTZ R84, R13, R78 ;  /* 0x0000004e0d547220 */ /* 0x000fc40000410000 */
[----:B------:R-:W-:Y:S01]  /*5800*/  FMUL.FTZ R11, R31, R42 ;  /* 0x0000002a1f0b7220 */ /* 0x000fe20000410000 */
[----:B------:R-:W3:Y:S01]  /*5810*/  LDS.U16 R13, [R54+0xe] ;  /* 0x00000e00360d7984 */ /* 0x000ee20000000400 */
[----:B------:R-:W-:Y:S02]  /*5820*/  FFMA.FTZ R12, R61, R12, 1 ;  /* 0x3f8000003d0c7423 */ /* 0x000fe4000001000c */
[----:B------:R-:W-:-:S04]  /*5830*/  FMUL.FTZ R11, R8, R11 ;  /* 0x0000000b080b7220 */ /* 0x000fc80000410000 */
[----:B------:R-:W-:Y:S02]  /*5840*/  FMUL.FTZ R11, R11, R12 ;  /* 0x0000000c0b0b7220 */ /* 0x000fe40000410000 */
[----:B------:R-:W4:Y:S01]  /*5850*/  LDS.U16 R12, [R54+0x10] ;  /* 0x00001000360c7984 */ /* 0x000f220000000400 */
[----:B------:R-:W-:Y:S01]  /*5860*/  PRMT R40, RZ, 0x5410, R40 ;  /* 0x00005410ff287816 */ /* 0x000fe20000000028 */
[----:B------:R-:W-:Y:S02]  /*5870*/  FADD.FTZ R78, R7, 1 ;  /* 0x3f800000074e7421 */ /* 0x000fe40000010000 */
[----:B------:R-:W5:Y:S02]  /*5880*/  LDS.U16 R7, [R54+0x12] ;  /* 0x0000120036077984 */ /* 0x000f640000000400 */
[----:B------:R-:W-:Y:S01]  /*5890*/  FMUL.FTZ R75, R29, R40 ;  /* 0x000000281d4b7220 */ /* 0x000fe20000410000 */
[----:B------:R-:W1:Y:S01]  /*58a0*/  MUFU.EX2 R5, R5 ;  /* 0x0000000500057308 */ /* 0x000e620000000800 */
[----:B------:R-:W-:-:S02]  /*58b0*/  FFMA.FTZ R80, R103, R80, 1 ;  /* 0x3f80000067507423 */ /* 0x000fc40000010050 */
[----:B------:R-:W-:Y:S01]  /*58c0*/  FMUL.FTZ R75, R104, R75 ;  /* 0x0000004b684b7220 */ /* 0x000fe20000410000 */
[----:B0-----:R-:W-:Y:S01]  /*58d0*/  PRMT R15, RZ, 0x5410, R15 ;  /* 0x00005410ff0f7816 */ /* 0x001fe2000000000f */
[----:B------:R-:W-:-:S03]  /*58e0*/  FADD.FTZ R6, -R101, 1 ;  /* 0x3f80000065067421 */ /* 0x000fc60000010100 */
[----:B------:R-:W0:Y:S01]  /*58f0*/  MUFU.RCP R74, R74 ;  /* 0x0000004a004a7308 */ /* 0x000e220000001000 */
[----:B------:R-:W-:Y:S02]  /*5900*/  FMUL.FTZ R85, R75, R80 ;  /* 0x000000504b557220 */ /* 0x000fe40000410000 */
[----:B------:R-:W-:Y:S01]  /*5910*/  FFMA.FTZ R87, R63, R6, 1 ;  /* 0x3f8000003f577423 */ /* 0x000fe20000010006 */
[----:B------:R-:W-:Y:S01]  /*5920*/  PRMT R14, RZ, 0x5410, R14 ;  /* 0x00005410ff0e7816 */ /* 0x000fe2000000000e */
[----:B------:R-:W4:Y:S03]  /*5930*/  LDS.U16 R6, [R54+0x14] ;  /* 0x0000140036067984 */ /* 0x000f260000000400 */
[----:B------:R0:W3:Y:S01]  /*5940*/  MUFU.RCP R75, R78 ;  /* 0x0000004e004b7308 */ /* 0x0000e20000001000 */
[----:B-1----:R-:W-:Y:S01]  /*5950*/  FADD.FTZ R79, -R102, 1 ;  /* 0x3f800000664f7421 */ /* 0x002fe20000010100 */
[----:B------:R-:W-:Y:S01]  /*5960*/  PRMT R16, RZ, 0x5410, R16 ;  /* 0x00005410ff107816 */ /* 0x000fe20000000010 */
[----:B------:R-:W-:-:S02]  /*5970*/  FMUL.FTZ R3, R67, -1.4426950216293334961 ;  /* 0xbfb8aa3b43037820 */ /* 0x000fc40000410000 */
[----:B0-----:R-:W-:Y:S02]  /*5980*/  FMUL.FTZ R78, R27, R15 ;  /* 0x0000000f1b4e7220 */ /* 0x001fe40000410000 */
[----:B--2---:R-:W-:Y:S02]  /*5990*/  FADD.FTZ R80, -R100, 1 ;  /* 0x3f80000064507421 */ /* 0x004fe40000010100 */
[----:B------:R-:W-:Y:S02]  /*59a0*/  FMUL.FTZ R78, R101, R78 ;  /* 0x0000004e654e7220 */ /* 0x000fe40000410000 */
[----:B------:R-:W-:Y:S02]  /*59b0*/  FFMA.FTZ R86, R62, R79, 1 ;  /* 0x3f8000003e567423 */ /* 0x000fe4000001004f */
[----:B------:R-:W-:Y:S02]  /*59c0*/  FMUL.FTZ R81, R26, R14 ;  /* 0x0000000e1a517220 */ /* 0x000fe40000410000 */
[----:B------:R-:W-:Y:S01]  /*59d0*/  FMUL.FTZ R79, R28, R16 ;  /* 0x000000101c4f7220 */ /* 0x000fe20000410000 */
[----:B------:R-:W0:Y:S01]  /*59e0*/  MUFU.EX2 R3, R3 ;  /* 0x0000000300037308 */ /* 0x000e220000000800 */
[----:B------:R-:W-:-:S02]  /*59f0*/  FMUL.FTZ R87, R78, R87 ;  /* 0x000000574e577220 */ /* 0x000fc40000410000 */
[----:B------:R-:W-:Y:S01]  /*5a00*/  FADD.FTZ R78, R5, 1 ;  /* 0x3f800000054e7421 */ /* 0x000fe20000010000 */
[----:B------:R-:W-:Y:S01]  /*5a10*/  PRMT R25, RZ, 0x5410, R25 ;  /* 0x00005410ff197816 */ /* 0x000fe20000000019 */
[----:B------:R-:W-:Y:S01]  /*5a20*/  FFMA.FTZ R80, R65, R80, 1 ;  /* 0x3f80000041507423 */ /* 0x000fe20000010050 */
[----:B---3--:R-:W-:Y:S01]  /*5a30*/  PRMT R13, RZ, 0x5410, R13 ;  /* 0x00005410ff0d7816 */ /* 0x008fe2000000000d */
[----:B------:R-:W-:Y:S02]  /*5a40*/  FMUL.FTZ R81, R100, R81 ;  /* 0x0000005164517220 */ /* 0x000fe40000410000 */
[----:B------:R-:W-:Y:S01]  /*5a50*/  FADD.FTZ R5, -R74, 1 ;  /* 0x3f8000004a057421 */ /* 0x000fe20000010100 */
[----:B------:R-:W-:Y:S01]  /*5a60*/  PRMT R68, RZ, 0x5410, R68 ;  /* 0x00005410ff447816 */ /* 0x000fe20000000044 */
[----:B------:R-:W-:Y:S02]  /*5a70*/  FMUL.FTZ R79, R102, R79 ;  /* 0x0000004f664f7220 */ /* 0x000fe40000410000 */
[----:B------:R-:W-:-:S02]  /*5a80*/  FMUL.FTZ R0, R32, -1.4426950216293334961 ;  /* 0xbfb8aa3b20007820 */ /* 0x000fc40000410000 */
[----:B------:R-:W-:Y:S02]  /*5a90*/  FMUL.FTZ R88, R81, R80 ;  /* 0x0000005051587220 */ /* 0x000fe40000410000 */
[----:B------:R-:W-:Y:S02]  /*5aa0*/  FMUL.FTZ R86, R79, R86 ;  /* 0x000000564f567220 */ /* 0x000fe40000410000 */
[----:B------:R-:W-:Y:S02]  /*5ab0*/  FFMA.FTZ R80, R72, R5, 1 ;  /* 0x3f80000048507423 */ /* 0x000fe40000010005 */
[----:B------:R-:W1:Y:S01]  /*5ac0*/  LDS.U16 R5, [R54+0x16] ;  /* 0x0000160036057984 */ /* 0x000e620000000400 */
[----:B------:R-:W-:Y:S01]  /*5ad0*/  FMUL.FTZ R79, R25, R13 ;  /* 0x0000000d194f7220 */ /* 0x000fe20000410000 */
[----:B------:R-:W2:Y:S01]  /*5ae0*/  MUFU.EX2 R0, R0 ;  /* 0x0000000000007308 */ /* 0x000ea20000000800 */
[----:B------:R-:W-:Y:S01]  /*5af0*/  FMUL.FTZ R4, R68, -1.4426950216293334961 ;  /* 0xbfb8aa3b44047820 */ /* 0x000fe20000410000 */
[----:B------:R-:W-:Y:S01]  /*5b00*/  PRMT R24, RZ, 0x5410, R24 ;  /* 0x00005410ff187816 */ /* 0x000fe20000000018 */
[----:B------:R-:W-:Y:S01]  /*5b10*/  FADD.FTZ R82, -R75, 1 ;  /* 0x3f8000004b527421 */ /* 0x000fe20000010100 */
[----:B----4-:R-:W-:Y:S01]  /*5b20*/  PRMT R12, RZ, 0x5410, R12 ;  /* 0x00005410ff0c7816 */ /* 0x010fe2000000000c */
[----:B------:R-:W-:-:S03]  /*5b30*/  FMUL.FTZ R79, R74, R79 ;  /* 0x0000004f4a4f7220 */ /* 0x000fc60000410000 */
[----:B------:R-:W3:Y:S01]  /*5b40*/  MUFU.RCP R77, R77 ;  /* 0x0000004d004d7308 */ /* 0x000ee20000001000 */
[----:B------:R-:W-:Y:S01]  /*5b50*/  PRMT R66, RZ, 0x5410, R66 ;  /* 0x00005410ff427816 */ /* 0x000fe20000000042 */
[----:B------:R-:W-:Y:S02]  /*5b60*/  FFMA.FTZ R91, R71, R82, 1 ;  /* 0x3f800000475b7423 */ /* 0x000fe40000010052 */
[----:B------:R-:W-:Y:S02]  /*5b70*/  FMUL.FTZ R89, R79, R80 ;  /* 0x000000504f597220 */ /* 0x000fe40000410000 */
[----:B------:R-:W-:Y:S02]  /*5b80*/  FMUL.FTZ R82, R24, R12 ;  /* 0x0000000c18527220 */ /* 0x000fe40000410000 */
[----:B------:R-:W4:Y:S01]  /*5b90*/  MUFU.EX2 R4, R4 ;  /* 0x0000000400047308 */ /* 0x000f220000000800 */
[----:B0-----:R-:W-:Y:S02]  /*5ba0*/  FADD.FTZ R80, R3, 1 ;  /* 0x3f80000003507421 */ /* 0x001fe40000010000 */
[----:B------:R-:W0:Y:S01]  /*5bb0*/  LDS.U16 R3, [R54+0x1a] ;  /* 0x00001a0036037984 */ /* 0x000e220000000400 */
[----:B------:R-:W-:-:S02]  /*5bc0*/  FMUL.FTZ R2, R66, -1.4426950216293334961 ;  /* 0xbfb8aa3b42027820 */ /* 0x000fc40000410000 */
[----:B------:R-:W-:Y:S01]  /*5bd0*/  FMUL.FTZ R82, R75, R82 ;  /* 0x000000524b527220 */ /* 0x000fe20000410000 */
[----:B------:R-:W-:Y:S01]  /*5be0*/  PRMT R76, RZ, 0x5410, R76 ;  /* 0x00005410ff4c7816 */ /* 0x000fe2000000004c */
[----:B------:R-:W1:Y:S01]  /*5bf0*/  MUFU.RCP R78, R78 ;  /* 0x0000004e004e7308 */ /* 0x000e620000001000 */
[----:B------:R-:W-:Y:S02]  /*5c00*/  PRMT R23, RZ, 0x5410, R23 ;  /* 0x00005410ff177816 */ /* 0x000fe40000000017 */
[----:B-----5:R-:W-:Y:S01]  /*5c10*/  PRMT R7, RZ, 0x5410, R7 ;  /* 0x00005410ff077816 */ /* 0x020fe20000000007 */
[----:B------:R-:W-:Y:S02]  /*5c20*/  FMUL.FTZ R91, R82, R91 ;  /* 0x0000005b525b7220 */ /* 0x000fe40000410000 */
[----:B--2---:R-:W-:Y:S02]  /*5c30*/  FADD.FTZ R82, R0, 1 ;  /* 0x3f80000000527421 */ /* 0x004fe40000010000 */
[----:B------:R-:W2:Y:S01]  /*5c40*/  MUFU.EX2 R2, R2 ;  /* 0x0000000200027308 */ /* 0x000ea20000000800 */
[----:B------:R-:W5:Y:S01]  /*5c50*/  LDS.U16 R0, [R54+0x1e] ;  /* 0x00001e0036007984 */ /* 0x000f620000000400 */
[----:B------:R-:W-:-:S02]  /*5c60*/  FMUL.FTZ R83, R76, -1.4426950216293334961 ;  /* 0xbfb8aa3b4c537820 */ /* 0x000fc40000410000 */
[----:B---3--:R-:W-:Y:S02]  /*5c70*/  FADD.FTZ R81, -R77, 1 ;  /* 0x3f8000004d517421 */ /* 0x008fe40000010100 */
[----:B------:R-:W-:Y:S01]  /*5c80*/  FMUL.FTZ R90, R23, R7 ;  /* 0x00000007175a7220 */ /* 0x000fe20000410000 */
[----:B------:R-:W-:Y:S01]  /*5c90*/  PRMT R22, RZ, 0x5410, R22 ;  /* 0x00005410ff167816 */ /* 0x000fe20000000016 */
[----:B----4-:R-:W-:Y:S01]  /*5ca0*/  FADD.FTZ R79, R4, 1 ;  /* 0x3f800000044f7421 */ /* 0x010fe20000010000 */
[----:B------:R-:W-:Y:S01]  /*5cb0*/  PRMT R6, RZ, 0x5410, R6 ;  /* 0x00005410ff067816 */ /* 0x000fe20000000006 */
[----:B------:R-:W-:Y:S02]  /*5cc0*/  FFMA.FTZ R81, R70, R81, 1 ;  /* 0x3f80000046517423 */ /* 0x000fe40000010051 */
[----:B------:R-:W-:Y:S01]  /*5cd0*/  FMUL.FTZ R90, R77, R90 ;  /* 0x0000005a4d5a7220 */ /* 0x000fe20000410000 */
[----:B------:R-:W3:Y:S01]  /*5ce0*/  MUFU.EX2 R83, R83 ;  /* 0x0000005300537308 */ /* 0x000ee20000000800 */
[----:B-1----:R-:W-:-:S02]  /*5cf0*/  FADD.FTZ R4, -R78, 1 ;  /* 0x3f8000004e047421 */ /* 0x002fc40000010100 */
[----:B------:R-:W-:Y:S02]  /*5d00*/  FMUL.FTZ R90, R90, R81 ;  /* 0x000000515a5a7220 */ /* 0x000fe40000410000 */
[----:B------:R-:W-:-:S03]  /*5d10*/  FMUL.FTZ R81, R22, R6 ;  /* 0x0000000616517220 */ /* 0x000fc60000410000 */
[----:B------:R-:W1:Y:S01]  /*5d20*/  MUFU.RCP R79, R79 ;  /* 0x0000004f004f7308 */ /* 0x000e620000001000 */
[----:B------:R-:W-:Y:S02]  /*5d30*/  FMUL.FTZ R81, R78, R81 ;  /* 0x000000514e517220 */ /* 0x000fe40000410000 */
[----:B------:R-:W-:-:S05]  /*5d40*/  FFMA.FTZ R4, R69, R4, 1 ;  /* 0x3f80000045047423 */ /* 0x000fca0000010004 */
[----:B------:R-:W4:Y:S01]  /*5d50*/  MUFU.RCP R80, R80 ;  /* 0x0000005000507308 */ /* 0x000f220000001000 */
[----:B--2---:R-:W-:Y:S02]  /*5d60*/  FADD.FTZ R2, R2, 1 ;  /* 0x3f80000002027421 */ /* 0x004fe40000010000 */
[----:B------:R-:W-:Y:S01]  /*5d70*/  FMUL.FTZ R92, R81, R4 ;  /* 0x00000004515c7220 */ /* 0x000fe20000410000 */
[----:B------:R-:W-:Y:S02]  /*5d80*/  PRMT R21, RZ, 0x5410, R21 ;  /* 0x00005410ff157816 */ /* 0x000fe40000000015 */
[----:B------:R-:W-:Y:S02]  /*5d90*/  PRMT R5, RZ, 0x5410, R5 ;  /* 0x00005410ff057816 */ /* 0x000fe40000000005 */
[----:B------:R2:W0:Y:S01]  /*5da0*/  MUFU.RCP R81, R2 ;  /* 0x0000000200517308 */ /* 0x0004220000001000 */
[----:B------:R-:W-:Y:S01]  /*5db0*/  PRMT R20, RZ, 0x5410, R20 ;  /* 0x00005410ff147816 */ /* 0x000fe20000000014 */
[----:B---3--:R-:W-:Y:S01]  /*5dc0*/  FADD.FTZ R83, R83, 1 ;  /* 0x3f80000053537421 */ /* 0x008fe20000010000 */
[----:B------:R-:W-:Y:S01]  /*5dd0*/  PRMT R4, RZ, 0x5410, R93 ;  /* 0x00005410ff047816 */ /* 0x000fe2000000005d */
[----:B-1----:R-:W-:-:S02]  /*5de0*/  FADD.FTZ R95, -R79, 1 ;  /* 0x3f8000004f5f7421 */ /* 0x002fc40000010100 */
[----:B----4-:R-:W-:Y:S02]  /*5df0*/  FADD.FTZ R96, -R80, 1 ;  /* 0x3f80000050607421 */ /* 0x010fe40000010100 */
[----:B--2---:R-:W-:Y:S02]  /*5e00*/  FMUL.FTZ R2, R21, R5 ;  /* 0x0000000515027220 */ /* 0x004fe40000410000 */
[----:B------:R-:W-:Y:S01]  /*5e10*/  FMUL.FTZ R93, R20, R4 ;  /* 0x00000004145d7220 */ /* 0x000fe20000410000 */
[----:B------:R-:W1:Y:S01]  /*5e20*/  MUFU.RCP R82, R82 ;  /* 0x0000005200527308 */ /* 0x000e620000001000 */
[----:B------:R-:W-:Y:S01]  /*5e30*/  FFMA.FTZ R95, R68, R95, 1 ;  /* 0x3f800000445f7423 */ /* 0x000fe2000001005f */
[----:B------:R-:W-:Y:S01]  /*5e40*/  PRMT R19, RZ, 0x5410, R19 ;  /* 0x00005410ff137816 */ /* 0x000fe20000000013 */
[----:B------:R-:W-:Y:S01]  /*5e50*/  FFMA.FTZ R97, R67, R96, 1 ;  /* 0x3f80000043617423 */ /* 0x000fe20000010060 */
[----:B0-----:R-:W-:Y:S01]  /*5e60*/  PRMT R3, RZ, 0x5410, R3 ;  /* 0x00005410ff037816 */ /* 0x001fe20000000003 */
[----:B------:R-:W-:-:S03]  /*5e70*/  FMUL.FTZ R2, R79, R2 ;  /* 0x000000024f027220 */ /* 0x000fc60000410000 */
[----:B------:R-:W0:Y:S01]  /*5e80*/  MUFU.RCP R83, R83 ;  /* 0x0000005300537308 */ /* 0x000e220000001000 */
[----:B------:R-:W-:Y:S02]  /*5e90*/  FMUL.FTZ R96, R80, R93 ;  /* 0x0000005d50607220 */ /* 0x000fe40000410000 */
[----:B------:R-:W-:Y:S01]  /*5ea0*/  FMUL.FTZ R93, R2, R95 ;  /* 0x0000005f025d7220 */ /* 0x000fe20000410000 */
[----:B------:R-:W-:Y:S01]  /*5eb0*/  PRMT R2, RZ, 0x5410, R94 ;  /* 0x00005410ff027816 */ /* 0x000fe2000000005e */
[----:B------:R-:W-:Y:S02]  /*5ec0*/  FMUL.FTZ R95, R96, R97 ;  /* 0x00000061605f7220 */ /* 0x000fe40000410000 */
[----:B------:R-:W-:Y:S02]  /*5ed0*/  FADD.FTZ R97, -R81, 1 ;  /* 0x3f80000051617421 */ /* 0x000fe40000010100 */
[----:B------:R-:W-:Y:S01]  /*5ee0*/  FMUL.FTZ R94, R19, R3 ;  /* 0x00000003135e7220 */ /* 0x000fe20000410000 */
[----:B------:R-:W-:Y:S01]  /*5ef0*/  PRMT R18, RZ, 0x5410, R18 ;  /* 0x00005410ff127816 */ /* 0x000fe20000000012 */
[----:B------:R-:W-:Y:S01]  /*5f00*/  FFMA.FTZ R97, R66, R97, 1 ;  /* 0x3f80000042617423 */ /* 0x000fe20000010061 */
[----:B------:R-:W-:Y:S01]  /*5f10*/  PRMT R17, RZ, 0x5410, R17 ;  /* 0x00005410ff117816 */ /* 0x000fe20000000011 */
[----:B------:R-:W-:Y:S01]  /*5f20*/  FMUL.FTZ R94, R81, R94 ;  /* 0x0000005e515e7220 */ /* 0x000fe20000410000 */
[----:B-----5:R-:W-:Y:S01]  /*5f30*/  PRMT R0, RZ, 0x5410, R0 ;  /* 0x00005410ff007816 */ /* 0x020fe20000000000 */
[----:B-1----:R-:W-:-:S02]  /*5f40*/  FADD.FTZ R107, -R82, 1 ;  /* 0x3f800000526b7421 */ /* 0x002fc40000010100 */
[----:B------:R-:W-:Y:S02]  /*5f50*/  FMUL.FTZ R94, R94, R97 ;  /* 0x000000615e5e7220 */ /* 0x000fe40000410000 */
[----:B------:R-:W-:Y:S02]  /*5f60*/  FMUL.FTZ R99, R18, R2 ;  /* 0x0000000212637220 */ /* 0x000fe40000410000 */
[----:B0-----:R-:W-:Y:S02]  /*5f70*/  FADD.FTZ R97, -R83, 1 ;  /* 0x3f80000053617421 */ /* 0x001fe40000010100 */
[----:B------:R-:W-:Y:S02]  /*5f80*/  FMUL.FTZ R98, R17, R0 ;  /* 0x0000000011627220 */ /* 0x000fe40000410000 */
[----:B------:R-:W-:Y:S02]  /*5f90*/  FFMA.FTZ R107, R32, R107, 1 ;  /* 0x3f800000206b7423 */ /* 0x000fe4000001006b */
[----:B------:R-:W-:-:S02]  /*5fa0*/  FMUL.FTZ R96, R82, R99 ;  /* 0x0000006352607220 */ /* 0x000fc40000410000 */
[----:B------:R-:W-:Y:S02]  /*5fb0*/  FFMA.FTZ R97, R76, R97, 1 ;  /* 0x3f8000004c617423 */ /* 0x000fe40000010061 */
[----:B------:R-:W-:Y:S01]  /*5fc0*/  FMUL.FTZ R98, R83, R98 ;  /* 0x0000006253627220 */ /* 0x000fe20000410000 */
[----:B------:R-:W-:Y:S01]  /*5fd0*/  F2FP.BF16.PACK_AB R10, R11, R10 ;  /* 0x0000000a0b0a723e */ /* 0x000fe200000010ff */
[----:B------:R-:W-:Y:S01]  /*5fe0*/  BAR.SYNC.DEFER_BLOCKING 0x0 ;  /* 0x0000000000007b1d */ /* 0x000fe20000010000 */
[----:B------:R-:W-:Y:S02]  /*5ff0*/  FMUL.FTZ R96, R96, R107 ;  /* 0x0000006b60607220 */ /* 0x000fe40000410000 */
[----:B------:R-:W-:Y:S01]  /*6000*/  FMUL.FTZ R11, R98, R97 ;  /* 0x00000061620b7220 */ /* 0x000fe20000410000 */
[----:B------:R-:W-:Y:S02]  /*6010*/  F2FP.BF16.PACK_AB R88, R89, R88 ;  /* 0x000000585958723e */ /* 0x000fe400000010ff */
[----:B------:R-:W-:-:S02]  /*6020*/  F2FP.BF16.PACK_AB R84, R85, R84 ;  /* 0x000000545554723e */ /* 0x000fc400000010ff */
[----:B------:R-:W-:Y:S02]  /*6030*/  F2FP.BF16.PACK_AB R86, R87, R86 ;  /* 0x000000565756723e */ /* 0x000fe400000010ff */
[----:B------:R-:W-:Y:S02]  /*6040*/  ISETP.NE.AND P6, PT, R55, RZ, PT ;  /* 0x000000ff3700720c */ /* 0x000fe40003fc5270 */
[----:B------:R-:W-:Y:S02]  /*6050*/  PRMT R85, R10, 0x7632, R85 ;  /* 0x000076320a557816 */ /* 0x000fe40000000055 */
[----:B------:R-:W-:Y:S02]  /*6060*/  F2FP.BF16.PACK_AB R90, R90, R91 ;  /* 0x0000005b5a5a723e */ /* 0x000fe400000010ff */
[----:B------:R-:W-:Y:S02]  /*6070*/  F2FP.BF16.PACK_AB R92, R93, R92 ;  /* 0x0000005c5d5c723e */ /* 0x000fe400000010ff */
[----:B------:R-:W-:-:S02]  /*6080*/  F2FP.BF16.PACK_AB R94, R94, R95 ;  /* 0x0000005f5e5e723e */ /* 0x000fc400000010ff */
[----:B------:R-:W-:Y:S01]  /*6090*/  F2FP.BF16.PACK_AB R11, R11, R96 ;  /* 0x000000600b0b723e */ /* 0x000fe200000010ff */
[----:B------:R0:W-:Y:S01]  /*60a0*/  STS.U16 [R54], R10 ;  /* 0x0000000a36007388 */ /* 0x0001e20000000400 */
[----:B------:R-:W-:Y:S02]  /*60b0*/  PRMT R87, R84, 0x7632, R87 ;  /* 0x0000763254577816 */ /* 0x000fe40000000057 */
[----:B------:R-:W-:Y:S01]  /*60c0*/  PRMT R97, R86, 0x7632, R97 ;  /* 0x0000763256617816 */ /* 0x000fe20000000061 */
[----:B------:R1:W-:Y:S01]  /*60d0*/  STS.U16 [R54+0x4], R84 ;  /* 0x0000045436007388 */ /* 0x0003e20000000400 */
[----:B------:R-:W-:Y:S02]  /*60e0*/  PRMT R89, R94, 0x7632, R89 ;  /* 0x000076325e597816 */ /* 0x000fe40000000059 */
[----:B------:R-:W-:Y:S01]  /*60f0*/  PRMT R91, R11, 0x7632, R91 ;  /* 0x000076320b5b7816 */ /* 0x000fe2000000005b */
[----:B------:R2:W-:Y:S01]  /*6100*/  STS.U16 [R54+0x8], R86 ;  /* 0x0000085636007388 */ /* 0x0005e20000000400 */
[----:B0-----:R-:W-:-:S02]  /*6110*/  PRMT R10, R88, 0x7632, R10 ;  /* 0x00007632580a7816 */ /* 0x001fc4000000000a */
[----:B-1----:R-:W-:-:S03]  /*6120*/  PRMT R84, R90, 0x7632, R84 ;  /* 0x000076325a547816 */ /* 0x002fc60000000054 */
[----:B------:R0:W-:Y:S01]  /*6130*/  STS.U16 [R54+0xe], R10 ;  /* 0x00000e0a36007388 */ /* 0x0001e20000000400 */
[----:B--2---:R-:W-:-:S03]  /*6140*/  PRMT R86, R92, 0x7632, R86 ;  /* 0x000076325c567816 */ /* 0x004fc60000000056 */
[----:B------:R-:W-:Y:S04]  /*6150*/  STS.U16 [R54+0x2], R85 ;  /* 0x0000025536007388 */ /* 0x000fe80000000400 */
[----:B------:R-:W-:Y:S01]  /*6160*/  STS.U16 [R54+0x6], R87 ;  /* 0x0000065736007388 */ /* 0x000fe20000000400 */
        /* <DEDUP_REMOVED lines=39> */
[----:B------:R-:W-:-:S02]  /*63e0*/  FMUL.FTZ R60, R60, R9 ;  /* 0x000000093c3c7220 */ /* 0x000fc40000410000 */
[----:B------:R-:W-:Y:S01]  /*63f0*/  FMUL.FTZ R61, R61, R8 ;  /* 0x000000083d3d7220 */ /* 0x000fe20000410000 */
[----:B0-----:R-:W-:-:S13]  /*6400*/  ISETP.GE.AND P0, PT, R56, R99, PT ;  /* 0x000000633800720c */ /* 0x001fda0003f06270 */
[----:B------:R-:W-:Y:S05]  /*6410*/  @P0 BRA `(.L_x_491) ;  /* 0x000000c000000947 */ /* 0x000fea0003800000 */
[----:B-1----:R-:W-:Y:S01]  /*6420*/  MOV R8, UR12 ;  /* 0x0000000c00087c02 */ /* 0x002fe20008000f00 */
        /* <DEDUP_REMOVED lines=11> */
.L_x_491:
[----:B-1----:R-:W-:Y:S05]  /*64e0*/  BSYNC B0 ;  /* 0x0000000000007941 */ /* 0x002fea0003800000 */
.L_x_490:
[----:B------:R-:W-:Y:S01]  /*64f0*/  ULDC.64 UR34, c[0x0][0x2f0] ;  /* 0x0000bc0000227ab9 */ /* 0x000fe20000000a00 */
[----:B------:R-:W-:Y:S01]  /*6500*/  LEA R8, P0, R56, c[0x0][0x338], 0x1 ;  /* 0x0000ce0038087a11 */ /* 0x000fe200078008ff */
[----:B------:R-:W-:Y:S01]  /*6510*/  UMOV UR9, UR36 ;  /* 0x0000002400097c82 */ /* 0x000fe20008000000 */
[-C--:B------:R-:W-:Y:S01]  /*6520*/  ISETP.GE.AND P2, PT, R125, R99.reuse, PT ;  /* 0x000000637d00720c */ /* 0x080fe20003f46270 */
[----:B------:R-:W-:Y:S01]  /*6530*/  UIMAD UR37, UR11, UR34, URZ ;  /* 0x000000220b2572a4 */ /* 0x000fe2000f8e023f */
[-C--:B------:R-:W-:Y:S01]  /*6540*/  ISETP.GE.AND P3, PT, R162, R99.reuse, PT ;  /* 0x00000063a200720c */ /* 0x080fe20003f66270 */
[----:B------:R-:W-:Y:S01]  /*6550*/  UIMAD.WIDE.U32 UR8, UR10, UR34, UR8 ;  /* 0x000000220a0872a5 */ /* 0x000fe2000f8e0008 */
[-C--:B------:R-:W-:Y:S01]  /*6560*/  ISETP.GE.AND P4, PT, R161, R99.reuse, PT ;  /* 0x00000063a100720c */ /* 0x080fe20003f86270 */
[----:B------:R-:W-:Y:S01]  /*6570*/  UIMAD UR35, UR10, UR35, UR37 ;  /* 0x000000230a2372a4 */ /* 0x000fe2000f8e0225 */
[----:B------:R-:W-:Y:S01]  /*6580*/  ISETP.GE.AND P5, PT, R124, R99, PT ;  /* 0x000000637c00720c */ /* 0x000fe20003fa6270 */
[----:B------:R-:W-:Y:S01]  /*6590*/  UIADD3 UR34, UP0, UR41, UR8, URZ ;  /* 0x0000000829227290 */ /* 0x000fe2000ff1e03f */
[----:B------:R-:W-:-:S02]  /*65a0*/  FMUL.FTZ R71, R71, R75 ;  /* 0x0000004b47477220 */ /* 0x000fc40000410000 */
[----:B------:R-:W-:Y:S01]  /*65b0*/  FMUL.FTZ R62, R62, R102 ;  /* 0x000000663e3e7220 */ /* 0x000fe20000410000 */
[----:B------:R-:W-:Y:S01]  /*65c0*/  UIADD3.X UR8, UR42, UR35, UR9, UP0, !UPT ;  /* 0x000000232a087290 */ /* 0x000fe200087fe409 */
[----:B------:R-:W-:Y:S01]  /*65d0*/  FMUL.FTZ R63, R63, R101 ;  /* 0x000000653f3f7220 */ /* 0x000fe20000410000 */
[----:B------:R-:W-:Y:S01]  /*65e0*/  MOV R9, UR34 ;  /* 0x0000002200097c02 */ /* 0x000fe20008000f00 */
[----:B------:R-:W-:Y:S01]  /*65f0*/  FMUL.FTZ R65, R65, R100 ;  /* 0x0000006441417220 */ /* 0x000fe20000410000 */
[----:B0-----:R-:W-:Y:S01]  /*6600*/  MOV R10, UR34 ;  /* 0x00000022000a7c02 */ /* 0x001fe20008000f00 */
        /* <DEDUP_REMOVED lines=10> */
[----:B------:R-:W-:-:S02]  /*66b0*/  FMUL.FTZ R11, R103, R104 ;  /* 0x00000068670b7220 */ /* 0x000fc40000410000 */
[----:B------:R0:W-:Y:S01]  /*66c0*/  @!P2 STG.E.U16 [R8.64+-0xf40], R86 ;  /* 0xfff0c0560800a986 */ /* 0x0001e2000c101520 */
[----:B------:R-:W-:Y:S01]  /*66d0*/  ISETP.GE.AND P2, PT, R163, R99, PT ;  /* 0x00000063a300720c */ /* 0x000fe20003f46270 */
[----:B------:R-:W-:Y:S02]  /*66e0*/  FMUL.FTZ R68, R68, R79 ;  /* 0x0000004f44447220 */ /* 0x000fe40000410000 */
[----:B------:R0:W-:Y:S01]  /*66f0*/  @!P3 STG.E.U16 [R8.64+-0xe40], R90 ;  /* 0xfff1c05a0800b986 */ /* 0x0001e2000c101520 */
[-C--:B------:R-:W-:Y:S01]  /*6700*/  ISETP.GE.AND P3, PT, R108, R99.reuse, PT ;  /* 0x000000636c00720c */ /* 0x080fe20003f66270 */
[----:B------:R-:W-:Y:S02]  /*6710*/  FMUL.FTZ R67, R67, R80 ;  /* 0x0000005043437220 */ /* 0x000fe40000410000 */
[----:B------:R0:W-:Y:S01]  /*6720*/  @!P0 STG.E.U16 [R8.64+-0xf80], R85 ;  /* 0xfff0805508008986 */ /* 0x0001e2000c101520 */
[----:B------:R-:W-:Y:S01]  /*6730*/  ISETP.GE.AND P0, PT, R164, R99, PT ;  /* 0x00000063a400720c */ /* 0x000fe20003f06270 */
[----:B------:R-:W-:-:S02]  /*6740*/  FMUL.FTZ R66, R66, R81 ;  /* 0x0000005142427220 */ /* 0x000fc40000410000 */
[----:B------:R0:W-:Y:S01]  /*6750*/  @!P1 STG.E.U16 [R8.64+-0xf00], R87 ;  /* 0xfff1005708009986 */ /* 0x0001e2000c101520 */
[-C--:B------:R-:W-:Y:S01]  /*6760*/  ISETP.GE.AND P1, PT, R123, R99.reuse, PT ;  /* 0x000000637b00720c */ /* 0x080fe20003f26270 */
[----:B------:R-:W-:Y:S02]  /*6770*/  FMUL.FTZ R75, R32, R82 ;  /* 0x00000052204b7220 */ /* 0x000fe40000410000 */
[----:B------:R0:W-:Y:S01]  /*6780*/  @!P2 STG.E.U16 [R8.64+-0xe80], R89 ;  /* 0xfff180590800a986 */ /* 0x0001e2000c101520 */
[----:B------:R-:W-:Y:S01]  /*6790*/  ISETP.GE.AND P2, PT, R109, R99, PT ;  /* 0x000000636d00720c */ /* 0x000fe20003f46270 */
[----:B------:R-:W-:Y:S02]  /*67a0*/  FMUL.FTZ R76, R76, R83 ;  /* 0x000000534c4c7220 */ /* 0x000fe40000410000 */
[----:B------:R0:W-:Y:S01]  /*67b0*/  @!P4 STG.E.U16 [R8.64+-0xe00], R91 ;  /* 0xfff2005b0800c986 */ /* 0x0001e2000c101520 */
        /* <DEDUP_REMOVED lines=12> */
[----:B------:R-:W-:Y:S02]  /*6880*/  FMUL.FTZ R28, R28, R62 ;  /* 0x0000003e1c1c7220 */ /* 0x000fe40000410000 */
[----:B------:R-:W-:Y:S01]  /*6890*/  FMUL.FTZ R27, R27, R63 ;  /* 0x0000003f1b1b7220 */ /* 0x000fe20000410000 */
[----:B------:R0:W-:Y:S01]  /*68a0*/  @!P0 STG.E.U16 [R8.64+-0xd40], R94 ;  /* 0xfff2c05e08008986 */ /* 0x0001e2000c101520 */
[----:B------:R-:W-:Y:S01]  /*68b0*/  ISETP.NE.U32.AND P0, PT, RZ, c[0x0][0x270], PT ;  /* 0x00009c00ff007a0c */ /* 0x000fe20003f05070 */
[----:B------:R-:W-:Y:S02]  /*68c0*/  FMUL.FTZ R26, R26, R65 ;  /* 0x000000411a1a7220 */ /* 0x000fe40000410000 */
[----:B------:R0:W-:Y:S01]  /*68d0*/  @!P5 STG.E.U16 [R8.64+-0xcc0], R96 ;  /* 0xfff340600800d986 */ /* 0x0001e2000c101520 */
[----:B------:R-:W-:Y:S01]  /*68e0*/  ISETP.NE.AND.EX P0, PT, RZ, c[0x0][0x274], PT, P0 ;  /* 0x00009d00ff007a0c */ /* 0x000fe20003f05300 */
[----:B------:R-:W-:-:S02]  /*68f0*/  FMUL.FTZ R25, R25, R72 ;  /* 0x0000004819197220 */ /* 0x000fc40000410000 */
[----:B------:R0:W-:Y:S01]  /*6900*/  @!P1 STG.E.U16 [R8.64+-0xc80], R97 ;  /* 0xfff3806108009986 */ /* 0x0001e2000c101520 */
[----:B------:R-:W-:Y:S02]  /*6910*/  FMUL.FTZ R24, R24, R71 ;  /* 0x0000004718187220 */ /* 0x000fe40000410000 */
[----:B------:R-:W-:Y:S01]  /*6920*/  FMUL.FTZ R23, R23, R70 ;  /* 0x0000004617177220 */ /* 0x000fe20000410000 */
[----:B------:R0:W-:Y:S01]  /*6930*/  @!P2 STG.E.U16 [R8.64+-0xfc0], R84 ;  /* 0xfff040540800a986 */ /* 0x0001e2000c101520 */
[----:B------:R-:W-:Y:S02]  /*6940*/  FMUL.FTZ R22, R22, R69 ;  /* 0x0000004516167220 */ /* 0x000fe40000410000 */
[----:B------:R-:W-:Y:S01]  /*6950*/  FMUL.FTZ R21, R21, R68 ;  /* 0x0000004415157220 */ /* 0x000fe20000410000 */
[----:B------:R0:W-:Y:S01]  /*6960*/  @!P3 STG.E.U16 [R8.64+-0xc40], R98 ;  /* 0xfff3c0620800b986 */ /* 0x0001e2000c101520 */
[----:B------:R-:W-:Y:S02]  /*6970*/  FMUL.FTZ R20, R20, R67 ;  /* 0x0000004314147220 */ /* 0x000fe40000410000 */
[----:B------:R-:W-:-:S02]  /*6980*/  FMUL.FTZ R19, R19, R66 ;  /* 0x0000004213137220 */ /* 0x000fc40000410000 */
[----:B------:R-:W-:Y:S02]  /*6990*/  FMUL.FTZ R18, R18, R75 ;  /* 0x0000004b12127220 */ /* 0x000fe40000410000 */
        /* <DEDUP_REMOVED lines=16> */
[----:B0-----:R-:W-:Y:S01]  /*6aa0*/  PRMT R8, R10, 0x7632, R8 ;  /* 0x000076320a087816 */ /* 0x001fe20000000008 */
[----:B------:R-:W-:Y:S01]  /*6ab0*/  FMUL.FTZ R12, R71, R12 ;  /* 0x0000000c470c7220 */ /* 0x000fe20000410000 */
[----:B------:R-:W-:Y:S01]  /*6ac0*/  F2FP.BF16.PACK_AB R15, R15, R16 ;  /* 0x000000100f0f723e */ /* 0x000fe200000010ff */
        /* <DEDUP_REMOVED lines=11> */
[----:B------:R0:W-:Y:S01]  /*6b80*/  STS.U16 [R54+0x6], R8 ;  /* 0x0000060836007388 */ /* 0x0001e20000000400 */
[----:B------:R-:W-:Y:S01]  /*6b90*/  FMUL.FTZ R9, R76, R0 ;  /* 0x000000004c097220 */ /* 0x000fe20000410000 */
[----:B------:R-:W-:-:S02]  /*6ba0*/  PRMT R0, R42, 0x7632, R0 ;  /* 0x000076322a007816 */ /* 0x000fc40000000000 */
[----:B------:R-:W-:Y:S01]  /*6bb0*/  F2FP.BF16.PACK_AB R3, R3, R4 ;  /* 0x000000040303723e */ /* 0x000fe200000010ff */
[----:B------:R-:W-:Y:S01]  /*6bc0*/  STS.U16 [R54], R42 ;  /* 0x0000002a36007388 */ /* 0x000fe20000000400 */
[----:B------:R-:W-:Y:S02]  /*6bd0*/  F2FP.BF16.PACK_AB R2, R9, R2 ;  /* 0x000000020902723e */ /* 0x000fe400000010ff */
[----:B------:R-:W-:Y:S01]  /*6be0*/  PRMT R6, R7, 0x7632, R6 ;  /* 0x0000763207067816 */ /* 0x000fe20000000006 */
[----:B------:R1:W-:Y:S01]  /*6bf0*/  STS.U16 [R54+0x2], R0 ;  /* 0x0000020036007388 */ /* 0x0003e20000000400 */
[----:B------:R-:W-:Y:S02]  /*6c00*/  PRMT R4, R5, 0x7632, R4 ;  /* 0x0000763205047816 */ /* 0x000fe40000000004 */
[----:B0-----:R-:W-:Y:S01]  /*6c10*/  PRMT R8, R3, 0x7632, R8 ;  /* 0x0000763203087816 */ /* 0x001fe20000000008 */
[----:B------:R-:W-:Y:S01]  /*6c20*/  STS.U16 [R54+0x8], R15 ;  /* 0x0000080f36007388 */ /* 0x000fe20000000400 */
[----:B------:R-:W-:-:S02]  /*6c30*/  PRMT R10, R2, 0x7610, R10 ;  /* 0x00007610020a7816 */ /* 0x000fc4000000000a */
[----:B------:R-:W-:Y:S01]  /*6c40*/  PRMT R12, R2, 0x7632, R12 ;  /* 0x00007632020c7816 */ /* 0x000fe2000000000c */
[----:B------:R-:W-:Y:S01]  /*6c50*/  STS.U16 [R54+0xa], R11 ;  /* 0x00000a0b36007388 */ /* 0x000fe20000000400 */
[----:B------:R-:W-:Y:S01]  /*6c60*/  MOV R2, UR7 ;  /* 0x0000000700027c02 */ /* 0x000fe20008000f00 */
[----:B------:R-:W-:Y:S01]  /*6c70*/  UIMAD UR7, UR13, UR8, URZ ;  /* 0x000000080d0772a4 */ /* 0x000fe2000f8e023f */
[----:B-1----:R-:W-:Y:S01]  /*6c80*/  PRMT R0, R13, 0x7632, R0 ;  /* 0x000076320d007816 */ /* 0x002fe20000000000 */
        /* <DEDUP_REMOVED lines=48> */
.L_x_494:
[----:B------:R-:W-:Y:S05]  /*6f90*/  BSYNC B0 ;  /* 0x0000000000007941 */ /* 0x000fea0003800000 */
.L_x_493:
[----:B------:R-:W-:Y:S01]  /*6fa0*/  ULDC.64 UR8, c[0x0][0x218] ;  /* 0x0000860000087ab9 */ /* 0x000fe20000000a00 */
[C---:B0-----:R-:W-:Y:S01]  /*6fb0*/  LEA R2, P0, R56.reuse, c[0x0][0x270], 0x1 ;  /* 0x00009c0038027a11 */ /* 0x041fe200078008ff */
        /* <DEDUP_REMOVED lines=9> */
[----:B------:R-:W-:-:S02]  /*7050*/  ISETP.GE.AND P4, PT, R124, R0, PT ;  /* 0x000000007c00720c */ /* 0x000fc40003f86270 */
[----:B------:R-:W-:Y:S01]  /*7060*/  ISETP.GE.AND P5, PT, R123, R0, PT ;  /* 0x000000007b00720c */ /* 0x000fe20003fa6270 */
[----:B------:R-:W-:Y:S01]  /*7070*/  UIADD3.X UR34, UR42, UR8, UR35, UP0, !UPT ;  /* 0x000000082a227290 */ /* 0x000fe200087fe423 */
[----:B------:R-:W-:-:S05]  /*7080*/  IMAD.U32 R4, RZ, RZ, UR7 ;  /* 0x00000007ff047e24 */ /* 0x000fca000f8e00ff */
        /* <DEDUP_REMOVED lines=28> */
.L_x_492:
[----:B------:R-:W2:Y:S01]  /*7250*/  LDL.LU R0, [R1+0x7c] ;  /* 0x00007c0001007983 */ /* 0x000ea20000300800 */
[----:B0-----:R-:W-:Y:S01]  /*7260*/  PRMT R3, RZ, 0x5410, R142 ;  /* 0x00005410ff037816 */ /* 0x001fe2000000008e */
[----:B------:R-:W-:Y:S01]  /*7270*/  FMUL.FTZ R160, R32, UR4 ;  /* 0x0000000420a07c20 */ /* 0x000fe20008410000 */
[----:B------:R-:W-:Y:S01]  /*7280*/  PRMT R2, RZ, 0x5410, R140 ;  /* 0x00005410ff027816 */ /* 0x000fe2000000008c */
        /* <DEDUP_REMOVED lines=21> */
[----:B------:R-:W-:Y:S01]  /*73e0*/  IMAD.MOV.U32 R16, RZ, RZ, RZ ;  /* 0x000000ffff107224 */ /* 0x000fe200078e00ff */
[----:B------:R-:W-:Y:S01]  /*73f0*/  BAR.SYNC.DEFER_BLOCKING 0x0 ;  /* 0x0000000000007b1d */ /* 0x000fe20000010000 */
[----:B--2---:R-:W-:-:S04]  /*7400*/  FFMA.FTZ R0, R32, R3, R0 ;  /* 0x0000000320007223 */ /* 0x004fc80000010000 */
        /* <DEDUP_REMOVED lines=25> */
[----:B------:R-:W-:Y:S02]  /*75a0*/  MOV R2, c[0x0][0x16c] ;  /* 0x00005b0000027a02 */ /* 0x000fe40000000f00 */
[----:B------:R-:W-:Y:S02]  /*75b0*/  PRMT R0, RZ, 0x5410, R112 ;  /* 0x00005410ff007816 */ /* 0x000fe40000000070 */
[----:B------:R-:W-:Y:S02]  /*75c0*/  ISETP.GE.AND P0, PT, R2, 0x1, PT ;  /* 0x000000010200780c */ /* 0x000fe40003f06270 */
[----:B------:R-:W-:Y:S01]  /*75d0*/  PRMT R2, RZ, 0x5410, R53 ;  /* 0x00005410ff027816 */ /* 0x000fe20000000035 */
[----:B------:R-:W-:-:S04]  /*75e0*/  FFMA.FTZ R0, R18, R0, R3 ;  /* 0x0000000012007223 */ /* 0x000fc80000010003 */
[----:B------:R-:W-:Y:S02]  /*75f0*/  FFMA.FTZ R0, R17, R2, R0 ;  /* 0x0000000211007223 */ /* 0x000fe40000010000 */
[----:B------:R-:W-:-:S03]  /*7600*/  CS2R R2, SRZ ;  /* 0x0000000000027805 */ /* 0x000fc6000001ff00 */
[----:B------:R0:W-:Y:S02]  /*7610*/  STL [R1+0x7c], R0 ;  /* 0x00007c0001007387 */ /* 0x0001e40000100800 */
[----:B0-----:R-:W-:Y:S01]  /*7620*/  HFMA2.MMA R0, -RZ, RZ, 0, 0 ;  /* 0x00000000ff007435 */ /* 0x001fe200000001ff */
        /* <DEDUP_REMOVED lines=17> */
.L_x_543:
[----:B------:R-:W-:Y:S01]  /*7740*/  ULDC.64 UR36, c[0x0][0x180] ;  /* 0x0000600000247ab9 */ /* 0x000fe20000000a00 */
[----:B------:R-:W2:Y:S01]  /*7750*/  LDL R85, [R1+0x8] ;  /* 0x0000080001557983 */ /* 0x000ea20000100800 */
[----:B------:R-:W-:Y:S02]  /*7760*/  UIMAD UR38, UR11, UR36, URZ ;  /* 0x000000240b2672a4 */ /* 0x000fe4000f8e023f */
[----:B------:R-:W-:Y:S01]  /*7770*/  UIMAD.WIDE.U32 UR34, UR10, UR36, URZ ;  /* 0x000000240a2272a5 */ /* 0x000fe2000f8e003f */
[----:B------:R-:W3:Y:S01]  /*7780*/  LDL R84, [R1+0x4] ;  /* 0x0000040001547983 */ /* 0x000ee20000100800 */
[----:B------:R-:W-:-:S02]  /*7790*/  UIMAD UR38, UR10, UR37, UR38 ;  /* 0x000000250a2672a4 */ /* 0x000fc4000f8e0226 */
[----:B------:R-:W-:Y:S01]  /*77a0*/  USHF.R.S32.HI UR44, URZ, 0x1f, UR7 ;  /* 0x0000001f3f2c7899 */ /* 0x000fe20008011407 */
[----:B------:R-:W4:Y:S01]  /*77b0*/  LDL R83, [R1] ;  /* 0x0000000001537983 */ /* 0x000f220000100800 */
[----:B------:R-:W-:Y:S02]  /*77c0*/  ULDC.64 UR36, c[0x0][0x188] ;  /* 0x0000620000247ab9 */ /* 0x000fe40000000a00 */
[----:B------:R-:W-:Y:S01]  /*77d0*/  UIADD3 UR35, UR35, UR38, URZ ;  /* 0x0000002623237290 */ /* 0x000fe2000fffe03f */
[----:B------:R-:W-:Y:S01]  /*77e0*/  MOV R41, UR7 ;  /* 0x0000000700297c02 */ /* 0x000fe20008000f00 */
[----:B------:R-:W-:Y:S01]  /*77f0*/  UIMAD UR45, UR44, UR36, URZ ;  /* 0x000000242c2d72a4 */ /* 0x000fe2000f8e023f */
[----:B------:R-:W4:Y:S01]  /*7800*/  LDL R82, [R1+0x4c] ;  /* 0x00004c0001527983 */ /* 0x000f220000100800 */
[----:B------:R-:W-:Y:S02]  /*7810*/  ULDC.64 UR38, c[0x0][0x220] ;  /* 0x0000880000267ab9 */ /* 0x000fe40000000a00 */
[----:B------:R-:W-:Y:S01]  /*7820*/  UIMAD UR45, UR7, UR37, UR45 ;  /* 0x00000025072d72a4 */ /* 0x000fe2000f8e022d */
[----:B------:R-:W4:Y:S01]  /*7830*/  LDL R81, [R1+0x50] ;  /* 0x0000500001517983 */ /* 0x000f220000100800 */
[----:B------:R-:W-:-:S03]  /*7840*/  UIMAD.WIDE.U32 UR36, UR7, UR36, UR34 ;  /* 0x00000024072472a5 */ /* 0x000fc6000f8e0022 */
[----:B------:R-:W-:Y:S01]  /*7850*/  ULDC.64 UR34, c[0x0][0x1c0] ;  /* 0x0000700000227ab9 */ /* 0x000fe20000000a00 */
[----:B------:R-:W4:Y:S01]  /*7860*/  LDL R80, [R1+0x64] ;  /* 0x0000640001507983 */ /* 0x000f220000100800 */
[----:B------:R-:W-:Y:S01]  /*7870*/  UIMAD UR46, UR44, UR34, URZ ;  /* 0x000000222c2e72a4 */ /* 0x000fe2000f8e023f */
[----:B------:R-:W-:Y:S02]  /*7880*/  IMAD.WIDE.U32 R40, R41, c[0x0][0x1c0], R56 ;  /* 0x0000700029287a25 */ /* 0x000fe400078e0038 */
[----:B------:R-:W4:Y:S01]  /*7890*/  LDL R79, [R1+0x60] ;  /* 0x00006000014f7983 */ /* 0x000f220000100800 */
[----:B------:R-:W-:Y:S02]  /*78a0*/  UIMAD UR35, UR7, UR35, UR46 ;  /* 0x00000023072372a4 */ /* 0x000fe4000f8e022e */
[----:B------:R-:W-:Y:S01]  /*78b0*/  LEA R42, P0, R40, UR22, 0x1 ;  /* 0x00000016282a7c11 */ /* 0x000fe2000f8008ff */
[----:B------:R-:W4:Y:S03]  /*78c0*/  LDL R77, [R1+0x5c] ;  /* 0x00005c00014d7983 */ /* 0x000f260000100800 */
[----:B------:R-:W-:Y:S01]  /*78d0*/  IADD3 R41, R41, UR35, RZ ;  /* 0x0000002329297c10 */ /* 0x000fe2000fffe0ff */
[----:B------:R-:W4:Y:S01]  /*78e0*/  LDL R72, [R1+0x58] ;  /* 0x0000580001487983 */ /* 0x000f220000100800 */
[----:B------:R-:W-:-:S02]  /*78f0*/  ULEA UR38, UP0, UR36, UR38, 0x2 ;  /* 0x0000002624267291 */ /* 0x000fc4000f80103f */
[----:B------:R-:W-:Y:S01]  /*7900*/  LEA.HI.X R43, R40, UR23, R41, 0x1, P0 ;  /* 0x00000017282b7c11 */ /* 0x000fe200080f0c29 */
[----:B------:R-:W-:Y:S01]  /*7910*/  UIADD3 UR34, UR37, UR45, URZ ;  /* 0x0000002d25227290 */ /* 0x000fe2000fffe03f */
[----:B------:R-:W4:Y:S02]  /*7920*/  LDL R40, [R1+0x54] ;  /* 0x0000540001287983 */ /* 0x000f240000100800 */
[----:B------:R-:W-:Y:S01]  /*7930*/  MOV R60, UR38 ;  /* 0x00000026003c7c02 */ /* 0x000fe20008000f00 */
[----:B------:R-:W-:Y:S01]  /*7940*/  ULEA.HI.X UR39, UR36, UR39, UR34, 0x2, UP0 ;  /* 0x0000002724277291 */ /* 0x000fe200080f1422 */
[----:B------:R-:W-:Y:S01]  /*7950*/  PRMT R62, RZ, 0x7610, R62 ;  /* 0x00007610ff3e7816 */ /* 0x000fe2000000003e */
[----:B------:R-:W4:Y:S01]  /*7960*/  LDL R93, [R1+0x48] ;  /* 0x00004800015d7983 */ /* 0x000f220000100800 */
[----:B------:R-:W-:Y:S02]  /*7970*/  ULDC UR34, c[0x0][0x168] ;  /* 0x00005a0000227ab9 */ /* 0x000fe40000000800 */
[----:B------:R-:W-:Y:S01]  /*7980*/  UIADD3 UR34, -UR25, UR34, URZ ;  /* 0x0000002219227290 */ /* 0x000fe2000fffe13f */
[----:B------:R-:W-:Y:S01]  /*7990*/  IMAD.U32 R61, RZ, RZ, UR39 ;  /* 0x00000027ff3d7e24 */ /* 0x000fe2000f8e00ff */
[----:B------:R-:W-:Y:S01]  /*79a0*/  PRMT R63, RZ, 0x7610, R63 ;  /* 0x00007610ff3f7816 */ /* 0x000fe2000000003f */
[----:B------:R-:W4:Y:S04]  /*79b0*/  LDL R92, [R1+0x44] ;  /* 0x00004400015c7983 */ /* 0x000f280000100800 */
[----:B------:R0:W4:Y:S01]  /*79c0*/  LDG.E R71, [R60.64] ;  /* 0x000000203c477981 */ /* 0x000122000c1e1900 */
[----:B------:R-:W-:-:S02]  /*79d0*/  ISETP.GE.AND P1, PT, R56, UR34, PT ;  /* 0x0000002238007c0c */ /* 0x000fc4000bf26270 */
[----:B------:R-:W-:Y:S01]  /*79e0*/  PRMT R64, RZ, 0x7610, R64 ;  /* 0x00007610ff407816 */ /* 0x000fe20000000040 */
[----:B------:R-:W4:Y:S01]  /*79f0*/  LDL R91, [R1+0x40] ;  /* 0x00004000015b7983 */ /* 0x000f220000100800 */
[----:B------:R-:W-:Y:S02]  /*7a00*/  PRMT R65, RZ, 0x7610, R65 ;  /* 0x00007610ff417816 */ /* 0x000fe40000000041 */
[----:B------:R-:W-:Y:S01]  /*7a10*/  ISETP.GE.AND P5, PT, R165, UR34, PT ;  /* 0x00000022a5007c0c */ /* 0x000fe2000bfa6270 */
[----:B------:R-:W4:Y:S01]  /*7a20*/  LDL R90, [R1+0x3c] ;  /* 0x00003c00015a7983 */ /* 0x000f220000100800 */
[----:B------:R-:W-:Y:S02]  /*7a30*/  ISETP.GE.AND P0, PT, R164, UR34, PT ;  /* 0x00000022a4007c0c */ /* 0x000fe4000bf06270 */
[----:B------:R-:W-:Y:S01]  /*7a40*/  PRMT R66, RZ, 0x7610, R66 ;  /* 0x00007610ff427816 */ /* 0x000fe20000000042 */
[----:B------:R-:W4:Y:S04]  /*7a50*/  LDL R89, [R1+0x38] ;  /* 0x0000380001597983 */ /* 0x000f280000100800 */
[----:B------:R-:W4:Y:S01]  /*7a60*/  @!P1 LDG.E.U16 R62, [R42.64] ;  /* 0x000000202a3e9981 */ /* 0x000f22000c1e1500 */
[----:B------:R-:W-:-:S02]  /*7a70*/  ISETP.GE.AND P1, PT, R163, UR34, PT ;  /* 0x00000022a3007c0c */ /* 0x000fc4000bf26270 */
[----:B------:R-:W-:Y:S01]  /*7a80*/  PRMT R67, RZ, 0x7610, R67 ;  /* 0x00007610ff437816 */ /* 0x000fe20000000043 */
[----:B------:R-:W4:Y:S01]  /*7a90*/  @!P5 LDG.E.U16 R66, [R42.64+0x100] ;  /* 0x000100202a42d981 */ /* 0x000f22000c1e1500 */
[----:B------:R-:W-:Y:S02]  /*7aa0*/  PRMT R68, RZ, 0x7610, R68 ;  /* 0x00007610ff447816 */ /* 0x000fe40000000044 */
[----:B0-----:R-:W-:Y:S01]  /*7ab0*/  PRMT R60, RZ, 0x7610, R60 ;  /* 0x00007610ff3c7816 */ /* 0x001fe2000000003c */
[----:B------:R-:W4:Y:S01]  /*7ac0*/  LDL R88, [R1+0x34] ;  /* 0x0000340001587983 */ /* 0x000f220000100800 */
[----:B------:R-:W-:Y:S02]  /*7ad0*/  PRMT R61, RZ, 0x7610, R61 ;  /* 0x00007610ff3d7816 */ /* 0x000fe4000000003d */
[----:B------:R-:W-:Y:S01]  /*7ae0*/  PRMT R69, RZ, 0x7610, R69 ;  /* 0x00007610ff457816 */ /* 0x000fe20000000045 */
[----:B------:R-:W4:Y:S04]  /*7af0*/  @!P0 LDG.E.U16 R67, [R42.64+0x140] ;  /* 0x000140202a438981 */ /* 0x000f28000c1e1500 */
[----:B------:R-:W4:Y:S01]  /*7b00*/  @!P1 LDG.E.U16 R68, [R42.64+0x180] ;  /* 0x000180202a449981 */ /* 0x000f22000c1e1500 */
[----:B------:R-:W-:-:S02]  /*7b10*/  PRMT R70, RZ, 0x7610, R70 ;  /* 0x00007610ff467816 */ /* 0x000fc40000000046 */
[----:B------:R-:W-:Y:S01]  /*7b20*/  PRMT R73, RZ, 0x7610, R73 ;  /* 0x00007610ff497816 */ /* 0x000fe20000000049 */
[----:B------:R-:W4:Y:S01]  /*7b30*/  LDL R87, [R1+0x30] ;  /* 0x0000300001577983 */ /* 0x000f220000100800 */
[----:B------:R-:W-:Y:S02]  /*7b40*/  PRMT R74, RZ, 0x7610, R74 ;  /* 0x00007610ff4a7816 */ /* 0x000fe4000000004a */
[----:B------:R-:W-:Y:S01]  /*7b50*/  PRMT R75, RZ, 0x7610, R75 ;  /* 0x00007610ff4b7816 */ /* 0x000fe2000000004b */
[----:B------:R-:W4:Y:S01]  /*7b60*/  LDL R86, [R1+0x2c] ;  /* 0x00002c0001567983 */ /* 0x000f220000100800 */
[----:B------:R-:W-:Y:S02]  /*7b70*/  PRMT R76, RZ, 0x7610, R76 ;  /* 0x00007610ff4c7816 */ /* 0x000fe4000000004c */
[----:B------:R-:W-:Y:S02]  /*7b80*/  PRMT R78, RZ, 0x7610, R78 ;  /* 0x00007610ff4e7816 */ /* 0x000fe4000000004e */
[----:B--2---:R-:W-:-:S02]  /*7b90*/  ISETP.GE.AND P2, PT, R85, UR34, PT ;  /* 0x0000002255007c0c */ /* 0x004fc4000bf46270 */
[----:B------:R-:W2:Y:S01]  /*7ba0*/  LDL R85, [R1+0x28] ;  /* 0x0000280001557983 */ /* 0x000ea20000100800 */
[----:B---3--:R-:W-:-:S03]  /*7bb0*/  ISETP.GE.AND P3, PT, R84, UR34, PT ;  /* 0x0000002254007c0c */ /* 0x008fc6000bf66270 */
[----:B------:R-:W3:Y:S01]  /*7bc0*/  LDL R84, [R1+0x24] ;  /* 0x0000240001547983 */ /* 0x000ee20000100800 */
[----:B----4-:R-:W-:-:S03]  /*7bd0*/  ISETP.GE.AND P4, PT, R83, UR34, PT ;  /* 0x0000002253007c0c */ /* 0x010fc6000bf86270 */
[----:B------:R-:W4:Y:S04]  /*7be0*/  LDL R83, [R1+0x20] ;  /* 0x0000200001537983 */ /* 0x000f280000100800 */
[----:B------:R-:W2:Y:S01]  /*7bf0*/  @!P2 LDG.E.U16 R63, [R42.64+0x40] ;  /* 0x000040202a3fa981 */ /* 0x000ea2000c1e1500 */
[----:B------:R-:W-:-:S03]  /*7c00*/  ISETP.GE.AND P2, PT, R162, UR34, PT ;  /* 0x00000022a2007c0c */ /* 0x000fc6000bf46270 */
[----:B------:R-:W3:Y:S01]  /*7c10*/  @!P3 LDG.E.U16 R64, [R42.64+0x80] ;  /* 0x000080202a40b981 */ /* 0x000ee2000c1e1500 */
[----:B------:R-:W-:-:S03]  /*7c20*/  ISETP.GE.AND P3, PT, R161, UR34, PT ;  /* 0x00000022a1007c0c */ /* 0x000fc6000bf66270 */
[----:B------:R-:W4:Y:S01]  /*7c30*/  @!P4 LDG.E.U16 R65, [R42.64+0xc0] ;  /* 0x0000c0202a41c981 */ /* 0x000f22000c1e1500 */
[----:B------:R-:W-:Y:S02]  /*7c40*/  ISETP.GE.AND P4, PT, R82, UR34, PT ;  /* 0x0000002252007c0c */ /* 0x000fe4000bf86270 */
[----:B------:R-:W-:Y:S01]  /*7c50*/  ISETP.GE.AND P5, PT, R81, UR34, PT ;  /* 0x0000002251007c0c */ /* 0x000fe2000bfa6270 */
[----:B------:R-:W4:Y:S01]  /*7c60*/  LDL R82, [R1+0x1c] ;  /* 0x00001c0001527983 */ /* 0x000f220000100800 */
[----:B------:R-:W-:Y:S02]  /*7c70*/  ISETP.GE.AND P0, PT, R80, UR34, PT ;  /* 0x0000002250007c0c */ /* 0x000fe4000bf06270 */
[----:B------:R-:W-:Y:S01]  /*7c80*/  ISETP.GE.AND P1, PT, R79, UR34, PT ;  /* 0x000000224f007c0c */ /* 0x000fe2000bf26270 */
[----:B------:R-:W4:Y:S01]  /*7c90*/  @!P2 LDG.E.U16 R60, [R42.64+0x1c0] ;  /* 0x0001c0202a3ca981 */ /* 0x000f22000c1e1500 */
[----:B------:R-:W-:-:S03]  /*7ca0*/  ISETP.GE.AND P2, PT, R77, UR34, PT ;  /* 0x000000224d007c0c */ /* 0x000fc6000bf46270 */
[----:B------:R-:W4:Y:S01]  /*7cb0*/  @!P3 LDG.E.U16 R61, [R42.64+0x200] ;  /* 0x000200202a3db981 */ /* 0x000f22000c1e1500 */
[----:B------:R-:W-:-:S03]  /*7cc0*/  ISETP.GE.AND P3, PT, R72, UR34, PT ;  /* 0x0000002248007c0c */ /* 0x000fc6000bf66270 */
[----:B------:R-:W4:Y:S01]  /*7cd0*/  @!P4 LDG.E.U16 R69, [R42.64+0x240] ;  /* 0x000240202a45c981 */ /* 0x000f22000c1e1500 */
[----:B------:R-:W-:Y:S01]  /*7ce0*/  ISETP.GE.AND P4, PT, R40, UR34, PT ;  /* 0x0000002228007c0c */ /* 0x000fe2000bf86270 */
[----:B------:R-:W-:Y:S02]  /*7cf0*/  ULDC.64 UR34, c[0x0][0x198] ;  /* 0x0000660000227ab9 */ /* 0x000fe40000000a00 */
[----:B------:R-:W4:Y:S04]  /*7d00*/  @!P5 LDG.E.U16 R70, [R42.64+0x280] ;  /* 0x000280202a46d981 */ /* 0x000f28000c1e1500 */
[----:B------:R-:W4:Y:S04]  /*7d10*/  @!P0 LDG.E.U16 R73, [R42.64+0x2c0] ;  /* 0x0002c0202a498981 */ /* 0x000f28000c1e1500 */
[----:B------:R-:W4:Y:S04]  /*7d20*/  LDL R81, [R1+0x18] ;  /* 0x0000180001517983 */ /* 0x000f280000100800 */
[----:B------:R-:W4:Y:S04]  /*7d30*/  @!P1 LDG.E.U16 R74, [R42.64+0x300] ;  /* 0x000300202a4a9981 */ /* 0x000f28000c1e1500 */
[----:B------:R-:W4:Y:S04]  /*7d40*/  LDL R80, [R1+0x14] ;  /* 0x0000140001507983 */ /* 0x000f280000100800 */
[----:B------:R-:W4:Y:S04]  /*7d50*/  @!P2 LDG.E.U16 R75, [R42.64+0x340] ;  /* 0x000340202a4ba981 */ /* 0x000f28000c1e1500 */
[----:B------:R-:W4:Y:S04]  /*7d60*/  LDL R79, [R1+0x10] ;  /* 0x00001000014f7983 */ /* 0x000f280000100800 */
[----:B------:R-:W4:Y:S04]  /*7d70*/  @!P3 LDG.E.U16 R76, [R42.64+0x380] ;  /* 0x000380202a4cb981 */ /* 0x000f28000c1e1500 */
[----:B------:R-:W4:Y:S04]  /*7d80*/  LDL R77, [R1+0xc] ;  /* 0x00000c00014d7983 */ /* 0x000f280000100800 */
[----:B------:R-:W4:Y:S01]  /*7d90*/  @!P4 LDG.E.U16 R78, [R42.64+0x3c0] ;  /* 0x0003c0202a4ec981 */ /* 0x000f22000c1e1500 */
        /* <DEDUP_REMOVED lines=11> */
[----:B------:R-:W-:-:S05]  /*7e50*/  ULEA.HI.X UR35, UR36, UR35, UR37, 0x2, UP0 ;  /* 0x0000002324237291 */ /* 0x000fca00080f1425 */
[----:B------:R-:W0:Y:S01]  /*7e60*/  R2UR UR37, R71 ;  /* 0x00000000472573c2 */ /* 0x000e2200000e0000 */
[----:B------:R-:W-:Y:S02]  /*7e70*/  ISETP.NE.AND P1, PT, R55, RZ, PT ;  /* 0x000000ff3700720c */ /* 0x000fe40003f25270 */
[----:B------:R-:W-:Y:S02]  /*7e80*/  MOV R40, UR34 ;  /* 0x0000002200287c02 */ /* 0x000fe40008000f00 */
[----:B------:R-:W-:Y:S01]  /*7e90*/  MOV R41, UR35 ;  /* 0x0000002300297c02 */ /* 0x000fe20008000f00 */
[----:B------:R1:W-:Y:S04]  /*7ea0*/  STS.U16 [R93], R62 ;  /* 0x0000003e5d007388 */ /* 0x0003e80000000400 */
[----:B------:R0:W5:Y:S02]  /*7eb0*/  LDG.E R72, [R40.64] ;  /* 0x0000002028487981 */ /* 0x000164000c1e1900 */
[----:B0-----:R-:W-:-:S05]  /*7ec0*/  MOV R71, UR37 ;  /* 0x0000002500477c02 */ /* 0x001fca0008000f00 */
[----:B------:R-:W-:-:S04]  /*7ed0*/  FMUL.FTZ R71, R71, 1.4426950216293334961 ;  /* 0x3fb8aa3b47477820 */ /* 0x000fc80000410000 */
[----:B------:R-:W-:Y:S02]  /*7ee0*/  FMUL.FTZ R136, R71, R52 ;  /* 0x0000003447887220 */ /* 0x000fe40000410000 */
[----:B------:R-:W-:-:S04]  /*7ef0*/  IMAD.U32 R40, RZ, RZ, UR43 ;  /* 0x0000002bff287e24 */ /* 0x000fc8000f8e00ff */
[----:B------:R-:W0:Y:S01]  /*7f00*/  MUFU.EX2 R136, R136 ;  /* 0x0000008800887308 */ /* 0x000e220000000800 */
[----:B------:R-:W-:Y:S02]  /*7f10*/  LEA R40, R40, UR7, 0x8 ;  /* 0x0000000728287c11 */ /* 0x000fe4000f8e40ff */
[----:B------:R-:W-:-:S04]  /*7f20*/  @P1 IADD3 R40, R55, 0x200, RZ ;  /* 0x0000020037281810 */ /* 0x000fc80007ffe0ff */
[----:B------:R-:W-:Y:S02]  /*7f30*/  SHF.L.U32 R41, R40, 0x2, RZ ;  /* 0x0000000228297819 */ /* 0x000fe400000006ff */
[----:B------:R-:W-:Y:S01]  /*7f40*/  ISETP.NE.AND P0, PT, R55, 0x7f, PT ;  /* 0x0000007f3700780c */ /* 0x000fe20003f05270 */
[----:B------:R-:W-:Y:S01]  /*7f50*/  BSSY B0, `(.L_x_496) ;  /* 0x0000030000007945 */ /* 0x000fe20003800000 */
[----:B--2---:R1:W-:Y:S04]  /*7f60*/  STS.U16 [R92+0x40], R63 ;  /* 0x0000403f5c007388 */ /* 0x0043e80000000400 */
[----:B---3--:R1:W-:Y:S04]  /*7f70*/  STS.U16 [R91+0x80], R64 ;  /* 0x000080405b007388 */ /* 0x0083e80000000400 */
[----:B----4-:R1:W-:Y:S04]  /*7f80*/  STS.U16 [R90+0xc0], R65 ;  /* 0x0000c0415a007388 */ /* 0x0103e80000000400 */
        /* <DEDUP_REMOVED lines=43> */
[----:B------:R0:W2:Y:S02]  /*8240*/  @P0 LDS R40, [R41.X4+0x3be0] ;  /* 0x003be00029280984 */ /* 0x0000a40000004800 */
.L_x_497:
[----:B--234-:R-:W-:Y:S05]  /*8250*/  BSYNC B0 ;  /* 0x0000000000007941 */ /* 0x01cfea0003800000 */
.L_x_496:
[----:B------:R-:W-:Y:S01]  /*8260*/  UISETP.GE.AND UP0, UPT, UR24, 0x2, UPT ;  /* 0x000000021800788c */ /* 0x000fe2000bf06270 */
[----:B0-----:R-:W-:Y:S01]  /*8270*/  LOP3.LUT R41, R55, 0x1f, RZ, 0xc0, !PT ;  /* 0x0000001f37297812 */ /* 0x001fe200078ec0ff */
[----:B-1----:R-:W-:Y:S01]  /*8280*/  HFMA2.MMA R60, -RZ, RZ, 0, 4.76837158203125e-07 ;  /* 0x00000008ff3c7435 */ /* 0x002fe200000001ff */
[----:B------:R-:W-:Y:S01]  /*8290*/  IMAD.MOV.U32 R42, RZ, RZ, c[0x0][0x16c] ;  /* 0x00005b00ff2a7624 */ /* 0x000fe200078e00ff */
[----:B------:R-:W-:Y:S01]  /*82a0*/  MOV R83, RZ ;  /* 0x000000ff00537202 */ /* 0x000fe20000000f00 */
[----:B------:R-:W-:Y:S01]  /*82b0*/  IMAD.MOV.U32 R82, RZ, RZ, 0x3f800000 ;  /* 0x3f800000ff527424 */ /* 0x000fe200078e00ff */
[----:B------:R-:W-:-:S04]  /*82c0*/  PLOP3.LUT P0, PT, PT, PT, UP0, 0x80, 0x0 ;  /* 0x000000000000781c */ /* 0x000fc80003f0f008 */
[----:B------:R-:W-:Y:S02]  /*82d0*/  ISETP.NE.OR P0, PT, R41, RZ, !P0 ;  /* 0x000000ff2900720c */ /* 0x000fe40004705670 */
[----:B------:R-:W-:-:S11]  /*82e0*/  MOV R41, UR24 ;  /* 0x0000001800297c02 */ /* 0x000fd60008000f00 */
[----:B------:R-:W-:-:S05]  /*82f0*/  @!P0 IADD3 R41, R41, -0x2, RZ ;  /* 0xfffffffe29298810 */ /* 0x000fca0007ffe0ff */
[----:B------:R-:W-:-:S04]  /*8300*/  @!P0 IMAD R41, R41, R42, UR7 ;  /* 0x0000000729298e24 */ /* 0x000fc8000f8e022a */
[----:B------:R-:W-:-:S04]  /*8310*/  @!P0 IMAD.WIDE R42, R41, R60, UR30 ;  /* 0x0000001e292a8e25 */ /* 0x000fc8000f8e023c */
[C---:B------:R-:W-:Y:S01]  /*8320*/  FMUL.FTZ R41, R71.reuse, R51 ;  /* 0x0000003347297220 */ /* 0x040fe20000410000 */
[----:B------:R0:W5:Y:S01]  /*8330*/  @!P0 LDG.E.64 R82, [R42.64] ;  /* 0x000000202a528981 */ /* 0x000162000c1e1b00 */
[C---:B------:R-:W-:Y:S01]  /*8340*/  FMUL.FTZ R64, R71.reuse, R50 ;  /* 0x0000003247407220 */ /* 0x040fe20000410000 */
[----:B------:R-:W-:Y:S01]  /*8350*/  PRMT R137, RZ, 0x5410, R142 ;  /* 0x00005410ff897816 */ /* 0x000fe2000000008e */
[C---:B------:R-:W-:Y:S01]  /*8360*/  FMUL.FTZ R65, R71.reuse, R49 ;  /* 0x0000003147417220 */ /* 0x040fe20000410000 */
[----:B------:R-:W-:Y:S01]  /*8370*/  PRMT R88, RZ, 0x5410, R140 ;  /* 0x00005410ff587816 */ /* 0x000fe2000000008c */
[----:B------:R-:W1:Y:S01]  /*8380*/  MUFU.EX2 R41, R41 ;  /* 0x0000002900297308 */ /* 0x000e620000000800 */
[C---:B------:R-:W-:Y:S01]  /*8390*/  FMUL.FTZ R60, R71.reuse, R48 ;  /* 0x00000030473c7220 */ /* 0x040fe20000410000 */
[----:B------:R-:W-:Y:S01]  /*83a0*/  PRMT R89, RZ, 0x5410, R139 ;  /* 0x00005410ff597816 */ /* 0x000fe2000000008b */
[----:B------:R-:W-:Y:S01]  /*83b0*/  FMUL.FTZ R61, R71, R47 ;  /* 0x0000002f473d7220 */ /* 0x000fe20000410000 */
[----:B------:R-:W-:Y:S01]  /*83c0*/  PRMT R121, RZ, 0x5410, R138 ;  /* 0x00005410ff797816 */ /* 0x000fe2000000008a */
[----:B------:R-:W-:Y:S01]  /*83d0*/  FMUL.FTZ R137, R137, R52 ;  /* 0x0000003489897220 */ /* 0x000fe20000410000 */
[----:B------:R-:W-:Y:S01]  /*83e0*/  PRMT R122, RZ, 0x5410, R135 ;  /* 0x00005410ff7a7816 */ /* 0x000fe20000000087 */
[----:B------:R-:W-:Y:S01]  /*83f0*/  FMUL.FTZ R88, R88, R51 ;  /* 0x0000003358587220 */ /* 0x000fe20000410000 */
[----:B0-----:R0:W2:Y:S01]  /*8400*/  MUFU.EX2 R42, R64 ;  /* 0x00000040002a7308 */ /* 0x0010a20000000800 */
[----:B------:R-:W-:Y:S01]  /*8410*/  FMUL.FTZ R62, R71, R46 ;  /* 0x0000002e473e7220 */ /* 0x000fe20000410000 */
        /* <DEDUP_REMOVED lines=11> */
[C---:B0-----:R-:W-:Y:S01]  /*84d0*/  FMUL.FTZ R64, R71.reuse, R44 ;  /* 0x0000002c47407220 */ /* 0x041fe20000410000 */
        /* <DEDUP_REMOVED lines=31> */
[C---:B------:R-:W-:Y:S01]  /*86d0*/  FMUL.FTZ R68, R71.reuse, R36 ;  /* 0x0000002447447220 */ /* 0x040fe20000410000 */
        /* <DEDUP_REMOVED lines=15> */
[C---:B------:R-:W-:Y:S01]  /*87d0*/  FMUL.FTZ R70, R71.reuse, R34 ;  /* 0x0000002247467220 */ /* 0x040fe20000410000 */
        /* <DEDUP_REMOVED lines=85> */
.L_x_555:
        /* <DEDUP_REMOVED lines=23> */
.L_x_556:
[----:B------:R-:W3:Y:S02]  /*8ea0*/  S2R R85, SR_LANEID ;  /* 0x0000000000557919 */ /* 0x000ee40000000000 */
[----:B---3--:R-:W-:-:S13]  /*8eb0*/  ISETP.GE.AND P0, PT, R85, 0x10, PT ;  /* 0x000000105500780c */ /* 0x008fda0003f06270 */
[-C--:B01----:R-:W-:Y:S02]  /*8ec0*/  @P0 FFMA.FTZ R87, R84, R141.reuse, R87 ;  /* 0x0000008d54570223 */ /* 0x083fe40000010057 */
[----:B--2---:R-:W-:Y:S01]  /*8ed0*/  @P0 FMUL.FTZ R141, R156, R141 ;  /* 0x0000008d9c8d0220 */ /* 0x004fe20000410000 */
[----:B------:R-:W-:Y:S05]  /*8ee0*/  BRA.CONV ~URZ, `(.L_x_502) ;  /* 0x000000437f007947 */ /* 0x000fea000b800000 */
[----:B------:R-:W-:Y:S01]  /*8ef0*/  HFMA2.MMA R86, -RZ, RZ, 0, 1.847743988037109375e-06 ;  /* 0x0000001fff567435 */ /* 0x000fe200000001ff */
[----:B------:R-:W-:Y:S02]  /*8f00*/  MOV R84, R141 ;  /* 0x0000008d00547202 */ /* 0x000fe40000000f00 */
[----:B------:R-:W-:-:S03]  /*8f10*/  MOV R85, 0x8f30 ;  /* 0x00008f3000557802 */ /* 0x000fc60000000f00 */
[----:B------:R-:W-:Y:S05]  /*8f20*/  CALL.REL.NOINC `($__internal_22_$__cuda_sm70_shflsync_idx_p) ;  /* 0x00005f2000007944 */ /* 0x000fea0003c00000 */
.L_x_502:
[----:B------:R-:W-:Y:S05]  /*8f30*/  BRA.CONV ~URZ, `(.L_x_503) ;  /* 0x000000437f007947 */ /* 0x000fea000b800000 */
[----:B------:R-:W-:Y:S01]  /*8f40*/  IMAD.MOV.U32 R84, RZ, RZ, R87 ;  /* 0x000000ffff547224 */ /* 0x000fe200078e0057 */
[----:B-1----:R-:W-:Y:S02]  /*8f50*/  MOV R86, 0x1f ;  /* 0x0000001f00567802 */ /* 0x002fe40000000f00 */
[----:B------:R-:W-:Y:S02]  /*8f60*/  MOV R85, 0x8f80 ;  /* 0x00008f8000557802 */ /* 0x000fe40000000f00 */
[----:B--2--5:R-:W-:Y:S05]  /*8f70*/  CALL.REL.NOINC `($__internal_22_$__cuda_sm70_shflsync_idx_p) ;  /* 0x00005ed000007944 */ /* 0x024fea0003c00000 */
.L_x_503:
[----:B------:R-:W-:Y:S05]  /*8f80*/  BRA.DIV ~URZ, `(.L_x_504) ;  /* 0x000057127f007947 */ /* 0x000fea000b800000 */
[----:B------:R-:W0:Y:S04]  /*8f90*/  SHFL.IDX PT, R82, R82, RZ, 0x1f ;  /* 0x00001fff52527589 */ /* 0x000e2800000e0000 */
[----:B------:R-:W3:Y:S04]  /*8fa0*/  SHFL.IDX PT, R83, R83, RZ, 0x1f ;  /* 0x00001fff53537589 */ /* 0x000ee800000e0000 */
[----:B------:R-:W4:Y:S04]  /*8fb0*/  SHFL.UP PT, R141, R141, 0x1, RZ ;  /* 0x042000008d8d7989 */ /* 0x000f2800000e00ff */
[----:B------:R-:W2:Y:S02]  /*8fc0*/  SHFL.UP PT, R87, R87, 0x1, RZ ;  /* 0x0420000057577989 */ /* 0x000ea400000e00ff */
.L_x_557:
[----:B------:R-:W4:Y:S02]  /*8fd0*/  LDS.64 R84, [R159+0x31d0] ;  /* 0x0031d0009f547984 */ /* 0x000f240000000a00 */
[----:B--234-:R-:W-:-:S02]  /*8fe0*/  @P1 FFMA.FTZ R83, R83, R141, R87 ;  /* 0x0000008d53531223 */ /* 0x01cfc40000010057 */
[----:B0-----:R-:W-:-:S05]  /*8ff0*/  @P1 FMUL.FTZ R82, R82, R141 ;  /* 0x0000008d52521220 */ /* 0x001fca0000410000 */
        /* <DEDUP_REMOVED lines=12> */
.L_x_499:
[----:B------:R-:W-:Y:S05]  /*90c0*/  BSYNC B0 ;  /* 0x0000000000007941 */ /* 0x000fea0003800000 */
.L_x_498:
        /* <DEDUP_REMOVED lines=42> */
[----:B0-----:R-:W-:Y:S01]  /*9370*/  FFMA.FTZ R136, R136, R82, R137 ;  /* 0x0000005288887223 */ /* 0x001fe20000010089 */
[----:B------:R-:W-:-:S03]  /*9380*/  HFMA2.MMA R82, -RZ, RZ, 1.875, 0 ;  /* 0x3f800000ff527435 */ /* 0x000fc600000001ff */
[----:B------:R-:W-:-:S04]  /*9390*/  FFMA.FTZ R137, R41, R136, R88 ;  /* 0x0000008829897223 */ /* 0x000fc80000010058 */
[----:B------:R-:W-:-:S03]  /*93a0*/  FFMA.FTZ R141, R42, R137, R89 ;  /* 0x000000892a8d7223 */ /* 0x000fc60000010059 */
[----:B------:R0:W1:Y:S01]  /*93b0*/  @!P0 LDS.64 R82, [R86.X8+0x45e0] ;  /* 0x0045e00056528984 */ /* 0x0000620000008a00 */
[----:B------:R-:W-:Y:S01]  /*93c0*/  FFMA.FTZ R121, R43, R141, R121 ;  /* 0x0000008d2b797223 */ /* 0x000fe20000010079 */
[----:B------:R-:W-:Y:S02]  /*93d0*/  ISETP.GT.U32.AND P0, PT, R55, 0x1f, PT ;  /* 0x0000001f3700780c */ /* 0x000fe40003f04070 */
[----:B------:R0:W-:Y:S01]  /*93e0*/  STS.64 [R87.X8+0x36e0], R84 ;  /* 0x0036e05457007388 */ /* 0x0001e20000008a00 */
        /* <DEDUP_REMOVED lines=32> */
.L_x_558:
        /* <DEDUP_REMOVED lines=26> */
.L_x_559:
[----:B--23--:R-:W-:Y:S01]  /*9790*/  ISETP.NE.AND P0, PT, R55, 0x1f, PT ;  /* 0x0000001f3700780c */ /* 0x00cfe20003f05270 */
[----:B0-----:R-:W-:Y:S01]  /*97a0*/  FFMA.FTZ R83, R83, R89, R156 ;  /* 0x0000005953537223 */ /* 0x001fe2000001009c */
[----:B------:R-:W-:Y:S01]  /*97b0*/  MOV R84, R159 ;  /* 0x0000009f00547202 */ /* 0x000fe20000000f00 */
[----:B------:R-:W-:Y:S02]  /*97c0*/  IMAD R156, R55, 0x28, RZ ;  /* 0x00000028379c7824 */ /* 0x000fe400078e02ff */
[----:B------:R-:W-:-:S08]  /*97d0*/  FMUL.FTZ R82, R82, R89 ;  /* 0x0000005952527220 */ /* 0x000fd00000410000 */
        /* <DEDUP_REMOVED lines=15> */
.L_x_506:
[----:B01----:R-:W-:Y:S05]  /*98d0*/  BSYNC B0 ;  /* 0x0000000000007941 */ /* 0x003fea0003800000 */
.L_x_505:
        /* <DEDUP_REMOVED lines=10> */
[----:B------:R-:W-:Y:S01]  /*9980*/  PRMT R86, RZ, 0x5410, R113 ;  /* 0x00005410ff567816 */ /* 0x000fe20000000071 */
[----:B------:R-:W-:Y:S01]  /*9990*/  FFMA.FTZ R72, R31, R73, R72 ;  /* 0x000000491f487223 */ /* 0x000fe20000010048 */
[----:B------:R-:W-:Y:S01]  /*99a0*/  UIMAD UR34, UR13, UR34, URZ ;  /* 0x000000220d2272a4 */ /* 0x000fe2000f8e023f */
[----:B------:R-:W-:Y:S01]  /*99b0*/  FMUL.FTZ R75, R75, R121 ;  /* 0x000000794b4b7220 */ /* 0x000fe20000410000 */
[----:B------:R-:W-:Y:S01]  /*99c0*/  BSSY B0, `(.L_x_509) ;  /* 0x00000eb000007945 */ /* 0x000fe20003800000 */
[----:B------:R-:W-:Y:S01]  /*99d0*/  FFMA.FTZ R72, R30, R74, R72 ;  /* 0x0000004a1e487223 */ /* 0x000fe20000010048 */
[----:B------:R-:W-:Y:S01]  /*99e0*/  UIMAD UR34, UR12, UR35, UR34 ;  /* 0x000000230c2272a4 */ /* 0x000fe2000f8e0222 */
[----:B------:R-:W-:-:S02]  /*99f0*/  FMUL.FTZ R76, R76, R122 ;  /* 0x0000007a4c4c7220 */ /* 0x000fc40000410000 */
[----:B------:R-:W-:Y:S02]  /*9a00*/  FFMA.FTZ R72, R29, R75, R72 ;  /* 0x0000004b1d487223 */ /* 0x000fe40000010048 */
[----:B------:R-:W-:Y:S02]  /*9a10*/  FMUL.FTZ R77, R77, R123 ;  /* 0x0000007b4d4d7220 */ /* 0x000fe40000410000 */
[----:B------:R-:W-:Y:S01]  /*9a20*/  FFMA.FTZ R72, R28, R76, R72 ;  /* 0x0000004c1c487223 */ /* 0x000fe20000010048 */
[----:B------:R-:W-:Y:S01]  /*9a30*/  PRMT R76, RZ, 0x5410, R139 ;  /* 0x00005410ff4c7816 */ /* 0x000fe2000000008b */
[----:B------:R-:W0:Y:S01]  /*9a40*/  LDS R84, [R84.X8+0x36e4] ;  /* 0x0036e40054547984 */ /* 0x000e220000008800 */
[----:B------:R-:W-:Y:S02]  /*9a50*/  FMUL.FTZ R78, R78, R124 ;  /* 0x0000007c4e4e7220 */ /* 0x000fe40000410000 */
[----:B------:R-:W-:Y:S01]  /*9a60*/  FFMA.FTZ R72, R27, R77, R72 ;  /* 0x0000004d1b487223 */ /* 0x000fe20000010048 */
[----:B------:R-:W-:Y:S01]  /*9a70*/  PRMT R77, RZ, 0x5410, R135 ;  /* 0x00005410ff4d7816 */ /* 0x000fe20000000087 */
[----:B------:R-:W-:-:S02]  /*9a80*/  FMUL.FTZ R79, R79, R125 ;  /* 0x0000007d4f4f7220 */ /* 0x000fc40000410000 */
[----:B------:R-:W-:Y:S02]  /*9a90*/  FFMA.FTZ R72, R26, R78, R72 ;  /* 0x0000004e1a487223 */ /* 0x000fe40000010048 */
[----:B------:R-:W-:Y:S02]  /*9aa0*/  FMUL.FTZ R80, R80, R126 ;  /* 0x0000007e50507220 */ /* 0x000fe40000410000 */
[----:B------:R-:W-:Y:S02]  /*9ab0*/  FFMA.FTZ R72, R25, R79, R72 ;  /* 0x0000004f19487223 */ /* 0x000fe40000010048 */
[----:B------:R-:W-:Y:S02]  /*9ac0*/  FMUL.FTZ R81, R81, R127 ;  /* 0x0000007f51517220 */ /* 0x000fe40000410000 */
[----:B------:R-:W-:Y:S02]  /*9ad0*/  FFMA.FTZ R72, R24, R80, R72 ;  /* 0x0000005018487223 */ /* 0x000fe40000010048 */
[----:B------:R-:W-:-:S02]  /*9ae0*/  FMUL.FTZ R90, R90, R128 ;  /* 0x000000805a5a7220 */ /* 0x000fc40000410000 */
[----:B------:R-:W-:Y:S02]  /*9af0*/  FFMA.FTZ R72, R23, R81, R72 ;  /* 0x0000005117487223 */ /* 0x000fe40000010048 */
[----:B------:R-:W-:Y:S02]  /*9b00*/  FMUL.FTZ R91, R91, R129 ;  /* 0x000000815b5b7220 */ /* 0x000fe40000410000 */
[----:B------:R-:W-:Y:S01]  /*9b10*/  FFMA.FTZ R72, R22, R90, R72 ;  /* 0x0000005a16487223 */ /* 0x000fe20000010048 */
[----:B------:R-:W-:Y:S01]  /*9b20*/  PRMT R90, RZ, 0x5410, R115 ;  /* 0x00005410ff5a7816 */ /* 0x000fe20000000073 */
[----:B------:R-:W-:Y:S02]  /*9b30*/  FMUL.FTZ R92, R92, R130 ;  /* 0x000000825c5c7220 */ /* 0x000fe40000410000 */
[----:B------:R-:W-:Y:S02]  /*9b40*/  FFMA.FTZ R72, R21, R91, R72 ;  /* 0x0000005b15487223 */ /* 0x000fe40000010048 */
[----:B------:R-:W-:-:S02]  /*9b50*/  FMUL.FTZ R93, R93, R131 ;  /* 0x000000835d5d7220 */ /* 0x000fc40000410000 */
[----:B------:R-:W-:Y:S01]  /*9b60*/  FFMA.FTZ R72, R20, R92, R72 ;  /* 0x0000005c14487223 */ /* 0x000fe20000010048 */
[----:B------:R-:W-:Y:S01]  /*9b70*/  PRMT R92, RZ, 0x5410, R116 ;  /* 0x00005410ff5c7816 */ /* 0x000fe20000000074 */
[----:B------:R-:W-:Y:S02]  /*9b80*/  FFMA.FTZ R75, R76, -R50, R141 ;  /* 0x800000324c4b7223 */ /* 0x000fe4000001008d */
[----:B------:R-:W-:Y:S02]  /*9b90*/  FFMA.FTZ R93, R19, R93, R72 ;  /* 0x0000005d135d7223 */ /* 0x000fe40000010048 */
[----:B------:R-:W-:Y:S02]  /*9ba0*/  FMUL.FTZ R94, R94, R132 ;  /* 0x000000845e5e7220 */ /* 0x000fe40000410000 */
[----:B0-----:R-:W-:Y:S02]  /*9bb0*/  FFMA.FTZ R111, R84, R40, R111 ;  /* 0x00000028546f7223 */ /* 0x001fe4000001006f */
[----:B------:R-:W-:-:S02]  /*9bc0*/  IMAD.U32 R40, RZ, RZ, UR7 ;  /* 0x00000007ff287e24 */ /* 0x000fc4000f8e00ff */
[----:B------:R-:W-:-:S03]  /*9bd0*/  FFMA.FTZ R71, R71, R111, R110 ;  /* 0x0000006f47477223 */ /* 0x000fc6000001006e */
[----:B------:R0:W-:Y:S01]  /*9be0*/  @!P0 STS.64 [R40.X8+0x45e0], R82 ;  /* 0x0045e05228008388 */ /* 0x0001e20000008a00 */
[----:B------:R-:W-:-:S04]  /*9bf0*/  FFMA.FTZ R70, R70, R71, R109 ;  /* 0x0000004746467223 */ /* 0x000fc8000001006d */
[----:B------:R-:W-:-:S04]  /*9c00*/  FFMA.FTZ R69, R69, R70, R108 ;  /* 0x0000004645457223 */ /* 0x000fc8000001006c */
[----:B------:R-:W-:Y:S01]  /*9c10*/  FFMA.FTZ R68, R68, R69, R107 ;  /* 0x0000004544447223 */ /* 0x000fe2000001006b */
[----:B------:R-:W-:Y:S01]  /*9c20*/  HFMA2.MMA R107, -RZ, RZ, 0, 0 ;  /* 0x00000000ff6b7435 */ /* 0x000fe200000001ff */
[----:B0-----:R-:W-:Y:S02]  /*9c30*/  PRMT R83, RZ, 0x5410, R142 ;  /* 0x00005410ff537816 */ /* 0x001fe4000000008e */
[----:B------:R-:W-:Y:S01]  /*9c40*/  FFMA.FTZ R85, R67, R68, R106 ;  /* 0x0000004443557223 */ /* 0x000fe2000001006a */
[----:B------:R-:W-:Y:S01]  /*9c50*/  PRMT R82, RZ, 0x5410, R140 ;  /* 0x00005410ff527816 */ /* 0x000fe2000000008c */
[----:B------:R-:W-:Y:S02]  /*9c60*/  IMAD.MOV.U32 R106, RZ, RZ, R55 ;  /* 0x000000ffff6a7224 */ /* 0x000fe400078e0037 */
[----:B------:R-:W-:Y:S02]  /*9c70*/  FFMA.FTZ R87, R66, R85, R105 ;  /* 0x0000005542577223 */ /* 0x000fe40000010069 */
[----:B------:R-:W-:-:S02]  /*9c80*/  FFMA.FTZ R81, R83, -R52, R136 ;  /* 0x8000003453517223 */ /* 0x000fc40000010088 */
[----:B------:R-:W-:Y:S01]  /*9c90*/  FFMA.FTZ R89, R65, R87, R104 ;  /* 0x0000005741597223 */ /* 0x000fe20000010068 */
[----:B------:R-:W-:Y:S01]  /*9ca0*/  PRMT R65, RZ, 0x5410, R119 ;  /* 0x00005410ff417816 */ /* 0x000fe20000000077 */
[----:B------:R-:W-:Y:S02]  /*9cb0*/  FFMA.FTZ R79, R82, -R51, R137 ;  /* 0x80000033524f7223 */ /* 0x000fe40000010089 */
[----:B------:R-:W-:Y:S01]  /*9cc0*/  FFMA.FTZ R64, R64, R89, R103 ;  /* 0x0000005940407223 */ /* 0x000fe20000010067 */
[----:B------:R-:W-:Y:S01]  /*9cd0*/  PRMT R103, RZ, 0x5410, R53 ;  /* 0x00005410ff677816 */ /* 0x000fe20000000035 */
[----:B------:R-:W-:Y:S02]  /*9ce0*/  FMUL.FTZ R84, R89, UR37 ;  /* 0x0000002559547c20 */ /* 0x000fe40008410000 */
[----:B------:R-:W-:Y:S01]  /*9cf0*/  FFMA.FTZ R102, R63, R64, R102 ;  /* 0x000000403f667223 */ /* 0x000fe20000010066 */
[----:B------:R-:W-:Y:S01]  /*9d00*/  PRMT R63, RZ, 0x5410, R120 ;  /* 0x00005410ff3f7816 */ /* 0x000fe20000000078 */
[----:B------:R-:W-:-:S02]  /*9d10*/  FMUL.FTZ R74, R64, UR37 ;  /* 0x00000025404a7c20 */ /* 0x000fc40008410000 */
[----:B------:R-:W-:Y:S01]  /*9d20*/  FFMA.FTZ R66, R62, R102, R101 ;  /* 0x000000663e427223 */ /* 0x000fe20000010065 */
[----:B------:R-:W-:Y:S01]  /*9d30*/  PRMT R62, RZ, 0x5410, R134 ;  /* 0x00005410ff3e7816 */ /* 0x000fe20000000086 */
[----:B------:R-:W-:Y:S02]  /*9d40*/  FMUL.FTZ R67, R102, UR37 ;  /* 0x0000002566437c20 */ /* 0x000fe40008410000 */
[----:B------:R-:W-:Y:S02]  /*9d50*/  FFMA.FTZ R72, R61, R66, R100 ;  /* 0x000000423d487223 */ /* 0x000fe40000010064 */
[----:B------:R-:W-:Y:S02]  /*9d60*/  FFMA.FTZ R40, R62, -R47, R123 ;  /* 0x8000002f3e287223 */ /* 0x000fe4000001007b */
[----:B------:R-:W-:Y:S02]  /*9d70*/  FFMA.FTZ R99, R60, R72, R99 ;  /* 0x000000483c637223 */ /* 0x000fe40000010063 */
[----:B------:R-:W-:-:S02]  /*9d80*/  FMUL.FTZ R73, R66, UR37 ;  /* 0x0000002542497c20 */ /* 0x000fc40008410000 */
[----:B------:R-:W-:Y:S02]  /*9d90*/  FFMA.FTZ R98, R43, R99, R98 ;  /* 0x000000632b627223 */ /* 0x000fe40000010062 */
[----:B------:R-:W-:Y:S02]  /*9da0*/  FFMA.FTZ R61, R65, -R45, R125 ;  /* 0x8000002d413d7223 */ /* 0x000fe4000001007d */
[----:B------:R-:W-:Y:S02]  /*9db0*/  FFMA.FTZ R97, R42, R98, R97 ;  /* 0x000000622a617223 */ /* 0x000fe40000010061 */
[----:B------:R-:W-:Y:S01]  /*9dc0*/  FMUL.FTZ R43, R40, R73 ;  /* 0x00000049282b7220 */ /* 0x000fe20000410000 */
[----:B------:R-:W-:Y:S01]  /*9dd0*/  PRMT R73, RZ, 0x5410, R138 ;  /* 0x00005410ff497816 */ /* 0x000fe2000000008a */
[----:B------:R-:W-:Y:S02]  /*9de0*/  FFMA.FTZ R96, R41, R97, R96 ;  /* 0x0000006129607223 */ /* 0x000fe40000010060 */
[----:B------:R-:W-:-:S02]  /*9df0*/  FFMA.FTZ R60, R63, -R46, R124 ;  /* 0x8000002e3f3c7223 */ /* 0x000fc4000001007c */
[----:B------:R-:W-:Y:S02]  /*9e00*/  FMUL.FTZ R80, R96, R52 ;  /* 0x0000003460507220 */ /* 0x000fe40000410000 */
[----:B------:R-:W-:Y:S02]  /*9e10*/  FMUL.FTZ R74, R61, R74 ;  /* 0x0000004a3d4a7220 */ /* 0x000fe40000410000 */
[----:B------:R-:W-:Y:S02]  /*9e20*/  FFMA.FTZ R62, R62, R66, R43 ;  /* 0x000000423e3e7223 */ /* 0x000fe4000001002b */
[----:B------:R-:W-:Y:S02]  /*9e30*/  FFMA.FTZ R41, R77, -R48, R122 ;  /* 0x800000304d297223 */ /* 0x000fe4000001007a */
[----:B------:R-:W-:Y:S02]  /*9e40*/  FMUL.FTZ R42, R72, UR37 ;  /* 0x00000025482a7c20 */ /* 0x000fe40008410000 */
[----:B------:R-:W-:-:S02]  /*9e50*/  FMUL.FTZ R78, R97, R51 ;  /* 0x00000033614e7220 */ /* 0x000fc40000410000 */
[----:B------:R-:W-:Y:S02]  /*9e60*/  FFMA.FTZ R43, R80, R81, RZ ;  /* 0x00000051502b7223 */ /* 0x000fe400000100ff */
[----:B------:R-:W-:Y:S02]  /*9e70*/  FMUL.FTZ R67, R60, R67 ;  /* 0x000000433c437220 */ /* 0x000fe40000410000 */
[----:B------:R-:W-:Y:S02]  /*9e80*/  FFMA.FTZ R65, R65, R64, R74 ;  /* 0x0000004041417223 */ /* 0x000fe4000001004a */
[----:B------:R-:W-:Y:S02]  /*9e90*/  FMUL.FTZ R42, R41, R42 ;  /* 0x0000002a292a7220 */ /* 0x000fe40000410000 */
[----:B------:R-:W-:Y:S02]  /*9ea0*/  FFMA.FTZ R43, R78, R79, R43 ;  /* 0x0000004f4e2b7223 */ /* 0x000fe4000001002b */
[----:B------:R-:W-:-:S02]  /*9eb0*/  FMUL.FTZ R74, R98, R50 ;  /* 0x00000032624a7220 */ /* 0x000fc40000410000 */
[----:B------:R-:W-:Y:S01]  /*9ec0*/  FFMA.FTZ R63, R63, R102, R67 ;  /* 0x000000663f3f7223 */ /* 0x000fe20000010043 */
[----:B------:R-:W-:Y:S01]  /*9ed0*/  PRMT R67, RZ, 0x5410, R118 ;  /* 0x00005410ff437816 */ /* 0x000fe20000000076 */
[----:B------:R-:W-:Y:S02]  /*9ee0*/  FFMA.FTZ R77, R77, R72, R42 ;  /* 0x000000484d4d7223 */ /* 0x000fe4000001002a */
[----:B------:R-:W-:Y:S02]  /*9ef0*/  FFMA.FTZ R43, R74, R75, R43 ;  /* 0x0000004b4a2b7223 */ /* 0x000fe4000001002b */
[-C--:B------:R-:W-:Y:S02]  /*9f00*/  FMUL.FTZ R42, R99, R49.reuse ;  /* 0x00000031632a7220 */ /* 0x080fe40000410000 */
[----:B------:R-:W-:Y:S02]  /*9f10*/  FFMA.FTZ R104, R73, -R49, R121 ;  /* 0x8000003149687223 */ /* 0x000fe40000010079 */
[----:B------:R-:W-:-:S02]  /*9f20*/  FADD.FTZ R155, R42, R155 ;  /* 0x0000009b2a9b7221 */ /* 0x000fc40000010000 */
[----:B------:R-:W-:Y:S02]  /*9f30*/  FFMA.FTZ R43, R42, R104, R43 ;  /* 0x000000682a2b7223 */ /* 0x000fe4000001002b */
[C---:B------:R-:W-:Y:S02]  /*9f40*/  FFMA.FTZ R42, R67.reuse, -R44, R126 ;  /* 0x8000002c432a7223 */ /* 0x040fe4000001007e */
[----:B------:R-:W-:Y:S01]  /*9f50*/  FFMA.FTZ R100, R18, R94, R93 ;  /* 0x0000005e12647223 */ /* 0x000fe2000001005d */
[----:B------:R-:W-:Y:S01]  /*9f60*/  PRMT R94, RZ, 0x5410, R117 ;  /* 0x00005410ff5e7816 */ /* 0x000fe20000000075 */
        /* <DEDUP_REMOVED lines=17> */
[----:B------:R-:W-:Y:S02]  /*a080*/  FFMA.FTZ R60, R90, -R37, R129 ;  /* 0x800000255a3c7223 */ /* 0x000fe40000010081 */
[----:B------:R-:W-:Y:S02]  /*a090*/  FMUL.FTZ R84, R68, UR37 ;  /* 0x0000002544547c20 */ /* 0x000fe40008410000 */
[----:B------:R-:W-:Y:S02]  /*a0a0*/  FFMA.FTZ R61, R91, R61, R43 ;  /* 0x0000003d5b3d7223 */ /* 0x000fe4000001002b */
[----:B------:R-:W-:-:S02]  /*a0b0*/  FMUL.FTZ R89, R89, R44 ;  /* 0x0000002c59597220 */ /* 0x000fc40000410000 */
[----:B------:R-:W-:Y:S02]  /*a0c0*/  FMUL.FTZ R84, R60, R84 ;  /* 0x000000543c547220 */ /* 0x000fe40000410000 */
[----:B------:R-:W-:Y:S02]  /*a0d0*/  FFMA.FTZ R42, R89, R42, R61 ;  /* 0x0000002a592a7223 */ /* 0x000fe4000001003d */
[----:B------:R-:W-:Y:S02]  /*a0e0*/  FMUL.FTZ R87, R87, R39 ;  /* 0x0000002757577220 */ /* 0x000fe40000410000 */
[----:B------:R-:W-:Y:S01]  /*a0f0*/  FFMA.FTZ R90, R90, R68, R84 ;  /* 0x000000445a5a7223 */ /* 0x000fe20000010054 */
[----:B------:R-:W-:Y:S01]  /*a100*/  PRMT R84, RZ, 0x5410, R112 ;  /* 0x00005410ff547816 */ /* 0x000fe20000000070 */
[----:B------:R-:W-:Y:S02]  /*a110*/  FFMA.FTZ R43, R88, -R36, R130 ;  /* 0x80000024582b7223 */ /* 0x000fe40000010082 */
[----:B------:R-:W-:-:S02]  /*a120*/  FMUL.FTZ R64, R69, UR37 ;  /* 0x0000002545407c20 */ /* 0x000fc40008410000 */
[----:B------:R-:W-:Y:S02]  /*a130*/  FFMA.FTZ R41, R87, R41, R42 ;  /* 0x0000002957297223 */ /* 0x000fe4000001002a */
[----:B------:R-:W-:Y:S02]  /*a140*/  FMUL.FTZ R85, R85, R38 ;  /* 0x0000002655557220 */ /* 0x000fe40000410000 */
[----:B------:R-:W-:Y:S02]  /*a150*/  FMUL.FTZ R64, R43, R64 ;  /* 0x000000402b407220 */ /* 0x000fe40000410000 */
[----:B------:R-:W-:Y:S02]  /*a160*/  FFMA.FTZ R101, R84, -R34, R132 ;  /* 0x8000002254657223 */ /* 0x000fe40000010084 */
[----:B------:R-:W-:Y:S02]  /*a170*/  FMUL.FTZ R42, R71, UR37 ;  /* 0x00000025472a7c20 */ /* 0x000fe40008410000 */
[----:B------:R-:W-:-:S02]  /*a180*/  FFMA.FTZ R40, R85, R40, R41 ;  /* 0x0000002855287223 */ /* 0x000fc40000010029 */
[----:B------:R-:W-:Y:S02]  /*a190*/  FMUL.FTZ R68, R68, R37 ;  /* 0x0000002544447220 */ /* 0x000fe40000410000 */
[----:B------:R-:W-:Y:S01]  /*a1a0*/  FFMA.FTZ R88, R88, R69, R64 ;  /* 0x0000004558587223 */ /* 0x000fe20000010040 */
[----:B------:R-:W-:Y:S01]  /*a1b0*/  SHF.L.U32 R64, R55, 0x4, RZ ;  /* 0x0000000437407819 */ /* 0x000fe200000006ff */
[----:B------:R-:W-:Y:S02]  /*a1c0*/  FMUL.FTZ R42, R101, R42 ;  /* 0x0000002a652a7220 */ /* 0x000fe40000410000 */
[----:B------:R-:W-:Y:S02]  /*a1d0*/  FFMA.FTZ R60, R68, R60, R40 ;  /* 0x0000003c443c7223 */ /* 0x000fe40000010028 */
[----:B------:R-:W-:Y:S02]  /*a1e0*/  FMUL.FTZ R40, R136, UR38 ;  /* 0x0000002688287c20 */ /* 0x000fe40008410000 */
[----:B------:R-:W-:-:S02]  /*a1f0*/  FFMA.FTZ R102, R103, -R33, R133 ;  /* 0x8000002167667223 */ /* 0x000fc40000010085 */
[----:B------:R-:W-:Y:S02]  /*a200*/  FMUL.FTZ R41, R111, UR37 ;  /* 0x000000256f297c20 */ /* 0x000fe40008410000 */
[----:B------:R-:W-:Y:S01]  /*a210*/  FFMA.FTZ R84, R84, R71, R42 ;  /* 0x0000004754547223 */ /* 0x000fe2000001002a */
[----:B------:R-:W-:Y:S01]  /*a220*/  LEA.HI.SX32 R42, R64, R64, 0x1b ;  /* 0x00000040402a7211 */ /* 0x000fe200078fdaff */
[----:B------:R-:W-:Y:S02]  /*a230*/  FMUL.FTZ R40, R32, R40 ;  /* 0x0000002820287220 */ /* 0x000fe40000410000 */
[----:B------:R-:W-:Y:S02]  /*a240*/  FMUL.FTZ R41, R102, R41 ;  /* 0x0000002966297220 */ /* 0x000fe40000410000 */
[----:B------:R-:W-:Y:S01]  /*a250*/  FFMA.FTZ R105, R86, -R35, R131 ;  /* 0x8000002356697223 */ /* 0x000fe20000010083 */
[----:B------:R0:W-:Y:S01]  /*a260*/  STS [R42.X4+0x1090], R40 ;  /* 0x001090282a007388 */ /* 0x0001e20000004800 */
[----:B------:R-:W-:-:S02]  /*a270*/  FFMA.FTZ R103, R103, R111, R41 ;  /* 0x0000006f67677223 */ /* 0x000fc40000010029 */
[----:B------:R-:W-:Y:S02]  /*a280*/  FMUL.FTZ R41, R137, UR38 ;  /* 0x0000002689297c20 */ /* 0x000fe40008410000 */
[----:B------:R-:W-:Y:S02]  /*a290*/  FMUL.FTZ R61, R70, UR37 ;  /* 0x00000025463d7c20 */ /* 0x000fe40008410000 */
[----:B------:R-:W-:Y:S02]  /*a2a0*/  FMUL.FTZ R41, R31, R41 ;  /* 0x000000291f297220 */ /* 0x000fe40000410000 */
[----:B------:R-:W-:Y:S01]  /*a2b0*/  FMUL.FTZ R61, R105, R61 ;  /* 0x0000003d693d7220 */ /* 0x000fe20000410000 */
[----:B0-----:R-:W-:Y:S01]  /*a2c0*/  IADD3 R40, R64, 0x1, RZ ;  /* 0x0000000140287810 */ /* 0x001fe20007ffe0ff */
[----:B------:R-:W-:Y:S02]  /*a2d0*/  FMUL.FTZ R69, R69, R36 ;  /* 0x0000002445457220 */ /* 0x000fe40000410000 */
[----:B------:R-:W-:Y:S01]  /*a2e0*/  FFMA.FTZ R86, R86, R70, R61 ;  /* 0x0000004656567223 */ /* 0x000fe2000001003d */
[----:B------:R-:W-:Y:S01]  /*a2f0*/  LEA.HI.SX32 R40, R40, R64, 0x1b ;  /* 0x0000004028287211 */ /* 0x000fe200078fdaff */
[----:B------:R-:W-:Y:S01]  /*a300*/  FFMA.FTZ R108, R69, R43, R60 ;  /* 0x0000002b456c7223 */ /* 0x000fe2000001003c */
[----:B------:R-:W-:Y:S01]  /*a310*/  MOV R61, UR14 ;  /* 0x0000000e003d7c02 */ /* 0x000fe20008000f00 */
[----:B------:R-:W-:-:S02]  /*a320*/  FMUL.FTZ R122, R122, UR38 ;  /* 0x000000267a7a7c20 */ /* 0x000fc40008410000 */
        /* <DEDUP_REMOVED lines=30> */
[----:B------:R-:W-:Y:S02]  /*a510*/  FMUL.FTZ R130, R20, R130 ;  /* 0x0000008214827220 */ /* 0x000fe40000410000 */
[----:B------:R-:W-:Y:S01]  /*a520*/  FMUL.FTZ R131, R19, R131 ;  /* 0x0000008313837220 */ /* 0x000fe20000410000 */
[----:B------:R-:W-:Y:S01]  /*a530*/  STS [R42.X4+0x10a4], R123 ;  /* 0x0010a47b2a007388 */ /* 0x000fe20000004800 */
[----:B------:R-:W-:Y:S01]  /*a540*/  FMUL.FTZ R132, R18, R132 ;  /* 0x0000008412847220 */ /* 0x000fe20000410000 */
[----:B0-----:R-:W-:Y:S01]  /*a550*/  MOV R40, UR12 ;  /* 0x0000000c00287c02 */ /* 0x001fe20008000f00 */
[----:B------:R-:W-:Y:S01]  /*a560*/  FMUL.FTZ R70, R70, R35 ;  /* 0x0000002346467220 */ /* 0x000fe20000410000 */
[----:B------:R-:W-:Y:S03]  /*a570*/  STS [R42.X4+0x10a8], R124 ;  /* 0x0010a87c2a007388 */ /* 0x000fe60000004800 */
[----:B------:R-:W-:Y:S01]  /*a580*/  IMAD.WIDE.U32 R40, R40, c[0x0][0x2b8], R106 ;  /* 0x0000ae0028287a25 */ /* 0x000fe200078e006a */
[----:B------:R-:W-:Y:S03]  /*a590*/  STS [R42.X4+0x10ac], R125 ;  /* 0x0010ac7d2a007388 */ /* 0x000fe60000004800 */
[----:B------:R-:W-:Y:S01]  /*a5a0*/  FMUL.FTZ R107, R95, R133 ;  /* 0x000000855f6b7220 */ /* 0x000fe20000410000 */
[----:B------:R-:W-:Y:S01]  /*a5b0*/  IADD3 R41, R41, UR34, RZ ;  /* 0x0000002229297c10 */ /* 0x000fe2000fffe0ff */
[----:B------:R-:W-:Y:S01]  /*a5c0*/  ULDC.64 UR34, c[0x0][0x2c0] ;  /* 0x0000b00000227ab9 */ /* 0x000fe20000000a00 */
[----:B------:R-:W-:Y:S01]  /*a5d0*/  IMAD.U32 R95, RZ, RZ, UR25 ;  /* 0x00000019ff5f7e24 */ /* 0x000fe2000f8e00ff */
[----:B------:R-:W-:Y:S01]  /*a5e0*/  UIMAD UR34, UR15, UR34, URZ ;  /* 0x000000220f2272a4 */ /* 0x000fe2000f8e023f */
[----:B------:R-:W-:Y:S01]  /*a5f0*/  FMUL.FTZ R133, R133, UR38 ;  /* 0x0000002685857c20 */ /* 0x000fe20008410000 */
[----:B------:R-:W-:Y:S01]  /*a600*/  STS [R42.X4+0x10b0], R126 ;  /* 0x0010b07e2a007388 */ /* 0x000fe20000004800 */
[----:B------:R-:W-:Y:S01]  /*a610*/  IMAD.WIDE.U32 R40, R61, c[0x0][0x2c0], R40 ;  /* 0x0000b0003d287a25 */ /* 0x000fe200078e0028 */
[----:B------:R-:W-:Y:S01]  /*a620*/  UIMAD UR34, UR14, UR35, UR34 ;  /* 0x000000230e2272a4 */ /* 0x000fe2000f8e0222 */
[----:B------:R-:W-:Y:S01]  /*a630*/  IADD3 R95, -R95, c[0x0][0x168], -R55 ;  /* 0x00005a005f5f7a10 */ /* 0x000fe20007ffe937 */
[----:B------:R-:W-:Y:S01]  /*a640*/  STS [R42.X4+0x10b4], R127 ;  /* 0x0010b47f2a007388 */ /* 0x000fe20000004800 */
[----:B------:R-:W-:Y:S01]  /*a650*/  FMUL.FTZ R133, R17, R133 ;  /* 0x0000008511857220 */ /* 0x000fe20000410000 */
[----:B------:R-:W-:Y:S01]  /*a660*/  IADD3 R60, P0, R40, UR25, RZ ;  /* 0x00000019283c7c10 */ /* 0x000fe2000ff1e0ff */
[C---:B------:R-:W-:Y:S01]  /*a670*/  FADD.FTZ R145, R70.reuse, R145 ;  /* 0x0000009146917221 */ /* 0x040fe20000010000 */
[----:B------:R-:W-:Y:S01]  /*a680*/  IADD3 R41, R41, UR34, RZ ;  /* 0x0000002229297c10 */ /* 0x000fe2000fffe0ff */
[----:B------:R-:W-:Y:S01]  /*a690*/  STS [R42.X4+0x10b8], R128 ;  /* 0x0010b8802a007388 */ /* 0x000fe20000004800 */
[----:B------:R-:W-:-:S02]  /*a6a0*/  FFMA.FTZ R108, R70, R105, R108 ;  /* 0x00000069466c7223 */ /* 0x000fc4000001006c */
[----:B------:R-:W-:Y:S01]  /*a6b0*/  IADD3.X R61, R41, UR40, RZ, P0, !PT ;  /* 0x00000028293d7c10 */ /* 0x000fe200087fe4ff */
[----:B------:R-:W-:Y:S01]  /*a6c0*/  STS [R42.X4+0x10bc], R129 ;  /* 0x0010bc812a007388 */ /* 0x000fe20000004800 */
[----:B------:R-:W-:Y:S01]  /*a6d0*/  ISETP.GE.AND P0, PT, R95, 0x1, PT ;  /* 0x000000015f00780c */ /* 0x000fe20003f06270 */
[----:B------:R-:W-:Y:S02]  /*a6e0*/  FMUL.FTZ R70, R98, UR37 ;  /* 0x0000002562467c20 */ /* 0x000fe40008410000 */
[----:B------:R-:W-:Y:S01]  /*a6f0*/  STS [R42.X4+0x10c0], R130 ;  /* 0x0010c0822a007388 */ /* 0x000fe20000004800 */
[----:B------:R-:W-:Y:S02]  /*a700*/  FMUL.FTZ R105, R97, UR37 ;  /* 0x0000002561697c20 */ /* 0x000fe40008410000 */
[----:B------:R-:W-:Y:S01]  /*a710*/  FMUL.FTZ R106, R96, UR37 ;  /* 0x00000025606a7c20 */ /* 0x000fe20008410000 */
[----:B------:R-:W-:Y:S04]  /*a720*/  STS [R42.X4+0x10c4], R131 ;  /* 0x0010c4832a007388 */ /* 0x000fe80000004800 */
[----:B------:R-:W-:Y:S04]  /*a730*/  STS [R42.X4+0x10c8], R132 ;  /* 0x0010c8842a007388 */ /* 0x000fe80000004800 */
[----:B------:R0:W-:Y:S04]  /*a740*/  STS [R42.X4+0x10cc], R133 ;  /* 0x0010cc852a007388 */ /* 0x0001e80000004800 */
[----:B------:R-:W-:Y:S01]  /*a750*/  BAR.SYNC.DEFER_BLOCKING 0x0 ;  /* 0x0000000000007b1d */ /* 0x000fe20000010000 */
[----:B0-----:R-:W-:-:S04]  /*a760*/  LEA R42, P1, R40, c[0x0][0x320], 0x2 ;  /* 0x0000c800282a7a11 */ /* 0x001fc800078210ff */
[----:B------:R-:W-:Y:S01]  /*a770*/  LEA.HI.X R43, R40, c[0x0][0x324], R41, 0x2, P1 ;  /* 0x0000c900282b7a11 */ /* 0x000fe200008f1429 */
[----:B------:R-:W-:-:S04]  /*a780*/  FMUL.FTZ R40, R99, UR37 ;  /* 0x0000002563287c20 */ /* 0x000fc80008410000 */
[----:B------:R-:W-:Y:S01]  /*a790*/  FMUL.FTZ R104, R104, R40 ;  /* 0x0000002868687220 */ /* 0x000fe20000410000 */
        /* <DEDUP_REMOVED lines=10> */
[----:B------:R-:W-:-:S06]  /*a840*/  LEA.HI.SX32 R60, R55, R55, 0x1b ;  /* 0x00000037373c7211 */ /* 0x000fcc00078fdaff */
[----:B------:R-:W0:Y:S04]  /*a850*/  LDS R60, [R60.X4+0x1090] ;  /* 0x001090003c3c7984 */ /* 0x000e280000004800 */
[----:B0-----:R0:W-:Y:S02]  /*a860*/  RED.E.ADD.F32.FTZ.RN.STRONG.GPU [R40.64], R60 ;  /* 0x0000003c2800798e */ /* 0x0011e4000c10e7a0 */
.L_x_510:
[----:B------:R-:W-:Y:S05]  /*a870*/  BSYNC B0 ;  /* 0x0000000000007941 */ /* 0x000fea0003800000 */
.L_x_509:
[----:B------:R-:W-:Y:S01]  /*a880*/  FMUL.FTZ R71, R71, R34 ;  /* 0x0000002247477220 */ /* 0x000fe20000410000 */
[----:B0-----:R-:W-:Y:S01]  /*a890*/  MOV R40, UR41 ;  /* 0x0000002900287c02 */ /* 0x001fe20008000f00 */
[----:B------:R-:W-:Y:S01]  /*a8a0*/  IMAD.U32 R41, RZ, RZ, UR41 ;  /* 0x00000029ff297e24 */ /* 0x000fe2000f8e00ff */
[----:B------:R-:W-:Y:S01]  /*a8b0*/  MOV R60, UR42 ;  /* 0x0000002a003c7c02 */ /* 0x000fe20008000f00 */
[C---:B------:R-:W-:Y:S01]  /*a8c0*/  FADD.FTZ R144, R71.reuse, R144 ;  /* 0x0000009047907221 */ /* 0x040fe20000010000 */
[----:B------:R-:W-:Y:S01]  /*a8d0*/  LEA R40, P0, R40, R42, 0x2 ;  /* 0x0000002a28287211 */ /* 0x000fe200078010ff */
[----:B------:R-:W-:Y:S01]  /*a8e0*/  FFMA.FTZ R108, R71, R101, R108 ;  /* 0x00000065476c7223 */ /* 0x000fe2000001006c */
[----:B------:R-:W-:Y:S01]  /*a8f0*/  IADD3 R71, R55, 0x80, RZ ;  /* 0x0000008037477810 */ /* 0x000fe20007ffe0ff */
[----:B------:R-:W-:Y:S01]  /*a900*/  USHF.L.U32 UR38, UR8, 0x2, URZ ;  /* 0x0000000208267899 */ /* 0x000fe2000800063f */
[----:B------:R-:W-:Y:S01]  /*a910*/  LEA.HI.X R41, R41, R43, R60, 0x2, P0 ;  /* 0x0000002b29297211 */ /* 0x000fe200000f143c */
[----:B------:R-:W-:Y:S01]  /*a920*/  ULDC UR37, c[0x0][0x174] ;  /* 0x00005d0000257ab9 */ /* 0x000fe20000000800 */
[----:B------:R-:W-:Y:S01]  /*a930*/  LEA.HI.SX32 R71, R71, R55, 0x1b ;  /* 0x0000003747477211 */ /* 0x000fe200078fdaff */
[----:B------:R-:W-:Y:S01]  /*a940*/  UIADD3 UR37, UR6, -UR37, URZ ;  /* 0x8000002506257290 */ /* 0x000fe2000fffe03f */
[----:B------:R-:W-:Y:S01]  /*a950*/  ISETP.GE.AND P0, PT, R95, 0x81, PT ;  /* 0x000000815f00780c */ /* 0x000fe20003f06270 */
[----:B------:R-:W-:Y:S01]  /*a960*/  USHF.L.U64.HI UR36, UR8, 0x2, UR9 ;  /* 0x0000000208247899 */ /* 0x000fe20008010209 */
[----:B------:R-:W-:Y:S01]  /*a970*/  MOV R60, UR38 ;  /* 0x00000026003c7c02 */ /* 0x000fe20008000f00 */
[----:B------:R-:W-:Y:S01]  /*a980*/  ULDC.64 UR34, c[0x0][0x2d0] ;  /* 0x0000b40000227ab9 */ /* 0x000fe20000000a00 */
[----:B------:R-:W0:Y:S01]  /*a990*/  LDS R71, [R71.X4+0x1290] ;  /* 0x0012900047477984 */ /* 0x000e220000004800 */
[----:B------:R-:W-:Y:S01]  /*a9a0*/  UIMAD UR37, UR37, -0x800, URZ ;  /* 0xfffff800252578a4 */ /* 0x000fe2000f8e023f */
[----:B------:R-:W-:Y:S01]  /*a9b0*/  FMUL.FTZ R111, R111, R33 ;  /* 0x000000216f6f7220 */ /* 0x000fe20000410000 */
[----:B------:R-:W-:Y:S01]  /*a9c0*/  UIMAD UR34, UR36, UR34, URZ ;  /* 0x00000022242272a4 */ /* 0x000fe2000f8e023f */
[----:B------:R-:W-:Y:S01]  /*a9d0*/  IMAD.WIDE.U32 R40, R60, c[0x0][0x2d0], R40 ;  /* 0x0000b4003c287a25 */ /* 0x000fe200078e0028 */
[----:B------:R-:W-:Y:S01]  /*a9e0*/  BSSY B0, `(.L_x_511) ;  /* 0x0000012000007945 */ /* 0x000fe20003800000 */
[----:B------:R-:W-:Y:S01]  /*a9f0*/  IADD3 R101, R55, 0x100, RZ ;  /* 0x0000010037657810 */ /* 0x000fe20007ffe0ff */
[----:B------:R-:W-:Y:S01]  /*aa00*/  UIMAD UR34, UR38, UR35, UR34 ;  /* 0x00000023262272a4 */ /* 0x000fe2000f8e0222 */
[----:B------:R-:W-:-:S02]  /*aa10*/  IMAD.U32 R60, RZ, RZ, UR37 ;  /* 0x00000025ff3c7e24 */ /* 0x000fc4000f8e00ff */
[----:B------:R-:W-:Y:S02]  /*aa20*/  FMUL.FTZ R102, R111, R102 ;  /* 0x000000666f667220 */ /* 0x000fe40000410000 */
[----:B------:R-:W-:Y:S01]  /*aa30*/  FMUL.FTZ R107, R17, R107 ;  /* 0x0000006b116b7220 */ /* 0x000fe20000410000 */
[----:B------:R-:W-:Y:S01]  /*aa40*/  IADD3 R41, R41, UR34, RZ ;  /* 0x0000002229297c10 */ /* 0x000fe2000fffe0ff */
[----:B------:R-:W-:-:S04]  /*aa50*/  IMAD.WIDE R42, R60, 0x4, R42 ;  /* 0x000000043c2a7825 */ /* 0x000fc800078e022a */
[----:B------:R-:W-:Y:S01]  /*aa60*/  FADD.FTZ R60, R108, R102 ;  /* 0x000000666c3c7221 */ /* 0x000fe20000010000 */
[----:B------:R-:W-:Y:S01]  /*aa70*/  IADD3 R102, R55, 0x180, RZ ;  /* 0x0000018037667810 */ /* 0x000fe20007ffe0ff */
[----:B------:R-:W-:Y:S02]  /*aa80*/  FADD.FTZ R61, R100, R107 ;  /* 0x0000006b643d7221 */ /* 0x000fe40000010000 */
[----:B------:R-:W-:Y:S02]  /*aa90*/  FADD.FTZ R143, R111, R143 ;  /* 0x0000008f6f8f7221 */ /* 0x000fe40000010000 */
[----:B------:R-:W-:Y:S01]  /*aaa0*/  FADD.FTZ R16, R103, R16 ;  /* 0x0000001067107221 */ /* 0x000fe20000010000 */
[----:B------:R-:W-:Y:S05]  /*aab0*/  @!P0 BRA `(.L_x_512) ;  /* 0x0000004000008947 */ /* 0x000fea0003800000 */
[----:B------:R-:W-:-:S05]  /*aac0*/  MOV R100, UR38 ;  /* 0x0000002600647c02 */ /* 0x000fca0008000f00 */
[----:B------:R-:W-:-:S05]  /*aad0*/  IMAD.WIDE.U32 R42, R100, c[0x0][0x2d0], R42 ;  /* 0x0000b400642a7a25 */ /* 0x000fca00078e002a */
[----:B------:R-:W-:-:S05]  /*aae0*/  IADD3 R43, R43, UR34, RZ ;  /* 0x000000222b2b7c10 */ /* 0x000fca000fffe0ff */
[----:B0-----:R0:W-:Y:S02]  /*aaf0*/  RED.E.ADD.F32.FTZ.RN.STRONG.GPU [R42.64+-0x1e00], R71 ;  /* 0xffe200472a00798e */ /* 0x0011e4000c10e7a0 */
.L_x_512:
[----:B------:R-:W-:Y:S05]  /*ab00*/  BSYNC B0 ;  /* 0x0000000000007941 */ /* 0x000fea0003800000 */
.L_x_511:
[-C--:B0-----:R-:W-:Y:S01]  /*ab10*/  LEA.HI.SX32 R42, R101, R55.reuse, 0x1b ;  /* 0x00000037652a7211 */ /* 0x081fe200078fdaff */
[----:B------:R-:W-:Y:S01]  /*ab20*/  BSSY B0, `(.L_x_513) ;  /* 0x000000d000007945 */ /* 0x000fe20003800000 */
[----:B------:R-:W-:Y:S02]  /*ab30*/  ISETP.GE.AND P6, PT, R95, 0x101, PT ;  /* 0x000001015f00780c */ /* 0x000fe40003fc6270 */
[----:B------:R-:W-:Y:S02]  /*ab40*/  IADD3 R71, R55, 0x200, RZ ;  /* 0x0000020037477810 */ /* 0x000fe40007ffe0ff */
[----:B------:R-:W0:Y:S01]  /*ab50*/  LDS R42, [R42.X4+0x1490] ;  /* 0x001490002a2a7984 */ /* 0x000e220000004800 */
        /* <DEDUP_REMOVED lines=8> */
[----:B0-----:R0:W-:Y:S02]  /*abe0*/  RED.E.ADD.F32.FTZ.RN.STRONG.GPU [R40.64+-0x1c00], R42 ;  /* 0xffe4002a2800798e */ /* 0x0011e4000c10e7a0 */
.L_x_514:
[----:B------:R-:W-:Y:S05]  /*abf0*/  BSYNC B0 ;  /* 0x0000000000007941 */ /* 0x000fea0003800000 */
.L_x_513:
[----:B------:R-:W1:Y:S01]  /*ac00*/  LDS R43, [R43.X4+0x1690] ;  /* 0x001690002b2b7984 */ /* 0x000e620000004800 */
[----:B------:R-:W-:Y:S01]  /*ac10*/  BSSY B0, `(.L_x_515) ;  /* 0x0000005000007945 */ /* 0x000fe20003800000 */
[----:B------:R-:W-:Y:S02]  /*ac20*/  IADD3 R100, R55, 0x280, RZ ;  /* 0x0000028037647810 */ /* 0x000fe40007ffe0ff */
[----:B0-----:R-:W-:Y:S01]  /*ac30*/  LEA.HI.SX32 R42, R71, R55, 0x1b ;  /* 0x00000037472a7211 */ /* 0x001fe200078fdaff */
[----:B------:R-:W-:Y:S05]  /*ac40*/  @!P0 BRA `(.L_x_516) ;  /* 0x0000001000008947 */ /* 0x000fea0003800000 */
[----:B-1----:R0:W-:Y:S02]  /*ac50*/  RED.E.ADD.F32.FTZ.RN.STRONG.GPU [R40.64+-0x1a00], R43 ;  /* 0xffe6002b2800798e */ /* 0x0021e4000c10e7a0 */
.L_x_516:
[----:B------:R-:W-:Y:S05]  /*ac60*/  BSYNC B0 ;  /* 0x0000000000007941 */ /* 0x000fea0003800000 */
.L_x_515:
[----:B------:R-:W2:Y:S01]  /*ac70*/  LDS R42, [R42.X4+0x1890] ;  /* 0x001890002a2a7984 */ /* 0x000ea20000004800 */
[----:B------:R-:W-:Y:S01]  /*ac80*/  BSSY B0, `(.L_x_517) ;  /* 0x0000005000007945 */ /* 0x000fe20003800000 */
[----:B------:R-:W-:-:S02]  /*ac90*/  IADD3 R71, R55, 0x300, RZ ;  /* 0x0000030037477810 */ /* 0x000fc40007ffe0ff */
[----:B01----:R-:W-:Y:S01]  /*aca0*/  LEA.HI.SX32 R43, R100, R55, 0x1b ;  /* 0x00000037642b7211 */ /* 0x003fe200078fdaff */
[----:B------:R-:W-:Y:S05]  /*acb0*/  @!P1 BRA `(.L_x_518) ;  /* 0x0000001000009947 */ /* 0x000fea0003800000 */
[----:B--2---:R0:W-:Y:S02]  /*acc0*/  RED.E.ADD.F32.FTZ.RN.STRONG.GPU [R40.64+-0x1800], R42 ;  /* 0xffe8002a2800798e */ /* 0x0041e4000c10e7a0 */
.L_x_518:
[----:B------:R-:W-:Y:S05]  /*acd0*/  BSYNC B0 ;  /* 0x0000000000007941 */ /* 0x000fea0003800000 */
.L_x_517:
[----:B------:R-:W1:Y:S01]  /*ace0*/  LDS R43, [R43.X4+0x1a90] ;  /* 0x001a90002b2b7984 */ /* 0x000e620000004800 */
[----:B------:R-:W-:Y:S01]  /*acf0*/  BSSY B0, `(.L_x_519) ;  /* 0x0000005000007945 */ /* 0x000fe20003800000 */
[----:B------:R-:W-:Y:S02]  /*ad00*/  IADD3 R100, R55, 0x380, RZ ;  /* 0x0000038037647810 */ /* 0x000fe40007ffe0ff */
[----:B0-2---:R-:W-:Y:S01]  /*ad10*/  LEA.HI.SX32 R42, R71, R55, 0x1b ;  /* 0x00000037472a7211 */ /* 0x005fe200078fdaff */
[----:B------:R-:W-:Y:S05]  /*ad20*/  @!P2 BRA `(.L_x_520) ;  /* 0x000000100000a947 */ /* 0x000fea0003800000 */
[----:B-1----:R0:W-:Y:S02]  /*ad30*/  RED.E.ADD.F32.FTZ.RN.STRONG.GPU [R40.64+-0x1600], R43 ;  /* 0xffea002b2800798e */ /* 0x0021e4000c10e7a0 */
.L_x_520:
[----:B------:R-:W-:Y:S05]  /*ad40*/  BSYNC B0 ;  /* 0x0000000000007941 */ /* 0x000fea0003800000 */
.L_x_519:
[----:B------:R-:W2:Y:S01]  /*ad50*/  LDS R42, [R42.X4+0x1c90] ;  /* 0x001c90002a2a7984 */ /* 0x000ea20000004800 */
[----:B------:R-:W-:Y:S01]  /*ad60*/  BSSY B0, `(.L_x_521) ;  /* 0x0000005000007945 */ /* 0x000fe20003800000 */
[----:B------:R-:W-:Y:S02]  /*ad70*/  IADD3 R71, R55, 0x400, RZ ;  /* 0x0000040037477810 */ /* 0x000fe40007ffe0ff */
[----:B01----:R-:W-:Y:S01]  /*ad80*/  LEA.HI.SX32 R43, R100, R55, 0x1b ;  /* 0x00000037642b7211 */ /* 0x003fe200078fdaff */
[----:B------:R-:W-:Y:S05]  /*ad90*/  @!P3 BRA `(.L_x_522) ;  /* 0x000000100000b947 */ /* 0x000fea0003800000 */
[----:B--2---:R0:W-:Y:S02]  /*ada0*/  RED.E.ADD.F32.FTZ.RN.STRONG.GPU [R40.64+-0x1400], R42 ;  /* 0xffec002a2800798e */ /* 0x0041e4000c10e7a0 */
.L_x_522:
[----:B------:R-:W-:Y:S05]  /*adb0*/  BSYNC B0 ;  /* 0x0000000000007941 */ /* 0x000fea0003800000 */
.L_x_521:
[----:B------:R-:W1:Y:S01]  /*adc0*/  LDS R43, [R43.X4+0x1e90] ;  /* 0x001e90002b2b7984 */ /* 0x000e620000004800 */
[----:B------:R-:W-:Y:S01]  /*add0*/  BSSY B0, `(.L_x_523) ;  /* 0x0000004000007945 */ /* 0x000fe20003800000 */
[----:B0-2---:R-:W-:Y:S01]  /*ade0*/  LEA.HI.SX32 R42, R71, R55, 0x1b ;  /* 0x00000037472a7211 */ /* 0x005fe200078fdaff */
[----:B------:R-:W-:Y:S05]  /*adf0*/  @!P4 BRA `(.L_x_524) ;  /* 0x000000100000c947 */ /* 0x000fea0003800000 */
[----:B-1----:R0:W-:Y:S02]  /*ae00*/  RED.E.ADD.F32.FTZ.RN.STRONG.GPU [R40.64+-0x1200], R43 ;  /* 0xffee002b2800798e */ /* 0x0021e4000c10e7a0 */
.L_x_524:
[----:B------:R-:W-:Y:S05]  /*ae10*/  BSYNC B0 ;  /* 0x0000000000007941 */ /* 0x000fea0003800000 */
.L_x_523:
[----:B------:R-:W2:Y:S01]  /*ae20*/  LDS R42, [R42.X4+0x2090] ;  /* 0x002090002a2a7984 */ /* 0x000ea20000004800 */
[----:B------:R-:W-:Y:S01]  /*ae30*/  BSSY B0, `(.L_x_525) ;  /* 0x0000005000007945 */ /* 0x000fe20003800000 */
[----:B01----:R-:W-:-:S02]  /*ae40*/  IADD3 R43, R55, 0x480, RZ ;  /* 0x00000480372b7810 */ /* 0x003fc40007ffe0ff */
[----:B------:R-:W-:Y:S01]  /*ae50*/  IADD3 R71, R55, 0x500, RZ ;  /* 0x0000050037477810 */ /* 0x000fe20007ffe0ff */
[----:B------:R-:W-:Y:S05]  /*ae60*/  @!P5 BRA `(.L_x_526) ;  /* 0x000000100000d947 */ /* 0x000fea0003800000 */
[----:B--2---:R0:W-:Y:S02]  /*ae70*/  RED.E.ADD.F32.FTZ.RN.STRONG.GPU [R40.64+-0x1000], R42 ;  /* 0xfff0002a2800798e */ /* 0x0041e4000c10e7a0 */
.L_x_526:
[----:B------:R-:W-:Y:S05]  /*ae80*/  BSYNC B0 ;  /* 0x0000000000007941 */ /* 0x000fea0003800000 */
.L_x_525:
[-C--:B------:R-:W-:Y:S01]  /*ae90*/  LEA.HI.SX32 R43, R43, R55.reuse, 0x1b ;  /* 0x000000372b2b7211 */ /* 0x080fe200078fdaff */
[----:B------:R-:W-:Y:S01]  /*aea0*/  BSSY B0, `(.L_x_527) ;  /* 0x000000d000007945 */ /* 0x000fe20003800000 */
[----:B------:R-:W-:Y:S02]  /*aeb0*/  ISETP.GE.AND P6, PT, R95, 0x481, PT ;  /* 0x000004815f00780c */ /* 0x000fe40003fc6270 */
[----:B------:R-:W-:Y:S02]  /*aec0*/  IADD3 R100, R55, 0x580, RZ ;  /* 0x0000058037647810 */ /* 0x000fe40007ffe0ff */
[----:B------:R-:W1:Y:S01]  /*aed0*/  LDS R43, [R43.X4+0x2290] ;  /* 0x002290002b2b7984 */ /* 0x000e620000004800 */
[----:B0-2---:R-:W-:Y:S02]  /*aee0*/  LEA.HI.SX32 R42, R71, R55, 0x1b ;  /* 0x00000037472a7211 */ /* 0x005fe400078fdaff */
[----:B------:R-:W-:-:S02]  /*aef0*/  ISETP.GE.AND P0, PT, R95, 0x501, PT ;  /* 0x000005015f00780c */ /* 0x000fc40003f06270 */
[C---:B------:R-:W-:Y:S02]  /*af00*/  ISETP.GE.AND P1, PT, R95.reuse, 0x581, PT ;  /* 0x000005815f00780c */ /* 0x040fe40003f26270 */
[C---:B------:R-:W-:Y:S02]  /*af10*/  ISETP.GE.AND P2, PT, R95.reuse, 0x601, PT ;  /* 0x000006015f00780c */ /* 0x040fe40003f46270 */
[C---:B------:R-:W-:Y:S02]  /*af20*/  ISETP.GE.AND P3, PT, R95.reuse, 0x681, PT ;  /* 0x000006815f00780c */ /* 0x040fe40003f66270 */
[C---:B------:R-:W-:Y:S02]  /*af30*/  ISETP.GE.AND P4, PT, R95.reuse, 0x701, PT ;  /* 0x000007015f00780c */ /* 0x040fe40003f86270 */
[----:B------:R-:W-:Y:S01]  /*af40*/  ISETP.GE.AND P5, PT, R95, 0x781, PT ;  /* 0x000007815f00780c */ /* 0x000fe20003fa6270 */
[----:B------:R-:W-:Y:S10]  /*af50*/  @!P6 BRA `(.L_x_528) ;  /* 0x000000100000e947 */ /* 0x000ff40003800000 */
[----:B-1----:R0:W-:Y:S02]  /*af60*/  RED.E.ADD.F32.FTZ.RN.STRONG.GPU [R40.64+-0xe00], R43 ;  /* 0xfff2002b2800798e */ /* 0x0021e4000c10e7a0 */
.L_x_528:
[----:B------:R-:W-:Y:S05]  /*af70*/  BSYNC B0 ;  /* 0x0000000000007941 */ /* 0x000fea0003800000 */
.L_x_527:
[----:B------:R-:W2:Y:S01]  /*af80*/  LDS R42, [R42.X4+0x2490] ;  /* 0x002490002a2a7984 */ /* 0x000ea20000004800 */
[----:B------:R-:W-:Y:S01]  /*af90*/  BSSY B0, `(.L_x_529) ;  /* 0x0000005000007945 */ /* 0x000fe20003800000 */
[----:B------:R-:W-:-:S02]  /*afa0*/  IADD3 R71, R55, 0x600, RZ ;  /* 0x0000060037477810 */ /* 0x000fc40007ffe0ff */
[----:B01----:R-:W-:Y:S01]  /*afb0*/  LEA.HI.SX32 R43, R100, R55, 0x1b ;  /* 0x00000037642b7211 */ /* 0x003fe200078fdaff */
[----:B------:R-:W-:Y:S05]  /*afc0*/  @!P0 BRA `(.L_x_530) ;  /* 0x0000001000008947 */ /* 0x000fea0003800000 */
[----:B--2---:R0:W-:Y:S02]  /*afd0*/  RED.E.ADD.F32.FTZ.RN.STRONG.GPU [R40.64+-0xc00], R42 ;  /* 0xfff4002a2800798e */ /* 0x0041e4000c10e7a0 */
.L_x_530:
[----:B------:R-:W-:Y:S05]  /*afe0*/  BSYNC B0 ;  /* 0x0000000000007941 */ /* 0x000fea0003800000 */
.L_x_529:
[----:B------:R-:W1:Y:S01]  /*aff0*/  LDS R43, [R43.X4+0x2690] ;  /* 0x002690002b2b7984 */ /* 0x000e620000004800 */
[----:B------:R-:W-:Y:S01]  /*b000*/  BSSY B0, `(.L_x_531) ;  /* 0x0000005000007945 */ /* 0x000fe20003800000 */
[----:B------:R-:W-:Y:S02]  /*b010*/  IADD3 R100, R55, 0x680, RZ ;  /* 0x0000068037647810 */ /* 0x000fe40007ffe0ff */
[----:B0-2---:R-:W-:Y:S01]  /*b020*/  LEA.HI.SX32 R42, R71, R55, 0x1b ;  /* 0x00000037472a7211 */ /* 0x005fe200078fdaff */
[----:B------:R-:W-:Y:S05]  /*b030*/  @!P1 BRA `(.L_x_532) ;  /* 0x0000001000009947 */ /* 0x000fea0003800000 */
[----:B-1----:R0:W-:Y:S02]  /*b040*/  RED.E.ADD.F32.FTZ.RN.STRONG.GPU [R40.64+-0xa00], R43 ;  /* 0xfff6002b2800798e */ /* 0x0021e4000c10e7a0 */
.L_x_532:
[----:B------:R-:W-:Y:S05]  /*b050*/  BSYNC B0 ;  /* 0x0000000000007941 */ /* 0x000fea0003800000 */
.L_x_531:
[----:B------:R-:W2:Y:S01]  /*b060*/  LDS R42, [R42.X4+0x2890] ;  /* 0x002890002a2a7984 */ /* 0x000ea20000004800 */
[----:B------:R-:W-:Y:S01]  /*b070*/  BSSY B0, `(.L_x_533) ;  /* 0x0000005000007945 */ /* 0x000fe20003800000 */
[----:B------:R-:W-:Y:S02]  /*b080*/  IADD3 R95, R55, 0x700, RZ ;  /* 0x00000700375f7810 */ /* 0x000fe40007ffe0ff */
[----:B01----:R-:W-:Y:S01]  /*b090*/  LEA.HI.SX32 R43, R100, R55, 0x1b ;  /* 0x00000037642b7211 */ /* 0x003fe200078fdaff */
[----:B------:R-:W-:Y:S05]  /*b0a0*/  @!P2 BRA `(.L_x_534) ;  /* 0x000000100000a947 */ /* 0x000fea0003800000 */
[----:B--2---:R0:W-:Y:S02]  /*b0b0*/  RED.E.ADD.F32.FTZ.RN.STRONG.GPU [R40.64+-0x800], R42 ;  /* 0xfff8002a2800798e */ /* 0x0041e4000c10e7a0 */
.L_x_534:
[----:B------:R-:W-:Y:S05]  /*b0c0*/  BSYNC B0 ;  /* 0x0000000000007941 */ /* 0x000fea0003800000 */
.L_x_533:
[----:B------:R-:W1:Y:S01]  /*b0d0*/  LDS R43, [R43.X4+0x2a90] ;  /* 0x002a90002b2b7984 */ /* 0x000e620000004800 */
[----:B------:R-:W-:Y:S01]  /*b0e0*/  BSSY B0, `(.L_x_535) ;  /* 0x0000005000007945 */ /* 0x000fe20003800000 */
[----:B------:R-:W-:-:S02]  /*b0f0*/  IADD3 R71, R55, 0x780, RZ ;  /* 0x0000078037477810 */ /* 0x000fc40007ffe0ff */
[----:B0-2---:R-:W-:Y:S01]  /*b100*/  LEA.HI.SX32 R42, R95, R55, 0x1b ;  /* 0x000000375f2a7211 */ /* 0x005fe200078fdaff */
[----:B------:R-:W-:Y:S05]  /*b110*/  @!P3 BRA `(.L_x_536) ;  /* 0x000000100000b947 */ /* 0x000fea0003800000 */
[----:B-1----:R0:W-:Y:S02]  /*b120*/  RED.E.ADD.F32.FTZ.RN.STRONG.GPU [R40.64+-0x600], R43 ;  /* 0xfffa002b2800798e */ /* 0x0021e4000c10e7a0 */
.L_x_536:
[----:B------:R-:W-:Y:S05]  /*b130*/  BSYNC B0 ;  /* 0x0000000000007941 */ /* 0x000fea0003800000 */
.L_x_535:
[----:B------:R-:W2:Y:S01]  /*b140*/  LDS R42, [R42.X4+0x2c90] ;  /* 0x002c90002a2a7984 */ /* 0x000ea20000004800 */
[----:B------:R-:W-:Y:S01]  /*b150*/  BSSY B0, `(.L_x_537) ;  /* 0x0000004000007945 */ /* 0x000fe20003800000 */
[----:B01----:R-:W-:Y:S01]  /*b160*/  LEA.HI.SX32 R43, R71, R55, 0x1b ;  /* 0x00000037472b7211 */ /* 0x003fe200078fdaff */
[----:B------:R-:W-:Y:S05]  /*b170*/  @!P4 BRA `(.L_x_538) ;  /* 0x000000100000c947 */ /* 0x000fea0003800000 */
[----:B--2---:R0:W-:Y:S02]  /*b180*/  RED.E.ADD.F32.FTZ.RN.STRONG.GPU [R40.64+-0x400], R42 ;  /* 0xfffc002a2800798e */ /* 0x0041e4000c10e7a0 */
.L_x_538:
[----:B------:R-:W-:Y:S05]  /*b190*/  BSYNC B0 ;  /* 0x0000000000007941 */ /* 0x000fea0003800000 */
.L_x_537:
[----:B------:R-:W1:Y:S01]  /*b1a0*/  LDS R43, [R43.X4+0x2e90] ;  /* 0x002e90002b2b7984 */ /* 0x000e620000004800 */
[----:B------:R-:W-:Y:S01]  /*b1b0*/  BSSY B0, `(.L_x_539) ;  /* 0x0000003000007945 */ /* 0x000fe20003800000 */
[----:B------:R-:W-:Y:S05]  /*b1c0*/  @!P5 BRA `(.L_x_540) ;  /* 0x000000100000d947 */ /* 0x000fea0003800000 */
[----:B-1----:R1:W-:Y:S02]  /*b1d0*/  RED.E.ADD.F32.FTZ.RN.STRONG.GPU [R40.64+-0x200], R43 ;  /* 0xfffe002b2800798e */ /* 0x0023e4000c10e7a0 */
.L_x_540:
[----:B------:R-:W-:Y:S05]  /*b1e0*/  BSYNC B0 ;  /* 0x0000000000007941 */ /* 0x000fea0003800000 */
.L_x_539:
[----:B0-2---:R-:W0:Y:S01]  /*b1f0*/  S2R R42, SR_LANEID ;  /* 0x00000000002a7919 */ /* 0x005e220000000000 */
[----:B------:R-:W-:Y:S01]  /*b200*/  ISETP.NE.AND P2, PT, R55, RZ, PT ;  /* 0x000000ff3700720c */ /* 0x000fe20003f45270 */
[----:B------:R-:W-:Y:S01]  /*b210*/  FMUL.FTZ R75, R75, R70 ;  /* 0x000000464b4b7220 */ /* 0x000fe20000410000 */
[----:B------:R-:W-:Y:S01]  /*b220*/  BSSY B0, `(.L_x_541) ;  /* 0x0000054000007945 */ /* 0x000fe20003800000 */
[----:B-1----:R-:W1:Y:S01]  /*b230*/  SHFL.DOWN PT, R40, R60, 0x1, 0x1f ;  /* 0x08201f003c287f89 */ /* 0x002e6200000e0000 */
[----:B------:R-:W-:-:S02]  /*b240*/  FMUL.FTZ R105, R79, R105 ;  /* 0x000000694f697220 */ /* 0x000fc40000410000 */
[----:B------:R-:W-:Y:S01]  /*b250*/  FMUL.FTZ R106, R81, R106 ;  /* 0x0000006a516a7220 */ /* 0x000fe20000410000 */
[----:B------:R-:W2:Y:S01]  /*b260*/  SHFL.DOWN PT, R41, R61, 0x1, 0x1f ;  /* 0x08201f003d297f89 */ /* 0x000ea200000e0000 */
        /* <DEDUP_REMOVED lines=8> */
[C---:B0-----:R-:W-:Y:S01]  /*b2f0*/  ISETP.GT.AND P0, PT, R42.reuse, 0x1e, PT ;  /* 0x0000001e2a00780c */ /* 0x041fe20003f04270 */
[----:B------:R-:W-:Y:S01]  /*b300*/  FADD.FTZ R148, R85, R148 ;  /* 0x0000009455947221 */ /* 0x000fe20000010000 */
[----:B------:R-:W-:Y:S01]  /*b310*/  ISETP.NE.AND P1, PT, R42, RZ, PT ;  /* 0x000000ff2a00720c */ /* 0x000fe20003f25270 */
[----:B------:R-:W-:Y:S02]  /*b320*/  FADD.FTZ R13, R88, R13 ;  /* 0x0000000d580d7221 */ /* 0x000fe40000010000 */
[----:B------:R-:W-:-:S02]  /*b330*/  FADD.FTZ R149, R87, R149 ;  /* 0x0000009557957221 */ /* 0x000fc40000010000 */
[----:B------:R-:W-:Y:S02]  /*b340*/  FADD.FTZ R12, R90, R12 ;  /* 0x0000000c5a0c7221 */ /* 0x000fe40000010000 */
[----:B------:R-:W-:Y:S02]  /*b350*/  FADD.FTZ R150, R89, R150 ;  /* 0x0000009659967221 */ /* 0x000fe40000010000 */
[----:B------:R-:W-:Y:S02]  /*b360*/  FADD.FTZ R11, R92, R11 ;  /* 0x0000000b5c0b7221 */ /* 0x000fe40000010000 */
[----:B-1----:R-:W-:Y:S02]  /*b370*/  @!P0 FADD.FTZ R60, R60, R40 ;  /* 0x000000283c3c8221 */ /* 0x002fe40000010000 */
[----:B--2---:R-:W-:Y:S01]  /*b380*/  @!P0 FADD.FTZ R61, R61, R41 ;  /* 0x000000293d3d8221 */ /* 0x004fe20000010000 */
[----:B------:R-:W-:Y:S01]  /*b390*/  ISETP.GT.AND P0, PT, R42, 0x1d, PT ;  /* 0x0000001d2a00780c */ /* 0x000fe20003f04270 */
[----:B------:R-:W-:Y:S01]  /*b3a0*/  FADD.FTZ R151, R91, R151 ;  /* 0x000000975b977221 */ /* 0x000fe20000010000 */
[----:B------:R-:W0:Y:S01]  /*b3b0*/  SHFL.DOWN PT, R40, R60, 0x2, 0x1f ;  /* 0x08401f003c287f89 */ /* 0x000e2200000e0000 */
        /* <DEDUP_REMOVED lines=15> */
[----:B-1----:R-:W-:Y:S01]  /*b4b0*/  @!P0 FADD.FTZ R61, R61, R41 ;  /* 0x000000293d3d8221 */ /* 0x002fe20000010000 */
[----:B------:R-:W0:Y:S01]  /*b4c0*/  SHFL.DOWN PT, R40, R60, 0x4, 0x1f ;  /* 0x08801f003c287f89 */ /* 0x000e2200000e0000 */
[----:B------:R-:W-:Y:S01]  /*b4d0*/  ISETP.GT.AND P0, PT, R42, 0x1b, PT ;  /* 0x0000001b2a00780c */ /* 0x000fe20003f04270 */
[----:B------:R-:W-:Y:S02]  /*b4e0*/  FADD.FTZ R3, R76, R3 ;  /* 0x000000034c037221 */ /* 0x000fe40000010000 */
[----:B------:R-:W1:Y:S01]  /*b4f0*/  SHFL.DOWN PT, R41, R61, 0x4, 0x1f ;  /* 0x08801f003d297f89 */ /* 0x000e6200000e0000 */
[----:B------:R-:W-:Y:S02]  /*b500*/  FADD.FTZ R2, R105, R2 ;  /* 0x0000000269027221 */ /* 0x000fe40000010000 */
[----:B-----5:R-:W-:-:S07]  /*b510*/  FADD.FTZ R0, R83, R0 ;  /* 0x0000000053007221 */ /* 0x020fce0000010000 */
[----:B0-----:R-:W-:Y:S02]  /*b520*/  @!P0 FADD.FTZ R60, R60, R40 ;  /* 0x000000283c3c8221 */ /* 0x001fe40000010000 */
[----:B-1----:R-:W-:-:S03]  /*b530*/  @!P0 FADD.FTZ R61, R61, R41 ;  /* 0x000000293d3d8221 */ /* 0x002fc60000010000 */
[----:B------:R-:W0:Y:S01]  /*b540*/  SHFL.DOWN PT, R40, R60, 0x8, 0x1f ;  /* 0x09001f003c287f89 */ /* 0x000e2200000e0000 */
[----:B------:R-:W-:-:S03]  /*b550*/  ISETP.GT.AND P0, PT, R42, 0x17, PT ;  /* 0x000000172a00780c */ /* 0x000fc60003f04270 */
[----:B------:R-:W1:Y:S10]  /*b560*/  SHFL.DOWN PT, R41, R61, 0x8, 0x1f ;  /* 0x09001f003d297f89 */ /* 0x000e7400000e0000 */
[----:B0-----:R-:W-:-:S02]  /*b570*/  @!P0 FADD.FTZ R60, R60, R40 ;  /* 0x000000283c3c8221 */ /* 0x001fc40000010000 */
[----:B-1----:R-:W-:-:S03]  /*b580*/  @!P0 FADD.FTZ R61, R61, R41 ;  /* 0x000000293d3d8221 */ /* 0x002fc60000010000 */
[----:B------:R-:W0:Y:S01]  /*b590*/  SHFL.DOWN PT, R40, R60, 0x10, 0x1f ;  /* 0x0a001f003c287f89 */ /* 0x000e2200000e0000 */
[----:B------:R-:W-:Y:S02]  /*b5a0*/  ISETP.GT.AND P0, PT, R42, 0xf, PT ;  /* 0x0000000f2a00780c */ /* 0x000fe40003f04270 */
[----:B------:R-:W-:Y:S01]  /*b5b0*/  SHF.R.S32.HI R42, RZ, 0x1f, R55 ;  /* 0x0000001fff2a7819 */ /* 0x000fe20000011437 */
[----:B------:R-:W1:Y:S03]  /*b5c0*/  SHFL.DOWN PT, R41, R61, 0x10, 0x1f ;  /* 0x0a001f003d297f89 */ /* 0x000e6600000e0000 */
[----:B------:R-:W-:-:S04]  /*b5d0*/  LEA.HI R42, R42, R55, RZ, 0x5 ;  /* 0x000000372a2a7211 */ /* 0x000fc800078f28ff */
[----:B------:R-:W-:-:S03]  /*b5e0*/  SHF.R.S32.HI R42, RZ, 0x5, R42 ;  /* 0x00000005ff2a7819 */ /* 0x000fc6000001142a */
[----:B0-----:R-:W-:Y:S02]  /*b5f0*/  @!P0 FADD.FTZ R60, R60, R40 ;  /* 0x000000283c3c8221 */ /* 0x001fe40000010000 */
[----:B-1----:R-:W-:-:S05]  /*b600*/  @!P0 FADD.FTZ R61, R61, R41 ;  /* 0x000000293d3d8221 */ /* 0x002fca0000010000 */
[----:B------:R0:W-:Y:S04]  /*b610*/  @!P1 STS.64 [R42.X8+0x3198], R60 ;  /* 0x0031983c2a009388 */ /* 0x0001e80000008a00 */
[----:B------:R-:W-:Y:S06]  /*b620*/  BAR.SYNC.DEFER_BLOCKING 0x0 ;  /* 0x0000000000007b1d */ /* 0x000fec0000010000 */
[----:B------:R-:W-:Y:S05]  /*b630*/  @P2 BRA `(.L_x_542) ;  /* 0x0000012000002947 */ /* 0x000fea0003800000 */
[----:B------:R-:W-:Y:S01]  /*b640*/  ULDC UR34, c[0x0][0x174] ;  /* 0x00005d0000227ab9 */ /* 0x000fe20000000800 */
[----:B0-----:R-:W0:Y:S01]  /*b650*/  LDS.128 R40, [0x31a0] ;  /* 0x0031a000ff287984 */ /* 0x001e220000000c00 */
[----:B------:R-:W-:-:S02]  /*b660*/  UISETP.NE.AND UP0, UPT, UR24, UR34, UPT ;  /* 0x000000221800728c */ /* 0x000fc4000bf05270 */
        /* <DEDUP_REMOVED lines=15> */
.L_x_542:
[----:B------:R-:W-:Y:S05]  /*b760*/  BSYNC B0 ;  /* 0x0000000000007941 */ /* 0x000fea0003800000 */
.L_x_541:
[----:B------:R-:W-:Y:S02]  /*b770*/  UIADD3 UR7, UR7, 0x1, URZ ;  /* 0x0000000107077890 */ /* 0x000fe4000fffe03f */
[----:B------:R-:W-:Y:S02]  /*b780*/  ULDC UR34, c[0x0][0x16c] ;  /* 0x00005b0000227ab9 */ /* 0x000fe40000000800 */
[----:B------:R-:W-:Y:S02]  /*b790*/  UISETP.GE.AND UP0, UPT, UR7, UR34, UPT ;  /* 0x000000220700728c */ /* 0x000fe4000bf06270 */
[----:B------:R-:W-:-:S04]  /*b7a0*/  UIADD3 UR8, UP1, UR8, 0x1, URZ ;  /* 0x0000000108087890 */ /* 0x000fc8000ff3e03f */
[----:B------:R-:W-:Y:S01]  /*b7b0*/  PLOP3.LUT P0, PT, PT, PT, UP0, 0x80, 0x0 ;  /* 0x000000000000781c */ /* 0x000fe20003f0f008 */
[----:B------:R-:W-:-:S12]  /*b7c0*/  UIADD3.X UR9, URZ, UR9, URZ, UP1, !UPT ;  /* 0x000000093f097290 */ /* 0x000fd80008ffe43f */
[----:B0-----:R-:W-:Y:S01]  /*b7d0*/  @P0 CALL.REL.NOINC `(.L_x_495) ;  /* 0x0000001000000944 */ /* 0x001fe20003c00000 */
[----:B------:R-:W-:Y:S05]  /*b7e0*/  BRA `(.L_x_543) ;  /* 0xffffbf5000007947 */ /* 0x000fea000383ffff */
.L_x_495:
[----:B------:R-:W2:Y:S04]  /*b7f0*/  LDL R78, [R1+0x8] ;  /* 0x00000800014e7983 */ /* 0x000ea80000100800 */
[----:B------:R-:W3:Y:S04]  /*b800*/  LDL R77, [R1+0x4] ;  /* 0x00000400014d7983 */ /* 0x000ee80000100800 */
[----:B------:R-:W4:Y:S04]  /*b810*/  LDL R76, [R1] ;  /* 0x00000000014c7983 */ /* 0x000f280000100800 */
[----:B------:R-:W4:Y:S04]  /*b820*/  LDL R74, [R1+0x4c] ;  /* 0x00004c00014a7983 */ /* 0x000f280000100800 */
[----:B------:R-:W4:Y:S04]  /*b830*/  LDL R72, [R1+0x50] ;  /* 0x0000500001487983 */ /* 0x000f280000100800 */
[----:B------:R-:W4:Y:S04]  /*b840*/  LDL R70, [R1+0x64] ;  /* 0x0000640001467983 */ /* 0x000f280000100800 */
[----:B------:R-:W4:Y:S04]  /*b850*/  LDL R68, [R1+0x60] ;  /* 0x0000600001447983 */ /* 0x000f280000100800 */
[----:B------:R-:W4:Y:S04]  /*b860*/  LDL R66, [R1+0x5c] ;  /* 0x00005c0001427983 */ /* 0x000f280000100800 */
[----:B------:R-:W4:Y:S04]  /*b870*/  LDL R62, [R1+0x58] ;  /* 0x00005800013e7983 */ /* 0x000f280000100800 */
[----:B------:R-:W4:Y:S01]  /*b880*/  LDL R60, [R1+0x54] ;  /* 0x00005400013c7983 */ /* 0x000f220000100800 */
[----:B------:R-:W-:-:S02]  /*b890*/  ULDC UR39, c[0x0][0x168] ;  /* 0x00005a0000277ab9 */ /* 0x000fc40000000800 */
[----:B------:R-:W-:Y:S01]  /*b8a0*/  UIADD3 UR39, -UR25, UR39, URZ ;  /* 0x0000002719277290 */ /* 0x000fe2000fffe13f */
[----:B------:R-:W-:Y:S01]  /*b8b0*/  PRMT R17, RZ, 0x7610, R17 ;  /* 0x00007610ff117816 */ /* 0x000fe20000000011 */
[----:B------:R-:W4:Y:S01]  /*b8c0*/  LDL R96, [R1+0x48] ;  /* 0x0000480001607983 */ /* 0x000f220000100800 */
[----:B------:R-:W-:Y:S01]  /*b8d0*/  PRMT R18, RZ, 0x7610, R18 ;  /* 0x00007610ff127816 */ /* 0x000fe20000000012 */
[----:B------:R-:W-:Y:S02]  /*b8e0*/  ULDC.64 UR8, c[0x0][0x2d8] ;  /* 0x0000b60000087ab9 */ /* 0x000fe40000000a00 */
[----:B------:R-:W-:Y:S01]  /*b8f0*/  ISETP.GE.AND P1, PT, R56, UR39, PT ;  /* 0x0000002738007c0c */ /* 0x000fe2000bf26270 */
[----:B------:R-:W-:Y:S01]  /*b900*/  BAR.SYNC.DEFER_BLOCKING 0x0 ;  /* 0x0000000000007b1d */ /* 0x000fe20000010000 */
[----:B------:R-:W-:Y:S02]  /*b910*/  PRMT R19, RZ, 0x7610, R19 ;  /* 0x00007610ff137816 */ /* 0x000fe40000000013 */
[----:B------:R-:W-:-:S02]  /*b920*/  PRMT R20, RZ, 0x7610, R20 ;  /* 0x00007610ff147816 */ /* 0x000fc40000000014 */
[----:B------:R-:W-:Y:S01]  /*b930*/  ISETP.GE.AND P5, PT, R165, UR39, PT ;  /* 0x00000027a5007c0c */ /* 0x000fe2000bfa6270 */
[----:B------:R-:W4:Y:S01]  /*b940*/  LDL R95, [R1+0x44] ;  /* 0x00004400015f7983 */ /* 0x000f220000100800 */
[----:B------:R-:W-:Y:S01]  /*b950*/  ISETP.GE.AND P0, PT, R164, UR39, PT ;  /* 0x00000027a4007c0c */ /* 0x000fe2000bf06270 */
[----:B------:R-:W-:Y:S01]  /*b960*/  ULDC.64 UR36, c[0x0][0x2f8] ;  /* 0x0000be0000247ab9 */ /* 0x000fe20000000a00 */
[----:B------:R-:W-:Y:S01]  /*b970*/  PRMT R21, RZ, 0x7610, R21 ;  /* 0x00007610ff157816 */ /* 0x000fe20000000015 */
[----:B------:R-:W4:Y:S01]  /*b980*/  LDL R94, [R1+0x40] ;  /* 0x00004000015e7983 */ /* 0x000f220000100800 */
[----:B------:R-:W-:Y:S02]  /*b990*/  PRMT R22, RZ, 0x7610, R22 ;  /* 0x00007610ff167816 */ /* 0x000fe40000000016 */
[----:B------:R-:W-:Y:S01]  /*b9a0*/  PRMT R23, RZ, 0x7610, R23 ;  /* 0x00007610ff177816 */ /* 0x000fe20000000017 */
[----:B------:R-:W4:Y:S01]  /*b9b0*/  LDL R93, [R1+0x3c] ;  /* 0x00003c00015d7983 */ /* 0x000f220000100800 */
[----:B------:R-:W-:-:S02]  /*b9c0*/  PRMT R24, RZ, 0x7610, R24 ;  /* 0x00007610ff187816 */ /* 0x000fc40000000018 */
[----:B------:R-:W-:Y:S01]  /*b9d0*/  PRMT R25, RZ, 0x7610, R25 ;  /* 0x00007610ff197816 */ /* 0x000fe20000000019 */
[----:B------:R-:W4:Y:S01]  /*b9e0*/  LDL R92, [R1+0x38] ;  /* 0x00003800015c7983 */ /* 0x000f220000100800 */
[----:B------:R-:W-:Y:S02]  /*b9f0*/  PRMT R26, RZ, 0x7610, R26 ;  /* 0x00007610ff1a7816 */ /* 0x000fe4000000001a */
[----:B------:R-:W-:Y:S01]  /*ba00*/  PRMT R27, RZ, 0x7610, R27 ;  /* 0x00007610ff1b7816 */ /* 0x000fe2000000001b */
[----:B------:R-:W4:Y:S04]  /*ba10*/  LDL R91, [R1+0x34] ;  /* 0x00003400015b7983 */ /* 0x000f280000100800 */
[----:B------:R-:W4:Y:S01]  /*ba20*/  @!P1 LDG.E.U16 R17, [R58.64] ;  /* 0x000000203a119981 */ /* 0x000f22000c1e1500 */
[----:B------:R-:W-:-:S03]  /*ba30*/  ISETP.GE.AND P1, PT, R163, UR39, PT ;  /* 0x00000027a3007c0c */ /* 0x000fc6000bf26270 */
[----:B------:R-:W4:Y:S04]  /*ba40*/  @!P5 LDG.E.U16 R21, [R58.64+0x100] ;  /* 0x000100203a15d981 */ /* 0x000f28000c1e1500 */
[----:B------:R-:W4:Y:S01]  /*ba50*/  @!P0 LDG.E.U16 R22, [R58.64+0x140] ;  /* 0x000140203a168981 */ /* 0x000f22000c1e1500 */
[----:B------:R-:W-:Y:S02]  /*ba60*/  PRMT R28, RZ, 0x7610, R28 ;  /* 0x00007610ff1c7816 */ /* 0x000fe4000000001c */
[----:B------:R-:W-:Y:S01]  /*ba70*/  PRMT R29, RZ, 0x7610, R29 ;  /* 0x00007610ff1d7816 */ /* 0x000fe2000000001d */
[----:B------:R-:W4:Y:S04]  /*ba80*/  LDL R90, [R1+0x30] ;  /* 0x00003000015a7983 */ /* 0x000f280000100800 */
[----:B------:R-:W4:Y:S01]  /*ba90*/  @!P1 LDG.E.U16 R23, [R58.64+0x180] ;  /* 0x000180203a179981 */ /* 0x000f22000c1e1500 */
[----:B------:R-:W-:-:S02]  /*baa0*/  PRMT R30, RZ, 0x7610, R30 ;  /* 0x00007610ff1e7816 */ /* 0x000fc4000000001e */
[----:B------:R-:W-:Y:S01]  /*bab0*/  PRMT R31, RZ, 0x7610, R31 ;  /* 0x00007610ff1f7816 */ /* 0x000fe2000000001f */
[----:B------:R-:W4:Y:S01]  /*bac0*/  LDL R89, [R1+0x2c] ;  /* 0x00002c0001597983 */ /* 0x000f220000100800 */
[----:B------:R-:W-:-:S03]  /*bad0*/  PRMT R32, RZ, 0x7610, R32 ;  /* 0x00007610ff207816 */ /* 0x000fc60000000020 */
[----:B------:R-:W4:Y:S04]  /*bae0*/  LDL R88, [R1+0x28] ;  /* 0x0000280001587983 */ /* 0x000f280000100800 */
[----:B------:R-:W4:Y:S04]  /*baf0*/  LDL R87, [R1+0x24] ;  /* 0x0000240001577983 */ /* 0x000f280000100800 */
[----:B------:R-:W4:Y:S04]  /*bb00*/  LDL R86, [R1+0x20] ;  /* 0x0000200001567983 */ /* 0x000f280000100800 */
[----:B------:R-:W4:Y:S04]  /*bb10*/  LDL R85, [R1+0x1c] ;  /* 0x00001c0001557983 */ /* 0x000f280000100800 */
[----:B------:R-:W4:Y:S04]  /*bb20*/  LDL R84, [R1+0x18] ;  /* 0x0000180001547983 */ /* 0x000f280000100800 */
[----:B------:R-:W4:Y:S04]  /*bb30*/  LDL R83, [R1+0x14] ;  /* 0x0000140001537983 */ /* 0x000f280000100800 */
[----:B------:R-:W4:Y:S04]  /*bb40*/  LDL R82, [R1+0x10] ;  /* 0x0000100001527983 */ /* 0x000f280000100800 */
[----:B------:R-:W4:Y:S04]  /*bb50*/  LDL R79, [R1+0xc] ;  /* 0x00000c00014f7983 */ /* 0x000f280000100800 */
[----:B------:R0:W5:Y:S01]  /*bb60*/  LDL.64 R80, [R1+0x68] ;  /* 0x0000680001507983 */ /* 0x0001620000100a00 */
[----:B--2---:R-:W-:-:S02]  /*bb70*/  ISETP.GE.AND P2, PT, R78, UR39, PT ;  /* 0x000000274e007c0c */ /* 0x004fc4000bf46270 */
[----:B---3--:R-:W-:Y:S02]  /*bb80*/  ISETP.GE.AND P3, PT, R77, UR39, PT ;  /* 0x000000274d007c0c */ /* 0x008fe4000bf66270 */
[----:B----4-:R-:W-:-:S09]  /*bb90*/  ISETP.GE.AND P4, PT, R76, UR39, PT ;  /* 0x000000274c007c0c */ /* 0x010fd2000bf86270 */
[----:B------:R-:W2:Y:S01]  /*bba0*/  @!P2 LDG.E.U16 R18, [R58.64+0x40] ;  /* 0x000040203a12a981 */ /* 0x000ea2000c1e1500 */
[----:B------:R-:W-:-:S03]  /*bbb0*/  ISETP.GE.AND P2, PT, R162, UR39, PT ;  /* 0x00000027a2007c0c */ /* 0x000fc6000bf46270 */
[----:B------:R-:W3:Y:S01]  /*bbc0*/  @!P3 LDG.E.U16 R19, [R58.64+0x80] ;  /* 0x000080203a13b981 */ /* 0x000ee2000c1e1500 */
[----:B------:R-:W-:-:S03]  /*bbd0*/  ISETP.GE.AND P3, PT, R161, UR39, PT ;  /* 0x00000027a1007c0c */ /* 0x000fc6000bf66270 */
[----:B------:R-:W4:Y:S01]  /*bbe0*/  @!P4 LDG.E.U16 R20, [R58.64+0xc0] ;  /* 0x0000c0203a14c981 */ /* 0x000f22000c1e1500 */
[----:B------:R-:W-:Y:S02]  /*bbf0*/  ISETP.GE.AND P4, PT, R74, UR39, PT ;  /* 0x000000274a007c0c */ /* 0x000fe4000bf86270 */
[----:B------:R-:W-:Y:S02]  /*bc00*/  ISETP.GE.AND P5, PT, R72, UR39, PT ;  /* 0x0000002748007c0c */ /* 0x000fe4000bfa6270 */
[----:B------:R-:W-:Y:S01]  /*bc10*/  ISETP.GE.AND P0, PT, R70, UR39, PT ;  /* 0x0000002746007c0c */ /* 0x000fe2000bf06270 */
[----:B------:R-:W4:Y:S01]  /*bc20*/  @!P2 LDG.E.U16 R24, [R58.64+0x1c0] ;  /* 0x0001c0203a18a981 */ /* 0x000f22000c1e1500 */
[----:B------:R-:W-:Y:S02]  /*bc30*/  ISETP.GE.AND P1, PT, R68, UR39, PT ;  /* 0x0000002744007c0c */ /* 0x000fe4000bf26270 */
[----:B------:R-:W-:Y:S01]  /*bc40*/  ISETP.GE.AND P2, PT, R66, UR39, PT ;  /* 0x0000002742007c0c */ /* 0x000fe2000bf46270 */
[----:B------:R-:W4:Y:S01]  /*bc50*/  @!P3 LDG.E.U16 R25, [R58.64+0x200] ;  /* 0x000200203a19b981 */ /* 0x000f22000c1e1500 */
[----:B------:R-:W-:-:S03]  /*bc60*/  ISETP.GE.AND P3, PT, R62, UR39, PT ;  /* 0x000000273e007c0c */ /* 0x000fc6000bf66270 */
[----:B------:R-:W4:Y:S01]  /*bc70*/  @!P4 LDG.E.U16 R26, [R58.64+0x240] ;  /* 0x000240203a1ac981 */ /* 0x000f22000c1e1500 */
[----:B------:R-:W-:-:S03]  /*bc80*/  ISETP.GE.AND P4, PT, R60, UR39, PT ;  /* 0x000000273c007c0c */ /* 0x000fc6000bf86270 */
[----:B------:R-:W4:Y:S04]  /*bc90*/  @!P5 LDG.E.U16 R27, [R58.64+0x280] ;  /* 0x000280203a1bd981 */ /* 0x000f28000c1e1500 */
[----:B------:R-:W4:Y:S04]  /*bca0*/  @!P0 LDG.E.U16 R28, [R58.64+0x2c0] ;  /* 0x0002c0203a1c8981 */ /* 0x000f28000c1e1500 */
[----:B------:R-:W4:Y:S04]  /*bcb0*/  @!P1 LDG.E.U16 R29, [R58.64+0x300] ;  /* 0x000300203a1d9981 */ /* 0x000f28000c1e1500 */
[----:B------:R-:W4:Y:S04]  /*bcc0*/  @!P2 LDG.E.U16 R30, [R58.64+0x340] ;  /* 0x000340203a1ea981 */ /* 0x000f28000c1e1500 */
[----:B------:R-:W4:Y:S04]  /*bcd0*/  @!P3 LDG.E.U16 R31, [R58.64+0x380] ;  /* 0x000380203a1fb981 */ /* 0x000f28000c1e1500 */
[----:B------:R-:W4:Y:S04]  /*bce0*/  @!P4 LDG.E.U16 R32, [R58.64+0x3c0] ;  /* 0x0003c0203a20c981 */ /* 0x000f28000c1e1500 */
[----:B------:R-:W-:Y:S04]  /*bcf0*/  STS.U16 [R96], R17 ;  /* 0x0000001160007388 */ /* 0x000fe80000000400 */
[----:B------:R-:W1:Y:S01]  /*bd00*/  S2R R41, SR_LANEID ;  /* 0x0000000000297919 */ /* 0x000e620000000000 */
[----:B------:R-:W-:-:S04]  /*bd10*/  LOP3.LUT R64, R64, 0xfffffe00, RZ, 0xc0, !PT ;  /* 0xfffffe0040407812 */ /* 0x000fc800078ec0ff */
[----:B-1----:R-:W-:-:S04]  /*bd20*/  LEA R64, R41, R64, 0x4 ;  /* 0x0000004029407211 */ /* 0x002fc800078e20ff */
[C---:B------:R-:W-:Y:S02]  /*bd30*/  IADD3 R33, R64.reuse, 0xc, RZ ;  /* 0x0000000c40217810 */ /* 0x040fe40007ffe0ff */
[----:B------:R-:W-:Y:S02]  /*bd40*/  IADD3 R37, R64, 0xf, RZ ;  /* 0x0000000f40257810 */ /* 0x000fe40007ffe0ff */
[-C--:B------:R-:W-:Y:S02]  /*bd50*/  LEA.HI.SX32 R34, R33, R64.reuse, 0x1b ;  /* 0x0000004021227211 */ /* 0x080fe400078fdaff */
[----:B------:R-:W-:Y:S01]  /*bd60*/  LEA.HI.SX32 R38, R37, R64, 0x1b ;  /* 0x0000004025267211 */ /* 0x000fe200078fdaff */
[----:B--2---:R-:W-:Y:S04]  /*bd70*/  STS.U16 [R95+0x40], R18 ;  /* 0x000040125f007388 */ /* 0x004fe80000000400 */
        /* <DEDUP_REMOVED lines=19> */
[----:B------:R-:W-:Y:S04]  /*beb0*/  LDS.U16 R33, [R54+0x1c] ;  /* 0x00001c0036217984 */ /* 0x000fe80000000400 */
[----:B------:R-:W-:Y:S01]  /*bec0*/  LDS.U16 R37, [R54+0x1e] ;  /* 0x00001e0036257984 */ /* 0x000fe20000000400 */
[----:B-1----:R-:W-:-:S05]  /*bed0*/  PRMT R17, RZ, 0x5410, R17 ;  /* 0x00005410ff117816 */ /* 0x002fca0000000011 */
[----:B------:R-:W-:-:S05]  /*bee0*/  FADD.FTZ R17, R17, UR5 ;  /* 0x0000000511117e21 */ /* 0x000fca0008010000 */
[----:B------:R-:W-:Y:S02]  /*bef0*/  FSETP.GTU.FTZ.AND P2, PT, R17, 20, PT ;  /* 0x41a000001100780b */ /* 0x000fe40003f5c000 */
[----:B--2---:R-:W-:Y:S02]  /*bf00*/  PRMT R18, RZ, 0x5410, R18 ;  /* 0x00005410ff127816 */ /* 0x004fe40000000012 */
[----:B---3--:R-:W-:Y:S02]  /*bf10*/  PRMT R19, RZ, 0x5410, R19 ;  /* 0x00005410ff137816 */ /* 0x008fe40000000013 */
[----:B----4-:R-:W-:Y:S01]  /*bf20*/  PRMT R20, RZ, 0x5410, R20 ;  /* 0x00005410ff147816 */ /* 0x010fe20000000014 */
[----:B------:R-:W-:Y:S02]  /*bf30*/  FADD.FTZ R18, R18, UR5 ;  /* 0x0000000512127e21 */ /* 0x000fe40008010000 */
[----:B------:R-:W-:-:S04]  /*bf40*/  FADD.FTZ R19, R19, UR5 ;  /* 0x0000000513137e21 */ /* 0x000fc80008010000 */
[----:B------:R-:W-:Y:S01]  /*bf50*/  @!P2 FMUL.FTZ R21, R17, -1.4426950216293334961 ;  /* 0xbfb8aa3b1115a820 */ /* 0x000fe20000410000 */
[----:B------:R-:W-:Y:S01]  /*bf60*/  FSETP.GTU.FTZ.AND P5, PT, R18, 20, PT ;  /* 0x41a000001200780b */ /* 0x000fe20003fbc000 */
[----:B------:R-:W-:Y:S01]  /*bf70*/  FADD.FTZ R20, R20, UR5 ;  /* 0x0000000514147e21 */ /* 0x000fe20008010000 */
[----:B------:R-:W-:Y:S01]  /*bf80*/  FSETP.GTU.FTZ.AND P4, PT, R19, 20, PT ;  /* 0x41a000001300780b */ /* 0x000fe20003f9c000 */
[----:B------:R-:W-:Y:S02]  /*bf90*/  LDS.U16 R17, [R54+0x8] ;  /* 0x0000080036117984 */ /* 0x000fe40000000400 */
[----:B------:R-:W1:Y:S01]  /*bfa0*/  @!P2 MUFU.EX2 R21, R21 ;  /* 0x000000150015a308 */ /* 0x000e620000000800 */
[----:B------:R-:W-:-:S07]  /*bfb0*/  FSETP.GTU.FTZ.AND P1, PT, R20, 20, PT ;  /* 0x41a000001400780b */ /* 0x000fce0003f3c000 */
[----:B------:R-:W-:Y:S02]  /*bfc0*/  @!P5 FMUL.FTZ R22, R18, -1.4426950216293334961 ;  /* 0xbfb8aa3b1216d820 */ /* 0x000fe40000410000 */
[----:B------:R-:W-:Y:S01]  /*bfd0*/  @!P4 FMUL.FTZ R25, R19, -1.4426950216293334961 ;  /* 0xbfb8aa3b1319c820 */ /* 0x000fe20000410000 */
[----:B------:R-:W2:Y:S04]  /*bfe0*/  LDS.U16 R18, [R54+0xa] ;  /* 0x00000a0036127984 */ /* 0x000ea80000000400 */
[----:B------:R-:W3:Y:S01]  /*bff0*/  LDS.U16 R19, [R54+0xc] ;  /* 0x00000c0036137984 */ /* 0x000ee20000000400 */
[----:B------:R-:W-:Y:S02]  /*c000*/  @!P1 FMUL.FTZ R26, R20, -1.4426950216293334961 ;  /* 0xbfb8aa3b141a9820 */ /* 0x000fe40000410000 */
[----:B-1----:R-:W-:Y:S01]  /*c010*/  @!P2 FADD.FTZ R23, R21, 1 ;  /* 0x3f8000001517a421 */ /* 0x002fe20000010000 */
[----:B------:R-:W1:Y:S04]  /*c020*/  LDS.U16 R20, [R54+0xe] ;  /* 0x00000e0036147984 */ /* 0x000e680000000400 */
[----:B------:R-:W4:Y:S01]  /*c030*/  LDS.U16 R21, [R54+0x10] ;  /* 0x0000100036157984 */ /* 0x000f220000000400 */
[----:B------:R0:W0:Y:S08]  /*c040*/  @!P5 MUFU.EX2 R24, R22 ;  /* 0x000000160018d308 */ /* 0x0000300000000800 */
[----:B------:R-:W2:Y:S01]  /*c050*/  @!P4 MUFU.EX2 R25, R25 ;  /* 0x000000190019c308 */ /* 0x000ea20000000800 */
[----:B0-----:R-:W0:Y:S07]  /*c060*/  LDS.U16 R22, [R54+0x12] ;  /* 0x0000120036167984 */ /* 0x001e2e0000000400 */
[----:B------:R-:W1:Y:S01]  /*c070*/  @!P2 MUFU.RCP R23, R23 ;  /* 0x000000170017a308 */ /* 0x000e620000001000 */
[----:B------:R-:W-:-:S02]  /*c080*/  @!P5 FADD.FTZ R24, R24, 1 ;  /* 0x3f8000001818d421 */ /* 0x000fc40000010000 */
[----:B--2---:R-:W-:-:S05]  /*c090*/  @!P4 FADD.FTZ R25, R25, 1 ;  /* 0x3f8000001919c421 */ /* 0x004fca0000010000 */
[----:B------:R-:W2:Y:S01]  /*c0a0*/  @!P5 MUFU.RCP R27, R24 ;  /* 0x00000018001bd308 */ /* 0x000ea20000001000 */
[----:B------:R-:W-:Y:S02]  /*c0b0*/  PRMT R18, RZ, 0x5410, R18 ;  /* 0x00005410ff127816 */ /* 0x000fe40000000012 */
[----:B------:R-:W-:Y:S02]  /*c0c0*/  PRMT R17, RZ, 0x5410, R17 ;  /* 0x00005410ff117816 */ /* 0x000fe40000000011 */
[----:B---3--:R-:W-:-:S03]  /*c0d0*/  PRMT R19, RZ, 0x5410, R19 ;  /* 0x00005410ff137816 */ /* 0x008fc60000000013 */
[----:B------:R-:W3:Y:S01]  /*c0e0*/  @!P4 MUFU.RCP R28, R25 ;  /* 0x00000019001cc308 */ /* 0x000ee20000001000 */
[----:B------:R-:W-:Y:S01]  /*c0f0*/  FADD.FTZ R18, R18, UR5 ;  /* 0x0000000512127e21 */ /* 0x000fe20008010000 */
[----:B-1----:R-:W-:Y:S01]  /*c100*/  PRMT R20, RZ, 0x5410, R20 ;  /* 0x00005410ff147816 */ /* 0x002fe20000000014 */
[----:B------:R-:W-:-:S05]  /*c110*/  FADD.FTZ R19, R19, UR5 ;  /* 0x0000000513137e21 */ /* 0x000fca0008010000 */
[----:B------:R-:W1:Y:S01]  /*c120*/  @!P1 MUFU.EX2 R26, R26 ;  /* 0x0000001a001a9308 */ /* 0x000e620000000800 */
[----:B----4-:R-:W-:Y:S01]  /*c130*/  PRMT R21, RZ, 0x5410, R21 ;  /* 0x00005410ff157816 */ /* 0x010fe20000000015 */
[----:B------:R-:W-:Y:S01]  /*c140*/  FADD.FTZ R17, R17, UR5 ;  /* 0x0000000511117e21 */ /* 0x000fe20008010000 */
[----:B------:R-:W-:Y:S01]  /*c150*/  FSETP.GTU.FTZ.AND P3, PT, R18, 20, PT ;  /* 0x41a000001200780b */ /* 0x000fe20003f7c000 */
[----:B------:R-:W-:Y:S01]  /*c160*/  @!P2 FMUL.FTZ R0, R0, R23 ;  /* 0x000000170000a220 */ /* 0x000fe20000410000 */
[----:B------:R-:W-:Y:S01]  /*c170*/  FSETP.GTU.FTZ.AND P2, PT, R19, 20, PT ;  /* 0x41a000001300780b */ /* 0x000fe20003f5c000 */
[----:B------:R-:W-:Y:S02]  /*c180*/  FADD.FTZ R20, R20, UR5 ;  /* 0x0000000514147e21 */ /* 0x000fe40008010000 */
[----:B------:R-:W-:Y:S01]  /*c190*/  FADD.FTZ R21, R21, UR5 ;  /* 0x0000000515157e21 */ /* 0x000fe20008010000 */
[----:B------:R-:W-:Y:S01]  /*c1a0*/  FSETP.GTU.FTZ.AND P0, PT, R17, 20, PT ;  /* 0x41a000001100780b */ /* 0x000fe20003f1c000 */
[----:B--2---:R-:W-:Y:S01]  /*c1b0*/  @!P5 FMUL.FTZ R2, R2, R27 ;  /* 0x0000001b0202d220 */ /* 0x004fe20000410000 */
[----:B------:R-:W-:Y:S01]  /*c1c0*/  FSETP.GTU.FTZ.AND P5, PT, R20, 20, PT ;  /* 0x41a000001400780b */ /* 0x000fe20003fbc000 */
[----:B---3--:R-:W-:Y:S01]  /*c1d0*/  @!P4 FMUL.FTZ R3, R3, R28 ;  /* 0x0000001c0303c220 */ /* 0x008fe20000410000 */
[----:B------:R-:W-:Y:S01]  /*c1e0*/  FSETP.GTU.FTZ.AND P4, PT, R21, 20, PT ;  /* 0x41a000001500780b */ /* 0x000fe20003f9c000 */
[----:B-1----:R-:W-:-:S02]  /*c1f0*/  @!P1 FADD.FTZ R26, R26, 1 ;  /* 0x3f8000001a1a9421 */ /* 0x002fc40000010000 */
[----:B------:R-:W-:Y:S02]  /*c200*/  @!P3 FMUL.FTZ R18, R18, -1.4426950216293334961 ;  /* 0xbfb8aa3b1212b820 */ /* 0x000fe40000410000 */
[----:B------:R-:W1:Y:S01]  /*c210*/  @!P1 MUFU.RCP R29, R26 ;  /* 0x0000001a001d9308 */ /* 0x000e620000001000 */
[----:B------:R-:W-:-:S03]  /*c220*/  @!P2 FMUL.FTZ R19, R19, -1.4426950216293334961 ;  /* 0xbfb8aa3b1313a820 */ /* 0x000fc60000410000 */
[----:B------:R-:W-:Y:S01]  /*c230*/  @!P0 FMUL.FTZ R17, R17, -1.4426950216293334961 ;  /* 0xbfb8aa3b11118820 */ /* 0x000fe20000410000 */
[----:B0-----:R-:W-:Y:S01]  /*c240*/  PRMT R22, RZ, 0x5410, R22 ;  /* 0x00005410ff167816 */ /* 0x001fe20000000016 */
[----:B------:R-:W-:Y:S02]  /*c250*/  @!P5 FMUL.FTZ R20, R20, -1.4426950216293334961 ;  /* 0xbfb8aa3b1414d820 */ /* 0x000fe40000410000 */
[----:B------:R-:W-:Y:S01]  /*c260*/  @!P4 FMUL.FTZ R21, R21, -1.4426950216293334961 ;  /* 0xbfb8aa3b1515c820 */ /* 0x000fe20000410000 */
[----:B------:R-:W0:Y:S01]  /*c270*/  @!P3 MUFU.EX2 R18, R18 ;  /* 0x000000120012b308 */ /* 0x000e220000000800 */
[----:B------:R-:W-:-:S07]  /*c280*/  FADD.FTZ R22, R22, UR5 ;  /* 0x0000000516167e21 */ /* 0x000fce0008010000 */
[----:B------:R-:W2:Y:S01]  /*c290*/  @!P2 MUFU.EX2 R19, R19 ;  /* 0x000000130013a308 */ /* 0x000ea20000000800 */
[----:B-1----:R-:W-:-:S07]  /*c2a0*/  @!P1 FMUL.FTZ R4, R4, R29 ;  /* 0x0000001d04049220 */ /* 0x002fce0000410000 */
[----:B------:R-:W1:Y:S01]  /*c2b0*/  @!P0 MUFU.EX2 R17, R17 ;  /* 0x0000001100118308 */ /* 0x000e620000000800 */
[----:B------:R-:W-:-:S07]  /*c2c0*/  FSETP.GTU.FTZ.AND P1, PT, R22, 20, PT ;  /* 0x41a000001600780b */ /* 0x000fce0003f3c000 */
[----:B------:R-:W3:Y:S08]  /*c2d0*/  @!P5 MUFU.EX2 R20, R20 ;  /* 0x000000140014d308 */ /* 0x000ef00000000800 */
[----:B------:R-:W4:Y:S01]  /*c2e0*/  @!P4 MUFU.EX2 R21, R21 ;  /* 0x000000150015c308 */ /* 0x000f220000000800 */
[----:B0-----:R-:W-:Y:S02]  /*c2f0*/  @!P3 FADD.FTZ R18, R18, 1 ;  /* 0x3f8000001212b421 */ /* 0x001fe40000010000 */
[----:B--2---:R-:W-:Y:S01]  /*c300*/  @!P2 FADD.FTZ R19, R19, 1 ;  /* 0x3f8000001313a421 */ /* 0x004fe20000010000 */
[C---:B------:R-:W-:Y:S01]  /*c310*/  IADD3 R23, R64.reuse, 0x1, RZ ;  /* 0x0000000140177810 */ /* 0x040fe20007ffe0ff */
[----:B-1----:R-:W-:Y:S01]  /*c320*/  @!P0 FADD.FTZ R17, R17, 1 ;  /* 0x3f80000011118421 */ /* 0x002fe20000010000 */
[----:B------:R-:W-:-:S02]  /*c330*/  IADD3 R25, R64, 0x3, RZ ;  /* 0x0000000340197810 */ /* 0x000fc40007ffe0ff */
[----:B------:R0:W1:Y:S01]  /*c340*/  @!P3 MUFU.RCP R39, R18 ;  /* 0x000000120027b308 */ /* 0x0000620000001000 */
[----:B------:R-:W-:Y:S01]  /*c350*/  IADD3 R27, R64, 0x5, RZ ;  /* 0x00000005401b7810 */ /* 0x000fe20007ffe0ff */
[----:B---3--:R-:W-:Y:S02]  /*c360*/  @!P5 FADD.FTZ R20, R20, 1 ;  /* 0x3f8000001414d421 */ /* 0x008fe40000010000 */
[----:B------:R-:W-:-:S04]  /*c370*/  @!P1 FMUL.FTZ R22, R22, -1.4426950216293334961 ;  /* 0xbfb8aa3b16169820 */ /* 0x000fc80000410000 */
[----:B------:R2:W-:Y:S01]  /*c380*/  @!P2 MUFU.RCP R42, R19 ;  /* 0x00000013002aa308 */ /* 0x0005e20000001000 */
[----:B0-----:R-:W-:Y:S01]  /*c390*/  IADD3 R18, R64, 0x7, RZ ;  /* 0x0000000740127810 */ /* 0x001fe20007ffe0ff */
[----:B----4-:R-:W-:-:S06]  /*c3a0*/  @!P4 FADD.FTZ R21, R21, 1 ;  /* 0x3f8000001515c421 */ /* 0x010fcc0000010000 */
[----:B------:R0:W-:Y:S01]  /*c3b0*/  @!P0 MUFU.RCP R40, R17 ;  /* 0x0000001100288308 */ /* 0x0001e20000001000 */
[----:B--2---:R-:W-:-:S04]  /*c3c0*/  IADD3 R19, R64, 0xb, RZ ;  /* 0x0000000b40137810 */ /* 0x004fc80007ffe0ff */
[-C--:B------:R-:W-:Y:S02]  /*c3d0*/  LEA.HI.SX32 R32, R19, R64.reuse, 0x1b ;  /* 0x0000004013207211 */ /* 0x080fe400078fdaff */
[----:B------:R-:W-:Y:S01]  /*c3e0*/  LDS.U16 R19, [R54+0x16] ;  /* 0x0000160036137984 */ /* 0x000fe20000000400 */
[-C--:B0-----:R-:W-:Y:S02]  /*c3f0*/  LEA.HI.SX32 R17, R23, R64.reuse, 0x1b ;  /* 0x0000004017117211 */ /* 0x081fe400078fdaff */
[-C--:B------:R-:W-:Y:S01]  /*c400*/  LEA.HI.SX32 R23, R25, R64.reuse, 0x1b ;  /* 0x0000004019177211 */ /* 0x080fe200078fdaff */
[----:B------:R0:W-:Y:S01]  /*c410*/  @!P5 MUFU.RCP R41, R20 ;  /* 0x000000140029d308 */ /* 0x0001e20000001000 */
[-C--:B------:R-:W-:Y:S02]  /*c420*/  LEA.HI.SX32 R25, R27, R64.reuse, 0x1b ;  /* 0x000000401b197211 */ /* 0x080fe400078fdaff */
[----:B------:R-:W-:Y:S02]  /*c430*/  LEA.HI.SX32 R27, R18, R64, 0x1b ;  /* 0x00000040121b7211 */ /* 0x000fe400078fdaff */
[----:B------:R-:W2:Y:S03]  /*c440*/  LDS.U16 R18, [R54+0x14] ;  /* 0x0000140036127984 */ /* 0x000ea60000000400 */
[----:B------:R3:W-:Y:S01]  /*c450*/  @!P4 MUFU.RCP R44, R21 ;  /* 0x00000015002cc308 */ /* 0x0007e20000001000 */
[----:B0-----:R-:W0:Y:S07]  /*c460*/  LDS.U16 R20, [R54+0x18] ;  /* 0x0000180036147984 */ /* 0x001e2e0000000400 */
[----:B------:R-:W4:Y:S01]  /*c470*/  @!P1 MUFU.EX2 R22, R22 ;  /* 0x0000001600169308 */ /* 0x000f220000000800 */
[----:B---3--:R-:W3:Y:S01]  /*c480*/  LDS.U16 R21, [R54+0x1a] ;  /* 0x00001a0036157984 */ /* 0x008ee20000000400 */
[----:B------:R-:W-:-:S02]  /*c490*/  IADD3 R24, R64, 0x2, RZ ;  /* 0x0000000240187810 */ /* 0x000fc40007ffe0ff */
[----:B------:R-:W-:Y:S02]  /*c4a0*/  IADD3 R26, R64, 0x4, RZ ;  /* 0x00000004401a7810 */ /* 0x000fe40007ffe0ff */
[----:B------:R-:W-:Y:S01]  /*c4b0*/  F2FP.BF16.PACK_AB R158, R158, R160 ;  /* 0x000000a09e9e723e */ /* 0x000fe200000010ff */
[----:B------:R-:W-:Y:S01]  /*c4c0*/  BAR.SYNC.DEFER_BLOCKING 0x0 ;  /* 0x0000000000007b1d */ /* 0x000fe20000010000 */
[----:B------:R-:W-:Y:S02]  /*c4d0*/  IADD3 R28, R64, 0x6, RZ ;  /* 0x00000006401c7810 */ /* 0x000fe40007ffe0ff */
[-C--:B------:R-:W-:Y:S01]  /*c4e0*/  LEA.HI.SX32 R24, R24, R64.reuse, 0x1b ;  /* 0x0000004018187211 */ /* 0x080fe200078fdaff */
[----:B-1----:R-:W-:Y:S01]  /*c4f0*/  @!P3 FMUL.FTZ R6, R6, R39 ;  /* 0x000000270606b220 */ /* 0x002fe20000410000 */
[----:B------:R-:W-:Y:S02]  /*c500*/  LEA.HI.SX32 R26, R26, R64, 0x1b ;  /* 0x000000401a1a7211 */ /* 0x000fe400078fdaff */
[----:B------:R-:W-:Y:S01]  /*c510*/  F2FP.BF16.PACK_AB R155, R155, R157 ;  /* 0x0000009d9b9b723e */ /* 0x000fe200000010ff */
[----:B----4-:R-:W-:Y:S01]  /*c520*/  @!P1 FADD.FTZ R22, R22, 1 ;  /* 0x3f80000016169421 */ /* 0x010fe20000010000 */
[C---:B------:R-:W-:Y:S01]  /*c530*/  IADD3 R29, R64.reuse, 0x8, RZ ;  /* 0x00000008401d7810 */ /* 0x040fe20007ffe0ff */
[----:B------:R-:W-:Y:S01]  /*c540*/  IMAD.SHL.U32 R17, R17, 0x2, RZ ;  /* 0x0000000211117824 */ /* 0x000fe200078e00ff */
[C---:B------:R-:W-:Y:S01]  /*c550*/  IADD3 R30, R64.reuse, 0x9, RZ ;  /* 0x00000009401e7810 */ /* 0x040fe20007ffe0ff */
[----:B------:R1:W4:Y:S01]  /*c560*/  @!P1 MUFU.RCP R43, R22 ;  /* 0x00000016002b9308 */ /* 0x0003220000001000 */
[----:B------:R-:W-:Y:S01]  /*c570*/  IADD3 R31, R64, 0xa, RZ ;  /* 0x0000000a401f7810 */ /* 0x000fe20007ffe0ff */
[----:B------:R-:W-:Y:S01]  /*c580*/  @!P0 FMUL.FTZ R5, R5, R40 ;  /* 0x0000002805058220 */ /* 0x000fe20000410000 */
[----:B------:R-:W-:-:S02]  /*c590*/  F2FP.BF16.PACK_AB R153, R153, R154 ;  /* 0x0000009a9999723e */ /* 0x000fc400000010ff */
[----:B------:R-:W-:Y:S02]  /*c5a0*/  PRMT R39, R158, 0x7632, R39 ;  /* 0x000076329e277816 */ /* 0x000fe40000000027 */
[----:B------:R-:W-:Y:S02]  /*c5b0*/  LEA.HI.SX32 R28, R28, R64, 0x1b ;  /* 0x000000401c1c7211 */ /* 0x000fe400078fdaff */
[----:B-1----:R-:W-:Y:S01]  /*c5c0*/  SHF.L.U32 R22, R24, 0x1, RZ ;  /* 0x0000000118167819 */ /* 0x002fe200000006ff */
[----:B------:R-:W-:Y:S01]  /*c5d0*/  @!P5 FMUL.FTZ R8, R8, R41 ;  /* 0x000000290808d220 */ /* 0x000fe20000410000 */
[----:B------:R-:W-:Y:S01]  /*c5e0*/  PRMT R40, R155, 0x7632, R40 ;  /* 0x000076329b287816 */ /* 0x000fe20000000028 */
[----:B------:R-:W-:Y:S01]  /*c5f0*/  IMAD.SHL.U32 R24, R26, 0x2, RZ ;  /* 0x000000021a187824 */ /* 0x000fe200078e00ff */
[----:B------:R-:W-:Y:S02]  /*c600*/  SHF.L.U32 R23, R23, 0x1, RZ ;  /* 0x0000000117177819 */ /* 0x000fe400000006ff */
[----:B------:R-:W-:Y:S01]  /*c610*/  F2FP.BF16.PACK_AB R151, R151, R152 ;  /* 0x000000989797723e */ /* 0x000fe200000010ff */
[----:B------:R-:W-:Y:S01]  /*c620*/  STS.U16 [R54], R158 ;  /* 0x0000009e36007388 */ /* 0x000fe20000000400 */
[----:B------:R-:W-:Y:S01]  /*c630*/  LEA.HI.SX32 R29, R29, R64, 0x1b ;  /* 0x000000401d1d7211 */ /* 0x000fe200078fdaff */
[----:B------:R-:W-:Y:S01]  /*c640*/  @!P2 FMUL.FTZ R7, R7, R42 ;  /* 0x0000002a0707a220 */ /* 0x000fe20000410000 */
[-C--:B------:R-:W-:Y:S01]  /*c650*/  LEA.HI.SX32 R30, R30, R64.reuse, 0x1b ;  /* 0x000000401e1e7211 */ /* 0x080fe200078fdaff */
[----:B------:R1:W-:Y:S01]  /*c660*/  STS.U16 [R17+0x2], R39 ;  /* 0x0000022711007388 */ /* 0x0003e20000000400 */
[----:B------:R-:W-:-:S02]  /*c670*/  LEA.HI.SX32 R31, R31, R64, 0x1b ;  /* 0x000000401f1f7211 */ /* 0x000fc400078fdaff */
[----:B------:R-:W-:Y:S02]  /*c680*/  F2FP.BF16.PACK_AB R149, R149, R150 ;  /* 0x000000969595723e */ /* 0x000fe400000010ff */
[----:B------:R-:W-:Y:S02]  /*c690*/  PRMT R41, R153, 0x7632, R41 ;  /* 0x0000763299297816 */ /* 0x000fe40000000029 */
[----:B------:R-:W-:Y:S01]  /*c6a0*/  SHF.L.U32 R25, R25, 0x1, RZ ;  /* 0x0000000119197819 */ /* 0x000fe200000006ff */
[----:B------:R-:W-:Y:S01]  /*c6b0*/  STS.U16 [R22+0x4], R155 ;  /* 0x0000049b16007388 */ /* 0x000fe20000000400 */
[----:B------:R-:W-:Y:S01]  /*c6c0*/  IADD3 R35, R64, 0xd, RZ ;  /* 0x0000000d40237810 */ /* 0x000fe20007ffe0ff */
[----:B------:R-:W-:Y:S01]  /*c6d0*/  IMAD.SHL.U32 R27, R27, 0x2, RZ ;  /* 0x000000021b1b7824 */ /* 0x000fe200078e00ff */
[----:B------:R-:W-:Y:S01]  /*c6e0*/  SHF.L.U32 R26, R28, 0x1, RZ ;  /* 0x000000011c1a7819 */ /* 0x000fe200000006ff */
[----:B------:R0:W-:Y:S01]  /*c6f0*/  STS.U16 [R23+0x6], R40 ;  /* 0x0000062817007388 */ /* 0x0001e20000000400 */
[----:B------:R-:W-:-:S02]  /*c700*/  PRMT R42, R151, 0x7632, R42 ;  /* 0x00007632972a7816 */ /* 0x000fc4000000002a */
[----:B------:R-:W-:Y:S01]  /*c710*/  F2FP.BF16.PACK_AB R147, R147, R148 ;  /* 0x000000949393723e */ /* 0x000fe200000010ff */
[----:B------:R-:W-:Y:S01]  /*c720*/  STS.U16 [R24+0x8], R153 ;  /* 0x0000089918007388 */ /* 0x000fe20000000400 */
[----:B------:R-:W-:Y:S02]  /*c730*/  IADD3 R36, R64, 0xe, RZ ;  /* 0x0000000e40247810 */ /* 0x000fe40007ffe0ff */
[----:B------:R-:W-:Y:S01]  /*c740*/  SHF.L.U32 R28, R29, 0x1, RZ ;  /* 0x000000011d1c7819 */ /* 0x000fe200000006ff */
[----:B------:R-:W-:Y:S01]  /*c750*/  STS.U16 [R25+0xa], R41 ;  /* 0x00000a2919007388 */ /* 0x000fe20000000400 */
[----:B-1----:R-:W-:Y:S02]  /*c760*/  PRMT R39, R149, 0x7632, R39 ;  /* 0x0000763295277816 */ /* 0x002fe40000000027 */
[----:B------:R-:W-:Y:S01]  /*c770*/  SHF.L.U32 R29, R30, 0x1, RZ ;  /* 0x000000011e1d7819 */ /* 0x000fe200000006ff */
[----:B------:R-:W-:Y:S01]  /*c780*/  IMAD.SHL.U32 R30, R31, 0x2, RZ ;  /* 0x000000021f1e7824 */ /* 0x000fe200078e00ff */
[----:B------:R-:W-:Y:S01]  /*c790*/  LEA.HI.SX32 R35, R35, R64, 0x1b ;  /* 0x0000004023237211 */ /* 0x000fe200078fdaff */
[----:B------:R-:W-:Y:S01]  /*c7a0*/  STS.U16 [R26+0xc], R151 ;  /* 0x00000c971a007388 */ /* 0x000fe20000000400 */
[----:B0-----:R-:W-:-:S02]  /*c7b0*/  PRMT R40, R147, 0x7632, R40 ;  /* 0x0000763293287816 */ /* 0x001fc40000000028 */
[----:B------:R-:W-:Y:S01]  /*c7c0*/  SHF.L.U32 R31, R32, 0x1, RZ ;  /* 0x00000001201f7819 */ /* 0x000fe200000006ff */
[----:B------:R-:W-:Y:S01]  /*c7d0*/  STS.U16 [R27+0xe], R42 ;  /* 0x00000e2a1b007388 */ /* 0x000fe20000000400 */
[----:B------:R-:W-:Y:S02]  /*c7e0*/  F2FP.BF16.PACK_AB R145, R145, R146 ;  /* 0x000000929191723e */ /* 0x000fe400000010ff */
[----:B------:R-:W-:Y:S01]  /*c7f0*/  LEA.HI.SX32 R36, R36, R64, 0x1b ;  /* 0x0000004024247211 */ /* 0x000fe200078fdaff */
[----:B------:R-:W-:Y:S01]  /*c800*/  STS.U16 [R28+0x10], R149 ;  /* 0x000010951c007388 */ /* 0x000fe20000000400 */
[----:B------:R-:W-:Y:S02]  /*c810*/  ISETP.NE.AND P6, PT, R55, RZ, PT ;  /* 0x000000ff3700720c */ /* 0x000fe40003fc5270 */
[----:B------:R-:W-:Y:S01]  /*c820*/  F2FP.BF16.PACK_AB R143, R143, R144 ;  /* 0x000000908f8f723e */ /* 0x000fe200000010ff */
[----:B------:R0:W-:Y:S01]  /*c830*/  STS.U16 [R29+0x12], R39 ;  /* 0x000012271d007388 */ /* 0x0001e20000000400 */
[----:B------:R-:W-:Y:S01]  /*c840*/  SHF.L.U32 R32, R34, 0x1, RZ ;  /* 0x0000000122207819 */ /* 0x000fe200000006ff */
[----:B------:R-:W-:Y:S01]  /*c850*/  IMAD.SHL.U32 R34, R35, 0x2, RZ ;  /* 0x0000000223227824 */ /* 0x000fe200078e00ff */
[----:B------:R-:W-:Y:S01]  /*c860*/  PRMT R33, RZ, 0x5410, R33 ;  /* 0x00005410ff217816 */ /* 0x000fe20000000021 */
[----:B------:R-:W-:Y:S01]  /*c870*/  STS.U16 [R30+0x14], R147 ;  /* 0x000014931e007388 */ /* 0x000fe20000000400 */
[----:B------:R-:W-:-:S02]  /*c880*/  SHF.L.U32 R35, R36, 0x1, RZ ;  /* 0x0000000124237819 */ /* 0x000fc400000006ff */
[----:B------:R-:W-:Y:S01]  /*c890*/  SHF.L.U32 R36, R38, 0x1, RZ ;  /* 0x0000000126247819 */ /* 0x000fe200000006ff */
[----:B------:R1:W-:Y:S01]  /*c8a0*/  STS.U16 [R31+0x16], R40 ;  /* 0x000016281f007388 */ /* 0x0003e20000000400 */
[----:B0-----:R-:W-:Y:S01]  /*c8b0*/  PRMT R39, R145, 0x7632, R39 ;  /* 0x0000763291277816 */ /* 0x001fe20000000027 */
[----:B------:R-:W-:Y:S02]  /*c8c0*/  FADD.FTZ R38, R33, UR5 ;  /* 0x0000000521267e21 */ /* 0x000fe40008010000 */
[----:B------:R-:W-:Y:S01]  /*c8d0*/  STS.U16 [R32+0x18], R145 ;  /* 0x0000189120007388 */ /* 0x000fe20000000400 */
[----:B------:R-:W-:Y:S01]  /*c8e0*/  IMAD.U32 R33, RZ, RZ, UR39 ;  /* 0x00000027ff217e24 */ /* 0x000fe2000f8e00ff */
[----:B-1----:R-:W-:Y:S02]  /*c8f0*/  PRMT R40, R143, 0x7632, R40 ;  /* 0x000076328f287816 */ /* 0x002fe40000000028 */
[----:B------:R-:W-:Y:S01]  /*c900*/  STS.U16 [R34+0x1a], R39 ;  /* 0x00001a2722007388 */ /* 0x000fe20000000400 */
[----:B--2---:R-:W-:Y:S01]  /*c910*/  PRMT R18, RZ, 0x5410, R18 ;  /* 0x00005410ff127816 */ /* 0x004fe20000000012 */
[----:B----4-:R-:W-:-:S02]  /*c920*/  @!P1 FMUL.FTZ R10, R10, R43 ;  /* 0x0000002b0a0a9220 */ /* 0x010fc40000410000 */
[----:B------:R-:W-:Y:S04]  /*c930*/  STS.U16 [R35+0x1c], R143 ;  /* 0x00001c8f23007388 */ /* 0x000fe80000000400 */
[----:B------:R-:W-:Y:S01]  /*c940*/  STS.U16 [R36+0x1e], R40 ;  /* 0x00001e2824007388 */ /* 0x000fe20000000400 */
[----:B------:R-:W-:-:S06]  /*c950*/  NOP ;  /* 0x0000000000007918 */ /* 0x000fcc0000000000 */
[----:B------:R-:W-:Y:S01]  /*c960*/  LDS.U16 R39, [R96] ;  /* 0x0000000060277984 */ /* 0x000fe20000000400 */
[----:B------:R-:W-:-:S03]  /*c970*/  FADD.FTZ R18, R18, UR5 ;  /* 0x0000000512127e21 */ /* 0x000fc60008010000 */
        /* <DEDUP_REMOVED lines=18> */
[----:B------:R-:W-:Y:S02]  /*caa0*/  PRMT R19, RZ, 0x5410, R19 ;  /* 0x00005410ff137816 */ /* 0x000fe40000000013 */
[----:B------:R-:W-:Y:S02]  /*cab0*/  PRMT R20, RZ, 0x5410, R20 ;  /* 0x00005410ff147816 */ /* 0x000fe40000000014 */
[----:B---3--:R-:W-:Y:S01]  /*cac0*/  PRMT R21, RZ, 0x5410, R21 ;  /* 0x00005410ff157816 */ /* 0x008fe20000000015 */
[----:B------:R-:W-:Y:S02]  /*cad0*/  FADD.FTZ R19, R19, UR5 ;  /* 0x0000000513137e21 */ /* 0x000fe40008010000 */
[----:B------:R-:W-:Y:S02]  /*cae0*/  FADD.FTZ R20, R20, UR5 ;  /* 0x0000000514147e21 */ /* 0x000fe40008010000 */
[----:B------:R-:W-:Y:S02]  /*caf0*/  @!P4 FMUL.FTZ R9, R9, R44 ;  /* 0x0000002c0909c220 */ /* 0x000fe40000410000 */
[----:B------:R-:W-:Y:S01]  /*cb00*/  @!P5 FMUL.FTZ R18, R18, -1.4426950216293334961 ;  /* 0xbfb8aa3b1212d820 */ /* 0x000fe20000410000 */
[----:B------:R-:W-:Y:S01]  /*cb10*/  FSETP.GTU.FTZ.AND P4, PT, R19, 20, PT ;  /* 0x41a000001300780b */ /* 0x000fe20003f9c000 */
[----:B------:R-:W-:Y:S01]  /*cb20*/  FADD.FTZ R21, R21, UR5 ;  /* 0x0000000515157e21 */ /* 0x000fe20008010000 */
[----:B------:R-:W-:-:S03]  /*cb30*/  FSETP.GTU.FTZ.AND P3, PT, R20, 20, PT ;  /* 0x41a000001400780b */ /* 0x000fc60003f7c000 */
[----:B------:R-:W0:Y:S01]  /*cb40*/  @!P5 MUFU.EX2 R18, R18 ;  /* 0x000000120012d308 */ /* 0x000e220000000800 */
[----:B------:R-:W1:Y:S01]  /*cb50*/  LDS R40, [0x1080] ;  /* 0x00108000ff287984 */ /* 0x000e620000000800 */
[----:B------:R-:W-:Y:S02]  /*cb60*/  FSETP.GTU.FTZ.AND P0, PT, R21, 20, PT ;  /* 0x41a000001500780b */ /* 0x000fe40003f1c000 */
[----:B------:R-:W-:-:S04]  /*cb70*/  FSETP.GTU.FTZ.AND P1, PT, R38, 20, PT ;  /* 0x41a000002600780b */ /* 0x000fc80003f3c000 */
[----:B------:R-:W-:Y:S01]  /*cb80*/  @!P4 FMUL.FTZ R19, R19, -1.4426950216293334961 ;  /* 0xbfb8aa3b1313c820 */ /* 0x000fe20000410000 */
[----:B------:R-:W-:Y:S01]  /*cb90*/  PRMT R37, RZ, 0x5410, R37 ;  /* 0x00005410ff257816 */ /* 0x000fe20000000025 */
[----:B------:R-:W-:-:S04]  /*cba0*/  @!P3 FMUL.FTZ R20, R20, -1.4426950216293334961 ;  /* 0xbfb8aa3b1414b820 */ /* 0x000fc80000410000 */
[----:B------:R-:W-:Y:S01]  /*cbb0*/  FADD.FTZ R42, R37, UR5 ;  /* 0x00000005252a7e21 */ /* 0x000fe20008010000 */
[----:B------:R-:W2:Y:S01]  /*cbc0*/  @!P4 MUFU.EX2 R19, R19 ;  /* 0x000000130013c308 */ /* 0x000ea20000000800 */
[----:B0-----:R-:W-:Y:S02]  /*cbd0*/  @!P5 FADD.FTZ R18, R18, 1 ;  /* 0x3f8000001212d421 */ /* 0x001fe40000010000 */
[----:B------:R-:W-:Y:S02]  /*cbe0*/  @!P0 FMUL.FTZ R21, R21, -1.4426950216293334961 ;  /* 0xbfb8aa3b15158820 */ /* 0x000fe40000410000 */
[----:B------:R-:W-:-:S03]  /*cbf0*/  @!P1 FMUL.FTZ R37, R38, -1.4426950216293334961 ;  /* 0xbfb8aa3b26259820 */ /* 0x000fc60000410000 */
[----:B------:R-:W0:Y:S01]  /*cc00*/  @!P3 MUFU.EX2 R20, R20 ;  /* 0x000000140014b308 */ /* 0x000e220000000800 */
[----:B------:R-:W-:-:S07]  /*cc10*/  FSETP.GTU.FTZ.AND P2, PT, R42, 20, PT ;  /* 0x41a000002a00780b */ /* 0x000fce0003f5c000 */
[----:B------:R-:W3:Y:S08]  /*cc20*/  @!P0 MUFU.EX2 R21, R21 ;  /* 0x0000001500158308 */ /* 0x000ef00000000800 */
[----:B------:R-:W4:Y:S08]  /*cc30*/  @!P1 MUFU.EX2 R37, R37 ;  /* 0x0000002500259308 */ /* 0x000f300000000800 */
[----:B------:R-:W1:Y:S01]  /*cc40*/  @!P5 MUFU.RCP R18, R18 ;  /* 0x000000120012d308 */ /* 0x000e620000001000 */
[----:B--2---:R-:W-:-:S02]  /*cc50*/  @!P4 FADD.FTZ R19, R19, 1 ;  /* 0x3f8000001313c421 */ /* 0x004fc40000010000 */
[----:B0-----:R-:W-:Y:S02]  /*cc60*/  @!P3 FADD.FTZ R20, R20, 1 ;  /* 0x3f8000001414b421 */ /* 0x001fe40000010000 */
[----:B------:R-:W-:Y:S02]  /*cc70*/  @!P2 FMUL.FTZ R38, R42, -1.4426950216293334961 ;  /* 0xbfb8aa3b2a26a820 */ /* 0x000fe40000410000 */
[----:B---3--:R-:W-:Y:S01]  /*cc80*/  @!P0 FADD.FTZ R21, R21, 1 ;  /* 0x3f80000015158421 */ /* 0x008fe20000010000 */
[----:B------:R-:W0:Y:S01]  /*cc90*/  @!P4 MUFU.RCP R19, R19 ;  /* 0x000000130013c308 */ /* 0x000e220000001000 */
[----:B----4-:R-:W-:Y:S01]  /*cca0*/  @!P1 FADD.FTZ R37, R37, 1 ;  /* 0x3f80000025259421 */ /* 0x010fe20000010000 */
[----:B------:R-:W-:-:S06]  /*ccb0*/  UIMAD UR7, UR13, UR8, URZ ;  /* 0x000000080d0772a4 */ /* 0x000fcc000f8e023f */
[----:B------:R-:W2:Y:S01]  /*ccc0*/  @!P3 MUFU.RCP R20, R20 ;  /* 0x000000140014b308 */ /* 0x000ea20000001000 */
[----:B-1----:R-:W-:Y:S01]  /*ccd0*/  @!P5 FMUL.FTZ R11, R11, R18 ;  /* 0x000000120b0bd220 */ /* 0x002fe20000410000 */
[----:B------:R-:W-:Y:S01]  /*cce0*/  ISETP.GE.AND P5, PT, R56, R40, PT ;  /* 0x000000283800720c */ /* 0x000fe20003fa6270 */
[----:B------:R-:W-:-:S05]  /*ccf0*/  UIMAD UR25, UR12, UR9, UR7 ;  /* 0x000000090c1972a4 */ /* 0x000fca000f8e0207 */
[----:B------:R-:W1:Y:S01]  /*cd00*/  @!P2 MUFU.EX2 R38, R38 ;  /* 0x000000260026a308 */ /* 0x000e620000000800 */
[----:B------:R-:W-:Y:S02]  /*cd10*/  UIMAD UR7, UR13, UR36, URZ ;  /* 0x000000240d0772a4 */ /* 0x000fe4000f8e023f */
[----:B------:R-:W-:-:S05]  /*cd20*/  UIMAD.WIDE.U32 UR34, UR12, UR8, URZ ;  /* 0x000000080c2272a5 */ /* 0x000fca000f8e003f */
[----:B------:R3:W4:Y:S08]  /*cd30*/  @!P0 MUFU.RCP R75, R21 ;  /* 0x00000015004b8308 */ /* 0x0007300000001000 */
[----:B------:R3:W1:Y:S01]  /*cd40*/  @!P1 MUFU.RCP R42, R37 ;  /* 0x00000025002a9308 */ /* 0x0006620000001000 */
[----:B------:R-:W-:Y:S01]  /*cd50*/  UIMAD UR38, UR12, UR37, UR7 ;  /* 0x000000250c2672a4 */ /* 0x000fe2000f8e0207 */
[----:B------:R-:W-:Y:S01]  /*cd60*/  BSSY B0, `(.L_x_544) ;  /* 0x0000014000007945 */ /* 0x000fe20003800000 */
[----:B------:R-:W-:-:S02]  /*cd70*/  UIMAD.WIDE.U32 UR8, UR12, UR36, URZ ;  /* 0x000000240c0872a5 */ /* 0x000fc4000f8e003f */
[----:B------:R-:W-:Y:S01]  /*cd80*/  UIADD3 UR7, UR35, UR25, URZ ;  /* 0x0000001923077290 */ /* 0x000fe2000fffe03f */
[----:B0-----:R-:W-:Y:S02]  /*cd90*/  @!P4 FMUL.FTZ R12, R12, R19 ;  /* 0x000000130c0cc220 */ /* 0x001fe40000410000 */
[----:B--2---:R-:W-:Y:S01]  /*cda0*/  @!P3 FMUL.FTZ R13, R13, R20 ;  /* 0x000000140d0db220 */ /* 0x004fe20000410000 */
[----:B------:R-:W-:Y:S05]  /*cdb0*/  @P5 BRA `(.L_x_545) ;  /* 0x000000e000005947 */ /* 0x000fea0003800000 */
[----:B---34-:R-:W-:Y:S01]  /*cdc0*/  MOV R21, UR12 ;  /* 0x0000000c00157c02 */ /* 0x018fe20008000f00 */
[----:B-----5:R-:W-:Y:S01]  /*cdd0*/  IMAD.MOV.U32 R19, RZ, RZ, R81 ;  /* 0x000000ffff137224 */ /* 0x020fe200078e0051 */
        /* <DEDUP_REMOVED lines=12> */
.L_x_545:
[----:B---34-:R-:W-:Y:S05]  /*cea0*/  BSYNC B0 ;  /* 0x0000000000007941 */ /* 0x018fea0003800000 */
.L_x_544:
[----:B------:R-:W2:Y:S01]  /*ceb0*/  LDL.LU R44, [R1+0x78] ;  /* 0x00007800012c7983 */ /* 0x000ea20000300800 */
[----:B------:R-:W-:Y:S01]  /*cec0*/  ULDC.64 UR36, c[0x0][0x2e0] ;  /* 0x0000b80000247ab9 */ /* 0x000fe20000000a00 */
[----:B-1----:R-:W-:Y:S01]  /*ced0*/  @!P2 FADD.FTZ R38, R38, 1 ;  /* 0x3f8000002626a421 */ /* 0x002fe20000010000 */
[----:B------:R-:W-:Y:S01]  /*cee0*/  UMOV UR35, UR7 ;  /* 0x0000000700237c82 */ /* 0x000fe20008000000 */
[----:B------:R-:W-:Y:S01]  /*cef0*/  LEA R18, P3, R56, c[0x0][0x330], 0x1 ;  /* 0x0000cc0038127a11 */ /* 0x000fe200078608ff */
[----:B------:R-:W-:Y:S01]  /*cf00*/  UIMAD.WIDE.U32 UR34, UR10, UR36, UR34 ;  /* 0x000000240a2272a5 */ /* 0x000fe2000f8e0022 */
[----:B0-----:R-:W0:Y:S01]  /*cf10*/  @!P2 MUFU.RCP R21, R38 ;  /* 0x000000260015a308 */ /* 0x001e220000001000 */
[----:B------:R-:W-:Y:S01]  /*cf20*/  UIMAD UR36, UR11, UR36, URZ ;  /* 0x000000240b2472a4 */ /* 0x000fe2000f8e023f */
[----:B------:R-:W-:Y:S01]  /*cf30*/  @!P0 FMUL.FTZ R14, R14, R75 ;  /* 0x0000004b0e0e8220 */ /* 0x000fe20000410000 */
[----:B------:R-:W-:Y:S01]  /*cf40*/  UIADD3 UR7, UP0, UR41, UR34, URZ ;  /* 0x0000002229077290 */ /* 0x000fe2000ff1e03f */
[----:B------:R-:W-:Y:S01]  /*cf50*/  @!P1 FMUL.FTZ R15, R15, R42 ;  /* 0x0000002a0f0f9220 */ /* 0x000fe20000410000 */
[----:B------:R-:W-:Y:S01]  /*cf60*/  UIMAD UR34, UR10, UR37, UR36 ;  /* 0x000000250a2272a4 */ /* 0x000fe2000f8e0224 */
[-C--:B------:R-:W-:Y:S01]  /*cf70*/  ISETP.GE.AND P5, PT, R77, R40.reuse, PT ;  /* 0x000000284d00720c */ /* 0x080fe20003fa6270 */
[----:B------:R-:W-:Y:S01]  /*cf80*/  BSSY B0, `(.L_x_546) ;  /* 0x0000081000007945 */ /* 0x000fe20003800000 */
[-C--:B------:R-:W-:Y:S01]  /*cf90*/  ISETP.GE.AND P0, PT, R76, R40.reuse, PT ;  /* 0x000000284c00720c */ /* 0x080fe20003f06270 */
[----:B------:R-:W-:Y:S01]  /*cfa0*/  UIADD3.X UR34, UR42, UR34, UR35, UP0, !UPT ;  /* 0x000000222a227290 */ /* 0x000fe200087fe423 */
[----:B------:R-:W-:Y:S01]  /*cfb0*/  MOV R20, UR7 ;  /* 0x0000000700147c02 */ /* 0x000fe20008000f00 */
[----:B------:R-:W-:Y:S01]  /*cfc0*/  UIADD3 UR7, UR9, UR38, URZ ;  /* 0x0000002609077290 */ /* 0x000fe2000fffe03f */
[----:B------:R-:W-:-:S02]  /*cfd0*/  ISETP.GE.AND P1, PT, R165, R40, PT ;  /* 0x00000028a500720c */ /* 0x000fc40003f26270 */
[----:B------:R-:W-:Y:S01]  /*cfe0*/  LEA.HI.X R19, R56, c[0x0][0x334], R57, 0x1, P3 ;  /* 0x0000cd0038137a11 */ /* 0x000fe200018f0c39 */
[----:B------:R-:W-:Y:S01]  /*cff0*/  IMAD.U32 R37, RZ, RZ, UR34 ;  /* 0x00000022ff257e24 */ /* 0x000fe2000f8e00ff */
[----:B------:R-:W-:Y:S01]  /*d000*/  LEA R18, P3, R20, R18, 0x1 ;  /* 0x0000001214127211 */ /* 0x000fe200078608ff */
[----:B0-----:R-:W-:Y:S01]  /*d010*/  @!P2 FMUL.FTZ R16, R16, R21 ;  /* 0x000000151010a220 */ /* 0x001fe20000410000 */
[-C--:B------:R-:W-:Y:S02]  /*d020*/  ISETP.GE.AND P2, PT, R164, R40.reuse, PT ;  /* 0x00000028a400720c */ /* 0x080fe40003f46270 */
[----:B------:R-:W-:Y:S02]  /*d030*/  LEA.HI.X R19, R20, R19, R37, 0x1, P3 ;  /* 0x0000001314137211 */ /* 0x000fe400018f0c25 */
        /* <DEDUP_REMOVED lines=27> */
[----:B--2---:R-:W-:-:S04]  /*d1f0*/  FADD.FTZ R21, R0, R44 ;  /* 0x0000002c00157221 */ /* 0x004fc80000010000 */
[----:B------:R-:W-:Y:S01]  /*d200*/  FADD.FTZ R20, R21, R2 ;  /* 0x0000000215147221 */ /* 0x000fe20000010000 */
[----:B------:R-:W-:-:S03]  /*d210*/  F2FP.BF16.PACK_AB R2, R2, R0 ;  /* 0x000000000202723e */ /* 0x000fc600000010ff */
[----:B------:R-:W-:Y:S01]  /*d220*/  FADD.FTZ R21, R20, R3 ;  /* 0x0000000314157221 */ /* 0x000fe20000010000 */
[C---:B0-----:R-:W-:Y:S02]  /*d230*/  PRMT R19, R2.reuse, 0x7610, R19 ;  /* 0x0000761002137816 */ /* 0x041fe40000000013 */
[----:B------:R-:W-:Y:S01]  /*d240*/  PRMT R20, R2, 0x7632, R20 ;  /* 0x0000763202147816 */ /* 0x000fe20000000014 */
[----:B------:R-:W-:Y:S01]  /*d250*/  FADD.FTZ R0, R21, R4 ;  /* 0x0000000415007221 */ /* 0x000fe20000010000 */
[----:B------:R-:W-:Y:S01]  /*d260*/  F2FP.BF16.PACK_AB R2, R6, R5 ;  /* 0x000000050602723e */ /* 0x000fe200000010ff */
[----:B------:R0:W-:Y:S01]  /*d270*/  STS.U16 [R54], R19 ;  /* 0x0000001336007388 */ /* 0x0001e20000000400 */
[----:B------:R-:W-:Y:S01]  /*d280*/  F2FP.BF16.PACK_AB R3, R4, R3 ;  /* 0x000000030403723e */ /* 0x000fe200000010ff */
[----:B------:R-:W-:Y:S01]  /*d290*/  FADD.FTZ R5, R0, R5 ;  /* 0x0000000500057221 */ /* 0x000fe20000010000 */
[C---:B------:R-:W-:Y:S01]  /*d2a0*/  PRMT R18, R2.reuse, 0x7610, R18 ;  /* 0x0000761002127816 */ /* 0x040fe20000000012 */
[----:B------:R1:W-:Y:S01]  /*d2b0*/  STS.U16 [R17+0x2], R20 ;  /* 0x0000021411007388 */ /* 0x0003e20000000400 */
[----:B------:R-:W-:Y:S01]  /*d2c0*/  PRMT R38, R2, 0x7632, R38 ;  /* 0x0000763202267816 */ /* 0x000fe20000000026 */
[----:B------:R-:W-:Y:S01]  /*d2d0*/  FADD.FTZ R6, R5, R6 ;  /* 0x0000000605067221 */ /* 0x000fe20000010000 */
[----:B------:R-:W-:-:S02]  /*d2e0*/  PRMT R21, R3, 0x7610, R21 ;  /* 0x0000761003157816 */ /* 0x000fc40000000015 */
[----:B------:R-:W-:Y:S01]  /*d2f0*/  F2FP.BF16.PACK_AB R2, R8, R7 ;  /* 0x000000070802723e */ /* 0x000fe200000010ff */
[----:B------:R-:W-:Y:S01]  /*d300*/  FADD.FTZ R7, R6, R7 ;  /* 0x0000000706077221 */ /* 0x000fe20000010000 */
[----:B------:R-:W-:Y:S01]  /*d310*/  PRMT R37, R3, 0x7632, R37 ;  /* 0x0000763203257816 */ /* 0x000fe20000000025 */
[----:B------:R2:W-:Y:S01]  /*d320*/  STS.U16 [R22+0x4], R21 ;  /* 0x0000041516007388 */ /* 0x0005e20000000400 */
[----:B------:R-:W-:Y:S01]  /*d330*/  F2FP.BF16.PACK_AB R3, R10, R9 ;  /* 0x000000090a03723e */ /* 0x000fe200000010ff */
[----:B------:R-:W-:Y:S01]  /*d340*/  FADD.FTZ R8, R7, R8 ;  /* 0x0000000807087221 */ /* 0x000fe20000010000 */
[----:B0-----:R-:W-:Y:S01]  /*d350*/  PRMT R19, R2, 0x7610, R19 ;  /* 0x0000761002137816 */ /* 0x001fe20000000013 */
[----:B------:R-:W-:Y:S01]  /*d360*/  STS.U16 [R23+0x6], R37 ;  /* 0x0000062517007388 */ /* 0x000fe20000000400 */
[----:B------:R-:W-:Y:S01]  /*d370*/  F2FP.BF16.PACK_AB R4, R12, R11 ;  /* 0x0000000b0c04723e */ /* 0x000fe200000010ff */
[----:B------:R-:W-:Y:S01]  /*d380*/  FADD.FTZ R9, R8, R9 ;  /* 0x0000000908097221 */ /* 0x000fe20000010000 */
[----:B-1----:R-:W-:Y:S01]  /*d390*/  PRMT R17, R2, 0x7632, R17 ;  /* 0x0000763202117816 */ /* 0x002fe20000000011 */
[----:B------:R0:W-:Y:S01]  /*d3a0*/  STS.U16 [R24+0x8], R18 ;  /* 0x0000081218007388 */ /* 0x0001e20000000400 */
[----:B------:R-:W-:Y:S01]  /*d3b0*/  PRMT R20, R3, 0x7610, R20 ;  /* 0x0000761003147816 */ /* 0x000fe20000000014 */
[----:B------:R-:W-:Y:S01]  /*d3c0*/  FADD.FTZ R10, R9, R10 ;  /* 0x0000000a090a7221 */ /* 0x000fe20000010000 */
[----:B------:R-:W-:Y:S01]  /*d3d0*/  PRMT R39, R3, 0x7632, R39 ;  /* 0x0000763203277816 */ /* 0x000fe20000000027 */
[----:B------:R-:W-:Y:S01]  /*d3e0*/  STS.U16 [R25+0xa], R38 ;  /* 0x00000a2619007388 */ /* 0x000fe20000000400 */
[----:B------:R-:W-:Y:S01]  /*d3f0*/  F2FP.BF16.PACK_AB R2, R14, R13 ;  /* 0x0000000d0e02723e */ /* 0x000fe200000010ff */
[----:B------:R-:W-:Y:S01]  /*d400*/  FADD.FTZ R11, R10, R11 ;  /* 0x0000000b0a0b7221 */ /* 0x000fe20000010000 */
[----:B------:R-:W-:Y:S01]  /*d410*/  F2FP.BF16.PACK_AB R3, R16, R15 ;  /* 0x0000000f1003723e */ /* 0x000fe200000010ff */
[----:B------:R-:W-:Y:S01]  /*d420*/  STS.U16 [R26+0xc], R19 ;  /* 0x00000c131a007388 */ /* 0x000fe20000000400 */
[----:B--2---:R-:W-:Y:S01]  /*d430*/  PRMT R22, R2, 0x7632, R22 ;  /* 0x0000763202167816 */ /* 0x004fe20000000016 */
[----:B------:R-:W-:Y:S01]  /*d440*/  FADD.FTZ R12, R11, R12 ;  /* 0x0000000c0b0c7221 */ /* 0x000fe20000010000 */
[----:B0-----:R-:W-:Y:S01]  /*d450*/  PRMT R18, R4, 0x7632, R18 ;  /* 0x0000763204127816 */ /* 0x001fe20000000012 */
[----:B------:R-:W-:Y:S01]  /*d460*/  STS.U16 [R27+0xe], R17 ;  /* 0x00000e111b007388 */ /* 0x000fe20000000400 */
[----:B------:R-:W-:Y:S01]  /*d470*/  PRMT R24, R3, 0x7632, R24 ;  /* 0x0000763203187816 */ /* 0x000fe20000000018 */
[----:B------:R-:W-:-:S02]  /*d480*/  FADD.FTZ R13, R12, R13 ;  /* 0x0000000d0c0d7221 */ /* 0x000fc40000010000 */
[----:B------:R-:W-:Y:S02]  /*d490*/  STS.U16 [R28+0x10], R20 ;  /* 0x000010141c007388 */ /* 0x000fe40000000400 */
[----:B------:R-:W-:Y:S02]  /*d4a0*/  FADD.FTZ R14, R13, R14 ;  /* 0x0000000e0d0e7221 */ /* 0x000fe40000010000 */
[----:B------:R-:W-:Y:S02]  /*d4b0*/  STS.U16 [R29+0x12], R39 ;  /* 0x000012271d007388 */ /* 0x000fe40000000400 */
[----:B------:R-:W-:Y:S02]  /*d4c0*/  FADD.FTZ R15, R14, R15 ;  /* 0x0000000f0e0f7221 */ /* 0x000fe40000010000 */
[----:B------:R-:W-:Y:S02]  /*d4d0*/  STS.U16 [R30+0x14], R4 ;  /* 0x000014041e007388 */ /* 0x000fe40000000400 */
[----:B------:R-:W-:-:S02]  /*d4e0*/  FADD.FTZ R0, R15, R16 ;  /* 0x000000100f007221 */ /* 0x000fc40000010000 */
        /* <DEDUP_REMOVED lines=42> */
.L_x_547:
[----:B------:R-:W-:Y:S05]  /*d790*/  BSYNC B0 ;  /* 0x0000000000007941 */ /* 0x000fea0003800000 */
.L_x_546:
        /* <DEDUP_REMOVED lines=16> */
[----:B------:R-:W-:Y:S01]  /*d8a0*/  MOV R3, UR41 ;  /* 0x0000002900037c02 */ /* 0x000fe20008000f00 */
        /* <DEDUP_REMOVED lines=43> */
.L_x_457:
        /* <DEDUP_REMOVED lines=35> */
.L_x_550:
[----:B-1----:R-:W-:Y:S05]  /*dd90*/  BSYNC B0 ;  /* 0x0000000000007941 */ /* 0x002fea0003800000 */
.L_x_549:
        /* <DEDUP_REMOVED lines=34> */
.L_x_552:
[----:B------:R-:W3:Y:S02]  /*dfc0*/  S2R R11, SR_TID.X ;  /* 0x00000000000b7919 */ /* 0x000ee40000002100 */
.L_x_553:
[----:B-1----:R-:W-:Y:S05]  /*dfd0*/  BSYNC B0 ;  /* 0x0000000000007941 */ /* 0x002fea0003800000 */
.L_x_551:
        /* <DEDUP_REMOVED lines=11> */
[----:B------:R-:W-:-:S04]  /*e090*/  UIADD3 UR6, UR5, UR6, URZ ;  /* 0x0000000605067290 */ /* 0x000fc8000fffe03f */
.L_x_554:
        /* <DEDUP_REMOVED lines=30> */
.L_x_500:
[----:B------:R-:W-:Y:S01]  /*e280*/  HFMA2.MMA R86, -RZ, RZ, 0, 5.9604644775390625e-08 ;  /* 0x00000001ff567435 */ /* 0x000fe200000001ff */
[----:B------:R-:W-:-:S02]  /*e290*/  MOV R85, R141 ;  /* 0x0000008d00557202 */ /* 0x000fc40000000f00 */
[----:B------:R-:W-:-:S03]  /*e2a0*/  MOV R84, 0xe2c0 ;  /* 0x0000e2c000547802 */ /* 0x000fc60000000f00 */
[----:B------:R-:W-:Y:S05]  /*e2b0*/  CALL.REL.NOINC `($__internal_23_$__cuda_sm70_shflsync_up) ;  /* 0x00000c3000007944 */ /* 0x000fea0003c00000 */
[----:B------:R-:W-:Y:S01]  /*e2c0*/  IMAD.MOV.U32 R156, RZ, RZ, R86 ;  /* 0x000000ffff9c7224 */ /* 0x000fe200078e0056 */
[----:B--2---:R-:W-:Y:S05]  /*e2d0*/  BRA `(.L_x_555) ;  /* 0xffffaa5000007947 */ /* 0x004fea000383ffff */
.L_x_501:
[----:B------:R-:W-:Y:S01]  /*e2e0*/  HFMA2.MMA R86, -RZ, RZ, 0, 5.9604644775390625e-08 ;  /* 0x00000001ff567435 */ /* 0x000fe200000001ff */
[----:B------:R-:W-:Y:S02]  /*e2f0*/  MOV R85, R87 ;  /* 0x0000005700557202 */ /* 0x000fe40000000f00 */
[----:B------:R-:W-:-:S03]  /*e300*/  MOV R84, 0xe320 ;  /* 0x0000e32000547802 */ /* 0x000fc60000000f00 */
[----:B01----:R-:W-:Y:S05]  /*e310*/  CALL.REL.NOINC `($__internal_23_$__cuda_sm70_shflsync_up) ;  /* 0x00000bd000007944 */ /* 0x003fea0003c00000 */
        /* <DEDUP_REMOVED lines=9> */
[----:B--2---:R-:W-:Y:S05]  /*e3b0*/  CALL.REL.NOINC `($__internal_23_$__cuda_sm70_shflsync_up) ;  /* 0x00000b3000007944 */ /* 0x004fea0003c00000 */
[----:B------:R-:W-:Y:S01]  /*e3c0*/  MOV R156, R86 ;  /* 0x00000056009c7202 */ /* 0x000fe20000000f00 */
[----:B------:R-:W-:Y:S01]  /*e3d0*/  HFMA2.MMA R86, -RZ, RZ, 0, 1.1920928955078125e-07 ;  /* 0x00000002ff567435 */ /* 0x000fe200000001ff */
[----:B------:R-:W-:Y:S01]  /*e3e0*/  IMAD.MOV.U32 R85, RZ, RZ, R87 ;  /* 0x000000ffff557224 */ /* 0x000fe200078e0057 */
[----:B------:R-:W-:-:S04]  /*e3f0*/  MOV R84, 0xe410 ;  /* 0x0000e41000547802 */ /* 0x000fc80000000f00 */
[----:B--2---:R-:W-:Y:S05]  /*e400*/  CALL.REL.NOINC `($__internal_23_$__cuda_sm70_shflsync_up) ;  /* 0x00000ae000007944 */ /* 0x004fea0003c00000 */
[----:B------:R-:W0:Y:S02]  /*e410*/  S2R R84, SR_LANEID ;  /* 0x0000000000547919 */ /* 0x000e240000000000 */
[----:B0-----:R-:W-:-:S02]  /*e420*/  ISETP.GE.AND P0, PT, R84, 0x2, PT ;  /* 0x000000025400780c */ /* 0x001fc40003f06270 */
[----:B------:R-:W-:-:S11]  /*e430*/  MOV R84, 0xe490 ;  /* 0x0000e49000547802 */ /* 0x000fd60000000f00 */
[----:B------:R-:W-:Y:S01]  /*e440*/  @P0 FFMA.FTZ R87, R141, R86, R87 ;  /* 0x000000568d570223 */ /* 0x000fe20000010057 */
[----:B------:R-:W-:Y:S01]  /*e450*/  MOV R86, 0x4 ;  /* 0x0000000400567802 */ /* 0x000fe20000000f00 */
[----:B------:R-:W-:-:S04]  /*e460*/  @P0 FMUL.FTZ R141, R156, R141 ;  /* 0x0000008d9c8d0220 */ /* 0x000fc80000410000 */
[----:B------:R-:W-:Y:S02]  /*e470*/  IMAD.MOV.U32 R85, RZ, RZ, R141 ;  /* 0x000000ffff557224 */ /* 0x000fe400078e008d */
[----:B--2---:R-:W-:Y:S05]  /*e480*/  CALL.REL.NOINC `($__internal_23_$__cuda_sm70_shflsync_up) ;  /* 0x00000a6000007944 */ /* 0x004fea0003c00000 */
[----:B------:R-:W-:Y:S01]  /*e490*/  MOV R156, R86 ;  /* 0x00000056009c7202 */ /* 0x000fe20000000f00 */
[----:B------:R-:W-:Y:S01]  /*e4a0*/  IMAD.MOV.U32 R86, RZ, RZ, 0x4 ;  /* 0x00000004ff567424 */ /* 0x000fe200078e00ff */
[----:B------:R-:W-:Y:S02]  /*e4b0*/  MOV R85, R87 ;  /* 0x0000005700557202 */ /* 0x000fe40000000f00 */
[----:B------:R-:W-:Y:S02]  /*e4c0*/  MOV R84, 0xe4e0 ;  /* 0x0000e4e000547802 */ /* 0x000fe40000000f00 */
[----:B--2---:R-:W-:Y:S05]  /*e4d0*/  CALL.REL.NOINC `($__internal_23_$__cuda_sm70_shflsync_up) ;  /* 0x00000a1000007944 */ /* 0x004fea0003c00000 */
[----:B------:R-:W0:Y:S02]  /*e4e0*/  S2R R84, SR_LANEID ;  /* 0x0000000000547919 */ /* 0x000e240000000000 */
[----:B0-----:R-:W-:Y:S02]  /*e4f0*/  ISETP.GE.AND P0, PT, R84, 0x4, PT ;  /* 0x000000045400780c */ /* 0x001fe40003f06270 */
[----:B------:R-:W-:-:S11]  /*e500*/  MOV R84, 0xe560 ;  /* 0x0000e56000547802 */ /* 0x000fd60000000f00 */
[----:B------:R-:W-:Y:S01]  /*e510*/  @P0 FFMA.FTZ R87, R141, R86, R87 ;  /* 0x000000568d570223 */ /* 0x000fe20000010057 */
[----:B------:R-:W-:Y:S01]  /*e520*/  HFMA2.MMA R86, -RZ, RZ, 0, 4.76837158203125e-07 ;  /* 0x00000008ff567435 */ /* 0x000fe200000001ff */
[----:B------:R-:W-:-:S05]  /*e530*/  @P0 FMUL.FTZ R141, R156, R141 ;  /* 0x0000008d9c8d0220 */ /* 0x000fca0000410000 */
[----:B------:R-:W-:Y:S02]  /*e540*/  MOV R85, R141 ;  /* 0x0000008d00557202 */ /* 0x000fe40000000f00 */
[----:B--2---:R-:W-:Y:S05]  /*e550*/  CALL.REL.NOINC `($__internal_23_$__cuda_sm70_shflsync_up) ;  /* 0x0000099000007944 */ /* 0x004fea0003c00000 */
[----:B------:R-:W-:Y:S01]  /*e560*/  IMAD.MOV.U32 R156, RZ, RZ, R86 ;  /* 0x000000ffff9c7224 */ /* 0x000fe200078e0056 */
[----:B------:R-:W-:Y:S01]  /*e570*/  HFMA2.MMA R86, -RZ, RZ, 0, 4.76837158203125e-07 ;  /* 0x00000008ff567435 */ /* 0x000fe200000001ff */
[----:B------:R-:W-:Y:S02]  /*e580*/  MOV R85, R87 ;  /* 0x0000005700557202 */ /* 0x000fe40000000f00 */
[----:B------:R-:W-:-:S03]  /*e590*/  MOV R84, 0xe5b0 ;  /* 0x0000e5b000547802 */ /* 0x000fc60000000f00 */
[----:B--2---:R-:W-:Y:S05]  /*e5a0*/  CALL.REL.NOINC `($__internal_23_$__cuda_sm70_shflsync_up) ;  /* 0x0000094000007944 */ /* 0x004fea0003c00000 */
[----:B------:R-:W0:Y:S02]  /*e5b0*/  S2R R84, SR_LANEID ;  /* 0x0000000000547919 */ /* 0x000e240000000000 */
[----:B0-----:R-:W-:Y:S02]  /*e5c0*/  ISETP.GE.AND P0, PT, R84, 0x8, PT ;  /* 0x000000085400780c */ /* 0x001fe40003f06270 */
[----:B------:R-:W-:-:S11]  /*e5d0*/  MOV R84, 0xe630 ;  /* 0x0000e63000547802 */ /* 0x000fd60000000f00 */
[----:B------:R-:W-:Y:S01]  /*e5e0*/  @P0 FFMA.FTZ R87, R141, R86, R87 ;  /* 0x000000568d570223 */ /* 0x000fe20000010057 */
[----:B------:R-:W-:Y:S01]  /*e5f0*/  MOV R86, 0x10 ;  /* 0x0000001000567802 */ /* 0x000fe20000000f00 */
[----:B------:R-:W-:-:S04]  /*e600*/  @P0 FMUL.FTZ R141, R156, R141 ;  /* 0x0000008d9c8d0220 */ /* 0x000fc80000410000 */
[----:B------:R-:W-:Y:S02]  /*e610*/  IMAD.MOV.U32 R85, RZ, RZ, R141 ;  /* 0x000000ffff557224 */ /* 0x000fe400078e008d */
[----:B--2---:R-:W-:Y:S05]  /*e620*/  CALL.REL.NOINC `($__internal_23_$__cuda_sm70_shflsync_up) ;  /* 0x000008c000007944 */ /* 0x004fea0003c00000 */
[----:B------:R-:W-:Y:S01]  /*e630*/  MOV R156, R86 ;  /* 0x00000056009c7202 */ /* 0x000fe20000000f00 */
[----:B------:R-:W-:Y:S01]  /*e640*/  HFMA2.MMA R86, -RZ, RZ, 0, 9.5367431640625e-07 ;  /* 0x00000010ff567435 */ /* 0x000fe200000001ff */
[----:B------:R-:W-:Y:S01]  /*e650*/  IMAD.MOV.U32 R85, RZ, RZ, R87 ;  /* 0x000000ffff557224 */ /* 0x000fe200078e0057 */
[----:B------:R-:W-:-:S04]  /*e660*/  MOV R84, 0xe680 ;  /* 0x0000e68000547802 */ /* 0x000fc80000000f00 */
[----:B--2---:R-:W-:Y:S05]  /*e670*/  CALL.REL.NOINC `($__internal_23_$__cuda_sm70_shflsync_up) ;  /* 0x0000087000007944 */ /* 0x004fea0003c00000 */
[----:B------:R-:W-:Y:S01]  /*e680*/  MOV R84, R86 ;  /* 0x0000005600547202 */ /* 0x000fe20000000f00 */
[----:B--2---:R-:W-:Y:S05]  /*e690*/  BRA `(.L_x_556) ;  /* 0xffffa80000007947 */ /* 0x004fea000383ffff */
.L_x_504:
[----:B-1----:R-:W-:Y:S01]  /*e6a0*/  HFMA2.MMA R86, -RZ, RZ, 0, 5.9604644775390625e-08 ;  /* 0x00000001ff567435 */ /* 0x002fe200000001ff */
[----:B------:R-:W-:Y:S01]  /*e6b0*/  IMAD.MOV.U32 R85, RZ, RZ, R141 ;  /* 0x000000ffff557224 */ /* 0x000fe200078e008d */
[----:B------:R-:W-:-:S04]  /*e6c0*/  MOV R84, 0xe6e0 ;  /* 0x0000e6e000547802 */ /* 0x000fc80000000f00 */
[----:B--2--5:R-:W-:Y:S05]  /*e6d0*/  CALL.REL.NOINC `($__internal_23_$__cuda_sm70_shflsync_up) ;  /* 0x0000081000007944 */ /* 0x024fea0003c00000 */
[----:B------:R-:W-:Y:S01]  /*e6e0*/  MOV R141, R86 ;  /* 0x00000056008d7202 */ /* 0x000fe20000000f00 */
[----:B------:R-:W-:Y:S01]  /*e6f0*/  HFMA2.MMA R86, -RZ, RZ, 0, 5.9604644775390625e-08 ;  /* 0x00000001ff567435 */ /* 0x000fe200000001ff */
[----:B------:R-:W-:Y:S01]  /*e700*/  IMAD.MOV.U32 R85, RZ, RZ, R87 ;  /* 0x000000ffff557224 */ /* 0x000fe200078e0057 */
[----:B------:R-:W-:-:S04]  /*e710*/  MOV R84, 0xe730 ;  /* 0x0000e73000547802 */ /* 0x000fc80000000f00 */
[----:B--2---:R-:W-:Y:S05]  /*e720*/  CALL.REL.NOINC `($__internal_23_$__cuda_sm70_shflsync_up) ;  /* 0x000007c000007944 */ /* 0x004fea0003c00000 */
[----:B------:R-:W-:Y:S01]  /*e730*/  MOV R87, R86 ;  /* 0x0000005600577202 */ /* 0x000fe20000000f00 */
[----:B------:R-:W-:Y:S01]  /*e740*/  HFMA2.MMA R86, -RZ, RZ, 0, 0 ;  /* 0x00000000ff567435 */ /* 0x000fe200000001ff */
[----:B------:R-:W-:Y:S01]  /*e750*/  IMAD.MOV.U32 R84, RZ, RZ, R82 ;  /* 0x000000ffff547224 */ /* 0x000fe200078e0052 */
[----:B------:R-:W-:-:S04]  /*e760*/  MOV R85, 0xe780 ;  /* 0x0000e78000557802 */ /* 0x000fc80000000f00 */
[----:B--2---:R-:W-:Y:S05]  /*e770*/  CALL.REL.NOINC `($__internal_22_$__cuda_sm70_shflsync_idx_p) ;  /* 0x000006d000007944 */ /* 0x004fea0003c00000 */
[----:B-1----:R-:W-:Y:S01]  /*e780*/  IMAD.MOV.U32 R82, RZ, RZ, R86 ;  /* 0x000000ffff527224 */ /* 0x002fe200078e0056 */
[----:B------:R-:W-:Y:S01]  /*e790*/  HFMA2.MMA R86, -RZ, RZ, 0, 0 ;  /* 0x00000000ff567435 */ /* 0x000fe200000001ff */
[----:B------:R-:W-:-:S02]  /*e7a0*/  MOV R84, R83 ;  /* 0x0000005300547202 */ /* 0x000fc40000000f00 */
[----:B------:R-:W-:-:S03]  /*e7b0*/  MOV R85, 0xe7d0 ;  /* 0x0000e7d000557802 */ /* 0x000fc60000000f00 */
[----:B--2--5:R-:W-:Y:S05]  /*e7c0*/  CALL.REL.NOINC `($__internal_22_$__cuda_sm70_shflsync_idx_p) ;  /* 0x0000068000007944 */ /* 0x024fea0003c00000 */
[----:B-1----:R-:W-:Y:S01]  /*e7d0*/  MOV R83, R86 ;  /* 0x0000005600537202 */ /* 0x002fe20000000f00 */
[----:B--2--5:R-:W-:Y:S05]  /*e7e0*/  BRA `(.L_x_557) ;  /* 0xffffa7e000007947 */ /* 0x024fea000383ffff */
.L_x_507:
[----:B------:R-:W-:Y:S01]  /*e7f0*/  HFMA2.MMA R86, -RZ, RZ, 0, 5.9604644775390625e-08 ;  /* 0x00000001ff567435 */ /* 0x000fe200000001ff */
[----:B------:R-:W-:Y:S01]  /*e800*/  IMAD.MOV.U32 R85, RZ, RZ, R87 ;  /* 0x000000ffff557224 */ /* 0x000fe200078e0057 */
[----:B------:R-:W-:-:S04]  /*e810*/  MOV R84, 0xe830 ;  /* 0x0000e83000547802 */ /* 0x000fc80000000f00 */
[----:B-----5:R-:W-:Y:S05]  /*e820*/  CALL.REL.NOINC `($__internal_21_$__cuda_sm70_shflsync_down) ;  /* 0x0000059000007944 */ /* 0x020fea0003c00000 */
[----:B-1----:R-:W-:Y:S01]  /*e830*/  MOV R89, R86 ;  /* 0x0000005600597202 */ /* 0x002fe20000000f00 */
[----:B0-2--5:R-:W-:Y:S05]  /*e840*/  BRA `(.L_x_558) ;  /* 0xffffada000007947 */ /* 0x025fea000383ffff */
.L_x_508:
[----:B------:R-:W-:Y:S01]  /*e850*/  HFMA2.MMA R86, -RZ, RZ, 0, 5.9604644775390625e-08 ;  /* 0x00000001ff567435 */ /* 0x000fe200000001ff */
[----:B------:R-:W-:Y:S01]  /*e860*/  IMAD.MOV.U32 R85, RZ, RZ, R88 ;  /* 0x000000ffff557224 */ /* 0x000fe200078e0058 */
[----:B------:R-:W-:-:S04]  /*e870*/  MOV R84, 0xe890 ;  /* 0x0000e89000547802 */ /* 0x000fc80000000f00 */
[----:B01---5:R-:W-:Y:S05]  /*e880*/  CALL.REL.NOINC `($__internal_21_$__cuda_sm70_shflsync_down) ;  /* 0x0000053000007944 */ /* 0x023fea0003c00000 */
[C---:B------:R-:W-:Y:S02]  /*e890*/  FMUL.FTZ R89, R87.reuse, R89 ;  /* 0x0000005957597220 */ /* 0x040fe40000410000 */
[C---:B-1----:R-:W-:Y:S01]  /*e8a0*/  FFMA.FTZ R84, R87.reuse, R86, R88 ;  /* 0x0000005657547223 */ /* 0x042fe20000010058 */
[----:B------:R-:W-:Y:S02]  /*e8b0*/  MOV R86, 0x2 ;  /* 0x0000000200567802 */ /* 0x000fe40000000f00 */
[----:B------:R-:W-:-:S02]  /*e8c0*/  FSEL R87, R87, R89, !P4 ;  /* 0x0000005957577208 */ /* 0x000fc40006000000 */
[----:B------:R-:W-:Y:S02]  /*e8d0*/  FSEL R88, R88, R84, !P4 ;  /* 0x0000005458587208 */ /* 0x000fe40006000000 */
[----:B------:R-:W-:Y:S01]  /*e8e0*/  MOV R84, 0xe910 ;  /* 0x0000e91000547802 */ /* 0x000fe20000000f00 */
[----:B------:R-:W-:Y:S02]  /*e8f0*/  IMAD.MOV.U32 R85, RZ, RZ, R87 ;  /* 0x000000ffff557224 */ /* 0x000fe400078e0057 */
[----:B0-2--5:R-:W-:Y:S05]  /*e900*/  CALL.REL.NOINC `($__internal_21_$__cuda_sm70_shflsync_down) ;  /* 0x000004b000007944 */ /* 0x025fea0003c00000 */
[----:B-1----:R-:W-:Y:S01]  /*e910*/  MOV R89, R86 ;  /* 0x0000005600597202 */ /* 0x002fe20000000f00 */
[----:B------:R-:W-:Y:S01]  /*e920*/  IMAD.MOV.U32 R86, RZ, RZ, 0x2 ;  /* 0x00000002ff567424 */ /* 0x000fe200078e00ff */
[----:B------:R-:W-:Y:S02]  /*e930*/  MOV R85, R88 ;  /* 0x0000005800557202 */ /* 0x000fe40000000f00 */
[----:B------:R-:W-:Y:S02]  /*e940*/  MOV R84, 0xe960 ;  /* 0x0000e96000547802 */ /* 0x000fe40000000f00 */
[----:B0-2--5:R-:W-:Y:S05]  /*e950*/  CALL.REL.NOINC `($__internal_21_$__cuda_sm70_shflsync_down) ;  /* 0x0000046000007944 */ /* 0x025fea0003c00000 */
[----:B-1----:R-:W-:Y:S01]  /*e960*/  @!P3 FFMA.FTZ R88, R87, R86, R88 ;  /* 0x000000565758b223 */ /* 0x002fe20000010058 */
[----:B------:R-:W-:Y:S01]  /*e970*/  HFMA2.MMA R86, -RZ, RZ, 0, 2.384185791015625e-07 ;  /* 0x00000004ff567435 */ /* 0x000fe200000001ff */
[----:B------:R-:W-:Y:S01]  /*e980*/  @!P3 FMUL.FTZ R87, R89, R87 ;  /* 0x000000575957b220 */ /* 0x000fe20000410000 */
[----:B------:R-:W-:-:S04]  /*e990*/  MOV R84, 0xe9c0 ;  /* 0x0000e9c000547802 */ /* 0x000fc80000000f00 */
[----:B------:R-:W-:Y:S02]  /*e9a0*/  MOV R85, R87 ;  /* 0x0000005700557202 */ /* 0x000fe40000000f00 */
[----:B0-2--5:R-:W-:Y:S05]  /*e9b0*/  CALL.REL.NOINC `($__internal_21_$__cuda_sm70_shflsync_down) ;  /* 0x0000040000007944 */ /* 0x025fea0003c00000 */
[----:B-1----:R-:W-:Y:S01]  /*e9c0*/  IMAD.MOV.U32 R89, RZ, RZ, R86 ;  /* 0x000000ffff597224 */ /* 0x002fe200078e0056 */
[----:B------:R-:W-:Y:S01]  /*e9d0*/  HFMA2.MMA R86, -RZ, RZ, 0, 2.384185791015625e-07 ;  /* 0x00000004ff567435 */ /* 0x000fe200000001ff */
[----:B------:R-:W-:Y:S02]  /*e9e0*/  MOV R85, R88 ;  /* 0x0000005800557202 */ /* 0x000fe40000000f00 */
[----:B------:R-:W-:-:S03]  /*e9f0*/  MOV R84, 0xea10 ;  /* 0x0000ea1000547802 */ /* 0x000fc60000000f00 */
[----:B0-2--5:R-:W-:Y:S05]  /*ea00*/  CALL.REL.NOINC `($__internal_21_$__cuda_sm70_shflsync_down) ;  /* 0x000003b000007944 */ /* 0x025fea0003c00000 */
[----:B-1----:R-:W-:Y:S01]  /*ea10*/  @!P2 FFMA.FTZ R88, R87, R86, R88 ;  /* 0x000000565758a223 */ /* 0x002fe20000010058 */
[----:B------:R-:W-:Y:S01]  /*ea20*/  HFMA2.MMA R86, -RZ, RZ, 0, 4.76837158203125e-07 ;  /* 0x00000008ff567435 */ /* 0x000fe200000001ff */
[----:B------:R-:W-:Y:S01]  /*ea30*/  @!P2 FMUL.FTZ R87, R89, R87 ;  /* 0x000000575957a220 */ /* 0x000fe20000410000 */
[----:B------:R-:W-:Y:S01]  /*ea40*/  MOV R84, 0xea90 ;  /* 0x0000ea9000547802 */ /* 0x000fe20000000f00 */
[----:B------:R-:W-:-:S03]  /*ea50*/  IMAD.MOV.U32 R89, RZ, RZ, R88 ;  /* 0x000000ffff597224 */ /* 0x000fc600078e0058 */
[----:B------:R-:W-:-:S05]  /*ea60*/  MOV R88, R87 ;  /* 0x0000005700587202 */ /* 0x000fca0000000f00 */
        /* <DEDUP_REMOVED lines=8> */
[----:B------:R-:W-:Y:S01]  /*eaf0*/  HFMA2.MMA R86, -RZ, RZ, 0, 9.5367431640625e-07 ;  /* 0x00000010ff567435 */ /* 0x000fe200000001ff */
[----:B------:R-:W-:Y:S01]  /*eb00*/  @!P1 FMUL.FTZ R88, R87, R88 ;  /* 0x0000005857589220 */ /* 0x000fe20000410000 */
[----:B------:R-:W-:Y:S02]  /*eb10*/  MOV R84, 0xeb50 ;  /* 0x0000eb5000547802 */ /* 0x000fe40000000f00 */
[----:B------:R-:W-:Y:S01]  /*eb20*/  MOV R87, R89 ;  /* 0x0000005900577202 */ /* 0x000fe20000000f00 */
[----:B------:R-:W-:-:S02]  /*eb30*/  IMAD.MOV.U32 R85, RZ, RZ, R88 ;  /* 0x000000ffff557224 */ /* 0x000fc400078e0058 */
[----:B0-2--5:R-:W-:Y:S05]  /*eb40*/  CALL.REL.NOINC `($__internal_21_$__cuda_sm70_shflsync_down) ;  /* 0x0000027000007944 */ /* 0x025fea0003c00000 */
[----:B-1----:R-:W-:Y:S01]  /*eb50*/  MOV R89, R86 ;  /* 0x0000005600597202 */ /* 0x002fe20000000f00 */
[----:B------:R-:W-:Y:S01]  /*eb60*/  IMAD.MOV.U32 R86, RZ, RZ, 0x10 ;  /* 0x00000010ff567424 */ /* 0x000fe200078e00ff */
[----:B------:R-:W-:-:S02]  /*eb70*/  MOV R85, R87 ;  /* 0x0000005700557202 */ /* 0x000fc40000000f00 */
[----:B------:R-:W-:Y:S02]  /*eb80*/  MOV R84, 0xeba0 ;  /* 0x0000eba000547802 */ /* 0x000fe40000000f00 */
[----:B0-2--5:R-:W-:Y:S05]  /*eb90*/  CALL.REL.NOINC `($__internal_21_$__cuda_sm70_shflsync_down) ;  /* 0x0000022000007944 */ /* 0x025fea0003c00000 */
[----:B-1----:R-:W-:Y:S01]  /*eba0*/  @!P0 FFMA.FTZ R87, R88, R86, R87 ;  /* 0x0000005658578223 */ /* 0x002fe20000010057 */
[----:B------:R-:W-:Y:S01]  /*ebb0*/  HFMA2.MMA R86, -RZ, RZ, 0, 0 ;  /* 0x00000000ff567435 */ /* 0x000fe200000001ff */
[----:B------:R-:W-:Y:S01]  /*ebc0*/  @!P0 FMUL.FTZ R88, R89, R88 ;  /* 0x0000005859588220 */ /* 0x000fe20000410000 */
[----:B------:R-:W-:-:S04]  /*ebd0*/  MOV R85, 0xec00 ;  /* 0x0000ec0000557802 */ /* 0x000fc80000000f00 */
[----:B------:R-:W-:Y:S02]  /*ebe0*/  MOV R84, R88 ;  /* 0x0000005800547202 */ /* 0x000fe40000000f00 */
[----:B0-2--5:R-:W-:Y:S05]  /*ebf0*/  CALL.REL.NOINC `($__internal_22_$__cuda_sm70_shflsync_idx_p) ;  /* 0x0000025000007944 */ /* 0x025fea0003c00000 */
[----:B-1----:R-:W-:Y:S01]  /*ec00*/  IMAD.MOV.U32 R89, RZ, RZ, R86 ;  /* 0x000000ffff597224 */ /* 0x002fe200078e0056 */
[----:B------:R-:W-:Y:S01]  /*ec10*/  HFMA2.MMA R86, -RZ, RZ, 0, 0 ;  /* 0x00000000ff567435 */ /* 0x000fe200000001ff */
[----:B------:R-:W-:Y:S02]  /*ec20*/  MOV R84, R87 ;  /* 0x0000005700547202 */ /* 0x000fe40000000f00 */
[----:B------:R-:W-:-:S03]  /*ec30*/  MOV R85, 0xec50 ;  /* 0x0000ec5000557802 */ /* 0x000fc60000000f00 */
[----:B--2--5:R-:W-:Y:S05]  /*ec40*/  CALL.REL.NOINC `($__internal_22_$__cuda_sm70_shflsync_idx_p) ;  /* 0x0000020000007944 */ /* 0x024fea0003c00000 */
[----:B-1----:R-:W-:Y:S01]  /*ec50*/  IMAD.MOV.U32 R156, RZ, RZ, R86 ;  /* 0x000000ffff9c7224 */ /* 0x002fe200078e0056 */
[----:B------:R-:W-:Y:S01]  /*ec60*/  HFMA2.MMA R86, -RZ, RZ, 0, 5.9604644775390625e-08 ;  /* 0x00000001ff567435 */ /* 0x000fe200000001ff */
[----:B------:R-:W-:Y:S02]  /*ec70*/  MOV R85, R88 ;  /* 0x0000005800557202 */ /* 0x000fe40000000f00 */
[----:B------:R-:W-:-:S03]  /*ec80*/  MOV R84, 0xeca0 ;  /* 0x0000eca000547802 */ /* 0x000fc60000000f00 */
[----:B--2--5:R-:W-:Y:S05]  /*ec90*/  CALL.REL.NOINC `($__internal_21_$__cuda_sm70_shflsync_down) ;  /* 0x0000012000007944 */ /* 0x024fea0003c00000 */
[----:B-1----:R-:W-:Y:S01]  /*eca0*/  IMAD.MOV.U32 R159, RZ, RZ, R86 ;  /* 0x000000ffff9f7224 */ /* 0x002fe200078e0056 */
[----:B------:R-:W-:Y:S01]  /*ecb0*/  HFMA2.MMA R86, -RZ, RZ, 0, 5.9604644775390625e-08 ;  /* 0x00000001ff567435 */ /* 0x000fe200000001ff */
[----:B------:R-:W-:-:S02]  /*ecc0*/  MOV R85, R87 ;  /* 0x0000005700557202 */ /* 0x000fc40000000f00 */
[----:B------:R-:W-:-:S03]  /*ecd0*/  MOV R84, 0xecf0 ;  /* 0x0000ecf000547802 */ /* 0x000fc60000000f00 */
[----:B0-2--5:R-:W-:Y:S05]  /*ece0*/  CALL.REL.NOINC `($__internal_21_$__cuda_sm70_shflsync_down) ;  /* 0x000000d000007944 */ /* 0x025fea0003c00000 */
[----:B-1----:R-:W-:Y:S01]  /*ecf0*/  IMAD.MOV.U32 R88, RZ, RZ, R86 ;  /* 0x000000ffff587224 */ /* 0x002fe200078e0056 */
[----:B------:R-:W-:Y:S01]  /*ed00*/  MOV R87, R159 ;  /* 0x0000009f00577202 */ /* 0x000fe20000000f00 */
[----:B------:R-:W-:Y:S01]  /*ed10*/  IMAD.MOV.U32 R86, RZ, RZ, RZ ;  /* 0x000000ffff567224 */ /* 0x000fe200078e00ff */
[----:B------:R-:W-:Y:S02]  /*ed20*/  MOV R84, R82 ;  /* 0x0000005200547202 */ /* 0x000fe40000000f00 */
[----:B------:R-:W-:Y:S02]  /*ed30*/  MOV R85, 0xed50 ;  /* 0x0000ed5000557802 */ /* 0x000fe40000000f00 */
[----:B0-2--5:R-:W-:Y:S05]  /*ed40*/  CALL.REL.NOINC `($__internal_22_$__cuda_sm70_shflsync_idx_p) ;  /* 0x0000010000007944 */ /* 0x025fea0003c00000 */
[----:B-1----:R-:W-:Y:S01]  /*ed50*/  MOV R159, R86 ;  /* 0x00000056009f7202 */ /* 0x002fe20000000f00 */
[----:B------:R-:W-:Y:S01]  /*ed60*/  IMAD.MOV.U32 R86, RZ, RZ, RZ ;  /* 0x000000ffff567224 */ /* 0x000fe200078e00ff */
[----:B------:R-:W-:Y:S02]  /*ed70*/  MOV R84, R83 ;  /* 0x0000005300547202 */ /* 0x000fe40000000f00 */
[----:B------:R-:W-:Y:S02]  /*ed80*/  MOV R85, 0xeda0 ;  /* 0x0000eda000557802 */ /* 0x000fe40000000f00 */
[----:B--2--5:R-:W-:Y:S05]  /*ed90*/  CALL.REL.NOINC `($__internal_22_$__cuda_sm70_shflsync_idx_p) ;  /* 0x000000b000007944 */ /* 0x024fea0003c00000 */
[----:B-1----:R-:W-:Y:S01]  /*eda0*/  MOV R85, R86 ;  /* 0x0000005600557202 */ /* 0x002fe20000000f00 */
[----:B--2--5:R-:W-:Y:S05]  /*edb0*/  BRA `(.L_x_559) ;  /* 0xffffa9d000007947 */ /* 0x024fea000383ffff */
        .weak           $__internal_21_$__cuda_sm70_shflsync_down
        .type           $__internal_21_$__cuda_sm70_shflsync_down,@function
        .size           $__internal_21_$__cuda_sm70_shflsync_down,($__internal_22_$__cuda_sm70_shflsync_idx_p - $__internal_21_$__cuda_sm70_shflsync_down)
$__internal_21_$__cuda_sm70_shflsync_down:
        /* <DEDUP_REMOVED lines=8> */
[----:B------:R-:W-:Y:S05]  /*ee40*/  RET.REL.NODEC R84 `(_Z25selective_scan_bwd_kernelI32Selective_Scan_bwd_kernel_traitsILi128ELi16ELb0ELb0ELb1ELb1ELb1EN3c108BFloat16EfEEv12SSMParamsBwd) ;  /* 0xffff11b054007950 */ /* 0x000fea0003c3ffff */
        .weak           $__internal_22_$__cuda_sm70_shflsync_idx_p
        .type           $__internal_22_$__cuda_sm70_shflsync_idx_p,@function
        .size           $__internal_22_$__cuda_sm70_shflsync_idx_p,($__internal_23_$__cuda_sm70_shflsync_up - $__internal_22_$__cuda_sm70_shflsync_idx_p)
$__internal_22_$__cuda_sm70_shflsync_idx_p:
        /* <DEDUP_REMOVED lines=9> */
[----:B0-----:R-:W-:Y:S05]  /*eee0*/  RET.REL.NODEC R84 `(_Z25selective_scan_bwd_kernelI32Selective_Scan_bwd_kernel_traitsILi128ELi16ELb0ELb0ELb1ELb1ELb1EN3c108BFloat16EfEEv12SSMParamsBwd) ;  /* 0xffff111054007950 */ /* 0x001fea0003c3ffff */
        .weak           $__internal_23_$__cuda_sm70_shflsync_up
        .type           $__internal_23_$__cuda_sm70_shflsync_up,@function
        .size           $__internal_23_$__cuda_sm70_shflsync_up,(.L_x_8835 - $__internal_23_$__cuda_sm70_shflsync_up)
$__internal_23_$__cuda_sm70_shflsync_up:
        /* <DEDUP_REMOVED lines=8> */
[----:B-1----:R-:W-:Y:S05]  /*ef70*/  RET.REL.NODEC R84 `(_Z25selective_scan_bwd_kernelI32Selective_Scan_bwd_kernel_traitsILi128ELi16ELb0ELb0ELb1ELb1ELb1EN3c108BFloat16EfEEv12SSMParamsBwd) ;  /* 0xffff108054007950 */ /* 0x002fea0003c3ffff */
.L_x_560:
        /* <DEDUP_REMOVED lines=16> */
.L_x_8835:


//--------------------- .text._Z25selective_scan_bwd_kernelI32Selective_Scan_bwd_kernel_traitsILi128ELi16ELb0ELb1ELb0ELb0ELb0EN3c108BFloat16EfEEv12SSMParamsBwd --------------------------
	.section	.text._Z25selective_scan_bwd_kernelI32Selective_Scan_bwd_kernel_traitsILi128ELi16ELb0ELb1ELb0ELb0ELb0EN3c108BFloat16EfEEv12SSMParamsBwd,"ax",@progbits
	.sectioninfo	@"SHI_REGISTERS=168"
	.align	128
        .global         _Z25selective_scan_bwd_kernelI32Selective_Scan_bwd_kernel_traitsILi128ELi16ELb0ELb1ELb0ELb0ELb0EN3c108BFloat16EfEEv12SSMParamsBwd
        .type           _Z25selective_scan_bwd_kernelI32Selective_Scan_bwd_kernel_traitsILi128ELi16ELb0ELb1ELb0ELb0ELb0EN3c108BFloat16EfEEv12SSMParamsBwd,@function
        .size           _Z25selective_scan_bwd_kernelI32Selective_Scan_bwd_kernel_traitsILi128ELi16ELb0ELb1ELb0ELb0ELb0EN3c108BFloat16EfEEv12SSMParamsBwd,(.L_x_8838 - _Z25selective_scan_bwd_kernelI32Selective_Scan_bwd_kernel_traitsILi128ELi16ELb0ELb1ELb0ELb0ELb0EN3c108BFloat16EfEEv12SSMParamsBwd)
        .other          _Z25selective_scan_bwd_kernelI32Selective_Scan_bwd_kernel_traitsILi128ELi16ELb0ELb1ELb0ELb0ELb0EN3c108BFloat16EfEEv12SSMParamsBwd,@"STO_CUDA_ENTRY STV_DEFAULT"
_Z25selective_scan_bwd_kernelI32Selective_Scan_bwd_kernel_traitsILi128ELi16ELb0ELb1ELb0ELb0ELb0EN3c108BFloat16EfEEv12SSMParamsBwd:
.text._Z25selective_scan_bwd_kernelI32Selective_Scan_bwd_kernel_traitsILi128ELi16ELb0ELb1ELb0ELb0ELb0EN3c108BFloat16EfEEv12SSMParamsBwd:
        /* <DEDUP_REMOVED lines=30> */
[----:B-1----:R-:W-:Y:S01]  /*01e0*/  USHF.R.S32.HI UR13, URZ, 0x1f, UR12 ;  /* 0x0000001f3f0d7899 */ /* 0x002fe2000801140c */
[----:B------:R-:W-:Y:S01]  /*01f0*/  HFMA2.MMA R164, -RZ, RZ, 0, 0 ;  /* 0x00000000ffa47435 */ /* 0x000fe200000001ff */
[----:B------:R-:W-:Y:S01]  /*0200*/  UISETP.NE.U32.AND UP0, UPT, URZ, UR4, UPT ;  /* 0x000000043f00728c */ /* 0x000fe2000bf05070 */
[----:B------:R-:W-:Y:S01]  /*0210*/  IMAD.MOV.U32 R163, RZ, RZ, RZ ;  /* 0x000000ffffa37224 */ /* 0x000fe200078e00ff */
[----:B------:R-:W-:Y:S02]  /*0220*/  UIMAD UR4, UR13, UR6, URZ ;  /* 0x000000060d0472a4 */ /* 0x000fe4000f8e023f */
[----:B------:R-:W-:-:S02]  /*0230*/  UIMAD.WIDE.U32 UR22, UR12, UR6, URZ ;  /* 0x000000060c1672a5 */ /* 0x000fc4000f8e003f */
[----:B------:R-:W-:Y:S02]  /*0240*/  UIMAD UR4, UR12, UR7, UR4 ;  /* 0x000000070c0472a4 */ /* 0x000fe4000f8e0204 */
[----:B------:R-:W-:Y:S02]  /*0250*/  UISETP.NE.AND.EX UP0, UPT, URZ, UR5, UPT, UP0 ;  /* 0x000000053f00728c */ /* 0x000fe4000bf05300 */
[----:B------:R-:W-:Y:S01]  /*0260*/  ULDC.64 UR6, c[0x0][0x1e0] ;  /* 0x0000780000067ab9 */ /* 0x000fe20000000a00 */
[----:B0-----:R-:W0:Y:S01]  /*0270*/  I2F.RP R0, UR36 ;  /* 0x0000002400007d06 */ /* 0x001e220008209400 */
[----:B------:R-:W-:Y:S02]  /*0280*/  UIMAD UR5, UR13, UR6, URZ ;  /* 0x000000060d0572a4 */ /* 0x000fe4000f8e023f */
[----:B------:R-:W-:Y:S02]  /*0290*/  UISETP.NE.U32.AND UP1, UPT, URZ, UR24, UPT ;  /* 0x000000183f00728c */ /* 0x000fe4000bf25070 */
[----:B------:R-:W-:-:S02]  /*02a0*/  UIMAD UR14, UR12, UR7, UR5 ;  /* 0x000000070c0e72a4 */ /* 0x000fc4000f8e0205 */
[----:B------:R-:W-:Y:S02]  /*02b0*/  UISETP.NE.AND.EX UP1, UPT, URZ, UR25, UPT, UP1 ;  /* 0x000000193f00728c */ /* 0x000fe4000bf25310 */
[----:B------:R-:W-:Y:S02]  /*02c0*/  UISETP.NE.U32.AND UP2, UPT, URZ, UR30, UPT ;  /* 0x0000001e3f00728c */ /* 0x000fe4000bf45070 */
[----:B------:R-:W-:Y:S02]  /*02d0*/  UMOV UR32, URZ ;  /* 0x0000003f00207c82 */ /* 0x000fe40008000000 */
[----:B------:R-:W-:Y:S02]  /*02e0*/  UISETP.NE.AND.EX UP2, UPT, URZ, UR31, UPT, UP2 ;  /* 0x0000001f3f00728c */ /* 0x000fe4000bf45320 */
[----:B------:R-:W-:Y:S01]  /*02f0*/  UMOV UR33, URZ ;  /* 0x0000003f00217c82 */ /* 0x000fe20008000000 */
[----:B0-----:R-:W2:Y:S01]  /*0300*/  MUFU.RCP R0, R0 ;  /* 0x0000000000007308 */ /* 0x001ea20000001000 */
[----:B------:R-:W-:-:S02]  /*0310*/  UMOV UR34, URZ ;  /* 0x0000003f00227c82 */ /* 0x000fc40008000000 */
[----:B------:R-:W-:Y:S02]  /*0320*/  @UP1 ULEA UR32, UP3, UR10, UR24, 0x2 ;  /* 0x000000180a201291 */ /* 0x000fe4000f86103f */
[----:B------:R-:W-:Y:S02]  /*0330*/  UIADD3 UR23, UR23, UR4, URZ ;  /* 0x0000000417177290 */ /* 0x000fe4000fffe03f */
[----:B------:R-:W-:Y:S02]  /*0340*/  @UP1 ULEA.HI.X UR33, UR10, UR25, UR11, 0x2, UP3 ;  /* 0x000000190a211291 */ /* 0x000fe400098f140b */
[----:B------:R-:W-:Y:S02]  /*0350*/  @UP2 ULEA UR34, UP1, UR10, UR30, 0x2 ;  /* 0x0000001e0a222291 */ /* 0x000fe4000f82103f */
[----:B------:R-:W-:Y:S02]  /*0360*/  UMOV UR35, URZ ;  /* 0x0000003f00237c82 */ /* 0x000fe40008000000 */
[----:B------:R-:W-:-:S02]  /*0370*/  UMOV UR4, URZ ;  /* 0x0000003f00047c82 */ /* 0x000fc40008000000 */
[----:B------:R-:W-:Y:S01]  /*0380*/  @UP2 ULEA.HI.X UR35, UR10, UR31, UR11, 0x2, UP1 ;  /* 0x0000001f0a232291 */ /* 0x000fe200088f140b */
[----:B--2---:R-:W-:Y:S01]  /*0390*/  IADD3 R2, R0, 0xffffffe, RZ ;  /* 0x0ffffffe00027810 */ /* 0x004fe20007ffe0ff */
[----:B------:R-:W-:Y:S01]  /*03a0*/  UIMAD UR21, UR13, UR18, URZ ;  /* 0x000000120d1572a4 */ /* 0x000fe2000f8e023f */
[----:B------:R-:W-:Y:S01]  /*03b0*/  IABS R0, UR10 ;  /* 0x0000000a00007c13 */ /* 0x000fe20008000000 */
[----:B------:R-:W-:Y:S02]  /*03c0*/  ULDC.64 UR24, c[0x0][0x1d8] ;  /* 0x0000760000187ab9 */ /* 0x000fe40000000a00 */
[----:B------:R-:W-:Y:S01]  /*03d0*/  UIMAD.WIDE.U32 UR8, UR12, UR18, URZ ;  /* 0x000000120c0872a5 */ /* 0x000fe2000f8e003f */
[----:B------:R-:W0:Y:S01]  /*03e0*/  F2I.FTZ.U32.TRUNC.NTZ R2, R2 ;  /* 0x0000000200027305 */ /* 0x000e22000021f000 */
[----:B------:R-:W1:Y:S01]  /*03f0*/  R2UR UR26, R0 ;  /* 0x00000000001a73c2 */ /* 0x000e6200000e0000 */
[----:B------:R-:W-:Y:S02]  /*0400*/  UIMAD UR21, UR12, UR19, UR21 ;  /* 0x000000130c1572a4 */ /* 0x000fe4000f8e0215 */
[----:B------:R-:W-:-:S02]  /*0410*/  UIMAD.WIDE.U32 UR16, UR12, UR6, URZ ;  /* 0x000000060c1072a5 */ /* 0x000fc4000f8e003f */
[----:B------:R-:W-:Y:S02]  /*0420*/  ULDC.64 UR18, c[0x0][0x190] ;  /* 0x0000640000127ab9 */ /* 0x000fe40000000a00 */
[----:B------:R-:W-:Y:S02]  /*0430*/  UIMAD UR15, UR13, UR18, URZ ;  /* 0x000000120d0f72a4 */ /* 0x000fe4000f8e023f */
[----:B------:R-:W-:Y:S02]  /*0440*/  UIMAD UR20, UR11, UR24, URZ ;  /* 0x000000180b1472a4 */ /* 0x000fe4000f8e023f */
[----:B------:R-:W-:Y:S02]  /*0450*/  UIMAD.WIDE.U32 UR6, UR12, UR18, URZ ;  /* 0x000000120c0672a5 */ /* 0x000fe4000f8e003f */
[----:B------:R-:W-:Y:S01]  /*0460*/  UIMAD UR15, UR12, UR19, UR15 ;  /* 0x000000130c0f72a4 */ /* 0x000fe2000f8e020f */
[----:B0-----:R-:W0:Y:S02]  /*0470*/  R2UR UR5, R2 ;  /* 0x00000000020573c2 */ /* 0x001e2400000e0000 */
[----:B------:R-:W-:-:S02]  /*0480*/  ULDC.64 UR18, c[0x0][0x1e8] ;  /* 0x00007a0000127ab9 */ /* 0x000fc40000000a00 */
[----:B------:R-:W-:Y:S02]  /*0490*/  UIMAD UR27, UR11, UR18, URZ ;  /* 0x000000120b1b72a4 */ /* 0x000fe4000f8e023f */
[----:B------:R-:W-:Y:S02]  /*04a0*/  UIMAD UR20, UR10, UR25, UR20 ;  /* 0x000000190a1472a4 */ /* 0x000fe4000f8e0214 */
[----:B------:R-:W-:Y:S02]  /*04b0*/  UIMAD UR25, UR10, UR19, UR27 ;  /* 0x000000130a1972a4 */ /* 0x000fe4000f8e021b */
[----:B------:R-:W-:Y:S02]  /*04c0*/  UIADD3 UR17, UR17, UR14, URZ ;  /* 0x0000000e11117290 */ /* 0x000fe4000fffe03f */
[----:B------:R-:W-:Y:S02]  /*04d0*/  ULDC UR27, c[0x0][0x174] ;  /* 0x00005d00001b7ab9 */ /* 0x000fe40000000800 */
[----:B------:R-:W-:-:S02]  /*04e0*/  USHF.L.U32 UR14, UR27, 0xb, URZ ;  /* 0x0000000b1b0e7899 */ /* 0x000fc4000800063f */
[----:B------:R-:W-:Y:S02]  /*04f0*/  UIADD3 UR9, UR9, UR21, URZ ;  /* 0x0000001509097290 */ /* 0x000fe4000fffe03f */
[----:B------:R-:W-:Y:S02]  /*0500*/  UIADD3 UR21, UR14, -0x800, URZ ;  /* 0xfffff8000e157890 */ /* 0x000fe4000fffe03f */
[----:B------:R-:W-:Y:S02]  /*0510*/  UIMAD.WIDE.U32 UR16, UR10, UR18, UR16 ;  /* 0x000000120a1072a5 */ /* 0x000fe4000f8e0010 */
[----:B------:R-:W-:Y:S02]  /*0520*/  UIADD3 UR7, UR7, UR15, URZ ;  /* 0x0000000f07077290 */ /* 0x000fe4000fffe03f */
[----:B------:R-:W-:Y:S02]  /*0530*/  ULDC.64 UR18, c[0x0][0x280] ;  /* 0x0000a00000127ab9 */ /* 0x000fe40000000a00 */
[----:B0-----:R-:W-:-:S02]  /*0540*/  UIADD3 UR30, URZ, -UR5, URZ ;  /* 0x800000053f1e7290 */ /* 0x001fc4000fffe03f */
[----:B------:R-:W-:Y:S02]  /*0550*/  UIMAD.WIDE.U32 UR8, UR10, UR18, UR8 ;  /* 0x000000120a0872a5 */ /* 0x000fe4000f8e0008 */
[----:B------:R-:W-:-:S04]  /*0560*/  UIMAD UR30, UR30, UR36, URZ ;  /* 0x000000241e1e72a4 */ /* 0x000fc8000f8e023f */
[----:B------:R-:W-:Y:S02]  /*0570*/  UIMAD.WIDE.U32 UR30, UR5, UR30, UR4 ;  /* 0x0000001e051e72a5 */ /* 0x000fe4000f8e0004 */
[----:B------:R-:W-:Y:S02]  /*0580*/  UIMAD.WIDE.U32 UR4, UR10, UR24, UR22 ;  /* 0x000000180a0472a5 */ /* 0x000fe4000f8e0016 */
[----:B-1----:R-:W-:Y:S02]  /*0590*/  UIMAD.WIDE.U32 UR22, UR31, UR26, URZ ;  /* 0x0000001a1f1672a5 */ /* 0x002fe4000f8e003f */
[----:B------:R-:W-:Y:S02]  /*05a0*/  UIADD3 UR4, UP2, UR21, UR4, URZ ;  /* 0x0000000415047290 */ /* 0x000fe4000ff5e03f */
[----:B------:R-:W-:-:S03]  /*05b0*/  ULDC UR31, c[0x0][0x178] ;  /* 0x00005e00001f7ab9 */ /* 0x000fc60000000800 */
[----:B------:R-:W-:Y:S02]  /*05c0*/  UMOV UR24, UR23 ;  /* 0x0000001700187c82 */ /* 0x000fe40008000000 */
[----:B------:R-:W-:Y:S02]  /*05d0*/  UIADD3 UR22, -UR24, URZ, URZ ;  /* 0x0000003f18167290 */ /* 0x000fe4000fffe13f */
[----:B------:R-:W-:Y:S02]  /*05e0*/  USHF.R.S32.HI UR23, URZ, 0x1f, UR21 ;  /* 0x0000001f3f177899 */ /* 0x000fe40008011415 */
[----:B------:R-:W-:Y:S02]  /*05f0*/  UIMAD UR26, UR36, UR22, UR26 ;  /* 0x00000016241a72a4 */ /* 0x000fe4000f8e021a */
[----:B------:R-:W-:Y:S02]  /*0600*/  UIMAD UR22, UR11, UR18, URZ ;  /* 0x000000120b1672a4 */ /* 0x000fe4000f8e023f */
[----:B------:R-:W-:-:S02]  /*0610*/  UISETP.GT.U32.AND UP1, UPT, UR36, UR26, UPT ;  /* 0x0000001a2400728c */ /* 0x000fc4000bf24070 */
[----:B------:R-:W-:Y:S02]  /*0620*/  UIADD3.X UR20, UR23, UR5, UR20, UP2, !UPT ;  /* 0x0000000517147290 */ /* 0x000fe400097fe414 */
[----:B------:R-:W-:Y:S02]  /*0630*/  UIMAD UR30, UR10, UR19, UR22 ;  /* 0x000000130a1e72a4 */ /* 0x000fe4000f8e0216 */
[----:B------:R-:W-:Y:S02]  /*0640*/  ULOP3.LUT UR22, UR10, UR31, URZ, 0x3c, !UPT ;  /* 0x0000001f0a167292 */ /* 0x000fe4000f8e3c3f */
[----:B------:R-:W-:Y:S02]  /*0650*/  ULDC.64 UR18, c[0x0][0x240] ;  /* 0x0000900000127ab9 */ /* 0x000fe40000000a00 */
[----:B------:R-:W-:Y:S02]  /*0660*/  ULEA UR18, UP3, UR4, UR18, 0x1 ;  /* 0x0000001204127291 */ /* 0x000fe4000f86083f */
[----:B------:R-:W-:-:S02]  /*0670*/  @!UP1 UIADD3 UR26, UR26, -UR36, URZ ;  /* 0x800000241a1a9290 */ /* 0x000fc4000fffe03f */
[----:B------:R-:W-:Y:S02]  /*0680*/  @!UP1 UIADD3 UR24, UR24, 0x1, URZ ;  /* 0x0000000118189890 */ /* 0x000fe4000fffe03f */
[----:B------:R-:W-:Y:S02]  /*0690*/  UISETP.GE.U32.AND UP2, UPT, UR26, UR36, UPT ;  /* 0x000000241a00728c */ /* 0x000fe4000bf46070 */
[----:B------:R-:W-:Y:S02]  /*06a0*/  ULEA.HI.X UR19, UR4, UR19, UR20, 0x1, UP3 ;  /* 0x0000001304137291 */ /* 0x000fe400098f0c14 */
[----:B------:R-:W-:Y:S02]  /*06b0*/  UISETP.GE.AND UP3, UPT, UR22, URZ, UPT ;  /* 0x0000003f1600728c */ /* 0x000fe4000bf66270 */
[----:B------:R-:W-:Y:S02]  /*06c0*/  UISETP.NE.AND UP1, UPT, URZ, UR31, UPT ;  /* 0x0000001f3f00728c */ /* 0x000fe4000bf25270 */
[----:B------:R-:W-:-:S02]  /*06d0*/  UIADD3 UR22, UP4, UR21, UR16, URZ ;  /* 0x0000001015167290 */ /* 0x000fc4000ff9e03f */
[----:B------:R-:W-:Y:S02]  /*06e0*/  ULDC.64 UR4, c[0x0][0x248] ;  /* 0x0000920000047ab9 */ /* 0x000fe40000000a00 */
[----:B------:R-:W-:Y:S02]  /*06f0*/  @UP2 UIADD3 UR24, UR24, 0x1, URZ ;  /* 0x0000000118182890 */ /* 0x000fe4000fffe03f */
[----:B------:R-:W-:Y:S02]  /*0700*/  UIADD3.X UR16, UR23, UR17, UR25, UP4, !UPT ;  /* 0x0000001117107290 */ /* 0x000fe4000a7fe419 */
[----:B------:R-:W-:Y:S02]  /*0710*/  ULEA UR20, UP4, UR22, UR4, 0x1 ;  /* 0x0000000416147291 */ /* 0x000fe4000f88083f */
[----:B------:R-:W-:Y:S02]  /*0720*/  UIADD3 UR17, UP2, UR21, UR8, URZ ;  /* 0x0000000815117290 */ /* 0x000fe4000ff5e03f */
[----:B------:R-:W-:-:S02]  /*0730*/  UMOV UR15, UR24 ;  /* 0x00000018000f7c82 */ /* 0x000fc40008000000 */
[----:B------:R-:W-:Y:S02]  /*0740*/  @!UP3 UIADD3 UR15, -UR15, URZ, URZ ;  /* 0x0000003f0f0fb290 */ /* 0x000fe4000fffe13f */
[----:B------:R-:W-:Y:S02]  /*0750*/  @!UP1 ULOP3.LUT UR15, URZ, UR31, URZ, 0x33, !UPT ;  /* 0x0000001f3f0f9292 */ /* 0x000fe4000f8e333f */
[----:B------:R-:W-:Y:S02]  /*0760*/  ULEA.HI.X UR22, UR22, UR5, UR16, 0x1, UP4 ;  /* 0x0000000516167291 */ /* 0x000fe4000a0f0c10 */
[----:B------:R-:W-:Y:S02]  /*0770*/  USHF.R.S32.HI UR16, URZ, 0x1f, UR15 ;  /* 0x0000001f3f107899 */ /* 0x000fe4000801140f */
[----:B------:R-:W-:Y:S02]  /*0780*/  ULDC.64 UR4, c[0x0][0x308] ;  /* 0x0000c20000047ab9 */ /* 0x000fe40000000a00 */
[----:B------:R-:W-:-:S02]  /*0790*/  UIADD3.X UR9, UR23, UR9, UR30, UP2, !UPT ;  /* 0x0000000917097290 */ /* 0x000fc400097fe41e */
[----:B------:R-:W-:Y:S02]  /*07a0*/  ULEA UR8, UP1, UR17, UR4, 0x1 ;  /* 0x0000000411087291 */ /* 0x000fe4000f82083f */
[----:B------:R-:W-:Y:S02]  /*07b0*/  ULDC.64 UR30, c[0x0][0x1a8] ;  /* 0x00006a00001e7ab9 */ /* 0x000fe40000000a00 */
[----:B------:R-:W-:Y:S02]  /*07c0*/  UIMAD UR4, UR16, UR30, URZ ;  /* 0x0000001e100472a4 */ /* 0x000fe4000f8e023f */
[----:B------:R-:W-:Y:S02]  /*07d0*/  ULEA.HI.X UR9, UR17, UR5, UR9, 0x1, UP1 ;  /* 0x0000000511097291 */ /* 0x000fe400088f0c09 */
[----:B------:R-:W-:Y:S02]  /*07e0*/  UIMAD.WIDE.U32 UR24, UR15, UR30, UR6 ;  /* 0x0000001e0f1872a5 */ /* 0x000fe4000f8e0006 */
[----:B------:R-:W-:-:S02]  /*07f0*/  UIMAD UR17, UR15, UR31, UR4 ;  /* 0x0000001f0f1172a4 */ /* 0x000fc4000f8e0204 */
[----:B------:R-:W-:Y:S02]  /*0800*/  UIADD3 UR21, UP1, UR21, UR24, URZ ;  /* 0x0000001815157290 */ /* 0x000fe4000ff3e03f */
[----:B------:R-:W-:Y:S02]  /*0810*/  UIADD3 UR17, UR25, UR17, URZ ;  /* 0x0000001119117290 */ /* 0x000fe4000fffe03f */
[----:B------:R-:W-:Y:S02]  /*0820*/  ULDC.64 UR6, c[0x0][0x228] ;  /* 0x00008a0000067ab9 */ /* 0x000fe40000000a00 */
[----:B------:R-:W-:Y:S02]  /*0830*/  ULDC UR26, c[0x0][0x164] ;  /* 0x00005900001a7ab9 */ /* 0x000fe40000000800 */
[----:B------:R-:W-:Y:S02]  /*0840*/  ULEA UR24, UP2, UR21, UR6, 0x1 ;  /* 0x0000000615187291 */ /* 0x000fe4000f84083f */
[----:B------:R-:W-:-:S02]  /*0850*/  UIADD3.X UR23, UR23, UR17, URZ, UP1, !UPT ;  /* 0x0000001117177290 */ /* 0x000fc40008ffe43f */
[----:B------:R-:W-:Y:S02]  /*0860*/  @UP0 UIMAD UR6, UR12, UR26, UR10 ;  /* 0x0000001a0c0602a4 */ /* 0x000fe4000f8e020a */
[----:B------:R-:W-:Y:S02]  /*0870*/  UISETP.GE.AND UP1, UPT, UR27, 0x1, UPT ;  /* 0x000000011b00788c */ /* 0x000fe4000bf26270 */
[----:B------:R-:W-:Y:S02]  /*0880*/  UMOV UR4, URZ ;  /* 0x0000003f00047c82 */ /* 0x000fe40008000000 */
[----:B------:R-:W-:Y:S02]  /*0890*/  @UP0 UIMAD UR6, UR6, UR27, URZ ;  /* 0x0000001b060602a4 */ /* 0x000fe4000f8e023f */
[----:B------:R-:W-:Y:S02]  /*08a0*/  ULDC UR17, c[0x0][0x16c] ;  /* 0x00005b0000117ab9 */ /* 0x000fe40000000800 */
[----:B------:R-:W-:-:S02]  /*08b0*/  @UP0 UIMAD UR6, UR6, UR17, URZ ;  /* 0x00000011060602a4 */ /* 0x000fc4000f8e023f */
[----:B------:R-:W-:Y:S02]  /*08c0*/  ULDC.64 UR30, c[0x0][0x260] ;  /* 0x00009800001e7ab9 */ /* 0x000fe40000000a00 */
[----:B------:R-:W-:Y:S02]  /*08d0*/  @UP0 UMOV UR17, 0x8 ;  /* 0x0000000800110882 */ /* 0x000fe40000000000 */
[----:B------:R-:W-:Y:S02]  /*08e0*/  @UP0 UIMAD.WIDE UR30, UR6, UR17, UR30 ;  /* 0x00000011061e02a5 */ /* 0x000fe4000f8e021e */
[----:B------:R-:W-:Y:S02]  /*08f0*/  UMOV UR5, URZ ;  /* 0x0000003f00057c82 */ /* 0x000fe40008000000 */
[----:B------:R-:W-:-:S03]  /*0900*/  ULEA.HI.X UR7, UR21, UR7, UR23, 0x1, UP2 ;  /* 0x0000000715077291 */ /* 0x000fc600090f0c17 */
[----:B------:R-:W-:Y:S02]  /*0910*/  @!UP0 UMOV UR30, URZ ;  /* 0x0000003f001e8c82 */ /* 0x000fe40008000000 */
[----:B------:R-:W-:Y:S01]  /*0920*/  @!UP0 UMOV UR31, URZ ;  /* 0x0000003f001f8c82 */ /* 0x000fe20008000000 */
[----:B---3--:R0:W1:Y:S01]  /*0930*/  @P0 R2UR UR4, R3 ;  /* 0x00000000030403c2 */ /* 0x00806200000e0000 */
[----:B------:R-:W-:-:S07]  /*0940*/  PLOP3.LUT P0, PT, PT, PT, UP1, 0x80, 0x0 ;  /* 0x000000000000781c */ /* 0x000fce0003f0f018 */
[----:B----4-:R0:W2:Y:S06]  /*0950*/  @P1 R2UR UR5, R4 ;  /* 0x00000000040513c2 */ /* 0x0100ac00000e0000 */
[----:B------:R-:W-:Y:S05]  /*0960*/  @!P0 BRA `(.L_x_561) ;  /* 0x0000737000008947 */ /* 0x000fea0003800000 */
[----:B------:R-:W3:Y:S01]  /*0970*/  S2R R71, SR_TID.X ;  /* 0x0000000000477919 */ /* 0x000ee20000002100 */
[----:B------:R-:W-:Y:S01]  /*0980*/  UMOV UR17, UR18 ;  /* 0x0000001200117c82 */ /* 0x000fe20008000000 */
[----:B------:R-:W-:Y:S01]  /*0990*/  IMAD.MOV.U32 R163, RZ, RZ, RZ ;  /* 0x000000ffffa37224 */ /* 0x000fe200078e00ff */
[----:B------:R-:W-:Y:S01]  /*09a0*/  UMOV UR18, UR19 ;  /* 0x0000001300127c82 */ /* 0x000fe20008000000 */
[----:B------:R-:W4:Y:S01]  /*09b0*/  S2R R161, SR_LANEID ;  /* 0x0000000000a17919 */ /* 0x000f220000000000 */
[----:B------:R-:W-:Y:S01]  /*09c0*/  MOV R164, RZ ;  /* 0x000000ff00a47202 */ /* 0x000fe20000000f00 */
[----:B------:R-:W-:-:S02]  /*09d0*/  UMOV UR19, UR20 ;  /* 0x0000001400137c82 */ /* 0x000fc40008000000 */
[----:B------:R-:W-:Y:S02]  /*09e0*/  UMOV UR20, UR22 ;  /* 0x0000001600147c82 */ /* 0x000fe40008000000 */
[----:B------:R-:W-:Y:S02]  /*09f0*/  UMOV UR23, UR24 ;  /* 0x0000001800177c82 */ /* 0x000fe40008000000 */
[----:B------:R-:W-:Y:S02]  /*0a00*/  UMOV UR21, UR8 ;  /* 0x0000000800157c82 */ /* 0x000fe40008000000 */
[----:B------:R-:W-:Y:S02]  /*0a10*/  UMOV UR22, UR9 ;  /* 0x0000000900167c82 */ /* 0x000fe40008000000 */
[----:B------:R-:W-:Y:S02]  /*0a20*/  UMOV UR24, UR7 ;  /* 0x0000000700187c82 */ /* 0x000fe40008000000 */
[----:B------:R-:W-:Y:S01]  /*0a30*/  UMOV UR6, URZ ;  /* 0x0000003f00067c82 */ /* 0x000fe20008000000 */
[----:B---3--:R-:W-:-:S04]  /*0a40*/  SHF.R.S32.HI R0, RZ, 0x1f, R71 ;  /* 0x0000001fff007819 */ /* 0x008fc80000011447 */
[----:B------:R-:W-:-:S04]  /*0a50*/  LEA.HI R0, R0, R71, RZ, 0x5 ;  /* 0x0000004700007211 */ /* 0x000fc800078f28ff */
[----:B----4-:R-:W-:Y:S02]  /*0a60*/  SHF.R.S32.HI R160, RZ, 0x5, R0 ;  /* 0x00000005ffa07819 */ /* 0x010fe40000011400 */
.L_x_616:
[----:B------:R-:W-:Y:S01]  /*0a70*/  ULDC UR25, c[0x0][0x174] ;  /* 0x00005d0000197ab9 */ /* 0x000fe20000000800 */
[----:B------:R-:W-:Y:S01]  /*0a80*/  SHF.L.U32 R91, R71, 0x4, RZ ;  /* 0x00000004475b7819 */ /* 0x000fe200000006ff */
[----:B------:R-:W-:Y:S01]  /*0a90*/  UIADD3 UR25, -UR6, UR25, URZ ;  /* 0x0000001906197290 */ /* 0x000fe2000fffe13f */
[----:B------:R-:W-:Y:S01]  /*0aa0*/  BAR.SYNC.DEFER_BLOCKING 0x0 ;  /* 0x0000000000007b1d */ /* 0x000fe20000010000 */
[----:B------:R-:W-:Y:S01]  /*0ab0*/  IMAD.U32 R2, RZ, RZ, UR17 ;  /* 0x00000011ff027e24 */ /* 0x000fe2000f8e00ff */
[----:B------:R-:W-:Y:S01]  /*0ac0*/  LOP3.LUT R0, R91, 0xfffffe00, RZ, 0xc0, !PT ;  /* 0xfffffe005b007812 */ /* 0x000fe200078ec0ff */
[----:B------:R-:W-:Y:S01]  /*0ad0*/  ULEA UR26, UR25, 0xfffff800, 0xb ;  /* 0xfffff800191a7891 */ /* 0x000fe2000f8e583f */
[----:B0-----:R-:W-:Y:S01]  /*0ae0*/  IMAD.U32 R3, RZ, RZ, UR18 ;  /* 0x00000012ff037e24 */ /* 0x001fe2000f8e00ff */
        /* <DEDUP_REMOVED lines=8> */
[C---:B------:R-:W-:Y:S02]  /*0b70*/  ISETP.GE.AND P2, PT, R72.reuse, UR7, PT ;  /* 0x0000000748007c0c */ /* 0x040fe4000bf46270 */
[----:B------:R-:W-:Y:S02]  /*0b80*/  ISETP.GE.AND P1, PT, R21, UR7, PT ;  /* 0x0000000715007c0c */ /* 0x000fe4000bf26270 */
[C---:B------:R-:W-:Y:S02]  /*0b90*/  LOP3.LUT R25, R72.reuse, 0x60, RZ, 0xfc, !PT ;  /* 0x0000006048197812 */ /* 0x040fe400078efcff */
[----:B------:R-:W-:-:S02]  /*0ba0*/  LOP3.LUT R27, R72, 0x80, RZ, 0xfc, !PT ;  /* 0x00000080481b7812 */ /* 0x000fc400078efcff */
[C---:B------:R-:W-:Y:S02]  /*0bb0*/  LOP3.LUT R29, R72.reuse, 0xa0, RZ, 0xfc, !PT ;  /* 0x000000a0481d7812 */ /* 0x040fe400078efcff */
[C---:B------:R-:W-:Y:S02]  /*0bc0*/  LOP3.LUT R31, R72.reuse, 0xc0, RZ, 0xfc, !PT ;  /* 0x000000c0481f7812 */ /* 0x040fe400078efcff */
[----:B------:R-:W-:Y:S01]  /*0bd0*/  ISETP.GE.AND P0, PT, R23, UR7, PT ;  /* 0x0000000717007c0c */ /* 0x000fe2000bf06270 */
[----:B------:R0:W3:Y:S01]  /*0be0*/  @!P2 LDG.E.U16 R4, [R2.64] ;  /* 0x0000001c0204a981 */ /* 0x0000e2000c1e1500 */
[C---:B------:R-:W-:Y:S02]  /*0bf0*/  LOP3.LUT R33, R72.reuse, 0xe0, RZ, 0xfc, !PT ;  /* 0x000000e048217812 */ /* 0x040fe400078efcff */
        /* <DEDUP_REMOVED lines=50> */
[----:B------:R-:W-:-:S05]  /*0f20*/  IMAD.IADD R19, R0, 0x1, R161 ;  /* 0x0000000100137824 */ /* 0x000fca00078e02a1 */
        /* <DEDUP_REMOVED lines=11> */
[C---:B------:R-:W-:Y:S02]  /*0fe0*/  IADD3 R34, R19.reuse, 0xe0, RZ ;  /* 0x000000e013227810 */ /* 0x040fe40007ffe0ff */
[----:B------:R-:W-:-:S02]  /*0ff0*/  IADD3 R36, R19, 0x100, RZ ;  /* 0x0000010013247810 */ /* 0x000fc40007ffe0ff */
[C---:B0-----:R-:W-:Y:S02]  /*1000*/  IADD3 R2, R19.reuse, 0x120, RZ ;  /* 0x0000012013027810 */ /* 0x041fe40007ffe0ff */
        /* <DEDUP_REMOVED lines=17> */
[----:B------:R-:W-:Y:S02]  /*1120*/  IADD3 R48, R19, 0x1e0, RZ ;  /* 0x000001e013307810 */ /* 0x000fe40007ffe0ff */
[-C--:B------:R-:W-:Y:S02]  /*1130*/  LEA.HI.SX32 R38, R38, R19.reuse, 0x1b ;  /* 0x0000001326267211 */ /* 0x080fe400078fdaff */
[-C--:B------:R-:W-:Y:S01]  /*1140*/  LEA.HI.SX32 R40, R40, R19.reuse, 0x1b ;  /* 0x0000001328287211 */ /* 0x080fe200078fdaff */
[----:B------:R-:W-:Y:S01]  /*1150*/  IMAD.SHL.U32 R150, R36, 0x2, RZ ;  /* 0x0000000224967824 */ /* 0x000fe200078e00ff */
[-C--:B------:R-:W-:Y:S01]  /*1160*/  LEA.HI.SX32 R42, R42, R19.reuse, 0x1b ;  /* 0x000000132a2a7211 */ /* 0x080fe200078fdaff */
[----:B------:R-:W-:Y:S01]  /*1170*/  IMAD R0, R161, 0x10, R0 ;  /* 0x00000010a1007824 */ /* 0x000fe200078e0200 */
[----:B------:R-:W-:Y:S01]  /*1180*/  SHF.L.U32 R151, R34, 0x1, RZ ;  /* 0x0000000122977819 */ /* 0x000fe200000006ff */
[----:B------:R-:W-:Y:S01]  /*1190*/  IMAD.SHL.U32 R149, R2, 0x2, RZ ;  /* 0x0000000202957824 */ /* 0x000fe200078e00ff */
[----:B------:R-:W-:-:S02]  /*11a0*/  LEA.HI.SX32 R44, R44, R19, 0x1b ;  /* 0x000000132c2c7211 */ /* 0x000fc400078fdaff */
[-C--:B------:R-:W-:Y:S01]  /*11b0*/  LEA.HI.SX32 R46, R46, R19.reuse, 0x1b ;  /* 0x000000132e2e7211 */ /* 0x080fe200078fdaff */
[----:B------:R-:W-:Y:S01]  /*11c0*/  IMAD.SHL.U32 R147, R40, 0x2, RZ ;  /* 0x0000000228937824 */ /* 0x000fe200078e00ff */
[----:B------:R-:W-:Y:S02]  /*11d0*/  LEA.HI.SX32 R48, R48, R19, 0x1b ;  /* 0x0000001330307211 */ /* 0x000fe400078fdaff */
[----:B------:R-:W-:Y:S01]  /*11e0*/  SHF.L.U32 R148, R38, 0x1, RZ ;  /* 0x0000000126947819 */ /* 0x000fe200000006ff */
[----:B------:R-:W-:Y:S01]  /*11f0*/  IMAD.SHL.U32 R146, R42, 0x2, RZ ;  /* 0x000000022a927824 */ /* 0x000fe200078e00ff */
[----:B------:R-:W-:Y:S01]  /*1200*/  SHF.L.U32 R145, R44, 0x1, RZ ;  /* 0x000000012c917819 */ /* 0x000fe200000006ff */
[----:B------:R-:W-:Y:S01]  /*1210*/  IMAD.SHL.U32 R144, R46, 0x2, RZ ;  /* 0x000000022e907824 */ /* 0x000fe200078e00ff */
[----:B------:R-:W-:Y:S01]  /*1220*/  LEA.HI.SX32 R70, R0, R0, 0x1b ;  /* 0x0000000000467211 */ /* 0x000fe200078fdaff */
[----:B------:R-:W-:-:S03]  /*1230*/  IMAD.SHL.U32 R143, R48, 0x2, RZ ;  /* 0x00000002308f7824 */ /* 0x000fc600078e00ff */
[----:B------:R-:W-:Y:S02]  /*1240*/  SHF.L.U32 R70, R70, 0x1, RZ ;  /* 0x0000000146467819 */ /* 0x000fe400000006ff */
        /* <DEDUP_REMOVED lines=46> */
[----:B---3--:R-:W-:Y:S02]  /*1530*/  PRMT R5, RZ, 0x7610, R5 ;  /* 0x00007610ff057816 */ /* 0x008fe40000000005 */
[----:B----4-:R-:W-:Y:S02]  /*1540*/  PRMT R6, RZ, 0x7610, R6 ;  /* 0x00007610ff067816 */ /* 0x010fe40000000006 */
[----:B--2---:R-:W-:Y:S02]  /*1550*/  PRMT R7, RZ, 0x7610, R7 ;  /* 0x00007610ff077816 */ /* 0x004fe40000000007 */
[----:B-----5:R-:W-:Y:S02]  /*1560*/  PRMT R8, RZ, 0x7610, R8 ;  /* 0x00007610ff087816 */ /* 0x020fe40000000008 */
[----:B-1----:R-:W-:Y:S02]  /*1570*/  PRMT R10, RZ, 0x7610, R10 ;  /* 0x00007610ff0a7816 */ /* 0x002fe4000000000a */
        /* <DEDUP_REMOVED lines=37> */
[----:B------:R-:W-:Y:S01]  /*17d0*/  PRMT R24, RZ, 0x7610, R24 ;  /* 0x00007610ff187816 */ /* 0x000fe20000000018 */
[----:B0-----:R-:W-:Y:S02]  /*17e0*/  IMAD.U32 R2, RZ, RZ, UR21 ;  /* 0x00000015ff027e24 */ /* 0x001fe4000f8e00ff */
[----:B------:R-:W-:Y:S01]  /*17f0*/  IMAD.U32 R3, RZ, RZ, UR22 ;  /* 0x00000016ff037e24 */ /* 0x000fe2000f8e00ff */
[----:B------:R-:W-:-:S03]  /*1800*/  ISETP.GE.AND P4, PT, R23, UR7, PT ;  /* 0x0000000717007c0c */ /* 0x000fc6000bf86270 */
[----:B------:R-:W-:Y:S01]  /*1810*/  IMAD.WIDE R2, R72, 0x2, R2 ;  /* 0x0000000248027825 */ /* 0x000fe200078e0202 */
[----:B------:R-:W-:Y:S02]  /*1820*/  ISETP.GE.AND P0, PT, R25, UR7, PT ;  /* 0x0000000719007c0c */ /* 0x000fe4000bf06270 */
[----:B------:R-:W-:Y:S02]  /*1830*/  ISETP.GE.AND P6, PT, R29, UR7, PT ;  /* 0x000000071d007c0c */ /* 0x000fe4000bfc6270 */
[----:B------:R-:W-:Y:S02]  /*1840*/  ISETP.GE.AND P5, PT, R31, UR7, PT ;  /* 0x000000071f007c0c */ /* 0x000fe4000bfa6270 */
        /* <DEDUP_REMOVED lines=46> */
[----:B------:R-:W0:Y:S04]  /*1b30*/  LDS.U16 R17, [R70+0x1c] ;  /* 0x00001c0046117984 */ /* 0x000e280000000400 */
[----:B------:R-:W1:Y:S04]  /*1b40*/  LDS.U16 R18, [R70+0x1e] ;  /* 0x00001e0046127984 */ /* 0x000e680000000400 */
[----:B------:R-:W-:Y:S06]  /*1b50*/  BAR.SYNC.DEFER_BLOCKING 0x0 ;  /* 0x0000000000007b1d */ /* 0x000fec0000010000 */
[----:B------:R2:W3:Y:S01]  /*1b60*/  @!P2 LDG.E.U16 R19, [R2.64+0x40] ;  /* 0x0000401c0213a981 */ /* 0x0004e2000c1e1500 */
[----:B------:R-:W-:-:S03]  /*1b70*/  ISETP.GE.AND P2, PT, R35, UR7, PT ;  /* 0x0000000723007c0c */ /* 0x000fc6000bf46270 */
[----:B------:R2:W4:Y:S01]  /*1b80*/  @!P1 LDG.E.U16 R24, [R2.64+0x100] ;  /* 0x0001001c02189981 */ /* 0x000522000c1e1500 */
[----:B------:R-:W-:-:S03]  /*1b90*/  ISETP.GE.AND P1, PT, R72, UR7, PT ;  /* 0x0000000748007c0c */ /* 0x000fc6000bf26270 */
[----:B------:R2:W5:Y:S01]  /*1ba0*/  @!P4 LDG.E.U16 R22, [R2.64+0x80] ;  /* 0x0000801c0216c981 */ /* 0x000562000c1e1500 */
[----:B------:R-:W-:-:S03]  /*1bb0*/  ISETP.GE.AND P4, PT, R37, UR7, PT ;  /* 0x0000000725007c0c */ /* 0x000fc6000bf86270 */
[----:B------:R2:W3:Y:S01]  /*1bc0*/  @!P0 LDG.E.U16 R21, [R2.64+0xc0] ;  /* 0x0000c01c02158981 */ /* 0x0004e2000c1e1500 */
        /* <DEDUP_REMOVED lines=9> */
[----:B------:R2:W3:Y:S01]  /*1c60*/  @!P1 LDG.E.U16 R20, [R2.64] ;  /* 0x0000001c02149981 */ /* 0x0004e2000c1e1500 */
[----:B------:R-:W-:-:S03]  /*1c70*/  ISETP.GE.AND P1, PT, R49, UR7, PT ;  /* 0x0000000731007c0c */ /* 0x000fc6000bf26270 */
[----:B------:R2:W4:Y:S04]  /*1c80*/  @!P4 LDG.E.U16 R30, [R2.64+0x240] ;  /* 0x0002401c021ec981 */ /* 0x000528000c1e1500 */
[----:B------:R2:W4:Y:S04]  /*1c90*/  @!P0 LDG.E.U16 R27, [R2.64+0x280] ;  /* 0x0002801c021b8981 */ /* 0x000528000c1e1500 */
[----:B------:R2:W4:Y:S04]  /*1ca0*/  @!P6 LDG.E.U16 R32, [R2.64+0x2c0] ;  /* 0x0002c01c0220e981 */ /* 0x000528000c1e1500 */
[----:B------:R2:W4:Y:S04]  /*1cb0*/  @!P5 LDG.E.U16 R29, [R2.64+0x300] ;  /* 0x0003001c021dd981 */ /* 0x000528000c1e1500 */
[----:B------:R2:W4:Y:S04]  /*1cc0*/  @!P3 LDG.E.U16 R34, [R2.64+0x340] ;  /* 0x0003401c0222b981 */ /* 0x000528000c1e1500 */
[----:B------:R2:W4:Y:S04]  /*1cd0*/  @!P2 LDG.E.U16 R31, [R2.64+0x380] ;  /* 0x0003801c021fa981 */ /* 0x000528000c1e1500 */
[----:B------:R2:W4:Y:S02]  /*1ce0*/  @!P1 LDG.E.U16 R36, [R2.64+0x3c0] ;  /* 0x0003c01c02249981 */ /* 0x000524000c1e1500 */
[----:B--2---:R-:W-:-:S02]  /*1cf0*/  PRMT R2, RZ, 0x5410, R69 ;  /* 0x00005410ff027816 */ /* 0x004fc40000000045 */
[----:B------:R-:W-:Y:S02]  /*1d00*/  ISETP.LT.AND P0, PT, RZ, c[0x0][0x16c], PT ;  /* 0x00005b00ff007a0c */ /* 0x000fe40003f01270 */
        /* <DEDUP_REMOVED lines=15> */
[----:B-1----:R-:W-:Y:S01]  /*1e00*/  PRMT R18, RZ, 0x5410, R18 ;  /* 0x00005410ff127816 */ /* 0x002fe20000000012 */
[----:B------:R-:W-:-:S04]  /*1e10*/  FADD.FTZ R33, R0, UR5 ;  /* 0x0000000500217e21 */ /* 0x000fc80008010000 */
[----:B------:R-:W-:Y:S01]  /*1e20*/  FADD.FTZ R18, R18, UR5 ;  /* 0x0000000512127e21 */ /* 0x000fe20008010000 */
[----:B---3--:R-:W-:Y:S04]  /*1e30*/  STS.U16 [R159], R20 ;  /* 0x000000149f007388 */ /* 0x008fe80000000400 */
[----:B------:R-:W-:Y:S04]  /*1e40*/  STS.U16 [R158+0x40], R19 ;  /* 0x000040139e007388 */ /* 0x000fe80000000400 */
[----:B-----5:R-:W-:Y:S04]  /*1e50*/  STS.U16 [R157+0x80], R22 ;  /* 0x000080169d007388 */ /* 0x020fe80000000400 */
[----:B------:R-:W-:Y:S04]  /*1e60*/  STS.U16 [R156+0xc0], R21 ;  /* 0x0000c0159c007388 */ /* 0x000fe80000000400 */
        /* <DEDUP_REMOVED lines=26> */
[----:B------:R-:W-:Y:S01]  /*2010*/  FFMA.FTZ R3, R53, R2, R164 ;  /* 0x0000000235037223 */ /* 0x000fe200000100a4 */
[----:B------:R-:W-:Y:S01]  /*2020*/  PRMT R2, RZ, 0x5410, R68 ;  /* 0x00005410ff027816 */ /* 0x000fe20000000044 */
[----:B------:R-:W1:Y:S01]  /*2030*/  LDS.U16 R38, [R70+0x16] ;  /* 0x0000160046267984 */ /* 0x000e620000000400 */
[----:B--2---:R-:W-:-:S03]  /*2040*/  PRMT R51, RZ, 0x5410, R51 ;  /* 0x00005410ff337816 */ /* 0x004fc60000000033 */
        /* <DEDUP_REMOVED lines=42> */
[----:B------:R-:W-:Y:S02]  /*22f0*/  PRMT R164, RZ, 0x5410, R54 ;  /* 0x00005410ffa47816 */ /* 0x000fe40000000036 */
[----:B-----5:R-:W-:Y:S01]  /*2300*/  PRMT R34, RZ, 0x5410, R34 ;  /* 0x00005410ff227816 */ /* 0x020fe20000000022 */
[----:B------:R-:W-:Y:S02]  /*2310*/  FFMA.FTZ R3, R35, R3, R2 ;  /* 0x0000000323037223 */ /* 0x000fe40000010002 */
[----:B------:R-:W-:Y:S02]  /*2320*/  FADD.FTZ R19, R17, UR5 ;  /* 0x0000000511137e21 */ /* 0x000fe40008010000 */
[----:B------:R-:W-:-:S02]  /*2330*/  FFMA.FTZ R164, R34, R164, R3 ;  /* 0x000000a422a47223 */ /* 0x000fc40000010003 */
[----:B------:R-:W-:Y:S02]  /*2340*/  FADD.FTZ R32, R4, UR5 ;  /* 0x0000000504207e21 */ /* 0x000fe40008010000 */
[----:B------:R-:W-:Y:S02]  /*2350*/  FADD.FTZ R31, R5, UR5 ;  /* 0x00000005051f7e21 */ /* 0x000fe40008010000 */
[----:B------:R-:W-:Y:S02]  /*2360*/  FADD.FTZ R30, R6, UR5 ;  /* 0x00000005061e7e21 */ /* 0x000fe40008010000 */
[----:B------:R-:W-:Y:S02]  /*2370*/  FADD.FTZ R29, R7, UR5 ;  /* 0x00000005071d7e21 */ /* 0x000fe40008010000 */
[----:B------:R-:W-:Y:S02]  /*2380*/  FADD.FTZ R28, R8, UR5 ;  /* 0x00000005081c7e21 */ /* 0x000fe40008010000 */
        /* <DEDUP_REMOVED lines=27> */
[----:B------:R-:W-:Y:S01]  /*2540*/  CS2R R14, SRZ ;  /* 0x00000000000e7805 */ /* 0x000fe2000001ff00 */
[----:B------:R-:W-:Y:S01]  /*2550*/  CS2R R12, SRZ ;  /* 0x00000000000c7805 */ /* 0x000fe2000001ff00 */
[----:B------:R-:W-:Y:S01]  /*2560*/  CS2R R10, SRZ ;  /* 0x00000000000a7805 */ /* 0x000fe2000001ff00 */
[----:B------:R-:W-:Y:S01]  /*2570*/  CS2R R8, SRZ ;  /* 0x0000000000087805 */ /* 0x000fe2000001ff00 */
[----:B------:R-:W-:Y:S01]  /*2580*/  CS2R R6, SRZ ;  /* 0x0000000000067805 */ /* 0x000fe2000001ff00 */
[----:B------:R-:W-:Y:S01]  /*2590*/  CS2R R4, SRZ ;  /* 0x0000000000047805 */ /* 0x000fe2000001ff00 */
[----:B------:R-:W-:Y:S01]  /*25a0*/  CS2R R2, SRZ ;  /* 0x0000000000027805 */ /* 0x000fe2000001ff00 */
[----:B------:R-:W-:Y:S01]  /*25b0*/  IMAD.MOV.U32 R0, RZ, RZ, RZ ;  /* 0x000000ffff007224 */ /* 0x000fe200078e00ff */
[----:B------:R-:W-:Y:S05]  /*25c0*/  BRA `(.L_x_563) ;  /* 0x000041c000007947 */ /* 0x000fea0003800000 */
.L_x_562:
[----:B------:R-:W-:Y:S01]  /*25d0*/  UIADD3 UR27, UR25, -0x1, URZ ;  /* 0xffffffff191b7890 */ /* 0x000fe2000fffe03f */
[----:B------:R-:W-:Y:S01]  /*25e0*/  HFMA2.MMA R0, -RZ, RZ, 0, 0 ;  /* 0x00000000ff007435 */ /* 0x000fe200000001ff */
[----:B------:R-:W-:Y:S01]  /*25f0*/  IMAD.MOV.U32 R16, RZ, RZ, RZ ;  /* 0x000000ffff107224 */ /* 0x000fe200078e00ff */
        /* <DEDUP_REMOVED lines=8> */
[----:B------:R-:W-:Y:S01]  /*2680*/  CS2R R2, SRZ ;  /* 0x0000000000027805 */ /* 0x000fe2000001ff00 */
[----:B------:R-:W-:-:S02]  /*2690*/  UIADD3 UR27, UR27, -UR9, URZ ;  /* 0x800000091b1b7290 */ /* 0x000fc4000fffe03f */
[----:B------:R-:W-:Y:S02]  /*26a0*/  UMOV UR7, URZ ;  /* 0x0000003f00077c82 */ /* 0x000fe40008000000 */
[----:B------:R-:W-:Y:S02]  /*26b0*/  UMOV UR8, URZ ;  /* 0x0000003f00087c82 */ /* 0x000fe40008000000 */
[----:B------:R-:W-:Y:S02]  /*26c0*/  UMOV UR9, URZ ;  /* 0x0000003f00097c82 */ /* 0x000fe40008000000 */
.L_x_611:
[----:B------:R-:W-:Y:S01]  /*26d0*/  USHF.R.S32.HI UR40, URZ, 0x1f, UR7 ;  /* 0x0000001f3f287899 */ /* 0x000fe20008011407 */
[--C-:B------:R-:W-:Y:S01]  /*26e0*/  SHF.R.S32.HI R73, RZ, 0x1f, R72.reuse ;  /* 0x0000001fff497819 */ /* 0x100fe20000011448 */
[----:B------:R-:W-:Y:S01]  /*26f0*/  ULDC UR43, c[0x0][0x168] ;  /* 0x00005a00002b7ab9 */ /* 0x000fe20000000800 */
[----:B------:R-:W-:Y:S01]  /*2700*/  IMAD.U32 R43, RZ, RZ, UR7 ;  /* 0x00000007ff2b7e24 */ /* 0x000fe2000f8e00ff */
[----:B------:R-:W-:Y:S01]  /*2710*/  ULDC.64 UR36, c[0x0][0x1a0] ;  /* 0x0000680000247ab9 */ /* 0x000fe20000000a00 */
[C---:B------:R-:W-:Y:S01]  /*2720*/  LOP3.LUT R74, R72.reuse, 0x60, RZ, 0xfc, !PT ;  /* 0x00000060484a7812 */ /* 0x040fe200078efcff */
[----:B------:R-:W-:Y:S01]  /*2730*/  UIADD3 UR43, -UR26, UR43, URZ ;  /* 0x0000002b1a2b7290 */ /* 0x000fe2000fffe13f */
[----:B------:R-:W-:Y:S01]  /*2740*/  IMAD.WIDE.U32 R42, R43, c[0x0][0x1a0], R72 ;  /* 0x000068002b2a7a25 */ /* 0x000fe200078e0048 */
[----:B------:R-:W-:Y:S01]  /*2750*/  UIMAD UR36, UR40, UR36, URZ ;  /* 0x00000024282472a4 */ /* 0x000fe2000f8e023f */
[C---:B------:R-:W-:Y:S01]  /*2760*/  LOP3.LUT R40, R72.reuse, 0x20, RZ, 0xfc, !PT ;  /* 0x0000002048287812 */ /* 0x040fe200078efcff */
[----:B------:R-:W-:Y:S01]  /*2770*/  ULDC.64 UR38, c[0x0][0x180] ;  /* 0x0000600000267ab9 */ /* 0x000fe20000000a00 */
[C---:B------:R-:W-:Y:S01]  /*2780*/  LOP3.LUT R41, R72.reuse, 0x40, RZ, 0xfc, !PT ;  /* 0x0000004048297812 */ /* 0x040fe200078efcff */
[----:B------:R-:W-:Y:S01]  /*2790*/  UIMAD UR36, UR7, UR37, UR36 ;  /* 0x00000025072472a4 */ /* 0x000fe2000f8e0224 */
[----:B------:R-:W-:Y:S01]  /*27a0*/  ISETP.GE.AND P2, PT, R72, UR43, PT ;  /* 0x0000002b48007c0c */ /* 0x000fe2000bf46270 */
[----:B------:R-:W-:Y:S01]  /*27b0*/  UIMAD UR41, UR11, UR38, URZ ;  /* 0x000000260b2972a4 */ /* 0x000fe2000f8e023f */
[----:B------:R-:W-:-:S02]  /*27c0*/  ISETP.GE.AND P4, PT, R74, UR43, PT ;  /* 0x0000002b4a007c0c */ /* 0x000fc4000bf86270 */
[----:B------:R-:W-:Y:S02]  /*27d0*/  LOP3.LUT R74, R72, 0x80, RZ, 0xfc, !PT ;  /* 0x00000080484a7812 */ /* 0x000fe400078efcff */
[----:B------:R-:W-:Y:S02]  /*27e0*/  ISETP.GE.AND P1, PT, R40, UR43, PT ;  /* 0x0000002b28007c0c */ /* 0x000fe4000bf26270 */
[----:B------:R-:W-:Y:S02]  /*27f0*/  ISETP.GE.AND P0, PT, R41, UR43, PT ;  /* 0x0000002b29007c0c */ /* 0x000fe4000bf06270 */
[----:B------:R-:W-:Y:S02]  /*2800*/  IADD3 R41, R43, UR36, RZ ;  /* 0x000000242b297c10 */ /* 0x000fe4000fffe0ff */
[----:B------:R-:W-:Y:S01]  /*2810*/  LEA R40, P3, R42, UR23, 0x1 ;  /* 0x000000172a287c11 */ /* 0x000fe2000f8608ff */
[----:B------:R-:W-:Y:S01]  /*2820*/  UIMAD.WIDE.U32 UR36, UR10, UR38, URZ ;  /* 0x000000260a2472a5 */ /* 0x000fe2000f8e003f */
[----:B------:R-:W-:Y:S01]  /*2830*/  ISETP.GE.AND P6, PT, R74, UR43, PT ;  /* 0x0000002b4a007c0c */ /* 0x000fe2000bfc6270 */
[----:B------:R-:W-:Y:S01]  /*2840*/  UIMAD UR41, UR10, UR39, UR41 ;  /* 0x000000270a2972a4 */ /* 0x000fe2000f8e0229 */
[----:B------:R-:W-:-:S02]  /*2850*/  PRMT R74, RZ, 0x7610, R74 ;  /* 0x00007610ff4a7816 */ /* 0x000fc4000000004a */
[----:B------:R-:W-:Y:S01]  /*2860*/  LEA.HI.X R41, R42, UR24, R41, 0x1, P3 ;  /* 0x000000182a297c11 */ /* 0x000fe200098f0c29 */
[----:B------:R-:W-:Y:S01]  /*2870*/  ULDC.64 UR38, c[0x0][0x188] ;  /* 0x0000620000267ab9 */ /* 0x000fe20000000a00 */
[C---:B------:R-:W-:Y:S01]  /*2880*/  LOP3.LUT R42, R72.reuse, 0xe0, RZ, 0xfc, !PT ;  /* 0x000000e0482a7812 */ /* 0x040fe200078efcff */
[----:B------:R-:W-:Y:S01]  /*2890*/  UIMAD UR42, UR40, UR38, URZ ;  /* 0x00000026282a72a4 */ /* 0x000fe2000f8e023f */
[----:B------:R-:W-:Y:S01]  /*28a0*/  LOP3.LUT R75, R72, 0xa0, RZ, 0xfc, !PT ;  /* 0x000000a0484b7812 */ /* 0x000fe200078efcff */
[----:B------:R-:W-:Y:S01]  /*28b0*/  UIADD3 UR37, UR37, UR41, URZ ;  /* 0x0000002925257290 */ /* 0x000fe2000fffe03f */
[----:B------:R-:W-:Y:S01]  /*28c0*/  PRMT R76, RZ, 0x7610, R76 ;  /* 0x00007610ff4c7816 */ /* 0x000fe2000000004c */
[----:B------:R0:W2:Y:S01]  /*28d0*/  @!P2 LDG.E.U16 R74, [R40.64] ;  /* 0x0000001c284aa981 */ /* 0x0000a2000c1e1500 */
[----:B------:R-:W-:Y:S01]  /*28e0*/  ISETP.GE.AND P2, PT, R42, UR43, PT ;  /* 0x0000002b2a007c0c */ /* 0x000fe2000bf46270 */
[----:B------:R-:W-:Y:S01]  /*28f0*/  UIMAD UR42, UR7, UR39, UR42 ;  /* 0x00000027072a72a4 */ /* 0x000fe2000f8e022a */
[C---:B------:R-:W-:Y:S01]  /*2900*/  LOP3.LUT R43, R72.reuse, 0xc0, RZ, 0xfc, !PT ;  /* 0x000000c0482b7812 */ /* 0x040fe200078efcff */
[----:B------:R-:W-:Y:S01]  /*2910*/  UIMAD.WIDE.U32 UR38, UR7, UR38, UR36 ;  /* 0x00000026072672a5 */ /* 0x000fe2000f8e0024 */
[----:B------:R-:W-:Y:S01]  /*2920*/  ISETP.GE.AND P5, PT, R75, UR43, PT ;  /* 0x0000002b4b007c0c */ /* 0x000fe2000bfa6270 */
[----:B------:R0:W3:Y:S01]  /*2930*/  @!P0 LDG.E.U16 R76, [R40.64+0x80] ;  /* 0x0000801c284c8981 */ /* 0x0000e2000c1e1500 */
[----:B------:R-:W-:Y:S01]  /*2940*/  LOP3.LUT R42, R72, 0x120, RZ, 0xfc, !PT ;  /* 0x00000120482a7812 */ /* 0x000fe200078efcff */
[----:B------:R-:W-:Y:S01]  /*2950*/  ULDC.64 UR36, c[0x0][0x220] ;  /* 0x0000880000247ab9 */ /* 0x000fe20000000a00 */
[----:B------:R-:W-:-:S02]  /*2960*/  PRMT R75, RZ, 0x7610, R75 ;  /* 0x00007610ff4b7816 */ /* 0x000fc4000000004b */
[----:B------:R-:W-:Y:S01]  /*2970*/  PRMT R78, RZ, 0x7610, R78 ;  /* 0x00007610ff4e7816 */ /* 0x000fe2000000004e */
[----:B------:R-:W-:Y:S01]  /*2980*/  UIADD3 UR39, UR39, UR42, URZ ;  /* 0x0000002a27277290 */ /* 0x000fe2000fffe03f */
[----:B------:R-:W-:Y:S01]  /*2990*/  ISETP.GE.AND P3, PT, R43, UR43, PT ;  /* 0x0000002b2b007c0c */ /* 0x000fe2000bf66270 */
[----:B------:R-:W-:Y:S01]  /*29a0*/  ULEA UR36, UP0, UR38, UR36, 0x2 ;  /* 0x0000002426247291 */ /* 0x000fe2000f80103f */
[----:B------:R-:W-:Y:S01]  /*29b0*/  ISETP.GE.AND P0, PT, R42, UR43, PT ;  /* 0x0000002b2a007c0c */ /* 0x000fe2000bf06270 */
[----:B------:R0:W4:Y:S01]  /*29c0*/  @!P1 LDG.E.U16 R75, [R40.64+0x40] ;  /* 0x0000401c284b9981 */ /* 0x000122000c1e1500 */
[C---:B------:R-:W-:Y:S02]  /*29d0*/  LOP3.LUT R43, R72.reuse, 0x100, RZ, 0xfc, !PT ;  /* 0x00000100482b7812 */ /* 0x040fe400078efcff */
[----:B------:R-:W-:Y:S01]  /*29e0*/  LOP3.LUT R42, R72, 0x160, RZ, 0xfc, !PT ;  /* 0x00000160482a7812 */ /* 0x000fe200078efcff */
[----:B------:R0:W3:Y:S01]  /*29f0*/  @!P6 LDG.E.U16 R78, [R40.64+0x100] ;  /* 0x0001001c284ee981 */ /* 0x0000e2000c1e1500 */
[----:B------:R-:W-:-:S02]  /*2a00*/  PRMT R77, RZ, 0x7610, R77 ;  /* 0x00007610ff4d7816 */ /* 0x000fc4000000004d */
[----:B------:R-:W-:Y:S01]  /*2a10*/  PRMT R80, RZ, 0x7610, R80 ;  /* 0x00007610ff507816 */ /* 0x000fe20000000050 */
[----:B------:R-:W-:Y:S01]  /*2a20*/  ULEA.HI.X UR37, UR38, UR37, UR39, 0x2, UP0 ;  /* 0x0000002526257291 */ /* 0x000fe200080f1427 */
[----:B------:R-:W-:Y:S02]  /*2a30*/  ISETP.GE.AND P1, PT, R43, UR43, PT ;  /* 0x0000002b2b007c0c */ /* 0x000fe4000bf26270 */
[----:B------:R-:W-:Y:S01]  /*2a40*/  ISETP.GE.AND P6, PT, R42, UR43, PT ;  /* 0x0000002b2a007c0c */ /* 0x000fe2000bfc6270 */
[----:B------:R0:W3:Y:S01]  /*2a50*/  @!P4 LDG.E.U16 R77, [R40.64+0xc0] ;  /* 0x0000c01c284dc981 */ /* 0x0000e2000c1e1500 */
[C---:B------:R-:W-:Y:S01]  /*2a60*/  LOP3.LUT R43, R72.reuse, 0x140, RZ, 0xfc, !PT ;  /* 0x00000140482b7812 */ /* 0x040fe200078efcff */
[----:B------:R-:W-:Y:S01]  /*2a70*/  ULDC.64 UR38, c[0x0][0x1b8] ;  /* 0x00006e0000267ab9 */ /* 0x000fe20000000a00 */
[----:B------:R-:W-:Y:S01]  /*2a80*/  LOP3.LUT R42, R72, 0x180, RZ, 0xfc, !PT ;  /* 0x00000180482a7812 */ /* 0x000fe200078efcff */
[----:B------:R0:W3:Y:S01]  /*2a90*/  @!P5 LDG.E.U16 R80, [R40.64+0x140] ;  /* 0x0001401c2850d981 */ /* 0x0000e2000c1e1500 */
[----:B------:R-:W-:-:S02]  /*2aa0*/  ISETP.GE.AND P4, PT, R43, UR43, PT ;  /* 0x0000002b2b007c0c */ /* 0x000fc4000bf86270 */
[----:B------:R-:W-:Y:S01]  /*2ab0*/  ISETP.GE.AND P5, PT, R42, UR43, PT ;  /* 0x0000002b2a007c0c */ /* 0x000fe2000bfa6270 */
[----:B------:R-:W-:Y:S01]  /*2ac0*/  IMAD.U32 R42, RZ, RZ, UR36 ;  /* 0x00000024ff2a7e24 */ /* 0x000fe2000f8e00ff */
[----:B------:R-:W-:-:S05]  /*2ad0*/  MOV R43, UR37 ;  /* 0x00000025002b7c02 */ /* 0x000fca0008000f00 */
[----:B------:R1:W3:Y:S01]  /*2ae0*/  LDG.E R89, [R42.64] ;  /* 0x0000001c2a597981 */ /* 0x0002e2000c1e1900 */
[----:B------:R-:W-:Y:S02]  /*2af0*/  PRMT R79, RZ, 0x7610, R79 ;  /* 0x00007610ff4f7816 */ /* 0x000fe4000000004f */
[----:B------:R-:W-:-:S04]  /*2b00*/  PRMT R82, RZ, 0x7610, R82 ;  /* 0x00007610ff527816 */ /* 0x000fc80000000052 */
[----:B------:R0:W3:Y:S01]  /*2b10*/  @!P3 LDG.E.U16 R79, [R40.64+0x180] ;  /* 0x0001801c284fb981 */ /* 0x0000e2000c1e1500 */
[----:B------:R-:W-:-:S03]  /*2b20*/  LOP3.LUT R81, R72, 0x1a0, RZ, 0xfc, !PT ;  /* 0x000001a048517812 */ /* 0x000fc600078efcff */
[----:B------:R0:W3:Y:S01]  /*2b30*/  @!P2 LDG.E.U16 R82, [R40.64+0x1c0] ;  /* 0x0001c01c2852a981 */ /* 0x0000e2000c1e1500 */
[----:B------:R-:W-:Y:S02]  /*2b40*/  ISETP.GE.AND P3, PT, R81, UR43, PT ;  /* 0x0000002b51007c0c */ /* 0x000fe4000bf66270 */
[----:B------:R-:W-:Y:S02]  /*2b50*/  PRMT R81, RZ, 0x7610, R81 ;  /* 0x00007610ff517816 */ /* 0x000fe40000000051 */
[C---:B------:R-:W-:Y:S02]  /*2b60*/  LOP3.LUT R83, R72.reuse, 0x1c0, RZ, 0xfc, !PT ;  /* 0x000001c048537812 */ /* 0x040fe400078efcff */
[----:B------:R-:W-:Y:S02]  /*2b70*/  LOP3.LUT R84, R72, 0x1e0, RZ, 0xfc, !PT ;  /* 0x000001e048547812 */ /* 0x000fe400078efcff */
[----:B------:R-:W-:Y:S01]  /*2b80*/  ISETP.GE.AND P2, PT, R83, UR43, PT ;  /* 0x0000002b53007c0c */ /* 0x000fe2000bf46270 */
[----:B------:R0:W3:Y:S01]  /*2b90*/  @!P1 LDG.E.U16 R81, [R40.64+0x200] ;  /* 0x0002001c28519981 */ /* 0x0000e2000c1e1500 */
[----:B------:R-:W-:-:S02]  /*2ba0*/  ISETP.GE.AND P1, PT, R84, UR43, PT ;  /* 0x0000002b54007c0c */ /* 0x000fc4000bf26270 */
[----:B------:R-:W-:Y:S02]  /*2bb0*/  PRMT R84, RZ, 0x7610, R84 ;  /* 0x00007610ff547816 */ /* 0x000fe40000000054 */
[----:B------:R-:W-:Y:S02]  /*2bc0*/  PRMT R83, RZ, 0x7610, R83 ;  /* 0x00007610ff537816 */ /* 0x000fe40000000053 */
[----:B------:R-:W-:Y:S02]  /*2bd0*/  PRMT R86, RZ, 0x7610, R86 ;  /* 0x00007610ff567816 */ /* 0x000fe40000000056 */
[----:B------:R-:W-:Y:S01]  /*2be0*/  PRMT R85, RZ, 0x7610, R85 ;  /* 0x00007610ff557816 */ /* 0x000fe20000000055 */
[----:B------:R0:W3:Y:S01]  /*2bf0*/  @!P0 LDG.E.U16 R84, [R40.64+0x240] ;  /* 0x0002401c28548981 */ /* 0x0000e2000c1e1500 */
[----:B------:R-:W-:Y:S02]  /*2c00*/  PRMT R88, RZ, 0x7610, R88 ;  /* 0x00007610ff587816 */ /* 0x000fe40000000058 */
[----:B-1----:R-:W-:Y:S01]  /*2c10*/  PRMT R43, RZ, 0x7610, R43 ;  /* 0x00007610ff2b7816 */ /* 0x002fe2000000002b */
[----:B------:R0:W3:Y:S01]  /*2c20*/  @!P4 LDG.E.U16 R83, [R40.64+0x280] ;  /* 0x0002801c2853c981 */ /* 0x0000e2000c1e1500 */
[----:B------:R-:W-:-:S03]  /*2c30*/  PRMT R42, RZ, 0x7610, R42 ;  /* 0x00007610ff2a7816 */ /* 0x000fc6000000002a */
[----:B------:R0:W3:Y:S04]  /*2c40*/  @!P6 LDG.E.U16 R86, [R40.64+0x2c0] ;  /* 0x0002c01c2856e981 */ /* 0x0000e8000c1e1500 */
[----:B------:R0:W3:Y:S04]  /*2c50*/  @!P5 LDG.E.U16 R85, [R40.64+0x300] ;  /* 0x0003001c2855d981 */ /* 0x0000e8000c1e1500 */
[----:B------:R0:W3:Y:S04]  /*2c60*/  @!P3 LDG.E.U16 R88, [R40.64+0x340] ;  /* 0x0003401c2858b981 */ /* 0x0000e8000c1e1500 */
[----:B------:R0:W3:Y:S04]  /*2c70*/  @!P2 LDG.E.U16 R43, [R40.64+0x380] ;  /* 0x0003801c282ba981 */ /* 0x0000e8000c1e1500 */
[----:B------:R0:W3:Y:S01]  /*2c80*/  @!P1 LDG.E.U16 R42, [R40.64+0x3c0] ;  /* 0x0003c01c282a9981 */ /* 0x0000e2000c1e1500 */
[----:B------:R-:W-:-:S02]  /*2c90*/  UIMAD UR41, UR11, UR38, URZ ;  /* 0x000000260b2972a4 */ /* 0x000fc4000f8e023f */
[----:B------:R-:W-:Y:S02]  /*2ca0*/  UIMAD.WIDE.U32 UR36, UR10, UR38, URZ ;  /* 0x000000260a2472a5 */ /* 0x000fe4000f8e003f */
[----:B------:R-:W-:-:S03]  /*2cb0*/  UIMAD UR41, UR10, UR39, UR41 ;  /* 0x000000270a2972a4 */ /* 0x000fc6000f8e0229 */
[----:B------:R-:W-:Y:S02]  /*2cc0*/  ULDC.64 UR38, c[0x0][0x1c0] ;  /* 0x0000700000267ab9 */ /* 0x000fe40000000a00 */
[----:B------:R-:W-:Y:S01]  /*2cd0*/  UIADD3 UR37, UR37, UR41, URZ ;  /* 0x0000002925257290 */ /* 0x000fe2000fffe03f */
[----:B------:R-:W-:Y:S01]  /*2ce0*/  ISETP.NE.AND P1, PT, R71, RZ, PT ;  /* 0x000000ff4700720c */ /* 0x000fe20003f25270 */
[----:B------:R-:W-:-:S04]  /*2cf0*/  UIMAD UR41, UR40, UR38, URZ ;  /* 0x00000026282972a4 */ /* 0x000fc8000f8e023f */
[----:B------:R-:W-:Y:S02]  /*2d00*/  UIMAD UR41, UR7, UR39, UR41 ;  /* 0x00000027072972a4 */ /* 0x000fe4000f8e0229 */
[----:B------:R-:W-:-:S03]  /*2d10*/  UIMAD.WIDE.U32 UR38, UR7, UR38, UR36 ;  /* 0x00000026072672a5 */ /* 0x000fc6000f8e0024 */
[----:B------:R-:W-:Y:S02]  /*2d20*/  ULDC.64 UR36, c[0x0][0x230] ;  /* 0x00008c0000247ab9 */ /* 0x000fe40000000a00 */
[----:B------:R-:W-:Y:S02]  /*2d30*/  UIADD3 UR39, UR39, UR41, URZ ;  /* 0x0000002927277290 */ /* 0x000fe4000fffe03f */
[----:B------:R-:W-:-:S04]  /*2d40*/  ULEA UR36, UP0, UR38, UR36, 0x2 ;  /* 0x0000002426247291 */ /* 0x000fc8000f80103f */
[----:B------:R-:W-:Y:S01]  /*2d50*/  ULEA.HI.X UR37, UR38, UR37, UR39, 0x2, UP0 ;  /* 0x0000002526257291 */ /* 0x000fe200080f1427 */
[----:B------:R-:W-:Y:S01]  /*2d60*/  IMAD.U32 R87, RZ, RZ, UR25 ;  /* 0x00000019ff577e24 */ /* 0x000fe2000f8e00ff */
[----:B------:R-:W-:Y:S01]  /*2d70*/  LOP3.LUT P0, RZ, R71, 0x1f, RZ, 0xc0, !PT ;  /* 0x0000001f47ff7812 */ /* 0x000fe2000780c0ff */
[----:B0-----:R-:W-:-:S03]  /*2d80*/  IMAD.U32 R40, RZ, RZ, UR36 ;  /* 0x00000024ff287e24 */ /* 0x001fc6000f8e00ff */
[----:B------:R-:W-:Y:S01]  /*2d90*/  IMAD.U32 R41, RZ, RZ, UR37 ;  /* 0x00000025ff297e24 */ /* 0x000fe2000f8e00ff */
[----:B------:R-:W-:Y:S01]  /*2da0*/  ISETP.LT.OR P0, PT, R87, 0x2, P0 ;  /* 0x000000025700780c */ /* 0x000fe20000701670 */
[----:B------:R-:W-:-:S12]  /*2db0*/  IMAD.MOV.U32 R90, RZ, RZ, c[0x0][0x16c] ;  /* 0x00005b00ff5a7624 */ /* 0x000fd800078e00ff */
[----:B------:R-:W-:-:S05]  /*2dc0*/  @!P0 IADD3 R87, R87, -0x2, RZ ;  /* 0xfffffffe57578810 */ /* 0x000fca0007ffe0ff */
[----:B------:R-:W-:Y:S01]  /*2dd0*/  @!P0 IMAD R87, R87, R90, UR7 ;  /* 0x0000000757578e24 */ /* 0x000fe2000f8e025a */
        /* <DEDUP_REMOVED lines=19> */
[----:B--2---:R-:W-:Y:S04]  /*2f10*/  STS.U16 [R159], R74 ;  /* 0x0000004a9f007388 */ /* 0x004fe80000000400 */
[----:B----4-:R-:W-:Y:S04]  /*2f20*/  STS.U16 [R158+0x40], R75 ;  /* 0x0000404b9e007388 */ /* 0x010fe80000000400 */
[----:B---3--:R-:W-:Y:S01]  /*2f30*/  STS.U16 [R157+0x80], R76 ;  /* 0x0000804c9d007388 */ /* 0x008fe20000000400 */
[----:B------:R-:W0:Y:S03]  /*2f40*/  R2UR UR42, R89 ;  /* 0x00000000592a73c2 */ /* 0x000e2600000e0000 */
[----:B------:R-:W-:Y:S04]  /*2f50*/  STS.U16 [R156+0xc0], R77 ;  /* 0x0000c04d9c007388 */ /* 0x000fe80000000400 */
[----:B------:R-:W-:Y:S04]  /*2f60*/  STS.U16 [R155+0x100], R78 ;  /* 0x0001004e9b007388 */ /* 0x000fe80000000400 */
[----:B------:R-:W-:Y:S04]  /*2f70*/  STS.U16 [R153+0x140], R80 ;  /* 0x0001405099007388 */ /* 0x000fe80000000400 */
[----:B------:R-:W-:Y:S04]  /*2f80*/  STS.U16 [R152+0x180], R79 ;  /* 0x0001804f98007388 */ /* 0x000fe80000000400 */
[----:B------:R0:W-:Y:S02]  /*2f90*/  STS.U16 [R151+0x1c0], R82 ;  /* 0x0001c05297007388 */ /* 0x0001e40000000400 */
[----:B0-----:R-:W-:-:S05]  /*2fa0*/  MOV R82, UR42 ;  /* 0x0000002a00527c02 */ /* 0x001fca0008000f00 */
[----:B------:R-:W-:-:S04]  /*2fb0*/  FMUL.FTZ R82, R82, 1.4426950216293334961 ;  /* 0x3fb8aa3b52527820 */ /* 0x000fc80000410000 */
[----:B------:R-:W-:Y:S01]  /*2fc0*/  FMUL.FTZ R137, R33, R82 ;  /* 0x0000005221897220 */ /* 0x000fe20000410000 */
[----:B------:R-:W-:Y:S01]  /*2fd0*/  MOV R74, UR27 ;  /* 0x0000001b004a7c02 */ /* 0x000fe20008000f00 */
[----:B------:R-:W-:Y:S04]  /*2fe0*/  STS.U16 [R150+0x200], R81 ;  /* 0x0002005196007388 */ /* 0x000fe80000000400 */
[----:B------:R-:W0:Y:S01]  /*2ff0*/  MUFU.EX2 R137, R137 ;  /* 0x0000008900897308 */ /* 0x000e220000000800 */
[----:B------:R1:W-:Y:S01]  /*3000*/  STS.U16 [R149+0x240], R84 ;  /* 0x0002405495007388 */ /* 0x0003e20000000400 */
[----:B------:R-:W-:Y:S02]  /*3010*/  LEA R74, R74, UR7, 0x8 ;  /* 0x000000074a4a7c11 */ /* 0x000fe4000f8e40ff */
[----:B------:R-:W-:Y:S01]  /*3020*/  @P1 IADD3 R74, R71, 0x200, RZ ;  /* 0x00000200474a1810 */ /* 0x000fe20007ffe0ff */
[----:B------:R-:W-:Y:S04]  /*3030*/  STS.U16 [R148+0x280], R83 ;  /* 0x0002805394007388 */ /* 0x000fe80000000400 */
[----:B------:R-:W-:Y:S01]  /*3040*/  STS.U16 [R147+0x2c0], R86 ;  /* 0x0002c05693007388 */ /* 0x000fe20000000400 */
[----:B------:R-:W-:-:S03]  /*3050*/  IMAD.SHL.U32 R74, R74, 0x4, RZ ;  /* 0x000000044a4a7824 */ /* 0x000fc600078e00ff */
[----:B------:R-:W-:Y:S04]  /*3060*/  STS.U16 [R146+0x300], R85 ;  /* 0x0003005592007388 */ /* 0x000fe80000000400 */
[----:B------:R2:W-:Y:S04]  /*3070*/  STS.U16 [R145+0x340], R88 ;  /* 0x0003405891007388 */ /* 0x0005e80000000400 */
[----:B------:R-:W-:Y:S04]  /*3080*/  STS.U16 [R144+0x380], R43 ;  /* 0x0003802b90007388 */ /* 0x000fe80000000400 */
[----:B------:R3:W-:Y:S01]  /*3090*/  STS.U16 [R143+0x3c0], R42 ;  /* 0x0003c02a8f007388 */ /* 0x0007e20000000400 */
[----:B------:R-:W-:-:S06]  /*30a0*/  NOP ;  /* 0x0000000000007918 */ /* 0x000fcc0000000000 */
[----:B------:R-:W4:Y:S04]  /*30b0*/  LDS.U16 R95, [R70] ;  /* 0x00000000465f7984 */ /* 0x000f280000000400 */
[----:B------:R-:W0:Y:S04]  /*30c0*/  LDS.U16 R96, [R70+0x2] ;  /* 0x0000020046607984 */ /* 0x000e280000000400 */
[----:B------:R-:W0:Y:S04]  /*30d0*/  LDS.U16 R97, [R70+0x4] ;  /* 0x0000040046617984 */ /* 0x000e280000000400 */
[----:B------:R-:W0:Y:S04]  /*30e0*/  LDS.U16 R98, [R70+0x6] ;  /* 0x0000060046627984 */ /* 0x000e280000000400 */
[----:B------:R-:W0:Y:S04]  /*30f0*/  LDS.U16 R99, [R70+0x8] ;  /* 0x0000080046637984 */ /* 0x000e280000000400 */
[----:B------:R-:W0:Y:S04]  /*3100*/  LDS.U16 R100, [R70+0xa] ;  /* 0x00000a0046647984 */ /* 0x000e280000000400 */
[----:B------:R-:W0:Y:S04]  /*3110*/  LDS.U16 R101, [R70+0xc] ;  /* 0x00000c0046657984 */ /* 0x000e280000000400 */
[----:B------:R-:W0:Y:S04]  /*3120*/  LDS.U16 R102, [R70+0xe] ;  /* 0x00000e0046667984 */ /* 0x000e280000000400 */
[----:B------:R-:W2:Y:S04]  /*3130*/  LDS.U16 R103, [R70+0x10] ;  /* 0x0000100046677984 */ /* 0x000ea80000000400 */
[----:B------:R-:W2:Y:S04]  /*3140*/  LDS.U16 R104, [R70+0x12] ;  /* 0x0000120046687984 */ /* 0x000ea80000000400 */
[----:B------:R-:W2:Y:S04]  /*3150*/  LDS.U16 R105, [R70+0x14] ;  /* 0x0000140046697984 */ /* 0x000ea80000000400 */
[----:B------:R-:W4:Y:S04]  /*3160*/  LDS.U16 R106, [R70+0x16] ;  /* 0x00001600466a7984 */ /* 0x000f280000000400 */
[----:B------:R-:W4:Y:S04]  /*3170*/  LDS.U16 R107, [R70+0x18] ;  /* 0x00001800466b7984 */ /* 0x000f280000000400 */
[----:B------:R-:W4:Y:S04]  /*3180*/  LDS.U16 R108, [R70+0x1a] ;  /* 0x00001a00466c7984 */ /* 0x000f280000000400 */
[----:B------:R-:W4:Y:S04]  /*3190*/  LDS.U16 R109, [R70+0x1c] ;  /* 0x00001c00466d7984 */ /* 0x000f280000000400 */
[----:B------:R-:W4:Y:S04]  /*31a0*/  LDS.U16 R110, [R70+0x1e] ;  /* 0x00001e00466e7984 */ /* 0x000f280000000400 */
[----:B-1----:R1:W5:Y:S04]  /*31b0*/  LDG.E R84, [R40.64] ;  /* 0x0000001c28547981 */ /* 0x002368000c1e1900 */
[----:B0-----:R0:W-:Y:S01]  /*31c0*/  STS [R74+0x3be0], R137 ;  /* 0x003be0894a007388 */ /* 0x0011e20000000800 */
[----:B------:R-:W-:Y:S01]  /*31d0*/  IMAD.MOV.U32 R76, RZ, RZ, 0x8 ;  /* 0x00000008ff4c7424 */ /* 0x000fe200078e00ff */
[----:B------:R-:W-:Y:S01]  /*31e0*/  MOV R80, 0x3f800000 ;  /* 0x3f80000000507802 */ /* 0x000fe20000000f00 */
[----:B------:R-:W-:-:S02]  /*31f0*/  IMAD.MOV.U32 R81, RZ, RZ, RZ ;  /* 0x000000ffff517224 */ /* 0x000fc400078e00ff */
[----:B-1----:R-:W-:Y:S01]  /*3200*/  @!P0 IMAD.WIDE R40, R87, R76, UR30 ;  /* 0x0000001e57288e25 */ /* 0x002fe2000f8e024c */
[----:B------:R-:W-:Y:S03]  /*3210*/  BAR.SYNC.DEFER_BLOCKING 0x0 ;  /* 0x0000000000007b1d */ /* 0x000fe60000010000 */
[-C--:B------:R-:W-:Y:S02]  /*3220*/  FMUL.FTZ R76, R32, R82.reuse ;  /* 0x00000052204c7220 */ /* 0x080fe40000410000 */
[-C--:B------:R-:W-:Y:S01]  /*3230*/  FMUL.FTZ R77, R31, R82.reuse ;  /* 0x000000521f4d7220 */ /* 0x080fe20000410000 */
[----:B--2---:R-:W-:Y:S01]  /*3240*/  PRMT R88, RZ, 0x5410, R69 ;  /* 0x00005410ff587816 */ /* 0x004fe20000000045 */
[-C--:B---3--:R-:W-:Y:S01]  /*3250*/  FMUL.FTZ R42, R30, R82.reuse ;  /* 0x000000521e2a7220 */ /* 0x088fe20000410000 */
[----:B------:R-:W-:Y:S01]  /*3260*/  PRMT R83, RZ, 0x5410, R68 ;  /* 0x00005410ff537816 */ /* 0x000fe20000000044 */
[----:B------:R-:W-:Y:S01]  /*3270*/  FMUL.FTZ R43, R29, R82 ;  /* 0x000000521d2b7220 */ /* 0x000fe20000410000 */
[----:B----4-:R-:W-:Y:S01]  /*3280*/  PRMT R95, RZ, 0x5410, R95 ;  /* 0x00005410ff5f7816 */ /* 0x010fe2000000005f */
[----:B------:R-:W-:Y:S01]  /*3290*/  FMUL.FTZ R88, R33, R88 ;  /* 0x0000005821587220 */ /* 0x000fe20000410000 */
[----:B------:R1:W5:Y:S02]  /*32a0*/  @!P0 LDG.E.64 R80, [R40.64] ;  /* 0x0000001c28508981 */ /* 0x000364000c1e1b00 */
[----:B-1----:R1:W2:Y:S08]  /*32b0*/  MUFU.EX2 R40, R76 ;  /* 0x0000004c00287308 */ /* 0x0022b00000000800 */
[----:B------:R3:W4:Y:S01]  /*32c0*/  MUFU.EX2 R41, R77 ;  /* 0x0000004d00297308 */ /* 0x0007220000000800 */
[----:B------:R-:W-:Y:S01]  /*32d0*/  PRMT R86, RZ, 0x5410, R67 ;  /* 0x00005410ff567816 */ /* 0x000fe20000000043 */
[----:B------:R-:W-:Y:S01]  /*32e0*/  FMUL.FTZ R83, R32, R83 ;  /* 0x0000005320537220 */ /* 0x000fe20000410000 */
[----:B------:R-:W-:Y:S01]  /*32f0*/  PRMT R96, RZ, 0x5410, R96 ;  /* 0x00005410ff607816 */ /* 0x000fe20000000060 */
[----:B0-----:R-:W-:-:S04]  /*3300*/  FMUL.FTZ R74, R28, R82 ;  /* 0x000000521c4a7220 */ /* 0x001fc80000410000 */
[----:B------:R-:W0:Y:S01]  /*3310*/  MUFU.EX2 R42, R42 ;  /* 0x0000002a002a7308 */ /* 0x000e220000000800 */
[-C--:B------:R-:W-:Y:S01]  /*3320*/  FMUL.FTZ R75, R27, R82.reuse ;  /* 0x000000521b4b7220 */ /* 0x080fe20000410000 */
[----:B------:R-:W-:Y:S01]  /*3330*/  PRMT R97, RZ, 0x5410, R97 ;  /* 0x00005410ff617816 */ /* 0x000fe20000000061 */
[-C--:B-1----:R-:W-:Y:S02]  /*3340*/  FMUL.FTZ R76, R26, R82.reuse ;  /* 0x000000521a4c7220 */ /* 0x082fe40000410000 */
[-C--:B---3--:R-:W-:Y:S02]  /*3350*/  FMUL.FTZ R77, R25, R82.reuse ;  /* 0x00000052194d7220 */ /* 0x088fe40000410000 */
[-C--:B------:R-:W-:Y:S01]  /*3360*/  FMUL.FTZ R78, R24, R82.reuse ;  /* 0x00000052184e7220 */ /* 0x080fe20000410000 */
[----:B------:R-:W1:Y:S01]  /*3370*/  MUFU.EX2 R43, R43 ;  /* 0x0000002b002b7308 */ /* 0x000e620000000800 */
[-C--:B------:R-:W-:Y:S02]  /*3380*/  FMUL.FTZ R79, R23, R82.reuse ;  /* 0x00000052174f7220 */ /* 0x080fe40000410000 */
[----:B------:R-:W-:-:S02]  /*3390*/  FMUL.FTZ R90, R22, R82 ;  /* 0x00000052165a7220 */ /* 0x000fc40000410000 */
[-C--:B------:R-:W-:Y:S02]  /*33a0*/  FMUL.FTZ R91, R21, R82.reuse ;  /* 0x00000052155b7220 */ /* 0x080fe40000410000 */
[-C--:B------:R-:W-:Y:S02]  /*33b0*/  FMUL.FTZ R92, R20, R82.reuse ;  /* 0x00000052145c7220 */ /* 0x080fe40000410000 */
[-C--:B------:R-:W-:Y:S02]  /*33c0*/  FMUL.FTZ R93, R19, R82.reuse ;  /* 0x00000052135d7220 */ /* 0x080fe40000410000 */
[----:B------:R-:W-:Y:S02]  /*33d0*/  FMUL.FTZ R94, R18, R82 ;  /* 0x00000052125e7220 */ /* 0x000fe40000410000 */
[----:B--2---:R-:W-:Y:S02]  /*33e0*/  FMUL.FTZ R82, R137, R40 ;  /* 0x0000002889527220 */ /* 0x004fe40000410000 */
[----:B------:R-:W-:-:S02]  /*33f0*/  FMUL.FTZ R139, R95, R88 ;  /* 0x000000585f8b7220 */ /* 0x000fc40000410000 */
[----:B------:R-:W-:Y:S02]  /*3400*/  FMUL.FTZ R86, R31, R86 ;  /* 0x000000561f567220 */ /* 0x000fe40000410000 */
[----:B------:R-:W-:Y:S01]  /*3410*/  FMUL.FTZ R88, R96, R83 ;  /* 0x0000005360587220 */ /* 0x000fe20000410000 */
[----:B------:R-:W2:Y:S01]  /*3420*/  MUFU.EX2 R74, R74 ;  /* 0x0000004a004a7308 */ /* 0x000ea20000000800 */
[----:B----4-:R-:W-:Y:S01]  /*3430*/  FMUL.FTZ R83, R41, R82 ;  /* 0x0000005229537220 */ /* 0x010fe20000410000 */
[----:B------:R-:W-:Y:S01]  /*3440*/  PRMT R98, RZ, 0x5410, R98 ;  /* 0x00005410ff627816 */ /* 0x000fe20000000062 */
[----:B------:R-:W-:Y:S02]  /*3450*/  FMUL.FTZ R89, R97, R86 ;  /* 0x0000005661597220 */ /* 0x000fe40000410000 */
[----:B------:R-:W-:Y:S01]  /*3460*/  FFMA.FTZ R82, R139, R40, R88 ;  /* 0x000000288b527223 */ /* 0x000fe20000010058 */
[----:B------:R-:W-:Y:S01]  /*3470*/  PRMT R99, RZ, 0x5410, R99 ;  /* 0x00005410ff637816 */ /* 0x000fe20000000063 */
[----:B------:R-:W-:Y:S01]  /*3480*/  FMUL.FTZ R123, R98, R123 ;  /* 0x0000007b627b7220 */ /* 0x000fe20000410000 */
[----:B------:R-:W3:Y:S01]  /*3490*/  MUFU.EX2 R75, R75 ;  /* 0x0000004b004b7308 */ /* 0x000ee20000000800 */
[----:B------:R-:W-:Y:S01]  /*34a0*/  FFMA.FTZ R82, R41, R82, R89 ;  /* 0x0000005229527223 */ /* 0x000fe20000010059 */
[----:B------:R-:W-:Y:S01]  /*34b0*/  ISETP.NE.AND P0, PT, R71, 0x7f, PT ;  /* 0x0000007f4700780c */ /* 0x000fe20003f05270 */
[----:B0-----:R-:W-:Y:S01]  /*34c0*/  FMUL.FTZ R86, R42, R83 ;  /* 0x000000532a567220 */ /* 0x001fe20000410000 */
[----:B------:R-:W-:Y:S01]  /*34d0*/  PRMT R100, RZ, 0x5410, R100 ;  /* 0x00005410ff647816 */ /* 0x000fe20000000064 */
[----:B------:R-:W-:-:S02]  /*34e0*/  FMUL.FTZ R124, R99, R124 ;  /* 0x0000007c637c7220 */ /* 0x000fc40000410000 */
[----:B------:R-:W-:Y:S01]  /*34f0*/  FFMA.FTZ R82, R42, R82, R123 ;  /* 0x000000522a527223 */ /* 0x000fe2000001007b */
[----:B------:R-:W0:Y:S01]  /*3500*/  MUFU.EX2 R76, R76 ;  /* 0x0000004c004c7308 */ /* 0x000e220000000800 */
[C---:B-1----:R-:W-:Y:S01]  /*3510*/  FMUL.FTZ R83, R43.reuse, R86 ;  /* 0x000000562b537220 */ /* 0x042fe20000410000 */
[----:B------:R-:W-:Y:S01]  /*3520*/  PRMT R101, RZ, 0x5410, R101 ;  /* 0x00005410ff657816 */ /* 0x000fe20000000065 */
[----:B------:R-:W-:Y:S02]  /*3530*/  FMUL.FTZ R125, R100, R125 ;  /* 0x0000007d647d7220 */ /* 0x000fe40000410000 */
[----:B------:R-:W-:-:S03]  /*3540*/  FFMA.FTZ R82, R43, R82, R124 ;  /* 0x000000522b527223 */ /* 0x000fc6000001007c */
[----:B------:R-:W1:Y:S01]  /*3550*/  MUFU.EX2 R77, R77 ;  /* 0x0000004d004d7308 */ /* 0x000e620000000800 */
[C---:B--2---:R-:W-:Y:S01]  /*3560*/  FMUL.FTZ R86, R74.reuse, R83 ;  /* 0x000000534a567220 */ /* 0x044fe20000410000 */
[----:B------:R-:W-:Y:S01]  /*3570*/  PRMT R102, RZ, 0x5410, R102 ;  /* 0x00005410ff667816 */ /* 0x000fe20000000066 */
[----:B------:R-:W-:Y:S01]  /*3580*/  FMUL.FTZ R126, R101, R126 ;  /* 0x0000007e657e7220 */ /* 0x000fe20000410000 */
[----:B------:R-:W-:Y:S01]  /*3590*/  PRMT R103, RZ, 0x5410, R103 ;  /* 0x00005410ff677816 */ /* 0x000fe20000000067 */
[----:B------:R-:W-:Y:S01]  /*35a0*/  FFMA.FTZ R82, R74, R82, R125 ;  /* 0x000000524a527223 */ /* 0x000fe2000001007d */
[----:B------:R2:W4:Y:S02]  /*35b0*/  @P0 LDS R111, [R71.X4+0x43e4] ;  /* 0x0043e400476f0984 */ /* 0x0005240000004800 */
[----:B------:R-:W1:Y:S01]  /*35c0*/  MUFU.EX2 R78, R78 ;  /* 0x0000004e004e7308 */ /* 0x000e620000000800 */
[----:B---3--:R-:W-:Y:S02]  /*35d0*/  FMUL.FTZ R83, R75, R86 ;  /* 0x000000564b537220 */ /* 0x008fe40000410000 */
[----:B------:R-:W-:-:S02]  /*35e0*/  FMUL.FTZ R127, R102, R127 ;  /* 0x0000007f667f7220 */ /* 0x000fc40000410000 */
[----:B------:R-:W-:-:S03]  /*35f0*/  FFMA.FTZ R82, R75, R82, R126 ;  /* 0x000000524b527223 */ /* 0x000fc6000001007e */
[----:B------:R-:W3:Y:S01]  /*3600*/  MUFU.EX2 R79, R79 ;  /* 0x0000004f004f7308 */ /* 0x000ee20000000800 */
[C---:B0-----:R-:W-:Y:S01]  /*3610*/  FMUL.FTZ R86, R76.reuse, R83 ;  /* 0x000000534c567220 */ /* 0x041fe20000410000 */
[----:B------:R-:W-:Y:S01]  /*3620*/  PRMT R104, RZ, 0x5410, R104 ;  /* 0x00005410ff687816 */ /* 0x000fe20000000068 */
[----:B------:R-:W-:Y:S02]  /*3630*/  FMUL.FTZ R128, R103, R128 ;  /* 0x0000008067807220 */ /* 0x000fe40000410000 */
[----:B------:R-:W-:-:S03]  /*3640*/  FFMA.FTZ R82, R76, R82, R127 ;  /* 0x000000524c527223 */ /* 0x000fc6000001007f */
[----:B------:R-:W0:Y:S01]  /*3650*/  MUFU.EX2 R90, R90 ;  /* 0x0000005a005a7308 */ /* 0x000e220000000800 */
[C---:B-1----:R-:W-:Y:S01]  /*3660*/  FMUL.FTZ R83, R77.reuse, R86 ;  /* 0x000000564d537220 */ /* 0x042fe20000410000 */
[----:B------:R-:W-:Y:S01]  /*3670*/  PRMT R105, RZ, 0x5410, R105 ;  /* 0x00005410ff697816 */ /* 0x000fe20000000069 */
[----:B------:R-:W-:Y:S02]  /*3680*/  FMUL.FTZ R129, R104, R129 ;  /* 0x0000008168817220 */ /* 0x000fe40000410000 */
[----:B------:R-:W-:-:S03]  /*3690*/  FFMA.FTZ R82, R77, R82, R128 ;  /* 0x000000524d527223 */ /* 0x000fc60000010080 */
[----:B------:R-:W1:Y:S01]  /*36a0*/  MUFU.EX2 R91, R91 ;  /* 0x0000005b005b7308 */ /* 0x000e620000000800 */
[C---:B------:R-:W-:Y:S01]  /*36b0*/  FMUL.FTZ R86, R78.reuse, R83 ;  /* 0x000000534e567220 */ /* 0x040fe20000410000 */
[----:B------:R-:W-:Y:S01]  /*36c0*/  PRMT R106, RZ, 0x5410, R106 ;  /* 0x00005410ff6a7816 */ /* 0x000fe2000000006a */
[----:B------:R-:W-:Y:S02]  /*36d0*/  FMUL.FTZ R130, R105, R130 ;  /* 0x0000008269827220 */ /* 0x000fe40000410000 */
[----:B------:R-:W-:-:S03]  /*36e0*/  FFMA.FTZ R82, R78, R82, R129 ;  /* 0x000000524e527223 */ /* 0x000fc60000010081 */
[----:B------:R-:W1:Y:S01]  /*36f0*/  MUFU.EX2 R92, R92 ;  /* 0x0000005c005c7308 */ /* 0x000e620000000800 */
[----:B------:R-:W-:Y:S01]  /*3700*/  PRMT R133, RZ, 0x5410, R56 ;  /* 0x00005410ff857816 */ /* 0x000fe20000000038 */
[----:B---3--:R-:W-:Y:S01]  /*3710*/  FMUL.FTZ R83, R79, R86 ;  /* 0x000000564f537220 */ /* 0x008fe20000410000 */
[----:B------:R-:W-:Y:S01]  /*3720*/  PRMT R107, RZ, 0x5410, R107 ;  /* 0x00005410ff6b7816 */ /* 0x000fe2000000006b */
[----:B------:R-:W-:Y:S02]  /*3730*/  FMUL.FTZ R132, R21, R132 ;  /* 0x0000008415847220 */ /* 0x000fe40000410000 */
[----:B------:R-:W-:Y:S02]  /*3740*/  FMUL.FTZ R131, R106, R131 ;  /* 0x000000836a837220 */ /* 0x000fe40000410000 */
[----:B------:R-:W3:Y:S01]  /*3750*/  MUFU.EX2 R93, R93 ;  /* 0x0000005d005d7308 */ /* 0x000ee20000000800 */
[----:B------:R-:W-:Y:S01]  /*3760*/  FFMA.FTZ R82, R79, R82, R130 ;  /* 0x000000524f527223 */ /* 0x000fe20000010082 */
[----:B------:R-:W-:Y:S01]  /*3770*/  PRMT R134, RZ, 0x5410, R55 ;  /* 0x00005410ff867816 */ /* 0x000fe20000000037 */
[----:B0-----:R-:W-:Y:S01]  /*3780*/  FMUL.FTZ R86, R90, R83 ;  /* 0x000000535a567220 */ /* 0x001fe20000410000 */
[----:B------:R-:W-:Y:S01]  /*3790*/  PRMT R108, RZ, 0x5410, R108 ;  /* 0x00005410ff6c7816 */ /* 0x000fe2000000006c */
[----:B------:R-:W-:-:S02]  /*37a0*/  FMUL.FTZ R133, R20, R133 ;  /* 0x0000008514857220 */ /* 0x000fc40000410000 */
[----:B------:R-:W-:Y:S01]  /*37b0*/  FMUL.FTZ R132, R107, R132 ;  /* 0x000000846b847220 */ /* 0x000fe20000410000 */
[----:B------:R-:W0:Y:S01]  /*37c0*/  MUFU.EX2 R94, R94 ;  /* 0x0000005e005e7308 */ /* 0x000e220000000800 */
[----:B------:R-:W-:Y:S01]  /*37d0*/  FFMA.FTZ R82, R90, R82, R131 ;  /* 0x000000525a527223 */ /* 0x000fe20000010083 */
[----:B------:R-:W-:Y:S01]  /*37e0*/  PRMT R135, RZ, 0x5410, R54 ;  /* 0x00005410ff877816 */ /* 0x000fe20000000036 */
[----:B-1----:R-:W-:Y:S01]  /*37f0*/  FMUL.FTZ R83, R91, R86 ;  /* 0x000000565b537220 */ /* 0x002fe20000410000 */
[----:B------:R-:W-:Y:S01]  /*3800*/  PRMT R109, RZ, 0x5410, R109 ;  /* 0x00005410ff6d7816 */ /* 0x000fe2000000006d */
[----:B------:R-:W-:Y:S02]  /*3810*/  FMUL.FTZ R134, R19, R134 ;  /* 0x0000008613867220 */ /* 0x000fe40000410000 */
[----:B------:R-:W-:Y:S02]  /*3820*/  FMUL.FTZ R133, R108, R133 ;  /* 0x000000856c857220 */ /* 0x000fe40000410000 */
[----:B------:R-:W-:Y:S01]  /*3830*/  FFMA.FTZ R82, R91, R82, R132 ;  /* 0x000000525b527223 */ /* 0x000fe20000010084 */
[----:B------:R-:W-:Y:S01]  /*3840*/  PRMT R110, RZ, 0x5410, R110 ;  /* 0x00005410ff6e7816 */ /* 0x000fe2000000006e */
[----:B------:R-:W-:-:S02]  /*3850*/  FMUL.FTZ R86, R92, R83 ;  /* 0x000000535c567220 */ /* 0x000fc40000410000 */
[----:B------:R-:W-:Y:S02]  /*3860*/  FMUL.FTZ R135, R18, R135 ;  /* 0x0000008712877220 */ /* 0x000fe40000410000 */
[----:B------:R-:W-:Y:S02]  /*3870*/  FMUL.FTZ R134, R109, R134 ;  /* 0x000000866d867220 */ /* 0x000fe40000410000 */
[----:B------:R-:W-:Y:S02]  /*3880*/  FFMA.FTZ R82, R92, R82, R133 ;  /* 0x000000525c527223 */ /* 0x000fe40000010085 */
[C---:B---3--:R-:W-:Y:S01]  /*3890*/  FMUL.FTZ R83, R93.reuse, R86 ;  /* 0x000000565d537220 */ /* 0x048fe20000410000 */
[----:B------:R-:W-:Y:S01]  /*38a0*/  BSSY B0, `(.L_x_564) ;  /* 0x0000012000007945 */ /* 0x000fe20003800000 */
[----:B------:R-:W-:Y:S02]  /*38b0*/  FMUL.FTZ R135, R110, R135 ;  /* 0x000000876e877220 */ /* 0x000fe40000410000 */
[----:B------:R-:W-:Y:S01]  /*38c0*/  FFMA.FTZ R85, R93, R82, R134 ;  /* 0x000000525d557223 */ /* 0x000fe20000010086 */
[----:B------:R-:W-:Y:S01]  /*38d0*/  LEA.HI R154, R71, R71, RZ, 0x1e ;  /* 0x00000047479a7211 */ /* 0x000fe200078ff0ff */
[----:B0-----:R-:W-:-:S02]  /*38e0*/  FMUL.FTZ R82, R94, R83 ;  /* 0x000000535e527220 */ /* 0x001fc40000410000 */
[----:B------:R-:W-:Y:S01]  /*38f0*/  FFMA.FTZ R83, R94, R85, R135 ;  /* 0x000000555e537223 */ /* 0x000fe20000010087 */
[----:B------:R-:W-:Y:S05]  /*3900*/  @P0 BRA `(.L_x_565) ;  /* 0x000000b000000947 */ /* 0x000fea0003800000 */
[----:B--2-4-:R-:W-:Y:S01]  /*3910*/  ULDC UR37, c[0x0][0x174] ;  /* 0x00005d0000257ab9 */ /* 0x014fe20000000800 */
[----:B------:R-:W-:Y:S01]  /*3920*/  IMAD.MOV.U32 R111, RZ, RZ, 0x3f800000 ;  /* 0x3f800000ff6f7424 */ /* 0x000fe200078e00ff */
        /* <DEDUP_REMOVED lines=9> */
.L_x_565:
[----:B--2-4-:R-:W-:Y:S05]  /*39c0*/  BSYNC B0 ;  /* 0x0000000000007941 */ /* 0x014fea0003800000 */
.L_x_564:
[----:B------:R-:W-:Y:S01]  /*39d0*/  ISETP.GT.U32.AND P0, PT, R71, 0x1f, PT ;  /* 0x0000001f4700780c */ /* 0x000fe20003f04070 */
[----:B------:R2:W-:Y:S01]  /*39e0*/  STS.64 [R154.X8+0x31d0], R82 ;  /* 0x0031d0529a007388 */ /* 0x0005e20000008a00 */
[----:B-----5:R2:W3:Y:S01]  /*39f0*/  R2UR UR38, R84 ;  /* 0x00000000542673c2 */ /* 0x0204e200000e0000 */
[----:B------:R-:W-:Y:S02]  /*3a00*/  BSSY B0, `(.L_x_566) ;  /* 0x000004d000007945 */ /* 0x000fe40003800000 */
[----:B------:R-:W-:Y:S08]  /*3a10*/  BAR.SYNC.DEFER_BLOCKING 0x0 ;  /* 0x0000000000007b1d */ /* 0x000ff00000010000 */
        /* <DEDUP_REMOVED lines=14> */
.L_x_623:
[----:B------:R-:W-:Y:S05]  /*3b00*/  BRA.DIV ~URZ, `(.L_x_569) ;  /* 0x000049527f007947 */ /* 0x000fea000b800000 */
[----:B------:R-:W4:Y:S01]  /*3b10*/  SHFL.UP PT, R82, R85, 0x1, RZ ;  /* 0x0420000055527989 */ /* 0x000f2200000e00ff */
[----:B------:R-:W-:-:S13]  /*3b20*/  ISETP.GE.AND P0, PT, R161, 0x1, PT ;  /* 0x00000001a100780c */ /* 0x000fda0003f06270 */
[C---:B----4-:R-:W-:Y:S02]  /*3b30*/  @P0 FFMA.FTZ R85, R86.reuse, R82, R85 ;  /* 0x0000005256550223 */ /* 0x050fe40000010055 */
        /* <DEDUP_REMOVED lines=17> */
[----:B------:R0:W4:Y:S02]  /*3c50*/  SHFL.UP PT, R84, R86, 0x10, RZ ;  /* 0x0600000056547989 */ /* 0x00012400000e00ff */
.L_x_624:
[----:B------:R-:W-:-:S13]  /*3c60*/  ISETP.GE.AND P0, PT, R161, 0x10, PT ;  /* 0x00000010a100780c */ /* 0x000fda0003f06270 */
[-C--:B0-2---:R-:W-:Y:S02]  /*3c70*/  @P0 FFMA.FTZ R85, R87, R86.reuse, R85 ;  /* 0x0000005657550223 */ /* 0x085fe40000010055 */
[----:B----4-:R-:W-:Y:S01]  /*3c80*/  @P0 FMUL.FTZ R86, R84, R86 ;  /* 0x0000005654560220 */ /* 0x010fe20000410000 */
[----:B------:R-:W-:Y:S05]  /*3c90*/  BRA.CONV ~URZ, `(.L_x_570) ;  /* 0x000000637f007947 */ /* 0x000fea000b800000 */
[----:B------:R-:W-:Y:S01]  /*3ca0*/  HFMA2.MMA R84, -RZ, RZ, 0, 1.847743988037109375e-06 ;  /* 0x0000001fff547435 */ /* 0x000fe200000001ff */
[----:B------:R-:W-:Y:S01]  /*3cb0*/  IMAD.MOV.U32 R82, RZ, RZ, R86 ;  /* 0x000000ffff527224 */ /* 0x000fe200078e0056 */
[----:B------:R-:W-:Y:S01]  /*3cc0*/  MOV R83, 0x3d00 ;  /* 0x00003d0000537802 */ /* 0x000fe20000000f00 */
[----:B------:R-:W-:Y:S02]  /*3cd0*/  IMAD.MOV.U32 R165, RZ, RZ, 0x1f ;  /* 0x0000001fffa57424 */ /* 0x000fe400078e00ff */
[----:B------:R-:W-:Y:S02]  /*3ce0*/  IMAD.MOV.U32 R162, RZ, RZ, -0x1 ;  /* 0xffffffffffa27424 */ /* 0x000fe400078e00ff */
[----:B-1-3--:R-:W-:Y:S05]  /*3cf0*/  CALL.REL.NOINC `($__internal_25_$__cuda_sm70_shflsync_idx_p) ;  /* 0x000055d000007944 */ /* 0x00afea0003c00000 */
.L_x_570:
[----:B------:R-:W-:Y:S05]  /*3d00*/  BRA.CONV ~URZ, `(.L_x_571) ;  /* 0x000000637f007947 */ /* 0x000fea000b800000 */
[----:B------:R-:W-:Y:S01]  /*3d10*/  IMAD.MOV.U32 R82, RZ, RZ, R85 ;  /* 0x000000ffff527224 */ /* 0x000fe200078e0055 */
[----:B------:R-:W-:Y:S01]  /*3d20*/  MOV R165, 0x1f ;  /* 0x0000001f00a57802 */ /* 0x000fe20000000f00 */
[----:B-1----:R-:W-:Y:S01]  /*3d30*/  IMAD.MOV.U32 R84, RZ, RZ, 0x1f ;  /* 0x0000001fff547424 */ /* 0x002fe200078e00ff */
[----:B------:R-:W-:Y:S01]  /*3d40*/  MOV R83, 0x3d70 ;  /* 0x00003d7000537802 */ /* 0x000fe20000000f00 */
[----:B------:R-:W-:-:S02]  /*3d50*/  IMAD.MOV.U32 R162, RZ, RZ, -0x1 ;  /* 0xffffffffffa27424 */ /* 0x000fc400078e00ff */
[----:B---3--:R-:W-:Y:S05]  /*3d60*/  CALL.REL.NOINC `($__internal_25_$__cuda_sm70_shflsync_idx_p) ;  /* 0x0000556000007944 */ /* 0x008fea0003c00000 */
.L_x_571:
[----:B------:R-:W-:Y:S05]  /*3d70*/  BRA.DIV ~URZ, `(.L_x_572) ;  /* 0x00004b727f007947 */ /* 0x000fea000b800000 */
[----:B------:R-:W0:Y:S04]  /*3d80*/  SHFL.IDX PT, R80, R80, RZ, 0x1f ;  /* 0x00001fff50507589 */ /* 0x000e2800000e0000 */
[----:B-1----:R1:W2:Y:S04]  /*3d90*/  SHFL.IDX PT, R84, R81, RZ, 0x1f ;  /* 0x00001fff51547589 */ /* 0x0022a800000e0000 */
[----:B------:R-:W4:Y:S04]  /*3da0*/  SHFL.UP PT, R86, R86, 0x1, RZ ;  /* 0x0420000056567989 */ /* 0x000f2800000e00ff */
[----:B------:R1:W3:Y:S02]  /*3db0*/  SHFL.UP PT, R87, R85, 0x1, RZ ;  /* 0x0420000055577989 */ /* 0x0002e400000e00ff */
.L_x_625:
[----:B-12---:R-:W-:Y:S01]  /*3dc0*/  MOV R85, R84 ;  /* 0x0000005400557202 */ /* 0x006fe20000000f00 */
[----:B0-----:R-:W-:Y:S01]  /*3dd0*/  IMAD.MOV.U32 R84, RZ, RZ, R80 ;  /* 0x000000ffff547224 */ /* 0x001fe200078e0050 */
[----:B------:R-:W-:Y:S03]  /*3de0*/  LDS.64 R82, [R142+0x31e0] ;  /* 0x0031e0008e527984 */ /* 0x000fe60000000a00 */
[-C--:B---34-:R-:W-:Y:S01]  /*3df0*/  @P1 FFMA.FTZ R85, R85, R86.reuse, R87 ;  /* 0x0000005655551223 */ /* 0x098fe20000010057 */
[----:B------:R-:W-:Y:S01]  /*3e00*/  LDS.64 R80, [R142+0x31d8] ;  /* 0x0031d8008e507984 */ /* 0x000fe20000000a00 */
[----:B------:R-:W-:-:S03]  /*3e10*/  @P1 FMUL.FTZ R84, R84, R86 ;  /* 0x0000005654541220 */ /* 0x000fc60000410000 */
[----:B------:R-:W0:Y:S04]  /*3e20*/  LDS.64 R86, [R142+0x31d0] ;  /* 0x0031d0008e567984 */ /* 0x000e280000000a00 */
[----:B------:R1:W-:Y:S01]  /*3e30*/  STS.64 [R142+0x31d0], R84 ;  /* 0x0031d0548e007388 */ /* 0x0003e20000000a00 */
[C---:B0-----:R-:W-:Y:S02]  /*3e40*/  FFMA.FTZ R87, R86.reuse, R85, R87 ;  /* 0x0000005556577223 */ /* 0x041fe40000010057 */
[----:B------:R-:W-:Y:S02]  /*3e50*/  FMUL.FTZ R86, R86, R84 ;  /* 0x0000005456567220 */ /* 0x000fe40000410000 */
[C---:B------:R-:W-:Y:S02]  /*3e60*/  FFMA.FTZ R81, R80.reuse, R87, R81 ;  /* 0x0000005750517223 */ /* 0x040fe40000010051 */
[----:B------:R-:W-:Y:S01]  /*3e70*/  FMUL.FTZ R80, R80, R86 ;  /* 0x0000005650507220 */ /* 0x000fe20000410000 */
[----:B------:R1:W-:Y:S01]  /*3e80*/  STS.64 [R142+0x31d8], R86 ;  /* 0x0031d8568e007388 */ /* 0x0003e20000000a00 */
[----:B------:R-:W-:-:S02]  /*3e90*/  FFMA.FTZ R83, R82, R81, R83 ;  /* 0x0000005152537223 */ /* 0x000fc40000010053 */
[----:B------:R-:W-:Y:S01]  /*3ea0*/  FMUL.FTZ R82, R82, R80 ;  /* 0x0000005052527220 */ /* 0x000fe20000410000 */
[----:B------:R1:W-:Y:S04]  /*3eb0*/  STS.64 [R142+0x31e0], R80 ;  /* 0x0031e0508e007388 */ /* 0x0003e80000000a00 */
[----:B------:R1:W-:Y:S02]  /*3ec0*/  STS.64 [R142+0x31e8], R82 ;  /* 0x0031e8528e007388 */ /* 0x0003e40000000a00 */
.L_x_567:
[----:B--2---:R-:W-:Y:S05]  /*3ed0*/  BSYNC B0 ;  /* 0x0000000000007941 */ /* 0x004fea0003800000 */
.L_x_566:
[----:B------:R-:W-:Y:S01]  /*3ee0*/  WARPSYNC 0xffffffff ;  /* 0xffffffff00007948 */ /* 0x000fe20003800000 */
[----:B------:R-:W-:Y:S01]  /*3ef0*/  BAR.SYNC.DEFER_BLOCKING 0x0 ;  /* 0x0000000000007b1d */ /* 0x000fe20000010000 */
[----:B------:R-:W-:Y:S01]  /*3f00*/  LOP3.LUT P0, RZ, R71, 0x1f, RZ, 0xc0, !PT ;  /* 0x0000001f47ff7812 */ /* 0x000fe2000780c0ff */
[----:B-1-3--:R-:W-:Y:S01]  /*3f10*/  FMUL.FTZ R81, R35, UR38 ;  /* 0x0000002623517c20 */ /* 0x00afe20008410000 */
[----:B------:R-:W-:-:S03]  /*3f20*/  MOV R84, UR7 ;  /* 0x0000000700547c02 */ /* 0x000fc60008000f00 */
[----:B------:R-:W-:Y:S01]  /*3f30*/  BSSY B0, `(.L_x_573) ;  /* 0x0000089000007945 */ /* 0x000fe20003800000 */
[----:B------:R-:W1:Y:S02]  /*3f40*/  LDS R80, [R154.X8+0x31d4] ;  /* 0x0031d4009a507984 */ /* 0x000e640000008800 */
[----:B-1----:R-:W-:Y:S02]  /*3f50*/  FFMA.FTZ R137, R137, R80, R139 ;  /* 0x0000005089897223 */ /* 0x002fe4000001008b */
[----:B------:R-:W-:Y:S02]  /*3f60*/  IMAD.U32 R80, RZ, RZ, UR25 ;  /* 0x00000019ff507e24 */ /* 0x000fe4000f8e00ff */
[----:B------:R-:W-:-:S03]  /*3f70*/  FFMA.FTZ R139, R40, R137, R88 ;  /* 0x00000089288b7223 */ /* 0x000fc60000010058 */
[----:B------:R-:W-:Y:S01]  /*3f80*/  ISETP.GE.OR P0, PT, R80, c[0x0][0x174], P0 ;  /* 0x00005d0050007a0c */ /* 0x000fe20000706670 */
[----:B------:R-:W-:Y:S02]  /*3f90*/  FMUL.FTZ R80, R34, UR38 ;  /* 0x0000002622507c20 */ /* 0x000fe40008410000 */
[----:B------:R-:W-:Y:S02]  /*3fa0*/  FFMA.FTZ R142, R41, R139, R89 ;  /* 0x0000008b298e7223 */ /* 0x000fe40000010059 */
[----:B------:R-:W-:Y:S02]  /*3fb0*/  FFMA.FTZ R81, R94, R80, R81 ;  /* 0x000000505e517223 */ /* 0x000fe40000010051 */
[----:B------:R-:W-:Y:S02]  /*3fc0*/  FMUL.FTZ R80, R36, UR38 ;  /* 0x0000002624507c20 */ /* 0x000fe40008410000 */
[----:B------:R-:W-:Y:S02]  /*3fd0*/  FFMA.FTZ R123, R42, R142, R123 ;  /* 0x0000008e2a7b7223 */ /* 0x000fe4000001007b */
[----:B------:R-:W-:-:S02]  /*3fe0*/  FFMA.FTZ R82, R93, R81, R80 ;  /* 0x000000515d527223 */ /* 0x000fc40000010050 */
[----:B------:R-:W-:Y:S02]  /*3ff0*/  FMUL.FTZ R80, R94, R111 ;  /* 0x0000006f5e507220 */ /* 0x000fe40000410000 */
[----:B------:R-:W-:Y:S02]  /*4000*/  FMUL.FTZ R81, R37, UR38 ;  /* 0x0000002625517c20 */ /* 0x000fe40008410000 */
[----:B------:R-:W-:Y:S02]  /*4010*/  FMUL.FTZ R83, R93, R80 ;  /* 0x000000505d537220 */ /* 0x000fe40000410000 */
[----:B------:R-:W-:Y:S02]  /*4020*/  FFMA.FTZ R81, R92, R82, R81 ;  /* 0x000000525c517223 */ /* 0x000fe40000010051 */
[----:B------:R-:W-:Y:S02]  /*4030*/  FMUL.FTZ R80, R38, UR38 ;  /* 0x0000002626507c20 */ /* 0x000fe40008410000 */
[----:B------:R-:W-:-:S02]  /*4040*/  FMUL.FTZ R82, R92, R83 ;  /* 0x000000535c527220 */ /* 0x000fc40000410000 */
[----:B------:R-:W-:Y:S02]  /*4050*/  FFMA.FTZ R80, R91, R81, R80 ;  /* 0x000000515b507223 */ /* 0x000fe40000010050 */
        /* <DEDUP_REMOVED lines=19> */
[----:B------:R-:W-:Y:S02]  /*4190*/  FFMA.FTZ R124, R43, R123, R124 ;  /* 0x0000007b2b7c7223 */ /* 0x000fe4000001007c */
[----:B------:R-:W-:Y:S02]  /*41a0*/  FMUL.FTZ R83, R75, R82 ;  /* 0x000000524b537220 */ /* 0x000fe40000410000 */
[----:B------:R-:W-:Y:S02]  /*41b0*/  FFMA.FTZ R81, R74, R80, R81 ;  /* 0x000000504a517223 */ /* 0x000fe40000010051 */
[----:B------:R-:W-:-:S02]  /*41c0*/  FMUL.FTZ R80, R50, UR38 ;  /* 0x0000002632507c20 */ /* 0x000fc40008410000 */
[C---:B------:R-:W-:Y:S02]  /*41d0*/  FFMA.FTZ R125, R74.reuse, R124, R125 ;  /* 0x0000007c4a7d7223 */ /* 0x040fe4000001007d */
[----:B------:R-:W-:Y:S02]  /*41e0*/  FMUL.FTZ R82, R74, R83 ;  /* 0x000000534a527220 */ /* 0x000fe40000410000 */
[----:B------:R-:W-:Y:S02]  /*41f0*/  FFMA.FTZ R80, R43, R81, R80 ;  /* 0x000000512b507223 */ /* 0x000fe40000010050 */
[----:B------:R-:W-:Y:S02]  /*4200*/  FMUL.FTZ R81, R51, UR38 ;  /* 0x0000002633517c20 */ /* 0x000fe40008410000 */
[----:B------:R-:W-:Y:S02]  /*4210*/  FFMA.FTZ R126, R75, R125, R126 ;  /* 0x0000007d4b7e7223 */ /* 0x000fe4000001007e */
[----:B------:R-:W-:-:S02]  /*4220*/  FMUL.FTZ R83, R43, R82 ;  /* 0x000000522b537220 */ /* 0x000fc40000410000 */
[----:B------:R-:W-:Y:S02]  /*4230*/  FFMA.FTZ R81, R42, R80, R81 ;  /* 0x000000502a517223 */ /* 0x000fe40000010051 */
[----:B------:R-:W-:Y:S02]  /*4240*/  FMUL.FTZ R80, R52, UR38 ;  /* 0x0000002634507c20 */ /* 0x000fe40008410000 */
[----:B------:R-:W-:Y:S02]  /*4250*/  FFMA.FTZ R127, R76, R126, R127 ;  /* 0x0000007e4c7f7223 */ /* 0x000fe4000001007f */
[----:B------:R-:W-:Y:S02]  /*4260*/  FMUL.FTZ R82, R42, R83 ;  /* 0x000000532a527220 */ /* 0x000fe40000410000 */
[----:B------:R-:W-:Y:S02]  /*4270*/  FFMA.FTZ R80, R41, R81, R80 ;  /* 0x0000005129507223 */ /* 0x000fe40000010050 */
[----:B------:R-:W-:-:S02]  /*4280*/  FFMA.FTZ R128, R77, R127, R128 ;  /* 0x0000007f4d807223 */ /* 0x000fc40000010080 */
[----:B------:R-:W-:Y:S02]  /*4290*/  FMUL.FTZ R81, R41, R82 ;  /* 0x0000005229517220 */ /* 0x000fe40000410000 */
[----:B------:R-:W-:Y:S02]  /*42a0*/  FMUL.FTZ R83, R53, UR38 ;  /* 0x0000002635537c20 */ /* 0x000fe40008410000 */
[----:B------:R-:W-:Y:S02]  /*42b0*/  FFMA.FTZ R129, R78, R128, R129 ;  /* 0x000000804e817223 */ /* 0x000fe40000010081 */
[C---:B------:R-:W-:Y:S02]  /*42c0*/  FFMA.FTZ R83, R40.reuse, R80, R83 ;  /* 0x0000005028537223 */ /* 0x040fe40000010053 */
[----:B------:R-:W-:Y:S02]  /*42d0*/  FMUL.FTZ R82, R40, R81 ;  /* 0x0000005128527220 */ /* 0x000fe40000410000 */
[----:B------:R-:W-:-:S02]  /*42e0*/  IMAD.MOV.U32 R81, RZ, RZ, RZ ;  /* 0x000000ffff517224 */ /* 0x000fc400078e00ff */
[----:B------:R-:W-:Y:S02]  /*42f0*/  IMAD.MOV.U32 R80, RZ, RZ, 0x3f800000 ;  /* 0x3f800000ff507424 */ /* 0x000fe400078e00ff */
[----:B------:R-:W-:-:S04]  /*4300*/  FFMA.FTZ R130, R79, R129, R130 ;  /* 0x000000814f827223 */ /* 0x000fc80000010082 */
[----:B------:R1:W2:Y:S01]  /*4310*/  @!P0 LDS.64 R80, [R84.X8+0x45e0] ;  /* 0x0045e00054508984 */ /* 0x0002a20000008a00 */
[----:B------:R-:W-:Y:S01]  /*4320*/  FFMA.FTZ R131, R90, R130, R131 ;  /* 0x000000825a837223 */ /* 0x000fe20000010083 */
[----:B------:R-:W-:Y:S02]  /*4330*/  ISETP.GT.U32.AND P0, PT, R71, 0x1f, PT ;  /* 0x0000001f4700780c */ /* 0x000fe40003f04070 */
[----:B------:R1:W-:Y:S01]  /*4340*/  STS.64 [R154.X8+0x36e0], R82 ;  /* 0x0036e0529a007388 */ /* 0x0003e20000008a00 */
[----:B------:R-:W-:-:S04]  /*4350*/  FFMA.FTZ R132, R91, R131, R132 ;  /* 0x000000835b847223 */ /* 0x000fc80000010084 */
[----:B------:R-:W-:-:S04]  /*4360*/  FFMA.FTZ R133, R92, R132, R133 ;  /* 0x000000845c857223 */ /* 0x000fc80000010085 */
[----:B------:R-:W-:-:S04]  /*4370*/  FFMA.FTZ R134, R93, R133, R134 ;  /* 0x000000855d867223 */ /* 0x000fc80000010086 */
[----:B------:R-:W-:Y:S01]  /*4380*/  FFMA.FTZ R135, R94, R134, R135 ;  /* 0x000000865e877223 */ /* 0x000fe20000010087 */
[----:B------:R-:W-:Y:S06]  /*4390*/  BAR.SYNC.DEFER_BLOCKING 0x0 ;  /* 0x0000000000007b1d */ /* 0x000fec0000010000 */
[----:B------:R-:W-:Y:S05]  /*43a0*/  @P0 BRA `(.L_x_574) ;  /* 0x0000041000000947 */ /* 0x000fea0003800000 */
[----:B-1----:R-:W-:-:S05]  /*43b0*/  IMAD R162, R71, 0x28, RZ ;  /* 0x0000002847a27824 */ /* 0x002fca00078e02ff */
[----:B------:R-:W-:Y:S04]  /*43c0*/  LDS.64 R82, [R162+0x36f0] ;  /* 0x0036f000a2527984 */ /* 0x000fe80000000a00 */
        /* <DEDUP_REMOVED lines=17> */
.L_x_626:
        /* <DEDUP_REMOVED lines=22> */
[----:B------:R0:W2:Y:S04]  /*4640*/  SHFL.IDX PT, R88, R86, RZ, 0x1f ;  /* 0x00001fff56587589 */ /* 0x0000a800000e0000 */
[----:B------:R-:W3:Y:S04]  /*4650*/  SHFL.DOWN PT, R87, R87, 0x1, 0x1f ;  /* 0x08201f0057577f89 */ /* 0x000ee800000e0000 */
[----:B------:R-:W4:Y:S04]  /*4660*/  SHFL.DOWN PT, R86, R86, 0x1, 0x1f ;  /* 0x08201f0056567f89 */ /* 0x000f2800000e0000 */
[----:B------:R0:W0:Y:S02]  /*4670*/  SHFL.IDX PT, R83, R81, RZ, 0x1f ;  /* 0x00001fff51537589 */ /* 0x00002400000e0000 */
.L_x_627:
[----:B------:R-:W-:Y:S01]  /*4680*/  ISETP.NE.AND P0, PT, R71, 0x1f, PT ;  /* 0x0000001f4700780c */ /* 0x000fe20003f05270 */
[----:B012---:R-:W-:Y:S01]  /*4690*/  FFMA.FTZ R81, R81, R88, R85 ;  /* 0x0000005851517223 */ /* 0x007fe20000010055 */
[----:B------:R-:W-:Y:S01]  /*46a0*/  MOV R82, R89 ;  /* 0x0000005900527202 */ /* 0x000fe20000000f00 */
[----:B------:R-:W-:-:S02]  /*46b0*/  IMAD R89, R71, 0x28, RZ ;  /* 0x0000002847597824 */ /* 0x000fc400078e02ff */
[----:B------:R-:W-:-:S03]  /*46c0*/  FMUL.FTZ R80, R80, R88 ;  /* 0x0000005850507220 */ /* 0x000fc60000410000 */
[----:B------:R-:W-:Y:S05]  /*46d0*/  LDS.64 R84, [R89+0x36f0] ;  /* 0x0036f00059547984 */ /* 0x000fea0000000a00 */
[-C--:B---34-:R-:W-:Y:S02]  /*46e0*/  @P0 FFMA.FTZ R83, R83, R86.reuse, R87 ;  /* 0x0000005653530223 */ /* 0x098fe40000010057 */
[----:B------:R-:W-:Y:S02]  /*46f0*/  @P0 FMUL.FTZ R82, R82, R86 ;  /* 0x0000005652520220 */ /* 0x000fe40000410000 */
        /* <DEDUP_REMOVED lines=12> */
.L_x_574:
[----:B-1----:R-:W-:Y:S05]  /*47c0*/  BSYNC B0 ;  /* 0x0000000000007941 */ /* 0x002fea0003800000 */
.L_x_573:
[----:B------:R-:W-:Y:S01]  /*47d0*/  WARPSYNC 0xffffffff ;  /* 0xffffffff00007948 */ /* 0x000fe20003800000 */
[----:B------:R-:W-:Y:S01]  /*47e0*/  BAR.SYNC.DEFER_BLOCKING 0x0 ;  /* 0x0000000000007b1d */ /* 0x000fe20000010000 */
[----:B------:R-:W-:Y:S01]  /*47f0*/  ISETP.NE.AND P0, PT, R71, RZ, PT ;  /* 0x000000ff4700720c */ /* 0x000fe20003f05270 */
[----:B------:R-:W-:Y:S02]  /*4800*/  IMAD.U32 R84, RZ, RZ, UR7 ;  /* 0x00000007ff547e24 */ /* 0x000fe4000f8e00ff */
[----:B------:R-:W-:Y:S01]  /*4810*/  FFMA.FTZ R88, R53, R137, RZ ;  /* 0x0000008935587223 */ /* 0x000fe200000100ff */
[----:B------:R-:W-:Y:S01]  /*4820*/  P2R R82, PR, RZ, 0x1 ;  /* 0x00000001ff527803 */ /* 0x000fe20000000000 */
[----:B------:R-:W-:Y:S01]  /*4830*/  FMUL.FTZ R82, R34, UR38 ;  /* 0x0000002622527c20 */ /* 0x000fe20008410000 */
[----:B------:R-:W-:Y:S01]  /*4840*/  ULDC.64 UR36, c[0x0][0x298] ;  /* 0x0000a60000247ab9 */ /* 0x000fe20000000a00 */
[----:B------:R-:W-:Y:S01]  /*4850*/  FFMA.FTZ R88, R52, R139, R88 ;  /* 0x0000008b34587223 */ /* 0x000fe20000010058 */
[----:B------:R-:W-:Y:S01]  /*4860*/  UIMAD UR36, UR13, UR36, URZ ;  /* 0x000000240d2472a4 */ /* 0x000fe2000f8e023f */
[----:B------:R-:W-:Y:S01]  /*4870*/  FMUL.FTZ R87, R44, UR38 ;  /* 0x000000262c577c20 */ /* 0x000fe20008410000 */
[----:B------:R-:W-:Y:S01]  /*4880*/  BSSY B0, `(.L_x_577) ;  /* 0x0000101000007945 */ /* 0x000fe20003800000 */
[----:B------:R-:W-:Y:S01]  /*4890*/  FMUL.FTZ R86, R45, UR38 ;  /* 0x000000262d567c20 */ /* 0x000fe20008410000 */
[----:B------:R-:W-:Y:S01]  /*48a0*/  UIMAD UR36, UR12, UR37, UR36 ;  /* 0x000000250c2472a4 */ /* 0x000fe2000f8e0224 */
[----:B0-----:R-:W-:-:S02]  /*48b0*/  FMUL.FTZ R85, R46, UR38 ;  /* 0x000000262e557c20 */ /* 0x001fc40008410000 */
[----:B------:R-:W-:-:S04]  /*48c0*/  FFMA.FTZ R88, R51, R142, R88 ;  /* 0x0000008e33587223 */ /* 0x000fc80000010058 */
[----:B------:R-:W-:Y:S01]  /*48d0*/  FFMA.FTZ R88, R50, R123, R88 ;  /* 0x0000007b32587223 */ /* 0x000fe20000010058 */
[----:B------:R-:W0:Y:S03]  /*48e0*/  LDS R154, [R154.X8+0x36e4] ;  /* 0x0036e4009a9a7984 */ /* 0x000e260000008800 */
[----:B------:R-:W-:Y:S01]  /*48f0*/  FFMA.FTZ R88, R49, R124, R88 ;  /* 0x0000007c31587223 */ /* 0x000fe20000010058 */
[----:B--2---:R1:W-:Y:S03]  /*4900*/  @!P0 STS.64 [R84.X8+0x45e0], R80 ;  /* 0x0045e05054008388 */ /* 0x0043e60000008a00 */
[----:B------:R-:W-:-:S04]  /*4910*/  FFMA.FTZ R88, R48, R125, R88 ;  /* 0x0000007d30587223 */ /* 0x000fc80000010058 */
[----:B------:R-:W-:-:S04]  /*4920*/  FFMA.FTZ R88, R47, R126, R88 ;  /* 0x0000007e2f587223 */ /* 0x000fc80000010058 */
[----:B------:R-:W-:Y:S01]  /*4930*/  FFMA.FTZ R88, R46, R127, R88 ;  /* 0x0000007f2e587223 */ /* 0x000fe20000010058 */
[----:B-1----:R-:W-:Y:S01]  /*4940*/  PRMT R81, RZ, 0x5410, R69 ;  /* 0x00005410ff517816 */ /* 0x002fe20000000045 */
[----:B------:R-:W-:Y:S02]  /*4950*/  FMUL.FTZ R84, R47, UR38 ;  /* 0x000000262f547c20 */ /* 0x000fe40008410000 */
[----:B------:R-:W-:-:S04]  /*4960*/  FFMA.FTZ R88, R45, R128, R88 ;  /* 0x000000802d587223 */ /* 0x000fc80000010058 */
[----:B------:R-:W-:Y:S02]  /*4970*/  FFMA.FTZ R88, R44, R129, R88 ;  /* 0x000000812c587223 */ /* 0x000fe40000010058 */
[----:B0-----:R-:W-:Y:S02]  /*4980*/  FFMA.FTZ R111, R154, R111, R82 ;  /* 0x0000006f9a6f7223 */ /* 0x001fe40000010052 */
[----:B------:R-:W-:-:S04]  /*4990*/  FMUL.FTZ R82, R33, R81 ;  /* 0x0000005121527220 */ /* 0x000fc80000410000 */
[----:B------:R-:W-:Y:S01]  /*49a0*/  FFMA.FTZ R80, R95, -R82, R137 ;  /* 0x800000525f507223 */ /* 0x000fe20000010089 */
[----:B------:R-:W-:-:S05]  /*49b0*/  PRMT R82, RZ, 0x5410, R68 ;  /* 0x00005410ff527816 */ /* 0x000fca0000000044 */
[----:B------:R-:W-:-:S04]  /*49c0*/  FMUL.FTZ R83, R32, R82 ;  /* 0x0000005220537220 */ /* 0x000fc80000410000 */
[----:B------:R-:W-:Y:S02]  /*49d0*/  FFMA.FTZ R139, R96, -R83, R139 ;  /* 0x80000053608b7223 */ /* 0x000fe4000001008b */
[----:B------:R-:W-:-:S04]  /*49e0*/  FMUL.FTZ R83, R35, UR38 ;  /* 0x0000002623537c20 */ /* 0x000fc80008410000 */
[----:B------:R-:W-:Y:S02]  /*49f0*/  FFMA.FTZ R94, R94, R111, R83 ;  /* 0x0000006f5e5e7223 */ /* 0x000fe40000010053 */
[----:B------:R-:W-:-:S04]  /*4a00*/  FMUL.FTZ R83, R36, UR38 ;  /* 0x0000002624537c20 */ /* 0x000fc80008410000 */
[----:B------:R-:W-:Y:S02]  /*4a10*/  FFMA.FTZ R93, R93, R94, R83 ;  /* 0x0000005e5d5d7223 */ /* 0x000fe40000010053 */
[----:B------:R-:W-:Y:S02]  /*4a20*/  FMUL.FTZ R83, R37, UR38 ;  /* 0x0000002625537c20 */ /* 0x000fe40008410000 */
[-C--:B------:R-:W-:Y:S02]  /*4a30*/  FMUL.FTZ R162, R20, R93.reuse ;  /* 0x0000005d14a27220 */ /* 0x080fe40000410000 */
[----:B------:R-:W-:Y:S02]  /*4a40*/  FFMA.FTZ R92, R92, R93, R83 ;  /* 0x0000005d5c5c7223 */ /* 0x000fe40000010053 */
[----:B------:R-:W-:-:S04]  /*4a50*/  FMUL.FTZ R83, R38, UR38 ;  /* 0x0000002626537c20 */ /* 0x000fc80008410000 */
[----:B------:R-:W-:Y:S02]  /*4a60*/  FFMA.FTZ R91, R91, R92, R83 ;  /* 0x0000005c5b5b7223 */ /* 0x000fe40000010053 */
[----:B------:R-:W-:-:S04]  /*4a70*/  FMUL.FTZ R83, R39, UR38 ;  /* 0x0000002627537c20 */ /* 0x000fc80008410000 */
[----:B------:R-:W-:Y:S02]  /*4a80*/  FFMA.FTZ R90, R90, R91, R83 ;  /* 0x0000005b5a5a7223 */ /* 0x000fe40000010053 */
[----:B------:R-:W-:Y:S02]  /*4a90*/  FMUL.FTZ R83, R48, UR38 ;  /* 0x0000002630537c20 */ /* 0x000fe40008410000 */
[----:B------:R-:W-:Y:S02]  /*4aa0*/  FFMA.FTZ R87, R79, R90, R87 ;  /* 0x0000005a4f577223 */ /* 0x000fe40000010057 */
[----:B------:R-:W-:Y:S02]  /*4ab0*/  FMUL.FTZ R79, R49, UR38 ;  /* 0x00000026314f7c20 */ /* 0x000fe40008410000 */
[----:B------:R-:W-:Y:S02]  /*4ac0*/  FFMA.FTZ R86, R78, R87, R86 ;  /* 0x000000574e567223 */ /* 0x000fe40000010056 */
[----:B------:R-:W-:-:S02]  /*4ad0*/  FMUL.FTZ R78, R51, UR38 ;  /* 0x00000026334e7c20 */ /* 0x000fc40008410000 */
[----:B------:R-:W-:Y:S02]  /*4ae0*/  FFMA.FTZ R85, R77, R86, R85 ;  /* 0x000000564d557223 */ /* 0x000fe40000010055 */
[----:B------:R-:W-:Y:S02]  /*4af0*/  FMUL.FTZ R77, R53, UR38 ;  /* 0x00000026354d7c20 */ /* 0x000fe40008410000 */
[----:B------:R-:W-:Y:S01]  /*4b00*/  FFMA.FTZ R84, R76, R85, R84 ;  /* 0x000000554c547223 */ /* 0x000fe20000010054 */
[----:B------:R-:W-:-:S03]  /*4b10*/  PRMT R76, RZ, 0x5410, R67 ;  /* 0x00005410ff4c7816 */ /* 0x000fc60000000043 */
[----:B------:R-:W-:Y:S02]  /*4b20*/  FFMA.FTZ R83, R75, R84, R83 ;  /* 0x000000544b537223 */ /* 0x000fe40000010053 */
[----:B------:R-:W-:Y:S02]  /*4b30*/  FMUL.FTZ R89, R31, R76 ;  /* 0x0000004c1f597220 */ /* 0x000fe40000410000 */
[----:B------:R-:W-:Y:S02]  /*4b40*/  FFMA.FTZ R79, R74, R83, R79 ;  /* 0x000000534a4f7223 */ /* 0x000fe4000001004f */
[----:B------:R-:W-:Y:S02]  /*4b50*/  FMUL.FTZ R74, R50, UR38 ;  /* 0x00000026324a7c20 */ /* 0x000fe40008410000 */
[----:B------:R-:W-:Y:S02]  /*4b60*/  FFMA.FTZ R89, R97, -R89, R142 ;  /* 0x8000005961597223 */ /* 0x000fe4000001008e */
[----:B------:R-:W-:-:S02]  /*4b70*/  FFMA.FTZ R43, R43, R79, R74 ;  /* 0x0000004f2b2b7223 */ /* 0x000fc4000001004a */
[----:B------:R-:W-:Y:S02]  /*4b80*/  FMUL.FTZ R74, R52, UR38 ;  /* 0x00000026344a7c20 */ /* 0x000fe40008410000 */
[----:B------:R-:W-:Y:S02]  /*4b90*/  FFMA.FTZ R78, R42, R43, R78 ;  /* 0x0000002b2a4e7223 */ /* 0x000fe4000001004e */
[----:B------:R-:W-:Y:S02]  /*4ba0*/  FMUL.FTZ R165, R29, R79 ;  /* 0x0000004f1da57220 */ /* 0x000fe40000410000 */
[----:B------:R-:W-:Y:S02]  /*4bb0*/  FFMA.FTZ R74, R41, R78, R74 ;  /* 0x0000004e294a7223 */ /* 0x000fe4000001004a */
[----:B------:R-:W-:Y:S02]  /*4bc0*/  FMUL.FTZ R154, R78, UR42 ;  /* 0x0000002a4e9a7c20 */ /* 0x000fe40008410000 */
[----:B------:R-:W-:-:S02]  /*4bd0*/  FFMA.FTZ R77, R40, R74, R77 ;  /* 0x0000004a284d7223 */ /* 0x000fc4000001004d */
[----:B------:R-:W-:Y:S02]  /*4be0*/  FMUL.FTZ R42, R32, R74 ;  /* 0x0000004a202a7220 */ /* 0x000fe40000410000 */
[----:B------:R-:W-:Y:S02]  /*4bf0*/  FMUL.FTZ R40, R33, R77 ;  /* 0x0000004d21287220 */ /* 0x000fe40000410000 */
[----:B------:R-:W-:Y:S02]  /*4c00*/  FMUL.FTZ R41, R31, R78 ;  /* 0x0000004e1f297220 */ /* 0x000fe40000410000 */
[----:B------:R-:W-:Y:S02]  /*4c10*/  FFMA.FTZ R75, R80, R40, RZ ;  /* 0x00000028504b7223 */ /* 0x000fe400000100ff */
[----:B------:R-:W-:Y:S02]  /*4c20*/  FMUL.FTZ R97, R97, R78 ;  /* 0x0000004e61617220 */ /* 0x000fe40000410000 */
[----:B------:R-:W-:Y:S01]  /*4c30*/  FFMA.FTZ R142, R139, R42, R75 ;  /* 0x0000002a8b8e7223 */ /* 0x000fe2000001004b */
[----:B------:R-:W-:Y:S01]  /*4c40*/  PRMT R75, RZ, 0x5410, R66 ;  /* 0x00005410ff4b7816 */ /* 0x000fe20000000042 */
[----:B------:R-:W-:-:S02]  /*4c50*/  FMUL.FTZ R78, R89, R154 ;  /* 0x0000009a594e7220 */ /* 0x000fc40000410000 */
[----:B------:R-:W-:Y:S02]  /*4c60*/  FFMA.FTZ R142, R89, R41, R142 ;  /* 0x00000029598e7223 */ /* 0x000fe4000001008e */
[----:B------:R-:W-:Y:S02]  /*4c70*/  FMUL.FTZ R89, R30, R75 ;  /* 0x0000004b1e597220 */ /* 0x000fe40000410000 */
[----:B------:R-:W-:Y:S02]  /*4c80*/  FMUL.FTZ R154, R43, UR42 ;  /* 0x0000002a2b9a7c20 */ /* 0x000fe40008410000 */
[C---:B------:R-:W-:Y:S02]  /*4c90*/  FFMA.FTZ R123, R98.reuse, -R89, R123 ;  /* 0x80000059627b7223 */ /* 0x040fe4000001007b */
[-C--:B------:R-:W-:Y:S02]  /*4ca0*/  FMUL.FTZ R98, R98, R43.reuse ;  /* 0x0000002b62627220 */ /* 0x080fe40000410000 */
[----:B------:R-:W-:-:S02]  /*4cb0*/  FMUL.FTZ R43, R30, R43 ;  /* 0x0000002b1e2b7220 */ /* 0x000fc40000410000 */
[C---:B------:R-:W-:Y:S02]  /*4cc0*/  FMUL.FTZ R89, R123.reuse, R154 ;  /* 0x0000009a7b597220 */ /* 0x040fe40000410000 */
[----:B------:R-:W-:Y:S01]  /*4cd0*/  FFMA.FTZ R123, R123, R43, R142 ;  /* 0x0000002b7b7b7223 */ /* 0x000fe2000001008e */
[----:B------:R-:W-:Y:S01]  /*4ce0*/  PRMT R142, RZ, 0x5410, R65 ;  /* 0x00005410ff8e7816 */ /* 0x000fe20000000041 */
[----:B------:R-:W-:Y:S02]  /*4cf0*/  FMUL.FTZ R154, R28, R83 ;  /* 0x000000531c9a7220 */ /* 0x000fe40000410000 */
[----:B------:R-:W-:Y:S02]  /*4d00*/  FMUL.FTZ R42, R82, R42 ;  /* 0x0000002a522a7220 */ /* 0x000fe40000410000 */
[----:B------:R-:W-:Y:S02]  /*4d10*/  FMUL.FTZ R137, R29, R142 ;  /* 0x0000008e1d897220 */ /* 0x000fe40000410000 */
[----:B------:R-:W-:-:S02]  /*4d20*/  FMUL.FTZ R41, R76, R41 ;  /* 0x000000294c297220 */ /* 0x000fc40000410000 */
[----:B------:R-:W-:Y:S02]  /*4d30*/  FFMA.FTZ R124, R99, -R137, R124 ;  /* 0x80000089637c7223 */ /* 0x000fe4000001007c */
[----:B------:R-:W-:Y:S02]  /*4d40*/  FMUL.FTZ R137, R79, UR42 ;  /* 0x0000002a4f897c20 */ /* 0x000fe40008410000 */
[----:B------:R-:W-:Y:S02]  /*4d50*/  FMUL.FTZ R99, R99, R79 ;  /* 0x0000004f63637220 */ /* 0x000fe40000410000 */
[C---:B------:R-:W-:Y:S01]  /*4d60*/  FMUL.FTZ R79, R124.reuse, R137 ;  /* 0x000000897c4f7220 */ /* 0x040fe20000410000 */
[----:B------:R-:W-:Y:S01]  /*4d70*/  PRMT R137, RZ, 0x5410, R64 ;  /* 0x00005410ff897816 */ /* 0x000fe20000000040 */
[-C--:B------:R-:W-:Y:S02]  /*4d80*/  FFMA.FTZ R124, R124, R165.reuse, R123 ;  /* 0x000000a57c7c7223 */ /* 0x080fe4000001007b */
[----:B------:R-:W-:-:S02]  /*4d90*/  FMUL.FTZ R123, R142, R165 ;  /* 0x000000a58e7b7220 */ /* 0x000fc40000410000 */
[----:B------:R-:W-:Y:S02]  /*4da0*/  FFMA.FTZ R79, R142, R99, R79 ;  /* 0x000000638e4f7223 */ /* 0x000fe4000001004f */
[----:B------:R-:W-:Y:S02]  /*4db0*/  FMUL.FTZ R142, R28, R137 ;  /* 0x000000891c8e7220 */ /* 0x000fe40000410000 */
[----:B------:R-:W-:Y:S02]  /*4dc0*/  FMUL.FTZ R165, R27, R84 ;  /* 0x000000541ba57220 */ /* 0x000fe40000410000 */
[C---:B------:R-:W-:Y:S02]  /*4dd0*/  FFMA.FTZ R125, R100.reuse, -R142, R125 ;  /* 0x8000008e647d7223 */ /* 0x040fe4000001007d */
[----:B------:R-:W-:Y:S02]  /*4de0*/  FMUL.FTZ R142, R83, UR42 ;  /* 0x0000002a538e7c20 */ /* 0x000fe40008410000 */
[----:B------:R-:W-:-:S02]  /*4df0*/  FMUL.FTZ R100, R100, R83 ;  /* 0x0000005364647220 */ /* 0x000fc40000410000 */
[C---:B------:R-:W-:Y:S01]  /*4e00*/  FMUL.FTZ R83, R125.reuse, R142 ;  /* 0x0000008e7d537220 */ /* 0x040fe20000410000 */
[----:B------:R-:W-:Y:S01]  /*4e10*/  PRMT R142, RZ, 0x5410, R63 ;  /* 0x00005410ff8e7816 */ /* 0x000fe2000000003f */
[-C--:B------:R-:W-:Y:S02]  /*4e20*/  FFMA.FTZ R124, R125, R154.reuse, R124 ;  /* 0x0000009a7d7c7223 */ /* 0x080fe4000001007c */
[C---:B------:R-:W-:Y:S02]  /*4e30*/  FMUL.FTZ R125, R137.reuse, R154 ;  /* 0x0000009a897d7220 */ /* 0x040fe40000410000 */
[----:B------:R-:W-:Y:S02]  /*4e40*/  FFMA.FTZ R83, R137, R100, R83 ;  /* 0x0000006489537223 */ /* 0x000fe40000010053 */
[----:B------:R-:W-:Y:S02]  /*4e50*/  FMUL.FTZ R137, R27, R142 ;  /* 0x0000008e1b897220 */ /* 0x000fe40000410000 */
[----:B------:R-:W-:-:S02]  /*4e60*/  FMUL.FTZ R154, R26, R85 ;  /* 0x000000551a9a7220 */ /* 0x000fc40000410000 */
[C---:B------:R-:W-:Y:S02]  /*4e70*/  FFMA.FTZ R137, R101.reuse, -R137, R126 ;  /* 0x8000008965897223 */ /* 0x040fe4000001007e */
[----:B------:R-:W-:Y:S02]  /*4e80*/  FMUL.FTZ R126, R84, UR42 ;  /* 0x0000002a547e7c20 */ /* 0x000fe40008410000 */
[----:B------:R-:W-:Y:S02]  /*4e90*/  FMUL.FTZ R101, R101, R84 ;  /* 0x0000005465657220 */ /* 0x000fe40000410000 */
[C---:B------:R-:W-:Y:S02]  /*4ea0*/  FMUL.FTZ R84, R137.reuse, R126 ;  /* 0x0000007e89547220 */ /* 0x040fe40000410000 */
[-C--:B------:R-:W-:Y:S02]  /*4eb0*/  FFMA.FTZ R124, R137, R165.reuse, R124 ;  /* 0x000000a5897c7223 */ /* 0x080fe4000001007c */
[C---:B------:R-:W-:Y:S01]  /*4ec0*/  FMUL.FTZ R126, R142.reuse, R165 ;  /* 0x000000a58e7e7220 */ /* 0x040fe20000410000 */
[----:B------:R-:W-:Y:S01]  /*4ed0*/  PRMT R165, RZ, 0x5410, R62 ;  /* 0x00005410ffa57816 */ /* 0x000fe2000000003e */
[----:B------:R-:W-:-:S02]  /*4ee0*/  FFMA.FTZ R84, R142, R101, R84 ;  /* 0x000000658e547223 */ /* 0x000fc40000010054 */
[----:B------:R-:W-:Y:S02]  /*4ef0*/  FMUL.FTZ R142, R85, UR42 ;  /* 0x0000002a558e7c20 */ /* 0x000fe40008410000 */
[----:B------:R-:W-:Y:S02]  /*4f00*/  FMUL.FTZ R137, R26, R165 ;  /* 0x000000a51a897220 */ /* 0x000fe40000410000 */
[----:B------:R-:W-:Y:S02]  /*4f10*/  FMUL.FTZ R43, R75, R43 ;  /* 0x0000002b4b2b7220 */ /* 0x000fe40000410000 */
[C---:B------:R-:W-:Y:S02]  /*4f20*/  FFMA.FTZ R127, R102.reuse, -R137, R127 ;  /* 0x80000089667f7223 */ /* 0x040fe4000001007f */
[----:B------:R-:W-:Y:S02]  /*4f30*/  FMUL.FTZ R102, R102, R85 ;  /* 0x0000005566667220 */ /* 0x000fe40000410000 */
[C---:B------:R-:W-:Y:S01]  /*4f40*/  FMUL.FTZ R85, R127.reuse, R142 ;  /* 0x0000008e7f557220 */ /* 0x040fe20000410000 */
[----:B------:R-:W-:Y:S01]  /*4f50*/  PRMT R142, RZ, 0x5410, R61 ;  /* 0x00005410ff8e7816 */ /* 0x000fe2000000003d */
[----:B------:R-:W-:-:S02]  /*4f60*/  FFMA.FTZ R124, R127, R154, R124 ;  /* 0x0000009a7f7c7223 */ /* 0x000fc4000001007c */
[----:B------:R-:W-:Y:S02]  /*4f70*/  FMUL.FTZ R137, R165, R154 ;  /* 0x0000009aa5897220 */ /* 0x000fe40000410000 */
[----:B------:R-:W-:Y:S02]  /*4f80*/  FMUL.FTZ R127, R25, R142 ;  /* 0x0000008e197f7220 */ /* 0x000fe40000410000 */
[----:B------:R-:W-:Y:S02]  /*4f90*/  FFMA.FTZ R85, R165, R102, R85 ;  /* 0x00000066a5557223 */ /* 0x000fe40000010055 */
[----:B------:R-:W-:Y:S02]  /*4fa0*/  FFMA.FTZ R127, R103, -R127, R128 ;  /* 0x8000007f677f7223 */ /* 0x000fe40000010080 */
[----:B------:R-:W-:Y:S02]  /*4fb0*/  FMUL.FTZ R128, R86, UR42 ;  /* 0x0000002a56807c20 */ /* 0x000fe40008410000 */
[----:B------:R-:W-:-:S02]  /*4fc0*/  FMUL.FTZ R165, R25, R86 ;  /* 0x0000005619a57220 */ /* 0x000fc40000410000 */
[----:B------:R-:W-:Y:S02]  /*4fd0*/  FMUL.FTZ R103, R103, R86 ;  /* 0x0000005667677220 */ /* 0x000fe40000410000 */
[C---:B------:R-:W-:Y:S02]  /*4fe0*/  FMUL.FTZ R86, R127.reuse, R128 ;  /* 0x000000807f567220 */ /* 0x040fe40000410000 */
[-C--:B------:R-:W-:Y:S01]  /*4ff0*/  FFMA.FTZ R124, R127, R165.reuse, R124 ;  /* 0x000000a57f7c7223 */ /* 0x080fe2000001007c */
[----:B------:R-:W-:Y:S01]  /*5000*/  PRMT R127, RZ, 0x5410, R60 ;  /* 0x00005410ff7f7816 */ /* 0x000fe2000000003c */
[C---:B------:R-:W-:Y:S02]  /*5010*/  FMUL.FTZ R128, R142.reuse, R165 ;  /* 0x000000a58e807220 */ /* 0x040fe40000410000 */
[----:B------:R-:W-:Y:S02]  /*5020*/  FFMA.FTZ R86, R142, R103, R86 ;  /* 0x000000678e567223 */ /* 0x000fe40000010056 */
[----:B------:R-:W-:-:S02]  /*5030*/  FMUL.FTZ R142, R24, R127 ;  /* 0x0000007f188e7220 */ /* 0x000fc40000410000 */
[-C--:B------:R-:W-:Y:S02]  /*5040*/  FMUL.FTZ R154, R24, R87.reuse ;  /* 0x00000057189a7220 */ /* 0x080fe40000410000 */
[C---:B------:R-:W-:Y:S02]  /*5050*/  FFMA.FTZ R129, R104.reuse, -R142, R129 ;  /* 0x8000008e68817223 */ /* 0x040fe40000010081 */
[----:B------:R-:W-:Y:S02]  /*5060*/  FMUL.FTZ R142, R87, UR42 ;  /* 0x0000002a578e7c20 */ /* 0x000fe40008410000 */
[----:B------:R-:W-:Y:S02]  /*5070*/  FMUL.FTZ R104, R104, R87 ;  /* 0x0000005768687220 */ /* 0x000fe40000410000 */
[C---:B------:R-:W-:Y:S02]  /*5080*/  FMUL.FTZ R87, R129.reuse, R142 ;  /* 0x0000008e81577220 */ /* 0x040fe40000410000 */
[----:B------:R-:W-:-:S02]  /*5090*/  FFMA.FTZ R142, R129, R154, R124 ;  /* 0x0000009a818e7223 */ /* 0x000fc4000001007c */
[C---:B------:R-:W-:Y:S01]  /*50a0*/  FMUL.FTZ R129, R127.reuse, R154 ;  /* 0x0000009a7f817220 */ /* 0x040fe20000410000 */
[----:B------:R-:W-:Y:S01]  /*50b0*/  PRMT R154, RZ, 0x5410, R59 ;  /* 0x00005410ff9a7816 */ /* 0x000fe2000000003b */
[----:B------:R-:W-:Y:S02]  /*50c0*/  FFMA.FTZ R87, R127, R104, R87 ;  /* 0x000000687f577223 */ /* 0x000fe40000010057 */
[----:B------:R-:W-:Y:S02]  /*50d0*/  FFMA.FTZ R124, R39, R130, R88 ;  /* 0x00000082277c7223 */ /* 0x000fe40000010058 */
[----:B------:R-:W-:Y:S02]  /*50e0*/  FMUL.FTZ R127, R23, R154 ;  /* 0x0000009a177f7220 */ /* 0x000fe40000410000 */
[----:B------:R-:W-:Y:S02]  /*50f0*/  FMUL.FTZ R88, R90, UR42 ;  /* 0x0000002a5a587c20 */ /* 0x000fe40008410000 */
[----:B------:R-:W-:-:S02]  /*5100*/  FFMA.FTZ R127, R105, -R127, R130 ;  /* 0x8000007f697f7223 */ /* 0x000fc40000010082 */
[----:B------:R-:W-:Y:S02]  /*5110*/  FMUL.FTZ R165, R23, R90 ;  /* 0x0000005a17a57220 */ /* 0x000fe40000410000 */
[C---:B------:R-:W-:Y:S02]  /*5120*/  FMUL.FTZ R88, R127.reuse, R88 ;  /* 0x000000587f587220 */ /* 0x040fe40000410000 */
[----:B------:R-:W-:Y:S01]  /*5130*/  FFMA.FTZ R142, R127, R165, R142 ;  /* 0x000000a57f8e7223 */ /* 0x000fe2000001008e */
[----:B------:R-:W-:Y:S01]  /*5140*/  PRMT R127, RZ, 0x5410, R58 ;  /* 0x00005410ff7f7816 */ /* 0x000fe2000000003a */
[----:B------:R-:W-:Y:S02]  /*5150*/  FMUL.FTZ R105, R105, R90 ;  /* 0x0000005a69697220 */ /* 0x000fe40000410000 */
[----:B------:R-:W-:Y:S02]  /*5160*/  FFMA.FTZ R124, R38, R131, R124 ;  /* 0x00000083267c7223 */ /* 0x000fe4000001007c */
[----:B------:R-:W-:-:S02]  /*5170*/  FMUL.FTZ R90, R22, R127 ;  /* 0x0000007f165a7220 */ /* 0x000fc40000410000 */
[----:B------:R-:W-:Y:S02]  /*5180*/  FMUL.FTZ R130, R154, R165 ;  /* 0x000000a59a827220 */ /* 0x000fe40000410000 */
[----:B------:R-:W-:Y:S02]  /*5190*/  FFMA.FTZ R131, R106, -R90, R131 ;  /* 0x8000005a6a837223 */ /* 0x000fe40000010083 */
[----:B------:R-:W-:Y:S02]  /*51a0*/  FMUL.FTZ R90, R91, UR42 ;  /* 0x0000002a5b5a7c20 */ /* 0x000fe40008410000 */
[----:B------:R-:W-:Y:S02]  /*51b0*/  FFMA.FTZ R88, R154, R105, R88 ;  /* 0x000000699a587223 */ /* 0x000fe40000010058 */
[-C--:B------:R-:W-:Y:S02]  /*51c0*/  FMUL.FTZ R154, R22, R91.reuse ;  /* 0x0000005b169a7220 */ /* 0x080fe40000410000 */
[----:B------:R-:W-:-:S02]  /*51d0*/  FMUL.FTZ R106, R106, R91 ;  /* 0x0000005b6a6a7220 */ /* 0x000fc40000410000 */
[C---:B------:R-:W-:Y:S02]  /*51e0*/  FMUL.FTZ R90, R131.reuse, R90 ;  /* 0x0000005a835a7220 */ /* 0x040fe40000410000 */
[-C--:B------:R-:W-:Y:S02]  /*51f0*/  FFMA.FTZ R142, R131, R154.reuse, R142 ;  /* 0x0000009a838e7223 */ /* 0x080fe4000001008e */
[C---:B------:R-:W-:Y:S02]  /*5200*/  FMUL.FTZ R131, R127.reuse, R154 ;  /* 0x0000009a7f837220 */ /* 0x040fe40000410000 */
[----:B------:R-:W-:Y:S01]  /*5210*/  FFMA.FTZ R90, R127, R106, R90 ;  /* 0x0000006a7f5a7223 */ /* 0x000fe2000001005a */
[----:B------:R-:W-:Y:S01]  /*5220*/  PRMT R127, RZ, 0x5410, R57 ;  /* 0x00005410ff7f7816 */ /* 0x000fe20000000039 */
[----:B------:R-:W-:Y:S02]  /*5230*/  FFMA.FTZ R91, R37, R132, R124 ;  /* 0x00000084255b7223 */ /* 0x000fe4000001007c */
[----:B------:R-:W-:-:S02]  /*5240*/  FMUL.FTZ R124, R107, R92 ;  /* 0x0000005c6b7c7220 */ /* 0x000fc40000410000 */
[C---:B------:R-:W-:Y:S02]  /*5250*/  FMUL.FTZ R165, R21.reuse, R127 ;  /* 0x0000007f15a57220 */ /* 0x040fe40000410000 */
[----:B------:R-:W-:Y:S02]  /*5260*/  FMUL.FTZ R154, R21, R92 ;  /* 0x0000005c159a7220 */ /* 0x000fe40000410000 */
[----:B------:R-:W-:Y:S01]  /*5270*/  FFMA.FTZ R165, R107, -R165, R132 ;  /* 0x800000a56ba57223 */ /* 0x000fe20000010084 */
[----:B------:R-:W-:Y:S01]  /*5280*/  PRMT R107, RZ, 0x5410, R56 ;  /* 0x00005410ff6b7816 */ /* 0x000fe20000000038 */
[----:B------:R-:W-:Y:S02]  /*5290*/  FMUL.FTZ R132, R92, UR42 ;  /* 0x0000002a5c847c20 */ /* 0x000fe40008410000 */
[C---:B------:R-:W-:Y:S02]  /*52a0*/  FFMA.FTZ R142, R165.reuse, R154, R142 ;  /* 0x0000009aa58e7223 */ /* 0x040fe4000001008e */
[----:B------:R-:W-:-:S02]  /*52b0*/  FMUL.FTZ R92, R165, R132 ;  /* 0x00000084a55c7220 */ /* 0x000fc40000410000 */
[C---:B------:R-:W-:Y:S02]  /*52c0*/  FMUL.FTZ R132, R127.reuse, R154 ;  /* 0x0000009a7f847220 */ /* 0x040fe40000410000 */
[----:B------:R-:W-:Y:S02]  /*52d0*/  FFMA.FTZ R92, R127, R124, R92 ;  /* 0x0000007c7f5c7223 */ /* 0x000fe4000001005c */
[----:B------:R-:W-:Y:S02]  /*52e0*/  FMUL.FTZ R127, R20, R107 ;  /* 0x0000006b147f7220 */ /* 0x000fe40000410000 */
[----:B------:R-:W-:Y:S02]  /*52f0*/  FMUL.FTZ R154, R93, UR42 ;  /* 0x0000002a5d9a7c20 */ /* 0x000fe40008410000 */
[C---:B------:R-:W-:Y:S02]  /*5300*/  FFMA.FTZ R127, R108.reuse, -R127, R133 ;  /* 0x8000007f6c7f7223 */ /* 0x040fe40000010085 */
[----:B------:R-:W-:-:S02]  /*5310*/  FMUL.FTZ R108, R108, R93 ;  /* 0x0000005d6c6c7220 */ /* 0x000fc40000410000 */
[C---:B------:R-:W-:Y:S02]  /*5320*/  FMUL.FTZ R154, R127.reuse, R154 ;  /* 0x0000009a7f9a7220 */ /* 0x040fe40000410000 */
[----:B------:R-:W-:Y:S01]  /*5330*/  FFMA.FTZ R127, R127, R162, R142 ;  /* 0x000000a27f7f7223 */ /* 0x000fe2000001008e */
[----:B------:R-:W-:Y:S01]  /*5340*/  PRMT R142, RZ, 0x5410, R55 ;  /* 0x00005410ff8e7816 */ /* 0x000fe20000000037 */
[----:B------:R-:W-:Y:S02]  /*5350*/  FFMA.FTZ R91, R36, R133, R91 ;  /* 0x00000085245b7223 */ /* 0x000fe4000001005b */
[C---:B------:R-:W-:Y:S02]  /*5360*/  FFMA.FTZ R93, R107.reuse, R108, R154 ;  /* 0x0000006c6b5d7223 */ /* 0x040fe4000001009a */
[----:B------:R-:W-:Y:S02]  /*5370*/  FMUL.FTZ R133, R107, R162 ;  /* 0x000000a26b857220 */ /* 0x000fe40000410000 */
[----:B------:R-:W-:-:S02]  /*5380*/  FMUL.FTZ R107, R19, R142 ;  /* 0x0000008e136b7220 */ /* 0x000fc40000410000 */
[----:B------:R-:W-:Y:S02]  /*5390*/  FFMA.FTZ R113, R20, R108, R113 ;  /* 0x0000006c14717223 */ /* 0x000fe40000010071 */
[----:B------:R-:W-:Y:S02]  /*53a0*/  FFMA.FTZ R108, R35, R134, R91 ;  /* 0x00000086236c7223 */ /* 0x000fe4000001005b */
[C---:B------:R-:W-:Y:S02]  /*53b0*/  FFMA.FTZ R134, R109.reuse, -R107, R134 ;  /* 0x8000006b6d867223 */ /* 0x040fe40000010086 */
[----:B------:R-:W-:Y:S02]  /*53c0*/  FMUL.FTZ R91, R94, UR42 ;  /* 0x0000002a5e5b7c20 */ /* 0x000fe40008410000 */
[----:B------:R-:W-:Y:S02]  /*53d0*/  FMUL.FTZ R107, R109, R94 ;  /* 0x0000005e6d6b7220 */ /* 0x000fe40000410000 */
[----:B------:R-:W-:-:S02]  /*53e0*/  FMUL.FTZ R91, R134, R91 ;  /* 0x0000005b865b7220 */ /* 0x000fc40000410000 */
[-C--:B------:R-:W-:Y:S02]  /*53f0*/  FFMA.FTZ R112, R19, R107.reuse, R112 ;  /* 0x0000006b13707223 */ /* 0x080fe40000010070 */
[----:B------:R-:W-:Y:S01]  /*5400*/  FFMA.FTZ R107, R142, R107, R91 ;  /* 0x0000006b8e6b7223 */ /* 0x000fe2000001005b */
[----:B------:R-:W-:Y:S01]  /*5410*/  PRMT R91, RZ, 0x5410, R54 ;  /* 0x00005410ff5b7816 */ /* 0x000fe20000000036 */
[----:B------:R-:W-:Y:S02]  /*5420*/  FMUL.FTZ R154, R111, UR42 ;  /* 0x0000002a6f9a7c20 */ /* 0x000fe40008410000 */
[C---:B------:R-:W-:Y:S02]  /*5430*/  FMUL.FTZ R162, R18.reuse, R111 ;  /* 0x0000006f12a27220 */ /* 0x040fe40000410000 */
[----:B------:R-:W-:Y:S02]  /*5440*/  FMUL.FTZ R109, R18, R91 ;  /* 0x0000005b126d7220 */ /* 0x000fe40000410000 */
[----:B------:R-:W-:-:S02]  /*5450*/  FMUL.FTZ R165, R81, R40 ;  /* 0x0000002851a57220 */ /* 0x000fc40000410000 */
[C---:B------:R-:W-:Y:S02]  /*5460*/  FFMA.FTZ R109, R110.reuse, -R109, R135 ;  /* 0x8000006d6e6d7223 */ /* 0x040fe40000010087 */
[----:B------:R-:W-:Y:S02]  /*5470*/  FMUL.FTZ R110, R110, R111 ;  /* 0x0000006f6e6e7220 */ /* 0x000fe40000410000 */
[----:B------:R-:W-:Y:S02]  /*5480*/  FMUL.FTZ R154, R109, R154 ;  /* 0x0000009a6d9a7220 */ /* 0x000fe40000410000 */
[-C--:B------:R-:W-:Y:S02]  /*5490*/  FFMA.FTZ R17, R18, R110.reuse, R17 ;  /* 0x0000006e12117223 */ /* 0x080fe40000010011 */
[C---:B------:R-:W-:Y:S02]  /*54a0*/  FFMA.FTZ R110, R91.reuse, R110, R154 ;  /* 0x0000006e5b6e7223 */ /* 0x040fe4000001009a */
[----:B------:R-:W-:-:S02]  /*54b0*/  FMUL.FTZ R111, R91, R162 ;  /* 0x000000a25b6f7220 */ /* 0x000fc40000410000 */
[----:B------:R-:W-:Y:S02]  /*54c0*/  IMAD.SHL.U32 R91, R71, 0x10, RZ ;  /* 0x00000010475b7824 */ /* 0x000fe400078e00ff */
[----:B------:R-:W-:Y:S02]  /*54d0*/  FMUL.FTZ R109, R109, R162 ;  /* 0x000000a26d6d7220 */ /* 0x000fe40000410000 */
[----:B------:R-:W-:Y:S01]  /*54e0*/  FFMA.FTZ R89, R75, R98, R89 ;  /* 0x000000624b597223 */ /* 0x000fe20000010059 */
[C---:B------:R-:W-:Y:S01]  /*54f0*/  IADD3 R40, R91.reuse, 0x1, RZ ;  /* 0x000000015b287810 */ /* 0x040fe20007ffe0ff */
[----:B------:R-:W-:Y:S01]  /*5500*/  FMUL.FTZ R96, R96, R74 ;  /* 0x0000004a60607220 */ /* 0x000fe20000410000 */
[CC--:B------:R-:W-:Y:S02]  /*5510*/  LEA.HI.SX32 R154, R91.reuse, R91.reuse, 0x1b ;  /* 0x0000005b5b9a7211 */ /* 0x0c0fe400078fdaff */
[-C--:B------:R-:W-:Y:S02]  /*5520*/  LEA.HI.SX32 R40, R40, R91.reuse, 0x1b ;  /* 0x0000005b28287211 */ /* 0x080fe400078fdaff */
[----:B------:R-:W-:Y:S01]  /*5530*/  IADD3 R162, R91, 0x2, RZ ;  /* 0x000000025ba27810 */ /* 0x000fe20007ffe0ff */
[----:B------:R0:W-:Y:S03]  /*5540*/  STS [R154.X4+0x1090], R165 ;  /* 0x001090a59a007388 */ /* 0x0001e60000004800 */
[----:B------:R-:W-:Y:S01]  /*5550*/  LEA.HI.SX32 R162, R162, R91, 0x1b ;  /* 0x0000005ba2a27211 */ /* 0x000fe200078fdaff */
[----:B------:R1:W-:Y:S04]  /*5560*/  STS [R40.X4+0x1094], R42 ;  /* 0x0010942a28007388 */ /* 0x0003e80000004800 */
[----:B------:R2:W-:Y:S01]  /*5570*/  STS [R162.X4+0x1098], R41 ;  /* 0x00109829a2007388 */ /* 0x0005e20000004800 */
[----:B0-----:R-:W-:-:S02]  /*5580*/  MOV R165, UR12 ;  /* 0x0000000c00a57c02 */ /* 0x001fc40008000f00 */
[----:B-1----:R-:W-:-:S04]  /*5590*/  IADD3 R40, R91, 0x3, RZ ;  /* 0x000000035b287810 */ /* 0x002fc80007ffe0ff */
[----:B------:R-:W-:Y:S01]  /*55a0*/  LEA.HI.SX32 R42, R40, R91, 0x1b ;  /* 0x0000005b282a7211 */ /* 0x000fe200078fdaff */
[----:B------:R-:W-:Y:S02]  /*55b0*/  IMAD.MOV.U32 R40, RZ, RZ, R71 ;  /* 0x000000ffff287224 */ /* 0x000fe400078e0047 */
[----:B--2---:R-:W-:Y:S02]  /*55c0*/  IMAD.MOV.U32 R41, RZ, RZ, RZ ;  /* 0x000000ffff297224 */ /* 0x004fe400078e00ff */
[----:B------:R0:W-:Y:S02]  /*55d0*/  STS [R42.X4+0x109c], R43 ;  /* 0x00109c2b2a007388 */ /* 0x0001e40000004800 */
[----:B------:R-:W-:Y:S02]  /*55e0*/  IMAD.WIDE.U32 R40, R165, c[0x0][0x298], R40 ;  /* 0x0000a600a5287a25 */ /* 0x000fe400078e0028 */
[----:B------:R1:W-:Y:S03]  /*55f0*/  STS [R154.X4+0x10a4], R125 ;  /* 0x0010a47d9a007388 */ /* 0x0003e60000004800 */
[----:B------:R-:W-:Y:S01]  /*5600*/  IADD3 R41, R41, UR36, RZ ;  /* 0x0000002429297c10 */ /* 0x000fe2000fffe0ff */
[----:B------:R-:W-:Y:S01]  /*5610*/  ULDC.64 UR36, c[0x0][0x2a0] ;  /* 0x0000a80000247ab9 */ /* 0x000fe20000000a00 */
[----:B------:R2:W-:Y:S01]  /*5620*/  STS [R154.X4+0x10a8], R126 ;  /* 0x0010a87e9a007388 */ /* 0x0005e20000004800 */
[----:B0-----:R-:W-:Y:S01]  /*5630*/  MOV R43, UR15 ;  /* 0x0000000f002b7c02 */ /* 0x001fe20008000f00 */
[----:B------:R-:W-:-:S02]  /*5640*/  UIMAD UR36, UR16, UR36, URZ ;  /* 0x00000024102472a4 */ /* 0x000fc4000f8e023f */
[----:B------:R0:W-:Y:S01]  /*5650*/  STS [R154.X4+0x10b4], R129 ;  /* 0x0010b4819a007388 */ /* 0x0001e20000004800 */
[----:B-1----:R-:W-:Y:S01]  /*5660*/  FMUL.FTZ R125, R19, R94 ;  /* 0x0000005e137d7220 */ /* 0x002fe20000410000 */
[----:B------:R-:W-:Y:S01]  /*5670*/  UIMAD UR36, UR15, UR37, UR36 ;  /* 0x000000250f2472a4 */ /* 0x000fe2000f8e0224 */
[----:B------:R-:W-:Y:S01]  /*5680*/  IMAD.WIDE.U32 R40, R43, c[0x0][0x2a0], R40 ;  /* 0x0000a8002b287a25 */ /* 0x000fe200078e0028 */
[----:B------:R1:W-:Y:S03]  /*5690*/  STS [R154.X4+0x10a0], R123 ;  /* 0x0010a07b9a007388 */ /* 0x0003e60000004800 */
[----:B------:R-:W-:Y:S01]  /*56a0*/  IMAD.U32 R94, RZ, RZ, UR26 ;  /* 0x0000001aff5e7e24 */ /* 0x000fe2000f8e00ff */
[----:B------:R-:W-:Y:S01]  /*56b0*/  IADD3 R42, P0, R40, UR26, RZ ;  /* 0x0000001a282a7c10 */ /* 0x000fe2000ff1e0ff */
[----:B--2---:R-:W-:Y:S01]  /*56c0*/  IMAD.U32 R126, RZ, RZ, UR26 ;  /* 0x0000001aff7e7e24 */ /* 0x004fe2000f8e00ff */
[----:B0-----:R-:W-:Y:S01]  /*56d0*/  IADD3 R129, R41, UR36, RZ ;  /* 0x0000002429817c10 */ /* 0x001fe2000fffe0ff */
[----:B------:R-:W-:Y:S01]  /*56e0*/  STS [R154.X4+0x10ac], R137 ;  /* 0x0010ac899a007388 */ /* 0x000fe20000004800 */
[----:B------:R-:W-:-:S02]  /*56f0*/  IADD3 R94, -R94, c[0x0][0x168], -R71 ;  /* 0x00005a005e5e7a10 */ /* 0x000fc40007ffe947 */
[----:B------:R-:W-:Y:S01]  /*5700*/  LEA.HI.X.SX32 R43, R126, R129, 0x1, P0 ;  /* 0x000000817e2b7211 */ /* 0x000fe200000f0eff */
[----:B-1----:R-:W-:Y:S01]  /*5710*/  FMUL.FTZ R123, R142, R125 ;  /* 0x0000007d8e7b7220 */ /* 0x002fe20000410000 */
[----:B------:R-:W-:Y:S01]  /*5720*/  ISETP.GE.AND P0, PT, R94, 0x1, PT ;  /* 0x000000015e00780c */ /* 0x000fe20003f06270 */
[----:B------:R-:W-:Y:S04]  /*5730*/  STS [R154.X4+0x10b0], R128 ;  /* 0x0010b0809a007388 */ /* 0x000fe80000004800 */
[----:B------:R-:W-:Y:S04]  /*5740*/  STS [R154.X4+0x10b8], R130 ;  /* 0x0010b8829a007388 */ /* 0x000fe80000004800 */
[----:B------:R-:W-:Y:S04]  /*5750*/  STS [R154.X4+0x10bc], R131 ;  /* 0x0010bc839a007388 */ /* 0x000fe80000004800 */
[----:B------:R-:W-:Y:S04]  /*5760*/  STS [R154.X4+0x10c0], R132 ;  /* 0x0010c0849a007388 */ /* 0x000fe80000004800 */
[----:B------:R-:W-:Y:S04]  /*5770*/  STS [R154.X4+0x10c4], R133 ;  /* 0x0010c4859a007388 */ /* 0x000fe80000004800 */
[----:B------:R0:W-:Y:S04]  /*5780*/  STS [R154.X4+0x10c8], R123 ;  /* 0x0010c87b9a007388 */ /* 0x0001e80000004800 */
[----:B------:R1:W-:Y:S01]  /*5790*/  STS [R154.X4+0x10cc], R111 ;  /* 0x0010cc6f9a007388 */ /* 0x0003e20000004800 */
[----:B0-----:R-:W-:-:S02]  /*57a0*/  FMUL.FTZ R123, R77, UR42 ;  /* 0x0000002a4d7b7c20 */ /* 0x001fc40008410000 */
[----:B-1----:R-:W-:Y:S01]  /*57b0*/  FMUL.FTZ R111, R74, UR42 ;  /* 0x0000002a4a6f7c20 */ /* 0x002fe20008410000 */
[----:B------:R-:W-:Y:S06]  /*57c0*/  BAR.SYNC.DEFER_BLOCKING 0x0 ;  /* 0x0000000000007b1d */ /* 0x000fec0000010000 */
[----:B------:R-:W-:Y:S05]  /*57d0*/  @!P0 BRA `(.L_x_578) ;  /* 0x000000b000008947 */ /* 0x000fea0003800000 */
[----:B------:R-:W-:Y:S01]  /*57e0*/  LEA.HI.SX32 R126, R71, R71, 0x1b ;  /* 0x00000047477e7211 */ /* 0x000fe200078fdaff */
[----:B------:R-:W-:Y:S01]  /*57f0*/  ULDC.64 UR36, c[0x0][0x2b0] ;  /* 0x0000ac0000247ab9 */ /* 0x000fe20000000a00 */
[----:B------:R-:W-:Y:S01]  /*5800*/  MOV R75, UR7 ;  /* 0x00000007004b7c02 */ /* 0x000fe20008000f00 */
[----:B------:R-:W-:-:S02]  /*5810*/  UIMAD UR36, UR40, UR36, URZ ;  /* 0x00000024282472a4 */ /* 0x000fc4000f8e023f */
[----:B------:R-:W0:Y:S02]  /*5820*/  LDS R131, [R126.X4+0x1090] ;  /* 0x001090007e837984 */ /* 0x000e240000004800 */
[----:B------:R-:W-:Y:S01]  /*5830*/  UIMAD UR36, UR7, UR37, UR36 ;  /* 0x00000025072472a4 */ /* 0x000fe2000f8e0224 */
[----:B------:R-:W-:-:S05]  /*5840*/  IMAD.WIDE.U32 R42, R75, c[0x0][0x2b0], R42 ;  /* 0x0000ac004b2a7a25 */ /* 0x000fca00078e002a */
[----:B------:R-:W-:Y:S02]  /*5850*/  LEA R74, P0, R42, c[0x0][0x318], 0x2 ;  /* 0x0000c6002a4a7a11 */ /* 0x000fe400078010ff */
[----:B------:R-:W-:-:S04]  /*5860*/  IADD3 R43, R43, UR36, RZ ;  /* 0x000000242b2b7c10 */ /* 0x000fc8000fffe0ff */
[----:B------:R-:W-:-:S05]  /*5870*/  LEA.HI.X R75, R42, c[0x0][0x31c], R43, 0x2, P0 ;  /* 0x0000c7002a4b7a11 */ /* 0x000fca00000f142b */
[----:B0-----:R0:W-:Y:S02]  /*5880*/  RED.E.ADD.F32.FTZ.RN.STRONG.GPU [R74.64], R131 ;  /* 0x000000834a00798e */ /* 0x0011e4000c10e79c */
.L_x_578:
[----:B------:R-:W-:Y:S05]  /*5890*/  BSYNC B0 ;  /* 0x0000000000007941 */ /* 0x000fea0003800000 */
.L_x_577:
[----:B------:R-:W-:Y:S01]  /*58a0*/  UIMAD UR40, UR6, -0x800, UR14 ;  /* 0xfffff800062878a4 */ /* 0x000fe2000f8e020e */
[----:B------:R-:W-:Y:S01]  /*58b0*/  LEA R42, P0, R40, c[0x0][0x318], 0x2 ;  /* 0x0000c600282a7a11 */ /* 0x000fe200078010ff */
[----:B------:R-:W-:Y:S01]  /*58c0*/  FFMA.FTZ R134, R134, R125, R127 ;  /* 0x0000007d86867223 */ /* 0x000fe2000001007f */
[----:B0-----:R-:W-:Y:S01]  /*58d0*/  IADD3 R74, R71, 0x80, RZ ;  /* 0x00000080474a7810 */ /* 0x001fe20007ffe0ff */
[----:B------:R-:W-:Y:S01]  /*58e0*/  USHF.R.S32.HI UR41, URZ, 0x1f, UR40 ;  /* 0x0000001f3f297899 */ /* 0x000fe20008011428 */
[----:B------:R-:W-:Y:S01]  /*58f0*/  LEA.HI.X R43, R40, c[0x0][0x31c], R129, 0x2, P0 ;  /* 0x0000c700282b7a11 */ /* 0x000fe200000f1481 */
[----:B------:R-:W-:Y:S01]  /*5900*/  IMAD.U32 R41, RZ, RZ, UR40 ;  /* 0x00000028ff297e24 */ /* 0x000fe2000f8e00ff */
[----:B------:R-:W-:Y:S01]  /*5910*/  USHF.L.U32 UR39, UR8, 0x2, URZ ;  /* 0x0000000208277899 */ /* 0x000fe2000800063f */
[----:B------:R-:W-:Y:S01]  /*5920*/  IMAD.U32 R75, RZ, RZ, UR40 ;  /* 0x00000028ff4b7e24 */ /* 0x000fe2000f8e00ff */
[----:B------:R-:W-:Y:S01]  /*5930*/  USHF.L.U64.HI UR38, UR8, 0x2, UR9 ;  /* 0x0000000208267899 */ /* 0x000fe20008010209 */
[----:B------:R-:W-:Y:S01]  /*5940*/  BSSY B0, `(.L_x_579) ;  /* 0x000001b000007945 */ /* 0x000fe20003800000 */
[----:B------:R-:W-:Y:S01]  /*5950*/  LEA R40, P0, R41, R42, 0x2 ;  /* 0x0000002a29287211 */ /* 0x000fe200078010ff */
[----:B------:R-:W-:Y:S01]  /*5960*/  ULDC.64 UR36, c[0x0][0x2b0] ;  /* 0x0000ac0000247ab9 */ /* 0x000fe20000000a00 */
[----:B------:R-:W-:Y:S01]  /*5970*/  MOV R41, UR41 ;  /* 0x0000002900297c02 */ /* 0x000fe20008000f00 */
[----:B------:R-:W-:Y:S01]  /*5980*/  UIMAD UR36, UR38, UR36, URZ ;  /* 0x00000024262472a4 */ /* 0x000fe2000f8e023f */
[----:B------:R-:W-:-:S02]  /*5990*/  IMAD.U32 R129, RZ, RZ, UR39 ;  /* 0x00000027ff817e24 */ /* 0x000fc4000f8e00ff */
[----:B------:R-:W-:Y:S01]  /*59a0*/  LEA.HI.X R41, R75, R43, R41, 0x2, P0 ;  /* 0x0000002b4b297211 */ /* 0x000fe200000f1429 */
[----:B------:R-:W-:Y:S01]  /*59b0*/  FMUL.FTZ R75, R34, R135 ;  /* 0x00000087224b7220 */ /* 0x000fe20000410000 */
[----:B------:R-:W-:Y:S01]  /*59c0*/  ISETP.GE.AND P0, PT, R94, 0x81, PT ;  /* 0x000000815e00780c */ /* 0x000fe20003f06270 */
[----:B------:R-:W-:Y:S01]  /*59d0*/  UIMAD UR36, UR39, UR37, UR36 ;  /* 0x00000025272472a4 */ /* 0x000fe2000f8e0224 */
[----:B------:R-:W-:Y:S01]  /*59e0*/  FADD.FTZ R16, R110, R16 ;  /* 0x000000106e107221 */ /* 0x000fe20000010000 */
[----:B------:R-:W-:Y:S01]  /*59f0*/  IADD3 R110, R71, 0x100, RZ ;  /* 0x00000100476e7810 */ /* 0x000fe20007ffe0ff */
[----:B------:R-:W-:Y:S01]  /*5a00*/  FADD.FTZ R75, R108, R75 ;  /* 0x0000004b6c4b7221 */ /* 0x000fe20000010000 */
[----:B------:R-:W-:Y:S01]  /*5a10*/  LEA.HI.SX32 R108, R74, R71, 0x1b ;  /* 0x000000474a6c7211 */ /* 0x000fe200078fdaff */
[----:B------:R-:W-:Y:S02]  /*5a20*/  FADD.FTZ R74, R134, R109 ;  /* 0x0000006d864a7221 */ /* 0x000fe40000010000 */
[----:B------:R-:W-:-:S02]  /*5a30*/  IMAD.WIDE.U32 R40, R129, c[0x0][0x2b0], R40 ;  /* 0x0000ac0081287a25 */ /* 0x000fc400078e0028 */
[----:B------:R0:W1:Y:S02]  /*5a40*/  LDS R109, [R108.X4+0x1290] ;  /* 0x001290006c6d7984 */ /* 0x0000640000004800 */
[----:B------:R-:W-:Y:S01]  /*5a50*/  FFMA.FTZ R114, R21, R124, R114 ;  /* 0x0000007c15727223 */ /* 0x000fe20000010072 */
[----:B------:R-:W-:Y:S02]  /*5a60*/  IADD3 R41, R41, UR36, RZ ;  /* 0x0000002429297c10 */ /* 0x000fe4000fffe0ff */
[----:B------:R-:W-:Y:S01]  /*5a70*/  IADD3 R124, R71, 0x180, RZ ;  /* 0x00000180477c7810 */ /* 0x000fe20007ffe0ff */
[----:B------:R-:W-:Y:S05]  /*5a80*/  @!P0 BRA `(.L_x_580) ;  /* 0x0000006000008947 */ /* 0x000fea0003800000 */
[----:B------:R-:W-:-:S04]  /*5a90*/  IMAD.U32 R125, RZ, RZ, UR40 ;  /* 0x00000028ff7d7e24 */ /* 0x000fc8000f8e00ff */
[----:B------:R-:W-:Y:S01]  /*5aa0*/  IMAD.WIDE R42, R125, 0x4, R42 ;  /* 0x000000047d2a7825 */ /* 0x000fe200078e022a */
[----:B------:R-:W-:-:S05]  /*5ab0*/  MOV R125, UR39 ;  /* 0x00000027007d7c02 */ /* 0x000fca0008000f00 */
[----:B------:R-:W-:-:S05]  /*5ac0*/  IMAD.WIDE.U32 R42, R125, c[0x0][0x2b0], R42 ;  /* 0x0000ac007d2a7a25 */ /* 0x000fca00078e002a */
[----:B------:R-:W-:-:S05]  /*5ad0*/  IADD3 R43, R43, UR36, RZ ;  /* 0x000000242b2b7c10 */ /* 0x000fca000fffe0ff */
[----:B-1----:R1:W-:Y:S02]  /*5ae0*/  RED.E.ADD.F32.FTZ.RN.STRONG.GPU [R42.64+-0x1e00], R109 ;  /* 0xffe2006d2a00798e */ /* 0x0023e4000c10e79c */
.L_x_580:
[----:B------:R-:W-:Y:S05]  /*5af0*/  BSYNC B0 ;  /* 0x0000000000007941 */ /* 0x000fea0003800000 */
.L_x_579:
[-C--:B------:R-:W-:Y:S01]  /*5b00*/  LEA.HI.SX32 R110, R110, R71.reuse, 0x1b ;  /* 0x000000476e6e7211 */ /* 0x080fe200078fdaff */
[----:B------:R-:W-:Y:S01]  /*5b10*/  BSSY B0, `(.L_x_581) ;  /* 0x000000d000007945 */ /* 0x000fe20003800000 */
[----:B------:R-:W-:Y:S02]  /*5b20*/  ISETP.GE.AND P6, PT, R94, 0x101, PT ;  /* 0x000001015e00780c */ /* 0x000fe40003fc6270 */
[----:B-1----:R-:W-:Y:S01]  /*5b30*/  IADD3 R42, R71, 0x200, RZ ;  /* 0x00000200472a7810 */ /* 0x002fe20007ffe0ff */
[----:B------:R1:W2:Y:S01]  /*5b40*/  LDS R43, [R110.X4+0x1490] ;  /* 0x001490006e2b7984 */ /* 0x0002a20000004800 */
        /* <DEDUP_REMOVED lines=8> */
[----:B-12---:R1:W-:Y:S02]  /*5bd0*/  RED.E.ADD.F32.FTZ.RN.STRONG.GPU [R40.64+-0x1c00], R43 ;  /* 0xffe4002b2800798e */ /* 0x0063e4000c10e79c */
.L_x_582:
[----:B-1----:R-:W-:Y:S05]  /*5be0*/  BSYNC B0 ;  /* 0x0000000000007941 */ /* 0x002fea0003800000 */
.L_x_581:
[----:B--2---:R1:W2:Y:S01]  /*5bf0*/  LDS R43, [R124.X4+0x1690] ;  /* 0x001690007c2b7984 */ /* 0x0042a20000004800 */
[----:B------:R-:W-:Y:S01]  /*5c00*/  BSSY B0, `(.L_x_583) ;  /* 0x0000005000007945 */ /* 0x000fe20003800000 */
[----:B0-----:R-:W-:Y:S02]  /*5c10*/  IADD3 R108, R71, 0x280, RZ ;  /* 0x00000280476c7810 */ /* 0x001fe40007ffe0ff */
[----:B------:R-:W-:Y:S01]  /*5c20*/  LEA.HI.SX32 R42, R42, R71, 0x1b ;  /* 0x000000472a2a7211 */ /* 0x000fe200078fdaff */
[----:B------:R-:W-:Y:S05]  /*5c30*/  @!P0 BRA `(.L_x_584) ;  /* 0x0000001000008947 */ /* 0x000fea0003800000 */
[----:B--2---:R0:W-:Y:S02]  /*5c40*/  RED.E.ADD.F32.FTZ.RN.STRONG.GPU [R40.64+-0x1a00], R43 ;  /* 0xffe6002b2800798e */ /* 0x0041e4000c10e79c */
.L_x_584:
[----:B------:R-:W-:Y:S05]  /*5c50*/  BSYNC B0 ;  /* 0x0000000000007941 */ /* 0x000fea0003800000 */
.L_x_583:
[----:B0-2---:R0:W2:Y:S01]  /*5c60*/  LDS R43, [R42.X4+0x1890] ;  /* 0x001890002a2b7984 */ /* 0x0050a20000004800 */
[----:B------:R-:W-:Y:S01]  /*5c70*/  BSSY B0, `(.L_x_585) ;  /* 0x0000005000007945 */ /* 0x000fe20003800000 */
[----:B------:R-:W-:-:S02]  /*5c80*/  IADD3 R110, R71, 0x300, RZ ;  /* 0x00000300476e7810 */ /* 0x000fc40007ffe0ff */
[----:B------:R-:W-:Y:S01]  /*5c90*/  LEA.HI.SX32 R108, R108, R71, 0x1b ;  /* 0x000000476c6c7211 */ /* 0x000fe200078fdaff */
[----:B------:R-:W-:Y:S05]  /*5ca0*/  @!P1 BRA `(.L_x_586) ;  /* 0x0000001000009947 */ /* 0x000fea0003800000 */
[----:B--2---:R2:W-:Y:S02]  /*5cb0*/  RED.E.ADD.F32.FTZ.RN.STRONG.GPU [R40.64+-0x1800], R43 ;  /* 0xffe8002b2800798e */ /* 0x0045e4000c10e79c */
.L_x_586:
[----:B------:R-:W-:Y:S05]  /*5cc0*/  BSYNC B0 ;  /* 0x0000000000007941 */ /* 0x000fea0003800000 */
.L_x_585:
[----:B--2---:R2:W3:Y:S01]  /*5cd0*/  LDS R43, [R108.X4+0x1a90] ;  /* 0x001a90006c2b7984 */ /* 0x0044e20000004800 */
[----:B------:R-:W-:Y:S01]  /*5ce0*/  BSSY B0, `(.L_x_587) ;  /* 0x0000005000007945 */ /* 0x000fe20003800000 */
[----:B0-----:R-:W-:Y:S02]  /*5cf0*/  IADD3 R42, R71, 0x380, RZ ;  /* 0x00000380472a7810 */ /* 0x001fe40007ffe0ff */
[----:B------:R-:W-:Y:S01]  /*5d00*/  LEA.HI.SX32 R110, R110, R71, 0x1b ;  /* 0x000000476e6e7211 */ /* 0x000fe200078fdaff */
[----:B------:R-:W-:Y:S05]  /*5d10*/  @!P2 BRA `(.L_x_588) ;  /* 0x000000100000a947 */ /* 0x000fea0003800000 */
[----:B---3--:R0:W-:Y:S02]  /*5d20*/  RED.E.ADD.F32.FTZ.RN.STRONG.GPU [R40.64+-0x1600], R43 ;  /* 0xffea002b2800798e */ /* 0x0081e4000c10e79c */
.L_x_588:
[----:B------:R-:W-:Y:S05]  /*5d30*/  BSYNC B0 ;  /* 0x0000000000007941 */ /* 0x000fea0003800000 */
.L_x_587:
[----:B0--3--:R0:W3:Y:S01]  /*5d40*/  LDS R43, [R110.X4+0x1c90] ;  /* 0x001c90006e2b7984 */ /* 0x0090e20000004800 */
[----:B------:R-:W-:Y:S01]  /*5d50*/  BSSY B0, `(.L_x_589) ;  /* 0x0000005000007945 */ /* 0x000fe20003800000 */
[----:B--2---:R-:W-:Y:S02]  /*5d60*/  IADD3 R108, R71, 0x400, RZ ;  /* 0x00000400476c7810 */ /* 0x004fe40007ffe0ff */
[----:B------:R-:W-:Y:S01]  /*5d70*/  LEA.HI.SX32 R42, R42, R71, 0x1b ;  /* 0x000000472a2a7211 */ /* 0x000fe200078fdaff */
[----:B------:R-:W-:Y:S05]  /*5d80*/  @!P3 BRA `(.L_x_590) ;  /* 0x000000100000b947 */ /* 0x000fea0003800000 */
[----:B---3--:R2:W-:Y:S02]  /*5d90*/  RED.E.ADD.F32.FTZ.RN.STRONG.GPU [R40.64+-0x1400], R43 ;  /* 0xffec002b2800798e */ /* 0x0085e4000c10e79c */
.L_x_590:
[----:B------:R-:W-:Y:S05]  /*5da0*/  BSYNC B0 ;  /* 0x0000000000007941 */ /* 0x000fea0003800000 */
.L_x_589:
[----:B--23--:R2:W3:Y:S01]  /*5db0*/  LDS R43, [R42.X4+0x1e90] ;  /* 0x001e90002a2b7984 */ /* 0x00c4e20000004800 */
[----:B------:R-:W-:Y:S01]  /*5dc0*/  BSSY B0, `(.L_x_591) ;  /* 0x0000004000007945 */ /* 0x000fe20003800000 */
[----:B------:R-:W-:Y:S01]  /*5dd0*/  LEA.HI.SX32 R108, R108, R71, 0x1b ;  /* 0x000000476c6c7211 */ /* 0x000fe200078fdaff */
[----:B------:R-:W-:Y:S05]  /*5de0*/  @!P4 BRA `(.L_x_592) ;  /* 0x000000100000c947 */ /* 0x000fea0003800000 */
[----:B---3--:R3:W-:Y:S02]  /*5df0*/  RED.E.ADD.F32.FTZ.RN.STRONG.GPU [R40.64+-0x1200], R43 ;  /* 0xffee002b2800798e */ /* 0x0087e4000c10e79c */
.L_x_592:
[----:B------:R-:W-:Y:S05]  /*5e00*/  BSYNC B0 ;  /* 0x0000000000007941 */ /* 0x000fea0003800000 */
.L_x_591:
[----:B---3--:R3:W4:Y:S01]  /*5e10*/  LDS R43, [R108.X4+0x2090] ;  /* 0x002090006c2b7984 */ /* 0x0087220000004800 */
[----:B------:R-:W-:Y:S01]  /*5e20*/  BSSY B0, `(.L_x_593) ;  /* 0x0000005000007945 */ /* 0x000fe20003800000 */
[----:B--2---:R-:W-:-:S02]  /*5e30*/  IADD3 R42, R71, 0x480, RZ ;  /* 0x00000480472a7810 */ /* 0x004fc40007ffe0ff */
[----:B0-----:R-:W-:Y:S01]  /*5e40*/  IADD3 R110, R71, 0x500, RZ ;  /* 0x00000500476e7810 */ /* 0x001fe20007ffe0ff */
[----:B------:R-:W-:Y:S05]  /*5e50*/  @!P5 BRA `(.L_x_594) ;  /* 0x000000100000d947 */ /* 0x000fea0003800000 */
[----:B----4-:R0:W-:Y:S02]  /*5e60*/  RED.E.ADD.F32.FTZ.RN.STRONG.GPU [R40.64+-0x1000], R43 ;  /* 0xfff0002b2800798e */ /* 0x0101e4000c10e79c */
.L_x_594:
[----:B------:R-:W-:Y:S05]  /*5e70*/  BSYNC B0 ;  /* 0x0000000000007941 */ /* 0x000fea0003800000 */
.L_x_593:
[-C--:B------:R-:W-:Y:S01]  /*5e80*/  LEA.HI.SX32 R42, R42, R71.reuse, 0x1b ;  /* 0x000000472a2a7211 */ /* 0x080fe200078fdaff */
[----:B------:R-:W-:Y:S01]  /*5e90*/  BSSY B0, `(.L_x_595) ;  /* 0x000000d000007945 */ /* 0x000fe20003800000 */
[----:B------:R-:W-:Y:S02]  /*5ea0*/  ISETP.GE.AND P6, PT, R94, 0x481, PT ;  /* 0x000004815e00780c */ /* 0x000fe40003fc6270 */
[----:B---3--:R-:W-:Y:S01]  /*5eb0*/  IADD3 R108, R71, 0x580, RZ ;  /* 0x00000580476c7810 */ /* 0x008fe20007ffe0ff */
[----:B0---4-:R0:W2:Y:S01]  /*5ec0*/  LDS R43, [R42.X4+0x2290] ;  /* 0x002290002a2b7984 */ /* 0x0110a20000004800 */
        /* <DEDUP_REMOVED lines=8> */
[----:B0-2---:R0:W-:Y:S02]  /*5f50*/  RED.E.ADD.F32.FTZ.RN.STRONG.GPU [R40.64+-0xe00], R43 ;  /* 0xfff2002b2800798e */ /* 0x0051e4000c10e79c */
.L_x_596:
[----:B0-----:R-:W-:Y:S05]  /*5f60*/  BSYNC B0 ;  /* 0x0000000000007941 */ /* 0x001fea0003800000 */
.L_x_595:
[----:B--2---:R0:W2:Y:S01]  /*5f70*/  LDS R43, [R110.X4+0x2490] ;  /* 0x002490006e2b7984 */ /* 0x0040a20000004800 */
[----:B------:R-:W-:Y:S01]  /*5f80*/  BSSY B0, `(.L_x_597) ;  /* 0x0000005000007945 */ /* 0x000fe20003800000 */
[----:B------:R-:W-:Y:S02]  /*5f90*/  IADD3 R42, R71, 0x600, RZ ;  /* 0x00000600472a7810 */ /* 0x000fe40007ffe0ff */
[----:B------:R-:W-:Y:S01]  /*5fa0*/  LEA.HI.SX32 R108, R108, R71, 0x1b ;  /* 0x000000476c6c7211 */ /* 0x000fe200078fdaff */
[----:B------:R-:W-:Y:S05]  /*5fb0*/  @!P0 BRA `(.L_x_598) ;  /* 0x0000001000008947 */ /* 0x000fea0003800000 */
[----:B--2---:R2:W-:Y:S02]  /*5fc0*/  RED.E.ADD.F32.FTZ.RN.STRONG.GPU [R40.64+-0xc00], R43 ;  /* 0xfff4002b2800798e */ /* 0x0045e4000c10e79c */
.L_x_598:
[----:B------:R-:W-:Y:S05]  /*5fd0*/  BSYNC B0 ;  /* 0x0000000000007941 */ /* 0x000fea0003800000 */
.L_x_597:
[----:B--2---:R2:W3:Y:S01]  /*5fe0*/  LDS R43, [R108.X4+0x2690] ;  /* 0x002690006c2b7984 */ /* 0x0044e20000004800 */
[----:B------:R-:W-:Y:S01]  /*5ff0*/  BSSY B0, `(.L_x_599) ;  /* 0x0000005000007945 */ /* 0x000fe20003800000 */
[----:B------:R-:W-:-:S02]  /*6000*/  IADD3 R94, R71, 0x680, RZ ;  /* 0x00000680475e7810 */ /* 0x000fc40007ffe0ff */
[----:B------:R-:W-:Y:S01]  /*6010*/  LEA.HI.SX32 R42, R42, R71, 0x1b ;  /* 0x000000472a2a7211 */ /* 0x000fe200078fdaff */
[----:B------:R-:W-:Y:S05]  /*6020*/  @!P1 BRA `(.L_x_600) ;  /* 0x0000001000009947 */ /* 0x000fea0003800000 */
[----:B---3--:R3:W-:Y:S02]  /*6030*/  RED.E.ADD.F32.FTZ.RN.STRONG.GPU [R40.64+-0xa00], R43 ;  /* 0xfff6002b2800798e */ /* 0x0087e4000c10e79c */
.L_x_600:
[----:B------:R-:W-:Y:S05]  /*6040*/  BSYNC B0 ;  /* 0x0000000000007941 */ /* 0x000fea0003800000 */
.L_x_599:
[----:B---3--:R3:W4:Y:S01]  /*6050*/  LDS R43, [R42.X4+0x2890] ;  /* 0x002890002a2b7984 */ /* 0x0087220000004800 */
[----:B------:R-:W-:Y:S01]  /*6060*/  BSSY B0, `(.L_x_601) ;  /* 0x0000005000007945 */ /* 0x000fe20003800000 */
[----:B--2---:R-:W-:Y:S02]  /*6070*/  IADD3 R108, R71, 0x700, RZ ;  /* 0x00000700476c7810 */ /* 0x004fe40007ffe0ff */
[----:B------:R-:W-:Y:S01]  /*6080*/  LEA.HI.SX32 R94, R94, R71, 0x1b ;  /* 0x000000475e5e7211 */ /* 0x000fe200078fdaff */
[----:B------:R-:W-:Y:S05]  /*6090*/  @!P2 BRA `(.L_x_602) ;  /* 0x000000100000a947 */ /* 0x000fea0003800000 */
[----:B----4-:R2:W-:Y:S02]  /*60a0*/  RED.E.ADD.F32.FTZ.RN.STRONG.GPU [R40.64+-0x800], R43 ;  /* 0xfff8002b2800798e */ /* 0x0105e4000c10e79c */
.L_x_602:
[----:B------:R-:W-:Y:S05]  /*60b0*/  BSYNC B0 ;  /* 0x0000000000007941 */ /* 0x000fea0003800000 */
.L_x_601:
[----:B--2-4-:R2:W4:Y:S01]  /*60c0*/  LDS R43, [R94.X4+0x2a90] ;  /* 0x002a90005e2b7984 */ /* 0x0145220000004800 */
[----:B------:R-:W-:Y:S01]  /*60d0*/  BSSY B0, `(.L_x_603) ;  /* 0x0000005000007945 */ /* 0x000fe20003800000 */
[----:B---3--:R-:W-:Y:S02]  /*60e0*/  IADD3 R42, R71, 0x780, RZ ;  /* 0x00000780472a7810 */ /* 0x008fe40007ffe0ff */
[----:B------:R-:W-:Y:S01]  /*60f0*/  LEA.HI.SX32 R108, R108, R71, 0x1b ;  /* 0x000000476c6c7211 */ /* 0x000fe200078fdaff */
[----:B------:R-:W-:Y:S05]  /*6100*/  @!P3 BRA `(.L_x_604) ;  /* 0x000000100000b947 */ /* 0x000fea0003800000 */
[----:B----4-:R3:W-:Y:S02]  /*6110*/  RED.E.ADD.F32.FTZ.RN.STRONG.GPU [R40.64+-0x600], R43 ;  /* 0xfffa002b2800798e */ /* 0x0107e4000c10e79c */
.L_x_604:
[----:B------:R-:W-:Y:S05]  /*6120*/  BSYNC B0 ;  /* 0x0000000000007941 */ /* 0x000fea0003800000 */
.L_x_603:
[----:B---34-:R3:W4:Y:S01]  /*6130*/  LDS R43, [R108.X4+0x2c90] ;  /* 0x002c90006c2b7984 */ /* 0x0187220000004800 */
[----:B------:R-:W-:Y:S01]  /*6140*/  BSSY B0, `(.L_x_605) ;  /* 0x0000004000007945 */ /* 0x000fe20003800000 */
[----:B------:R-:W-:Y:S01]  /*6150*/  LEA.HI.SX32 R42, R42, R71, 0x1b ;  /* 0x000000472a2a7211 */ /* 0x000fe200078fdaff */
[----:B------:R-:W-:Y:S05]  /*6160*/  @!P4 BRA `(.L_x_606) ;  /* 0x000000100000c947 */ /* 0x000fea0003800000 */
[----:B----4-:R4:W-:Y:S02]  /*6170*/  RED.E.ADD.F32.FTZ.RN.STRONG.GPU [R40.64+-0x400], R43 ;  /* 0xfffc002b2800798e */ /* 0x0109e4000c10e79c */
.L_x_606:
[----:B------:R-:W-:Y:S05]  /*6180*/  BSYNC B0 ;  /* 0x0000000000007941 */ /* 0x000fea0003800000 */
.L_x_605:
[----:B----4-:R4:W0:Y:S01]  /*6190*/  LDS R43, [R42.X4+0x2e90] ;  /* 0x002e90002a2b7984 */ /* 0x0108220000004800 */
[----:B------:R-:W-:Y:S01]  /*61a0*/  BSSY B0, `(.L_x_607) ;  /* 0x0000003000007945 */ /* 0x000fe20003800000 */
[----:B------:R-:W-:Y:S05]  /*61b0*/  @!P5 BRA `(.L_x_608) ;  /* 0x000000100000d947 */ /* 0x000fea0003800000 */
[----:B0-----:R0:W-:Y:S02]  /*61c0*/  RED.E.ADD.F32.FTZ.RN.STRONG.GPU [R40.64+-0x200], R43 ;  /* 0xfffe002b2800798e */ /* 0x0011e4000c10e79c */
.L_x_608:
[----:B------:R-:W-:Y:S05]  /*61d0*/  BSYNC B0 ;  /* 0x0000000000007941 */ /* 0x000fea0003800000 */
.L_x_607:
[----:B0-----:R-:W0:Y:S01]  /*61e0*/  SHFL.DOWN PT, R41, R74, 0x1, 0x1f ;  /* 0x08201f004a297f89 */ /* 0x001e2200000e0000 */
[----:B------:R-:W-:Y:S01]  /*61f0*/  ISETP.GT.AND P0, PT, R161, 0x1e, PT ;  /* 0x0000001ea100780c */ /* 0x000fe20003f04270 */
[----:B------:R-:W-:Y:S01]  /*6200*/  FMUL.FTZ R111, R139, R111 ;  /* 0x0000006f8b6f7220 */ /* 0x000fe20000410000 */
[----:B------:R-:W-:Y:S01]  /*6210*/  ISETP.NE.AND P1, PT, R161, RZ, PT ;  /* 0x000000ffa100720c */ /* 0x000fe20003f25270 */
[----:B------:R-:W5:Y:S01]  /*6220*/  SHFL.DOWN PT, R40, R75, 0x1, 0x1f ;  /* 0x08201f004b287f89 */ /* 0x000f6200000e0000 */
[----:B------:R-:W-:Y:S01]  /*6230*/  ISETP.NE.AND P2, PT, R71, RZ, PT ;  /* 0x000000ff4700720c */ /* 0x000fe20003f45270 */
[----:B------:R-:W-:Y:S01]  /*6240*/  FMUL.FTZ R123, R80, R123 ;  /* 0x0000007b507b7220 */ /* 0x000fe20000410000 */
[----:B------:R-:W-:Y:S01]  /*6250*/  BSSY B0, `(.L_x_609) ;  /* 0x000004b000007945 */ /* 0x000fe20003800000 */
[----:B------:R-:W-:-:S02]  /*6260*/  FFMA.FTZ R78, R76, R97, R78 ;  /* 0x000000614c4e7223 */ /* 0x000fc4000001004e */
[----:B------:R-:W-:Y:S02]  /*6270*/  FFMA.FTZ R111, R82, R96, R111 ;  /* 0x00000060526f7223 */ /* 0x000fe4000001006f */
[----:B------:R-:W-:Y:S02]  /*6280*/  FADD.FTZ R15, R107, R15 ;  /* 0x0000000f6b0f7221 */ /* 0x000fe40000010000 */
[----:B------:R-:W-:Y:S02]  /*6290*/  FFMA.FTZ R115, R22, R106, R115 ;  /* 0x0000006a16737223 */ /* 0x000fe40000010073 */
[----:B------:R-:W-:Y:S02]  /*62a0*/  FADD.FTZ R14, R93, R14 ;  /* 0x0000000e5d0e7221 */ /* 0x000fe40000010000 */
[----:B------:R-:W-:Y:S02]  /*62b0*/  FFMA.FTZ R116, R23, R105, R116 ;  /* 0x0000006917747223 */ /* 0x000fe40000010074 */
[----:B------:R-:W-:-:S02]  /*62c0*/  FADD.FTZ R13, R92, R13 ;  /* 0x0000000d5c0d7221 */ /* 0x000fc40000010000 */
[----:B------:R-:W-:Y:S02]  /*62d0*/  FFMA.FTZ R117, R24, R104, R117 ;  /* 0x0000006818757223 */ /* 0x000fe40000010075 */
[----:B0-----:R-:W-:Y:S02]  /*62e0*/  @!P0 FADD.FTZ R74, R74, R41 ;  /* 0x000000294a4a8221 */ /* 0x001fe40000010000 */
[----:B------:R-:W-:Y:S02]  /*62f0*/  FADD.FTZ R12, R90, R12 ;  /* 0x0000000c5a0c7221 */ /* 0x000fe40000010000 */
[----:B-----5:R-:W-:Y:S01]  /*6300*/  @!P0 FADD.FTZ R75, R75, R40 ;  /* 0x000000284b4b8221 */ /* 0x020fe20000010000 */
[----:B------:R-:W0:Y:S01]  /*6310*/  SHFL.DOWN PT, R41, R74, 0x2, 0x1f ;  /* 0x08401f004a297f89 */ /* 0x000e2200000e0000 */
[----:B------:R-:W-:Y:S01]  /*6320*/  ISETP.GT.AND P0, PT, R161, 0x1d, PT ;  /* 0x0000001da100780c */ /* 0x000fe20003f04270 */
[----:B------:R-:W-:Y:S02]  /*6330*/  FFMA.FTZ R118, R25, R103, R118 ;  /* 0x0000006719767223 */ /* 0x000fe40000010076 */
[----:B------:R-:W5:Y:S01]  /*6340*/  SHFL.DOWN PT, R40, R75, 0x2, 0x1f ;  /* 0x08401f004b287f89 */ /* 0x000f6200000e0000 */
[----:B------:R-:W-:-:S02]  /*6350*/  FADD.FTZ R11, R88, R11 ;  /* 0x0000000b580b7221 */ /* 0x000fc40000010000 */
[----:B------:R-:W-:Y:S02]  /*6360*/  FFMA.FTZ R119, R26, R102, R119 ;  /* 0x000000661a777223 */ /* 0x000fe40000010077 */
[----:B------:R-:W-:Y:S02]  /*6370*/  FADD.FTZ R10, R87, R10 ;  /* 0x0000000a570a7221 */ /* 0x000fe40000010000 */
[----:B------:R-:W-:Y:S02]  /*6380*/  FFMA.FTZ R120, R27, R101, R120 ;  /* 0x000000651b787223 */ /* 0x000fe40000010078 */
[----:B------:R-:W-:Y:S02]  /*6390*/  FADD.FTZ R9, R86, R9 ;  /* 0x0000000956097221 */ /* 0x000fe40000010000 */
[----:B------:R-:W-:Y:S02]  /*63a0*/  FFMA.FTZ R121, R28, R100, R121 ;  /* 0x000000641c797223 */ /* 0x000fe40000010079 */
[----:B------:R-:W-:-:S02]  /*63b0*/  FADD.FTZ R8, R85, R8 ;  /* 0x0000000855087221 */ /* 0x000fc40000010000 */
[----:B------:R-:W-:Y:S02]  /*63c0*/  FFMA.FTZ R122, R29, R99, R122 ;  /* 0x000000631d7a7223 */ /* 0x000fe4000001007a */
[----:B------:R-:W-:Y:S02]  /*63d0*/  FADD.FTZ R7, R84, R7 ;  /* 0x0000000754077221 */ /* 0x000fe40000010000 */
[----:B------:R-:W-:Y:S02]  /*63e0*/  FFMA.FTZ R136, R30, R98, R136 ;  /* 0x000000621e887223 */ /* 0x000fe40000010088 */
[----:B0-----:R-:W-:Y:S02]  /*63f0*/  @!P0 FADD.FTZ R74, R74, R41 ;  /* 0x000000294a4a8221 */ /* 0x001fe40000010000 */
[----:B------:R-:W-:Y:S02]  /*6400*/  FADD.FTZ R6, R83, R6 ;  /* 0x0000000653067221 */ /* 0x000fe40000010000 */
[----:B-----5:R-:W-:Y:S01]  /*6410*/  @!P0 FADD.FTZ R75, R75, R40 ;  /* 0x000000284b4b8221 */ /* 0x020fe20000010000 */
[----:B------:R-:W0:Y:S01]  /*6420*/  SHFL.DOWN PT, R41, R74, 0x4, 0x1f ;  /* 0x08801f004a297f89 */ /* 0x000e2200000e0000 */
[----:B------:R-:W-:Y:S01]  /*6430*/  ISETP.GT.AND P0, PT, R161, 0x1b, PT ;  /* 0x0000001ba100780c */ /* 0x000fe20003f04270 */
[----:B------:R-:W-:-:S02]  /*6440*/  FADD.FTZ R5, R79, R5 ;  /* 0x000000054f057221 */ /* 0x000fc40000010000 */
[----:B------:R-:W5:Y:S01]  /*6450*/  SHFL.DOWN PT, R40, R75, 0x4, 0x1f ;  /* 0x08801f004b287f89 */ /* 0x000f6200000e0000 */
[----:B------:R-:W-:Y:S02]  /*6460*/  FFMA.FTZ R138, R31, R97, R138 ;  /* 0x000000611f8a7223 */ /* 0x000fe4000001008a */
[----:B------:R-:W-:Y:S02]  /*6470*/  FADD.FTZ R4, R89, R4 ;  /* 0x0000000459047221 */ /* 0x000fe40000010000 */
[----:B------:R-:W-:Y:S02]  /*6480*/  FFMA.FTZ R140, R32, R96, R140 ;  /* 0x00000060208c7223 */ /* 0x000fe4000001008c */
[----:B------:R-:W-:Y:S02]  /*6490*/  FADD.FTZ R3, R78, R3 ;  /* 0x000000034e037221 */ /* 0x000fe40000010000 */
[----:B------:R-:W-:Y:S02]  /*64a0*/  FADD.FTZ R2, R111, R2 ;  /* 0x000000026f027221 */ /* 0x000fe40000010000 */
[----:B0-----:R-:W-:-:S02]  /*64b0*/  @!P0 FADD.FTZ R74, R74, R41 ;  /* 0x000000294a4a8221 */ /* 0x001fc40000010000 */
[----:B-----5:R-:W-:-:S03]  /*64c0*/  @!P0 FADD.FTZ R75, R75, R40 ;  /* 0x000000284b4b8221 */ /* 0x020fc60000010000 */
[----:B------:R-:W0:Y:S01]  /*64d0*/  SHFL.DOWN PT, R41, R74, 0x8, 0x1f ;  /* 0x09001f004a297f89 */ /* 0x000e2200000e0000 */
[----:B------:R-:W-:-:S03]  /*64e0*/  ISETP.GT.AND P0, PT, R161, 0x17, PT ;  /* 0x00000017a100780c */ /* 0x000fc60003f04270 */
[----:B------:R-:W5:Y:S10]  /*64f0*/  SHFL.DOWN PT, R40, R75, 0x8, 0x1f ;  /* 0x09001f004b287f89 */ /* 0x000f7400000e0000 */
[----:B0-----:R-:W-:-:S02]  /*6500*/  @!P0 FADD.FTZ R74, R74, R41 ;  /* 0x000000294a4a8221 */ /* 0x001fc40000010000 */
[----:B-----5:R-:W-:-:S03]  /*6510*/  @!P0 FADD.FTZ R75, R75, R40 ;  /* 0x000000284b4b8221 */ /* 0x020fc60000010000 */
[----:B------:R-:W0:Y:S01]  /*6520*/  SHFL.DOWN PT, R41, R74, 0x10, 0x1f ;  /* 0x0a001f004a297f89 */ /* 0x000e2200000e0000 */
[----:B------:R-:W-:-:S03]  /*6530*/  ISETP.GT.AND P0, PT, R161, 0xf, PT ;  /* 0x0000000fa100780c */ /* 0x000fc60003f04270 */
[----:B------:R-:W5:Y:S10]  /*6540*/  SHFL.DOWN PT, R40, R75, 0x10, 0x1f ;  /* 0x0a001f004b287f89 */ /* 0x000f7400000e0000 */
[----:B0-----:R-:W-:-:S02]  /*6550*/  @!P0 FADD.FTZ R74, R74, R41 ;  /* 0x000000294a4a8221 */ /* 0x001fc40000010000 */
[----:B-----5:R-:W-:Y:S02]  /*6560*/  @!P0 FADD.FTZ R75, R75, R40 ;  /* 0x000000284b4b8221 */ /* 0x020fe40000010000 */
[----:B------:R-:W-:-:S03]  /*6570*/  FMUL.FTZ R40, R95, R77 ;  /* 0x0000004d5f287220 */ /* 0x000fc60000410000 */
[----:B------:R0:W-:Y:S01]  /*6580*/  @!P1 STS.64 [R160.X8+0x3198], R74 ;  /* 0x0031984aa0009388 */ /* 0x0001e20000008a00 */
[-C--:B------:R-:W-:Y:S02]  /*6590*/  FFMA.FTZ R123, R81, R40.reuse, R123 ;  /* 0x00000028517b7223 */ /* 0x080fe4000001007b */
[----:B------:R-:W-:Y:S02]  /*65a0*/  FFMA.FTZ R141, R33, R40, R141 ;  /* 0x00000028218d7223 */ /* 0x000fe4000001008d */
[----:B------:R-:W-:Y:S01]  /*65b0*/  FADD.FTZ R0, R123, R0 ;  /* 0x000000007b007221 */ /* 0x000fe20000010000 */
[----:B------:R-:W-:Y:S06]  /*65c0*/  BAR.SYNC.DEFER_BLOCKING 0x0 ;  /* 0x0000000000007b1d */ /* 0x000fec0000010000 */
[----:B------:R-:W-:Y:S05]  /*65d0*/  @P2 BRA `(.L_x_610) ;  /* 0x0000012000002947 */ /* 0x000fea0003800000 */
[----:B0-----:R-:W-:Y:S01]  /*65e0*/  ULDC UR36, c[0x0][0x174] ;  /* 0x00005d0000247ab9 */ /* 0x001fe20000000800 */
[----:B----4-:R-:W0:Y:S01]  /*65f0*/  LDS.128 R40, [0x31a0] ;  /* 0x0031a000ff287984 */ /* 0x010e220000000c00 */
        /* <DEDUP_REMOVED lines=16> */
.L_x_610:
[----:B0-----:R-:W-:Y:S05]  /*6700*/  BSYNC B0 ;  /* 0x0000000000007941 */ /* 0x001fea0003800000 */
.L_x_609:
[----:B------:R-:W-:Y:S02]  /*6710*/  UIADD3 UR7, UR7, 0x1, URZ ;  /* 0x0000000107077890 */ /* 0x000fe4000fffe03f */
[----:B------:R-:W-:Y:S02]  /*6720*/  ULDC UR36, c[0x0][0x16c] ;  /* 0x00005b0000247ab9 */ /* 0x000fe40000000800 */
[----:B------:R-:W-:Y:S02]  /*6730*/  UISETP.GE.AND UP0, UPT, UR7, UR36, UPT ;  /* 0x000000240700728c */ /* 0x000fe4000bf06270 */
[----:B------:R-:W-:-:S04]  /*6740*/  UIADD3 UR8, UP1, UR8, 0x1, URZ ;  /* 0x0000000108087890 */ /* 0x000fc8000ff3e03f */
[----:B------:R-:W-:Y:S01]  /*6750*/  PLOP3.LUT P0, PT, PT, PT, UP0, 0x80, 0x0 ;  /* 0x000000000000781c */ /* 0x000fe20003f0f008 */
[----:B------:R-:W-:-:S12]  /*6760*/  UIADD3.X UR9, URZ, UR9, URZ, UP1, !UPT ;  /* 0x000000093f097290 */ /* 0x000fd80008ffe43f */
[----:B-1234-:R-:W-:Y:S01]  /*6770*/  @P0 CALL.REL.NOINC `(.L_x_563) ;  /* 0x0000001000000944 */ /* 0x01efe20003c00000 */
[----:B------:R-:W-:Y:S05]  /*6780*/  BRA `(.L_x_611) ;  /* 0xffffbf4000007947 */ /* 0x000fea000383ffff */
.L_x_563:
        /* <DEDUP_REMOVED lines=11> */
[----:B------:R-:W-:Y:S01]  /*6840*/  ISETP.NE.AND P0, PT, R71, RZ, PT ;  /* 0x000000ff4700720c */ /* 0x000fe20003f05270 */
        /* <DEDUP_REMOVED lines=9> */
[----:B------:R-:W-:Y:S01]  /*68e0*/  F2FP.BF16.PACK_AB R17, R17, R112 ;  /* 0x000000701111723e */ /* 0x000fe200000010ff */
[----:B------:R0:W-:Y:S01]  /*68f0*/  STS.U16 [R70+0x2], R35 ;  /* 0x0000022346007388 */ /* 0x0001e20000000400 */
[----:B------:R-:W-:Y:S01]  /*6900*/  PRMT R20, R117, 0x7632, R20 ;  /* 0x0000763275147816 */ /* 0x000fe20000000014 */
[----:B------:R-:W-:Y:S01]  /*6910*/  UIMAD UR40, UR12, UR37, UR38 ;  /* 0x000000250c2872a4 */ /* 0x000fe2000f8e0226 */
[C---:B------:R-:W-:Y:S01]  /*6920*/  PRMT R21, R17.reuse, 0x7610, R21 ;  /* 0x0000761011157816 */ /* 0x040fe20000000015 */
[----:B------:R1:W-:Y:S01]  /*6930*/  STS.U16 [R70+0x6], R18 ;  /* 0x0000061246007388 */ /* 0x0003e20000000400 */
[----:B------:R-:W-:Y:S01]  /*6940*/  PRMT R22, R17, 0x7632, R22 ;  /* 0x0000763211167816 */ /* 0x000fe20000000016 */
[----:B------:R-:W-:Y:S01]  /*6950*/  UIMAD UR7, UR6, -0x800, UR14 ;  /* 0xfffff800060778a4 */ /* 0x000fe2000f8e020e */
[----:B------:R-:W-:Y:S01]  /*6960*/  SHF.R.S32.HI R25, RZ, 0x1f, R72 ;  /* 0x0000001fff197819 */ /* 0x000fe20000011448 */
[----:B------:R2:W-:Y:S01]  /*6970*/  STS.U16 [R70+0xa], R19 ;  /* 0x00000a1346007388 */ /* 0x0005e20000000400 */
[----:B------:R-:W-:Y:S01]  /*6980*/  UIADD3 UR38, UR9, UR39, URZ ;  /* 0x0000002709267290 */ /* 0x000fe2000fffe03f */
[----:B0-----:R-:W-:Y:S01]  /*6990*/  PRMT R35, R119, 0x7632, R35 ;  /* 0x0000763277237816 */ /* 0x001fe20000000023 */
[----:B------:R-:W-:Y:S01]  /*69a0*/  BSSY B0, `(.L_x_612) ;  /* 0x0000036000007945 */ /* 0x000fe20003800000 */
        /* <DEDUP_REMOVED lines=15> */
[----:B------:R-:W-:Y:S02]  /*6aa0*/  UIMAD.WIDE.U32 UR26, UR12, UR36, URZ ;  /* 0x000000240c1a72a5 */ /* 0x000fe4000f8e003f */
[----:B------:R-:W-:Y:S04]  /*6ab0*/  STS.U16 [R70+0x1c], R21 ;  /* 0x00001c1546007388 */ /* 0x000fe80000000400 */
[----:B------:R-:W-:Y:S01]  /*6ac0*/  STS.U16 [R70+0x1e], R22 ;  /* 0x00001e1646007388 */ /* 0x000fe20000000400 */
[----:B------:R-:W-:-:S06]  /*6ad0*/  NOP ;  /* 0x0000000000007918 */ /* 0x000fcc0000000000 */
[----:B------:R-:W-:Y:S01]  /*6ae0*/  LDS.U16 R17, [R159] ;  /* 0x000000009f117984 */ /* 0x000fe20000000400 */
[----:B0-----:R-:W-:-:S03]  /*6af0*/  LEA.HI.X.SX32 R19, R20, R25, 0x1, P2 ;  /* 0x0000001914137211 */ /* 0x001fc600010f0eff */
        /* <DEDUP_REMOVED lines=32> */
.L_x_613:
[----:B------:R-:W-:Y:S05]  /*6d00*/  BSYNC B0 ;  /* 0x0000000000007941 */ /* 0x000fea0003800000 */
.L_x_612:
        /* <DEDUP_REMOVED lines=14> */
[----:B------:R-:W-:Y:S01]  /*6df0*/  FADD.FTZ R163, R0, R163 ;  /* 0x000000a300a37221 */ /* 0x000fe20000010000 */
[----:B------:R-:W-:Y:S01]  /*6e00*/  ISETP.GE.AND P3, PT, R17, R63, PT ;  /* 0x0000003f1100720c */ /* 0x000fe20003f66270 */
[----:B------:R-:W-:Y:S01]  /*6e10*/  UIADD3.X UR8, UR37, UR39, UR9, UP0, !UPT ;  /* 0x0000002725087290 */ /* 0x000fe200087fe409 */
[----:B------:R-:W-:Y:S01]  /*6e20*/  IMAD.U32 R24, RZ, RZ, UR36 ;  /* 0x00000024ff187e24 */ /* 0x000fe2000f8e00ff */
[C---:B------:R-:W-:Y:S01]  /*6e30*/  LOP3.LUT R27, R72.reuse, 0xc0, RZ, 0xfc, !PT ;  /* 0x000000c0481b7812 */ /* 0x040fe200078efcff */
[----:B------:R-:W-:Y:S01]  /*6e40*/  UIADD3 UR36, UR27, UR40, URZ ;  /* 0x000000281b247290 */ /* 0x000fe2000fffe03f */
[----:B------:R-:W-:Y:S01]  /*6e50*/  LOP3.LUT R28, R72, 0xe0, RZ, 0xfc, !PT ;  /* 0x000000e0481c7812 */ /* 0x000fe200078efcff */
[----:B------:R-:W-:Y:S01]  /*6e60*/  BSSY B0, `(.L_x_614) ;  /* 0x00000af000007945 */ /* 0x000fe20003800000 */
[----:B------:R-:W-:-:S02]  /*6e70*/  LEA R20, P4, R24, R20, 0x1 ;  /* 0x0000001418147211 */ /* 0x000fc400078808ff */
[----:B------:R-:W-:Y:S02]  /*6e80*/  MOV R26, UR8 ;  /* 0x00000008001a7c02 */ /* 0x000fe40008000f00 */
[----:B------:R-:W-:Y:S02]  /*6e90*/  LOP3.LUT R29, R72, 0x100, RZ, 0xfc, !PT ;  /* 0x00000100481d7812 */ /* 0x000fe400078efcff */
[----:B------:R-:W-:Y:S02]  /*6ea0*/  LEA.HI.X R21, R24, R21, R26, 0x1, P4 ;  /* 0x0000001518157211 */ /* 0x000fe400020f0c1a */
[C---:B------:R-:W-:Y:S02]  /*6eb0*/  LOP3.LUT R24, R72.reuse, 0x80, RZ, 0xfc, !PT ;  /* 0x0000008048187812 */ /* 0x040fe400078efcff */
[C---:B------:R-:W-:Y:S01]  /*6ec0*/  LOP3.LUT R26, R72.reuse, 0xa0, RZ, 0xfc, !PT ;  /* 0x000000a0481a7812 */ /* 0x040fe200078efcff */
[----:B------:R-:W-:Y:S01]  /*6ed0*/  @!P1 STG.E.U16 [R20.64+-0xfc0], R31 ;  /* 0xfff0401f14009986 */ /* 0x000fe2000c10151c */
[----:B------:R-:W-:-:S02]  /*6ee0*/  LOP3.LUT R30, R72, 0x120, RZ, 0xfc, !PT ;  /* 0x00000120481e7812 */ /* 0x000fc400078efcff */
[-C--:B------:R-:W-:Y:S01]  /*6ef0*/  ISETP.GE.AND P1, PT, R24, R63.reuse, PT ;  /* 0x0000003f1800720c */ /* 0x080fe20003f26270 */
[----:B------:R0:W-:Y:S01]  /*6f00*/  @!P2 STG.E.U16 [R20.64+-0xf80], R33 ;  /* 0xfff080211400a986 */ /* 0x0001e2000c10151c */
[-C--:B------:R-:W-:Y:S02]  /*6f10*/  ISETP.GE.AND P2, PT, R26, R63.reuse, PT ;  /* 0x0000003f1a00720c */ /* 0x080fe40003f46270 */
[-C--:B------:R-:W-:Y:S01]  /*6f20*/  ISETP.GE.AND P4, PT, R28, R63.reuse, PT ;  /* 0x0000003f1c00720c */ /* 0x080fe20003f86270 */
[----:B------:R1:W-:Y:S01]  /*6f30*/  @!P3 STG.E.U16 [R20.64+-0xf40], R35 ;  /* 0xfff0c0231400b986 */ /* 0x0003e2000c10151c */
[-C--:B------:R-:W-:Y:S02]  /*6f40*/  ISETP.GE.AND P3, PT, R27, R63.reuse, PT ;  /* 0x0000003f1b00720c */ /* 0x080fe40003f66270 */
[-C--:B------:R-:W-:Y:S02]  /*6f50*/  ISETP.GE.AND P5, PT, R29, R63.reuse, PT ;  /* 0x0000003f1d00720c */ /* 0x080fe40003fa6270 */
[----:B------:R-:W-:-:S02]  /*6f60*/  ISETP.GE.AND P6, PT, R30, R63, PT ;  /* 0x0000003f1e00720c */ /* 0x000fc40003fc6270 */
[C---:B------:R-:W-:Y:S01]  /*6f70*/  LOP3.LUT R36, R72.reuse, 0x140, RZ, 0xfc, !PT ;  /* 0x0000014048247812 */ /* 0x040fe200078efcff */
[----:B------:R2:W-:Y:S01]  /*6f80*/  @!P1 STG.E.U16 [R20.64+-0xf00], R39 ;  /* 0xfff1002714009986 */ /* 0x0005e2000c10151c */
[C---:B------:R-:W-:Y:S02]  /*6f90*/  LOP3.LUT R34, R72.reuse, 0x180, RZ, 0xfc, !PT ;  /* 0x0000018048227812 */ /* 0x040fe400078efcff */
[C---:B0-----:R-:W-:Y:S01]  /*6fa0*/  LOP3.LUT R33, R72.reuse, 0x1a0, RZ, 0xfc, !PT ;  /* 0x000001a048217812 */ /* 0x041fe200078efcff */
[----:B------:R0:W-:Y:S01]  /*6fb0*/  @!P2 STG.E.U16 [R20.64+-0xec0], R41 ;  /* 0xfff140291400a986 */ /* 0x0001e2000c10151c */
[C---:B-1----:R-:W-:Y:S02]  /*6fc0*/  LOP3.LUT R35, R72.reuse, 0x160, RZ, 0xfc, !PT ;  /* 0x0000016048237812 */ /* 0x042fe400078efcff */
[C---:B------:R-:W-:Y:S01]  /*6fd0*/  LOP3.LUT R32, R72.reuse, 0x1c0, RZ, 0xfc, !PT ;  /* 0x000001c048207812 */ /* 0x040fe200078efcff */
[----:B------:R1:W-:Y:S01]  /*6fe0*/  @!P3 STG.E.U16 [R20.64+-0xe80], R43 ;  /* 0xfff1802b1400b986 */ /* 0x0003e2000c10151c */
[----:B------:R-:W-:-:S02]  /*6ff0*/  LOP3.LUT R31, R72, 0x1e0, RZ, 0xfc, !PT ;  /* 0x000001e0481f7812 */ /* 0x000fc400078efcff */
[-C--:B------:R-:W-:Y:S01]  /*7000*/  ISETP.GE.AND P1, PT, R36, R63.reuse, PT ;  /* 0x0000003f2400720c */ /* 0x080fe20003f26270 */
[----:B------:R3:W-:Y:S01]  /*7010*/  @!P4 STG.E.U16 [R20.64+-0xe40], R45 ;  /* 0xfff1c02d1400c986 */ /* 0x0007e2000c10151c */
[-C--:B------:R-:W-:Y:S02]  /*7020*/  ISETP.GE.AND P2, PT, R35, R63.reuse, PT ;  /* 0x0000003f2300720c */ /* 0x080fe40003f46270 */
[-C--:B------:R-:W-:Y:S01]  /*7030*/  ISETP.GE.AND P3, PT, R34, R63.reuse, PT ;  /* 0x0000003f2200720c */ /* 0x080fe20003f66270 */
[----:B------:R-:W-:Y:S01]  /*7040*/  @!P5 STG.E.U16 [R20.64+-0xe00], R47 ;  /* 0xfff2002f1400d986 */ /* 0x000fe2000c10151c */
[-C--:B------:R-:W-:Y:S02]  /*7050*/  ISETP.GE.AND P4, PT, R33, R63.reuse, PT ;  /* 0x0000003f2100720c */ /* 0x080fe40003f86270 */
[-C--:B------:R-:W-:Y:S01]  /*7060*/  ISETP.GE.AND P5, PT, R32, R63.reuse, PT ;  /* 0x0000003f2000720c */ /* 0x080fe20003fa6270 */
[----:B------:R-:W-:Y:S01]  /*7070*/  @!P6 STG.E.U16 [R20.64+-0xdc0], R49 ;  /* 0xfff240311400e986 */ /* 0x000fe2000c10151c */
[----:B------:R-:W-:-:S02]  /*7080*/  ISETP.GE.AND P6, PT, R31, R63, PT ;  /* 0x0000003f1f00720c */ /* 0x000fc40003fc6270 */
[----:B------:R-:W-:Y:S01]  /*7090*/  LOP3.LUT R38, R91, 0xfffffe00, RZ, 0xc0, !PT ;  /* 0xfffffe005b267812 */ /* 0x000fe200078ec0ff */
[----:B------:R-:W-:Y:S04]  /*70a0*/  @!P1 STG.E.U16 [R20.64+-0xd80], R51 ;  /* 0xfff2803314009986 */ /* 0x000fe8000c10151c */
[----:B------:R-:W-:Y:S01]  /*70b0*/  IMAD R65, R161, 0x10, R38 ;  /* 0x00000010a1417824 */ /* 0x000fe200078e0226 */
[----:B------:R-:W-:Y:S04]  /*70c0*/  @!P2 STG.E.U16 [R20.64+-0xd40], R53 ;  /* 0xfff2c0351400a986 */ /* 0x000fe8000c10151c */
[----:B------:R-:W-:Y:S01]  /*70d0*/  @!P3 STG.E.U16 [R20.64+-0xd00], R55 ;  /* 0xfff300371400b986 */ /* 0x000fe2000c10151c */
[----:B------:R-:W-:-:S02]  /*70e0*/  IADD3 R38, R65, 0x1, RZ ;  /* 0x0000000141267810 */ /* 0x000fc40007ffe0ff */
[----:B--2---:R-:W-:Y:S01]  /*70f0*/  IADD3 R39, R65, 0x2, RZ ;  /* 0x0000000241277810 */ /* 0x004fe20007ffe0ff */
[----:B------:R-:W-:Y:S01]  /*7100*/  @!P4 STG.E.U16 [R20.64+-0xcc0], R57 ;  /* 0xfff340391400c986 */ /* 0x000fe2000c10151c */
[-C--:B------:R-:W-:Y:S01]  /*7110*/  LEA.HI.SX32 R40, R38, R65.reuse, 0x1b ;  /* 0x0000004126287211 */ /* 0x080fe200078fdaff */
[----:B------:R-:W-:Y:S01]  /*7120*/  FADD.FTZ R38, R163, R2 ;  /* 0x00000002a3267221 */ /* 0x000fe20000010000 */
[-C--:B0-----:R-:W-:Y:S01]  /*7130*/  LEA.HI.SX32 R41, R39, R65.reuse, 0x1b ;  /* 0x0000004127297211 */ /* 0x081fe200078fdaff */
[----:B------:R-:W-:Y:S01]  /*7140*/  @!P5 STG.E.U16 [R20.64+-0xc80], R59 ;  /* 0xfff3803b1400d986 */ /* 0x000fe2000c10151c */
[C---:B------:R-:W-:Y:S01]  /*7150*/  IADD3 R42, R65.reuse, 0x3, RZ ;  /* 0x00000003412a7810 */ /* 0x040fe20007ffe0ff */
[----:B------:R-:W-:Y:S01]  /*7160*/  FADD.FTZ R39, R38, R3 ;  /* 0x0000000326277221 */ /* 0x000fe20000010000 */
[----:B-1----:R-:W-:Y:S01]  /*7170*/  IADD3 R43, R65, 0x4, RZ ;  /* 0x00000004412b7810 */ /* 0x002fe20007ffe0ff */
[----:B------:R0:W-:Y:S01]  /*7180*/  @!P6 STG.E.U16 [R20.64+-0xc40], R61 ;  /* 0xfff3c03d1400e986 */ /* 0x0001e2000c10151c */
[----:B------:R-:W-:Y:S01]  /*7190*/  F2FP.BF16.PACK_AB R2, R2, R0 ;  /* 0x000000000202723e */ /* 0x000fe200000010ff */
[----:B------:R-:W-:Y:S01]  /*71a0*/  FADD.FTZ R0, R39, R4 ;  /* 0x0000000427007221 */ /* 0x000fe20000010000 */
[C---:B------:R-:W-:Y:S01]  /*71b0*/  IADD3 R44, R65.reuse, 0x5, RZ ;  /* 0x00000005412c7810 */ /* 0x040fe20007ffe0ff */
[----:B------:R-:W-:Y:S01]  /*71c0*/  BAR.SYNC.DEFER_BLOCKING 0x0 ;  /* 0x0000000000007b1d */ /* 0x000fe20000010000 */
[----:B---3--:R-:W-:Y:S01]  /*71d0*/  IADD3 R45, R65, 0x6, RZ ;  /* 0x00000006412d7810 */ /* 0x008fe20007ffe0ff */
[----:B------:R-:W-:Y:S01]  /*71e0*/  IMAD.SHL.U32 R40, R40, 0x2, RZ ;  /* 0x0000000228287824 */ /* 0x000fe200078e00ff */
[----:B------:R-:W-:-:S02]  /*71f0*/  LEA.HI.SX32 R42, R42, R65, 0x1b ;  /* 0x000000412a2a7211 */ /* 0x000fc400078fdaff */
[----:B------:R-:W-:Y:S02]  /*7200*/  LEA.HI.SX32 R43, R43, R65, 0x1b ;  /* 0x000000412b2b7211 */ /* 0x000fe400078fdaff */
[----:B------:R-:W-:Y:S01]  /*7210*/  F2FP.BF16.PACK_AB R4, R4, R3 ;  /* 0x000000030404723e */ /* 0x000fe200000010ff */
[----:B------:R-:W-:Y:S01]  /*7220*/  FADD.FTZ R3, R0, R5 ;  /* 0x0000000500037221 */ /* 0x000fe20000010000 */
[----:B------:R-:W-:Y:S01]  /*7230*/  IADD3 R46, R65, 0x7, RZ ;  /* 0x00000007412e7810 */ /* 0x000fe20007ffe0ff */
[----:B------:R-:W-:Y:S01]  /*7240*/  IMAD.SHL.U32 R42, R42, 0x2, RZ ;  /* 0x000000022a2a7824 */ /* 0x000fe200078e00ff */
[-C--:B------:R-:W-:Y:S01]  /*7250*/  LEA.HI.SX32 R44, R44, R65.reuse, 0x1b ;  /* 0x000000412c2c7211 */ /* 0x080fe200078fdaff */
[----:B------:R-:W-:Y:S01]  /*7260*/  IMAD.SHL.U32 R43, R43, 0x2, RZ ;  /* 0x000000022b2b7824 */ /* 0x000fe200078e00ff */
[----:B------:R-:W-:Y:S02]  /*7270*/  LEA.HI.SX32 R45, R45, R65, 0x1b ;  /* 0x000000412d2d7211 */ /* 0x000fe400078fdaff */
[----:B0-----:R-:W-:-:S02]  /*7280*/  PRMT R21, R2, 0x7632, R21 ;  /* 0x0000763202157816 */ /* 0x001fc40000000015 */
[----:B------:R-:W-:Y:S01]  /*7290*/  F2FP.BF16.PACK_AB R5, R6, R5 ;  /* 0x000000050605723e */ /* 0x000fe200000010ff */
[----:B------:R-:W-:Y:S01]  /*72a0*/  IMAD.SHL.U32 R45, R45, 0x2, RZ ;  /* 0x000000022d2d7824 */ /* 0x000fe200078e00ff */
[----:B------:R-:W-:Y:S01]  /*72b0*/  SHF.L.U32 R41, R41, 0x1, RZ ;  /* 0x0000000129297819 */ /* 0x000fe200000006ff */
[----:B------:R-:W-:Y:S01]  /*72c0*/  FADD.FTZ R6, R3, R6 ;  /* 0x0000000603067221 */ /* 0x000fe20000010000 */
[C---:B------:R-:W-:Y:S02]  /*72d0*/  IADD3 R47, R65.reuse, 0x8, RZ ;  /* 0x00000008412f7810 */ /* 0x040fe40007ffe0ff */
[C---:B------:R-:W-:Y:S01]  /*72e0*/  IADD3 R48, R65.reuse, 0x9, RZ ;  /* 0x0000000941307810 */ /* 0x040fe20007ffe0ff */
[----:B------:R0:W-:Y:S01]  /*72f0*/  STS.U16 [R70], R2 ;  /* 0x0000000246007388 */ /* 0x0001e20000000400 */
[----:B------:R-:W-:Y:S02]  /*7300*/  PRMT R20, R4, 0x7632, R20 ;  /* 0x0000763204147816 */ /* 0x000fe40000000014 */
[----:B------:R-:W-:Y:S01]  /*7310*/  IADD3 R49, R65, 0xa, RZ ;  /* 0x0000000a41317810 */ /* 0x000fe20007ffe0ff */
[----:B------:R-:W-:Y:S01]  /*7320*/  STS.U16 [R40+0x2], R21 ;  /* 0x0000021528007388 */ /* 0x000fe20000000400 */
[----:B------:R-:W-:-:S02]  /*7330*/  LEA.HI.SX32 R46, R46, R65, 0x1b ;  /* 0x000000412e2e7211 */ /* 0x000fc400078fdaff */
[----:B------:R-:W-:Y:S01]  /*7340*/  PRMT R38, R5, 0x7632, R38 ;  /* 0x0000763205267816 */ /* 0x000fe20000000026 */
[----:B------:R1:W-:Y:S01]  /*7350*/  STS.U16 [R41+0x4], R4 ;  /* 0x0000040429007388 */ /* 0x0003e20000000400 */
[----:B------:R-:W-:Y:S01]  /*7360*/  SHF.L.U32 R44, R44, 0x1, RZ ;  /* 0x000000012c2c7819 */ /* 0x000fe200000006ff */
[----:B------:R-:W-:Y:S01]  /*7370*/  IMAD.SHL.U32 R46, R46, 0x2, RZ ;  /* 0x000000022e2e7824 */ /* 0x000fe200078e00ff */
[C---:B------:R-:W-:Y:S01]  /*7380*/  IADD3 R50, R65.reuse, 0xb, RZ ;  /* 0x0000000b41327810 */ /* 0x040fe20007ffe0ff */
[----:B------:R-:W-:Y:S01]  /*7390*/  STS.U16 [R42+0x6], R20 ;  /* 0x000006142a007388 */ /* 0x000fe20000000400 */
[C---:B------:R-:W-:Y:S02]  /*73a0*/  IADD3 R52, R65.reuse, 0xc, RZ ;  /* 0x0000000c41347810 */ /* 0x040fe40007ffe0ff */
[----:B------:R-:W-:Y:S01]  /*73b0*/  F2FP.BF16.PACK_AB R0, R8, R7 ;  /* 0x000000070800723e */ /* 0x000fe200000010ff */
[----:B------:R-:W-:Y:S01]  /*73c0*/  STS.U16 [R43+0x8], R5 ;  /* 0x000008052b007388 */ /* 0x000fe20000000400 */
[----:B------:R-:W-:Y:S01]  /*73d0*/  IADD3 R54, R65, 0xd, RZ ;  /* 0x0000000d41367810 */ /* 0x000fe20007ffe0ff */
[----:B------:R-:W-:Y:S01]  /*73e0*/  FADD.FTZ R7, R6, R7 ;  /* 0x0000000706077221 */ /* 0x000fe20000010000 */
[-C--:B------:R-:W-:Y:S01]  /*73f0*/  LEA.HI.SX32 R47, R47, R65.reuse, 0x1b ;  /* 0x000000412f2f7211 */ /* 0x080fe200078fdaff */
[----:B------:R-:W-:Y:S01]  /*7400*/  STS.U16 [R44+0xa], R38 ;  /* 0x00000a262c007388 */ /* 0x000fe20000000400 */
[----:B------:R-:W-:Y:S01]  /*7410*/  LEA.HI.SX32 R48, R48, R65, 0x1b ;  /* 0x0000004130307211 */ /* 0x000fe200078fdaff */
[----:B------:R-:W-:Y:S01]  /*7420*/  FADD.FTZ R8, R7, R8 ;  /* 0x0000000807087221 */ /* 0x000fe20000010000 */
[----:B0-----:R-:W-:Y:S01]  /*7430*/  F2FP.BF16.PACK_AB R2, R10, R9 ;  /* 0x000000090a02723e */ /* 0x001fe200000010ff */
[----:B------:R0:W-:Y:S01]  /*7440*/  STS.U16 [R45+0xc], R0 ;  /* 0x00000c002d007388 */ /* 0x0001e20000000400 */
[-C--:B------:R-:W-:Y:S01]  /*7450*/  LEA.HI.SX32 R49, R49, R65.reuse, 0x1b ;  /* 0x0000004131317211 */ /* 0x080fe200078fdaff */
[----:B------:R-:W-:Y:S01]  /*7460*/  IMAD.SHL.U32 R48, R48, 0x2, RZ ;  /* 0x0000000230307824 */ /* 0x000fe200078e00ff */
[C---:B------:R-:W-:Y:S01]  /*7470*/  IADD3 R56, R65.reuse, 0xe, RZ ;  /* 0x0000000e41387810 */ /* 0x040fe20007ffe0ff */
[----:B------:R-:W-:Y:S01]  /*7480*/  FADD.FTZ R9, R8, R9 ;  /* 0x0000000908097221 */ /* 0x000fe20000010000 */
[----:B------:R-:W-:Y:S01]  /*7490*/  IADD3 R58, R65, 0xf, RZ ;  /* 0x0000000f413a7810 */ /* 0x000fe20007ffe0ff */
[----:B------:R-:W-:Y:S01]  /*74a0*/  IMAD.SHL.U32 R49, R49, 0x2, RZ ;  /* 0x0000000231317824 */ /* 0x000fe200078e00ff */
[-C--:B------:R-:W-:Y:S01]  /*74b0*/  LEA.HI.SX32 R50, R50, R65.reuse, 0x1b ;  /* 0x0000004132327211 */ /* 0x080fe200078fdaff */
[----:B------:R-:W-:Y:S01]  /*74c0*/  FADD.FTZ R10, R9, R10 ;  /* 0x0000000a090a7221 */ /* 0x000fe20000010000 */
[----:B------:R-:W-:-:S02]  /*74d0*/  LEA.HI.SX32 R52, R52, R65, 0x1b ;  /* 0x0000004134347211 */ /* 0x000fc400078fdaff */
[----:B-1----:R-:W-:Y:S01]  /*74e0*/  F2FP.BF16.PACK_AB R4, R12, R11 ;  /* 0x0000000b0c04723e */ /* 0x002fe200000010ff */
[----:B------:R-:W-:Y:S01]  /*74f0*/  FADD.FTZ R11, R10, R11 ;  /* 0x0000000b0a0b7221 */ /* 0x000fe20000010000 */
[----:B------:R-:W-:Y:S01]  /*7500*/  PRMT R21, R0, 0x7632, R21 ;  /* 0x0000763200157816 */ /* 0x000fe20000000015 */
[----:B------:R-:W-:Y:S01]  /*7510*/  IMAD.SHL.U32 R52, R52, 0x2, RZ ;  /* 0x0000000234347824 */ /* 0x000fe200078e00ff */
[----:B------:R-:W-:Y:S01]  /*7520*/  LEA.HI.SX32 R54, R54, R65, 0x1b ;  /* 0x0000004136367211 */ /* 0x000fe200078fdaff */
[----:B------:R-:W-:Y:S01]  /*7530*/  FADD.FTZ R12, R11, R12 ;  /* 0x0000000c0b0c7221 */ /* 0x000fe20000010000 */
[----:B------:R-:W-:Y:S01]  /*7540*/  PRMT R39, R2, 0x7610, R39 ;  /* 0x0000761002277816 */ /* 0x000fe20000000027 */
[----:B------:R-:W-:Y:S01]  /*7550*/  STS.U16 [R46+0xe], R21 ;  /* 0x00000e152e007388 */ /* 0x000fe20000000400 */
[----:B------:R-:W-:Y:S01]  /*7560*/  SHF.L.U32 R47, R47, 0x1, RZ ;  /* 0x000000012f2f7819 */ /* 0x000fe200000006ff */
[----:B------:R-:W-:Y:S01]  /*7570*/  IMAD.SHL.U32 R54, R54, 0x2, RZ ;  /* 0x0000000236367824 */ /* 0x000fe200078e00ff */
[----:B------:R-:W-:-:S02]  /*7580*/  PRMT R40, R2, 0x7632, R40 ;  /* 0x0000763202287816 */ /* 0x000fc40000000028 */
[----:B0-----:R-:W-:Y:S01]  /*7590*/  F2FP.BF16.PACK_AB R0, R14, R13 ;  /* 0x0000000d0e00723e */ /* 0x001fe200000010ff */
[----:B------:R-:W-:Y:S01]  /*75a0*/  STS.U16 [R47+0x10], R39 ;  /* 0x000010272f007388 */ /* 0x000fe20000000400 */
[-C--:B------:R-:W-:Y:S01]  /*75b0*/  LEA.HI.SX32 R56, R56, R65.reuse, 0x1b ;  /* 0x0000004138387211 */ /* 0x080fe200078fdaff */
        /* <DEDUP_REMOVED lines=8> */
[----:B------:R-:W-:Y:S01]  /*7640*/  IMAD.SHL.U32 R58, R58, 0x2, RZ ;  /* 0x000000023a3a7824 */ /* 0x000fe200078e00ff */
[----:B------:R-:W-:Y:S01]  /*7650*/  PRMT R20, R0, 0x7632, R20 ;  /* 0x0000763200147816 */ /* 0x000fe20000000014 */
[----:B------:R-:W-:Y:S01]  /*7660*/  FADD.FTZ R15, R14, R15 ;  /* 0x0000000f0e0f7221 */ /* 0x000fe20000010000 */
[----:B------:R-:W-:Y:S01]  /*7670*/  SHF.L.U32 R56, R56, 0x1, RZ ;  /* 0x0000000138387819 */ /* 0x000fe200000006ff */
[----:B------:R-:W-:Y:S01]  /*7680*/  STS.U16 [R50+0x16], R5 ;  /* 0x0000160532007388 */ /* 0x000fe20000000400 */
[----:B------:R-:W-:Y:S01]  /*7690*/  PRMT R38, R2, 0x7632, R38 ;  /* 0x0000763202267816 */ /* 0x000fe20000000026 */
[----:B------:R-:W-:-:S02]  /*76a0*/  FADD.FTZ R163, R15, R16 ;  /* 0x000000100fa37221 */ /* 0x000fc40000010000 */
        /* <DEDUP_REMOVED lines=42> */
.L_x_615:
[----:B------:R-:W-:Y:S05]  /*7950*/  BSYNC B0 ;  /* 0x0000000000007941 */ /* 0x000fea0003800000 */
.L_x_614:
        /* <DEDUP_REMOVED lines=56> */
.L_x_561:
[----:B------:R-:W-:Y:S02]  /*7ce0*/  ISETP.NE.U32.AND P0, PT, RZ, c[0x0][0x328], PT ;  /* 0x0000ca00ff007a0c */ /* 0x000fe40003f05070 */
[----:B------:R-:W-:Y:S02]  /*7cf0*/  ISETP.NE.U32.AND P2, PT, RZ, c[0x0][0x348], PT ;  /* 0x0000d200ff007a0c */ /* 0x000fe40003f45070 */
[----:B------:R-:W-:Y:S02]  /*7d00*/  ISETP.NE.AND.EX P1, PT, RZ, c[0x0][0x32c], PT, P0 ;  /* 0x0000cb00ff007a0c */ /* 0x000fe40003f25300 */
[----:B------:R-:W-:-:S11]  /*7d10*/  ISETP.NE.AND.EX P0, PT, RZ, c[0x0][0x34c], PT, P2 ;  /* 0x0000d300ff007a0c */ /* 0x000fd60003f05320 */
[----:B------:R-:W-:Y:S05]  /*7d20*/  @!P1 BRA `(.L_x_617) ;  /* 0x000001e000009947 */ /* 0x000fea0003800000 */
[----:B0-----:R-:W0:Y:S01]  /*7d30*/  SHFL.DOWN P1, R3, R164, 0x1, 0x1f ;  /* 0x08201f00a4037f89 */ /* 0x001e220000020000 */
[----:B------:R-:W-:Y:S03]  /*7d40*/  BSSY B0, `(.L_x_617) ;  /* 0x000001c000007945 */ /* 0x000fe60003800000 */
[----:B------:R-:W3:Y:S04]  /*7d50*/  S2R R4, SR_LANEID ;  /* 0x0000000000047919 */ /* 0x000ee80000000000 */
[----:B------:R-:W4:Y:S01]  /*7d60*/  S2R R6, SR_TID.X ;  /* 0x0000000000067919 */ /* 0x000f220000002100 */
[----:B0-----:R-:W-:Y:S01]  /*7d70*/  @P1 FADD R3, R3, R164 ;  /* 0x000000a403031221 */ /* 0x001fe20000000000 */
[----:B---3--:R-:W-:-:S04]  /*7d80*/  ISETP.NE.AND P2, PT, R4, RZ, PT ;  /* 0x000000ff0400720c */ /* 0x008fc80003f45270 */
        /* <DEDUP_REMOVED lines=23> */
.L_x_618:
[----:B0-----:R-:W-:Y:S05]  /*7f00*/  BSYNC B0 ;  /* 0x0000000000007941 */ /* 0x001fea0003800000 */
.L_x_617:
[----:B------:R-:W-:Y:S01]  /*7f10*/  BSSY B0, `(.L_x_619) ;  /* 0x0000022000007945 */ /* 0x000fe20003800000 */
[----:B------:R-:W-:Y:S05]  /*7f20*/  @!P0 BRA `(.L_x_620) ;  /* 0x000001f000008947 */ /* 0x000fea0003800000 */
[----:B------:R-:W-:Y:S06]  /*7f30*/  BAR.SYNC.DEFER_BLOCKING 0x0 ;  /* 0x0000000000007b1d */ /* 0x000fec0000010000 */
[----:B------:R-:W3:Y:S04]  /*7f40*/  SHFL.DOWN P0, R0, R163, 0x1, 0x1f ;  /* 0x08201f00a3007f89 */ /* 0x000ee80000000000 */
[----:B------:R-:W4:Y:S04]  /*7f50*/  S2R R6, SR_LANEID ;  /* 0x0000000000067919 */ /* 0x000f280000000000 */
[----:B------:R-:W5:Y:S01]  /*7f60*/  S2R R11, SR_TID.X ;  /* 0x00000000000b7919 */ /* 0x000f620000002100 */
[----:B---3--:R-:W-:Y:S01]  /*7f70*/  @P0 FADD R0, R0, R163 ;  /* 0x000000a300000221 */ /* 0x008fe20000000000 */
[----:B----4-:R-:W-:-:S04]  /*7f80*/  ISETP.NE.AND P1, PT, R6, RZ, PT ;  /* 0x000000ff0600720c */ /* 0x010fc80003f25270 */
[----:B0-----:R-:W0:Y:S09]  /*7f90*/  SHFL.DOWN P0, R3, R0, 0x2, 0x1f ;  /* 0x08401f0000037f89 */ /* 0x001e320000000000 */
[----:B-----5:R-:W-:-:S04]  /*7fa0*/  @!P1 SHF.R.S32.HI R6, RZ, 0x1f, R11 ;  /* 0x0000001fff069819 */ /* 0x020fc8000001140b */
        /* <DEDUP_REMOVED lines=16> */
[----:B------:R-:W-:Y:S02]  /*80b0*/  @!P0 FADD.FTZ R0, R3, R2 ;  /* 0x0000000203008221 */ /* 0x000fe40000010000 */
[----:B------:R-:W-:Y:S02]  /*80c0*/  IMAD.U32 R2, RZ, RZ, UR34 ;  /* 0x00000022ff027e24 */ /* 0x000fe4000f8e00ff */
[----:B------:R-:W-:Y:S02]  /*80d0*/  IMAD.U32 R3, RZ, RZ, UR35 ;  /* 0x00000023ff037e24 */ /* 0x000fe4000f8e00ff */
[----:B---3--:R-:W-:-:S05]  /*80e0*/  @!P0 FADD.FTZ R4, R0, R5 ;  /* 0x0000000500048221 */ /* 0x008fca0000010000 */
[----:B------:R0:W-:Y:S01]  /*80f0*/  RED.E.ADD.F32.FTZ.RN.STRONG.GPU [R2.64], R4 ;  /* 0x000000040200798e */ /* 0x0001e2000c10e79c */
[----:B------:R-:W-:Y:S01]  /*8100*/  HFMA2.MMA R11, -RZ, RZ, 0, 0 ;  /* 0x00000000ff0b7435 */ /* 0x000fe200000001ff */
[----:B------:R-:W-:Y:S05]  /*8110*/  BRA `(.L_x_621) ;  /* 0x0000001000007947 */ /* 0x000fea0003800000 */
.L_x_620:
[----:B------:R-:W3:Y:S02]  /*8120*/  S2R R11, SR_TID.X ;  /* 0x00000000000b7919 */ /* 0x000ee40000002100 */
.L_x_621:
[----:B0-----:R-:W-:Y:S05]  /*8130*/  BSYNC B0 ;  /* 0x0000000000007941 */ /* 0x001fea0003800000 */
.L_x_619:
[----:B---3--:R-:W-:-:S13]  /*8140*/  ISETP.GE.AND P0, PT, R11, c[0x0][0x16c], PT ;  /* 0x00005b000b007a0c */ /* 0x008fda0003f06270 */
[----:B------:R-:W-:Y:S05]  /*8150*/  @P0 EXIT ;  /* 0x000000000000094d */ /* 0x000fea0003800000 */
[----:B------:R-:W-:Y:S02]  /*8160*/  ULDC.64 UR6, c[0x0][0x2c8] ;  /* 0x0000b20000067ab9 */ /* 0x000fe40000000a00 */
[----:B------:R-:W-:Y:S02]  /*8170*/  ULDC.64 UR8, c[0x0][0x288] ;  /* 0x0000a20000087ab9 */ /* 0x000fe40000000a00 */
[----:B-1----:R-:W-:Y:S02]  /*8180*/  UIMAD UR4, UR11, UR6, URZ ;  /* 0x000000060b0472a4 */ /* 0x002fe4000f8e023f */
[----:B------:R-:W-:Y:S02]  /*8190*/  UIMAD UR11, UR11, UR8, URZ ;  /* 0x000000080b0b72a4 */ /* 0x000fe4000f8e023f */
[----:B------:R-:W-:Y:S02]  /*81a0*/  UIMAD.WIDE.U32 UR12, UR10, UR6, URZ ;  /* 0x000000060a0c72a5 */ /* 0x000fe4000f8e003f */
[----:B------:R-:W-:-:S02]  /*81b0*/  UIMAD UR7, UR10, UR7, UR4 ;  /* 0x000000070a0772a4 */ /* 0x000fc4000f8e0204 */
[----:B--2---:R-:W-:Y:S02]  /*81c0*/  UIMAD.WIDE.U32 UR4, UR10, UR8, URZ ;  /* 0x000000080a0472a5 */ /* 0x004fe4000f8e003f */
[----:B------:R-:W-:Y:S02]  /*81d0*/  UIMAD UR6, UR10, UR9, UR11 ;  /* 0x000000090a0672a4 */ /* 0x000fe4000f8e020b */
[----:B------:R-:W-:Y:S02]  /*81e0*/  UIADD3 UR7, UR13, UR7, URZ ;  /* 0x000000070d077290 */ /* 0x000fe4000fffe03f */
[----:B------:R-:W-:-:S03]  /*81f0*/  UIADD3 UR6, UR5, UR6, URZ ;  /* 0x0000000605067290 */ /* 0x000fc6000fffe03f */
.L_x_622:
[----:B0-----:R-:W0:Y:S01]  /*8200*/  LDS R13, [R11.X4+0x4de0] ;  /* 0x004de0000b0d7984 */ /* 0x001e220000004800 */
[----:B------:R-:W-:Y:S01]  /*8210*/  IMAD.U32 R4, RZ, RZ, UR4 ;  /* 0x00000004ff047e24 */ /* 0x000fe2000f8e00ff */
[----:B------:R-:W-:Y:S01]  /*8220*/  SHF.R.S32.HI R0, RZ, 0x1f, R11 ;  /* 0x0000001fff007819 */ /* 0x000fe2000001140b */
[----:B------:R-:W-:Y:S01]  /*8230*/  IMAD.U32 R3, RZ, RZ, UR6 ;  /* 0x00000006ff037e24 */ /* 0x000fe2000f8e00ff */
[----:B------:R1:W2:Y:S01]  /*8240*/  LDS R15, [R11.X4+0x51e0] ;  /* 0x0051e0000b0f7984 */ /* 0x0002a20000004800 */
[----:B------:R-:W-:Y:S01]  /*8250*/  IMAD.MOV.U32 R2, RZ, RZ, R4 ;  /* 0x000000ffff027224 */ /* 0x000fe200078e0004 */
[----:B------:R-:W-:Y:S01]  /*8260*/  MOV R5, UR5 ;  /* 0x0000000500057c02 */ /* 0x000fe20008000f00 */
[----:B------:R-:W-:Y:S01]  /*8270*/  IMAD R4, R0, c[0x0][0x290], RZ ;  /* 0x0000a40000047a24 */ /* 0x000fe200078e02ff */
[----:B------:R-:W-:Y:S01]  /*8280*/  MOV R9, UR13 ;  /* 0x0000000d00097c02 */ /* 0x000fe20008000f00 */
[----:B------:R-:W-:Y:S01]  /*8290*/  IMAD.U32 R8, RZ, RZ, UR12 ;  /* 0x0000000cff087e24 */ /* 0x000fe2000f8e00ff */
[----:B------:R-:W-:Y:S01]  /*82a0*/  YIELD ;  /* 0x0000000000007946 */ /* 0x000fe20003800000 */
[----:B------:R-:W-:-:S04]  /*82b0*/  IMAD.WIDE.U32 R2, R11, c[0x0][0x290], R2 ;  /* 0x0000a4000b027a25 */ /* 0x000fc800078e0002 */
[----:B------:R-:W-:Y:S01]  /*82c0*/  IMAD R5, R11, c[0x0][0x294], R4 ;  /* 0x0000a5000b057a24 */ /* 0x000fe200078e0204 */
[----:B------:R-:W-:Y:S01]  /*82d0*/  LEA R4, P0, R2, c[0x0][0x310], 0x2 ;  /* 0x0000c40002047a11 */ /* 0x000fe200078010ff */
[----:B------:R-:W-:Y:S02]  /*82e0*/  IMAD.U32 R7, RZ, RZ, UR7 ;  /* 0x00000007ff077e24 */ /* 0x000fe4000f8e00ff */
[----:B------:R-:W-:Y:S01]  /*82f0*/  IMAD R0, R0, c[0x0][0x2d0], RZ ;  /* 0x0000b40000007a24 */ /* 0x000fe200078e02ff */
[----:B------:R-:W-:Y:S01]  /*8300*/  IADD3 R5, R3, R5, RZ ;  /* 0x0000000503057210 */ /* 0x000fe20007ffe0ff */
[----:B------:R-:W-:Y:S02]  /*8310*/  IMAD.MOV.U32 R6, RZ, RZ, R8 ;  /* 0x000000ffff067224 */ /* 0x000fe400078e0008 */
[C---:B------:R-:W-:Y:S01]  /*8320*/  IMAD R9, R11.reuse, c[0x0][0x2d4], R0 ;  /* 0x0000b5000b097a24 */ /* 0x040fe200078e0200 */
[----:B------:R-:W-:Y:S01]  /*8330*/  LEA.HI.X R5, R2, c[0x0][0x314], R5, 0x2, P0 ;  /* 0x0000c50002057a11 */ /* 0x000fe200000f1405 */
[C---:B------:R-:W-:Y:S01]  /*8340*/  IMAD.WIDE.U32 R6, R11.reuse, c[0x0][0x2d0], R6 ;  /* 0x0000b4000b067a25 */ /* 0x040fe200078e0006 */
[----:B-1----:R-:W-:-:S03]  /*8350*/  IADD3 R11, R11, c[0x0][0x0], RZ ;  /* 0x000000000b0b7a10 */ /* 0x002fc60007ffe0ff */
        /* <DEDUP_REMOVED lines=8> */
.L_x_568:
[----:B------:R-:W-:Y:S01]  /*83e0*/  IMAD.MOV.U32 R83, RZ, RZ, R86 ;  /* 0x000000ffff537224 */ /* 0x000fe200078e0056 */
[----:B------:R-:W-:Y:S01]  /*83f0*/  MOV R87, 0x1 ;  /* 0x0000000100577802 */ /* 0x000fe20000000f00 */
[----:B------:R-:W-:Y:S01]  /*8400*/  IMAD.MOV.U32 R165, RZ, RZ, RZ ;  /* 0x000000ffffa57224 */ /* 0x000fe200078e00ff */
[----:B------:R-:W-:-:S02]  /*8410*/  MOV R162, 0xffffffff ;  /* 0xffffffff00a27802 */ /* 0x000fc40000000f00 */
[----:B------:R-:W-:Y:S02]  /*8420*/  MOV R82, 0x8440 ;  /* 0x0000844000527802 */ /* 0x000fe40000000f00 */
[----:B-1-3--:R-:W-:Y:S05]  /*8430*/  CALL.REL.NOINC `($__internal_26_$__cuda_sm70_shflsync_up) ;  /* 0x00000ee000007944 */ /* 0x00afea0003c00000 */
[----:B-1----:R-:W-:Y:S01]  /*8440*/  IMAD.MOV.U32 R84, RZ, RZ, R87 ;  /* 0x000000ffff547224 */ /* 0x002fe200078e0057 */
[----:B------:R-:W-:Y:S05]  /*8450*/  BRA `(.L_x_623) ;  /* 0xffffb6a000007947 */ /* 0x000fea000383ffff */
.L_x_569:
[----:B------:R-:W-:Y:S01]  /*8460*/  HFMA2.MMA R165, -RZ, RZ, 0, 0 ;  /* 0x00000000ffa57435 */ /* 0x000fe200000001ff */
[----:B------:R-:W-:Y:S01]  /*8470*/  MOV R83, R85 ;  /* 0x0000005500537202 */ /* 0x000fe20000000f00 */
[----:B------:R-:W-:Y:S01]  /*8480*/  IMAD.MOV.U32 R87, RZ, RZ, 0x1 ;  /* 0x00000001ff577424 */ /* 0x000fe200078e00ff */
[----:B------:R-:W-:Y:S01]  /*8490*/  MOV R82, 0x84c0 ;  /* 0x000084c000527802 */ /* 0x000fe20000000f00 */
[----:B------:R-:W-:Y:S02]  /*84a0*/  IMAD.MOV.U32 R162, RZ, RZ, -0x1 ;  /* 0xffffffffffa27424 */ /* 0x000fe400078e00ff */
[----:B0123--:R-:W-:Y:S05]  /*84b0*/  CALL.REL.NOINC `($__internal_26_$__cuda_sm70_shflsync_up) ;  /* 0x00000e6000007944 */ /* 0x00ffea0003c00000 */
        /* <DEDUP_REMOVED lines=10> */
[----:B------:R-:W-:Y:S05]  /*8560*/  CALL.REL.NOINC `($__internal_26_$__cuda_sm70_shflsync_up) ;  /* 0x00000db000007944 */ /* 0x000fea0003c00000 */
[----:B-1----:R-:W-:Y:S01]  /*8570*/  MOV R84, R87 ;  /* 0x0000005700547202 */ /* 0x002fe20000000f00 */
[----:B------:R-:W-:Y:S01]  /*8580*/  HFMA2.MMA R87, -RZ, RZ, 0, 1.1920928955078125e-07 ;  /* 0x00000002ff577435 */ /* 0x000fe200000001ff */
[----:B------:R-:W-:Y:S01]  /*8590*/  IMAD.MOV.U32 R83, RZ, RZ, R85 ;  /* 0x000000ffff537224 */ /* 0x000fe200078e0055 */
[----:B------:R-:W-:Y:S01]  /*85a0*/  MOV R162, 0xffffffff ;  /* 0xffffffff00a27802 */ /* 0x000fe20000000f00 */
[----:B------:R-:W-:Y:S01]  /*85b0*/  IMAD.MOV.U32 R165, RZ, RZ, RZ ;  /* 0x000000ffffa57224 */ /* 0x000fe200078e00ff */
[----:B------:R-:W-:Y:S02]  /*85c0*/  MOV R82, 0x85e0 ;  /* 0x000085e000527802 */ /* 0x000fe40000000f00 */
[----:B------:R-:W-:Y:S05]  /*85d0*/  CALL.REL.NOINC `($__internal_26_$__cuda_sm70_shflsync_up) ;  /* 0x00000d4000007944 */ /* 0x000fea0003c00000 */
[----:B------:R-:W-:Y:S01]  /*85e0*/  ISETP.GE.AND P0, PT, R161, 0x2, PT ;  /* 0x00000002a100780c */ /* 0x000fe20003f06270 */
[----:B------:R-:W-:Y:S01]  /*85f0*/  HFMA2.MMA R165, -RZ, RZ, 0, 0 ;  /* 0x00000000ffa57435 */ /* 0x000fe200000001ff */
[----:B------:R-:W-:Y:S01]  /*8600*/  IMAD.MOV.U32 R162, RZ, RZ, -0x1 ;  /* 0xffffffffffa27424 */ /* 0x000fe200078e00ff */
[----:B------:R-:W-:-:S10]  /*8610*/  MOV R82, 0x8670 ;  /* 0x0000867000527802 */ /* 0x000fd40000000f00 */
[----:B-1----:R-:W-:Y:S02]  /*8620*/  @P0 FFMA.FTZ R85, R86, R87, R85 ;  /* 0x0000005756550223 */ /* 0x002fe40000010055 */
[----:B------:R-:W-:Y:S02]  /*8630*/  @P0 FMUL.FTZ R86, R84, R86 ;  /* 0x0000005654560220 */ /* 0x000fe40000410000 */
[----:B------:R-:W-:-:S03]  /*8640*/  IMAD.MOV.U32 R87, RZ, RZ, 0x4 ;  /* 0x00000004ff577424 */ /* 0x000fc600078e00ff */
[----:B------:R-:W-:Y:S02]  /*8650*/  MOV R83, R86 ;  /* 0x0000005600537202 */ /* 0x000fe40000000f00 */
[----:B------:R-:W-:Y:S05]  /*8660*/  CALL.REL.NOINC `($__internal_26_$__cuda_sm70_shflsync_up) ;  /* 0x00000cb000007944 */ /* 0x000fea0003c00000 */
[----:B------:R-:W-:Y:S01]  /*8670*/  HFMA2.MMA R165, -RZ, RZ, 0, 0 ;  /* 0x00000000ffa57435 */ /* 0x000fe200000001ff */
[----:B-1----:R-:W-:Y:S01]  /*8680*/  IMAD.MOV.U32 R84, RZ, RZ, R87 ;  /* 0x000000ffff547224 */ /* 0x002fe200078e0057 */
[----:B------:R-:W-:Y:S01]  /*8690*/  MOV R83, R85 ;  /* 0x0000005500537202 */ /* 0x000fe20000000f00 */
[----:B------:R-:W-:Y:S01]  /*86a0*/  IMAD.MOV.U32 R87, RZ, RZ, 0x4 ;  /* 0x00000004ff577424 */ /* 0x000fe200078e00ff */
[----:B------:R-:W-:Y:S01]  /*86b0*/  MOV R82, 0x86e0 ;  /* 0x000086e000527802 */ /* 0x000fe20000000f00 */
[----:B------:R-:W-:Y:S02]  /*86c0*/  IMAD.MOV.U32 R162, RZ, RZ, -0x1 ;  /* 0xffffffffffa27424 */ /* 0x000fe400078e00ff */
[----:B------:R-:W-:Y:S05]  /*86d0*/  CALL.REL.NOINC `($__internal_26_$__cuda_sm70_shflsync_up) ;  /* 0x00000c4000007944 */ /* 0x000fea0003c00000 */
[----:B------:R-:W-:Y:S01]  /*86e0*/  ISETP.GE.AND P0, PT, R161, 0x4, PT ;  /* 0x00000004a100780c */ /* 0x000fe20003f06270 */
[----:B------:R-:W-:Y:S01]  /*86f0*/  IMAD.MOV.U32 R165, RZ, RZ, RZ ;  /* 0x000000ffffa57224 */ /* 0x000fe200078e00ff */
[----:B------:R-:W-:Y:S02]  /*8700*/  MOV R162, 0xffffffff ;  /* 0xffffffff00a27802 */ /* 0x000fe40000000f00 */
[----:B------:R-:W-:-:S09]  /*8710*/  MOV R82, 0x8770 ;  /* 0x0000877000527802 */ /* 0x000fd20000000f00 */
[----:B-1----:R-:W-:Y:S01]  /*8720*/  @P0 FFMA.FTZ R85, R86, R87, R85 ;  /* 0x0000005756550223 */ /* 0x002fe20000010055 */
[----:B------:R-:W-:Y:S01]  /*8730*/  MOV R87, 0x8 ;  /* 0x0000000800577802 */ /* 0x000fe20000000f00 */
[----:B------:R-:W-:-:S04]  /*8740*/  @P0 FMUL.FTZ R86, R84, R86 ;  /* 0x0000005654560220 */ /* 0x000fc80000410000 */
[----:B------:R-:W-:Y:S02]  /*8750*/  IMAD.MOV.U32 R83, RZ, RZ, R86 ;  /* 0x000000ffff537224 */ /* 0x000fe400078e0056 */
[----:B------:R-:W-:Y:S05]  /*8760*/  CALL.REL.NOINC `($__internal_26_$__cuda_sm70_shflsync_up) ;  /* 0x00000bb000007944 */ /* 0x000fea0003c00000 */
[----:B-1----:R-:W-:Y:S01]  /*8770*/  MOV R84, R87 ;  /* 0x0000005700547202 */ /* 0x002fe20000000f00 */
[----:B------:R-:W-:Y:S01]  /*8780*/  HFMA2.MMA R87, -RZ, RZ, 0, 4.76837158203125e-07 ;  /* 0x00000008ff577435 */ /* 0x000fe200000001ff */
[----:B------:R-:W-:Y:S01]  /*8790*/  IMAD.MOV.U32 R83, RZ, RZ, R85 ;  /* 0x000000ffff537224 */ /* 0x000fe200078e0055 */
[----:B------:R-:W-:Y:S01]  /*87a0*/  MOV R162, 0xffffffff ;  /* 0xffffffff00a27802 */ /* 0x000fe20000000f00 */
[----:B------:R-:W-:Y:S01]  /*87b0*/  IMAD.MOV.U32 R165, RZ, RZ, RZ ;  /* 0x000000ffffa57224 */ /* 0x000fe200078e00ff */
[----:B------:R-:W-:Y:S02]  /*87c0*/  MOV R82, 0x87e0 ;  /* 0x000087e000527802 */ /* 0x000fe40000000f00 */
[----:B------:R-:W-:Y:S05]  /*87d0*/  CALL.REL.NOINC `($__internal_26_$__cuda_sm70_shflsync_up) ;  /* 0x00000b4000007944 */ /* 0x000fea0003c00000 */
[----:B------:R-:W-:Y:S01]  /*87e0*/  ISETP.GE.AND P0, PT, R161, 0x8, PT ;  /* 0x00000008a100780c */ /* 0x000fe20003f06270 */
[----:B------:R-:W-:Y:S01]  /*87f0*/  IMAD.MOV.U32 R165, RZ, RZ, RZ ;  /* 0x000000ffffa57224 */ /* 0x000fe200078e00ff */
[----:B------:R-:W-:Y:S02]  /*8800*/  MOV R162, 0xffffffff ;  /* 0xffffffff00a27802 */ /* 0x000fe40000000f00 */
[----:B------:R-:W-:-:S09]  /*8810*/  MOV R82, 0x8870 ;  /* 0x0000887000527802 */ /* 0x000fd20000000f00 */
[----:B-1----:R-:W-:Y:S01]  /*8820*/  @P0 FFMA.FTZ R85, R86, R87, R85 ;  /* 0x0000005756550223 */ /* 0x002fe20000010055 */
[----:B------:R-:W-:Y:S01]  /*8830*/  HFMA2.MMA R87, -RZ, RZ, 0, 9.5367431640625e-07 ;  /* 0x00000010ff577435 */ /* 0x000fe200000001ff */
[----:B------:R-:W-:-:S04]  /*8840*/  @P0 FMUL.FTZ R86, R84, R86 ;  /* 0x0000005654560220 */ /* 0x000fc80000410000 */
[----:B------:R-:W-:Y:S02]  /*8850*/  IMAD.MOV.U32 R83, RZ, RZ, R86 ;  /* 0x000000ffff537224 */ /* 0x000fe400078e0056 */
        /* <DEDUP_REMOVED lines=8> */
[----:B-1----:R-:W-:Y:S05]  /*88e0*/  BRA `(.L_x_624) ;  /* 0xffffb37000007947 */ /* 0x002fea000383ffff */
.L_x_572:
[----:B------:R-:W-:Y:S01]  /*88f0*/  HFMA2.MMA R165, -RZ, RZ, 0, 0 ;  /* 0x00000000ffa57435 */ /* 0x000fe200000001ff */
[----:B------:R-:W-:Y:S01]  /*8900*/  MOV R83, R86 ;  /* 0x0000005600537202 */ /* 0x000fe20000000f00 */
[----:B------:R-:W-:Y:S01]  /*8910*/  IMAD.MOV.U32 R87, RZ, RZ, 0x1 ;  /* 0x00000001ff577424 */ /* 0x000fe200078e00ff */
[----:B------:R-:W-:Y:S01]  /*8920*/  MOV R82, 0x8950 ;  /* 0x0000895000527802 */ /* 0x000fe20000000f00 */
[----:B------:R-:W-:Y:S02]  /*8930*/  IMAD.MOV.U32 R162, RZ, RZ, -0x1 ;  /* 0xffffffffffa27424 */ /* 0x000fe400078e00ff */
[----:B-1-3--:R-:W-:Y:S05]  /*8940*/  CALL.REL.NOINC `($__internal_26_$__cuda_sm70_shflsync_up) ;  /* 0x000009d000007944 */ /* 0x00afea0003c00000 */
[----:B-1----:R-:W-:Y:S01]  /*8950*/  MOV R84, R87 ;  /* 0x0000005700547202 */ /* 0x002fe20000000f00 */
[----:B------:R-:W-:Y:S01]  /*8960*/  HFMA2.MMA R87, -RZ, RZ, 0, 5.9604644775390625e-08 ;  /* 0x00000001ff577435 */ /* 0x000fe200000001ff */
[----:B------:R-:W-:Y:S01]  /*8970*/  IMAD.MOV.U32 R83, RZ, RZ, R85 ;  /* 0x000000ffff537224 */ /* 0x000fe200078e0055 */
[----:B------:R-:W-:Y:S01]  /*8980*/  MOV R162, 0xffffffff ;  /* 0xffffffff00a27802 */ /* 0x000fe20000000f00 */
[----:B------:R-:W-:Y:S01]  /*8990*/  IMAD.MOV.U32 R165, RZ, RZ, RZ ;  /* 0x000000ffffa57224 */ /* 0x000fe200078e00ff */
[----:B------:R-:W-:-:S02]  /*89a0*/  MOV R82, 0x89c0 ;  /* 0x000089c000527802 */ /* 0x000fc40000000f00 */
[----:B------:R-:W-:Y:S05]  /*89b0*/  CALL.REL.NOINC `($__internal_26_$__cuda_sm70_shflsync_up) ;  /* 0x0000096000007944 */ /* 0x000fea0003c00000 */
[----:B------:R-:W-:Y:S01]  /*89c0*/  HFMA2.MMA R165, -RZ, RZ, 0, 1.847743988037109375e-06 ;  /* 0x0000001fffa57435 */ /* 0x000fe200000001ff */
[----:B------:R-:W-:Y:S01]  /*89d0*/  IMAD.MOV.U32 R86, RZ, RZ, R84 ;  /* 0x000000ffff567224 */ /* 0x000fe200078e0054 */
[----:B------:R-:W-:Y:S01]  /*89e0*/  MOV R82, R80 ;  /* 0x0000005000527202 */ /* 0x000fe20000000f00 */
[----:B------:R-:W-:Y:S01]  /*89f0*/  IMAD.MOV.U32 R84, RZ, RZ, RZ ;  /* 0x000000ffff547224 */ /* 0x000fe200078e00ff */
[----:B------:R-:W-:Y:S01]  /*8a00*/  MOV R83, 0x8a30 ;  /* 0x00008a3000537802 */ /* 0x000fe20000000f00 */
[----:B------:R-:W-:-:S02]  /*8a10*/  IMAD.MOV.U32 R162, RZ, RZ, -0x1 ;  /* 0xffffffffffa27424 */ /* 0x000fc400078e00ff */
[----:B-1----:R-:W-:Y:S05]  /*8a20*/  CALL.REL.NOINC `($__internal_25_$__cuda_sm70_shflsync_idx_p) ;  /* 0x000008a000007944 */ /* 0x002fea0003c00000 */
[----:B-1----:R-:W-:Y:S01]  /*8a30*/  IMAD.MOV.U32 R80, RZ, RZ, R84 ;  /* 0x000000ffff507224 */ /* 0x002fe200078e0054 */
[----:B------:R-:W-:Y:S01]  /*8a40*/  HFMA2.MMA R84, -RZ, RZ, 0, 0 ;  /* 0x00000000ff547435 */ /* 0x000fe200000001ff */
[----:B------:R-:W-:Y:S01]  /*8a50*/  MOV R82, R81 ;  /* 0x0000005100527202 */ /* 0x000fe20000000f00 */
[----:B------:R-:W-:Y:S01]  /*8a60*/  IMAD.MOV.U32 R165, RZ, RZ, 0x1f ;  /* 0x0000001fffa57424 */ /* 0x000fe200078e00ff */
[----:B------:R-:W-:-:S02]  /*8a70*/  MOV R162, 0xffffffff ;  /* 0xffffffff00a27802 */ /* 0x000fc40000000f00 */
[----:B------:R-:W-:Y:S02]  /*8a80*/  MOV R83, 0x8aa0 ;  /* 0x00008aa000537802 */ /* 0x000fe40000000f00 */
[----:B------:R-:W-:Y:S05]  /*8a90*/  CALL.REL.NOINC `($__internal_25_$__cuda_sm70_shflsync_idx_p) ;  /* 0x0000083000007944 */ /* 0x000fea0003c00000 */
[----:B-1----:R-:W-:Y:S05]  /*8aa0*/  BRA `(.L_x_625) ;  /* 0xffffb31000007947 */ /* 0x002fea000383ffff */
.L_x_575:
[----:B------:R-:W-:Y:S01]  /*8ab0*/  HFMA2.MMA R83, -RZ, RZ, 0, 5.9604644775390625e-08 ;  /* 0x00000001ff537435 */ /* 0x000fe200000001ff */
[----:B------:R-:W-:Y:S01]  /*8ac0*/  IMAD.MOV.U32 R162, RZ, RZ, R86 ;  /* 0x000000ffffa27224 */ /* 0x000fe200078e0056 */
[----:B------:R-:W-:Y:S01]  /*8ad0*/  MOV R84, 0xffffffff ;  /* 0xffffffff00547802 */ /* 0x000fe20000000f00 */
[----:B------:R-:W-:Y:S01]  /*8ae0*/  IMAD.MOV.U32 R165, RZ, RZ, 0x1f ;  /* 0x0000001fffa57424 */ /* 0x000fe200078e00ff */
[----:B------:R-:W-:Y:S02]  /*8af0*/  MOV R82, 0x8b10 ;  /* 0x00008b1000527802 */ /* 0x000fe40000000f00 */
[----:B--2---:R-:W-:Y:S05]  /*8b00*/  CALL.REL.NOINC `($__internal_24_$__cuda_sm70_shflsync_down) ;  /* 0x0000078000007944 */ /* 0x004fea0003c00000 */
[----:B-1----:R-:W-:Y:S01]  /*8b10*/  IMAD.MOV.U32 R85, RZ, RZ, R84 ;  /* 0x000000ffff557224 */ /* 0x002fe200078e0054 */
[----:B------:R-:W-:Y:S05]  /*8b20*/  BRA `(.L_x_626) ;  /* 0xffffb9b000007947 */ /* 0x000fea000383ffff */
.L_x_576:
[----:B------:R-:W-:Y:S01]  /*8b30*/  HFMA2.MMA R165, -RZ, RZ, 0, 1.847743988037109375e-06 ;  /* 0x0000001fffa57435 */ /* 0x000fe200000001ff */
[----:B------:R-:W-:Y:S01]  /*8b40*/  MOV R162, R87 ;  /* 0x0000005700a27202 */ /* 0x000fe20000000f00 */
[----:B------:R-:W-:Y:S01]  /*8b50*/  IMAD.MOV.U32 R83, RZ, RZ, 0x1 ;  /* 0x00000001ff537424 */ /* 0x000fe200078e00ff */
[----:B------:R-:W-:Y:S01]  /*8b60*/  MOV R82, 0x8b90 ;  /* 0x00008b9000527802 */ /* 0x000fe20000000f00 */
[----:B------:R-:W-:Y:S02]  /*8b70*/  IMAD.MOV.U32 R84, RZ, RZ, -0x1 ;  /* 0xffffffffff547424 */ /* 0x000fe400078e00ff */
[----:B012---:R-:W-:Y:S05]  /*8b80*/  CALL.REL.NOINC `($__internal_24_$__cuda_sm70_shflsync_down) ;  /* 0x0000070000007944 */ /* 0x007fea0003c00000 */
[C---:B------:R-:W-:Y:S01]  /*8b90*/  FMUL.FTZ R85, R86.reuse, R85 ;  /* 0x0000005556557220 */ /* 0x040fe20000410000 */
[----:B------:R-:W-:Y:S01]  /*8ba0*/  MOV R83, 0x2 ;  /* 0x0000000200537802 */ /* 0x000fe20000000f00 */
[C---:B-1----:R-:W-:Y:S01]  /*8bb0*/  FFMA.FTZ R82, R86.reuse, R84, R87 ;  /* 0x0000005456527223 */ /* 0x042fe20000010057 */
[----:B------:R-:W-:Y:S01]  /*8bc0*/  MOV R84, 0xffffffff ;  /* 0xffffffff00547802 */ /* 0x000fe20000000f00 */
[----:B------:R-:W-:Y:S01]  /*8bd0*/  IMAD.MOV.U32 R165, RZ, RZ, 0x1f ;  /* 0x0000001fffa57424 */ /* 0x000fe200078e00ff */
[----:B------:R-:W-:-:S02]  /*8be0*/  FSEL R86, R86, R85, !P4 ;  /* 0x0000005556567208 */ /* 0x000fc40006000000 */
[----:B------:R-:W-:Y:S02]  /*8bf0*/  FSEL R87, R87, R82, !P4 ;  /* 0x0000005257577208 */ /* 0x000fe40006000000 */
[----:B------:R-:W-:Y:S01]  /*8c00*/  MOV R82, 0x8c30 ;  /* 0x00008c3000527802 */ /* 0x000fe20000000f00 */
[----:B------:R-:W-:Y:S02]  /*8c10*/  IMAD.MOV.U32 R162, RZ, RZ, R86 ;  /* 0x000000ffffa27224 */ /* 0x000fe400078e0056 */
[----:B------:R-:W-:Y:S05]  /*8c20*/  CALL.REL.NOINC `($__internal_24_$__cuda_sm70_shflsync_down) ;  /* 0x0000066000007944 */ /* 0x000fea0003c00000 */
[----:B------:R-:W-:Y:S01]  /*8c30*/  HFMA2.MMA R83, -RZ, RZ, 0, 1.1920928955078125e-07 ;  /* 0x00000002ff537435 */ /* 0x000fe200000001ff */
[----:B-1----:R-:W-:Y:S01]  /*8c40*/  MOV R85, R84 ;  /* 0x0000005400557202 */ /* 0x002fe20000000f00 */
[----:B------:R-:W-:Y:S01]  /*8c50*/  IMAD.MOV.U32 R162, RZ, RZ, R87 ;  /* 0x000000ffffa27224 */ /* 0x000fe200078e0057 */
[----:B------:R-:W-:Y:S01]  /*8c60*/  MOV R84, 0xffffffff ;  /* 0xffffffff00547802 */ /* 0x000fe20000000f00 */
[----:B------:R-:W-:Y:S01]  /*8c70*/  IMAD.MOV.U32 R165, RZ, RZ, 0x1f ;  /* 0x0000001fffa57424 */ /* 0x000fe200078e00ff */
[----:B------:R-:W-:Y:S02]  /*8c80*/  MOV R82, 0x8ca0 ;  /* 0x00008ca000527802 */ /* 0x000fe40000000f00 */
[----:B------:R-:W-:Y:S05]  /*8c90*/  CALL.REL.NOINC `($__internal_24_$__cuda_sm70_shflsync_down) ;  /* 0x000005f000007944 */ /* 0x000fea0003c00000 */
[----:B-1----:R-:W-:Y:S01]  /*8ca0*/  @!P3 FFMA.FTZ R87, R86, R84, R87 ;  /* 0x000000545657b223 */ /* 0x002fe20000010057 */
[----:B------:R-:W-:Y:S01]  /*8cb0*/  HFMA2.MMA R165, -RZ, RZ, 0, 1.847743988037109375e-06 ;  /* 0x0000001fffa57435 */ /* 0x000fe200000001ff */
[----:B------:R-:W-:Y:S01]  /*8cc0*/  @!P3 FMUL.FTZ R86, R85, R86 ;  /* 0x000000565556b220 */ /* 0x000fe20000410000 */
[----:B------:R-:W-:Y:S01]  /*8cd0*/  MOV R82, 0x8d20 ;  /* 0x00008d2000527802 */ /* 0x000fe20000000f00 */
[----:B------:R-:W-:-:S02]  /*8ce0*/  IMAD.MOV.U32 R83, RZ, RZ, 0x4 ;  /* 0x00000004ff537424 */ /* 0x000fc400078e00ff */
[----:B------:R-:W-:Y:S01]  /*8cf0*/  IMAD.MOV.U32 R84, RZ, RZ, -0x1 ;  /* 0xffffffffff547424 */ /* 0x000fe200078e00ff */
[----:B------:R-:W-:Y:S02]  /*8d00*/  MOV R162, R86 ;  /* 0x0000005600a27202 */ /* 0x000fe40000000f00 */
[----:B------:R-:W-:Y:S05]  /*8d10*/  CALL.REL.NOINC `($__internal_24_$__cuda_sm70_shflsync_down) ;  /* 0x0000057000007944 */ /* 0x000fea0003c00000 */
[----:B------:R-:W-:Y:S01]  /*8d20*/  HFMA2.MMA R165, -RZ, RZ, 0, 1.847743988037109375e-06 ;  /* 0x0000001fffa57435 */ /* 0x000fe200000001ff */
[----:B-1----:R-:W-:Y:S01]  /*8d30*/  IMAD.MOV.U32 R85, RZ, RZ, R84 ;  /* 0x000000ffff557224 */ /* 0x002fe200078e0054 */
[----:B------:R-:W-:Y:S01]  /*8d40*/  MOV R162, R87 ;  /* 0x0000005700a27202 */ /* 0x000fe20000000f00 */
[----:B------:R-:W-:Y:S01]  /*8d50*/  IMAD.MOV.U32 R83, RZ, RZ, 0x4 ;  /* 0x00000004ff537424 */ /* 0x000fe200078e00ff */
[----:B------:R-:W-:Y:S01]  /*8d60*/  MOV R82, 0x8d90 ;  /* 0x00008d9000527802 */ /* 0x000fe20000000f00 */
[----:B------:R-:W-:Y:S02]  /*8d70*/  IMAD.MOV.U32 R84, RZ, RZ, -0x1 ;  /* 0xffffffffff547424 */ /* 0x000fe400078e00ff */
[----:B------:R-:W-:Y:S05]  /*8d80*/  CALL.REL.NOINC `($__internal_24_$__cuda_sm70_shflsync_down) ;  /* 0x0000050000007944 */ /* 0x000fea0003c00000 */
[----:B-1----:R-:W-:Y:S01]  /*8d90*/  @!P2 FFMA.FTZ R87, R86, R84, R87 ;  /* 0x000000545657a223 */ /* 0x002fe20000010057 */
[----:B------:R-:W-:Y:S01]  /*8da0*/  HFMA2.MMA R83, -RZ, RZ, 0, 4.76837158203125e-07 ;  /* 0x00000008ff537435 */ /* 0x000fe200000001ff */
[----:B------:R-:W-:Y:S01]  /*8db0*/  @!P2 FMUL.FTZ R86, R85, R86 ;  /* 0x000000565556a220 */ /* 0x000fe20000410000 */
[----:B------:R-:W-:Y:S01]  /*8dc0*/  MOV R84, 0xffffffff ;  /* 0xffffffff00547802 */ /* 0x000fe20000000f00 */
[----:B------:R-:W-:Y:S01]  /*8dd0*/  IMAD.MOV.U32 R165, RZ, RZ, 0x1f ;  /* 0x0000001fffa57424 */ /* 0x000fe200078e00ff */
[----:B------:R-:W-:Y:S01]  /*8de0*/  MOV R85, R87 ;  /* 0x0000005700557202 */ /* 0x000fe20000000f00 */
[----:B------:R-:W-:Y:S01]  /*8df0*/  IMAD.MOV.U32 R87, RZ, RZ, R86 ;  /* 0x000000ffff577224 */ /* 0x000fe200078e0056 */
[----:B------:R-:W-:-:S03]  /*8e00*/  MOV R82, 0x8e30 ;  /* 0x00008e3000527802 */ /* 0x000fc60000000f00 */
[----:B------:R-:W-:Y:S02]  /*8e10*/  IMAD.MOV.U32 R162, RZ, RZ, R87 ;  /* 0x000000ffffa27224 */ /* 0x000fe400078e0057 */
[----:B------:R-:W-:Y:S05]  /*8e20*/  CALL.REL.NOINC `($__internal_24_$__cuda_sm70_shflsync_down) ;  /* 0x0000046000007944 */ /* 0x000fea0003c00000 */
[----:B------:R-:W-:Y:S01]  /*8e30*/  HFMA2.MMA R83, -RZ, RZ, 0, 4.76837158203125e-07 ;  /* 0x00000008ff537435 */ /* 0x000fe200000001ff */
[----:B-1----:R-:W-:Y:S01]  /*8e40*/  MOV R86, R84 ;  /* 0x0000005400567202 */ /* 0x002fe20000000f00 */
[----:B------:R-:W-:Y:S01]  /*8e50*/  IMAD.MOV.U32 R162, RZ, RZ, R85 ;  /* 0x000000ffffa27224 */ /* 0x000fe200078e0055 */
[----:B------:R-:W-:Y:S01]  /*8e60*/  MOV R84, 0xffffffff ;  /* 0xffffffff00547802 */ /* 0x000fe20000000f00 */
[----:B------:R-:W-:Y:S01]  /*8e70*/  IMAD.MOV.U32 R165, RZ, RZ, 0x1f ;  /* 0x0000001fffa57424 */ /* 0x000fe200078e00ff */
[----:B------:R-:W-:Y:S02]  /*8e80*/  MOV R82, 0x8ea0 ;  /* 0x00008ea000527802 */ /* 0x000fe40000000f00 */
[----:B------:R-:W-:Y:S05]  /*8e90*/  CALL.REL.NOINC `($__internal_24_$__cuda_sm70_shflsync_down) ;  /* 0x000003f000007944 */ /* 0x000fea0003c00000 */
[----:B-1----:R-:W-:Y:S01]  /*8ea0*/  @!P1 FFMA.FTZ R85, R87, R84, R85 ;  /* 0x0000005457559223 */ /* 0x002fe20000010055 */
[----:B------:R-:W-:Y:S01]  /*8eb0*/  HFMA2.MMA R83, -RZ, RZ, 0, 9.5367431640625e-07 ;  /* 0x00000010ff537435 */ /* 0x000fe200000001ff */
[----:B------:R-:W-:Y:S01]  /*8ec0*/  @!P1 FMUL.FTZ R87, R86, R87 ;  /* 0x0000005756579220 */ /* 0x000fe20000410000 */
[----:B------:R-:W-:Y:S01]  /*8ed0*/  MOV R84, 0xffffffff ;  /* 0xffffffff00547802 */ /* 0x000fe20000000f00 */
[----:B------:R-:W-:Y:S01]  /*8ee0*/  IMAD.MOV.U32 R86, RZ, RZ, R85 ;  /* 0x000000ffff567224 */ /* 0x000fe200078e0055 */
[----:B------:R-:W-:Y:S01]  /*8ef0*/  MOV R82, 0x8f30 ;  /* 0x00008f3000527802 */ /* 0x000fe20000000f00 */
[----:B------:R-:W-:-:S02]  /*8f00*/  IMAD.MOV.U32 R165, RZ, RZ, 0x1f ;  /* 0x0000001fffa57424 */ /* 0x000fc400078e00ff */
[----:B------:R-:W-:Y:S02]  /*8f10*/  IMAD.MOV.U32 R162, RZ, RZ, R87 ;  /* 0x000000ffffa27224 */ /* 0x000fe400078e0057 */
[----:B------:R-:W-:Y:S05]  /*8f20*/  CALL.REL.NOINC `($__internal_24_$__cuda_sm70_shflsync_down) ;  /* 0x0000036000007944 */ /* 0x000fea0003c00000 */
[----:B------:R-:W-:Y:S01]  /*8f30*/  HFMA2.MMA R83, -RZ, RZ, 0, 9.5367431640625e-07 ;  /* 0x00000010ff537435 */ /* 0x000fe200000001ff */
        /* <DEDUP_REMOVED lines=10> */
[----:B------:R-:W-:Y:S02]  /*8fe0*/  IMAD.MOV.U32 R84, RZ, RZ, RZ ;  /* 0x000000ffff547224 */ /* 0x000fe400078e00ff */
[----:B------:R-:W-:Y:S01]  /*8ff0*/  IMAD.MOV.U32 R162, RZ, RZ, -0x1 ;  /* 0xffffffffffa27424 */ /* 0x000fe200078e00ff */
[----:B------:R-:W-:-:S02]  /*9000*/  MOV R82, R87 ;  /* 0x0000005700527202 */ /* 0x000fc40000000f00 */
[----:B------:R-:W-:Y:S05]  /*9010*/  CALL.REL.NOINC `($__internal_25_$__cuda_sm70_shflsync_idx_p) ;  /* 0x000002b000007944 */ /* 0x000fea0003c00000 */
[----:B------:R-:W-:Y:S01]  /*9020*/  HFMA2.MMA R165, -RZ, RZ, 0, 1.847743988037109375e-06 ;  /* 0x0000001fffa57435 */ /* 0x000fe200000001ff */
[----:B-1----:R-:W-:Y:S01]  /*9030*/  IMAD.MOV.U32 R85, RZ, RZ, R84 ;  /* 0x000000ffff557224 */ /* 0x002fe200078e0054 */
[----:B------:R-:W-:Y:S01]  /*9040*/  MOV R82, R86 ;  /* 0x0000005600527202 */ /* 0x000fe20000000f00 */
[----:B------:R-:W-:Y:S01]  /*9050*/  IMAD.MOV.U32 R84, RZ, RZ, RZ ;  /* 0x000000ffff547224 */ /* 0x000fe200078e00ff */
[----:B------:R-:W-:Y:S01]  /*9060*/  MOV R83, 0x9090 ;  /* 0x0000909000537802 */ /* 0x000fe20000000f00 */
[----:B------:R-:W-:-:S02]  /*9070*/  IMAD.MOV.U32 R162, RZ, RZ, -0x1 ;  /* 0xffffffffffa27424 */ /* 0x000fc400078e00ff */
[----:B------:R-:W-:Y:S05]  /*9080*/  CALL.REL.NOINC `($__internal_25_$__cuda_sm70_shflsync_idx_p) ;  /* 0x0000024000007944 */ /* 0x000fea0003c00000 */
[----:B------:R-:W-:Y:S01]  /*9090*/  MOV R88, R85 ;  /* 0x0000005500587202 */ /* 0x000fe20000000f00 */
[----:B------:R-:W-:Y:S01]  /*90a0*/  HFMA2.MMA R165, -RZ, RZ, 0, 1.847743988037109375e-06 ;  /* 0x0000001fffa57435 */ /* 0x000fe200000001ff */
[----:B-1----:R-:W-:Y:S01]  /*90b0*/  IMAD.MOV.U32 R85, RZ, RZ, R84 ;  /* 0x000000ffff557224 */ /* 0x002fe200078e0054 */
[----:B------:R-:W-:Y:S01]  /*90c0*/  MOV R162, R87 ;  /* 0x0000005700a27202 */ /* 0x000fe20000000f00 */
[----:B------:R-:W-:Y:S01]  /*90d0*/  IMAD.MOV.U32 R83, RZ, RZ, 0x1 ;  /* 0x00000001ff537424 */ /* 0x000fe200078e00ff */
[----:B------:R-:W-:Y:S01]  /*90e0*/  MOV R82, 0x9110 ;  /* 0x0000911000527802 */ /* 0x000fe20000000f00 */
[----:B------:R-:W-:-:S02]  /*90f0*/  IMAD.MOV.U32 R84, RZ, RZ, -0x1 ;  /* 0xffffffffff547424 */ /* 0x000fc400078e00ff */
[----:B------:R-:W-:Y:S05]  /*9100*/  CALL.REL.NOINC `($__internal_24_$__cuda_sm70_shflsync_down) ;  /* 0x0000018000007944 */ /* 0x000fea0003c00000 */
[----:B------:R-:W-:Y:S01]  /*9110*/  HFMA2.MMA R83, -RZ, RZ, 0, 5.9604644775390625e-08 ;  /* 0x00000001ff537435 */ /* 0x000fe200000001ff */
[----:B-1----:R-:W-:Y:S01]  /*9120*/  MOV R89, R84 ;  /* 0x0000005400597202 */ /* 0x002fe20000000f00 */
[----:B------:R-:W-:Y:S01]  /*9130*/  IMAD.MOV.U32 R162, RZ, RZ, R86 ;  /* 0x000000ffffa27224 */ /* 0x000fe200078e0056 */
[----:B------:R-:W-:Y:S01]  /*9140*/  MOV R84, 0xffffffff ;  /* 0xffffffff00547802 */ /* 0x000fe20000000f00 */
[----:B------:R-:W-:Y:S01]  /*9150*/  IMAD.MOV.U32 R165, RZ, RZ, 0x1f ;  /* 0x0000001fffa57424 */ /* 0x000fe200078e00ff */
[----:B------:R-:W-:-:S02]  /*9160*/  MOV R82, 0x9180 ;  /* 0x0000918000527802 */ /* 0x000fc40000000f00 */
[----:B------:R-:W-:Y:S05]  /*9170*/  CALL.REL.NOINC `($__internal_24_$__cuda_sm70_shflsync_down) ;  /* 0x0000011000007944 */ /* 0x000fea0003c00000 */
[----:B-1----:R-:W-:Y:S01]  /*9180*/  IMAD.MOV.U32 R87, RZ, RZ, R84 ;  /* 0x000000ffff577224 */ /* 0x002fe200078e0054 */
[----:B------:R-:W-:Y:S01]  /*9190*/  HFMA2.MMA R84, -RZ, RZ, 0, 0 ;  /* 0x00000000ff547435 */ /* 0x000fe200000001ff */
[----:B------:R-:W-:Y:S01]  /*91a0*/  MOV R86, R89 ;  /* 0x0000005900567202 */ /* 0x000fe20000000f00 */
[----:B------:R-:W-:Y:S01]  /*91b0*/  IMAD.MOV.U32 R82, RZ, RZ, R80 ;  /* 0x000000ffff527224 */ /* 0x000fe200078e0050 */
[----:B------:R-:W-:Y:S01]  /*91c0*/  MOV R162, 0xffffffff ;  /* 0xffffffff00a27802 */ /* 0x000fe20000000f00 */
[----:B------:R-:W-:Y:S01]  /*91d0*/  IMAD.MOV.U32 R165, RZ, RZ, 0x1f ;  /* 0x0000001fffa57424 */ /* 0x000fe200078e00ff */
[----:B------:R-:W-:-:S02]  /*91e0*/  MOV R83, 0x9200 ;  /* 0x0000920000537802 */ /* 0x000fc40000000f00 */
        /* <DEDUP_REMOVED lines=8> */
[----:B-1----:R-:W-:Y:S01]  /*9270*/  MOV R83, R84 ;  /* 0x0000005400537202 */ /* 0x002fe20000000f00 */
[----:B------:R-:W-:Y:S05]  /*9280*/  BRA `(.L_x_627) ;  /* 0xffffb3f000007947 */ /* 0x000fea000383ffff */
        .weak           $__internal_24_$__cuda_sm70_shflsync_down
        .type           $__internal_24_$__cuda_sm70_shflsync_down,@function
        .size           $__internal_24_$__cuda_sm70_shflsync_down,($__internal_25_$__cuda_sm70_shflsync_idx_p - $__internal_24_$__cuda_sm70_shflsync_down)
$__internal_24_$__cuda_sm70_shflsync_down:
[----:B------:R-:W-:Y:S04]  /*9290*/  WARPSYNC R84 ;  /* 0x0000005400007348 */ /* 0x000fe80003800000 */
[----:B------:R0:W1:Y:S02]  /*92a0*/  SHFL.DOWN PT, R84, R162, R83, R165 ;  /* 0x08000053a2547389 */ /* 0x00006400000e00a5 */
[----:B0-----:R-:W-:-:S04]  /*92b0*/  IMAD.MOV.U32 R83, RZ, RZ, 0x0 ;  /* 0x00000000ff537424 */ /* 0x001fc800078e00ff */
[----:B------:R-:W-:Y:S05]  /*92c0*/  RET.REL.NODEC R82 `(_Z25selective_scan_bwd_kernelI32Selective_Scan_bwd_kernel_traitsILi128ELi16ELb0ELb1ELb0ELb0ELb0EN3c108BFloat16EfEEv12SSMParamsBwd) ;  /* 0xffff6d3052007950 */ /* 0x000fea0003c3ffff */
        .weak           $__internal_25_$__cuda_sm70_shflsync_idx_p
        .type           $__internal_25_$__cuda_sm70_shflsync_idx_p,@function
        .size           $__internal_25_$__cuda_sm70_shflsync_idx_p,($__internal_26_$__cuda_sm70_shflsync_up - $__internal_25_$__cuda_sm70_shflsync_idx_p)
$__internal_25_$__cuda_sm70_shflsync_idx_p:
[----:B------:R-:W-:Y:S04]  /*92d0*/  WARPSYNC R162 ;  /* 0x000000a200007348 */ /* 0x000fe80003800000 */
[----:B------:R0:W1:Y:S02]  /*92e0*/  SHFL.IDX PT, R84, R82, R84, R165 ;  /* 0x0000005452547389 */ /* 0x00006400000e00a5 */
[----:B0-----:R-:W-:Y:S01]  /*92f0*/  MOV R82, R83 ;  /* 0x0000005300527202 */ /* 0x001fe20000000f00 */
[----:B------:R-:W-:-:S04]  /*9300*/  IMAD.MOV.U32 R83, RZ, RZ, 0x0 ;  /* 0x00000000ff537424 */ /* 0x000fc800078e00ff */
[----:B------:R-:W-:Y:S05]  /*9310*/  RET.REL.NODEC R82 `(_Z25selective_scan_bwd_kernelI32Selective_Scan_bwd_kernel_traitsILi128ELi16ELb0ELb1ELb0ELb0ELb0EN3c108BFloat16EfEEv12SSMParamsBwd) ;  /* 0xffff6ce052007950 */ /* 0x000fea0003c3ffff */
        .weak           $__internal_26_$__cuda_sm70_shflsync_up
        .type           $__internal_26_$__cuda_sm70_shflsync_up,@function
        .size           $__internal_26_$__cuda_sm70_shflsync_up,(.L_x_8838 - $__internal_26_$__cuda_sm70_shflsync_up)
$__internal_26_$__cuda_sm70_shflsync_up:
[----:B------:R-:W-:Y:S04]  /*9320*/  WARPSYNC R162 ;  /* 0x000000a200007348 */ /* 0x000fe80003800000 */
[----:B------:R0:W1:Y:S02]  /*9330*/  SHFL.UP PT, R87, R83, R87, R165 ;  /* 0x0400005753577389 */ /* 0x00006400000e00a5 */
[----:B0-----:R-:W-:-:S06]  /*9340*/  HFMA2.MMA R83, -RZ, RZ, 0, 0 ;  /* 0x00000000ff537435 */ /* 0x001fcc00000001ff */
[----:B------:R-:W-:Y:S05]  /*9350*/  RET.REL.NODEC R82 `(_Z25selective_scan_bwd_kernelI32Selective_Scan_bwd_kernel_traitsILi128ELi16ELb0ELb1ELb0ELb0ELb0EN3c108BFloat16EfEEv12SSMParamsBwd) ;  /* 0xffff6ca052007950 */ /* 0x000fea0003c3ffff */
.L_x_628:
        /* <DEDUP_REMOVED lines=10> */
.L_x_8838:


//--------------------- .text._Z25selective_scan_bwd_kernelI32Selective_Scan_bwd_kernel_traitsILi128ELi16ELb0ELb1ELb0ELb0ELb1EN3c108BFloat16EfEEv12SSMParamsBwd --------------------------
	.section	.text._Z25selective_scan_bwd_kernelI32Selective_Scan_bwd_kernel_traitsILi128ELi16ELb0ELb1ELb0ELb0ELb1EN3c108BFloat16EfEEv12SSMParamsBwd,"ax",@progbits
	.sectioninfo	@"SHI_REGISTERS=168"
	.align	128
        .global         _Z25selective_scan_bwd_kernelI32Selective_Scan_bwd_kernel_traitsILi128ELi16ELb0ELb1ELb0ELb0ELb1EN3c108BFloat16EfEEv12SSMParamsBwd
        .type           _Z25selective_scan_bwd_kernelI32Selective_Scan_bwd_kernel_traitsILi128ELi16ELb0ELb1ELb0ELb0ELb1EN3c108BFloat16EfEEv12SSMParamsBwd,@function
        .size           _Z25selective_scan_bwd_kernelI32Selective_Scan_bwd_kernel_traitsILi128ELi16ELb0ELb1ELb0ELb0ELb1EN3c108BFloat16EfEEv12SSMParamsBwd,(.L_x_8841 - _Z25selective_scan_bwd_kernelI32Selective_Scan_bwd_kernel_traitsILi128ELi16ELb0ELb1ELb0ELb0ELb1EN3c108BFloat16EfEEv12SSMParamsBwd)
        .other          _Z25selective_scan_bwd_kernelI32Selective_Scan_bwd_kernel_traitsILi128ELi16ELb0ELb1ELb0ELb0ELb1EN3c108BFloat16EfEEv12SSMParamsBwd,@"STO_CUDA_ENTRY STV_DEFAULT"
_Z25selective_scan_bwd_kernelI32Selective_Scan_bwd_kernel_traitsILi128ELi16ELb0ELb1ELb0ELb0ELb1EN3c108BFloat16EfEEv12SSMParamsBwd:
.text._Z25selective_scan_bwd_kernelI32Selective_Scan_bwd_kernel_traitsILi128ELi16ELb0ELb1ELb0ELb0ELb1EN3c108BFloat16EfEEv12SSMParamsBwd:
        /* <DEDUP_REMOVED lines=23> */
[----:B------:R-:W-:Y:S02]  /*0170*/  MOV R4, UR6 ;  /* 0x0000000600047c02 */ /* 0x000fe40008000f00 */
[----:B------:R-:W-:Y:S01]  /*0180*/  IMAD.U32 R3, RZ, RZ, UR5 ;  /* 0x00000005ff037e24 */ /* 0x000fe2000f8e00ff */
        /* <DEDUP_REMOVED lines=20> */
[----:B------:R-:W-:Y:S02]  /*02d0*/  UMOV UR32, URZ ;  /* 0x0000003f00207c82 */ /* 0x000fe40008000000 */
[----:B------:R-:W-:Y:S02]  /*02e0*/  UIADD3 UR9, UR9, UR4, URZ ;  /* 0x0000000409097290 */ /* 0x000fe4000fffe03f */
[----:B------:R-:W-:Y:S02]  /*02f0*/  UISETP.NE.U32.AND UP2, UPT, URZ, UR22, UPT ;  /* 0x000000163f00728c */ /* 0x000fe4000bf45070 */
[----:B------:R-:W-:Y:S01]  /*0300*/  UMOV UR4, URZ ;  /* 0x0000003f00047c82 */ /* 0x000fe20008000000 */
[----:B0-----:R-:W2:Y:S01]  /*0310*/  MUFU.RCP R0, R0 ;  /* 0x0000000000007308 */ /* 0x001ea20000001000 */
[----:B------:R-:W-:Y:S02]  /*0320*/  UISETP.NE.AND.EX UP2, UPT, URZ, UR23, UPT, UP2 ;  /* 0x000000173f00728c */ /* 0x000fe4000bf45320 */
[----:B------:R-:W-:-:S02]  /*0330*/  @UP1 ULEA UR32, UP3, UR41, UR20, 0x2 ;  /* 0x0000001429201291 */ /* 0x000fc4000f86103f */
[----:B------:R-:W-:Y:S02]  /*0340*/  UIMAD.WIDE.U32 UR10, UR27, UR6, URZ ;  /* 0x000000061b0a72a5 */ /* 0x000fe4000f8e003f */
[----:B------:R-:W-:Y:S02]  /*0350*/  UMOV UR33, URZ ;  /* 0x0000003f00217c82 */ /* 0x000fe40008000000 */
[----:B------:R-:W-:Y:S02]  /*0360*/  @UP1 ULEA.HI.X UR33, UR41, UR21, UR40, 0x2, UP3 ;  /* 0x0000001529211291 */ /* 0x000fe400098f1428 */
[----:B------:R-:W-:Y:S02]  /*0370*/  UIMAD UR16, UR26, UR14, URZ ;  /* 0x0000000e1a1072a4 */ /* 0x000fe4000f8e023f */
[----:B------:R-:W-:Y:S02]  /*0380*/  UMOV UR34, URZ ;  /* 0x0000003f00227c82 */ /* 0x000fe40008000000 */
[----:B------:R-:W-:Y:S01]  /*0390*/  UIADD3 UR11, UR11, UR18, URZ ;  /* 0x000000120b0b7290 */ /* 0x000fe2000fffe03f */
[----:B--2---:R-:W-:Y:S01]  /*03a0*/  IADD3 R2, R0, 0xffffffe, RZ ;  /* 0x0ffffffe00027810 */ /* 0x004fe20007ffe0ff */
[----:B------:R-:W-:Y:S01]  /*03b0*/  @UP2 ULEA UR34, UP1, UR41, UR22, 0x2 ;  /* 0x0000001629222291 */ /* 0x000fe2000f82103f */
[----:B------:R-:W-:Y:S01]  /*03c0*/  IABS R0, UR41 ;  /* 0x0000002900007c13 */ /* 0x000fe20008000000 */
[----:B------:R-:W-:-:S02]  /*03d0*/  UIMAD.WIDE.U32 UR12, UR27, UR14, URZ ;  /* 0x0000000e1b0c72a5 */ /* 0x000fc4000f8e003f */
[----:B------:R-:W-:Y:S01]  /*03e0*/  UIMAD UR16, UR27, UR15, UR16 ;  /* 0x0000000f1b1072a4 */ /* 0x000fe2000f8e0210 */
[----:B------:R-:W0:Y:S01]  /*03f0*/  F2I.FTZ.U32.TRUNC.NTZ R2, R2 ;  /* 0x0000000200027305 */ /* 0x000e22000021f000 */
[----:B------:R-:W2:Y:S01]  /*0400*/  R2UR UR17, R0 ;  /* 0x00000000001173c2 */ /* 0x000ea200000e0000 */
[----:B------:R-:W-:Y:S02]  /*0410*/  ULDC.64 UR14, c[0x0][0x190] ;  /* 0x00006400000e7ab9 */ /* 0x000fe40000000a00 */
[----:B------:R-:W-:Y:S02]  /*0420*/  UMOV UR35, URZ ;  /* 0x0000003f00237c82 */ /* 0x000fe40008000000 */
[----:B------:R-:W-:Y:S02]  /*0430*/  @UP2 ULEA.HI.X UR35, UR41, UR23, UR40, 0x2, UP1 ;  /* 0x0000001729232291 */ /* 0x000fe400088f1428 */
[----:B------:R-:W-:Y:S02]  /*0440*/  UIMAD.WIDE.U32 UR6, UR27, UR14, URZ ;  /* 0x0000000e1b0672a5 */ /* 0x000fe4000f8e003f */
[----:B------:R-:W-:-:S02]  /*0450*/  UIMAD UR14, UR26, UR14, URZ ;  /* 0x0000000e1a0e72a4 */ /* 0x000fc4000f8e023f */
[----:B------:R-:W-:Y:S02]  /*0460*/  ULDC.64 UR22, c[0x0][0x1d8] ;  /* 0x0000760000167ab9 */ /* 0x000fe40000000a00 */
[----:B------:R-:W-:Y:S01]  /*0470*/  ULDC UR30, c[0x0][0x174] ;  /* 0x00005d00001e7ab9 */ /* 0x000fe20000000800 */
[----:B0-----:R-:W0:Y:S01]  /*0480*/  R2UR UR5, R2 ;  /* 0x00000000020573c2 */ /* 0x001e2200000e0000 */
[----:B------:R-:W-:Y:S02]  /*0490*/  UIMAD UR14, UR27, UR15, UR14 ;  /* 0x0000000f1b0e72a4 */ /* 0x000fe4000f8e020e */
[----:B------:R-:W-:Y:S02]  /*04a0*/  UIMAD UR15, UR40, UR22, URZ ;  /* 0x00000016280f72a4 */ /* 0x000fe4000f8e023f */
[----:B------:R-:W-:Y:S02]  /*04b0*/  UIMAD.WIDE.U32 UR8, UR41, UR22, UR8 ;  /* 0x00000016290872a5 */ /* 0x000fe4000f8e0008 */
[----:B------:R-:W-:-:S02]  /*04c0*/  UIMAD UR15, UR41, UR23, UR15 ;  /* 0x00000017290f72a4 */ /* 0x000fc4000f8e020f */
[----:B------:R-:W-:Y:S02]  /*04d0*/  ULDC UR31, c[0x0][0x178] ;  /* 0x00005e00001f7ab9 */ /* 0x000fe40000000800 */
[----:B------:R-:W-:Y:S02]  /*04e0*/  ULOP3.LUT UR24, UR41, UR31, URZ, 0x3c, !UPT ;  /* 0x0000001f29187292 */ /* 0x000fe4000f8e3c3f */
[----:B------:R-:W-:Y:S02]  /*04f0*/  UIADD3 UR7, UR7, UR14, URZ ;  /* 0x0000000e07077290 */ /* 0x000fe4000fffe03f */
        /* <DEDUP_REMOVED lines=10> */
[----:B------:R-:W-:Y:S02]  /*05a0*/  ULDC.64 UR20, c[0x0][0x280] ;  /* 0x0000a00000147ab9 */ /* 0x000fe40000000a00 */
[----:B------:R-:W-:Y:S02]  /*05b0*/  UIMAD UR17, UR19, UR4, UR17 ;  /* 0x00000004131172a4 */ /* 0x000fe4000f8e0211 */
[----:B------:R-:W-:Y:S02]  /*05c0*/  UIMAD UR4, UR40, UR20, URZ ;  /* 0x00000014280472a4 */ /* 0x000fe4000f8e023f */
[----:B------:R-:W-:Y:S02]  /*05d0*/  UISETP.GT.U32.AND UP1, UPT, UR19, UR17, UPT ;  /* 0x000000111300728c */ /* 0x000fe4000bf24070 */
[----:B------:R-:W-:-:S02]  /*05e0*/  UIADD3 UR5, UR13, UR16, URZ ;  /* 0x000000100d057290 */ /* 0x000fc4000fffe03f */
[----:B------:R-:W-:Y:S02]  /*05f0*/  ULEA UR13, UR30, 0xfffff800, 0xb ;  /* 0xfffff8001e0d7891 */ /* 0x000fe4000f8e583f */
[----:B------:R-:W-:Y:S02]  /*0600*/  UIMAD UR16, UR41, UR21, UR4 ;  /* 0x00000015291072a4 */ /* 0x000fe4000f8e0204 */
[----:B------:R-:W-:Y:S02]  /*0610*/  UIADD3 UR22, UP2, UR13, UR8, URZ ;  /* 0x000000080d167290 */ /* 0x000fe4000ff5e03f */
[----:B------:R-:W-:Y:S02]  /*0620*/  UMOV UR4, UR12 ;  /* 0x0000000c00047c82 */ /* 0x000fe40008000000 */
[----:B------:R-:W-:Y:S02]  /*0630*/  USHF.R.S32.HI UR12, URZ, 0x1f, UR13 ;  /* 0x0000001f3f0c7899 */ /* 0x000fe4000801140d */
[----:B------:R-:W-:-:S02]  /*0640*/  UIMAD.WIDE.U32 UR4, UR41, UR20, UR4 ;  /* 0x00000014290472a5 */ /* 0x000fc4000f8e0004 */
[----:B------:R-:W-:Y:S02]  /*0650*/  @!UP1 UIADD3 UR17, UR17, -UR19, URZ ;  /* 0x8000001311119290 */ /* 0x000fe4000fffe03f */
[----:B------:R-:W-:Y:S02]  /*0660*/  ULDC.64 UR20, c[0x0][0x240] ;  /* 0x0000900000147ab9 */ /* 0x000fe40000000a00 */
[----:B------:R-:W-:Y:S02]  /*0670*/  UIADD3.X UR15, UR12, UR9, UR15, UP2, !UPT ;  /* 0x000000090c0f7290 */ /* 0x000fe400097fe40f */
[----:B------:R-:W-:Y:S02]  /*0680*/  ULEA UR23, UP3, UR22, UR20, 0x1 ;  /* 0x0000001416177291 */ /* 0x000fe4000f86083f */
[----:B------:R-:W-:Y:S02]  /*0690*/  UISETP.GE.U32.AND UP2, UPT, UR17, UR19, UPT ;  /* 0x000000131100728c */ /* 0x000fe4000bf46070 */
[----:B------:R-:W-:-:S02]  /*06a0*/  ULEA.HI.X UR22, UR22, UR21, UR15, 0x1, UP3 ;  /* 0x0000001516167291 */ /* 0x000fc400098f0c0f */
[----:B------:R-:W-:Y:S02]  /*06b0*/  UISETP.GE.AND UP3, UPT, UR24, URZ, UPT ;  /* 0x0000003f1800728c */ /* 0x000fe4000bf66270 */
[----:B------:R-:W-:Y:S02]  /*06c0*/  @!UP1 UIADD3 UR25, UR25, 0x1, URZ ;  /* 0x0000000119199890 */ /* 0x000fe4000fffe03f */
[----:B------:R-:W-:Y:S02]  /*06d0*/  UISETP.NE.AND UP1, UPT, URZ, UR31, UPT ;  /* 0x0000001f3f00728c */ /* 0x000fe4000bf25270 */
[----:B------:R-:W-:Y:S02]  /*06e0*/  UIADD3 UR20, UP4, UR13, UR10, URZ ;  /* 0x0000000a0d147290 */ /* 0x000fe4000ff9e03f */
[----:B------:R-:W-:Y:S02]  /*06f0*/  @UP2 UIADD3 UR25, UR25, 0x1, URZ ;  /* 0x0000000119192890 */ /* 0x000fe4000fffe03f */
[----:B------:R-:W-:-:S02]  /*0700*/  ULDC.64 UR8, c[0x0][0x248] ;  /* 0x0000920000087ab9 */ /* 0x000fc40000000a00 */
[----:B------:R-:W-:Y:S02]  /*0710*/  UIADD3.X UR10, UR12, UR11, UR18, UP4, !UPT ;  /* 0x0000000b0c0a7290 */ /* 0x000fe4000a7fe412 */
[----:B------:R-:W-:Y:S02]  /*0720*/  @!UP3 UIADD3 UR25, -UR25, URZ, URZ ;  /* 0x0000003f1919b290 */ /* 0x000fe4000fffe13f */
[----:B------:R-:W-:Y:S02]  /*0730*/  @!UP1 ULOP3.LUT UR25, URZ, UR31, URZ, 0x33, !UPT ;  /* 0x0000001f3f199292 */ /* 0x000fe4000f8e333f */
[----:B------:R-:W-:Y:S02]  /*0740*/  ULEA UR21, UP4, UR20, UR8, 0x1 ;  /* 0x0000000814157291 */ /* 0x000fe4000f88083f */
[----:B------:R-:W-:Y:S02]  /*0750*/  UIADD3 UR18, UP2, UR13, UR4, URZ ;  /* 0x000000040d127290 */ /* 0x000fe4000ff5e03f */
[----:B------:R-:W-:-:S02]  /*0760*/  USHF.R.S32.HI UR24, URZ, 0x1f, UR25 ;  /* 0x0000001f3f187899 */ /* 0x000fc40008011419 */
[----:B------:R-:W-:Y:S02]  /*0770*/  ULEA.HI.X UR20, UR20, UR9, UR10, 0x1, UP4 ;  /* 0x0000000914147291 */ /* 0x000fe4000a0f0c0a */
[----:B------:R-:W-:Y:S02]  /*0780*/  UIADD3.X UR4, UR12, UR5, UR16, UP2, !UPT ;  /* 0x000000050c047290 */ /* 0x000fe400097fe410 */
[----:B------:R-:W-:Y:S02]  /*0790*/  ULDC.64 UR10, c[0x0][0x1a8] ;  /* 0x00006a00000a7ab9 */ /* 0x000fe40000000a00 */
[----:B------:R-:W-:Y:S02]  /*07a0*/  ULDC.64 UR8, c[0x0][0x308] ;  /* 0x0000c20000087ab9 */ /* 0x000fe40000000a00 */
        /* <DEDUP_REMOVED lines=8> */
[----:B------:R-:W-:Y:S02]  /*0830*/  ULDC UR11, c[0x0][0x164] ;  /* 0x00005900000b7ab9 */ /* 0x000fe40000000800 */
[----:B------:R-:W-:Y:S02]  /*0840*/  ULEA UR17, UP2, UR13, UR4, 0x1 ;  /* 0x000000040d117291 */ /* 0x000fe4000f84083f */
[----:B------:R-:W-:Y:S02]  /*0850*/  UIADD3.X UR16, UR12, UR10, URZ, UP1, !UPT ;  /* 0x0000000a0c107290 */ /* 0x000fe40008ffe43f */
[----:B------:R-:W-:Y:S02]  /*0860*/  @UP0 UIMAD UR4, UR27, UR11, UR41 ;  /* 0x0000000b1b0402a4 */ /* 0x000fe4000f8e0229 */
[----:B------:R-:W-:Y:S02]  /*0870*/  UISETP.GE.AND UP1, UPT, UR30, 0x1, UPT ;  /* 0x000000011e00788c */ /* 0x000fe4000bf26270 */
[----:B------:R-:W-:-:S02]  /*0880*/  UMOV UR9, URZ ;  /* 0x0000003f00097c82 */ /* 0x000fc40008000000 */
[----:B------:R-:W-:Y:S02]  /*0890*/  @UP0 UIMAD UR4, UR4, UR30, URZ ;  /* 0x0000001e040402a4 */ /* 0x000fe4000f8e023f */
[----:B------:R-:W-:Y:S02]  /*08a0*/  ULEA.HI.X UR16, UR13, UR5, UR16, 0x1, UP2 ;  /* 0x000000050d107291 */ /* 0x000fe400090f0c10 */
[----:B------:R-:W-:Y:S02]  /*08b0*/  ULDC.64 UR30, c[0x0][0x260] ;  /* 0x00009800001e7ab9 */ /* 0x000fe40000000a00 */
[----:B------:R-:W-:Y:S02]  /*08c0*/  ULDC UR5, c[0x0][0x16c] ;  /* 0x00005b0000057ab9 */ /* 0x000fe40000000800 */
[----:B------:R-:W-:Y:S02]  /*08d0*/  @UP0 UIMAD UR4, UR4, UR5, URZ ;  /* 0x00000005040402a4 */ /* 0x000fe4000f8e023f */
[----:B------:R-:W-:-:S02]  /*08e0*/  UMOV UR8, URZ ;  /* 0x0000003f00087c82 */ /* 0x000fc40008000000 */
[----:B------:R-:W-:Y:S02]  /*08f0*/  @UP0 UMOV UR5, 0x8 ;  /* 0x0000000800050882 */ /* 0x000fe40000000000 */
[----:B------:R-:W-:-:S07]  /*0900*/  @UP0 UIMAD.WIDE UR30, UR4, UR5, UR30 ;  /* 0x00000005041e02a5 */ /* 0x000fce000f8e021e */
        /* <DEDUP_REMOVED lines=10> */
[----:B---3--:R-:W-:Y:S01]  /*09b0*/  IMAD.SHL.U32 R0, R57, 0x10, RZ ;  /* 0x0000001039007824 */ /* 0x008fe200078e00ff */
[----:B------:R-:W-:-:S04]  /*09c0*/  SHF.R.S32.HI R2, RZ, 0x1f, R57 ;  /* 0x0000001fff027819 */ /* 0x000fc80000011439 */
[----:B------:R-:W-:Y:S02]  /*09d0*/  LOP3.LUT R0, R0, 0xfffffe00, RZ, 0xc0, !PT ;  /* 0xfffffe0000007812 */ /* 0x000fe400078ec0ff */
[----:B------:R-:W-:Y:S02]  /*09e0*/  LEA.HI R2, R2, R57, RZ, 0x5 ;  /* 0x0000003902027211 */ /* 0x000fe400078f28ff */
[----:B------:R-:W-:Y:S02]  /*09f0*/  LOP3.LUT R58, R0, 0x1f, R57, 0xf8, !PT ;  /* 0x0000001f003a7812 */ /* 0x000fe400078ef839 */
[----:B------:R-:W-:Y:S02]  /*0a00*/  SHF.R.S32.HI R0, RZ, 0x5, R2 ;  /* 0x00000005ff007819 */ /* 0x000fe40000011402 */
[----:B----4-:R-:W-:Y:S02]  /*0a10*/  SHF.R.S32.HI R59, RZ, 0x1f, R58 ;  /* 0x0000001fff3b7819 */ /* 0x010fe4000001143a */
.L_x_688:
[----:B------:R-:W-:Y:S01]  /*0a20*/  ULDC UR15, c[0x0][0x174] ;  /* 0x00005d00000f7ab9 */ /* 0x000fe20000000800 */
[----:B------:R-:W-:Y:S01]  /*0a30*/  BAR.SYNC.DEFER_BLOCKING 0x0 ;  /* 0x0000000000007b1d */ /* 0x000fe20000010000 */
[----:B------:R-:W-:Y:S01]  /*0a40*/  UIADD3 UR15, -UR7, UR15, URZ ;  /* 0x0000000f070f7290 */ /* 0x000fe2000fffe13f */
[----:B------:R-:W-:-:S02]  /*0a50*/  LOP3.LUT R42, R58, 0x20, RZ, 0xfc, !PT ;  /* 0x000000203a2a7812 */ /* 0x000fc400078efcff */
[C---:B------:R-:W-:Y:S01]  /*0a60*/  LEA R8, P3, R58.reuse, UR23, 0x1 ;  /* 0x000000173a087c11 */ /* 0x040fe2000f8608ff */
        /* <DEDUP_REMOVED lines=22> */
[C---:B-1----:R-:W-:Y:S02]  /*0bd0*/  LOP3.LUT R4, R58.reuse, 0x180, RZ, 0xfc, !PT ;  /* 0x000001803a047812 */ /* 0x042fe400078efcff */
        /* <DEDUP_REMOVED lines=57> */
[----:B------:R-:W-:Y:S02]  /*0f70*/  IADD3 R45, R30, 0xc0, RZ ;  /* 0x000000c01e2d7810 */ /* 0x000fe40007ffe0ff */
        /* <DEDUP_REMOVED lines=33> */
[----:B------:R-:W-:Y:S01]  /*1190*/  STL [R1+0x20], R148 ;  /* 0x0000209401007387 */ /* 0x000fe20000100800 */
[----:B------:R-:W-:Y:S01]  /*11a0*/  LEA.HI.SX32 R65, R65, R30, 0x1b ;  /* 0x0000001e41417211 */ /* 0x000fe200078fdaff */
[----:B------:R-:W-:Y:S01]  /*11b0*/  IMAD.SHL.U32 R162, R55, 0x2, RZ ;  /* 0x0000000237a27824 */ /* 0x000fe200078e00ff */
[----:B------:R-:W-:Y:S01]  /*11c0*/  SHF.L.U32 R163, R53, 0x1, RZ ;  /* 0x0000000135a37819 */ /* 0x000fe200000006ff */
[----:B------:R-:W-:Y:S01]  /*11d0*/  STL [R1+0x1c], R147 ;  /* 0x00001c9301007387 */ /* 0x000fe20000100800 */
[----:B------:R-:W-:Y:S01]  /*11e0*/  IMAD.SHL.U32 R161, R61, 0x2, RZ ;  /* 0x000000023da17824 */ /* 0x000fe200078e00ff */
[----:B------:R-:W-:Y:S01]  /*11f0*/  SHF.L.U32 R158, R65, 0x1, RZ ;  /* 0x00000001419e7819 */ /* 0x000fe200000006ff */
[----:B------:R-:W-:Y:S01]  /*1200*/  IMAD.SHL.U32 R160, R63, 0x2, RZ ;  /* 0x000000023fa07824 */ /* 0x000fe200078e00ff */
[----:B------:R-:W-:Y:S01]  /*1210*/  STL [R1+0x18], R146 ;  /* 0x0000189201007387 */ /* 0x000fe20000100800 */
[----:B------:R-:W-:-:S03]  /*1220*/  SHF.L.U64.HI R36, R58, 0x1, R59 ;  /* 0x000000013a247819 */ /* 0x000fc6000001023b */
[----:B------:R-:W-:Y:S01]  /*1230*/  STL [R1+0x14], R145 ;  /* 0x0000149101007387 */ /* 0x000fe20000100800 */
[----:B------:R-:W-:-:S03]  /*1240*/  IADD3 R8, P0, R44, UR21, RZ ;  /* 0x000000152c087c10 */ /* 0x000fc6000ff1e0ff */
[----:B------:R-:W-:Y:S04]  /*1250*/  STL [R1+0x10], R144 ;  /* 0x0000109001007387 */ /* 0x000fe80000100800 */
[----:B------:R-:W-:Y:S04]  /*1260*/  STL [R1+0xc], R143 ;  /* 0x00000c8f01007387 */ /* 0x000fe80000100800 */
[----:B------:R-:W-:Y:S01]  /*1270*/  STL [R1+0x8], R142 ;  /* 0x0000088e01007387 */ /* 0x000fe20000100800 */
[----:B------:R-:W-:-:S03]  /*1280*/  IADD3.X R9, R36, UR20, RZ, P0, !PT ;  /* 0x0000001424097c10 */ /* 0x000fc600087fe4ff */
[----:B------:R-:W-:Y:S04]  /*1290*/  STL [R1+0x4], R141 ;  /* 0x0000048d01007387 */ /* 0x000fe80000100800 */
[----:B------:R-:W-:Y:S04]  /*12a0*/  STL [R1], R140 ;  /* 0x0000008c01007387 */ /* 0x000fe80000100800 */
[----:B------:R-:W-:Y:S04]  /*12b0*/  STL [R1+0x30], R36 ;  /* 0x0000302401007387 */ /* 0x000fe80000100800 */
[----:B------:R-:W-:Y:S01]  /*12c0*/  STL [R1+0x34], R44 ;  /* 0x0000342c01007387 */ /* 0x000fe20000100800 */
[----:B------:R-:W-:-:S02]  /*12d0*/  ISETP.GE.AND P2, PT, R58, UR6, PT ;  /* 0x000000063a007c0c */ /* 0x000fc4000bf46270 */
[----:B------:R-:W-:Y:S02]  /*12e0*/  ISETP.GE.AND P1, PT, R42, UR6, PT ;  /* 0x000000062a007c0c */ /* 0x000fe4000bf26270 */
[----:B------:R-:W-:Y:S02]  /*12f0*/  ISETP.GE.AND P0, PT, R41, UR6, PT ;  /* 0x0000000629007c0c */ /* 0x000fe4000bf06270 */
[----:B------:R-:W-:Y:S02]  /*1300*/  ISETP.GE.AND P4, PT, R40, UR6, PT ;  /* 0x0000000628007c0c */ /* 0x000fe4000bf86270 */
[----:B------:R-:W-:Y:S02]  /*1310*/  ISETP.GE.AND P6, PT, R16, UR6, PT ;  /* 0x0000000610007c0c */ /* 0x000fe4000bfc6270 */
[----:B------:R-:W-:Y:S02]  /*1320*/  ISETP.GE.AND P5, PT, R15, UR6, PT ;  /* 0x000000060f007c0c */ /* 0x000fe4000bfa6270 */
[----:B------:R-:W-:Y:S01]  /*1330*/  ISETP.GE.AND P3, PT, R14, UR6, PT ;  /* 0x000000060e007c0c */ /* 0x000fe2000bf66270 */
        /* <DEDUP_REMOVED lines=101> */
[----:B---3--:R0:W-:Y:S04]  /*1990*/  STS.U16 [R147+0x40], R17 ;  /* 0x0000401193007388 */ /* 0x0081e80000000400 */
[----:B----4-:R-:W-:Y:S04]  /*19a0*/  STS.U16 [R146+0x80], R18 ;  /* 0x0000801292007388 */ /* 0x010fe80000000400 */
[----:B-----5:R-:W-:Y:S04]  /*19b0*/  STS.U16 [R145+0xc0], R19 ;  /* 0x0000c01391007388 */ /* 0x020fe80000000400 */
[----:B------:R-:W-:Y:S04]  /*19c0*/  STS.U16 [R144+0x100], R20 ;  /* 0x0001001490007388 */ /* 0x000fe80000000400 */
[----:B------:R-:W-:Y:S04]  /*19d0*/  STS.U16 [R143+0x140], R21 ;  /* 0x000140158f007388 */ /* 0x000fe80000000400 */
[----:B------:R1:W-:Y:S04]  /*19e0*/  STS.U16 [R142+0x180], R22 ;  /* 0x000180168e007388 */ /* 0x0003e80000000400 */
[----:B------:R2:W-:Y:S04]  /*19f0*/  STS.U16 [R141+0x1c0], R23 ;  /* 0x0001c0178d007388 */ /* 0x0005e80000000400 */
[----:B------:R-:W-:Y:S04]  /*1a00*/  STS.U16 [R140+0x200], R24 ;  /* 0x000200188c007388 */ /* 0x000fe80000000400 */
[----:B------:R-:W-:Y:S04]  /*1a10*/  STS.U16 [R165+0x240], R26 ;  /* 0x0002401aa5007388 */ /* 0x000fe80000000400 */
[----:B------:R-:W-:Y:S04]  /*1a20*/  STS.U16 [R164+0x280], R25 ;  /* 0x00028019a4007388 */ /* 0x000fe80000000400 */
[----:B------:R3:W-:Y:S04]  /*1a30*/  STS.U16 [R163+0x2c0], R10 ;  /* 0x0002c00aa3007388 */ /* 0x0007e80000000400 */
        /* <DEDUP_REMOVED lines=25> */
[----:B------:R0:W2:Y:S01]  /*1bd0*/  @!P2 LDG.E.U16 R17, [R8.64] ;  /* 0x0000001c0811a981 */ /* 0x0000a2000c1e1500 */
        /* <DEDUP_REMOVED lines=38> */
[----:B---3--:R-:W-:Y:S01]  /*1e40*/  IMAD.U32 R10, RZ, RZ, UR14 ;  /* 0x0000000eff0a7e24 */ /* 0x008fe2000f8e00ff */
[----:B------:R-:W-:Y:S01]  /*1e50*/  UIMAD UR42, UR41, UR5, UR12 ;  /* 0x00000005292a72a4 */ /* 0x000fe2000f8e020c */
[----:B------:R-:W-:Y:S01]  /*1e60*/  @!P0 IMAD.WIDE.U32 R8, R11, c[0x0][0x1f0], R8 ;  /* 0x00007c000b088a25 */ /* 0x000fe200078e0008 */
[----:B------:R-:W-:Y:S01]  /*1e70*/  MOV R11, UR13 ;  /* 0x0000000d000b7c02 */ /* 0x000fe20008000f00 */
[----:B------:R-:W-:-:S02]  /*1e80*/  ULDC UR12, c[0x0][0x174] ;  /* 0x00005d00000c7ab9 */ /* 0x000fc40000000800 */
[----:B------:R-:W-:Y:S01]  /*1e90*/  IMAD.U32 R19, RZ, RZ, UR27 ;  /* 0x0000001bff137e24 */ /* 0x000fe2000f8e00ff */
[----:B------:R-:W-:Y:S01]  /*1ea0*/  UIMAD.WIDE.U32 UR4, UR41, UR4, UR36 ;  /* 0x00000004290472a5 */ /* 0x000fe2000f8e0024 */
[----:B------:R-:W-:Y:S01]  /*1eb0*/  @!P0 IADD3 R9, R9, UR38, RZ ;  /* 0x0000002609098c10 */ /* 0x000fe2000fffe0ff */
[----:B------:R-:W-:Y:S02]  /*1ec0*/  UIADD3 UR12, UR7, -UR12, URZ ;  /* 0x8000000c070c7290 */ /* 0x000fe4000fffe03f */
[----:B------:R-:W-:Y:S01]  /*1ed0*/  ULDC.64 UR36, c[0x0][0x1f8] ;  /* 0x00007e0000247ab9 */ /* 0x000fe20000000a00 */
[----:B------:R-:W-:Y:S01]  /*1ee0*/  @!P0 IMAD.WIDE.U32 R10, R19, c[0x0][0x200], R10 ;  /* 0x00008000130a8a25 */ /* 0x000fe200078e000a */
[----:B------:R-:W-:Y:S02]  /*1ef0*/  UIADD3 UR11, UR11, UR38, URZ ;  /* 0x000000260b0b7290 */ /* 0x000fe4000fffe03f */
[----:B------:R-:W-:Y:S01]  /*1f00*/  UIMAD UR38, UR40, UR36, URZ ;  /* 0x00000024282672a4 */ /* 0x000fe2000f8e023f */
[----:B------:R-:W-:Y:S01]  /*1f10*/  IMAD.U32 R19, RZ, RZ, UR41 ;  /* 0x00000029ff137e24 */ /* 0x000fe2000f8e00ff */
[----:B------:R-:W-:Y:S01]  /*1f20*/  UIMAD UR12, UR12, -0x800, URZ ;  /* 0xfffff8000c0c78a4 */ /* 0x000fe2000f8e023f */
[----:B------:R-:W-:Y:S01]  /*1f30*/  @!P0 IADD3 R11, R11, UR39, RZ ;  /* 0x000000270b0b8c10 */ /* 0x000fe2000fffe0ff */
[----:B------:R-:W-:-:S02]  /*1f40*/  UIMAD UR38, UR41, UR37, UR38 ;  /* 0x00000025292672a4 */ /* 0x000fc4000f8e0226 */
[----:B------:R-:W-:Y:S01]  /*1f50*/  UIMAD.WIDE.U32 UR36, UR41, UR36, UR10 ;  /* 0x00000024292472a5 */ /* 0x000fe2000f8e000a */
[----:B------:R-:W-:Y:S01]  /*1f60*/  @!P0 IMAD.WIDE.U32 R8, R19, c[0x0][0x1f8], R8 ;  /* 0x00007e0013088a25 */ /* 0x000fe200078e0008 */
[----:B------:R-:W-:Y:S02]  /*1f70*/  UIADD3 UR39, UP1, UR12, UR4, URZ ;  /* 0x000000040c277290 */ /* 0x000fe4000ff3e03f */
[----:B------:R-:W-:Y:S01]  /*1f80*/  USHF.R.S32.HI UR11, URZ, 0x1f, UR12 ;  /* 0x0000001f3f0b7899 */ /* 0x000fe2000801140c */
[----:B------:R-:W-:-:S03]  /*1f90*/  LEA R18, P4, R58, c[0x0][0x258], 0x1 ;  /* 0x000096003a127a11 */ /* 0x000fc600078808ff */
[----:B------:R-:W-:Y:S01]  /*1fa0*/  UIADD3.X UR4, UR11, UR42, UR5, UP1, !UPT ;  /* 0x0000002a0b047290 */ /* 0x000fe20008ffe405 */
[----:B------:R-:W-:Y:S01]  /*1fb0*/  IMAD.U32 R75, RZ, RZ, UR39 ;  /* 0x00000027ff4b7e24 */ /* 0x000fe2000f8e00ff */
[C---:B------:R-:W-:Y:S01]  /*1fc0*/  @!P0 IADD3 R21, P2, R58.reuse, R8, RZ ;  /* 0x000000083a158210 */ /* 0x040fe20007f5e0ff */
[----:B------:R-:W-:Y:S01]  /*1fd0*/  UIADD3 UR10, UP0, UR12, UR36, URZ ;  /* 0x000000240c0a7290 */ /* 0x000fe2000ff1e03f */
[----:B------:R-:W-:Y:S02]  /*1fe0*/  @!P0 IMAD.WIDE.U32 R10, R19, c[0x0][0x208], R10 ;  /* 0x00008200130a8a25 */ /* 0x000fe400078e000a */
[----:B------:R-:W-:Y:S02]  /*1ff0*/  @!P0 IADD3.X R74, R59, UR38, R9, P2, !PT ;  /* 0x000000263b4a8c10 */ /* 0x000fe400097fe409 */
[----:B------:R-:W-:Y:S01]  /*2000*/  IMAD.U32 R78, RZ, RZ, UR39 ;  /* 0x00000027ff4e7e24 */ /* 0x000fe2000f8e00ff */
[----:B------:R-:W-:Y:S01]  /*2010*/  LEA R8, P1, R75, R18, 0x1 ;  /* 0x000000124b087211 */ /* 0x000fe200078208ff */
[----:B------:R-:W-:Y:S01]  /*2020*/  IMAD.U32 R77, RZ, RZ, UR4 ;  /* 0x00000004ff4d7e24 */ /* 0x000fe2000f8e00ff */
[C---:B------:R-:W-:Y:S01]  /*2030*/  LEA.HI.X R9, R58.reuse, c[0x0][0x25c], R59, 0x1, P4 ;  /* 0x000097003a097a11 */ /* 0x040fe200020f0c3b */
[----:B------:R-:W-:Y:S01]  /*2040*/  UIADD3.X UR36, UR11, UR38, UR37, UP0, !UPT ;  /* 0x000000260b247290 */ /* 0x000fe200087fe425 */
[----:B------:R-:W-:-:S02]  /*2050*/  @!P0 IADD3 R19, P3, R58, R10, RZ ;  /* 0x0000000a3a138210 */ /* 0x000fc40007f7e0ff */
[----:B------:R-:W-:Y:S02]  /*2060*/  LEA.HI.X R9, R78, R9, R77, 0x1, P1 ;  /* 0x000000094e097211 */ /* 0x000fe400008f0c4d */
[----:B------:R-:W-:Y:S02]  /*2070*/  LEA R10, P2, R58, c[0x0][0x268], 0x1 ;  /* 0x00009a003a0a7a11 */ /* 0x000fe400078408ff */
[----:B------:R-:W-:Y:S02]  /*2080*/  MOV R75, UR10 ;  /* 0x0000000a004b7c02 */ /* 0x000fe40008000f00 */
[----:B------:R-:W-:Y:S01]  /*2090*/  ISETP.GE.AND P1, PT, R40, UR6, PT ;  /* 0x0000000628007c0c */ /* 0x000fe2000bf26270 */
[----:B------:R-:W-:Y:S01]  /*20a0*/  IMAD.U32 R76, RZ, RZ, UR36 ;  /* 0x00000024ff4c7e24 */ /* 0x000fe2000f8e00ff */
[----:B------:R-:W-:Y:S01]  /*20b0*/  @!P0 IADD3.X R72, R59, UR42, R11, P3, !PT ;  /* 0x0000002a3b488c10 */ /* 0x000fe20009ffe40b */
[----:B------:R-:W-:Y:S01]  /*20c0*/  ULDC.64 UR36, c[0x0][0x2e8] ;  /* 0x0000ba0000247ab9 */ /* 0x000fe20000000a00 */
[----:B------:R-:W-:-:S02]  /*20d0*/  LEA.HI.X R11, R58, c[0x0][0x26c], R59, 0x1, P2 ;  /* 0x00009b003a0b7a11 */ /* 0x000fc400010f0c3b */
[----:B------:R-:W-:-:S04]  /*20e0*/  LEA R10, P3, R75, R10, 0x1 ;  /* 0x0000000a4b0a7211 */ /* 0x000fc800078608ff */
[----:B------:R-:W-:Y:S02]  /*20f0*/  LEA.HI.X R11, R75, R11, R76, 0x1, P3 ;  /* 0x0000000b4b0b7211 */ /* 0x000fe400018f0c4c */
[----:B------:R-:W-:Y:S02]  /*2100*/  @!P0 LEA R20, P2, R21, c[0x0][0x268], 0x1 ;  /* 0x00009a0015148a11 */ /* 0x000fe400078408ff */
[----:B------:R-:W-:Y:S02]  /*2110*/  @!P0 LEA R18, P4, R19, c[0x0][0x258], 0x1 ;  /* 0x0000960013128a11 */ /* 0x000fe400078808ff */
[----:B------:R-:W-:Y:S02]  /*2120*/  @!P0 LEA.HI.X R21, R21, c[0x0][0x26c], R74, 0x1, P2 ;  /* 0x00009b0015158a11 */ /* 0x000fe400010f0c4a */
[----:B------:R-:W-:Y:S02]  /*2130*/  ISETP.GE.AND P2, PT, R41, UR6, PT ;  /* 0x0000000629007c0c */ /* 0x000fe4000bf46270 */
[----:B------:R-:W-:-:S02]  /*2140*/  @!P0 LEA.HI.X R19, R19, c[0x0][0x25c], R72, 0x1, P4 ;  /* 0x0000970013138a11 */ /* 0x000fc400020f0c48 */
[----:B------:R-:W-:Y:S02]  /*2150*/  ISETP.GE.AND P3, PT, R16, UR6, PT ;  /* 0x0000000610007c0c */ /* 0x000fe4000bf66270 */
[----:B------:R-:W-:Y:S02]  /*2160*/  ISETP.GE.AND P4, PT, R42, UR6, PT ;  /* 0x000000062a007c0c */ /* 0x000fe4000bf86270 */
[----:B------:R-:W-:Y:S02]  /*2170*/  ISETP.GE.AND P5, PT, R15, UR6, PT ;  /* 0x000000060f007c0c */ /* 0x000fe4000bfa6270 */
[----:B------:R-:W-:Y:S01]  /*2180*/  ISETP.GE.AND P6, PT, R14, UR6, PT ;  /* 0x000000060e007c0c */ /* 0x000fe2000bfc6270 */
[----:B--2---:R-:W-:Y:S04]  /*2190*/  STS.U16 [R148], R17 ;  /* 0x0000001194007388 */ /* 0x004fe80000000400 */
[----:B----4-:R-:W-:Y:S04]  /*21a0*/  STS.U16 [R147+0x40], R22 ;  /* 0x0000401693007388 */ /* 0x010fe80000000400 */
[----:B-----5:R-:W-:Y:S04]  /*21b0*/  STS.U16 [R146+0x80], R23 ;  /* 0x0000801792007388 */ /* 0x020fe80000000400 */
[----:B------:R-:W-:Y:S04]  /*21c0*/  STS.U16 [R145+0xc0], R43 ;  /* 0x0000c02b91007388 */ /* 0x000fe80000000400 */
[----:B------:R0:W-:Y:S04]  /*21d0*/  STS.U16 [R144+0x100], R60 ;  /* 0x0001003c90007388 */ /* 0x0001e80000000400 */
[----:B------:R-:W-:Y:S04]  /*21e0*/  STS.U16 [R143+0x140], R61 ;  /* 0x0001403d8f007388 */ /* 0x000fe80000000400 */
[----:B------:R-:W-:Y:S04]  /*21f0*/  STS.U16 [R142+0x180], R62 ;  /* 0x0001803e8e007388 */ /* 0x000fe80000000400 */
[----:B------:R-:W-:Y:S04]  /*2200*/  STS.U16 [R141+0x1c0], R63 ;  /* 0x0001c03f8d007388 */ /* 0x000fe80000000400 */
[----:B------:R1:W-:Y:S04]  /*2210*/  STS.U16 [R140+0x200], R64 ;  /* 0x000200408c007388 */ /* 0x0003e80000000400 */
        /* <DEDUP_REMOVED lines=27> */
[----:B------:R-:W5:Y:S01]  /*23d0*/  @!P1 LDG.E.U16 R60, [R10.64+-0xf40] ;  /* 0xfff0c01c0a3c9981 */ /* 0x000f62000c1e1500 */
[----:B------:R-:W-:Y:S02]  /*23e0*/  ISETP.GE.AND P1, PT, R13, UR6, PT ;  /* 0x000000060d007c0c */ /* 0x000fe4000bf26270 */
[----:B--2---:R-:W-:-:S11]  /*23f0*/  PRMT R65, RZ, 0x7610, R65 ;  /* 0x00007610ff417816 */ /* 0x004fd60000000041 */
[----:B------:R-:W2:Y:S01]  /*2400*/  @!P1 LDG.E.U16 R64, [R10.64+-0xe40] ;  /* 0xfff1c01c0a409981 */ /* 0x000ea2000c1e1500 */
[----:B------:R-:W-:Y:S02]  /*2410*/  ISETP.GE.AND P1, PT, R12, UR6, PT ;  /* 0x000000060c007c0c */ /* 0x000fe4000bf26270 */
[----:B------:R-:W-:Y:S02]  /*2420*/  PRMT R66, RZ, 0x7610, R66 ;  /* 0x00007610ff427816 */ /* 0x000fe40000000042 */
[----:B------:R-:W-:Y:S02]  /*2430*/  PRMT R43, RZ, 0x7610, R43 ;  /* 0x00007610ff2b7816 */ /* 0x000fe4000000002b */
[----:B------:R-:W-:Y:S02]  /*2440*/  PRMT R61, RZ, 0x7610, R61 ;  /* 0x00007610ff3d7816 */ /* 0x000fe4000000003d */
[----:B------:R-:W-:Y:S02]  /*2450*/  PRMT R23, RZ, 0x7610, R23 ;  /* 0x00007610ff177816 */ /* 0x000fe40000000017 */
[----:B------:R-:W-:Y:S01]  /*2460*/  PRMT R22, RZ, 0x7610, R22 ;  /* 0x00007610ff167816 */ /* 0x000fe20000000016 */
[----:B------:R-:W2:Y:S04]  /*2470*/  @!P2 LDG.E.U16 R43, [R10.64+-0xf80] ;  /* 0xfff0801c0a2ba981 */ /* 0x000ea8000c1e1500 */
[----:B------:R-:W2:Y:S01]  /*2480*/  @!P1 LDG.E.U16 R65, [R10.64+-0xe00] ;  /* 0xfff2001c0a419981 */ /* 0x000ea2000c1e1500 */
[----:B------:R-:W-:-:S02]  /*2490*/  ISETP.GE.AND P1, PT, R7, UR6, PT ;  /* 0x0000000607007c0c */ /* 0x000fc4000bf26270 */
[----:B------:R-:W-:Y:S01]  /*24a0*/  PRMT R62, RZ, 0x7610, R62 ;  /* 0x00007610ff3e7816 */ /* 0x000fe2000000003e */
[----:B------:R-:W2:Y:S01]  /*24b0*/  @!P3 LDG.E.U16 R61, [R10.64+-0xf00] ;  /* 0xfff1001c0a3db981 */ /* 0x000ea2000c1e1500 */
[----:B------:R-:W-:Y:S02]  /*24c0*/  PRMT R63, RZ, 0x7610, R63 ;  /* 0x00007610ff3f7816 */ /* 0x000fe4000000003f */
[----:B------:R-:W-:Y:S01]  /*24d0*/  ISETP.GE.AND P2, PT, R5, UR6, PT ;  /* 0x0000000605007c0c */ /* 0x000fe2000bf46270 */
[----:B------:R-:W2:Y:S01]  /*24e0*/  @!P4 LDG.E.U16 R23, [R10.64+-0xfc0] ;  /* 0xfff0401c0a17c981 */ /* 0x000ea2000c1e1500 */
[----:B------:R-:W-:-:S03]  /*24f0*/  ISETP.GE.AND P3, PT, R4, UR6, PT ;  /* 0x0000000604007c0c */ /* 0x000fc6000bf66270 */
[----:B------:R0:W2:Y:S04]  /*2500*/  @!P0 LDG.E.U16 R22, [R20.64] ;  /* 0x0000001c14168981 */ /* 0x0000a8000c1e1500 */
[----:B------:R-:W5:Y:S01]  /*2510*/  @!P1 LDG.E.U16 R66, [R10.64+-0xdc0] ;  /* 0xfff2401c0a429981 */ /* 0x000f62000c1e1500 */
[----:B------:R-:W-:Y:S02]  /*2520*/  ISETP.GE.AND P1, PT, R6, UR6, PT ;  /* 0x0000000606007c0c */ /* 0x000fe4000bf26270 */
[----:B------:R-:W-:Y:S01]  /*2530*/  ISETP.GE.AND P4, PT, R3, UR6, PT ;  /* 0x0000000603007c0c */ /* 0x000fe2000bf86270 */
[----:B------:R-:W5:Y:S01]  /*2540*/  @!P5 LDG.E.U16 R62, [R10.64+-0xec0] ;  /* 0xfff1401c0a3ed981 */ /* 0x000f62000c1e1500 */
[----:B------:R-:W-:-:S03]  /*2550*/  ISETP.GE.AND P5, PT, R2, UR6, PT ;  /* 0x0000000602007c0c */ /* 0x000fc6000bfa6270 */
[----:B------:R-:W5:Y:S01]  /*2560*/  @!P6 LDG.E.U16 R63, [R10.64+-0xe80] ;  /* 0xfff1801c0a3fe981 */ /* 0x000f62000c1e1500 */
[----:B------:R-:W-:Y:S02]  /*2570*/  ISETP.GE.AND P6, PT, R0, UR6, PT ;  /* 0x0000000600007c0c */ /* 0x000fe4000bfc6270 */
[----:B0-----:R-:W-:Y:S02]  /*2580*/  PRMT R21, RZ, 0x7610, R21 ;  /* 0x00007610ff157816 */ /* 0x001fe40000000015 */
[----:B------:R-:W-:Y:S02]  /*2590*/  PRMT R20, RZ, 0x7610, R20 ;  /* 0x00007610ff147816 */ /* 0x000fe40000000014 */
[----:B---3--:R-:W-:Y:S02]  /*25a0*/  PRMT R69, RZ, 0x7610, R69 ;  /* 0x00007610ff457816 */ /* 0x008fe40000000045 */
[----:B------:R-:W-:Y:S01]  /*25b0*/  PRMT R68, RZ, 0x7610, R68 ;  /* 0x00007610ff447816 */ /* 0x000fe20000000044 */
[----:B------:R-:W3:Y:S01]  /*25c0*/  @!P1 LDG.E.U16 R21, [R10.64+-0xd80] ;  /* 0xfff2801c0a159981 */ /* 0x000ee2000c1e1500 */
[----:B----4-:R-:W-:-:S02]  /*25d0*/  PRMT R71, RZ, 0x7610, R71 ;  /* 0x00007610ff477816 */ /* 0x010fc40000000047 */
[----:B------:R-:W-:Y:S01]  /*25e0*/  PRMT R73, RZ, 0x7610, R73 ;  /* 0x00007610ff497816 */ /* 0x000fe20000000049 */
[----:B------:R-:W4:Y:S04]  /*25f0*/  @!P2 LDG.E.U16 R20, [R10.64+-0xd40] ;  /* 0xfff2c01c0a14a981 */ /* 0x000f28000c1e1500 */
[----:B------:R-:W3:Y:S04]  /*2600*/  @!P3 LDG.E.U16 R69, [R10.64+-0xd00] ;  /* 0xfff3001c0a45b981 */ /* 0x000ee8000c1e1500 */
[----:B------:R-:W3:Y:S04]  /*2610*/  @!P4 LDG.E.U16 R68, [R10.64+-0xcc0] ;  /* 0xfff3401c0a44c981 */ /* 0x000ee8000c1e1500 */
[----:B------:R-:W3:Y:S04]  /*2620*/  @!P5 LDG.E.U16 R71, [R10.64+-0xc80] ;  /* 0xfff3801c0a47d981 */ /* 0x000ee8000c1e1500 */
[----:B------:R-:W4:Y:S01]  /*2630*/  @!P6 LDG.E.U16 R73, [R10.64+-0xc40] ;  /* 0xfff3c01c0a49e981 */ /* 0x000f22000c1e1500 */
        /* <DEDUP_REMOVED lines=12> */
[----:B------:R-:W-:Y:S04]  /*2700*/  STS.U16 [R147+0x40], R23 ;  /* 0x0000401793007388 */ /* 0x000fe80000000400 */
[----:B------:R-:W-:Y:S04]  /*2710*/  STS.U16 [R146+0x80], R43 ;  /* 0x0000802b92007388 */ /* 0x000fe80000000400 */
[----:B-----5:R-:W-:Y:S04]  /*2720*/  STS.U16 [R145+0xc0], R60 ;  /* 0x0000c03c91007388 */ /* 0x020fe80000000400 */
[----:B------:R-:W-:Y:S04]  /*2730*/  STS.U16 [R144+0x100], R61 ;  /* 0x0001003d90007388 */ /* 0x000fe80000000400 */
[----:B------:R-:W-:Y:S04]  /*2740*/  STS.U16 [R143+0x140], R62 ;  /* 0x0001403e8f007388 */ /* 0x000fe80000000400 */
[----:B------:R-:W-:Y:S04]  /*2750*/  STS.U16 [R142+0x180], R63 ;  /* 0x0001803f8e007388 */ /* 0x000fe80000000400 */
[----:B------:R-:W-:Y:S04]  /*2760*/  STS.U16 [R141+0x1c0], R64 ;  /* 0x0001c0408d007388 */ /* 0x000fe80000000400 */
[----:B------:R-:W-:Y:S04]  /*2770*/  STS.U16 [R140+0x200], R65 ;  /* 0x000200418c007388 */ /* 0x000fe80000000400 */
[----:B------:R0:W-:Y:S04]  /*2780*/  STS.U16 [R165+0x240], R66 ;  /* 0x00024042a5007388 */ /* 0x0001e80000000400 */
[----:B---3--:R-:W-:Y:S04]  /*2790*/  STS.U16 [R164+0x280], R21 ;  /* 0x00028015a4007388 */ /* 0x008fe80000000400 */
[----:B----4-:R-:W-:Y:S04]  /*27a0*/  STS.U16 [R163+0x2c0], R20 ;  /* 0x0002c014a3007388 */ /* 0x010fe80000000400 */
[----:B------:R-:W-:Y:S04]  /*27b0*/  STS.U16 [R162+0x300], R69 ;  /* 0x00030045a2007388 */ /* 0x000fe80000000400 */
[----:B------:R1:W-:Y:S04]  /*27c0*/  STS.U16 [R161+0x340], R68 ;  /* 0x00034044a1007388 */ /* 0x0003e80000000400 */
[----:B------:R2:W-:Y:S04]  /*27d0*/  STS.U16 [R160+0x380], R71 ;  /* 0x00038047a0007388 */ /* 0x0005e80000000400 */
[----:B------:R-:W-:Y:S01]  /*27e0*/  STS.U16 [R158+0x3c0], R73 ;  /* 0x0003c0499e007388 */ /* 0x000fe20000000400 */
[----:B------:R-:W-:-:S06]  /*27f0*/  NOP ;  /* 0x0000000000007918 */ /* 0x000fcc0000000000 */
[----:B------:R-:W3:Y:S04]  /*2800*/  LDS.U16 R72, [R56] ;  /* 0x0000000038487984 */ /* 0x000ee80000000400 */
[----:B------:R-:W-:Y:S04]  /*2810*/  LDS.U16 R10, [R56+0x2] ;  /* 0x00000200380a7984 */ /* 0x000fe80000000400 */
[----:B------:R-:W-:Y:S04]  /*2820*/  LDS.U16 R74, [R56+0x4] ;  /* 0x00000400384a7984 */ /* 0x000fe80000000400 */
[----:B------:R-:W4:Y:S04]  /*2830*/  LDS.U16 R75, [R56+0x6] ;  /* 0x00000600384b7984 */ /* 0x000f280000000400 */
[----:B------:R-:W5:Y:S04]  /*2840*/  LDS.U16 R76, [R56+0x8] ;  /* 0x00000800384c7984 */ /* 0x000f680000000400 */
[----:B------:R-:W0:Y:S04]  /*2850*/  LDS.U16 R77, [R56+0xa] ;  /* 0x00000a00384d7984 */ /* 0x000e280000000400 */
[----:B------:R-:W-:Y:S04]  /*2860*/  LDS.U16 R78, [R56+0xc] ;  /* 0x00000c00384e7984 */ /* 0x000fe80000000400 */
[----:B------:R-:W-:Y:S04]  /*2870*/  LDS.U16 R79, [R56+0xe] ;  /* 0x00000e00384f7984 */ /* 0x000fe80000000400 */
[----:B------:R-:W3:Y:S04]  /*2880*/  LDS.U16 R80, [R56+0x10] ;  /* 0x0000100038507984 */ /* 0x000ee80000000400 */
[----:B------:R-:W3:Y:S04]  /*2890*/  LDS.U16 R81, [R56+0x12] ;  /* 0x0000120038517984 */ /* 0x000ee80000000400 */
[----:B------:R-:W3:Y:S04]  /*28a0*/  LDS.U16 R82, [R56+0x14] ;  /* 0x0000140038527984 */ /* 0x000ee80000000400 */
[----:B------:R-:W-:Y:S04]  /*28b0*/  LDS.U16 R102, [R56+0x16] ;  /* 0x0000160038667984 */ /* 0x000fe80000000400 */
[----:B------:R-:W3:Y:S04]  /*28c0*/  LDS.U16 R101, [R56+0x18] ;  /* 0x0000180038657984 */ /* 0x000ee80000000400 */
[----:B------:R-:W-:Y:S04]  /*28d0*/  LDS.U16 R23, [R56+0x1a] ;  /* 0x00001a0038177984 */ /* 0x000fe80000000400 */
[----:B------:R-:W-:Y:S04]  /*28e0*/  LDS.U16 R22, [R56+0x1c] ;  /* 0x00001c0038167984 */ /* 0x000fe80000000400 */
[----:B------:R-:W-:Y:S04]  /*28f0*/  LDS.U16 R91, [R56+0x1e] ;  /* 0x00001e00385b7984 */ /* 0x000fe80000000400 */
[----:B------:R-:W-:Y:S01]  /*2900*/  BAR.SYNC.DEFER_BLOCKING 0x0 ;  /* 0x0000000000007b1d */ /* 0x000fe20000010000 */
[----:B0-----:R-:W-:-:S02]  /*2910*/  PRMT R66, RZ, 0x7610, R66 ;  /* 0x00007610ff427816 */ /* 0x001fc40000000042 */
[----:B-1----:R-:W-:Y:S02]  /*2920*/  PRMT R68, RZ, 0x7610, R68 ;  /* 0x00007610ff447816 */ /* 0x002fe40000000044 */
[----:B--2---:R-:W-:Y:S01]  /*2930*/  PRMT R71, RZ, 0x7610, R71 ;  /* 0x00007610ff477816 */ /* 0x004fe20000000047 */
[----:B------:R0:W2:Y:S01]  /*2940*/  @!P0 LDG.E.U16 R70, [R18.64] ;  /* 0x0000001c12468981 */ /* 0x0000a2000c1e1500 */
[----:B------:R-:W-:-:S03]  /*2950*/  ISETP.GE.AND P0, PT, R41, UR6, PT ;  /* 0x0000000629007c0c */ /* 0x000fc6000bf06270 */
[----:B------:R-:W2:Y:S01]  /*2960*/  @!P1 LDG.E.U16 R66, [R8.64+-0xfc0] ;  /* 0xfff0401c08429981 */ /* 0x000ea2000c1e1500 */
[----:B------:R-:W-:Y:S02]  /*2970*/  ISETP.GE.AND P1, PT, R40, UR6, PT ;  /* 0x0000000628007c0c */ /* 0x000fe4000bf26270 */
[----:B------:R-:W-:Y:S01]  /*2980*/  PRMT R64, RZ, 0x7610, R64 ;  /* 0x00007610ff407816 */ /* 0x000fe20000000040 */
[----:B------:R-:W2:Y:S01]  /*2990*/  @!P2 LDG.E.U16 R98, [R8.64+-0xd40] ;  /* 0xfff2c01c0862a981 */ /* 0x000ea2000c1e1500 */
[----:B------:R-:W-:Y:S02]  /*29a0*/  PRMT R69, RZ, 0x7610, R69 ;  /* 0x00007610ff457816 */ /* 0x000fe40000000045 */
[----:B------:R-:W-:Y:S01]  /*29b0*/  PRMT R65, RZ, 0x7610, R65 ;  /* 0x00007610ff417816 */ /* 0x000fe20000000041 */
[----:B------:R-:W2:Y:S04]  /*29c0*/  @!P3 LDG.E.U16 R97, [R8.64+-0xd00] ;  /* 0xfff3001c0861b981 */ /* 0x000ea8000c1e1500 */
[----:B------:R-:W2:Y:S01]  /*29d0*/  @!P0 LDG.E.U16 R68, [R8.64+-0xf80] ;  /* 0xfff0801c08448981 */ /* 0x000ea2000c1e1500 */
[----:B------:R-:W-:-:S03]  /*29e0*/  ISETP.GE.AND P0, PT, R16, UR6, PT ;  /* 0x0000000610007c0c */ /* 0x000fc6000bf06270 */
[----:B------:R-:W2:Y:S01]  /*29f0*/  @!P1 LDG.E.U16 R71, [R8.64+-0xf40] ;  /* 0xfff0c01c08479981 */ /* 0x000ea2000c1e1500 */
[----:B------:R-:W-:-:S03]  /*2a00*/  ISETP.GE.AND P1, PT, R15, UR6, PT ;  /* 0x000000060f007c0c */ /* 0x000fc6000bf26270 */
[----:B------:R-:W2:Y:S04]  /*2a10*/  @!P4 LDG.E.U16 R64, [R8.64+-0xcc0] ;  /* 0xfff3401c0840c981 */ /* 0x000ea8000c1e1500 */
[----:B------:R-:W2:Y:S04]  /*2a20*/  @!P5 LDG.E.U16 R69, [R8.64+-0xc80] ;  /* 0xfff3801c0845d981 */ /* 0x000ea8000c1e1500 */
[----:B------:R-:W2:Y:S01]  /*2a30*/  @!P0 LDG.E.U16 R83, [R8.64+-0xf00] ;  /* 0xfff1001c08538981 */ /* 0x000ea2000c1e1500 */
[----:B------:R-:W-:-:S03]  /*2a40*/  ISETP.GE.AND P0, PT, R14, UR6, PT ;  /* 0x000000060e007c0c */ /* 0x000fc6000bf06270 */
[----:B------:R-:W2:Y:S01]  /*2a50*/  @!P1 LDG.E.U16 R84, [R8.64+-0xec0] ;  /* 0xfff1401c08549981 */ /* 0x000ea2000c1e1500 */
[----:B------:R-:W-:-:S03]  /*2a60*/  ISETP.GE.AND P1, PT, R13, UR6, PT ;  /* 0x000000060d007c0c */ /* 0x000fc6000bf26270 */
[----:B------:R-:W2:Y:S06]  /*2a70*/  @!P6 LDG.E.U16 R65, [R8.64+-0xc40] ;  /* 0xfff3c01c0841e981 */ /* 0x000eac000c1e1500 */
[----:B------:R-:W2:Y:S01]  /*2a80*/  @!P0 LDG.E.U16 R92, [R8.64+-0xe80] ;  /* 0xfff1801c085c8981 */ /* 0x000ea2000c1e1500 */
[----:B------:R-:W-:-:S03]  /*2a90*/  ISETP.GE.AND P0, PT, R12, UR6, PT ;  /* 0x000000060c007c0c */ /* 0x000fc6000bf06270 */
[----:B------:R-:W2:Y:S01]  /*2aa0*/  @!P1 LDG.E.U16 R93, [R8.64+-0xe40] ;  /* 0xfff1c01c085d9981 */ /* 0x000ea2000c1e1500 */
[----:B------:R-:W-:Y:S02]  /*2ab0*/  ISETP.NE.AND P1, PT, R94, RZ, PT ;  /* 0x000000ff5e00720c */ /* 0x000fe40003f25270 */
[----:B------:R-:W-:-:S07]  /*2ac0*/  PRMT R94, RZ, 0x7610, R94 ;  /* 0x00007610ff5e7816 */ /* 0x000fce000000005e */
[----:B------:R-:W2:Y:S01]  /*2ad0*/  @!P0 LDG.E.U16 R94, [R8.64+-0xe00] ;  /* 0xfff2001c085e8981 */ /* 0x000ea2000c1e1500 */
[----:B------:R-:W-:-:S03]  /*2ae0*/  ISETP.GE.AND P0, PT, R7, UR6, PT ;  /* 0x0000000607007c0c */ /* 0x000fc6000bf06270 */
[----:B------:R-:W2:Y:S10]  /*2af0*/  @!P1 LDG.E.U16 R95, [R8.64+-0xd80] ;  /* 0xfff2801c085f9981 */ /* 0x000eb4000c1e1500 */
[----:B------:R-:W2:Y:S01]  /*2b00*/  @!P0 LDG.E.U16 R96, [R8.64+-0xdc0] ;  /* 0xfff2401c08608981 */ /* 0x000ea2000c1e1500 */
[----:B---3--:R-:W-:-:S02]  /*2b10*/  PRMT R72, RZ, 0x5410, R72 ;  /* 0x00005410ff487816 */ /* 0x008fc40000000048 */
[----:B----4-:R-:W-:-:S03]  /*2b20*/  PRMT R75, RZ, 0x5410, R75 ;  /* 0x00005410ff4b7816 */ /* 0x010fc6000000004b */
[----:B------:R-:W-:Y:S01]  /*2b30*/  FMUL.FTZ R63, R72, -1.4426950216293334961 ;  /* 0xbfb8aa3b483f7820 */ /* 0x000fe20000410000 */
[----:B------:R-:W-:Y:S01]  /*2b40*/  PRMT R73, RZ, 0x5410, R10 ;  /* 0x00005410ff497816 */ /* 0x000fe2000000000a */
[----:B------:R-:W-:-:S04]  /*2b50*/  FMUL.FTZ R62, R75, -1.4426950216293334961 ;  /* 0xbfb8aa3b4b3e7820 */ /* 0x000fc80000410000 */
[----:B------:R-:W1:Y:S01]  /*2b60*/  MUFU.EX2 R63, R63 ;  /* 0x0000003f003f7308 */ /* 0x000e620000000800 */
[----:B------:R-:W-:Y:S01]  /*2b70*/  FMUL.FTZ R60, R73, -1.4426950216293334961 ;  /* 0xbfb8aa3b493c7820 */ /* 0x000fe20000410000 */
[----:B------:R-:W-:-:S06]  /*2b80*/  PRMT R74, RZ, 0x5410, R74 ;  /* 0x00005410ff4a7816 */ /* 0x000fcc000000004a */
[----:B------:R-:W3:Y:S01]  /*2b90*/  MUFU.EX2 R62, R62 ;  /* 0x0000003e003e7308 */ /* 0x000ee20000000800 */
[----:B------:R-:W-:-:S07]  /*2ba0*/  FMUL.FTZ R61, R74, -1.4426950216293334961 ;  /* 0xbfb8aa3b4a3d7820 */ /* 0x000fce0000410000 */
[----:B------:R-:W4:Y:S01]  /*2bb0*/  MUFU.EX2 R60, R60 ;  /* 0x0000003c003c7308 */ /* 0x000f220000000800 */
[----:B-----5:R-:W-:Y:S01]  /*2bc0*/  PRMT R76, RZ, 0x5410, R76 ;  /* 0x00005410ff4c7816 */ /* 0x020fe2000000004c */
[----:B-1----:R-:W-:Y:S01]  /*2bd0*/  FADD.FTZ R132, R63, 1 ;  /* 0x3f8000003f847421 */ /* 0x002fe20000010000 */
[----:B------:R-:W-:-:S03]  /*2be0*/  PRMT R77, RZ, 0x5410, R77 ;  /* 0x00005410ff4d7816 */ /* 0x000fc6000000004d */
[----:B------:R-:W-:Y:S02]  /*2bf0*/  FMUL.FTZ R43, R76, -1.4426950216293334961 ;  /* 0xbfb8aa3b4c2b7820 */ /* 0x000fe40000410000 */
[----:B------:R-:W1:Y:S01]  /*2c00*/  MUFU.EX2 R61, R61 ;  /* 0x0000003d003d7308 */ /* 0x000e620000000800 */
[----:B---3--:R-:W-:Y:S02]  /*2c10*/  FADD.FTZ R129, R62, 1 ;  /* 0x3f8000003e817421 */ /* 0x008fe40000010000 */
[----:B------:R-:W-:Y:S02]  /*2c20*/  FMUL.FTZ R21, R77, -1.4426950216293334961 ;  /* 0xbfb8aa3b4d157820 */ /* 0x000fe40000410000 */
[----:B----4-:R-:W-:-:S03]  /*2c30*/  FADD.FTZ R60, R60, 1 ;  /* 0x3f8000003c3c7421 */ /* 0x010fc60000010000 */
[----:B------:R-:W3:Y:S01]  /*2c40*/  MUFU.EX2 R43, R43 ;  /* 0x0000002b002b7308 */ /* 0x000ee20000000800 */
[----:B------:R-:W-:-:S07]  /*2c50*/  PRMT R80, RZ, 0x5410, R80 ;  /* 0x00005410ff507816 */ /* 0x000fce0000000050 */
[----:B------:R-:W4:Y:S01]  /*2c60*/  MUFU.RCP R132, R132 ;  /* 0x0000008400847308 */ /* 0x000f220000001000 */
[----:B------:R-:W-:Y:S01]  /*2c70*/  PRMT R78, RZ, 0x5410, R78 ;  /* 0x00005410ff4e7816 */ /* 0x000fe2000000004e */
[----:B0-----:R-:W-:Y:S01]  /*2c80*/  FMUL.FTZ R19, R80, -1.4426950216293334961 ;  /* 0xbfb8aa3b50137820 */ /* 0x001fe20000410000 */
[----:B------:R-:W-:-:S05]  /*2c90*/  PRMT R79, RZ, 0x5410, R79 ;  /* 0x00005410ff4f7816 */ /* 0x000fca000000004f */
[----:B------:R-:W-:Y:S01]  /*2ca0*/  MUFU.RCP R131, R60 ;  /* 0x0000003c00837308 */ /* 0x000fe20000001000 */
[----:B-1----:R-:W-:-:S07]  /*2cb0*/  FADD.FTZ R130, R61, 1 ;  /* 0x3f8000003d827421 */ /* 0x002fce0000010000 */
[----:B------:R-:W0:Y:S01]  /*2cc0*/  MUFU.EX2 R21, R21 ;  /* 0x0000001500157308 */ /* 0x000e220000000800 */
[----:B------:R-:W-:Y:S02]  /*2cd0*/  FMUL.FTZ R20, R78, -1.4426950216293334961 ;  /* 0xbfb8aa3b4e147820 */ /* 0x000fe40000410000 */
[----:B------:R-:W-:Y:S01]  /*2ce0*/  FMUL.FTZ R18, R79, -1.4426950216293334961 ;  /* 0xbfb8aa3b4f127820 */ /* 0x000fe20000410000 */
[----:B------:R-:W-:Y:S01]  /*2cf0*/  PRMT R138, RZ, 0x5410, R138 ;  /* 0x00005410ff8a7816 */ /* 0x000fe2000000008a */
[----:B---3--:R-:W-:Y:S01]  /*2d00*/  FADD.FTZ R128, R43, 1 ;  /* 0x3f8000002b807421 */ /* 0x008fe20000010000 */
[----:B------:R-:W-:Y:S02]  /*2d10*/  PRMT R139, RZ, 0x5410, R139 ;  /* 0x00005410ff8b7816 */ /* 0x000fe4000000008b */
[----:B------:R-:W1:Y:S01]  /*2d20*/  MUFU.EX2 R19, R19 ;  /* 0x0000001300137308 */ /* 0x000e620000000800 */
[----:B----4-:R-:W-:-:S07]  /*2d30*/  FADD.FTZ R43, -R132, 1 ;  /* 0x3f800000842b7421 */ /* 0x010fce0000010100 */
[----:B------:R-:W3:Y:S01]  /*2d40*/  MUFU.RCP R130, R130 ;  /* 0x0000008200827308 */ /* 0x000ee20000001000 */
[----:B0-----:R-:W-:Y:S02]  /*2d50*/  FADD.FTZ R125, R21, 1 ;  /* 0x3f800000157d7421 */ /* 0x001fe40000010000 */
[----:B------:R-:W-:-:S05]  /*2d60*/  FFMA.FTZ R60, R72, R43, 1 ;  /* 0x3f800000483c7423 */ /* 0x000fca000001002b */
[----:B------:R-:W0:Y:S08]  /*2d70*/  MUFU.EX2 R20, R20 ;  /* 0x0000001400147308 */ /* 0x000e300000000800 */
[----:B------:R-:W4:Y:S08]  /*2d80*/  MUFU.EX2 R18, R18 ;  /* 0x0000001200127308 */ /* 0x000f300000000800 */
[----:B------:R-:W5:Y:S01]  /*2d90*/  MUFU.RCP R129, R129 ;  /* 0x0000008100817308 */ /* 0x000f620000001000 */
[----:B-1----:R-:W-:Y:S01]  /*2da0*/  FADD.FTZ R121, R19, 1 ;  /* 0x3f80000013797421 */ /* 0x002fe20000010000 */
[----:B------:R-:W-:Y:S01]  /*2db0*/  PRMT R81, RZ, 0x5410, R81 ;  /* 0x00005410ff517816 */ /* 0x000fe20000000051 */
[----:B---3--:R-:W-:Y:S01]  /*2dc0*/  FADD.FTZ R19, -R130, 1 ;  /* 0x3f80000082137421 */ /* 0x008fe20000010100 */
[----:B------:R-:W-:Y:S01]  /*2dd0*/  PRMT R135, RZ, 0x5410, R135 ;  /* 0x00005410ff877816 */ /* 0x000fe20000000087 */
[----:B0-----:R-:W-:Y:S01]  /*2de0*/  FADD.FTZ R20, R20, 1 ;  /* 0x3f80000014147421 */ /* 0x001fe20000010000 */
[----:B------:R-:W-:Y:S01]  /*2df0*/  PRMT R134, RZ, 0x5410, R134 ;  /* 0x00005410ff867816 */ /* 0x000fe20000000086 */
[----:B----4-:R-:W-:-:S02]  /*2e00*/  FADD.FTZ R122, R18, 1 ;  /* 0x3f800000127a7421 */ /* 0x010fc40000010000 */
[----:B------:R-:W-:Y:S01]  /*2e10*/  FMUL.FTZ R11, R81, -1.4426950216293334961 ;  /* 0xbfb8aa3b510b7820 */ /* 0x000fe20000410000 */
[----:B------:R-:W-:Y:S01]  /*2e20*/  MUFU.RCP R123, R20 ;  /* 0x00000014007b7308 */ /* 0x000fe20000001000 */
[----:B------:R-:W-:Y:S01]  /*2e30*/  PRMT R82, RZ, 0x5410, R82 ;  /* 0x00005410ff527816 */ /* 0x000fe20000000052 */
[----:B-----5:R-:W-:-:S06]  /*2e40*/  FADD.FTZ R18, -R129, 1 ;  /* 0x3f80000081127421 */ /* 0x020fcc0000010100 */
[----:B------:R-:W0:Y:S01]  /*2e50*/  MUFU.EX2 R11, R11 ;  /* 0x0000000b000b7308 */ /* 0x000e220000000800 */
[----:B------:R-:W-:Y:S01]  /*2e60*/  FMUL.FTZ R10, R82, -1.4426950216293334961 ;  /* 0xbfb8aa3b520a7820 */ /* 0x000fe20000410000 */
[----:B------:R-:W-:Y:S01]  /*2e70*/  PRMT R101, RZ, 0x5410, R101 ;  /* 0x00005410ff657816 */ /* 0x000fe20000000065 */
[----:B--2---:R-:W-:Y:S04]  /*2e80*/  STS.U16 [R148], R70 ;  /* 0x0000004694007388 */ /* 0x004fe80000000400 */
        /* <DEDUP_REMOVED lines=17> */
[----:B------:R-:W3:Y:S04]  /*2fa0*/  LDS.U16 R70, [R56] ;  /* 0x0000000038467984 */ /* 0x000ee80000000400 */
[----:B------:R-:W4:Y:S04]  /*2fb0*/  LDS.U16 R63, [R56+0x4] ;  /* 0x00000400383f7984 */ /* 0x000f280000000400 */
[----:B------:R-:W5:Y:S01]  /*2fc0*/  LDS.U16 R62, [R56+0x6] ;  /* 0x00000600383e7984 */ /* 0x000f620000000400 */
[----:B-1----:R-:W-:-:S03]  /*2fd0*/  FADD.FTZ R84, -R131, 1 ;  /* 0x3f80000083547421 */ /* 0x002fc60000010100 */
[----:B------:R-:W1:Y:S01]  /*2fe0*/  LDS.U16 R61, [R56+0x8] ;  /* 0x00000800383d7984 */ /* 0x000e620000000400 */
[----:B------:R-:W-:-:S03]  /*2ff0*/  FFMA.FTZ R43, R73, R84, 1 ;  /* 0x3f800000492b7423 */ /* 0x000fc60000010054 */
[----:B------:R-:W-:Y:S04]  /*3000*/  LDS.U16 R69, [R56+0xe] ;  /* 0x00000e0038457984 */ /* 0x000fe80000000400 */
[----:B------:R-:W-:Y:S01]  /*3010*/  LDS.U16 R92, [R56+0x10] ;  /* 0x00001000385c7984 */ /* 0x000fe20000000400 */
[----:B------:R-:W-:Y:S01]  /*3020*/  MUFU.EX2 R10, R10 ;  /* 0x0000000a000a7308 */ /* 0x000fe20000000800 */
[----:B------:R-:W-:-:S07]  /*3030*/  PRMT R102, RZ, 0x5410, R102 ;  /* 0x00005410ff667816 */ /* 0x000fce0000000066 */
[----:B------:R-:W1:Y:S01]  /*3040*/  MUFU.RCP R128, R128 ;  /* 0x0000008000807308 */ /* 0x000e620000001000 */
[----:B------:R-:W-:Y:S01]  /*3050*/  FMUL.FTZ R8, R101, -1.4426950216293334961 ;  /* 0xbfb8aa3b65087820 */ /* 0x000fe20000410000 */
[----:B------:R-:W-:-:S06]  /*3060*/  PRMT R120, RZ, 0x5410, R120 ;  /* 0x00005410ff787816 */ /* 0x000fcc0000000078 */
[----:B------:R-:W1:Y:S01]  /*3070*/  MUFU.RCP R122, R122 ;  /* 0x0000007a007a7308 */ /* 0x000e620000001000 */
[----:B--2---:R-:W-:Y:S01]  /*3080*/  PRMT R64, RZ, 0x5410, R71 ;  /* 0x00005410ff407816 */ /* 0x004fe20000000047 */
[----:B0-----:R-:W-:Y:S01]  /*3090*/  FADD.FTZ R111, R11, 1 ;  /* 0x3f8000000b6f7421 */ /* 0x001fe20000010000 */
[----:B---3--:R-:W-:Y:S01]  /*30a0*/  PRMT R65, RZ, 0x5410, R70 ;  /* 0x00005410ff417816 */ /* 0x008fe20000000046 */
[----:B------:R-:W-:Y:S02]  /*30b0*/  LDS.U16 R105, [R56+0x18] ;  /* 0x0000180038697984 */ /* 0x000fe40000000400 */
[----:B------:R-:W-:Y:S02]  /*30c0*/  FMUL.FTZ R70, R138, R64 ;  /* 0x000000408a467220 */ /* 0x000fe40000410000 */
[----:B------:R-:W-:Y:S01]  /*30d0*/  FMUL.FTZ R21, R139, R65 ;  /* 0x000000418b157220 */ /* 0x000fe20000410000 */
[----:B------:R-:W0:Y:S01]  /*30e0*/  MUFU.RCP R125, R125 ;  /* 0x0000007d007d7308 */ /* 0x000e220000001000 */
[----:B------:R-:W-:Y:S01]  /*30f0*/  FMUL.FTZ R70, R131, R70 ;  /* 0x0000004683467220 */ /* 0x000fe20000410000 */
[----:B------:R-:W-:Y:S01]  /*3100*/  PRMT R118, RZ, 0x5410, R118 ;  /* 0x00005410ff767816 */ /* 0x000fe20000000076 */
[----:B------:R-:W-:Y:S01]  /*3110*/  FMUL.FTZ R21, R132, R21 ;  /* 0x0000001584157220 */ /* 0x000fe20000410000 */
[----:B------:R-:W-:Y:S01]  /*3120*/  PRMT R119, RZ, 0x5410, R119 ;  /* 0x00005410ff777816 */ /* 0x000fe20000000077 */
[----:B------:R-:W-:Y:S01]  /*3130*/  FMUL.FTZ R70, R70, R43 ;  /* 0x0000002b46467220 */ /* 0x000fe20000410000 */
[----:B------:R-:W-:Y:S01]  /*3140*/  PRMT R117, RZ, 0x5410, R117 ;  /* 0x00005410ff757816 */ /* 0x000fe20000000075 */
[----:B------:R-:W2:Y:S01]  /*3150*/  LDS.U16 R43, [R56+0xc] ;  /* 0x00000c00382b7984 */ /* 0x000ea20000000400 */
[----:B------:R-:W-:Y:S01]  /*3160*/  FMUL.FTZ R21, R21, R60 ;  /* 0x0000003c15157220 */ /* 0x000fe20000410000 */
[----:B----4-:R-:W-:-:S02]  /*3170*/  PRMT R63, RZ, 0x5410, R63 ;  /* 0x00005410ff3f7816 */ /* 0x010fc4000000003f */
[----:B------:R-:W3:Y:S01]  /*3180*/  LDS.U16 R60, [R56+0xa] ;  /* 0x00000a00383c7984 */ /* 0x000ee20000000400 */
[----:B-----5:R-:W-:Y:S01]  /*3190*/  PRMT R62, RZ, 0x5410, R62 ;  /* 0x00005410ff3e7816 */ /* 0x020fe2000000003e */
[----:B------:R-:W-:Y:S02]  /*31a0*/  FFMA.FTZ R71, R74, R19, 1 ;  /* 0x3f8000004a477423 */ /* 0x000fe40000010013 */
[----:B------:R-:W-:Y:S01]  /*31b0*/  FMUL.FTZ R19, R135, R63 ;  /* 0x0000003f87137220 */ /* 0x000fe20000410000 */
[----:B------:R-:W-:Y:S01]  /*31c0*/  MUFU.RCP R121, R121 ;  /* 0x0000007900797308 */ /* 0x000fe20000001000 */
[----:B------:R-:W-:Y:S01]  /*31d0*/  FFMA.FTZ R84, R75, R18, 1 ;  /* 0x3f8000004b547423 */ /* 0x000fe20000010012 */
[----:B------:R-:W-:Y:S01]  /*31e0*/  PRMT R91, RZ, 0x5410, R91 ;  /* 0x00005410ff5b7816 */ /* 0x000fe2000000005b */
[----:B------:R-:W-:Y:S01]  /*31f0*/  FMUL.FTZ R20, R134, R62 ;  /* 0x0000003e86147220 */ /* 0x000fe20000410000 */
[----:B------:R-:W-:Y:S01]  /*3200*/  PRMT R23, RZ, 0x5410, R23 ;  /* 0x00005410ff177816 */ /* 0x000fe20000000017 */
[----:B------:R-:W-:Y:S01]  /*3210*/  FMUL.FTZ R18, R130, R19 ;  /* 0x0000001382127220 */ /* 0x000fe20000410000 */
[----:B------:R-:W-:Y:S01]  /*3220*/  PRMT R116, RZ, 0x5410, R116 ;  /* 0x00005410ff747816 */ /* 0x000fe20000000074 */
[----:B------:R-:W-:Y:S01]  /*3230*/  FMUL.FTZ R19, R129, R20 ;  /* 0x0000001481137220 */ /* 0x000fe20000410000 */
[----:B------:R-:W-:Y:S01]  /*3240*/  PRMT R114, RZ, 0x5410, R114 ;  /* 0x00005410ff727816 */ /* 0x000fe20000000072 */
[----:B------:R-:W-:Y:S01]  /*3250*/  FMUL.FTZ R18, R18, R71 ;  /* 0x0000004712127220 */ /* 0x000fe20000410000 */
[----:B------:R-:W-:Y:S01]  /*3260*/  LDS.U16 R104, [R56+0x1a] ;  /* 0x00001a0038687984 */ /* 0x000fe20000000400 */
[----:B------:R-:W-:-:S03]  /*3270*/  FMUL.FTZ R19, R19, R84 ;  /* 0x0000005413137220 */ /* 0x000fc60000410000 */
[----:B------:R-:W4:Y:S04]  /*3280*/  LDS.U16 R71, [R56+0x14] ;  /* 0x0000140038477984 */ /* 0x000f280000000400 */
[----:B------:R-:W5:Y:S01]  /*3290*/  LDS.U16 R84, [R56+0x12] ;  /* 0x0000120038547984 */ /* 0x000f620000000400 */
[----:B-1----:R-:W-:Y:S01]  /*32a0*/  PRMT R61, RZ, 0x5410, R61 ;  /* 0x00005410ff3d7816 */ /* 0x002fe2000000003d */
[----:B------:R-:W-:Y:S01]  /*32b0*/  FMUL.FTZ R9, R102, -1.4426950216293334961 ;  /* 0xbfb8aa3b66097820 */ /* 0x000fe20000410000 */
[----:B------:R-:W1:Y:S01]  /*32c0*/  MUFU.EX2 R8, R8 ;  /* 0x0000000800087308 */ /* 0x000e620000000800 */
[----:B------:R-:W-:Y:S02]  /*32d0*/  FADD.FTZ R11, -R123, 1 ;  /* 0x3f8000007b0b7421 */ /* 0x000fe40000010100 */
[----:B------:R-:W-:-:S02]  /*32e0*/  FMUL.FTZ R83, R120, R61 ;  /* 0x0000003d78537220 */ /* 0x000fc40000410000 */
[----:B------:R-:W-:-:S03]  /*32f0*/  FADD.FTZ R93, -R128, 1 ;  /* 0x3f800000805d7421 */ /* 0x000fc60000010100 */
[----:B------:R-:W1:Y:S01]  /*3300*/  MUFU.RCP R111, R111 ;  /* 0x0000006f006f7308 */ /* 0x000e620000001000 */
[----:B------:R-:W-:Y:S01]  /*3310*/  FADD.FTZ R103, R10, 1 ;  /* 0x3f8000000a677421 */ /* 0x000fe20000010000 */
[----:B--2---:R-:W-:Y:S01]  /*3320*/  PRMT R43, RZ, 0x5410, R43 ;  /* 0x00005410ff2b7816 */ /* 0x004fe2000000002b */
[----:B------:R-:W-:Y:S02]  /*3330*/  FMUL.FTZ R20, R128, R83 ;  /* 0x0000005380147220 */ /* 0x000fe40000410000 */
[----:B------:R-:W-:-:S03]  /*3340*/  FADD.FTZ R94, -R122, 1 ;  /* 0x3f8000007a5e7421 */ /* 0x000fc60000010100 */
[----:B------:R-:W2:Y:S01]  /*3350*/  MUFU.EX2 R9, R9 ;  /* 0x0000000900097308 */ /* 0x000ea20000000800 */
[----:B------:R-:W-:Y:S01]  /*3360*/  FFMA.FTZ R83, R78, R11, 1 ;  /* 0x3f8000004e537423 */ /* 0x000fe2000001000b */
[----:B---3--:R-:W-:Y:S01]  /*3370*/  PRMT R60, RZ, 0x5410, R60 ;  /* 0x00005410ff3c7816 */ /* 0x008fe2000000003c */
[----:B------:R-:W-:Y:S01]  /*3380*/  FFMA.FTZ R93, R76, R93, 1 ;  /* 0x3f8000004c5d7423 */ /* 0x000fe2000001005d */
[----:B------:R-:W-:Y:S01]  /*3390*/  PRMT R11, RZ, 0x5410, R69 ;  /* 0x00005410ff0b7816 */ /* 0x000fe20000000045 */
[----:B0-----:R-:W-:Y:S01]  /*33a0*/  FADD.FTZ R10, -R125, 1 ;  /* 0x3f8000007d0a7421 */ /* 0x001fe20000010100 */
[----:B------:R-:W0:Y:S01]  /*33b0*/  LDS.U16 R69, [R56+0x16] ;  /* 0x0000160038457984 */ /* 0x000e220000000400 */
[----:B------:R-:W-:Y:S01]  /*33c0*/  FFMA.FTZ R98, R79, R94, 1 ;  /* 0x3f8000004f627423 */ /* 0x000fe2000001005e */
[----:B------:R-:W3:Y:S01]  /*33d0*/  MUFU.RCP R103, R103 ;  /* 0x0000006700677308 */ /* 0x000ee20000001000 */
[----:B------:R-:W-:Y:S02]  /*33e0*/  FMUL.FTZ R94, R118, R43 ;  /* 0x0000002b765e7220 */ /* 0x000fe40000410000 */
[----:B------:R-:W-:-:S02]  /*33f0*/  FMUL.FTZ R20, R20, R93 ;  /* 0x0000005d14147220 */ /* 0x000fc40000410000 */
[----:B------:R-:W-:Y:S02]  /*3400*/  FFMA.FTZ R95, R77, R10, 1 ;  /* 0x3f8000004d5f7423 */ /* 0x000fe4000001000a */
[----:B------:R-:W-:Y:S02]  /*3410*/  FMUL.FTZ R10, R119, R60 ;  /* 0x0000003c770a7220 */ /* 0x000fe40000410000 */
[----:B------:R-:W-:Y:S02]  /*3420*/  FMUL.FTZ R93, R117, R11 ;  /* 0x0000000b755d7220 */ /* 0x000fe40000410000 */
[----:B------:R-:W-:Y:S02]  /*3430*/  FMUL.FTZ R96, R123, R94 ;  /* 0x0000005e7b607220 */ /* 0x000fe40000410000 */
[----:B------:R-:W-:Y:S02]  /*3440*/  FMUL.FTZ R10, R125, R10 ;  /* 0x0000000a7d0a7220 */ /* 0x000fe40000410000 */
[----:B------:R-:W-:-:S02]  /*3450*/  FMUL.FTZ R93, R122, R93 ;  /* 0x0000005d7a5d7220 */ /* 0x000fc40000410000 */
[----:B-1----:R-:W-:Y:S02]  /*3460*/  FADD.FTZ R107, R8, 1 ;  /* 0x3f800000086b7421 */ /* 0x002fe40000010000 */
[----:B------:R-:W-:Y:S02]  /*3470*/  FADD.FTZ R8, -R111, 1 ;  /* 0x3f8000006f087421 */ /* 0x000fe40000010100 */
[----:B------:R-:W-:Y:S02]  /*3480*/  FMUL.FTZ R96, R96, R83 ;  /* 0x0000005360607220 */ /* 0x000fe40000410000 */
[----:B--2---:R-:W-:Y:S02]  /*3490*/  FADD.FTZ R83, R9, 1 ;  /* 0x3f80000009537421 */ /* 0x004fe40000010000 */
[----:B------:R-:W-:Y:S02]  /*34a0*/  FMUL.FTZ R99, R91, -1.4426950216293334961 ;  /* 0xbfb8aa3b5b637820 */ /* 0x000fe40000410000 */
[----:B------:R-:W-:Y:S01]  /*34b0*/  FMUL.FTZ R95, R10, R95 ;  /* 0x0000005f0a5f7220 */ /* 0x000fe20000410000 */
[----:B------:R-:W-:Y:S01]  /*34c0*/  PRMT R10, RZ, 0x5410, R92 ;  /* 0x00005410ff0a7816 */ /* 0x000fe2000000005c */
[----:B------:R-:W-:-:S02]  /*34d0*/  FMUL.FTZ R97, R93, R98 ;  /* 0x000000625d617220 */ /* 0x000fc40000410000 */
[----:B------:R-:W-:Y:S02]  /*34e0*/  FADD.FTZ R9, -R121, 1 ;  /* 0x3f80000079097421 */ /* 0x000fe40000010100 */
[----:B------:R-:W-:Y:S02]  /*34f0*/  FMUL.FTZ R66, R23, -1.4426950216293334961 ;  /* 0xbfb8aa3b17427820 */ /* 0x000fe40000410000 */
[----:B------:R-:W-:Y:S01]  /*3500*/  FFMA.FTZ R93, R81, R8, 1 ;  /* 0x3f800000515d7423 */ /* 0x000fe20000010008 */
[----:B----4-:R-:W-:Y:S01]  /*3510*/  PRMT R8, RZ, 0x5410, R71 ;  /* 0x00005410ff087816 */ /* 0x010fe20000000047 */
[----:B------:R3:W-:Y:S01]  /*3520*/  MUFU.EX2 R94, R99 ;  /* 0x00000063005e7308 */ /* 0x0007e20000000800 */
[----:B------:R-:W-:Y:S01]  /*3530*/  FFMA.FTZ R98, R80, R9, 1 ;  /* 0x3f80000050627423 */ /* 0x000fe20000010009 */
[----:B-----5:R-:W-:Y:S01]  /*3540*/  PRMT R9, RZ, 0x5410, R84 ;  /* 0x00005410ff097816 */ /* 0x020fe20000000054 */
[----:B------:R-:W-:Y:S02]  /*3550*/  FMUL.FTZ R84, R116, R10 ;  /* 0x0000000a74547220 */ /* 0x000fe40000410000 */
[----:B------:R-:W-:-:S02]  /*3560*/  FMUL.FTZ R100, R114, R8 ;  /* 0x0000000872647220 */ /* 0x000fc40000410000 */
[----:B---3--:R-:W-:Y:S01]  /*3570*/  FADD.FTZ R99, -R103, 1 ;  /* 0x3f80000067637421 */ /* 0x008fe20000010100 */
[----:B------:R-:W1:Y:S01]  /*3580*/  MUFU.EX2 R66, R66 ;  /* 0x0000004200427308 */ /* 0x000e620000000800 */
[----:B------:R-:W-:Y:S02]  /*3590*/  PRMT R22, RZ, 0x5410, R22 ;  /* 0x00005410ff167816 */ /* 0x000fe40000000016 */
[----:B------:R-:W-:Y:S02]  /*35a0*/  FFMA.FTZ R106, R82, R99, 1 ;  /* 0x3f800000526a7423 */ /* 0x000fe40000010063 */
[----:B------:R-:W-:Y:S01]  /*35b0*/  FMUL.FTZ R99, R121, R84 ;  /* 0x0000005479637220 */ /* 0x000fe20000410000 */
[----:B------:R-:W-:Y:S01]  /*35c0*/  PRMT R115, RZ, 0x5410, R115 ;  /* 0x00005410ff737816 */ /* 0x000fe20000000073 */
[----:B------:R-:W-:Y:S02]  /*35d0*/  FMUL.FTZ R71, R103, R100 ;  /* 0x0000006467477220 */ /* 0x000fe40000410000 */
[----:B------:R-:W-:-:S02]  /*35e0*/  FMUL.FTZ R68, R22, -1.4426950216293334961 ;  /* 0xbfb8aa3b16447820 */ /* 0x000fc40000410000 */
[----:B------:R-:W-:Y:S02]  /*35f0*/  FMUL.FTZ R99, R99, R98 ;  /* 0x0000006263637220 */ /* 0x000fe40000410000 */
[----:B------:R-:W-:Y:S01]  /*3600*/  FMUL.FTZ R98, R71, R106 ;  /* 0x0000006a47627220 */ /* 0x000fe20000410000 */
[----:B------:R-:W2:Y:S01]  /*3610*/  MUFU.RCP R83, R83 ;  /* 0x0000005300537308 */ /* 0x000ea20000001000 */
[----:B------:R-:W3:Y:S01]  /*3620*/  LDS.U16 R106, [R56+0x1c] ;  /* 0x00001c00386a7984 */ /* 0x000ee20000000400 */
[----:B------:R-:W-:-:S03]  /*3630*/  FMUL.FTZ R92, R115, R9 ;  /* 0x00000009735c7220 */ /* 0x000fc60000410000 */
[----:B------:R-:W4:Y:S01]  /*3640*/  LDS.U16 R71, [R56+0x1e] ;  /* 0x00001e0038477984 */ /* 0x000f220000000400 */
[----:B------:R-:W-:Y:S02]  /*3650*/  FMUL.FTZ R92, R111, R92 ;  /* 0x0000005c6f5c7220 */ /* 0x000fe40000410000 */
[----:B------:R-:W5:Y:S01]  /*3660*/  MUFU.EX2 R68, R68 ;  /* 0x0000004400447308 */ /* 0x000f620000000800 */
[----:B-1----:R-:W-:Y:S02]  /*3670*/  FADD.FTZ R66, R66, 1 ;  /* 0x3f80000042427421 */ /* 0x002fe40000010000 */
[----:B------:R-:W-:Y:S01]  /*3680*/  FMUL.FTZ R100, R92, R93 ;  /* 0x0000005d5c647220 */ /* 0x000fe20000410000 */
[----:B------:R-:W-:-:S04]  /*3690*/  PRMT R113, RZ, 0x5410, R113 ;  /* 0x00005410ff717816 */ /* 0x000fc80000000071 */
[----:B------:R-:W1:Y:S01]  /*36a0*/  MUFU.RCP R84, R107 ;  /* 0x0000006b00547308 */ /* 0x000e620000001000 */
[----:B--2---:R-:W-:-:S07]  /*36b0*/  FADD.FTZ R93, -R83, 1 ;  /* 0x3f800000535d7421 */ /* 0x004fce0000010100 */
[----:B------:R0:W2:Y:S02]  /*36c0*/  MUFU.RCP R92, R66 ;  /* 0x00000042005c7308 */ /* 0x0000a40000001000 */
[----:B0-----:R-:W-:Y:S01]  /*36d0*/  PRMT R66, RZ, 0x5410, R69 ;  /* 0x00005410ff427816 */ /* 0x001fe20000000045 */
[----:B-----5:R-:W-:-:S04]  /*36e0*/  FADD.FTZ R69, R68, 1 ;  /* 0x3f80000044457421 */ /* 0x020fc80000010000 */
[----:B------:R-:W-:Y:S02]  /*36f0*/  FMUL.FTZ R108, R113, R66 ;  /* 0x00000042716c7220 */ /* 0x000fe40000410000 */
[----:B------:R-:W-:Y:S02]  /*3700*/  FFMA.FTZ R68, R102, R93, 1 ;  /* 0x3f80000066447423 */ /* 0x000fe4000001005d */
[----:B------:R-:W-:Y:S02]  /*3710*/  FMUL.FTZ R107, R83, R108 ;  /* 0x0000006c536b7220 */ /* 0x000fe40000410000 */
[----:B------:R-:W-:Y:S02]  /*3720*/  FADD.FTZ R94, R94, 1 ;  /* 0x3f8000005e5e7421 */ /* 0x000fe40000010000 */
[----:B------:R-:W-:Y:S02]  /*3730*/  FMUL.FTZ R107, R107, R68 ;  /* 0x000000446b6b7220 */ /* 0x000fe40000410000 */
[----:B-1----:R-:W-:Y:S01]  /*3740*/  FADD.FTZ R68, -R84, 1 ;  /* 0x3f80000054447421 */ /* 0x002fe20000010100 */
[----:B------:R0:W1:Y:S01]  /*3750*/  MUFU.RCP R93, R69 ;  /* 0x00000045005d7308 */ /* 0x0000620000001000 */
[----:B------:R-:W-:-:S02]  /*3760*/  PRMT R112, RZ, 0x5410, R112 ;  /* 0x00005410ff707816 */ /* 0x000fc40000000070 */
[----:B------:R-:W-:Y:S01]  /*3770*/  FFMA.FTZ R109, R101, R68, 1 ;  /* 0x3f800000656d7423 */ /* 0x000fe20000010044 */
[----:B------:R-:W-:Y:S02]  /*3780*/  PRMT R68, RZ, 0x5410, R105 ;  /* 0x00005410ff447816 */ /* 0x000fe40000000069 */
[----:B------:R-:W-:Y:S02]  /*3790*/  PRMT R86, RZ, 0x5410, R86 ;  /* 0x00005410ff567816 */ /* 0x000fe40000000056 */
[----:B------:R-:W5:Y:S01]  /*37a0*/  MUFU.RCP R94, R94 ;  /* 0x0000005e005e7308 */ /* 0x000f620000001000 */
[----:B0-----:R-:W-:Y:S01]  /*37b0*/  PRMT R69, RZ, 0x5410, R104 ;  /* 0x00005410ff457816 */ /* 0x001fe20000000068 */
[----:B--2---:R-:W-:Y:S02]  /*37c0*/  FADD.FTZ R104, -R92, 1 ;  /* 0x3f8000005c687421 */ /* 0x004fe40000010100 */
[----:B------:R-:W-:Y:S02]  /*37d0*/  FMUL.FTZ R105, R112, R68 ;  /* 0x0000004470697220 */ /* 0x000fe40000410000 */
[----:B------:R-:W-:Y:S01]  /*37e0*/  FMUL.FTZ R127, R86, R69 ;  /* 0x00000045567f7220 */ /* 0x000fe20000410000 */
[----:B------:R-:W-:Y:S01]  /*37f0*/  F2FP.BF16.PACK_AB R21, R70, R21 ;  /* 0x000000154615723e */ /* 0x000fe200000010ff */
[----:B------:R-:W-:Y:S01]  /*3800*/  BAR.SYNC.DEFER_BLOCKING 0x0 ;  /* 0x0000000000007b1d */ /* 0x000fe20000010000 */
[----:B------:R-:W-:Y:S01]  /*3810*/  FFMA.FTZ R108, R23, R104, 1 ;  /* 0x3f800000176c7423 */ /* 0x000fe20000010068 */
[----:B------:R-:W-:Y:S01]  /*3820*/  PRMT R85, RZ, 0x5410, R85 ;  /* 0x00005410ff557816 */ /* 0x000fe20000000055 */
[----:B------:R-:W-:Y:S01]  /*3830*/  FMUL.FTZ R104, R84, R105 ;  /* 0x0000006954687220 */ /* 0x000fe20000410000 */
[----:B---3--:R-:W-:Y:S01]  /*3840*/  PRMT R70, RZ, 0x5410, R106 ;  /* 0x00005410ff467816 */ /* 0x008fe2000000006a */
[----:B------:R-:W-:Y:S01]  /*3850*/  FMUL.FTZ R105, R92, R127 ;  /* 0x0000007f5c697220 */ /* 0x000fe20000410000 */
[----:B------:R-:W-:-:S02]  /*3860*/  PRMT R17, RZ, 0x5410, R17 ;  /* 0x00005410ff117816 */ /* 0x000fc40000000011 */
[----:B----4-:R-:W-:Y:S01]  /*3870*/  PRMT R71, RZ, 0x5410, R71 ;  /* 0x00005410ff477816 */ /* 0x010fe20000000047 */
[----:B------:R-:W-:Y:S02]  /*3880*/  FMUL.FTZ R104, R104, R109 ;  /* 0x0000006d68687220 */ /* 0x000fe40000410000 */
[----:B------:R-:W-:Y:S02]  /*3890*/  FMUL.FTZ R105, R105, R108 ;  /* 0x0000006c69697220 */ /* 0x000fe40000410000 */
[----:B-1----:R-:W-:Y:S02]  /*38a0*/  FADD.FTZ R109, -R93, 1 ;  /* 0x3f8000005d6d7421 */ /* 0x002fe40000010100 */
[----:B------:R-:W-:Y:S02]  /*38b0*/  FMUL.FTZ R106, R85, R70 ;  /* 0x00000046556a7220 */ /* 0x000fe40000410000 */
[----:B-----5:R-:W-:Y:S02]  /*38c0*/  FADD.FTZ R108, -R94, 1 ;  /* 0x3f8000005e6c7421 */ /* 0x020fe40000010100 */
[----:B------:R-:W-:-:S02]  /*38d0*/  FMUL.FTZ R127, R17, R71 ;  /* 0x00000047117f7220 */ /* 0x000fc40000410000 */
[----:B------:R-:W-:Y:S02]  /*38e0*/  FFMA.FTZ R109, R22, R109, 1 ;  /* 0x3f800000166d7423 */ /* 0x000fe4000001006d */
[----:B------:R-:W-:Y:S02]  /*38f0*/  FMUL.FTZ R106, R93, R106 ;  /* 0x0000006a5d6a7220 */ /* 0x000fe40000410000 */
[----:B------:R-:W-:Y:S02]  /*3900*/  FFMA.FTZ R108, R91, R108, 1 ;  /* 0x3f8000005b6c7423 */ /* 0x000fe4000001006c */
[----:B------:R-:W-:Y:S02]  /*3910*/  FMUL.FTZ R127, R94, R127 ;  /* 0x0000007f5e7f7220 */ /* 0x000fe40000410000 */
[----:B------:R-:W-:Y:S01]  /*3920*/  FMUL.FTZ R106, R106, R109 ;  /* 0x0000006d6a6a7220 */ /* 0x000fe20000410000 */
[----:B------:R-:W-:Y:S01]  /*3930*/  F2FP.BF16.PACK_AB R18, R19, R18 ;  /* 0x000000121312723e */ /* 0x000fe200000010ff */
[----:B------:R-:W-:Y:S01]  /*3940*/  FMUL.FTZ R109, R127, R108 ;  /* 0x0000006c7f6d7220 */ /* 0x000fe20000410000 */
[----:B------:R-:W-:-:S02]  /*3950*/  PRMT R19, R21, 0x7632, R19 ;  /* 0x0000763215137816 */ /* 0x000fc40000000013 */
[----:B------:R-:W-:Y:S02]  /*3960*/  F2FP.BF16.PACK_AB R20, R95, R20 ;  /* 0x000000145f14723e */ /* 0x000fe400000010ff */
[----:B------:R-:W-:Y:S02]  /*3970*/  F2FP.BF16.PACK_AB R96, R97, R96 ;  /* 0x000000606160723e */ /* 0x000fe400000010ff */
[----:B------:R-:W-:Y:S02]  /*3980*/  ISETP.NE.AND P6, PT, R57, RZ, PT ;  /* 0x000000ff3900720c */ /* 0x000fe40003fc5270 */
[----:B------:R-:W-:Y:S02]  /*3990*/  F2FP.BF16.PACK_AB R99, R100, R99 ;  /* 0x000000636463723e */ /* 0x000fe400000010ff */
[----:B------:R-:W-:Y:S02]  /*39a0*/  F2FP.BF16.PACK_AB R98, R107, R98 ;  /* 0x000000626b62723e */ /* 0x000fe400000010ff */
[----:B------:R-:W-:-:S02]  /*39b0*/  F2FP.BF16.PACK_AB R104, R105, R104 ;  /* 0x000000686968723e */ /* 0x000fc400000010ff */
[----:B------:R-:W-:Y:S01]  /*39c0*/  F2FP.BF16.PACK_AB R106, R109, R106 ;  /* 0x0000006a6d6a723e */ /* 0x000fe200000010ff */
[----:B------:R0:W-:Y:S01]  /*39d0*/  STS.U16 [R56+0x2], R19 ;  /* 0x0000021338007388 */ /* 0x0001e20000000400 */
[----:B------:R-:W-:Y:S02]  /*39e0*/  PRMT R108, R20, 0x7632, R108 ;  /* 0x00007632146c7816 */ /* 0x000fe4000000006c */
[----:B------:R-:W-:Y:S01]  /*39f0*/  PRMT R95, R18, 0x7632, R95 ;  /* 0x00007632125f7816 */ /* 0x000fe2000000005f */
[----:B------:R1:W-:Y:S01]  /*3a00*/  STS.U16 [R56], R21 ;  /* 0x0000001538007388 */ /* 0x0003e20000000400 */
[----:B------:R-:W-:-:S03]  /*3a10*/  PRMT R97, R104, 0x7632, R97 ;  /* 0x0000763268617816 */ /* 0x000fc60000000061 */
        /* <DEDUP_REMOVED lines=8> */
[----:B-1----:R-:W-:-:S03]  /*3aa0*/  MOV R18, UR6 ;  /* 0x0000000600127c02 */ /* 0x002fc60008000f00 */
        /* <DEDUP_REMOVED lines=52> */
.L_x_631:
[----:B-1----:R-:W-:Y:S05]  /*3df0*/  BSYNC B0 ;  /* 0x0000000000007941 */ /* 0x002fea0003800000 */
.L_x_630:
        /* <DEDUP_REMOVED lines=57> */
[----:B------:R-:W-:-:S02]  /*4190*/  FMUL.FTZ R83, R102, R83 ;  /* 0x0000005366537220 */ /* 0x000fc40000410000 */
[----:B------:R-:W-:Y:S01]  /*41a0*/  @!P5 STG.E.U16 [R18.64+-0xdc0], R108 ;  /* 0xfff2406c1200d986 */ /* 0x000fe2000c10151c */
[----:B------:R-:W-:Y:S01]  /*41b0*/  ISETP.GE.AND P5, PT, R3, R110, PT ;  /* 0x0000006e0300720c */ /* 0x000fe20003fa6270 */
[----:B------:R-:W-:Y:S02]  /*41c0*/  FMUL.FTZ R84, R101, R84 ;  /* 0x0000005465547220 */ /* 0x000fe40000410000 */
[----:B------:R-:W-:Y:S01]  /*41d0*/  @!P1 STG.E.U16 [R18.64+-0xd80], R109 ;  /* 0xfff2806d12009986 */ /* 0x000fe2000c10151c */
[----:B------:R-:W-:Y:S01]  /*41e0*/  ISETP.GE.AND P1, PT, R2, R110, PT ;  /* 0x0000006e0200720c */ /* 0x000fe20003f26270 */
[----:B------:R-:W-:Y:S02]  /*41f0*/  FADD.FTZ R29, R20, UR8 ;  /* 0x00000008141d7e21 */ /* 0x000fe40008010000 */
[----:B------:R0:W-:Y:S01]  /*4200*/  @!P4 STG.E.U16 [R18.64+-0xd00], R97 ;  /* 0xfff300611200c986 */ /* 0x0001e2000c10151c */
[----:B------:R-:W-:Y:S02]  /*4210*/  FADD.FTZ R33, R88, UR8 ;  /* 0x0000000858217e21 */ /* 0x000fe40008010000 */
[----:B------:R-:W-:Y:S01]  /*4220*/  FADD.FTZ R32, R87, UR8 ;  /* 0x0000000857207e21 */ /* 0x000fe20008010000 */
[----:B------:R1:W-:Y:S01]  /*4230*/  @!P0 STG.E.U16 [R18.64+-0xd40], R96 ;  /* 0xfff2c06012008986 */ /* 0x0003e2000c10151c */
[----:B------:R-:W-:Y:S01]  /*4240*/  ISETP.NE.U32.AND P0, PT, RZ, c[0x0][0x270], PT ;  /* 0x00009c00ff007a0c */ /* 0x000fe20003f05070 */
[----:B------:R-:W-:-:S02]  /*4250*/  FMUL.FTZ R139, R139, R72 ;  /* 0x000000488b8b7220 */ /* 0x000fc40000410000 */
[----:B------:R2:W-:Y:S01]  /*4260*/  @!P5 STG.E.U16 [R18.64+-0xcc0], R98 ;  /* 0xfff340621200d986 */ /* 0x0005e2000c10151c */
[----:B------:R-:W-:Y:S01]  /*4270*/  ISETP.NE.AND.EX P0, PT, RZ, c[0x0][0x274], PT, P0 ;  /* 0x00009d00ff007a0c */ /* 0x000fe20003f05300 */
[----:B------:R-:W-:Y:S02]  /*4280*/  FMUL.FTZ R138, R138, R73 ;  /* 0x000000498a8a7220 */ /* 0x000fe40000410000 */
[----:B------:R3:W-:Y:S01]  /*4290*/  @!P1 STG.E.U16 [R18.64+-0xc80], R99 ;  /* 0xfff3806312009986 */ /* 0x0007e2000c10151c */
[----:B0-----:R-:W-:Y:S01]  /*42a0*/  PRMT R97, RZ, 0x5410, R26 ;  /* 0x00005410ff617816 */ /* 0x001fe2000000001a */
[----:B------:R-:W-:Y:S02]  /*42b0*/  FADD.FTZ R26, R23, UR8 ;  /* 0x00000008171a7e21 */ /* 0x000fe40008010000 */
[----:B------:R0:W-:Y:S01]  /*42c0*/  @!P2 STG.E.U16 [R18.64+-0xfc0], R95 ;  /* 0xfff0405f1200a986 */ /* 0x0001e2000c10151c */
[----:B-1----:R-:W-:Y:S01]  /*42d0*/  PRMT R96, RZ, 0x5410, R27 ;  /* 0x00005410ff607816 */ /* 0x002fe2000000001b */
[----:B------:R-:W-:-:S02]  /*42e0*/  FADD.FTZ R27, R22, UR8 ;  /* 0x00000008161b7e21 */ /* 0x000fc40008010000 */
[----:B------:R1:W-:Y:S01]  /*42f0*/  @!P3 STG.E.U16 [R18.64+-0xc40], R100 ;  /* 0xfff3c0641200b986 */ /* 0x0003e2000c10151c */
[----:B--2---:R-:W-:Y:S01]  /*4300*/  PRMT R98, RZ, 0x5410, R25 ;  /* 0x00005410ff627816 */ /* 0x004fe20000000019 */
[----:B------:R-:W-:Y:S01]  /*4310*/  FADD.FTZ R25, R91, UR8 ;  /* 0x000000085b197e21 */ /* 0x000fe20008010000 */
[----:B---3--:R-:W-:Y:S01]  /*4320*/  PRMT R99, RZ, 0x5410, R24 ;  /* 0x00005410ff637816 */ /* 0x008fe20000000018 */
[----:B------:R-:W-:Y:S02]  /*4330*/  FADD.FTZ R23, R96, UR8 ;  /* 0x0000000860177e21 */ /* 0x000fe40008010000 */
[----:B------:R-:W-:Y:S01]  /*4340*/  FADD.FTZ R22, R97, UR8 ;  /* 0x0000000861167e21 */ /* 0x000fe20008010000 */
[----:B0-----:R-:W-:Y:S01]  /*4350*/  PRMT R95, RZ, 0x5410, R28 ;  /* 0x00005410ff5f7816 */ /* 0x001fe2000000001c */
[----:B------:R-:W-:Y:S02]  /*4360*/  FADD.FTZ R28, R21, UR8 ;  /* 0x00000008151c7e21 */ /* 0x000fe40008010000 */
[----:B------:R-:W-:Y:S01]  /*4370*/  FADD.FTZ R21, R98, UR8 ;  /* 0x0000000862157e21 */ /* 0x000fe20008010000 */
[----:B-1----:R-:W-:Y:S01]  /*4380*/  PRMT R18, RZ, 0x5410, R35 ;  /* 0x00005410ff127816 */ /* 0x002fe20000000023 */
        /* <DEDUP_REMOVED lines=30> */
[----:B------:R-:W-:Y:S01]  /*4570*/  UIMAD UR4, UR26, UR38, URZ ;  /* 0x000000261a0472a4 */ /* 0x000fe2000f8e023f */
[----:B------:R-:W-:Y:S01]  /*4580*/  FMUL.FTZ R60, R77, R60 ;  /* 0x0000003c4d3c7220 */ /* 0x000fe20000410000 */
[----:B------:R-:W-:Y:S01]  /*4590*/  F2FP.BF16.PACK_AB R62, R62, R63 ;  /* 0x0000003f3e3e723e */ /* 0x000fe200000010ff */
[----:B------:R-:W-:Y:S01]  /*45a0*/  FMUL.FTZ R43, R78, R43 ;  /* 0x0000002b4e2b7220 */ /* 0x000fe20000410000 */
[----:B------:R-:W-:Y:S01]  /*45b0*/  UIMAD.WIDE.U32 UR36, UR27, UR38, URZ ;  /* 0x000000261b2472a5 */ /* 0x000fe2000f8e003f */
[----:B------:R-:W-:Y:S01]  /*45c0*/  FMUL.FTZ R72, R79, R11 ;  /* 0x0000000b4f487220 */ /* 0x000fe20000410000 */
[----:B------:R-:W-:Y:S01]  /*45d0*/  PRMT R11, R64, 0x7632, R11 ;  /* 0x00007632400b7816 */ /* 0x000fe2000000000b */
        /* <DEDUP_REMOVED lines=16> */
[----:B------:R-:W-:Y:S01]  /*46e0*/  UIMAD UR10, UR27, UR39, UR4 ;  /* 0x000000271b0a72a4 */ /* 0x000fe2000f8e0204 */
[----:B------:R-:W-:Y:S01]  /*46f0*/  PRMT R63, R60, 0x7632, R63 ;  /* 0x000076323c3f7816 */ /* 0x000fe2000000003f */
[----:B------:R1:W-:Y:S01]  /*4700*/  STS.U16 [R56+0x4], R62 ;  /* 0x0000043e38007388 */ /* 0x0003e20000000400 */
[----:B------:R-:W-:Y:S01]  /*4710*/  F2FP.BF16.PACK_AB R70, R71, R70 ;  /* 0x000000464746723e */ /* 0x000fe200000010ff */
[----:B------:R-:W-:Y:S01]  /*4720*/  BSSY B0, `(.L_x_633) ;  /* 0x0000039000007945 */ /* 0x000fe20003800000 */
[----:B------:R-:W-:Y:S01]  /*4730*/  PRMT R10, R43, 0x7632, R10 ;  /* 0x000076322b0a7816 */ /* 0x000fe2000000000a */
[----:B------:R2:W-:Y:S01]  /*4740*/  STS.U16 [R56+0x8], R60 ;  /* 0x0000083c38007388 */ /* 0x0005e20000000400 */
[----:B0-----:R-:W-:-:S02]  /*4750*/  PRMT R11, R9, 0x7632, R11 ;  /* 0x00007632090b7816 */ /* 0x001fc4000000000b */
[----:B------:R-:W-:Y:S01]  /*4760*/  PRMT R64, R70, 0x7632, R64 ;  /* 0x0000763246407816 */ /* 0x000fe20000000040 */
[----:B------:R0:W-:Y:S01]  /*4770*/  STS.U16 [R56+0x14], R8 ;  /* 0x0000140838007388 */ /* 0x0001e20000000400 */
[----:B-1----:R-:W-:-:S03]  /*4780*/  PRMT R62, R68, 0x7632, R62 ;  /* 0x00007632443e7816 */ /* 0x002fc6000000003e */
[----:B------:R-:W-:Y:S01]  /*4790*/  STS.U16 [R56+0x6], R61 ;  /* 0x0000063d38007388 */ /* 0x000fe20000000400 */
[----:B--2---:R-:W-:-:S03]  /*47a0*/  PRMT R60, R8, 0x7632, R60 ;  /* 0x00007632083c7816 */ /* 0x004fc6000000003c */
[----:B------:R-:W-:Y:S01]  /*47b0*/  STS.U16 [R56+0xa], R63 ;  /* 0x00000a3f38007388 */ /* 0x000fe20000000400 */
[----:B0-----:R-:W-:Y:S01]  /*47c0*/  IMAD.U32 R8, RZ, RZ, UR6 ;  /* 0x00000006ff087e24 */ /* 0x001fe2000f8e00ff */
[----:B------:R-:W-:Y:S02]  /*47d0*/  UIADD3 UR6, UR37, UR10, URZ ;  /* 0x0000000a25067290 */ /* 0x000fe4000fffe03f */
        /* <DEDUP_REMOVED lines=45> */
.L_x_634:
[----:B------:R-:W-:Y:S05]  /*4ab0*/  BSYNC B0 ;  /* 0x0000000000007941 */ /* 0x000fea0003800000 */
.L_x_633:
        /* <DEDUP_REMOVED lines=43> */
.L_x_632:
[----:B------:R-:W2:Y:S01]  /*4d70*/  LDL.LU R2, [R1+0x3c] ;  /* 0x00003c0001027983 */ /* 0x000ea20000300800 */
        /* <DEDUP_REMOVED lines=32> */
[----:B------:R-:W-:Y:S01]  /*4f80*/  FFMA.FTZ R3, R134, R0, R3 ;  /* 0x0000000086037223 */ /* 0x000fe20000010003 */
[----:B------:R-:W-:-:S05]  /*4f90*/  PRMT R0, RZ, 0x5410, R51 ;  /* 0x00005410ff007816 */ /* 0x000fca0000000033 */
        /* <DEDUP_REMOVED lines=18> */
[----:B------:R-:W-:Y:S01]  /*50c0*/  PRMT R0, RZ, 0x5410, R37 ;  /* 0x00005410ff007816 */ /* 0x000fe20000000025 */
[----:B------:R-:W-:-:S04]  /*50d0*/  IMAD.MOV.U32 R2, RZ, RZ, c[0x0][0x16c] ;  /* 0x00005b00ff027624 */ /* 0x000fc800078e00ff */
[----:B------:R-:W-:Y:S01]  /*50e0*/  FFMA.FTZ R0, R18, R0, R3 ;  /* 0x0000000012007223 */ /* 0x000fe20000010003 */
[----:B------:R-:W-:Y:S02]  /*50f0*/  ISETP.GE.AND P0, PT, R2, 0x1, PT ;  /* 0x000000010200780c */ /* 0x000fe40003f06270 */
[----:B------:R-:W-:-:S05]  /*5100*/  PRMT R2, RZ, 0x5410, R36 ;  /* 0x00005410ff027816 */ /* 0x000fca0000000024 */
[----:B------:R-:W-:Y:S02]  /*5110*/  FFMA.FTZ R0, R17, R2, R0 ;  /* 0x0000000211007223 */ /* 0x000fe40000010000 */
[----:B------:R-:W-:-:S03]  /*5120*/  CS2R R2, SRZ ;  /* 0x0000000000027805 */ /* 0x000fc6000001ff00 */
[----:B------:R0:W-:Y:S02]  /*5130*/  STL [R1+0x3c], R0 ;  /* 0x00003c0001007387 */ /* 0x0001e40000100800 */
[----:B0-----:R-:W-:Y:S01]  /*5140*/  IMAD.MOV.U32 R0, RZ, RZ, RZ ;  /* 0x000000ffff007224 */ /* 0x001fe200078e00ff */
        /* <DEDUP_REMOVED lines=9> */
.L_x_683:
[----:B------:R-:W-:Y:S01]  /*51e0*/  USHF.R.S32.HI UR42, URZ, 0x1f, UR6 ;  /* 0x0000001f3f2a7899 */ /* 0x000fe20008011406 */
[----:B------:R-:W2:Y:S01]  /*51f0*/  LDL R84, [R1+0x20] ;  /* 0x0000200001547983 */ /* 0x000ea20000100800 */
[----:B------:R-:W-:Y:S01]  /*5200*/  ULDC.64 UR36, c[0x0][0x1a0] ;  /* 0x0000680000247ab9 */ /* 0x000fe20000000a00 */
[----:B------:R-:W-:Y:S01]  /*5210*/  IMAD.U32 R43, RZ, RZ, UR6 ;  /* 0x00000006ff2b7e24 */ /* 0x000fe2000f8e00ff */
[----:B------:R-:W-:Y:S01]  /*5220*/  UIMAD UR36, UR42, UR36, URZ ;  /* 0x000000242a2472a4 */ /* 0x000fe2000f8e023f */
[----:B------:R-:W3:Y:S01]  /*5230*/  LDL R83, [R1+0x1c] ;  /* 0x00001c0001537983 */ /* 0x000ee20000100800 */
[----:B------:R-:W-:Y:S02]  /*5240*/  ULDC UR43, c[0x0][0x168] ;  /* 0x00005a00002b7ab9 */ /* 0x000fe40000000800 */
[----:B------:R-:W-:Y:S01]  /*5250*/  UIADD3 UR43, -UR14, UR43, URZ ;  /* 0x0000002b0e2b7290 */ /* 0x000fe2000fffe13f */
[C---:B------:R-:W-:Y:S01]  /*5260*/  LOP3.LUT R41, R58.reuse, 0x40, RZ, 0xfc, !PT ;  /* 0x000000403a297812 */ /* 0x040fe200078efcff */
[----:B------:R-:W-:Y:S01]  /*5270*/  UIMAD UR36, UR6, UR37, UR36 ;  /* 0x00000025062472a4 */ /* 0x000fe2000f8e0224 */
[----:B------:R-:W-:Y:S01]  /*5280*/  IMAD.WIDE.U32 R42, R43, c[0x0][0x1a0], R58 ;  /* 0x000068002b2a7a25 */ /* 0x000fe200078e003a */
[----:B------:R-:W-:Y:S01]  /*5290*/  LOP3.LUT R40, R58, 0x20, RZ, 0xfc, !PT ;  /* 0x000000203a287812 */ /* 0x000fe200078efcff */
[----:B------:R-:W4:Y:S01]  /*52a0*/  LDL R82, [R1+0x18] ;  /* 0x0000180001527983 */ /* 0x000f220000100800 */
[----:B------:R-:W-:-:S02]  /*52b0*/  ISETP.GE.AND P3, PT, R41, UR43, PT ;  /* 0x0000002b29007c0c */ /* 0x000fc4000bf66270 */
[----:B------:R-:W-:Y:S01]  /*52c0*/  IADD3 R41, R43, UR36, RZ ;  /* 0x000000242b297c10 */ /* 0x000fe2000fffe0ff */
[----:B------:R-:W-:Y:S01]  /*52d0*/  ULDC.64 UR36, c[0x0][0x180] ;  /* 0x0000600000247ab9 */ /* 0x000fe20000000a00 */
[C---:B------:R-:W-:Y:S01]  /*52e0*/  ISETP.GE.AND P1, PT, R58.reuse, UR43, PT ;  /* 0x0000002b3a007c0c */ /* 0x040fe2000bf26270 */
[----:B------:R-:W-:Y:S01]  /*52f0*/  UIMAD.WIDE.U32 UR38, UR41, UR36, URZ ;  /* 0x00000024292672a5 */ /* 0x000fe2000f8e003f */
[----:B------:R-:W-:Y:S01]  /*5300*/  LOP3.LUT R60, R58, 0x60, RZ, 0xfc, !PT ;  /* 0x000000603a3c7812 */ /* 0x000fe200078efcff */
[----:B------:R-:W-:Y:S01]  /*5310*/  UIMAD UR36, UR40, UR36, URZ ;  /* 0x00000024282472a4 */ /* 0x000fe2000f8e023f */
[----:B------:R-:W-:Y:S01]  /*5320*/  ISETP.GE.AND P2, PT, R40, UR43, PT ;  /* 0x0000002b28007c0c */ /* 0x000fe2000bf46270 */
[----:B------:R-:W2:Y:S01]  /*5330*/  LDL R81, [R1+0x14] ;  /* 0x0000140001517983 */ /* 0x000ea20000100800 */
[----:B------:R-:W-:Y:S02]  /*5340*/  LEA R40, P0, R42, UR17, 0x1 ;  /* 0x000000112a287c11 */ /* 0x000fe4000f8008ff */
[----:B------:R-:W-:Y:S01]  /*5350*/  ISETP.GE.AND P4, PT, R60, UR43, PT ;  /* 0x0000002b3c007c0c */ /* 0x000fe2000bf86270 */
[----:B------:R-:W-:Y:S01]  /*5360*/  UIMAD UR44, UR41, UR37, UR36 ;  /* 0x00000025292c72a4 */ /* 0x000fe2000f8e0224 */
[----:B------:R-:W-:Y:S01]  /*5370*/  LOP3.LUT R61, R58, 0x80, RZ, 0xfc, !PT ;  /* 0x000000803a3d7812 */ /* 0x000fe200078efcff */
[----:B------:R-:W2:Y:S01]  /*5380*/  LDL R80, [R1+0x10] ;  /* 0x0000100001507983 */ /* 0x000ea20000100800 */
[----:B------:R-:W-:Y:S01]  /*5390*/  PRMT R60, RZ, 0x7610, R60 ;  /* 0x00007610ff3c7816 */ /* 0x000fe2000000003c */
[----:B------:R-:W-:Y:S01]  /*53a0*/  ULDC.64 UR36, c[0x0][0x188] ;  /* 0x0000620000247ab9 */ /* 0x000fe20000000a00 */
[----:B------:R-:W-:Y:S01]  /*53b0*/  LEA.HI.X R41, R42, UR16, R41, 0x1, P0 ;  /* 0x000000102a297c11 */ /* 0x000fe200080f0c29 */
[----:B------:R-:W2:Y:S01]  /*53c0*/  LDL R79, [R1+0xc] ;  /* 0x00000c00014f7983 */ /* 0x000ea20000100800 */
[----:B------:R-:W-:Y:S01]  /*53d0*/  LOP3.LUT R42, R58, 0xc0, RZ, 0xfc, !PT ;  /* 0x000000c03a2a7812 */ /* 0x000fe200078efcff */
[----:B------:R-:W-:Y:S01]  /*53e0*/  UIMAD UR45, UR42, UR36, URZ ;  /* 0x000000242a2d72a4 */ /* 0x000fe2000f8e023f */
[----:B------:R-:W-:Y:S01]  /*53f0*/  ISETP.GE.AND P5, PT, R61, UR43, PT ;  /* 0x0000002b3d007c0c */ /* 0x000fe2000bfa6270 */
[----:B------:R-:W-:Y:S01]  /*5400*/  UIADD3 UR39, UR39, UR44, URZ ;  /* 0x0000002c27277290 */ /* 0x000fe2000fffe03f */
[----:B------:R-:W-:Y:S01]  /*5410*/  PRMT R61, RZ, 0x7610, R61 ;  /* 0x00007610ff3d7816 */ /* 0x000fe2000000003d */
[----:B------:R0:W2:Y:S01]  /*5420*/  @!P1 LDG.E.U16 R60, [R40.64] ;  /* 0x0000001c283c9981 */ /* 0x0000a2000c1e1500 */
[----:B------:R-:W-:Y:S01]  /*5430*/  ISETP.GE.AND P1, PT, R42, UR43, PT ;  /* 0x0000002b2a007c0c */ /* 0x000fe2000bf26270 */
[----:B------:R-:W-:Y:S01]  /*5440*/  UIMAD UR45, UR6, UR37, UR45 ;  /* 0x00000025062d72a4 */ /* 0x000fe2000f8e022d */
[----:B------:R-:W-:Y:S01]  /*5450*/  LOP3.LUT R42, R58, 0xe0, RZ, 0xfc, !PT ;  /* 0x000000e03a2a7812 */ /* 0x000fe200078efcff */
[----:B------:R-:W-:Y:S01]  /*5460*/  UIMAD.WIDE.U32 UR38, UR6, UR36, UR38 ;  /* 0x00000024062672a5 */ /* 0x000fe2000f8e0026 */
[----:B------:R-:W-:Y:S01]  /*5470*/  PRMT R63, RZ, 0x7610, R63 ;  /* 0x00007610ff3f7816 */ /* 0x000fe2000000003f */
[----:B------:R0:W3:Y:S01]  /*5480*/  @!P2 LDG.E.U16 R61, [R40.64+0x40] ;  /* 0x0000401c283da981 */ /* 0x0000e2000c1e1500 */
[----:B------:R-:W-:Y:S01]  /*5490*/  ULDC.64 UR36, c[0x0][0x220] ;  /* 0x0000880000247ab9 */ /* 0x000fe20000000a00 */
[----:B------:R-:W-:Y:S01]  /*54a0*/  ISETP.GE.AND P2, PT, R42, UR43, PT ;  /* 0x0000002b2a007c0c */ /* 0x000fe2000bf46270 */
[----:B------:R-:W-:Y:S01]  /*54b0*/  ULEA UR36, UP0, UR38, UR36, 0x2 ;  /* 0x0000002426247291 */ /* 0x000fe2000f80103f */
[C---:B------:R-:W-:Y:S01]  /*54c0*/  LOP3.LUT R43, R58.reuse, 0xa0, RZ, 0xfc, !PT ;  /* 0x000000a03a2b7812 */ /* 0x040fe200078efcff */
[----:B------:R-:W-:Y:S01]  /*54d0*/  UIADD3 UR39, UR39, UR45, URZ ;  /* 0x0000002d27277290 */ /* 0x000fe2000fffe03f */
[----:B------:R-:W-:Y:S01]  /*54e0*/  LOP3.LUT R42, R58, 0x120, RZ, 0xfc, !PT ;  /* 0x000001203a2a7812 */ /* 0x000fe200078efcff */
[----:B------:R0:W3:Y:S01]  /*54f0*/  @!P4 LDG.E.U16 R63, [R40.64+0xc0] ;  /* 0x0000c01c283fc981 */ /* 0x0000e2000c1e1500 */
[----:B------:R-:W-:-:S02]  /*5500*/  PRMT R62, RZ, 0x7610, R62 ;  /* 0x00007610ff3e7816 */ /* 0x000fc4000000003e */
[----:B------:R-:W-:Y:S01]  /*5510*/  PRMT R64, RZ, 0x7610, R64 ;  /* 0x00007610ff407816 */ /* 0x000fe20000000040 */
[----:B------:R-:W-:Y:S01]  /*5520*/  ULEA.HI.X UR37, UR38, UR37, UR39, 0x2, UP0 ;  /* 0x0000002526257291 */ /* 0x000fe200080f1427 */
[----:B------:R-:W-:Y:S01]  /*5530*/  ISETP.GE.AND P0, PT, R43, UR43, PT ;  /* 0x0000002b2b007c0c */ /* 0x000fe2000bf06270 */
[----:B------:R-:W3:Y:S01]  /*5540*/  LDL R78, [R1+0x8] ;  /* 0x00000800014e7983 */ /* 0x000ee20000100800 */
[----:B------:R-:W-:Y:S01]  /*5550*/  ISETP.GE.AND P4, PT, R42, UR43, PT ;  /* 0x0000002b2a007c0c */ /* 0x000fe2000bf86270 */
[----:B------:R-:W-:Y:S01]  /*5560*/  ULDC.64 UR38, c[0x0][0x1b8] ;  /* 0x00006e0000267ab9 */ /* 0x000fe20000000a00 */
[C---:B------:R-:W-:Y:S01]  /*5570*/  LOP3.LUT R43, R58.reuse, 0x100, RZ, 0xfc, !PT ;  /* 0x000001003a2b7812 */ /* 0x040fe200078efcff */
[----:B------:R0:W4:Y:S01]  /*5580*/  @!P3 LDG.E.U16 R62, [R40.64+0x80] ;  /* 0x0000801c283eb981 */ /* 0x000122000c1e1500 */
[----:B------:R-:W-:Y:S02]  /*5590*/  LOP3.LUT R42, R58, 0x140, RZ, 0xfc, !PT ;  /* 0x000001403a2a7812 */ /* 0x000fe400078efcff */
[----:B------:R-:W-:Y:S01]  /*55a0*/  ISETP.GE.AND P3, PT, R43, UR43, PT ;  /* 0x0000002b2b007c0c */ /* 0x000fe2000bf66270 */
[----:B------:R0:W3:Y:S01]  /*55b0*/  @!P5 LDG.E.U16 R64, [R40.64+0x100] ;  /* 0x0001001c2840d981 */ /* 0x0000e2000c1e1500 */
[----:B------:R-:W-:Y:S01]  /*55c0*/  ISETP.GE.AND P5, PT, R42, UR43, PT ;  /* 0x0000002b2a007c0c */ /* 0x000fe2000bfa6270 */
[----:B------:R-:W-:-:S02]  /*55d0*/  IMAD.U32 R42, RZ, RZ, UR36 ;  /* 0x00000024ff2a7e24 */ /* 0x000fc4000f8e00ff */
[----:B------:R-:W-:Y:S01]  /*55e0*/  IMAD.U32 R43, RZ, RZ, UR37 ;  /* 0x00000025ff2b7e24 */ /* 0x000fe2000f8e00ff */
[----:B------:R-:W3:Y:S04]  /*55f0*/  LDL R77, [R1+0x4] ;  /* 0x00000400014d7983 */ /* 0x000ee80000100800 */
[----:B------:R1:W3:Y:S01]  /*5600*/  LDG.E R72, [R42.64] ;  /* 0x0000001c2a487981 */ /* 0x0002e2000c1e1900 */
[----:B------:R-:W-:Y:S02]  /*5610*/  PRMT R65, RZ, 0x7610, R65 ;  /* 0x00007610ff417816 */ /* 0x000fe40000000041 */
[----:B------:R-:W-:Y:S01]  /*5620*/  LOP3.LUT R66, R58, 0x160, RZ, 0xfc, !PT ;  /* 0x000001603a427812 */ /* 0x000fe200078efcff */
[----:B------:R-:W4:Y:S04]  /*5630*/  LDL R76, [R1] ;  /* 0x00000000014c7983 */ /* 0x000f280000100800 */
[----:B------:R0:W4:Y:S01]  /*5640*/  @!P0 LDG.E.U16 R65, [R40.64+0x140] ;  /* 0x0001401c28418981 */ /* 0x000122000c1e1500 */
[----:B------:R-:W-:-:S02]  /*5650*/  ISETP.GE.AND P0, PT, R66, UR43, PT ;  /* 0x0000002b42007c0c */ /* 0x000fc4000bf06270 */
[----:B------:R-:W-:Y:S02]  /*5660*/  PRMT R66, RZ, 0x7610, R66 ;  /* 0x00007610ff427816 */ /* 0x000fe40000000042 */
[----:B------:R-:W-:Y:S02]  /*5670*/  LOP3.LUT R68, R58, 0x180, RZ, 0xfc, !PT ;  /* 0x000001803a447812 */ /* 0x000fe400078efcff */
[----:B------:R-:W-:Y:S02]  /*5680*/  PRMT R67, RZ, 0x7610, R67 ;  /* 0x00007610ff437816 */ /* 0x000fe40000000043 */
[----:B------:R0:W4:Y:S01]  /*5690*/  @!P1 LDG.E.U16 R66, [R40.64+0x180] ;  /* 0x0001801c28429981 */ /* 0x000122000c1e1500 */
[----:B------:R-:W-:Y:S02]  /*56a0*/  ISETP.GE.AND P1, PT, R68, UR43, PT ;  /* 0x0000002b44007c0c */ /* 0x000fe4000bf26270 */
[----:B------:R-:W-:Y:S01]  /*56b0*/  LOP3.LUT R69, R58, 0x1a0, RZ, 0xfc, !PT ;  /* 0x000001a03a457812 */ /* 0x000fe200078efcff */
        /* <DEDUP_REMOVED lines=10> */
[----:B-1----:R-:W-:Y:S02]  /*5760*/  PRMT R43, RZ, 0x7610, R43 ;  /* 0x00007610ff2b7816 */ /* 0x002fe4000000002b */
        /* <DEDUP_REMOVED lines=11> */
[----:B------:R-:W-:-:S04]  /*5820*/  UIMAD UR43, UR40, UR38, URZ ;  /* 0x00000026282b72a4 */ /* 0x000fc8000f8e023f */
[----:B------:R-:W-:Y:S02]  /*5830*/  UIMAD UR44, UR41, UR39, UR43 ;  /* 0x00000027292c72a4 */ /* 0x000fe4000f8e022b */
[----:B------:R-:W-:-:S03]  /*5840*/  UIMAD.WIDE.U32 UR36, UR41, UR38, URZ ;  /* 0x00000026292472a5 */ /* 0x000fc6000f8e003f */
[----:B------:R-:W-:Y:S02]  /*5850*/  ULDC.64 UR38, c[0x0][0x1c0] ;  /* 0x0000700000267ab9 */ /* 0x000fe40000000a00 */
[----:B------:R-:W-:Y:S02]  /*5860*/  UIADD3 UR37, UR37, UR44, URZ ;  /* 0x0000002c25257290 */ /* 0x000fe4000fffe03f */
[----:B------:R-:W-:Y:S01]  /*5870*/  UIMAD UR44, UR42, UR38, URZ ;  /* 0x000000262a2c72a4 */ /* 0x000fe2000f8e023f */
[----:B------:R-:W-:-:S03]  /*5880*/  ISETP.NE.AND P1, PT, R57, RZ, PT ;  /* 0x000000ff3900720c */ /* 0x000fc60003f25270 */
[----:B------:R-:W-:Y:S02]  /*5890*/  UIMAD UR44, UR6, UR39, UR44 ;  /* 0x00000027062c72a4 */ /* 0x000fe4000f8e022c */
[----:B------:R-:W-:-:S03]  /*58a0*/  UIMAD.WIDE.U32 UR38, UR6, UR38, UR36 ;  /* 0x00000026062672a5 */ /* 0x000fc6000f8e0024 */
[----:B------:R-:W-:Y:S02]  /*58b0*/  ULDC.64 UR36, c[0x0][0x230] ;  /* 0x00008c0000247ab9 */ /* 0x000fe40000000a00 */
[----:B------:R-:W-:Y:S02]  /*58c0*/  UIADD3 UR39, UR39, UR44, URZ ;  /* 0x0000002c27277290 */ /* 0x000fe4000fffe03f */
[----:B------:R-:W-:-:S04]  /*58d0*/  ULEA UR36, UP0, UR38, UR36, 0x2 ;  /* 0x0000002426247291 */ /* 0x000fc8000f80103f */
[----:B------:R-:W-:Y:S02]  /*58e0*/  ULEA.HI.X UR37, UR38, UR37, UR39, 0x2, UP0 ;  /* 0x0000002526257291 */ /* 0x000fe400080f1427 */
[----:B0-----:R-:W-:-:S04]  /*58f0*/  IMAD.U32 R40, RZ, RZ, UR36 ;  /* 0x00000024ff287e24 */ /* 0x001fc8000f8e00ff */
[----:B------:R-:W-:Y:S01]  /*5900*/  IMAD.U32 R41, RZ, RZ, UR37 ;  /* 0x00000025ff297e24 */ /* 0x000fe2000f8e00ff */
[----:B------:R-:W-:Y:S01]  /*5910*/  ISETP.NE.AND P0, PT, R57, 0x7f, PT ;  /* 0x0000007f3900780c */ /* 0x000fe20003f05270 */
[----:B------:R-:W-:Y:S01]  /*5920*/  BSSY B0, `(.L_x_636) ;  /* 0x000003b000007945 */ /* 0x000fe20003800000 */
[----:B--2---:R0:W-:Y:S01]  /*5930*/  STS.U16 [R84], R60 ;  /* 0x0000003c54007388 */ /* 0x0041e20000000400 */
[----:B---3--:R-:W1:Y:S03]  /*5940*/  R2UR UR43, R72 ;  /* 0x00000000482b73c2 */ /* 0x008e6600000e0000 */
[----:B------:R-:W-:Y:S01]  /*5950*/  STS.U16 [R83+0x40], R61 ;  /* 0x0000403d53007388 */ /* 0x000fe20000000400 */
[----:B0-----:R-:W-:-:S03]  /*5960*/  MOV R60, UR10 ;  /* 0x0000000a003c7c02 */ /* 0x001fc60008000f00 */
[----:B----4-:R-:W-:Y:S04]  /*5970*/  STS.U16 [R82+0x80], R62 ;  /* 0x0000803e52007388 */ /* 0x010fe80000000400 */
[----:B------:R-:W-:Y:S01]  /*5980*/  STS.U16 [R81+0xc0], R63 ;  /* 0x0000c03f51007388 */ /* 0x000fe20000000400 */
[----:B-1----:R-:W-:-:S04]  /*5990*/  IMAD.U32 R72, RZ, RZ, UR43 ;  /* 0x0000002bff487e24 */ /* 0x002fc8000f8e00ff */
[----:B------:R-:W-:-:S04]  /*59a0*/  FMUL.FTZ R72, R72, 1.4426950216293334961 ;  /* 0x3fb8aa3b48487820 */ /* 0x000fc80000410000 */
[----:B------:R-:W-:Y:S01]  /*59b0*/  FMUL.FTZ R136, R35, R72 ;  /* 0x0000004823887220 */ /* 0x000fe20000410000 */
[----:B------:R-:W-:Y:S05]  /*59c0*/  STS.U16 [R80+0x100], R64 ;  /* 0x0001004050007388 */ /* 0x000fea0000000400 */
[----:B------:R-:W0:Y:S01]  /*59d0*/  MUFU.EX2 R136, R136 ;  /* 0x0000008800887308 */ /* 0x000e220000000800 */
[----:B------:R-:W-:Y:S01]  /*59e0*/  STS.U16 [R79+0x140], R65 ;  /* 0x000140414f007388 */ /* 0x000fe20000000400 */
[----:B------:R-:W-:-:S03]  /*59f0*/  LEA R60, R60, UR6, 0x8 ;  /* 0x000000063c3c7c11 */ /* 0x000fc6000f8e40ff */
[----:B------:R-:W-:Y:S01]  /*5a00*/  STS.U16 [R78+0x180], R66 ;  /* 0x000180424e007388 */ /* 0x000fe20000000400 */
[----:B------:R-:W-:-:S03]  /*5a10*/  @P1 IADD3 R60, R57, 0x200, RZ ;  /* 0x00000200393c1810 */ /* 0x000fc60007ffe0ff */
[----:B------:R1:W-:Y:S04]  /*5a20*/  STS.U16 [R77+0x1c0], R67 ;  /* 0x0001c0434d007388 */ /* 0x0003e80000000400 */
[----:B------:R2:W-:Y:S04]  /*5a30*/  STS.U16 [R76+0x200], R68 ;  /* 0x000200444c007388 */ /* 0x0005e80000000400 */
[----:B------:R2:W-:Y:S04]  /*5a40*/  STS.U16 [R165+0x240], R70 ;  /* 0x00024046a5007388 */ /* 0x0005e80000000400 */
[----:B------:R2:W-:Y:S01]  /*5a50*/  STS.U16 [R164+0x280], R43 ;  /* 0x0002802ba4007388 */ /* 0x0005e20000000400 */
[----:B-1----:R-:W-:-:S03]  /*5a60*/  SHF.L.U32 R77, R60, 0x2, RZ ;  /* 0x000000023c4d7819 */ /* 0x002fc600000006ff */
[----:B------:R2:W-:Y:S04]  /*5a70*/  STS.U16 [R163+0x2c0], R42 ;  /* 0x0002c02aa3007388 */ /* 0x0005e80000000400 */
[----:B------:R2:W-:Y:S04]  /*5a80*/  STS.U16 [R162+0x300], R69 ;  /* 0x00030045a2007388 */ /* 0x0005e80000000400 */
[----:B------:R2:W-:Y:S04]  /*5a90*/  STS.U16 [R161+0x340], R74 ;  /* 0x0003404aa1007388 */ /* 0x0005e80000000400 */
[----:B------:R2:W-:Y:S04]  /*5aa0*/  STS.U16 [R160+0x380], R73 ;  /* 0x00038049a0007388 */ /* 0x0005e80000000400 */
[----:B------:R2:W-:Y:S01]  /*5ab0*/  STS.U16 [R158+0x3c0], R75 ;  /* 0x0003c04b9e007388 */ /* 0x0005e20000000400 */
[----:B------:R-:W-:-:S06]  /*5ac0*/  NOP ;  /* 0x0000000000007918 */ /* 0x000fcc0000000000 */
[----:B------:R2:W1:Y:S04]  /*5ad0*/  LDS.U16 R71, [R56] ;  /* 0x0000000038477984 */ /* 0x0004680000000400 */
[----:B------:R2:W3:Y:S04]  /*5ae0*/  LDS.U16 R70, [R56+0x2] ;  /* 0x0000020038467984 */ /* 0x0004e80000000400 */
[----:B------:R2:W4:Y:S04]  /*5af0*/  LDS.U16 R69, [R56+0x4] ;  /* 0x0000040038457984 */ /* 0x0005280000000400 */
[----:B------:R2:W0:Y:S04]  /*5b00*/  LDS.U16 R68, [R56+0x6] ;  /* 0x0000060038447984 */ /* 0x0004280000000400 */
        /* <DEDUP_REMOVED lines=12> */
[----:B------:R2:W5:Y:S04]  /*5bd0*/  LDG.E R111, [R40.64] ;  /* 0x0000001c286f7981 */ /* 0x000568000c1e1900 */
[----:B0-----:R2:W-:Y:S04]  /*5be0*/  STS [R77+0x3be0], R136 ;  /* 0x003be0884d007388 */ /* 0x0015e80000000800 */
[----:B------:R-:W-:Y:S06]  /*5bf0*/  BAR.SYNC.DEFER_BLOCKING 0x0 ;  /* 0x0000000000007b1d */ /* 0x000fec0000010000 */
[----:B------:R2:W0:Y:S01]  /*5c00*/  @P0 LDS R95, [R57.X4+0x43e4] ;  /* 0x0043e400395f0984 */ /* 0x0004220000004800 */
[----:B------:R-:W-:Y:S05]  /*5c10*/  @P0 BRA `(.L_x_637) ;  /* 0x000000b000000947 */ /* 0x000fea0003800000 */
[----:B---34-:R-:W-:Y:S01]  /*5c20*/  ULDC UR37, c[0x0][0x174] ;  /* 0x00005d0000257ab9 */ /* 0x018fe20000000800 */
        /* <DEDUP_REMOVED lines=8> */
[----:B--2---:R-:W-:-:S05]  /*5cb0*/  IMAD.U32 R40, RZ, RZ, UR36 ;  /* 0x00000024ff287e24 */ /* 0x004fca000f8e00ff */
[----:B------:R0:W2:Y:S02]  /*5cc0*/  @P0 LDS R95, [R40.X4+0x3be0] ;  /* 0x003be000285f0984 */ /* 0x0000a40000004800 */
.L_x_637:
[----:B---34-:R-:W-:Y:S05]  /*5cd0*/  BSYNC B0 ;  /* 0x0000000000007941 */ /* 0x018fea0003800000 */
.L_x_636:
[----:B------:R-:W-:Y:S01]  /*5ce0*/  UISETP.GE.AND UP0, UPT, UR15, 0x2, UPT ;  /* 0x000000020f00788c */ /* 0x000fe2000bf06270 */
[----:B0-2---:R-:W-:Y:S01]  /*5cf0*/  LOP3.LUT R40, R57, 0x1f, RZ, 0xc0, !PT ;  /* 0x0000001f39287812 */ /* 0x005fe200078ec0ff */
[----:B------:R-:W-:Y:S01]  /*5d00*/  IMAD.MOV.U32 R73, RZ, RZ, 0x8 ;  /* 0x00000008ff497424 */ /* 0x000fe200078e00ff */
[----:B------:R-:W-:Y:S01]  /*5d10*/  MOV R41, c[0x0][0x16c] ;  /* 0x00005b0000297a02 */ /* 0x000fe20000000f00 */
[----:B------:R-:W-:Y:S02]  /*5d20*/  IMAD.MOV.U32 R81, RZ, RZ, RZ ;  /* 0x000000ffff517224 */ /* 0x000fe400078e00ff */
[----:B------:R-:W-:Y:S01]  /*5d30*/  PLOP3.LUT P0, PT, PT, PT, UP0, 0x80, 0x0 ;  /* 0x000000000000781c */ /* 0x000fe20003f0f008 */
[----:B------:R-:W-:-:S03]  /*5d40*/  IMAD.MOV.U32 R80, RZ, RZ, 0x3f800000 ;  /* 0x3f800000ff507424 */ /* 0x000fc600078e00ff */
[----:B------:R-:W-:Y:S01]  /*5d50*/  ISETP.NE.OR P0, PT, R40, RZ, !P0 ;  /* 0x000000ff2800720c */ /* 0x000fe20004705670 */
[----:B------:R-:W-:Y:S02]  /*5d60*/  IMAD.U32 R40, RZ, RZ, UR15 ;  /* 0x0000000fff287e24 */ /* 0x000fe4000f8e00ff */
[----:B------:R-:W-:-:S10]  /*5d70*/  FMUL.FTZ R94, R34, R72 ;  /* 0x00000048225e7220 */ /* 0x000fd40000410000 */
[----:B------:R-:W-:Y:S01]  /*5d80*/  @!P0 IADD3 R40, R40, -0x2, RZ ;  /* 0xfffffffe28288810 */ /* 0x000fe20007ffe0ff */
[----:B------:R-:W-:-:S04]  /*5d90*/  FMUL.FTZ R93, R33, R72 ;  /* 0x00000048215d7220 */ /* 0x000fc80000410000 */
[----:B------:R-:W-:Y:S01]  /*5da0*/  @!P0 IMAD R40, R40, R41, UR6 ;  /* 0x0000000628288e24 */ /* 0x000fe2000f8e0229 */
[----:B------:R-:W0:Y:S03]  /*5db0*/  MUFU.EX2 R94, R94 ;  /* 0x0000005e005e7308 */ /* 0x000e260000000800 */
[----:B------:R-:W-:Y:S01]  /*5dc0*/  @!P0 IMAD.WIDE R40, R40, R73, UR30 ;  /* 0x0000001e28288e25 */ /* 0x000fe2000f8e0249 */
[----:B------:R-:W-:-:S03]  /*5dd0*/  PRMT R84, RZ, 0x5410, R55 ;  /* 0x00005410ff547816 */ /* 0x000fc60000000037 */
[-C--:B------:R-:W-:Y:S01]  /*5de0*/  FMUL.FTZ R92, R32, R72.reuse ;  /* 0x00000048205c7220 */ /* 0x080fe20000410000 */
[----:B------:R2:W5:Y:S01]  /*5df0*/  @!P0 LDG.E.64 R80, [R40.64] ;  /* 0x0000001c28508981 */ /* 0x000562000c1e1b00 */
[----:B------:R-:W3:Y:S01]  /*5e00*/  MUFU.EX2 R93, R93 ;  /* 0x0000005d005d7308 */ /* 0x000ee20000000800 */
[----:B------:R-:W-:Y:S01]  /*5e10*/  FMUL.FTZ R91, R31, R72 ;  /* 0x000000481f5b7220 */ /* 0x000fe20000410000 */
[----:B-1----:R-:W-:Y:S01]  /*5e20*/  PRMT R71, RZ, 0x5410, R71 ;  /* 0x00005410ff477816 */ /* 0x002fe20000000047 */
[----:B------:R-:W-:Y:S01]  /*5e30*/  FMUL.FTZ R84, R35, R84 ;  /* 0x0000005423547220 */ /* 0x000fe20000410000 */
[----:B------:R-:W-:Y:S01]  /*5e40*/  PRMT R70, RZ, 0x5410, R70 ;  /* 0x00005410ff467816 */ /* 0x000fe20000000046 */
[----:B------:R-:W-:Y:S01]  /*5e50*/  FMUL.FTZ R90, R30, R72 ;  /* 0x000000481e5a7220 */ /* 0x000fe20000410000 */
[----:B------:R-:W-:Y:S01]  /*5e60*/  PRMT R69, RZ, 0x5410, R69 ;  /* 0x00005410ff457816 */ /* 0x000fe20000000045 */
[----:B------:R-:W-:Y:S01]  /*5e70*/  FMUL.FTZ R137, R71, R84 ;  /* 0x0000005447897220 */ /* 0x000fe20000410000 */
[----:B------:R-:W1:Y:S01]  /*5e80*/  MUFU.EX2 R92, R92 ;  /* 0x0000005c005c7308 */ /* 0x000e620000000800 */
[----:B--2---:R-:W-:Y:S01]  /*5e90*/  PRMT R41, RZ, 0x5410, R54 ;  /* 0x00005410ff297816 */ /* 0x004fe20000000036 */
[----:B------:R-:W-:Y:S01]  /*5ea0*/  FMUL.FTZ R89, R29, R72 ;  /* 0x000000481d597220 */ /* 0x000fe20000410000 */
[----:B------:R-:W-:Y:S01]  /*5eb0*/  PRMT R40, RZ, 0x5410, R53 ;  /* 0x00005410ff287816 */ /* 0x000fe20000000035 */
[----:B0-----:R-:W-:Y:S01]  /*5ec0*/  FMUL.FTZ R84, R136, R94 ;  /* 0x0000005e88547220 */ /* 0x001fe20000410000 */
[----:B------:R-:W-:Y:S01]  /*5ed0*/  PRMT R121, RZ, 0x5410, R52 ;  /* 0x00005410ff797816 */ /* 0x000fe20000000034 */
[----:B------:R-:W-:Y:S01]  /*5ee0*/  FMUL.FTZ R41, R34, R41 ;  /* 0x0000002922297220 */ /* 0x000fe20000410000 */
[----:B------:R-:W-:Y:S01]  /*5ef0*/  PRMT R122, RZ, 0x5410, R51 ;  /* 0x00005410ff7a7816 */ /* 0x000fe20000000033 */
[----:B------:R-:W0:Y:S01]  /*5f00*/  MUFU.EX2 R91, R91 ;  /* 0x0000005b005b7308 */ /* 0x000e220000000800 */
[----:B------:R-:W-:Y:S01]  /*5f10*/  FMUL.FTZ R40, R33, R40 ;  /* 0x0000002821287220 */ /* 0x000fe20000410000 */
[----:B------:R-:W-:Y:S01]  /*5f20*/  PRMT R68, RZ, 0x5410, R68 ;  /* 0x00005410ff447816 */ /* 0x000fe20000000044 */
[----:B------:R-:W-:Y:S01]  /*5f30*/  FMUL.FTZ R86, R70, R41 ;  /* 0x0000002946567220 */ /* 0x000fe20000410000 */
[----:B------:R-:W-:Y:S01]  /*5f40*/  PRMT R123, RZ, 0x5410, R50 ;  /* 0x00005410ff7b7816 */ /* 0x000fe20000000032 */
[----:B------:R-:W-:Y:S01]  /*5f50*/  FMUL.FTZ R87, R69, R40 ;  /* 0x0000002845577220 */ /* 0x000fe20000410000 */
[----:B------:R-:W-:Y:S01]  /*5f60*/  PRMT R67, RZ, 0x5410, R67 ;  /* 0x00005410ff437816 */ /* 0x000fe20000000043 */
[----:B------:R-:W-:Y:S01]  /*5f70*/  FMUL.FTZ R121, R32, R121 ;  /* 0x0000007920797220 */ /* 0x000fe20000410000 */
[----:B------:R-:W2:Y:S01]  /*5f80*/  MUFU.EX2 R90, R90 ;  /* 0x0000005a005a7308 */ /* 0x000ea20000000800 */
[----:B------:R-:W-:Y:S01]  /*5f90*/  FFMA.FTZ R40, R137, R94, R86 ;  /* 0x0000005e89287223 */ /* 0x000fe20000010056 */
[----:B------:R-:W-:Y:S01]  /*5fa0*/  PRMT R124, RZ, 0x5410, R49 ;  /* 0x00005410ff7c7816 */ /* 0x000fe20000000031 */
[----:B------:R-:W-:Y:S01]  /*5fb0*/  FMUL.FTZ R88, R28, R72 ;  /* 0x000000481c587220 */ /* 0x000fe20000410000 */
[----:B------:R-:W-:Y:S01]  /*5fc0*/  PRMT R66, RZ, 0x5410, R66 ;  /* 0x00005410ff427816 */ /* 0x000fe20000000042 */
[----:B---3--:R-:W-:Y:S01]  /*5fd0*/  FMUL.FTZ R85, R93, R84 ;  /* 0x000000545d557220 */ /* 0x008fe20000410000 */
[----:B------:R-:W-:Y:S01]  /*5fe0*/  PRMT R125, RZ, 0x5410, R48 ;  /* 0x00005410ff7d7816 */ /* 0x000fe20000000030 */
[----:B------:R-:W-:Y:S01]  /*5ff0*/  FMUL.FTZ R122, R31, R122 ;  /* 0x0000007a1f7a7220 */ /* 0x000fe20000410000 */
[----:B------:R-:W3:Y:S01]  /*6000*/  MUFU.EX2 R89, R89 ;  /* 0x0000005900597308 */ /* 0x000ee20000000800 */
[----:B------:R-:W-:Y:S01]  /*6010*/  FMUL.FTZ R121, R68, R121 ;  /* 0x0000007944797220 */ /* 0x000fe20000410000 */
[----:B------:R-:W-:Y:S01]  /*6020*/  PRMT R65, RZ, 0x5410, R65 ;  /* 0x00005410ff417816 */ /* 0x000fe20000000041 */
[----:B------:R-:W-:Y:S01]  /*6030*/  FFMA.FTZ R41, R93, R40, R87 ;  /* 0x000000285d297223 */ /* 0x000fe20000010057 */
[----:B------:R-:W-:Y:S01]  /*6040*/  PRMT R126, RZ, 0x5410, R47 ;  /* 0x00005410ff7e7816 */ /* 0x000fe2000000002f */
[----:B------:R-:W-:Y:S01]  /*6050*/  FMUL.FTZ R79, R27, R72 ;  /* 0x000000481b4f7220 */ /* 0x000fe20000410000 */
[----:B------:R-:W-:Y:S01]  /*6060*/  PRMT R64, RZ, 0x5410, R64 ;  /* 0x00005410ff407816 */ /* 0x000fe20000000040 */
[----:B-1----:R-:W-:Y:S01]  /*6070*/  FMUL.FTZ R40, R92, R85 ;  /* 0x000000555c287220 */ /* 0x002fe20000410000 */
[----:B------:R-:W1:Y:S01]  /*6080*/  MUFU.EX2 R88, R88 ;  /* 0x0000005800587308 */ /* 0x000e620000000800 */
[----:B------:R-:W-:Y:S01]  /*6090*/  FMUL.FTZ R123, R30, R123 ;  /* 0x0000007b1e7b7220 */ /* 0x000fe20000410000 */
        /* <DEDUP_REMOVED lines=10> */
[----:B------:R-:W-:Y:S01]  /*6140*/  PRMT R129, RZ, 0x5410, R44 ;  /* 0x00005410ff817816 */ /* 0x000fe2000000002c */
[----:B------:R-:W-:Y:S01]  /*6150*/  FMUL.FTZ R123, R66, R123 ;  /* 0x0000007b427b7220 */ /* 0x000fe20000410000 */
[----:B------:R-:W-:Y:S01]  /*6160*/  PRMT R61, RZ, 0x5410, R61 ;  /* 0x00005410ff3d7816 */ /* 0x000fe2000000003d */
[----:B------:R-:W-:Y:S01]  /*6170*/  FFMA.FTZ R41, R91, R41, R122 ;  /* 0x000000295b297223 */ /* 0x000fe2000001007a */
[----:B------:R-:W0:Y:S01]  /*6180*/  MUFU.EX2 R78, R78 ;  /* 0x0000004e004e7308 */ /* 0x000e220000000800 */
[----:B------:R-:W-:Y:S01]  /*6190*/  FMUL.FTZ R77, R25, R72 ;  /* 0x00000048194d7220 */ /* 0x000fe20000410000 */
[----:B------:R-:W-:Y:S01]  /*61a0*/  PRMT R130, RZ, 0x5410, R39 ;  /* 0x00005410ff827816 */ /* 0x000fe20000000027 */
[----:B--2---:R-:W-:Y:S01]  /*61b0*/  FMUL.FTZ R40, R90, R85 ;  /* 0x000000555a287220 */ /* 0x004fe20000410000 */
        /* <DEDUP_REMOVED lines=12> */
[----:B------:R-:W-:Y:S01]  /*6280*/  PRMT R133, RZ, 0x5410, R36 ;  /* 0x00005410ff857816 */ /* 0x000fe20000000024 */
[----:B------:R-:W-:Y:S01]  /*6290*/  FMUL.FTZ R125, R64, R125 ;  /* 0x0000007d407d7220 */ /* 0x000fe20000410000 */
[----:B------:R-:W3:Y:S01]  /*62a0*/  MUFU.EX2 R76, R76 ;  /* 0x0000004c004c7308 */ /* 0x000ee20000000800 */
[----:B------:R-:W-:Y:S01]  /*62b0*/  FFMA.FTZ R41, R89, R41, R124 ;  /* 0x0000002959297223 */ /* 0x000fe2000001007c */
[----:B------:R-:W-:Y:S01]  /*62c0*/  ISETP.GT.U32.AND P0, PT, R57, 0x1f, PT ;  /* 0x0000001f3900780c */ /* 0x000fe20003f04070 */
[----:B------:R-:W-:Y:S01]  /*62d0*/  FMUL.FTZ R75, R23, R72 ;  /* 0x00000048174b7220 */ /* 0x000fe20000410000 */
[----:B------:R-:W-:Y:S01]  /*62e0*/  LEA.HI R96, R57, R57, RZ, 0x1e ;  /* 0x0000003939607211 */ /* 0x000fe200078ff0ff */
[----:B-1----:R-:W-:Y:S01]  /*62f0*/  FMUL.FTZ R40, R88, R85 ;  /* 0x0000005558287220 */ /* 0x002fe20000410000 */
[----:B------:R-:W-:Y:S01]  /*6300*/  BSSY B0, `(.L_x_638) ;  /* 0x0000083000007945 */ /* 0x000fe20003800000 */
[----:B------:R-:W-:-:S02]  /*6310*/  FMUL.FTZ R127, R26, R127 ;  /* 0x0000007f1a7f7220 */ /* 0x000fc40000410000 */
[----:B------:R-:W-:Y:S01]  /*6320*/  FMUL.FTZ R126, R63, R126 ;  /* 0x0000007e3f7e7220 */ /* 0x000fe20000410000 */
[----:B------:R-:W1:Y:S01]  /*6330*/  MUFU.EX2 R75, R75 ;  /* 0x0000004b004b7308 */ /* 0x000e620000000800 */
[----:B------:R-:W-:Y:S02]  /*6340*/  FFMA.FTZ R41, R88, R41, R125 ;  /* 0x0000002958297223 */ /* 0x000fe4000001007d */
[----:B------:R-:W-:Y:S02]  /*6350*/  FMUL.FTZ R74, R22, R72 ;  /* 0x00000048164a7220 */ /* 0x000fe40000410000 */
[----:B----4-:R-:W-:Y:S02]  /*6360*/  FMUL.FTZ R85, R79, R40 ;  /* 0x000000284f557220 */ /* 0x010fe40000410000 */
[----:B------:R-:W-:Y:S02]  /*6370*/  FMUL.FTZ R128, R25, R128 ;  /* 0x0000008019807220 */ /* 0x000fe40000410000 */
[----:B------:R-:W-:Y:S01]  /*6380*/  FMUL.FTZ R127, R62, R127 ;  /* 0x0000007f3e7f7220 */ /* 0x000fe20000410000 */
[----:B------:R-:W4:Y:S01]  /*6390*/  MUFU.EX2 R74, R74 ;  /* 0x0000004a004a7308 */ /* 0x000f220000000800 */
[----:B------:R-:W-:-:S02]  /*63a0*/  FFMA.FTZ R41, R79, R41, R126 ;  /* 0x000000294f297223 */ /* 0x000fc4000001007e */
[----:B0-----:R-:W-:Y:S02]  /*63b0*/  FMUL.FTZ R40, R78, R85 ;  /* 0x000000554e287220 */ /* 0x001fe40000410000 */
[----:B------:R-:W-:Y:S02]  /*63c0*/  FMUL.FTZ R73, R21, R72 ;  /* 0x0000004815497220 */ /* 0x000fe40000410000 */
[----:B------:R-:W-:Y:S02]  /*63d0*/  FMUL.FTZ R129, R24, R129 ;  /* 0x0000008118817220 */ /* 0x000fe40000410000 */
[----:B------:R-:W-:Y:S02]  /*63e0*/  FMUL.FTZ R128, R61, R128 ;  /* 0x000000803d807220 */ /* 0x000fe40000410000 */
[----:B------:R-:W-:Y:S01]  /*63f0*/  FFMA.FTZ R41, R78, R41, R127 ;  /* 0x000000294e297223 */ /* 0x000fe2000001007f */
[----:B------:R-:W0:Y:S01]  /*6400*/  MUFU.EX2 R73, R73 ;  /* 0x0000004900497308 */ /* 0x000e220000000800 */
[----:B--2---:R-:W-:-:S02]  /*6410*/  FMUL.FTZ R85, R77, R40 ;  /* 0x000000284d557220 */ /* 0x004fc40000410000 */
[----:B------:R-:W-:Y:S02]  /*6420*/  FMUL.FTZ R130, R23, R130 ;  /* 0x0000008217827220 */ /* 0x000fe40000410000 */
[----:B------:R-:W-:Y:S02]  /*6430*/  FMUL.FTZ R72, R20, R72 ;  /* 0x0000004814487220 */ /* 0x000fe40000410000 */
[----:B------:R-:W-:Y:S02]  /*6440*/  FMUL.FTZ R129, R60, R129 ;  /* 0x000000813c817220 */ /* 0x000fe40000410000 */
[----:B------:R-:W-:Y:S02]  /*6450*/  FFMA.FTZ R41, R77, R41, R128 ;  /* 0x000000294d297223 */ /* 0x000fe40000010080 */
[----:B---3--:R-:W-:Y:S01]  /*6460*/  FMUL.FTZ R40, R76, R85 ;  /* 0x000000554c287220 */ /* 0x008fe20000410000 */
[----:B------:R-:W2:Y:S01]  /*6470*/  MUFU.EX2 R72, R72 ;  /* 0x0000004800487308 */ /* 0x000ea20000000800 */
[----:B------:R-:W-:-:S02]  /*6480*/  FMUL.FTZ R131, R22, R131 ;  /* 0x0000008316837220 */ /* 0x000fc40000410000 */
[----:B------:R-:W-:Y:S02]  /*6490*/  FMUL.FTZ R130, R43, R130 ;  /* 0x000000822b827220 */ /* 0x000fe40000410000 */
[----:B------:R-:W-:Y:S02]  /*64a0*/  FFMA.FTZ R41, R76, R41, R129 ;  /* 0x000000294c297223 */ /* 0x000fe40000010081 */
[C---:B-1----:R-:W-:Y:S02]  /*64b0*/  FMUL.FTZ R85, R75.reuse, R40 ;  /* 0x000000284b557220 */ /* 0x042fe40000410000 */
[----:B------:R-:W-:Y:S02]  /*64c0*/  FMUL.FTZ R131, R42, R131 ;  /* 0x000000832a837220 */ /* 0x000fe40000410000 */
[----:B------:R-:W-:Y:S01]  /*64d0*/  FFMA.FTZ R40, R75, R41, R130 ;  /* 0x000000294b287223 */ /* 0x000fe20000010082 */
[----:B------:R-:W-:Y:S01]  /*64e0*/  PRMT R41, RZ, 0x5410, R83 ;  /* 0x00005410ff297816 */ /* 0x000fe20000000053 */
[----:B------:R-:W-:-:S02]  /*64f0*/  FMUL.FTZ R132, R21, R132 ;  /* 0x0000008415847220 */ /* 0x000fc40000410000 */
[----:B----4-:R-:W-:Y:S01]  /*6500*/  FFMA.FTZ R83, R74, R40, R131 ;  /* 0x000000284a537223 */ /* 0x010fe20000010083 */
[----:B------:R-:W-:Y:S01]  /*6510*/  PRMT R40, RZ, 0x5410, R82 ;  /* 0x00005410ff287816 */ /* 0x000fe20000000052 */
[----:B------:R-:W-:Y:S02]  /*6520*/  FMUL.FTZ R133, R20, R133 ;  /* 0x0000008514857220 */ /* 0x000fe40000410000 */
[----:B------:R-:W-:Y:S02]  /*6530*/  FMUL.FTZ R132, R41, R132 ;  /* 0x0000008429847220 */ /* 0x000fe40000410000 */
[----:B------:R-:W-:Y:S02]  /*6540*/  FMUL.FTZ R84, R74, R85 ;  /* 0x000000554a547220 */ /* 0x000fe40000410000 */
[----:B------:R-:W-:Y:S02]  /*6550*/  FMUL.FTZ R133, R40, R133 ;  /* 0x0000008528857220 */ /* 0x000fe40000410000 */
[----:B0-----:R-:W-:-:S02]  /*6560*/  FMUL.FTZ R85, R73, R84 ;  /* 0x0000005449557220 */ /* 0x001fc40000410000 */
[----:B------:R-:W-:Y:S02]  /*6570*/  FFMA.FTZ R83, R73, R83, R132 ;  /* 0x0000005349537223 */ /* 0x000fe40000010084 */
[C---:B--2---:R-:W-:Y:S02]  /*6580*/  FMUL.FTZ R82, R72.reuse, R85 ;  /* 0x0000005548527220 */ /* 0x044fe40000410000 */
[----:B------:R-:W-:Y:S02]  /*6590*/  FFMA.FTZ R83, R72, R83, R133 ;  /* 0x0000005348537223 */ /* 0x000fe40000010085 */
[-C--:B-----5:R-:W-:Y:S02]  /*65a0*/  FMUL.FTZ R97, R138, R111.reuse ;  /* 0x0000006f8a617220 */ /* 0x0a0fe40000410000 */
        /* <DEDUP_REMOVED lines=8> */
[----:B0-----:R-:W-:-:S02]  /*6630*/  FMUL.FTZ R96, R139, R111 ;  /* 0x0000006f8b607220 */ /* 0x001fc40000410000 */
        /* <DEDUP_REMOVED lines=22> */
.L_x_695:
        /* <DEDUP_REMOVED lines=23> */
.L_x_696:
        /* <DEDUP_REMOVED lines=8> */
[----:B------:R-:W-:Y:S05]  /*6990*/  CALL.REL.NOINC `($__internal_28_$__cuda_sm70_shflsync_idx_p) ;  /* 0x000051b000007944 */ /* 0x000fea0003c00000 */
.L_x_642:
[----:B------:R-:W-:Y:S05]  /*69a0*/  BRA.CONV ~URZ, `(.L_x_643) ;  /* 0x000000437f007947 */ /* 0x000fea000b800000 */
[----:B------:R-:W-:Y:S01]  /*69b0*/  IMAD.MOV.U32 R82, RZ, RZ, R85 ;  /* 0x000000ffff527224 */ /* 0x000fe200078e0055 */
[----:B------:R-:W-:Y:S01]  /*69c0*/  MOV R83, 0x69f0 ;  /* 0x000069f000537802 */ /* 0x000fe20000000f00 */
[----:B-1----:R-:W-:Y:S02]  /*69d0*/  IMAD.MOV.U32 R84, RZ, RZ, 0x1f ;  /* 0x0000001fff547424 */ /* 0x002fe400078e00ff */
[----:B0-2--5:R-:W-:Y:S05]  /*69e0*/  CALL.REL.NOINC `($__internal_28_$__cuda_sm70_shflsync_idx_p) ;  /* 0x0000516000007944 */ /* 0x025fea0003c00000 */
.L_x_643:
[----:B------:R-:W-:Y:S05]  /*69f0*/  BRA.DIV ~URZ, `(.L_x_644) ;  /* 0x000049a27f007947 */ /* 0x000fea000b800000 */
[----:B------:R-:W3:Y:S04]  /*6a00*/  SHFL.IDX PT, R80, R80, RZ, 0x1f ;  /* 0x00001fff50507589 */ /* 0x000ee800000e0000 */
[----:B------:R-:W4:Y:S04]  /*6a10*/  SHFL.IDX PT, R81, R81, RZ, 0x1f ;  /* 0x00001fff51517589 */ /* 0x000f2800000e0000 */
[----:B------:R-:W0:Y:S04]  /*6a20*/  SHFL.UP PT, R141, R141, 0x1, RZ ;  /* 0x042000008d8d7989 */ /* 0x000e2800000e00ff */
[----:B------:R-:W2:Y:S02]  /*6a30*/  SHFL.UP PT, R85, R85, 0x1, RZ ;  /* 0x0420000055557989 */ /* 0x000ea400000e00ff */
.L_x_697:
        /* <DEDUP_REMOVED lines=15> */
.L_x_639:
[----:B------:R-:W-:Y:S05]  /*6b30*/  BSYNC B0 ;  /* 0x0000000000007941 */ /* 0x000fea0003800000 */
.L_x_638:
[----:B------:R-:W-:Y:S01]  /*6b40*/  WARPSYNC 0xffffffff ;  /* 0xffffffff00007948 */ /* 0x000fe20003800000 */
[----:B------:R-:W-:Y:S01]  /*6b50*/  BAR.SYNC.DEFER_BLOCKING 0x0 ;  /* 0x0000000000007b1d */ /* 0x000fe20000010000 */
[C---:B------:R-:W-:Y:S01]  /*6b60*/  LEA.HI R85, R57.reuse, R57, RZ, 0x1e ;  /* 0x0000003939557211 */ /* 0x040fe200078ff0ff */
[C---:B--2---:R-:W-:Y:S01]  /*6b70*/  FMUL.FTZ R82, R72.reuse, R95 ;  /* 0x0000005f48527220 */ /* 0x044fe20000410000 */
        /* <DEDUP_REMOVED lines=13> */
[----:B------:R-:W-:Y:S01]  /*6c50*/  FMUL.FTZ R82, R76, R82 ;  /* 0x000000524c527220 */ /* 0x000fe20000410000 */
        /* <DEDUP_REMOVED lines=64> */
.L_x_698:
        /* <DEDUP_REMOVED lines=26> */
.L_x_699:
        /* <DEDUP_REMOVED lines=20> */
.L_x_646:
[----:B01----:R-:W-:Y:S05]  /*7340*/  BSYNC B0 ;  /* 0x0000000000007941 */ /* 0x003fea0003800000 */
.L_x_645:
[----:B------:R-:W-:Y:S01]  /*7350*/  WARPSYNC 0xffffffff ;  /* 0xffffffff00007948 */ /* 0x000fe20003800000 */
[----:B------:R-:W-:Y:S01]  /*7360*/  BAR.SYNC.DEFER_BLOCKING 0x0 ;  /* 0x0000000000007b1d */ /* 0x000fe20000010000 */
[C---:B------:R-:W-:Y:S02]  /*7370*/  LEA.HI R82, R57.reuse, R57, RZ, 0x1e ;  /* 0x0000003939527211 */ /* 0x040fe400078ff0ff */
[----:B------:R-:W-:-:S03]  /*7380*/  ISETP.NE.AND P0, PT, R57, RZ, PT ;  /* 0x000000ff3900720c */ /* 0x000fc60003f05270 */
[----:B------:R-:W-:Y:S01]  /*7390*/  ULDC.64 UR36, c[0x0][0x298] ;  /* 0x0000a60000247ab9 */ /* 0x000fe20000000a00 */
[----:B------:R-:W-:Y:S01]  /*73a0*/  BSSY B0, `(.L_x_649) ;  /* 0x00000f3000007945 */ /* 0x000fe20003800000 */
[----:B------:R-:W-:-:S04]  /*73b0*/  UIMAD UR36, UR26, UR36, URZ ;  /* 0x000000241a2472a4 */ /* 0x000fc8000f8e023f */
[----:B------:R-:W-:Y:S01]  /*73c0*/  UIMAD UR36, UR27, UR37, UR36 ;  /* 0x000000251b2472a4 */ /* 0x000fe2000f8e0224 */
[----:B------:R-:W0:Y:S02]  /*73d0*/  LDS R82, [R82.X8+0x36e4] ;  /* 0x0036e40052527984 */ /* 0x000e240000008800 */
[----:B0-----:R-:W-:Y:S01]  /*73e0*/  FFMA.FTZ R95, R82, R95, R111 ;  /* 0x0000005f525f7223 */ /* 0x001fe2000001006f */
[----:B------:R-:W-:-:S03]  /*73f0*/  PRMT R82, RZ, 0x5410, R51 ;  /* 0x00005410ff527816 */ /* 0x000fc60000000033 */
[----:B------:R-:W-:-:S04]  /*7400*/  FFMA.FTZ R72, R72, R95, R110 ;  /* 0x0000005f48487223 */ /* 0x000fc8000001006e */
[----:B------:R-:W-:Y:S01]  /*7410*/  FFMA.FTZ R109, R73, R72, R109 ;  /* 0x00000048496d7223 */ /* 0x000fe2000001006d */
[----:B------:R-:W-:-:S03]  /*7420*/  MOV R73, UR6 ;  /* 0x0000000600497c02 */ /* 0x000fc60008000f00 */
[----:B------:R-:W-:Y:S02]  /*7430*/  FFMA.FTZ R108, R74, R109, R108 ;  /* 0x0000006d4a6c7223 */ /* 0x000fe4000001006c */
[----:B------:R0:W-:Y:S02]  /*7440*/  @!P0 STS.64 [R73.X8+0x45e0], R80 ;  /* 0x0045e05049008388 */ /* 0x0001e40000008a00 */
[----:B------:R-:W-:Y:S01]  /*7450*/  FFMA.FTZ R107, R75, R108, R107 ;  /* 0x0000006c4b6b7223 */ /* 0x000fe2000001006b */
[----:B------:R-:W-:-:S03]  /*7460*/  PRMT R75, RZ, 0x5410, R54 ;  /* 0x00005410ff4b7816 */ /* 0x000fc60000000036 */
[----:B------:R-:W-:Y:S02]  /*7470*/  FFMA.FTZ R106, R76, R107, R106 ;  /* 0x0000006b4c6a7223 */ /* 0x000fe4000001006a */
[----:B------:R-:W-:Y:S02]  /*7480*/  FMUL.FTZ R76, R34, R75 ;  /* 0x0000004b224c7220 */ /* 0x000fe40000410000 */
[----:B------:R-:W-:Y:S01]  /*7490*/  FFMA.FTZ R105, R77, R106, R105 ;  /* 0x0000006a4d697223 */ /* 0x000fe20000010069 */
[----:B------:R-:W-:Y:S01]  /*74a0*/  PRMT R77, RZ, 0x5410, R52 ;  /* 0x00005410ff4d7816 */ /* 0x000fe20000000034 */
[----:B------:R-:W-:Y:S01]  /*74b0*/  FMUL.FTZ R87, R107, UR43 ;  /* 0x0000002b6b577c20 */ /* 0x000fe20008410000 */
[----:B0-----:R-:W-:Y:S01]  /*74c0*/  PRMT R73, RZ, 0x5410, R55 ;  /* 0x00005410ff497816 */ /* 0x001fe20000000037 */
[----:B------:R-:W-:Y:S02]  /*74d0*/  FFMA.FTZ R104, R78, R105, R104 ;  /* 0x000000694e687223 */ /* 0x000fe40000010068 */
[----:B------:R-:W-:-:S02]  /*74e0*/  FFMA.FTZ R78, R139, R136, RZ ;  /* 0x000000888b4e7223 */ /* 0x000fc400000100ff */
[----:B------:R-:W-:Y:S02]  /*74f0*/  FFMA.FTZ R79, R79, R104, R103 ;  /* 0x000000684f4f7223 */ /* 0x000fe40000010067 */
[----:B------:R-:W-:Y:S02]  /*7500*/  FFMA.FTZ R78, R138, R137, R78 ;  /* 0x000000898a4e7223 */ /* 0x000fe4000001004e */
[----:B------:R-:W-:Y:S02]  /*7510*/  FFMA.FTZ R88, R88, R79, R102 ;  /* 0x0000004f58587223 */ /* 0x000fe40000010066 */
[----:B------:R-:W-:Y:S02]  /*7520*/  FFMA.FTZ R78, R135, R141, R78 ;  /* 0x0000008d874e7223 */ /* 0x000fe4000001004e */
[----:B------:R-:W-:Y:S02]  /*7530*/  FFMA.FTZ R89, R89, R88, R101 ;  /* 0x0000005859597223 */ /* 0x000fe40000010065 */
[----:B------:R-:W-:-:S02]  /*7540*/  FMUL.FTZ R74, R35, R73 ;  /* 0x00000049234a7220 */ /* 0x000fc40000410000 */
[----:B------:R-:W-:Y:S02]  /*7550*/  FFMA.FTZ R90, R90, R89, R100 ;  /* 0x000000595a5a7223 */ /* 0x000fe40000010064 */
[----:B------:R-:W-:Y:S01]  /*7560*/  FFMA.FTZ R137, R70, -R76, R137 ;  /* 0x8000004c46897223 */ /* 0x000fe20000010089 */
[----:B------:R-:W-:Y:S01]  /*7570*/  PRMT R76, RZ, 0x5410, R53 ;  /* 0x00005410ff4c7816 */ /* 0x000fe20000000035 */
[----:B------:R-:W-:Y:S02]  /*7580*/  FFMA.FTZ R91, R91, R90, R99 ;  /* 0x0000005a5b5b7223 */ /* 0x000fe40000010063 */
[----:B------:R-:W-:Y:S02]  /*7590*/  FFMA.FTZ R83, R134, R121, R78 ;  /* 0x0000007986537223 */ /* 0x000fe4000001004e */
[----:B------:R-:W-:Y:S02]  /*75a0*/  FFMA.FTZ R92, R92, R91, R98 ;  /* 0x0000005b5c5c7223 */ /* 0x000fe40000010062 */
[----:B------:R-:W-:-:S02]  /*75b0*/  FMUL.FTZ R78, R31, R82 ;  /* 0x000000521f4e7220 */ /* 0x000fc40000410000 */
[----:B------:R-:W-:Y:S02]  /*75c0*/  FFMA.FTZ R93, R93, R92, R97 ;  /* 0x0000005c5d5d7223 */ /* 0x000fe40000010061 */
[----:B------:R-:W-:Y:S02]  /*75d0*/  FFMA.FTZ R74, R71, -R74, R136 ;  /* 0x8000004a474a7223 */ /* 0x000fe40000010088 */
[----:B------:R-:W-:Y:S01]  /*75e0*/  FFMA.FTZ R94, R94, R93, R96 ;  /* 0x0000005d5e5e7223 */ /* 0x000fe20000010060 */
[----:B------:R-:W-:Y:S01]  /*75f0*/  PRMT R96, RZ, 0x5410, R50 ;  /* 0x00005410ff607816 */ /* 0x000fe20000000032 */
[----:B------:R-:W-:Y:S02]  /*7600*/  FFMA.FTZ R83, R120, R122, R83 ;  /* 0x0000007a78537223 */ /* 0x000fe40000010053 */
[----:B------:R-:W-:Y:S02]  /*7610*/  FMUL.FTZ R97, R35, R94 ;  /* 0x0000005e23617220 */ /* 0x000fe40000410000 */
[----:B------:R-:W-:-:S02]  /*7620*/  FMUL.FTZ R80, R33, R76 ;  /* 0x0000004c21507220 */ /* 0x000fc40000410000 */
[----:B------:R-:W-:Y:S02]  /*7630*/  FFMA.FTZ R122, R67, -R78, R122 ;  /* 0x8000004e437a7223 */ /* 0x000fe4000001007a */
[----:B------:R-:W-:Y:S02]  /*7640*/  FMUL.FTZ R98, R34, R93 ;  /* 0x0000005d22627220 */ /* 0x000fe40000410000 */
[----:B------:R-:W-:Y:S02]  /*7650*/  FFMA.FTZ R78, R74, R97, RZ ;  /* 0x000000614a4e7223 */ /* 0x000fe400000100ff */
[----:B------:R-:W-:Y:S02]  /*7660*/  FFMA.FTZ R141, R69, -R80, R141 ;  /* 0x80000050458d7223 */ /* 0x000fe4000001008d */
[----:B------:R-:W-:Y:S02]  /*7670*/  FMUL.FTZ R80, R32, R77 ;  /* 0x0000004d20507220 */ /* 0x000fe40000410000 */
[----:B------:R-:W-:-:S02]  /*7680*/  FFMA.FTZ R78, R137, R98, R78 ;  /* 0x00000062894e7223 */ /* 0x000fc4000001004e */
[----:B------:R-:W-:Y:S02]  /*7690*/  FMUL.FTZ R99, R33, R92 ;  /* 0x0000005c21637220 */ /* 0x000fe40000410000 */
[----:B------:R-:W-:Y:S01]  /*76a0*/  FFMA.FTZ R121, R68, -R80, R121 ;  /* 0x8000005044797223 */ /* 0x000fe20000010079 */
[----:B------:R-:W-:Y:S01]  /*76b0*/  PRMT R80, RZ, 0x5410, R49 ;  /* 0x00005410ff507816 */ /* 0x000fe20000000031 */
[----:B------:R-:W-:Y:S02]  /*76c0*/  FFMA.FTZ R78, R141, R99, R78 ;  /* 0x000000638d4e7223 */ /* 0x000fe4000001004e */
[----:B------:R-:W-:Y:S02]  /*76d0*/  FMUL.FTZ R100, R32, R91 ;  /* 0x0000005b20647220 */ /* 0x000fe40000410000 */
[----:B------:R-:W-:Y:S02]  /*76e0*/  FMUL.FTZ R85, R30, R96 ;  /* 0x000000601e557220 */ /* 0x000fe40000410000 */
[----:B------:R-:W-:-:S02]  /*76f0*/  FFMA.FTZ R78, R121, R100, R78 ;  /* 0x00000064794e7223 */ /* 0x000fc4000001004e */
[----:B------:R-:W-:Y:S02]  /*7700*/  FMUL.FTZ R101, R31, R90 ;  /* 0x0000005a1f657220 */ /* 0x000fe40000410000 */
[----:B------:R-:W-:Y:S02]  /*7710*/  FFMA.FTZ R85, R66, -R85, R123 ;  /* 0x8000005542557223 */ /* 0x000fe4000001007b */
[----:B------:R-:W-:Y:S02]  /*7720*/  FMUL.FTZ R103, R89, UR43 ;  /* 0x0000002b59677c20 */ /* 0x000fe40008410000 */
[----:B------:R-:W-:Y:S02]  /*7730*/  FMUL.FTZ R102, R30, R89 ;  /* 0x000000591e667220 */ /* 0x000fe40000410000 */
[----:B------:R-:W-:Y:S02]  /*7740*/  FFMA.FTZ R78, R122, R101, R78 ;  /* 0x000000657a4e7223 */ /* 0x000fe4000001004e */
[----:B------:R-:W-:-:S02]  /*7750*/  FMUL.FTZ R103, R85, R103 ;  /* 0x0000006755677220 */ /* 0x000fc40000410000 */
[----:B------:R-:W-:Y:S02]  /*7760*/  FFMA.FTZ R83, R119, R123, R83 ;  /* 0x0000007b77537223 */ /* 0x000fe40000010053 */
[----:B------:R-:W-:Y:S02]  /*7770*/  FFMA.FTZ R85, R85, R102, R78 ;  /* 0x0000006655557223 */ /* 0x000fe4000001004e */
[----:B------:R-:W-:Y:S02]  /*7780*/  FMUL.FTZ R78, R29, R80 ;  /* 0x000000501d4e7220 */ /* 0x000fe40000410000 */
[----:B------:R-:W-:Y:S02]  /*7790*/  FFMA.FTZ R83, R118, R124, R83 ;  /* 0x0000007c76537223 */ /* 0x000fe40000010053 */
[C---:B------:R-:W-:Y:S02]  /*77a0*/  FFMA.FTZ R124, R65.reuse, -R78, R124 ;  /* 0x8000004e417c7223 */ /* 0x040fe4000001007c */
[----:B------:R-:W-:-:S02]  /*77b0*/  FMUL.FTZ R78, R65, R88 ;  /* 0x00000058414e7220 */ /* 0x000fc40000410000 */
[----:B------:R-:W-:Y:S02]  /*77c0*/  FMUL.FTZ R65, R88, UR43 ;  /* 0x0000002b58417c20 */ /* 0x000fe40008410000 */
[----:B------:R-:W-:Y:S02]  /*77d0*/  FMUL.FTZ R88, R29, R88 ;  /* 0x000000581d587220 */ /* 0x000fe40000410000 */
[----:B------:R-:W-:Y:S02]  /*77e0*/  FMUL.FTZ R65, R124, R65 ;  /* 0x000000417c417220 */ /* 0x000fe40000410000 */
[C---:B------:R-:W-:Y:S02]  /*77f0*/  FMUL.FTZ R110, R80.reuse, R88 ;  /* 0x00000058506e7220 */ /* 0x040fe40000410000 */
[----:B------:R-:W-:Y:S01]  /*7800*/  FFMA.FTZ R65, R80, R78, R65 ;  /* 0x0000004e50417223 */ /* 0x000fe20000010041 */
[----:B------:R-:W-:Y:S01]  /*7810*/  PRMT R80, RZ, 0x5410, R48 ;  /* 0x00005410ff507816 */ /* 0x000fe20000000030 */
[----:B------:R-:W-:-:S02]  /*7820*/  FFMA.FTZ R83, R117, R125, R83 ;  /* 0x0000007d75537223 */ /* 0x000fc40000010053 */
[----:B------:R-:W-:Y:S02]  /*7830*/  FFMA.FTZ R85, R124, R88, R85 ;  /* 0x000000587c557223 */ /* 0x000fe40000010055 */
[C---:B------:R-:W-:Y:S02]  /*7840*/  FMUL.FTZ R81, R28.reuse, R80 ;  /* 0x000000501c517220 */ /* 0x040fe40000410000 */
[----:B------:R-:W-:Y:S02]  /*7850*/  FMUL.FTZ R111, R28, R79 ;  /* 0x0000004f1c6f7220 */ /* 0x000fe40000410000 */
[C---:B------:R-:W-:Y:S02]  /*7860*/  FFMA.FTZ R125, R64.reuse, -R81, R125 ;  /* 0x80000051407d7223 */ /* 0x040fe4000001007d */
[----:B------:R-:W-:Y:S02]  /*7870*/  FMUL.FTZ R81, R79, UR43 ;  /* 0x0000002b4f517c20 */ /* 0x000fe40008410000 */
        /* <DEDUP_REMOVED lines=8> */
[----:B------:R-:W-:Y:S02]  /*7900*/  FMUL.FTZ R81, R27, R80 ;  /* 0x000000501b517220 */ /* 0x000fe40000410000 */
[----:B------:R-:W-:Y:S02]  /*7910*/  FFMA.FTZ R83, R115, R127, R83 ;  /* 0x0000007f73537223 */ /* 0x000fe40000010053 */
[C---:B------:R-:W-:Y:S02]  /*7920*/  FFMA.FTZ R126, R63.reuse, -R81, R126 ;  /* 0x800000513f7e7223 */ /* 0x040fe4000001007e */
[----:B------:R-:W-:Y:S02]  /*7930*/  FMUL.FTZ R81, R104, UR43 ;  /* 0x0000002b68517c20 */ /* 0x000fe40008410000 */
[-C--:B------:R-:W-:Y:S02]  /*7940*/  FMUL.FTZ R63, R63, R104.reuse ;  /* 0x000000683f3f7220 */ /* 0x080fe40000410000 */
[----:B------:R-:W-:-:S02]  /*7950*/  FMUL.FTZ R104, R27, R104 ;  /* 0x000000681b687220 */ /* 0x000fc40000410000 */
[----:B------:R-:W-:Y:S02]  /*7960*/  FMUL.FTZ R81, R126, R81 ;  /* 0x000000517e517220 */ /* 0x000fe40000410000 */
[CC--:B------:R-:W-:Y:S02]  /*7970*/  FMUL.FTZ R123, R80.reuse, R104.reuse ;  /* 0x00000068507b7220 */ /* 0x0c0fe40000410000 */
[----:B------:R-:W-:Y:S01]  /*7980*/  FFMA.FTZ R80, R80, R63, R81 ;  /* 0x0000003f50507223 */ /* 0x000fe20000010051 */
[----:B------:R-:W-:Y:S01]  /*7990*/  PRMT R81, RZ, 0x5410, R46 ;  /* 0x00005410ff517816 */ /* 0x000fe2000000002e */
[----:B------:R-:W-:Y:S02]  /*79a0*/  FFMA.FTZ R85, R126, R104, R85 ;  /* 0x000000687e557223 */ /* 0x000fe40000010055 */
[----:B------:R-:W-:Y:S02]  /*79b0*/  FMUL.FTZ R104, R43, R108 ;  /* 0x0000006c2b687220 */ /* 0x000fe40000410000 */
[----:B------:R-:W-:-:S02]  /*79c0*/  FMUL.FTZ R84, R26, R81 ;  /* 0x000000511a547220 */ /* 0x000fc40000410000 */
[----:B------:R-:W-:Y:S02]  /*79d0*/  FMUL.FTZ R89, R109, UR43 ;  /* 0x0000002b6d597c20 */ /* 0x000fe40008410000 */
[C---:B------:R-:W-:Y:S02]  /*79e0*/  FFMA.FTZ R127, R62.reuse, -R84, R127 ;  /* 0x800000543e7f7223 */ /* 0x040fe4000001007f */
[----:B------:R-:W-:Y:S02]  /*79f0*/  FMUL.FTZ R84, R105, UR43 ;  /* 0x0000002b69547c20 */ /* 0x000fe40008410000 */
[-C--:B------:R-:W-:Y:S02]  /*7a00*/  FMUL.FTZ R62, R62, R105.reuse ;  /* 0x000000693e3e7220 */ /* 0x080fe40000410000 */
[----:B------:R-:W-:Y:S02]  /*7a10*/  FMUL.FTZ R105, R26, R105 ;  /* 0x000000691a697220 */ /* 0x000fe40000410000 */
[----:B------:R-:W-:-:S02]  /*7a20*/  FMUL.FTZ R84, R127, R84 ;  /* 0x000000547f547220 */ /* 0x000fc40000410000 */
[CC--:B------:R-:W-:Y:S02]  /*7a30*/  FMUL.FTZ R124, R81.reuse, R105.reuse ;  /* 0x00000069517c7220 */ /* 0x0c0fe40000410000 */
[----:B------:R-:W-:Y:S01]  /*7a40*/  FFMA.FTZ R81, R81, R62, R84 ;  /* 0x0000003e51517223 */ /* 0x000fe20000010054 */
[----:B------:R-:W-:Y:S01]  /*7a50*/  PRMT R84, RZ, 0x5410, R45 ;  /* 0x00005410ff547816 */ /* 0x000fe2000000002d */
[----:B------:R-:W-:Y:S02]  /*7a60*/  FFMA.FTZ R85, R127, R105, R85 ;  /* 0x000000697f557223 */ /* 0x000fe40000010055 */
[----:B------:R-:W-:Y:S02]  /*7a70*/  FFMA.FTZ R105, R114, R128, R83 ;  /* 0x0000008072697223 */ /* 0x000fe40000010053 */
[----:B------:R-:W-:Y:S02]  /*7a80*/  FMUL.FTZ R86, R25, R84 ;  /* 0x0000005419567220 */ /* 0x000fe40000410000 */
[----:B------:R-:W-:-:S02]  /*7a90*/  FMUL.FTZ R83, R61, R106 ;  /* 0x0000006a3d537220 */ /* 0x000fc40000410000 */
[----:B------:R-:W-:Y:S02]  /*7aa0*/  FFMA.FTZ R128, R61, -R86, R128 ;  /* 0x800000563d807223 */ /* 0x000fe40000010080 */
[----:B------:R-:W-:Y:S02]  /*7ab0*/  FMUL.FTZ R86, R106, UR43 ;  /* 0x0000002b6a567c20 */ /* 0x000fe40008410000 */
[----:B------:R-:W-:Y:S02]  /*7ac0*/  FMUL.FTZ R61, R25, R106 ;  /* 0x0000006a193d7220 */ /* 0x000fe40000410000 */
[C---:B------:R-:W-:Y:S02]  /*7ad0*/  FMUL.FTZ R86, R128.reuse, R86 ;  /* 0x0000005680567220 */ /* 0x040fe40000410000 */
[-C--:B------:R-:W-:Y:S02]  /*7ae0*/  FFMA.FTZ R106, R128, R61.reuse, R85 ;  /* 0x0000003d806a7223 */ /* 0x080fe40000010055 */
[----:B------:R-:W-:-:S02]  /*7af0*/  FMUL.FTZ R61, R84, R61 ;  /* 0x0000003d543d7220 */ /* 0x000fc40000410000 */
[----:B------:R-:W-:Y:S01]  /*7b00*/  FFMA.FTZ R84, R84, R83, R86 ;  /* 0x0000005354547223 */ /* 0x000fe20000010056 */
[----:B------:R-:W-:Y:S01]  /*7b10*/  PRMT R86, RZ, 0x5410, R44 ;  /* 0x00005410ff567816 */ /* 0x000fe2000000002c */
[----:B------:R-:W-:Y:S02]  /*7b20*/  FFMA.FTZ R105, R113, R129, R105 ;  /* 0x0000008171697223 */ /* 0x000fe40000010069 */
[----:B------:R-:W-:Y:S02]  /*7b30*/  FFMA.FTZ R103, R96, R66, R103 ;  /* 0x0000004260677223 */ /* 0x000fe40000010067 */
[----:B------:R-:W-:Y:S02]  /*7b40*/  FMUL.FTZ R85, R24, R86 ;  /* 0x0000005618557220 */ /* 0x000fe40000410000 */
[----:B------:R-:W-:Y:S02]  /*7b50*/  FFMA.FTZ R105, R112, R130, R105 ;  /* 0x0000008270697223 */ /* 0x000fe40000010069 */
[----:B------:R-:W-:-:S02]  /*7b60*/  FFMA.FTZ R129, R60, -R85, R129 ;  /* 0x800000553c817223 */ /* 0x000fc40000010081 */
[-C--:B------:R-:W-:Y:S02]  /*7b70*/  FMUL.FTZ R85, R60, R107.reuse ;  /* 0x0000006b3c557220 */ /* 0x080fe40000410000 */
[----:B------:R-:W-:Y:S02]  /*7b80*/  FMUL.FTZ R60, R24, R107 ;  /* 0x0000006b183c7220 */ /* 0x000fe40000410000 */
[C---:B------:R-:W-:Y:S02]  /*7b90*/  FMUL.FTZ R87, R129.reuse, R87 ;  /* 0x0000005781577220 */ /* 0x040fe40000410000 */
[-C--:B------:R-:W-:Y:S02]  /*7ba0*/  FFMA.FTZ R106, R129, R60.reuse, R106 ;  /* 0x0000003c816a7223 */ /* 0x080fe4000001006a */
[C---:B------:R-:W-:Y:S02]  /*7bb0*/  FMUL.FTZ R60, R86.reuse, R60 ;  /* 0x0000003c563c7220 */ /* 0x040fe40000410000 */
[----:B------:R-:W-:Y:S01]  /*7bc0*/  FFMA.FTZ R86, R86, R85, R87 ;  /* 0x0000005556567223 */ /* 0x000fe20000010057 */
[----:B------:R-:W-:Y:S01]  /*7bd0*/  PRMT R87, RZ, 0x5410, R39 ;  /* 0x00005410ff577816 */ /* 0x000fe20000000027 */
[----:B------:R-:W-:-:S02]  /*7be0*/  FMUL.FTZ R107, R23, R108 ;  /* 0x0000006c176b7220 */ /* 0x000fc40000410000 */
[----:B------:R-:W-:Y:S02]  /*7bf0*/  FFMA.FTZ R105, R19, R131, R105 ;  /* 0x0000008313697223 */ /* 0x000fe40000010069 */
[----:B------:R-:W-:Y:S02]  /*7c00*/  FMUL.FTZ R88, R23, R87 ;  /* 0x0000005717587220 */ /* 0x000fe40000410000 */
[----:B------:R-:W-:Y:S02]  /*7c10*/  FFMA.FTZ R105, R18, R132, R105 ;  /* 0x0000008412697223 */ /* 0x000fe40000010069 */
[----:B------:R-:W-:Y:S02]  /*7c20*/  FFMA.FTZ R130, R43, -R88, R130 ;  /* 0x800000582b827223 */ /* 0x000fe40000010082 */
[----:B------:R-:W-:Y:S02]  /*7c30*/  FMUL.FTZ R43, R108, UR43 ;  /* 0x0000002b6c2b7c20 */ /* 0x000fe40008410000 */
[----:B------:R-:W-:-:S02]  /*7c40*/  FFMA.FTZ R106, R130, R107, R106 ;  /* 0x0000006b826a7223 */ /* 0x000fc4000001006a */
[----:B------:R-:W-:Y:S02]  /*7c50*/  FMUL.FTZ R43, R130, R43 ;  /* 0x0000002b822b7220 */ /* 0x000fe40000410000 */
[C---:B------:R-:W-:Y:S02]  /*7c60*/  FMUL.FTZ R107, R87.reuse, R107 ;  /* 0x0000006b576b7220 */ /* 0x040fe40000410000 */
[----:B------:R-:W-:Y:S01]  /*7c70*/  FFMA.FTZ R87, R87, R104, R43 ;  /* 0x0000006857577223 */ /* 0x000fe2000001002b */
[----:B------:R-:W-:Y:S01]  /*7c80*/  PRMT R43, RZ, 0x5410, R38 ;  /* 0x00005410ff2b7816 */ /* 0x000fe20000000026 */
[----:B------:R-:W-:Y:S02]  /*7c90*/  FMUL.FTZ R108, R95, UR43 ;  /* 0x0000002b5f6c7c20 */ /* 0x000fe40008410000 */
[----:B------:R-:W-:Y:S02]  /*7ca0*/  FMUL.FTZ R97, R73, R97 ;  /* 0x0000006149617220 */ /* 0x000fe40000410000 */
[----:B------:R-:W-:-:S02]  /*7cb0*/  FMUL.FTZ R88, R22, R43 ;  /* 0x0000002b16587220 */ /* 0x000fc40000410000 */
[----:B------:R-:W-:Y:S02]  /*7cc0*/  FMUL.FTZ R98, R75, R98 ;  /* 0x000000624b627220 */ /* 0x000fe40000410000 */
[C---:B------:R-:W-:Y:S02]  /*7cd0*/  FFMA.FTZ R131, R42.reuse, -R88, R131 ;  /* 0x800000582a837223 */ /* 0x040fe40000010083 */
[----:B------:R-:W-:Y:S02]  /*7ce0*/  FMUL.FTZ R42, R42, R109 ;  /* 0x0000006d2a2a7220 */ /* 0x000fe40000410000 */
[----:B------:R-:W-:Y:S02]  /*7cf0*/  FMUL.FTZ R89, R131, R89 ;  /* 0x0000005983597220 */ /* 0x000fe40000410000 */
[-C--:B------:R-:W-:Y:S02]  /*7d00*/  FFMA.FTZ R143, R22, R42.reuse, R143 ;  /* 0x0000002a168f7223 */ /* 0x080fe4000001008f */
[----:B------:R-:W-:Y:S01]  /*7d10*/  FFMA.FTZ R89, R43, R42, R89 ;  /* 0x0000002a2b597223 */ /* 0x000fe20000010059 */
[----:B------:R-:W-:Y:S01]  /*7d20*/  PRMT R42, RZ, 0x5410, R37 ;  /* 0x00005410ff2a7816 */ /* 0x000fe20000000025 */
[----:B------:R-:W-:-:S02]  /*7d30*/  FMUL.FTZ R88, R67, R90 ;  /* 0x0000005a43587220 */ /* 0x000fc40000410000 */
[----:B------:R-:W-:Y:S02]  /*7d40*/  FMUL.FTZ R90, R90, UR43 ;  /* 0x0000002b5a5a7c20 */ /* 0x000fe40008410000 */
[----:B------:R-:W-:Y:S02]  /*7d50*/  FMUL.FTZ R67, R21, R42 ;  /* 0x0000002a15437220 */ /* 0x000fe40000410000 */
[----:B------:R-:W-:Y:S02]  /*7d60*/  FMUL.FTZ R122, R122, R90 ;  /* 0x0000005a7a7a7220 */ /* 0x000fe40000410000 */
[C---:B------:R-:W-:Y:S02]  /*7d70*/  FFMA.FTZ R132, R41.reuse, -R67, R132 ;  /* 0x8000004329847223 */ /* 0x040fe40000010084 */
[----:B------:R-:W-:Y:S02]  /*7d80*/  FMUL.FTZ R67, R72, UR43 ;  /* 0x0000002b48437c20 */ /* 0x000fe40008410000 */
[----:B------:R-:W-:-:S02]  /*7d90*/  FMUL.FTZ R41, R41, R72 ;  /* 0x0000004829297220 */ /* 0x000fc40000410000 */
[----:B------:R-:W-:Y:S02]  /*7da0*/  FMUL.FTZ R67, R132, R67 ;  /* 0x0000004384437220 */ /* 0x000fe40000410000 */
[-C--:B------:R-:W-:Y:S02]  /*7db0*/  FFMA.FTZ R142, R21, R41.reuse, R142 ;  /* 0x00000029158e7223 */ /* 0x080fe4000001008e */
[----:B------:R-:W-:Y:S02]  /*7dc0*/  FFMA.FTZ R90, R42, R41, R67 ;  /* 0x000000292a5a7223 */ /* 0x000fe40000010043 */
[----:B------:R-:W-:Y:S01]  /*7dd0*/  FMUL.FTZ R41, R96, R102 ;  /* 0x0000006660297220 */ /* 0x000fe20000410000 */
[----:B------:R-:W-:Y:S01]  /*7de0*/  PRMT R102, RZ, 0x5410, R36 ;  /* 0x00005410ff667816 */ /* 0x000fe20000000024 */
[----:B------:R-:W-:Y:S02]  /*7df0*/  FMUL.FTZ R96, R40, R95 ;  /* 0x0000005f28607220 */ /* 0x000fe40000410000 */
[----:B------:R-:W-:-:S02]  /*7e00*/  FMUL.FTZ R99, R76, R99 ;  /* 0x000000634c637220 */ /* 0x000fc40000410000 */
[C---:B------:R-:W-:Y:S02]  /*7e10*/  FMUL.FTZ R67, R20.reuse, R102 ;  /* 0x0000006614437220 */ /* 0x040fe40000410000 */
[----:B------:R-:W-:Y:S02]  /*7e20*/  FFMA.FTZ R140, R20, R96, R140 ;  /* 0x00000060148c7223 */ /* 0x000fe4000001008c */
[----:B------:R-:W-:Y:S02]  /*7e30*/  FFMA.FTZ R67, R40, -R67, R133 ;  /* 0x8000004328437223 */ /* 0x000fe40000010085 */
[----:B------:R-:W-:Y:S02]  /*7e40*/  FMUL.FTZ R40, R20, R95 ;  /* 0x0000005f14287220 */ /* 0x000fe40000410000 */
[C---:B------:R-:W-:Y:S02]  /*7e50*/  FMUL.FTZ R108, R67.reuse, R108 ;  /* 0x0000006c436c7220 */ /* 0x040fe40000410000 */
[----:B------:R-:W-:-:S02]  /*7e60*/  FMUL.FTZ R95, R67, R40 ;  /* 0x00000028435f7220 */ /* 0x000fc40000410000 */
[----:B------:R-:W-:Y:S02]  /*7e70*/  IMAD.SHL.U32 R67, R57, 0x10, RZ ;  /* 0x0000001039437824 */ /* 0x000fe400078e00ff */
[C---:B------:R-:W-:Y:S02]  /*7e80*/  FFMA.FTZ R96, R102.reuse, R96, R108 ;  /* 0x0000006066607223 */ /* 0x040fe4000001006c */
[----:B------:R-:W-:Y:S01]  /*7e90*/  FMUL.FTZ R102, R102, R40 ;  /* 0x0000002866667220 */ /* 0x000fe20000410000 */
[----:B------:R-:W-:Y:S01]  /*7ea0*/  IADD3 R40, R67, 0x1, RZ ;  /* 0x0000000143287810 */ /* 0x000fe20007ffe0ff */
[----:B------:R-:W-:Y:S01]  /*7eb0*/  FMUL.FTZ R100, R77, R100 ;  /* 0x000000644d647220 */ /* 0x000fe20000410000 */
[----:B------:R-:W-:Y:S01]  /*7ec0*/  LEA.HI.SX32 R108, R67, R67, 0x1b ;  /* 0x00000043436c7211 */ /* 0x000fe200078fdaff */
[----:B------:R-:W-:Y:S01]  /*7ed0*/  FMUL.FTZ R101, R82, R101 ;  /* 0x0000006552657220 */ /* 0x000fe20000410000 */
[----:B------:R-:W-:Y:S01]  /*7ee0*/  LEA.HI.SX32 R40, R40, R67, 0x1b ;  /* 0x0000004328287211 */ /* 0x000fe200078fdaff */
[----:B------:R-:W-:-:S02]  /*7ef0*/  FMUL.FTZ R109, R22, R109 ;  /* 0x0000006d166d7220 */ /* 0x000fc40000410000 */
[----:B------:R0:W-:Y:S01]  /*7f00*/  STS [R108.X4+0x1090], R97 ;  /* 0x001090616c007388 */ /* 0x0001e20000004800 */
[----:B------:R-:W-:Y:S02]  /*7f10*/  FFMA.FTZ R122, R82, R88, R122 ;  /* 0x00000058527a7223 */ /* 0x000fe4000001007a */
[----:B------:R-:W-:Y:S01]  /*7f20*/  FMUL.FTZ R68, R68, R91 ;  /* 0x0000005b44447220 */ /* 0x000fe20000410000 */
[----:B------:R1:W-:Y:S01]  /*7f30*/  STS [R40.X4+0x1094], R98 ;  /* 0x0010946228007388 */ /* 0x0003e20000004800 */
[----:B------:R-:W-:Y:S02]  /*7f40*/  FFMA.FTZ R106, R131, R109, R106 ;  /* 0x0000006d836a7223 */ /* 0x000fe4000001006a */
[----:B------:R-:W-:Y:S02]  /*7f50*/  FMUL.FTZ R91, R91, UR43 ;  /* 0x0000002b5b5b7c20 */ /* 0x000fe40008410000 */
[----:B------:R-:W-:Y:S02]  /*7f60*/  FMUL.FTZ R82, R92, UR43 ;  /* 0x0000002b5c527c20 */ /* 0x000fe40008410000 */
[----:B0-----:R-:W-:Y:S01]  /*7f70*/  IMAD.U32 R97, RZ, RZ, UR27 ;  /* 0x0000001bff617e24 */ /* 0x001fe2000f8e00ff */
[----:B-1----:R-:W-:Y:S01]  /*7f80*/  IADD3 R40, R67, 0x2, RZ ;  /* 0x0000000243287810 */ /* 0x002fe20007ffe0ff */
[----:B------:R-:W-:-:S03]  /*7f90*/  FMUL.FTZ R98, R93, UR43 ;  /* 0x0000002b5d627c20 */ /* 0x000fc60008410000 */
[----:B------:R-:W-:-:S05]  /*7fa0*/  LEA.HI.SX32 R40, R40, R67, 0x1b ;  /* 0x0000004328287211 */ /* 0x000fca00078fdaff */
[----:B------:R0:W-:Y:S02]  /*7fb0*/  STS [R40.X4+0x1098], R99 ;  /* 0x0010986328007388 */ /* 0x0001e40000004800 */
[----:B0-----:R-:W-:Y:S01]  /*7fc0*/  IADD3 R40, R67, 0x3, RZ ;  /* 0x0000000343287810 */ /* 0x001fe20007ffe0ff */
[----:B------:R-:W-:-:S03]  /*7fd0*/  FMUL.FTZ R99, R43, R109 ;  /* 0x0000006d2b637220 */ /* 0x000fc60000410000 */
[----:B------:R-:W-:-:S05]  /*7fe0*/  LEA.HI.SX32 R40, R40, R67, 0x1b ;  /* 0x0000004328287211 */ /* 0x000fca00078fdaff */
[----:B------:R0:W-:Y:S04]  /*7ff0*/  STS [R40.X4+0x109c], R100 ;  /* 0x00109c6428007388 */ /* 0x0001e80000004800 */
[----:B------:R1:W-:Y:S04]  /*8000*/  STS [R108.X4+0x10a4], R41 ;  /* 0x0010a4296c007388 */ /* 0x0003e80000004800 */
[----:B------:R-:W-:Y:S01]  /*8010*/  STS [R108.X4+0x10b8], R61 ;  /* 0x0010b83d6c007388 */ /* 0x000fe20000004800 */
[----:B0-----:R-:W-:-:S03]  /*8020*/  IMAD.MOV.U32 R40, RZ, RZ, R57 ;  /* 0x000000ffff287224 */ /* 0x001fc600078e0039 */
[----:B------:R0:W-:Y:S01]  /*8030*/  STS [R108.X4+0x10bc], R60 ;  /* 0x0010bc3c6c007388 */ /* 0x0001e20000004800 */
[----:B-1----:R-:W-:-:S03]  /*8040*/  HFMA2.MMA R41, -RZ, RZ, 0, 0 ;  /* 0x00000000ff297435 */ /* 0x002fc600000001ff */
[----:B------:R1:W-:Y:S04]  /*8050*/  STS [R108.X4+0x10a0], R101 ;  /* 0x0010a0656c007388 */ /* 0x0003e80000004800 */
[----:B------:R-:W-:Y:S03]  /*8060*/  STS [R108.X4+0x10a8], R110 ;  /* 0x0010a86e6c007388 */ /* 0x000fe60000004800 */
[----:B------:R-:W-:Y:S01]  /*8070*/  IMAD.WIDE.U32 R40, R97, c[0x0][0x298], R40 ;  /* 0x0000a60061287a25 */ /* 0x000fe200078e0028 */
[----:B------:R-:W-:Y:S03]  /*8080*/  STS [R108.X4+0x10ac], R111 ;  /* 0x0010ac6f6c007388 */ /* 0x000fe60000004800 */
[----:B------:R-:W-:Y:S01]  /*8090*/  IMAD.U32 R97, RZ, RZ, UR25 ;  /* 0x00000019ff617e24 */ /* 0x000fe2000f8e00ff */
[----:B------:R-:W-:Y:S01]  /*80a0*/  IADD3 R41, R41, UR36, RZ ;  /* 0x0000002429297c10 */ /* 0x000fe2000fffe0ff */
[----:B------:R-:W-:Y:S01]  /*80b0*/  ULDC.64 UR36, c[0x0][0x2a0] ;  /* 0x0000a80000247ab9 */ /* 0x000fe20000000a00 */
[----:B------:R-:W-:Y:S01]  /*80c0*/  STS [R108.X4+0x10b0], R123 ;  /* 0x0010b07b6c007388 */ /* 0x000fe20000004800 */
[----:B------:R-:W-:-:S02]  /*80d0*/  UIMAD UR36, UR24, UR36, URZ ;  /* 0x00000024182472a4 */ /* 0x000fc4000f8e023f */
[----:B0-----:R-:W-:Y:S01]  /*80e0*/  IMAD.WIDE.U32 R60, R97, c[0x0][0x2a0], R40 ;  /* 0x0000a800613c7a25 */ /* 0x001fe200078e0028 */
[----:B------:R-:W-:Y:S01]  /*80f0*/  STS [R108.X4+0x10b4], R124 ;  /* 0x0010b47c6c007388 */ /* 0x000fe20000004800 */
[----:B------:R-:W-:Y:S02]  /*8100*/  UIMAD UR36, UR25, UR37, UR36 ;  /* 0x00000025192472a4 */ /* 0x000fe4000f8e0224 */
[----:B------:R-:W-:Y:S01]  /*8110*/  FMUL.FTZ R97, R21, R72 ;  /* 0x0000004815617220 */ /* 0x000fe20000410000 */
[----:B------:R-:W-:Y:S01]  /*8120*/  LEA R40, P1, R60, c[0x0][0x318], 0x2 ;  /* 0x0000c6003c287a11 */ /* 0x000fe200078210ff */
[----:B------:R-:W-:Y:S01]  /*8130*/  IMAD.U32 R72, RZ, RZ, UR14 ;  /* 0x0000000eff487e24 */ /* 0x000fe2000f8e00ff */
[----:B------:R-:W-:Y:S01]  /*8140*/  STS [R108.X4+0x10c0], R107 ;  /* 0x0010c06b6c007388 */ /* 0x000fe20000004800 */
[----:B-1----:R-:W-:Y:S01]  /*8150*/  FMUL.FTZ R101, R42, R97 ;  /* 0x000000612a657220 */ /* 0x002fe20000410000 */
[----:B------:R-:W-:Y:S02]  /*8160*/  IADD3 R43, R61, UR36, RZ ;  /* 0x000000243d2b7c10 */ /* 0x000fe4000fffe0ff */
[----:B------:R-:W-:Y:S01]  /*8170*/  IADD3 R42, P0, R60, UR14, RZ ;  /* 0x0000000e3c2a7c10 */ /* 0x000fe2000ff1e0ff */
[----:B------:R0:W-:Y:S01]  /*8180*/  STS [R108.X4+0x10c4], R99 ;  /* 0x0010c4636c007388 */ /* 0x0001e20000004800 */
[----:B------:R-:W-:-:S02]  /*8190*/  IADD3 R72, -R72, c[0x0][0x168], -R57 ;  /* 0x00005a0048487a10 */ /* 0x000fc40007ffe939 */
[----:B------:R-:W-:Y:S01]  /*81a0*/  LEA.HI.X R41, R60, c[0x0][0x31c], R43, 0x2, P1 ;  /* 0x0000c7003c297a11 */ /* 0x000fe200008f142b */
[----:B------:R1:W-:Y:S01]  /*81b0*/  STS [R108.X4+0x10c8], R101 ;  /* 0x0010c8656c007388 */ /* 0x0003e20000004800 */
[----:B------:R-:W-:Y:S02]  /*81c0*/  IADD3.X R43, R43, UR13, RZ, P0, !PT ;  /* 0x0000000d2b2b7c10 */ /* 0x000fe400087fe4ff */
[----:B------:R-:W-:Y:S01]  /*81d0*/  ISETP.GE.AND P0, PT, R72, 0x1, PT ;  /* 0x000000014800780c */ /* 0x000fe20003f06270 */
[----:B------:R1:W-:Y:S01]  /*81e0*/  STS [R108.X4+0x10cc], R102 ;  /* 0x0010cc666c007388 */ /* 0x0003e20000004800 */
[----:B0-----:R-:W-:-:S03]  /*81f0*/  FMUL.FTZ R99, R94, UR43 ;  /* 0x0000002b5e637c20 */ /* 0x001fc60008410000 */
[----:B------:R-:W-:Y:S08]  /*8200*/  BAR.SYNC.DEFER_BLOCKING 0x0 ;  /* 0x0000000000007b1d */ /* 0x000ff00000010000 */
[----:B------:R-:W-:Y:S05]  /*8210*/  @!P0 BRA `(.L_x_650) ;  /* 0x000000b000008947 */ /* 0x000fea0003800000 */
[----:B-1----:R-:W-:Y:S01]  /*8220*/  ULDC.64 UR36, c[0x0][0x2b0] ;  /* 0x0000ac0000247ab9 */ /* 0x002fe20000000a00 */
[----:B------:R-:W-:Y:S01]  /*8230*/  IMAD.U32 R61, RZ, RZ, UR6 ;  /* 0x00000006ff3d7e24 */ /* 0x000fe2000f8e00ff */
[----:B------:R-:W-:-:S03]  /*8240*/  UIMAD UR36, UR42, UR36, URZ ;  /* 0x000000242a2472a4 */ /* 0x000fc6000f8e023f */
[----:B------:R-:W-:Y:S01]  /*8250*/  IMAD.WIDE.U32 R42, R61, c[0x0][0x2b0], R42 ;  /* 0x0000ac003d2a7a25 */ /* 0x000fe200078e002a */
[----:B------:R-:W-:-:S04]  /*8260*/  UIMAD UR36, UR6, UR37, UR36 ;  /* 0x00000025062472a4 */ /* 0x000fc8000f8e0224 */
[----:B------:R-:W-:Y:S02]  /*8270*/  LEA R60, P0, R42, c[0x0][0x318], 0x2 ;  /* 0x0000c6002a3c7a11 */ /* 0x000fe400078010ff */
[----:B------:R-:W-:-:S04]  /*8280*/  IADD3 R43, R43, UR36, RZ ;  /* 0x000000242b2b7c10 */ /* 0x000fc8000fffe0ff */
[----:B------:R-:W-:Y:S02]  /*8290*/  LEA.HI.X R61, R42, c[0x0][0x31c], R43, 0x2, P0 ;  /* 0x0000c7002a3d7a11 */ /* 0x000fe400000f142b */
[----:B------:R-:W-:-:S05]  /*82a0*/  LEA.HI.SX32 R42, R57, R57, 0x1b ;  /* 0x00000039392a7211 */ /* 0x000fca00078fdaff */
[----:B------:R-:W0:Y:S04]  /*82b0*/  LDS R43, [R42.X4+0x1090] ;  /* 0x001090002a2b7984 */ /* 0x000e280000004800 */
[----:B0-----:R0:W-:Y:S02]  /*82c0*/  RED.E.ADD.F32.FTZ.RN.STRONG.GPU [R60.64], R43 ;  /* 0x0000002b3c00798e */ /* 0x0011e4000c10e79c */
.L_x_650:
[----:B-1----:R-:W-:Y:S05]  /*82d0*/  BSYNC B0 ;  /* 0x0000000000007941 */ /* 0x002fea0003800000 */
.L_x_649:
[----:B------:R-:W-:Y:S01]  /*82e0*/  ULDC UR39, c[0x0][0x174] ;  /* 0x00005d0000277ab9 */ /* 0x000fe20000000800 */
[----:B0-----:R-:W-:Y:S01]  /*82f0*/  MOV R43, UR12 ;  /* 0x0000000c002b7c02 */ /* 0x001fe20008000f00 */
[----:B------:R-:W-:Y:S01]  /*8300*/  UIADD3 UR39, UR7, -UR39, URZ ;  /* 0x8000002707277290 */ /* 0x000fe2000fffe03f */
[----:B------:R-:W-:Y:S01]  /*8310*/  IMAD.U32 R61, RZ, RZ, UR12 ;  /* 0x0000000cff3d7e24 */ /* 0x000fe2000f8e00ff */
[----:B------:R-:W-:Y:S01]  /*8320*/  USHF.L.U32 UR42, UR5, 0x2, URZ ;  /* 0x00000002052a7899 */ /* 0x000fe2000800063f */
[----:B------:R-:W-:Y:S01]  /*8330*/  LEA R42, P0, R43, R40, 0x2 ;  /* 0x000000282b2a7211 */ /* 0x000fe200078010ff */
[----:B------:R-:W-:Y:S01]  /*8340*/  UIMAD UR39, UR39, -0x800, URZ ;  /* 0xfffff800272778a4 */ /* 0x000fe2000f8e023f */
[----:B------:R-:W-:Y:S01]  /*8350*/  IMAD.U32 R43, RZ, RZ, UR11 ;  /* 0x0000000bff2b7e24 */ /* 0x000fe2000f8e00ff */
[----:B------:R-:W-:Y:S01]  /*8360*/  USHF.L.U64.HI UR38, UR5, 0x2, UR4 ;  /* 0x0000000205267899 */ /* 0x000fe20008010204 */
[----:B------:R-:W-:Y:S01]  /*8370*/  FMUL.FTZ R60, R17, R133 ;  /* 0x00000085113c7220 */ /* 0x000fe20000410000 */
[----:B------:R-:W-:Y:S01]  /*8380*/  ULDC.64 UR36, c[0x0][0x2b0] ;  /* 0x0000ac0000247ab9 */ /* 0x000fe20000000a00 */
[----:B------:R-:W-:Y:S01]  /*8390*/  FFMA.FTZ R106, R132, R97, R106 ;  /* 0x00000061846a7223 */ /* 0x000fe2000001006a */
[----:B------:R-:W-:Y:S01]  /*83a0*/  LEA.HI.X R43, R61, R41, R43, 0x2, P0 ;  /* 0x000000293d2b7211 */ /* 0x000fe200000f142b */
[----:B------:R-:W-:Y:S01]  /*83b0*/  FADD.FTZ R61, R105, R60 ;  /* 0x0000003c693d7221 */ /* 0x000fe20000010000 */
[----:B------:R-:W-:Y:S01]  /*83c0*/  MOV R97, UR39 ;  /* 0x0000002700617c02 */ /* 0x000fe20008000f00 */
[----:B------:R-:W-:Y:S01]  /*83d0*/  UIMAD UR36, UR38, UR36, URZ ;  /* 0x00000024262472a4 */ /* 0x000fe2000f8e023f */
[----:B------:R-:W-:Y:S01]  /*83e0*/  IADD3 R60, R57, 0x80, RZ ;  /* 0x00000080393c7810 */ /* 0x000fe20007ffe0ff */
[----:B------:R-:W-:Y:S01]  /*83f0*/  IMAD.U32 R101, RZ, RZ, UR42 ;  /* 0x0000002aff657e24 */ /* 0x000fe2000f8e00ff */
[----:B------:R-:W-:Y:S01]  /*8400*/  ISETP.GE.AND P0, PT, R72, 0x81, PT ;  /* 0x000000814800780c */ /* 0x000fe20003f06270 */
[----:B------:R-:W-:Y:S01]  /*8410*/  IMAD.WIDE R40, R97, 0x4, R40 ;  /* 0x0000000461287825 */ /* 0x000fe200078e0228 */
[----:B------:R-:W-:Y:S01]  /*8420*/  LEA.HI.SX32 R97, R60, R57, 0x1b ;  /* 0x000000393c617211 */ /* 0x000fe200078fdaff */
[----:B------:R-:W-:Y:S01]  /*8430*/  UIMAD UR36, UR42, UR37, UR36 ;  /* 0x000000252a2472a4 */ /* 0x000fe2000f8e0224 */
[----:B------:R-:W-:Y:S01]  /*8440*/  BSSY B0, `(.L_x_651) ;  /* 0x000000e000007945 */ /* 0x000fe20003800000 */
[----:B------:R-:W-:Y:S01]  /*8450*/  IMAD.WIDE.U32 R42, R101, c[0x0][0x2b0], R42 ;  /* 0x0000ac00652a7a25 */ /* 0x000fe200078e002a */
[----:B------:R-:W-:-:S02]  /*8460*/  IADD3 R100, R57, 0x100, RZ ;  /* 0x0000010039647810 */ /* 0x000fc40007ffe0ff */
[----:B------:R-:W0:Y:S01]  /*8470*/  LDS R97, [R97.X4+0x1290] ;  /* 0x0012900061617984 */ /* 0x000e220000004800 */
[----:B------:R-:W-:Y:S01]  /*8480*/  FADD.FTZ R16, R96, R16 ;  /* 0x0000001060107221 */ /* 0x000fe20000010000 */
[----:B------:R-:W-:Y:S01]  /*8490*/  IADD3 R43, R43, UR36, RZ ;  /* 0x000000242b2b7c10 */ /* 0x000fe2000fffe0ff */
[----:B------:R-:W-:Y:S01]  /*84a0*/  FFMA.FTZ R144, R23, R104, R144 ;  /* 0x0000006817907223 */ /* 0x000fe20000010090 */
[----:B------:R-:W-:Y:S01]  /*84b0*/  IADD3 R96, R57, 0x180, RZ ;  /* 0x0000018039607810 */ /* 0x000fe20007ffe0ff */
[----:B------:R-:W-:Y:S01]  /*84c0*/  FADD.FTZ R60, R106, R95 ;  /* 0x0000005f6a3c7221 */ /* 0x000fe20000010000 */
[----:B------:R-:W-:Y:S05]  /*84d0*/  @!P0 BRA `(.L_x_652) ;  /* 0x0000004000008947 */ /* 0x000fea0003800000 */
[----:B------:R-:W-:-:S04]  /*84e0*/  IMAD.U32 R95, RZ, RZ, UR42 ;  /* 0x0000002aff5f7e24 */ /* 0x000fc8000f8e00ff */
[----:B------:R-:W-:-:S05]  /*84f0*/  IMAD.WIDE.U32 R40, R95, c[0x0][0x2b0], R40 ;  /* 0x0000ac005f287a25 */ /* 0x000fca00078e0028 */
[----:B------:R-:W-:-:S05]  /*8500*/  IADD3 R41, R41, UR36, RZ ;  /* 0x0000002429297c10 */ /* 0x000fca000fffe0ff */
[----:B0-----:R0:W-:Y:S02]  /*8510*/  RED.E.ADD.F32.FTZ.RN.STRONG.GPU [R40.64+-0x1e00], R97 ;  /* 0xffe200612800798e */ /* 0x0011e4000c10e79c */
.L_x_652:
[----:B------:R-:W-:Y:S05]  /*8520*/  BSYNC B0 ;  /* 0x0000000000007941 */ /* 0x000fea0003800000 */
.L_x_651:
        /* <DEDUP_REMOVED lines=14> */
.L_x_654:
[----:B0-----:R-:W-:Y:S05]  /*8610*/  BSYNC B0 ;  /* 0x0000000000007941 */ /* 0x001fea0003800000 */
.L_x_653:
[----:B-1----:R0:W1:Y:S01]  /*8620*/  LDS R41, [R96.X4+0x1690] ;  /* 0x0016900060297984 */ /* 0x0020620000004800 */
[----:B------:R-:W-:Y:S01]  /*8630*/  BSSY B0, `(.L_x_655) ;  /* 0x0000005000007945 */ /* 0x000fe20003800000 */
[----:B------:R-:W-:Y:S02]  /*8640*/  IADD3 R100, R57, 0x280, RZ ;  /* 0x0000028039647810 */ /* 0x000fe40007ffe0ff */
[----:B------:R-:W-:Y:S01]  /*8650*/  LEA.HI.SX32 R40, R40, R57, 0x1b ;  /* 0x0000003928287211 */ /* 0x000fe200078fdaff */
[----:B------:R-:W-:Y:S05]  /*8660*/  @!P0 BRA `(.L_x_656) ;  /* 0x0000001000008947 */ /* 0x000fea0003800000 */
[----:B-1----:R1:W-:Y:S02]  /*8670*/  RED.E.ADD.F32.FTZ.RN.STRONG.GPU [R42.64+-0x1a00], R41 ;  /* 0xffe600292a00798e */ /* 0x0023e4000c10e79c */
.L_x_656:
[----:B------:R-:W-:Y:S05]  /*8680*/  BSYNC B0 ;  /* 0x0000000000007941 */ /* 0x000fea0003800000 */
.L_x_655:
[----:B-1----:R1:W2:Y:S01]  /*8690*/  LDS R41, [R40.X4+0x1890] ;  /* 0x0018900028297984 */ /* 0x0022a20000004800 */
[----:B------:R-:W-:Y:S01]  /*86a0*/  BSSY B0, `(.L_x_657) ;  /* 0x0000005000007945 */ /* 0x000fe20003800000 */
[----:B0-----:R-:W-:-:S02]  /*86b0*/  IADD3 R96, R57, 0x300, RZ ;  /* 0x0000030039607810 */ /* 0x001fc40007ffe0ff */
[----:B------:R-:W-:Y:S01]  /*86c0*/  LEA.HI.SX32 R100, R100, R57, 0x1b ;  /* 0x0000003964647211 */ /* 0x000fe200078fdaff */
[----:B------:R-:W-:Y:S05]  /*86d0*/  @!P1 BRA `(.L_x_658) ;  /* 0x0000001000009947 */ /* 0x000fea0003800000 */
[----:B--2---:R0:W-:Y:S02]  /*86e0*/  RED.E.ADD.F32.FTZ.RN.STRONG.GPU [R42.64+-0x1800], R41 ;  /* 0xffe800292a00798e */ /* 0x0041e4000c10e79c */
.L_x_658:
[----:B------:R-:W-:Y:S05]  /*86f0*/  BSYNC B0 ;  /* 0x0000000000007941 */ /* 0x000fea0003800000 */
.L_x_657:
[----:B0-2---:R0:W2:Y:S01]  /*8700*/  LDS R41, [R100.X4+0x1a90] ;  /* 0x001a900064297984 */ /* 0x0050a20000004800 */
[----:B------:R-:W-:Y:S01]  /*8710*/  BSSY B0, `(.L_x_659) ;  /* 0x0000005000007945 */ /* 0x000fe20003800000 */
[----:B-1----:R-:W-:Y:S02]  /*8720*/  IADD3 R40, R57, 0x380, RZ ;  /* 0x0000038039287810 */ /* 0x002fe40007ffe0ff */
[----:B------:R-:W-:Y:S01]  /*8730*/  LEA.HI.SX32 R96, R96, R57, 0x1b ;  /* 0x0000003960607211 */ /* 0x000fe200078fdaff */
[----:B------:R-:W-:Y:S05]  /*8740*/  @!P2 BRA `(.L_x_660) ;  /* 0x000000100000a947 */ /* 0x000fea0003800000 */
[----:B--2---:R1:W-:Y:S02]  /*8750*/  RED.E.ADD.F32.FTZ.RN.STRONG.GPU [R42.64+-0x1600], R41 ;  /* 0xffea00292a00798e */ /* 0x0043e4000c10e79c */
.L_x_660:
[----:B------:R-:W-:Y:S05]  /*8760*/  BSYNC B0 ;  /* 0x0000000000007941 */ /* 0x000fea0003800000 */
.L_x_659:
[----:B-12---:R1:W2:Y:S01]  /*8770*/  LDS R41, [R96.X4+0x1c90] ;  /* 0x001c900060297984 */ /* 0x0062a20000004800 */
[----:B------:R-:W-:Y:S01]  /*8780*/  BSSY B0, `(.L_x_661) ;  /* 0x0000005000007945 */ /* 0x000fe20003800000 */
[----:B0-----:R-:W-:Y:S02]  /*8790*/  IADD3 R100, R57, 0x400, RZ ;  /* 0x0000040039647810 */ /* 0x001fe40007ffe0ff */
[----:B------:R-:W-:Y:S01]  /*87a0*/  LEA.HI.SX32 R40, R40, R57, 0x1b ;  /* 0x0000003928287211 */ /* 0x000fe200078fdaff */
[----:B------:R-:W-:Y:S05]  /*87b0*/  @!P3 BRA `(.L_x_662) ;  /* 0x000000100000b947 */ /* 0x000fea0003800000 */
[----:B--2---:R0:W-:Y:S02]  /*87c0*/  RED.E.ADD.F32.FTZ.RN.STRONG.GPU [R42.64+-0x1400], R41 ;  /* 0xffec00292a00798e */ /* 0x0041e4000c10e79c */
.L_x_662:
[----:B------:R-:W-:Y:S05]  /*87d0*/  BSYNC B0 ;  /* 0x0000000000007941 */ /* 0x000fea0003800000 */
.L_x_661:
[----:B0-2---:R0:W2:Y:S01]  /*87e0*/  LDS R41, [R40.X4+0x1e90] ;  /* 0x001e900028297984 */ /* 0x0050a20000004800 */
[----:B------:R-:W-:Y:S01]  /*87f0*/  BSSY B0, `(.L_x_663) ;  /* 0x0000004000007945 */ /* 0x000fe20003800000 */
[----:B------:R-:W-:Y:S01]  /*8800*/  LEA.HI.SX32 R100, R100, R57, 0x1b ;  /* 0x0000003964647211 */ /* 0x000fe200078fdaff */
[----:B------:R-:W-:Y:S05]  /*8810*/  @!P4 BRA `(.L_x_664) ;  /* 0x000000100000c947 */ /* 0x000fea0003800000 */
[----:B--2---:R2:W-:Y:S02]  /*8820*/  RED.E.ADD.F32.FTZ.RN.STRONG.GPU [R42.64+-0x1200], R41 ;  /* 0xffee00292a00798e */ /* 0x0045e4000c10e79c */
.L_x_664:
[----:B------:R-:W-:Y:S05]  /*8830*/  BSYNC B0 ;  /* 0x0000000000007941 */ /* 0x000fea0003800000 */
.L_x_663:
[----:B--2---:R2:W3:Y:S01]  /*8840*/  LDS R41, [R100.X4+0x2090] ;  /* 0x0020900064297984 */ /* 0x0044e20000004800 */
[----:B------:R-:W-:Y:S01]  /*8850*/  BSSY B0, `(.L_x_665) ;  /* 0x0000005000007945 */ /* 0x000fe20003800000 */
[----:B0-----:R-:W-:-:S02]  /*8860*/  IADD3 R40, R57, 0x480, RZ ;  /* 0x0000048039287810 */ /* 0x001fc40007ffe0ff */
[----:B-1----:R-:W-:Y:S01]  /*8870*/  IADD3 R96, R57, 0x500, RZ ;  /* 0x0000050039607810 */ /* 0x002fe20007ffe0ff */
[----:B------:R-:W-:Y:S05]  /*8880*/  @!P5 BRA `(.L_x_666) ;  /* 0x000000100000d947 */ /* 0x000fea0003800000 */
[----:B---3--:R0:W-:Y:S02]  /*8890*/  RED.E.ADD.F32.FTZ.RN.STRONG.GPU [R42.64+-0x1000], R41 ;  /* 0xfff000292a00798e */ /* 0x0081e4000c10e79c */
.L_x_666:
[----:B------:R-:W-:Y:S05]  /*88a0*/  BSYNC B0 ;  /* 0x0000000000007941 */ /* 0x000fea0003800000 */
.L_x_665:
        /* <DEDUP_REMOVED lines=14> */
.L_x_668:
[----:B0-----:R-:W-:Y:S05]  /*8990*/  BSYNC B0 ;  /* 0x0000000000007941 */ /* 0x001fea0003800000 */
.L_x_667:
[----:B-1----:R0:W1:Y:S01]  /*89a0*/  LDS R41, [R96.X4+0x2490] ;  /* 0x0024900060297984 */ /* 0x0020620000004800 */
[----:B------:R-:W-:Y:S01]  /*89b0*/  BSSY B0, `(.L_x_669) ;  /* 0x0000005000007945 */ /* 0x000fe20003800000 */
[----:B------:R-:W-:Y:S02]  /*89c0*/  IADD3 R40, R57, 0x600, RZ ;  /* 0x0000060039287810 */ /* 0x000fe40007ffe0ff */
[----:B------:R-:W-:Y:S01]  /*89d0*/  LEA.HI.SX32 R100, R100, R57, 0x1b ;  /* 0x0000003964647211 */ /* 0x000fe200078fdaff */
[----:B------:R-:W-:Y:S05]  /*89e0*/  @!P0 BRA `(.L_x_670) ;  /* 0x0000001000008947 */ /* 0x000fea0003800000 */
[----:B-1----:R1:W-:Y:S02]  /*89f0*/  RED.E.ADD.F32.FTZ.RN.STRONG.GPU [R42.64+-0xc00], R41 ;  /* 0xfff400292a00798e */ /* 0x0023e4000c10e79c */
.L_x_670:
[----:B------:R-:W-:Y:S05]  /*8a00*/  BSYNC B0 ;  /* 0x0000000000007941 */ /* 0x000fea0003800000 */
.L_x_669:
[----:B-1----:R1:W2:Y:S01]  /*8a10*/  LDS R41, [R100.X4+0x2690] ;  /* 0x0026900064297984 */ /* 0x0022a20000004800 */
[----:B------:R-:W-:Y:S01]  /*8a20*/  BSSY B0, `(.L_x_671) ;  /* 0x0000005000007945 */ /* 0x000fe20003800000 */
[----:B------:R-:W-:-:S02]  /*8a30*/  IADD3 R72, R57, 0x680, RZ ;  /* 0x0000068039487810 */ /* 0x000fc40007ffe0ff */
[----:B------:R-:W-:Y:S01]  /*8a40*/  LEA.HI.SX32 R40, R40, R57, 0x1b ;  /* 0x0000003928287211 */ /* 0x000fe200078fdaff */
[----:B------:R-:W-:Y:S05]  /*8a50*/  @!P1 BRA `(.L_x_672) ;  /* 0x0000001000009947 */ /* 0x000fea0003800000 */
[----:B--2---:R2:W-:Y:S02]  /*8a60*/  RED.E.ADD.F32.FTZ.RN.STRONG.GPU [R42.64+-0xa00], R41 ;  /* 0xfff600292a00798e */ /* 0x0045e4000c10e79c */
.L_x_672:
[----:B------:R-:W-:Y:S05]  /*8a70*/  BSYNC B0 ;  /* 0x0000000000007941 */ /* 0x000fea0003800000 */
.L_x_671:
[----:B--2---:R2:W3:Y:S01]  /*8a80*/  LDS R41, [R40.X4+0x2890] ;  /* 0x0028900028297984 */ /* 0x0044e20000004800 */
[----:B------:R-:W-:Y:S01]  /*8a90*/  BSSY B0, `(.L_x_673) ;  /* 0x0000005000007945 */ /* 0x000fe20003800000 */
[----:B0-----:R-:W-:Y:S02]  /*8aa0*/  IADD3 R96, R57, 0x700, RZ ;  /* 0x0000070039607810 */ /* 0x001fe40007ffe0ff */
[----:B------:R-:W-:Y:S01]  /*8ab0*/  LEA.HI.SX32 R72, R72, R57, 0x1b ;  /* 0x0000003948487211 */ /* 0x000fe200078fdaff */
[----:B------:R-:W-:Y:S05]  /*8ac0*/  @!P2 BRA `(.L_x_674) ;  /* 0x000000100000a947 */ /* 0x000fea0003800000 */
[----:B---3--:R0:W-:Y:S02]  /*8ad0*/  RED.E.ADD.F32.FTZ.RN.STRONG.GPU [R42.64+-0x800], R41 ;  /* 0xfff800292a00798e */ /* 0x0081e4000c10e79c */
.L_x_674:
[----:B------:R-:W-:Y:S05]  /*8ae0*/  BSYNC B0 ;  /* 0x0000000000007941 */ /* 0x000fea0003800000 */
.L_x_673:
[----:B0--3--:R0:W3:Y:S01]  /*8af0*/  LDS R41, [R72.X4+0x2a90] ;  /* 0x002a900048297984 */ /* 0x0090e20000004800 */
[----:B------:R-:W-:Y:S01]  /*8b00*/  BSSY B0, `(.L_x_675) ;  /* 0x0000005000007945 */ /* 0x000fe20003800000 */
[----:B--2---:R-:W-:Y:S02]  /*8b10*/  IADD3 R40, R57, 0x780, RZ ;  /* 0x0000078039287810 */ /* 0x004fe40007ffe0ff */
[----:B------:R-:W-:Y:S01]  /*8b20*/  LEA.HI.SX32 R96, R96, R57, 0x1b ;  /* 0x0000003960607211 */ /* 0x000fe200078fdaff */
[----:B------:R-:W-:Y:S05]  /*8b30*/  @!P3 BRA `(.L_x_676) ;  /* 0x000000100000b947 */ /* 0x000fea0003800000 */
[----:B---3--:R2:W-:Y:S02]  /*8b40*/  RED.E.ADD.F32.FTZ.RN.STRONG.GPU [R42.64+-0x600], R41 ;  /* 0xfffa00292a00798e */ /* 0x0085e4000c10e79c */
.L_x_676:
[----:B------:R-:W-:Y:S05]  /*8b50*/  BSYNC B0 ;  /* 0x0000000000007941 */ /* 0x000fea0003800000 */
.L_x_675:
[----:B--23--:R2:W3:Y:S01]  /*8b60*/  LDS R41, [R96.X4+0x2c90] ;  /* 0x002c900060297984 */ /* 0x00c4e20000004800 */
[----:B------:R-:W-:Y:S01]  /*8b70*/  BSSY B0, `(.L_x_677) ;  /* 0x0000004000007945 */ /* 0x000fe20003800000 */
[----:B------:R-:W-:Y:S01]  /*8b80*/  LEA.HI.SX32 R40, R40, R57, 0x1b ;  /* 0x0000003928287211 */ /* 0x000fe200078fdaff */
[----:B------:R-:W-:Y:S05]  /*8b90*/  @!P4 BRA `(.L_x_678) ;  /* 0x000000100000c947 */ /* 0x000fea0003800000 */
[----:B---3--:R3:W-:Y:S02]  /*8ba0*/  RED.E.ADD.F32.FTZ.RN.STRONG.GPU [R42.64+-0x400], R41 ;  /* 0xfffc00292a00798e */ /* 0x0087e4000c10e79c */
.L_x_678:
[----:B------:R-:W-:Y:S05]  /*8bb0*/  BSYNC B0 ;  /* 0x0000000000007941 */ /* 0x000fea0003800000 */
.L_x_677:
[----:B---3--:R3:W4:Y:S01]  /*8bc0*/  LDS R41, [R40.X4+0x2e90] ;  /* 0x002e900028297984 */ /* 0x0087220000004800 */
[----:B------:R-:W-:Y:S01]  /*8bd0*/  BSSY B0, `(.L_x_679) ;  /* 0x0000003000007945 */ /* 0x000fe20003800000 */
[----:B------:R-:W-:Y:S05]  /*8be0*/  @!P5 BRA `(.L_x_680) ;  /* 0x000000100000d947 */ /* 0x000fea0003800000 */
[----:B----4-:R4:W-:Y:S02]  /*8bf0*/  RED.E.ADD.F32.FTZ.RN.STRONG.GPU [R42.64+-0x200], R41 ;  /* 0xfffe00292a00798e */ /* 0x0109e4000c10e79c */
.L_x_680:
[----:B------:R-:W-:Y:S05]  /*8c00*/  BSYNC B0 ;  /* 0x0000000000007941 */ /* 0x000fea0003800000 */
.L_x_679:
[----:B----4-:R-:W4:Y:S01]  /*8c10*/  S2R R42, SR_LANEID ;  /* 0x00000000002a7919 */ /* 0x010f220000000000 */
[----:B------:R-:W-:Y:S01]  /*8c20*/  ISETP.NE.AND P2, PT, R57, RZ, PT ;  /* 0x000000ff3900720c */ /* 0x000fe20003f45270 */
[----:B------:R-:W-:Y:S01]  /*8c30*/  FMUL.FTZ R69, R69, R92 ;  /* 0x0000005c45457220 */ /* 0x000fe20000410000 */
[----:B------:R-:W-:Y:S01]  /*8c40*/  BSSY B0, `(.L_x_681) ;  /* 0x0000058000007945 */ /* 0x000fe20003800000 */
[----:B------:R-:W0:Y:S01]  /*8c50*/  SHFL.DOWN PT, R41, R60, 0x1, 0x1f ;  /* 0x08201f003c297f89 */ /* 0x000e2200000e0000 */
[----:B------:R-:W-:-:S02]  /*8c60*/  FMUL.FTZ R91, R121, R91 ;  /* 0x0000005b795b7220 */ /* 0x000fc40000410000 */
[----:B------:R-:W-:Y:S01]  /*8c70*/  FMUL.FTZ R82, R141, R82 ;  /* 0x000000528d527220 */ /* 0x000fe20000410000 */
[----:B---3--:R-:W3:Y:S01]  /*8c80*/  SHFL.DOWN PT, R40, R61, 0x1, 0x1f ;  /* 0x08201f003d287f89 */ /* 0x008ee200000e0000 */
[----:B------:R-:W-:Y:S02]  /*8c90*/  FMUL.FTZ R70, R70, R93 ;  /* 0x0000005d46467220 */ /* 0x000fe40000410000 */
[----:B------:R-:W-:Y:S02]  /*8ca0*/  FMUL.FTZ R94, R71, R94 ;  /* 0x0000005e475e7220 */ /* 0x000fe40000410000 */
[----:B------:R-:W-:Y:S02]  /*8cb0*/  FMUL.FTZ R98, R137, R98 ;  /* 0x0000006289627220 */ /* 0x000fe40000410000 */
[----:B------:R-:W-:Y:S02]  /*8cc0*/  FMUL.FTZ R99, R74, R99 ;  /* 0x000000634a637220 */ /* 0x000fe40000410000 */
[----:B------:R-:W-:-:S02]  /*8cd0*/  FFMA.FTZ R91, R77, R68, R91 ;  /* 0x000000444d5b7223 */ /* 0x000fc4000001005b */
[----:B------:R-:W-:Y:S02]  /*8ce0*/  FFMA.FTZ R82, R76, R69, R82 ;  /* 0x000000454c527223 */ /* 0x000fe40000010052 */
[----:B------:R-:W-:Y:S02]  /*8cf0*/  FFMA.FTZ R75, R75, R70, R98 ;  /* 0x000000464b4b7223 */ /* 0x000fe40000010062 */
[----:B------:R-:W-:Y:S01]  /*8d00*/  FFMA.FTZ R99, R73, R94, R99 ;  /* 0x0000005e49637223 */ /* 0x000fe20000010063 */
[----:B----4-:R-:W-:Y:S01]  /*8d10*/  ISETP.GT.AND P0, PT, R42, 0x1e, PT ;  /* 0x0000001e2a00780c */ /* 0x010fe20003f04270 */
[----:B------:R-:W-:Y:S01]  /*8d20*/  FADD.FTZ R15, R90, R15 ;  /* 0x0000000f5a0f7221 */ /* 0x000fe20000010000 */
[----:B------:R-:W-:Y:S01]  /*8d30*/  ISETP.NE.AND P1, PT, R42, RZ, PT ;  /* 0x000000ff2a00720c */ /* 0x000fe20003f25270 */
[----:B------:R-:W-:Y:S02]  /*8d40*/  FFMA.FTZ R145, R24, R85, R145 ;  /* 0x0000005518917223 */ /* 0x000fe40000010091 */
[----:B------:R-:W-:-:S02]  /*8d50*/  FADD.FTZ R14, R89, R14 ;  /* 0x0000000e590e7221 */ /* 0x000fc40000010000 */
[----:B------:R-:W-:Y:S02]  /*8d60*/  FFMA.FTZ R146, R25, R83, R146 ;  /* 0x0000005319927223 */ /* 0x000fe40000010092 */
[----:B------:R-:W-:Y:S02]  /*8d70*/  FADD.FTZ R13, R87, R13 ;  /* 0x0000000d570d7221 */ /* 0x000fe40000010000 */
[----:B------:R-:W-:Y:S02]  /*8d80*/  FFMA.FTZ R147, R26, R62, R147 ;  /* 0x0000003e1a937223 */ /* 0x000fe40000010093 */
[----:B0-----:R-:W-:Y:S02]  /*8d90*/  @!P0 FADD.FTZ R60, R60, R41 ;  /* 0x000000293c3c8221 */ /* 0x001fe40000010000 */
[----:B---3--:R-:W-:Y:S01]  /*8da0*/  @!P0 FADD.FTZ R61, R61, R40 ;  /* 0x000000283d3d8221 */ /* 0x008fe20000010000 */
[----:B------:R-:W-:Y:S01]  /*8db0*/  ISETP.GT.AND P0, PT, R42, 0x1d, PT ;  /* 0x0000001d2a00780c */ /* 0x000fe20003f04270 */
[----:B------:R-:W-:Y:S01]  /*8dc0*/  FADD.FTZ R12, R86, R12 ;  /* 0x0000000c560c7221 */ /* 0x000fe20000010000 */
[----:B------:R-:W0:Y:S01]  /*8dd0*/  SHFL.DOWN PT, R41, R60, 0x2, 0x1f ;  /* 0x08401f003c297f89 */ /* 0x000e2200000e0000 */
[----:B------:R-:W-:-:S02]  /*8de0*/  FFMA.FTZ R148, R27, R63, R148 ;  /* 0x0000003f1b947223 */ /* 0x000fc40000010094 */
[----:B------:R-:W-:Y:S01]  /*8df0*/  FADD.FTZ R11, R84, R11 ;  /* 0x0000000b540b7221 */ /* 0x000fe20000010000 */
[----:B------:R-:W3:Y:S01]  /*8e00*/  SHFL.DOWN PT, R40, R61, 0x2, 0x1f ;  /* 0x08401f003d287f89 */ /* 0x000ee200000e0000 */
[----:B------:R-:W-:Y:S02]  /*8e10*/  FFMA.FTZ R149, R28, R64, R149 ;  /* 0x000000401c957223 */ /* 0x000fe40000010095 */
[----:B------:R-:W-:Y:S02]  /*8e20*/  FADD.FTZ R10, R81, R10 ;  /* 0x0000000a510a7221 */ /* 0x000fe40000010000 */
[----:B------:R-:W-:Y:S02]  /*8e30*/  FFMA.FTZ R150, R29, R78, R150 ;  /* 0x0000004e1d967223 */ /* 0x000fe40000010096 */
[----:B------:R-:W-:Y:S02]  /*8e40*/  FADD.FTZ R9, R80, R9 ;  /* 0x0000000950097221 */ /* 0x000fe40000010000 */
[----:B------:R-:W-:-:S02]  /*8e50*/  FFMA.FTZ R151, R30, R66, R151 ;  /* 0x000000421e977223 */ /* 0x000fc40000010097 */
[----:B------:R-:W-:Y:S02]  /*8e60*/  FADD.FTZ R8, R79, R8 ;  /* 0x000000084f087221 */ /* 0x000fe40000010000 */
[----:B------:R-:W-:Y:S02]  /*8e70*/  FFMA.FTZ R152, R31, R88, R152 ;  /* 0x000000581f987223 */ /* 0x000fe40000010098 */
[----:B------:R-:W-:Y:S02]  /*8e80*/  FADD.FTZ R7, R65, R7 ;  /* 0x0000000741077221 */ /* 0x000fe40000010000 */
[----:B------:R-:W-:Y:S02]  /*8e90*/  FADD.FTZ R6, R103, R6 ;  /* 0x0000000667067221 */ /* 0x000fe40000010000 */
[----:B------:R-:W-:Y:S02]  /*8ea0*/  FFMA.FTZ R153, R32, R68, R153 ;  /* 0x0000004420997223 */ /* 0x000fe40000010099 */
[----:B0-----:R-:W-:-:S02]  /*8eb0*/  @!P0 FADD.FTZ R60, R60, R41 ;  /* 0x000000293c3c8221 */ /* 0x001fc40000010000 */
[----:B------:R-:W-:Y:S02]  /*8ec0*/  FADD.FTZ R5, R122, R5 ;  /* 0x000000057a057221 */ /* 0x000fe40000010000 */
[----:B---3--:R-:W-:Y:S01]  /*8ed0*/  @!P0 FADD.FTZ R61, R61, R40 ;  /* 0x000000283d3d8221 */ /* 0x008fe20000010000 */
[----:B------:R-:W0:Y:S01]  /*8ee0*/  SHFL.DOWN PT, R41, R60, 0x4, 0x1f ;  /* 0x08801f003c297f89 */ /* 0x000e2200000e0000 */
[----:B------:R-:W-:Y:S01]  /*8ef0*/  ISETP.GT.AND P0, PT, R42, 0x1b, PT ;  /* 0x0000001b2a00780c */ /* 0x000fe20003f04270 */
[----:B------:R-:W-:Y:S02]  /*8f00*/  FFMA.FTZ R154, R33, R69, R154 ;  /* 0x00000045219a7223 */ /* 0x000fe4000001009a */
[----:B------:R-:W3:Y:S01]  /*8f10*/  SHFL.DOWN PT, R40, R61, 0x4, 0x1f ;  /* 0x08801f003d287f89 */ /* 0x000ee200000e0000 */
[----:B------:R-:W-:Y:S02]  /*8f20*/  FADD.FTZ R4, R91, R4 ;  /* 0x000000045b047221 */ /* 0x000fe40000010000 */
[----:B------:R-:W-:-:S02]  /*8f30*/  FFMA.FTZ R155, R34, R70, R155 ;  /* 0x00000046229b7223 */ /* 0x000fc4000001009b */
[----:B------:R-:W-:Y:S02]  /*8f40*/  FFMA.FTZ R157, R35, R94, R157 ;  /* 0x0000005e239d7223 */ /* 0x000fe4000001009d */
[----:B------:R-:W-:Y:S02]  /*8f50*/  FADD.FTZ R3, R82, R3 ;  /* 0x0000000352037221 */ /* 0x000fe40000010000 */
[----:B------:R-:W-:Y:S02]  /*8f60*/  FADD.FTZ R2, R75, R2 ;  /* 0x000000024b027221 */ /* 0x000fe40000010000 */
[----:B-----5:R-:W-:Y:S02]  /*8f70*/  FADD.FTZ R0, R99, R0 ;  /* 0x0000000063007221 */ /* 0x020fe40000010000 */
[----:B0-----:R-:W-:Y:S02]  /*8f80*/  @!P0 FADD.FTZ R60, R60, R41 ;  /* 0x000000293c3c8221 */ /* 0x001fe40000010000 */
[----:B---3--:R-:W-:-:S03]  /*8f90*/  @!P0 FADD.FTZ R61, R61, R40 ;  /* 0x000000283d3d8221 */ /* 0x008fc60000010000 */
[----:B------:R-:W0:Y:S01]  /*8fa0*/  SHFL.DOWN PT, R41, R60, 0x8, 0x1f ;  /* 0x09001f003c297f89 */ /* 0x000e2200000e0000 */
[----:B------:R-:W-:-:S03]  /*8fb0*/  ISETP.GT.AND P0, PT, R42, 0x17, PT ;  /* 0x000000172a00780c */ /* 0x000fc60003f04270 */
[----:B------:R-:W3:Y:S10]  /*8fc0*/  SHFL.DOWN PT, R40, R61, 0x8, 0x1f ;  /* 0x09001f003d287f89 */ /* 0x000ef400000e0000 */
[----:B0-----:R-:W-:-:S02]  /*8fd0*/  @!P0 FADD.FTZ R60, R60, R41 ;  /* 0x000000293c3c8221 */ /* 0x001fc40000010000 */
[----:B---3--:R-:W-:-:S03]  /*8fe0*/  @!P0 FADD.FTZ R61, R61, R40 ;  /* 0x000000283d3d8221 */ /* 0x008fc60000010000 */
[----:B------:R-:W0:Y:S01]  /*8ff0*/  SHFL.DOWN PT, R41, R60, 0x10, 0x1f ;  /* 0x0a001f003c297f89 */ /* 0x000e2200000e0000 */
[----:B------:R-:W-:Y:S02]  /*9000*/  ISETP.GT.AND P0, PT, R42, 0xf, PT ;  /* 0x0000000f2a00780c */ /* 0x000fe40003f04270 */
[----:B------:R-:W-:Y:S01]  /*9010*/  SHF.R.S32.HI R42, RZ, 0x1f, R57 ;  /* 0x0000001fff2a7819 */ /* 0x000fe20000011439 */
[----:B------:R-:W3:Y:S03]  /*9020*/  SHFL.DOWN PT, R40, R61, 0x10, 0x1f ;  /* 0x0a001f003d287f89 */ /* 0x000ee600000e0000 */
[----:B------:R-:W-:-:S04]  /*9030*/  LEA.HI R42, R42, R57, RZ, 0x5 ;  /* 0x000000392a2a7211 */ /* 0x000fc800078f28ff */
[----:B------:R-:W-:-:S03]  /*9040*/  SHF.R.S32.HI R42, RZ, 0x5, R42 ;  /* 0x00000005ff2a7819 */ /* 0x000fc6000001142a */
[----:B0-----:R-:W-:Y:S02]  /*9050*/  @!P0 FADD.FTZ R60, R60, R41 ;  /* 0x000000293c3c8221 */ /* 0x001fe40000010000 */
[----:B---3--:R-:W-:-:S05]  /*9060*/  @!P0 FADD.FTZ R61, R61, R40 ;  /* 0x000000283d3d8221 */ /* 0x008fca0000010000 */
[----:B------:R0:W-:Y:S04]  /*9070*/  @!P1 STS.64 [R42.X8+0x3198], R60 ;  /* 0x0031983c2a009388 */ /* 0x0001e80000008a00 */
[----:B------:R-:W-:Y:S06]  /*9080*/  BAR.SYNC.DEFER_BLOCKING 0x0 ;  /* 0x0000000000007b1d */ /* 0x000fec0000010000 */
[----:B------:R-:W-:Y:S05]  /*9090*/  @P2 BRA `(.L_x_682) ;  /* 0x0000012000002947 */ /* 0x000fea0003800000 */
[----:B------:R-:W-:Y:S01]  /*90a0*/  ULDC UR36, c[0x0][0x174] ;  /* 0x00005d0000247ab9 */ /* 0x000fe20000000800 */
[----:B0-----:R-:W0:Y:S01]  /*90b0*/  LDS.128 R40, [0x31a0] ;  /* 0x0031a000ff287984 */ /* 0x001e220000000c00 */
[----:B------:R-:W-:-:S02]  /*90c0*/  UISETP.NE.AND UP0, UPT, UR15, UR36, UPT ;  /* 0x000000240f00728c */ /* 0x000fc4000bf05270 */
[----:B------:R-:W-:Y:S01]  /*90d0*/  USHF.L.U32 UR36, UR6, 0x2, URZ ;  /* 0x0000000206247899 */ /* 0x000fe2000800063f */
[----:B------:R-:W3:Y:S03]  /*90e0*/  LDS.64 R62, [0x31b0] ;  /* 0x0031b000ff3e7984 */ /* 0x000ee60000000a00 */
[----:B------:R-:W-:-:S13]  /*90f0*/  PLOP3.LUT P0, PT, PT, PT, UP0, 0x80, 0x0 ;  /* 0x000000000000781c */ /* 0x000fda0003f0f008 */
[----:B------:R-:W4:Y:S04]  /*9100*/  @P0 LDS R66, [UR36+0x51e0] ;  /* 0x0051e024ff420984 */ /* 0x000f280008000800 */
[----:B------:R-:W5:Y:S01]  /*9110*/  @P0 LDS R65, [UR36+0x4de0] ;  /* 0x004de024ff410984 */ /* 0x000f620008000800 */
[----:B0-----:R-:W-:Y:S02]  /*9120*/  FADD.FTZ R64, R61, R41 ;  /* 0x000000293d407221 */ /* 0x001fe40000010000 */
        /* <DEDUP_REMOVED lines=9> */
.L_x_682:
[----:B------:R-:W-:Y:S05]  /*91c0*/  BSYNC B0 ;  /* 0x0000000000007941 */ /* 0x000fea0003800000 */
.L_x_681:
        /* <DEDUP_REMOVED lines=8> */
.L_x_635:
        /* <DEDUP_REMOVED lines=9> */
[----:B------:R0:W5:Y:S01]  /*92e0*/  LDL.64 R62, [R1+0x28] ;  /* 0x00002800013e7983 */ /* 0x0001620000100a00 */
[----:B------:R-:W-:Y:S01]  /*92f0*/  F2FP.BF16.PACK_AB R155, R155, R157 ;  /* 0x0000009d9b9b723e */ /* 0x000fe200000010ff */
[----:B------:R-:W-:Y:S01]  /*9300*/  ULDC UR4, c[0x0][0x168] ;  /* 0x00005a0000047ab9 */ /* 0x000fe20000000800 */
[----:B------:R-:W-:Y:S01]  /*9310*/  F2FP.BF16.PACK_AB R151, R151, R152 ;  /* 0x000000989797723e */ /* 0x000fe200000010ff */
[----:B------:R-:W-:Y:S01]  /*9320*/  BAR.SYNC.DEFER_BLOCKING 0x0 ;  /* 0x0000000000007b1d */ /* 0x000fe20000010000 */
[----:B------:R-:W-:Y:S01]  /*9330*/  F2FP.BF16.PACK_AB R149, R149, R150 ;  /* 0x000000969595723e */ /* 0x000fe200000010ff */
[----:B------:R-:W-:Y:S01]  /*9340*/  UIADD3 UR14, -UR14, UR4, URZ ;  /* 0x000000040e0e7290 */ /* 0x000fe2000fffe13f */
[----:B------:R-:W-:-:S02]  /*9350*/  PRMT R28, R155, 0x7632, R28 ;  /* 0x000076329b1c7816 */ /* 0x000fc4000000001c */
[----:B------:R-:W-:Y:S01]  /*9360*/  PRMT R18, R151, 0x7632, R18 ;  /* 0x0000763297127816 */ /* 0x000fe20000000012 */
[----:B------:R-:W-:Y:S01]  /*9370*/  ULDC.64 UR4, c[0x0][0x2d8] ;  /* 0x0000b60000047ab9 */ /* 0x000fe20000000a00 */
[----:B------:R-:W-:Y:S01]  /*9380*/  PRMT R19, R149, 0x7632, R19 ;  /* 0x0000763295137816 */ /* 0x000fe20000000013 */
[----:B------:R-:W-:Y:S01]  /*9390*/  IMAD.U32 R34, RZ, RZ, UR14 ;  /* 0x0000000eff227e24 */ /* 0x000fe2000f8e00ff */
[----:B------:R-:W-:Y:S01]  /*93a0*/  ISETP.NE.AND P6, PT, R57, RZ, PT ;  /* 0x000000ff3900720c */ /* 0x000fe20003fc5270 */
[----:B------:R-:W-:Y:S01]  /*93b0*/  UIMAD UR6, UR26, UR4, URZ ;  /* 0x000000041a0672a4 */ /* 0x000fe2000f8e023f */
        /* <DEDUP_REMOVED lines=9> */
[----:B------:R-:W-:Y:S01]  /*9450*/  UIMAD.WIDE.U32 UR4, UR27, UR38, URZ ;  /* 0x000000261b0472a5 */ /* 0x000fe2000f8e003f */
[----:B------:R-:W-:Y:S01]  /*9460*/  PRMT R17, R153, 0x7632, R17 ;  /* 0x0000763299117816 */ /* 0x000fe20000000011 */
[----:B------:R-:W-:Y:S01]  /*9470*/  UIMAD UR13, UR27, UR39, UR13 ;  /* 0x000000271b0d72a4 */ /* 0x000fe2000f8e020d */
[----:B------:R-:W-:Y:S01]  /*9480*/  PRMT R20, R143, 0x7632, R20 ;  /* 0x000076328f147816 */ /* 0x000fe20000000014 */
[----:B------:R1:W-:Y:S01]  /*9490*/  STS.U16 [R56+0x2], R28 ;  /* 0x0000021c38007388 */ /* 0x0003e20000000400 */
[----:B------:R-:W-:Y:S01]  /*94a0*/  UIADD3 UR6, UR37, UR10, URZ ;  /* 0x0000000a25067290 */ /* 0x000fe2000fffe03f */
[----:B------:R-:W-:Y:S02]  /*94b0*/  BSSY B0, `(.L_x_684) ;  /* 0x0000037000007945 */ /* 0x000fe40003800000 */
[----:B------:R0:W-:Y:S04]  /*94c0*/  STS.U16 [R56+0xa], R18 ;  /* 0x00000a1238007388 */ /* 0x0001e80000000400 */
[----:B------:R0:W-:Y:S01]  /*94d0*/  STS.U16 [R56+0xe], R19 ;  /* 0x00000e1338007388 */ /* 0x0001e20000000400 */
[----:B-1----:R-:W-:-:S03]  /*94e0*/  PRMT R28, R147, 0x7632, R28 ;  /* 0x00007632931c7816 */ /* 0x002fc6000000001c */
[----:B------:R-:W-:Y:S01]  /*94f0*/  STS.U16 [R56], R155 ;  /* 0x0000009b38007388 */ /* 0x000fe20000000400 */
[----:B0-----:R-:W-:-:S03]  /*9500*/  PRMT R18, R145, 0x7632, R18 ;  /* 0x0000763291127816 */ /* 0x001fc60000000012 */
[----:B------:R-:W-:Y:S01]  /*9510*/  STS.U16 [R56+0x4], R153 ;  /* 0x0000049938007388 */ /* 0x000fe20000000400 */
[----:B------:R-:W-:-:S03]  /*9520*/  PRMT R19, R140, 0x7632, R19 ;  /* 0x000076328c137816 */ /* 0x000fc60000000013 */
        /* <DEDUP_REMOVED lines=47> */
.L_x_685:
[----:B------:R-:W-:Y:S05]  /*9820*/  BSYNC B0 ;  /* 0x0000000000007941 */ /* 0x000fea0003800000 */
.L_x_684:
        /* <DEDUP_REMOVED lines=38> */
[C---:B------:R-:W-:Y:S01]  /*9a90*/  LOP3.LUT R28, R58.reuse, 0x140, RZ, 0xfc, !PT ;  /* 0x000001403a1c7812 */ /* 0x040fe200078efcff */
[----:B------:R-:W-:Y:S01]  /*9aa0*/  @!P0 STG.E.U16 [R18.64+-0xf00], R35 ;  /* 0xfff1002312008986 */ /* 0x000fe2000c10151c */
[C---:B-1----:R-:W-:Y:S02]  /*9ab0*/  LOP3.LUT R29, R58.reuse, 0x160, RZ, 0xfc, !PT ;  /* 0x000001603a1d7812 */ /* 0x042fe400078efcff */
[C---:B------:R-:W-:Y:S01]  /*9ac0*/  LOP3.LUT R30, R58.reuse, 0x180, RZ, 0xfc, !PT ;  /* 0x000001803a1e7812 */ /* 0x040fe200078efcff */
[----:B------:R-:W-:Y:S01]  /*9ad0*/  @!P1 STG.E.U16 [R18.64+-0xec0], R37 ;  /* 0xfff1402512009986 */ /* 0x000fe2000c10151c */
[C---:B---3--:R-:W-:Y:S02]  /*9ae0*/  LOP3.LUT R31, R58.reuse, 0x1a0, RZ, 0xfc, !PT ;  /* 0x000001a03a1f7812 */ /* 0x048fe400078efcff */
[C---:B------:R-:W-:Y:S01]  /*9af0*/  LOP3.LUT R32, R58.reuse, 0x1c0, RZ, 0xfc, !PT ;  /* 0x000001c03a207812 */ /* 0x040fe200078efcff */
[----:B------:R1:W-:Y:S01]  /*9b00*/  @!P2 STG.E.U16 [R18.64+-0xe80], R39 ;  /* 0xfff180271200a986 */ /* 0x0003e2000c10151c */
[----:B----4-:R-:W-:-:S02]  /*9b10*/  LOP3.LUT R33, R58, 0x1e0, RZ, 0xfc, !PT ;  /* 0x000001e03a217812 */ /* 0x010fc400078efcff */
        /* <DEDUP_REMOVED lines=11> */
[----:B0-----:R-:W-:Y:S01]  /*9bd0*/  IMAD R67, R40, 0x10, R67 ;  /* 0x0000001028437824 */ /* 0x001fe200078e0243 */
[----:B------:R-:W-:Y:S04]  /*9be0*/  @!P1 STG.E.U16 [R18.64+-0xd40], R49 ;  /* 0xfff2c03112009986 */ /* 0x000fe8000c10151c */
[----:B------:R-:W-:Y:S01]  /*9bf0*/  @!P2 STG.E.U16 [R18.64+-0xd00], R51 ;  /* 0xfff300331200a986 */ /* 0x000fe2000c10151c */
[----:B------:R-:W-:-:S02]  /*9c00*/  IADD3 R36, R67, 0x1, RZ ;  /* 0x0000000143247810 */ /* 0x000fc40007ffe0ff */
[C---:B-1----:R-:W-:Y:S01]  /*9c10*/  IADD3 R39, R67.reuse, 0x3, RZ ;  /* 0x0000000343277810 */ /* 0x042fe20007ffe0ff */
[----:B------:R-:W-:Y:S01]  /*9c20*/  @!P3 STG.E.U16 [R18.64+-0xcc0], R53 ;  /* 0xfff340351200b986 */ /* 0x000fe2000c10151c */
[-C--:B------:R-:W-:Y:S02]  /*9c30*/  LEA.HI.SX32 R37, R36, R67.reuse, 0x1b ;  /* 0x0000004324257211 */ /* 0x080fe400078fdaff */
[C---:B------:R-:W-:Y:S01]  /*9c40*/  IADD3 R40, R67.reuse, 0x4, RZ ;  /* 0x0000000443287810 */ /* 0x040fe20007ffe0ff */
[----:B------:R-:W-:Y:S01]  /*9c50*/  @!P4 STG.E.U16 [R18.64+-0xc80], R55 ;  /* 0xfff380371200c986 */ /* 0x000fe2000c10151c */
[----:B---3--:R-:W-:Y:S01]  /*9c60*/  IADD3 R41, R67, 0x5, RZ ;  /* 0x0000000543297810 */ /* 0x008fe20007ffe0ff */
[----:B------:R-:W-:Y:S01]  /*9c70*/  IMAD.SHL.U32 R37, R37, 0x2, RZ ;  /* 0x0000000225257824 */ /* 0x000fe200078e00ff */
[----:B------:R-:W-:Y:S01]  /*9c80*/  IADD3 R42, R67, 0x6, RZ ;  /* 0x00000006432a7810 */ /* 0x000fe20007ffe0ff */
[----:B------:R0:W-:Y:S01]  /*9c90*/  @!P5 STG.E.U16 [R18.64+-0xc40], R61 ;  /* 0xfff3c03d1200d986 */ /* 0x0001e2000c10151c */
[----:B------:R-:W-:-:S02]  /*9ca0*/  LEA.HI.SX32 R39, R39, R67, 0x1b ;  /* 0x0000004327277211 */ /* 0x000fc400078fdaff */
[-C--:B------:R-:W-:Y:S01]  /*9cb0*/  LEA.HI.SX32 R40, R40, R67.reuse, 0x1b ;  /* 0x0000004328287211 */ /* 0x080fe200078fdaff */
[----:B------:R-:W-:Y:S01]  /*9cc0*/  BAR.SYNC.DEFER_BLOCKING 0x0 ;  /* 0x0000000000007b1d */ /* 0x000fe20000010000 */
[C---:B----4-:R-:W-:Y:S02]  /*9cd0*/  IADD3 R43, R67.reuse, 0x7, RZ ;  /* 0x00000007432b7810 */ /* 0x050fe40007ffe0ff */
[----:B------:R-:W-:Y:S01]  /*9ce0*/  IADD3 R44, R67, 0x8, RZ ;  /* 0x00000008432c7810 */ /* 0x000fe20007ffe0ff */
[----:B------:R-:W-:Y:S01]  /*9cf0*/  IMAD.SHL.U32 R40, R40, 0x2, RZ ;  /* 0x0000000228287824 */ /* 0x000fe200078e00ff */
[-C--:B------:R-:W-:Y:S02]  /*9d00*/  LEA.HI.SX32 R41, R41, R67.reuse, 0x1b ;  /* 0x0000004329297211 */ /* 0x080fe400078fdaff */
[----:B------:R-:W-:Y:S02]  /*9d10*/  IADD3 R45, R67, 0x9, RZ ;  /* 0x00000009432d7810 */ /* 0x000fe40007ffe0ff */
[----:B------:R-:W-:Y:S01]  /*9d20*/  LEA.HI.SX32 R42, R42, R67, 0x1b ;  /* 0x000000432a2a7211 */ /* 0x000fe200078fdaff */
[----:B------:R-:W-:Y:S01]  /*9d30*/  IMAD.SHL.U32 R41, R41, 0x2, RZ ;  /* 0x0000000229297824 */ /* 0x000fe200078e00ff */
[----:B------:R-:W-:-:S02]  /*9d40*/  IADD3 R46, R67, 0xa, RZ ;  /* 0x0000000a432e7810 */ /* 0x000fc40007ffe0ff */
[----:B------:R-:W-:Y:S01]  /*9d50*/  SHF.L.U32 R39, R39, 0x1, RZ ;  /* 0x0000000127277819 */ /* 0x000fe200000006ff */
[----:B------:R-:W-:Y:S01]  /*9d60*/  IMAD.SHL.U32 R42, R42, 0x2, RZ ;  /* 0x000000022a2a7824 */ /* 0x000fe200078e00ff */
[C---:B------:R-:W-:Y:S02]  /*9d70*/  IADD3 R48, R67.reuse, 0xb, RZ ;  /* 0x0000000b43307810 */ /* 0x040fe40007ffe0ff */
[----:B------:R-:W-:Y:S02]  /*9d80*/  IADD3 R50, R67, 0xc, RZ ;  /* 0x0000000c43327810 */ /* 0x000fe40007ffe0ff */
[-C--:B------:R-:W-:Y:S02]  /*9d90*/  LEA.HI.SX32 R43, R43, R67.reuse, 0x1b ;  /* 0x000000432b2b7211 */ /* 0x080fe400078fdaff */
[----:B------:R-:W-:Y:S02]  /*9da0*/  LEA.HI.SX32 R44, R44, R67, 0x1b ;  /* 0x000000432c2c7211 */ /* 0x000fe400078fdaff */
[----:B------:R-:W-:-:S02]  /*9db0*/  IADD3 R52, R67, 0xd, RZ ;  /* 0x0000000d43347810 */ /* 0x000fc40007ffe0ff */
[-C--:B------:R-:W-:Y:S01]  /*9dc0*/  LEA.HI.SX32 R45, R45, R67.reuse, 0x1b ;  /* 0x000000432d2d7211 */ /* 0x080fe200078fdaff */
[----:B------:R-:W-:Y:S01]  /*9dd0*/  IMAD.SHL.U32 R44, R44, 0x2, RZ ;  /* 0x000000022c2c7824 */ /* 0x000fe200078e00ff */
[----:B------:R-:W-:Y:S02]  /*9de0*/  IADD3 R54, R67, 0xe, RZ ;  /* 0x0000000e43367810 */ /* 0x000fe40007ffe0ff */
[-C--:B------:R-:W-:Y:S01]  /*9df0*/  LEA.HI.SX32 R46, R46, R67.reuse, 0x1b ;  /* 0x000000432e2e7211 */ /* 0x080fe200078fdaff */
[----:B------:R-:W-:Y:S01]  /*9e00*/  IMAD.SHL.U32 R45, R45, 0x2, RZ ;  /* 0x000000022d2d7824 */ /* 0x000fe200078e00ff */
[----:B------:R-:W-:Y:S02]  /*9e10*/  IADD3 R60, R67, 0xf, RZ ;  /* 0x0000000f433c7810 */ /* 0x000fe40007ffe0ff */
[-C--:B------:R-:W-:Y:S01]  /*9e20*/  LEA.HI.SX32 R48, R48, R67.reuse, 0x1b ;  /* 0x0000004330307211 */ /* 0x080fe200078fdaff */
[----:B------:R-:W-:Y:S01]  /*9e30*/  IMAD.SHL.U32 R46, R46, 0x2, RZ ;  /* 0x000000022e2e7824 */ /* 0x000fe200078e00ff */
[----:B------:R-:W-:-:S02]  /*9e40*/  LEA.HI.SX32 R50, R50, R67, 0x1b ;  /* 0x0000004332327211 */ /* 0x000fc400078fdaff */
[----:B------:R-:W-:Y:S02]  /*9e50*/  SHF.L.U32 R43, R43, 0x1, RZ ;  /* 0x000000012b2b7819 */ /* 0x000fe400000006ff */
[-C--:B------:R-:W-:Y:S01]  /*9e60*/  LEA.HI.SX32 R52, R52, R67.reuse, 0x1b ;  /* 0x0000004334347211 */ /* 0x080fe200078fdaff */
[----:B------:R-:W-:Y:S01]  /*9e70*/  IMAD.SHL.U32 R50, R50, 0x2, RZ ;  /* 0x0000000232327824 */ /* 0x000fe200078e00ff */
[-C--:B------:R-:W-:Y:S02]  /*9e80*/  LEA.HI.SX32 R54, R54, R67.reuse, 0x1b ;  /* 0x0000004336367211 */ /* 0x080fe400078fdaff */
[----:B------:R-:W-:Y:S01]  /*9e90*/  LEA.HI.SX32 R60, R60, R67, 0x1b ;  /* 0x000000433c3c7211 */ /* 0x000fe200078fdaff */
[----:B------:R-:W-:Y:S01]  /*9ea0*/  IMAD.SHL.U32 R52, R52, 0x2, RZ ;  /* 0x0000000234347824 */ /* 0x000fe200078e00ff */
[----:B------:R-:W-:Y:S01]  /*9eb0*/  SHF.L.U32 R48, R48, 0x1, RZ ;  /* 0x0000000130307819 */ /* 0x000fe200000006ff */
[----:B------:R-:W-:Y:S01]  /*9ec0*/  IMAD.SHL.U32 R54, R54, 0x2, RZ ;  /* 0x0000000236367824 */ /* 0x000fe200078e00ff */
[----:B------:R-:W-:Y:S01]  /*9ed0*/  SHF.L.U32 R60, R60, 0x1, RZ ;  /* 0x000000013c3c7819 */ /* 0x000fe200000006ff */
[----:B--2---:R-:W-:Y:S01]  /*9ee0*/  FADD.FTZ R35, R0, R38 ;  /* 0x0000002600237221 */ /* 0x004fe20000010000 */
[----:B------:R-:W-:-:S03]  /*9ef0*/  IADD3 R38, R67, 0x2, RZ ;  /* 0x0000000243267810 */ /* 0x000fc60007ffe0ff */
[----:B------:R-:W-:Y:S01]  /*9f00*/  FADD.FTZ R36, R35, R2 ;  /* 0x0000000223247221 */ /* 0x000fe20000010000 */
[----:B------:R-:W-:Y:S02]  /*9f10*/  F2FP.BF16.PACK_AB R2, R2, R0 ;  /* 0x000000000202723e */ /* 0x000fe400000010ff */
[----:B------:R-:W-:Y:S01]  /*9f20*/  LEA.HI.SX32 R38, R38, R67, 0x1b ;  /* 0x0000004326267211 */ /* 0x000fe200078fdaff */
[----:B------:R-:W-:Y:S01]  /*9f30*/  FADD.FTZ R35, R36, R3 ;  /* 0x0000000324237221 */ /* 0x000fe20000010000 */
[----:B------:R-:W-:Y:S02]  /*9f40*/  F2FP.BF16.PACK_AB R3, R4, R3 ;  /* 0x000000030403723e */ /* 0x000fe400000010ff */
[C---:B0-----:R-:W-:Y:S01]  /*9f50*/  PRMT R19, R2.reuse, 0x7610, R19 ;  /* 0x0000761002137816 */ /* 0x041fe20000000013 */
[----:B------:R-:W-:Y:S01]  /*9f60*/  FADD.FTZ R0, R35, R4 ;  /* 0x0000000423007221 */ /* 0x000fe20000010000 */
[----:B------:R-:W-:Y:S01]  /*9f70*/  PRMT R35, R2, 0x7632, R35 ;  /* 0x0000763202237816 */ /* 0x000fe20000000023 */
[----:B------:R-:W-:Y:S01]  /*9f80*/  IMAD.SHL.U32 R38, R38, 0x2, RZ ;  /* 0x0000000226267824 */ /* 0x000fe200078e00ff */
[----:B------:R-:W-:Y:S01]  /*9f90*/  F2FP.BF16.PACK_AB R2, R6, R5 ;  /* 0x000000050602723e */ /* 0x000fe200000010ff */
[----:B------:R0:W-:Y:S01]  /*9fa0*/  STS.U16 [R56], R19 ;  /* 0x0000001338007388 */ /* 0x0001e20000000400 */
[----:B------:R-:W-:Y:S01]  /*9fb0*/  PRMT R18, R3, 0x7632, R18 ;  /* 0x0000763203127816 */ /* 0x000fe20000000012 */
[----:B------:R-:W-:Y:S01]  /*9fc0*/  FADD.FTZ R5, R0, R5 ;  /* 0x0000000500057221 */ /* 0x000fe20000010000 */
[----:B------:R-:W-:Y:S01]  /*9fd0*/  F2FP.BF16.PACK_AB R4, R8, R7 ;  /* 0x000000070804723e */ /* 0x000fe200000010ff */
[----:B------:R1:W-:Y:S01]  /*9fe0*/  STS.U16 [R37+0x2], R35 ;  /* 0x0000022325007388 */ /* 0x0003e20000000400 */
[C---:B------:R-:W-:Y:S01]  /*9ff0*/  PRMT R36, R2.reuse, 0x7610, R36 ;  /* 0x0000761002247816 */ /* 0x040fe20000000024 */
[----:B------:R-:W-:Y:S01]  /*a000*/  FADD.FTZ R6, R5, R6 ;  /* 0x0000000605067221 */ /* 0x000fe20000010000 */
[----:B------:R-:W-:Y:S01]  /*a010*/  PRMT R47, R2, 0x7632, R47 ;  /* 0x00007632022f7816 */ /* 0x000fe2000000002f */
[----:B------:R2:W-:Y:S01]  /*a020*/  STS.U16 [R38+0x4], R3 ;  /* 0x0000040326007388 */ /* 0x0005e20000000400 */
[----:B------:R-:W-:Y:S01]  /*a030*/  F2FP.BF16.PACK_AB R2, R10, R9 ;  /* 0x000000090a02723e */ /* 0x000fe200000010ff */
[----:B------:R-:W-:Y:S01]  /*a040*/  FADD.FTZ R7, R6, R7 ;  /* 0x0000000706077221 */ /* 0x000fe20000010000 */
[----:B0-----:R-:W-:Y:S01]  /*a050*/  PRMT R19, R4, 0x7632, R19 ;  /* 0x0000763204137816 */ /* 0x001fe20000000013 */
[----:B------:R0:W-:Y:S01]  /*a060*/  STS.U16 [R39+0x6], R18 ;  /* 0x0000061227007388 */ /* 0x0001e20000000400 */
[----:B-1----:R-:W-:Y:S01]  /*a070*/  PRMT R35, R2, 0x7610, R35 ;  /* 0x0000761002237816 */ /* 0x002fe20000000023 */
[----:B------:R-:W-:-:S02]  /*a080*/  FADD.FTZ R8, R7, R8 ;  /* 0x0000000807087221 */ /* 0x000fc40000010000 */
[----:B------:R1:W-:Y:S01]  /*a090*/  STS.U16 [R40+0x8], R36 ;  /* 0x0000082428007388 */ /* 0x0003e20000000400 */
[----:B------:R-:W-:Y:S02]  /*a0a0*/  PRMT R37, R2, 0x7632, R37 ;  /* 0x0000763202257816 */ /* 0x000fe40000000025 */
[----:B--2---:R-:W-:Y:S01]  /*a0b0*/  F2FP.BF16.PACK_AB R3, R12, R11 ;  /* 0x0000000b0c03723e */ /* 0x004fe200000010ff */
[----:B------:R-:W-:Y:S01]  /*a0c0*/  STS.U16 [R41+0xa], R47 ;  /* 0x00000a2f29007388 */ /* 0x000fe20000000400 */
[----:B------:R-:W-:Y:S01]  /*a0d0*/  F2FP.BF16.PACK_AB R2, R14, R13 ;  /* 0x0000000d0e02723e */ /* 0x000fe200000010ff */
[----:B------:R-:W-:Y:S01]  /*a0e0*/  FADD.FTZ R9, R8, R9 ;  /* 0x0000000908097221 */ /* 0x000fe20000010000 */
[----:B0-----:R-:W-:Y:S01]  /*a0f0*/  PRMT R18, R3, 0x7632, R18 ;  /* 0x0000763203127816 */ /* 0x001fe20000000012 */
[----:B------:R0:W-:Y:S01]  /*a100*/  STS.U16 [R42+0xc], R4 ;  /* 0x00000c042a007388 */ /* 0x0001e20000000400 */
[----:B-1----:R-:W-:Y:S01]  /*a110*/  PRMT R36, R2, 0x7632, R36 ;  /* 0x0000763202247816 */ /* 0x002fe20000000024 */
[----:B------:R-:W-:-:S02]  /*a120*/  FADD.FTZ R10, R9, R10 ;  /* 0x0000000a090a7221 */ /* 0x000fc40000010000 */
[----:B------:R-:W-:Y:S02]  /*a130*/  STS.U16 [R43+0xe], R19 ;  /* 0x00000e132b007388 */ /* 0x000fe40000000400 */
[----:B------:R-:W-:Y:S02]  /*a140*/  FADD.FTZ R11, R10, R11 ;  /* 0x0000000b0a0b7221 */ /* 0x000fe40000010000 */
[----:B------:R-:W-:Y:S01]  /*a150*/  STS.U16 [R44+0x10], R35 ;  /* 0x000010232c007388 */ /* 0x000fe20000000400 */
[----:B0-----:R-:W-:Y:S01]  /*a160*/  F2FP.BF16.PACK_AB R4, R16, R15 ;  /* 0x0000000f1004723e */ /* 0x001fe200000010ff */
        /* <DEDUP_REMOVED lines=50> */
.L_x_687:
[----:B------:R-:W-:Y:S05]  /*a490*/  BSYNC B0 ;  /* 0x0000000000007941 */ /* 0x000fea0003800000 */
.L_x_686:
        /* <DEDUP_REMOVED lines=60> */
.L_x_629:
        /* <DEDUP_REMOVED lines=35> */
.L_x_690:
[----:B-1----:R-:W-:Y:S05]  /*aa90*/  BSYNC B0 ;  /* 0x0000000000007941 */ /* 0x002fea0003800000 */
.L_x_689:
        /* <DEDUP_REMOVED lines=34> */
.L_x_692:
[----:B------:R-:W3:Y:S02]  /*acc0*/  S2R R11, SR_TID.X ;  /* 0x00000000000b7919 */ /* 0x000ee40000002100 */
.L_x_693:
[----:B-1----:R-:W-:Y:S05]  /*acd0*/  BSYNC B0 ;  /* 0x0000000000007941 */ /* 0x002fea0003800000 */
.L_x_691:
[----:B---3--:R-:W-:-:S13]  /*ace0*/  ISETP.GE.AND P0, PT, R11, c[0x0][0x16c], PT ;  /* 0x00005b000b007a0c */ /* 0x008fda0003f06270 */
[----:B------:R-:W-:Y:S05]  /*acf0*/  @P0 EXIT ;  /* 0x000000000000094d */ /* 0x000fea0003800000 */
[----:B------:R-:W-:Y:S02]  /*ad00*/  ULDC.64 UR6, c[0x0][0x2c8] ;  /* 0x0000b20000067ab9 */ /* 0x000fe40000000a00 */
[----:B0-2---:R-:W-:Y:S02]  /*ad10*/  ULDC.64 UR8, c[0x0][0x288] ;  /* 0x0000a20000087ab9 */ /* 0x005fe40000000a00 */
[----:B------:R-:W-:Y:S02]  /*ad20*/  UIMAD UR4, UR40, UR6, URZ ;  /* 0x00000006280472a4 */ /* 0x000fe4000f8e023f */
[----:B------:R-:W-:Y:S02]  /*ad30*/  UIMAD UR40, UR40, UR8, URZ ;  /* 0x00000008282872a4 */ /* 0x000fe4000f8e023f */
[----:B------:R-:W-:Y:S02]  /*ad40*/  UIMAD.WIDE.U32 UR10, UR41, UR6, URZ ;  /* 0x00000006290a72a5 */ /* 0x000fe4000f8e003f */
[----:B------:R-:W-:-:S02]  /*ad50*/  UIMAD UR7, UR41, UR7, UR4 ;  /* 0x00000007290772a4 */ /* 0x000fc4000f8e0204 */
[----:B------:R-:W-:Y:S02]  /*ad60*/  UIMAD.WIDE.U32 UR4, UR41, UR8, URZ ;  /* 0x00000008290472a5 */ /* 0x000fe4000f8e003f */
[----:B------:R-:W-:Y:S02]  /*ad70*/  UIMAD UR6, UR41, UR9, UR40 ;  /* 0x00000009290672a4 */ /* 0x000fe4000f8e0228 */
[----:B------:R-:W-:Y:S02]  /*ad80*/  UIADD3 UR7, UR11, UR7, URZ ;  /* 0x000000070b077290 */ /* 0x000fe4000fffe03f */
[----:B------:R-:W-:-:S04]  /*ad90*/  UIADD3 UR6, UR5, UR6, URZ ;  /* 0x0000000605067290 */ /* 0x000fc8000fffe03f */
.L_x_694:
[----:B0-----:R-:W0:Y:S01]  /*ada0*/  LDS R13, [R11.X4+0x4de0] ;  /* 0x004de0000b0d7984 */ /* 0x001e220000004800 */
[----:B------:R-:W-:Y:S01]  /*adb0*/  MOV R4, UR4 ;  /* 0x0000000400047c02 */ /* 0x000fe20008000f00 */
[----:B------:R-:W-:Y:S01]  /*adc0*/  IMAD.U32 R3, RZ, RZ, UR6 ;  /* 0x00000006ff037e24 */ /* 0x000fe2000f8e00ff */
[----:B------:R-:W-:Y:S01]  /*add0*/  SHF.R.S32.HI R0, RZ, 0x1f, R11 ;  /* 0x0000001fff007819 */ /* 0x000fe2000001140b */
[----:B------:R1:W2:Y:S01]  /*ade0*/  LDS R15, [R11.X4+0x51e0] ;  /* 0x0051e0000b0f7984 */ /* 0x0002a20000004800 */
[----:B------:R-:W-:Y:S01]  /*adf0*/  MOV R8, UR10 ;  /* 0x0000000a00087c02 */ /* 0x000fe20008000f00 */
[----:B------:R-:W-:-:S02]  /*ae00*/  IMAD.MOV.U32 R2, RZ, RZ, R4 ;  /* 0x000000ffff027224 */ /* 0x000fc400078e0004 */
[----:B------:R-:W-:Y:S01]  /*ae10*/  IMAD R4, R0, c[0x0][0x290], RZ ;  /* 0x0000a40000047a24 */ /* 0x000fe200078e02ff */
[----:B------:R-:W-:Y:S01]  /*ae20*/  MOV R6, R8 ;  /* 0x0000000800067202 */ /* 0x000fe20000000f00 */
[----:B------:R-:W-:Y:S02]  /*ae30*/  IMAD.U32 R5, RZ, RZ, UR5 ;  /* 0x00000005ff057e24 */ /* 0x000fe4000f8e00ff */
[----:B------:R-:W-:-:S04]  /*ae40*/  IMAD.WIDE.U32 R2, R11, c[0x0][0x290], R2 ;  /* 0x0000a4000b027a25 */ /* 0x000fc800078e0002 */
        /* <DEDUP_REMOVED lines=19> */
.L_x_640:
[----:B------:R-:W-:Y:S01]  /*af80*/  MOV R83, R141 ;  /* 0x0000008d00537202 */ /* 0x000fe20000000f00 */
[----:B------:R-:W-:Y:S01]  /*af90*/  IMAD.MOV.U32 R84, RZ, RZ, 0x1 ;  /* 0x00000001ff547424 */ /* 0x000fe200078e00ff */
[----:B------:R-:W-:Y:S02]  /*afa0*/  MOV R82, 0xafc0 ;  /* 0x0000afc000527802 */ /* 0x000fe40000000f00 */
[----:B------:R-:W-:Y:S05]  /*afb0*/  CALL.REL.NOINC `($__internal_29_$__cuda_sm70_shflsync_up) ;  /* 0x00000c3000007944 */ /* 0x000fea0003c00000 */
[----:B------:R-:W-:Y:S01]  /*afc0*/  IMAD.MOV.U32 R156, RZ, RZ, R84 ;  /* 0x000000ffff9c7224 */ /* 0x000fe200078e0054 */
[----:B--2---:R-:W-:Y:S05]  /*afd0*/  BRA `(.L_x_695) ;  /* 0xffffb7c000007947 */ /* 0x004fea000383ffff */
.L_x_641:
[----:B------:R-:W-:Y:S01]  /*afe0*/  MOV R83, R85 ;  /* 0x0000005500537202 */ /* 0x000fe20000000f00 */
[----:B------:R-:W-:Y:S01]  /*aff0*/  IMAD.MOV.U32 R84, RZ, RZ, 0x1 ;  /* 0x00000001ff547424 */ /* 0x000fe200078e00ff */
[----:B------:R-:W-:-:S02]  /*b000*/  MOV R82, 0xb020 ;  /* 0x0000b02000527802 */ /* 0x000fc40000000f00 */
[----:B01----:R-:W-:Y:S05]  /*b010*/  CALL.REL.NOINC `($__internal_29_$__cuda_sm70_shflsync_up) ;  /* 0x00000bd000007944 */ /* 0x003fea0003c00000 */
        /* <DEDUP_REMOVED lines=9> */
[----:B--2---:R-:W-:Y:S05]  /*b0b0*/  CALL.REL.NOINC `($__internal_29_$__cuda_sm70_shflsync_up) ;  /* 0x00000b3000007944 */ /* 0x004fea0003c00000 */
[----:B------:R-:W-:Y:S01]  /*b0c0*/  IMAD.MOV.U32 R156, RZ, RZ, R84 ;  /* 0x000000ffff9c7224 */ /* 0x000fe200078e0054 */
[----:B------:R-:W-:Y:S01]  /*b0d0*/  HFMA2.MMA R84, -RZ, RZ, 0, 1.1920928955078125e-07 ;  /* 0x00000002ff547435 */ /* 0x000fe200000001ff */
[----:B------:R-:W-:Y:S01]  /*b0e0*/  IMAD.MOV.U32 R83, RZ, RZ, R85 ;  /* 0x000000ffff537224 */ /* 0x000fe200078e0055 */
[----:B------:R-:W-:-:S04]  /*b0f0*/  MOV R82, 0xb110 ;  /* 0x0000b11000527802 */ /* 0x000fc80000000f00 */
[----:B--2---:R-:W-:Y:S05]  /*b100*/  CALL.REL.NOINC `($__internal_29_$__cuda_sm70_shflsync_up) ;  /* 0x00000ae000007944 */ /* 0x004fea0003c00000 */
[----:B------:R-:W0:Y:S02]  /*b110*/  S2R R82, SR_LANEID ;  /* 0x0000000000527919 */ /* 0x000e240000000000 */
[----:B0-----:R-:W-:-:S02]  /*b120*/  ISETP.GE.AND P0, PT, R82, 0x2, PT ;  /* 0x000000025200780c */ /* 0x001fc40003f06270 */
[----:B------:R-:W-:-:S11]  /*b130*/  MOV R82, 0xb190 ;  /* 0x0000b19000527802 */ /* 0x000fd60000000f00 */
[----:B------:R-:W-:Y:S02]  /*b140*/  @P0 FFMA.FTZ R85, R141, R84, R85 ;  /* 0x000000548d550223 */ /* 0x000fe40000010055 */
[----:B------:R-:W-:Y:S02]  /*b150*/  @P0 FMUL.FTZ R141, R156, R141 ;  /* 0x0000008d9c8d0220 */ /* 0x000fe40000410000 */
[----:B------:R-:W-:Y:S02]  /*b160*/  IMAD.MOV.U32 R84, RZ, RZ, 0x4 ;  /* 0x00000004ff547424 */ /* 0x000fe400078e00ff */
[----:B------:R-:W-:Y:S02]  /*b170*/  IMAD.MOV.U32 R83, RZ, RZ, R141 ;  /* 0x000000ffff537224 */ /* 0x000fe400078e008d */
[----:B--2---:R-:W-:Y:S05]  /*b180*/  CALL.REL.NOINC `($__internal_29_$__cuda_sm70_shflsync_up) ;  /* 0x00000a6000007944 */ /* 0x004fea0003c00000 */
[----:B------:R-:W-:Y:S01]  /*b190*/  MOV R156, R84 ;  /* 0x00000054009c7202 */ /* 0x000fe20000000f00 */
[----:B------:R-:W-:Y:S01]  /*b1a0*/  IMAD.MOV.U32 R83, RZ, RZ, R85 ;  /* 0x000000ffff537224 */ /* 0x000fe200078e0055 */
[----:B------:R-:W-:Y:S01]  /*b1b0*/  MOV R82, 0xb1e0 ;  /* 0x0000b1e000527802 */ /* 0x000fe20000000f00 */
[----:B------:R-:W-:Y:S02]  /*b1c0*/  IMAD.MOV.U32 R84, RZ, RZ, 0x4 ;  /* 0x00000004ff547424 */ /* 0x000fe400078e00ff */
[----:B--2---:R-:W-:Y:S05]  /*b1d0*/  CALL.REL.NOINC `($__internal_29_$__cuda_sm70_shflsync_up) ;  /* 0x00000a1000007944 */ /* 0x004fea0003c00000 */
[----:B------:R-:W0:Y:S02]  /*b1e0*/  S2R R82, SR_LANEID ;  /* 0x0000000000527919 */ /* 0x000e240000000000 */
[----:B0-----:R-:W-:-:S02]  /*b1f0*/  ISETP.GE.AND P0, PT, R82, 0x4, PT ;  /* 0x000000045200780c */ /* 0x001fc40003f06270 */
[----:B------:R-:W-:-:S11]  /*b200*/  MOV R82, 0xb260 ;  /* 0x0000b26000527802 */ /* 0x000fd60000000f00 */
[----:B------:R-:W-:Y:S01]  /*b210*/  @P0 FFMA.FTZ R85, R141, R84, R85 ;  /* 0x000000548d550223 */ /* 0x000fe20000010055 */
[----:B------:R-:W-:Y:S01]  /*b220*/  HFMA2.MMA R84, -RZ, RZ, 0, 4.76837158203125e-07 ;  /* 0x00000008ff547435 */ /* 0x000fe200000001ff */
[----:B------:R-:W-:-:S04]  /*b230*/  @P0 FMUL.FTZ R141, R156, R141 ;  /* 0x0000008d9c8d0220 */ /* 0x000fc80000410000 */
[----:B------:R-:W-:Y:S02]  /*b240*/  IMAD.MOV.U32 R83, RZ, RZ, R141 ;  /* 0x000000ffff537224 */ /* 0x000fe400078e008d */
[----:B--2---:R-:W-:Y:S05]  /*b250*/  CALL.REL.NOINC `($__internal_29_$__cuda_sm70_shflsync_up) ;  /* 0x0000099000007944 */ /* 0x004fea0003c00000 */
[----:B------:R-:W-:Y:S01]  /*b260*/  IMAD.MOV.U32 R156, RZ, RZ, R84 ;  /* 0x000000ffff9c7224 */ /* 0x000fe200078e0054 */
[----:B------:R-:W-:Y:S01]  /*b270*/  MOV R83, R85 ;  /* 0x0000005500537202 */ /* 0x000fe20000000f00 */
[----:B------:R-:W-:Y:S01]  /*b280*/  IMAD.MOV.U32 R84, RZ, RZ, 0x8 ;  /* 0x00000008ff547424 */ /* 0x000fe200078e00ff */
[----:B------:R-:W-:Y:S02]  /*b290*/  MOV R82, 0xb2b0 ;  /* 0x0000b2b000527802 */ /* 0x000fe40000000f00 */
[----:B--2---:R-:W-:Y:S05]  /*b2a0*/  CALL.REL.NOINC `($__internal_29_$__cuda_sm70_shflsync_up) ;  /* 0x0000094000007944 */ /* 0x004fea0003c00000 */
[----:B------:R-:W0:Y:S02]  /*b2b0*/  S2R R82, SR_LANEID ;  /* 0x0000000000527919 */ /* 0x000e240000000000 */
[----:B0-----:R-:W-:Y:S02]  /*b2c0*/  ISETP.GE.AND P0, PT, R82, 0x8, PT ;  /* 0x000000085200780c */ /* 0x001fe40003f06270 */
[----:B------:R-:W-:-:S11]  /*b2d0*/  MOV R82, 0xb330 ;  /* 0x0000b33000527802 */ /* 0x000fd60000000f00 */
[----:B------:R-:W-:Y:S01]  /*b2e0*/  @P0 FFMA.FTZ R85, R141, R84, R85 ;  /* 0x000000548d550223 */ /* 0x000fe20000010055 */
[----:B------:R-:W-:Y:S01]  /*b2f0*/  HFMA2.MMA R84, -RZ, RZ, 0, 9.5367431640625e-07 ;  /* 0x00000010ff547435 */ /* 0x000fe200000001ff */
[----:B------:R-:W-:-:S04]  /*b300*/  @P0 FMUL.FTZ R141, R156, R141 ;  /* 0x0000008d9c8d0220 */ /* 0x000fc80000410000 */
[----:B------:R-:W-:Y:S02]  /*b310*/  IMAD.MOV.U32 R83, RZ, RZ, R141 ;  /* 0x000000ffff537224 */ /* 0x000fe400078e008d */
[----:B--2---:R-:W-:Y:S05]  /*b320*/  CALL.REL.NOINC `($__internal_29_$__cuda_sm70_shflsync_up) ;  /* 0x000008c000007944 */ /* 0x004fea0003c00000 */
[----:B------:R-:W-:Y:S01]  /*b330*/  IMAD.MOV.U32 R156, RZ, RZ, R84 ;  /* 0x000000ffff9c7224 */ /* 0x000fe200078e0054 */
[----:B------:R-:W-:Y:S01]  /*b340*/  MOV R84, 0x10 ;  /* 0x0000001000547802 */ /* 0x000fe20000000f00 */
[----:B------:R-:W-:Y:S01]  /*b350*/  IMAD.MOV.U32 R83, RZ, RZ, R85 ;  /* 0x000000ffff537224 */ /* 0x000fe200078e0055 */
[----:B------:R-:W-:Y:S02]  /*b360*/  MOV R82, 0xb380 ;  /* 0x0000b38000527802 */ /* 0x000fe40000000f00 */
[----:B--2---:R-:W-:Y:S05]  /*b370*/  CALL.REL.NOINC `($__internal_29_$__cuda_sm70_shflsync_up) ;  /* 0x0000087000007944 */ /* 0x004fea0003c00000 */
[----:B------:R-:W-:Y:S01]  /*b380*/  IMAD.MOV.U32 R82, RZ, RZ, R84 ;  /* 0x000000ffff527224 */ /* 0x000fe200078e0054 */
[----:B--2---:R-:W-:Y:S05]  /*b390*/  BRA `(.L_x_696) ;  /* 0xffffb57000007947 */ /* 0x004fea000383ffff */
.L_x_644:
[----:B-1----:R-:W-:Y:S01]  /*b3a0*/  HFMA2.MMA R84, -RZ, RZ, 0, 5.9604644775390625e-08 ;  /* 0x00000001ff547435 */ /* 0x002fe200000001ff */
[----:B------:R-:W-:Y:S01]  /*b3b0*/  IMAD.MOV.U32 R83, RZ, RZ, R141 ;  /* 0x000000ffff537224 */ /* 0x000fe200078e008d */
[----:B------:R-:W-:-:S04]  /*b3c0*/  MOV R82, 0xb3e0 ;  /* 0x0000b3e000527802 */ /* 0x000fc80000000f00 */
[----:B0-2--5:R-:W-:Y:S05]  /*b3d0*/  CALL.REL.NOINC `($__internal_29_$__cuda_sm70_shflsync_up) ;  /* 0x0000081000007944 */ /* 0x025fea0003c00000 */
[----:B------:R-:W-:Y:S01]  /*b3e0*/  IMAD.MOV.U32 R141, RZ, RZ, R84 ;  /* 0x000000ffff8d7224 */ /* 0x000fe200078e0054 */
[----:B------:R-:W-:Y:S01]  /*b3f0*/  MOV R84, 0x1 ;  /* 0x0000000100547802 */ /* 0x000fe20000000f00 */
[----:B------:R-:W-:Y:S01]  /*b400*/  IMAD.MOV.U32 R83, RZ, RZ, R85 ;  /* 0x000000ffff537224 */ /* 0x000fe200078e0055 */
[----:B------:R-:W-:Y:S02]  /*b410*/  MOV R82, 0xb430 ;  /* 0x0000b43000527802 */ /* 0x000fe40000000f00 */
[----:B--2---:R-:W-:Y:S05]  /*b420*/  CALL.REL.NOINC `($__internal_29_$__cuda_sm70_shflsync_up) ;  /* 0x000007c000007944 */ /* 0x004fea0003c00000 */
[----:B------:R-:W-:Y:S01]  /*b430*/  IMAD.MOV.U32 R85, RZ, RZ, R84 ;  /* 0x000000ffff557224 */ /* 0x000fe200078e0054 */
[----:B------:R-:W-:Y:S01]  /*b440*/  HFMA2.MMA R84, -RZ, RZ, 0, 0 ;  /* 0x00000000ff547435 */ /* 0x000fe200000001ff */
[----:B------:R-:W-:Y:S01]  /*b450*/  IMAD.MOV.U32 R82, RZ, RZ, R80 ;  /* 0x000000ffff527224 */ /* 0x000fe200078e0050 */
[----:B------:R-:W-:-:S04]  /*b460*/  MOV R83, 0xb480 ;  /* 0x0000b48000537802 */ /* 0x000fc80000000f00 */
[----:B--2---:R-:W-:Y:S05]  /*b470*/  CALL.REL.NOINC `($__internal_28_$__cuda_sm70_shflsync_idx_p) ;  /* 0x000006d000007944 */ /* 0x004fea0003c00000 */
[----:B-1----:R-:W-:Y:S01]  /*b480*/  IMAD.MOV.U32 R80, RZ, RZ, R84 ;  /* 0x000000ffff507224 */ /* 0x002fe200078e0054 */
[----:B------:R-:W-:Y:S01]  /*b490*/  MOV R84, RZ ;  /* 0x000000ff00547202 */ /* 0x000fe20000000f00 */
[----:B------:R-:W-:Y:S01]  /*b4a0*/  IMAD.MOV.U32 R82, RZ, RZ, R81 ;  /* 0x000000ffff527224 */ /* 0x000fe200078e0051 */
[----:B------:R-:W-:-:S02]  /*b4b0*/  MOV R83, 0xb4d0 ;  /* 0x0000b4d000537802 */ /* 0x000fc40000000f00 */
[----:B0-2--5:R-:W-:Y:S05]  /*b4c0*/  CALL.REL.NOINC `($__internal_28_$__cuda_sm70_shflsync_idx_p) ;  /* 0x0000068000007944 */ /* 0x025fea0003c00000 */
[----:B-1----:R-:W-:Y:S01]  /*b4d0*/  IMAD.MOV.U32 R81, RZ, RZ, R84 ;  /* 0x000000ffff517224 */ /* 0x002fe200078e0054 */
[----:B0-2--5:R-:W-:Y:S05]  /*b4e0*/  BRA `(.L_x_697) ;  /* 0xffffb55000007947 */ /* 0x025fea000383ffff */
.L_x_647:
[----:B------:R-:W-:Y:S01]  /*b4f0*/  HFMA2.MMA R84, -RZ, RZ, 0, 5.9604644775390625e-08 ;  /* 0x00000001ff547435 */ /* 0x000fe200000001ff */
[----:B------:R-:W-:Y:S01]  /*b500*/  IMAD.MOV.U32 R83, RZ, RZ, R85 ;  /* 0x000000ffff537224 */ /* 0x000fe200078e0055 */
[----:B------:R-:W-:-:S04]  /*b510*/  MOV R82, 0xb530 ;  /* 0x0000b53000527802 */ /* 0x000fc80000000f00 */
[----:B-----5:R-:W-:Y:S05]  /*b520*/  CALL.REL.NOINC `($__internal_27_$__cuda_sm70_shflsync_down) ;  /* 0x0000059000007944 */ /* 0x020fea0003c00000 */
[----:B-1----:R-:W-:Y:S01]  /*b530*/  IMAD.MOV.U32 R87, RZ, RZ, R84 ;  /* 0x000000ffff577224 */ /* 0x002fe200078e0054 */
[----:B0-2--5:R-:W-:Y:S05]  /*b540*/  BRA `(.L_x_698) ;  /* 0xffffbb1000007947 */ /* 0x025fea000383ffff */
.L_x_648:
[----:B------:R-:W-:Y:S01]  /*b550*/  IMAD.MOV.U32 R83, RZ, RZ, R86 ;  /* 0x000000ffff537224 */ /* 0x000fe200078e0056 */
[----:B------:R-:W-:-:S02]  /*b560*/  MOV R84, 0x1 ;  /* 0x0000000100547802 */ /* 0x000fc40000000f00 */
[----:B------:R-:W-:Y:S02]  /*b570*/  MOV R82, 0xb590 ;  /* 0x0000b59000527802 */ /* 0x000fe40000000f00 */
[----:B01---5:R-:W-:Y:S05]  /*b580*/  CALL.REL.NOINC `($__internal_27_$__cuda_sm70_shflsync_down) ;  /* 0x0000053000007944 */ /* 0x023fea0003c00000 */
[C---:B------:R-:W-:Y:S02]  /*b590*/  FMUL.FTZ R87, R85.reuse, R87 ;  /* 0x0000005755577220 */ /* 0x040fe40000410000 */
[C---:B-1----:R-:W-:Y:S02]  /*b5a0*/  FFMA.FTZ R82, R85.reuse, R84, R86 ;  /* 0x0000005455527223 */ /* 0x042fe40000010056 */
[----:B------:R-:W-:Y:S01]  /*b5b0*/  IMAD.MOV.U32 R84, RZ, RZ, 0x2 ;  /* 0x00000002ff547424 */ /* 0x000fe200078e00ff */
[----:B------:R-:W-:Y:S02]  /*b5c0*/  FSEL R85, R85, R87, !P4 ;  /* 0x0000005755557208 */ /* 0x000fe40006000000 */
[----:B------:R-:W-:Y:S02]  /*b5d0*/  FSEL R86, R86, R82, !P4 ;  /* 0x0000005256567208 */ /* 0x000fe40006000000 */
[----:B------:R-:W-:Y:S01]  /*b5e0*/  MOV R82, 0xb610 ;  /* 0x0000b61000527802 */ /* 0x000fe20000000f00 */
[----:B------:R-:W-:-:S02]  /*b5f0*/  IMAD.MOV.U32 R83, RZ, RZ, R85 ;  /* 0x000000ffff537224 */ /* 0x000fc400078e0055 */
[----:B0-2--5:R-:W-:Y:S05]  /*b600*/  CALL.REL.NOINC `($__internal_27_$__cuda_sm70_shflsync_down) ;  /* 0x000004b000007944 */ /* 0x025fea0003c00000 */
[----:B-1----:R-:W-:Y:S01]  /*b610*/  MOV R87, R84 ;  /* 0x0000005400577202 */ /* 0x002fe20000000f00 */
[----:B------:R-:W-:Y:S01]  /*b620*/  IMAD.MOV.U32 R83, RZ, RZ, R86 ;  /* 0x000000ffff537224 */ /* 0x000fe200078e0056 */
[----:B------:R-:W-:Y:S01]  /*b630*/  MOV R82, 0xb660 ;  /* 0x0000b66000527802 */ /* 0x000fe20000000f00 */
[----:B------:R-:W-:-:S02]  /*b640*/  IMAD.MOV.U32 R84, RZ, RZ, 0x2 ;  /* 0x00000002ff547424 */ /* 0x000fc400078e00ff */
[----:B0-2--5:R-:W-:Y:S05]  /*b650*/  CALL.REL.NOINC `($__internal_27_$__cuda_sm70_shflsync_down) ;  /* 0x0000046000007944 */ /* 0x025fea0003c00000 */
[----:B-1----:R-:W-:Y:S01]  /*b660*/  @!P3 FFMA.FTZ R86, R85, R84, R86 ;  /* 0x000000545556b223 */ /* 0x002fe20000010056 */
[----:B------:R-:W-:Y:S01]  /*b670*/  HFMA2.MMA R84, -RZ, RZ, 0, 2.384185791015625e-07 ;  /* 0x00000004ff547435 */ /* 0x000fe200000001ff */
[----:B------:R-:W-:Y:S01]  /*b680*/  @!P3 FMUL.FTZ R85, R87, R85 ;  /* 0x000000555755b220 */ /* 0x000fe20000410000 */
[----:B------:R-:W-:-:S03]  /*b690*/  MOV R82, 0xb6c0 ;  /* 0x0000b6c000527802 */ /* 0x000fc60000000f00 */
[----:B------:R-:W-:Y:S02]  /*b6a0*/  IMAD.MOV.U32 R83, RZ, RZ, R85 ;  /* 0x000000ffff537224 */ /* 0x000fe400078e0055 */
[----:B0-2--5:R-:W-:Y:S05]  /*b6b0*/  CALL.REL.NOINC `($__internal_27_$__cuda_sm70_shflsync_down) ;  /* 0x0000040000007944 */ /* 0x025fea0003c00000 */
[----:B-1----:R-:W-:Y:S01]  /*b6c0*/  IMAD.MOV.U32 R87, RZ, RZ, R84 ;  /* 0x000000ffff577224 */ /* 0x002fe200078e0054 */
[----:B------:R-:W-:Y:S01]  /*b6d0*/  MOV R83, R86 ;  /* 0x0000005600537202 */ /* 0x000fe20000000f00 */
[----:B------:R-:W-:Y:S01]  /*b6e0*/  IMAD.MOV.U32 R84, RZ, RZ, 0x4 ;  /* 0x00000004ff547424 */ /* 0x000fe200078e00ff */
[----:B------:R-:W-:Y:S02]  /*b6f0*/  MOV R82, 0xb710 ;  /* 0x0000b71000527802 */ /* 0x000fe40000000f00 */
[----:B0-2--5:R-:W-:Y:S05]  /*b700*/  CALL.REL.NOINC `($__internal_27_$__cuda_sm70_shflsync_down) ;  /* 0x000003b000007944 */ /* 0x025fea0003c00000 */
[----:B-1----:R-:W-:Y:S01]  /*b710*/  @!P2 FFMA.FTZ R86, R85, R84, R86 ;  /* 0x000000545556a223 */ /* 0x002fe20000010056 */
[----:B------:R-:W-:Y:S01]  /*b720*/  MOV R82, 0xb790 ;  /* 0x0000b79000527802 */ /* 0x000fe20000000f00 */
[----:B------:R-:W-:Y:S02]  /*b730*/  @!P2 FMUL.FTZ R85, R87, R85 ;  /* 0x000000555755a220 */ /* 0x000fe40000410000 */
[----:B------:R-:W-:Y:S02]  /*b740*/  IMAD.MOV.U32 R87, RZ, RZ, R86 ;  /* 0x000000ffff577224 */ /* 0x000fe400078e0056 */
[----:B------:R-:W-:Y:S01]  /*b750*/  IMAD.MOV.U32 R84, RZ, RZ, 0x8 ;  /* 0x00000008ff547424 */ /* 0x000fe200078e00ff */
[----:B------:R-:W-:-:S05]  /*b760*/  MOV R86, R85 ;  /* 0x0000005500567202 */ /* 0x000fca0000000f00 */
[----:B------:R-:W-:Y:S02]  /*b770*/  IMAD.MOV.U32 R83, RZ, RZ, R86 ;  /* 0x000000ffff537224 */ /* 0x000fe400078e0056 */
[----:B0-2--5:R-:W-:Y:S05]  /*b780*/  CALL.REL.NOINC `($__internal_27_$__cuda_sm70_shflsync_down) ;  /* 0x0000033000007944 */ /* 0x025fea0003c00000 */
[----:B-1----:R-:W-:Y:S01]  /*b790*/  MOV R85, R84 ;  /* 0x0000005400557202 */ /* 0x002fe20000000f00 */
[----:B------:R-:W-:Y:S01]  /*b7a0*/  IMAD.MOV.U32 R83, RZ, RZ, R87 ;  /* 0x000000ffff537224 */ /* 0x000fe200078e0057 */
[----:B------:R-:W-:Y:S01]  /*b7b0*/  MOV R82, 0xb7e0 ;  /* 0x0000b7e000527802 */ /* 0x000fe20000000f00 */
[----:B------:R-:W-:Y:S02]  /*b7c0*/  IMAD.MOV.U32 R84, RZ, RZ, 0x8 ;  /* 0x00000008ff547424 */ /* 0x000fe400078e00ff */
[----:B0-2--5:R-:W-:Y:S05]  /*b7d0*/  CALL.REL.NOINC `($__internal_27_$__cuda_sm70_shflsync_down) ;  /* 0x000002e000007944 */ /* 0x025fea0003c00000 */
[----:B-1----:R-:W-:Y:S01]  /*b7e0*/  @!P1 FFMA.FTZ R87, R86, R84, R87 ;  /* 0x0000005456579223 */ /* 0x002fe20000010057 */
[----:B------:R-:W-:Y:S01]  /*b7f0*/  MOV R82, 0xb850 ;  /* 0x0000b85000527802 */ /* 0x000fe20000000f00 */
[----:B------:R-:W-:Y:S02]  /*b800*/  @!P1 FMUL.FTZ R86, R85, R86 ;  /* 0x0000005655569220 */ /* 0x000fe40000410000 */
[----:B------:R-:W-:Y:S01]  /*b810*/  IMAD.MOV.U32 R84, RZ, RZ, 0x10 ;  /* 0x00000010ff547424 */ /* 0x000fe200078e00ff */
[----:B------:R-:W-:Y:S01]  /*b820*/  MOV R85, R87 ;  /* 0x0000005700557202 */ /* 0x000fe20000000f00 */
[----:B------:R-:W-:Y:S02]  /*b830*/  IMAD.MOV.U32 R83, RZ, RZ, R86 ;  /* 0x000000ffff537224 */ /* 0x000fe400078e0056 */
[----:B0-2--5:R-:W-:Y:S05]  /*b840*/  CALL.REL.NOINC `($__internal_27_$__cuda_sm70_shflsync_down) ;  /* 0x0000027000007944 */ /* 0x025fea0003c00000 */
[----:B-1----:R-:W-:Y:S01]  /*b850*/  MOV R87, R84 ;  /* 0x0000005400577202 */ /* 0x002fe20000000f00 */
[----:B------:R-:W-:Y:S01]  /*b860*/  IMAD.MOV.U32 R83, RZ, RZ, R85 ;  /* 0x000000ffff537224 */ /* 0x000fe200078e0055 */
[----:B------:R-:W-:Y:S01]  /*b870*/  MOV R82, 0xb8a0 ;  /* 0x0000b8a000527802 */ /* 0x000fe20000000f00 */
[----:B------:R-:W-:-:S02]  /*b880*/  IMAD.MOV.U32 R84, RZ, RZ, 0x10 ;  /* 0x00000010ff547424 */ /* 0x000fc400078e00ff */
[----:B0-2--5:R-:W-:Y:S05]  /*b890*/  CALL.REL.NOINC `($__internal_27_$__cuda_sm70_shflsync_down) ;  /* 0x0000022000007944 */ /* 0x025fea0003c00000 */
[----:B-1----:R-:W-:Y:S01]  /*b8a0*/  @!P0 FFMA.FTZ R85, R86, R84, R85 ;  /* 0x0000005456558223 */ /* 0x002fe20000010055 */
[----:B------:R-:W-:Y:S01]  /*b8b0*/  HFMA2.MMA R84, -RZ, RZ, 0, 0 ;  /* 0x00000000ff547435 */ /* 0x000fe200000001ff */
[----:B------:R-:W-:Y:S01]  /*b8c0*/  @!P0 FMUL.FTZ R86, R87, R86 ;  /* 0x0000005657568220 */ /* 0x000fe20000410000 */
[----:B------:R-:W-:-:S03]  /*b8d0*/  MOV R83, 0xb900 ;  /* 0x0000b90000537802 */ /* 0x000fc60000000f00 */
[----:B------:R-:W-:Y:S02]  /*b8e0*/  IMAD.MOV.U32 R82, RZ, RZ, R86 ;  /* 0x000000ffff527224 */ /* 0x000fe400078e0056 */
[----:B0-2--5:R-:W-:Y:S05]  /*b8f0*/  CALL.REL.NOINC `($__internal_28_$__cuda_sm70_shflsync_idx_p) ;  /* 0x0000025000007944 */ /* 0x025fea0003c00000 */
[----:B-1----:R-:W-:Y:S01]  /*b900*/  IMAD.MOV.U32 R87, RZ, RZ, R84 ;  /* 0x000000ffff577224 */ /* 0x002fe200078e0054 */
[----:B------:R-:W-:Y:S01]  /*b910*/  MOV R82, R85 ;  /* 0x0000005500527202 */ /* 0x000fe20000000f00 */
[----:B------:R-:W-:Y:S01]  /*b920*/  IMAD.MOV.U32 R84, RZ, RZ, RZ ;  /* 0x000000ffff547224 */ /* 0x000fe200078e00ff */
[----:B------:R-:W-:Y:S02]  /*b930*/  MOV R83, 0xb950 ;  /* 0x0000b95000537802 */ /* 0x000fe40000000f00 */
[----:B0-2--5:R-:W-:Y:S05]  /*b940*/  CALL.REL.NOINC `($__internal_28_$__cuda_sm70_shflsync_idx_p) ;  /* 0x0000020000007944 */ /* 0x025fea0003c00000 */
[----:B-1----:R-:W-:Y:S01]  /*b950*/  IMAD.MOV.U32 R156, RZ, RZ, R84 ;  /* 0x000000ffff9c7224 */ /* 0x002fe200078e0054 */
[----:B------:R-:W-:Y:S01]  /*b960*/  MOV R83, R86 ;  /* 0x0000005600537202 */ /* 0x000fe20000000f00 */
[----:B------:R-:W-:Y:S01]  /*b970*/  IMAD.MOV.U32 R84, RZ, RZ, 0x1 ;  /* 0x00000001ff547424 */ /* 0x000fe200078e00ff */
[----:B------:R-:W-:Y:S02]  /*b980*/  MOV R82, 0xb9a0 ;  /* 0x0000b9a000527802 */ /* 0x000fe40000000f00 */
[----:B0-2--5:R-:W-:Y:S05]  /*b990*/  CALL.REL.NOINC `($__internal_27_$__cuda_sm70_shflsync_down) ;  /* 0x0000012000007944 */ /* 0x025fea0003c00000 */
[----:B-1----:R-:W-:Y:S01]  /*b9a0*/  IMAD.MOV.U32 R159, RZ, RZ, R84 ;  /* 0x000000ffff9f7224 */ /* 0x002fe200078e0054 */
[----:B------:R-:W-:Y:S01]  /*b9b0*/  MOV R83, R85 ;  /* 0x0000005500537202 */ /* 0x000fe20000000f00 */
[----:B------:R-:W-:Y:S01]  /*b9c0*/  IMAD.MOV.U32 R84, RZ, RZ, 0x1 ;  /* 0x00000001ff547424 */ /* 0x000fe200078e00ff */
[----:B------:R-:W-:Y:S02]  /*b9d0*/  MOV R82, 0xb9f0 ;  /* 0x0000b9f000527802 */ /* 0x000fe40000000f00 */
[----:B0-2--5:R-:W-:Y:S05]  /*b9e0*/  CALL.REL.NOINC `($__internal_27_$__cuda_sm70_shflsync_down) ;  /* 0x000000d000007944 */ /* 0x025fea0003c00000 */
[----:B-1----:R-:W-:Y:S01]  /*b9f0*/  IMAD.MOV.U32 R86, RZ, RZ, R84 ;  /* 0x000000ffff567224 */ /* 0x002fe200078e0054 */
[----:B------:R-:W-:Y:S01]  /*ba00*/  MOV R85, R159 ;  /* 0x0000009f00557202 */ /* 0x000fe20000000f00 */
[----:B------:R-:W-:Y:S01]  /*ba10*/  IMAD.MOV.U32 R82, RZ, RZ, R80 ;  /* 0x000000ffff527224 */ /* 0x000fe200078e0050 */
[----:B------:R-:W-:Y:S01]  /*ba20*/  MOV R83, 0xba50 ;  /* 0x0000ba5000537802 */ /* 0x000fe20000000f00 */
[----:B------:R-:W-:-:S02]  /*ba30*/  IMAD.MOV.U32 R84, RZ, RZ, RZ ;  /* 0x000000ffff547224 */ /* 0x000fc400078e00ff */
[----:B0-2--5:R-:W-:Y:S05]  /*ba40*/  CALL.REL.NOINC `($__internal_28_$__cuda_sm70_shflsync_idx_p) ;  /* 0x0000010000007944 */ /* 0x025fea0003c00000 */
[----:B-1----:R-:W-:Y:S01]  /*ba50*/  MOV R159, R84 ;  /* 0x00000054009f7202 */ /* 0x002fe20000000f00 */
[----:B------:R-:W-:Y:S01]  /*ba60*/  IMAD.MOV.U32 R82, RZ, RZ, R81 ;  /* 0x000000ffff527224 */ /* 0x000fe200078e0051 */
[----:B------:R-:W-:Y:S01]  /*ba70*/  MOV R83, 0xbaa0 ;  /* 0x0000baa000537802 */ /* 0x000fe20000000f00 */
[----:B------:R-:W-:-:S02]  /*ba80*/  IMAD.MOV.U32 R84, RZ, RZ, RZ ;  /* 0x000000ffff547224 */ /* 0x000fc400078e00ff */
[----:B0-2--5:R-:W-:Y:S05]  /*ba90*/  CALL.REL.NOINC `($__internal_28_$__cuda_sm70_shflsync_idx_p) ;  /* 0x000000b000007944 */ /* 0x025fea0003c00000 */
[----:B-1----:R-:W-:Y:S01]  /*baa0*/  MOV R83, R84 ;  /* 0x0000005400537202 */ /* 0x002fe20000000f00 */
[----:B0-2--5:R-:W-:Y:S05]  /*bab0*/  BRA `(.L_x_699) ;  /* 0xffffb74000007947 */ /* 0x025fea000383ffff */
        .weak           $__internal_27_$__cuda_sm70_shflsync_down
        .type           $__internal_27_$__cuda_sm70_shflsync_down,@function
        .size           $__internal_27_$__cuda_sm70_shflsync_down,($__internal_28_$__cuda_sm70_shflsync_idx_p - $__internal_27_$__cuda_sm70_shflsync_down)
$__internal_27_$__cuda_sm70_shflsync_down:
        /* <DEDUP_REMOVED lines=8> */
[----:B------:R-:W-:Y:S05]  /*bb40*/  RET.REL.NODEC R82 `(_Z25selective_scan_bwd_kernelI32Selective_Scan_bwd_kernel_traitsILi128ELi16ELb0ELb1ELb0ELb0ELb1EN3c108BFloat16EfEEv12SSMParamsBwd) ;  /* 0xffff44b052007950 */ /* 0x000fea0003c3ffff */
        .weak           $__internal_28_$__cuda_sm70_shflsync_idx_p
        .type           $__internal_28_$__cuda_sm70_shflsync_idx_p,@function
        .size           $__internal_28_$__cuda_sm70_shflsync_idx_p,($__internal_29_$__cuda_sm70_shflsync_up - $__internal_28_$__cuda_sm70_shflsync_idx_p)
$__internal_28_$__cuda_sm70_shflsync_idx_p:
        /* <DEDUP_REMOVED lines=9> */
[----:B------:R-:W-:Y:S05]  /*bbe0*/  RET.REL.NODEC R82 `(_Z25selective_scan_bwd_kernelI32Selective_Scan_bwd_kernel_traitsILi128ELi16ELb0ELb1ELb0ELb0ELb1EN3c108BFloat16EfEEv12SSMParamsBwd) ;  /* 0xffff441052007950 */ /* 0x000fea0003c3ffff */
        .weak           $__internal_29_$__cuda_sm70_shflsync_up
        .type           $__internal_29_$__cuda_sm70_shflsync_up,@function
        .size           $__internal_29_$__cuda_sm70_shflsync_up,(.L_x_8841 - $__internal_29_$__cuda_sm70_shflsync_up)
$__internal_29_$__cuda_sm70_shflsync_up:
        /* <DEDUP_REMOVED lines=8> */
[----:B-1----:R-:W-:Y:S06]  /*bc70*/  RET.REL.NODEC R82 `(_Z25selective_scan_bwd_kernelI32Selective_Scan_bwd_kernel_traitsILi128ELi16ELb0ELb1ELb0ELb0ELb1EN3c108BFloat16EfEEv12SSMParamsBwd) ;  /* 0xffff438052007950 */ /* 0x002fec0003c3ffff */
.L_x_700:
        /* <DEDUP_REMOVED lines=16> */
.L_x_8841:


//--------------------- .text._Z25selective_scan_bwd_kernelI32Selective_Scan_bwd_kernel_traitsILi128ELi16ELb0ELb1ELb0ELb1ELb0EN3c108BFloat16EfEEv12SSMParamsBwd --------------------------
	.section	.text._Z25selective_scan_bwd_kernelI32Selective_Scan_bwd_kernel_traitsILi128ELi16ELb0ELb1ELb0ELb1ELb0EN3c108BFloat16EfEEv12SSMParamsBwd,"ax",@progbits
	.sectioninfo	@"SHI_REGISTERS=168"
	.align	128
        .global         _Z25selective_scan_bwd_kernelI32Selective_Scan_bwd_kernel_traitsILi128ELi16ELb0ELb1ELb0ELb1ELb0EN3c108BFloat16EfEEv12SSMParamsBwd
        .type           _Z25selective_scan_bwd_kernelI32Selective_Scan_bwd_kernel_traitsILi128ELi16ELb0ELb1ELb0ELb1ELb0EN3c108BFloat16EfEEv12SSMParamsBwd,@function
        .size           _Z25selective_scan_bwd_kernelI32Selective_Scan_bwd_kernel_traitsILi128ELi16ELb0ELb1ELb0ELb1ELb0EN3c108BFloat16EfEEv12SSMParamsBwd,(.L_x_8844 - _Z25selective_scan_bwd_kernelI32Selective_Scan_bwd_kernel_traitsILi128ELi16ELb0ELb1ELb0ELb1ELb0EN3c108BFloat16EfEEv12SSMParamsBwd)
        .other          _Z25selective_scan_bwd_kernelI32Selective_Scan_bwd_kernel_traitsILi128ELi16ELb0ELb1ELb0ELb1ELb0EN3c108BFloat16EfEEv12SSMParamsBwd,@"STO_CUDA_ENTRY STV_DEFAULT"
_Z25selective_scan_bwd_kernelI32Selective_Scan_bwd_kernel_traitsILi128ELi16ELb0ELb1ELb0ELb1ELb0EN3c108BFloat16EfEEv12SSMParamsBwd:
.text._Z25selective_scan_bwd_kernelI32Selective_Scan_bwd_kernel_traitsILi128ELi16ELb0ELb1ELb0ELb1ELb0EN3c108BFloat16EfEEv12SSMParamsBwd:
        /* <DEDUP_REMOVED lines=36> */
[----:B------:R1:W-:Y:S01]  /*0240*/  STL [R1], RZ ;  /* 0x000000ff01007387 */ /* 0x0003e20000100800 */
        /* <DEDUP_REMOVED lines=9> */
[----:B------:R-:W-:Y:S02]  /*02e0*/  UMOV UR32, URZ ;  /* 0x0000003f00207c82 */ /* 0x000fe40008000000 */
[----:B------:R-:W-:Y:S02]  /*02f0*/  UISETP.NE.AND.EX UP2, UPT, URZ, UR31, UPT, UP2 ;  /* 0x0000001f3f00728c */ /* 0x000fe4000bf45320 */
[----:B------:R-:W-:Y:S01]  /*0300*/  UMOV UR33, URZ ;  /* 0x0000003f00217c82 */ /* 0x000fe20008000000 */
[----:B0-----:R-:W2:Y:S01]  /*0310*/  MUFU.RCP R0, R0 ;  /* 0x0000000000007308 */ /* 0x001ea20000001000 */
[----:B------:R-:W-:Y:S02]  /*0320*/  UMOV UR34, URZ ;  /* 0x0000003f00227c82 */ /* 0x000fe40008000000 */
[----:B------:R-:W-:-:S02]  /*0330*/  @UP1 ULEA UR32, UP3, UR10, UR24, 0x2 ;  /* 0x000000180a201291 */ /* 0x000fc4000f86103f */
[----:B------:R-:W-:Y:S02]  /*0340*/  UIADD3 UR23, UR23, UR4, URZ ;  /* 0x0000000417177290 */ /* 0x000fe4000fffe03f */
[----:B------:R-:W-:Y:S02]  /*0350*/  @UP1 ULEA.HI.X UR33, UR10, UR25, UR11, 0x2, UP3 ;  /* 0x000000190a211291 */ /* 0x000fe400098f140b */
[----:B------:R-:W-:Y:S02]  /*0360*/  @UP2 ULEA UR34, UP1, UR10, UR30, 0x2 ;  /* 0x0000001e0a222291 */ /* 0x000fe4000f82103f */
[----:B------:R-:W-:Y:S02]  /*0370*/  UMOV UR35, URZ ;  /* 0x0000003f00237c82 */ /* 0x000fe40008000000 */
[----:B------:R-:W-:Y:S02]  /*0380*/  UMOV UR4, URZ ;  /* 0x0000003f00047c82 */ /* 0x000fe40008000000 */
[----:B------:R-:W-:Y:S01]  /*0390*/  @UP2 ULEA.HI.X UR35, UR10, UR31, UR11, 0x2, UP1 ;  /* 0x0000001f0a232291 */ /* 0x000fe200088f140b */
[----:B--2---:R-:W-:Y:S01]  /*03a0*/  IADD3 R2, R0, 0xffffffe, RZ ;  /* 0x0ffffffe00027810 */ /* 0x004fe20007ffe0ff */
[----:B------:R-:W-:Y:S01]  /*03b0*/  UIMAD UR21, UR13, UR18, URZ ;  /* 0x000000120d1572a4 */ /* 0x000fe2000f8e023f */
[----:B------:R-:W-:Y:S01]  /*03c0*/  IABS R0, UR10 ;  /* 0x0000000a00007c13 */ /* 0x000fe20008000000 */
[----:B------:R-:W-:-:S02]  /*03d0*/  ULDC.64 UR24, c[0x0][0x1d8] ;  /* 0x0000760000187ab9 */ /* 0x000fc40000000a00 */
[----:B------:R-:W-:Y:S01]  /*03e0*/  UIMAD.WIDE.U32 UR8, UR12, UR18, URZ ;  /* 0x000000120c0872a5 */ /* 0x000fe2000f8e003f */
[----:B------:R-:W0:Y:S01]  /*03f0*/  F2I.FTZ.U32.TRUNC.NTZ R2, R2 ;  /* 0x0000000200027305 */ /* 0x000e22000021f000 */
[----:B------:R-:W2:Y:S01]  /*0400*/  R2UR UR26, R0 ;  /* 0x00000000001a73c2 */ /* 0x000ea200000e0000 */
[----:B------:R-:W-:Y:S02]  /*0410*/  UIMAD UR21, UR12, UR19, UR21 ;  /* 0x000000130c1572a4 */ /* 0x000fe4000f8e0215 */
[----:B------:R-:W-:Y:S02]  /*0420*/  UIMAD.WIDE.U32 UR16, UR12, UR6, URZ ;  /* 0x000000060c1072a5 */ /* 0x000fe4000f8e003f */
[----:B------:R-:W-:Y:S02]  /*0430*/  ULDC.64 UR18, c[0x0][0x190] ;  /* 0x0000640000127ab9 */ /* 0x000fe40000000a00 */
[----:B------:R-:W-:Y:S02]  /*0440*/  UIMAD UR15, UR13, UR18, URZ ;  /* 0x000000120d0f72a4 */ /* 0x000fe4000f8e023f */
[----:B------:R-:W-:-:S02]  /*0450*/  UIMAD UR20, UR11, UR24, URZ ;  /* 0x000000180b1472a4 */ /* 0x000fc4000f8e023f */
[----:B------:R-:W-:Y:S02]  /*0460*/  UIMAD.WIDE.U32 UR6, UR12, UR18, URZ ;  /* 0x000000120c0672a5 */ /* 0x000fe4000f8e003f */
[----:B------:R-:W-:Y:S01]  /*0470*/  UIMAD UR15, UR12, UR19, UR15 ;  /* 0x000000130c0f72a4 */ /* 0x000fe2000f8e020f */
[----:B0-----:R-:W0:Y:S02]  /*0480*/  R2UR UR5, R2 ;  /* 0x00000000020573c2 */ /* 0x001e2400000e0000 */
[----:B------:R-:W-:Y:S02]  /*0490*/  ULDC.64 UR18, c[0x0][0x1e8] ;  /* 0x00007a0000127ab9 */ /* 0x000fe40000000a00 */
[----:B------:R-:W-:Y:S02]  /*04a0*/  UIMAD UR27, UR11, UR18, URZ ;  /* 0x000000120b1b72a4 */ /* 0x000fe4000f8e023f */
[----:B------:R-:W-:Y:S02]  /*04b0*/  UIMAD UR20, UR10, UR25, UR20 ;  /* 0x000000190a1472a4 */ /* 0x000fe4000f8e0214 */
[----:B------:R-:W-:-:S02]  /*04c0*/  UIMAD UR25, UR10, UR19, UR27 ;  /* 0x000000130a1972a4 */ /* 0x000fc4000f8e021b */
[----:B------:R-:W-:Y:S02]  /*04d0*/  UIADD3 UR17, UR17, UR14, URZ ;  /* 0x0000000e11117290 */ /* 0x000fe4000fffe03f */
[----:B------:R-:W-:Y:S02]  /*04e0*/  ULDC UR27, c[0x0][0x174] ;  /* 0x00005d00001b7ab9 */ /* 0x000fe40000000800 */
[----:B------:R-:W-:Y:S02]  /*04f0*/  USHF.L.U32 UR14, UR27, 0xb, URZ ;  /* 0x0000000b1b0e7899 */ /* 0x000fe4000800063f */
[----:B------:R-:W-:Y:S02]  /*0500*/  UIADD3 UR9, UR9, UR21, URZ ;  /* 0x0000001509097290 */ /* 0x000fe4000fffe03f */
[----:B------:R-:W-:Y:S02]  /*0510*/  UIADD3 UR21, UR14, -0x800, URZ ;  /* 0xfffff8000e157890 */ /* 0x000fe4000fffe03f */
[----:B------:R-:W-:-:S02]  /*0520*/  UIMAD.WIDE.U32 UR16, UR10, UR18, UR16 ;  /* 0x000000120a1072a5 */ /* 0x000fc4000f8e0010 */
[----:B------:R-:W-:Y:S02]  /*0530*/  UIADD3 UR7, UR7, UR15, URZ ;  /* 0x0000000f07077290 */ /* 0x000fe4000fffe03f */
[----:B------:R-:W-:Y:S02]  /*0540*/  ULDC.64 UR18, c[0x0][0x280] ;  /* 0x0000a00000127ab9 */ /* 0x000fe40000000a00 */
[----:B0-----:R-:W-:Y:S02]  /*0550*/  UIADD3 UR30, URZ, -UR5, URZ ;  /* 0x800000053f1e7290 */ /* 0x001fe4000fffe03f */
[----:B------:R-:W-:Y:S02]  /*0560*/  UIMAD.WIDE.U32 UR8, UR10, UR18, UR8 ;  /* 0x000000120a0872a5 */ /* 0x000fe4000f8e0008 */
[----:B------:R-:W-:-:S04]  /*0570*/  UIMAD UR30, UR30, UR36, URZ ;  /* 0x000000241e1e72a4 */ /* 0x000fc8000f8e023f */
[----:B------:R-:W-:Y:S02]  /*0580*/  UIMAD.WIDE.U32 UR30, UR5, UR30, UR4 ;  /* 0x0000001e051e72a5 */ /* 0x000fe4000f8e0004 */
[----:B------:R-:W-:Y:S02]  /*0590*/  UIMAD.WIDE.U32 UR4, UR10, UR24, UR22 ;  /* 0x000000180a0472a5 */ /* 0x000fe4000f8e0016 */
[----:B--2---:R-:W-:Y:S02]  /*05a0*/  UIMAD.WIDE.U32 UR22, UR31, UR26, URZ ;  /* 0x0000001a1f1672a5 */ /* 0x004fe4000f8e003f */
        /* <DEDUP_REMOVED lines=64> */
[----:B------:R4:W-:Y:S01]  /*09b0*/  STL [R1], RZ ;  /* 0x000000ff01007387 */ /* 0x0009e20000100800 */
[----:B------:R-:W-:-:S02]  /*09c0*/  UMOV UR19, UR20 ;  /* 0x0000001400137c82 */ /* 0x000fc40008000000 */
[----:B------:R-:W-:Y:S01]  /*09d0*/  UMOV UR20, UR22 ;  /* 0x0000001600147c82 */ /* 0x000fe20008000000 */
[----:B------:R-:W1:Y:S01]  /*09e0*/  S2R R164, SR_LANEID ;  /* 0x0000000000a47919 */ /* 0x000e620000000000 */
[----:B------:R-:W-:Y:S02]  /*09f0*/  UMOV UR23, UR24 ;  /* 0x0000001800177c82 */ /* 0x000fe40008000000 */
[----:B------:R-:W-:Y:S01]  /*0a00*/  UMOV UR21, UR8 ;  /* 0x0000000800157c82 */ /* 0x000fe20008000000 */
[----:B------:R4:W-:Y:S01]  /*0a10*/  STL [R1+0x4], RZ ;  /* 0x000004ff01007387 */ /* 0x0009e20000100800 */
[----:B------:R-:W-:Y:S02]  /*0a20*/  UMOV UR22, UR9 ;  /* 0x0000000900167c82 */ /* 0x000fe40008000000 */
[----:B------:R-:W-:Y:S02]  /*0a30*/  UMOV UR24, UR7 ;  /* 0x0000000700187c82 */ /* 0x000fe40008000000 */
[----:B------:R-:W-:Y:S01]  /*0a40*/  UMOV UR6, URZ ;  /* 0x0000003f00067c82 */ /* 0x000fe20008000000 */
[----:B---3--:R-:W-:-:S04]  /*0a50*/  SHF.R.S32.HI R0, RZ, 0x1f, R69 ;  /* 0x0000001fff007819 */ /* 0x008fc80000011445 */
[----:B------:R-:W-:-:S04]  /*0a60*/  LEA.HI R0, R0, R69, RZ, 0x5 ;  /* 0x0000004500007211 */ /* 0x000fc800078f28ff */
[----:B-1--4-:R-:W-:Y:S02]  /*0a70*/  SHF.R.S32.HI R163, RZ, 0x5, R0 ;  /* 0x00000005ffa37819 */ /* 0x012fe40000011400 */
.L_x_787:
[----:B------:R-:W-:Y:S01]  /*0a80*/  ULDC UR25, c[0x0][0x174] ;  /* 0x00005d0000197ab9 */ /* 0x000fe20000000800 */
[----:B------:R-:W-:Y:S01]  /*0a90*/  IMAD.SHL.U32 R89, R69, 0x10, RZ ;  /* 0x0000001045597824 */ /* 0x000fe200078e00ff */
[----:B------:R-:W-:Y:S01]  /*0aa0*/  UIADD3 UR25, -UR6, UR25, URZ ;  /* 0x0000001906197290 */ /* 0x000fe2000fffe13f */
[----:B------:R-:W-:Y:S03]  /*0ab0*/  BAR.SYNC.DEFER_BLOCKING 0x0 ;  /* 0x0000000000007b1d */ /* 0x000fe60000010000 */
[----:B------:R-:W-:Y:S01]  /*0ac0*/  LOP3.LUT R5, R89, 0xfffffe00, RZ, 0xc0, !PT ;  /* 0xfffffe0059057812 */ /* 0x000fe200078ec0ff */
[----:B------:R-:W-:Y:S02]  /*0ad0*/  ULEA UR26, UR25, 0xfffff800, 0xb ;  /* 0xfffff800191a7891 */ /* 0x000fe4000f8e583f */
[----:B------:R-:W-:Y:S01]  /*0ae0*/  ULDC UR7, c[0x0][0x168] ;  /* 0x00005a0000077ab9 */ /* 0x000fe20000000800 */
[----:B------:R-:W-:Y:S01]  /*0af0*/  LOP3.LUT R70, R5, 0x1f, R69, 0xf8, !PT ;  /* 0x0000001f05467812 */ /* 0x000fe200078ef845 */
[----:B------:R-:W-:Y:S01]  /*0b00*/  UIADD3 UR7, -UR26, UR7, URZ ;  /* 0x000000071a077290 */ /* 0x000fe2000fffe13f */
[----:B------:R-:W3:Y:S01]  /*0b10*/  LDL.LU R74, [R1+0x4] ;  /* 0x00000400014a7983 */ /* 0x000ee20000300800 */
[----:B------:R-:W-:Y:S01]  /*0b20*/  MOV R3, UR18 ;  /* 0x0000001200037c02 */ /* 0x000fe20008000f00 */
[----:B------:R-:W-:Y:S01]  /*0b30*/  IMAD.U32 R2, RZ, RZ, UR17 ;  /* 0x00000011ff027e24 */ /* 0x000fe2000f8e00ff */
[----:B------:R-:W-:-:S02]  /*0b40*/  LOP3.LUT R18, R70, 0x20, RZ, 0xfc, !PT ;  /* 0x0000002046127812 */ /* 0x000fc400078efcff */
[C---:B------:R-:W-:Y:S01]  /*0b50*/  ISETP.GE.AND P2, PT, R70.reuse, UR7, PT ;  /* 0x0000000746007c0c */ /* 0x040fe2000bf46270 */
[----:B------:R-:W-:Y:S01]  /*0b60*/  IMAD.WIDE R2, R70, 0x2, R2 ;  /* 0x0000000246027825 */ /* 0x000fe200078e0202 */
[----:B------:R-:W-:Y:S02]  /*0b70*/  ISETP.GE.AND P1, PT, R18, UR7, PT ;  /* 0x0000000712007c0c */ /* 0x000fe4000bf26270 */
[C---:B------:R-:W-:Y:S02]  /*0b80*/  LOP3.LUT R20, R70.reuse, 0x40, RZ, 0xfc, !PT ;  /* 0x0000004046147812 */ /* 0x040fe400078efcff */
[C---:B------:R-:W-:Y:S02]  /*0b90*/  LOP3.LUT R22, R70.reuse, 0x60, RZ, 0xfc, !PT ;  /* 0x0000006046167812 */ /* 0x040fe400078efcff */
[----:B------:R-:W-:Y:S02]  /*0ba0*/  PRMT R7, RZ, 0x7610, R7 ;  /* 0x00007610ff077816 */ /* 0x000fe40000000007 */
[----:B------:R-:W-:-:S02]  /*0bb0*/  LOP3.LUT R23, R70, 0x80, RZ, 0xfc, !PT ;  /* 0x0000008046177812 */ /* 0x000fc400078efcff */
[----:B------:R-:W-:Y:S02]  /*0bc0*/  PRMT R0, RZ, 0x7610, R0 ;  /* 0x00007610ff007816 */ /* 0x000fe40000000000 */
[C---:B------:R-:W-:Y:S01]  /*0bd0*/  LOP3.LUT R24, R70.reuse, 0xa0, RZ, 0xfc, !PT ;  /* 0x000000a046187812 */ /* 0x040fe200078efcff */
[----:B------:R1:W4:Y:S01]  /*0be0*/  @!P2 LDG.E.U16 R7, [R2.64] ;  /* 0x0000001c0207a981 */ /* 0x000322000c1e1500 */
[----:B------:R-:W-:Y:S02]  /*0bf0*/  LOP3.LUT R25, R70, 0xc0, RZ, 0xfc, !PT ;  /* 0x000000c046197812 */ /* 0x000fe400078efcff */
[----:B------:R-:W-:Y:S01]  /*0c00*/  ISETP.GE.AND P0, PT, R20, UR7, PT ;  /* 0x0000000714007c0c */ /* 0x000fe2000bf06270 */
[----:B------:R1:W5:Y:S01]  /*0c10*/  @!P1 LDG.E.U16 R0, [R2.64+0x40] ;  /* 0x0000401c02009981 */ /* 0x000362000c1e1500 */
[----:B------:R-:W-:Y:S02]  /*0c20*/  LOP3.LUT R26, R70, 0xe0, RZ, 0xfc, !PT ;  /* 0x000000e0461a7812 */ /* 0x000fe400078efcff */
        /* <DEDUP_REMOVED lines=11> */
[----:B--2---:R1:W2:Y:S01]  /*0ce0*/  @!P0 LDG.E.U16 R9, [R2.64+0x80] ;  /* 0x0000801c02098981 */ /* 0x0042a2000c1e1500 */
[C---:B------:R-:W-:Y:S02]  /*0cf0*/  LOP3.LUT R30, R70.reuse, 0x120, RZ, 0xfc, !PT ;  /* 0x00000120461e7812 */ /* 0x040fe400078efcff */
[----:B------:R-:W-:Y:S01]  /*0d00*/  PRMT R6, RZ, 0x7610, R6 ;  /* 0x00007610ff067816 */ /* 0x000fe20000000006 */
[----:B------:R1:W3:Y:S01]  /*0d10*/  @!P4 LDG.E.U16 R4, [R2.64+0xc0] ;  /* 0x0000c01c0204c981 */ /* 0x0002e2000c1e1500 */
[----:B------:R-:W-:-:S02]  /*0d20*/  LOP3.LUT R34, R70, 0x140, RZ, 0xfc, !PT ;  /* 0x0000014046227812 */ /* 0x000fc400078efcff */
[----:B------:R-:W-:Y:S01]  /*0d30*/  PRMT R15, RZ, 0x7610, R15 ;  /* 0x00007610ff0f7816 */ /* 0x000fe2000000000f */
[----:B------:R1:W3:Y:S01]  /*0d40*/  @!P6 LDG.E.U16 R11, [R2.64+0x100] ;  /* 0x0001001c020be981 */ /* 0x0002e2000c1e1500 */
[C---:B------:R-:W-:Y:S02]  /*0d50*/  LOP3.LUT R36, R70.reuse, 0x160, RZ, 0xfc, !PT ;  /* 0x0000016046247812 */ /* 0x040fe400078efcff */
[----:B------:R-:W-:Y:S01]  /*0d60*/  PRMT R8, RZ, 0x7610, R8 ;  /* 0x00007610ff087816 */ /* 0x000fe20000000008 */
[----:B------:R1:W3:Y:S01]  /*0d70*/  @!P5 LDG.E.U16 R13, [R2.64+0x140] ;  /* 0x0001401c020dd981 */ /* 0x0002e2000c1e1500 */
[C---:B------:R-:W-:Y:S02]  /*0d80*/  LOP3.LUT R38, R70.reuse, 0x180, RZ, 0xfc, !PT ;  /* 0x0000018046267812 */ /* 0x040fe400078efcff */
[----:B------:R-:W-:Y:S01]  /*0d90*/  LOP3.LUT R40, R70, 0x1a0, RZ, 0xfc, !PT ;  /* 0x000001a046287812 */ /* 0x000fe200078efcff */
[----:B------:R1:W3:Y:S01]  /*0da0*/  @!P3 LDG.E.U16 R6, [R2.64+0x180] ;  /* 0x0001801c0206b981 */ /* 0x0002e2000c1e1500 */
[----:B------:R-:W-:-:S02]  /*0db0*/  ISETP.GE.AND P0, PT, R30, UR7, PT ;  /* 0x000000071e007c0c */ /* 0x000fc4000bf06270 */
[----:B------:R-:W-:Y:S01]  /*0dc0*/  LOP3.LUT R42, R70, 0x1c0, RZ, 0xfc, !PT ;  /* 0x000001c0462a7812 */ /* 0x000fe200078efcff */
[----:B------:R1:W3:Y:S01]  /*0dd0*/  @!P2 LDG.E.U16 R15, [R2.64+0x1c0] ;  /* 0x0001c01c020fa981 */ /* 0x0002e2000c1e1500 */
[----:B------:R-:W-:Y:S02]  /*0de0*/  ISETP.GE.AND P4, PT, R34, UR7, PT ;  /* 0x0000000722007c0c */ /* 0x000fe4000bf86270 */
[----:B------:R-:W-:Y:S01]  /*0df0*/  LOP3.LUT R44, R70, 0x1e0, RZ, 0xfc, !PT ;  /* 0x000001e0462c7812 */ /* 0x000fe200078efcff */
[----:B------:R1:W3:Y:S01]  /*0e00*/  @!P1 LDG.E.U16 R8, [R2.64+0x200] ;  /* 0x0002001c02089981 */ /* 0x0002e2000c1e1500 */
        /* <DEDUP_REMOVED lines=9> */
[----:B------:R1:W3:Y:S01]  /*0ea0*/  @!P0 LDG.E.U16 R17, [R2.64+0x240] ;  /* 0x0002401c02118981 */ /* 0x0002e2000c1e1500 */
[----:B------:R-:W-:-:S02]  /*0eb0*/  PRMT R14, RZ, 0x7610, R14 ;  /* 0x00007610ff0e7816 */ /* 0x000fc4000000000e */
[----:B------:R-:W-:Y:S01]  /*0ec0*/  PRMT R21, RZ, 0x7610, R21 ;  /* 0x00007610ff157816 */ /* 0x000fe20000000015 */
[----:B------:R1:W3:Y:S01]  /*0ed0*/  @!P4 LDG.E.U16 R10, [R2.64+0x280] ;  /* 0x0002801c020ac981 */ /* 0x0002e2000c1e1500 */
[----:B------:R-:W-:-:S03]  /*0ee0*/  PRMT R16, RZ, 0x7610, R16 ;  /* 0x00007610ff107816 */ /* 0x000fc60000000010 */
[----:B------:R1:W3:Y:S04]  /*0ef0*/  @!P6 LDG.E.U16 R12, [R2.64+0x2c0] ;  /* 0x0002c01c020ce981 */ /* 0x0002e8000c1e1500 */
[----:B------:R1:W3:Y:S04]  /*0f00*/  @!P5 LDG.E.U16 R19, [R2.64+0x300] ;  /* 0x0003001c0213d981 */ /* 0x0002e8000c1e1500 */
[----:B------:R1:W3:Y:S04]  /*0f10*/  @!P3 LDG.E.U16 R14, [R2.64+0x340] ;  /* 0x0003401c020eb981 */ /* 0x0002e8000c1e1500 */
[----:B------:R1:W3:Y:S04]  /*0f20*/  @!P2 LDG.E.U16 R21, [R2.64+0x380] ;  /* 0x0003801c0215a981 */ /* 0x0002e8000c1e1500 */
[----:B------:R1:W3:Y:S01]  /*0f30*/  @!P1 LDG.E.U16 R16, [R2.64+0x3c0] ;  /* 0x0003c01c02109981 */ /* 0x0002e2000c1e1500 */
[----:B------:R-:W-:-:S02]  /*0f40*/  ISETP.GE.AND P2, PT, R18, UR7, PT ;  /* 0x0000000712007c0c */ /* 0x000fc4000bf46270 */
[----:B------:R-:W-:Y:S02]  /*0f50*/  IADD3 R18, R5, R164, RZ ;  /* 0x000000a405127210 */ /* 0x000fe40007ffe0ff */
[----:B------:R-:W-:Y:S02]  /*0f60*/  ISETP.GE.AND P6, PT, R23, UR7, PT ;  /* 0x0000000717007c0c */ /* 0x000fe4000bfc6270 */
[----:B------:R-:W-:Y:S02]  /*0f70*/  ISETP.GE.AND P0, PT, R25, UR7, PT ;  /* 0x0000000719007c0c */ /* 0x000fe4000bf06270 */
[C---:B------:R-:W-:Y:S02]  /*0f80*/  IADD3 R23, R18.reuse, 0x20, RZ ;  /* 0x0000002012177810 */ /* 0x040fe40007ffe0ff */
[C---:B------:R-:W-:Y:S02]  /*0f90*/  IADD3 R25, R18.reuse, 0x40, RZ ;  /* 0x0000004012197810 */ /* 0x040fe40007ffe0ff */
[----:B------:R-:W-:-:S02]  /*0fa0*/  LEA.HI.SX32 R162, R18, R18, 0x1b ;  /* 0x0000001212a27211 */ /* 0x000fc400078fdaff */
[C---:B-1----:R-:W-:Y:S02]  /*0fb0*/  IADD3 R3, R18.reuse, 0x60, RZ ;  /* 0x0000006012037810 */ /* 0x042fe40007ffe0ff */
[C---:B------:R-:W-:Y:S02]  /*0fc0*/  IADD3 R27, R18.reuse, 0x80, RZ ;  /* 0x00000080121b7810 */ /* 0x040fe40007ffe0ff */
[C---:B------:R-:W-:Y:S02]  /*0fd0*/  IADD3 R29, R18.reuse, 0xa0, RZ ;  /* 0x000000a0121d7810 */ /* 0x040fe40007ffe0ff */
[----:B------:R-:W-:Y:S02]  /*0fe0*/  IADD3 R31, R18, 0xc0, RZ ;  /* 0x000000c0121f7810 */ /* 0x000fe40007ffe0ff */
[-C--:B------:R-:W-:Y:S02]  /*0ff0*/  LEA.HI.SX32 R23, R23, R18.reuse, 0x1b ;  /* 0x0000001217177211 */ /* 0x080fe400078fdaff */
[----:B------:R-:W-:Y:S01]  /*1000*/  LEA.HI.SX32 R25, R25, R18, 0x1b ;  /* 0x0000001219197211 */ /* 0x000fe200078fdaff */
[----:B------:R-:W-:Y:S01]  /*1010*/  IMAD.SHL.U32 R162, R162, 0x2, RZ ;  /* 0x00000002a2a27824 */ /* 0x000fe200078e00ff */
[----:B------:R-:W-:-:S02]  /*1020*/  IADD3 R33, R18, 0xe0, RZ ;  /* 0x000000e012217810 */ /* 0x000fc40007ffe0ff */
[----:B------:R-:W-:Y:S02]  /*1030*/  IADD3 R35, R18, 0x100, RZ ;  /* 0x0000010012237810 */ /* 0x000fe40007ffe0ff */
[-C--:B------:R-:W-:Y:S02]  /*1040*/  LEA.HI.SX32 R3, R3, R18.reuse, 0x1b ;  /* 0x0000001203037211 */ /* 0x080fe400078fdaff */
[----:B------:R-:W-:Y:S02]  /*1050*/  LEA.HI.SX32 R27, R27, R18, 0x1b ;  /* 0x000000121b1b7211 */ /* 0x000fe400078fdaff */
[----:B------:R-:W-:Y:S01]  /*1060*/  ISETP.GE.AND P3, PT, R20, UR7, PT ;  /* 0x0000000714007c0c */ /* 0x000fe2000bf66270 */
[----:B------:R-:W-:Y:S01]  /*1070*/  IMAD.SHL.U32 R160, R25, 0x2, RZ ;  /* 0x0000000219a07824 */ /* 0x000fe200078e00ff */
[----:B------:R-:W-:Y:S02]  /*1080*/  LOP3.LUT R32, R32, 0xffffff7f, RZ, 0xc0, !PT ;  /* 0xffffff7f20207812 */ /* 0x000fe400078ec0ff */
        /* <DEDUP_REMOVED lines=9> */
[----:B------:R-:W-:Y:S02]  /*1120*/  LEA.HI.SX32 R35, R35, R18, 0x1b ;  /* 0x0000001223237211 */ /* 0x000fe400078fdaff */
[----:B------:R-:W-:Y:S01]  /*1130*/  SHF.L.U32 R159, R3, 0x1, RZ ;  /* 0x00000001039f7819 */ /* 0x000fe200000006ff */
[----:B------:R-:W-:Y:S01]  /*1140*/  IMAD.SHL.U32 R153, R31, 0x2, RZ ;  /* 0x000000021f997824 */ /* 0x000fe200078e00ff */
[----:B------:R-:W-:Y:S02]  /*1150*/  @P2 LOP3.LUT R32, R32, 0x80, RZ, 0xfc, !PT ;  /* 0x0000008020202812 */ /* 0x000fe400078efcff */
        /* <DEDUP_REMOVED lines=10> */
[----:B------:R-:W-:Y:S02]  /*1200*/  SHF.L.U32 R152, R33, 0x1, RZ ;  /* 0x0000000121987819 */ /* 0x000fe400000006ff */
[----:B------:R-:W-:Y:S01]  /*1210*/  ISETP.GE.AND P5, PT, R22, UR7, PT ;  /* 0x0000000716007c0c */ /* 0x000fe2000bfa6270 */
[----:B------:R-:W-:Y:S01]  /*1220*/  IMAD.SHL.U32 R149, R39, 0x2, RZ ;  /* 0x0000000227957824 */ /* 0x000fe200078e00ff */
[----:B------:R-:W-:Y:S02]  /*1230*/  LOP3.LUT R32, R32, 0xffffffbf, RZ, 0xc0, !PT ;  /* 0xffffffbf20207812 */ /* 0x000fe400078ec0ff */
[-C--:B------:R-:W-:Y:S02]  /*1240*/  LEA.HI.SX32 R45, R45, R18.reuse, 0x1b ;  /* 0x000000122d2d7211 */ /* 0x080fe400078fdaff */
[-C--:B------:R-:W-:Y:S02]  /*1250*/  LEA.HI.SX32 R47, R47, R18.reuse, 0x1b ;  /* 0x000000122f2f7211 */ /* 0x080fe400078fdaff */
[----:B------:R-:W-:Y:S01]  /*1260*/  SHF.L.U32 R150, R37, 0x1, RZ ;  /* 0x0000000125967819 */ /* 0x000fe200000006ff */
[----:B------:R-:W-:Y:S01]  /*1270*/  IMAD.SHL.U32 R146, R43, 0x2, RZ ;  /* 0x000000022b927824 */ /* 0x000fe200078e00ff */
[----:B------:R-:W-:-:S02]  /*1280*/  LEA.HI.SX32 R49, R49, R18, 0x1b ;  /* 0x0000001231317211 */ /* 0x000fc400078fdaff */
[----:B------:R-:W-:Y:S01]  /*1290*/  SHF.L.U32 R147, R41, 0x1, RZ ;  /* 0x0000000129937819 */ /* 0x000fe200000006ff */
[----:B------:R-:W-:Y:S01]  /*12a0*/  IMAD.SHL.U32 R144, R47, 0x2, RZ ;  /* 0x000000022f907824 */ /* 0x000fe200078e00ff */
[----:B------:R-:W-:Y:S02]  /*12b0*/  @P3 LOP3.LUT R32, R32, 0x40, RZ, 0xfc, !PT ;  /* 0x0000004020203812 */ /* 0x000fe400078efcff */
[----:B------:R-:W-:Y:S02]  /*12c0*/  SHF.L.U32 R145, R45, 0x1, RZ ;  /* 0x000000012d917819 */ /* 0x000fe400000006ff */
[----:B------:R-:W-:Y:S02]  /*12d0*/  LEA.HI.SX32 R68, R5, R5, 0x1b ;  /* 0x0000000505447211 */ /* 0x000fe400078fdaff */
[----:B------:R-:W-:Y:S02]  /*12e0*/  SHF.L.U32 R143, R49, 0x1, RZ ;  /* 0x00000001318f7819 */ /* 0x000fe400000006ff */
[----:B------:R-:W-:-:S02]  /*12f0*/  LOP3.LUT R32, R32, 0xffffffdf, RZ, 0xc0, !PT ;  /* 0xffffffdf20207812 */ /* 0x000fc400078ec0ff */
        /* <DEDUP_REMOVED lines=16> */
[----:B----4-:R-:W-:Y:S04]  /*1400*/  STS.U16 [R162], R7 ;  /* 0x00000007a2007388 */ /* 0x010fe80000000400 */
[----:B-----5:R-:W-:Y:S04]  /*1410*/  STS.U16 [R161+0x40], R0 ;  /* 0x00004000a1007388 */ /* 0x020fe80000000400 */
[----:B--2---:R-:W-:Y:S04]  /*1420*/  STS.U16 [R160+0x80], R9 ;  /* 0x00008009a0007388 */ /* 0x004fe80000000400 */
[----:B---3--:R1:W-:Y:S04]  /*1430*/  STS.U16 [R159+0xc0], R4 ;  /* 0x0000c0049f007388 */ /* 0x0083e80000000400 */
        /* <DEDUP_REMOVED lines=29> */
[----:B-1----:R-:W-:-:S03]  /*1610*/  PRMT R4, RZ, 0x7610, R4 ;  /* 0x00007610ff047816 */ /* 0x002fc60000000004 */
[----:B------:R-:W-:Y:S01]  /*1620*/  BAR.SYNC.DEFER_BLOCKING 0x0 ;  /* 0x0000000000007b1d */ /* 0x000fe20000010000 */
[----:B--2---:R-:W-:-:S05]  /*1630*/  PRMT R15, RZ, 0x7610, R15 ;  /* 0x00007610ff0f7816 */ /* 0x004fca000000000f */
[----:B------:R-:W2:Y:S01]  /*1640*/  @!P0 LDG.E.U16 R4, [R72.64+0x180] ;  /* 0x0001801c48048981 */ /* 0x000ea2000c1e1500 */
[----:B------:R-:W-:Y:S02]  /*1650*/  ISETP.GE.AND P0, PT, R26, UR7, PT ;  /* 0x000000071a007c0c */ /* 0x000fe4000bf06270 */
[----:B------:R-:W-:Y:S02]  /*1660*/  PRMT R6, RZ, 0x7610, R6 ;  /* 0x00007610ff067816 */ /* 0x000fe40000000006 */
[----:B------:R-:W-:Y:S02]  /*1670*/  PRMT R3, RZ, 0x7610, R3 ;  /* 0x00007610ff037816 */ /* 0x000fe40000000003 */
[----:B------:R-:W-:Y:S02]  /*1680*/  PRMT R0, RZ, 0x7610, R0 ;  /* 0x00007610ff007816 */ /* 0x000fe40000000000 */
[----:B------:R-:W-:Y:S02]  /*1690*/  PRMT R7, RZ, 0x7610, R7 ;  /* 0x00007610ff077816 */ /* 0x000fe40000000007 */
[----:B------:R-:W-:Y:S01]  /*16a0*/  PRMT R13, RZ, 0x7610, R13 ;  /* 0x00007610ff0d7816 */ /* 0x000fe2000000000d */
[----:B------:R-:W2:Y:S02]  /*16b0*/  @!P1 LDG.E.U16 R3, [R72.64] ;  /* 0x0000001c48039981 */ /* 0x000ea4000c1e1500 */
[----:B------:R-:W-:-:S02]  /*16c0*/  @P0 LOP3.LUT R32, R32, 0x2, RZ, 0xfc, !PT ;  /* 0x0000000220200812 */ /* 0x000fc400078efcff */
[----:B------:R-:W2:Y:S01]  /*16d0*/  @!P0 LDG.E.U16 R15, [R72.64+0x1c0] ;  /* 0x0001c01c480f8981 */ /* 0x000ea2000c1e1500 */
[----:B------:R-:W-:Y:S02]  /*16e0*/  ISETP.GE.AND P0, PT, R28, UR7, PT ;  /* 0x000000071c007c0c */ /* 0x000fe4000bf06270 */
[----:B------:R-:W-:Y:S01]  /*16f0*/  LOP3.LUT R32, R32, 0xfffffffe, RZ, 0xc0, !PT ;  /* 0xfffffffe20207812 */ /* 0x000fe200078ec0ff */
[----:B------:R-:W2:Y:S01]  /*1700*/  @!P2 LDG.E.U16 R0, [R72.64+0x40] ;  /* 0x0000401c4800a981 */ /* 0x000ea2000c1e1500 */
[----:B------:R-:W-:Y:S02]  /*1710*/  PRMT R2, RZ, 0x7610, R2 ;  /* 0x00007610ff027816 */ /* 0x000fe40000000002 */
[----:B------:R-:W-:Y:S01]  /*1720*/  PRMT R9, RZ, 0x7610, R9 ;  /* 0x00007610ff097816 */ /* 0x000fe20000000009 */
[----:B------:R-:W2:Y:S01]  /*1730*/  @!P3 LDG.E.U16 R7, [R72.64+0x80] ;  /* 0x0000801c4807b981 */ /* 0x000ea2000c1e1500 */
[----:B------:R-:W-:Y:S02]  /*1740*/  ISETP.GE.AND P1, PT, R34, UR7, PT ;  /* 0x0000000722007c0c */ /* 0x000fe4000bf26270 */
[----:B------:R-:W-:Y:S01]  /*1750*/  ISETP.GE.AND P2, PT, R36, UR7, PT ;  /* 0x0000000724007c0c */ /* 0x000fe2000bf46270 */
[----:B------:R-:W2:Y:S02]  /*1760*/  @!P4 LDG.E.U16 R13, [R72.64+0x140] ;  /* 0x0001401c480dc981 */ /* 0x000ea4000c1e1500 */
[----:B------:R-:W-:-:S02]  /*1770*/  @P0 LOP3.LUT R32, R32, 0x1, RZ, 0xfc, !PT ;  /* 0x0000000120200812 */ /* 0x000fc400078efcff */
[----:B------:R-:W2:Y:S01]  /*1780*/  @!P0 LDG.E.U16 R6, [R72.64+0x200] ;  /* 0x0002001c48068981 */ /* 0x000ea2000c1e1500 */
[----:B------:R-:W-:Y:S02]  /*1790*/  ISETP.GE.AND P0, PT, R30, UR7, PT ;  /* 0x000000071e007c0c */ /* 0x000fe4000bf06270 */
[----:B------:R-:W-:Y:S01]  /*17a0*/  ISETP.GE.AND P3, PT, R38, UR7, PT ;  /* 0x0000000726007c0c */ /* 0x000fe2000bf66270 */
[----:B------:R-:W2:Y:S01]  /*17b0*/  @!P5 LDG.E.U16 R2, [R72.64+0xc0] ;  /* 0x0000c01c4802d981 */ /* 0x000ea2000c1e1500 */
[----:B------:R-:W-:Y:S02]  /*17c0*/  ISETP.GE.AND P4, PT, R40, UR7, PT ;  /* 0x0000000728007c0c */ /* 0x000fe4000bf86270 */
[----:B------:R-:W-:Y:S01]  /*17d0*/  ISETP.GE.AND P5, PT, R42, UR7, PT ;  /* 0x000000072a007c0c */ /* 0x000fe2000bfa6270 */
[----:B------:R-:W2:Y:S01]  /*17e0*/  @!P6 LDG.E.U16 R9, [R72.64+0x100] ;  /* 0x0001001c4809e981 */ /* 0x000ea2000c1e1500 */
[----:B------:R-:W-:Y:S02]  /*17f0*/  ISETP.GE.AND P6, PT, R44, UR7, PT ;  /* 0x000000072c007c0c */ /* 0x000fe4000bfc6270 */
[----:B---3--:R-:W-:-:S02]  /*1800*/  PRMT R17, RZ, 0x7610, R17 ;  /* 0x00007610ff117816 */ /* 0x008fc40000000011 */
[----:B------:R-:W-:Y:S02]  /*1810*/  PRMT R8, RZ, 0x7610, R8 ;  /* 0x00007610ff087816 */ /* 0x000fe40000000008 */
[----:B----4-:R-:W-:Y:S02]  /*1820*/  PRMT R12, RZ, 0x7610, R12 ;  /* 0x00007610ff0c7816 */ /* 0x010fe4000000000c */
[----:B-----5:R-:W-:Y:S01]  /*1830*/  PRMT R19, RZ, 0x7610, R19 ;  /* 0x00007610ff137816 */ /* 0x020fe20000000013 */
[----:B------:R-:W3:Y:S01]  /*1840*/  @!P0 LDG.E.U16 R17, [R72.64+0x240] ;  /* 0x0002401c48118981 */ /* 0x000ee2000c1e1500 */
[----:B0-----:R-:W-:Y:S02]  /*1850*/  PRMT R14, RZ, 0x7610, R14 ;  /* 0x00007610ff0e7816 */ /* 0x001fe4000000000e */
[----:B------:R-:W-:Y:S01]  /*1860*/  PRMT R21, RZ, 0x7610, R21 ;  /* 0x00007610ff157816 */ /* 0x000fe20000000015 */
[----:B------:R-:W4:Y:S01]  /*1870*/  @!P1 LDG.E.U16 R8, [R72.64+0x280] ;  /* 0x0002801c48089981 */ /* 0x000f22000c1e1500 */
[----:B------:R-:W-:-:S03]  /*1880*/  PRMT R16, RZ, 0x7610, R16 ;  /* 0x00007610ff107816 */ /* 0x000fc60000000010 */
[----:B------:R-:W5:Y:S04]  /*1890*/  @!P2 LDG.E.U16 R12, [R72.64+0x2c0] ;  /* 0x0002c01c480ca981 */ /* 0x000f68000c1e1500 */
[----:B------:R-:W4:Y:S04]  /*18a0*/  @!P3 LDG.E.U16 R19, [R72.64+0x300] ;  /* 0x0003001c4813b981 */ /* 0x000f28000c1e1500 */
[----:B------:R-:W5:Y:S04]  /*18b0*/  @!P4 LDG.E.U16 R14, [R72.64+0x340] ;  /* 0x0003401c480ec981 */ /* 0x000f68000c1e1500 */
[----:B------:R-:W5:Y:S04]  /*18c0*/  @!P5 LDG.E.U16 R21, [R72.64+0x380] ;  /* 0x0003801c4815d981 */ /* 0x000f68000c1e1500 */
[----:B------:R-:W5:Y:S01]  /*18d0*/  @!P6 LDG.E.U16 R16, [R72.64+0x3c0] ;  /* 0x0003c01c4810e981 */ /* 0x000f62000c1e1500 */
        /* <DEDUP_REMOVED lines=25> */
[----:B------:R-:W-:Y:S01]  /*1a70*/  PRMT R32, RZ, 0x7610, R32 ;  /* 0x00007610ff207816 */ /* 0x000fe20000000020 */
[----:B--2---:R-:W-:Y:S04]  /*1a80*/  STS.U16 [R162], R3 ;  /* 0x00000003a2007388 */ /* 0x004fe80000000400 */
        /* <DEDUP_REMOVED lines=10> */
[----:B-----5:R-:W-:Y:S04]  /*1b30*/  STS.U16 [R147+0x2c0], R12 ;  /* 0x0002c00c93007388 */ /* 0x020fe80000000400 */
        /* <DEDUP_REMOVED lines=31> */
[----:B------:R-:W-:-:S11]  /*1d30*/  PRMT R20, RZ, 0x7610, R20 ;  /* 0x00007610ff147816 */ /* 0x000fd60000000014 */
[----:B------:R0:W5:Y:S01]  /*1d40*/  @!P0 LDG.E.U16 R21, [R10.64+0x80] ;  /* 0x0000801c0a158981 */ /* 0x000162000c1e1500 */
[----:B------:R-:W-:-:S13]  /*1d50*/  ISETP.NE.AND P0, PT, R24, RZ, PT ;  /* 0x000000ff1800720c */ /* 0x000fda0003f05270 */
        /* <DEDUP_REMOVED lines=14> */
[----:B------:R-:W-:Y:S02]  /*1e40*/  PRMT R26, RZ, 0x7610, R26 ;  /* 0x00007610ff1a7816 */ /* 0x000fe4000000001a */
[----:B------:R-:W-:Y:S02]  /*1e50*/  PRMT R28, RZ, 0x7610, R28 ;  /* 0x00007610ff1c7816 */ /* 0x000fe4000000001c */
[----:B------:R-:W-:Y:S02]  /*1e60*/  PRMT R30, RZ, 0x7610, R30 ;  /* 0x00007610ff1e7816 */ /* 0x000fe4000000001e */
[----:B------:R0:W5:Y:S04]  /*1e70*/  @!P1 LDG.E.U16 R26, [R10.64+0x280] ;  /* 0x0002801c0a1a9981 */ /* 0x000168000c1e1500 */
[----:B------:R0:W5:Y:S04]  /*1e80*/  @!P2 LDG.E.U16 R28, [R10.64+0x2c0] ;  /* 0x0002c01c0a1ca981 */ /* 0x000168000c1e1500 */
[----:B------:R0:W5:Y:S01]  /*1e90*/  @!P0 LDG.E.U16 R24, [R10.64+0x200] ;  /* 0x0002001c0a188981 */ /* 0x000162000c1e1500 */
[----:B------:R-:W-:-:S02]  /*1ea0*/  ISETP.NE.AND P0, PT, R31, RZ, PT ;  /* 0x000000ff1f00720c */ /* 0x000fc40003f05270 */
[----:B------:R-:W-:Y:S01]  /*1eb0*/  PRMT R31, RZ, 0x7610, R31 ;  /* 0x00007610ff1f7816 */ /* 0x000fe2000000001f */
[----:B------:R0:W5:Y:S10]  /*1ec0*/  @!P4 LDG.E.U16 R30, [R10.64+0x340] ;  /* 0x0003401c0a1ec981 */ /* 0x000174000c1e1500 */
[----:B------:R0:W5:Y:S02]  /*1ed0*/  @!P0 LDG.E.U16 R31, [R10.64+0x240] ;  /* 0x0002401c0a1f8981 */ /* 0x000164000c1e1500 */
[----:B0-----:R-:W-:-:S02]  /*1ee0*/  PRMT R11, RZ, 0x5410, R110 ;  /* 0x00005410ff0b7816 */ /* 0x001fc4000000006e */
        /* <DEDUP_REMOVED lines=12> */
[----:B------:R-:W-:Y:S01]  /*1fb0*/  FADD.FTZ R36, R18, UR5 ;  /* 0x0000000512247e21 */ /* 0x000fe20008010000 */
[----:B------:R-:W-:Y:S01]  /*1fc0*/  BSSY B0, `(.L_x_702) ;  /* 0x0000065000007945 */ /* 0x000fe20003800000 */
        /* <DEDUP_REMOVED lines=58> */
[----:B------:R-:W-:Y:S01]  /*2370*/  PRMT R11, RZ, 0x5410, R61 ;  /* 0x00005410ff0b7816 */ /* 0x000fe2000000003d */
[----:B------:R-:W-:Y:S01]  /*2380*/  IMAD.MOV.U32 R16, RZ, RZ, c[0x0][0x16c] ;  /* 0x00005b00ff107624 */ /* 0x000fe200078e00ff */
[----:B------:R-:W-:Y:S01]  /*2390*/  PRMT R34, RZ, 0x5410, R34 ;  /* 0x00005410ff227816 */ /* 0x000fe20000000022 */
[----:B------:R-:W-:Y:S02]  /*23a0*/  FADD.FTZ R35, R14, UR5 ;  /* 0x000000050e237e21 */ /* 0x000fe40008010000 */
[----:B------:R-:W-:Y:S01]  /*23b0*/  FFMA.FTZ R11, R45, R11, R10 ;  /* 0x0000000b2d0b7223 */ /* 0x000fe2000001000a */
[----:B------:R-:W-:Y:S01]  /*23c0*/  PRMT R10, RZ, 0x5410, R60 ;  /* 0x00005410ff0a7816 */ /* 0x000fe2000000003c */
[----:B------:R-:W-:Y:S01]  /*23d0*/  FADD.FTZ R33, R19, UR5 ;  /* 0x0000000513217e21 */ /* 0x000fe20008010000 */
[----:B------:R-:W-:Y:S02]  /*23e0*/  ISETP.GE.AND P5, PT, R16, 0x1, PT ;  /* 0x000000011000780c */ /* 0x000fe40003fa6270 */
[----:B------:R-:W-:Y:S01]  /*23f0*/  FSETP.GTU.FTZ.AND P6, PT, R35, 20, PT ;  /* 0x41a000002300780b */ /* 0x000fe20003fdc000 */
[----:B------:R-:W-:Y:S01]  /*2400*/  FFMA.FTZ R13, R34, R10, R11 ;  /* 0x0000000a220d7223 */ /* 0x000fe2000001000b */
[----:B------:R-:W-:Y:S06]  /*2410*/  @P4 BRA `(.L_x_703) ;  /* 0x000001f000004947 */ /* 0x000fec0003800000 */
[----:B-123--:R-:W-:Y:S01]  /*2420*/  FMUL.FTZ R44, R44, 1.4426950216293334961 ;  /* 0x3fb8aa3b2c2c7820 */ /* 0x00efe20000410000 */
[----:B------:R-:W-:Y:S01]  /*2430*/  HFMA2.MMA R15, -RZ, RZ, 1.625, 0 ;  /* 0x3e800000ff0f7435 */ /* 0x000fe200000001ff */
[----:B------:R-:W-:-:S02]  /*2440*/  MOV R14, 0x3d39bf78 ;  /* 0x3d39bf78000e7802 */ /* 0x000fc40000000f00 */
[----:B------:R-:W1:Y:S02]  /*2450*/  MUFU.EX2 R17, R44 ;  /* 0x0000002c00117308 */ /* 0x000e640000000800 */
[C---:B-1----:R-:W-:Y:S01]  /*2460*/  FADD.FTZ.RZ R10, R17.reuse, 1 ;  /* 0x3f800000110a7421 */ /* 0x042fe2000001c000 */
[----:B------:R-:W-:-:S04]  /*2470*/  ISETP.GE.U32.AND P4, PT, R17, 0x7f800000, PT ;  /* 0x7f8000001100780c */ /* 0x000fc80003f86070 */
[----:B------:R-:W-:-:S04]  /*2480*/  IADD3 R10, R10, -0x3f400000, RZ ;  /* 0xc0c000000a0a7810 */ /* 0x000fc80007ffe0ff */
[----:B------:R-:W-:-:S04]  /*2490*/  LOP3.LUT R10, R10, 0xff800000, RZ, 0xc0, !PT ;  /* 0xff8000000a0a7812 */ /* 0x000fc800078ec0ff */
[----:B------:R-:W-:Y:S01]  /*24a0*/  IADD3 R12, -R10, 0x40800000, RZ ;  /* 0x408000000a0c7810 */ /* 0x000fe20007ffe1ff */
[----:B------:R-:W-:Y:S02]  /*24b0*/  IMAD.IADD R11, R17, 0x1, -R10 ;  /* 0x00000001110b7824 */ /* 0x000fe400078e0a0a */
[----:B------:R-:W1:Y:S02]  /*24c0*/  I2F R10, R10 ;  /* 0x0000000a000a7306 */ /* 0x000e640000201400 */
        /* <DEDUP_REMOVED lines=20> */
.L_x_703:
[----:B-123--:R-:W-:Y:S05]  /*2610*/  BSYNC B0 ;  /* 0x0000000000007941 */ /* 0x00efea0003800000 */
.L_x_702:
        /* <DEDUP_REMOVED lines=39> */
.L_x_705:
[----:B------:R-:W-:Y:S05]  /*2890*/  BSYNC B0 ;  /* 0x0000000000007941 */ /* 0x000fea0003800000 */
.L_x_704:
        /* <DEDUP_REMOVED lines=39> */
.L_x_707:
[----:B------:R-:W-:Y:S05]  /*2b10*/  BSYNC B0 ;  /* 0x0000000000007941 */ /* 0x000fea0003800000 */
.L_x_706:
        /* <DEDUP_REMOVED lines=39> */
.L_x_709:
[----:B------:R-:W-:Y:S05]  /*2d90*/  BSYNC B0 ;  /* 0x0000000000007941 */ /* 0x000fea0003800000 */
.L_x_708:
        /* <DEDUP_REMOVED lines=39> */
.L_x_711:
[----:B------:R-:W-:Y:S05]  /*3010*/  BSYNC B0 ;  /* 0x0000000000007941 */ /* 0x000fea0003800000 */
.L_x_710:
        /* <DEDUP_REMOVED lines=39> */
.L_x_713:
[----:B------:R-:W-:Y:S05]  /*3290*/  BSYNC B0 ;  /* 0x0000000000007941 */ /* 0x000fea0003800000 */
.L_x_712:
        /* <DEDUP_REMOVED lines=39> */
.L_x_715:
[----:B------:R-:W-:Y:S05]  /*3510*/  BSYNC B0 ;  /* 0x0000000000007941 */ /* 0x000fea0003800000 */
.L_x_714:
        /* <DEDUP_REMOVED lines=41> */
.L_x_717:
[----:B------:R-:W-:Y:S05]  /*37b0*/  BSYNC B0 ;  /* 0x0000000000007941 */ /* 0x000fea0003800000 */
.L_x_716:
        /* <DEDUP_REMOVED lines=38> */
.L_x_719:
[----:B------:R-:W-:Y:S05]  /*3a20*/  BSYNC B0 ;  /* 0x0000000000007941 */ /* 0x000fea0003800000 */
.L_x_718:
        /* <DEDUP_REMOVED lines=39> */
.L_x_721:
[----:B------:R-:W-:Y:S05]  /*3ca0*/  BSYNC B0 ;  /* 0x0000000000007941 */ /* 0x000fea0003800000 */
.L_x_720:
        /* <DEDUP_REMOVED lines=37> */
.L_x_723:
[----:B------:R-:W-:Y:S05]  /*3f00*/  BSYNC B0 ;  /* 0x0000000000007941 */ /* 0x000fea0003800000 */
.L_x_722:
        /* <DEDUP_REMOVED lines=33> */
.L_x_725:
[----:B------:R-:W-:Y:S05]  /*4120*/  BSYNC B0 ;  /* 0x0000000000007941 */ /* 0x000fea0003800000 */
.L_x_724:
        /* <DEDUP_REMOVED lines=33> */
.L_x_727:
[----:B------:R-:W-:Y:S05]  /*4340*/  BSYNC B0 ;  /* 0x0000000000007941 */ /* 0x000fea0003800000 */
.L_x_726:
        /* <DEDUP_REMOVED lines=33> */
.L_x_729:
[----:B------:R-:W-:Y:S05]  /*4560*/  BSYNC B0 ;  /* 0x0000000000007941 */ /* 0x000fea0003800000 */
.L_x_728:
        /* <DEDUP_REMOVED lines=33> */
.L_x_731:
[----:B------:R-:W-:Y:S05]  /*4780*/  BSYNC B0 ;  /* 0x0000000000007941 */ /* 0x000fea0003800000 */
.L_x_730:
        /* <DEDUP_REMOVED lines=33> */
.L_x_733:
[----:B------:R-:W-:Y:S05]  /*49a0*/  BSYNC B0 ;  /* 0x0000000000007941 */ /* 0x000fea0003800000 */
.L_x_732:
        /* <DEDUP_REMOVED lines=36> */
.L_x_782:
[----:B------:R-:W-:Y:S01]  /*4bf0*/  USHF.R.S32.HI UR40, URZ, 0x1f, UR7 ;  /* 0x0000001f3f287899 */ /* 0x000fe20008011407 */
[--C-:B------:R-:W-:Y:S01]  /*4c00*/  SHF.R.S32.HI R71, RZ, 0x1f, R70.reuse ;  /* 0x0000001fff477819 */ /* 0x100fe20000011446 */
[----:B------:R-:W-:Y:S01]  /*4c10*/  ULDC UR43, c[0x0][0x168] ;  /* 0x00005a00002b7ab9 */ /* 0x000fe20000000800 */
[----:B------:R-:W-:Y:S01]  /*4c20*/  MOV R43, UR7 ;  /* 0x00000007002b7c02 */ /* 0x000fe20008000f00 */
[----:B------:R-:W-:Y:S01]  /*4c30*/  ULDC.64 UR36, c[0x0][0x1a0] ;  /* 0x0000680000247ab9 */ /* 0x000fe20000000a00 */
[C---:B------:R-:W-:Y:S01]  /*4c40*/  LOP3.LUT R40, R70.reuse, 0x20, RZ, 0xfc, !PT ;  /* 0x0000002046287812 */ /* 0x040fe200078efcff */
[----:B------:R-:W-:Y:S01]  /*4c50*/  UIADD3 UR43, -UR26, UR43, URZ ;  /* 0x0000002b1a2b7290 */ /* 0x000fe2000fffe13f */
[C---:B------:R-:W-:Y:S01]  /*4c60*/  LOP3.LUT R41, R70.reuse, 0x40, RZ, 0xfc, !PT ;  /* 0x0000004046297812 */ /* 0x040fe200078efcff */
[----:B------:R-:W-:Y:S01]  /*4c70*/  UIMAD UR36, UR40, UR36, URZ ;  /* 0x00000024282472a4 */ /* 0x000fe2000f8e023f */
[----:B------:R-:W-:Y:S01]  /*4c80*/  IMAD.WIDE.U32 R42, R43, c[0x0][0x1a0], R70 ;  /* 0x000068002b2a7a25 */ /* 0x000fe200078e0046 */
[C---:B------:R-:W-:Y:S01]  /*4c90*/  LOP3.LUT R74, R70.reuse, 0x60, RZ, 0xfc, !PT ;  /* 0x00000060464a7812 */ /* 0x040fe200078efcff */
[----:B------:R-:W-:Y:S01]  /*4ca0*/  ULDC.64 UR38, c[0x0][0x180] ;  /* 0x0000600000267ab9 */ /* 0x000fe20000000a00 */
[C---:B------:R-:W-:Y:S01]  /*4cb0*/  ISETP.GE.AND P2, PT, R70.reuse, UR43, PT ;  /* 0x0000002b46007c0c */ /* 0x040fe2000bf46270 */
[----:B------:R-:W-:Y:S01]  /*4cc0*/  UIMAD UR36, UR7, UR37, UR36 ;  /* 0x00000025072472a4 */ /* 0x000fe2000f8e0224 */
[----:B------:R-:W-:Y:S01]  /*4cd0*/  LOP3.LUT R75, R70, 0xa0, RZ, 0xfc, !PT ;  /* 0x000000a0464b7812 */ /* 0x000fe200078efcff */
[----:B------:R-:W-:Y:S01]  /*4ce0*/  UIMAD UR41, UR11, UR38, URZ ;  /* 0x000000260b2972a4 */ /* 0x000fe2000f8e023f */
[----:B------:R-:W-:-:S02]  /*4cf0*/  ISETP.GE.AND P1, PT, R40, UR43, PT ;  /* 0x0000002b28007c0c */ /* 0x000fc4000bf26270 */
[----:B------:R-:W-:Y:S02]  /*4d00*/  ISETP.GE.AND P0, PT, R41, UR43, PT ;  /* 0x0000002b29007c0c */ /* 0x000fe4000bf06270 */
[----:B------:R-:W-:Y:S02]  /*4d10*/  IADD3 R41, R43, UR36, RZ ;  /* 0x000000242b297c10 */ /* 0x000fe4000fffe0ff */
[----:B------:R-:W-:Y:S02]  /*4d20*/  LEA R40, P3, R42, UR23, 0x1 ;  /* 0x000000172a287c11 */ /* 0x000fe4000f8608ff */
[----:B------:R-:W-:Y:S01]  /*4d30*/  ISETP.GE.AND P4, PT, R74, UR43, PT ;  /* 0x0000002b4a007c0c */ /* 0x000fe2000bf86270 */
[----:B------:R-:W-:Y:S01]  /*4d40*/  UIMAD.WIDE.U32 UR36, UR10, UR38, URZ ;  /* 0x000000260a2472a5 */ /* 0x000fe2000f8e003f */
[----:B------:R-:W-:Y:S01]  /*4d50*/  LOP3.LUT R74, R70, 0x80, RZ, 0xfc, !PT ;  /* 0x00000080464a7812 */ /* 0x000fe200078efcff */
[----:B------:R-:W-:Y:S01]  /*4d60*/  UIMAD UR41, UR10, UR39, UR41 ;  /* 0x000000270a2972a4 */ /* 0x000fe2000f8e0229 */
[----:B------:R-:W-:-:S02]  /*4d70*/  ISETP.GE.AND P5, PT, R75, UR43, PT ;  /* 0x0000002b4b007c0c */ /* 0x000fc4000bfa6270 */
[----:B------:R-:W-:Y:S01]  /*4d80*/  PRMT R75, RZ, 0x7610, R75 ;  /* 0x00007610ff4b7816 */ /* 0x000fe2000000004b */
[----:B------:R-:W-:Y:S01]  /*4d90*/  ULDC.64 UR38, c[0x0][0x188] ;  /* 0x0000620000267ab9 */ /* 0x000fe20000000a00 */
[----:B------:R-:W-:Y:S01]  /*4da0*/  LEA.HI.X R41, R42, UR24, R41, 0x1, P3 ;  /* 0x000000182a297c11 */ /* 0x000fe200098f0c29 */
[----:B------:R-:W-:Y:S01]  /*4db0*/  UIMAD UR42, UR40, UR38, URZ ;  /* 0x00000026282a72a4 */ /* 0x000fe2000f8e023f */
[----:B------:R-:W-:Y:S01]  /*4dc0*/  ISETP.GE.AND P6, PT, R74, UR43, PT ;  /* 0x0000002b4a007c0c */ /* 0x000fe2000bfc6270 */
[----:B------:R-:W-:Y:S01]  /*4dd0*/  UIADD3 UR37, UR37, UR41, URZ ;  /* 0x0000002925257290 */ /* 0x000fe2000fffe03f */
[----:B------:R-:W-:Y:S01]  /*4de0*/  LOP3.LUT R42, R70, 0xe0, RZ, 0xfc, !PT ;  /* 0x000000e0462a7812 */ /* 0x000fe200078efcff */
[----:B------:R0:W2:Y:S01]  /*4df0*/  @!P2 LDG.E.U16 R75, [R40.64] ;  /* 0x0000001c284ba981 */ /* 0x0000a2000c1e1500 */
[----:B------:R-:W-:Y:S01]  /*4e00*/  PRMT R77, RZ, 0x7610, R77 ;  /* 0x00007610ff4d7816 */ /* 0x000fe2000000004d */
[----:B------:R-:W-:Y:S01]  /*4e10*/  UIMAD UR42, UR7, UR39, UR42 ;  /* 0x00000027072a72a4 */ /* 0x000fe2000f8e022a */
[----:B------:R-:W-:Y:S01]  /*4e20*/  ISETP.GE.AND P2, PT, R42, UR43, PT ;  /* 0x0000002b2a007c0c */ /* 0x000fe2000bf46270 */
[----:B------:R-:W-:Y:S01]  /*4e30*/  UIMAD.WIDE.U32 UR38, UR7, UR38, UR36 ;  /* 0x00000026072672a5 */ /* 0x000fe2000f8e0024 */
[----:B------:R-:W-:-:S02]  /*4e40*/  LOP3.LUT R43, R70, 0xc0, RZ, 0xfc, !PT ;  /* 0x000000c0462b7812 */ /* 0x000fc400078efcff */
[----:B------:R-:W-:Y:S01]  /*4e50*/  LOP3.LUT R42, R70, 0x120, RZ, 0xfc, !PT ;  /* 0x00000120462a7812 */ /* 0x000fe200078efcff */
[----:B------:R0:W3:Y:S01]  /*4e60*/  @!P0 LDG.E.U16 R77, [R40.64+0x80] ;  /* 0x0000801c284d8981 */ /* 0x0000e2000c1e1500 */
[----:B------:R-:W-:Y:S01]  /*4e70*/  PRMT R74, RZ, 0x7610, R74 ;  /* 0x00007610ff4a7816 */ /* 0x000fe2000000004a */
[----:B------:R-:W-:Y:S01]  /*4e80*/  ULDC.64 UR36, c[0x0][0x220] ;  /* 0x0000880000247ab9 */ /* 0x000fe20000000a00 */
[----:B------:R-:W-:Y:S01]  /*4e90*/  PRMT R79, RZ, 0x7610, R79 ;  /* 0x00007610ff4f7816 */ /* 0x000fe2000000004f */
[----:B------:R-:W-:Y:S01]  /*4ea0*/  UIADD3 UR39, UR39, UR42, URZ ;  /* 0x0000002a27277290 */ /* 0x000fe2000fffe03f */
[----:B------:R-:W-:Y:S01]  /*4eb0*/  ISETP.GE.AND P3, PT, R43, UR43, PT ;  /* 0x0000002b2b007c0c */ /* 0x000fe2000bf66270 */
[----:B------:R-:W-:Y:S01]  /*4ec0*/  ULEA UR36, UP0, UR38, UR36, 0x2 ;  /* 0x0000002426247291 */ /* 0x000fe2000f80103f */
[----:B------:R-:W-:Y:S01]  /*4ed0*/  ISETP.GE.AND P0, PT, R42, UR43, PT ;  /* 0x0000002b2a007c0c */ /* 0x000fe2000bf06270 */
[----:B------:R0:W4:Y:S01]  /*4ee0*/  @!P1 LDG.E.U16 R74, [R40.64+0x40] ;  /* 0x0000401c284a9981 */ /* 0x000122000c1e1500 */
[----:B------:R-:W-:-:S02]  /*4ef0*/  LOP3.LUT R43, R70, 0x100, RZ, 0xfc, !PT ;  /* 0x00000100462b7812 */ /* 0x000fc400078efcff */
[----:B------:R-:W-:Y:S01]  /*4f00*/  LOP3.LUT R42, R70, 0x160, RZ, 0xfc, !PT ;  /* 0x00000160462a7812 */ /* 0x000fe200078efcff */
[----:B------:R0:W3:Y:S01]  /*4f10*/  @!P6 LDG.E.U16 R79, [R40.64+0x100] ;  /* 0x0001001c284fe981 */ /* 0x0000e2000c1e1500 */
[----:B------:R-:W-:Y:S02]  /*4f20*/  PRMT R76, RZ, 0x7610, R76 ;  /* 0x00007610ff4c7816 */ /* 0x000fe4000000004c */
        /* <DEDUP_REMOVED lines=15> */
[----:B------:R-:W-:Y:S02]  /*5020*/  LOP3.LUT R80, R70, 0x1a0, RZ, 0xfc, !PT ;  /* 0x000001a046507812 */ /* 0x000fe400078efcff */
[----:B------:R-:W-:Y:S02]  /*5030*/  PRMT R83, RZ, 0x7610, R83 ;  /* 0x00007610ff537816 */ /* 0x000fe40000000053 */
[----:B------:R0:W3:Y:S01]  /*5040*/  @!P3 LDG.E.U16 R78, [R40.64+0x180] ;  /* 0x0001801c284eb981 */ /* 0x0000e2000c1e1500 */
[----:B------:R-:W-:Y:S02]  /*5050*/  ISETP.GE.AND P3, PT, R80, UR43, PT ;  /* 0x0000002b50007c0c */ /* 0x000fe4000bf66270 */
[----:B------:R-:W-:Y:S01]  /*5060*/  PRMT R80, RZ, 0x7610, R80 ;  /* 0x00007610ff507816 */ /* 0x000fe20000000050 */
[----:B------:R0:W3:Y:S01]  /*5070*/  @!P2 LDG.E.U16 R83, [R40.64+0x1c0] ;  /* 0x0001c01c2853a981 */ /* 0x0000e2000c1e1500 */
[----:B------:R-:W-:-:S02]  /*5080*/  LOP3.LUT R82, R70, 0x1c0, RZ, 0xfc, !PT ;  /* 0x000001c046527812 */ /* 0x000fc400078efcff */
[----:B------:R-:W-:Y:S02]  /*5090*/  LOP3.LUT R84, R70, 0x1e0, RZ, 0xfc, !PT ;  /* 0x000001e046547812 */ /* 0x000fe400078efcff */
[----:B------:R-:W-:Y:S01]  /*50a0*/  ISETP.GE.AND P2, PT, R82, UR43, PT ;  /* 0x0000002b52007c0c */ /* 0x000fe2000bf46270 */
[----:B------:R0:W3:Y:S01]  /*50b0*/  @!P1 LDG.E.U16 R80, [R40.64+0x200] ;  /* 0x0002001c28509981 */ /* 0x0000e2000c1e1500 */
[----:B------:R-:W-:Y:S02]  /*50c0*/  PRMT R85, RZ, 0x7610, R85 ;  /* 0x00007610ff557816 */ /* 0x000fe40000000055 */
[----:B------:R-:W-:Y:S02]  /*50d0*/  ISETP.GE.AND P1, PT, R84, UR43, PT ;  /* 0x0000002b54007c0c */ /* 0x000fe4000bf26270 */
[----:B------:R-:W-:Y:S02]  /*50e0*/  PRMT R82, RZ, 0x7610, R82 ;  /* 0x00007610ff527816 */ /* 0x000fe40000000052 */
[----:B------:R-:W-:Y:S01]  /*50f0*/  PRMT R84, RZ, 0x7610, R84 ;  /* 0x00007610ff547816 */ /* 0x000fe20000000054 */
[----:B------:R0:W3:Y:S04]  /*5100*/  @!P0 LDG.E.U16 R85, [R40.64+0x240] ;  /* 0x0002401c28558981 */ /* 0x0000e8000c1e1500 */
[----:B------:R0:W3:Y:S04]  /*5110*/  @!P4 LDG.E.U16 R82, [R40.64+0x280] ;  /* 0x0002801c2852c981 */ /* 0x0000e8000c1e1500 */
[----:B------:R0:W3:Y:S01]  /*5120*/  @!P6 LDG.E.U16 R84, [R40.64+0x2c0] ;  /* 0x0002c01c2854e981 */ /* 0x0000e2000c1e1500 */
[----:B------:R-:W-:-:S02]  /*5130*/  PRMT R87, RZ, 0x7610, R87 ;  /* 0x00007610ff577816 */ /* 0x000fc40000000057 */
[----:B------:R-:W-:Y:S02]  /*5140*/  PRMT R88, RZ, 0x7610, R88 ;  /* 0x00007610ff587816 */ /* 0x000fe40000000058 */
[----:B-1----:R-:W-:Y:S02]  /*5150*/  PRMT R43, RZ, 0x7610, R43 ;  /* 0x00007610ff2b7816 */ /* 0x002fe4000000002b */
[----:B------:R-:W-:Y:S01]  /*5160*/  PRMT R42, RZ, 0x7610, R42 ;  /* 0x00007610ff2a7816 */ /* 0x000fe2000000002a */
[----:B------:R0:W3:Y:S04]  /*5170*/  @!P5 LDG.E.U16 R87, [R40.64+0x300] ;  /* 0x0003001c2857d981 */ /* 0x0000e8000c1e1500 */
[----:B------:R0:W3:Y:S04]  /*5180*/  @!P3 LDG.E.U16 R88, [R40.64+0x340] ;  /* 0x0003401c2858b981 */ /* 0x0000e8000c1e1500 */
[----:B------:R0:W3:Y:S04]  /*5190*/  @!P2 LDG.E.U16 R43, [R40.64+0x380] ;  /* 0x0003801c282ba981 */ /* 0x0000e8000c1e1500 */
[----:B------:R0:W3:Y:S01]  /*51a0*/  @!P1 LDG.E.U16 R42, [R40.64+0x3c0] ;  /* 0x0003c01c282a9981 */ /* 0x0000e2000c1e1500 */
[----:B------:R-:W-:-:S02]  /*51b0*/  UIMAD UR41, UR11, UR38, URZ ;  /* 0x000000260b2972a4 */ /* 0x000fc4000f8e023f */
[----:B------:R-:W-:Y:S02]  /*51c0*/  UIMAD.WIDE.U32 UR36, UR10, UR38, URZ ;  /* 0x000000260a2472a5 */ /* 0x000fe4000f8e003f */
[----:B------:R-:W-:Y:S01]  /*51d0*/  UIMAD UR41, UR10, UR39, UR41 ;  /* 0x000000270a2972a4 */ /* 0x000fe2000f8e0229 */
[----:B------:R-:W-:Y:S02]  /*51e0*/  IMAD.U32 R86, RZ, RZ, UR25 ;  /* 0x00000019ff567e24 */ /* 0x000fe4000f8e00ff */
[----:B------:R-:W-:Y:S02]  /*51f0*/  ULDC.64 UR38, c[0x0][0x1c0] ;  /* 0x0000700000267ab9 */ /* 0x000fe40000000a00 */
[----:B------:R-:W-:Y:S01]  /*5200*/  UIADD3 UR37, UR37, UR41, URZ ;  /* 0x0000002925257290 */ /* 0x000fe2000fffe03f */
[C---:B------:R-:W-:Y:S01]  /*5210*/  LOP3.LUT P0, RZ, R69.reuse, 0x1f, RZ, 0xc0, !PT ;  /* 0x0000001f45ff7812 */ /* 0x040fe2000780c0ff */
[----:B------:R-:W-:Y:S01]  /*5220*/  UIMAD UR41, UR40, UR38, URZ ;  /* 0x00000026282972a4 */ /* 0x000fe2000f8e023f */
[----:B------:R-:W-:-:S02]  /*5230*/  ISETP.NE.AND P1, PT, R69, RZ, PT ;  /* 0x000000ff4500720c */ /* 0x000fc40003f25270 */
[----:B------:R-:W-:Y:S01]  /*5240*/  ISETP.LT.OR P0, PT, R86, 0x2, P0 ;  /* 0x000000025600780c */ /* 0x000fe20000701670 */
[----:B------:R-:W-:Y:S02]  /*5250*/  UIMAD UR41, UR7, UR39, UR41 ;  /* 0x00000027072972a4 */ /* 0x000fe4000f8e0229 */
[----:B------:R-:W-:-:S03]  /*5260*/  UIMAD.WIDE.U32 UR38, UR7, UR38, UR36 ;  /* 0x00000026072672a5 */ /* 0x000fc6000f8e0024 */
[----:B------:R-:W-:Y:S02]  /*5270*/  ULDC.64 UR36, c[0x0][0x230] ;  /* 0x00008c0000247ab9 */ /* 0x000fe40000000a00 */
[----:B------:R-:W-:Y:S02]  /*5280*/  UIADD3 UR39, UR39, UR41, URZ ;  /* 0x0000002927277290 */ /* 0x000fe4000fffe03f */
[----:B------:R-:W-:-:S04]  /*5290*/  ULEA UR36, UP0, UR38, UR36, 0x2 ;  /* 0x0000002426247291 */ /* 0x000fc8000f80103f */
[----:B------:R-:W-:Y:S01]  /*52a0*/  ULEA.HI.X UR37, UR38, UR37, UR39, 0x2, UP0 ;  /* 0x0000002526257291 */ /* 0x000fe200080f1427 */
[----:B------:R-:W-:Y:S02]  /*52b0*/  MOV R89, c[0x0][0x16c] ;  /* 0x00005b0000597a02 */ /* 0x000fe40000000f00 */
[----:B------:R-:W-:Y:S02]  /*52c0*/  @!P0 IADD3 R86, R86, -0x2, RZ ;  /* 0xfffffffe56568810 */ /* 0x000fe40007ffe0ff */
[----:B0-----:R-:W-:Y:S01]  /*52d0*/  MOV R40, UR36 ;  /* 0x0000002400287c02 */ /* 0x001fe20008000f00 */
[----:B------:R-:W-:Y:S02]  /*52e0*/  IMAD.U32 R41, RZ, RZ, UR37 ;  /* 0x00000025ff297e24 */ /* 0x000fe4000f8e00ff */
[----:B------:R-:W-:Y:S01]  /*52f0*/  @!P0 IMAD R89, R86, R89, UR7 ;  /* 0x0000000756598e24 */ /* 0x000fe2000f8e0259 */
[----:B------:R-:W-:Y:S02]  /*5300*/  PRMT R92, RZ, 0x5410, R57 ;  /* 0x00005410ff5c7816 */ /* 0x000fe40000000039 */
        /* <DEDUP_REMOVED lines=20> */
[----:B------:R-:W-:Y:S01]  /*5450*/  PRMT R133, RZ, 0x5410, R53 ;  /* 0x00005410ff857816 */ /* 0x000fe20000000035 */
[----:B--2---:R0:W-:Y:S04]  /*5460*/  STS.U16 [R162], R75 ;  /* 0x0000004ba2007388 */ /* 0x0041e80000000400 */
[----:B----4-:R-:W-:Y:S04]  /*5470*/  STS.U16 [R161+0x40], R74 ;  /* 0x0000404aa1007388 */ /* 0x010fe80000000400 */
[----:B---3--:R-:W-:Y:S01]  /*5480*/  STS.U16 [R160+0x80], R77 ;  /* 0x0000804da0007388 */ /* 0x008fe20000000400 */
[----:B------:R-:W0:Y:S03]  /*5490*/  R2UR UR42, R90 ;  /* 0x000000005a2a73c2 */ /* 0x000e2600000e0000 */
[----:B------:R-:W-:Y:S04]  /*54a0*/  STS.U16 [R159+0xc0], R76 ;  /* 0x0000c04c9f007388 */ /* 0x000fe80000000400 */
[----:B------:R-:W-:Y:S04]  /*54b0*/  STS.U16 [R156+0x100], R79 ;  /* 0x0001004f9c007388 */ /* 0x000fe80000000400 */
[----:B------:R-:W-:Y:S04]  /*54c0*/  STS.U16 [R154+0x140], R81 ;  /* 0x000140519a007388 */ /* 0x000fe80000000400 */
[----:B------:R-:W-:Y:S04]  /*54d0*/  STS.U16 [R153+0x180], R78 ;  /* 0x0001804e99007388 */ /* 0x000fe80000000400 */
[----:B------:R-:W-:Y:S04]  /*54e0*/  STS.U16 [R152+0x1c0], R83 ;  /* 0x0001c05398007388 */ /* 0x000fe80000000400 */
[----:B------:R-:W-:Y:S01]  /*54f0*/  STS.U16 [R151+0x200], R80 ;  /* 0x0002005097007388 */ /* 0x000fe20000000400 */
[----:B0-----:R-:W-:-:S03]  /*5500*/  MOV R75, UR42 ;  /* 0x0000002a004b7c02 */ /* 0x001fc60008000f00 */
[----:B------:R-:W-:Y:S04]  /*5510*/  STS.U16 [R150+0x240], R85 ;  /* 0x0002405596007388 */ /* 0x000fe80000000400 */
[----:B------:R-:W-:Y:S04]  /*5520*/  STS.U16 [R149+0x280], R82 ;  /* 0x0002805295007388 */ /* 0x000fe80000000400 */
[----:B------:R0:W-:Y:S02]  /*5530*/  STS.U16 [R147+0x2c0], R84 ;  /* 0x0002c05493007388 */ /* 0x0001e40000000400 */
[----:B0-----:R-:W-:-:S04]  /*5540*/  FMUL.FTZ R84, R75, 1.4426950216293334961 ;  /* 0x3fb8aa3b4b547820 */ /* 0x001fc80000410000 */
[----:B------:R-:W-:Y:S02]  /*5550*/  FMUL.FTZ R135, R84, R44 ;  /* 0x0000002c54877220 */ /* 0x000fe40000410000 */
[----:B------:R-:W-:-:S04]  /*5560*/  IMAD.U32 R74, RZ, RZ, UR27 ;  /* 0x0000001bff4a7e24 */ /* 0x000fc8000f8e00ff */
[----:B------:R-:W0:Y:S01]  /*5570*/  MUFU.EX2 R135, R135 ;  /* 0x0000008700877308 */ /* 0x000e220000000800 */
[----:B------:R-:W-:Y:S01]  /*5580*/  LEA R74, R74, UR7, 0x8 ;  /* 0x000000074a4a7c11 */ /* 0x000fe2000f8e40ff */
[----:B------:R-:W-:Y:S01]  /*5590*/  STS.U16 [R146+0x300], R87 ;  /* 0x0003005792007388 */ /* 0x000fe20000000400 */
[----:B------:R-:W-:-:S03]  /*55a0*/  @P1 IADD3 R74, R69, 0x200, RZ ;  /* 0x00000200454a1810 */ /* 0x000fc60007ffe0ff */
[----:B------:R-:W-:Y:S01]  /*55b0*/  STS.U16 [R145+0x340], R88 ;  /* 0x0003405891007388 */ /* 0x000fe20000000400 */
[----:B------:R-:W-:-:S03]  /*55c0*/  SHF.L.U32 R74, R74, 0x2, RZ ;  /* 0x000000024a4a7819 */ /* 0x000fc600000006ff */
[----:B------:R-:W-:Y:S04]  /*55d0*/  STS.U16 [R144+0x380], R43 ;  /* 0x0003802b90007388 */ /* 0x000fe80000000400 */
[----:B------:R1:W-:Y:S01]  /*55e0*/  STS.U16 [R143+0x3c0], R42 ;  /* 0x0003c02a8f007388 */ /* 0x0003e20000000400 */
        /* <DEDUP_REMOVED lines=12> */
[----:B------:R-:W2:Y:S04]  /*56b0*/  LDS.U16 R104, [R68+0x16] ;  /* 0x0000160044687984 */ /* 0x000ea80000000400 */
[----:B------:R-:W3:Y:S04]  /*56c0*/  LDS.U16 R105, [R68+0x18] ;  /* 0x0000180044697984 */ /* 0x000ee80000000400 */
[----:B------:R-:W3:Y:S04]  /*56d0*/  LDS.U16 R106, [R68+0x1a] ;  /* 0x00001a00446a7984 */ /* 0x000ee80000000400 */
[----:B------:R-:W3:Y:S04]  /*56e0*/  LDS.U16 R107, [R68+0x1c] ;  /* 0x00001c00446b7984 */ /* 0x000ee80000000400 */
[----:B------:R-:W3:Y:S04]  /*56f0*/  LDS.U16 R108, [R68+0x1e] ;  /* 0x00001e00446c7984 */ /* 0x000ee80000000400 */
[----:B------:R4:W5:Y:S04]  /*5700*/  LDG.E R86, [R40.64] ;  /* 0x0000001c28567981 */ /* 0x000968000c1e1900 */
[----:B0-----:R0:W-:Y:S01]  /*5710*/  STS [R74+0x3be0], R135 ;  /* 0x003be0874a007388 */ /* 0x0011e20000000800 */
[----:B------:R-:W-:Y:S01]  /*5720*/  IMAD.MOV.U32 R76, RZ, RZ, 0x8 ;  /* 0x00000008ff4c7424 */ /* 0x000fe200078e00ff */
[----:B------:R-:W-:Y:S01]  /*5730*/  MOV R83, RZ ;  /* 0x000000ff00537202 */ /* 0x000fe20000000f00 */
[----:B------:R-:W-:-:S02]  /*5740*/  IMAD.MOV.U32 R82, RZ, RZ, 0x3f800000 ;  /* 0x3f800000ff527424 */ /* 0x000fc400078e00ff */
[----:B----4-:R-:W-:Y:S01]  /*5750*/  @!P0 IMAD.WIDE R40, R89, R76, UR30 ;  /* 0x0000001e59288e25 */ /* 0x010fe2000f8e024c */
[----:B------:R-:W-:Y:S03]  /*5760*/  BAR.SYNC.DEFER_BLOCKING 0x0 ;  /* 0x0000000000007b1d */ /* 0x000fe60000010000 */
[C---:B------:R-:W-:Y:S02]  /*5770*/  FMUL.FTZ R76, R84.reuse, R39 ;  /* 0x00000027544c7220 */ /* 0x040fe40000410000 */
[C---:B------:R-:W-:Y:S01]  /*5780*/  FMUL.FTZ R77, R84.reuse, R38 ;  /* 0x00000026544d7220 */ /* 0x040fe20000410000 */
[----:B------:R-:W-:Y:S01]  /*5790*/  PRMT R85, RZ, 0x5410, R110 ;  /* 0x00005410ff557816 */ /* 0x000fe2000000006e */
[C---:B-1----:R-:W-:Y:S01]  /*57a0*/  FMUL.FTZ R42, R84.reuse, R37 ;  /* 0x00000025542a7220 */ /* 0x042fe20000410000 */
[----:B------:R-:W-:Y:S01]  /*57b0*/  PRMT R90, RZ, 0x5410, R67 ;  /* 0x00005410ff5a7816 */ /* 0x000fe20000000043 */
[----:B------:R-:W-:Y:S01]  /*57c0*/  FMUL.FTZ R43, R84, R36 ;  /* 0x00000024542b7220 */ /* 0x000fe20000410000 */
[----:B--2---:R-:W-:Y:S01]  /*57d0*/  PRMT R93, RZ, 0x5410, R93 ;  /* 0x00005410ff5d7816 */ /* 0x004fe2000000005d */
[----:B------:R-:W-:Y:S01]  /*57e0*/  FMUL.FTZ R88, R85, R44 ;  /* 0x0000002c55587220 */ /* 0x000fe20000410000 */
[----:B------:R1:W5:Y:S02]  /*57f0*/  @!P0 LDG.E.64 R82, [R40.64] ;  /* 0x0000001c28528981 */ /* 0x000364000c1e1b00 */
[----:B-1----:R1:W2:Y:S08]  /*5800*/  MUFU.EX2 R40, R76 ;  /* 0x0000004c00287308 */ /* 0x0022b00000000800 */
[----:B------:R4:W2:Y:S01]  /*5810*/  MUFU.EX2 R41, R77 ;  /* 0x0000004d00297308 */ /* 0x0008a20000000800 */
[----:B------:R-:W-:Y:S01]  /*5820*/  PRMT R87, RZ, 0x5410, R66 ;  /* 0x00005410ff577816 */ /* 0x000fe20000000042 */
[----:B------:R-:W-:Y:S01]  /*5830*/  FMUL.FTZ R85, R90, R39 ;  /* 0x000000275a557220 */ /* 0x000fe20000410000 */
[----:B---3--:R-:W-:Y:S01]  /*5840*/  PRMT R94, RZ, 0x5410, R94 ;  /* 0x00005410ff5e7816 */ /* 0x008fe2000000005e */
[----:B0-----:R-:W-:Y:S01]  /*5850*/  FMUL.FTZ R74, R84, R35 ;  /* 0x00000023544a7220 */ /* 0x001fe20000410000 */
[----:B------:R-:W-:-:S03]  /*5860*/  PRMT R89, RZ, 0x5410, R64 ;  /* 0x00005410ff597816 */ /* 0x000fc60000000040 */
[----:B------:R-:W0:Y:S01]  /*5870*/  MUFU.EX2 R42, R42 ;  /* 0x0000002a002a7308 */ /* 0x000e220000000800 */
[C---:B------:R-:W-:Y:S01]  /*5880*/  FMUL.FTZ R75, R84.reuse, R33 ;  /* 0x00000021544b7220 */ /* 0x040fe20000410000 */
[----:B------:R-:W-:Y:S01]  /*5890*/  PRMT R95, RZ, 0x5410, R95 ;  /* 0x00005410ff5f7816 */ /* 0x000fe2000000005f */
[C---:B-1----:R-:W-:Y:S02]  /*58a0*/  FMUL.FTZ R76, R84.reuse, R31 ;  /* 0x0000001f544c7220 */ /* 0x042fe40000410000 */
[C---:B----4-:R-:W-:Y:S02]  /*58b0*/  FMUL.FTZ R77, R84.reuse, R29 ;  /* 0x0000001d544d7220 */ /* 0x050fe40000410000 */
[C---:B------:R-:W-:Y:S01]  /*58c0*/  FMUL.FTZ R78, R84.reuse, R27 ;  /* 0x0000001b544e7220 */ /* 0x040fe20000410000 */
[----:B------:R-:W1:Y:S01]  /*58d0*/  MUFU.EX2 R43, R43 ;  /* 0x0000002b002b7308 */ /* 0x000e620000000800 */
[C---:B------:R-:W-:Y:S02]  /*58e0*/  FMUL.FTZ R79, R84.reuse, R25 ;  /* 0x00000019544f7220 */ /* 0x040fe40000410000 */
[----:B------:R-:W-:-:S02]  /*58f0*/  FMUL.FTZ R80, R84, R23 ;  /* 0x0000001754507220 */ /* 0x000fc40000410000 */
[C---:B------:R-:W-:Y:S02]  /*5900*/  FMUL.FTZ R81, R84.reuse, R21 ;  /* 0x0000001554517220 */ /* 0x040fe40000410000 */
[C---:B------:R-:W-:Y:S02]  /*5910*/  FMUL.FTZ R90, R84.reuse, R18 ;  /* 0x00000012545a7220 */ /* 0x040fe40000410000 */
[C---:B------:R-:W-:Y:S02]  /*5920*/  FMUL.FTZ R91, R84.reuse, R13 ;  /* 0x0000000d545b7220 */ /* 0x040fe40000410000 */
[----:B------:R-:W-:Y:S02]  /*5930*/  FMUL.FTZ R92, R84, R8 ;  /* 0x00000008545c7220 */ /* 0x000fe40000410000 */
[----:B--2---:R-:W-:Y:S02]  /*5940*/  FMUL.FTZ R84, R135, R40 ;  /* 0x0000002887547220 */ /* 0x004fe40000410000 */
[----:B------:R-:W-:-:S02]  /*5950*/  FMUL.FTZ R137, R93, R88 ;  /* 0x000000585d897220 */ /* 0x000fc40000410000 */
[----:B------:R-:W-:Y:S02]  /*5960*/  FMUL.FTZ R140, R87, R38 ;  /* 0x00000026578c7220 */ /* 0x000fe40000410000 */
[----:B------:R-:W-:Y:S01]  /*5970*/  FMUL.FTZ R88, R94, R85 ;  /* 0x000000555e587220 */ /* 0x000fe20000410000 */
[----:B------:R-:W2:Y:S01]  /*5980*/  MUFU.EX2 R74, R74 ;  /* 0x0000004a004a7308 */ /* 0x000ea20000000800 */
[----:B------:R-:W-:Y:S01]  /*5990*/  FMUL.FTZ R122, R89, R36 ;  /* 0x00000024597a7220 */ /* 0x000fe20000410000 */
[----:B------:R-:W-:Y:S01]  /*59a0*/  PRMT R96, RZ, 0x5410, R96 ;  /* 0x00005410ff607816 */ /* 0x000fe20000000060 */
[----:B------:R-:W-:Y:S02]  /*59b0*/  FMUL.FTZ R85, R41, R84 ;  /* 0x0000005429557220 */ /* 0x000fe40000410000 */
[----:B------:R-:W-:Y:S02]  /*59c0*/  FMUL.FTZ R89, R95, R140 ;  /* 0x0000008c5f597220 */ /* 0x000fe40000410000 */
[----:B------:R-:W-:Y:S01]  /*59d0*/  FFMA.FTZ R84, R137, R40, R88 ;  /* 0x0000002889547223 */ /* 0x000fe20000010058 */
[----:B------:R-:W3:Y:S01]  /*59e0*/  MUFU.EX2 R75, R75 ;  /* 0x0000004b004b7308 */ /* 0x000ee20000000800 */
[----:B------:R-:W-:Y:S01]  /*59f0*/  PRMT R97, RZ, 0x5410, R97 ;  /* 0x00005410ff617816 */ /* 0x000fe20000000061 */
[----:B------:R-:W-:-:S02]  /*5a00*/  FMUL.FTZ R121, R96, R121 ;  /* 0x0000007960797220 */ /* 0x000fc40000410000 */
[----:B------:R-:W-:Y:S01]  /*5a10*/  FFMA.FTZ R84, R41, R84, R89 ;  /* 0x0000005429547223 */ /* 0x000fe20000010059 */
[----:B------:R-:W-:Y:S01]  /*5a20*/  ISETP.NE.AND P0, PT, R69, 0x7f, PT ;  /* 0x0000007f4500780c */ /* 0x000fe20003f05270 */
[C---:B0-----:R-:W-:Y:S01]  /*5a30*/  FMUL.FTZ R140, R42.reuse, R85 ;  /* 0x000000552a8c7220 */ /* 0x041fe20000410000 */
[----:B------:R-:W-:Y:S01]  /*5a40*/  PRMT R98, RZ, 0x5410, R98 ;  /* 0x00005410ff627816 */ /* 0x000fe20000000062 */
[----:B------:R-:W0:Y:S01]  /*5a50*/  MUFU.EX2 R76, R76 ;  /* 0x0000004c004c7308 */ /* 0x000e220000000800 */
[----:B------:R-:W-:Y:S02]  /*5a60*/  FMUL.FTZ R122, R97, R122 ;  /* 0x0000007a617a7220 */ /* 0x000fe40000410000 */
[----:B------:R-:W-:Y:S01]  /*5a70*/  FFMA.FTZ R84, R42, R84, R121 ;  /* 0x000000542a547223 */ /* 0x000fe20000010079 */
[----:B------:R-:W-:Y:S01]  /*5a80*/  PRMT R99, RZ, 0x5410, R99 ;  /* 0x00005410ff637816 */ /* 0x000fe20000000063 */
[C---:B-1----:R-:W-:Y:S02]  /*5a90*/  FMUL.FTZ R85, R43.reuse, R140 ;  /* 0x0000008c2b557220 */ /* 0x042fe40000410000 */
[----:B------:R-:W-:Y:S01]  /*5aa0*/  FMUL.FTZ R123, R98, R123 ;  /* 0x0000007b627b7220 */ /* 0x000fe20000410000 */
[----:B------:R-:W1:Y:S01]  /*5ab0*/  MUFU.EX2 R77, R77 ;  /* 0x0000004d004d7308 */ /* 0x000e620000000800 */
[----:B------:R-:W-:Y:S01]  /*5ac0*/  FFMA.FTZ R84, R43, R84, R122 ;  /* 0x000000542b547223 */ /* 0x000fe2000001007a */
[----:B------:R-:W-:Y:S01]  /*5ad0*/  PRMT R100, RZ, 0x5410, R100 ;  /* 0x00005410ff647816 */ /* 0x000fe20000000064 */
[C---:B--2---:R-:W-:Y:S01]  /*5ae0*/  FMUL.FTZ R140, R74.reuse, R85 ;  /* 0x000000554a8c7220 */ /* 0x044fe20000410000 */
[----:B------:R-:W-:Y:S01]  /*5af0*/  PRMT R101, RZ, 0x5410, R101 ;  /* 0x00005410ff657816 */ /* 0x000fe20000000065 */
[----:B------:R-:W-:Y:S01]  /*5b00*/  FMUL.FTZ R124, R99, R124 ;  /* 0x0000007c637c7220 */ /* 0x000fe20000410000 */
[----:B------:R2:W4:Y:S01]  /*5b10*/  @P0 LDS R109, [R69.X4+0x43e4] ;  /* 0x0043e400456d0984 */ /* 0x0005220000004800 */
[----:B------:R-:W-:Y:S01]  /*5b20*/  FFMA.FTZ R84, R74, R84, R123 ;  /* 0x000000544a547223 */ /* 0x000fe2000001007b */
[----:B------:R-:W1:Y:S01]  /*5b30*/  MUFU.EX2 R78, R78 ;  /* 0x0000004e004e7308 */ /* 0x000e620000000800 */
[----:B---3--:R-:W-:-:S02]  /*5b40*/  FMUL.FTZ R85, R75, R140 ;  /* 0x0000008c4b557220 */ /* 0x008fc40000410000 */
[----:B------:R-:W-:Y:S02]  /*5b50*/  FMUL.FTZ R125, R100, R125 ;  /* 0x0000007d647d7220 */ /* 0x000fe40000410000 */
        /* <DEDUP_REMOVED lines=17> */
[C---:B---3--:R-:W-:Y:S01]  /*5c70*/  FMUL.FTZ R85, R79.reuse, R140 ;  /* 0x0000008c4f557220 */ /* 0x048fe20000410000 */
[----:B------:R-:W-:Y:S01]  /*5c80*/  PRMT R105, RZ, 0x5410, R105 ;  /* 0x00005410ff697816 */ /* 0x000fe20000000069 */
        /* <DEDUP_REMOVED lines=11> */
[----:B------:R-:W-:Y:S02]  /*5d40*/  FMUL.FTZ R131, R106, R131 ;  /* 0x000000836a837220 */ /* 0x000fe40000410000 */
[----:B------:R-:W-:Y:S01]  /*5d50*/  FFMA.FTZ R84, R81, R84, R130 ;  /* 0x0000005451547223 */ /* 0x000fe20000010082 */
[----:B------:R-:W-:Y:S01]  /*5d60*/  PRMT R108, RZ, 0x5410, R108 ;  /* 0x00005410ff6c7816 */ /* 0x000fe2000000006c */
[----:B------:R-:W-:Y:S02]  /*5d70*/  FMUL.FTZ R140, R90, R85 ;  /* 0x000000555a8c7220 */ /* 0x000fe40000410000 */
[----:B------:R-:W-:-:S02]  /*5d80*/  FMUL.FTZ R133, R133, R8 ;  /* 0x0000000885857220 */ /* 0x000fc40000410000 */
        /* <DEDUP_REMOVED lines=21> */
.L_x_736:
[----:B--2-4-:R-:W-:Y:S05]  /*5ee0*/  BSYNC B0 ;  /* 0x0000000000007941 */ /* 0x014fea0003800000 */
.L_x_735:
        /* <DEDUP_REMOVED lines=19> */
.L_x_794:
        /* <DEDUP_REMOVED lines=22> */
[----:B------:R4:W3:Y:S01]  /*6180*/  SHFL.UP PT, R87, R148, 0x10, RZ ;  /* 0x0600000094577989 */ /* 0x0008e200000e00ff */
[----:B0-----:R-:W-:-:S03]  /*6190*/  MOV R140, R148 ;  /* 0x00000094008c7202 */ /* 0x001fc60000000f00 */
.L_x_795:
[----:B------:R-:W-:-:S13]  /*61a0*/  ISETP.GE.AND P0, PT, R164, 0x10, PT ;  /* 0x00000010a400780c */ /* 0x000fda0003f06270 */
[-C--:B--2---:R-:W-:Y:S02]  /*61b0*/  @P0 FFMA.FTZ R157, R84, R140.reuse, R157 ;  /* 0x0000008c549d0223 */ /* 0x084fe4000001009d */
[----:B---3--:R-:W-:Y:S01]  /*61c0*/  @P0 FMUL.FTZ R140, R87, R140 ;  /* 0x0000008c578c0220 */ /* 0x008fe20000410000 */
[----:B------:R-:W-:Y:S05]  /*61d0*/  BRA.CONV ~URZ, `(.L_x_741) ;  /* 0x000000537f007947 */ /* 0x000fea000b800000 */
[----:B----4-:R-:W-:Y:S01]  /*61e0*/  HFMA2.MMA R148, -RZ, RZ, 0, 1.847743988037109375e-06 ;  /* 0x0000001fff947435 */ /* 0x010fe200000001ff */
[----:B------:R-:W-:Y:S01]  /*61f0*/  IMAD.MOV.U32 R86, RZ, RZ, R140 ;  /* 0x000000ffff567224 */ /* 0x000fe200078e008c */
[----:B------:R-:W-:Y:S01]  /*6200*/  MOV R87, 0x6230 ;  /* 0x0000623000577802 */ /* 0x000fe20000000f00 */
[----:B------:R-:W-:-:S03]  /*6210*/  IMAD.MOV.U32 R165, RZ, RZ, -0x1 ;  /* 0xffffffffffa57424 */ /* 0x000fc600078e00ff */
[----:B-1----:R-:W-:Y:S05]  /*6220*/  CALL.REL.NOINC `($__internal_31_$__cuda_sm70_shflsync_idx_p) ;  /* 0x0000625000007944 */ /* 0x002fea0003c00000 */
.L_x_741:
[----:B------:R-:W-:Y:S05]  /*6230*/  BRA.CONV ~URZ, `(.L_x_742) ;  /* 0x000000537f007947 */ /* 0x000fea000b800000 */
[----:B------:R-:W-:Y:S01]  /*6240*/  MOV R86, R157 ;  /* 0x0000009d00567202 */ /* 0x000fe20000000f00 */
[----:B-1--4-:R-:W-:Y:S01]  /*6250*/  IMAD.MOV.U32 R148, RZ, RZ, 0x1f ;  /* 0x0000001fff947424 */ /* 0x012fe200078e00ff */
[----:B------:R-:W-:Y:S02]  /*6260*/  MOV R165, 0xffffffff ;  /* 0xffffffff00a57802 */ /* 0x000fe40000000f00 */
[----:B------:R-:W-:-:S02]  /*6270*/  MOV R87, 0x6290 ;  /* 0x0000629000577802 */ /* 0x000fc40000000f00 */
[----:B0-----:R-:W-:Y:S05]  /*6280*/  CALL.REL.NOINC `($__internal_31_$__cuda_sm70_shflsync_idx_p) ;  /* 0x000061f000007944 */ /* 0x001fea0003c00000 */
.L_x_742:
[----:B------:R-:W-:Y:S05]  /*6290*/  BRA.DIV ~URZ, `(.L_x_743) ;  /* 0x000058827f007947 */ /* 0x000fea000b800000 */
[----:B------:R-:W2:Y:S04]  /*62a0*/  SHFL.IDX PT, R82, R82, RZ, 0x1f ;  /* 0x00001fff52527589 */ /* 0x000ea800000e0000 */
[----:B------:R-:W3:Y:S04]  /*62b0*/  SHFL.IDX PT, R83, R83, RZ, 0x1f ;  /* 0x00001fff53537589 */ /* 0x000ee800000e0000 */
[----:B------:R-:W4:Y:S04]  /*62c0*/  SHFL.UP PT, R140, R140, 0x1, RZ ;  /* 0x042000008c8c7989 */ /* 0x000f2800000e00ff */
[----:B------:R-:W1:Y:S02]  /*62d0*/  SHFL.UP PT, R157, R157, 0x1, RZ ;  /* 0x042000009d9d7989 */ /* 0x000e6400000e00ff */
.L_x_796:
[----:B------:R-:W5:Y:S01]  /*62e0*/  LDS.64 R84, [R158+0x31d0] ;  /* 0x0031d0009e547984 */ /* 0x000f620000000a00 */
[----:B-1-34-:R-:W-:-:S02]  /*62f0*/  @P1 FFMA.FTZ R83, R83, R140, R157 ;  /* 0x0000008c53531223 */ /* 0x01afc4000001009d */
[----:B--2---:R-:W-:Y:S01]  /*6300*/  @P1 FMUL.FTZ R82, R82, R140 ;  /* 0x0000008c52521220 */ /* 0x004fe20000410000 */
[----:B------:R-:W1:Y:S04]  /*6310*/  LDS.64 R86, [R158+0x31d8] ;  /* 0x0031d8009e567984 */ /* 0x000e680000000a00 */
[----:B------:R-:W-:Y:S01]  /*6320*/  STS.64 [R158+0x31d0], R82 ;  /* 0x0031d0529e007388 */ /* 0x000fe20000000a00 */
[C---:B-----5:R-:W-:Y:S02]  /*6330*/  FFMA.FTZ R85, R84.reuse, R83, R85 ;  /* 0x0000005354557223 */ /* 0x060fe40000010055 */
[----:B------:R-:W-:Y:S02]  /*6340*/  FMUL.FTZ R84, R84, R82 ;  /* 0x0000005254547220 */ /* 0x000fe40000410000 */
[----:B------:R-:W2:Y:S01]  /*6350*/  LDS.64 R82, [R158+0x31e0] ;  /* 0x0031e0009e527984 */ /* 0x000ea20000000a00 */
[----:B-1----:R-:W-:-:S02]  /*6360*/  FFMA.FTZ R87, R86, R85, R87 ;  /* 0x0000005556577223 */ /* 0x002fc40000010057 */
[----:B------:R-:W-:Y:S01]  /*6370*/  FMUL.FTZ R86, R86, R84 ;  /* 0x0000005456567220 */ /* 0x000fe20000410000 */
[----:B------:R1:W-:Y:S04]  /*6380*/  STS.64 [R158+0x31d8], R84 ;  /* 0x0031d8549e007388 */ /* 0x0003e80000000a00 */
[----:B------:R1:W-:Y:S01]  /*6390*/  STS.64 [R158+0x31e0], R86 ;  /* 0x0031e0569e007388 */ /* 0x0003e20000000a00 */
[C---:B--2---:R-:W-:Y:S02]  /*63a0*/  FFMA.FTZ R83, R82.reuse, R87, R83 ;  /* 0x0000005752537223 */ /* 0x044fe40000010053 */
[----:B------:R-:W-:-:S05]  /*63b0*/  FMUL.FTZ R82, R82, R86 ;  /* 0x0000005652527220 */ /* 0x000fca0000410000 */
[----:B------:R1:W-:Y:S02]  /*63c0*/  STS.64 [R158+0x31e8], R82 ;  /* 0x0031e8529e007388 */ /* 0x0003e40000000a00 */
.L_x_738:
[----:B--2---:R-:W-:Y:S05]  /*63d0*/  BSYNC B0 ;  /* 0x0000000000007941 */ /* 0x004fea0003800000 */
.L_x_737:
[----:B------:R-:W-:Y:S01]  /*63e0*/  WARPSYNC 0xffffffff ;  /* 0xffffffff00007948 */ /* 0x000fe20003800000 */
[----:B------:R-:W-:Y:S01]  /*63f0*/  BAR.SYNC.DEFER_BLOCKING 0x0 ;  /* 0x0000000000007b1d */ /* 0x000fe20000010000 */
[----:B0-----:R-:W-:Y:S01]  /*6400*/  LOP3.LUT P0, RZ, R69, 0x1f, RZ, 0xc0, !PT ;  /* 0x0000001f45ff7812 */ /* 0x001fe2000780c0ff */
[----:B-1-3--:R-:W-:Y:S01]  /*6410*/  FMUL.FTZ R83, R22, UR38 ;  /* 0x0000002616537c20 */ /* 0x00afe20008410000 */
[----:B------:R-:W-:-:S03]  /*6420*/  MOV R86, UR7 ;  /* 0x0000000700567c02 */ /* 0x000fc60008000f00 */
[----:B------:R-:W-:Y:S01]  /*6430*/  BSSY B0, `(.L_x_744) ;  /* 0x000008a000007945 */ /* 0x000fe20003800000 */
[----:B------:R-:W0:Y:S02]  /*6440*/  LDS R82, [R155.X8+0x31d4] ;  /* 0x0031d4009b527984 */ /* 0x000e240000008800 */
[----:B0-----:R-:W-:Y:S02]  /*6450*/  FFMA.FTZ R135, R135, R82, R137 ;  /* 0x0000005287877223 */ /* 0x001fe40000010089 */
        /* <DEDUP_REMOVED lines=15> */
[C---:B------:R-:W-:Y:S02]  /*6550*/  FFMA.FTZ R82, R81.reuse, R83, R82 ;  /* 0x0000005351527223 */ /* 0x040fe40000010052 */
        /* <DEDUP_REMOVED lines=8> */
[C---:B------:R-:W-:Y:S02]  /*65e0*/  FFMA.FTZ R83, R78.reuse, R82, R83 ;  /* 0x000000524e537223 */ /* 0x040fe40000010053 */
        /* <DEDUP_REMOVED lines=11> */
[----:B------:R-:W-:Y:S02]  /*66a0*/  FFMA.FTZ R83, R74, R82, R83 ;  /* 0x000000524a537223 */ /* 0x000fe40000010053 */
[----:B------:R-:W-:Y:S02]  /*66b0*/  FMUL.FTZ R82, R49, UR38 ;  /* 0x0000002631527c20 */ /* 0x000fe40008410000 */
[----:B------:R-:W-:-:S02]  /*66c0*/  FFMA.FTZ R122, R43, R121, R122 ;  /* 0x000000792b7a7223 */ /* 0x000fc4000001007a */
[----:B------:R-:W-:Y:S02]  /*66d0*/  FMUL.FTZ R84, R74, R85 ;  /* 0x000000554a547220 */ /* 0x000fe40000410000 */
[C---:B------:R-:W-:Y:S02]  /*66e0*/  FFMA.FTZ R82, R43.reuse, R83, R82 ;  /* 0x000000532b527223 */ /* 0x040fe40000010052 */
[----:B------:R-:W-:Y:S02]  /*66f0*/  FMUL.FTZ R83, R50, UR38 ;  /* 0x0000002632537c20 */ /* 0x000fe40008410000 */
[----:B------:R-:W-:Y:S02]  /*6700*/  FFMA.FTZ R123, R74, R122, R123 ;  /* 0x0000007a4a7b7223 */ /* 0x000fe4000001007b */
[----:B------:R-:W-:Y:S02]  /*6710*/  FMUL.FTZ R85, R43, R84 ;  /* 0x000000542b557220 */ /* 0x000fe40000410000 */
        /* <DEDUP_REMOVED lines=8> */
[C---:B------:R-:W-:Y:S02]  /*67a0*/  FFMA.FTZ R83, R40.reuse, R82, R83 ;  /* 0x0000005228537223 */ /* 0x040fe40000010053 */
[----:B------:R-:W-:Y:S02]  /*67b0*/  FFMA.FTZ R126, R77, R125, R126 ;  /* 0x0000007d4d7e7223 */ /* 0x000fe4000001007e */
[----:B------:R-:W-:Y:S01]  /*67c0*/  FMUL.FTZ R82, R40, R85 ;  /* 0x0000005528527220 */ /* 0x000fe20000410000 */
[----:B------:R-:W-:Y:S01]  /*67d0*/  HFMA2.MMA R85, -RZ, RZ, 0, 0 ;  /* 0x00000000ff557435 */ /* 0x000fe200000001ff */
[----:B------:R-:W-:Y:S02]  /*67e0*/  FFMA.FTZ R127, R78, R126, R127 ;  /* 0x0000007e4e7f7223 */ /* 0x000fe4000001007f */
[----:B------:R-:W-:-:S02]  /*67f0*/  IMAD.MOV.U32 R84, RZ, RZ, 0x3f800000 ;  /* 0x3f800000ff547424 */ /* 0x000fc400078e00ff */
        /* <DEDUP_REMOVED lines=13> */
[----:B------:R-:W0:Y:S04]  /*68d0*/  LDS.64 R86, [R148+0x36f8] ;  /* 0x0036f80094567984 */ /* 0x000e280000000a00 */
[----:B------:R-:W2:Y:S01]  /*68e0*/  LDS.64 R88, [R148+0x36e8] ;  /* 0x0036e80094587984 */ /* 0x000ea20000000a00 */
[C---:B0-----:R-:W-:Y:S02]  /*68f0*/  FFMA.FTZ R87, R82.reuse, R87, R83 ;  /* 0x0000005752577223 */ /* 0x041fe40000010053 */
[----:B------:R-:W-:Y:S01]  /*6900*/  FMUL.FTZ R157, R82, R86 ;  /* 0x00000056529d7220 */ /* 0x000fe20000410000 */
[----:B------:R-:W-:Y:S01]  /*6910*/  LOP3.LUT R86, R69, 0x1f, RZ, 0xc0, !PT ;  /* 0x0000001f45567812 */ /* 0x000fe200078ec0ff */
[----:B------:R-:W0:Y:S01]  /*6920*/  LDS.64 R82, [R148+0x36e0] ;  /* 0x0036e00094527984 */ /* 0x000e220000000a00 */
[----:B--2---:R-:W-:-:S02]  /*6930*/  FFMA.FTZ R87, R88, R87, R89 ;  /* 0x0000005758577223 */ /* 0x004fc40000010059 */
[----:B------:R-:W-:Y:S01]  /*6940*/  FMUL.FTZ R157, R88, R157 ;  /* 0x0000009d589d7220 */ /* 0x000fe20000410000 */
[C---:B------:R-:W-:Y:S02]  /*6950*/  ISETP.GE.U32.AND P0, PT, R86.reuse, 0x10, PT ;  /* 0x000000105600780c */ /* 0x040fe40003f06070 */
[C---:B------:R-:W-:Y:S02]  /*6960*/  ISETP.GE.U32.AND P1, PT, R86.reuse, 0x18, PT ;  /* 0x000000185600780c */ /* 0x040fe40003f26070 */
[C---:B------:R-:W-:Y:S02]  /*6970*/  ISETP.GE.U32.AND P2, PT, R86.reuse, 0x1c, PT ;  /* 0x0000001c5600780c */ /* 0x040fe40003f46070 */
[C---:B------:R-:W-:Y:S02]  /*6980*/  ISETP.GE.U32.AND P3, PT, R86.reuse, 0x1e, PT ;  /* 0x0000001e5600780c */ /* 0x040fe40003f66070 */
[----:B------:R-:W-:Y:S01]  /*6990*/  ISETP.NE.AND P4, PT, R86, 0x1f, PT ;  /* 0x0000001f5600780c */ /* 0x000fe20003f85270 */
[----:B0-----:R-:W-:-:S02]  /*69a0*/  FFMA.FTZ R88, R82, R87, R83 ;  /* 0x0000005752587223 */ /* 0x001fc40000010053 */
[----:B------:R-:W-:Y:S01]  /*69b0*/  FMUL.FTZ R87, R82, R157 ;  /* 0x0000009d52577220 */ /* 0x000fe20000410000 */
[----:B------:R-:W-:Y:S07]  /*69c0*/  BRA.DIV ~URZ, `(.L_x_746) ;  /* 0x000052f27f007947 */ /* 0x000fee000b800000 */
[----:B------:R0:W2:Y:S02]  /*69d0*/  SHFL.DOWN PT, R89, R87, 0x1, 0x1f ;  /* 0x08201f0057597f89 */ /* 0x0000a400000e0000 */
.L_x_797:
[----:B------:R-:W-:Y:S05]  /*69e0*/  BRA.DIV ~URZ, `(.L_x_747) ;  /* 0x000053527f007947 */ /* 0x000fea000b800000 */
[----:B------:R-:W3:Y:S04]  /*69f0*/  SHFL.DOWN PT, R82, R88, 0x1, 0x1f ;  /* 0x08201f0058527f89 */ /* 0x000ee800000e0000 */
[----:B-1----:R-:W-:Y:S01]  /*6a00*/  SHFL.IDX PT, R148, R85, RZ, 0x1f ;  /* 0x00001fff55947589 */ /* 0x002fe200000e0000 */
[C---:B---3--:R-:W-:Y:S02]  /*6a10*/  @P4 FFMA.FTZ R88, R87.reuse, R82, R88 ;  /* 0x0000005257584223 */ /* 0x048fe40000010058 */
[----:B0-2---:R-:W-:Y:S02]  /*6a20*/  @P4 FMUL.FTZ R87, R87, R89 ;  /* 0x0000005957574220 */ /* 0x005fe40000410000 */
[----:B------:R-:W-:Y:S04]  /*6a30*/  SHFL.IDX PT, R89, R84, RZ, 0x1f ;  /* 0x00001fff54597589 */ /* 0x000fe800000e0000 */
[----:B------:R-:W0:Y:S04]  /*6a40*/  SHFL.DOWN PT, R83, R88, 0x2, 0x1f ;  /* 0x08401f0058537f89 */ /* 0x000e2800000e0000 */
[----:B------:R-:W1:Y:S01]  /*6a50*/  SHFL.DOWN PT, R82, R87, 0x2, 0x1f ;  /* 0x08401f0057527f89 */ /* 0x000e6200000e0000 */
[----:B0-----:R-:W-:-:S02]  /*6a60*/  @!P3 FFMA.FTZ R88, R83, R87, R88 ;  /* 0x000000575358b223 */ /* 0x001fc40000010058 */
        /* <DEDUP_REMOVED lines=16> */
[----:B------:R0:W4:Y:S02]  /*6b70*/  SHFL.DOWN PT, R82, R87, 0x1, 0x1f ;  /* 0x08201f0057527f89 */ /* 0x00012400000e0000 */
.L_x_798:
[----:B------:R-:W-:Y:S01]  /*6b80*/  ISETP.NE.AND P0, PT, R69, 0x1f, PT ;  /* 0x0000001f4500780c */ /* 0x000fe20003f05270 */
[----:B-1-3--:R-:W-:Y:S01]  /*6b90*/  FFMA.FTZ R85, R85, R88, R158 ;  /* 0x0000005855557223 */ /* 0x00afe2000001009e */
[----:B0-----:R-:W-:Y:S01]  /*6ba0*/  MOV R87, R148 ;  /* 0x0000009400577202 */ /* 0x001fe20000000f00 */
[----:B------:R-:W-:Y:S01]  /*6bb0*/  IMAD R148, R69, 0x28, RZ ;  /* 0x0000002845947824 */ /* 0x000fe200078e02ff */
[----:B------:R-:W-:Y:S01]  /*6bc0*/  MOV R86, R89 ;  /* 0x0000005900567202 */ /* 0x000fe20000000f00 */
[----:B------:R-:W-:-:S03]  /*6bd0*/  FMUL.FTZ R84, R84, R88 ;  /* 0x0000005854547220 */ /* 0x000fc60000410000 */
[----:B------:R-:W-:Y:S05]  /*6be0*/  LDS.64 R88, [R148+0x36f0] ;  /* 0x0036f00094587984 */ /* 0x000fea0000000a00 */
[-C--:B--2-4-:R-:W-:Y:S02]  /*6bf0*/  @P0 FFMA.FTZ R87, R87, R82.reuse, R83 ;  /* 0x0000005257570223 */ /* 0x094fe40000010053 */
        /* <DEDUP_REMOVED lines=13> */
.L_x_745:
[----:B0-----:R-:W-:Y:S05]  /*6cd0*/  BSYNC B0 ;  /* 0x0000000000007941 */ /* 0x001fea0003800000 */
.L_x_744:
[----:B------:R-:W-:Y:S01]  /*6ce0*/  WARPSYNC 0xffffffff ;  /* 0xffffffff00007948 */ /* 0x000fe20003800000 */
[----:B------:R-:W-:Y:S01]  /*6cf0*/  BAR.SYNC.DEFER_BLOCKING 0x0 ;  /* 0x0000000000007b1d */ /* 0x000fe20000010000 */
[----:B------:R-:W-:Y:S01]  /*6d00*/  ISETP.NE.AND P0, PT, R69, RZ, PT ;  /* 0x000000ff4500720c */ /* 0x000fe20003f05270 */
[----:B-1----:R-:W-:Y:S02]  /*6d10*/  IMAD.U32 R88, RZ, RZ, UR7 ;  /* 0x00000007ff587e24 */ /* 0x002fe4000f8e00ff */
[----:B------:R-:W-:Y:S02]  /*6d20*/  FMUL.FTZ R83, R20, UR38 ;  /* 0x0000002614537c20 */ /* 0x000fe40008410000 */
[----:B------:R-:W-:Y:S01]  /*6d30*/  FFMA.FTZ R86, R52, R135, RZ ;  /* 0x0000008734567223 */ /* 0x000fe200000100ff */
[----:B------:R-:W-:Y:S01]  /*6d40*/  ULDC.64 UR36, c[0x0][0x298] ;  /* 0x0000a60000247ab9 */ /* 0x000fe20000000a00 */
[----:B------:R-:W-:Y:S01]  /*6d50*/  BSSY B0, `(.L_x_748) ;  /* 0x0000106000007945 */ /* 0x000fe20003800000 */
[----:B------:R-:W-:Y:S01]  /*6d60*/  UIMAD UR36, UR13, UR36, URZ ;  /* 0x000000240d2472a4 */ /* 0x000fe2000f8e023f */
[----:B------:R-:W-:-:S02]  /*6d70*/  FFMA.FTZ R89, R51, R137, R86 ;  /* 0x0000008933597223 */ /* 0x000fc40000010056 */
[----:B------:R-:W-:Y:S01]  /*6d80*/  FMUL.FTZ R86, R32, UR38 ;  /* 0x0000002620567c20 */ /* 0x000fe20008410000 */
[----:B------:R-:W-:Y:S01]  /*6d90*/  UIMAD UR36, UR12, UR37, UR36 ;  /* 0x000000250c2472a4 */ /* 0x000fe2000f8e0224 */
[----:B------:R-:W-:Y:S01]  /*6da0*/  FFMA.FTZ R148, R50, R140, R89 ;  /* 0x0000008c32947223 */ /* 0x000fe20000010059 */
[----:B------:R-:W0:Y:S04]  /*6db0*/  LDS R82, [R155.X8+0x36e4] ;  /* 0x0036e4009b527984 */ /* 0x000e280000008800 */
[----:B------:R1:W-:Y:S02]  /*6dc0*/  @!P0 STS.64 [R88.X8+0x45e0], R84 ;  /* 0x0045e05458008388 */ /* 0x0003e40000008a00 */
[----:B-1----:R-:W-:Y:S01]  /*6dd0*/  FMUL.FTZ R85, R22, UR38 ;  /* 0x0000002616557c20 */ /* 0x002fe20008410000 */
[----:B------:R-:W-:Y:S01]  /*6de0*/  PRMT R84, RZ, 0x5410, R67 ;  /* 0x00005410ff547816 */ /* 0x000fe20000000043 */
[----:B------:R-:W-:-:S04]  /*6df0*/  FMUL.FTZ R88, R30, UR38 ;  /* 0x000000261e587c20 */ /* 0x000fc80008410000 */
[----:B------:R-:W-:-:S04]  /*6e00*/  FMUL.FTZ R87, R84, R39 ;  /* 0x0000002754577220 */ /* 0x000fc80000410000 */
[----:B------:R-:W-:Y:S02]  /*6e10*/  FFMA.FTZ R137, R94, -R87, R137 ;  /* 0x800000575e897223 */ /* 0x000fe40000010089 */
[----:B------:R-:W-:Y:S02]  /*6e20*/  FMUL.FTZ R87, R28, UR38 ;  /* 0x000000261c577c20 */ /* 0x000fe40008410000 */
[----:B0-----:R-:W-:Y:S01]  /*6e30*/  FFMA.FTZ R109, R82, R109, R83 ;  /* 0x0000006d526d7223 */ /* 0x001fe20000010053 */
[----:B------:R-:W-:-:S03]  /*6e40*/  PRMT R83, RZ, 0x5410, R110 ;  /* 0x00005410ff537816 */ /* 0x000fc6000000006e */
[----:B------:R-:W-:Y:S02]  /*6e50*/  FFMA.FTZ R92, R92, R109, R85 ;  /* 0x0000006d5c5c7223 */ /* 0x000fe40000010055 */
[----:B------:R-:W-:Y:S02]  /*6e60*/  FMUL.FTZ R85, R24, UR38 ;  /* 0x0000002618557c20 */ /* 0x000fe40008410000 */
[----:B------:R-:W-:Y:S02]  /*6e70*/  FMUL.FTZ R82, R83, R44 ;  /* 0x0000002c53527220 */ /* 0x000fe40000410000 */
[----:B------:R-:W-:Y:S02]  /*6e80*/  FFMA.FTZ R91, R91, R92, R85 ;  /* 0x0000005c5b5b7223 */ /* 0x000fe40000010055 */
[----:B------:R-:W-:Y:S02]  /*6e90*/  FMUL.FTZ R85, R26, UR38 ;  /* 0x000000261a557c20 */ /* 0x000fe40008410000 */
[----:B------:R-:W-:-:S02]  /*6ea0*/  FFMA.FTZ R82, R93, -R82, R135 ;  /* 0x800000525d527223 */ /* 0x000fc40000010087 */
[----:B------:R-:W-:Y:S02]  /*6eb0*/  FFMA.FTZ R90, R90, R91, R85 ;  /* 0x0000005b5a5a7223 */ /* 0x000fe40000010055 */
[----:B------:R-:W-:Y:S02]  /*6ec0*/  FMUL.FTZ R85, R34, UR38 ;  /* 0x0000002622557c20 */ /* 0x000fe40008410000 */
[----:B------:R-:W-:-:S04]  /*6ed0*/  FFMA.FTZ R87, R81, R90, R87 ;  /* 0x0000005a51577223 */ /* 0x000fc80000010057 */
[----:B------:R-:W-:Y:S02]  /*6ee0*/  FFMA.FTZ R88, R80, R87, R88 ;  /* 0x0000005750587223 */ /* 0x000fe40000010058 */
[----:B------:R-:W-:Y:S02]  /*6ef0*/  FMUL.FTZ R80, R46, UR38 ;  /* 0x000000262e507c20 */ /* 0x000fe40008410000 */
[----:B------:R-:W-:Y:S02]  /*6f00*/  FFMA.FTZ R86, R79, R88, R86 ;  /* 0x000000584f567223 */ /* 0x000fe40000010056 */
[----:B------:R-:W-:Y:S02]  /*6f10*/  FMUL.FTZ R79, R47, UR38 ;  /* 0x000000262f4f7c20 */ /* 0x000fe40008410000 */
[----:B------:R-:W-:Y:S02]  /*6f20*/  FFMA.FTZ R85, R78, R86, R85 ;  /* 0x000000564e557223 */ /* 0x000fe40000010055 */
[----:B------:R-:W-:-:S02]  /*6f30*/  FMUL.FTZ R78, R45, UR38 ;  /* 0x000000262d4e7c20 */ /* 0x000fc40008410000 */
[----:B------:R-:W-:Y:S02]  /*6f40*/  FMUL.FTZ R155, R85, R29 ;  /* 0x0000001d559b7220 */ /* 0x000fe40000410000 */
[----:B------:R-:W-:Y:S01]  /*6f50*/  FFMA.FTZ R81, R77, R85, R78 ;  /* 0x000000554d517223 */ /* 0x000fe2000001004e */
[----:B------:R-:W-:Y:S01]  /*6f60*/  PRMT R77, RZ, 0x5410, R66 ;  /* 0x00005410ff4d7816 */ /* 0x000fe20000000042 */
[----:B------:R-:W-:Y:S02]  /*6f70*/  FMUL.FTZ R78, R48, UR38 ;  /* 0x00000026304e7c20 */ /* 0x000fe40008410000 */
[----:B------:R-:W-:Y:S02]  /*6f80*/  FFMA.FTZ R80, R76, R81, R80 ;  /* 0x000000514c507223 */ /* 0x000fe40000010050 */
[----:B------:R-:W-:Y:S02]  /*6f90*/  FMUL.FTZ R76, R50, UR38 ;  /* 0x00000026324c7c20 */ /* 0x000fe40008410000 */
[----:B------:R-:W-:-:S02]  /*6fa0*/  FFMA.FTZ R79, R75, R80, R79 ;  /* 0x000000504b4f7223 */ /* 0x000fc4000001004f */
[----:B------:R-:W-:Y:S02]  /*6fb0*/  FMUL.FTZ R75, R52, UR38 ;  /* 0x00000026344b7c20 */ /* 0x000fe40008410000 */
[----:B------:R-:W-:Y:S02]  /*6fc0*/  FFMA.FTZ R78, R74, R79, R78 ;  /* 0x0000004f4a4e7223 */ /* 0x000fe4000001004e */
[----:B------:R-:W-:-:S04]  /*6fd0*/  FMUL.FTZ R74, R49, UR38 ;  /* 0x00000026314a7c20 */ /* 0x000fc80008410000 */
[----:B------:R-:W-:Y:S02]  /*6fe0*/  FFMA.FTZ R43, R43, R78, R74 ;  /* 0x0000004e2b2b7223 */ /* 0x000fe4000001004a */
[----:B------:R-:W-:Y:S02]  /*6ff0*/  FMUL.FTZ R74, R51, UR38 ;  /* 0x00000026334a7c20 */ /* 0x000fe40008410000 */
[----:B------:R-:W-:-:S04]  /*7000*/  FFMA.FTZ R76, R42, R43, R76 ;  /* 0x0000002b2a4c7223 */ /* 0x000fc8000001004c */
[----:B------:R-:W-:Y:S02]  /*7010*/  FFMA.FTZ R74, R41, R76, R74 ;  /* 0x0000004c294a7223 */ /* 0x000fe4000001004a */
[----:B------:R-:W-:Y:S02]  /*7020*/  FMUL.FTZ R89, R76, UR42 ;  /* 0x0000002a4c597c20 */ /* 0x000fe40008410000 */
[----:B------:R-:W-:Y:S02]  /*7030*/  FFMA.FTZ R75, R40, R74, R75 ;  /* 0x0000004a284b7223 */ /* 0x000fe4000001004b */
[----:B------:R-:W-:Y:S02]  /*7040*/  FMUL.FTZ R40, R77, R38 ;  /* 0x000000264d287220 */ /* 0x000fe40000410000 */
[----:B------:R-:W-:Y:S02]  /*7050*/  FMUL.FTZ R42, R74, R39 ;  /* 0x000000274a2a7220 */ /* 0x000fe40000410000 */
[----:B------:R-:W-:-:S02]  /*7060*/  FFMA.FTZ R140, R95, -R40, R140 ;  /* 0x800000285f8c7223 */ /* 0x000fc4000001008c */
[----:B------:R-:W-:Y:S02]  /*7070*/  FMUL.FTZ R40, R75, R44 ;  /* 0x0000002c4b287220 */ /* 0x000fe40000410000 */
[----:B------:R-:W-:Y:S02]  /*7080*/  FMUL.FTZ R95, R95, R76 ;  /* 0x0000004c5f5f7220 */ /* 0x000fe40000410000 */
[----:B------:R-:W-:Y:S02]  /*7090*/  FFMA.FTZ R41, R82, R40, RZ ;  /* 0x0000002852297223 */ /* 0x000fe400000100ff */
[----:B------:R-:W-:Y:S02]  /*70a0*/  FMUL.FTZ R158, R76, R38 ;  /* 0x000000264c9e7220 */ /* 0x000fe40000410000 */
[----:B------:R-:W-:Y:S02]  /*70b0*/  FFMA.FTZ R41, R137, R42, R41 ;  /* 0x0000002a89297223 */ /* 0x000fe40000010029 */
[----:B------:R-:W-:-:S02]  /*70c0*/  FMUL.FTZ R76, R140, R89 ;  /* 0x000000598c4c7220 */ /* 0x000fc40000410000 */
[-C--:B------:R-:W-:Y:S02]  /*70d0*/  FFMA.FTZ R140, R140, R158.reuse, R41 ;  /* 0x0000009e8c8c7223 */ /* 0x080fe40000010029 */
[C---:B------:R-:W-:Y:S02]  /*70e0*/  FMUL.FTZ R41, R77.reuse, R158 ;  /* 0x0000009e4d297220 */ /* 0x040fe40000410000 */
[----:B------:R-:W-:Y:S01]  /*70f0*/  FFMA.FTZ R76, R77, R95, R76 ;  /* 0x0000005f4d4c7223 */ /* 0x000fe2000001004c */
[----:B------:R-:W-:Y:S01]  /*7100*/  PRMT R77, RZ, 0x5410, R65 ;  /* 0x00005410ff4d7816 */ /* 0x000fe20000000041 */
[----:B------:R-:W-:Y:S02]  /*7110*/  FFMA.FTZ R89, R49, R121, R148 ;  /* 0x0000007931597223 */ /* 0x000fe40000010094 */
[----:B------:R-:W-:Y:S02]  /*7120*/  FMUL.FTZ R148, R43, UR42 ;  /* 0x0000002a2b947c20 */ /* 0x000fe40008410000 */
[----:B------:R-:W-:-:S02]  /*7130*/  FMUL.FTZ R135, R77, R37 ;  /* 0x000000254d877220 */ /* 0x000fc40000410000 */
[----:B------:R-:W-:Y:S02]  /*7140*/  FMUL.FTZ R158, R43, R37 ;  /* 0x000000252b9e7220 */ /* 0x000fe40000410000 */
[C---:B------:R-:W-:Y:S01]  /*7150*/  FFMA.FTZ R121, R96.reuse, -R135, R121 ;  /* 0x8000008760797223 */ /* 0x040fe20000010079 */
[----:B------:R-:W-:Y:S01]  /*7160*/  PRMT R135, RZ, 0x5410, R64 ;  /* 0x00005410ff877816 */ /* 0x000fe20000000040 */
[----:B------:R-:W-:Y:S02]  /*7170*/  FMUL.FTZ R96, R96, R43 ;  /* 0x0000002b60607220 */ /* 0x000fe40000410000 */
[----:B------:R-:W-:Y:S02]  /*7180*/  FMUL.FTZ R148, R121, R148 ;  /* 0x0000009479947220 */ /* 0x000fe40000410000 */
[C---:B------:R-:W-:Y:S02]  /*7190*/  FMUL.FTZ R43, R77.reuse, R158 ;  /* 0x0000009e4d2b7220 */ /* 0x040fe40000410000 */
[----:B------:R-:W-:-:S02]  /*71a0*/  FFMA.FTZ R77, R77, R96, R148 ;  /* 0x000000604d4d7223 */ /* 0x000fc40000010094 */
[----:B------:R-:W-:Y:S02]  /*71b0*/  FMUL.FTZ R148, R135, R36 ;  /* 0x0000002487947220 */ /* 0x000fe40000410000 */
[----:B------:R-:W-:Y:S02]  /*71c0*/  FFMA.FTZ R121, R121, R158, R140 ;  /* 0x0000009e79797223 */ /* 0x000fe4000001008c */
[----:B------:R-:W-:Y:S02]  /*71d0*/  FFMA.FTZ R140, R48, R122, R89 ;  /* 0x0000007a308c7223 */ /* 0x000fe40000010059 */
[C---:B------:R-:W-:Y:S02]  /*71e0*/  FFMA.FTZ R122, R97.reuse, -R148, R122 ;  /* 0x80000094617a7223 */ /* 0x040fe4000001007a */
[----:B------:R-:W-:Y:S02]  /*71f0*/  FMUL.FTZ R89, R78, UR42 ;  /* 0x0000002a4e597c20 */ /* 0x000fe40008410000 */
[----:B------:R-:W-:-:S02]  /*7200*/  FMUL.FTZ R97, R97, R78 ;  /* 0x0000004e61617220 */ /* 0x000fc40000410000 */
[----:B------:R-:W-:Y:S02]  /*7210*/  FMUL.FTZ R148, R78, R36 ;  /* 0x000000244e947220 */ /* 0x000fe40000410000 */
[C---:B------:R-:W-:Y:S02]  /*7220*/  FMUL.FTZ R78, R122.reuse, R89 ;  /* 0x000000597a4e7220 */ /* 0x040fe40000410000 */
[-C--:B------:R-:W-:Y:S02]  /*7230*/  FFMA.FTZ R122, R122, R148.reuse, R121 ;  /* 0x000000947a7a7223 */ /* 0x080fe40000010079 */
[C---:B------:R-:W-:Y:S02]  /*7240*/  FMUL.FTZ R121, R135.reuse, R148 ;  /* 0x0000009487797220 */ /* 0x040fe40000410000 */
[----:B------:R-:W-:Y:S01]  /*7250*/  FFMA.FTZ R78, R135, R97, R78 ;  /* 0x00000061874e7223 */ /* 0x000fe2000001004e */
[----:B------:R-:W-:Y:S01]  /*7260*/  PRMT R135, RZ, 0x5410, R63 ;  /* 0x00005410ff877816 */ /* 0x000fe2000000003f */
[----:B------:R-:W-:-:S02]  /*7270*/  FFMA.FTZ R89, R47, R123, R140 ;  /* 0x0000007b2f597223 */ /* 0x000fc4000001008c */
[----:B------:R-:W-:Y:S02]  /*7280*/  FMUL.FTZ R140, R79, UR42 ;  /* 0x0000002a4f8c7c20 */ /* 0x000fe40008410000 */
[-C--:B------:R-:W-:Y:S02]  /*7290*/  FMUL.FTZ R148, R135, R35.reuse ;  /* 0x0000002387947220 */ /* 0x080fe40000410000 */
[----:B------:R-:W-:Y:S02]  /*72a0*/  FMUL.FTZ R158, R91, R18 ;  /* 0x000000125b9e7220 */ /* 0x000fe40000410000 */
[C---:B------:R-:W-:Y:S02]  /*72b0*/  FFMA.FTZ R123, R98.reuse, -R148, R123 ;  /* 0x80000094627b7223 */ /* 0x040fe4000001007b */
[----:B------:R-:W-:Y:S02]  /*72c0*/  FMUL.FTZ R148, R79, R35 ;  /* 0x000000234f947220 */ /* 0x000fe40000410000 */
[----:B------:R-:W-:-:S02]  /*72d0*/  FMUL.FTZ R98, R98, R79 ;  /* 0x0000004f62627220 */ /* 0x000fc40000410000 */
[C---:B------:R-:W-:Y:S02]  /*72e0*/  FMUL.FTZ R79, R123.reuse, R140 ;  /* 0x0000008c7b4f7220 */ /* 0x040fe40000410000 */
[-C--:B------:R-:W-:Y:S02]  /*72f0*/  FFMA.FTZ R140, R123, R148.reuse, R122 ;  /* 0x000000947b8c7223 */ /* 0x080fe4000001007a */
[C---:B------:R-:W-:Y:S01]  /*7300*/  FMUL.FTZ R123, R135.reuse, R148 ;  /* 0x00000094877b7220 */ /* 0x040fe20000410000 */
[----:B------:R-:W-:Y:S01]  /*7310*/  PRMT R148, RZ, 0x5410, R62 ;  /* 0x00005410ff947816 */ /* 0x000fe2000000003e */
[----:B------:R-:W-:Y:S02]  /*7320*/  FFMA.FTZ R79, R135, R98, R79 ;  /* 0x00000062874f7223 */ /* 0x000fe4000001004f */
[----:B------:R-:W-:Y:S02]  /*7330*/  FFMA.FTZ R122, R46, R124, R89 ;  /* 0x0000007c2e7a7223 */ /* 0x000fe40000010059 */
[----:B------:R-:W-:-:S02]  /*7340*/  FMUL.FTZ R135, R148, R33 ;  /* 0x0000002194877220 */ /* 0x000fc40000410000 */
[----:B------:R-:W-:Y:S02]  /*7350*/  FMUL.FTZ R42, R84, R42 ;  /* 0x0000002a542a7220 */ /* 0x000fe40000410000 */
[C---:B------:R-:W-:Y:S02]  /*7360*/  FFMA.FTZ R89, R99.reuse, -R135, R124 ;  /* 0x8000008763597223 */ /* 0x040fe4000001007c */
[C---:B------:R-:W-:Y:S02]  /*7370*/  FMUL.FTZ R124, R80.reuse, UR42 ;  /* 0x0000002a507c7c20 */ /* 0x040fe40008410000 */
[----:B------:R-:W-:Y:S02]  /*7380*/  FMUL.FTZ R99, R99, R80 ;  /* 0x0000005063637220 */ /* 0x000fe40000410000 */
[----:B------:R-:W-:Y:S02]  /*7390*/  FMUL.FTZ R135, R80, R33 ;  /* 0x0000002150877220 */ /* 0x000fe40000410000 */
[----:B------:R-:W-:-:S02]  /*73a0*/  FMUL.FTZ R80, R89, R124 ;  /* 0x0000007c59507220 */ /* 0x000fc40000410000 */
[C---:B------:R-:W-:Y:S02]  /*73b0*/  FMUL.FTZ R124, R148.reuse, R135 ;  /* 0x00000087947c7220 */ /* 0x040fe40000410000 */
[----:B------:R-:W-:Y:S01]  /*73c0*/  FFMA.FTZ R80, R148, R99, R80 ;  /* 0x0000006394507223 */ /* 0x000fe20000010050 */
[----:B------:R-:W-:Y:S01]  /*73d0*/  PRMT R148, RZ, 0x5410, R61 ;  /* 0x00005410ff947816 */ /* 0x000fe2000000003d */
[----:B------:R-:W-:Y:S02]  /*73e0*/  FFMA.FTZ R140, R89, R135, R140 ;  /* 0x00000087598c7223 */ /* 0x000fe4000001008c */
[----:B------:R-:W-:Y:S02]  /*73f0*/  FFMA.FTZ R89, R45, R125, R122 ;  /* 0x0000007d2d597223 */ /* 0x000fe4000001007a */
[----:B------:R-:W-:Y:S02]  /*7400*/  FMUL.FTZ R135, R148, R31 ;  /* 0x0000001f94877220 */ /* 0x000fe40000410000 */
[----:B------:R-:W-:-:S02]  /*7410*/  FMUL.FTZ R122, R81, UR42 ;  /* 0x0000002a517a7c20 */ /* 0x000fc40008410000 */
[C---:B------:R-:W-:Y:S02]  /*7420*/  FFMA.FTZ R125, R100.reuse, -R135, R125 ;  /* 0x80000087647d7223 */ /* 0x040fe4000001007d */
[----:B------:R-:W-:Y:S02]  /*7430*/  FMUL.FTZ R100, R100, R81 ;  /* 0x0000005164647220 */ /* 0x000fe40000410000 */
[----:B------:R-:W-:Y:S02]  /*7440*/  FMUL.FTZ R135, R81, R31 ;  /* 0x0000001f51877220 */ /* 0x000fe40000410000 */
[C---:B------:R-:W-:Y:S01]  /*7450*/  FMUL.FTZ R81, R125.reuse, R122 ;  /* 0x0000007a7d517220 */ /* 0x040fe20000410000 */
[----:B------:R-:W-:Y:S01]  /*7460*/  PRMT R122, RZ, 0x5410, R60 ;  /* 0x00005410ff7a7816 */ /* 0x000fe2000000003c */
[----:B------:R-:W-:Y:S02]  /*7470*/  FFMA.FTZ R140, R125, R135, R140 ;  /* 0x000000877d8c7223 */ /* 0x000fe4000001008c */
[----:B------:R-:W-:-:S02]  /*7480*/  FFMA.FTZ R89, R34, R126, R89 ;  /* 0x0000007e22597223 */ /* 0x000fc40000010059 */
[----:B------:R-:W-:Y:S02]  /*7490*/  FMUL.FTZ R125, R122, R29 ;  /* 0x0000001d7a7d7220 */ /* 0x000fe40000410000 */
[----:B------:R-:W-:Y:S02]  /*74a0*/  FMUL.FTZ R135, R148, R135 ;  /* 0x0000008794877220 */ /* 0x000fe40000410000 */
[----:B------:R-:W-:Y:S02]  /*74b0*/  FFMA.FTZ R125, R101, -R125, R126 ;  /* 0x8000007d657d7223 */ /* 0x000fe4000001007e */
[----:B------:R-:W-:Y:S02]  /*74c0*/  FMUL.FTZ R126, R85, UR42 ;  /* 0x0000002a557e7c20 */ /* 0x000fe40008410000 */
        /* <DEDUP_REMOVED lines=8> */
[----:B------:R-:W-:-:S02]  /*7550*/  FFMA.FTZ R89, R32, R127, R89 ;  /* 0x0000007f20597223 */ /* 0x000fc40000010059 */
[----:B------:R-:W-:Y:S02]  /*7560*/  FFMA.FTZ R127, R102, -R125, R127 ;  /* 0x8000007d667f7223 */ /* 0x000fe4000001007f */
[C---:B------:R-:W-:Y:S02]  /*7570*/  FMUL.FTZ R148, R86.reuse, UR42 ;  /* 0x0000002a56947c20 */ /* 0x040fe40008410000 */
[----:B------:R-:W-:Y:S02]  /*7580*/  FMUL.FTZ R155, R86, R27 ;  /* 0x0000001b569b7220 */ /* 0x000fe40000410000 */
[----:B------:R-:W-:Y:S02]  /*7590*/  FMUL.FTZ R102, R102, R86 ;  /* 0x0000005666667220 */ /* 0x000fe40000410000 */
[C---:B------:R-:W-:Y:S02]  /*75a0*/  FMUL.FTZ R125, R127.reuse, R148 ;  /* 0x000000947f7d7220 */ /* 0x040fe40000410000 */
[----:B------:R-:W-:-:S02]  /*75b0*/  FFMA.FTZ R140, R127, R155, R140 ;  /* 0x0000009b7f8c7223 */ /* 0x000fc4000001008c */
[C---:B------:R-:W-:Y:S02]  /*75c0*/  FMUL.FTZ R127, R122.reuse, R155 ;  /* 0x0000009b7a7f7220 */ /* 0x040fe40000410000 */
[----:B------:R-:W-:Y:S01]  /*75d0*/  FFMA.FTZ R86, R122, R102, R125 ;  /* 0x000000667a567223 */ /* 0x000fe2000001007d */
[----:B------:R-:W-:Y:S01]  /*75e0*/  PRMT R122, RZ, 0x5410, R58 ;  /* 0x00005410ff7a7816 */ /* 0x000fe2000000003a */
[----:B------:R-:W-:Y:S02]  /*75f0*/  FFMA.FTZ R89, R30, R128, R89 ;  /* 0x000000801e597223 */ /* 0x000fe40000010059 */
[-C--:B------:R-:W-:Y:S02]  /*7600*/  FMUL.FTZ R155, R88, R25.reuse ;  /* 0x00000019589b7220 */ /* 0x080fe40000410000 */
[----:B------:R-:W-:Y:S02]  /*7610*/  FMUL.FTZ R125, R122, R25 ;  /* 0x000000197a7d7220 */ /* 0x000fe40000410000 */
[----:B------:R-:W-:-:S02]  /*7620*/  FFMA.FTZ R89, R28, R129, R89 ;  /* 0x000000811c597223 */ /* 0x000fc40000010059 */
[C---:B------:R-:W-:Y:S02]  /*7630*/  FFMA.FTZ R125, R103.reuse, -R125, R128 ;  /* 0x8000007d677d7223 */ /* 0x040fe40000010080 */
[----:B------:R-:W-:Y:S02]  /*7640*/  FMUL.FTZ R128, R88, UR42 ;  /* 0x0000002a58807c20 */ /* 0x000fe40008410000 */
[----:B------:R-:W-:Y:S02]  /*7650*/  FMUL.FTZ R103, R103, R88 ;  /* 0x0000005867677220 */ /* 0x000fe40000410000 */
[C---:B------:R-:W-:Y:S02]  /*7660*/  FMUL.FTZ R88, R125.reuse, R128 ;  /* 0x000000807d587220 */ /* 0x040fe40000410000 */
[C---:B------:R-:W-:Y:S02]  /*7670*/  FMUL.FTZ R128, R122.reuse, R155 ;  /* 0x0000009b7a807220 */ /* 0x040fe40000410000 */
[----:B------:R-:W-:Y:S01]  /*7680*/  FFMA.FTZ R88, R122, R103, R88 ;  /* 0x000000677a587223 */ /* 0x000fe20000010058 */
[----:B------:R-:W-:Y:S01]  /*7690*/  PRMT R122, RZ, 0x5410, R57 ;  /* 0x00005410ff7a7816 */ /* 0x000fe20000000039 */
[----:B------:R-:W-:-:S02]  /*76a0*/  FFMA.FTZ R140, R125, R155, R140 ;  /* 0x0000009b7d8c7223 */ /* 0x000fc4000001008c */
[C---:B------:R-:W-:Y:S02]  /*76b0*/  FMUL.FTZ R148, R87.reuse, UR42 ;  /* 0x0000002a57947c20 */ /* 0x040fe40008410000 */
[----:B------:R-:W-:Y:S02]  /*76c0*/  FMUL.FTZ R125, R122, R23 ;  /* 0x000000177a7d7220 */ /* 0x000fe40000410000 */
[----:B------:R-:W-:Y:S02]  /*76d0*/  FFMA.FTZ R89, R26, R130, R89 ;  /* 0x000000821a597223 */ /* 0x000fe40000010059 */
        /* <DEDUP_REMOVED lines=8> */
[----:B------:R-:W-:Y:S02]  /*7760*/  FMUL.FTZ R122, R105, R90 ;  /* 0x0000005a697a7220 */ /* 0x000fe40000410000 */
[----:B------:R-:W-:-:S02]  /*7770*/  FMUL.FTZ R155, R125, R21 ;  /* 0x000000157d9b7220 */ /* 0x000fc40000410000 */
[C---:B------:R-:W-:Y:S02]  /*7780*/  FMUL.FTZ R148, R90.reuse, R21 ;  /* 0x000000155a947220 */ /* 0x040fe40000410000 */
[----:B------:R-:W-:Y:S01]  /*7790*/  FFMA.FTZ R155, R105, -R155, R130 ;  /* 0x8000009b699b7223 */ /* 0x000fe20000010082 */
[----:B------:R-:W-:Y:S01]  /*77a0*/  PRMT R105, RZ, 0x5410, R55 ;  /* 0x00005410ff697816 */ /* 0x000fe20000000037 */
[----:B------:R-:W-:Y:S02]  /*77b0*/  FMUL.FTZ R130, R90, UR42 ;  /* 0x0000002a5a827c20 */ /* 0x000fe40008410000 */
[C---:B------:R-:W-:Y:S02]  /*77c0*/  FFMA.FTZ R140, R155.reuse, R148, R140 ;  /* 0x000000949b8c7223 */ /* 0x040fe4000001008c */
[----:B------:R-:W-:Y:S02]  /*77d0*/  FMUL.FTZ R90, R155, R130 ;  /* 0x000000829b5a7220 */ /* 0x000fe40000410000 */
[----:B------:R-:W-:-:S02]  /*77e0*/  FMUL.FTZ R130, R125, R148 ;  /* 0x000000947d827220 */ /* 0x000fc40000410000 */
[----:B------:R-:W-:Y:S02]  /*77f0*/  FFMA.FTZ R90, R125, R122, R90 ;  /* 0x0000007a7d5a7223 */ /* 0x000fe4000001005a */
[----:B------:R-:W-:Y:S02]  /*7800*/  FMUL.FTZ R125, R105, R18 ;  /* 0x00000012697d7220 */ /* 0x000fe40000410000 */
[----:B------:R-:W-:Y:S02]  /*7810*/  FMUL.FTZ R148, R91, UR42 ;  /* 0x0000002a5b947c20 */ /* 0x000fe40008410000 */
[C---:B------:R-:W-:Y:S02]  /*7820*/  FFMA.FTZ R125, R106.reuse, -R125, R131 ;  /* 0x8000007d6a7d7223 */ /* 0x040fe40000010083 */
[----:B------:R-:W-:Y:S02]  /*7830*/  FMUL.FTZ R106, R106, R91 ;  /* 0x0000005b6a6a7220 */ /* 0x000fe40000410000 */
[----:B------:R-:W-:-:S02]  /*7840*/  FMUL.FTZ R148, R125, R148 ;  /* 0x000000947d947220 */ /* 0x000fc40000410000 */
[----:B------:R-:W-:Y:S01]  /*7850*/  FFMA.FTZ R125, R125, R158, R140 ;  /* 0x0000009e7d7d7223 */ /* 0x000fe2000001008c */
[----:B------:R-:W-:Y:S01]  /*7860*/  PRMT R140, RZ, 0x5410, R54 ;  /* 0x00005410ff8c7816 */ /* 0x000fe20000000036 */
[----:B------:R-:W-:Y:S02]  /*7870*/  FFMA.FTZ R89, R24, R131, R89 ;  /* 0x0000008318597223 */ /* 0x000fe40000010059 */
[C---:B------:R-:W-:Y:S02]  /*7880*/  FFMA.FTZ R91, R105.reuse, R106, R148 ;  /* 0x0000006a695b7223 */ /* 0x040fe40000010094 */
[----:B------:R-:W-:Y:S02]  /*7890*/  FMUL.FTZ R131, R105, R158 ;  /* 0x0000009e69837220 */ /* 0x000fe40000410000 */
[----:B------:R-:W-:Y:S02]  /*78a0*/  FMUL.FTZ R105, R140, R13 ;  /* 0x0000000d8c697220 */ /* 0x000fe40000410000 */
[----:B------:R-:W-:-:S02]  /*78b0*/  FFMA.FTZ R113, R106, R18, R113 ;  /* 0x000000126a717223 */ /* 0x000fc40000010071 */
[----:B------:R-:W-:Y:S02]  /*78c0*/  FFMA.FTZ R106, R22, R132, R89 ;  /* 0x00000084166a7223 */ /* 0x000fe40000010059 */
[C---:B------:R-:W-:Y:S02]  /*78d0*/  FFMA.FTZ R132, R107.reuse, -R105, R132 ;  /* 0x800000696b847223 */ /* 0x040fe40000010084 */
[----:B------:R-:W-:Y:S02]  /*78e0*/  FMUL.FTZ R89, R92, UR42 ;  /* 0x0000002a5c597c20 */ /* 0x000fe40008410000 */
[----:B------:R-:W-:Y:S02]  /*78f0*/  FMUL.FTZ R105, R107, R92 ;  /* 0x0000005c6b697220 */ /* 0x000fe40000410000 */
[----:B------:R-:W-:Y:S02]  /*7900*/  FMUL.FTZ R89, R132, R89 ;  /* 0x0000005984597220 */ /* 0x000fe40000410000 */
[----:B------:R-:W-:-:S02]  /*7910*/  FFMA.FTZ R112, R105, R13, R112 ;  /* 0x0000000d69707223 */ /* 0x000fc40000010070 */
[----:B------:R-:W-:Y:S01]  /*7920*/  FFMA.FTZ R105, R140, R105, R89 ;  /* 0x000000698c697223 */ /* 0x000fe20000010059 */
[----:B------:R-:W-:Y:S01]  /*7930*/  PRMT R89, RZ, 0x5410, R53 ;  /* 0x00005410ff597816 */ /* 0x000fe20000000035 */
[C---:B------:R-:W-:Y:S02]  /*7940*/  FMUL.FTZ R148, R109.reuse, UR42 ;  /* 0x0000002a6d947c20 */ /* 0x040fe40008410000 */
[-C--:B------:R-:W-:Y:S02]  /*7950*/  FMUL.FTZ R158, R109, R8.reuse ;  /* 0x000000086d9e7220 */ /* 0x080fe40000410000 */
[----:B------:R-:W-:Y:S02]  /*7960*/  FMUL.FTZ R107, R89, R8 ;  /* 0x00000008596b7220 */ /* 0x000fe40000410000 */
[----:B------:R-:W-:Y:S02]  /*7970*/  FMUL.FTZ R155, R83, R40 ;  /* 0x00000028539b7220 */ /* 0x000fe40000410000 */
[----:B------:R-:W-:-:S02]  /*7980*/  FFMA.FTZ R107, R108, -R107, R133 ;  /* 0x8000006b6c6b7223 */ /* 0x000fc40000010085 */
[----:B------:R-:W-:Y:S02]  /*7990*/  FMUL.FTZ R108, R108, R109 ;  /* 0x0000006d6c6c7220 */ /* 0x000fe40000410000 */
[----:B------:R-:W-:Y:S02]  /*79a0*/  FMUL.FTZ R148, R107, R148 ;  /* 0x000000946b947220 */ /* 0x000fe40000410000 */
[----:B------:R-:W-:Y:S02]  /*79b0*/  FFMA.FTZ R111, R108, R8, R111 ;  /* 0x000000086c6f7223 */ /* 0x000fe4000001006f */
[C---:B------:R-:W-:Y:S02]  /*79c0*/  FFMA.FTZ R108, R89.reuse, R108, R148 ;  /* 0x0000006c596c7223 */ /* 0x040fe40000010094 */
[-C--:B------:R-:W-:Y:S01]  /*79d0*/  FMUL.FTZ R109, R89, R158.reuse ;  /* 0x0000009e596d7220 */ /* 0x080fe20000410000 */
[----:B------:R-:W-:Y:S01]  /*79e0*/  SHF.L.U32 R89, R69, 0x4, RZ ;  /* 0x0000000445597819 */ /* 0x000fe200000006ff */
[----:B------:R-:W-:-:S02]  /*79f0*/  FMUL.FTZ R107, R107, R158 ;  /* 0x0000009e6b6b7220 */ /* 0x000fc40000410000 */
[----:B------:R-:W-:Y:S01]  /*7a00*/  FMUL.FTZ R94, R94, R74 ;  /* 0x0000004a5e5e7220 */ /* 0x000fe20000410000 */
[----:B------:R-:W-:Y:S01]  /*7a10*/  IADD3 R40, R89, 0x1, RZ ;  /* 0x0000000159287810 */ /* 0x000fe20007ffe0ff */
[----:B------:R-:W-:Y:S01]  /*7a20*/  FMUL.FTZ R93, R93, R75 ;  /* 0x0000004b5d5d7220 */ /* 0x000fe20000410000 */
[CC--:B------:R-:W-:Y:S02]  /*7a30*/  LEA.HI.SX32 R148, R89.reuse, R89.reuse, 0x1b ;  /* 0x0000005959947211 */ /* 0x0c0fe400078fdaff */
[-C--:B------:R-:W-:Y:S02]  /*7a40*/  LEA.HI.SX32 R157, R40, R89.reuse, 0x1b ;  /* 0x00000059289d7211 */ /* 0x080fe400078fdaff */
[C---:B------:R-:W-:Y:S01]  /*7a50*/  IADD3 R40, R89.reuse, 0x2, RZ ;  /* 0x0000000259287810 */ /* 0x040fe20007ffe0ff */
[----:B------:R0:W-:Y:S01]  /*7a60*/  STS [R148.X4+0x1090], R155 ;  /* 0x0010909b94007388 */ /* 0x0001e20000004800 */
[----:B------:R-:W-:Y:S02]  /*7a70*/  IADD3 R158, R89, 0x3, RZ ;  /* 0x00000003599e7810 */ /* 0x000fe40007ffe0ff */
[-C--:B------:R-:W-:Y:S01]  /*7a80*/  LEA.HI.SX32 R40, R40, R89.reuse, 0x1b ;  /* 0x0000005928287211 */ /* 0x080fe200078fdaff */
[----:B------:R-:W-:Y:S01]  /*7a90*/  STS [R157.X4+0x1094], R42 ;  /* 0x0010942a9d007388 */ /* 0x000fe20000004800 */
[----:B------:R-:W-:-:S03]  /*7aa0*/  LEA.HI.SX32 R158, R158, R89, 0x1b ;  /* 0x000000599e9e7211 */ /* 0x000fc600078fdaff */
[----:B------:R1:W-:Y:S01]  /*7ab0*/  STS [R40.X4+0x1098], R41 ;  /* 0x0010982928007388 */ /* 0x0003e20000004800 */
[----:B0-----:R-:W-:-:S03]  /*7ac0*/  MOV R155, UR12 ;  /* 0x0000000c009b7c02 */ /* 0x001fc60008000f00 */
[----:B------:R0:W-:Y:S04]  /*7ad0*/  STS [R158.X4+0x109c], R43 ;  /* 0x00109c2b9e007388 */ /* 0x0001e80000004800 */
[----:B------:R2:W-:Y:S01]  /*7ae0*/  STS [R148.X4+0x10a4], R123 ;  /* 0x0010a47b94007388 */ /* 0x0005e20000004800 */
[----:B-1----:R-:W-:Y:S01]  /*7af0*/  HFMA2.MMA R41, -RZ, RZ, 0, 0 ;  /* 0x00000000ff297435 */ /* 0x002fe200000001ff */
[----:B------:R-:W-:Y:S02]  /*7b00*/  IMAD.MOV.U32 R40, RZ, RZ, R69 ;  /* 0x000000ffff287224 */ /* 0x000fe400078e0045 */
[----:B------:R1:W-:Y:S01]  /*7b10*/  STS [R148.X4+0x10a8], R124 ;  /* 0x0010a87c94007388 */ /* 0x0003e20000004800 */
[----:B0-----:R-:W-:-:S03]  /*7b20*/  MOV R43, UR15 ;  /* 0x0000000f002b7c02 */ /* 0x001fc60008000f00 */
[----:B------:R-:W-:Y:S01]  /*7b30*/  STS [R148.X4+0x10b4], R127 ;  /* 0x0010b47f94007388 */ /* 0x000fe20000004800 */
[----:B--2---:R-:W-:Y:S02]  /*7b40*/  FMUL.FTZ R123, R92, R13 ;  /* 0x0000000d5c7b7220 */ /* 0x004fe40000410000 */
[----:B------:R-:W-:Y:S01]  /*7b50*/  IMAD.WIDE.U32 R40, R155, c[0x0][0x298], R40 ;  /* 0x0000a6009b287a25 */ /* 0x000fe200078e0028 */
[----:B------:R0:W-:Y:S01]  /*7b60*/  STS [R148.X4+0x10cc], R109 ;  /* 0x0010cc6d94007388 */ /* 0x0001e20000004800 */
[----:B-1----:R-:W-:Y:S02]  /*7b70*/  MOV R124, UR26 ;  /* 0x0000001a007c7c02 */ /* 0x002fe40008000f00 */
[----:B------:R-:W-:Y:S01]  /*7b80*/  IMAD.U32 R92, RZ, RZ, UR26 ;  /* 0x0000001aff5c7e24 */ /* 0x000fe2000f8e00ff */
[----:B------:R-:W-:Y:S01]  /*7b90*/  IADD3 R41, R41, UR36, RZ ;  /* 0x0000002429297c10 */ /* 0x000fe2000fffe0ff */
[----:B------:R-:W-:Y:S01]  /*7ba0*/  ULDC.64 UR36, c[0x0][0x2a0] ;  /* 0x0000a80000247ab9 */ /* 0x000fe20000000a00 */
[----:B------:R1:W-:Y:S01]  /*7bb0*/  STS [R148.X4+0x10a0], R121 ;  /* 0x0010a07994007388 */ /* 0x0003e20000004800 */
[----:B------:R-:W-:-:S02]  /*7bc0*/  UIMAD UR36, UR16, UR36, URZ ;  /* 0x00000024102472a4 */ /* 0x000fc4000f8e023f */
[----:B------:R-:W-:Y:S01]  /*7bd0*/  IMAD.WIDE.U32 R40, R43, c[0x0][0x2a0], R40 ;  /* 0x0000a8002b287a25 */ /* 0x000fe200078e0028 */
[----:B0-----:R-:W-:Y:S01]  /*7be0*/  IADD3 R109, -R92, c[0x0][0x168], -R69 ;  /* 0x00005a005c6d7a10 */ /* 0x001fe20007ffe945 */
[----:B------:R-:W-:Y:S01]  /*7bf0*/  UIMAD UR36, UR15, UR37, UR36 ;  /* 0x000000250f2472a4 */ /* 0x000fe2000f8e0224 */
[----:B------:R-:W-:Y:S01]  /*7c00*/  STS [R148.X4+0x10ac], R135 ;  /* 0x0010ac8794007388 */ /* 0x000fe20000004800 */
[----:B------:R-:W-:Y:S01]  /*7c10*/  FMUL.FTZ R92, R74, UR42 ;  /* 0x0000002a4a5c7c20 */ /* 0x000fe20008410000 */
[----:B------:R-:W-:Y:S01]  /*7c20*/  IADD3 R42, P0, R40, UR26, RZ ;  /* 0x0000001a282a7c10 */ /* 0x000fe2000ff1e0ff */
[----:B-1----:R-:W-:Y:S02]  /*7c30*/  FMUL.FTZ R121, R140, R123 ;  /* 0x0000007b8c797220 */ /* 0x002fe40000410000 */
[----:B------:R-:W-:Y:S01]  /*7c40*/  IADD3 R127, R41, UR36, RZ ;  /* 0x00000024297f7c10 */ /* 0x000fe2000fffe0ff */
[----:B------:R-:W-:Y:S03]  /*7c50*/  STS [R148.X4+0x10b0], R126 ;  /* 0x0010b07e94007388 */ /* 0x000fe60000004800 */
[----:B------:R-:W-:Y:S01]  /*7c60*/  LEA.HI.X.SX32 R43, R124, R127, 0x1, P0 ;  /* 0x0000007f7c2b7211 */ /* 0x000fe200000f0eff */
[----:B------:R-:W-:Y:S01]  /*7c70*/  STS [R148.X4+0x10b8], R128 ;  /* 0x0010b88094007388 */ /* 0x000fe20000004800 */
[----:B------:R-:W-:-:S03]  /*7c80*/  ISETP.GE.AND P0, PT, R109, 0x1, PT ;  /* 0x000000016d00780c */ /* 0x000fc60003f06270 */
[----:B------:R-:W-:Y:S04]  /*7c90*/  STS [R148.X4+0x10bc], R129 ;  /* 0x0010bc8194007388 */ /* 0x000fe80000004800 */
[----:B------:R-:W-:Y:S04]  /*7ca0*/  STS [R148.X4+0x10c0], R130 ;  /* 0x0010c08294007388 */ /* 0x000fe80000004800 */
[----:B------:R-:W-:Y:S04]  /*7cb0*/  STS [R148.X4+0x10c4], R131 ;  /* 0x0010c48394007388 */ /* 0x000fe80000004800 */
[----:B------:R0:W-:Y:S02]  /*7cc0*/  STS [R148.X4+0x10c8], R121 ;  /* 0x0010c87994007388 */ /* 0x0001e40000004800 */
[----:B0-----:R-:W-:-:S02]  /*7cd0*/  FMUL.FTZ R121, R75, UR42 ;  /* 0x0000002a4b797c20 */ /* 0x001fc40008410000 */
[----:B------:R-:W-:Y:S06]  /*7ce0*/  BAR.SYNC.DEFER_BLOCKING 0x0 ;  /* 0x0000000000007b1d */ /* 0x000fec0000010000 */
[----:B------:R-:W-:Y:S05]  /*7cf0*/  @!P0 BRA `(.L_x_749) ;  /* 0x000000b000008947 */ /* 0x000fea0003800000 */
[----:B------:R-:W-:Y:S01]  /*7d00*/  LEA.HI.SX32 R124, R69, R69, 0x1b ;  /* 0x00000045457c7211 */ /* 0x000fe200078fdaff */
[----:B------:R-:W-:Y:S01]  /*7d10*/  ULDC.64 UR36, c[0x0][0x2b0] ;  /* 0x0000ac0000247ab9 */ /* 0x000fe20000000a00 */
[----:B------:R-:W-:Y:S01]  /*7d20*/  MOV R75, UR7 ;  /* 0x00000007004b7c02 */ /* 0x000fe20008000f00 */
[----:B------:R-:W-:Y:S02]  /*7d30*/  UIMAD UR36, UR40, UR36, URZ ;  /* 0x00000024282472a4 */ /* 0x000fe4000f8e023f */
[----:B------:R-:W0:Y:S02]  /*7d40*/  LDS R129, [R124.X4+0x1090] ;  /* 0x001090007c817984 */ /* 0x000e240000004800 */
[----:B------:R-:W-:Y:S01]  /*7d50*/  UIMAD UR36, UR7, UR37, UR36 ;  /* 0x00000025072472a4 */ /* 0x000fe2000f8e0224 */
[----:B------:R-:W-:-:S05]  /*7d60*/  IMAD.WIDE.U32 R42, R75, c[0x0][0x2b0], R42 ;  /* 0x0000ac004b2a7a25 */ /* 0x000fca00078e002a */
[----:B------:R-:W-:Y:S02]  /*7d70*/  LEA R74, P0, R42, c[0x0][0x318], 0x2 ;  /* 0x0000c6002a4a7a11 */ /* 0x000fe400078010ff */
[----:B------:R-:W-:-:S04]  /*7d80*/  IADD3 R43, R43, UR36, RZ ;  /* 0x000000242b2b7c10 */ /* 0x000fc8000fffe0ff */
[----:B------:R-:W-:-:S05]  /*7d90*/  LEA.HI.X R75, R42, c[0x0][0x31c], R43, 0x2, P0 ;  /* 0x0000c7002a4b7a11 */ /* 0x000fca00000f142b */
[----:B0-----:R0:W-:Y:S02]  /*7da0*/  RED.E.ADD.F32.FTZ.RN.STRONG.GPU [R74.64], R129 ;  /* 0x000000814a00798e */ /* 0x0011e4000c10e79c */
.L_x_749:
[----:B------:R-:W-:Y:S05]  /*7db0*/  BSYNC B0 ;  /* 0x0000000000007941 */ /* 0x000fea0003800000 */
.L_x_748:
[----:B------:R-:W-:Y:S01]  /*7dc0*/  UIMAD UR40, UR6, -0x800, UR14 ;  /* 0xfffff800062878a4 */ /* 0x000fe2000f8e020e */
[----:B------:R-:W-:Y:S01]  /*7dd0*/  LEA R42, P0, R40, c[0x0][0x318], 0x2 ;  /* 0x0000c600282a7a11 */ /* 0x000fe200078010ff */
[----:B------:R-:W-:Y:S01]  /*7de0*/  FFMA.FTZ R132, R132, R123, R125 ;  /* 0x0000007b84847223 */ /* 0x000fe2000001007d */
[----:B0-----:R-:W-:Y:S01]  /*7df0*/  IADD3 R74, R69, 0x80, RZ ;  /* 0x00000080454a7810 */ /* 0x001fe20007ffe0ff */
[----:B------:R-:W-:Y:S01]  /*7e00*/  USHF.R.S32.HI UR41, URZ, 0x1f, UR40 ;  /* 0x0000001f3f297899 */ /* 0x000fe20008011428 */
[----:B------:R-:W-:Y:S01]  /*7e10*/  LEA.HI.X R43, R40, c[0x0][0x31c], R127, 0x2, P0 ;  /* 0x0000c700282b7a11 */ /* 0x000fe200000f147f */
[----:B------:R-:W-:Y:S01]  /*7e20*/  IMAD.U32 R41, RZ, RZ, UR40 ;  /* 0x00000028ff297e24 */ /* 0x000fe2000f8e00ff */
[----:B------:R-:W-:Y:S01]  /*7e30*/  MOV R75, UR40 ;  /* 0x00000028004b7c02 */ /* 0x000fe20008000f00 */
[----:B------:R-:W-:Y:S01]  /*7e40*/  USHF.L.U32 UR39, UR8, 0x2, URZ ;  /* 0x0000000208277899 */ /* 0x000fe2000800063f */
[----:B------:R-:W-:Y:S01]  /*7e50*/  BSSY B0, `(.L_x_750) ;  /* 0x000001c000007945 */ /* 0x000fe20003800000 */
[----:B------:R-:W-:Y:S01]  /*7e60*/  USHF.L.U64.HI UR38, UR8, 0x2, UR9 ;  /* 0x0000000208267899 */ /* 0x000fe20008010209 */
        /* <DEDUP_REMOVED lines=20> */
[----:B------:R-:W-:-:S05]  /*7fb0*/  MOV R123, UR40 ;  /* 0x00000028007b7c02 */ /* 0x000fca0008000f00 */
[----:B------:R-:W-:Y:S01]  /*7fc0*/  IMAD.WIDE R42, R123, 0x4, R42 ;  /* 0x000000047b2a7825 */ /* 0x000fe200078e022a */
[----:B------:R-:W-:-:S05]  /*7fd0*/  MOV R123, UR39 ;  /* 0x00000027007b7c02 */ /* 0x000fca0008000f00 */
[----:B------:R-:W-:-:S05]  /*7fe0*/  IMAD.WIDE.U32 R42, R123, c[0x0][0x2b0], R42 ;  /* 0x0000ac007b2a7a25 */ /* 0x000fca00078e002a */
[----:B------:R-:W-:-:S05]  /*7ff0*/  IADD3 R43, R43, UR36, RZ ;  /* 0x000000242b2b7c10 */ /* 0x000fca000fffe0ff */
[----:B-1----:R1:W-:Y:S02]  /*8000*/  RED.E.ADD.F32.FTZ.RN.STRONG.GPU [R42.64+-0x1e00], R107 ;  /* 0xffe2006b2a00798e */ /* 0x0023e4000c10e79c */
.L_x_751:
[----:B------:R-:W-:Y:S05]  /*8010*/  BSYNC B0 ;  /* 0x0000000000007941 */ /* 0x000fea0003800000 */
.L_x_750:
        /* <DEDUP_REMOVED lines=14> */
.L_x_753:
[----:B-1----:R-:W-:Y:S05]  /*8100*/  BSYNC B0 ;  /* 0x0000000000007941 */ /* 0x002fea0003800000 */
.L_x_752:
[----:B--2---:R1:W2:Y:S01]  /*8110*/  LDS R43, [R122.X4+0x1690] ;  /* 0x001690007a2b7984 */ /* 0x0042a20000004800 */
[----:B------:R-:W-:Y:S01]  /*8120*/  BSSY B0, `(.L_x_754) ;  /* 0x0000005000007945 */ /* 0x000fe20003800000 */
[----:B0-----:R-:W-:Y:S02]  /*8130*/  IADD3 R106, R69, 0x280, RZ ;  /* 0x00000280456a7810 */ /* 0x001fe40007ffe0ff */
[----:B------:R-:W-:Y:S01]  /*8140*/  LEA.HI.SX32 R42, R42, R69, 0x1b ;  /* 0x000000452a2a7211 */ /* 0x000fe200078fdaff */
[----:B------:R-:W-:Y:S05]  /*8150*/  @!P0 BRA `(.L_x_755) ;  /* 0x0000001000008947 */ /* 0x000fea0003800000 */
[----:B--2---:R0:W-:Y:S02]  /*8160*/  RED.E.ADD.F32.FTZ.RN.STRONG.GPU [R40.64+-0x1a00], R43 ;  /* 0xffe6002b2800798e */ /* 0x0041e4000c10e79c */
.L_x_755:
[----:B------:R-:W-:Y:S05]  /*8170*/  BSYNC B0 ;  /* 0x0000000000007941 */ /* 0x000fea0003800000 */
.L_x_754:
[----:B0-2---:R0:W2:Y:S01]  /*8180*/  LDS R43, [R42.X4+0x1890] ;  /* 0x001890002a2b7984 */ /* 0x0050a20000004800 */
[----:B------:R-:W-:Y:S01]  /*8190*/  BSSY B0, `(.L_x_756) ;  /* 0x0000005000007945 */ /* 0x000fe20003800000 */
[----:B------:R-:W-:-:S02]  /*81a0*/  IADD3 R108, R69, 0x300, RZ ;  /* 0x00000300456c7810 */ /* 0x000fc40007ffe0ff */
[----:B------:R-:W-:Y:S01]  /*81b0*/  LEA.HI.SX32 R106, R106, R69, 0x1b ;  /* 0x000000456a6a7211 */ /* 0x000fe200078fdaff */
[----:B------:R-:W-:Y:S05]  /*81c0*/  @!P1 BRA `(.L_x_757) ;  /* 0x0000001000009947 */ /* 0x000fea0003800000 */
[----:B--2---:R2:W-:Y:S02]  /*81d0*/  RED.E.ADD.F32.FTZ.RN.STRONG.GPU [R40.64+-0x1800], R43 ;  /* 0xffe8002b2800798e */ /* 0x0045e4000c10e79c */
.L_x_757:
[----:B------:R-:W-:Y:S05]  /*81e0*/  BSYNC B0 ;  /* 0x0000000000007941 */ /* 0x000fea0003800000 */
.L_x_756:
[----:B--2---:R2:W3:Y:S01]  /*81f0*/  LDS R43, [R106.X4+0x1a90] ;  /* 0x001a90006a2b7984 */ /* 0x0044e20000004800 */
[----:B------:R-:W-:Y:S01]  /*8200*/  BSSY B0, `(.L_x_758) ;  /* 0x0000005000007945 */ /* 0x000fe20003800000 */
[----:B0-----:R-:W-:Y:S02]  /*8210*/  IADD3 R42, R69, 0x380, RZ ;  /* 0x00000380452a7810 */ /* 0x001fe40007ffe0ff */
[----:B------:R-:W-:Y:S01]  /*8220*/  LEA.HI.SX32 R108, R108, R69, 0x1b ;  /* 0x000000456c6c7211 */ /* 0x000fe200078fdaff */
[----:B------:R-:W-:Y:S05]  /*8230*/  @!P2 BRA `(.L_x_759) ;  /* 0x000000100000a947 */ /* 0x000fea0003800000 */
[----:B---3--:R0:W-:Y:S02]  /*8240*/  RED.E.ADD.F32.FTZ.RN.STRONG.GPU [R40.64+-0x1600], R43 ;  /* 0xffea002b2800798e */ /* 0x0081e4000c10e79c */
.L_x_759:
[----:B------:R-:W-:Y:S05]  /*8250*/  BSYNC B0 ;  /* 0x0000000000007941 */ /* 0x000fea0003800000 */
.L_x_758:
[----:B0--3--:R0:W3:Y:S01]  /*8260*/  LDS R43, [R108.X4+0x1c90] ;  /* 0x001c90006c2b7984 */ /* 0x0090e20000004800 */
[----:B------:R-:W-:Y:S01]  /*8270*/  BSSY B0, `(.L_x_760) ;  /* 0x0000005000007945 */ /* 0x000fe20003800000 */
[----:B--2---:R-:W-:Y:S02]  /*8280*/  IADD3 R106, R69, 0x400, RZ ;  /* 0x00000400456a7810 */ /* 0x004fe40007ffe0ff */
[----:B------:R-:W-:Y:S01]  /*8290*/  LEA.HI.SX32 R42, R42, R69, 0x1b ;  /* 0x000000452a2a7211 */ /* 0x000fe200078fdaff */
[----:B------:R-:W-:Y:S05]  /*82a0*/  @!P3 BRA `(.L_x_761) ;  /* 0x000000100000b947 */ /* 0x000fea0003800000 */
[----:B---3--:R2:W-:Y:S02]  /*82b0*/  RED.E.ADD.F32.FTZ.RN.STRONG.GPU [R40.64+-0x1400], R43 ;  /* 0xffec002b2800798e */ /* 0x0085e4000c10e79c */
.L_x_761:
[----:B------:R-:W-:Y:S05]  /*82c0*/  BSYNC B0 ;  /* 0x0000000000007941 */ /* 0x000fea0003800000 */
.L_x_760:
[----:B--23--:R2:W3:Y:S01]  /*82d0*/  LDS R43, [R42.X4+0x1e90] ;  /* 0x001e90002a2b7984 */ /* 0x00c4e20000004800 */
[----:B------:R-:W-:Y:S01]  /*82e0*/  BSSY B0, `(.L_x_762) ;  /* 0x0000004000007945 */ /* 0x000fe20003800000 */
[----:B------:R-:W-:Y:S01]  /*82f0*/  LEA.HI.SX32 R106, R106, R69, 0x1b ;  /* 0x000000456a6a7211 */ /* 0x000fe200078fdaff */
[----:B------:R-:W-:Y:S05]  /*8300*/  @!P4 BRA `(.L_x_763) ;  /* 0x000000100000c947 */ /* 0x000fea0003800000 */
[----:B---3--:R3:W-:Y:S02]  /*8310*/  RED.E.ADD.F32.FTZ.RN.STRONG.GPU [R40.64+-0x1200], R43 ;  /* 0xffee002b2800798e */ /* 0x0087e4000c10e79c */
.L_x_763:
[----:B------:R-:W-:Y:S05]  /*8320*/  BSYNC B0 ;  /* 0x0000000000007941 */ /* 0x000fea0003800000 */
.L_x_762:
[----:B---3--:R3:W4:Y:S01]  /*8330*/  LDS R43, [R106.X4+0x2090] ;  /* 0x002090006a2b7984 */ /* 0x0087220000004800 */
[----:B------:R-:W-:Y:S01]  /*8340*/  BSSY B0, `(.L_x_764) ;  /* 0x0000005000007945 */ /* 0x000fe20003800000 */
[----:B--2---:R-:W-:-:S02]  /*8350*/  IADD3 R42, R69, 0x480, RZ ;  /* 0x00000480452a7810 */ /* 0x004fc40007ffe0ff */
[----:B0-----:R-:W-:Y:S01]  /*8360*/  IADD3 R108, R69, 0x500, RZ ;  /* 0x00000500456c7810 */ /* 0x001fe20007ffe0ff */
[----:B------:R-:W-:Y:S05]  /*8370*/  @!P5 BRA `(.L_x_765) ;  /* 0x000000100000d947 */ /* 0x000fea0003800000 */
[----:B----4-:R0:W-:Y:S02]  /*8380*/  RED.E.ADD.F32.FTZ.RN.STRONG.GPU [R40.64+-0x1000], R43 ;  /* 0xfff0002b2800798e */ /* 0x0101e4000c10e79c */
.L_x_765:
[----:B------:R-:W-:Y:S05]  /*8390*/  BSYNC B0 ;  /* 0x0000000000007941 */ /* 0x000fea0003800000 */
.L_x_764:
        /* <DEDUP_REMOVED lines=14> */
.L_x_767:
[----:B0-----:R-:W-:Y:S05]  /*8480*/  BSYNC B0 ;  /* 0x0000000000007941 */ /* 0x001fea0003800000 */
.L_x_766:
[----:B--2---:R0:W2:Y:S01]  /*8490*/  LDS R43, [R108.X4+0x2490] ;  /* 0x002490006c2b7984 */ /* 0x0040a20000004800 */
[----:B------:R-:W-:Y:S01]  /*84a0*/  BSSY B0, `(.L_x_768) ;  /* 0x0000005000007945 */ /* 0x000fe20003800000 */
[----:B------:R-:W-:Y:S02]  /*84b0*/  IADD3 R42, R69, 0x600, RZ ;  /* 0x00000600452a7810 */ /* 0x000fe40007ffe0ff */
[----:B------:R-:W-:Y:S01]  /*84c0*/  LEA.HI.SX32 R106, R106, R69, 0x1b ;  /* 0x000000456a6a7211 */ /* 0x000fe200078fdaff */
[----:B------:R-:W-:Y:S05]  /*84d0*/  @!P0 BRA `(.L_x_769) ;  /* 0x0000001000008947 */ /* 0x000fea0003800000 */
[----:B--2---:R2:W-:Y:S02]  /*84e0*/  RED.E.ADD.F32.FTZ.RN.STRONG.GPU [R40.64+-0xc00], R43 ;  /* 0xfff4002b2800798e */ /* 0x0045e4000c10e79c */
.L_x_769:
[----:B------:R-:W-:Y:S05]  /*84f0*/  BSYNC B0 ;  /* 0x0000000000007941 */ /* 0x000fea0003800000 */
.L_x_768:
[----:B--2---:R2:W3:Y:S01]  /*8500*/  LDS R43, [R106.X4+0x2690] ;  /* 0x002690006a2b7984 */ /* 0x0044e20000004800 */
[----:B------:R-:W-:Y:S01]  /*8510*/  BSSY B0, `(.L_x_770) ;  /* 0x0000005000007945 */ /* 0x000fe20003800000 */
[----:B0-----:R-:W-:-:S02]  /*8520*/  IADD3 R108, R69, 0x680, RZ ;  /* 0x00000680456c7810 */ /* 0x001fc40007ffe0ff */
[----:B------:R-:W-:Y:S01]  /*8530*/  LEA.HI.SX32 R42, R42, R69, 0x1b ;  /* 0x000000452a2a7211 */ /* 0x000fe200078fdaff */
[----:B------:R-:W-:Y:S05]  /*8540*/  @!P1 BRA `(.L_x_771) ;  /* 0x0000001000009947 */ /* 0x000fea0003800000 */
[----:B---3--:R0:W-:Y:S02]  /*8550*/  RED.E.ADD.F32.FTZ.RN.STRONG.GPU [R40.64+-0xa00], R43 ;  /* 0xfff6002b2800798e */ /* 0x0081e4000c10e79c */
.L_x_771:
[----:B------:R-:W-:Y:S05]  /*8560*/  BSYNC B0 ;  /* 0x0000000000007941 */ /* 0x000fea0003800000 */
.L_x_770:
[----:B0--3--:R0:W3:Y:S01]  /*8570*/  LDS R43, [R42.X4+0x2890] ;  /* 0x002890002a2b7984 */ /* 0x0090e20000004800 */
[----:B------:R-:W-:Y:S01]  /*8580*/  BSSY B0, `(.L_x_772) ;  /* 0x0000005000007945 */ /* 0x000fe20003800000 */
[----:B--2---:R-:W-:Y:S02]  /*8590*/  IADD3 R106, R69, 0x700, RZ ;  /* 0x00000700456a7810 */ /* 0x004fe40007ffe0ff */
[----:B------:R-:W-:Y:S01]  /*85a0*/  LEA.HI.SX32 R108, R108, R69, 0x1b ;  /* 0x000000456c6c7211 */ /* 0x000fe200078fdaff */
[----:B------:R-:W-:Y:S05]  /*85b0*/  @!P2 BRA `(.L_x_773) ;  /* 0x000000100000a947 */ /* 0x000fea0003800000 */
[----:B---3--:R2:W-:Y:S02]  /*85c0*/  RED.E.ADD.F32.FTZ.RN.STRONG.GPU [R40.64+-0x800], R43 ;  /* 0xfff8002b2800798e */ /* 0x0085e4000c10e79c */
.L_x_773:
[----:B------:R-:W-:Y:S05]  /*85d0*/  BSYNC B0 ;  /* 0x0000000000007941 */ /* 0x000fea0003800000 */
.L_x_772:
[----:B--23--:R2:W3:Y:S01]  /*85e0*/  LDS R43, [R108.X4+0x2a90] ;  /* 0x002a90006c2b7984 */ /* 0x00c4e20000004800 */
[----:B------:R-:W-:Y:S01]  /*85f0*/  BSSY B0, `(.L_x_774) ;  /* 0x0000005000007945 */ /* 0x000fe20003800000 */
[----:B0-----:R-:W-:Y:S02]  /*8600*/  IADD3 R42, R69, 0x780, RZ ;  /* 0x00000780452a7810 */ /* 0x001fe40007ffe0ff */
[----:B------:R-:W-:Y:S01]  /*8610*/  LEA.HI.SX32 R106, R106, R69, 0x1b ;  /* 0x000000456a6a7211 */ /* 0x000fe200078fdaff */
[----:B------:R-:W-:Y:S05]  /*8620*/  @!P3 BRA `(.L_x_775) ;  /* 0x000000100000b947 */ /* 0x000fea0003800000 */
[----:B---3--:R0:W-:Y:S02]  /*8630*/  RED.E.ADD.F32.FTZ.RN.STRONG.GPU [R40.64+-0x600], R43 ;  /* 0xfffa002b2800798e */ /* 0x0081e4000c10e79c */
.L_x_775:
[----:B------:R-:W-:Y:S05]  /*8640*/  BSYNC B0 ;  /* 0x0000000000007941 */ /* 0x000fea0003800000 */
.L_x_774:
[----:B0--3--:R0:W3:Y:S01]  /*8650*/  LDS R43, [R106.X4+0x2c90] ;  /* 0x002c90006a2b7984 */ /* 0x0090e20000004800 */
[----:B------:R-:W-:Y:S01]  /*8660*/  BSSY B0, `(.L_x_776) ;  /* 0x0000004000007945 */ /* 0x000fe20003800000 */
[----:B------:R-:W-:Y:S01]  /*8670*/  LEA.HI.SX32 R42, R42, R69, 0x1b ;  /* 0x000000452a2a7211 */ /* 0x000fe200078fdaff */
[----:B------:R-:W-:Y:S05]  /*8680*/  @!P4 BRA `(.L_x_777) ;  /* 0x000000100000c947 */ /* 0x000fea0003800000 */
[----:B---3--:R3:W-:Y:S02]  /*8690*/  RED.E.ADD.F32.FTZ.RN.STRONG.GPU [R40.64+-0x400], R43 ;  /* 0xfffc002b2800798e */ /* 0x0087e4000c10e79c */
.L_x_777:
[----:B------:R-:W-:Y:S05]  /*86a0*/  BSYNC B0 ;  /* 0x0000000000007941 */ /* 0x000fea0003800000 */
.L_x_776:
[----:B---3--:R3:W4:Y:S01]  /*86b0*/  LDS R43, [R42.X4+0x2e90] ;  /* 0x002e90002a2b7984 */ /* 0x0087220000004800 */
[----:B------:R-:W-:Y:S01]  /*86c0*/  BSSY B0, `(.L_x_778) ;  /* 0x0000003000007945 */ /* 0x000fe20003800000 */
[----:B------:R-:W-:Y:S05]  /*86d0*/  @!P5 BRA `(.L_x_779) ;  /* 0x000000100000d947 */ /* 0x000fea0003800000 */
[----:B----4-:R4:W-:Y:S02]  /*86e0*/  RED.E.ADD.F32.FTZ.RN.STRONG.GPU [R40.64+-0x200], R43 ;  /* 0xfffe002b2800798e */ /* 0x0109e4000c10e79c */
.L_x_779:
[----:B------:R-:W-:Y:S05]  /*86f0*/  BSYNC B0 ;  /* 0x0000000000007941 */ /* 0x000fea0003800000 */
.L_x_778:
[----:B----4-:R-:W4:Y:S01]  /*8700*/  SHFL.DOWN PT, R41, R74, 0x1, 0x1f ;  /* 0x08201f004a297f89 */ /* 0x010f2200000e0000 */
[C---:B------:R-:W-:Y:S01]  /*8710*/  ISETP.GT.AND P0, PT, R164.reuse, 0x1e, PT ;  /* 0x0000001ea400780c */ /* 0x040fe20003f04270 */
        /* <DEDUP_REMOVED lines=14> */
[----:B----4-:R-:W-:Y:S02]  /*8800*/  @!P0 FADD.FTZ R74, R74, R41 ;  /* 0x000000294a4a8221 */ /* 0x010fe40000010000 */
[----:B------:R-:W-:Y:S02]  /*8810*/  FADD.FTZ R14, R87, R14 ;  /* 0x0000000e570e7221 */ /* 0x000fe40000010000 */
[----:B-----5:R-:W-:Y:S01]  /*8820*/  @!P0 FADD.FTZ R75, R75, R40 ;  /* 0x000000284b4b8221 */ /* 0x020fe20000010000 */
[----:B------:R-:W4:Y:S01]  /*8830*/  SHFL.DOWN PT, R41, R74, 0x2, 0x1f ;  /* 0x08401f004a297f89 */ /* 0x000f2200000e0000 */
        /* <DEDUP_REMOVED lines=13> */
[----:B----4-:R-:W-:Y:S02]  /*8910*/  @!P0 FADD.FTZ R74, R74, R41 ;  /* 0x000000294a4a8221 */ /* 0x010fe40000010000 */
[----:B------:R-:W-:Y:S02]  /*8920*/  FADD.FTZ R6, R79, R6 ;  /* 0x000000064f067221 */ /* 0x000fe40000010000 */
[----:B-----5:R-:W-:Y:S01]  /*8930*/  @!P0 FADD.FTZ R75, R75, R40 ;  /* 0x000000284b4b8221 */ /* 0x020fe20000010000 */
[----:B------:R-:W4:Y:S01]  /*8940*/  SHFL.DOWN PT, R41, R74, 0x4, 0x1f ;  /* 0x08801f004a297f89 */ /* 0x000f2200000e0000 */
[----:B------:R-:W-:Y:S01]  /*8950*/  ISETP.GT.AND P0, PT, R164, 0x1b, PT ;  /* 0x0000001ba400780c */ /* 0x000fe20003f04270 */
[----:B------:R-:W-:-:S02]  /*8960*/  FFMA.FTZ R139, R95, R38, R139 ;  /* 0x000000265f8b7223 */ /* 0x000fc4000001008b */
[----:B------:R-:W5:Y:S01]  /*8970*/  SHFL.DOWN PT, R40, R75, 0x4, 0x1f ;  /* 0x08801f004b287f89 */ /* 0x000f6200000e0000 */
[----:B------:R-:W-:Y:S02]  /*8980*/  FADD.FTZ R5, R78, R5 ;  /* 0x000000054e057221 */ /* 0x000fe40000010000 */
[----:B------:R-:W-:Y:S02]  /*8990*/  FADD.FTZ R4, R77, R4 ;  /* 0x000000044d047221 */ /* 0x000fe40000010000 */
[----:B------:R-:W-:Y:S02]  /*89a0*/  FFMA.FTZ R141, R94, R39, R141 ;  /* 0x000000275e8d7223 */ /* 0x000fe4000001008d */
[----:B------:R-:W-:Y:S02]  /*89b0*/  FFMA.FTZ R142, R93, R44, R142 ;  /* 0x0000002c5d8e7223 */ /* 0x000fe4000001008e */
[----:B------:R-:W-:Y:S02]  /*89c0*/  FADD.FTZ R3, R76, R3 ;  /* 0x000000034c037221 */ /* 0x000fe40000010000 */
[----:B------:R-:W-:-:S02]  /*89d0*/  FADD.FTZ R2, R137, R2 ;  /* 0x0000000289027221 */ /* 0x000fc40000010000 */
[----:B------:R-:W-:Y:S02]  /*89e0*/  FADD.FTZ R0, R83, R0 ;  /* 0x0000000053007221 */ /* 0x000fe40000010000 */
[----:B----4-:R-:W-:Y:S02]  /*89f0*/  @!P0 FADD.FTZ R74, R74, R41 ;  /* 0x000000294a4a8221 */ /* 0x010fe40000010000 */
[----:B-----5:R-:W-:-:S03]  /*8a00*/  @!P0 FADD.FTZ R75, R75, R40 ;  /* 0x000000284b4b8221 */ /* 0x020fc60000010000 */
[----:B------:R-:W4:Y:S01]  /*8a10*/  SHFL.DOWN PT, R41, R74, 0x8, 0x1f ;  /* 0x09001f004a297f89 */ /* 0x000f2200000e0000 */
[----:B------:R-:W-:-:S03]  /*8a20*/  ISETP.GT.AND P0, PT, R164, 0x17, PT ;  /* 0x00000017a400780c */ /* 0x000fc60003f04270 */
[----:B------:R-:W5:Y:S10]  /*8a30*/  SHFL.DOWN PT, R40, R75, 0x8, 0x1f ;  /* 0x09001f004b287f89 */ /* 0x000f7400000e0000 */
[----:B----4-:R-:W-:-:S02]  /*8a40*/  @!P0 FADD.FTZ R74, R74, R41 ;  /* 0x000000294a4a8221 */ /* 0x010fc40000010000 */
[----:B-----5:R-:W-:-:S03]  /*8a50*/  @!P0 FADD.FTZ R75, R75, R40 ;  /* 0x000000284b4b8221 */ /* 0x020fc60000010000 */
[----:B------:R-:W4:Y:S01]  /*8a60*/  SHFL.DOWN PT, R41, R74, 0x10, 0x1f ;  /* 0x0a001f004a297f89 */ /* 0x000f2200000e0000 */
[----:B------:R-:W-:-:S03]  /*8a70*/  ISETP.GT.AND P0, PT, R164, 0xf, PT ;  /* 0x0000000fa400780c */ /* 0x000fc60003f04270 */
[----:B------:R-:W5:Y:S10]  /*8a80*/  SHFL.DOWN PT, R40, R75, 0x10, 0x1f ;  /* 0x0a001f004b287f89 */ /* 0x000f7400000e0000 */
[----:B----4-:R-:W-:-:S02]  /*8a90*/  @!P0 FADD.FTZ R74, R74, R41 ;  /* 0x000000294a4a8221 */ /* 0x010fc40000010000 */
[----:B-----5:R-:W-:-:S05]  /*8aa0*/  @!P0 FADD.FTZ R75, R75, R40 ;  /* 0x000000284b4b8221 */ /* 0x020fca0000010000 */
[----:B------:R4:W-:Y:S04]  /*8ab0*/  @!P1 STS.64 [R163.X8+0x3198], R74 ;  /* 0x0031984aa3009388 */ /* 0x0009e80000008a00 */
[----:B------:R-:W-:Y:S06]  /*8ac0*/  BAR.SYNC.DEFER_BLOCKING 0x0 ;  /* 0x0000000000007b1d */ /* 0x000fec0000010000 */
[----:B------:R-:W-:Y:S05]  /*8ad0*/  @P2 BRA `(.L_x_781) ;  /* 0x0000012000002947 */ /* 0x000fea0003800000 */
[----:B------:R-:W-:Y:S01]  /*8ae0*/  ULDC UR36, c[0x0][0x174] ;  /* 0x00005d0000247ab9 */ /* 0x000fe20000000800 */
[----:B---3--:R-:W3:Y:S01]  /*8af0*/  LDS.128 R40, [0x31a0] ;  /* 0x0031a000ff287984 */ /* 0x008ee20000000c00 */
[----:B------:R-:W-:-:S02]  /*8b00*/  UISETP.NE.AND UP0, UPT, UR25, UR36, UPT ;  /* 0x000000241900728c */ /* 0x000fc4000bf05270 */
[----:B------:R-:W-:Y:S01]  /*8b10*/  USHF.L.U32 UR36, UR7, 0x2, URZ ;  /* 0x0000000207247899 */ /* 0x000fe2000800063f */
[----:B------:R-:W5:Y:S03]  /*8b20*/  LDS.64 R76, [0x31b0] ;  /* 0x0031b000ff4c7984 */ /* 0x000f660000000a00 */
[----:B------:R-:W-:-:S13]  /*8b30*/  PLOP3.LUT P0, PT, PT, PT, UP0, 0x80, 0x0 ;  /* 0x000000000000781c */ /* 0x000fda0003f0f008 */
[----:B------:R-:W0:Y:S04]  /*8b40*/  @P0 LDS R80, [UR36+0x51e0] ;  /* 0x0051e024ff500984 */ /* 0x000e280008000800 */
[----:B------:R-:W1:Y:S01]  /*8b50*/  @P0 LDS R79, [UR36+0x4de0] ;  /* 0x004de024ff4f0984 */ /* 0x000e620008000800 */
[----:B---3--:R-:W-:Y:S02]  /*8b60*/  FADD.FTZ R78, R75, R41 ;  /* 0x000000294b4e7221 */ /* 0x008fe40000010000 */
[----:B------:R-:W-:Y:S02]  /*8b70*/  FADD.FTZ R41, R74, R40 ;  /* 0x000000284a297221 */ /* 0x000fe40000010000 */
[----:B------:R-:W-:Y:S02]  /*8b80*/  FADD.FTZ R78, R43, R78 ;  /* 0x0000004e2b4e7221 */ /* 0x000fe40000010000 */
[----:B------:R-:W-:-:S02]  /*8b90*/  FADD.FTZ R41, R42, R41 ;  /* 0x000000292a297221 */ /* 0x000fc40000010000 */
[----:B----45:R-:W-:Y:S02]  /*8ba0*/  FADD.FTZ R75, R78, R77 ;  /* 0x0000004d4e4b7221 */ /* 0x030fe40000010000 */
[----:B------:R-:W-:Y:S02]  /*8bb0*/  FADD.FTZ R74, R41, R76 ;  /* 0x0000004c294a7221 */ /* 0x000fe40000010000 */
[----:B0-----:R-:W-:Y:S02]  /*8bc0*/  @P0 FADD.FTZ R75, R75, R80 ;  /* 0x000000504b4b0221 */ /* 0x001fe40000010000 */
[----:B-1----:R-:W-:-:S03]  /*8bd0*/  @P0 FADD.FTZ R74, R74, R79 ;  /* 0x0000004f4a4a0221 */ /* 0x002fc60000010000 */
[----:B------:R0:W-:Y:S04]  /*8be0*/  STS [UR36+0x51e0], R75 ;  /* 0x0051e04bff007988 */ /* 0x0001e80008000824 */
[----:B------:R0:W-:Y:S02]  /*8bf0*/  STS [UR36+0x4de0], R74 ;  /* 0x004de04aff007988 */ /* 0x0001e40008000824 */
.L_x_781:
[----:B------:R-:W-:Y:S05]  /*8c00*/  BSYNC B0 ;  /* 0x0000000000007941 */ /* 0x000fea0003800000 */
.L_x_780:
[----:B------:R-:W-:Y:S02]  /*8c10*/  UIADD3 UR7, UR7, 0x1, URZ ;  /* 0x0000000107077890 */ /* 0x000fe4000fffe03f */
[----:B------:R-:W-:Y:S02]  /*8c20*/  ULDC UR36, c[0x0][0x16c] ;  /* 0x00005b0000247ab9 */ /* 0x000fe40000000800 */
[----:B------:R-:W-:Y:S02]  /*8c30*/  UISETP.GE.AND UP0, UPT, UR7, UR36, UPT ;  /* 0x000000240700728c */ /* 0x000fe4000bf06270 */
[----:B------:R-:W-:-:S04]  /*8c40*/  UIADD3 UR8, UP1, UR8, 0x1, URZ ;  /* 0x0000000108087890 */ /* 0x000fc8000ff3e03f */
[----:B------:R-:W-:Y:S01]  /*8c50*/  PLOP3.LUT P0, PT, PT, PT, UP0, 0x80, 0x0 ;  /* 0x000000000000781c */ /* 0x000fe20003f0f008 */
[----:B------:R-:W-:-:S12]  /*8c60*/  UIADD3.X UR9, URZ, UR9, URZ, UP1, !UPT ;  /* 0x000000093f097290 */ /* 0x000fd80008ffe43f */
[----:B01234-:R-:W-:Y:S01]  /*8c70*/  @P0 CALL.REL.NOINC `(.L_x_734) ;  /* 0x0000001000000944 */ /* 0x01ffe20003c00000 */
[----:B------:R-:W-:Y:S05]  /*8c80*/  BRA `(.L_x_782) ;  /* 0xffffbf6000007947 */ /* 0x000fea000383ffff */
.L_x_734:
        /* <DEDUP_REMOVED lines=68> */
[----:B------:R-:W-:-:S05]  /*90d0*/  LOP3.LUT R89, R89, 0xfffffe00, RZ, 0xc0, !PT ;  /* 0xfffffe0059597812 */ /* 0x000fca00078ec0ff */
[----:B------:R-:W-:Y:S01]  /*90e0*/  IMAD R89, R164, 0x10, R89 ;  /* 0x00000010a4597824 */ /* 0x000fe200078e0259 */
        /* <DEDUP_REMOVED lines=278> */
.L_x_784:
[----:B---34-:R-:W-:Y:S05]  /*a250*/  BSYNC B0 ;  /* 0x0000000000007941 */ /* 0x018fea0003800000 */
.L_x_783:
[----:B0-----:R-:W3:Y:S01]  /*a260*/  LDL.LU R57, [R1] ;  /* 0x0000000001397983 */ /* 0x001ee20000300800 */
        /* <DEDUP_REMOVED lines=130> */
[----:B------:R-:W-:Y:S04]  /*aa90*/  STL [R1], R2 ;  /* 0x0000000201007387 */ /* 0x000fe80000100800 */
        /* <DEDUP_REMOVED lines=17> */
.L_x_786:
[----:B------:R-:W-:Y:S05]  /*abb0*/  BSYNC B0 ;  /* 0x0000000000007941 */ /* 0x000fea0003800000 */
.L_x_785:
        /* <DEDUP_REMOVED lines=56> */
.L_x_701:
        /* <DEDUP_REMOVED lines=35> */
.L_x_789:
[----:B-1----:R-:W-:Y:S05]  /*b170*/  BSYNC B0 ;  /* 0x0000000000007941 */ /* 0x002fea0003800000 */
.L_x_788:
[----:B------:R-:W-:Y:S01]  /*b180*/  BSSY B0, `(.L_x_790) ;  /* 0x0000023000007945 */ /* 0x000fe20003800000 */
[----:B------:R-:W-:Y:S05]  /*b190*/  @!P0 BRA `(.L_x_791) ;  /* 0x0000020000008947 */ /* 0x000fea0003800000 */
[----:B------:R-:W3:Y:S04]  /*b1a0*/  LDL.LU R2, [R1] ;  /* 0x0000000001027983 */ /* 0x000ee80000300800 */
        /* <DEDUP_REMOVED lines=31> */
.L_x_791:
[----:B------:R-:W3:Y:S02]  /*b3a0*/  S2R R11, SR_TID.X ;  /* 0x00000000000b7919 */ /* 0x000ee40000002100 */
.L_x_792:
[----:B-1----:R-:W-:Y:S05]  /*b3b0*/  BSYNC B0 ;  /* 0x0000000000007941 */ /* 0x002fea0003800000 */
.L_x_790:
        /* <DEDUP_REMOVED lines=12> */
.L_x_793:
        /* <DEDUP_REMOVED lines=30> */
.L_x_739:
[----:B------:R-:W-:Y:S01]  /*b660*/  HFMA2.MMA R86, -RZ, RZ, 0, 5.9604644775390625e-08 ;  /* 0x00000001ff567435 */ /* 0x000fe200000001ff */
[----:B------:R-:W-:Y:S01]  /*b670*/  MOV R85, R148 ;  /* 0x0000009400557202 */ /* 0x000fe20000000f00 */
[----:B------:R-:W-:Y:S01]  /*b680*/  IMAD.MOV.U32 R165, RZ, RZ, -0x1 ;  /* 0xffffffffffa57424 */ /* 0x000fe200078e00ff */
[----:B------:R-:W-:-:S03]  /*b690*/  MOV R84, 0xb6b0 ;  /* 0x0000b6b000547802 */ /* 0x000fc60000000f00 */
[----:B-1-3--:R-:W-:Y:S05]  /*b6a0*/  CALL.REL.NOINC `($__internal_32_$__cuda_sm70_shflsync_up) ;  /* 0x00000e4000007944 */ /* 0x00afea0003c00000 */
[----:B-1----:R-:W-:Y:S01]  /*b6b0*/  MOV R87, R86 ;  /* 0x0000005600577202 */ /* 0x002fe20000000f00 */
[----:B0-----:R-:W-:Y:S05]  /*b6c0*/  BRA `(.L_x_794) ;  /* 0xffffa95000007947 */ /* 0x001fea000383ffff */
.L_x_740:
[----:B------:R-:W-:Y:S01]  /*b6d0*/  MOV R85, R140 ;  /* 0x0000008c00557202 */ /* 0x000fe20000000f00 */
[----:B------:R-:W-:Y:S01]  /*b6e0*/  IMAD.MOV.U32 R86, RZ, RZ, 0x1 ;  /* 0x00000001ff567424 */ /* 0x000fe200078e00ff */
[----:B------:R-:W-:-:S02]  /*b6f0*/  MOV R165, 0xffffffff ;  /* 0xffffffff00a57802 */ /* 0x000fc40000000f00 */
[----:B------:R-:W-:Y:S02]  /*b700*/  MOV R84, 0xb720 ;  /* 0x0000b72000547802 */ /* 0x000fe40000000f00 */
[----:B0123--:R-:W-:Y:S05]  /*b710*/  CALL.REL.NOINC `($__internal_32_$__cuda_sm70_shflsync_up) ;  /* 0x00000dd000007944 */ /* 0x00ffea0003c00000 */
[----:B------:R-:W-:Y:S01]  /*b720*/  FMUL.FTZ R87, R148, R87 ;  /* 0x0000005794577220 */ /* 0x000fe20000410000 */
[----:B------:R-:W-:Y:S01]  /*b730*/  ISETP.GE.AND P0, PT, R164, 0x1, PT ;  /* 0x00000001a400780c */ /* 0x000fe20003f06270 */
[C---:B-1----:R-:W-:Y:S01]  /*b740*/  FFMA.FTZ R85, R148.reuse, R86, R140 ;  /* 0x0000005694557223 */ /* 0x042fe2000001008c */
[----:B------:R-:W-:Y:S01]  /*b750*/  HFMA2.MMA R86, -RZ, RZ, 0, 1.1920928955078125e-07 ;  /* 0x00000002ff567435 */ /* 0x000fe200000001ff */
[----:B------:R-:W-:Y:S01]  /*b760*/  IMAD.MOV.U32 R165, RZ, RZ, -0x1 ;  /* 0xffffffffffa57424 */ /* 0x000fe200078e00ff */
[----:B------:R-:W-:Y:S02]  /*b770*/  FSEL R148, R148, R87, !P0 ;  /* 0x0000005794947208 */ /* 0x000fe40004000000 */
[----:B------:R-:W-:Y:S02]  /*b780*/  FSEL R140, R140, R85, !P0 ;  /* 0x000000558c8c7208 */ /* 0x000fe40004000000 */
[----:B------:R-:W-:Y:S02]  /*b790*/  MOV R85, R148 ;  /* 0x0000009400557202 */ /* 0x000fe40000000f00 */
[----:B------:R-:W-:-:S02]  /*b7a0*/  MOV R84, 0xb7c0 ;  /* 0x0000b7c000547802 */ /* 0x000fc40000000f00 */
[----:B0-----:R-:W-:Y:S05]  /*b7b0*/  CALL.REL.NOINC `($__internal_32_$__cuda_sm70_shflsync_up) ;  /* 0x00000d3000007944 */ /* 0x001fea0003c00000 */
[----:B-1----:R-:W-:Y:S01]  /*b7c0*/  MOV R87, R86 ;  /* 0x0000005600577202 */ /* 0x002fe20000000f00 */
[----:B------:R-:W-:Y:S01]  /*b7d0*/  HFMA2.MMA R86, -RZ, RZ, 0, 1.1920928955078125e-07 ;  /* 0x00000002ff567435 */ /* 0x000fe200000001ff */
[----:B------:R-:W-:Y:S01]  /*b7e0*/  IMAD.MOV.U32 R85, RZ, RZ, R140 ;  /* 0x000000ffff557224 */ /* 0x000fe200078e008c */
[----:B------:R-:W-:-:S02]  /*b7f0*/  MOV R165, 0xffffffff ;  /* 0xffffffff00a57802 */ /* 0x000fc40000000f00 */
[----:B------:R-:W-:Y:S02]  /*b800*/  MOV R84, 0xb820 ;  /* 0x0000b82000547802 */ /* 0x000fe40000000f00 */
[----:B0-----:R-:W-:Y:S05]  /*b810*/  CALL.REL.NOINC `($__internal_32_$__cuda_sm70_shflsync_up) ;  /* 0x00000cd000007944 */ /* 0x001fea0003c00000 */
[----:B------:R-:W-:Y:S02]  /*b820*/  ISETP.GE.AND P0, PT, R164, 0x2, PT ;  /* 0x00000002a400780c */ /* 0x000fe40003f06270 */
[----:B------:R-:W-:Y:S02]  /*b830*/  MOV R165, 0xffffffff ;  /* 0xffffffff00a57802 */ /* 0x000fe40000000f00 */
[----:B------:R-:W-:-:S09]  /*b840*/  MOV R84, 0xb8b0 ;  /* 0x0000b8b000547802 */ /* 0x000fd20000000f00 */
[----:B-1----:R-:W-:Y:S01]  /*b850*/  @P0 FFMA.FTZ R140, R148, R86, R140 ;  /* 0x00000056948c0223 */ /* 0x002fe2000001008c */
[----:B------:R-:W-:Y:S01]  /*b860*/  HFMA2.MMA R86, -RZ, RZ, 0, 2.384185791015625e-07 ;  /* 0x00000004ff567435 */ /* 0x000fe200000001ff */
[----:B------:R-:W-:-:S04]  /*b870*/  @P0 FMUL.FTZ R148, R87, R148 ;  /* 0x0000009457940220 */ /* 0x000fc80000410000 */
[----:B------:R-:W-:-:S04]  /*b880*/  IMAD.MOV.U32 R87, RZ, RZ, R148 ;  /* 0x000000ffff577224 */ /* 0x000fc800078e0094 */
[----:B------:R-:W-:Y:S02]  /*b890*/  IMAD.MOV.U32 R85, RZ, RZ, R87 ;  /* 0x000000ffff557224 */ /* 0x000fe400078e0057 */
[----:B0-----:R-:W-:Y:S05]  /*b8a0*/  CALL.REL.NOINC `($__internal_32_$__cuda_sm70_shflsync_up) ;  /* 0x00000c4000007944 */ /* 0x001fea0003c00000 */
[----:B-1----:R-:W-:Y:S01]  /*b8b0*/  MOV R148, R86 ;  /* 0x0000005600947202 */ /* 0x002fe20000000f00 */
[----:B------:R-:W-:Y:S01]  /*b8c0*/  IMAD.MOV.U32 R86, RZ, RZ, 0x4 ;  /* 0x00000004ff567424 */ /* 0x000fe200078e00ff */
[----:B------:R-:W-:Y:S02]  /*b8d0*/  MOV R85, R140 ;  /* 0x0000008c00557202 */ /* 0x000fe40000000f00 */
[----:B------:R-:W-:Y:S02]  /*b8e0*/  MOV R165, 0xffffffff ;  /* 0xffffffff00a57802 */ /* 0x000fe40000000f00 */
[----:B------:R-:W-:Y:S02]  /*b8f0*/  MOV R84, 0xb910 ;  /* 0x0000b91000547802 */ /* 0x000fe40000000f00 */
[----:B0-----:R-:W-:Y:S05]  /*b900*/  CALL.REL.NOINC `($__internal_32_$__cuda_sm70_shflsync_up) ;  /* 0x00000be000007944 */ /* 0x001fea0003c00000 */
[----:B------:R-:W-:Y:S02]  /*b910*/  ISETP.GE.AND P0, PT, R164, 0x4, PT ;  /* 0x00000004a400780c */ /* 0x000fe40003f06270 */
[----:B------:R-:W-:Y:S02]  /*b920*/  MOV R165, 0xffffffff ;  /* 0xffffffff00a57802 */ /* 0x000fe40000000f00 */
[----:B------:R-:W-:-:S09]  /*b930*/  MOV R84, 0xb9a0 ;  /* 0x0000b9a000547802 */ /* 0x000fd20000000f00 */
[----:B-1----:R-:W-:Y:S02]  /*b940*/  @P0 FFMA.FTZ R140, R87, R86, R140 ;  /* 0x00000056578c0223 */ /* 0x002fe4000001008c */
[----:B------:R-:W-:Y:S02]  /*b950*/  @P0 FMUL.FTZ R87, R148, R87 ;  /* 0x0000005794570220 */ /* 0x000fe40000410000 */
[----:B------:R-:W-:Y:S01]  /*b960*/  IMAD.MOV.U32 R86, RZ, RZ, 0x8 ;  /* 0x00000008ff567424 */ /* 0x000fe200078e00ff */
[----:B------:R-:W-:Y:S02]  /*b970*/  MOV R148, R140 ;  /* 0x0000008c00947202 */ /* 0x000fe40000000f00 */
[----:B------:R-:W-:Y:S02]  /*b980*/  MOV R85, R87 ;  /* 0x0000005700557202 */ /* 0x000fe40000000f00 */
[----:B0-----:R-:W-:Y:S05]  /*b990*/  CALL.REL.NOINC `($__internal_32_$__cuda_sm70_shflsync_up) ;  /* 0x00000b5000007944 */ /* 0x001fea0003c00000 */
[----:B-1----:R-:W-:Y:S01]  /*b9a0*/  IMAD.MOV.U32 R140, RZ, RZ, R86 ;  /* 0x000000ffff8c7224 */ /* 0x002fe200078e0056 */
[----:B------:R-:W-:Y:S01]  /*b9b0*/  HFMA2.MMA R86, -RZ, RZ, 0, 4.76837158203125e-07 ;  /* 0x00000008ff567435 */ /* 0x000fe200000001ff */
[----:B------:R-:W-:Y:S01]  /*b9c0*/  MOV R85, R148 ;  /* 0x0000009400557202 */ /* 0x000fe20000000f00 */
[----:B------:R-:W-:Y:S01]  /*b9d0*/  IMAD.MOV.U32 R165, RZ, RZ, -0x1 ;  /* 0xffffffffffa57424 */ /* 0x000fe200078e00ff */
[----:B------:R-:W-:-:S03]  /*b9e0*/  MOV R84, 0xba00 ;  /* 0x0000ba0000547802 */ /* 0x000fc60000000f00 */
[----:B0-----:R-:W-:Y:S05]  /*b9f0*/  CALL.REL.NOINC `($__internal_32_$__cuda_sm70_shflsync_up) ;  /* 0x00000af000007944 */ /* 0x001fea0003c00000 */
[----:B------:R-:W-:Y:S02]  /*ba00*/  ISETP.GE.AND P0, PT, R164, 0x8, PT ;  /* 0x00000008a400780c */ /* 0x000fe40003f06270 */
[----:B------:R-:W-:-:S02]  /*ba10*/  MOV R165, 0xffffffff ;  /* 0xffffffff00a57802 */ /* 0x000fc40000000f00 */
[----:B------:R-:W-:-:S09]  /*ba20*/  MOV R84, 0xbaa0 ;  /* 0x0000baa000547802 */ /* 0x000fd20000000f00 */
[----:B-1----:R-:W-:Y:S02]  /*ba30*/  @P0 FFMA.FTZ R148, R87, R86, R148 ;  /* 0x0000005657940223 */ /* 0x002fe40000010094 */
[----:B------:R-:W-:Y:S02]  /*ba40*/  @P0 FMUL.FTZ R87, R140, R87 ;  /* 0x000000578c570220 */ /* 0x000fe40000410000 */
[----:B------:R-:W-:Y:S01]  /*ba50*/  IMAD.MOV.U32 R86, RZ, RZ, 0x10 ;  /* 0x00000010ff567424 */ /* 0x000fe200078e00ff */
[----:B------:R-:W-:Y:S02]  /*ba60*/  MOV R157, R148 ;  /* 0x00000094009d7202 */ /* 0x000fe40000000f00 */
[-C--:B------:R-:W-:Y:S02]  /*ba70*/  MOV R140, R87.reuse ;  /* 0x00000057008c7202 */ /* 0x080fe40000000f00 */
[----:B------:R-:W-:Y:S02]  /*ba80*/  MOV R85, R87 ;  /* 0x0000005700557202 */ /* 0x000fe40000000f00 */
[----:B0-----:R-:W-:Y:S05]  /*ba90*/  CALL.REL.NOINC `($__internal_32_$__cuda_sm70_shflsync_up) ;  /* 0x00000a5000007944 */ /* 0x001fea0003c00000 */
[----:B-1----:R-:W-:Y:S01]  /*baa0*/  IMAD.MOV.U32 R87, RZ, RZ, R86 ;  /* 0x000000ffff577224 */ /* 0x002fe200078e0056 */
[----:B------:R-:W-:Y:S01]  /*bab0*/  HFMA2.MMA R86, -RZ, RZ, 0, 9.5367431640625e-07 ;  /* 0x00000010ff567435 */ /* 0x000fe200000001ff */
[----:B------:R-:W-:Y:S01]  /*bac0*/  MOV R85, R148 ;  /* 0x0000009400557202 */ /* 0x000fe20000000f00 */
[----:B------:R-:W-:Y:S01]  /*bad0*/  IMAD.MOV.U32 R165, RZ, RZ, -0x1 ;  /* 0xffffffffffa57424 */ /* 0x000fe200078e00ff */
[----:B------:R-:W-:-:S03]  /*bae0*/  MOV R84, 0xbb00 ;  /* 0x0000bb0000547802 */ /* 0x000fc60000000f00 */
[----:B0-----:R-:W-:Y:S05]  /*baf0*/  CALL.REL.NOINC `($__internal_32_$__cuda_sm70_shflsync_up) ;  /* 0x000009f000007944 */ /* 0x001fea0003c00000 */
[----:B-1----:R-:W-:Y:S01]  /*bb00*/  MOV R84, R86 ;  /* 0x0000005600547202 */ /* 0x002fe20000000f00 */
[----:B0-----:R-:W-:Y:S05]  /*bb10*/  BRA `(.L_x_795) ;  /* 0xffffa68000007947 */ /* 0x001fea000383ffff */
.L_x_743:
[----:B------:R-:W-:Y:S01]  /*bb20*/  MOV R85, R140 ;  /* 0x0000008c00557202 */ /* 0x000fe20000000f00 */
[----:B------:R-:W-:Y:S01]  /*bb30*/  IMAD.MOV.U32 R86, RZ, RZ, 0x1 ;  /* 0x00000001ff567424 */ /* 0x000fe200078e00ff */
[----:B------:R-:W-:-:S02]  /*bb40*/  MOV R165, 0xffffffff ;  /* 0xffffffff00a57802 */ /* 0x000fc40000000f00 */
[----:B------:R-:W-:Y:S02]  /*bb50*/  MOV R84, 0xbb70 ;  /* 0x0000bb7000547802 */ /* 0x000fe40000000f00 */
[----:B01--4-:R-:W-:Y:S05]  /*bb60*/  CALL.REL.NOINC `($__internal_32_$__cuda_sm70_shflsync_up) ;  /* 0x0000098000007944 */ /* 0x013fea0003c00000 */
[----:B-1----:R-:W-:Y:S01]  /*bb70*/  MOV R87, R86 ;  /* 0x0000005600577202 */ /* 0x002fe20000000f00 */
[----:B------:R-:W-:Y:S01]  /*bb80*/  HFMA2.MMA R86, -RZ, RZ, 0, 5.9604644775390625e-08 ;  /* 0x00000001ff567435 */ /* 0x000fe200000001ff */
[----:B------:R-:W-:Y:S01]  /*bb90*/  IMAD.MOV.U32 R85, RZ, RZ, R157 ;  /* 0x000000ffff557224 */ /* 0x000fe200078e009d */
[----:B------:R-:W-:Y:S02]  /*bba0*/  MOV R165, 0xffffffff ;  /* 0xffffffff00a57802 */ /* 0x000fe40000000f00 */
[----:B------:R-:W-:Y:S02]  /*bbb0*/  MOV R84, 0xbbd0 ;  /* 0x0000bbd000547802 */ /* 0x000fe40000000f00 */
[----:B0-----:R-:W-:Y:S05]  /*bbc0*/  CALL.REL.NOINC `($__internal_32_$__cuda_sm70_shflsync_up) ;  /* 0x0000092000007944 */ /* 0x001fea0003c00000 */
[----:B------:R-:W-:Y:S01]  /*bbd0*/  IMAD.MOV.U32 R140, RZ, RZ, R87 ;  /* 0x000000ffff8c7224 */ /* 0x000fe200078e0057 */
[----:B-1----:R-:W-:Y:S01]  /*bbe0*/  MOV R157, R86 ;  /* 0x00000056009d7202 */ /* 0x002fe20000000f00 */
[----:B------:R-:W-:Y:S01]  /*bbf0*/  IMAD.MOV.U32 R148, RZ, RZ, RZ ;  /* 0x000000ffff947224 */ /* 0x000fe200078e00ff */
[----:B------:R-:W-:Y:S02]  /*bc00*/  MOV R86, R82 ;  /* 0x0000005200567202 */ /* 0x000fe40000000f00 */
[----:B------:R-:W-:-:S02]  /*bc10*/  MOV R165, 0xffffffff ;  /* 0xffffffff00a57802 */ /* 0x000fc40000000f00 */
[----:B------:R-:W-:Y:S02]  /*bc20*/  MOV R87, 0xbc40 ;  /* 0x0000bc4000577802 */ /* 0x000fe40000000f00 */
[----:B0-----:R-:W-:Y:S05]  /*bc30*/  CALL.REL.NOINC `($__internal_31_$__cuda_sm70_shflsync_idx_p) ;  /* 0x0000084000007944 */ /* 0x001fea0003c00000 */
[----:B-1----:R-:W-:Y:S01]  /*bc40*/  IMAD.MOV.U32 R82, RZ, RZ, R148 ;  /* 0x000000ffff527224 */ /* 0x002fe200078e0094 */
[----:B------:R-:W-:Y:S01]  /*bc50*/  HFMA2.MMA R148, -RZ, RZ, 0, 0 ;  /* 0x00000000ff947435 */ /* 0x000fe200000001ff */
[----:B------:R-:W-:Y:S02]  /*bc60*/  MOV R86, R83 ;  /* 0x0000005300567202 */ /* 0x000fe40000000f00 */
[----:B------:R-:W-:Y:S02]  /*bc70*/  MOV R165, 0xffffffff ;  /* 0xffffffff00a57802 */ /* 0x000fe40000000f00 */
[----:B------:R-:W-:Y:S02]  /*bc80*/  MOV R87, 0xbca0 ;  /* 0x0000bca000577802 */ /* 0x000fe40000000f00 */
[----:B0-----:R-:W-:Y:S05]  /*bc90*/  CALL.REL.NOINC `($__internal_31_$__cuda_sm70_shflsync_idx_p) ;  /* 0x000007e000007944 */ /* 0x001fea0003c00000 */
[----:B-1----:R-:W-:Y:S01]  /*bca0*/  IMAD.MOV.U32 R83, RZ, RZ, R148 ;  /* 0x000000ffff537224 */ /* 0x002fe200078e0094 */
[----:B0-----:R-:W-:Y:S05]  /*bcb0*/  BRA `(.L_x_796) ;  /* 0xffffa62000007947 */ /* 0x001fea000383ffff */
.L_x_746:
[----:B------:R-:W-:Y:S01]  /*bcc0*/  HFMA2.MMA R86, -RZ, RZ, 0, 5.9604644775390625e-08 ;  /* 0x00000001ff567435 */ /* 0x000fe200000001ff */
[----:B------:R-:W-:Y:S01]  /*bcd0*/  MOV R83, R87 ;  /* 0x0000005700537202 */ /* 0x000fe20000000f00 */
[----:B------:R-:W-:Y:S01]  /*bce0*/  IMAD.MOV.U32 R165, RZ, RZ, 0x1f ;  /* 0x0000001fffa57424 */ /* 0x000fe200078e00ff */
[----:B------:R-:W-:-:S02]  /*bcf0*/  MOV R148, 0xffffffff ;  /* 0xffffffff00947802 */ /* 0x000fc40000000f00 */
[----:B------:R-:W-:Y:S02]  /*bd00*/  MOV R82, 0xbd20 ;  /* 0x0000bd2000527802 */ /* 0x000fe40000000f00 */
[----:B-1----:R-:W-:Y:S05]  /*bd10*/  CALL.REL.NOINC `($__internal_30_$__cuda_sm70_shflsync_down) ;  /* 0x0000072000007944 */ /* 0x002fea0003c00000 */
[----:B-1----:R-:W-:Y:S01]  /*bd20*/  MOV R89, R86 ;  /* 0x0000005600597202 */ /* 0x002fe20000000f00 */
[----:B------:R-:W-:Y:S05]  /*bd30*/  BRA `(.L_x_797) ;  /* 0xffffaca000007947 */ /* 0x000fea000383ffff */
.L_x_747:
[----:B------:R-:W-:Y:S01]  /*bd40*/  HFMA2.MMA R86, -RZ, RZ, 0, 5.9604644775390625e-08 ;  /* 0x00000001ff567435 */ /* 0x000fe200000001ff */
[----:B------:R-:W-:Y:S01]  /*bd50*/  IMAD.MOV.U32 R83, RZ, RZ, R88 ;  /* 0x000000ffff537224 */ /* 0x000fe200078e0058 */
[----:B------:R-:W-:Y:S01]  /*bd60*/  MOV R165, 0x1f ;  /* 0x0000001f00a57802 */ /* 0x000fe20000000f00 */
[----:B------:R-:W-:Y:S01]  /*bd70*/  IMAD.MOV.U32 R148, RZ, RZ, -0x1 ;  /* 0xffffffffff947424 */ /* 0x000fe200078e00ff */
[----:B------:R-:W-:Y:S02]  /*bd80*/  MOV R82, 0xbda0 ;  /* 0x0000bda000527802 */ /* 0x000fe40000000f00 */
[----:B012---:R-:W-:Y:S05]  /*bd90*/  CALL.REL.NOINC `($__internal_30_$__cuda_sm70_shflsync_down) ;  /* 0x000006a000007944 */ /* 0x007fea0003c00000 */
[C---:B------:R-:W-:Y:S01]  /*bda0*/  FMUL.FTZ R82, R87.reuse, R89 ;  /* 0x0000005957527220 */ /* 0x040fe20000410000 */
[----:B------:R-:W-:Y:S01]  /*bdb0*/  MOV R165, 0x1f ;  /* 0x0000001f00a57802 */ /* 0x000fe20000000f00 */
[C---:B-1----:R-:W-:Y:S01]  /*bdc0*/  FFMA.FTZ R83, R87.reuse, R86, R88 ;  /* 0x0000005657537223 */ /* 0x042fe20000010058 */
[----:B------:R-:W-:Y:S01]  /*bdd0*/  HFMA2.MMA R86, -RZ, RZ, 0, 1.1920928955078125e-07 ;  /* 0x00000002ff567435 */ /* 0x000fe200000001ff */
[----:B------:R-:W-:Y:S01]  /*bde0*/  IMAD.MOV.U32 R148, RZ, RZ, -0x1 ;  /* 0xffffffffff947424 */ /* 0x000fe200078e00ff */
[----:B------:R-:W-:-:S02]  /*bdf0*/  FSEL R87, R87, R82, !P4 ;  /* 0x0000005257577208 */ /* 0x000fc40006000000 */
[----:B------:R-:W-:Y:S02]  /*be00*/  FSEL R88, R88, R83, !P4 ;  /* 0x0000005358587208 */ /* 0x000fe40006000000 */
[----:B------:R-:W-:Y:S02]  /*be10*/  MOV R83, R87 ;  /* 0x0000005700537202 */ /* 0x000fe40000000f00 */
[----:B------:R-:W-:Y:S02]  /*be20*/  MOV R82, 0xbe40 ;  /* 0x0000be4000527802 */ /* 0x000fe40000000f00 */
[----:B------:R-:W-:Y:S05]  /*be30*/  CALL.REL.NOINC `($__internal_30_$__cuda_sm70_shflsync_down) ;  /* 0x0000060000007944 */ /* 0x000fea0003c00000 */
[----:B-1----:R-:W-:Y:S01]  /*be40*/  MOV R89, R86 ;  /* 0x0000005600597202 */ /* 0x002fe20000000f00 */
[----:B------:R-:W-:Y:S01]  /*be50*/  HFMA2.MMA R86, -RZ, RZ, 0, 1.1920928955078125e-07 ;  /* 0x00000002ff567435 */ /* 0x000fe200000001ff */
[----:B------:R-:W-:Y:S01]  /*be60*/  IMAD.MOV.U32 R83, RZ, RZ, R88 ;  /* 0x000000ffff537224 */ /* 0x000fe200078e0058 */
[----:B------:R-:W-:Y:S01]  /*be70*/  MOV R165, 0x1f ;  /* 0x0000001f00a57802 */ /* 0x000fe20000000f00 */
[----:B------:R-:W-:Y:S01]  /*be80*/  IMAD.MOV.U32 R148, RZ, RZ, -0x1 ;  /* 0xffffffffff947424 */ /* 0x000fe200078e00ff */
[----:B------:R-:W-:Y:S02]  /*be90*/  MOV R82, 0xbeb0 ;  /* 0x0000beb000527802 */ /* 0x000fe40000000f00 */
[----:B------:R-:W-:Y:S05]  /*bea0*/  CALL.REL.NOINC `($__internal_30_$__cuda_sm70_shflsync_down) ;  /* 0x0000059000007944 */ /* 0x000fea0003c00000 */
[----:B-1----:R-:W-:Y:S01]  /*beb0*/  @!P3 FFMA.FTZ R88, R87, R86, R88 ;  /* 0x000000565758b223 */ /* 0x002fe20000010058 */
[----:B------:R-:W-:Y:S01]  /*bec0*/  HFMA2.MMA R86, -RZ, RZ, 0, 2.384185791015625e-07 ;  /* 0x00000004ff567435 */ /* 0x000fe200000001ff */
[----:B------:R-:W-:Y:S01]  /*bed0*/  @!P3 FMUL.FTZ R87, R89, R87 ;  /* 0x000000575957b220 */ /* 0x000fe20000410000 */
[----:B------:R-:W-:Y:S01]  /*bee0*/  MOV R165, 0x1f ;  /* 0x0000001f00a57802 */ /* 0x000fe20000000f00 */
[----:B------:R-:W-:Y:S01]  /*bef0*/  IMAD.MOV.U32 R148, RZ, RZ, -0x1 ;  /* 0xffffffffff947424 */ /* 0x000fe200078e00ff */
[----:B------:R-:W-:-:S02]  /*bf00*/  MOV R82, 0xbf30 ;  /* 0x0000bf3000527802 */ /* 0x000fc40000000f00 */
[----:B------:R-:W-:Y:S02]  /*bf10*/  MOV R83, R87 ;  /* 0x0000005700537202 */ /* 0x000fe40000000f00 */
[----:B------:R-:W-:Y:S05]  /*bf20*/  CALL.REL.NOINC `($__internal_30_$__cuda_sm70_shflsync_down) ;  /* 0x0000051000007944 */ /* 0x000fea0003c00000 */
[----:B-1----:R-:W-:Y:S01]  /*bf30*/  MOV R89, R86 ;  /* 0x0000005600597202 */ /* 0x002fe20000000f00 */
[----:B------:R-:W-:Y:S01]  /*bf40*/  HFMA2.MMA R86, -RZ, RZ, 0, 2.384185791015625e-07 ;  /* 0x00000004ff567435 */ /* 0x000fe200000001ff */
[----:B------:R-:W-:Y:S01]  /*bf50*/  IMAD.MOV.U32 R83, RZ, RZ, R88 ;  /* 0x000000ffff537224 */ /* 0x000fe200078e0058 */
[----:B------:R-:W-:Y:S01]  /*bf60*/  MOV R165, 0x1f ;  /* 0x0000001f00a57802 */ /* 0x000fe20000000f00 */
[----:B------:R-:W-:Y:S01]  /*bf70*/  IMAD.MOV.U32 R148, RZ, RZ, -0x1 ;  /* 0xffffffffff947424 */ /* 0x000fe200078e00ff */
[----:B------:R-:W-:Y:S02]  /*bf80*/  MOV R82, 0xbfa0 ;  /* 0x0000bfa000527802 */ /* 0x000fe40000000f00 */
[----:B------:R-:W-:Y:S05]  /*bf90*/  CALL.REL.NOINC `($__internal_30_$__cuda_sm70_shflsync_down) ;  /* 0x000004a000007944 */ /* 0x000fea0003c00000 */
[----:B-1----:R-:W-:Y:S01]  /*bfa0*/  @!P2 FFMA.FTZ R88, R87, R86, R88 ;  /* 0x000000565758a223 */ /* 0x002fe20000010058 */
[----:B------:R-:W-:Y:S01]  /*bfb0*/  HFMA2.MMA R86, -RZ, RZ, 0, 4.76837158203125e-07 ;  /* 0x00000008ff567435 */ /* 0x000fe200000001ff */
[----:B------:R-:W-:Y:S01]  /*bfc0*/  @!P2 FMUL.FTZ R87, R89, R87 ;  /* 0x000000575957a220 */ /* 0x000fe20000410000 */
[----:B------:R-:W-:Y:S01]  /*bfd0*/  MOV R165, 0x1f ;  /* 0x0000001f00a57802 */ /* 0x000fe20000000f00 */
[----:B------:R-:W-:Y:S01]  /*bfe0*/  IMAD.MOV.U32 R148, RZ, RZ, -0x1 ;  /* 0xffffffffff947424 */ /* 0x000fe200078e00ff */
[----:B------:R-:W-:-:S02]  /*bff0*/  MOV R82, 0xc020 ;  /* 0x0000c02000527802 */ /* 0x000fc40000000f00 */
[----:B------:R-:W-:Y:S02]  /*c000*/  MOV R83, R87 ;  /* 0x0000005700537202 */ /* 0x000fe40000000f00 */
[----:B------:R-:W-:Y:S05]  /*c010*/  CALL.REL.NOINC `($__internal_30_$__cuda_sm70_shflsync_down) ;  /* 0x0000042000007944 */ /* 0x000fea0003c00000 */
[----:B-1----:R-:W-:Y:S01]  /*c020*/  MOV R89, R86 ;  /* 0x0000005600597202 */ /* 0x002fe20000000f00 */
[----:B------:R-:W-:Y:S01]  /*c030*/  HFMA2.MMA R86, -RZ, RZ, 0, 4.76837158203125e-07 ;  /* 0x00000008ff567435 */ /* 0x000fe200000001ff */
[----:B------:R-:W-:Y:S01]  /*c040*/  IMAD.MOV.U32 R83, RZ, RZ, R88 ;  /* 0x000000ffff537224 */ /* 0x000fe200078e0058 */
[----:B------:R-:W-:Y:S01]  /*c050*/  MOV R165, 0x1f ;  /* 0x0000001f00a57802 */ /* 0x000fe20000000f00 */
[----:B------:R-:W-:Y:S01]  /*c060*/  IMAD.MOV.U32 R148, RZ, RZ, -0x1 ;  /* 0xffffffffff947424 */ /* 0x000fe200078e00ff */
[----:B------:R-:W-:Y:S02]  /*c070*/  MOV R82, 0xc090 ;  /* 0x0000c09000527802 */ /* 0x000fe40000000f00 */
[----:B------:R-:W-:Y:S05]  /*c080*/  CALL.REL.NOINC `($__internal_30_$__cuda_sm70_shflsync_down) ;  /* 0x000003b000007944 */ /* 0x000fea0003c00000 */
[----:B-1----:R-:W-:Y:S01]  /*c090*/  @!P1 FFMA.FTZ R88, R87, R86, R88 ;  /* 0x0000005657589223 */ /* 0x002fe20000010058 */
[----:B------:R-:W-:Y:S01]  /*c0a0*/  HFMA2.MMA R165, -RZ, RZ, 0, 1.847743988037109375e-06 ;  /* 0x0000001fffa57435 */ /* 0x000fe200000001ff */
[----:B------:R-:W-:Y:S01]  /*c0b0*/  @!P1 FMUL.FTZ R87, R89, R87 ;  /* 0x0000005759579220 */ /* 0x000fe20000410000 */
[----:B------:R-:W-:Y:S01]  /*c0c0*/  MOV R148, 0xffffffff ;  /* 0xffffffff00947802 */ /* 0x000fe20000000f00 */
[----:B------:R-:W-:Y:S01]  /*c0d0*/  IMAD.MOV.U32 R86, RZ, RZ, 0x10 ;  /* 0x00000010ff567424 */ /* 0x000fe200078e00ff */
[----:B------:R-:W-:-:S02]  /*c0e0*/  MOV R89, R88 ;  /* 0x0000005800597202 */ /* 0x000fc40000000f00 */
[----:B------:R-:W-:Y:S02]  /*c0f0*/  MOV R157, R87 ;  /* 0x00000057009d7202 */ /* 0x000fe40000000f00 */
[----:B------:R-:W-:-:S03]  /*c100*/  MOV R82, 0xc130 ;  /* 0x0000c13000527802 */ /* 0x000fc60000000f00 */
[----:B------:R-:W-:Y:S02]  /*c110*/  IMAD.MOV.U32 R83, RZ, RZ, R157 ;  /* 0x000000ffff537224 */ /* 0x000fe400078e009d */
[----:B------:R-:W-:Y:S05]  /*c120*/  CALL.REL.NOINC `($__internal_30_$__cuda_sm70_shflsync_down) ;  /* 0x0000031000007944 */ /* 0x000fea0003c00000 */
[----:B------:R-:W-:Y:S01]  /*c130*/  HFMA2.MMA R165, -RZ, RZ, 0, 1.847743988037109375e-06 ;  /* 0x0000001fffa57435 */ /* 0x000fe200000001ff */
[----:B-1----:R-:W-:Y:S01]  /*c140*/  MOV R87, R86 ;  /* 0x0000005600577202 */ /* 0x002fe20000000f00 */
[----:B------:R-:W-:Y:S01]  /*c150*/  IMAD.MOV.U32 R86, RZ, RZ, 0x10 ;  /* 0x00000010ff567424 */ /* 0x000fe200078e00ff */
[----:B------:R-:W-:Y:S02]  /*c160*/  MOV R83, R89 ;  /* 0x0000005900537202 */ /* 0x000fe40000000f00 */
[----:B------:R-:W-:Y:S02]  /*c170*/  MOV R148, 0xffffffff ;  /* 0xffffffff00947802 */ /* 0x000fe40000000f00 */
[----:B------:R-:W-:Y:S02]  /*c180*/  MOV R82, 0xc1a0 ;  /* 0x0000c1a000527802 */ /* 0x000fe40000000f00 */
[----:B------:R-:W-:Y:S05]  /*c190*/  CALL.REL.NOINC `($__internal_30_$__cuda_sm70_shflsync_down) ;  /* 0x000002a000007944 */ /* 0x000fea0003c00000 */
[----:B-1----:R-:W-:Y:S01]  /*c1a0*/  @!P0 FFMA.FTZ R89, R157, R86, R89 ;  /* 0x000000569d598223 */ /* 0x002fe20000010059 */
[----:B------:R-:W-:Y:S01]  /*c1b0*/  MOV R165, 0xffffffff ;  /* 0xffffffff00a57802 */ /* 0x000fe20000000f00 */
[----:B------:R-:W-:Y:S01]  /*c1c0*/  @!P0 FMUL.FTZ R157, R87, R157 ;  /* 0x0000009d579d8220 */ /* 0x000fe20000410000 */
[----:B------:R-:W-:Y:S01]  /*c1d0*/  MOV R87, 0xc210 ;  /* 0x0000c21000577802 */ /* 0x000fe20000000f00 */
[----:B------:R-:W-:-:S03]  /*c1e0*/  IMAD.MOV.U32 R148, RZ, RZ, RZ ;  /* 0x000000ffff947224 */ /* 0x000fc600078e00ff */
[----:B------:R-:W-:Y:S02]  /*c1f0*/  MOV R86, R157 ;  /* 0x0000009d00567202 */ /* 0x000fe40000000f00 */
[----:B------:R-:W-:Y:S05]  /*c200*/  CALL.REL.NOINC `($__internal_31_$__cuda_sm70_shflsync_idx_p) ;  /* 0x0000027000007944 */ /* 0x000fea0003c00000 */
[----:B-1----:R-:W-:Y:S01]  /*c210*/  IMAD.MOV.U32 R82, RZ, RZ, R148 ;  /* 0x000000ffff527224 */ /* 0x002fe200078e0094 */
[----:B------:R-:W-:Y:S01]  /*c220*/  HFMA2.MMA R148, -RZ, RZ, 0, 0 ;  /* 0x00000000ff947435 */ /* 0x000fe200000001ff */
[----:B------:R-:W-:Y:S01]  /*c230*/  MOV R86, R89 ;  /* 0x0000005900567202 */ /* 0x000fe20000000f00 */
[----:B------:R-:W-:Y:S01]  /*c240*/  IMAD.MOV.U32 R165, RZ, RZ, -0x1 ;  /* 0xffffffffffa57424 */ /* 0x000fe200078e00ff */
[----:B------:R-:W-:-:S03]  /*c250*/  MOV R87, 0xc270 ;  /* 0x0000c27000577802 */ /* 0x000fc60000000f00 */
[----:B0-----:R-:W-:Y:S05]  /*c260*/  CALL.REL.NOINC `($__internal_31_$__cuda_sm70_shflsync_idx_p) ;  /* 0x0000021000007944 */ /* 0x001fea0003c00000 */
[----:B------:R-:W-:Y:S01]  /*c270*/  HFMA2.MMA R86, -RZ, RZ, 0, 5.9604644775390625e-08 ;  /* 0x00000001ff567435 */ /* 0x000fe200000001ff */
[----:B------:R-:W-:Y:S01]  /*c280*/  MOV R88, R82 ;  /* 0x0000005200587202 */ /* 0x000fe20000000f00 */
[----:B------:R-:W-:Y:S01]  /*c290*/  IMAD.MOV.U32 R83, RZ, RZ, R157 ;  /* 0x000000ffff537224 */ /* 0x000fe200078e009d */
[----:B-1----:R-:W-:Y:S01]  /*c2a0*/  MOV R158, R148 ;  /* 0x00000094009e7202 */ /* 0x002fe20000000f00 */
[----:B------:R-:W-:Y:S01]  /*c2b0*/  IMAD.MOV.U32 R148, RZ, RZ, -0x1 ;  /* 0xffffffffff947424 */ /* 0x000fe200078e00ff */
[----:B------:R-:W-:Y:S02]  /*c2c0*/  MOV R165, 0x1f ;  /* 0x0000001f00a57802 */ /* 0x000fe40000000f00 */
[----:B------:R-:W-:-:S02]  /*c2d0*/  MOV R82, 0xc2f0 ;  /* 0x0000c2f000527802 */ /* 0x000fc40000000f00 */
[----:B0-----:R-:W-:Y:S05]  /*c2e0*/  CALL.REL.NOINC `($__internal_30_$__cuda_sm70_shflsync_down) ;  /* 0x0000015000007944 */ /* 0x001fea0003c00000 */
[----:B------:R-:W-:Y:S01]  /*c2f0*/  HFMA2.MMA R165, -RZ, RZ, 0, 1.847743988037109375e-06 ;  /* 0x0000001fffa57435 */ /* 0x000fe200000001ff */
[----:B-1----:R-:W-:Y:S01]  /*c300*/  MOV R87, R86 ;  /* 0x0000005600577202 */ /* 0x002fe20000000f00 */
[----:B------:R-:W-:Y:S01]  /*c310*/  IMAD.MOV.U32 R86, RZ, RZ, 0x1 ;  /* 0x00000001ff567424 */ /* 0x000fe200078e00ff */
[----:B------:R-:W-:-:S02]  /*c320*/  MOV R83, R89 ;  /* 0x0000005900537202 */ /* 0x000fc40000000f00 */
[----:B------:R-:W-:Y:S02]  /*c330*/  MOV R148, 0xffffffff ;  /* 0xffffffff00947802 */ /* 0x000fe40000000f00 */
[----:B------:R-:W-:Y:S02]  /*c340*/  MOV R82, 0xc360 ;  /* 0x0000c36000527802 */ /* 0x000fe40000000f00 */
[----:B------:R-:W-:Y:S05]  /*c350*/  CALL.REL.NOINC `($__internal_30_$__cuda_sm70_shflsync_down) ;  /* 0x000000e000007944 */ /* 0x000fea0003c00000 */
[----:B-1----:R-:W-:Y:S01]  /*c360*/  IMAD.MOV.U32 R83, RZ, RZ, R86 ;  /* 0x000000ffff537224 */ /* 0x002fe200078e0056 */
[----:B------:R-:W-:Y:S01]  /*c370*/  MOV R82, R87 ;  /* 0x0000005700527202 */ /* 0x000fe20000000f00 */
[----:B------:R-:W-:Y:S01]  /*c380*/  IMAD.MOV.U32 R148, RZ, RZ, RZ ;  /* 0x000000ffff947224 */ /* 0x000fe200078e00ff */
[----:B------:R-:W-:Y:S02]  /*c390*/  MOV R86, R84 ;  /* 0x0000005400567202 */ /* 0x000fe40000000f00 */
[----:B------:R-:W-:Y:S02]  /*c3a0*/  MOV R165, 0xffffffff ;  /* 0xffffffff00a57802 */ /* 0x000fe40000000f00 */
[----:B------:R-:W-:Y:S02]  /*c3b0*/  MOV R87, 0xc3d0 ;  /* 0x0000c3d000577802 */ /* 0x000fe40000000f00 */
[----:B------:R-:W-:Y:S05]  /*c3c0*/  CALL.REL.NOINC `($__internal_31_$__cuda_sm70_shflsync_idx_p) ;  /* 0x000000b000007944 */ /* 0x000fea0003c00000 */
[----:B-1----:R-:W-:Y:S01]  /*c3d0*/  MOV R89, R148 ;  /* 0x0000009400597202 */ /* 0x002fe20000000f00 */
[----:B------:R-:W-:Y:S01]  /*c3e0*/  HFMA2.MMA R148, -RZ, RZ, 0, 0 ;  /* 0x00000000ff947435 */ /* 0x000fe200000001ff */
[----:B------:R-:W-:Y:S01]  /*c3f0*/  IMAD.MOV.U32 R86, RZ, RZ, R85 ;  /* 0x000000ffff567224 */ /* 0x000fe200078e0055 */
[----:B------:R-:W-:-:S02]  /*c400*/  MOV R165, 0xffffffff ;  /* 0xffffffff00a57802 */ /* 0x000fc40000000f00 */
[----:B------:R-:W-:Y:S02]  /*c410*/  MOV R87, 0xc430 ;  /* 0x0000c43000577802 */ /* 0x000fe40000000f00 */
[----:B0-----:R-:W-:Y:S05]  /*c420*/  CALL.REL.NOINC `($__internal_31_$__cuda_sm70_shflsync_idx_p) ;  /* 0x0000005000007944 */ /* 0x001fea0003c00000 */
[----:B01----:R-:W-:Y:S05]  /*c430*/  BRA `(.L_x_798) ;  /* 0xffffa74000007947 */ /* 0x003fea000383ffff */
        .weak           $__internal_30_$__cuda_sm70_shflsync_down
        .type           $__internal_30_$__cuda_sm70_shflsync_down,@function
        .size           $__internal_30_$__cuda_sm70_shflsync_down,($__internal_31_$__cuda_sm70_shflsync_idx_p - $__internal_30_$__cuda_sm70_shflsync_down)
$__internal_30_$__cuda_sm70_shflsync_down:
[----:B------:R-:W-:Y:S04]  /*c440*/  WARPSYNC R148 ;  /* 0x0000009400007348 */ /* 0x000fe80003800000 */
[----:B------:R0:W1:Y:S02]  /*c450*/  SHFL.DOWN PT, R86, R83, R86, R165 ;  /* 0x0800005653567389 */ /* 0x00006400000e00a5 */
[----:B0-----:R-:W-:-:S04]  /*c460*/  IMAD.MOV.U32 R83, RZ, RZ, 0x0 ;  /* 0x00000000ff537424 */ /* 0x001fc800078e00ff */
[----:B------:R-:W-:Y:S05]  /*c470*/  RET.REL.NODEC R82 `(_Z25selective_scan_bwd_kernelI32Selective_Scan_bwd_kernel_traitsILi128ELi16ELb0ELb1ELb0ELb1ELb0EN3c108BFloat16EfEEv12SSMParamsBwd) ;  /* 0xffff3b8052007950 */ /* 0x000fea0003c3ffff */
        .weak           $__internal_31_$__cuda_sm70_shflsync_idx_p
        .type           $__internal_31_$__cuda_sm70_shflsync_idx_p,@function
        .size           $__internal_31_$__cuda_sm70_shflsync_idx_p,($__internal_32_$__cuda_sm70_shflsync_up - $__internal_31_$__cuda_sm70_shflsync_idx_p)
$__internal_31_$__cuda_sm70_shflsync_idx_p:
[----:B------:R-:W-:Y:S01]  /*c480*/  HFMA2.MMA R69, -RZ, RZ, 0, 1.847743988037109375e-06 ;  /* 0x0000001fff457435 */ /* 0x000fe200000001ff */
[----:B------:R-:W-:Y:S06]  /*c490*/  WARPSYNC R165 ;  /* 0x000000a500007348 */ /* 0x000fec0003800000 */
[----:B------:R0:W1:Y:S04]  /*c4a0*/  SHFL.IDX PT, R148, R86, R148, R69 ;  /* 0x0000009456947389 */ /* 0x00006800000e0045 */
[----:B0-----:R-:W0:Y:S01]  /*c4b0*/  S2R R69, SR_TID.X ;  /* 0x0000000000457919 */ /* 0x001e220000002100 */
[----:B------:R-:W-:Y:S01]  /*c4c0*/  MOV R86, R87 ;  /* 0x0000005700567202 */ /* 0x000fe20000000f00 */
[----:B------:R-:W-:-:S04]  /*c4d0*/  IMAD.MOV.U32 R87, RZ, RZ, 0x0 ;  /* 0x00000000ff577424 */ /* 0x000fc800078e00ff */
[----:B------:R-:W-:Y:S05]  /*c4e0*/  RET.REL.NODEC R86 `(_Z25selective_scan_bwd_kernelI32Selective_Scan_bwd_kernel_traitsILi128ELi16ELb0ELb1ELb0ELb1ELb0EN3c108BFloat16EfEEv12SSMParamsBwd) ;  /* 0xffff3b1056007950 */ /* 0x000fea0003c3ffff */
        .weak           $__internal_32_$__cuda_sm70_shflsync_up
        .type           $__internal_32_$__cuda_sm70_shflsync_up,@function
        .size           $__internal_32_$__cuda_sm70_shflsync_up,(.L_x_8844 - $__internal_32_$__cuda_sm70_shflsync_up)
$__internal_32_$__cuda_sm70_shflsync_up:
[----:B------:R-:W-:Y:S01]  /*c4f0*/  HFMA2.MMA R69, -RZ, RZ, 0, 0 ;  /* 0x00000000ff457435 */ /* 0x000fe200000001ff */
[----:B------:R-:W-:Y:S06]  /*c500*/  WARPSYNC R165 ;  /* 0x000000a500007348 */ /* 0x000fec0003800000 */
[----:B------:R0:W1:Y:S04]  /*c510*/  SHFL.UP PT, R86, R85, R86, R69 ;  /* 0x0400005655567389 */ /* 0x00006800000e0045 */
[----:B0-----:R-:W0:Y:S01]  /*c520*/  S2R R69, SR_TID.X ;  /* 0x0000000000457919 */ /* 0x001e220000002100 */
[----:B------:R-:W-:-:S04]  /*c530*/  MOV R85, 0x0 ;  /* 0x0000000000557802 */ /* 0x000fc80000000f00 */
[----:B------:R-:W-:Y:S05]  /*c540*/  RET.REL.NODEC R84 `(_Z25selective_scan_bwd_kernelI32Selective_Scan_bwd_kernel_traitsILi128ELi16ELb0ELb1ELb0ELb1ELb0EN3c108BFloat16EfEEv12SSMParamsBwd) ;  /* 0xffff3ab054007950 */ /* 0x000fea0003c3ffff */
.L_x_799:
        /* <DEDUP_REMOVED lines=11> */
.L_x_8844:


//--------------------- .text._Z25selective_scan_bwd_kernelI32Selective_Scan_bwd_kernel_traitsILi128ELi16ELb0ELb1ELb0ELb1ELb1EN3c108BFloat16EfEEv12SSMParamsBwd --------------------------
	.section	.text._Z25selective_scan_bwd_kernelI32Selective_Scan_bwd_kernel_traitsILi128ELi16ELb0ELb1ELb0ELb1ELb1EN3c108BFloat16EfEEv12SSMParamsBwd,"ax",@progbits
	.sectioninfo	@"SHI_REGISTERS=168"
	.align	128
        .global         _Z25selective_scan_bwd_kernelI32Selective_Scan_bwd_kernel_traitsILi128ELi16ELb0ELb1ELb0ELb1ELb1EN3c108BFloat16EfEEv12SSMParamsBwd
        .type           _Z25selective_scan_bwd_kernelI32Selective_Scan_bwd_kernel_traitsILi128ELi16ELb0ELb1ELb0ELb1ELb1EN3c108BFloat16EfEEv12SSMParamsBwd,@function
        .size           _Z25selective_scan_bwd_kernelI32Selective_Scan_bwd_kernel_traitsILi128ELi16ELb0ELb1ELb0ELb1ELb1EN3c108BFloat16EfEEv12SSMParamsBwd,(.L_x_8847 - _Z25selective_scan_bwd_kernelI32Selective_Scan_bwd_kernel_traitsILi128ELi16ELb0ELb1ELb0ELb1ELb1EN3c108BFloat16EfEEv12SSMParamsBwd)
        .other          _Z25selective_scan_bwd_kernelI32Selective_Scan_bwd_kernel_traitsILi128ELi16ELb0ELb1ELb0ELb1ELb1EN3c108BFloat16EfEEv12SSMParamsBwd,@"STO_CUDA_ENTRY STV_DEFAULT"
_Z25selective_scan_bwd_kernelI32Selective_Scan_bwd_kernel_traitsILi128ELi16ELb0ELb1ELb0ELb1ELb1EN3c108BFloat16EfEEv12SSMParamsBwd:
.text._Z25selective_scan_bwd_kernelI32Selective_Scan_bwd_kernel_traitsILi128ELi16ELb0ELb1ELb0ELb1ELb1EN3c108BFloat16EfEEv12SSMParamsBwd:
        /* <DEDUP_REMOVED lines=193> */
.L_x_891:
        /* <DEDUP_REMOVED lines=93> */
[----:B------:R-:W-:Y:S01]  /*11e0*/  STL [R1+0x48], R150 ;  /* 0x0000489601007387 */ /* 0x000fe20000100800 */
[C---:B------:R-:W-:Y:S01]  /*11f0*/  IADD3 R42, R19.reuse, 0x180, RZ ;  /* 0x00000180132a7810 */ /* 0x040fe20007ffe0ff */
[----:B------:R-:W-:Y:S01]  /*1200*/  IMAD.SHL.U32 R145, R30, 0x2, RZ ;  /* 0x000000021e917824 */ /* 0x000fe200078e00ff */
[----:B------:R-:W-:Y:S02]  /*1210*/  IADD3 R44, R19, 0x1a0, RZ ;  /* 0x000001a0132c7810 */ /* 0x000fe40007ffe0ff */
[----:B------:R-:W-:-:S02]  /*1220*/  LEA.HI.SX32 R34, R34, R19, 0x1b ;  /* 0x0000001322227211 */ /* 0x000fc400078fdaff */
[-C--:B------:R-:W-:Y:S02]  /*1230*/  LEA.HI.SX32 R36, R36, R19.reuse, 0x1b ;  /* 0x0000001324247211 */ /* 0x080fe400078fdaff */
[----:B------:R-:W-:Y:S01]  /*1240*/  SHF.L.U32 R146, R28, 0x1, RZ ;  /* 0x000000011c927819 */ /* 0x000fe200000006ff */
[----:B------:R0:W-:Y:S01]  /*1250*/  STS.U16 [R150], R0 ;  /* 0x0000000096007388 */ /* 0x0001e20000000400 */
[C---:B------:R-:W-:Y:S01]  /*1260*/  IADD3 R46, R19.reuse, 0x1c0, RZ ;  /* 0x000001c0132e7810 */ /* 0x040fe20007ffe0ff */
[----:B------:R-:W-:Y:S01]  /*1270*/  IMAD.SHL.U32 R143, R2, 0x2, RZ ;  /* 0x00000002028f7824 */ /* 0x000fe200078e00ff */
[----:B------:R-:W-:Y:S01]  /*1280*/  IADD3 R48, R19, 0x1e0, RZ ;  /* 0x000001e013307810 */ /* 0x000fe20007ffe0ff */
[----:B------:R-:W-:Y:S01]  /*1290*/  STL [R1+0x44], R149 ;  /* 0x0000449501007387 */ /* 0x000fe20000100800 */
[-C--:B------:R-:W-:Y:S02]  /*12a0*/  LEA.HI.SX32 R38, R38, R19.reuse, 0x1b ;  /* 0x0000001326267211 */ /* 0x080fe400078fdaff */
[-C--:B------:R-:W-:Y:S01]  /*12b0*/  LEA.HI.SX32 R40, R40, R19.reuse, 0x1b ;  /* 0x0000001328287211 */ /* 0x080fe200078fdaff */
[----:B------:R-:W-:Y:S01]  /*12c0*/  STL [R1+0x40], R148 ;  /* 0x0000409401007387 */ /* 0x000fe20000100800 */
[----:B------:R-:W-:Y:S01]  /*12d0*/  SHF.L.U32 R144, R32, 0x1, RZ ;  /* 0x0000000120907819 */ /* 0x000fe200000006ff */
[----:B------:R-:W-:Y:S01]  /*12e0*/  IMAD.SHL.U32 R137, R36, 0x2, RZ ;  /* 0x0000000224897824 */ /* 0x000fe200078e00ff */
[-C--:B------:R-:W-:Y:S01]  /*12f0*/  LEA.HI.SX32 R42, R42, R19.reuse, 0x1b ;  /* 0x000000132a2a7211 */ /* 0x080fe200078fdaff */
[----:B------:R-:W-:Y:S01]  /*1300*/  STL [R1+0x3c], R147 ;  /* 0x00003c9301007387 */ /* 0x000fe20000100800 */
[-C--:B------:R-:W-:Y:S01]  /*1310*/  LEA.HI.SX32 R44, R44, R19.reuse, 0x1b ;  /* 0x000000132c2c7211 */ /* 0x080fe200078fdaff */
[----:B0-----:R-:W-:Y:S01]  /*1320*/  IMAD R0, R33, 0x10, R21 ;  /* 0x0000001021007824 */ /* 0x001fe200078e0215 */
[----:B------:R-:W-:Y:S01]  /*1330*/  SHF.L.U32 R141, R34, 0x1, RZ ;  /* 0x00000001228d7819 */ /* 0x000fe200000006ff */
[----:B------:R-:W-:Y:S01]  /*1340*/  STL [R1+0x38], R146 ;  /* 0x0000389201007387 */ /* 0x000fe20000100800 */
[-C--:B------:R-:W-:Y:S01]  /*1350*/  LEA.HI.SX32 R46, R46, R19.reuse, 0x1b ;  /* 0x000000132e2e7211 */ /* 0x080fe200078fdaff */
[----:B------:R-:W-:Y:S01]  /*1360*/  IMAD.SHL.U32 R133, R40, 0x2, RZ ;  /* 0x0000000228857824 */ /* 0x000fe200078e00ff */
[----:B------:R-:W-:Y:S01]  /*1370*/  LEA.HI.SX32 R48, R48, R19, 0x1b ;  /* 0x0000001330307211 */ /* 0x000fe200078fdaff */
[----:B------:R-:W-:Y:S01]  /*1380*/  STL [R1+0x34], R145 ;  /* 0x0000349101007387 */ /* 0x000fe20000100800 */
[----:B------:R-:W-:Y:S01]  /*1390*/  SHF.L.U32 R136, R38, 0x1, RZ ;  /* 0x0000000126887819 */ /* 0x000fe200000006ff */
[----:B------:R-:W-:Y:S01]  /*13a0*/  IMAD.SHL.U32 R131, R44, 0x2, RZ ;  /* 0x000000022c837824 */ /* 0x000fe200078e00ff */
[----:B------:R-:W-:Y:S01]  /*13b0*/  SHF.L.U32 R132, R42, 0x1, RZ ;  /* 0x000000012a847819 */ /* 0x000fe200000006ff */
[----:B------:R-:W-:Y:S01]  /*13c0*/  STL [R1+0x30], R144 ;  /* 0x0000309001007387 */ /* 0x000fe20000100800 */
[----:B------:R-:W-:-:S03]  /*13d0*/  SHF.L.U32 R130, R46, 0x1, RZ ;  /* 0x000000012e827819 */ /* 0x000fc600000006ff */
[----:B------:R-:W-:Y:S01]  /*13e0*/  STL [R1+0x2c], R143 ;  /* 0x00002c8f01007387 */ /* 0x000fe20000100800 */
[----:B------:R-:W-:Y:S01]  /*13f0*/  LEA.HI.SX32 R54, R0, R0, 0x1b ;  /* 0x0000000000367211 */ /* 0x000fe200078fdaff */
[----:B------:R-:W-:Y:S02]  /*1400*/  IMAD.SHL.U32 R127, R48, 0x2, RZ ;  /* 0x00000002307f7824 */ /* 0x000fe400078e00ff */
[----:B------:R-:W-:Y:S01]  /*1410*/  STL [R1+0x28], R141 ;  /* 0x0000288d01007387 */ /* 0x000fe20000100800 */
[----:B------:R-:W-:-:S03]  /*1420*/  SHF.L.U64.HI R27, R56, 0x1, R57 ;  /* 0x00000001381b7819 */ /* 0x000fc60000010239 */
[----:B------:R-:W-:Y:S01]  /*1430*/  STL [R1+0x24], R137 ;  /* 0x0000248901007387 */ /* 0x000fe20000100800 */
[----:B------:R-:W-:-:S03]  /*1440*/  SHF.L.U32 R35, R56, 0x1, RZ ;  /* 0x0000000138237819 */ /* 0x000fc600000006ff */
[----:B------:R-:W-:Y:S01]  /*1450*/  STL [R1+0x20], R136 ;  /* 0x0000208801007387 */ /* 0x000fe20000100800 */
[----:B------:R-:W-:-:S03]  /*1460*/  SHF.L.U32 R54, R54, 0x1, RZ ;  /* 0x0000000136367819 */ /* 0x000fc600000006ff */
[----:B------:R-:W-:Y:S04]  /*1470*/  STL [R1+0x1c], R133 ;  /* 0x00001c8501007387 */ /* 0x000fe80000100800 */
[----:B------:R-:W-:Y:S04]  /*1480*/  STL [R1+0x18], R132 ;  /* 0x0000188401007387 */ /* 0x000fe80000100800 */
[----:B------:R-:W-:Y:S01]  /*1490*/  STL [R1+0x14], R131 ;  /* 0x0000148301007387 */ /* 0x000fe20000100800 */
[----:B------:R-:W-:-:S03]  /*14a0*/  IADD3 R58, P0, R35, UR18, RZ ;  /* 0x00000012233a7c10 */ /* 0x000fc6000ff1e0ff */
[----:B------:R-:W-:Y:S04]  /*14b0*/  STL [R1+0x10], R130 ;  /* 0x0000108201007387 */ /* 0x000fe80000100800 */
[----:B------:R-:W-:Y:S04]  /*14c0*/  STL [R1+0xc], R127 ;  /* 0x00000c7f01007387 */ /* 0x000fe80000100800 */
[----:B------:R-:W-:Y:S04]  /*14d0*/  STL [R1+0x70], R27 ;  /* 0x0000701b01007387 */ /* 0x000fe80000100800 */
[----:B------:R-:W-:Y:S01]  /*14e0*/  STL [R1+0x74], R35 ;  /* 0x0000742301007387 */ /* 0x000fe20000100800 */
[----:B------:R-:W-:-:S02]  /*14f0*/  IADD3.X R59, R27, UR19, RZ, P0, !PT ;  /* 0x000000131b3b7c10 */ /* 0x000fc400087fe4ff */
[----:B------:R-:W-:Y:S02]  /*1500*/  ISETP.GE.AND P0, PT, R109, UR7, PT ;  /* 0x000000076d007c0c */ /* 0x000fe4000bf06270 */
[----:B------:R-:W-:Y:S02]  /*1510*/  LEA R2, P1, R56, UR20, 0x1 ;  /* 0x0000001438027c11 */ /* 0x000fe4000f8208ff */
[----:B------:R-:W-:Y:S02]  /*1520*/  ISETP.GE.AND P2, PT, R126, UR7, PT ;  /* 0x000000077e007c0c */ /* 0x000fe4000bf46270 */
[C---:B------:R-:W-:Y:S02]  /*1530*/  LEA.HI.X R3, R56.reuse, UR21, R57, 0x1, P1 ;  /* 0x0000001538037c11 */ /* 0x040fe400088f0c39 */
[----:B------:R-:W-:Y:S02]  /*1540*/  ISETP.GE.AND P1, PT, R56, UR7, PT ;  /* 0x0000000738007c0c */ /* 0x000fe4000bf26270 */
[----:B------:R-:W-:-:S02]  /*1550*/  ISETP.GE.AND P3, PT, R125, UR7, PT ;  /* 0x000000077d007c0c */ /* 0x000fc4000bf66270 */
        /* <DEDUP_REMOVED lines=76> */
[----:B------:R-:W4:Y:S01]  /*1a20*/  @!P6 LDG.E.U16 R0, [R58.64+0x3c0] ;  /* 0x0003c0203a00e981 */ /* 0x000f22000c1e1500 */
[----:B------:R-:W-:-:S02]  /*1a30*/  P2R R28, PR, RZ, 0x1 ;  /* 0x00000001ff1c7803 */ /* 0x000fc40000000000 */
[----:B------:R-:W-:Y:S02]  /*1a40*/  ISETP.GE.AND P0, PT, R56, UR7, PT ;  /* 0x0000000738007c0c */ /* 0x000fe4000bf06270 */
[----:B------:R-:W-:Y:S02]  /*1a50*/  P2R R27, PR, RZ, 0x2 ;  /* 0x00000002ff1b7803 */ /* 0x000fe40000000000 */
        /* <DEDUP_REMOVED lines=85> */
[----:B------:R-:W-:Y:S01]  /*1fb0*/  BSSY B0, `(.L_x_801) ;  /* 0x000003e000007945 */ /* 0x000fe20003800000 */
[----:B------:R-:W-:Y:S01]  /*1fc0*/  ISETP.GE.AND P0, PT, R56, UR7, PT ;  /* 0x0000000738007c0c */ /* 0x000fe2000bf06270 */
        /* <DEDUP_REMOVED lines=10> */
[----:B------:R1:W-:Y:S04]  /*2070*/  STS.U16 [R136+0x280], R29 ;  /* 0x0002801d88007388 */ /* 0x0003e80000000400 */
[----:B------:R2:W-:Y:S01]  /*2080*/  STS.U16 [R133+0x2c0], R30 ;  /* 0x0002c01e85007388 */ /* 0x0005e20000000400 */
[----:B0-----:R-:W-:-:S03]  /*2090*/  FADD.FTZ R28, R15, UR5 ;  /* 0x000000050f1c7e21 */ /* 0x001fc60008010000 */
[----:B------:R0:W-:Y:S01]  /*20a0*/  STS.U16 [R132+0x300], R31 ;  /* 0x0003001f84007388 */ /* 0x0001e20000000400 */
[----:B-1----:R-:W-:-:S03]  /*20b0*/  FADD.FTZ R29, R14, UR5 ;  /* 0x000000050e1d7e21 */ /* 0x002fc60008010000 */
[----:B------:R1:W-:Y:S01]  /*20c0*/  STS.U16 [R131+0x340], R32 ;  /* 0x0003402083007388 */ /* 0x0003e20000000400 */
[----:B--2---:R-:W-:-:S03]  /*20d0*/  FADD.FTZ R30, R13, UR5 ;  /* 0x000000050d1e7e21 */ /* 0x004fc60008010000 */
[----:B------:R2:W-:Y:S01]  /*20e0*/  STS.U16 [R130+0x380], R40 ;  /* 0x0003802882007388 */ /* 0x0005e20000000400 */
[----:B0-----:R-:W-:-:S03]  /*20f0*/  FADD.FTZ R31, R12, UR5 ;  /* 0x000000050c1f7e21 */ /* 0x001fc60008010000 */
[----:B------:R2:W-:Y:S01]  /*2100*/  STS.U16 [R127+0x3c0], R41 ;  /* 0x0003c0297f007388 */ /* 0x0005e20000000400 */
[----:B-1----:R-:W-:Y:S01]  /*2110*/  FADD.FTZ R32, R11, UR5 ;  /* 0x000000050b207e21 */ /* 0x002fe20008010000 */
[----:B------:R-:W-:Y:S01]  /*2120*/  FSETP.GTU.FTZ.AND P3, PT, R31, 20, PT ;  /* 0x41a000001f00780b */ /* 0x000fe20003f7c000 */
[----:B------:R-:W-:Y:S01]  /*2130*/  FADD.FTZ R27, R16, UR5 ;  /* 0x00000005101b7e21 */ /* 0x000fe20008010000 */
[----:B------:R-:W-:Y:S02]  /*2140*/  FSETP.GTU.FTZ.AND P2, PT, R30, 20, PT ;  /* 0x41a000001e00780b */ /* 0x000fe40003f5c000 */
[----:B------:R-:W-:Y:S02]  /*2150*/  FSETP.GTU.FTZ.AND P4, PT, R32, 20, PT ;  /* 0x41a000002000780b */ /* 0x000fe40003f9c000 */
[----:B------:R-:W-:Y:S02]  /*2160*/  FSETP.GTU.FTZ.AND P1, PT, R29, 20, PT ;  /* 0x41a000001d00780b */ /* 0x000fe40003f3c000 */
[----:B------:R-:W-:Y:S01]  /*2170*/  FSETP.GTU.FTZ.AND P6, PT, R28, 20, PT ;  /* 0x41a000001c00780b */ /* 0x000fe20003fdc000 */
[----:B------:R-:W-:-:S06]  /*2180*/  NOP ;  /* 0x0000000000007918 */ /* 0x000fcc0000000000 */
[----:B------:R-:W-:Y:S05]  /*2190*/  @P5 BRA `(.L_x_802) ;  /* 0x000001f000005947 */ /* 0x000fea0003800000 */
[----:B--2---:R-:W-:Y:S02]  /*21a0*/  FMUL.FTZ R33, R33, 1.4426950216293334961 ;  /* 0x3fb8aa3b21217820 */ /* 0x004fe40000410000 */
        /* <DEDUP_REMOVED lines=30> */
.L_x_802:
[----:B--2---:R-:W-:Y:S05]  /*2390*/  BSYNC B0 ;  /* 0x0000000000007941 */ /* 0x004fea0003800000 */
.L_x_801:
        /* <DEDUP_REMOVED lines=36> */
.L_x_804:
[----:B------:R-:W-:Y:S05]  /*25e0*/  BSYNC B0 ;  /* 0x0000000000007941 */ /* 0x000fea0003800000 */
.L_x_803:
        /* <DEDUP_REMOVED lines=36> */
.L_x_806:
[----:B------:R-:W-:Y:S05]  /*2830*/  BSYNC B0 ;  /* 0x0000000000007941 */ /* 0x000fea0003800000 */
.L_x_805:
        /* <DEDUP_REMOVED lines=36> */
.L_x_808:
[----:B------:R-:W-:Y:S05]  /*2a80*/  BSYNC B0 ;  /* 0x0000000000007941 */ /* 0x000fea0003800000 */
.L_x_807:
        /* <DEDUP_REMOVED lines=36> */
.L_x_810:
[----:B------:R-:W-:Y:S05]  /*2cd0*/  BSYNC B0 ;  /* 0x0000000000007941 */ /* 0x000fea0003800000 */
.L_x_809:
        /* <DEDUP_REMOVED lines=36> */
.L_x_812:
[----:B------:R-:W-:Y:S05]  /*2f20*/  BSYNC B0 ;  /* 0x0000000000007941 */ /* 0x000fea0003800000 */
.L_x_811:
        /* <DEDUP_REMOVED lines=36> */
.L_x_814:
[----:B------:R-:W-:Y:S05]  /*3170*/  BSYNC B0 ;  /* 0x0000000000007941 */ /* 0x000fea0003800000 */
.L_x_813:
        /* <DEDUP_REMOVED lines=36> */
.L_x_816:
[----:B------:R-:W-:Y:S05]  /*33c0*/  BSYNC B0 ;  /* 0x0000000000007941 */ /* 0x000fea0003800000 */
.L_x_815:
        /* <DEDUP_REMOVED lines=36> */
.L_x_818:
[----:B------:R-:W-:Y:S05]  /*3610*/  BSYNC B0 ;  /* 0x0000000000007941 */ /* 0x000fea0003800000 */
.L_x_817:
        /* <DEDUP_REMOVED lines=36> */
.L_x_820:
[----:B------:R-:W-:Y:S05]  /*3860*/  BSYNC B0 ;  /* 0x0000000000007941 */ /* 0x000fea0003800000 */
.L_x_819:
        /* <DEDUP_REMOVED lines=35> */
.L_x_822:
[----:B------:R-:W-:Y:S05]  /*3aa0*/  BSYNC B0 ;  /* 0x0000000000007941 */ /* 0x000fea0003800000 */
.L_x_821:
        /* <DEDUP_REMOVED lines=33> */
.L_x_824:
[----:B------:R-:W-:Y:S05]  /*3cc0*/  BSYNC B0 ;  /* 0x0000000000007941 */ /* 0x000fea0003800000 */
.L_x_823:
        /* <DEDUP_REMOVED lines=33> */
.L_x_826:
[----:B------:R-:W-:Y:S05]  /*3ee0*/  BSYNC B0 ;  /* 0x0000000000007941 */ /* 0x000fea0003800000 */
.L_x_825:
        /* <DEDUP_REMOVED lines=33> */
.L_x_828:
[----:B------:R-:W-:Y:S05]  /*4100*/  BSYNC B0 ;  /* 0x0000000000007941 */ /* 0x000fea0003800000 */
.L_x_827:
        /* <DEDUP_REMOVED lines=33> */
.L_x_830:
[----:B------:R-:W-:Y:S05]  /*4320*/  BSYNC B0 ;  /* 0x0000000000007941 */ /* 0x000fea0003800000 */
.L_x_829:
        /* <DEDUP_REMOVED lines=33> */
.L_x_832:
[----:B------:R-:W-:Y:S05]  /*4540*/  BSYNC B0 ;  /* 0x0000000000007941 */ /* 0x000fea0003800000 */
.L_x_831:
        /* <DEDUP_REMOVED lines=211> */
[----:B------:R-:W-:Y:S02]  /*5280*/  FMUL.FTZ R13, R62, -1.4426950216293334961 ;  /* 0xbfb8aa3b3e0d7820 */ /* 0x000fe40000410000 */
[----:B------:R-:W-:Y:S01]  /*5290*/  FMUL.FTZ R12, R63, -1.4426950216293334961 ;  /* 0xbfb8aa3b3f0c7820 */ /* 0x000fe20000410000 */
[----:B------:R-:W-:Y:S01]  /*52a0*/  PRMT R64, RZ, 0x5410, R64 ;  /* 0x00005410ff407816 */ /* 0x000fe20000000040 */
[----:B0-----:R-:W-:-:S03]  /*52b0*/  FADD.FTZ R9, R9, 1 ;  /* 0x3f80000009097421 */ /* 0x001fc60000010000 */
[----:B------:R-:W0:Y:S01]  /*52c0*/  MUFU.EX2 R15, R15 ;  /* 0x0000000f000f7308 */ /* 0x000e220000000800 */
[----:B------:R-:W-:Y:S01]  /*52d0*/  FMUL.FTZ R10, R64, -1.4426950216293334961 ;  /* 0xbfb8aa3b400a7820 */ /* 0x000fe20000410000 */
[----:B------:R-:W-:-:S06]  /*52e0*/  PRMT R103, RZ, 0x5410, R103 ;  /* 0x00005410ff677816 */ /* 0x000fcc0000000067 */
[----:B------:R-:W2:Y:S01]  /*52f0*/  MUFU.EX2 R13, R13 ;  /* 0x0000000d000d7308 */ /* 0x000ea20000000800 */
[----:B-1----:R-:W-:-:S07]  /*5300*/  FADD.FTZ R16, R16, 1 ;  /* 0x3f80000010107421 */ /* 0x002fce0000010000 */
[----:B------:R-:W1:Y:S01]  /*5310*/  MUFU.EX2 R12, R12 ;  /* 0x0000000c000c7308 */ /* 0x000e620000000800 */
[----:B------:R-:W-:-:S07]  /*5320*/  FMUL.FTZ R14, R103, -1.4426950216293334961 ;  /* 0xbfb8aa3b670e7820 */ /* 0x000fce0000410000 */
[----:B------:R-:W3:Y:S01]  /*5330*/  MUFU.RCP R9, R9 ;  /* 0x0000000900097308 */ /* 0x000ee20000001000 */
[----:B------:R-:W-:Y:S02]  /*5340*/  PRMT R73, RZ, 0x5410, R73 ;  /* 0x00005410ff497816 */ /* 0x000fe40000000049 */
[----:B------:R-:W-:-:S05]  /*5350*/  PRMT R142, RZ, 0x5410, R142 ;  /* 0x00005410ff8e7816 */ /* 0x000fca000000008e */
[----:B------:R-:W4:Y:S01]  /*5360*/  MUFU.EX2 R10, R10 ;  /* 0x0000000a000a7308 */ /* 0x000f220000000800 */
[----:B------:R-:W-:Y:S02]  /*5370*/  FMUL.FTZ R11, R73, -1.4426950216293334961 ;  /* 0xbfb8aa3b490b7820 */ /* 0x000fe40000410000 */
[----:B0-----:R-:W-:-:S05]  /*5380*/  FADD.FTZ R15, R15, 1 ;  /* 0x3f8000000f0f7421 */ /* 0x001fca0000010000 */
[----:B------:R-:W-:Y:S01]  /*5390*/  MUFU.RCP R106, R16 ;  /* 0x00000010006a7308 */ /* 0x000fe20000001000 */
[----:B--2---:R-:W-:Y:S02]  /*53a0*/  FADD.FTZ R102, R13, 1 ;  /* 0x3f8000000d667421 */ /* 0x004fe40000010000 */
[----:B-1----:R-:W-:Y:S02]  /*53b0*/  FADD.FTZ R101, R12, 1 ;  /* 0x3f8000000c657421 */ /* 0x002fe40000010000 */
[----:B---3--:R-:W-:-:S03]  /*53c0*/  FADD.FTZ R13, -R9, 1 ;  /* 0x3f800000090d7421 */ /* 0x008fc60000010100 */
[----:B------:R-:W0:Y:S01]  /*53d0*/  MUFU.EX2 R14, R14 ;  /* 0x0000000e000e7308 */ /* 0x000e220000000800 */
[----:B------:R-:W-:Y:S01]  /*53e0*/  FFMA.FTZ R13, R60, R13, 1 ;  /* 0x3f8000003c0d7423 */ /* 0x000fe2000001000d */
[----:B------:R-:W-:Y:S01]  /*53f0*/  PRMT R139, RZ, 0x5410, R139 ;  /* 0x00005410ff8b7816 */ /* 0x000fe2000000008b */
[----:B----4-:R-:W-:-:S05]  /*5400*/  FADD.FTZ R100, R10, 1 ;  /* 0x3f8000000a647421 */ /* 0x010fca0000010000 */
[----:B------:R-:W1:Y:S01]  /*5410*/  MUFU.EX2 R11, R11 ;  /* 0x0000000b000b7308 */ /* 0x000e620000000800 */
[----:B------:R-:W-:Y:S02]  /*5420*/  PRMT R72, RZ, 0x5410, R72 ;  /* 0x00005410ff487816 */ /* 0x000fe40000000048 */
[----:B------:R-:W-:Y:S02]  /*5430*/  PRMT R71, RZ, 0x5410, R71 ;  /* 0x00005410ff477816 */ /* 0x000fe40000000047 */
[----:B------:R-:W-:Y:S01]  /*5440*/  PRMT R140, RZ, 0x5410, R140 ;  /* 0x00005410ff8c7816 */ /* 0x000fe2000000008c */
[----:B0-----:R-:W-:Y:S02]  /*5450*/  FADD.FTZ R14, R14, 1 ;  /* 0x3f8000000e0e7421 */ /* 0x001fe40000010000 */
[----:B------:R-:W-:Y:S02]  /*5460*/  FMUL.FTZ R7, R72, -1.4426950216293334961 ;  /* 0xbfb8aa3b48077820 */ /* 0x000fe40000410000 */
[----:B------:R-:W0:Y:S01]  /*5470*/  MUFU.RCP R104, R14 ;  /* 0x0000000e00687308 */ /* 0x000e220000001000 */
[----:B------:R-:W-:Y:S01]  /*5480*/  FMUL.FTZ R6, R71, -1.4426950216293334961 ;  /* 0xbfb8aa3b47067820 */ /* 0x000fe20000410000 */
[----:B------:R-:W-:-:S06]  /*5490*/  PRMT R138, RZ, 0x5410, R138 ;  /* 0x00005410ff8a7816 */ /* 0x000fcc000000008a */
[----:B------:R-:W-:Y:S01]  /*54a0*/  MUFU.EX2 R7, R7 ;  /* 0x0000000700077308 */ /* 0x000fe20000000800 */
[----:B------:R-:W-:-:S07]  /*54b0*/  PRMT R70, RZ, 0x5410, R70 ;  /* 0x00005410ff467816 */ /* 0x000fce0000000046 */
[----:B------:R-:W2:Y:S08]  /*54c0*/  MUFU.EX2 R6, R6 ;  /* 0x0000000600067308 */ /* 0x000eb00000000800 */
        /* <DEDUP_REMOVED lines=19> */
[----:B------:R-:W5:Y:S04]  /*5600*/  LDS.U16 R41, [R54+0x4] ;  /* 0x0000040036297984 */ /* 0x000f680000000400 */
[----:B------:R-:W5:Y:S04]  /*5610*/  LDS.U16 R42, [R54+0x2] ;  /* 0x00000200362a7984 */ /* 0x000f680000000400 */
[----:B------:R-:W5:Y:S01]  /*5620*/  LDS.U16 R40, [R54+0x6] ;  /* 0x0000060036287984 */ /* 0x000f620000000400 */
[----:B---3--:R3:W4:Y:S01]  /*5630*/  MUFU.RCP R8, R15 ;  /* 0x0000000f00087308 */ /* 0x0087220000001000 */
[----:B------:R-:W-:-:S02]  /*5640*/  FADD.FTZ R78, -R106, 1 ;  /* 0x3f8000006a4e7421 */ /* 0x000fc40000010100 */
[----:B------:R-:W-:Y:S01]  /*5650*/  LDS.U16 R16, [R54+0x8] ;  /* 0x0000080036107984 */ /* 0x000fe20000000400 */
[----:B-1----:R-:W-:Y:S02]  /*5660*/  FADD.FTZ R74, R11, 1 ;  /* 0x3f8000000b4a7421 */ /* 0x002fe40000010000 */
[----:B0-----:R-:W-:Y:S01]  /*5670*/  FADD.FTZ R80, -R104, 1 ;  /* 0x3f80000068507421 */ /* 0x001fe20000010100 */
[----:B------:R-:W-:Y:S04]  /*5680*/  LDS.U16 R14, [R54+0xc] ;  /* 0x00000c00360e7984 */ /* 0x000fe80000000400 */
[----:B---3--:R-:W0:Y:S01]  /*5690*/  LDS.U16 R15, [R54+0xa] ;  /* 0x00000a00360f7984 */ /* 0x008e220000000400 */
[----:B------:R-:W1:Y:S01]  /*56a0*/  MUFU.RCP R102, R102 ;  /* 0x0000006600667308 */ /* 0x000e620000001000 */
[----:B------:R-:W-:-:S02]  /*56b0*/  FMUL.FTZ R5, R70, -1.4426950216293334961 ;  /* 0xbfb8aa3b46057820 */ /* 0x000fc40000410000 */
[----:B--2---:R-:W-:Y:S01]  /*56c0*/  FADD.FTZ R77, R6, 1 ;  /* 0x3f800000064d7421 */ /* 0x004fe20000010000 */
[----:B------:R-:W-:Y:S01]  /*56d0*/  PRMT R134, RZ, 0x5410, R134 ;  /* 0x00005410ff867816 */ /* 0x000fe20000000086 */
[----:B------:R-:W-:Y:S01]  /*56e0*/  LDS.U16 R93, [R54+0x18] ;  /* 0x00001800365d7984 */ /* 0x000fe20000000400 */
[----:B------:R-:W-:Y:S02]  /*56f0*/  PRMT R68, RZ, 0x5410, R68 ;  /* 0x00005410ff447816 */ /* 0x000fe40000000044 */
[----:B------:R-:W-:Y:S01]  /*5700*/  MUFU.RCP R100, R100 ;  /* 0x0000006400647308 */ /* 0x000fe20000001000 */
[----:B------:R-:W-:Y:S01]  /*5710*/  PRMT R135, RZ, 0x5410, R135 ;  /* 0x00005410ff877816 */ /* 0x000fe20000000087 */
[----:B------:R-:W-:Y:S01]  /*5720*/  LDS.U16 R94, [R54+0x1c] ;  /* 0x00001c00365e7984 */ /* 0x000fe20000000400 */
[----:B----4-:R-:W-:-:S05]  /*5730*/  PRMT R43, RZ, 0x5410, R43 ;  /* 0x00005410ff2b7816 */ /* 0x010fca000000002b */
[----:B------:R-:W-:Y:S01]  /*5740*/  FMUL.FTZ R12, R142, R43 ;  /* 0x0000002b8e0c7220 */ /* 0x000fe20000410000 */
[----:B-----5:R-:W-:-:S03]  /*5750*/  PRMT R41, RZ, 0x5410, R41 ;  /* 0x00005410ff297816 */ /* 0x020fc60000000029 */
        /* <DEDUP_REMOVED lines=9> */
[----:B------:R-:W2:Y:S01]  /*57f0*/  LDS.U16 R13, [R54+0xe] ;  /* 0x00000e00360d7984 */ /* 0x000ea20000000400 */
[----:B------:R-:W-:Y:S02]  /*5800*/  FFMA.FTZ R12, R61, R12, 1 ;  /* 0x3f8000003d0c7423 */ /* 0x000fe4000001000c */
[----:B------:R-:W-:Y:S01]  /*5810*/  FMUL.FTZ R11, R8, R11 ;  /* 0x0000000b080b7220 */ /* 0x000fe20000410000 */
[----:B------:R-:W-:-:S03]  /*5820*/  PRMT R40, RZ, 0x5410, R40 ;  /* 0x00005410ff287816 */ /* 0x000fc60000000028 */
[----:B------:R-:W-:Y:S02]  /*5830*/  FMUL.FTZ R11, R11, R12 ;  /* 0x0000000c0b0b7220 */ /* 0x000fe40000410000 */
[----:B------:R-:W3:Y:S01]  /*5840*/  LDS.U16 R12, [R54+0x10] ;  /* 0x00001000360c7984 */ /* 0x000ee20000000400 */
[----:B------:R-:W-:Y:S02]  /*5850*/  FMUL.FTZ R75, R138, R40 ;  /* 0x000000288a4b7220 */ /* 0x000fe40000410000 */
[----:B------:R-:W-:Y:S02]  /*5860*/  FFMA.FTZ R80, R103, R80, 1 ;  /* 0x3f80000067507423 */ /* 0x000fe40000010050 */
[----:B------:R-:W-:Y:S02]  /*5870*/  FMUL.FTZ R75, R104, R75 ;  /* 0x0000004b684b7220 */ /* 0x000fe40000410000 */
[----:B------:R-:W-:Y:S02]  /*5880*/  FADD.FTZ R78, R7, 1 ;  /* 0x3f800000074e7421 */ /* 0x000fe40000010000 */
[----:B------:R-:W4:Y:S01]  /*5890*/  LDS.U16 R7, [R54+0x12] ;  /* 0x0000120036077984 */ /* 0x000f220000000400 */
[----:B------:R-:W5:Y:S01]  /*58a0*/  MUFU.EX2 R5, R5 ;  /* 0x0000000500057308 */ /* 0x000f620000000800 */
[----:B------:R-:W-:Y:S01]  /*58b0*/  FMUL.FTZ R85, R75, R80 ;  /* 0x000000504b557220 */ /* 0x000fe20000410000 */
[----:B0-----:R-:W-:Y:S01]  /*58c0*/  PRMT R15, RZ, 0x5410, R15 ;  /* 0x00005410ff0f7816 */ /* 0x001fe2000000000f */
[----:B------:R-:W-:-:S05]  /*58d0*/  FADD.FTZ R6, -R101, 1 ;  /* 0x3f80000065067421 */ /* 0x000fca0000010100 */
[----:B------:R0:W2:Y:S01]  /*58e0*/  MUFU.RCP R75, R78 ;  /* 0x0000004e004b7308 */ /* 0x0000a20000001000 */
[----:B------:R-:W-:Y:S02]  /*58f0*/  FFMA.FTZ R87, R63, R6, 1 ;  /* 0x3f8000003f577423 */ /* 0x000fe40000010006 */
[----:B------:R-:W4:Y:S01]  /*5900*/  LDS.U16 R6, [R54+0x14] ;  /* 0x0000140036067984 */ /* 0x000f220000000400 */
[----:B-1----:R-:W-:Y:S01]  /*5910*/  FADD.FTZ R79, -R102, 1 ;  /* 0x3f800000664f7421 */ /* 0x002fe20000010100 */
[----:B------:R-:W-:-:S03]  /*5920*/  PRMT R16, RZ, 0x5410, R16 ;  /* 0x00005410ff107816 */ /* 0x000fc60000000010 */
[----:B------:R-:W1:Y:S01]  /*5930*/  MUFU.RCP R74, R74 ;  /* 0x0000004a004a7308 */ /* 0x000e620000001000 */
[----:B0-----:R-:W-:Y:S02]  /*5940*/  FMUL.FTZ R78, R134, R15 ;  /* 0x0000000f864e7220 */ /* 0x001fe40000410000 */
[----:B------:R-:W-:Y:S02]  /*5950*/  FMUL.FTZ R3, R68, -1.4426950216293334961 ;  /* 0xbfb8aa3b44037820 */ /* 0x000fe40000410000 */
[----:B------:R-:W-:Y:S01]  /*5960*/  FMUL.FTZ R78, R101, R78 ;  /* 0x0000004e654e7220 */ /* 0x000fe20000410000 */
[----:B------:R-:W-:Y:S01]  /*5970*/  PRMT R65, RZ, 0x5410, R65 ;  /* 0x00005410ff417816 */ /* 0x000fe20000000041 */
[----:B------:R-:W-:Y:S02]  /*5980*/  FFMA.FTZ R86, R62, R79, 1 ;  /* 0x3f8000003e567423 */ /* 0x000fe4000001004f */
[----:B------:R-:W-:Y:S01]  /*5990*/  FMUL.FTZ R79, R135, R16 ;  /* 0x00000010874f7220 */ /* 0x000fe20000410000 */
[----:B------:R-:W-:Y:S01]  /*59a0*/  PRMT R69, RZ, 0x5410, R69 ;  /* 0x00005410ff457816 */ /* 0x000fe20000000045 */
[----:B------:R-:W-:Y:S01]  /*59b0*/  FMUL.FTZ R87, R78, R87 ;  /* 0x000000574e577220 */ /* 0x000fe20000410000 */
[----:B------:R-:W0:Y:S01]  /*59c0*/  MUFU.EX2 R3, R3 ;  /* 0x0000000300037308 */ /* 0x000e220000000800 */
[----:B-----5:R-:W-:Y:S01]  /*59d0*/  FADD.FTZ R78, R5, 1 ;  /* 0x3f800000054e7421 */ /* 0x020fe20000010000 */
[----:B------:R-:W-:Y:S01]  /*59e0*/  PRMT R119, RZ, 0x5410, R119 ;  /* 0x00005410ff777816 */ /* 0x000fe20000000077 */
[----:B--2---:R-:W-:Y:S01]  /*59f0*/  FADD.FTZ R5, -R75, 1 ;  /* 0x3f8000004b057421 */ /* 0x004fe20000010100 */
[----:B------:R-:W-:Y:S01]  /*5a00*/  PRMT R13, RZ, 0x5410, R13 ;  /* 0x00005410ff0d7816 */ /* 0x000fe2000000000d */
[----:B------:R-:W-:-:S02]  /*5a10*/  FMUL.FTZ R79, R102, R79 ;  /* 0x0000004f664f7220 */ /* 0x000fc40000410000 */
[----:B------:R-:W-:Y:S01]  /*5a20*/  FMUL.FTZ R0, R65, -1.4426950216293334961 ;  /* 0xbfb8aa3b41007820 */ /* 0x000fe20000410000 */
[----:B------:R-:W-:Y:S01]  /*5a30*/  PRMT R76, RZ, 0x5410, R76 ;  /* 0x00005410ff4c7816 */ /* 0x000fe2000000004c */
[----:B------:R-:W-:Y:S02]  /*5a40*/  FMUL.FTZ R4, R69, -1.4426950216293334961 ;  /* 0xbfb8aa3b45047820 */ /* 0x000fe40000410000 */
[----:B------:R-:W-:Y:S02]  /*5a50*/  FMUL.FTZ R86, R79, R86 ;  /* 0x000000564f567220 */ /* 0x000fe40000410000 */
[----:B------:R-:W-:Y:S02]  /*5a60*/  FFMA.FTZ R91, R72, R5, 1 ;  /* 0x3f800000485b7423 */ /* 0x000fe40000010005 */
[----:B-1----:R-:W-:Y:S01]  /*5a70*/  FADD.FTZ R80, -R74, 1 ;  /* 0x3f8000004a507421 */ /* 0x002fe20000010100 */
[----:B------:R-:W1:Y:S01]  /*5a80*/  LDS.U16 R5, [R54+0x16] ;  /* 0x0000160036057984 */ /* 0x000e620000000400 */
[----:B------:R-:W-:Y:S01]  /*5a90*/  FMUL.FTZ R79, R119, R13 ;  /* 0x0000000d774f7220 */ /* 0x000fe20000410000 */
[----:B------:R-:W2:Y:S01]  /*5aa0*/  MUFU.EX2 R0, R0 ;  /* 0x0000000000007308 */ /* 0x000ea20000000800 */
[----:B------:R-:W-:Y:S01]  /*5ab0*/  FADD.FTZ R83, -R100, 1 ;  /* 0x3f80000064537421 */ /* 0x000fe20000010100 */
[----:B------:R-:W-:Y:S01]  /*5ac0*/  PRMT R118, RZ, 0x5410, R118 ;  /* 0x00005410ff767816 */ /* 0x000fe20000000076 */
[----:B------:R-:W-:Y:S01]  /*5ad0*/  FMUL.FTZ R82, R76, -1.4426950216293334961 ;  /* 0xbfb8aa3b4c527820 */ /* 0x000fe20000410000 */
[----:B---3--:R-:W-:Y:S01]  /*5ae0*/  PRMT R12, RZ, 0x5410, R12 ;  /* 0x00005410ff0c7816 */ /* 0x008fe2000000000c */
[----:B------:R-:W-:-:S02]  /*5af0*/  FFMA.FTZ R80, R73, R80, 1 ;  /* 0x3f80000049507423 */ /* 0x000fc40000010050 */
[----:B------:R-:W-:Y:S01]  /*5b00*/  FMUL.FTZ R79, R74, R79 ;  /* 0x0000004f4a4f7220 */ /* 0x000fe20000410000 */
[----:B------:R-:W-:Y:S01]  /*5b10*/  MUFU.EX2 R4, R4 ;  /* 0x0000000400047308 */ /* 0x000fe20000000800 */
[----:B------:R-:W-:Y:S01]  /*5b20*/  FFMA.FTZ R88, R64, R83, 1 ;  /* 0x3f80000040587423 */ /* 0x000fe20000010053 */
[----:B------:R-:W-:Y:S01]  /*5b30*/  PRMT R66, RZ, 0x5410, R66 ;  /* 0x00005410ff427816 */ /* 0x000fe20000000042 */
[----:B------:R-:W-:-:S05]  /*5b40*/  FMUL.FTZ R89, R79, R80 ;  /* 0x000000504f597220 */ /* 0x000fca0000410000 */
[----:B------:R-:W3:Y:S01]  /*5b50*/  MUFU.RCP R77, R77 ;  /* 0x0000004d004d7308 */ /* 0x000ee20000001000 */
[----:B0-----:R-:W-:Y:S01]  /*5b60*/  FADD.FTZ R80, R3, 1 ;  /* 0x3f80000003507421 */ /* 0x001fe20000010000 */
[----:B------:R-:W-:Y:S01]  /*5b70*/  PRMT R120, RZ, 0x5410, R120 ;  /* 0x00005410ff787816 */ /* 0x000fe20000000078 */
[----:B------:R-:W0:Y:S01]  /*5b80*/  LDS.U16 R3, [R54+0x1a] ;  /* 0x00001a0036037984 */ /* 0x000e220000000400 */
[----:B------:R-:W-:-:S04]  /*5b90*/  PRMT R14, RZ, 0x5410, R14 ;  /* 0x00005410ff0e7816 */ /* 0x000fc8000000000e */
[----:B------:R5:W-:Y:S01]  /*5ba0*/  MUFU.EX2 R83, R82 ;  /* 0x0000005200537308 */ /* 0x000be20000000800 */
[----:B------:R-:W-:Y:S01]  /*5bb0*/  FMUL.FTZ R2, R66, -1.4426950216293334961 ;  /* 0xbfb8aa3b42027820 */ /* 0x000fe20000410000 */
[----:B------:R-:W-:Y:S01]  /*5bc0*/  PRMT R117, RZ, 0x5410, R117 ;  /* 0x00005410ff757816 */ /* 0x000fe20000000075 */
[----:B------:R-:W-:Y:S02]  /*5bd0*/  FMUL.FTZ R81, R120, R14 ;  /* 0x0000000e78517220 */ /* 0x000fe40000410000 */
[----:B-----5:R-:W-:-:S03]  /*5be0*/  FMUL.FTZ R82, R118, R12 ;  /* 0x0000000c76527220 */ /* 0x020fc60000410000 */
[----:B------:R-:W5:Y:S01]  /*5bf0*/  MUFU.RCP R78, R78 ;  /* 0x0000004e004e7308 */ /* 0x000f620000001000 */
[----:B----4-:R-:W-:Y:S01]  /*5c00*/  PRMT R7, RZ, 0x5410, R7 ;  /* 0x00005410ff077816 */ /* 0x010fe20000000007 */
[----:B------:R-:W-:Y:S02]  /*5c10*/  FMUL.FTZ R82, R75, R82 ;  /* 0x000000524b527220 */ /* 0x000fe40000410000 */
[----:B------:R-:W-:Y:S02]  /*5c20*/  FMUL.FTZ R81, R100, R81 ;  /* 0x0000005164517220 */ /* 0x000fe40000410000 */
[----:B------:R-:W-:Y:S02]  /*5c30*/  FMUL.FTZ R91, R82, R91 ;  /* 0x0000005b525b7220 */ /* 0x000fe40000410000 */
[----:B------:R-:W4:Y:S01]  /*5c40*/  MUFU.EX2 R2, R2 ;  /* 0x0000000200027308 */ /* 0x000f220000000800 */
[----:B--2---:R-:W-:Y:S02]  /*5c50*/  FADD.FTZ R82, R0, 1 ;  /* 0x3f80000000527421 */ /* 0x004fe40000010000 */
[----:B------:R-:W2:Y:S01]  /*5c60*/  LDS.U16 R0, [R54+0x1e] ;  /* 0x00001e0036007984 */ /* 0x000ea20000000400 */
[----:B---3--:R-:W-:-:S02]  /*5c70*/  FADD.FTZ R92, -R77, 1 ;  /* 0x3f8000004d5c7421 */ /* 0x008fc40000010100 */
[----:B------:R-:W-:Y:S02]  /*5c80*/  FMUL.FTZ R90, R117, R7 ;  /* 0x00000007755a7220 */ /* 0x000fe40000410000 */
[----:B------:R-:W-:Y:S01]  /*5c90*/  FADD.FTZ R4, R4, 1 ;  /* 0x3f80000004047421 */ /* 0x000fe20000010000 */
[----:B------:R-:W-:Y:S01]  /*5ca0*/  PRMT R116, RZ, 0x5410, R116 ;  /* 0x00005410ff747816 */ /* 0x000fe20000000074 */
[----:B------:R-:W-:Y:S01]  /*5cb0*/  FMUL.FTZ R88, R81, R88 ;  /* 0x0000005851587220 */ /* 0x000fe20000410000 */
[----:B------:R-:W-:Y:S01]  /*5cc0*/  PRMT R6, RZ, 0x5410, R6 ;  /* 0x00005410ff067816 */ /* 0x000fe20000000006 */
[----:B------:R-:W-:Y:S01]  /*5cd0*/  FFMA.FTZ R81, R71, R92, 1 ;  /* 0x3f80000047517423 */ /* 0x000fe2000001005c */
[----:B------:R-:W3:Y:S01]  /*5ce0*/  MUFU.RCP R79, R4 ;  /* 0x00000004004f7308 */ /* 0x000ee20000001000 */
[----:B------:R-:W-:Y:S02]  /*5cf0*/  FMUL.FTZ R90, R77, R90 ;  /* 0x0000005a4d5a7220 */ /* 0x000fe40000410000 */
[----:B-----5:R-:W-:-:S02]  /*5d00*/  FADD.FTZ R95, -R78, 1 ;  /* 0x3f8000004e5f7421 */ /* 0x020fc40000010100 */
[----:B------:R-:W-:Y:S02]  /*5d10*/  FMUL.FTZ R90, R90, R81 ;  /* 0x000000515a5a7220 */ /* 0x000fe40000410000 */
[----:B------:R-:W-:Y:S01]  /*5d20*/  FMUL.FTZ R81, R116, R6 ;  /* 0x0000000674517220 */ /* 0x000fe20000410000 */
[----:B------:R-:W5:Y:S01]  /*5d30*/  MUFU.RCP R80, R80 ;  /* 0x0000005000507308 */ /* 0x000f620000001000 */
[----:B------:R-:W-:Y:S02]  /*5d40*/  FFMA.FTZ R92, R70, R95, 1 ;  /* 0x3f800000465c7423 */ /* 0x000fe4000001005f */
[----:B------:R-:W-:Y:S02]  /*5d50*/  FMUL.FTZ R81, R78, R81 ;  /* 0x000000514e517220 */ /* 0x000fe40000410000 */
[----:B----4-:R-:W-:Y:S02]  /*5d60*/  FADD.FTZ R96, R2, 1 ;  /* 0x3f80000002607421 */ /* 0x010fe40000010000 */
[----:B------:R-:W-:Y:S01]  /*5d70*/  FMUL.FTZ R92, R81, R92 ;  /* 0x0000005c515c7220 */ /* 0x000fe20000410000 */
[----:B------:R-:W-:Y:S01]  /*5d80*/  PRMT R115, RZ, 0x5410, R115 ;  /* 0x00005410ff737816 */ /* 0x000fe20000000073 */
[----:B------:R4:W0:Y:S01]  /*5d90*/  MUFU.RCP R81, R96 ;  /* 0x0000006000517308 */ /* 0x0008220000001000 */
[----:B---3--:R-:W-:Y:S01]  /*5da0*/  FADD.FTZ R2, -R79, 1 ;  /* 0x3f8000004f027421 */ /* 0x008fe20000010100 */
[----:B-1----:R-:W-:Y:S01]  /*5db0*/  PRMT R5, RZ, 0x5410, R5 ;  /* 0x00005410ff057816 */ /* 0x002fe20000000005 */
[----:B------:R-:W-:Y:S01]  /*5dc0*/  FADD.FTZ R83, R83, 1 ;  /* 0x3f80000053537421 */ /* 0x000fe20000010000 */
[----:B------:R-:W-:-:S02]  /*5dd0*/  PRMT R114, RZ, 0x5410, R114 ;  /* 0x00005410ff727816 */ /* 0x000fc40000000072 */
[----:B------:R-:W-:Y:S01]  /*5de0*/  PRMT R4, RZ, 0x5410, R93 ;  /* 0x00005410ff047816 */ /* 0x000fe2000000005d */
[----:B------:R-:W-:Y:S02]  /*5df0*/  FFMA.FTZ R95, R69, R2, 1 ;  /* 0x3f800000455f7423 */ /* 0x000fe40000010002 */
[----:B------:R-:W-:Y:S01]  /*5e00*/  FMUL.FTZ R2, R115, R5 ;  /* 0x0000000573027220 */ /* 0x000fe20000410000 */
[----:B------:R-:W1:Y:S01]  /*5e10*/  MUFU.RCP R82, R82 ;  /* 0x0000005200527308 */ /* 0x000e620000001000 */
[----:B-----5:R-:W-:Y:S02]  /*5e20*/  FADD.FTZ R97, -R80, 1 ;  /* 0x3f80000050617421 */ /* 0x020fe40000010100 */
[----:B------:R-:W-:Y:S01]  /*5e30*/  FMUL.FTZ R93, R114, R4 ;  /* 0x00000004725d7220 */ /* 0x000fe20000410000 */
[----:B------:R-:W-:Y:S01]  /*5e40*/  PRMT R113, RZ, 0x5410, R113 ;  /* 0x00005410ff717816 */ /* 0x000fe20000000071 */
[----:B------:R-:W-:Y:S01]  /*5e50*/  FMUL.FTZ R2, R79, R2 ;  /* 0x000000024f027220 */ /* 0x000fe20000410000 */
[----:B0-----:R-:W-:-:S02]  /*5e60*/  PRMT R3, RZ, 0x5410, R3 ;  /* 0x00005410ff037816 */ /* 0x001fc40000000003 */
[----:B------:R-:W0:Y:S01]  /*5e70*/  MUFU.RCP R83, R83 ;  /* 0x0000005300537308 */ /* 0x000e220000001000 */
[----:B------:R-:W-:Y:S02]  /*5e80*/  FFMA.FTZ R97, R68, R97, 1 ;  /* 0x3f80000044617423 */ /* 0x000fe40000010061 */
[----:B----4-:R-:W-:Y:S02]  /*5e90*/  FMUL.FTZ R96, R80, R93 ;  /* 0x0000005d50607220 */ /* 0x010fe40000410000 */
        /* <DEDUP_REMOVED lines=9> */
[----:B--2---:R-:W-:Y:S01]  /*5f30*/  PRMT R0, RZ, 0x5410, R0 ;  /* 0x00005410ff007816 */ /* 0x004fe20000000000 */
        /* <DEDUP_REMOVED lines=90> */
.L_x_834:
[----:B-1----:R-:W-:Y:S05]  /*64e0*/  BSYNC B0 ;  /* 0x0000000000007941 */ /* 0x002fea0003800000 */
.L_x_833:
        /* <DEDUP_REMOVED lines=30> */
[-C--:B------:R-:W-:Y:S01]  /*66d0*/  ISETP.GE.AND P2, PT, R163, R99.reuse, PT ;  /* 0x00000063a300720c */ /* 0x080fe20003f46270 */
        /* <DEDUP_REMOVED lines=139> */
.L_x_837:
[----:B------:R-:W-:Y:S05]  /*6f90*/  BSYNC B0 ;  /* 0x0000000000007941 */ /* 0x000fea0003800000 */
.L_x_836:
        /* <DEDUP_REMOVED lines=43> */
.L_x_835:
        /* <DEDUP_REMOVED lines=27> */
[----:B--2---:R-:W-:Y:S01]  /*7400*/  FFMA.FTZ R3, R142, R3, R0 ;  /* 0x000000038e037223 */ /* 0x004fe20000010000 */
        /* <DEDUP_REMOVED lines=51> */
.L_x_886:
[----:B------:R-:W2:Y:S01]  /*7740*/  LDL R77, [R1+0x8] ;  /* 0x00000800014d7983 */ /* 0x000ea20000100800 */
[----:B------:R-:W-:-:S03]  /*7750*/  ULDC.64 UR36, c[0x0][0x180] ;  /* 0x0000600000247ab9 */ /* 0x000fc60000000a00 */
[----:B------:R-:W3:Y:S04]  /*7760*/  LDL R76, [R1+0x4] ;  /* 0x00000400014c7983 */ /* 0x000ee80000100800 */
[----:B------:R-:W4:Y:S01]  /*7770*/  LDL R75, [R1+0x5c] ;  /* 0x00005c00014b7983 */ /* 0x000f220000100800 */
[----:B------:R-:W-:Y:S02]  /*7780*/  UIMAD UR38, UR11, UR36, URZ ;  /* 0x000000240b2672a4 */ /* 0x000fe4000f8e023f */
[----:B------:R-:W-:Y:S01]  /*7790*/  UIMAD.WIDE.U32 UR34, UR10, UR36, URZ ;  /* 0x000000240a2272a5 */ /* 0x000fe2000f8e003f */
[----:B------:R-:W4:Y:S01]  /*77a0*/  LDL R82, [R1] ;  /* 0x0000000001527983 */ /* 0x000f220000100800 */
[----:B------:R-:W-:Y:S02]  /*77b0*/  UIMAD UR38, UR10, UR37, UR38 ;  /* 0x000000250a2672a4 */ /* 0x000fe4000f8e0226 */
[----:B------:R-:W-:Y:S01]  /*77c0*/  USHF.R.S32.HI UR44, URZ, 0x1f, UR7 ;  /* 0x0000001f3f2c7899 */ /* 0x000fe20008011407 */
[----:B------:R-:W-:Y:S01]  /*77d0*/  MOV R41, UR7 ;  /* 0x0000000700297c02 */ /* 0x000fe20008000f00 */
[----:B------:R-:W-:Y:S01]  /*77e0*/  ULDC.64 UR36, c[0x0][0x188] ;  /* 0x0000620000247ab9 */ /* 0x000fe20000000a00 */
[----:B------:R-:W4:Y:S01]  /*77f0*/  LDL R81, [R1+0x4c] ;  /* 0x00004c0001517983 */ /* 0x000f220000100800 */
[----:B------:R-:W-:-:S02]  /*7800*/  UIADD3 UR35, UR35, UR38, URZ ;  /* 0x0000002623237290 */ /* 0x000fc4000fffe03f */
        /* <DEDUP_REMOVED lines=8> */
[----:B------:R-:W-:Y:S02]  /*7890*/  UIMAD UR46, UR44, UR34, URZ ;  /* 0x000000222c2e72a4 */ /* 0x000fe4000f8e023f */
[----:B------:R-:W-:Y:S01]  /*78a0*/  UIADD3 UR34, UR37, UR45, URZ ;  /* 0x0000002d25227290 */ /* 0x000fe2000fffe03f */
[----:B------:R-:W4:Y:S01]  /*78b0*/  LDL R88, [R1+0x48] ;  /* 0x0000480001587983 */ /* 0x000f220000100800 */
[----:B------:R-:W-:Y:S01]  /*78c0*/  ULEA UR38, UP0, UR36, UR38, 0x2 ;  /* 0x0000002624267291 */ /* 0x000fe2000f80103f */
[----:B------:R-:W-:Y:S02]  /*78d0*/  PRMT R62, RZ, 0x7610, R62 ;  /* 0x00007610ff3e7816 */ /* 0x000fe4000000003e */
[----:B------:R-:W-:Y:S01]  /*78e0*/  PRMT R63, RZ, 0x7610, R63 ;  /* 0x00007610ff3f7816 */ /* 0x000fe2000000003f */
[----:B------:R-:W-:Y:S01]  /*78f0*/  ULEA.HI.X UR39, UR36, UR39, UR34, 0x2, UP0 ;  /* 0x0000002724277291 */ /* 0x000fe200080f1422 */
[----:B------:R-:W-:Y:S01]  /*7900*/  PRMT R64, RZ, 0x7610, R64 ;  /* 0x00007610ff407816 */ /* 0x000fe20000000040 */
[----:B------:R-:W4:Y:S01]  /*7910*/  LDL R87, [R1+0x40] ;  /* 0x0000400001577983 */ /* 0x000f220000100800 */
[----:B------:R-:W-:-:S02]  /*7920*/  ULDC UR34, c[0x0][0x168] ;  /* 0x00005a0000227ab9 */ /* 0x000fc40000000800 */
[----:B------:R-:W-:Y:S01]  /*7930*/  UIADD3 UR34, -UR25, UR34, URZ ;  /* 0x0000002219227290 */ /* 0x000fe2000fffe13f */
[----:B------:R-:W-:Y:S01]  /*7940*/  IMAD.WIDE.U32 R40, R41, c[0x0][0x1a0], R56 ;  /* 0x0000680029287a25 */ /* 0x000fe200078e0038 */
[----:B------:R-:W-:Y:S01]  /*7950*/  UIMAD UR35, UR7, UR35, UR46 ;  /* 0x00000023072372a4 */ /* 0x000fe2000f8e022e */
[----:B------:R-:W-:Y:S01]  /*7960*/  PRMT R65, RZ, 0x7610, R65 ;  /* 0x00007610ff417816 */ /* 0x000fe20000000041 */
[----:B------:R-:W4:Y:S02]  /*7970*/  LDL R86, [R1+0x3c] ;  /* 0x00003c0001567983 */ /* 0x000f240000100800 */
[C---:B------:R-:W-:Y:S02]  /*7980*/  LEA R42, P0, R40.reuse, UR22, 0x1 ;  /* 0x00000016282a7c11 */ /* 0x040fe4000f8008ff */
[----:B------:R-:W-:Y:S01]  /*7990*/  IADD3 R41, R41, UR35, RZ ;  /* 0x0000002329297c10 */ /* 0x000fe2000fffe0ff */
[----:B------:R-:W4:Y:S03]  /*79a0*/  LDL R85, [R1+0x38] ;  /* 0x0000380001557983 */ /* 0x000f260000100800 */
[--C-:B------:R-:W-:Y:S01]  /*79b0*/  LEA.HI.X R43, R40, UR23, R41.reuse, 0x1, P0 ;  /* 0x00000017282b7c11 */ /* 0x100fe200080f0c29 */
[----:B------:R-:W4:Y:S01]  /*79c0*/  LDL R84, [R1+0x34] ;  /* 0x0000340001547983 */ /* 0x000f220000100800 */
[----:B------:R-:W-:Y:S01]  /*79d0*/  PRMT R41, RZ, 0x7610, R41 ;  /* 0x00007610ff297816 */ /* 0x000fe20000000029 */
[----:B------:R-:W-:Y:S01]  /*79e0*/  IMAD.U32 R61, RZ, RZ, UR39 ;  /* 0x00000027ff3d7e24 */ /* 0x000fe2000f8e00ff */
[----:B------:R-:W-:Y:S01]  /*79f0*/  MOV R60, UR38 ;  /* 0x00000026003c7c02 */ /* 0x000fe20008000f00 */
[----:B------:R-:W4:Y:S01]  /*7a00*/  LDL R83, [R1+0x30] ;  /* 0x0000300001537983 */ /* 0x000f220000100800 */
[----:B------:R-:W-:-:S03]  /*7a10*/  ISETP.GE.AND P1, PT, R56, UR34, PT ;  /* 0x0000002238007c0c */ /* 0x000fc6000bf26270 */
[----:B------:R0:W4:Y:S01]  /*7a20*/  LDG.E R72, [R60.64] ;  /* 0x000000203c487981 */ /* 0x000122000c1e1900 */
[----:B------:R-:W-:Y:S02]  /*7a30*/  PRMT R40, RZ, 0x7610, R40 ;  /* 0x00007610ff287816 */ /* 0x000fe40000000028 */
[----:B0-----:R-:W-:-:S07]  /*7a40*/  PRMT R60, RZ, 0x7610, R60 ;  /* 0x00007610ff3c7816 */ /* 0x001fce000000003c */
[----:B------:R-:W4:Y:S01]  /*7a50*/  @!P1 LDG.E.U16 R40, [R42.64] ;  /* 0x000000202a289981 */ /* 0x000f22000c1e1500 */
[----:B--2---:R-:W-:-:S03]  /*7a60*/  ISETP.GE.AND P2, PT, R77, UR34, PT ;  /* 0x000000224d007c0c */ /* 0x004fc6000bf46270 */
[----:B------:R-:W2:Y:S01]  /*7a70*/  LDL R77, [R1+0x58] ;  /* 0x00005800014d7983 */ /* 0x000ea20000100800 */
[----:B---3--:R-:W-:-:S03]  /*7a80*/  ISETP.GE.AND P3, PT, R76, UR34, PT ;  /* 0x000000224c007c0c */ /* 0x008fc6000bf66270 */
[----:B------:R-:W3:Y:S06]  /*7a90*/  LDL R76, [R1+0x54] ;  /* 0x00005400014c7983 */ /* 0x000eec0000100800 */
[----:B------:R0:W3:Y:S01]  /*7aa0*/  @!P2 LDG.E.U16 R41, [R42.64+0x40] ;  /* 0x000040202a29a981 */ /* 0x0000e2000c1e1500 */
[----:B------:R-:W-:Y:S02]  /*7ab0*/  ISETP.GE.AND P2, PT, R162, UR34, PT ;  /* 0x00000022a2007c0c */ /* 0x000fe4000bf46270 */
[----:B----4-:R-:W-:Y:S01]  /*7ac0*/  ISETP.GE.AND P4, PT, R82, UR34, PT ;  /* 0x0000002252007c0c */ /* 0x010fe2000bf86270 */
[----:B------:R0:W4:Y:S10]  /*7ad0*/  @!P3 LDG.E.U16 R62, [R42.64+0x80] ;  /* 0x000080202a3eb981 */ /* 0x000134000c1e1500 */
[----:B------:R0:W4:Y:S01]  /*7ae0*/  @!P2 LDG.E.U16 R60, [R42.64+0x1c0] ;  /* 0x0001c0202a3ca981 */ /* 0x000122000c1e1500 */
[----:B------:R-:W-:-:S03]  /*7af0*/  ISETP.GE.AND P2, PT, R75, UR34, PT ;  /* 0x000000224b007c0c */ /* 0x000fc6000bf46270 */
[----:B------:R-:W4:Y:S01]  /*7b00*/  LDL R75, [R1+0x44] ;  /* 0x00004400014b7983 */ /* 0x000f220000100800 */
[----:B------:R-:W-:Y:S02]  /*7b10*/  ISETP.GE.AND P5, PT, R165, UR34, PT ;  /* 0x00000022a5007c0c */ /* 0x000fe4000bfa6270 */
[----:B------:R-:W-:Y:S01]  /*7b20*/  ISETP.GE.AND P0, PT, R164, UR34, PT ;  /* 0x00000022a4007c0c */ /* 0x000fe2000bf06270 */
[----:B------:R0:W4:Y:S01]  /*7b30*/  @!P4 LDG.E.U16 R63, [R42.64+0xc0] ;  /* 0x0000c0202a3fc981 */ /* 0x000122000c1e1500 */
[----:B------:R-:W-:Y:S02]  /*7b40*/  ISETP.GE.AND P1, PT, R163, UR34, PT ;  /* 0x00000022a3007c0c */ /* 0x000fe4000bf26270 */
[----:B------:R-:W-:Y:S01]  /*7b50*/  ISETP.GE.AND P3, PT, R161, UR34, PT ;  /* 0x00000022a1007c0c */ /* 0x000fe2000bf66270 */
[----:B------:R-:W4:Y:S01]  /*7b60*/  LDL R82, [R1+0x2c] ;  /* 0x00002c0001527983 */ /* 0x000f220000100800 */
[----:B------:R-:W-:Y:S02]  /*7b70*/  ISETP.GE.AND P4, PT, R81, UR34, PT ;  /* 0x0000002251007c0c */ /* 0x000fe4000bf86270 */
[----:B------:R-:W-:Y:S01]  /*7b80*/  PRMT R66, RZ, 0x7610, R66 ;  /* 0x00007610ff427816 */ /* 0x000fe20000000042 */
[----:B------:R-:W4:Y:S01]  /*7b90*/  LDL R81, [R1+0x28] ;  /* 0x0000280001517983 */ /* 0x000f220000100800 */
[----:B------:R-:W-:-:S02]  /*7ba0*/  PRMT R61, RZ, 0x7610, R61 ;  /* 0x00007610ff3d7816 */ /* 0x000fc4000000003d */
[----:B------:R-:W-:Y:S01]  /*7bb0*/  PRMT R67, RZ, 0x7610, R67 ;  /* 0x00007610ff437816 */ /* 0x000fe20000000043 */
[----:B------:R0:W4:Y:S01]  /*7bc0*/  @!P5 LDG.E.U16 R64, [R42.64+0x100] ;  /* 0x000100202a40d981 */ /* 0x000122000c1e1500 */
[----:B------:R-:W-:-:S03]  /*7bd0*/  ISETP.GE.AND P5, PT, R80, UR34, PT ;  /* 0x0000002250007c0c */ /* 0x000fc6000bfa6270 */
[----:B------:R0:W4:Y:S01]  /*7be0*/  @!P0 LDG.E.U16 R65, [R42.64+0x140] ;  /* 0x000140202a418981 */ /* 0x000122000c1e1500 */
[----:B------:R-:W-:-:S03]  /*7bf0*/  ISETP.GE.AND P0, PT, R79, UR34, PT ;  /* 0x000000224f007c0c */ /* 0x000fc6000bf06270 */
[----:B------:R0:W4:Y:S01]  /*7c00*/  @!P1 LDG.E.U16 R66, [R42.64+0x180] ;  /* 0x000180202a429981 */ /* 0x000122000c1e1500 */
[----:B------:R-:W-:-:S03]  /*7c10*/  ISETP.GE.AND P1, PT, R78, UR34, PT ;  /* 0x000000224e007c0c */ /* 0x000fc6000bf26270 */
[----:B------:R0:W4:Y:S01]  /*7c20*/  @!P3 LDG.E.U16 R61, [R42.64+0x200] ;  /* 0x000200202a3db981 */ /* 0x000122000c1e1500 */
[----:B------:R-:W-:-:S03]  /*7c30*/  PRMT R68, RZ, 0x7610, R68 ;  /* 0x00007610ff447816 */ /* 0x000fc60000000044 */
[----:B------:R0:W4:Y:S01]  /*7c40*/  @!P4 LDG.E.U16 R67, [R42.64+0x240] ;  /* 0x000240202a43c981 */ /* 0x000122000c1e1500 */
[----:B------:R-:W-:Y:S02]  /*7c50*/  PRMT R69, RZ, 0x7610, R69 ;  /* 0x00007610ff457816 */ /* 0x000fe40000000045 */
[----:B------:R-:W-:Y:S01]  /*7c60*/  PRMT R70, RZ, 0x7610, R70 ;  /* 0x00007610ff467816 */ /* 0x000fe20000000046 */
[----:B------:R-:W4:Y:S01]  /*7c70*/  LDL R80, [R1+0x24] ;  /* 0x0000240001507983 */ /* 0x000f220000100800 */
[----:B------:R-:W-:Y:S02]  /*7c80*/  PRMT R71, RZ, 0x7610, R71 ;  /* 0x00007610ff477816 */ /* 0x000fe40000000047 */
[----:B------:R-:W-:Y:S01]  /*7c90*/  PRMT R73, RZ, 0x7610, R73 ;  /* 0x00007610ff497816 */ /* 0x000fe20000000049 */
[----:B------:R-:W4:Y:S01]  /*7ca0*/  LDL R79, [R1+0x20] ;  /* 0x00002000014f7983 */ /* 0x000f220000100800 */
[----:B------:R-:W-:-:S03]  /*7cb0*/  PRMT R74, RZ, 0x7610, R74 ;  /* 0x00007610ff4a7816 */ /* 0x000fc6000000004a */
[----:B------:R0:W4:Y:S04]  /*7cc0*/  @!P5 LDG.E.U16 R68, [R42.64+0x280] ;  /* 0x000280202a44d981 */ /* 0x000128000c1e1500 */
[----:B------:R-:W4:Y:S04]  /*7cd0*/  LDL R78, [R1+0x1c] ;  /* 0x00001c00014e7983 */ /* 0x000f280000100800 */
[----:B------:R0:W4:Y:S04]  /*7ce0*/  @!P0 LDG.E.U16 R69, [R42.64+0x2c0] ;  /* 0x0002c0202a458981 */ /* 0x000128000c1e1500 */
[----:B------:R0:W4:Y:S04]  /*7cf0*/  @!P1 LDG.E.U16 R70, [R42.64+0x300] ;  /* 0x000300202a469981 */ /* 0x000128000c1e1500 */
[----:B------:R-:W-:Y:S04]  /*7d00*/  STS.U16 [R88], R40 ;  /* 0x0000002858007388 */ /* 0x000fe80000000400 */
[----:B------:R0:W4:Y:S01]  /*7d10*/  @!P2 LDG.E.U16 R71, [R42.64+0x340] ;  /* 0x000340202a47a981 */ /* 0x000122000c1e1500 */
[----:B--2---:R-:W-:-:S03]  /*7d20*/  ISETP.GE.AND P3, PT, R77, UR34, PT ;  /* 0x000000224d007c0c */ /* 0x004fc6000bf66270 */
[----:B------:R-:W2:Y:S01]  /*7d30*/  LDL R77, [R1+0x18] ;  /* 0x00001800014d7983 */ /* 0x000ea20000100800 */
[----:B---3--:R-:W-:Y:S01]  /*7d40*/  ISETP.GE.AND P4, PT, R76, UR34, PT ;  /* 0x000000224c007c0c */ /* 0x008fe2000bf86270 */
[----:B------:R-:W-:Y:S02]  /*7d50*/  ULDC.64 UR34, c[0x0][0x1b8] ;  /* 0x00006e0000227ab9 */ /* 0x000fe40000000a00 */
[----:B------:R-:W3:Y:S06]  /*7d60*/  LDL R76, [R1+0x14] ;  /* 0x00001400014c7983 */ /* 0x000eec0000100800 */
[----:B------:R0:W3:Y:S04]  /*7d70*/  @!P3 LDG.E.U16 R73, [R42.64+0x380] ;  /* 0x000380202a49b981 */ /* 0x0000e8000c1e1500 */
[----:B------:R0:W3:Y:S04]  /*7d80*/  @!P4 LDG.E.U16 R74, [R42.64+0x3c0] ;  /* 0x0003c0202a4ac981 */ /* 0x0000e8000c1e1500 */
[----:B0-----:R-:W3:Y:S04]  /*7d90*/  LDL R43, [R1+0xc] ;  /* 0x00000c00012b7983 */ /* 0x001ee80000100800 */
[----:B----4-:R0:W-:Y:S04]  /*7da0*/  STS.U16 [R75+0x40], R41 ;  /* 0x000040294b007388 */ /* 0x0101e80000000400 */
[----:B0-----:R-:W4:Y:S01]  /*7db0*/  LDL R75, [R1+0x10] ;  /* 0x00001000014b7983 */ /* 0x001f220000100800 */
[----:B------:R-:W-:-:S04]  /*7dc0*/  UIMAD UR38, UR11, UR34, URZ ;  /* 0x000000220b2672a4 */ /* 0x000fc8000f8e023f */
[----:B------:R-:W-:-:S07]  /*7dd0*/  UIMAD UR39, UR10, UR35, UR38 ;  /* 0x000000230a2772a4 */ /* 0x000fce000f8e0226 */
[----:B------:R-:W0:Y:S01]  /*7de0*/  R2UR UR38, R72 ;  /* 0x00000000482673c2 */ /* 0x000e2200000e0000 */
[----:B------:R-:W-:-:S03]  /*7df0*/  UIMAD.WIDE.U32 UR36, UR10, UR34, URZ ;  /* 0x000000220a2472a5 */ /* 0x000fc6000f8e003f */
[----:B------:R-:W-:Y:S02]  /*7e00*/  ULDC.64 UR34, c[0x0][0x1c0] ;  /* 0x0000700000227ab9 */ /* 0x000fe40000000a00 */
[----:B------:R-:W-:Y:S01]  /*7e10*/  UIADD3 UR37, UR37, UR39, URZ ;  /* 0x0000002725257290 */ /* 0x000fe2000fffe03f */
[----:B------:R-:W-:Y:S01]  /*7e20*/  ISETP.NE.AND P1, PT, R55, RZ, PT ;  /* 0x000000ff3700720c */ /* 0x000fe20003f25270 */
[----:B------:R-:W-:Y:S01]  /*7e30*/  UIMAD UR39, UR44, UR34, URZ ;  /* 0x000000222c2772a4 */ /* 0x000fe2000f8e023f */
[----:B------:R-:W-:Y:S01]  /*7e40*/  STS.U16 [R87+0x80], R62 ;  /* 0x0000803e57007388 */ /* 0x000fe20000000400 */
[----:B------:R-:W-:Y:S02]  /*7e50*/  UIMAD.WIDE.U32 UR36, UR7, UR34, UR36 ;  /* 0x00000022072472a5 */ /* 0x000fe4000f8e0024 */
[----:B------:R-:W-:Y:S01]  /*7e60*/  UIMAD UR39, UR7, UR35, UR39 ;  /* 0x00000023072772a4 */ /* 0x000fe2000f8e0227 */
[----:B0-----:R-:W-:Y:S01]  /*7e70*/  MOV R72, UR38 ;  /* 0x0000002600487c02 */ /* 0x001fe20008000f00 */
[----:B------:R-:W-:Y:S01]  /*7e80*/  STS.U16 [R86+0xc0], R63 ;  /* 0x0000c03f56007388 */ /* 0x000fe20000000400 */
[----:B------:R-:W-:-:S03]  /*7e90*/  ULDC.64 UR34, c[0x0][0x230] ;  /* 0x00008c0000227ab9 */ /* 0x000fc60000000a00 */
[----:B------:R-:W-:-:S04]  /*7ea0*/  FMUL.FTZ R72, R72, 1.4426950216293334961 ;  /* 0x3fb8aa3b48487820 */ /* 0x000fc80000410000 */
[----:B------:R-:W-:Y:S01]  /*7eb0*/  FMUL.FTZ R136, R72, R33 ;  /* 0x0000002148887220 */ /* 0x000fe20000410000 */
[----:B------:R-:W-:Y:S01]  /*7ec0*/  STS.U16 [R85+0x100], R64 ;  /* 0x0001004055007388 */ /* 0x000fe20000000400 */
[----:B------:R-:W-:Y:S01]  /*7ed0*/  UIADD3 UR37, UR37, UR39, URZ ;  /* 0x0000002725257290 */ /* 0x000fe2000fffe03f */
[----:B------:R-:W-:Y:S01]  /*7ee0*/  MOV R42, UR43 ;  /* 0x0000002b002a7c02 */ /* 0x000fe20008000f00 */
[----:B------:R-:W-:Y:S01]  /*7ef0*/  ULEA UR34, UP0, UR36, UR34, 0x2 ;  /* 0x0000002224227291 */ /* 0x000fe2000f80103f */
[----:B------:R-:W-:Y:S01]  /*7f00*/  STS.U16 [R84+0x140], R65 ;  /* 0x0001404154007388 */ /* 0x000fe20000000400 */
[----:B------:R-:W0:Y:S03]  /*7f10*/  MUFU.EX2 R136, R136 ;  /* 0x0000008800887308 */ /* 0x000e260000000800 */
[----:B------:R-:W-:Y:S01]  /*7f20*/  STS.U16 [R83+0x180], R66 ;  /* 0x0001804253007388 */ /* 0x000fe20000000400 */
[----:B------:R-:W-:-:S03]  /*7f30*/  ULEA.HI.X UR35, UR36, UR35, UR37, 0x2, UP0 ;  /* 0x0000002324237291 */ /* 0x000fc600080f1425 */
[----:B------:R-:W-:Y:S01]  /*7f40*/  STS.U16 [R82+0x1c0], R60 ;  /* 0x0001c03c52007388 */ /* 0x000fe20000000400 */
[----:B------:R-:W-:-:S03]  /*7f50*/  LEA R42, R42, UR7, 0x8 ;  /* 0x000000072a2a7c11 */ /* 0x000fc6000f8e40ff */
[----:B------:R-:W-:Y:S01]  /*7f60*/  STS.U16 [R81+0x200], R61 ;  /* 0x0002003d51007388 */ /* 0x000fe20000000400 */
[----:B------:R-:W-:-:S03]  /*7f70*/  @P1 IADD3 R42, R55, 0x200, RZ ;  /* 0x00000200372a1810 */ /* 0x000fc60007ffe0ff */
[----:B------:R-:W-:Y:S04]  /*7f80*/  STS.U16 [R80+0x240], R67 ;  /* 0x0002404350007388 */ /* 0x000fe80000000400 */
[----:B------:R-:W-:Y:S04]  /*7f90*/  STS.U16 [R79+0x280], R68 ;  /* 0x000280444f007388 */ /* 0x000fe80000000400 */
[----:B------:R-:W-:Y:S01]  /*7fa0*/  STS.U16 [R78+0x2c0], R69 ;  /* 0x0002c0454e007388 */ /* 0x000fe20000000400 */
[----:B------:R-:W-:Y:S01]  /*7fb0*/  IMAD.U32 R40, RZ, RZ, UR34 ;  /* 0x00000022ff287e24 */ /* 0x000fe2000f8e00ff */
[----:B------:R-:W-:-:S02]  /*7fc0*/  MOV R41, UR35 ;  /* 0x0000002300297c02 */ /* 0x000fc40008000f00 */
[----:B------:R-:W-:Y:S01]  /*7fd0*/  ISETP.NE.AND P0, PT, R55, 0x7f, PT ;  /* 0x0000007f3700780c */ /* 0x000fe20003f05270 */
[----:B------:R-:W-:Y:S01]  /*7fe0*/  BSSY B0, `(.L_x_839) ;  /* 0x0000027000007945 */ /* 0x000fe20003800000 */
[----:B--2---:R-:W-:Y:S04]  /*7ff0*/  STS.U16 [R77+0x300], R70 ;  /* 0x000300464d007388 */ /* 0x004fe80000000400 */
[----:B---3--:R-:W-:Y:S04]  /*8000*/  STS.U16 [R76+0x340], R71 ;  /* 0x000340474c007388 */ /* 0x008fe80000000400 */
[----:B----4-:R1:W-:Y:S04]  /*8010*/  STS.U16 [R75+0x380], R73 ;  /* 0x000380494b007388 */ /* 0x0103e80000000400 */
[----:B------:R2:W-:Y:S01]  /*8020*/  STS.U16 [R43+0x3c0], R74 ;  /* 0x0003c04a2b007388 */ /* 0x0005e20000000400 */
[----:B------:R-:W-:-:S06]  /*8030*/  NOP ;  /* 0x0000000000007918 */ /* 0x000fcc0000000000 */
[----:B-1----:R-:W-:Y:S01]  /*8040*/  SHF.L.U32 R75, R42, 0x2, RZ ;  /* 0x000000022a4b7819 */ /* 0x002fe200000006ff */
        /* <DEDUP_REMOVED lines=30> */
[----:B--2---:R-:W-:-:S05]  /*8230*/  MOV R40, UR34 ;  /* 0x0000002200287c02 */ /* 0x004fca0008000f00 */
[----:B------:R0:W2:Y:S02]  /*8240*/  @P0 LDS R95, [R40.X4+0x3be0] ;  /* 0x003be000285f0984 */ /* 0x0000a40000004800 */
.L_x_840:
[----:B---34-:R-:W-:Y:S05]  /*8250*/  BSYNC B0 ;  /* 0x0000000000007941 */ /* 0x018fea0003800000 */
.L_x_839:
[----:B------:R-:W-:Y:S01]  /*8260*/  UISETP.GE.AND UP0, UPT, UR24, 0x2, UPT ;  /* 0x000000021800788c */ /* 0x000fe2000bf06270 */
[----:B0-2---:R-:W-:Y:S01]  /*8270*/  LOP3.LUT R40, R55, 0x1f, RZ, 0xc0, !PT ;  /* 0x0000001f37287812 */ /* 0x005fe200078ec0ff */
[----:B------:R-:W-:Y:S01]  /*8280*/  HFMA2.MMA R73, -RZ, RZ, 0, 4.76837158203125e-07 ;  /* 0x00000008ff497435 */ /* 0x000fe200000001ff */
[----:B------:R-:W-:Y:S01]  /*8290*/  IMAD.MOV.U32 R41, RZ, RZ, c[0x0][0x16c] ;  /* 0x00005b00ff297624 */ /* 0x000fe200078e00ff */
[----:B------:R-:W-:Y:S01]  /*82a0*/  MOV R83, RZ ;  /* 0x000000ff00537202 */ /* 0x000fe20000000f00 */
[----:B------:R-:W-:Y:S01]  /*82b0*/  IMAD.MOV.U32 R82, RZ, RZ, 0x3f800000 ;  /* 0x3f800000ff527424 */ /* 0x000fe200078e00ff */
[----:B------:R-:W-:-:S04]  /*82c0*/  PLOP3.LUT P0, PT, PT, PT, UP0, 0x80, 0x0 ;  /* 0x000000000000781c */ /* 0x000fc80003f0f008 */
[----:B------:R-:W-:Y:S01]  /*82d0*/  ISETP.NE.OR P0, PT, R40, RZ, !P0 ;  /* 0x000000ff2800720c */ /* 0x000fe20004705670 */
[C---:B------:R-:W-:Y:S01]  /*82e0*/  FMUL.FTZ R94, R72.reuse, R32 ;  /* 0x00000020485e7220 */ /* 0x040fe20000410000 */
[----:B------:R-:W-:Y:S01]  /*82f0*/  MOV R40, UR24 ;  /* 0x0000001800287c02 */ /* 0x000fe20008000f00 */
[C---:B------:R-:W-:Y:S02]  /*8300*/  FMUL.FTZ R93, R72.reuse, R31 ;  /* 0x0000001f485d7220 */ /* 0x040fe40000410000 */
[----:B------:R-:W-:Y:S02]  /*8310*/  FMUL.FTZ R92, R72, R30 ;  /* 0x0000001e485c7220 */ /* 0x000fe40000410000 */
[----:B------:R-:W0:Y:S01]  /*8320*/  MUFU.EX2 R94, R94 ;  /* 0x0000005e005e7308 */ /* 0x000e220000000800 */
[----:B------:R-:W-:-:S05]  /*8330*/  PRMT R137, RZ, 0x5410, R53 ;  /* 0x00005410ff897816 */ /* 0x000fca0000000035 */
[----:B------:R-:W-:Y:S02]  /*8340*/  @!P0 IADD3 R40, R40, -0x2, RZ ;  /* 0xfffffffe28288810 */ /* 0x000fe40007ffe0ff */
[----:B------:R-:W2:Y:S01]  /*8350*/  MUFU.EX2 R93, R93 ;  /* 0x0000005d005d7308 */ /* 0x000ea20000000800 */
[----:B------:R-:W-:Y:S01]  /*8360*/  PRMT R88, RZ, 0x5410, R52 ;  /* 0x00005410ff587816 */ /* 0x000fe20000000034 */
[----:B------:R-:W-:Y:S02]  /*8370*/  FMUL.FTZ R91, R72, R29 ;  /* 0x0000001d485b7220 */ /* 0x000fe40000410000 */
[----:B------:R-:W-:Y:S01]  /*8380*/  @!P0 IMAD R40, R40, R41, UR7 ;  /* 0x0000000728288e24 */ /* 0x000fe2000f8e0229 */
[----:B------:R-:W-:Y:S01]  /*8390*/  PRMT R89, RZ, 0x5410, R51 ;  /* 0x00005410ff597816 */ /* 0x000fe20000000033 */
[----:B------:R-:W-:Y:S01]  /*83a0*/  FMUL.FTZ R90, R72, R28 ;  /* 0x0000001c485a7220 */ /* 0x000fe20000410000 */
[----:B-1----:R-:W-:Y:S01]  /*83b0*/  PRMT R71, RZ, 0x5410, R71 ;  /* 0x00005410ff477816 */ /* 0x002fe20000000047 */
[----:B------:R-:W1:Y:S01]  /*83c0*/  MUFU.EX2 R92, R92 ;  /* 0x0000005c005c7308 */ /* 0x000e620000000800 */
[----:B------:R-:W-:Y:S01]  /*83d0*/  PRMT R70, RZ, 0x5410, R70 ;  /* 0x00005410ff467816 */ /* 0x000fe20000000046 */
[----:B------:R-:W-:Y:S01]  /*83e0*/  @!P0 IMAD.WIDE R40, R40, R73, UR30 ;  /* 0x0000001e28288e25 */ /* 0x000fe2000f8e0249 */
[----:B------:R-:W-:-:S03]  /*83f0*/  PRMT R121, RZ, 0x5410, R50 ;  /* 0x00005410ff797816 */ /* 0x000fc60000000032 */
[----:B------:R-:W-:Y:S01]  /*8400*/  FMUL.FTZ R137, R137, R33 ;  /* 0x0000002189897220 */ /* 0x000fe20000410000 */
[----:B------:R-:W-:Y:S01]  /*8410*/  PRMT R69, RZ, 0x5410, R69 ;  /* 0x00005410ff457816 */ /* 0x000fe20000000045 */
[----:B------:R-:W-:Y:S01]  /*8420*/  FMUL.FTZ R88, R88, R32 ;  /* 0x0000002058587220 */ /* 0x000fe20000410000 */
[----:B------:R-:W3:Y:S01]  /*8430*/  MUFU.EX2 R91, R91 ;  /* 0x0000005b005b7308 */ /* 0x000ee20000000800 */
[----:B------:R-:W-:Y:S01]  /*8440*/  FMUL.FTZ R81, R72, R27 ;  /* 0x0000001b48517220 */ /* 0x000fe20000410000 */
[----:B------:R0:W5:Y:S01]  /*8450*/  @!P0 LDG.E.64 R82, [R40.64] ;  /* 0x0000002028528981 */ /* 0x000162000c1e1b00 */
[----:B------:R-:W-:Y:S01]  /*8460*/  FMUL.FTZ R89, R89, R31 ;  /* 0x0000001f59597220 */ /* 0x000fe20000410000 */
[----:B------:R-:W-:Y:S01]  /*8470*/  PRMT R122, RZ, 0x5410, R49 ;  /* 0x00005410ff7a7816 */ /* 0x000fe20000000031 */
[----:B------:R-:W-:Y:S01]  /*8480*/  FMUL.FTZ R137, R71, R137 ;  /* 0x0000008947897220 */ /* 0x000fe20000410000 */
[----:B------:R-:W-:Y:S01]  /*8490*/  PRMT R68, RZ, 0x5410, R68 ;  /* 0x00005410ff447816 */ /* 0x000fe20000000044 */
[----:B------:R-:W-:Y:S01]  /*84a0*/  FMUL.FTZ R88, R70, R88 ;  /* 0x0000005846587220 */ /* 0x000fe20000410000 */
[----:B------:R-:W4:Y:S01]  /*84b0*/  MUFU.EX2 R90, R90 ;  /* 0x0000005a005a7308 */ /* 0x000f220000000800 */
[----:B------:R-:W-:Y:S01]  /*84c0*/  FMUL.FTZ R80, R72, R26 ;  /* 0x0000001a48507220 */ /* 0x000fe20000410000 */
[----:B------:R-:W-:Y:S01]  /*84d0*/  PRMT R123, RZ, 0x5410, R48 ;  /* 0x00005410ff7b7816 */ /* 0x000fe20000000030 */
[----:B------:R-:W-:Y:S01]  /*84e0*/  FMUL.FTZ R121, R121, R30 ;  /* 0x0000001e79797220 */ /* 0x000fe20000410000 */
[----:B------:R-:W-:Y:S01]  /*84f0*/  PRMT R67, RZ, 0x5410, R67 ;  /* 0x00005410ff437816 */ /* 0x000fe20000000043 */
[-C--:B0-----:R-:W-:Y:S01]  /*8500*/  FMUL.FTZ R40, R136, R94.reuse ;  /* 0x0000005e88287220 */ /* 0x081fe20000410000 */
[----:B------:R-:W-:Y:S01]  /*8510*/  PRMT R124, RZ, 0x5410, R47 ;  /* 0x00005410ff7c7816 */ /* 0x000fe2000000002f */
[----:B------:R-:W-:Y:S01]  /*8520*/  FMUL.FTZ R89, R69, R89 ;  /* 0x0000005945597220 */ /* 0x000fe20000410000 */
[----:B------:R-:W0:Y:S01]  /*8530*/  MUFU.EX2 R81, R81 ;  /* 0x0000005100517308 */ /* 0x000e220000000800 */
[----:B------:R-:W-:Y:S01]  /*8540*/  FFMA.FTZ R85, R137, R94, R88 ;  /* 0x0000005e89557223 */ /* 0x000fe20000010058 */
[----:B------:R-:W-:Y:S01]  /*8550*/  PRMT R66, RZ, 0x5410, R66 ;  /* 0x00005410ff427816 */ /* 0x000fe20000000042 */
[C---:B--2---:R-:W-:Y:S01]  /*8560*/  FMUL.FTZ R40, R93.reuse, R40 ;  /* 0x000000285d287220 */ /* 0x044fe20000410000 */
[----:B------:R-:W-:Y:S01]  /*8570*/  PRMT R125, RZ, 0x5410, R46 ;  /* 0x00005410ff7d7816 */ /* 0x000fe2000000002e */
[----:B------:R-:W-:Y:S01]  /*8580*/  FMUL.FTZ R79, R72, R25 ;  /* 0x00000019484f7220 */ /* 0x000fe20000410000 */
[----:B------:R-:W-:Y:S01]  /*8590*/  PRMT R65, RZ, 0x5410, R65 ;  /* 0x00005410ff417816 */ /* 0x000fe20000000041 */
[----:B------:R-:W-:Y:S01]  /*85a0*/  FMUL.FTZ R122, R122, R29 ;  /* 0x0000001d7a7a7220 */ /* 0x000fe20000410000 */
[----:B------:R-:W2:Y:S01]  /*85b0*/  MUFU.EX2 R80, R80 ;  /* 0x0000005000507308 */ /* 0x000ea20000000800 */
[----:B------:R-:W-:Y:S01]  /*85c0*/  FMUL.FTZ R121, R68, R121 ;  /* 0x0000007944797220 */ /* 0x000fe20000410000 */
[----:B------:R-:W-:Y:S01]  /*85d0*/  PRMT R126, RZ, 0x5410, R45 ;  /* 0x00005410ff7e7816 */ /* 0x000fe2000000002d */
[----:B------:R-:W-:Y:S01]  /*85e0*/  FFMA.FTZ R85, R93, R85, R89 ;  /* 0x000000555d557223 */ /* 0x000fe20000010059 */
[----:B------:R-:W-:Y:S01]  /*85f0*/  PRMT R64, RZ, 0x5410, R64 ;  /* 0x00005410ff407816 */ /* 0x000fe20000000040 */
[----:B-1----:R-:W-:Y:S01]  /*8600*/  FMUL.FTZ R40, R92, R40 ;  /* 0x000000285c287220 */ /* 0x002fe20000410000 */
[----:B------:R-:W-:Y:S01]  /*8610*/  PRMT R127, RZ, 0x5410, R44 ;  /* 0x00005410ff7f7816 */ /* 0x000fe2000000002c */
[----:B------:R-:W-:Y:S01]  /*8620*/  FMUL.FTZ R78, R72, R24 ;  /* 0x00000018484e7220 */ /* 0x000fe20000410000 */
[----:B------:R-:W1:Y:S01]  /*8630*/  MUFU.EX2 R79, R79 ;  /* 0x0000004f004f7308 */ /* 0x000e620000000800 */
[----:B------:R-:W-:Y:S01]  /*8640*/  FMUL.FTZ R123, R123, R28 ;  /* 0x0000001c7b7b7220 */ /* 0x000fe20000410000 */
[----:B------:R-:W-:Y:S01]  /*8650*/  PRMT R63, RZ, 0x5410, R63 ;  /* 0x00005410ff3f7816 */ /* 0x000fe2000000003f */
[----:B------:R-:W-:Y:S01]  /*8660*/  FMUL.FTZ R122, R67, R122 ;  /* 0x0000007a437a7220 */ /* 0x000fe20000410000 */
[----:B------:R-:W-:Y:S01]  /*8670*/  PRMT R128, RZ, 0x5410, R39 ;  /* 0x00005410ff807816 */ /* 0x000fe20000000027 */
[----:B------:R-:W-:Y:S01]  /*8680*/  FFMA.FTZ R85, R92, R85, R121 ;  /* 0x000000555c557223 */ /* 0x000fe20000010079 */
[----:B------:R-:W-:Y:S01]  /*8690*/  PRMT R62, RZ, 0x5410, R62 ;  /* 0x00005410ff3e7816 */ /* 0x000fe2000000003e */
[C---:B---3--:R-:W-:Y:S01]  /*86a0*/  FMUL.FTZ R40, R91.reuse, R40 ;  /* 0x000000285b287220 */ /* 0x048fe20000410000 */
[----:B------:R-:W3:Y:S01]  /*86b0*/  MUFU.EX2 R78, R78 ;  /* 0x0000004e004e7308 */ /* 0x000ee20000000800 */
[----:B------:R-:W-:Y:S01]  /*86c0*/  FMUL.FTZ R77, R72, R23 ;  /* 0x00000017484d7220 */ /* 0x000fe20000410000 */
[----:B------:R-:W-:Y:S01]  /*86d0*/  PRMT R129, RZ, 0x5410, R38 ;  /* 0x00005410ff817816 */ /* 0x000fe20000000026 */
[----:B------:R-:W-:Y:S01]  /*86e0*/  FMUL.FTZ R124, R124, R27 ;  /* 0x0000001b7c7c7220 */ /* 0x000fe20000410000 */
[----:B------:R-:W-:Y:S01]  /*86f0*/  PRMT R61, RZ, 0x5410, R61 ;  /* 0x00005410ff3d7816 */ /* 0x000fe2000000003d */
[----:B------:R-:W-:Y:S01]  /*8700*/  FMUL.FTZ R123, R66, R123 ;  /* 0x0000007b427b7220 */ /* 0x000fe20000410000 */
[----:B------:R-:W-:Y:S01]  /*8710*/  PRMT R130, RZ, 0x5410, R37 ;  /* 0x00005410ff827816 */ /* 0x000fe20000000025 */
[----:B------:R-:W-:Y:S01]  /*8720*/  FFMA.FTZ R85, R91, R85, R122 ;  /* 0x000000555b557223 */ /* 0x000fe2000001007a */
[----:B------:R-:W1:Y:S01]  /*8730*/  MUFU.EX2 R77, R77 ;  /* 0x0000004d004d7308 */ /* 0x000e620000000800 */
[----:B----4-:R-:W-:Y:S01]  /*8740*/  FMUL.FTZ R40, R90, R40 ;  /* 0x000000285a287220 */ /* 0x010fe20000410000 */
[----:B------:R-:W-:Y:S01]  /*8750*/  PRMT R60, RZ, 0x5410, R60 ;  /* 0x00005410ff3c7816 */ /* 0x000fe2000000003c */
[----:B------:R-:W-:Y:S01]  /*8760*/  FMUL.FTZ R76, R72, R22 ;  /* 0x00000016484c7220 */ /* 0x000fe20000410000 */
[----:B------:R-:W-:Y:S01]  /*8770*/  PRMT R131, RZ, 0x5410, R36 ;  /* 0x00005410ff837816 */ /* 0x000fe20000000024 */
[----:B------:R-:W-:Y:S01]  /*8780*/  FMUL.FTZ R125, R125, R26 ;  /* 0x0000001a7d7d7220 */ /* 0x000fe20000410000 */
[----:B------:R-:W-:Y:S01]  /*8790*/  PRMT R43, RZ, 0x5410, R43 ;  /* 0x00005410ff2b7816 */ /* 0x000fe2000000002b */
[----:B------:R-:W-:Y:S01]  /*87a0*/  FMUL.FTZ R124, R65, R124 ;  /* 0x0000007c417c7220 */ /* 0x000fe20000410000 */
[----:B------:R-:W-:Y:S01]  /*87b0*/  PRMT R132, RZ, 0x5410, R35 ;  /* 0x00005410ff847816 */ /* 0x000fe20000000023 */
[----:B------:R-:W-:Y:S01]  /*87c0*/  FFMA.FTZ R85, R90, R85, R123 ;  /* 0x000000555a557223 */ /* 0x000fe2000001007b */
[----:B------:R-:W4:Y:S01]  /*87d0*/  MUFU.EX2 R76, R76 ;  /* 0x0000004c004c7308 */ /* 0x000f220000000800 */
[----:B0-----:R-:W-:Y:S01]  /*87e0*/  FMUL.FTZ R40, R81, R40 ;  /* 0x0000002851287220 */ /* 0x001fe20000410000 */
[----:B------:R-:W-:Y:S01]  /*87f0*/  PRMT R42, RZ, 0x5410, R42 ;  /* 0x00005410ff2a7816 */ /* 0x000fe2000000002a */
[----:B------:R-:W-:Y:S01]  /*8800*/  FMUL.FTZ R75, R72, R21 ;  /* 0x00000015484b7220 */ /* 0x000fe20000410000 */
[----:B------:R-:W-:Y:S01]  /*8810*/  PRMT R133, RZ, 0x5410, R34 ;  /* 0x00005410ff857816 */ /* 0x000fe20000000022 */
[----:B------:R-:W-:Y:S01]  /*8820*/  FMUL.FTZ R126, R126, R25 ;  /* 0x000000197e7e7220 */ /* 0x000fe20000410000 */
[----:B------:R-:W-:Y:S01]  /*8830*/  PRMT R41, RZ, 0x5410, R86 ;  /* 0x00005410ff297816 */ /* 0x000fe20000000056 */
[----:B------:R-:W-:Y:S01]  /*8840*/  FMUL.FTZ R125, R64, R125 ;  /* 0x0000007d407d7220 */ /* 0x000fe20000410000 */
[----:B------:R-:W-:Y:S01]  /*8850*/  ISETP.GT.U32.AND P0, PT, R55, 0x1f, PT ;  /* 0x0000001f3700780c */ /* 0x000fe20003f04070 */
[----:B------:R-:W-:Y:S01]  /*8860*/  FFMA.FTZ R85, R81, R85, R124 ;  /* 0x0000005551557223 */ /* 0x000fe2000001007c */
[----:B------:R-:W0:Y:S01]  /*8870*/  MUFU.EX2 R75, R75 ;  /* 0x0000004b004b7308 */ /* 0x000e220000000800 */
[----:B--2---:R-:W-:Y:S01]  /*8880*/  FMUL.FTZ R40, R80, R40 ;  /* 0x0000002850287220 */ /* 0x004fe20000410000 */
[----:B------:R-:W-:Y:S01]  /*8890*/  LEA.HI R87, R55, R55, RZ, 0x1e ;  /* 0x0000003737577211 */ /* 0x000fe200078ff0ff */
[----:B------:R-:W-:Y:S01]  /*88a0*/  FMUL.FTZ R74, R72, R20 ;  /* 0x00000014484a7220 */ /* 0x000fe20000410000 */
[----:B------:R-:W-:Y:S01]  /*88b0*/  BSSY B0, `(.L_x_841) ;  /* 0x0000080000007945 */ /* 0x000fe20003800000 */
[----:B------:R-:W-:-:S02]  /*88c0*/  FMUL.FTZ R127, R127, R24 ;  /* 0x000000187f7f7220 */ /* 0x000fc40000410000 */
[----:B------:R-:W-:Y:S02]  /*88d0*/  FMUL.FTZ R126, R63, R126 ;  /* 0x0000007e3f7e7220 */ /* 0x000fe40000410000 */
[----:B------:R-:W-:Y:S01]  /*88e0*/  FFMA.FTZ R85, R80, R85, R125 ;  /* 0x0000005550557223 */ /* 0x000fe2000001007d */
[----:B------:R-:W2:Y:S01]  /*88f0*/  MUFU.EX2 R74, R74 ;  /* 0x0000004a004a7308 */ /* 0x000ea20000000800 */
[C---:B-1----:R-:W-:Y:S02]  /*8900*/  FMUL.FTZ R40, R79.reuse, R40 ;  /* 0x000000284f287220 */ /* 0x042fe40000410000 */
[----:B------:R-:W-:Y:S02]  /*8910*/  FMUL.FTZ R128, R128, R23 ;  /* 0x0000001780807220 */ /* 0x000fe40000410000 */
[----:B------:R-:W-:Y:S02]  /*8920*/  FMUL.FTZ R127, R62, R127 ;  /* 0x0000007f3e7f7220 */ /* 0x000fe40000410000 */
[----:B------:R-:W-:-:S02]  /*8930*/  FFMA.FTZ R85, R79, R85, R126 ;  /* 0x000000554f557223 */ /* 0x000fc4000001007e */
[----:B------:R-:W-:Y:S02]  /*8940*/  FMUL.FTZ R73, R72, R19 ;  /* 0x0000001348497220 */ /* 0x000fe40000410000 */
[C---:B---3--:R-:W-:Y:S02]  /*8950*/  FMUL.FTZ R40, R78.reuse, R40 ;  /* 0x000000284e287220 */ /* 0x048fe40000410000 */
[----:B------:R-:W-:Y:S02]  /*8960*/  FMUL.FTZ R129, R129, R22 ;  /* 0x0000001681817220 */ /* 0x000fe40000410000 */
[----:B------:R-:W-:Y:S01]  /*8970*/  FMUL.FTZ R128, R61, R128 ;  /* 0x000000803d807220 */ /* 0x000fe20000410000 */
[----:B------:R-:W1:Y:S01]  /*8980*/  MUFU.EX2 R73, R73 ;  /* 0x0000004900497308 */ /* 0x000e620000000800 */
[----:B------:R-:W-:Y:S02]  /*8990*/  FFMA.FTZ R85, R78, R85, R127 ;  /* 0x000000554e557223 */ /* 0x000fe4000001007f */
[----:B------:R-:W-:-:S02]  /*89a0*/  FMUL.FTZ R72, R72, R18 ;  /* 0x0000001248487220 */ /* 0x000fc40000410000 */
[C---:B------:R-:W-:Y:S02]  /*89b0*/  FMUL.FTZ R40, R77.reuse, R40 ;  /* 0x000000284d287220 */ /* 0x040fe40000410000 */
[----:B------:R-:W-:Y:S02]  /*89c0*/  FMUL.FTZ R130, R130, R21 ;  /* 0x0000001582827220 */ /* 0x000fe40000410000 */
[----:B------:R-:W-:Y:S01]  /*89d0*/  FMUL.FTZ R129, R60, R129 ;  /* 0x000000813c817220 */ /* 0x000fe20000410000 */
[----:B------:R-:W3:Y:S01]  /*89e0*/  MUFU.EX2 R72, R72 ;  /* 0x0000004800487308 */ /* 0x000ee20000000800 */
[----:B------:R-:W-:Y:S02]  /*89f0*/  FFMA.FTZ R85, R77, R85, R128 ;  /* 0x000000554d557223 */ /* 0x000fe40000010080 */
[----:B----4-:R-:W-:Y:S02]  /*8a00*/  FMUL.FTZ R40, R76, R40 ;  /* 0x000000284c287220 */ /* 0x010fe40000410000 */
[----:B------:R-:W-:-:S02]  /*8a10*/  FMUL.FTZ R131, R131, R20 ;  /* 0x0000001483837220 */ /* 0x000fc40000410000 */
[----:B------:R-:W-:Y:S02]  /*8a20*/  FMUL.FTZ R130, R43, R130 ;  /* 0x000000822b827220 */ /* 0x000fe40000410000 */
[----:B------:R-:W-:Y:S02]  /*8a30*/  FFMA.FTZ R85, R76, R85, R129 ;  /* 0x000000554c557223 */ /* 0x000fe40000010081 */
[C---:B0-----:R-:W-:Y:S02]  /*8a40*/  FMUL.FTZ R40, R75.reuse, R40 ;  /* 0x000000284b287220 */ /* 0x041fe40000410000 */
[----:B------:R-:W-:Y:S02]  /*8a50*/  FMUL.FTZ R132, R132, R19 ;  /* 0x0000001384847220 */ /* 0x000fe40000410000 */
[----:B------:R-:W-:Y:S02]  /*8a60*/  FMUL.FTZ R131, R42, R131 ;  /* 0x000000832a837220 */ /* 0x000fe40000410000 */
[----:B------:R-:W-:-:S02]  /*8a70*/  FFMA.FTZ R85, R75, R85, R130 ;  /* 0x000000554b557223 */ /* 0x000fc40000010082 */
[C---:B--2---:R-:W-:Y:S01]  /*8a80*/  FMUL.FTZ R86, R74.reuse, R40 ;  /* 0x000000284a567220 */ /* 0x044fe20000410000 */
[----:B------:R-:W-:Y:S01]  /*8a90*/  PRMT R40, RZ, 0x5410, R84 ;  /* 0x00005410ff287816 */ /* 0x000fe20000000054 */
[----:B------:R-:W-:Y:S02]  /*8aa0*/  FMUL.FTZ R133, R133, R18 ;  /* 0x0000001285857220 */ /* 0x000fe40000410000 */
[----:B------:R-:W-:Y:S02]  /*8ab0*/  FMUL.FTZ R132, R41, R132 ;  /* 0x0000008429847220 */ /* 0x000fe40000410000 */
[----:B------:R-:W-:Y:S02]  /*8ac0*/  FFMA.FTZ R85, R74, R85, R131 ;  /* 0x000000554a557223 */ /* 0x000fe40000010083 */
[----:B------:R-:W-:Y:S02]  /*8ad0*/  FMUL.FTZ R133, R40, R133 ;  /* 0x0000008528857220 */ /* 0x000fe40000410000 */
[----:B-1----:R-:W-:-:S02]  /*8ae0*/  FMUL.FTZ R84, R73, R86 ;  /* 0x0000005649547220 */ /* 0x002fc40000410000 */
[----:B------:R-:W-:Y:S02]  /*8af0*/  FFMA.FTZ R85, R73, R85, R132 ;  /* 0x0000005549557223 */ /* 0x000fe40000010084 */
[C---:B---3--:R-:W-:Y:S02]  /*8b00*/  FMUL.FTZ R84, R72.reuse, R84 ;  /* 0x0000005448547220 */ /* 0x048fe40000410000 */
        /* <DEDUP_REMOVED lines=33> */
.L_x_898:
        /* <DEDUP_REMOVED lines=23> */
.L_x_899:
        /* <DEDUP_REMOVED lines=8> */
[----:B------:R-:W-:Y:S05]  /*8f10*/  CALL.REL.NOINC `($__internal_34_$__cuda_sm70_shflsync_idx_p) ;  /* 0x00005f1000007944 */ /* 0x000fea0003c00000 */
.L_x_845:
[----:B------:R-:W-:Y:S05]  /*8f20*/  BRA.CONV ~URZ, `(.L_x_846) ;  /* 0x000000437f007947 */ /* 0x000fea000b800000 */
[----:B------:R-:W-:Y:S01]  /*8f30*/  IMAD.MOV.U32 R84, RZ, RZ, R87 ;  /* 0x000000ffff547224 */ /* 0x000fe200078e0057 */
[----:B-1----:R-:W-:Y:S02]  /*8f40*/  MOV R86, 0x1f ;  /* 0x0000001f00567802 */ /* 0x002fe40000000f00 */
[----:B------:R-:W-:Y:S02]  /*8f50*/  MOV R85, 0x8f70 ;  /* 0x00008f7000557802 */ /* 0x000fe40000000f00 */
[----:B--2--5:R-:W-:Y:S05]  /*8f60*/  CALL.REL.NOINC `($__internal_34_$__cuda_sm70_shflsync_idx_p) ;  /* 0x00005ec000007944 */ /* 0x024fea0003c00000 */
.L_x_846:
[----:B------:R-:W-:Y:S05]  /*8f70*/  BRA.DIV ~URZ, `(.L_x_847) ;  /* 0x000057027f007947 */ /* 0x000fea000b800000 */
[----:B------:R-:W0:Y:S04]  /*8f80*/  SHFL.IDX PT, R82, R82, RZ, 0x1f ;  /* 0x00001fff52527589 */ /* 0x000e2800000e0000 */
[----:B------:R-:W3:Y:S04]  /*8f90*/  SHFL.IDX PT, R83, R83, RZ, 0x1f ;  /* 0x00001fff53537589 */ /* 0x000ee800000e0000 */
[----:B------:R-:W4:Y:S04]  /*8fa0*/  SHFL.UP PT, R141, R141, 0x1, RZ ;  /* 0x042000008d8d7989 */ /* 0x000f2800000e00ff */
[----:B------:R-:W2:Y:S02]  /*8fb0*/  SHFL.UP PT, R87, R87, 0x1, RZ ;  /* 0x0420000057577989 */ /* 0x000ea400000e00ff */
.L_x_900:
        /* <DEDUP_REMOVED lines=15> */
.L_x_842:
[----:B0-----:R-:W-:Y:S05]  /*90b0*/  BSYNC B0 ;  /* 0x0000000000007941 */ /* 0x001fea0003800000 */
.L_x_841:
        /* <DEDUP_REMOVED lines=82> */
.L_x_901:
        /* <DEDUP_REMOVED lines=26> */
.L_x_902:
        /* <DEDUP_REMOVED lines=20> */
.L_x_849:
[----:B01----:R-:W-:Y:S05]  /*98c0*/  BSYNC B0 ;  /* 0x0000000000007941 */ /* 0x003fea0003800000 */
.L_x_848:
[----:B------:R-:W-:Y:S01]  /*98d0*/  WARPSYNC 0xffffffff ;  /* 0xffffffff00007948 */ /* 0x000fe20003800000 */
[----:B------:R-:W-:Y:S01]  /*98e0*/  BAR.SYNC.DEFER_BLOCKING 0x0 ;  /* 0x0000000000007b1d */ /* 0x000fe20000010000 */
[C---:B------:R-:W-:Y:S01]  /*98f0*/  LEA.HI R84, R55.reuse, R55, RZ, 0x1e ;  /* 0x0000003737547211 */ /* 0x040fe200078ff0ff */
[----:B------:R-:W-:Y:S01]  /*9900*/  FFMA.FTZ R85, R142, R136, RZ ;  /* 0x000000888e557223 */ /* 0x000fe200000100ff */
[----:B------:R-:W-:Y:S02]  /*9910*/  PRMT R88, RZ, 0x5410, R49 ;  /* 0x00005410ff587816 */ /* 0x000fe40000000031 */
[----:B------:R-:W-:Y:S01]  /*9920*/  ISETP.NE.AND P0, PT, R55, RZ, PT ;  /* 0x000000ff3700720c */ /* 0x000fe20003f05270 */
[----:B------:R-:W-:Y:S01]  /*9930*/  FFMA.FTZ R85, R140, R137, R85 ;  /* 0x000000898c557223 */ /* 0x000fe20000010055 */
[----:B------:R-:W-:Y:S01]  /*9940*/  ULDC.64 UR34, c[0x0][0x298] ;  /* 0x0000a60000227ab9 */ /* 0x000fe20000000a00 */
[----:B------:R-:W-:Y:S01]  /*9950*/  BSSY B0, `(.L_x_852) ;  /* 0x00000f1000007945 */ /* 0x000fe20003800000 */
[----:B------:R-:W-:Y:S01]  /*9960*/  UIMAD UR34, UR13, UR34, URZ ;  /* 0x000000220d2272a4 */ /* 0x000fe2000f8e023f */
[----:B------:R-:W-:-:S03]  /*9970*/  FFMA.FTZ R85, R139, R141, R85 ;  /* 0x0000008d8b557223 */ /* 0x000fc60000010055 */
[----:B------:R-:W-:Y:S01]  /*9980*/  UIMAD UR34, UR12, UR35, UR34 ;  /* 0x000000230c2272a4 */ /* 0x000fe2000f8e0222 */
[----:B------:R-:W-:-:S04]  /*9990*/  FFMA.FTZ R85, R138, R121, R85 ;  /* 0x000000798a557223 */ /* 0x000fc80000010055 */
[----:B------:R-:W-:-:S04]  /*99a0*/  FFMA.FTZ R85, R135, R122, R85 ;  /* 0x0000007a87557223 */ /* 0x000fc80000010055 */
[----:B------:R-:W-:Y:S01]  /*99b0*/  FFMA.FTZ R85, R134, R123, R85 ;  /* 0x0000007b86557223 */ /* 0x000fe20000010055 */
[----:B------:R-:W0:Y:S03]  /*99c0*/  LDS R84, [R84.X8+0x36e4] ;  /* 0x0036e40054547984 */ /* 0x000e260000008800 */
[----:B------:R-:W-:-:S04]  /*99d0*/  FFMA.FTZ R85, R120, R124, R85 ;  /* 0x0000007c78557223 */ /* 0x000fc80000010055 */
[----:B------:R-:W-:-:S04]  /*99e0*/  FFMA.FTZ R85, R119, R125, R85 ;  /* 0x0000007d77557223 */ /* 0x000fc80000010055 */
[----:B------:R-:W-:-:S04]  /*99f0*/  FFMA.FTZ R85, R118, R126, R85 ;  /* 0x0000007e76557223 */ /* 0x000fc80000010055 */
[----:B------:R-:W-:-:S04]  /*9a00*/  FFMA.FTZ R85, R117, R127, R85 ;  /* 0x0000007f75557223 */ /* 0x000fc80000010055 */
[----:B------:R-:W-:Y:S02]  /*9a10*/  FFMA.FTZ R85, R116, R128, R85 ;  /* 0x0000008074557223 */ /* 0x000fe40000010055 */
[----:B0-----:R-:W-:Y:S02]  /*9a20*/  FFMA.FTZ R95, R84, R95, R111 ;  /* 0x0000005f545f7223 */ /* 0x001fe4000001006f */
[----:B------:R-:W-:Y:S02]  /*9a30*/  IMAD.U32 R84, RZ, RZ, UR7 ;  /* 0x00000007ff547e24 */ /* 0x000fe4000f8e00ff */
[----:B------:R-:W-:-:S03]  /*9a40*/  FFMA.FTZ R72, R72, R95, R110 ;  /* 0x0000005f48487223 */ /* 0x000fc6000001006e */
[----:B------:R0:W-:Y:S01]  /*9a50*/  @!P0 STS.64 [R84.X8+0x45e0], R82 ;  /* 0x0045e05254008388 */ /* 0x0001e20000008a00 */
[----:B------:R-:W-:-:S04]  /*9a60*/  FFMA.FTZ R73, R73, R72, R109 ;  /* 0x0000004849497223 */ /* 0x000fc8000001006d */
[----:B------:R-:W-:Y:S01]  /*9a70*/  FFMA.FTZ R108, R74, R73, R108 ;  /* 0x000000494a6c7223 */ /* 0x000fe2000001006c */
[----:B------:R-:W-:-:S03]  /*9a80*/  PRMT R74, RZ, 0x5410, R53 ;  /* 0x00005410ff4a7816 */ /* 0x000fc60000000035 */
[----:B------:R-:W-:Y:S02]  /*9a90*/  FFMA.FTZ R107, R75, R108, R107 ;  /* 0x0000006c4b6b7223 */ /* 0x000fe4000001006b */
[----:B------:R-:W-:Y:S02]  /*9aa0*/  FMUL.FTZ R75, R74, R33 ;  /* 0x000000214a4b7220 */ /* 0x000fe40000410000 */
[----:B------:R-:W-:Y:S01]  /*9ab0*/  FFMA.FTZ R106, R76, R107, R106 ;  /* 0x0000006b4c6a7223 */ /* 0x000fe2000001006a */
[----:B------:R-:W-:Y:S01]  /*9ac0*/  PRMT R76, RZ, 0x5410, R52 ;  /* 0x00005410ff4c7816 */ /* 0x000fe20000000034 */
[----:B------:R-:W-:Y:S02]  /*9ad0*/  FFMA.FTZ R75, R71, -R75, R136 ;  /* 0x8000004b474b7223 */ /* 0x000fe40000010088 */
[----:B------:R-:W-:Y:S02]  /*9ae0*/  FFMA.FTZ R105, R77, R106, R105 ;  /* 0x0000006a4d697223 */ /* 0x000fe40000010069 */
[----:B------:R-:W-:-:S02]  /*9af0*/  FMUL.FTZ R77, R76, R32 ;  /* 0x000000204c4d7220 */ /* 0x000fc40000410000 */
[----:B------:R-:W-:Y:S02]  /*9b00*/  FFMA.FTZ R104, R78, R105, R104 ;  /* 0x000000694e687223 */ /* 0x000fe40000010068 */
[----:B------:R-:W-:Y:S01]  /*9b10*/  FFMA.FTZ R137, R70, -R77, R137 ;  /* 0x8000004d46897223 */ /* 0x000fe20000010089 */
[----:B------:R-:W-:Y:S01]  /*9b20*/  PRMT R77, RZ, 0x5410, R51 ;  /* 0x00005410ff4d7816 */ /* 0x000fe20000000033 */
[----:B------:R-:W-:Y:S02]  /*9b30*/  FFMA.FTZ R103, R79, R104, R103 ;  /* 0x000000684f677223 */ /* 0x000fe40000010067 */
[----:B------:R-:W-:Y:S02]  /*9b40*/  FMUL.FTZ R86, R106, UR38 ;  /* 0x000000266a567c20 */ /* 0x000fe40008410000 */
        /* <DEDUP_REMOVED lines=10> */
[----:B------:R-:W-:Y:S02]  /*9bf0*/  FFMA.FTZ R121, R68, -R79, R121 ;  /* 0x8000004f44797223 */ /* 0x000fe40000010079 */
[----:B------:R-:W-:Y:S02]  /*9c00*/  FFMA.FTZ R93, R93, R92, R97 ;  /* 0x0000005c5d5d7223 */ /* 0x000fe40000010061 */
[----:B------:R-:W-:Y:S02]  /*9c10*/  FMUL.FTZ R79, R88, R29 ;  /* 0x0000001d584f7220 */ /* 0x000fe40000410000 */
[----:B------:R-:W-:Y:S01]  /*9c20*/  FFMA.FTZ R94, R94, R93, R96 ;  /* 0x0000005d5e5e7223 */ /* 0x000fe20000010060 */
[----:B------:R-:W-:Y:S01]  /*9c30*/  PRMT R96, RZ, 0x5410, R48 ;  /* 0x00005410ff607816 */ /* 0x000fe20000000030 */
[----:B------:R-:W-:-:S02]  /*9c40*/  FFMA.FTZ R122, R67, -R79, R122 ;  /* 0x8000004f437a7223 */ /* 0x000fc4000001007a */
[----:B------:R-:W-:Y:S02]  /*9c50*/  FMUL.FTZ R97, R94, R33 ;  /* 0x000000215e617220 */ /* 0x000fe40000410000 */
[----:B------:R-:W-:Y:S02]  /*9c60*/  FMUL.FTZ R98, R93, R32 ;  /* 0x000000205d627220 */ /* 0x000fe40000410000 */
[----:B------:R-:W-:Y:S02]  /*9c70*/  FFMA.FTZ R79, R75, R97, RZ ;  /* 0x000000614b4f7223 */ /* 0x000fe400000100ff */
[----:B------:R-:W-:Y:S02]  /*9c80*/  FMUL.FTZ R99, R92, R31 ;  /* 0x0000001f5c637220 */ /* 0x000fe40000410000 */
[----:B------:R-:W-:Y:S02]  /*9c90*/  FFMA.FTZ R79, R137, R98, R79 ;  /* 0x00000062894f7223 */ /* 0x000fe4000001004f */
[----:B------:R-:W-:-:S02]  /*9ca0*/  FMUL.FTZ R100, R91, R30 ;  /* 0x0000001e5b647220 */ /* 0x000fc40000410000 */
[----:B------:R-:W-:Y:S02]  /*9cb0*/  FFMA.FTZ R79, R141, R99, R79 ;  /* 0x000000638d4f7223 */ /* 0x000fe4000001004f */
[----:B0-----:R-:W-:Y:S02]  /*9cc0*/  FMUL.FTZ R83, R96, R28 ;  /* 0x0000001c60537220 */ /* 0x001fe40000410000 */
[----:B------:R-:W-:Y:S02]  /*9cd0*/  FFMA.FTZ R79, R121, R100, R79 ;  /* 0x00000064794f7223 */ /* 0x000fe4000001004f */
[----:B------:R-:W-:Y:S02]  /*9ce0*/  FMUL.FTZ R101, R90, R29 ;  /* 0x0000001d5a657220 */ /* 0x000fe40000410000 */
[C---:B------:R-:W-:Y:S02]  /*9cf0*/  FFMA.FTZ R83, R66.reuse, -R83, R123 ;  /* 0x8000005342537223 */ /* 0x040fe4000001007b */
[----:B------:R-:W-:-:S02]  /*9d00*/  FMUL.FTZ R66, R66, R81 ;  /* 0x0000005142427220 */ /* 0x000fc40000410000 */
[----:B------:R-:W-:Y:S01]  /*9d10*/  FMUL.FTZ R102, R81, R28 ;  /* 0x0000001c51667220 */ /* 0x000fe20000410000 */
[----:B------:R-:W-:Y:S01]  /*9d20*/  PRMT R81, RZ, 0x5410, R47 ;  /* 0x00005410ff517816 */ /* 0x000fe2000000002f */
[----:B------:R-:W-:Y:S02]  /*9d30*/  FFMA.FTZ R79, R122, R101, R79 ;  /* 0x000000657a4f7223 */ /* 0x000fe4000001004f */
[C---:B------:R-:W-:Y:S02]  /*9d40*/  FMUL.FTZ R109, R83.reuse, R109 ;  /* 0x0000006d536d7220 */ /* 0x040fe40000410000 */
[----:B------:R-:W-:Y:S02]  /*9d50*/  FFMA.FTZ R83, R83, R102, R79 ;  /* 0x0000006653537223 */ /* 0x000fe4000001004f */
[----:B------:R-:W-:Y:S02]  /*9d60*/  FMUL.FTZ R79, R81, R27 ;  /* 0x0000001b514f7220 */ /* 0x000fe40000410000 */
[----:B------:R-:W-:-:S02]  /*9d70*/  FFMA.FTZ R109, R96, R66, R109 ;  /* 0x00000042606d7223 */ /* 0x000fc4000001006d */
[C---:B------:R-:W-:Y:S02]  /*9d80*/  FFMA.FTZ R124, R65.reuse, -R79, R124 ;  /* 0x8000004f417c7223 */ /* 0x040fe4000001007c */
[----:B------:R-:W-:Y:S02]  /*9d90*/  FMUL.FTZ R79, R65, R80 ;  /* 0x00000050414f7220 */ /* 0x000fe40000410000 */
[C---:B------:R-:W-:Y:S02]  /*9da0*/  FMUL.FTZ R65, R80.reuse, UR38 ;  /* 0x0000002650417c20 */ /* 0x040fe40008410000 */
[----:B------:R-:W-:Y:S02]  /*9db0*/  FMUL.FTZ R80, R80, R27 ;  /* 0x0000001b50507220 */ /* 0x000fe40000410000 */
[C---:B------:R-:W-:Y:S02]  /*9dc0*/  FMUL.FTZ R65, R124.reuse, R65 ;  /* 0x000000417c417220 */ /* 0x040fe40000410000 */
[----:B------:R-:W-:-:S02]  /*9dd0*/  FFMA.FTZ R83, R124, R80, R83 ;  /* 0x000000507c537223 */ /* 0x000fc40000010053 */
[C---:B------:R-:W-:Y:S01]  /*9de0*/  FMUL.FTZ R110, R81.reuse, R80 ;  /* 0x00000050516e7220 */ /* 0x040fe20000410000 */
[----:B------:R-:W-:Y:S01]  /*9df0*/  PRMT R80, RZ, 0x5410, R46 ;  /* 0x00005410ff507816 */ /* 0x000fe2000000002e */
[----:B------:R-:W-:Y:S02]  /*9e00*/  FFMA.FTZ R65, R81, R79, R65 ;  /* 0x0000004f51417223 */ /* 0x000fe40000010041 */
[----:B------:R-:W-:Y:S02]  /*9e10*/  FMUL.FTZ R124, R105, R24 ;  /* 0x00000018697c7220 */ /* 0x000fe40000410000 */
[----:B------:R-:W-:Y:S02]  /*9e20*/  FMUL.FTZ R81, R80, R26 ;  /* 0x0000001a50517220 */ /* 0x000fe40000410000 */
[----:B------:R-:W-:Y:S02]  /*9e30*/  FMUL.FTZ R98, R76, R98 ;  /* 0x000000624c627220 */ /* 0x000fe40000410000 */
[----:B------:R-:W-:-:S02]  /*9e40*/  FFMA.FTZ R125, R64, -R81, R125 ;  /* 0x80000051407d7223 */ /* 0x000fc4000001007d */
[C---:B------:R-:W-:Y:S02]  /*9e50*/  FMUL.FTZ R81, R103.reuse, UR38 ;  /* 0x0000002667517c20 */ /* 0x040fe40008410000 */
[----:B------:R-:W-:Y:S02]  /*9e60*/  FMUL.FTZ R64, R64, R103 ;  /* 0x0000006740407220 */ /* 0x000fe40000410000 */
[----:B------:R-:W-:Y:S02]  /*9e70*/  FMUL.FTZ R103, R103, R26 ;  /* 0x0000001a67677220 */ /* 0x000fe40000410000 */
[C---:B------:R-:W-:Y:S02]  /*9e80*/  FMUL.FTZ R81, R125.reuse, R81 ;  /* 0x000000517d517220 */ /* 0x040fe40000410000 */
[CC--:B------:R-:W-:Y:S02]  /*9e90*/  FMUL.FTZ R111, R80.reuse, R103.reuse ;  /* 0x00000067506f7220 */ /* 0x0c0fe40000410000 */
[----:B------:R-:W-:Y:S01]  /*9ea0*/  FFMA.FTZ R80, R80, R64, R81 ;  /* 0x0000004050507223 */ /* 0x000fe20000010051 */
[----:B------:R-:W-:Y:S01]  /*9eb0*/  PRMT R81, RZ, 0x5410, R45 ;  /* 0x00005410ff517816 */ /* 0x000fe2000000002d */
[----:B------:R-:W-:-:S02]  /*9ec0*/  FFMA.FTZ R83, R125, R103, R83 ;  /* 0x000000677d537223 */ /* 0x000fc40000010053 */
[----:B------:R-:W-:Y:S02]  /*9ed0*/  FMUL.FTZ R103, R73, UR38 ;  /* 0x0000002649677c20 */ /* 0x000fe40008410000 */
[----:B------:R-:W-:Y:S02]  /*9ee0*/  FMUL.FTZ R82, R81, R25 ;  /* 0x0000001951527220 */ /* 0x000fe40000410000 */
[----:B------:R-:W-:Y:S02]  /*9ef0*/  FMUL.FTZ R99, R77, R99 ;  /* 0x000000634d637220 */ /* 0x000fe40000410000 */
[C---:B------:R-:W-:Y:S02]  /*9f00*/  FFMA.FTZ R126, R63.reuse, -R82, R126 ;  /* 0x800000523f7e7223 */ /* 0x040fe4000001007e */
[----:B------:R-:W-:Y:S02]  /*9f10*/  FMUL.FTZ R82, R104, UR38 ;  /* 0x0000002668527c20 */ /* 0x000fe40008410000 */
[----:B------:R-:W-:-:S02]  /*9f20*/  FMUL.FTZ R63, R63, R104 ;  /* 0x000000683f3f7220 */ /* 0x000fc40000410000 */
[----:B------:R-:W-:Y:S02]  /*9f30*/  FMUL.FTZ R104, R104, R25 ;  /* 0x0000001968687220 */ /* 0x000fe40000410000 */
[C---:B------:R-:W-:Y:S02]  /*9f40*/  FMUL.FTZ R82, R126.reuse, R82 ;  /* 0x000000527e527220 */ /* 0x040fe40000410000 */
[CC--:B------:R-:W-:Y:S02]  /*9f50*/  FMUL.FTZ R123, R81.reuse, R104.reuse ;  /* 0x00000068517b7220 */ /* 0x0c0fe40000410000 */
[----:B------:R-:W-:Y:S01]  /*9f60*/  FFMA.FTZ R81, R81, R63, R82 ;  /* 0x0000003f51517223 */ /* 0x000fe20000010052 */
[----:B------:R-:W-:Y:S01]  /*9f70*/  PRMT R82, RZ, 0x5410, R44 ;  /* 0x00005410ff527816 */ /* 0x000fe2000000002c */
[----:B------:R-:W-:Y:S02]  /*9f80*/  FFMA.FTZ R83, R126, R104, R83 ;  /* 0x000000687e537223 */ /* 0x000fe40000010053 */
[----:B------:R-:W-:-:S02]  /*9f90*/  FMUL.FTZ R104, R43, R108 ;  /* 0x0000006c2b687220 */ /* 0x000fc40000410000 */
[----:B------:R-:W-:Y:S02]  /*9fa0*/  FMUL.FTZ R84, R82, R24 ;  /* 0x0000001852547220 */ /* 0x000fe40000410000 */
[----:B------:R-:W-:Y:S02]  /*9fb0*/  FMUL.FTZ R100, R78, R100 ;  /* 0x000000644e647220 */ /* 0x000fe40000410000 */
[C---:B------:R-:W-:Y:S02]  /*9fc0*/  FFMA.FTZ R127, R62.reuse, -R84, R127 ;  /* 0x800000543e7f7223 */ /* 0x040fe4000001007f */
[----:B------:R-:W-:Y:S02]  /*9fd0*/  FMUL.FTZ R84, R105, UR38 ;  /* 0x0000002669547c20 */ /* 0x000fe40008410000 */
[----:B------:R-:W-:Y:S02]  /*9fe0*/  FMUL.FTZ R62, R62, R105 ;  /* 0x000000693e3e7220 */ /* 0x000fe40000410000 */
[----:B------:R-:W-:-:S02]  /*9ff0*/  FMUL.FTZ R84, R127, R84 ;  /* 0x000000547f547220 */ /* 0x000fc40000410000 */
[-C--:B------:R-:W-:Y:S02]  /*a000*/  FFMA.FTZ R105, R127, R124.reuse, R83 ;  /* 0x0000007c7f697223 */ /* 0x080fe40000010053 */
[C---:B------:R-:W-:Y:S02]  /*a010*/  FMUL.FTZ R124, R82.reuse, R124 ;  /* 0x0000007c527c7220 */ /* 0x040fe40000410000 */
[----:B------:R-:W-:Y:S01]  /*a020*/  FFMA.FTZ R82, R82, R62, R84 ;  /* 0x0000003e52527223 */ /* 0x000fe20000010054 */
[----:B------:R-:W-:Y:S01]  /*a030*/  PRMT R84, RZ, 0x5410, R39 ;  /* 0x00005410ff547816 */ /* 0x000fe20000000027 */
[----:B------:R-:W-:Y:S02]  /*a040*/  FMUL.FTZ R101, R88, R101 ;  /* 0x0000006558657220 */ /* 0x000fe40000410000 */
[----:B------:R-:W-:Y:S02]  /*a050*/  FMUL.FTZ R68, R68, R91 ;  /* 0x0000005b44447220 */ /* 0x000fe40000410000 */
[----:B------:R-:W-:-:S02]  /*a060*/  FMUL.FTZ R83, R84, R23 ;  /* 0x0000001754537220 */ /* 0x000fc40000410000 */
[----:B------:R-:W-:Y:S02]  /*a070*/  FMUL.FTZ R91, R91, UR38 ;  /* 0x000000265b5b7c20 */ /* 0x000fe40008410000 */
[C---:B------:R-:W-:Y:S02]  /*a080*/  FFMA.FTZ R128, R61.reuse, -R83, R128 ;  /* 0x800000533d807223 */ /* 0x040fe40000010080 */
        /* <DEDUP_REMOVED lines=8> */
[----:B------:R-:W-:Y:S02]  /*a110*/  FMUL.FTZ R85, R60, R107 ;  /* 0x0000006b3c557220 */ /* 0x000fe40000410000 */
[----:B------:R-:W-:Y:S02]  /*a120*/  FMUL.FTZ R87, R86, R22 ;  /* 0x0000001656577220 */ /* 0x000fe40000410000 */
[----:B------:R-:W-:-:S02]  /*a130*/  FFMA.FTZ R106, R114, R130, R106 ;  /* 0x00000082726a7223 */ /* 0x000fc4000001006a */
[----:B------:R-:W-:Y:S02]  /*a140*/  FFMA.FTZ R129, R60, -R87, R129 ;  /* 0x800000573c817223 */ /* 0x000fe40000010081 */
[C---:B------:R-:W-:Y:S02]  /*a150*/  FMUL.FTZ R87, R107.reuse, UR38 ;  /* 0x000000266b577c20 */ /* 0x040fe40008410000 */
[----:B------:R-:W-:Y:S02]  /*a160*/  FMUL.FTZ R60, R107, R22 ;  /* 0x000000166b3c7220 */ /* 0x000fe40000410000 */
[C---:B------:R-:W-:Y:S02]  /*a170*/  FMUL.FTZ R87, R129.reuse, R87 ;  /* 0x0000005781577220 */ /* 0x040fe40000410000 */
[-C--:B------:R-:W-:Y:S02]  /*a180*/  FFMA.FTZ R105, R129, R60.reuse, R105 ;  /* 0x0000003c81697223 */ /* 0x080fe40000010069 */
[----:B------:R-:W-:-:S02]  /*a190*/  FMUL.FTZ R60, R86, R60 ;  /* 0x0000003c563c7220 */ /* 0x000fc40000410000 */
[----:B------:R-:W-:Y:S01]  /*a1a0*/  FFMA.FTZ R86, R86, R85, R87 ;  /* 0x0000005556567223 */ /* 0x000fe20000010057 */
[----:B------:R-:W-:Y:S01]  /*a1b0*/  PRMT R87, RZ, 0x5410, R37 ;  /* 0x00005410ff577816 */ /* 0x000fe20000000025 */
[----:B------:R-:W-:Y:S02]  /*a1c0*/  FMUL.FTZ R107, R108, R21 ;  /* 0x000000156c6b7220 */ /* 0x000fe40000410000 */
[----:B------:R-:W-:Y:S02]  /*a1d0*/  FFMA.FTZ R106, R113, R131, R106 ;  /* 0x00000083716a7223 */ /* 0x000fe4000001006a */
[----:B------:R-:W-:Y:S02]  /*a1e0*/  FMUL.FTZ R89, R87, R21 ;  /* 0x0000001557597220 */ /* 0x000fe40000410000 */
[----:B------:R-:W-:Y:S02]  /*a1f0*/  FFMA.FTZ R106, R112, R132, R106 ;  /* 0x00000084706a7223 */ /* 0x000fe4000001006a */
[----:B------:R-:W-:-:S02]  /*a200*/  FFMA.FTZ R130, R43, -R89, R130 ;  /* 0x800000592b827223 */ /* 0x000fc40000010082 */
[----:B------:R-:W-:Y:S02]  /*a210*/  FMUL.FTZ R43, R108, UR38 ;  /* 0x000000266c2b7c20 */ /* 0x000fe40008410000 */
[C---:B------:R-:W-:Y:S02]  /*a220*/  FFMA.FTZ R105, R130.reuse, R107, R105 ;  /* 0x0000006b82697223 */ /* 0x040fe40000010069 */
[----:B------:R-:W-:Y:S02]  /*a230*/  FMUL.FTZ R43, R130, R43 ;  /* 0x0000002b822b7220 */ /* 0x000fe40000410000 */
[C---:B------:R-:W-:Y:S02]  /*a240*/  FMUL.FTZ R107, R87.reuse, R107 ;  /* 0x0000006b576b7220 */ /* 0x040fe40000410000 */
[----:B------:R-:W-:Y:S01]  /*a250*/  FFMA.FTZ R87, R87, R104, R43 ;  /* 0x0000006857577223 */ /* 0x000fe2000001002b */
[----:B------:R-:W-:Y:S01]  /*a260*/  PRMT R43, RZ, 0x5410, R36 ;  /* 0x00005410ff2b7816 */ /* 0x000fe20000000024 */
[----:B------:R-:W-:-:S04]  /*a270*/  FMUL.FTZ R108, R95, UR38 ;  /* 0x000000265f6c7c20 */ /* 0x000fc80008410000 */
[----:B------:R-:W-:-:S04]  /*a280*/  FMUL.FTZ R89, R43, R20 ;  /* 0x000000142b597220 */ /* 0x000fc80000410000 */
[C---:B------:R-:W-:Y:S02]  /*a290*/  FFMA.FTZ R131, R42.reuse, -R89, R131 ;  /* 0x800000592a837223 */ /* 0x040fe40000010083 */
[----:B------:R-:W-:Y:S02]  /*a2a0*/  FMUL.FTZ R42, R42, R73 ;  /* 0x000000492a2a7220 */ /* 0x000fe40000410000 */
[----:B------:R-:W-:Y:S02]  /*a2b0*/  FMUL.FTZ R103, R131, R103 ;  /* 0x0000006783677220 */ /* 0x000fe40000410000 */
[----:B------:R-:W-:Y:S02]  /*a2c0*/  FMUL.FTZ R89, R67, R90 ;  /* 0x0000005a43597220 */ /* 0x000fe40000410000 */
[----:B------:R-:W-:Y:S02]  /*a2d0*/  FMUL.FTZ R67, R90, UR38 ;  /* 0x000000265a437c20 */ /* 0x000fe40008410000 */
[----:B------:R-:W-:-:S02]  /*a2e0*/  FFMA.FTZ R145, R42, R20, R145 ;  /* 0x000000142a917223 */ /* 0x000fc40000010091 */
[----:B------:R-:W-:Y:S01]  /*a2f0*/  FFMA.FTZ R90, R43, R42, R103 ;  /* 0x0000002a2b5a7223 */ /* 0x000fe20000010067 */
[----:B------:R-:W-:Y:S01]  /*a300*/  PRMT R42, RZ, 0x5410, R35 ;  /* 0x00005410ff2a7816 */ /* 0x000fe20000000023 */
[----:B------:R-:W-:-:S04]  /*a310*/  FMUL.FTZ R122, R122, R67 ;  /* 0x000000437a7a7220 */ /* 0x000fc80000410000 */
[----:B------:R-:W-:Y:S02]  /*a320*/  FMUL.FTZ R67, R42, R19 ;  /* 0x000000132a437220 */ /* 0x000fe40000410000 */
[----:B------:R-:W-:Y:S02]  /*a330*/  FFMA.FTZ R88, R88, R89, R122 ;  /* 0x0000005958587223 */ /* 0x000fe4000001007a */
[C---:B------:R-:W-:Y:S02]  /*a340*/  FFMA.FTZ R132, R41.reuse, -R67, R132 ;  /* 0x8000004329847223 */ /* 0x040fe40000010084 */
[----:B------:R-:W-:Y:S02]  /*a350*/  FMUL.FTZ R67, R72, UR38 ;  /* 0x0000002648437c20 */ /* 0x000fe40008410000 */
[----:B------:R-:W-:Y:S02]  /*a360*/  FMUL.FTZ R41, R41, R72 ;  /* 0x0000004829297220 */ /* 0x000fe40000410000 */
[----:B------:R-:W-:-:S02]  /*a370*/  FMUL.FTZ R67, R132, R67 ;  /* 0x0000004384437220 */ /* 0x000fc40000410000 */
[----:B------:R-:W-:Y:S02]  /*a380*/  FFMA.FTZ R144, R41, R19, R144 ;  /* 0x0000001329907223 */ /* 0x000fe40000010090 */
[----:B------:R-:W-:Y:S02]  /*a390*/  FFMA.FTZ R103, R42, R41, R67 ;  /* 0x000000292a677223 */ /* 0x000fe40000010043 */
[----:B------:R-:W-:Y:S01]  /*a3a0*/  FMUL.FTZ R41, R96, R102 ;  /* 0x0000006660297220 */ /* 0x000fe20000410000 */
[----:B------:R-:W-:Y:S01]  /*a3b0*/  PRMT R102, RZ, 0x5410, R34 ;  /* 0x00005410ff667816 */ /* 0x000fe20000000022 */
[----:B------:R-:W-:-:S04]  /*a3c0*/  FMUL.FTZ R96, R40, R95 ;  /* 0x0000005f28607220 */ /* 0x000fc80000410000 */
[-C--:B------:R-:W-:Y:S02]  /*a3d0*/  FMUL.FTZ R67, R102, R18.reuse ;  /* 0x0000001266437220 */ /* 0x080fe40000410000 */
[-C--:B------:R-:W-:Y:S02]  /*a3e0*/  FFMA.FTZ R143, R96, R18.reuse, R143 ;  /* 0x00000012608f7223 */ /* 0x080fe4000001008f */
[----:B------:R-:W-:Y:S02]  /*a3f0*/  FFMA.FTZ R67, R40, -R67, R133 ;  /* 0x8000004328437223 */ /* 0x000fe40000010085 */
[----:B------:R-:W-:Y:S02]  /*a400*/  FMUL.FTZ R40, R95, R18 ;  /* 0x000000125f287220 */ /* 0x000fe40000410000 */
[C---:B------:R-:W-:Y:S02]  /*a410*/  FMUL.FTZ R108, R67.reuse, R108 ;  /* 0x0000006c436c7220 */ /* 0x040fe40000410000 */
[----:B------:R-:W-:Y:S01]  /*a420*/  FMUL.FTZ R95, R67, R40 ;  /* 0x00000028435f7220 */ /* 0x000fe20000410000 */
[----:B------:R-:W-:Y:S01]  /*a430*/  SHF.L.U32 R67, R55, 0x4, RZ ;  /* 0x0000000437437819 */ /* 0x000fe200000006ff */
[----:B------:R-:W-:-:S02]  /*a440*/  FFMA.FTZ R96, R102, R96, R108 ;  /* 0x0000006066607223 */ /* 0x000fc4000001006c */
[----:B------:R-:W-:Y:S02]  /*a450*/  FMUL.FTZ R102, R102, R40 ;  /* 0x0000002866667220 */ /* 0x000fe40000410000 */
[----:B------:R-:W-:Y:S01]  /*a460*/  FMUL.FTZ R40, R74, R97 ;  /* 0x000000614a287220 */ /* 0x000fe20000410000 */
[----:B------:R-:W-:Y:S01]  /*a470*/  LEA.HI.SX32 R97, R67, R67, 0x1b ;  /* 0x0000004343617211 */ /* 0x000fe200078fdaff */
[----:B------:R-:W-:-:S04]  /*a480*/  FMUL.FTZ R133, R17, R133 ;  /* 0x0000008511857220 */ /* 0x000fc80000410000 */
[----:B------:R0:W-:Y:S02]  /*a490*/  STS [R97.X4+0x1090], R40 ;  /* 0x0010902861007388 */ /* 0x0001e40000004800 */
[----:B0-----:R-:W-:-:S04]  /*a4a0*/  IADD3 R40, R67, 0x1, RZ ;  /* 0x0000000143287810 */ /* 0x001fc80007ffe0ff */
[----:B------:R-:W-:-:S05]  /*a4b0*/  LEA.HI.SX32 R40, R40, R67, 0x1b ;  /* 0x0000004328287211 */ /* 0x000fca00078fdaff */
[----:B------:R0:W-:Y:S02]  /*a4c0*/  STS [R40.X4+0x1094], R98 ;  /* 0x0010946228007388 */ /* 0x0001e40000004800 */
[----:B0-----:R-:W-:Y:S01]  /*a4d0*/  IADD3 R40, R67, 0x2, RZ ;  /* 0x0000000243287810 */ /* 0x001fe20007ffe0ff */
[----:B------:R-:W-:-:S03]  /*a4e0*/  IMAD.MOV.U32 R98, RZ, RZ, R55 ;  /* 0x000000ffff627224 */ /* 0x000fc600078e0037 */
[----:B------:R-:W-:-:S05]  /*a4f0*/  LEA.HI.SX32 R40, R40, R67, 0x1b ;  /* 0x0000004328287211 */ /* 0x000fca00078fdaff */
[----:B------:R0:W-:Y:S02]  /*a500*/  STS [R40.X4+0x1098], R99 ;  /* 0x0010986328007388 */ /* 0x0001e40000004800 */
[----:B0-----:R-:W-:Y:S01]  /*a510*/  IADD3 R40, R67, 0x3, RZ ;  /* 0x0000000343287810 */ /* 0x001fe20007ffe0ff */
[----:B------:R-:W-:-:S03]  /*a520*/  HFMA2.MMA R99, -RZ, RZ, 0, 0 ;  /* 0x00000000ff637435 */ /* 0x000fc600000001ff */
[----:B------:R-:W-:-:S05]  /*a530*/  LEA.HI.SX32 R40, R40, R67, 0x1b ;  /* 0x0000004328287211 */ /* 0x000fca00078fdaff */
[----:B------:R0:W-:Y:S04]  /*a540*/  STS [R40.X4+0x109c], R100 ;  /* 0x00109c6428007388 */ /* 0x0001e80000004800 */
[----:B------:R1:W-:Y:S04]  /*a550*/  STS [R97.X4+0x10a4], R41 ;  /* 0x0010a42961007388 */ /* 0x0003e80000004800 */
[----:B------:R2:W-:Y:S01]  /*a560*/  STS [R97.X4+0x10bc], R60 ;  /* 0x0010bc3c61007388 */ /* 0x0005e20000004800 */
[----:B0-----:R-:W-:-:S03]  /*a570*/  MOV R40, UR12 ;  /* 0x0000000c00287c02 */ /* 0x001fc60008000f00 */
[----:B------:R0:W-:Y:S02]  /*a580*/  STS [R97.X4+0x10b8], R61 ;  /* 0x0010b83d61007388 */ /* 0x0001e40000004800 */
[----:B-1----:R-:W-:Y:S02]  /*a590*/  IMAD.WIDE.U32 R40, R40, c[0x0][0x298], R98 ;  /* 0x0000a60028287a25 */ /* 0x002fe400078e0062 */
[----:B------:R-:W-:Y:S01]  /*a5a0*/  STS [R97.X4+0x10a0], R101 ;  /* 0x0010a06561007388 */ /* 0x000fe20000004800 */
[----:B--2---:R-:W-:Y:S01]  /*a5b0*/  MOV R60, UR14 ;  /* 0x0000000e003c7c02 */ /* 0x004fe20008000f00 */
[----:B------:R-:W-:Y:S01]  /*a5c0*/  FMUL.FTZ R98, R73, R20 ;  /* 0x0000001449627220 */ /* 0x000fe20000410000 */
[----:B------:R-:W-:Y:S01]  /*a5d0*/  IADD3 R41, R41, UR34, RZ ;  /* 0x0000002229297c10 */ /* 0x000fe2000fffe0ff */
[----:B------:R-:W-:Y:S01]  /*a5e0*/  ULDC.64 UR34, c[0x0][0x2a0] ;  /* 0x0000a80000227ab9 */ /* 0x000fe20000000a00 */
[----:B------:R-:W-:Y:S01]  /*a5f0*/  FMUL.FTZ R73, R72, R19 ;  /* 0x0000001348497220 */ /* 0x000fe20000410000 */
[----:B------:R-:W-:Y:S01]  /*a600*/  UIMAD UR34, UR15, UR34, URZ ;  /* 0x000000220f2272a4 */ /* 0x000fe2000f8e023f */
[----:B------:R-:W-:Y:S01]  /*a610*/  FMUL.FTZ R43, R43, R98 ;  /* 0x000000622b2b7220 */ /* 0x000fe20000410000 */
[----:B------:R-:W-:Y:S01]  /*a620*/  STS [R97.X4+0x10a8], R110 ;  /* 0x0010a86e61007388 */ /* 0x000fe20000004800 */
[----:B0-----:R-:W-:Y:S01]  /*a630*/  IMAD.WIDE.U32 R60, R60, c[0x0][0x2a0], R40 ;  /* 0x0000a8003c3c7a25 */ /* 0x001fe200078e0028 */
[----:B------:R-:W-:-:S02]  /*a640*/  UIMAD UR34, UR14, UR35, UR34 ;  /* 0x000000230e2272a4 */ /* 0x000fc4000f8e0222 */
[----:B------:R0:W-:Y:S01]  /*a650*/  STS [R97.X4+0x10c4], R43 ;  /* 0x0010c42b61007388 */ /* 0x0001e20000004800 */
[----:B------:R-:W-:Y:S01]  /*a660*/  FMUL.FTZ R42, R42, R73 ;  /* 0x000000492a2a7220 */ /* 0x000fe20000410000 */
[----:B------:R-:W-:Y:S01]  /*a670*/  LEA R40, P1, R60, c[0x0][0x318], 0x2 ;  /* 0x0000c6003c287a11 */ /* 0x000fe200078210ff */
[----:B------:R-:W-:Y:S01]  /*a680*/  IMAD.U32 R72, RZ, RZ, UR25 ;  /* 0x00000019ff487e24 */ /* 0x000fe2000f8e00ff */
[----:B------:R-:W-:Y:S01]  /*a690*/  STS [R97.X4+0x10ac], R111 ;  /* 0x0010ac6f61007388 */ /* 0x000fe20000004800 */
[----:B------:R-:W-:Y:S02]  /*a6a0*/  FFMA.FTZ R105, R131, R98, R105 ;  /* 0x0000006283697223 */ /* 0x000fe40000010069 */
[----:B------:R-:W-:Y:S01]  /*a6b0*/  FMUL.FTZ R98, R93, UR38 ;  /* 0x000000265d627c20 */ /* 0x000fe20008410000 */
[----:B------:R1:W-:Y:S01]  /*a6c0*/  STS [R97.X4+0x10c8], R42 ;  /* 0x0010c82a61007388 */ /* 0x0003e20000004800 */
[----:B------:R-:W-:Y:S01]  /*a6d0*/  IADD3 R72, -R72, c[0x0][0x168], -R55 ;  /* 0x00005a0048487a10 */ /* 0x000fe20007ffe937 */
[----:B------:R-:W-:Y:S01]  /*a6e0*/  FMUL.FTZ R99, R94, UR38 ;  /* 0x000000265e637c20 */ /* 0x000fe20008410000 */
[----:B0-----:R-:W-:Y:S01]  /*a6f0*/  IADD3 R43, R61, UR34, RZ ;  /* 0x000000223d2b7c10 */ /* 0x001fe2000fffe0ff */
[----:B------:R-:W-:Y:S03]  /*a700*/  STS [R97.X4+0x10b0], R123 ;  /* 0x0010b07b61007388 */ /* 0x000fe60000004800 */
[C---:B------:R-:W-:Y:S01]  /*a710*/  LEA.HI.X R41, R60.reuse, c[0x0][0x31c], R43, 0x2, P1 ;  /* 0x0000c7003c297a11 */ /* 0x040fe200008f142b */
[----:B------:R-:W-:Y:S01]  /*a720*/  STS [R97.X4+0x10b4], R124 ;  /* 0x0010b47c61007388 */ /* 0x000fe20000004800 */
[----:B-1----:R-:W-:-:S03]  /*a730*/  IADD3 R42, P0, R60, UR25, RZ ;  /* 0x000000193c2a7c10 */ /* 0x002fc6000ff1e0ff */
[----:B------:R-:W-:Y:S01]  /*a740*/  STS [R97.X4+0x10c0], R107 ;  /* 0x0010c06b61007388 */ /* 0x000fe20000004800 */
[----:B------:R-:W-:Y:S02]  /*a750*/  IADD3.X R43, R43, UR40, RZ, P0, !PT ;  /* 0x000000282b2b7c10 */ /* 0x000fe400087fe4ff */
[----:B------:R-:W-:Y:S01]  /*a760*/  ISETP.GE.AND P0, PT, R72, 0x1, PT ;  /* 0x000000014800780c */ /* 0x000fe20003f06270 */
[----:B------:R0:W-:Y:S02]  /*a770*/  STS [R97.X4+0x10cc], R102 ;  /* 0x0010cc6661007388 */ /* 0x0001e40000004800 */
[----:B0-----:R-:W-:Y:S02]  /*a780*/  FMUL.FTZ R97, R92, UR38 ;  /* 0x000000265c617c20 */ /* 0x001fe40008410000 */
[----:B------:R-:W-:Y:S08]  /*a790*/  BAR.SYNC.DEFER_BLOCKING 0x0 ;  /* 0x0000000000007b1d */ /* 0x000ff00000010000 */
[----:B------:R-:W-:Y:S05]  /*a7a0*/  @!P0 BRA `(.L_x_853) ;  /* 0x000000b000008947 */ /* 0x000fea0003800000 */
[----:B------:R-:W-:Y:S01]  /*a7b0*/  ULDC.64 UR34, c[0x0][0x2b0] ;  /* 0x0000ac0000227ab9 */ /* 0x000fe20000000a00 */
[----:B------:R-:W-:Y:S01]  /*a7c0*/  MOV R60, UR7 ;  /* 0x00000007003c7c02 */ /* 0x000fe20008000f00 */
[----:B------:R-:W-:-:S04]  /*a7d0*/  UIMAD UR34, UR44, UR34, URZ ;  /* 0x000000222c2272a4 */ /* 0x000fc8000f8e023f */
[----:B------:R-:W-:Y:S01]  /*a7e0*/  UIMAD UR34, UR7, UR35, UR34 ;  /* 0x00000023072272a4 */ /* 0x000fe2000f8e0222 */
[----:B------:R-:W-:-:S05]  /*a7f0*/  IMAD.WIDE.U32 R42, R60, c[0x0][0x2b0], R42 ;  /* 0x0000ac003c2a7a25 */ /* 0x000fca00078e002a */
[----:B------:R-:W-:Y:S02]  /*a800*/  LEA R60, P0, R42, c[0x0][0x318], 0x2 ;  /* 0x0000c6002a3c7a11 */ /* 0x000fe400078010ff */
[----:B------:R-:W-:-:S04]  /*a810*/  IADD3 R43, R43, UR34, RZ ;  /* 0x000000222b2b7c10 */ /* 0x000fc8000fffe0ff */
[----:B------:R-:W-:Y:S02]  /*a820*/  LEA.HI.X R61, R42, c[0x0][0x31c], R43, 0x2, P0 ;  /* 0x0000c7002a3d7a11 */ /* 0x000fe400000f142b */
[----:B------:R-:W-:-:S06]  /*a830*/  LEA.HI.SX32 R42, R55, R55, 0x1b ;  /* 0x00000037372a7211 */ /* 0x000fcc00078fdaff */
[----:B------:R-:W0:Y:S04]  /*a840*/  LDS R42, [R42.X4+0x1090] ;  /* 0x001090002a2a7984 */ /* 0x000e280000004800 */
[----:B0-----:R0:W-:Y:S02]  /*a850*/  RED.E.ADD.F32.FTZ.RN.STRONG.GPU [R60.64], R42 ;  /* 0x0000002a3c00798e */ /* 0x0011e4000c10e7a0 */
.L_x_853:
[----:B------:R-:W-:Y:S05]  /*a860*/  BSYNC B0 ;  /* 0x0000000000007941 */ /* 0x000fea0003800000 */
.L_x_852:
[----:B------:R-:W-:Y:S01]  /*a870*/  FFMA.FTZ R105, R132, R73, R105 ;  /* 0x0000004984697223 */ /* 0x000fe20000010069 */
[----:B------:R-:W-:Y:S01]  /*a880*/  IADD3 R73, R55, 0x80, RZ ;  /* 0x0000008037497810 */ /* 0x000fe20007ffe0ff */
[----:B------:R-:W-:Y:S01]  /*a890*/  IMAD.U32 R43, RZ, RZ, UR41 ;  /* 0x00000029ff2b7e24 */ /* 0x000fe2000f8e00ff */
[----:B0-----:R-:W-:Y:S01]  /*a8a0*/  MOV R42, UR41 ;  /* 0x00000029002a7c02 */ /* 0x001fe20008000f00 */
[----:B------:R-:W-:Y:S01]  /*a8b0*/  USHF.L.U32 UR38, UR8, 0x2, URZ ;  /* 0x0000000208267899 */ /* 0x000fe2000800063f */
[----:B------:R-:W-:Y:S01]  /*a8c0*/  LEA.HI.SX32 R73, R73, R55, 0x1b ;  /* 0x0000003749497211 */ /* 0x000fe200078fdaff */
[----:B------:R-:W-:Y:S01]  /*a8d0*/  ULDC UR37, c[0x0][0x174] ;  /* 0x00005d0000257ab9 */ /* 0x000fe20000000800 */
[----:B------:R-:W-:Y:S01]  /*a8e0*/  LEA R42, P0, R42, R40, 0x2 ;  /* 0x000000282a2a7211 */ /* 0x000fe200078010ff */
[----:B------:R-:W-:Y:S01]  /*a8f0*/  UIADD3 UR37, UR6, -UR37, URZ ;  /* 0x8000002506257290 */ /* 0x000fe2000fffe03f */
[----:B------:R-:W-:Y:S01]  /*a900*/  MOV R60, UR42 ;  /* 0x0000002a003c7c02 */ /* 0x000fe20008000f00 */
[----:B------:R-:W-:Y:S01]  /*a910*/  USHF.L.U64.HI UR36, UR8, 0x2, UR9 ;  /* 0x0000000208247899 */ /* 0x000fe20008010209 */
[----:B------:R-:W0:Y:S01]  /*a920*/  LDS R73, [R73.X4+0x1290] ;  /* 0x0012900049497984 */ /* 0x000e220000004800 */
[----:B------:R-:W-:Y:S01]  /*a930*/  ULDC.64 UR34, c[0x0][0x2b0] ;  /* 0x0000ac0000227ab9 */ /* 0x000fe20000000a00 */
[----:B------:R-:W-:Y:S01]  /*a940*/  LEA.HI.X R43, R43, R41, R60, 0x2, P0 ;  /* 0x000000292b2b7211 */ /* 0x000fe200000f143c */
[----:B------:R-:W-:Y:S01]  /*a950*/  UIMAD UR37, UR37, -0x800, URZ ;  /* 0xfffff800252578a4 */ /* 0x000fe2000f8e023f */
[----:B------:R-:W-:Y:S01]  /*a960*/  ISETP.GE.AND P0, PT, R72, 0x81, PT ;  /* 0x000000814800780c */ /* 0x000fe20003f06270 */
[----:B------:R-:W-:Y:S01]  /*a970*/  UIMAD UR34, UR36, UR34, URZ ;  /* 0x00000022242272a4 */ /* 0x000fe2000f8e023f */
[----:B------:R-:W-:Y:S01]  /*a980*/  MOV R60, UR38 ;  /* 0x00000026003c7c02 */ /* 0x000fe20008000f00 */
[----:B------:R-:W-:Y:S01]  /*a990*/  BSSY B0, `(.L_x_854) ;  /* 0x0000011000007945 */ /* 0x000fe20003800000 */
[----:B------:R-:W-:Y:S01]  /*a9a0*/  FADD.FTZ R16, R96, R16 ;  /* 0x0000001060107221 */ /* 0x000fe20000010000 */
[----:B------:R-:W-:Y:S01]  /*a9b0*/  UIMAD UR34, UR38, UR35, UR34 ;  /* 0x00000023262272a4 */ /* 0x000fe2000f8e0222 */
[----:B------:R-:W-:Y:S01]  /*a9c0*/  FADD.FTZ R61, R106, R133 ;  /* 0x000000856a3d7221 */ /* 0x000fe20000010000 */
[C---:B------:R-:W-:Y:S01]  /*a9d0*/  IADD3 R96, R55.reuse, 0x100, RZ ;  /* 0x0000010037607810 */ /* 0x040fe20007ffe0ff */
[----:B------:R-:W-:Y:S01]  /*a9e0*/  IMAD.WIDE.U32 R42, R60, c[0x0][0x2b0], R42 ;  /* 0x0000ac003c2a7a25 */ /* 0x000fe200078e002a */
[----:B------:R-:W-:-:S03]  /*a9f0*/  IADD3 R100, R55, 0x180, RZ ;  /* 0x0000018037647810 */ /* 0x000fc60007ffe0ff */
[----:B------:R-:W-:Y:S01]  /*aa00*/  IMAD.U32 R60, RZ, RZ, UR37 ;  /* 0x00000025ff3c7e24 */ /* 0x000fe2000f8e00ff */
[----:B------:R-:W-:Y:S01]  /*aa10*/  IADD3 R43, R43, UR34, RZ ;  /* 0x000000222b2b7c10 */ /* 0x000fe2000fffe0ff */
[----:B------:R-:W-:Y:S02]  /*aa20*/  FFMA.FTZ R146, R104, R21, R146 ;  /* 0x0000001568927223 */ /* 0x000fe40000010092 */
[----:B------:R-:W-:-:S04]  /*aa30*/  IMAD.WIDE R40, R60, 0x4, R40 ;  /* 0x000000043c287825 */ /* 0x000fc800078e0228 */
[----:B------:R-:W-:Y:S01]  /*aa40*/  FADD.FTZ R60, R105, R95 ;  /* 0x0000005f693c7221 */ /* 0x000fe20000010000 */
[----:B------:R-:W-:Y:S05]  /*aa50*/  @!P0 BRA `(.L_x_855) ;  /* 0x0000004000008947 */ /* 0x000fea0003800000 */
[----:B------:R-:W-:-:S05]  /*aa60*/  MOV R95, UR38 ;  /* 0x00000026005f7c02 */ /* 0x000fca0008000f00 */
[----:B------:R-:W-:-:S05]  /*aa70*/  IMAD.WIDE.U32 R40, R95, c[0x0][0x2b0], R40 ;  /* 0x0000ac005f287a25 */ /* 0x000fca00078e0028 */
[----:B------:R-:W-:-:S05]  /*aa80*/  IADD3 R41, R41, UR34, RZ ;  /* 0x0000002229297c10 */ /* 0x000fca000fffe0ff */
[----:B0-----:R0:W-:Y:S02]  /*aa90*/  RED.E.ADD.F32.FTZ.RN.STRONG.GPU [R40.64+-0x1e00], R73 ;  /* 0xffe200492800798e */ /* 0x0011e4000c10e7a0 */
.L_x_855:
[----:B------:R-:W-:Y:S05]  /*aaa0*/  BSYNC B0 ;  /* 0x0000000000007941 */ /* 0x000fea0003800000 */
.L_x_854:
        /* <DEDUP_REMOVED lines=14> */
.L_x_857:
[----:B------:R-:W-:Y:S05]  /*ab90*/  BSYNC B0 ;  /* 0x0000000000007941 */ /* 0x000fea0003800000 */
.L_x_856:
[----:B------:R-:W1:Y:S01]  /*aba0*/  LDS R41, [R41.X4+0x1690] ;  /* 0x0016900029297984 */ /* 0x000e620000004800 */
[----:B------:R-:W-:Y:S01]  /*abb0*/  BSSY B0, `(.L_x_858) ;  /* 0x0000005000007945 */ /* 0x000fe20003800000 */
[----:B------:R-:W-:Y:S02]  /*abc0*/  IADD3 R95, R55, 0x280, RZ ;  /* 0x00000280375f7810 */ /* 0x000fe40007ffe0ff */
[----:B0-----:R-:W-:Y:S01]  /*abd0*/  LEA.HI.SX32 R40, R73, R55, 0x1b ;  /* 0x0000003749287211 */ /* 0x001fe200078fdaff */
[----:B------:R-:W-:Y:S05]  /*abe0*/  @!P0 BRA `(.L_x_859) ;  /* 0x0000001000008947 */ /* 0x000fea0003800000 */
[----:B-1----:R0:W-:Y:S02]  /*abf0*/  RED.E.ADD.F32.FTZ.RN.STRONG.GPU [R42.64+-0x1a00], R41 ;  /* 0xffe600292a00798e */ /* 0x0021e4000c10e7a0 */
.L_x_859:
[----:B------:R-:W-:Y:S05]  /*ac00*/  BSYNC B0 ;  /* 0x0000000000007941 */ /* 0x000fea0003800000 */
.L_x_858:
[----:B------:R-:W2:Y:S01]  /*ac10*/  LDS R40, [R40.X4+0x1890] ;  /* 0x0018900028287984 */ /* 0x000ea20000004800 */
[----:B------:R-:W-:Y:S01]  /*ac20*/  BSSY B0, `(.L_x_860) ;  /* 0x0000005000007945 */ /* 0x000fe20003800000 */
[----:B------:R-:W-:-:S02]  /*ac30*/  IADD3 R73, R55, 0x300, RZ ;  /* 0x0000030037497810 */ /* 0x000fc40007ffe0ff */
[----:B01----:R-:W-:Y:S01]  /*ac40*/  LEA.HI.SX32 R41, R95, R55, 0x1b ;  /* 0x000000375f297211 */ /* 0x003fe200078fdaff */
[----:B------:R-:W-:Y:S05]  /*ac50*/  @!P1 BRA `(.L_x_861) ;  /* 0x0000001000009947 */ /* 0x000fea0003800000 */
[----:B--2---:R0:W-:Y:S02]  /*ac60*/  RED.E.ADD.F32.FTZ.RN.STRONG.GPU [R42.64+-0x1800], R40 ;  /* 0xffe800282a00798e */ /* 0x0041e4000c10e7a0 */
.L_x_861:
[----:B------:R-:W-:Y:S05]  /*ac70*/  BSYNC B0 ;  /* 0x0000000000007941 */ /* 0x000fea0003800000 */
.L_x_860:
[----:B------:R-:W1:Y:S01]  /*ac80*/  LDS R41, [R41.X4+0x1a90] ;  /* 0x001a900029297984 */ /* 0x000e620000004800 */
[----:B------:R-:W-:Y:S01]  /*ac90*/  BSSY B0, `(.L_x_862) ;  /* 0x0000005000007945 */ /* 0x000fe20003800000 */
[----:B------:R-:W-:Y:S02]  /*aca0*/  IADD3 R95, R55, 0x380, RZ ;  /* 0x00000380375f7810 */ /* 0x000fe40007ffe0ff */
[----:B0-2---:R-:W-:Y:S01]  /*acb0*/  LEA.HI.SX32 R40, R73, R55, 0x1b ;  /* 0x0000003749287211 */ /* 0x005fe200078fdaff */
[----:B------:R-:W-:Y:S05]  /*acc0*/  @!P2 BRA `(.L_x_863) ;  /* 0x000000100000a947 */ /* 0x000fea0003800000 */
[----:B-1----:R0:W-:Y:S02]  /*acd0*/  RED.E.ADD.F32.FTZ.RN.STRONG.GPU [R42.64+-0x1600], R41 ;  /* 0xffea00292a00798e */ /* 0x0021e4000c10e7a0 */
.L_x_863:
[----:B------:R-:W-:Y:S05]  /*ace0*/  BSYNC B0 ;  /* 0x0000000000007941 */ /* 0x000fea0003800000 */
.L_x_862:
[----:B------:R-:W2:Y:S01]  /*acf0*/  LDS R40, [R40.X4+0x1c90] ;  /* 0x001c900028287984 */ /* 0x000ea20000004800 */
[----:B------:R-:W-:Y:S01]  /*ad00*/  BSSY B0, `(.L_x_864) ;  /* 0x0000005000007945 */ /* 0x000fe20003800000 */
[----:B------:R-:W-:Y:S02]  /*ad10*/  IADD3 R73, R55, 0x400, RZ ;  /* 0x0000040037497810 */ /* 0x000fe40007ffe0ff */
[----:B01----:R-:W-:Y:S01]  /*ad20*/  LEA.HI.SX32 R41, R95, R55, 0x1b ;  /* 0x000000375f297211 */ /* 0x003fe200078fdaff */
[----:B------:R-:W-:Y:S05]  /*ad30*/  @!P3 BRA `(.L_x_865) ;  /* 0x000000100000b947 */ /* 0x000fea0003800000 */
[----:B--2---:R0:W-:Y:S02]  /*ad40*/  RED.E.ADD.F32.FTZ.RN.STRONG.GPU [R42.64+-0x1400], R40 ;  /* 0xffec00282a00798e */ /* 0x0041e4000c10e7a0 */
.L_x_865:
[----:B------:R-:W-:Y:S05]  /*ad50*/  BSYNC B0 ;  /* 0x0000000000007941 */ /* 0x000fea0003800000 */
.L_x_864:
[----:B------:R-:W1:Y:S01]  /*ad60*/  LDS R41, [R41.X4+0x1e90] ;  /* 0x001e900029297984 */ /* 0x000e620000004800 */
[----:B------:R-:W-:Y:S01]  /*ad70*/  BSSY B0, `(.L_x_866) ;  /* 0x0000004000007945 */ /* 0x000fe20003800000 */
[----:B0-2---:R-:W-:Y:S01]  /*ad80*/  LEA.HI.SX32 R40, R73, R55, 0x1b ;  /* 0x0000003749287211 */ /* 0x005fe200078fdaff */
[----:B------:R-:W-:Y:S05]  /*ad90*/  @!P4 BRA `(.L_x_867) ;  /* 0x000000100000c947 */ /* 0x000fea0003800000 */
[----:B-1----:R0:W-:Y:S02]  /*ada0*/  RED.E.ADD.F32.FTZ.RN.STRONG.GPU [R42.64+-0x1200], R41 ;  /* 0xffee00292a00798e */ /* 0x0021e4000c10e7a0 */
.L_x_867:
[----:B------:R-:W-:Y:S05]  /*adb0*/  BSYNC B0 ;  /* 0x0000000000007941 */ /* 0x000fea0003800000 */
.L_x_866:
[----:B------:R-:W2:Y:S01]  /*adc0*/  LDS R40, [R40.X4+0x2090] ;  /* 0x0020900028287984 */ /* 0x000ea20000004800 */
[----:B------:R-:W-:Y:S01]  /*add0*/  BSSY B0, `(.L_x_868) ;  /* 0x0000005000007945 */ /* 0x000fe20003800000 */
[----:B01----:R-:W-:-:S02]  /*ade0*/  IADD3 R41, R55, 0x480, RZ ;  /* 0x0000048037297810 */ /* 0x003fc40007ffe0ff */
[----:B------:R-:W-:Y:S01]  /*adf0*/  IADD3 R73, R55, 0x500, RZ ;  /* 0x0000050037497810 */ /* 0x000fe20007ffe0ff */
[----:B------:R-:W-:Y:S05]  /*ae00*/  @!P5 BRA `(.L_x_869) ;  /* 0x000000100000d947 */ /* 0x000fea0003800000 */
[----:B--2---:R0:W-:Y:S02]  /*ae10*/  RED.E.ADD.F32.FTZ.RN.STRONG.GPU [R42.64+-0x1000], R40 ;  /* 0xfff000282a00798e */ /* 0x0041e4000c10e7a0 */
.L_x_869:
[----:B------:R-:W-:Y:S05]  /*ae20*/  BSYNC B0 ;  /* 0x0000000000007941 */ /* 0x000fea0003800000 */
.L_x_868:
[-C--:B------:R-:W-:Y:S01]  /*ae30*/  LEA.HI.SX32 R41, R41, R55.reuse, 0x1b ;  /* 0x0000003729297211 */ /* 0x080fe200078fdaff */
[----:B------:R-:W-:Y:S01]  /*ae40*/  BSSY B0, `(.L_x_870) ;  /* 0x000000d000007945 */ /* 0x000fe20003800000 */
[C---:B------:R-:W-:Y:S02]  /*ae50*/  ISETP.GE.AND P6, PT, R72.reuse, 0x481, PT ;  /* 0x000004814800780c */ /* 0x040fe40003fc6270 */
        /* <DEDUP_REMOVED lines=11> */
.L_x_871:
[----:B------:R-:W-:Y:S05]  /*af10*/  BSYNC B0 ;  /* 0x0000000000007941 */ /* 0x000fea0003800000 */
.L_x_870:
[----:B------:R-:W2:Y:S01]  /*af20*/  LDS R40, [R40.X4+0x2490] ;  /* 0x0024900028287984 */ /* 0x000ea20000004800 */
[----:B------:R-:W-:Y:S01]  /*af30*/  BSSY B0, `(.L_x_872) ;  /* 0x0000005000007945 */ /* 0x000fe20003800000 */
[----:B------:R-:W-:-:S02]  /*af40*/  IADD3 R72, R55, 0x600, RZ ;  /* 0x0000060037487810 */ /* 0x000fc40007ffe0ff */
[----:B01----:R-:W-:Y:S01]  /*af50*/  LEA.HI.SX32 R41, R95, R55, 0x1b ;  /* 0x000000375f297211 */ /* 0x003fe200078fdaff */
[----:B------:R-:W-:Y:S05]  /*af60*/  @!P0 BRA `(.L_x_873) ;  /* 0x0000001000008947 */ /* 0x000fea0003800000 */
[----:B--2---:R0:W-:Y:S02]  /*af70*/  RED.E.ADD.F32.FTZ.RN.STRONG.GPU [R42.64+-0xc00], R40 ;  /* 0xfff400282a00798e */ /* 0x0041e4000c10e7a0 */
.L_x_873:
[----:B------:R-:W-:Y:S05]  /*af80*/  BSYNC B0 ;  /* 0x0000000000007941 */ /* 0x000fea0003800000 */
.L_x_872:
[----:B------:R-:W1:Y:S01]  /*af90*/  LDS R41, [R41.X4+0x2690] ;  /* 0x0026900029297984 */ /* 0x000e620000004800 */
[----:B------:R-:W-:Y:S01]  /*afa0*/  BSSY B0, `(.L_x_874) ;  /* 0x0000005000007945 */ /* 0x000fe20003800000 */
[----:B------:R-:W-:Y:S02]  /*afb0*/  IADD3 R95, R55, 0x680, RZ ;  /* 0x00000680375f7810 */ /* 0x000fe40007ffe0ff */
[----:B0-2---:R-:W-:Y:S01]  /*afc0*/  LEA.HI.SX32 R40, R72, R55, 0x1b ;  /* 0x0000003748287211 */ /* 0x005fe200078fdaff */
[----:B------:R-:W-:Y:S05]  /*afd0*/  @!P1 BRA `(.L_x_875) ;  /* 0x0000001000009947 */ /* 0x000fea0003800000 */
[----:B-1----:R0:W-:Y:S02]  /*afe0*/  RED.E.ADD.F32.FTZ.RN.STRONG.GPU [R42.64+-0xa00], R41 ;  /* 0xfff600292a00798e */ /* 0x0021e4000c10e7a0 */
.L_x_875:
[----:B------:R-:W-:Y:S05]  /*aff0*/  BSYNC B0 ;  /* 0x0000000000007941 */ /* 0x000fea0003800000 */
.L_x_874:
[----:B------:R-:W2:Y:S01]  /*b000*/  LDS R40, [R40.X4+0x2890] ;  /* 0x0028900028287984 */ /* 0x000ea20000004800 */
[----:B------:R-:W-:Y:S01]  /*b010*/  BSSY B0, `(.L_x_876) ;  /* 0x0000005000007945 */ /* 0x000fe20003800000 */
[----:B------:R-:W-:Y:S02]  /*b020*/  IADD3 R73, R55, 0x700, RZ ;  /* 0x0000070037497810 */ /* 0x000fe40007ffe0ff */
[----:B01----:R-:W-:Y:S01]  /*b030*/  LEA.HI.SX32 R41, R95, R55, 0x1b ;  /* 0x000000375f297211 */ /* 0x003fe200078fdaff */
[----:B------:R-:W-:Y:S05]  /*b040*/  @!P2 BRA `(.L_x_877) ;  /* 0x000000100000a947 */ /* 0x000fea0003800000 */
[----:B--2---:R0:W-:Y:S02]  /*b050*/  RED.E.ADD.F32.FTZ.RN.STRONG.GPU [R42.64+-0x800], R40 ;  /* 0xfff800282a00798e */ /* 0x0041e4000c10e7a0 */
.L_x_877:
[----:B------:R-:W-:Y:S05]  /*b060*/  BSYNC B0 ;  /* 0x0000000000007941 */ /* 0x000fea0003800000 */
.L_x_876:
[----:B------:R-:W1:Y:S01]  /*b070*/  LDS R41, [R41.X4+0x2a90] ;  /* 0x002a900029297984 */ /* 0x000e620000004800 */
[----:B------:R-:W-:Y:S01]  /*b080*/  BSSY B0, `(.L_x_878) ;  /* 0x0000005000007945 */ /* 0x000fe20003800000 */
[----:B------:R-:W-:-:S02]  /*b090*/  IADD3 R72, R55, 0x780, RZ ;  /* 0x0000078037487810 */ /* 0x000fc40007ffe0ff */
[----:B0-2---:R-:W-:Y:S01]  /*b0a0*/  LEA.HI.SX32 R40, R73, R55, 0x1b ;  /* 0x0000003749287211 */ /* 0x005fe200078fdaff */
[----:B------:R-:W-:Y:S05]  /*b0b0*/  @!P3 BRA `(.L_x_879) ;  /* 0x000000100000b947 */ /* 0x000fea0003800000 */
[----:B-1----:R0:W-:Y:S02]  /*b0c0*/  RED.E.ADD.F32.FTZ.RN.STRONG.GPU [R42.64+-0x600], R41 ;  /* 0xfffa00292a00798e */ /* 0x0021e4000c10e7a0 */
.L_x_879:
[----:B------:R-:W-:Y:S05]  /*b0d0*/  BSYNC B0 ;  /* 0x0000000000007941 */ /* 0x000fea0003800000 */
.L_x_878:
[----:B------:R-:W2:Y:S01]  /*b0e0*/  LDS R40, [R40.X4+0x2c90] ;  /* 0x002c900028287984 */ /* 0x000ea20000004800 */
[----:B------:R-:W-:Y:S01]  /*b0f0*/  BSSY B0, `(.L_x_880) ;  /* 0x0000004000007945 */ /* 0x000fe20003800000 */
[----:B01----:R-:W-:Y:S01]  /*b100*/  LEA.HI.SX32 R41, R72, R55, 0x1b ;  /* 0x0000003748297211 */ /* 0x003fe200078fdaff */
[----:B------:R-:W-:Y:S05]  /*b110*/  @!P4 BRA `(.L_x_881) ;  /* 0x000000100000c947 */ /* 0x000fea0003800000 */
[----:B--2---:R0:W-:Y:S02]  /*b120*/  RED.E.ADD.F32.FTZ.RN.STRONG.GPU [R42.64+-0x400], R40 ;  /* 0xfffc00282a00798e */ /* 0x0041e4000c10e7a0 */
.L_x_881:
[----:B------:R-:W-:Y:S05]  /*b130*/  BSYNC B0 ;  /* 0x0000000000007941 */ /* 0x000fea0003800000 */
.L_x_880:
[----:B------:R-:W1:Y:S01]  /*b140*/  LDS R41, [R41.X4+0x2e90] ;  /* 0x002e900029297984 */ /* 0x000e620000004800 */
[----:B------:R-:W-:Y:S01]  /*b150*/  BSSY B0, `(.L_x_882) ;  /* 0x0000003000007945 */ /* 0x000fe20003800000 */
[----:B------:R-:W-:Y:S05]  /*b160*/  @!P5 BRA `(.L_x_883) ;  /* 0x000000100000d947 */ /* 0x000fea0003800000 */
[----:B-1----:R1:W-:Y:S02]  /*b170*/  RED.E.ADD.F32.FTZ.RN.STRONG.GPU [R42.64+-0x200], R41 ;  /* 0xfffe00292a00798e */ /* 0x0023e4000c10e7a0 */
.L_x_883:
[----:B------:R-:W-:Y:S05]  /*b180*/  BSYNC B0 ;  /* 0x0000000000007941 */ /* 0x000fea0003800000 */
.L_x_882:
[----:B01----:R-:W0:Y:S01]  /*b190*/  S2R R42, SR_LANEID ;  /* 0x00000000002a7919 */ /* 0x003e220000000000 */
[----:B------:R-:W-:Y:S01]  /*b1a0*/  ISETP.NE.AND P2, PT, R55, RZ, PT ;  /* 0x000000ff3700720c */ /* 0x000fe20003f45270 */
[----:B------:R-:W-:Y:S01]  /*b1b0*/  FMUL.FTZ R92, R69, R92 ;  /* 0x0000005c455c7220 */ /* 0x000fe20000410000 */
[----:B------:R-:W-:Y:S01]  /*b1c0*/  BSSY B0, `(.L_x_884) ;  /* 0x0000058000007945 */ /* 0x000fe20003800000 */
[----:B--2---:R-:W1:Y:S01]  /*b1d0*/  SHFL.DOWN PT, R40, R60, 0x1, 0x1f ;  /* 0x08201f003c287f89 */ /* 0x004e6200000e0000 */
[----:B------:R-:W-:-:S02]  /*b1e0*/  FMUL.FTZ R93, R70, R93 ;  /* 0x0000005d465d7220 */ /* 0x000fc40000410000 */
[----:B------:R-:W-:Y:S01]  /*b1f0*/  FMUL.FTZ R91, R121, R91 ;  /* 0x0000005b795b7220 */ /* 0x000fe20000410000 */
[----:B------:R-:W2:Y:S01]  /*b200*/  SHFL.DOWN PT, R41, R61, 0x1, 0x1f ;  /* 0x08201f003d297f89 */ /* 0x000ea200000e0000 */
        /* <DEDUP_REMOVED lines=8> */
[----:B0-----:R-:W-:Y:S01]  /*b290*/  ISETP.GT.AND P0, PT, R42, 0x1e, PT ;  /* 0x0000001e2a00780c */ /* 0x001fe20003f04270 */
[----:B------:R-:W-:Y:S01]  /*b2a0*/  FFMA.FTZ R93, R76, R93, R98 ;  /* 0x0000005d4c5d7223 */ /* 0x000fe20000010062 */
[----:B------:R-:W-:Y:S01]  /*b2b0*/  ISETP.NE.AND P1, PT, R42, RZ, PT ;  /* 0x000000ff2a00720c */ /* 0x000fe20003f25270 */
[----:B------:R-:W-:Y:S02]  /*b2c0*/  FFMA.FTZ R99, R74, R71, R99 ;  /* 0x000000474a637223 */ /* 0x000fe40000010063 */
[----:B------:R-:W-:-:S02]  /*b2d0*/  FADD.FTZ R15, R103, R15 ;  /* 0x0000000f670f7221 */ /* 0x000fc40000010000 */
[----:B------:R-:W-:Y:S02]  /*b2e0*/  FFMA.FTZ R147, R85, R22, R147 ;  /* 0x0000001655937223 */ /* 0x000fe40000010093 */
[----:B------:R-:W-:Y:S02]  /*b2f0*/  FADD.FTZ R14, R90, R14 ;  /* 0x0000000e5a0e7221 */ /* 0x000fe40000010000 */
[----:B------:R-:W-:Y:S02]  /*b300*/  FFMA.FTZ R148, R83, R23, R148 ;  /* 0x0000001753947223 */ /* 0x000fe40000010094 */
[----:B-1----:R-:W-:Y:S02]  /*b310*/  @!P0 FADD.FTZ R60, R60, R40 ;  /* 0x000000283c3c8221 */ /* 0x002fe40000010000 */
[----:B--2---:R-:W-:Y:S01]  /*b320*/  @!P0 FADD.FTZ R61, R61, R41 ;  /* 0x000000293d3d8221 */ /* 0x004fe20000010000 */
[----:B------:R-:W-:Y:S01]  /*b330*/  ISETP.GT.AND P0, PT, R42, 0x1d, PT ;  /* 0x0000001d2a00780c */ /* 0x000fe20003f04270 */
[----:B------:R-:W-:Y:S01]  /*b340*/  FADD.FTZ R13, R87, R13 ;  /* 0x0000000d570d7221 */ /* 0x000fe20000010000 */
[----:B------:R-:W0:Y:S01]  /*b350*/  SHFL.DOWN PT, R40, R60, 0x2, 0x1f ;  /* 0x08401f003c287f89 */ /* 0x000e2200000e0000 */
[----:B------:R-:W-:-:S02]  /*b360*/  FFMA.FTZ R149, R62, R24, R149 ;  /* 0x000000183e957223 */ /* 0x000fc40000010095 */
[----:B------:R-:W-:Y:S01]  /*b370*/  FADD.FTZ R12, R86, R12 ;  /* 0x0000000c560c7221 */ /* 0x000fe20000010000 */
[----:B------:R-:W1:Y:S01]  /*b380*/  SHFL.DOWN PT, R41, R61, 0x2, 0x1f ;  /* 0x08401f003d297f89 */ /* 0x000e6200000e0000 */
        /* <DEDUP_REMOVED lines=8> */
[----:B------:R-:W-:Y:S02]  /*b410*/  FFMA.FTZ R154, R89, R29, R154 ;  /* 0x0000001d599a7223 */ /* 0x000fe4000001009a */
[----:B------:R-:W-:Y:S02]  /*b420*/  FADD.FTZ R7, R65, R7 ;  /* 0x0000000741077221 */ /* 0x000fe40000010000 */
[----:B0-----:R-:W-:-:S02]  /*b430*/  @!P0 FADD.FTZ R60, R60, R40 ;  /* 0x000000283c3c8221 */ /* 0x001fc40000010000 */
[----:B------:R-:W-:Y:S02]  /*b440*/  FADD.FTZ R6, R109, R6 ;  /* 0x000000066d067221 */ /* 0x000fe40000010000 */
[----:B-1----:R-:W-:Y:S01]  /*b450*/  @!P0 FADD.FTZ R61, R61, R41 ;  /* 0x000000293d3d8221 */ /* 0x002fe20000010000 */
[----:B------:R-:W0:Y:S01]  /*b460*/  SHFL.DOWN PT, R40, R60, 0x4, 0x1f ;  /* 0x08801f003c287f89 */ /* 0x000e2200000e0000 */
[----:B------:R-:W-:Y:S01]  /*b470*/  ISETP.GT.AND P0, PT, R42, 0x1b, PT ;  /* 0x0000001b2a00780c */ /* 0x000fe20003f04270 */
[----:B------:R-:W-:Y:S02]  /*b480*/  FFMA.FTZ R155, R68, R30, R155 ;  /* 0x0000001e449b7223 */ /* 0x000fe4000001009b */
[----:B------:R-:W1:Y:S01]  /*b490*/  SHFL.DOWN PT, R41, R61, 0x4, 0x1f ;  /* 0x08801f003d297f89 */ /* 0x000e6200000e0000 */
[----:B------:R-:W-:Y:S02]  /*b4a0*/  FADD.FTZ R5, R88, R5 ;  /* 0x0000000558057221 */ /* 0x000fe40000010000 */
[----:B------:R-:W-:-:S02]  /*b4b0*/  FADD.FTZ R4, R91, R4 ;  /* 0x000000045b047221 */ /* 0x000fc40000010000 */
[----:B------:R-:W-:Y:S02]  /*b4c0*/  FFMA.FTZ R160, R71, R33, R160 ;  /* 0x0000002147a07223 */ /* 0x000fe400000100a0 */
[----:B------:R-:W-:Y:S02]  /*b4d0*/  FADD.FTZ R3, R92, R3 ;  /* 0x000000035c037221 */ /* 0x000fe40000010000 */
[----:B------:R-:W-:Y:S02]  /*b4e0*/  FADD.FTZ R2, R93, R2 ;  /* 0x000000025d027221 */ /* 0x000fe40000010000 */
[----:B-----5:R-:W-:Y:S02]  /*b4f0*/  FADD.FTZ R0, R99, R0 ;  /* 0x0000000063007221 */ /* 0x020fe40000010000 */
        /* <DEDUP_REMOVED lines=36> */
.L_x_885:
[----:B------:R-:W-:Y:S05]  /*b740*/  BSYNC B0 ;  /* 0x0000000000007941 */ /* 0x000fea0003800000 */
.L_x_884:
        /* <DEDUP_REMOVED lines=8> */
.L_x_838:
        /* <DEDUP_REMOVED lines=85> */
[C---:B------:R-:W-:Y:S02]  /*bd20*/  IADD3 R35, R38.reuse, 0xd, RZ ;  /* 0x0000000d26237810 */ /* 0x040fe40007ffe0ff */
[-C--:B------:R-:W-:Y:S02]  /*bd30*/  LEA.HI.SX32 R34, R33, R38.reuse, 0x1b ;  /* 0x0000002621227211 */ /* 0x080fe400078fdaff */
[C---:B------:R-:W-:Y:S02]  /*bd40*/  IADD3 R36, R38.reuse, 0xe, RZ ;  /* 0x0000000e26247810 */ /* 0x040fe40007ffe0ff */
[----:B------:R-:W-:Y:S02]  /*bd50*/  IADD3 R37, R38, 0xf, RZ ;  /* 0x0000000f26257810 */ /* 0x000fe40007ffe0ff */
[----:B------:R-:W-:-:S02]  /*bd60*/  LEA.HI.SX32 R35, R35, R38, 0x1b ;  /* 0x0000002623237211 */ /* 0x000fc400078fdaff */
        /* <DEDUP_REMOVED lines=15> */
[----:B------:R-:W-:Y:S01]  /*be60*/  STS.U16 [R80+0x3c0], R32 ;  /* 0x0003c02050007388 */ /* 0x000fe20000000400 */
[----:B------:R-:W-:-:S06]  /*be70*/  NOP ;  /* 0x0000000000007918 */ /* 0x000fcc0000000000 */
[----:B------:R-:W3:Y:S04]  /*be80*/  LDS.U16 R17, [R54] ;  /* 0x0000000036117984 */ /* 0x000ee80000000400 */
[----:B------:R-:W4:Y:S04]  /*be90*/  LDS.U16 R18, [R54+0x2] ;  /* 0x0000020036127984 */ /* 0x000f280000000400 */
[----:B------:R-:W0:Y:S04]  /*bea0*/  LDS.U16 R19, [R54+0x4] ;  /* 0x0000040036137984 */ /* 0x000e280000000400 */
[----:B------:R-:W0:Y:S01]  /*beb0*/  LDS.U16 R20, [R54+0x6] ;  /* 0x0000060036147984 */ /* 0x000e220000000400 */
[----:B-1----:R-:W-:-:S02]  /*bec0*/  IADD3 R30, R38, 0x9, RZ ;  /* 0x00000009261e7810 */ /* 0x002fc40007ffe0ff */
[----:B--2---:R-:W-:Y:S01]  /*bed0*/  IADD3 R31, R38, 0xa, RZ ;  /* 0x0000000a261f7810 */ /* 0x004fe20007ffe0ff */
[----:B------:R-:W-:Y:S01]  /*bee0*/  LDS.U16 R33, [R54+0x1c] ;  /* 0x00001c0036217984 */ /* 0x000fe20000000400 */
[----:B---3--:R-:W-:-:S05]  /*bef0*/  PRMT R17, RZ, 0x5410, R17 ;  /* 0x00005410ff117816 */ /* 0x008fca0000000011 */
[----:B------:R-:W-:-:S05]  /*bf00*/  FADD.FTZ R17, R17, UR5 ;  /* 0x0000000511117e21 */ /* 0x000fca0008010000 */
[----:B------:R-:W-:Y:S02]  /*bf10*/  FSETP.GTU.FTZ.AND P2, PT, R17, 20, PT ;  /* 0x41a000001100780b */ /* 0x000fe40003f5c000 */
[----:B----4-:R-:W-:Y:S02]  /*bf20*/  PRMT R18, RZ, 0x5410, R18 ;  /* 0x00005410ff127816 */ /* 0x010fe40000000012 */
[----:B0-----:R-:W-:Y:S02]  /*bf30*/  PRMT R19, RZ, 0x5410, R19 ;  /* 0x00005410ff137816 */ /* 0x001fe40000000013 */
[----:B------:R-:W-:Y:S01]  /*bf40*/  PRMT R20, RZ, 0x5410, R20 ;  /* 0x00005410ff147816 */ /* 0x000fe20000000014 */
[----:B------:R-:W-:Y:S02]  /*bf50*/  FADD.FTZ R18, R18, UR5 ;  /* 0x0000000512127e21 */ /* 0x000fe40008010000 */
[----:B------:R-:W-:-:S04]  /*bf60*/  FADD.FTZ R19, R19, UR5 ;  /* 0x0000000513137e21 */ /* 0x000fc80008010000 */
[----:B------:R-:W-:Y:S01]  /*bf70*/  @!P2 FMUL.FTZ R21, R17, -1.4426950216293334961 ;  /* 0xbfb8aa3b1115a820 */ /* 0x000fe20000410000 */
[----:B------:R-:W-:Y:S01]  /*bf80*/  FSETP.GTU.FTZ.AND P5, PT, R18, 20, PT ;  /* 0x41a000001200780b */ /* 0x000fe20003fbc000 */
[----:B------:R-:W-:Y:S01]  /*bf90*/  FADD.FTZ R20, R20, UR5 ;  /* 0x0000000514147e21 */ /* 0x000fe20008010000 */
[----:B------:R-:W-:Y:S01]  /*bfa0*/  FSETP.GTU.FTZ.AND P4, PT, R19, 20, PT ;  /* 0x41a000001300780b */ /* 0x000fe20003f9c000 */
[----:B------:R-:W0:Y:S02]  /*bfb0*/  LDS.U16 R17, [R54+0x8] ;  /* 0x0000080036117984 */ /* 0x000e240000000400 */
        /* <DEDUP_REMOVED lines=30> */
[----:B------:R-:W-:Y:S01]  /*c1a0*/  FADD.FTZ R20, R20, UR5 ;  /* 0x0000000514147e21 */ /* 0x000fe20008010000 */
[----:B------:R-:W-:Y:S01]  /*c1b0*/  FSETP.GTU.FTZ.AND P0, PT, R17, 20, PT ;  /* 0x41a000001100780b */ /* 0x000fe20003f1c000 */
[----:B------:R-:W-:Y:S02]  /*c1c0*/  FADD.FTZ R21, R21, UR5 ;  /* 0x0000000515157e21 */ /* 0x000fe40008010000 */
[----:B--2---:R-:W-:Y:S01]  /*c1d0*/  @!P5 FMUL.FTZ R2, R2, R27 ;  /* 0x0000001b0202d220 */ /* 0x004fe20000410000 */
[----:B------:R-:W-:Y:S01]  /*c1e0*/  FSETP.GTU.FTZ.AND P5, PT, R20, 20, PT ;  /* 0x41a000001400780b */ /* 0x000fe20003fbc000 */
[----:B---3--:R-:W-:Y:S01]  /*c1f0*/  @!P4 FMUL.FTZ R3, R3, R28 ;  /* 0x0000001c0303c220 */ /* 0x008fe20000410000 */
[----:B------:R-:W-:Y:S01]  /*c200*/  FSETP.GTU.FTZ.AND P4, PT, R21, 20, PT ;  /* 0x41a000001500780b */ /* 0x000fe20003f9c000 */
[----:B-1----:R-:W-:-:S02]  /*c210*/  @!P1 FADD.FTZ R26, R26, 1 ;  /* 0x3f8000001a1a9421 */ /* 0x002fc40000010000 */
[----:B------:R-:W-:Y:S02]  /*c220*/  @!P3 FMUL.FTZ R18, R18, -1.4426950216293334961 ;  /* 0xbfb8aa3b1212b820 */ /* 0x000fe40000410000 */
[----:B------:R-:W1:Y:S01]  /*c230*/  @!P1 MUFU.RCP R29, R26 ;  /* 0x0000001a001d9308 */ /* 0x000e620000001000 */
[----:B------:R-:W-:Y:S02]  /*c240*/  @!P2 FMUL.FTZ R19, R19, -1.4426950216293334961 ;  /* 0xbfb8aa3b1313a820 */ /* 0x000fe40000410000 */
[----:B------:R-:W-:Y:S01]  /*c250*/  @!P0 FMUL.FTZ R17, R17, -1.4426950216293334961 ;  /* 0xbfb8aa3b11118820 */ /* 0x000fe20000410000 */
[----:B0-----:R-:W-:Y:S02]  /*c260*/  PRMT R22, RZ, 0x5410, R22 ;  /* 0x00005410ff167816 */ /* 0x001fe40000000016 */
        /* <DEDUP_REMOVED lines=17> */
[----:B---3--:R-:W-:Y:S01]  /*c380*/  @!P5 FADD.FTZ R20, R20, 1 ;  /* 0x3f8000001414d421 */ /* 0x008fe20000010000 */
[----:B------:R-:W-:Y:S01]  /*c390*/  IADD3 R24, R38, 0x2, RZ ;  /* 0x0000000226187810 */ /* 0x000fe20007ffe0ff */
[----:B------:R-:W-:Y:S01]  /*c3a0*/  @!P1 FMUL.FTZ R22, R22, -1.4426950216293334961 ;  /* 0xbfb8aa3b16169820 */ /* 0x000fe20000410000 */
[C---:B------:R-:W-:Y:S02]  /*c3b0*/  IADD3 R26, R38.reuse, 0x4, RZ ;  /* 0x00000004261a7810 */ /* 0x040fe40007ffe0ff */
[C---:B------:R-:W-:Y:S01]  /*c3c0*/  IADD3 R28, R38.reuse, 0x6, RZ ;  /* 0x00000006261c7810 */ /* 0x040fe20007ffe0ff */
[----:B------:R2:W-:Y:S01]  /*c3d0*/  @!P2 MUFU.RCP R42, R19 ;  /* 0x00000013002aa308 */ /* 0x0005e20000001000 */
[C---:B0-----:R-:W-:Y:S01]  /*c3e0*/  IADD3 R18, R38.reuse, 0x7, RZ ;  /* 0x0000000726127810 */ /* 0x041fe20007ffe0ff */
[----:B----4-:R-:W-:Y:S01]  /*c3f0*/  @!P4 FADD.FTZ R21, R21, 1 ;  /* 0x3f8000001515c421 */ /* 0x010fe20000010000 */
[----:B------:R-:W-:-:S05]  /*c400*/  IADD3 R29, R38, 0x8, RZ ;  /* 0x00000008261d7810 */ /* 0x000fca0007ffe0ff */
[----:B------:R0:W-:Y:S01]  /*c410*/  @!P0 MUFU.RCP R40, R17 ;  /* 0x0000001100288308 */ /* 0x0001e20000001000 */
[----:B--2---:R-:W-:Y:S02]  /*c420*/  IADD3 R19, R38, 0xb, RZ ;  /* 0x0000000b26137810 */ /* 0x004fe40007ffe0ff */
[-C--:B------:R-:W-:Y:S02]  /*c430*/  LEA.HI.SX32 R24, R24, R38.reuse, 0x1b ;  /* 0x0000002618187211 */ /* 0x080fe400078fdaff */
[-C--:B------:R-:W-:Y:S02]  /*c440*/  LEA.HI.SX32 R26, R26, R38.reuse, 0x1b ;  /* 0x000000261a1a7211 */ /* 0x080fe400078fdaff */
[-C--:B0-----:R-:W-:Y:S02]  /*c450*/  LEA.HI.SX32 R17, R23, R38.reuse, 0x1b ;  /* 0x0000002617117211 */ /* 0x081fe400078fdaff */
[-C--:B------:R-:W-:Y:S02]  /*c460*/  LEA.HI.SX32 R23, R25, R38.reuse, 0x1b ;  /* 0x0000002619177211 */ /* 0x080fe400078fdaff */
[-C--:B------:R-:W-:Y:S01]  /*c470*/  LEA.HI.SX32 R25, R27, R38.reuse, 0x1b ;  /* 0x000000261b197211 */ /* 0x080fe200078fdaff */
[----:B------:R0:W-:Y:S01]  /*c480*/  @!P5 MUFU.RCP R41, R20 ;  /* 0x000000140029d308 */ /* 0x0001e20000001000 */
[----:B------:R-:W-:-:S02]  /*c490*/  LEA.HI.SX32 R28, R28, R38, 0x1b ;  /* 0x000000261c1c7211 */ /* 0x000fc400078fdaff */
[-C--:B------:R-:W-:Y:S02]  /*c4a0*/  LEA.HI.SX32 R27, R18, R38.reuse, 0x1b ;  /* 0x00000026121b7211 */ /* 0x080fe400078fdaff */
[-C--:B------:R-:W-:Y:S01]  /*c4b0*/  LEA.HI.SX32 R29, R29, R38.reuse, 0x1b ;  /* 0x000000261d1d7211 */ /* 0x080fe200078fdaff */
[----:B------:R-:W2:Y:S01]  /*c4c0*/  LDS.U16 R18, [R54+0x14] ;  /* 0x0000140036127984 */ /* 0x000ea20000000400 */
[-C--:B------:R-:W-:Y:S01]  /*c4d0*/  LEA.HI.SX32 R30, R30, R38.reuse, 0x1b ;  /* 0x000000261e1e7211 */ /* 0x080fe200078fdaff */
[----:B------:R3:W-:Y:S01]  /*c4e0*/  @!P4 MUFU.RCP R44, R21 ;  /* 0x00000015002cc308 */ /* 0x0007e20000001000 */
[-C--:B------:R-:W-:Y:S01]  /*c4f0*/  LEA.HI.SX32 R31, R31, R38.reuse, 0x1b ;  /* 0x000000261f1f7211 */ /* 0x080fe200078fdaff */
[----:B0-----:R-:W-:Y:S01]  /*c500*/  LDS.U16 R20, [R54+0x18] ;  /* 0x0000180036147984 */ /* 0x001fe20000000400 */
[-C--:B------:R-:W-:Y:S02]  /*c510*/  LEA.HI.SX32 R32, R19, R38.reuse, 0x1b ;  /* 0x0000002613207211 */ /* 0x080fe400078fdaff */
[----:B------:R-:W-:Y:S01]  /*c520*/  LEA.HI.SX32 R38, R37, R38, 0x1b ;  /* 0x0000002625267211 */ /* 0x000fe200078fdaff */
[----:B------:R-:W0:Y:S02]  /*c530*/  LDS.U16 R19, [R54+0x16] ;  /* 0x0000160036137984 */ /* 0x000e240000000400 */
[----:B------:R-:W4:Y:S02]  /*c540*/  @!P1 MUFU.EX2 R22, R22 ;  /* 0x0000001600169308 */ /* 0x000f240000000800 */
[----:B---3--:R-:W3:Y:S04]  /*c550*/  LDS.U16 R21, [R54+0x1a] ;  /* 0x00001a0036157984 */ /* 0x008ee80000000400 */
[----:B------:R-:W0:Y:S01]  /*c560*/  LDS.U16 R37, [R54+0x1e] ;  /* 0x00001e0036257984 */ /* 0x000e220000000400 */
[----:B------:R-:W-:-:S03]  /*c570*/  F2FP.BF16.PACK_AB R158, R158, R160 ;  /* 0x000000a09e9e723e */ /* 0x000fc600000010ff */
[----:B------:R-:W-:Y:S01]  /*c580*/  BAR.SYNC.DEFER_BLOCKING 0x0 ;  /* 0x0000000000007b1d */ /* 0x000fe20000010000 */
[----:B------:R-:W-:Y:S01]  /*c590*/  F2FP.BF16.PACK_AB R155, R155, R157 ;  /* 0x0000009d9b9b723e */ /* 0x000fe200000010ff */
[----:B-1----:R-:W-:Y:S02]  /*c5a0*/  @!P3 FMUL.FTZ R6, R6, R39 ;  /* 0x000000270606b220 */ /* 0x002fe40000410000 */
[----:B----4-:R-:W-:Y:S01]  /*c5b0*/  @!P1 FADD.FTZ R22, R22, 1 ;  /* 0x3f80000016169421 */ /* 0x010fe20000010000 */
[----:B------:R-:W-:Y:S01]  /*c5c0*/  F2FP.BF16.PACK_AB R153, R153, R154 ;  /* 0x0000009a9999723e */ /* 0x000fe200000010ff */
[----:B------:R-:W-:Y:S01]  /*c5d0*/  IMAD.SHL.U32 R17, R17, 0x2, RZ ;  /* 0x0000000211117824 */ /* 0x000fe200078e00ff */
[----:B------:R-:W-:Y:S01]  /*c5e0*/  PRMT R39, R158, 0x7632, R39 ;  /* 0x000076329e277816 */ /* 0x000fe20000000027 */
[----:B------:R1:W4:Y:S01]  /*c5f0*/  @!P1 MUFU.RCP R43, R22 ;  /* 0x00000016002b9308 */ /* 0x0003220000001000 */
[----:B------:R-:W-:Y:S01]  /*c600*/  @!P0 FMUL.FTZ R5, R5, R40 ;  /* 0x0000002805058220 */ /* 0x000fe20000410000 */
[----:B------:R-:W-:Y:S01]  /*c610*/  PRMT R40, R155, 0x7632, R40 ;  /* 0x000076329b287816 */ /* 0x000fe20000000028 */
[----:B------:R-:W-:Y:S01]  /*c620*/  @!P5 FMUL.FTZ R8, R8, R41 ;  /* 0x000000290808d220 */ /* 0x000fe20000410000 */
[----:B------:R-:W-:-:S02]  /*c630*/  SHF.L.U32 R23, R23, 0x1, RZ ;  /* 0x0000000117177819 */ /* 0x000fc400000006ff */
[----:B------:R-:W-:Y:S02]  /*c640*/  F2FP.BF16.PACK_AB R151, R151, R152 ;  /* 0x000000989797723e */ /* 0x000fe400000010ff */
[----:B-1----:R-:W-:Y:S01]  /*c650*/  SHF.L.U32 R22, R24, 0x1, RZ ;  /* 0x0000000118167819 */ /* 0x002fe200000006ff */
[----:B------:R-:W-:Y:S01]  /*c660*/  IMAD.SHL.U32 R24, R26, 0x2, RZ ;  /* 0x000000021a187824 */ /* 0x000fe200078e00ff */
[----:B------:R-:W-:Y:S01]  /*c670*/  F2FP.BF16.PACK_AB R149, R149, R150 ;  /* 0x000000969595723e */ /* 0x000fe200000010ff */
[----:B------:R-:W-:Y:S01]  /*c680*/  @!P2 FMUL.FTZ R7, R7, R42 ;  /* 0x0000002a0707a220 */ /* 0x000fe20000410000 */
[----:B------:R-:W-:Y:S01]  /*c690*/  PRMT R41, R153, 0x7632, R41 ;  /* 0x0000763299297816 */ /* 0x000fe20000000029 */
[----:B------:R-:W-:Y:S01]  /*c6a0*/  STS.U16 [R54], R158 ;  /* 0x0000009e36007388 */ /* 0x000fe20000000400 */
[----:B------:R-:W-:Y:S01]  /*c6b0*/  SHF.L.U32 R25, R25, 0x1, RZ ;  /* 0x0000000119197819 */ /* 0x000fe200000006ff */
[----:B------:R-:W-:Y:S01]  /*c6c0*/  IMAD.SHL.U32 R27, R27, 0x2, RZ ;  /* 0x000000021b1b7824 */ /* 0x000fe200078e00ff */
[----:B------:R-:W-:Y:S01]  /*c6d0*/  SHF.L.U32 R26, R28, 0x1, RZ ;  /* 0x000000011c1a7819 */ /* 0x000fe200000006ff */
[----:B------:R1:W-:Y:S01]  /*c6e0*/  STS.U16 [R17+0x2], R39 ;  /* 0x0000022711007388 */ /* 0x0003e20000000400 */
[----:B------:R-:W-:-:S02]  /*c6f0*/  PRMT R42, R151, 0x7632, R42 ;  /* 0x00007632972a7816 */ /* 0x000fc4000000002a */
[----:B------:R-:W-:Y:S01]  /*c700*/  F2FP.BF16.PACK_AB R147, R147, R148 ;  /* 0x000000949393723e */ /* 0x000fe200000010ff */
[----:B------:R-:W-:Y:S01]  /*c710*/  STS.U16 [R22+0x4], R155 ;  /* 0x0000049b16007388 */ /* 0x000fe20000000400 */
[----:B------:R-:W-:Y:S02]  /*c720*/  SHF.L.U32 R28, R29, 0x1, RZ ;  /* 0x000000011d1c7819 */ /* 0x000fe400000006ff */
[----:B------:R-:W-:Y:S01]  /*c730*/  SHF.L.U32 R29, R30, 0x1, RZ ;  /* 0x000000011e1d7819 */ /* 0x000fe200000006ff */
[----:B------:R0:W-:Y:S01]  /*c740*/  STS.U16 [R23+0x6], R40 ;  /* 0x0000062817007388 */ /* 0x0001e20000000400 */
[----:B------:R-:W-:Y:S01]  /*c750*/  IMAD.SHL.U32 R30, R31, 0x2, RZ ;  /* 0x000000021f1e7824 */ /* 0x000fe200078e00ff */
[----:B-1----:R-:W-:Y:S02]  /*c760*/  PRMT R39, R149, 0x7632, R39 ;  /* 0x0000763295277816 */ /* 0x002fe40000000027 */
[----:B------:R-:W-:Y:S01]  /*c770*/  STS.U16 [R24+0x8], R153 ;  /* 0x0000089918007388 */ /* 0x000fe20000000400 */
[----:B------:R-:W-:-:S02]  /*c780*/  SHF.L.U32 R31, R32, 0x1, RZ ;  /* 0x00000001201f7819 */ /* 0x000fc400000006ff */
[----:B------:R-:W-:Y:S01]  /*c790*/  F2FP.BF16.PACK_AB R145, R145, R146 ;  /* 0x000000929191723e */ /* 0x000fe200000010ff */
[----:B------:R-:W-:Y:S01]  /*c7a0*/  STS.U16 [R25+0xa], R41 ;  /* 0x00000a2919007388 */ /* 0x000fe20000000400 */
[----:B------:R-:W-:Y:S02]  /*c7b0*/  ISETP.NE.AND P6, PT, R55, RZ, PT ;  /* 0x000000ff3700720c */ /* 0x000fe40003fc5270 */
[----:B0-----:R-:W-:Y:S01]  /*c7c0*/  PRMT R40, R147, 0x7632, R40 ;  /* 0x0000763293287816 */ /* 0x001fe20000000028 */
[----:B------:R-:W-:Y:S01]  /*c7d0*/  STS.U16 [R26+0xc], R151 ;  /* 0x00000c971a007388 */ /* 0x000fe20000000400 */
[----:B------:R-:W-:-:S03]  /*c7e0*/  F2FP.BF16.PACK_AB R143, R143, R144 ;  /* 0x000000908f8f723e */ /* 0x000fc600000010ff */
[----:B------:R-:W-:Y:S01]  /*c7f0*/  STS.U16 [R27+0xe], R42 ;  /* 0x00000e2a1b007388 */ /* 0x000fe20000000400 */
[----:B------:R-:W-:Y:S01]  /*c800*/  SHF.L.U32 R32, R34, 0x1, RZ ;  /* 0x0000000122207819 */ /* 0x000fe200000006ff */
[----:B------:R-:W-:Y:S01]  /*c810*/  IMAD.SHL.U32 R34, R35, 0x2, RZ ;  /* 0x0000000223227824 */ /* 0x000fe200078e00ff */
[----:B------:R-:W-:Y:S01]  /*c820*/  PRMT R33, RZ, 0x5410, R33 ;  /* 0x00005410ff217816 */ /* 0x000fe20000000021 */
[----:B------:R-:W-:Y:S01]  /*c830*/  STS.U16 [R28+0x10], R149 ;  /* 0x000010951c007388 */ /* 0x000fe20000000400 */
[----:B------:R-:W-:-:S03]  /*c840*/  SHF.L.U32 R35, R36, 0x1, RZ ;  /* 0x0000000124237819 */ /* 0x000fc600000006ff */
[----:B------:R0:W-:Y:S01]  /*c850*/  STS.U16 [R29+0x12], R39 ;  /* 0x000012271d007388 */ /* 0x0001e20000000400 */
[----:B------:R-:W-:-:S03]  /*c860*/  SHF.L.U32 R36, R38, 0x1, RZ ;  /* 0x0000000126247819 */ /* 0x000fc600000006ff */
[----:B------:R-:W-:Y:S01]  /*c870*/  STS.U16 [R30+0x14], R147 ;  /* 0x000014931e007388 */ /* 0x000fe20000000400 */
[----:B------:R-:W-:-:S03]  /*c880*/  FADD.FTZ R38, R33, UR5 ;  /* 0x0000000521267e21 */ /* 0x000fc60008010000 */
[----:B------:R1:W-:Y:S01]  /*c890*/  STS.U16 [R31+0x16], R40 ;  /* 0x000016281f007388 */ /* 0x0003e20000000400 */
[----:B0-----:R-:W-:Y:S01]  /*c8a0*/  PRMT R39, R145, 0x7632, R39 ;  /* 0x0000763291277816 */ /* 0x001fe20000000027 */
[----:B------:R-:W-:Y:S02]  /*c8b0*/  IMAD.U32 R33, RZ, RZ, UR39 ;  /* 0x00000027ff217e24 */ /* 0x000fe4000f8e00ff */
[----:B------:R-:W-:Y:S01]  /*c8c0*/  STS.U16 [R32+0x18], R145 ;  /* 0x0000189120007388 */ /* 0x000fe20000000400 */
[----:B--2---:R-:W-:Y:S02]  /*c8d0*/  PRMT R18, RZ, 0x5410, R18 ;  /* 0x00005410ff127816 */ /* 0x004fe40000000012 */
[----:B-1----:R-:W-:Y:S01]  /*c8e0*/  PRMT R40, R143, 0x7632, R40 ;  /* 0x000076328f287816 */ /* 0x002fe20000000028 */
[----:B------:R-:W-:Y:S01]  /*c8f0*/  STS.U16 [R34+0x1a], R39 ;  /* 0x00001a2722007388 */ /* 0x000fe20000000400 */
[----:B----4-:R-:W-:-:S03]  /*c900*/  @!P1 FMUL.FTZ R10, R10, R43 ;  /* 0x0000002b0a0a9220 */ /* 0x010fc60000410000 */
        /* <DEDUP_REMOVED lines=87> */
.L_x_888:
[----:B---34-:R-:W-:Y:S05]  /*ce80*/  BSYNC B0 ;  /* 0x0000000000007941 */ /* 0x018fea0003800000 */
.L_x_887:
        /* <DEDUP_REMOVED lines=142> */
.L_x_890:
[----:B------:R-:W-:Y:S05]  /*d770*/  BSYNC B0 ;  /* 0x0000000000007941 */ /* 0x000fea0003800000 */
.L_x_889:
        /* <DEDUP_REMOVED lines=60> */
.L_x_800:
        /* <DEDUP_REMOVED lines=35> */
.L_x_893:
[----:B-1----:R-:W-:Y:S05]  /*dd70*/  BSYNC B0 ;  /* 0x0000000000007941 */ /* 0x002fea0003800000 */
.L_x_892:
        /* <DEDUP_REMOVED lines=34> */
.L_x_895:
[----:B------:R-:W3:Y:S02]  /*dfa0*/  S2R R11, SR_TID.X ;  /* 0x00000000000b7919 */ /* 0x000ee40000002100 */
.L_x_896:
[----:B-1----:R-:W-:Y:S05]  /*dfb0*/  BSYNC B0 ;  /* 0x0000000000007941 */ /* 0x002fea0003800000 */
.L_x_894:
        /* <DEDUP_REMOVED lines=12> */
.L_x_897:
        /* <DEDUP_REMOVED lines=30> */
.L_x_843:
[----:B------:R-:W-:Y:S01]  /*e260*/  HFMA2.MMA R86, -RZ, RZ, 0, 5.9604644775390625e-08 ;  /* 0x00000001ff567435 */ /* 0x000fe200000001ff */
[----:B------:R-:W-:-:S02]  /*e270*/  MOV R85, R141 ;  /* 0x0000008d00557202 */ /* 0x000fc40000000f00 */
[----:B------:R-:W-:-:S03]  /*e280*/  MOV R84, 0xe2a0 ;  /* 0x0000e2a000547802 */ /* 0x000fc60000000f00 */
[----:B------:R-:W-:Y:S05]  /*e290*/  CALL.REL.NOINC `($__internal_35_$__cuda_sm70_shflsync_up) ;  /* 0x00000c3000007944 */ /* 0x000fea0003c00000 */
[----:B------:R-:W-:Y:S01]  /*e2a0*/  IMAD.MOV.U32 R156, RZ, RZ, R86 ;  /* 0x000000ffff9c7224 */ /* 0x000fe200078e0056 */
[----:B--2---:R-:W-:Y:S05]  /*e2b0*/  BRA `(.L_x_898) ;  /* 0xffffaa6000007947 */ /* 0x004fea000383ffff */
.L_x_844:
[----:B------:R-:W-:Y:S01]  /*e2c0*/  HFMA2.MMA R86, -RZ, RZ, 0, 5.9604644775390625e-08 ;  /* 0x00000001ff567435 */ /* 0x000fe200000001ff */
[----:B------:R-:W-:Y:S02]  /*e2d0*/  MOV R85, R87 ;  /* 0x0000005700557202 */ /* 0x000fe40000000f00 */
[----:B------:R-:W-:-:S03]  /*e2e0*/  MOV R84, 0xe300 ;  /* 0x0000e30000547802 */ /* 0x000fc60000000f00 */
[----:B01----:R-:W-:Y:S05]  /*e2f0*/  CALL.REL.NOINC `($__internal_35_$__cuda_sm70_shflsync_up) ;  /* 0x00000bd000007944 */ /* 0x003fea0003c00000 */
        /* <DEDUP_REMOVED lines=9> */
[----:B--2---:R-:W-:Y:S05]  /*e390*/  CALL.REL.NOINC `($__internal_35_$__cuda_sm70_shflsync_up) ;  /* 0x00000b3000007944 */ /* 0x004fea0003c00000 */
[----:B------:R-:W-:Y:S01]  /*e3a0*/  MOV R156, R86 ;  /* 0x00000056009c7202 */ /* 0x000fe20000000f00 */
[----:B------:R-:W-:Y:S01]  /*e3b0*/  HFMA2.MMA R86, -RZ, RZ, 0, 1.1920928955078125e-07 ;  /* 0x00000002ff567435 */ /* 0x000fe200000001ff */
[----:B------:R-:W-:Y:S01]  /*e3c0*/  IMAD.MOV.U32 R85, RZ, RZ, R87 ;  /* 0x000000ffff557224 */ /* 0x000fe200078e0057 */
[----:B------:R-:W-:-:S04]  /*e3d0*/  MOV R84, 0xe3f0 ;  /* 0x0000e3f000547802 */ /* 0x000fc80000000f00 */
[----:B--2---:R-:W-:Y:S05]  /*e3e0*/  CALL.REL.NOINC `($__internal_35_$__cuda_sm70_shflsync_up) ;  /* 0x00000ae000007944 */ /* 0x004fea0003c00000 */
[----:B------:R-:W0:Y:S02]  /*e3f0*/  S2R R84, SR_LANEID ;  /* 0x0000000000547919 */ /* 0x000e240000000000 */
[----:B0-----:R-:W-:-:S02]  /*e400*/  ISETP.GE.AND P0, PT, R84, 0x2, PT ;  /* 0x000000025400780c */ /* 0x001fc40003f06270 */
[----:B------:R-:W-:-:S11]  /*e410*/  MOV R84, 0xe470 ;  /* 0x0000e47000547802 */ /* 0x000fd60000000f00 */
[----:B------:R-:W-:Y:S01]  /*e420*/  @P0 FFMA.FTZ R87, R141, R86, R87 ;  /* 0x000000568d570223 */ /* 0x000fe20000010057 */
[----:B------:R-:W-:Y:S01]  /*e430*/  MOV R86, 0x4 ;  /* 0x0000000400567802 */ /* 0x000fe20000000f00 */
[----:B------:R-:W-:-:S04]  /*e440*/  @P0 FMUL.FTZ R141, R156, R141 ;  /* 0x0000008d9c8d0220 */ /* 0x000fc80000410000 */
[----:B------:R-:W-:Y:S02]  /*e450*/  IMAD.MOV.U32 R85, RZ, RZ, R141 ;  /* 0x000000ffff557224 */ /* 0x000fe400078e008d */
[----:B--2---:R-:W-:Y:S05]  /*e460*/  CALL.REL.NOINC `($__internal_35_$__cuda_sm70_shflsync_up) ;  /* 0x00000a6000007944 */ /* 0x004fea0003c00000 */
[----:B------:R-:W-:Y:S01]  /*e470*/  MOV R156, R86 ;  /* 0x00000056009c7202 */ /* 0x000fe20000000f00 */
[----:B------:R-:W-:Y:S01]  /*e480*/  IMAD.MOV.U32 R86, RZ, RZ, 0x4 ;  /* 0x00000004ff567424 */ /* 0x000fe200078e00ff */
[----:B------:R-:W-:Y:S02]  /*e490*/  MOV R85, R87 ;  /* 0x0000005700557202 */ /* 0x000fe40000000f00 */
[----:B------:R-:W-:Y:S02]  /*e4a0*/  MOV R84, 0xe4c0 ;  /* 0x0000e4c000547802 */ /* 0x000fe40000000f00 */
[----:B--2---:R-:W-:Y:S05]  /*e4b0*/  CALL.REL.NOINC `($__internal_35_$__cuda_sm70_shflsync_up) ;  /* 0x00000a1000007944 */ /* 0x004fea0003c00000 */
[----:B------:R-:W0:Y:S02]  /*e4c0*/  S2R R84, SR_LANEID ;  /* 0x0000000000547919 */ /* 0x000e240000000000 */
[----:B0-----:R-:W-:Y:S02]  /*e4d0*/  ISETP.GE.AND P0, PT, R84, 0x4, PT ;  /* 0x000000045400780c */ /* 0x001fe40003f06270 */
[----:B------:R-:W-:-:S11]  /*e4e0*/  MOV R84, 0xe540 ;  /* 0x0000e54000547802 */ /* 0x000fd60000000f00 */
[----:B------:R-:W-:Y:S01]  /*e4f0*/  @P0 FFMA.FTZ R87, R141, R86, R87 ;  /* 0x000000568d570223 */ /* 0x000fe20000010057 */
[----:B------:R-:W-:Y:S01]  /*e500*/  HFMA2.MMA R86, -RZ, RZ, 0, 4.76837158203125e-07 ;  /* 0x00000008ff567435 */ /* 0x000fe200000001ff */
[----:B------:R-:W-:-:S05]  /*e510*/  @P0 FMUL.FTZ R141, R156, R141 ;  /* 0x0000008d9c8d0220 */ /* 0x000fca0000410000 */
[----:B------:R-:W-:Y:S02]  /*e520*/  MOV R85, R141 ;  /* 0x0000008d00557202 */ /* 0x000fe40000000f00 */
[----:B--2---:R-:W-:Y:S05]  /*e530*/  CALL.REL.NOINC `($__internal_35_$__cuda_sm70_shflsync_up) ;  /* 0x0000099000007944 */ /* 0x004fea0003c00000 */
[----:B------:R-:W-:Y:S01]  /*e540*/  IMAD.MOV.U32 R156, RZ, RZ, R86 ;  /* 0x000000ffff9c7224 */ /* 0x000fe200078e0056 */
[----:B------:R-:W-:Y:S01]  /*e550*/  HFMA2.MMA R86, -RZ, RZ, 0, 4.76837158203125e-07 ;  /* 0x00000008ff567435 */ /* 0x000fe200000001ff */
[----:B------:R-:W-:Y:S02]  /*e560*/  MOV R85, R87 ;  /* 0x0000005700557202 */ /* 0x000fe40000000f00 */
[----:B------:R-:W-:-:S03]  /*e570*/  MOV R84, 0xe590 ;  /* 0x0000e59000547802 */ /* 0x000fc60000000f00 */
[----:B--2---:R-:W-:Y:S05]  /*e580*/  CALL.REL.NOINC `($__internal_35_$__cuda_sm70_shflsync_up) ;  /* 0x0000094000007944 */ /* 0x004fea0003c00000 */
[----:B------:R-:W0:Y:S02]  /*e590*/  S2R R84, SR_LANEID ;  /* 0x0000000000547919 */ /* 0x000e240000000000 */
[----:B0-----:R-:W-:Y:S02]  /*e5a0*/  ISETP.GE.AND P0, PT, R84, 0x8, PT ;  /* 0x000000085400780c */ /* 0x001fe40003f06270 */
[----:B------:R-:W-:-:S11]  /*e5b0*/  MOV R84, 0xe610 ;  /* 0x0000e61000547802 */ /* 0x000fd60000000f00 */
[----:B------:R-:W-:Y:S01]  /*e5c0*/  @P0 FFMA.FTZ R87, R141, R86, R87 ;  /* 0x000000568d570223 */ /* 0x000fe20000010057 */
[----:B------:R-:W-:Y:S01]  /*e5d0*/  MOV R86, 0x10 ;  /* 0x0000001000567802 */ /* 0x000fe20000000f00 */
[----:B------:R-:W-:-:S04]  /*e5e0*/  @P0 FMUL.FTZ R141, R156, R141 ;  /* 0x0000008d9c8d0220 */ /* 0x000fc80000410000 */
[----:B------:R-:W-:Y:S02]  /*e5f0*/  IMAD.MOV.U32 R85, RZ, RZ, R141 ;  /* 0x000000ffff557224 */ /* 0x000fe400078e008d */
[----:B--2---:R-:W-:Y:S05]  /*e600*/  CALL.REL.NOINC `($__internal_35_$__cuda_sm70_shflsync_up) ;  /* 0x000008c000007944 */ /* 0x004fea0003c00000 */
[----:B------:R-:W-:Y:S01]  /*e610*/  MOV R156, R86 ;  /* 0x00000056009c7202 */ /* 0x000fe20000000f00 */
[----:B------:R-:W-:Y:S01]  /*e620*/  HFMA2.MMA R86, -RZ, RZ, 0, 9.5367431640625e-07 ;  /* 0x00000010ff567435 */ /* 0x000fe200000001ff */
[----:B------:R-:W-:Y:S01]  /*e630*/  IMAD.MOV.U32 R85, RZ, RZ, R87 ;  /* 0x000000ffff557224 */ /* 0x000fe200078e0057 */
[----:B------:R-:W-:-:S04]  /*e640*/  MOV R84, 0xe660 ;  /* 0x0000e66000547802 */ /* 0x000fc80000000f00 */
[----:B--2---:R-:W-:Y:S05]  /*e650*/  CALL.REL.NOINC `($__internal_35_$__cuda_sm70_shflsync_up) ;  /* 0x0000087000007944 */ /* 0x004fea0003c00000 */
[----:B------:R-:W-:Y:S01]  /*e660*/  MOV R84, R86 ;  /* 0x0000005600547202 */ /* 0x000fe20000000f00 */
[----:B--2---:R-:W-:Y:S05]  /*e670*/  BRA `(.L_x_899) ;  /* 0xffffa81000007947 */ /* 0x004fea000383ffff */
.L_x_847:
[----:B-1----:R-:W-:Y:S01]  /*e680*/  HFMA2.MMA R86, -RZ, RZ, 0, 5.9604644775390625e-08 ;  /* 0x00000001ff567435 */ /* 0x002fe200000001ff */
[----:B------:R-:W-:Y:S01]  /*e690*/  IMAD.MOV.U32 R85, RZ, RZ, R141 ;  /* 0x000000ffff557224 */ /* 0x000fe200078e008d */
[----:B------:R-:W-:-:S04]  /*e6a0*/  MOV R84, 0xe6c0 ;  /* 0x0000e6c000547802 */ /* 0x000fc80000000f00 */
[----:B--2--5:R-:W-:Y:S05]  /*e6b0*/  CALL.REL.NOINC `($__internal_35_$__cuda_sm70_shflsync_up) ;  /* 0x0000081000007944 */ /* 0x024fea0003c00000 */
[----:B------:R-:W-:Y:S01]  /*e6c0*/  MOV R141, R86 ;  /* 0x00000056008d7202 */ /* 0x000fe20000000f00 */
[----:B------:R-:W-:Y:S01]  /*e6d0*/  HFMA2.MMA R86, -RZ, RZ, 0, 5.9604644775390625e-08 ;  /* 0x00000001ff567435 */ /* 0x000fe200000001ff */
[----:B------:R-:W-:Y:S01]  /*e6e0*/  IMAD.MOV.U32 R85, RZ, RZ, R87 ;  /* 0x000000ffff557224 */ /* 0x000fe200078e0057 */
[----:B------:R-:W-:-:S04]  /*e6f0*/  MOV R84, 0xe710 ;  /* 0x0000e71000547802 */ /* 0x000fc80000000f00 */
[----:B--2---:R-:W-:Y:S05]  /*e700*/  CALL.REL.NOINC `($__internal_35_$__cuda_sm70_shflsync_up) ;  /* 0x000007c000007944 */ /* 0x004fea0003c00000 */
[----:B------:R-:W-:Y:S01]  /*e710*/  MOV R87, R86 ;  /* 0x0000005600577202 */ /* 0x000fe20000000f00 */
[----:B------:R-:W-:Y:S01]  /*e720*/  HFMA2.MMA R86, -RZ, RZ, 0, 0 ;  /* 0x00000000ff567435 */ /* 0x000fe200000001ff */
[----:B------:R-:W-:Y:S01]  /*e730*/  IMAD.MOV.U32 R84, RZ, RZ, R82 ;  /* 0x000000ffff547224 */ /* 0x000fe200078e0052 */
[----:B------:R-:W-:-:S04]  /*e740*/  MOV R85, 0xe760 ;  /* 0x0000e76000557802 */ /* 0x000fc80000000f00 */
[----:B--2---:R-:W-:Y:S05]  /*e750*/  CALL.REL.NOINC `($__internal_34_$__cuda_sm70_shflsync_idx_p) ;  /* 0x000006d000007944 */ /* 0x004fea0003c00000 */
[----:B-1----:R-:W-:Y:S01]  /*e760*/  IMAD.MOV.U32 R82, RZ, RZ, R86 ;  /* 0x000000ffff527224 */ /* 0x002fe200078e0056 */
[----:B------:R-:W-:Y:S01]  /*e770*/  HFMA2.MMA R86, -RZ, RZ, 0, 0 ;  /* 0x00000000ff567435 */ /* 0x000fe200000001ff */
[----:B------:R-:W-:-:S02]  /*e780*/  MOV R84, R83 ;  /* 0x0000005300547202 */ /* 0x000fc40000000f00 */
[----:B------:R-:W-:-:S03]  /*e790*/  MOV R85, 0xe7b0 ;  /* 0x0000e7b000557802 */ /* 0x000fc60000000f00 */
[----:B--2--5:R-:W-:Y:S05]  /*e7a0*/  CALL.REL.NOINC `($__internal_34_$__cuda_sm70_shflsync_idx_p) ;  /* 0x0000068000007944 */ /* 0x024fea0003c00000 */
[----:B-1----:R-:W-:Y:S01]  /*e7b0*/  MOV R83, R86 ;  /* 0x0000005600537202 */ /* 0x002fe20000000f00 */
[----:B--2--5:R-:W-:Y:S05]  /*e7c0*/  BRA `(.L_x_900) ;  /* 0xffffa7f000007947 */ /* 0x024fea000383ffff */
.L_x_850:
[----:B------:R-:W-:Y:S01]  /*e7d0*/  HFMA2.MMA R86, -RZ, RZ, 0, 5.9604644775390625e-08 ;  /* 0x00000001ff567435 */ /* 0x000fe200000001ff */
[----:B------:R-:W-:Y:S01]  /*e7e0*/  IMAD.MOV.U32 R85, RZ, RZ, R87 ;  /* 0x000000ffff557224 */ /* 0x000fe200078e0057 */
[----:B------:R-:W-:-:S04]  /*e7f0*/  MOV R84, 0xe810 ;  /* 0x0000e81000547802 */ /* 0x000fc80000000f00 */
[----:B-----5:R-:W-:Y:S05]  /*e800*/  CALL.REL.NOINC `($__internal_33_$__cuda_sm70_shflsync_down) ;  /* 0x0000059000007944 */ /* 0x020fea0003c00000 */
[----:B-1----:R-:W-:Y:S01]  /*e810*/  MOV R89, R86 ;  /* 0x0000005600597202 */ /* 0x002fe20000000f00 */
[----:B0-2--5:R-:W-:Y:S05]  /*e820*/  BRA `(.L_x_901) ;  /* 0xffffadb000007947 */ /* 0x025fea000383ffff */
.L_x_851:
[----:B------:R-:W-:Y:S01]  /*e830*/  HFMA2.MMA R86, -RZ, RZ, 0, 5.9604644775390625e-08 ;  /* 0x00000001ff567435 */ /* 0x000fe200000001ff */
[----:B------:R-:W-:Y:S01]  /*e840*/  IMAD.MOV.U32 R85, RZ, RZ, R88 ;  /* 0x000000ffff557224 */ /* 0x000fe200078e0058 */
[----:B------:R-:W-:-:S04]  /*e850*/  MOV R84, 0xe870 ;  /* 0x0000e87000547802 */ /* 0x000fc80000000f00 */
[----:B01---5:R-:W-:Y:S05]  /*e860*/  CALL.REL.NOINC `($__internal_33_$__cuda_sm70_shflsync_down) ;  /* 0x0000053000007944 */ /* 0x023fea0003c00000 */
[C---:B------:R-:W-:Y:S02]  /*e870*/  FMUL.FTZ R89, R87.reuse, R89 ;  /* 0x0000005957597220 */ /* 0x040fe40000410000 */
[C---:B-1----:R-:W-:Y:S01]  /*e880*/  FFMA.FTZ R84, R87.reuse, R86, R88 ;  /* 0x0000005657547223 */ /* 0x042fe20000010058 */
[----:B------:R-:W-:Y:S02]  /*e890*/  MOV R86, 0x2 ;  /* 0x0000000200567802 */ /* 0x000fe40000000f00 */
[----:B------:R-:W-:-:S02]  /*e8a0*/  FSEL R87, R87, R89, !P4 ;  /* 0x0000005957577208 */ /* 0x000fc40006000000 */
[----:B------:R-:W-:Y:S02]  /*e8b0*/  FSEL R88, R88, R84, !P4 ;  /* 0x0000005458587208 */ /* 0x000fe40006000000 */
[----:B------:R-:W-:Y:S01]  /*e8c0*/  MOV R84, 0xe8f0 ;  /* 0x0000e8f000547802 */ /* 0x000fe20000000f00 */
[----:B------:R-:W-:Y:S02]  /*e8d0*/  IMAD.MOV.U32 R85, RZ, RZ, R87 ;  /* 0x000000ffff557224 */ /* 0x000fe400078e0057 */
[----:B0-2--5:R-:W-:Y:S05]  /*e8e0*/  CALL.REL.NOINC `($__internal_33_$__cuda_sm70_shflsync_down) ;  /* 0x000004b000007944 */ /* 0x025fea0003c00000 */
[----:B-1----:R-:W-:Y:S01]  /*e8f0*/  MOV R89, R86 ;  /* 0x0000005600597202 */ /* 0x002fe20000000f00 */
[----:B------:R-:W-:Y:S01]  /*e900*/  IMAD.MOV.U32 R86, RZ, RZ, 0x2 ;  /* 0x00000002ff567424 */ /* 0x000fe200078e00ff */
[----:B------:R-:W-:Y:S02]  /*e910*/  MOV R85, R88 ;  /* 0x0000005800557202 */ /* 0x000fe40000000f00 */
[----:B------:R-:W-:Y:S02]  /*e920*/  MOV R84, 0xe940 ;  /* 0x0000e94000547802 */ /* 0x000fe40000000f00 */
[----:B0-2--5:R-:W-:Y:S05]  /*e930*/  CALL.REL.NOINC `($__internal_33_$__cuda_sm70_shflsync_down) ;  /* 0x0000046000007944 */ /* 0x025fea0003c00000 */
[----:B-1----:R-:W-:Y:S01]  /*e940*/  @!P3 FFMA.FTZ R88, R87, R86, R88 ;  /* 0x000000565758b223 */ /* 0x002fe20000010058 */
[----:B------:R-:W-:Y:S01]  /*e950*/  HFMA2.MMA R86, -RZ, RZ, 0, 2.384185791015625e-07 ;  /* 0x00000004ff567435 */ /* 0x000fe200000001ff */
[----:B------:R-:W-:Y:S01]  /*e960*/  @!P3 FMUL.FTZ R87, R89, R87 ;  /* 0x000000575957b220 */ /* 0x000fe20000410000 */
[----:B------:R-:W-:-:S04]  /*e970*/  MOV R84, 0xe9a0 ;  /* 0x0000e9a000547802 */ /* 0x000fc80000000f00 */
[----:B------:R-:W-:Y:S02]  /*e980*/  MOV R85, R87 ;  /* 0x0000005700557202 */ /* 0x000fe40000000f00 */
[----:B0-2--5:R-:W-:Y:S05]  /*e990*/  CALL.REL.NOINC `($__internal_33_$__cuda_sm70_shflsync_down) ;  /* 0x0000040000007944 */ /* 0x025fea0003c00000 */
[----:B-1----:R-:W-:Y:S01]  /*e9a0*/  IMAD.MOV.U32 R89, RZ, RZ, R86 ;  /* 0x000000ffff597224 */ /* 0x002fe200078e0056 */
[----:B------:R-:W-:Y:S01]  /*e9b0*/  HFMA2.MMA R86, -RZ, RZ, 0, 2.384185791015625e-07 ;  /* 0x00000004ff567435 */ /* 0x000fe200000001ff */
[----:B------:R-:W-:Y:S02]  /*e9c0*/  MOV R85, R88 ;  /* 0x0000005800557202 */ /* 0x000fe40000000f00 */
[----:B------:R-:W-:-:S03]  /*e9d0*/  MOV R84, 0xe9f0 ;  /* 0x0000e9f000547802 */ /* 0x000fc60000000f00 */
[----:B0-2--5:R-:W-:Y:S05]  /*e9e0*/  CALL.REL.NOINC `($__internal_33_$__cuda_sm70_shflsync_down) ;  /* 0x000003b000007944 */ /* 0x025fea0003c00000 */
[----:B-1----:R-:W-:Y:S01]  /*e9f0*/  @!P2 FFMA.FTZ R88, R87, R86, R88 ;  /* 0x000000565758a223 */ /* 0x002fe20000010058 */
[----:B------:R-:W-:Y:S01]  /*ea00*/  HFMA2.MMA R86, -RZ, RZ, 0, 4.76837158203125e-07 ;  /* 0x00000008ff567435 */ /* 0x000fe200000001ff */
[----:B------:R-:W-:Y:S01]  /*ea10*/  @!P2 FMUL.FTZ R87, R89, R87 ;  /* 0x000000575957a220 */ /* 0x000fe20000410000 */
[----:B------:R-:W-:Y:S01]  /*ea20*/  MOV R84, 0xea70 ;  /* 0x0000ea7000547802 */ /* 0x000fe20000000f00 */
[----:B------:R-:W-:-:S03]  /*ea30*/  IMAD.MOV.U32 R89, RZ, RZ, R88 ;  /* 0x000000ffff597224 */ /* 0x000fc600078e0058 */
[----:B------:R-:W-:-:S05]  /*ea40*/  MOV R88, R87 ;  /* 0x0000005700587202 */ /* 0x000fca0000000f00 */
        /* <DEDUP_REMOVED lines=8> */
[----:B------:R-:W-:Y:S01]  /*ead0*/  HFMA2.MMA R86, -RZ, RZ, 0, 9.5367431640625e-07 ;  /* 0x00000010ff567435 */ /* 0x000fe200000001ff */
[----:B------:R-:W-:Y:S01]  /*eae0*/  @!P1 FMUL.FTZ R88, R87, R88 ;  /* 0x0000005857589220 */ /* 0x000fe20000410000 */
[----:B------:R-:W-:Y:S02]  /*eaf0*/  MOV R84, 0xeb30 ;  /* 0x0000eb3000547802 */ /* 0x000fe40000000f00 */
[----:B------:R-:W-:Y:S01]  /*eb00*/  MOV R87, R89 ;  /* 0x0000005900577202 */ /* 0x000fe20000000f00 */
[----:B------:R-:W-:-:S02]  /*eb10*/  IMAD.MOV.U32 R85, RZ, RZ, R88 ;  /* 0x000000ffff557224 */ /* 0x000fc400078e0058 */
[----:B0-2--5:R-:W-:Y:S05]  /*eb20*/  CALL.REL.NOINC `($__internal_33_$__cuda_sm70_shflsync_down) ;  /* 0x0000027000007944 */ /* 0x025fea0003c00000 */
[----:B-1----:R-:W-:Y:S01]  /*eb30*/  MOV R89, R86 ;  /* 0x0000005600597202 */ /* 0x002fe20000000f00 */
[----:B------:R-:W-:Y:S01]  /*eb40*/  IMAD.MOV.U32 R86, RZ, RZ, 0x10 ;  /* 0x00000010ff567424 */ /* 0x000fe200078e00ff */
[----:B------:R-:W-:-:S02]  /*eb50*/  MOV R85, R87 ;  /* 0x0000005700557202 */ /* 0x000fc40000000f00 */
[----:B------:R-:W-:Y:S02]  /*eb60*/  MOV R84, 0xeb80 ;  /* 0x0000eb8000547802 */ /* 0x000fe40000000f00 */
[----:B0-2--5:R-:W-:Y:S05]  /*eb70*/  CALL.REL.NOINC `($__internal_33_$__cuda_sm70_shflsync_down) ;  /* 0x0000022000007944 */ /* 0x025fea0003c00000 */
[----:B-1----:R-:W-:Y:S01]  /*eb80*/  @!P0 FFMA.FTZ R87, R88, R86, R87 ;  /* 0x0000005658578223 */ /* 0x002fe20000010057 */
[----:B------:R-:W-:Y:S01]  /*eb90*/  HFMA2.MMA R86, -RZ, RZ, 0, 0 ;  /* 0x00000000ff567435 */ /* 0x000fe200000001ff */
[----:B------:R-:W-:Y:S01]  /*eba0*/  @!P0 FMUL.FTZ R88, R89, R88 ;  /* 0x0000005859588220 */ /* 0x000fe20000410000 */
[----:B------:R-:W-:-:S04]  /*ebb0*/  MOV R85, 0xebe0 ;  /* 0x0000ebe000557802 */ /* 0x000fc80000000f00 */
[----:B------:R-:W-:Y:S02]  /*ebc0*/  MOV R84, R88 ;  /* 0x0000005800547202 */ /* 0x000fe40000000f00 */
[----:B0-2--5:R-:W-:Y:S05]  /*ebd0*/  CALL.REL.NOINC `($__internal_34_$__cuda_sm70_shflsync_idx_p) ;  /* 0x0000025000007944 */ /* 0x025fea0003c00000 */
[----:B-1----:R-:W-:Y:S01]  /*ebe0*/  IMAD.MOV.U32 R89, RZ, RZ, R86 ;  /* 0x000000ffff597224 */ /* 0x002fe200078e0056 */
[----:B------:R-:W-:Y:S01]  /*ebf0*/  HFMA2.MMA R86, -RZ, RZ, 0, 0 ;  /* 0x00000000ff567435 */ /* 0x000fe200000001ff */
[----:B------:R-:W-:Y:S02]  /*ec00*/  MOV R84, R87 ;  /* 0x0000005700547202 */ /* 0x000fe40000000f00 */
[----:B------:R-:W-:-:S03]  /*ec10*/  MOV R85, 0xec30 ;  /* 0x0000ec3000557802 */ /* 0x000fc60000000f00 */
[----:B--2--5:R-:W-:Y:S05]  /*ec20*/  CALL.REL.NOINC `($__internal_34_$__cuda_sm70_shflsync_idx_p) ;  /* 0x0000020000007944 */ /* 0x024fea0003c00000 */
[----:B-1----:R-:W-:Y:S01]  /*ec30*/  IMAD.MOV.U32 R156, RZ, RZ, R86 ;  /* 0x000000ffff9c7224 */ /* 0x002fe200078e0056 */
[----:B------:R-:W-:Y:S01]  /*ec40*/  HFMA2.MMA R86, -RZ, RZ, 0, 5.9604644775390625e-08 ;  /* 0x00000001ff567435 */ /* 0x000fe200000001ff */
[----:B------:R-:W-:Y:S02]  /*ec50*/  MOV R85, R88 ;  /* 0x0000005800557202 */ /* 0x000fe40000000f00 */
[----:B------:R-:W-:-:S03]  /*ec60*/  MOV R84, 0xec80 ;  /* 0x0000ec8000547802 */ /* 0x000fc60000000f00 */
[----:B--2--5:R-:W-:Y:S05]  /*ec70*/  CALL.REL.NOINC `($__internal_33_$__cuda_sm70_shflsync_down) ;  /* 0x0000012000007944 */ /* 0x024fea0003c00000 */
[----:B-1----:R-:W-:Y:S01]  /*ec80*/  IMAD.MOV.U32 R159, RZ, RZ, R86 ;  /* 0x000000ffff9f7224 */ /* 0x002fe200078e0056 */
[----:B------:R-:W-:Y:S01]  /*ec90*/  HFMA2.MMA R86, -RZ, RZ, 0, 5.9604644775390625e-08 ;  /* 0x00000001ff567435 */ /* 0x000fe200000001ff */
[----:B------:R-:W-:-:S02]  /*eca0*/  MOV R85, R87 ;  /* 0x0000005700557202 */ /* 0x000fc40000000f00 */
[----:B------:R-:W-:-:S03]  /*ecb0*/  MOV R84, 0xecd0 ;  /* 0x0000ecd000547802 */ /* 0x000fc60000000f00 */
[----:B0-2--5:R-:W-:Y:S05]  /*ecc0*/  CALL.REL.NOINC `($__internal_33_$__cuda_sm70_shflsync_down) ;  /* 0x000000d000007944 */ /* 0x025fea0003c00000 */
[----:B-1----:R-:W-:Y:S01]  /*ecd0*/  IMAD.MOV.U32 R88, RZ, RZ, R86 ;  /* 0x000000ffff587224 */ /* 0x002fe200078e0056 */
[----:B------:R-:W-:Y:S01]  /*ece0*/  MOV R87, R159 ;  /* 0x0000009f00577202 */ /* 0x000fe20000000f00 */
[----:B------:R-:W-:Y:S01]  /*ecf0*/  IMAD.MOV.U32 R86, RZ, RZ, RZ ;  /* 0x000000ffff567224 */ /* 0x000fe200078e00ff */
[----:B------:R-:W-:Y:S02]  /*ed00*/  MOV R84, R82 ;  /* 0x0000005200547202 */ /* 0x000fe40000000f00 */
[----:B------:R-:W-:Y:S02]  /*ed10*/  MOV R85, 0xed30 ;  /* 0x0000ed3000557802 */ /* 0x000fe40000000f00 */
[----:B0-2--5:R-:W-:Y:S05]  /*ed20*/  CALL.REL.NOINC `($__internal_34_$__cuda_sm70_shflsync_idx_p) ;  /* 0x0000010000007944 */ /* 0x025fea0003c00000 */
[----:B-1----:R-:W-:Y:S01]  /*ed30*/  MOV R159, R86 ;  /* 0x00000056009f7202 */ /* 0x002fe20000000f00 */
[----:B------:R-:W-:Y:S01]  /*ed40*/  IMAD.MOV.U32 R86, RZ, RZ, RZ ;  /* 0x000000ffff567224 */ /* 0x000fe200078e00ff */
[----:B------:R-:W-:Y:S02]  /*ed50*/  MOV R84, R83 ;  /* 0x0000005300547202 */ /* 0x000fe40000000f00 */
[----:B------:R-:W-:Y:S02]  /*ed60*/  MOV R85, 0xed80 ;  /* 0x0000ed8000557802 */ /* 0x000fe40000000f00 */
[----:B--2--5:R-:W-:Y:S05]  /*ed70*/  CALL.REL.NOINC `($__internal_34_$__cuda_sm70_shflsync_idx_p) ;  /* 0x000000b000007944 */ /* 0x024fea0003c00000 */
[----:B-1----:R-:W-:Y:S01]  /*ed80*/  MOV R85, R86 ;  /* 0x0000005600557202 */ /* 0x002fe20000000f00 */
[----:B--2--5:R-:W-:Y:S05]  /*ed90*/  BRA `(.L_x_902) ;  /* 0xffffa9e000007947 */ /* 0x024fea000383ffff */
        .weak           $__internal_33_$__cuda_sm70_shflsync_down
        .type           $__internal_33_$__cuda_sm70_shflsync_down,@function
        .size           $__internal_33_$__cuda_sm70_shflsync_down,($__internal_34_$__cuda_sm70_shflsync_idx_p - $__internal_33_$__cuda_sm70_shflsync_down)
$__internal_33_$__cuda_sm70_shflsync_down:
        /* <DEDUP_REMOVED lines=8> */
[----:B------:R-:W-:Y:S05]  /*ee20*/  RET.REL.NODEC R84 `(_Z25selective_scan_bwd_kernelI32Selective_Scan_bwd_kernel_traitsILi128ELi16ELb0ELb1ELb0ELb1ELb1EN3c108BFloat16EfEEv12SSMParamsBwd) ;  /* 0xffff11d054007950 */ /* 0x000fea0003c3ffff */
        .weak           $__internal_34_$__cuda_sm70_shflsync_idx_p
        .type           $__internal_34_$__cuda_sm70_shflsync_idx_p,@function
        .size           $__internal_34_$__cuda_sm70_shflsync_idx_p,($__internal_35_$__cuda_sm70_shflsync_up - $__internal_34_$__cuda_sm70_shflsync_idx_p)
$__internal_34_$__cuda_sm70_shflsync_idx_p:
        /* <DEDUP_REMOVED lines=9> */
[----:B0-----:R-:W-:Y:S05]  /*eec0*/  RET.REL.NODEC R84 `(_Z25selective_scan_bwd_kernelI32Selective_Scan_bwd_kernel_traitsILi128ELi16ELb0ELb1ELb0ELb1ELb1EN3c108BFloat16EfEEv12SSMParamsBwd) ;  /* 0xffff113054007950 */ /* 0x001fea0003c3ffff */
        .weak           $__internal_35_$__cuda_sm70_shflsync_up
        .type           $__internal_35_$__cuda_sm70_shflsync_up,@function
        .size           $__internal_35_$__cuda_sm70_shflsync_up,(.L_x_8847 - $__internal_35_$__cuda_sm70_shflsync_up)
$__internal_35_$__cuda_sm70_shflsync_up:
        /* <DEDUP_REMOVED lines=8> */
[----:B-1----:R-:W-:Y:S05]  /*ef50*/  RET.REL.NODEC R84 `(_Z25selective_scan_bwd_kernelI32Selective_Scan_bwd_kernel_traitsILi128ELi16ELb0ELb1ELb0ELb1ELb1EN3c108BFloat16EfEEv12SSMParamsBwd) ;  /* 0xffff10a054007950 */ /* 0x002fea0003c3ffff */
.L_x_903:
        /* <DEDUP_REMOVED lines=10> */
.L_x_8847:


//--------------------- .text._Z25selective_scan_bwd_kernelI32Selective_Scan_bwd_kernel_traitsILi128ELi16ELb0ELb1ELb1ELb0ELb0EN3c108BFloat16EfEEv12SSMParamsBwd --------------------------
	.section	.text._Z25selective_scan_bwd_kernelI32Selective_Scan_bwd_kernel_traitsILi128ELi16ELb0ELb1ELb1ELb0ELb0EN3c108BFloat16EfEEv12SSMParamsBwd,"ax",@progbits
	.sectioninfo	@"SHI_REGISTERS=168"
	.align	128
        .global         _Z25selective_scan_bwd_kernelI32Selective_Scan_bwd_kernel_traitsILi128ELi16ELb0ELb1ELb1ELb0ELb0EN3c108BFloat16EfEEv12SSMParamsBwd
        .type           _Z25selective_scan_bwd_kernelI32Selective_Scan_bwd_kernel_traitsILi128ELi16ELb0ELb1ELb1ELb0ELb0EN3c108BFloat16EfEEv12SSMParamsBwd,@function
        .size           _Z25selective_scan_bwd_kernelI32Selective_Scan_bwd_kernel_traitsILi128ELi16ELb0ELb1ELb1ELb0ELb0EN3c108BFloat16EfEEv12SSMParamsBwd,(.L_x_8850 - _Z25selective_scan_bwd_kernelI32Selective_Scan_bwd_kernel_traitsILi128ELi16ELb0ELb1ELb1ELb0ELb0EN3c108BFloat16EfEEv12SSMParamsBwd)
        .other          _Z25selective_scan_bwd_kernelI32Selective_Scan_bwd_kernel_traitsILi128ELi16ELb0ELb1ELb1ELb0ELb0EN3c108BFloat16EfEEv12SSMParamsBwd,@"STO_CUDA_ENTRY STV_DEFAULT"
_Z25selective_scan_bwd_kernelI32Selective_Scan_bwd_kernel_traitsILi128ELi16ELb0ELb1ELb1ELb0ELb0EN3c108BFloat16EfEEv12SSMParamsBwd:
.text._Z25selective_scan_bwd_kernelI32Selective_Scan_bwd_kernel_traitsILi128ELi16ELb0ELb1ELb1ELb0ELb0EN3c108BFloat16EfEEv12SSMParamsBwd:
        /* <DEDUP_REMOVED lines=25> */
[----:B------:R-:W-:Y:S01]  /*0190*/  IMAD.U32 R3, RZ, RZ, UR5 ;  /* 0x00000005ff037e24 */ /* 0x000fe2000f8e00ff */
[----:B------:R-:W0:Y:S01]  /*01a0*/  R2UR UR37, R6 ;  /* 0x00000000062573c2 */ /* 0x000e2200000e0000 */
[----:B------:R-:W-:Y:S01]  /*01b0*/  ULDC.64 UR4, c[0x0][0x260] ;  /* 0x0000980000047ab9 */ /* 0x000fe20000000a00 */
[----:B------:R-:W-:Y:S01]  /*01c0*/  IMAD.U32 R5, RZ, RZ, UR7 ;  /* 0x00000007ff057e24 */ /* 0x000fe2000f8e00ff */
[----:B------:R-:W-:Y:S01]  /*01d0*/  ULDC.64 UR6, c[0x0][0x1d0] ;  /* 0x0000740000067ab9 */ /* 0x000fe20000000a00 */
[----:B------:R-:W2:Y:S04]  /*01e0*/  @P0 LDG.E R2, [R2.64] ;  /* 0x0000001c02020981 */ /* 0x000ea8000c1e1900 */
[----:B------:R-:W3:Y:S01]  /*01f0*/  @P1 LDG.E R4, [R4.64] ;  /* 0x0000001c04041981 */ /* 0x000ee2000c1e1900 */
[----:B-1----:R-:W-:-:S02]  /*0200*/  USHF.R.S32.HI UR13, URZ, 0x1f, UR14 ;  /* 0x0000001f3f0d7899 */ /* 0x002fc4000801140e */
[----:B------:R-:W-:Y:S01]  /*0210*/  UISETP.NE.U32.AND UP0, UPT, URZ, UR4, UPT ;  /* 0x000000043f00728c */ /* 0x000fe2000bf05070 */
[----:B------:R1:W-:Y:S01]  /*0220*/  STL [R1+0x2c], RZ ;  /* 0x00002cff01007387 */ /* 0x0003e20000100800 */
[----:B------:R-:W-:Y:S02]  /*0230*/  UIMAD UR4, UR13, UR6, URZ ;  /* 0x000000060d0472a4 */ /* 0x000fe4000f8e023f */
[----:B------:R-:W-:Y:S01]  /*0240*/  UIMAD.WIDE.U32 UR10, UR14, UR6, URZ ;  /* 0x000000060e0a72a5 */ /* 0x000fe2000f8e003f */
[----:B------:R1:W-:Y:S01]  /*0250*/  STL [R1+0x28], RZ ;  /* 0x000028ff01007387 */ /* 0x0003e20000100800 */
[----:B------:R-:W-:Y:S02]  /*0260*/  UIMAD UR4, UR14, UR7, UR4 ;  /* 0x000000070e0472a4 */ /* 0x000fe4000f8e0204 */
[----:B------:R-:W-:Y:S02]  /*0270*/  UISETP.NE.AND.EX UP0, UPT, URZ, UR5, UPT, UP0 ;  /* 0x000000053f00728c */ /* 0x000fe4000bf05300 */
[----:B------:R-:W-:-:S02]  /*0280*/  ULDC.64 UR6, c[0x0][0x1e0] ;  /* 0x0000780000067ab9 */ /* 0x000fc40000000a00 */
[----:B------:R-:W-:Y:S01]  /*0290*/  UIMAD UR5, UR13, UR6, URZ ;  /* 0x000000060d0572a4 */ /* 0x000fe2000f8e023f */
[----:B0-----:R-:W0:Y:S01]  /*02a0*/  I2F.RP R0, UR37 ;  /* 0x0000002500007d06 */ /* 0x001e220008209400 */
[----:B------:R-:W-:Y:S02]  /*02b0*/  UISETP.NE.U32.AND UP1, UPT, URZ, UR32, UPT ;  /* 0x000000203f00728c */ /* 0x000fe4000bf25070 */
[----:B------:R-:W-:Y:S02]  /*02c0*/  UIMAD UR12, UR14, UR7, UR5 ;  /* 0x000000070e0c72a4 */ /* 0x000fe4000f8e0205 */
[----:B------:R-:W-:Y:S02]  /*02d0*/  UISETP.NE.AND.EX UP1, UPT, URZ, UR33, UPT, UP1 ;  /* 0x000000213f00728c */ /* 0x000fe4000bf25310 */
[----:B------:R-:W-:Y:S02]  /*02e0*/  UISETP.NE.U32.AND UP2, UPT, URZ, UR34, UPT ;  /* 0x000000223f00728c */ /* 0x000fe4000bf45070 */
[----:B------:R-:W-:-:S02]  /*02f0*/  UMOV UR30, URZ ;  /* 0x0000003f001e7c82 */ /* 0x000fc40008000000 */
[----:B------:R-:W-:Y:S02]  /*0300*/  UISETP.NE.AND.EX UP2, UPT, URZ, UR35, UPT, UP2 ;  /* 0x000000233f00728c */ /* 0x000fe4000bf45320 */
[----:B------:R-:W-:Y:S02]  /*0310*/  UIMAD.WIDE.U32 UR18, UR14, UR6, URZ ;  /* 0x000000060e1272a5 */ /* 0x000fe4000f8e003f */
[----:B------:R-:W-:Y:S01]  /*0320*/  UMOV UR31, URZ ;  /* 0x0000003f001f7c82 */ /* 0x000fe20008000000 */
[----:B0-----:R-:W0:Y:S01]  /*0330*/  MUFU.RCP R0, R0 ;  /* 0x0000000000007308 */ /* 0x001e220000001000 */
[----:B------:R-:W-:Y:S02]  /*0340*/  @UP1 ULEA UR30, UP3, UR16, UR32, 0x2 ;  /* 0x00000020101e1291 */ /* 0x000fe4000f86103f */
[----:B------:R-:W-:Y:S02]  /*0350*/  ULDC.64 UR6, c[0x0][0x278] ;  /* 0x00009e0000067ab9 */ /* 0x000fe40000000a00 */
[----:B------:R-:W-:-:S02]  /*0360*/  UIADD3 UR11, UR11, UR4, URZ ;  /* 0x000000040b0b7290 */ /* 0x000fc4000fffe03f */
[----:B------:R-:W-:Y:S02]  /*0370*/  UIMAD UR23, UR13, UR6, URZ ;  /* 0x000000060d1772a4 */ /* 0x000fe4000f8e023f */
[----:B------:R-:W-:Y:S02]  /*0380*/  @UP1 ULEA.HI.X UR31, UR16, UR33, UR15, 0x2, UP3 ;  /* 0x00000021101f1291 */ /* 0x000fe400098f140f */
[----:B------:R-:W-:Y:S02]  /*0390*/  UMOV UR32, URZ ;  /* 0x0000003f00207c82 */ /* 0x000fe40008000000 */
[----:B------:R-:W-:Y:S02]  /*03a0*/  UMOV UR4, URZ ;  /* 0x0000003f00047c82 */ /* 0x000fe40008000000 */
[----:B------:R-:W-:Y:S01]  /*03b0*/  UIMAD UR26, UR13, UR8, URZ ;  /* 0x000000080d1a72a4 */ /* 0x000fe2000f8e023f */
[----:B0-----:R-:W-:Y:S01]  /*03c0*/  IADD3 R0, R0, 0xffffffe, RZ ;  /* 0x0ffffffe00007810 */ /* 0x001fe20007ffe0ff */
[----:B------:R-:W-:-:S02]  /*03d0*/  @UP2 ULEA UR32, UP1, UR16, UR34, 0x2 ;  /* 0x0000002210202291 */ /* 0x000fc4000f82103f */
[----:B------:R-:W-:Y:S02]  /*03e0*/  UIMAD UR17, UR13, UR24, URZ ;  /* 0x000000180d1172a4 */ /* 0x000fe4000f8e023f */
[----:B------:R-:W-:Y:S01]  /*03f0*/  UIMAD.WIDE.U32 UR20, UR14, UR6, URZ ;  /* 0x000000060e1472a5 */ /* 0x000fe2000f8e003f */
[----:B------:R-:W0:Y:S01]  /*0400*/  F2I.FTZ.U32.TRUNC.NTZ R0, R0 ;  /* 0x0000000000007305 */ /* 0x000e22000021f000 */
[----:B------:R-:W-:Y:S02]  /*0410*/  UIMAD UR23, UR14, UR7, UR23 ;  /* 0x000000070e1772a4 */ /* 0x000fe4000f8e0217 */
[----:B------:R-:W-:Y:S02]  /*0420*/  UMOV UR33, URZ ;  /* 0x0000003f00217c82 */ /* 0x000fe40008000000 */
[----:B------:R-:W-:Y:S02]  /*0430*/  UIMAD.WIDE.U32 UR6, UR14, UR8, URZ ;  /* 0x000000080e0672a5 */ /* 0x000fe4000f8e003f */
[----:B------:R-:W-:-:S02]  /*0440*/  UIMAD UR26, UR14, UR9, UR26 ;  /* 0x000000090e1a72a4 */ /* 0x000fc4000f8e021a */
[----:B------:R-:W-:Y:S02]  /*0450*/  @UP2 ULEA.HI.X UR33, UR16, UR35, UR15, 0x2, UP1 ;  /* 0x0000002310212291 */ /* 0x000fe400088f140f */
[----:B------:R-:W-:Y:S02]  /*0460*/  UIMAD.WIDE.U32 UR8, UR14, UR24, URZ ;  /* 0x000000180e0872a5 */ /* 0x000fe4000f8e003f */
[----:B------:R-:W-:Y:S02]  /*0470*/  UIMAD UR17, UR14, UR25, UR17 ;  /* 0x000000190e1172a4 */ /* 0x000fe4000f8e0211 */
[----:B------:R-:W-:Y:S01]  /*0480*/  ULDC.64 UR34, c[0x0][0x1d8] ;  /* 0x0000760000227ab9 */ /* 0x000fe20000000a00 */
[----:B0-----:R0:W4:Y:S01]  /*0490*/  R2UR UR5, R0 ;  /* 0x00000000000573c2 */ /* 0x00112200000e0000 */
[----:B------:R-:W-:Y:S02]  /*04a0*/  ULDC.64 UR24, c[0x0][0x1e8] ;  /* 0x00007a0000187ab9 */ /* 0x000fe40000000a00 */
[----:B------:R-:W-:-:S02]  /*04b0*/  UIMAD UR22, UR15, UR34, URZ ;  /* 0x000000220f1672a4 */ /* 0x000fc4000f8e023f */
[----:B------:R-:W-:Y:S02]  /*04c0*/  UIMAD UR36, UR15, UR24, URZ ;  /* 0x000000180f2472a4 */ /* 0x000fe4000f8e023f */
[----:B------:R-:W-:Y:S01]  /*04d0*/  UIADD3 UR19, UR19, UR12, URZ ;  /* 0x0000000c13137290 */ /* 0x000fe2000fffe03f */
[----:B0-----:R-:W-:Y:S01]  /*04e0*/  IABS R0, UR16 ;  /* 0x0000001000007c13 */ /* 0x001fe20008000000 */
[----:B------:R-:W-:Y:S02]  /*04f0*/  UIMAD UR22, UR16, UR35, UR22 ;  /* 0x00000023101672a4 */ /* 0x000fe4000f8e0216 */
[----:B------:R-:W-:Y:S01]  /*0500*/  UIMAD.WIDE.U32 UR10, UR16, UR34, UR10 ;  /* 0x00000022100a72a5 */ /* 0x000fe2000f8e000a */
[----:B------:R-:W0:Y:S01]  /*0510*/  R2UR UR27, R0 ;  /* 0x00000000001b73c2 */ /* 0x000e2200000e0000 */
[----:B------:R-:W-:Y:S02]  /*0520*/  UIMAD UR34, UR16, UR25, UR36 ;  /* 0x00000019102272a4 */ /* 0x000fe4000f8e0224 */
[----:B------:R-:W-:-:S02]  /*0530*/  UIMAD.WIDE.U32 UR24, UR16, UR24, UR18 ;  /* 0x00000018101872a5 */ /* 0x000fc4000f8e0012 */
[----:B------:R-:W-:Y:S02]  /*0540*/  ULDC UR36, c[0x0][0x174] ;  /* 0x00005d0000247ab9 */ /* 0x000fe40000000800 */
[----:B------:R-:W-:Y:S02]  /*0550*/  USHF.L.U32 UR12, UR36, 0xb, URZ ;  /* 0x0000000b240c7899 */ /* 0x000fe4000800063f */
[----:B------:R-:W-:Y:S02]  /*0560*/  UIADD3 UR21, UR21, UR23, URZ ;  /* 0x0000001715157290 */ /* 0x000fe4000fffe03f */
[----:B------:R-:W-:Y:S02]  /*0570*/  ULDC UR40, c[0x0][0x178] ;  /* 0x00005e0000287ab9 */ /* 0x000fe40000000800 */
[----:B----4-:R-:W-:Y:S02]  /*0580*/  UIADD3 UR38, URZ, -UR5, URZ ;  /* 0x800000053f267290 */ /* 0x010fe4000fffe03f */
[----:B------:R-:W-:-:S02]  /*0590*/  UIADD3 UR9, UR9, UR17, URZ ;  /* 0x0000001109097290 */ /* 0x000fc4000fffe03f */
[----:B------:R-:W-:-:S04]  /*05a0*/  UIMAD UR38, UR38, UR37, URZ ;  /* 0x00000025262672a4 */ /* 0x000fc8000f8e023f */
[----:B------:R-:W-:-:S04]  /*05b0*/  UIMAD.WIDE.U32 UR4, UR5, UR38, UR4 ;  /* 0x00000026050472a5 */ /* 0x000fc8000f8e0004 */
[----:B0-----:R-:W-:-:S03]  /*05c0*/  UIMAD.WIDE.U32 UR38, UR5, UR27, URZ ;  /* 0x0000001b052672a5 */ /* 0x001fc6000f8e003f */
[----:B------:R-:W-:Y:S02]  /*05d0*/  ULDC.64 UR4, c[0x0][0x280] ;  /* 0x0000a00000047ab9 */ /* 0x000fe40000000a00 */
[----:B------:R-:W-:Y:S02]  /*05e0*/  UIMAD UR19, UR15, UR4, URZ ;  /* 0x000000040f1372a4 */ /* 0x000fe4000f8e023f */
[----:B------:R-:W-:Y:S02]  /*05f0*/  UMOV UR35, UR39 ;  /* 0x0000002700237c82 */ /* 0x000fe40008000000 */
[----:B------:R-:W-:Y:S02]  /*0600*/  UIADD3 UR18, -UR35, URZ, URZ ;  /* 0x0000003f23127290 */ /* 0x000fe4000fffe13f */
[----:B------:R-:W-:Y:S02]  /*0610*/  UIMAD UR38, UR16, UR5, UR19 ;  /* 0x00000005102672a4 */ /* 0x000fe4000f8e0213 */
[----:B------:R-:W-:-:S02]  /*0620*/  UIMAD UR27, UR37, UR18, UR27 ;  /* 0x00000012251b72a4 */ /* 0x000fc4000f8e021b */
[----:B------:R-:W-:Y:S02]  /*0630*/  UIADD3 UR18, UR12, -0x800, URZ ;  /* 0xfffff8000c127890 */ /* 0x000fe4000fffe03f */
[----:B------:R-:W-:Y:S02]  /*0640*/  UISETP.GT.U32.AND UP1, UPT, UR37, UR27, UPT ;  /* 0x0000001b2500728c */ /* 0x000fe4000bf24070 */
[----:B------:R-:W-:Y:S02]  /*0650*/  USHF.R.S32.HI UR23, URZ, 0x1f, UR18 ;  /* 0x0000001f3f177899 */ /* 0x000fe40008011412 */
[----:B------:R-:W-:Y:S02]  /*0660*/  UIADD3 UR10, UP2, UR18, UR10, URZ ;  /* 0x0000000a120a7290 */ /* 0x000fe4000ff5e03f */
[----:B------:R-:W-:Y:S02]  /*0670*/  UIMAD.WIDE.U32 UR4, UR16, UR4, UR20 ;  /* 0x00000004100472a5 */ /* 0x000fe4000f8e0014 */
[----:B------:R-:W-:-:S02]  /*0680*/  UIADD3.X UR22, UR23, UR11, UR22, UP2, !UPT ;  /* 0x0000000b17167290 */ /* 0x000fc400097fe416 */
[----:B------:R-:W-:Y:S02]  /*0690*/  ULDC.64 UR20, c[0x0][0x240] ;  /* 0x0000900000147ab9 */ /* 0x000fe40000000a00 */
[----:B------:R-:W-:Y:S02]  /*06a0*/  @!UP1 UIADD3 UR27, UR27, -UR37, URZ ;  /* 0x800000251b1b9290 */ /* 0x000fe4000fffe03f */
[----:B------:R-:W-:Y:S02]  /*06b0*/  ULEA UR19, UP2, UR10, UR20, 0x1 ;  /* 0x000000140a137291 */ /* 0x000fe4000f84083f */
[----:B------:R-:W-:Y:S02]  /*06c0*/  UISETP.GE.U32.AND UP3, UPT, UR27, UR37, UPT ;  /* 0x000000251b00728c */ /* 0x000fe4000bf66070 */
[----:B------:R-:W-:Y:S02]  /*06d0*/  ULOP3.LUT UR39, UR16, UR40, URZ, 0x3c, !UPT ;  /* 0x0000002810277292 */ /* 0x000fe4000f8e3c3f */
[----:B------:R-:W-:-:S02]  /*06e0*/  ULEA.HI.X UR20, UR10, UR21, UR22, 0x1, UP2 ;  /* 0x000000150a147291 */ /* 0x000fc400090f0c16 */
[----:B------:R-:W-:Y:S02]  /*06f0*/  @!UP1 UIADD3 UR35, UR35, 0x1, URZ ;  /* 0x0000000123239890 */ /* 0x000fe4000fffe03f */
[----:B------:R-:W-:Y:S02]  /*0700*/  UIADD3 UR22, UP4, UR18, UR24, URZ ;  /* 0x0000001812167290 */ /* 0x000fe4000ff9e03f */
[----:B------:R-:W-:Y:S02]  /*0710*/  UISETP.GE.AND UP2, UPT, UR39, URZ, UPT ;  /* 0x0000003f2700728c */ /* 0x000fe4000bf46270 */
[----:B------:R-:W-:Y:S02]  /*0720*/  UISETP.NE.AND UP1, UPT, URZ, UR40, UPT ;  /* 0x000000283f00728c */ /* 0x000fe4000bf25270 */
[----:B------:R-:W-:Y:S02]  /*0730*/  ULDC.64 UR10, c[0x0][0x248] ;  /* 0x00009200000a7ab9 */ /* 0x000fe40000000a00 */
[----:B------:R-:W-:-:S02]  /*0740*/  @UP3 UIADD3 UR35, UR35, 0x1, URZ ;  /* 0x0000000123233890 */ /* 0x000fc4000fffe03f */
[----:B------:R-:W-:Y:S02]  /*0750*/  UIADD3.X UR34, UR23, UR25, UR34, UP4, !UPT ;  /* 0x0000001917227290 */ /* 0x000fe4000a7fe422 */
[----:B------:R-:W-:Y:S02]  /*0760*/  ULEA UR21, UP4, UR22, UR10, 0x1 ;  /* 0x0000000a16157291 */ /* 0x000fe4000f88083f */
[----:B------:R-:W-:Y:S02]  /*0770*/  UIADD3 UR27, UR7, UR26, URZ ;  /* 0x0000001a071b7290 */ /* 0x000fe4000fffe03f */
[----:B------:R-:W-:Y:S02]  /*0780*/  ULEA.HI.X UR22, UR22, UR11, UR34, 0x1, UP4 ;  /* 0x0000000b16167291 */ /* 0x000fe4000a0f0c22 */
[----:B------:R-:W-:Y:S02]  /*0790*/  ULDC.64 UR24, c[0x0][0x308] ;  /* 0x0000c20000187ab9 */ /* 0x000fe40000000a00 */
[----:B------:R-:W-:-:S02]  /*07a0*/  UMOV UR11, UR35 ;  /* 0x00000023000b7c82 */ /* 0x000fc40008000000 */
[----:B------:R-:W-:Y:S02]  /*07b0*/  @!UP2 UIADD3 UR11, -UR11, URZ, URZ ;  /* 0x0000003f0b0ba290 */ /* 0x000fe4000fffe13f */
[----:B------:R-:W-:Y:S02]  /*07c0*/  UIADD3 UR26, UP2, UR18, UR4, URZ ;  /* 0x00000004121a7290 */ /* 0x000fe4000ff5e03f */
[----:B------:R-:W-:Y:S02]  /*07d0*/  @!UP1 ULOP3.LUT UR11, URZ, UR40, URZ, 0x33, !UPT ;  /* 0x000000283f0b9292 */ /* 0x000fe4000f8e333f */
[----:B------:R-:W-:Y:S02]  /*07e0*/  UIADD3.X UR34, UR23, UR5, UR38, UP2, !UPT ;  /* 0x0000000517227290 */ /* 0x000fe400097fe426 */
[----:B------:R-:W-:Y:S02]  /*07f0*/  ULEA UR7, UP1, UR26, UR24, 0x1 ;  /* 0x000000181a077291 */ /* 0x000fe4000f82083f */
[----:B------:R-:W-:-:S02]  /*0800*/  USHF.R.S32.HI UR10, URZ, 0x1f, UR11 ;  /* 0x0000001f3f0a7899 */ /* 0x000fc4000801140b */
[----:B------:R-:W-:Y:S02]  /*0810*/  ULDC.64 UR4, c[0x0][0x1a8] ;  /* 0x00006a0000047ab9 */ /* 0x000fe40000000a00 */
[----:B------:R-:W-:Y:S02]  /*0820*/  UIMAD UR35, UR10, UR4, URZ ;  /* 0x000000040a2372a4 */ /* 0x000fe4000f8e023f */
[----:B------:R-:W-:Y:S02]  /*0830*/  ULEA.HI.X UR24, UR26, UR25, UR34, 0x1, UP1 ;  /* 0x000000191a187291 */ /* 0x000fe400088f0c22 */
[----:B------:R-:W-:Y:S02]  /*0840*/  ULDC.64 UR40, c[0x0][0x260] ;  /* 0x0000980000287ab9 */ /* 0x000fe40000000a00 */
[----:B------:R-:W-:Y:S02]  /*0850*/  UMOV UR26, UR6 ;  /* 0x00000006001a7c82 */ /* 0x000fe40008000000 */
[----:B------:R-:W-:-:S02]  /*0860*/  UIMAD.WIDE.U32 UR26, UR11, UR4, UR26 ;  /* 0x000000040b1a72a5 */ /* 0x000fc4000f8e001a */
[----:B------:R-:W-:Y:S02]  /*0870*/  UIMAD UR6, UR11, UR5, UR35 ;  /* 0x000000050b0672a4 */ /* 0x000fe4000f8e0223 */
[----:B------:R-:W-:Y:S02]  /*0880*/  UIADD3 UR17, UP1, UR18, UR26, URZ ;  /* 0x0000001a12117290 */ /* 0x000fe4000ff3e03f */
[----:B------:R-:W-:Y:S02]  /*0890*/  ULDC.64 UR34, c[0x0][0x1c8] ;  /* 0x0000720000227ab9 */ /* 0x000fe40000000a00 */
[----:B------:R-:W-:Y:S02]  /*08a0*/  UIADD3 UR26, UR27, UR6, URZ ;  /* 0x000000061b1a7290 */ /* 0x000fe4000fffe03f */
[----:B------:R-:W-:Y:S02]  /*08b0*/  ULDC.64 UR4, c[0x0][0x228] ;  /* 0x00008a0000047ab9 */ /* 0x000fe40000000a00 */
[----:B------:R-:W-:-:S02]  /*08c0*/  UIMAD UR25, UR10, UR34, URZ ;  /* 0x000000220a1972a4 */ /* 0x000fc4000f8e023f */
[----:B------:R-:W-:Y:S02]  /*08d0*/  ULEA UR6, UP2, UR17, UR4, 0x1 ;  /* 0x0000000411067291 */ /* 0x000fe4000f84083f */
[----:B------:R-:W-:Y:S02]  /*08e0*/  UIADD3.X UR4, UR23, UR26, URZ, UP1, !UPT ;  /* 0x0000001a17047290 */ /* 0x000fe40008ffe43f */
[----:B------:R-:W-:Y:S02]  /*08f0*/  UIMAD.WIDE.U32 UR26, UR11, UR34, UR8 ;  /* 0x000000220b1a72a5 */ /* 0x000fe4000f8e0008 */
[----:B------:R-:W-:Y:S02]  /*0900*/  UIMAD UR25, UR11, UR35, UR25 ;  /* 0x000000230b1972a4 */ /* 0x000fe4000f8e0219 */
[----:B------:R-:W-:Y:S02]  /*0910*/  UIADD3 UR18, UP1, UR18, UR26, URZ ;  /* 0x0000001a12127290 */ /* 0x000fe4000ff3e03f */
[----:B------:R-:W-:-:S02]  /*0920*/  UIADD3 UR26, UR27, UR25, URZ ;  /* 0x000000191b1a7290 */ /* 0x000fc4000fffe03f */
[----:B------:R-:W-:Y:S02]  /*0930*/  ULEA.HI.X UR34, UR17, UR5, UR4, 0x1, UP2 ;  /* 0x0000000511227291 */ /* 0x000fe400090f0c04 */
[----:B------:R-:W-:Y:S02]  /*0940*/  ULDC.64 UR8, c[0x0][0x230] ;  /* 0x00008c0000087ab9 */ /* 0x000fe40000000a00 */
[----:B------:R-:W-:Y:S02]  /*0950*/  ULDC UR17, c[0x0][0x164] ;  /* 0x0000590000117ab9 */ /* 0x000fe40000000800 */
[----:B------:R-:W-:Y:S02]  /*0960*/  ULEA UR25, UP2, UR18, UR8, 0x1 ;  /* 0x0000000812197291 */ /* 0x000fe4000f84083f */
[----:B------:R-:W-:Y:S02]  /*0970*/  UIADD3.X UR26, UR23, UR26, URZ, UP1, !UPT ;  /* 0x0000001a171a7290 */ /* 0x000fe40008ffe43f */
[----:B------:R-:W-:-:S02]  /*0980*/  @UP0 UIMAD UR8, UR14, UR17, UR16 ;  /* 0x000000110e0802a4 */ /* 0x000fc4000f8e0210 */
[----:B------:R-:W-:Y:S02]  /*0990*/  UISETP.GE.AND UP1, UPT, UR36, 0x1, UPT ;  /* 0x000000012400788c */ /* 0x000fe4000bf26270 */
[----:B------:R-:W-:Y:S02]  /*09a0*/  UMOV UR5, URZ ;  /* 0x0000003f00057c82 */ /* 0x000fe40008000000 */
[----:B------:R-:W-:Y:S02]  /*09b0*/  @UP0 UIMAD UR8, UR8, UR36, URZ ;  /* 0x00000024080802a4 */ /* 0x000fe4000f8e023f */
[----:B------:R-:W-:Y:S02]  /*09c0*/  ULEA.HI.X UR26, UR18, UR9, UR26, 0x1, UP2 ;  /* 0x00000009121a7291 */ /* 0x000fe400090f0c1a */
[----:B------:R-:W-:Y:S02]  /*09d0*/  UMOV UR4, URZ ;  /* 0x0000003f00047c82 */ /* 0x000fe40008000000 */
[----:B------:R-:W-:-:S02]  /*09e0*/  ULDC UR9, c[0x0][0x16c] ;  /* 0x00005b0000097ab9 */ /* 0x000fc40000000800 */
[----:B------:R-:W-:-:S03]  /*09f0*/  @UP0 UIMAD UR8, UR8, UR9, URZ ;  /* 0x00000009080802a4 */ /* 0x000fc6000f8e023f */
[----:B------:R-:W-:Y:S02]  /*0a00*/  @UP0 UMOV UR9, 0x8 ;  /* 0x0000000800090882 */ /* 0x000fe40000000000 */
[----:B------:R-:W-:-:S07]  /*0a10*/  @UP0 UIMAD.WIDE UR40, UR8, UR9, UR40 ;  /* 0x00000009082802a5 */ /* 0x000fce000f8e0228 */
[----:B------:R-:W-:Y:S02]  /*0a20*/  @!UP0 UMOV UR40, URZ ;  /* 0x0000003f00288c82 */ /* 0x000fe40008000000 */
[----:B------:R-:W-:Y:S01]  /*0a30*/  @!UP0 UMOV UR41, URZ ;  /* 0x0000003f00298c82 */ /* 0x000fe20008000000 */
[----:B--2---:R1:W0:Y:S01]  /*0a40*/  @P0 R2UR UR5, R2 ;  /* 0x00000000020503c2 */ /* 0x00422200000e0000 */
[----:B------:R-:W-:-:S07]  /*0a50*/  PLOP3.LUT P0, PT, PT, PT, UP1, 0x80, 0x0 ;  /* 0x000000000000781c */ /* 0x000fce0003f0f018 */
[----:B---3--:R1:W2:Y:S06]  /*0a60*/  @P1 R2UR UR4, R4 ;  /* 0x00000000040413c2 */ /* 0x0082ac00000e0000 */
[----:B------:R-:W-:Y:S05]  /*0a70*/  @!P0 BRA `(.L_x_904) ;  /* 0x0000821000008947 */ /* 0x000fea0003800000 */
[----:B------:R-:W3:Y:S01]  /*0a80*/  S2R R95, SR_TID.X ;  /* 0x00000000005f7919 */ /* 0x000ee20000002100 */
[----:B------:R-:W-:Y:S02]  /*0a90*/  UMOV UR18, UR20 ;  /* 0x0000001400127c82 */ /* 0x000fe40008000000 */
[----:B------:R-:W-:Y:S01]  /*0aa0*/  UMOV UR17, UR19 ;  /* 0x0000001300117c82 */ /* 0x000fe20008000000 */
[----:B------:R4:W-:Y:S01]  /*0ab0*/  STL [R1+0x28], RZ ;  /* 0x000028ff01007387 */ /* 0x0009e20000100800 */
        /* <DEDUP_REMOVED lines=12> */
.L_x_959:
        /* <DEDUP_REMOVED lines=76> */
[----:B------:R-:W-:-:S05]  /*1040*/  IMAD.IADD R18, R5, 0x1, R94 ;  /* 0x0000000105127824 */ /* 0x000fca00078e025e */
        /* <DEDUP_REMOVED lines=8> */
[-C--:B------:R-:W-:Y:S02]  /*10d0*/  LEA.HI.SX32 R27, R27, R18.reuse, 0x1b ;  /* 0x000000121b1b7211 */ /* 0x080fe400078fdaff */
[C---:B------:R-:W-:Y:S02]  /*10e0*/  IADD3 R37, R18.reuse, 0xe0, RZ ;  /* 0x000000e012257810 */ /* 0x040fe40007ffe0ff */
[----:B------:R-:W-:Y:S01]  /*10f0*/  LEA.HI.SX32 R29, R29, R18, 0x1b ;  /* 0x000000121d1d7211 */ /* 0x000fe200078fdaff */
[----:B------:R-:W-:Y:S01]  /*1100*/  IMAD.SHL.U32 R93, R93, 0x2, RZ ;  /* 0x000000025d5d7824 */ /* 0x000fe200078e00ff */
[C---:B------:R-:W-:Y:S01]  /*1110*/  IADD3 R39, R18.reuse, 0x100, RZ ;  /* 0x0000010012277810 */ /* 0x040fe20007ffe0ff */
[----:B------:R-:W-:Y:S01]  /*1120*/  IMAD.SHL.U32 R92, R25, 0x2, RZ ;  /* 0x00000002195c7824 */ /* 0x000fe200078e00ff */
[----:B-1----:R-:W-:-:S02]  /*1130*/  IADD3 R3, R18, 0x120, RZ ;  /* 0x0000012012037810 */ /* 0x002fc40007ffe0ff */
[-C--:B------:R-:W-:Y:S02]  /*1140*/  LEA.HI.SX32 R31, R31, R18.reuse, 0x1b ;  /* 0x000000121f1f7211 */ /* 0x080fe400078fdaff */
[-C--:B------:R-:W-:Y:S01]  /*1150*/  LEA.HI.SX32 R33, R33, R18.reuse, 0x1b ;  /* 0x0000001221217211 */ /* 0x080fe200078fdaff */
[----:B------:R-:W-:Y:S01]  /*1160*/  IMAD.SHL.U32 R91, R27, 0x2, RZ ;  /* 0x000000021b5b7824 */ /* 0x000fe200078e00ff */
[C---:B------:R-:W-:Y:S02]  /*1170*/  IADD3 R41, R18.reuse, 0x140, RZ ;  /* 0x0000014012297810 */ /* 0x040fe40007ffe0ff */
[-C--:B------:R-:W-:Y:S01]  /*1180*/  LEA.HI.SX32 R35, R35, R18.reuse, 0x1b ;  /* 0x0000001223237211 */ /* 0x080fe200078fdaff */
[----:B------:R-:W-:Y:S01]  /*1190*/  IMAD.SHL.U32 R90, R29, 0x2, RZ ;  /* 0x000000021d5a7824 */ /* 0x000fe200078e00ff */
[----:B------:R-:W-:Y:S02]  /*11a0*/  LEA.HI.SX32 R37, R37, R18, 0x1b ;  /* 0x0000001225257211 */ /* 0x000fe400078fdaff */
[----:B------:R-:W-:-:S02]  /*11b0*/  IADD3 R43, R18, 0x160, RZ ;  /* 0x00000160122b7810 */ /* 0x000fc40007ffe0ff */
[C---:B------:R-:W-:Y:S02]  /*11c0*/  IADD3 R45, R18.reuse, 0x180, RZ ;  /* 0x00000180122d7810 */ /* 0x040fe40007ffe0ff */
[-C--:B------:R-:W-:Y:S01]  /*11d0*/  LEA.HI.SX32 R39, R39, R18.reuse, 0x1b ;  /* 0x0000001227277211 */ /* 0x080fe200078fdaff */
[----:B------:R-:W-:Y:S01]  /*11e0*/  IMAD.SHL.U32 R88, R33, 0x2, RZ ;  /* 0x0000000221587824 */ /* 0x000fe200078e00ff */
[C---:B------:R-:W-:Y:S02]  /*11f0*/  IADD3 R47, R18.reuse, 0x1a0, RZ ;  /* 0x000001a0122f7810 */ /* 0x040fe40007ffe0ff */
[----:B------:R-:W-:Y:S02]  /*1200*/  LEA.HI.SX32 R3, R3, R18, 0x1b ;  /* 0x0000001203037211 */ /* 0x000fe400078fdaff */
[----:B------:R-:W-:Y:S01]  /*1210*/  SHF.L.U32 R89, R31, 0x1, RZ ;  /* 0x000000011f597819 */ /* 0x000fe200000006ff */
[----:B------:R-:W-:Y:S01]  /*1220*/  IMAD.SHL.U32 R77, R35, 0x2, RZ ;  /* 0x00000002234d7824 */ /* 0x000fe200078e00ff */
[----:B------:R-:W-:-:S02]  /*1230*/  IADD3 R49, R18, 0x1c0, RZ ;  /* 0x000001c012317810 */ /* 0x000fc40007ffe0ff */
[-C--:B------:R-:W-:Y:S01]  /*1240*/  LEA.HI.SX32 R41, R41, R18.reuse, 0x1b ;  /* 0x0000001229297211 */ /* 0x080fe200078fdaff */
[----:B------:R-:W-:Y:S01]  /*1250*/  IMAD.SHL.U32 R76, R37, 0x2, RZ ;  /* 0x00000002254c7824 */ /* 0x000fe200078e00ff */
[----:B------:R-:W-:Y:S01]  /*1260*/  IADD3 R51, R18, 0x1e0, RZ ;  /* 0x000001e012337810 */ /* 0x000fe20007ffe0ff */
[----:B------:R-:W-:Y:S01]  /*1270*/  IMAD.SHL.U32 R75, R39, 0x2, RZ ;  /* 0x00000002274b7824 */ /* 0x000fe200078e00ff */
[-C--:B------:R-:W-:Y:S02]  /*1280*/  LEA.HI.SX32 R43, R43, R18.reuse, 0x1b ;  /* 0x000000122b2b7211 */ /* 0x080fe400078fdaff */
[-C--:B------:R-:W-:Y:S01]  /*1290*/  LEA.HI.SX32 R45, R45, R18.reuse, 0x1b ;  /* 0x000000122d2d7211 */ /* 0x080fe200078fdaff */
[----:B------:R-:W-:Y:S01]  /*12a0*/  IMAD.SHL.U32 R74, R3, 0x2, RZ ;  /* 0x00000002034a7824 */ /* 0x000fe200078e00ff */
[-C--:B------:R-:W-:Y:S02]  /*12b0*/  LEA.HI.SX32 R47, R47, R18.reuse, 0x1b ;  /* 0x000000122f2f7211 */ /* 0x080fe400078fdaff */
[----:B------:R-:W-:Y:S01]  /*12c0*/  LEA R5, R94, R5, 0x4 ;  /* 0x000000055e057211 */ /* 0x000fe200078e20ff */
[----:B------:R-:W-:Y:S01]  /*12d0*/  IMAD.SHL.U32 R73, R41, 0x2, RZ ;  /* 0x0000000229497824 */ /* 0x000fe200078e00ff */
[----:B------:R-:W-:-:S02]  /*12e0*/  LEA.HI.SX32 R49, R49, R18, 0x1b ;  /* 0x0000001231317211 */ /* 0x000fc400078fdaff */
[----:B------:R-:W-:Y:S01]  /*12f0*/  LEA.HI.SX32 R51, R51, R18, 0x1b ;  /* 0x0000001233337211 */ /* 0x000fe200078fdaff */
[----:B------:R-:W-:Y:S01]  /*1300*/  IMAD.SHL.U32 R71, R45, 0x2, RZ ;  /* 0x000000022d477824 */ /* 0x000fe200078e00ff */
[----:B------:R-:W-:Y:S01]  /*1310*/  SHF.L.U32 R72, R43, 0x1, RZ ;  /* 0x000000012b487819 */ /* 0x000fe200000006ff */
[----:B------:R-:W-:Y:S01]  /*1320*/  IMAD.SHL.U32 R70, R47, 0x2, RZ ;  /* 0x000000022f467824 */ /* 0x000fe200078e00ff */
[----:B------:R-:W-:Y:S01]  /*1330*/  LEA.HI.SX32 R5, R5, R5, 0x1b ;  /* 0x0000000505057211 */ /* 0x000fe200078fdaff */
[----:B------:R-:W-:Y:S02]  /*1340*/  IMAD.SHL.U32 R69, R49, 0x2, RZ ;  /* 0x0000000231457824 */ /* 0x000fe400078e00ff */
[----:B------:R-:W-:Y:S02]  /*1350*/  IMAD.SHL.U32 R68, R51, 0x2, RZ ;  /* 0x0000000233447824 */ /* 0x000fe400078e00ff */
[----:B------:R-:W-:Y:S01]  /*1360*/  IMAD.SHL.U32 R67, R5, 0x2, RZ ;  /* 0x0000000205437824 */ /* 0x000fe200078e00ff */
[----:B------:R-:W-:-:S02]  /*1370*/  ISETP.GE.AND P2, PT, R78, UR7, PT ;  /* 0x000000074e007c0c */ /* 0x000fc4000bf46270 */
[----:B------:R-:W-:Y:S01]  /*1380*/  ISETP.GE.AND P1, PT, R20, UR7, PT ;  /* 0x0000000714007c0c */ /* 0x000fe2000bf26270 */
[----:B------:R-:W-:Y:S02]  /*1390*/  IMAD.U32 R2, RZ, RZ, UR19 ;  /* 0x00000013ff027e24 */ /* 0x000fe4000f8e00ff */
[----:B------:R-:W-:Y:S01]  /*13a0*/  IMAD.U32 R3, RZ, RZ, UR20 ;  /* 0x00000014ff037e24 */ /* 0x000fe2000f8e00ff */
[----:B------:R-:W-:-:S03]  /*13b0*/  ISETP.GE.AND P0, PT, R22, UR7, PT ;  /* 0x0000000716007c0c */ /* 0x000fc6000bf06270 */
[----:B------:R-:W-:Y:S01]  /*13c0*/  IMAD.WIDE R2, R78, 0x2, R2 ;  /* 0x000000024e027825 */ /* 0x000fe200078e0202 */
[----:B------:R-:W-:Y:S02]  /*13d0*/  ISETP.GE.AND P4, PT, R24, UR7, PT ;  /* 0x0000000718007c0c */ /* 0x000fe4000bf86270 */
[----:B------:R-:W-:Y:S02]  /*13e0*/  ISETP.GE.AND P6, PT, R26, UR7, PT ;  /* 0x000000071a007c0c */ /* 0x000fe4000bfc6270 */
[----:B------:R-:W-:Y:S02]  /*13f0*/  ISETP.GE.AND P5, PT, R28, UR7, PT ;  /* 0x000000071c007c0c */ /* 0x000fe4000bfa6270 */
[----:B------:R-:W-:Y:S02]  /*1400*/  ISETP.GE.AND P3, PT, R30, UR7, PT ;  /* 0x000000071e007c0c */ /* 0x000fe4000bf66270 */
[----:B------:R-:W-:Y:S01]  /*1410*/  PRMT R5, RZ, 0x7610, R5 ;  /* 0x00007610ff057816 */ /* 0x000fe20000000005 */
[----:B----4-:R1:W-:Y:S04]  /*1420*/  STS.U16 [R93], R0 ;  /* 0x000000005d007388 */ /* 0x0103e80000000400 */
[----:B-----5:R4:W-:Y:S04]  /*1430*/  STS.U16 [R92+0x40], R7 ;  /* 0x000040075c007388 */ /* 0x0209e80000000400 */
[----:B--2---:R2:W-:Y:S04]  /*1440*/  STS.U16 [R91+0x80], R4 ;  /* 0x000080045b007388 */ /* 0x0045e80000000400 */
[----:B---3--:R3:W-:Y:S04]  /*1450*/  STS.U16 [R90+0xc0], R9 ;  /* 0x0000c0095a007388 */ /* 0x0087e80000000400 */
        /* <DEDUP_REMOVED lines=31> */
[----:B----4-:R-:W-:Y:S02]  /*1650*/  PRMT R7, RZ, 0x7610, R7 ;  /* 0x00007610ff077816 */ /* 0x010fe40000000007 */
[----:B--2---:R-:W-:Y:S02]  /*1660*/  PRMT R4, RZ, 0x7610, R4 ;  /* 0x00007610ff047816 */ /* 0x004fe40000000004 */
[----:B---3--:R-:W-:Y:S02]  /*1670*/  PRMT R9, RZ, 0x7610, R9 ;  /* 0x00007610ff097816 */ /* 0x008fe40000000009 */
        /* <DEDUP_REMOVED lines=24> */
[----:B------:R-:W-:Y:S01]  /*1800*/  PRMT R12, RZ, 0x7610, R12 ;  /* 0x00007610ff0c7816 */ /* 0x000fe2000000000c */
[----:B------:R0:W5:Y:S01]  /*1810*/  @!P3 LDG.E.U16 R5, [R2.64+0x340] ;  /* 0x0003401c0205b981 */ /* 0x000162000c1e1500 */
        /* <DEDUP_REMOVED lines=12> */
[----:B------:R-:W-:Y:S02]  /*18e0*/  ISETP.GE.AND P0, PT, R24, UR7, PT ;  /* 0x0000000718007c0c */ /* 0x000fe4000bf06270 */
[----:B------:R-:W-:Y:S01]  /*18f0*/  PRMT R23, RZ, 0x7610, R23 ;  /* 0x00007610ff177816 */ /* 0x000fe20000000017 */
[----:B0-----:R-:W-:Y:S02]  /*1900*/  IMAD.U32 R2, RZ, RZ, UR21 ;  /* 0x00000015ff027e24 */ /* 0x001fe4000f8e00ff */
[----:B------:R-:W-:Y:S01]  /*1910*/  IMAD.U32 R3, RZ, RZ, UR22 ;  /* 0x00000016ff037e24 */ /* 0x000fe2000f8e00ff */
[----:B------:R-:W-:Y:S02]  /*1920*/  PRMT R24, RZ, 0x7610, R24 ;  /* 0x00007610ff187816 */ /* 0x000fe40000000018 */
[----:B------:R-:W-:Y:S01]  /*1930*/  ISETP.GE.AND P4, PT, R22, UR7, PT ;  /* 0x0000000716007c0c */ /* 0x000fe2000bf86270 */
[----:B------:R-:W-:Y:S01]  /*1940*/  IMAD.WIDE R2, R78, 0x2, R2 ;  /* 0x000000024e027825 */ /* 0x000fe200078e0202 */
        /* <DEDUP_REMOVED lines=49> */
[----:B0-----:R-:W-:-:S05]  /*1c60*/  PRMT R19, RZ, 0x7610, R19 ;  /* 0x00007610ff137816 */ /* 0x001fca0000000013 */
        /* <DEDUP_REMOVED lines=26> */
[----:B0-----:R-:W-:-:S02]  /*1e10*/  PRMT R3, RZ, 0x5410, R140 ;  /* 0x00005410ff037816 */ /* 0x001fc4000000008c */
[----:B-1----:R-:W-:-:S05]  /*1e20*/  PRMT R0, RZ, 0x5410, R0 ;  /* 0x00005410ff007816 */ /* 0x002fca0000000000 */
[----:B------:R-:W-:Y:S01]  /*1e30*/  FADD.FTZ R52, R0, UR4 ;  /* 0x0000000400347e21 */ /* 0x000fe20008010000 */
[----:B------:R-:W-:Y:S02]  /*1e40*/  ISETP.LT.AND P0, PT, RZ, c[0x0][0x16c], PT ;  /* 0x00005b00ff007a0c */ /* 0x000fe40003f01270 */
        /* <DEDUP_REMOVED lines=28> */
[----:B------:R-:W-:Y:S01]  /*2010*/  FADD.FTZ R37, R18, UR4 ;  /* 0x0000000412257e21 */ /* 0x000fe20008010000 */
        /* <DEDUP_REMOVED lines=78> */
[----:B------:R-:W-:Y:S01]  /*2500*/  PRMT R2, RZ, 0x5410, R53 ;  /* 0x00005410ff027816 */ /* 0x000fe20000000035 */
[----:B------:R-:W-:-:S04]  /*2510*/  FMUL.FTZ R0, R158, UR5 ;  /* 0x000000059e007c20 */ /* 0x000fc80008410000 */
[----:B------:R-:W-:Y:S02]  /*2520*/  FFMA.FTZ R2, R142, R2, R3 ;  /* 0x000000028e027223 */ /* 0x000fe40000010003 */
[----:B------:R-:W-:-:S03]  /*2530*/  FMUL.FTZ R3, R157, UR5 ;  /* 0x000000059d037c20 */ /* 0x000fc60008410000 */
[----:B------:R0:W-:Y:S04]  /*2540*/  STL [R1+0x2c], R2 ;  /* 0x00002c0201007387 */ /* 0x0001e80000100800 */
[----:B------:R1:W-:Y:S01]  /*2550*/  STL [R1+0x24], R0 ;  /* 0x0000240001007387 */ /* 0x0003e20000100800 */
[----:B0-----:R-:W-:-:S03]  /*2560*/  FMUL.FTZ R2, R155, UR5 ;  /* 0x000000059b027c20 */ /* 0x001fc60008410000 */
[----:B------:R0:W-:Y:S01]  /*2570*/  STL [R1+0x20], R3 ;  /* 0x0000200301007387 */ /* 0x0001e20000100800 */
[----:B-1----:R-:W-:-:S03]  /*2580*/  FMUL.FTZ R0, R154, UR5 ;  /* 0x000000059a007c20 */ /* 0x002fc60008410000 */
[----:B------:R1:W-:Y:S04]  /*2590*/  STL [R1+0x1c], R2 ;  /* 0x00001c0201007387 */ /* 0x0003e80000100800 */
[----:B------:R2:W-:Y:S01]  /*25a0*/  STL [R1+0x18], R0 ;  /* 0x0000180001007387 */ /* 0x0005e20000100800 */
[----:B0-----:R-:W-:Y:S02]  /*25b0*/  FMUL.FTZ R3, R153, UR5 ;  /* 0x0000000599037c20 */ /* 0x001fe40008410000 */
[----:B-1----:R-:W-:-:S03]  /*25c0*/  FMUL.FTZ R2, R152, UR5 ;  /* 0x0000000598027c20 */ /* 0x002fc60008410000 */
[----:B------:R0:W-:Y:S01]  /*25d0*/  STL [R1+0x14], R3 ;  /* 0x0000140301007387 */ /* 0x0001e20000100800 */
[----:B--2---:R-:W-:-:S03]  /*25e0*/  FMUL.FTZ R0, R151, UR5 ;  /* 0x0000000597007c20 */ /* 0x004fc60008410000 */
[----:B------:R1:W-:Y:S04]  /*25f0*/  STL [R1+0x10], R2 ;  /* 0x0000100201007387 */ /* 0x0003e80000100800 */
[----:B------:R2:W-:Y:S01]  /*2600*/  STL [R1+0xc], R0 ;  /* 0x00000c0001007387 */ /* 0x0005e20000100800 */
[----:B0-----:R-:W-:Y:S02]  /*2610*/  FMUL.FTZ R3, R150, UR5 ;  /* 0x0000000596037c20 */ /* 0x001fe40008410000 */
[----:B-1----:R-:W-:-:S03]  /*2620*/  FMUL.FTZ R2, R149, UR5 ;  /* 0x0000000595027c20 */ /* 0x002fc60008410000 */
[----:B------:R0:W-:Y:S01]  /*2630*/  STL [R1+0x8], R3 ;  /* 0x0000080301007387 */ /* 0x0001e20000100800 */
[----:B--2---:R-:W-:-:S03]  /*2640*/  FMUL.FTZ R0, R148, UR5 ;  /* 0x0000000594007c20 */ /* 0x004fc60008410000 */
[----:B------:R0:W-:Y:S04]  /*2650*/  STL [R1+0x4], R2 ;  /* 0x0000040201007387 */ /* 0x0001e80000100800 */
[----:B------:R0:W-:Y:S01]  /*2660*/  STL [R1], R0 ;  /* 0x0000000001007387 */ /* 0x0001e20000100800 */
[----:B------:R-:W-:Y:S02]  /*2670*/  FADD.FTZ R50, R5, UR4 ;  /* 0x0000000405327e21 */ /* 0x000fe40008010000 */
[----:B------:R-:W-:Y:S02]  /*2680*/  FMUL.FTZ R165, R147, UR5 ;  /* 0x0000000593a57c20 */ /* 0x000fe40008410000 */
[----:B------:R-:W-:Y:S02]  /*2690*/  FMUL.FTZ R164, R146, UR5 ;  /* 0x0000000592a47c20 */ /* 0x000fe40008410000 */
[----:B------:R-:W-:-:S02]  /*26a0*/  FMUL.FTZ R163, R145, UR5 ;  /* 0x0000000591a37c20 */ /* 0x000fc40008410000 */
[----:B------:R-:W-:Y:S02]  /*26b0*/  FMUL.FTZ R162, R144, UR5 ;  /* 0x0000000590a27c20 */ /* 0x000fe40008410000 */
[----:B------:R-:W-:Y:S02]  /*26c0*/  FMUL.FTZ R161, R143, UR5 ;  /* 0x000000058fa17c20 */ /* 0x000fe40008410000 */
[----:B------:R-:W-:Y:S01]  /*26d0*/  FMUL.FTZ R160, R142, UR5 ;  /* 0x000000058ea07c20 */ /* 0x000fe20008410000 */
[----:B------:R-:W-:Y:S06]  /*26e0*/  BAR.SYNC.DEFER_BLOCKING 0x0 ;  /* 0x0000000000007b1d */ /* 0x000fec0000010000 */
[----:B------:R-:W-:Y:S05]  /*26f0*/  @P0 BRA `(.L_x_905) ;  /* 0x000000b000000947 */ /* 0x000fea0003800000 */
[----:B0-----:R-:W-:Y:S01]  /*2700*/  HFMA2.MMA R33, -RZ, RZ, 0, 0 ;  /* 0x00000000ff217435 */ /* 0x001fe200000001ff */
[----:B------:R-:W-:Y:S01]  /*2710*/  IMAD.MOV.U32 R138, RZ, RZ, RZ ;  /* 0x000000ffff8a7224 */ /* 0x000fe200078e00ff */
[----:B------:R-:W-:Y:S01]  /*2720*/  CS2R R136, SRZ ;  /* 0x0000000000887805 */ /* 0x000fe2000001ff00 */
[----:B------:R-:W-:Y:S01]  /*2730*/  CS2R R132, SRZ ;  /* 0x0000000000847805 */ /* 0x000fe2000001ff00 */
[----:B------:R-:W-:Y:S01]  /*2740*/  IMAD.MOV.U32 R118, RZ, RZ, RZ ;  /* 0x000000ffff767224 */ /* 0x000fe200078e00ff */
[----:B------:R-:W-:Y:S01]  /*2750*/  CS2R R116, SRZ ;  /* 0x0000000000747805 */ /* 0x000fe2000001ff00 */
[----:B------:R-:W-:Y:S01]  /*2760*/  CS2R R114, SRZ ;  /* 0x0000000000727805 */ /* 0x000fe2000001ff00 */
[----:B------:R-:W-:Y:S01]  /*2770*/  CS2R R112, SRZ ;  /* 0x0000000000707805 */ /* 0x000fe2000001ff00 */
[----:B------:R-:W-:Y:S01]  /*2780*/  IMAD.MOV.U32 R36, RZ, RZ, RZ ;  /* 0x000000ffff247224 */ /* 0x000fe200078e00ff */
[----:B------:R-:W-:Y:S01]  /*2790*/  CS2R R34, SRZ ;  /* 0x0000000000227805 */ /* 0x000fe2000001ff00 */
[----:B------:R-:W-:Y:S05]  /*27a0*/  BRA `(.L_x_906) ;  /* 0x00004ea000007947 */ /* 0x000fea0003800000 */
.L_x_905:
[----:B0-----:R-:W-:Y:S01]  /*27b0*/  UIADD3 UR39, UR27, -0x1, URZ ;  /* 0xffffffff1b277890 */ /* 0x001fe2000fffe03f */
[----:B------:R-:W-:Y:S01]  /*27c0*/  IMAD.MOV.U32 R138, RZ, RZ, RZ ;  /* 0x000000ffff8a7224 */ /* 0x000fe200078e00ff */
[----:B------:R-:W-:Y:S01]  /*27d0*/  CS2R R136, SRZ ;  /* 0x0000000000887805 */ /* 0x000fe2000001ff00 */
[----:B------:R-:W-:Y:S01]  /*27e0*/  CS2R R132, SRZ ;  /* 0x0000000000847805 */ /* 0x000fe2000001ff00 */
[----:B------:R-:W-:Y:S01]  /*27f0*/  ULEA.HI UR9, UR39, UR39, URZ, 0x1 ;  /* 0x0000002727097291 */ /* 0x000fe2000f8f083f */
[----:B------:R-:W-:Y:S01]  /*2800*/  IMAD.MOV.U32 R118, RZ, RZ, RZ ;  /* 0x000000ffff767224 */ /* 0x000fe200078e00ff */
[----:B------:R-:W-:Y:S01]  /*2810*/  CS2R R116, SRZ ;  /* 0x0000000000747805 */ /* 0x000fe2000001ff00 */
[----:B------:R-:W-:Y:S01]  /*2820*/  CS2R R114, SRZ ;  /* 0x0000000000727805 */ /* 0x000fe2000001ff00 */
[----:B------:R-:W-:Y:S01]  /*2830*/  ULOP3.LUT UR9, UR9, 0xfffffe, URZ, 0xc0, !UPT ;  /* 0x00fffffe09097892 */ /* 0x000fe2000f8ec03f */
[----:B------:R-:W-:Y:S01]  /*2840*/  CS2R R112, SRZ ;  /* 0x0000000000707805 */ /* 0x000fe2000001ff00 */
[----:B------:R-:W-:Y:S01]  /*2850*/  IMAD.MOV.U32 R36, RZ, RZ, RZ ;  /* 0x000000ffff247224 */ /* 0x000fe200078e00ff */
[----:B------:R-:W-:Y:S01]  /*2860*/  CS2R R34, SRZ ;  /* 0x0000000000227805 */ /* 0x000fe2000001ff00 */
[----:B------:R-:W-:Y:S01]  /*2870*/  IMAD.MOV.U32 R33, RZ, RZ, RZ ;  /* 0x000000ffff217224 */ /* 0x000fe200078e00ff */
[----:B------:R-:W-:-:S02]  /*2880*/  UIADD3 UR39, UR39, -UR9, URZ ;  /* 0x8000000927277290 */ /* 0x000fc4000fffe03f */
[----:B------:R-:W-:Y:S02]  /*2890*/  UMOV UR7, URZ ;  /* 0x0000003f00077c82 */ /* 0x000fe40008000000 */
[----:B------:R-:W-:Y:S02]  /*28a0*/  UMOV UR8, URZ ;  /* 0x0000003f00087c82 */ /* 0x000fe40008000000 */
[----:B------:R-:W-:Y:S02]  /*28b0*/  UMOV UR9, URZ ;  /* 0x0000003f00097c82 */ /* 0x000fe40008000000 */
.L_x_954:
[----:B------:R-:W-:Y:S01]  /*28c0*/  USHF.R.S32.HI UR42, URZ, 0x1f, UR7 ;  /* 0x0000001f3f2a7899 */ /* 0x000fe20008011407 */
[--C-:B------:R-:W-:Y:S01]  /*28d0*/  SHF.R.S32.HI R79, RZ, 0x1f, R78.reuse ;  /* 0x0000001fff4f7819 */ /* 0x100fe2000001144e */
[----:B------:R-:W-:Y:S01]  /*28e0*/  ULDC.64 UR34, c[0x0][0x1a0] ;  /* 0x0000680000227ab9 */ /* 0x000fe20000000a00 */
[----:B------:R-:W-:Y:S01]  /*28f0*/  IMAD.U32 R3, RZ, RZ, UR7 ;  /* 0x00000007ff037e24 */ /* 0x000fe2000f8e00ff */
[----:B------:R-:W-:Y:S01]  /*2900*/  ULDC UR43, c[0x0][0x168] ;  /* 0x00005a00002b7ab9 */ /* 0x000fe20000000800 */
[C---:B------:R-:W-:Y:S01]  /*2910*/  LOP3.LUT R20, R78.reuse, 0x20, RZ, 0xfc, !PT ;  /* 0x000000204e147812 */ /* 0x040fe200078efcff */
[----:B------:R-:W-:Y:S01]  /*2920*/  UIMAD UR34, UR42, UR34, URZ ;  /* 0x000000222a2272a4 */ /* 0x000fe2000f8e023f */
[----:B------:R-:W-:Y:S01]  /*2930*/  IMAD.WIDE.U32 R2, R3, c[0x0][0x1a0], R78 ;  /* 0x0000680003027a25 */ /* 0x000fe200078e004e */
[----:B------:R-:W-:Y:S01]  /*2940*/  UIADD3 UR43, -UR38, UR43, URZ ;  /* 0x0000002b262b7290 */ /* 0x000fe2000fffe13f */
[C---:B------:R-:W-:Y:S01]  /*2950*/  LOP3.LUT R22, R78.reuse, 0x40, RZ, 0xfc, !PT ;  /* 0x000000404e167812 */ /* 0x040fe200078efcff */
[----:B------:R-:W-:Y:S01]  /*2960*/  UIMAD UR34, UR7, UR35, UR34 ;  /* 0x00000023072272a4 */ /* 0x000fe2000f8e0222 */
[----:B------:R-:W-:-:S02]  /*2970*/  LOP3.LUT R23, R78, 0x60, RZ, 0xfc, !PT ;  /* 0x000000604e177812 */ /* 0x000fc400078efcff */
[----:B------:R-:W-:Y:S02]  /*2980*/  LEA R4, P0, R2, UR23, 0x1 ;  /* 0x0000001702047c11 */ /* 0x000fe4000f8008ff */
[----:B------:R-:W-:Y:S02]  /*2990*/  ISETP.GE.AND P2, PT, R78, UR43, PT ;  /* 0x0000002b4e007c0c */ /* 0x000fe4000bf46270 */
[----:B------:R-:W-:Y:S02]  /*29a0*/  ISETP.GE.AND P1, PT, R20, UR43, PT ;  /* 0x0000002b14007c0c */ /* 0x000fe4000bf26270 */
[----:B------:R-:W-:Y:S01]  /*29b0*/  IADD3 R3, R3, UR34, RZ ;  /* 0x0000002203037c10 */ /* 0x000fe2000fffe0ff */
[----:B------:R-:W-:Y:S01]  /*29c0*/  ULDC.64 UR34, c[0x0][0x180] ;  /* 0x0000600000227ab9 */ /* 0x000fe20000000a00 */
[----:B------:R-:W-:Y:S02]  /*29d0*/  PRMT R0, RZ, 0x7610, R0 ;  /* 0x00007610ff007816 */ /* 0x000fe40000000000 */
[----:B------:R-:W-:-:S02]  /*29e0*/  LOP3.LUT R24, R78, 0x80, RZ, 0xfc, !PT ;  /* 0x000000804e187812 */ /* 0x000fc400078efcff */
[----:B------:R-:W-:Y:S02]  /*29f0*/  LEA.HI.X R5, R2, UR24, R3, 0x1, P0 ;  /* 0x0000001802057c11 */ /* 0x000fe400080f0c03 */
[----:B------:R-:W-:Y:S02]  /*2a00*/  PRMT R7, RZ, 0x7610, R7 ;  /* 0x00007610ff077816 */ /* 0x000fe40000000007 */
[C---:B------:R-:W-:Y:S01]  /*2a10*/  LOP3.LUT R25, R78.reuse, 0xa0, RZ, 0xfc, !PT ;  /* 0x000000a04e197812 */ /* 0x040fe200078efcff */
[----:B------:R0:W2:Y:S01]  /*2a20*/  @!P2 LDG.E.U16 R0, [R4.64] ;  /* 0x0000001c0400a981 */ /* 0x0000a2000c1e1500 */
[----:B------:R-:W-:Y:S02]  /*2a30*/  LOP3.LUT R26, R78, 0xc0, RZ, 0xfc, !PT ;  /* 0x000000c04e1a7812 */ /* 0x000fe400078efcff */
[----:B------:R-:W-:Y:S01]  /*2a40*/  ISETP.GE.AND P0, PT, R22, UR43, PT ;  /* 0x0000002b16007c0c */ /* 0x000fe2000bf06270 */
[----:B------:R0:W3:Y:S01]  /*2a50*/  @!P1 LDG.E.U16 R7, [R4.64+0x40] ;  /* 0x0000401c04079981 */ /* 0x0000e2000c1e1500 */
[----:B------:R-:W-:-:S02]  /*2a60*/  LOP3.LUT R27, R78, 0xe0, RZ, 0xfc, !PT ;  /* 0x000000e04e1b7812 */ /* 0x000fc400078efcff */
[----:B------:R-:W-:Y:S02]  /*2a70*/  ISETP.GE.AND P4, PT, R23, UR43, PT ;  /* 0x0000002b17007c0c */ /* 0x000fe4000bf86270 */
[----:B------:R-:W-:Y:S02]  /*2a80*/  LOP3.LUT R30, R78, 0x100, RZ, 0xfc, !PT ;  /* 0x000001004e1e7812 */ /* 0x000fe400078efcff */
[----:B------:R-:W-:Y:S02]  /*2a90*/  ISETP.GE.AND P6, PT, R24, UR43, PT ;  /* 0x0000002b18007c0c */ /* 0x000fe4000bfc6270 */
[----:B------:R-:W-:Y:S02]  /*2aa0*/  ISETP.GE.AND P5, PT, R25, UR43, PT ;  /* 0x0000002b19007c0c */ /* 0x000fe4000bfa6270 */
[----:B------:R-:W-:Y:S02]  /*2ab0*/  ISETP.GE.AND P3, PT, R26, UR43, PT ;  /* 0x0000002b1a007c0c */ /* 0x000fe4000bf66270 */
[----:B------:R-:W-:-:S02]  /*2ac0*/  ISETP.GE.AND P2, PT, R27, UR43, PT ;  /* 0x0000002b1b007c0c */ /* 0x000fc4000bf46270 */
[----:B------:R-:W-:Y:S02]  /*2ad0*/  ISETP.GE.AND P1, PT, R30, UR43, PT ;  /* 0x0000002b1e007c0c */ /* 0x000fe4000bf26270 */
[----:B------:R-:W-:Y:S02]  /*2ae0*/  PRMT R6, RZ, 0x7610, R6 ;  /* 0x00007610ff067816 */ /* 0x000fe40000000006 */
[----:B------:R-:W-:Y:S02]  /*2af0*/  PRMT R9, RZ, 0x7610, R9 ;  /* 0x00007610ff097816 */ /* 0x000fe40000000009 */
[----:B------:R-:W-:Y:S02]  /*2b00*/  PRMT R8, RZ, 0x7610, R8 ;  /* 0x00007610ff087816 */ /* 0x000fe40000000008 */
[----:B------:R-:W-:Y:S01]  /*2b10*/  PRMT R11, RZ, 0x7610, R11 ;  /* 0x00007610ff0b7816 */ /* 0x000fe2000000000b */
[----:B------:R0:W4:Y:S01]  /*2b20*/  @!P0 LDG.E.U16 R6, [R4.64+0x80] ;  /* 0x0000801c04068981 */ /* 0x000122000c1e1500 */
[----:B------:R-:W-:-:S02]  /*2b30*/  LOP3.LUT R31, R78, 0x120, RZ, 0xfc, !PT ;  /* 0x000001204e1f7812 */ /* 0x000fc400078efcff */
[----:B------:R-:W-:Y:S01]  /*2b40*/  PRMT R10, RZ, 0x7610, R10 ;  /* 0x00007610ff0a7816 */ /* 0x000fe2000000000a */
[----:B------:R0:W5:Y:S01]  /*2b50*/  @!P4 LDG.E.U16 R9, [R4.64+0xc0] ;  /* 0x0000c01c0409c981 */ /* 0x000162000c1e1500 */
[C---:B------:R-:W-:Y:S02]  /*2b60*/  LOP3.LUT R32, R78.reuse, 0x140, RZ, 0xfc, !PT ;  /* 0x000001404e207812 */ /* 0x040fe400078efcff */
[----:B------:R-:W-:Y:S01]  /*2b70*/  PRMT R13, RZ, 0x7610, R13 ;  /* 0x00007610ff0d7816 */ /* 0x000fe2000000000d */
[----:B------:R0:W5:Y:S01]  /*2b80*/  @!P6 LDG.E.U16 R8, [R4.64+0x100] ;  /* 0x0001001c0408e981 */ /* 0x000162000c1e1500 */
[C---:B------:R-:W-:Y:S02]  /*2b90*/  LOP3.LUT R80, R78.reuse, 0x160, RZ, 0xfc, !PT ;  /* 0x000001604e507812 */ /* 0x040fe400078efcff */
[----:B------:R-:W-:Y:S01]  /*2ba0*/  PRMT R12, RZ, 0x7610, R12 ;  /* 0x00007610ff0c7816 */ /* 0x000fe2000000000c */
[----:B------:R0:W5:Y:S01]  /*2bb0*/  @!P5 LDG.E.U16 R11, [R4.64+0x140] ;  /* 0x0001401c040bd981 */ /* 0x000162000c1e1500 */
[----:B------:R-:W-:-:S02]  /*2bc0*/  LOP3.LUT R82, R78, 0x180, RZ, 0xfc, !PT ;  /* 0x000001804e527812 */ /* 0x000fc400078efcff */
[C---:B------:R-:W-:Y:S01]  /*2bd0*/  LOP3.LUT R84, R78.reuse, 0x1a0, RZ, 0xfc, !PT ;  /* 0x000001a04e547812 */ /* 0x040fe200078efcff */
[----:B------:R0:W5:Y:S01]  /*2be0*/  @!P3 LDG.E.U16 R10, [R4.64+0x180] ;  /* 0x0001801c040ab981 */ /* 0x000162000c1e1500 */
[----:B------:R-:W-:Y:S02]  /*2bf0*/  ISETP.GE.AND P0, PT, R31, UR43, PT ;  /* 0x0000002b1f007c0c */ /* 0x000fe4000bf06270 */
[----:B------:R-:W-:Y:S01]  /*2c00*/  LOP3.LUT R86, R78, 0x1c0, RZ, 0xfc, !PT ;  /* 0x000001c04e567812 */ /* 0x000fe200078efcff */
[----:B------:R0:W5:Y:S01]  /*2c10*/  @!P2 LDG.E.U16 R13, [R4.64+0x1c0] ;  /* 0x0001c01c040da981 */ /* 0x000162000c1e1500 */
[----:B------:R-:W-:Y:S02]  /*2c20*/  ISETP.GE.AND P4, PT, R32, UR43, PT ;  /* 0x0000002b20007c0c */ /* 0x000fe4000bf86270 */
[----:B------:R-:W-:Y:S01]  /*2c30*/  LOP3.LUT R87, R78, 0x1e0, RZ, 0xfc, !PT ;  /* 0x000001e04e577812 */ /* 0x000fe200078efcff */
[----:B------:R0:W5:Y:S01]  /*2c40*/  @!P1 LDG.E.U16 R12, [R4.64+0x200] ;  /* 0x0002001c040c9981 */ /* 0x000162000c1e1500 */
[----:B------:R-:W-:-:S02]  /*2c50*/  ISETP.GE.AND P6, PT, R80, UR43, PT ;  /* 0x0000002b50007c0c */ /* 0x000fc4000bfc6270 */
[----:B------:R-:W-:Y:S02]  /*2c60*/  ISETP.GE.AND P5, PT, R82, UR43, PT ;  /* 0x0000002b52007c0c */ /* 0x000fe4000bfa6270 */
[----:B------:R-:W-:Y:S02]  /*2c70*/  ISETP.GE.AND P3, PT, R84, UR43, PT ;  /* 0x0000002b54007c0c */ /* 0x000fe4000bf66270 */
[----:B------:R-:W-:Y:S02]  /*2c80*/  ISETP.GE.AND P2, PT, R86, UR43, PT ;  /* 0x0000002b56007c0c */ /* 0x000fe4000bf46270 */
[----:B------:R-:W-:Y:S02]  /*2c90*/  ISETP.GE.AND P1, PT, R87, UR43, PT ;  /* 0x0000002b57007c0c */ /* 0x000fe4000bf26270 */
[----:B------:R-:W-:Y:S02]  /*2ca0*/  PRMT R15, RZ, 0x7610, R15 ;  /* 0x00007610ff0f7816 */ /* 0x000fe4000000000f */
[----:B------:R-:W-:-:S02]  /*2cb0*/  PRMT R14, RZ, 0x7610, R14 ;  /* 0x00007610ff0e7816 */ /* 0x000fc4000000000e */
[----:B------:R-:W-:Y:S02]  /*2cc0*/  PRMT R17, RZ, 0x7610, R17 ;  /* 0x00007610ff117816 */ /* 0x000fe40000000011 */
[----:B------:R-:W-:Y:S01]  /*2cd0*/  PRMT R16, RZ, 0x7610, R16 ;  /* 0x00007610ff107816 */ /* 0x000fe20000000010 */
[----:B------:R0:W5:Y:S01]  /*2ce0*/  @!P0 LDG.E.U16 R15, [R4.64+0x240] ;  /* 0x0002401c040f8981 */ /* 0x000162000c1e1500 */
[----:B------:R-:W-:Y:S02]  /*2cf0*/  PRMT R19, RZ, 0x7610, R19 ;  /* 0x00007610ff137816 */ /* 0x000fe40000000013 */
        /* <DEDUP_REMOVED lines=20> */
[----:B------:R-:W-:-:S04]  /*2e40*/  IMAD.U32 R2, RZ, RZ, UR34 ;  /* 0x00000022ff027e24 */ /* 0x000fc8000f8e00ff */
[----:B------:R-:W-:Y:S01]  /*2e50*/  MOV R3, UR35 ;  /* 0x0000002300037c02 */ /* 0x000fe20008000f00 */
[----:B------:R-:W-:Y:S01]  /*2e60*/  ULDC.64 UR34, c[0x0][0x1c0] ;  /* 0x0000700000227ab9 */ /* 0x000fe20000000a00 */
[----:B0-----:R-:W-:Y:S01]  /*2e70*/  IMAD.U32 R5, RZ, RZ, UR7 ;  /* 0x00000007ff057e24 */ /* 0x001fe2000f8e00ff */
[----:B------:R-:W-:Y:S02]  /*2e80*/  UIMAD UR34, UR42, UR34, URZ ;  /* 0x000000222a2272a4 */ /* 0x000fe4000f8e023f */
[----:B------:R0:W5:Y:S02]  /*2e90*/  LDG.E R29, [R2.64] ;  /* 0x0000001c021d7981 */ /* 0x000164000c1e1900 */
[----:B------:R-:W-:Y:S01]  /*2ea0*/  UIMAD UR34, UR7, UR35, UR34 ;  /* 0x00000023072272a4 */ /* 0x000fe2000f8e0222 */
[----:B------:R-:W-:Y:S02]  /*2eb0*/  ISETP.GE.AND P0, PT, R20, UR43, PT ;  /* 0x0000002b14007c0c */ /* 0x000fe4000bf06270 */
[----:B------:R-:W-:Y:S01]  /*2ec0*/  ISETP.GE.AND P1, PT, R22, UR43, PT ;  /* 0x0000002b16007c0c */ /* 0x000fe2000bf26270 */
[----:B0-----:R-:W-:Y:S01]  /*2ed0*/  IMAD.WIDE.U32 R2, R5, c[0x0][0x1c0], R78 ;  /* 0x0000700005027a25 */ /* 0x001fe200078e004e */
[----:B------:R-:W-:-:S04]  /*2ee0*/  ISETP.GE.AND P2, PT, R23, UR43, PT ;  /* 0x0000002b17007c0c */ /* 0x000fc8000bf46270 */
[----:B------:R-:W-:Y:S02]  /*2ef0*/  IADD3 R5, R3, UR34, RZ ;  /* 0x0000002203057c10 */ /* 0x000fe4000fffe0ff */
[----:B------:R-:W-:Y:S02]  /*2f00*/  LEA R4, P6, R2, UR25, 0x1 ;  /* 0x0000001902047c11 */ /* 0x000fe4000f8c08ff */
[----:B------:R-:W-:Y:S02]  /*2f10*/  ISETP.GE.AND P5, PT, R24, UR43, PT ;  /* 0x0000002b18007c0c */ /* 0x000fe4000bfa6270 */
[----:B------:R-:W-:Y:S02]  /*2f20*/  LEA.HI.X R5, R2, UR26, R5, 0x1, P6 ;  /* 0x0000001a02057c11 */ /* 0x000fe4000b0f0c05 */
[----:B------:R-:W-:Y:S02]  /*2f30*/  PRMT R85, RZ, 0x7610, R85 ;  /* 0x00007610ff557816 */ /* 0x000fe40000000055 */
[----:B------:R-:W-:-:S02]  /*2f40*/  ISETP.GE.AND P6, PT, R78, UR43, PT ;  /* 0x0000002b4e007c0c */ /* 0x000fc4000bfc6270 */
[----:B------:R-:W-:Y:S02]  /*2f50*/  PRMT R28, RZ, 0x7610, R28 ;  /* 0x00007610ff1c7816 */ /* 0x000fe4000000001c */
[----:B------:R-:W-:Y:S02]  /*2f60*/  PRMT R83, RZ, 0x7610, R83 ;  /* 0x00007610ff537816 */ /* 0x000fe40000000053 */
        /* <DEDUP_REMOVED lines=23> */
[----:B------:R1:W-:Y:S01]  /*30e0*/  STS.U16 [R69+0x380], R18 ;  /* 0x0003801245007388 */ /* 0x0003e20000000400 */
[----:B0-----:R-:W-:-:S03]  /*30f0*/  PRMT R72, RZ, 0x7610, R72 ;  /* 0x00007610ff487816 */ /* 0x001fc60000000048 */
[----:B------:R0:W-:Y:S01]  /*3100*/  STS.U16 [R68+0x3c0], R21 ;  /* 0x0003c01544007388 */ /* 0x0001e20000000400 */
[----:B------:R-:W-:-:S06]  /*3110*/  NOP ;  /* 0x0000000000007918 */ /* 0x000fcc0000000000 */
[----:B------:R2:W3:Y:S01]  /*3120*/  @!P0 LDG.E.U16 R85, [R4.64+0x40] ;  /* 0x0000401c04558981 */ /* 0x0004e2000c1e1500 */
[----:B------:R-:W-:Y:S02]  /*3130*/  ISETP.GE.AND P0, PT, R27, UR43, PT ;  /* 0x0000002b1b007c0c */ /* 0x000fe4000bf06270 */
[----:B------:R-:W-:Y:S01]  /*3140*/  PRMT R74, RZ, 0x7610, R74 ;  /* 0x00007610ff4a7816 */ /* 0x000fe2000000004a */
[----:B------:R2:W4:Y:S01]  /*3150*/  @!P1 LDG.E.U16 R28, [R4.64+0x80] ;  /* 0x0000801c041c9981 */ /* 0x000522000c1e1500 */
[----:B------:R-:W-:-:S03]  /*3160*/  ISETP.GE.AND P1, PT, R30, UR43, PT ;  /* 0x0000002b1e007c0c */ /* 0x000fc6000bf26270 */
[----:B------:R2:W5:Y:S01]  /*3170*/  @!P2 LDG.E.U16 R83, [R4.64+0xc0] ;  /* 0x0000c01c0453a981 */ /* 0x000562000c1e1500 */
[----:B------:R-:W-:Y:S02]  /*3180*/  ISETP.GE.AND P2, PT, R31, UR43, PT ;  /* 0x0000002b1f007c0c */ /* 0x000fe4000bf46270 */
[----:B------:R-:W-:Y:S01]  /*3190*/  PRMT R27, RZ, 0x7610, R27 ;  /* 0x00007610ff1b7816 */ /* 0x000fe2000000001b */
[----:B------:R2:W3:Y:S01]  /*31a0*/  @!P5 LDG.E.U16 R72, [R4.64+0x100] ;  /* 0x0001001c0448d981 */ /* 0x0004e2000c1e1500 */
[----:B------:R-:W-:-:S03]  /*31b0*/  ISETP.GE.AND P5, PT, R32, UR43, PT ;  /* 0x0000002b20007c0c */ /* 0x000fc6000bfa6270 */
[----:B------:R2:W3:Y:S01]  /*31c0*/  @!P6 LDG.E.U16 R74, [R4.64] ;  /* 0x0000001c044ae981 */ /* 0x0004e2000c1e1500 */
[----:B-1----:R-:W-:-:S03]  /*31d0*/  PRMT R69, RZ, 0x7610, R69 ;  /* 0x00007610ff457816 */ /* 0x002fc60000000045 */
[----:B------:R2:W4:Y:S01]  /*31e0*/  @!P4 LDG.E.U16 R27, [R4.64+0x140] ;  /* 0x0001401c041bc981 */ /* 0x000522000c1e1500 */
        /* <DEDUP_REMOVED lines=10> */
[----:B------:R-:W-:Y:S02]  /*3290*/  PRMT R14, RZ, 0x7610, R14 ;  /* 0x00007610ff0e7816 */ /* 0x000fe4000000000e */
[----:B------:R-:W-:Y:S01]  /*32a0*/  PRMT R19, RZ, 0x7610, R19 ;  /* 0x00007610ff137816 */ /* 0x000fe20000000013 */
[----:B------:R2:W5:Y:S04]  /*32b0*/  @!P4 LDG.E.U16 R25, [R4.64+0x2c0] ;  /* 0x0002c01c0419c981 */ /* 0x000568000c1e1500 */
[----:B------:R2:W5:Y:S04]  /*32c0*/  @!P3 LDG.E.U16 R20, [R4.64+0x300] ;  /* 0x0003001c0414b981 */ /* 0x000568000c1e1500 */
[----:B------:R2:W5:Y:S04]  /*32d0*/  @!P0 LDG.E.U16 R23, [R4.64+0x340] ;  /* 0x0003401c04178981 */ /* 0x000568000c1e1500 */
[----:B------:R2:W5:Y:S04]  /*32e0*/  @!P1 LDG.E.U16 R14, [R4.64+0x380] ;  /* 0x0003801c040e9981 */ /* 0x000568000c1e1500 */
[----:B------:R2:W5:Y:S01]  /*32f0*/  @!P2 LDG.E.U16 R19, [R4.64+0x3c0] ;  /* 0x0003c01c0413a981 */ /* 0x000562000c1e1500 */
[----:B------:R1:W1:Y:S01]  /*3300*/  R2UR UR43, R29 ;  /* 0x000000001d2b73c2 */ /* 0x00026200000e0000 */
[----:B0-----:R-:W-:-:S02]  /*3310*/  IMAD.SHL.U32 R21, R95, 0x10, RZ ;  /* 0x000000105f157824 */ /* 0x001fc400078e00ff */
[----:B------:R-:W-:Y:S03]  /*3320*/  LDS.U16 R16, [R67+0x2] ;  /* 0x0000020043107984 */ /* 0x000fe60000000400 */
[----:B------:R-:W-:Y:S01]  /*3330*/  LOP3.LUT R21, R21, 0xfffffe00, RZ, 0xc0, !PT ;  /* 0xfffffe0015157812 */ /* 0x000fe200078ec0ff */
[----:B------:R-:W-:Y:S04]  /*3340*/  LDS.U16 R12, [R67+0x8] ;  /* 0x00000800430c7984 */ /* 0x000fe80000000400 */
[----:B------:R-:W-:Y:S01]  /*3350*/  IMAD.IADD R0, R21, 0x1, R94 ;  /* 0x0000000115007824 */ /* 0x000fe200078e025e */
[----:B------:R-:W-:Y:S04]  /*3360*/  LDS.U16 R10, [R67+0xc] ;  /* 0x00000c00430a7984 */ /* 0x000fe80000000400 */
[C---:B------:R-:W-:Y:S01]  /*3370*/  IADD3 R93, R0.reuse, 0x20, RZ ;  /* 0x00000020005d7810 */ /* 0x040fe20007ffe0ff */
[----:B------:R-:W-:Y:S01]  /*3380*/  LDS.U16 R8, [R67+0x10] ;  /* 0x0000100043087984 */ /* 0x000fe20000000400 */
[----:B------:R-:W-:-:S02]  /*3390*/  IADD3 R89, R0, 0x60, RZ ;  /* 0x0000006000597810 */ /* 0x000fc40007ffe0ff */
[C---:B------:R-:W-:Y:S01]  /*33a0*/  IADD3 R91, R0.reuse, 0x40, RZ ;  /* 0x00000040005b7810 */ /* 0x040fe20007ffe0ff */
[----:B------:R-:W-:Y:S01]  /*33b0*/  LDS.U16 R6, [R67+0x14] ;  /* 0x0000140043067984 */ /* 0x000fe20000000400 */
[C---:B------:R-:W-:Y:S02]  /*33c0*/  IADD3 R87, R0.reuse, 0x80, RZ ;  /* 0x0000008000577810 */ /* 0x040fe40007ffe0ff */
[CC--:B------:R-:W-:Y:S01]  /*33d0*/  LEA.HI.SX32 R2, R0.reuse, R0.reuse, 0x1b ;  /* 0x0000000000027211 */ /* 0x0c0fe200078fdaff */
[----:B--2---:R-:W-:Y:S01]  /*33e0*/  LDS.U16 R4, [R67+0x18] ;  /* 0x0000180043047984 */ /* 0x004fe20000000400 */
[C---:B-1----:R-:W-:Y:S02]  /*33f0*/  IADD3 R29, R0.reuse, 0xa0, RZ ;  /* 0x000000a0001d7810 */ /* 0x042fe40007ffe0ff */
[----:B------:R-:W-:Y:S02]  /*3400*/  LEA.HI.SX32 R92, R93, R0, 0x1b ;  /* 0x000000005d5c7211 */ /* 0x000fe400078fdaff */
[----:B------:R-:W-:-:S02]  /*3410*/  IADD3 R17, R0, 0xc0, RZ ;  /* 0x000000c000117810 */ /* 0x000fc40007ffe0ff */
[C---:B------:R-:W-:Y:S02]  /*3420*/  IADD3 R3, R0.reuse, 0x1a0, RZ ;  /* 0x000001a000037810 */ /* 0x040fe40007ffe0ff */
[C---:B------:R-:W-:Y:S02]  /*3430*/  IADD3 R7, R0.reuse, 0x1e0, RZ ;  /* 0x000001e000077810 */ /* 0x040fe40007ffe0ff */
[C---:B------:R-:W-:Y:S02]  /*3440*/  IADD3 R9, R0.reuse, 0x1c0, RZ ;  /* 0x000001c000097810 */ /* 0x040fe40007ffe0ff */
[C---:B------:R-:W-:Y:S02]  /*3450*/  IADD3 R11, R0.reuse, 0x160, RZ ;  /* 0x00000160000b7810 */ /* 0x040fe40007ffe0ff */
[C---:B------:R-:W-:Y:S02]  /*3460*/  IADD3 R5, R0.reuse, 0x120, RZ ;  /* 0x0000012000057810 */ /* 0x040fe40007ffe0ff */
[----:B------:R-:W-:-:S02]  /*3470*/  IADD3 R13, R0, 0x100, RZ ;  /* 0x00000100000d7810 */ /* 0x000fc40007ffe0ff */
[C---:B------:R-:W-:Y:S02]  /*3480*/  IADD3 R15, R0.reuse, 0xe0, RZ ;  /* 0x000000e0000f7810 */ /* 0x040fe40007ffe0ff */
[-C--:B------:R-:W-:Y:S02]  /*3490*/  LEA.HI.SX32 R89, R89, R0.reuse, 0x1b ;  /* 0x0000000059597211 */ /* 0x080fe400078fdaff */
[-C--:B------:R-:W-:Y:S01]  /*34a0*/  LEA.HI.SX32 R91, R91, R0.reuse, 0x1b ;  /* 0x000000005b5b7211 */ /* 0x080fe200078fdaff */
[----:B------:R-:W-:Y:S01]  /*34b0*/  IMAD.U32 R18, RZ, RZ, UR43 ;  /* 0x0000002bff127e24 */ /* 0x000fe2000f8e00ff */
[----:B------:R-:W-:Y:S01]  /*34c0*/  IADD3 R71, R0, 0x180, RZ ;  /* 0x0000018000477810 */ /* 0x000fe20007ffe0ff */
[----:B------:R-:W-:Y:S01]  /*34d0*/  IMAD.SHL.U32 R93, R2, 0x2, RZ ;  /* 0x00000002025d7824 */ /* 0x000fe200078e00ff */
[----:B------:R-:W-:Y:S02]  /*34e0*/  IADD3 R73, R0, 0x140, RZ ;  /* 0x0000014000497810 */ /* 0x000fe40007ffe0ff */
[-C--:B------:R-:W-:Y:S01]  /*34f0*/  LEA.HI.SX32 R87, R87, R0.reuse, 0x1b ;  /* 0x0000000057577211 */ /* 0x080fe200078fdaff */
[----:B------:R-:W-:Y:S01]  /*3500*/  IMAD.SHL.U32 R92, R92, 0x2, RZ ;  /* 0x000000025c5c7824 */ /* 0x000fe200078e00ff */
[----:B------:R-:W-:-:S02]  /*3510*/  LEA.HI.SX32 R88, R29, R0, 0x1b ;  /* 0x000000001d587211 */ /* 0x000fc400078fdaff */
[-C--:B------:R-:W-:Y:S01]  /*3520*/  LEA.HI.SX32 R77, R17, R0.reuse, 0x1b ;  /* 0x00000000114d7211 */ /* 0x080fe200078fdaff */
[----:B------:R-:W-:Y:S01]  /*3530*/  IMAD.SHL.U32 R90, R89, 0x2, RZ ;  /* 0x00000002595a7824 */ /* 0x000fe200078e00ff */
[-C--:B------:R-:W-:Y:S02]  /*3540*/  LEA.HI.SX32 R76, R15, R0.reuse, 0x1b ;  /* 0x000000000f4c7211 */ /* 0x080fe400078fdaff */
[----:B------:R-:W-:Y:S01]  /*3550*/  SHF.L.U32 R91, R91, 0x1, RZ ;  /* 0x000000015b5b7819 */ /* 0x000fe200000006ff */
[----:B------:R-:W-:Y:S01]  /*3560*/  FMUL.FTZ R18, R18, 1.4426950216293334961 ;  /* 0x3fb8aa3b12127820 */ /* 0x000fe20000410000 */
[-C--:B------:R-:W-:Y:S01]  /*3570*/  LEA.HI.SX32 R70, R3, R0.reuse, 0x1b ;  /* 0x0000000003467211 */ /* 0x080fe200078fdaff */
[----:B------:R-:W0:Y:S01]  /*3580*/  LDS.U16 R17, [R67] ;  /* 0x0000000043117984 */ /* 0x000e220000000400 */
[-C--:B------:R-:W-:Y:S01]  /*3590*/  LEA.HI.SX32 R68, R7, R0.reuse, 0x1b ;  /* 0x0000000007447211 */ /* 0x080fe200078fdaff */
[----:B------:R-:W-:Y:S01]  /*35a0*/  IMAD.SHL.U32 R89, R87, 0x2, RZ ;  /* 0x0000000257597824 */ /* 0x000fe200078e00ff */
[-C--:B------:R-:W-:Y:S01]  /*35b0*/  LEA.HI.SX32 R80, R9, R0.reuse, 0x1b ;  /* 0x0000000009507211 */ /* 0x080fe200078fdaff */
[----:B------:R-:W1:Y:S01]  /*35c0*/  LDS.U16 R15, [R67+0x4] ;  /* 0x00000400430f7984 */ /* 0x000e620000000400 */
[----:B------:R-:W-:-:S02]  /*35d0*/  LEA.HI.SX32 R71, R71, R0, 0x1b ;  /* 0x0000000047477211 */ /* 0x000fc400078fdaff */
[-C--:B------:R-:W-:Y:S01]  /*35e0*/  LEA.HI.SX32 R82, R11, R0.reuse, 0x1b ;  /* 0x000000000b527211 */ /* 0x080fe200078fdaff */
[----:B------:R-:W2:Y:S01]  /*35f0*/  LDS.U16 R9, [R67+0xe] ;  /* 0x00000e0043097984 */ /* 0x000ea20000000400 */
[-C--:B------:R-:W-:Y:S02]  /*3600*/  LEA.HI.SX32 R73, R73, R0.reuse, 0x1b ;  /* 0x0000000049497211 */ /* 0x080fe400078fdaff */
[-C--:B------:R-:W-:Y:S01]  /*3610*/  LEA.HI.SX32 R84, R5, R0.reuse, 0x1b ;  /* 0x0000000005547211 */ /* 0x080fe200078fdaff */
[----:B------:R-:W0:Y:S01]  /*3620*/  LDS.U16 R11, [R67+0xa] ;  /* 0x00000a00430b7984 */ /* 0x000e220000000400 */
[----:B------:R-:W-:Y:S01]  /*3630*/  LEA.HI.SX32 R75, R13, R0, 0x1b ;  /* 0x000000000d4b7211 */ /* 0x000fe200078fdaff */
[----:B------:R-:W-:Y:S02]  /*3640*/  IMAD.SHL.U32 R88, R88, 0x2, RZ ;  /* 0x0000000258587824 */ /* 0x000fe400078e00ff */
[----:B------:R-:W0:Y:S01]  /*3650*/  LDS.U16 R0, [R67+0x1e] ;  /* 0x00001e0043007984 */ /* 0x000e220000000400 */
[----:B------:R-:W-:-:S03]  /*3660*/  IMAD.SHL.U32 R77, R77, 0x2, RZ ;  /* 0x000000024d4d7824 */ /* 0x000fc600078e00ff */
[----:B------:R-:W0:Y:S01]  /*3670*/  LDS.U16 R13, [R67+0x6] ;  /* 0x00000600430d7984 */ /* 0x000e220000000400 */
[----:B------:R-:W-:-:S03]  /*3680*/  IMAD.SHL.U32 R76, R76, 0x2, RZ ;  /* 0x000000024c4c7824 */ /* 0x000fc600078e00ff */
[----:B------:R-:W0:Y:S01]  /*3690*/  LDS.U16 R7, [R67+0x12] ;  /* 0x0000120043077984 */ /* 0x000e220000000400 */
[----:B------:R-:W-:-:S03]  /*36a0*/  ISETP.NE.AND P1, PT, R95, RZ, PT ;  /* 0x000000ff5f00720c */ /* 0x000fc60003f25270 */
[----:B------:R-:W0:Y:S04]  /*36b0*/  LDS.U16 R5, [R67+0x16] ;  /* 0x0000160043057984 */ /* 0x000e280000000400 */
[----:B------:R-:W0:Y:S04]  /*36c0*/  LDS.U16 R3, [R67+0x1a] ;  /* 0x00001a0043037984 */ /* 0x000e280000000400 */
[----:B------:R1:W0:Y:S01]  /*36d0*/  LDS.U16 R2, [R67+0x1c] ;  /* 0x00001c0043027984 */ /* 0x0002220000000400 */
[----:B------:R-:W-:Y:S02]  /*36e0*/  FMUL.FTZ R134, R52, R18 ;  /* 0x0000001234867220 */ /* 0x000fe40000410000 */
[----:B------:R-:W-:-:S02]  /*36f0*/  IMAD.SHL.U32 R75, R75, 0x2, RZ ;  /* 0x000000024b4b7824 */ /* 0x000fc400078e00ff */
[----:B------:R-:W-:Y:S02]  /*3700*/  IMAD.SHL.U32 R73, R73, 0x2, RZ ;  /* 0x0000000249497824 */ /* 0x000fe400078e00ff */
[----:B------:R-:W0:Y:S01]  /*3710*/  MUFU.EX2 R134, R134 ;  /* 0x0000008600867308 */ /* 0x000e220000000800 */
[----:B-1----:R-:W-:Y:S02]  /*3720*/  FMUL.FTZ R67, R47, R18 ;  /* 0x000000122f437220 */ /* 0x002fe40000410000 */
[----:B------:R-:W-:Y:S02]  /*3730*/  IMAD R21, R94, 0x10, R21 ;  /* 0x000000105e157824 */ /* 0x000fe400078e0215 */
[----:B------:R-:W-:Y:S02]  /*3740*/  IMAD.SHL.U32 R71, R71, 0x2, RZ ;  /* 0x0000000247477824 */ /* 0x000fe400078e00ff */
[----:B------:R-:W-:Y:S01]  /*3750*/  IMAD.SHL.U32 R70, R70, 0x2, RZ ;  /* 0x0000000246467824 */ /* 0x000fe200078e00ff */
[----:B------:R-:W-:-:S02]  /*3760*/  SHF.L.U32 R68, R68, 0x1, RZ ;  /* 0x0000000144447819 */ /* 0x000fc400000006ff */
[----:B------:R-:W-:Y:S01]  /*3770*/  ISETP.NE.AND P0, PT, R95, 0x7f, PT ;  /* 0x0000007f5f00780c */ /* 0x000fe20003f05270 */
[-C--:B------:R-:W-:Y:S02]  /*3780*/  FMUL.FTZ R32, R51, R18.reuse ;  /* 0x0000001233207220 */ /* 0x080fe40000410000 */
[-C--:B------:R-:W-:Y:S02]  /*3790*/  FMUL.FTZ R31, R50, R18.reuse ;  /* 0x00000012321f7220 */ /* 0x080fe40000410000 */
[-C--:B------:R-:W-:Y:S02]  /*37a0*/  FMUL.FTZ R30, R49, R18.reuse ;  /* 0x00000012311e7220 */ /* 0x080fe40000410000 */
[----:B------:R-:W1:Y:S01]  /*37b0*/  MUFU.EX2 R32, R32 ;  /* 0x0000002000207308 */ /* 0x000e620000000800 */
[----:B------:R-:W-:-:S07]  /*37c0*/  FMUL.FTZ R29, R48, R18 ;  /* 0x00000012301d7220 */ /* 0x000fce0000410000 */
[----:B------:R-:W0:Y:S01]  /*37d0*/  MUFU.EX2 R31, R31 ;  /* 0x0000001f001f7308 */ /* 0x000e220000000800 */
[----:B------:R-:W-:Y:S02]  /*37e0*/  PRMT R135, RZ, 0x5410, R140 ;  /* 0x00005410ff877816 */ /* 0x000fe4000000008c */
[----:B------:R-:W-:Y:S02]  /*37f0*/  PRMT R86, RZ, 0x5410, R139 ;  /* 0x00005410ff567816 */ /* 0x000fe4000000008b */
[----:B------:R-:W-:-:S03]  /*3800*/  PRMT R87, RZ, 0x5410, R66 ;  /* 0x00005410ff577816 */ /* 0x000fc60000000042 */
[----:B------:R-:W1:Y:S01]  /*3810*/  MUFU.EX2 R30, R30 ;  /* 0x0000001e001e7308 */ /* 0x000e620000000800 */
[----:B------:R-:W-:-:S07]  /*3820*/  PRMT R129, RZ, 0x5410, R55 ;  /* 0x00005410ff817816 */ /* 0x000fce0000000037 */
[----:B------:R-:W1:Y:S01]  /*3830*/  MUFU.EX2 R29, R29 ;  /* 0x0000001d001d7308 */ /* 0x000e620000000800 */
[----:B------:R-:W-:Y:S01]  /*3840*/  PRMT R130, RZ, 0x5410, R54 ;  /* 0x00005410ff827816 */ /* 0x000fe20000000036 */
[----:B------:R-:W-:Y:S01]  /*3850*/  FMUL.FTZ R135, R52, R135 ;  /* 0x0000008734877220 */ /* 0x000fe20000410000 */
[----:B------:R-:W-:Y:S01]  /*3860*/  PRMT R131, RZ, 0x5410, R53 ;  /* 0x00005410ff837816 */ /* 0x000fe20000000035 */
[----:B------:R-:W-:Y:S01]  /*3870*/  FMUL.FTZ R86, R51, R86 ;  /* 0x0000005633567220 */ /* 0x000fe20000410000 */
[----:B0-----:R-:W-:Y:S01]  /*3880*/  PRMT R17, RZ, 0x5410, R17 ;  /* 0x00005410ff117816 */ /* 0x001fe20000000011 */
[----:B------:R-:W-:Y:S01]  /*3890*/  FMUL.FTZ R87, R50, R87 ;  /* 0x0000005732577220 */ /* 0x000fe20000410000 */
[----:B------:R-:W-:Y:S02]  /*38a0*/  PRMT R16, RZ, 0x5410, R16 ;  /* 0x00005410ff107816 */ /* 0x000fe40000000010 */
[----:B------:R-:W-:Y:S01]  /*38b0*/  PRMT R15, RZ, 0x5410, R15 ;  /* 0x00005410ff0f7816 */ /* 0x000fe2000000000f */
[----:B------:R-:W-:Y:S01]  /*38c0*/  BSSY B0, `(.L_x_907) ;  /* 0x000006b000007945 */ /* 0x000fe20003800000 */
[----:B------:R-:W-:-:S02]  /*38d0*/  FMUL.FTZ R129, R39, R129 ;  /* 0x0000008127817220 */ /* 0x000fc40000410000 */
[----:B------:R-:W-:Y:S02]  /*38e0*/  FMUL.FTZ R130, R38, R130 ;  /* 0x0000008226827220 */ /* 0x000fe40000410000 */
[----:B------:R-:W-:Y:S02]  /*38f0*/  FMUL.FTZ R131, R37, R131 ;  /* 0x0000008325837220 */ /* 0x000fe40000410000 */
[----:B------:R-:W-:Y:S02]  /*3900*/  FMUL.FTZ R135, R17, R135 ;  /* 0x0000008711877220 */ /* 0x000fe40000410000 */
[----:B------:R-:W-:Y:S01]  /*3910*/  FMUL.FTZ R86, R16, R86 ;  /* 0x0000005610567220 */ /* 0x000fe20000410000 */
[----:B---3--:R0:W-:Y:S04]  /*3920*/  STS.U16 [R93+0x1080], R74 ;  /* 0x0010804a5d007388 */ /* 0x0081e80000000400 */
[----:B------:R-:W-:Y:S04]  /*3930*/  STS.U16 [R92+0x10c0], R85 ;  /* 0x0010c0555c007388 */ /* 0x000fe80000000400 */
[----:B----4-:R3:W-:Y:S04]  /*3940*/  STS.U16 [R91+0x1100], R28 ;  /* 0x0011001c5b007388 */ /* 0x0107e80000000400 */
[----:B-----5:R-:W-:Y:S01]  /*3950*/  STS.U16 [R90+0x1140], R83 ;  /* 0x001140535a007388 */ /* 0x020fe20000000400 */
[----:B0-----:R-:W-:-:S03]  /*3960*/  SHF.L.U32 R74, R84, 0x1, RZ ;  /* 0x00000001544a7819 */ /* 0x001fc600000006ff */
[----:B------:R0:W-:Y:S04]  /*3970*/  STS.U16 [R89+0x1180], R72 ;  /* 0x0011804859007388 */ /* 0x0001e80000000400 */
[----:B------:R-:W-:Y:S04]  /*3980*/  STS.U16 [R88+0x11c0], R27 ;  /* 0x0011c01b58007388 */ /* 0x000fe80000000400 */
[----:B------:R-:W-:Y:S04]  /*3990*/  STS.U16 [R77+0x1200], R26 ;  /* 0x0012001a4d007388 */ /* 0x000fe80000000400 */
[----:B------:R-:W-:Y:S04]  /*39a0*/  STS.U16 [R76+0x1240], R81 ;  /* 0x001240514c007388 */ /* 0x000fe80000000400 */
[----:B------:R4:W-:Y:S01]  /*39b0*/  STS.U16 [R75+0x1280], R24 ;  /* 0x001280184b007388 */ /* 0x0009e20000000400 */
[----:B---3--:R3:W1:Y:S01]  /*39c0*/  MUFU.EX2 R28, R67 ;  /* 0x00000043001c7308 */ /* 0x0086620000000800 */
[----:B0-----:R-:W-:-:S02]  /*39d0*/  IMAD.SHL.U32 R72, R82, 0x2, RZ ;  /* 0x0000000252487824 */ /* 0x001fc400078e00ff */
[----:B------:R0:W-:Y:S01]  /*39e0*/  STS.U16 [R74+0x12c0], R69 ;  /* 0x0012c0454a007388 */ /* 0x0001e20000000400 */
[----:B----4-:R-:W-:-:S03]  /*39f0*/  IMAD.U32 R24, RZ, RZ, UR39 ;  /* 0x00000027ff187e24 */ /* 0x010fc6000f8e00ff */
[----:B------:R4:W-:Y:S01]  /*3a00*/  STS.U16 [R73+0x1300], R22 ;  /* 0x0013001649007388 */ /* 0x0009e20000000400 */
[----:B---3--:R-:W-:Y:S01]  /*3a10*/  LEA.HI.SX32 R67, R21, R21, 0x1b ;  /* 0x0000001515437211 */ /* 0x008fe200078fdaff */
[----:B0-----:R-:W-:Y:S02]  /*3a20*/  IMAD.SHL.U32 R69, R80, 0x2, RZ ;  /* 0x0000000250457824 */ /* 0x001fe400078e00ff */
[----:B------:R-:W-:Y:S01]  /*3a30*/  STS.U16 [R72+0x1340], R25 ;  /* 0x0013401948007388 */ /* 0x000fe20000000400 */
[----:B----4-:R-:W-:Y:S02]  /*3a40*/  LEA R22, R24, UR7, 0x8 ;  /* 0x0000000718167c11 */ /* 0x010fe4000f8e40ff */
[----:B------:R-:W-:Y:S01]  /*3a50*/  @P1 IADD3 R22, R95, 0x200, RZ ;  /* 0x000002005f161810 */ /* 0x000fe20007ffe0ff */
[----:B------:R-:W-:Y:S01]  /*3a60*/  STS.U16 [R71+0x1380], R20 ;  /* 0x0013801447007388 */ /* 0x000fe20000000400 */
[----:B------:R-:W-:-:S03]  /*3a70*/  IMAD.SHL.U32 R67, R67, 0x2, RZ ;  /* 0x0000000243437824 */ /* 0x000fc600078e00ff */
[----:B------:R-:W-:Y:S01]  /*3a80*/  STS.U16 [R70+0x13c0], R23 ;  /* 0x0013c01746007388 */ /* 0x000fe20000000400 */
[----:B------:R-:W-:-:S03]  /*3a90*/  IMAD.SHL.U32 R21, R22, 0x4, RZ ;  /* 0x0000000416157824 */ /* 0x000fc600078e00ff */
[----:B------:R0:W-:Y:S04]  /*3aa0*/  STS.U16 [R69+0x1400], R14 ;  /* 0x0014000e45007388 */ /* 0x0001e80000000400 */
[----:B------:R3:W-:Y:S01]  /*3ab0*/  STS.U16 [R68+0x1440], R19 ;  /* 0x0014401344007388 */ /* 0x0007e20000000400 */
[----:B------:R-:W-:-:S06]  /*3ac0*/  NOP ;  /* 0x0000000000007918 */ /* 0x000fcc0000000000 */
[----:B------:R-:W4:Y:S04]  /*3ad0*/  LDS.U16 R96, [R67+0x1080] ;  /* 0x0010800043607984 */ /* 0x000f280000000400 */
        /* <DEDUP_REMOVED lines=15> */
[----:B------:R5:W-:Y:S01]  /*3bd0*/  STS [R21+0x6d50], R134 ;  /* 0x006d508615007388 */ /* 0x000be20000000800 */
[----:B0-----:R-:W-:-:S05]  /*3be0*/  PRMT R14, RZ, 0x5410, R59 ;  /* 0x00005410ff0e7816 */ /* 0x001fca000000003b */
[----:B------:R-:W-:Y:S01]  /*3bf0*/  FMUL.FTZ R125, R43, R14 ;  /* 0x0000000e2b7d7220 */ /* 0x000fe20000410000 */
[----:B------:R-:W-:-:S05]  /*3c00*/  PRMT R14, RZ, 0x5410, R57 ;  /* 0x00005410ff0e7816 */ /* 0x000fca0000000039 */
[----:B------:R-:W-:Y:S01]  /*3c10*/  FMUL.FTZ R127, R41, R14 ;  /* 0x0000000e297f7220 */ /* 0x000fe20000410000 */
[----:B------:R-:W-:Y:S01]  /*3c20*/  BAR.SYNC.DEFER_BLOCKING 0x0 ;  /* 0x0000000000007b1d */ /* 0x000fe20000010000 */
[----:B---3--:R-:W-:Y:S01]  /*3c30*/  PRMT R19, RZ, 0x5410, R60 ;  /* 0x00005410ff137816 */ /* 0x008fe2000000003c */
[----:B------:R-:W-:-:S04]  /*3c40*/  FMUL.FTZ R80, R44, R18 ;  /* 0x000000122c507220 */ /* 0x000fc80000410000 */
[----:B------:R0:W3:Y:S01]  /*3c50*/  MUFU.EX2 R25, R80 ;  /* 0x0000005000197308 */ /* 0x0000e20000000800 */
[----:B------:R-:W-:Y:S01]  /*3c60*/  FMUL.FTZ R124, R44, R19 ;  /* 0x000000132c7c7220 */ /* 0x000fe20000410000 */
[----:B------:R-:W-:Y:S01]  /*3c70*/  PRMT R19, RZ, 0x5410, R58 ;  /* 0x00005410ff137816 */ /* 0x000fe2000000003a */
[----:B------:R1:W1:Y:S01]  /*3c80*/  @P0 LDS R14, [R95.X4+0x7554] ;  /* 0x007554005f0e0984 */ /* 0x0002620000004800 */
[----:B0-----:R-:W-:-:S03]  /*3c90*/  PRMT R80, RZ, 0x5410, R63 ;  /* 0x00005410ff507816 */ /* 0x001fc6000000003f */
[----:B------:R-:W-:Y:S02]  /*3ca0*/  FMUL.FTZ R126, R42, R19 ;  /* 0x000000132a7e7220 */ /* 0x000fe40000410000 */
[----:B------:R-:W-:Y:S02]  /*3cb0*/  FMUL.FTZ R83, R46, R18 ;  /* 0x000000122e537220 */ /* 0x000fe40000410000 */
[----:B------:R-:W-:Y:S02]  /*3cc0*/  FMUL.FTZ R121, R47, R80 ;  /* 0x000000502f797220 */ /* 0x000fe40000410000 */
[-C--:B------:R-:W-:Y:S02]  /*3cd0*/  FMUL.FTZ R26, R45, R18.reuse ;  /* 0x000000122d1a7220 */ /* 0x080fe40000410000 */
[-C--:B------:R-:W-:Y:S02]  /*3ce0*/  FMUL.FTZ R24, R43, R18.reuse ;  /* 0x000000122b187220 */ /* 0x080fe40000410000 */
[----:B------:R-:W-:-:S02]  /*3cf0*/  FMUL.FTZ R23, R42, R18 ;  /* 0x000000122a177220 */ /* 0x000fc40000410000 */
[-C--:B------:R-:W-:Y:S02]  /*3d00*/  FMUL.FTZ R22, R41, R18.reuse ;  /* 0x0000001229167220 */ /* 0x080fe40000410000 */
[-C--:B-----5:R-:W-:Y:S02]  /*3d10*/  FMUL.FTZ R21, R40, R18.reuse ;  /* 0x0000001228157220 */ /* 0x0a0fe40000410000 */
[-C--:B------:R-:W-:Y:S02]  /*3d20*/  FMUL.FTZ R80, R39, R18.reuse ;  /* 0x0000001227507220 */ /* 0x080fe40000410000 */
[-C--:B------:R-:W-:Y:S02]  /*3d30*/  FMUL.FTZ R19, R38, R18.reuse ;  /* 0x0000001226137220 */ /* 0x080fe40000410000 */
[----:B------:R-:W-:Y:S01]  /*3d40*/  FMUL.FTZ R18, R37, R18 ;  /* 0x0000001225127220 */ /* 0x000fe20000410000 */
[----:B------:R-:W0:Y:S01]  /*3d50*/  MUFU.EX2 R26, R26 ;  /* 0x0000001a001a7308 */ /* 0x000e220000000800 */
[----:B------:R-:W-:-:S02]  /*3d60*/  PRMT R81, RZ, 0x5410, R62 ;  /* 0x00005410ff517816 */ /* 0x000fc4000000003e */
[----:B------:R-:W-:-:S05]  /*3d70*/  PRMT R20, RZ, 0x5410, R61 ;  /* 0x00005410ff147816 */ /* 0x000fca000000003d */
[----:B------:R-:W0:Y:S01]  /*3d80*/  MUFU.EX2 R24, R24 ;  /* 0x0000001800187308 */ /* 0x000e220000000800 */
[----:B------:R-:W-:-:S07]  /*3d90*/  FMUL.FTZ R122, R46, R81 ;  /* 0x000000512e7a7220 */ /* 0x000fce0000410000 */
[----:B------:R-:W0:Y:S01]  /*3da0*/  MUFU.EX2 R23, R23 ;  /* 0x0000001700177308 */ /* 0x000e220000000800 */
[----:B------:R-:W-:-:S07]  /*3db0*/  FMUL.FTZ R123, R45, R20 ;  /* 0x000000142d7b7220 */ /* 0x000fce0000410000 */
[----:B------:R-:W0:Y:S01]  /*3dc0*/  MUFU.EX2 R22, R22 ;  /* 0x0000001600167308 */ /* 0x000e220000000800 */
[----:B------:R-:W-:-:S07]  /*3dd0*/  PRMT R82, RZ, 0x5410, R65 ;  /* 0x00005410ff527816 */ /* 0x000fce0000000041 */
[----:B------:R-:W0:Y:S01]  /*3de0*/  MUFU.EX2 R21, R21 ;  /* 0x0000001500157308 */ /* 0x000e220000000800 */
[----:B------:R-:W-:-:S07]  /*3df0*/  PRMT R81, RZ, 0x5410, R56 ;  /* 0x00005410ff517816 */ /* 0x000fce0000000038 */
[----:B------:R-:W0:Y:S08]  /*3e00*/  MUFU.EX2 R19, R19 ;  /* 0x0000001300137308 */ /* 0x000e300000000800 */
[----:B------:R-:W0:Y:S01]  /*3e10*/  MUFU.EX2 R18, R18 ;  /* 0x0000001200127308 */ /* 0x000e220000000800 */
[----:B------:R-:W-:-:S07]  /*3e20*/  FMUL.FTZ R119, R49, R82 ;  /* 0x0000005231777220 */ /* 0x000fce0000410000 */
[----:B------:R5:W0:Y:S01]  /*3e30*/  MUFU.EX2 R27, R83 ;  /* 0x00000053001b7308 */ /* 0x000a220000000800 */
[----:B------:R-:W-:Y:S02]  /*3e40*/  FMUL.FTZ R128, R40, R81 ;  /* 0x0000005128807220 */ /* 0x000fe40000410000 */
[----:B------:R-:W-:-:S05]  /*3e50*/  FMUL.FTZ R87, R15, R87 ;  /* 0x000000570f577220 */ /* 0x000fca0000410000 */
[----:B------:R1:W0:Y:S01]  /*3e60*/  MUFU.EX2 R20, R80 ;  /* 0x0000005000147308 */ /* 0x0002220000000800 */
[----:B-----5:R-:W-:Y:S01]  /*3e70*/  PRMT R83, RZ, 0x5410, R64 ;  /* 0x00005410ff537816 */ /* 0x020fe20000000040 */
[----:B-1----:R-:W-:-:S04]  /*3e80*/  FMUL.FTZ R80, R134, R32 ;  /* 0x0000002086507220 */ /* 0x002fc80000410000 */
[----:B------:R-:W-:Y:S02]  /*3e90*/  FMUL.FTZ R120, R48, R83 ;  /* 0x0000005330787220 */ /* 0x000fe40000410000 */
[----:B------:R-:W-:Y:S01]  /*3ea0*/  FMUL.FTZ R80, R31, R80 ;  /* 0x000000501f507220 */ /* 0x000fe20000410000 */
[----:B------:R-:W-:Y:S05]  /*3eb0*/  @P0 BRA `(.L_x_908) ;  /* 0x000000b000000947 */ /* 0x000fea0003800000 */
[----:B--234-:R-:W-:Y:S01]  /*3ec0*/  ULDC UR35, c[0x0][0x174] ;  /* 0x00005d0000237ab9 */ /* 0x01cfe20000000800 */
        /* <DEDUP_REMOVED lines=10> */
.L_x_908:
[----:B--234-:R-:W-:Y:S05]  /*3f70*/  BSYNC B0 ;  /* 0x0000000000007941 */ /* 0x01cfea0003800000 */
.L_x_907:
[----:B------:R-:W-:Y:S01]  /*3f80*/  PRMT R13, RZ, 0x5410, R13 ;  /* 0x00005410ff0d7816 */ /* 0x000fe2000000000d */
[----:B-1----:R-:W-:Y:S01]  /*3f90*/  FFMA.FTZ R81, R135, R32, R86 ;  /* 0x0000002087517223 */ /* 0x002fe20000010056 */
[----:B------:R-:W-:Y:S01]  /*3fa0*/  PRMT R12, RZ, 0x5410, R12 ;  /* 0x00005410ff0c7816 */ /* 0x000fe2000000000c */
[----:B------:R-:W-:Y:S01]  /*3fb0*/  FMUL.FTZ R80, R30, R80 ;  /* 0x000000501e507220 */ /* 0x000fe20000410000 */
[----:B------:R-:W-:Y:S01]  /*3fc0*/  PRMT R11, RZ, 0x5410, R11 ;  /* 0x00005410ff0b7816 */ /* 0x000fe2000000000b */
[----:B------:R-:W-:Y:S01]  /*3fd0*/  FMUL.FTZ R119, R13, R119 ;  /* 0x000000770d777220 */ /* 0x000fe20000410000 */
[----:B------:R-:W-:Y:S01]  /*3fe0*/  PRMT R10, RZ, 0x5410, R10 ;  /* 0x00005410ff0a7816 */ /* 0x000fe2000000000a */
[----:B------:R-:W-:Y:S01]  /*3ff0*/  FFMA.FTZ R81, R31, R81, R87 ;  /* 0x000000511f517223 */ /* 0x000fe20000010057 */
[----:B------:R-:W-:Y:S01]  /*4000*/  PRMT R9, RZ, 0x5410, R9 ;  /* 0x00005410ff097816 */ /* 0x000fe20000000009 */
[----:B------:R-:W-:Y:S01]  /*4010*/  FMUL.FTZ R120, R12, R120 ;  /* 0x000000780c787220 */ /* 0x000fe20000410000 */
[----:B------:R-:W-:Y:S01]  /*4020*/  PRMT R8, RZ, 0x5410, R8 ;  /* 0x00005410ff087816 */ /* 0x000fe20000000008 */
[----:B------:R-:W-:Y:S01]  /*4030*/  FFMA.FTZ R81, R30, R81, R119 ;  /* 0x000000511e517223 */ /* 0x000fe20000010077 */
        /* <DEDUP_REMOVED lines=13> */
[----:B0-----:R-:W-:Y:S01]  /*4110*/  FMUL.FTZ R80, R27, R80 ;  /* 0x000000501b507220 */ /* 0x001fe20000410000 */
[----:B------:R-:W-:Y:S01]  /*4120*/  LEA.HI R82, R95, R95, RZ, 0x1e ;  /* 0x0000005f5f527211 */ /* 0x000fe200078ff0ff */
[----:B------:R-:W-:Y:S01]  /*4130*/  FMUL.FTZ R123, R9, R123 ;  /* 0x0000007b097b7220 */ /* 0x000fe20000410000 */
[----:B------:R-:W-:Y:S01]  /*4140*/  LOP3.LUT P0, RZ, R95, 0x1f, RZ, 0xc0, !PT ;  /* 0x0000001f5fff7812 */ /* 0x000fe2000780c0ff */
[----:B------:R-:W-:-:S02]  /*4150*/  FFMA.FTZ R81, R27, R81, R122 ;  /* 0x000000511b517223 */ /* 0x000fc4000001007a */
[----:B------:R-:W-:Y:S02]  /*4160*/  FMUL.FTZ R80, R26, R80 ;  /* 0x000000501a507220 */ /* 0x000fe40000410000 */
[----:B------:R-:W-:Y:S02]  /*4170*/  FMUL.FTZ R124, R8, R124 ;  /* 0x0000007c087c7220 */ /* 0x000fe40000410000 */
[----:B------:R-:W-:Y:S02]  /*4180*/  FFMA.FTZ R81, R26, R81, R123 ;  /* 0x000000511a517223 */ /* 0x000fe4000001007b */
[----:B------:R-:W-:Y:S02]  /*4190*/  FMUL.FTZ R80, R25, R80 ;  /* 0x0000005019507220 */ /* 0x000fe40000410000 */
[----:B------:R-:W-:Y:S02]  /*41a0*/  FMUL.FTZ R125, R7, R125 ;  /* 0x0000007d077d7220 */ /* 0x000fe40000410000 */
        /* <DEDUP_REMOVED lines=11> */
[C---:B------:R-:W-:Y:S02]  /*4260*/  FMUL.FTZ R80, R21.reuse, R80 ;  /* 0x0000005015507220 */ /* 0x040fe40000410000 */
[----:B------:R-:W-:-:S02]  /*4270*/  FFMA.FTZ R81, R21, R81, R128 ;  /* 0x0000005115517223 */ /* 0x000fc40000010080 */
[----:B------:R-:W-:Y:S02]  /*4280*/  FMUL.FTZ R130, R2, R130 ;  /* 0x0000008202827220 */ /* 0x000fe40000410000 */
[C---:B------:R-:W-:Y:S02]  /*4290*/  FMUL.FTZ R80, R20.reuse, R80 ;  /* 0x0000005014507220 */ /* 0x040fe40000410000 */
[----:B------:R-:W-:Y:S02]  /*42a0*/  FFMA.FTZ R81, R20, R81, R129 ;  /* 0x0000005114517223 */ /* 0x000fe40000010081 */
[----:B------:R-:W-:Y:S02]  /*42b0*/  FMUL.FTZ R131, R0, R131 ;  /* 0x0000008300837220 */ /* 0x000fe40000410000 */
[C---:B------:R-:W-:Y:S02]  /*42c0*/  FMUL.FTZ R80, R19.reuse, R80 ;  /* 0x0000005013507220 */ /* 0x040fe40000410000 */
[----:B------:R-:W-:-:S02]  /*42d0*/  FFMA.FTZ R81, R19, R81, R130 ;  /* 0x0000005113517223 */ /* 0x000fc40000010082 */
[C---:B------:R-:W-:Y:S02]  /*42e0*/  FMUL.FTZ R80, R18.reuse, R80 ;  /* 0x0000005012507220 */ /* 0x040fe40000410000 */
[----:B------:R-:W-:-:S05]  /*42f0*/  FFMA.FTZ R81, R18, R81, R131 ;  /* 0x0000005112517223 */ /* 0x000fca0000010083 */
[----:B------:R0:W-:Y:S02]  /*4300*/  STS.64 [R82.X8+0x6340], R80 ;  /* 0x0063405052007388 */ /* 0x0001e40000008a00 */
[----:B0-----:R-:W-:Y:S01]  /*4310*/  IMAD.U32 R80, RZ, RZ, UR27 ;  /* 0x0000001bff507e24 */ /* 0x001fe2000f8e00ff */
[----:B------:R-:W-:Y:S01]  /*4320*/  MOV R81, c[0x0][0x16c] ;  /* 0x00005b0000517a02 */ /* 0x000fe20000000f00 */
[----:B------:R-:W-:-:S03]  /*4330*/  IMAD.MOV.U32 R82, RZ, RZ, 0x8 ;  /* 0x00000008ff527424 */ /* 0x000fc600078e00ff */
[----:B------:R-:W-:-:S13]  /*4340*/  ISETP.LT.OR P0, PT, R80, 0x2, P0 ;  /* 0x000000025000780c */ /* 0x000fda0000701670 */
[----:B------:R-:W-:-:S05]  /*4350*/  @!P0 IADD3 R80, R80, -0x2, RZ ;  /* 0xfffffffe50508810 */ /* 0x000fca0007ffe0ff */
[----:B------:R-:W-:Y:S02]  /*4360*/  @!P0 IMAD R80, R80, R81, UR7 ;  /* 0x0000000750508e24 */ /* 0x000fe4000f8e0251 */
[----:B------:R-:W-:Y:S02]  /*4370*/  IMAD.MOV.U32 R81, RZ, RZ, RZ ;  /* 0x000000ffff517224 */ /* 0x000fe400078e00ff */
[----:B------:R-:W-:-:S04]  /*4380*/  @!P0 IMAD.WIDE R82, R80, R82, UR40 ;  /* 0x0000002850528e25 */ /* 0x000fc8000f8e0252 */
[----:B------:R-:W-:-:S06]  /*4390*/  IMAD.MOV.U32 R80, RZ, RZ, 0x3f800000 ;  /* 0x3f800000ff507424 */ /* 0x000fcc00078e00ff */
[----:B------:R0:W5:Y:S01]  /*43a0*/  @!P0 LDG.E.64 R80, [R82.64] ;  /* 0x0000001c52508981 */ /* 0x000162000c1e1b00 */
[----:B------:R-:W-:Y:S01]  /*43b0*/  ISETP.GT.U32.AND P0, PT, R95, 0x1f, PT ;  /* 0x0000001f5f00780c */ /* 0x000fe20003f04070 */
[----:B------:R-:W-:Y:S01]  /*43c0*/  BSSY B0, `(.L_x_909) ;  /* 0x0000067000007945 */ /* 0x000fe20003800000 */
[----:B------:R-:W-:Y:S02]  /*43d0*/  PRMT R96, RZ, 0x5410, R96 ;  /* 0x00005410ff607816 */ /* 0x000fe40000000060 */
[----:B------:R-:W-:Y:S02]  /*43e0*/  PRMT R97, RZ, 0x5410, R97 ;  /* 0x00005410ff617816 */ /* 0x000fe40000000061 */
        /* <DEDUP_REMOVED lines=27> */
[----:B------:R-:W-:-:S02]  /*45a0*/  FMUL.FTZ R109, R144, R109 ;  /* 0x0000006d906d7220 */ /* 0x000fc40000410000 */
[----:B------:R-:W-:Y:S02]  /*45b0*/  FMUL.FTZ R110, R143, R110 ;  /* 0x0000006e8f6e7220 */ /* 0x000fe40000410000 */
        /* <DEDUP_REMOVED lines=16> */
.L_x_966:
[----:B------:R-:W-:Y:S05]  /*46c0*/  BRA.DIV ~URZ, `(.L_x_912) ;  /* 0x00004c327f007947 */ /* 0x000fea000b800000 */
[----:B------:R-:W2:Y:S01]  /*46d0*/  SHFL.UP PT, R82, R85, 0x1, RZ ;  /* 0x0420000055527989 */ /* 0x000ea200000e00ff */
[----:B------:R-:W-:-:S13]  /*46e0*/  ISETP.GE.AND P0, PT, R94, 0x1, PT ;  /* 0x000000015e00780c */ /* 0x000fda0003f06270 */
[C---:B--2---:R-:W-:Y:S02]  /*46f0*/  @P0 FFMA.FTZ R85, R141.reuse, R82, R85 ;  /* 0x000000528d550223 */ /* 0x044fe40000010055 */
        /* <DEDUP_REMOVED lines=18> */
.L_x_967:
[----:B------:R-:W-:-:S13]  /*4820*/  ISETP.GE.AND P0, PT, R94, 0x10, PT ;  /* 0x000000105e00780c */ /* 0x000fda0003f06270 */
[-C--:B01----:R-:W-:Y:S02]  /*4830*/  @P0 FFMA.FTZ R85, R82, R141.reuse, R85 ;  /* 0x0000008d52550223 */ /* 0x083fe40000010055 */
[----:B--2---:R-:W-:Y:S01]  /*4840*/  @P0 FMUL.FTZ R141, R156, R141 ;  /* 0x0000008d9c8d0220 */ /* 0x004fe20000410000 */
[----:B------:R-:W-:Y:S05]  /*4850*/  BRA.CONV ~URZ, `(.L_x_913) ;  /* 0x000000437f007947 */ /* 0x000fea000b800000 */
[----:B------:R-:W-:Y:S01]  /*4860*/  IMAD.MOV.U32 R82, RZ, RZ, R141 ;  /* 0x000000ffff527224 */ /* 0x000fe200078e008d */
[----:B------:R-:W-:Y:S01]  /*4870*/  MOV R83, 0x48a0 ;  /* 0x000048a000537802 */ /* 0x000fe20000000f00 */
[----:B------:R-:W-:Y:S02]  /*4880*/  IMAD.MOV.U32 R84, RZ, RZ, 0x1f ;  /* 0x0000001fff547424 */ /* 0x000fe400078e00ff */
[----:B-----5:R-:W-:Y:S05]  /*4890*/  CALL.REL.NOINC `($__internal_37_$__cuda_sm70_shflsync_idx_p) ;  /* 0x0000558000007944 */ /* 0x020fea0003c00000 */
.L_x_913:
[----:B------:R-:W-:Y:S05]  /*48a0*/  BRA.CONV ~URZ, `(.L_x_914) ;  /* 0x000000437f007947 */ /* 0x000fea000b800000 */
[----:B-1----:R-:W-:Y:S01]  /*48b0*/  HFMA2.MMA R84, -RZ, RZ, 0, 1.847743988037109375e-06 ;  /* 0x0000001fff547435 */ /* 0x002fe200000001ff */
[----:B------:R-:W-:Y:S01]  /*48c0*/  IMAD.MOV.U32 R82, RZ, RZ, R85 ;  /* 0x000000ffff527224 */ /* 0x000fe200078e0055 */
[----:B------:R-:W-:-:S04]  /*48d0*/  MOV R83, 0x48f0 ;  /* 0x000048f000537802 */ /* 0x000fc80000000f00 */
[----:B0-2--5:R-:W-:Y:S05]  /*48e0*/  CALL.REL.NOINC `($__internal_37_$__cuda_sm70_shflsync_idx_p) ;  /* 0x0000553000007944 */ /* 0x025fea0003c00000 */
.L_x_914:
[----:B------:R-:W-:Y:S05]  /*48f0*/  BRA.DIV ~URZ, `(.L_x_915) ;  /* 0x00004d827f007947 */ /* 0x000fea000b800000 */
[----:B-----5:R-:W3:Y:S04]  /*4900*/  SHFL.IDX PT, R80, R80, RZ, 0x1f ;  /* 0x00001fff50507589 */ /* 0x020ee800000e0000 */
[----:B------:R-:W4:Y:S04]  /*4910*/  SHFL.IDX PT, R81, R81, RZ, 0x1f ;  /* 0x00001fff51517589 */ /* 0x000f2800000e0000 */
[----:B------:R-:W2:Y:S04]  /*4920*/  SHFL.UP PT, R141, R141, 0x1, RZ ;  /* 0x042000008d8d7989 */ /* 0x000ea800000e00ff */
[----:B------:R-:W1:Y:S02]  /*4930*/  SHFL.UP PT, R85, R85, 0x1, RZ ;  /* 0x0420000055557989 */ /* 0x000e6400000e00ff */
.L_x_968:
        /* <DEDUP_REMOVED lines=15> */
.L_x_910:
[----:B0-----:R-:W-:Y:S05]  /*4a30*/  BSYNC B0 ;  /* 0x0000000000007941 */ /* 0x001fea0003800000 */
.L_x_909:
[----:B------:R-:W-:Y:S01]  /*4a40*/  WARPSYNC 0xffffffff ;  /* 0xffffffff00007948 */ /* 0x000fe20003800000 */
[----:B------:R-:W-:Y:S01]  /*4a50*/  BAR.SYNC.DEFER_BLOCKING 0x0 ;  /* 0x0000000000007b1d */ /* 0x000fe20000010000 */
[C---:B------:R-:W-:Y:S01]  /*4a60*/  LEA.HI R85, R95.reuse, R95, RZ, 0x1e ;  /* 0x0000005f5f557211 */ /* 0x040fe200078ff0ff */
[C---:B--2---:R-:W-:Y:S01]  /*4a70*/  FMUL.FTZ R82, R18.reuse, R14 ;  /* 0x0000000e12527220 */ /* 0x044fe20000410000 */
[----:B------:R-:W-:Y:S01]  /*4a80*/  LOP3.LUT P0, RZ, R95, 0x1f, RZ, 0xc0, !PT ;  /* 0x0000001f5fff7812 */ /* 0x000fe2000780c0ff */
[----:B------:R-:W-:Y:S02]  /*4a90*/  FFMA.FTZ R83, R18, R111, R110 ;  /* 0x0000006f12537223 */ /* 0x000fe4000001006e */
        /* <DEDUP_REMOVED lines=9> */
[C---:B------:R-:W-:Y:S01]  /*4b30*/  FMUL.FTZ R82, R23.reuse, R82 ;  /* 0x0000005217527220 */ /* 0x040fe20000410000 */
[----:B-----5:R-:W0:Y:S01]  /*4b40*/  LDS R80, [R85.X8+0x6344] ;  /* 0x0063440055507984 */ /* 0x020e220000008800 */
        /* <DEDUP_REMOVED lines=14> */
[----:B------:R-:W-:Y:S02]  /*4c30*/  IMAD.U32 R84, RZ, RZ, UR7 ;  /* 0x00000007ff547e24 */ /* 0x000fe4000f8e00ff */
[C---:B------:R-:W-:Y:S02]  /*4c40*/  FMUL.FTZ R82, R30.reuse, R82 ;  /* 0x000000521e527220 */ /* 0x040fe40000410000 */
[----:B------:R-:W-:Y:S02]  /*4c50*/  FFMA.FTZ R83, R30, R83, R98 ;  /* 0x000000531e537223 */ /* 0x000fe40000010062 */
[C---:B------:R-:W-:Y:S02]  /*4c60*/  FMUL.FTZ R82, R31.reuse, R82 ;  /* 0x000000521f527220 */ /* 0x040fe40000410000 */
[----:B------:R-:W-:-:S02]  /*4c70*/  FFMA.FTZ R83, R31, R83, R97 ;  /* 0x000000531f537223 */ /* 0x000fc40000010061 */
[----:B------:R-:W-:Y:S02]  /*4c80*/  FMUL.FTZ R82, R32, R82 ;  /* 0x0000005220527220 */ /* 0x000fe40000410000 */
[----:B0-----:R-:W-:Y:S02]  /*4c90*/  FFMA.FTZ R134, R134, R80, R135 ;  /* 0x0000005086867223 */ /* 0x001fe40000010087 */
[----:B------:R-:W-:Y:S02]  /*4ca0*/  IMAD.U32 R80, RZ, RZ, UR27 ;  /* 0x0000001bff507e24 */ /* 0x000fe4000f8e00ff */
[C---:B------:R-:W-:Y:S02]  /*4cb0*/  FFMA.FTZ R135, R32.reuse, R134, R86 ;  /* 0x0000008620877223 */ /* 0x040fe40000010056 */
[----:B------:R-:W-:Y:S01]  /*4cc0*/  FFMA.FTZ R83, R32, R83, R96 ;  /* 0x0000005320537223 */ /* 0x000fe20000010060 */
[----:B------:R-:W-:Y:S01]  /*4cd0*/  ISETP.GE.OR P0, PT, R80, c[0x0][0x174], P0 ;  /* 0x00005d0050007a0c */ /* 0x000fe20000706670 */
[----:B------:R-:W-:-:S02]  /*4ce0*/  FFMA.FTZ R141, R31, R135, R87 ;  /* 0x000000871f8d7223 */ /* 0x000fc40000010057 */
[----:B------:R-:W-:Y:S02]  /*4cf0*/  IMAD.MOV.U32 R80, RZ, RZ, 0x3f800000 ;  /* 0x3f800000ff507424 */ /* 0x000fe400078e00ff */
        /* <DEDUP_REMOVED lines=37> */
.L_x_969:
        /* <DEDUP_REMOVED lines=26> */
.L_x_970:
        /* <DEDUP_REMOVED lines=20> */
.L_x_917:
[----:B01----:R-:W-:Y:S05]  /*5230*/  BSYNC B0 ;  /* 0x0000000000007941 */ /* 0x003fea0003800000 */
.L_x_916:
[----:B------:R-:W-:Y:S01]  /*5240*/  WARPSYNC 0xffffffff ;  /* 0xffffffff00007948 */ /* 0x000fe20003800000 */
[----:B------:R-:W-:Y:S01]  /*5250*/  BAR.SYNC.DEFER_BLOCKING 0x0 ;  /* 0x0000000000007b1d */ /* 0x000fe20000010000 */
[----:B------:R-:W-:-:S05]  /*5260*/  LEA.HI R82, R95, R95, RZ, 0x1e ;  /* 0x0000005f5f527211 */ /* 0x000fca00078ff0ff */
[----:B------:R-:W2:Y:S01]  /*5270*/  LDL.LU R159, [R1+0x10] ;  /* 0x00001000019f7983 */ /* 0x000ea20000300800 */
[----:B------:R-:W-:Y:S01]  /*5280*/  ISETP.NE.AND P0, PT, R95, RZ, PT ;  /* 0x000000ff5f00720c */ /* 0x000fe20003f05270 */
[----:B------:R-:W-:Y:S02]  /*5290*/  ULDC.64 UR34, c[0x0][0x298] ;  /* 0x0000a60000227ab9 */ /* 0x000fe40000000a00 */
[----:B------:R-:W3:Y:S01]  /*52a0*/  LDL.LU R156, [R1+0xc] ;  /* 0x00000c00019c7983 */ /* 0x000ee20000300800 */
[----:B------:R-:W-:Y:S01]  /*52b0*/  PRMT R84, RZ, 0x5410, R64 ;  /* 0x00005410ff547816 */ /* 0x000fe20000000040 */
[----:B------:R-:W-:Y:S02]  /*52c0*/  ULDC.64 UR36, c[0x0][0x2b8] ;  /* 0x0000ae0000247ab9 */ /* 0x000fe40000000a00 */
[----:B------:R-:W0:Y:S02]  /*52d0*/  LDS R82, [R82.X8+0x6854] ;  /* 0x0068540052527984 */ /* 0x000e240000008800 */
[----:B0-----:R-:W-:-:S04]  /*52e0*/  FFMA.FTZ R111, R82, R14, R111 ;  /* 0x0000000e526f7223 */ /* 0x001fc8000001006f */
[----:B------:R-:W-:-:S04]  /*52f0*/  FFMA.FTZ R110, R18, R111, R110 ;  /* 0x0000006f126e7223 */ /* 0x000fc8000001006e */
[----:B------:R-:W-:-:S04]  /*5300*/  FFMA.FTZ R109, R19, R110, R109 ;  /* 0x0000006e136d7223 */ /* 0x000fc8000001006d */
[----:B------:R-:W-:-:S04]  /*5310*/  FFMA.FTZ R108, R20, R109, R108 ;  /* 0x0000006d146c7223 */ /* 0x000fc8000001006c */
[----:B------:R-:W-:-:S04]  /*5320*/  FFMA.FTZ R107, R21, R108, R107 ;  /* 0x0000006c156b7223 */ /* 0x000fc8000001006b */
[----:B------:R-:W-:Y:S02]  /*5330*/  FFMA.FTZ R22, R22, R107, R106 ;  /* 0x0000006b16167223 */ /* 0x000fe4000001006a */
[----:B------:R-:W4:Y:S02]  /*5340*/  LDL.LU R106, [R1+0x14] ;  /* 0x00001400016a7983 */ /* 0x000f240000300800 */
[----:B------:R-:W-:-:S04]  /*5350*/  FFMA.FTZ R23, R23, R22, R105 ;  /* 0x0000001617177223 */ /* 0x000fc80000010069 */
[----:B------:R-:W-:-:S04]  /*5360*/  FFMA.FTZ R24, R24, R23, R104 ;  /* 0x0000001718187223 */ /* 0x000fc80000010068 */
[----:B------:R-:W-:-:S04]  /*5370*/  FFMA.FTZ R25, R25, R24, R103 ;  /* 0x0000001819197223 */ /* 0x000fc80000010067 */
[----:B------:R-:W-:Y:S02]  /*5380*/  FFMA.FTZ R26, R26, R25, R102 ;  /* 0x000000191a1a7223 */ /* 0x000fe40000010066 */
[----:B------:R-:W5:Y:S02]  /*5390*/  LDL.LU R102, [R1+0x8] ;  /* 0x0000080001667983 */ /* 0x000f640000300800 */
[----:B------:R-:W-:-:S04]  /*53a0*/  FFMA.FTZ R27, R27, R26, R101 ;  /* 0x0000001a1b1b7223 */ /* 0x000fc80000010065 */
[----:B------:R-:W-:-:S04]  /*53b0*/  FFMA.FTZ R100, R28, R27, R100 ;  /* 0x0000001b1c647223 */ /* 0x000fc80000010064 */
[----:B------:R-:W-:-:S04]  /*53c0*/  FFMA.FTZ R29, R29, R100, R99 ;  /* 0x000000641d1d7223 */ /* 0x000fc80000010063 */
[----:B------:R-:W-:-:S04]  /*53d0*/  FFMA.FTZ R98, R30, R29, R98 ;  /* 0x0000001d1e627223 */ /* 0x000fc80000010062 */
[----:B------:R-:W-:-:S04]  /*53e0*/  FFMA.FTZ R31, R31, R98, R97 ;  /* 0x000000621f1f7223 */ /* 0x000fc80000010061 */
[----:B------:R-:W-:Y:S02]  /*53f0*/  FFMA.FTZ R99, R32, R31, R96 ;  /* 0x0000001f20637223 */ /* 0x000fe40000010060 */
[----:B------:R-:W-:Y:S02]  /*5400*/  FMUL.FTZ R32, R12, R100 ;  /* 0x000000640c207220 */ /* 0x000fe40000410000 */
[----:B------:R-:W-:-:S05]  /*5410*/  IMAD.U32 R14, RZ, RZ, UR7 ;  /* 0x00000007ff0e7e24 */ /* 0x000fca000f8e00ff */
[----:B------:R0:W-:Y:S01]  /*5420*/  @!P0 STS.64 [R14.X8+0x7750], R80 ;  /* 0x007750500e008388 */ /* 0x0001e20000008a00 */
[----:B------:R-:W-:Y:S01]  /*5430*/  PRMT R18, RZ, 0x5410, R139 ;  /* 0x00005410ff127816 */ /* 0x000fe2000000008b */
[----:B------:R-:W-:Y:S01]  /*5440*/  FMUL.FTZ R28, R52, R99 ;  /* 0x00000063341c7220 */ /* 0x000fe20000410000 */
[----:B0-----:R-:W-:Y:S02]  /*5450*/  PRMT R14, RZ, 0x5410, R140 ;  /* 0x00005410ff0e7816 */ /* 0x001fe4000000008c */
[----:B------:R-:W-:-:S03]  /*5460*/  PRMT R80, RZ, 0x5410, R66 ;  /* 0x00005410ff507816 */ /* 0x000fc60000000042 */
[----:B------:R-:W-:Y:S02]  /*5470*/  FMUL.FTZ R19, R52, R14 ;  /* 0x0000000e34137220 */ /* 0x000fe40000410000 */
[----:B------:R-:W-:Y:S02]  /*5480*/  FMUL.FTZ R21, R51, R18 ;  /* 0x0000001233157220 */ /* 0x000fe40000410000 */
[----:B------:R-:W-:Y:S01]  /*5490*/  FFMA.FTZ R19, R17, -R19, R134 ;  /* 0x8000001311137223 */ /* 0x000fe20000010086 */
[----:B------:R-:W-:Y:S01]  /*54a0*/  PRMT R81, RZ, 0x5410, R65 ;  /* 0x00005410ff517816 */ /* 0x000fe20000000041 */
[----:B------:R-:W-:Y:S02]  /*54b0*/  FMUL.FTZ R20, R50, R80 ;  /* 0x0000005032147220 */ /* 0x000fe40000410000 */
[----:B------:R-:W-:Y:S02]  /*54c0*/  FFMA.FTZ R21, R16, -R21, R135 ;  /* 0x8000001510157223 */ /* 0x000fe40000010087 */
[----:B------:R-:W-:-:S02]  /*54d0*/  FMUL.FTZ R30, R51, R31 ;  /* 0x0000001f331e7220 */ /* 0x000fc40000410000 */
[----:B------:R-:W-:Y:S02]  /*54e0*/  FFMA.FTZ R87, R19, R28, RZ ;  /* 0x0000001c13577223 */ /* 0x000fe400000100ff */
[----:B------:R-:W-:Y:S02]  /*54f0*/  FFMA.FTZ R83, R15, -R20, R141 ;  /* 0x800000140f537223 */ /* 0x000fe4000001008d */
[----:B------:R-:W-:Y:S02]  /*5500*/  FMUL.FTZ R86, R49, R81 ;  /* 0x0000005131567220 */ /* 0x000fe40000410000 */
[----:B------:R-:W-:Y:S02]  /*5510*/  FFMA.FTZ R87, R21, R30, R87 ;  /* 0x0000001e15577223 */ /* 0x000fe40000010057 */
[----:B------:R-:W-:Y:S02]  /*5520*/  FMUL.FTZ R20, R50, R98 ;  /* 0x0000006232147220 */ /* 0x000fe40000410000 */
[----:B------:R-:W-:-:S02]  /*5530*/  FMUL.FTZ R85, R48, R84 ;  /* 0x0000005430557220 */ /* 0x000fc40000410000 */
[----:B------:R-:W-:Y:S02]  /*5540*/  FFMA.FTZ R86, R13, -R86, R119 ;  /* 0x800000560d567223 */ /* 0x000fe40000010077 */
[----:B------:R-:W-:Y:S02]  /*5550*/  FFMA.FTZ R87, R83, R20, R87 ;  /* 0x0000001453577223 */ /* 0x000fe40000010057 */
[----:B----4-:R-:W-:-:S05]  /*5560*/  FFMA.FTZ R106, R48, R32, R106 ;  /* 0x00000020306a7223 */ /* 0x010fca000001006a */
[----:B------:R-:W-:Y:S04]  /*5570*/  STL [R1+0x14], R106 ;  /* 0x0000146a01007387 */ /* 0x000fe80000100800 */
[----:B------:R-:W4:Y:S01]  /*5580*/  LDL.LU R101, [R1+0x4] ;  /* 0x0000040001657983 */ /* 0x000f220000300800 */
[----:B------:R-:W-:Y:S02]  /*5590*/  FMUL.FTZ R82, R49, R29 ;  /* 0x0000001d31527220 */ /* 0x000fe40000410000 */
[----:B------:R-:W-:Y:S02]  /*55a0*/  FFMA.FTZ R85, R12, -R85, R120 ;  /* 0x800000550c557223 */ /* 0x000fe40000010078 */
[----:B------:R-:W-:Y:S02]  /*55b0*/  FMUL.FTZ R96, R100, UR43 ;  /* 0x0000002b64607c20 */ /* 0x000fe40008410000 */
[----:B------:R-:W-:-:S02]  /*55c0*/  FMUL.FTZ R12, R48, R100 ;  /* 0x00000064300c7220 */ /* 0x000fc40000410000 */
[----:B------:R-:W-:Y:S02]  /*55d0*/  FFMA.FTZ R87, R86, R82, R87 ;  /* 0x0000005256577223 */ /* 0x000fe40000010057 */
[C---:B------:R-:W-:Y:S02]  /*55e0*/  FMUL.FTZ R96, R85.reuse, R96 ;  /* 0x0000006055607220 */ /* 0x040fe40000410000 */
[----:B------:R-:W-:Y:S02]  /*55f0*/  FFMA.FTZ R87, R85, R12, R87 ;  /* 0x0000000c55577223 */ /* 0x000fe40000010057 */
[C---:B------:R-:W-:Y:S02]  /*5600*/  FFMA.FTZ R32, R84.reuse, R32, R96 ;  /* 0x0000002054207223 */ /* 0x040fe40000010060 */
[----:B------:R-:W-:Y:S01]  /*5610*/  FMUL.FTZ R12, R84, R12 ;  /* 0x0000000c540c7220 */ /* 0x000fe20000410000 */
[----:B------:R-:W-:-:S05]  /*5620*/  PRMT R84, RZ, 0x5410, R63 ;  /* 0x00005410ff547816 */ /* 0x000fca000000003f */
[----:B------:R-:W-:Y:S02]  /*5630*/  FMUL.FTZ R85, R47, R84 ;  /* 0x000000542f557220 */ /* 0x000fe40000410000 */
[----:B------:R-:W-:Y:S02]  /*5640*/  FMUL.FTZ R96, R27, UR43 ;  /* 0x0000002b1b607c20 */ /* 0x000fe40008410000 */
[C---:B------:R-:W-:Y:S02]  /*5650*/  FFMA.FTZ R85, R11.reuse, -R85, R121 ;  /* 0x800000550b557223 */ /* 0x040fe40000010079 */
[----:B------:R-:W-:Y:S02]  /*5660*/  FMUL.FTZ R11, R11, R27 ;  /* 0x0000001b0b0b7220 */ /* 0x000fe40000410000 */
[----:B------:R-:W-:Y:S02]  /*5670*/  FMUL.FTZ R96, R85, R96 ;  /* 0x0000006055607220 */ /* 0x000fe40000410000 */
[----:B--2---:R-:W-:-:S02]  /*5680*/  FFMA.FTZ R159, R47, R11, R159 ;  /* 0x0000000b2f9f7223 */ /* 0x004fc4000001009f */
[----:B------:R-:W-:-:S03]  /*5690*/  FFMA.FTZ R97, R84, R11, R96 ;  /* 0x0000000b54617223 */ /* 0x000fc60000010060 */
[----:B------:R-:W-:Y:S04]  /*56a0*/  STL [R1+0x10], R159 ;  /* 0x0000109f01007387 */ /* 0x000fe80000100800 */
[----:B------:R-:W2:Y:S01]  /*56b0*/  LDL.LU R96, [R1] ;  /* 0x0000000001607983 */ /* 0x000ea20000300800 */
[----:B------:R-:W-:-:S04]  /*56c0*/  FMUL.FTZ R27, R47, R27 ;  /* 0x0000001b2f1b7220 */ /* 0x000fc80000410000 */
[-C--:B------:R-:W-:Y:S02]  /*56d0*/  FFMA.FTZ R87, R85, R27.reuse, R87 ;  /* 0x0000001b55577223 */ /* 0x080fe40000010057 */
[----:B------:R-:W-:Y:S01]  /*56e0*/  FMUL.FTZ R11, R84, R27 ;  /* 0x0000001b540b7220 */ /* 0x000fe20000410000 */
[----:B------:R-:W-:Y:S01]  /*56f0*/  PRMT R27, RZ, 0x5410, R62 ;  /* 0x00005410ff1b7816 */ /* 0x000fe2000000003e */
[----:B------:R-:W-:-:S04]  /*5700*/  FMUL.FTZ R85, R26, UR43 ;  /* 0x0000002b1a557c20 */ /* 0x000fc80008410000 */
[----:B------:R-:W-:-:S04]  /*5710*/  FMUL.FTZ R84, R46, R27 ;  /* 0x0000001b2e547220 */ /* 0x000fc80000410000 */
[C---:B------:R-:W-:Y:S02]  /*5720*/  FFMA.FTZ R84, R10.reuse, -R84, R122 ;  /* 0x800000540a547223 */ /* 0x040fe4000001007a */
[-C--:B------:R-:W-:Y:S02]  /*5730*/  FMUL.FTZ R10, R10, R26.reuse ;  /* 0x0000001a0a0a7220 */ /* 0x080fe40000410000 */
[----:B------:R-:W-:Y:S02]  /*5740*/  FMUL.FTZ R85, R84, R85 ;  /* 0x0000005554557220 */ /* 0x000fe40000410000 */
[C---:B------:R-:W-:Y:S02]  /*5750*/  FMUL.FTZ R26, R46.reuse, R26 ;  /* 0x0000001a2e1a7220 */ /* 0x040fe40000410000 */
[-C--:B---3--:R-:W-:Y:S02]  /*5760*/  FFMA.FTZ R156, R46, R10.reuse, R156 ;  /* 0x0000000a2e9c7223 */ /* 0x088fe4000001009c */
[----:B------:R-:W-:-:S02]  /*5770*/  FFMA.FTZ R100, R27, R10, R85 ;  /* 0x0000000a1b647223 */ /* 0x000fc40000010055 */
[-C--:B------:R-:W-:Y:S02]  /*5780*/  FFMA.FTZ R84, R84, R26.reuse, R87 ;  /* 0x0000001a54547223 */ /* 0x080fe40000010057 */
[----:B------:R-:W-:Y:S01]  /*5790*/  FMUL.FTZ R10, R27, R26 ;  /* 0x0000001a1b0a7220 */ /* 0x000fe20000410000 */
[----:B------:R-:W-:Y:S01]  /*57a0*/  PRMT R26, RZ, 0x5410, R61 ;  /* 0x00005410ff1a7816 */ /* 0x000fe2000000003d */
[----:B------:R-:W-:-:S04]  /*57b0*/  FMUL.FTZ R85, R25, UR43 ;  /* 0x0000002b19557c20 */ /* 0x000fc80008410000 */
[----:B------:R-:W-:-:S04]  /*57c0*/  FMUL.FTZ R27, R45, R26 ;  /* 0x0000001a2d1b7220 */ /* 0x000fc80000410000 */
[C---:B------:R-:W-:Y:S02]  /*57d0*/  FFMA.FTZ R27, R9.reuse, -R27, R123 ;  /* 0x8000001b091b7223 */ /* 0x040fe4000001007b */
[----:B------:R-:W-:Y:S02]  /*57e0*/  FMUL.FTZ R9, R9, R25 ;  /* 0x0000001909097220 */ /* 0x000fe40000410000 */
[----:B------:R-:W-:Y:S02]  /*57f0*/  FMUL.FTZ R85, R27, R85 ;  /* 0x000000551b557220 */ /* 0x000fe40000410000 */
[C---:B------:R-:W-:Y:S02]  /*5800*/  FMUL.FTZ R25, R45.reuse, R25 ;  /* 0x000000192d197220 */ /* 0x040fe40000410000 */
[-C--:B-----5:R-:W-:Y:S02]  /*5810*/  FFMA.FTZ R102, R45, R9.reuse, R102 ;  /* 0x000000092d667223 */ /* 0x0a0fe40000010066 */
[----:B------:R-:W-:-:S02]  /*5820*/  FFMA.FTZ R87, R26, R9, R85 ;  /* 0x000000091a577223 */ /* 0x000fc40000010055 */
[-C--:B------:R-:W-:Y:S02]  /*5830*/  FFMA.FTZ R84, R27, R25.reuse, R84 ;  /* 0x000000191b547223 */ /* 0x080fe40000010054 */
[----:B------:R-:W-:Y:S01]  /*5840*/  FMUL.FTZ R9, R26, R25 ;  /* 0x000000191a097220 */ /* 0x000fe20000410000 */
[----:B------:R-:W-:-:S05]  /*5850*/  PRMT R25, RZ, 0x5410, R60 ;  /* 0x00005410ff197816 */ /* 0x000fca000000003c */
[----:B------:R-:W-:-:S04]  /*5860*/  FMUL.FTZ R26, R44, R25 ;  /* 0x000000192c1a7220 */ /* 0x000fc80000410000 */
[C---:B------:R-:W-:Y:S02]  /*5870*/  FFMA.FTZ R26, R8.reuse, -R26, R124 ;  /* 0x8000001a081a7223 */ /* 0x040fe4000001007c */
[----:B------:R-:W-:Y:S01]  /*5880*/  FMUL.FTZ R8, R8, R24 ;  /* 0x0000001808087220 */ /* 0x000fe20000410000 */
[----:B------:R-:W-:Y:S04]  /*5890*/  STL [R1+0xc], R156 ;  /* 0x00000c9c01007387 */ /* 0x000fe80000100800 */
[----:B------:R0:W-:Y:S01]  /*58a0*/  STL [R1+0x8], R102 ;  /* 0x0000086601007387 */ /* 0x0001e20000100800 */
[----:B----4-:R-:W-:-:S05]  /*58b0*/  FFMA.FTZ R101, R44, R8, R101 ;  /* 0x000000082c657223 */ /* 0x010fca0000010065 */
[----:B------:R1:W-:Y:S04]  /*58c0*/  STL [R1+0x4], R101 ;  /* 0x0000046501007387 */ /* 0x0003e80000100800 */
[----:B0-----:R-:W3:Y:S04]  /*58d0*/  LDL.LU R102, [R1+0x18] ;  /* 0x0000180001667983 */ /* 0x001ee80000300800 */
[----:B-1----:R-:W4:Y:S01]  /*58e0*/  LDL.LU R101, [R1+0x1c] ;  /* 0x00001c0001657983 */ /* 0x002f220000300800 */
[----:B------:R-:W-:-:S04]  /*58f0*/  FMUL.FTZ R27, R24, UR43 ;  /* 0x0000002b181b7c20 */ /* 0x000fc80008410000 */
[----:B------:R-:W-:Y:S02]  /*5900*/  FMUL.FTZ R85, R26, R27 ;  /* 0x0000001b1a557220 */ /* 0x000fe40000410000 */
[----:B------:R-:W-:-:S04]  /*5910*/  FMUL.FTZ R27, R44, R24 ;  /* 0x000000182c1b7220 */ /* 0x000fc80000410000 */
[-C--:B------:R-:W-:Y:S01]  /*5920*/  FFMA.FTZ R24, R26, R27.reuse, R84 ;  /* 0x0000001b1a187223 */ /* 0x080fe20000010054 */
[----:B------:R-:W-:Y:S01]  /*5930*/  PRMT R26, RZ, 0x5410, R59 ;  /* 0x00005410ff1a7816 */ /* 0x000fe2000000003b */
[C---:B------:R-:W-:Y:S02]  /*5940*/  FFMA.FTZ R8, R25.reuse, R8, R85 ;  /* 0x0000000819087223 */ /* 0x040fe40000010055 */
[----:B------:R-:W-:Y:S02]  /*5950*/  FMUL.FTZ R25, R25, R27 ;  /* 0x0000001b19197220 */ /* 0x000fe40000410000 */
[----:B------:R-:W-:Y:S02]  /*5960*/  FMUL.FTZ R27, R43, R26 ;  /* 0x0000001a2b1b7220 */ /* 0x000fe40000410000 */
[----:B------:R-:W-:Y:S02]  /*5970*/  FMUL.FTZ R84, R23, UR43 ;  /* 0x0000002b17547c20 */ /* 0x000fe40008410000 */
[----:B------:R-:W-:-:S02]  /*5980*/  FFMA.FTZ R27, R7, -R27, R125 ;  /* 0x8000001b071b7223 */ /* 0x000fc4000001007d */
[----:B------:R-:W-:Y:S02]  /*5990*/  FMUL.FTZ R7, R7, R23 ;  /* 0x0000001707077220 */ /* 0x000fe40000410000 */
[----:B------:R-:W-:-:S04]  /*59a0*/  FMUL.FTZ R84, R27, R84 ;  /* 0x000000541b547220 */ /* 0x000fc80000410000 */
[----:B------:R-:W-:-:S04]  /*59b0*/  FFMA.FTZ R84, R26, R7, R84 ;  /* 0x000000071a547223 */ /* 0x000fc80000010054 */
[----:B------:R-:W-:Y:S01]  /*59c0*/  FADD.FTZ R117, R84, R117 ;  /* 0x0000007554757221 */ /* 0x000fe20000010000 */
[----:B------:R-:W-:Y:S01]  /*59d0*/  PRMT R84, RZ, 0x5410, R58 ;  /* 0x00005410ff547816 */ /* 0x000fe2000000003a */
[----:B--2---:R-:W-:-:S04]  /*59e0*/  FFMA.FTZ R96, R43, R7, R96 ;  /* 0x000000072b607223 */ /* 0x004fc80000010060 */
[----:B------:R-:W-:Y:S02]  /*59f0*/  FMUL.FTZ R85, R42, R84 ;  /* 0x000000542a557220 */ /* 0x000fe40000410000 */
[----:B------:R-:W-:Y:S01]  /*5a00*/  FADD.FTZ R115, R87, R115 ;  /* 0x0000007357737221 */ /* 0x000fe20000010000 */
[----:B------:R-:W-:Y:S01]  /*5a10*/  PRMT R87, RZ, 0x5410, R57 ;  /* 0x00005410ff577816 */ /* 0x000fe20000000039 */
[----:B------:R-:W-:Y:S02]  /*5a20*/  FFMA.FTZ R85, R6, -R85, R126 ;  /* 0x8000005506557223 */ /* 0x000fe4000001007e */
[----:B------:R-:W-:Y:S01]  /*5a30*/  FMUL.FTZ R7, R22, UR43 ;  /* 0x0000002b16077c20 */ /* 0x000fe20008410000 */
[----:B------:R0:W-:Y:S01]  /*5a40*/  STL [R1], R96 ;  /* 0x0000006001007387 */ /* 0x0001e20000100800 */
[----:B------:R-:W-:Y:S02]  /*5a50*/  FMUL.FTZ R6, R6, R22 ;  /* 0x0000001606067220 */ /* 0x000fe40000410000 */
[----:B------:R-:W-:-:S02]  /*5a60*/  FMUL.FTZ R7, R85, R7 ;  /* 0x0000000755077220 */ /* 0x000fc40000410000 */
[-C--:B------:R-:W-:Y:S02]  /*5a70*/  FFMA.FTZ R165, R42, R6.reuse, R165 ;  /* 0x000000062aa57223 */ /* 0x080fe400000100a5 */
[----:B------:R-:W-:Y:S02]  /*5a80*/  FFMA.FTZ R7, R84, R6, R7 ;  /* 0x0000000654077223 */ /* 0x000fe40000010007 */
[----:B0-----:R-:W-:Y:S02]  /*5a90*/  FMUL.FTZ R96, R41, R87 ;  /* 0x0000005729607220 */ /* 0x001fe40000410000 */
[----:B------:R-:W-:Y:S02]  /*5aa0*/  FMUL.FTZ R6, R107, UR43 ;  /* 0x0000002b6b067c20 */ /* 0x000fe40008410000 */
[C---:B------:R-:W-:Y:S02]  /*5ab0*/  FFMA.FTZ R96, R5.reuse, -R96, R127 ;  /* 0x8000006005607223 */ /* 0x040fe4000001007f */
[----:B------:R-:W-:-:S02]  /*5ac0*/  FMUL.FTZ R5, R5, R107 ;  /* 0x0000006b05057220 */ /* 0x000fc40000410000 */
[----:B------:R-:W-:Y:S02]  /*5ad0*/  FMUL.FTZ R6, R96, R6 ;  /* 0x0000000660067220 */ /* 0x000fe40000410000 */
[-C--:B------:R-:W-:Y:S02]  /*5ae0*/  FFMA.FTZ R164, R41, R5.reuse, R164 ;  /* 0x0000000529a47223 */ /* 0x080fe400000100a4 */
[----:B------:R-:W-:Y:S01]  /*5af0*/  FFMA.FTZ R6, R87, R5, R6 ;  /* 0x0000000557067223 */ /* 0x000fe20000010006 */
[----:B------:R-:W-:Y:S01]  /*5b00*/  PRMT R5, RZ, 0x5410, R56 ;  /* 0x00005410ff057816 */ /* 0x000fe20000000038 */
[----:B------:R-:W-:-:S04]  /*5b10*/  FADD.FTZ R114, R100, R114 ;  /* 0x0000007264727221 */ /* 0x000fc80000010000 */
[----:B------:R-:W-:Y:S02]  /*5b20*/  FMUL.FTZ R100, R40, R5 ;  /* 0x0000000528647220 */ /* 0x000fe40000410000 */
[----:B------:R-:W-:Y:S02]  /*5b30*/  FADD.FTZ R132, R6, R132 ;  /* 0x0000008406847221 */ /* 0x000fe40000010000 */
[----:B------:R-:W-:Y:S02]  /*5b40*/  FFMA.FTZ R100, R4, -R100, R128 ;  /* 0x8000006404647223 */ /* 0x000fe40000010080 */
[----:B------:R-:W-:Y:S02]  /*5b50*/  FMUL.FTZ R6, R108, UR43 ;  /* 0x0000002b6c067c20 */ /* 0x000fe40008410000 */
[----:B------:R-:W-:Y:S02]  /*5b60*/  FMUL.FTZ R4, R4, R108 ;  /* 0x0000006c04047220 */ /* 0x000fe40000410000 */
[----:B------:R-:W-:-:S02]  /*5b70*/  FMUL.FTZ R6, R100, R6 ;  /* 0x0000000664067220 */ /* 0x000fc40000410000 */
[-C--:B------:R-:W-:Y:S02]  /*5b80*/  FFMA.FTZ R163, R40, R4.reuse, R163 ;  /* 0x0000000428a37223 */ /* 0x080fe400000100a3 */
[----:B------:R-:W-:Y:S02]  /*5b90*/  FFMA.FTZ R4, R5, R4, R6 ;  /* 0x0000000405047223 */ /* 0x000fe40000010006 */
[----:B------:R-:W-:Y:S01]  /*5ba0*/  FMUL.FTZ R6, R13, R29 ;  /* 0x0000001d0d067220 */ /* 0x000fe20000410000 */
[----:B------:R-:W-:Y:S01]  /*5bb0*/  PRMT R13, RZ, 0x5410, R55 ;  /* 0x00005410ff0d7816 */ /* 0x000fe20000000037 */
[----:B------:R-:W-:-:S04]  /*5bc0*/  FMUL.FTZ R29, R29, UR43 ;  /* 0x0000002b1d1d7c20 */ /* 0x000fc80008410000 */
[----:B------:R-:W-:Y:S02]  /*5bd0*/  FMUL.FTZ R86, R86, R29 ;  /* 0x0000001d56567220 */ /* 0x000fe40000410000 */
[----:B------:R-:W-:Y:S02]  /*5be0*/  FMUL.FTZ R29, R39, R13 ;  /* 0x0000000d271d7220 */ /* 0x000fe40000410000 */
[----:B------:R-:W-:Y:S02]  /*5bf0*/  FADD.FTZ R133, R4, R133 ;  /* 0x0000008504857221 */ /* 0x000fe40000010000 */
[----:B------:R-:W-:Y:S02]  /*5c00*/  FFMA.FTZ R29, R3, -R29, R129 ;  /* 0x8000001d031d7223 */ /* 0x000fe40000010081 */
[----:B------:R-:W-:Y:S02]  /*5c10*/  FMUL.FTZ R4, R109, UR43 ;  /* 0x0000002b6d047c20 */ /* 0x000fe40008410000 */
[----:B------:R-:W-:-:S02]  /*5c20*/  FMUL.FTZ R3, R3, R109 ;  /* 0x0000006d03037220 */ /* 0x000fc40000410000 */
[----:B------:R-:W-:Y:S02]  /*5c30*/  FMUL.FTZ R4, R29, R4 ;  /* 0x000000041d047220 */ /* 0x000fe40000410000 */
[-C--:B------:R-:W-:Y:S02]  /*5c40*/  FFMA.FTZ R162, R39, R3.reuse, R162 ;  /* 0x0000000327a27223 */ /* 0x080fe400000100a2 */
[----:B------:R-:W-:Y:S02]  /*5c50*/  FFMA.FTZ R4, R13, R3, R4 ;  /* 0x000000030d047223 */ /* 0x000fe40000010004 */
[----:B------:R-:W-:Y:S01]  /*5c60*/  FMUL.FTZ R3, R15, R98 ;  /* 0x000000620f037220 */ /* 0x000fe20000410000 */
[----:B------:R-:W-:Y:S01]  /*5c70*/  PRMT R15, RZ, 0x5410, R54 ;  /* 0x00005410ff0f7816 */ /* 0x000fe20000000036 */
[----:B------:R-:W-:Y:S02]  /*5c80*/  FMUL.FTZ R98, R98, UR43 ;  /* 0x0000002b62627c20 */ /* 0x000fe40008410000 */
[----:B------:R-:W-:-:S02]  /*5c90*/  FADD.FTZ R136, R4, R136 ;  /* 0x0000008804887221 */ /* 0x000fc40000010000 */
[----:B------:R-:W-:Y:S02]  /*5ca0*/  FMUL.FTZ R4, R83, R98 ;  /* 0x0000006253047220 */ /* 0x000fe40000410000 */
[----:B------:R-:W-:Y:S02]  /*5cb0*/  FMUL.FTZ R83, R38, R15 ;  /* 0x0000000f26537220 */ /* 0x000fe40000410000 */
[----:B------:R-:W-:Y:S02]  /*5cc0*/  FADD.FTZ R118, R7, R118 ;  /* 0x0000007607767221 */ /* 0x000fe40000010000 */
[----:B------:R-:W-:Y:S02]  /*5cd0*/  FFMA.FTZ R83, R2, -R83, R130 ;  /* 0x8000005302537223 */ /* 0x000fe40000010082 */
[----:B------:R-:W-:Y:S02]  /*5ce0*/  FMUL.FTZ R7, R110, UR43 ;  /* 0x0000002b6e077c20 */ /* 0x000fe40008410000 */
[----:B------:R-:W-:-:S02]  /*5cf0*/  FMUL.FTZ R2, R2, R110 ;  /* 0x0000006e02027220 */ /* 0x000fc40000410000 */
[----:B------:R-:W-:-:S04]  /*5d00*/  FMUL.FTZ R7, R83, R7 ;  /* 0x0000000753077220 */ /* 0x000fc80000410000 */
[----:B------:R-:W-:-:S04]  /*5d10*/  FFMA.FTZ R7, R15, R2, R7 ;  /* 0x000000020f077223 */ /* 0x000fc80000010007 */
[----:B------:R-:W-:Y:S02]  /*5d20*/  FADD.FTZ R137, R7, R137 ;  /* 0x0000008907897221 */ /* 0x000fe40000010000 */
[----:B------:R-:W-:Y:S02]  /*5d30*/  FADD.FTZ R116, R8, R116 ;  /* 0x0000007408747221 */ /* 0x000fe40000010000 */
[----:B------:R-:W-:Y:S02]  /*5d40*/  FMUL.FTZ R8, R111, UR43 ;  /* 0x0000002b6f087c20 */ /* 0x000fe40008410000 */
[----:B------:R-:W-:Y:S02]  /*5d50*/  FFMA.FTZ R161, R38, R2, R161 ;  /* 0x0000000226a17223 */ /* 0x000fe400000100a1 */
[----:B------:R-:W-:Y:S02]  /*5d60*/  FMUL.FTZ R2, R0, R111 ;  /* 0x0000006f00027220 */ /* 0x000fe40000410000 */
[----:B------:R-:W-:-:S02]  /*5d70*/  FADD.FTZ R113, R97, R113 ;  /* 0x0000007161717221 */ /* 0x000fc40000010000 */
[----:B------:R-:W-:Y:S02]  /*5d80*/  FFMA.FTZ R160, R37, R2, R160 ;  /* 0x0000000225a07223 */ /* 0x000fe400000100a0 */
[----:B------:R-:W-:Y:S02]  /*5d90*/  FMUL.FTZ R97, R14, R28 ;  /* 0x0000001c0e617220 */ /* 0x000fe40000410000 */
[----:B------:R-:W-:Y:S02]  /*5da0*/  FMUL.FTZ R23, R43, R23 ;  /* 0x000000172b177220 */ /* 0x000fe40000410000 */
[----:B------:R-:W-:Y:S02]  /*5db0*/  FMUL.FTZ R111, R37, R111 ;  /* 0x0000006f256f7220 */ /* 0x000fe40000410000 */
[----:B------:R-:W-:Y:S02]  /*5dc0*/  FMUL.FTZ R103, R42, R22 ;  /* 0x000000162a677220 */ /* 0x000fe40000410000 */
[----:B------:R-:W-:-:S02]  /*5dd0*/  FMUL.FTZ R108, R40, R108 ;  /* 0x0000006c286c7220 */ /* 0x000fc40000410000 */
[----:B------:R-:W-:Y:S02]  /*5de0*/  FMUL.FTZ R110, R38, R110 ;  /* 0x0000006e266e7220 */ /* 0x000fe40000410000 */
[----:B------:R-:W-:Y:S02]  /*5df0*/  FFMA.FTZ R24, R27, R23, R24 ;  /* 0x000000171b187223 */ /* 0x000fe40000010018 */
[----:B------:R-:W-:Y:S02]  /*5e00*/  FMUL.FTZ R5, R5, R108 ;  /* 0x0000006c05057220 */ /* 0x000fe40000410000 */
[----:B------:R-:W-:Y:S01]  /*5e10*/  FFMA.FTZ R85, R85, R103, R24 ;  /* 0x0000006755557223 */ /* 0x000fe20000010018 */
[C---:B------:R-:W-:Y:S01]  /*5e20*/  IADD3 R22, R95.reuse, 0x80, RZ ;  /* 0x000000805f167810 */ /* 0x040fe20007ffe0ff */
[----:B------:R-:W-:Y:S01]  /*5e30*/  FADD.FTZ R112, R32, R112 ;  /* 0x0000007020707221 */ /* 0x000fe20000010000 */
[C---:B------:R-:W-:Y:S02]  /*5e40*/  IADD3 R24, R95.reuse, 0x100, RZ ;  /* 0x000001005f187810 */ /* 0x040fe40007ffe0ff */
[----:B------:R-:W-:-:S02]  /*5e50*/  IADD3 R106, R95, 0x280, RZ ;  /* 0x000002805f6a7810 */ /* 0x000fc40007ffe0ff */
[C---:B------:R-:W-:Y:S02]  /*5e60*/  IADD3 R104, R95.reuse, 0x300, RZ ;  /* 0x000003005f687810 */ /* 0x040fe40007ffe0ff */
[----:B------:R-:W-:Y:S01]  /*5e70*/  IADD3 R32, R95, 0x680, RZ ;  /* 0x000006805f207810 */ /* 0x000fe20007ffe0ff */
[----:B------:R-:W-:Y:S01]  /*5e80*/  FMUL.FTZ R134, R158, R134 ;  /* 0x000000869e867220 */ /* 0x000fe20000410000 */
[-C--:B------:R-:W-:Y:S02]  /*5e90*/  LEA.HI.SX32 R106, R106, R95.reuse, 0x1b ;  /* 0x0000005f6a6a7211 */ /* 0x080fe400078fdaff */
[----:B------:R-:W-:Y:S01]  /*5ea0*/  LEA.HI.SX32 R104, R104, R95, 0x1b ;  /* 0x0000005f68687211 */ /* 0x000fe200078fdaff */
[----:B------:R-:W-:Y:S02]  /*5eb0*/  FMUL.FTZ R135, R157, R135 ;  /* 0x000000879d877220 */ /* 0x000fe40000410000 */
[----:B------:R-:W-:Y:S01]  /*5ec0*/  FMUL.FTZ R119, R154, R119 ;  /* 0x000000779a777220 */ /* 0x000fe20000410000 */
[----:B------:R-:W-:-:S04]  /*5ed0*/  UIMAD UR34, UR13, UR34, URZ ;  /* 0x000000220d2272a4 */ /* 0x000fc8000f8e023f */
[----:B------:R-:W-:Y:S02]  /*5ee0*/  UIMAD UR34, UR14, UR35, UR34 ;  /* 0x000000230e2272a4 */ /* 0x000fe4000f8e0222 */
[----:B------:R-:W-:Y:S01]  /*5ef0*/  UIMAD UR36, UR13, UR36, URZ ;  /* 0x000000240d2472a4 */ /* 0x000fe2000f8e023f */
[-C--:B---3--:R-:W-:Y:S02]  /*5f00*/  FFMA.FTZ R102, R49, R6.reuse, R102 ;  /* 0x0000000631667223 */ /* 0x088fe40000010066 */
[----:B------:R-:W-:Y:S01]  /*5f10*/  FFMA.FTZ R6, R81, R6, R86 ;  /* 0x0000000651067223 */ /* 0x000fe20000010056 */
[----:B------:R-:W-:-:S05]  /*5f20*/  PRMT R86, RZ, 0x5410, R53 ;  /* 0x00005410ff567816 */ /* 0x000fca0000000035 */
[----:B------:R-:W-:-:S04]  /*5f30*/  FMUL.FTZ R7, R37, R86 ;  /* 0x0000005625077220 */ /* 0x000fc80000410000 */
[----:B------:R-:W-:-:S04]  /*5f40*/  FFMA.FTZ R7, R0, -R7, R131 ;  /* 0x8000000700077223 */ /* 0x000fc80000010083 */
[----:B------:R-:W-:-:S04]  /*5f50*/  FMUL.FTZ R0, R7, R8 ;  /* 0x0000000807007220 */ /* 0x000fc80000410000 */
[----:B------:R-:W-:-:S04]  /*5f60*/  FFMA.FTZ R0, R86, R2, R0 ;  /* 0x0000000256007223 */ /* 0x000fc80000010000 */
[----:B------:R-:W-:Y:S02]  /*5f70*/  FADD.FTZ R138, R0, R138 ;  /* 0x0000008a008a7221 */ /* 0x000fe40000010000 */
[C---:B------:R-:W-:Y:S02]  /*5f80*/  FFMA.FTZ R0, R80.reuse, R3, R4 ;  /* 0x0000000350007223 */ /* 0x040fe40000010004 */
[----:B------:R-:W-:Y:S02]  /*5f90*/  FMUL.FTZ R80, R80, R20 ;  /* 0x0000001450507220 */ /* 0x000fe40000410000 */
[----:B------:R-:W-:Y:S02]  /*5fa0*/  FMUL.FTZ R20, R16, R31 ;  /* 0x0000001f10147220 */ /* 0x000fe40000410000 */
[----:B------:R-:W-:-:S04]  /*5fb0*/  FMUL.FTZ R16, R31, UR43 ;  /* 0x0000002b1f107c20 */ /* 0x000fc80008410000 */
[----:B------:R-:W-:Y:S01]  /*5fc0*/  FMUL.FTZ R16, R21, R16 ;  /* 0x0000001015107220 */ /* 0x000fe20000410000 */
[----:B------:R-:W-:-:S04]  /*5fd0*/  SHF.L.U32 R21, R95, 0x4, RZ ;  /* 0x000000045f157819 */ /* 0x000fc800000006ff */
[C---:B------:R-:W-:Y:S02]  /*5fe0*/  IADD3 R2, R21.reuse, 0x1, RZ ;  /* 0x0000000115027810 */ /* 0x040fe40007ffe0ff */
[C---:B------:R-:W-:Y:S02]  /*5ff0*/  IADD3 R4, R21.reuse, 0x2, RZ ;  /* 0x0000000215047810 */ /* 0x040fe40007ffe0ff */
[C---:B------:R-:W-:Y:S01]  /*6000*/  IADD3 R28, R21.reuse, 0x3, RZ ;  /* 0x00000003151c7810 */ /* 0x040fe20007ffe0ff */
[----:B----4-:R-:W-:Y:S01]  /*6010*/  FFMA.FTZ R101, R50, R3, R101 ;  /* 0x0000000332657223 */ /* 0x010fe20000010065 */
[-C--:B------:R-:W-:Y:S01]  /*6020*/  LEA.HI.SX32 R8, R21, R21.reuse, 0x1b ;  /* 0x0000001515087211 */ /* 0x080fe200078fdaff */
[----:B------:R-:W-:Y:S01]  /*6030*/  FMUL.FTZ R31, R18, R30 ;  /* 0x0000001e121f7220 */ /* 0x000fe20000410000 */
[-C--:B------:R-:W-:Y:S01]  /*6040*/  LEA.HI.SX32 R2, R2, R21.reuse, 0x1b ;  /* 0x0000001502027211 */ /* 0x080fe200078fdaff */
[----:B------:R-:W-:Y:S01]  /*6050*/  FMUL.FTZ R81, R81, R82 ;  /* 0x0000005251517220 */ /* 0x000fe20000410000 */
[----:B------:R-:W-:-:S02]  /*6060*/  LEA.HI.SX32 R3, R4, R21, 0x1b ;  /* 0x0000001504037211 */ /* 0x000fc400078fdaff */
[----:B------:R-:W-:Y:S01]  /*6070*/  LEA.HI.SX32 R4, R28, R21, 0x1b ;  /* 0x000000151c047211 */ /* 0x000fe200078fdaff */
[----:B------:R-:W-:Y:S04]  /*6080*/  STS [R8.X4+0x2100], R97 ;  /* 0x0021006108007388 */ /* 0x000fe80000004800 */
[----:B------:R-:W-:Y:S04]  /*6090*/  STS [R2.X4+0x2104], R31 ;  /* 0x0021041f02007388 */ /* 0x000fe80000004800 */
[----:B------:R-:W-:Y:S04]  /*60a0*/  STS [R3.X4+0x2108], R80 ;  /* 0x0021085003007388 */ /* 0x000fe80000004800 */
[----:B------:R-:W-:Y:S04]  /*60b0*/  STS [R4.X4+0x210c], R81 ;  /* 0x00210c5104007388 */ /* 0x000fe80000004800 */
[----:B------:R0:W-:Y:S04]  /*60c0*/  STS [R8.X4+0x2110], R12 ;  /* 0x0021100c08007388 */ /* 0x0001e80000004800 */
[----:B------:R1:W-:Y:S01]  /*60d0*/  STS [R8.X4+0x2118], R10 ;  /* 0x0021180a08007388 */ /* 0x0003e20000004800 */
[----:B------:R-:W-:-:S03]  /*60e0*/  FMUL.FTZ R86, R86, R111 ;  /* 0x0000006f56567220 */ /* 0x000fc60000410000 */
[----:B------:R-:W-:Y:S01]  /*60f0*/  STL [R1+0x18], R102 ;  /* 0x0000186601007387 */ /* 0x000fe20000100800 */
[----:B0-----:R-:W-:-:S03]  /*6100*/  FMUL.FTZ R12, R41, R107 ;  /* 0x0000006b290c7220 */ /* 0x001fc60000410000 */
[----:B------:R0:W-:Y:S01]  /*6110*/  STL [R1+0x1c], R101 ;  /* 0x00001c6501007387 */ /* 0x0001e20000100800 */
[----:B-1----:R-:W-:-:S03]  /*6120*/  FMUL.FTZ R10, R39, R109 ;  /* 0x0000006d270a7220 */ /* 0x002fc60000410000 */
[----:B------:R1:W-:Y:S01]  /*6130*/  STS [R8.X4+0x211c], R9 ;  /* 0x00211c0908007388 */ /* 0x0003e20000004800 */
[----:B------:R-:W-:Y:S02]  /*6140*/  FMUL.FTZ R87, R87, R12 ;  /* 0x0000000c57577220 */ /* 0x000fe40000410000 */
[----:B------:R-:W-:Y:S02]  /*6150*/  FMUL.FTZ R13, R13, R10 ;  /* 0x0000000a0d0d7220 */ /* 0x000fe40000410000 */
[----:B0-----:R-:W-:Y:S02]  /*6160*/  FMUL.FTZ R101, R26, R23 ;  /* 0x000000171a657220 */ /* 0x001fe40000410000 */
[----:B------:R-:W-:Y:S02]  /*6170*/  FMUL.FTZ R23, R84, R103 ;  /* 0x0000006754177220 */ /* 0x000fe40000410000 */
[----:B-1----:R-:W-:Y:S01]  /*6180*/  FMUL.FTZ R9, R15, R110 ;  /* 0x0000006e0f097220 */ /* 0x002fe20000410000 */
[----:B------:R-:W-:Y:S04]  /*6190*/  STS [R8.X4+0x2114], R11 ;  /* 0x0021140b08007388 */ /* 0x000fe80000004800 */
[----:B------:R-:W-:Y:S04]  /*61a0*/  STS [R8.X4+0x2120], R25 ;  /* 0x0021201908007388 */ /* 0x000fe80000004800 */
[----:B------:R-:W-:Y:S04]  /*61b0*/  STS [R8.X4+0x2124], R101 ;  /* 0x0021246508007388 */ /* 0x000fe80000004800 */
[----:B------:R-:W-:Y:S04]  /*61c0*/  STS [R8.X4+0x2128], R23 ;  /* 0x0021281708007388 */ /* 0x000fe80000004800 */
[----:B------:R-:W-:Y:S04]  /*61d0*/  STS [R8.X4+0x212c], R87 ;  /* 0x00212c5708007388 */ /* 0x000fe80000004800 */
[----:B------:R-:W-:Y:S04]  /*61e0*/  STS [R8.X4+0x2130], R5 ;  /* 0x0021300508007388 */ /* 0x000fe80000004800 */
[----:B------:R-:W-:Y:S04]  /*61f0*/  STS [R8.X4+0x2134], R13 ;  /* 0x0021340d08007388 */ /* 0x000fe80000004800 */
[----:B------:R-:W-:Y:S04]  /*6200*/  STS [R8.X4+0x2138], R9 ;  /* 0x0021380908007388 */ /* 0x000fe80000004800 */
[----:B------:R0:W-:Y:S04]  /*6210*/  STS [R8.X4+0x213c], R86 ;  /* 0x00213c5608007388 */ /* 0x0001e80000004800 */
[----:B------:R-:W-:Y:S01]  /*6220*/  BAR.SYNC.DEFER_BLOCKING 0x0 ;  /* 0x0000000000007b1d */ /* 0x000fe20000010000 */
[----:B------:R-:W-:-:S04]  /*6230*/  FFMA.FTZ R85, R96, R12, R85 ;  /* 0x0000000c60557223 */ /* 0x000fc80000010055 */
[----:B------:R-:W-:Y:S01]  /*6240*/  FFMA.FTZ R100, R100, R108, R85 ;  /* 0x0000006c64647223 */ /* 0x000fe20000010055 */
[C---:B------:R-:W-:Y:S02]  /*6250*/  IADD3 R108, R95.reuse, 0x180, RZ ;  /* 0x000001805f6c7810 */ /* 0x040fe40007ffe0ff */
[----:B------:R-:W-:Y:S01]  /*6260*/  IADD3 R80, R95, 0x200, RZ ;  /* 0x000002005f507810 */ /* 0x000fe20007ffe0ff */
[----:B------:R-:W-:Y:S01]  /*6270*/  FFMA.FTZ R100, R29, R10, R100 ;  /* 0x0000000a1d647223 */ /* 0x000fe20000010064 */
[C---:B------:R-:W-:Y:S02]  /*6280*/  IADD3 R26, R95.reuse, 0x380, RZ ;  /* 0x000003805f1a7810 */ /* 0x040fe40007ffe0ff */
[C---:B------:R-:W-:Y:S02]  /*6290*/  IADD3 R102, R95.reuse, 0x400, RZ ;  /* 0x000004005f667810 */ /* 0x040fe40007ffe0ff */
[C---:B------:R-:W-:Y:S02]  /*62a0*/  IADD3 R28, R95.reuse, 0x480, RZ ;  /* 0x000004805f1c7810 */ /* 0x040fe40007ffe0ff */
[----:B------:R-:W-:-:S02]  /*62b0*/  IADD3 R96, R95, 0x500, RZ ;  /* 0x000005005f607810 */ /* 0x000fc40007ffe0ff */
[C---:B------:R-:W-:Y:S02]  /*62c0*/  IADD3 R30, R95.reuse, 0x580, RZ ;  /* 0x000005805f1e7810 */ /* 0x040fe40007ffe0ff */
[C---:B0-----:R-:W-:Y:S02]  /*62d0*/  IADD3 R86, R95.reuse, 0x600, RZ ;  /* 0x000006005f567810 */ /* 0x041fe40007ffe0ff */
[C---:B------:R-:W-:Y:S02]  /*62e0*/  IADD3 R84, R95.reuse, 0x700, RZ ;  /* 0x000007005f547810 */ /* 0x040fe40007ffe0ff */
[----:B------:R-:W-:Y:S01]  /*62f0*/  IADD3 R10, R95, 0x780, RZ ;  /* 0x000007805f0a7810 */ /* 0x000fe20007ffe0ff */
[----:B------:R-:W-:Y:S01]  /*6300*/  FFMA.FTZ R15, R83, R110, R100 ;  /* 0x0000006e530f7223 */ /* 0x000fe20000010064 */
[-C--:B------:R-:W-:Y:S01]  /*6310*/  LEA.HI.SX32 R12, R95, R95.reuse, 0x1b ;  /* 0x0000005f5f0c7211 */ /* 0x080fe200078fdaff */
[----:B------:R-:W0:Y:S01]  /*6320*/  LDS R25, [R106.X4+0x2b00] ;  /* 0x002b00006a197984 */ /* 0x000e220000004800 */
[----:B------:R-:W-:-:S02]  /*6330*/  LEA.HI.SX32 R101, R22, R95, 0x1b ;  /* 0x0000005f16657211 */ /* 0x000fc400078fdaff */
[-C--:B------:R-:W-:Y:S01]  /*6340*/  LEA.HI.SX32 R109, R24, R95.reuse, 0x1b ;  /* 0x0000005f186d7211 */ /* 0x080fe200078fdaff */
[----:B------:R-:W1:Y:S01]  /*6350*/  LDS R105, [R12.X4+0x2100] ;  /* 0x002100000c697984 */ /* 0x000e620000004800 */
[-C--:B------:R-:W-:Y:S02]  /*6360*/  LEA.HI.SX32 R108, R108, R95.reuse, 0x1b ;  /* 0x0000005f6c6c7211 */ /* 0x080fe400078fdaff */
[-C--:B------:R-:W-:Y:S01]  /*6370*/  LEA.HI.SX32 R107, R80, R95.reuse, 0x1b ;  /* 0x0000005f506b7211 */ /* 0x080fe200078fdaff */
[----:B------:R-:W2:Y:S01]  /*6380*/  LDS R98, [R101.X4+0x2300] ;  /* 0x0023000065627984 */ /* 0x000ea20000004800 */
[-C--:B------:R-:W-:Y:S02]  /*6390*/  LEA.HI.SX32 R103, R26, R95.reuse, 0x1b ;  /* 0x0000005f1a677211 */ /* 0x080fe400078fdaff */
[-C--:B------:R-:W-:Y:S01]  /*63a0*/  LEA.HI.SX32 R102, R102, R95.reuse, 0x1b ;  /* 0x0000005f66667211 */ /* 0x080fe200078fdaff */
[----:B------:R-:W3:Y:S01]  /*63b0*/  LDS R22, [R109.X4+0x2500] ;  /* 0x002500006d167984 */ /* 0x000ee20000004800 */
[----:B------:R-:W-:-:S02]  /*63c0*/  LEA.HI.SX32 R97, R28, R95, 0x1b ;  /* 0x0000005f1c617211 */ /* 0x000fc400078fdaff */
[-C--:B------:R-:W-:Y:S01]  /*63d0*/  LEA.HI.SX32 R96, R96, R95.reuse, 0x1b ;  /* 0x0000005f60607211 */ /* 0x080fe200078fdaff */
[----:B------:R-:W4:Y:S01]  /*63e0*/  LDS R23, [R108.X4+0x2700] ;  /* 0x002700006c177984 */ /* 0x000f220000004800 */
[-C--:B------:R-:W-:Y:S02]  /*63f0*/  LEA.HI.SX32 R87, R30, R95.reuse, 0x1b ;  /* 0x0000005f1e577211 */ /* 0x080fe400078fdaff */
[-C--:B------:R-:W-:Y:S01]  /*6400*/  LEA.HI.SX32 R86, R86, R95.reuse, 0x1b ;  /* 0x0000005f56567211 */ /* 0x080fe200078fdaff */
[----:B------:R-:W0:Y:S01]  /*6410*/  LDS R24, [R107.X4+0x2900] ;  /* 0x002900006b187984 */ /* 0x000e220000004800 */
[-C--:B------:R-:W-:Y:S02]  /*6420*/  LEA.HI.SX32 R85, R32, R95.reuse, 0x1b ;  /* 0x0000005f20557211 */ /* 0x080fe400078fdaff */
[-C--:B------:R-:W-:Y:S01]  /*6430*/  LEA.HI.SX32 R84, R84, R95.reuse, 0x1b ;  /* 0x0000005f54547211 */ /* 0x080fe200078fdaff */
[----:B------:R-:W0:Y:S01]  /*6440*/  LDS R26, [R104.X4+0x2d00] ;  /* 0x002d0000681a7984 */ /* 0x000e220000004800 */
[----:B------:R-:W-:Y:S01]  /*6450*/  LEA.HI.SX32 R83, R10, R95, 0x1b ;  /* 0x0000005f0a537211 */ /* 0x000fe200078fdaff */
[----:B------:R-:W-:-:S02]  /*6460*/  FMUL.FTZ R10, R155, R141 ;  /* 0x0000008d9b0a7220 */ /* 0x000fc40000410000 */
[----:B------:R-:W0:Y:S01]  /*6470*/  LDS R27, [R103.X4+0x2f00] ;  /* 0x002f0000671b7984 */ /* 0x000e220000004800 */
[----:B------:R-:W-:-:S03]  /*6480*/  FMUL.FTZ R5, R153, R120 ;  /* 0x0000007899057220 */ /* 0x000fc60000410000 */
[----:B------:R-:W0:Y:S04]  /*6490*/  LDS R28, [R102.X4+0x3100] ;  /* 0x00310000661c7984 */ /* 0x000e280000004800 */
[----:B------:R-:W0:Y:S04]  /*64a0*/  LDS R29, [R97.X4+0x3300] ;  /* 0x00330000611d7984 */ /* 0x000e280000004800 */
[----:B------:R-:W0:Y:S04]  /*64b0*/  LDS R30, [R96.X4+0x3500] ;  /* 0x00350000601e7984 */ /* 0x000e280000004800 */
[----:B------:R-:W0:Y:S04]  /*64c0*/  LDS R31, [R87.X4+0x3700] ;  /* 0x00370000571f7984 */ /* 0x000e280000004800 */
[----:B------:R-:W0:Y:S04]  /*64d0*/  LDS R32, [R86.X4+0x3900] ;  /* 0x0039000056207984 */ /* 0x000e280000004800 */
[----:B------:R-:W0:Y:S04]  /*64e0*/  LDS R80, [R85.X4+0x3b00] ;  /* 0x003b000055507984 */ /* 0x000e280000004800 */
[----:B------:R-:W0:Y:S04]  /*64f0*/  LDS R81, [R84.X4+0x3d00] ;  /* 0x003d000054517984 */ /* 0x000e280000004800 */
[----:B------:R-:W0:Y:S04]  /*6500*/  LDS R82, [R83.X4+0x3f00] ;  /* 0x003f000053527984 */ /* 0x000e280000004800 */
[----:B------:R-:W-:Y:S04]  /*6510*/  STS [R8.X4+0x4200], R134 ;  /* 0x0042008608007388 */ /* 0x000fe80000004800 */
[----:B------:R-:W-:Y:S04]  /*6520*/  STS [R2.X4+0x4204], R135 ;  /* 0x0042048702007388 */ /* 0x000fe80000004800 */
[----:B------:R5:W-:Y:S04]  /*6530*/  STS [R3.X4+0x4208], R10 ;  /* 0x0042080a03007388 */ /* 0x000be80000004800 */
[----:B------:R1:W-:Y:S04]  /*6540*/  STS [R4.X4+0x420c], R119 ;  /* 0x00420c7704007388 */ /* 0x0003e80000004800 */
[----:B------:R2:W-:Y:S01]  /*6550*/  STS [R8.X4+0x4210], R5 ;  /* 0x0042100508007388 */ /* 0x0005e20000004800 */
[----:B-----5:R-:W-:-:S02]  /*6560*/  IMAD.U32 R3, RZ, RZ, UR14 ;  /* 0x0000000eff037e24 */ /* 0x020fc4000f8e00ff */
[----:B-1----:R-:W-:Y:S02]  /*6570*/  IMAD.MOV.U32 R4, RZ, RZ, R95 ;  /* 0x000000ffff047224 */ /* 0x002fe400078e005f */
[----:B--2---:R-:W-:-:S04]  /*6580*/  IMAD.MOV.U32 R5, RZ, RZ, RZ ;  /* 0x000000ffff057224 */ /* 0x004fc800078e00ff */
[----:B------:R-:W-:-:S04]  /*6590*/  IMAD.WIDE.U32 R2, R3, c[0x0][0x298], R4 ;  /* 0x0000a60003027a25 */ /* 0x000fc800078e0004 */
[----:B------:R-:W-:Y:S01]  /*65a0*/  IMAD.U32 R13, RZ, RZ, UR14 ;  /* 0x0000000eff0d7e24 */ /* 0x000fe2000f8e00ff */
[----:B------:R-:W-:Y:S01]  /*65b0*/  IADD3 R3, R3, UR34, RZ ;  /* 0x0000002203037c10 */ /* 0x000fe2000fffe0ff */
[----:B------:R-:W-:Y:S02]  /*65c0*/  ULDC.64 UR34, c[0x0][0x2a0] ;  /* 0x0000a80000227ab9 */ /* 0x000fe40000000a00 */
[----:B------:R-:W-:Y:S01]  /*65d0*/  IMAD.WIDE.U32 R4, R13, c[0x0][0x2b8], R4 ;  /* 0x0000ae000d047a25 */ /* 0x000fe200078e0004 */
[----:B------:R-:W-:-:S03]  /*65e0*/  UIMAD UR34, UR10, UR34, URZ ;  /* 0x000000220a2272a4 */ /* 0x000fc6000f8e023f */
[----:B------:R-:W-:Y:S02]  /*65f0*/  IMAD.U32 R13, RZ, RZ, UR11 ;  /* 0x0000000bff0d7e24 */ /* 0x000fe4000f8e00ff */
[----:B------:R-:W-:Y:S01]  /*6600*/  FMUL.FTZ R11, R149, R124 ;  /* 0x0000007c950b7220 */ /* 0x000fe20000410000 */
[----:B------:R-:W-:Y:S01]  /*6610*/  UIMAD UR36, UR14, UR37, UR36 ;  /* 0x000000250e2472a4 */ /* 0x000fe2000f8e0224 */
[----:B------:R-:W-:Y:S01]  /*6620*/  IMAD.WIDE.U32 R2, R13, c[0x0][0x2a0], R2 ;  /* 0x0000a8000d027a25 */ /* 0x000fe200078e0002 */
[----:B------:R-:W-:Y:S01]  /*6630*/  UIMAD UR34, UR11, UR35, UR34 ;  /* 0x000000230b2272a4 */ /* 0x000fe2000f8e0222 */
[----:B------:R-:W-:Y:S01]  /*6640*/  MOV R100, UR38 ;  /* 0x0000002600647c02 */ /* 0x000fe20008000f00 */
[----:B------:R1:W-:Y:S01]  /*6650*/  STS [R8.X4+0x4220], R11 ;  /* 0x0042200b08007388 */ /* 0x0003e20000004800 */
[----:B------:R-:W-:Y:S01]  /*6660*/  USHF.R.S32.HI UR35, URZ, 0x1f, UR38 ;  /* 0x0000001f3f237899 */ /* 0x000fe20008011426 */
[----:B------:R-:W-:Y:S01]  /*6670*/  IADD3 R5, R5, UR36, RZ ;  /* 0x0000002405057c10 */ /* 0x000fe2000fffe0ff */
[----:B------:R-:W-:Y:S01]  /*6680*/  FMUL.FTZ R9, R151, R122 ;  /* 0x0000007a97097220 */ /* 0x000fe20000410000 */
[----:B------:R-:W-:Y:S01]  /*6690*/  IADD3 R110, R3, UR34, RZ ;  /* 0x00000022036e7c10 */ /* 0x000fe2000fffe0ff */
[----:B------:R-:W-:Y:S01]  /*66a0*/  ULDC.64 UR36, c[0x0][0x2c0] ;  /* 0x0000b00000247ab9 */ /* 0x000fe20000000a00 */
[----:B------:R-:W-:Y:S01]  /*66b0*/  IADD3 R10, P0, R2, UR38, RZ ;  /* 0x00000026020a7c10 */ /* 0x000fe2000ff1e0ff */
[----:B-1----:R-:W-:Y:S01]  /*66c0*/  FMUL.FTZ R11, R145, R128 ;  /* 0x00000080910b7220 */ /* 0x002fe20000410000 */
[----:B------:R-:W-:Y:S01]  /*66d0*/  IADD3 R100, -R100, c[0x0][0x168], -R95 ;  /* 0x00005a0064647a10 */ /* 0x000fe20007ffe95f */
[----:B------:R-:W-:Y:S01]  /*66e0*/  FMUL.FTZ R7, R7, R111 ;  /* 0x0000006f07077220 */ /* 0x000fe20000410000 */
[----:B------:R-:W-:Y:S01]  /*66f0*/  UIMAD UR36, UR10, UR36, URZ ;  /* 0x000000240a2472a4 */ /* 0x000fe2000f8e023f */
[----:B------:R-:W-:Y:S01]  /*6700*/  IMAD.U32 R111, RZ, RZ, UR11 ;  /* 0x0000000bff6f7e24 */ /* 0x000fe2000f8e00ff */
[----:B------:R1:W-:Y:S01]  /*6710*/  STS [R8.X4+0x4230], R11 ;  /* 0x0042300b08007388 */ /* 0x0003e20000004800 */
[----:B------:R-:W-:Y:S01]  /*6720*/  FMUL.FTZ R121, R152, R121 ;  /* 0x0000007998797220 */ /* 0x000fe20000410000 */
[----:B------:R-:W-:Y:S01]  /*6730*/  UIMAD UR36, UR11, UR37, UR36 ;  /* 0x000000250b2472a4 */ /* 0x000fe2000f8e0224 */
[----:B------:R-:W-:Y:S01]  /*6740*/  FMUL.FTZ R123, R150, R123 ;  /* 0x0000007b967b7220 */ /* 0x000fe20000410000 */
[----:B------:R2:W-:Y:S01]  /*6750*/  STS [R8.X4+0x4218], R9 ;  /* 0x0042180908007388 */ /* 0x0005e20000004800 */
[----:B------:R-:W-:-:S02]  /*6760*/  FMUL.FTZ R125, R148, R125 ;  /* 0x0000007d947d7220 */ /* 0x000fc40000410000 */
[----:B------:R-:W-:Y:S01]  /*6770*/  FMUL.FTZ R127, R146, R127 ;  /* 0x0000007f927f7220 */ /* 0x000fe20000410000 */
[----:B-1----:R-:W-:Y:S02]  /*6780*/  IADD3.X R11, R110, UR35, RZ, P0, !PT ;  /* 0x000000236e0b7c10 */ /* 0x002fe400087fe4ff */
[----:B------:R-:W-:Y:S01]  /*6790*/  ISETP.GE.AND P0, PT, R100, 0x1, PT ;  /* 0x000000016400780c */ /* 0x000fe20003f06270 */
[----:B------:R-:W-:Y:S02]  /*67a0*/  FMUL.FTZ R129, R144, R129 ;  /* 0x0000008190817220 */ /* 0x000fe40000410000 */
[----:B--2---:R-:W-:Y:S02]  /*67b0*/  FMUL.FTZ R9, R147, R126 ;  /* 0x0000007e93097220 */ /* 0x004fe40000410000 */
[----:B------:R-:W-:Y:S02]  /*67c0*/  FMUL.FTZ R13, R143, R130 ;  /* 0x000000828f0d7220 */ /* 0x000fe40000410000 */
[----:B------:R-:W-:-:S02]  /*67d0*/  FMUL.FTZ R131, R142, R131 ;  /* 0x000000838e837220 */ /* 0x000fc40000410000 */
[----:B------:R-:W-:Y:S01]  /*67e0*/  IMAD.WIDE.U32 R4, R111, c[0x0][0x2c0], R4 ;  /* 0x0000b0006f047a25 */ /* 0x000fe200078e0004 */
[----:B------:R-:W-:Y:S04]  /*67f0*/  STS [R8.X4+0x4214], R121 ;  /* 0x0042147908007388 */ /* 0x000fe80000004800 */
[----:B------:R-:W-:Y:S01]  /*6800*/  STS [R8.X4+0x421c], R123 ;  /* 0x00421c7b08007388 */ /* 0x000fe20000004800 */
[----:B------:R-:W-:-:S03]  /*6810*/  IADD3 R111, R5, UR36, RZ ;  /* 0x00000024056f7c10 */ /* 0x000fc6000fffe0ff */
[----:B------:R-:W-:Y:S04]  /*6820*/  STS [R8.X4+0x4224], R125 ;  /* 0x0042247d08007388 */ /* 0x000fe80000004800 */
[----:B------:R-:W-:Y:S04]  /*6830*/  STS [R8.X4+0x4228], R9 ;  /* 0x0042280908007388 */ /* 0x000fe80000004800 */
[----:B------:R-:W-:Y:S04]  /*6840*/  STS [R8.X4+0x422c], R127 ;  /* 0x00422c7f08007388 */ /* 0x000fe80000004800 */
[----:B------:R-:W-:Y:S04]  /*6850*/  STS [R8.X4+0x4234], R129 ;  /* 0x0042348108007388 */ /* 0x000fe80000004800 */
[----:B------:R-:W-:Y:S04]  /*6860*/  STS [R8.X4+0x4238], R13 ;  /* 0x0042380d08007388 */ /* 0x000fe80000004800 */
[----:B------:R1:W-:Y:S01]  /*6870*/  STS [R8.X4+0x423c], R131 ;  /* 0x00423c8308007388 */ /* 0x0003e20000004800 */
[----:B------:R-:W-:Y:S01]  /*6880*/  BSSY B0, `(.L_x_920) ;  /* 0x0000019000007945 */ /* 0x000fe20003800000 */
[----:B------:R-:W-:-:S02]  /*6890*/  FMUL.FTZ R17, R17, R99 ;  /* 0x0000006311117220 */ /* 0x000fc40000410000 */
[----:B------:R-:W-:Y:S01]  /*68a0*/  BAR.SYNC.DEFER_BLOCKING 0x0 ;  /* 0x0000000000007b1d */ /* 0x000fe20000010000 */
[----:B-1----:R-:W-:Y:S01]  /*68b0*/  IADD3 R8, P1, R4, UR38, RZ ;  /* 0x0000002604087c10 */ /* 0x002fe2000ff3e0ff */
[----:B------:R-:W-:-:S03]  /*68c0*/  FMUL.FTZ R99, R99, UR43 ;  /* 0x0000002b63637c20 */ /* 0x000fc60008410000 */
[----:B------:R-:W-:Y:S01]  /*68d0*/  IADD3.X R9, R111, UR35, RZ, P1, !PT ;  /* 0x000000236f097c10 */ /* 0x000fe20008ffe4ff */
[----:B------:R-:W-:Y:S05]  /*68e0*/  @!P0 BRA `(.L_x_921) ;  /* 0x0000012000008947 */ /* 0x000fea0003800000 */
[----:B0--34-:R0:W1:Y:S01]  /*68f0*/  LDS R119, [R12.X4+0x4200] ;  /* 0x004200000c777984 */ /* 0x0190620000004800 */
[----:B------:R-:W-:Y:S01]  /*6900*/  ULDC.64 UR34, c[0x0][0x2b0] ;  /* 0x0000ac0000227ab9 */ /* 0x000fe20000000a00 */
[----:B------:R-:W-:Y:S01]  /*6910*/  IMAD.U32 R13, RZ, RZ, UR7 ;  /* 0x00000007ff0d7e24 */ /* 0x000fe2000f8e00ff */
[----:B------:R-:W-:-:S03]  /*6920*/  UIMAD UR34, UR42, UR34, URZ ;  /* 0x000000222a2272a4 */ /* 0x000fc6000f8e023f */
[----:B------:R-:W-:Y:S01]  /*6930*/  IMAD.WIDE.U32 R10, R13, c[0x0][0x2b0], R10 ;  /* 0x0000ac000d0a7a25 */ /* 0x000fe200078e000a */
[----:B------:R-:W-:-:S03]  /*6940*/  UIMAD UR36, UR7, UR35, UR34 ;  /* 0x00000023072472a4 */ /* 0x000fc6000f8e0222 */
[----:B------:R-:W-:Y:S01]  /*6950*/  ULDC.64 UR34, c[0x0][0x2d0] ;  /* 0x0000b40000227ab9 */ /* 0x000fe20000000a00 */
[----:B0-----:R-:W-:Y:S01]  /*6960*/  IMAD.WIDE.U32 R12, R13, c[0x0][0x2d0], R8 ;  /* 0x0000b4000d0c7a25 */ /* 0x001fe200078e0008 */
[----:B------:R-:W-:Y:S01]  /*6970*/  UIMAD UR34, UR42, UR34, URZ ;  /* 0x000000222a2272a4 */ /* 0x000fe2000f8e023f */
[----:B------:R-:W-:Y:S02]  /*6980*/  LEA R8, P0, R10, c[0x0][0x318], 0x2 ;  /* 0x0000c6000a087a11 */ /* 0x000fe400078010ff */
[----:B------:R-:W-:Y:S01]  /*6990*/  IADD3 R9, R11, UR36, RZ ;  /* 0x000000240b097c10 */ /* 0x000fe2000fffe0ff */
[----:B------:R-:W-:-:S03]  /*69a0*/  UIMAD UR34, UR7, UR35, UR34 ;  /* 0x00000023072272a4 */ /* 0x000fc6000f8e0222 */
[----:B------:R-:W-:Y:S02]  /*69b0*/  LEA.HI.X R9, R10, c[0x0][0x31c], R9, 0x2, P0 ;  /* 0x0000c7000a097a11 */ /* 0x000fe400000f1409 */
[C---:B------:R-:W-:Y:S02]  /*69c0*/  LEA R10, P0, R12.reuse, c[0x0][0x320], 0x2 ;  /* 0x0000c8000c0a7a11 */ /* 0x040fe400078010ff */
[----:B------:R-:W-:Y:S01]  /*69d0*/  IADD3 R11, R13, UR34, RZ ;  /* 0x000000220d0b7c10 */ /* 0x000fe2000fffe0ff */
[----:B------:R0:W-:Y:S03]  /*69e0*/  RED.E.ADD.F32.FTZ.RN.STRONG.GPU [R8.64], R105 ;  /* 0x000000690800798e */ /* 0x0001e6000c10e79c */
[----:B------:R-:W-:-:S05]  /*69f0*/  LEA.HI.X R11, R12, c[0x0][0x324], R11, 0x2, P0 ;  /* 0x0000c9000c0b7a11 */ /* 0x000fca00000f140b */
[----:B-1----:R0:W-:Y:S02]  /*6a00*/  RED.E.ADD.F32.FTZ.RN.STRONG.GPU [R10.64], R119 ;  /* 0x000000770a00798e */ /* 0x0021e4000c10e79c */
.L_x_921:
[----:B0--34-:R-:W-:Y:S05]  /*6a10*/  BSYNC B0 ;  /* 0x0000000000007941 */ /* 0x019fea0003800000 */
.L_x_920:
[----:B------:R-:W0:Y:S01]  /*6a20*/  LDS R101, [R101.X4+0x4400] ;  /* 0x0044000065657984 */ /* 0x000e220000004800 */
[----:B------:R-:W-:Y:S01]  /*6a30*/  USHF.L.U64.HI UR37, UR8, 0x2, UR9 ;  /* 0x0000000208257899 */ /* 0x000fe20008010209 */
[----:B------:R-:W-:Y:S01]  /*6a40*/  ISETP.GE.AND P0, PT, R100, 0x81, PT ;  /* 0x000000816400780c */ /* 0x000fe20003f06270 */
[----:B------:R-:W-:Y:S01]  /*6a50*/  ULDC.64 UR34, c[0x0][0x2b0] ;  /* 0x0000ac0000227ab9 */ /* 0x000fe20000000a00 */
[----:B------:R-:W-:Y:S01]  /*6a60*/  LEA R8, P1, R2, c[0x0][0x318], 0x2 ;  /* 0x0000c60002087a11 */ /* 0x000fe200078210ff */
[----:B------:R-:W-:Y:S01]  /*6a70*/  UIMAD UR34, UR37, UR34, URZ ;  /* 0x00000022252272a4 */ /* 0x000fe2000f8e023f */
[----:B------:R-:W-:Y:S01]  /*6a80*/  LEA R10, P2, R4, c[0x0][0x320], 0x2 ;  /* 0x0000c800040a7a11 */ /* 0x000fe200078410ff */
[----:B------:R-:W-:Y:S01]  /*6a90*/  USHF.L.U32 UR43, UR8, 0x2, URZ ;  /* 0x00000002082b7899 */ /* 0x000fe2000800063f */
[----:B------:R-:W-:Y:S01]  /*6aa0*/  BSSY B0, `(.L_x_922) ;  /* 0x0000016000007945 */ /* 0x000fe20003800000 */
[----:B------:R-:W-:Y:S02]  /*6ab0*/  LEA.HI.X R9, R2, c[0x0][0x31c], R110, 0x2, P1 ;  /* 0x0000c70002097a11 */ /* 0x000fe400008f146e */
[----:B------:R-:W-:Y:S01]  /*6ac0*/  UIMAD UR36, UR43, UR35, UR34 ;  /* 0x000000232b2472a4 */ /* 0x000fe2000f8e0222 */
[----:B------:R-:W-:-:S02]  /*6ad0*/  LEA.HI.X R11, R4, c[0x0][0x324], R111, 0x2, P2 ;  /* 0x0000c900040b7a11 */ /* 0x000fc400010f146f */
[----:B------:R-:W-:Y:S02]  /*6ae0*/  ULDC.64 UR34, c[0x0][0x2d0] ;  /* 0x0000b40000227ab9 */ /* 0x000fe40000000a00 */
[----:B------:R-:W-:Y:S02]  /*6af0*/  UIMAD UR34, UR37, UR34, URZ ;  /* 0x00000022252272a4 */ /* 0x000fe4000f8e023f */
[----:B------:R-:W-:Y:S02]  /*6b00*/  UIMAD UR37, UR6, -0x800, UR12 ;  /* 0xfffff800062578a4 */ /* 0x000fe4000f8e020c */
[----:B------:R-:W-:Y:S02]  /*6b10*/  UIMAD UR35, UR43, UR35, UR34 ;  /* 0x000000232b2372a4 */ /* 0x000fe4000f8e0222 */
[----:B------:R-:W-:Y:S01]  /*6b20*/  USHF.R.S32.HI UR34, URZ, 0x1f, UR37 ;  /* 0x0000001f3f227899 */ /* 0x000fe20008011425 */
[----:B------:R-:W-:Y:S06]  /*6b30*/  @!P0 BRA `(.L_x_923) ;  /* 0x000000c000008947 */ /* 0x000fec0003800000 */
[----:B------:R-:W-:Y:S02]  /*6b40*/  IMAD.U32 R3, RZ, RZ, UR37 ;  /* 0x00000025ff037e24 */ /* 0x000fe4000f8e00ff */
[----:B------:R-:W-:-:S02]  /*6b50*/  IMAD.U32 R5, RZ, RZ, UR43 ;  /* 0x0000002bff057e24 */ /* 0x000fc4000f8e00ff */
[----:B------:R-:W-:-:S06]  /*6b60*/  IMAD.WIDE R2, R3, 0x4, R8 ;  /* 0x0000000403027825 */ /* 0x000fcc00078e0208 */
[----:B------:R-:W-:-:S05]  /*6b70*/  IMAD.WIDE.U32 R2, R5, c[0x0][0x2b0], R2 ;  /* 0x0000ac0005027a25 */ /* 0x000fca00078e0002 */
[----:B------:R-:W-:Y:S01]  /*6b80*/  IADD3 R3, R3, UR36, RZ ;  /* 0x0000002403037c10 */ /* 0x000fe2000fffe0ff */
[----:B------:R-:W-:-:S04]  /*6b90*/  IMAD.U32 R5, RZ, RZ, UR37 ;  /* 0x00000025ff057e24 */ /* 0x000fc8000f8e00ff */
[----:B------:R1:W-:Y:S02]  /*6ba0*/  RED.E.ADD.F32.FTZ.RN.STRONG.GPU [R2.64+-0x1e00], R98 ;  /* 0xffe200620200798e */ /* 0x0003e4000c10e79c */
[----:B-1----:R-:W-:-:S04]  /*6bb0*/  IMAD.WIDE R2, R5, 0x4, R10 ;  /* 0x0000000405027825 */ /* 0x002fc800078e020a */
[----:B------:R-:W-:-:S04]  /*6bc0*/  IMAD.U32 R5, RZ, RZ, UR43 ;  /* 0x0000002bff057e24 */ /* 0x000fc8000f8e00ff */
[----:B------:R-:W-:-:S05]  /*6bd0*/  IMAD.WIDE.U32 R2, R5, c[0x0][0x2d0], R2 ;  /* 0x0000b40005027a25 */ /* 0x000fca00078e0002 */
[----:B------:R-:W-:-:S05]  /*6be0*/  IADD3 R3, R3, UR35, RZ ;  /* 0x0000002303037c10 */ /* 0x000fca000fffe0ff */
[----:B0-----:R0:W-:Y:S02]  /*6bf0*/  RED.E.ADD.F32.FTZ.RN.STRONG.GPU [R2.64+-0x1e00], R101 ;  /* 0xffe200650200798e */ /* 0x0011e4000c10e79c */
.L_x_923:
[----:B------:R-:W-:Y:S05]  /*6c00*/  BSYNC B0 ;  /* 0x0000000000007941 */ /* 0x000fea0003800000 */
.L_x_922:
[----:B------:R-:W1:Y:S01]  /*6c10*/  LDS R109, [R109.X4+0x4600] ;  /* 0x004600006d6d7984 */ /* 0x000e620000004800 */
[----:B------:R-:W-:Y:S01]  /*6c20*/  USHF.L.U32 UR42, UR37, 0x2, URZ ;  /* 0x00000002252a7899 */ /* 0x000fe2000800063f */
[C---:B------:R-:W-:Y:S01]  /*6c30*/  ISETP.GE.AND P6, PT, R100.reuse, 0x101, PT ;  /* 0x000001016400780c */ /* 0x040fe20003fc6270 */
[----:B------:R-:W-:Y:S01]  /*6c40*/  USHF.L.U64.HI UR34, UR37, 0x2, UR34 ;  /* 0x0000000225227899 */ /* 0x000fe20008010222 */
[----:B------:R-:W-:Y:S01]  /*6c50*/  BSSY B0, `(.L_x_924) ;  /* 0x0000015000007945 */ /* 0x000fe20003800000 */
[----:B------:R-:W-:Y:S01]  /*6c60*/  FADD.FTZ R7, R15, R7 ;  /* 0x000000070f077221 */ /* 0x000fe20000010000 */
[----:B------:R-:W-:Y:S02]  /*6c70*/  ISETP.GE.AND P2, PT, R100, 0x281, PT ;  /* 0x000002816400780c */ /* 0x000fe40003f46270 */
[----:B------:R-:W-:Y:S02]  /*6c80*/  IADD3 R4, P1, R10, UR42, RZ ;  /* 0x0000002a0a047c10 */ /* 0x000fe4000ff3e0ff */
[----:B0-----:R-:W-:-:S02]  /*6c90*/  IADD3 R2, P0, R8, UR42, RZ ;  /* 0x0000002a08027c10 */ /* 0x001fc4000ff1e0ff */
[----:B------:R-:W-:Y:S02]  /*6ca0*/  IADD3.X R5, R11, UR34, RZ, P1, !PT ;  /* 0x000000220b057c10 */ /* 0x000fe40008ffe4ff */
[----:B------:R-:W-:Y:S01]  /*6cb0*/  IADD3.X R3, R9, UR34, RZ, P0, !PT ;  /* 0x0000002209037c10 */ /* 0x000fe200087fe4ff */
[----:B------:R-:W-:Y:S01]  /*6cc0*/  IMAD.U32 R9, RZ, RZ, UR43 ;  /* 0x0000002bff097e24 */ /* 0x000fe2000f8e00ff */
[----:B------:R-:W-:Y:S02]  /*6cd0*/  MOV R11, UR43 ;  /* 0x0000002b000b7c02 */ /* 0x000fe40008000f00 */
[C---:B------:R-:W-:Y:S01]  /*6ce0*/  ISETP.GE.AND P0, PT, R100.reuse, 0x181, PT ;  /* 0x000001816400780c */ /* 0x040fe20003f06270 */
[----:B------:R-:W-:Y:S01]  /*6cf0*/  IMAD.WIDE.U32 R2, R9, c[0x0][0x2b0], R2 ;  /* 0x0000ac0009027a25 */ /* 0x000fe200078e0002 */
[C---:B------:R-:W-:Y:S02]  /*6d00*/  ISETP.GE.AND P1, PT, R100.reuse, 0x201, PT ;  /* 0x000002016400780c */ /* 0x040fe40003f26270 */
[----:B------:R-:W-:Y:S01]  /*6d10*/  ISETP.GE.AND P3, PT, R100, 0x301, PT ;  /* 0x000003016400780c */ /* 0x000fe20003f66270 */
[----:B------:R-:W-:Y:S01]  /*6d20*/  IMAD.WIDE.U32 R4, R11, c[0x0][0x2d0], R4 ;  /* 0x0000b4000b047a25 */ /* 0x000fe200078e0004 */
[----:B------:R-:W-:-:S02]  /*6d30*/  IADD3 R3, R3, UR36, RZ ;  /* 0x0000002403037c10 */ /* 0x000fc4000fffe0ff */
[C---:B------:R-:W-:Y:S02]  /*6d40*/  ISETP.GE.AND P4, PT, R100.reuse, 0x381, PT ;  /* 0x000003816400780c */ /* 0x040fe40003f86270 */
[----:B------:R-:W-:Y:S02]  /*6d50*/  IADD3 R5, R5, UR35, RZ ;  /* 0x0000002305057c10 */ /* 0x000fe4000fffe0ff */
[----:B------:R-:W-:Y:S01]  /*6d60*/  ISETP.GE.AND P5, PT, R100, 0x401, PT ;  /* 0x000004016400780c */ /* 0x000fe20003fa6270 */
[----:B------:R-:W-:Y:S07]  /*6d70*/  @!P6 BRA `(.L_x_925) ;  /* 0x000000200000e947 */ /* 0x000fee0003800000 */
[----:B------:R0:W-:Y:S04]  /*6d80*/  RED.E.ADD.F32.FTZ.RN.STRONG.GPU [R2.64+-0x1c00], R22 ;  /* 0xffe400160200798e */ /* 0x0001e8000c10e79c */
[----:B-1----:R0:W-:Y:S02]  /*6d90*/  RED.E.ADD.F32.FTZ.RN.STRONG.GPU [R4.64+-0x1c00], R109 ;  /* 0xffe4006d0400798e */ /* 0x0021e4000c10e79c */
.L_x_925:
[----:B------:R-:W-:Y:S05]  /*6da0*/  BSYNC B0 ;  /* 0x0000000000007941 */ /* 0x000fea0003800000 */
.L_x_924:
[----:B------:R2:W3:Y:S01]  /*6db0*/  LDS R9, [R108.X4+0x4800] ;  /* 0x004800006c097984 */ /* 0x0004e20000004800 */
[----:B------:R-:W-:Y:S01]  /*6dc0*/  BSSY B0, `(.L_x_926) ;  /* 0x0000004000007945 */ /* 0x000fe20003800000 */
[----:B------:R-:W-:Y:S05]  /*6dd0*/  @!P0 BRA `(.L_x_927) ;  /* 0x0000002000008947 */ /* 0x000fea0003800000 */
[----:B------:R4:W-:Y:S04]  /*6de0*/  RED.E.ADD.F32.FTZ.RN.STRONG.GPU [R2.64+-0x1a00], R23 ;  /* 0xffe600170200798e */ /* 0x0009e8000c10e79c */
[----:B---3--:R4:W-:Y:S02]  /*6df0*/  RED.E.ADD.F32.FTZ.RN.STRONG.GPU [R4.64+-0x1a00], R9 ;  /* 0xffe600090400798e */ /* 0x0089e4000c10e79c */
.L_x_927:
[----:B------:R-:W-:Y:S05]  /*6e00*/  BSYNC B0 ;  /* 0x0000000000007941 */ /* 0x000fea0003800000 */
.L_x_926:
[----:B------:R-:W0:Y:S01]  /*6e10*/  LDS R107, [R107.X4+0x4a00] ;  /* 0x004a00006b6b7984 */ /* 0x000e220000004800 */
[----:B------:R-:W-:Y:S01]  /*6e20*/  BSSY B0, `(.L_x_928) ;  /* 0x0000004000007945 */ /* 0x000fe20003800000 */
[----:B------:R-:W-:Y:S05]  /*6e30*/  @!P1 BRA `(.L_x_929) ;  /* 0x0000002000009947 */ /* 0x000fea0003800000 */
[----:B------:R2:W-:Y:S04]  /*6e40*/  RED.E.ADD.F32.FTZ.RN.STRONG.GPU [R2.64+-0x1800], R24 ;  /* 0xffe800180200798e */ /* 0x0005e8000c10e79c */
[----:B0-----:R2:W-:Y:S02]  /*6e50*/  RED.E.ADD.F32.FTZ.RN.STRONG.GPU [R4.64+-0x1800], R107 ;  /* 0xffe8006b0400798e */ /* 0x0015e4000c10e79c */
.L_x_929:
[----:B------:R-:W-:Y:S05]  /*6e60*/  BSYNC B0 ;  /* 0x0000000000007941 */ /* 0x000fea0003800000 */
.L_x_928:
[----:B---34-:R3:W4:Y:S01]  /*6e70*/  LDS R9, [R106.X4+0x4c00] ;  /* 0x004c00006a097984 */ /* 0x0187220000004800 */
[----:B------:R-:W-:Y:S01]  /*6e80*/  BSSY B0, `(.L_x_930) ;  /* 0x0000004000007945 */ /* 0x000fe20003800000 */
[----:B------:R-:W-:Y:S05]  /*6e90*/  @!P2 BRA `(.L_x_931) ;  /* 0x000000200000a947 */ /* 0x000fea0003800000 */
[----:B------:R2:W-:Y:S04]  /*6ea0*/  RED.E.ADD.F32.FTZ.RN.STRONG.GPU [R2.64+-0x1600], R25 ;  /* 0xffea00190200798e */ /* 0x0005e8000c10e79c */
[----:B----4-:R2:W-:Y:S02]  /*6eb0*/  RED.E.ADD.F32.FTZ.RN.STRONG.GPU [R4.64+-0x1600], R9 ;  /* 0xffea00090400798e */ /* 0x0105e4000c10e79c */
.L_x_931:
[----:B------:R-:W-:Y:S05]  /*6ec0*/  BSYNC B0 ;  /* 0x0000000000007941 */ /* 0x000fea0003800000 */
.L_x_930:
[----:B--2-4-:R2:W4:Y:S01]  /*6ed0*/  LDS R9, [R104.X4+0x4e00] ;  /* 0x004e000068097984 */ /* 0x0145220000004800 */
[----:B------:R-:W-:Y:S01]  /*6ee0*/  BSSY B0, `(.L_x_932) ;  /* 0x0000004000007945 */ /* 0x000fe20003800000 */
[----:B------:R-:W-:Y:S05]  /*6ef0*/  @!P3 BRA `(.L_x_933) ;  /* 0x000000200000b947 */ /* 0x000fea0003800000 */
[----:B------:R2:W-:Y:S04]  /*6f00*/  RED.E.ADD.F32.FTZ.RN.STRONG.GPU [R2.64+-0x1400], R26 ;  /* 0xffec001a0200798e */ /* 0x0005e8000c10e79c */
[----:B----4-:R2:W-:Y:S02]  /*6f10*/  RED.E.ADD.F32.FTZ.RN.STRONG.GPU [R4.64+-0x1400], R9 ;  /* 0xffec00090400798e */ /* 0x0105e4000c10e79c */
.L_x_933:
[----:B------:R-:W-:Y:S05]  /*6f20*/  BSYNC B0 ;  /* 0x0000000000007941 */ /* 0x000fea0003800000 */
.L_x_932:
[----:B------:R-:W2:Y:S01]  /*6f30*/  LDS R103, [R103.X4+0x5000] ;  /* 0x0050000067677984 */ /* 0x000ea20000004800 */
[----:B------:R-:W-:Y:S01]  /*6f40*/  BSSY B0, `(.L_x_934) ;  /* 0x0000004000007945 */ /* 0x000fe20003800000 */
[----:B------:R-:W-:Y:S05]  /*6f50*/  @!P4 BRA `(.L_x_935) ;  /* 0x000000200000c947 */ /* 0x000fea0003800000 */
[----:B------:R3:W-:Y:S04]  /*6f60*/  RED.E.ADD.F32.FTZ.RN.STRONG.GPU [R2.64+-0x1200], R27 ;  /* 0xffee001b0200798e */ /* 0x0007e8000c10e79c */
[----:B--2---:R3:W-:Y:S02]  /*6f70*/  RED.E.ADD.F32.FTZ.RN.STRONG.GPU [R4.64+-0x1200], R103 ;  /* 0xffee00670400798e */ /* 0x0047e4000c10e79c */
.L_x_935:
[----:B------:R-:W-:Y:S05]  /*6f80*/  BSYNC B0 ;  /* 0x0000000000007941 */ /* 0x000fea0003800000 */
.L_x_934:
[----:B--2-4-:R2:W4:Y:S01]  /*6f90*/  LDS R9, [R102.X4+0x5200] ;  /* 0x0052000066097984 */ /* 0x0145220000004800 */
[----:B------:R-:W-:Y:S01]  /*6fa0*/  BSSY B0, `(.L_x_936) ;  /* 0x0000004000007945 */ /* 0x000fe20003800000 */
[----:B------:R-:W-:Y:S05]  /*6fb0*/  @!P5 BRA `(.L_x_937) ;  /* 0x000000200000d947 */ /* 0x000fea0003800000 */
[----:B------:R2:W-:Y:S04]  /*6fc0*/  RED.E.ADD.F32.FTZ.RN.STRONG.GPU [R2.64+-0x1000], R28 ;  /* 0xfff0001c0200798e */ /* 0x0005e8000c10e79c */
[----:B----4-:R2:W-:Y:S02]  /*6fd0*/  RED.E.ADD.F32.FTZ.RN.STRONG.GPU [R4.64+-0x1000], R9 ;  /* 0xfff000090400798e */ /* 0x0105e4000c10e79c */
.L_x_937:
[----:B------:R-:W-:Y:S05]  /*6fe0*/  BSYNC B0 ;  /* 0x0000000000007941 */ /* 0x000fea0003800000 */
.L_x_936:
[----:B------:R-:W2:Y:S01]  /*6ff0*/  LDS R97, [R97.X4+0x5400] ;  /* 0x0054000061617984 */ /* 0x000ea20000004800 */
[C---:B------:R-:W-:Y:S01]  /*7000*/  ISETP.GE.AND P6, PT, R100.reuse, 0x481, PT ;  /* 0x000004816400780c */ /* 0x040fe20003fc6270 */
[----:B------:R-:W-:Y:S01]  /*7010*/  BSSY B0, `(.L_x_938) ;  /* 0x000000a000007945 */ /* 0x000fe20003800000 */
[----:B------:R-:W-:-:S02]  /*7020*/  ISETP.GE.AND P0, PT, R100, 0x501, PT ;  /* 0x000005016400780c */ /* 0x000fc40003f06270 */
[C---:B------:R-:W-:Y:S02]  /*7030*/  ISETP.GE.AND P1, PT, R100.reuse, 0x581, PT ;  /* 0x000005816400780c */ /* 0x040fe40003f26270 */
[C---:B------:R-:W-:Y:S02]  /*7040*/  ISETP.GE.AND P2, PT, R100.reuse, 0x601, PT ;  /* 0x000006016400780c */ /* 0x040fe40003f46270 */
[C---:B------:R-:W-:Y:S02]  /*7050*/  ISETP.GE.AND P3, PT, R100.reuse, 0x681, PT ;  /* 0x000006816400780c */ /* 0x040fe40003f66270 */
[C---:B------:R-:W-:Y:S02]  /*7060*/  ISETP.GE.AND P4, PT, R100.reuse, 0x701, PT ;  /* 0x000007016400780c */ /* 0x040fe40003f86270 */
[----:B------:R-:W-:Y:S01]  /*7070*/  ISETP.GE.AND P5, PT, R100, 0x781, PT ;  /* 0x000007816400780c */ /* 0x000fe20003fa6270 */
[----:B------:R-:W-:Y:S07]  /*7080*/  @!P6 BRA `(.L_x_939) ;  /* 0x000000200000e947 */ /* 0x000fee0003800000 */
[----:B------:R3:W-:Y:S04]  /*7090*/  RED.E.ADD.F32.FTZ.RN.STRONG.GPU [R2.64+-0xe00], R29 ;  /* 0xfff2001d0200798e */ /* 0x0007e8000c10e79c */
[----:B--2---:R3:W-:Y:S02]  /*70a0*/  RED.E.ADD.F32.FTZ.RN.STRONG.GPU [R4.64+-0xe00], R97 ;  /* 0xfff200610400798e */ /* 0x0047e4000c10e79c */
.L_x_939:
[----:B------:R-:W-:Y:S05]  /*70b0*/  BSYNC B0 ;  /* 0x0000000000007941 */ /* 0x000fea0003800000 */
.L_x_938:
[----:B--2-4-:R2:W4:Y:S01]  /*70c0*/  LDS R9, [R96.X4+0x5600] ;  /* 0x0056000060097984 */ /* 0x0145220000004800 */
[----:B------:R-:W-:Y:S01]  /*70d0*/  BSSY B0, `(.L_x_940) ;  /* 0x0000004000007945 */ /* 0x000fe20003800000 */
[----:B------:R-:W-:Y:S05]  /*70e0*/  @!P0 BRA `(.L_x_941) ;  /* 0x0000002000008947 */ /* 0x000fea0003800000 */
[----:B------:R2:W-:Y:S04]  /*70f0*/  RED.E.ADD.F32.FTZ.RN.STRONG.GPU [R2.64+-0xc00], R30 ;  /* 0xfff4001e0200798e */ /* 0x0005e8000c10e79c */
[----:B----4-:R2:W-:Y:S02]  /*7100*/  RED.E.ADD.F32.FTZ.RN.STRONG.GPU [R4.64+-0xc00], R9 ;  /* 0xfff400090400798e */ /* 0x0105e4000c10e79c */
.L_x_941:
[----:B------:R-:W-:Y:S05]  /*7110*/  BSYNC B0 ;  /* 0x0000000000007941 */ /* 0x000fea0003800000 */
.L_x_940:
[----:B------:R-:W2:Y:S01]  /*7120*/  LDS R87, [R87.X4+0x5800] ;  /* 0x0058000057577984 */ /* 0x000ea20000004800 */
[----:B------:R-:W-:Y:S01]  /*7130*/  BSSY B0, `(.L_x_942) ;  /* 0x0000004000007945 */ /* 0x000fe20003800000 */
[----:B------:R-:W-:Y:S05]  /*7140*/  @!P1 BRA `(.L_x_943) ;  /* 0x0000002000009947 */ /* 0x000fea0003800000 */
[----:B------:R3:W-:Y:S04]  /*7150*/  RED.E.ADD.F32.FTZ.RN.STRONG.GPU [R2.64+-0xa00], R31 ;  /* 0xfff6001f0200798e */ /* 0x0007e8000c10e79c */
[----:B--2---:R3:W-:Y:S02]  /*7160*/  RED.E.ADD.F32.FTZ.RN.STRONG.GPU [R4.64+-0xa00], R87 ;  /* 0xfff600570400798e */ /* 0x0047e4000c10e79c */
.L_x_943:
[----:B------:R-:W-:Y:S05]  /*7170*/  BSYNC B0 ;  /* 0x0000000000007941 */ /* 0x000fea0003800000 */
.L_x_942:
[----:B--2-4-:R2:W4:Y:S01]  /*7180*/  LDS R9, [R86.X4+0x5a00] ;  /* 0x005a000056097984 */ /* 0x0145220000004800 */
[----:B------:R-:W-:Y:S01]  /*7190*/  BSSY B0, `(.L_x_944) ;  /* 0x0000004000007945 */ /* 0x000fe20003800000 */
[----:B------:R-:W-:Y:S05]  /*71a0*/  @!P2 BRA `(.L_x_945) ;  /* 0x000000200000a947 */ /* 0x000fea0003800000 */
[----:B------:R2:W-:Y:S04]  /*71b0*/  RED.E.ADD.F32.FTZ.RN.STRONG.GPU [R2.64+-0x800], R32 ;  /* 0xfff800200200798e */ /* 0x0005e8000c10e79c */
[----:B----4-:R2:W-:Y:S02]  /*71c0*/  RED.E.ADD.F32.FTZ.RN.STRONG.GPU [R4.64+-0x800], R9 ;  /* 0xfff800090400798e */ /* 0x0105e4000c10e79c */
.L_x_945:
[----:B------:R-:W-:Y:S05]  /*71d0*/  BSYNC B0 ;  /* 0x0000000000007941 */ /* 0x000fea0003800000 */
.L_x_944:
[----:B------:R-:W2:Y:S01]  /*71e0*/  LDS R85, [R85.X4+0x5c00] ;  /* 0x005c000055557984 */ /* 0x000ea20000004800 */
[----:B------:R-:W-:Y:S01]  /*71f0*/  BSSY B0, `(.L_x_946) ;  /* 0x0000004000007945 */ /* 0x000fe20003800000 */
[----:B------:R-:W-:Y:S05]  /*7200*/  @!P3 BRA `(.L_x_947) ;  /* 0x000000200000b947 */ /* 0x000fea0003800000 */
[----:B------:R3:W-:Y:S04]  /*7210*/  RED.E.ADD.F32.FTZ.RN.STRONG.GPU [R2.64+-0x600], R80 ;  /* 0xfffa00500200798e */ /* 0x0007e8000c10e79c */
[----:B--2---:R3:W-:Y:S02]  /*7220*/  RED.E.ADD.F32.FTZ.RN.STRONG.GPU [R4.64+-0x600], R85 ;  /* 0xfffa00550400798e */ /* 0x0047e4000c10e79c */
.L_x_947:
[----:B------:R-:W-:Y:S05]  /*7230*/  BSYNC B0 ;  /* 0x0000000000007941 */ /* 0x000fea0003800000 */
.L_x_946:
[----:B--2-4-:R2:W4:Y:S01]  /*7240*/  LDS R9, [R84.X4+0x5e00] ;  /* 0x005e000054097984 */ /* 0x0145220000004800 */
[----:B------:R-:W-:Y:S01]  /*7250*/  BSSY B0, `(.L_x_948) ;  /* 0x0000004000007945 */ /* 0x000fe20003800000 */
[----:B------:R-:W-:Y:S05]  /*7260*/  @!P4 BRA `(.L_x_949) ;  /* 0x000000200000c947 */ /* 0x000fea0003800000 */
[----:B------:R2:W-:Y:S04]  /*7270*/  RED.E.ADD.F32.FTZ.RN.STRONG.GPU [R2.64+-0x400], R81 ;  /* 0xfffc00510200798e */ /* 0x0005e8000c10e79c */
[----:B----4-:R2:W-:Y:S02]  /*7280*/  RED.E.ADD.F32.FTZ.RN.STRONG.GPU [R4.64+-0x400], R9 ;  /* 0xfffc00090400798e */ /* 0x0105e4000c10e79c */
.L_x_949:
[----:B------:R-:W-:Y:S05]  /*7290*/  BSYNC B0 ;  /* 0x0000000000007941 */ /* 0x000fea0003800000 */
.L_x_948:
[----:B------:R-:W2:Y:S01]  /*72a0*/  LDS R83, [R83.X4+0x6000] ;  /* 0x0060000053537984 */ /* 0x000ea20000004800 */
[----:B------:R-:W-:Y:S01]  /*72b0*/  BSSY B0, `(.L_x_950) ;  /* 0x0000004000007945 */ /* 0x000fe20003800000 */
[----:B------:R-:W-:Y:S05]  /*72c0*/  @!P5 BRA `(.L_x_951) ;  /* 0x000000200000d947 */ /* 0x000fea0003800000 */
[----:B------:R3:W-:Y:S04]  /*72d0*/  RED.E.ADD.F32.FTZ.RN.STRONG.GPU [R2.64+-0x200], R82 ;  /* 0xfffe00520200798e */ /* 0x0007e8000c10e79c */
[----:B--2---:R3:W-:Y:S02]  /*72e0*/  RED.E.ADD.F32.FTZ.RN.STRONG.GPU [R4.64+-0x200], R83 ;  /* 0xfffe00530400798e */ /* 0x0047e4000c10e79c */
.L_x_951:
[----:B------:R-:W-:Y:S05]  /*72f0*/  BSYNC B0 ;  /* 0x0000000000007941 */ /* 0x000fea0003800000 */
.L_x_950:
[----:B------:R-:W5:Y:S04]  /*7300*/  LDL.LU R10, [R1+0x20] ;  /* 0x00002000010a7983 */ /* 0x000f680000300800 */
[----:B--2-4-:R-:W2:Y:S01]  /*7310*/  LDL.LU R9, [R1+0x24] ;  /* 0x0000240001097983 */ /* 0x014ea20000300800 */
[----:B------:R-:W-:Y:S01]  /*7320*/  SHF.R.S32.HI R11, RZ, 0x1f, R95 ;  /* 0x0000001fff0b7819 */ /* 0x000fe2000001145f */
[----:B------:R-:W-:Y:S01]  /*7330*/  FMUL.FTZ R99, R19, R99 ;  /* 0x0000006313637220 */ /* 0x000fe20000410000 */
[----:B------:R-:W-:Y:S01]  /*7340*/  ISETP.NE.AND P2, PT, R95, RZ, PT ;  /* 0x000000ff5f00720c */ /* 0x000fe20003f45270 */
[----:B0--3--:R-:W0:Y:S01]  /*7350*/  SHFL.DOWN P0, R2, R7, 0x1, 0x1f ;  /* 0x08201f0007027f89 */ /* 0x009e220000000000 */
[----:B------:R-:W-:Y:S01]  /*7360*/  LEA.HI R11, R11, R95, RZ, 0x5 ;  /* 0x0000005f0b0b7211 */ /* 0x000fe200078f28ff */
[----:B------:R-:W-:Y:S01]  /*7370*/  FFMA.FTZ R14, R14, R17, R99 ;  /* 0x000000110e0e7223 */ /* 0x000fe20000010063 */
[----:B------:R-:W-:Y:S01]  /*7380*/  BSSY B0, `(.L_x_952) ;  /* 0x0000024000007945 */ /* 0x000fe20003800000 */
[----:B------:R-:W-:Y:S01]  /*7390*/  FADD.FTZ R36, R6, R36 ;  /* 0x0000002406247221 */ /* 0x000fe20000010000 */
[----:B------:R-:W-:Y:S01]  /*73a0*/  SHF.R.S32.HI R11, RZ, 0x5, R11 ;  /* 0x00000005ff0b7819 */ /* 0x000fe2000001140b */
[----:B------:R-:W-:-:S02]  /*73b0*/  FADD.FTZ R35, R0, R35 ;  /* 0x0000002300237221 */ /* 0x000fc40000010000 */
[----:B------:R-:W-:Y:S02]  /*73c0*/  FADD.FTZ R33, R14, R33 ;  /* 0x000000210e217221 */ /* 0x000fe40000010000 */
[----:B0-----:R-:W-:-:S05]  /*73d0*/  @P0 FADD R2, R7, R2 ;  /* 0x0000000207020221 */ /* 0x001fca0000000000 */
[----:B------:R-:W0:Y:S02]  /*73e0*/  SHFL.DOWN P0, R3, R2, 0x2, 0x1f ;  /* 0x08401f0002037f89 */ /* 0x000e240000000000 */
[----:B0-----:R-:W-:-:S05]  /*73f0*/  @P0 FADD R3, R2, R3 ;  /* 0x0000000302030221 */ /* 0x001fca0000000000 */
[----:B------:R-:W0:Y:S02]  /*7400*/  SHFL.DOWN P0, R4, R3, 0x4, 0x1f ;  /* 0x08801f0003047f89 */ /* 0x000e240000000000 */
[----:B0-----:R-:W-:Y:S02]  /*7410*/  @P0 FADD R4, R3, R4 ;  /* 0x0000000403040221 */ /* 0x001fe40000000000 */
[----:B------:R-:W-:-:S03]  /*7420*/  FFMA.FTZ R3, R18, R20, R16 ;  /* 0x0000001412037223 */ /* 0x000fc60000010010 */
[----:B------:R-:W0:Y:S01]  /*7430*/  SHFL.DOWN P0, R5, R4, 0x8, 0x1f ;  /* 0x09001f0004057f89 */ /* 0x000e220000000000 */
[----:B------:R-:W-:Y:S02]  /*7440*/  FADD.FTZ R34, R3, R34 ;  /* 0x0000002203227221 */ /* 0x000fe40000010000 */
[----:B0-----:R-:W-:Y:S01]  /*7450*/  @P0 FADD R5, R4, R5 ;  /* 0x0000000504050221 */ /* 0x001fe20000000000 */
[----:B------:R-:W-:-:S04]  /*7460*/  ISETP.NE.AND P0, PT, R94, RZ, PT ;  /* 0x000000ff5e00720c */ /* 0x000fc80003f05270 */
[----:B------:R-:W0:Y:S02]  /*7470*/  SHFL.DOWN P1, R8, R5, 0x10, 0x1f ;  /* 0x0a001f0005087f89 */ /* 0x000e240000020000 */
[----:B0-----:R-:W-:-:S07]  /*7480*/  @P1 FADD R8, R5, R8 ;  /* 0x0000000805081221 */ /* 0x001fce0000000000 */
[----:B------:R0:W-:Y:S01]  /*7490*/  @!P0 STS [R11.X4+0x6304], R8 ;  /* 0x006304080b008388 */ /* 0x0001e20000004800 */
[----:B-----5:R-:W-:Y:S02]  /*74a0*/  FFMA.FTZ R10, R51, R20, R10 ;  /* 0x00000014330a7223 */ /* 0x020fe4000001000a */
[----:B--2---:R-:W-:-:S03]  /*74b0*/  FFMA.FTZ R9, R52, R17, R9 ;  /* 0x0000001134097223 */ /* 0x004fc60000010009 */
[----:B------:R0:W-:Y:S04]  /*74c0*/  STL [R1+0x20], R10 ;  /* 0x0000200a01007387 */ /* 0x0001e80000100800 */
[----:B------:R0:W-:Y:S04]  /*74d0*/  STL [R1+0x24], R9 ;  /* 0x0000240901007387 */ /* 0x0001e80000100800 */
[----:B------:R-:W-:Y:S06]  /*74e0*/  BAR.SYNC.DEFER_BLOCKING 0x0 ;  /* 0x0000000000007b1d */ /* 0x000fec0000010000 */
[----:B------:R-:W-:Y:S05]  /*74f0*/  @P2 BRA `(.L_x_953) ;  /* 0x000000c000002947 */ /* 0x000fea0003800000 */
[----:B0-----:R-:W-:Y:S01]  /*7500*/  ULDC UR34, c[0x0][0x174] ;  /* 0x00005d0000227ab9 */ /* 0x001fe20000000800 */
[----:B------:R-:W0:Y:S01]  /*7510*/  LDS.64 R2, [0x6308] ;  /* 0x00630800ff027984 */ /* 0x000e220000000a00 */
[----:B------:R-:W-:-:S02]  /*7520*/  UISETP.NE.AND UP0, UPT, UR27, UR34, UPT ;  /* 0x000000221b00728c */ /* 0x000fc4000bf05270 */
[----:B------:R-:W-:Y:S01]  /*7530*/  USHF.L.U32 UR34, UR7, 0x2, URZ ;  /* 0x0000000207227899 */ /* 0x000fe2000800063f */
[----:B------:R-:W2:Y:S03]  /*7540*/  LDS R5, [0x6310] ;  /* 0x00631000ff057984 */ /* 0x000ea60000000800 */
[----:B------:R-:W-:-:S13]  /*7550*/  PLOP3.LUT P0, PT, PT, PT, UP0, 0x80, 0x0 ;  /* 0x000000000000781c */ /* 0x000fda0003f0f008 */
[----:B------:R-:W3:Y:S01]  /*7560*/  @P0 LDS R7, [UR34+0x7f50] ;  /* 0x007f5022ff070984 */ /* 0x000ee20008000800 */
[----:B0-----:R-:W-:-:S04]  /*7570*/  FADD.FTZ R2, R8, R2 ;  /* 0x0000000208027221 */ /* 0x001fc80000010000 */
[----:B------:R-:W-:-:S04]  /*7580*/  FADD.FTZ R2, R3, R2 ;  /* 0x0000000203027221 */ /* 0x000fc80000010000 */
[----:B--2---:R-:W-:-:S04]  /*7590*/  FADD.FTZ R8, R2, R5 ;  /* 0x0000000502087221 */ /* 0x004fc80000010000 */
[----:B---3--:R-:W-:-:S05]  /*75a0*/  @P0 FADD.FTZ R8, R8, R7 ;  /* 0x0000000708080221 */ /* 0x008fca0000010000 */
[----:B------:R0:W-:Y:S02]  /*75b0*/  STS [UR34+0x7f50], R8 ;  /* 0x007f5008ff007988 */ /* 0x0001e40008000822 */
.L_x_953:
[----:B0-----:R-:W-:Y:S05]  /*75c0*/  BSYNC B0 ;  /* 0x0000000000007941 */ /* 0x001fea0003800000 */
.L_x_952:
[----:B------:R-:W-:Y:S02]  /*75d0*/  UIADD3 UR7, UR7, 0x1, URZ ;  /* 0x0000000107077890 */ /* 0x000fe4000fffe03f */
[----:B------:R-:W-:Y:S02]  /*75e0*/  ULDC UR34, c[0x0][0x16c] ;  /* 0x00005b0000227ab9 */ /* 0x000fe40000000800 */
[----:B------:R-:W-:Y:S02]  /*75f0*/  UISETP.GE.AND UP0, UPT, UR7, UR34, UPT ;  /* 0x000000220700728c */ /* 0x000fe4000bf06270 */
[----:B------:R-:W-:-:S04]  /*7600*/  UIADD3 UR8, UP1, UR8, 0x1, URZ ;  /* 0x0000000108087890 */ /* 0x000fc8000ff3e03f */
[----:B------:R-:W-:Y:S01]  /*7610*/  PLOP3.LUT P0, PT, PT, PT, UP0, 0x80, 0x0 ;  /* 0x000000000000781c */ /* 0x000fe20003f0f008 */
[----:B------:R-:W-:-:S12]  /*7620*/  UIADD3.X UR9, URZ, UR9, URZ, UP1, !UPT ;  /* 0x000000093f097290 */ /* 0x000fd80008ffe43f */
[----:B-1----:R-:W-:Y:S01]  /*7630*/  @P0 CALL.REL.NOINC `(.L_x_906) ;  /* 0x0000001000000944 */ /* 0x002fe20003c00000 */
[----:B------:R-:W-:Y:S05]  /*7640*/  BRA `(.L_x_954) ;  /* 0xffffb27000007947 */ /* 0x000fea000383ffff */
.L_x_906:
[----:B------:R-:W2:Y:S01]  /*7650*/  LDL.LU R16, [R1+0x18] ;  /* 0x0000180001107983 */ /* 0x000ea20000300800 */
[----:B------:R-:W-:Y:S01]  /*7660*/  ULDC UR43, c[0x0][0x168] ;  /* 0x00005a00002b7ab9 */ /* 0x000fe20000000800 */
[----:B------:R-:W-:Y:S01]  /*7670*/  ISETP.NE.AND P0, PT, R95, RZ, PT ;  /* 0x000000ff5f00720c */ /* 0x000fe20003f05270 */
[----:B------:R-:W-:Y:S01]  /*7680*/  ULDC.64 UR34, c[0x0][0x2d8] ;  /* 0x0000b60000227ab9 */ /* 0x000fe20000000a00 */
[----:B------:R-:W2:Y:S01]  /*7690*/  LDL.LU R15, [R1+0x1c] ;  /* 0x00001c00010f7983 */ /* 0x000ea20000300800 */
[----:B------:R-:W-:Y:S01]  /*76a0*/  F2FP.BF16.PACK_AB R164, R164, R165 ;  /* 0x000000a5a4a4723e */ /* 0x000fe200000010ff */
[----:B------:R-:W-:Y:S02]  /*76b0*/  ULDC.64 UR36, c[0x0][0x2f8] ;  /* 0x0000be0000247ab9 */ /* 0x000fe40000000a00 */
[----:B------:R-:W3:Y:S04]  /*76c0*/  LDL.LU R14, [R1+0x10] ;  /* 0x00001000010e7983 */ /* 0x000ee80000300800 */
[----:B------:R-:W3:Y:S04]  /*76d0*/  LDL.LU R13, [R1+0x14] ;  /* 0x00001400010d7983 */ /* 0x000ee80000300800 */
[----:B------:R-:W4:Y:S04]  /*76e0*/  LDL.LU R12, [R1+0x8] ;  /* 0x00000800010c7983 */ /* 0x000f280000300800 */
[----:B------:R-:W4:Y:S04]  /*76f0*/  LDL.LU R11, [R1+0xc] ;  /* 0x00000c00010b7983 */ /* 0x000f280000300800 */
[----:B------:R-:W5:Y:S04]  /*7700*/  LDL.LU R10, [R1] ;  /* 0x00000000010a7983 */ /* 0x000f680000300800 */
[----:B------:R-:W5:Y:S04]  /*7710*/  LDL.LU R9, [R1+0x4] ;  /* 0x0000040001097983 */ /* 0x000f680000300800 */
[----:B------:R-:W2:Y:S04]  /*7720*/  LDL.LU R18, [R1+0x20] ;  /* 0x0000200001127983 */ /* 0x000ea80000300800 */
[----:B------:R-:W2:Y:S01]  /*7730*/  LDL.LU R17, [R1+0x24] ;  /* 0x0000240001117983 */ /* 0x000ea20000300800 */
[----:B------:R-:W-:Y:S01]  /*7740*/  F2FP.BF16.PACK_AB R162, R162, R163 ;  /* 0x000000a3a2a2723e */ /* 0x000fe200000010ff */
[----:B------:R-:W-:Y:S01]  /*7750*/  UIADD3 UR43, -UR38, UR43, URZ ;  /* 0x0000002b262b7290 */ /* 0x000fe2000fffe13f */
[----:B------:R-:W-:Y:S01]  /*7760*/  F2FP.BF16.PACK_AB R160, R160, R161 ;  /* 0x000000a1a0a0723e */ /* 0x000fe200000010ff */
[----:B------:R-:W-:Y:S01]  /*7770*/  BAR.SYNC.DEFER_BLOCKING 0x0 ;  /* 0x0000000000007b1d */ /* 0x000fe20000010000 */
[----:B------:R-:W-:-:S02]  /*7780*/  UIMAD UR7, UR13, UR34, URZ ;  /* 0x000000220d0772a4 */ /* 0x000fc4000f8e023f */
[----:B------:R-:W-:Y:S01]  /*7790*/  UIMAD.WIDE.U32 UR8, UR14, UR34, URZ ;  /* 0x000000220e0872a5 */ /* 0x000fe2000f8e003f */
[----:B------:R-:W-:Y:S01]  /*77a0*/  IMAD.U32 R22, RZ, RZ, UR43 ;  /* 0x0000002bff167e24 */ /* 0x000fe2000f8e00ff */
[----:B------:R-:W-:Y:S01]  /*77b0*/  UIMAD UR39, UR14, UR35, UR7 ;  /* 0x000000230e2772a4 */ /* 0x000fe2000f8e0207 */
[----:B------:R-:W-:Y:S01]  /*77c0*/  BSSY B0, `(.L_x_955) ;  /* 0x000004c000007945 */ /* 0x000fe20003800000 */
[----:B------:R-:W-:Y:S02]  /*77d0*/  UIMAD UR42, UR13, UR36, URZ ;  /* 0x000000240d2a72a4 */ /* 0x000fe4000f8e023f */
[----:B------:R-:W-:Y:S02]  /*77e0*/  UIMAD UR7, UR6, -0x800, UR12 ;  /* 0xfffff800060778a4 */ /* 0x000fe4000f8e020c */
[----:B------:R-:W-:Y:S02]  /*77f0*/  UIMAD.WIDE.U32 UR34, UR14, UR36, URZ ;  /* 0x000000240e2272a5 */ /* 0x000fe4000f8e003f */
[----:B------:R-:W-:Y:S01]  /*7800*/  UIMAD UR42, UR14, UR37, UR42 ;  /* 0x000000250e2a72a4 */ /* 0x000fe2000f8e022a */
[----:B------:R-:W-:Y:S04]  /*7810*/  STS.U16 [R67+0x14], R164 ;  /* 0x000014a443007388 */ /* 0x000fe80000000400 */
[----:B------:R-:W-:Y:S04]  /*7820*/  STS.U16 [R67+0x18], R162 ;  /* 0x000018a243007388 */ /* 0x000fe80000000400 */
[----:B------:R-:W-:Y:S01]  /*7830*/  STS.U16 [R67+0x1c], R160 ;  /* 0x00001ca043007388 */ /* 0x000fe20000000400 */
[----:B---3--:R-:W-:-:S04]  /*7840*/  F2FP.BF16.PACK_AB R2, R14, R13 ;  /* 0x0000000d0e02723e */ /* 0x008fc800000010ff */
[C---:B------:R-:W-:Y:S02]  /*7850*/  PRMT R7, R2.reuse, 0x7610, R7 ;  /* 0x0000761002077816 */ /* 0x040fe40000000007 */
[----:B------:R-:W-:-:S03]  /*7860*/  PRMT R8, R2, 0x7632, R8 ;  /* 0x0000763202087816 */ /* 0x000fc60000000008 */
[----:B------:R-:W-:Y:S04]  /*7870*/  STS.U16 [R67+0x8], R7 ;  /* 0x0000080743007388 */ /* 0x000fe80000000400 */
[----:B------:R-:W-:Y:S01]  /*7880*/  STS.U16 [R67+0xa], R8 ;  /* 0x00000a0843007388 */ /* 0x000fe20000000400 */
[----:B-----5:R-:W-:Y:S02]  /*7890*/  F2FP.BF16.PACK_AB R2, R10, R9 ;  /* 0x000000090a02723e */ /* 0x020fe400000010ff */
[----:B------:R-:W-:-:S03]  /*78a0*/  SHF.R.S32.HI R9, RZ, 0x1f, R78 ;  /* 0x0000001fff097819 */ /* 0x000fc6000001144e */
[----:B------:R-:W-:Y:S01]  /*78b0*/  STS.U16 [R67+0x10], R2 ;  /* 0x0000100243007388 */ /* 0x000fe20000000400 */
[----:B--2---:R-:W-:-:S04]  /*78c0*/  F2FP.BF16.PACK_AB R0, R18, R17 ;  /* 0x000000111200723e */ /* 0x004fc800000010ff */
[C---:B------:R-:W-:Y:S02]  /*78d0*/  PRMT R3, R0.reuse, 0x7610, R3 ;  /* 0x0000761000037816 */ /* 0x040fe40000000003 */
[----:B------:R-:W-:Y:S02]  /*78e0*/  PRMT R4, R0, 0x7632, R4 ;  /* 0x0000763200047816 */ /* 0x000fe40000000004 */
[----:B------:R-:W-:Y:S01]  /*78f0*/  F2FP.BF16.PACK_AB R0, R16, R15 ;  /* 0x0000000f1000723e */ /* 0x000fe200000010ff */
[----:B------:R0:W-:Y:S03]  /*7900*/  STS.U16 [R67], R3 ;  /* 0x0000000343007388 */ /* 0x0001e60000000400 */
[C---:B------:R-:W-:Y:S01]  /*7910*/  PRMT R5, R0.reuse, 0x7610, R5 ;  /* 0x0000761000057816 */ /* 0x040fe20000000005 */
[----:B------:R1:W-:Y:S01]  /*7920*/  STS.U16 [R67+0x2], R4 ;  /* 0x0000020443007388 */ /* 0x0003e20000000400 */
[----:B------:R-:W-:-:S02]  /*7930*/  PRMT R6, R0, 0x7632, R6 ;  /* 0x0000763200067816 */ /* 0x000fc40000000006 */
[----:B----4-:R-:W-:Y:S01]  /*7940*/  F2FP.BF16.PACK_AB R0, R12, R11 ;  /* 0x0000000b0c00723e */ /* 0x010fe200000010ff */
[----:B------:R2:W-:Y:S03]  /*7950*/  STS.U16 [R67+0x4], R5 ;  /* 0x0000040543007388 */ /* 0x0005e60000000400 */
[----:B0-----:R-:W-:Y:S01]  /*7960*/  PRMT R3, R0, 0x7632, R3 ;  /* 0x0000763200037816 */ /* 0x001fe20000000003 */
[----:B------:R0:W-:Y:S01]  /*7970*/  STS.U16 [R67+0xc], R0 ;  /* 0x00000c0043007388 */ /* 0x0001e20000000400 */
[----:B-1----:R-:W-:-:S03]  /*7980*/  PRMT R4, R2, 0x7632, R4 ;  /* 0x0000763202047816 */ /* 0x002fc60000000004 */
[----:B------:R1:W-:Y:S01]  /*7990*/  STS.U16 [R67+0xe], R3 ;  /* 0x00000e0343007388 */ /* 0x0003e20000000400 */
[----:B------:R-:W-:Y:S02]  /*79a0*/  IADD3 R2, P2, R78, UR38, RZ ;  /* 0x000000264e027c10 */ /* 0x000fe4000ff5e0ff */
[----:B--2---:R-:W-:Y:S01]  /*79b0*/  PRMT R5, R164, 0x7632, R5 ;  /* 0x00007632a4057816 */ /* 0x004fe20000000005 */
[----:B------:R-:W-:Y:S01]  /*79c0*/  STS.U16 [R67+0x6], R6 ;  /* 0x0000060643007388 */ /* 0x000fe20000000400 */
[----:B0-----:R-:W-:-:S03]  /*79d0*/  PRMT R0, R162, 0x7632, R0 ;  /* 0x00007632a2007816 */ /* 0x001fc60000000000 */
[----:B------:R-:W-:Y:S01]  /*79e0*/  STS.U16 [R67+0x12], R4 ;  /* 0x0000120443007388 */ /* 0x000fe20000000400 */
[----:B-1----:R-:W-:-:S03]  /*79f0*/  PRMT R3, R160, 0x7632, R3 ;  /* 0x00007632a0037816 */ /* 0x002fc60000000003 */
[----:B------:R-:W-:Y:S04]  /*7a00*/  STS.U16 [R67+0x16], R5 ;  /* 0x0000160543007388 */ /* 0x000fe80000000400 */
[----:B------:R0:W-:Y:S04]  /*7a10*/  STS.U16 [R67+0x1a], R0 ;  /* 0x00001a0043007388 */ /* 0x0001e80000000400 */
[----:B------:R1:W-:Y:S01]  /*7a20*/  STS.U16 [R67+0x1e], R3 ;  /* 0x00001e0343007388 */ /* 0x0003e20000000400 */
[----:B------:R-:W-:-:S06]  /*7a30*/  NOP ;  /* 0x0000000000007918 */ /* 0x000fcc0000000000 */
[----:B------:R-:W-:Y:S01]  /*7a40*/  LDS.U16 R11, [R93] ;  /* 0x000000005d0b7984 */ /* 0x000fe20000000400 */
[----:B0-----:R-:W-:Y:S01]  /*7a50*/  IMAD.U32 R0, RZ, RZ, UR38 ;  /* 0x00000026ff007e24 */ /* 0x001fe2000f8e00ff */
[----:B------:R-:W-:Y:S02]  /*7a60*/  UIADD3 UR38, UR9, UR39, URZ ;  /* 0x0000002709267290 */ /* 0x000fe4000fffe03f */
[----:B------:R-:W-:Y:S02]  /*7a70*/  LDS.U16 R15, [R92+0x40] ;  /* 0x000040005c0f7984 */ /* 0x000fe40000000400 */
[----:B-1----:R-:W-:Y:S02]  /*7a80*/  LEA.HI.X.SX32 R3, R0, R9, 0x1, P2 ;  /* 0x0000000900037211 */ /* 0x002fe400010f0eff */
        /* <DEDUP_REMOVED lines=31> */
.L_x_956:
[----:B------:R-:W-:Y:S05]  /*7c80*/  BSYNC B0 ;  /* 0x0000000000007941 */ /* 0x000fea0003800000 */
.L_x_955:
        /* <DEDUP_REMOVED lines=18> */
[----:B------:R-:W-:Y:S01]  /*7db0*/  IMAD.U32 R8, RZ, RZ, UR36 ;  /* 0x00000024ff087e24 */ /* 0x000fe2000f8e00ff */
[C---:B------:R-:W-:Y:S01]  /*7dc0*/  LOP3.LUT R11, R78.reuse, 0xc0, RZ, 0xfc, !PT ;  /* 0x000000c04e0b7812 */ /* 0x040fe200078efcff */
[----:B------:R-:W-:Y:S01]  /*7dd0*/  UIADD3 UR36, UR35, UR42, URZ ;  /* 0x0000002a23247290 */ /* 0x000fe2000fffe03f */
[----:B------:R-:W-:-:S02]  /*7de0*/  LOP3.LUT R12, R78, 0xe0, RZ, 0xfc, !PT ;  /* 0x000000e04e0c7812 */ /* 0x000fc400078efcff */
[----:B------:R-:W-:Y:S01]  /*7df0*/  IMAD.U32 R10, RZ, RZ, UR8 ;  /* 0x00000008ff0a7e24 */ /* 0x000fe2000f8e00ff */
[----:B------:R-:W-:Y:S02]  /*7e00*/  LEA R4, P4, R8, R4, 0x1 ;  /* 0x0000000408047211 */ /* 0x000fe400078808ff */
        /* <DEDUP_REMOVED lines=18> */
[----:B------:R-:W-:Y:S01]  /*7f30*/  @!P2 STG.E.U16 [R4.64+-0xec0], R25 ;  /* 0xfff140190400a986 */ /* 0x000fe2000c10151c */
        /* <DEDUP_REMOVED lines=14> */
[----:B------:R-:W-:Y:S03]  /*8020*/  @!P1 STG.E.U16 [R4.64+-0xd80], R39 ;  /* 0xfff2802704009986 */ /* 0x000fe6000c10151c */
[----:B------:R-:W-:Y:S01]  /*8030*/  LEA R53, R94, R21, 0x4 ;  /* 0x000000155e357211 */ /* 0x000fe200078e20ff */
[----:B------:R-:W-:Y:S03]  /*8040*/  @!P2 STG.E.U16 [R4.64+-0xd40], R41 ;  /* 0xfff2c0290400a986 */ /* 0x000fe6000c10151c */
[C---:B---3--:R-:W-:Y:S01]  /*8050*/  IADD3 R23, R53.reuse, 0x1, RZ ;  /* 0x0000000135177810 */ /* 0x048fe20007ffe0ff */
[----:B------:R-:W-:Y:S01]  /*8060*/  @!P3 STG.E.U16 [R4.64+-0xd00], R43 ;  /* 0xfff3002b0400b986 */ /* 0x000fe2000c10151c */
[----:B------:R-:W-:-:S02]  /*8070*/  IADD3 R26, R53, 0x3, RZ ;  /* 0x00000003351a7810 */ /* 0x000fc40007ffe0ff */
[C---:B0-----:R-:W-:Y:S01]  /*8080*/  IADD3 R27, R53.reuse, 0x4, RZ ;  /* 0x00000004351b7810 */ /* 0x041fe20007ffe0ff */
[----:B------:R-:W-:Y:S01]  /*8090*/  @!P4 STG.E.U16 [R4.64+-0xcc0], R45 ;  /* 0xfff3402d0400c986 */ /* 0x000fe2000c10151c */
[----:B------:R-:W-:Y:S02]  /*80a0*/  IADD3 R28, R53, 0x5, RZ ;  /* 0x00000005351c7810 */ /* 0x000fe40007ffe0ff */
[-C--:B------:R-:W-:Y:S01]  /*80b0*/  LEA.HI.SX32 R23, R23, R53.reuse, 0x1b ;  /* 0x0000003517177211 */ /* 0x080fe200078fdaff */
[----:B------:R-:W-:Y:S01]  /*80c0*/  @!P5 STG.E.U16 [R4.64+-0xc80], R47 ;  /* 0xfff3802f0400d986 */ /* 0x000fe2000c10151c */
[----:B-1----:R-:W-:Y:S02]  /*80d0*/  IADD3 R29, R53, 0x6, RZ ;  /* 0x00000006351d7810 */ /* 0x002fe40007ffe0ff */
[-C--:B------:R-:W-:Y:S01]  /*80e0*/  LEA.HI.SX32 R26, R26, R53.reuse, 0x1b ;  /* 0x000000351a1a7211 */ /* 0x080fe200078fdaff */
[----:B------:R0:W-:Y:S01]  /*80f0*/  @!P6 STG.E.U16 [R4.64+-0xc40], R49 ;  /* 0xfff3c0310400e986 */ /* 0x0001e2000c10151c */
[-C--:B------:R-:W-:Y:S01]  /*8100*/  LEA.HI.SX32 R27, R27, R53.reuse, 0x1b ;  /* 0x000000351b1b7211 */ /* 0x080fe200078fdaff */
[----:B------:R-:W-:Y:S01]  /*8110*/  IMAD.SHL.U32 R23, R23, 0x2, RZ ;  /* 0x0000000217177824 */ /* 0x000fe200078e00ff */
[-C--:B------:R-:W-:Y:S01]  /*8120*/  LEA.HI.SX32 R28, R28, R53.reuse, 0x1b ;  /* 0x000000351c1c7211 */ /* 0x080fe200078fdaff */
[----:B------:R-:W-:Y:S01]  /*8130*/  IMAD.SHL.U32 R26, R26, 0x2, RZ ;  /* 0x000000021a1a7824 */ /* 0x000fe200078e00ff */
[----:B------:R-:W-:Y:S01]  /*8140*/  LEA.HI.SX32 R29, R29, R53, 0x1b ;  /* 0x000000351d1d7211 */ /* 0x000fe200078fdaff */
[----:B------:R-:W-:Y:S01]  /*8150*/  IMAD.SHL.U32 R27, R27, 0x2, RZ ;  /* 0x000000021b1b7824 */ /* 0x000fe200078e00ff */
[C---:B------:R-:W-:Y:S01]  /*8160*/  IADD3 R30, R53.reuse, 0x7, RZ ;  /* 0x00000007351e7810 */ /* 0x040fe20007ffe0ff */
[----:B------:R-:W-:Y:S01]  /*8170*/  IMAD.SHL.U32 R28, R28, 0x2, RZ ;  /* 0x000000021c1c7824 */ /* 0x000fe200078e00ff */
[----:B----4-:R-:W-:Y:S01]  /*8180*/  IADD3 R31, R53, 0x8, RZ ;  /* 0x00000008351f7810 */ /* 0x010fe20007ffe0ff */
[----:B------:R-:W-:Y:S01]  /*8190*/  IMAD.SHL.U32 R29, R29, 0x2, RZ ;  /* 0x000000021d1d7824 */ /* 0x000fe200078e00ff */
[----:B------:R-:W-:-:S02]  /*81a0*/  IADD3 R32, R53, 0x9, RZ ;  /* 0x0000000935207810 */ /* 0x000fc40007ffe0ff */
[C---:B-----5:R-:W-:Y:S02]  /*81b0*/  IADD3 R37, R53.reuse, 0xa, RZ ;  /* 0x0000000a35257810 */ /* 0x060fe40007ffe0ff */
[C---:B------:R-:W-:Y:S02]  /*81c0*/  IADD3 R38, R53.reuse, 0xb, RZ ;  /* 0x0000000b35267810 */ /* 0x040fe40007ffe0ff */
[----:B------:R-:W-:Y:S02]  /*81d0*/  IADD3 R40, R53, 0xc, RZ ;  /* 0x0000000c35287810 */ /* 0x000fe40007ffe0ff */
[-C--:B------:R-:W-:Y:S02]  /*81e0*/  LEA.HI.SX32 R30, R30, R53.reuse, 0x1b ;  /* 0x000000351e1e7211 */ /* 0x080fe400078fdaff */
[----:B------:R-:W-:Y:S02]  /*81f0*/  LEA.HI.SX32 R31, R31, R53, 0x1b ;  /* 0x000000351f1f7211 */ /* 0x000fe400078fdaff */
[----:B0-----:R-:W-:-:S02]  /*8200*/  F2FP.BF16.PACK_AB R5, R115, R114 ;  /* 0x000000727305723e */ /* 0x001fc400000010ff */
[----:B------:R-:W-:Y:S01]  /*8210*/  IADD3 R42, R53, 0xd, RZ ;  /* 0x0000000d352a7810 */ /* 0x000fe20007ffe0ff */
[----:B------:R-:W-:Y:S01]  /*8220*/  IMAD.SHL.U32 R31, R31, 0x2, RZ ;  /* 0x000000021f1f7824 */ /* 0x000fe200078e00ff */
[-C--:B------:R-:W-:Y:S02]  /*8230*/  LEA.HI.SX32 R32, R32, R53.reuse, 0x1b ;  /* 0x0000003520207211 */ /* 0x080fe400078fdaff */
[-C--:B------:R-:W-:Y:S02]  /*8240*/  LEA.HI.SX32 R37, R37, R53.reuse, 0x1b ;  /* 0x0000003525257211 */ /* 0x080fe400078fdaff */
[C---:B------:R-:W-:Y:S01]  /*8250*/  IADD3 R44, R53.reuse, 0xe, RZ ;  /* 0x0000000e352c7810 */ /* 0x040fe20007ffe0ff */
[----:B------:R-:W-:Y:S01]  /*8260*/  IMAD.SHL.U32 R32, R32, 0x2, RZ ;  /* 0x0000000220207824 */ /* 0x000fe200078e00ff */
[----:B------:R-:W-:Y:S01]  /*8270*/  IADD3 R46, R53, 0xf, RZ ;  /* 0x0000000f352e7810 */ /* 0x000fe20007ffe0ff */
[----:B------:R-:W-:Y:S01]  /*8280*/  IMAD.SHL.U32 R37, R37, 0x2, RZ ;  /* 0x0000000225257824 */ /* 0x000fe200078e00ff */
[----:B------:R-:W-:-:S02]  /*8290*/  LEA.HI.SX32 R38, R38, R53, 0x1b ;  /* 0x0000003526267211 */ /* 0x000fc400078fdaff */
[-C--:B------:R-:W-:Y:S02]  /*82a0*/  LEA.HI.SX32 R40, R40, R53.reuse, 0x1b ;  /* 0x0000003528287211 */ /* 0x080fe400078fdaff */
[----:B------:R-:W-:Y:S01]  /*82b0*/  SHF.L.U32 R30, R30, 0x1, RZ ;  /* 0x000000011e1e7819 */ /* 0x000fe200000006ff */
[----:B------:R-:W-:Y:S01]  /*82c0*/  IMAD.SHL.U32 R38, R38, 0x2, RZ ;  /* 0x0000000226267824 */ /* 0x000fe200078e00ff */
[-C--:B------:R-:W-:Y:S01]  /*82d0*/  LEA.HI.SX32 R42, R42, R53.reuse, 0x1b ;  /* 0x000000352a2a7211 */ /* 0x080fe200078fdaff */
[----:B------:R-:W-:Y:S01]  /*82e0*/  IMAD.SHL.U32 R40, R40, 0x2, RZ ;  /* 0x0000000228287824 */ /* 0x000fe200078e00ff */
[-C--:B------:R-:W-:Y:S02]  /*82f0*/  LEA.HI.SX32 R44, R44, R53.reuse, 0x1b ;  /* 0x000000352c2c7211 */ /* 0x080fe400078fdaff */
[----:B------:R-:W-:Y:S01]  /*8300*/  LEA.HI.SX32 R46, R46, R53, 0x1b ;  /* 0x000000352e2e7211 */ /* 0x000fe200078fdaff */
[----:B------:R-:W-:Y:S01]  /*8310*/  IMAD.SHL.U32 R42, R42, 0x2, RZ ;  /* 0x000000022a2a7824 */ /* 0x000fe200078e00ff */
[----:B------:R-:W-:-:S03]  /*8320*/  SHF.L.U32 R44, R44, 0x1, RZ ;  /* 0x000000012c2c7819 */ /* 0x000fc600000006ff */
[----:B------:R-:W-:Y:S02]  /*8330*/  IMAD.SHL.U32 R46, R46, 0x2, RZ ;  /* 0x000000022e2e7824 */ /* 0x000fe400078e00ff */
[----:B--2---:R-:W-:Y:S01]  /*8340*/  FADD.FTZ R21, R33, R24 ;  /* 0x0000001821157221 */ /* 0x004fe20000010000 */
[----:B------:R-:W-:Y:S02]  /*8350*/  IADD3 R24, R53, 0x2, RZ ;  /* 0x0000000235187810 */ /* 0x000fe40007ffe0ff */
[----:B------:R-:W-:Y:S01]  /*8360*/  F2FP.BF16.PACK_AB R33, R34, R33 ;  /* 0x000000212221723e */ /* 0x000fe200000010ff */
[----:B------:R-:W-:Y:S01]  /*8370*/  BAR.SYNC.DEFER_BLOCKING 0x0 ;  /* 0x0000000000007b1d */ /* 0x000fe20000010000 */
[----:B------:R-:W-:Y:S01]  /*8380*/  LEA.HI.SX32 R25, R24, R53, 0x1b ;  /* 0x0000003518197211 */ /* 0x000fe200078fdaff */
[----:B------:R-:W-:-:S04]  /*8390*/  FADD.FTZ R24, R21, R34 ;  /* 0x0000002215187221 */ /* 0x000fc80000010000 */
[----:B------:R-:W-:Y:S01]  /*83a0*/  FADD.FTZ R21, R24, R35 ;  /* 0x0000002318157221 */ /* 0x000fe20000010000 */
[----:B------:R-:W-:Y:S01]  /*83b0*/  F2FP.BF16.PACK_AB R35, R36, R35 ;  /* 0x000000232423723e */ /* 0x000fe200000010ff */
[----:B------:R-:W-:Y:S01]  /*83c0*/  IMAD.SHL.U32 R25, R25, 0x2, RZ ;  /* 0x0000000219197824 */ /* 0x000fe200078e00ff */
[----:B------:R-:W-:Y:S01]  /*83d0*/  PRMT R24, R33, 0x7632, R24 ;  /* 0x0000763221187816 */ /* 0x000fe20000000018 */
[----:B------:R-:W-:Y:S01]  /*83e0*/  FADD.FTZ R21, R21, R36 ;  /* 0x0000002415157221 */ /* 0x000fe20000010000 */
[----:B------:R-:W-:-:S03]  /*83f0*/  PRMT R34, R35, 0x7632, R34 ;  /* 0x0000763223227816 */ /* 0x000fc60000000022 */
[----:B------:R-:W-:Y:S01]  /*8400*/  FADD.FTZ R4, R21, R112 ;  /* 0x0000007015047221 */ /* 0x000fe20000010000 */
[----:B------:R-:W-:Y:S02]  /*8410*/  F2FP.BF16.PACK_AB R112, R113, R112 ;  /* 0x000000707170723e */ /* 0x000fe400000010ff */
[----:B------:R-:W-:Y:S01]  /*8420*/  F2FP.BF16.PACK_AB R21, R117, R116 ;  /* 0x000000747515723e */ /* 0x000fe200000010ff */
[----:B------:R-:W-:Y:S01]  /*8430*/  FADD.FTZ R113, R4, R113 ;  /* 0x0000007104717221 */ /* 0x000fe20000010000 */
[----:B------:R-:W-:-:S03]  /*8440*/  PRMT R36, R112, 0x7632, R36 ;  /* 0x0000763270247816 */ /* 0x000fc60000000024 */
[----:B------:R-:W-:Y:S01]  /*8450*/  FADD.FTZ R114, R113, R114 ;  /* 0x0000007271727221 */ /* 0x000fe20000010000 */
[----:B------:R0:W-:Y:S03]  /*8460*/  STS.U16 [R67], R33 ;  /* 0x0000002143007388 */ /* 0x0001e60000000400 */
[----:B------:R-:W-:Y:S01]  /*8470*/  FADD.FTZ R115, R114, R115 ;  /* 0x0000007372737221 */ /* 0x000fe20000010000 */
[----:B------:R1:W-:Y:S03]  /*8480*/  STS.U16 [R23+0x2], R24 ;  /* 0x0000021817007388 */ /* 0x0003e60000000400 */
[----:B------:R-:W-:Y:S01]  /*8490*/  FADD.FTZ R116, R115, R116 ;  /* 0x0000007473747221 */ /* 0x000fe20000010000 */
[----:B------:R2:W-:Y:S01]  /*84a0*/  STS.U16 [R25+0x4], R35 ;  /* 0x0000042319007388 */ /* 0x0005e20000000400 */
[----:B0-----:R-:W-:-:S02]  /*84b0*/  PRMT R33, R21, 0x7632, R33 ;  /* 0x0000763215217816 */ /* 0x001fc40000000021 */
[----:B------:R-:W-:Y:S01]  /*84c0*/  FADD.FTZ R117, R116, R117 ;  /* 0x0000007574757221 */ /* 0x000fe20000010000 */
[----:B------:R0:W-:Y:S01]  /*84d0*/  STS.U16 [R26+0x6], R34 ;  /* 0x000006221a007388 */ /* 0x0001e20000000400 */
[----:B-1----:R-:W-:Y:S02]  /*84e0*/  F2FP.BF16.PACK_AB R23, R132, R118 ;  /* 0x000000768417723e */ /* 0x002fe400000010ff */
[----:B------:R-:W-:Y:S01]  /*84f0*/  FADD.FTZ R117, R117, R118 ;  /* 0x0000007675757221 */ /* 0x000fe20000010000 */
[----:B------:R-:W-:Y:S01]  /*8500*/  STS.U16 [R27+0x8], R112 ;  /* 0x000008701b007388 */ /* 0x000fe20000000400 */
[----:B------:R-:W-:Y:S02]  /*8510*/  PRMT R24, R5, 0x7632, R24 ;  /* 0x0000763205187816 */ /* 0x000fe40000000018 */
[----:B--2---:R-:W-:Y:S01]  /*8520*/  PRMT R25, R21, 0x7610, R25 ;  /* 0x0000761015197816 */ /* 0x004fe20000000019 */
[----:B------:R1:W-:Y:S01]  /*8530*/  STS.U16 [R28+0xa], R36 ;  /* 0x00000a241c007388 */ /* 0x0003e20000000400 */
[----:B------:R-:W-:Y:S01]  /*8540*/  F2FP.BF16.PACK_AB R21, R138, R137 ;  /* 0x000000898a15723e */ /* 0x000fe200000010ff */
[----:B------:R-:W-:Y:S01]  /*8550*/  FADD.FTZ R132, R117, R132 ;  /* 0x0000008475847221 */ /* 0x000fe20000010000 */
[----:B0-----:R-:W-:Y:S01]  /*8560*/  PRMT R26, R23, 0x7632, R26 ;  /* 0x00007632171a7816 */ /* 0x001fe2000000001a */
[----:B------:R0:W-:Y:S04]  /*8570*/  STS.U16 [R29+0xc], R5 ;  /* 0x00000c051d007388 */ /* 0x0001e80000000400 */
[----:B------:R-:W-:Y:S01]  /*8580*/  STS.U16 [R30+0xe], R24 ;  /* 0x00000e181e007388 */ /* 0x000fe20000000400 */
[----:B-1----:R-:W-:-:S03]  /*8590*/  PRMT R28, R21, 0x7610, R28 ;  /* 0x00007610151c7816 */ /* 0x002fc6000000001c */
[----:B------:R-:W-:Y:S01]  /*85a0*/  STS.U16 [R31+0x10], R25 ;  /* 0x000010191f007388 */ /* 0x000fe20000000400 */
[----:B0-----:R-:W-:Y:S01]  /*85b0*/  F2FP.BF16.PACK_AB R5, R136, R133 ;  /* 0x000000858805723e */ /* 0x001fe200000010ff */
[----:B------:R-:W-:Y:S02]  /*85c0*/  FADD.FTZ R133, R132, R133 ;  /* 0x0000008584857221 */ /* 0x000fe40000010000 */
[----:B------:R-:W-:Y:S01]  /*85d0*/  STS.U16 [R32+0x12], R33 ;  /* 0x0000122120007388 */ /* 0x000fe20000000400 */
[----:B------:R-:W-:Y:S02]  /*85e0*/  PRMT R29, R21, 0x7632, R29 ;  /* 0x00007632151d7816 */ /* 0x000fe4000000001d */
[----:B------:R-:W-:Y:S01]  /*85f0*/  PRMT R27, R5, 0x7632, R27 ;  /* 0x00007632051b7816 */ /* 0x000fe2000000001b */
[----:B------:R-:W-:Y:S01]  /*8600*/  STS.U16 [R37+0x14], R23 ;  /* 0x0000141725007388 */ /* 0x000fe20000000400 */
[----:B------:R-:W-:-:S03]  /*8610*/  FADD.FTZ R136, R133, R136 ;  /* 0x0000008885887221 */ /* 0x000fc60000010000 */
[----:B------:R-:W-:Y:S01]  /*8620*/  STS.U16 [R38+0x16], R26 ;  /* 0x0000161a26007388 */ /* 0x000fe20000000400 */
[----:B------:R-:W-:-:S03]  /*8630*/  FADD.FTZ R137, R136, R137 ;  /* 0x0000008988897221 */ /* 0x000fc60000010000 */
[----:B------:R-:W-:Y:S01]  /*8640*/  STS.U16 [R40+0x18], R5 ;  /* 0x0000180528007388 */ /* 0x000fe20000000400 */
[----:B------:R-:W-:-:S03]  /*8650*/  FADD.FTZ R4, R137, R138 ;  /* 0x0000008a89047221 */ /* 0x000fc60000010000 */
        /* <DEDUP_REMOVED lines=22> */
[----:B0-----:R-:W-:-:S05]  /*87c0*/  IADD3 R22, P1, R78, -0x7e0, RZ ;  /* 0xfffff8204e167810 */ /* 0x001fca0007f3e0ff */
[----:B------:R-:W-:Y:S01]  /*87d0*/  STL [R1+0x28], R4 ;  /* 0x0000280401007387 */ /* 0x000fe20000100800 */
[----:B------:R-:W-:-:S03]  /*87e0*/  IADD3.X R9, R9, -0x1, RZ, P1, !PT ;  /* 0xffffffff09097810 */ /* 0x000fc60000ffe4ff */
[----:B------:R-:W0:Y:S02]  /*87f0*/  LDS R37, [0x1080] ;  /* 0x00108000ff257984 */ /* 0x000e240000000800 */
[----:B0-----:R-:W-:-:S13]  /*8800*/  ISETP.GE.AND P0, PT, R78, R37, PT ;  /* 0x000000254e00720c */ /* 0x001fda0003f06270 */
[----:B------:R-:W-:Y:S05]  /*8810*/  @P0 BRA `(.L_x_958) ;  /* 0x000000c000000947 */ /* 0x000fea0003800000 */
[----:B------:R-:W-:Y:S01]  /*8820*/  IMAD.U32 R5, RZ, RZ, UR14 ;  /* 0x0000000eff057e24 */ /* 0x000fe2000f8e00ff */
[----:B------:R-:W-:Y:S02]  /*8830*/  ULDC.64 UR8, c[0x0][0x300] ;  /* 0x0000c00000087ab9 */ /* 0x000fe40000000a00 */
[----:B------:R-:W-:Y:S01]  /*8840*/  UIMAD UR8, UR15, UR8, URZ ;  /* 0x000000080f0872a4 */ /* 0x000fe2000f8e023f */
[----:B------:R-:W-:-:S03]  /*8850*/  IMAD.WIDE.U32 R2, R5, c[0x0][0x2f8], R2 ;  /* 0x0000be0005027a25 */ /* 0x000fc600078e0002 */
[----:B------:R-:W-:Y:S01]  /*8860*/  UIMAD UR8, UR16, UR9, UR8 ;  /* 0x00000009100872a4 */ /* 0x000fe2000f8e0208 */
[----:B------:R-:W-:Y:S01]  /*8870*/  IMAD.U32 R5, RZ, RZ, UR16 ;  /* 0x00000010ff057e24 */ /* 0x000fe2000f8e00ff */
[----:B------:R-:W-:-:S05]  /*8880*/  IADD3 R3, R3, UR42, RZ ;  /* 0x0000002a03037c10 */ /* 0x000fca000fffe0ff */
[----:B------:R-:W-:-:S05]  /*8890*/  IMAD.WIDE.U32 R2, R5, c[0x0][0x300], R2 ;  /* 0x0000c00005027a25 */ /* 0x000fca00078e0002 */
[----:B------:R-:W-:Y:S02]  /*88a0*/  IADD3 R3, R3, UR8, RZ ;  /* 0x0000000803037c10 */ /* 0x000fe4000fffe0ff */
[----:B------:R-:W-:-:S04]  /*88b0*/  LEA R4, P0, R2, c[0x0][0x340], 0x1 ;  /* 0x0000d00002047a11 */ /* 0x000fc800078008ff */
[----:B------:R-:W-:-:S05]  /*88c0*/  LEA.HI.X R5, R2, c[0x0][0x344], R3, 0x1, P0 ;  /* 0x0000d10002057a11 */ /* 0x000fca00000f0c03 */
[----:B------:R0:W-:Y:S04]  /*88d0*/  STG.E.U16 [R4.64], R93 ;  /* 0x0000005d04007986 */ /* 0x0001e8000c10151c */
.L_x_958:
[----:B------:R-:W-:Y:S05]  /*88e0*/  BSYNC B0 ;  /* 0x0000000000007941 */ /* 0x000fea0003800000 */
.L_x_957:
        /* <DEDUP_REMOVED lines=19> */
[----:B------:R-:W-:Y:S01]  /*8a20*/  IMAD.U32 R5, RZ, RZ, UR34 ;  /* 0x00000022ff057e24 */ /* 0x000fe2000f8e00ff */
[C---:B------:R-:W-:Y:S01]  /*8a30*/  LEA R2, P0, R4.reuse, R2, 0x1 ;  /* 0x0000000204027211 */ /* 0x040fe200078008ff */
[----:B------:R-:W-:Y:S02]  /*8a40*/  UIADD3 UR17, UP3, UR17, -0x1000, URZ ;  /* 0xfffff00011117890 */ /* 0x000fe4000ff7e03f */
[----:B------:R-:W-:Y:S01]  /*8a50*/  UIADD3 UR21, UP4, UR21, -0x1000, URZ ;  /* 0xfffff00015157890 */ /* 0x000fe2000ff9e03f */
[----:B------:R-:W-:Y:S01]  /*8a60*/  LEA.HI.X R3, R4, R3, R5, 0x1, P0 ;  /* 0x0000000304037211 */ /* 0x000fe200000f0c05 */
[----:B------:R-:W-:Y:S01]  /*8a70*/  UIADD3 UR19, UP5, UR19, -0x1000, URZ ;  /* 0xfffff00013137890 */ /* 0x000fe2000ffbe03f */
[-C--:B------:R-:W-:Y:S01]  /*8a80*/  ISETP.GE.AND P0, PT, R10, R37.reuse, PT ;  /* 0x000000250a00720c */ /* 0x080fe20003f06270 */
[----:B------:R-:W-:Y:S02]  /*8a90*/  UIADD3 UR6, UR6, 0x1, URZ ;  /* 0x0000000106067890 */ /* 0x000fe4000fffe03f */
[----:B------:R0:W-:Y:S01]  /*8aa0*/  @!P3 STG.E.U16 [R2.64], R21 ;  /* 0x000000150200b986 */ /* 0x0001e2000c10151c */
[----:B------:R-:W-:Y:S01]  /*8ab0*/  ISETP.GE.AND P3, PT, R13, R37, PT ;  /* 0x000000250d00720c */ /* 0x000fe20003f66270 */
[----:B------:R-:W-:-:S02]  /*8ac0*/  UIADD3.X UR24, UR24, -0x1, URZ, UP1, !UPT ;  /* 0xffffffff18187890 */ /* 0x000fc40008ffe43f */
[----:B------:R0:W-:Y:S01]  /*8ad0*/  @!P4 STG.E.U16 [R2.64+0x40], R91 ;  /* 0x0000405b0200c986 */ /* 0x0001e2000c10151c */
[-C--:B------:R-:W-:Y:S01]  /*8ae0*/  ISETP.GE.AND P4, PT, R14, R37.reuse, PT ;  /* 0x000000250e00720c */ /* 0x080fe20003f86270 */
[----:B------:R-:W-:Y:S02]  /*8af0*/  UIADD3.X UR26, UR26, -0x1, URZ, UP2, !UPT ;  /* 0xffffffff1a1a7890 */ /* 0x000fe400097fe43f */
[----:B------:R0:W-:Y:S01]  /*8b00*/  @!P5 STG.E.U16 [R2.64+0x80], R23 ;  /* 0x000080170200d986 */ /* 0x0001e2000c10151c */
        /* <DEDUP_REMOVED lines=24> */
.L_x_904:
[----:B------:R-:W-:Y:S02]  /*8c90*/  ISETP.NE.U32.AND P0, PT, RZ, c[0x0][0x328], PT ;  /* 0x0000ca00ff007a0c */ /* 0x000fe40003f05070 */
[----:B------:R-:W-:Y:S02]  /*8ca0*/  ISETP.NE.U32.AND P2, PT, RZ, c[0x0][0x348], PT ;  /* 0x0000d200ff007a0c */ /* 0x000fe40003f45070 */
[----:B------:R-:W-:Y:S02]  /*8cb0*/  ISETP.NE.AND.EX P1, PT, RZ, c[0x0][0x32c], PT, P0 ;  /* 0x0000cb00ff007a0c */ /* 0x000fe40003f25300 */
[----:B------:R-:W-:-:S11]  /*8cc0*/  ISETP.NE.AND.EX P0, PT, RZ, c[0x0][0x34c], PT, P2 ;  /* 0x0000d300ff007a0c */ /* 0x000fd60003f05320 */
[----:B------:R-:W-:Y:S05]  /*8cd0*/  @!P1 BRA `(.L_x_960) ;  /* 0x000001f000009947 */ /* 0x000fea0003800000 */
[----:B-1----:R-:W3:Y:S01]  /*8ce0*/  LDL.LU R2, [R1+0x2c] ;  /* 0x00002c0001027983 */ /* 0x002ee20000300800 */
[----:B------:R-:W-:Y:S03]  /*8cf0*/  BSSY B0, `(.L_x_960) ;  /* 0x000001d000007945 */ /* 0x000fe60003800000 */
[----:B------:R-:W1:Y:S04]  /*8d00*/  S2R R6, SR_LANEID ;  /* 0x0000000000067919 */ /* 0x000e680000000000 */
[----:B------:R-:W4:Y:S01]  /*8d10*/  S2R R7, SR_TID.X ;  /* 0x0000000000077919 */ /* 0x000f220000002100 */
[----:B-1----:R-:W-:-:S13]  /*8d20*/  ISETP.NE.AND P2, PT, R6, RZ, PT ;  /* 0x000000ff0600720c */ /* 0x002fda0003f45270 */
[----:B----4-:R-:W-:-:S04]  /*8d30*/  @!P2 SHF.R.S32.HI R6, RZ, 0x1f, R7 ;  /* 0x0000001fff06a819 */ /* 0x010fc80000011407 */
[----:B------:R-:W-:-:S04]  /*8d40*/  @!P2 LEA.HI R6, R6, R7, RZ, 0x5 ;  /* 0x000000070606a211 */ /* 0x000fc800078f28ff */
[----:B------:R-:W-:Y:S01]  /*8d50*/  @!P2 SHF.R.S32.HI R9, RZ, 0x5, R6 ;  /* 0x00000005ff09a819 */ /* 0x000fe20000011406 */
[----:B---3--:R-:W1:Y:S02]  /*8d60*/  SHFL.DOWN P1, R0, R2, 0x1, 0x1f ;  /* 0x08201f0002007f89 */ /* 0x008e640000020000 */
[----:B-1----:R-:W-:-:S05]  /*8d70*/  @P1 FADD R0, R0, R2 ;  /* 0x0000000200001221 */ /* 0x002fca0000000000 */
[----:B------:R-:W1:Y:S02]  /*8d80*/  SHFL.DOWN P1, R3, R0, 0x2, 0x1f ;  /* 0x08401f0000037f89 */ /* 0x000e640000020000 */
        /* <DEDUP_REMOVED lines=19> */
.L_x_961:
[----:B-1----:R-:W-:Y:S05]  /*8ec0*/  BSYNC B0 ;  /* 0x0000000000007941 */ /* 0x002fea0003800000 */
.L_x_960:
[----:B------:R-:W-:Y:S01]  /*8ed0*/  BSSY B0, `(.L_x_962) ;  /* 0x0000023000007945 */ /* 0x000fe20003800000 */
[----:B------:R-:W-:Y:S05]  /*8ee0*/  @!P0 BRA `(.L_x_963) ;  /* 0x0000020000008947 */ /* 0x000fea0003800000 */
[----:B-1----:R-:W3:Y:S04]  /*8ef0*/  LDL.LU R2, [R1+0x28] ;  /* 0x0000280001027983 */ /* 0x002ee80000300800 */
[----:B------:R-:W1:Y:S04]  /*8f00*/  S2R R6, SR_LANEID ;  /* 0x0000000000067919 */ /* 0x000e680000000000 */
[----:B------:R-:W4:Y:S04]  /*8f10*/  S2R R7, SR_TID.X ;  /* 0x0000000000077919 */ /* 0x000f280000002100 */
[----:B------:R-:W-:Y:S01]  /*8f20*/  BAR.SYNC.DEFER_BLOCKING 0x0 ;  /* 0x0000000000007b1d */ /* 0x000fe20000010000 */
        /* <DEDUP_REMOVED lines=28> */
.L_x_963:
[----:B------:R-:W3:Y:S02]  /*90f0*/  S2R R7, SR_TID.X ;  /* 0x0000000000077919 */ /* 0x000ee40000002100 */
.L_x_964:
[----:B-1----:R-:W-:Y:S05]  /*9100*/  BSYNC B0 ;  /* 0x0000000000007941 */ /* 0x002fea0003800000 */
.L_x_962:
[----:B---3--:R-:W-:-:S13]  /*9110*/  ISETP.GE.AND P0, PT, R7, c[0x0][0x16c], PT ;  /* 0x00005b0007007a0c */ /* 0x008fda0003f06270 */
[----:B------:R-:W-:Y:S05]  /*9120*/  @P0 EXIT ;  /* 0x000000000000094d */ /* 0x000fea0003800000 */
[----:B------:R-:W-:Y:S02]  /*9130*/  ULDC.64 UR6, c[0x0][0x288] ;  /* 0x0000a20000067ab9 */ /* 0x000fe40000000a00 */
[----:B------:R-:W-:Y:S02]  /*9140*/  UIMAD UR15, UR15, UR6, URZ ;  /* 0x000000060f0f72a4 */ /* 0x000fe4000f8e023f */
[----:B0-2---:R-:W-:Y:S02]  /*9150*/  UIMAD.WIDE.U32 UR4, UR16, UR6, URZ ;  /* 0x00000006100472a5 */ /* 0x005fe4000f8e003f */
[----:B------:R-:W-:-:S04]  /*9160*/  UIMAD UR6, UR16, UR7, UR15 ;  /* 0x00000007100672a4 */ /* 0x000fc8000f8e020f */
[----:B------:R-:W-:-:S03]  /*9170*/  UIADD3 UR6, UR5, UR6, URZ ;  /* 0x0000000605067290 */ /* 0x000fc6000fffe03f */
.L_x_965:
[----:B0-----:R0:W1:Y:S01]  /*9180*/  LDS R9, [R7.X4+0x7f50] ;  /* 0x007f500007097984 */ /* 0x0010620000004800 */
[----:B------:R-:W-:Y:S01]  /*9190*/  IMAD.U32 R4, RZ, RZ, UR4 ;  /* 0x00000004ff047e24 */ /* 0x000fe2000f8e00ff */
[----:B------:R-:W-:Y:S01]  /*91a0*/  SHF.R.S32.HI R0, RZ, 0x1f, R7 ;  /* 0x0000001fff007819 */ /* 0x000fe20000011407 */
[----:B------:R-:W-:Y:S02]  /*91b0*/  IMAD.U32 R3, RZ, RZ, UR6 ;  /* 0x00000006ff037e24 */ /* 0x000fe4000f8e00ff */
[----:B------:R-:W-:Y:S01]  /*91c0*/  IMAD.U32 R5, RZ, RZ, UR5 ;  /* 0x00000005ff057e24 */ /* 0x000fe2000f8e00ff */
[----:B------:R-:W-:Y:S01]  /*91d0*/  MOV R2, R4 ;  /* 0x0000000400027202 */ /* 0x000fe20000000f00 */
[----:B------:R-:W-:Y:S01]  /*91e0*/  IMAD R0, R0, c[0x0][0x290], RZ ;  /* 0x0000a40000007a24 */ /* 0x000fe200078e02ff */
[----:B------:R-:W-:Y:S03]  /*91f0*/  YIELD ;  /* 0x0000000000007946 */ /* 0x000fe60003800000 */
[----:B------:R-:W-:-:S02]  /*9200*/  IMAD R5, R7, c[0x0][0x294], R0 ;  /* 0x0000a50007057a24 */ /* 0x000fc400078e0200 */
[C---:B------:R-:W-:Y:S01]  /*9210*/  IMAD.WIDE.U32 R2, R7.reuse, c[0x0][0x290], R2 ;  /* 0x0000a40007027a25 */ /* 0x040fe200078e0002 */
[----:B0-----:R-:W-:-:S03]  /*9220*/  IADD3 R7, R7, c[0x0][0x0], RZ ;  /* 0x0000000007077a10 */ /* 0x001fc60007ffe0ff */
[----:B------:R-:W-:Y:S01]  /*9230*/  IMAD.IADD R3, R3, 0x1, R5 ;  /* 0x0000000103037824 */ /* 0x000fe200078e0205 */
[----:B------:R-:W-:-:S04]  /*9240*/  LEA R4, P0, R2, c[0x0][0x310], 0x2 ;  /* 0x0000c40002047a11 */ /* 0x000fc800078010ff */
[----:B------:R-:W-:Y:S02]  /*9250*/  LEA.HI.X R5, R2, c[0x0][0x314], R3, 0x2, P0 ;  /* 0x0000c50002057a11 */ /* 0x000fe400000f1403 */
[----:B------:R-:W-:-:S03]  /*9260*/  ISETP.GE.AND P0, PT, R7, c[0x0][0x16c], PT ;  /* 0x00005b0007007a0c */ /* 0x000fc60003f06270 */
[----:B-1----:R0:W-:Y:S10]  /*9270*/  RED.E.ADD.F32.FTZ.RN.STRONG.GPU [R4.64], R9 ;  /* 0x000000090400798e */ /* 0x0021f4000c10e79c */
[----:B------:R-:W-:Y:S05]  /*9280*/  @!P0 BRA `(.L_x_965) ;  /* 0xfffffef000008947 */ /* 0x000fea000383ffff */
[----:B------:R-:W-:Y:S05]  /*9290*/  EXIT ;  /* 0x000000000000794d */ /* 0x000fea0003800000 */
.L_x_911:
[----:B------:R-:W-:Y:S01]  /*92a0*/  IMAD.MOV.U32 R83, RZ, RZ, R141 ;  /* 0x000000ffff537224 */ /* 0x000fe200078e008d */
[----:B------:R-:W-:Y:S01]  /*92b0*/  MOV R82, 0x92e0 ;  /* 0x000092e000527802 */ /* 0x000fe20000000f00 */
[----:B------:R-:W-:-:S02]  /*92c0*/  IMAD.MOV.U32 R84, RZ, RZ, 0x1 ;  /* 0x00000001ff547424 */ /* 0x000fc400078e00ff */
[----:B-----5:R-:W-:Y:S05]  /*92d0*/  CALL.REL.NOINC `($__internal_38_$__cuda_sm70_shflsync_up) ;  /* 0x00000bd000007944 */ /* 0x020fea0003c00000 */
[----:B-1----:R-:W-:Y:S01]  /*92e0*/  IMAD.MOV.U32 R156, RZ, RZ, R84 ;  /* 0x000000ffff9c7224 */ /* 0x002fe200078e0054 */
[----:B0-2---:R-:W-:Y:S05]  /*92f0*/  BRA `(.L_x_966) ;  /* 0xffffb3c000007947 */ /* 0x005fea000383ffff */
.L_x_912:
[----:B------:R-:W-:Y:S01]  /*9300*/  IMAD.MOV.U32 R83, RZ, RZ, R85 ;  /* 0x000000ffff537224 */ /* 0x000fe200078e0055 */
[----:B------:R-:W-:Y:S01]  /*9310*/  MOV R82, 0x9340 ;  /* 0x0000934000527802 */ /* 0x000fe20000000f00 */
[----:B------:R-:W-:-:S02]  /*9320*/  IMAD.MOV.U32 R84, RZ, RZ, 0x1 ;  /* 0x00000001ff547424 */ /* 0x000fc400078e00ff */
[----:B01---5:R-:W-:Y:S05]  /*9330*/  CALL.REL.NOINC `($__internal_38_$__cuda_sm70_shflsync_up) ;  /* 0x00000b7000007944 */ /* 0x023fea0003c00000 */
[C---:B------:R-:W-:Y:S01]  /*9340*/  FMUL.FTZ R156, R141.reuse, R156 ;  /* 0x0000009c8d9c7220 */ /* 0x040fe20000410000 */
[----:B--2---:R-:W-:Y:S01]  /*9350*/  ISETP.GE.AND P0, PT, R94, 0x1, PT ;  /* 0x000000015e00780c */ /* 0x004fe20003f06270 */
[----:B-1----:R-:W-:Y:S01]  /*9360*/  FFMA.FTZ R82, R141, R84, R85 ;  /* 0x000000548d527223 */ /* 0x002fe20000010055 */
[----:B------:R-:W-:-:S02]  /*9370*/  HFMA2.MMA R84, -RZ, RZ, 0, 1.1920928955078125e-07 ;  /* 0x00000002ff547435 */ /* 0x000fc400000001ff */
[----:B------:R-:W-:Y:S02]  /*9380*/  FSEL R141, R141, R156, !P0 ;  /* 0x0000009c8d8d7208 */ /* 0x000fe40004000000 */
[----:B------:R-:W-:Y:S02]  /*9390*/  FSEL R85, R85, R82, !P0 ;  /* 0x0000005255557208 */ /* 0x000fe40004000000 */
[----:B------:R-:W-:Y:S01]  /*93a0*/  MOV R82, 0x93d0 ;  /* 0x000093d000527802 */ /* 0x000fe20000000f00 */
[----:B------:R-:W-:Y:S02]  /*93b0*/  IMAD.MOV.U32 R83, RZ, RZ, R141 ;  /* 0x000000ffff537224 */ /* 0x000fe400078e008d */
[----:B0-----:R-:W-:Y:S05]  /*93c0*/  CALL.REL.NOINC `($__internal_38_$__cuda_sm70_shflsync_up) ;  /* 0x00000ae000007944 */ /* 0x001fea0003c00000 */
[----:B-1----:R-:W-:Y:S01]  /*93d0*/  IMAD.MOV.U32 R156, RZ, RZ, R84 ;  /* 0x000000ffff9c7224 */ /* 0x002fe200078e0054 */
[----:B------:R-:W-:Y:S01]  /*93e0*/  MOV R82, 0x9420 ;  /* 0x0000942000527802 */ /* 0x000fe20000000f00 */
[----:B------:R-:W-:Y:S02]  /*93f0*/  IMAD.MOV.U32 R83, RZ, RZ, R85 ;  /* 0x000000ffff537224 */ /* 0x000fe400078e0055 */
[----:B------:R-:W-:Y:S02]  /*9400*/  IMAD.MOV.U32 R84, RZ, RZ, 0x2 ;  /* 0x00000002ff547424 */ /* 0x000fe400078e00ff */
[----:B0-2---:R-:W-:Y:S05]  /*9410*/  CALL.REL.NOINC `($__internal_38_$__cuda_sm70_shflsync_up) ;  /* 0x00000a9000007944 */ /* 0x005fea0003c00000 */
[----:B--2---:R-:W-:Y:S02]  /*9420*/  ISETP.GE.AND P0, PT, R94, 0x2, PT ;  /* 0x000000025e00780c */ /* 0x004fe40003f06270 */
[----:B------:R-:W-:-:S11]  /*9430*/  MOV R82, 0x9490 ;  /* 0x0000949000527802 */ /* 0x000fd60000000f00 */
[----:B-1----:R-:W-:Y:S02]  /*9440*/  @P0 FFMA.FTZ R85, R141, R84, R85 ;  /* 0x000000548d550223 */ /* 0x002fe40000010055 */
[----:B------:R-:W-:Y:S02]  /*9450*/  @P0 FMUL.FTZ R141, R156, R141 ;  /* 0x0000008d9c8d0220 */ /* 0x000fe40000410000 */
[----:B------:R-:W-:Y:S02]  /*9460*/  IMAD.MOV.U32 R84, RZ, RZ, 0x4 ;  /* 0x00000004ff547424 */ /* 0x000fe400078e00ff */
[----:B------:R-:W-:Y:S02]  /*9470*/  IMAD.MOV.U32 R83, RZ, RZ, R141 ;  /* 0x000000ffff537224 */ /* 0x000fe400078e008d */
[----:B0-----:R-:W-:Y:S05]  /*9480*/  CALL.REL.NOINC `($__internal_38_$__cuda_sm70_shflsync_up) ;  /* 0x00000a2000007944 */ /* 0x001fea0003c00000 */
[----:B-1----:R-:W-:Y:S01]  /*9490*/  MOV R156, R84 ;  /* 0x00000054009c7202 */ /* 0x002fe20000000f00 */
[----:B------:R-:W-:Y:S01]  /*94a0*/  IMAD.MOV.U32 R83, RZ, RZ, R85 ;  /* 0x000000ffff537224 */ /* 0x000fe200078e0055 */
[----:B------:R-:W-:Y:S01]  /*94b0*/  MOV R82, 0x94e0 ;  /* 0x000094e000527802 */ /* 0x000fe20000000f00 */
        /* <DEDUP_REMOVED lines=9> */
[----:B-1----:R-:W-:Y:S01]  /*9550*/  IMAD.MOV.U32 R156, RZ, RZ, R84 ;  /* 0x000000ffff9c7224 */ /* 0x002fe200078e0054 */
[----:B------:R-:W-:Y:S01]  /*9560*/  HFMA2.MMA R84, -RZ, RZ, 0, 4.76837158203125e-07 ;  /* 0x00000008ff547435 */ /* 0x000fe200000001ff */
[----:B------:R-:W-:Y:S01]  /*9570*/  IMAD.MOV.U32 R83, RZ, RZ, R85 ;  /* 0x000000ffff537224 */ /* 0x000fe200078e0055 */
[----:B------:R-:W-:-:S04]  /*9580*/  MOV R82, 0x95a0 ;  /* 0x000095a000527802 */ /* 0x000fc80000000f00 */
        /* <DEDUP_REMOVED lines=9> */
[----:B------:R-:W-:Y:S01]  /*9620*/  MOV R82, 0x9660 ;  /* 0x0000966000527802 */ /* 0x000fe20000000f00 */
[----:B------:R-:W-:Y:S02]  /*9630*/  IMAD.MOV.U32 R83, RZ, RZ, R85 ;  /* 0x000000ffff537224 */ /* 0x000fe400078e0055 */
[----:B------:R-:W-:-:S02]  /*9640*/  IMAD.MOV.U32 R84, RZ, RZ, 0x10 ;  /* 0x00000010ff547424 */ /* 0x000fc400078e00ff */
[----:B0-2---:R-:W-:Y:S05]  /*9650*/  CALL.REL.NOINC `($__internal_38_$__cuda_sm70_shflsync_up) ;  /* 0x0000085000007944 */ /* 0x005fea0003c00000 */
[----:B-1----:R-:W-:Y:S01]  /*9660*/  IMAD.MOV.U32 R82, RZ, RZ, R84 ;  /* 0x000000ffff527224 */ /* 0x002fe200078e0054 */
[----:B0-2---:R-:W-:Y:S05]  /*9670*/  BRA `(.L_x_967) ;  /* 0xffffb1a000007947 */ /* 0x005fea000383ffff */
.L_x_915:
[----:B------:R-:W-:Y:S01]  /*9680*/  MOV R83, R141 ;  /* 0x0000008d00537202 */ /* 0x000fe20000000f00 */
[----:B-1----:R-:W-:Y:S01]  /*9690*/  IMAD.MOV.U32 R84, RZ, RZ, 0x1 ;  /* 0x00000001ff547424 */ /* 0x002fe200078e00ff */
[----:B------:R-:W-:-:S02]  /*96a0*/  MOV R82, 0x96c0 ;  /* 0x000096c000527802 */ /* 0x000fc40000000f00 */
[----:B0-2--5:R-:W-:Y:S05]  /*96b0*/  CALL.REL.NOINC `($__internal_38_$__cuda_sm70_shflsync_up) ;  /* 0x000007f000007944 */ /* 0x025fea0003c00000 */
[----:B-1----:R-:W-:Y:S01]  /*96c0*/  IMAD.MOV.U32 R141, RZ, RZ, R84 ;  /* 0x000000ffff8d7224 */ /* 0x002fe200078e0054 */
[----:B------:R-:W-:Y:S01]  /*96d0*/  MOV R82, 0x9710 ;  /* 0x0000971000527802 */ /* 0x000fe20000000f00 */
[----:B------:R-:W-:-:S02]  /*96e0*/  IMAD.MOV.U32 R83, RZ, RZ, R85 ;  /* 0x000000ffff537224 */ /* 0x000fc400078e0055 */
[----:B------:R-:W-:Y:S02]  /*96f0*/  IMAD.MOV.U32 R84, RZ, RZ, 0x1 ;  /* 0x00000001ff547424 */ /* 0x000fe400078e00ff */
[----:B0-2---:R-:W-:Y:S05]  /*9700*/  CALL.REL.NOINC `($__internal_38_$__cuda_sm70_shflsync_up) ;  /* 0x000007a000007944 */ /* 0x005fea0003c00000 */
[----:B-1----:R-:W-:Y:S01]  /*9710*/  IMAD.MOV.U32 R85, RZ, RZ, R84 ;  /* 0x000000ffff557224 */ /* 0x002fe200078e0054 */
[----:B------:R-:W-:Y:S01]  /*9720*/  HFMA2.MMA R84, -RZ, RZ, 0, 0 ;  /* 0x00000000ff547435 */ /* 0x000fe200000001ff */
[----:B------:R-:W-:Y:S01]  /*9730*/  IMAD.MOV.U32 R82, RZ, RZ, R80 ;  /* 0x000000ffff527224 */ /* 0x000fe200078e0050 */
[----:B------:R-:W-:-:S04]  /*9740*/  MOV R83, 0x9760 ;  /* 0x0000976000537802 */ /* 0x000fc80000000f00 */
[----:B0-2---:R-:W-:Y:S05]  /*9750*/  CALL.REL.NOINC `($__internal_37_$__cuda_sm70_shflsync_idx_p) ;  /* 0x000006c000007944 */ /* 0x005fea0003c00000 */
[----:B-1----:R-:W-:Y:S01]  /*9760*/  IMAD.MOV.U32 R80, RZ, RZ, R84 ;  /* 0x000000ffff507224 */ /* 0x002fe200078e0054 */
[----:B------:R-:W-:Y:S01]  /*9770*/  MOV R83, 0x97b0 ;  /* 0x000097b000537802 */ /* 0x000fe20000000f00 */
[----:B------:R-:W-:Y:S02]  /*9780*/  IMAD.MOV.U32 R82, RZ, RZ, R81 ;  /* 0x000000ffff527224 */ /* 0x000fe400078e0051 */
[----:B------:R-:W-:Y:S02]  /*9790*/  IMAD.MOV.U32 R84, RZ, RZ, RZ ;  /* 0x000000ffff547224 */ /* 0x000fe400078e00ff */
[----:B0-2---:R-:W-:Y:S05]  /*97a0*/  CALL.REL.NOINC `($__internal_37_$__cuda_sm70_shflsync_idx_p) ;  /* 0x0000067000007944 */ /* 0x005fea0003c00000 */
[----:B-1----:R-:W-:Y:S01]  /*97b0*/  IMAD.MOV.U32 R81, RZ, RZ, R84 ;  /* 0x000000ffff517224 */ /* 0x002fe200078e0054 */
[----:B0-2---:R-:W-:Y:S05]  /*97c0*/  BRA `(.L_x_968) ;  /* 0xffffb17000007947 */ /* 0x005fea000383ffff */
.L_x_918:
[----:B------:R-:W-:Y:S01]  /*97d0*/  IMAD.MOV.U32 R83, RZ, RZ, R85 ;  /* 0x000000ffff537224 */ /* 0x000fe200078e0055 */
[----:B------:R-:W-:Y:S01]  /*97e0*/  MOV R82, 0x9810 ;  /* 0x0000981000527802 */ /* 0x000fe20000000f00 */
[----:B------:R-:W-:-:S02]  /*97f0*/  IMAD.MOV.U32 R84, RZ, RZ, 0x1 ;  /* 0x00000001ff547424 */ /* 0x000fc400078e00ff */
[----:B------:R-:W-:Y:S05]  /*9800*/  CALL.REL.NOINC `($__internal_36_$__cuda_sm70_shflsync_down) ;  /* 0x0000059000007944 */ /* 0x000fea0003c00000 */
[----:B-1----:R-:W-:Y:S01]  /*9810*/  MOV R87, R84 ;  /* 0x0000005400577202 */ /* 0x002fe20000000f00 */
[----:B0-2---:R-:W-:Y:S05]  /*9820*/  BRA `(.L_x_969) ;  /* 0xffffb72000007947 */ /* 0x005fea000383ffff */
.L_x_919:
[----:B------:R-:W-:Y:S01]  /*9830*/  IMAD.MOV.U32 R83, RZ, RZ, R86 ;  /* 0x000000ffff537224 */ /* 0x000fe200078e0056 */
[----:B------:R-:W-:Y:S01]  /*9840*/  MOV R82, 0x9870 ;  /* 0x0000987000527802 */ /* 0x000fe20000000f00 */
[----:B------:R-:W-:-:S02]  /*9850*/  IMAD.MOV.U32 R84, RZ, RZ, 0x1 ;  /* 0x00000001ff547424 */ /* 0x000fc400078e00ff */
[----:B01----:R-:W-:Y:S05]  /*9860*/  CALL.REL.NOINC `($__internal_36_$__cuda_sm70_shflsync_down) ;  /* 0x0000053000007944 */ /* 0x003fea0003c00000 */
[C---:B------:R-:W-:Y:S02]  /*9870*/  FMUL.FTZ R87, R85.reuse, R87 ;  /* 0x0000005755577220 */ /* 0x040fe40000410000 */
[----:B-1----:R-:W-:-:S02]  /*9880*/  FFMA.FTZ R82, R85, R84, R86 ;  /* 0x0000005455527223 */ /* 0x002fc40000010056 */
[----:B------:R-:W-:Y:S01]  /*9890*/  IMAD.MOV.U32 R84, RZ, RZ, 0x2 ;  /* 0x00000002ff547424 */ /* 0x000fe200078e00ff */
[----:B------:R-:W-:Y:S02]  /*98a0*/  FSEL R85, R85, R87, !P4 ;  /* 0x0000005755557208 */ /* 0x000fe40006000000 */
[----:B------:R-:W-:Y:S02]  /*98b0*/  FSEL R86, R86, R82, !P4 ;  /* 0x0000005256567208 */ /* 0x000fe40006000000 */
[----:B------:R-:W-:Y:S01]  /*98c0*/  MOV R82, 0x98f0 ;  /* 0x000098f000527802 */ /* 0x000fe20000000f00 */
[----:B------:R-:W-:Y:S02]  /*98d0*/  IMAD.MOV.U32 R83, RZ, RZ, R85 ;  /* 0x000000ffff537224 */ /* 0x000fe400078e0055 */
[----:B0-2---:R-:W-:Y:S05]  /*98e0*/  CALL.REL.NOINC `($__internal_36_$__cuda_sm70_shflsync_down) ;  /* 0x000004b000007944 */ /* 0x005fea0003c00000 */
[----:B-1----:R-:W-:Y:S01]  /*98f0*/  IMAD.MOV.U32 R87, RZ, RZ, R84 ;  /* 0x000000ffff577224 */ /* 0x002fe200078e0054 */
[----:B------:R-:W-:Y:S01]  /*9900*/  HFMA2.MMA R84, -RZ, RZ, 0, 1.1920928955078125e-07 ;  /* 0x00000002ff547435 */ /* 0x000fe200000001ff */
[----:B------:R-:W-:Y:S01]  /*9910*/  IMAD.MOV.U32 R83, RZ, RZ, R86 ;  /* 0x000000ffff537224 */ /* 0x000fe200078e0056 */
[----:B------:R-:W-:-:S04]  /*9920*/  MOV R82, 0x9940 ;  /* 0x0000994000527802 */ /* 0x000fc80000000f00 */
[----:B0-2---:R-:W-:Y:S05]  /*9930*/  CALL.REL.NOINC `($__internal_36_$__cuda_sm70_shflsync_down) ;  /* 0x0000046000007944 */ /* 0x005fea0003c00000 */
[----:B-1----:R-:W-:Y:S01]  /*9940*/  @!P3 FFMA.FTZ R86, R85, R84, R86 ;  /* 0x000000545556b223 */ /* 0x002fe20000010056 */
[----:B------:R-:W-:Y:S01]  /*9950*/  MOV R82, 0x99a0 ;  /* 0x000099a000527802 */ /* 0x000fe20000000f00 */
[----:B------:R-:W-:-:S02]  /*9960*/  @!P3 FMUL.FTZ R85, R87, R85 ;  /* 0x000000555755b220 */ /* 0x000fc40000410000 */
[----:B------:R-:W-:Y:S02]  /*9970*/  IMAD.MOV.U32 R84, RZ, RZ, 0x4 ;  /* 0x00000004ff547424 */ /* 0x000fe400078e00ff */
[----:B------:R-:W-:Y:S02]  /*9980*/  IMAD.MOV.U32 R83, RZ, RZ, R85 ;  /* 0x000000ffff537224 */ /* 0x000fe400078e0055 */
[----:B0-2---:R-:W-:Y:S05]  /*9990*/  CALL.REL.NOINC `($__internal_36_$__cuda_sm70_shflsync_down) ;  /* 0x0000040000007944 */ /* 0x005fea0003c00000 */
[----:B-1----:R-:W-:Y:S01]  /*99a0*/  IMAD.MOV.U32 R87, RZ, RZ, R84 ;  /* 0x000000ffff577224 */ /* 0x002fe200078e0054 */
[----:B------:R-:W-:Y:S01]  /*99b0*/  MOV R82, 0x99f0 ;  /* 0x000099f000527802 */ /* 0x000fe20000000f00 */
[----:B------:R-:W-:Y:S02]  /*99c0*/  IMAD.MOV.U32 R83, RZ, RZ, R86 ;  /* 0x000000ffff537224 */ /* 0x000fe400078e0056 */
[----:B------:R-:W-:Y:S02]  /*99d0*/  IMAD.MOV.U32 R84, RZ, RZ, 0x4 ;  /* 0x00000004ff547424 */ /* 0x000fe400078e00ff */
[----:B0-2---:R-:W-:Y:S05]  /*99e0*/  CALL.REL.NOINC `($__internal_36_$__cuda_sm70_shflsync_down) ;  /* 0x000003b000007944 */ /* 0x005fea0003c00000 */
[----:B-1----:R-:W-:Y:S01]  /*99f0*/  @!P2 FFMA.FTZ R86, R85, R84, R86 ;  /* 0x000000545556a223 */ /* 0x002fe20000010056 */
[----:B------:R-:W-:Y:S01]  /*9a00*/  MOV R82, 0x9a70 ;  /* 0x00009a7000527802 */ /* 0x000fe20000000f00 */
[----:B------:R-:W-:Y:S02]  /*9a10*/  @!P2 FMUL.FTZ R85, R87, R85 ;  /* 0x000000555755a220 */ /* 0x000fe40000410000 */
[----:B------:R-:W-:-:S02]  /*9a20*/  IMAD.MOV.U32 R87, RZ, RZ, R86 ;  /* 0x000000ffff577224 */ /* 0x000fc400078e0056 */
[----:B------:R-:W-:Y:S01]  /*9a30*/  IMAD.MOV.U32 R84, RZ, RZ, 0x8 ;  /* 0x00000008ff547424 */ /* 0x000fe200078e00ff */
[----:B------:R-:W-:-:S05]  /*9a40*/  MOV R86, R85 ;  /* 0x0000005500567202 */ /* 0x000fca0000000f00 */
        /* <DEDUP_REMOVED lines=10> */
[----:B------:R-:W-:Y:S01]  /*9af0*/  IMAD.MOV.U32 R84, RZ, RZ, 0x10 ;  /* 0x00000010ff547424 */ /* 0x000fe200078e00ff */
[----:B------:R-:W-:Y:S01]  /*9b00*/  MOV R85, R87 ;  /* 0x0000005700557202 */ /* 0x000fe20000000f00 */
[----:B------:R-:W-:-:S02]  /*9b10*/  IMAD.MOV.U32 R83, RZ, RZ, R86 ;  /* 0x000000ffff537224 */ /* 0x000fc400078e0056 */
[----:B0-2---:R-:W-:Y:S05]  /*9b20*/  CALL.REL.NOINC `($__internal_36_$__cuda_sm70_shflsync_down) ;  /* 0x0000027000007944 */ /* 0x005fea0003c00000 */
[----:B-1----:R-:W-:Y:S01]  /*9b30*/  IMAD.MOV.U32 R87, RZ, RZ, R84 ;  /* 0x000000ffff577224 */ /* 0x002fe200078e0054 */
[----:B------:R-:W-:Y:S01]  /*9b40*/  MOV R82, 0x9b80 ;  /* 0x00009b8000527802 */ /* 0x000fe20000000f00 */
[----:B------:R-:W-:-:S02]  /*9b50*/  IMAD.MOV.U32 R83, RZ, RZ, R85 ;  /* 0x000000ffff537224 */ /* 0x000fc400078e0055 */
[----:B------:R-:W-:Y:S02]  /*9b60*/  IMAD.MOV.U32 R84, RZ, RZ, 0x10 ;  /* 0x00000010ff547424 */ /* 0x000fe400078e00ff */
[----:B0-2---:R-:W-:Y:S05]  /*9b70*/  CALL.REL.NOINC `($__internal_36_$__cuda_sm70_shflsync_down) ;  /* 0x0000022000007944 */ /* 0x005fea0003c00000 */
[----:B-1----:R-:W-:Y:S01]  /*9b80*/  @!P0 FFMA.FTZ R85, R86, R84, R85 ;  /* 0x0000005456558223 */ /* 0x002fe20000010055 */
[----:B------:R-:W-:Y:S01]  /*9b90*/  HFMA2.MMA R84, -RZ, RZ, 0, 0 ;  /* 0x00000000ff547435 */ /* 0x000fe200000001ff */
[----:B------:R-:W-:Y:S01]  /*9ba0*/  @!P0 FMUL.FTZ R86, R87, R86 ;  /* 0x0000005657568220 */ /* 0x000fe20000410000 */
[----:B------:R-:W-:-:S03]  /*9bb0*/  MOV R83, 0x9be0 ;  /* 0x00009be000537802 */ /* 0x000fc60000000f00 */
[----:B------:R-:W-:Y:S02]  /*9bc0*/  IMAD.MOV.U32 R82, RZ, RZ, R86 ;  /* 0x000000ffff527224 */ /* 0x000fe400078e0056 */
[----:B0-2---:R-:W-:Y:S05]  /*9bd0*/  CALL.REL.NOINC `($__internal_37_$__cuda_sm70_shflsync_idx_p) ;  /* 0x0000024000007944 */ /* 0x005fea0003c00000 */
[----:B-1----:R-:W-:Y:S01]  /*9be0*/  IMAD.MOV.U32 R87, RZ, RZ, R84 ;  /* 0x000000ffff577224 */ /* 0x002fe200078e0054 */
[----:B------:R-:W-:Y:S01]  /*9bf0*/  MOV R83, 0x9c30 ;  /* 0x00009c3000537802 */ /* 0x000fe20000000f00 */
[----:B------:R-:W-:Y:S02]  /*9c00*/  IMAD.MOV.U32 R82, RZ, RZ, R85 ;  /* 0x000000ffff527224 */ /* 0x000fe400078e0055 */
[----:B------:R-:W-:Y:S02]  /*9c10*/  IMAD.MOV.U32 R84, RZ, RZ, RZ ;  /* 0x000000ffff547224 */ /* 0x000fe400078e00ff */
[----:B0-2---:R-:W-:Y:S05]  /*9c20*/  CALL.REL.NOINC `($__internal_37_$__cuda_sm70_shflsync_idx_p) ;  /* 0x000001f000007944 */ /* 0x005fea0003c00000 */
[----:B-1----:R-:W-:Y:S01]  /*9c30*/  IMAD.MOV.U32 R156, RZ, RZ, R84 ;  /* 0x000000ffff9c7224 */ /* 0x002fe200078e0054 */
[----:B------:R-:W-:Y:S01]  /*9c40*/  MOV R83, R86 ;  /* 0x0000005600537202 */ /* 0x000fe20000000f00 */
[----:B------:R-:W-:Y:S01]  /*9c50*/  IMAD.MOV.U32 R84, RZ, RZ, 0x1 ;  /* 0x00000001ff547424 */ /* 0x000fe200078e00ff */
[----:B------:R-:W-:Y:S02]  /*9c60*/  MOV R82, 0x9c80 ;  /* 0x00009c8000527802 */ /* 0x000fe40000000f00 */
[----:B0-2---:R-:W-:Y:S05]  /*9c70*/  CALL.REL.NOINC `($__internal_36_$__cuda_sm70_shflsync_down) ;  /* 0x0000012000007944 */ /* 0x005fea0003c00000 */
[----:B-1----:R-:W-:Y:S01]  /*9c80*/  IMAD.MOV.U32 R159, RZ, RZ, R84 ;  /* 0x000000ffff9f7224 */ /* 0x002fe200078e0054 */
[----:B------:R-:W-:Y:S01]  /*9c90*/  MOV R82, 0x9cd0 ;  /* 0x00009cd000527802 */ /* 0x000fe20000000f00 */
[----:B------:R-:W-:Y:S02]  /*9ca0*/  IMAD.MOV.U32 R83, RZ, RZ, R85 ;  /* 0x000000ffff537224 */ /* 0x000fe400078e0055 */
[----:B------:R-:W-:-:S02]  /*9cb0*/  IMAD.MOV.U32 R84, RZ, RZ, 0x1 ;  /* 0x00000001ff547424 */ /* 0x000fc400078e00ff */
[----:B0-2---:R-:W-:Y:S05]  /*9cc0*/  CALL.REL.NOINC `($__internal_36_$__cuda_sm70_shflsync_down) ;  /* 0x000000d000007944 */ /* 0x005fea0003c00000 */
[----:B-1----:R-:W-:Y:S01]  /*9cd0*/  IMAD.MOV.U32 R86, RZ, RZ, R84 ;  /* 0x000000ffff567224 */ /* 0x002fe200078e0054 */
[----:B------:R-:W-:Y:S01]  /*9ce0*/  MOV R85, R159 ;  /* 0x0000009f00557202 */ /* 0x000fe20000000f00 */
[----:B------:R-:W-:Y:S01]  /*9cf0*/  IMAD.MOV.U32 R82, RZ, RZ, R80 ;  /* 0x000000ffff527224 */ /* 0x000fe200078e0050 */
[----:B------:R-:W-:Y:S01]  /*9d00*/  MOV R83, 0x9d30 ;  /* 0x00009d3000537802 */ /* 0x000fe20000000f00 */
[----:B------:R-:W-:-:S02]  /*9d10*/  IMAD.MOV.U32 R84, RZ, RZ, RZ ;  /* 0x000000ffff547224 */ /* 0x000fc400078e00ff */
[----:B0-2---:R-:W-:Y:S05]  /*9d20*/  CALL.REL.NOINC `($__internal_37_$__cuda_sm70_shflsync_idx_p) ;  /* 0x000000f000007944 */ /* 0x005fea0003c00000 */
[----:B-1----:R-:W-:Y:S01]  /*9d30*/  IMAD.MOV.U32 R159, RZ, RZ, R84 ;  /* 0x000000ffff9f7224 */ /* 0x002fe200078e0054 */
[----:B------:R-:W-:Y:S01]  /*9d40*/  MOV R83, 0x9d80 ;  /* 0x00009d8000537802 */ /* 0x000fe20000000f00 */
[----:B------:R-:W-:-:S02]  /*9d50*/  IMAD.MOV.U32 R82, RZ, RZ, R81 ;  /* 0x000000ffff527224 */ /* 0x000fc400078e0051 */
[----:B------:R-:W-:Y:S02]  /*9d60*/  IMAD.MOV.U32 R84, RZ, RZ, RZ ;  /* 0x000000ffff547224 */ /* 0x000fe400078e00ff */
[----:B0-2---:R-:W-:Y:S05]  /*9d70*/  CALL.REL.NOINC `($__internal_37_$__cuda_sm70_shflsync_idx_p) ;  /* 0x000000a000007944 */ /* 0x005fea0003c00000 */
[----:B-1----:R-:W-:Y:S01]  /*9d80*/  MOV R83, R84 ;  /* 0x0000005400537202 */ /* 0x002fe20000000f00 */
[----:B0-2---:R-:W-:Y:S05]  /*9d90*/  BRA `(.L_x_970) ;  /* 0xffffb35000007947 */ /* 0x005fea000383ffff */
        .weak           $__internal_36_$__cuda_sm70_shflsync_down
        .type           $__internal_36_$__cuda_sm70_shflsync_down,@function
        .size           $__internal_36_$__cuda_sm70_shflsync_down,($__internal_37_$__cuda_sm70_shflsync_idx_p - $__internal_36_$__cuda_sm70_shflsync_down)
$__internal_36_$__cuda_sm70_shflsync_down:
[----:B------:R-:W-:Y:S02]  /*9da0*/  IMAD.MOV.U32 R95, RZ, RZ, -0x1 ;  /* 0xffffffffff5f7424 */ /* 0x000fe400078e00ff */
[----:B------:R-:W-:Y:S02]  /*9db0*/  IMAD.MOV.U32 R94, RZ, RZ, 0x1f ;  /* 0x0000001fff5e7424 */ /* 0x000fe400078e00ff */
[----:B------:R-:W-:Y:S04]  /*9dc0*/  WARPSYNC R95 ;  /* 0x0000005f00007348 */ /* 0x000fe80003800000 */
[----:B------:R0:W1:Y:S04]  /*9dd0*/  SHFL.DOWN PT, R84, R83, R84, R94 ;  /* 0x0800005453547389 */ /* 0x00006800000e005e */
[----:B0-----:R-:W0:Y:S01]  /*9de0*/  S2R R95, SR_TID.X ;  /* 0x00000000005f7919 */ /* 0x001e220000002100 */
[----:B------:R-:W-:-:S03]  /*9df0*/  IMAD.MOV.U32 R83, RZ, RZ, 0x0 ;  /* 0x00000000ff537424 */ /* 0x000fc600078e00ff */
[----:B------:R-:W2:Y:S01]  /*9e00*/  S2R R94, SR_LANEID ;  /* 0x00000000005e7919 */ /* 0x000ea20000000000 */
[----:B------:R-:W-:Y:S05]  /*9e10*/  RET.REL.NODEC R82 `(_Z25selective_scan_bwd_kernelI32Selective_Scan_bwd_kernel_traitsILi128ELi16ELb0ELb1ELb1ELb0ELb0EN3c108BFloat16EfEEv12SSMParamsBwd) ;  /* 0xffff61e052007950 */ /* 0x000fea0003c3ffff */
        .weak           $__internal_37_$__cuda_sm70_shflsync_idx_p
        .type           $__internal_37_$__cuda_sm70_shflsync_idx_p,@function
        .size           $__internal_37_$__cuda_sm70_shflsync_idx_p,($__internal_38_$__cuda_sm70_shflsync_up - $__internal_37_$__cuda_sm70_shflsync_idx_p)
$__internal_37_$__cuda_sm70_shflsync_idx_p:
[----:B------:R-:W-:Y:S02]  /*9e20*/  IMAD.MOV.U32 R95, RZ, RZ, -0x1 ;  /* 0xffffffffff5f7424 */ /* 0x000fe400078e00ff */
[----:B------:R-:W-:Y:S02]  /*9e30*/  IMAD.MOV.U32 R94, RZ, RZ, 0x1f ;  /* 0x0000001fff5e7424 */ /* 0x000fe400078e00ff */
[----:B------:R-:W-:Y:S04]  /*9e40*/  WARPSYNC R95 ;  /* 0x0000005f00007348 */ /* 0x000fe80003800000 */
[----:B------:R0:W1:Y:S04]  /*9e50*/  SHFL.IDX PT, R84, R82, R84, R94 ;  /* 0x0000005452547389 */ /* 0x00006800000e005e */
[----:B0-----:R-:W0:Y:S01]  /*9e60*/  S2R R95, SR_TID.X ;  /* 0x00000000005f7919 */ /* 0x001e220000002100 */
[----:B------:R-:W-:Y:S01]  /*9e70*/  MOV R82, R83 ;  /* 0x0000005300527202 */ /* 0x000fe20000000f00 */
[----:B------:R-:W-:-:S02]  /*9e80*/  IMAD.MOV.U32 R83, RZ, RZ, 0x0 ;  /* 0x00000000ff537424 */ /* 0x000fc400078e00ff */
[----:B------:R-:W2:Y:S02]  /*9e90*/  S2R R94, SR_LANEID ;  /* 0x00000000005e7919 */ /* 0x000ea40000000000 */
[----:B------:R-:W-:Y:S05]  /*9ea0*/  RET.REL.NODEC R82 `(_Z25selective_scan_bwd_kernelI32Selective_Scan_bwd_kernel_traitsILi128ELi16ELb0ELb1ELb1ELb0ELb0EN3c108BFloat16EfEEv12SSMParamsBwd) ;  /* 0xffff615052007950 */ /* 0x000fea0003c3ffff */
        .weak           $__internal_38_$__cuda_sm70_shflsync_up
        .type           $__internal_38_$__cuda_sm70_shflsync_up,@function
        .size           $__internal_38_$__cuda_sm70_shflsync_up,(.L_x_8850 - $__internal_38_$__cuda_sm70_shflsync_up)
$__internal_38_$__cuda_sm70_shflsync_up:
[----:B------:R-:W-:Y:S02]  /*9eb0*/  IMAD.MOV.U32 R95, RZ, RZ, -0x1 ;  /* 0xffffffffff5f7424 */ /* 0x000fe400078e00ff */
[----:B------:R-:W-:Y:S02]  /*9ec0*/  IMAD.MOV.U32 R94, RZ, RZ, RZ ;  /* 0x000000ffff5e7224 */ /* 0x000fe400078e00ff */
[----:B------:R-:W-:Y:S04]  /*9ed0*/  WARPSYNC R95 ;  /* 0x0000005f00007348 */ /* 0x000fe80003800000 */
[----:B------:R0:W1:Y:S04]  /*9ee0*/  SHFL.UP PT, R84, R83, R84, R94 ;  /* 0x0400005453547389 */ /* 0x00006800000e005e */
[----:B0-----:R-:W0:Y:S01]  /*9ef0*/  S2R R95, SR_TID.X ;  /* 0x00000000005f7919 */ /* 0x001e220000002100 */
[----:B------:R-:W-:-:S03]  /*9f00*/  IMAD.MOV.U32 R83, RZ, RZ, 0x0 ;  /* 0x00000000ff537424 */ /* 0x000fc600078e00ff */
[----:B------:R-:W2:Y:S01]  /*9f10*/  S2R R94, SR_LANEID ;  /* 0x00000000005e7919 */ /* 0x000ea20000000000 */
[----:B------:R-:W-:Y:S05]  /*9f20*/  RET.REL.NODEC R82 `(_Z25selective_scan_bwd_kernelI32Selective_Scan_bwd_kernel_traitsILi128ELi16ELb0ELb1ELb1ELb0ELb0EN3c108BFloat16EfEEv12SSMParamsBwd) ;  /* 0xffff60d052007950 */ /* 0x000fea0003c3ffff */
.L_x_971:
        /* <DEDUP_REMOVED lines=13> */
.L_x_8850:


//--------------------- .text._Z25selective_scan_bwd_kernelI32Selective_Scan_bwd_kernel_traitsILi128ELi16ELb0ELb1ELb1ELb0ELb1EN3c108BFloat16EfEEv12SSMParamsBwd --------------------------
	.section	.text._Z25selective_scan_bwd_kernelI32Selective_Scan_bwd_kernel_traitsILi128ELi16ELb0ELb1ELb1ELb0ELb1EN3c108BFloat16EfEEv12SSMParamsBwd,"ax",@progbits
	.sectioninfo	@"SHI_REGISTERS=168"
	.align	128
        .global         _Z25selective_scan_bwd_kernelI32Selective_Scan_bwd_kernel_traitsILi128ELi16ELb0ELb1ELb1ELb0ELb1EN3c108BFloat16EfEEv12SSMParamsBwd
        .type           _Z25selective_scan_bwd_kernelI32Selective_Scan_bwd_kernel_traitsILi128ELi16ELb0ELb1ELb1ELb0ELb1EN3c108BFloat16EfEEv12SSMParamsBwd,@function
        .size           _Z25selective_scan_bwd_kernelI32Selective_Scan_bwd_kernel_traitsILi128ELi16ELb0ELb1ELb1ELb0ELb1EN3c108BFloat16EfEEv12SSMParamsBwd,(.L_x_8853 - _Z25selective_scan_bwd_kernelI32Selective_Scan_bwd_kernel_traitsILi128ELi16ELb0ELb1ELb1ELb0ELb1EN3c108BFloat16EfEEv12SSMParamsBwd)
        .other          _Z25selective_scan_bwd_kernelI32Selective_Scan_bwd_kernel_traitsILi128ELi16ELb0ELb1ELb1ELb0ELb1EN3c108BFloat16EfEEv12SSMParamsBwd,@"STO_CUDA_ENTRY STV_DEFAULT"
_Z25selective_scan_bwd_kernelI32Selective_Scan_bwd_kernel_traitsILi128ELi16ELb0ELb1ELb1ELb0ELb1EN3c108BFloat16EfEEv12SSMParamsBwd:
.text._Z25selective_scan_bwd_kernelI32Selective_Scan_bwd_kernel_traitsILi128ELi16ELb0ELb1ELb1ELb0ELb1EN3c108BFloat16EfEEv12SSMParamsBwd:
        /* <DEDUP_REMOVED lines=28> */
[----:B------:R-:W-:-:S02]  /*01c0*/  IMAD.U32 R5, RZ, RZ, UR7 ;  /* 0x00000007ff057e24 */ /* 0x000fc4000f8e00ff */
[----:B------:R-:W2:Y:S01]  /*01d0*/  @P0 LDG.E R2, [R2.64] ;  /* 0x0000002802020981 */ /* 0x000ea2000c1e1900 */
[----:B0-----:R-:W0:Y:S03]  /*01e0*/  I2F.RP R0, UR34 ;  /* 0x0000002200007d06 */ /* 0x001e260008209400 */
[----:B------:R-:W3:Y:S01]  /*01f0*/  @P1 LDG.E R4, [R4.64] ;  /* 0x0000002804041981 */ /* 0x000ee2000c1e1900 */
[----:B------:R-:W-:Y:S02]  /*0200*/  UISETP.NE.U32.AND UP0, UPT, URZ, UR4, UPT ;  /* 0x000000043f00728c */ /* 0x000fe4000bf05070 */
[----:B-1----:R-:W-:Y:S01]  /*0210*/  USHF.R.S32.HI UR13, URZ, 0x1f, UR12 ;  /* 0x0000001f3f0d7899 */ /* 0x002fe2000801140c */
[----:B------:R1:W-:Y:S01]  /*0220*/  STL [R1+0x7c], RZ ;  /* 0x00007cff01007387 */ /* 0x0003e20000100800 */
[----:B------:R-:W-:Y:S02]  /*0230*/  UISETP.NE.AND.EX UP0, UPT, URZ, UR5, UPT, UP0 ;  /* 0x000000053f00728c */ /* 0x000fe4000bf05300 */
[----:B------:R-:W-:Y:S01]  /*0240*/  UIMAD UR5, UR13, UR26, URZ ;  /* 0x0000001a0d0572a4 */ /* 0x000fe2000f8e023f */
[----:B------:R1:W-:Y:S01]  /*0250*/  STL [R1+0x78], RZ ;  /* 0x000078ff01007387 */ /* 0x0003e20000100800 */
[----:B------:R-:W-:-:S02]  /*0260*/  UISETP.NE.U32.AND UP1, UPT, URZ, UR24, UPT ;  /* 0x000000183f00728c */ /* 0x000fc4000bf25070 */
[----:B------:R-:W-:Y:S02]  /*0270*/  UIMAD UR27, UR12, UR27, UR5 ;  /* 0x0000001b0c1b72a4 */ /* 0x000fe4000f8e0205 */
[----:B------:R-:W-:Y:S01]  /*0280*/  UISETP.NE.AND.EX UP1, UPT, URZ, UR25, UPT, UP1 ;  /* 0x000000193f00728c */ /* 0x000fe2000bf25310 */
[----:B0-----:R-:W0:Y:S01]  /*0290*/  MUFU.RCP R0, R0 ;  /* 0x0000000000007308 */ /* 0x001e220000001000 */
[----:B------:R-:W-:Y:S02]  /*02a0*/  UISETP.NE.U32.AND UP2, UPT, URZ, UR28, UPT ;  /* 0x0000001c3f00728c */ /* 0x000fe4000bf45070 */
[----:B------:R-:W-:Y:S02]  /*02b0*/  UIMAD.WIDE.U32 UR16, UR12, UR26, URZ ;  /* 0x0000001a0c1072a5 */ /* 0x000fe4000f8e003f */
[----:B------:R-:W-:Y:S02]  /*02c0*/  ULDC.64 UR6, c[0x0][0x1d0] ;  /* 0x0000740000067ab9 */ /* 0x000fe40000000a00 */
[----:B------:R-:W-:-:S02]  /*02d0*/  UISETP.NE.AND.EX UP2, UPT, URZ, UR29, UPT, UP2 ;  /* 0x0000001d3f00728c */ /* 0x000fc4000bf45320 */
[----:B------:R-:W-:Y:S02]  /*02e0*/  UIMAD UR4, UR13, UR6, URZ ;  /* 0x000000060d0472a4 */ /* 0x000fe4000f8e023f */
[----:B------:R-:W-:Y:S02]  /*02f0*/  UMOV UR30, URZ ;  /* 0x0000003f001e7c82 */ /* 0x000fe40008000000 */
[----:B------:R-:W-:Y:S02]  /*0300*/  UIMAD.WIDE.U32 UR20, UR12, UR6, URZ ;  /* 0x000000060c1472a5 */ /* 0x000fe4000f8e003f */
[----:B------:R-:W-:Y:S01]  /*0310*/  UIMAD UR4, UR12, UR7, UR4 ;  /* 0x000000070c0472a4 */ /* 0x000fe2000f8e0204 */
[----:B0-----:R-:W-:Y:S01]  /*0320*/  IADD3 R0, R0, 0xffffffe, RZ ;  /* 0x0ffffffe00007810 */ /* 0x001fe20007ffe0ff */
[----:B------:R-:W-:Y:S02]  /*0330*/  @UP1 ULEA UR30, UP3, UR11, UR24, 0x2 ;  /* 0x000000180b1e1291 */ /* 0x000fe4000f86103f */
[----:B------:R-:W-:-:S02]  /*0340*/  ULDC.64 UR6, c[0x0][0x278] ;  /* 0x00009e0000067ab9 */ /* 0x000fc40000000a00 */
[----:B------:R-:W-:Y:S01]  /*0350*/  UIMAD UR23, UR13, UR18, URZ ;  /* 0x000000120d1772a4 */ /* 0x000fe2000f8e023f */
[----:B------:R-:W0:Y:S01]  /*0360*/  F2I.FTZ.U32.TRUNC.NTZ R0, R0 ;  /* 0x0000000000007305 */ /* 0x000e22000021f000 */
[----:B------:R-:W-:Y:S02]  /*0370*/  UIMAD UR22, UR13, UR6, URZ ;  /* 0x000000060d1672a4 */ /* 0x000fe4000f8e023f */
[----:B------:R-:W-:Y:S02]  /*0380*/  UMOV UR31, URZ ;  /* 0x0000003f001f7c82 */ /* 0x000fe40008000000 */
[----:B------:R-:W-:Y:S02]  /*0390*/  @UP1 ULEA.HI.X UR31, UR11, UR25, UR10, 0x2, UP3 ;  /* 0x000000190b1f1291 */ /* 0x000fe400098f140a */
[----:B------:R-:W-:Y:S02]  /*03a0*/  UMOV UR32, URZ ;  /* 0x0000003f00207c82 */ /* 0x000fe40008000000 */
[----:B------:R-:W-:-:S02]  /*03b0*/  UIMAD.WIDE.U32 UR8, UR12, UR18, URZ ;  /* 0x000000120c0872a5 */ /* 0x000fc4000f8e003f */
[----:B------:R-:W-:Y:S02]  /*03c0*/  UIMAD UR23, UR12, UR19, UR23 ;  /* 0x000000130c1772a4 */ /* 0x000fe4000f8e0217 */
[----:B------:R-:W-:Y:S02]  /*03d0*/  @UP2 ULEA UR32, UP1, UR11, UR28, 0x2 ;  /* 0x0000001c0b202291 */ /* 0x000fe4000f82103f */
[----:B------:R-:W-:Y:S01]  /*03e0*/  ULDC.64 UR18, c[0x0][0x1b0] ;  /* 0x00006c0000127ab9 */ /* 0x000fe20000000a00 */
[----:B0-----:R0:W4:Y:S01]  /*03f0*/  R2UR UR5, R0 ;  /* 0x00000000000573c2 */ /* 0x00112200000e0000 */
[----:B------:R-:W-:Y:S02]  /*0400*/  UIMAD.WIDE.U32 UR14, UR12, UR6, URZ ;  /* 0x000000060c0e72a5 */ /* 0x000fe4000f8e003f */
[----:B------:R-:W-:Y:S02]  /*0410*/  UIMAD UR22, UR12, UR7, UR22 ;  /* 0x000000070c1672a4 */ /* 0x000fe4000f8e0216 */
[----:B------:R-:W-:-:S02]  /*0420*/  UIMAD.WIDE.U32 UR6, UR12, UR18, URZ ;  /* 0x000000120c0672a5 */ /* 0x000fc4000f8e003f */
[----:B------:R-:W-:Y:S01]  /*0430*/  UIMAD UR18, UR13, UR18, URZ ;  /* 0x000000120d1272a4 */ /* 0x000fe2000f8e023f */
[----:B0-----:R-:W-:Y:S01]  /*0440*/  IABS R0, UR11 ;  /* 0x0000000b00007c13 */ /* 0x001fe20008000000 */
[----:B------:R-:W-:Y:S02]  /*0450*/  UIADD3 UR21, UR21, UR4, URZ ;  /* 0x0000000415157290 */ /* 0x000fe4000fffe03f */
[----:B------:R-:W-:Y:S01]  /*0460*/  ULDC.64 UR24, c[0x0][0x1d8] ;  /* 0x0000760000187ab9 */ /* 0x000fe20000000a00 */
[----:B------:R-:W0:Y:S01]  /*0470*/  R2UR UR26, R0 ;  /* 0x00000000001a73c2 */ /* 0x000e2200000e0000 */
[----:B------:R-:W-:Y:S02]  /*0480*/  UMOV UR4, URZ ;  /* 0x0000003f00047c82 */ /* 0x000fe40008000000 */
[----:B------:R-:W-:Y:S02]  /*0490*/  UIMAD UR18, UR12, UR19, UR18 ;  /* 0x000000130c1272a4 */ /* 0x000fe4000f8e0212 */
[----:B------:R-:W-:-:S02]  /*04a0*/  UIMAD UR19, UR10, UR24, URZ ;  /* 0x000000180a1372a4 */ /* 0x000fc4000f8e023f */
[----:B------:R-:W-:Y:S02]  /*04b0*/  UIMAD.WIDE.U32 UR20, UR11, UR24, UR20 ;  /* 0x000000180b1472a5 */ /* 0x000fe4000f8e0014 */
[----:B------:R-:W-:Y:S02]  /*04c0*/  UIMAD UR19, UR11, UR25, UR19 ;  /* 0x000000190b1372a4 */ /* 0x000fe4000f8e0213 */
[----:B------:R-:W-:Y:S02]  /*04d0*/  UIADD3 UR17, UR17, UR27, URZ ;  /* 0x0000001b11117290 */ /* 0x000fe4000fffe03f */
[----:B----4-:R-:W-:Y:S02]  /*04e0*/  UIADD3 UR28, URZ, -UR5, URZ ;  /* 0x800000053f1c7290 */ /* 0x010fe4000fffe03f */
[----:B------:R-:W-:Y:S02]  /*04f0*/  ULDC.64 UR24, c[0x0][0x1e8] ;  /* 0x00007a0000187ab9 */ /* 0x000fe40000000a00 */
[----:B------:R-:W-:-:S02]  /*0500*/  UIMAD UR28, UR28, UR34, URZ ;  /* 0x000000221c1c72a4 */ /* 0x000fc4000f8e023f */
[----:B------:R-:W-:Y:S02]  /*0510*/  UIMAD UR27, UR10, UR24, URZ ;  /* 0x000000180a1b72a4 */ /* 0x000fe4000f8e023f */
[----:B------:R-:W-:Y:S02]  /*0520*/  UIMAD.WIDE.U32 UR4, UR5, UR28, UR4 ;  /* 0x0000001c050472a5 */ /* 0x000fe4000f8e0004 */
[----:B------:R-:W-:Y:S02]  /*0530*/  UMOV UR33, URZ ;  /* 0x0000003f00217c82 */ /* 0x000fe40008000000 */
[----:B0-----:R-:W-:Y:S02]  /*0540*/  UIMAD.WIDE.U32 UR4, UR5, UR26, URZ ;  /* 0x0000001a050472a5 */ /* 0x001fe4000f8e003f */
[----:B------:R-:W-:Y:S02]  /*0550*/  @UP2 ULEA.HI.X UR33, UR11, UR29, UR10, 0x2, UP1 ;  /* 0x0000001d0b212291 */ /* 0x000fe400088f140a */
[----:B------:R-:W-:-:S02]  /*0560*/  UIMAD UR27, UR11, UR25, UR27 ;  /* 0x000000190b1b72a4 */ /* 0x000fc4000f8e021b */
[----:B------:R-:W-:Y:S02]  /*0570*/  UIMAD.WIDE.U32 UR24, UR11, UR24, UR16 ;  /* 0x000000180b1872a5 */ /* 0x000fe4000f8e0010 */
[----:B------:R-:W-:Y:S02]  /*0580*/  UMOV UR29, UR5 ;  /* 0x00000005001d7c82 */ /* 0x000fe40008000000 */
[----:B------:R-:W-:Y:S02]  /*0590*/  UIADD3 UR16, -UR29, URZ, URZ ;  /* 0x0000003f1d107290 */ /* 0x000fe4000fffe13f */
[----:B------:R-:W-:Y:S02]  /*05a0*/  ULDC.64 UR4, c[0x0][0x280] ;  /* 0x0000a00000047ab9 */ /* 0x000fe40000000a00 */
[----:B------:R-:W-:Y:S02]  /*05b0*/  UIMAD UR26, UR34, UR16, UR26 ;  /* 0x00000010221a72a4 */ /* 0x000fe4000f8e021a */
[----:B------:R-:W-:-:S02]  /*05c0*/  ULDC UR28, c[0x0][0x174] ;  /* 0x00005d00001c7ab9 */ /* 0x000fc40000000800 */
[----:B------:R-:W-:Y:S02]  /*05d0*/  UISETP.GT.U32.AND UP1, UPT, UR34, UR26, UPT ;  /* 0x0000001a2200728c */ /* 0x000fe4000bf24070 */
[----:B------:R-:W-:Y:S02]  /*05e0*/  UIMAD UR17, UR10, UR4, URZ ;  /* 0x000000040a1172a4 */ /* 0x000fe4000f8e023f */
[----:B------:R-:W-:Y:S02]  /*05f0*/  UIADD3 UR15, UR15, UR22, URZ ;  /* 0x000000160f0f7290 */ /* 0x000fe4000fffe03f */
[----:B------:R-:W-:Y:S02]  /*0600*/  ULEA UR16, UR28, 0xfffff800, 0xb ;  /* 0xfffff8001c107891 */ /* 0x000fe4000f8e583f */
[----:B------:R-:W-:Y:S02]  /*0610*/  UIMAD UR35, UR11, UR5, UR17 ;  /* 0x000000050b2372a4 */ /* 0x000fe4000f8e0211 */
[----:B------:R-:W-:-:S02]  /*0620*/  USHF.R.S32.HI UR22, URZ, 0x1f, UR16 ;  /* 0x0000001f3f167899 */ /* 0x000fc40008011410 */
[----:B------:R-:W-:Y:S02]  /*0630*/  @!UP1 UIADD3 UR26, UR26, -UR34, URZ ;  /* 0x800000221a1a9290 */ /* 0x000fe4000fffe03f */
[----:B------:R-:W-:Y:S02]  /*0640*/  UIADD3 UR17, UP2, UR16, UR20, URZ ;  /* 0x0000001410117290 */ /* 0x000fe4000ff5e03f */
[----:B------:R-:W-:Y:S02]  /*0650*/  UISETP.GE.U32.AND UP3, UPT, UR26, UR34, UPT ;  /* 0x000000221a00728c */ /* 0x000fe4000bf66070 */
[----:B------:R-:W-:Y:S02]  /*0660*/  UIMAD.WIDE.U32 UR4, UR11, UR4, UR14 ;  /* 0x000000040b0472a5 */ /* 0x000fe4000f8e000e */
[----:B------:R-:W-:Y:S02]  /*0670*/  ULDC UR37, c[0x0][0x178] ;  /* 0x00005e0000257ab9 */ /* 0x000fe40000000800 */
[----:B------:R-:W-:-:S02]  /*0680*/  ULDC.64 UR14, c[0x0][0x240] ;  /* 0x00009000000e7ab9 */ /* 0x000fc40000000a00 */
[----:B------:R-:W-:Y:S02]  /*0690*/  UIADD3.X UR19, UR22, UR21, UR19, UP2, !UPT ;  /* 0x0000001516137290 */ /* 0x000fe400097fe413 */
[----:B------:R-:W-:Y:S02]  /*06a0*/  ULEA UR20, UP2, UR17, UR14, 0x1 ;  /* 0x0000000e11147291 */ /* 0x000fe4000f84083f */
[----:B------:R-:W-:Y:S02]  /*06b0*/  ULOP3.LUT UR36, UR11, UR37, URZ, 0x3c, !UPT ;  /* 0x000000250b247292 */ /* 0x000fe4000f8e3c3f */
[----:B------:R-:W-:Y:S02]  /*06c0*/  @!UP1 UIADD3 UR29, UR29, 0x1, URZ ;  /* 0x000000011d1d9890 */ /* 0x000fe4000fffe03f */
[----:B------:R-:W-:Y:S02]  /*06d0*/  ULEA.HI.X UR17, UR17, UR15, UR19, 0x1, UP2 ;  /* 0x0000000f11117291 */ /* 0x000fe400090f0c13 */
[----:B------:R-:W-:-:S02]  /*06e0*/  UISETP.GE.AND UP2, UPT, UR36, URZ, UPT ;  /* 0x0000003f2400728c */ /* 0x000fc4000bf46270 */
[----:B------:R-:W-:Y:S02]  /*06f0*/  UIADD3 UR19, UP4, UR16, UR24, URZ ;  /* 0x0000001810137290 */ /* 0x000fe4000ff9e03f */
[----:B------:R-:W-:Y:S02]  /*0700*/  @UP3 UIADD3 UR29, UR29, 0x1, URZ ;  /* 0x000000011d1d3890 */ /* 0x000fe4000fffe03f */
[----:B------:R-:W-:Y:S02]  /*0710*/  UISETP.NE.AND UP1, UPT, URZ, UR37, UPT ;  /* 0x000000253f00728c */ /* 0x000fe4000bf25270 */
[----:B------:R-:W-:Y:S02]  /*0720*/  ULDC.64 UR14, c[0x0][0x248] ;  /* 0x00009200000e7ab9 */ /* 0x000fe40000000a00 */
[----:B------:R-:W-:Y:S02]  /*0730*/  UIADD3.X UR27, UR22, UR25, UR27, UP4, !UPT ;  /* 0x00000019161b7290 */ /* 0x000fe4000a7fe41b */
[----:B------:R-:W-:-:S02]  /*0740*/  ULEA UR21, UP4, UR19, UR14, 0x1 ;  /* 0x0000000e13157291 */ /* 0x000fc4000f88083f */
[----:B------:R-:W-:Y:S02]  /*0750*/  ULDC.64 UR24, c[0x0][0x308] ;  /* 0x0000c20000187ab9 */ /* 0x000fe40000000a00 */
[----:B------:R-:W-:Y:S02]  /*0760*/  UMOV UR14, UR29 ;  /* 0x0000001d000e7c82 */ /* 0x000fe40008000000 */
[----:B------:R-:W-:Y:S02]  /*0770*/  ULEA.HI.X UR19, UR19, UR15, UR27, 0x1, UP4 ;  /* 0x0000000f13137291 */ /* 0x000fe4000a0f0c1b */
[----:B------:R-:W-:Y:S02]  /*0780*/  UIADD3 UR27, UR9, UR23, URZ ;  /* 0x00000017091b7290 */ /* 0x000fe4000fffe03f */
[----:B------:R-:W-:Y:S02]  /*0790*/  @!UP2 UIADD3 UR14, -UR14, URZ, URZ ;  /* 0x0000003f0e0ea290 */ /* 0x000fe4000fffe13f */
[----:B------:R-:W-:-:S02]  /*07a0*/  UIADD3 UR23, UP2, UR16, UR4, URZ ;  /* 0x0000000410177290 */ /* 0x000fc4000ff5e03f */
[----:B------:R-:W-:Y:S02]  /*07b0*/  @!UP1 ULOP3.LUT UR14, URZ, UR37, URZ, 0x33, !UPT ;  /* 0x000000253f0e9292 */ /* 0x000fe4000f8e333f */
[----:B------:R-:W-:Y:S02]  /*07c0*/  UIADD3.X UR26, UR22, UR5, UR35, UP2, !UPT ;  /* 0x00000005161a7290 */ /* 0x000fe400097fe423 */
[----:B------:R-:W-:Y:S02]  /*07d0*/  ULEA UR9, UP1, UR23, UR24, 0x1 ;  /* 0x0000001817097291 */ /* 0x000fe4000f82083f */
[----:B------:R-:W-:Y:S02]  /*07e0*/  USHF.R.S32.HI UR15, URZ, 0x1f, UR14 ;  /* 0x0000001f3f0f7899 */ /* 0x000fe4000801140e */
[----:B------:R-:W-:Y:S02]  /*07f0*/  ULDC.64 UR4, c[0x0][0x1a8] ;  /* 0x00006a0000047ab9 */ /* 0x000fe40000000a00 */
[----:B------:R-:W-:-:S02]  /*0800*/  UIMAD UR29, UR15, UR4, URZ ;  /* 0x000000040f1d72a4 */ /* 0x000fc4000f8e023f */
[----:B------:R-:W-:Y:S02]  /*0810*/  ULEA.HI.X UR23, UR23, UR25, UR26, 0x1, UP1 ;  /* 0x0000001917177291 */ /* 0x000fe400088f0c1a */
[----:B------:R-:W-:Y:S02]  /*0820*/  UIMAD UR29, UR14, UR5, UR29 ;  /* 0x000000050e1d72a4 */ /* 0x000fe4000f8e021d */
[----:B------:R-:W-:Y:S02]  /*0830*/  UMOV UR26, UR8 ;  /* 0x00000008001a7c82 */ /* 0x000fe40008000000 */
[----:B------:R-:W-:Y:S02]  /*0840*/  UIMAD.WIDE.U32 UR24, UR14, UR4, UR26 ;  /* 0x000000040e1872a5 */ /* 0x000fe4000f8e001a */
[----:B------:R-:W-:Y:S02]  /*0850*/  UIADD3 UR7, UR7, UR18, URZ ;  /* 0x0000001207077290 */ /* 0x000fe4000fffe03f */
[----:B------:R-:W-:-:S02]  /*0860*/  UIADD3 UR18, UP1, UR16, UR24, URZ ;  /* 0x0000001810127290 */ /* 0x000fc4000ff3e03f */
[----:B------:R-:W-:Y:S02]  /*0870*/  ULDC.64 UR26, c[0x0][0x1c8] ;  /* 0x00007200001a7ab9 */ /* 0x000fe40000000a00 */
[----:B------:R-:W-:Y:S02]  /*0880*/  UIADD3 UR24, UR25, UR29, URZ ;  /* 0x0000001d19187290 */ /* 0x000fe4000fffe03f */
[----:B------:R-:W-:Y:S02]  /*0890*/  ULDC.64 UR4, c[0x0][0x228] ;  /* 0x00008a0000047ab9 */ /* 0x000fe40000000a00 */
[----:B------:R-:W-:Y:S02]  /*08a0*/  UIMAD UR29, UR15, UR26, URZ ;  /* 0x0000001a0f1d72a4 */ /* 0x000fe4000f8e023f */
[----:B------:R-:W-:Y:S02]  /*08b0*/  ULEA UR8, UP2, UR18, UR4, 0x1 ;  /* 0x0000000412087291 */ /* 0x000fe4000f84083f */
[----:B------:R-:W-:-:S02]  /*08c0*/  UIADD3.X UR4, UR22, UR24, URZ, UP1, !UPT ;  /* 0x0000001816047290 */ /* 0x000fc40008ffe43f */
[----:B------:R-:W-:Y:S02]  /*08d0*/  UIMAD.WIDE.U32 UR24, UR14, UR26, UR6 ;  /* 0x0000001a0e1872a5 */ /* 0x000fe4000f8e0006 */
[----:B------:R-:W-:Y:S02]  /*08e0*/  UIMAD UR27, UR14, UR27, UR29 ;  /* 0x0000001b0e1b72a4 */ /* 0x000fe4000f8e021d */
[----:B------:R-:W-:Y:S02]  /*08f0*/  UIADD3 UR16, UP1, UR16, UR24, URZ ;  /* 0x0000001810107290 */ /* 0x000fe4000ff3e03f */
[----:B------:R-:W-:Y:S02]  /*0900*/  UIADD3 UR25, UR25, UR27, URZ ;  /* 0x0000001b19197290 */ /* 0x000fe4000fffe03f */
[----:B------:R-:W-:Y:S02]  /*0910*/  ULEA.HI.X UR26, UR18, UR5, UR4, 0x1, UP2 ;  /* 0x00000005121a7291 */ /* 0x000fe400090f0c04 */
        /* <DEDUP_REMOVED lines=29> */
[----:B------:R-:W-:Y:S02]  /*0af0*/  UMOV UR23, UR26 ;  /* 0x0000001a00177c82 */ /* 0x000fe40008000000 */
[----:B------:R-:W-:Y:S01]  /*0b00*/  UMOV UR6, URZ ;  /* 0x0000003f00067c82 */ /* 0x000fe20008000000 */
[----:B---3--:R-:W-:Y:S01]  /*0b10*/  IMAD.SHL.U32 R0, R95, 0x10, RZ ;  /* 0x000000105f007824 */ /* 0x008fe200078e00ff */
[----:B-1----:R-:W-:-:S04]  /*0b20*/  SHF.R.S32.HI R2, RZ, 0x1f, R95 ;  /* 0x0000001fff027819 */ /* 0x002fc8000001145f */
[----:B------:R-:W-:Y:S02]  /*0b30*/  LOP3.LUT R0, R0, 0xfffffe00, RZ, 0xc0, !PT ;  /* 0xfffffe0000007812 */ /* 0x000fe400078ec0ff */
[----:B------:R-:W-:Y:S02]  /*0b40*/  LEA.HI R2, R2, R95, RZ, 0x5 ;  /* 0x0000005f02027211 */ /* 0x000fe400078f28ff */
[----:B------:R-:W-:Y:S02]  /*0b50*/  LOP3.LUT R78, R0, 0x1f, R95, 0xf8, !PT ;  /* 0x0000001f004e7812 */ /* 0x000fe400078ef85f */
[----:B------:R-:W-:Y:S02]  /*0b60*/  SHF.R.S32.HI R0, RZ, 0x5, R2 ;  /* 0x00000005ff007819 */ /* 0x000fe40000011402 */
[----:B------:R-:W-:Y:S02]  /*0b70*/  SHF.R.S32.HI R79, RZ, 0x1f, R78 ;  /* 0x0000001fff4f7819 */ /* 0x000fe4000001144e */
[----:B------:R-:W-:-:S02]  /*0b80*/  LOP3.LUT R94, R78, 0x20, RZ, 0xfc, !PT ;  /* 0x000000204e5e7812 */ /* 0x000fc400078efcff */
[C---:B------:R-:W-:Y:S02]  /*0b90*/  LOP3.LUT R93, R78.reuse, 0x40, RZ, 0xfc, !PT ;  /* 0x000000404e5d7812 */ /* 0x040fe400078efcff */
[C---:B------:R-:W-:Y:S02]  /*0ba0*/  LOP3.LUT R92, R78.reuse, 0x60, RZ, 0xfc, !PT ;  /* 0x000000604e5c7812 */ /* 0x040fe400078efcff */
[C---:B------:R-:W-:Y:S02]  /*0bb0*/  LOP3.LUT R91, R78.reuse, 0x80, RZ, 0xfc, !PT ;  /* 0x000000804e5b7812 */ /* 0x040fe400078efcff */
[C---:B------:R-:W-:Y:S02]  /*0bc0*/  LOP3.LUT R90, R78.reuse, 0xa0, RZ, 0xfc, !PT ;  /* 0x000000a04e5a7812 */ /* 0x040fe400078efcff */
[C---:B------:R-:W-:Y:S02]  /*0bd0*/  LOP3.LUT R89, R78.reuse, 0xc0, RZ, 0xfc, !PT ;  /* 0x000000c04e597812 */ /* 0x040fe400078efcff */
        /* <DEDUP_REMOVED lines=8> */
[----:B----4-:R-:W-:Y:S02]  /*0c60*/  LOP3.LUT R70, R78, 0x1e0, RZ, 0xfc, !PT ;  /* 0x000001e04e467812 */ /* 0x010fe400078efcff */
.L_x_1031:
[----:B------:R-:W-:Y:S01]  /*0c70*/  ULDC UR26, c[0x0][0x174] ;  /* 0x00005d00001a7ab9 */ /* 0x000fe20000000800 */
[----:B------:R-:W-:Y:S01]  /*0c80*/  BAR.SYNC.DEFER_BLOCKING 0x0 ;  /* 0x0000000000007b1d */ /* 0x000fe20000010000 */
[----:B------:R-:W-:Y:S01]  /*0c90*/  UIADD3 UR26, -UR6, UR26, URZ ;  /* 0x0000001a061a7290 */ /* 0x000fe2000fffe13f */
[C---:B------:R-:W-:Y:S02]  /*0ca0*/  LEA R2, P3, R78.reuse, UR16, 0x1 ;  /* 0x000000104e027c11 */ /* 0x040fe4000f8608ff */
[----:B------:R-:W-:Y:S01]  /*0cb0*/  PRMT R5, RZ, 0x7610, R5 ;  /* 0x00007610ff057816 */ /* 0x000fe20000000005 */
[----:B------:R-:W-:Y:S01]  /*0cc0*/  ULEA UR27, UR26, 0xfffff800, 0xb ;  /* 0xfffff8001a1b7891 */ /* 0x000fe2000f8e583f */
[----:B------:R-:W-:Y:S01]  /*0cd0*/  PRMT R0, RZ, 0x7610, R0 ;  /* 0x00007610ff007816 */ /* 0x000fe20000000000 */
[----:B------:R-:W-:Y:S01]  /*0ce0*/  ULDC UR7, c[0x0][0x168] ;  /* 0x00005a0000077ab9 */ /* 0x000fe20000000800 */
[----:B------:R-:W-:Y:S01]  /*0cf0*/  LEA.HI.X R3, R78, UR17, R79, 0x1, P3 ;  /* 0x000000114e037c11 */ /* 0x000fe200098f0c4f */
[----:B------:R-:W-:Y:S01]  /*0d00*/  UIADD3 UR7, -UR27, UR7, URZ ;  /* 0x000000071b077290 */ /* 0x000fe2000fffe13f */
        /* <DEDUP_REMOVED lines=15> */
[C---:B------:R-:W-:Y:S02]  /*0e00*/  ISETP.GE.AND P2, PT, R78.reuse, UR7, PT ;  /* 0x000000074e007c0c */ /* 0x040fe4000bf46270 */
[----:B------:R-:W-:Y:S01]  /*0e10*/  SHF.L.U32 R21, R95, 0x4, RZ ;  /* 0x000000045f157819 */ /* 0x000fe200000006ff */
[----:B------:R-:W-:Y:S01]  /*0e20*/  IMAD.SHL.U32 R28, R78, 0x2, RZ ;  /* 0x000000024e1c7824 */ /* 0x000fe200078e00ff */
[----:B------:R-:W-:Y:S01]  /*0e30*/  ISETP.GE.AND P1, PT, R94, UR7, PT ;  /* 0x000000075e007c0c */ /* 0x000fe2000bf26270 */
        /* <DEDUP_REMOVED lines=33> */
[----:B-1----:R-:W-:-:S05]  /*1050*/  IMAD.IADD R18, R69, 0x1, R26 ;  /* 0x0000000145127824 */ /* 0x002fca00078e021a */
        /* <DEDUP_REMOVED lines=8> */
[-C--:B------:R-:W-:Y:S02]  /*10e0*/  LEA.HI.SX32 R25, R25, R18.reuse, 0x1b ;  /* 0x0000001219197211 */ /* 0x080fe400078fdaff */
[----:B---3--:R-:W-:Y:S02]  /*10f0*/  IADD3 R3, R18, 0xe0, RZ ;  /* 0x000000e012037810 */ /* 0x008fe40007ffe0ff */
[----:B------:R-:W-:Y:S01]  /*1100*/  LEA.HI.SX32 R27, R27, R18, 0x1b ;  /* 0x000000121b1b7211 */ /* 0x000fe200078fdaff */
[----:B------:R-:W-:Y:S01]  /*1110*/  IMAD.SHL.U32 R68, R68, 0x2, RZ ;  /* 0x0000000244447824 */ /* 0x000fe200078e00ff */
[----:B------:R-:W-:-:S02]  /*1120*/  IADD3 R35, R18, 0x100, RZ ;  /* 0x0000010012237810 */ /* 0x000fc40007ffe0ff */
[-C--:B------:R-:W-:Y:S01]  /*1130*/  LEA.HI.SX32 R29, R29, R18.reuse, 0x1b ;  /* 0x000000121d1d7211 */ /* 0x080fe200078fdaff */
[----:B------:R-:W-:Y:S01]  /*1140*/  IMAD.SHL.U32 R67, R23, 0x2, RZ ;  /* 0x0000000217437824 */ /* 0x000fe200078e00ff */
[C---:B------:R-:W-:Y:S01]  /*1150*/  IADD3 R37, R18.reuse, 0x120, RZ ;  /* 0x0000012012257810 */ /* 0x040fe20007ffe0ff */
[----:B------:R-:W-:Y:S01]  /*1160*/  IMAD.SHL.U32 R66, R25, 0x2, RZ ;  /* 0x0000000219427824 */ /* 0x000fe200078e00ff */
[C---:B------:R-:W-:Y:S02]  /*1170*/  IADD3 R39, R18.reuse, 0x140, RZ ;  /* 0x0000014012277810 */ /* 0x040fe40007ffe0ff */
[-C--:B------:R-:W-:Y:S02]  /*1180*/  LEA.HI.SX32 R31, R31, R18.reuse, 0x1b ;  /* 0x000000121f1f7211 */ /* 0x080fe400078fdaff */
[----:B------:R-:W-:Y:S01]  /*1190*/  LEA.HI.SX32 R33, R33, R18, 0x1b ;  /* 0x0000001221217211 */ /* 0x000fe200078fdaff */
[----:B------:R-:W-:Y:S01]  /*11a0*/  IMAD.SHL.U32 R65, R27, 0x2, RZ ;  /* 0x000000021b417824 */ /* 0x000fe200078e00ff */
[----:B------:R-:W-:-:S02]  /*11b0*/  IADD3 R41, R18, 0x160, RZ ;  /* 0x0000016012297810 */ /* 0x000fc40007ffe0ff */
[-C--:B------:R-:W-:Y:S01]  /*11c0*/  LEA.HI.SX32 R3, R3, R18.reuse, 0x1b ;  /* 0x0000001203037211 */ /* 0x080fe200078fdaff */
[----:B------:R-:W-:Y:S01]  /*11d0*/  IMAD.SHL.U32 R64, R29, 0x2, RZ ;  /* 0x000000021d407824 */ /* 0x000fe200078e00ff */
[-C--:B------:R-:W-:Y:S02]  /*11e0*/  LEA.HI.SX32 R35, R35, R18.reuse, 0x1b ;  /* 0x0000001223237211 */ /* 0x080fe400078fdaff */
[C---:B------:R-:W-:Y:S02]  /*11f0*/  IADD3 R43, R18.reuse, 0x180, RZ ;  /* 0x00000180122b7810 */ /* 0x040fe40007ffe0ff */
[C---:B------:R-:W-:Y:S02]  /*1200*/  IADD3 R45, R18.reuse, 0x1a0, RZ ;  /* 0x000001a0122d7810 */ /* 0x040fe40007ffe0ff */
[----:B------:R-:W-:Y:S01]  /*1210*/  LEA.HI.SX32 R37, R37, R18, 0x1b ;  /* 0x0000001225257211 */ /* 0x000fe200078fdaff */
[----:B------:R-:W-:Y:S01]  /*1220*/  IMAD.SHL.U32 R62, R33, 0x2, RZ ;  /* 0x00000002213e7824 */ /* 0x000fe200078e00ff */
[----:B------:R-:W-:-:S02]  /*1230*/  IADD3 R47, R18, 0x1c0, RZ ;  /* 0x000001c0122f7810 */ /* 0x000fc40007ffe0ff */
[-C--:B------:R-:W-:Y:S02]  /*1240*/  LEA.HI.SX32 R39, R39, R18.reuse, 0x1b ;  /* 0x0000001227277211 */ /* 0x080fe400078fdaff */
[----:B------:R-:W-:Y:S01]  /*1250*/  SHF.L.U32 R63, R31, 0x1, RZ ;  /* 0x000000011f3f7819 */ /* 0x000fe200000006ff */
[----:B------:R-:W-:Y:S01]  /*1260*/  IMAD.SHL.U32 R61, R3, 0x2, RZ ;  /* 0x00000002033d7824 */ /* 0x000fe200078e00ff */
[----:B------:R-:W-:Y:S02]  /*1270*/  IADD3 R49, R18, 0x1e0, RZ ;  /* 0x000001e012317810 */ /* 0x000fe40007ffe0ff */
[-C--:B------:R-:W-:Y:S01]  /*1280*/  LEA.HI.SX32 R41, R41, R18.reuse, 0x1b ;  /* 0x0000001229297211 */ /* 0x080fe200078fdaff */
[----:B------:R-:W-:Y:S01]  /*1290*/  IMAD.SHL.U32 R60, R35, 0x2, RZ ;  /* 0x00000002233c7824 */ /* 0x000fe200078e00ff */
[-C--:B------:R-:W-:Y:S01]  /*12a0*/  LEA.HI.SX32 R43, R43, R18.reuse, 0x1b ;  /* 0x000000122b2b7211 */ /* 0x080fe200078fdaff */
[----:B------:R-:W-:Y:S01]  /*12b0*/  IMAD.SHL.U32 R59, R37, 0x2, RZ ;  /* 0x00000002253b7824 */ /* 0x000fe200078e00ff */
[-C--:B------:R-:W-:Y:S01]  /*12c0*/  LEA.HI.SX32 R45, R45, R18.reuse, 0x1b ;  /* 0x000000122d2d7211 */ /* 0x080fe200078fdaff */
[----:B------:R-:W-:Y:S01]  /*12d0*/  IMAD.SHL.U32 R58, R39, 0x2, RZ ;  /* 0x00000002273a7824 */ /* 0x000fe200078e00ff */
[-C--:B------:R-:W-:Y:S01]  /*12e0*/  LEA.HI.SX32 R47, R47, R18.reuse, 0x1b ;  /* 0x000000122f2f7211 */ /* 0x080fe200078fdaff */
[----:B------:R-:W-:Y:S01]  /*12f0*/  IMAD.SHL.U32 R57, R41, 0x2, RZ ;  /* 0x0000000229397824 */ /* 0x000fe200078e00ff */
[----:B------:R-:W-:Y:S01]  /*1300*/  LEA.HI.SX32 R49, R49, R18, 0x1b ;  /* 0x0000001231317211 */ /* 0x000fe200078fdaff */
[----:B------:R-:W-:Y:S01]  /*1310*/  IMAD.SHL.U32 R55, R45, 0x2, RZ ;  /* 0x000000022d377824 */ /* 0x000fe200078e00ff */
[----:B------:R-:W-:Y:S01]  /*1320*/  SHF.L.U32 R56, R43, 0x1, RZ ;  /* 0x000000012b387819 */ /* 0x000fe200000006ff */
[----:B------:R-:W-:-:S02]  /*1330*/  IMAD.SHL.U32 R54, R47, 0x2, RZ ;  /* 0x000000022f367824 */ /* 0x000fc400078e00ff */
[----:B------:R-:W-:Y:S01]  /*1340*/  IMAD.SHL.U32 R53, R49, 0x2, RZ ;  /* 0x0000000231357824 */ /* 0x000fe200078e00ff */
[----:B------:R-:W-:Y:S02]  /*1350*/  ISETP.GE.AND P2, PT, R78, UR7, PT ;  /* 0x000000074e007c0c */ /* 0x000fe4000bf46270 */
        /* <DEDUP_REMOVED lines=9> */
[----:B----4-:R-:W-:Y:S04]  /*13f0*/  STS.U16 [R68], R5 ;  /* 0x0000000544007388 */ /* 0x010fe80000000400 */
[----:B-----5:R1:W-:Y:S04]  /*1400*/  STS.U16 [R67+0x40], R0 ;  /* 0x0000400043007388 */ /* 0x0203e80000000400 */
[----:B--2---:R-:W-:Y:S04]  /*1410*/  STS.U16 [R66+0x80], R7 ;  /* 0x0000800742007388 */ /* 0x004fe80000000400 */
[----:B------:R2:W-:Y:S01]  /*1420*/  STS.U16 [R65+0xc0], R4 ;  /* 0x0000c00441007388 */ /* 0x0005e20000000400 */
[----:B-1----:R-:W-:-:S03]  /*1430*/  IMAD R0, R26, 0x10, R69 ;  /* 0x000000101a007824 */ /* 0x002fc600078e0245 */
[----:B------:R-:W-:Y:S04]  /*1440*/  STS.U16 [R64+0x100], R9 ;  /* 0x0001000940007388 */ /* 0x000fe80000000400 */
[----:B------:R1:W-:Y:S01]  /*1450*/  STS.U16 [R63+0x140], R6 ;  /* 0x000140063f007388 */ /* 0x0003e20000000400 */
[----:B------:R-:W-:-:S03]  /*1460*/  LEA.HI.SX32 R0, R0, R0, 0x1b ;  /* 0x0000000000007211 */ /* 0x000fc600078fdaff */
[----:B------:R-:W-:Y:S04]  /*1470*/  STS.U16 [R62+0x180], R11 ;  /* 0x0001800b3e007388 */ /* 0x000fe80000000400 */
[----:B------:R3:W-:Y:S04]  /*1480*/  STS.U16 [R61+0x1c0], R8 ;  /* 0x0001c0083d007388 */ /* 0x0007e80000000400 */
[----:B------:R-:W-:Y:S01]  /*1490*/  STS.U16 [R60+0x200], R13 ;  /* 0x0002000d3c007388 */ /* 0x000fe20000000400 */
[----:B------:R-:W-:-:S03]  /*14a0*/  IMAD.SHL.U32 R52, R0, 0x2, RZ ;  /* 0x0000000200347824 */ /* 0x000fc600078e00ff */
[----:B------:R4:W-:Y:S04]  /*14b0*/  STS.U16 [R59+0x240], R10 ;  /* 0x0002400a3b007388 */ /* 0x0009e80000000400 */
        /* <DEDUP_REMOVED lines=25> */
[----:B--2---:R-:W-:Y:S02]  /*1650*/  PRMT R4, RZ, 0x7610, R4 ;  /* 0x00007610ff047816 */ /* 0x004fe40000000004 */
[----:B------:R-:W-:Y:S02]  /*1660*/  PRMT R7, RZ, 0x7610, R7 ;  /* 0x00007610ff077816 */ /* 0x000fe40000000007 */
[----:B-1----:R-:W-:Y:S02]  /*1670*/  PRMT R6, RZ, 0x7610, R6 ;  /* 0x00007610ff067816 */ /* 0x002fe40000000006 */
        /* <DEDUP_REMOVED lines=25> */
[----:B0-----:R-:W-:Y:S02]  /*1810*/  PRMT R14, RZ, 0x7610, R14 ;  /* 0x00007610ff0e7816 */ /* 0x001fe4000000000e */
        /* <DEDUP_REMOVED lines=14> */
[----:B-1----:R-:W-:Y:S02]  /*1900*/  LEA R2, P0, R78, UR20, 0x1 ;  /* 0x000000144e027c11 */ /* 0x002fe4000f8008ff */
        /* <DEDUP_REMOVED lines=46> */
[----:B------:R-:W-:Y:S02]  /*1bf0*/  PRMT R11, RZ, 0x7610, R11 ;  /* 0x00007610ff0b7816 */ /* 0x000fe4000000000b */
[----:B-1----:R-:W-:Y:S02]  /*1c00*/  PRMT R12, RZ, 0x7610, R12 ;  /* 0x00007610ff0c7816 */ /* 0x002fe4000000000c */
[----:B------:R-:W-:Y:S02]  /*1c10*/  PRMT R13, RZ, 0x7610, R13 ;  /* 0x00007610ff0d7816 */ /* 0x000fe4000000000d */
[----:B--2---:R-:W-:Y:S02]  /*1c20*/  PRMT R14, RZ, 0x7610, R14 ;  /* 0x00007610ff0e7816 */ /* 0x004fe4000000000e */
[----:B------:R-:W-:Y:S02]  /*1c30*/  PRMT R15, RZ, 0x7610, R15 ;  /* 0x00007610ff0f7816 */ /* 0x000fe4000000000f */
[----:B---3--:R-:W-:-:S02]  /*1c40*/  PRMT R0, RZ, 0x7610, R0 ;  /* 0x00007610ff007816 */ /* 0x008fc40000000000 */
[----:B------:R-:W-:Y:S01]  /*1c50*/  PRMT R17, RZ, 0x7610, R17 ;  /* 0x00007610ff117816 */ /* 0x000fe20000000011 */
[----:B------:R0:W2:Y:S01]  /*1c60*/  @!P2 LDG.E.U16 R23, [R2.64] ;  /* 0x000000280217a981 */ /* 0x0000a2000c1e1500 */
        /* <DEDUP_REMOVED lines=16> */
[----:B------:R-:W-:Y:S02]  /*1d70*/  ISETP.GE.AND P1, PT, R70, UR7, PT ;  /* 0x0000000746007c0c */ /* 0x000fe4000bf26270 */
[----:B----4-:R-:W-:Y:S01]  /*1d80*/  PRMT R19, RZ, 0x7610, R19 ;  /* 0x00007610ff137816 */ /* 0x010fe20000000013 */
[----:B------:R0:W4:Y:S01]  /*1d90*/  @!P0 LDG.E.U16 R18, [R2.64+0x240] ;  /* 0x0002402802128981 */ /* 0x000122000c1e1500 */
[----:B-----5:R-:W-:-:S03]  /*1da0*/  PRMT R16, RZ, 0x7610, R16 ;  /* 0x00007610ff107816 */ /* 0x020fc60000000010 */
[----:B------:R0:W5:Y:S04]  /*1db0*/  @!P5 LDG.E.U16 R25, [R2.64+0x300] ;  /* 0x000300280219d981 */ /* 0x000168000c1e1500 */
[----:B------:R0:W5:Y:S04]  /*1dc0*/  @!P4 LDG.E.U16 R19, [R2.64+0x280] ;  /* 0x000280280213c981 */ /* 0x000168000c1e1500 */
[----:B------:R0:W5:Y:S04]  /*1dd0*/  @!P6 LDG.E.U16 R16, [R2.64+0x2c0] ;  /* 0x0002c0280210e981 */ /* 0x000168000c1e1500 */
[----:B------:R0:W5:Y:S04]  /*1de0*/  @!P3 LDG.E.U16 R20, [R2.64+0x340] ;  /* 0x000340280214b981 */ /* 0x000168000c1e1500 */
[----:B------:R0:W5:Y:S04]  /*1df0*/  @!P2 LDG.E.U16 R27, [R2.64+0x380] ;  /* 0x00038028021ba981 */ /* 0x000168000c1e1500 */
[----:B------:R0:W5:Y:S01]  /*1e00*/  @!P1 LDG.E.U16 R22, [R2.64+0x3c0] ;  /* 0x0003c02802169981 */ /* 0x000162000c1e1500 */
[----:B------:R-:W-:Y:S01]  /*1e10*/  ISETP.GE.AND P0, PT, R78, UR7, PT ;  /* 0x000000074e007c0c */ /* 0x000fe2000bf06270 */
[----:B------:R-:W-:-:S02]  /*1e20*/  UIMAD UR8, UR13, UR28, URZ ;  /* 0x0000001c0d0872a4 */ /* 0x000fc4000f8e023f */
[----:B------:R-:W-:Y:S02]  /*1e30*/  UIMAD.WIDE.U32 UR38, UR12, UR28, URZ ;  /* 0x0000001c0c2672a5 */ /* 0x000fe4000f8e003f */
[----:B------:R-:W-:Y:S01]  /*1e40*/  USHF.R.S32.HI UR28, URZ, 0x1f, UR27 ;  /* 0x0000001f3f1c7899 */ /* 0x000fe2000801141b */
[----:B------:R-:W-:Y:S01]  /*1e50*/  MOV R7, UR12 ;  /* 0x0000000c00077c02 */ /* 0x000fe20008000f00 */
[----:B------:R-:W-:Y:S01]  /*1e60*/  IMAD.U32 R4, RZ, RZ, UR27 ;  /* 0x0000001bff047e24 */ /* 0x000fe2000f8e00ff */
[----:B------:R-:W-:-:S03]  /*1e70*/  UIMAD.WIDE.U32 UR36, UR12, UR34, URZ ;  /* 0x000000220c2472a5 */ /* 0x000fc6000f8e003f */
[----:B------:R-:W-:Y:S01]  /*1e80*/  IMAD.U32 R5, RZ, RZ, UR28 ;  /* 0x0000001cff057e24 */ /* 0x000fe2000f8e00ff */
[----:B------:R-:W-:Y:S01]  /*1e90*/  UIMAD UR29, UR12, UR29, UR8 ;  /* 0x0000001d0c1d72a4 */ /* 0x000fe2000f8e0208 */
[----:B------:R-:W-:Y:S01]  /*1ea0*/  IMAD.U32 R9, RZ, RZ, UR12 ;  /* 0x0000000cff097e24 */ /* 0x000fe2000f8e00ff */
[----:B------:R-:W-:Y:S01]  /*1eb0*/  UIMAD UR34, UR13, UR34, URZ ;  /* 0x000000220d2272a4 */ /* 0x000fe2000f8e023f */
[----:B0-----:R-:W-:Y:S01]  /*1ec0*/  IMAD.U32 R2, RZ, RZ, UR27 ;  /* 0x0000001bff027e24 */ /* 0x001fe2000f8e00ff */
[----:B------:R-:W-:Y:S01]  /*1ed0*/  ULDC.64 UR8, c[0x0][0x1f8] ;  /* 0x00007e0000087ab9 */ /* 0x000fe20000000a00 */
[----:B------:R-:W-:Y:S02]  /*1ee0*/  IMAD.U32 R3, RZ, RZ, UR28 ;  /* 0x0000001cff037e24 */ /* 0x000fe4000f8e00ff */
[----:B------:R-:W-:Y:S01]  /*1ef0*/  @!P0 IMAD.WIDE.U32 R4, R7, c[0x0][0x1f0], R4 ;  /* 0x00007c0007048a25 */ /* 0x000fe200078e0004 */
[----:B------:R-:W-:-:S03]  /*1f00*/  UIMAD UR43, UR12, UR35, UR34 ;  /* 0x000000230c2b72a4 */ /* 0x000fc6000f8e0222 */
[----:B------:R-:W-:Y:S01]  /*1f10*/  @!P0 IMAD.WIDE.U32 R2, R9, c[0x0][0x200], R2 ;  /* 0x0000800009028a25 */ /* 0x000fe200078e0002 */
[----:B------:R-:W-:Y:S01]  /*1f20*/  @!P0 IADD3 R5, R5, UR29, RZ ;  /* 0x0000001d05058c10 */ /* 0x000fe2000fffe0ff */
[----:B------:R-:W-:Y:S02]  /*1f30*/  UIMAD UR42, UR10, UR8, URZ ;  /* 0x000000080a2a72a4 */ /* 0x000fe4000f8e023f */
[----:B------:R-:W-:Y:S01]  /*1f40*/  IMAD.U32 R7, RZ, RZ, UR11 ;  /* 0x0000000bff077e24 */ /* 0x000fe2000f8e00ff */
[----:B------:R-:W-:Y:S01]  /*1f50*/  @!P0 IADD3 R3, R3, UR43, RZ ;  /* 0x0000002b03038c10 */ /* 0x000fe2000fffe0ff */
[----:B------:R-:W-:Y:S01]  /*1f60*/  UIADD3 UR39, UR39, UR29, URZ ;  /* 0x0000001d27277290 */ /* 0x000fe2000fffe03f */
[----:B------:R-:W-:Y:S01]  /*1f70*/  MOV R9, UR11 ;  /* 0x0000000b00097c02 */ /* 0x000fe20008000f00 */
[----:B------:R-:W-:Y:S01]  /*1f80*/  @!P0 IMAD.WIDE.U32 R4, R7, c[0x0][0x1f8], R4 ;  /* 0x00007e0007048a25 */ /* 0x000fe200078e0004 */
[----:B------:R-:W-:Y:S02]  /*1f90*/  UIMAD UR42, UR11, UR9, UR42 ;  /* 0x000000090b2a72a4 */ /* 0x000fe4000f8e022a */
[----:B------:R-:W-:Y:S01]  /*1fa0*/  ULDC UR29, c[0x0][0x174] ;  /* 0x00005d00001d7ab9 */ /* 0x000fe20000000800 */
[----:B------:R-:W-:Y:S01]  /*1fb0*/  @!P0 IMAD.WIDE.U32 R2, R9, c[0x0][0x208], R2 ;  /* 0x0000820009028a25 */ /* 0x000fe200078e0002 */
[----:B------:R-:W-:Y:S01]  /*1fc0*/  ULDC.64 UR34, c[0x0][0x208] ;  /* 0x0000820000227ab9 */ /* 0x000fe20000000a00 */
[----:B------:R-:W-:Y:S01]  /*1fd0*/  @!P0 IADD3 R9, P1, R78, R4, RZ ;  /* 0x000000044e098210 */ /* 0x000fe20007f3e0ff */
[----:B------:R-:W-:-:S02]  /*1fe0*/  UIADD3 UR29, UR6, -UR29, URZ ;  /* 0x8000001d061d7290 */ /* 0x000fc4000fffe03f */
[----:B------:R-:W-:Y:S02]  /*1ff0*/  UIMAD.WIDE.U32 UR8, UR11, UR8, UR38 ;  /* 0x000000080b0872a5 */ /* 0x000fe4000f8e0026 */
[----:B------:R-:W-:Y:S01]  /*2000*/  UIMAD UR38, UR10, UR34, URZ ;  /* 0x000000220a2672a4 */ /* 0x000fe2000f8e023f */
[----:B------:R-:W-:Y:S01]  /*2010*/  @!P0 IADD3.X R26, R79, UR42, R5, P1, !PT ;  /* 0x0000002a4f1a8c10 */ /* 0x000fe20008ffe405 */
[----:B------:R-:W-:Y:S01]  /*2020*/  UIADD3 UR37, UR37, UR43, URZ ;  /* 0x0000002b25257290 */ /* 0x000fe2000fffe03f */
[C---:B------:R-:W-:Y:S01]  /*2030*/  LEA R4, P1, R78.reuse, c[0x0][0x268], 0x1 ;  /* 0x00009a004e047a11 */ /* 0x040fe200078208ff */
[----:B------:R-:W-:Y:S02]  /*2040*/  UIMAD UR29, UR29, -0x800, URZ ;  /* 0xfffff8001d1d78a4 */ /* 0x000fe4000f8e023f */
[----:B------:R-:W-:Y:S02]  /*2050*/  UIMAD UR39, UR11, UR35, UR38 ;  /* 0x000000230b2772a4 */ /* 0x000fe4000f8e0226 */
[----:B------:R-:W-:Y:S01]  /*2060*/  UIMAD.WIDE.U32 UR34, UR11, UR34, UR36 ;  /* 0x000000220b2272a5 */ /* 0x000fe2000f8e0024 */
[C---:B------:R-:W-:Y:S01]  /*2070*/  @!P0 IADD3 R7, P2, R78.reuse, R2, RZ ;  /* 0x000000024e078210 */ /* 0x040fe20007f5e0ff */
[----:B------:R-:W-:Y:S01]  /*2080*/  USHF.R.S32.HI UR38, URZ, 0x1f, UR29 ;  /* 0x0000001f3f267899 */ /* 0x000fe2000801141d */
[----:B------:R-:W-:Y:S01]  /*2090*/  LEA.HI.X R5, R78, c[0x0][0x26c], R79, 0x1, P1 ;  /* 0x00009b004e057a11 */ /* 0x000fe200008f0c4f */
[----:B------:R-:W-:Y:S01]  /*20a0*/  UIADD3 UR37, UP0, UR29, UR8, URZ ;  /* 0x000000081d257290 */ /* 0x000fe2000ff1e03f */
[C---:B------:R-:W-:Y:S01]  /*20b0*/  @!P0 LEA R8, P1, R9.reuse, c[0x0][0x268], 0x1 ;  /* 0x00009a0009088a11 */ /* 0x040fe200078208ff */
[----:B------:R0:W-:Y:S02]  /*20c0*/  STL [R1+0x70], R24 ;  /* 0x0000701801007387 */ /* 0x0001e40000100800 */
[----:B------:R-:W-:Y:S01]  /*20d0*/  UIADD3.X UR8, UR38, UR42, UR9, UP0, !UPT ;  /* 0x0000002a26087290 */ /* 0x000fe200087fe409 */
[----:B------:R-:W-:Y:S01]  /*20e0*/  @!P0 LEA.HI.X R9, R9, c[0x0][0x26c], R26, 0x1, P1 ;  /* 0x00009b0009098a11 */ /* 0x000fe200008f0c1a */
[----:B------:R1:W-:Y:S01]  /*20f0*/  STL [R1+0x74], R28 ;  /* 0x0000741c01007387 */ /* 0x0003e20000100800 */
[----:B------:R-:W-:-:S02]  /*2100*/  ISETP.GE.AND P1, PT, R93, UR7, PT ;  /* 0x000000075d007c0c */ /* 0x000fc4000bf26270 */
[----:B0-----:R-:W-:Y:S02]  /*2110*/  @!P0 IADD3.X R24, R79, UR39, R3, P2, !PT ;  /* 0x000000274f188c10 */ /* 0x001fe400097fe403 */
[----:B------:R-:W-:Y:S01]  /*2120*/  LEA R2, P2, R78, c[0x0][0x258], 0x1 ;  /* 0x000096004e027a11 */ /* 0x000fe200078408ff */
[----:B-1----:R-:W-:-:S03]  /*2130*/  IMAD.U32 R28, RZ, RZ, UR37 ;  /* 0x00000025ff1c7e24 */ /* 0x002fc6000f8e00ff */
[----:B------:R-:W-:Y:S01]  /*2140*/  LEA.HI.X R3, R78, c[0x0][0x25c], R79, 0x1, P2 ;  /* 0x000097004e037a11 */ /* 0x000fe200010f0c4f */
[----:B------:R-:W-:Y:S01]  /*2150*/  IMAD.U32 R29, RZ, RZ, UR8 ;  /* 0x00000008ff1d7e24 */ /* 0x000fe2000f8e00ff */
[----:B------:R-:W-:Y:S01]  /*2160*/  UIADD3 UR36, UP1, UR29, UR34, URZ ;  /* 0x000000221d247290 */ /* 0x000fe2000ff3e03f */
[----:B------:R-:W-:Y:S01]  /*2170*/  LEA R4, P2, R28, R4, 0x1 ;  /* 0x000000041c047211 */ /* 0x000fe200078408ff */
[----:B------:R-:W-:-:S03]  /*2180*/  ULDC.64 UR8, c[0x0][0x2e8] ;  /* 0x0000ba0000087ab9 */ /* 0x000fc60000000a00 */
[----:B------:R-:W-:Y:S01]  /*2190*/  LEA.HI.X R5, R28, R5, R29, 0x1, P2 ;  /* 0x000000051c057211 */ /* 0x000fe200010f0c1d */
[----:B------:R-:W-:Y:S01]  /*21a0*/  UIADD3.X UR34, UR38, UR39, UR35, UP1, !UPT ;  /* 0x0000002726227290 */ /* 0x000fe20008ffe423 */
[----:B------:R-:W-:Y:S01]  /*21b0*/  IMAD.U32 R30, RZ, RZ, UR36 ;  /* 0x00000024ff1e7e24 */ /* 0x000fe2000f8e00ff */
[----:B------:R-:W-:-:S04]  /*21c0*/  @!P0 LEA R6, P3, R7, c[0x0][0x258], 0x1 ;  /* 0x0000960007068a11 */ /* 0x000fc800078608ff */
[----:B------:R-:W-:Y:S01]  /*21d0*/  IMAD.U32 R31, RZ, RZ, UR34 ;  /* 0x00000022ff1f7e24 */ /* 0x000fe2000f8e00ff */
[C---:B------:R-:W-:Y:S02]  /*21e0*/  LEA R2, P4, R30.reuse, R2, 0x1 ;  /* 0x000000021e027211 */ /* 0x040fe400078808ff */
[----:B------:R-:W-:Y:S02]  /*21f0*/  @!P0 LEA.HI.X R7, R7, c[0x0][0x25c], R24, 0x1, P3 ;  /* 0x0000970007078a11 */ /* 0x000fe400018f0c18 */
[----:B------:R-:W-:Y:S02]  /*2200*/  ISETP.GE.AND P2, PT, R91, UR7, PT ;  /* 0x000000075b007c0c */ /* 0x000fe4000bf46270 */
[----:B------:R-:W-:Y:S02]  /*2210*/  LEA.HI.X R3, R30, R3, R31, 0x1, P4 ;  /* 0x000000031e037211 */ /* 0x000fe400020f0c1f */
[----:B------:R-:W-:Y:S02]  /*2220*/  ISETP.GE.AND P3, PT, R94, UR7, PT ;  /* 0x000000075e007c0c */ /* 0x000fe4000bf66270 */
[----:B------:R-:W-:-:S02]  /*2230*/  ISETP.GE.AND P4, PT, R92, UR7, PT ;  /* 0x000000075c007c0c */ /* 0x000fc4000bf86270 */
[----:B------:R-:W-:Y:S02]  /*2240*/  ISETP.GE.AND P5, PT, R90, UR7, PT ;  /* 0x000000075a007c0c */ /* 0x000fe4000bfa6270 */
[----:B------:R-:W-:Y:S01]  /*2250*/  ISETP.GE.AND P6, PT, R89, UR7, PT ;  /* 0x0000000759007c0c */ /* 0x000fe2000bfc6270 */
[----:B--2---:R-:W-:Y:S04]  /*2260*/  STS.U16 [R68], R23 ;  /* 0x0000001744007388 */ /* 0x004fe80000000400 */
[----:B---3--:R-:W-:Y:S04]  /*2270*/  STS.U16 [R67+0x40], R10 ;  /* 0x0000400a43007388 */ /* 0x008fe80000000400 */
[----:B------:R-:W-:Y:S04]  /*2280*/  STS.U16 [R66+0x80], R11 ;  /* 0x0000800b42007388 */ /* 0x000fe80000000400 */
[----:B------:R-:W-:Y:S04]  /*2290*/  STS.U16 [R65+0xc0], R12 ;  /* 0x0000c00c41007388 */ /* 0x000fe80000000400 */
[----:B------:R0:W-:Y:S04]  /*22a0*/  STS.U16 [R64+0x100], R13 ;  /* 0x0001000d40007388 */ /* 0x0001e80000000400 */
[----:B------:R1:W-:Y:S04]  /*22b0*/  STS.U16 [R63+0x140], R14 ;  /* 0x0001400e3f007388 */ /* 0x0003e80000000400 */
[----:B------:R-:W-:Y:S04]  /*22c0*/  STS.U16 [R62+0x180], R15 ;  /* 0x0001800f3e007388 */ /* 0x000fe80000000400 */
[----:B------:R-:W-:Y:S04]  /*22d0*/  STS.U16 [R61+0x1c0], R0 ;  /* 0x0001c0003d007388 */ /* 0x000fe80000000400 */
[----:B------:R-:W-:Y:S04]  /*22e0*/  STS.U16 [R60+0x200], R17 ;  /* 0x000200113c007388 */ /* 0x000fe80000000400 */
[----:B----4-:R-:W-:Y:S04]  /*22f0*/  STS.U16 [R59+0x240], R18 ;  /* 0x000240123b007388 */ /* 0x010fe80000000400 */
[----:B-----5:R2:W-:Y:S04]  /*2300*/  STS.U16 [R58+0x280], R19 ;  /* 0x000280133a007388 */ /* 0x0205e80000000400 */
[----:B------:R3:W-:Y:S04]  /*2310*/  STS.U16 [R57+0x2c0], R16 ;  /* 0x0002c01039007388 */ /* 0x0007e80000000400 */
[----:B------:R4:W-:Y:S04]  /*2320*/  STS.U16 [R56+0x300], R25 ;  /* 0x0003001938007388 */ /* 0x0009e80000000400 */
        /* <DEDUP_REMOVED lines=28> */
[----:B---3--:R-:W-:Y:S02]  /*24f0*/  PRMT R16, RZ, 0x7610, R16 ;  /* 0x00007610ff107816 */ /* 0x008fe40000000010 */
[----:B------:R-:W-:Y:S02]  /*2500*/  PRMT R15, RZ, 0x7610, R15 ;  /* 0x00007610ff0f7816 */ /* 0x000fe4000000000f */
[----:B------:R-:W-:Y:S02]  /*2510*/  PRMT R0, RZ, 0x7610, R0 ;  /* 0x00007610ff007816 */ /* 0x000fe40000000000 */
[----:B------:R-:W-:Y:S02]  /*2520*/  PRMT R10, RZ, 0x7610, R10 ;  /* 0x00007610ff0a7816 */ /* 0x000fe4000000000a */
[----:B------:R-:W-:Y:S01]  /*2530*/  PRMT R11, RZ, 0x7610, R11 ;  /* 0x00007610ff0b7816 */ /* 0x000fe2000000000b */
[----:B------:R-:W3:Y:S04]  /*2540*/  @!P2 LDG.E.U16 R15, [R4.64+-0xf00] ;  /* 0xfff10028040fa981 */ /* 0x000ee8000c1e1500 */
        /* <DEDUP_REMOVED lines=9> */
[----:B------:R-:W3:Y:S01]  /*25e0*/  @!P1 LDG.E.U16 R16, [R4.64+-0xdc0] ;  /* 0xfff2402804109981 */ /* 0x000ee2000c1e1500 */
[----:B------:R-:W-:Y:S02]  /*25f0*/  ISETP.GE.AND P1, PT, R75, UR7, PT ;  /* 0x000000074b007c0c */ /* 0x000fe4000bf26270 */
[----:B------:R-:W-:Y:S01]  /*2600*/  ISETP.GE.AND P4, PT, R72, UR7, PT ;  /* 0x0000000748007c0c */ /* 0x000fe2000bf86270 */
[----:B------:R-:W3:Y:S01]  /*2610*/  @!P5 LDG.E.U16 R12, [R4.64+-0xec0] ;  /* 0xfff14028040cd981 */ /* 0x000ee2000c1e1500 */
[----:B------:R-:W-:-:S03]  /*2620*/  ISETP.GE.AND P5, PT, R71, UR7, PT ;  /* 0x0000000747007c0c */ /* 0x000fc6000bfa6270 */
[----:B------:R-:W3:Y:S01]  /*2630*/  @!P6 LDG.E.U16 R17, [R4.64+-0xe80] ;  /* 0xfff180280411e981 */ /* 0x000ee2000c1e1500 */
[----:B------:R-:W-:Y:S02]  /*2640*/  ISETP.GE.AND P6, PT, R70, UR7, PT ;  /* 0x0000000746007c0c */ /* 0x000fe4000bfc6270 */
[----:B0-----:R-:W-:Y:S02]  /*2650*/  PRMT R9, RZ, 0x7610, R9 ;  /* 0x00007610ff097816 */ /* 0x001fe40000000009 */
[----:B------:R-:W-:Y:S02]  /*2660*/  PRMT R8, RZ, 0x7610, R8 ;  /* 0x00007610ff087816 */ /* 0x000fe40000000008 */
[----:B------:R-:W-:Y:S02]  /*2670*/  PRMT R23, RZ, 0x7610, R23 ;  /* 0x00007610ff177816 */ /* 0x000fe40000000017 */
[----:B------:R-:W-:Y:S01]  /*2680*/  PRMT R18, RZ, 0x7610, R18 ;  /* 0x00007610ff127816 */ /* 0x000fe20000000012 */
[----:B------:R-:W3:Y:S01]  /*2690*/  @!P1 LDG.E.U16 R9, [R4.64+-0xd80] ;  /* 0xfff2802804099981 */ /* 0x000ee2000c1e1500 */
[----:B----4-:R-:W-:-:S02]  /*26a0*/  PRMT R25, RZ, 0x7610, R25 ;  /* 0x00007610ff197816 */ /* 0x010fc40000000019 */
[----:B------:R-:W-:Y:S01]  /*26b0*/  PRMT R22, RZ, 0x7610, R22 ;  /* 0x00007610ff167816 */ /* 0x000fe20000000016 */
[----:B------:R-:W4:Y:S04]  /*26c0*/  @!P2 LDG.E.U16 R8, [R4.64+-0xd40] ;  /* 0xfff2c0280408a981 */ /* 0x000f28000c1e1500 */
[----:B------:R-:W4:Y:S04]  /*26d0*/  @!P3 LDG.E.U16 R23, [R4.64+-0xd00] ;  /* 0xfff300280417b981 */ /* 0x000f28000c1e1500 */
[----:B------:R-:W4:Y:S04]  /*26e0*/  @!P4 LDG.E.U16 R18, [R4.64+-0xcc0] ;  /* 0xfff340280412c981 */ /* 0x000f28000c1e1500 */
[----:B------:R-:W4:Y:S04]  /*26f0*/  @!P5 LDG.E.U16 R25, [R4.64+-0xc80] ;  /* 0xfff380280419d981 */ /* 0x000f28000c1e1500 */
        /* <DEDUP_REMOVED lines=12> */
[----:B------:R-:W-:Y:S04]  /*27c0*/  STS.U16 [R67+0x40], R0 ;  /* 0x0000400043007388 */ /* 0x000fe80000000400 */
[----:B-----5:R0:W-:Y:S04]  /*27d0*/  STS.U16 [R66+0x80], R13 ;  /* 0x0000800d42007388 */ /* 0x0201e80000000400 */
[----:B------:R-:W-:Y:S04]  /*27e0*/  STS.U16 [R65+0xc0], R10 ;  /* 0x0000c00a41007388 */ /* 0x000fe80000000400 */
[----:B---3--:R-:W-:Y:S04]  /*27f0*/  STS.U16 [R64+0x100], R15 ;  /* 0x0001000f40007388 */ /* 0x008fe80000000400 */
[----:B------:R-:W-:Y:S04]  /*2800*/  STS.U16 [R63+0x140], R12 ;  /* 0x0001400c3f007388 */ /* 0x000fe80000000400 */
[----:B------:R-:W-:Y:S04]  /*2810*/  STS.U16 [R62+0x180], R17 ;  /* 0x000180113e007388 */ /* 0x000fe80000000400 */
[----:B------:R-:W-:Y:S04]  /*2820*/  STS.U16 [R61+0x1c0], R14 ;  /* 0x0001c00e3d007388 */ /* 0x000fe80000000400 */
[----:B------:R1:W-:Y:S04]  /*2830*/  STS.U16 [R60+0x200], R19 ;  /* 0x000200133c007388 */ /* 0x0003e80000000400 */
[----:B------:R-:W-:Y:S04]  /*2840*/  STS.U16 [R59+0x240], R16 ;  /* 0x000240103b007388 */ /* 0x000fe80000000400 */
[----:B------:R-:W-:Y:S04]  /*2850*/  STS.U16 [R58+0x280], R9 ;  /* 0x000280093a007388 */ /* 0x000fe80000000400 */
[----:B----4-:R-:W-:Y:S04]  /*2860*/  STS.U16 [R57+0x2c0], R8 ;  /* 0x0002c00839007388 */ /* 0x010fe80000000400 */
[----:B------:R-:W-:Y:S04]  /*2870*/  STS.U16 [R56+0x300], R23 ;  /* 0x0003001738007388 */ /* 0x000fe80000000400 */
[----:B------:R2:W-:Y:S04]  /*2880*/  STS.U16 [R55+0x340], R18 ;  /* 0x0003401237007388 */ /* 0x0005e80000000400 */
[----:B------:R-:W-:Y:S04]  /*2890*/  STS.U16 [R54+0x380], R25 ;  /* 0x0003801936007388 */ /* 0x000fe80000000400 */
[----:B------:R3:W-:Y:S01]  /*28a0*/  STS.U16 [R53+0x3c0], R22 ;  /* 0x0003c01635007388 */ /* 0x0007e20000000400 */
[----:B------:R-:W-:-:S06]  /*28b0*/  NOP ;  /* 0x0000000000007918 */ /* 0x000fcc0000000000 */
[----:B------:R-:W4:Y:S04]  /*28c0*/  LDS.U16 R17, [R52] ;  /* 0x0000000034117984 */ /* 0x000f280000000400 */
[----:B------:R-:W2:Y:S04]  /*28d0*/  LDS.U16 R144, [R52+0x2] ;  /* 0x0000020034907984 */ /* 0x000ea80000000400 */
[----:B------:R-:W0:Y:S04]  /*28e0*/  LDS.U16 R142, [R52+0x4] ;  /* 0x00000400348e7984 */ /* 0x000e280000000400 */
[----:B------:R-:W-:Y:S04]  /*28f0*/  LDS.U16 R24, [R52+0x6] ;  /* 0x0000060034187984 */ /* 0x000fe80000000400 */
[----:B------:R-:W-:Y:S04]  /*2900*/  LDS.U16 R0, [R52+0x8] ;  /* 0x0000080034007984 */ /* 0x000fe80000000400 */
[----:B------:R-:W-:Y:S04]  /*2910*/  LDS.U16 R26, [R52+0xa] ;  /* 0x00000a00341a7984 */ /* 0x000fe80000000400 */
[----:B------:R-:W0:Y:S04]  /*2920*/  LDS.U16 R27, [R52+0xc] ;  /* 0x00000c00341b7984 */ /* 0x000e280000000400 */
[----:B------:R-:W1:Y:S04]  /*2930*/  LDS.U16 R28, [R52+0xe] ;  /* 0x00000e00341c7984 */ /* 0x000e680000000400 */
[----:B------:R-:W1:Y:S04]  /*2940*/  LDS.U16 R29, [R52+0x10] ;  /* 0x00001000341d7984 */ /* 0x000e680000000400 */
[----:B------:R-:W1:Y:S04]  /*2950*/  LDS.U16 R30, [R52+0x12] ;  /* 0x00001200341e7984 */ /* 0x000e680000000400 */
[----:B------:R-:W-:Y:S04]  /*2960*/  LDS.U16 R31, [R52+0x14] ;  /* 0x00001400341f7984 */ /* 0x000fe80000000400 */
[----:B------:R-:W1:Y:S04]  /*2970*/  LDS.U16 R32, [R52+0x16] ;  /* 0x0000160034207984 */ /* 0x000e680000000400 */
[----:B------:R-:W1:Y:S04]  /*2980*/  LDS.U16 R109, [R52+0x18] ;  /* 0x00001800346d7984 */ /* 0x000e680000000400 */
[----:B------:R-:W-:Y:S04]  /*2990*/  LDS.U16 R108, [R52+0x1a] ;  /* 0x00001a00346c7984 */ /* 0x000fe80000000400 */
[----:B------:R-:W-:Y:S04]  /*29a0*/  LDS.U16 R37, [R52+0x1c] ;  /* 0x00001c0034257984 */ /* 0x000fe80000000400 */
[----:B------:R-:W-:Y:S04]  /*29b0*/  LDS.U16 R36, [R52+0x1e] ;  /* 0x00001e0034247984 */ /* 0x000fe80000000400 */
[----:B------:R-:W-:Y:S01]  /*29c0*/  BAR.SYNC.DEFER_BLOCKING 0x0 ;  /* 0x0000000000007b1d */ /* 0x000fe20000010000 */
[----:B0-----:R-:W-:-:S06]  /*29d0*/  PRMT R13, RZ, 0x7610, R13 ;  /* 0x00007610ff0d7816 */ /* 0x001fcc000000000d */
[----:B------:R0:W5:Y:S01]  /*29e0*/  @!P0 LDG.E.U16 R13, [R6.64] ;  /* 0x00000028060d8981 */ /* 0x000162000c1e1500 */
[----:B------:R-:W-:-:S03]  /*29f0*/  ISETP.GE.AND P0, PT, R93, UR7, PT ;  /* 0x000000075d007c0c */ /* 0x000fc6000bf06270 */
[----:B------:R0:W5:Y:S01]  /*2a00*/  @!P1 LDG.E.U16 R110, [R2.64+-0xfc0] ;  /* 0xfff04028026e9981 */ /* 0x000162000c1e1500 */
[----:B------:R-:W-:Y:S02]  /*2a10*/  ISETP.GE.AND P1, PT, R92, UR7, PT ;  /* 0x000000075c007c0c */ /* 0x000fe4000bf26270 */
[----:B-1----:R-:W-:Y:S01]  /*2a20*/  PRMT R19, RZ, 0x7610, R19 ;  /* 0x00007610ff137816 */ /* 0x002fe20000000013 */
[----:B------:R0:W5:Y:S06]  /*2a30*/  @!P2 LDG.E.U16 R34, [R2.64+-0xd40] ;  /* 0xfff2c0280222a981 */ /* 0x00016c000c1e1500 */
        /* <DEDUP_REMOVED lines=10> */
[----:B--2---:R-:W-:-:S06]  /*2ae0*/  PRMT R18, RZ, 0x7610, R18 ;  /* 0x00007610ff127816 */ /* 0x004fcc0000000012 */
[----:B------:R0:W2:Y:S01]  /*2af0*/  @!P1 LDG.E.U16 R18, [R2.64+-0xe40] ;  /* 0xfff1c02802129981 */ /* 0x0000a2000c1e1500 */
[----:B------:R-:W-:-:S04]  /*2b00*/  ISETP.NE.AND P1, PT, R33, RZ, PT ;  /* 0x000000ff2100720c */ /* 0x000fc80003f25270 */
[----:B------:R0:W2:Y:S01]  /*2b10*/  @!P0 LDG.E.U16 R19, [R2.64+-0xe00] ;  /* 0xfff2002802138981 */ /* 0x0000a2000c1e1500 */
[----:B------:R-:W-:Y:S02]  /*2b20*/  ISETP.GE.AND P0, PT, R76, UR7, PT ;  /* 0x000000074c007c0c */ /* 0x000fe4000bf06270 */
[----:B------:R-:W-:Y:S02]  /*2b30*/  PRMT R11, RZ, 0x7610, R11 ;  /* 0x00007610ff0b7816 */ /* 0x000fe4000000000b */
[----:B------:R-:W-:Y:S02]  /*2b40*/  PRMT R15, RZ, 0x7610, R15 ;  /* 0x00007610ff0f7816 */ /* 0x000fe4000000000f */
[----:B------:R-:W-:Y:S02]  /*2b50*/  PRMT R16, RZ, 0x7610, R16 ;  /* 0x00007610ff107816 */ /* 0x000fe40000000010 */
[----:B------:R-:W-:Y:S01]  /*2b60*/  PRMT R9, RZ, 0x7610, R9 ;  /* 0x00007610ff097816 */ /* 0x000fe20000000009 */
[----:B------:R0:W2:Y:S01]  /*2b70*/  @!P1 LDG.E.U16 R11, [R2.64+-0xd80] ;  /* 0xfff28028020b9981 */ /* 0x0000a2000c1e1500 */
[----:B---3--:R-:W-:-:S03]  /*2b80*/  PRMT R22, RZ, 0x7610, R22 ;  /* 0x00007610ff167816 */ /* 0x008fc60000000016 */
[----:B------:R0:W3:Y:S04]  /*2b90*/  @!P0 LDG.E.U16 R80, [R2.64+-0xdc0] ;  /* 0xfff2402802508981 */ /* 0x0000e8000c1e1500 */
[----:B------:R0:W3:Y:S04]  /*2ba0*/  @!P3 LDG.E.U16 R15, [R2.64+-0xd00] ;  /* 0xfff30028020fb981 */ /* 0x0000e8000c1e1500 */
[----:B------:R0:W3:Y:S04]  /*2bb0*/  @!P4 LDG.E.U16 R16, [R2.64+-0xcc0] ;  /* 0xfff340280210c981 */ /* 0x0000e8000c1e1500 */
[----:B------:R0:W3:Y:S04]  /*2bc0*/  @!P5 LDG.E.U16 R9, [R2.64+-0xc80] ;  /* 0xfff380280209d981 */ /* 0x0000e8000c1e1500 */
[----:B------:R0:W3:Y:S01]  /*2bd0*/  @!P6 LDG.E.U16 R22, [R2.64+-0xc40] ;  /* 0xfff3c0280216e981 */ /* 0x0000e2000c1e1500 */
[----:B----4-:R-:W-:-:S02]  /*2be0*/  PRMT R17, RZ, 0x5410, R17 ;  /* 0x00005410ff117816 */ /* 0x010fc40000000011 */
[----:B------:R-:W-:-:S03]  /*2bf0*/  PRMT R144, RZ, 0x5410, R144 ;  /* 0x00005410ff907816 */ /* 0x000fc60000000090 */
[----:B------:R-:W-:Y:S02]  /*2c00*/  FMUL.FTZ R107, R17, -1.4426950216293334961 ;  /* 0xbfb8aa3b116b7820 */ /* 0x000fe40000410000 */
[----:B------:R-:W-:-:S04]  /*2c10*/  FMUL.FTZ R35, R144, -1.4426950216293334961 ;  /* 0xbfb8aa3b90237820 */ /* 0x000fc80000410000 */
[----:B------:R-:W1:Y:S01]  /*2c20*/  MUFU.EX2 R107, R107 ;  /* 0x0000006b006b7308 */ /* 0x000e620000000800 */
[----:B------:R-:W-:Y:S02]  /*2c30*/  PRMT R142, RZ, 0x5410, R142 ;  /* 0x00005410ff8e7816 */ /* 0x000fe4000000008e */
[----:B------:R-:W-:-:S05]  /*2c40*/  PRMT R27, RZ, 0x5410, R27 ;  /* 0x00005410ff1b7816 */ /* 0x000fca000000001b */
[----:B------:R-:W4:Y:S01]  /*2c50*/  MUFU.EX2 R35, R35 ;  /* 0x0000002300237308 */ /* 0x000f220000000800 */
[----:B------:R-:W-:Y:S01]  /*2c60*/  PRMT R24, RZ, 0x5410, R24 ;  /* 0x00005410ff187816 */ /* 0x000fe20000000018 */
[----:B------:R-:W-:Y:S01]  /*2c70*/  FMUL.FTZ R23, R142, -1.4426950216293334961 ;  /* 0xbfb8aa3b8e177820 */ /* 0x000fe20000410000 */
[----:B------:R-:W-:Y:S01]  /*2c80*/  PRMT R25, RZ, 0x5410, R0 ;  /* 0x00005410ff197816 */ /* 0x000fe20000000000 */
[----:B------:R-:W-:Y:S01]  /*2c90*/  FMUL.FTZ R0, R27, -1.4426950216293334961 ;  /* 0xbfb8aa3b1b007820 */ /* 0x000fe20000410000 */
[----:B------:R-:W-:Y:S01]  /*2ca0*/  PRMT R26, RZ, 0x5410, R26 ;  /* 0x00005410ff1a7816 */ /* 0x000fe2000000001a */
[----:B0-----:R-:W-:Y:S02]  /*2cb0*/  FMUL.FTZ R2, R24, -1.4426950216293334961 ;  /* 0xbfb8aa3b18027820 */ /* 0x001fe40000410000 */
[----:B-1----:R-:W-:Y:S01]  /*2cc0*/  FADD.FTZ R107, R107, 1 ;  /* 0x3f8000006b6b7421 */ /* 0x002fe20000010000 */
[----:B------:R-:W0:Y:S01]  /*2cd0*/  MUFU.EX2 R23, R23 ;  /* 0x0000001700177308 */ /* 0x000e220000000800 */
[----:B------:R-:W-:-:S02]  /*2ce0*/  FMUL.FTZ R3, R25, -1.4426950216293334961 ;  /* 0xbfb8aa3b19037820 */ /* 0x000fc40000410000 */
[----:B------:R-:W-:Y:S02]  /*2cf0*/  FMUL.FTZ R33, R26, -1.4426950216293334961 ;  /* 0xbfb8aa3b1a217820 */ /* 0x000fe40000410000 */
[----:B----4-:R-:W-:-:S03]  /*2d00*/  FADD.FTZ R35, R35, 1 ;  /* 0x3f80000023237421 */ /* 0x010fc60000010000 */
[----:B------:R-:W1:Y:S08]  /*2d10*/  MUFU.EX2 R0, R0 ;  /* 0x0000000000007308 */ /* 0x000e700000000800 */
[----:B------:R-:W4:Y:S08]  /*2d20*/  MUFU.EX2 R2, R2 ;  /* 0x0000000200027308 */ /* 0x000f300000000800 */
[----:B------:R-:W0:Y:S08]  /*2d30*/  MUFU.EX2 R3, R3 ;  /* 0x0000000300037308 */ /* 0x000e300000000800 */
[----:B------:R-:W4:Y:S08]  /*2d40*/  MUFU.EX2 R33, R33 ;  /* 0x0000002100217308 */ /* 0x000f300000000800 */
[----:B------:R-:W4:Y:S01]  /*2d50*/  MUFU.RCP R145, R35 ;  /* 0x0000002300917308 */ /* 0x000f220000001000 */
[----:B0-----:R-:W-:-:S02]  /*2d60*/  FADD.FTZ R23, R23, 1 ;  /* 0x3f80000017177421 */ /* 0x001fc40000010000 */
[----:B-1----:R-:W-:Y:S02]  /*2d70*/  FADD.FTZ R129, R0, 1 ;  /* 0x3f80000000817421 */ /* 0x002fe40000010000 */
[----:B----4-:R-:W-:-:S03]  /*2d80*/  FADD.FTZ R2, R2, 1 ;  /* 0x3f80000002027421 */ /* 0x010fc60000010000 */
[----:B------:R-:W0:Y:S01]  /*2d90*/  MUFU.RCP R143, R23 ;  /* 0x00000017008f7308 */ /* 0x000e220000001000 */
[----:B------:R-:W-:Y:S02]  /*2da0*/  FADD.FTZ R138, R3, 1 ;  /* 0x3f800000038a7421 */ /* 0x000fe40000010000 */
[----:B------:R-:W-:Y:S01]  /*2db0*/  FADD.FTZ R33, R33, 1 ;  /* 0x3f80000021217421 */ /* 0x000fe20000010000 */
[----:B------:R-:W-:Y:S02]  /*2dc0*/  PRMT R97, RZ, 0x5410, R97 ;  /* 0x00005410ff617816 */ /* 0x000fe40000000061 */
[----:B------:R-:W-:Y:S01]  /*2dd0*/  PRMT R96, RZ, 0x5410, R96 ;  /* 0x00005410ff607816 */ /* 0x000fe20000000060 */
[----:B------:R-:W-:Y:S01]  /*2de0*/  FADD.FTZ R3, -R145, 1 ;  /* 0x3f80000091037421 */ /* 0x000fe20000010100 */
[----:B------:R-:W-:Y:S01]  /*2df0*/  MUFU.RCP R141, R2 ;  /* 0x00000002008d7308 */ /* 0x000fe20000001000 */
[----:B------:R-:W-:Y:S02]  /*2e00*/  PRMT R28, RZ, 0x5410, R28 ;  /* 0x00005410ff1c7816 */ /* 0x000fe4000000001c */
[----:B------:R-:W-:-:S05]  /*2e10*/  PRMT R87, RZ, 0x5410, R87 ;  /* 0x00005410ff577816 */ /* 0x000fca0000000057 */
[----:B------:R1:W-:Y:S01]  /*2e20*/  MUFU.RCP R135, R33 ;  /* 0x0000002100877308 */ /* 0x0003e20000001000 */
[----:B------:R-:W-:Y:S01]  /*2e30*/  PRMT R29, RZ, 0x5410, R29 ;  /* 0x00005410ff1d7816 */ /* 0x000fe2000000001d */
[----:B------:R-:W-:Y:S02]  /*2e40*/  FMUL.FTZ R6, R28, -1.4426950216293334961 ;  /* 0xbfb8aa3b1c067820 */ /* 0x000fe40000410000 */
[----:B-1----:R-:W-:Y:S01]  /*2e50*/  FFMA.FTZ R33, R144, R3, 1 ;  /* 0x3f80000090217423 */ /* 0x002fe20000010003 */
[----:B------:R-:W-:Y:S01]  /*2e60*/  PRMT R30, RZ, 0x5410, R30 ;  /* 0x00005410ff1e7816 */ /* 0x000fe2000000001e */
[----:B------:R-:W-:Y:S02]  /*2e70*/  FMUL.FTZ R4, R29, -1.4426950216293334961 ;  /* 0xbfb8aa3b1d047820 */ /* 0x000fe40000410000 */
[----:B0-----:R-:W-:Y:S01]  /*2e80*/  FADD.FTZ R35, -R143, 1 ;  /* 0x3f8000008f237421 */ /* 0x001fe20000010100 */
[----:B------:R-:W-:Y:S01]  /*2e90*/  MUFU.EX2 R6, R6 ;  /* 0x0000000600067308 */ /* 0x000fe20000000800 */
[----:B------:R-:W-:Y:S01]  /*2ea0*/  FMUL.FTZ R5, R30, -1.4426950216293334961 ;  /* 0xbfb8aa3b1e057820 */ /* 0x000fe20000410000 */
[----:B------:R-:W-:-:S06]  /*2eb0*/  PRMT R32, RZ, 0x5410, R32 ;  /* 0x00005410ff207816 */ /* 0x000fcc0000000020 */
[----:B------:R-:W-:Y:S01]  /*2ec0*/  MUFU.EX2 R4, R4 ;  /* 0x0000000400047308 */ /* 0x000fe20000000800 */
[----:B------:R-:W-:-:S07]  /*2ed0*/  PRMT R31, RZ, 0x5410, R31 ;  /* 0x00005410ff1f7816 */ /* 0x000fce000000001f */
[----:B------:R-:W-:Y:S01]  /*2ee0*/  MUFU.RCP R138, R138 ;  /* 0x0000008a008a7308 */ /* 0x000fe20000001000 */
[----:B------:R-:W-:-:S07]  /*2ef0*/  FMUL.FTZ R7, R32, -1.4426950216293334961 ;  /* 0xbfb8aa3b20077820 */ /* 0x000fce0000410000 */
[----:B------:R-:W-:Y:S01]  /*2f00*/  MUFU.EX2 R5, R5 ;  /* 0x0000000500057308 */ /* 0x000fe20000000800 */
[----:B-----5:R-:W-:Y:S04]  /*2f10*/  STS.U16 [R68], R13 ;  /* 0x0000000d44007388 */ /* 0x020fe80000000400 */
[----:B------:R-:W-:Y:S04]  /*2f20*/  STS.U16 [R67+0x40], R110 ;  /* 0x0000406e43007388 */ /* 0x000fe80000000400 */
[----:B------:R-:W-:Y:S04]  /*2f30*/  STS.U16 [R66+0x80], R105 ;  /* 0x0000806942007388 */ /* 0x000fe80000000400 */
[----:B------:R-:W-:Y:S04]  /*2f40*/  STS.U16 [R65+0xc0], R106 ;  /* 0x0000c06a41007388 */ /* 0x000fe80000000400 */
[----:B------:R-:W-:Y:S04]  /*2f50*/  STS.U16 [R64+0x100], R103 ;  /* 0x0001006740007388 */ /* 0x000fe80000000400 */
[----:B------:R-:W-:Y:S04]  /*2f60*/  STS.U16 [R63+0x140], R104 ;  /* 0x000140683f007388 */ /* 0x000fe80000000400 */
[----:B------:R-:W-:Y:S04]  /*2f70*/  STS.U16 [R62+0x180], R81 ;  /* 0x000180513e007388 */ /* 0x000fe80000000400 */
[----:B--2---:R0:W-:Y:S04]  /*2f80*/  STS.U16 [R61+0x1c0], R18 ;  /* 0x0001c0123d007388 */ /* 0x0041e80000000400 */
[----:B------:R-:W-:Y:S04]  /*2f90*/  STS.U16 [R60+0x200], R19 ;  /* 0x000200133c007388 */ /* 0x000fe80000000400 */
[----:B---3--:R-:W-:Y:S04]  /*2fa0*/  STS.U16 [R59+0x240], R80 ;  /* 0x000240503b007388 */ /* 0x008fe80000000400 */
[----:B------:R-:W-:Y:S04]  /*2fb0*/  STS.U16 [R58+0x280], R11 ;  /* 0x0002800b3a007388 */ /* 0x000fe80000000400 */
[----:B------:R-:W-:Y:S04]  /*2fc0*/  STS.U16 [R57+0x2c0], R34 ;  /* 0x0002c02239007388 */ /* 0x000fe80000000400 */
[----:B------:R-:W-:Y:S04]  /*2fd0*/  STS.U16 [R56+0x300], R15 ;  /* 0x0003000f38007388 */ /* 0x000fe80000000400 */
[----:B------:R1:W-:Y:S04]  /*2fe0*/  STS.U16 [R55+0x340], R16 ;  /* 0x0003401037007388 */ /* 0x0003e80000000400 */
[----:B------:R-:W-:Y:S04]  /*2ff0*/  STS.U16 [R54+0x380], R9 ;  /* 0x0003800936007388 */ /* 0x000fe80000000400 */
[----:B------:R-:W-:Y:S01]  /*3000*/  STS.U16 [R53+0x3c0], R22 ;  /* 0x0003c01635007388 */ /* 0x000fe20000000400 */
[----:B------:R-:W-:-:S06]  /*3010*/  NOP ;  /* 0x0000000000007918 */ /* 0x000fcc0000000000 */
[----:B------:R-:W2:Y:S04]  /*3020*/  LDS.U16 R19, [R52] ;  /* 0x0000000034137984 */ /* 0x000ea80000000400 */
[----:B------:R-:W3:Y:S04]  /*3030*/  LDS.U16 R80, [R52+0x2] ;  /* 0x0000020034507984 */ /* 0x000ee80000000400 */
[----:B------:R-:W4:Y:S01]  /*3040*/  LDS.U16 R11, [R52+0x4] ;  /* 0x00000400340b7984 */ /* 0x000f220000000400 */
[----:B0-----:R-:W0:Y:S03]  /*3050*/  MUFU.RCP R18, R107 ;  /* 0x0000006b00127308 */ /* 0x001e260000001000 */
[----:B------:R-:W5:Y:S04]  /*3060*/  LDS.U16 R23, [R52+0x6] ;  /* 0x0000060034177984 */ /* 0x000f680000000400 */
[----:B------:R-:W5:Y:S04]  /*3070*/  LDS.U16 R9, [R52+0xa] ;  /* 0x00000a0034097984 */ /* 0x000f680000000400 */
[----:B------:R-:W5:Y:S01]  /*3080*/  LDS.U16 R22, [R52+0x8] ;  /* 0x0000080034167984 */ /* 0x000f620000000400 */
[----:B------:R-:W-:-:S03]  /*3090*/  FFMA.FTZ R104, R142, R35, 1 ;  /* 0x3f8000008e687423 */ /* 0x000fc60000010023 */
[----:B------:R-:W-:Y:S01]  /*30a0*/  LDS.U16 R35, [R52+0xe] ;  /* 0x00000e0034237984 */ /* 0x000fe20000000400 */
[----:B0-----:R-:W-:Y:S02]  /*30b0*/  FADD.FTZ R0, -R18, 1 ;  /* 0x3f80000012007421 */ /* 0x001fe40000010100 */
[----:B------:R-:W-:Y:S02]  /*30c0*/  FMUL.FTZ R8, R31, -1.4426950216293334961 ;  /* 0xbfb8aa3b1f087820 */ /* 0x000fe40000410000 */
[----:B------:R-:W-:Y:S01]  /*30d0*/  FADD.FTZ R6, R6, 1 ;  /* 0x3f80000006067421 */ /* 0x000fe20000010000 */
[----:B------:R-:W0:Y:S01]  /*30e0*/  MUFU.EX2 R7, R7 ;  /* 0x0000000700077308 */ /* 0x000e220000000800 */
[----:B-1----:R-:W-:Y:S01]  /*30f0*/  FFMA.FTZ R16, R17, R0, 1 ;  /* 0x3f80000011107423 */ /* 0x002fe20000010000 */
[----:B------:R-:W-:Y:S01]  /*3100*/  PRMT R109, RZ, 0x5410, R109 ;  /* 0x00005410ff6d7816 */ /* 0x000fe2000000006d */
[----:B------:R-:W-:Y:S01]  /*3110*/  FADD.FTZ R127, R4, 1 ;  /* 0x3f800000047f7421 */ /* 0x000fe20000010000 */
[----:B------:R-:W-:Y:S01]  /*3120*/  LDS.U16 R107, [R52+0x16] ;  /* 0x00001600346b7984 */ /* 0x000fe20000000400 */
[----:B------:R-:W-:-:S03]  /*3130*/  FADD.FTZ R126, R5, 1 ;  /* 0x3f800000057e7421 */ /* 0x000fc60000010000 */
[----:B------:R-:W-:Y:S01]  /*3140*/  MUFU.RCP R129, R129 ;  /* 0x0000008100817308 */ /* 0x000fe20000001000 */
[----:B------:R-:W-:Y:S01]  /*3150*/  PRMT R86, RZ, 0x5410, R86 ;  /* 0x00005410ff567816 */ /* 0x000fe20000000056 */
[----:B------:R-:W-:Y:S01]  /*3160*/  LDS.U16 R121, [R52+0x18] ;  /* 0x0000180034797984 */ /* 0x000fe20000000400 */
[----:B--2---:R-:W-:Y:S02]  /*3170*/  PRMT R0, RZ, 0x5410, R19 ;  /* 0x00005410ff007816 */ /* 0x004fe40000000013 */
[----:B---3--:R-:W-:Y:S01]  /*3180*/  PRMT R2, RZ, 0x5410, R80 ;  /* 0x00005410ff027816 */ /* 0x008fe20000000050 */
[----:B------:R-:W-:Y:S02]  /*3190*/  LDS.U16 R119, [R52+0x1a] ;  /* 0x00001a0034777984 */ /* 0x000fe40000000400 */
[----:B------:R-:W-:Y:S01]  /*31a0*/  FMUL.FTZ R15, R97, R0 ;  /* 0x00000000610f7220 */ /* 0x000fe20000410000 */
[----:B----4-:R-:W-:Y:S01]  /*31b0*/  PRMT R3, RZ, 0x5410, R11 ;  /* 0x00005410ff037816 */ /* 0x010fe2000000000b */
        /* <DEDUP_REMOVED lines=13> */
[----:B------:R-:W1:Y:S04]  /*3290*/  LDS.U16 R80, [R52+0xc] ;  /* 0x00000c0034507984 */ /* 0x000e680000000400 */
[----:B------:R-:W2:Y:S01]  /*32a0*/  LDS.U16 R33, [R52+0x10] ;  /* 0x0000100034217984 */ /* 0x000ea20000000400 */
[----:B------:R-:W-:Y:S01]  /*32b0*/  FADD.FTZ R11, -R135, 1 ;  /* 0x3f800000870b7421 */ /* 0x000fe20000010100 */
[----:B------:R3:W4:Y:S01]  /*32c0*/  MUFU.RCP R128, R6 ;  /* 0x0000000600807308 */ /* 0x0007220000001000 */
[----:B------:R-:W-:Y:S01]  /*32d0*/  FADD.FTZ R4, -R138, 1 ;  /* 0x3f8000008a047421 */ /* 0x000fe20000010100 */
[----:B------:R-:W-:Y:S01]  /*32e0*/  LDS.U16 R34, [R52+0x14] ;  /* 0x0000140034227984 */ /* 0x000fe20000000400 */
[----:B------:R-:W-:-:S03]  /*32f0*/  FFMA.FTZ R110, R26, R11, 1 ;  /* 0x3f8000001a6e7423 */ /* 0x000fc6000001000b */
[----:B------:R-:W1:Y:S02]  /*3300*/  LDS.U16 R11, [R52+0x12] ;  /* 0x00001200340b7984 */ /* 0x000e640000000400 */
[----:B------:R-:W0:Y:S01]  /*3310*/  MUFU.EX2 R8, R8 ;  /* 0x0000000800087308 */ /* 0x000e220000000800 */
[----:B------:R-:W-:Y:S01]  /*3320*/  FADD.FTZ R5, -R141, 1 ;  /* 0x3f8000008d057421 */ /* 0x000fe20000010100 */
[----:B------:R-:W-:Y:S01]  /*3330*/  PRMT R37, RZ, 0x5410, R37 ;  /* 0x00005410ff257816 */ /* 0x000fe20000000025 */
[----:B------:R-:W-:Y:S01]  /*3340*/  FFMA.FTZ R106, R25, R4, 1 ;  /* 0x3f800000196a7423 */ /* 0x000fe20000010004 */
[----:B-----5:R-:W-:Y:S01]  /*3350*/  PRMT R4, RZ, 0x5410, R23 ;  /* 0x00005410ff047816 */ /* 0x020fe20000000017 */
[----:B------:R-:W-:Y:S01]  /*3360*/  FMUL.FTZ R10, R109, -1.4426950216293334961 ;  /* 0xbfb8aa3b6d0a7820 */ /* 0x000fe20000410000 */
[----:B---3--:R-:W-:Y:S01]  /*3370*/  PRMT R6, RZ, 0x5410, R9 ;  /* 0x00005410ff067816 */ /* 0x008fe20000000009 */
[----:B------:R-:W-:Y:S01]  /*3380*/  FFMA.FTZ R81, R24, R5, 1 ;  /* 0x3f80000018517423 */ /* 0x000fe20000010005 */
[----:B------:R-:W-:Y:S01]  /*3390*/  PRMT R5, RZ, 0x5410, R22 ;  /* 0x00005410ff057816 */ /* 0x000fe20000000016 */
[----:B------:R-:W-:Y:S01]  /*33a0*/  FMUL.FTZ R19, R19, R104 ;  /* 0x0000006813137220 */ /* 0x000fe20000410000 */
[----:B------:R-:W-:Y:S01]  /*33b0*/  PRMT R36, RZ, 0x5410, R36 ;  /* 0x00005410ff247816 */ /* 0x000fe20000000024 */
[----:B------:R-:W-:Y:S01]  /*33c0*/  FMUL.FTZ R22, R86, R4 ;  /* 0x0000000456167220 */ /* 0x000fe20000410000 */
[----:B------:R-:W3:Y:S01]  /*33d0*/  MUFU.EX2 R10, R10 ;  /* 0x0000000a000a7308 */ /* 0x000ee20000000800 */
[----:B------:R-:W-:Y:S01]  /*33e0*/  FMUL.FTZ R104, R84, R6 ;  /* 0x0000000654687220 */ /* 0x000fe20000410000 */
[----:B------:R-:W-:Y:S01]  /*33f0*/  PRMT R165, RZ, 0x5410, R165 ;  /* 0x00005410ffa57816 */ /* 0x000fe200000000a5 */
[----:B------:R-:W-:Y:S01]  /*3400*/  FMUL.FTZ R23, R85, R5 ;  /* 0x0000000555177220 */ /* 0x000fe20000410000 */
[----:B------:R-:W5:Y:S01]  /*3410*/  LDS.U16 R124, [R52+0x1c] ;  /* 0x00001c00347c7984 */ /* 0x000f620000000400 */
[----:B------:R-:W-:-:S02]  /*3420*/  FMUL.FTZ R12, R108, -1.4426950216293334961 ;  /* 0xbfb8aa3b6c0c7820 */ /* 0x000fc40000410000 */
[----:B------:R-:W-:Y:S01]  /*3430*/  FMUL.FTZ R22, R141, R22 ;  /* 0x000000168d167220 */ /* 0x000fe20000410000 */
[----:B------:R-:W1:Y:S01]  /*3440*/  MUFU.RCP R127, R127 ;  /* 0x0000007f007f7308 */ /* 0x000e620000001000 */
[----:B0-----:R-:W-:Y:S01]  /*3450*/  FADD.FTZ R105, R7, 1 ;  /* 0x3f80000007697421 */ /* 0x001fe20000010000 */
[----:B------:R-:W0:Y:S01]  /*3460*/  LDS.U16 R123, [R52+0x1e] ;  /* 0x00001e00347b7984 */ /* 0x000e220000000400 */
[----:B------:R-:W-:Y:S02]  /*3470*/  FMUL.FTZ R9, R135, R104 ;  /* 0x0000006887097220 */ /* 0x000fe40000410000 */
[----:B----4-:R-:W-:Y:S02]  /*3480*/  FADD.FTZ R7, -R128, 1 ;  /* 0x3f80000080077421 */ /* 0x010fe40000010100 */
[----:B------:R-:W-:Y:S01]  /*3490*/  FMUL.FTZ R23, R138, R23 ;  /* 0x000000178a177220 */ /* 0x000fe20000410000 */
[----:B------:R-:W4:Y:S01]  /*34a0*/  MUFU.RCP R126, R126 ;  /* 0x0000007e007e7308 */ /* 0x000f220000001000 */
[----:B------:R-:W-:-:S02]  /*34b0*/  FADD.FTZ R111, R8, 1 ;  /* 0x3f800000086f7421 */ /* 0x000fc40000010000 */
[----:B------:R-:W-:Y:S02]  /*34c0*/  FMUL.FTZ R104, R22, R81 ;  /* 0x0000005116687220 */ /* 0x000fe40000410000 */
[----:B------:R-:W-:Y:S02]  /*34d0*/  FADD.FTZ R8, -R129, 1 ;  /* 0x3f80000081087421 */ /* 0x000fe40000010100 */
[----:B------:R-:W-:Y:S01]  /*34e0*/  FMUL.FTZ R22, R9, R110 ;  /* 0x0000006e09167220 */ /* 0x000fe20000410000 */
[----:B------:R-:W0:Y:S01]  /*34f0*/  MUFU.EX2 R12, R12 ;  /* 0x0000000c000c7308 */ /* 0x000e220000000800 */
[----:B------:R-:W-:Y:S01]  /*3500*/  FFMA.FTZ R120, R28, R7, 1 ;  /* 0x3f8000001c787423 */ /* 0x000fe20000010007 */
[----:B-1----:R-:W-:Y:S01]  /*3510*/  PRMT R7, RZ, 0x5410, R80 ;  /* 0x00005410ff077816 */ /* 0x002fe20000000050 */
[----:B------:R-:W-:Y:S01]  /*3520*/  FMUL.FTZ R23, R23, R106 ;  /* 0x0000006a17177220 */ /* 0x000fe20000410000 */
[----:B--2---:R-:W-:Y:S01]  /*3530*/  PRMT R9, RZ, 0x5410, R33 ;  /* 0x00005410ff097816 */ /* 0x004fe20000000021 */
[----:B------:R-:W-:Y:S01]  /*3540*/  FFMA.FTZ R106, R27, R8, 1 ;  /* 0x3f8000001b6a7423 */ /* 0x000fe20000010008 */
[----:B------:R-:W-:Y:S01]  /*3550*/  PRMT R8, RZ, 0x5410, R35 ;  /* 0x00005410ff087816 */ /* 0x000fe20000000023 */
[----:B------:R-:W-:-:S02]  /*3560*/  FMUL.FTZ R80, R83, R7 ;  /* 0x0000000753507220 */ /* 0x000fc40000410000 */
[----:B------:R-:W-:Y:S02]  /*3570*/  FMUL.FTZ R110, R20, R9 ;  /* 0x00000009146e7220 */ /* 0x000fe40000410000 */
[----:B---3--:R-:W-:Y:S02]  /*3580*/  FADD.FTZ R10, R10, 1 ;  /* 0x3f8000000a0a7421 */ /* 0x008fe40000010000 */
[----:B------:R-:W-:Y:S01]  /*3590*/  FMUL.FTZ R35, R82, R8 ;  /* 0x0000000852237220 */ /* 0x000fe20000410000 */
[----:B------:R-:W1:Y:S01]  /*35a0*/  MUFU.RCP R111, R111 ;  /* 0x0000006f006f7308 */ /* 0x000e620000001000 */
[----:B------:R-:W-:Y:S02]  /*35b0*/  FMUL.FTZ R14, R37, -1.4426950216293334961 ;  /* 0xbfb8aa3b250e7820 */ /* 0x000fe40000410000 */
[----:B------:R-:W-:Y:S02]  /*35c0*/  FMUL.FTZ R13, R36, -1.4426950216293334961 ;  /* 0xbfb8aa3b240d7820 */ /* 0x000fe40000410000 */
[----:B------:R-:W-:-:S02]  /*35d0*/  FMUL.FTZ R33, R129, R80 ;  /* 0x0000005081217220 */ /* 0x000fc40000410000 */
[----:B------:R-:W-:Y:S01]  /*35e0*/  FMUL.FTZ R103, R127, R110 ;  /* 0x0000006e7f677220 */ /* 0x000fe20000410000 */
[----:B------:R2:W-:Y:S01]  /*35f0*/  MUFU.RCP R80, R10 ;  /* 0x0000000a00507308 */ /* 0x0005e20000001000 */
[----:B------:R-:W-:Y:S02]  /*3600*/  FMUL.FTZ R35, R128, R35 ;  /* 0x0000002380237220 */ /* 0x000fe40000410000 */
[----:B----4-:R-:W-:-:S05]  /*3610*/  FADD.FTZ R81, -R126, 1 ;  /* 0x3f8000007e517421 */ /* 0x010fca0000010100 */
[----:B------:R-:W3:Y:S01]  /*3620*/  MUFU.RCP R110, R105 ;  /* 0x00000069006e7308 */ /* 0x000ee20000001000 */
[----:B--2---:R-:W-:Y:S01]  /*3630*/  PRMT R10, RZ, 0x5410, R11 ;  /* 0x00005410ff0a7816 */ /* 0x004fe2000000000b */
[----:B------:R-:W-:Y:S02]  /*3640*/  FMUL.FTZ R33, R33, R106 ;  /* 0x0000006a21217220 */ /* 0x000fe40000410000 */
[----:B------:R-:W-:Y:S02]  /*3650*/  FMUL.FTZ R106, R35, R120 ;  /* 0x00000078236a7220 */ /* 0x000fe40000410000 */
[----:B0-----:R-:W-:Y:S02]  /*3660*/  FADD.FTZ R12, R12, 1 ;  /* 0x3f8000000c0c7421 */ /* 0x001fe40000010000 */
[----:B------:R-:W0:Y:S01]  /*3670*/  MUFU.EX2 R14, R14 ;  /* 0x0000000e000e7308 */ /* 0x000e220000000800 */
[----:B------:R-:W-:Y:S02]  /*3680*/  FADD.FTZ R122, -R127, 1 ;  /* 0x3f8000007f7a7421 */ /* 0x000fe40000010100 */
[----:B------:R-:W-:-:S05]  /*3690*/  FMUL.FTZ R35, R165, R10 ;  /* 0x0000000aa5237220 */ /* 0x000fca0000410000 */
[----:B------:R-:W2:Y:S01]  /*36a0*/  MUFU.EX2 R13, R13 ;  /* 0x0000000d000d7308 */ /* 0x000ea20000000800 */
[----:B------:R-:W-:Y:S01]  /*36b0*/  FFMA.FTZ R120, R30, R81, 1 ;  /* 0x3f8000001e787423 */ /* 0x000fe20000010051 */
[----:B------:R-:W-:Y:S01]  /*36c0*/  PRMT R164, RZ, 0x5410, R164 ;  /* 0x00005410ffa47816 */ /* 0x000fe200000000a4 */
[----:B------:R-:W-:Y:S01]  /*36d0*/  FFMA.FTZ R122, R29, R122, 1 ;  /* 0x3f8000001d7a7423 */ /* 0x000fe2000001007a */
[----:B------:R-:W-:Y:S01]  /*36e0*/  PRMT R11, RZ, 0x5410, R34 ;  /* 0x00005410ff0b7816 */ /* 0x000fe20000000022 */
[----:B------:R-:W-:Y:S01]  /*36f0*/  FMUL.FTZ R35, R126, R35 ;  /* 0x000000237e237220 */ /* 0x000fe20000410000 */
[----:B------:R-:W-:Y:S02]  /*3700*/  PRMT R163, RZ, 0x5410, R163 ;  /* 0x00005410ffa37816 */ /* 0x000fe400000000a3 */
[----:B------:R4:W0:Y:S01]  /*3710*/  MUFU.RCP R81, R12 ;  /* 0x0000000c00517308 */ /* 0x0008220000001000 */
[----:B------:R-:W-:Y:S02]  /*3720*/  FMUL.FTZ R103, R103, R122 ;  /* 0x0000007a67677220 */ /* 0x000fe40000410000 */
[----:B------:R-:W-:-:S02]  /*3730*/  FMUL.FTZ R34, R164, R11 ;  /* 0x0000000ba4227220 */ /* 0x000fc40000410000 */
[----:B------:R-:W-:Y:S01]  /*3740*/  FMUL.FTZ R120, R35, R120 ;  /* 0x0000007823787220 */ /* 0x000fe20000410000 */
[----:B----4-:R-:W-:Y:S01]  /*3750*/  PRMT R12, RZ, 0x5410, R107 ;  /* 0x00005410ff0c7816 */ /* 0x010fe2000000006b */
[----:B-1----:R-:W-:Y:S02]  /*3760*/  FADD.FTZ R122, -R111, 1 ;  /* 0x3f8000006f7a7421 */ /* 0x002fe40000010100 */
[----:B---3--:R-:W-:Y:S02]  /*3770*/  FADD.FTZ R107, -R110, 1 ;  /* 0x3f8000006e6b7421 */ /* 0x008fe40000010100 */
[----:B------:R-:W-:Y:S02]  /*3780*/  FMUL.FTZ R35, R163, R12 ;  /* 0x0000000ca3237220 */ /* 0x000fe40000410000 */
[----:B------:R-:W-:Y:S02]  /*3790*/  FMUL.FTZ R34, R111, R34 ;  /* 0x000000226f227220 */ /* 0x000fe40000410000 */
[----:B------:R-:W-:-:S02]  /*37a0*/  FFMA.FTZ R105, R31, R122, 1 ;  /* 0x3f8000001f697423 */ /* 0x000fc4000001007a */
[----:B------:R-:W-:Y:S02]  /*37b0*/  FMUL.FTZ R35, R110, R35 ;  /* 0x000000236e237220 */ /* 0x000fe40000410000 */
[----:B------:R-:W-:Y:S02]  /*37c0*/  FFMA.FTZ R122, R32, R107, 1 ;  /* 0x3f800000207a7423 */ /* 0x000fe4000001006b */
[----:B0-----:R-:W-:Y:S02]  /*37d0*/  FADD.FTZ R125, R14, 1 ;  /* 0x3f8000000e7d7421 */ /* 0x001fe40000010000 */
[----:B--2---:R-:W-:Y:S02]  /*37e0*/  FADD.FTZ R13, R13, 1 ;  /* 0x3f8000000d0d7421 */ /* 0x004fe40000010000 */
[----:B------:R-:W-:Y:S02]  /*37f0*/  FADD.FTZ R14, -R80, 1 ;  /* 0x3f800000500e7421 */ /* 0x000fe40000010100 */
[----:B------:R-:W-:Y:S01]  /*3800*/  FMUL.FTZ R105, R34, R105 ;  /* 0x0000006922697220 */ /* 0x000fe20000410000 */
[----:B------:R-:W-:Y:S01]  /*3810*/  PRMT R162, RZ, 0x5410, R162 ;  /* 0x00005410ffa27816 */ /* 0x000fe200000000a2 */
[----:B------:R-:W-:Y:S01]  /*3820*/  FMUL.FTZ R122, R35, R122 ;  /* 0x0000007a237a7220 */ /* 0x000fe20000410000 */
[----:B------:R0:W-:Y:S01]  /*3830*/  MUFU.RCP R34, R13 ;  /* 0x0000000d00227308 */ /* 0x0001e20000001000 */
[----:B------:R-:W-:Y:S01]  /*3840*/  FFMA.FTZ R130, R109, R14, 1 ;  /* 0x3f8000006d827423 */ /* 0x000fe2000001000e */
[----:B------:R-:W-:-:S02]  /*3850*/  PRMT R161, RZ, 0x5410, R161 ;  /* 0x00005410ffa17816 */ /* 0x000fc400000000a1 */
[----:B------:R-:W-:-:S04]  /*3860*/  PRMT R14, RZ, 0x5410, R119 ;  /* 0x00005410ff0e7816 */ /* 0x000fc80000000077 */
[----:B------:R-:W1:Y:S01]  /*3870*/  MUFU.RCP R35, R125 ;  /* 0x0000007d00237308 */ /* 0x000e620000001000 */
[----:B0-----:R-:W-:Y:S01]  /*3880*/  PRMT R13, RZ, 0x5410, R121 ;  /* 0x00005410ff0d7816 */ /* 0x001fe20000000079 */
[----:B------:R-:W-:Y:S02]  /*3890*/  FADD.FTZ R119, -R81, 1 ;  /* 0x3f80000051777421 */ /* 0x000fe40000010100 */
[----:B------:R-:W-:Y:S02]  /*38a0*/  FMUL.FTZ R134, R161, R14 ;  /* 0x0000000ea1867220 */ /* 0x000fe40000410000 */
[----:B------:R-:W-:Y:S02]  /*38b0*/  FMUL.FTZ R107, R162, R13 ;  /* 0x0000000da26b7220 */ /* 0x000fe40000410000 */
[----:B------:R-:W-:Y:S02]  /*38c0*/  FFMA.FTZ R119, R108, R119, 1 ;  /* 0x3f8000006c777423 */ /* 0x000fe40000010077 */
[----:B------:R-:W-:-:S02]  /*38d0*/  FMUL.FTZ R107, R80, R107 ;  /* 0x0000006b506b7220 */ /* 0x000fc40000410000 */
[----:B------:R-:W-:Y:S02]  /*38e0*/  FMUL.FTZ R134, R81, R134 ;  /* 0x0000008651867220 */ /* 0x000fe40000410000 */
[----:B------:R-:W-:Y:S02]  /*38f0*/  FMUL.FTZ R107, R107, R130 ;  /* 0x000000826b6b7220 */ /* 0x000fe40000410000 */
[----:B------:R-:W-:Y:S01]  /*3900*/  FMUL.FTZ R130, R134, R119 ;  /* 0x0000007786827220 */ /* 0x000fe20000410000 */
[----:B------:R-:W-:Y:S01]  /*3910*/  F2FP.BF16.PACK_AB R119, R16, R15 ;  /* 0x0000000f1077723e */ /* 0x000fe200000010ff */
[----:B-1----:R-:W-:Y:S01]  /*3920*/  FADD.FTZ R16, -R35, 1 ;  /* 0x3f80000023107421 */ /* 0x002fe20000010100 */
[----:B------:R-:W-:Y:S01]  /*3930*/  BAR.SYNC.DEFER_BLOCKING 0x0 ;  /* 0x0000000000007b1d */ /* 0x000fe20000010000 */
[----:B------:R-:W-:Y:S02]  /*3940*/  PRMT R160, RZ, 0x5410, R160 ;  /* 0x00005410ffa07816 */ /* 0x000fe400000000a0 */
[----:B------:R-:W-:Y:S01]  /*3950*/  FFMA.FTZ R134, R37, R16, 1 ;  /* 0x3f80000025867423 */ /* 0x000fe20000010010 */
[----:B------:R-:W-:-:S02]  /*3960*/  PRMT R158, RZ, 0x5410, R158 ;  /* 0x00005410ff9e7816 */ /* 0x000fc4000000009e */
[----:B-----5:R-:W-:Y:S02]  /*3970*/  PRMT R15, RZ, 0x5410, R124 ;  /* 0x00005410ff0f7816 */ /* 0x020fe4000000007c */
[----:B------:R-:W-:Y:S01]  /*3980*/  PRMT R16, RZ, 0x5410, R123 ;  /* 0x00005410ff107816 */ /* 0x000fe2000000007b */
[----:B------:R-:W-:Y:S02]  /*3990*/  FADD.FTZ R121, -R34, 1 ;  /* 0x3f80000022797421 */ /* 0x000fe40000010100 */
[----:B------:R-:W-:Y:S02]  /*39a0*/  FMUL.FTZ R124, R160, R15 ;  /* 0x0000000fa07c7220 */ /* 0x000fe40000410000 */
[----:B------:R-:W-:Y:S02]  /*39b0*/  FMUL.FTZ R123, R158, R16 ;  /* 0x000000109e7b7220 */ /* 0x000fe40000410000 */
[----:B------:R-:W-:Y:S02]  /*39c0*/  FFMA.FTZ R146, R36, R121, 1 ;  /* 0x3f80000024927423 */ /* 0x000fe40000010079 */
[----:B------:R-:W-:-:S02]  /*39d0*/  FMUL.FTZ R121, R35, R124 ;  /* 0x0000007c23797220 */ /* 0x000fc40000410000 */
[----:B------:R-:W-:Y:S01]  /*39e0*/  FMUL.FTZ R123, R34, R123 ;  /* 0x0000007b227b7220 */ /* 0x000fe20000410000 */
[----:B------:R-:W-:Y:S01]  /*39f0*/  F2FP.BF16.PACK_AB R19, R104, R19 ;  /* 0x000000136813723e */ /* 0x000fe200000010ff */
[----:B------:R-:W-:Y:S02]  /*3a00*/  FMUL.FTZ R121, R121, R134 ;  /* 0x0000008679797220 */ /* 0x000fe40000410000 */
[----:B------:R-:W-:Y:S01]  /*3a10*/  FMUL.FTZ R124, R123, R146 ;  /* 0x000000927b7c7220 */ /* 0x000fe20000410000 */
[----:B------:R-:W-:Y:S02]  /*3a20*/  F2FP.BF16.PACK_AB R22, R22, R23 ;  /* 0x000000171616723e */ /* 0x000fe400000010ff */
[----:B------:R-:W-:Y:S02]  /*3a30*/  PRMT R104, R119, 0x7632, R104 ;  /* 0x0000763277687816 */ /* 0x000fe40000000068 */
[----:B------:R-:W-:Y:S02]  /*3a40*/  PRMT R23, R19, 0x7632, R23 ;  /* 0x0000763213177816 */ /* 0x000fe40000000017 */
[----:B------:R-:W-:-:S02]  /*3a50*/  ISETP.NE.AND P6, PT, R95, RZ, PT ;  /* 0x000000ff5f00720c */ /* 0x000fc40003fc5270 */
[----:B------:R-:W-:Y:S02]  /*3a60*/  F2FP.BF16.PACK_AB R33, R106, R33 ;  /* 0x000000216a21723e */ /* 0x000fe400000010ff */
[----:B------:R-:W-:Y:S02]  /*3a70*/  F2FP.BF16.PACK_AB R103, R120, R103 ;  /* 0x000000677867723e */ /* 0x000fe400000010ff */
[----:B------:R-:W-:Y:S02]  /*3a80*/  F2FP.BF16.PACK_AB R105, R122, R105 ;  /* 0x000000697a69723e */ /* 0x000fe400000010ff */
[----:B------:R-:W-:Y:S02]  /*3a90*/  F2FP.BF16.PACK_AB R107, R130, R107 ;  /* 0x0000006b826b723e */ /* 0x000fe400000010ff */
[----:B------:R-:W-:Y:S01]  /*3aa0*/  F2FP.BF16.PACK_AB R121, R124, R121 ;  /* 0x000000797c79723e */ /* 0x000fe200000010ff */
[----:B------:R0:W-:Y:S01]  /*3ab0*/  STS.U16 [R52+0x2], R104 ;  /* 0x0000026834007388 */ /* 0x0001e20000000400 */
[----:B------:R-:W-:-:S02]  /*3ac0*/  PRMT R123, R22, 0x7632, R123 ;  /* 0x00007632167b7816 */ /* 0x000fc4000000007b */
        /* <DEDUP_REMOVED lines=49> */
[----:B------:R-:W-:Y:S01]  /*3de0*/  FMUL.FTZ R17, R17, R18 ;  /* 0x0000001211117220 */ /* 0x000fe20000410000 */
[----:B0-----:R-:W-:-:S13]  /*3df0*/  ISETP.GE.AND P0, PT, R78, R125, PT ;  /* 0x0000007d4e00720c */ /* 0x001fda0003f06270 */
[----:B------:R-:W-:Y:S05]  /*3e00*/  @P0 BRA `(.L_x_974) ;  /* 0x000000c000000947 */ /* 0x000fea0003800000 */
[----:B-1----:R-:W-:Y:S01]  /*3e10*/  IMAD.U32 R18, RZ, RZ, UR12 ;  /* 0x0000000cff127e24 */ /* 0x002fe2000f8e00ff */
        /* <DEDUP_REMOVED lines=11> */
.L_x_974:
[----:B-1----:R-:W-:Y:S05]  /*3ed0*/  BSYNC B0 ;  /* 0x0000000000007941 */ /* 0x002fea0003800000 */
.L_x_973:
[----:B------:R-:W-:Y:S01]  /*3ee0*/  ULDC.64 UR8, c[0x0][0x2f0] ;  /* 0x0000bc0000087ab9 */ /* 0x000fe20000000a00 */
[----:B------:R-:W-:Y:S01]  /*3ef0*/  LEA R18, P0, R78, c[0x0][0x338], 0x1 ;  /* 0x0000ce004e127a11 */ /* 0x000fe200078008ff */
[----:B------:R-:W-:Y:S01]  /*3f00*/  UMOV UR35, UR36 ;  /* 0x0000002400237c82 */ /* 0x000fe20008000000 */
[----:B------:R-:W-:Y:S01]  /*3f10*/  ISETP.GE.AND P2, PT, R92, R125, PT ;  /* 0x0000007d5c00720c */ /* 0x000fe20003f46270 */
[----:B------:R-:W-:Y:S01]  /*3f20*/  UIMAD.WIDE.U32 UR34, UR11, UR8, UR34 ;  /* 0x000000080b2272a5 */ /* 0x000fe2000f8e0022 */
[----:B------:R-:W-:Y:S01]  /*3f30*/  FMUL.FTZ R24, R24, R141 ;  /* 0x0000008d18187220 */ /* 0x000fe20000410000 */
[----:B------:R-:W-:Y:S01]  /*3f40*/  UIMAD UR37, UR10, UR8, URZ ;  /* 0x000000080a2572a4 */ /* 0x000fe2000f8e023f */
[----:B------:R-:W-:Y:S01]  /*3f50*/  FMUL.FTZ R25, R25, R138 ;  /* 0x0000008a19197220 */ /* 0x000fe20000410000 */
[----:B------:R-:W-:Y:S01]  /*3f60*/  UIADD3 UR8, UP0, UR29, UR34, URZ ;  /* 0x000000221d087290 */ /* 0x000fe2000ff1e03f */
[-C--:B------:R-:W-:Y:S01]  /*3f70*/  ISETP.GE.AND P3, PT, R88, R125.reuse, PT ;  /* 0x0000007d5800720c */ /* 0x080fe20003f66270 */
[----:B------:R-:W-:Y:S01]  /*3f80*/  UIMAD UR9, UR11, UR9, UR37 ;  /* 0x000000090b0972a4 */ /* 0x000fe2000f8e0225 */
[----:B------:R-:W-:Y:S01]  /*3f90*/  ISETP.GE.AND P4, PT, R77, R125, PT ;  /* 0x0000007d4d00720c */ /* 0x000fe20003f86270 */
[----:B------:R-:W-:Y:S01]  /*3fa0*/  FMUL.FTZ R149, R97, R17 ;  /* 0x0000001161957220 */ /* 0x000fe20000410000 */
[----:B------:R-:W-:Y:S01]  /*3fb0*/  ISETP.GE.AND P5, PT, R76, R125, PT ;  /* 0x0000007d4c00720c */ /* 0x000fe20003fa6270 */
[----:B------:R-:W-:Y:S01]  /*3fc0*/  IMAD.U32 R19, RZ, RZ, UR8 ;  /* 0x00000008ff137e24 */ /* 0x000fe2000f8e00ff */
[----:B------:R-:W-:Y:S01]  /*3fd0*/  UIADD3.X UR34, UR38, UR9, UR35, UP0, !UPT ;  /* 0x0000000926227290 */ /* 0x000fe200087fe423 */
[----:B0-----:R-:W-:Y:S01]  /*3fe0*/  IMAD.U32 R22, RZ, RZ, UR8 ;  /* 0x00000008ff167e24 */ /* 0x001fe2000f8e00ff */
[----:B------:R-:W-:Y:S01]  /*3ff0*/  STL [R1+0x20], R149 ;  /* 0x0000209501007387 */ /* 0x000fe20000100800 */
[----:B------:R-:W-:Y:S01]  /*4000*/  FMUL.FTZ R26, R26, R135 ;  /* 0x000000871a1a7220 */ /* 0x000fe20000410000 */
[----:B------:R-:W-:Y:S01]  /*4010*/  LEA R18, P1, R19, R18, 0x1 ;  /* 0x0000001213127211 */ /* 0x000fe200078208ff */
[----:B------:R-:W-:Y:S01]  /*4020*/  FMUL.FTZ R27, R27, R129 ;  /* 0x000000811b1b7220 */ /* 0x000fe20000410000 */
[----:B------:R-:W-:Y:S01]  /*4030*/  LEA.HI.X R19, R78, c[0x0][0x33c], R79, 0x1, P0 ;  /* 0x0000cf004e137a11 */ /* 0x000fe200000f0c4f */
[----:B------:R-:W-:Y:S01]  /*4040*/  IMAD.U32 R23, RZ, RZ, UR34 ;  /* 0x00000022ff177e24 */ /* 0x000fe2000f8e00ff */
[----:B------:R-:W-:Y:S01]  /*4050*/  ISETP.GE.AND P0, PT, R93, R125, PT ;  /* 0x0000007d5d00720c */ /* 0x000fe20003f06270 */
[----:B------:R-:W-:Y:S01]  /*4060*/  FMUL.FTZ R28, R28, R128 ;  /* 0x000000801c1c7220 */ /* 0x000fe20000410000 */
[----:B------:R-:W-:Y:S01]  /*4070*/  PRMT R102, RZ, 0x5410, R102 ;  /* 0x00005410ff667816 */ /* 0x000fe20000000066 */
        /* <DEDUP_REMOVED lines=14> */
[----:B------:R-:W-:Y:S01]  /*4160*/  FMUL.FTZ R29, R29, R127 ;  /* 0x0000007f1d1d7220 */ /* 0x000fe20000410000 */
[----:B------:R-:W-:Y:S01]  /*4170*/  STL [R1+0x1c], R96 ;  /* 0x00001c6001007387 */ /* 0x000fe20000100800 */
[----:B------:R-:W-:Y:S01]  /*4180*/  FMUL.FTZ R147, R85, R25 ;  /* 0x0000001955937220 */ /* 0x000fe20000410000 */
[----:B------:R-:W-:Y:S01]  /*4190*/  PRMT R98, RZ, 0x5410, R98 ;  /* 0x00005410ff627816 */ /* 0x000fe20000000062 */
[----:B------:R-:W-:Y:S01]  /*41a0*/  FMUL.FTZ R84, R84, R26 ;  /* 0x0000001a54547220 */ /* 0x000fe20000410000 */
[----:B------:R-:W-:Y:S01]  /*41b0*/  @!P1 STG.E.U16 [R18.64+-0xf00], R134 ;  /* 0xfff1008612009986 */ /* 0x000fe2000c101528 */
[----:B------:R-:W-:Y:S01]  /*41c0*/  ISETP.GE.AND P1, PT, R75, R125, PT ;  /* 0x0000007d4b00720c */ /* 0x000fe20003f26270 */
[----:B------:R-:W-:-:S02]  /*41d0*/  FMUL.FTZ R146, R83, R27 ;  /* 0x0000001b53927220 */ /* 0x000fc40000410000 */
[----:B------:R-:W-:Y:S01]  /*41e0*/  STL [R1+0x18], R148 ;  /* 0x0000189401007387 */ /* 0x000fe20000100800 */
[----:B------:R-:W-:Y:S02]  /*41f0*/  FMUL.FTZ R82, R82, R28 ;  /* 0x0000001c52527220 */ /* 0x000fe40000410000 */
[----:B------:R-:W-:Y:S01]  /*4200*/  FMUL.FTZ R20, R20, R29 ;  /* 0x0000001d14147220 */ /* 0x000fe20000410000 */
[----:B------:R-:W-:Y:S01]  /*4210*/  @!P0 STG.E.U16 [R18.64+-0xec0], R119 ;  /* 0xfff1407712008986 */ /* 0x000fe2000c101528 */
[----:B------:R-:W-:Y:S01]  /*4220*/  ISETP.GE.AND P0, PT, R74, R125, PT ;  /* 0x0000007d4a00720c */ /* 0x000fe20003f06270 */
[----:B------:R-:W-:Y:S02]  /*4230*/  FMUL.FTZ R80, R109, R80 ;  /* 0x000000506d507220 */ /* 0x000fe40000410000 */
[----:B------:R-:W-:Y:S01]  /*4240*/  STL [R1+0x14], R86 ;  /* 0x0000145601007387 */ /* 0x000fe20000100800 */
[----:B------:R-:W-:Y:S02]  /*4250*/  FMUL.FTZ R81, R108, R81 ;  /* 0x000000516c517220 */ /* 0x000fe40000410000 */
[----:B------:R-:W-:Y:S01]  /*4260*/  FMUL.FTZ R108, R37, R35 ;  /* 0x00000023256c7220 */ /* 0x000fe20000410000 */
[----:B------:R-:W-:Y:S01]  /*4270*/  STL [R1+0x10], R147 ;  /* 0x0000109301007387 */ /* 0x000fe20000100800 */
[----:B------:R-:W-:Y:S01]  /*4280*/  FMUL.FTZ R109, R36, R34 ;  /* 0x00000022246d7220 */ /* 0x000fe20000410000 */
[----:B------:R-:W-:Y:S01]  /*4290*/  PRMT R34, RZ, 0x5410, R45 ;  /* 0x00005410ff227816 */ /* 0x000fe2000000002d */
[----:B------:R-:W-:Y:S01]  /*42a0*/  FMUL.FTZ R30, R30, R126 ;  /* 0x0000007e1e1e7220 */ /* 0x000fe20000410000 */
[----:B------:R-:W-:Y:S01]  /*42b0*/  STL [R1+0xc], R84 ;  /* 0x00000c5401007387 */ /* 0x000fe20000100800 */
[----:B------:R-:W-:Y:S01]  /*42c0*/  PRMT R35, RZ, 0x5410, R44 ;  /* 0x00005410ff237816 */ /* 0x000fe2000000002c */
[----:B------:R-:W-:Y:S01]  /*42d0*/  FMUL.FTZ R31, R31, R111 ;  /* 0x0000006f1f1f7220 */ /* 0x000fe20000410000 */
[----:B------:R-:W-:Y:S01]  /*42e0*/  PRMT R36, RZ, 0x5410, R43 ;  /* 0x00005410ff247816 */ /* 0x000fe2000000002b */
[----:B------:R-:W-:Y:S01]  /*42f0*/  STL [R1+0x8], R146 ;  /* 0x0000089201007387 */ /* 0x000fe20000100800 */
[----:B------:R-:W-:Y:S01]  /*4300*/  PRMT R37, RZ, 0x5410, R42 ;  /* 0x00005410ff257816 */ /* 0x000fe2000000002a */
[----:B------:R-:W-:-:S02]  /*4310*/  FMUL.FTZ R32, R32, R110 ;  /* 0x0000006e20207220 */ /* 0x000fc40000410000 */
[----:B------:R-:W-:Y:S01]  /*4320*/  @!P2 STG.E.U16 [R18.64+-0xe80], R120 ;  /* 0xfff180781200a986 */ /* 0x000fe2000c101528 */
[-C--:B------:R-:W-:Y:S01]  /*4330*/  ISETP.GE.AND P2, PT, R94, R125.reuse, PT ;  /* 0x0000007d5e00720c */ /* 0x080fe20003f46270 */
[----:B------:R-:W-:Y:S02]  /*4340*/  FADD.FTZ R45, R99, UR5 ;  /* 0x00000005632d7e21 */ /* 0x000fe40008010000 */
[----:B------:R-:W-:Y:S01]  /*4350*/  STL [R1+0x4], R82 ;  /* 0x0000045201007387 */ /* 0x000fe20000100800 */
[----:B------:R-:W-:Y:S02]  /*4360*/  FADD.FTZ R44, R98, UR5 ;  /* 0x00000005622c7e21 */ /* 0x000fe40008010000 */
[----:B------:R-:W-:Y:S01]  /*4370*/  FADD.FTZ R37, R37, UR5 ;  /* 0x0000000525257e21 */ /* 0x000fe20008010000 */
        /* <DEDUP_REMOVED lines=12> */
[----:B------:R0:W-:Y:S01]  /*4440*/  @!P0 STG.E.U16 [R18.64+-0xd40], R103 ;  /* 0xfff2c06712008986 */ /* 0x0001e2000c101528 */
[----:B------:R-:W-:Y:S01]  /*4450*/  ISETP.NE.U32.AND P0, PT, RZ, c[0x0][0x270], PT ;  /* 0x00009c00ff007a0c */ /* 0x000fe20003f05070 */
[----:B------:R-:W-:Y:S02]  /*4460*/  FMUL.FTZ R161, R161, R81 ;  /* 0x00000051a1a17220 */ /* 0x000fe40000410000 */
[----:B------:R-:W-:Y:S01]  /*4470*/  STL [R1], R20 ;  /* 0x0000001401007387 */ /* 0x000fe20000100800 */
[----:B------:R-:W-:Y:S01]  /*4480*/  ISETP.NE.AND.EX P0, PT, RZ, c[0x0][0x274], PT, P0 ;  /* 0x00009d00ff007a0c */ /* 0x000fe20003f05300 */
[----:B------:R-:W-:Y:S02]  /*4490*/  FMUL.FTZ R160, R160, R108 ;  /* 0x0000006ca0a07220 */ /* 0x000fe40000410000 */
[----:B------:R1:W-:Y:S01]  /*44a0*/  @!P2 STG.E.U16 [R18.64+-0xfc0], R33 ;  /* 0xfff040211200a986 */ /* 0x0003e2000c101528 */
[----:B------:R-:W-:-:S03]  /*44b0*/  FMUL.FTZ R158, R158, R109 ;  /* 0x0000006d9e9e7220 */ /* 0x000fc60000410000 */
[----:B------:R2:W-:Y:S01]  /*44c0*/  @!P4 STG.E.U16 [R18.64+-0xd00], R104 ;  /* 0xfff300681200c986 */ /* 0x0005e2000c101528 */
[----:B0-----:R-:W-:-:S03]  /*44d0*/  PRMT R103, RZ, 0x5410, R41 ;  /* 0x00005410ff677816 */ /* 0x001fc60000000029 */
[----:B------:R0:W-:Y:S04]  /*44e0*/  @!P5 STG.E.U16 [R18.64+-0xcc0], R105 ;  /* 0xfff340691200d986 */ /* 0x0001e8000c101528 */
[----:B------:R3:W-:Y:S01]  /*44f0*/  @!P1 STG.E.U16 [R18.64+-0xc80], R106 ;  /* 0xfff3806a12009986 */ /* 0x0007e2000c101528 */
[----:B-1----:R-:W-:Y:S01]  /*4500*/  PRMT R33, RZ, 0x5410, R46 ;  /* 0x00005410ff217816 */ /* 0x002fe2000000002e */
[----:B------:R-:W-:Y:S02]  /*4510*/  FADD.FTZ R46, R100, UR5 ;  /* 0x00000005642e7e21 */ /* 0x000fe40008010000 */
[----:B------:R1:W-:Y:S01]  /*4520*/  @!P3 STG.E.U16 [R18.64+-0xc40], R107 ;  /* 0xfff3c06b1200b986 */ /* 0x0003e2000c101528 */
[----:B--2---:R-:W-:Y:S01]  /*4530*/  PRMT R104, RZ, 0x5410, R40 ;  /* 0x00005410ff687816 */ /* 0x004fe20000000028 */
[----:B------:R-:W-:Y:S01]  /*4540*/  FADD.FTZ R41, R33, UR5 ;  /* 0x0000000521297e21 */ /* 0x000fe20008010000 */
[----:B0-----:R-:W-:Y:S01]  /*4550*/  PRMT R105, RZ, 0x5410, R39 ;  /* 0x00005410ff697816 */ /* 0x001fe20000000027 */
[----:B------:R-:W-:-:S02]  /*4560*/  FADD.FTZ R40, R34, UR5 ;  /* 0x0000000522287e21 */ /* 0x000fc40008010000 */
[----:B------:R-:W-:Y:S01]  /*4570*/  FADD.FTZ R39, R35, UR5 ;  /* 0x0000000523277e21 */ /* 0x000fe20008010000 */
[----:B---3--:R-:W-:Y:S01]  /*4580*/  PRMT R106, RZ, 0x5410, R38 ;  /* 0x00005410ff6a7816 */ /* 0x008fe20000000026 */
[----:B------:R-:W-:Y:S02]  /*4590*/  FADD.FTZ R38, R36, UR5 ;  /* 0x0000000524267e21 */ /* 0x000fe40008010000 */
[----:B------:R-:W-:Y:S01]  /*45a0*/  FADD.FTZ R36, R103, UR5 ;  /* 0x0000000567247e21 */ /* 0x000fe20008010000 */
[----:B-1----:R-:W-:Y:S01]  /*45b0*/  PRMT R18, RZ, 0x5410, R48 ;  /* 0x00005410ff127816 */ /* 0x002fe20000000030 */
[----:B------:R-:W-:Y:S01]  /*45c0*/  FADD.FTZ R48, R102, UR5 ;  /* 0x0000000566307e21 */ /* 0x000fe20008010000 */
[----:B------:R-:W-:Y:S01]  /*45d0*/  PRMT R19, RZ, 0x5410, R47 ;  /* 0x00005410ff137816 */ /* 0x000fe2000000002f */
[----:B------:R-:W-:Y:S02]  /*45e0*/  FADD.FTZ R47, R101, UR5 ;  /* 0x00000005652f7e21 */ /* 0x000fe40008010000 */
[----:B------:R-:W-:-:S02]  /*45f0*/  FADD.FTZ R43, R18, UR5 ;  /* 0x00000005122b7e21 */ /* 0x000fc40008010000 */
[----:B------:R-:W-:Y:S02]  /*4600*/  FADD.FTZ R42, R19, UR5 ;  /* 0x00000005132a7e21 */ /* 0x000fe40008010000 */
[----:B------:R-:W-:Y:S02]  /*4610*/  FADD.FTZ R35, R104, UR5 ;  /* 0x0000000568237e21 */ /* 0x000fe40008010000 */
[----:B------:R-:W-:Y:S02]  /*4620*/  FADD.FTZ R34, R105, UR5 ;  /* 0x0000000569227e21 */ /* 0x000fe40008010000 */
[----:B------:R-:W-:Y:S01]  /*4630*/  FADD.FTZ R33, R106, UR5 ;  /* 0x000000056a217e21 */ /* 0x000fe20008010000 */
[----:B------:R-:W-:Y:S05]  /*4640*/  @!P0 BRA `(.L_x_975) ;  /* 0x000008a000008947 */ /* 0x000fea0003800000 */
[----:B------:R-:W-:Y:S01]  /*4650*/  BAR.SYNC.DEFER_BLOCKING 0x0 ;  /* 0x0000000000007b1d */ /* 0x000fe20000010000 */
[----:B------:R-:W-:Y:S02]  /*4660*/  FMUL.FTZ R0, R17, R0 ;  /* 0x0000000011007220 */ /* 0x000fe40000410000 */
[----:B------:R-:W-:-:S02]  /*4670*/  FMUL.FTZ R17, R22, R2 ;  /* 0x0000000216117220 */ /* 0x000fc40000410000 */
        /* <DEDUP_REMOVED lines=19> */
[----:B------:R0:W-:Y:S01]  /*47b0*/  STS.U16 [R52], R0 ;  /* 0x0000000034007388 */ /* 0x0001e20000000400 */
[----:B------:R-:W-:Y:S01]  /*47c0*/  FMUL.FTZ R13, R80, R13 ;  /* 0x0000000d500d7220 */ /* 0x000fe20000410000 */
[----:B------:R-:W-:Y:S01]  /*47d0*/  F2FP.BF16.PACK_AB R7, R8, R7 ;  /* 0x000000070807723e */ /* 0x000fe200000010ff */
[----:B------:R-:W-:Y:S01]  /*47e0*/  FMUL.FTZ R14, R81, R14 ;  /* 0x0000000e510e7220 */ /* 0x000fe20000410000 */
[----:B------:R-:W-:Y:S01]  /*47f0*/  F2FP.BF16.PACK_AB R11, R12, R11 ;  /* 0x0000000b0c0b723e */ /* 0x000fe200000010ff */
[----:B------:R-:W-:Y:S01]  /*4800*/  FMUL.FTZ R15, R108, R15 ;  /* 0x0000000f6c0f7220 */ /* 0x000fe20000410000 */
[----:B------:R1:W-:Y:S01]  /*4810*/  STS.U16 [R52+0x2], R26 ;  /* 0x0000021a34007388 */ /* 0x0003e20000000400 */
[----:B------:R-:W-:Y:S01]  /*4820*/  FMUL.FTZ R16, R109, R16 ;  /* 0x000000106d107220 */ /* 0x000fe20000410000 */
[----:B------:R-:W-:Y:S01]  /*4830*/  F2FP.BF16.PACK_AB R13, R14, R13 ;  /* 0x0000000d0e0d723e */ /* 0x000fe200000010ff */
[----:B------:R-:W-:Y:S01]  /*4840*/  BSSY B0, `(.L_x_976) ;  /* 0x000003f000007945 */ /* 0x000fe20003800000 */
[----:B0-----:R-:W-:Y:S01]  /*4850*/  PRMT R0, R9, 0x7632, R0 ;  /* 0x0000763209007816 */ /* 0x001fe20000000000 */
[----:B------:R0:W-:Y:S01]  /*4860*/  STS.U16 [R52+0x4], R3 ;  /* 0x0000040334007388 */ /* 0x0001e20000000400 */
[----:B------:R-:W-:-:S03]  /*4870*/  F2FP.BF16.PACK_AB R15, R16, R15 ;  /* 0x0000000f100f723e */ /* 0x000fc600000010ff */
[----:B------:R2:W-:Y:S01]  /*4880*/  STS.U16 [R52+0x6], R2 ;  /* 0x0000060234007388 */ /* 0x0005e20000000400 */
[----:B-1----:R-:W-:Y:S02]  /*4890*/  PRMT R26, R7, 0x7632, R26 ;  /* 0x00007632071a7816 */ /* 0x002fe4000000001a */
[----:B------:R-:W-:Y:S01]  /*48a0*/  PRMT R6, R15, 0x7632, R6 ;  /* 0x000076320f067816 */ /* 0x000fe20000000006 */
[----:B------:R1:W-:Y:S01]  /*48b0*/  STS.U16 [R52+0x8], R5 ;  /* 0x0000080534007388 */ /* 0x0003e20000000400 */
[----:B0-----:R-:W-:-:S03]  /*48c0*/  PRMT R3, R13, 0x7610, R3 ;  /* 0x000076100d037816 */ /* 0x001fc60000000003 */
[----:B------:R0:W-:Y:S01]  /*48d0*/  STS.U16 [R52+0xa], R4 ;  /* 0x00000a0434007388 */ /* 0x0001e20000000400 */
[----:B--2---:R-:W-:-:S03]  /*48e0*/  PRMT R2, R11, 0x7632, R2 ;  /* 0x000076320b027816 */ /* 0x004fc60000000002 */
[----:B------:R2:W-:Y:S01]  /*48f0*/  STS.U16 [R52+0x12], R0 ;  /* 0x0000120034007388 */ /* 0x0005e20000000400 */
[----:B-1----:R-:W-:-:S03]  /*4900*/  PRMT R5, R15, 0x7610, R5 ;  /* 0x000076100f057816 */ /* 0x002fc60000000005 */
[----:B------:R-:W-:Y:S01]  /*4910*/  STS.U16 [R52+0xc], R7 ;  /* 0x00000c0734007388 */ /* 0x000fe20000000400 */
[----:B0-----:R-:W-:-:S03]  /*4920*/  PRMT R4, R13, 0x7632, R4 ;  /* 0x000076320d047816 */ /* 0x001fc60000000004 */
[----:B------:R-:W-:Y:S01]  /*4930*/  STS.U16 [R52+0xe], R26 ;  /* 0x00000e1a34007388 */ /* 0x000fe20000000400 */
[----:B--2---:R-:W-:Y:S01]  /*4940*/  IMAD.U32 R0, RZ, RZ, UR7 ;  /* 0x00000007ff007e24 */ /* 0x004fe2000f8e00ff */
        /* <DEDUP_REMOVED lines=46> */
.L_x_977:
[----:B------:R-:W-:Y:S05]  /*4c30*/  BSYNC B0 ;  /* 0x0000000000007941 */ /* 0x000fea0003800000 */
.L_x_976:
[----:B------:R-:W-:Y:S01]  /*4c40*/  ULDC.64 UR8, c[0x0][0x218] ;  /* 0x0000860000087ab9 */ /* 0x000fe20000000a00 */
[----:B0-----:R-:W-:Y:S01]  /*4c50*/  LEA R2, P0, R78, c[0x0][0x270], 0x1 ;  /* 0x00009c004e027a11 */ /* 0x001fe200078008ff */
        /* <DEDUP_REMOVED lines=13> */
[----:B------:R-:W-:Y:S01]  /*4d30*/  IMAD.U32 R4, RZ, RZ, UR34 ;  /* 0x00000022ff047e24 */ /* 0x000fe2000f8e00ff */
[----:B------:R-:W-:-:S04]  /*4d40*/  LEA R2, P3, R3, R2, 0x1 ;  /* 0x0000000203027211 */ /* 0x000fc800078608ff */
        /* <DEDUP_REMOVED lines=26> */
.L_x_975:
[----:B0-----:R-:W2:Y:S01]  /*4ef0*/  LDL.LU R2, [R1+0x7c] ;  /* 0x00007c0001027983 */ /* 0x001ea20000300800 */
[----:B------:R-:W-:Y:S01]  /*4f00*/  PRMT R0, RZ, 0x5410, R140 ;  /* 0x00005410ff007816 */ /* 0x000fe2000000008c */
[----:B------:R-:W-:Y:S01]  /*4f10*/  IMAD.MOV.U32 R138, RZ, RZ, RZ ;  /* 0x000000ffff8a7224 */ /* 0x000fe200078e00ff */
[----:B------:R-:W-:Y:S01]  /*4f20*/  PRMT R3, RZ, 0x5410, R139 ;  /* 0x00005410ff037816 */ /* 0x000fe2000000008b */
[----:B------:R-:W-:Y:S01]  /*4f30*/  IMAD.MOV.U32 R157, RZ, RZ, RZ ;  /* 0x000000ffff9d7224 */ /* 0x000fe200078e00ff */
[----:B------:R-:W-:Y:S01]  /*4f40*/  CS2R R154, SRZ ;  /* 0x00000000009a7805 */ /* 0x000fe2000001ff00 */
[----:B------:R-:W-:Y:S01]  /*4f50*/  CS2R R152, SRZ ;  /* 0x0000000000987805 */ /* 0x000fe2000001ff00 */
[----:B------:R-:W-:Y:S01]  /*4f60*/  CS2R R150, SRZ ;  /* 0x0000000000967805 */ /* 0x000fe2000001ff00 */
[----:B------:R-:W-:Y:S01]  /*4f70*/  CS2R R144, SRZ ;  /* 0x0000000000907805 */ /* 0x000fe2000001ff00 */
[----:B------:R-:W-:Y:S01]  /*4f80*/  CS2R R142, SRZ ;  /* 0x00000000008e7805 */ /* 0x000fe2000001ff00 */
[----:B------:R-:W-:Y:S01]  /*4f90*/  BAR.SYNC.DEFER_BLOCKING 0x0 ;  /* 0x0000000000007b1d */ /* 0x000fe20000010000 */
[----:B--2---:R-:W-:Y:S01]  /*4fa0*/  FFMA.FTZ R0, R149, R0, R2 ;  /* 0x0000000095007223 */ /* 0x004fe20000010002 */
[----:B------:R-:W-:-:S03]  /*4fb0*/  PRMT R2, RZ, 0x5410, R115 ;  /* 0x00005410ff027816 */ /* 0x000fc60000000073 */
[----:B------:R-:W-:Y:S01]  /*4fc0*/  FFMA.FTZ R0, R96, R3, R0 ;  /* 0x0000000360007223 */ /* 0x000fe20000010000 */
[----:B------:R-:W-:-:S05]  /*4fd0*/  PRMT R3, RZ, 0x5410, R137 ;  /* 0x00005410ff037816 */ /* 0x000fca0000000089 */
        /* <DEDUP_REMOVED lines=25> */
[----:B------:R-:W-:Y:S02]  /*5170*/  PRMT R0, RZ, 0x5410, R49 ;  /* 0x00005410ff007816 */ /* 0x000fe40000000031 */
[----:B------:R-:W-:-:S03]  /*5180*/  ISETP.GE.AND P0, PT, R2, 0x1, PT ;  /* 0x000000010200780c */ /* 0x000fc60003f06270 */
[----:B------:R-:W-:Y:S02]  /*5190*/  FFMA.FTZ R2, R158, R0, R3 ;  /* 0x000000009e027223 */ /* 0x000fe40000010003 */
[----:B------:R-:W-:Y:S02]  /*51a0*/  FMUL.FTZ R0, R149, UR4 ;  /* 0x0000000495007c20 */ /* 0x000fe40008410000 */
[----:B------:R-:W-:Y:S01]  /*51b0*/  FMUL.FTZ R3, R96, UR4 ;  /* 0x0000000460037c20 */ /* 0x000fe20008410000 */
[----:B------:R0:W-:Y:S04]  /*51c0*/  STL [R1+0x7c], R2 ;  /* 0x00007c0201007387 */ /* 0x0001e80000100800 */
[----:B------:R1:W-:Y:S04]  /*51d0*/  STL [R1+0x60], R0 ;  /* 0x0000600001007387 */ /* 0x0003e80000100800 */
[----:B------:R2:W-:Y:S01]  /*51e0*/  STL [R1+0x5c], R3 ;  /* 0x00005c0301007387 */ /* 0x0005e20000100800 */
[----:B0-----:R-:W-:-:S02]  /*51f0*/  FMUL.FTZ R2, R148, UR4 ;  /* 0x0000000494027c20 */ /* 0x001fc40008410000 */
[----:B------:R-:W-:Y:S01]  /*5200*/  CS2R R148, SRZ ;  /* 0x0000000000947805 */ /* 0x000fe2000001ff00 */
[----:B-1----:R-:W-:Y:S02]  /*5210*/  FMUL.FTZ R0, R86, UR4 ;  /* 0x0000000456007c20 */ /* 0x002fe40008410000 */
[----:B------:R0:W-:Y:S01]  /*5220*/  STL [R1+0x58], R2 ;  /* 0x0000580201007387 */ /* 0x0001e20000100800 */
[----:B--2---:R-:W-:-:S03]  /*5230*/  FMUL.FTZ R3, R147, UR4 ;  /* 0x0000000493037c20 */ /* 0x004fc60008410000 */
[----:B------:R1:W-:Y:S04]  /*5240*/  STL [R1+0x54], R0 ;  /* 0x0000540001007387 */ /* 0x0003e80000100800 */
[----:B------:R2:W-:Y:S01]  /*5250*/  STL [R1+0x50], R3 ;  /* 0x0000500301007387 */ /* 0x0005e20000100800 */
[----:B0-----:R-:W-:Y:S02]  /*5260*/  FMUL.FTZ R2, R84, UR4 ;  /* 0x0000000454027c20 */ /* 0x001fe40008410000 */
[----:B-1----:R-:W-:-:S03]  /*5270*/  FMUL.FTZ R0, R146, UR4 ;  /* 0x0000000492007c20 */ /* 0x002fc60008410000 */
[----:B------:R0:W-:Y:S01]  /*5280*/  STL [R1+0x4c], R2 ;  /* 0x00004c0201007387 */ /* 0x0001e20000100800 */
[----:B------:R-:W-:Y:S01]  /*5290*/  CS2R R146, SRZ ;  /* 0x0000000000927805 */ /* 0x000fe2000001ff00 */
[----:B--2---:R-:W-:Y:S02]  /*52a0*/  FMUL.FTZ R3, R82, UR4 ;  /* 0x0000000452037c20 */ /* 0x004fe40008410000 */
        /* <DEDUP_REMOVED lines=16> */
[----:B------:R2:W-:Y:S04]  /*53b0*/  STL [R1+0x28], R2 ;  /* 0x0000280201007387 */ /* 0x0005e80000100800 */
[----:B------:R2:W-:Y:S01]  /*53c0*/  STL [R1+0x24], R0 ;  /* 0x0000240001007387 */ /* 0x0005e20000100800 */
[----:B------:R-:W-:Y:S05]  /*53d0*/  @!P0 BRA `(.L_x_978) ;  /* 0x00004f8000008947 */ /* 0x000fea0003800000 */
[----:B------:R-:W-:Y:S01]  /*53e0*/  UIADD3 UR39, UR26, -0x1, URZ ;  /* 0xffffffff1a277890 */ /* 0x000fe2000fffe03f */
[----:B------:R-:W-:Y:S01]  /*53f0*/  HFMA2.MMA R138, -RZ, RZ, 0, 0 ;  /* 0x00000000ff8a7435 */ /* 0x000fe200000001ff */
[----:B------:R-:W-:Y:S02]  /*5400*/  UMOV UR8, URZ ;  /* 0x0000003f00087c82 */ /* 0x000fe40008000000 */
[----:B------:R-:W-:Y:S02]  /*5410*/  ULEA.HI UR7, UR39, UR39, URZ, 0x1 ;  /* 0x0000002727077291 */ /* 0x000fe4000f8f083f */
[----:B------:R-:W-:-:S02]  /*5420*/  UMOV UR9, URZ ;  /* 0x0000003f00097c82 */ /* 0x000fc40008000000 */
[----:B------:R-:W-:-:S04]  /*5430*/  ULOP3.LUT UR7, UR7, 0xfffffe, URZ, 0xc0, !UPT ;  /* 0x00fffffe07077892 */ /* 0x000fc8000f8ec03f */
[----:B------:R-:W-:-:S03]  /*5440*/  UIADD3 UR39, UR39, -UR7, URZ ;  /* 0x8000000727277290 */ /* 0x000fc6000fffe03f */
[----:B------:R-:W-:Y:S02]  /*5450*/  UMOV UR7, URZ ;  /* 0x0000003f00077c82 */ /* 0x000fe40008000000 */
.L_x_1026:
[----:B------:R-:W-:Y:S01]  /*5460*/  USHF.R.S32.HI UR42, URZ, 0x1f, UR7 ;  /* 0x0000001f3f2a7899 */ /* 0x000fe20008011407 */
[----:B--2---:R-:W-:Y:S01]  /*5470*/  IMAD.U32 R3, RZ, RZ, UR7 ;  /* 0x00000007ff037e24 */ /* 0x004fe2000f8e00ff */
[----:B------:R-:W-:Y:S01]  /*5480*/  ULDC.64 UR34, c[0x0][0x1a0] ;  /* 0x0000680000227ab9 */ /* 0x000fe20000000a00 */
[----:B------:R-:W-:Y:S01]  /*5490*/  PRMT R7, RZ, 0x7610, R7 ;  /* 0x00007610ff077816 */ /* 0x000fe20000000007 */
[----:B------:R-:W-:Y:S01]  /*54a0*/  ULDC UR43, c[0x0][0x168] ;  /* 0x00005a00002b7ab9 */ /* 0x000fe20000000800 */
[----:B------:R-:W-:Y:S01]  /*54b0*/  IMAD.WIDE.U32 R2, R3, c[0x0][0x1a0], R78 ;  /* 0x0000680003027a25 */ /* 0x000fe200078e004e */
[----:B------:R-:W-:Y:S01]  /*54c0*/  UIMAD UR34, UR42, UR34, URZ ;  /* 0x000000222a2272a4 */ /* 0x000fe2000f8e023f */
[----:B------:R-:W-:Y:S01]  /*54d0*/  PRMT R0, RZ, 0x7610, R0 ;  /* 0x00007610ff007816 */ /* 0x000fe20000000000 */
[----:B------:R-:W-:Y:S01]  /*54e0*/  UIADD3 UR43, -UR27, UR43, URZ ;  /* 0x0000002b1b2b7290 */ /* 0x000fe2000fffe13f */
[----:B------:R-:W-:Y:S01]  /*54f0*/  PRMT R9, RZ, 0x7610, R9 ;  /* 0x00007610ff097816 */ /* 0x000fe20000000009 */
[----:B------:R-:W-:Y:S01]  /*5500*/  UIMAD UR34, UR7, UR35, UR34 ;  /* 0x00000023072272a4 */ /* 0x000fe2000f8e0222 */
[----:B------:R-:W-:-:S02]  /*5510*/  LEA R4, P0, R2, UR22, 0x1 ;  /* 0x0000001602047c11 */ /* 0x000fc4000f8008ff */
[----:B------:R-:W-:Y:S02]  /*5520*/  PRMT R6, RZ, 0x7610, R6 ;  /* 0x00007610ff067816 */ /* 0x000fe40000000006 */
[----:B------:R-:W-:Y:S02]  /*5530*/  ISETP.GE.AND P1, PT, R78, UR43, PT ;  /* 0x0000002b4e007c0c */ /* 0x000fe4000bf26270 */
[----:B------:R-:W-:Y:S02]  /*5540*/  ISETP.GE.AND P2, PT, R94, UR43, PT ;  /* 0x0000002b5e007c0c */ /* 0x000fe4000bf46270 */
[----:B------:R-:W-:Y:S02]  /*5550*/  ISETP.GE.AND P3, PT, R93, UR43, PT ;  /* 0x0000002b5d007c0c */ /* 0x000fe4000bf66270 */
[----:B------:R-:W-:Y:S02]  /*5560*/  ISETP.GE.AND P4, PT, R92, UR43, PT ;  /* 0x0000002b5c007c0c */ /* 0x000fe4000bf86270 */
[----:B------:R-:W-:Y:S01]  /*5570*/  IADD3 R3, R3, UR34, RZ ;  /* 0x0000002203037c10 */ /* 0x000fe2000fffe0ff */
[----:B------:R-:W-:Y:S01]  /*5580*/  ULDC.64 UR34, c[0x0][0x180] ;  /* 0x0000600000227ab9 */ /* 0x000fe20000000a00 */
[----:B------:R-:W-:-:S02]  /*5590*/  ISETP.GE.AND P5, PT, R91, UR43, PT ;  /* 0x0000002b5b007c0c */ /* 0x000fc4000bfa6270 */
[----:B------:R-:W-:Y:S02]  /*55a0*/  LEA.HI.X R5, R2, UR23, R3, 0x1, P0 ;  /* 0x0000001702057c11 */ /* 0x000fe400080f0c03 */
[----:B------:R-:W-:Y:S02]  /*55b0*/  ISETP.GE.AND P0, PT, R90, UR43, PT ;  /* 0x0000002b5a007c0c */ /* 0x000fe4000bf06270 */
[----:B------:R-:W-:Y:S01]  /*55c0*/  PRMT R11, RZ, 0x7610, R11 ;  /* 0x00007610ff0b7816 */ /* 0x000fe2000000000b */
[----:B------:R0:W2:Y:S01]  /*55d0*/  @!P1 LDG.E.U16 R7, [R4.64] ;  /* 0x0000002804079981 */ /* 0x0000a2000c1e1500 */
[----:B------:R-:W-:Y:S02]  /*55e0*/  ISETP.GE.AND P1, PT, R89, UR43, PT ;  /* 0x0000002b59007c0c */ /* 0x000fe4000bf26270 */
[----:B------:R-:W-:Y:S01]  /*55f0*/  PRMT R8, RZ, 0x7610, R8 ;  /* 0x00007610ff087816 */ /* 0x000fe20000000008 */
[----:B------:R0:W3:Y:S01]  /*5600*/  @!P2 LDG.E.U16 R0, [R4.64+0x40] ;  /* 0x000040280400a981 */ /* 0x0000e2000c1e1500 */
[----:B------:R-:W-:-:S02]  /*5610*/  ISETP.GE.AND P2, PT, R88, UR43, PT ;  /* 0x0000002b58007c0c */ /* 0x000fc4000bf46270 */
[----:B------:R-:W-:Y:S01]  /*5620*/  PRMT R13, RZ, 0x7610, R13 ;  /* 0x00007610ff0d7816 */ /* 0x000fe2000000000d */
[----:B------:R0:W4:Y:S01]  /*5630*/  @!P3 LDG.E.U16 R9, [R4.64+0x80] ;  /* 0x000080280409b981 */ /* 0x000122000c1e1500 */
[----:B------:R-:W-:Y:S02]  /*5640*/  ISETP.GE.AND P3, PT, R77, UR43, PT ;  /* 0x0000002b4d007c0c */ /* 0x000fe4000bf66270 */
[----:B------:R-:W-:Y:S01]  /*5650*/  PRMT R10, RZ, 0x7610, R10 ;  /* 0x00007610ff0a7816 */ /* 0x000fe2000000000a */
[----:B------:R0:W5:Y:S01]  /*5660*/  @!P4 LDG.E.U16 R6, [R4.64+0xc0] ;  /* 0x0000c0280406c981 */ /* 0x000162000c1e1500 */
[----:B------:R-:W-:Y:S02]  /*5670*/  ISETP.GE.AND P4, PT, R76, UR43, PT ;  /* 0x0000002b4c007c0c */ /* 0x000fe4000bf86270 */
[----:B------:R-:W-:Y:S01]  /*5680*/  PRMT R15, RZ, 0x7610, R15 ;  /* 0x00007610ff0f7816 */ /* 0x000fe2000000000f */
[----:B------:R0:W5:Y:S01]  /*5690*/  @!P5 LDG.E.U16 R11, [R4.64+0x100] ;  /* 0x00010028040bd981 */ /* 0x000162000c1e1500 */
[----:B------:R-:W-:-:S02]  /*56a0*/  PRMT R12, RZ, 0x7610, R12 ;  /* 0x00007610ff0c7816 */ /* 0x000fc4000000000c */
[----:B------:R-:W-:Y:S01]  /*56b0*/  ISETP.GE.AND P5, PT, R75, UR43, PT ;  /* 0x0000002b4b007c0c */ /* 0x000fe2000bfa6270 */
        /* <DEDUP_REMOVED lines=31> */
[----:B------:R-:W-:Y:S02]  /*58b0*/  ULEA UR34, UP0, UR36, UR34, 0x2 ;  /* 0x0000002224227291 */ /* 0x000fe4000f80103f */
[----:B------:R-:W-:-:S04]  /*58c0*/  UIADD3 UR37, UR37, UR46, URZ ;  /* 0x0000002e25257290 */ /* 0x000fc8000fffe03f */
[----:B------:R-:W-:Y:S01]  /*58d0*/  ULEA.HI.X UR35, UR36, UR35, UR37, 0x2, UP0 ;  /* 0x0000002324237291 */ /* 0x000fe200080f1425 */
[----:B------:R-:W-:-:S05]  /*58e0*/  IMAD.U32 R2, RZ, RZ, UR34 ;  /* 0x00000022ff027e24 */ /* 0x000fca000f8e00ff */
[----:B------:R-:W-:Y:S01]  /*58f0*/  IMAD.U32 R3, RZ, RZ, UR35 ;  /* 0x00000023ff037e24 */ /* 0x000fe2000f8e00ff */
[----:B------:R-:W-:Y:S01]  /*5900*/  ULDC.64 UR34, c[0x0][0x1c0] ;  /* 0x0000700000227ab9 */ /* 0x000fe20000000a00 */
[----:B0-----:R-:W-:Y:S01]  /*5910*/  IMAD.U32 R5, RZ, RZ, UR7 ;  /* 0x00000007ff057e24 */ /* 0x001fe2000f8e00ff */
[----:B------:R-:W-:Y:S02]  /*5920*/  UIMAD UR34, UR42, UR34, URZ ;  /* 0x000000222a2272a4 */ /* 0x000fe4000f8e023f */
[----:B------:R0:W5:Y:S02]  /*5930*/  LDG.E R29, [R2.64] ;  /* 0x00000028021d7981 */ /* 0x000164000c1e1900 */
[----:B------:R-:W-:Y:S01]  /*5940*/  UIMAD UR34, UR7, UR35, UR34 ;  /* 0x00000023072272a4 */ /* 0x000fe2000f8e0222 */
[----:B0-----:R-:W-:Y:S01]  /*5950*/  IMAD.WIDE.U32 R2, R5, c[0x0][0x1c0], R78 ;  /* 0x0000700005027a25 */ /* 0x001fe200078e004e */
[----:B------:R-:W-:-:S04]  /*5960*/  ISETP.GE.AND P3, PT, R78, UR43, PT ;  /* 0x0000002b4e007c0c */ /* 0x000fc8000bf66270 */
[----:B------:R-:W-:Y:S02]  /*5970*/  LEA R4, P0, R2, UR24, 0x1 ;  /* 0x0000001802047c11 */ /* 0x000fe4000f8008ff */
[----:B------:R-:W-:-:S04]  /*5980*/  IADD3 R5, R3, UR34, RZ ;  /* 0x0000002203057c10 */ /* 0x000fc8000fffe0ff */
[----:B------:R-:W-:Y:S02]  /*5990*/  LEA.HI.X R5, R2, UR25, R5, 0x1, P0 ;  /* 0x0000001902057c11 */ /* 0x000fe400080f0c05 */
[----:B------:R-:W-:Y:S02]  /*59a0*/  ISETP.GE.AND P0, PT, R94, UR43, PT ;  /* 0x0000002b5e007c0c */ /* 0x000fe4000bf06270 */
[----:B------:R-:W-:Y:S02]  /*59b0*/  ISETP.GE.AND P1, PT, R92, UR43, PT ;  /* 0x0000002b5c007c0c */ /* 0x000fe4000bf26270 */
[----:B------:R-:W-:Y:S02]  /*59c0*/  ISETP.GE.AND P2, PT, R93, UR43, PT ;  /* 0x0000002b5d007c0c */ /* 0x000fe4000bf46270 */
[----:B------:R-:W-:Y:S02]  /*59d0*/  PRMT R85, RZ, 0x7610, R85 ;  /* 0x00007610ff557816 */ /* 0x000fe40000000055 */
[----:B------:R-:W-:-:S02]  /*59e0*/  PRMT R28, RZ, 0x7610, R28 ;  /* 0x00007610ff1c7816 */ /* 0x000fc4000000001c */
[----:B------:R-:W-:Y:S02]  /*59f0*/  ISETP.GE.AND P5, PT, R91, UR43, PT ;  /* 0x0000002b5b007c0c */ /* 0x000fe4000bfa6270 */
[----:B------:R-:W-:Y:S02]  /*5a00*/  PRMT R26, RZ, 0x7610, R26 ;  /* 0x00007610ff1a7816 */ /* 0x000fe4000000001a */
[----:B------:R-:W-:Y:S02]  /*5a10*/  PRMT R83, RZ, 0x7610, R83 ;  /* 0x00007610ff537816 */ /* 0x000fe40000000053 */
        /* <DEDUP_REMOVED lines=27> */
[----:B------:R2:W3:Y:S01]  /*5bd0*/  @!P3 LDG.E.U16 R85, [R4.64] ;  /* 0x000000280455b981 */ /* 0x0004e2000c1e1500 */
        /* <DEDUP_REMOVED lines=19> */
[----:B0-----:R-:W-:Y:S01]  /*5d10*/  PRMT R21, RZ, 0x7610, R21 ;  /* 0x00007610ff157816 */ /* 0x001fe20000000015 */
[----:B------:R2:W5:Y:S01]  /*5d20*/  @!P5 LDG.E.U16 R23, [R4.64+0x280] ;  /* 0x000280280417d981 */ /* 0x000562000c1e1500 */
[----:B------:R-:W-:Y:S02]  /*5d30*/  PRMT R14, RZ, 0x7610, R14 ;  /* 0x00007610ff0e7816 */ /* 0x000fe4000000000e */
[----:B------:R-:W-:Y:S01]  /*5d40*/  PRMT R19, RZ, 0x7610, R19 ;  /* 0x00007610ff137816 */ /* 0x000fe20000000013 */
[----:B------:R2:W5:Y:S04]  /*5d50*/  @!P4 LDG.E.U16 R22, [R4.64+0x2c0] ;  /* 0x0002c0280416c981 */ /* 0x000568000c1e1500 */
[----:B------:R2:W5:Y:S04]  /*5d60*/  @!P3 LDG.E.U16 R21, [R4.64+0x300] ;  /* 0x000300280415b981 */ /* 0x000568000c1e1500 */
[----:B------:R2:W5:Y:S04]  /*5d70*/  @!P0 LDG.E.U16 R14, [R4.64+0x340] ;  /* 0x00034028040e8981 */ /* 0x000568000c1e1500 */
[----:B------:R2:W5:Y:S04]  /*5d80*/  @!P1 LDG.E.U16 R19, [R4.64+0x380] ;  /* 0x0003802804139981 */ /* 0x000568000c1e1500 */
[----:B------:R2:W5:Y:S04]  /*5d90*/  @!P2 LDG.E.U16 R20, [R4.64+0x3c0] ;  /* 0x0003c0280414a981 */ /* 0x000568000c1e1500 */
[----:B------:R-:W0:Y:S01]  /*5da0*/  S2R R84, SR_LANEID ;  /* 0x0000000000547919 */ /* 0x000e220000000000 */
[----:B------:R-:W1:Y:S01]  /*5db0*/  R2UR UR43, R29 ;  /* 0x000000001d2b73c2 */ /* 0x000e6200000e0000 */
[----:B------:R-:W-:-:S02]  /*5dc0*/  ISETP.NE.AND P1, PT, R95, RZ, PT ;  /* 0x000000ff5f00720c */ /* 0x000fc40003f25270 */
[----:B------:R-:W-:Y:S04]  /*5dd0*/  LDS.U16 R16, [R52+0x2] ;  /* 0x0000020034107984 */ /* 0x000fe80000000400 */
[----:B------:R-:W-:Y:S04]  /*5de0*/  LDS.U16 R12, [R52+0x8] ;  /* 0x00000800340c7984 */ /* 0x000fe80000000400 */
[----:B------:R-:W-:Y:S04]  /*5df0*/  LDS.U16 R10, [R52+0xc] ;  /* 0x00000c00340a7984 */ /* 0x000fe80000000400 */
[----:B------:R-:W-:Y:S04]  /*5e00*/  LDS.U16 R8, [R52+0x10] ;  /* 0x0000100034087984 */ /* 0x000fe80000000400 */
[----:B------:R-:W-:Y:S01]  /*5e10*/  LDS.U16 R6, [R52+0x14] ;  /* 0x0000140034067984 */ /* 0x000fe20000000400 */
[----:B0-----:R-:W-:-:S03]  /*5e20*/  IMAD.IADD R0, R69, 0x1, R84 ;  /* 0x0000000145007824 */ /* 0x001fc600078e0254 */
[----:B--2---:R-:W-:Y:S02]  /*5e30*/  LDS.U16 R4, [R52+0x16] ;  /* 0x0000160034047984 */ /* 0x004fe40000000400 */
[C---:B------:R-:W-:Y:S02]  /*5e40*/  IADD3 R17, R0.reuse, 0x20, RZ ;  /* 0x0000002000117810 */ /* 0x040fe40007ffe0ff */
[----:B------:R-:W-:Y:S01]  /*5e50*/  LDS.U16 R2, [R52+0x1a] ;  /* 0x00001a0034027984 */ /* 0x000fe20000000400 */
[C---:B------:R-:W-:Y:S02]  /*5e60*/  IADD3 R15, R0.reuse, 0x40, RZ ;  /* 0x00000040000f7810 */ /* 0x040fe40007ffe0ff */
[C---:B------:R-:W-:Y:S02]  /*5e70*/  IADD3 R65, R0.reuse, 0x60, RZ ;  /* 0x0000006000417810 */ /* 0x040fe40007ffe0ff */
[C---:B------:R-:W-:Y:S02]  /*5e80*/  IADD3 R13, R0.reuse, 0x80, RZ ;  /* 0x00000080000d7810 */ /* 0x040fe40007ffe0ff */
[----:B------:R-:W-:-:S02]  /*5e90*/  IADD3 R63, R0, 0xa0, RZ ;  /* 0x000000a0003f7810 */ /* 0x000fc40007ffe0ff */
[CC--:B------:R-:W-:Y:S02]  /*5ea0*/  LEA.HI.SX32 R68, R0.reuse, R0.reuse, 0x1b ;  /* 0x0000000000447211 */ /* 0x0c0fe400078fdaff */
[-C--:B------:R-:W-:Y:S02]  /*5eb0*/  LEA.HI.SX32 R17, R17, R0.reuse, 0x1b ;  /* 0x0000000011117211 */ /* 0x080fe400078fdaff */
[C---:B------:R-:W-:Y:S02]  /*5ec0*/  IADD3 R11, R0.reuse, 0xc0, RZ ;  /* 0x000000c0000b7810 */ /* 0x040fe40007ffe0ff */
[----:B------:R-:W-:Y:S01]  /*5ed0*/  LEA.HI.SX32 R15, R15, R0, 0x1b ;  /* 0x000000000f0f7211 */ /* 0x000fe200078fdaff */
[----:B-1----:R-:W-:Y:S01]  /*5ee0*/  IMAD.U32 R18, RZ, RZ, UR43 ;  /* 0x0000002bff127e24 */ /* 0x002fe2000f8e00ff */
[C---:B------:R-:W-:Y:S02]  /*5ef0*/  IADD3 R3, R0.reuse, 0x1c0, RZ ;  /* 0x000001c000037810 */ /* 0x040fe40007ffe0ff */
[----:B------:R-:W-:-:S02]  /*5f00*/  IADD3 R7, R0, 0x180, RZ ;  /* 0x0000018000077810 */ /* 0x000fc40007ffe0ff */
[C---:B------:R-:W-:Y:S02]  /*5f10*/  IADD3 R9, R0.reuse, 0x140, RZ ;  /* 0x0000014000097810 */ /* 0x040fe40007ffe0ff */
[C---:B------:R-:W-:Y:S02]  /*5f20*/  IADD3 R5, R0.reuse, 0x100, RZ ;  /* 0x0000010000057810 */ /* 0x040fe40007ffe0ff */
[----:B------:R-:W-:Y:S02]  /*5f30*/  LEA.HI.SX32 R65, R65, R0, 0x1b ;  /* 0x0000000041417211 */ /* 0x000fe400078fdaff */
[C---:B------:R-:W-:Y:S02]  /*5f40*/  IADD3 R53, R0.reuse, 0x1e0, RZ ;  /* 0x000001e000357810 */ /* 0x040fe40007ffe0ff */
[C---:B------:R-:W-:Y:S02]  /*5f50*/  IADD3 R55, R0.reuse, 0x1a0, RZ ;  /* 0x000001a000377810 */ /* 0x040fe40007ffe0ff */
[----:B------:R-:W-:-:S02]  /*5f60*/  IADD3 R57, R0, 0x160, RZ ;  /* 0x0000016000397810 */ /* 0x000fc40007ffe0ff */
[C---:B------:R-:W-:Y:S02]  /*5f70*/  IADD3 R59, R0.reuse, 0x120, RZ ;  /* 0x00000120003b7810 */ /* 0x040fe40007ffe0ff */
[----:B------:R-:W-:Y:S02]  /*5f80*/  IADD3 R61, R0, 0xe0, RZ ;  /* 0x000000e0003d7810 */ /* 0x000fe40007ffe0ff */
[-C--:B------:R-:W-:Y:S01]  /*5f90*/  LEA.HI.SX32 R64, R13, R0.reuse, 0x1b ;  /* 0x000000000d407211 */ /* 0x080fe200078fdaff */
[----:B------:R-:W-:Y:S01]  /*5fa0*/  IMAD.SHL.U32 R67, R17, 0x2, RZ ;  /* 0x0000000211437824 */ /* 0x000fe200078e00ff */
[-C--:B------:R-:W-:Y:S02]  /*5fb0*/  LEA.HI.SX32 R63, R63, R0.reuse, 0x1b ;  /* 0x000000003f3f7211 */ /* 0x080fe400078fdaff */
[----:B------:R-:W-:Y:S01]  /*5fc0*/  SHF.L.U32 R68, R68, 0x1, RZ ;  /* 0x0000000144447819 */ /* 0x000fe200000006ff */
[----:B------:R-:W-:Y:S01]  /*5fd0*/  IMAD.SHL.U32 R66, R15, 0x2, RZ ;  /* 0x000000020f427824 */ /* 0x000fe200078e00ff */
[-C--:B------:R-:W-:Y:S01]  /*5fe0*/  LEA.HI.SX32 R62, R11, R0.reuse, 0x1b ;  /* 0x000000000b3e7211 */ /* 0x080fe200078fdaff */
[----:B------:R-:W-:Y:S01]  /*5ff0*/  FMUL.FTZ R18, R18, 1.4426950216293334961 ;  /* 0x3fb8aa3b12127820 */ /* 0x000fe20000410000 */
[-C--:B------:R-:W-:Y:S01]  /*6000*/  LEA.HI.SX32 R53, R53, R0.reuse, 0x1b ;  /* 0x0000000035357211 */ /* 0x080fe200078fdaff */
[----:B------:R-:W-:Y:S01]  /*6010*/  IMAD.SHL.U32 R65, R65, 0x2, RZ ;  /* 0x0000000241417824 */ /* 0x000fe200078e00ff */
        /* <DEDUP_REMOVED lines=17> */
[----:B------:R-:W-:-:S03]  /*6130*/  FMUL.FTZ R134, R48, R18 ;  /* 0x0000001230867220 */ /* 0x000fc60000410000 */
[----:B------:R-:W0:Y:S01]  /*6140*/  LDS.U16 R7, [R52+0x12] ;  /* 0x0000120034077984 */ /* 0x000e220000000400 */
[----:B------:R-:W-:-:S03]  /*6150*/  SHF.L.U32 R61, R61, 0x1, RZ ;  /* 0x000000013d3d7819 */ /* 0x000fc600000006ff */
[----:B------:R-:W0:Y:S04]  /*6160*/  LDS.U16 R3, [R52+0x18] ;  /* 0x0000180034037984 */ /* 0x000e280000000400 */
[----:B------:R1:W0:Y:S01]  /*6170*/  LDS.U16 R0, [R52+0x1c] ;  /* 0x00001c0034007984 */ /* 0x0002220000000400 */
[----:B------:R-:W-:Y:S02]  /*6180*/  IMAD.SHL.U32 R60, R60, 0x2, RZ ;  /* 0x000000023c3c7824 */ /* 0x000fe400078e00ff */
[----:B------:R-:W-:Y:S01]  /*6190*/  IMAD.SHL.U32 R59, R59, 0x2, RZ ;  /* 0x000000023b3b7824 */ /* 0x000fe200078e00ff */
[----:B------:R-:W0:Y:S01]  /*61a0*/  MUFU.EX2 R134, R134 ;  /* 0x0000008600867308 */ /* 0x000e220000000800 */
[----:B------:R-:W-:Y:S02]  /*61b0*/  IMAD.SHL.U32 R58, R58, 0x2, RZ ;  /* 0x000000023a3a7824 */ /* 0x000fe400078e00ff */
[----:B-1----:R-:W-:-:S02]  /*61c0*/  FMUL.FTZ R52, R43, R18 ;  /* 0x000000122b347220 */ /* 0x002fc40000410000 */
[----:B------:R-:W-:Y:S01]  /*61d0*/  IMAD.SHL.U32 R57, R57, 0x2, RZ ;  /* 0x0000000239397824 */ /* 0x000fe200078e00ff */
[----:B------:R-:W-:Y:S01]  /*61e0*/  SHF.L.U32 R55, R55, 0x1, RZ ;  /* 0x0000000137377819 */ /* 0x000fe200000006ff */
[----:B------:R-:W-:Y:S02]  /*61f0*/  IMAD.SHL.U32 R56, R56, 0x2, RZ ;  /* 0x0000000238387824 */ /* 0x000fe400078e00ff */
[----:B------:R-:W-:Y:S02]  /*6200*/  IMAD.SHL.U32 R54, R54, 0x2, RZ ;  /* 0x0000000236367824 */ /* 0x000fe400078e00ff */
[----:B------:R-:W-:Y:S01]  /*6210*/  IMAD.SHL.U32 R53, R53, 0x2, RZ ;  /* 0x0000000235357824 */ /* 0x000fe200078e00ff */
[----:B------:R-:W-:Y:S01]  /*6220*/  ISETP.NE.AND P0, PT, R95, 0x7f, PT ;  /* 0x0000007f5f00780c */ /* 0x000fe20003f05270 */
[-C--:B------:R-:W-:Y:S02]  /*6230*/  FMUL.FTZ R32, R47, R18.reuse ;  /* 0x000000122f207220 */ /* 0x080fe40000410000 */
[----:B------:R-:W-:-:S02]  /*6240*/  FMUL.FTZ R31, R46, R18 ;  /* 0x000000122e1f7220 */ /* 0x000fc40000410000 */
[-C--:B------:R-:W-:Y:S02]  /*6250*/  FMUL.FTZ R30, R45, R18.reuse ;  /* 0x000000122d1e7220 */ /* 0x080fe40000410000 */
[----:B------:R-:W1:Y:S01]  /*6260*/  MUFU.EX2 R32, R32 ;  /* 0x0000002000207308 */ /* 0x000e620000000800 */
[----:B------:R-:W-:-:S07]  /*6270*/  FMUL.FTZ R29, R44, R18 ;  /* 0x000000122c1d7220 */ /* 0x000fce0000410000 */
[----:B------:R-:W0:Y:S01]  /*6280*/  MUFU.EX2 R31, R31 ;  /* 0x0000001f001f7308 */ /* 0x000e220000000800 */
[----:B------:R-:W-:-:S07]  /*6290*/  PRMT R135, RZ, 0x5410, R140 ;  /* 0x00005410ff877816 */ /* 0x000fce000000008c */
[----:B------:R-:W0:Y:S01]  /*62a0*/  MUFU.EX2 R30, R30 ;  /* 0x0000001e001e7308 */ /* 0x000e220000000800 */
[----:B------:R-:W-:Y:S02]  /*62b0*/  PRMT R86, RZ, 0x5410, R139 ;  /* 0x00005410ff567816 */ /* 0x000fe4000000008b */
[----:B------:R-:W-:-:S05]  /*62c0*/  PRMT R87, RZ, 0x5410, R137 ;  /* 0x00005410ff577816 */ /* 0x000fca0000000089 */
[----:B------:R-:W0:Y:S01]  /*62d0*/  MUFU.EX2 R29, R29 ;  /* 0x0000001d001d7308 */ /* 0x000e220000000800 */
[----:B---3--:R-:W-:Y:S04]  /*62e0*/  STS.U16 [R68+0x1080], R85 ;  /* 0x0010805544007388 */ /* 0x008fe80000000400 */
[----:B----4-:R3:W-:Y:S04]  /*62f0*/  STS.U16 [R67+0x10c0], R28 ;  /* 0x0010c01c43007388 */ /* 0x0107e80000000400 */
[----:B-----5:R-:W-:Y:S04]  /*6300*/  STS.U16 [R66+0x1100], R83 ;  /* 0x0011005342007388 */ /* 0x020fe80000000400 */
[----:B------:R-:W-:Y:S04]  /*6310*/  STS.U16 [R65+0x1140], R26 ;  /* 0x0011401a41007388 */ /* 0x000fe80000000400 */
[----:B------:R-:W-:Y:S01]  /*6320*/  STS.U16 [R64+0x1180], R27 ;  /* 0x0011801b40007388 */ /* 0x000fe20000000400 */
[----:B---3--:R3:W4:Y:S03]  /*6330*/  MUFU.EX2 R28, R52 ;  /* 0x00000034001c7308 */ /* 0x0087260000000800 */
[----:B------:R-:W-:Y:S04]  /*6340*/  STS.U16 [R63+0x11c0], R82 ;  /* 0x0011c0523f007388 */ /* 0x000fe80000000400 */
[----:B------:R-:W-:Y:S01]  /*6350*/  STS.U16 [R62+0x1200], R81 ;  /* 0x001200513e007388 */ /* 0x000fe20000000400 */
[----:B---3--:R-:W-:-:S03]  /*6360*/  IMAD R52, R84, 0x10, R69 ;  /* 0x0000001054347824 */ /* 0x008fc600078e0245 */
[----:B------:R3:W-:Y:S04]  /*6370*/  STS.U16 [R61+0x1240], R24 ;  /* 0x001240183d007388 */ /* 0x0007e80000000400 */
[----:B------:R-:W-:Y:S01]  /*6380*/  STS.U16 [R60+0x1280], R25 ;  /* 0x001280193c007388 */ /* 0x000fe20000000400 */
[----:B---3--:R-:W-:-:S03]  /*6390*/  IMAD.U32 R24, RZ, RZ, UR39 ;  /* 0x00000027ff187e24 */ /* 0x008fc6000f8e00ff */
[----:B------:R-:W-:Y:S01]  /*63a0*/  STS.U16 [R59+0x12c0], R80 ;  /* 0x0012c0503b007388 */ /* 0x000fe20000000400 */
[----:B------:R-:W-:-:S03]  /*63b0*/  LEA.HI.SX32 R52, R52, R52, 0x1b ;  /* 0x0000003434347211 */ /* 0x000fc600078fdaff */
[----:B------:R3:W-:Y:S01]  /*63c0*/  STS.U16 [R58+0x1300], R23 ;  /* 0x001300173a007388 */ /* 0x0007e20000000400 */
[----:B------:R-:W-:-:S03]  /*63d0*/  SHF.L.U32 R52, R52, 0x1, RZ ;  /* 0x0000000134347819 */ /* 0x000fc600000006ff */
[----:B------:R-:W-:Y:S01]  /*63e0*/  STS.U16 [R57+0x1340], R22 ;  /* 0x0013401639007388 */ /* 0x000fe20000000400 */
[----:B---3--:R-:W-:Y:S02]  /*63f0*/  LEA R23, R24, UR7, 0x8 ;  /* 0x0000000718177c11 */ /* 0x008fe4000f8e40ff */
[----:B------:R-:W-:Y:S01]  /*6400*/  @P1 IADD3 R23, R95, 0x200, RZ ;  /* 0x000002005f171810 */ /* 0x000fe20007ffe0ff */
[----:B------:R-:W-:Y:S04]  /*6410*/  STS.U16 [R56+0x1380], R21 ;  /* 0x0013801538007388 */ /* 0x000fe80000000400 */
[----:B------:R3:W-:Y:S04]  /*6420*/  STS.U16 [R55+0x13c0], R14 ;  /* 0x0013c00e37007388 */ /* 0x0007e80000000400 */
[----:B------:R-:W-:Y:S04]  /*6430*/  STS.U16 [R54+0x1400], R19 ;  /* 0x0014001336007388 */ /* 0x000fe80000000400 */
[----:B------:R5:W-:Y:S01]  /*6440*/  STS.U16 [R53+0x1440], R20 ;  /* 0x0014401435007388 */ /* 0x000be20000000400 */
[----:B------:R-:W-:-:S06]  /*6450*/  NOP ;  /* 0x0000000000007918 */ /* 0x000fcc0000000000 */
[----:B---3--:R-:W-:Y:S01]  /*6460*/  IMAD.SHL.U32 R14, R23, 0x4, RZ ;  /* 0x00000004170e7824 */ /* 0x008fe200078e00ff */
[----:B------:R3:W0:Y:S04]  /*6470*/  LDS.U16 R96, [R52+0x1080] ;  /* 0x0010800034607984 */ /* 0x0006280000000400 */
[----:B------:R3:W0:Y:S04]  /*6480*/  LDS.U16 R97, [R52+0x1082] ;  /* 0x0010820034617984 */ /* 0x0006280000000400 */
        /* <DEDUP_REMOVED lines=15> */
[----:B------:R-:W-:Y:S01]  /*6580*/  BAR.SYNC.DEFER_BLOCKING 0x0 ;  /* 0x0000000000007b1d */ /* 0x000fe20000010000 */
[----:B------:R-:W-:-:S02]  /*6590*/  FMUL.FTZ R83, R42, R18 ;  /* 0x000000122a537220 */ /* 0x000fc40000410000 */
[-C--:B------:R-:W-:Y:S02]  /*65a0*/  FMUL.FTZ R26, R41, R18.reuse ;  /* 0x00000012291a7220 */ /* 0x080fe40000410000 */
[-C--:B------:R-:W-:Y:S02]  /*65b0*/  FMUL.FTZ R25, R40, R18.reuse ;  /* 0x0000001228197220 */ /* 0x080fe40000410000 */
[-C--:B------:R-:W-:Y:S01]  /*65c0*/  FMUL.FTZ R24, R39, R18.reuse ;  /* 0x0000001227187220 */ /* 0x080fe20000410000 */
[----:B------:R3:W0:Y:S01]  /*65d0*/  @P0 LDS R14, [R95.X4+0x7554] ;  /* 0x007554005f0e0984 */ /* 0x0006220000004800 */
[-C--:B------:R-:W-:Y:S02]  /*65e0*/  FMUL.FTZ R23, R38, R18.reuse ;  /* 0x0000001226177220 */ /* 0x080fe40000410000 */
[-C--:B------:R-:W-:Y:S02]  /*65f0*/  FMUL.FTZ R22, R37, R18.reuse ;  /* 0x0000001225167220 */ /* 0x080fe40000410000 */
[----:B------:R-:W-:-:S02]  /*6600*/  FMUL.FTZ R21, R36, R18 ;  /* 0x0000001224157220 */ /* 0x000fc40000410000 */
[-C--:B-----5:R-:W-:Y:S02]  /*6610*/  FMUL.FTZ R20, R35, R18.reuse ;  /* 0x0000001223147220 */ /* 0x0a0fe40000410000 */
[-C--:B------:R-:W-:Y:S02]  /*6620*/  FMUL.FTZ R19, R34, R18.reuse ;  /* 0x0000001222137220 */ /* 0x080fe40000410000 */
[----:B------:R-:W-:Y:S01]  /*6630*/  FMUL.FTZ R18, R33, R18 ;  /* 0x0000001221127220 */ /* 0x000fe20000410000 */
[----:B------:R3:W0:Y:S01]  /*6640*/  MUFU.EX2 R27, R83 ;  /* 0x00000053001b7308 */ /* 0x0006220000000800 */
[----:B-1----:R-:W-:-:S07]  /*6650*/  FMUL.FTZ R80, R134, R32 ;  /* 0x0000002086507220 */ /* 0x002fce0000410000 */
[----:B------:R-:W1:Y:S01]  /*6660*/  MUFU.EX2 R26, R26 ;  /* 0x0000001a001a7308 */ /* 0x000e620000000800 */
[----:B------:R-:W-:-:S07]  /*6670*/  PRMT R119, RZ, 0x5410, R136 ;  /* 0x00005410ff777816 */ /* 0x000fce0000000088 */
[----:B------:R-:W0:Y:S01]  /*6680*/  MUFU.EX2 R25, R25 ;  /* 0x0000001900197308 */ /* 0x000e220000000800 */
        /* <DEDUP_REMOVED lines=22> */
[----:B------:R-:W-:Y:S02]  /*67f0*/  PRMT R131, RZ, 0x5410, R49 ;  /* 0x00005410ff837816 */ /* 0x000fe40000000031 */
[----:B------:R-:W-:-:S02]  /*6800*/  PRMT R17, RZ, 0x5410, R17 ;  /* 0x00005410ff117816 */ /* 0x000fc40000000011 */
[----:B------:R-:W-:Y:S02]  /*6810*/  PRMT R16, RZ, 0x5410, R16 ;  /* 0x00005410ff107816 */ /* 0x000fe40000000010 */
[----:B------:R-:W-:Y:S01]  /*6820*/  PRMT R15, RZ, 0x5410, R15 ;  /* 0x00005410ff0f7816 */ /* 0x000fe2000000000f */
[----:B------:R-:W-:Y:S01]  /*6830*/  BSSY B0, `(.L_x_979) ;  /* 0x000001e000007945 */ /* 0x000fe20003800000 */
        /* <DEDUP_REMOVED lines=16> */
[----:B------:R-:W-:Y:S01]  /*6940*/  FMUL.FTZ R87, R15, R87 ;  /* 0x000000570f577220 */ /* 0x000fe20000410000 */
[----:B------:R-:W-:Y:S05]  /*6950*/  @P0 BRA `(.L_x_980) ;  /* 0x000000b000000947 */ /* 0x000fea0003800000 */
[----:B01234-:R-:W-:Y:S01]  /*6960*/  ULDC UR35, c[0x0][0x174] ;  /* 0x00005d0000237ab9 */ /* 0x01ffe20000000800 */
        /* <DEDUP_REMOVED lines=9> */
[----:B------:R0:W1:Y:S02]  /*6a00*/  @P0 LDS R14, [R81.X4+0x6d50] ;  /* 0x006d5000510e0984 */ /* 0x0000640000004800 */
.L_x_980:
[----:B01234-:R-:W-:Y:S05]  /*6a10*/  BSYNC B0 ;  /* 0x0000000000007941 */ /* 0x01ffea0003800000 */
.L_x_979:
        /* <DEDUP_REMOVED lines=26> */
[----:B------:R0:W-:Y:S01]  /*6bc0*/  STL [R1+0x80], R14 ;  /* 0x0000800e01007387 */ /* 0x0001e20000100800 */
[----:B------:R-:W-:Y:S01]  /*6bd0*/  FFMA.FTZ R81, R27, R81, R122 ;  /* 0x000000511b517223 */ /* 0x000fe2000001007a */
[----:B------:R-:W-:Y:S01]  /*6be0*/  UISETP.GE.AND UP0, UPT, UR26, 0x2, UPT ;  /* 0x000000021a00788c */ /* 0x000fe2000bf06270 */
[----:B------:R-:W-:Y:S01]  /*6bf0*/  FMUL.FTZ R80, R26, R80 ;  /* 0x000000501a507220 */ /* 0x000fe20000410000 */
[----:B------:R-:W-:Y:S01]  /*6c00*/  LOP3.LUT R82, R95, 0x1f, RZ, 0xc0, !PT ;  /* 0x0000001f5f527812 */ /* 0x000fe200078ec0ff */
[----:B------:R-:W-:Y:S01]  /*6c10*/  FMUL.FTZ R124, R8, R124 ;  /* 0x0000007c087c7220 */ /* 0x000fe20000410000 */
[----:B------:R-:W-:Y:S01]  /*6c20*/  PRMT R96, RZ, 0x5410, R96 ;  /* 0x00005410ff607816 */ /* 0x000fe20000000060 */
[----:B------:R-:W-:Y:S01]  /*6c30*/  FFMA.FTZ R81, R26, R81, R123 ;  /* 0x000000511a517223 */ /* 0x000fe2000001007b */
[----:B------:R-:W-:Y:S01]  /*6c40*/  PLOP3.LUT P0, PT, PT, PT, UP0, 0x80, 0x0 ;  /* 0x000000000000781c */ /* 0x000fe20003f0f008 */
[----:B------:R-:W-:Y:S01]  /*6c50*/  FMUL.FTZ R80, R25, R80 ;  /* 0x0000005019507220 */ /* 0x000fe20000410000 */
[----:B0-----:R-:W-:Y:S01]  /*6c60*/  LEA.HI R14, R95, R95, RZ, 0x1e ;  /* 0x0000005f5f0e7211 */ /* 0x001fe200078ff0ff */
[----:B------:R-:W-:Y:S01]  /*6c70*/  FMUL.FTZ R125, R7, R125 ;  /* 0x0000007d077d7220 */ /* 0x000fe20000410000 */
[----:B------:R-:W-:Y:S01]  /*6c80*/  ISETP.NE.OR P0, PT, R82, RZ, !P0 ;  /* 0x000000ff5200720c */ /* 0x000fe20004705670 */
[----:B------:R-:W-:Y:S01]  /*6c90*/  FFMA.FTZ R81, R25, R81, R124 ;  /* 0x0000005119517223 */ /* 0x000fe2000001007c */
[----:B------:R-:W2:Y:S01]  /*6ca0*/  LDL R159, [R1+0x10] ;  /* 0x00001000019f7983 */ /* 0x000ea20000100800 */
[----:B------:R-:W-:-:S02]  /*6cb0*/  FMUL.FTZ R80, R24, R80 ;  /* 0x0000005018507220 */ /* 0x000fc40000410000 */
[----:B------:R-:W-:Y:S01]  /*6cc0*/  FMUL.FTZ R126, R6, R126 ;  /* 0x0000007e067e7220 */ /* 0x000fe20000410000 */
[----:B------:R-:W3:Y:S01]  /*6cd0*/  LDL R156, [R1+0xc] ;  /* 0x00000c00019c7983 */ /* 0x000ee20000100800 */
[----:B------:R-:W-:Y:S02]  /*6ce0*/  FFMA.FTZ R81, R24, R81, R125 ;  /* 0x0000005118517223 */ /* 0x000fe4000001007d */
[C---:B------:R-:W-:Y:S01]  /*6cf0*/  FMUL.FTZ R80, R23.reuse, R80 ;  /* 0x0000005017507220 */ /* 0x040fe20000410000 */
[----:B------:R-:W4:Y:S01]  /*6d00*/  LDL R141, [R1+0x8] ;  /* 0x00000800018d7983 */ /* 0x000f220000100800 */
[----:B------:R-:W-:Y:S02]  /*6d10*/  FMUL.FTZ R127, R4, R127 ;  /* 0x0000007f047f7220 */ /* 0x000fe40000410000 */
[----:B------:R-:W-:Y:S01]  /*6d20*/  FFMA.FTZ R81, R23, R81, R126 ;  /* 0x0000005117517223 */ /* 0x000fe2000001007e */
[----:B------:R-:W2:Y:S01]  /*6d30*/  LDL R85, [R1+0x4] ;  /* 0x0000040001557983 */ /* 0x000ea20000100800 */
[----:B------:R-:W-:-:S02]  /*6d40*/  FMUL.FTZ R80, R22, R80 ;  /* 0x0000005016507220 */ /* 0x000fc40000410000 */
[----:B------:R-:W-:Y:S01]  /*6d50*/  FMUL.FTZ R128, R3, R128 ;  /* 0x0000008003807220 */ /* 0x000fe20000410000 */
[----:B------:R-:W2:Y:S01]  /*6d60*/  LDL R84, [R1] ;  /* 0x0000000001547983 */ /* 0x000ea20000100800 */
[----:B------:R-:W-:Y:S02]  /*6d70*/  FFMA.FTZ R81, R22, R81, R127 ;  /* 0x0000005116517223 */ /* 0x000fe4000001007f */
[----:B------:R-:W-:Y:S02]  /*6d80*/  FMUL.FTZ R129, R2, R129 ;  /* 0x0000008102817220 */ /* 0x000fe40000410000 */
[C---:B------:R-:W-:Y:S02]  /*6d90*/  FMUL.FTZ R80, R21.reuse, R80 ;  /* 0x0000005015507220 */ /* 0x040fe40000410000 */
[----:B------:R-:W-:Y:S02]  /*6da0*/  FFMA.FTZ R81, R21, R81, R128 ;  /* 0x0000005115517223 */ /* 0x000fe40000010080 */
[----:B------:R-:W-:-:S02]  /*6db0*/  FMUL.FTZ R130, R0, R130 ;  /* 0x0000008200827220 */ /* 0x000fc40000410000 */
[C---:B------:R-:W-:Y:S02]  /*6dc0*/  FMUL.FTZ R80, R20.reuse, R80 ;  /* 0x0000005014507220 */ /* 0x040fe40000410000 */
[----:B------:R-:W-:Y:S02]  /*6dd0*/  FFMA.FTZ R81, R20, R81, R129 ;  /* 0x0000005114517223 */ /* 0x000fe40000010081 */
[----:B------:R-:W-:Y:S02]  /*6de0*/  FMUL.FTZ R131, R5, R131 ;  /* 0x0000008305837220 */ /* 0x000fe40000410000 */
[C---:B------:R-:W-:Y:S02]  /*6df0*/  FMUL.FTZ R80, R19.reuse, R80 ;  /* 0x0000005013507220 */ /* 0x040fe40000410000 */
[----:B------:R-:W-:Y:S02]  /*6e00*/  FFMA.FTZ R81, R19, R81, R130 ;  /* 0x0000005113517223 */ /* 0x000fe40000010082 */
[----:B------:R-:W-:-:S02]  /*6e10*/  FMUL.FTZ R80, R18, R80 ;  /* 0x0000005012507220 */ /* 0x000fc40000410000 */
[----:B------:R-:W-:-:S05]  /*6e20*/  FFMA.FTZ R81, R18, R81, R131 ;  /* 0x0000005112517223 */ /* 0x000fca0000010083 */
[----:B------:R0:W-:Y:S04]  /*6e30*/  STS.64 [R14.X8+0x6340], R80 ;  /* 0x006340500e007388 */ /* 0x0001e80000008a00 */
[----:B0-----:R-:W2:Y:S01]  /*6e40*/  LDL R14, [R1+0x20] ;  /* 0x00002000010e7983 */ /* 0x001ea20000100800 */
[----:B------:R-:W-:Y:S02]  /*6e50*/  IMAD.U32 R80, RZ, RZ, UR26 ;  /* 0x0000001aff507e24 */ /* 0x000fe4000f8e00ff */
[----:B------:R-:W-:-:S03]  /*6e60*/  IMAD.MOV.U32 R81, RZ, RZ, c[0x0][0x16c] ;  /* 0x00005b00ff517624 */ /* 0x000fc600078e00ff */
[----:B------:R-:W-:Y:S01]  /*6e70*/  @!P0 IADD3 R80, R80, -0x2, RZ ;  /* 0xfffffffe50508810 */ /* 0x000fe20007ffe0ff */
[----:B------:R-:W-:-:S04]  /*6e80*/  IMAD.MOV.U32 R82, RZ, RZ, 0x8 ;  /* 0x00000008ff527424 */ /* 0x000fc800078e00ff */
[----:B------:R-:W-:Y:S01]  /*6e90*/  @!P0 IMAD R80, R80, R81, UR7 ;  /* 0x0000000750508e24 */ /* 0x000fe2000f8e0251 */
[----:B------:R-:W-:-:S03]  /*6ea0*/  HFMA2.MMA R81, -RZ, RZ, 0, 0 ;  /* 0x00000000ff517435 */ /* 0x000fc600000001ff */
[----:B------:R-:W-:-:S04]  /*6eb0*/  @!P0 IMAD.WIDE R82, R80, R82, UR44 ;  /* 0x0000002c50528e25 */ /* 0x000fc8000f8e0252 */
[----:B------:R-:W-:-:S06]  /*6ec0*/  IMAD.MOV.U32 R80, RZ, RZ, 0x3f800000 ;  /* 0x3f800000ff507424 */ /* 0x000fcc00078e00ff */
[----:B------:R0:W5:Y:S01]  /*6ed0*/  @!P0 LDG.E.64 R80, [R82.64] ;  /* 0x0000002852508981 */ /* 0x000162000c1e1b00 */
[----:B------:R-:W-:-:S03]  /*6ee0*/  ISETP.GT.U32.AND P0, PT, R95, 0x1f, PT ;  /* 0x0000001f5f00780c */ /* 0x000fc60003f04070 */
[----:B------:R-:W3:Y:S04]  /*6ef0*/  LDL R95, [R1+0x1c] ;  /* 0x00001c00015f7983 */ /* 0x000ee80000100800 */
[----:B0-----:R-:W4:Y:S04]  /*6f00*/  LDL R82, [R1+0x18] ;  /* 0x0000180001527983 */ /* 0x001f280000100800 */
[----:B------:R-:W4:Y:S01]  /*6f10*/  LDL R83, [R1+0x14] ;  /* 0x0000140001537983 */ /* 0x000f220000100800 */
[----:B------:R-:W-:Y:S02]  /*6f20*/  PRMT R97, RZ, 0x5410, R97 ;  /* 0x00005410ff617816 */ /* 0x000fe40000000061 */
[----:B------:R-:W-:-:S02]  /*6f30*/  PRMT R98, RZ, 0x5410, R98 ;  /* 0x00005410ff627816 */ /* 0x000fc40000000062 */
[----:B------:R-:W-:Y:S02]  /*6f40*/  PRMT R99, RZ, 0x5410, R99 ;  /* 0x00005410ff637816 */ /* 0x000fe40000000063 */
[----:B------:R-:W-:Y:S01]  /*6f50*/  PRMT R100, RZ, 0x5410, R100 ;  /* 0x00005410ff647816 */ /* 0x000fe20000000064 */
[----:B--2---:R-:W-:Y:S02]  /*6f60*/  FMUL.FTZ R96, R14, R96 ;  /* 0x000000600e607220 */ /* 0x004fe40000410000 */
[----:B------:R0:W5:Y:S01]  /*6f70*/  LDL.LU R14, [R1+0x80] ;  /* 0x00008000010e7983 */ /* 0x0001620000300800 */
[----:B------:R-:W-:Y:S02]  /*6f80*/  PRMT R101, RZ, 0x5410, R101 ;  /* 0x00005410ff657816 */ /* 0x000fe40000000065 */
[----:B------:R-:W-:Y:S02]  /*6f90*/  PRMT R102, RZ, 0x5410, R102 ;  /* 0x00005410ff667816 */ /* 0x000fe40000000066 */
[----:B------:R-:W-:-:S02]  /*6fa0*/  PRMT R103, RZ, 0x5410, R103 ;  /* 0x00005410ff677816 */ /* 0x000fc40000000067 */
[----:B------:R-:W-:Y:S02]  /*6fb0*/  PRMT R104, RZ, 0x5410, R104 ;  /* 0x00005410ff687816 */ /* 0x000fe40000000068 */
[----:B------:R-:W-:Y:S02]  /*6fc0*/  PRMT R105, RZ, 0x5410, R105 ;  /* 0x00005410ff697816 */ /* 0x000fe40000000069 */
[----:B------:R-:W-:Y:S01]  /*6fd0*/  PRMT R106, RZ, 0x5410, R106 ;  /* 0x00005410ff6a7816 */ /* 0x000fe2000000006a */
[----:B---3--:R-:W-:Y:S02]  /*6fe0*/  FMUL.FTZ R97, R95, R97 ;  /* 0x000000615f617220 */ /* 0x008fe40000410000 */
[----:B------:R-:W1:Y:S01]  /*6ff0*/  S2R R95, SR_TID.X ;  /* 0x00000000005f7919 */ /* 0x000e620000002100 */
[----:B------:R-:W-:Y:S02]  /*7000*/  PRMT R107, RZ, 0x5410, R107 ;  /* 0x00005410ff6b7816 */ /* 0x000fe4000000006b */
[----:B------:R-:W-:-:S02]  /*7010*/  PRMT R108, RZ, 0x5410, R108 ;  /* 0x00005410ff6c7816 */ /* 0x000fc4000000006c */
[----:B------:R-:W-:Y:S02]  /*7020*/  PRMT R109, RZ, 0x5410, R109 ;  /* 0x00005410ff6d7816 */ /* 0x000fe4000000006d */
[----:B------:R-:W-:Y:S02]  /*7030*/  PRMT R110, RZ, 0x5410, R110 ;  /* 0x00005410ff6e7816 */ /* 0x000fe4000000006e */
[----:B------:R-:W-:Y:S01]  /*7040*/  PRMT R111, RZ, 0x5410, R111 ;  /* 0x00005410ff6f7816 */ /* 0x000fe2000000006f */
[----:B------:R-:W-:Y:S01]  /*7050*/  BSSY B0, `(.L_x_981) ;  /* 0x0000057000007945 */ /* 0x000fe20003800000 */
[----:B----4-:R-:W-:Y:S02]  /*7060*/  FMUL.FTZ R98, R82, R98 ;  /* 0x0000006252627220 */ /* 0x010fe40000410000 */
        /* <DEDUP_REMOVED lines=15> */
[----:B01----:R-:W-:-:S05]  /*7160*/  IMAD R159, R95, 0x28, RZ ;  /* 0x000000285f9f7824 */ /* 0x003fca00078e02ff */
        /* <DEDUP_REMOVED lines=12> */
.L_x_1038:
        /* <DEDUP_REMOVED lines=23> */
.L_x_1039:
[----:B------:R-:W3:Y:S02]  /*73a0*/  S2R R83, SR_LANEID ;  /* 0x0000000000537919 */ /* 0x000ee40000000000 */
[----:B---3--:R-:W-:-:S13]  /*73b0*/  ISETP.GE.AND P0, PT, R83, 0x10, PT ;  /* 0x000000105300780c */ /* 0x008fda0003f06270 */
[-C--:B01----:R-:W-:Y:S02]  /*73c0*/  @P0 FFMA.FTZ R85, R82, R141.reuse, R85 ;  /* 0x0000008d52550223 */ /* 0x083fe40000010055 */
[----:B--2---:R-:W-:Y:S01]  /*73d0*/  @P0 FMUL.FTZ R141, R156, R141 ;  /* 0x0000008d9c8d0220 */ /* 0x004fe20000410000 */
[----:B------:R-:W-:Y:S05]  /*73e0*/  BRA.CONV ~URZ, `(.L_x_985) ;  /* 0x000000437f007947 */ /* 0x000fea000b800000 */
[----:B------:R-:W-:Y:S01]  /*73f0*/  IMAD.MOV.U32 R82, RZ, RZ, R141 ;  /* 0x000000ffff527224 */ /* 0x000fe200078e008d */
[----:B------:R-:W-:Y:S01]  /*7400*/  MOV R83, 0x7430 ;  /* 0x0000743000537802 */ /* 0x000fe20000000f00 */
[----:B------:R-:W-:Y:S02]  /*7410*/  IMAD.MOV.U32 R84, RZ, RZ, 0x1f ;  /* 0x0000001fff547424 */ /* 0x000fe400078e00ff */
[----:B-----5:R-:W-:Y:S05]  /*7420*/  CALL.REL.NOINC `($__internal_40_$__cuda_sm70_shflsync_idx_p) ;  /* 0x0000571000007944 */ /* 0x020fea0003c00000 */
.L_x_985:
[----:B------:R-:W-:Y:S05]  /*7430*/  BRA.CONV ~URZ, `(.L_x_986) ;  /* 0x000000437f007947 */ /* 0x000fea000b800000 */
[----:B------:R-:W-:Y:S01]  /*7440*/  IMAD.MOV.U32 R82, RZ, RZ, R85 ;  /* 0x000000ffff527224 */ /* 0x000fe200078e0055 */
[----:B------:R-:W-:Y:S01]  /*7450*/  MOV R83, 0x7480 ;  /* 0x0000748000537802 */ /* 0x000fe20000000f00 */
[----:B-1----:R-:W-:Y:S02]  /*7460*/  IMAD.MOV.U32 R84, RZ, RZ, 0x1f ;  /* 0x0000001fff547424 */ /* 0x002fe400078e00ff */
[----:B0-2--5:R-:W-:Y:S05]  /*7470*/  CALL.REL.NOINC `($__internal_40_$__cuda_sm70_shflsync_idx_p) ;  /* 0x000056c000007944 */ /* 0x025fea0003c00000 */
.L_x_986:
[----:B------:R-:W-:Y:S05]  /*7480*/  BRA.DIV ~URZ, `(.L_x_987) ;  /* 0x00004f027f007947 */ /* 0x000fea000b800000 */
[----:B-----5:R-:W3:Y:S04]  /*7490*/  SHFL.IDX PT, R80, R80, RZ, 0x1f ;  /* 0x00001fff50507589 */ /* 0x020ee800000e0000 */
[----:B------:R-:W4:Y:S04]  /*74a0*/  SHFL.IDX PT, R81, R81, RZ, 0x1f ;  /* 0x00001fff51517589 */ /* 0x000f2800000e0000 */
[----:B------:R-:W0:Y:S04]  /*74b0*/  SHFL.UP PT, R141, R141, 0x1, RZ ;  /* 0x042000008d8d7989 */ /* 0x000e2800000e00ff */
[----:B------:R-:W2:Y:S02]  /*74c0*/  SHFL.UP PT, R85, R85, 0x1, RZ ;  /* 0x0420000055557989 */ /* 0x000ea400000e00ff */
.L_x_1040:
        /* <DEDUP_REMOVED lines=15> */
.L_x_982:
[----:B01----:R-:W-:Y:S05]  /*75c0*/  BSYNC B0 ;  /* 0x0000000000007941 */ /* 0x003fea0003800000 */
.L_x_981:
[----:B------:R-:W-:Y:S01]  /*75d0*/  WARPSYNC 0xffffffff ;  /* 0xffffffff00007948 */ /* 0x000fe20003800000 */
[----:B------:R-:W-:Y:S01]  /*75e0*/  BAR.SYNC.DEFER_BLOCKING 0x0 ;  /* 0x0000000000007b1d */ /* 0x000fe20000010000 */
[C---:B------:R-:W-:Y:S01]  /*75f0*/  LEA.HI R85, R95.reuse, R95, RZ, 0x1e ;  /* 0x0000005f5f557211 */ /* 0x040fe200078ff0ff */
[C---:B--2--5:R-:W-:Y:S01]  /*7600*/  FMUL.FTZ R82, R18.reuse, R14 ;  /* 0x0000000e12527220 */ /* 0x064fe20000410000 */
[----:B------:R-:W-:Y:S01]  /*7610*/  LOP3.LUT R156, R95, 0x1f, RZ, 0xc0, !PT ;  /* 0x0000001f5f9c7812 */ /* 0x000fe200078ec0ff */
[----:B------:R-:W-:Y:S01]  /*7620*/  FFMA.FTZ R83, R18, R111, R110 ;  /* 0x0000006f12537223 */ /* 0x000fe2000001006e */
[----:B------:R-:W-:Y:S01]  /*7630*/  MOV R84, UR7 ;  /* 0x0000000700547c02 */ /* 0x000fe20008000f00 */
        /* <DEDUP_REMOVED lines=75> */
.L_x_1041:
        /* <DEDUP_REMOVED lines=26> */
.L_x_1042:
        /* <DEDUP_REMOVED lines=20> */
.L_x_989:
[----:B01----:R-:W-:Y:S05]  /*7dd0*/  BSYNC B0 ;  /* 0x0000000000007941 */ /* 0x003fea0003800000 */
.L_x_988:
        /* <DEDUP_REMOVED lines=20> */
[----:B------:R-:W-:-:S04]  /*7f20*/  FFMA.FTZ R26, R26, R25, R102 ;  /* 0x000000191a1a7223 */ /* 0x000fc80000010066 */
[----:B------:R-:W-:Y:S02]  /*7f30*/  FFMA.FTZ R27, R27, R26, R101 ;  /* 0x0000001a1b1b7223 */ /* 0x000fe40000010065 */
[----:B------:R-:W-:Y:S01]  /*7f40*/  IMAD.U32 R14, RZ, RZ, UR7 ;  /* 0x00000007ff0e7e24 */ /* 0x000fe2000f8e00ff */
[----:B------:R-:W-:Y:S01]  /*7f50*/  PRMT R19, RZ, 0x5410, R139 ;  /* 0x00005410ff137816 */ /* 0x000fe2000000008b */
[----:B------:R-:W-:Y:S01]  /*7f60*/  FFMA.FTZ R28, R28, R27, R100 ;  /* 0x0000001b1c1c7223 */ /* 0x000fe20000010064 */
[----:B------:R-:W-:Y:S02]  /*7f70*/  PRMT R82, RZ, 0x5410, R137 ;  /* 0x00005410ff527816 */ /* 0x000fe40000000089 */
[----:B------:R-:W-:Y:S01]  /*7f80*/  PRMT R83, RZ, 0x5410, R136 ;  /* 0x00005410ff537816 */ /* 0x000fe20000000088 */
[----:B------:R-:W-:Y:S01]  /*7f90*/  FFMA.FTZ R29, R29, R28, R99 ;  /* 0x0000001c1d1d7223 */ /* 0x000fe20000010063 */
[----:B------:R0:W-:Y:S03]  /*7fa0*/  @!P0 STS.64 [R14.X8+0x7750], R80 ;  /* 0x007750500e008388 */ /* 0x0001e60000008a00 */
[----:B------:R-:W-:Y:S01]  /*7fb0*/  FFMA.FTZ R20, R30, R29, R98 ;  /* 0x0000001d1e147223 */ /* 0x000fe20000010062 */
[----:B------:R-:W5:Y:S03]  /*7fc0*/  LDL.LU R101, [R1+0x44] ;  /* 0x0000440001657983 */ /* 0x000f660000300800 */
[----:B------:R-:W-:Y:S01]  /*7fd0*/  FFMA.FTZ R31, R31, R20, R97 ;  /* 0x000000141f1f7223 */ /* 0x000fe20000010061 */
[----:B0-----:R-:W-:-:S03]  /*7fe0*/  PRMT R14, RZ, 0x5410, R140 ;  /* 0x00005410ff0e7816 */ /* 0x001fc6000000008c */
[----:B------:R-:W-:Y:S02]  /*7ff0*/  FFMA.FTZ R98, R32, R31, R96 ;  /* 0x0000001f20627223 */ /* 0x000fe40000010060 */
[C---:B------:R-:W-:Y:S02]  /*8000*/  FMUL.FTZ R18, R48.reuse, R14 ;  /* 0x0000000e30127220 */ /* 0x040fe40000410000 */
[----:B------:R-:W-:Y:S02]  /*8010*/  FMUL.FTZ R21, R47, R19 ;  /* 0x000000132f157220 */ /* 0x000fe40000410000 */
[----:B------:R-:W-:Y:S02]  /*8020*/  FFMA.FTZ R18, R17, -R18, R134 ;  /* 0x8000001211127223 */ /* 0x000fe40000010086 */
[----:B------:R-:W-:Y:S02]  /*8030*/  FMUL.FTZ R30, R48, R98 ;  /* 0x00000062301e7220 */ /* 0x000fe40000410000 */
[----:B------:R-:W-:-:S02]  /*8040*/  FFMA.FTZ R21, R16, -R21, R135 ;  /* 0x8000001510157223 */ /* 0x000fc40000010087 */
[----:B------:R-:W-:Y:S02]  /*8050*/  FMUL.FTZ R84, R46, R82 ;  /* 0x000000522e547220 */ /* 0x000fe40000410000 */
[----:B------:R-:W-:Y:S02]  /*8060*/  FMUL.FTZ R32, R47, R31 ;  /* 0x0000001f2f207220 */ /* 0x000fe40000410000 */
[----:B------:R-:W-:Y:S02]  /*8070*/  FFMA.FTZ R96, R18, R30, RZ ;  /* 0x0000001e12607223 */ /* 0x000fe400000100ff */
[----:B------:R-:W-:Y:S02]  /*8080*/  FMUL.FTZ R87, R44, R86 ;  /* 0x000000562c577220 */ /* 0x000fe40000410000 */
[----:B------:R-:W-:Y:S02]  /*8090*/  FMUL.FTZ R85, R45, R83 ;  /* 0x000000532d557220 */ /* 0x000fe40000410000 */
[----:B------:R-:W-:-:S02]  /*80a0*/  FFMA.FTZ R84, R15, -R84, R141 ;  /* 0x800000540f547223 */ /* 0x000fc4000001008d */
[----:B------:R-:W-:Y:S02]  /*80b0*/  FFMA.FTZ R96, R21, R32, R96 ;  /* 0x0000002015607223 */ /* 0x000fe40000010060 */
[----:B------:R-:W-:Y:S02]  /*80c0*/  FMUL.FTZ R80, R46, R20 ;  /* 0x000000142e507220 */ /* 0x000fe40000410000 */
[C---:B------:R-:W-:Y:S02]  /*80d0*/  FFMA.FTZ R87, R12.reuse, -R87, R120 ;  /* 0x800000570c577223 */ /* 0x040fe40000010078 */
[----:B------:R-:W-:Y:S02]  /*80e0*/  FMUL.FTZ R81, R12, R28 ;  /* 0x0000001c0c517220 */ /* 0x000fe40000410000 */
[----:B------:R-:W-:Y:S02]  /*80f0*/  FFMA.FTZ R85, R13, -R85, R119 ;  /* 0x800000550d557223 */ /* 0x000fe40000010077 */
[----:B------:R-:W-:-:S02]  /*8100*/  FFMA.FTZ R96, R84, R80, R96 ;  /* 0x0000005054607223 */ /* 0x000fc40000010060 */
[----:B------:R-:W-:Y:S02]  /*8110*/  FMUL.FTZ R12, R45, R29 ;  /* 0x0000001d2d0c7220 */ /* 0x000fe40000410000 */
[----:B------:R-:W-:Y:S02]  /*8120*/  FMUL.FTZ R97, R28, UR43 ;  /* 0x0000002b1c617c20 */ /* 0x000fe40008410000 */
[----:B------:R-:W-:Y:S02]  /*8130*/  FMUL.FTZ R28, R44, R28 ;  /* 0x0000001c2c1c7220 */ /* 0x000fe40000410000 */
[----:B------:R-:W-:Y:S02]  /*8140*/  FFMA.FTZ R96, R85, R12, R96 ;  /* 0x0000000c55607223 */ /* 0x000fe40000010060 */
[C---:B------:R-:W-:Y:S02]  /*8150*/  FMUL.FTZ R97, R87.reuse, R97 ;  /* 0x0000006157617220 */ /* 0x040fe40000410000 */
[----:B------:R-:W-:-:S02]  /*8160*/  FFMA.FTZ R96, R87, R28, R96 ;  /* 0x0000001c57607223 */ /* 0x000fc40000010060 */
[----:B------:R-:W-:Y:S02]  /*8170*/  FMUL.FTZ R28, R86, R28 ;  /* 0x0000001c561c7220 */ /* 0x000fe40000410000 */
[-C--:B----4-:R-:W-:Y:S02]  /*8180*/  FFMA.FTZ R106, R44, R81.reuse, R106 ;  /* 0x000000512c6a7223 */ /* 0x090fe4000001006a */
[----:B------:R-:W-:Y:S01]  /*8190*/  FFMA.FTZ R81, R86, R81, R97 ;  /* 0x0000005156517223 */ /* 0x000fe20000010061 */
[----:B------:R-:W-:Y:S02]  /*81a0*/  PRMT R86, RZ, 0x5410, R132 ;  /* 0x00005410ff567816 */ /* 0x000fe40000000084 */
[----:B------:R-:W-:Y:S03]  /*81b0*/  STL [R1+0x50], R106 ;  /* 0x0000506a01007387 */ /* 0x000fe60000100800 */
[----:B------:R-:W-:Y:S01]  /*81c0*/  FMUL.FTZ R87, R43, R86 ;  /* 0x000000562b577220 */ /* 0x000fe20000410000 */
[----:B------:R-:W4:Y:S01]  /*81d0*/  LDL.LU R102, [R1+0x40] ;  /* 0x0000400001667983 */ /* 0x000f220000300800 */
[----:B------:R-:W-:-:S02]  /*81e0*/  FMUL.FTZ R97, R27, UR43 ;  /* 0x0000002b1b617c20 */ /* 0x000fc40008410000 */
[C---:B------:R-:W-:Y:S02]  /*81f0*/  FFMA.FTZ R87, R11.reuse, -R87, R121 ;  /* 0x800000570b577223 */ /* 0x040fe40000010079 */
[----:B------:R-:W-:Y:S02]  /*8200*/  FMUL.FTZ R11, R11, R27 ;  /* 0x0000001b0b0b7220 */ /* 0x000fe40000410000 */
[----:B------:R-:W-:Y:S02]  /*8210*/  FMUL.FTZ R99, R87, R97 ;  /* 0x0000006157637220 */ /* 0x000fe40000410000 */
[C---:B--2---:R-:W-:Y:S02]  /*8220*/  FFMA.FTZ R159, R43.reuse, R11, R159 ;  /* 0x0000000b2b9f7223 */ /* 0x044fe4000001009f */
[----:B------:R-:W-:Y:S02]  /*8230*/  FMUL.FTZ R97, R43, R27 ;  /* 0x0000001b2b617220 */ /* 0x000fe40000410000 */
[C---:B------:R-:W-:Y:S01]  /*8240*/  FFMA.FTZ R27, R86.reuse, R11, R99 ;  /* 0x0000000b561b7223 */ /* 0x040fe20000010063 */
[----:B------:R-:W-:Y:S04]  /*8250*/  STL [R1+0x4c], R159 ;  /* 0x00004c9f01007387 */ /* 0x000fe80000100800 */
[----:B------:R-:W2:Y:S01]  /*8260*/  LDL.LU R99, [R1+0x3c] ;  /* 0x00003c0001637983 */ /* 0x000ea20000300800 */
[-C--:B------:R-:W-:Y:S01]  /*8270*/  FMUL.FTZ R11, R86, R97.reuse ;  /* 0x00000061560b7220 */ /* 0x080fe20000410000 */
[----:B------:R-:W-:Y:S01]  /*8280*/  PRMT R86, RZ, 0x5410, R118 ;  /* 0x00005410ff567816 */ /* 0x000fe20000000076 */
[----:B------:R-:W-:-:S04]  /*8290*/  FFMA.FTZ R96, R87, R97, R96 ;  /* 0x0000006157607223 */ /* 0x000fc80000010060 */
[----:B------:R-:W-:Y:S02]  /*82a0*/  FMUL.FTZ R87, R42, R86 ;  /* 0x000000562a577220 */ /* 0x000fe40000410000 */
[----:B------:R-:W-:Y:S02]  /*82b0*/  FMUL.FTZ R97, R26, UR43 ;  /* 0x0000002b1a617c20 */ /* 0x000fe40008410000 */
[C---:B------:R-:W-:Y:S02]  /*82c0*/  FFMA.FTZ R87, R10.reuse, -R87, R122 ;  /* 0x800000570a577223 */ /* 0x040fe4000001007a */
[-C--:B------:R-:W-:Y:S02]  /*82d0*/  FMUL.FTZ R10, R10, R26.reuse ;  /* 0x0000001a0a0a7220 */ /* 0x080fe40000410000 */
[----:B------:R-:W-:Y:S02]  /*82e0*/  FMUL.FTZ R97, R87, R97 ;  /* 0x0000006157617220 */ /* 0x000fe40000410000 */
[----:B------:R-:W-:-:S02]  /*82f0*/  FMUL.FTZ R26, R42, R26 ;  /* 0x0000001a2a1a7220 */ /* 0x000fc40000410000 */
[-C--:B---3--:R-:W-:Y:S02]  /*8300*/  FFMA.FTZ R156, R42, R10.reuse, R156 ;  /* 0x0000000a2a9c7223 */ /* 0x088fe4000001009c */
[C---:B------:R-:W-:Y:S02]  /*8310*/  FFMA.FTZ R100, R86.reuse, R10, R97 ;  /* 0x0000000a56647223 */ /* 0x040fe40000010061 */
        /* <DEDUP_REMOVED lines=13> */
[----:B------:R-:W-:Y:S01]  /*83f0*/  PRMT R25, RZ, 0x5410, R116 ;  /* 0x00005410ff197816 */ /* 0x000fe20000000074 */
[----:B------:R-:W-:Y:S04]  /*8400*/  STL [R1+0x48], R156 ;  /* 0x0000489c01007387 */ /* 0x000fe80000100800 */
[----:B------:R-:W-:Y:S01]  /*8410*/  FMUL.FTZ R26, R40, R25 ;  /* 0x00000019281a7220 */ /* 0x000fe20000410000 */
[----:B------:R0:W-:Y:S01]  /*8420*/  STL [R1+0x44], R101 ;  /* 0x0000446501007387 */ /* 0x0001e20000100800 */
[----:B------:R-:W-:-:S02]  /*8430*/  FMUL.FTZ R86, R24, UR43 ;  /* 0x0000002b18567c20 */ /* 0x000fc40008410000 */
[C---:B------:R-:W-:Y:S02]  /*8440*/  FFMA.FTZ R26, R8.reuse, -R26, R124 ;  /* 0x8000001a081a7223 */ /* 0x040fe4000001007c */
[----:B------:R-:W-:Y:S02]  /*8450*/  FMUL.FTZ R8, R8, R24 ;  /* 0x0000001808087220 */ /* 0x000fe40000410000 */
[----:B------:R-:W-:Y:S01]  /*8460*/  FMUL.FTZ R86, R26, R86 ;  /* 0x000000561a567220 */ /* 0x000fe20000410000 */
[----:B0-----:R-:W3:Y:S01]  /*8470*/  LDL.LU R101, [R1+0x38] ;  /* 0x0000380001657983 */ /* 0x001ee20000300800 */
[----:B------:R-:W-:Y:S02]  /*8480*/  FMUL.FTZ R24, R40, R24 ;  /* 0x0000001828187220 */ /* 0x000fe40000410000 */
[----:B------:R-:W-:Y:S02]  /*8490*/  FFMA.FTZ R87, R25, R8, R86 ;  /* 0x0000000819577223 */ /* 0x000fe40000010056 */
[----:B------:R-:W-:-:S02]  /*84a0*/  FFMA.FTZ R96, R26, R24, R96 ;  /* 0x000000181a607223 */ /* 0x000fc40000010060 */
[----:B----4-:R-:W-:Y:S02]  /*84b0*/  FFMA.FTZ R102, R40, R8, R102 ;  /* 0x0000000828667223 */ /* 0x010fe40000010066 */
[----:B------:R-:W-:Y:S01]  /*84c0*/  FMUL.FTZ R8, R25, R24 ;  /* 0x0000001819087220 */ /* 0x000fe20000410000 */
[----:B------:R-:W-:-:S05]  /*84d0*/  PRMT R24, RZ, 0x5410, R115 ;  /* 0x00005410ff187816 */ /* 0x000fca0000000073 */
[----:B------:R-:W-:-:S04]  /*84e0*/  FMUL.FTZ R25, R39, R24 ;  /* 0x0000001827197220 */ /* 0x000fc80000410000 */
[C---:B------:R-:W-:Y:S02]  /*84f0*/  FFMA.FTZ R25, R7.reuse, -R25, R125 ;  /* 0x8000001907197223 */ /* 0x040fe4000001007d */
[----:B------:R-:W-:Y:S01]  /*8500*/  FMUL.FTZ R7, R7, R23 ;  /* 0x0000001707077220 */ /* 0x000fe20000410000 */
[----:B------:R0:W-:Y:S03]  /*8510*/  STL [R1+0x40], R102 ;  /* 0x0000406601007387 */ /* 0x0001e60000100800 */
[----:B--2---:R-:W-:Y:S01]  /*8520*/  FFMA.FTZ R99, R39, R7, R99 ;  /* 0x0000000727637223 */ /* 0x004fe20000010063 */
[----:B0-----:R-:W2:Y:S04]  /*8530*/  LDL.LU R102, [R1+0x34] ;  /* 0x0000340001667983 */ /* 0x001ea80000300800 */
[----:B------:R0:W-:Y:S04]  /*8540*/  STL [R1+0x3c], R99 ;  /* 0x00003c6301007387 */ /* 0x0001e80000100800 */
[----:B0-----:R-:W4:Y:S01]  /*8550*/  LDL.LU R99, [R1+0x30] ;  /* 0x0000300001637983 */ /* 0x001f220000300800 */
[----:B------:R-:W-:-:S02]  /*8560*/  FMUL.FTZ R26, R23, UR43 ;  /* 0x0000002b171a7c20 */ /* 0x000fc40008410000 */
[----:B------:R-:W-:Y:S02]  /*8570*/  FMUL.FTZ R23, R39, R23 ;  /* 0x0000001727177220 */ /* 0x000fe40000410000 */
[----:B------:R-:W-:-:S04]  /*8580*/  FMUL.FTZ R26, R25, R26 ;  /* 0x0000001a191a7220 */ /* 0x000fc80000410000 */
[C---:B------:R-:W-:Y:S02]  /*8590*/  FFMA.FTZ R26, R24.reuse, R7, R26 ;  /* 0x00000007181a7223 */ /* 0x040fe4000001001a */
[-C--:B------:R-:W-:Y:S01]  /*85a0*/  FFMA.FTZ R7, R25, R23.reuse, R96 ;  /* 0x0000001719077223 */ /* 0x080fe20000010060 */
[----:B------:R-:W-:Y:S01]  /*85b0*/  PRMT R25, RZ, 0x5410, R114 ;  /* 0x00005410ff197816 */ /* 0x000fe20000000072 */
[----:B------:R-:W-:-:S04]  /*85c0*/  FMUL.FTZ R24, R24, R23 ;  /* 0x0000001718187220 */ /* 0x000fc80000410000 */
[----:B------:R-:W-:-:S04]  /*85d0*/  FMUL.FTZ R23, R38, R25 ;  /* 0x0000001926177220 */ /* 0x000fc80000410000 */
[C---:B------:R-:W-:Y:S02]  /*85e0*/  FFMA.FTZ R23, R6.reuse, -R23, R126 ;  /* 0x8000001706177223 */ /* 0x040fe4000001007e */
[----:B------:R-:W-:Y:S02]  /*85f0*/  FMUL.FTZ R6, R6, R22 ;  /* 0x0000001606067220 */ /* 0x000fe40000410000 */
[----:B------:R-:W-:-:S04]  /*8600*/  FMUL.FTZ R86, R22, UR43 ;  /* 0x0000002b16567c20 */ /* 0x000fc80008410000 */
[----:B------:R-:W-:Y:S02]  /*8610*/  FMUL.FTZ R86, R23, R86 ;  /* 0x0000005617567220 */ /* 0x000fe40000410000 */
[----:B------:R-:W-:Y:S01]  /*8620*/  FADD.FTZ R151, R26, R151 ;  /* 0x000000971a977221 */ /* 0x000fe20000010000 */
[----:B------:R-:W-:Y:S01]  /*8630*/  PRMT R26, RZ, 0x5410, R113 ;  /* 0x00005410ff1a7816 */ /* 0x000fe20000000071 */
[-C--:B------:R-:W-:Y:S02]  /*8640*/  FFMA.FTZ R86, R25, R6.reuse, R86 ;  /* 0x0000000619567223 */ /* 0x080fe40000010056 */
[----:B---3--:R-:W-:-:S05]  /*8650*/  FFMA.FTZ R101, R38, R6, R101 ;  /* 0x0000000626657223 */ /* 0x008fca0000010065 */
[----:B------:R0:W-:Y:S01]  /*8660*/  STL [R1+0x38], R101 ;  /* 0x0000386501007387 */ /* 0x0001e20000100800 */
[----:B------:R-:W-:-:S03]  /*8670*/  FADD.FTZ R150, R87, R150 ;  /* 0x0000009657967221 */ /* 0x000fc60000010000 */
[----:B0-----:R-:W3:Y:S01]  /*8680*/  LDL.LU R101, [R1+0x2c] ;  /* 0x00002c0001657983 */ /* 0x001ee20000300800 */
[----:B------:R-:W-:Y:S01]  /*8690*/  PRMT R87, RZ, 0x5410, R112 ;  /* 0x00005410ff577816 */ /* 0x000fe20000000070 */
[----:B------:R-:W-:Y:S02]  /*86a0*/  FADD.FTZ R152, R86, R152 ;  /* 0x0000009856987221 */ /* 0x000fe40000010000 */
[----:B------:R-:W-:Y:S01]  /*86b0*/  FMUL.FTZ R86, R37, R26 ;  /* 0x0000001a25567220 */ /* 0x000fe20000410000 */
[----:B------:R-:W5:Y:S01]  /*86c0*/  LDL.LU R103, [R1+0x28] ;  /* 0x0000280001677983 */ /* 0x000f620000300800 */
[----:B------:R-:W-:Y:S02]  /*86d0*/  FMUL.FTZ R96, R36, R87 ;  /* 0x0000005724607220 */ /* 0x000fe40000410000 */
[----:B------:R-:W-:Y:S02]  /*86e0*/  FFMA.FTZ R86, R4, -R86, R127 ;  /* 0x8000005604567223 */ /* 0x000fe4000001007f */
[----:B------:R-:W-:-:S02]  /*86f0*/  FMUL.FTZ R6, R107, UR43 ;  /* 0x0000002b6b067c20 */ /* 0x000fc40008410000 */
[----:B------:R-:W-:Y:S02]  /*8700*/  FMUL.FTZ R4, R4, R107 ;  /* 0x0000006b04047220 */ /* 0x000fe40000410000 */
[C---:B------:R-:W-:Y:S02]  /*8710*/  FFMA.FTZ R96, R3.reuse, -R96, R128 ;  /* 0x8000006003607223 */ /* 0x040fe40000010080 */
[----:B------:R-:W-:Y:S02]  /*8720*/  FMUL.FTZ R6, R86, R6 ;  /* 0x0000000656067220 */ /* 0x000fe40000410000 */
[----:B------:R-:W-:Y:S02]  /*8730*/  FMUL.FTZ R3, R3, R108 ;  /* 0x0000006c03037220 */ /* 0x000fe40000410000 */
[----:B------:R-:W-:-:S04]  /*8740*/  FFMA.FTZ R6, R26, R4, R6 ;  /* 0x000000041a067223 */ /* 0x000fc80000010006 */
[----:B------:R-:W-:Y:S02]  /*8750*/  FADD.FTZ R153, R6, R153 ;  /* 0x0000009906997221 */ /* 0x000fe40000010000 */
[----:B--2---:R-:W-:Y:S02]  /*8760*/  FFMA.FTZ R102, R37, R4, R102 ;  /* 0x0000000425667223 */ /* 0x004fe40000010066 */
[----:B------:R-:W-:-:S03]  /*8770*/  FMUL.FTZ R4, R108, UR43 ;  /* 0x0000002b6c047c20 */ /* 0x000fc60008410000 */
[----:B------:R0:W-:Y:S01]  /*8780*/  STL [R1+0x34], R102 ;  /* 0x0000346601007387 */ /* 0x0001e20000100800 */
[----:B------:R-:W-:Y:S02]  /*8790*/  FMUL.FTZ R4, R96, R4 ;  /* 0x0000000460047220 */ /* 0x000fe40000410000 */
[-C--:B----4-:R-:W-:Y:S01]  /*87a0*/  FFMA.FTZ R99, R36, R3.reuse, R99 ;  /* 0x0000000324637223 */ /* 0x090fe20000010063 */
[----:B0-----:R-:W2:Y:S04]  /*87b0*/  LDL.LU R102, [R1+0x24] ;  /* 0x0000240001667983 */ /* 0x001ea80000300800 */
[----:B------:R0:W-:Y:S04]  /*87c0*/  STL [R1+0x30], R99 ;  /* 0x0000306301007387 */ /* 0x0001e80000100800 */
[----:B------:R-:W4:Y:S01]  /*87d0*/  LDL.LU R6, [R1+0x54] ;  /* 0x0000540001067983 */ /* 0x000f220000300800 */
[----:B------:R-:W-:-:S04]  /*87e0*/  FFMA.FTZ R4, R87, R3, R4 ;  /* 0x0000000357047223 */ /* 0x000fc80000010004 */
[----:B------:R-:W-:Y:S02]  /*87f0*/  FADD.FTZ R154, R4, R154 ;  /* 0x0000009a049a7221 */ /* 0x000fe40000010000 */
[----:B------:R-:W4:Y:S01]  /*8800*/  LDL.LU R4, [R1+0x58] ;  /* 0x0000580001047983 */ /* 0x000f220000300800 */
[----:B0-----:R-:W-:Y:S01]  /*8810*/  PRMT R99, RZ, 0x5410, R51 ;  /* 0x00005410ff637816 */ /* 0x001fe20000000033 */
[----:B------:R-:W-:-:S04]  /*8820*/  FADD.FTZ R149, R97, R149 ;  /* 0x0000009561957221 */ /* 0x000fc80000010000 */
[----:B------:R-:W-:-:S04]  /*8830*/  FMUL.FTZ R97, R35, R99 ;  /* 0x0000006323617220 */ /* 0x000fc80000410000 */
[C---:B------:R-:W-:Y:S02]  /*8840*/  FFMA.FTZ R97, R2.reuse, -R97, R129 ;  /* 0x8000006102617223 */ /* 0x040fe40000010081 */
[----:B------:R-:W-:Y:S02]  /*8850*/  FMUL.FTZ R2, R2, R109 ;  /* 0x0000006d02027220 */ /* 0x000fe40000410000 */
[----:B------:R-:W-:Y:S01]  /*8860*/  FADD.FTZ R148, R100, R148 ;  /* 0x0000009464947221 */ /* 0x000fe20000010000 */
[----:B------:R-:W-:Y:S01]  /*8870*/  PRMT R100, RZ, 0x5410, R50 ;  /* 0x00005410ff647816 */ /* 0x000fe20000000032 */
[----:B------:R-:W-:-:S04]  /*8880*/  FMUL.FTZ R3, R109, UR43 ;  /* 0x0000002b6d037c20 */ /* 0x000fc80008410000 */
[----:B------:R-:W-:-:S04]  /*8890*/  FMUL.FTZ R3, R97, R3 ;  /* 0x0000000361037220 */ /* 0x000fc80000410000 */
[-C--:B------:R-:W-:Y:S02]  /*88a0*/  FFMA.FTZ R3, R99, R2.reuse, R3 ;  /* 0x0000000263037223 */ /* 0x080fe40000010003 */
[----:B---3--:R-:W-:-:S05]  /*88b0*/  FFMA.FTZ R101, R35, R2, R101 ;  /* 0x0000000223657223 */ /* 0x008fca0000010065 */
[----:B------:R0:W-:Y:S01]  /*88c0*/  STL [R1+0x2c], R101 ;  /* 0x00002c6501007387 */ /* 0x0001e20000100800 */
[----:B------:R-:W-:Y:S02]  /*88d0*/  FMUL.FTZ R2, R110, UR43 ;  /* 0x0000002b6e027c20 */ /* 0x000fe40008410000 */
[----:B0-----:R-:W-:-:S04]  /*88e0*/  FMUL.FTZ R101, R34, R100 ;  /* 0x0000006422657220 */ /* 0x001fc80000410000 */
[C---:B------:R-:W-:Y:S02]  /*88f0*/  FFMA.FTZ R101, R0.reuse, -R101, R130 ;  /* 0x8000006500657223 */ /* 0x040fe40000010082 */
[----:B------:R-:W-:Y:S02]  /*8900*/  FMUL.FTZ R0, R0, R110 ;  /* 0x0000006e00007220 */ /* 0x000fe40000410000 */
[----:B------:R-:W-:-:S04]  /*8910*/  FMUL.FTZ R2, R101, R2 ;  /* 0x0000000265027220 */ /* 0x000fc80000410000 */
[----:B------:R-:W-:Y:S02]  /*8920*/  FFMA.FTZ R2, R100, R0, R2 ;  /* 0x0000000064027223 */ /* 0x000fe40000010002 */
[----:B------:R-:W-:Y:S02]  /*8930*/  FMUL.FTZ R13, R13, R29 ;  /* 0x0000001d0d0d7220 */ /* 0x000fe40000410000 */
[----:B------:R-:W-:Y:S02]  /*8940*/  FMUL.FTZ R29, R29, UR43 ;  /* 0x0000002b1d1d7c20 */ /* 0x000fe40008410000 */
[----:B------:R-:W-:Y:S01]  /*8950*/  FADD.FTZ R157, R2, R157 ;  /* 0x0000009d029d7221 */ /* 0x000fe20000010000 */
[----:B------:R-:W-:Y:S01]  /*8960*/  PRMT R2, RZ, 0x5410, R49 ;  /* 0x00005410ff027816 */ /* 0x000fe20000000031 */
[----:B------:R-:W-:Y:S02]  /*8970*/  FMUL.FTZ R15, R15, R20 ;  /* 0x000000140f0f7220 */ /* 0x000fe40000410000 */
[----:B------:R-:W-:-:S02]  /*8980*/  FMUL.FTZ R20, R20, UR43 ;  /* 0x0000002b14147c20 */ /* 0x000fc40008410000 */
[----:B------:R-:W-:Y:S02]  /*8990*/  FMUL.FTZ R85, R85, R29 ;  /* 0x0000001d55557220 */ /* 0x000fe40000410000 */
[----:B-----5:R-:W-:Y:S02]  /*89a0*/  FFMA.FTZ R103, R34, R0, R103 ;  /* 0x0000000022677223 */ /* 0x020fe40000010067 */
[----:B------:R-:W-:Y:S02]  /*89b0*/  FMUL.FTZ R0, R33, R2 ;  /* 0x0000000221007220 */ /* 0x000fe40000410000 */
[----:B------:R-:W-:Y:S02]  /*89c0*/  FMUL.FTZ R20, R84, R20 ;  /* 0x0000001454147220 */ /* 0x000fe40000410000 */
[----:B------:R-:W-:Y:S02]  /*89d0*/  FADD.FTZ R155, R3, R155 ;  /* 0x0000009b039b7221 */ /* 0x000fe40000010000 */
[----:B------:R-:W-:-:S02]  /*89e0*/  FFMA.FTZ R0, R5, -R0, R131 ;  /* 0x8000000005007223 */ /* 0x000fc40000010083 */
[----:B------:R-:W-:Y:S02]  /*89f0*/  FMUL.FTZ R3, R111, UR43 ;  /* 0x0000002b6f037c20 */ /* 0x000fe40008410000 */
[----:B------:R-:W-:Y:S02]  /*8a00*/  FMUL.FTZ R5, R5, R111 ;  /* 0x0000006f05057220 */ /* 0x000fe40000410000 */
[----:B------:R-:W-:Y:S02]  /*8a10*/  FMUL.FTZ R3, R0, R3 ;  /* 0x0000000300037220 */ /* 0x000fe40000410000 */
[----:B------:R-:W-:Y:S01]  /*8a20*/  FMUL.FTZ R111, R33, R111 ;  /* 0x0000006f216f7220 */ /* 0x000fe20000410000 */
[----:B------:R-:W-:Y:S01]  /*8a30*/  STL [R1+0x28], R103 ;  /* 0x0000286701007387 */ /* 0x000fe20000100800 */
[----:B------:R-:W-:Y:S02]  /*8a40*/  FFMA.FTZ R3, R2, R5, R3 ;  /* 0x0000000502037223 */ /* 0x000fe40000010003 */
[----:B------:R-:W-:-:S02]  /*8a50*/  FMUL.FTZ R22, R38, R22 ;  /* 0x0000001626167220 */ /* 0x000fc40000410000 */
[----:B------:R-:W-:Y:S02]  /*8a60*/  FADD.FTZ R147, R27, R147 ;  /* 0x000000931b937221 */ /* 0x000fe40000010000 */
[----:B------:R-:W-:Y:S02]  /*8a70*/  FADD.FTZ R138, R3, R138 ;  /* 0x0000008a038a7221 */ /* 0x000fe40000010000 */
[----:B------:R-:W-:Y:S02]  /*8a80*/  FMUL.FTZ R107, R37, R107 ;  /* 0x0000006b256b7220 */ /* 0x000fe40000410000 */
[----:B------:R-:W-:Y:S02]  /*8a90*/  FFMA.FTZ R7, R23, R22, R7 ;  /* 0x0000001617077223 */ /* 0x000fe40000010007 */
[----:B------:R-:W-:Y:S02]  /*8aa0*/  FMUL.FTZ R30, R14, R30 ;  /* 0x0000001e0e1e7220 */ /* 0x000fe40000410000 */
[----:B------:R-:W-:-:S02]  /*8ab0*/  FMUL.FTZ R32, R19, R32 ;  /* 0x0000002013207220 */ /* 0x000fc40000410000 */
[----:B------:R-:W-:Y:S02]  /*8ac0*/  FMUL.FTZ R80, R82, R80 ;  /* 0x0000005052507220 */ /* 0x000fe40000410000 */
[----:B------:R-:W-:Y:S02]  /*8ad0*/  FMUL.FTZ R108, R36, R108 ;  /* 0x0000006c246c7220 */ /* 0x000fe40000410000 */
[----:B------:R-:W-:Y:S02]  /*8ae0*/  FFMA.FTZ R7, R86, R107, R7 ;  /* 0x0000006b56077223 */ /* 0x000fe40000010007 */
[----:B------:R-:W-:Y:S02]  /*8af0*/  FMUL.FTZ R109, R35, R109 ;  /* 0x0000006d236d7220 */ /* 0x000fe40000410000 */
[----:B------:R-:W-:Y:S02]  /*8b00*/  FFMA.FTZ R7, R96, R108, R7 ;  /* 0x0000006c60077223 */ /* 0x000fe40000010007 */
[----:B--2---:R-:W-:-:S02]  /*8b10*/  FFMA.FTZ R102, R33, R5, R102 ;  /* 0x0000000521667223 */ /* 0x004fc40000010066 */
[-C--:B----4-:R-:W-:Y:S02]  /*8b20*/  FFMA.FTZ R6, R45, R13.reuse, R6 ;  /* 0x0000000d2d067223 */ /* 0x090fe40000010006 */
[C---:B------:R-:W-:Y:S02]  /*8b30*/  FFMA.FTZ R13, R83.reuse, R13, R85 ;  /* 0x0000000d530d7223 */ /* 0x040fe40000010055 */
[----:B------:R-:W-:Y:S02]  /*8b40*/  FMUL.FTZ R83, R83, R12 ;  /* 0x0000000c53537220 */ /* 0x000fe40000410000 */
[----:B------:R-:W-:Y:S02]  /*8b50*/  FFMA.FTZ R12, R82, R15, R20 ;  /* 0x0000000f520c7223 */ /* 0x000fe40000010014 */
[----:B------:R-:W-:Y:S02]  /*8b60*/  FMUL.FTZ R20, R16, R31 ;  /* 0x0000001f10147220 */ /* 0x000fe40000410000 */
[----:B------:R-:W-:-:S02]  /*8b70*/  FMUL.FTZ R16, R31, UR43 ;  /* 0x0000002b1f107c20 */ /* 0x000fc40008410000 */
[----:B------:R-:W-:Y:S02]  /*8b80*/  FFMA.FTZ R4, R46, R15, R4 ;  /* 0x0000000f2e047223 */ /* 0x000fe40000010004 */
[----:B------:R-:W-:Y:S02]  /*8b90*/  FMUL.FTZ R16, R21, R16 ;  /* 0x0000001015107220 */ /* 0x000fe40000410000 */
[----:B------:R-:W-:Y:S01]  /*8ba0*/  IMAD.SHL.U32 R21, R95, 0x10, RZ ;  /* 0x000000105f157824 */ /* 0x000fe200078e00ff */
[----:B------:R-:W-:Y:S01]  /*8bb0*/  STL [R1+0x24], R102 ;  /* 0x0000246601007387 */ /* 0x000fe20000100800 */
[----:B------:R-:W-:-:S03]  /*8bc0*/  FMUL.FTZ R5, R2, R111 ;  /* 0x0000006f02057220 */ /* 0x000fc60000410000 */
[----:B------:R0:W-:Y:S01]  /*8bd0*/  STL [R1+0x54], R6 ;  /* 0x0000540601007387 */ /* 0x0001e20000100800 */
[C---:B------:R-:W-:Y:S02]  /*8be0*/  IADD3 R2, R21.reuse, 0x1, RZ ;  /* 0x0000000115027810 */ /* 0x040fe40007ffe0ff */
[----:B------:R-:W-:Y:S01]  /*8bf0*/  IADD3 R3, R21, 0x2, RZ ;  /* 0x0000000215037810 */ /* 0x000fe20007ffe0ff */
[----:B------:R-:W2:Y:S04]  /*8c00*/  LDL R29, [R1+0x20] ;  /* 0x00002000011d7983 */ /* 0x000ea80000100800 */
[----:B------:R-:W3:Y:S01]  /*8c10*/  LDL R27, [R1+0x1c] ;  /* 0x00001c00011b7983 */ /* 0x000ee20000100800 */
[----:B------:R-:W-:-:S03]  /*8c20*/  LEA.HI.SX32 R2, R2, R21, 0x1b ;  /* 0x0000001502027211 */ /* 0x000fc600078fdaff */
[----:B------:R1:W-:Y:S01]  /*8c30*/  STL [R1+0x58], R4 ;  /* 0x0000580401007387 */ /* 0x0003e20000100800 */
[-C--:B0-----:R-:W-:Y:S02]  /*8c40*/  LEA.HI.SX32 R6, R21, R21.reuse, 0x1b ;  /* 0x0000001515067211 */ /* 0x081fe400078fdaff */
[-C--:B------:R-:W-:Y:S02]  /*8c50*/  LEA.HI.SX32 R3, R3, R21.reuse, 0x1b ;  /* 0x0000001503037211 */ /* 0x080fe400078fdaff */
[----:B-1----:R-:W-:Y:S01]  /*8c60*/  IADD3 R4, R21, 0x3, RZ ;  /* 0x0000000315047810 */ /* 0x002fe20007ffe0ff */
[----:B------:R-:W-:Y:S03]  /*8c70*/  STS [R6.X4+0x2100], R30 ;  /* 0x0021001e06007388 */ /* 0x000fe60000004800 */
[----:B------:R-:W-:Y:S01]  /*8c80*/  LEA.HI.SX32 R4, R4, R21, 0x1b ;  /* 0x0000001504047211 */ /* 0x000fe200078fdaff */
[----:B------:R-:W-:Y:S01]  /*8c90*/  STS [R2.X4+0x2104], R32 ;  /* 0x0021042002007388 */ /* 0x000fe20000004800 */
[----:B------:R-:W-:-:S03]  /*8ca0*/  FMUL.FTZ R15, R34, R110 ;  /* 0x0000006e220f7220 */ /* 0x000fc60000410000 */
[----:B------:R-:W-:Y:S04]  /*8cb0*/  STS [R3.X4+0x2108], R80 ;  /* 0x0021085003007388 */ /* 0x000fe80000004800 */
[----:B------:R-:W-:Y:S04]  /*8cc0*/  STS [R4.X4+0x210c], R83 ;  /* 0x00210c5304007388 */ /* 0x000fe80000004800 */
[----:B------:R0:W-:Y:S01]  /*8cd0*/  STS [R6.X4+0x2120], R8 ;  /* 0x0021200806007388 */ /* 0x0001e20000004800 */
[----:B------:R-:W-:-:S03]  /*8ce0*/  FMUL.FTZ R100, R100, R15 ;  /* 0x0000000f64647220 */ /* 0x000fc60000410000 */
[----:B------:R1:W-:Y:S04]  /*8cf0*/  STS [R6.X4+0x211c], R9 ;  /* 0x00211c0906007388 */ /* 0x0003e80000004800 */
[----:B------:R-:W4:Y:S01]  /*8d00*/  LDL R110, [R1+0x18] ;  /* 0x00001800016e7983 */ /* 0x000f220000100800 */
[----:B0-----:R-:W-:-:S03]  /*8d10*/  FFMA.FTZ R8, R97, R109, R7 ;  /* 0x0000006d61087223 */ /* 0x001fc60000010007 */
[----:B------:R0:W-:Y:S01]  /*8d20*/  STS [R6.X4+0x2138], R100 ;  /* 0x0021386406007388 */ /* 0x0001e20000004800 */
[----:B------:R-:W-:-:S03]  /*8d30*/  FFMA.FTZ R15, R101, R15, R8 ;  /* 0x0000000f650f7223 */ /* 0x000fc60000010008 */
[----:B-1----:R-:W5:Y:S04]  /*8d40*/  LDL R9, [R1+0xc] ;  /* 0x00000c0001097983 */ /* 0x002f680000100800 */
[----:B------:R-:W5:Y:S04]  /*8d50*/  LDL R8, [R1+0x8] ;  /* 0x0000080001087983 */ /* 0x000f680000100800 */
[----:B0-----:R-:W5:Y:S04]  /*8d60*/  LDL R100, [R1+0x14] ;  /* 0x0000140001647983 */ /* 0x001f680000100800 */
[----:B------:R-:W5:Y:S04]  /*8d70*/  LDL R7, [R1+0x4] ;  /* 0x0000040001077983 */ /* 0x000f680000100800 */
[----:B------:R0:W-:Y:S04]  /*8d80*/  STS [R6.X4+0x213c], R5 ;  /* 0x00213c0506007388 */ /* 0x0001e80000004800 */
[----:B0-----:R-:W5:Y:S04]  /*8d90*/  LDL R5, [R1] ;  /* 0x0000000001057983 */ /* 0x001f680000100800 */
[----:B------:R0:W-:Y:S04]  /*8da0*/  STS [R6.X4+0x2114], R11 ;  /* 0x0021140b06007388 */ /* 0x0001e80000004800 */
[----:B0-----:R-:W5:Y:S01]  /*8db0*/  LDL R11, [R1+0x10] ;  /* 0x00001000010b7983 */ /* 0x001f620000100800 */
[----:B------:R-:W-:-:S02]  /*8dc0*/  FMUL.FTZ R25, R25, R22 ;  /* 0x0000001619197220 */ /* 0x000fc40000410000 */
[----:B------:R-:W-:Y:S02]  /*8dd0*/  FMUL.FTZ R26, R26, R107 ;  /* 0x0000006b1a1a7220 */ /* 0x000fe40000410000 */
[----:B------:R-:W-:Y:S02]  /*8de0*/  FMUL.FTZ R87, R87, R108 ;  /* 0x0000006c57577220 */ /* 0x000fe40000410000 */
[----:B------:R-:W-:Y:S01]  /*8df0*/  FMUL.FTZ R99, R99, R109 ;  /* 0x0000006d63637220 */ /* 0x000fe20000410000 */
[----:B------:R-:W-:Y:S04]  /*8e00*/  STS [R6.X4+0x2110], R28 ;  /* 0x0021101c06007388 */ /* 0x000fe80000004800 */
[----:B------:R-:W-:Y:S04]  /*8e10*/  STS [R6.X4+0x2118], R10 ;  /* 0x0021180a06007388 */ /* 0x000fe80000004800 */
[----:B------:R-:W-:Y:S04]  /*8e20*/  STS [R6.X4+0x2124], R24 ;  /* 0x0021241806007388 */ /* 0x000fe80000004800 */
[----:B------:R-:W-:Y:S04]  /*8e30*/  STS [R6.X4+0x2128], R25 ;  /* 0x0021281906007388 */ /* 0x000fe80000004800 */
[----:B------:R-:W-:Y:S04]  /*8e40*/  STS [R6.X4+0x212c], R26 ;  /* 0x00212c1a06007388 */ /* 0x000fe80000004800 */
[----:B------:R-:W-:Y:S04]  /*8e50*/  STS [R6.X4+0x2130], R87 ;  /* 0x0021305706007388 */ /* 0x000fe80000004800 */
[----:B------:R0:W-:Y:S01]  /*8e60*/  STS [R6.X4+0x2134], R99 ;  /* 0x0021346306007388 */ /* 0x0001e20000004800 */
[----:B------:R-:W-:-:S02]  /*8e70*/  IADD3 R109, R95, 0x100, RZ ;  /* 0x000001005f6d7810 */ /* 0x000fc40007ffe0ff */
[C---:B------:R-:W-:Y:S02]  /*8e80*/  IADD3 R108, R95.reuse, 0x180, RZ ;  /* 0x000001805f6c7810 */ /* 0x040fe40007ffe0ff */
[C---:B------:R-:W-:Y:S02]  /*8e90*/  IADD3 R106, R95.reuse, 0x200, RZ ;  /* 0x000002005f6a7810 */ /* 0x040fe40007ffe0ff */
[C---:B------:R-:W-:Y:S02]  /*8ea0*/  IADD3 R105, R95.reuse, 0x280, RZ ;  /* 0x000002805f697810 */ /* 0x040fe40007ffe0ff */
[C---:B------:R-:W-:Y:S02]  /*8eb0*/  IADD3 R104, R95.reuse, 0x300, RZ ;  /* 0x000003005f687810 */ /* 0x040fe40007ffe0ff */
[C---:B0-----:R-:W-:Y:S02]  /*8ec0*/  IADD3 R99, R95.reuse, 0x80, RZ ;  /* 0x000000805f637810 */ /* 0x041fe40007ffe0ff */
        /* <DEDUP_REMOVED lines=8> */
[C---:B------:R-:W-:Y:S02]  /*8f50*/  IADD3 R83, R95.reuse, 0x780, RZ ;  /* 0x000007805f537810 */ /* 0x040fe40007ffe0ff */
[-C--:B------:R-:W-:Y:S01]  /*8f60*/  LEA.HI.SX32 R10, R95, R95.reuse, 0x1b ;  /* 0x0000005f5f0a7211 */ /* 0x080fe200078fdaff */
[----:B------:R-:W-:Y:S01]  /*8f70*/  BAR.SYNC.DEFER_BLOCKING 0x0 ;  /* 0x0000000000007b1d */ /* 0x000fe20000010000 */
[-C--:B------:R-:W-:Y:S02]  /*8f80*/  LEA.HI.SX32 R99, R99, R95.reuse, 0x1b ;  /* 0x0000005f63637211 */ /* 0x080fe400078fdaff */
[-C--:B------:R-:W-:Y:S02]  /*8f90*/  LEA.HI.SX32 R109, R109, R95.reuse, 0x1b ;  /* 0x0000005f6d6d7211 */ /* 0x080fe400078fdaff */
[----:B------:R-:W-:-:S02]  /*8fa0*/  LEA.HI.SX32 R108, R108, R95, 0x1b ;  /* 0x0000005f6c6c7211 */ /* 0x000fc400078fdaff */
[-C--:B------:R-:W-:Y:S02]  /*8fb0*/  LEA.HI.SX32 R106, R106, R95.reuse, 0x1b ;  /* 0x0000005f6a6a7211 */ /* 0x080fe400078fdaff */
[-C--:B------:R-:W-:Y:S02]  /*8fc0*/  LEA.HI.SX32 R105, R105, R95.reuse, 0x1b ;  /* 0x0000005f69697211 */ /* 0x080fe400078fdaff */
[-C--:B------:R-:W-:Y:S02]  /*8fd0*/  LEA.HI.SX32 R104, R104, R95.reuse, 0x1b ;  /* 0x0000005f68687211 */ /* 0x080fe400078fdaff */
[-C--:B------:R-:W-:Y:S02]  /*8fe0*/  LEA.HI.SX32 R103, R103, R95.reuse, 0x1b ;  /* 0x0000005f67677211 */ /* 0x080fe400078fdaff */
[-C--:B------:R-:W-:Y:S02]  /*8ff0*/  LEA.HI.SX32 R102, R102, R95.reuse, 0x1b ;  /* 0x0000005f66667211 */ /* 0x080fe400078fdaff */
[----:B------:R-:W-:-:S02]  /*9000*/  LEA.HI.SX32 R101, R101, R95, 0x1b ;  /* 0x0000005f65657211 */ /* 0x000fc400078fdaff */
[-C--:B------:R-:W-:Y:S02]  /*9010*/  LEA.HI.SX32 R96, R96, R95.reuse, 0x1b ;  /* 0x0000005f60607211 */ /* 0x080fe400078fdaff */
[-C--:B------:R-:W-:Y:S02]  /*9020*/  LEA.HI.SX32 R87, R87, R95.reuse, 0x1b ;  /* 0x0000005f57577211 */ /* 0x080fe400078fdaff */
[-C--:B------:R-:W-:Y:S01]  /*9030*/  LEA.HI.SX32 R86, R86, R95.reuse, 0x1b ;  /* 0x0000005f56567211 */ /* 0x080fe200078fdaff */
[----:B------:R-:W-:Y:S01]  /*9040*/  FADD.FTZ R146, R81, R146 ;  /* 0x0000009251927221 */ /* 0x000fe20000010000 */
[-C--:B------:R-:W-:Y:S01]  /*9050*/  LEA.HI.SX32 R85, R85, R95.reuse, 0x1b ;  /* 0x0000005f55557211 */ /* 0x080fe200078fdaff */
[----:B------:R-:W0:Y:S01]  /*9060*/  LDS R107, [R10.X4+0x2100] ;  /* 0x002100000a6b7984 */ /* 0x000e220000004800 */
[-C--:B------:R-:W-:Y:S02]  /*9070*/  LEA.HI.SX32 R84, R84, R95.reuse, 0x1b ;  /* 0x0000005f54547211 */ /* 0x080fe400078fdaff */
[----:B------:R-:W-:Y:S01]  /*9080*/  LEA.HI.SX32 R83, R83, R95, 0x1b ;  /* 0x0000005f53537211 */ /* 0x000fe200078fdaff */
[----:B------:R-:W1:Y:S01]  /*9090*/  LDS R97, [R99.X4+0x2300] ;  /* 0x0023000063617984 */ /* 0x000e620000004800 */
[----:B------:R-:W-:-:S03]  /*90a0*/  UIMAD UR34, UR13, UR34, URZ ;  /* 0x000000220d2272a4 */ /* 0x000fc6000f8e023f */
        /* <DEDUP_REMOVED lines=11> */
[----:B------:R-:W0:Y:S01]  /*9160*/  LDS R82, [R83.X4+0x3f00] ;  /* 0x003f000053527984 */ /* 0x000e220000004800 */
[----:B------:R-:W-:-:S02]  /*9170*/  UIMAD UR34, UR12, UR35, UR34 ;  /* 0x000000230c2272a4 */ /* 0x000fc4000f8e0222 */
[----:B------:R-:W-:-:S04]  /*9180*/  UIMAD UR36, UR13, UR36, URZ ;  /* 0x000000240d2472a4 */ /* 0x000fc8000f8e023f */
[----:B------:R-:W-:Y:S01]  /*9190*/  UIMAD UR36, UR12, UR37, UR36 ;  /* 0x000000250c2472a4 */ /* 0x000fe2000f8e0224 */
        /* <DEDUP_REMOVED lines=8> */
[----:B--2---:R-:W-:Y:S02]  /*9220*/  FMUL.FTZ R134, R29, R134 ;  /* 0x000000861d867220 */ /* 0x004fe40000410000 */
[----:B------:R-:W2:Y:S01]  /*9230*/  LDS R29, [R101.X4+0x3300] ;  /* 0x00330000651d7984 */ /* 0x000ea20000004800 */
[----:B---3--:R-:W-:-:S03]  /*9240*/  FMUL.FTZ R135, R27, R135 ;  /* 0x000000871b877220 */ /* 0x008fc60000410000 */
[----:B------:R-:W3:Y:S04]  /*9250*/  LDS R27, [R103.X4+0x2f00] ;  /* 0x002f0000671b7984 */ /* 0x000ee80000004800 */
[----:B------:R-:W-:Y:S04]  /*9260*/  STS [R6.X4+0x4200], R134 ;  /* 0x0042008606007388 */ /* 0x000fe80000004800 */
[----:B------:R0:W-:Y:S02]  /*9270*/  STS [R2.X4+0x4204], R135 ;  /* 0x0042048702007388 */ /* 0x0001e40000004800 */
[----:B0-----:R-:W-:Y:S01]  /*9280*/  MOV R2, UR12 ;  /* 0x0000000c00027c02 */ /* 0x001fe20008000f00 */
[----:B----4-:R-:W-:-:S02]  /*9290*/  FMUL.FTZ R141, R110, R141 ;  /* 0x0000008d6e8d7220 */ /* 0x010fc40000410000 */
[----:B-----5:R-:W-:Y:S02]  /*92a0*/  FMUL.FTZ R121, R9, R121 ;  /* 0x0000007909797220 */ /* 0x020fe40000410000 */
[----:B------:R-:W-:Y:S02]  /*92b0*/  IMAD.MOV.U32 R9, RZ, RZ, RZ ;  /* 0x000000ffff097224 */ /* 0x000fe400078e00ff */
[----:B------:R-:W-:Y:S02]  /*92c0*/  FMUL.FTZ R122, R8, R122 ;  /* 0x0000007a087a7220 */ /* 0x000fe40000410000 */
[----:B------:R-:W-:Y:S01]  /*92d0*/  IMAD.MOV.U32 R8, RZ, RZ, R95 ;  /* 0x000000ffff087224 */ /* 0x000fe200078e005f */
[----:B------:R0:W-:Y:S01]  /*92e0*/  STS [R3.X4+0x4208], R141 ;  /* 0x0042088d03007388 */ /* 0x0001e20000004800 */
[----:B------:R-:W-:Y:S02]  /*92f0*/  FMUL.FTZ R119, R100, R119 ;  /* 0x0000007764777220 */ /* 0x000fe40000410000 */
[----:B0-----:R-:W-:-:S05]  /*9300*/  IMAD.WIDE.U32 R2, R2, c[0x0][0x298], R8 ;  /* 0x0000a60002027a25 */ /* 0x001fca00078e0008 */
[----:B------:R-:W-:Y:S01]  /*9310*/  IADD3 R3, R3, UR34, RZ ;  /* 0x0000002203037c10 */ /* 0x000fe2000fffe0ff */
[----:B------:R-:W-:Y:S01]  /*9320*/  ULDC.64 UR34, c[0x0][0x2a0] ;  /* 0x0000a80000227ab9 */ /* 0x000fe20000000a00 */
[----:B------:R-:W-:Y:S01]  /*9330*/  FMUL.FTZ R123, R7, R123 ;  /* 0x0000007b077b7220 */ /* 0x000fe20000410000 */
[----:B------:R-:W-:Y:S01]  /*9340*/  UIMAD UR34, UR15, UR34, URZ ;  /* 0x000000220f2272a4 */ /* 0x000fe2000f8e023f */
[----:B------:R-:W-:Y:S01]  /*9350*/  IMAD.U32 R7, RZ, RZ, UR14 ;  /* 0x0000000eff077e24 */ /* 0x000fe2000f8e00ff */
[----:B------:R0:W-:Y:S02]  /*9360*/  STS [R4.X4+0x420c], R119 ;  /* 0x00420c7704007388 */ /* 0x0001e40000004800 */
[----:B------:R-:W-:Y:S01]  /*9370*/  UIMAD UR34, UR14, UR35, UR34 ;  /* 0x000000230e2272a4 */ /* 0x000fe2000f8e0222 */
[----:B------:R-:W-:Y:S01]  /*9380*/  IMAD.WIDE.U32 R2, R7, c[0x0][0x2a0], R2 ;  /* 0x0000a80007027a25 */ /* 0x000fe200078e0002 */
[----:B------:R-:W-:-:S03]  /*9390*/  MOV R100, UR27 ;  /* 0x0000001b00647c02 */ /* 0x000fc60008000f00 */
[----:B------:R-:W-:Y:S02]  /*93a0*/  FMUL.FTZ R124, R5, R124 ;  /* 0x0000007c057c7220 */ /* 0x000fe40000410000 */
[----:B0-----:R-:W-:Y:S01]  /*93b0*/  IMAD.U32 R4, RZ, RZ, UR12 ;  /* 0x0000000cff047e24 */ /* 0x001fe2000f8e00ff */
[----:B------:R-:W-:-:S03]  /*93c0*/  IADD3 R110, R3, UR34, RZ ;  /* 0x00000022036e7c10 */ /* 0x000fc6000fffe0ff */
[----:B------:R-:W-:Y:S01]  /*93d0*/  IMAD.WIDE.U32 R4, R4, c[0x0][0x2b8], R8 ;  /* 0x0000ae0004047a25 */ /* 0x000fe200078e0008 */
[----:B------:R-:W-:Y:S02]  /*93e0*/  IADD3 R8, P0, R2, UR27, RZ ;  /* 0x0000001b02087c10 */ /* 0x000fe4000ff1e0ff */
[----:B------:R-:W-:Y:S02]  /*93f0*/  IADD3 R100, -R100, c[0x0][0x168], -R95 ;  /* 0x00005a0064647a10 */ /* 0x000fe40007ffe95f */
[----:B------:R-:W-:Y:S01]  /*9400*/  IADD3 R5, R5, UR36, RZ ;  /* 0x0000002405057c10 */ /* 0x000fe2000fffe0ff */
[----:B------:R-:W-:Y:S01]  /*9410*/  ULDC.64 UR36, c[0x0][0x2c0] ;  /* 0x0000b00000247ab9 */ /* 0x000fe20000000a00 */
[----:B------:R-:W-:Y:S01]  /*9420*/  IADD3.X R9, R110, UR28, RZ, P0, !PT ;  /* 0x0000001c6e097c10 */ /* 0x000fe200087fe4ff */
[----:B------:R-:W-:Y:S01]  /*9430*/  UIMAD UR36, UR15, UR36, URZ ;  /* 0x000000240f2472a4 */ /* 0x000fe2000f8e023f */
[----:B------:R-:W-:Y:S01]  /*9440*/  ISETP.GE.AND P0, PT, R100, 0x1, PT ;  /* 0x000000016400780c */ /* 0x000fe20003f06270 */
[----:B------:R-:W-:-:S02]  /*9450*/  IMAD.U32 R7, RZ, RZ, UR14 ;  /* 0x0000000eff077e24 */ /* 0x000fc4000f8e00ff */
[----:B------:R-:W-:Y:S01]  /*9460*/  FMUL.FTZ R120, R11, R120 ;  /* 0x000000780b787220 */ /* 0x000fe20000410000 */
[----:B------:R-:W-:Y:S01]  /*9470*/  UIMAD UR36, UR14, UR37, UR36 ;  /* 0x000000250e2472a4 */ /* 0x000fe2000f8e0224 */
[----:B------:R-:W-:Y:S01]  /*9480*/  IMAD.WIDE.U32 R4, R7, c[0x0][0x2c0], R4 ;  /* 0x0000b00007047a25 */ /* 0x000fe200078e0004 */
[----:B------:R-:W-:Y:S01]  /*9490*/  STS [R6.X4+0x4214], R121 ;  /* 0x0042147906007388 */ /* 0x000fe20000004800 */
[----:B------:R-:W-:Y:S03]  /*94a0*/  BSSY B0, `(.L_x_992) ;  /* 0x0000026000007945 */ /* 0x000fe60003800000 */
[----:B------:R-:W-:Y:S01]  /*94b0*/  STS [R6.X4+0x4210], R120 ;  /* 0x0042107806007388 */ /* 0x000fe20000004800 */
[----:B------:R-:W-:-:S03]  /*94c0*/  IADD3 R111, R5, UR36, RZ ;  /* 0x00000024056f7c10 */ /* 0x000fc6000fffe0ff */
        /* <DEDUP_REMOVED lines=9> */
[----:B------:R0:W-:Y:S01]  /*9560*/  STS [R6.X4+0x423c], R131 ;  /* 0x00423c8306007388 */ /* 0x0001e20000004800 */
[----:B------:R-:W-:-:S02]  /*9570*/  FMUL.FTZ R17, R17, R98 ;  /* 0x0000006211117220 */ /* 0x000fc40000410000 */
[----:B------:R-:W-:Y:S01]  /*9580*/  FMUL.FTZ R98, R98, UR43 ;  /* 0x0000002b62627c20 */ /* 0x000fe20008410000 */
[----:B------:R-:W-:Y:S01]  /*9590*/  BAR.SYNC.DEFER_BLOCKING 0x0 ;  /* 0x0000000000007b1d */ /* 0x000fe20000010000 */
[----:B0-----:R-:W-:-:S04]  /*95a0*/  IADD3 R6, P1, R4, UR27, RZ ;  /* 0x0000001b04067c10 */ /* 0x001fc8000ff3e0ff */
[----:B------:R-:W-:Y:S01]  /*95b0*/  IADD3.X R7, R111, UR28, RZ, P1, !PT ;  /* 0x0000001c6f077c10 */ /* 0x000fe20008ffe4ff */
[----:B------:R-:W-:Y:S05]  /*95c0*/  @!P0 BRA `(.L_x_993) ;  /* 0x0000013000008947 */ /* 0x000fea0003800000 */
[----:B-123--:R0:W1:Y:S01]  /*95d0*/  LDS R119, [R10.X4+0x4200] ;  /* 0x004200000a777984 */ /* 0x00e0620000004800 */
[----:B------:R-:W-:Y:S01]  /*95e0*/  ULDC.64 UR34, c[0x0][0x2b0] ;  /* 0x0000ac0000227ab9 */ /* 0x000fe20000000a00 */
[----:B------:R-:W-:Y:S01]  /*95f0*/  IMAD.U32 R11, RZ, RZ, UR7 ;  /* 0x00000007ff0b7e24 */ /* 0x000fe2000f8e00ff */
[----:B------:R-:W-:-:S03]  /*9600*/  UIMAD UR34, UR42, UR34, URZ ;  /* 0x000000222a2272a4 */ /* 0x000fc6000f8e023f */
[----:B------:R-:W-:Y:S01]  /*9610*/  IMAD.WIDE.U32 R8, R11, c[0x0][0x2b0], R8 ;  /* 0x0000ac000b087a25 */ /* 0x000fe200078e0008 */
[----:B------:R-:W-:-:S04]  /*9620*/  UIMAD UR34, UR7, UR35, UR34 ;  /* 0x00000023072272a4 */ /* 0x000fc8000f8e0222 */
[C---:B0-----:R-:W-:Y:S02]  /*9630*/  LEA R10, P0, R8.reuse, c[0x0][0x318], 0x2 ;  /* 0x0000c600080a7a11 */ /* 0x041fe400078010ff */
[----:B------:R-:W-:Y:S01]  /*9640*/  IADD3 R9, R9, UR34, RZ ;  /* 0x0000002209097c10 */ /* 0x000fe2000fffe0ff */
[----:B------:R-:W-:Y:S02]  /*9650*/  ULDC.64 UR34, c[0x0][0x2d0] ;  /* 0x0000b40000227ab9 */ /* 0x000fe40000000a00 */
[----:B------:R-:W-:Y:S01]  /*9660*/  UIMAD UR34, UR42, UR34, URZ ;  /* 0x000000222a2272a4 */ /* 0x000fe2000f8e023f */
[----:B------:R-:W-:Y:S01]  /*9670*/  LEA.HI.X R11, R8, c[0x0][0x31c], R9, 0x2, P0 ;  /* 0x0000c700080b7a11 */ /* 0x000fe200000f1409 */
[----:B------:R-:W-:Y:S02]  /*9680*/  IMAD.U32 R8, RZ, RZ, UR7 ;  /* 0x00000007ff087e24 */ /* 0x000fe4000f8e00ff */
[----:B------:R-:W-:Y:S02]  /*9690*/  UIMAD UR34, UR7, UR35, UR34 ;  /* 0x00000023072272a4 */ /* 0x000fe4000f8e0222 */
[----:B------:R-:W-:Y:S01]  /*96a0*/  IMAD.WIDE.U32 R6, R8, c[0x0][0x2d0], R6 ;  /* 0x0000b40008067a25 */ /* 0x000fe200078e0006 */
[----:B------:R0:W-:Y:S04]  /*96b0*/  RED.E.ADD.F32.FTZ.RN.STRONG.GPU [R10.64], R107 ;  /* 0x0000006b0a00798e */ /* 0x0001e8000c10e7a8 */
[----:B------:R-:W-:-:S02]  /*96c0*/  LEA R8, P0, R6, c[0x0][0x320], 0x2 ;  /* 0x0000c80006087a11 */ /* 0x000fc400078010ff */
[----:B------:R-:W-:-:S04]  /*96d0*/  IADD3 R7, R7, UR34, RZ ;  /* 0x0000002207077c10 */ /* 0x000fc8000fffe0ff */
[----:B------:R-:W-:-:S05]  /*96e0*/  LEA.HI.X R9, R6, c[0x0][0x324], R7, 0x2, P0 ;  /* 0x0000c90006097a11 */ /* 0x000fca00000f1407 */
[----:B-1----:R0:W-:Y:S02]  /*96f0*/  RED.E.ADD.F32.FTZ.RN.STRONG.GPU [R8.64], R119 ;  /* 0x000000770800798e */ /* 0x0021e4000c10e7a8 */
.L_x_993:
[----:B-123--:R-:W-:Y:S05]  /*9700*/  BSYNC B0 ;  /* 0x0000000000007941 */ /* 0x00efea0003800000 */
.L_x_992:
[----:B------:R-:W1:Y:S01]  /*9710*/  LDS R99, [R99.X4+0x4400] ;  /* 0x0044000063637984 */ /* 0x000e620000004800 */
[----:B0-----:R-:W-:Y:S01]  /*9720*/  LEA R8, P0, R2, c[0x0][0x318], 0x2 ;  /* 0x0000c60002087a11 */ /* 0x001fe200078010ff */
[----:B------:R-:W-:Y:S01]  /*9730*/  ULDC UR34, c[0x0][0x174] ;  /* 0x00005d0000227ab9 */ /* 0x000fe20000000800 */
[----:B------:R-:W-:Y:S01]  /*9740*/  LEA R6, P1, R4, c[0x0][0x320], 0x2 ;  /* 0x0000c80004067a11 */ /* 0x000fe200078210ff */
[----:B------:R-:W-:Y:S01]  /*9750*/  UIADD3 UR34, UR6, -UR34, URZ ;  /* 0x8000002206227290 */ /* 0x000fe2000fffe03f */
[----:B------:R-:W-:Y:S01]  /*9760*/  LEA.HI.X R9, R2, c[0x0][0x31c], R110, 0x2, P0 ;  /* 0x0000c70002097a11 */ /* 0x000fe200000f146e */
[----:B------:R-:W-:Y:S01]  /*9770*/  USHF.L.U64.HI UR42, UR8, 0x2, UR9 ;  /* 0x00000002082a7899 */ /* 0x000fe20008010209 */
[----:B------:R-:W-:Y:S01]  /*9780*/  ISETP.GE.AND P0, PT, R100, 0x81, PT ;  /* 0x000000816400780c */ /* 0x000fe20003f06270 */
[----:B------:R-:W-:Y:S01]  /*9790*/  UIMAD UR43, UR34, -0x800, URZ ;  /* 0xfffff800222b78a4 */ /* 0x000fe2000f8e023f */
[----:B------:R-:W-:Y:S01]  /*97a0*/  LEA.HI.X R7, R4, c[0x0][0x324], R111, 0x2, P1 ;  /* 0x0000c90004077a11 */ /* 0x000fe200008f146f */
[----:B------:R-:W-:Y:S01]  /*97b0*/  ULDC.64 UR36, c[0x0][0x2d0] ;  /* 0x0000b40000247ab9 */ /* 0x000fe20000000a00 */
[----:B------:R-:W-:Y:S01]  /*97c0*/  BSSY B0, `(.L_x_994) ;  /* 0x0000014000007945 */ /* 0x000fe20003800000 */
[----:B------:R-:W-:-:S02]  /*97d0*/  ULDC.64 UR34, c[0x0][0x2b0] ;  /* 0x0000ac0000227ab9 */ /* 0x000fc40000000a00 */
[----:B------:R-:W-:Y:S01]  /*97e0*/  USHF.L.U32 UR46, UR8, 0x2, URZ ;  /* 0x00000002082e7899 */ /* 0x000fe2000800063f */
[----:B------:R-:W-:Y:S01]  /*97f0*/  IMAD.U32 R4, RZ, RZ, UR43 ;  /* 0x0000002bff047e24 */ /* 0x000fe2000f8e00ff */
[----:B------:R-:W-:Y:S01]  /*9800*/  UIMAD UR34, UR42, UR34, URZ ;  /* 0x000000222a2272a4 */ /* 0x000fe2000f8e023f */
[----:B------:R-:W-:Y:S01]  /*9810*/  IMAD.U32 R2, RZ, RZ, UR43 ;  /* 0x0000002bff027e24 */ /* 0x000fe2000f8e00ff */
[----:B------:R-:W-:Y:S01]  /*9820*/  UIMAD UR36, UR42, UR36, URZ ;  /* 0x000000242a2472a4 */ /* 0x000fe2000f8e023f */
[----:B------:R-:W-:Y:S01]  /*9830*/  IMAD.WIDE R4, R4, 0x4, R8 ;  /* 0x0000000404047825 */ /* 0x000fe200078e0208 */
[----:B------:R-:W-:Y:S02]  /*9840*/  UIMAD UR34, UR46, UR35, UR34 ;  /* 0x000000232e2272a4 */ /* 0x000fe4000f8e0222 */
[----:B------:R-:W-:Y:S01]  /*9850*/  UIMAD UR36, UR46, UR37, UR36 ;  /* 0x000000252e2472a4 */ /* 0x000fe2000f8e0224 */
[----:B------:R-:W-:Y:S01]  /*9860*/  IMAD.WIDE R2, R2, 0x4, R6 ;  /* 0x0000000402027825 */ /* 0x000fe200078e0206 */
[----:B------:R-:W-:Y:S05]  /*9870*/  @!P0 BRA `(.L_x_995) ;  /* 0x0000008000008947 */ /* 0x000fea0003800000 */
[----:B------:R-:W-:-:S04]  /*9880*/  IMAD.U32 R10, RZ, RZ, UR46 ;  /* 0x0000002eff0a7e24 */ /* 0x000fc8000f8e00ff */
[----:B------:R-:W-:-:S05]  /*9890*/  IMAD.WIDE.U32 R4, R10, c[0x0][0x2b0], R4 ;  /* 0x0000ac000a047a25 */ /* 0x000fca00078e0004 */
[----:B------:R-:W-:-:S05]  /*98a0*/  IADD3 R5, R5, UR34, RZ ;  /* 0x0000002205057c10 */ /* 0x000fca000fffe0ff */
[----:B------:R0:W-:Y:S02]  /*98b0*/  RED.E.ADD.F32.FTZ.RN.STRONG.GPU [R4.64+-0x1e00], R97 ;  /* 0xffe200610400798e */ /* 0x0001e4000c10e7a8 */
[----:B0-----:R-:W-:-:S05]  /*98c0*/  MOV R4, UR46 ;  /* 0x0000002e00047c02 */ /* 0x001fca0008000f00 */
[----:B------:R-:W-:-:S05]  /*98d0*/  IMAD.WIDE.U32 R2, R4, c[0x0][0x2d0], R2 ;  /* 0x0000b40004027a25 */ /* 0x000fca00078e0002 */
[----:B------:R-:W-:-:S05]  /*98e0*/  IADD3 R3, R3, UR36, RZ ;  /* 0x0000002403037c10 */ /* 0x000fca000fffe0ff */
[----:B-1----:R0:W-:Y:S02]  /*98f0*/  RED.E.ADD.F32.FTZ.RN.STRONG.GPU [R2.64+-0x1e00], R99 ;  /* 0xffe200630200798e */ /* 0x0021e4000c10e7a8 */
.L_x_995:
[----:B------:R-:W-:Y:S05]  /*9900*/  BSYNC B0 ;  /* 0x0000000000007941 */ /* 0x000fea0003800000 */
.L_x_994:
[----:B------:R-:W2:Y:S01]  /*9910*/  LDS R109, [R109.X4+0x4600] ;  /* 0x004600006d6d7984 */ /* 0x000ea20000004800 */
[----:B------:R-:W-:Y:S01]  /*9920*/  USHF.L.U32 UR35, UR29, 0x2, URZ ;  /* 0x000000021d237899 */ /* 0x000fe2000800063f */
[C---:B------:R-:W-:Y:S01]  /*9930*/  ISETP.GE.AND P6, PT, R100.reuse, 0x101, PT ;  /* 0x000001016400780c */ /* 0x040fe20003fc6270 */
[----:B------:R-:W-:Y:S01]  /*9940*/  USHF.L.U64.HI UR37, UR29, 0x2, UR38 ;  /* 0x000000021d257899 */ /* 0x000fe20008010226 */
[----:B------:R-:W-:Y:S01]  /*9950*/  BSSY B0, `(.L_x_996) ;  /* 0x0000015000007945 */ /* 0x000fe20003800000 */
[----:B------:R-:W-:Y:S01]  /*9960*/  FADD.FTZ R0, R15, R0 ;  /* 0x000000000f007221 */ /* 0x000fe20000010000 */
[----:B------:R-:W-:Y:S02]  /*9970*/  ISETP.GE.AND P2, PT, R100, 0x281, PT ;  /* 0x000002816400780c */ /* 0x000fe40003f46270 */
[----:B0-----:R-:W-:Y:S02]  /*9980*/  IADD3 R2, P0, R8, UR35, RZ ;  /* 0x0000002308027c10 */ /* 0x001fe4000ff1e0ff */
[----:B------:R-:W-:Y:S01]  /*9990*/  IADD3 R4, P1, R6, UR35, RZ ;  /* 0x0000002306047c10 */ /* 0x000fe2000ff3e0ff */
[----:B------:R-:W-:Y:S01]  /*99a0*/  IMAD.U32 R6, RZ, RZ, UR46 ;  /* 0x0000002eff067e24 */ /* 0x000fe2000f8e00ff */
[----:B------:R-:W-:-:S02]  /*99b0*/  IADD3.X R3, R9, UR37, RZ, P0, !PT ;  /* 0x0000002509037c10 */ /* 0x000fc400087fe4ff */
[----:B------:R-:W-:Y:S01]  /*99c0*/  IADD3.X R5, R7, UR37, RZ, P1, !PT ;  /* 0x0000002507057c10 */ /* 0x000fe20008ffe4ff */
[----:B------:R-:W-:Y:S01]  /*99d0*/  IMAD.U32 R7, RZ, RZ, UR46 ;  /* 0x0000002eff077e24 */ /* 0x000fe2000f8e00ff */
[----:B------:R-:W-:Y:S01]  /*99e0*/  ISETP.GE.AND P0, PT, R100, 0x181, PT ;  /* 0x000001816400780c */ /* 0x000fe20003f06270 */
[----:B------:R-:W-:Y:S01]  /*99f0*/  IMAD.WIDE.U32 R2, R6, c[0x0][0x2b0], R2 ;  /* 0x0000ac0006027a25 */ /* 0x000fe200078e0002 */
[C---:B------:R-:W-:Y:S02]  /*9a00*/  ISETP.GE.AND P1, PT, R100.reuse, 0x201, PT ;  /* 0x000002016400780c */ /* 0x040fe40003f26270 */
[C---:B------:R-:W-:Y:S01]  /*9a10*/  ISETP.GE.AND P3, PT, R100.reuse, 0x301, PT ;  /* 0x000003016400780c */ /* 0x040fe20003f66270 */
[----:B------:R-:W-:Y:S01]  /*9a20*/  IMAD.WIDE.U32 R4, R7, c[0x0][0x2d0], R4 ;  /* 0x0000b40007047a25 */ /* 0x000fe200078e0004 */
[----:B------:R-:W-:Y:S02]  /*9a30*/  IADD3 R3, R3, UR34, RZ ;  /* 0x0000002203037c10 */ /* 0x000fe4000fffe0ff */
[----:B------:R-:W-:-:S02]  /*9a40*/  ISETP.GE.AND P4, PT, R100, 0x381, PT ;  /* 0x000003816400780c */ /* 0x000fc40003f86270 */
[----:B------:R-:W-:Y:S02]  /*9a50*/  IADD3 R5, R5, UR36, RZ ;  /* 0x0000002405057c10 */ /* 0x000fe4000fffe0ff */
[----:B------:R-:W-:Y:S01]  /*9a60*/  ISETP.GE.AND P5, PT, R100, 0x401, PT ;  /* 0x000004016400780c */ /* 0x000fe20003fa6270 */
[----:B------:R-:W-:Y:S07]  /*9a70*/  @!P6 BRA `(.L_x_997) ;  /* 0x000000200000e947 */ /* 0x000fee0003800000 */
[----:B------:R0:W-:Y:S04]  /*9a80*/  RED.E.ADD.F32.FTZ.RN.STRONG.GPU [R2.64+-0x1c00], R22 ;  /* 0xffe400160200798e */ /* 0x0001e8000c10e7a8 */
[----:B--2---:R0:W-:Y:S02]  /*9a90*/  RED.E.ADD.F32.FTZ.RN.STRONG.GPU [R4.64+-0x1c00], R109 ;  /* 0xffe4006d0400798e */ /* 0x0041e4000c10e7a8 */
.L_x_997:
[----:B------:R-:W-:Y:S05]  /*9aa0*/  BSYNC B0 ;  /* 0x0000000000007941 */ /* 0x000fea0003800000 */
.L_x_996:
[----:B------:R-:W3:Y:S01]  /*9ab0*/  LDS R108, [R108.X4+0x4800] ;  /* 0x004800006c6c7984 */ /* 0x000ee20000004800 */
[----:B------:R-:W-:Y:S01]  /*9ac0*/  BSSY B0, `(.L_x_998) ;  /* 0x0000004000007945 */ /* 0x000fe20003800000 */
[----:B------:R-:W-:Y:S05]  /*9ad0*/  @!P0 BRA `(.L_x_999) ;  /* 0x0000002000008947 */ /* 0x000fea0003800000 */
[----:B------:R4:W-:Y:S04]  /*9ae0*/  RED.E.ADD.F32.FTZ.RN.STRONG.GPU [R2.64+-0x1a00], R23 ;  /* 0xffe600170200798e */ /* 0x0009e8000c10e7a8 */
[----:B---3--:R4:W-:Y:S02]  /*9af0*/  RED.E.ADD.F32.FTZ.RN.STRONG.GPU [R4.64+-0x1a00], R108 ;  /* 0xffe6006c0400798e */ /* 0x0089e4000c10e7a8 */
.L_x_999:
[----:B------:R-:W-:Y:S05]  /*9b00*/  BSYNC B0 ;  /* 0x0000000000007941 */ /* 0x000fea0003800000 */
.L_x_998:
[----:B------:R0:W4:Y:S01]  /*9b10*/  LDS R7, [R106.X4+0x4a00] ;  /* 0x004a00006a077984 */ /* 0x0001220000004800 */
[----:B------:R-:W-:Y:S01]  /*9b20*/  BSSY B0, `(.L_x_1000) ;  /* 0x0000004000007945 */ /* 0x000fe20003800000 */
[----:B------:R-:W-:Y:S05]  /*9b30*/  @!P1 BRA `(.L_x_1001) ;  /* 0x0000002000009947 */ /* 0x000fea0003800000 */
[----:B------:R0:W-:Y:S04]  /*9b40*/  RED.E.ADD.F32.FTZ.RN.STRONG.GPU [R2.64+-0x1800], R24 ;  /* 0xffe800180200798e */ /* 0x0001e8000c10e7a8 */
[----:B----4-:R0:W-:Y:S02]  /*9b50*/  RED.E.ADD.F32.FTZ.RN.STRONG.GPU [R4.64+-0x1800], R7 ;  /* 0xffe800070400798e */ /* 0x0101e4000c10e7a8 */
.L_x_1001:
[----:B------:R-:W-:Y:S05]  /*9b60*/  BSYNC B0 ;  /* 0x0000000000007941 */ /* 0x000fea0003800000 */
.L_x_1000:
[----:B------:R-:W0:Y:S01]  /*9b70*/  LDS R105, [R105.X4+0x4c00] ;  /* 0x004c000069697984 */ /* 0x000e220000004800 */
[----:B------:R-:W-:Y:S01]  /*9b80*/  BSSY B0, `(.L_x_1002) ;  /* 0x0000004000007945 */ /* 0x000fe20003800000 */
[----:B------:R-:W-:Y:S05]  /*9b90*/  @!P2 BRA `(.L_x_1003) ;  /* 0x000000200000a947 */ /* 0x000fea0003800000 */
[----:B------:R4:W-:Y:S04]  /*9ba0*/  RED.E.ADD.F32.FTZ.RN.STRONG.GPU [R2.64+-0x1600], R25 ;  /* 0xffea00190200798e */ /* 0x0009e8000c10e7a8 */
[----:B0-----:R4:W-:Y:S02]  /*9bb0*/  RED.E.ADD.F32.FTZ.RN.STRONG.GPU [R4.64+-0x1600], R105 ;  /* 0xffea00690400798e */ /* 0x0019e4000c10e7a8 */
.L_x_1003:
[----:B------:R-:W-:Y:S05]  /*9bc0*/  BSYNC B0 ;  /* 0x0000000000007941 */ /* 0x000fea0003800000 */
.L_x_1002:
[----:B0---4-:R0:W4:Y:S01]  /*9bd0*/  LDS R7, [R104.X4+0x4e00] ;  /* 0x004e000068077984 */ /* 0x0111220000004800 */
[----:B------:R-:W-:Y:S01]  /*9be0*/  BSSY B0, `(.L_x_1004) ;  /* 0x0000004000007945 */ /* 0x000fe20003800000 */
[----:B------:R-:W-:Y:S05]  /*9bf0*/  @!P3 BRA `(.L_x_1005) ;  /* 0x000000200000b947 */ /* 0x000fea0003800000 */
[----:B------:R0:W-:Y:S04]  /*9c00*/  RED.E.ADD.F32.FTZ.RN.STRONG.GPU [R2.64+-0x1400], R26 ;  /* 0xffec001a0200798e */ /* 0x0001e8000c10e7a8 */
[----:B----4-:R0:W-:Y:S02]  /*9c10*/  RED.E.ADD.F32.FTZ.RN.STRONG.GPU [R4.64+-0x1400], R7 ;  /* 0xffec00070400798e */ /* 0x0101e4000c10e7a8 */
.L_x_1005:
[----:B------:R-:W-:Y:S05]  /*9c20*/  BSYNC B0 ;  /* 0x0000000000007941 */ /* 0x000fea0003800000 */
.L_x_1004:
[----:B------:R-:W0:Y:S01]  /*9c30*/  LDS R103, [R103.X4+0x5000] ;  /* 0x0050000067677984 */ /* 0x000e220000004800 */
[----:B------:R-:W-:Y:S01]  /*9c40*/  BSSY B0, `(.L_x_1006) ;  /* 0x0000004000007945 */ /* 0x000fe20003800000 */
[----:B------:R-:W-:Y:S05]  /*9c50*/  @!P4 BRA `(.L_x_1007) ;  /* 0x000000200000c947 */ /* 0x000fea0003800000 */
[----:B------:R4:W-:Y:S04]  /*9c60*/  RED.E.ADD.F32.FTZ.RN.STRONG.GPU [R2.64+-0x1200], R27 ;  /* 0xffee001b0200798e */ /* 0x0009e8000c10e7a8 */
[----:B0-----:R4:W-:Y:S02]  /*9c70*/  RED.E.ADD.F32.FTZ.RN.STRONG.GPU [R4.64+-0x1200], R103 ;  /* 0xffee00670400798e */ /* 0x0019e4000c10e7a8 */
.L_x_1007:
[----:B------:R-:W-:Y:S05]  /*9c80*/  BSYNC B0 ;  /* 0x0000000000007941 */ /* 0x000fea0003800000 */
.L_x_1006:
[----:B0---4-:R0:W4:Y:S01]  /*9c90*/  LDS R7, [R102.X4+0x5200] ;  /* 0x0052000066077984 */ /* 0x0111220000004800 */
[----:B------:R-:W-:Y:S01]  /*9ca0*/  BSSY B0, `(.L_x_1008) ;  /* 0x0000004000007945 */ /* 0x000fe20003800000 */
[----:B------:R-:W-:Y:S05]  /*9cb0*/  @!P5 BRA `(.L_x_1009) ;  /* 0x000000200000d947 */ /* 0x000fea0003800000 */
[----:B------:R0:W-:Y:S04]  /*9cc0*/  RED.E.ADD.F32.FTZ.RN.STRONG.GPU [R2.64+-0x1000], R28 ;  /* 0xfff0001c0200798e */ /* 0x0001e8000c10e7a8 */
[----:B----4-:R0:W-:Y:S02]  /*9cd0*/  RED.E.ADD.F32.FTZ.RN.STRONG.GPU [R4.64+-0x1000], R7 ;  /* 0xfff000070400798e */ /* 0x0101e4000c10e7a8 */
.L_x_1009:
[----:B------:R-:W-:Y:S05]  /*9ce0*/  BSYNC B0 ;  /* 0x0000000000007941 */ /* 0x000fea0003800000 */
.L_x_1008:
[----:B------:R-:W0:Y:S01]  /*9cf0*/  LDS R101, [R101.X4+0x5400] ;  /* 0x0054000065657984 */ /* 0x000e220000004800 */
        /* <DEDUP_REMOVED lines=10> */
[----:B0-----:R4:W-:Y:S02]  /*9da0*/  RED.E.ADD.F32.FTZ.RN.STRONG.GPU [R4.64+-0xe00], R101 ;  /* 0xfff200650400798e */ /* 0x0019e4000c10e7a8 */
.L_x_1011:
[----:B------:R-:W-:Y:S05]  /*9db0*/  BSYNC B0 ;  /* 0x0000000000007941 */ /* 0x000fea0003800000 */
.L_x_1010:
[----:B0---4-:R0:W4:Y:S01]  /*9dc0*/  LDS R7, [R96.X4+0x5600] ;  /* 0x0056000060077984 */ /* 0x0111220000004800 */
[----:B------:R-:W-:Y:S01]  /*9dd0*/  BSSY B0, `(.L_x_1012) ;  /* 0x0000004000007945 */ /* 0x000fe20003800000 */
[----:B------:R-:W-:Y:S05]  /*9de0*/  @!P0 BRA `(.L_x_1013) ;  /* 0x0000002000008947 */ /* 0x000fea0003800000 */
[----:B------:R0:W-:Y:S04]  /*9df0*/  RED.E.ADD.F32.FTZ.RN.STRONG.GPU [R2.64+-0xc00], R30 ;  /* 0xfff4001e0200798e */ /* 0x0001e8000c10e7a8 */
[----:B----4-:R0:W-:Y:S02]  /*9e00*/  RED.E.ADD.F32.FTZ.RN.STRONG.GPU [R4.64+-0xc00], R7 ;  /* 0xfff400070400798e */ /* 0x0101e4000c10e7a8 */
.L_x_1013:
[----:B------:R-:W-:Y:S05]  /*9e10*/  BSYNC B0 ;  /* 0x0000000000007941 */ /* 0x000fea0003800000 */
.L_x_1012:
[----:B------:R-:W0:Y:S01]  /*9e20*/  LDS R87, [R87.X4+0x5800] ;  /* 0x0058000057577984 */ /* 0x000e220000004800 */
[----:B------:R-:W-:Y:S01]  /*9e30*/  BSSY B0, `(.L_x_1014) ;  /* 0x0000004000007945 */ /* 0x000fe20003800000 */
[----:B------:R-:W-:Y:S05]  /*9e40*/  @!P1 BRA `(.L_x_1015) ;  /* 0x0000002000009947 */ /* 0x000fea0003800000 */
[----:B------:R4:W-:Y:S04]  /*9e50*/  RED.E.ADD.F32.FTZ.RN.STRONG.GPU [R2.64+-0xa00], R31 ;  /* 0xfff6001f0200798e */ /* 0x0009e8000c10e7a8 */
[----:B0-----:R4:W-:Y:S02]  /*9e60*/  RED.E.ADD.F32.FTZ.RN.STRONG.GPU [R4.64+-0xa00], R87 ;  /* 0xfff600570400798e */ /* 0x0019e4000c10e7a8 */
.L_x_1015:
[----:B------:R-:W-:Y:S05]  /*9e70*/  BSYNC B0 ;  /* 0x0000000000007941 */ /* 0x000fea0003800000 */
.L_x_1014:
[----:B0---4-:R0:W4:Y:S01]  /*9e80*/  LDS R7, [R86.X4+0x5a00] ;  /* 0x005a000056077984 */ /* 0x0111220000004800 */
[----:B------:R-:W-:Y:S01]  /*9e90*/  BSSY B0, `(.L_x_1016) ;  /* 0x0000004000007945 */ /* 0x000fe20003800000 */
[----:B------:R-:W-:Y:S05]  /*9ea0*/  @!P2 BRA `(.L_x_1017) ;  /* 0x000000200000a947 */ /* 0x000fea0003800000 */
[----:B------:R0:W-:Y:S04]  /*9eb0*/  RED.E.ADD.F32.FTZ.RN.STRONG.GPU [R2.64+-0x800], R32 ;  /* 0xfff800200200798e */ /* 0x0001e8000c10e7a8 */
[----:B----4-:R0:W-:Y:S02]  /*9ec0*/  RED.E.ADD.F32.FTZ.RN.STRONG.GPU [R4.64+-0x800], R7 ;  /* 0xfff800070400798e */ /* 0x0101e4000c10e7a8 */
.L_x_1017:
[----:B------:R-:W-:Y:S05]  /*9ed0*/  BSYNC B0 ;  /* 0x0000000000007941 */ /* 0x000fea0003800000 */
.L_x_1016:
[----:B------:R-:W0:Y:S01]  /*9ee0*/  LDS R85, [R85.X4+0x5c00] ;  /* 0x005c000055557984 */ /* 0x000e220000004800 */
[----:B------:R-:W-:Y:S01]  /*9ef0*/  BSSY B0, `(.L_x_1018) ;  /* 0x0000004000007945 */ /* 0x000fe20003800000 */
[----:B------:R-:W-:Y:S05]  /*9f00*/  @!P3 BRA `(.L_x_1019) ;  /* 0x000000200000b947 */ /* 0x000fea0003800000 */
[----:B------:R4:W-:Y:S04]  /*9f10*/  RED.E.ADD.F32.FTZ.RN.STRONG.GPU [R2.64+-0x600], R80 ;  /* 0xfffa00500200798e */ /* 0x0009e8000c10e7a8 */
[----:B0-----:R4:W-:Y:S02]  /*9f20*/  RED.E.ADD.F32.FTZ.RN.STRONG.GPU [R4.64+-0x600], R85 ;  /* 0xfffa00550400798e */ /* 0x0019e4000c10e7a8 */
.L_x_1019:
[----:B------:R-:W-:Y:S05]  /*9f30*/  BSYNC B0 ;  /* 0x0000000000007941 */ /* 0x000fea0003800000 */
.L_x_1018:
[----:B0---4-:R0:W4:Y:S01]  /*9f40*/  LDS R7, [R84.X4+0x5e00] ;  /* 0x005e000054077984 */ /* 0x0111220000004800 */
[----:B------:R-:W-:Y:S01]  /*9f50*/  BSSY B0, `(.L_x_1020) ;  /* 0x0000004000007945 */ /* 0x000fe20003800000 */
[----:B------:R-:W-:Y:S05]  /*9f60*/  @!P4 BRA `(.L_x_1021) ;  /* 0x000000200000c947 */ /* 0x000fea0003800000 */
[----:B------:R0:W-:Y:S04]  /*9f70*/  RED.E.ADD.F32.FTZ.RN.STRONG.GPU [R2.64+-0x400], R81 ;  /* 0xfffc00510200798e */ /* 0x0001e8000c10e7a8 */
[----:B----4-:R0:W-:Y:S02]  /*9f80*/  RED.E.ADD.F32.FTZ.RN.STRONG.GPU [R4.64+-0x400], R7 ;  /* 0xfffc00070400798e */ /* 0x0101e4000c10e7a8 */
.L_x_1021:
[----:B------:R-:W-:Y:S05]  /*9f90*/  BSYNC B0 ;  /* 0x0000000000007941 */ /* 0x000fea0003800000 */
.L_x_1020:
[----:B------:R-:W0:Y:S01]  /*9fa0*/  LDS R83, [R83.X4+0x6000] ;  /* 0x0060000053537984 */ /* 0x000e220000004800 */
[----:B------:R-:W-:Y:S01]  /*9fb0*/  BSSY B0, `(.L_x_1022) ;  /* 0x0000004000007945 */ /* 0x000fe20003800000 */
[----:B------:R-:W-:Y:S05]  /*9fc0*/  @!P5 BRA `(.L_x_1023) ;  /* 0x000000200000d947 */ /* 0x000fea0003800000 */
[----:B------:R4:W-:Y:S04]  /*9fd0*/  RED.E.ADD.F32.FTZ.RN.STRONG.GPU [R2.64+-0x200], R82 ;  /* 0xfffe00520200798e */ /* 0x0009e8000c10e7a8 */
[----:B0-----:R4:W-:Y:S02]  /*9fe0*/  RED.E.ADD.F32.FTZ.RN.STRONG.GPU [R4.64+-0x200], R83 ;  /* 0xfffe00530400798e */ /* 0x0019e4000c10e7a8 */
.L_x_1023:
[----:B------:R-:W-:Y:S05]  /*9ff0*/  BSYNC B0 ;  /* 0x0000000000007941 */ /* 0x000fea0003800000 */
.L_x_1022:
[----:B------:R-:W5:Y:S04]  /*a000*/  LDL.LU R8, [R1+0x5c] ;  /* 0x00005c0001087983 */ /* 0x000f680000300800 */
[----:B----4-:R-:W4:Y:S01]  /*a010*/  LDL.LU R6, [R1+0x60] ;  /* 0x0000600001067983 */ /* 0x010f220000300800 */
[----:B------:R-:W-:Y:S01]  /*a020*/  SHF.R.S32.HI R9, RZ, 0x1f, R95 ;  /* 0x0000001fff097819 */ /* 0x000fe2000001145f */
[----:B------:R-:W-:Y:S01]  /*a030*/  FMUL.FTZ R98, R18, R98 ;  /* 0x0000006212627220 */ /* 0x000fe20000410000 */
[----:B------:R-:W-:Y:S01]  /*a040*/  ISETP.NE.AND P2, PT, R95, RZ, PT ;  /* 0x000000ff5f00720c */ /* 0x000fe20003f45270 */
[----:B0-----:R-:W0:Y:S01]  /*a050*/  SHFL.DOWN P0, R3, R0, 0x1, 0x1f ;  /* 0x08201f0000037f89 */ /* 0x001e220000000000 */
[----:B------:R-:W-:Y:S01]  /*a060*/  LEA.HI R9, R9, R95, RZ, 0x5 ;  /* 0x0000005f09097211 */ /* 0x000fe200078f28ff */
[----:B------:R-:W-:Y:S01]  /*a070*/  FFMA.FTZ R16, R19, R20, R16 ;  /* 0x0000001413107223 */ /* 0x000fe20000010010 */
[----:B------:R-:W-:Y:S01]  /*a080*/  BSSY B0, `(.L_x_1024) ;  /* 0x0000025000007945 */ /* 0x000fe20003800000 */
[----:B------:R-:W3:Y:S01]  /*a090*/  S2R R10, SR_LANEID ;  /* 0x00000000000a7919 */ /* 0x000ee20000000000 */
[----:B------:R-:W-:Y:S01]  /*a0a0*/  SHF.R.S32.HI R9, RZ, 0x5, R9 ;  /* 0x00000005ff097819 */ /* 0x000fe20000011409 */
[----:B------:R-:W-:-:S02]  /*a0b0*/  FADD.FTZ R145, R13, R145 ;  /* 0x000000910d917221 */ /* 0x000fc40000010000 */
[----:B------:R-:W-:Y:S02]  /*a0c0*/  FADD.FTZ R144, R12, R144 ;  /* 0x000000900c907221 */ /* 0x000fe40000010000 */
[----:B------:R-:W-:Y:S02]  /*a0d0*/  FADD.FTZ R143, R16, R143 ;  /* 0x0000008f108f7221 */ /* 0x000fe40000010000 */
[----:B0-----:R-:W-:-:S05]  /*a0e0*/  @P0 FADD R3, R0, R3 ;  /* 0x0000000300030221 */ /* 0x001fca0000000000 */
[----:B------:R-:W0:Y:S02]  /*a0f0*/  SHFL.DOWN P0, R2, R3, 0x2, 0x1f ;  /* 0x08401f0003027f89 */ /* 0x000e240000000000 */
[----:B0-----:R-:W-:Y:S02]  /*a100*/  @P0 FADD R2, R3, R2 ;  /* 0x0000000203020221 */ /* 0x001fe40000000000 */
[----:B------:R-:W-:-:S03]  /*a110*/  FFMA.FTZ R3, R14, R17, R98 ;  /* 0x000000110e037223 */ /* 0x000fc60000010062 */
[----:B------:R-:W0:Y:S01]  /*a120*/  SHFL.DOWN P0, R5, R2, 0x4, 0x1f ;  /* 0x08801f0002057f89 */ /* 0x000e220000000000 */
[----:B------:R-:W-:Y:S02]  /*a130*/  FADD.FTZ R142, R3, R142 ;  /* 0x0000008e038e7221 */ /* 0x000fe40000010000 */
[----:B0-----:R-:W-:-:S05]  /*a140*/  @P0 FADD R5, R2, R5 ;  /* 0x0000000502050221 */ /* 0x001fca0000000000 */
[----:B------:R-:W0:Y:S02]  /*a150*/  SHFL.DOWN P0, R4, R5, 0x8, 0x1f ;  /* 0x09001f0005047f89 */ /* 0x000e240000000000 */
[----:B0-----:R-:W-:Y:S01]  /*a160*/  @P0 FADD R4, R5, R4 ;  /* 0x0000000405040221 */ /* 0x001fe20000000000 */
[----:B---3--:R-:W-:-:S04]  /*a170*/  ISETP.NE.AND P0, PT, R10, RZ, PT ;  /* 0x000000ff0a00720c */ /* 0x008fc80003f05270 */
[----:B------:R-:W0:Y:S02]  /*a180*/  SHFL.DOWN P1, R7, R4, 0x10, 0x1f ;  /* 0x0a001f0004077f89 */ /* 0x000e240000020000 */
[----:B0-----:R-:W-:-:S07]  /*a190*/  @P1 FADD R7, R4, R7 ;  /* 0x0000000704071221 */ /* 0x001fce0000000000 */
[----:B------:R0:W-:Y:S01]  /*a1a0*/  @!P0 STS [R9.X4+0x6304], R7 ;  /* 0x0063040709008388 */ /* 0x0001e20000004800 */
[----:B-----5:R-:W-:Y:S02]  /*a1b0*/  FFMA.FTZ R8, R47, R20, R8 ;  /* 0x000000142f087223 */ /* 0x020fe40000010008 */
[----:B----4-:R-:W-:-:S03]  /*a1c0*/  FFMA.FTZ R6, R48, R17, R6 ;  /* 0x0000001130067223 */ /* 0x010fc60000010006 */
        /* <DEDUP_REMOVED lines=8> */
[----:B------:R-:W3:Y:S03]  /*a250*/  LDS R5, [0x6310] ;  /* 0x00631000ff057984 */ /* 0x000ee60000000800 */
[----:B------:R-:W-:-:S13]  /*a260*/  PLOP3.LUT P0, PT, PT, PT, UP0, 0x80, 0x0 ;  /* 0x000000000000781c */ /* 0x000fda0003f0f008 */
[----:B------:R-:W4:Y:S01]  /*a270*/  @P0 LDS R0, [UR34+0x7f50] ;  /* 0x007f5022ff000984 */ /* 0x000f220008000800 */
[----:B0-----:R-:W-:-:S04]  /*a280*/  FADD.FTZ R2, R7, R2 ;  /* 0x0000000207027221 */ /* 0x001fc80000010000 */
[----:B------:R-:W-:-:S04]  /*a290*/  FADD.FTZ R2, R3, R2 ;  /* 0x0000000203027221 */ /* 0x000fc80000010000 */
[----:B---3--:R-:W-:-:S04]  /*a2a0*/  FADD.FTZ R7, R2, R5 ;  /* 0x0000000502077221 */ /* 0x008fc80000010000 */
[----:B----4-:R-:W-:-:S05]  /*a2b0*/  @P0 FADD.FTZ R7, R7, R0 ;  /* 0x0000000007070221 */ /* 0x010fca0000010000 */
[----:B------:R0:W-:Y:S02]  /*a2c0*/  STS [UR34+0x7f50], R7 ;  /* 0x007f5007ff007988 */ /* 0x0001e40008000822 */
.L_x_1025:
[----:B0-----:R-:W-:Y:S05]  /*a2d0*/  BSYNC B0 ;  /* 0x0000000000007941 */ /* 0x001fea0003800000 */
.L_x_1024:
[----:B------:R-:W-:Y:S02]  /*a2e0*/  UIADD3 UR7, UR7, 0x1, URZ ;  /* 0x0000000107077890 */ /* 0x000fe4000fffe03f */
[----:B------:R-:W-:Y:S02]  /*a2f0*/  ULDC UR34, c[0x0][0x16c] ;  /* 0x00005b0000227ab9 */ /* 0x000fe40000000800 */
[----:B------:R-:W-:Y:S02]  /*a300*/  UISETP.GE.AND UP0, UPT, UR7, UR34, UPT ;  /* 0x000000220700728c */ /* 0x000fe4000bf06270 */
[----:B------:R-:W-:-:S04]  /*a310*/  UIADD3 UR8, UP1, UR8, 0x1, URZ ;  /* 0x0000000108087890 */ /* 0x000fc8000ff3e03f */
[----:B------:R-:W-:Y:S01]  /*a320*/  PLOP3.LUT P0, PT, PT, PT, UP0, 0x80, 0x0 ;  /* 0x000000000000781c */ /* 0x000fe20003f0f008 */
[----:B------:R-:W-:-:S12]  /*a330*/  UIADD3.X UR9, URZ, UR9, URZ, UP1, !UPT ;  /* 0x000000093f097290 */ /* 0x000fd80008ffe43f */
[----:B-12---:R-:W-:Y:S01]  /*a340*/  @P0 CALL.REL.NOINC `(.L_x_978) ;  /* 0x0000001000000944 */ /* 0x006fe20003c00000 */
[----:B------:R-:W-:Y:S05]  /*a350*/  BRA `(.L_x_1026) ;  /* 0xffffb10000007947 */ /* 0x000fea000383ffff */
.L_x_978:
[----:B------:R-:W3:Y:S01]  /*a360*/  LDL.LU R25, [R1+0x54] ;  /* 0x0000540001197983 */ /* 0x000ee20000300800 */
[----:B------:R-:W-:-:S03]  /*a370*/  ULDC UR39, c[0x0][0x168] ;  /* 0x00005a0000277ab9 */ /* 0x000fc60000000800 */
[----:B------:R-:W-:Y:S06]  /*a380*/  BAR.SYNC.DEFER_BLOCKING 0x0 ;  /* 0x0000000000007b1d */ /* 0x000fec0000010000 */
[----:B------:R-:W3:Y:S01]  /*a390*/  LDL.LU R24, [R1+0x58] ;  /* 0x0000580001187983 */ /* 0x000ee20000300800 */
[----:B------:R-:W-:Y:S01]  /*a3a0*/  ISETP.NE.AND P6, PT, R95, RZ, PT ;  /* 0x000000ff5f00720c */ /* 0x000fe20003fc5270 */
[----:B------:R-:W-:Y:S02]  /*a3b0*/  ULDC.64 UR8, c[0x0][0x2d8] ;  /* 0x0000b60000087ab9 */ /* 0x000fe40000000a00 */
[----:B------:R-:W4:Y:S01]  /*a3c0*/  LDL.LU R23, [R1+0x4c] ;  /* 0x00004c0001177983 */ /* 0x000f220000300800 */
[----:B------:R-:W-:-:S03]  /*a3d0*/  ULDC.64 UR36, c[0x0][0x2f8] ;  /* 0x0000be0000247ab9 */ /* 0x000fc60000000a00 */
[----:B------:R-:W4:Y:S04]  /*a3e0*/  LDL.LU R22, [R1+0x50] ;  /* 0x0000500001167983 */ /* 0x000f280000300800 */
[----:B--2---:R-:W2:Y:S04]  /*a3f0*/  LDL.LU R20, [R1+0x44] ;  /* 0x0000440001147983 */ /* 0x004ea80000300800 */
[----:B------:R-:W2:Y:S04]  /*a400*/  LDL.LU R19, [R1+0x48] ;  /* 0x0000480001137983 */ /* 0x000ea80000300800 */
        /* <DEDUP_REMOVED lines=10> */
[----:B------:R0:W5:Y:S01]  /*a4b0*/  LDL.64 R42, [R1+0x68] ;  /* 0x00006800012a7983 */ /* 0x0001620000100a00 */
[----:B------:R-:W-:-:S02]  /*a4c0*/  UIADD3 UR39, -UR27, UR39, URZ ;  /* 0x000000271b277290 */ /* 0x000fc4000fffe13f */
[----:B------:R-:W-:Y:S02]  /*a4d0*/  UIMAD UR7, UR13, UR8, URZ ;  /* 0x000000080d0772a4 */ /* 0x000fe4000f8e023f */
[----:B------:R-:W-:Y:S02]  /*a4e0*/  UIMAD.WIDE.U32 UR34, UR12, UR8, URZ ;  /* 0x000000080c2272a5 */ /* 0x000fe4000f8e003f */
[----:B------:R-:W-:Y:S02]  /*a4f0*/  UIMAD UR28, UR13, UR36, URZ ;  /* 0x000000240d1c72a4 */ /* 0x000fe4000f8e023f */
[----:B------:R-:W-:Y:S01]  /*a500*/  UIMAD UR27, UR12, UR9, UR7 ;  /* 0x000000090c1b72a4 */ /* 0x000fe2000f8e0207 */
[----:B------:R-:W-:Y:S01]  /*a510*/  BSSY B0, `(.L_x_1027) ;  /* 0x000004f000007945 */ /* 0x000fe20003800000 */
[----:B------:R-:W-:Y:S02]  /*a520*/  UIMAD.WIDE.U32 UR8, UR12, UR36, URZ ;  /* 0x000000240c0872a5 */ /* 0x000fe4000f8e003f */
[----:B------:R-:W-:-:S02]  /*a530*/  UIMAD UR28, UR12, UR37, UR28 ;  /* 0x000000250c1c72a4 */ /* 0x000fc4000f8e021c */
[----:B------:R-:W-:Y:S01]  /*a540*/  UIADD3 UR7, UR35, UR27, URZ ;  /* 0x0000001b23077290 */ /* 0x000fe2000fffe03f */
[----:B---3--:R-:W-:-:S04]  /*a550*/  F2FP.BF16.PACK_AB R2, R25, R24 ;  /* 0x000000181902723e */ /* 0x008fc800000010ff */
[C---:B------:R-:W-:Y:S02]  /*a560*/  PRMT R5, R2.reuse, 0x7610, R5 ;  /* 0x0000761002057816 */ /* 0x040fe40000000005 */
[----:B------:R-:W-:Y:S02]  /*a570*/  PRMT R6, R2, 0x7632, R6 ;  /* 0x0000763202067816 */ /* 0x000fe40000000006 */
[----:B----4-:R-:W-:Y:S01]  /*a580*/  F2FP.BF16.PACK_AB R3, R23, R22 ;  /* 0x000000161703723e */ /* 0x010fe200000010ff */
[----:B------:R1:W-:Y:S03]  /*a590*/  STS.U16 [R52+0x4], R5 ;  /* 0x0000040534007388 */ /* 0x0003e60000000400 */
[C---:B------:R-:W-:Y:S01]  /*a5a0*/  PRMT R8, R3.reuse, 0x7632, R8 ;  /* 0x0000763203087816 */ /* 0x040fe20000000008 */
[----:B------:R-:W-:Y:S01]  /*a5b0*/  STS.U16 [R52+0x6], R6 ;  /* 0x0000060634007388 */ /* 0x000fe20000000400 */
[----:B------:R-:W-:-:S03]  /*a5c0*/  PRMT R7, R3, 0x7610, R7 ;  /* 0x0000761003077816 */ /* 0x000fc60000000007 */
[----:B------:R-:W-:Y:S04]  /*a5d0*/  STS.U16 [R52+0xa], R8 ;  /* 0x00000a0834007388 */ /* 0x000fe80000000400 */
[----:B------:R-:W-:Y:S01]  /*a5e0*/  STS.U16 [R52+0x8], R7 ;  /* 0x0000080734007388 */ /* 0x000fe20000000400 */
[----:B--2---:R-:W-:-:S04]  /*a5f0*/  F2FP.BF16.PACK_AB R2, R18, R17 ;  /* 0x000000111202723e */ /* 0x004fc800000010ff */
[----:B------:R-:W-:Y:S02]  /*a600*/  PRMT R10, R2, 0x7632, R10 ;  /* 0x00007632020a7816 */ /* 0x000fe4000000000a */
[----:B------:R-:W-:-:S03]  /*a610*/  F2FP.BF16.PACK_AB R3, R16, R15 ;  /* 0x0000000f1003723e */ /* 0x000fc600000010ff */
[----:B------:R-:W-:Y:S01]  /*a620*/  STS.U16 [R52+0x12], R10 ;  /* 0x0000120a34007388 */ /* 0x000fe20000000400 */
[----:B-1----:R-:W-:-:S03]  /*a630*/  PRMT R5, R3, 0x7632, R5 ;  /* 0x0000763203057816 */ /* 0x002fc60000000005 */
[----:B------:R-:W-:Y:S01]  /*a640*/  STS.U16 [R52+0x14], R3 ;  /* 0x0000140334007388 */ /* 0x000fe20000000400 */
[----:B------:R-:W-:-:S04]  /*a650*/  F2FP.BF16.PACK_AB R0, R28, R27 ;  /* 0x0000001b1c00723e */ /* 0x000fc800000010ff */
[C---:B------:R-:W-:Y:S02]  /*a660*/  PRMT R26, R0.reuse, 0x7610, R26 ;  /* 0x00007610001a7816 */ /* 0x040fe4000000001a */
[----:B------:R-:W-:Y:S02]  /*a670*/  PRMT R4, R0, 0x7632, R4 ;  /* 0x0000763200047816 */ /* 0x000fe40000000004 */
[----:B------:R-:W-:Y:S01]  /*a680*/  F2FP.BF16.PACK_AB R0, R20, R19 ;  /* 0x000000131400723e */ /* 0x000fe200000010ff */
[----:B------:R1:W-:Y:S03]  /*a690*/  STS.U16 [R52], R26 ;  /* 0x0000001a34007388 */ /* 0x0003e60000000400 */
[C---:B------:R-:W-:Y:S01]  /*a6a0*/  PRMT R9, R0.reuse, 0x7632, R9 ;  /* 0x0000763200097816 */ /* 0x040fe20000000009 */
[----:B------:R2:W-:Y:S04]  /*a6b0*/  STS.U16 [R52+0x2], R4 ;  /* 0x0000020434007388 */ /* 0x0005e80000000400 */
[----:B------:R-:W-:Y:S01]  /*a6c0*/  STS.U16 [R52+0xe], R9 ;  /* 0x00000e0934007388 */ /* 0x000fe20000000400 */
[----:B-1----:R-:W-:-:S02]  /*a6d0*/  PRMT R26, R0, 0x7610, R26 ;  /* 0x00007610001a7816 */ /* 0x002fc4000000001a */
[----:B------:R-:W-:Y:S02]  /*a6e0*/  F2FP.BF16.PACK_AB R0, R14, R13 ;  /* 0x0000000d0e00723e */ /* 0x000fe400000010ff */
[----:B--2---:R-:W-:Y:S01]  /*a6f0*/  PRMT R4, R2, 0x7610, R4 ;  /* 0x0000761002047816 */ /* 0x004fe20000000004 */
[----:B------:R1:W-:Y:S01]  /*a700*/  STS.U16 [R52+0xc], R26 ;  /* 0x00000c1a34007388 */ /* 0x0003e20000000400 */
[----:B------:R-:W-:Y:S02]  /*a710*/  F2FP.BF16.PACK_AB R2, R12, R11 ;  /* 0x0000000b0c02723e */ /* 0x000fe400000010ff */
[C---:B------:R-:W-:Y:S01]  /*a720*/  PRMT R6, R0.reuse, 0x7610, R6 ;  /* 0x0000761000067816 */ /* 0x040fe20000000006 */
[----:B------:R-:W-:Y:S01]  /*a730*/  STS.U16 [R52+0x10], R4 ;  /* 0x0000100434007388 */ /* 0x000fe20000000400 */
[----:B------:R-:W-:Y:S01]  /*a740*/  PRMT R8, R0, 0x7632, R8 ;  /* 0x0000763200087816 */ /* 0x000fe20000000008 */
[----:B------:R-:W-:Y:S01]  /*a750*/  IMAD.U32 R0, RZ, RZ, UR39 ;  /* 0x00000027ff007e24 */ /* 0x000fe2000f8e00ff */
[----:B-1----:R-:W-:Y:S01]  /*a760*/  PRMT R26, R2, 0x7632, R26 ;  /* 0x00007632021a7816 */ /* 0x002fe2000000001a */
        /* <DEDUP_REMOVED lines=24> */
[----:B------:R-:W1:Y:S02]  /*a8f0*/  LDS R41, [0x1080] ;  /* 0x00108000ff297984 */ /* 0x000e640000000800 */
[----:B-1----:R-:W-:-:S13]  /*a900*/  ISETP.GE.AND P0, PT, R78, R41, PT ;  /* 0x000000294e00720c */ /* 0x002fda0003f06270 */
[----:B------:R-:W-:Y:S05]  /*a910*/  @P0 BRA `(.L_x_1028) ;  /* 0x000000e000000947 */ /* 0x000fea0003800000 */
[----:B0----5:R-:W-:Y:S01]  /*a920*/  MOV R3, R43 ;  /* 0x0000002b00037202 */ /* 0x021fe20000000f00 */
        /* <DEDUP_REMOVED lines=13> */
.L_x_1028:
[----:B0-----:R-:W-:Y:S05]  /*aa00*/  BSYNC B0 ;  /* 0x0000000000007941 */ /* 0x001fea0003800000 */
.L_x_1027:
[----:B------:R-:W2:Y:S01]  /*aa10*/  LDL.LU R6, [R1+0x78] ;  /* 0x0000780001067983 */ /* 0x000ea20000300800 */
        /* <DEDUP_REMOVED lines=12> */
[----:B------:R-:W0:Y:S01]  /*aae0*/  S2R R7, SR_LANEID ;  /* 0x0000000000077919 */ /* 0x000e220000000000 */
[----:B------:R-:W-:Y:S01]  /*aaf0*/  ISETP.GE.AND P5, PT, R75, R41, PT ;  /* 0x000000294b00720c */ /* 0x000fe20003fa6270 */
[----:B------:R-:W-:Y:S01]  /*ab00*/  UIADD3.X UR34, UR38, UR34, UR35, UP0, !UPT ;  /* 0x0000002226227290 */ /* 0x000fe200087fe423 */
[----:B------:R-:W-:Y:S01]  /*ab10*/  IMAD.U32 R4, RZ, RZ, UR7 ;  /* 0x00000007ff047e24 */ /* 0x000fe2000f8e00ff */
[----:B------:R-:W-:Y:S01]  /*ab20*/  LOP3.LUT R21, R21, 0xfffffe00, RZ, 0xc0, !PT ;  /* 0xfffffe0015157812 */ /* 0x000fe200078ec0ff */
[----:B------:R-:W-:Y:S01]  /*ab30*/  UIADD3 UR7, UR9, UR28, URZ ;  /* 0x0000001c09077290 */ /* 0x000fe2000fffe03f */
[----:B------:R-:W-:Y:S02]  /*ab40*/  BSSY B0, `(.L_x_1029) ;  /* 0x00000a3000007945 */ /* 0x000fe40003800000 */
[----:B------:R-:W-:Y:S01]  /*ab50*/  IMAD.U32 R5, RZ, RZ, UR34 ;  /* 0x00000022ff057e24 */ /* 0x000fe2000f8e00ff */
[----:B------:R-:W-:-:S04]  /*ab60*/  LEA R2, P2, R4, R2, 0x1 ;  /* 0x0000000204027211 */ /* 0x000fc800078408ff */
[----:B------:R-:W-:Y:S02]  /*ab70*/  LEA.HI.X R3, R4, R3, R5, 0x1, P2 ;  /* 0x0000000304037211 */ /* 0x000fe400010f0c05 */
[----:B------:R-:W-:-:S03]  /*ab80*/  ISETP.GE.AND P2, PT, R90, R41, PT ;  /* 0x000000295a00720c */ /* 0x000fc60003f46270 */
[----:B------:R1:W-:Y:S01]  /*ab90*/  @!P0 STG.E.U16 [R2.64+-0xf80], R11 ;  /* 0xfff0800b02008986 */ /* 0x0003e2000c101528 */
[----:B------:R-:W-:-:S03]  /*aba0*/  ISETP.GE.AND P0, PT, R88, R41, PT ;  /* 0x000000295800720c */ /* 0x000fc60003f06270 */
[----:B------:R3:W-:Y:S01]  /*abb0*/  @!P1 STG.E.U16 [R2.64+-0xf40], R13 ;  /* 0xfff0c00d02009986 */ /* 0x0007e2000c101528 */
[-C--:B------:R-:W-:Y:S01]  /*abc0*/  ISETP.GE.AND P1, PT, R89, R41.reuse, PT ;  /* 0x000000295900720c */ /* 0x080fe20003f26270 */
[----:B0-----:R-:W-:Y:S02]  /*abd0*/  IMAD R22, R7, 0x10, R21 ;  /* 0x0000001007167824 */ /* 0x001fe400078e0215 */
[----:B------:R0:W-:Y:S01]  /*abe0*/  @!P3 STG.E.U16 [R2.64+-0xf00], R15 ;  /* 0xfff1000f0200b986 */ /* 0x0001e2000c101528 */
[-C--:B------:R-:W-:Y:S02]  /*abf0*/  ISETP.GE.AND P3, PT, R77, R41.reuse, PT ;  /* 0x000000294d00720c */ /* 0x080fe40003f66270 */
[C---:B------:R-:W-:Y:S01]  /*ac00*/  IADD3 R5, R22.reuse, 0x1, RZ ;  /* 0x0000000116057810 */ /* 0x040fe20007ffe0ff */
[----:B------:R4:W-:Y:S01]  /*ac10*/  @!P2 STG.E.U16 [R2.64+-0xec0], R17 ;  /* 0xfff140110200a986 */ /* 0x0009e2000c101528 */
[-C--:B------:R-:W-:Y:S02]  /*ac20*/  ISETP.GE.AND P2, PT, R73, R41.reuse, PT ;  /* 0x000000294900720c */ /* 0x080fe40003f46270 */
[----:B------:R-:W-:Y:S01]  /*ac30*/  IADD3 R7, R22, 0x2, RZ ;  /* 0x0000000216077810 */ /* 0x000fe20007ffe0ff */
[----:B------:R-:W-:Y:S01]  /*ac40*/  @!P0 STG.E.U16 [R2.64+-0xe40], R23 ;  /* 0xfff1c01702008986 */ /* 0x000fe2000c101528 */
[----:B------:R-:W-:-:S02]  /*ac50*/  ISETP.GE.AND P0, PT, R94, R41, PT ;  /* 0x000000295e00720c */ /* 0x000fc40003f06270 */
[----:B------:R-:W-:Y:S01]  /*ac60*/  IADD3 R8, R22, 0x3, RZ ;  /* 0x0000000316087810 */ /* 0x000fe20007ffe0ff */
[----:B------:R0:W-:Y:S01]  /*ac70*/  @!P1 STG.E.U16 [R2.64+-0xe80], R19 ;  /* 0xfff1801302009986 */ /* 0x0001e2000c101528 */
[-C--:B------:R-:W-:Y:S02]  /*ac80*/  ISETP.GE.AND P1, PT, R74, R41.reuse, PT ;  /* 0x000000294a00720c */ /* 0x080fe40003f26270 */
[----:B------:R-:W-:Y:S01]  /*ac90*/  IADD3 R10, R22, 0x4, RZ ;  /* 0x00000004160a7810 */ /* 0x000fe20007ffe0ff */
[----:B------:R-:W-:Y:S01]  /*aca0*/  @!P3 STG.E.U16 [R2.64+-0xe00], R25 ;  /* 0xfff200190200b986 */ /* 0x000fe2000c101528 */
[-C--:B------:R-:W-:Y:S02]  /*acb0*/  ISETP.GE.AND P3, PT, R72, R41.reuse, PT ;  /* 0x000000294800720c */ /* 0x080fe40003f66270 */
[----:B-1----:R-:W-:Y:S01]  /*acc0*/  IADD3 R11, R22, 0x5, RZ ;  /* 0x00000005160b7810 */ /* 0x002fe20007ffe0ff */
[----:B------:R-:W-:Y:S01]  /*acd0*/  @!P4 STG.E.U16 [R2.64+-0xdc0], R27 ;  /* 0xfff2401b0200c986 */ /* 0x000fe2000c101528 */
[----:B------:R-:W-:-:S02]  /*ace0*/  ISETP.GE.AND P4, PT, R71, R41, PT ;  /* 0x000000294700720c */ /* 0x000fc40003f86270 */
[----:B------:R-:W-:Y:S01]  /*acf0*/  IADD3 R12, R22, 0x6, RZ ;  /* 0x00000006160c7810 */ /* 0x000fe20007ffe0ff */
[----:B------:R-:W-:Y:S01]  /*ad00*/  @!P5 STG.E.U16 [R2.64+-0xd80], R29 ;  /* 0xfff2801d0200d986 */ /* 0x000fe2000c101528 */
[----:B------:R-:W-:Y:S02]  /*ad10*/  ISETP.GE.AND P5, PT, R70, R41, PT ;  /* 0x000000294600720c */ /* 0x000fe40003fa6270 */
[-C--:B------:R-:W-:Y:S01]  /*ad20*/  LEA.HI.SX32 R7, R7, R22.reuse, 0x1b ;  /* 0x0000001607077211 */ /* 0x080fe200078fdaff */
[----:B------:R-:W-:Y:S01]  /*ad30*/  @!P1 STG.E.U16 [R2.64+-0xd40], R31 ;  /* 0xfff2c01f02009986 */ /* 0x000fe2000c101528 */
[----:B------:R-:W-:Y:S02]  /*ad40*/  LEA.HI.SX32 R8, R8, R22, 0x1b ;  /* 0x0000001608087211 */ /* 0x000fe400078fdaff */
[C---:B---3--:R-:W-:Y:S01]  /*ad50*/  IADD3 R13, R22.reuse, 0x7, RZ ;  /* 0x00000007160d7810 */ /* 0x048fe20007ffe0ff */
[----:B------:R-:W-:Y:S01]  /*ad60*/  @!P2 STG.E.U16 [R2.64+-0xd00], R33 ;  /* 0xfff300210200a986 */ /* 0x000fe2000c101528 */
[----:B------:R-:W-:Y:S01]  /*ad70*/  IADD3 R14, R22, 0x8, RZ ;  /* 0x00000008160e7810 */ /* 0x000fe20007ffe0ff */
[----:B------:R-:W-:Y:S01]  /*ad80*/  IMAD.SHL.U32 R8, R8, 0x2, RZ ;  /* 0x0000000208087824 */ /* 0x000fe200078e00ff */
[C---:B0-----:R-:W-:Y:S01]  /*ad90*/  IADD3 R15, R22.reuse, 0x9, RZ ;  /* 0x00000009160f7810 */ /* 0x041fe20007ffe0ff */
[----:B------:R-:W-:Y:S01]  /*ada0*/  @!P3 STG.E.U16 [R2.64+-0xcc0], R35 ;  /* 0xfff340230200b986 */ /* 0x000fe2000c101528 */
[----:B------:R-:W-:-:S02]  /*adb0*/  IADD3 R16, R22, 0xa, RZ ;  /* 0x0000000a16107810 */ /* 0x000fc40007ffe0ff */
[C---:B----4-:R-:W-:Y:S01]  /*adc0*/  IADD3 R17, R22.reuse, 0xb, RZ ;  /* 0x0000000b16117810 */ /* 0x050fe20007ffe0ff */
[----:B------:R-:W-:Y:S01]  /*add0*/  @!P4 STG.E.U16 [R2.64+-0xc80], R37 ;  /* 0xfff380250200c986 */ /* 0x000fe2000c101528 */
[C---:B------:R-:W-:Y:S02]  /*ade0*/  IADD3 R18, R22.reuse, 0xc, RZ ;  /* 0x0000000c16127810 */ /* 0x040fe40007ffe0ff */
[C---:B------:R-:W-:Y:S01]  /*adf0*/  IADD3 R19, R22.reuse, 0xd, RZ ;  /* 0x0000000d16137810 */ /* 0x040fe20007ffe0ff */
[----:B------:R-:W-:Y:S01]  /*ae00*/  @!P0 STG.E.U16 [R2.64+-0xfc0], R9 ;  /* 0xfff0400902008986 */ /* 0x000fe2000c101528 */
[C---:B------:R-:W-:Y:S02]  /*ae10*/  IADD3 R20, R22.reuse, 0xe, RZ ;  /* 0x0000000e16147810 */ /* 0x040fe40007ffe0ff */
[----:B------:R-:W-:Y:S01]  /*ae20*/  IADD3 R21, R22, 0xf, RZ ;  /* 0x0000000f16157810 */ /* 0x000fe20007ffe0ff */
[----:B------:R0:W-:Y:S01]  /*ae30*/  @!P5 STG.E.U16 [R2.64+-0xc40], R39 ;  /* 0xfff3c0270200d986 */ /* 0x0001e2000c101528 */
[----:B------:R-:W-:-:S02]  /*ae40*/  LEA.HI.SX32 R10, R10, R22, 0x1b ;  /* 0x000000160a0a7211 */ /* 0x000fc400078fdaff */
[-C--:B------:R-:W-:Y:S02]  /*ae50*/  LEA.HI.SX32 R11, R11, R22.reuse, 0x1b ;  /* 0x000000160b0b7211 */ /* 0x080fe400078fdaff */
[-C--:B------:R-:W-:Y:S01]  /*ae60*/  LEA.HI.SX32 R12, R12, R22.reuse, 0x1b ;  /* 0x000000160c0c7211 */ /* 0x080fe200078fdaff */
[----:B------:R-:W-:Y:S01]  /*ae70*/  IMAD.SHL.U32 R10, R10, 0x2, RZ ;  /* 0x000000020a0a7824 */ /* 0x000fe200078e00ff */
[----:B------:R-:W-:Y:S01]  /*ae80*/  SHF.L.U32 R7, R7, 0x1, RZ ;  /* 0x0000000107077819 */ /* 0x000fe200000006ff */
[----:B------:R-:W-:Y:S01]  /*ae90*/  IMAD.SHL.U32 R11, R11, 0x2, RZ ;  /* 0x000000020b0b7824 */ /* 0x000fe200078e00ff */
[-C--:B------:R-:W-:Y:S01]  /*aea0*/  LEA.HI.SX32 R13, R13, R22.reuse, 0x1b ;  /* 0x000000160d0d7211 */ /* 0x080fe200078fdaff */
[----:B------:R-:W-:Y:S01]  /*aeb0*/  IMAD.SHL.U32 R12, R12, 0x2, RZ ;  /* 0x000000020c0c7824 */ /* 0x000fe200078e00ff */
[----:B------:R-:W-:Y:S02]  /*aec0*/  LEA.HI.SX32 R14, R14, R22, 0x1b ;  /* 0x000000160e0e7211 */ /* 0x000fe400078fdaff */
[----:B0-----:R-:W-:Y:S01]  /*aed0*/  F2FP.BF16.PACK_AB R2, R147, R146 ;  /* 0x000000929302723e */ /* 0x001fe200000010ff */
[----:B------:R-:W-:Y:S01]  /*aee0*/  IMAD.SHL.U32 R13, R13, 0x2, RZ ;  /* 0x000000020d0d7824 */ /* 0x000fe200078e00ff */
[----:B------:R-:W-:-:S02]  /*aef0*/  LEA.HI.SX32 R15, R15, R22, 0x1b ;  /* 0x000000160f0f7211 */ /* 0x000fc400078fdaff */
[-C--:B------:R-:W-:Y:S02]  /*af00*/  LEA.HI.SX32 R16, R16, R22.reuse, 0x1b ;  /* 0x0000001610107211 */ /* 0x080fe400078fdaff */
        /* <DEDUP_REMOVED lines=10> */
[----:B------:R-:W-:-:S02]  /*afb0*/  F2FP.BF16.PACK_AB R3, R149, R148 ;  /* 0x000000949503723e */ /* 0x000fc400000010ff */
[----:B------:R-:W-:Y:S01]  /*afc0*/  PRMT R23, R2, 0x7632, R23 ;  /* 0x0000763202177816 */ /* 0x000fe20000000017 */
[----:B------:R-:W-:Y:S01]  /*afd0*/  IMAD.SHL.U32 R21, R21, 0x2, RZ ;  /* 0x0000000215157824 */ /* 0x000fe200078e00ff */
[----:B------:R-:W-:Y:S02]  /*afe0*/  SHF.L.U32 R14, R14, 0x1, RZ ;  /* 0x000000010e0e7819 */ /* 0x000fe400000006ff */
[----:B------:R-:W-:Y:S01]  /*aff0*/  SHF.L.U32 R20, R20, 0x1, RZ ;  /* 0x0000000114147819 */ /* 0x000fe200000006ff */
[----:B--2---:R-:W-:Y:S01]  /*b000*/  FADD.FTZ R4, R142, R6 ;  /* 0x000000068e047221 */ /* 0x004fe20000010000 */
[----:B------:R-:W-:Y:S02]  /*b010*/  LEA.HI.SX32 R6, R5, R22, 0x1b ;  /* 0x0000001605067211 */ /* 0x000fe400078fdaff */
[----:B------:R-:W-:Y:S01]  /*b020*/  F2FP.BF16.PACK_AB R142, R143, R142 ;  /* 0x0000008e8f8e723e */ /* 0x000fe200000010ff */
[----:B------:R-:W-:Y:S01]  /*b030*/  BAR.SYNC.DEFER_BLOCKING 0x0 ;  /* 0x0000000000007b1d */ /* 0x000fe20000010000 */
[----:B------:R-:W-:Y:S01]  /*b040*/  FADD.FTZ R5, R4, R143 ;  /* 0x0000008f04057221 */ /* 0x000fe20000010000 */
[----:B------:R-:W-:Y:S01]  /*b050*/  PRMT R22, R2, 0x7610, R22 ;  /* 0x0000761002167816 */ /* 0x000fe20000000016 */
[----:B------:R-:W-:Y:S01]  /*b060*/  IMAD.SHL.U32 R6, R6, 0x2, RZ ;  /* 0x0000000206067824 */ /* 0x000fe200078e00ff */
[----:B------:R-:W-:Y:S01]  /*b070*/  F2FP.BF16.PACK_AB R2, R151, R150 ;  /* 0x000000969702723e */ /* 0x000fe200000010ff */
[----:B------:R-:W-:Y:S01]  /*b080*/  FADD.FTZ R4, R5, R144 ;  /* 0x0000009005047221 */ /* 0x000fe20000010000 */
[----:B------:R-:W-:-:S02]  /*b090*/  F2FP.BF16.PACK_AB R144, R145, R144 ;  /* 0x000000909190723e */ /* 0x000fc400000010ff */
[----:B------:R-:W-:Y:S01]  /*b0a0*/  PRMT R24, R2, 0x7632, R24 ;  /* 0x0000763202187816 */ /* 0x000fe20000000018 */
[----:B------:R-:W-:Y:S01]  /*b0b0*/  FADD.FTZ R5, R4, R145 ;  /* 0x0000009104057221 */ /* 0x000fe20000010000 */
[----:B------:R-:W-:Y:S02]  /*b0c0*/  PRMT R4, R142, 0x7632, R4 ;  /* 0x000076328e047816 */ /* 0x000fe40000000004 */
[----:B------:R-:W-:Y:S01]  /*b0d0*/  PRMT R9, R144, 0x7632, R9 ;  /* 0x0000763290097816 */ /* 0x000fe20000000009 */
[----:B------:R-:W-:-:S04]  /*b0e0*/  FADD.FTZ R146, R5, R146 ;  /* 0x0000009205927221 */ /* 0x000fc80000010000 */
[----:B------:R-:W-:-:S04]  /*b0f0*/  FADD.FTZ R147, R146, R147 ;  /* 0x0000009392937221 */ /* 0x000fc80000010000 */
[----:B------:R-:W-:Y:S01]  /*b100*/  FADD.FTZ R148, R147, R148 ;  /* 0x0000009493947221 */ /* 0x000fe20000010000 */
[----:B------:R-:W-:Y:S03]  /*b110*/  STS.U16 [R52], R142 ;  /* 0x0000008e34007388 */ /* 0x000fe60000000400 */
[----:B------:R-:W-:Y:S01]  /*b120*/  FADD.FTZ R149, R148, R149 ;  /* 0x0000009594957221 */ /* 0x000fe20000010000 */
[----:B------:R0:W-:Y:S03]  /*b130*/  STS.U16 [R6+0x2], R4 ;  /* 0x0000020406007388 */ /* 0x0001e60000000400 */
[----:B------:R-:W-:Y:S01]  /*b140*/  FADD.FTZ R150, R149, R150 ;  /* 0x0000009695967221 */ /* 0x000fe20000010000 */
[----:B------:R1:W-:Y:S03]  /*b150*/  STS.U16 [R7+0x4], R144 ;  /* 0x0000049007007388 */ /* 0x0003e60000000400 */
[----:B------:R-:W-:Y:S01]  /*b160*/  FADD.FTZ R151, R150, R151 ;  /* 0x0000009796977221 */ /* 0x000fe20000010000 */
[----:B------:R2:W-:Y:S01]  /*b170*/  STS.U16 [R8+0x6], R9 ;  /* 0x0000060908007388 */ /* 0x0005e20000000400 */
[----:B0-----:R-:W-:-:S02]  /*b180*/  F2FP.BF16.PACK_AB R4, R153, R152 ;  /* 0x000000989904723e */ /* 0x001fc400000010ff */
[----:B------:R-:W-:Y:S01]  /*b190*/  FADD.FTZ R152, R151, R152 ;  /* 0x0000009897987221 */ /* 0x000fe20000010000 */
[----:B------:R-:W-:Y:S01]  /*b1a0*/  PRMT R6, R3, 0x7632, R6 ;  /* 0x0000763203067816 */ /* 0x000fe20000000006 */
[----:B------:R0:W-:Y:S01]  /*b1b0*/  STS.U16 [R10+0x8], R22 ;  /* 0x000008160a007388 */ /* 0x0001e20000000400 */
[----:B-1----:R-:W-:Y:S01]  /*b1c0*/  PRMT R7, R2, 0x7610, R7 ;  /* 0x0000761002077816 */ /* 0x002fe20000000007 */
[----:B------:R-:W-:Y:S01]  /*b1d0*/  FADD.FTZ R153, R152, R153 ;  /* 0x0000009998997221 */ /* 0x000fe20000010000 */
[----:B------:R-:W-:Y:S01]  /*b1e0*/  F2FP.BF16.PACK_AB R2, R155, R154 ;  /* 0x0000009a9b02723e */ /* 0x000fe200000010ff */
[----:B------:R-:W-:Y:S01]  /*b1f0*/  STS.U16 [R11+0xa], R23 ;  /* 0x00000a170b007388 */ /* 0x000fe20000000400 */
[----:B--2---:R-:W-:Y:S01]  /*b200*/  PRMT R8, R4, 0x7632, R8 ;  /* 0x0000763204087816 */ /* 0x004fe20000000008 */
[----:B------:R-:W-:Y:S02]  /*b210*/  FADD.FTZ R154, R153, R154 ;  /* 0x0000009a999a7221 */ /* 0x000fe40000010000 */
[----:B------:R1:W-:Y:S01]  /*b220*/  STS.U16 [R12+0xc], R3 ;  /* 0x00000c030c007388 */ /* 0x0003e20000000400 */
[----:B0-----:R-:W-:Y:S01]  /*b230*/  PRMT R10, R2, 0x7632, R10 ;  /* 0x00007632020a7816 */ /* 0x001fe2000000000a */
[----:B------:R-:W-:-:S02]  /*b240*/  FADD.FTZ R154, R154, R155 ;  /* 0x0000009b9a9a7221 */ /* 0x000fc40000010000 */
[----:B------:R-:W-:Y:S04]  /*b250*/  STS.U16 [R13+0xe], R6 ;  /* 0x00000e060d007388 */ /* 0x000fe80000000400 */
[----:B------:R-:W-:Y:S01]  /*b260*/  STS.U16 [R14+0x10], R7 ;  /* 0x000010070e007388 */ /* 0x000fe20000000400 */
[----:B-1----:R-:W-:Y:S01]  /*b270*/  F2FP.BF16.PACK_AB R3, R138, R157 ;  /* 0x0000009d8a03723e */ /* 0x002fe200000010ff */
[----:B------:R-:W-:Y:S02]  /*b280*/  FADD.FTZ R157, R154, R157 ;  /* 0x0000009d9a9d7221 */ /* 0x000fe40000010000 */
[----:B------:R-:W-:Y:S01]  /*b290*/  STS.U16 [R15+0x12], R24 ;  /* 0x000012180f007388 */ /* 0x000fe20000000400 */
[----:B------:R-:W-:-:S03]  /*b2a0*/  PRMT R12, R3, 0x7632, R12 ;  /* 0x00007632030c7816 */ /* 0x000fc6000000000c */
        /* <DEDUP_REMOVED lines=25> */
[----:B0-----:R-:W-:-:S05]  /*b440*/  FADD.FTZ R0, R157, R138 ;  /* 0x0000008a9d007221 */ /* 0x001fca0000010000 */
        /* <DEDUP_REMOVED lines=10> */
[----:B------:R-:W-:-:S04]  /*b4f0*/  IMAD.WIDE.U32 R2, R5, c[0x0][0x2f8], R2 ;  /* 0x0000be0005027a25 */ /* 0x000fc800078e0002 */
[----:B------:R-:W-:Y:S01]  /*b500*/  IMAD.U32 R5, RZ, RZ, UR11 ;  /* 0x0000000bff057e24 */ /* 0x000fe2000f8e00ff */
[----:B------:R-:W-:-:S05]  /*b510*/  IADD3 R3, R3, UR28, RZ ;  /* 0x0000001c03037c10 */ /* 0x000fca000fffe0ff */
[----:B------:R-:W-:-:S05]  /*b520*/  IMAD.WIDE.U32 R2, R5, c[0x0][0x300], R2 ;  /* 0x0000c00005027a25 */ /* 0x000fca00078e0002 */
[----:B------:R-:W-:Y:S02]  /*b530*/  IADD3 R3, R3, UR34, RZ ;  /* 0x0000002203037c10 */ /* 0x000fe4000fffe0ff */
[----:B------:R-:W-:-:S04]  /*b540*/  LEA R4, P0, R2, c[0x0][0x340], 0x1 ;  /* 0x0000d00002047a11 */ /* 0x000fc800078008ff */
[----:B------:R-:W-:-:S05]  /*b550*/  LEA.HI.X R5, R2, c[0x0][0x344], R3, 0x1, P0 ;  /* 0x0000d10002057a11 */ /* 0x000fca00000f0c03 */
[----:B------:R0:W-:Y:S04]  /*b560*/  STG.E.U16 [R4.64], R7 ;  /* 0x0000000704007986 */ /* 0x0001e8000c101528 */
.L_x_1030:
[----:B------:R-:W-:Y:S05]  /*b570*/  BSYNC B0 ;  /* 0x0000000000007941 */ /* 0x000fea0003800000 */
.L_x_1029:
        /* <DEDUP_REMOVED lines=12> */
[----:B------:R-:W-:Y:S01]  /*b640*/  ISETP.GE.AND P6, PT, R88, R23, PT ;  /* 0x000000175800720c */ /* 0x000fe20003fc6270 */
[----:B------:R-:W-:-:S02]  /*b650*/  UIADD3 UR22, UP1, UR22, -0x1000, URZ ;  /* 0xfffff00016167890 */ /* 0x000fc4000ff3e03f */
[----:B------:R-:W-:Y:S01]  /*b660*/  UIADD3.X UR8, UR38, UR8, UR9, UP0, !UPT ;  /* 0x0000000826087290 */ /* 0x000fe200087fe409 */
[----:B------:R-:W-:Y:S01]  /*b670*/  MOV R3, UR29 ;  /* 0x0000001d00037c02 */ /* 0x000fe20008000f00 */
[----:B------:R-:W-:Y:S02]  /*b680*/  UISETP.GT.AND UP0, UPT, UR26, 0x1, UPT ;  /* 0x000000011a00788c */ /* 0x000fe4000bf04270 */
[----:B------:R-:W-:Y:S02]  /*b690*/  UIADD3 UR24, UP2, UR24, -0x1000, URZ ;  /* 0xfffff00018187890 */ /* 0x000fe4000ff5e03f */
[----:B0-----:R-:W-:Y:S01]  /*b6a0*/  IMAD.U32 R4, RZ, RZ, UR8 ;  /* 0x00000008ff047e24 */ /* 0x001fe2000f8e00ff */
[----:B------:R-:W-:Y:S02]  /*b6b0*/  UIADD3 UR16, UP3, UR16, -0x1000, URZ ;  /* 0xfffff00010107890 */ /* 0x000fe4000ff7e03f */
[----:B------:R-:W-:Y:S02]  /*b6c0*/  UIADD3 UR18, UP4, UR18, -0x1000, URZ ;  /* 0xfffff00012127890 */ /* 0x000fe4000ff9e03f */
[----:B------:R-:W-:-:S02]  /*b6d0*/  UIADD3 UR20, UP5, UR20, -0x1000, URZ ;  /* 0xfffff00014147890 */ /* 0x000fc4000ffbe03f */
[----:B------:R-:W-:Y:S02]  /*b6e0*/  UIADD3 UR6, UR6, 0x1, URZ ;  /* 0x0000000106067890 */ /* 0x000fe4000fffe03f */
[----:B------:R-:W-:Y:S02]  /*b6f0*/  UIADD3.X UR23, UR23, -0x1, URZ, UP1, !UPT ;  /* 0xffffffff17177890 */ /* 0x000fe40008ffe43f */
[----:B------:R-:W-:Y:S02]  /*b700*/  UIADD3.X UR25, UR25, -0x1, URZ, UP2, !UPT ;  /* 0xffffffff19197890 */ /* 0x000fe400097fe43f */
[----:B------:R-:W-:Y:S02]  /*b710*/  UIADD3.X UR17, UR17, -0x1, URZ, UP3, !UPT ;  /* 0xffffffff11117890 */ /* 0x000fe40009ffe43f */
[----:B------:R-:W-:Y:S02]  /*b720*/  UIADD3.X UR19, UR19, -0x1, URZ, UP4, !UPT ;  /* 0xffffffff13137890 */ /* 0x000fe4000a7fe43f */
[----:B------:R-:W-:Y:S01]  /*b730*/  UIADD3.X UR21, UR21, -0x1, URZ, UP5, !UPT ;  /* 0xffffffff15157890 */ /* 0x000fe2000affe43f */
[----:B--2---:R-:W-:-:S04]  /*b740*/  IADD3 R2, P0, R2, -0xfc0, RZ ;  /* 0xfffff04002027810 */ /* 0x004fc80007f1e0ff */
[----:B---3--:R-:W-:Y:S02]  /*b750*/  IADD3.X R0, R0, -0x1, RZ, P0, !PT ;  /* 0xffffffff00007810 */ /* 0x008fe400007fe4ff */
[----:B------:R-:W-:-:S04]  /*b760*/  IADD3 R2, P0, R2, c[0x0][0x340], RZ ;  /* 0x0000d00002027a10 */ /* 0x000fc80007f1e0ff */
[----:B------:R-:W-:Y:S02]  /*b770*/  IADD3.X R0, R0, c[0x0][0x344], RZ, P0, !PT ;  /* 0x0000d10000007a10 */ /* 0x000fe400007fe4ff */
[----:B------:R-:W-:Y:S02]  /*b780*/  ISETP.GE.AND P0, PT, R94, R23, PT ;  /* 0x000000175e00720c */ /* 0x000fe40003f06270 */
[----:B------:R-:W-:-:S04]  /*b790*/  LEA R2, P2, R3, R2, 0x1 ;  /* 0x0000000203027211 */ /* 0x000fc800078408ff */
[----:B------:R-:W-:Y:S02]  /*b7a0*/  LEA.HI.X R3, R3, R0, R4, 0x1, P2 ;  /* 0x0000000003037211 */ /* 0x000fe400010f0c04 */
[----:B------:R-:W-:-:S03]  /*b7b0*/  ISETP.GE.AND P2, PT, R92, R23, PT ;  /* 0x000000175c00720c */ /* 0x000fc60003f46270 */
[----:B------:R0:W-:Y:S01]  /*b7c0*/  @!P1 STG.E.U16 [R2.64+0x40], R9 ;  /* 0x0000400902009986 */ /* 0x0001e2000c101528 */
        /* <DEDUP_REMOVED lines=25> */
.L_x_972:
        /* <DEDUP_REMOVED lines=35> */
.L_x_1033:
[----:B-1----:R-:W-:Y:S05]  /*bb90*/  BSYNC B0 ;  /* 0x0000000000007941 */ /* 0x002fea0003800000 */
.L_x_1032:
        /* <DEDUP_REMOVED lines=32> */
[----:B------:R-:W-:Y:S01]  /*bda0*/  HFMA2.MMA R7, -RZ, RZ, 0, 0 ;  /* 0x00000000ff077435 */ /* 0x000fe200000001ff */
[----:B------:R-:W-:Y:S05]  /*bdb0*/  BRA `(.L_x_1036) ;  /* 0x0000001000007947 */ /* 0x000fea0003800000 */
.L_x_1035:
[----:B------:R-:W3:Y:S02]  /*bdc0*/  S2R R7, SR_TID.X ;  /* 0x0000000000077919 */ /* 0x000ee40000002100 */
.L_x_1036:
[----:B-1----:R-:W-:Y:S05]  /*bdd0*/  BSYNC B0 ;  /* 0x0000000000007941 */ /* 0x002fea0003800000 */
.L_x_1034:
[----:B---3--:R-:W-:-:S13]  /*bde0*/  ISETP.GE.AND P0, PT, R7, c[0x0][0x16c], PT ;  /* 0x00005b0007007a0c */ /* 0x008fda0003f06270 */
[----:B------:R-:W-:Y:S05]  /*bdf0*/  @P0 EXIT ;  /* 0x000000000000094d */ /* 0x000fea0003800000 */
[----:B------:R-:W-:Y:S02]  /*be00*/  ULDC.64 UR6, c[0x0][0x288] ;  /* 0x0000a20000067ab9 */ /* 0x000fe40000000a00 */
[----:B------:R-:W-:Y:S02]  /*be10*/  UIMAD UR10, UR10, UR6, URZ ;  /* 0x000000060a0a72a4 */ /* 0x000fe4000f8e023f */
[----:B0-2---:R-:W-:Y:S02]  /*be20*/  UIMAD.WIDE.U32 UR4, UR11, UR6, URZ ;  /* 0x000000060b0472a5 */ /* 0x005fe4000f8e003f */
[----:B------:R-:W-:-:S04]  /*be30*/  UIMAD UR6, UR11, UR7, UR10 ;  /* 0x000000070b0672a4 */ /* 0x000fc8000f8e020a */
[----:B------:R-:W-:Y:S02]  /*be40*/  UIADD3 UR6, UR5, UR6, URZ ;  /* 0x0000000605067290 */ /* 0x000fe4000fffe03f */
.L_x_1037:
[----:B0-----:R0:W1:Y:S01]  /*be50*/  LDS R9, [R7.X4+0x7f50] ;  /* 0x007f500007097984 */ /* 0x0010620000004800 */
[----:B------:R-:W-:Y:S01]  /*be60*/  SHF.R.S32.HI R0, RZ, 0x1f, R7 ;  /* 0x0000001fff007819 */ /* 0x000fe20000011407 */
[----:B------:R-:W-:Y:S02]  /*be70*/  IMAD.U32 R4, RZ, RZ, UR4 ;  /* 0x00000004ff047e24 */ /* 0x000fe4000f8e00ff */
[----:B------:R-:W-:Y:S02]  /*be80*/  IMAD.U32 R3, RZ, RZ, UR6 ;  /* 0x00000006ff037e24 */ /* 0x000fe4000f8e00ff */
[----:B------:R-:W-:Y:S02]  /*be90*/  IMAD R0, R0, c[0x0][0x290], RZ ;  /* 0x0000a40000007a24 */ /* 0x000fe400078e02ff */
[----:B------:R-:W-:Y:S02]  /*bea0*/  IMAD.MOV.U32 R2, RZ, RZ, R4 ;  /* 0x000000ffff027224 */ /* 0x000fe400078e0004 */
[----:B------:R-:W-:Y:S01]  /*beb0*/  IMAD.U32 R5, RZ, RZ, UR5 ;  /* 0x00000005ff057e24 */ /* 0x000fe2000f8e00ff */
[----:B------:R-:W-:Y:S01]  /*bec0*/  YIELD ;  /* 0x0000000000007946 */ /* 0x000fe20003800000 */
        /* <DEDUP_REMOVED lines=10> */
.L_x_983:
[----:B------:R-:W-:Y:S01]  /*bf70*/  MOV R83, R141 ;  /* 0x0000008d00537202 */ /* 0x000fe20000000f00 */
[----:B------:R-:W-:Y:S01]  /*bf80*/  IMAD.MOV.U32 R84, RZ, RZ, 0x1 ;  /* 0x00000001ff547424 */ /* 0x000fe200078e00ff */
[----:B------:R-:W-:-:S02]  /*bf90*/  MOV R82, 0xbfb0 ;  /* 0x0000bfb000527802 */ /* 0x000fc40000000f00 */
[----:B-----5:R-:W-:Y:S05]  /*bfa0*/  CALL.REL.NOINC `($__internal_41_$__cuda_sm70_shflsync_up) ;  /* 0x00000c3000007944 */ /* 0x020fea0003c00000 */
[----:B------:R-:W-:Y:S01]  /*bfb0*/  IMAD.MOV.U32 R156, RZ, RZ, R84 ;  /* 0x000000ffff9c7224 */ /* 0x000fe200078e0054 */
[----:B--2---:R-:W-:Y:S05]  /*bfc0*/  BRA `(.L_x_1038) ;  /* 0xffffb26000007947 */ /* 0x004fea000383ffff */
.L_x_984:
[----:B------:R-:W-:Y:S01]  /*bfd0*/  IMAD.MOV.U32 R83, RZ, RZ, R85 ;  /* 0x000000ffff537224 */ /* 0x000fe200078e0055 */
[----:B------:R-:W-:Y:S01]  /*bfe0*/  MOV R82, 0xc010 ;  /* 0x0000c01000527802 */ /* 0x000fe20000000f00 */
[----:B------:R-:W-:-:S02]  /*bff0*/  IMAD.MOV.U32 R84, RZ, RZ, 0x1 ;  /* 0x00000001ff547424 */ /* 0x000fc400078e00ff */
[----:B01---5:R-:W-:Y:S05]  /*c000*/  CALL.REL.NOINC `($__internal_41_$__cuda_sm70_shflsync_up) ;  /* 0x00000bd000007944 */ /* 0x023fea0003c00000 */
        /* <DEDUP_REMOVED lines=9> */
[----:B--2---:R-:W-:Y:S05]  /*c0a0*/  CALL.REL.NOINC `($__internal_41_$__cuda_sm70_shflsync_up) ;  /* 0x00000b3000007944 */ /* 0x004fea0003c00000 */
[----:B------:R-:W-:Y:S01]  /*c0b0*/  IMAD.MOV.U32 R156, RZ, RZ, R84 ;  /* 0x000000ffff9c7224 */ /* 0x000fe200078e0054 */
[----:B------:R-:W-:Y:S01]  /*c0c0*/  MOV R82, 0xc100 ;  /* 0x0000c10000527802 */ /* 0x000fe20000000f00 */
[----:B------:R-:W-:Y:S02]  /*c0d0*/  IMAD.MOV.U32 R83, RZ, RZ, R85 ;  /* 0x000000ffff537224 */ /* 0x000fe400078e0055 */
[----:B------:R-:W-:-:S02]  /*c0e0*/  IMAD.MOV.U32 R84, RZ, RZ, 0x2 ;  /* 0x00000002ff547424 */ /* 0x000fc400078e00ff */
[----:B--2---:R-:W-:Y:S05]  /*c0f0*/  CALL.REL.NOINC `($__internal_41_$__cuda_sm70_shflsync_up) ;  /* 0x00000ae000007944 */ /* 0x004fea0003c00000 */
[----:B------:R-:W0:Y:S02]  /*c100*/  S2R R82, SR_LANEID ;  /* 0x0000000000527919 */ /* 0x000e240000000000 */
[----:B0-----:R-:W-:-:S02]  /*c110*/  ISETP.GE.AND P0, PT, R82, 0x2, PT ;  /* 0x000000025200780c */ /* 0x001fc40003f06270 */
[----:B------:R-:W-:-:S11]  /*c120*/  MOV R82, 0xc180 ;  /* 0x0000c18000527802 */ /* 0x000fd60000000f00 */
[----:B------:R-:W-:Y:S02]  /*c130*/  @P0 FFMA.FTZ R85, R141, R84, R85 ;  /* 0x000000548d550223 */ /* 0x000fe40000010055 */
[----:B------:R-:W-:Y:S02]  /*c140*/  @P0 FMUL.FTZ R141, R156, R141 ;  /* 0x0000008d9c8d0220 */ /* 0x000fe40000410000 */
[----:B------:R-:W-:Y:S02]  /*c150*/  IMAD.MOV.U32 R84, RZ, RZ, 0x4 ;  /* 0x00000004ff547424 */ /* 0x000fe400078e00ff */
[----:B------:R-:W-:Y:S02]  /*c160*/  IMAD.MOV.U32 R83, RZ, RZ, R141 ;  /* 0x000000ffff537224 */ /* 0x000fe400078e008d */
[----:B--2---:R-:W-:Y:S05]  /*c170*/  CALL.REL.NOINC `($__internal_41_$__cuda_sm70_shflsync_up) ;  /* 0x00000a6000007944 */ /* 0x004fea0003c00000 */
[----:B------:R-:W-:Y:S01]  /*c180*/  MOV R156, R84 ;  /* 0x00000054009c7202 */ /* 0x000fe20000000f00 */
[----:B------:R-:W-:Y:S01]  /*c190*/  IMAD.MOV.U32 R83, RZ, RZ, R85 ;  /* 0x000000ffff537224 */ /* 0x000fe200078e0055 */
[----:B------:R-:W-:Y:S01]  /*c1a0*/  MOV R82, 0xc1d0 ;  /* 0x0000c1d000527802 */ /* 0x000fe20000000f00 */
[----:B------:R-:W-:Y:S02]  /*c1b0*/  IMAD.MOV.U32 R84, RZ, RZ, 0x4 ;  /* 0x00000004ff547424 */ /* 0x000fe400078e00ff */
        /* <DEDUP_REMOVED lines=9> */
[----:B------:R-:W-:Y:S01]  /*c250*/  IMAD.MOV.U32 R156, RZ, RZ, R84 ;  /* 0x000000ffff9c7224 */ /* 0x000fe200078e0054 */
[----:B------:R-:W-:Y:S01]  /*c260*/  MOV R83, R85 ;  /* 0x0000005500537202 */ /* 0x000fe20000000f00 */
[----:B------:R-:W-:Y:S01]  /*c270*/  IMAD.MOV.U32 R84, RZ, RZ, 0x8 ;  /* 0x00000008ff547424 */ /* 0x000fe200078e00ff */
[----:B------:R-:W-:Y:S02]  /*c280*/  MOV R82, 0xc2a0 ;  /* 0x0000c2a000527802 */ /* 0x000fe40000000f00 */
        /* <DEDUP_REMOVED lines=10> */
[----:B------:R-:W-:Y:S01]  /*c330*/  HFMA2.MMA R84, -RZ, RZ, 0, 9.5367431640625e-07 ;  /* 0x00000010ff547435 */ /* 0x000fe200000001ff */
[----:B------:R-:W-:Y:S01]  /*c340*/  IMAD.MOV.U32 R83, RZ, RZ, R85 ;  /* 0x000000ffff537224 */ /* 0x000fe200078e0055 */
[----:B------:R-:W-:-:S04]  /*c350*/  MOV R82, 0xc370 ;  /* 0x0000c37000527802 */ /* 0x000fc80000000f00 */
[----:B--2---:R-:W-:Y:S05]  /*c360*/  CALL.REL.NOINC `($__internal_41_$__cuda_sm70_shflsync_up) ;  /* 0x0000087000007944 */ /* 0x004fea0003c00000 */
[----:B------:R-:W-:Y:S01]  /*c370*/  IMAD.MOV.U32 R82, RZ, RZ, R84 ;  /* 0x000000ffff527224 */ /* 0x000fe200078e0054 */
[----:B--2---:R-:W-:Y:S05]  /*c380*/  BRA `(.L_x_1039) ;  /* 0xffffb01000007947 */ /* 0x004fea000383ffff */
.L_x_987:
[----:B------:R-:W-:Y:S01]  /*c390*/  IMAD.MOV.U32 R83, RZ, RZ, R141 ;  /* 0x000000ffff537224 */ /* 0x000fe200078e008d */
[----:B------:R-:W-:Y:S01]  /*c3a0*/  MOV R82, 0xc3d0 ;  /* 0x0000c3d000527802 */ /* 0x000fe20000000f00 */
[----:B-1----:R-:W-:-:S02]  /*c3b0*/  IMAD.MOV.U32 R84, RZ, RZ, 0x1 ;  /* 0x00000001ff547424 */ /* 0x002fc400078e00ff */
[----:B0-2--5:R-:W-:Y:S05]  /*c3c0*/  CALL.REL.NOINC `($__internal_41_$__cuda_sm70_shflsync_up) ;  /* 0x0000081000007944 */ /* 0x025fea0003c00000 */
[----:B------:R-:W-:Y:S01]  /*c3d0*/  IMAD.MOV.U32 R141, RZ, RZ, R84 ;  /* 0x000000ffff8d7224 */ /* 0x000fe200078e0054 */
[----:B------:R-:W-:Y:S01]  /*c3e0*/  MOV R84, 0x1 ;  /* 0x0000000100547802 */ /* 0x000fe20000000f00 */
[----:B------:R-:W-:Y:S01]  /*c3f0*/  IMAD.MOV.U32 R83, RZ, RZ, R85 ;  /* 0x000000ffff537224 */ /* 0x000fe200078e0055 */
[----:B------:R-:W-:-:S02]  /*c400*/  MOV R82, 0xc420 ;  /* 0x0000c42000527802 */ /* 0x000fc40000000f00 */
[----:B--2---:R-:W-:Y:S05]  /*c410*/  CALL.REL.NOINC `($__internal_41_$__cuda_sm70_shflsync_up) ;  /* 0x000007c000007944 */ /* 0x004fea0003c00000 */
[----:B------:R-:W-:Y:S01]  /*c420*/  IMAD.MOV.U32 R85, RZ, RZ, R84 ;  /* 0x000000ffff557224 */ /* 0x000fe200078e0054 */
[----:B------:R-:W-:Y:S01]  /*c430*/  MOV R83, 0xc470 ;  /* 0x0000c47000537802 */ /* 0x000fe20000000f00 */
[----:B------:R-:W-:-:S02]  /*c440*/  IMAD.MOV.U32 R82, RZ, RZ, R80 ;  /* 0x000000ffff527224 */ /* 0x000fc400078e0050 */
[----:B------:R-:W-:Y:S02]  /*c450*/  IMAD.MOV.U32 R84, RZ, RZ, RZ ;  /* 0x000000ffff547224 */ /* 0x000fe400078e00ff */
[----:B--2---:R-:W-:Y:S05]  /*c460*/  CALL.REL.NOINC `($__internal_40_$__cuda_sm70_shflsync_idx_p) ;  /* 0x000006d000007944 */ /* 0x004fea0003c00000 */
[----:B-1----:R-:W-:Y:S01]  /*c470*/  IMAD.MOV.U32 R80, RZ, RZ, R84 ;  /* 0x000000ffff507224 */ /* 0x002fe200078e0054 */
[----:B------:R-:W-:Y:S01]  /*c480*/  HFMA2.MMA R84, -RZ, RZ, 0, 0 ;  /* 0x00000000ff547435 */ /* 0x000fe200000001ff */
[----:B------:R-:W-:Y:S01]  /*c490*/  IMAD.MOV.U32 R82, RZ, RZ, R81 ;  /* 0x000000ffff527224 */ /* 0x000fe200078e0051 */
[----:B------:R-:W-:-:S04]  /*c4a0*/  MOV R83, 0xc4c0 ;  /* 0x0000c4c000537802 */ /* 0x000fc80000000f00 */
[----:B0-2--5:R-:W-:Y:S05]  /*c4b0*/  CALL.REL.NOINC `($__internal_40_$__cuda_sm70_shflsync_idx_p) ;  /* 0x0000068000007944 */ /* 0x025fea0003c00000 */
[----:B-1----:R-:W-:Y:S01]  /*c4c0*/  IMAD.MOV.U32 R81, RZ, RZ, R84 ;  /* 0x000000ffff517224 */ /* 0x002fe200078e0054 */
[----:B0-2--5:R-:W-:Y:S05]  /*c4d0*/  BRA `(.L_x_1040) ;  /* 0xffffaff000007947 */ /* 0x025fea000383ffff */
.L_x_990:
[----:B------:R-:W-:Y:S01]  /*c4e0*/  IMAD.MOV.U32 R83, RZ, RZ, R85 ;  /* 0x000000ffff537224 */ /* 0x000fe200078e0055 */
[----:B------:R-:W-:Y:S01]  /*c4f0*/  MOV R82, 0xc520 ;  /* 0x0000c52000527802 */ /* 0x000fe20000000f00 */
[----:B------:R-:W-:Y:S02]  /*c500*/  IMAD.MOV.U32 R84, RZ, RZ, 0x1 ;  /* 0x00000001ff547424 */ /* 0x000fe400078e00ff */
[----:B------:R-:W-:Y:S05]  /*c510*/  CALL.REL.NOINC `($__internal_39_$__cuda_sm70_shflsync_down) ;  /* 0x0000059000007944 */ /* 0x000fea0003c00000 */
[----:B-1----:R-:W-:Y:S01]  /*c520*/  IMAD.MOV.U32 R87, RZ, RZ, R84 ;  /* 0x000000ffff577224 */ /* 0x002fe200078e0054 */
[----:B0-2--5:R-:W-:Y:S05]  /*c530*/  BRA `(.L_x_1041) ;  /* 0xffffb5b000007947 */ /* 0x025fea000383ffff */
.L_x_991:
[----:B------:R-:W-:Y:S01]  /*c540*/  IMAD.MOV.U32 R83, RZ, RZ, R86 ;  /* 0x000000ffff537224 */ /* 0x000fe200078e0056 */
[----:B------:R-:W-:Y:S02]  /*c550*/  MOV R84, 0x1 ;  /* 0x0000000100547802 */ /* 0x000fe40000000f00 */
[----:B------:R-:W-:-:S02]  /*c560*/  MOV R82, 0xc580 ;  /* 0x0000c58000527802 */ /* 0x000fc40000000f00 */
[----:B01----:R-:W-:Y:S05]  /*c570*/  CALL.REL.NOINC `($__internal_39_$__cuda_sm70_shflsync_down) ;  /* 0x0000053000007944 */ /* 0x003fea0003c00000 */
[C---:B------:R-:W-:Y:S02]  /*c580*/  FMUL.FTZ R87, R85.reuse, R87 ;  /* 0x0000005755577220 */ /* 0x040fe40000410000 */
[----:B-1----:R-:W-:-:S02]  /*c590*/  FFMA.FTZ R82, R85, R84, R86 ;  /* 0x0000005455527223 */ /* 0x002fc40000010056 */
[----:B------:R-:W-:Y:S01]  /*c5a0*/  IMAD.MOV.U32 R84, RZ, RZ, 0x2 ;  /* 0x00000002ff547424 */ /* 0x000fe200078e00ff */
[----:B------:R-:W-:Y:S02]  /*c5b0*/  FSEL R85, R85, R87, !P4 ;  /* 0x0000005755557208 */ /* 0x000fe40006000000 */
[----:B------:R-:W-:Y:S02]  /*c5c0*/  FSEL R86, R86, R82, !P4 ;  /* 0x0000005256567208 */ /* 0x000fe40006000000 */
[----:B------:R-:W-:Y:S01]  /*c5d0*/  MOV R82, 0xc600 ;  /* 0x0000c60000527802 */ /* 0x000fe20000000f00 */
[----:B------:R-:W-:Y:S02]  /*c5e0*/  IMAD.MOV.U32 R83, RZ, RZ, R85 ;  /* 0x000000ffff537224 */ /* 0x000fe400078e0055 */
[----:B0-2--5:R-:W-:Y:S05]  /*c5f0*/  CALL.REL.NOINC `($__internal_39_$__cuda_sm70_shflsync_down) ;  /* 0x000004b000007944 */ /* 0x025fea0003c00000 */
[----:B-1----:R-:W-:Y:S01]  /*c600*/  IMAD.MOV.U32 R87, RZ, RZ, R84 ;  /* 0x000000ffff577224 */ /* 0x002fe200078e0054 */
[----:B------:R-:W-:Y:S01]  /*c610*/  MOV R82, 0xc650 ;  /* 0x0000c65000527802 */ /* 0x000fe20000000f00 */
[----:B------:R-:W-:Y:S02]  /*c620*/  IMAD.MOV.U32 R83, RZ, RZ, R86 ;  /* 0x000000ffff537224 */ /* 0x000fe400078e0056 */
[----:B------:R-:W-:-:S02]  /*c630*/  IMAD.MOV.U32 R84, RZ, RZ, 0x2 ;  /* 0x00000002ff547424 */ /* 0x000fc400078e00ff */
[----:B0-2--5:R-:W-:Y:S05]  /*c640*/  CALL.REL.NOINC `($__internal_39_$__cuda_sm70_shflsync_down) ;  /* 0x0000046000007944 */ /* 0x025fea0003c00000 */
[----:B-1----:R-:W-:Y:S01]  /*c650*/  @!P3 FFMA.FTZ R86, R85, R84, R86 ;  /* 0x000000545556b223 */ /* 0x002fe20000010056 */
[----:B------:R-:W-:Y:S01]  /*c660*/  HFMA2.MMA R84, -RZ, RZ, 0, 2.384185791015625e-07 ;  /* 0x00000004ff547435 */ /* 0x000fe200000001ff */
[----:B------:R-:W-:Y:S01]  /*c670*/  @!P3 FMUL.FTZ R85, R87, R85 ;  /* 0x000000555755b220 */ /* 0x000fe20000410000 */
[----:B------:R-:W-:-:S03]  /*c680*/  MOV R82, 0xc6b0 ;  /* 0x0000c6b000527802 */ /* 0x000fc60000000f00 */
[----:B------:R-:W-:Y:S02]  /*c690*/  IMAD.MOV.U32 R83, RZ, RZ, R85 ;  /* 0x000000ffff537224 */ /* 0x000fe400078e0055 */
[----:B0-2--5:R-:W-:Y:S05]  /*c6a0*/  CALL.REL.NOINC `($__internal_39_$__cuda_sm70_shflsync_down) ;  /* 0x0000040000007944 */ /* 0x025fea0003c00000 */
[----:B-1----:R-:W-:Y:S01]  /*c6b0*/  IMAD.MOV.U32 R87, RZ, RZ, R84 ;  /* 0x000000ffff577224 */ /* 0x002fe200078e0054 */
[----:B------:R-:W-:Y:S01]  /*c6c0*/  MOV R82, 0xc700 ;  /* 0x0000c70000527802 */ /* 0x000fe20000000f00 */
[----:B------:R-:W-:Y:S02]  /*c6d0*/  IMAD.MOV.U32 R83, RZ, RZ, R86 ;  /* 0x000000ffff537224 */ /* 0x000fe400078e0056 */
[----:B------:R-:W-:Y:S02]  /*c6e0*/  IMAD.MOV.U32 R84, RZ, RZ, 0x4 ;  /* 0x00000004ff547424 */ /* 0x000fe400078e00ff */
[----:B0-2--5:R-:W-:Y:S05]  /*c6f0*/  CALL.REL.NOINC `($__internal_39_$__cuda_sm70_shflsync_down) ;  /* 0x000003b000007944 */ /* 0x025fea0003c00000 */
[----:B-1----:R-:W-:Y:S01]  /*c700*/  @!P2 FFMA.FTZ R86, R85, R84, R86 ;  /* 0x000000545556a223 */ /* 0x002fe20000010056 */
[----:B------:R-:W-:Y:S01]  /*c710*/  MOV R82, 0xc780 ;  /* 0x0000c78000527802 */ /* 0x000fe20000000f00 */
[----:B------:R-:W-:Y:S02]  /*c720*/  @!P2 FMUL.FTZ R85, R87, R85 ;  /* 0x000000555755a220 */ /* 0x000fe40000410000 */
[----:B------:R-:W-:Y:S02]  /*c730*/  IMAD.MOV.U32 R87, RZ, RZ, R86 ;  /* 0x000000ffff577224 */ /* 0x000fe400078e0056 */
[----:B------:R-:W-:Y:S01]  /*c740*/  IMAD.MOV.U32 R84, RZ, RZ, 0x8 ;  /* 0x00000008ff547424 */ /* 0x000fe200078e00ff */
[----:B------:R-:W-:-:S05]  /*c750*/  MOV R86, R85 ;  /* 0x0000005500567202 */ /* 0x000fca0000000f00 */
        /* <DEDUP_REMOVED lines=10> */
[----:B------:R-:W-:Y:S01]  /*c800*/  IMAD.MOV.U32 R84, RZ, RZ, 0x10 ;  /* 0x00000010ff547424 */ /* 0x000fe200078e00ff */
[----:B------:R-:W-:Y:S01]  /*c810*/  MOV R85, R87 ;  /* 0x0000005700557202 */ /* 0x000fe20000000f00 */
[----:B------:R-:W-:-:S02]  /*c820*/  IMAD.MOV.U32 R83, RZ, RZ, R86 ;  /* 0x000000ffff537224 */ /* 0x000fc400078e0056 */
[----:B0-2--5:R-:W-:Y:S05]  /*c830*/  CALL.REL.NOINC `($__internal_39_$__cuda_sm70_shflsync_down) ;  /* 0x0000027000007944 */ /* 0x025fea0003c00000 */
[----:B-1----:R-:W-:Y:S01]  /*c840*/  IMAD.MOV.U32 R87, RZ, RZ, R84 ;  /* 0x000000ffff577224 */ /* 0x002fe200078e0054 */
[----:B------:R-:W-:Y:S01]  /*c850*/  MOV R82, 0xc890 ;  /* 0x0000c89000527802 */ /* 0x000fe20000000f00 */
[----:B------:R-:W-:-:S02]  /*c860*/  IMAD.MOV.U32 R83, RZ, RZ, R85 ;  /* 0x000000ffff537224 */ /* 0x000fc400078e0055 */
[----:B------:R-:W-:Y:S02]  /*c870*/  IMAD.MOV.U32 R84, RZ, RZ, 0x10 ;  /* 0x00000010ff547424 */ /* 0x000fe400078e00ff */
[----:B0-2--5:R-:W-:Y:S05]  /*c880*/  CALL.REL.NOINC `($__internal_39_$__cuda_sm70_shflsync_down) ;  /* 0x0000022000007944 */ /* 0x025fea0003c00000 */
[----:B-1----:R-:W-:Y:S01]  /*c890*/  @!P0 FFMA.FTZ R85, R86, R84, R85 ;  /* 0x0000005456558223 */ /* 0x002fe20000010055 */
[----:B------:R-:W-:Y:S01]  /*c8a0*/  HFMA2.MMA R84, -RZ, RZ, 0, 0 ;  /* 0x00000000ff547435 */ /* 0x000fe200000001ff */
[----:B------:R-:W-:Y:S01]  /*c8b0*/  @!P0 FMUL.FTZ R86, R87, R86 ;  /* 0x0000005657568220 */ /* 0x000fe20000410000 */
[----:B------:R-:W-:-:S03]  /*c8c0*/  MOV R83, 0xc8f0 ;  /* 0x0000c8f000537802 */ /* 0x000fc60000000f00 */
[----:B------:R-:W-:Y:S02]  /*c8d0*/  IMAD.MOV.U32 R82, RZ, RZ, R86 ;  /* 0x000000ffff527224 */ /* 0x000fe400078e0056 */
[----:B0-2--5:R-:W-:Y:S05]  /*c8e0*/  CALL.REL.NOINC `($__internal_40_$__cuda_sm70_shflsync_idx_p) ;  /* 0x0000025000007944 */ /* 0x025fea0003c00000 */
[----:B-1----:R-:W-:Y:S01]  /*c8f0*/  IMAD.MOV.U32 R87, RZ, RZ, R84 ;  /* 0x000000ffff577224 */ /* 0x002fe200078e0054 */
[----:B------:R-:W-:Y:S01]  /*c900*/  MOV R83, 0xc940 ;  /* 0x0000c94000537802 */ /* 0x000fe20000000f00 */
[----:B------:R-:W-:Y:S02]  /*c910*/  IMAD.MOV.U32 R82, RZ, RZ, R85 ;  /* 0x000000ffff527224 */ /* 0x000fe400078e0055 */
[----:B------:R-:W-:Y:S02]  /*c920*/  IMAD.MOV.U32 R84, RZ, RZ, RZ ;  /* 0x000000ffff547224 */ /* 0x000fe400078e00ff */
[----:B0-2--5:R-:W-:Y:S05]  /*c930*/  CALL.REL.NOINC `($__internal_40_$__cuda_sm70_shflsync_idx_p) ;  /* 0x0000020000007944 */ /* 0x025fea0003c00000 */
[----:B-1----:R-:W-:Y:S01]  /*c940*/  IMAD.MOV.U32 R156, RZ, RZ, R84 ;  /* 0x000000ffff9c7224 */ /* 0x002fe200078e0054 */
[----:B------:R-:W-:Y:S01]  /*c950*/  MOV R83, R86 ;  /* 0x0000005600537202 */ /* 0x000fe20000000f00 */
[----:B------:R-:W-:Y:S01]  /*c960*/  IMAD.MOV.U32 R84, RZ, RZ, 0x1 ;  /* 0x00000001ff547424 */ /* 0x000fe200078e00ff */
[----:B------:R-:W-:Y:S02]  /*c970*/  MOV R82, 0xc990 ;  /* 0x0000c99000527802 */ /* 0x000fe40000000f00 */
[----:B0-2--5:R-:W-:Y:S05]  /*c980*/  CALL.REL.NOINC `($__internal_39_$__cuda_sm70_shflsync_down) ;  /* 0x0000012000007944 */ /* 0x025fea0003c00000 */
[----:B-1----:R-:W-:Y:S01]  /*c990*/  IMAD.MOV.U32 R159, RZ, RZ, R84 ;  /* 0x000000ffff9f7224 */ /* 0x002fe200078e0054 */
[----:B------:R-:W-:Y:S01]  /*c9a0*/  MOV R82, 0xc9e0 ;  /* 0x0000c9e000527802 */ /* 0x000fe20000000f00 */
[----:B------:R-:W-:Y:S02]  /*c9b0*/  IMAD.MOV.U32 R83, RZ, RZ, R85 ;  /* 0x000000ffff537224 */ /* 0x000fe400078e0055 */
[----:B------:R-:W-:-:S02]  /*c9c0*/  IMAD.MOV.U32 R84, RZ, RZ, 0x1 ;  /* 0x00000001ff547424 */ /* 0x000fc400078e00ff */
[----:B0-2--5:R-:W-:Y:S05]  /*c9d0*/  CALL.REL.NOINC `($__internal_39_$__cuda_sm70_shflsync_down) ;  /* 0x000000d000007944 */ /* 0x025fea0003c00000 */
[----:B-1----:R-:W-:Y:S01]  /*c9e0*/  IMAD.MOV.U32 R86, RZ, RZ, R84 ;  /* 0x000000ffff567224 */ /* 0x002fe200078e0054 */
[----:B------:R-:W-:Y:S01]  /*c9f0*/  MOV R85, R159 ;  /* 0x0000009f00557202 */ /* 0x000fe20000000f00 */
[----:B------:R-:W-:Y:S01]  /*ca00*/  IMAD.MOV.U32 R82, RZ, RZ, R80 ;  /* 0x000000ffff527224 */ /* 0x000fe200078e0050 */
[----:B------:R-:W-:Y:S01]  /*ca10*/  MOV R83, 0xca40 ;  /* 0x0000ca4000537802 */ /* 0x000fe20000000f00 */
[----:B------:R-:W-:-:S02]  /*ca20*/  IMAD.MOV.U32 R84, RZ, RZ, RZ ;  /* 0x000000ffff547224 */ /* 0x000fc400078e00ff */
[----:B0-2--5:R-:W-:Y:S05]  /*ca30*/  CALL.REL.NOINC `($__internal_40_$__cuda_sm70_shflsync_idx_p) ;  /* 0x0000010000007944 */ /* 0x025fea0003c00000 */
[----:B-1----:R-:W-:Y:S01]  /*ca40*/  IMAD.MOV.U32 R159, RZ, RZ, R84 ;  /* 0x000000ffff9f7224 */ /* 0x002fe200078e0054 */
[----:B------:R-:W-:Y:S01]  /*ca50*/  MOV R83, 0xca90 ;  /* 0x0000ca9000537802 */ /* 0x000fe20000000f00 */
[----:B------:R-:W-:-:S02]  /*ca60*/  IMAD.MOV.U32 R82, RZ, RZ, R81 ;  /* 0x000000ffff527224 */ /* 0x000fc400078e0051 */
[----:B------:R-:W-:Y:S02]  /*ca70*/  IMAD.MOV.U32 R84, RZ, RZ, RZ ;  /* 0x000000ffff547224 */ /* 0x000fe400078e00ff */
[----:B0-2--5:R-:W-:Y:S05]  /*ca80*/  CALL.REL.NOINC `($__internal_40_$__cuda_sm70_shflsync_idx_p) ;  /* 0x000000b000007944 */ /* 0x025fea0003c00000 */
[----:B-1----:R-:W-:Y:S01]  /*ca90*/  MOV R83, R84 ;  /* 0x0000005400537202 */ /* 0x002fe20000000f00 */
[----:B0-2--5:R-:W-:Y:S05]  /*caa0*/  BRA `(.L_x_1042) ;  /* 0xffffb1e000007947 */ /* 0x025fea000383ffff */
        .weak           $__internal_39_$__cuda_sm70_shflsync_down
        .type           $__internal_39_$__cuda_sm70_shflsync_down,@function
        .size           $__internal_39_$__cuda_sm70_shflsync_down,($__internal_40_$__cuda_sm70_shflsync_idx_p - $__internal_39_$__cuda_sm70_shflsync_down)
$__internal_39_$__cuda_sm70_shflsync_down:
[----:B------:R0:W-:Y:S01]  /*cab0*/  STL [R1+0x80], R0 ;  /* 0x0000800001007387 */ /* 0x0001e20000100800 */
[----:B------:R-:W-:Y:S02]  /*cac0*/  IMAD.MOV.U32 R95, RZ, RZ, 0x1f ;  /* 0x0000001fff5f7424 */ /* 0x000fe400078e00ff */
[----:B0-----:R-:W-:-:S04]  /*cad0*/  IMAD.MOV.U32 R0, RZ, RZ, -0x1 ;  /* 0xffffffffff007424 */ /* 0x001fc800078e00ff */
[----:B------:R-:W-:Y:S04]  /*cae0*/  WARPSYNC R0 ;  /* 0x0000000000007348 */ /* 0x000fe80003800000 */
[----:B------:R0:W1:Y:S04]  /*caf0*/  SHFL.DOWN PT, R84, R83, R84, R95 ;  /* 0x0800005453547389 */ /* 0x00006800000e005f */
[----:B0-----:R0:W5:Y:S01]  /*cb00*/  LDL.LU R0, [R1+0x80] ;  /* 0x0000800001007983 */ /* 0x0011620000300800 */
[----:B------:R-:W-:-:S03]  /*cb10*/  IMAD.MOV.U32 R83, RZ, RZ, 0x0 ;  /* 0x00000000ff537424 */ /* 0x000fc600078e00ff */
[----:B------:R-:W2:Y:S01]  /*cb20*/  S2R R95, SR_TID.X ;  /* 0x00000000005f7919 */ /* 0x000ea20000002100 */
[----:B------:R-:W-:Y:S05]  /*cb30*/  RET.REL.NODEC R82 `(_Z25selective_scan_bwd_kernelI32Selective_Scan_bwd_kernel_traitsILi128ELi16ELb0ELb1ELb1ELb0ELb1EN3c108BFloat16EfEEv12SSMParamsBwd) ;  /* 0xffff34c052007950 */ /* 0x000fea0003c3ffff */
        .weak           $__internal_40_$__cuda_sm70_shflsync_idx_p
        .type           $__internal_40_$__cuda_sm70_shflsync_idx_p,@function
        .size           $__internal_40_$__cuda_sm70_shflsync_idx_p,($__internal_41_$__cuda_sm70_shflsync_up - $__internal_40_$__cuda_sm70_shflsync_idx_p)
$__internal_40_$__cuda_sm70_shflsync_idx_p:
        /* <DEDUP_REMOVED lines=9> */
[----:B------:R-:W-:Y:S05]  /*cbd0*/  RET.REL.NODEC R82 `(_Z25selective_scan_bwd_kernelI32Selective_Scan_bwd_kernel_traitsILi128ELi16ELb0ELb1ELb1ELb0ELb1EN3c108BFloat16EfEEv12SSMParamsBwd) ;  /* 0xffff342052007950 */ /* 0x000fea0003c3ffff */
        .weak           $__internal_41_$__cuda_sm70_shflsync_up
        .type           $__internal_41_$__cuda_sm70_shflsync_up,@function
        .size           $__internal_41_$__cuda_sm70_shflsync_up,(.L_x_8853 - $__internal_41_$__cuda_sm70_shflsync_up)
$__internal_41_$__cuda_sm70_shflsync_up:
[----:B------:R-:W-:Y:S02]  /*cbe0*/  IMAD.MOV.U32 R159, RZ, RZ, -0x1 ;  /* 0xffffffffff9f7424 */ /* 0x000fe400078e00ff */
[----:B------:R-:W-:Y:S02]  /*cbf0*/  IMAD.MOV.U32 R95, RZ, RZ, RZ ;  /* 0x000000ffff5f7224 */ /* 0x000fe400078e00ff */
[----:B------:R-:W-:Y:S04]  /*cc00*/  WARPSYNC R159 ;  /* 0x0000009f00007348 */ /* 0x000fe80003800000 */
[----:B------:R0:W1:Y:S04]  /*cc10*/  SHFL.UP PT, R84, R83, R84, R95 ;  /* 0x0400005453547389 */ /* 0x00006800000e005f */
[----:B0-----:R-:W0:Y:S01]  /*cc20*/  S2R R159, SR_TID.X ;  /* 0x00000000009f7919 */ /* 0x001e220000002100 */
[----:B------:R-:W-:-:S03]  /*cc30*/  IMAD.MOV.U32 R83, RZ, RZ, 0x0 ;  /* 0x00000000ff537424 */ /* 0x000fc600078e00ff */
[----:B------:R-:W2:Y:S01]  /*cc40*/  S2R R95, SR_TID.X ;  /* 0x00000000005f7919 */ /* 0x000ea20000002100 */
[----:B0-----:R-:W-:Y:S01]  /*cc50*/  IMAD R159, R159, 0x28, RZ ;  /* 0x000000289f9f7824 */ /* 0x001fe200078e02ff */
[----:B-1----:R-:W-:Y:S06]  /*cc60*/  RET.REL.NODEC R82 `(_Z25selective_scan_bwd_kernelI32Selective_Scan_bwd_kernel_traitsILi128ELi16ELb0ELb1ELb1ELb0ELb1EN3c108BFloat16EfEEv12SSMParamsBwd) ;  /* 0xffff339052007950 */ /* 0x002fec0003c3ffff */
.L_x_1043:
        /* <DEDUP_REMOVED lines=9> */
.L_x_8853:


//--------------------- .text._Z25selective_scan_bwd_kernelI32Selective_Scan_bwd_kernel_traitsILi128ELi16ELb0ELb1ELb1ELb1ELb0EN3c108BFloat16EfEEv12SSMParamsBwd --------------------------
	.section	.text._Z25selective_scan_bwd_kernelI32Selective_Scan_bwd_kernel_traitsILi128ELi16ELb0ELb1ELb1ELb1ELb0EN3c108BFloat16EfEEv12SSMParamsBwd,"ax",@progbits
	.sectioninfo	@"SHI_REGISTERS=168"
	.align	128
        .global         _Z25selective_scan_bwd_kernelI32Selective_Scan_bwd_kernel_traitsILi128ELi16ELb0ELb1ELb1ELb1ELb0EN3c108BFloat16EfEEv12SSMParamsBwd
        .type           _Z25selective_scan_bwd_kernelI32Selective_Scan_bwd_kernel_traitsILi128ELi16ELb0ELb1ELb1ELb1ELb0EN3c108BFloat16EfEEv12SSMParamsBwd,@function
        .size           _Z25selective_scan_bwd_kernelI32Selective_Scan_bwd_kernel_traitsILi128ELi16ELb0ELb1ELb1ELb1ELb0EN3c108BFloat16EfEEv12SSMParamsBwd,(.L_x_8856 - _Z25selective_scan_bwd_kernelI32Selective_Scan_bwd_kernel_traitsILi128ELi16ELb0ELb1ELb1ELb1ELb0EN3c108BFloat16EfEEv12SSMParamsBwd)
        .other          _Z25selective_scan_bwd_kernelI32Selective_Scan_bwd_kernel_traitsILi128ELi16ELb0ELb1ELb1ELb1ELb0EN3c108BFloat16EfEEv12SSMParamsBwd,@"STO_CUDA_ENTRY STV_DEFAULT"
_Z25selective_scan_bwd_kernelI32Selective_Scan_bwd_kernel_traitsILi128ELi16ELb0ELb1ELb1ELb1ELb0EN3c108BFloat16EfEEv12SSMParamsBwd:
.text._Z25selective_scan_bwd_kernelI32Selective_Scan_bwd_kernel_traitsILi128ELi16ELb0ELb1ELb1ELb1ELb0EN3c108BFloat16EfEEv12SSMParamsBwd:
        /* <DEDUP_REMOVED lines=184> */
.L_x_1130:
        /* <DEDUP_REMOVED lines=79> */
[C---:B------:R-:W-:Y:S02]  /*1070*/  IADD3 R25, R18.reuse, 0x20, RZ ;  /* 0x0000002012197810 */ /* 0x040fe40007ffe0ff */
[----:B------:R-:W-:Y:S02]  /*1080*/  ISETP.GE.AND P0, PT, R27, UR7, PT ;  /* 0x000000071b007c0c */ /* 0x000fe4000bf06270 */
[C---:B------:R-:W-:Y:S02]  /*1090*/  IADD3 R27, R18.reuse, 0x40, RZ ;  /* 0x00000040121b7810 */ /* 0x040fe40007ffe0ff */
[----:B-1----:R-:W-:-:S02]  /*10a0*/  IADD3 R3, R18, 0x60, RZ ;  /* 0x0000006012037810 */ /* 0x002fc40007ffe0ff */
[CC--:B------:R-:W-:Y:S02]  /*10b0*/  LEA.HI.SX32 R93, R18.reuse, R18.reuse, 0x1b ;  /* 0x00000012125d7211 */ /* 0x0c0fe400078fdaff */
[C---:B------:R-:W-:Y:S02]  /*10c0*/  IADD3 R29, R18.reuse, 0x80, RZ ;  /* 0x00000080121d7810 */ /* 0x040fe40007ffe0ff */
[----:B------:R-:W-:Y:S02]  /*10d0*/  LEA.HI.SX32 R25, R25, R18, 0x1b ;  /* 0x0000001219197211 */ /* 0x000fe400078fdaff */
[C---:B------:R-:W-:Y:S02]  /*10e0*/  IADD3 R31, R18.reuse, 0xa0, RZ ;  /* 0x000000a0121f7810 */ /* 0x040fe40007ffe0ff */
[C---:B------:R-:W-:Y:S02]  /*10f0*/  IADD3 R33, R18.reuse, 0xc0, RZ ;  /* 0x000000c012217810 */ /* 0x040fe40007ffe0ff */
[----:B------:R-:W-:-:S02]  /*1100*/  IADD3 R35, R18, 0xe0, RZ ;  /* 0x000000e012237810 */ /* 0x000fc40007ffe0ff */
[-C--:B------:R-:W-:Y:S02]  /*1110*/  LEA.HI.SX32 R27, R27, R18.reuse, 0x1b ;  /* 0x000000121b1b7211 */ /* 0x080fe400078fdaff */
[-C--:B------:R-:W-:Y:S01]  /*1120*/  LEA.HI.SX32 R3, R3, R18.reuse, 0x1b ;  /* 0x0000001203037211 */ /* 0x080fe200078fdaff */
[----:B------:R-:W-:Y:S01]  /*1130*/  IMAD.SHL.U32 R93, R93, 0x2, RZ ;  /* 0x000000025d5d7824 */ /* 0x000fe200078e00ff */
[----:B------:R-:W-:Y:S01]  /*1140*/  LEA.HI.SX32 R29, R29, R18, 0x1b ;  /* 0x000000121d1d7211 */ /* 0x000fe200078fdaff */
[----:B------:R-:W-:Y:S01]  /*1150*/  IMAD.SHL.U32 R92, R25, 0x2, RZ ;  /* 0x00000002195c7824 */ /* 0x000fe200078e00ff */
[----:B------:R-:W-:Y:S02]  /*1160*/  ISETP.GE.AND P3, PT, R22, UR7, PT ;  /* 0x0000000716007c0c */ /* 0x000fe4000bf66270 */
[C---:B------:R-:W-:Y:S02]  /*1170*/  IADD3 R37, R18.reuse, 0x100, RZ ;  /* 0x0000010012257810 */ /* 0x040fe40007ffe0ff */
[----:B------:R-:W-:-:S02]  /*1180*/  IADD3 R39, R18, 0x120, RZ ;  /* 0x0000012012277810 */ /* 0x000fc40007ffe0ff */
[----:B------:R-:W-:Y:S02]  /*1190*/  LOP3.LUT R20, R20, 0xffffff7f, RZ, 0xc0, !PT ;  /* 0xffffff7f14147812 */ /* 0x000fe400078ec0ff */
        /* <DEDUP_REMOVED lines=13> */
[----:B------:R-:W-:Y:S02]  /*1270*/  @P2 LOP3.LUT R20, R20, 0x80, RZ, 0xfc, !PT ;  /* 0x0000008014142812 */ /* 0x000fe400078efcff */
[----:B------:R-:W-:-:S02]  /*1280*/  LEA.HI.SX32 R41, R41, R18, 0x1b ;  /* 0x0000001229297211 */ /* 0x000fc400078fdaff */
[----:B------:R-:W-:Y:S01]  /*1290*/  SHF.L.U32 R76, R31, 0x1, RZ ;  /* 0x000000011f4c7819 */ /* 0x000fe200000006ff */
[----:B------:R-:W-:Y:S01]  /*12a0*/  IMAD.SHL.U32 R74, R35, 0x2, RZ ;  /* 0x00000002234a7824 */ /* 0x000fe200078e00ff */
[----:B------:R-:W-:Y:S01]  /*12b0*/  IADD3 R49, R18, 0x1c0, RZ ;  /* 0x000001c012317810 */ /* 0x000fe20007ffe0ff */
[----:B------:R-:W-:Y:S01]  /*12c0*/  IMAD R5, R94, 0x10, R5 ;  /* 0x000000105e057824 */ /* 0x000fe200078e0205 */
[----:B------:R-:W-:Y:S02]  /*12d0*/  IADD3 R51, R18, 0x1e0, RZ ;  /* 0x000001e012337810 */ /* 0x000fe40007ffe0ff */
[-C--:B------:R-:W-:Y:S02]  /*12e0*/  LEA.HI.SX32 R43, R43, R18.reuse, 0x1b ;  /* 0x000000122b2b7211 */ /* 0x080fe400078fdaff */
[----:B------:R-:W-:Y:S01]  /*12f0*/  LEA.HI.SX32 R45, R45, R18, 0x1b ;  /* 0x000000122d2d7211 */ /* 0x000fe200078fdaff */
[----:B------:R-:W-:Y:S01]  /*1300*/  IMAD.SHL.U32 R72, R39, 0x2, RZ ;  /* 0x0000000227487824 */ /* 0x000fe200078e00ff */
[----:B------:R-:W-:-:S02]  /*1310*/  ISETP.GE.AND P5, PT, R24, UR7, PT ;  /* 0x0000000718007c0c */ /* 0x000fc4000bfa6270 */
[-C--:B------:R-:W-:Y:S02]  /*1320*/  LEA.HI.SX32 R47, R47, R18.reuse, 0x1b ;  /* 0x000000122f2f7211 */ /* 0x080fe400078fdaff */
[----:B------:R-:W-:Y:S01]  /*1330*/  SHF.L.U32 R73, R37, 0x1, RZ ;  /* 0x0000000125497819 */ /* 0x000fe200000006ff */
[----:B------:R-:W-:Y:S01]  /*1340*/  IMAD.SHL.U32 R71, R41, 0x2, RZ ;  /* 0x0000000229477824 */ /* 0x000fe200078e00ff */
[----:B------:R-:W-:Y:S02]  /*1350*/  LOP3.LUT R20, R20, 0xffffffbf, RZ, 0xc0, !PT ;  /* 0xffffffbf14147812 */ /* 0x000fe400078ec0ff */
[-C--:B------:R-:W-:Y:S02]  /*1360*/  LEA.HI.SX32 R49, R49, R18.reuse, 0x1b ;  /* 0x0000001231317211 */ /* 0x080fe400078fdaff */
[----:B------:R-:W-:Y:S01]  /*1370*/  LEA.HI.SX32 R51, R51, R18, 0x1b ;  /* 0x0000001233337211 */ /* 0x000fe200078fdaff */
[----:B------:R-:W-:Y:S01]  /*1380*/  IMAD.SHL.U32 R69, R45, 0x2, RZ ;  /* 0x000000022d457824 */ /* 0x000fe200078e00ff */
[----:B------:R-:W-:Y:S01]  /*1390*/  SHF.L.U32 R70, R43, 0x1, RZ ;  /* 0x000000012b467819 */ /* 0x000fe200000006ff */
[----:B------:R-:W-:Y:S01]  /*13a0*/  IMAD.SHL.U32 R68, R47, 0x2, RZ ;  /* 0x000000022f447824 */ /* 0x000fe200078e00ff */
[----:B------:R-:W-:-:S02]  /*13b0*/  LEA.HI.SX32 R5, R5, R5, 0x1b ;  /* 0x0000000505057211 */ /* 0x000fc400078fdaff */
[----:B------:R-:W-:Y:S01]  /*13c0*/  @P3 LOP3.LUT R20, R20, 0x40, RZ, 0xfc, !PT ;  /* 0x0000004014143812 */ /* 0x000fe200078efcff */
[----:B------:R-:W-:Y:S01]  /*13d0*/  IMAD.SHL.U32 R66, R51, 0x2, RZ ;  /* 0x0000000233427824 */ /* 0x000fe200078e00ff */
[----:B------:R-:W-:Y:S01]  /*13e0*/  SHF.L.U32 R67, R49, 0x1, RZ ;  /* 0x0000000131437819 */ /* 0x000fe200000006ff */
[----:B------:R-:W-:Y:S01]  /*13f0*/  IMAD.SHL.U32 R65, R5, 0x2, RZ ;  /* 0x0000000205417824 */ /* 0x000fe200078e00ff */
[----:B------:R-:W-:-:S04]  /*1400*/  LOP3.LUT R20, R20, 0xffffffdf, RZ, 0xc0, !PT ;  /* 0xffffffdf14147812 */ /* 0x000fc800078ec0ff */
        /* <DEDUP_REMOVED lines=14> */
[----:B------:R-:W-:Y:S02]  /*14f0*/  LOP3.LUT R20, R20, 0xfffffffd, RZ, 0xc0, !PT ;  /* 0xfffffffd14147812 */ /* 0x000fe400078ec0ff */
[----:B------:R-:W-:Y:S02]  /*1500*/  PRMT R3, RZ, 0x7610, R3 ;  /* 0x00007610ff037816 */ /* 0x000fe40000000003 */
[----:B------:R-:W-:Y:S01]  /*1510*/  PRMT R2, RZ, 0x7610, R2 ;  /* 0x00007610ff027816 */ /* 0x000fe20000000002 */
[----:B----4-:R-:W-:Y:S04]  /*1520*/  STS.U16 [R93], R0 ;  /* 0x000000005d007388 */ /* 0x010fe80000000400 */
[----:B-----5:R-:W-:Y:S04]  /*1530*/  STS.U16 [R92+0x40], R7 ;  /* 0x000040075c007388 */ /* 0x020fe80000000400 */
[----:B--2---:R-:W-:Y:S04]  /*1540*/  STS.U16 [R91+0x80], R4 ;  /* 0x000080045b007388 */ /* 0x004fe80000000400 */
[----:B---3--:R-:W-:Y:S04]  /*1550*/  STS.U16 [R90+0xc0], R9 ;  /* 0x0000c0095a007388 */ /* 0x008fe80000000400 */
[----:B------:R1:W-:Y:S04]  /*1560*/  STS.U16 [R77+0x100], R6 ;  /* 0x000100064d007388 */ /* 0x0003e80000000400 */
[----:B------:R-:W-:Y:S04]  /*1570*/  STS.U16 [R76+0x140], R11 ;  /* 0x0001400b4c007388 */ /* 0x000fe80000000400 */
[----:B------:R-:W-:Y:S04]  /*1580*/  STS.U16 [R75+0x180], R8 ;  /* 0x000180084b007388 */ /* 0x000fe80000000400 */
[----:B------:R2:W-:Y:S04]  /*1590*/  STS.U16 [R74+0x1c0], R13 ;  /* 0x0001c00d4a007388 */ /* 0x0005e80000000400 */
[----:B------:R-:W-:Y:S04]  /*15a0*/  STS.U16 [R73+0x200], R10 ;  /* 0x0002000a49007388 */ /* 0x000fe80000000400 */
        /* <DEDUP_REMOVED lines=25> */
[----:B-1----:R-:W-:-:S02]  /*1740*/  PRMT R6, RZ, 0x7610, R6 ;  /* 0x00007610ff067816 */ /* 0x002fc40000000006 */
[----:B--2---:R-:W-:-:S04]  /*1750*/  PRMT R13, RZ, 0x7610, R13 ;  /* 0x00007610ff0d7816 */ /* 0x004fc8000000000d */
[----:B------:R-:W2:Y:S01]  /*1760*/  @!P0 LDG.E.U16 R6, [R80.64+0x180] ;  /* 0x0001801c50068981 */ /* 0x000ea2000c1e1500 */
[----:B------:R-:W-:Y:S02]  /*1770*/  ISETP.GE.AND P0, PT, R28, UR7, PT ;  /* 0x000000071c007c0c */ /* 0x000fe4000bf06270 */
[----:B------:R-:W-:Y:S01]  /*1780*/  PRMT R8, RZ, 0x7610, R8 ;  /* 0x00007610ff087816 */ /* 0x000fe20000000008 */
[----:B------:R-:W2:Y:S01]  /*1790*/  @!P2 LDG.E.U16 R3, [R80.64+0x40] ;  /* 0x0000401c5003a981 */ /* 0x000ea2000c1e1500 */
[----:B------:R-:W-:Y:S02]  /*17a0*/  PRMT R0, RZ, 0x7610, R0 ;  /* 0x00007610ff007816 */ /* 0x000fe40000000000 */
[----:B------:R-:W-:Y:S01]  /*17b0*/  PRMT R9, RZ, 0x7610, R9 ;  /* 0x00007610ff097816 */ /* 0x000fe20000000009 */
[----:B------:R-:W2:Y:S06]  /*17c0*/  @!P3 LDG.E.U16 R2, [R80.64+0x80] ;  /* 0x0000801c5002b981 */ /* 0x000eac000c1e1500 */
[----:B------:R-:W-:Y:S01]  /*17d0*/  @P0 LOP3.LUT R20, R20, 0x2, RZ, 0xfc, !PT ;  /* 0x0000000214140812 */ /* 0x000fe200078efcff */
[----:B------:R-:W2:Y:S01]  /*17e0*/  @!P0 LDG.E.U16 R13, [R80.64+0x1c0] ;  /* 0x0001c01c500d8981 */ /* 0x000ea2000c1e1500 */
[----:B------:R-:W-:-:S02]  /*17f0*/  ISETP.GE.AND P0, PT, R30, UR7, PT ;  /* 0x000000071e007c0c */ /* 0x000fc4000bf06270 */
[----:B------:R-:W-:Y:S01]  /*1800*/  LOP3.LUT R20, R20, 0xfffffffe, RZ, 0xc0, !PT ;  /* 0xfffffffe14147812 */ /* 0x000fe200078ec0ff */
[----:B------:R-:W2:Y:S01]  /*1810*/  @!P1 LDG.E.U16 R0, [R80.64] ;  /* 0x0000001c50009981 */ /* 0x000ea2000c1e1500 */
        /* <DEDUP_REMOVED lines=12> */
[----:B------:R-:W-:Y:S02]  /*18e0*/  ISETP.GE.AND P5, PT, R42, UR7, PT ;  /* 0x000000072a007c0c */ /* 0x000fe4000bfa6270 */
[----:B------:R-:W-:Y:S02]  /*18f0*/  ISETP.GE.AND P6, PT, R44, UR7, PT ;  /* 0x000000072c007c0c */ /* 0x000fe4000bfc6270 */
[----:B---3--:R-:W-:-:S02]  /*1900*/  PRMT R15, RZ, 0x7610, R15 ;  /* 0x00007610ff0f7816 */ /* 0x008fc4000000000f */
[----:B----4-:R-:W-:Y:S02]  /*1910*/  PRMT R12, RZ, 0x7610, R12 ;  /* 0x00007610ff0c7816 */ /* 0x010fe4000000000c */
[----:B-----5:R-:W-:Y:S02]  /*1920*/  PRMT R17, RZ, 0x7610, R17 ;  /* 0x00007610ff117816 */ /* 0x020fe40000000011 */
[----:B0-----:R-:W-:Y:S01]  /*1930*/  PRMT R14, RZ, 0x7610, R14 ;  /* 0x00007610ff0e7816 */ /* 0x001fe2000000000e */
[----:B------:R-:W3:Y:S01]  /*1940*/  @!P0 LDG.E.U16 R15, [R80.64+0x240] ;  /* 0x0002401c500f8981 */ /* 0x000ee2000c1e1500 */
[----:B------:R-:W-:Y:S02]  /*1950*/  PRMT R19, RZ, 0x7610, R19 ;  /* 0x00007610ff137816 */ /* 0x000fe40000000013 */
[----:B------:R-:W-:Y:S01]  /*1960*/  PRMT R16, RZ, 0x7610, R16 ;  /* 0x00007610ff107816 */ /* 0x000fe20000000010 */
[----:B------:R-:W4:Y:S01]  /*1970*/  @!P1 LDG.E.U16 R12, [R80.64+0x280] ;  /* 0x0002801c500c9981 */ /* 0x000f22000c1e1500 */
[----:B------:R-:W-:-:S03]  /*1980*/  PRMT R23, RZ, 0x7610, R23 ;  /* 0x00007610ff177816 */ /* 0x000fc60000000017 */
[----:B------:R-:W5:Y:S04]  /*1990*/  @!P2 LDG.E.U16 R17, [R80.64+0x2c0] ;  /* 0x0002c01c5011a981 */ /* 0x000f68000c1e1500 */
[----:B------:R-:W5:Y:S04]  /*19a0*/  @!P3 LDG.E.U16 R14, [R80.64+0x300] ;  /* 0x0003001c500eb981 */ /* 0x000f68000c1e1500 */
        /* <DEDUP_REMOVED lines=42> */
[----:B------:R0:W-:Y:S04]  /*1c50*/  STS.U16 [R68+0x340], R19 ;  /* 0x0003401344007388 */ /* 0x0001e80000000400 */
[----:B------:R-:W-:Y:S04]  /*1c60*/  STS.U16 [R67+0x380], R16 ;  /* 0x0003801043007388 */ /* 0x000fe80000000400 */
[----:B------:R1:W-:Y:S01]  /*1c70*/  STS.U16 [R66+0x3c0], R23 ;  /* 0x0003c01742007388 */ /* 0x0003e20000000400 */
[----:B------:R-:W-:-:S06]  /*1c80*/  NOP ;  /* 0x0000000000007918 */ /* 0x000fcc0000000000 */
[----:B------:R-:W2:Y:S04]  /*1c90*/  LDS.U16 R12, [R65] ;  /* 0x00000000410c7984 */ /* 0x000ea80000000400 */
[----:B------:R-:W3:Y:S04]  /*1ca0*/  LDS.U16 R13, [R65+0x2] ;  /* 0x00000200410d7984 */ /* 0x000ee80000000400 */
[----:B------:R-:W4:Y:S04]  /*1cb0*/  LDS.U16 R15, [R65+0x4] ;  /* 0x00000400410f7984 */ /* 0x000f280000000400 */
[----:B------:R-:W2:Y:S04]  /*1cc0*/  LDS.U16 R17, [R65+0x6] ;  /* 0x0000060041117984 */ /* 0x000ea80000000400 */
[----:B------:R-:W0:Y:S04]  /*1cd0*/  LDS.U16 R14, [R65+0x8] ;  /* 0x00000800410e7984 */ /* 0x000e280000000400 */
        /* <DEDUP_REMOVED lines=16> */
[----:B------:R0:W5:Y:S01]  /*1de0*/  @!P3 LDG.E.U16 R32, [R10.64+0x300] ;  /* 0x0003001c0a20b981 */ /* 0x000162000c1e1500 */
[----:B-1----:R-:W-:-:S03]  /*1df0*/  PRMT R23, RZ, 0x7610, R23 ;  /* 0x00007610ff177816 */ /* 0x002fc60000000017 */
[----:B------:R0:W5:Y:S04]  /*1e00*/  @!P4 LDG.E.U16 R33, [R10.64+0x340] ;  /* 0x0003401c0a21c981 */ /* 0x000168000c1e1500 */
[----:B------:R0:W5:Y:S04]  /*1e10*/  @!P5 LDG.E.U16 R34, [R10.64+0x380] ;  /* 0x0003801c0a22d981 */ /* 0x000168000c1e1500 */
[----:B------:R0:W5:Y:S01]  /*1e20*/  @!P0 LDG.E.U16 R19, [R10.64+0x40] ;  /* 0x0000401c0a138981 */ /* 0x000162000c1e1500 */
[----:B------:R-:W-:-:S03]  /*1e30*/  ISETP.NE.AND P0, PT, R24, RZ, PT ;  /* 0x000000ff1800720c */ /* 0x000fc60003f05270 */
[----:B------:R0:W5:Y:S10]  /*1e40*/  @!P6 LDG.E.U16 R35, [R10.64+0x3c0] ;  /* 0x0003c01c0a23e981 */ /* 0x000174000c1e1500 */
        /* <DEDUP_REMOVED lines=17> */
[----:B------:R-:W-:Y:S02]  /*1f60*/  PRMT R29, RZ, 0x7610, R29 ;  /* 0x00007610ff1d7816 */ /* 0x000fe4000000001d */
[----:B------:R-:W-:-:S06]  /*1f70*/  PRMT R30, RZ, 0x7610, R30 ;  /* 0x00007610ff1e7816 */ /* 0x000fcc000000001e */
[----:B------:R0:W5:Y:S04]  /*1f80*/  @!P1 LDG.E.U16 R30, [R10.64+0x280] ;  /* 0x0002801c0a1e9981 */ /* 0x000168000c1e1500 */
[----:B------:R0:W5:Y:S01]  /*1f90*/  @!P0 LDG.E.U16 R28, [R10.64+0x200] ;  /* 0x0002001c0a1c8981 */ /* 0x000162000c1e1500 */
[----:B------:R-:W-:Y:S02]  /*1fa0*/  ISETP.NE.AND P0, PT, R31, RZ, PT ;  /* 0x000000ff1f00720c */ /* 0x000fe40003f05270 */
[----:B------:R-:W-:-:S06]  /*1fb0*/  PRMT R31, RZ, 0x7610, R31 ;  /* 0x00007610ff1f7816 */ /* 0x000fcc000000001f */
[----:B------:R0:W5:Y:S05]  /*1fc0*/  @!P2 LDG.E.U16 R31, [R10.64+0x2c0] ;  /* 0x0002c01c0a1fa981 */ /* 0x00016a000c1e1500 */
[----:B------:R0:W5:Y:S02]  /*1fd0*/  @!P0 LDG.E.U16 R29, [R10.64+0x240] ;  /* 0x0002401c0a1d8981 */ /* 0x000164000c1e1500 */
[----:B0-----:R-:W-:Y:S02]  /*1fe0*/  PRMT R10, RZ, 0x5410, R143 ;  /* 0x00005410ff0a7816 */ /* 0x001fe4000000008f */
[----:B--2---:R-:W-:-:S05]  /*1ff0*/  PRMT R12, RZ, 0x5410, R12 ;  /* 0x00005410ff0c7816 */ /* 0x004fca000000000c */
[----:B------:R-:W-:-:S05]  /*2000*/  FADD.FTZ R64, R12, UR4 ;  /* 0x000000040c407e21 */ /* 0x000fca0008010000 */
[----:B------:R-:W-:Y:S02]  /*2010*/  FSETP.GTU.FTZ.AND P4, PT, R64, 20, PT ;  /* 0x41a000004000780b */ /* 0x000fe40003f9c000 */
[----:B---3--:R-:W-:Y:S02]  /*2020*/  PRMT R13, RZ, 0x5410, R13 ;  /* 0x00005410ff0d7816 */ /* 0x008fe4000000000d */
[----:B----4-:R-:W-:Y:S02]  /*2030*/  PRMT R15, RZ, 0x5410, R15 ;  /* 0x00005410ff0f7816 */ /* 0x010fe4000000000f */
[----:B------:R-:W-:Y:S02]  /*2040*/  PRMT R17, RZ, 0x5410, R17 ;  /* 0x00005410ff117816 */ /* 0x000fe40000000011 */
        /* <DEDUP_REMOVED lines=71> */
[----:B------:R-:W-:-:S03]  /*24c0*/  PRMT R151, RZ, 0x5410, R151 ;  /* 0x00005410ff977816 */ /* 0x000fc60000000097 */
[----:B------:R-:W-:Y:S01]  /*24d0*/  FFMA.FTZ R10, R152, R10, R11 ;  /* 0x0000000a980a7223 */ /* 0x000fe2000001000b */
[----:B------:R-:W-:Y:S02]  /*24e0*/  PRMT R11, RZ, 0x5410, R132 ;  /* 0x00005410ff0b7816 */ /* 0x000fe40000000084 */
[----:B------:R-:W-:-:S03]  /*24f0*/  ISETP.GE.AND P5, PT, R19, 0x1, PT ;  /* 0x000000011300780c */ /* 0x000fc60003fa6270 */
[----:B------:R-:W-:Y:S01]  /*2500*/  FFMA.FTZ R13, R151, R11, R10 ;  /* 0x0000000b970d7223 */ /* 0x000fe2000001000a */
[----:B------:R-:W-:Y:S05]  /*2510*/  @P4 BRA `(.L_x_1046) ;  /* 0x000001f000004947 */ /* 0x000fea0003800000 */
[----:B-123--:R-:W-:Y:S01]  /*2520*/  FMUL.FTZ R64, R64, 1.4426950216293334961 ;  /* 0x3fb8aa3b40407820 */ /* 0x00efe20000410000 */
[----:B------:R-:W-:Y:S01]  /*2530*/  HFMA2.MMA R15, -RZ, RZ, 1.625, 0 ;  /* 0x3e800000ff0f7435 */ /* 0x000fe200000001ff */
[----:B------:R-:W-:Y:S02]  /*2540*/  IMAD.MOV.U32 R14, RZ, RZ, 0x3d39bf78 ;  /* 0x3d39bf78ff0e7424 */ /* 0x000fe400078e00ff */
        /* <DEDUP_REMOVED lines=28> */
.L_x_1046:
[----:B-123--:R-:W-:Y:S05]  /*2710*/  BSYNC B0 ;  /* 0x0000000000007941 */ /* 0x00efea0003800000 */
.L_x_1045:
        /* <DEDUP_REMOVED lines=39> */
.L_x_1048:
[----:B------:R-:W-:Y:S05]  /*2990*/  BSYNC B0 ;  /* 0x0000000000007941 */ /* 0x000fea0003800000 */
.L_x_1047:
        /* <DEDUP_REMOVED lines=8> */
[----:B------:R-:W-:Y:S02]  /*2a20*/  FMUL.FTZ R62, R62, 1.4426950216293334961 ;  /* 0x3fb8aa3b3e3e7820 */ /* 0x000fe40000410000 */
[----:B------:R-:W-:-:S02]  /*2a30*/  IMAD.MOV.U32 R15, RZ, RZ, 0x3e800000 ;  /* 0x3e800000ff0f7424 */ /* 0x000fc400078e00ff */
        /* <DEDUP_REMOVED lines=29> */
.L_x_1050:
[----:B------:R-:W-:Y:S05]  /*2c10*/  BSYNC B0 ;  /* 0x0000000000007941 */ /* 0x000fea0003800000 */
.L_x_1049:
        /* <DEDUP_REMOVED lines=10> */
[----:B------:R-:W-:-:S02]  /*2cc0*/  IMAD.MOV.U32 R11, RZ, RZ, 0x3d39bf78 ;  /* 0x3d39bf78ff0b7424 */ /* 0x000fc400078e00ff */
        /* <DEDUP_REMOVED lines=28> */
.L_x_1052:
[----:B------:R-:W-:Y:S05]  /*2e90*/  BSYNC B0 ;  /* 0x0000000000007941 */ /* 0x000fea0003800000 */
.L_x_1051:
        /* <DEDUP_REMOVED lines=39> */
.L_x_1054:
[----:B------:R-:W-:Y:S05]  /*3110*/  BSYNC B0 ;  /* 0x0000000000007941 */ /* 0x000fea0003800000 */
.L_x_1053:
        /* <DEDUP_REMOVED lines=39> */
.L_x_1056:
[----:B------:R-:W-:Y:S05]  /*3390*/  BSYNC B0 ;  /* 0x0000000000007941 */ /* 0x000fea0003800000 */
.L_x_1055:
        /* <DEDUP_REMOVED lines=39> */
.L_x_1058:
[----:B------:R-:W-:Y:S05]  /*3610*/  BSYNC B0 ;  /* 0x0000000000007941 */ /* 0x000fea0003800000 */
.L_x_1057:
[----:B------:R-:W-:Y:S01]  /*3620*/  PRMT R4, RZ, 0x5410, R112 ;  /* 0x00005410ff047816 */ /* 0x000fe20000000070 */
[----:B------:R-:W-:Y:S01]  /*3630*/  BSSY B0, `(.L_x_1059) ;  /* 0x0000028000007945 */ /* 0x000fe20003800000 */
[----:B------:R-:W-:Y:S01]  /*3640*/  PRMT R144, RZ, 0x5410, R144 ;  /* 0x00005410ff907816 */ /* 0x000fe20000000090 */
[----:B------:R-:W-:Y:S01]  /*3650*/  IMAD.MOV.U32 R51, RZ, RZ, RZ ;  /* 0x000000ffff337224 */ /* 0x000fe200078e00ff */
        /* <DEDUP_REMOVED lines=37> */
.L_x_1060:
[----:B------:R-:W-:Y:S05]  /*38b0*/  BSYNC B0 ;  /* 0x0000000000007941 */ /* 0x000fea0003800000 */
.L_x_1059:
        /* <DEDUP_REMOVED lines=8> */
[----:B------:R-:W-:Y:S01]  /*3940*/  MOV R7, 0x3e800000 ;  /* 0x3e80000000077802 */ /* 0x000fe20000000f00 */
[----:B------:R-:W-:Y:S02]  /*3950*/  IMAD.MOV.U32 R6, RZ, RZ, 0x3d39bf78 ;  /* 0x3d39bf78ff067424 */ /* 0x000fe400078e00ff */
[----:B------:R-:W1:Y:S02]  /*3960*/  MUFU.EX2 R5, R56 ;  /* 0x0000003800057308 */ /* 0x000e640000000800 */
[C---:B-1----:R-:W-:Y:S01]  /*3970*/  FADD.FTZ.RZ R2, R5.reuse, 1 ;  /* 0x3f80000005027421 */ /* 0x042fe2000001c000 */
[----:B------:R-:W-:-:S04]  /*3980*/  ISETP.GE.U32.AND P2, PT, R5, 0x7f800000, PT ;  /* 0x7f8000000500780c */ /* 0x000fc80003f46070 */
[----:B------:R-:W-:-:S04]  /*3990*/  IADD3 R2, R2, -0x3f400000, RZ ;  /* 0xc0c0000002027810 */ /* 0x000fc80007ffe0ff */
[----:B------:R-:W-:-:S04]  /*39a0*/  LOP3.LUT R2, R2, 0xff800000, RZ, 0xc0, !PT ;  /* 0xff80000002027812 */ /* 0x000fc800078ec0ff */
[----:B0-----:R-:W-:Y:S01]  /*39b0*/  IADD3 R4, -R2, 0x40800000, RZ ;  /* 0x4080000002047810 */ /* 0x001fe20007ffe1ff */
        /* <DEDUP_REMOVED lines=22> */
.L_x_1062:
[----:B------:R-:W-:Y:S05]  /*3b20*/  BSYNC B0 ;  /* 0x0000000000007941 */ /* 0x000fea0003800000 */
.L_x_1061:
[----:B------:R-:W-:Y:S01]  /*3b30*/  PRMT R0, RZ, 0x5410, R0 ;  /* 0x00005410ff007816 */ /* 0x000fe20000000000 */
[----:B------:R-:W-:Y:S01]  /*3b40*/  BSSY B0, `(.L_x_1063) ;  /* 0x0000026000007945 */ /* 0x000fe20003800000 */
[----:B------:R-:W-:Y:S01]  /*3b50*/  FSETP.GTU.FTZ.AND P2, PT, R45, 20, PT ;  /* 0x41a000002d00780b */ /* 0x000fe20003f5c000 */
[----:B------:R-:W-:Y:S01]  /*3b60*/  IMAD.MOV.U32 R44, RZ, RZ, RZ ;  /* 0x000000ffff2c7224 */ /* 0x000fe200078e00ff */
[----:B------:R-:W-:Y:S01]  /*3b70*/  CS2R R42, SRZ ;  /* 0x00000000002a7805 */ /* 0x000fe2000001ff00 */
[----:B------:R-:W-:Y:S02]  /*3b80*/  IMAD.MOV.U32 R41, RZ, RZ, RZ ;  /* 0x000000ffff297224 */ /* 0x000fe400078e00ff */
[----:B------:R-:W-:Y:S01]  /*3b90*/  FADD.FTZ R40, R0, UR4 ;  /* 0x0000000400287e21 */ /* 0x000fe20008010000 */
[----:B------:R-:W-:Y:S05]  /*3ba0*/  @P1 BRA `(.L_x_1064) ;  /* 0x000001f000001947 */ /* 0x000fea0003800000 */
[----:B------:R-:W-:Y:S01]  /*3bb0*/  FMUL.FTZ R55, R55, 1.4426950216293334961 ;  /* 0x3fb8aa3b37377820 */ /* 0x000fe20000410000 */
[----:B0-----:R-:W-:Y:S01]  /*3bc0*/  HFMA2.MMA R4, -RZ, RZ, 1.625, 0 ;  /* 0x3e800000ff047435 */ /* 0x001fe200000001ff */
        /* <DEDUP_REMOVED lines=29> */
.L_x_1064:
[----:B------:R-:W-:Y:S05]  /*3da0*/  BSYNC B0 ;  /* 0x0000000000007941 */ /* 0x000fea0003800000 */
.L_x_1063:
        /* <DEDUP_REMOVED lines=8> */
[----:B0-----:R-:W-:Y:S02]  /*3e30*/  IMAD.MOV.U32 R4, RZ, RZ, 0x3e800000 ;  /* 0x3e800000ff047424 */ /* 0x001fe400078e00ff */
        /* <DEDUP_REMOVED lines=28> */
.L_x_1066:
[----:B------:R-:W-:Y:S05]  /*4000*/  BSYNC B0 ;  /* 0x0000000000007941 */ /* 0x000fea0003800000 */
.L_x_1065:
[----:B------:R-:W-:Y:S01]  /*4010*/  BSSY B0, `(.L_x_1067) ;  /* 0x0000021000007945 */ /* 0x000fe20003800000 */
[----:B------:R-:W-:Y:S05]  /*4020*/  @P6 BRA `(.L_x_1068) ;  /* 0x000001f000006947 */ /* 0x000fea0003800000 */
[----:B------:R-:W-:Y:S02]  /*4030*/  FMUL.FTZ R53, R53, 1.4426950216293334961 ;  /* 0x3fb8aa3b35357820 */ /* 0x000fe40000410000 */
[----:B0-----:R-:W-:Y:S02]  /*4040*/  IMAD.MOV.U32 R4, RZ, RZ, 0x3e800000 ;  /* 0x3e800000ff047424 */ /* 0x001fe400078e00ff */
        /* <DEDUP_REMOVED lines=29> */
.L_x_1068:
[----:B------:R-:W-:Y:S05]  /*4220*/  BSYNC B0 ;  /* 0x0000000000007941 */ /* 0x000fea0003800000 */
.L_x_1067:
[----:B------:R-:W-:Y:S01]  /*4230*/  BSSY B0, `(.L_x_1069) ;  /* 0x0000021000007945 */ /* 0x000fe20003800000 */
[----:B------:R-:W-:Y:S05]  /*4240*/  @P4 BRA `(.L_x_1070) ;  /* 0x000001f000004947 */ /* 0x000fea0003800000 */
[----:B------:R-:W-:Y:S01]  /*4250*/  FMUL.FTZ R52, R52, 1.4426950216293334961 ;  /* 0x3fb8aa3b34347820 */ /* 0x000fe20000410000 */
[----:B0-----:R-:W-:Y:S01]  /*4260*/  HFMA2.MMA R4, -RZ, RZ, 1.625, 0 ;  /* 0x3e800000ff047435 */ /* 0x001fe200000001ff */
[----:B------:R-:W-:Y:S02]  /*4270*/  IMAD.MOV.U32 R7, RZ, RZ, 0x3d39bf78 ;  /* 0x3d39bf78ff077424 */ /* 0x000fe400078e00ff */
        /* <DEDUP_REMOVED lines=28> */
.L_x_1070:
[----:B------:R-:W-:Y:S05]  /*4440*/  BSYNC B0 ;  /* 0x0000000000007941 */ /* 0x000fea0003800000 */
.L_x_1069:
[----:B------:R-:W-:Y:S01]  /*4450*/  BSSY B0, `(.L_x_1071) ;  /* 0x0000021000007945 */ /* 0x000fe20003800000 */
        /* <DEDUP_REMOVED lines=32> */
.L_x_1072:
[----:B------:R-:W-:Y:S05]  /*4660*/  BSYNC B0 ;  /* 0x0000000000007941 */ /* 0x000fea0003800000 */
.L_x_1071:
        /* <DEDUP_REMOVED lines=33> */
.L_x_1074:
[----:B------:R-:W-:Y:S05]  /*4880*/  BSYNC B0 ;  /* 0x0000000000007941 */ /* 0x000fea0003800000 */
.L_x_1073:
        /* <DEDUP_REMOVED lines=33> */
.L_x_1076:
[----:B------:R-:W-:Y:S05]  /*4aa0*/  BSYNC B0 ;  /* 0x0000000000007941 */ /* 0x000fea0003800000 */
.L_x_1075:
[----:B------:R-:W-:Y:S01]  /*4ab0*/  FMUL.FTZ R3, R161, UR5 ;  /* 0x00000005a1037c20 */ /* 0x000fe20008410000 */
[----:B------:R-:W-:Y:S01]  /*4ac0*/  BAR.SYNC.DEFER_BLOCKING 0x0 ;  /* 0x0000000000007b1d */ /* 0x000fe20000010000 */
[----:B------:R-:W-:Y:S02]  /*4ad0*/  FMUL.FTZ R2, R160, UR5 ;  /* 0x00000005a0027c20 */ /* 0x000fe40008410000 */
[----:B------:R-:W-:Y:S02]  /*4ae0*/  FMUL.FTZ R0, R158, UR5 ;  /* 0x000000059e007c20 */ /* 0x000fe40008410000 */
[----:B------:R-:W-:Y:S01]  /*4af0*/  IMAD.MOV.U32 R33, RZ, RZ, RZ ;  /* 0x000000ffff217224 */ /* 0x000fe200078e00ff */
[----:B------:R1:W-:Y:S01]  /*4b00*/  STL [R1+0x2c], R3 ;  /* 0x00002c0301007387 */ /* 0x0003e20000100800 */
[----:B------:R-:W-:Y:S02]  /*4b10*/  FMUL.FTZ R165, R147, UR5 ;  /* 0x0000000593a57c20 */ /* 0x000fe40008410000 */
[----:B------:R-:W-:Y:S01]  /*4b20*/  FMUL.FTZ R164, R146, UR5 ;  /* 0x0000000592a47c20 */ /* 0x000fe20008410000 */
[----:B------:R2:W-:Y:S01]  /*4b30*/  STL [R1+0x28], R2 ;  /* 0x0000280201007387 */ /* 0x0005e20000100800 */
[----:B------:R-:W-:-:S02]  /*4b40*/  FMUL.FTZ R163, R145, UR5 ;  /* 0x0000000591a37c20 */ /* 0x000fc40008410000 */
[----:B------:R-:W-:Y:S01]  /*4b50*/  FMUL.FTZ R162, R144, UR5 ;  /* 0x0000000590a27c20 */ /* 0x000fe20008410000 */
[----:B------:R3:W-:Y:S01]  /*4b60*/  STL [R1+0x24], R0 ;  /* 0x0000240001007387 */ /* 0x0007e20000100800 */
[----:B-1----:R-:W-:Y:S02]  /*4b70*/  FMUL.FTZ R3, R157, UR5 ;  /* 0x000000059d037c20 */ /* 0x002fe40008410000 */
[----:B--2---:R-:W-:-:S03]  /*4b80*/  FMUL.FTZ R2, R155, UR5 ;  /* 0x000000059b027c20 */ /* 0x004fc60008410000 */
[----:B------:R1:W-:Y:S01]  /*4b90*/  STL [R1+0x20], R3 ;  /* 0x0000200301007387 */ /* 0x0003e20000100800 */
[----:B---3--:R-:W-:-:S03]  /*4ba0*/  FMUL.FTZ R0, R154, UR5 ;  /* 0x000000059a007c20 */ /* 0x008fc60008410000 */
[----:B------:R2:W-:Y:S04]  /*4bb0*/  STL [R1+0x1c], R2 ;  /* 0x00001c0201007387 */ /* 0x0005e80000100800 */
        /* <DEDUP_REMOVED lines=12> */
[----:B------:R1:W-:Y:S01]  /*4c80*/  STL [R1], R0 ;  /* 0x0000000001007387 */ /* 0x0003e20000100800 */
[----:B------:R-:W-:Y:S05]  /*4c90*/  @!P5 BRA `(.L_x_1077) ;  /* 0x00004ef00000d947 */ /* 0x000fea0003800000 */
[----:B------:R-:W-:Y:S01]  /*4ca0*/  UIADD3 UR39, UR27, -0x1, URZ ;  /* 0xffffffff1b277890 */ /* 0x000fe2000fffe03f */
[----:B------:R-:W-:Y:S01]  /*4cb0*/  HFMA2.MMA R44, -RZ, RZ, 0, 0 ;  /* 0x00000000ff2c7435 */ /* 0x000fe200000001ff */
[----:B------:R-:W-:Y:S01]  /*4cc0*/  IMAD.MOV.U32 R51, RZ, RZ, RZ ;  /* 0x000000ffff337224 */ /* 0x000fe200078e00ff */
[----:B------:R-:W-:Y:S01]  /*4cd0*/  CS2R R48, SRZ ;  /* 0x0000000000307805 */ /* 0x000fe2000001ff00 */
[----:B------:R-:W-:Y:S01]  /*4ce0*/  ULEA.HI UR9, UR39, UR39, URZ, 0x1 ;  /* 0x0000002727097291 */ /* 0x000fe2000f8f083f */
[----:B------:R-:W-:Y:S01]  /*4cf0*/  CS2R R46, SRZ ;  /* 0x00000000002e7805 */ /* 0x000fe2000001ff00 */
[----:B------:R-:W-:Y:S01]  /*4d00*/  CS2R R42, SRZ ;  /* 0x00000000002a7805 */ /* 0x000fe2000001ff00 */
[----:B------:R-:W-:Y:S01]  /*4d10*/  IMAD.MOV.U32 R41, RZ, RZ, RZ ;  /* 0x000000ffff297224 */ /* 0x000fe200078e00ff */
        /* <DEDUP_REMOVED lines=9> */
.L_x_1125:
[----:B------:R-:W-:Y:S01]  /*4db0*/  USHF.R.S32.HI UR42, URZ, 0x1f, UR7 ;  /* 0x0000001f3f2a7899 */ /* 0x000fe20008011407 */
[--C-:B------:R-:W-:Y:S01]  /*4dc0*/  SHF.R.S32.HI R79, RZ, 0x1f, R78.reuse ;  /* 0x0000001fff4f7819 */ /* 0x100fe2000001144e */
[----:B------:R-:W-:Y:S01]  /*4dd0*/  ULDC.64 UR34, c[0x0][0x1a0] ;  /* 0x0000680000227ab9 */ /* 0x000fe20000000a00 */
[----:B-1----:R-:W-:Y:S01]  /*4de0*/  MOV R3, UR7 ;  /* 0x0000000700037c02 */ /* 0x002fe20008000f00 */
[----:B------:R-:W-:Y:S01]  /*4df0*/  ULDC UR43, c[0x0][0x168] ;  /* 0x00005a00002b7ab9 */ /* 0x000fe20000000800 */
[C---:B------:R-:W-:Y:S01]  /*4e00*/  LOP3.LUT R20, R78.reuse, 0x20, RZ, 0xfc, !PT ;  /* 0x000000204e147812 */ /* 0x040fe200078efcff */
[----:B------:R-:W-:Y:S01]  /*4e10*/  UIMAD UR34, UR42, UR34, URZ ;  /* 0x000000222a2272a4 */ /* 0x000fe2000f8e023f */
[C---:B------:R-:W-:Y:S01]  /*4e20*/  LOP3.LUT R22, R78.reuse, 0x40, RZ, 0xfc, !PT ;  /* 0x000000404e167812 */ /* 0x040fe200078efcff */
[----:B------:R-:W-:Y:S01]  /*4e30*/  UIADD3 UR43, -UR38, UR43, URZ ;  /* 0x0000002b262b7290 */ /* 0x000fe2000fffe13f */
[----:B------:R-:W-:Y:S01]  /*4e40*/  IMAD.WIDE.U32 R2, R3, c[0x0][0x1a0], R78 ;  /* 0x0000680003027a25 */ /* 0x000fe200078e004e */
[----:B------:R-:W-:Y:S01]  /*4e50*/  UIMAD UR34, UR7, UR35, UR34 ;  /* 0x00000023072272a4 */ /* 0x000fe2000f8e0222 */
[----:B------:R-:W-:-:S02]  /*4e60*/  LOP3.LUT R23, R78, 0x60, RZ, 0xfc, !PT ;  /* 0x000000604e177812 */ /* 0x000fc400078efcff */
[----:B------:R-:W-:Y:S02]  /*4e70*/  PRMT R0, RZ, 0x7610, R0 ;  /* 0x00007610ff007816 */ /* 0x000fe40000000000 */
[----:B------:R-:W-:Y:S02]  /*4e80*/  ISETP.GE.AND P2, PT, R78, UR43, PT ;  /* 0x0000002b4e007c0c */ /* 0x000fe4000bf46270 */
[----:B------:R-:W-:Y:S02]  /*4e90*/  ISETP.GE.AND P1, PT, R20, UR43, PT ;  /* 0x0000002b14007c0c */ /* 0x000fe4000bf26270 */
[----:B------:R-:W-:Y:S01]  /*4ea0*/  IADD3 R3, R3, UR34, RZ ;  /* 0x0000002203037c10 */ /* 0x000fe2000fffe0ff */
[----:B------:R-:W-:Y:S01]  /*4eb0*/  ULDC.64 UR34, c[0x0][0x180] ;  /* 0x0000600000227ab9 */ /* 0x000fe20000000a00 */
[----:B0-----:R-:W-:Y:S02]  /*4ec0*/  LEA R4, P0, R2, UR23, 0x1 ;  /* 0x0000001702047c11 */ /* 0x001fe4000f8008ff */
        /* <DEDUP_REMOVED lines=71> */
[----:B------:R-:W-:Y:S01]  /*5340*/  IMAD.U32 R3, RZ, RZ, UR35 ;  /* 0x00000023ff037e24 */ /* 0x000fe2000f8e00ff */
[----:B------:R-:W-:Y:S01]  /*5350*/  ULDC.64 UR34, c[0x0][0x1c0] ;  /* 0x0000700000227ab9 */ /* 0x000fe20000000a00 */
[----:B0-----:R-:W-:-:S03]  /*5360*/  MOV R5, UR7 ;  /* 0x0000000700057c02 */ /* 0x001fc60008000f00 */
[----:B------:R0:W5:Y:S01]  /*5370*/  LDG.E R29, [R2.64] ;  /* 0x0000001c021d7981 */ /* 0x000162000c1e1900 */
[----:B------:R-:W-:Y:S01]  /*5380*/  UIMAD UR34, UR42, UR34, URZ ;  /* 0x000000222a2272a4 */ /* 0x000fe2000f8e023f */
[----:B------:R-:W-:-:S03]  /*5390*/  ISETP.GE.AND P0, PT, R20, UR43, PT ;  /* 0x0000002b14007c0c */ /* 0x000fc6000bf06270 */
[----:B------:R-:W-:Y:S01]  /*53a0*/  UIMAD UR34, UR7, UR35, UR34 ;  /* 0x00000023072272a4 */ /* 0x000fe2000f8e0222 */
[----:B------:R-:W-:Y:S01]  /*53b0*/  ISETP.GE.AND P1, PT, R22, UR43, PT ;  /* 0x0000002b16007c0c */ /* 0x000fe2000bf26270 */
[----:B0-----:R-:W-:Y:S01]  /*53c0*/  IMAD.WIDE.U32 R2, R5, c[0x0][0x1c0], R78 ;  /* 0x0000700005027a25 */ /* 0x001fe200078e004e */
[----:B------:R-:W-:-:S04]  /*53d0*/  ISETP.GE.AND P2, PT, R23, UR43, PT ;  /* 0x0000002b17007c0c */ /* 0x000fc8000bf46270 */
[----:B------:R-:W-:Y:S02]  /*53e0*/  IADD3 R5, R3, UR34, RZ ;  /* 0x0000002203057c10 */ /* 0x000fe4000fffe0ff */
[----:B------:R-:W-:Y:S02]  /*53f0*/  LEA R4, P6, R2, UR25, 0x1 ;  /* 0x0000001902047c11 */ /* 0x000fe4000f8c08ff */
[----:B------:R-:W-:Y:S02]  /*5400*/  ISETP.GE.AND P5, PT, R24, UR43, PT ;  /* 0x0000002b18007c0c */ /* 0x000fe4000bfa6270 */
[----:B------:R-:W-:Y:S02]  /*5410*/  PRMT R87, RZ, 0x7610, R87 ;  /* 0x00007610ff577816 */ /* 0x000fe40000000057 */
[----:B------:R-:W-:Y:S02]  /*5420*/  LEA.HI.X R5, R2, UR26, R5, 0x1, P6 ;  /* 0x0000001a02057c11 */ /* 0x000fe4000b0f0c05 */
[----:B------:R-:W-:-:S02]  /*5430*/  PRMT R28, RZ, 0x7610, R28 ;  /* 0x00007610ff1c7816 */ /* 0x000fc4000000001c */
[----:B------:R-:W-:Y:S02]  /*5440*/  ISETP.GE.AND P6, PT, R78, UR43, PT ;  /* 0x0000002b4e007c0c */ /* 0x000fe4000bfc6270 */
        /* <DEDUP_REMOVED lines=29> */
[----:B------:R-:W-:-:S03]  /*5620*/  ISETP.GE.AND P0, PT, R27, UR43, PT ;  /* 0x0000002b1b007c0c */ /* 0x000fc6000bf06270 */
[----:B------:R2:W4:Y:S01]  /*5630*/  @!P1 LDG.E.U16 R28, [R4.64+0x80] ;  /* 0x0000801c041c9981 */ /* 0x000522000c1e1500 */
[----:B------:R-:W-:Y:S02]  /*5640*/  ISETP.GE.AND P1, PT, R30, UR43, PT ;  /* 0x0000002b1e007c0c */ /* 0x000fe4000bf26270 */
[----:B------:R-:W-:Y:S01]  /*5650*/  PRMT R72, RZ, 0x7610, R72 ;  /* 0x00007610ff487816 */ /* 0x000fe20000000048 */
[----:B------:R2:W5:Y:S01]  /*5660*/  @!P2 LDG.E.U16 R85, [R4.64+0xc0] ;  /* 0x0000c01c0455a981 */ /* 0x000562000c1e1500 */
[----:B------:R-:W-:Y:S02]  /*5670*/  ISETP.GE.AND P2, PT, R31, UR43, PT ;  /* 0x0000002b1f007c0c */ /* 0x000fe4000bf46270 */
[----:B------:R-:W-:Y:S01]  /*5680*/  PRMT R27, RZ, 0x7610, R27 ;  /* 0x00007610ff1b7816 */ /* 0x000fe2000000001b */
[----:B------:R2:W3:Y:S01]  /*5690*/  @!P5 LDG.E.U16 R70, [R4.64+0x100] ;  /* 0x0001001c0446d981 */ /* 0x0004e2000c1e1500 */
[----:B------:R-:W-:Y:S02]  /*56a0*/  ISETP.GE.AND P5, PT, R32, UR43, PT ;  /* 0x0000002b20007c0c */ /* 0x000fe4000bfa6270 */
[----:B-1----:R-:W-:Y:S01]  /*56b0*/  PRMT R67, RZ, 0x7610, R67 ;  /* 0x00007610ff437816 */ /* 0x002fe20000000043 */
[----:B------:R2:W3:Y:S04]  /*56c0*/  @!P6 LDG.E.U16 R72, [R4.64] ;  /* 0x0000001c0448e981 */ /* 0x0004e8000c1e1500 */
        /* <DEDUP_REMOVED lines=18> */
[----:B------:R1:W2:Y:S01]  /*57f0*/  R2UR UR43, R29 ;  /* 0x000000001d2b73c2 */ /* 0x0002a200000e0000 */
        /* <DEDUP_REMOVED lines=11> */
[C---:B-1----:R-:W-:Y:S02]  /*58b0*/  IADD3 R29, R0.reuse, 0x80, RZ ;  /* 0x00000080001d7810 */ /* 0x042fe40007ffe0ff */
[CC--:B------:R-:W-:Y:S01]  /*58c0*/  LEA.HI.SX32 R2, R0.reuse, R0.reuse, 0x1b ;  /* 0x0000000000027211 */ /* 0x0c0fe200078fdaff */
[----:B--2---:R-:W-:Y:S01]  /*58d0*/  LDS.U16 R4, [R65+0x18] ;  /* 0x0000180041047984 */ /* 0x004fe20000000400 */
[----:B------:R-:W-:Y:S02]  /*58e0*/  LEA.HI.SX32 R92, R93, R0, 0x1b ;  /* 0x000000005d5c7211 */ /* 0x000fe400078fdaff */
[C---:B------:R-:W-:Y:S02]  /*58f0*/  IADD3 R15, R0.reuse, 0xc0, RZ ;  /* 0x000000c0000f7810 */ /* 0x040fe40007ffe0ff */
[----:B------:R-:W-:-:S02]  /*5900*/  IADD3 R17, R0, 0xa0, RZ ;  /* 0x000000a000117810 */ /* 0x000fc40007ffe0ff */
[C---:B------:R-:W-:Y:S02]  /*5910*/  IADD3 R3, R0.reuse, 0x1a0, RZ ;  /* 0x000001a000037810 */ /* 0x040fe40007ffe0ff */
[C---:B------:R-:W-:Y:S02]  /*5920*/  IADD3 R7, R0.reuse, 0x1e0, RZ ;  /* 0x000001e000077810 */ /* 0x040fe40007ffe0ff */
[C---:B------:R-:W-:Y:S02]  /*5930*/  IADD3 R9, R0.reuse, 0x1c0, RZ ;  /* 0x000001c000097810 */ /* 0x040fe40007ffe0ff */
[C---:B------:R-:W-:Y:S02]  /*5940*/  IADD3 R11, R0.reuse, 0x160, RZ ;  /* 0x00000160000b7810 */ /* 0x040fe40007ffe0ff */
[----:B------:R-:W-:Y:S02]  /*5950*/  MOV R18, UR43 ;  /* 0x0000002b00127c02 */ /* 0x000fe40008000f00 */
[----:B------:R-:W-:-:S02]  /*5960*/  IADD3 R5, R0, 0x120, RZ ;  /* 0x0000012000057810 */ /* 0x000fc40007ffe0ff */
[----:B------:R-:W-:Y:S02]  /*5970*/  IADD3 R13, R0, 0xe0, RZ ;  /* 0x000000e0000d7810 */ /* 0x000fe40007ffe0ff */
[-C--:B------:R-:W-:Y:S02]  /*5980*/  LEA.HI.SX32 R89, R89, R0.reuse, 0x1b ;  /* 0x0000000059597211 */ /* 0x080fe400078fdaff */
[----:B------:R-:W-:Y:S01]  /*5990*/  LEA.HI.SX32 R91, R91, R0, 0x1b ;  /* 0x000000005b5b7211 */ /* 0x000fe200078fdaff */
[----:B------:R-:W-:Y:S01]  /*59a0*/  IMAD.SHL.U32 R93, R2, 0x2, RZ ;  /* 0x00000002025d7824 */ /* 0x000fe200078e00ff */
[C---:B------:R-:W-:Y:S02]  /*59b0*/  IADD3 R69, R0.reuse, 0x180, RZ ;  /* 0x0000018000457810 */ /* 0x040fe40007ffe0ff */
[C---:B------:R-:W-:Y:S02]  /*59c0*/  IADD3 R71, R0.reuse, 0x140, RZ ;  /* 0x0000014000477810 */ /* 0x040fe40007ffe0ff */
[----:B------:R-:W-:-:S02]  /*59d0*/  IADD3 R73, R0, 0x100, RZ ;  /* 0x0000010000497810 */ /* 0x000fc40007ffe0ff */
[-C--:B------:R-:W-:Y:S01]  /*59e0*/  LEA.HI.SX32 R77, R29, R0.reuse, 0x1b ;  /* 0x000000001d4d7211 */ /* 0x080fe200078fdaff */
[----:B------:R-:W-:Y:S01]  /*59f0*/  IMAD.SHL.U32 R92, R92, 0x2, RZ ;  /* 0x000000025c5c7824 */ /* 0x000fe200078e00ff */
[-C--:B------:R-:W-:Y:S02]  /*5a00*/  LEA.HI.SX32 R75, R15, R0.reuse, 0x1b ;  /* 0x000000000f4b7211 */ /* 0x080fe400078fdaff */
[-C--:B------:R-:W-:Y:S01]  /*5a10*/  LEA.HI.SX32 R76, R17, R0.reuse, 0x1b ;  /* 0x00000000114c7211 */ /* 0x080fe200078fdaff */
[----:B------:R-:W-:Y:S01]  /*5a20*/  FMUL.FTZ R18, R18, 1.4426950216293334961 ;  /* 0x3fb8aa3b12127820 */ /* 0x000fe20000410000 */
[-C--:B------:R-:W-:Y:S01]  /*5a30*/  LEA.HI.SX32 R74, R13, R0.reuse, 0x1b ;  /* 0x000000000d4a7211 */ /* 0x080fe200078fdaff */
[----:B------:R-:W-:Y:S01]  /*5a40*/  IMAD.SHL.U32 R90, R89, 0x2, RZ ;  /* 0x00000002595a7824 */ /* 0x000fe200078e00ff */
[----:B------:R-:W-:Y:S01]  /*5a50*/  SHF.L.U32 R91, R91, 0x1, RZ ;  /* 0x000000015b5b7819 */ /* 0x000fe200000006ff */
        /* <DEDUP_REMOVED lines=11> */
[-C--:B------:R-:W-:Y:S02]  /*5b10*/  LEA.HI.SX32 R86, R5, R0.reuse, 0x1b ;  /* 0x0000000005567211 */ /* 0x080fe400078fdaff */
[----:B------:R-:W-:Y:S01]  /*5b20*/  LEA.HI.SX32 R73, R73, R0, 0x1b ;  /* 0x0000000049497211 */ /* 0x000fe200078fdaff */
[----:B------:R-:W0:Y:S01]  /*5b30*/  LDS.U16 R9, [R65+0xe] ;  /* 0x00000e0041097984 */ /* 0x000e220000000400 */
[----:B------:R-:W-:Y:S01]  /*5b40*/  SHF.L.U32 R76, R76, 0x1, RZ ;  /* 0x000000014c4c7819 */ /* 0x000fe200000006ff */
[----:B------:R-:W-:-:S02]  /*5b50*/  IMAD.SHL.U32 R75, R75, 0x2, RZ ;  /* 0x000000024b4b7824 */ /* 0x000fc400078e00ff */
[----:B------:R-:W0:Y:S01]  /*5b60*/  LDS.U16 R0, [R65+0x1e] ;  /* 0x00001e0041007984 */ /* 0x000e220000000400 */
[----:B------:R-:W-:-:S03]  /*5b70*/  ISETP.NE.AND P1, PT, R95, RZ, PT ;  /* 0x000000ff5f00720c */ /* 0x000fc60003f25270 */
[----:B------:R-:W0:Y:S01]  /*5b80*/  LDS.U16 R7, [R65+0x12] ;  /* 0x0000120041077984 */ /* 0x000e220000000400 */
[----:B------:R-:W-:-:S03]  /*5b90*/  FMUL.FTZ R134, R18, R64 ;  /* 0x0000004012867220 */ /* 0x000fc60000410000 */
[----:B------:R-:W0:Y:S01]  /*5ba0*/  LDS.U16 R5, [R65+0x16] ;  /* 0x0000160041057984 */ /* 0x000e220000000400 */
[----:B------:R-:W-:-:S03]  /*5bb0*/  IMAD.SHL.U32 R74, R74, 0x2, RZ ;  /* 0x000000024a4a7824 */ /* 0x000fc600078e00ff */
[----:B------:R-:W0:Y:S04]  /*5bc0*/  LDS.U16 R3, [R65+0x1a] ;  /* 0x00001a0041037984 */ /* 0x000e280000000400 */
[----:B------:R1:W0:Y:S01]  /*5bd0*/  LDS.U16 R2, [R65+0x1c] ;  /* 0x00001c0041027984 */ /* 0x0002220000000400 */
[----:B------:R-:W-:Y:S01]  /*5be0*/  SHF.L.U32 R73, R73, 0x1, RZ ;  /* 0x0000000149497819 */ /* 0x000fe200000006ff */
[----:B------:R-:W-:Y:S01]  /*5bf0*/  IMAD.SHL.U32 R71, R71, 0x2, RZ ;  /* 0x0000000247477824 */ /* 0x000fe200078e00ff */
[----:B------:R-:W0:Y:S01]  /*5c00*/  MUFU.EX2 R134, R134 ;  /* 0x0000008600867308 */ /* 0x000e220000000800 */
[----:B------:R-:W-:Y:S01]  /*5c10*/  LEA R21, R94, R21, 0x4 ;  /* 0x000000155e157211 */ /* 0x000fe200078e20ff */
[----:B-1----:R-:W-:Y:S02]  /*5c20*/  FMUL.FTZ R65, R18, R59 ;  /* 0x0000003b12417220 */ /* 0x002fe40000410000 */
[----:B------:R-:W-:-:S02]  /*5c30*/  IMAD.SHL.U32 R69, R69, 0x2, RZ ;  /* 0x0000000245457824 */ /* 0x000fc400078e00ff */
[----:B------:R-:W-:Y:S02]  /*5c40*/  IMAD.SHL.U32 R68, R68, 0x2, RZ ;  /* 0x0000000244447824 */ /* 0x000fe400078e00ff */
[----:B------:R-:W-:Y:S01]  /*5c50*/  IMAD.SHL.U32 R66, R66, 0x2, RZ ;  /* 0x0000000242427824 */ /* 0x000fe200078e00ff */
[----:B------:R-:W-:Y:S01]  /*5c60*/  ISETP.NE.AND P0, PT, R95, 0x7f, PT ;  /* 0x0000007f5f00780c */ /* 0x000fe20003f05270 */
[C---:B------:R-:W-:Y:S02]  /*5c70*/  FMUL.FTZ R32, R18.reuse, R63 ;  /* 0x0000003f12207220 */ /* 0x040fe40000410000 */
[C---:B------:R-:W-:Y:S02]  /*5c80*/  FMUL.FTZ R31, R18.reuse, R62 ;  /* 0x0000003e121f7220 */ /* 0x040fe40000410000 */
[C---:B------:R-:W-:Y:S02]  /*5c90*/  FMUL.FTZ R30, R18.reuse, R61 ;  /* 0x0000003d121e7220 */ /* 0x040fe40000410000 */
[----:B------:R-:W1:Y:S01]  /*5ca0*/  MUFU.EX2 R32, R32 ;  /* 0x0000002000207308 */ /* 0x000e620000000800 */
[----:B------:R-:W-:-:S07]  /*5cb0*/  FMUL.FTZ R29, R18, R60 ;  /* 0x0000003c121d7220 */ /* 0x000fce0000410000 */
[----:B------:R-:W0:Y:S01]  /*5cc0*/  MUFU.EX2 R31, R31 ;  /* 0x0000001f001f7308 */ /* 0x000e220000000800 */
[----:B------:R-:W-:Y:S02]  /*5cd0*/  PRMT R135, RZ, 0x5410, R143 ;  /* 0x00005410ff877816 */ /* 0x000fe4000000008f */
[----:B------:R-:W-:Y:S02]  /*5ce0*/  PRMT R88, RZ, 0x5410, R142 ;  /* 0x00005410ff587816 */ /* 0x000fe4000000008e */
[----:B------:R-:W-:-:S03]  /*5cf0*/  PRMT R89, RZ, 0x5410, R140 ;  /* 0x00005410ff597816 */ /* 0x000fc6000000008c */
[----:B------:R-:W0:Y:S01]  /*5d00*/  MUFU.EX2 R30, R30 ;  /* 0x0000001e001e7308 */ /* 0x000e220000000800 */
[----:B------:R-:W-:-:S07]  /*5d10*/  PRMT R127, RZ, 0x5410, R116 ;  /* 0x00005410ff7f7816 */ /* 0x000fce0000000074 */
[----:B------:R-:W1:Y:S01]  /*5d20*/  MUFU.EX2 R29, R29 ;  /* 0x0000001d001d7308 */ /* 0x000e620000000800 */
[----:B------:R-:W-:Y:S01]  /*5d30*/  PRMT R128, RZ, 0x5410, R115 ;  /* 0x00005410ff807816 */ /* 0x000fe20000000073 */
[----:B------:R-:W-:Y:S01]  /*5d40*/  FMUL.FTZ R135, R135, R64 ;  /* 0x0000004087877220 */ /* 0x000fe20000410000 */
[----:B------:R-:W-:Y:S01]  /*5d50*/  PRMT R129, RZ, 0x5410, R114 ;  /* 0x00005410ff817816 */ /* 0x000fe20000000072 */
[----:B------:R-:W-:Y:S01]  /*5d60*/  FMUL.FTZ R88, R88, R63 ;  /* 0x0000003f58587220 */ /* 0x000fe20000410000 */
[----:B------:R-:W-:Y:S01]  /*5d70*/  PRMT R130, RZ, 0x5410, R113 ;  /* 0x00005410ff827816 */ /* 0x000fe20000000071 */
[----:B------:R-:W-:Y:S01]  /*5d80*/  FMUL.FTZ R89, R89, R62 ;  /* 0x0000003e59597220 */ /* 0x000fe20000410000 */
[----:B------:R-:W-:Y:S02]  /*5d90*/  PRMT R131, RZ, 0x5410, R112 ;  /* 0x00005410ff837816 */ /* 0x000fe40000000070 */
[----:B0-----:R-:W-:Y:S02]  /*5da0*/  PRMT R17, RZ, 0x5410, R17 ;  /* 0x00005410ff117816 */ /* 0x001fe40000000011 */
[----:B------:R-:W-:-:S02]  /*5db0*/  PRMT R16, RZ, 0x5410, R16 ;  /* 0x00005410ff107816 */ /* 0x000fc40000000010 */
[----:B------:R-:W-:Y:S01]  /*5dc0*/  PRMT R15, RZ, 0x5410, R15 ;  /* 0x00005410ff0f7816 */ /* 0x000fe2000000000f */
[----:B------:R-:W-:Y:S01]  /*5dd0*/  BSSY B0, `(.L_x_1078) ;  /* 0x0000069000007945 */ /* 0x000fe20003800000 */
[----:B------:R-:W-:Y:S02]  /*5de0*/  FMUL.FTZ R127, R127, R53 ;  /* 0x000000357f7f7220 */ /* 0x000fe40000410000 */
        /* <DEDUP_REMOVED lines=8> */
[----:B0-----:R-:W-:-:S03]  /*5e70*/  IMAD.SHL.U32 R72, R86, 0x2, RZ ;  /* 0x0000000256487824 */ /* 0x001fc600078e00ff */
[----:B------:R0:W-:Y:S04]  /*5e80*/  STS.U16 [R77+0x1180], R70 ;  /* 0x001180464d007388 */ /* 0x0001e80000000400 */
[----:B------:R-:W-:Y:S04]  /*5e90*/  STS.U16 [R76+0x11c0], R27 ;  /* 0x0011c01b4c007388 */ /* 0x000fe80000000400 */
[----:B------:R-:W-:Y:S04]  /*5ea0*/  STS.U16 [R75+0x1200], R26 ;  /* 0x0012001a4b007388 */ /* 0x000fe80000000400 */
[----:B------:R-:W-:Y:S04]  /*5eb0*/  STS.U16 [R74+0x1240], R83 ;  /* 0x001240534a007388 */ /* 0x000fe80000000400 */
[----:B------:R4:W-:Y:S01]  /*5ec0*/  STS.U16 [R73+0x1280], R24 ;  /* 0x0012801849007388 */ /* 0x0009e20000000400 */
[----:B---3--:R3:W1:Y:S01]  /*5ed0*/  MUFU.EX2 R28, R65 ;  /* 0x00000041001c7308 */ /* 0x0086620000000800 */
[----:B0-----:R-:W-:-:S02]  /*5ee0*/  SHF.L.U32 R70, R84, 0x1, RZ ;  /* 0x0000000154467819 */ /* 0x001fc400000006ff */
[----:B------:R0:W-:Y:S01]  /*5ef0*/  STS.U16 [R72+0x12c0], R67 ;  /* 0x0012c04348007388 */ /* 0x0001e20000000400 */
[----:B----4-:R-:W-:-:S03]  /*5f00*/  MOV R24, UR39 ;  /* 0x0000002700187c02 */ /* 0x010fc60008000f00 */
        /* <DEDUP_REMOVED lines=35> */
[----:B---3--:R-:W-:Y:S02]  /*6140*/  PRMT R19, RZ, 0x5410, R132 ;  /* 0x00005410ff137816 */ /* 0x008fe40000000084 */
[----:B------:R-:W-:-:S03]  /*6150*/  PRMT R20, RZ, 0x5410, R137 ;  /* 0x00005410ff147816 */ /* 0x000fc60000000089 */
[----:B------:R-:W-:Y:S01]  /*6160*/  FMUL.FTZ R124, R19, R56 ;  /* 0x00000038137c7220 */ /* 0x000fe20000410000 */
[----:B------:R-:W-:Y:S01]  /*6170*/  PRMT R19, RZ, 0x5410, R117 ;  /* 0x00005410ff137816 */ /* 0x000fe20000000075 */
[----:B------:R-:W-:Y:S01]  /*6180*/  FMUL.FTZ R121, R20, R59 ;  /* 0x0000003b14797220 */ /* 0x000fe20000410000 */
[----:B------:R0:W3:Y:S03]  /*6190*/  @P0 LDS R14, [R95.X4+0x7554] ;  /* 0x007554005f0e0984 */ /* 0x0000e60000004800 */
[----:B------:R-:W-:Y:S02]  /*61a0*/  FMUL.FTZ R126, R19, R54 ;  /* 0x00000036137e7220 */ /* 0x000fe40000410000 */
[C---:B------:R-:W-:Y:S02]  /*61b0*/  FMUL.FTZ R85, R18.reuse, R58 ;  /* 0x0000003a12557220 */ /* 0x040fe40000410000 */
[----:B------:R-:W-:-:S02]  /*61c0*/  FMUL.FTZ R26, R18, R57 ;  /* 0x00000039121a7220 */ /* 0x000fc40000410000 */
[C---:B------:R-:W-:Y:S02]  /*61d0*/  FMUL.FTZ R82, R18.reuse, R56 ;  /* 0x0000003812527220 */ /* 0x040fe40000410000 */
[C---:B------:R-:W-:Y:S02]  /*61e0*/  FMUL.FTZ R24, R18.reuse, R55 ;  /* 0x0000003712187220 */ /* 0x040fe40000410000 */
[C---:B------:R-:W-:Y:S02]  /*61f0*/  FMUL.FTZ R23, R18.reuse, R54 ;  /* 0x0000003612177220 */ /* 0x040fe40000410000 */
[C---:B------:R-:W-:Y:S02]  /*6200*/  FMUL.FTZ R22, R18.reuse, R53 ;  /* 0x0000003512167220 */ /* 0x040fe40000410000 */
[C---:B-----5:R-:W-:Y:S02]  /*6210*/  FMUL.FTZ R21, R18.reuse, R52 ;  /* 0x0000003412157220 */ /* 0x060fe40000410000 */
[----:B------:R-:W-:-:S02]  /*6220*/  FMUL.FTZ R20, R18, R50 ;  /* 0x0000003212147220 */ /* 0x000fc40000410000 */
[C---:B------:R-:W-:Y:S02]  /*6230*/  FMUL.FTZ R19, R18.reuse, R45 ;  /* 0x0000002d12137220 */ /* 0x040fe40000410000 */
[----:B------:R-:W-:Y:S01]  /*6240*/  FMUL.FTZ R18, R18, R40 ;  /* 0x0000002812127220 */ /* 0x000fe20000410000 */
[----:B------:R-:W0:Y:S01]  /*6250*/  MUFU.EX2 R26, R26 ;  /* 0x0000001a001a7308 */ /* 0x000e220000000800 */
[----:B------:R-:W-:-:S07]  /*6260*/  PRMT R83, RZ, 0x5410, R136 ;  /* 0x00005410ff537816 */ /* 0x000fce0000000088 */
[----:B------:R-:W0:Y:S08]  /*6270*/  MUFU.EX2 R24, R24 ;  /* 0x0000001800187308 */ /* 0x000e300000000800 */
[----:B------:R-:W0:Y:S08]  /*6280*/  MUFU.EX2 R23, R23 ;  /* 0x0000001700177308 */ /* 0x000e300000000800 */
[----:B------:R-:W0:Y:S08]  /*6290*/  MUFU.EX2 R22, R22 ;  /* 0x0000001600167308 */ /* 0x000e300000000800 */
[----:B------:R-:W0:Y:S08]  /*62a0*/  MUFU.EX2 R21, R21 ;  /* 0x0000001500157308 */ /* 0x000e300000000800 */
[----:B------:R-:W0:Y:S08]  /*62b0*/  MUFU.EX2 R20, R20 ;  /* 0x0000001400147308 */ /* 0x000e300000000800 */
[----:B------:R-:W0:Y:S08]  /*62c0*/  MUFU.EX2 R19, R19 ;  /* 0x0000001300137308 */ /* 0x000e300000000800 */
[----:B------:R-:W0:Y:S08]  /*62d0*/  MUFU.EX2 R18, R18 ;  /* 0x0000001200127308 */ /* 0x000e300000000800 */
[----:B------:R5:W0:Y:S02]  /*62e0*/  MUFU.EX2 R25, R82 ;  /* 0x0000005200197308 */ /* 0x000a240000000800 */
[----:B-----5:R-:W-:-:S06]  /*62f0*/  PRMT R82, RZ, 0x5410, R139 ;  /* 0x00005410ff527816 */ /* 0x020fcc000000008b */
[----:B------:R5:W0:Y:S01]  /*6300*/  MUFU.EX2 R27, R85 ;  /* 0x00000055001b7308 */ /* 0x000a220000000800 */
[----:B------:R-:W-:Y:S02]  /*6310*/  FMUL.FTZ R119, R82, R61 ;  /* 0x0000003d52777220 */ /* 0x000fe40000410000 */
[----:B-1----:R-:W-:Y:S01]  /*6320*/  FMUL.FTZ R82, R134, R32 ;  /* 0x0000002086527220 */ /* 0x002fe20000410000 */
[----:B-----5:R-:W-:Y:S01]  /*6330*/  PRMT R85, RZ, 0x5410, R138 ;  /* 0x00005410ff557816 */ /* 0x020fe2000000008a */
[----:B------:R-:W-:Y:S02]  /*6340*/  FMUL.FTZ R122, R83, R58 ;  /* 0x0000003a537a7220 */ /* 0x000fe40000410000 */
[----:B------:R-:W-:Y:S02]  /*6350*/  FMUL.FTZ R82, R31, R82 ;  /* 0x000000521f527220 */ /* 0x000fe40000410000 */
[----:B------:R-:W-:Y:S02]  /*6360*/  FMUL.FTZ R120, R85, R60 ;  /* 0x0000003c55787220 */ /* 0x000fe40000410000 */
[----:B------:R-:W-:-:S02]  /*6370*/  FMUL.FTZ R135, R17, R135 ;  /* 0x0000008711877220 */ /* 0x000fc40000410000 */
[----:B------:R-:W-:Y:S02]  /*6380*/  FMUL.FTZ R88, R16, R88 ;  /* 0x0000005810587220 */ /* 0x000fe40000410000 */
[----:B------:R-:W-:Y:S01]  /*6390*/  FMUL.FTZ R89, R15, R89 ;  /* 0x000000590f597220 */ /* 0x000fe20000410000 */
[----:B------:R-:W-:Y:S05]  /*63a0*/  @P0 BRA `(.L_x_1079) ;  /* 0x000000b000000947 */ /* 0x000fea0003800000 */
[----:B0-234-:R-:W-:Y:S01]  /*63b0*/  ULDC UR35, c[0x0][0x174] ;  /* 0x00005d0000237ab9 */ /* 0x01dfe20000000800 */
[----:B------:R-:W-:Y:S01]  /*63c0*/  HFMA2.MMA R14, -RZ, RZ, 1.875, 0 ;  /* 0x3f800000ff0e7435 */ /* 0x000fe200000001ff */
        /* <DEDUP_REMOVED lines=9> */
.L_x_1079:
[----:B0-234-:R-:W-:Y:S05]  /*6460*/  BSYNC B0 ;  /* 0x0000000000007941 */ /* 0x01dfea0003800000 */
.L_x_1078:
        /* <DEDUP_REMOVED lines=64> */
[----:B------:R-:W-:Y:S01]  /*6870*/  @!P0 IMAD.WIDE R84, R82, R84, UR40 ;  /* 0x0000002852548e25 */ /* 0x000fe2000f8e0254 */
[----:B------:R-:W-:-:S10]  /*6880*/  HFMA2.MMA R82, -RZ, RZ, 1.875, 0 ;  /* 0x3f800000ff527435 */ /* 0x000fd400000001ff */
        /* <DEDUP_REMOVED lines=50> */
.L_x_1137:
        /* <DEDUP_REMOVED lines=22> */
.L_x_1138:
[----:B------:R-:W-:-:S13]  /*6d10*/  ISETP.GE.AND P0, PT, R94, 0x10, PT ;  /* 0x000000105e00780c */ /* 0x000fda0003f06270 */
[-C--:B0-2---:R-:W-:Y:S02]  /*6d20*/  @P0 FFMA.FTZ R87, R84, R141.reuse, R87 ;  /* 0x0000008d54570223 */ /* 0x085fe40000010057 */
[----:B---3--:R-:W-:Y:S01]  /*6d30*/  @P0 FMUL.FTZ R141, R156, R141 ;  /* 0x0000008d9c8d0220 */ /* 0x008fe20000410000 */
[----:B------:R-:W-:Y:S05]  /*6d40*/  BRA.CONV ~URZ, `(.L_x_1084) ;  /* 0x000000437f007947 */ /* 0x000fea000b800000 */
[----:B------:R-:W-:Y:S01]  /*6d50*/  IMAD.MOV.U32 R84, RZ, RZ, R141 ;  /* 0x000000ffff547224 */ /* 0x000fe200078e008d */
[----:B------:R-:W-:Y:S01]  /*6d60*/  MOV R85, 0x6d90 ;  /* 0x00006d9000557802 */ /* 0x000fe20000000f00 */
[----:B------:R-:W-:Y:S02]  /*6d70*/  IMAD.MOV.U32 R86, RZ, RZ, 0x1f ;  /* 0x0000001fff567424 */ /* 0x000fe400078e00ff */
[----:B-1---5:R-:W-:Y:S05]  /*6d80*/  CALL.REL.NOINC `($__internal_43_$__cuda_sm70_shflsync_idx_p) ;  /* 0x0000634000007944 */ /* 0x022fea0003c00000 */
.L_x_1084:
[----:B------:R-:W-:Y:S05]  /*6d90*/  BRA.CONV ~URZ, `(.L_x_1085) ;  /* 0x000000437f007947 */ /* 0x000fea000b800000 */
[----:B------:R-:W-:Y:S01]  /*6da0*/  MOV R84, R87 ;  /* 0x0000005700547202 */ /* 0x000fe20000000f00 */
[----:B-1----:R-:W-:Y:S01]  /*6db0*/  IMAD.MOV.U32 R86, RZ, RZ, 0x1f ;  /* 0x0000001fff567424 */ /* 0x002fe200078e00ff */
[----:B------:R-:W-:Y:S02]  /*6dc0*/  MOV R85, 0x6de0 ;  /* 0x00006de000557802 */ /* 0x000fe40000000f00 */
[----:B0-2--5:R-:W-:Y:S05]  /*6dd0*/  CALL.REL.NOINC `($__internal_43_$__cuda_sm70_shflsync_idx_p) ;  /* 0x000062f000007944 */ /* 0x025fea0003c00000 */
.L_x_1085:
[----:B------:R-:W-:Y:S05]  /*6de0*/  BRA.DIV ~URZ, `(.L_x_1086) ;  /* 0x00005b427f007947 */ /* 0x000fea000b800000 */
[----:B-----5:R-:W3:Y:S04]  /*6df0*/  SHFL.IDX PT, R82, R82, RZ, 0x1f ;  /* 0x00001fff52527589 */ /* 0x020ee800000e0000 */
[----:B------:R-:W4:Y:S04]  /*6e00*/  SHFL.IDX PT, R83, R83, RZ, 0x1f ;  /* 0x00001fff53537589 */ /* 0x000f2800000e0000 */
[----:B------:R-:W2:Y:S04]  /*6e10*/  SHFL.UP PT, R141, R141, 0x1, RZ ;  /* 0x042000008d8d7989 */ /* 0x000ea800000e00ff */
[----:B------:R-:W1:Y:S02]  /*6e20*/  SHFL.UP PT, R87, R87, 0x1, RZ ;  /* 0x0420000057577989 */ /* 0x000e6400000e00ff */
.L_x_1139:
        /* <DEDUP_REMOVED lines=15> */
.L_x_1081:
[----:B0-----:R-:W-:Y:S05]  /*6f20*/  BSYNC B0 ;  /* 0x0000000000007941 */ /* 0x001fea0003800000 */
.L_x_1080:
[----:B------:R-:W-:Y:S01]  /*6f30*/  WARPSYNC 0xffffffff ;  /* 0xffffffff00007948 */ /* 0x000fe20003800000 */
[----:B------:R-:W-:Y:S01]  /*6f40*/  BAR.SYNC.DEFER_BLOCKING 0x0 ;  /* 0x0000000000007b1d */ /* 0x000fe20000010000 */
[C---:B------:R-:W-:Y:S01]  /*6f50*/  LEA.HI R87, R95.reuse, R95, RZ, 0x1e ;  /* 0x0000005f5f577211 */ /* 0x040fe200078ff0ff */
        /* <DEDUP_REMOVED lines=78> */
.L_x_1140:
        /* <DEDUP_REMOVED lines=26> */
.L_x_1141:
        /* <DEDUP_REMOVED lines=20> */
.L_x_1088:
[----:B01----:R-:W-:Y:S05]  /*7720*/  BSYNC B0 ;  /* 0x0000000000007941 */ /* 0x003fea0003800000 */
.L_x_1087:
        /* <DEDUP_REMOVED lines=19> */
[----:B------:R-:W-:Y:S02]  /*7860*/  FFMA.FTZ R25, R25, R24, R103 ;  /* 0x0000001819197223 */ /* 0x000fe40000010067 */
[----:B------:R-:W-:Y:S01]  /*7870*/  IMAD.U32 R14, RZ, RZ, UR7 ;  /* 0x00000007ff0e7e24 */ /* 0x000fe2000f8e00ff */
[----:B------:R-:W5:Y:S01]  /*7880*/  LDL.LU R103, [R1+0x10] ;  /* 0x0000100001677983 */ /* 0x000f620000300800 */
[----:B------:R-:W-:-:S04]  /*7890*/  FFMA.FTZ R26, R26, R25, R102 ;  /* 0x000000191a1a7223 */ /* 0x000fc80000010066 */
[----:B------:R-:W-:Y:S01]  /*78a0*/  FFMA.FTZ R27, R27, R26, R101 ;  /* 0x0000001a1b1b7223 */ /* 0x000fe20000010065 */
[----:B------:R0:W-:Y:S03]  /*78b0*/  @!P0 STS.64 [R14.X8+0x7750], R82 ;  /* 0x007750520e008388 */ /* 0x0001e60000008a00 */
[----:B------:R-:W-:-:S04]  /*78c0*/  FFMA.FTZ R100, R28, R27, R100 ;  /* 0x0000001b1c647223 */ /* 0x000fc80000010064 */
[-C--:B0-----:R-:W-:Y:S02]  /*78d0*/  FMUL.FTZ R82, R12, R100.reuse ;  /* 0x000000640c527220 */ /* 0x081fe40000410000 */
[----:B------:R-:W-:Y:S01]  /*78e0*/  FFMA.FTZ R29, R29, R100, R99 ;  /* 0x000000641d1d7223 */ /* 0x000fe20000010063 */
[----:B------:R-:W-:-:S03]  /*78f0*/  PRMT R14, RZ, 0x5410, R143 ;  /* 0x00005410ff0e7816 */ /* 0x000fc6000000008f */
[----:B------:R-:W-:Y:S01]  /*7900*/  FFMA.FTZ R20, R30, R29, R98 ;  /* 0x0000001d1e147223 */ /* 0x000fe20000010062 */
[----:B------:R-:W-:-:S03]  /*7910*/  PRMT R18, RZ, 0x5410, R142 ;  /* 0x00005410ff127816 */ /* 0x000fc6000000008e */
[----:B------:R-:W-:Y:S02]  /*7920*/  FFMA.FTZ R31, R31, R20, R97 ;  /* 0x000000141f1f7223 */ /* 0x000fe40000010061 */
[-C--:B------:R-:W-:Y:S02]  /*7930*/  FMUL.FTZ R19, R14, R64.reuse ;  /* 0x000000400e137220 */ /* 0x080fe40000410000 */
[----:B------:R-:W-:Y:S01]  /*7940*/  FFMA.FTZ R98, R32, R31, R96 ;  /* 0x0000001f20627223 */ /* 0x000fe20000010060 */
[----:B------:R-:W-:Y:S01]  /*7950*/  PRMT R84, RZ, 0x5410, R139 ;  /* 0x00005410ff547816 */ /* 0x000fe2000000008b */
[----:B------:R-:W-:Y:S01]  /*7960*/  FMUL.FTZ R21, R18, R63 ;  /* 0x0000003f12157220 */ /* 0x000fe20000410000 */
[----:B------:R-:W-:Y:S01]  /*7970*/  PRMT R83, RZ, 0x5410, R140 ;  /* 0x00005410ff537816 */ /* 0x000fe2000000008c */
[----:B------:R-:W-:Y:S02]  /*7980*/  FFMA.FTZ R19, R17, -R19, R134 ;  /* 0x8000001311137223 */ /* 0x000fe40000010086 */
[----:B------:R-:W-:-:S02]  /*7990*/  FMUL.FTZ R28, R98, R64 ;  /* 0x00000040621c7220 */ /* 0x000fc40000410000 */
[----:B------:R-:W-:Y:S02]  /*79a0*/  FMUL.FTZ R32, R84, R61 ;  /* 0x0000003d54207220 */ /* 0x000fe40000410000 */
[----:B------:R-:W-:Y:S02]  /*79b0*/  FFMA.FTZ R21, R16, -R21, R135 ;  /* 0x8000001510157223 */ /* 0x000fe40000010087 */
[----:B------:R-:W-:Y:S02]  /*79c0*/  FMUL.FTZ R86, R83, R62 ;  /* 0x0000003e53567220 */ /* 0x000fe40000410000 */
[----:B------:R-:W-:Y:S02]  /*79d0*/  FMUL.FTZ R30, R31, R63 ;  /* 0x0000003f1f1e7220 */ /* 0x000fe40000410000 */
[----:B------:R-:W-:Y:S02]  /*79e0*/  FFMA.FTZ R96, R19, R28, RZ ;  /* 0x0000001c13607223 */ /* 0x000fe400000100ff */
[----:B------:R-:W-:-:S02]  /*79f0*/  FFMA.FTZ R89, R13, -R32, R119 ;  /* 0x800000200d597223 */ /* 0x000fc40000010077 */
[----:B------:R-:W-:Y:S02]  /*7a00*/  FFMA.FTZ R86, R15, -R86, R141 ;  /* 0x800000560f567223 */ /* 0x000fe4000001008d */
[----:B------:R-:W-:Y:S02]  /*7a10*/  FFMA.FTZ R96, R21, R30, R96 ;  /* 0x0000001e15607223 */ /* 0x000fe40000010060 */
[----:B------:R-:W-:Y:S02]  /*7a20*/  FMUL.FTZ R32, R20, R62 ;  /* 0x0000003e14207220 */ /* 0x000fe40000410000 */
[----:B------:R-:W-:Y:S02]  /*7a30*/  FMUL.FTZ R88, R87, R60 ;  /* 0x0000003c57587220 */ /* 0x000fe40000410000 */
[----:B------:R-:W-:Y:S02]  /*7a40*/  FFMA.FTZ R96, R86, R32, R96 ;  /* 0x0000002056607223 */ /* 0x000fe40000010060 */
[----:B------:R-:W-:-:S02]  /*7a50*/  FMUL.FTZ R85, R29, R61 ;  /* 0x0000003d1d557220 */ /* 0x000fc40000410000 */
[----:B----4-:R-:W-:-:S05]  /*7a60*/  FFMA.FTZ R106, R82, R60, R106 ;  /* 0x0000003c526a7223 */ /* 0x010fca000001006a */
[----:B------:R-:W-:Y:S04]  /*7a70*/  STL [R1+0x1c], R106 ;  /* 0x00001c6a01007387 */ /* 0x000fe80000100800 */
[----:B------:R-:W4:Y:S01]  /*7a80*/  LDL.LU R101, [R1+0xc] ;  /* 0x00000c0001657983 */ /* 0x000f220000300800 */
[----:B------:R-:W-:Y:S02]  /*7a90*/  FFMA.FTZ R88, R12, -R88, R120 ;  /* 0x800000580c587223 */ /* 0x000fe40000010078 */
[C---:B------:R-:W-:Y:S02]  /*7aa0*/  FMUL.FTZ R97, R100.reuse, UR43 ;  /* 0x0000002b64617c20 */ /* 0x040fe40008410000 */
[----:B------:R-:W-:Y:S02]  /*7ab0*/  FMUL.FTZ R12, R100, R60 ;  /* 0x0000003c640c7220 */ /* 0x000fe40000410000 */
[----:B------:R-:W-:-:S02]  /*7ac0*/  FFMA.FTZ R96, R89, R85, R96 ;  /* 0x0000005559607223 */ /* 0x000fc40000010060 */
[C---:B------:R-:W-:Y:S02]  /*7ad0*/  FMUL.FTZ R97, R88.reuse, R97 ;  /* 0x0000006158617220 */ /* 0x040fe40000410000 */
[----:B------:R-:W-:Y:S02]  /*7ae0*/  FFMA.FTZ R96, R88, R12, R96 ;  /* 0x0000000c58607223 */ /* 0x000fe40000010060 */
[C---:B------:R-:W-:Y:S02]  /*7af0*/  FFMA.FTZ R82, R87.reuse, R82, R97 ;  /* 0x0000005257527223 */ /* 0x040fe40000010061 */
[----:B------:R-:W-:Y:S01]  /*7b00*/  FMUL.FTZ R12, R87, R12 ;  /* 0x0000000c570c7220 */ /* 0x000fe20000410000 */
[----:B------:R-:W-:Y:S01]  /*7b10*/  PRMT R87, RZ, 0x5410, R137 ;  /* 0x00005410ff577816 */ /* 0x000fe20000000089 */
[----:B------:R-:W-:-:S04]  /*7b20*/  FMUL.FTZ R97, R27, UR43 ;  /* 0x0000002b1b617c20 */ /* 0x000fc80008410000 */
[----:B------:R-:W-:-:S04]  /*7b30*/  FMUL.FTZ R88, R87, R59 ;  /* 0x0000003b57587220 */ /* 0x000fc80000410000 */
[C---:B------:R-:W-:Y:S02]  /*7b40*/  FFMA.FTZ R88, R11.reuse, -R88, R121 ;  /* 0x800000580b587223 */ /* 0x040fe40000010079 */
[----:B------:R-:W-:Y:S02]  /*7b50*/  FMUL.FTZ R11, R11, R27 ;  /* 0x0000001b0b0b7220 */ /* 0x000fe40000410000 */
[----:B------:R-:W-:Y:S02]  /*7b60*/  FMUL.FTZ R97, R88, R97 ;  /* 0x0000006158617220 */ /* 0x000fe40000410000 */
[-C--:B------:R-:W-:Y:S02]  /*7b70*/  FMUL.FTZ R27, R27, R59.reuse ;  /* 0x0000003b1b1b7220 */ /* 0x080fe40000410000 */
[----:B--2---:R-:W-:Y:S02]  /*7b80*/  FFMA.FTZ R159, R11, R59, R159 ;  /* 0x0000003b0b9f7223 */ /* 0x004fe4000001009f */
        /* <DEDUP_REMOVED lines=10> */
[----:B---3--:R-:W-:Y:S02]  /*7c30*/  FFMA.FTZ R156, R10, R58, R156 ;  /* 0x0000003a0a9c7223 */ /* 0x008fe4000001009c */
[----:B------:R-:W-:-:S02]  /*7c40*/  FFMA.FTZ R100, R27, R10, R88 ;  /* 0x0000000a1b647223 */ /* 0x000fc40000010058 */
[-C--:B------:R-:W-:Y:S02]  /*7c50*/  FFMA.FTZ R87, R87, R26.reuse, R96 ;  /* 0x0000001a57577223 */ /* 0x080fe40000010060 */
[----:B------:R-:W-:Y:S01]  /*7c60*/  FMUL.FTZ R10, R27, R26 ;  /* 0x0000001a1b0a7220 */ /* 0x000fe20000410000 */
[----:B------:R-:W-:Y:S01]  /*7c70*/  PRMT R26, RZ, 0x5410, R133 ;  /* 0x00005410ff1a7816 */ /* 0x000fe20000000085 */
[----:B------:R-:W-:-:S04]  /*7c80*/  FMUL.FTZ R88, R25, UR43 ;  /* 0x0000002b19587c20 */ /* 0x000fc80008410000 */
[----:B------:R-:W-:Y:S01]  /*7c90*/  FMUL.FTZ R27, R26, R57 ;  /* 0x000000391a1b7220 */ /* 0x000fe20000410000 */
[----:B------:R-:W-:Y:S03]  /*7ca0*/  STL [R1+0x18], R159 ;  /* 0x0000189f01007387 */ /* 0x000fe60000100800 */
[C---:B------:R-:W-:Y:S01]  /*7cb0*/  FFMA.FTZ R27, R9.reuse, -R27, R123 ;  /* 0x8000001b091b7223 */ /* 0x040fe2000001007b */
[----:B------:R-:W2:Y:S01]  /*7cc0*/  LDL.LU R102, [R1+0x8] ;  /* 0x0000080001667983 */ /* 0x000ea20000300800 */
[----:B------:R-:W-:Y:S02]  /*7cd0*/  FMUL.FTZ R9, R9, R25 ;  /* 0x0000001909097220 */ /* 0x000fe40000410000 */
[----:B------:R-:W-:Y:S01]  /*7ce0*/  FMUL.FTZ R88, R27, R88 ;  /* 0x000000581b587220 */ /* 0x000fe20000410000 */
[----:B------:R-:W-:Y:S01]  /*7cf0*/  STL [R1+0x14], R156 ;  /* 0x0000149c01007387 */ /* 0x000fe20000100800 */
[----:B------:R-:W-:-:S03]  /*7d00*/  FMUL.FTZ R25, R25, R57 ;  /* 0x0000003919197220 */ /* 0x000fc60000410000 */
[----:B------:R-:W3:Y:S01]  /*7d10*/  LDL.LU R97, [R1+0x4] ;  /* 0x0000040001617983 */ /* 0x000ee20000300800 */
[----:B-----5:R-:W-:Y:S02]  /*7d20*/  FFMA.FTZ R103, R9, R57, R103 ;  /* 0x0000003909677223 */ /* 0x020fe40000010067 */
[C---:B------:R-:W-:Y:S02]  /*7d30*/  FFMA.FTZ R96, R26.reuse, R9, R88 ;  /* 0x000000091a607223 */ /* 0x040fe40000010058 */
[-C--:B------:R-:W-:Y:S02]  /*7d40*/  FFMA.FTZ R87, R27, R25.reuse, R87 ;  /* 0x000000191b577223 */ /* 0x080fe40000010057 */
[----:B------:R-:W-:Y:S01]  /*7d50*/  FMUL.FTZ R9, R26, R25 ;  /* 0x000000191a097220 */ /* 0x000fe20000410000 */
[----:B------:R-:W-:-:S05]  /*7d60*/  PRMT R25, RZ, 0x5410, R132 ;  /* 0x00005410ff197816 */ /* 0x000fca0000000084 */
[----:B------:R-:W-:-:S04]  /*7d70*/  FMUL.FTZ R26, R25, R56 ;  /* 0x00000038191a7220 */ /* 0x000fc80000410000 */
[C---:B------:R-:W-:Y:S02]  /*7d80*/  FFMA.FTZ R26, R8.reuse, -R26, R124 ;  /* 0x8000001a081a7223 */ /* 0x040fe4000001007c */
[----:B------:R-:W-:Y:S01]  /*7d90*/  FMUL.FTZ R8, R8, R24 ;  /* 0x0000001808087220 */ /* 0x000fe20000410000 */
[----:B------:R-:W-:Y:S03]  /*7da0*/  STL [R1+0x10], R103 ;  /* 0x0000106701007387 */ /* 0x000fe60000100800 */
[----:B----4-:R-:W-:-:S05]  /*7db0*/  FFMA.FTZ R101, R8, R56, R101 ;  /* 0x0000003808657223 */ /* 0x010fca0000010065 */
[----:B------:R0:W-:Y:S04]  /*7dc0*/  STL [R1+0xc], R101 ;  /* 0x00000c6501007387 */ /* 0x0001e80000100800 */
[----:B0-----:R-:W4:Y:S01]  /*7dd0*/  LDL.LU R101, [R1] ;  /* 0x0000000001657983 */ /* 0x001f220000300800 */
        /* <DEDUP_REMOVED lines=14> */
[----:B------:R-:W-:-:S05]  /*7ec0*/  PRMT R87, RZ, 0x5410, R117 ;  /* 0x00005410ff577816 */ /* 0x000fca0000000075 */
[----:B------:R-:W-:-:S04]  /*7ed0*/  FMUL.FTZ R88, R87, R54 ;  /* 0x0000003657587220 */ /* 0x000fc80000410000 */
[C---:B------:R-:W-:Y:S02]  /*7ee0*/  FFMA.FTZ R88, R6.reuse, -R88, R126 ;  /* 0x8000005806587223 */ /* 0x040fe4000001007e */
[----:B------:R-:W-:Y:S02]  /*7ef0*/  FMUL.FTZ R6, R6, R22 ;  /* 0x0000001606067220 */ /* 0x000fe40000410000 */
[----:B------:R-:W-:Y:S02]  /*7f00*/  FADD.FTZ R42, R8, R42 ;  /* 0x0000002a082a7221 */ /* 0x000fe40000010000 */
[----:B------:R-:W-:Y:S02]  /*7f10*/  FADD.FTZ R41, R96, R41 ;  /* 0x0000002960297221 */ /* 0x000fe40000010000 */
[----:B--2---:R-:W-:Y:S02]  /*7f20*/  FFMA.FTZ R102, R7, R55, R102 ;  /* 0x0000003707667223 */ /* 0x004fe40000010066 */
[----:B---3--:R-:W-:-:S03]  /*7f30*/  FFMA.FTZ R97, R6, R54, R97 ;  /* 0x0000003606617223 */ /* 0x008fc60000010061 */
[----:B------:R-:W-:Y:S04]  /*7f40*/  STL [R1+0x8], R102 ;  /* 0x0000086601007387 */ /* 0x000fe80000100800 */
[----:B------:R0:W-:Y:S04]  /*7f50*/  STL [R1+0x4], R97 ;  /* 0x0000046101007387 */ /* 0x0001e80000100800 */
[----:B------:R-:W2:Y:S01]  /*7f60*/  LDL.LU R8, [R1+0x20] ;  /* 0x0000200001087983 */ /* 0x000ea20000300800 */
[----:B------:R-:W-:-:S05]  /*7f70*/  PRMT R96, RZ, 0x5410, R116 ;  /* 0x00005410ff607816 */ /* 0x000fca0000000074 */
[----:B0-----:R-:W-:-:S04]  /*7f80*/  FMUL.FTZ R97, R96, R53 ;  /* 0x0000003560617220 */ /* 0x001fc80000410000 */
[C---:B------:R-:W-:Y:S02]  /*7f90*/  FFMA.FTZ R97, R5.reuse, -R97, R127 ;  /* 0x8000006105617223 */ /* 0x040fe4000001007f */
[----:B------:R-:W-:-:S04]  /*7fa0*/  FMUL.FTZ R5, R5, R107 ;  /* 0x0000006b05057220 */ /* 0x000fc80000410000 */
[----:B----4-:R-:W-:-:S05]  /*7fb0*/  FFMA.FTZ R101, R5, R53, R101 ;  /* 0x0000003505657223 */ /* 0x010fca0000010065 */
[----:B------:R0:W-:Y:S04]  /*7fc0*/  STL [R1], R101 ;  /* 0x0000006501007387 */ /* 0x0001e80000100800 */
[----:B0-----:R-:W3:Y:S01]  /*7fd0*/  LDL.LU R101, [R1+0x24] ;  /* 0x0000240001657983 */ /* 0x001ee20000300800 */
[----:B------:R-:W-:-:S04]  /*7fe0*/  FMUL.FTZ R7, R22, UR43 ;  /* 0x0000002b16077c20 */ /* 0x000fc80008410000 */
[----:B------:R-:W-:-:S04]  /*7ff0*/  FMUL.FTZ R7, R88, R7 ;  /* 0x0000000758077220 */ /* 0x000fc80000410000 */
[----:B------:R-:W-:Y:S02]  /*8000*/  FFMA.FTZ R7, R87, R6, R7 ;  /* 0x0000000657077223 */ /* 0x000fe40000010007 */
[----:B------:R-:W-:-:S04]  /*8010*/  FMUL.FTZ R6, R107, UR43 ;  /* 0x0000002b6b067c20 */ /* 0x000fc80008410000 */
[----:B------:R-:W-:-:S04]  /*8020*/  FMUL.FTZ R6, R97, R6 ;  /* 0x0000000661067220 */ /* 0x000fc80000410000 */
        /* <DEDUP_REMOVED lines=9> */
[----:B------:R-:W-:Y:S02]  /*80c0*/  FFMA.FTZ R165, R4, R52, R165 ;  /* 0x0000003404a57223 */ /* 0x000fe400000100a5 */
        /* <DEDUP_REMOVED lines=11> */
[----:B------:R-:W-:Y:S02]  /*8180*/  FFMA.FTZ R164, R3, R50, R164 ;  /* 0x0000003203a47223 */ /* 0x000fe400000100a4 */
        /* <DEDUP_REMOVED lines=11> */
[----:B------:R-:W-:Y:S02]  /*8240*/  FMUL.FTZ R7, R86, R7 ;  /* 0x0000000756077220 */ /* 0x000fe40000410000 */
[----:B--2---:R-:W-:Y:S02]  /*8250*/  FFMA.FTZ R8, R6, R61, R8 ;  /* 0x0000003d06087223 */ /* 0x004fe40000010008 */
[----:B------:R-:W-:Y:S01]  /*8260*/  FFMA.FTZ R6, R84, R6, R89 ;  /* 0x0000000654067223 */ /* 0x000fe20000010059 */
[----:B------:R-:W-:Y:S01]  /*8270*/  PRMT R89, RZ, 0x5410, R112 ;  /* 0x00005410ff597816 */ /* 0x000fe20000000070 */
[----:B------:R-:W-:-:S04]  /*8280*/  FFMA.FTZ R7, R15, R2, R7 ;  /* 0x000000020f077223 */ /* 0x000fc80000010007 */
[----:B------:R-:W-:Y:S02]  /*8290*/  FADD.FTZ R49, R7, R49 ;  /* 0x0000003107317221 */ /* 0x000fe40000010000 */
[----:B------:R-:W-:Y:S01]  /*82a0*/  FMUL.FTZ R7, R89, R40 ;  /* 0x0000002859077220 */ /* 0x000fe20000410000 */
[----:B------:R0:W-:Y:S01]  /*82b0*/  STL [R1+0x20], R8 ;  /* 0x0000200801007387 */ /* 0x0001e20000100800 */
[----:B------:R-:W-:Y:S02]  /*82c0*/  FFMA.FTZ R163, R2, R45, R163 ;  /* 0x0000002d02a37223 */ /* 0x000fe400000100a3 */
[----:B------:R-:W-:Y:S02]  /*82d0*/  FFMA.FTZ R7, R0, -R7, R131 ;  /* 0x8000000700077223 */ /* 0x000fe40000010083 */
[----:B------:R-:W-:Y:S02]  /*82e0*/  FMUL.FTZ R20, R16, R31 ;  /* 0x0000001f10147220 */ /* 0x000fe40000410000 */
[----:B------:R-:W-:-:S02]  /*82f0*/  FMUL.FTZ R2, R0, R111 ;  /* 0x0000006f00027220 */ /* 0x000fc40000410000 */
[----:B0-----:R-:W-:Y:S02]  /*8300*/  FMUL.FTZ R8, R111, UR43 ;  /* 0x0000002b6f087c20 */ /* 0x001fe40008410000 */
[----:B------:R-:W-:Y:S02]  /*8310*/  FMUL.FTZ R16, R31, UR43 ;  /* 0x0000002b1f107c20 */ /* 0x000fe40008410000 */
[----:B------:R-:W-:Y:S02]  /*8320*/  FMUL.FTZ R0, R7, R8 ;  /* 0x0000000807007220 */ /* 0x000fe40000410000 */
[----:B------:R-:W-:Y:S02]  /*8330*/  FMUL.FTZ R16, R21, R16 ;  /* 0x0000001015107220 */ /* 0x000fe40000410000 */
[----:B------:R-:W-:Y:S02]  /*8340*/  FFMA.FTZ R0, R89, R2, R0 ;  /* 0x0000000259007223 */ /* 0x000fe40000010000 */
[----:B------:R-:W-:-:S02]  /*8350*/  IMAD.SHL.U32 R21, R95, 0x10, RZ ;  /* 0x000000105f157824 */ /* 0x000fc400078e00ff */
[----:B------:R-:W-:Y:S02]  /*8360*/  FFMA.FTZ R162, R2, R40, R162 ;  /* 0x0000002802a27223 */ /* 0x000fe400000100a2 */
[----:B------:R-:W-:Y:S01]  /*8370*/  FADD.FTZ R51, R0, R51 ;  /* 0x0000003300337221 */ /* 0x000fe20000010000 */
[----:B------:R-:W-:Y:S01]  /*8380*/  IADD3 R2, R21, 0x1, RZ ;  /* 0x0000000115027810 */ /* 0x000fe20007ffe0ff */
[----:B------:R-:W-:Y:S01]  /*8390*/  FFMA.FTZ R0, R83, R3, R4 ;  /* 0x0000000353007223 */ /* 0x000fe20000010004 */
[C---:B------:R-:W-:Y:S01]  /*83a0*/  IADD3 R4, R21.reuse, 0x3, RZ ;  /* 0x0000000315047810 */ /* 0x040fe20007ffe0ff */
[----:B------:R-:W-:Y:S01]  /*83b0*/  FMUL.FTZ R28, R14, R28 ;  /* 0x0000001c0e1c7220 */ /* 0x000fe20000410000 */
[-C--:B------:R-:W-:Y:S01]  /*83c0*/  LEA.HI.SX32 R8, R21, R21.reuse, 0x1b ;  /* 0x0000001515087211 */ /* 0x080fe200078fdaff */
[----:B------:R-:W-:Y:S01]  /*83d0*/  FMUL.FTZ R30, R18, R30 ;  /* 0x0000001e121e7220 */ /* 0x000fe20000410000 */
[-C--:B------:R-:W-:Y:S01]  /*83e0*/  LEA.HI.SX32 R2, R2, R21.reuse, 0x1b ;  /* 0x0000001502027211 */ /* 0x080fe200078fdaff */
[----:B------:R-:W-:Y:S01]  /*83f0*/  FMUL.FTZ R32, R83, R32 ;  /* 0x0000002053207220 */ /* 0x000fe20000410000 */
[----:B------:R-:W-:Y:S01]  /*8400*/  LEA.HI.SX32 R4, R4, R21, 0x1b ;  /* 0x0000001504047211 */ /* 0x000fe200078fdaff */
[----:B------:R-:W-:Y:S01]  /*8410*/  FMUL.FTZ R84, R84, R85 ;  /* 0x0000005554547220 */ /* 0x000fe20000410000 */
[----:B------:R0:W-:Y:S01]  /*8420*/  STS [R8.X4+0x2100], R28 ;  /* 0x0021001c08007388 */ /* 0x0001e20000004800 */
[----:B------:R-:W-:-:S03]  /*8430*/  FMUL.FTZ R23, R23, R55 ;  /* 0x0000003717177220 */ /* 0x000fc60000410000 */
[----:B------:R1:W-:Y:S01]  /*8440*/  STS [R2.X4+0x2104], R30 ;  /* 0x0021041e02007388 */ /* 0x0003e20000004800 */
[----:B------:R-:W-:Y:S02]  /*8450*/  FMUL.FTZ R111, R111, R40 ;  /* 0x000000286f6f7220 */ /* 0x000fe40000410000 */
        /* <DEDUP_REMOVED lines=8> */
[----:B------:R-:W-:Y:S02]  /*84e0*/  FMUL.FTZ R5, R5, R108 ;  /* 0x0000006c05057220 */ /* 0x000fe40000410000 */
[----:B------:R-:W-:-:S04]  /*84f0*/  FFMA.FTZ R22, R88, R22, R23 ;  /* 0x0000001658167223 */ /* 0x000fc80000010017 */
[----:B------:R-:W-:-:S04]  /*8500*/  FFMA.FTZ R97, R97, R107, R22 ;  /* 0x0000006b61617223 */ /* 0x000fc80000010016 */
[----:B------:R-:W-:Y:S01]  /*8510*/  FFMA.FTZ R100, R100, R108, R97 ;  /* 0x0000006c64647223 */ /* 0x000fe20000010061 */
[C---:B------:R-:W-:Y:S02]  /*8520*/  IADD3 R24, R95.reuse, 0x100, RZ ;  /* 0x000001005f187810 */ /* 0x040fe40007ffe0ff */
[C---:B------:R-:W-:Y:S02]  /*8530*/  IADD3 R108, R95.reuse, 0x180, RZ ;  /* 0x000001805f6c7810 */ /* 0x040fe40007ffe0ff */
[C---:B------:R-:W-:Y:S02]  /*8540*/  IADD3 R106, R95.reuse, 0x280, RZ ;  /* 0x000002805f6a7810 */ /* 0x040fe40007ffe0ff */
[C---:B------:R-:W-:Y:S02]  /*8550*/  IADD3 R26, R95.reuse, 0x300, RZ ;  /* 0x000003005f1a7810 */ /* 0x040fe40007ffe0ff */
[C---:B------:R-:W-:Y:S02]  /*8560*/  IADD3 R104, R95.reuse, 0x380, RZ ;  /* 0x000003805f687810 */ /* 0x040fe40007ffe0ff */
[----:B------:R-:W-:-:S02]  /*8570*/  IADD3 R102, R95, 0x400, RZ ;  /* 0x000004005f667810 */ /* 0x000fc40007ffe0ff */
[C---:B0-----:R-:W-:Y:S02]  /*8580*/  IADD3 R28, R95.reuse, 0x480, RZ ;  /* 0x000004805f1c7810 */ /* 0x041fe40007ffe0ff */
[C---:B-1----:R-:W-:Y:S02]  /*8590*/  IADD3 R30, R95.reuse, 0x580, RZ ;  /* 0x000005805f1e7810 */ /* 0x042fe40007ffe0ff */
[C---:B------:R-:W-:Y:S02]  /*85a0*/  IADD3 R88, R95.reuse, 0x600, RZ ;  /* 0x000006005f587810 */ /* 0x040fe40007ffe0ff */
[----:B------:R-:W-:Y:S01]  /*85b0*/  IADD3 R22, R95, 0x680, RZ ;  /* 0x000006805f167810 */ /* 0x000fe20007ffe0ff */
[----:B------:R-:W-:Y:S01]  /*85c0*/  FMUL.FTZ R134, R161, R134 ;  /* 0x00000086a1867220 */ /* 0x000fe20000410000 */
[-C--:B------:R-:W-:Y:S02]  /*85d0*/  LEA.HI.SX32 R108, R108, R95.reuse, 0x1b ;  /* 0x0000005f6c6c7211 */ /* 0x080fe400078fdaff */
[----:B------:R-:W-:-:S02]  /*85e0*/  LEA.HI.SX32 R106, R106, R95, 0x1b ;  /* 0x0000005f6a6a7211 */ /* 0x000fc400078fdaff */
[-C--:B------:R-:W-:Y:S02]  /*85f0*/  LEA.HI.SX32 R105, R26, R95.reuse, 0x1b ;  /* 0x0000005f1a697211 */ /* 0x080fe400078fdaff */
[-C--:B------:R-:W-:Y:S02]  /*8600*/  LEA.HI.SX32 R104, R104, R95.reuse, 0x1b ;  /* 0x0000005f68687211 */ /* 0x080fe400078fdaff */
[-C--:B------:R-:W-:Y:S02]  /*8610*/  LEA.HI.SX32 R102, R102, R95.reuse, 0x1b ;  /* 0x0000005f66667211 */ /* 0x080fe400078fdaff */
[----:B------:R-:W-:Y:S01]  /*8620*/  LEA.HI.SX32 R88, R88, R95, 0x1b ;  /* 0x0000005f58587211 */ /* 0x000fe200078fdaff */
[----:B------:R-:W-:Y:S02]  /*8630*/  FMUL.FTZ R135, R160, R135 ;  /* 0x00000087a0877220 */ /* 0x000fe40000410000 */
[----:B------:R-:W-:Y:S02]  /*8640*/  FMUL.FTZ R141, R158, R141 ;  /* 0x0000008d9e8d7220 */ /* 0x000fe40000410000 */
[----:B------:R-:W-:-:S02]  /*8650*/  FADD.FTZ R37, R82, R37 ;  /* 0x0000002552257221 */ /* 0x000fc40000010000 */
[----:B------:R-:W-:Y:S01]  /*8660*/  FMUL.FTZ R119, R157, R119 ;  /* 0x000000779d777220 */ /* 0x000fe20000410000 */
[----:B------:R-:W-:-:S04]  /*8670*/  UIMAD UR34, UR13, UR34, URZ ;  /* 0x000000220d2272a4 */ /* 0x000fc8000f8e023f */
[----:B------:R-:W-:Y:S02]  /*8680*/  UIMAD UR34, UR14, UR35, UR34 ;  /* 0x000000230e2272a4 */ /* 0x000fe4000f8e0222 */
[----:B------:R-:W-:-:S04]  /*8690*/  UIMAD UR36, UR13, UR36, URZ ;  /* 0x000000240d2472a4 */ /* 0x000fc8000f8e023f */
[----:B------:R-:W-:Y:S01]  /*86a0*/  UIMAD UR36, UR14, UR37, UR36 ;  /* 0x000000250e2472a4 */ /* 0x000fe2000f8e0224 */
[----:B------:R-:W-:Y:S01]  /*86b0*/  FADD.FTZ R38, R99, R38 ;  /* 0x0000002663267221 */ /* 0x000fe20000010000 */
[----:B------:R-:W-:Y:S01]  /*86c0*/  MOV R99, UR11 ;  /* 0x0000000b00637c02 */ /* 0x000fe20008000f00 */
[----:B---3--:R-:W-:Y:S01]  /*86d0*/  FFMA.FTZ R101, R3, R62, R101 ;  /* 0x0000003e03657223 */ /* 0x008fe20000010065 */
[----:B------:R-:W-:-:S04]  /*86e0*/  IADD3 R3, R21, 0x2, RZ ;  /* 0x0000000215037810 */ /* 0x000fc80007ffe0ff */
[----:B------:R-:W-:-:S05]  /*86f0*/  LEA.HI.SX32 R3, R3, R21, 0x1b ;  /* 0x0000001503037211 */ /* 0x000fca00078fdaff */
[----:B------:R-:W-:Y:S04]  /*8700*/  STS [R3.X4+0x2108], R32 ;  /* 0x0021082003007388 */ /* 0x000fe80000004800 */
[----:B------:R-:W-:Y:S04]  /*8710*/  STS [R4.X4+0x210c], R84 ;  /* 0x00210c5404007388 */ /* 0x000fe80000004800 */
[----:B------:R0:W-:Y:S04]  /*8720*/  STS [R8.X4+0x2118], R10 ;  /* 0x0021180a08007388 */ /* 0x0001e80000004800 */
[----:B------:R1:W-:Y:S01]  /*8730*/  STS [R8.X4+0x2114], R11 ;  /* 0x0021140b08007388 */ /* 0x0003e20000004800 */
[----:B0-----:R-:W-:-:S03]  /*8740*/  FMUL.FTZ R10, R109, R50 ;  /* 0x000000326d0a7220 */ /* 0x001fc60000410000 */
[----:B------:R0:W-:Y:S01]  /*8750*/  STS [R8.X4+0x211c], R9 ;  /* 0x00211c0908007388 */ /* 0x0001e20000004800 */
[----:B-1----:R-:W-:Y:S02]  /*8760*/  FMUL.FTZ R11, R96, R107 ;  /* 0x0000006b600b7220 */ /* 0x002fe40000410000 */
[----:B------:R-:W-:Y:S02]  /*8770*/  FMUL.FTZ R13, R13, R10 ;  /* 0x0000000a0d0d7220 */ /* 0x000fe40000410000 */
[----:B0-----:R-:W-:Y:S01]  /*8780*/  FMUL.FTZ R9, R15, R110 ;  /* 0x0000006e0f097220 */ /* 0x001fe20000410000 */
[----:B------:R0:W-:Y:S04]  /*8790*/  STS [R8.X4+0x2110], R12 ;  /* 0x0021100c08007388 */ /* 0x0001e80000004800 */
        /* <DEDUP_REMOVED lines=8> */
[----:B------:R-:W-:Y:S01]  /*8820*/  BAR.SYNC.DEFER_BLOCKING 0x0 ;  /* 0x0000000000007b1d */ /* 0x000fe20000010000 */
[----:B------:R-:W-:Y:S01]  /*8830*/  FFMA.FTZ R15, R29, R10, R100 ;  /* 0x0000000a1d0f7223 */ /* 0x000fe20000010064 */
[----:B------:R-:W-:-:S02]  /*8840*/  IADD3 R100, R95, 0x80, RZ ;  /* 0x000000805f647810 */ /* 0x000fc40007ffe0ff */
[C---:B------:R-:W-:Y:S01]  /*8850*/  IADD3 R32, R95.reuse, 0x200, RZ ;  /* 0x000002005f207810 */ /* 0x040fe20007ffe0ff */
[----:B------:R-:W-:Y:S01]  /*8860*/  FFMA.FTZ R15, R86, R110, R15 ;  /* 0x0000006e560f7223 */ /* 0x000fe2000001000f */
[C---:B------:R-:W-:Y:S02]  /*8870*/  IADD3 R96, R95.reuse, 0x500, RZ ;  /* 0x000005005f607810 */ /* 0x040fe40007ffe0ff */
[C---:B------:R-:W-:Y:S02]  /*8880*/  IADD3 R86, R95.reuse, 0x700, RZ ;  /* 0x000007005f567810 */ /* 0x040fe40007ffe0ff */
[C---:B------:R-:W-:Y:S01]  /*8890*/  IADD3 R10, R95.reuse, 0x780, RZ ;  /* 0x000007805f0a7810 */ /* 0x040fe20007ffe0ff */
[----:B------:R1:W-:Y:S01]  /*88a0*/  STL [R1+0x24], R101 ;  /* 0x0000246501007387 */ /* 0x0003e20000100800 */
[-C--:B0-----:R-:W-:Y:S02]  /*88b0*/  LEA.HI.SX32 R12, R95, R95.reuse, 0x1b ;  /* 0x0000005f5f0c7211 */ /* 0x081fe400078fdaff */
[----:B------:R-:W-:-:S02]  /*88c0*/  LEA.HI.SX32 R100, R100, R95, 0x1b ;  /* 0x0000005f64647211 */ /* 0x000fc400078fdaff */
[-C--:B------:R-:W-:Y:S02]  /*88d0*/  LEA.HI.SX32 R109, R24, R95.reuse, 0x1b ;  /* 0x0000005f186d7211 */ /* 0x080fe400078fdaff */
[-C--:B------:R-:W-:Y:S02]  /*88e0*/  LEA.HI.SX32 R107, R32, R95.reuse, 0x1b ;  /* 0x0000005f206b7211 */ /* 0x080fe400078fdaff */
[-C--:B------:R-:W-:Y:S02]  /*88f0*/  LEA.HI.SX32 R96, R96, R95.reuse, 0x1b ;  /* 0x0000005f60607211 */ /* 0x080fe400078fdaff */
[-C--:B-1----:R-:W-:Y:S02]  /*8900*/  LEA.HI.SX32 R101, R28, R95.reuse, 0x1b ;  /* 0x0000005f1c657211 */ /* 0x082fe400078fdaff */
[-C--:B------:R-:W-:Y:S01]  /*8910*/  LEA.HI.SX32 R89, R30, R95.reuse, 0x1b ;  /* 0x0000005f1e597211 */ /* 0x080fe200078fdaff */
[----:B------:R-:W0:Y:S01]  /*8920*/  LDS R103, [R12.X4+0x2100] ;  /* 0x002100000c677984 */ /* 0x000e220000004800 */
[----:B------:R-:W-:-:S02]  /*8930*/  LEA.HI.SX32 R87, R22, R95, 0x1b ;  /* 0x0000005f16577211 */ /* 0x000fc400078fdaff */
[-C--:B------:R-:W-:Y:S01]  /*8940*/  LEA.HI.SX32 R86, R86, R95.reuse, 0x1b ;  /* 0x0000005f56567211 */ /* 0x080fe200078fdaff */
[----:B------:R-:W1:Y:S01]  /*8950*/  LDS R97, [R100.X4+0x2300] ;  /* 0x0023000064617984 */ /* 0x000e620000004800 */
[----:B------:R-:W-:Y:S01]  /*8960*/  LEA.HI.SX32 R85, R10, R95, 0x1b ;  /* 0x0000005f0a557211 */ /* 0x000fe200078fdaff */
[----:B------:R-:W-:Y:S02]  /*8970*/  FMUL.FTZ R5, R155, R120 ;  /* 0x000000789b057220 */ /* 0x000fe40000410000 */
[----:B------:R-:W2:Y:S04]  /*8980*/  LDS R22, [R109.X4+0x2500] ;  /* 0x002500006d167984 */ /* 0x000ea80000004800 */
[----:B------:R-:W3:Y:S04]  /*8990*/  LDS R23, [R108.X4+0x2700] ;  /* 0x002700006c177984 */ /* 0x000ee80000004800 */
[----:B------:R-:W4:Y:S04]  /*89a0*/  LDS R24, [R107.X4+0x2900] ;  /* 0x002900006b187984 */ /* 0x000f280000004800 */
        /* <DEDUP_REMOVED lines=14> */
[----:B------:R-:W-:Y:S04]  /*8a90*/  STS [R4.X4+0x420c], R119 ;  /* 0x00420c7704007388 */ /* 0x000fe80000004800 */
[----:B------:R1:W-:Y:S01]  /*8aa0*/  STS [R8.X4+0x4210], R5 ;  /* 0x0042100508007388 */ /* 0x0003e20000004800 */
[----:B-----5:R-:W-:Y:S01]  /*8ab0*/  MOV R3, UR14 ;  /* 0x0000000e00037c02 */ /* 0x020fe20008000f00 */
[----:B-1----:R-:W-:Y:S01]  /*8ac0*/  HFMA2.MMA R5, -RZ, RZ, 0, 0 ;  /* 0x00000000ff057435 */ /* 0x002fe200000001ff */
[----:B------:R-:W-:-:S02]  /*8ad0*/  IMAD.MOV.U32 R4, RZ, RZ, R95 ;  /* 0x000000ffff047224 */ /* 0x000fc400078e005f */
[----:B------:R-:W-:-:S07]  /*8ae0*/  IMAD.U32 R13, RZ, RZ, UR14 ;  /* 0x0000000eff0d7e24 */ /* 0x000fce000f8e00ff */
[----:B------:R-:W-:-:S05]  /*8af0*/  IMAD.WIDE.U32 R2, R3, c[0x0][0x298], R4 ;  /* 0x0000a60003027a25 */ /* 0x000fca00078e0004 */
[----:B------:R-:W-:Y:S01]  /*8b00*/  IADD3 R3, R3, UR34, RZ ;  /* 0x0000002203037c10 */ /* 0x000fe2000fffe0ff */
[----:B------:R-:W-:Y:S01]  /*8b10*/  ULDC.64 UR34, c[0x0][0x2a0] ;  /* 0x0000a80000227ab9 */ /* 0x000fe20000000a00 */
[----:B------:R-:W-:Y:S01]  /*8b20*/  IMAD.WIDE.U32 R4, R13, c[0x0][0x2b8], R4 ;  /* 0x0000ae000d047a25 */ /* 0x000fe200078e0004 */
[----:B------:R-:W-:-:S03]  /*8b30*/  UIMAD UR34, UR10, UR34, URZ ;  /* 0x000000220a2272a4 */ /* 0x000fc6000f8e023f */
[----:B------:R-:W-:Y:S02]  /*8b40*/  IMAD.U32 R13, RZ, RZ, UR11 ;  /* 0x0000000bff0d7e24 */ /* 0x000fe4000f8e00ff */
[----:B------:R-:W-:Y:S01]  /*8b50*/  FMUL.FTZ R11, R151, R124 ;  /* 0x0000007c970b7220 */ /* 0x000fe20000410000 */
[----:B------:R-:W-:Y:S01]  /*8b60*/  UIMAD UR34, UR11, UR35, UR34 ;  /* 0x000000230b2272a4 */ /* 0x000fe2000f8e0222 */
[----:B------:R-:W-:Y:S01]  /*8b70*/  IADD3 R5, R5, UR36, RZ ;  /* 0x0000002405057c10 */ /* 0x000fe2000fffe0ff */
[----:B------:R-:W-:Y:S01]  /*8b80*/  IMAD.WIDE.U32 R2, R13, c[0x0][0x2a0], R2 ;  /* 0x0000a8000d027a25 */ /* 0x000fe200078e0002 */
[----:B------:R-:W-:Y:S01]  /*8b90*/  USHF.R.S32.HI UR35, URZ, 0x1f, UR38 ;  /* 0x0000001f3f237899 */ /* 0x000fe20008011426 */
[----:B------:R1:W-:Y:S01]  /*8ba0*/  STS [R8.X4+0x4220], R11 ;  /* 0x0042200b08007388 */ /* 0x0003e20000004800 */
[----:B------:R-:W-:Y:S01]  /*8bb0*/  ULDC.64 UR36, c[0x0][0x2c0] ;  /* 0x0000b00000247ab9 */ /* 0x000fe20000000a00 */
[----:B------:R-:W-:Y:S01]  /*8bc0*/  IMAD.U32 R120, RZ, RZ, UR38 ;  /* 0x00000026ff787e24 */ /* 0x000fe2000f8e00ff */
[----:B------:R-:W-:Y:S01]  /*8bd0*/  IADD3 R110, R3, UR34, RZ ;  /* 0x00000022036e7c10 */ /* 0x000fe2000fffe0ff */
[----:B------:R-:W-:Y:S01]  /*8be0*/  IMAD.WIDE.U32 R4, R99, c[0x0][0x2c0], R4 ;  /* 0x0000b00063047a25 */ /* 0x000fe200078e0004 */
[----:B------:R-:W-:-:S02]  /*8bf0*/  IADD3 R10, P0, R2, UR38, RZ ;  /* 0x00000026020a7c10 */ /* 0x000fc4000ff1e0ff */
[----:B------:R-:W-:Y:S01]  /*8c00*/  IADD3 R99, -R120, c[0x0][0x168], -R95 ;  /* 0x00005a0078637a10 */ /* 0x000fe20007ffe95f */
[----:B-1----:R-:W-:Y:S02]  /*8c10*/  FMUL.FTZ R11, R147, R128 ;  /* 0x00000080930b7220 */ /* 0x002fe40000410000 */
[----:B------:R-:W-:Y:S01]  /*8c20*/  FMUL.FTZ R9, R153, R122 ;  /* 0x0000007a99097220 */ /* 0x000fe20000410000 */
[----:B------:R-:W-:Y:S02]  /*8c30*/  UIMAD UR36, UR10, UR36, URZ ;  /* 0x000000240a2472a4 */ /* 0x000fe4000f8e023f */
        /* <DEDUP_REMOVED lines=10> */
[----:B-----5:R-:W-:Y:S02]  /*8ce0*/  FMUL.FTZ R9, R149, R126 ;  /* 0x0000007e95097220 */ /* 0x020fe40000410000 */
[----:B------:R-:W-:Y:S02]  /*8cf0*/  FMUL.FTZ R13, R145, R130 ;  /* 0x00000082910d7220 */ /* 0x000fe40000410000 */
[----:B------:R-:W-:Y:S01]  /*8d00*/  FMUL.FTZ R131, R144, R131 ;  /* 0x0000008390837220 */ /* 0x000fe20000410000 */
[----:B------:R-:W-:Y:S01]  /*8d10*/  STS [R8.X4+0x4214], R121 ;  /* 0x0042147908007388 */ /* 0x000fe20000004800 */
[----:B------:R-:W-:Y:S01]  /*8d20*/  FMUL.FTZ R7, R7, R111 ;  /* 0x0000006f07077220 */ /* 0x000fe20000410000 */
[----:B------:R-:W-:-:S02]  /*8d30*/  IADD3 R111, R5, UR36, RZ ;  /* 0x00000024056f7c10 */ /* 0x000fc4000fffe0ff */
[----:B------:R-:W-:Y:S04]  /*8d40*/  STS [R8.X4+0x421c], R123 ;  /* 0x00421c7b08007388 */ /* 0x000fe80000004800 */
        /* <DEDUP_REMOVED lines=13> */
[----:B0-234-:R0:W1:Y:S01]  /*8e20*/  LDS R119, [R12.X4+0x4200] ;  /* 0x004200000c777984 */ /* 0x01d0620000004800 */
[----:B------:R-:W-:Y:S01]  /*8e30*/  ULDC.64 UR34, c[0x0][0x2b0] ;  /* 0x0000ac0000227ab9 */ /* 0x000fe20000000a00 */
[----:B------:R-:W-:Y:S01]  /*8e40*/  MOV R13, UR7 ;  /* 0x00000007000d7c02 */ /* 0x000fe20008000f00 */
[----:B------:R-:W-:-:S04]  /*8e50*/  UIMAD UR34, UR42, UR34, URZ ;  /* 0x000000222a2272a4 */ /* 0x000fc8000f8e023f */
[----:B------:R-:W-:Y:S01]  /*8e60*/  UIMAD UR34, UR7, UR35, UR34 ;  /* 0x00000023072272a4 */ /* 0x000fe2000f8e0222 */
[----:B0-----:R-:W-:-:S05]  /*8e70*/  IMAD.WIDE.U32 R12, R13, c[0x0][0x2b0], R10 ;  /* 0x0000ac000d0c7a25 */ /* 0x001fca00078e000a */
[----:B------:R-:W-:Y:S01]  /*8e80*/  IADD3 R11, R13, UR34, RZ ;  /* 0x000000220d0b7c10 */ /* 0x000fe2000fffe0ff */
[----:B------:R-:W-:Y:S01]  /*8e90*/  ULDC.64 UR34, c[0x0][0x2d0] ;  /* 0x0000b40000227ab9 */ /* 0x000fe20000000a00 */
[----:B------:R-:W-:Y:S01]  /*8ea0*/  IMAD.U32 R13, RZ, RZ, UR7 ;  /* 0x00000007ff0d7e24 */ /* 0x000fe2000f8e00ff */
[----:B------:R-:W-:Y:S01]  /*8eb0*/  UIMAD UR34, UR42, UR34, URZ ;  /* 0x000000222a2272a4 */ /* 0x000fe2000f8e023f */
[C---:B------:R-:W-:Y:S02]  /*8ec0*/  LEA R10, P0, R12.reuse, c[0x0][0x318], 0x2 ;  /* 0x0000c6000c0a7a11 */ /* 0x040fe400078010ff */
[----:B------:R-:W-:Y:S01]  /*8ed0*/  IMAD.WIDE.U32 R8, R13, c[0x0][0x2d0], R8 ;  /* 0x0000b4000d087a25 */ /* 0x000fe200078e0008 */
[----:B------:R-:W-:Y:S01]  /*8ee0*/  UIMAD UR34, UR7, UR35, UR34 ;  /* 0x00000023072272a4 */ /* 0x000fe2000f8e0222 */
[----:B------:R-:W-:-:S03]  /*8ef0*/  LEA.HI.X R11, R12, c[0x0][0x31c], R11, 0x2, P0 ;  /* 0x0000c7000c0b7a11 */ /* 0x000fc600000f140b */
[C---:B------:R-:W-:Y:S02]  /*8f00*/  LEA R12, P0, R8.reuse, c[0x0][0x320], 0x2 ;  /* 0x0000c800080c7a11 */ /* 0x040fe400078010ff */
[----:B------:R-:W-:Y:S01]  /*8f10*/  IADD3 R9, R9, UR34, RZ ;  /* 0x0000002209097c10 */ /* 0x000fe2000fffe0ff */
[----:B------:R0:W-:Y:S03]  /*8f20*/  RED.E.ADD.F32.FTZ.RN.STRONG.GPU [R10.64], R103 ;  /* 0x000000670a00798e */ /* 0x0001e6000c10e79c */
[----:B------:R-:W-:-:S05]  /*8f30*/  LEA.HI.X R13, R8, c[0x0][0x324], R9, 0x2, P0 ;  /* 0x0000c900080d7a11 */ /* 0x000fca00000f1409 */
[----:B-1----:R0:W-:Y:S02]  /*8f40*/  RED.E.ADD.F32.FTZ.RN.STRONG.GPU [R12.64], R119 ;  /* 0x000000770c00798e */ /* 0x0021e4000c10e79c */
.L_x_1092:
[----:B0-234-:R-:W-:Y:S05]  /*8f50*/  BSYNC B0 ;  /* 0x0000000000007941 */ /* 0x01dfea0003800000 */
.L_x_1091:
[----:B------:R0:W1:Y:S01]  /*8f60*/  LDS R5, [R100.X4+0x4400] ;  /* 0x0044000064057984 */ /* 0x0000620000004800 */
        /* <DEDUP_REMOVED lines=17> */
[----:B0-----:R-:W-:Y:S01]  /*9080*/  MOV R3, UR37 ;  /* 0x0000002500037c02 */ /* 0x001fe20008000f00 */
[----:B------:R-:W-:-:S04]  /*9090*/  IMAD.U32 R13, RZ, RZ, UR43 ;  /* 0x0000002bff0d7e24 */ /* 0x000fc8000f8e00ff */
[----:B------:R-:W-:-:S06]  /*90a0*/  IMAD.WIDE R2, R3, 0x4, R8 ;  /* 0x0000000403027825 */ /* 0x000fcc00078e0208 */
[----:B------:R-:W-:Y:S01]  /*90b0*/  IMAD.WIDE.U32 R2, R13, c[0x0][0x2b0], R2 ;  /* 0x0000ac000d027a25 */ /* 0x000fe200078e0002 */
[----:B------:R-:W-:-:S04]  /*90c0*/  MOV R13, UR37 ;  /* 0x00000025000d7c02 */ /* 0x000fc80008000f00 */
[----:B------:R-:W-:-:S05]  /*90d0*/  IADD3 R3, R3, UR36, RZ ;  /* 0x0000002403037c10 */ /* 0x000fca000fffe0ff */
[----:B------:R0:W-:Y:S02]  /*90e0*/  RED.E.ADD.F32.FTZ.RN.STRONG.GPU [R2.64+-0x1e00], R97 ;  /* 0xffe200610200798e */ /* 0x0001e4000c10e79c */
[----:B0-----:R-:W-:-:S04]  /*90f0*/  IMAD.WIDE R2, R13, 0x4, R10 ;  /* 0x000000040d027825 */ /* 0x001fc800078e020a */
[----:B------:R-:W-:-:S04]  /*9100*/  IMAD.U32 R13, RZ, RZ, UR43 ;  /* 0x0000002bff0d7e24 */ /* 0x000fc8000f8e00ff */
[----:B------:R-:W-:-:S05]  /*9110*/  IMAD.WIDE.U32 R2, R13, c[0x0][0x2d0], R2 ;  /* 0x0000b4000d027a25 */ /* 0x000fca00078e0002 */
[----:B------:R-:W-:-:S05]  /*9120*/  IADD3 R3, R3, UR35, RZ ;  /* 0x0000002303037c10 */ /* 0x000fca000fffe0ff */
[----:B-1----:R0:W-:Y:S02]  /*9130*/  RED.E.ADD.F32.FTZ.RN.STRONG.GPU [R2.64+-0x1e00], R5 ;  /* 0xffe200050200798e */ /* 0x0021e4000c10e79c */
.L_x_1094:
[----:B0-----:R-:W-:Y:S05]  /*9140*/  BSYNC B0 ;  /* 0x0000000000007941 */ /* 0x001fea0003800000 */
.L_x_1093:
[----:B------:R-:W0:Y:S01]  /*9150*/  LDS R109, [R109.X4+0x4600] ;  /* 0x004600006d6d7984 */ /* 0x000e220000004800 */
[----:B------:R-:W-:Y:S01]  /*9160*/  USHF.L.U32 UR42, UR37, 0x2, URZ ;  /* 0x00000002252a7899 */ /* 0x000fe2000800063f */
[----:B------:R-:W-:Y:S01]  /*9170*/  ISETP.GE.AND P6, PT, R99, 0x101, PT ;  /* 0x000001016300780c */ /* 0x000fe20003fc6270 */
[----:B------:R-:W-:Y:S01]  /*9180*/  USHF.L.U64.HI UR34, UR37, 0x2, UR34 ;  /* 0x0000000225227899 */ /* 0x000fe20008010222 */
[----:B------:R-:W-:Y:S01]  /*9190*/  BSSY B0, `(.L_x_1095) ;  /* 0x0000015000007945 */ /* 0x000fe20003800000 */
[----:B------:R-:W-:Y:S01]  /*91a0*/  FADD.FTZ R7, R15, R7 ;  /* 0x000000070f077221 */ /* 0x000fe20000010000 */
[----:B------:R-:W-:Y:S02]  /*91b0*/  ISETP.GE.AND P2, PT, R99, 0x281, PT ;  /* 0x000002816300780c */ /* 0x000fe40003f46270 */
[----:B------:R-:W-:Y:S02]  /*91c0*/  IADD3 R2, P0, R8, UR42, RZ ;  /* 0x0000002a08027c10 */ /* 0x000fe4000ff1e0ff */
[----:B------:R-:W-:-:S02]  /*91d0*/  IADD3 R4, P1, R10, UR42, RZ ;  /* 0x0000002a0a047c10 */ /* 0x000fc4000ff3e0ff */
[----:B------:R-:W-:Y:S02]  /*91e0*/  IADD3.X R3, R9, UR34, RZ, P0, !PT ;  /* 0x0000002209037c10 */ /* 0x000fe400087fe4ff */
[----:B------:R-:W-:Y:S02]  /*91f0*/  MOV R9, UR43 ;  /* 0x0000002b00097c02 */ /* 0x000fe40008000f00 */
[----:B-1----:R-:W-:Y:S01]  /*9200*/  IADD3.X R5, R11, UR34, RZ, P1, !PT ;  /* 0x000000220b057c10 */ /* 0x002fe20008ffe4ff */
[----:B------:R-:W-:Y:S01]  /*9210*/  IMAD.U32 R11, RZ, RZ, UR43 ;  /* 0x0000002bff0b7e24 */ /* 0x000fe2000f8e00ff */
[----:B------:R-:W-:Y:S01]  /*9220*/  ISETP.GE.AND P0, PT, R99, 0x181, PT ;  /* 0x000001816300780c */ /* 0x000fe20003f06270 */
[----:B------:R-:W-:Y:S01]  /*9230*/  IMAD.WIDE.U32 R2, R9, c[0x0][0x2b0], R2 ;  /* 0x0000ac0009027a25 */ /* 0x000fe200078e0002 */
[C---:B------:R-:W-:Y:S02]  /*9240*/  ISETP.GE.AND P1, PT, R99.reuse, 0x201, PT ;  /* 0x000002016300780c */ /* 0x040fe40003f26270 */
[----:B------:R-:W-:Y:S01]  /*9250*/  ISETP.GE.AND P3, PT, R99, 0x301, PT ;  /* 0x000003016300780c */ /* 0x000fe20003f66270 */
[----:B------:R-:W-:Y:S01]  /*9260*/  IMAD.WIDE.U32 R4, R11, c[0x0][0x2d0], R4 ;  /* 0x0000b4000b047a25 */ /* 0x000fe200078e0004 */
[----:B------:R-:W-:-:S02]  /*9270*/  IADD3 R3, R3, UR36, RZ ;  /* 0x0000002403037c10 */ /* 0x000fc4000fffe0ff */
[----:B------:R-:W-:Y:S02]  /*9280*/  ISETP.GE.AND P4, PT, R99, 0x381, PT ;  /* 0x000003816300780c */ /* 0x000fe40003f86270 */
[----:B------:R-:W-:Y:S02]  /*9290*/  IADD3 R5, R5, UR35, RZ ;  /* 0x0000002305057c10 */ /* 0x000fe4000fffe0ff */
[----:B------:R-:W-:Y:S01]  /*92a0*/  ISETP.GE.AND P5, PT, R99, 0x401, PT ;  /* 0x000004016300780c */ /* 0x000fe20003fa6270 */
[----:B------:R-:W-:Y:S07]  /*92b0*/  @!P6 BRA `(.L_x_1096) ;  /* 0x000000200000e947 */ /* 0x000fee0003800000 */
[----:B------:R1:W-:Y:S04]  /*92c0*/  RED.E.ADD.F32.FTZ.RN.STRONG.GPU [R2.64+-0x1c00], R22 ;  /* 0xffe400160200798e */ /* 0x0003e8000c10e79c */
[----:B0-----:R1:W-:Y:S02]  /*92d0*/  RED.E.ADD.F32.FTZ.RN.STRONG.GPU [R4.64+-0x1c00], R109 ;  /* 0xffe4006d0400798e */ /* 0x0013e4000c10e79c */
.L_x_1096:
[----:B------:R-:W-:Y:S05]  /*92e0*/  BSYNC B0 ;  /* 0x0000000000007941 */ /* 0x000fea0003800000 */
.L_x_1095:
[----:B------:R2:W3:Y:S01]  /*92f0*/  LDS R9, [R108.X4+0x4800] ;  /* 0x004800006c097984 */ /* 0x0004e20000004800 */
[----:B------:R-:W-:Y:S01]  /*9300*/  BSSY B0, `(.L_x_1097) ;  /* 0x0000004000007945 */ /* 0x000fe20003800000 */
[----:B------:R-:W-:Y:S05]  /*9310*/  @!P0 BRA `(.L_x_1098) ;  /* 0x0000002000008947 */ /* 0x000fea0003800000 */
[----:B------:R4:W-:Y:S04]  /*9320*/  RED.E.ADD.F32.FTZ.RN.STRONG.GPU [R2.64+-0x1a00], R23 ;  /* 0xffe600170200798e */ /* 0x0009e8000c10e79c */
[----:B---3--:R4:W-:Y:S02]  /*9330*/  RED.E.ADD.F32.FTZ.RN.STRONG.GPU [R4.64+-0x1a00], R9 ;  /* 0xffe600090400798e */ /* 0x0089e4000c10e79c */
.L_x_1098:
[----:B------:R-:W-:Y:S05]  /*9340*/  BSYNC B0 ;  /* 0x0000000000007941 */ /* 0x000fea0003800000 */
.L_x_1097:
[----:B------:R-:W1:Y:S01]  /*9350*/  LDS R107, [R107.X4+0x4a00] ;  /* 0x004a00006b6b7984 */ /* 0x000e620000004800 */
[----:B------:R-:W-:Y:S01]  /*9360*/  BSSY B0, `(.L_x_1099) ;  /* 0x0000004000007945 */ /* 0x000fe20003800000 */
[----:B------:R-:W-:Y:S05]  /*9370*/  @!P1 BRA `(.L_x_1100) ;  /* 0x0000002000009947 */ /* 0x000fea0003800000 */
[----:B------:R2:W-:Y:S04]  /*9380*/  RED.E.ADD.F32.FTZ.RN.STRONG.GPU [R2.64+-0x1800], R24 ;  /* 0xffe800180200798e */ /* 0x0005e8000c10e79c */
[----:B-1----:R2:W-:Y:S02]  /*9390*/  RED.E.ADD.F32.FTZ.RN.STRONG.GPU [R4.64+-0x1800], R107 ;  /* 0xffe8006b0400798e */ /* 0x0025e4000c10e79c */
.L_x_1100:
[----:B------:R-:W-:Y:S05]  /*93a0*/  BSYNC B0 ;  /* 0x0000000000007941 */ /* 0x000fea0003800000 */
.L_x_1099:
[----:B---34-:R3:W4:Y:S01]  /*93b0*/  LDS R9, [R106.X4+0x4c00] ;  /* 0x004c00006a097984 */ /* 0x0187220000004800 */
[----:B------:R-:W-:Y:S01]  /*93c0*/  BSSY B0, `(.L_x_1101) ;  /* 0x0000004000007945 */ /* 0x000fe20003800000 */
[----:B------:R-:W-:Y:S05]  /*93d0*/  @!P2 BRA `(.L_x_1102) ;  /* 0x000000200000a947 */ /* 0x000fea0003800000 */
[----:B------:R2:W-:Y:S04]  /*93e0*/  RED.E.ADD.F32.FTZ.RN.STRONG.GPU [R2.64+-0x1600], R25 ;  /* 0xffea00190200798e */ /* 0x0005e8000c10e79c */
[----:B----4-:R2:W-:Y:S02]  /*93f0*/  RED.E.ADD.F32.FTZ.RN.STRONG.GPU [R4.64+-0x1600], R9 ;  /* 0xffea00090400798e */ /* 0x0105e4000c10e79c */
.L_x_1102:
[----:B------:R-:W-:Y:S05]  /*9400*/  BSYNC B0 ;  /* 0x0000000000007941 */ /* 0x000fea0003800000 */
.L_x_1101:
[----:B------:R-:W2:Y:S01]  /*9410*/  LDS R105, [R105.X4+0x4e00] ;  /* 0x004e000069697984 */ /* 0x000ea20000004800 */
[----:B------:R-:W-:Y:S01]  /*9420*/  BSSY B0, `(.L_x_1103) ;  /* 0x0000004000007945 */ /* 0x000fe20003800000 */
[----:B------:R-:W-:Y:S05]  /*9430*/  @!P3 BRA `(.L_x_1104) ;  /* 0x000000200000b947 */ /* 0x000fea0003800000 */
[----:B------:R3:W-:Y:S04]  /*9440*/  RED.E.ADD.F32.FTZ.RN.STRONG.GPU [R2.64+-0x1400], R26 ;  /* 0xffec001a0200798e */ /* 0x0007e8000c10e79c */
[----:B--2---:R3:W-:Y:S02]  /*9450*/  RED.E.ADD.F32.FTZ.RN.STRONG.GPU [R4.64+-0x1400], R105 ;  /* 0xffec00690400798e */ /* 0x0047e4000c10e79c */
.L_x_1104:
[----:B------:R-:W-:Y:S05]  /*9460*/  BSYNC B0 ;  /* 0x0000000000007941 */ /* 0x000fea0003800000 */
.L_x_1103:
[----:B--2-4-:R2:W4:Y:S01]  /*9470*/  LDS R9, [R104.X4+0x5000] ;  /* 0x0050000068097984 */ /* 0x0145220000004800 */
[----:B------:R-:W-:Y:S01]  /*9480*/  BSSY B0, `(.L_x_1105) ;  /* 0x0000004000007945 */ /* 0x000fe20003800000 */
[----:B------:R-:W-:Y:S05]  /*9490*/  @!P4 BRA `(.L_x_1106) ;  /* 0x000000200000c947 */ /* 0x000fea0003800000 */
[----:B------:R2:W-:Y:S04]  /*94a0*/  RED.E.ADD.F32.FTZ.RN.STRONG.GPU [R2.64+-0x1200], R27 ;  /* 0xffee001b0200798e */ /* 0x0005e8000c10e79c */
[----:B----4-:R2:W-:Y:S02]  /*94b0*/  RED.E.ADD.F32.FTZ.RN.STRONG.GPU [R4.64+-0x1200], R9 ;  /* 0xffee00090400798e */ /* 0x0105e4000c10e79c */
.L_x_1106:
[----:B------:R-:W-:Y:S05]  /*94c0*/  BSYNC B0 ;  /* 0x0000000000007941 */ /* 0x000fea0003800000 */
.L_x_1105:
[----:B--2-4-:R2:W4:Y:S01]  /*94d0*/  LDS R9, [R102.X4+0x5200] ;  /* 0x0052000066097984 */ /* 0x0145220000004800 */
[----:B------:R-:W-:Y:S01]  /*94e0*/  BSSY B0, `(.L_x_1107) ;  /* 0x0000004000007945 */ /* 0x000fe20003800000 */
[----:B------:R-:W-:Y:S05]  /*94f0*/  @!P5 BRA `(.L_x_1108) ;  /* 0x000000200000d947 */ /* 0x000fea0003800000 */
[----:B------:R2:W-:Y:S04]  /*9500*/  RED.E.ADD.F32.FTZ.RN.STRONG.GPU [R2.64+-0x1000], R28 ;  /* 0xfff0001c0200798e */ /* 0x0005e8000c10e79c */
[----:B----4-:R2:W-:Y:S02]  /*9510*/  RED.E.ADD.F32.FTZ.RN.STRONG.GPU [R4.64+-0x1000], R9 ;  /* 0xfff000090400798e */ /* 0x0105e4000c10e79c */
.L_x_1108:
[----:B------:R-:W-:Y:S05]  /*9520*/  BSYNC B0 ;  /* 0x0000000000007941 */ /* 0x000fea0003800000 */
.L_x_1107:
        /* <DEDUP_REMOVED lines=12> */
.L_x_1110:
[----:B------:R-:W-:Y:S05]  /*95f0*/  BSYNC B0 ;  /* 0x0000000000007941 */ /* 0x000fea0003800000 */
.L_x_1109:
[----:B--2-4-:R2:W4:Y:S01]  /*9600*/  LDS R9, [R96.X4+0x5600] ;  /* 0x0056000060097984 */ /* 0x0145220000004800 */
[----:B------:R-:W-:Y:S01]  /*9610*/  BSSY B0, `(.L_x_1111) ;  /* 0x0000004000007945 */ /* 0x000fe20003800000 */
[----:B------:R-:W-:Y:S05]  /*9620*/  @!P0 BRA `(.L_x_1112) ;  /* 0x0000002000008947 */ /* 0x000fea0003800000 */
[----:B------:R2:W-:Y:S04]  /*9630*/  RED.E.ADD.F32.FTZ.RN.STRONG.GPU [R2.64+-0xc00], R30 ;  /* 0xfff4001e0200798e */ /* 0x0005e8000c10e79c */
[----:B----4-:R2:W-:Y:S02]  /*9640*/  RED.E.ADD.F32.FTZ.RN.STRONG.GPU [R4.64+-0xc00], R9 ;  /* 0xfff400090400798e */ /* 0x0105e4000c10e79c */
.L_x_1112:
[----:B------:R-:W-:Y:S05]  /*9650*/  BSYNC B0 ;  /* 0x0000000000007941 */ /* 0x000fea0003800000 */
.L_x_1111:
[----:B------:R-:W2:Y:S01]  /*9660*/  LDS R89, [R89.X4+0x5800] ;  /* 0x0058000059597984 */ /* 0x000ea20000004800 */
[----:B------:R-:W-:Y:S01]  /*9670*/  BSSY B0, `(.L_x_1113) ;  /* 0x0000004000007945 */ /* 0x000fe20003800000 */
[----:B------:R-:W-:Y:S05]  /*9680*/  @!P1 BRA `(.L_x_1114) ;  /* 0x0000002000009947 */ /* 0x000fea0003800000 */
[----:B------:R3:W-:Y:S04]  /*9690*/  RED.E.ADD.F32.FTZ.RN.STRONG.GPU [R2.64+-0xa00], R31 ;  /* 0xfff6001f0200798e */ /* 0x0007e8000c10e79c */
[----:B--2---:R3:W-:Y:S02]  /*96a0*/  RED.E.ADD.F32.FTZ.RN.STRONG.GPU [R4.64+-0xa00], R89 ;  /* 0xfff600590400798e */ /* 0x0047e4000c10e79c */
.L_x_1114:
[----:B------:R-:W-:Y:S05]  /*96b0*/  BSYNC B0 ;  /* 0x0000000000007941 */ /* 0x000fea0003800000 */
.L_x_1113:
[----:B--2-4-:R2:W4:Y:S01]  /*96c0*/  LDS R9, [R88.X4+0x5a00] ;  /* 0x005a000058097984 */ /* 0x0145220000004800 */
[----:B------:R-:W-:Y:S01]  /*96d0*/  BSSY B0, `(.L_x_1115) ;  /* 0x0000004000007945 */ /* 0x000fe20003800000 */
[----:B------:R-:W-:Y:S05]  /*96e0*/  @!P2 BRA `(.L_x_1116) ;  /* 0x000000200000a947 */ /* 0x000fea0003800000 */
[----:B------:R2:W-:Y:S04]  /*96f0*/  RED.E.ADD.F32.FTZ.RN.STRONG.GPU [R2.64+-0x800], R32 ;  /* 0xfff800200200798e */ /* 0x0005e8000c10e79c */
[----:B----4-:R2:W-:Y:S02]  /*9700*/  RED.E.ADD.F32.FTZ.RN.STRONG.GPU [R4.64+-0x800], R9 ;  /* 0xfff800090400798e */ /* 0x0105e4000c10e79c */
.L_x_1116:
[----:B------:R-:W-:Y:S05]  /*9710*/  BSYNC B0 ;  /* 0x0000000000007941 */ /* 0x000fea0003800000 */
.L_x_1115:
[----:B------:R-:W2:Y:S01]  /*9720*/  LDS R87, [R87.X4+0x5c00] ;  /* 0x005c000057577984 */ /* 0x000ea20000004800 */
[----:B------:R-:W-:Y:S01]  /*9730*/  BSSY B0, `(.L_x_1117) ;  /* 0x0000004000007945 */ /* 0x000fe20003800000 */
[----:B------:R-:W-:Y:S05]  /*9740*/  @!P3 BRA `(.L_x_1118) ;  /* 0x000000200000b947 */ /* 0x000fea0003800000 */
[----:B------:R3:W-:Y:S04]  /*9750*/  RED.E.ADD.F32.FTZ.RN.STRONG.GPU [R2.64+-0x600], R82 ;  /* 0xfffa00520200798e */ /* 0x0007e8000c10e79c */
[----:B--2---:R3:W-:Y:S02]  /*9760*/  RED.E.ADD.F32.FTZ.RN.STRONG.GPU [R4.64+-0x600], R87 ;  /* 0xfffa00570400798e */ /* 0x0047e4000c10e79c */
.L_x_1118:
[----:B------:R-:W-:Y:S05]  /*9770*/  BSYNC B0 ;  /* 0x0000000000007941 */ /* 0x000fea0003800000 */
.L_x_1117:
[----:B--2-4-:R2:W4:Y:S01]  /*9780*/  LDS R9, [R86.X4+0x5e00] ;  /* 0x005e000056097984 */ /* 0x0145220000004800 */
[----:B------:R-:W-:Y:S01]  /*9790*/  BSSY B0, `(.L_x_1119) ;  /* 0x0000004000007945 */ /* 0x000fe20003800000 */
[----:B------:R-:W-:Y:S05]  /*97a0*/  @!P4 BRA `(.L_x_1120) ;  /* 0x000000200000c947 */ /* 0x000fea0003800000 */
[----:B------:R2:W-:Y:S04]  /*97b0*/  RED.E.ADD.F32.FTZ.RN.STRONG.GPU [R2.64+-0x400], R83 ;  /* 0xfffc00530200798e */ /* 0x0005e8000c10e79c */
[----:B----4-:R2:W-:Y:S02]  /*97c0*/  RED.E.ADD.F32.FTZ.RN.STRONG.GPU [R4.64+-0x400], R9 ;  /* 0xfffc00090400798e */ /* 0x0105e4000c10e79c */
.L_x_1120:
[----:B------:R-:W-:Y:S05]  /*97d0*/  BSYNC B0 ;  /* 0x0000000000007941 */ /* 0x000fea0003800000 */
.L_x_1119:
[----:B------:R-:W2:Y:S01]  /*97e0*/  LDS R85, [R85.X4+0x6000] ;  /* 0x0060000055557984 */ /* 0x000ea20000004800 */
[----:B------:R-:W-:Y:S01]  /*97f0*/  BSSY B0, `(.L_x_1121) ;  /* 0x0000004000007945 */ /* 0x000fe20003800000 */
[----:B------:R-:W-:Y:S05]  /*9800*/  @!P5 BRA `(.L_x_1122) ;  /* 0x000000200000d947 */ /* 0x000fea0003800000 */
[----:B------:R3:W-:Y:S04]  /*9810*/  RED.E.ADD.F32.FTZ.RN.STRONG.GPU [R2.64+-0x200], R84 ;  /* 0xfffe00540200798e */ /* 0x0007e8000c10e79c */
[----:B--2---:R3:W-:Y:S02]  /*9820*/  RED.E.ADD.F32.FTZ.RN.STRONG.GPU [R4.64+-0x200], R85 ;  /* 0xfffe00550400798e */ /* 0x0047e4000c10e79c */
.L_x_1122:
[----:B------:R-:W-:Y:S05]  /*9830*/  BSYNC B0 ;  /* 0x0000000000007941 */ /* 0x000fea0003800000 */
.L_x_1121:
[----:B------:R-:W5:Y:S04]  /*9840*/  LDL.LU R10, [R1+0x28] ;  /* 0x00002800010a7983 */ /* 0x000f680000300800 */
[----:B--2-4-:R-:W2:Y:S01]  /*9850*/  LDL.LU R9, [R1+0x2c] ;  /* 0x00002c0001097983 */ /* 0x014ea20000300800 */
[----:B------:R-:W-:Y:S01]  /*9860*/  SHF.R.S32.HI R11, RZ, 0x1f, R95 ;  /* 0x0000001fff0b7819 */ /* 0x000fe2000001145f */
[----:B------:R-:W-:Y:S01]  /*9870*/  FMUL.FTZ R98, R19, R98 ;  /* 0x0000006213627220 */ /* 0x000fe20000410000 */
[----:B------:R-:W-:Y:S01]  /*9880*/  ISETP.NE.AND P2, PT, R95, RZ, PT ;  /* 0x000000ff5f00720c */ /* 0x000fe20003f45270 */
[----:B-1-3--:R-:W1:Y:S01]  /*9890*/  SHFL.DOWN P0, R2, R7, 0x1, 0x1f ;  /* 0x08201f0007027f89 */ /* 0x00ae620000000000 */
[----:B------:R-:W-:Y:S01]  /*98a0*/  LEA.HI R11, R11, R95, RZ, 0x5 ;  /* 0x0000005f0b0b7211 */ /* 0x000fe200078f28ff */
[----:B------:R-:W-:Y:S01]  /*98b0*/  FFMA.FTZ R98, R14, R17, R98 ;  /* 0x000000110e627223 */ /* 0x000fe20000010062 */
[----:B------:R-:W-:Y:S01]  /*98c0*/  BSSY B0, `(.L_x_1123) ;  /* 0x0000024000007945 */ /* 0x000fe20003800000 */
[----:B------:R-:W-:Y:S01]  /*98d0*/  FADD.FTZ R36, R6, R36 ;  /* 0x0000002406247221 */ /* 0x000fe20000010000 */
[----:B------:R-:W-:Y:S01]  /*98e0*/  SHF.R.S32.HI R11, RZ, 0x5, R11 ;  /* 0x00000005ff0b7819 */ /* 0x000fe2000001140b */
[----:B------:R-:W-:-:S02]  /*98f0*/  FADD.FTZ R35, R0, R35 ;  /* 0x0000002300237221 */ /* 0x000fc40000010000 */
[----:B------:R-:W-:Y:S02]  /*9900*/  FADD.FTZ R33, R98, R33 ;  /* 0x0000002162217221 */ /* 0x000fe40000010000 */
[----:B-1----:R-:W-:-:S05]  /*9910*/  @P0 FADD R2, R7, R2 ;  /* 0x0000000207020221 */ /* 0x002fca0000000000 */
[----:B------:R-:W1:Y:S02]  /*9920*/  SHFL.DOWN P0, R3, R2, 0x2, 0x1f ;  /* 0x08401f0002037f89 */ /* 0x000e640000000000 */
[----:B-1----:R-:W-:-:S05]  /*9930*/  @P0 FADD R3, R2, R3 ;  /* 0x0000000302030221 */ /* 0x002fca0000000000 */
[----:B------:R-:W1:Y:S02]  /*9940*/  SHFL.DOWN P0, R4, R3, 0x4, 0x1f ;  /* 0x08801f0003047f89 */ /* 0x000e640000000000 */
[----:B-1----:R-:W-:Y:S02]  /*9950*/  @P0 FADD R4, R3, R4 ;  /* 0x0000000403040221 */ /* 0x002fe40000000000 */
[----:B------:R-:W-:-:S03]  /*9960*/  FFMA.FTZ R3, R18, R20, R16 ;  /* 0x0000001412037223 */ /* 0x000fc60000010010 */
[----:B------:R-:W1:Y:S01]  /*9970*/  SHFL.DOWN P0, R5, R4, 0x8, 0x1f ;  /* 0x09001f0004057f89 */ /* 0x000e620000000000 */
[----:B------:R-:W-:Y:S02]  /*9980*/  FADD.FTZ R34, R3, R34 ;  /* 0x0000002203227221 */ /* 0x000fe40000010000 */
[----:B-1----:R-:W-:Y:S01]  /*9990*/  @P0 FADD R5, R4, R5 ;  /* 0x0000000504050221 */ /* 0x002fe20000000000 */
[----:B------:R-:W-:-:S04]  /*99a0*/  ISETP.NE.AND P0, PT, R94, RZ, PT ;  /* 0x000000ff5e00720c */ /* 0x000fc80003f05270 */
[----:B------:R-:W1:Y:S02]  /*99b0*/  SHFL.DOWN P1, R8, R5, 0x10, 0x1f ;  /* 0x0a001f0005087f89 */ /* 0x000e640000020000 */
[----:B-1----:R-:W-:-:S07]  /*99c0*/  @P1 FADD R8, R5, R8 ;  /* 0x0000000805081221 */ /* 0x002fce0000000000 */
[----:B------:R1:W-:Y:S01]  /*99d0*/  @!P0 STS [R11.X4+0x6304], R8 ;  /* 0x006304080b008388 */ /* 0x0003e20000004800 */
[----:B-----5:R-:W-:Y:S02]  /*99e0*/  FFMA.FTZ R10, R20, R63, R10 ;  /* 0x0000003f140a7223 */ /* 0x020fe4000001000a */
[----:B--2---:R-:W-:-:S03]  /*99f0*/  FFMA.FTZ R9, R17, R64, R9 ;  /* 0x0000004011097223 */ /* 0x004fc60000010009 */
[----:B------:R1:W-:Y:S04]  /*9a00*/  STL [R1+0x28], R10 ;  /* 0x0000280a01007387 */ /* 0x0003e80000100800 */
[----:B------:R1:W-:Y:S04]  /*9a10*/  STL [R1+0x2c], R9 ;  /* 0x00002c0901007387 */ /* 0x0003e80000100800 */
[----:B------:R-:W-:Y:S06]  /*9a20*/  BAR.SYNC.DEFER_BLOCKING 0x0 ;  /* 0x0000000000007b1d */ /* 0x000fec0000010000 */
[----:B------:R-:W-:Y:S05]  /*9a30*/  @P2 BRA `(.L_x_1124) ;  /* 0x000000c000002947 */ /* 0x000fea0003800000 */
[----:B-1----:R-:W-:Y:S01]  /*9a40*/  ULDC UR34, c[0x0][0x174] ;  /* 0x00005d0000227ab9 */ /* 0x002fe20000000800 */
[----:B------:R-:W1:Y:S01]  /*9a50*/  LDS.64 R2, [0x6308] ;  /* 0x00630800ff027984 */ /* 0x000e620000000a00 */
[----:B------:R-:W-:-:S02]  /*9a60*/  UISETP.NE.AND UP0, UPT, UR27, UR34, UPT ;  /* 0x000000221b00728c */ /* 0x000fc4000bf05270 */
[----:B------:R-:W-:Y:S01]  /*9a70*/  USHF.L.U32 UR34, UR7, 0x2, URZ ;  /* 0x0000000207227899 */ /* 0x000fe2000800063f */
[----:B------:R-:W2:Y:S03]  /*9a80*/  LDS R5, [0x6310] ;  /* 0x00631000ff057984 */ /* 0x000ea60000000800 */
[----:B------:R-:W-:-:S13]  /*9a90*/  PLOP3.LUT P0, PT, PT, PT, UP0, 0x80, 0x0 ;  /* 0x000000000000781c */ /* 0x000fda0003f0f008 */
[----:B------:R-:W3:Y:S01]  /*9aa0*/  @P0 LDS R7, [UR34+0x7f50] ;  /* 0x007f5022ff070984 */ /* 0x000ee20008000800 */
[----:B-1----:R-:W-:-:S04]  /*9ab0*/  FADD.FTZ R2, R8, R2 ;  /* 0x0000000208027221 */ /* 0x002fc80000010000 */
[----:B------:R-:W-:-:S04]  /*9ac0*/  FADD.FTZ R2, R3, R2 ;  /* 0x0000000203027221 */ /* 0x000fc80000010000 */
[----:B--2---:R-:W-:-:S04]  /*9ad0*/  FADD.FTZ R8, R2, R5 ;  /* 0x0000000502087221 */ /* 0x004fc80000010000 */
[----:B---3--:R-:W-:-:S05]  /*9ae0*/  @P0 FADD.FTZ R8, R8, R7 ;  /* 0x0000000708080221 */ /* 0x008fca0000010000 */
[----:B------:R1:W-:Y:S02]  /*9af0*/  STS [UR34+0x7f50], R8 ;  /* 0x007f5008ff007988 */ /* 0x0003e40008000822 */
.L_x_1124:
[----:B-1----:R-:W-:Y:S05]  /*9b00*/  BSYNC B0 ;  /* 0x0000000000007941 */ /* 0x002fea0003800000 */
.L_x_1123:
        /* <DEDUP_REMOVED lines=8> */
.L_x_1077:
[----:B------:R-:W-:Y:S01]  /*9b90*/  BAR.SYNC.DEFER_BLOCKING 0x0 ;  /* 0x0000000000007b1d */ /* 0x000fe20000010000 */
[----:B------:R-:W-:-:S05]  /*9ba0*/  LOP3.LUT R14, R78, 0x20, RZ, 0xfc, !PT ;  /* 0x000000204e0e7812 */ /* 0x000fca00078efcff */
[----:B------:R-:W-:Y:S01]  /*9bb0*/  ULDC UR42, c[0x0][0x168] ;  /* 0x00005a00002a7ab9 */ /* 0x000fe20000000800 */
[----:B------:R-:W2:Y:S01]  /*9bc0*/  LDL.LU R84, [R1+0xc] ;  /* 0x00000c0001547983 */ /* 0x000ea20000300800 */
[----:B------:R-:W-:Y:S01]  /*9bd0*/  UIADD3 UR42, -UR38, UR42, URZ ;  /* 0x0000002a262a7290 */ /* 0x000fe2000fffe13f */
[C---:B------:R-:W-:Y:S01]  /*9be0*/  LOP3.LUT R15, R78.reuse, 0x40, RZ, 0xfc, !PT ;  /* 0x000000404e0f7812 */ /* 0x040fe200078efcff */
[----:B------:R-:W-:Y:S01]  /*9bf0*/  ULDC.64 UR8, c[0x0][0x2d8] ;  /* 0x0000b60000087ab9 */ /* 0x000fe20000000a00 */
[C---:B-1----:R-:W-:Y:S01]  /*9c00*/  LOP3.LUT R0, R78.reuse, 0x60, RZ, 0xfc, !PT ;  /* 0x000000604e007812 */ /* 0x042fe200078efcff */
[----:B------:R-:W2:Y:S01]  /*9c10*/  LDL.LU R85, [R1+0x8] ;  /* 0x0000080001557983 */ /* 0x000ea20000300800 */
[----:B------:R-:W-:Y:S01]  /*9c20*/  PRMT R16, RZ, 0x7610, R16 ;  /* 0x00007610ff107816 */ /* 0x000fe20000000010 */
[----:B------:R-:W-:Y:S01]  /*9c30*/  ULDC.64 UR36, c[0x0][0x2f8] ;  /* 0x0000be0000247ab9 */ /* 0x000fe20000000a00 */
[----:B------:R-:W-:Y:S01]  /*9c40*/  ISETP.GE.AND P2, PT, R78, UR42, PT ;  /* 0x0000002a4e007c0c */ /* 0x000fe2000bf46270 */
[----:B------:R-:W3:Y:S01]  /*9c50*/  LDL.LU R86, [R1+0x14] ;  /* 0x0000140001567983 */ /* 0x000ee20000300800 */
[----:B------:R-:W-:-:S02]  /*9c60*/  ISETP.GE.AND P1, PT, R14, UR42, PT ;  /* 0x0000002a0e007c0c */ /* 0x000fc4000bf26270 */
[C---:B------:R-:W-:Y:S01]  /*9c70*/  LOP3.LUT R2, R78.reuse, 0x80, RZ, 0xfc, !PT ;  /* 0x000000804e027812 */ /* 0x040fe200078efcff */
[----:B------:R-:W3:Y:S01]  /*9c80*/  LDL.LU R87, [R1+0x10] ;  /* 0x0000100001577983 */ /* 0x000ee20000300800 */
[----:B------:R-:W-:Y:S02]  /*9c90*/  PRMT R17, RZ, 0x7610, R17 ;  /* 0x00007610ff117816 */ /* 0x000fe40000000011 */
[C---:B------:R-:W-:Y:S01]  /*9ca0*/  LOP3.LUT R3, R78.reuse, 0xa0, RZ, 0xfc, !PT ;  /* 0x000000a04e037812 */ /* 0x040fe200078efcff */
[----:B------:R-:W4:Y:S01]  /*9cb0*/  LDL.LU R88, [R1+0x1c] ;  /* 0x00001c0001587983 */ /* 0x000f220000300800 */
[C---:B0-----:R-:W-:Y:S02]  /*9cc0*/  LOP3.LUT R4, R78.reuse, 0xc0, RZ, 0xfc, !PT ;  /* 0x000000c04e047812 */ /* 0x041fe400078efcff */
[----:B------:R-:W-:Y:S01]  /*9cd0*/  ISETP.GE.AND P0, PT, R15, UR42, PT ;  /* 0x0000002a0f007c0c */ /* 0x000fe2000bf06270 */
[----:B------:R-:W5:Y:S01]  /*9ce0*/  @!P2 LDG.E.U16 R16, [R80.64] ;  /* 0x0000001c5010a981 */ /* 0x000f62000c1e1500 */
[----:B------:R-:W-:-:S02]  /*9cf0*/  LOP3.LUT R5, R78, 0xe0, RZ, 0xfc, !PT ;  /* 0x000000e04e057812 */ /* 0x000fc400078efcff */
[----:B------:R-:W-:Y:S01]  /*9d00*/  ISETP.GE.AND P4, PT, R0, UR42, PT ;  /* 0x0000002a00007c0c */ /* 0x000fe2000bf86270 */
[----:B------:R-:W2:Y:S01]  /*9d10*/  @!P1 LDG.E.U16 R17, [R80.64+0x40] ;  /* 0x0000401c50119981 */ /* 0x000ea2000c1e1500 */
[----:B------:R-:W-:Y:S02]  /*9d20*/  LOP3.LUT R6, R78, 0x100, RZ, 0xfc, !PT ;  /* 0x000001004e067812 */ /* 0x000fe400078efcff */
[----:B------:R-:W-:Y:S01]  /*9d30*/  ISETP.GE.AND P6, PT, R2, UR42, PT ;  /* 0x0000002a02007c0c */ /* 0x000fe2000bfc6270 */
[----:B------:R-:W4:Y:S01]  /*9d40*/  LDL.LU R89, [R1+0x18] ;  /* 0x0000180001597983 */ /* 0x000f220000300800 */
[----:B------:R-:W-:Y:S02]  /*9d50*/  ISETP.GE.AND P5, PT, R3, UR42, PT ;  /* 0x0000002a03007c0c */ /* 0x000fe4000bfa6270 */
[----:B------:R-:W-:Y:S01]  /*9d60*/  ISETP.GE.AND P3, PT, R4, UR42, PT ;  /* 0x0000002a04007c0c */ /* 0x000fe2000bf66270 */
[----:B------:R-:W3:Y:S01]  /*9d70*/  LDL.LU R83, [R1] ;  /* 0x0000000001537983 */ /* 0x000ee20000300800 */
[----:B------:R-:W-:-:S02]  /*9d80*/  ISETP.GE.AND P2, PT, R5, UR42, PT ;  /* 0x0000002a05007c0c */ /* 0x000fc4000bf46270 */
[----:B------:R-:W-:Y:S01]  /*9d90*/  ISETP.GE.AND P1, PT, R6, UR42, PT ;  /* 0x0000002a06007c0c */ /* 0x000fe2000bf26270 */
[----:B------:R-:W3:Y:S01]  /*9da0*/  LDL.LU R82, [R1+0x4] ;  /* 0x0000040001527983 */ /* 0x000ee20000300800 */
[----:B------:R-:W-:Y:S02]  /*9db0*/  PRMT R18, RZ, 0x7610, R18 ;  /* 0x00007610ff127816 */ /* 0x000fe40000000012 */
[----:B------:R-:W-:Y:S01]  /*9dc0*/  PRMT R19, RZ, 0x7610, R19 ;  /* 0x00007610ff137816 */ /* 0x000fe20000000013 */
[----:B------:R-:W3:Y:S01]  /*9dd0*/  LDL.LU R96, [R1+0x24] ;  /* 0x0000240001607983 */ /* 0x000ee20000300800 */
[----:B------:R-:W-:Y:S02]  /*9de0*/  PRMT R20, RZ, 0x7610, R20 ;  /* 0x00007610ff147816 */ /* 0x000fe40000000014 */
[----:B------:R-:W-:Y:S01]  /*9df0*/  PRMT R23, RZ, 0x7610, R23 ;  /* 0x00007610ff177816 */ /* 0x000fe20000000017 */
[----:B------:R-:W3:Y:S01]  /*9e00*/  @!P0 LDG.E.U16 R18, [R80.64+0x80] ;  /* 0x0000801c50128981 */ /* 0x000ee2000c1e1500 */
[----:B------:R-:W-:-:S02]  /*9e10*/  LOP3.LUT R7, R78, 0x120, RZ, 0xfc, !PT ;  /* 0x000001204e077812 */ /* 0x000fc400078efcff */
[----:B------:R-:W-:Y:S01]  /*9e20*/  PRMT R22, RZ, 0x7610, R22 ;  /* 0x00007610ff167816 */ /* 0x000fe20000000016 */
[----:B------:R-:W4:Y:S01]  /*9e30*/  @!P4 LDG.E.U16 R19, [R80.64+0xc0] ;  /* 0x0000c01c5013c981 */ /* 0x000f22000c1e1500 */
[C---:B------:R-:W-:Y:S02]  /*9e40*/  LOP3.LUT R8, R78.reuse, 0x140, RZ, 0xfc, !PT ;  /* 0x000001404e087812 */ /* 0x040fe400078efcff */
[----:B------:R-:W-:Y:S01]  /*9e50*/  PRMT R25, RZ, 0x7610, R25 ;  /* 0x00007610ff197816 */ /* 0x000fe20000000019 */
[----:B------:R-:W4:Y:S01]  /*9e60*/  @!P6 LDG.E.U16 R20, [R80.64+0x100] ;  /* 0x0001001c5014e981 */ /* 0x000f22000c1e1500 */
[C---:B------:R-:W-:Y:S02]  /*9e70*/  LOP3.LUT R9, R78.reuse, 0x160, RZ, 0xfc, !PT ;  /* 0x000001604e097812 */ /* 0x040fe400078efcff */
[----:B------:R-:W-:Y:S01]  /*9e80*/  PRMT R24, RZ, 0x7610, R24 ;  /* 0x00007610ff187816 */ /* 0x000fe20000000018 */
[----:B------:R-:W4:Y:S01]  /*9e90*/  @!P5 LDG.E.U16 R23, [R80.64+0x140] ;  /* 0x0001401c5017d981 */ /* 0x000f22000c1e1500 */
[----:B------:R-:W-:-:S02]  /*9ea0*/  LOP3.LUT R10, R78, 0x180, RZ, 0xfc, !PT ;  /* 0x000001804e0a7812 */ /* 0x000fc400078efcff */
[C---:B------:R-:W-:Y:S01]  /*9eb0*/  LOP3.LUT R11, R78.reuse, 0x1a0, RZ, 0xfc, !PT ;  /* 0x000001a04e0b7812 */ /* 0x040fe200078efcff */
[----:B------:R-:W4:Y:S01]  /*9ec0*/  @!P3 LDG.E.U16 R22, [R80.64+0x180] ;  /* 0x0001801c5016b981 */ /* 0x000f22000c1e1500 */
[----:B------:R-:W-:Y:S02]  /*9ed0*/  ISETP.GE.AND P0, PT, R7, UR42, PT ;  /* 0x0000002a07007c0c */ /* 0x000fe4000bf06270 */
[----:B------:R-:W-:Y:S01]  /*9ee0*/  LOP3.LUT R12, R78, 0x1c0, RZ, 0xfc, !PT ;  /* 0x000001c04e0c7812 */ /* 0x000fe200078efcff */
[----:B------:R-:W4:Y:S01]  /*9ef0*/  @!P2 LDG.E.U16 R25, [R80.64+0x1c0] ;  /* 0x0001c01c5019a981 */ /* 0x000f22000c1e1500 */
[----:B------:R-:W-:Y:S02]  /*9f00*/  ISETP.GE.AND P4, PT, R8, UR42, PT ;  /* 0x0000002a08007c0c */ /* 0x000fe4000bf86270 */
[----:B------:R-:W-:Y:S01]  /*9f10*/  LOP3.LUT R13, R78, 0x1e0, RZ, 0xfc, !PT ;  /* 0x000001e04e0d7812 */ /* 0x000fe200078efcff */
[----:B------:R-:W4:Y:S01]  /*9f20*/  @!P1 LDG.E.U16 R24, [R80.64+0x200] ;  /* 0x0002001c50189981 */ /* 0x000f22000c1e1500 */
[----:B------:R-:W-:-:S02]  /*9f30*/  ISETP.GE.AND P6, PT, R9, UR42, PT ;  /* 0x0000002a09007c0c */ /* 0x000fc4000bfc6270 */
[----:B------:R-:W-:Y:S01]  /*9f40*/  ISETP.GE.AND P5, PT, R10, UR42, PT ;  /* 0x0000002a0a007c0c */ /* 0x000fe2000bfa6270 */
[----:B------:R-:W4:Y:S01]  /*9f50*/  LDL.LU R97, [R1+0x20] ;  /* 0x0000200001617983 */ /* 0x000f220000300800 */
[----:B------:R-:W-:Y:S02]  /*9f60*/  ISETP.GE.AND P3, PT, R11, UR42, PT ;  /* 0x0000002a0b007c0c */ /* 0x000fe4000bf66270 */
[----:B------:R-:W-:Y:S01]  /*9f70*/  ISETP.GE.AND P2, PT, R12, UR42, PT ;  /* 0x0000002a0c007c0c */ /* 0x000fe2000bf46270 */
[----:B------:R-:W4:Y:S01]  /*9f80*/  LDL.LU R98, [R1+0x2c] ;  /* 0x00002c0001627983 */ /* 0x000f220000300800 */
[----:B------:R-:W-:Y:S02]  /*9f90*/  ISETP.GE.AND P1, PT, R13, UR42, PT ;  /* 0x0000002a0d007c0c */ /* 0x000fe4000bf26270 */
[----:B------:R-:W-:Y:S01]  /*9fa0*/  PRMT R27, RZ, 0x7610, R27 ;  /* 0x00007610ff1b7816 */ /* 0x000fe2000000001b */
[----:B------:R-:W4:Y:S01]  /*9fb0*/  LDL.LU R99, [R1+0x28] ;  /* 0x0000280001637983 */ /* 0x000f220000300800 */
[----:B------:R-:W-:-:S02]  /*9fc0*/  PRMT R26, RZ, 0x7610, R26 ;  /* 0x00007610ff1a7816 */ /* 0x000fc4000000001a */
[----:B------:R-:W-:Y:S02]  /*9fd0*/  PRMT R29, RZ, 0x7610, R29 ;  /* 0x00007610ff1d7816 */ /* 0x000fe4000000001d */
[----:B------:R-:W-:Y:S01]  /*9fe0*/  PRMT R28, RZ, 0x7610, R28 ;  /* 0x00007610ff1c7816 */ /* 0x000fe2000000001c */
[----:B------:R-:W4:Y:S01]  /*9ff0*/  @!P0 LDG.E.U16 R27, [R80.64+0x240] ;  /* 0x0002401c501b8981 */ /* 0x000f22000c1e1500 */
[----:B------:R-:W-:Y:S02]  /*a000*/  PRMT R31, RZ, 0x7610, R31 ;  /* 0x00007610ff1f7816 */ /* 0x000fe4000000001f */
[----:B------:R-:W-:Y:S01]  /*a010*/  PRMT R30, RZ, 0x7610, R30 ;  /* 0x00007610ff1e7816 */ /* 0x000fe2000000001e */
[----:B------:R-:W4:Y:S01]  /*a020*/  @!P4 LDG.E.U16 R26, [R80.64+0x280] ;  /* 0x0002801c501ac981 */ /* 0x000f22000c1e1500 */
[----:B------:R-:W-:-:S03]  /*a030*/  PRMT R45, RZ, 0x7610, R45 ;  /* 0x00007610ff2d7816 */ /* 0x000fc6000000002d */
[----:B------:R-:W4:Y:S04]  /*a040*/  @!P6 LDG.E.U16 R29, [R80.64+0x2c0] ;  /* 0x0002c01c501de981 */ /* 0x000f28000c1e1500 */
[----:B------:R-:W4:Y:S04]  /*a050*/  @!P5 LDG.E.U16 R28, [R80.64+0x300] ;  /* 0x0003001c501cd981 */ /* 0x000f28000c1e1500 */
[----:B------:R-:W4:Y:S04]  /*a060*/  @!P3 LDG.E.U16 R31, [R80.64+0x340] ;  /* 0x0003401c501fb981 */ /* 0x000f28000c1e1500 */
[----:B------:R-:W4:Y:S04]  /*a070*/  @!P2 LDG.E.U16 R30, [R80.64+0x380] ;  /* 0x0003801c501ea981 */ /* 0x000f28000c1e1500 */
[----:B------:R-:W4:Y:S01]  /*a080*/  @!P1 LDG.E.U16 R45, [R80.64+0x3c0] ;  /* 0x0003c01c502d9981 */ /* 0x000f22000c1e1500 */
[----:B------:R-:W-:-:S04]  /*a090*/  LOP3.LUT R21, R21, 0xfffffe00, RZ, 0xc0, !PT ;  /* 0xfffffe0015157812 */ /* 0x000fc800078ec0ff */
[----:B------:R-:W-:-:S04]  /*a0a0*/  LEA R64, R94, R21, 0x4 ;  /* 0x000000155e407211 */ /* 0x000fc800078e20ff */
[----:B------:R-:W-:Y:S01]  /*a0b0*/  IADD3 R21, R64, 0x1, RZ ;  /* 0x0000000140157810 */ /* 0x000fe20007ffe0ff */
[----:B-----5:R-:W-:Y:S04]  /*a0c0*/  STS.U16 [R93], R16 ;  /* 0x000000105d007388 */ /* 0x020fe80000000400 */
        /* <DEDUP_REMOVED lines=29> */
[----:B------:R-:W-:-:S03]  /*a2a0*/  FSETP.GTU.FTZ.AND P4, PT, R20, 20, PT ;  /* 0x41a000001400780b */ /* 0x000fc60003f9c000 */
[----:B------:R-:W-:Y:S02]  /*a2b0*/  FADD.FTZ R24, R17, UR4 ;  /* 0x0000000411187e21 */ /* 0x000fe40008010000 */
[----:B------:R-:W1:Y:S04]  /*a2c0*/  LDS.U16 R17, [R65+0xa] ;  /* 0x00000a0041117984 */ /* 0x000e680000000400 */
[----:B------:R-:W-:-:S06]  /*a2d0*/  @!P0 FMUL.FTZ R25, R25, -1.4426950216293334961 ;  /* 0xbfb8aa3b19198820 */ /* 0x000fcc0000410000 */
[----:B------:R-:W2:Y:S01]  /*a2e0*/  @!P0 MUFU.EX2 R25, R25 ;  /* 0x0000001900198308 */ /* 0x000ea20000000800 */
[----:B------:R-:W-:Y:S01]  /*a2f0*/  FSETP.GTU.FTZ.AND P5, PT, R24, 20, PT ;  /* 0x41a000001800780b */ /* 0x000fe20003fbc000 */
[----:B------:R-:W-:Y:S01]  /*a300*/  @!P4 FMUL.FTZ R20, R20, -1.4426950216293334961 ;  /* 0xbfb8aa3b1414c820 */ /* 0x000fe20000410000 */
[----:B---3--:R-:W-:-:S05]  /*a310*/  PRMT R19, RZ, 0x5410, R19 ;  /* 0x00005410ff137816 */ /* 0x008fca0000000013 */
[----:B------:R3:W-:Y:S02]  /*a320*/  @!P4 MUFU.EX2 R23, R20 ;  /* 0x000000140017c308 */ /* 0x0007e40000000800 */
[----:B---3--:R-:W3:Y:S01]  /*a330*/  LDS.U16 R20, [R65+0x10] ;  /* 0x0000100041147984 */ /* 0x008ee20000000400 */
[----:B--2---:R-:W-:-:S03]  /*a340*/  @!P0 FADD.FTZ R25, R25, 1 ;  /* 0x3f80000019198421 */ /* 0x004fc60000010000 */
[----:B------:R-:W-:Y:S01]  /*a350*/  @!P5 FMUL.FTZ R24, R24, -1.4426950216293334961 ;  /* 0xbfb8aa3b1818d820 */ /* 0x000fe20000410000 */
[----:B0-----:R-:W-:Y:S01]  /*a360*/  PRMT R16, RZ, 0x5410, R16 ;  /* 0x00005410ff107816 */ /* 0x001fe20000000010 */
[----:B------:R-:W0:Y:S01]  /*a370*/  @!P0 MUFU.RCP R30, R25 ;  /* 0x00000019001e8308 */ /* 0x000e220000001000 */
[----:B------:R-:W-:Y:S02]  /*a380*/  FADD.FTZ R26, R19, UR4 ;  /* 0x00000004131a7e21 */ /* 0x000fe40008010000 */
[----:B------:R-:W2:Y:S01]  /*a390*/  LDS.U16 R19, [R65+0xe] ;  /* 0x00000e0041137984 */ /* 0x000ea20000000400 */
[----:B------:R-:W-:Y:S01]  /*a3a0*/  FADD.FTZ R16, R16, UR4 ;  /* 0x0000000410107e21 */ /* 0x000fe20008010000 */
[----:B------:R-:W-:-:S03]  /*a3b0*/  PRMT R22, RZ, 0x5410, R22 ;  /* 0x00005410ff167816 */ /* 0x000fc60000000016 */
[----:B------:R-:W4:Y:S01]  /*a3c0*/  @!P5 MUFU.EX2 R24, R24 ;  /* 0x000000180018d308 */ /* 0x000f220000000800 */
[----:B------:R-:W-:Y:S01]  /*a3d0*/  FSETP.GTU.FTZ.AND P2, PT, R16, 20, PT ;  /* 0x41a000001000780b */ /* 0x000fe20003f5c000 */
[----:B------:R-:W-:Y:S01]  /*a3e0*/  FADD.FTZ R22, R22, UR4 ;  /* 0x0000000416167e21 */ /* 0x000fe20008010000 */
[----:B-1----:R-:W-:Y:S01]  /*a3f0*/  PRMT R17, RZ, 0x5410, R17 ;  /* 0x00005410ff117816 */ /* 0x002fe20000000011 */
[----:B0-----:R-:W-:-:S03]  /*a400*/  @!P0 FMUL.FTZ R35, R35, R30 ;  /* 0x0000001e23238220 */ /* 0x001fc60000410000 */
[----:B------:R-:W-:Y:S01]  /*a410*/  FSETP.GTU.FTZ.AND P0, PT, R22, 20, PT ;  /* 0x41a000001600780b */ /* 0x000fe20003f1c000 */
[----:B------:R-:W-:-:S06]  /*a420*/  @!P4 FADD.FTZ R23, R23, 1 ;  /* 0x3f8000001717c421 */ /* 0x000fcc0000010000 */
[----:B------:R-:W-:Y:S02]  /*a430*/  @!P2 FMUL.FTZ R16, R16, -1.4426950216293334961 ;  /* 0xbfb8aa3b1010a820 */ /* 0x000fe40000410000 */
[----:B----4-:R-:W-:Y:S01]  /*a440*/  @!P5 FADD.FTZ R24, R24, 1 ;  /* 0x3f8000001818d421 */ /* 0x010fe20000010000 */
[----:B------:R-:W-:Y:S01]  /*a450*/  @!P4 MUFU.RCP R28, R23 ;  /* 0x00000017001cc308 */ /* 0x000fe20000001000 */
[----:B------:R-:W-:-:S07]  /*a460*/  FADD.FTZ R17, R17, UR4 ;  /* 0x0000000411117e21 */ /* 0x000fce0008010000 */
[----:B------:R-:W0:Y:S01]  /*a470*/  @!P5 MUFU.RCP R27, R24 ;  /* 0x00000018001bd308 */ /* 0x000e220000001000 */
[----:B------:R-:W-:Y:S01]  /*a480*/  @!P0 FMUL.FTZ R22, R22, -1.4426950216293334961 ;  /* 0xbfb8aa3b16168820 */ /* 0x000fe20000410000 */
[----:B------:R-:W-:Y:S02]  /*a490*/  FSETP.GTU.FTZ.AND P3, PT, R17, 20, PT ;  /* 0x41a000001100780b */ /* 0x000fe40003f7c000 */
[----:B---3--:R-:W-:-:S04]  /*a4a0*/  PRMT R20, RZ, 0x5410, R20 ;  /* 0x00005410ff147816 */ /* 0x008fc80000000014 */
[----:B------:R-:W1:Y:S01]  /*a4b0*/  @!P2 MUFU.EX2 R16, R16 ;  /* 0x000000100010a308 */ /* 0x000e620000000800 */
[----:B------:R-:W-:Y:S01]  /*a4c0*/  PRMT R18, RZ, 0x5410, R18 ;  /* 0x00005410ff127816 */ /* 0x000fe20000000012 */
[----:B------:R-:W-:-:S06]  /*a4d0*/  FADD.FTZ R20, R20, UR4 ;  /* 0x0000000414147e21 */ /* 0x000fcc0008010000 */
[----:B------:R-:W3:Y:S01]  /*a4e0*/  @!P0 MUFU.EX2 R22, R22 ;  /* 0x0000001600168308 */ /* 0x000ee20000000800 */
[----:B------:R-:W-:Y:S01]  /*a4f0*/  FADD.FTZ R18, R18, UR4 ;  /* 0x0000000412127e21 */ /* 0x000fe20008010000 */
[----:B--2---:R-:W-:Y:S01]  /*a500*/  PRMT R19, RZ, 0x5410, R19 ;  /* 0x00005410ff137816 */ /* 0x004fe20000000013 */
[----:B0-----:R-:W-:Y:S01]  /*a510*/  @!P5 FMUL.FTZ R34, R34, R27 ;  /* 0x0000001b2222d220 */ /* 0x001fe20000410000 */
[----:B------:R-:W-:Y:S01]  /*a520*/  FSETP.GTU.FTZ.AND P5, PT, R20, 20, PT ;  /* 0x41a000001400780b */ /* 0x000fe20003fbc000 */
[----:B------:R-:W-:Y:S01]  /*a530*/  @!P4 FMUL.FTZ R33, R33, R28 ;  /* 0x0000001c2121c220 */ /* 0x000fe20000410000 */
[----:B------:R-:W-:Y:S01]  /*a540*/  FSETP.GTU.FTZ.AND P4, PT, R18, 20, PT ;  /* 0x41a000001200780b */ /* 0x000fe20003f9c000 */
[----:B------:R-:W-:Y:S02]  /*a550*/  @!P3 FMUL.FTZ R17, R17, -1.4426950216293334961 ;  /* 0xbfb8aa3b1111b820 */ /* 0x000fe40000410000 */
[----:B-1----:R-:W-:Y:S02]  /*a560*/  @!P2 FADD.FTZ R16, R16, 1 ;  /* 0x3f8000001010a421 */ /* 0x002fe40000010000 */
[----:B------:R-:W-:-:S02]  /*a570*/  FADD.FTZ R19, R19, UR4 ;  /* 0x0000000413137e21 */ /* 0x000fc40008010000 */
[----:B------:R0:W-:Y:S01]  /*a580*/  @!P2 MUFU.RCP R58, R16 ;  /* 0x00000010003aa308 */ /* 0x0001e20000001000 */
[----:B---3--:R-:W-:Y:S02]  /*a590*/  @!P0 FADD.FTZ R22, R22, 1 ;  /* 0x3f80000016168421 */ /* 0x008fe40000010000 */
[----:B------:R-:W-:-:S05]  /*a5a0*/  FSETP.GTU.FTZ.AND P6, PT, R19, 20, PT ;  /* 0x41a000001300780b */ /* 0x000fca0003fdc000 */
[----:B------:R-:W1:Y:S01]  /*a5b0*/  @!P3 MUFU.EX2 R17, R17 ;  /* 0x000000110011b308 */ /* 0x000e620000000800 */
[----:B0-----:R-:W-:Y:S01]  /*a5c0*/  IADD3 R16, R64, 0x5, RZ ;  /* 0x0000000540107810 */ /* 0x001fe20007ffe0ff */
[----:B------:R-:W-:-:S03]  /*a5d0*/  @!P5 FMUL.FTZ R20, R20, -1.4426950216293334961 ;  /* 0xbfb8aa3b1414d820 */ /* 0x000fc60000410000 */
[----:B------:R-:W-:Y:S01]  /*a5e0*/  LEA.HI.SX32 R29, R16, R64, 0x1b ;  /* 0x00000040101d7211 */ /* 0x000fe200078fdaff */
[----:B------:R-:W-:Y:S02]  /*a5f0*/  @!P4 FMUL.FTZ R18, R18, -1.4426950216293334961 ;  /* 0xbfb8aa3b1212c820 */ /* 0x000fe40000410000 */
[----:B------:R-:W0:Y:S01]  /*a600*/  @!P0 MUFU.RCP R16, R22 ;  /* 0x0000001600108308 */ /* 0x000e220000001000 */
[----:B------:R-:W-:Y:S01]  /*a610*/  FSETP.GTU.FTZ.AND P1, PT, R26, 20, PT ;  /* 0x41a000001a00780b */ /* 0x000fe20003f3c000 */
[----:B------:R-:W-:-:S06]  /*a620*/  @!P6 FMUL.FTZ R19, R19, -1.4426950216293334961 ;  /* 0xbfb8aa3b1313e820 */ /* 0x000fcc0000410000 */
[----:B------:R-:W2:Y:S01]  /*a630*/  @!P5 MUFU.EX2 R20, R20 ;  /* 0x000000140014d308 */ /* 0x000ea20000000800 */
[----:B-1----:R-:W-:-:S07]  /*a640*/  @!P3 FADD.FTZ R17, R17, 1 ;  /* 0x3f8000001111b421 */ /* 0x002fce0000010000 */
[----:B------:R-:W1:Y:S01]  /*a650*/  @!P4 MUFU.EX2 R18, R18 ;  /* 0x000000120012c308 */ /* 0x000e620000000800 */
[----:B0-----:R-:W-:Y:S02]  /*a660*/  @!P0 FMUL.FTZ R43, R43, R16 ;  /* 0x000000102b2b8220 */ /* 0x001fe40000410000 */
[----:B------:R-:W0:Y:S05]  /*a670*/  LDS.U16 R16, [R65+0x14] ;  /* 0x0000140041107984 */ /* 0x000e2a0000000400 */
[----:B------:R3:W-:Y:S01]  /*a680*/  @!P3 MUFU.RCP R59, R17 ;  /* 0x00000011003bb308 */ /* 0x0007e20000001000 */
[----:B------:R-:W-:-:S07]  /*a690*/  @!P1 FMUL.FTZ R26, R26, -1.4426950216293334961 ;  /* 0xbfb8aa3b1a1a9820 */ /* 0x000fce0000410000 */
[----:B------:R-:W4:Y:S01]  /*a6a0*/  @!P6 MUFU.EX2 R19, R19 ;  /* 0x000000130013e308 */ /* 0x000f220000000800 */
[----:B---3--:R-:W-:Y:S01]  /*a6b0*/  IADD3 R17, R64, 0x8, RZ ;  /* 0x0000000840117810 */ /* 0x008fe20007ffe0ff */
[----:B--2---:R-:W-:-:S03]  /*a6c0*/  @!P5 FADD.FTZ R20, R20, 1 ;  /* 0x3f8000001414d421 */ /* 0x004fc60000010000 */
[-C--:B------:R-:W-:Y:S02]  /*a6d0*/  LEA.HI.SX32 R40, R17, R64.reuse, 0x1b ;  /* 0x0000004011287211 */ /* 0x080fe400078fdaff */
[----:B------:R-:W2:Y:S01]  /*a6e0*/  LDS.U16 R17, [R65+0x16] ;  /* 0x0000160041117984 */ /* 0x000ea20000000400 */
[----:B-1----:R-:W-:Y:S01]  /*a6f0*/  @!P4 FADD.FTZ R18, R18, 1 ;  /* 0x3f8000001212c421 */ /* 0x002fe20000010000 */
[----:B------:R-:W-:Y:S01]  /*a700*/  LEA.HI.SX32 R24, R21, R64, 0x1b ;  /* 0x0000004015187211 */ /* 0x000fe200078fdaff */
[----:B------:R-:W1:Y:S08]  /*a710*/  @!P1 MUFU.EX2 R26, R26 ;  /* 0x0000001a001a9308 */ /* 0x000e700000000800 */
[----:B------:R3:W5:Y:S01]  /*a720*/  @!P5 MUFU.RCP R21, R20 ;  /* 0x000000140015d308 */ /* 0x0007620000001000 */
[----:B----4-:R-:W-:-:S07]  /*a730*/  @!P6 FADD.FTZ R19, R19, 1 ;  /* 0x3f8000001313e421 */ /* 0x010fce0000010000 */
[----:B------:R4:W-:Y:S01]  /*a740*/  @!P4 MUFU.RCP R60, R18 ;  /* 0x00000012003cc308 */ /* 0x0009e20000001000 */
[----:B-1----:R-:W-:Y:S01]  /*a750*/  @!P1 FADD.FTZ R26, R26, 1 ;  /* 0x3f8000001a1a9421 */ /* 0x002fe20000010000 */
[----:B---3--:R-:W-:Y:S01]  /*a760*/  LDS.U16 R20, [R65+0x1c] ;  /* 0x00001c0041147984 */ /* 0x008fe20000000400 */
[----:B----4-:R-:W-:-:S04]  /*a770*/  IADD3 R18, R64, 0xd, RZ ;  /* 0x0000000d40127810 */ /* 0x010fc80007ffe0ff */
[----:B------:R-:W-:Y:S02]  /*a780*/  LEA.HI.SX32 R54, R18, R64, 0x1b ;  /* 0x0000004012367211 */ /* 0x000fe400078fdaff */
[----:B------:R-:W1:Y:S01]  /*a790*/  LDS.U16 R18, [R65+0x18] ;  /* 0x0000180041127984 */ /* 0x000e620000000400 */
[----:B------:R3:W-:Y:S01]  /*a7a0*/  @!P6 MUFU.RCP R62, R19 ;  /* 0x00000013003ee308 */ /* 0x0007e20000001000 */
[----:B-----5:R-:W-:Y:S02]  /*a7b0*/  @!P5 FMUL.FTZ R42, R42, R21 ;  /* 0x000000152a2ad220 */ /* 0x020fe40000410000 */
[----:B------:R-:W-:Y:S04]  /*a7c0*/  LDS.U16 R21, [R65+0x1e] ;  /* 0x00001e0041157984 */ /* 0x000fe80000000400 */
[----:B---3--:R-:W3:Y:S01]  /*a7d0*/  LDS.U16 R19, [R65+0x1a] ;  /* 0x00001a0041137984 */ /* 0x008ee20000000400 */
[----:B------:R4:W5:Y:S01]  /*a7e0*/  @!P1 MUFU.RCP R57, R26 ;  /* 0x0000001a00399308 */ /* 0x0009620000001000 */
[----:B------:R-:W-:-:S02]  /*a7f0*/  IADD3 R23, R64, 0x2, RZ ;  /* 0x0000000240177810 */ /* 0x000fc40007ffe0ff */
[C---:B------:R-:W-:Y:S02]  /*a800*/  IADD3 R27, R64.reuse, 0x3, RZ ;  /* 0x00000003401b7810 */ /* 0x040fe40007ffe0ff */
[----:B0-----:R-:W-:Y:S02]  /*a810*/  PRMT R16, RZ, 0x5410, R16 ;  /* 0x00005410ff107816 */ /* 0x001fe40000000010 */
[C---:B------:R-:W-:Y:S02]  /*a820*/  IADD3 R31, R64.reuse, 0x7, RZ ;  /* 0x00000007401f7810 */ /* 0x040fe40007ffe0ff */
[----:B------:R-:W-:Y:S01]  /*a830*/  F2FP.BF16.PACK_AB R22, R99, R98 ;  /* 0x000000626316723e */ /* 0x000fe200000010ff */
[----:B------:R-:W-:Y:S01]  /*a840*/  BAR.SYNC.DEFER_BLOCKING 0x0 ;  /* 0x0000000000007b1d */ /* 0x000fe20000010000 */
[----:B----4-:R-:W-:Y:S01]  /*a850*/  IADD3 R26, R64, 0x4, RZ ;  /* 0x00000004401a7810 */ /* 0x010fe20007ffe0ff */
[----:B------:R-:W-:Y:S01]  /*a860*/  FADD.FTZ R16, R16, UR4 ;  /* 0x0000000410107e21 */ /* 0x000fe20008010000 */
[----:B------:R-:W-:-:S02]  /*a870*/  LEA.HI.SX32 R25, R23, R64, 0x1b ;  /* 0x0000004017197211 */ /* 0x000fc400078fdaff */
[-C--:B------:R-:W-:Y:S02]  /*a880*/  LEA.HI.SX32 R27, R27, R64.reuse, 0x1b ;  /* 0x000000401b1b7211 */ /* 0x080fe400078fdaff */
[----:B--2---:R-:W-:Y:S01]  /*a890*/  PRMT R17, RZ, 0x5410, R17 ;  /* 0x00005410ff117816 */ /* 0x004fe20000000011 */
[----:B-----5:R-:W-:Y:S01]  /*a8a0*/  @!P1 FMUL.FTZ R36, R36, R57 ;  /* 0x0000003924249220 */ /* 0x020fe20000410000 */
[----:B------:R-:W-:Y:S02]  /*a8b0*/  LEA.HI.SX32 R32, R31, R64, 0x1b ;  /* 0x000000401f207211 */ /* 0x000fe400078fdaff */
[----:B------:R-:W-:Y:S02]  /*a8c0*/  F2FP.BF16.PACK_AB R23, R97, R96 ;  /* 0x000000606117723e */ /* 0x000fe400000010ff */
[----:B------:R-:W-:Y:S02]  /*a8d0*/  IADD3 R30, R64, 0x6, RZ ;  /* 0x00000006401e7810 */ /* 0x000fe40007ffe0ff */
[----:B------:R-:W-:Y:S01]  /*a8e0*/  PRMT R31, R22, 0x7610, R31 ;  /* 0x00007610161f7816 */ /* 0x000fe2000000001f */
[----:B------:R-:W-:Y:S01]  /*a8f0*/  @!P2 FMUL.FTZ R37, R37, R58 ;  /* 0x0000003a2525a220 */ /* 0x000fe20000410000 */
[----:B------:R-:W-:Y:S01]  /*a900*/  LEA.HI.SX32 R28, R26, R64, 0x1b ;  /* 0x000000401a1c7211 */ /* 0x000fe200078fdaff */
[----:B------:R-:W-:Y:S01]  /*a910*/  @!P3 FMUL.FTZ R38, R38, R59 ;  /* 0x0000003b2626b220 */ /* 0x000fe20000410000 */
[----:B------:R-:W-:Y:S01]  /*a920*/  PRMT R57, R22, 0x7632, R57 ;  /* 0x0000763216397816 */ /* 0x000fe20000000039 */
[----:B------:R-:W-:Y:S01]  /*a930*/  IMAD.SHL.U32 R22, R24, 0x2, RZ ;  /* 0x0000000218167824 */ /* 0x000fe200078e00ff */
[----:B------:R-:W-:Y:S01]  /*a940*/  IADD3 R45, R64, 0x9, RZ ;  /* 0x00000009402d7810 */ /* 0x000fe20007ffe0ff */
[----:B------:R-:W-:Y:S01]  /*a950*/  IMAD.SHL.U32 R24, R27, 0x2, RZ ;  /* 0x000000021b187824 */ /* 0x000fe200078e00ff */
[----:B------:R-:W-:Y:S01]  /*a960*/  F2FP.BF16.PACK_AB R26, R89, R88 ;  /* 0x00000058591a723e */ /* 0x000fe200000010ff */
[----:B------:R-:W-:Y:S01]  /*a970*/  FADD.FTZ R17, R17, UR4 ;  /* 0x0000000411117e21 */ /* 0x000fe20008010000 */
[----:B------:R-:W-:-:S02]  /*a980*/  PRMT R58, R23, 0x7610, R58 ;  /* 0x00007610173a7816 */ /* 0x000fc4000000003a */
[----:B------:R-:W-:Y:S01]  /*a990*/  PRMT R59, R23, 0x7632, R59 ;  /* 0x00007632173b7816 */ /* 0x000fe2000000003b */
[----:B------:R-:W-:Y:S01]  /*a9a0*/  @!P4 FMUL.FTZ R39, R39, R60 ;  /* 0x0000003c2727c220 */ /* 0x000fe20000410000 */
[----:B------:R-:W-:Y:S01]  /*a9b0*/  IADD3 R50, R64, 0xa, RZ ;  /* 0x0000000a40327810 */ /* 0x000fe20007ffe0ff */
[----:B------:R0:W-:Y:S01]  /*a9c0*/  STS.U16 [R65], R31 ;  /* 0x0000001f41007388 */ /* 0x0001e20000000400 */
[----:B------:R-:W-:Y:S02]  /*a9d0*/  LEA.HI.SX32 R30, R30, R64, 0x1b ;  /* 0x000000401e1e7211 */ /* 0x000fe400078fdaff */
[----:B------:R-:W-:Y:S02]  /*a9e0*/  SHF.L.U32 R23, R25, 0x1, RZ ;  /* 0x0000000119177819 */ /* 0x000fe400000006ff */
[----:B------:R-:W-:Y:S02]  /*a9f0*/  F2FP.BF16.PACK_AB R27, R87, R86 ;  /* 0x00000056571b723e */ /* 0x000fe400000010ff */
[----:B------:R-:W-:-:S02]  /*aa00*/  FSETP.GTU.FTZ.AND P0, PT, R16, 20, PT ;  /* 0x41a000001000780b */ /* 0x000fc40003f1c000 */
[----:B------:R-:W-:Y:S01]  /*aa10*/  IADD3 R52, R64, 0xb, RZ ;  /* 0x0000000b40347810 */ /* 0x000fe20007ffe0ff */
[----:B------:R-:W-:Y:S01]  /*aa20*/  @!P6 FMUL.FTZ R41, R41, R62 ;  /* 0x0000003e2929e220 */ /* 0x000fe20000410000 */
[----:B------:R-:W-:Y:S01]  /*aa30*/  LEA.HI.SX32 R45, R45, R64, 0x1b ;  /* 0x000000402d2d7211 */ /* 0x000fe200078fdaff */
[----:B------:R-:W-:Y:S01]  /*aa40*/  IMAD.SHL.U32 R29, R29, 0x2, RZ ;  /* 0x000000021d1d7824 */ /* 0x000fe200078e00ff */
[----:B------:R-:W-:Y:S02]  /*aa50*/  PRMT R60, R26, 0x7610, R60 ;  /* 0x000076101a3c7816 */ /* 0x000fe4000000003c */
[----:B------:R-:W-:Y:S02]  /*aa60*/  SHF.L.U32 R25, R28, 0x1, RZ ;  /* 0x000000011c197819 */ /* 0x000fe400000006ff */
[----:B0-----:R-:W-:Y:S01]  /*aa70*/  F2FP.BF16.PACK_AB R31, R85, R84 ;  /* 0x00000054551f723e */ /* 0x001fe200000010ff */
[----:B------:R0:W-:Y:S01]  /*aa80*/  STS.U16 [R22+0x2], R57 ;  /* 0x0000023916007388 */ /* 0x0001e20000000400 */
[----:B------:R-:W-:-:S02]  /*aa90*/  IADD3 R55, R64, 0xe, RZ ;  /* 0x0000000e40377810 */ /* 0x000fc40007ffe0ff */
[----:B------:R-:W-:Y:S01]  /*aaa0*/  PRMT R61, R26, 0x7632, R61 ;  /* 0x000076321a3d7816 */ /* 0x000fe2000000003d */
[----:B------:R2:W-:Y:S01]  /*aab0*/  STS.U16 [R23+0x4], R58 ;  /* 0x0000043a17007388 */ /* 0x0005e20000000400 */
[----:B------:R-:W-:Y:S01]  /*aac0*/  LEA.HI.SX32 R50, R50, R64, 0x1b ;  /* 0x0000004032327211 */ /* 0x000fe200078fdaff */
[----:B------:R-:W-:Y:S01]  /*aad0*/  IMAD.SHL.U32 R28, R32, 0x2, RZ ;  /* 0x00000002201c7824 */ /* 0x000fe200078e00ff */
[----:B------:R-:W-:Y:S02]  /*aae0*/  PRMT R62, R27, 0x7610, R62 ;  /* 0x000076101b3e7816 */ /* 0x000fe4000000003e */
[----:B------:R-:W-:Y:S02]  /*aaf0*/  SHF.L.U32 R26, R30, 0x1, RZ ;  /* 0x000000011e1a7819 */ /* 0x000fe400000006ff */
[----:B------:R-:W-:Y:S01]  /*ab00*/  FSETP.GTU.FTZ.AND P1, PT, R17, 20, PT ;  /* 0x41a000001100780b */ /* 0x000fe20003f3c000 */
[----:B------:R4:W-:Y:S01]  /*ab10*/  STS.U16 [R24+0x6], R59 ;  /* 0x0000063b18007388 */ /* 0x0009e20000000400 */
[----:B------:R-:W-:-:S02]  /*ab20*/  IADD3 R53, R64, 0xc, RZ ;  /* 0x0000000c40357810 */ /* 0x000fc40007ffe0ff */
[-C--:B------:R-:W-:Y:S02]  /*ab30*/  LEA.HI.SX32 R52, R52, R64.reuse, 0x1b ;  /* 0x0000004034347211 */ /* 0x080fe400078fdaff */
[----:B------:R-:W-:Y:S01]  /*ab40*/  PRMT R63, R27, 0x7632, R63 ;  /* 0x000076321b3f7816 */ /* 0x000fe2000000003f */
[----:B------:R-:W-:Y:S01]  /*ab50*/  STS.U16 [R25+0x8], R60 ;  /* 0x0000083c19007388 */ /* 0x000fe20000000400 */
[----:B------:R-:W-:Y:S02]  /*ab60*/  IADD3 R56, R64, 0xf, RZ ;  /* 0x0000000f40387810 */ /* 0x000fe40007ffe0ff */
[C---:B0-----:R-:W-:Y:S02]  /*ab70*/  PRMT R57, R31.reuse, 0x7610, R57 ;  /* 0x000076101f397816 */ /* 0x041fe40000000039 */
[----:B------:R-:W-:Y:S02]  /*ab80*/  SHF.L.U32 R30, R40, 0x1, RZ ;  /* 0x00000001281e7819 */ /* 0x000fe400000006ff */
[----:B--2---:R-:W-:Y:S01]  /*ab90*/  PRMT R58, R31, 0x7632, R58 ;  /* 0x000076321f3a7816 */ /* 0x004fe2000000003a */
[----:B------:R-:W-:Y:S01]  /*aba0*/  IMAD.SHL.U32 R31, R45, 0x2, RZ ;  /* 0x000000022d1f7824 */ /* 0x000fe200078e00ff */
[----:B------:R-:W-:Y:S01]  /*abb0*/  LEA.HI.SX32 R55, R55, R64, 0x1b ;  /* 0x0000004037377211 */ /* 0x000fe200078fdaff */
[----:B------:R-:W-:Y:S01]  /*abc0*/  STS.U16 [R29+0xa], R61 ;  /* 0x00000a3d1d007388 */ /* 0x000fe20000000400 */
[----:B-1----:R-:W-:-:S02]  /*abd0*/  PRMT R18, RZ, 0x5410, R18 ;  /* 0x00005410ff127816 */ /* 0x002fc40000000012 */
[----:B------:R-:W-:Y:S01]  /*abe0*/  F2FP.BF16.PACK_AB R27, R83, R82 ;  /* 0x00000052531b723e */ /* 0x000fe200000010ff */
[----:B------:R-:W-:Y:S01]  /*abf0*/  STS.U16 [R26+0xc], R62 ;  /* 0x00000c3e1a007388 */ /* 0x000fe20000000400 */
[----:B------:R-:W-:Y:S01]  /*ac00*/  SHF.L.U32 R32, R50, 0x1, RZ ;  /* 0x0000000132207819 */ /* 0x000fe200000006ff */
[----:B------:R-:W-:Y:S01]  /*ac10*/  IMAD.SHL.U32 R40, R52, 0x2, RZ ;  /* 0x0000000234287824 */ /* 0x000fe200078e00ff */
[-C--:B------:R-:W-:Y:S01]  /*ac20*/  LEA.HI.SX32 R53, R53, R64.reuse, 0x1b ;  /* 0x0000004035357211 */ /* 0x080fe200078fdaff */
[----:B------:R-:W-:Y:S01]  /*ac30*/  STS.U16 [R28+0xe], R63 ;  /* 0x00000e3f1c007388 */ /* 0x000fe20000000400 */
[----:B------:R-:W-:Y:S02]  /*ac40*/  LEA.HI.SX32 R56, R56, R64, 0x1b ;  /* 0x0000004038387211 */ /* 0x000fe400078fdaff */
[----:B------:R-:W-:Y:S01]  /*ac50*/  F2FP.BF16.PACK_AB R164, R164, R165 ;  /* 0x000000a5a4a4723e */ /* 0x000fe200000010ff */
[----:B------:R0:W-:Y:S01]  /*ac60*/  STS.U16 [R30+0x10], R57 ;  /* 0x000010391e007388 */ /* 0x0001e20000000400 */
[----:B------:R-:W-:Y:S01]  /*ac70*/  SHF.L.U32 R52, R55, 0x1, RZ ;  /* 0x0000000137347819 */ /* 0x000fe200000006ff */
[----:B------:R-:W-:Y:S01]  /*ac80*/  FADD.FTZ R55, R18, UR4 ;  /* 0x0000000412377e21 */ /* 0x000fe20008010000 */
[----:B------:R-:W-:Y:S01]  /*ac90*/  ISETP.NE.AND P6, PT, R95, RZ, PT ;  /* 0x000000ff5f00720c */ /* 0x000fe20003fc5270 */
[----:B------:R-:W-:Y:S01]  /*aca0*/  STS.U16 [R31+0x12], R58 ;  /* 0x0000123a1f007388 */ /* 0x000fe20000000400 */
[----:B---3--:R-:W-:Y:S01]  /*acb0*/  PRMT R19, RZ, 0x5410, R19 ;  /* 0x00005410ff137816 */ /* 0x008fe20000000013 */
[----:B------:R-:W-:Y:S01]  /*acc0*/  IMAD.SHL.U32 R50, R54, 0x2, RZ ;  /* 0x0000000236327824 */ /* 0x000fe200078e00ff */
[----:B----4-:R-:W-:Y:S01]  /*acd0*/  PRMT R59, R27, 0x7632, R59 ;  /* 0x000076321b3b7816 */ /* 0x010fe2000000003b */
[----:B------:R1:W-:Y:S01]  /*ace0*/  STS.U16 [R32+0x14], R27 ;  /* 0x0000141b20007388 */ /* 0x0003e20000000400 */
[----:B------:R-:W-:Y:S01]  /*acf0*/  F2FP.BF16.PACK_AB R162, R162, R163 ;  /* 0x000000a3a2a2723e */ /* 0x000fe200000010ff */
[----:B------:R-:W-:Y:S01]  /*ad00*/  @!P0 FMUL.FTZ R18, R16, -1.4426950216293334961 ;  /* 0xbfb8aa3b10128820 */ /* 0x000fe20000410000 */
[----:B------:R-:W-:Y:S01]  /*ad10*/  SHF.L.U32 R45, R53, 0x1, RZ ;  /* 0x00000001352d7819 */ /* 0x000fe200000006ff */
[----:B------:R-:W-:Y:S01]  /*ad20*/  IMAD.SHL.U32 R53, R56, 0x2, RZ ;  /* 0x0000000238357824 */ /* 0x000fe200078e00ff */
[----:B0-----:R-:W-:-:S02]  /*ad30*/  PRMT R57, R164, 0x7632, R57 ;  /* 0x00007632a4397816 */ /* 0x001fc40000000039 */
[----:B------:R-:W-:Y:S02]  /*ad40*/  IADD3 R16, P4, R78, UR38, RZ ;  /* 0x000000264e107c10 */ /* 0x000fe4000ff9e0ff */
[----:B------:R-:W-:Y:S02]  /*ad50*/  MOV R54, UR38 ;  /* 0x0000002600367c02 */ /* 0x000fe40008000f00 */
[----:B-1----:R-:W-:Y:S01]  /*ad60*/  SHF.R.S32.HI R27, RZ, 0x1f, R78 ;  /* 0x0000001fff1b7819 */ /* 0x002fe2000001144e */
[----:B------:R-:W-:Y:S01]  /*ad70*/  FADD.FTZ R56, R19, UR4 ;  /* 0x0000000413387e21 */ /* 0x000fe20008010000 */
[----:B------:R-:W-:Y:S01]  /*ad80*/  PRMT R60, R162, 0x7632, R60 ;  /* 0x00007632a23c7816 */ /* 0x000fe2000000003c */
[----:B------:R-:W-:Y:S01]  /*ad90*/  STS.U16 [R40+0x16], R59 ;  /* 0x0000163b28007388 */ /* 0x000fe20000000400 */
[----:B------:R-:W-:Y:S01]  /*ada0*/  @!P1 FMUL.FTZ R19, R17, -1.4426950216293334961 ;  /* 0xbfb8aa3b11139820 */ /* 0x000fe20000410000 */
[----:B------:R-:W-:Y:S01]  /*adb0*/  LEA.HI.X.SX32 R17, R54, R27, 0x1, P4 ;  /* 0x0000001b36117211 */ /* 0x000fe200020f0eff */
[----:B------:R-:W-:Y:S01]  /*adc0*/  IMAD.U32 R54, RZ, RZ, UR42 ;  /* 0x0000002aff367e24 */ /* 0x000fe2000f8e00ff */
        /* <DEDUP_REMOVED lines=25> */
[----:B------:R-:W-:Y:S02]  /*af60*/  PRMT R20, RZ, 0x5410, R20 ;  /* 0x00005410ff147816 */ /* 0x000fe40000000014 */
[----:B------:R-:W-:Y:S01]  /*af70*/  PRMT R21, RZ, 0x5410, R21 ;  /* 0x00005410ff157816 */ /* 0x000fe20000000015 */
[----:B------:R-:W1:Y:S02]  /*af80*/  LDS R111, [0x1080] ;  /* 0x00108000ff6f7984 */ /* 0x000e640000000800 */
[----:B------:R-:W-:Y:S02]  /*af90*/  FADD.FTZ R58, R20, UR4 ;  /* 0x00000004143a7e21 */ /* 0x000fe40008010000 */
[----:B0-----:R-:W-:Y:S02]  /*afa0*/  FADD.FTZ R60, R21, UR4 ;  /* 0x00000004153c7e21 */ /* 0x001fe40008010000 */
        /* <DEDUP_REMOVED lines=18> */
[----:B------:R-:W-:Y:S02]  /*b0d0*/  UIMAD UR38, UR13, UR36, URZ ;  /* 0x000000240d2672a4 */ /* 0x000fe4000f8e023f */
[----:B------:R-:W-:-:S05]  /*b0e0*/  UIMAD.WIDE.U32 UR34, UR14, UR8, URZ ;  /* 0x000000080e2272a5 */ /* 0x000fca000f8e003f */
[----:B------:R2:W3:Y:S01]  /*b0f0*/  @!P0 MUFU.RCP R113, R18 ;  /* 0x0000001200718308 */ /* 0x0004e20000001000 */
[----:B------:R-:W-:-:S07]  /*b100*/  UIMAD UR7, UR14, UR9, UR7 ;  /* 0x000000090e0772a4 */ /* 0x000fce000f8e0207 */
        /* <DEDUP_REMOVED lines=9> */
[----:B--234-:R-:W-:Y:S01]  /*b1a0*/  MOV R19, UR14 ;  /* 0x0000000e00137c02 */ /* 0x01cfe20008000f00 */
        /* <DEDUP_REMOVED lines=11> */
.L_x_1127:
[----:B---34-:R-:W-:Y:S05]  /*b260*/  BSYNC B0 ;  /* 0x0000000000007941 */ /* 0x018fea0003800000 */
.L_x_1126:
[----:B0-----:R-:W3:Y:S01]  /*b270*/  LDL.LU R57, [R1+0x30] ;  /* 0x0000300001397983 */ /* 0x001ee20000300800 */
[----:B------:R-:W-:Y:S01]  /*b280*/  ULDC.64 UR36, c[0x0][0x2e0] ;  /* 0x0000b80000247ab9 */ /* 0x000fe20000000a00 */
[----:B-1----:R-:W-:Y:S01]  /*b290*/  @!P5 FADD.FTZ R56, R56, 1 ;  /* 0x3f8000003838d421 */ /* 0x002fe20000010000 */
[----:B------:R-:W-:Y:S01]  /*b2a0*/  UMOV UR35, UR38 ;  /* 0x0000002600237c82 */ /* 0x000fe20008000000 */
[----:B------:R-:W-:Y:S01]  /*b2b0*/  @!P0 FMUL.FTZ R44, R44, R113 ;  /* 0x000000712c2c8220 */ /* 0x000fe20000410000 */
[----:B------:R-:W-:Y:S01]  /*b2c0*/  UIMAD UR42, UR15, UR36, URZ ;  /* 0x000000240f2a72a4 */ /* 0x000fe2000f8e023f */
[----:B--2---:R-:W-:Y:S01]  /*b2d0*/  LEA R18, P0, R78, c[0x0][0x330], 0x1 ;  /* 0x0000cc004e127a11 */ /* 0x004fe200078008ff */
[----:B------:R-:W-:Y:S01]  /*b2e0*/  UIMAD UR7, UR6, -0x800, UR12 ;  /* 0xfffff800060778a4 */ /* 0x000fe2000f8e020c */
        /* <DEDUP_REMOVED lines=49> */
[----:B------:R0:W-:Y:S02]  /*b600*/  @!P1 STG.E.U16 [R18.64+-0xc40], R109 ;  /* 0xfff3c06d12009986 */ /* 0x0001e4000c10151c */
[----:B0-----:R-:W-:-:S02]  /*b610*/  F2FP.BF16.PACK_AB R18, R41, R39 ;  /* 0x000000272912723e */ /* 0x001fc400000010ff */
[----:B------:R-:W-:-:S04]  /*b620*/  F2FP.BF16.PACK_AB R19, R43, R42 ;  /* 0x0000002a2b13723e */ /* 0x000fc800000010ff */
[----:B------:R-:W-:Y:S01]  /*b630*/  PRMT R56, R19, 0x7632, R56 ;  /* 0x0000763213387816 */ /* 0x000fe20000000038 */
[----:B---3--:R-:W-:Y:S01]  /*b640*/  FADD.FTZ R21, R33, R57 ;  /* 0x0000003921157221 */ /* 0x008fe20000010000 */
[----:B------:R-:W-:Y:S01]  /*b650*/  F2FP.BF16.PACK_AB R33, R34, R33 ;  /* 0x000000212221723e */ /* 0x000fe200000010ff */
[----:B------:R-:W-:Y:S02]  /*b660*/  BAR.SYNC.DEFER_BLOCKING 0x0 ;  /* 0x0000000000007b1d */ /* 0x000fe40000010000 */
[--C-:B------:R-:W-:Y:S01]  /*b670*/  FADD.FTZ R20, R21, R34.reuse ;  /* 0x0000002215147221 */ /* 0x100fe20000010000 */
[----:B------:R-:W-:-:S03]  /*b680*/  PRMT R34, R33, 0x7632, R34 ;  /* 0x0000763221227816 */ /* 0x000fc60000000022 */
[----:B------:R-:W-:Y:S01]  /*b690*/  FADD.FTZ R21, R20, R35 ;  /* 0x0000002314157221 */ /* 0x000fe20000010000 */
[----:B------:R-:W-:-:S03]  /*b6a0*/  F2FP.BF16.PACK_AB R35, R36, R35 ;  /* 0x000000232423723e */ /* 0x000fc600000010ff */
[--C-:B------:R-:W-:Y:S01]  /*b6b0*/  FADD.FTZ R20, R21, R36.reuse ;  /* 0x0000002415147221 */ /* 0x100fe20000010000 */
        /* <DEDUP_REMOVED lines=11> */
[----:B------:R-:W-:Y:S01]  /*b770*/  STS.U16 [R23+0x4], R35 ;  /* 0x0000042317007388 */ /* 0x000fe20000000400 */
[----:B0-----:R-:W-:-:S02]  /*b780*/  PRMT R33, R18, 0x7610, R33 ;  /* 0x0000761012217816 */ /* 0x001fc40000000021 */
[----:B------:R-:W-:Y:S01]  /*b790*/  FADD.FTZ R43, R42, R43 ;  /* 0x0000002b2a2b7221 */ /* 0x000fe20000010000 */
[----:B------:R0:W-:Y:S01]  /*b7a0*/  STS.U16 [R24+0x6], R36 ;  /* 0x0000062418007388 */ /* 0x0001e20000000400 */
[----:B-1----:R-:W-:Y:S02]  /*b7b0*/  PRMT R22, R18, 0x7632, R22 ;  /* 0x0000763212167816 */ /* 0x002fe40000000016 */
[----:B------:R-:W-:Y:S01]  /*b7c0*/  FADD.FTZ R43, R43, R44 ;  /* 0x0000002c2b2b7221 */ /* 0x000fe20000010000 */
[----:B------:R-:W-:Y:S01]  /*b7d0*/  PRMT R34, R19, 0x7610, R34 ;  /* 0x0000761013227816 */ /* 0x000fe20000000022 */
[----:B------:R-:W-:Y:S01]  /*b7e0*/  STS.U16 [R25+0x8], R37 ;  /* 0x0000082519007388 */ /* 0x000fe20000000400 */
[----:B------:R-:W-:Y:S01]  /*b7f0*/  F2FP.BF16.PACK_AB R18, R48, R47 ;  /* 0x0000002f3012723e */ /* 0x000fe200000010ff */
[----:B------:R-:W-:Y:S01]  /*b800*/  FADD.FTZ R46, R43, R46 ;  /* 0x0000002e2b2e7221 */ /* 0x000fe20000010000 */
[----:B------:R-:W-:Y:S01]  /*b810*/  F2FP.BF16.PACK_AB R19, R51, R49 ;  /* 0x000000313313723e */ /* 0x000fe200000010ff */
[----:B------:R-:W-:Y:S01]  /*b820*/  STS.U16 [R29+0xa], R55 ;  /* 0x00000a371d007388 */ /* 0x000fe20000000400 */
[----:B0-----:R-:W-:Y:S01]  /*b830*/  PRMT R24, R20, 0x7632, R24 ;  /* 0x0000763214187816 */ /* 0x001fe20000000018 */
[----:B------:R-:W-:Y:S01]  /*b840*/  FADD.FTZ R47, R46, R47 ;  /* 0x0000002f2e2f7221 */ /* 0x000fe20000010000 */
[----:B------:R-:W-:Y:S01]  /*b850*/  PRMT R35, R18, 0x7632, R35 ;  /* 0x0000763212237816 */ /* 0x000fe20000000023 */
[----:B------:R0:W-:Y:S02]  /*b860*/  STS.U16 [R26+0xc], R33 ;  /* 0x00000c211a007388 */ /* 0x0001e40000000400 */
[----:B------:R-:W-:-:S02]  /*b870*/  FADD.FTZ R48, R47, R48 ;  /* 0x000000302f307221 */ /* 0x000fc40000010000 */
[----:B------:R-:W-:Y:S02]  /*b880*/  STS.U16 [R28+0xe], R22 ;  /* 0x00000e161c007388 */ /* 0x000fe40000000400 */
[----:B------:R-:W-:Y:S02]  /*b890*/  FADD.FTZ R48, R48, R49 ;  /* 0x0000003130307221 */ /* 0x000fe40000010000 */
[----:B------:R-:W-:Y:S01]  /*b8a0*/  STS.U16 [R30+0x10], R34 ;  /* 0x000010221e007388 */ /* 0x000fe20000000400 */
[----:B0-----:R-:W-:-:S03]  /*b8b0*/  PRMT R26, R19, 0x7632, R26 ;  /* 0x00007632131a7816 */ /* 0x001fc6000000001a */
[----:B------:R-:W-:Y:S04]  /*b8c0*/  STS.U16 [R31+0x12], R56 ;  /* 0x000012381f007388 */ /* 0x000fe80000000400 */
[----:B------:R0:W-:Y:S04]  /*b8d0*/  STS.U16 [R32+0x14], R20 ;  /* 0x0000141420007388 */ /* 0x0001e80000000400 */
[----:B------:R-:W-:Y:S04]  /*b8e0*/  STS.U16 [R40+0x16], R24 ;  /* 0x0000161828007388 */ /* 0x000fe80000000400 */
[----:B------:R1:W-:Y:S01]  /*b8f0*/  STS.U16 [R45+0x18], R18 ;  /* 0x000018122d007388 */ /* 0x0003e20000000400 */
[----:B0-----:R-:W-:-:S03]  /*b900*/  IADD3 R20, P1, R78, -0x7e0, RZ ;  /* 0xfffff8204e147810 */ /* 0x001fc60007f3e0ff */
[----:B------:R-:W-:Y:S01]  /*b910*/  STS.U16 [R50+0x1a], R35 ;  /* 0x00001a2332007388 */ /* 0x000fe20000000400 */
[----:B------:R-:W-:-:S03]  /*b920*/  IADD3.X R27, R27, -0x1, RZ, P1, !PT ;  /* 0xffffffff1b1b7810 */ /* 0x000fc60000ffe4ff */
[----:B------:R-:W-:Y:S01]  /*b930*/  STS.U16 [R52+0x1c], R19 ;  /* 0x00001c1334007388 */ /* 0x000fe20000000400 */
[----:B-1----:R-:W-:-:S03]  /*b940*/  FADD.FTZ R18, R48, R51 ;  /* 0x0000003330127221 */ /* 0x002fc60000010000 */
        /* <DEDUP_REMOVED lines=36> */
.L_x_1129:
[----:B------:R-:W-:Y:S05]  /*bb90*/  BSYNC B0 ;  /* 0x0000000000007941 */ /* 0x000fea0003800000 */
.L_x_1128:
[----:B------:R-:W-:Y:S01]  /*bba0*/  ULDC.64 UR34, c[0x0][0x300] ;  /* 0x0000c00000227ab9 */ /* 0x000fe20000000a00 */
[----:B------:R-:W-:Y:S01]  /*bbb0*/  LEA R16, P0, R20, c[0x0][0x340], 0x1 ;  /* 0x0000d00014107a11 */ /* 0x000fe200078008ff */
[----:B------:R-:W-:Y:S01]  /*bbc0*/  UMOV UR9, UR36 ;  /* 0x0000002400097c82 */ /* 0x000fe20008000000 */
[-C--:B------:R-:W-:Y:S01]  /*bbd0*/  ISETP.GE.AND P3, PT, R14, R53.reuse, PT ;  /* 0x000000350e00720c */ /* 0x080fe20003f66270 */
[----:B------:R-:W-:Y:S01]  /*bbe0*/  UIMAD.WIDE.U32 UR8, UR16, UR34, UR8 ;  /* 0x00000022100872a5 */ /* 0x000fe2000f8e0008 */
[-C--:B------:R-:W-:Y:S01]  /*bbf0*/  ISETP.GE.AND P4, PT, R15, R53.reuse, PT ;  /* 0x000000350f00720c */ /* 0x080fe20003f86270 */
[----:B------:R-:W-:Y:S01]  /*bc00*/  UIMAD UR34, UR15, UR34, URZ ;  /* 0x000000220f2272a4 */ /* 0x000fe2000f8e023f */
[----:B------:R-:W-:Y:S01]  /*bc10*/  LEA.HI.X R15, R20, c[0x0][0x344], R27, 0x1, P0 ;  /* 0x0000d100140f7a11 */ /* 0x000fe200000f0c1b */
        /* <DEDUP_REMOVED lines=12> */
[----:B------:R-:W-:Y:S01]  /*bce0*/  IMAD.U32 R16, RZ, RZ, UR8 ;  /* 0x00000008ff107e24 */ /* 0x000fe2000f8e00ff */
[----:B------:R-:W-:-:S02]  /*bcf0*/  UIADD3 UR19, UP3, UR19, -0x1000, URZ ;  /* 0xfffff00013137890 */ /* 0x000fc4000ff7e03f */
[----:B------:R-:W-:Y:S02]  /*bd00*/  UIADD3 UR17, UP4, UR17, -0x1000, URZ ;  /* 0xfffff00011117890 */ /* 0x000fe4000ff9e03f */
[----:B------:R-:W-:Y:S01]  /*bd10*/  LEA.HI.X R15, R17, R15, R16, 0x1, P0 ;  /* 0x0000000f110f7211 */ /* 0x000fe200000f0c10 */
[----:B------:R-:W-:Y:S01]  /*bd20*/  UIADD3 UR21, UP5, UR21, -0x1000, URZ ;  /* 0xfffff00015157890 */ /* 0x000fe2000ffbe03f */
[-C--:B------:R-:W-:Y:S01]  /*bd30*/  ISETP.GE.AND P0, PT, R3, R53.reuse, PT ;  /* 0x000000350300720c */ /* 0x080fe20003f06270 */
[----:B------:R-:W-:Y:S02]  /*bd40*/  UIADD3 UR6, UR6, 0x1, URZ ;  /* 0x0000000106067890 */ /* 0x000fe4000fffe03f */
        /* <DEDUP_REMOVED lines=29> */
[----:B01----:R-:W-:Y:S01]  /*bf20*/  @!P0 CALL.REL.NOINC `(.L_x_1044) ;  /* 0x0000001000008944 */ /* 0x003fe20003c00000 */
[----:B------:R-:W-:Y:S05]  /*bf30*/  BRA `(.L_x_1130) ;  /* 0xffff4c4000007947 */ /* 0x000fea000383ffff */
.L_x_1044:
        /* <DEDUP_REMOVED lines=35> */
.L_x_1132:
[----:B-1----:R-:W-:Y:S05]  /*c170*/  BSYNC B0 ;  /* 0x0000000000007941 */ /* 0x002fea0003800000 */
.L_x_1131:
        /* <DEDUP_REMOVED lines=34> */
.L_x_1134:
[----:B------:R-:W3:Y:S02]  /*c3a0*/  S2R R7, SR_TID.X ;  /* 0x0000000000077919 */ /* 0x000ee40000002100 */
.L_x_1135:
[----:B-1----:R-:W-:Y:S05]  /*c3b0*/  BSYNC B0 ;  /* 0x0000000000007941 */ /* 0x002fea0003800000 */
.L_x_1133:
[----:B---3--:R-:W-:-:S13]  /*c3c0*/  ISETP.GE.AND P0, PT, R7, c[0x0][0x16c], PT ;  /* 0x00005b0007007a0c */ /* 0x008fda0003f06270 */
[----:B------:R-:W-:Y:S05]  /*c3d0*/  @P0 EXIT ;  /* 0x000000000000094d */ /* 0x000fea0003800000 */
[----:B------:R-:W-:Y:S02]  /*c3e0*/  ULDC.64 UR6, c[0x0][0x288] ;  /* 0x0000a20000067ab9 */ /* 0x000fe40000000a00 */
[----:B------:R-:W-:Y:S02]  /*c3f0*/  UIMAD UR15, UR15, UR6, URZ ;  /* 0x000000060f0f72a4 */ /* 0x000fe4000f8e023f */
[----:B0-2---:R-:W-:Y:S02]  /*c400*/  UIMAD.WIDE.U32 UR4, UR16, UR6, URZ ;  /* 0x00000006100472a5 */ /* 0x005fe4000f8e003f */
[----:B------:R-:W-:-:S04]  /*c410*/  UIMAD UR6, UR16, UR7, UR15 ;  /* 0x00000007100672a4 */ /* 0x000fc8000f8e020f */
[----:B------:R-:W-:-:S04]  /*c420*/  UIADD3 UR6, UR5, UR6, URZ ;  /* 0x0000000605067290 */ /* 0x000fc8000fffe03f */
.L_x_1136:
[----:B0-----:R0:W1:Y:S01]  /*c430*/  LDS R9, [R7.X4+0x7f50] ;  /* 0x007f500007097984 */ /* 0x0010620000004800 */
[----:B------:R-:W-:Y:S01]  /*c440*/  SHF.R.S32.HI R0, RZ, 0x1f, R7 ;  /* 0x0000001fff007819 */ /* 0x000fe20000011407 */
[----:B------:R-:W-:Y:S01]  /*c450*/  IMAD.U32 R3, RZ, RZ, UR6 ;  /* 0x00000006ff037e24 */ /* 0x000fe2000f8e00ff */
[----:B------:R-:W-:Y:S01]  /*c460*/  MOV R4, UR4 ;  /* 0x0000000400047c02 */ /* 0x000fe20008000f00 */
[----:B------:R-:W-:Y:S01]  /*c470*/  IMAD.U32 R5, RZ, RZ, UR5 ;  /* 0x00000005ff057e24 */ /* 0x000fe2000f8e00ff */
[----:B------:R-:W-:Y:S01]  /*c480*/  YIELD ;  /* 0x0000000000007946 */ /* 0x000fe20003800000 */
[----:B------:R-:W-:Y:S01]  /*c490*/  IMAD R0, R0, c[0x0][0x290], RZ ;  /* 0x0000a40000007a24 */ /* 0x000fe200078e02ff */
[----:B------:R-:W-:-:S03]  /*c4a0*/  MOV R2, R4 ;  /* 0x0000000400027202 */ /* 0x000fc60000000f00 */
[C---:B------:R-:W-:Y:S02]  /*c4b0*/  IMAD R5, R7.reuse, c[0x0][0x294], R0 ;  /* 0x0000a50007057a24 */ /* 0x040fe400078e0200 */
        /* <DEDUP_REMOVED lines=9> */
.L_x_1082:
[----:B------:R-:W-:Y:S01]  /*c550*/  MOV R85, R141 ;  /* 0x0000008d00557202 */ /* 0x000fe20000000f00 */
[----:B------:R-:W-:Y:S01]  /*c560*/  IMAD.MOV.U32 R86, RZ, RZ, 0x1 ;  /* 0x00000001ff567424 */ /* 0x000fe200078e00ff */
[----:B------:R-:W-:-:S02]  /*c570*/  MOV R84, 0xc590 ;  /* 0x0000c59000547802 */ /* 0x000fc40000000f00 */
[----:B-1---5:R-:W-:Y:S05]  /*c580*/  CALL.REL.NOINC `($__internal_44_$__cuda_sm70_shflsync_up) ;  /* 0x00000bd000007944 */ /* 0x022fea0003c00000 */
[----:B-1----:R-:W-:Y:S01]  /*c590*/  MOV R156, R86 ;  /* 0x00000056009c7202 */ /* 0x002fe20000000f00 */
[----:B0-2---:R-:W-:Y:S05]  /*c5a0*/  BRA `(.L_x_1137) ;  /* 0xffffa60000007947 */ /* 0x005fea000383ffff */
.L_x_1083:
[----:B------:R-:W-:Y:S01]  /*c5b0*/  HFMA2.MMA R86, -RZ, RZ, 0, 5.9604644775390625e-08 ;  /* 0x00000001ff567435 */ /* 0x000fe200000001ff */
[----:B------:R-:W-:Y:S01]  /*c5c0*/  IMAD.MOV.U32 R85, RZ, RZ, R87 ;  /* 0x000000ffff557224 */ /* 0x000fe200078e0057 */
[----:B------:R-:W-:-:S04]  /*c5d0*/  MOV R84, 0xc5f0 ;  /* 0x0000c5f000547802 */ /* 0x000fc80000000f00 */
[----:B012--5:R-:W-:Y:S05]  /*c5e0*/  CALL.REL.NOINC `($__internal_44_$__cuda_sm70_shflsync_up) ;  /* 0x00000b7000007944 */ /* 0x027fea0003c00000 */
[C---:B------:R-:W-:Y:S01]  /*c5f0*/  FMUL.FTZ R156, R141.reuse, R156 ;  /* 0x0000009c8d9c7220 */ /* 0x040fe20000410000 */
[----:B--2---:R-:W-:Y:S01]  /*c600*/  ISETP.GE.AND P0, PT, R94, 0x1, PT ;  /* 0x000000015e00780c */ /* 0x004fe20003f06270 */
[----:B-1----:R-:W-:-:S02]  /*c610*/  FFMA.FTZ R84, R141, R86, R87 ;  /* 0x000000568d547223 */ /* 0x002fc40000010057 */
[----:B------:R-:W-:Y:S01]  /*c620*/  IMAD.MOV.U32 R86, RZ, RZ, 0x2 ;  /* 0x00000002ff567424 */ /* 0x000fe200078e00ff */
[----:B------:R-:W-:Y:S02]  /*c630*/  FSEL R141, R141, R156, !P0 ;  /* 0x0000009c8d8d7208 */ /* 0x000fe40004000000 */
[----:B------:R-:W-:Y:S02]  /*c640*/  FSEL R87, R87, R84, !P0 ;  /* 0x0000005457577208 */ /* 0x000fe40004000000 */
[----:B------:R-:W-:Y:S02]  /*c650*/  MOV R85, R141 ;  /* 0x0000008d00557202 */ /* 0x000fe40000000f00 */
[----:B------:R-:W-:Y:S02]  /*c660*/  MOV R84, 0xc680 ;  /* 0x0000c68000547802 */ /* 0x000fe40000000f00 */
[----:B0-----:R-:W-:Y:S05]  /*c670*/  CALL.REL.NOINC `($__internal_44_$__cuda_sm70_shflsync_up) ;  /* 0x00000ae000007944 */ /* 0x001fea0003c00000 */
[----:B-1----:R-:W-:Y:S01]  /*c680*/  IMAD.MOV.U32 R156, RZ, RZ, R86 ;  /* 0x000000ffff9c7224 */ /* 0x002fe200078e0056 */
[----:B------:R-:W-:Y:S01]  /*c690*/  MOV R85, R87 ;  /* 0x0000005700557202 */ /* 0x000fe20000000f00 */
[----:B------:R-:W-:Y:S01]  /*c6a0*/  IMAD.MOV.U32 R86, RZ, RZ, 0x2 ;  /* 0x00000002ff567424 */ /* 0x000fe200078e00ff */
[----:B------:R-:W-:-:S02]  /*c6b0*/  MOV R84, 0xc6d0 ;  /* 0x0000c6d000547802 */ /* 0x000fc40000000f00 */
[----:B0-2---:R-:W-:Y:S05]  /*c6c0*/  CALL.REL.NOINC `($__internal_44_$__cuda_sm70_shflsync_up) ;  /* 0x00000a9000007944 */ /* 0x005fea0003c00000 */
[----:B--2---:R-:W-:Y:S02]  /*c6d0*/  ISETP.GE.AND P0, PT, R94, 0x2, PT ;  /* 0x000000025e00780c */ /* 0x004fe40003f06270 */
[----:B------:R-:W-:-:S11]  /*c6e0*/  MOV R84, 0xc740 ;  /* 0x0000c74000547802 */ /* 0x000fd60000000f00 */
[----:B-1----:R-:W-:Y:S01]  /*c6f0*/  @P0 FFMA.FTZ R87, R141, R86, R87 ;  /* 0x000000568d570223 */ /* 0x002fe20000010057 */
[----:B------:R-:W-:Y:S01]  /*c700*/  HFMA2.MMA R86, -RZ, RZ, 0, 2.384185791015625e-07 ;  /* 0x00000004ff567435 */ /* 0x000fe200000001ff */
[----:B------:R-:W-:-:S04]  /*c710*/  @P0 FMUL.FTZ R141, R156, R141 ;  /* 0x0000008d9c8d0220 */ /* 0x000fc80000410000 */
[----:B------:R-:W-:Y:S02]  /*c720*/  IMAD.MOV.U32 R85, RZ, RZ, R141 ;  /* 0x000000ffff557224 */ /* 0x000fe400078e008d */
[----:B0-----:R-:W-:Y:S05]  /*c730*/  CALL.REL.NOINC `($__internal_44_$__cuda_sm70_shflsync_up) ;  /* 0x00000a2000007944 */ /* 0x001fea0003c00000 */
[----:B-1----:R-:W-:Y:S01]  /*c740*/  MOV R156, R86 ;  /* 0x00000056009c7202 */ /* 0x002fe20000000f00 */
[----:B------:R-:W-:Y:S01]  /*c750*/  HFMA2.MMA R86, -RZ, RZ, 0, 2.384185791015625e-07 ;  /* 0x00000004ff567435 */ /* 0x000fe200000001ff */
[----:B------:R-:W-:Y:S01]  /*c760*/  IMAD.MOV.U32 R85, RZ, RZ, R87 ;  /* 0x000000ffff557224 */ /* 0x000fe200078e0057 */
[----:B------:R-:W-:-:S04]  /*c770*/  MOV R84, 0xc790 ;  /* 0x0000c79000547802 */ /* 0x000fc80000000f00 */
[----:B0-2---:R-:W-:Y:S05]  /*c780*/  CALL.REL.NOINC `($__internal_44_$__cuda_sm70_shflsync_up) ;  /* 0x000009d000007944 */ /* 0x005fea0003c00000 */
[----:B--2---:R-:W-:Y:S02]  /*c790*/  ISETP.GE.AND P0, PT, R94, 0x4, PT ;  /* 0x000000045e00780c */ /* 0x004fe40003f06270 */
[----:B------:R-:W-:-:S11]  /*c7a0*/  MOV R84, 0xc800 ;  /* 0x0000c80000547802 */ /* 0x000fd60000000f00 */
[----:B-1----:R-:W-:Y:S02]  /*c7b0*/  @P0 FFMA.FTZ R87, R141, R86, R87 ;  /* 0x000000568d570223 */ /* 0x002fe40000010057 */
[----:B------:R-:W-:Y:S02]  /*c7c0*/  @P0 FMUL.FTZ R141, R156, R141 ;  /* 0x0000008d9c8d0220 */ /* 0x000fe40000410000 */
[----:B------:R-:W-:-:S03]  /*c7d0*/  IMAD.MOV.U32 R86, RZ, RZ, 0x8 ;  /* 0x00000008ff567424 */ /* 0x000fc600078e00ff */
[----:B------:R-:W-:Y:S02]  /*c7e0*/  MOV R85, R141 ;  /* 0x0000008d00557202 */ /* 0x000fe40000000f00 */
[----:B0-----:R-:W-:Y:S05]  /*c7f0*/  CALL.REL.NOINC `($__internal_44_$__cuda_sm70_shflsync_up) ;  /* 0x0000096000007944 */ /* 0x001fea0003c00000 */
[----:B-1----:R-:W-:Y:S01]  /*c800*/  IMAD.MOV.U32 R156, RZ, RZ, R86 ;  /* 0x000000ffff9c7224 */ /* 0x002fe200078e0056 */
[----:B------:R-:W-:Y:S01]  /*c810*/  MOV R85, R87 ;  /* 0x0000005700557202 */ /* 0x000fe20000000f00 */
[----:B------:R-:W-:Y:S01]  /*c820*/  IMAD.MOV.U32 R86, RZ, RZ, 0x8 ;  /* 0x00000008ff567424 */ /* 0x000fe200078e00ff */
[----:B------:R-:W-:Y:S02]  /*c830*/  MOV R84, 0xc850 ;  /* 0x0000c85000547802 */ /* 0x000fe40000000f00 */
        /* <DEDUP_REMOVED lines=8> */
[----:B-1----:R-:W-:Y:S01]  /*c8c0*/  MOV R156, R86 ;  /* 0x00000056009c7202 */ /* 0x002fe20000000f00 */
[----:B------:R-:W-:Y:S01]  /*c8d0*/  HFMA2.MMA R86, -RZ, RZ, 0, 9.5367431640625e-07 ;  /* 0x00000010ff567435 */ /* 0x000fe200000001ff */
[----:B------:R-:W-:Y:S01]  /*c8e0*/  IMAD.MOV.U32 R85, RZ, RZ, R87 ;  /* 0x000000ffff557224 */ /* 0x000fe200078e0057 */
[----:B------:R-:W-:-:S04]  /*c8f0*/  MOV R84, 0xc910 ;  /* 0x0000c91000547802 */ /* 0x000fc80000000f00 */
[----:B0-2---:R-:W-:Y:S05]  /*c900*/  CALL.REL.NOINC `($__internal_44_$__cuda_sm70_shflsync_up) ;  /* 0x0000085000007944 */ /* 0x005fea0003c00000 */
[----:B-1----:R-:W-:Y:S01]  /*c910*/  IMAD.MOV.U32 R84, RZ, RZ, R86 ;  /* 0x000000ffff547224 */ /* 0x002fe200078e0056 */
[----:B0-2---:R-:W-:Y:S05]  /*c920*/  BRA `(.L_x_1138) ;  /* 0xffffa3e000007947 */ /* 0x005fea000383ffff */
.L_x_1086:
[----:B------:R-:W-:Y:S01]  /*c930*/  MOV R85, R141 ;  /* 0x0000008d00557202 */ /* 0x000fe20000000f00 */
[----:B-1----:R-:W-:Y:S01]  /*c940*/  IMAD.MOV.U32 R86, RZ, RZ, 0x1 ;  /* 0x00000001ff567424 */ /* 0x002fe200078e00ff */
[----:B------:R-:W-:Y:S02]  /*c950*/  MOV R84, 0xc970 ;  /* 0x0000c97000547802 */ /* 0x000fe40000000f00 */
[----:B0-2--5:R-:W-:Y:S05]  /*c960*/  CALL.REL.NOINC `($__internal_44_$__cuda_sm70_shflsync_up) ;  /* 0x000007f000007944 */ /* 0x025fea0003c00000 */
[----:B-1----:R-:W-:Y:S01]  /*c970*/  MOV R141, R86 ;  /* 0x00000056008d7202 */ /* 0x002fe20000000f00 */
[----:B------:R-:W-:Y:S01]  /*c980*/  HFMA2.MMA R86, -RZ, RZ, 0, 5.9604644775390625e-08 ;  /* 0x00000001ff567435 */ /* 0x000fe200000001ff */
[----:B------:R-:W-:Y:S01]  /*c990*/  IMAD.MOV.U32 R85, RZ, RZ, R87 ;  /* 0x000000ffff557224 */ /* 0x000fe200078e0057 */
[----:B------:R-:W-:-:S04]  /*c9a0*/  MOV R84, 0xc9c0 ;  /* 0x0000c9c000547802 */ /* 0x000fc80000000f00 */
[----:B0-2---:R-:W-:Y:S05]  /*c9b0*/  CALL.REL.NOINC `($__internal_44_$__cuda_sm70_shflsync_up) ;  /* 0x000007a000007944 */ /* 0x005fea0003c00000 */
[----:B-1----:R-:W-:Y:S01]  /*c9c0*/  IMAD.MOV.U32 R87, RZ, RZ, R86 ;  /* 0x000000ffff577224 */ /* 0x002fe200078e0056 */
[----:B------:R-:W-:Y:S01]  /*c9d0*/  MOV R84, R82 ;  /* 0x0000005200547202 */ /* 0x000fe20000000f00 */
[----:B------:R-:W-:Y:S01]  /*c9e0*/  IMAD.MOV.U32 R86, RZ, RZ, RZ ;  /* 0x000000ffff567224 */ /* 0x000fe200078e00ff */
[----:B------:R-:W-:-:S02]  /*c9f0*/  MOV R85, 0xca10 ;  /* 0x0000ca1000557802 */ /* 0x000fc40000000f00 */
[----:B0-2---:R-:W-:Y:S05]  /*ca00*/  CALL.REL.NOINC `($__internal_43_$__cuda_sm70_shflsync_idx_p) ;  /* 0x000006c000007944 */ /* 0x005fea0003c00000 */
[----:B-1----:R-:W-:Y:S01]  /*ca10*/  IMAD.MOV.U32 R82, RZ, RZ, R86 ;  /* 0x000000ffff527224 */ /* 0x002fe200078e0056 */
[----:B------:R-:W-:Y:S01]  /*ca20*/  HFMA2.MMA R86, -RZ, RZ, 0, 0 ;  /* 0x00000000ff567435 */ /* 0x000fe200000001ff */
[----:B------:R-:W-:-:S02]  /*ca30*/  MOV R84, R83 ;  /* 0x0000005300547202 */ /* 0x000fc40000000f00 */
[----:B------:R-:W-:-:S03]  /*ca40*/  MOV R85, 0xca60 ;  /* 0x0000ca6000557802 */ /* 0x000fc60000000f00 */
[----:B0-2---:R-:W-:Y:S05]  /*ca50*/  CALL.REL.NOINC `($__internal_43_$__cuda_sm70_shflsync_idx_p) ;  /* 0x0000067000007944 */ /* 0x005fea0003c00000 */
[----:B-1----:R-:W-:Y:S01]  /*ca60*/  IMAD.MOV.U32 R83, RZ, RZ, R86 ;  /* 0x000000ffff537224 */ /* 0x002fe200078e0056 */
[----:B0-2---:R-:W-:Y:S05]  /*ca70*/  BRA `(.L_x_1139) ;  /* 0xffffa3b000007947 */ /* 0x005fea000383ffff */
.L_x_1089:
[----:B------:R-:W-:Y:S01]  /*ca80*/  MOV R85, R87 ;  /* 0x0000005700557202 */ /* 0x000fe20000000f00 */
[----:B------:R-:W-:Y:S01]  /*ca90*/  IMAD.MOV.U32 R86, RZ, RZ, 0x1 ;  /* 0x00000001ff567424 */ /* 0x000fe200078e00ff */
[----:B------:R-:W-:Y:S02]  /*caa0*/  MOV R84, 0xcac0 ;  /* 0x0000cac000547802 */ /* 0x000fe40000000f00 */
[----:B------:R-:W-:Y:S05]  /*cab0*/  CALL.REL.NOINC `($__internal_42_$__cuda_sm70_shflsync_down) ;  /* 0x0000059000007944 */ /* 0x000fea0003c00000 */
[----:B-1----:R-:W-:Y:S01]  /*cac0*/  MOV R89, R86 ;  /* 0x0000005600597202 */ /* 0x002fe20000000f00 */
[----:B0-2---:R-:W-:Y:S05]  /*cad0*/  BRA `(.L_x_1140) ;  /* 0xffffa96000007947 */ /* 0x005fea000383ffff */
.L_x_1090:
[----:B------:R-:W-:Y:S01]  /*cae0*/  HFMA2.MMA R86, -RZ, RZ, 0, 5.9604644775390625e-08 ;  /* 0x00000001ff567435 */ /* 0x000fe200000001ff */
[----:B------:R-:W-:Y:S01]  /*caf0*/  IMAD.MOV.U32 R85, RZ, RZ, R88 ;  /* 0x000000ffff557224 */ /* 0x000fe200078e0058 */
[----:B------:R-:W-:-:S04]  /*cb00*/  MOV R84, 0xcb20 ;  /* 0x0000cb2000547802 */ /* 0x000fc80000000f00 */
[----:B01----:R-:W-:Y:S05]  /*cb10*/  CALL.REL.NOINC `($__internal_42_$__cuda_sm70_shflsync_down) ;  /* 0x0000053000007944 */ /* 0x003fea0003c00000 */
[C---:B------:R-:W-:Y:S02]  /*cb20*/  FMUL.FTZ R89, R87.reuse, R89 ;  /* 0x0000005957597220 */ /* 0x040fe40000410000 */
[C---:B-1----:R-:W-:Y:S02]  /*cb30*/  FFMA.FTZ R84, R87.reuse, R86, R88 ;  /* 0x0000005657547223 */ /* 0x042fe40000010058 */
[----:B------:R-:W-:Y:S01]  /*cb40*/  IMAD.MOV.U32 R86, RZ, RZ, 0x2 ;  /* 0x00000002ff567424 */ /* 0x000fe200078e00ff */
[----:B------:R-:W-:-:S02]  /*cb50*/  FSEL R87, R87, R89, !P4 ;  /* 0x0000005957577208 */ /* 0x000fc40006000000 */
[----:B------:R-:W-:Y:S02]  /*cb60*/  FSEL R88, R88, R84, !P4 ;  /* 0x0000005458587208 */ /* 0x000fe40006000000 */
[----:B------:R-:W-:Y:S02]  /*cb70*/  MOV R85, R87 ;  /* 0x0000005700557202 */ /* 0x000fe40000000f00 */
[----:B------:R-:W-:Y:S02]  /*cb80*/  MOV R84, 0xcba0 ;  /* 0x0000cba000547802 */ /* 0x000fe40000000f00 */
[----:B0-2---:R-:W-:Y:S05]  /*cb90*/  CALL.REL.NOINC `($__internal_42_$__cuda_sm70_shflsync_down) ;  /* 0x000004b000007944 */ /* 0x005fea0003c00000 */
[----:B-1----:R-:W-:Y:S01]  /*cba0*/  IMAD.MOV.U32 R89, RZ, RZ, R86 ;  /* 0x000000ffff597224 */ /* 0x002fe200078e0056 */
[----:B------:R-:W-:Y:S01]  /*cbb0*/  MOV R85, R88 ;  /* 0x0000005800557202 */ /* 0x000fe20000000f00 */
[----:B------:R-:W-:Y:S01]  /*cbc0*/  IMAD.MOV.U32 R86, RZ, RZ, 0x2 ;  /* 0x00000002ff567424 */ /* 0x000fe200078e00ff */
[----:B------:R-:W-:Y:S02]  /*cbd0*/  MOV R84, 0xcbf0 ;  /* 0x0000cbf000547802 */ /* 0x000fe40000000f00 */
[----:B0-2---:R-:W-:Y:S05]  /*cbe0*/  CALL.REL.NOINC `($__internal_42_$__cuda_sm70_shflsync_down) ;  /* 0x0000046000007944 */ /* 0x005fea0003c00000 */
[----:B-1----:R-:W-:Y:S01]  /*cbf0*/  @!P3 FFMA.FTZ R88, R87, R86, R88 ;  /* 0x000000565758b223 */ /* 0x002fe20000010058 */
[----:B------:R-:W-:Y:S01]  /*cc00*/  HFMA2.MMA R86, -RZ, RZ, 0, 2.384185791015625e-07 ;  /* 0x00000004ff567435 */ /* 0x000fe200000001ff */
[----:B------:R-:W-:Y:S01]  /*cc10*/  @!P3 FMUL.FTZ R87, R89, R87 ;  /* 0x000000575957b220 */ /* 0x000fe20000410000 */
[----:B------:R-:W-:-:S03]  /*cc20*/  MOV R84, 0xcc50 ;  /* 0x0000cc5000547802 */ /* 0x000fc60000000f00 */
[----:B------:R-:W-:Y:S02]  /*cc30*/  IMAD.MOV.U32 R85, RZ, RZ, R87 ;  /* 0x000000ffff557224 */ /* 0x000fe400078e0057 */
[----:B0-2---:R-:W-:Y:S05]  /*cc40*/  CALL.REL.NOINC `($__internal_42_$__cuda_sm70_shflsync_down) ;  /* 0x0000040000007944 */ /* 0x005fea0003c00000 */
[----:B-1----:R-:W-:Y:S01]  /*cc50*/  MOV R89, R86 ;  /* 0x0000005600597202 */ /* 0x002fe20000000f00 */
[----:B------:R-:W-:Y:S01]  /*cc60*/  HFMA2.MMA R86, -RZ, RZ, 0, 2.384185791015625e-07 ;  /* 0x00000004ff567435 */ /* 0x000fe200000001ff */
[----:B------:R-:W-:Y:S01]  /*cc70*/  IMAD.MOV.U32 R85, RZ, RZ, R88 ;  /* 0x000000ffff557224 */ /* 0x000fe200078e0058 */
[----:B------:R-:W-:-:S04]  /*cc80*/  MOV R84, 0xcca0 ;  /* 0x0000cca000547802 */ /* 0x000fc80000000f00 */
[----:B0-2---:R-:W-:Y:S05]  /*cc90*/  CALL.REL.NOINC `($__internal_42_$__cuda_sm70_shflsync_down) ;  /* 0x000003b000007944 */ /* 0x005fea0003c00000 */
[----:B-1----:R-:W-:Y:S01]  /*cca0*/  @!P2 FFMA.FTZ R88, R87, R86, R88 ;  /* 0x000000565758a223 */ /* 0x002fe20000010058 */
[----:B------:R-:W-:Y:S01]  /*ccb0*/  MOV R84, 0xcd20 ;  /* 0x0000cd2000547802 */ /* 0x000fe20000000f00 */
[----:B------:R-:W-:Y:S02]  /*ccc0*/  @!P2 FMUL.FTZ R87, R89, R87 ;  /* 0x000000575957a220 */ /* 0x000fe40000410000 */
[----:B------:R-:W-:Y:S02]  /*ccd0*/  IMAD.MOV.U32 R89, RZ, RZ, R88 ;  /* 0x000000ffff597224 */ /* 0x000fe400078e0058 */
[----:B------:R-:W-:Y:S01]  /*cce0*/  IMAD.MOV.U32 R86, RZ, RZ, 0x8 ;  /* 0x00000008ff567424 */ /* 0x000fe200078e00ff */
[----:B------:R-:W-:-:S04]  /*ccf0*/  MOV R88, R87 ;  /* 0x0000005700587202 */ /* 0x000fc80000000f00 */
[----:B------:R-:W-:Y:S02]  /*cd00*/  MOV R85, R88 ;  /* 0x0000005800557202 */ /* 0x000fe40000000f00 */
[----:B0-2---:R-:W-:Y:S05]  /*cd10*/  CALL.REL.NOINC `($__internal_42_$__cuda_sm70_shflsync_down) ;  /* 0x0000033000007944 */ /* 0x005fea0003c00000 */
[----:B-1----:R-:W-:Y:S01]  /*cd20*/  IMAD.MOV.U32 R87, RZ, RZ, R86 ;  /* 0x000000ffff577224 */ /* 0x002fe200078e0056 */
[----:B------:R-:W-:Y:S01]  /*cd30*/  MOV R85, R89 ;  /* 0x0000005900557202 */ /* 0x000fe20000000f00 */
[----:B------:R-:W-:Y:S01]  /*cd40*/  IMAD.MOV.U32 R86, RZ, RZ, 0x8 ;  /* 0x00000008ff567424 */ /* 0x000fe200078e00ff */
[----:B------:R-:W-:Y:S02]  /*cd50*/  MOV R84, 0xcd70 ;  /* 0x0000cd7000547802 */ /* 0x000fe40000000f00 */
[----:B0-2---:R-:W-:Y:S05]  /*cd60*/  CALL.REL.NOINC `($__internal_42_$__cuda_sm70_shflsync_down) ;  /* 0x000002e000007944 */ /* 0x005fea0003c00000 */
[----:B-1----:R-:W-:Y:S01]  /*cd70*/  @!P1 FFMA.FTZ R89, R88, R86, R89 ;  /* 0x0000005658599223 */ /* 0x002fe20000010059 */
[----:B------:R-:W-:Y:S01]  /*cd80*/  MOV R84, 0xcde0 ;  /* 0x0000cde000547802 */ /* 0x000fe20000000f00 */
[----:B------:R-:W-:Y:S02]  /*cd90*/  @!P1 FMUL.FTZ R88, R87, R88 ;  /* 0x0000005857589220 */ /* 0x000fe40000410000 */
[----:B------:R-:W-:Y:S01]  /*cda0*/  IMAD.MOV.U32 R86, RZ, RZ, 0x10 ;  /* 0x00000010ff567424 */ /* 0x000fe200078e00ff */
[----:B------:R-:W-:Y:S02]  /*cdb0*/  MOV R87, R89 ;  /* 0x0000005900577202 */ /* 0x000fe40000000f00 */
[----:B------:R-:W-:-:S02]  /*cdc0*/  MOV R85, R88 ;  /* 0x0000005800557202 */ /* 0x000fc40000000f00 */
[----:B0-2---:R-:W-:Y:S05]  /*cdd0*/  CALL.REL.NOINC `($__internal_42_$__cuda_sm70_shflsync_down) ;  /* 0x0000027000007944 */ /* 0x005fea0003c00000 */
[----:B-1----:R-:W-:Y:S01]  /*cde0*/  IMAD.MOV.U32 R89, RZ, RZ, R86 ;  /* 0x000000ffff597224 */ /* 0x002fe200078e0056 */
[----:B------:R-:W-:Y:S01]  /*cdf0*/  MOV R85, R87 ;  /* 0x0000005700557202 */ /* 0x000fe20000000f00 */
[----:B------:R-:W-:Y:S01]  /*ce00*/  IMAD.MOV.U32 R86, RZ, RZ, 0x10 ;  /* 0x00000010ff567424 */ /* 0x000fe200078e00ff */
[----:B------:R-:W-:-:S02]  /*ce10*/  MOV R84, 0xce30 ;  /* 0x0000ce3000547802 */ /* 0x000fc40000000f00 */
[----:B0-2---:R-:W-:Y:S05]  /*ce20*/  CALL.REL.NOINC `($__internal_42_$__cuda_sm70_shflsync_down) ;  /* 0x0000022000007944 */ /* 0x005fea0003c00000 */
[----:B-1----:R-:W-:Y:S01]  /*ce30*/  @!P0 FFMA.FTZ R87, R88, R86, R87 ;  /* 0x0000005658578223 */ /* 0x002fe20000010057 */
[----:B------:R-:W-:Y:S01]  /*ce40*/  HFMA2.MMA R86, -RZ, RZ, 0, 0 ;  /* 0x00000000ff567435 */ /* 0x000fe200000001ff */
[----:B------:R-:W-:Y:S01]  /*ce50*/  @!P0 FMUL.FTZ R88, R89, R88 ;  /* 0x0000005859588220 */ /* 0x000fe20000410000 */
[----:B------:R-:W-:-:S03]  /*ce60*/  MOV R85, 0xce90 ;  /* 0x0000ce9000557802 */ /* 0x000fc60000000f00 */
[----:B------:R-:W-:Y:S02]  /*ce70*/  IMAD.MOV.U32 R84, RZ, RZ, R88 ;  /* 0x000000ffff547224 */ /* 0x000fe400078e0058 */
[----:B0-2---:R-:W-:Y:S05]  /*ce80*/  CALL.REL.NOINC `($__internal_43_$__cuda_sm70_shflsync_idx_p) ;  /* 0x0000024000007944 */ /* 0x005fea0003c00000 */
[----:B-1----:R-:W-:Y:S01]  /*ce90*/  MOV R89, R86 ;  /* 0x0000005600597202 */ /* 0x002fe20000000f00 */
[----:B------:R-:W-:Y:S01]  /*cea0*/  HFMA2.MMA R86, -RZ, RZ, 0, 0 ;  /* 0x00000000ff567435 */ /* 0x000fe200000001ff */
[----:B------:R-:W-:Y:S01]  /*ceb0*/  IMAD.MOV.U32 R84, RZ, RZ, R87 ;  /* 0x000000ffff547224 */ /* 0x000fe200078e0057 */
[----:B------:R-:W-:-:S04]  /*cec0*/  MOV R85, 0xcee0 ;  /* 0x0000cee000557802 */ /* 0x000fc80000000f00 */
[----:B0-2---:R-:W-:Y:S05]  /*ced0*/  CALL.REL.NOINC `($__internal_43_$__cuda_sm70_shflsync_idx_p) ;  /* 0x000001f000007944 */ /* 0x005fea0003c00000 */
[----:B-1----:R-:W-:Y:S01]  /*cee0*/  IMAD.MOV.U32 R156, RZ, RZ, R86 ;  /* 0x000000ffff9c7224 */ /* 0x002fe200078e0056 */
[----:B------:R-:W-:Y:S01]  /*cef0*/  MOV R85, R88 ;  /* 0x0000005800557202 */ /* 0x000fe20000000f00 */
[----:B------:R-:W-:Y:S01]  /*cf00*/  IMAD.MOV.U32 R86, RZ, RZ, 0x1 ;  /* 0x00000001ff567424 */ /* 0x000fe200078e00ff */
[----:B------:R-:W-:Y:S02]  /*cf10*/  MOV R84, 0xcf30 ;  /* 0x0000cf3000547802 */ /* 0x000fe40000000f00 */
[----:B0-2---:R-:W-:Y:S05]  /*cf20*/  CALL.REL.NOINC `($__internal_42_$__cuda_sm70_shflsync_down) ;  /* 0x0000012000007944 */ /* 0x005fea0003c00000 */
[----:B-1----:R-:W-:Y:S01]  /*cf30*/  MOV R159, R86 ;  /* 0x00000056009f7202 */ /* 0x002fe20000000f00 */
[----:B------:R-:W-:Y:S01]  /*cf40*/  HFMA2.MMA R86, -RZ, RZ, 0, 5.9604644775390625e-08 ;  /* 0x00000001ff567435 */ /* 0x000fe200000001ff */
[----:B------:R-:W-:Y:S01]  /*cf50*/  IMAD.MOV.U32 R85, RZ, RZ, R87 ;  /* 0x000000ffff557224 */ /* 0x000fe200078e0057 */
[----:B------:R-:W-:-:S04]  /*cf60*/  MOV R84, 0xcf80 ;  /* 0x0000cf8000547802 */ /* 0x000fc80000000f00 */
[----:B0-2---:R-:W-:Y:S05]  /*cf70*/  CALL.REL.NOINC `($__internal_42_$__cuda_sm70_shflsync_down) ;  /* 0x000000d000007944 */ /* 0x005fea0003c00000 */
[----:B-1----:R-:W-:Y:S01]  /*cf80*/  IMAD.MOV.U32 R88, RZ, RZ, R86 ;  /* 0x000000ffff587224 */ /* 0x002fe200078e0056 */
[----:B------:R-:W-:Y:S01]  /*cf90*/  HFMA2.MMA R86, -RZ, RZ, 0, 0 ;  /* 0x00000000ff567435 */ /* 0x000fe200000001ff */
[----:B------:R-:W-:Y:S01]  /*cfa0*/  MOV R87, R159 ;  /* 0x0000009f00577202 */ /* 0x000fe20000000f00 */
[----:B------:R-:W-:Y:S01]  /*cfb0*/  IMAD.MOV.U32 R84, RZ, RZ, R82 ;  /* 0x000000ffff547224 */ /* 0x000fe200078e0052 */
[----:B------:R-:W-:-:S03]  /*cfc0*/  MOV R85, 0xcfe0 ;  /* 0x0000cfe000557802 */ /* 0x000fc60000000f00 */
[----:B0-2---:R-:W-:Y:S05]  /*cfd0*/  CALL.REL.NOINC `($__internal_43_$__cuda_sm70_shflsync_idx_p) ;  /* 0x000000f000007944 */ /* 0x005fea0003c00000 */
[----:B-1----:R-:W-:Y:S01]  /*cfe0*/  IMAD.MOV.U32 R159, RZ, RZ, R86 ;  /* 0x000000ffff9f7224 */ /* 0x002fe200078e0056 */
[----:B------:R-:W-:Y:S01]  /*cff0*/  MOV R84, R83 ;  /* 0x0000005300547202 */ /* 0x000fe20000000f00 */
[----:B------:R-:W-:Y:S01]  /*d000*/  IMAD.MOV.U32 R86, RZ, RZ, RZ ;  /* 0x000000ffff567224 */ /* 0x000fe200078e00ff */
[----:B------:R-:W-:-:S02]  /*d010*/  MOV R85, 0xd030 ;  /* 0x0000d03000557802 */ /* 0x000fc40000000f00 */
[----:B0-2---:R-:W-:Y:S05]  /*d020*/  CALL.REL.NOINC `($__internal_43_$__cuda_sm70_shflsync_idx_p) ;  /* 0x000000a000007944 */ /* 0x005fea0003c00000 */
[----:B-1----:R-:W-:Y:S01]  /*d030*/  MOV R85, R86 ;  /* 0x0000005600557202 */ /* 0x002fe20000000f00 */
[----:B0-2---:R-:W-:Y:S05]  /*d040*/  BRA `(.L_x_1141) ;  /* 0xffffa59000007947 */ /* 0x005fea000383ffff */
        .weak           $__internal_42_$__cuda_sm70_shflsync_down
        .type           $__internal_42_$__cuda_sm70_shflsync_down,@function
        .size           $__internal_42_$__cuda_sm70_shflsync_down,($__internal_43_$__cuda_sm70_shflsync_idx_p - $__internal_42_$__cuda_sm70_shflsync_down)
$__internal_42_$__cuda_sm70_shflsync_down:
[----:B------:R-:W-:Y:S01]  /*d050*/  HFMA2.MMA R94, -RZ, RZ, 0, 1.847743988037109375e-06 ;  /* 0x0000001fff5e7435 */ /* 0x000fe200000001ff */
[----:B------:R-:W-:-:S04]  /*d060*/  IMAD.MOV.U32 R95, RZ, RZ, -0x1 ;  /* 0xffffffffff5f7424 */ /* 0x000fc800078e00ff */
[----:B------:R-:W-:Y:S04]  /*d070*/  WARPSYNC R95 ;  /* 0x0000005f00007348 */ /* 0x000fe80003800000 */
[----:B------:R0:W1:Y:S04]  /*d080*/  SHFL.DOWN PT, R86, R85, R86, R94 ;  /* 0x0800005655567389 */ /* 0x00006800000e005e */
[----:B0-----:R-:W0:Y:S01]  /*d090*/  S2R R95, SR_TID.X ;  /* 0x00000000005f7919 */ /* 0x001e220000002100 */
[----:B------:R-:W-:-:S03]  /*d0a0*/  IMAD.MOV.U32 R85, RZ, RZ, 0x0 ;  /* 0x00000000ff557424 */ /* 0x000fc600078e00ff */
[----:B------:R-:W2:Y:S01]  /*d0b0*/  S2R R94, SR_LANEID ;  /* 0x00000000005e7919 */ /* 0x000ea20000000000 */
[----:B------:R-:W-:Y:S05]  /*d0c0*/  RET.REL.NODEC R84 `(_Z25selective_scan_bwd_kernelI32Selective_Scan_bwd_kernel_traitsILi128ELi16ELb0ELb1ELb1ELb1ELb0EN3c108BFloat16EfEEv12SSMParamsBwd) ;  /* 0xffff2f3054007950 */ /* 0x000fea0003c3ffff */
        .weak           $__internal_43_$__cuda_sm70_shflsync_idx_p
        .type           $__internal_43_$__cuda_sm70_shflsync_idx_p,@function
        .size           $__internal_43_$__cuda_sm70_shflsync_idx_p,($__internal_44_$__cuda_sm70_shflsync_up - $__internal_43_$__cuda_sm70_shflsync_idx_p)
$__internal_43_$__cuda_sm70_shflsync_idx_p:
[----:B------:R-:W-:Y:S01]  /*d0d0*/  MOV R95, 0xffffffff ;  /* 0xffffffff005f7802 */ /* 0x000fe20000000f00 */
[----:B------:R-:W-:-:S03]  /*d0e0*/  IMAD.MOV.U32 R94, RZ, RZ, 0x1f ;  /* 0x0000001fff5e7424 */ /* 0x000fc600078e00ff */
[----:B------:R-:W-:Y:S04]  /*d0f0*/  WARPSYNC R95 ;  /* 0x0000005f00007348 */ /* 0x000fe80003800000 */
[----:B------:R0:W1:Y:S04]  /*d100*/  SHFL.IDX PT, R86, R84, R86, R94 ;  /* 0x0000005654567389 */ /* 0x00006800000e005e */
[----:B0-----:R-:W0:Y:S01]  /*d110*/  S2R R95, SR_TID.X ;  /* 0x00000000005f7919 */ /* 0x001e220000002100 */
[----:B------:R-:W-:Y:S01]  /*d120*/  MOV R84, R85 ;  /* 0x0000005500547202 */ /* 0x000fe20000000f00 */
[----:B------:R-:W-:-:S02]  /*d130*/  IMAD.MOV.U32 R85, RZ, RZ, 0x0 ;  /* 0x00000000ff557424 */ /* 0x000fc400078e00ff */
[----:B------:R-:W2:Y:S02]  /*d140*/  S2R R94, SR_LANEID ;  /* 0x00000000005e7919 */ /* 0x000ea40000000000 */
[----:B------:R-:W-:Y:S05]  /*d150*/  RET.REL.NODEC R84 `(_Z25selective_scan_bwd_kernelI32Selective_Scan_bwd_kernel_traitsILi128ELi16ELb0ELb1ELb1ELb1ELb0EN3c108BFloat16EfEEv12SSMParamsBwd) ;  /* 0xffff2ea054007950 */ /* 0x000fea0003c3ffff */
        .weak           $__internal_44_$__cuda_sm70_shflsync_up
        .type           $__internal_44_$__cuda_sm70_shflsync_up,@function
        .size           $__internal_44_$__cuda_sm70_shflsync_up,(.L_x_8856 - $__internal_44_$__cuda_sm70_shflsync_up)
$__internal_44_$__cuda_sm70_shflsync_up:
[----:B------:R-:W-:Y:S01]  /*d160*/  MOV R95, 0xffffffff ;  /* 0xffffffff005f7802 */ /* 0x000fe20000000f00 */
[----:B------:R-:W-:-:S03]  /*d170*/  IMAD.MOV.U32 R94, RZ, RZ, RZ ;  /* 0x000000ffff5e7224 */ /* 0x000fc600078e00ff */
[----:B------:R-:W-:Y:S04]  /*d180*/  WARPSYNC R95 ;  /* 0x0000005f00007348 */ /* 0x000fe80003800000 */
[----:B------:R0:W1:Y:S04]  /*d190*/  SHFL.UP PT, R86, R85, R86, R94 ;  /* 0x0400005655567389 */ /* 0x00006800000e005e */
[----:B0-----:R-:W0:Y:S01]  /*d1a0*/  S2R R95, SR_TID.X ;  /* 0x00000000005f7919 */ /* 0x001e220000002100 */
[----:B------:R-:W-:-:S03]  /*d1b0*/  HFMA2.MMA R85, -RZ, RZ, 0, 0 ;  /* 0x00000000ff557435 */ /* 0x000fc600000001ff */
[----:B------:R-:W2:Y:S03]  /*d1c0*/  S2R R94, SR_LANEID ;  /* 0x00000000005e7919 */ /* 0x000ea60000000000 */
[----:B------:R-:W-:Y:S05]  /*d1d0*/  RET.REL.NODEC R84 `(_Z25selective_scan_bwd_kernelI32Selective_Scan_bwd_kernel_traitsILi128ELi16ELb0ELb1ELb1ELb1ELb0EN3c108BFloat16EfEEv12SSMParamsBwd) ;  /* 0xffff2e2054007950 */ /* 0x000fea0003c3ffff */
.L_x_1142:
        /* <DEDUP_REMOVED lines=10> */
.L_x_8856:


//--------------------- .text._Z25selective_scan_bwd_kernelI32Selective_Scan_bwd_kernel_traitsILi128ELi16ELb0ELb1ELb1ELb1ELb1EN3c108BFloat16EfEEv12SSMParamsBwd --------------------------
	.section	.text._Z25selective_scan_bwd_kernelI32Selective_Scan_bwd_kernel_traitsILi128ELi16ELb0ELb1ELb1ELb1ELb1EN3c108BFloat16EfEEv12SSMParamsBwd,"ax",@progbits
	.sectioninfo	@"SHI_REGISTERS=168"
	.align	128
        .global         _Z25selective_scan_bwd_kernelI32Selective_Scan_bwd_kernel_traitsILi128ELi16ELb0ELb1ELb1ELb1ELb1EN3c108BFloat16EfEEv12SSMParamsBwd
        .type           _Z25selective_scan_bwd_kernelI32Selective_Scan_bwd_kernel_traitsILi128ELi16ELb0ELb1ELb1ELb1ELb1EN3c108BFloat16EfEEv12SSMParamsBwd,@function
        .size           _Z25selective_scan_bwd_kernelI32Selective_Scan_bwd_kernel_traitsILi128ELi16ELb0ELb1ELb1ELb1ELb1EN3c108BFloat16EfEEv12SSMParamsBwd,(.L_x_8859 - _Z25selective_scan_bwd_kernelI32Selective_Scan_bwd_kernel_traitsILi128ELi16ELb0ELb1ELb1ELb1ELb1EN3c108BFloat16EfEEv12SSMParamsBwd)
        .other          _Z25selective_scan_bwd_kernelI32Selective_Scan_bwd_kernel_traitsILi128ELi16ELb0ELb1ELb1ELb1ELb1EN3c108BFloat16EfEEv12SSMParamsBwd,@"STO_CUDA_ENTRY STV_DEFAULT"
_Z25selective_scan_bwd_kernelI32Selective_Scan_bwd_kernel_traitsILi128ELi16ELb0ELb1ELb1ELb1ELb1EN3c108BFloat16EfEEv12SSMParamsBwd:
.text._Z25selective_scan_bwd_kernelI32Selective_Scan_bwd_kernel_traitsILi128ELi16ELb0ELb1ELb1ELb1ELb1EN3c108BFloat16EfEEv12SSMParamsBwd:
        /* <DEDUP_REMOVED lines=177> */
[----:B------:R-:W-:Y:S01]  /*0b10*/  UMOV UR6, URZ ;  /* 0x0000003f00067c82 */ /* 0x000fe20008000000 */
[----:B---3--:R-:W-:Y:S02]  /*0b20*/  SHF.L.U32 R0, R95, 0x4, RZ ;  /* 0x000000045f007819 */ /* 0x008fe400000006ff */
[----:B-1----:R-:W-:Y:S02]  /*0b30*/  SHF.R.S32.HI R2, RZ, 0x1f, R95 ;  /* 0x0000001fff027819 */ /* 0x002fe4000001145f */
[----:B------:R-:W-:-:S02]  /*0b40*/  LOP3.LUT R0, R0, 0xfffffe00, RZ, 0xc0, !PT ;  /* 0xfffffe0000007812 */ /* 0x000fc400078ec0ff */
[----:B------:R-:W-:Y:S02]  /*0b50*/  LEA.HI R2, R2, R95, RZ, 0x5 ;  /* 0x0000005f02027211 */ /* 0x000fe400078f28ff */
[----:B------:R-:W-:Y:S02]  /*0b60*/  LOP3.LUT R78, R0, 0x1f, R95, 0xf8, !PT ;  /* 0x0000001f004e7812 */ /* 0x000fe400078ef85f */
[----:B------:R-:W-:Y:S02]  /*0b70*/  SHF.R.S32.HI R0, RZ, 0x5, R2 ;  /* 0x00000005ff007819 */ /* 0x000fe40000011402 */
[----:B------:R-:W-:Y:S02]  /*0b80*/  SHF.R.S32.HI R79, RZ, 0x1f, R78 ;  /* 0x0000001fff4f7819 */ /* 0x000fe4000001144e */
        /* <DEDUP_REMOVED lines=14> */
[----:B----4-:R-:W-:Y:S02]  /*0c70*/  LOP3.LUT R136, R78, 0x1e0, RZ, 0xfc, !PT ;  /* 0x000001e04e887812 */ /* 0x010fe400078efcff */
.L_x_1234:
        /* <DEDUP_REMOVED lines=13> */
[----:B------:R-:W-:Y:S02]  /*0d50*/  ISETP.GE.AND P2, PT, R78, UR7, PT ;  /* 0x000000074e007c0c */ /* 0x000fe4000bf46270 */
[----:B------:R-:W-:Y:S02]  /*0d60*/  ISETP.GE.AND P1, PT, R93, UR7, PT ;  /* 0x000000075d007c0c */ /* 0x000fe4000bf26270 */
[----:B------:R-:W-:Y:S02]  /*0d70*/  ISETP.GE.AND P0, PT, R92, UR7, PT ;  /* 0x000000075c007c0c */ /* 0x000fe4000bf06270 */
[----:B------:R-:W-:-:S02]  /*0d80*/  ISETP.GE.AND P4, PT, R91, UR7, PT ;  /* 0x000000075b007c0c */ /* 0x000fc4000bf86270 */
[----:B------:R-:W-:Y:S02]  /*0d90*/  ISETP.GE.AND P6, PT, R90, UR7, PT ;  /* 0x000000075a007c0c */ /* 0x000fe4000bfc6270 */
[----:B------:R-:W-:Y:S02]  /*0da0*/  ISETP.GE.AND P5, PT, R89, UR7, PT ;  /* 0x0000000759007c0c */ /* 0x000fe4000bfa6270 */
[----:B------:R-:W-:Y:S01]  /*0db0*/  ISETP.GE.AND P3, PT, R88, UR7, PT ;  /* 0x0000000758007c0c */ /* 0x000fe2000bf66270 */
[----:B------:R1:W3:Y:S01]  /*0dc0*/  @!P2 LDG.E.U16 R0, [R2.64] ;  /* 0x000000280200a981 */ /* 0x0002e2000c1e1500 */
[----:B------:R-:W-:Y:S02]  /*0dd0*/  ISETP.GE.AND P2, PT, R77, UR7, PT ;  /* 0x000000074d007c0c */ /* 0x000fe4000bf46270 */
[----:B------:R-:W-:Y:S01]  /*0de0*/  PRMT R9, RZ, 0x7610, R9 ;  /* 0x00007610ff097816 */ /* 0x000fe20000000009 */
[----:B------:R1:W4:Y:S01]  /*0df0*/  @!P1 LDG.E.U16 R5, [R2.64+0x40] ;  /* 0x0000402802059981 */ /* 0x000322000c1e1500 */
[----:B------:R-:W-:-:S02]  /*0e00*/  ISETP.GE.AND P1, PT, R76, UR7, PT ;  /* 0x000000074c007c0c */ /* 0x000fc4000bf26270 */
[----:B------:R-:W-:Y:S01]  /*0e10*/  PRMT R8, RZ, 0x7610, R8 ;  /* 0x00007610ff087816 */ /* 0x000fe20000000008 */
[----:B------:R1:W5:Y:S01]  /*0e20*/  @!P0 LDG.E.U16 R4, [R2.64+0x80] ;  /* 0x0000802802048981 */ /* 0x000362000c1e1500 */
[----:B------:R-:W-:Y:S02]  /*0e30*/  PRMT R11, RZ, 0x7610, R11 ;  /* 0x00007610ff0b7816 */ /* 0x000fe4000000000b */
[----:B------:R-:W-:Y:S01]  /*0e40*/  PRMT R10, RZ, 0x7610, R10 ;  /* 0x00007610ff0a7816 */ /* 0x000fe2000000000a */
[----:B--2---:R1:W2:Y:S01]  /*0e50*/  @!P4 LDG.E.U16 R7, [R2.64+0xc0] ;  /* 0x0000c0280207c981 */ /* 0x0042a2000c1e1500 */
[----:B------:R-:W-:Y:S02]  /*0e60*/  ISETP.GE.AND P0, PT, R75, UR7, PT ;  /* 0x000000074b007c0c */ /* 0x000fe4000bf06270 */
[----:B------:R-:W-:Y:S01]  /*0e70*/  ISETP.GE.AND P4, PT, R132, UR7, PT ;  /* 0x0000000784007c0c */ /* 0x000fe2000bf86270 */
[----:B------:R1:W2:Y:S01]  /*0e80*/  @!P6 LDG.E.U16 R6, [R2.64+0x100] ;  /* 0x000100280206e981 */ /* 0x0002a2000c1e1500 */
[----:B------:R-:W-:-:S02]  /*0e90*/  ISETP.GE.AND P6, PT, R133, UR7, PT ;  /* 0x0000000785007c0c */ /* 0x000fc4000bfc6270 */
[----:B------:R-:W-:Y:S01]  /*0ea0*/  PRMT R13, RZ, 0x7610, R13 ;  /* 0x00007610ff0d7816 */ /* 0x000fe2000000000d */
[----:B------:R1:W2:Y:S01]  /*0eb0*/  @!P5 LDG.E.U16 R9, [R2.64+0x140] ;  /* 0x000140280209d981 */ /* 0x0002a2000c1e1500 */
[----:B------:R-:W-:Y:S02]  /*0ec0*/  ISETP.GE.AND P5, PT, R139, UR7, PT ;  /* 0x000000078b007c0c */ /* 0x000fe4000bfa6270 */
[----:B------:R-:W-:Y:S01]  /*0ed0*/  PRMT R12, RZ, 0x7610, R12 ;  /* 0x00007610ff0c7816 */ /* 0x000fe2000000000c */
[----:B------:R1:W2:Y:S01]  /*0ee0*/  @!P3 LDG.E.U16 R8, [R2.64+0x180] ;  /* 0x000180280208b981 */ /* 0x0002a2000c1e1500 */
[----:B------:R-:W-:-:S03]  /*0ef0*/  ISETP.GE.AND P3, PT, R138, UR7, PT ;  /* 0x000000078a007c0c */ /* 0x000fc6000bf66270 */
[----:B------:R1:W2:Y:S01]  /*0f00*/  @!P2 LDG.E.U16 R11, [R2.64+0x1c0] ;  /* 0x0001c028020ba981 */ /* 0x0002a2000c1e1500 */
[----:B------:R-:W-:-:S03]  /*0f10*/  ISETP.GE.AND P2, PT, R137, UR7, PT ;  /* 0x0000000789007c0c */ /* 0x000fc6000bf46270 */
[----:B------:R1:W2:Y:S01]  /*0f20*/  @!P1 LDG.E.U16 R10, [R2.64+0x200] ;  /* 0x00020028020a9981 */ /* 0x0002a2000c1e1500 */
[----:B------:R-:W-:Y:S02]  /*0f30*/  ISETP.GE.AND P1, PT, R136, UR7, PT ;  /* 0x0000000788007c0c */ /* 0x000fe4000bf26270 */
[----:B------:R-:W-:Y:S01]  /*0f40*/  PRMT R15, RZ, 0x7610, R15 ;  /* 0x00007610ff0f7816 */ /* 0x000fe2000000000f */
[----:B------:R1:W2:Y:S01]  /*0f50*/  @!P0 LDG.E.U16 R13, [R2.64+0x240] ;  /* 0x00024028020d8981 */ /* 0x0002a2000c1e1500 */
[----:B------:R-:W-:Y:S02]  /*0f60*/  PRMT R14, RZ, 0x7610, R14 ;  /* 0x00007610ff0e7816 */ /* 0x000fe4000000000e */
[----:B------:R-:W-:Y:S01]  /*0f70*/  PRMT R17, RZ, 0x7610, R17 ;  /* 0x00007610ff117816 */ /* 0x000fe20000000011 */
[----:B------:R1:W2:Y:S01]  /*0f80*/  @!P4 LDG.E.U16 R12, [R2.64+0x280] ;  /* 0x00028028020cc981 */ /* 0x0002a2000c1e1500 */
[----:B------:R-:W-:Y:S02]  /*0f90*/  PRMT R16, RZ, 0x7610, R16 ;  /* 0x00007610ff107816 */ /* 0x000fe40000000010 */
[----:B------:R-:W-:Y:S01]  /*0fa0*/  PRMT R19, RZ, 0x7610, R19 ;  /* 0x00007610ff137816 */ /* 0x000fe20000000013 */
[----:B------:R1:W2:Y:S04]  /*0fb0*/  @!P6 LDG.E.U16 R15, [R2.64+0x2c0] ;  /* 0x0002c028020fe981 */ /* 0x0002a8000c1e1500 */
[----:B------:R1:W2:Y:S04]  /*0fc0*/  @!P5 LDG.E.U16 R14, [R2.64+0x300] ;  /* 0x00030028020ed981 */ /* 0x0002a8000c1e1500 */
[----:B------:R1:W2:Y:S04]  /*0fd0*/  @!P3 LDG.E.U16 R17, [R2.64+0x340] ;  /* 0x000340280211b981 */ /* 0x0002a8000c1e1500 */
[----:B------:R1:W2:Y:S04]  /*0fe0*/  @!P2 LDG.E.U16 R16, [R2.64+0x380] ;  /* 0x000380280210a981 */ /* 0x0002a8000c1e1500 */
[----:B------:R1:W2:Y:S01]  /*0ff0*/  @!P1 LDG.E.U16 R19, [R2.64+0x3c0] ;  /* 0x0003c02802139981 */ /* 0x0002a2000c1e1500 */
[----:B------:R-:W-:-:S05]  /*1000*/  IMAD.SHL.U32 R74, R95, 0x10, RZ ;  /* 0x000000105f4a7824 */ /* 0x000fca00078e00ff */
        /* <DEDUP_REMOVED lines=11> */
[C---:B-1----:R-:W-:Y:S02]  /*10c0*/  IADD3 R3, R18.reuse, 0xe0, RZ ;  /* 0x000000e012037810 */ /* 0x042fe40007ffe0ff */
        /* <DEDUP_REMOVED lines=36> */
[----:B------:R-:W-:Y:S01]  /*1310*/  SHF.L.U32 R58, R47, 0x1, RZ ;  /* 0x000000012f3a7819 */ /* 0x000fe200000006ff */
[C---:B------:R-:W-:Y:S01]  /*1320*/  IMAD.SHL.U32 R38, R78.reuse, 0x2, RZ ;  /* 0x000000024e267824 */ /* 0x040fe200078e00ff */
[----:B------:R-:W-:-:S04]  /*1330*/  SHF.L.U64.HI R36, R78, 0x1, R79 ;  /* 0x000000014e247819 */ /* 0x000fc8000001024f */
[----:B------:R-:W-:-:S04]  /*1340*/  IADD3 R142, P0, R38, UR18, RZ ;  /* 0x00000012268e7c10 */ /* 0x000fc8000ff1e0ff */
[----:B------:R-:W-:Y:S02]  /*1350*/  IADD3.X R143, R36, UR19, RZ, P0, !PT ;  /* 0x00000013248f7c10 */ /* 0x000fe400087fe4ff */
[----:B------:R-:W-:Y:S02]  /*1360*/  ISETP.GE.AND P0, PT, R93, UR7, PT ;  /* 0x000000075d007c0c */ /* 0x000fe4000bf06270 */
[----:B------:R-:W-:Y:S02]  /*1370*/  PRMT R33, RZ, 0x7610, R33 ;  /* 0x00007610ff217816 */ /* 0x000fe40000000021 */
[----:B------:R-:W-:Y:S02]  /*1380*/  PRMT R39, RZ, 0x7610, R39 ;  /* 0x00007610ff277816 */ /* 0x000fe40000000027 */
[----:B------:R-:W-:Y:S02]  /*1390*/  LEA R2, P1, R78, UR20, 0x1 ;  /* 0x000000144e027c11 */ /* 0x000fe4000f8208ff */
        /* <DEDUP_REMOVED lines=12> */
[----:B---3--:R1:W-:Y:S04]  /*1460*/  STS.U16 [R73], R0 ;  /* 0x0000000049007388 */ /* 0x0083e80000000400 */
[----:B----4-:R3:W-:Y:S04]  /*1470*/  STS.U16 [R72+0x40], R5 ;  /* 0x0000400548007388 */ /* 0x0107e80000000400 */
[----:B-----5:R-:W-:Y:S04]  /*1480*/  STS.U16 [R71+0x80], R4 ;  /* 0x0000800447007388 */ /* 0x020fe80000000400 */
[----:B--2---:R2:W-:Y:S04]  /*1490*/  STS.U16 [R70+0xc0], R7 ;  /* 0x0000c00746007388 */ /* 0x0045e80000000400 */
[----:B------:R-:W-:Y:S04]  /*14a0*/  STS.U16 [R69+0x100], R6 ;  /* 0x0001000645007388 */ /* 0x000fe80000000400 */
[----:B------:R4:W-:Y:S04]  /*14b0*/  STS.U16 [R68+0x140], R9 ;  /* 0x0001400944007388 */ /* 0x0009e80000000400 */
[----:B------:R-:W-:Y:S04]  /*14c0*/  STS.U16 [R67+0x180], R8 ;  /* 0x0001800843007388 */ /* 0x000fe80000000400 */
[----:B------:R5:W-:Y:S01]  /*14d0*/  STS.U16 [R66+0x1c0], R11 ;  /* 0x0001c00b42007388 */ /* 0x000be20000000400 */
[----:B-1----:R-:W-:-:S03]  /*14e0*/  IMAD R0, R94, 0x10, R74 ;  /* 0x000000105e007824 */ /* 0x002fc600078e024a */
[----:B------:R-:W-:Y:S04]  /*14f0*/  STS.U16 [R65+0x200], R10 ;  /* 0x0002000a41007388 */ /* 0x000fe80000000400 */
[----:B------:R1:W-:Y:S04]  /*1500*/  STS.U16 [R64+0x240], R13 ;  /* 0x0002400d40007388 */ /* 0x0003e80000000400 */
[----:B------:R-:W-:Y:S04]  /*1510*/  STS.U16 [R63+0x280], R12 ;  /* 0x0002800c3f007388 */ /* 0x000fe80000000400 */
[----:B------:R0:W-:Y:S04]  /*1520*/  STS.U16 [R62+0x2c0], R15 ;  /* 0x0002c00f3e007388 */ /* 0x0001e80000000400 */
[----:B------:R-:W-:Y:S01]  /*1530*/  STS.U16 [R61+0x300], R14 ;  /* 0x0003000e3d007388 */ /* 0x000fe20000000400 */
[----:B------:R-:W-:-:S03]  /*1540*/  IADD3 R3, R0, 0x1, RZ ;  /* 0x0000000100037810 */ /* 0x000fc60007ffe0ff */
[----:B------:R0:W-:Y:S01]  /*1550*/  STS.U16 [R60+0x340], R17 ;  /* 0x000340113c007388 */ /* 0x0001e20000000400 */
[----:B---3--:R-:W-:-:S03]  /*1560*/  IADD3 R5, R0, 0x2, RZ ;  /* 0x0000000200057810 */ /* 0x008fc60007ffe0ff */
[----:B------:R-:W-:Y:S01]  /*1570*/  STS.U16 [R59+0x380], R16 ;  /* 0x000380103b007388 */ /* 0x000fe20000000400 */
[C---:B--2---:R-:W-:Y:S02]  /*1580*/  IADD3 R7, R0.reuse, 0x3, RZ ;  /* 0x0000000300077810 */ /* 0x044fe40007ffe0ff */
[C---:B----4-:R-:W-:Y:S01]  /*1590*/  IADD3 R9, R0.reuse, 0x4, RZ ;  /* 0x0000000400097810 */ /* 0x050fe20007ffe0ff */
[----:B------:R2:W-:Y:S01]  /*15a0*/  STS.U16 [R58+0x3c0], R19 ;  /* 0x0003c0133a007388 */ /* 0x0005e20000000400 */
[C---:B-----5:R-:W-:Y:S02]  /*15b0*/  IADD3 R11, R0.reuse, 0x5, RZ ;  /* 0x00000005000b7810 */ /* 0x060fe40007ffe0ff */
[C---:B-1----:R-:W-:Y:S02]  /*15c0*/  IADD3 R13, R0.reuse, 0x6, RZ ;  /* 0x00000006000d7810 */ /* 0x042fe40007ffe0ff */
[C---:B0-----:R-:W-:Y:S02]  /*15d0*/  IADD3 R15, R0.reuse, 0x7, RZ ;  /* 0x00000007000f7810 */ /* 0x041fe40007ffe0ff */
[----:B------:R-:W-:-:S02]  /*15e0*/  IADD3 R17, R0, 0x8, RZ ;  /* 0x0000000800117810 */ /* 0x000fc40007ffe0ff */
[C---:B------:R-:W-:Y:S02]  /*15f0*/  IADD3 R21, R0.reuse, 0xa, RZ ;  /* 0x0000000a00157810 */ /* 0x040fe40007ffe0ff */
[C---:B--2---:R-:W-:Y:S02]  /*1600*/  IADD3 R19, R0.reuse, 0x9, RZ ;  /* 0x0000000900137810 */ /* 0x044fe40007ffe0ff */
[C---:B------:R-:W-:Y:S02]  /*1610*/  IADD3 R23, R0.reuse, 0xb, RZ ;  /* 0x0000000b00177810 */ /* 0x040fe40007ffe0ff */
[C---:B------:R-:W-:Y:S02]  /*1620*/  IADD3 R25, R0.reuse, 0xc, RZ ;  /* 0x0000000c00197810 */ /* 0x040fe40007ffe0ff */
[C---:B------:R-:W-:Y:S02]  /*1630*/  IADD3 R27, R0.reuse, 0xd, RZ ;  /* 0x0000000d001b7810 */ /* 0x040fe40007ffe0ff */
[----:B------:R-:W-:-:S02]  /*1640*/  IADD3 R29, R0, 0xe, RZ ;  /* 0x0000000e001d7810 */ /* 0x000fc40007ffe0ff */
[----:B------:R-:W-:Y:S02]  /*1650*/  IADD3 R31, R0, 0xf, RZ ;  /* 0x0000000f001f7810 */ /* 0x000fe40007ffe0ff */
[-C--:B------:R-:W-:Y:S02]  /*1660*/  LEA.HI.SX32 R118, R3, R0.reuse, 0x1b ;  /* 0x0000000003767211 */ /* 0x080fe400078fdaff */
[-C--:B------:R-:W-:Y:S02]  /*1670*/  LEA.HI.SX32 R5, R5, R0.reuse, 0x1b ;  /* 0x0000000005057211 */ /* 0x080fe400078fdaff */
        /* <DEDUP_REMOVED lines=13> */
[----:B------:R-:W-:Y:S01]  /*1750*/  LEA.HI.SX32 R0, R0, R0, 0x1b ;  /* 0x0000000000007211 */ /* 0x000fe200078fdaff */
[----:B------:R-:W-:Y:S01]  /*1760*/  IMAD.SHL.U32 R118, R118, 0x2, RZ ;  /* 0x0000000276767824 */ /* 0x000fe200078e00ff */
[----:B------:R-:W-:Y:S01]  /*1770*/  SHF.L.U32 R116, R7, 0x1, RZ ;  /* 0x0000000107747819 */ /* 0x000fe200000006ff */
        /* <DEDUP_REMOVED lines=11> */
[----:B------:R-:W-:-:S06]  /*1830*/  NOP ;  /* 0x0000000000007918 */ /* 0x000fcc0000000000 */
[----:B------:R-:W-:Y:S01]  /*1840*/  IMAD.SHL.U32 R53, R23, 0x2, RZ ;  /* 0x0000000217357824 */ /* 0x000fe200078e00ff */
[----:B------:R-:W0:Y:S01]  /*1850*/  LDS.U16 R152, [R57] ;  /* 0x0000000039987984 */ /* 0x000e220000000400 */
[----:B------:R-:W-:Y:S02]  /*1860*/  IMAD.SHL.U32 R51, R27, 0x2, RZ ;  /* 0x000000021b337824 */ /* 0x000fe400078e00ff */
[----:B------:R-:W-:Y:S01]  /*1870*/  IMAD.SHL.U32 R50, R29, 0x2, RZ ;  /* 0x000000021d327824 */ /* 0x000fe200078e00ff */
[----:B------:R-:W1:Y:S04]  /*1880*/  LDS.U16 R151, [R118+0x2] ;  /* 0x0000020076977984 */ /* 0x000e680000000400 */
        /* <DEDUP_REMOVED lines=15> */
[----:B------:R-:W-:-:S02]  /*1980*/  LEA.HI.X R3, R78, UR21, R79, 0x1, P1 ;  /* 0x000000154e037c11 */ /* 0x000fc400088f0c4f */
[----:B------:R-:W-:-:S03]  /*1990*/  ISETP.GE.AND P1, PT, R78, UR7, PT ;  /* 0x000000074e007c0c */ /* 0x000fc6000bf26270 */
[----:B------:R-:W2:Y:S01]  /*19a0*/  @!P0 LDG.E.U16 R33, [R142.64+0x40] ;  /* 0x000040288e218981 */ /* 0x000ea2000c1e1500 */
[----:B------:R-:W-:Y:S02]  /*19b0*/  ISETP.GE.AND P0, PT, R77, UR7, PT ;  /* 0x000000074d007c0c */ /* 0x000fe4000bf06270 */
[----:B------:R-:W-:Y:S01]  /*19c0*/  PRMT R12, RZ, 0x7610, R12 ;  /* 0x00007610ff0c7816 */ /* 0x000fe2000000000c */
[----:B------:R-:W3:Y:S01]  /*19d0*/  @!P3 LDG.E.U16 R35, [R142.64+0xc0] ;  /* 0x0000c0288e23b981 */ /* 0x000ee2000c1e1500 */
[----:B------:R-:W-:Y:S02]  /*19e0*/  PRMT R4, RZ, 0x7610, R4 ;  /* 0x00007610ff047816 */ /* 0x000fe40000000004 */
[----:B------:R-:W-:Y:S01]  /*19f0*/  PRMT R6, RZ, 0x7610, R6 ;  /* 0x00007610ff067816 */ /* 0x000fe20000000006 */
[----:B------:R-:W4:Y:S06]  /*1a00*/  @!P6 LDG.E.U16 R37, [R142.64+0x140] ;  /* 0x000140288e25e981 */ /* 0x000f2c000c1e1500 */
[----:B------:R-:W5:Y:S01]  /*1a10*/  @!P0 LDG.E.U16 R39, [R142.64+0x1c0] ;  /* 0x0001c0288e278981 */ /* 0x000f62000c1e1500 */
[----:B------:R-:W-:-:S02]  /*1a20*/  ISETP.GE.AND P0, PT, R76, UR7, PT ;  /* 0x000000074c007c0c */ /* 0x000fc4000bf06270 */
[----:B------:R-:W-:Y:S01]  /*1a30*/  PRMT R10, RZ, 0x7610, R10 ;  /* 0x00007610ff0a7816 */ /* 0x000fe2000000000a */
[----:B------:R-:W2:Y:S01]  /*1a40*/  @!P1 LDG.E.U16 R4, [R142.64] ;  /* 0x000000288e049981 */ /* 0x000ea2000c1e1500 */
[----:B------:R-:W-:Y:S02]  /*1a50*/  PRMT R8, RZ, 0x7610, R8 ;  /* 0x00007610ff087816 */ /* 0x000fe40000000008 */
[----:B------:R-:W-:Y:S01]  /*1a60*/  ISETP.GE.AND P1, PT, R132, UR7, PT ;  /* 0x0000000784007c0c */ /* 0x000fe2000bf26270 */
[----:B------:R-:W3:Y:S01]  /*1a70*/  @!P2 LDG.E.U16 R6, [R142.64+0x80] ;  /* 0x000080288e06a981 */ /* 0x000ee2000c1e1500 */
[----:B------:R-:W-:Y:S02]  /*1a80*/  ISETP.GE.AND P2, PT, R133, UR7, PT ;  /* 0x0000000785007c0c */ /* 0x000fe4000bf46270 */
[----:B------:R-:W-:Y:S01]  /*1a90*/  ISETP.GE.AND P3, PT, R139, UR7, PT ;  /* 0x000000078b007c0c */ /* 0x000fe2000bf66270 */
[----:B------:R-:W3:Y:S04]  /*1aa0*/  @!P4 LDG.E.U16 R10, [R142.64+0x180] ;  /* 0x000180288e0ac981 */ /* 0x000ee8000c1e1500 */
[----:B------:R-:W4:Y:S01]  /*1ab0*/  @!P0 LDG.E.U16 R12, [R142.64+0x200] ;  /* 0x000200288e0c8981 */ /* 0x000f22000c1e1500 */
[----:B------:R-:W-:-:S02]  /*1ac0*/  ISETP.GE.AND P0, PT, R75, UR7, PT ;  /* 0x000000074b007c0c */ /* 0x000fc4000bf06270 */
[----:B------:R-:W-:Y:S01]  /*1ad0*/  ISETP.GE.AND P4, PT, R138, UR7, PT ;  /* 0x000000078a007c0c */ /* 0x000fe2000bf86270 */
[----:B------:R-:W4:Y:S01]  /*1ae0*/  @!P5 LDG.E.U16 R8, [R142.64+0x100] ;  /* 0x000100288e08d981 */ /* 0x000f22000c1e1500 */
[----:B------:R-:W-:Y:S02]  /*1af0*/  ISETP.GE.AND P5, PT, R137, UR7, PT ;  /* 0x0000000789007c0c */ /* 0x000fe4000bfa6270 */
[----:B------:R-:W-:Y:S01]  /*1b00*/  ISETP.GE.AND P6, PT, R136, UR7, PT ;  /* 0x0000000788007c0c */ /* 0x000fe2000bfc6270 */
[----:B------:R-:W5:Y:S01]  /*1b10*/  @!P2 LDG.E.U16 R43, [R142.64+0x2c0] ;  /* 0x0002c0288e2ba981 */ /* 0x000f62000c1e1500 */
[----:B------:R-:W-:Y:S02]  /*1b20*/  PRMT R14, RZ, 0x7610, R14 ;  /* 0x00007610ff0e7816 */ /* 0x000fe4000000000e */
[----:B------:R-:W-:-:S03]  /*1b30*/  PRMT R16, RZ, 0x7610, R16 ;  /* 0x00007610ff107816 */ /* 0x000fc60000000010 */
[----:B------:R-:W5:Y:S04]  /*1b40*/  @!P0 LDG.E.U16 R41, [R142.64+0x240] ;  /* 0x000240288e298981 */ /* 0x000f68000c1e1500 */
        /* <DEDUP_REMOVED lines=23> */
[----:B------:R2:W-:Y:S04]  /*1cc0*/  STS.U16 [R72+0x40], R33 ;  /* 0x0000402148007388 */ /* 0x0005e80000000400 */
[----:B---3--:R-:W-:Y:S04]  /*1cd0*/  STS.U16 [R71+0x80], R6 ;  /* 0x0000800647007388 */ /* 0x008fe80000000400 */
[----:B------:R-:W-:Y:S04]  /*1ce0*/  STS.U16 [R70+0xc0], R35 ;  /* 0x0000c02346007388 */ /* 0x000fe80000000400 */
[----:B----4-:R-:W-:Y:S04]  /*1cf0*/  STS.U16 [R69+0x100], R8 ;  /* 0x0001000845007388 */ /* 0x010fe80000000400 */
        /* <DEDUP_REMOVED lines=12> */
[----:B------:R-:W3:Y:S04]  /*1dc0*/  LDS.U16 R10, [R57] ;  /* 0x00000000390a7984 */ /* 0x000ee80000000400 */
[----:B------:R-:W4:Y:S04]  /*1dd0*/  LDS.U16 R11, [R118+0x2] ;  /* 0x00000200760b7984 */ /* 0x000f280000000400 */
[----:B------:R-:W2:Y:S04]  /*1de0*/  LDS.U16 R12, [R117+0x4] ;  /* 0x00000400750c7984 */ /* 0x000ea80000000400 */
[----:B------:R-:W0:Y:S04]  /*1df0*/  LDS.U16 R13, [R116+0x6] ;  /* 0x00000600740d7984 */ /* 0x000e280000000400 */
[----:B------:R-:W0:Y:S04]  /*1e00*/  LDS.U16 R14, [R115+0x8] ;  /* 0x00000800730e7984 */ /* 0x000e280000000400 */
[----:B------:R-:W0:Y:S04]  /*1e10*/  LDS.U16 R15, [R114+0xa] ;  /* 0x00000a00720f7984 */ /* 0x000e280000000400 */
[----:B------:R-:W0:Y:S04]  /*1e20*/  LDS.U16 R16, [R113+0xc] ;  /* 0x00000c0071107984 */ /* 0x000e280000000400 */
        /* <DEDUP_REMOVED lines=13> */
[----:B------:R-:W-:Y:S02]  /*1f00*/  ISETP.GE.AND P1, PT, R91, UR7, PT ;  /* 0x000000075b007c0c */ /* 0x000fe4000bf26270 */
[----:B--2---:R-:W-:Y:S01]  /*1f10*/  PRMT R33, RZ, 0x7610, R33 ;  /* 0x00007610ff217816 */ /* 0x004fe20000000021 */
[----:B------:R-:W2:Y:S04]  /*1f20*/  @!P3 LDG.E.U16 R32, [R2.64+0x300] ;  /* 0x000300280220b981 */ /* 0x000ea8000c1e1500 */
[----:B------:R-:W2:Y:S04]  /*1f30*/  @!P4 LDG.E.U16 R31, [R2.64+0x340] ;  /* 0x00034028021fc981 */ /* 0x000ea8000c1e1500 */
[----:B------:R-:W2:Y:S01]  /*1f40*/  @!P0 LDG.E.U16 R22, [R2.64+0x80] ;  /* 0x0000802802168981 */ /* 0x000ea2000c1e1500 */
[----:B------:R-:W-:-:S03]  /*1f50*/  ISETP.GE.AND P0, PT, R90, UR7, PT ;  /* 0x000000075a007c0c */ /* 0x000fc6000bf06270 */
[----:B------:R-:W2:Y:S01]  /*1f60*/  @!P1 LDG.E.U16 R21, [R2.64+0xc0] ;  /* 0x0000c02802159981 */ /* 0x000ea2000c1e1500 */
[----:B------:R-:W-:-:S03]  /*1f70*/  ISETP.GE.AND P1, PT, R89, UR7, PT ;  /* 0x0000000759007c0c */ /* 0x000fc6000bf26270 */
[----:B------:R-:W2:Y:S04]  /*1f80*/  @!P5 LDG.E.U16 R34, [R2.64+0x380] ;  /* 0x000380280222d981 */ /* 0x000ea8000c1e1500 */
[----:B------:R-:W2:Y:S04]  /*1f90*/  @!P6 LDG.E.U16 R33, [R2.64+0x3c0] ;  /* 0x0003c0280221e981 */ /* 0x000ea8000c1e1500 */
[----:B------:R-:W2:Y:S01]  /*1fa0*/  @!P0 LDG.E.U16 R24, [R2.64+0x100] ;  /* 0x0001002802188981 */ /* 0x000ea2000c1e1500 */
[----:B------:R-:W-:-:S03]  /*1fb0*/  ISETP.GE.AND P0, PT, R88, UR7, PT ;  /* 0x0000000758007c0c */ /* 0x000fc6000bf06270 */
[----:B------:R-:W2:Y:S01]  /*1fc0*/  @!P1 LDG.E.U16 R23, [R2.64+0x140] ;  /* 0x0001402802179981 */ /* 0x000ea2000c1e1500 */
[----:B------:R-:W-:-:S09]  /*1fd0*/  ISETP.GE.AND P1, PT, R77, UR7, PT ;  /* 0x000000074d007c0c */ /* 0x000fd2000bf26270 */
[----:B------:R-:W2:Y:S01]  /*1fe0*/  @!P0 LDG.E.U16 R26, [R2.64+0x180] ;  /* 0x00018028021a8981 */ /* 0x000ea2000c1e1500 */
[----:B------:R-:W-:-:S03]  /*1ff0*/  ISETP.GE.AND P0, PT, R76, UR7, PT ;  /* 0x000000074c007c0c */ /* 0x000fc6000bf06270 */
[----:B------:R-:W2:Y:S01]  /*2000*/  @!P1 LDG.E.U16 R25, [R2.64+0x1c0] ;  /* 0x0001c02802199981 */ /* 0x000ea2000c1e1500 */
[----:B------:R-:W-:-:S09]  /*2010*/  ISETP.NE.AND P1, PT, R27, RZ, PT ;  /* 0x000000ff1b00720c */ /* 0x000fd20003f25270 */
[----:B------:R-:W2:Y:S01]  /*2020*/  @!P0 LDG.E.U16 R28, [R2.64+0x200] ;  /* 0x00020028021c8981 */ /* 0x000ea2000c1e1500 */
[----:B------:R-:W-:Y:S02]  /*2030*/  ISETP.NE.AND P0, PT, R29, RZ, PT ;  /* 0x000000ff1d00720c */ /* 0x000fe40003f05270 */
[----:B------:R-:W-:Y:S01]  /*2040*/  PRMT R27, RZ, 0x7610, R27 ;  /* 0x00007610ff1b7816 */ /* 0x000fe2000000001b */
[----:B------:R-:W2:Y:S01]  /*2050*/  @!P1 LDG.E.U16 R30, [R2.64+0x280] ;  /* 0x00028028021e9981 */ /* 0x000ea2000c1e1500 */
[----:B------:R-:W-:-:S06]  /*2060*/  PRMT R29, RZ, 0x7610, R29 ;  /* 0x00007610ff1d7816 */ /* 0x000fcc000000001d */
[----:B------:R-:W2:Y:S04]  /*2070*/  @!P2 LDG.E.U16 R29, [R2.64+0x2c0] ;  /* 0x0002c028021da981 */ /* 0x000ea8000c1e1500 */
[----:B------:R-:W2:Y:S04]  /*2080*/  @!P0 LDG.E.U16 R27, [R2.64+0x240] ;  /* 0x00024028021b8981 */ /* 0x000ea8000c1e1500 */
[----:B------:R1:W-:Y:S04]  /*2090*/  STL [R1+0xb8], R36 ;  /* 0x0000b82401007387 */ /* 0x0003e80000100800 */
[----:B------:R2:W-:Y:S04]  /*20a0*/  STL [R1+0xbc], R38 ;  /* 0x0000bc2601007387 */ /* 0x0005e80000100800 */
[----:B0-----:R0:W-:Y:S04]  /*20b0*/  STL [R1+0x68], R152 ;  /* 0x0000689801007387 */ /* 0x0011e80000100800 */
[----:B-1----:R0:W-:Y:S01]  /*20c0*/  STL [R1+0x64], R151 ;  /* 0x0000649701007387 */ /* 0x0021e20000100800 */
[----:B---3--:R-:W-:-:S03]  /*20d0*/  PRMT R10, RZ, 0x5410, R10 ;  /* 0x00005410ff0a7816 */ /* 0x008fc6000000000a */
[----:B------:R0:W-:Y:S04]  /*20e0*/  STL [R1+0x20], R150 ;  /* 0x0000209601007387 */ /* 0x0001e80000100800 */
[----:B------:R0:W-:Y:S04]  /*20f0*/  STL [R1+0x1c], R149 ;  /* 0x00001c9501007387 */ /* 0x0001e80000100800 */
[----:B------:R0:W-:Y:S04]  /*2100*/  STL [R1+0x18], R148 ;  /* 0x0000189401007387 */ /* 0x0001e80000100800 */
[----:B------:R0:W-:Y:S04]  /*2110*/  STL [R1+0x14], R147 ;  /* 0x0000149301007387 */ /* 0x0001e80000100800 */
[----:B------:R0:W-:Y:S01]  /*2120*/  STL [R1+0x10], R146 ;  /* 0x0000109201007387 */ /* 0x0001e20000100800 */
[----:B------:R-:W-:-:S03]  /*2130*/  FADD.FTZ R48, R10, UR5 ;  /* 0x000000050a307e21 */ /* 0x000fc60008010000 */
[----:B------:R0:W-:Y:S04]  /*2140*/  STL [R1+0xc], R145 ;  /* 0x00000c9101007387 */ /* 0x0001e80000100800 */
[----:B------:R0:W-:Y:S04]  /*2150*/  STL [R1+0x8], R144 ;  /* 0x0000089001007387 */ /* 0x0001e80000100800 */
[----:B------:R0:W-:Y:S04]  /*2160*/  STL [R1+0x4], R141 ;  /* 0x0000048d01007387 */ /* 0x0001e80000100800 */
[----:B------:R0:W-:Y:S01]  /*2170*/  STL [R1], R140 ;  /* 0x0000008c01007387 */ /* 0x0001e20000100800 */
[----:B------:R-:W-:-:S02]  /*2180*/  FSETP.GTU.FTZ.AND P2, PT, R48, 20, PT ;  /* 0x41a000003000780b */ /* 0x000fc40003f5c000 */
[----:B----4-:R-:W-:Y:S02]  /*2190*/  PRMT R11, RZ, 0x5410, R11 ;  /* 0x00005410ff0b7816 */ /* 0x010fe4000000000b */
[----:B------:R-:W-:Y:S02]  /*21a0*/  PRMT R12, RZ, 0x5410, R12 ;  /* 0x00005410ff0c7816 */ /* 0x000fe4000000000c */
[----:B------:R-:W-:Y:S02]  /*21b0*/  PRMT R13, RZ, 0x5410, R13 ;  /* 0x00005410ff0d7816 */ /* 0x000fe4000000000d */
        /* <DEDUP_REMOVED lines=8> */
[----:B------:R-:W-:Y:S02]  /*2240*/  FADD.FTZ R43, R15, UR5 ;  /* 0x000000050f2b7e21 */ /* 0x000fe40008010000 */
[----:B------:R-:W-:Y:S01]  /*2250*/  FADD.FTZ R42, R16, UR5 ;  /* 0x00000005102a7e21 */ /* 0x000fe20008010000 */
[----:B------:R-:W-:Y:S01]  /*2260*/  BSSY B0, `(.L_x_1144) ;  /* 0x0000039000007945 */ /* 0x000fe20003800000 */
[----:B------:R-:W-:Y:S01]  /*2270*/  FSETP.GTU.FTZ.AND P3, PT, R47, 20, PT ;  /* 0x41a000002f00780b */ /* 0x000fe20003f7c000 */
[----:B------:R-:W-:Y:S01]  /*2280*/  FADD.FTZ R41, R17, UR5 ;  /* 0x0000000511297e21 */ /* 0x000fe20008010000 */
[----:B------:R-:W-:-:S02]  /*2290*/  FSETP.GTU.FTZ.AND P4, PT, R46, 20, PT ;  /* 0x41a000002e00780b */ /* 0x000fc40003f9c000 */
[----:B------:R-:W-:Y:S02]  /*22a0*/  FSETP.GTU.FTZ.AND P5, PT, R45, 20, PT ;  /* 0x41a000002d00780b */ /* 0x000fe40003fbc000 */
[----:B------:R-:W-:Y:S02]  /*22b0*/  FSETP.GTU.FTZ.AND P6, PT, R44, 20, PT ;  /* 0x41a000002c00780b */ /* 0x000fe40003fdc000 */
[----:B------:R-:W-:Y:S02]  /*22c0*/  FSETP.GTU.FTZ.AND P0, PT, R43, 20, PT ;  /* 0x41a000002b00780b */ /* 0x000fe40003f1c000 */
[----:B------:R-:W-:Y:S01]  /*22d0*/  FSETP.GTU.FTZ.AND P1, PT, R42, 20, PT ;  /* 0x41a000002a00780b */ /* 0x000fe20003f3c000 */
[----:B-----5:R0:W-:Y:S04]  /*22e0*/  STS.U16 [R73], R20 ;  /* 0x0000001449007388 */ /* 0x0201e80000000400 */
[----:B------:R0:W-:Y:S04]  /*22f0*/  STS.U16 [R72+0x40], R19 ;  /* 0x0000401348007388 */ /* 0x0001e80000000400 */
        /* <DEDUP_REMOVED lines=16> */
[----:B------:R-:W-:Y:S01]  /*2400*/  FMUL.FTZ R48, R48, 1.4426950216293334961 ;  /* 0x3fb8aa3b30307820 */ /* 0x000fe20000410000 */
[----:B------:R-:W-:Y:S01]  /*2410*/  HFMA2.MMA R12, -RZ, RZ, 1.3056640625, -1.8671875 ;  /* 0x3d39bf78ff0c7435 */ /* 0x000fe200000001ff */
        /* <DEDUP_REMOVED lines=29> */
.L_x_1145:
[----:B------:R-:W-:Y:S05]  /*25f0*/  BSYNC B0 ;  /* 0x0000000000007941 */ /* 0x000fea0003800000 */
.L_x_1144:
        /* <DEDUP_REMOVED lines=36> */
.L_x_1147:
[----:B------:R-:W-:Y:S05]  /*2840*/  BSYNC B0 ;  /* 0x0000000000007941 */ /* 0x000fea0003800000 */
.L_x_1146:
        /* <DEDUP_REMOVED lines=36> */
.L_x_1149:
[----:B------:R-:W-:Y:S05]  /*2a90*/  BSYNC B0 ;  /* 0x0000000000007941 */ /* 0x000fea0003800000 */
.L_x_1148:
[----:B------:R-:W-:Y:S01]  /*2aa0*/  PRMT R8, RZ, 0x5410, R8 ;  /* 0x00005410ff087816 */ /* 0x000fe20000000008 */
[----:B------:R-:W-:Y:S01]  /*2ab0*/  BSSY B0, `(.L_x_1150) ;  /* 0x0000023000007945 */ /* 0x000fe20003800000 */
[----:B------:R-:W-:-:S03]  /*2ac0*/  FSETP.GTU.FTZ.AND P4, PT, R39, 20, PT ;  /* 0x41a000002700780b */ /* 0x000fc60003f9c000 */
[----:B------:R-:W-:Y:S01]  /*2ad0*/  FADD.FTZ R38, R8, UR5 ;  /* 0x0000000508267e21 */ /* 0x000fe20008010000 */
        /* <DEDUP_REMOVED lines=32> */
.L_x_1151:
[----:B------:R-:W-:Y:S05]  /*2ce0*/  BSYNC B0 ;  /* 0x0000000000007941 */ /* 0x000fea0003800000 */
.L_x_1150:
        /* <DEDUP_REMOVED lines=36> */
.L_x_1153:
[----:B------:R-:W-:Y:S05]  /*2f30*/  BSYNC B0 ;  /* 0x0000000000007941 */ /* 0x000fea0003800000 */
.L_x_1152:
        /* <DEDUP_REMOVED lines=36> */
.L_x_1155:
[----:B------:R-:W-:Y:S05]  /*3180*/  BSYNC B0 ;  /* 0x0000000000007941 */ /* 0x000fea0003800000 */
.L_x_1154:
        /* <DEDUP_REMOVED lines=36> */
.L_x_1157:
[----:B------:R-:W-:Y:S05]  /*33d0*/  BSYNC B0 ;  /* 0x0000000000007941 */ /* 0x000fea0003800000 */
.L_x_1156:
        /* <DEDUP_REMOVED lines=36> */
.L_x_1159:
[----:B------:R-:W-:Y:S05]  /*3620*/  BSYNC B0 ;  /* 0x0000000000007941 */ /* 0x000fea0003800000 */
.L_x_1158:
        /* <DEDUP_REMOVED lines=36> */
.L_x_1161:
[----:B------:R-:W-:Y:S05]  /*3870*/  BSYNC B0 ;  /* 0x0000000000007941 */ /* 0x000fea0003800000 */
.L_x_1160:
[----:B------:R-:W-:Y:S01]  /*3880*/  USHF.R.S32.HI UR28, URZ, 0x1f, UR27 ;  /* 0x0000001f3f1c7899 */ /* 0x000fe2000801141b */
[----:B------:R-:W-:Y:S01]  /*3890*/  BSSY B0, `(.L_x_1162) ;  /* 0x0000022000007945 */ /* 0x000fe20003800000 */
[----:B------:R-:W-:Y:S01]  /*38a0*/  FSETP.GTU.FTZ.AND P3, PT, R33, 20, PT ;  /* 0x41a000002100780b */ /* 0x000fe20003f7c000 */
[----:B------:R-:W-:Y:S07]  /*38b0*/  @P4 BRA `(.L_x_1163) ;  /* 0x000001f000004947 */ /* 0x000fee0003800000 */
        /* <DEDUP_REMOVED lines=31> */
.L_x_1163:
[----:B------:R-:W-:Y:S05]  /*3ab0*/  BSYNC B0 ;  /* 0x0000000000007941 */ /* 0x000fea0003800000 */
.L_x_1162:
        /* <DEDUP_REMOVED lines=33> */
.L_x_1165:
[----:B------:R-:W-:Y:S05]  /*3cd0*/  BSYNC B0 ;  /* 0x0000000000007941 */ /* 0x000fea0003800000 */
.L_x_1164:
        /* <DEDUP_REMOVED lines=33> */
.L_x_1167:
[----:B------:R-:W-:Y:S05]  /*3ef0*/  BSYNC B0 ;  /* 0x0000000000007941 */ /* 0x000fea0003800000 */
.L_x_1166:
        /* <DEDUP_REMOVED lines=33> */
.L_x_1169:
[----:B------:R-:W-:Y:S05]  /*4110*/  BSYNC B0 ;  /* 0x0000000000007941 */ /* 0x000fea0003800000 */
.L_x_1168:
        /* <DEDUP_REMOVED lines=33> */
.L_x_1171:
[----:B------:R-:W-:Y:S05]  /*4330*/  BSYNC B0 ;  /* 0x0000000000007941 */ /* 0x000fea0003800000 */
.L_x_1170:
        /* <DEDUP_REMOVED lines=33> */
.L_x_1173:
[----:B------:R-:W-:Y:S05]  /*4550*/  BSYNC B0 ;  /* 0x0000000000007941 */ /* 0x000fea0003800000 */
.L_x_1172:
        /* <DEDUP_REMOVED lines=33> */
.L_x_1175:
[----:B------:R-:W-:Y:S05]  /*4770*/  BSYNC B0 ;  /* 0x0000000000007941 */ /* 0x000fea0003800000 */
.L_x_1174:
[C---:B------:R-:W-:Y:S01]  /*4780*/  ISETP.GE.AND P0, PT, R78.reuse, UR7, PT ;  /* 0x000000074e007c0c */ /* 0x040fe2000bf06270 */
[----:B------:R-:W-:Y:S01]  /*4790*/  ULDC.64 UR34, c[0x0][0x1f0] ;  /* 0x00007c0000227ab9 */ /* 0x000fe20000000a00 */
[----:B------:R-:W-:Y:S01]  /*47a0*/  MOV R4, UR27 ;  /* 0x0000001b00047c02 */ /* 0x000fe20008000f00 */
[----:B------:R-:W-:Y:S01]  /*47b0*/  UIMAD.WIDE.U32 UR38, UR12, UR34, URZ ;  /* 0x000000220c2672a5 */ /* 0x000fe2000f8e003f */
[----:B------:R-:W-:Y:S01]  /*47c0*/  MOV R7, UR12 ;  /* 0x0000000c00077c02 */ /* 0x000fe20008000f00 */
[----:B------:R-:W-:Y:S01]  /*47d0*/  UIMAD UR34, UR13, UR34, URZ ;  /* 0x000000220d2272a4 */ /* 0x000fe2000f8e023f */
[----:B------:R-:W-:Y:S01]  /*47e0*/  IMAD.U32 R5, RZ, RZ, UR28 ;  /* 0x0000001cff057e24 */ /* 0x000fe2000f8e00ff */
[----:B------:R-:W-:Y:S01]  /*47f0*/  ULDC.64 UR8, c[0x0][0x200] ;  /* 0x0000800000087ab9 */ /* 0x000fe20000000a00 */
[----:B------:R-:W-:Y:S01]  /*4800*/  MOV R3, UR28 ;  /* 0x0000001c00037c02 */ /* 0x000fe20008000f00 */
[----:B------:R-:W-:Y:S01]  /*4810*/  UIMAD UR42, UR12, UR35, UR34 ;  /* 0x000000230c2a72a4 */ /* 0x000fe2000f8e0222 */
[----:B------:R-:W-:Y:S01]  /*4820*/  IMAD.U32 R2, RZ, RZ, UR27 ;  /* 0x0000001bff027e24 */ /* 0x000fe2000f8e00ff */
[----:B------:R-:W-:Y:S01]  /*4830*/  UIMAD UR29, UR13, UR8, URZ ;  /* 0x000000080d1d72a4 */ /* 0x000fe2000f8e023f */
[----:B------:R-:W-:Y:S01]  /*4840*/  IMAD.U32 R9, RZ, RZ, UR12 ;  /* 0x0000000cff097e24 */ /* 0x000fe2000f8e00ff */
[----:B------:R-:W-:Y:S01]  /*4850*/  UIMAD.WIDE.U32 UR36, UR12, UR8, URZ ;  /* 0x000000080c2472a5 */ /* 0x000fe2000f8e003f */
[----:B------:R-:W-:Y:S01]  /*4860*/  @!P0 IMAD.WIDE.U32 R4, R7, c[0x0][0x1f0], R4 ;  /* 0x00007c0007048a25 */ /* 0x000fe200078e0004 */
[----:B------:R-:W-:Y:S01]  /*4870*/  UIMAD UR46, UR12, UR9, UR29 ;  /* 0x000000090c2e72a4 */ /* 0x000fe2000f8e021d */
[----:B------:R-:W-:Y:S01]  /*4880*/  MOV R7, UR11 ;  /* 0x0000000b00077c02 */ /* 0x000fe20008000f00 */
[----:B------:R-:W-:Y:S01]  /*4890*/  ULDC.64 UR34, c[0x0][0x208] ;  /* 0x0000820000227ab9 */ /* 0x000fe20000000a00 */
[----:B------:R-:W-:Y:S01]  /*48a0*/  @!P0 IMAD.WIDE.U32 R2, R9, c[0x0][0x200], R2 ;  /* 0x0000800009028a25 */ /* 0x000fe200078e0002 */
[----:B------:R-:W-:Y:S01]  /*48b0*/  @!P0 IADD3 R5, R5, UR42, RZ ;  /* 0x0000002a05058c10 */ /* 0x000fe2000fffe0ff */
[----:B------:R-:W-:Y:S01]  /*48c0*/  ULDC.64 UR8, c[0x0][0x1f8] ;  /* 0x00007e0000087ab9 */ /* 0x000fe20000000a00 */
[----:B------:R-:W-:Y:S01]  /*48d0*/  LDS.U16 R107, [R57] ;  /* 0x00000000396b7984 */ /* 0x000fe20000000400 */
[----:B------:R-:W-:Y:S01]  /*48e0*/  ULDC UR29, c[0x0][0x174] ;  /* 0x00005d00001d7ab9 */ /* 0x000fe20000000800 */
[----:B------:R-:W-:Y:S01]  /*48f0*/  @!P0 IADD3 R3, R3, UR46, RZ ;  /* 0x0000002e03038c10 */ /* 0x000fe2000fffe0ff */
[----:B------:R-:W-:Y:S01]  /*4900*/  UIMAD UR43, UR10, UR8, URZ ;  /* 0x000000080a2b72a4 */ /* 0x000fe2000f8e023f */
[----:B------:R-:W-:Y:S01]  /*4910*/  @!P0 IMAD.WIDE.U32 R4, R7, c[0x0][0x1f8], R4 ;  /* 0x00007e0007048a25 */ /* 0x000fe200078e0004 */
[----:B------:R-:W-:Y:S01]  /*4920*/  UIADD3 UR29, UR6, -UR29, URZ ;  /* 0x8000001d061d7290 */ /* 0x000fe2000fffe03f */
[----:B------:R-:W-:Y:S01]  /*4930*/  LDS.U16 R106, [R118+0x2] ;  /* 0x00000200766a7984 */ /* 0x000fe20000000400 */
[----:B------:R-:W-:Y:S01]  /*4940*/  UIADD3 UR37, UR37, UR46, URZ ;  /* 0x0000002e25257290 */ /* 0x000fe2000fffe03f */
[----:B------:R-:W-:Y:S01]  /*4950*/  IMAD.U32 R9, RZ, RZ, UR11 ;  /* 0x0000000bff097e24 */ /* 0x000fe2000f8e00ff */
[----:B------:R-:W-:Y:S01]  /*4960*/  UIMAD UR43, UR11, UR9, UR43 ;  /* 0x000000090b2b72a4 */ /* 0x000fe2000f8e022b */
[C---:B------:R-:W-:Y:S01]  /*4970*/  @!P0 IADD3 R7, P1, R78.reuse, R4, RZ ;  /* 0x000000044e078210 */ /* 0x040fe20007f3e0ff */
[----:B------:R-:W-:Y:S01]  /*4980*/  UIMAD UR47, UR10, UR34, URZ ;  /* 0x000000220a2f72a4 */ /* 0x000fe2000f8e023f */
[----:B------:R-:W-:Y:S01]  /*4990*/  @!P0 IMAD.WIDE.U32 R2, R9, c[0x0][0x208], R2 ;  /* 0x0000820009028a25 */ /* 0x000fe200078e0002 */
[----:B------:R-:W-:Y:S01]  /*49a0*/  UIMAD UR29, UR29, -0x800, URZ ;  /* 0xfffff8001d1d78a4 */ /* 0x000fe2000f8e023f */
[----:B------:R-:W-:Y:S01]  /*49b0*/  LDS.U16 R105, [R117+0x4] ;  /* 0x0000040075697984 */ /* 0x000fe20000000400 */
[----:B------:R-:W-:Y:S01]  /*49c0*/  UIMAD.WIDE.U32 UR36, UR11, UR34, UR36 ;  /* 0x000000220b2472a5 */ /* 0x000fe2000f8e0024 */
[C---:B------:R-:W-:Y:S01]  /*49d0*/  @!P0 IADD3.X R12, R79.reuse, UR43, R5, P1, !PT ;  /* 0x0000002b4f0c8c10 */ /* 0x040fe20008ffe405 */
[----:B------:R-:W-:Y:S01]  /*49e0*/  UIADD3 UR39, UR39, UR42, URZ ;  /* 0x0000002a27277290 */ /* 0x000fe2000fffe03f */
[----:B------:R-:W-:Y:S01]  /*49f0*/  LDS.U16 R104, [R116+0x6] ;  /* 0x0000060074687984 */ /* 0x000fe20000000400 */
[----:B------:R-:W-:Y:S01]  /*4a00*/  UIMAD UR35, UR11, UR35, UR47 ;  /* 0x000000230b2372a4 */ /* 0x000fe2000f8e022f */
[C---:B------:R-:W-:Y:S01]  /*4a10*/  @!P0 IADD3 R5, P2, R78.reuse, R2, RZ ;  /* 0x000000024e058210 */ /* 0x040fe20007f5e0ff */
[----:B------:R-:W-:Y:S01]  /*4a20*/  UIADD3 UR34, UP1, UR29, UR36, URZ ;  /* 0x000000241d227290 */ /* 0x000fe2000ff3e03f */
[----:B------:R-:W-:Y:S01]  /*4a30*/  LDS.U16 R103, [R115+0x8] ;  /* 0x0000080073677984 */ /* 0x000fe20000000400 */
[----:B------:R-:W-:Y:S01]  /*4a40*/  UIMAD.WIDE.U32 UR8, UR11, UR8, UR38 ;  /* 0x000000080b0872a5 */ /* 0x000fe2000f8e0026 */
[C---:B------:R-:W-:Y:S01]  /*4a50*/  LEA R4, P1, R78.reuse, c[0x0][0x268], 0x1 ;  /* 0x00009a004e047a11 */ /* 0x040fe200078208ff */
[----:B------:R-:W-:Y:S01]  /*4a60*/  USHF.R.S32.HI UR38, URZ, 0x1f, UR29 ;  /* 0x0000001f3f267899 */ /* 0x000fe2000801141d */
[----:B------:R-:W-:Y:S01]  /*4a70*/  LDS.U16 R102, [R114+0xa] ;  /* 0x00000a0072667984 */ /* 0x000fe20000000400 */
[----:B------:R-:W-:Y:S01]  /*4a80*/  UIADD3 UR39, UP0, UR29, UR8, URZ ;  /* 0x000000081d277290 */ /* 0x000fe2000ff1e03f */
[----:B------:R-:W-:Y:S01]  /*4a90*/  @!P0 IADD3.X R10, R79, UR35, R3, P2, !PT ;  /* 0x000000234f0a8c10 */ /* 0x000fe200097fe403 */
[----:B------:R-:W-:Y:S01]  /*4aa0*/  UIADD3.X UR36, UR38, UR35, UR37, UP1, !UPT ;  /* 0x0000002326247290 */ /* 0x000fe20008ffe425 */
[----:B------:R-:W-:Y:S01]  /*4ab0*/  LDS.U16 R101, [R113+0xc] ;  /* 0x00000c0071657984 */ /* 0x000fe20000000400 */
[C---:B------:R-:W-:Y:S01]  /*4ac0*/  LEA R0, P3, R78.reuse, c[0x0][0x258], 0x1 ;  /* 0x000096004e007a11 */ /* 0x040fe200078608ff */
[----:B------:R-:W-:Y:S01]  /*4ad0*/  UIADD3.X UR8, UR38, UR43, UR9, UP0, !UPT ;  /* 0x0000002b26087290 */ /* 0x000fe200087fe409 */
[----:B------:R-:W-:Y:S01]  /*4ae0*/  MOV R9, UR34 ;  /* 0x0000002200097c02 */ /* 0x000fe20008000f00 */
[----:B------:R-:W-:Y:S01]  /*4af0*/  LDS.U16 R100, [R112+0xe] ;  /* 0x00000e0070647984 */ /* 0x000fe20000000400 */
[--C-:B------:R-:W-:Y:S01]  /*4b00*/  LEA.HI.X R3, R78, c[0x0][0x26c], R79.reuse, 0x1, P1 ;  /* 0x00009b004e037a11 */ /* 0x100fe200008f0c4f */
[----:B------:R-:W-:Y:S01]  /*4b10*/  IMAD.U32 R11, RZ, RZ, UR39 ;  /* 0x00000027ff0b7e24 */ /* 0x000fe2000f8e00ff */
[----:B------:R-:W-:Y:S01]  /*4b20*/  @!P0 LEA R8, P1, R7, c[0x0][0x268], 0x1 ;  /* 0x00009a0007088a11 */ /* 0x000fe200078208ff */
[----:B------:R-:W-:Y:S01]  /*4b30*/  LDS.U16 R99, [R56+0x10] ;  /* 0x0000100038637984 */ /* 0x000fe20000000400 */
[----:B------:R-:W-:Y:S01]  /*4b40*/  LEA R2, P4, R9, R0, 0x1 ;  /* 0x0000000009027211 */ /* 0x000fe200078808ff */
[----:B------:R-:W-:Y:S01]  /*4b50*/  IMAD.U32 R14, RZ, RZ, UR8 ;  /* 0x00000008ff0e7e24 */ /* 0x000fe2000f8e00ff */
[----:B------:R-:W-:Y:S01]  /*4b60*/  @!P0 LEA.HI.X R9, R7, c[0x0][0x26c], R12, 0x1, P1 ;  /* 0x00009b0007098a11 */ /* 0x000fe200008f0c0c */
[----:B------:R-:W-:Y:S04]  /*4b70*/  LDS.U16 R98, [R55+0x12] ;  /* 0x0000120037627984 */ /* 0x000fe80000000400 */
        /* <DEDUP_REMOVED lines=9> */
[----:B------:R-:W-:Y:S02]  /*4c10*/  @!P0 LEA R6, P3, R5, c[0x0][0x258], 0x1 ;  /* 0x0000960005068a11 */ /* 0x000fe400078608ff */
[----:B------:R-:W-:Y:S02]  /*4c20*/  LEA R4, P2, R11, R4, 0x1 ;  /* 0x000000040b047211 */ /* 0x000fe400078408ff */
[----:B------:R-:W-:Y:S02]  /*4c30*/  @!P0 LEA.HI.X R7, R5, c[0x0][0x25c], R10, 0x1, P3 ;  /* 0x0000970005078a11 */ /* 0x000fe400018f0c0a */
[----:B------:R-:W-:Y:S02]  /*4c40*/  PRMT R12, RZ, 0x7610, R12 ;  /* 0x00007610ff0c7816 */ /* 0x000fe4000000000c */
[----:B------:R-:W-:Y:S01]  /*4c50*/  LEA.HI.X R5, R11, R3, R14, 0x1, P2 ;  /* 0x000000030b057211 */ /* 0x000fe200010f0c0e */
[----:B------:R-:W-:Y:S01]  /*4c60*/  BAR.SYNC.DEFER_BLOCKING 0x0 ;  /* 0x0000000000007b1d */ /* 0x000fe20000010000 */
[----:B------:R-:W-:-:S02]  /*4c70*/  PRMT R17, RZ, 0x7610, R17 ;  /* 0x00007610ff117816 */ /* 0x000fc40000000011 */
[----:B------:R-:W-:Y:S02]  /*4c80*/  PRMT R16, RZ, 0x7610, R16 ;  /* 0x00007610ff107816 */ /* 0x000fe40000000010 */
[----:B------:R-:W-:Y:S02]  /*4c90*/  MOV R15, UR34 ;  /* 0x00000022000f7c02 */ /* 0x000fe40008000f00 */
[----:B------:R-:W-:Y:S02]  /*4ca0*/  MOV R13, UR36 ;  /* 0x00000024000d7c02 */ /* 0x000fe40008000f00 */
[----:B------:R-:W-:Y:S02]  /*4cb0*/  ISETP.GE.AND P2, PT, R92, UR7, PT ;  /* 0x000000075c007c0c */ /* 0x000fe4000bf46270 */
[----:B------:R-:W-:Y:S01]  /*4cc0*/  LEA.HI.X R3, R15, R0, R13, 0x1, P4 ;  /* 0x000000000f037211 */ /* 0x000fe200020f0c0d */
[----:B------:R0:W2:Y:S01]  /*4cd0*/  @!P1 LDG.E.U16 R12, [R4.64+-0xf00] ;  /* 0xfff10028040c9981 */ /* 0x0000a2000c1e1500 */
[----:B------:R-:W-:-:S02]  /*4ce0*/  ISETP.GE.AND P1, PT, R77, UR7, PT ;  /* 0x000000074d007c0c */ /* 0x000fc4000bf26270 */
[----:B------:R-:W-:Y:S02]  /*4cf0*/  ISETP.GE.AND P3, PT, R91, UR7, PT ;  /* 0x000000075b007c0c */ /* 0x000fe4000bf66270 */
[----:B------:R-:W-:Y:S02]  /*4d00*/  ISETP.GE.AND P5, PT, R88, UR7, PT ;  /* 0x0000000758007c0c */ /* 0x000fe4000bfa6270 */
[----:B------:R-:W-:Y:S02]  /*4d10*/  ISETP.GE.AND P6, PT, R89, UR7, PT ;  /* 0x0000000759007c0c */ /* 0x000fe4000bfc6270 */
[----:B------:R-:W-:Y:S02]  /*4d20*/  PRMT R19, RZ, 0x7610, R19 ;  /* 0x00007610ff137816 */ /* 0x000fe40000000013 */
[----:B------:R-:W-:Y:S02]  /*4d30*/  PRMT R10, RZ, 0x7610, R10 ;  /* 0x00007610ff0a7816 */ /* 0x000fe4000000000a */
[----:B------:R-:W-:Y:S01]  /*4d40*/  PRMT R11, RZ, 0x7610, R11 ;  /* 0x00007610ff0b7816 */ /* 0x000fe2000000000b */
[----:B------:R0:W3:Y:S01]  /*4d50*/  @!P1 LDG.E.U16 R17, [R4.64+-0xe40] ;  /* 0xfff1c02804119981 */ /* 0x0000e2000c1e1500 */
[----:B------:R-:W-:-:S02]  /*4d60*/  ISETP.GE.AND P1, PT, R76, UR7, PT ;  /* 0x000000074c007c0c */ /* 0x000fc4000bf26270 */
[----:B------:R-:W-:Y:S01]  /*4d70*/  ISETP.GE.AND P4, PT, R93, UR7, PT ;  /* 0x000000075d007c0c */ /* 0x000fe2000bf86270 */
[----:B------:R0:W4:Y:S01]  /*4d80*/  @!P2 LDG.E.U16 R10, [R4.64+-0xf80] ;  /* 0xfff08028040aa981 */ /* 0x000122000c1e1500 */
[----:B------:R-:W-:-:S09]  /*4d90*/  PRMT R0, RZ, 0x7610, R0 ;  /* 0x00007610ff007816 */ /* 0x000fd20000000000 */
[----:B------:R0:W5:Y:S01]  /*4da0*/  @!P1 LDG.E.U16 R16, [R4.64+-0xe00] ;  /* 0xfff2002804109981 */ /* 0x000162000c1e1500 */
[----:B------:R-:W-:Y:S02]  /*4db0*/  ISETP.GE.AND P1, PT, R75, UR7, PT ;  /* 0x000000074b007c0c */ /* 0x000fe4000bf26270 */
[----:B------:R-:W-:Y:S01]  /*4dc0*/  PRMT R13, RZ, 0x7610, R13 ;  /* 0x00007610ff0d7816 */ /* 0x000fe2000000000d */
[----:B------:R0:W2:Y:S01]  /*4dd0*/  @!P4 LDG.E.U16 R11, [R4.64+-0xfc0] ;  /* 0xfff04028040bc981 */ /* 0x0000a2000c1e1500 */
[----:B------:R-:W-:Y:S02]  /*4de0*/  PRMT R14, RZ, 0x7610, R14 ;  /* 0x00007610ff0e7816 */ /* 0x000fe4000000000e */
[----:B------:R-:W-:Y:S01]  /*4df0*/  PRMT R15, RZ, 0x7610, R15 ;  /* 0x00007610ff0f7816 */ /* 0x000fe2000000000f */
[----:B------:R1:W2:Y:S01]  /*4e00*/  @!P0 LDG.E.U16 R0, [R8.64] ;  /* 0x0000002808008981 */ /* 0x0002a2000c1e1500 */
[----:B------:R-:W-:Y:S02]  /*4e10*/  ISETP.GE.AND P2, PT, R133, UR7, PT ;  /* 0x0000000785007c0c */ /* 0x000fe4000bf46270 */
[----:B------:R-:W-:Y:S01]  /*4e20*/  PRMT R18, RZ, 0x7610, R18 ;  /* 0x00007610ff127816 */ /* 0x000fe20000000012 */
[----:B------:R0:W3:Y:S01]  /*4e30*/  @!P3 LDG.E.U16 R13, [R4.64+-0xf40] ;  /* 0xfff0c028040db981 */ /* 0x0000e2000c1e1500 */
[----:B------:R-:W-:-:S02]  /*4e40*/  ISETP.GE.AND P3, PT, R139, UR7, PT ;  /* 0x000000078b007c0c */ /* 0x000fc4000bf66270 */
[----:B------:R-:W-:Y:S01]  /*4e50*/  PRMT R21, RZ, 0x7610, R21 ;  /* 0x00007610ff157816 */ /* 0x000fe20000000015 */
[----:B------:R0:W3:Y:S01]  /*4e60*/  @!P1 LDG.E.U16 R19, [R4.64+-0xdc0] ;  /* 0xfff2402804139981 */ /* 0x0000e2000c1e1500 */
[----:B------:R-:W-:Y:S02]  /*4e70*/  ISETP.GE.AND P1, PT, R132, UR7, PT ;  /* 0x0000000784007c0c */ /* 0x000fe4000bf26270 */
[----:B------:R-:W-:Y:S01]  /*4e80*/  ISETP.GE.AND P4, PT, R138, UR7, PT ;  /* 0x000000078a007c0c */ /* 0x000fe2000bf86270 */
[----:B------:R0:W3:Y:S01]  /*4e90*/  @!P5 LDG.E.U16 R14, [R4.64+-0xe80] ;  /* 0xfff18028040ed981 */ /* 0x0000e2000c1e1500 */
[----:B------:R-:W-:Y:S02]  /*4ea0*/  ISETP.GE.AND P5, PT, R137, UR7, PT ;  /* 0x0000000789007c0c */ /* 0x000fe4000bfa6270 */
[----:B-1----:R-:W-:Y:S01]  /*4eb0*/  PRMT R8, RZ, 0x7610, R8 ;  /* 0x00007610ff087816 */ /* 0x002fe20000000008 */
[----:B------:R0:W5:Y:S01]  /*4ec0*/  @!P6 LDG.E.U16 R15, [R4.64+-0xec0] ;  /* 0xfff14028040fe981 */ /* 0x000162000c1e1500 */
[----:B------:R-:W-:-:S02]  /*4ed0*/  ISETP.GE.AND P6, PT, R136, UR7, PT ;  /* 0x0000000788007c0c */ /* 0x000fc4000bfc6270 */
[----:B------:R-:W-:Y:S01]  /*4ee0*/  PRMT R9, RZ, 0x7610, R9 ;  /* 0x00007610ff097816 */ /* 0x000fe20000000009 */
[----:B------:R0:W5:Y:S01]  /*4ef0*/  @!P3 LDG.E.U16 R18, [R4.64+-0xd00] ;  /* 0xfff300280412b981 */ /* 0x000162000c1e1500 */
[----:B------:R-:W-:Y:S02]  /*4f00*/  PRMT R20, RZ, 0x7610, R20 ;  /* 0x00007610ff147816 */ /* 0x000fe40000000014 */
[----:B------:R-:W-:Y:S01]  /*4f10*/  PRMT R23, RZ, 0x7610, R23 ;  /* 0x00007610ff177816 */ /* 0x000fe20000000017 */
        /* <DEDUP_REMOVED lines=16> */
[----:B0-----:R-:W-:Y:S02]  /*5020*/  PRMT R5, RZ, 0x7610, R5 ;  /* 0x00007610ff057816 */ /* 0x001fe40000000005 */
[----:B------:R-:W-:Y:S01]  /*5030*/  PRMT R108, RZ, 0x7610, R108 ;  /* 0x00007610ff6c7816 */ /* 0x000fe2000000006c */
[----:B--2---:R-:W-:Y:S04]  /*5040*/  STS.U16 [R73], R0 ;  /* 0x0000000049007388 */ /* 0x004fe80000000400 */
[----:B------:R-:W-:Y:S04]  /*5050*/  STS.U16 [R72+0x40], R11 ;  /* 0x0000400b48007388 */ /* 0x000fe80000000400 */
[----:B----4-:R-:W-:Y:S04]  /*5060*/  STS.U16 [R71+0x80], R10 ;  /* 0x0000800a47007388 */ /* 0x010fe80000000400 */
        /* <DEDUP_REMOVED lines=17> */
[----:B------:R-:W-:Y:S04]  /*5180*/  LDS.U16 R24, [R116+0x6] ;  /* 0x0000060074187984 */ /* 0x000fe80000000400 */
[----:B------:R-:W-:Y:S04]  /*5190*/  LDS.U16 R22, [R115+0x8] ;  /* 0x0000080073167984 */ /* 0x000fe80000000400 */
[----:B------:R-:W-:Y:S04]  /*51a0*/  LDS.U16 R8, [R114+0xa] ;  /* 0x00000a0072087984 */ /* 0x000fe80000000400 */
[----:B------:R-:W-:Y:S04]  /*51b0*/  LDS.U16 R18, [R113+0xc] ;  /* 0x00000c0071127984 */ /* 0x000fe80000000400 */
[----:B------:R-:W-:Y:S04]  /*51c0*/  LDS.U16 R16, [R112+0xe] ;  /* 0x00000e0070107984 */ /* 0x000fe80000000400 */
[----:B------:R-:W-:Y:S04]  /*51d0*/  LDS.U16 R14, [R56+0x10] ;  /* 0x00001000380e7984 */ /* 0x000fe80000000400 */
[----:B------:R-:W4:Y:S04]  /*51e0*/  LDS.U16 R12, [R55+0x12] ;  /* 0x00001200370c7984 */ /* 0x000f280000000400 */
[----:B------:R-:W-:Y:S04]  /*51f0*/  LDS.U16 R10, [R54+0x14] ;  /* 0x00001400360a7984 */ /* 0x000fe80000000400 */
[----:B------:R-:W2:Y:S04]  /*5200*/  LDS.U16 R32, [R53+0x16] ;  /* 0x0000160035207984 */ /* 0x000ea80000000400 */
[----:B------:R-:W-:Y:S04]  /*5210*/  LDS.U16 R80, [R52+0x18] ;  /* 0x0000180034507984 */ /* 0x000fe80000000400 */
[----:B------:R-:W0:Y:S04]  /*5220*/  LDS.U16 R81, [R51+0x1a] ;  /* 0x00001a0033517984 */ /* 0x000e280000000400 */
[----:B------:R-:W1:Y:S04]  /*5230*/  LDS.U16 R82, [R50+0x1c] ;  /* 0x00001c0032527984 */ /* 0x000e680000000400 */
[----:B------:R-:W-:Y:S04]  /*5240*/  LDS.U16 R83, [R49+0x1e] ;  /* 0x00001e0031537984 */ /* 0x000fe80000000400 */
[----:B------:R-:W-:Y:S06]  /*5250*/  BAR.SYNC.DEFER_BLOCKING 0x0 ;  /* 0x0000000000007b1d */ /* 0x000fec0000010000 */
[----:B------:R1:W5:Y:S01]  /*5260*/  @!P0 LDG.E.U16 R126, [R6.64] ;  /* 0x00000028067e8981 */ /* 0x000362000c1e1500 */
[----:B------:R-:W-:-:S03]  /*5270*/  ISETP.GE.AND P0, PT, R92, UR7, PT ;  /* 0x000000075c007c0c */ /* 0x000fc6000bf06270 */
[----:B------:R1:W5:Y:S01]  /*5280*/  @!P1 LDG.E.U16 R29, [R2.64+-0xfc0] ;  /* 0xfff04028021d9981 */ /* 0x000362000c1e1500 */
[----:B------:R-:W-:Y:S02]  /*5290*/  ISETP.GE.AND P1, PT, R91, UR7, PT ;  /* 0x000000075b007c0c */ /* 0x000fe4000bf26270 */
[----:B0-----:R-:W-:Y:S01]  /*52a0*/  PRMT R23, RZ, 0x7610, R23 ;  /* 0x00007610ff177816 */ /* 0x001fe20000000017 */
[----:B------:R0:W5:Y:S01]  /*52b0*/  @!P4 LDG.E.U16 R5, [R2.64+-0xcc0] ;  /* 0xfff340280205c981 */ /* 0x000162000c1e1500 */
[----:B------:R-:W-:Y:S02]  /*52c0*/  PRMT R21, RZ, 0x7610, R21 ;  /* 0x00007610ff157816 */ /* 0x000fe40000000015 */
[----:B------:R-:W-:Y:S01]  /*52d0*/  PRMT R19, RZ, 0x7610, R19 ;  /* 0x00007610ff137816 */ /* 0x000fe20000000013 */
[----:B------:R0:W5:Y:S04]  /*52e0*/  @!P5 LDG.E.U16 R108, [R2.64+-0xc80] ;  /* 0xfff38028026cd981 */ /* 0x000168000c1e1500 */
[----:B------:R0:W5:Y:S01]  /*52f0*/  @!P0 LDG.E.U16 R128, [R2.64+-0xf80] ;  /* 0xfff0802802808981 */ /* 0x000162000c1e1500 */
[----:B------:R-:W-:-:S03]  /*5300*/  ISETP.GE.AND P0, PT, R90, UR7, PT ;  /* 0x000000075a007c0c */ /* 0x000fc6000bf06270 */
[----:B------:R0:W5:Y:S01]  /*5310*/  @!P1 LDG.E.U16 R25, [R2.64+-0xf40] ;  /* 0xfff0c02802199981 */ /* 0x000162000c1e1500 */
[----:B------:R-:W-:Y:S02]  /*5320*/  ISETP.GE.AND P1, PT, R89, UR7, PT ;  /* 0x0000000759007c0c */ /* 0x000fe4000bf26270 */
[----:B-1----:R-:W-:Y:S01]  /*5330*/  PRMT R7, RZ, 0x7610, R7 ;  /* 0x00007610ff077816 */ /* 0x002fe20000000007 */
[----:B------:R0:W5:Y:S01]  /*5340*/  @!P2 LDG.E.U16 R21, [R2.64+-0xd40] ;  /* 0xfff2c0280215a981 */ /* 0x000162000c1e1500 */
[----:B------:R-:W-:-:S03]  /*5350*/  PRMT R6, RZ, 0x7610, R6 ;  /* 0x00007610ff067816 */ /* 0x000fc60000000006 */
        /* <DEDUP_REMOVED lines=9> */
[----:B------:R-:W-:-:S09]  /*53f0*/  ISETP.NE.AND P1, PT, R31, RZ, PT ;  /* 0x000000ff1f00720c */ /* 0x000fd20003f25270 */
[----:B------:R0:W5:Y:S01]  /*5400*/  @!P0 LDG.E.U16 R110, [R2.64+-0xe00] ;  /* 0xfff20028026e8981 */ /* 0x000162000c1e1500 */
[----:B------:R-:W-:-:S03]  /*5410*/  ISETP.GE.AND P0, PT, R75, UR7, PT ;  /* 0x000000074b007c0c */ /* 0x000fc6000bf06270 */
[----:B------:R0:W5:Y:S10]  /*5420*/  @!P1 LDG.E.U16 R120, [R2.64+-0xd80] ;  /* 0xfff2802802789981 */ /* 0x000174000c1e1500 */
[----:B------:R0:W5:Y:S01]  /*5430*/  @!P0 LDG.E.U16 R23, [R2.64+-0xdc0] ;  /* 0xfff2402802178981 */ /* 0x000162000c1e1500 */
[----:B------:R-:W-:-:S05]  /*5440*/  PRMT R30, RZ, 0x5410, R30 ;  /* 0x00005410ff1e7816 */ /* 0x000fca000000001e */
[----:B------:R-:W-:Y:S01]  /*5450*/  FMUL.FTZ R4, R30, -1.4426950216293334961 ;  /* 0xbfb8aa3b1e047820 */ /* 0x000fe20000410000 */
[----:B--2---:R-:W-:-:S05]  /*5460*/  PRMT R28, RZ, 0x5410, R28 ;  /* 0x00005410ff1c7816 */ /* 0x004fca000000001c */
[----:B------:R-:W0:Y:S01]  /*5470*/  MUFU.EX2 R4, R4 ;  /* 0x0000000400047308 */ /* 0x000e220000000800 */
[----:B------:R-:W-:Y:S01]  /*5480*/  FMUL.FTZ R0, R28, -1.4426950216293334961 ;  /* 0xbfb8aa3b1c007820 */ /* 0x000fe20000410000 */
[----:B---3--:R-:W-:Y:S02]  /*5490*/  PRMT R26, RZ, 0x5410, R26 ;  /* 0x00005410ff1a7816 */ /* 0x008fe4000000001a */
[----:B----4-:R-:W-:Y:S02]  /*54a0*/  PRMT R12, RZ, 0x5410, R12 ;  /* 0x00005410ff0c7816 */ /* 0x010fe4000000000c */
[----:B------:R-:W-:Y:S01]  /*54b0*/  PRMT R24, RZ, 0x5410, R24 ;  /* 0x00005410ff187816 */ /* 0x000fe20000000018 */
[----:B------:R-:W-:Y:S01]  /*54c0*/  FMUL.FTZ R17, R26, -1.4426950216293334961 ;  /* 0xbfb8aa3b1a117820 */ /* 0x000fe20000410000 */
[----:B------:R-:W-:Y:S01]  /*54d0*/  MUFU.EX2 R0, R0 ;  /* 0x0000000000007308 */ /* 0x000fe20000000800 */
[----:B------:R-:W-:Y:S02]  /*54e0*/  PRMT R32, RZ, 0x5410, R32 ;  /* 0x00005410ff207816 */ /* 0x000fe40000000020 */
[----:B------:R-:W-:Y:S01]  /*54f0*/  FMUL.FTZ R15, R24, -1.4426950216293334961 ;  /* 0xbfb8aa3b180f7820 */ /* 0x000fe20000410000 */
[----:B------:R-:W-:-:S04]  /*5500*/  PRMT R10, RZ, 0x5410, R10 ;  /* 0x00005410ff0a7816 */ /* 0x000fc8000000000a */
[----:B------:R-:W1:Y:S01]  /*5510*/  MUFU.EX2 R17, R17 ;  /* 0x0000001100117308 */ /* 0x000e620000000800 */
[----:B0-----:R-:W-:Y:S01]  /*5520*/  FADD.FTZ R3, R4, 1 ;  /* 0x3f80000004037421 */ /* 0x001fe20000010000 */
[----:B------:R-:W-:-:S06]  /*5530*/  PRMT R22, RZ, 0x5410, R22 ;  /* 0x00005410ff167816 */ /* 0x000fcc0000000016 */
[----:B------:R-:W0:Y:S01]  /*5540*/  MUFU.EX2 R15, R15 ;  /* 0x0000000f000f7308 */ /* 0x000e220000000800 */
[----:B------:R-:W-:Y:S01]  /*5550*/  FMUL.FTZ R13, R22, -1.4426950216293334961 ;  /* 0xbfb8aa3b160d7820 */ /* 0x000fe20000410000 */
[----:B------:R-:W-:-:S06]  /*5560*/  PRMT R20, RZ, 0x5410, R8 ;  /* 0x00005410ff147816 */ /* 0x000fcc0000000008 */
[----:B------:R-:W-:Y:S01]  /*5570*/  MUFU.RCP R3, R3 ;  /* 0x0000000300037308 */ /* 0x000fe20000001000 */
[----:B-1----:R-:W-:Y:S01]  /*5580*/  FADD.FTZ R17, R17, 1 ;  /* 0x3f80000011117421 */ /* 0x002fe20000010000 */
[----:B------:R-:W-:Y:S01]  /*5590*/  PRMT R107, RZ, 0x5410, R107 ;  /* 0x00005410ff6b7816 */ /* 0x000fe2000000006b */
[----:B------:R-:W-:-:S05]  /*55a0*/  FMUL.FTZ R11, R20, -1.4426950216293334961 ;  /* 0xbfb8aa3b140b7820 */ /* 0x000fca0000410000 */
[----:B------:R-:W1:Y:S01]  /*55b0*/  MUFU.EX2 R13, R13 ;  /* 0x0000000d000d7308 */ /* 0x000e620000000800 */
[----:B0-----:R-:W-:Y:S01]  /*55c0*/  FADD.FTZ R15, R15, 1 ;  /* 0x3f8000000f0f7421 */ /* 0x001fe20000010000 */
[----:B------:R-:W-:-:S06]  /*55d0*/  PRMT R106, RZ, 0x5410, R106 ;  /* 0x00005410ff6a7816 */ /* 0x000fcc000000006a */
[----:B------:R-:W-:Y:S01]  /*55e0*/  MUFU.RCP R17, R17 ;  /* 0x0000001100117308 */ /* 0x000fe20000001000 */
[----:B------:R-:W-:-:S07]  /*55f0*/  PRMT R81, RZ, 0x5410, R81 ;  /* 0x00005410ff517816 */ /* 0x000fce0000000051 */
[----:B------:R-:W0:Y:S01]  /*5600*/  MUFU.EX2 R11, R11 ;  /* 0x0000000b000b7308 */ /* 0x000e220000000800 */
[----:B------:R-:W-:Y:S01]  /*5610*/  PRMT R18, RZ, 0x5410, R18 ;  /* 0x00005410ff127816 */ /* 0x000fe20000000012 */
[----:B-1----:R-:W-:-:S06]  /*5620*/  FADD.FTZ R13, R13, 1 ;  /* 0x3f8000000d0d7421 */ /* 0x002fcc0000010000 */
[----:B------:R-:W-:Y:S01]  /*5630*/  MUFU.RCP R15, R15 ;  /* 0x0000000f000f7308 */ /* 0x000fe20000001000 */
[----:B------:R-:W-:Y:S02]  /*5640*/  PRMT R16, RZ, 0x5410, R16 ;  /* 0x00005410ff107816 */ /* 0x000fe40000000010 */
[----:B------:R-:W-:Y:S01]  /*5650*/  PRMT R105, RZ, 0x5410, R105 ;  /* 0x00005410ff697816 */ /* 0x000fe20000000069 */
[----:B------:R-:W-:Y:S02]  /*5660*/  FMUL.FTZ R9, R18, -1.4426950216293334961 ;  /* 0xbfb8aa3b12097820 */ /* 0x000fe40000410000 */
[----:B------:R-:W-:Y:S02]  /*5670*/  FMUL.FTZ R8, R16, -1.4426950216293334961 ;  /* 0xbfb8aa3b10087820 */ /* 0x000fe40000410000 */
[----:B------:R-:W-:Y:S01]  /*5680*/  MUFU.RCP R13, R13 ;  /* 0x0000000d000d7308 */ /* 0x000fe20000001000 */
[----:B0-----:R-:W-:Y:S01]  /*5690*/  FADD.FTZ R11, R11, 1 ;  /* 0x3f8000000b0b7421 */ /* 0x001fe20000010000 */
[----:B------:R-:W-:-:S06]  /*56a0*/  PRMT R104, RZ, 0x5410, R104 ;  /* 0x00005410ff687816 */ /* 0x000fcc0000000068 */
[----:B------:R-:W0:Y:S01]  /*56b0*/  MUFU.EX2 R9, R9 ;  /* 0x0000000900097308 */ /* 0x000e220000000800 */
[----:B------:R-:W-:-:S07]  /*56c0*/  PRMT R103, RZ, 0x5410, R103 ;  /* 0x00005410ff677816 */ /* 0x000fce0000000067 */
[----:B------:R-:W-:Y:S01]  /*56d0*/  MUFU.EX2 R8, R8 ;  /* 0x0000000800087308 */ /* 0x000fe20000000800 */
[----:B------:R-:W-:-:S07]  /*56e0*/  PRMT R14, RZ, 0x5410, R14 ;  /* 0x00005410ff0e7816 */ /* 0x000fce000000000e */
[----:B------:R-:W-:Y:S01]  /*56f0*/  MUFU.RCP R11, R11 ;  /* 0x0000000b000b7308 */ /* 0x000fe20000001000 */
[----:B------:R-:W-:Y:S01]  /*5700*/  FMUL.FTZ R2, R14, -1.4426950216293334961 ;  /* 0xbfb8aa3b0e027820 */ /* 0x000fe20000410000 */
[----:B------:R-:W-:Y:S01]  /*5710*/  PRMT R102, RZ, 0x5410, R102 ;  /* 0x00005410ff667816 */ /* 0x000fe20000000066 */
[----:B0-----:R-:W-:-:S05]  /*5720*/  FADD.FTZ R9, R9, 1 ;  /* 0x3f80000009097421 */ /* 0x001fca0000010000 */
[----:B------:R-:W-:Y:S01]  /*5730*/  MUFU.EX2 R2, R2 ;  /* 0x0000000200027308 */ /* 0x000fe20000000800 */
[----:B-----5:R-:W-:Y:S04]  /*5740*/  STS.U16 [R73], R126 ;  /* 0x0000007e49007388 */ /* 0x020fe80000000400 */
        /* <DEDUP_REMOVED lines=9> */
[----:B------:R-:W-:Y:S04]  /*57e0*/  STS.U16 [R63+0x280], R120 ;  /* 0x000280783f007388 */ /* 0x000fe80000000400 */
[----:B------:R2:W-:Y:S04]  /*57f0*/  STS.U16 [R62+0x2c0], R21 ;  /* 0x0002c0153e007388 */ /* 0x0005e80000000400 */
[----:B------:R-:W-:Y:S04]  /*5800*/  STS.U16 [R61+0x300], R6 ;  /* 0x000300063d007388 */ /* 0x000fe80000000400 */
[----:B------:R-:W-:Y:S04]  /*5810*/  STS.U16 [R60+0x340], R5 ;  /* 0x000340053c007388 */ /* 0x000fe80000000400 */
[----:B------:R-:W-:Y:S04]  /*5820*/  STS.U16 [R59+0x380], R108 ;  /* 0x0003806c3b007388 */ /* 0x000fe80000000400 */
[----:B------:R3:W-:Y:S01]  /*5830*/  STS.U16 [R58+0x3c0], R19 ;  /* 0x0003c0133a007388 */ /* 0x0007e20000000400 */
[----:B------:R-:W-:-:S06]  /*5840*/  NOP ;  /* 0x0000000000007918 */ /* 0x000fcc0000000000 */
[----:B------:R-:W4:Y:S04]  /*5850*/  LDS.U16 R31, [R57] ;  /* 0x00000000391f7984 */ /* 0x000f280000000400 */
[----:B------:R-:W5:Y:S04]  /*5860*/  LDS.U16 R29, [R118+0x2] ;  /* 0x00000200761d7984 */ /* 0x000f680000000400 */
[----:B------:R-:W5:Y:S01]  /*5870*/  LDS.U16 R27, [R117+0x4] ;  /* 0x00000400751b7984 */ /* 0x000f620000000400 */
[----:B0-----:R-:W-:Y:S02]  /*5880*/  FMUL.FTZ R25, R12, -1.4426950216293334961 ;  /* 0xbfb8aa3b0c197820 */ /* 0x001fe40000410000 */
[----:B-1----:R-:W-:Y:S01]  /*5890*/  FMUL.FTZ R23, R32, -1.4426950216293334961 ;  /* 0xbfb8aa3b20177820 */ /* 0x002fe20000410000 */
[----:B------:R-:W-:Y:S01]  /*58a0*/  MUFU.RCP R9, R9 ;  /* 0x0000000900097308 */ /* 0x000fe20000001000 */
[----:B--2---:R-:W-:Y:S01]  /*58b0*/  FMUL.FTZ R21, R10, -1.4426950216293334961 ;  /* 0xbfb8aa3b0a157820 */ /* 0x004fe20000410000 */
[----:B------:R-:W-:Y:S01]  /*58c0*/  PRMT R101, RZ, 0x5410, R101 ;  /* 0x00005410ff657816 */ /* 0x000fe20000000065 */
[----:B---3--:R-:W-:Y:S01]  /*58d0*/  FADD.FTZ R19, -R3, 1 ;  /* 0x3f80000003137421 */ /* 0x008fe20000010100 */
[----:B------:R-:W-:Y:S01]  /*58e0*/  PRMT R100, RZ, 0x5410, R100 ;  /* 0x00005410ff647816 */ /* 0x000fe20000000064 */
[----:B------:R-:W-:Y:S01]  /*58f0*/  FMUL.FTZ R110, R81, -1.4426950216293334961 ;  /* 0xbfb8aa3b516e7820 */ /* 0x000fe20000410000 */
[----:B------:R-:W-:Y:S01]  /*5900*/  PRMT R82, RZ, 0x5410, R82 ;  /* 0x00005410ff527816 */ /* 0x000fe20000000052 */
[----:B------:R-:W-:Y:S01]  /*5910*/  LDS.U16 R127, [R50+0x1c] ;  /* 0x00001c00327f7984 */ /* 0x000fe20000000400 */
[----:B------:R0:W-:Y:S03]  /*5920*/  MUFU.EX2 R7, R25 ;  /* 0x0000001900077308 */ /* 0x0001e60000000800 */
[----:B0-----:R-:W0:Y:S05]  /*5930*/  LDS.U16 R25, [R116+0x6] ;  /* 0x0000060074197984 */ /* 0x001e2a0000000400 */
[----:B------:R1:W-:Y:S08]  /*5940*/  MUFU.EX2 R6, R21 ;  /* 0x0000001500067308 */ /* 0x0003f00000000800 */
[----:B------:R2:W-:Y:S01]  /*5950*/  MUFU.EX2 R5, R23 ;  /* 0x0000001700057308 */ /* 0x0005e20000000800 */
[----:B-1----:R-:W-:Y:S01]  /*5960*/  FADD.FTZ R21, R0, 1 ;  /* 0x3f80000000157421 */ /* 0x002fe20000010000 */
[----:B----4-:R-:W-:Y:S01]  /*5970*/  PRMT R31, RZ, 0x5410, R31 ;  /* 0x00005410ff1f7816 */ /* 0x010fe2000000001f */
[----:B--2---:R-:W1:Y:S05]  /*5980*/  LDS.U16 R23, [R115+0x8] ;  /* 0x0000080073177984 */ /* 0x004e6a0000000400 */
[----:B------:R2:W3:Y:S01]  /*5990*/  MUFU.RCP R109, R21 ;  /* 0x00000015006d7308 */ /* 0x0004e20000001000 */
[----:B------:R-:W-:Y:S01]  /*59a0*/  FMUL.FTZ R0, R107, R31 ;  /* 0x0000001f6b007220 */ /* 0x000fe20000410000 */
[----:B--2---:R-:W2:Y:S01]  /*59b0*/  LDS.U16 R21, [R114+0xa] ;  /* 0x00000a0072157984 */ /* 0x004ea20000000400 */
[----:B------:R-:W-:Y:S01]  /*59c0*/  FFMA.FTZ R19, R30, R19, 1 ;  /* 0x3f8000001e137423 */ /* 0x000fe20000010013 */
[----:B-----5:R-:W-:Y:S01]  /*59d0*/  PRMT R29, RZ, 0x5410, R29 ;  /* 0x00005410ff1d7816 */ /* 0x020fe2000000001d */
[----:B------:R-:W-:Y:S01]  /*59e0*/  FMUL.FTZ R0, R3, R0 ;  /* 0x0000000003007220 */ /* 0x000fe20000410000 */
[----:B------:R-:W-:-:S03]  /*59f0*/  PRMT R27, RZ, 0x5410, R27 ;  /* 0x00005410ff1b7816 */ /* 0x000fc6000000001b */
[----:B------:R-:W-:Y:S02]  /*5a00*/  FMUL.FTZ R0, R0, R19 ;  /* 0x0000001300007220 */ /* 0x000fe40000410000 */
[C---:B---3--:R-:W-:Y:S02]  /*5a10*/  FADD.FTZ R19, -R109.reuse, 1 ;  /* 0x3f8000006d137421 */ /* 0x048fe40000010100 */
[----:B------:R-:W-:Y:S02]  /*5a20*/  FMUL.FTZ R108, R106, R29 ;  /* 0x0000001d6a6c7220 */ /* 0x000fe40000410000 */
[----:B------:R-:W-:Y:S02]  /*5a30*/  FFMA.FTZ R19, R28, R19, 1 ;  /* 0x3f8000001c137423 */ /* 0x000fe40000010013 */
[----:B------:R-:W-:Y:S02]  /*5a40*/  FMUL.FTZ R30, R30, R3 ;  /* 0x000000031e1e7220 */ /* 0x000fe40000410000 */
[----:B------:R-:W-:Y:S01]  /*5a50*/  FMUL.FTZ R28, R28, R109 ;  /* 0x0000006d1c1c7220 */ /* 0x000fe20000410000 */
[----:B------:R3:W-:Y:S01]  /*5a60*/  MUFU.EX2 R3, R110 ;  /* 0x0000006e00037308 */ /* 0x0007e20000000800 */
[----:B------:R-:W-:-:S02]  /*5a70*/  FMUL.FTZ R108, R109, R108 ;  /* 0x0000006c6d6c7220 */ /* 0x000fc40000410000 */
[----:B------:R-:W-:Y:S02]  /*5a80*/  FADD.FTZ R109, -R17, 1 ;  /* 0x3f800000116d7421 */ /* 0x000fe40000010100 */
[----:B---3--:R-:W-:Y:S02]  /*5a90*/  FMUL.FTZ R110, R105, R27 ;  /* 0x0000001b696e7220 */ /* 0x008fe40000410000 */
[C---:B------:R-:W-:Y:S02]  /*5aa0*/  FFMA.FTZ R109, R26.reuse, R109, 1 ;  /* 0x3f8000001a6d7423 */ /* 0x040fe4000001006d */
[----:B------:R-:W-:Y:S02]  /*5ab0*/  FMUL.FTZ R26, R26, R17 ;  /* 0x000000111a1a7220 */ /* 0x000fe40000410000 */
[----:B------:R-:W-:Y:S01]  /*5ac0*/  FMUL.FTZ R110, R17, R110 ;  /* 0x0000006e116e7220 */ /* 0x000fe20000410000 */
[----:B0-----:R-:W-:Y:S01]  /*5ad0*/  PRMT R25, RZ, 0x5410, R25 ;  /* 0x00005410ff197816 */ /* 0x001fe20000000019 */
[----:B------:R-:W-:-:S02]  /*5ae0*/  FADD.FTZ R17, -R15, 1 ;  /* 0x3f8000000f117421 */ /* 0x000fc40000010100 */
[----:B------:R-:W-:Y:S02]  /*5af0*/  FMUL.FTZ R125, R108, R19 ;  /* 0x000000136c7d7220 */ /* 0x000fe40000410000 */
[----:B------:R-:W0:Y:S01]  /*5b00*/  LDS.U16 R19, [R113+0xc] ;  /* 0x00000c0071137984 */ /* 0x000e220000000400 */
[----:B------:R-:W-:Y:S01]  /*5b10*/  FFMA.FTZ R120, R24, R17, 1 ;  /* 0x3f80000018787423 */ /* 0x000fe20000010011 */
[----:B-1----:R-:W-:Y:S01]  /*5b20*/  PRMT R23, RZ, 0x5410, R23 ;  /* 0x00005410ff177816 */ /* 0x002fe20000000017 */
[----:B------:R-:W-:Y:S01]  /*5b30*/  FMUL.FTZ R108, R104, R25 ;  /* 0x00000019686c7220 */ /* 0x000fe20000410000 */
[----:B------:R-:W1:Y:S01]  /*5b40*/  LDS.U16 R17, [R112+0xe] ;  /* 0x00000e0070117984 */ /* 0x000e620000000400 */
[----:B------:R-:W-:Y:S02]  /*5b50*/  FMUL.FTZ R24, R24, R15 ;  /* 0x0000000f18187220 */ /* 0x000fe40000410000 */
[----:B------:R-:W-:Y:S02]  /*5b60*/  FMUL.FTZ R119, R15, R108 ;  /* 0x0000006c0f777220 */ /* 0x000fe40000410000 */
[----:B------:R-:W-:Y:S01]  /*5b70*/  FADD.FTZ R15, -R13, 1 ;  /* 0x3f8000000d0f7421 */ /* 0x000fe20000010100 */
[----:B--2---:R-:W-:Y:S01]  /*5b80*/  PRMT R21, RZ, 0x5410, R21 ;  /* 0x00005410ff157816 */ /* 0x004fe20000000015 */
[----:B------:R-:W-:-:S02]  /*5b90*/  FMUL.FTZ R108, R103, R23 ;  /* 0x00000017676c7220 */ /* 0x000fc40000410000 */
[----:B------:R-:W-:Y:S02]  /*5ba0*/  FFMA.FTZ R121, R22, R15, 1 ;  /* 0x3f80000016797423 */ /* 0x000fe4000001000f */
[----:B------:R-:W-:Y:S01]  /*5bb0*/  FMUL.FTZ R111, R110, R109 ;  /* 0x0000006d6e6f7220 */ /* 0x000fe20000410000 */
[----:B------:R-:W2:Y:S01]  /*5bc0*/  LDS.U16 R15, [R56+0x10] ;  /* 0x00001000380f7984 */ /* 0x000ea20000000400 */
[----:B------:R-:W-:Y:S02]  /*5bd0*/  FMUL.FTZ R22, R22, R13 ;  /* 0x0000000d16167220 */ /* 0x000fe40000410000 */
[----:B------:R-:W-:Y:S02]  /*5be0*/  FMUL.FTZ R108, R13, R108 ;  /* 0x0000006c0d6c7220 */ /* 0x000fe40000410000 */
[----:B------:R-:W-:Y:S02]  /*5bf0*/  FADD.FTZ R109, R8, 1 ;  /* 0x3f800000086d7421 */ /* 0x000fe40000010000 */
[----:B------:R-:W-:-:S02]  /*5c00*/  FADD.FTZ R13, -R11, 1 ;  /* 0x3f8000000b0d7421 */ /* 0x000fc40000010100 */
[----:B------:R-:W-:Y:S02]  /*5c10*/  FMUL.FTZ R8, R102, R21 ;  /* 0x0000001566087220 */ /* 0x000fe40000410000 */
[----:B------:R-:W-:Y:S02]  /*5c20*/  FFMA.FTZ R13, R20, R13, 1 ;  /* 0x3f800000140d7423 */ /* 0x000fe4000001000d */
[----:B------:R-:W-:Y:S02]  /*5c30*/  FMUL.FTZ R8, R11, R8 ;  /* 0x000000080b087220 */ /* 0x000fe40000410000 */
[----:B------:R-:W-:Y:S02]  /*5c40*/  FMUL.FTZ R120, R119, R120 ;  /* 0x0000007877787220 */ /* 0x000fe40000410000 */
[----:B------:R-:W-:Y:S02]  /*5c50*/  FMUL.FTZ R119, R8, R13 ;  /* 0x0000000d08777220 */ /* 0x000fe40000410000 */
[----:B------:R-:W3:Y:S01]  /*5c60*/  LDS.U16 R13, [R55+0x12] ;  /* 0x00001200370d7984 */ /* 0x000ee20000000400 */
[----:B------:R-:W4:Y:S01]  /*5c70*/  MUFU.RCP R109, R109 ;  /* 0x0000006d006d7308 */ /* 0x000f220000001000 */
[----:B------:R-:W-:-:S02]  /*5c80*/  FMUL.FTZ R110, R108, R121 ;  /* 0x000000796c6e7220 */ /* 0x000fc40000410000 */
[----:B------:R-:W-:Y:S02]  /*5c90*/  FMUL.FTZ R20, R20, R11 ;  /* 0x0000000b14147220 */ /* 0x000fe40000410000 */
[----:B------:R-:W-:Y:S02]  /*5ca0*/  FADD.FTZ R121, R2, 1 ;  /* 0x3f80000002797421 */ /* 0x000fe40000010000 */
[----:B------:R-:W-:Y:S01]  /*5cb0*/  FADD.FTZ R11, -R9, 1 ;  /* 0x3f800000090b7421 */ /* 0x000fe20000010100 */
[----:B0-----:R-:W-:-:S03]  /*5cc0*/  PRMT R19, RZ, 0x5410, R19 ;  /* 0x00005410ff137816 */ /* 0x001fc60000000013 */
[----:B------:R-:W0:Y:S01]  /*5cd0*/  MUFU.RCP R121, R121 ;  /* 0x0000007900797308 */ /* 0x000e220000001000 */
[C---:B------:R-:W-:Y:S02]  /*5ce0*/  FFMA.FTZ R8, R18.reuse, R11, 1 ;  /* 0x3f80000012087423 */ /* 0x040fe4000001000b */
[----:B------:R-:W5:Y:S01]  /*5cf0*/  LDS.U16 R11, [R54+0x14] ;  /* 0x00001400360b7984 */ /* 0x000f620000000400 */
[----:B-1----:R-:W-:Y:S01]  /*5d00*/  PRMT R17, RZ, 0x5410, R17 ;  /* 0x00005410ff117816 */ /* 0x002fe20000000011 */
[----:B------:R-:W-:Y:S02]  /*5d10*/  FMUL.FTZ R2, R101, R19 ;  /* 0x0000001365027220 */ /* 0x000fe40000410000 */
[----:B----4-:R-:W-:Y:S02]  /*5d20*/  FADD.FTZ R123, -R109, 1 ;  /* 0x3f8000006d7b7421 */ /* 0x010fe40000010100 */
[----:B------:R-:W-:Y:S02]  /*5d30*/  FMUL.FTZ R18, R18, R9 ;  /* 0x0000000912127220 */ /* 0x000fe40000410000 */
[----:B------:R-:W-:-:S02]  /*5d40*/  FMUL.FTZ R108, R100, R17 ;  /* 0x00000011646c7220 */ /* 0x000fc40000410000 */
[----:B------:R-:W-:Y:S02]  /*5d50*/  FADD.FTZ R7, R7, 1 ;  /* 0x3f80000007077421 */ /* 0x000fe40000010000 */
[----:B------:R-:W-:Y:S02]  /*5d60*/  FMUL.FTZ R9, R9, R2 ;  /* 0x0000000209097220 */ /* 0x000fe40000410000 */
[C---:B------:R-:W-:Y:S02]  /*5d70*/  FFMA.FTZ R123, R16.reuse, R123, 1 ;  /* 0x3f800000107b7423 */ /* 0x040fe4000001007b */
[----:B------:R-:W-:Y:S02]  /*5d80*/  FMUL.FTZ R16, R16, R109 ;  /* 0x0000006d10107220 */ /* 0x000fe40000410000 */
[----:B------:R-:W-:Y:S01]  /*5d90*/  FMUL.FTZ R108, R109, R108 ;  /* 0x0000006c6d6c7220 */ /* 0x000fe20000410000 */
[----:B------:R-:W1:Y:S01]  /*5da0*/  MUFU.RCP R7, R7 ;  /* 0x0000000700077308 */ /* 0x000e620000001000 */
[----:B------:R-:W-:Y:S01]  /*5db0*/  FMUL.FTZ R109, R9, R8 ;  /* 0x00000008096d7220 */ /* 0x000fe20000410000 */
[----:B------:R-:W-:Y:S01]  /*5dc0*/  PRMT R99, RZ, 0x5410, R99 ;  /* 0x00005410ff637816 */ /* 0x000fe20000000063 */
[----:B0-----:R-:W-:Y:S01]  /*5dd0*/  FADD.FTZ R9, -R121, 1 ;  /* 0x3f80000079097421 */ /* 0x001fe20000010100 */
[----:B--2---:R-:W-:Y:S01]  /*5de0*/  PRMT R15, RZ, 0x5410, R15 ;  /* 0x00005410ff0f7816 */ /* 0x004fe2000000000f */
[----:B------:R-:W-:-:S02]  /*5df0*/  FMUL.FTZ R124, R82, -1.4426950216293334961 ;  /* 0xbfb8aa3b527c7820 */ /* 0x000fc40000410000 */
[----:B------:R-:W-:Y:S02]  /*5e00*/  FMUL.FTZ R122, R108, R123 ;  /* 0x0000007b6c7a7220 */ /* 0x000fe40000410000 */
[C---:B------:R-:W-:Y:S02]  /*5e10*/  FFMA.FTZ R123, R14.reuse, R9, 1 ;  /* 0x3f8000000e7b7423 */ /* 0x040fe40000010009 */
[----:B------:R-:W-:Y:S01]  /*5e20*/  FMUL.FTZ R8, R99, R15 ;  /* 0x0000000f63087220 */ /* 0x000fe20000410000 */
[----:B------:R-:W0:Y:S01]  /*5e30*/  LDS.U16 R9, [R53+0x16] ;  /* 0x0000160035097984 */ /* 0x000e220000000400 */
[----:B------:R2:W-:Y:S01]  /*5e40*/  MUFU.EX2 R2, R124 ;  /* 0x0000007c00027308 */ /* 0x0005e20000000800 */
[----:B------:R-:W-:Y:S01]  /*5e50*/  PRMT R98, RZ, 0x5410, R98 ;  /* 0x00005410ff627816 */ /* 0x000fe20000000062 */
[----:B------:R-:W-:Y:S01]  /*5e60*/  FMUL.FTZ R8, R121, R8 ;  /* 0x0000000879087220 */ /* 0x000fe20000410000 */
[----:B---3--:R-:W-:Y:S01]  /*5e70*/  PRMT R13, RZ, 0x5410, R13 ;  /* 0x00005410ff0d7816 */ /* 0x008fe2000000000d */
[----:B------:R-:W-:-:S02]  /*5e80*/  FMUL.FTZ R14, R14, R121 ;  /* 0x000000790e0e7220 */ /* 0x000fc40000410000 */
[----:B--2---:R-:W-:Y:S02]  /*5e90*/  FADD.FTZ R124, R6, 1 ;  /* 0x3f800000067c7421 */ /* 0x004fe40000010000 */
[----:B------:R-:W-:Y:S02]  /*5ea0*/  FMUL.FTZ R108, R8, R123 ;  /* 0x0000007b086c7220 */ /* 0x000fe40000410000 */
[----:B------:R2:W3:Y:S01]  /*5eb0*/  MUFU.RCP R121, R124 ;  /* 0x0000007c00797308 */ /* 0x0004e20000001000 */
[----:B------:R-:W-:Y:S02]  /*5ec0*/  FADD.FTZ R135, R5, 1 ;  /* 0x3f80000005877421 */ /* 0x000fe40000010000 */
[----:B------:R-:W-:Y:S01]  /*5ed0*/  FMUL.FTZ R8, R98, R13 ;  /* 0x0000000d62087220 */ /* 0x000fe20000410000 */
[----:B------:R-:W-:Y:S01]  /*5ee0*/  PRMT R80, RZ, 0x5410, R80 ;  /* 0x00005410ff507816 */ /* 0x000fe20000000050 */
[----:B-1----:R-:W-:-:S04]  /*5ef0*/  FADD.FTZ R5, -R7, 1 ;  /* 0x3f80000007057421 */ /* 0x002fc80000010100 */
[C---:B------:R-:W-:Y:S02]  /*5f00*/  FFMA.FTZ R5, R12.reuse, R5, 1 ;  /* 0x3f8000000c057423 */ /* 0x040fe40000010005 */
[----:B--2---:R-:W-:Y:S02]  /*5f10*/  FMUL.FTZ R124, R7, R8 ;  /* 0x00000008077c7220 */ /* 0x004fe40000410000 */
[----:B------:R-:W-:Y:S01]  /*5f20*/  FMUL.FTZ R12, R12, R7 ;  /* 0x000000070c0c7220 */ /* 0x000fe20000410000 */
[----:B------:R-:W1:Y:S01]  /*5f30*/  LDS.U16 R8, [R52+0x18] ;  /* 0x0000180034087984 */ /* 0x000e620000000400 */
[----:B------:R-:W-:-:S03]  /*5f40*/  FMUL.FTZ R4, R80, -1.4426950216293334961 ;  /* 0xbfb8aa3b50047820 */ /* 0x000fc60000410000 */
[----:B------:R-:W2:Y:S01]  /*5f50*/  LDS.U16 R7, [R51+0x1a] ;  /* 0x00001a0033077984 */ /* 0x000ea20000000400 */
[----:B------:R-:W-:Y:S02]  /*5f60*/  PRMT R97, RZ, 0x5410, R97 ;  /* 0x00005410ff617816 */ /* 0x000fe40000000061 */
[----:B-----5:R-:W-:Y:S01]  /*5f70*/  PRMT R11, RZ, 0x5410, R11 ;  /* 0x00005410ff0b7816 */ /* 0x020fe2000000000b */
[----:B------:R-:W4:Y:S01]  /*5f80*/  MUFU.EX2 R4, R4 ;  /* 0x0000000400047308 */ /* 0x000f220000000800 */
[----:B---3--:R-:W-:Y:S01]  /*5f90*/  FADD.FTZ R123, -R121, 1 ;  /* 0x3f800000797b7421 */ /* 0x008fe20000010100 */
[----:B------:R-:W-:Y:S02]  /*5fa0*/  PRMT R83, RZ, 0x5410, R83 ;  /* 0x00005410ff537816 */ /* 0x000fe40000000053 */
[----:B------:R-:W-:Y:S02]  /*5fb0*/  FMUL.FTZ R126, R97, R11 ;  /* 0x0000000b617e7220 */ /* 0x000fe40000410000 */
[----:B------:R-:W-:-:S02]  /*5fc0*/  FFMA.FTZ R128, R10, R123, 1 ;  /* 0x3f8000000a807423 */ /* 0x000fc4000001007b */
[----:B------:R-:W3:Y:S01]  /*5fd0*/  MUFU.RCP R135, R135 ;  /* 0x0000008700877308 */ /* 0x000ee20000001000 */
[----:B------:R-:W-:Y:S02]  /*5fe0*/  FMUL.FTZ R10, R10, R121 ;  /* 0x000000790a0a7220 */ /* 0x000fe40000410000 */
[----:B------:R-:W-:Y:S02]  /*5ff0*/  FMUL.FTZ R123, R121, R126 ;  /* 0x0000007e797b7220 */ /* 0x000fe40000410000 */
[----:B------:R-:W-:Y:S02]  /*6000*/  FMUL.FTZ R121, R124, R5 ;  /* 0x000000057c797220 */ /* 0x000fe40000410000 */
[----:B------:R-:W5:Y:S01]  /*6010*/  LDS.U16 R124, [R49+0x1e] ;  /* 0x00001e00317c7984 */ /* 0x000f620000000400 */
[----:B------:R-:W-:Y:S02]  /*6020*/  FMUL.FTZ R6, R83, -1.4426950216293334961 ;  /* 0xbfb8aa3b53067820 */ /* 0x000fe40000410000 */
[----:B----4-:R-:W-:Y:S01]  /*6030*/  FADD.FTZ R129, R4, 1 ;  /* 0x3f80000004817421 */ /* 0x010fe20000010000 */
[----:B------:R-:W-:Y:S01]  /*6040*/  PRMT R96, RZ, 0x5410, R96 ;  /* 0x00005410ff607816 */ /* 0x000fe20000000060 */
[----:B------:R-:W-:-:S02]  /*6050*/  FADD.FTZ R4, R3, 1 ;  /* 0x3f80000003047421 */ /* 0x000fc40000010000 */
[----:B------:R-:W4:Y:S01]  /*6060*/  MUFU.EX2 R6, R6 ;  /* 0x0000000600067308 */ /* 0x000f220000000800 */
[----:B0-----:R-:W-:Y:S01]  /*6070*/  PRMT R9, RZ, 0x5410, R9 ;  /* 0x00005410ff097816 */ /* 0x001fe20000000009 */
[----:B---3--:R-:W-:-:S04]  /*6080*/  FADD.FTZ R3, -R135, 1 ;  /* 0x3f80000087037421 */ /* 0x008fc80000010100 */
[----:B------:R-:W-:Y:S02]  /*6090*/  FMUL.FTZ R126, R96, R9 ;  /* 0x00000009607e7220 */ /* 0x000fe40000410000 */
[----:B------:R-:W0:Y:S01]  /*60a0*/  MUFU.RCP R5, R129 ;  /* 0x0000008100057308 */ /* 0x000e220000001000 */
[----:B------:R-:W-:Y:S02]  /*60b0*/  FFMA.FTZ R3, R32, R3, 1 ;  /* 0x3f80000020037423 */ /* 0x000fe40000010003 */
[----:B------:R-:W-:-:S05]  /*60c0*/  FMUL.FTZ R126, R135, R126 ;  /* 0x0000007e877e7220 */ /* 0x000fca0000410000 */
[----:B------:R-:W3:Y:S01]  /*60d0*/  MUFU.RCP R4, R4 ;  /* 0x0000000400047308 */ /* 0x000ee20000001000 */
[----:B------:R-:W-:Y:S02]  /*60e0*/  FADD.FTZ R131, R2, 1 ;  /* 0x3f80000002837421 */ /* 0x000fe40000010000 */
[----:B------:R-:W-:Y:S02]  /*60f0*/  FMUL.FTZ R126, R126, R3 ;  /* 0x000000037e7e7220 */ /* 0x000fe40000410000 */
[----:B----4-:R-:W-:Y:S01]  /*6100*/  FADD.FTZ R2, R6, 1 ;  /* 0x3f80000006027421 */ /* 0x010fe20000010000 */
[----:B------:R-:W-:Y:S02]  /*6110*/  PRMT R87, RZ, 0x5410, R87 ;  /* 0x00005410ff577816 */ /* 0x000fe40000000057 */
[----:B------:R4:W5:Y:S01]  /*6120*/  MUFU.RCP R3, R131 ;  /* 0x0000008300037308 */ /* 0x0009620000001000 */
[----:B-1----:R-:W-:Y:S02]  /*6130*/  PRMT R8, RZ, 0x5410, R8 ;  /* 0x00005410ff087816 */ /* 0x002fe40000000008 */
[----:B------:R-:W-:-:S02]  /*6140*/  PRMT R86, RZ, 0x5410, R86 ;  /* 0x00005410ff567816 */ /* 0x000fc40000000056 */
[----:B--2---:R-:W-:Y:S01]  /*6150*/  PRMT R7, RZ, 0x5410, R7 ;  /* 0x00005410ff077816 */ /* 0x004fe20000000007 */
[----:B0-----:R-:W-:Y:S02]  /*6160*/  FADD.FTZ R129, -R5, 1 ;  /* 0x3f80000005817421 */ /* 0x001fe40000010100 */
[----:B------:R-:W0:Y:S01]  /*6170*/  MUFU.RCP R2, R2 ;  /* 0x0000000200027308 */ /* 0x000e220000001000 */
[----:B------:R-:W-:Y:S02]  /*6180*/  FMUL.FTZ R6, R87, R8 ;  /* 0x0000000857067220 */ /* 0x000fe40000410000 */
[----:B---3--:R-:W-:Y:S02]  /*6190*/  FADD.FTZ R130, -R4, 1 ;  /* 0x3f80000004827421 */ /* 0x008fe40000010100 */
[----:B----4-:R-:W-:Y:S02]  /*61a0*/  FMUL.FTZ R131, R86, R7 ;  /* 0x0000000756837220 */ /* 0x010fe40000410000 */
[----:B------:R-:W-:-:S02]  /*61b0*/  FMUL.FTZ R123, R123, R128 ;  /* 0x000000807b7b7220 */ /* 0x000fc40000410000 */
[----:B------:R-:W-:Y:S02]  /*61c0*/  FFMA.FTZ R128, R80, R129, 1 ;  /* 0x3f80000050807423 */ /* 0x000fe40000010081 */
[----:B------:R-:W-:Y:S02]  /*61d0*/  FMUL.FTZ R129, R5, R6 ;  /* 0x0000000605817220 */ /* 0x000fe40000410000 */
[----:B------:R-:W-:Y:S02]  /*61e0*/  FFMA.FTZ R130, R81, R130, 1 ;  /* 0x3f80000051827423 */ /* 0x000fe40000010082 */
[----:B------:R-:W-:Y:S01]  /*61f0*/  FMUL.FTZ R131, R4, R131 ;  /* 0x0000008304837220 */ /* 0x000fe20000410000 */
[----:B------:R-:W-:Y:S01]  /*6200*/  F2FP.BF16.PACK_AB R125, R125, R0 ;  /* 0x000000007d7d723e */ /* 0x000fe200000010ff */
[----:B------:R-:W-:Y:S01]  /*6210*/  BAR.SYNC.DEFER_BLOCKING 0x0 ;  /* 0x0000000000007b1d */ /* 0x000fe20000010000 */
[----:B------:R-:W-:Y:S01]  /*6220*/  FMUL.FTZ R128, R129, R128 ;  /* 0x0000008081807220 */ /* 0x000fe20000410000 */
[----:B------:R-:W-:Y:S01]  /*6230*/  PRMT R85, RZ, 0x5410, R85 ;  /* 0x00005410ff557816 */ /* 0x000fe20000000055 */
[----:B------:R-:W-:Y:S01]  /*6240*/  FMUL.FTZ R129, R131, R130 ;  /* 0x0000008283817220 */ /* 0x000fe20000410000 */
[----:B------:R-:W-:Y:S01]  /*6250*/  PRMT R6, RZ, 0x5410, R127 ;  /* 0x00005410ff067816 */ /* 0x000fe2000000007f */
[----:B-----5:R-:W-:Y:S01]  /*6260*/  FADD.FTZ R131, -R3, 1 ;  /* 0x3f80000003837421 */ /* 0x020fe20000010100 */
[----:B------:R-:W-:-:S02]  /*6270*/  PRMT R84, RZ, 0x5410, R84 ;  /* 0x00005410ff547816 */ /* 0x000fc40000000054 */
[----:B------:R-:W-:Y:S01]  /*6280*/  PRMT R0, RZ, 0x5410, R124 ;  /* 0x00005410ff007816 */ /* 0x000fe2000000007c */
[----:B------:R-:W-:Y:S02]  /*6290*/  FFMA.FTZ R130, R82, R131, 1 ;  /* 0x3f80000052827423 */ /* 0x000fe40000010083 */
[----:B------:R-:W-:Y:S01]  /*62a0*/  FMUL.FTZ R124, R85, R6 ;  /* 0x00000006557c7220 */ /* 0x000fe20000410000 */
[----:B------:R-:W-:Y:S01]  /*62b0*/  F2FP.BF16.PACK_AB R111, R120, R111 ;  /* 0x0000006f786f723e */ /* 0x000fe200000010ff */
[----:B0-----:R-:W-:Y:S02]  /*62c0*/  FADD.FTZ R134, -R2, 1 ;  /* 0x3f80000002867421 */ /* 0x001fe40000010100 */
[----:B------:R-:W-:Y:S01]  /*62d0*/  FMUL.FTZ R131, R84, R0 ;  /* 0x0000000054837220 */ /* 0x000fe20000410000 */
[----:B------:R-:W-:Y:S01]  /*62e0*/  PRMT R120, R125, 0x7632, R120 ;  /* 0x000076327d787816 */ /* 0x000fe20000000078 */
[----:B------:R-:W-:Y:S01]  /*62f0*/  FMUL.FTZ R127, R3, R124 ;  /* 0x0000007c037f7220 */ /* 0x000fe20000410000 */
[----:B------:R-:W-:Y:S01]  /*6300*/  F2FP.BF16.PACK_AB R110, R119, R110 ;  /* 0x0000006e776e723e */ /* 0x000fe200000010ff */
[----:B------:R-:W-:Y:S01]  /*6310*/  FFMA.FTZ R134, R83, R134, 1 ;  /* 0x3f80000053867423 */ /* 0x000fe20000010086 */
[----:B------:R-:W-:Y:S01]  /*6320*/  F2FP.BF16.PACK_AB R109, R122, R109 ;  /* 0x0000006d7a6d723e */ /* 0x000fe200000010ff */
[----:B------:R-:W-:Y:S01]  /*6330*/  FMUL.FTZ R131, R2, R131 ;  /* 0x0000008302837220 */ /* 0x000fe20000410000 */
[----:B------:R-:W-:Y:S01]  /*6340*/  PRMT R119, R111, 0x7632, R119 ;  /* 0x000076326f777816 */ /* 0x000fe20000000077 */
[----:B------:R-:W-:Y:S01]  /*6350*/  FMUL.FTZ R130, R127, R130 ;  /* 0x000000827f827220 */ /* 0x000fe20000410000 */
[----:B------:R-:W-:Y:S01]  /*6360*/  STS.U16 [R57], R125 ;  /* 0x0000007d39007388 */ /* 0x000fe20000000400 */
[----:B------:R-:W-:Y:S01]  /*6370*/  PRMT R122, R110, 0x7632, R122 ;  /* 0x000076326e7a7816 */ /* 0x000fe2000000007a */
[----:B------:R-:W-:Y:S01]  /*6380*/  FMUL.FTZ R127, R131, R134 ;  /* 0x00000086837f7220 */ /* 0x000fe20000410000 */
[----:B------:R-:W-:Y:S01]  /*6390*/  F2FP.BF16.PACK_AB R108, R121, R108 ;  /* 0x0000006c796c723e */ /* 0x000fe200000010ff */
[----:B------:R0:W-:Y:S01]  /*63a0*/  STS.U16 [R118+0x2], R120 ;  /* 0x0000027876007388 */ /* 0x0001e20000000400 */
[----:B------:R-:W-:-:S03]  /*63b0*/  F2FP.BF16.PACK_AB R123, R126, R123 ;  /* 0x0000007b7e7b723e */ /* 0x000fc600000010ff */
[----:B------:R1:W-:Y:S01]  /*63c0*/  STS.U16 [R117+0x4], R111 ;  /* 0x0000046f75007388 */ /* 0x0003e20000000400 */
[----:B------:R-:W-:-:S03]  /*63d0*/  F2FP.BF16.PACK_AB R128, R129, R128 ;  /* 0x000000808180723e */ /* 0x000fc600000010ff */
[----:B------:R-:W-:Y:S01]  /*63e0*/  STS.U16 [R116+0x6], R119 ;  /* 0x0000067774007388 */ /* 0x000fe20000000400 */
[----:B0-----:R-:W-:-:S03]  /*63f0*/  PRMT R120, R109, 0x7632, R120 ;  /* 0x000076326d787816 */ /* 0x001fc60000000078 */
[----:B------:R0:W-:Y:S01]  /*6400*/  STS.U16 [R115+0x8], R110 ;  /* 0x0000086e73007388 */ /* 0x0001e20000000400 */
[----:B------:R-:W-:Y:S02]  /*6410*/  ISETP.NE.AND P6, PT, R95, RZ, PT ;  /* 0x000000ff5f00720c */ /* 0x000fe40003fc5270 */
[----:B-1----:R-:W-:Y:S01]  /*6420*/  PRMT R111, R108, 0x7632, R111 ;  /* 0x000076326c6f7816 */ /* 0x002fe2000000006f */
[----:B------:R-:W-:Y:S01]  /*6430*/  STS.U16 [R114+0xa], R122 ;  /* 0x00000a7a72007388 */ /* 0x000fe20000000400 */
[----:B------:R-:W-:-:S03]  /*6440*/  F2FP.BF16.PACK_AB R127, R127, R130 ;  /* 0x000000827f7f723e */ /* 0x000fc600000010ff */
[----:B------:R-:W-:Y:S01]  /*6450*/  STS.U16 [R113+0xc], R109 ;  /* 0x00000c6d71007388 */ /* 0x000fe20000000400 */
[----:B0-----:R-:W-:-:S03]  /*6460*/  PRMT R110, R123, 0x7632, R110 ;  /* 0x000076327b6e7816 */ /* 0x001fc6000000006e */
[----:B------:R-:W-:Y:S01]  /*6470*/  STS.U16 [R112+0xe], R120 ;  /* 0x00000e7870007388 */ /* 0x000fe20000000400 */
[----:B------:R-:W-:-:S03]  /*6480*/  PRMT R119, R128, 0x7632, R119 ;  /* 0x0000763280777816 */ /* 0x000fc60000000077 */
[----:B------:R-:W-:Y:S01]  /*6490*/  STS.U16 [R56+0x10], R108 ;  /* 0x0000106c38007388 */ /* 0x000fe20000000400 */
[----:B------:R-:W-:-:S03]  /*64a0*/  PRMT R121, R127, 0x7632, R121 ;  /* 0x000076327f797816 */ /* 0x000fc60000000079 */
[----:B------:R-:W-:Y:S01]  /*64b0*/  STS.U16 [R55+0x12], R111 ;  /* 0x0000126f37007388 */ /* 0x000fe20000000400 */
[----:B------:R-:W-:-:S03]  /*64c0*/  IMAD.U32 R134, RZ, RZ, UR7 ;  /* 0x00000007ff867e24 */ /* 0x000fc6000f8e00ff */
        /* <DEDUP_REMOVED lines=35> */
[----:B------:R-:W-:Y:S02]  /*6700*/  FMUL.FTZ R80, R80, R5 ;  /* 0x0000000550507220 */ /* 0x000fe40000410000 */
[----:B------:R-:W-:Y:S01]  /*6710*/  FMUL.FTZ R81, R81, R4 ;  /* 0x0000000451517220 */ /* 0x000fe20000410000 */
[----:B0-----:R-:W-:Y:S01]  /*6720*/  ISETP.GE.AND P0, PT, R78, R130, PT ;  /* 0x000000824e00720c */ /* 0x001fe20003f06270 */
[----:B------:R-:W-:Y:S02]  /*6730*/  FMUL.FTZ R82, R82, R3 ;  /* 0x0000000352527220 */ /* 0x000fe40000410000 */
[----:B------:R-:W-:-:S10]  /*6740*/  FMUL.FTZ R83, R83, R2 ;  /* 0x0000000253537220 */ /* 0x000fd40000410000 */
        /* <DEDUP_REMOVED lines=13> */
.L_x_1177:
[----:B-1----:R-:W-:Y:S05]  /*6820*/  BSYNC B0 ;  /* 0x0000000000007941 */ /* 0x002fea0003800000 */
.L_x_1176:
[----:B------:R-:W-:Y:S01]  /*6830*/  ULDC.64 UR8, c[0x0][0x2f0] ;  /* 0x0000bc0000087ab9 */ /* 0x000fe20000000a00 */
[----:B0-----:R-:W-:Y:S01]  /*6840*/  LEA R2, P3, R78, c[0x0][0x338], 0x1 ;  /* 0x0000ce004e027a11 */ /* 0x001fe200078608ff */
        /* <DEDUP_REMOVED lines=12> */
[----:B------:R-:W-:Y:S01]  /*6910*/  MOV R3, UR36 ;  /* 0x0000002400037c02 */ /* 0x000fe20008000f00 */
[----:B------:R-:W-:Y:S01]  /*6920*/  IMAD.U32 R4, RZ, RZ, UR36 ;  /* 0x00000024ff047e24 */ /* 0x000fe2000f8e00ff */
[----:B------:R0:W-:Y:S01]  /*6930*/  STL [R1+0x60], R107 ;  /* 0x0000606b01007387 */ /* 0x0001e20000100800 */
        /* <DEDUP_REMOVED lines=8> */
[----:B------:R0:W-:Y:S01]  /*69c0*/  STL [R1+0x5c], R106 ;  /* 0x00005c6a01007387 */ /* 0x0001e20000100800 */
[----:B------:R-:W-:Y:S01]  /*69d0*/  LEA.HI.X R3, R4, R3, R5, 0x1, P4 ;  /* 0x0000000304037211 */ /* 0x000fe200020f0c05 */
[----:B------:R-:W-:Y:S01]  /*69e0*/  FMUL.FTZ R101, R101, R18 ;  /* 0x0000001265657220 */ /* 0x000fe20000410000 */
[----:B------:R-:W-:Y:S01]  /*69f0*/  ISETP.GE.AND P4, PT, R75, R130, PT ;  /* 0x000000824b00720c */ /* 0x000fe20003f86270 */
[----:B------:R0:W-:Y:S01]  /*6a00*/  STL [R1+0x58], R105 ;  /* 0x0000586901007387 */ /* 0x0001e20000100800 */
[----:B------:R-:W-:-:S02]  /*6a10*/  FMUL.FTZ R100, R100, R16 ;  /* 0x0000001064647220 */ /* 0x000fc40000410000 */
[----:B------:R-:W-:Y:S01]  /*6a20*/  FMUL.FTZ R99, R99, R14 ;  /* 0x0000000e63637220 */ /* 0x000fe20000410000 */
[----:B------:R0:W-:Y:S01]  /*6a30*/  @!P0 STG.E.U16 [R2.64+-0xf80], R109 ;  /* 0xfff0806d02008986 */ /* 0x0001e2000c101528 */
[----:B------:R-:W-:Y:S01]  /*6a40*/  ISETP.GE.AND P0, PT, R89, R130, PT ;  /* 0x000000825900720c */ /* 0x000fe20003f06270 */
        /* <DEDUP_REMOVED lines=20> */
[----:B------:R-:W-:-:S03]  /*6b90*/  ISETP.GE.AND P4, PT, R139, R130, PT ;  /* 0x000000828b00720c */ /* 0x000fc60003f86270 */
[----:B------:R0:W-:Y:S01]  /*6ba0*/  @!P5 STG.E.U16 [R2.64+-0xd80], R124 ;  /* 0xfff2807c0200d986 */ /* 0x0001e2000c101528 */
[----:B------:R-:W-:-:S03]  /*6bb0*/  ISETP.GE.AND P5, PT, R138, R130, PT ;  /* 0x000000828a00720c */ /* 0x000fc60003fa6270 */
[----:B------:R0:W-:Y:S04]  /*6bc0*/  STL [R1+0x54], R104 ;  /* 0x0000546801007387 */ /* 0x0001e80000100800 */
        /* <DEDUP_REMOVED lines=11> */
[----:B------:R0:W-:Y:S01]  /*6c80*/  @!P0 STG.E.U16 [R2.64+-0xd40], R125 ;  /* 0xfff2c07d02008986 */ /* 0x0001e2000c101528 */
[----:B------:R-:W-:-:S03]  /*6c90*/  ISETP.NE.U32.AND P0, PT, RZ, c[0x0][0x270], PT ;  /* 0x00009c00ff007a0c */ /* 0x000fc60003f05070 */
[----:B------:R0:W-:Y:S01]  /*6ca0*/  @!P4 STG.E.U16 [R2.64+-0xd00], R126 ;  /* 0xfff3007e0200c986 */ /* 0x0001e2000c101528 */
[----:B------:R-:W-:-:S03]  /*6cb0*/  ISETP.NE.AND.EX P0, PT, RZ, c[0x0][0x274], PT, P0 ;  /* 0x00009d00ff007a0c */ /* 0x000fc60003f05300 */
[----:B------:R0:W-:Y:S04]  /*6cc0*/  @!P5 STG.E.U16 [R2.64+-0xcc0], R127 ;  /* 0xfff3407f0200d986 */ /* 0x0001e8000c101528 */
[----:B------:R0:W-:Y:S04]  /*6cd0*/  @!P1 STG.E.U16 [R2.64+-0xc80], R128 ;  /* 0xfff3808002009986 */ /* 0x0001e8000c101528 */
[----:B------:R0:W-:Y:S04]  /*6ce0*/  @!P2 STG.E.U16 [R2.64+-0xfc0], R108 ;  /* 0xfff0406c0200a986 */ /* 0x0001e8000c101528 */
[----:B------:R0:W-:Y:S04]  /*6cf0*/  @!P3 STG.E.U16 [R2.64+-0xc40], R129 ;  /* 0xfff3c0810200b986 */ /* 0x0001e8000c101528 */
[----:B------:R0:W-:Y:S01]  /*6d00*/  STL [R1+0x28], R131 ;  /* 0x0000288301007387 */ /* 0x0001e20000100800 */
        /* <DEDUP_REMOVED lines=17> */
[----:B0-----:R-:W-:Y:S01]  /*6e20*/  PRMT R2, R25, 0x7632, R2 ;  /* 0x0000763219027816 */ /* 0x001fe20000000002 */
[----:B------:R-:W-:Y:S01]  /*6e30*/  FMUL.FTZ R13, R12, R13 ;  /* 0x0000000d0c0d7220 */ /* 0x000fe20000410000 */
[----:B------:R-:W-:Y:S01]  /*6e40*/  F2FP.BF16.PACK_AB R17, R17, R18 ;  /* 0x000000121111723e */ /* 0x000fe200000010ff */
[----:B------:R-:W-:Y:S01]  /*6e50*/  FMUL.FTZ R83, R83, R0 ;  /* 0x0000000053537220 */ /* 0x000fe20000410000 */
[----:B------:R-:W-:Y:S01]  /*6e60*/  PRMT R0, R29, 0x7632, R0 ;  /* 0x000076321d007816 */ /* 0x000fe20000000000 */
[----:B------:R-:W-:Y:S01]  /*6e70*/  FMUL.FTZ R10, R10, R11 ;  /* 0x0000000b0a0a7220 */ /* 0x000fe20000410000 */
[----:B------:R-:W-:Y:S01]  /*6e80*/  STS.U16 [R57], R29 ;  /* 0x0000001d39007388 */ /* 0x000fe20000000400 */
[----:B------:R-:W-:Y:S01]  /*6e90*/  FMUL.FTZ R9, R32, R9 ;  /* 0x0000000920097220 */ /* 0x000fe20000410000 */
[----:B------:R-:W-:Y:S01]  /*6ea0*/  PRMT R3, R21, 0x7632, R3 ;  /* 0x0000763215037816 */ /* 0x000fe20000000003 */
[----:B------:R-:W-:Y:S01]  /*6eb0*/  FMUL.FTZ R8, R80, R8 ;  /* 0x0000000850087220 */ /* 0x000fe20000410000 */
[----:B------:R-:W-:Y:S01]  /*6ec0*/  F2FP.BF16.PACK_AB R13, R13, R14 ;  /* 0x0000000e0d0d723e */ /* 0x000fe200000010ff */
[----:B------:R-:W-:Y:S01]  /*6ed0*/  FMUL.FTZ R7, R81, R7 ;  /* 0x0000000751077220 */ /* 0x000fe20000410000 */
[----:B------:R0:W-:Y:S01]  /*6ee0*/  STS.U16 [R118+0x2], R0 ;  /* 0x0000020076007388 */ /* 0x0001e20000000400 */
[----:B------:R-:W-:Y:S01]  /*6ef0*/  FMUL.FTZ R6, R82, R6 ;  /* 0x0000000652067220 */ /* 0x000fe20000410000 */
[----:B------:R-:W-:-:S02]  /*6f00*/  PRMT R4, R17, 0x7632, R4 ;  /* 0x0000763211047816 */ /* 0x000fc40000000004 */
[----:B------:R-:W-:Y:S01]  /*6f10*/  STS.U16 [R117+0x4], R25 ;  /* 0x0000041975007388 */ /* 0x000fe20000000400 */
[----:B------:R-:W-:Y:S02]  /*6f20*/  F2FP.BF16.PACK_AB R9, R9, R10 ;  /* 0x0000000a0909723e */ /* 0x000fe400000010ff */
[----:B------:R-:W-:Y:S01]  /*6f30*/  F2FP.BF16.PACK_AB R7, R7, R8 ;  /* 0x000000080707723e */ /* 0x000fe200000010ff */
[----:B------:R1:W-:Y:S01]  /*6f40*/  STS.U16 [R116+0x6], R2 ;  /* 0x0000060274007388 */ /* 0x0003e20000000400 */
[----:B------:R-:W-:Y:S02]  /*6f50*/  F2FP.BF16.PACK_AB R6, R83, R6 ;  /* 0x000000065306723e */ /* 0x000fe400000010ff */
[----:B0-----:R-:W-:Y:S01]  /*6f60*/  PRMT R0, R13, 0x7632, R0 ;  /* 0x000076320d007816 */ /* 0x001fe20000000000 */
[----:B------:R-:W-:Y:S01]  /*6f70*/  STS.U16 [R115+0x8], R21 ;  /* 0x0000081573007388 */ /* 0x000fe20000000400 */
[C---:B------:R-:W-:Y:S02]  /*6f80*/  PRMT R26, R7.reuse, 0x7610, R26 ;  /* 0x00007610071a7816 */ /* 0x040fe4000000001a */
[----:B------:R-:W-:Y:S01]  /*6f90*/  PRMT R5, R7, 0x7632, R5 ;  /* 0x0000763207057816 */ /* 0x000fe20000000005 */
[----:B------:R0:W-:Y:S01]  /*6fa0*/  STS.U16 [R114+0xa], R3 ;  /* 0x00000a0372007388 */ /* 0x0001e20000000400 */
[----:B-1----:R-:W-:Y:S01]  /*6fb0*/  IMAD.U32 R2, RZ, RZ, UR7 ;  /* 0x00000007ff027e24 */ /* 0x002fe2000f8e00ff */
[----:B------:R-:W-:-:S02]  /*6fc0*/  UIMAD UR7, UR13, UR8, URZ ;  /* 0x000000080d0772a4 */ /* 0x000fc4000f8e023f */
[----:B------:R-:W-:Y:S02]  /*6fd0*/  STS.U16 [R113+0xc], R17 ;  /* 0x00000c1171007388 */ /* 0x000fe40000000400 */
[----:B------:R-:W-:Y:S02]  /*6fe0*/  UIMAD UR36, UR12, UR9, UR7 ;  /* 0x000000090c2472a4 */ /* 0x000fe4000f8e0207 */
[----:B------:R1:W-:Y:S01]  /*6ff0*/  STS.U16 [R112+0xe], R4 ;  /* 0x00000e0470007388 */ /* 0x0003e20000000400 */
[----:B0-----:R-:W-:Y:S01]  /*7000*/  PRMT R3, R9, 0x7632, R3 ;  /* 0x0000763209037816 */ /* 0x001fe20000000003 */
[----:B------:R-:W-:Y:S02]  /*7010*/  UIADD3 UR7, UR35, UR36, URZ ;  /* 0x0000002423077290 */ /* 0x000fe4000fffe03f */
        /* <DEDUP_REMOVED lines=45> */
.L_x_1180:
[----:B------:R-:W-:Y:S05]  /*72f0*/  BSYNC B0 ;  /* 0x0000000000007941 */ /* 0x000fea0003800000 */
.L_x_1179:
        /* <DEDUP_REMOVED lines=14> */
[----:B------:R-:W-:-:S04]  /*73e0*/  MOV R4, UR7 ;  /* 0x0000000700047c02 */ /* 0x000fc80008000f00 */
        /* <DEDUP_REMOVED lines=28> */
.L_x_1178:
[----:B0-----:R-:W2:Y:S01]  /*75b0*/  LDL.LU R2, [R1+0xc4] ;  /* 0x0000c40001027983 */ /* 0x001ea20000300800 */
[----:B------:R-:W-:Y:S01]  /*75c0*/  PRMT R0, RZ, 0x5410, R152 ;  /* 0x00005410ff007816 */ /* 0x000fe20000000098 */
[----:B------:R-:W-:Y:S01]  /*75d0*/  HFMA2.MMA R158, -RZ, RZ, 0, 0 ;  /* 0x00000000ff9e7435 */ /* 0x000fe200000001ff */
[----:B------:R-:W-:Y:S01]  /*75e0*/  PRMT R3, RZ, 0x5410, R151 ;  /* 0x00005410ff037816 */ /* 0x000fe20000000097 */
[----:B------:R-:W-:Y:S01]  /*75f0*/  IMAD.MOV.U32 R160, RZ, RZ, RZ ;  /* 0x000000ffffa07224 */ /* 0x000fe200078e00ff */
[----:B------:R-:W-:Y:S01]  /*7600*/  CS2R R154, SRZ ;  /* 0x00000000009a7805 */ /* 0x000fe2000001ff00 */
[----:B------:R-:W-:Y:S01]  /*7610*/  IMAD.MOV.U32 R157, RZ, RZ, RZ ;  /* 0x000000ffff9d7224 */ /* 0x000fe200078e00ff */
[----:B------:R-:W-:Y:S01]  /*7620*/  CS2R R152, SRZ ;  /* 0x0000000000987805 */ /* 0x000fe2000001ff00 */
[----:B------:R-:W-:Y:S01]  /*7630*/  BAR.SYNC.DEFER_BLOCKING 0x0 ;  /* 0x0000000000007b1d */ /* 0x000fe20000010000 */
[----:B--2---:R-:W-:Y:S01]  /*7640*/  FFMA.FTZ R0, R107, R0, R2 ;  /* 0x000000006b007223 */ /* 0x004fe20000010002 */
[----:B------:R-:W-:-:S03]  /*7650*/  MOV R2, c[0x0][0x16c] ;  /* 0x00005b0000027a02 */ /* 0x000fc60000000f00 */
[----:B------:R-:W-:Y:S01]  /*7660*/  FFMA.FTZ R0, R106, R3, R0 ;  /* 0x000000036a007223 */ /* 0x000fe20000010000 */
[----:B------:R-:W-:Y:S02]  /*7670*/  PRMT R3, RZ, 0x5410, R150 ;  /* 0x00005410ff037816 */ /* 0x000fe40000000096 */
[----:B------:R-:W-:Y:S01]  /*7680*/  ISETP.GE.AND P0, PT, R2, 0x1, PT ;  /* 0x000000010200780c */ /* 0x000fe20003f06270 */
[----:B------:R-:W-:Y:S02]  /*7690*/  CS2R R150, SRZ ;  /* 0x0000000000967805 */ /* 0x000fe4000001ff00 */
[----:B------:R-:W-:Y:S01]  /*76a0*/  FFMA.FTZ R0, R105, R3, R0 ;  /* 0x0000000369007223 */ /* 0x000fe20000010000 */
[----:B------:R-:W-:-:S05]  /*76b0*/  PRMT R3, RZ, 0x5410, R149 ;  /* 0x00005410ff037816 */ /* 0x000fca0000000095 */
[----:B------:R-:W-:Y:S01]  /*76c0*/  FFMA.FTZ R0, R104, R3, R0 ;  /* 0x0000000368007223 */ /* 0x000fe20000010000 */
[----:B------:R-:W-:Y:S02]  /*76d0*/  PRMT R3, RZ, 0x5410, R148 ;  /* 0x00005410ff037816 */ /* 0x000fe40000000094 */
[----:B------:R-:W-:-:S03]  /*76e0*/  CS2R R148, SRZ ;  /* 0x0000000000947805 */ /* 0x000fc6000001ff00 */
        /* <DEDUP_REMOVED lines=11> */
[----:B------:R-:W-:Y:S02]  /*77a0*/  PRMT R3, RZ, 0x5410, R141 ;  /* 0x00005410ff037816 */ /* 0x000fe4000000008d */
[----:B------:R-:W-:-:S03]  /*77b0*/  MOV R141, RZ ;  /* 0x000000ff008d7202 */ /* 0x000fc60000000f00 */
        /* <DEDUP_REMOVED lines=12> */
[----:B------:R-:W-:Y:S02]  /*7880*/  FFMA.FTZ R2, R84, R3, R0 ;  /* 0x0000000354027223 */ /* 0x000fe40000010000 */
[----:B------:R-:W-:Y:S02]  /*7890*/  FMUL.FTZ R0, R107, UR4 ;  /* 0x000000046b007c20 */ /* 0x000fe40008410000 */
[----:B------:R-:W-:Y:S01]  /*78a0*/  FMUL.FTZ R3, R106, UR4 ;  /* 0x000000046a037c20 */ /* 0x000fe20008410000 */
[----:B------:R0:W-:Y:S04]  /*78b0*/  STL [R1+0xc4], R2 ;  /* 0x0000c40201007387 */ /* 0x0001e80000100800 */
[----:B------:R1:W-:Y:S04]  /*78c0*/  STL [R1+0xa8], R0 ;  /* 0x0000a80001007387 */ /* 0x0003e80000100800 */
[----:B------:R2:W-:Y:S01]  /*78d0*/  STL [R1+0xa4], R3 ;  /* 0x0000a40301007387 */ /* 0x0005e20000100800 */
[----:B0-----:R-:W-:-:S02]  /*78e0*/  FMUL.FTZ R2, R105, UR4 ;  /* 0x0000000469027c20 */ /* 0x001fc40008410000 */
        /* <DEDUP_REMOVED lines=29> */
[----:B------:R-:W-:Y:S01]  /*7ac0*/  IMAD.MOV.U32 R160, RZ, RZ, RZ ;  /* 0x000000ffffa07224 */ /* 0x000fe200078e00ff */
[----:B------:R-:W-:Y:S01]  /*7ad0*/  MOV R158, RZ ;  /* 0x000000ff009e7202 */ /* 0x000fe20000000f00 */
[----:B------:R-:W-:Y:S01]  /*7ae0*/  IMAD.MOV.U32 R157, RZ, RZ, RZ ;  /* 0x000000ffff9d7224 */ /* 0x000fe200078e00ff */
        /* <DEDUP_REMOVED lines=8> */
[----:B------:R-:W-:Y:S01]  /*7b70*/  MOV R141, RZ ;  /* 0x000000ff008d7202 */ /* 0x000fe20000000f00 */
[----:B------:R-:W-:-:S02]  /*7b80*/  UIADD3 UR39, UR39, -UR9, URZ ;  /* 0x8000000927277290 */ /* 0x000fc4000fffe03f */
[----:B------:R-:W-:Y:S02]  /*7b90*/  UMOV UR7, URZ ;  /* 0x0000003f00077c82 */ /* 0x000fe40008000000 */
[----:B------:R-:W-:Y:S02]  /*7ba0*/  UMOV UR8, URZ ;  /* 0x0000003f00087c82 */ /* 0x000fe40008000000 */
[----:B------:R-:W-:Y:S02]  /*7bb0*/  UMOV UR9, URZ ;  /* 0x0000003f00097c82 */ /* 0x000fe40008000000 */
.L_x_1229:
[----:B------:R-:W-:Y:S01]  /*7bc0*/  USHF.R.S32.HI UR42, URZ, 0x1f, UR7 ;  /* 0x0000001f3f2a7899 */ /* 0x000fe20008011407 */
[----:B------:R-:W3:Y:S01]  /*7bd0*/  LDL R125, [R1+0x68] ;  /* 0x00006800017d7983 */ /* 0x000ee20000100800 */
[----:B------:R-:W-:Y:S02]  /*7be0*/  ULDC.64 UR34, c[0x0][0x1a0] ;  /* 0x0000680000227ab9 */ /* 0x000fe40000000a00 */
[----:B------:R-:W-:Y:S01]  /*7bf0*/  ULDC UR43, c[0x0][0x168] ;  /* 0x00005a00002b7ab9 */ /* 0x000fe20000000800 */
[----:B--2---:R-:W-:Y:S01]  /*7c00*/  IMAD.U32 R3, RZ, RZ, UR7 ;  /* 0x00000007ff037e24 */ /* 0x004fe2000f8e00ff */
[----:B------:R-:W-:Y:S01]  /*7c10*/  UIMAD UR34, UR42, UR34, URZ ;  /* 0x000000222a2272a4 */ /* 0x000fe2000f8e023f */
[----:B------:R-:W2:Y:S01]  /*7c20*/  LDL R86, [R1+0x64] ;  /* 0x0000640001567983 */ /* 0x000ea20000100800 */
[----:B------:R-:W-:Y:S01]  /*7c30*/  UIADD3 UR43, -UR27, UR43, URZ ;  /* 0x0000002b1b2b7290 */ /* 0x000fe2000fffe13f */
[----:B------:R-:W-:Y:S01]  /*7c40*/  IMAD.WIDE.U32 R2, R3, c[0x0][0x1a0], R78 ;  /* 0x0000680003027a25 */ /* 0x000fe200078e004e */
[----:B------:R-:W-:Y:S01]  /*7c50*/  UIMAD UR34, UR7, UR35, UR34 ;  /* 0x00000023072272a4 */ /* 0x000fe2000f8e0222 */
[----:B------:R-:W4:Y:S03]  /*7c60*/  LDL R87, [R1+0x20] ;  /* 0x0000200001577983 */ /* 0x000f260000100800 */
[----:B------:R-:W-:Y:S01]  /*7c70*/  ISETP.GE.AND P1, PT, R78, UR43, PT ;  /* 0x0000002b4e007c0c */ /* 0x000fe2000bf26270 */
[----:B------:R-:W5:Y:S01]  /*7c80*/  LDL R119, [R1+0x1c] ;  /* 0x00001c0001777983 */ /* 0x000f620000100800 */
[----:B------:R-:W-:-:S02]  /*7c90*/  ISETP.GE.AND P2, PT, R93, UR43, PT ;  /* 0x0000002b5d007c0c */ /* 0x000fc4000bf46270 */
[----:B------:R-:W-:Y:S01]  /*7ca0*/  ISETP.GE.AND P3, PT, R92, UR43, PT ;  /* 0x0000002b5c007c0c */ /* 0x000fe2000bf66270 */
[----:B------:R-:W2:Y:S01]  /*7cb0*/  LDL R120, [R1+0x18] ;  /* 0x0000180001787983 */ /* 0x000ea20000100800 */
[----:B------:R-:W-:Y:S02]  /*7cc0*/  ISETP.GE.AND P4, PT, R91, UR43, PT ;  /* 0x0000002b5b007c0c */ /* 0x000fe4000bf86270 */
[C---:B------:R-:W-:Y:S01]  /*7cd0*/  LEA R4, P0, R2.reuse, UR22, 0x1 ;  /* 0x0000001602047c11 */ /* 0x040fe2000f8008ff */
[----:B------:R-:W2:Y:S01]  /*7ce0*/  LDL R121, [R1+0x14] ;  /* 0x0000140001797983 */ /* 0x000ea20000100800 */
[----:B------:R-:W-:Y:S01]  /*7cf0*/  IADD3 R3, R3, UR34, RZ ;  /* 0x0000002203037c10 */ /* 0x000fe2000fffe0ff */
[----:B------:R-:W-:Y:S01]  /*7d00*/  ULDC.64 UR34, c[0x0][0x180] ;  /* 0x0000600000227ab9 */ /* 0x000fe20000000a00 */
[----:B------:R-:W-:Y:S01]  /*7d10*/  PRMT R6, RZ, 0x7610, R6 ;  /* 0x00007610ff067816 */ /* 0x000fe20000000006 */
[----:B------:R-:W2:Y:S01]  /*7d20*/  LDL R122, [R1+0x10] ;  /* 0x00001000017a7983 */ /* 0x000ea20000100800 */
[----:B------:R-:W-:-:S02]  /*7d30*/  LEA.HI.X R5, R2, UR23, R3, 0x1, P0 ;  /* 0x0000001702057c11 */ /* 0x000fc400080f0c03 */
[----:B------:R-:W-:Y:S01]  /*7d40*/  PRMT R7, RZ, 0x7610, R7 ;  /* 0x00007610ff077816 */ /* 0x000fe20000000007 */
[----:B------:R-:W2:Y:S01]  /*7d50*/  LDL R123, [R1+0xc] ;  /* 0x00000c00017b7983 */ /* 0x000ea20000100800 */
[----:B------:R-:W-:Y:S02]  /*7d60*/  PRMT R8, RZ, 0x7610, R8 ;  /* 0x00007610ff087816 */ /* 0x000fe40000000008 */
[----:B------:R-:W-:Y:S01]  /*7d70*/  PRMT R9, RZ, 0x7610, R9 ;  /* 0x00007610ff097816 */ /* 0x000fe20000000009 */
[----:B------:R0:W2:Y:S01]  /*7d80*/  @!P1 LDG.E.U16 R6, [R4.64] ;  /* 0x0000002804069981 */ /* 0x0000a2000c1e1500 */
[----:B------:R-:W-:Y:S02]  /*7d90*/  ISETP.GE.AND P5, PT, R90, UR43, PT ;  /* 0x0000002b5a007c0c */ /* 0x000fe4000bfa6270 */
[----:B------:R-:W-:Y:S01]  /*7da0*/  ISETP.GE.AND P0, PT, R89, UR43, PT ;  /* 0x0000002b59007c0c */ /* 0x000fe2000bf06270 */
[----:B------:R0:W3:Y:S01]  /*7db0*/  @!P2 LDG.E.U16 R7, [R4.64+0x40] ;  /* 0x000040280407a981 */ /* 0x0000e2000c1e1500 */
[----:B------:R-:W-:-:S02]  /*7dc0*/  ISETP.GE.AND P1, PT, R88, UR43, PT ;  /* 0x0000002b58007c0c */ /* 0x000fc4000bf26270 */
[----:B------:R-:W-:Y:S01]  /*7dd0*/  ISETP.GE.AND P2, PT, R77, UR43, PT ;  /* 0x0000002b4d007c0c */ /* 0x000fe2000bf46270 */
[----:B------:R0:W4:Y:S01]  /*7de0*/  @!P3 LDG.E.U16 R8, [R4.64+0x80] ;  /* 0x000080280408b981 */ /* 0x000122000c1e1500 */
[----:B------:R-:W-:-:S03]  /*7df0*/  ISETP.GE.AND P3, PT, R76, UR43, PT ;  /* 0x0000002b4c007c0c */ /* 0x000fc6000bf66270 */
[----:B------:R0:W5:Y:S01]  /*7e00*/  @!P4 LDG.E.U16 R9, [R4.64+0xc0] ;  /* 0x0000c0280409c981 */ /* 0x000162000c1e1500 */
[----:B------:R-:W-:Y:S02]  /*7e10*/  ISETP.GE.AND P4, PT, R75, UR43, PT ;  /* 0x0000002b4b007c0c */ /* 0x000fe4000bf86270 */
[----:B------:R-:W-:Y:S01]  /*7e20*/  PRMT R10, RZ, 0x7610, R10 ;  /* 0x00007610ff0a7816 */ /* 0x000fe2000000000a */
[----:B------:R-:W5:Y:S01]  /*7e30*/  LDL R124, [R1+0x8] ;  /* 0x00000800017c7983 */ /* 0x000f620000100800 */
[----:B------:R-:W-:Y:S02]  /*7e40*/  PRMT R11, RZ, 0x7610, R11 ;  /* 0x00007610ff0b7816 */ /* 0x000fe4000000000b */
[----:B------:R-:W-:Y:S01]  /*7e50*/  PRMT R12, RZ, 0x7610, R12 ;  /* 0x00007610ff0c7816 */ /* 0x000fe2000000000c */
[----:B------:R-:W5:Y:S01]  /*7e60*/  LDL R85, [R1+0x4] ;  /* 0x0000040001557983 */ /* 0x000f620000100800 */
[----:B------:R-:W-:Y:S02]  /*7e70*/  PRMT R13, RZ, 0x7610, R13 ;  /* 0x00007610ff0d7816 */ /* 0x000fe4000000000d */
        /* <DEDUP_REMOVED lines=15> */
[----:B------:R-:W5:Y:S01]  /*7f70*/  LDL R84, [R1] ;  /* 0x0000000001547983 */ /* 0x000f620000100800 */
        /* <DEDUP_REMOVED lines=23> */
[----:B------:R-:W-:Y:S02]  /*80f0*/  MOV R2, UR34 ;  /* 0x0000002200027c02 */ /* 0x000fe40008000f00 */
[----:B0-----:R-:W-:-:S03]  /*8100*/  MOV R5, UR7 ;  /* 0x0000000700057c02 */ /* 0x001fc60008000f00 */
[----:B------:R-:W-:Y:S01]  /*8110*/  IMAD.U32 R3, RZ, RZ, UR35 ;  /* 0x00000023ff037e24 */ /* 0x000fe2000f8e00ff */
[----:B------:R-:W-:Y:S02]  /*8120*/  ULDC.64 UR34, c[0x0][0x1c0] ;  /* 0x0000700000227ab9 */ /* 0x000fe40000000a00 */
        /* <DEDUP_REMOVED lines=24> */
[----:B-----5:R0:W-:Y:S04]  /*82b0*/  STS.U16 [R70+0xc0], R9 ;  /* 0x0000c00946007388 */ /* 0x0201e80000000400 */
[----:B------:R1:W-:Y:S04]  /*82c0*/  STS.U16 [R69+0x100], R10 ;  /* 0x0001000a45007388 */ /* 0x0003e80000000400 */
[----:B------:R-:W-:Y:S04]  /*82d0*/  STS.U16 [R68+0x140], R11 ;  /* 0x0001400b44007388 */ /* 0x000fe80000000400 */
[----:B------:R-:W-:Y:S04]  /*82e0*/  STS.U16 [R67+0x180], R12 ;  /* 0x0001800c43007388 */ /* 0x000fe80000000400 */
[----:B------:R2:W-:Y:S01]  /*82f0*/  STS.U16 [R66+0x1c0], R13 ;  /* 0x0001c00d42007388 */ /* 0x0005e20000000400 */
[----:B0-----:R-:W-:-:S03]  /*8300*/  PRMT R70, RZ, 0x7610, R70 ;  /* 0x00007610ff467816 */ /* 0x001fc60000000046 */
[----:B------:R0:W-:Y:S01]  /*8310*/  STS.U16 [R65+0x200], R14 ;  /* 0x0002000e41007388 */ /* 0x0001e20000000400 */
[----:B-1----:R-:W-:-:S03]  /*8320*/  PRMT R69, RZ, 0x7610, R69 ;  /* 0x00007610ff457816 */ /* 0x002fc60000000045 */
        /* <DEDUP_REMOVED lines=8> */
[----:B------:R4:W5:Y:S01]  /*83b0*/  @!P3 LDG.E.U16 R70, [R4.64] ;  /* 0x000000280446b981 */ /* 0x000962000c1e1500 */
[----:B------:R-:W-:-:S03]  /*83c0*/  ISETP.GE.AND P3, PT, R88, UR43, PT ;  /* 0x0000002b58007c0c */ /* 0x000fc6000bf66270 */
[----:B------:R4:W5:Y:S01]  /*83d0*/  @!P0 LDG.E.U16 R69, [R4.64+0x40] ;  /* 0x0000402804458981 */ /* 0x000962000c1e1500 */
[----:B------:R-:W-:Y:S02]  /*83e0*/  ISETP.GE.AND P0, PT, R77, UR43, PT ;  /* 0x0000002b4d007c0c */ /* 0x000fe4000bf06270 */
[----:B--2---:R-:W-:Y:S01]  /*83f0*/  PRMT R66, RZ, 0x7610, R66 ;  /* 0x00007610ff427816 */ /* 0x004fe20000000042 */
[----:B------:R4:W2:Y:S01]  /*8400*/  @!P2 LDG.E.U16 R29, [R4.64+0x80] ;  /* 0x00008028041da981 */ /* 0x0008a2000c1e1500 */
[----:B0-----:R-:W-:Y:S02]  /*8410*/  PRMT R65, RZ, 0x7610, R65 ;  /* 0x00007610ff417816 */ /* 0x001fe40000000041 */
[----:B------:R-:W-:Y:S01]  /*8420*/  ISETP.GE.AND P2, PT, R76, UR43, PT ;  /* 0x0000002b4c007c0c */ /* 0x000fe2000bf46270 */
        /* <DEDUP_REMOVED lines=9> */
[----:B------:R-:W-:Y:S02]  /*84c0*/  ISETP.GE.AND P0, PT, R138, UR43, PT ;  /* 0x0000002b8a007c0c */ /* 0x000fe4000bf06270 */
[----:B-1----:R-:W-:Y:S01]  /*84d0*/  PRMT R20, RZ, 0x7610, R20 ;  /* 0x00007610ff147816 */ /* 0x002fe20000000014 */
[----:B------:R4:W2:Y:S01]  /*84e0*/  @!P2 LDG.E.U16 R25, [R4.64+0x200] ;  /* 0x000200280419a981 */ /* 0x0008a2000c1e1500 */
[----:B---3--:R-:W-:-:S03]  /*84f0*/  PRMT R21, RZ, 0x7610, R21 ;  /* 0x00007610ff157816 */ /* 0x008fc60000000015 */
[----:B------:R4:W3:Y:S01]  /*8500*/  @!P1 LDG.E.U16 R26, [R4.64+0x240] ;  /* 0x00024028041a9981 */ /* 0x0008e2000c1e1500 */
[----:B------:R-:W-:-:S03]  /*8510*/  ISETP.GE.AND P1, PT, R137, UR43, PT ;  /* 0x0000002b89007c0c */ /* 0x000fc6000bf26270 */
[----:B------:R4:W3:Y:S01]  /*8520*/  @!P5 LDG.E.U16 R23, [R4.64+0x280] ;  /* 0x000280280417d981 */ /* 0x0008e2000c1e1500 */
[----:B------:R-:W-:-:S03]  /*8530*/  ISETP.GE.AND P2, PT, R136, UR43, PT ;  /* 0x0000002b88007c0c */ /* 0x000fc6000bf46270 */
[----:B------:R4:W3:Y:S04]  /*8540*/  @!P4 LDG.E.U16 R22, [R4.64+0x2c0] ;  /* 0x0002c0280416c981 */ /* 0x0008e8000c1e1500 */
[----:B------:R4:W3:Y:S04]  /*8550*/  @!P3 LDG.E.U16 R20, [R4.64+0x300] ;  /* 0x000300280414b981 */ /* 0x0008e8000c1e1500 */
[----:B------:R4:W3:Y:S01]  /*8560*/  @!P0 LDG.E.U16 R21, [R4.64+0x340] ;  /* 0x0003402804158981 */ /* 0x0008e2000c1e1500 */
[----:B------:R-:W-:Y:S02]  /*8570*/  PRMT R14, RZ, 0x7610, R14 ;  /* 0x00007610ff0e7816 */ /* 0x000fe4000000000e */
[----:B------:R-:W-:Y:S01]  /*8580*/  PRMT R19, RZ, 0x7610, R19 ;  /* 0x00007610ff137816 */ /* 0x000fe20000000013 */
[----:B------:R-:W-:Y:S01]  /*8590*/  IMAD.IADD R2, R74, 0x1, R94 ;  /* 0x000000014a027824 */ /* 0x000fe200078e025e */
[----:B------:R-:W-:Y:S04]  /*85a0*/  LDS.U16 R16, [R118+0x2] ;  /* 0x0000020076107984 */ /* 0x000fe80000000400 */
[----:B------:R4:W3:Y:S04]  /*85b0*/  @!P1 LDG.E.U16 R14, [R4.64+0x380] ;  /* 0x00038028040e9981 */ /* 0x0008e8000c1e1500 */
[----:B------:R4:W3:Y:S01]  /*85c0*/  @!P2 LDG.E.U16 R19, [R4.64+0x3c0] ;  /* 0x0003c0280413a981 */ /* 0x0008e2000c1e1500 */
[----:B------:R0:W1:Y:S01]  /*85d0*/  R2UR UR43, R0 ;  /* 0x00000000002b73c2 */ /* 0x00006200000e0000 */
[----:B------:R-:W-:-:S02]  /*85e0*/  IADD3 R3, R2, 0x40, RZ ;  /* 0x0000004002037810 */ /* 0x000fc40007ffe0ff */
[CC--:B------:R-:W-:Y:S01]  /*85f0*/  LEA.HI.SX32 R73, R2.reuse, R2.reuse, 0x1b ;  /* 0x0000000202497211 */ /* 0x0c0fe200078fdaff */
[----:B------:R-:W-:Y:S04]  /*8600*/  LDS.U16 R12, [R115+0x8] ;  /* 0x00000800730c7984 */ /* 0x000fe80000000400 */
[----:B------:R-:W-:Y:S01]  /*8610*/  LDS.U16 R10, [R113+0xc] ;  /* 0x00000c00710a7984 */ /* 0x000fe20000000400 */
[C---:B----4-:R-:W-:Y:S02]  /*8620*/  IADD3 R5, R2.reuse, 0x20, RZ ;  /* 0x0000002002057810 */ /* 0x050fe40007ffe0ff */
[----:B------:R-:W-:Y:S01]  /*8630*/  IADD3 R17, R2, 0x1e0, RZ ;  /* 0x000001e002117810 */ /* 0x000fe20007ffe0ff */
[----:B------:R-:W-:Y:S01]  /*8640*/  LDS.U16 R8, [R56+0x10] ;  /* 0x0000100038087984 */ /* 0x000fe20000000400 */
[----:B------:R-:W-:-:S02]  /*8650*/  LEA.HI.SX32 R5, R5, R2, 0x1b ;  /* 0x0000000205057211 */ /* 0x000fc400078fdaff */
[C---:B------:R-:W-:Y:S01]  /*8660*/  IADD3 R15, R2.reuse, 0x160, RZ ;  /* 0x00000160020f7810 */ /* 0x040fe20007ffe0ff */
[----:B------:R-:W-:Y:S01]  /*8670*/  LDS.U16 R6, [R54+0x14] ;  /* 0x0000140036067984 */ /* 0x000fe20000000400 */
[C---:B------:R-:W-:Y:S02]  /*8680*/  IADD3 R13, R2.reuse, 0x120, RZ ;  /* 0x00000120020d7810 */ /* 0x040fe40007ffe0ff */
[C---:B------:R-:W-:Y:S01]  /*8690*/  IADD3 R11, R2.reuse, 0x100, RZ ;  /* 0x00000100020b7810 */ /* 0x040fe20007ffe0ff */
[----:B------:R-:W-:Y:S01]  /*86a0*/  LDS.U16 R4, [R52+0x18] ;  /* 0x0000180034047984 */ /* 0x000fe20000000400 */
[C---:B------:R-:W-:Y:S02]  /*86b0*/  IADD3 R9, R2.reuse, 0xa0, RZ ;  /* 0x000000a002097810 */ /* 0x040fe40007ffe0ff */
[C---:B------:R-:W-:Y:S01]  /*86c0*/  IADD3 R7, R2.reuse, 0x80, RZ ;  /* 0x0000008002077810 */ /* 0x040fe20007ffe0ff */
[----:B0-----:R-:W-:Y:S01]  /*86d0*/  LDS.U16 R0, [R49+0x1e] ;  /* 0x00001e0031007984 */ /* 0x001fe20000000400 */
[----:B------:R-:W-:-:S02]  /*86e0*/  IADD3 R83, R2, 0x60, RZ ;  /* 0x0000006002537810 */ /* 0x000fc40007ffe0ff */
[----:B------:R-:W-:Y:S01]  /*86f0*/  LEA.HI.SX32 R3, R3, R2, 0x1b ;  /* 0x0000000203037211 */ /* 0x000fe200078fdaff */
[----:B------:R-:W-:Y:S01]  /*8700*/  IMAD.SHL.U32 R73, R73, 0x2, RZ ;  /* 0x0000000249497824 */ /* 0x000fe200078e00ff */
[C---:B------:R-:W-:Y:S02]  /*8710*/  IADD3 R59, R2.reuse, 0x1c0, RZ ;  /* 0x000001c0023b7810 */ /* 0x040fe40007ffe0ff */
[C---:B------:R-:W-:Y:S02]  /*8720*/  IADD3 R31, R2.reuse, 0x1a0, RZ ;  /* 0x000001a0021f7810 */ /* 0x040fe40007ffe0ff */
[C---:B------:R-:W-:Y:S02]  /*8730*/  IADD3 R61, R2.reuse, 0x180, RZ ;  /* 0x00000180023d7810 */ /* 0x040fe40007ffe0ff */
[C---:B------:R-:W-:Y:S02]  /*8740*/  IADD3 R63, R2.reuse, 0x140, RZ ;  /* 0x00000140023f7810 */ /* 0x040fe40007ffe0ff */
[----:B------:R-:W-:-:S02]  /*8750*/  IADD3 R81, R2, 0xe0, RZ ;  /* 0x000000e002517810 */ /* 0x000fc40007ffe0ff */
[----:B------:R-:W-:Y:S02]  /*8760*/  IADD3 R67, R2, 0xc0, RZ ;  /* 0x000000c002437810 */ /* 0x000fe40007ffe0ff */
[----:B------:R-:W-:Y:S01]  /*8770*/  SHF.L.U32 R72, R5, 0x1, RZ ;  /* 0x0000000105487819 */ /* 0x000fe200000006ff */
[----:B------:R-:W-:Y:S01]  /*8780*/  IMAD.SHL.U32 R71, R3, 0x2, RZ ;  /* 0x0000000203477824 */ /* 0x000fe200078e00ff */
[-C--:B------:R-:W-:Y:S01]  /*8790*/  LEA.HI.SX32 R82, R7, R2.reuse, 0x1b ;  /* 0x0000000207527211 */ /* 0x080fe200078fdaff */
[----:B------:R-:W-:Y:S01]  /*87a0*/  LDS.U16 R5, [R53+0x16] ;  /* 0x0000160035057984 */ /* 0x000fe20000000400 */
[-C--:B------:R-:W-:Y:S02]  /*87b0*/  LEA.HI.SX32 R83, R83, R2.reuse, 0x1b ;  /* 0x0000000253537211 */ /* 0x080fe400078fdaff */
[-C--:B------:R-:W-:Y:S01]  /*87c0*/  LEA.HI.SX32 R58, R17, R2.reuse, 0x1b ;  /* 0x00000002113a7211 */ /* 0x080fe200078fdaff */
[----:B------:R-:W-:Y:S01]  /*87d0*/  LDS.U16 R7, [R55+0x12] ;  /* 0x0000120037077984 */ /* 0x000fe20000000400 */
[----:B------:R-:W-:-:S02]  /*87e0*/  LEA.HI.SX32 R59, R59, R2, 0x1b ;  /* 0x000000023b3b7211 */ /* 0x000fc400078fdaff */
[-C--:B------:R-:W-:Y:S01]  /*87f0*/  LEA.HI.SX32 R60, R31, R2.reuse, 0x1b ;  /* 0x000000021f3c7211 */ /* 0x080fe200078fdaff */
[----:B------:R-:W0:Y:S01]  /*8800*/  LDS.U16 R17, [R57] ;  /* 0x0000000039117984 */ /* 0x000e220000000400 */
[-C--:B------:R-:W-:Y:S02]  /*8810*/  LEA.HI.SX32 R61, R61, R2.reuse, 0x1b ;  /* 0x000000023d3d7211 */ /* 0x080fe400078fdaff */
[-C--:B------:R-:W-:Y:S01]  /*8820*/  LEA.HI.SX32 R62, R15, R2.reuse, 0x1b ;  /* 0x000000020f3e7211 */ /* 0x080fe200078fdaff */
[----:B------:R-:W-:Y:S01]  /*8830*/  LDS.U16 R3, [R51+0x1a] ;  /* 0x00001a0033037984 */ /* 0x000fe20000000400 */
[-C--:B------:R-:W-:Y:S02]  /*8840*/  LEA.HI.SX32 R63, R63, R2.reuse, 0x1b ;  /* 0x000000023f3f7211 */ /* 0x080fe400078fdaff */
[-C--:B------:R-:W-:Y:S01]  /*8850*/  LEA.HI.SX32 R64, R13, R2.reuse, 0x1b ;  /* 0x000000020d407211 */ /* 0x080fe200078fdaff */
[----:B------:R-:W4:Y:S01]  /*8860*/  LDS.U16 R15, [R117+0x4] ;  /* 0x00000400750f7984 */ /* 0x000f220000000400 */
[----:B------:R-:W-:-:S02]  /*8870*/  LEA.HI.SX32 R80, R11, R2, 0x1b ;  /* 0x000000020b507211 */ /* 0x000fc400078fdaff */
[-C--:B------:R-:W-:Y:S01]  /*8880*/  LEA.HI.SX32 R81, R81, R2.reuse, 0x1b ;  /* 0x0000000251517211 */ /* 0x080fe200078fdaff */
[----:B------:R-:W0:Y:S01]  /*8890*/  LDS.U16 R13, [R116+0x6] ;  /* 0x00000600740d7984 */ /* 0x000e220000000400 */
[-C--:B------:R-:W-:Y:S02]  /*88a0*/  LEA.HI.SX32 R67, R67, R2.reuse, 0x1b ;  /* 0x0000000243437211 */ /* 0x080fe400078fdaff */
[----:B------:R-:W-:Y:S01]  /*88b0*/  LEA.HI.SX32 R68, R9, R2, 0x1b ;  /* 0x0000000209447211 */ /* 0x000fe200078fdaff */
[----:B------:R-:W0:Y:S04]  /*88c0*/  LDS.U16 R11, [R114+0xa] ;  /* 0x00000a00720b7984 */ /* 0x000e280000000400 */
[----:B------:R-:W0:Y:S04]  /*88d0*/  LDS.U16 R9, [R112+0xe] ;  /* 0x00000e0070097984 */ /* 0x000e280000000400 */
[----:B------:R-:W0:Y:S01]  /*88e0*/  LDS.U16 R2, [R50+0x1c] ;  /* 0x00001c0032027984 */ /* 0x000e220000000400 */
[----:B------:R-:W-:Y:S01]  /*88f0*/  SHF.L.U32 R68, R68, 0x1, RZ ;  /* 0x0000000144447819 */ /* 0x000fe200000006ff */
[----:B------:R-:W-:Y:S01]  /*8900*/  IMAD.SHL.U32 R67, R67, 0x2, RZ ;  /* 0x0000000243437824 */ /* 0x000fe200078e00ff */
[----:B-1----:R-:W-:Y:S01]  /*8910*/  MOV R18, UR43 ;  /* 0x0000002b00127c02 */ /* 0x002fe20008000f00 */
[----:B------:R-:W-:Y:S01]  /*8920*/  IMAD.SHL.U32 R63, R63, 0x2, RZ ;  /* 0x000000023f3f7824 */ /* 0x000fe200078e00ff */
[----:B------:R-:W-:-:S03]  /*8930*/  SHF.L.U32 R64, R64, 0x1, RZ ;  /* 0x0000000140407819 */ /* 0x000fc600000006ff */
[----:B------:R-:W-:Y:S01]  /*8940*/  FMUL.FTZ R18, R18, 1.4426950216293334961 ;  /* 0x3fb8aa3b12127820 */ /* 0x000fe20000410000 */
[----:B------:R-:W-:Y:S01]  /*8950*/  SHF.L.U32 R62, R62, 0x1, RZ ;  /* 0x000000013e3e7819 */ /* 0x000fe200000006ff */
[----:B------:R-:W-:Y:S01]  /*8960*/  IMAD.SHL.U32 R61, R61, 0x2, RZ ;  /* 0x000000023d3d7824 */ /* 0x000fe200078e00ff */
[----:B------:R-:W-:Y:S01]  /*8970*/  ISETP.NE.AND P1, PT, R95, RZ, PT ;  /* 0x000000ff5f00720c */ /* 0x000fe20003f25270 */
[----:B------:R-:W-:Y:S01]  /*8980*/  FMUL.FTZ R134, R18, R48 ;  /* 0x0000003012867220 */ /* 0x000fe20000410000 */
[----:B------:R-:W-:-:S05]  /*8990*/  SHF.L.U32 R60, R60, 0x1, RZ ;  /* 0x000000013c3c7819 */ /* 0x000fca00000006ff */
[----:B------:R-:W1:Y:S01]  /*89a0*/  MUFU.EX2 R134, R134 ;  /* 0x0000008600867308 */ /* 0x000e620000000800 */
[----:B------:R-:W-:Y:S02]  /*89b0*/  SHF.L.U32 R59, R59, 0x1, RZ ;  /* 0x000000013b3b7819 */ /* 0x000fe400000006ff */
[----:B------:R-:W-:Y:S02]  /*89c0*/  SHF.L.U32 R58, R58, 0x1, RZ ;  /* 0x000000013a3a7819 */ /* 0x000fe400000006ff */
[----:B------:R-:W-:Y:S01]  /*89d0*/  ISETP.NE.AND P0, PT, R95, 0x7f, PT ;  /* 0x0000007f5f00780c */ /* 0x000fe20003f05270 */
[C---:B------:R-:W-:Y:S02]  /*89e0*/  FMUL.FTZ R32, R18.reuse, R47 ;  /* 0x0000002f12207220 */ /* 0x040fe40000410000 */
[C---:B------:R-:W-:Y:S02]  /*89f0*/  FMUL.FTZ R31, R18.reuse, R46 ;  /* 0x0000002e121f7220 */ /* 0x040fe40000410000 */
[----:B------:R-:W-:-:S02]  /*8a00*/  FMUL.FTZ R30, R18, R45 ;  /* 0x0000002d121e7220 */ /* 0x000fc40000410000 */
[----:B------:R-:W0:Y:S08]  /*8a10*/  MUFU.EX2 R32, R32 ;  /* 0x0000002000207308 */ /* 0x000e300000000800 */
[----:B------:R-:W0:Y:S01]  /*8a20*/  MUFU.EX2 R31, R31 ;  /* 0x0000001f001f7308 */ /* 0x000e220000000800 */
[----:B------:R-:W-:-:S07]  /*8a30*/  PRMT R135, RZ, 0x5410, R125 ;  /* 0x00005410ff877816 */ /* 0x000fce000000007d */
[----:B------:R-:W0:Y:S01]  /*8a40*/  MUFU.EX2 R30, R30 ;  /* 0x0000001e001e7308 */ /* 0x000e220000000800 */
[----:B------:R-:W-:Y:S02]  /*8a50*/  PRMT R86, RZ, 0x5410, R86 ;  /* 0x00005410ff567816 */ /* 0x000fe40000000056 */
        /* <DEDUP_REMOVED lines=9> */
[----:B------:R-:W-:Y:S02]  /*8af0*/  PRMT R124, RZ, 0x5410, R124 ;  /* 0x00005410ff7c7816 */ /* 0x000fe4000000007c */
[----:B------:R-:W-:Y:S02]  /*8b00*/  PRMT R125, RZ, 0x5410, R85 ;  /* 0x00005410ff7d7816 */ /* 0x000fe40000000055 */
[----:B------:R-:W-:Y:S01]  /*8b10*/  PRMT R126, RZ, 0x5410, R84 ;  /* 0x00005410ff7e7816 */ /* 0x000fe20000000054 */
[----:B-----5:R5:W-:Y:S04]  /*8b20*/  STS.U16 [R73+0x1080], R70 ;  /* 0x0010804649007388 */ /* 0x020be80000000400 */
[----:B------:R0:W-:Y:S01]  /*8b30*/  STS.U16 [R72+0x10c0], R69 ;  /* 0x0010c04548007388 */ /* 0x0001e20000000400 */
[----:B-----5:R-:W-:-:S03]  /*8b40*/  SHF.L.U32 R70, R83, 0x1, RZ ;  /* 0x0000000153467819 */ /* 0x020fc600000006ff */
[----:B--2---:R-:W-:Y:S01]  /*8b50*/  STS.U16 [R71+0x1100], R29 ;  /* 0x0011001d47007388 */ /* 0x004fe20000000400 */
[----:B0-----:R-:W-:-:S03]  /*8b60*/  IMAD.SHL.U32 R69, R82, 0x2, RZ ;  /* 0x0000000252457824 */ /* 0x001fc600078e00ff */
[----:B------:R-:W-:Y:S04]  /*8b70*/  STS.U16 [R70+0x1140], R27 ;  /* 0x0011401b46007388 */ /* 0x000fe80000000400 */
[----:B------:R0:W-:Y:S04]  /*8b80*/  STS.U16 [R69+0x1180], R66 ;  /* 0x0011804245007388 */ /* 0x0001e80000000400 */
[----:B------:R-:W-:Y:S04]  /*8b90*/  STS.U16 [R68+0x11c0], R28 ;  /* 0x0011c01c44007388 */ /* 0x000fe80000000400 */
[----:B------:R2:W-:Y:S01]  /*8ba0*/  STS.U16 [R67+0x1200], R65 ;  /* 0x0012004143007388 */ /* 0x0005e20000000400 */
[----:B0-----:R-:W-:Y:S01]  /*8bb0*/  SHF.L.U32 R66, R81, 0x1, RZ ;  /* 0x0000000151427819 */ /* 0x001fe200000006ff */
[----:B--2---:R-:W-:-:S04]  /*8bc0*/  IMAD.SHL.U32 R65, R80, 0x2, RZ ;  /* 0x0000000250417824 */ /* 0x004fc800078e00ff */
[----:B------:R-:W-:Y:S04]  /*8bd0*/  STS.U16 [R66+0x1240], R24 ;  /* 0x0012401842007388 */ /* 0x000fe80000000400 */
[----:B------:R-:W-:Y:S04]  /*8be0*/  STS.U16 [R65+0x1280], R25 ;  /* 0x0012801941007388 */ /* 0x000fe80000000400 */
[----:B---3--:R-:W-:Y:S04]  /*8bf0*/  STS.U16 [R64+0x12c0], R26 ;  /* 0x0012c01a40007388 */ /* 0x008fe80000000400 */
[----:B------:R-:W-:Y:S04]  /*8c00*/  STS.U16 [R63+0x1300], R23 ;  /* 0x001300173f007388 */ /* 0x000fe80000000400 */
[----:B------:R-:W-:Y:S04]  /*8c10*/  STS.U16 [R62+0x1340], R22 ;  /* 0x001340163e007388 */ /* 0x000fe80000000400 */
[----:B------:R0:W-:Y:S04]  /*8c20*/  STS.U16 [R61+0x1380], R20 ;  /* 0x001380143d007388 */ /* 0x0001e80000000400 */
[----:B------:R2:W-:Y:S01]  /*8c30*/  STS.U16 [R60+0x13c0], R21 ;  /* 0x0013c0153c007388 */ /* 0x0005e20000000400 */
[----:B0-----:R-:W-:-:S02]  /*8c40*/  IMAD.U32 R20, RZ, RZ, UR39 ;  /* 0x00000027ff147e24 */ /* 0x001fc4000f8e00ff */
[----:B--2---:R-:W-:-:S03]  /*8c50*/  IMAD R21, R94, 0x10, R74 ;  /* 0x000000105e157824 */ /* 0x004fc600078e024a */
[----:B------:R-:W-:Y:S02]  /*8c60*/  LEA R20, R20, UR7, 0x8 ;  /* 0x0000000714147c11 */ /* 0x000fe4000f8e40ff */
[----:B------:R-:W-:Y:S02]  /*8c70*/  @P1 IADD3 R20, R95, 0x200, RZ ;  /* 0x000002005f141810 */ /* 0x000fe40007ffe0ff */
[----:B------:R-:W-:Y:S01]  /*8c80*/  LEA.HI.SX32 R21, R21, R21, 0x1b ;  /* 0x0000001515157211 */ /* 0x000fe200078fdaff */
[----:B------:R0:W-:Y:S03]  /*8c90*/  STS.U16 [R59+0x1400], R14 ;  /* 0x0014000e3b007388 */ /* 0x0001e60000000400 */
[----:B------:R-:W-:Y:S01]  /*8ca0*/  SHF.L.U32 R57, R21, 0x1, RZ ;  /* 0x0000000115397819 */ /* 0x000fe200000006ff */
[----:B------:R2:W-:Y:S01]  /*8cb0*/  STS.U16 [R58+0x1440], R19 ;  /* 0x001440133a007388 */ /* 0x0005e20000000400 */
[----:B------:R-:W-:-:S06]  /*8cc0*/  NOP ;  /* 0x0000000000007918 */ /* 0x000fcc0000000000 */
[----:B0-----:R-:W-:Y:S01]  /*8cd0*/  IMAD.SHL.U32 R14, R20, 0x4, RZ ;  /* 0x00000004140e7824 */ /* 0x001fe200078e00ff */
[----:B------:R0:W3:Y:S04]  /*8ce0*/  LDS.U16 R96, [R57+0x1080] ;  /* 0x0010800039607984 */ /* 0x0000e80000000400 */
        /* <DEDUP_REMOVED lines=15> */
[----:B-1----:R1:W-:Y:S04]  /*8de0*/  STS [R14+0x6d50], R134 ;  /* 0x006d50860e007388 */ /* 0x0023e80000000800 */
[----:B------:R-:W-:Y:S01]  /*8df0*/  BAR.SYNC.DEFER_BLOCKING 0x0 ;  /* 0x0000000000007b1d */ /* 0x000fe20000010000 */
[----:B------:R-:W-:-:S02]  /*8e00*/  FMUL.FTZ R27, R18, R43 ;  /* 0x0000002b121b7220 */ /* 0x000fc40000410000 */
[C---:B------:R-:W-:Y:S02]  /*8e10*/  FMUL.FTZ R29, R18.reuse, R44 ;  /* 0x0000002c121d7220 */ /* 0x040fe40000410000 */
[C---:B------:R-:W-:Y:S01]  /*8e20*/  FMUL.FTZ R26, R18.reuse, R41 ;  /* 0x00000029121a7220 */ /* 0x040fe20000410000 */
[----:B------:R5:W0:Y:S01]  /*8e30*/  MUFU.EX2 R28, R27 ;  /* 0x0000001b001c7308 */ /* 0x000a220000000800 */
[C---:B------:R-:W-:Y:S01]  /*8e40*/  FMUL.FTZ R25, R18.reuse, R40 ;  /* 0x0000002812197220 */ /* 0x040fe20000410000 */
[----:B------:R1:W0:Y:S01]  /*8e50*/  @P0 LDS R14, [R95.X4+0x7554] ;  /* 0x007554005f0e0984 */ /* 0x0002220000004800 */
[C---:B-----5:R-:W-:Y:S02]  /*8e60*/  FMUL.FTZ R27, R18.reuse, R42 ;  /* 0x0000002a121b7220 */ /* 0x060fe40000410000 */
[C---:B------:R-:W-:Y:S02]  /*8e70*/  FMUL.FTZ R24, R18.reuse, R39 ;  /* 0x0000002712187220 */ /* 0x040fe40000410000 */
[----:B------:R-:W-:-:S02]  /*8e80*/  FMUL.FTZ R23, R18, R38 ;  /* 0x0000002612177220 */ /* 0x000fc40000410000 */
[C---:B------:R-:W-:Y:S02]  /*8e90*/  FMUL.FTZ R22, R18.reuse, R37 ;  /* 0x0000002512167220 */ /* 0x040fe40000410000 */
[C---:B------:R-:W-:Y:S02]  /*8ea0*/  FMUL.FTZ R21, R18.reuse, R36 ;  /* 0x0000002412157220 */ /* 0x040fe40000410000 */
[C---:B------:R-:W-:Y:S02]  /*8eb0*/  FMUL.FTZ R20, R18.reuse, R35 ;  /* 0x0000002312147220 */ /* 0x040fe40000410000 */
[C---:B--2---:R-:W-:Y:S02]  /*8ec0*/  FMUL.FTZ R19, R18.reuse, R34 ;  /* 0x0000002212137220 */ /* 0x044fe40000410000 */
[----:B------:R-:W-:Y:S01]  /*8ed0*/  FMUL.FTZ R18, R18, R33 ;  /* 0x0000002112127220 */ /* 0x000fe20000410000 */
[----:B------:R-:W2:Y:S01]  /*8ee0*/  MUFU.EX2 R29, R29 ;  /* 0x0000001d001d7308 */ /* 0x000ea20000000800 */
[----:B------:R-:W-:-:S07]  /*8ef0*/  FMUL.FTZ R80, R134, R32 ;  /* 0x0000002086507220 */ /* 0x000fce0000410000 */
        /* <DEDUP_REMOVED lines=15> */
[----:B----4-:R-:W-:-:S07]  /*8ff0*/  PRMT R15, RZ, 0x5410, R15 ;  /* 0x00005410ff0f7816 */ /* 0x010fce000000000f */
[----:B------:R-:W4:Y:S08]  /*9000*/  MUFU.EX2 R19, R19 ;  /* 0x0000001300137308 */ /* 0x000f300000000800 */
[----:B------:R-:W0:Y:S01]  /*9010*/  MUFU.EX2 R18, R18 ;  /* 0x0000001200127308 */ /* 0x000e220000000800 */
[----:B------:R-:W-:Y:S01]  /*9020*/  FMUL.FTZ R80, R31, R80 ;  /* 0x000000501f507220 */ /* 0x000fe20000410000 */
[----:B------:R-:W-:Y:S01]  /*9030*/  BSSY B0, `(.L_x_1182) ;  /* 0x000001e000007945 */ /* 0x000fe20003800000 */
        /* <DEDUP_REMOVED lines=29> */
.L_x_1183:
[----:B01234-:R-:W-:Y:S05]  /*9210*/  BSYNC B0 ;  /* 0x0000000000007941 */ /* 0x01ffea0003800000 */
.L_x_1182:
        /* <DEDUP_REMOVED lines=30> */
[----:B------:R1:W-:Y:S01]  /*9400*/  STL [R1+0xd8], R33 ;  /* 0x0000d82101007387 */ /* 0x0003e20000100800 */
[----:B------:R-:W-:Y:S01]  /*9410*/  FMUL.FTZ R124, R8, R124 ;  /* 0x0000007c087c7220 */ /* 0x000fe20000410000 */
[----:B------:R-:W-:Y:S01]  /*9420*/  LOP3.LUT R82, R95, 0x1f, RZ, 0xc0, !PT ;  /* 0x0000001f5f527812 */ /* 0x000fe200078ec0ff */
[----:B------:R-:W-:Y:S01]  /*9430*/  FFMA.FTZ R81, R26, R81, R123 ;  /* 0x000000511a517223 */ /* 0x000fe2000001007b */
[----:B------:R-:W-:Y:S01]  /*9440*/  STL [R1+0xd4], R17 ;  /* 0x0000d41101007387 */ /* 0x000fe20000100800 */
[----:B------:R-:W-:Y:S01]  /*9450*/  FMUL.FTZ R80, R25, R80 ;  /* 0x0000005019507220 */ /* 0x000fe20000410000 */
[----:B------:R-:W-:Y:S01]  /*9460*/  PLOP3.LUT P0, PT, PT, PT, UP0, 0x80, 0x0 ;  /* 0x000000000000781c */ /* 0x000fe20003f0f008 */
[----:B------:R-:W-:Y:S01]  /*9470*/  FMUL.FTZ R125, R7, R125 ;  /* 0x0000007d077d7220 */ /* 0x000fe20000410000 */
[----:B------:R-:W-:Y:S01]  /*9480*/  STL [R1+0xd0], R16 ;  /* 0x0000d01001007387 */ /* 0x000fe20000100800 */
[----:B------:R-:W-:Y:S01]  /*9490*/  FFMA.FTZ R81, R25, R81, R124 ;  /* 0x0000005119517223 */ /* 0x000fe2000001007c */
[----:B------:R-:W-:Y:S01]  /*94a0*/  ISETP.NE.OR P0, PT, R82, RZ, !P0 ;  /* 0x000000ff5200720c */ /* 0x000fe20004705670 */
[----:B------:R-:W-:Y:S01]  /*94b0*/  FMUL.FTZ R80, R24, R80 ;  /* 0x0000005018507220 */ /* 0x000fe20000410000 */
[----:B------:R-:W-:Y:S01]  /*94c0*/  STL [R1+0xcc], R15 ;  /* 0x0000cc0f01007387 */ /* 0x000fe20000100800 */
[----:B------:R-:W-:-:S02]  /*94d0*/  FMUL.FTZ R126, R6, R126 ;  /* 0x0000007e067e7220 */ /* 0x000fc40000410000 */
[----:B------:R-:W-:Y:S01]  /*94e0*/  FFMA.FTZ R81, R24, R81, R125 ;  /* 0x0000005118517223 */ /* 0x000fe2000001007d */
[----:B------:R2:W-:Y:S01]  /*94f0*/  STL [R1+0xc8], R14 ;  /* 0x0000c80e01007387 */ /* 0x0005e20000100800 */
[----:B------:R-:W-:Y:S02]  /*9500*/  FMUL.FTZ R80, R23, R80 ;  /* 0x0000005017507220 */ /* 0x000fe40000410000 */
[----:B------:R-:W-:Y:S01]  /*9510*/  FMUL.FTZ R127, R5, R127 ;  /* 0x0000007f057f7220 */ /* 0x000fe20000410000 */
[----:B0-----:R-:W3:Y:S01]  /*9520*/  LDL R34, [R1+0x60] ;  /* 0x0000600001227983 */ /* 0x001ee20000100800 */
[----:B------:R-:W-:Y:S02]  /*9530*/  FFMA.FTZ R81, R23, R81, R126 ;  /* 0x0000005117517223 */ /* 0x000fe4000001007e */
[----:B------:R-:W-:Y:S01]  /*9540*/  FMUL.FTZ R80, R22, R80 ;  /* 0x0000005016507220 */ /* 0x000fe20000410000 */
[----:B-1----:R-:W4:Y:S01]  /*9550*/  LDL R33, [R1+0x5c] ;  /* 0x00005c0001217983 */ /* 0x002f220000100800 */
[----:B------:R-:W-:Y:S01]  /*9560*/  FMUL.FTZ R128, R4, R128 ;  /* 0x0000008004807220 */ /* 0x000fe20000410000 */
[----:B--2---:R-:W-:Y:S01]  /*9570*/  LEA.HI R14, R95, R95, RZ, 0x1e ;  /* 0x0000005f5f0e7211 */ /* 0x004fe200078ff0ff */
[----:B------:R-:W-:Y:S01]  /*9580*/  FFMA.FTZ R81, R22, R81, R127 ;  /* 0x0000005116517223 */ /* 0x000fe2000001007f */
[----:B------:R-:W2:Y:S01]  /*9590*/  LDL R17, [R1+0x58] ;  /* 0x0000580001117983 */ /* 0x000ea20000100800 */
[----:B------:R-:W-:-:S02]  /*95a0*/  FMUL.FTZ R129, R3, R129 ;  /* 0x0000008103817220 */ /* 0x000fc40000410000 */
[C---:B------:R-:W-:Y:S01]  /*95b0*/  FMUL.FTZ R80, R21.reuse, R80 ;  /* 0x0000005015507220 */ /* 0x040fe20000410000 */
[----:B------:R-:W2:Y:S01]  /*95c0*/  LDL R16, [R1+0x54] ;  /* 0x0000540001107983 */ /* 0x000ea20000100800 */
[----:B------:R-:W-:Y:S02]  /*95d0*/  FFMA.FTZ R81, R21, R81, R128 ;  /* 0x0000005115517223 */ /* 0x000fe40000010080 */
[----:B------:R-:W-:Y:S01]  /*95e0*/  FMUL.FTZ R130, R2, R130 ;  /* 0x0000008202827220 */ /* 0x000fe20000410000 */
[----:B------:R-:W2:Y:S01]  /*95f0*/  LDL R15, [R1+0x50] ;  /* 0x00005000010f7983 */ /* 0x000ea20000100800 */
[C---:B------:R-:W-:Y:S02]  /*9600*/  FMUL.FTZ R80, R20.reuse, R80 ;  /* 0x0000005014507220 */ /* 0x040fe40000410000 */
[----:B------:R-:W-:Y:S01]  /*9610*/  FFMA.FTZ R81, R20, R81, R129 ;  /* 0x0000005114517223 */ /* 0x000fe20000010081 */
[----:B------:R-:W2:Y:S01]  /*9620*/  LDL R94, [R1+0x44] ;  /* 0x00004400015e7983 */ /* 0x000ea20000100800 */
[----:B------:R-:W-:-:S02]  /*9630*/  FMUL.FTZ R131, R0, R131 ;  /* 0x0000008300837220 */ /* 0x000fc40000410000 */
[C---:B------:R-:W-:Y:S01]  /*9640*/  FMUL.FTZ R80, R19.reuse, R80 ;  /* 0x0000005013507220 */ /* 0x040fe20000410000 */
[----:B------:R-:W-:Y:S01]  /*9650*/  PRMT R96, RZ, 0x5410, R96 ;  /* 0x00005410ff607816 */ /* 0x000fe20000000060 */
[----:B------:R-:W-:Y:S01]  /*9660*/  FFMA.FTZ R81, R19, R81, R130 ;  /* 0x0000005113517223 */ /* 0x000fe20000010082 */
[----:B------:R-:W-:Y:S01]  /*9670*/  PRMT R97, RZ, 0x5410, R97 ;  /* 0x00005410ff617816 */ /* 0x000fe20000000061 */
[C---:B------:R-:W-:Y:S01]  /*9680*/  FMUL.FTZ R80, R18.reuse, R80 ;  /* 0x0000005012507220 */ /* 0x040fe20000410000 */
[----:B------:R-:W2:Y:S01]  /*9690*/  LDL R74, [R1+0x40] ;  /* 0x00004000014a7983 */ /* 0x000ea20000100800 */
[----:B------:R-:W-:Y:S02]  /*96a0*/  FFMA.FTZ R81, R18, R81, R131 ;  /* 0x0000005112517223 */ /* 0x000fe40000010083 */
[----:B------:R-:W-:Y:S01]  /*96b0*/  IMAD.MOV.U32 R82, RZ, RZ, 0x8 ;  /* 0x00000008ff527424 */ /* 0x000fe200078e00ff */
[----:B------:R-:W-:Y:S01]  /*96c0*/  PRMT R98, RZ, 0x5410, R98 ;  /* 0x00005410ff627816 */ /* 0x000fe20000000062 */
[----:B------:R-:W2:Y:S04]  /*96d0*/  LDL R159, [R1+0x34] ;  /* 0x00003400019f7983 */ /* 0x000ea80000100800 */
[----:B------:R0:W-:Y:S01]  /*96e0*/  STS.64 [R14.X8+0x6340], R80 ;  /* 0x006340500e007388 */ /* 0x0001e20000008a00 */
[----:B------:R-:W-:-:S02]  /*96f0*/  PRMT R99, RZ, 0x5410, R99 ;  /* 0x00005410ff637816 */ /* 0x000fc40000000063 */
[----:B------:R-:W-:Y:S01]  /*9700*/  PRMT R100, RZ, 0x5410, R100 ;  /* 0x00005410ff647816 */ /* 0x000fe20000000064 */
[----:B------:R-:W2:Y:S01]  /*9710*/  LDL R156, [R1+0x30] ;  /* 0x00003000019c7983 */ /* 0x000ea20000100800 */
[----:B------:R-:W-:-:S03]  /*9720*/  PRMT R101, RZ, 0x5410, R101 ;  /* 0x00005410ff657816 */ /* 0x000fc60000000065 */
[----:B------:R-:W2:Y:S04]  /*9730*/  LDL R140, [R1+0x2c] ;  /* 0x00002c00018c7983 */ /* 0x000ea80000100800 */
[----:B0-----:R-:W2:Y:S01]  /*9740*/  LDL R14, [R1+0x4c] ;  /* 0x00004c00010e7983 */ /* 0x001ea20000100800 */
[----:B------:R-:W-:Y:S01]  /*9750*/  IMAD.U32 R80, RZ, RZ, UR26 ;  /* 0x0000001aff507e24 */ /* 0x000fe2000f8e00ff */
[----:B------:R-:W-:Y:S02]  /*9760*/  MOV R81, c[0x0][0x16c] ;  /* 0x00005b0000517a02 */ /* 0x000fe40000000f00 */
[----:B------:R-:W2:Y:S02]  /*9770*/  LDL R85, [R1+0x28] ;  /* 0x0000280001557983 */ /* 0x000ea40000100800 */
[----:B------:R-:W-:-:S02]  /*9780*/  @!P0 IADD3 R80, R80, -0x2, RZ ;  /* 0xfffffffe50508810 */ /* 0x000fc40007ffe0ff */
[----:B------:R-:W2:Y:S03]  /*9790*/  LDL R84, [R1+0x24] ;  /* 0x0000240001547983 */ /* 0x000ea60000100800 */
[----:B------:R-:W-:Y:S01]  /*97a0*/  @!P0 IMAD R80, R80, R81, UR7 ;  /* 0x0000000750508e24 */ /* 0x000fe2000f8e0251 */
[----:B------:R-:W-:-:S03]  /*97b0*/  HFMA2.MMA R81, -RZ, RZ, 0, 0 ;  /* 0x00000000ff517435 */ /* 0x000fc600000001ff */
[----:B------:R-:W-:-:S04]  /*97c0*/  @!P0 IMAD.WIDE R82, R80, R82, UR44 ;  /* 0x0000002c50528e25 */ /* 0x000fc8000f8e0252 */
[----:B------:R-:W-:-:S06]  /*97d0*/  IMAD.MOV.U32 R80, RZ, RZ, 0x3f800000 ;  /* 0x3f800000ff507424 */ /* 0x000fcc00078e00ff */
[----:B------:R0:W5:Y:S01]  /*97e0*/  @!P0 LDG.E.64 R80, [R82.64] ;  /* 0x0000002852508981 */ /* 0x000162000c1e1b00 */
[----:B------:R-:W-:-:S03]  /*97f0*/  ISETP.GT.U32.AND P0, PT, R95, 0x1f, PT ;  /* 0x0000001f5f00780c */ /* 0x000fc60003f04070 */
[----:B------:R-:W2:Y:S04]  /*9800*/  LDL R95, [R1+0x48] ;  /* 0x00004800015f7983 */ /* 0x000ea80000100800 */
[----:B0-----:R-:W2:Y:S04]  /*9810*/  LDL R82, [R1+0x3c] ;  /* 0x00003c0001527983 */ /* 0x001ea80000100800 */
[----:B------:R-:W2:Y:S01]  /*9820*/  LDL R83, [R1+0x38] ;  /* 0x0000380001537983 */ /* 0x000ea20000100800 */
[----:B------:R-:W-:Y:S02]  /*9830*/  PRMT R102, RZ, 0x5410, R102 ;  /* 0x00005410ff667816 */ /* 0x000fe40000000066 */
[----:B------:R-:W-:-:S02]  /*9840*/  PRMT R103, RZ, 0x5410, R103 ;  /* 0x00005410ff677816 */ /* 0x000fc40000000067 */
[----:B------:R-:W-:Y:S02]  /*9850*/  PRMT R104, RZ, 0x5410, R104 ;  /* 0x00005410ff687816 */ /* 0x000fe40000000068 */
[----:B------:R-:W-:Y:S02]  /*9860*/  PRMT R105, RZ, 0x5410, R105 ;  /* 0x00005410ff697816 */ /* 0x000fe40000000069 */
[----:B------:R-:W-:Y:S02]  /*9870*/  PRMT R106, RZ, 0x5410, R106 ;  /* 0x00005410ff6a7816 */ /* 0x000fe4000000006a */
[----:B------:R-:W-:Y:S01]  /*9880*/  PRMT R107, RZ, 0x5410, R107 ;  /* 0x00005410ff6b7816 */ /* 0x000fe2000000006b */
[----:B---3--:R-:W-:Y:S02]  /*9890*/  FMUL.FTZ R96, R34, R96 ;  /* 0x0000006022607220 */ /* 0x008fe40000410000 */
[----:B------:R0:W5:Y:S01]  /*98a0*/  LDL.LU R34, [R1+0xdc] ;  /* 0x0000dc0001227983 */ /* 0x0001620000300800 */
[----:B----4-:R-:W-:-:S03]  /*98b0*/  FMUL.FTZ R97, R33, R97 ;  /* 0x0000006121617220 */ /* 0x010fc60000410000 */
[----:B------:R0:W5:Y:S01]  /*98c0*/  LDL.LU R33, [R1+0xd8] ;  /* 0x0000d80001217983 */ /* 0x0001620000300800 */
[----:B--2---:R-:W-:-:S03]  /*98d0*/  FMUL.FTZ R98, R17, R98 ;  /* 0x0000006211627220 */ /* 0x004fc60000410000 */
[----:B------:R0:W5:Y:S01]  /*98e0*/  LDL.LU R17, [R1+0xd4] ;  /* 0x0000d40001117983 */ /* 0x0001620000300800 */
[----:B------:R-:W-:-:S03]  /*98f0*/  FMUL.FTZ R99, R16, R99 ;  /* 0x0000006310637220 */ /* 0x000fc60000410000 */
[----:B------:R0:W5:Y:S01]  /*9900*/  LDL.LU R16, [R1+0xd0] ;  /* 0x0000d00001107983 */ /* 0x0001620000300800 */
[----:B------:R-:W-:-:S03]  /*9910*/  FMUL.FTZ R100, R15, R100 ;  /* 0x000000640f647220 */ /* 0x000fc60000410000 */
[----:B------:R0:W5:Y:S01]  /*9920*/  LDL.LU R15, [R1+0xcc] ;  /* 0x0000cc00010f7983 */ /* 0x0001620000300800 */
[----:B------:R-:W-:-:S03]  /*9930*/  FMUL.FTZ R101, R14, R101 ;  /* 0x000000650e657220 */ /* 0x000fc60000410000 */
[----:B------:R0:W5:Y:S01]  /*9940*/  LDL.LU R14, [R1+0xc8] ;  /* 0x0000c800010e7983 */ /* 0x0001620000300800 */
[----:B------:R-:W-:-:S03]  /*9950*/  FMUL.FTZ R103, R94, R103 ;  /* 0x000000675e677220 */ /* 0x000fc60000410000 */
[----:B------:R-:W1:Y:S01]  /*9960*/  S2R R94, SR_LANEID ;  /* 0x00000000005e7919 */ /* 0x000e620000000000 */
[----:B------:R-:W-:-:S03]  /*9970*/  FMUL.FTZ R102, R95, R102 ;  /* 0x000000665f667220 */ /* 0x000fc60000410000 */
[----:B------:R-:W2:Y:S01]  /*9980*/  S2R R95, SR_TID.X ;  /* 0x00000000005f7919 */ /* 0x000ea20000002100 */
[----:B------:R-:W-:Y:S01]  /*9990*/  PRMT R108, RZ, 0x5410, R108 ;  /* 0x00005410ff6c7816 */ /* 0x000fe2000000006c */
[----:B------:R-:W-:Y:S01]  /*99a0*/  FMUL.FTZ R104, R74, R104 ;  /* 0x000000684a687220 */ /* 0x000fe20000410000 */
[----:B------:R-:W-:Y:S02]  /*99b0*/  PRMT R109, RZ, 0x5410, R109 ;  /* 0x00005410ff6d7816 */ /* 0x000fe4000000006d */
[----:B------:R-:W-:Y:S02]  /*99c0*/  PRMT R110, RZ, 0x5410, R110 ;  /* 0x00005410ff6e7816 */ /* 0x000fe4000000006e */
[----:B------:R-:W-:Y:S01]  /*99d0*/  PRMT R111, RZ, 0x5410, R111 ;  /* 0x00005410ff6f7816 */ /* 0x000fe2000000006f */
[----:B------:R-:W-:Y:S01]  /*99e0*/  BSSY B0, `(.L_x_1184) ;  /* 0x0000050000007945 */ /* 0x000fe20003800000 */
[----:B------:R-:W-:Y:S02]  /*99f0*/  FMUL.FTZ R105, R82, R105 ;  /* 0x0000006952697220 */ /* 0x000fe40000410000 */
[----:B------:R-:W-:-:S02]  /*9a00*/  FMUL.FTZ R106, R83, R106 ;  /* 0x0000006a536a7220 */ /* 0x000fc40000410000 */
[----:B------:R-:W-:Y:S02]  /*9a10*/  FMUL.FTZ R107, R159, R107 ;  /* 0x0000006b9f6b7220 */ /* 0x000fe40000410000 */
[----:B------:R-:W-:Y:S02]  /*9a20*/  FMUL.FTZ R108, R156, R108 ;  /* 0x0000006c9c6c7220 */ /* 0x000fe40000410000 */
[----:B------:R-:W-:Y:S02]  /*9a30*/  FMUL.FTZ R109, R140, R109 ;  /* 0x0000006d8c6d7220 */ /* 0x000fe40000410000 */
[----:B------:R-:W-:Y:S01]  /*9a40*/  FMUL.FTZ R110, R85, R110 ;  /* 0x0000006e556e7220 */ /* 0x000fe20000410000 */
[----:B--2---:R-:W-:Y:S01]  /*9a50*/  SHF.L.U32 R74, R95, 0x4, RZ ;  /* 0x000000045f4a7819 */ /* 0x004fe200000006ff */
[----:B------:R-:W-:-:S03]  /*9a60*/  FMUL.FTZ R111, R84, R111 ;  /* 0x0000006f546f7220 */ /* 0x000fc60000410000 */
[----:B------:R-:W-:Y:S01]  /*9a70*/  LOP3.LUT R74, R74, 0xfffffe00, RZ, 0xc0, !PT ;  /* 0xfffffe004a4a7812 */ /* 0x000fe200078ec0ff */
        /* <DEDUP_REMOVED lines=15> */
.L_x_1241:
        /* <DEDUP_REMOVED lines=22> */
.L_x_1242:
[----:B------:R-:W-:-:S13]  /*9cd0*/  ISETP.GE.AND P0, PT, R94, 0x10, PT ;  /* 0x000000105e00780c */ /* 0x000fda0003f06270 */
[-C--:B01----:R-:W-:Y:S02]  /*9ce0*/  @P0 FFMA.FTZ R85, R82, R140.reuse, R85 ;  /* 0x0000008c52550223 */ /* 0x083fe40000010055 */
[----:B--2---:R-:W-:Y:S01]  /*9cf0*/  @P0 FMUL.FTZ R140, R156, R140 ;  /* 0x0000008c9c8c0220 */ /* 0x004fe20000410000 */
[----:B------:R-:W-:Y:S05]  /*9d00*/  BRA.CONV ~URZ, `(.L_x_1188) ;  /* 0x000000437f007947 */ /* 0x000fea000b800000 */
[----:B------:R-:W-:Y:S01]  /*9d10*/  IMAD.MOV.U32 R82, RZ, RZ, R140 ;  /* 0x000000ffff527224 */ /* 0x000fe200078e008c */
[----:B------:R-:W-:Y:S02]  /*9d20*/  MOV R84, 0x1f ;  /* 0x0000001f00547802 */ /* 0x000fe40000000f00 */
[----:B------:R-:W-:Y:S02]  /*9d30*/  MOV R83, 0x9d50 ;  /* 0x00009d5000537802 */ /* 0x000fe40000000f00 */
[----:B-----5:R-:W-:Y:S05]  /*9d40*/  CALL.REL.NOINC `($__internal_46_$__cuda_sm70_shflsync_idx_p) ;  /* 0x0000622000007944 */ /* 0x020fea0003c00000 */
.L_x_1188:
[----:B------:R-:W-:Y:S05]  /*9d50*/  BRA.CONV ~URZ, `(.L_x_1189) ;  /* 0x000000437f007947 */ /* 0x000fea000b800000 */
[----:B-1----:R-:W-:Y:S01]  /*9d60*/  HFMA2.MMA R84, -RZ, RZ, 0, 1.847743988037109375e-06 ;  /* 0x0000001fff547435 */ /* 0x002fe200000001ff */
[----:B------:R-:W-:Y:S01]  /*9d70*/  IMAD.MOV.U32 R82, RZ, RZ, R85 ;  /* 0x000000ffff527224 */ /* 0x000fe200078e0055 */
[----:B------:R-:W-:-:S04]  /*9d80*/  MOV R83, 0x9da0 ;  /* 0x00009da000537802 */ /* 0x000fc80000000f00 */
[----:B0----5:R-:W-:Y:S05]  /*9d90*/  CALL.REL.NOINC `($__internal_46_$__cuda_sm70_shflsync_idx_p) ;  /* 0x000061d000007944 */ /* 0x021fea0003c00000 */
.L_x_1189:
[----:B------:R-:W-:Y:S05]  /*9da0*/  BRA.DIV ~URZ, `(.L_x_1190) ;  /* 0x00005a127f007947 */ /* 0x000fea000b800000 */
[----:B-----5:R-:W2:Y:S04]  /*9db0*/  SHFL.IDX PT, R80, R80, RZ, 0x1f ;  /* 0x00001fff50507589 */ /* 0x020ea800000e0000 */
[----:B------:R-:W3:Y:S04]  /*9dc0*/  SHFL.IDX PT, R81, R81, RZ, 0x1f ;  /* 0x00001fff51517589 */ /* 0x000ee800000e0000 */
[----:B------:R-:W4:Y:S04]  /*9dd0*/  SHFL.UP PT, R140, R140, 0x1, RZ ;  /* 0x042000008c8c7989 */ /* 0x000f2800000e00ff */
[----:B------:R-:W1:Y:S02]  /*9de0*/  SHFL.UP PT, R85, R85, 0x1, RZ ;  /* 0x0420000055557989 */ /* 0x000e6400000e00ff */
.L_x_1243:
[----:B------:R-:W5:Y:S01]  /*9df0*/  LDS.64 R82, [R159+0x6340] ;  /* 0x006340009f527984 */ /* 0x000f620000000a00 */
[----:B-1-34-:R-:W-:-:S02]  /*9e00*/  @P1 FFMA.FTZ R81, R81, R140, R85 ;  /* 0x0000008c51511223 */ /* 0x01afc40000010055 */
[----:B--2---:R-:W-:-:S05]  /*9e10*/  @P1 FMUL.FTZ R80, R80, R140 ;  /* 0x0000008c50501220 */ /* 0x004fca0000410000 */
        /* <DEDUP_REMOVED lines=12> */
.L_x_1185:
[----:B01----:R-:W-:Y:S05]  /*9ee0*/  BSYNC B0 ;  /* 0x0000000000007941 */ /* 0x003fea0003800000 */
.L_x_1184:
[----:B------:R-:W-:Y:S01]  /*9ef0*/  WARPSYNC 0xffffffff ;  /* 0xffffffff00007948 */ /* 0x000fe20003800000 */
[----:B------:R-:W-:Y:S01]  /*9f00*/  BAR.SYNC.DEFER_BLOCKING 0x0 ;  /* 0x0000000000007b1d */ /* 0x000fe20000010000 */
[C---:B------:R-:W-:Y:S01]  /*9f10*/  LEA.HI R85, R95.reuse, R95, RZ, 0x1e ;  /* 0x0000005f5f557211 */ /* 0x040fe200078ff0ff */
[C---:B--2--5:R-:W-:Y:S01]  /*9f20*/  FMUL.FTZ R82, R18.reuse, R14 ;  /* 0x0000000e12527220 */ /* 0x064fe20000410000 */
[----:B------:R-:W-:Y:S01]  /*9f30*/  LOP3.LUT R156, R95, 0x1f, RZ, 0xc0, !PT ;  /* 0x0000001f5f9c7812 */ /* 0x000fe200078ec0ff */
[----:B------:R-:W-:Y:S01]  /*9f40*/  FFMA.FTZ R83, R18, R111, R110 ;  /* 0x0000006f12537223 */ /* 0x000fe2000001006e */
[----:B------:R-:W-:Y:S01]  /*9f50*/  HFMA2.MMA R81, -RZ, RZ, 0, 0 ;  /* 0x00000000ff517435 */ /* 0x000fe200000001ff */
        /* <DEDUP_REMOVED lines=26> */
[C---:B------:R-:W-:Y:S02]  /*a100*/  FMUL.FTZ R82, R29.reuse, R82 ;  /* 0x000000521d527220 */ /* 0x040fe40000410000 */
[----:B------:R-:W-:-:S02]  /*a110*/  FFMA.FTZ R83, R29, R83, R99 ;  /* 0x000000531d537223 */ /* 0x000fc40000010063 */
[----:B------:R-:W-:Y:S02]  /*a120*/  IMAD.U32 R84, RZ, RZ, UR7 ;  /* 0x00000007ff547e24 */ /* 0x000fe4000f8e00ff */
        /* <DEDUP_REMOVED lines=46> */
.L_x_1244:
        /* <DEDUP_REMOVED lines=26> */
.L_x_1245:
        /* <DEDUP_REMOVED lines=20> */
.L_x_1192:
[----:B01----:R-:W-:Y:S05]  /*a6f0*/  BSYNC B0 ;  /* 0x0000000000007941 */ /* 0x003fea0003800000 */
.L_x_1191:
[----:B------:R-:W-:Y:S01]  /*a700*/  WARPSYNC 0xffffffff ;  /* 0xffffffff00007948 */ /* 0x000fe20003800000 */
[----:B------:R-:W-:Y:S01]  /*a710*/  BAR.SYNC.DEFER_BLOCKING 0x0 ;  /* 0x0000000000007b1d */ /* 0x000fe20000010000 */
[----:B------:R-:W-:-:S05]  /*a720*/  LEA.HI R82, R95, R95, RZ, 0x1e ;  /* 0x0000005f5f527211 */ /* 0x000fca00078ff0ff */
[----:B------:R-:W2:Y:S04]  /*a730*/  LDL R87, [R1+0x68] ;  /* 0x0000680001577983 */ /* 0x000ea80000100800 */
[----:B------:R-:W3:Y:S04]  /*a740*/  LDL R86, [R1+0x64] ;  /* 0x0000640001567983 */ /* 0x000ee80000100800 */
[----:B------:R-:W4:Y:S04]  /*a750*/  LDL R85, [R1+0x20] ;  /* 0x0000200001557983 */ /* 0x000f280000100800 */
[----:B------:R-:W5:Y:S04]  /*a760*/  LDL R84, [R1+0x1c] ;  /* 0x00001c0001547983 */ /* 0x000f680000100800 */
[----:B------:R-:W5:Y:S01]  /*a770*/  LDL R83, [R1+0x18] ;  /* 0x0000180001537983 */ /* 0x000f620000100800 */
[----:B------:R-:W-:Y:S01]  /*a780*/  ISETP.NE.AND P0, PT, R95, RZ, PT ;  /* 0x000000ff5f00720c */ /* 0x000fe20003f05270 */
[----:B------:R-:W-:-:S02]  /*a790*/  ULDC.64 UR34, c[0x0][0x298] ;  /* 0x0000a60000227ab9 */ /* 0x000fc40000000a00 */
[----:B------:R-:W0:Y:S01]  /*a7a0*/  LDS R82, [R82.X8+0x6854] ;  /* 0x0068540052527984 */ /* 0x000e220000008800 */
[----:B------:R-:W-:Y:S01]  /*a7b0*/  ULDC.64 UR36, c[0x0][0x2b8] ;  /* 0x0000ae0000247ab9 */ /* 0x000fe20000000a00 */
[----:B0-----:R-:W-:-:S04]  /*a7c0*/  FFMA.FTZ R111, R82, R14, R111 ;  /* 0x0000000e526f7223 */ /* 0x001fc8000001006f */
        /* <DEDUP_REMOVED lines=9> */
[----:B------:R-:W-:Y:S02]  /*a860*/  FFMA.FTZ R27, R27, R26, R101 ;  /* 0x0000001a1b1b7223 */ /* 0x000fe40000010065 */
[----:B------:R-:W5:Y:S02]  /*a870*/  LDL.LU R101, [R1+0x98] ;  /* 0x0000980001657983 */ /* 0x000f640000300800 */
[----:B------:R-:W-:Y:S02]  /*a880*/  FFMA.FTZ R28, R28, R27, R100 ;  /* 0x0000001b1c1c7223 */ /* 0x000fe40000010064 */
[----:B------:R-:W5:Y:S04]  /*a890*/  LDL R100, [R1+0x14] ;  /* 0x0000140001647983 */ /* 0x000f680000100800 */
[----:B------:R-:W5:Y:S04]  /*a8a0*/  LDL.LU R104, [R1+0x94] ;  /* 0x0000940001687983 */ /* 0x000f680000300800 */
[----:B------:R-:W5:Y:S04]  /*a8b0*/  LDL R102, [R1+0x10] ;  /* 0x0000100001667983 */ /* 0x000f680000100800 */
[----:B------:R-:W5:Y:S01]  /*a8c0*/  LDL.LU R106, [R1+0x90] ;  /* 0x00009000016a7983 */ /* 0x000f620000300800 */
[----:B------:R-:W-:-:S02]  /*a8d0*/  FFMA.FTZ R29, R29, R28, R99 ;  /* 0x0000001c1d1d7223 */ /* 0x000fc40000010063 */
[----:B------:R-:W-:Y:S01]  /*a8e0*/  IMAD.U32 R14, RZ, RZ, UR7 ;  /* 0x00000007ff0e7e24 */ /* 0x000fe2000f8e00ff */
[----:B------:R-:W5:Y:S01]  /*a8f0*/  LDL R103, [R1+0xc] ;  /* 0x00000c0001677983 */ /* 0x000f620000100800 */
[----:B------:R-:W-:-:S03]  /*a900*/  FFMA.FTZ R30, R30, R29, R98 ;  /* 0x0000001d1e1e7223 */ /* 0x000fc60000010062 */
[----:B------:R0:W-:Y:S01]  /*a910*/  @!P0 STS.64 [R14.X8+0x7750], R80 ;  /* 0x007750500e008388 */ /* 0x0001e20000008a00 */
[----:B------:R-:W-:-:S04]  /*a920*/  FFMA.FTZ R97, R31, R30, R97 ;  /* 0x0000001e1f617223 */ /* 0x000fc80000010061 */
[----:B------:R-:W-:-:S04]  /*a930*/  FFMA.FTZ R96, R32, R97, R96 ;  /* 0x0000006120607223 */ /* 0x000fc80000010060 */
[----:B------:R-:W-:Y:S02]  /*a940*/  FMUL.FTZ R31, R96, R48 ;  /* 0x00000030601f7220 */ /* 0x000fe40000410000 */
[----:B------:R-:W-:Y:S02]  /*a950*/  FMUL.FTZ R32, R97, R47 ;  /* 0x0000002f61207220 */ /* 0x000fe40000410000 */
[----:B0-----:R-:W-:Y:S02]  /*a960*/  FMUL.FTZ R80, R30, R46 ;  /* 0x0000002e1e507220 */ /* 0x001fe40000410000 */
[----:B------:R-:W-:Y:S01]  /*a970*/  FMUL.FTZ R99, R28, UR43 ;  /* 0x0000002b1c637c20 */ /* 0x000fe20008410000 */
[----:B--2---:R-:W-:Y:S02]  /*a980*/  PRMT R14, RZ, 0x5410, R87 ;  /* 0x00005410ff0e7816 */ /* 0x004fe40000000057 */
[----:B---3--:R-:W-:-:S03]  /*a990*/  PRMT R20, RZ, 0x5410, R86 ;  /* 0x00005410ff147816 */ /* 0x008fc60000000056 */
[----:B------:R-:W-:Y:S01]  /*a9a0*/  FMUL.FTZ R19, R14, R48 ;  /* 0x000000300e137220 */ /* 0x000fe20000410000 */
[----:B----4-:R-:W-:Y:S01]  /*a9b0*/  PRMT R81, RZ, 0x5410, R85 ;  /* 0x00005410ff517816 */ /* 0x010fe20000000055 */
[----:B------:R-:W-:Y:S02]  /*a9c0*/  FMUL.FTZ R18, R20, R47 ;  /* 0x0000002f14127220 */ /* 0x000fe40000410000 */
[----:B------:R-:W-:Y:S01]  /*a9d0*/  FFMA.FTZ R19, R17, -R19, R134 ;  /* 0x8000001311137223 */ /* 0x000fe20000010086 */
[----:B-----5:R-:W-:Y:S01]  /*a9e0*/  PRMT R82, RZ, 0x5410, R84 ;  /* 0x00005410ff527816 */ /* 0x020fe20000000054 */
[----:B------:R-:W-:Y:S02]  /*a9f0*/  FFMA.FTZ R18, R16, -R18, R135 ;  /* 0x8000001210127223 */ /* 0x000fe40000010087 */
[----:B------:R-:W-:Y:S01]  /*aa00*/  FMUL.FTZ R84, R81, R46 ;  /* 0x0000002e51547220 */ /* 0x000fe20000410000 */
[----:B------:R-:W-:Y:S01]  /*aa10*/  PRMT R86, RZ, 0x5410, R83 ;  /* 0x00005410ff567816 */ /* 0x000fe20000000053 */
[----:B------:R-:W-:-:S02]  /*aa20*/  FFMA.FTZ R98, R19, R31, RZ ;  /* 0x0000001f13627223 */ /* 0x000fc400000100ff */
[----:B------:R-:W-:Y:S02]  /*aa30*/  FMUL.FTZ R85, R82, R45 ;  /* 0x0000002d52557220 */ /* 0x000fe40000410000 */
[----:B------:R-:W-:Y:S02]  /*aa40*/  FFMA.FTZ R84, R15, -R84, R140 ;  /* 0x800000540f547223 */ /* 0x000fe4000001008c */
[----:B------:R-:W-:Y:S02]  /*aa50*/  FFMA.FTZ R98, R18, R32, R98 ;  /* 0x0000002012627223 */ /* 0x000fe40000010062 */
[----:B------:R-:W-:Y:S02]  /*aa60*/  FMUL.FTZ R87, R86, R44 ;  /* 0x0000002c56577220 */ /* 0x000fe40000410000 */
[----:B------:R-:W-:Y:S02]  /*aa70*/  FFMA.FTZ R85, R13, -R85, R119 ;  /* 0x800000550d557223 */ /* 0x000fe40000010077 */
[----:B------:R-:W-:-:S02]  /*aa80*/  FFMA.FTZ R98, R84, R80, R98 ;  /* 0x0000005054627223 */ /* 0x000fc40000010062 */
[----:B------:R-:W-:Y:S02]  /*aa90*/  FMUL.FTZ R83, R29, R45 ;  /* 0x0000002d1d537220 */ /* 0x000fe40000410000 */
[C---:B------:R-:W-:Y:S02]  /*aaa0*/  FFMA.FTZ R87, R12.reuse, -R87, R120 ;  /* 0x800000570c577223 */ /* 0x040fe40000010078 */
[----:B------:R-:W-:Y:S02]  /*aab0*/  FMUL.FTZ R12, R12, R28 ;  /* 0x0000001c0c0c7220 */ /* 0x000fe40000410000 */
[----:B------:R-:W-:Y:S02]  /*aac0*/  FMUL.FTZ R28, R28, R44 ;  /* 0x0000002c1c1c7220 */ /* 0x000fe40000410000 */
[----:B------:R-:W-:Y:S02]  /*aad0*/  FFMA.FTZ R98, R85, R83, R98 ;  /* 0x0000005355627223 */ /* 0x000fe40000010062 */
[----:B------:R-:W-:-:S02]  /*aae0*/  FMUL.FTZ R99, R87, R99 ;  /* 0x0000006357637220 */ /* 0x000fc40000410000 */
[-C--:B------:R-:W-:Y:S02]  /*aaf0*/  FFMA.FTZ R98, R87, R28.reuse, R98 ;  /* 0x0000001c57627223 */ /* 0x080fe40000010062 */
[----:B------:R-:W-:Y:S02]  /*ab00*/  FMUL.FTZ R28, R86, R28 ;  /* 0x0000001c561c7220 */ /* 0x000fe40000410000 */
[----:B------:R-:W-:Y:S02]  /*ab10*/  FFMA.FTZ R101, R12, R44, R101 ;  /* 0x0000002c0c657223 */ /* 0x000fe40000010065 */
[----:B------:R-:W-:Y:S01]  /*ab20*/  FFMA.FTZ R12, R86, R12, R99 ;  /* 0x0000000c560c7223 */ /* 0x000fe20000010063 */
[----:B------:R-:W-:Y:S02]  /*ab30*/  PRMT R86, RZ, 0x5410, R100 ;  /* 0x00005410ff567816 */ /* 0x000fe40000000064 */
[----:B------:R0:W-:Y:S04]  /*ab40*/  STL [R1+0x98], R101 ;  /* 0x0000986501007387 */ /* 0x0001e80000100800 */
[----:B------:R-:W2:Y:S01]  /*ab50*/  LDL.LU R105, [R1+0x8c] ;  /* 0x00008c0001697983 */ /* 0x000ea20000300800 */
[----:B------:R-:W-:-:S02]  /*ab60*/  FMUL.FTZ R87, R86, R43 ;  /* 0x0000002b56577220 */ /* 0x000fc40000410000 */
[----:B------:R-:W-:Y:S01]  /*ab70*/  FMUL.FTZ R99, R27, UR43 ;  /* 0x0000002b1b637c20 */ /* 0x000fe20008410000 */
[----:B0-----:R-:W3:Y:S01]  /*ab80*/  LDL R101, [R1+0x8] ;  /* 0x0000080001657983 */ /* 0x001ee20000100800 */
[C---:B------:R-:W-:Y:S02]  /*ab90*/  FFMA.FTZ R87, R11.reuse, -R87, R121 ;  /* 0x800000570b577223 */ /* 0x040fe40000010079 */
[----:B------:R-:W-:Y:S02]  /*aba0*/  FMUL.FTZ R11, R11, R27 ;  /* 0x0000001b0b0b7220 */ /* 0x000fe40000410000 */
[----:B------:R-:W-:Y:S02]  /*abb0*/  FMUL.FTZ R100, R87, R99 ;  /* 0x0000006357647220 */ /* 0x000fe40000410000 */
[-C--:B------:R-:W-:Y:S02]  /*abc0*/  FMUL.FTZ R99, R27, R43.reuse ;  /* 0x0000002b1b637220 */ /* 0x080fe40000410000 */
[----:B------:R-:W-:-:S02]  /*abd0*/  FFMA.FTZ R104, R11, R43, R104 ;  /* 0x0000002b0b687223 */ /* 0x000fc40000010068 */
[C---:B------:R-:W-:Y:S02]  /*abe0*/  FFMA.FTZ R27, R86.reuse, R11, R100 ;  /* 0x0000000b561b7223 */ /* 0x040fe40000010064 */
[-C--:B------:R-:W-:Y:S01]  /*abf0*/  FMUL.FTZ R11, R86, R99.reuse ;  /* 0x00000063560b7220 */ /* 0x080fe20000410000 */
[----:B------:R-:W-:Y:S01]  /*ac00*/  PRMT R86, RZ, 0x5410, R102 ;  /* 0x00005410ff567816 */ /* 0x000fe20000000066 */
[----:B------:R0:W-:Y:S01]  /*ac10*/  STL [R1+0x94], R104 ;  /* 0x0000946801007387 */ /* 0x0001e20000100800 */
[----:B------:R-:W-:-:S03]  /*ac20*/  FFMA.FTZ R98, R87, R99, R98 ;  /* 0x0000006357627223 */ /* 0x000fc60000010062 */
[----:B------:R-:W4:Y:S01]  /*ac30*/  LDL.LU R102, [R1+0x88] ;  /* 0x0000880001667983 */ /* 0x000f220000300800 */
[----:B------:R-:W-:-:S03]  /*ac40*/  FMUL.FTZ R99, R86, R42 ;  /* 0x0000002a56637220 */ /* 0x000fc60000410000 */
[----:B0-----:R-:W5:Y:S01]  /*ac50*/  LDL R104, [R1+0x4] ;  /* 0x0000040001687983 */ /* 0x001f620000100800 */
[C---:B------:R-:W-:Y:S02]  /*ac60*/  FFMA.FTZ R99, R10.reuse, -R99, R122 ;  /* 0x800000630a637223 */ /* 0x040fe4000001007a */
[----:B------:R-:W-:-:S04]  /*ac70*/  FMUL.FTZ R10, R10, R26 ;  /* 0x0000001a0a0a7220 */ /* 0x000fc80000410000 */
[----:B------:R-:W-:-:S05]  /*ac80*/  FFMA.FTZ R106, R10, R42, R106 ;  /* 0x0000002a0a6a7223 */ /* 0x000fca000001006a */
[----:B------:R-:W-:Y:S04]  /*ac90*/  STL [R1+0x90], R106 ;  /* 0x0000906a01007387 */ /* 0x000fe80000100800 */
[----:B------:R-:W5:Y:S01]  /*aca0*/  LDL.LU R100, [R1+0x84] ;  /* 0x0000840001647983 */ /* 0x000f620000300800 */
[C---:B------:R-:W-:Y:S02]  /*acb0*/  FMUL.FTZ R87, R26.reuse, UR43 ;  /* 0x0000002b1a577c20 */ /* 0x040fe40008410000 */
[----:B------:R-:W-:Y:S02]  /*acc0*/  FMUL.FTZ R26, R26, R42 ;  /* 0x0000002a1a1a7220 */ /* 0x000fe40000410000 */
[C---:B------:R-:W-:Y:S02]  /*acd0*/  FMUL.FTZ R87, R99.reuse, R87 ;  /* 0x0000005763577220 */ /* 0x040fe40000410000 */
[----:B------:R-:W-:-:S02]  /*ace0*/  FFMA.FTZ R98, R99, R26, R98 ;  /* 0x0000001a63627223 */ /* 0x000fc40000010062 */
[C---:B------:R-:W-:Y:S02]  /*acf0*/  FFMA.FTZ R87, R86.reuse, R10, R87 ;  /* 0x0000000a56577223 */ /* 0x040fe40000010057 */
[----:B------:R-:W-:Y:S01]  /*ad00*/  FMUL.FTZ R10, R86, R26 ;  /* 0x0000001a560a7220 */ /* 0x000fe20000410000 */
[----:B------:R-:W-:Y:S01]  /*ad10*/  PRMT R26, RZ, 0x5410, R103 ;  /* 0x00005410ff1a7816 */ /* 0x000fe20000000067 */
[----:B------:R-:W-:Y:S01]  /*ad20*/  FMUL.FTZ R99, R25, UR43 ;  /* 0x0000002b19637c20 */ /* 0x000fe20008410000 */
[----:B------:R-:W5:Y:S03]  /*ad30*/  LDL R103, [R1] ;  /* 0x0000000001677983 */ /* 0x000f660000100800 */
[----:B------:R-:W-:-:S04]  /*ad40*/  FMUL.FTZ R86, R26, R41 ;  /* 0x000000291a567220 */ /* 0x000fc80000410000 */
[C---:B------:R-:W-:Y:S02]  /*ad50*/  FFMA.FTZ R86, R9.reuse, -R86, R123 ;  /* 0x8000005609567223 */ /* 0x040fe4000001007b */
[----:B------:R-:W-:Y:S02]  /*ad60*/  FMUL.FTZ R9, R9, R25 ;  /* 0x0000001909097220 */ /* 0x000fe40000410000 */
[----:B------:R-:W-:Y:S02]  /*ad70*/  FMUL.FTZ R99, R86, R99 ;  /* 0x0000006356637220 */ /* 0x000fe40000410000 */
[----:B------:R-:W-:Y:S02]  /*ad80*/  FMUL.FTZ R25, R25, R41 ;  /* 0x0000002919197220 */ /* 0x000fe40000410000 */
[----:B------:R-:W-:Y:S02]  /*ad90*/  FFMA.FTZ R99, R26, R9, R99 ;  /* 0x000000091a637223 */ /* 0x000fe40000010063 */
[----:B------:R-:W-:-:S02]  /*ada0*/  FFMA.FTZ R86, R86, R25, R98 ;  /* 0x0000001956567223 */ /* 0x000fc40000010062 */
[----:B------:R-:W-:Y:S02]  /*adb0*/  FMUL.FTZ R98, R24, UR43 ;  /* 0x0000002b18627c20 */ /* 0x000fe40008410000 */
[----:B--2---:R-:W-:Y:S02]  /*adc0*/  FFMA.FTZ R105, R9, R41, R105 ;  /* 0x0000002909697223 */ /* 0x004fe40000010069 */
[----:B------:R-:W-:Y:S01]  /*add0*/  FMUL.FTZ R9, R26, R25 ;  /* 0x000000191a097220 */ /* 0x000fe20000410000 */
[----:B---3--:R-:W-:Y:S02]  /*ade0*/  PRMT R25, RZ, 0x5410, R101 ;  /* 0x00005410ff197816 */ /* 0x008fe40000000065 */
[----:B------:R-:W-:Y:S03]  /*adf0*/  STL [R1+0x8c], R105 ;  /* 0x00008c6901007387 */ /* 0x000fe60000100800 */
[----:B------:R-:W-:Y:S01]  /*ae00*/  FMUL.FTZ R26, R25, R40 ;  /* 0x00000028191a7220 */ /* 0x000fe20000410000 */
[----:B------:R-:W2:Y:S03]  /*ae10*/  LDL.LU R101, [R1+0x80] ;  /* 0x0000800001657983 */ /* 0x000ea60000300800 */
[----:B------:R-:W-:-:S02]  /*ae20*/  FFMA.FTZ R26, R8, -R26, R124 ;  /* 0x8000001a081a7223 */ /* 0x000fc4000001007c */
[----:B------:R-:W-:Y:S02]  /*ae30*/  FMUL.FTZ R8, R8, R24 ;  /* 0x0000001808087220 */ /* 0x000fe40000410000 */
[----:B------:R-:W-:Y:S02]  /*ae40*/  FMUL.FTZ R98, R26, R98 ;  /* 0x000000621a627220 */ /* 0x000fe40000410000 */
[----:B------:R-:W-:Y:S02]  /*ae50*/  FMUL.FTZ R24, R24, R40 ;  /* 0x0000002818187220 */ /* 0x000fe40000410000 */
[----:B------:R-:W-:Y:S02]  /*ae60*/  FFMA.FTZ R98, R25, R8, R98 ;  /* 0x0000000819627223 */ /* 0x000fe40000010062 */
[----:B----4-:R-:W-:Y:S02]  /*ae70*/  FFMA.FTZ R102, R8, R40, R102 ;  /* 0x0000002808667223 */ /* 0x010fe40000010066 */
[----:B------:R-:W-:-:S02]  /*ae80*/  FFMA.FTZ R86, R26, R24, R86 ;  /* 0x000000181a567223 */ /* 0x000fc40000010056 */
[----:B------:R-:W-:Y:S01]  /*ae90*/  FMUL.FTZ R8, R25, R24 ;  /* 0x0000001819087220 */ /* 0x000fe20000410000 */
[----:B-----5:R-:W-:Y:S01]  /*aea0*/  PRMT R24, RZ, 0x5410, R104 ;  /* 0x00005410ff187816 */ /* 0x020fe20000000068 */
[----:B------:R0:W-:Y:S04]  /*aeb0*/  STL [R1+0x88], R102 ;  /* 0x0000886601007387 */ /* 0x0001e80000100800 */
[----:B------:R-:W-:Y:S01]  /*aec0*/  FMUL.FTZ R25, R24, R39 ;  /* 0x0000002718197220 */ /* 0x000fe20000410000 */
[----:B0-----:R-:W3:Y:S03]  /*aed0*/  LDL.LU R102, [R1+0x7c] ;  /* 0x00007c0001667983 */ /* 0x001ee60000300800 */
[----:B------:R-:W-:-:S02]  /*aee0*/  FFMA.FTZ R25, R7, -R25, R125 ;  /* 0x8000001907197223 */ /* 0x000fc4000001007d */
[----:B------:R-:W-:-:S04]  /*aef0*/  FMUL.FTZ R7, R7, R23 ;  /* 0x0000001707077220 */ /* 0x000fc80000410000 */
[----:B------:R-:W-:-:S05]  /*af00*/  FFMA.FTZ R100, R7, R39, R100 ;  /* 0x0000002707647223 */ /* 0x000fca0000010064 */
[----:B------:R0:W-:Y:S04]  /*af10*/  STL [R1+0x84], R100 ;  /* 0x0000846401007387 */ /* 0x0001e80000100800 */
[----:B0-----:R-:W4:Y:S01]  /*af20*/  LDL.LU R100, [R1+0x78] ;  /* 0x0000780001647983 */ /* 0x001f220000300800 */
[C---:B------:R-:W-:Y:S02]  /*af30*/  FMUL.FTZ R26, R23.reuse, UR43 ;  /* 0x0000002b171a7c20 */ /* 0x040fe40008410000 */
[----:B------:R-:W-:Y:S02]  /*af40*/  FMUL.FTZ R23, R23, R39 ;  /* 0x0000002717177220 */ /* 0x000fe40000410000 */
[----:B------:R-:W-:-:S04]  /*af50*/  FMUL.FTZ R26, R25, R26 ;  /* 0x0000001a191a7220 */ /* 0x000fc80000410000 */
[C---:B------:R-:W-:Y:S02]  /*af60*/  FFMA.FTZ R26, R24.reuse, R7, R26 ;  /* 0x00000007181a7223 */ /* 0x040fe4000001001a */
[-C--:B------:R-:W-:Y:S01]  /*af70*/  FFMA.FTZ R7, R25, R23.reuse, R86 ;  /* 0x0000001719077223 */ /* 0x080fe20000010056 */
[----:B------:R-:W-:Y:S01]  /*af80*/  PRMT R25, RZ, 0x5410, R103 ;  /* 0x00005410ff197816 */ /* 0x000fe20000000067 */
[----:B------:R-:W-:-:S04]  /*af90*/  FMUL.FTZ R24, R24, R23 ;  /* 0x0000001718187220 */ /* 0x000fc80000410000 */
[----:B------:R-:W-:Y:S02]  /*afa0*/  FMUL.FTZ R23, R25, R38 ;  /* 0x0000002619177220 */ /* 0x000fe40000410000 */
[----:B------:R-:W-:Y:S02]  /*afb0*/  FMUL.FTZ R86, R22, UR43 ;  /* 0x0000002b16567c20 */ /* 0x000fe40008410000 */
[C---:B------:R-:W-:Y:S02]  /*afc0*/  FFMA.FTZ R23, R6.reuse, -R23, R126 ;  /* 0x8000001706177223 */ /* 0x040fe4000001007e */
[----:B------:R-:W-:Y:S02]  /*afd0*/  FMUL.FTZ R6, R6, R22 ;  /* 0x0000001606067220 */ /* 0x000fe40000410000 */
[----:B------:R-:W-:Y:S02]  /*afe0*/  FMUL.FTZ R86, R23, R86 ;  /* 0x0000005617567220 */ /* 0x000fe40000410000 */
[----:B------:R-:W-:Y:S01]  /*aff0*/  FADD.FTZ R152, R26, R152 ;  /* 0x000000981a987221 */ /* 0x000fe20000010000 */
[----:B------:R-:W-:Y:S01]  /*b000*/  PRMT R26, RZ, 0x5410, R165 ;  /* 0x00005410ff1a7816 */ /* 0x000fe200000000a5 */
[----:B------:R-:W-:-:S04]  /*b010*/  FFMA.FTZ R86, R25, R6, R86 ;  /* 0x0000000619567223 */ /* 0x000fc80000010056 */
[----:B------:R-:W-:Y:S02]  /*b020*/  FADD.FTZ R153, R86, R153 ;  /* 0x0000009956997221 */ /* 0x000fe40000010000 */
[----:B------:R-:W-:-:S04]  /*b030*/  FMUL.FTZ R86, R26, R37 ;  /* 0x000000251a567220 */ /* 0x000fc80000410000 */
[C---:B------:R-:W-:Y:S02]  /*b040*/  FFMA.FTZ R86, R5.reuse, -R86, R127 ;  /* 0x8000005605567223 */ /* 0x040fe4000001007f */
[----:B------:R-:W-:Y:S02]  /*b050*/  FMUL.FTZ R5, R5, R21 ;  /* 0x0000001505057220 */ /* 0x000fe40000410000 */
[----:B------:R-:W-:Y:S02]  /*b060*/  FADD.FTZ R151, R98, R151 ;  /* 0x0000009762977221 */ /* 0x000fe40000010000 */
[----:B--2---:R-:W-:-:S05]  /*b070*/  FFMA.FTZ R101, R6, R38, R101 ;  /* 0x0000002606657223 */ /* 0x004fca0000010065 */
[----:B------:R0:W-:Y:S01]  /*b080*/  STL [R1+0x80], R101 ;  /* 0x0000806501007387 */ /* 0x0001e20000100800 */
[----:B------:R-:W-:-:S03]  /*b090*/  FMUL.FTZ R6, R21, UR43 ;  /* 0x0000002b15067c20 */ /* 0x000fc60008410000 */
[----:B0-----:R-:W2:Y:S01]  /*b0a0*/  LDL.LU R101, [R1+0x74] ;  /* 0x0000740001657983 */ /* 0x001ea20000300800 */
[----:B------:R-:W-:-:S03]  /*b0b0*/  FMUL.FTZ R6, R86, R6 ;  /* 0x0000000656067220 */ /* 0x000fc60000410000 */
[----:B------:R-:W5:Y:S01]  /*b0c0*/  LDL.LU R104, [R1+0x70] ;  /* 0x0000700001687983 */ /* 0x000f620000300800 */
[----:B------:R-:W-:Y:S02]  /*b0d0*/  FFMA.FTZ R6, R26, R5, R6 ;  /* 0x000000051a067223 */ /* 0x000fe40000010006 */
[----:B---3--:R-:W-:Y:S01]  /*b0e0*/  FFMA.FTZ R102, R5, R37, R102 ;  /* 0x0000002505667223 */ /* 0x008fe20000010066 */
[----:B------:R-:W-:-:S05]  /*b0f0*/  PRMT R5, RZ, 0x5410, R164 ;  /* 0x00005410ff057816 */ /* 0x000fca00000000a4 */
[----:B------:R-:W-:-:S04]  /*b100*/  FMUL.FTZ R98, R5, R36 ;  /* 0x0000002405627220 */ /* 0x000fc80000410000 */
[C---:B------:R-:W-:Y:S02]  /*b110*/  FFMA.FTZ R98, R4.reuse, -R98, R128 ;  /* 0x8000006204627223 */ /* 0x040fe40000010080 */
[----:B------:R-:W-:Y:S01]  /*b120*/  FMUL.FTZ R4, R4, R108 ;  /* 0x0000006c04047220 */ /* 0x000fe20000410000 */
[----:B------:R0:W-:Y:S04]  /*b130*/  STL [R1+0x7c], R102 ;  /* 0x00007c6601007387 */ /* 0x0001e80000100800 */
[----:B------:R-:W3:Y:S01]  /*b140*/  LDL.LU R103, [R1+0x6c] ;  /* 0x00006c0001677983 */ /* 0x000ee20000300800 */
[----:B----4-:R-:W-:-:S05]  /*b150*/  FFMA.FTZ R100, R4, R36, R100 ;  /* 0x0000002404647223 */ /* 0x010fca0000010064 */
[----:B------:R1:W-:Y:S04]  /*b160*/  STL [R1+0x78], R100 ;  /* 0x0000786401007387 */ /* 0x0003e80000100800 */
[----:B0-----:R-:W4:Y:S01]  /*b170*/  LDL.LU R102, [R1+0x9c] ;  /* 0x00009c0001667983 */ /* 0x001f220000300800 */
[----:B------:R-:W-:Y:S02]  /*b180*/  FADD.FTZ R154, R6, R154 ;  /* 0x0000009a069a7221 */ /* 0x000fe40000010000 */
[----:B------:R-:W-:-:S04]  /*b190*/  FMUL.FTZ R6, R108, UR43 ;  /* 0x0000002b6c067c20 */ /* 0x000fc80008410000 */
[----:B------:R-:W-:-:S04]  /*b1a0*/  FMUL.FTZ R6, R98, R6 ;  /* 0x0000000662067220 */ /* 0x000fc80000410000 */
[----:B------:R-:W-:-:S04]  /*b1b0*/  FFMA.FTZ R6, R5, R4, R6 ;  /* 0x0000000405067223 */ /* 0x000fc80000010006 */
[----:B------:R-:W-:Y:S02]  /*b1c0*/  FADD.FTZ R155, R6, R155 ;  /* 0x0000009b069b7221 */ /* 0x000fe40000010000 */
[----:B------:R-:W4:Y:S01]  /*b1d0*/  LDL.LU R6, [R1+0xa0] ;  /* 0x0000a00001067983 */ /* 0x000f220000300800 */
[----:B-1----:R-:W-:Y:S01]  /*b1e0*/  PRMT R100, RZ, 0x5410, R163 ;  /* 0x00005410ff647816 */ /* 0x002fe200000000a3 */
[----:B------:R-:W-:-:S04]  /*b1f0*/  FADD.FTZ R150, R99, R150 ;  /* 0x0000009663967221 */ /* 0x000fc80000010000 */
[----:B------:R-:W-:-:S04]  /*b200*/  FMUL.FTZ R99, R100, R35 ;  /* 0x0000002364637220 */ /* 0x000fc80000410000 */
[C---:B------:R-:W-:Y:S02]  /*b210*/  FFMA.FTZ R99, R3.reuse, -R99, R129 ;  /* 0x8000006303637223 */ /* 0x040fe40000010081 */
[----:B------:R-:W-:Y:S02]  /*b220*/  FMUL.FTZ R3, R3, R109 ;  /* 0x0000006d03037220 */ /* 0x000fe40000410000 */
[----:B------:R-:W-:Y:S01]  /*b230*/  FADD.FTZ R149, R87, R149 ;  /* 0x0000009557957221 */ /* 0x000fe20000010000 */
[----:B------:R-:W-:Y:S01]  /*b240*/  PRMT R87, RZ, 0x5410, R162 ;  /* 0x00005410ff577816 */ /* 0x000fe200000000a2 */
[----:B------:R-:W-:-:S04]  /*b250*/  FMUL.FTZ R4, R109, UR43 ;  /* 0x0000002b6d047c20 */ /* 0x000fc80008410000 */
[----:B------:R-:W-:Y:S02]  /*b260*/  FMUL.FTZ R4, R99, R4 ;  /* 0x0000000463047220 */ /* 0x000fe40000410000 */
[----:B------:R-:W-:Y:S02]  /*b270*/  FMUL.FTZ R13, R13, R29 ;  /* 0x0000001d0d0d7220 */ /* 0x000fe40000410000 */
[----:B------:R-:W-:Y:S02]  /*b280*/  FFMA.FTZ R4, R100, R3, R4 ;  /* 0x0000000364047223 */ /* 0x000fe40000010004 */
[----:B------:R-:W-:-:S04]  /*b290*/  FMUL.FTZ R29, R29, UR43 ;  /* 0x0000002b1d1d7c20 */ /* 0x000fc80008410000 */
[----:B------:R-:W-:Y:S01]  /*b2a0*/  FMUL.FTZ R85, R85, R29 ;  /* 0x0000001d55557220 */ /* 0x000fe20000410000 */
[----:B------:R-:W-:Y:S01]  /*b2b0*/  PRMT R29, RZ, 0x5410, R161 ;  /* 0x00005410ff1d7816 */ /* 0x000fe200000000a1 */
[----:B------:R-:W-:Y:S02]  /*b2c0*/  FMUL.FTZ R22, R22, R38 ;  /* 0x0000002616167220 */ /* 0x000fe40000410000 */
[----:B------:R-:W-:Y:S02]  /*b2d0*/  FMUL.FTZ R21, R21, R37 ;  /* 0x0000002515157220 */ /* 0x000fe40000410000 */
[----:B------:R-:W-:Y:S02]  /*b2e0*/  FFMA.FTZ R7, R23, R22, R7 ;  /* 0x0000001617077223 */ /* 0x000fe40000010007 */
[----:B------:R-:W-:Y:S01]  /*b2f0*/  FADD.FTZ R157, R4, R157 ;  /* 0x0000009d049d7221 */ /* 0x000fe20000010000 */
[----:B------:R-:W-:Y:S01]  /*b300*/  SHF.L.U32 R4, R95, 0x4, RZ ;  /* 0x000000045f047819 */ /* 0x000fe200000006ff */
[----:B------:R-:W-:-:S02]  /*b310*/  FMUL.FTZ R108, R108, R36 ;  /* 0x000000246c6c7220 */ /* 0x000fc40000410000 */
[----:B------:R-:W-:Y:S02]  /*b320*/  FFMA.FTZ R7, R86, R21, R7 ;  /* 0x0000001556077223 */ /* 0x000fe40000010007 */
[----:B------:R-:W-:Y:S02]  /*b330*/  FMUL.FTZ R109, R109, R35 ;  /* 0x000000236d6d7220 */ /* 0x000fe40000410000 */
[----:B------:R-:W-:Y:S02]  /*b340*/  FFMA.FTZ R7, R98, R108, R7 ;  /* 0x0000006c62077223 */ /* 0x000fe40000010007 */
[----:B------:R-:W-:Y:S01]  /*b350*/  FADD.FTZ R148, R27, R148 ;  /* 0x000000941b947221 */ /* 0x000fe20000010000 */
[----:B------:R-:W-:Y:S01]  /*b360*/  IADD3 R27, R4, 0x3, RZ ;  /* 0x00000003041b7810 */ /* 0x000fe20007ffe0ff */
[----:B------:R-:W-:Y:S02]  /*b370*/  FADD.FTZ R147, R12, R147 ;  /* 0x000000930c937221 */ /* 0x000fe40000010000 */
[----:B------:R-:W-:-:S02]  /*b380*/  FMUL.FTZ R31, R14, R31 ;  /* 0x0000001f0e1f7220 */ /* 0x000fc40000410000 */
[----:B------:R-:W-:Y:S02]  /*b390*/  FMUL.FTZ R12, R110, R34 ;  /* 0x000000226e0c7220 */ /* 0x000fe40000410000 */
[----:B------:R-:W-:Y:S02]  /*b3a0*/  FFMA.FTZ R7, R99, R109, R7 ;  /* 0x0000006d63077223 */ /* 0x000fe40000010007 */
[----:B------:R-:W-:Y:S02]  /*b3b0*/  FMUL.FTZ R32, R20, R32 ;  /* 0x0000002014207220 */ /* 0x000fe40000410000 */
[----:B------:R-:W-:Y:S02]  /*b3c0*/  FMUL.FTZ R80, R81, R80 ;  /* 0x0000005051507220 */ /* 0x000fe40000410000 */
[----:B--2---:R-:W-:-:S05]  /*b3d0*/  FFMA.FTZ R101, R3, R35, R101 ;  /* 0x0000002303657223 */ /* 0x004fca0000010065 */
[----:B------:R0:W-:Y:S01]  /*b3e0*/  STL [R1+0x74], R101 ;  /* 0x0000746501007387 */ /* 0x0001e20000100800 */
[----:B------:R-:W-:Y:S02]  /*b3f0*/  FMUL.FTZ R3, R110, UR43 ;  /* 0x0000002b6e037c20 */ /* 0x000fe40008410000 */
[----:B0-----:R-:W-:-:S04]  /*b400*/  FMUL.FTZ R101, R87, R34 ;  /* 0x0000002257657220 */ /* 0x001fc80000410000 */
[C---:B------:R-:W-:Y:S02]  /*b410*/  FFMA.FTZ R101, R2.reuse, -R101, R130 ;  /* 0x8000006502657223 */ /* 0x040fe40000010082 */
[----:B------:R-:W-:Y:S02]  /*b420*/  FMUL.FTZ R2, R2, R110 ;  /* 0x0000006e02027220 */ /* 0x000fe40000410000 */
[----:B------:R-:W-:Y:S02]  /*b430*/  FMUL.FTZ R3, R101, R3 ;  /* 0x0000000365037220 */ /* 0x000fe40000410000 */
[----:B-----5:R-:W-:Y:S02]  /*b440*/  FFMA.FTZ R104, R2, R34, R104 ;  /* 0x0000002202687223 */ /* 0x020fe40000010068 */
[----:B------:R-:W-:Y:S02]  /*b450*/  FFMA.FTZ R3, R87, R2, R3 ;  /* 0x0000000257037223 */ /* 0x000fe40000010003 */
[----:B------:R-:W-:-:S02]  /*b460*/  FMUL.FTZ R2, R29, R33 ;  /* 0x000000211d027220 */ /* 0x000fc40000410000 */
[----:B------:R-:W-:Y:S02]  /*b470*/  FADD.FTZ R158, R3, R158 ;  /* 0x0000009e039e7221 */ /* 0x000fe40000010000 */
[C---:B------:R-:W-:Y:S02]  /*b480*/  FFMA.FTZ R2, R0.reuse, -R2, R131 ;  /* 0x8000000200027223 */ /* 0x040fe40000010083 */
[C---:B------:R-:W-:Y:S02]  /*b490*/  FMUL.FTZ R3, R111.reuse, UR43 ;  /* 0x0000002b6f037c20 */ /* 0x040fe40008410000 */
[----:B------:R-:W-:Y:S02]  /*b4a0*/  FMUL.FTZ R0, R0, R111 ;  /* 0x0000006f00007220 */ /* 0x000fe40000410000 */
[----:B------:R-:W-:Y:S02]  /*b4b0*/  FMUL.FTZ R3, R2, R3 ;  /* 0x0000000302037220 */ /* 0x000fe40000410000 */
[----:B------:R-:W-:-:S02]  /*b4c0*/  FMUL.FTZ R111, R111, R33 ;  /* 0x000000216f6f7220 */ /* 0x000fc40000410000 */
[----:B---3--:R-:W-:Y:S02]  /*b4d0*/  FFMA.FTZ R103, R0, R33, R103 ;  /* 0x0000002100677223 */ /* 0x008fe40000010067 */
[----:B------:R-:W-:Y:S02]  /*b4e0*/  FFMA.FTZ R3, R29, R0, R3 ;  /* 0x000000001d037223 */ /* 0x000fe40000010003 */
[----:B------:R-:W-:Y:S02]  /*b4f0*/  FMUL.FTZ R0, R2, R111 ;  /* 0x0000006f02007220 */ /* 0x000fe40000410000 */
[----:B------:R-:W-:Y:S02]  /*b500*/  FMUL.FTZ R2, R15, R30 ;  /* 0x0000001e0f027220 */ /* 0x000fe40000410000 */
[----:B----4-:R-:W-:Y:S02]  /*b510*/  FFMA.FTZ R102, R13, R45, R102 ;  /* 0x0000002d0d667223 */ /* 0x010fe40000010066 */
[----:B------:R-:W-:Y:S01]  /*b520*/  FMUL.FTZ R30, R30, UR43 ;  /* 0x0000002b1e1e7c20 */ /* 0x000fe20008410000 */
[----:B------:R-:W-:Y:S01]  /*b530*/  STL [R1+0x70], R104 ;  /* 0x0000706801007387 */ /* 0x000fe20000100800 */
[----:B------:R-:W-:-:S02]  /*b540*/  FFMA.FTZ R15, R82, R13, R85 ;  /* 0x0000000d520f7223 */ /* 0x000fc40000010055 */
[----:B------:R-:W-:Y:S01]  /*b550*/  FMUL.FTZ R30, R84, R30 ;  /* 0x0000001e541e7220 */ /* 0x000fe20000410000 */
[----:B------:R-:W-:Y:S01]  /*b560*/  STL [R1+0x6c], R103 ;  /* 0x00006c6701007387 */ /* 0x000fe20000100800 */
[----:B------:R-:W-:-:S03]  /*b570*/  FMUL.FTZ R82, R82, R83 ;  /* 0x0000005352527220 */ /* 0x000fc60000410000 */
[----:B------:R-:W-:Y:S04]  /*b580*/  STL [R1+0x9c], R102 ;  /* 0x00009c6601007387 */ /* 0x000fe80000100800 */
[----:B------:R-:W2:Y:S04]  /*b590*/  LDL R84, [R1+0x60] ;  /* 0x0000600001547983 */ /* 0x000ea80000100800 */
[----:B------:R-:W3:Y:S01]  /*b5a0*/  LDL R83, [R1+0x5c] ;  /* 0x00005c0001537983 */ /* 0x000ee20000100800 */
[----:B------:R-:W-:Y:S02]  /*b5b0*/  FFMA.FTZ R6, R2, R46, R6 ;  /* 0x0000002e02067223 */ /* 0x000fe40000010006 */
[----:B------:R-:W-:Y:S01]  /*b5c0*/  FFMA.FTZ R13, R81, R2, R30 ;  /* 0x00000002510d7223 */ /* 0x000fe2000001001e */
[C---:B------:R-:W-:Y:S01]  /*b5d0*/  IADD3 R2, R4.reuse, 0x1, RZ ;  /* 0x0000000104027810 */ /* 0x040fe20007ffe0ff */
[----:B------:R-:W-:Y:S01]  /*b5e0*/  FADD.FTZ R160, R3, R160 ;  /* 0x000000a003a07221 */ /* 0x000fe20000010000 */
[----:B------:R-:W-:Y:S01]  /*b5f0*/  IADD3 R3, R4, 0x2, RZ ;  /* 0x0000000204037810 */ /* 0x000fe20007ffe0ff */
[----:B------:R0:W-:Y:S01]  /*b600*/  STL [R1+0xa0], R6 ;  /* 0x0000a00601007387 */ /* 0x0001e20000100800 */
[----:B------:R-:W-:-:S02]  /*b610*/  LEA.HI.SX32 R2, R2, R4, 0x1b ;  /* 0x0000000402027211 */ /* 0x000fc400078fdaff */
[----:B------:R-:W-:Y:S01]  /*b620*/  LEA.HI.SX32 R3, R3, R4, 0x1b ;  /* 0x0000000403037211 */ /* 0x000fe200078fdaff */
[----:B------:R-:W-:Y:S01]  /*b630*/  FMUL.FTZ R87, R87, R12 ;  /* 0x0000000c57577220 */ /* 0x000fe20000410000 */
[----:B------:R-:W4:Y:S01]  /*b640*/  LDL R98, [R1+0x54] ;  /* 0x0000540001627983 */ /* 0x000f220000100800 */
[-C--:B0-----:R-:W-:Y:S01]  /*b650*/  LEA.HI.SX32 R6, R4, R4.reuse, 0x1b ;  /* 0x0000000404067211 */ /* 0x081fe200078fdaff */
[----:B------:R-:W-:Y:S01]  /*b660*/  FMUL.FTZ R29, R29, R111 ;  /* 0x0000006f1d1d7220 */ /* 0x000fe20000410000 */
[----:B------:R-:W-:Y:S01]  /*b670*/  LEA.HI.SX32 R4, R27, R4, 0x1b ;  /* 0x000000041b047211 */ /* 0x000fe200078fdaff */
[----:B------:R-:W-:Y:S02]  /*b680*/  FFMA.FTZ R12, R101, R12, R7 ;  /* 0x0000000c650c7223 */ /* 0x000fe40000010007 */
[----:B------:R-:W-:Y:S01]  /*b690*/  FMUL.FTZ R25, R25, R22 ;  /* 0x0000001619197220 */ /* 0x000fe20000410000 */
[----:B------:R-:W-:Y:S04]  /*b6a0*/  STS [R6.X4+0x2100], R31 ;  /* 0x0021001f06007388 */ /* 0x000fe80000004800 */
[----:B------:R-:W-:Y:S04]  /*b6b0*/  STS [R2.X4+0x2104], R32 ;  /* 0x0021042002007388 */ /* 0x000fe80000004800 */
[----:B------:R-:W5:Y:S04]  /*b6c0*/  LDL R7, [R1+0x50] ;  /* 0x0000500001077983 */ /* 0x000f680000100800 */
[----:B------:R-:W-:Y:S04]  /*b6d0*/  STS [R3.X4+0x2108], R80 ;  /* 0x0021085003007388 */ /* 0x000fe80000004800 */
[----:B------:R-:W-:Y:S04]  /*b6e0*/  STS [R4.X4+0x210c], R82 ;  /* 0x00210c5204007388 */ /* 0x000fe80000004800 */
[----:B------:R0:W-:Y:S01]  /*b6f0*/  STS [R6.X4+0x2114], R11 ;  /* 0x0021140b06007388 */ /* 0x0001e20000004800 */
[----:B------:R-:W-:-:S02]  /*b700*/  FMUL.FTZ R26, R26, R21 ;  /* 0x000000151a1a7220 */ /* 0x000fc40000410000 */
[----:B------:R-:W-:Y:S02]  /*b710*/  FMUL.FTZ R5, R5, R108 ;  /* 0x0000006c05057220 */ /* 0x000fe40000410000 */
[----:B------:R-:W-:Y:S01]  /*b720*/  FMUL.FTZ R100, R100, R109 ;  /* 0x0000006d64647220 */ /* 0x000fe20000410000 */
[C---:B------:R-:W-:Y:S01]  /*b730*/  IADD3 R107, R95.reuse, 0x200, RZ ;  /* 0x000002005f6b7810 */ /* 0x040fe20007ffe0ff */
[----:B------:R-:W4:Y:S04]  /*b740*/  LDL R159, [R1+0x58] ;  /* 0x00005800019f7983 */ /* 0x000f280000100800 */
[----:B0-----:R-:W4:Y:S04]  /*b750*/  LDL R11, [R1+0x40] ;  /* 0x00004000010b7983 */ /* 0x001f280000100800 */
[----:B------:R-:W-:Y:S04]  /*b760*/  STS [R6.X4+0x2110], R28 ;  /* 0x0021101c06007388 */ /* 0x000fe80000004800 */
[----:B------:R-:W-:Y:S04]  /*b770*/  STS [R6.X4+0x2118], R10 ;  /* 0x0021180a06007388 */ /* 0x000fe80000004800 */
[----:B------:R0:W-:Y:S04]  /*b780*/  STS [R6.X4+0x211c], R9 ;  /* 0x00211c0906007388 */ /* 0x0001e80000004800 */
[----:B------:R-:W-:Y:S04]  /*b790*/  STS [R6.X4+0x2120], R8 ;  /* 0x0021200806007388 */ /* 0x000fe80000004800 */
[----:B------:R-:W-:Y:S04]  /*b7a0*/  STS [R6.X4+0x2124], R24 ;  /* 0x0021241806007388 */ /* 0x000fe80000004800 */
[----:B------:R-:W-:Y:S04]  /*b7b0*/  STS [R6.X4+0x2128], R25 ;  /* 0x0021281906007388 */ /* 0x000fe80000004800 */
[----:B------:R-:W-:Y:S04]  /*b7c0*/  STS [R6.X4+0x212c], R26 ;  /* 0x00212c1a06007388 */ /* 0x000fe80000004800 */
[----:B------:R-:W-:Y:S04]  /*b7d0*/  STS [R6.X4+0x2130], R5 ;  /* 0x0021300506007388 */ /* 0x000fe80000004800 */
[----:B------:R-:W-:Y:S04]  /*b7e0*/  STS [R6.X4+0x2134], R100 ;  /* 0x0021346406007388 */ /* 0x000fe80000004800 */
[----:B------:R1:W-:Y:S04]  /*b7f0*/  STS [R6.X4+0x2138], R87 ;  /* 0x0021385706007388 */ /* 0x0003e80000004800 */
[----:B------:R-:W-:Y:S01]  /*b800*/  STS [R6.X4+0x213c], R29 ;  /* 0x00213c1d06007388 */ /* 0x000fe20000004800 */
[----:B------:R-:W-:-:S02]  /*b810*/  IADD3 R109, R95, 0x100, RZ ;  /* 0x000001005f6d7810 */ /* 0x000fc40007ffe0ff */
[C---:B------:R-:W-:Y:S01]  /*b820*/  IADD3 R108, R95.reuse, 0x180, RZ ;  /* 0x000001805f6c7810 */ /* 0x040fe20007ffe0ff */
[----:B0-----:R-:W4:Y:S01]  /*b830*/  LDL R9, [R1+0x3c] ;  /* 0x00003c0001097983 */ /* 0x001f220000100800 */
[C---:B------:R-:W-:Y:S02]  /*b840*/  IADD3 R106, R95.reuse, 0x280, RZ ;  /* 0x000002805f6a7810 */ /* 0x040fe40007ffe0ff */
[C---:B-1----:R-:W-:Y:S01]  /*b850*/  IADD3 R87, R95.reuse, 0x80, RZ ;  /* 0x000000805f577810 */ /* 0x042fe20007ffe0ff */
[----:B------:R-:W4:Y:S01]  /*b860*/  LDL R8, [R1+0x38] ;  /* 0x0000380001087983 */ /* 0x000f220000100800 */
[C---:B------:R-:W-:Y:S02]  /*b870*/  IADD3 R105, R95.reuse, 0x300, RZ ;  /* 0x000003005f697810 */ /* 0x040fe40007ffe0ff */
[C---:B------:R-:W-:Y:S01]  /*b880*/  IADD3 R103, R95.reuse, 0x380, RZ ;  /* 0x000003805f677810 */ /* 0x040fe20007ffe0ff */
[----:B------:R-:W4:Y:S01]  /*b890*/  LDL R5, [R1+0x34] ;  /* 0x0000340001057983 */ /* 0x000f220000100800 */
[----:B------:R-:W-:-:S02]  /*b8a0*/  IADD3 R102, R95, 0x400, RZ ;  /* 0x000004005f667810 */ /* 0x000fc40007ffe0ff */
[C---:B------:R-:W-:Y:S01]  /*b8b0*/  IADD3 R101, R95.reuse, 0x480, RZ ;  /* 0x000004805f657810 */ /* 0x040fe20007ffe0ff */
[----:B------:R-:W4:Y:S01]  /*b8c0*/  LDL R156, [R1+0x4c] ;  /* 0x00004c00019c7983 */ /* 0x000f220000100800 */
[C---:B------:R-:W-:Y:S02]  /*b8d0*/  IADD3 R100, R95.reuse, 0x500, RZ ;  /* 0x000005005f647810 */ /* 0x040fe40007ffe0ff */
[C---:B------:R-:W-:Y:S01]  /*b8e0*/  IADD3 R99, R95.reuse, 0x580, RZ ;  /* 0x000005805f637810 */ /* 0x040fe20007ffe0ff */
[----:B------:R-:W4:Y:S01]  /*b8f0*/  LDL R111, [R1+0x48] ;  /* 0x00004800016f7983 */ /* 0x000f220000100800 */
[C---:B------:R-:W-:Y:S02]  /*b900*/  IADD3 R86, R95.reuse, 0x600, RZ ;  /* 0x000006005f567810 */ /* 0x040fe40007ffe0ff */
[C---:B------:R-:W-:Y:S01]  /*b910*/  IADD3 R82, R95.reuse, 0x780, RZ ;  /* 0x000007805f527810 */ /* 0x040fe20007ffe0ff */
[----:B------:R-:W4:Y:S01]  /*b920*/  LDL R110, [R1+0x44] ;  /* 0x00004400016e7983 */ /* 0x000f220000100800 */
[----:B------:R-:W-:-:S03]  /*b930*/  LEA.HI.SX32 R10, R95, R95, 0x1b ;  /* 0x0000005f5f0a7211 */ /* 0x000fc600078fdaff */
[----:B------:R-:W-:Y:S01]  /*b940*/  BAR.SYNC.DEFER_BLOCKING 0x0 ;  /* 0x0000000000007b1d */ /* 0x000fe20000010000 */
        /* <DEDUP_REMOVED lines=11> */
[-C--:B------:R-:W-:Y:S01]  /*ba00*/  LEA.HI.SX32 R86, R86, R95.reuse, 0x1b ;  /* 0x0000005f56567211 */ /* 0x080fe200078fdaff */
[----:B------:R-:W0:Y:S01]  /*ba10*/  LDS R104, [R10.X4+0x2100] ;  /* 0x002100000a687984 */ /* 0x000e220000004800 */
[----:B------:R-:W-:-:S03]  /*ba20*/  LEA.HI.SX32 R82, R82, R95, 0x1b ;  /* 0x0000005f52527211 */ /* 0x000fc600078fdaff */
[----:B------:R-:W1:Y:S04]  /*ba30*/  LDS R85, [R87.X4+0x2300] ;  /* 0x0023000057557984 */ /* 0x000e680000004800 */
        /* <DEDUP_REMOVED lines=12> */
[----:B--2---:R-:W-:Y:S01]  /*bb00*/  FMUL.FTZ R134, R84, R134 ;  /* 0x0000008654867220 */ /* 0x004fe20000410000 */
[----:B------:R-:W-:Y:S01]  /*bb10*/  IADD3 R84, R95, 0x680, RZ ;  /* 0x000006805f547810 */ /* 0x000fe20007ffe0ff */
[----:B---3--:R-:W-:Y:S01]  /*bb20*/  FMUL.FTZ R135, R83, R135 ;  /* 0x0000008753877220 */ /* 0x008fe20000410000 */
[----:B------:R-:W-:-:S02]  /*bb30*/  IADD3 R83, R95, 0x700, RZ ;  /* 0x000007005f537810 */ /* 0x000fc40007ffe0ff */
[-C--:B------:R-:W-:Y:S02]  /*bb40*/  LEA.HI.SX32 R84, R84, R95.reuse, 0x1b ;  /* 0x0000005f54547211 */ /* 0x080fe400078fdaff */
[----:B------:R-:W-:-:S03]  /*bb50*/  LEA.HI.SX32 R83, R83, R95, 0x1b ;  /* 0x0000005f53537211 */ /* 0x000fc600078fdaff */
[----:B------:R-:W2:Y:S04]  /*bb60*/  LDS R32, [R84.X4+0x3b00] ;  /* 0x003b000054207984 */ /* 0x000ea80000004800 */
[----:B------:R-:W3:Y:S04]  /*bb70*/  LDS R80, [R83.X4+0x3d00] ;  /* 0x003d000053507984 */ /* 0x000ee80000004800 */
[----:B------:R-:W-:Y:S04]  /*bb80*/  STS [R6.X4+0x4200], R134 ;  /* 0x0042008606007388 */ /* 0x000fe80000004800 */
[----:B------:R0:W-:Y:S04]  /*bb90*/  STS [R2.X4+0x4204], R135 ;  /* 0x0042048702007388 */ /* 0x0001e80000004800 */
[----:B0-----:R-:W2:Y:S01]  /*bba0*/  LDL R2, [R1+0x30] ;  /* 0x0000300001027983 */ /* 0x001ea20000100800 */
[----:B-----5:R-:W-:-:S03]  /*bbb0*/  FMUL.FTZ R120, R7, R120 ;  /* 0x0000007807787220 */ /* 0x020fc60000410000 */
[----:B------:R-:W5:Y:S01]  /*bbc0*/  LDL R7, [R1+0x28] ;  /* 0x0000280001077983 */ /* 0x000f620000100800 */
[----:B----4-:R-:W-:-:S03]  /*bbd0*/  FMUL.FTZ R119, R98, R119 ;  /* 0x0000007762777220 */ /* 0x010fc60000410000 */
[----:B------:R-:W4:Y:S01]  /*bbe0*/  LDL R98, [R1+0x2c] ;  /* 0x00002c0001627983 */ /* 0x000f220000100800 */
[----:B------:R-:W-:-:S03]  /*bbf0*/  FMUL.FTZ R124, R11, R124 ;  /* 0x0000007c0b7c7220 */ /* 0x000fc60000410000 */
[----:B------:R-:W3:Y:S01]  /*bc00*/  LDL R11, [R1+0x24] ;  /* 0x00002400010b7983 */ /* 0x000ee20000100800 */
[----:B------:R-:W-:Y:S01]  /*bc10*/  FMUL.FTZ R140, R159, R140 ;  /* 0x0000008c9f8c7220 */ /* 0x000fe20000410000 */
[----:B------:R-:W-:-:S04]  /*bc20*/  UIMAD UR34, UR13, UR34, URZ ;  /* 0x000000220d2272a4 */ /* 0x000fc8000f8e023f */
[----:B------:R-:W-:Y:S01]  /*bc30*/  STS [R3.X4+0x4208], R140 ;  /* 0x0042088c03007388 */ /* 0x000fe20000004800 */
[----:B------:R-:W-:Y:S02]  /*bc40*/  UIMAD UR34, UR12, UR35, UR34 ;  /* 0x000000230c2272a4 */ /* 0x000fe4000f8e0222 */
[----:B------:R-:W-:Y:S01]  /*bc50*/  UIMAD UR36, UR13, UR36, URZ ;  /* 0x000000240d2472a4 */ /* 0x000fe2000f8e023f */
[----:B------:R0:W-:Y:S03]  /*bc60*/  STS [R4.X4+0x420c], R119 ;  /* 0x00420c7704007388 */ /* 0x0001e60000004800 */
[----:B------:R-:W-:Y:S01]  /*bc70*/  UIMAD UR36, UR12, UR37, UR36 ;  /* 0x000000250c2472a4 */ /* 0x000fe2000f8e0224 */
[----:B0-----:R-:W-:Y:S01]  /*bc80*/  MOV R4, UR12 ;  /* 0x0000000c00047c02 */ /* 0x001fe20008000f00 */
[----:B------:R-:W-:Y:S01]  /*bc90*/  FMUL.FTZ R125, R9, R125 ;  /* 0x0000007d097d7220 */ /* 0x000fe20000410000 */
[----:B------:R-:W-:Y:S01]  /*bca0*/  HFMA2.MMA R9, -RZ, RZ, 0, 0 ;  /* 0x00000000ff097435 */ /* 0x000fe200000001ff */
[----:B------:R-:W-:-:S02]  /*bcb0*/  FMUL.FTZ R126, R8, R126 ;  /* 0x0000007e087e7220 */ /* 0x000fc40000410000 */
[----:B------:R-:W-:Y:S02]  /*bcc0*/  IMAD.MOV.U32 R8, RZ, RZ, R95 ;  /* 0x000000ffff087224 */ /* 0x000fe400078e005f */
[----:B------:R-:W-:-:S05]  /*bcd0*/  FMUL.FTZ R127, R5, R127 ;  /* 0x0000007f057f7220 */ /* 0x000fca0000410000 */
[----:B------:R-:W-:-:S04]  /*bce0*/  IMAD.WIDE.U32 R4, R4, c[0x0][0x2b8], R8 ;  /* 0x0000ae0004047a25 */ /* 0x000fc800078e0008 */
[----:B------:R-:W-:Y:S02]  /*bcf0*/  FMUL.FTZ R121, R156, R121 ;  /* 0x000000799c797220 */ /* 0x000fe40000410000 */
[----:B------:R-:W-:Y:S02]  /*bd00*/  FMUL.FTZ R122, R111, R122 ;  /* 0x0000007a6f7a7220 */ /* 0x000fe40000410000 */
[----:B------:R-:W-:Y:S01]  /*bd10*/  FMUL.FTZ R123, R110, R123 ;  /* 0x0000007b6e7b7220 */ /* 0x000fe20000410000 */
[----:B------:R-:W-:Y:S01]  /*bd20*/  IADD3 R5, R5, UR36, RZ ;  /* 0x0000002405057c10 */ /* 0x000fe2000fffe0ff */
[----:B------:R-:W-:Y:S01]  /*bd30*/  STS [R6.X4+0x4210], R120 ;  /* 0x0042107806007388 */ /* 0x000fe20000004800 */
[----:B------:R-:W-:-:S03]  /*bd40*/  ULDC.64 UR36, c[0x0][0x2c0] ;  /* 0x0000b00000247ab9 */ /* 0x000fc60000000a00 */
[----:B------:R-:W-:Y:S04]  /*bd50*/  STS [R6.X4+0x4214], R121 ;  /* 0x0042147906007388 */ /* 0x000fe80000004800 */
[----:B------:R-:W-:Y:S04]  /*bd60*/  STS [R6.X4+0x4218], R122 ;  /* 0x0042187a06007388 */ /* 0x000fe80000004800 */
[----:B------:R-:W-:Y:S04]  /*bd70*/  STS [R6.X4+0x421c], R123 ;  /* 0x00421c7b06007388 */ /* 0x000fe80000004800 */
[----:B------:R-:W-:Y:S04]  /*bd80*/  STS [R6.X4+0x4220], R124 ;  /* 0x0042207c06007388 */ /* 0x000fe80000004800 */
[----:B------:R-:W-:Y:S04]  /*bd90*/  STS [R6.X4+0x4224], R125 ;  /* 0x0042247d06007388 */ /* 0x000fe80000004800 */
[----:B------:R-:W-:Y:S04]  /*bda0*/  STS [R6.X4+0x4228], R126 ;  /* 0x0042287e06007388 */ /* 0x000fe80000004800 */
[----:B------:R-:W-:Y:S01]  /*bdb0*/  STS [R6.X4+0x422c], R127 ;  /* 0x00422c7f06007388 */ /* 0x000fe20000004800 */
[----:B------:R-:W-:-:S04]  /*bdc0*/  UIMAD UR36, UR15, UR36, URZ ;  /* 0x000000240f2472a4 */ /* 0x000fc8000f8e023f */
[----:B------:R-:W-:Y:S01]  /*bdd0*/  UIMAD UR36, UR14, UR37, UR36 ;  /* 0x000000250e2472a4 */ /* 0x000fe2000f8e0224 */
[----:B------:R-:W-:Y:S01]  /*bde0*/  BSSY B0, `(.L_x_1195) ;  /* 0x0000035000007945 */ /* 0x000fe20003800000 */
[----:B------:R-:W-:Y:S02]  /*bdf0*/  FMUL.FTZ R16, R16, R97 ;  /* 0x0000006110107220 */ /* 0x000fe40000410000 */
[----:B------:R-:W-:Y:S02]  /*be00*/  FMUL.FTZ R17, R17, R96 ;  /* 0x0000006011117220 */ /* 0x000fe40000410000 */
[----:B------:R-:W-:Y:S02]  /*be10*/  FMUL.FTZ R97, R97, UR43 ;  /* 0x0000002b61617c20 */ /* 0x000fe40008410000 */
[----:B------:R-:W-:Y:S02]  /*be20*/  FMUL.FTZ R96, R96, UR43 ;  /* 0x0000002b60607c20 */ /* 0x000fe40008410000 */
[----:B--2---:R-:W-:-:S02]  /*be30*/  FMUL.FTZ R128, R2, R128 ;  /* 0x0000008002807220 */ /* 0x004fc40000410000 */
[----:B------:R-:W-:-:S04]  /*be40*/  IMAD.U32 R2, RZ, RZ, UR12 ;  /* 0x0000000cff027e24 */ /* 0x000fc8000f8e00ff */
[----:B------:R-:W-:-:S05]  /*be50*/  IMAD.WIDE.U32 R2, R2, c[0x0][0x298], R8 ;  /* 0x0000a60002027a25 */ /* 0x000fca00078e0008 */
[----:B------:R-:W-:Y:S01]  /*be60*/  IADD3 R3, R3, UR34, RZ ;  /* 0x0000002203037c10 */ /* 0x000fe2000fffe0ff */
[----:B------:R-:W-:Y:S01]  /*be70*/  ULDC.64 UR34, c[0x0][0x2a0] ;  /* 0x0000a80000227ab9 */ /* 0x000fe20000000a00 */
[----:B-----5:R-:W-:Y:S01]  /*be80*/  FMUL.FTZ R130, R7, R130 ;  /* 0x0000008207827220 */ /* 0x020fe20000410000 */
[----:B------:R-:W-:Y:S01]  /*be90*/  UIMAD UR34, UR15, UR34, URZ ;  /* 0x000000220f2272a4 */ /* 0x000fe2000f8e023f */
[----:B------:R-:W-:Y:S02]  /*bea0*/  IMAD.U32 R7, RZ, RZ, UR14 ;  /* 0x0000000eff077e24 */ /* 0x000fe4000f8e00ff */
[----:B----4-:R-:W-:Y:S01]  /*beb0*/  FMUL.FTZ R129, R98, R129 ;  /* 0x0000008162817220 */ /* 0x010fe20000410000 */
[----:B------:R-:W-:Y:S01]  /*bec0*/  UIMAD UR34, UR14, UR35, UR34 ;  /* 0x000000230e2272a4 */ /* 0x000fe2000f8e0222 */
[----:B------:R-:W-:Y:S01]  /*bed0*/  IMAD.WIDE.U32 R2, R7, c[0x0][0x2a0], R2 ;  /* 0x0000a80007027a25 */ /* 0x000fe200078e0002 */
[----:B------:R-:W-:-:S03]  /*bee0*/  MOV R7, UR14 ;  /* 0x0000000e00077c02 */ /* 0x000fc60008000f00 */
[----:B------:R-:W-:Y:S02]  /*bef0*/  IMAD.U32 R98, RZ, RZ, UR27 ;  /* 0x0000001bff627e24 */ /* 0x000fe4000f8e00ff */
[----:B---3--:R-:W-:Y:S01]  /*bf00*/  FMUL.FTZ R131, R11, R131 ;  /* 0x000000830b837220 */ /* 0x008fe20000410000 */
[----:B------:R-:W-:Y:S01]  /*bf10*/  STS [R6.X4+0x4230], R128 ;  /* 0x0042308006007388 */ /* 0x000fe20000004800 */
[----:B------:R-:W-:-:S03]  /*bf20*/  IADD3 R111, R3, UR34, RZ ;  /* 0x00000022036f7c10 */ /* 0x000fc6000fffe0ff */
[----:B------:R-:W-:Y:S01]  /*bf30*/  STS [R6.X4+0x4234], R129 ;  /* 0x0042348106007388 */ /* 0x000fe20000004800 */
[----:B------:R-:W-:-:S03]  /*bf40*/  IADD3 R98, -R98, c[0x0][0x168], -R95 ;  /* 0x00005a0062627a10 */ /* 0x000fc60007ffe95f */
[----:B------:R-:W-:Y:S04]  /*bf50*/  STS [R6.X4+0x4238], R130 ;  /* 0x0042388206007388 */ /* 0x000fe80000004800 */
[----:B------:R0:W-:Y:S01]  /*bf60*/  STS [R6.X4+0x423c], R131 ;  /* 0x00423c8306007388 */ /* 0x0001e20000004800 */
[----:B------:R-:W-:-:S03]  /*bf70*/  IMAD.WIDE.U32 R4, R7, c[0x0][0x2c0], R4 ;  /* 0x0000b00007047a25 */ /* 0x000fc600078e0004 */
[----:B------:R-:W-:Y:S01]  /*bf80*/  BAR.SYNC.DEFER_BLOCKING 0x0 ;  /* 0x0000000000007b1d */ /* 0x000fe20000010000 */
[----:B0-----:R-:W-:-:S04]  /*bf90*/  IADD3 R6, P0, R2, UR27, RZ ;  /* 0x0000001b02067c10 */ /* 0x001fc8000ff1e0ff */
[----:B------:R-:W-:Y:S02]  /*bfa0*/  IADD3.X R7, R111, UR28, RZ, P0, !PT ;  /* 0x0000001c6f077c10 */ /* 0x000fe400087fe4ff */
[----:B------:R-:W-:Y:S02]  /*bfb0*/  ISETP.GE.AND P0, PT, R98, 0x1, PT ;  /* 0x000000016200780c */ /* 0x000fe40003f06270 */
[----:B------:R-:W-:Y:S02]  /*bfc0*/  IADD3 R110, R5, UR36, RZ ;  /* 0x00000024056e7c10 */ /* 0x000fe4000fffe0ff */
[----:B------:R-:W-:-:S04]  /*bfd0*/  IADD3 R8, P1, R4, UR27, RZ ;  /* 0x0000001b04087c10 */ /* 0x000fc8000ff3e0ff */
[----:B------:R-:W-:-:S05]  /*bfe0*/  IADD3.X R9, R110, UR28, RZ, P1, !PT ;  /* 0x0000001c6e097c10 */ /* 0x000fca0008ffe4ff */
[----:B------:R-:W-:Y:S05]  /*bff0*/  @!P0 BRA `(.L_x_1196) ;  /* 0x0000013000008947 */ /* 0x000fea0003800000 */
[----:B-1----:R0:W1:Y:S01]  /*c000*/  LDS R119, [R10.X4+0x4200] ;  /* 0x004200000a777984 */ /* 0x0020620000004800 */
[----:B------:R-:W-:Y:S01]  /*c010*/  ULDC.64 UR34, c[0x0][0x2b0] ;  /* 0x0000ac0000227ab9 */ /* 0x000fe20000000a00 */
[----:B------:R-:W-:Y:S01]  /*c020*/  MOV R11, UR7 ;  /* 0x00000007000b7c02 */ /* 0x000fe20008000f00 */
[----:B------:R-:W-:-:S04]  /*c030*/  UIMAD UR34, UR42, UR34, URZ ;  /* 0x000000222a2272a4 */ /* 0x000fc8000f8e023f */
[----:B------:R-:W-:Y:S01]  /*c040*/  UIMAD UR34, UR7, UR35, UR34 ;  /* 0x00000023072272a4 */ /* 0x000fe2000f8e0222 */
[----:B------:R-:W-:-:S05]  /*c050*/  IMAD.WIDE.U32 R6, R11, c[0x0][0x2b0], R6 ;  /* 0x0000ac000b067a25 */ /* 0x000fca00078e0006 */
        /* <DEDUP_REMOVED lines=13> */
.L_x_1196:
[----:B-1----:R-:W-:Y:S05]  /*c130*/  BSYNC B0 ;  /* 0x0000000000007941 */ /* 0x002fea0003800000 */
.L_x_1195:
[----:B------:R-:W1:Y:S01]  /*c140*/  LDS R87, [R87.X4+0x4400] ;  /* 0x0044000057577984 */ /* 0x000e620000004800 */
[C---:B0-----:R-:W-:Y:S01]  /*c150*/  LEA R6, P0, R2.reuse, c[0x0][0x318], 0x2 ;  /* 0x0000c60002067a11 */ /* 0x041fe200078010ff */
[----:B------:R-:W-:Y:S01]  /*c160*/  ULDC UR34, c[0x0][0x174] ;  /* 0x00005d0000227ab9 */ /* 0x000fe20000000800 */
[----:B------:R-:W-:Y:S01]  /*c170*/  BSSY B0, `(.L_x_1197) ;  /* 0x000001c000007945 */ /* 0x000fe20003800000 */
[----:B------:R-:W-:Y:S01]  /*c180*/  UIADD3 UR34, UR6, -UR34, URZ ;  /* 0x8000002206227290 */ /* 0x000fe2000fffe03f */
[----:B------:R-:W-:Y:S01]  /*c190*/  LEA.HI.X R7, R2, c[0x0][0x31c], R111, 0x2, P0 ;  /* 0x0000c70002077a11 */ /* 0x000fe200000f146f */
[----:B------:R-:W-:Y:S01]  /*c1a0*/  USHF.L.U64.HI UR42, UR8, 0x2, UR9 ;  /* 0x00000002082a7899 */ /* 0x000fe20008010209 */
[C---:B------:R-:W-:Y:S01]  /*c1b0*/  LEA R2, P0, R4.reuse, c[0x0][0x320], 0x2 ;  /* 0x0000c80004027a11 */ /* 0x040fe200078010ff */
[----:B------:R-:W-:Y:S02]  /*c1c0*/  UIMAD UR43, UR34, -0x800, URZ ;  /* 0xfffff800222b78a4 */ /* 0x000fe4000f8e023f */
[----:B------:R-:W-:Y:S01]  /*c1d0*/  ULDC.64 UR36, c[0x0][0x2d0] ;  /* 0x0000b40000247ab9 */ /* 0x000fe20000000a00 */
[----:B------:R-:W-:Y:S01]  /*c1e0*/  LEA.HI.X R3, R4, c[0x0][0x324], R110, 0x2, P0 ;  /* 0x0000c90004037a11 */ /* 0x000fe200000f146e */
[----:B------:R-:W-:Y:S01]  /*c1f0*/  ULDC.64 UR34, c[0x0][0x2b0] ;  /* 0x0000ac0000227ab9 */ /* 0x000fe20000000a00 */
[----:B------:R-:W-:Y:S01]  /*c200*/  ISETP.GE.AND P0, PT, R98, 0x81, PT ;  /* 0x000000816200780c */ /* 0x000fe20003f06270 */
[----:B------:R-:W-:Y:S01]  /*c210*/  USHF.L.U32 UR46, UR8, 0x2, URZ ;  /* 0x00000002082e7899 */ /* 0x000fe2000800063f */
[----:B------:R-:W-:Y:S01]  /*c220*/  MOV R8, UR43 ;  /* 0x0000002b00087c02 */ /* 0x000fe20008000f00 */
[----:B------:R-:W-:Y:S01]  /*c230*/  UIMAD UR34, UR42, UR34, URZ ;  /* 0x000000222a2272a4 */ /* 0x000fe2000f8e023f */
[----:B------:R-:W-:Y:S01]  /*c240*/  IMAD.U32 R4, RZ, RZ, UR43 ;  /* 0x0000002bff047e24 */ /* 0x000fe2000f8e00ff */
[----:B------:R-:W-:-:S02]  /*c250*/  UIMAD UR36, UR42, UR36, URZ ;  /* 0x000000242a2472a4 */ /* 0x000fc4000f8e023f */
[----:B------:R-:W-:Y:S01]  /*c260*/  UIMAD UR34, UR46, UR35, UR34 ;  /* 0x000000232e2272a4 */ /* 0x000fe2000f8e0222 */
[----:B------:R-:W-:Y:S01]  /*c270*/  IMAD.WIDE R8, R8, 0x4, R6 ;  /* 0x0000000408087825 */ /* 0x000fe200078e0206 */
[----:B------:R-:W-:-:S03]  /*c280*/  UIMAD UR36, UR46, UR37, UR36 ;  /* 0x000000252e2472a4 */ /* 0x000fc6000f8e0224 */
[----:B------:R-:W-:Y:S01]  /*c290*/  IMAD.WIDE R4, R4, 0x4, R2 ;  /* 0x0000000404047825 */ /* 0x000fe200078e0202 */
[----:B------:R-:W-:Y:S05]  /*c2a0*/  @!P0 BRA `(.L_x_1198) ;  /* 0x0000008000008947 */ /* 0x000fea0003800000 */
[----:B------:R-:W-:-:S05]  /*c2b0*/  MOV R10, UR46 ;  /* 0x0000002e000a7c02 */ /* 0x000fca0008000f00 */
[----:B------:R-:W-:-:S05]  /*c2c0*/  IMAD.WIDE.U32 R8, R10, c[0x0][0x2b0], R8 ;  /* 0x0000ac000a087a25 */ /* 0x000fca00078e0008 */
[----:B------:R-:W-:-:S05]  /*c2d0*/  IADD3 R9, R9, UR34, RZ ;  /* 0x0000002209097c10 */ /* 0x000fca000fffe0ff */
[----:B------:R0:W-:Y:S02]  /*c2e0*/  RED.E.ADD.F32.FTZ.RN.STRONG.GPU [R8.64+-0x1e00], R85 ;  /* 0xffe200550800798e */ /* 0x0001e4000c10e7a8 */
[----:B0-----:R-:W-:-:S04]  /*c2f0*/  IMAD.U32 R8, RZ, RZ, UR46 ;  /* 0x0000002eff087e24 */ /* 0x001fc8000f8e00ff */
[----:B------:R-:W-:-:S05]  /*c300*/  IMAD.WIDE.U32 R4, R8, c[0x0][0x2d0], R4 ;  /* 0x0000b40008047a25 */ /* 0x000fca00078e0004 */
[----:B------:R-:W-:-:S05]  /*c310*/  IADD3 R5, R5, UR36, RZ ;  /* 0x0000002405057c10 */ /* 0x000fca000fffe0ff */
[----:B-1----:R0:W-:Y:S02]  /*c320*/  RED.E.ADD.F32.FTZ.RN.STRONG.GPU [R4.64+-0x1e00], R87 ;  /* 0xffe200570400798e */ /* 0x0021e4000c10e7a8 */
.L_x_1198:
[----:B------:R-:W-:Y:S05]  /*c330*/  BSYNC B0 ;  /* 0x0000000000007941 */ /* 0x000fea0003800000 */
.L_x_1197:
[----:B------:R-:W2:Y:S01]  /*c340*/  LDS R109, [R109.X4+0x4600] ;  /* 0x004600006d6d7984 */ /* 0x000ea20000004800 */
[----:B------:R-:W-:Y:S01]  /*c350*/  USHF.L.U32 UR35, UR29, 0x2, URZ ;  /* 0x000000021d237899 */ /* 0x000fe2000800063f */
[----:B------:R-:W-:Y:S01]  /*c360*/  ISETP.GE.AND P6, PT, R98, 0x101, PT ;  /* 0x000001016200780c */ /* 0x000fe20003fc6270 */
[----:B------:R-:W-:Y:S01]  /*c370*/  USHF.L.U64.HI UR37, UR29, 0x2, UR38 ;  /* 0x000000021d257899 */ /* 0x000fe20008010226 */
[----:B------:R-:W-:Y:S01]  /*c380*/  BSSY B0, `(.L_x_1199) ;  /* 0x0000015000007945 */ /* 0x000fe20003800000 */
[----:B------:R-:W-:Y:S01]  /*c390*/  FADD.FTZ R0, R12, R0 ;  /* 0x000000000c007221 */ /* 0x000fe20000010000 */
[----:B------:R-:W-:Y:S02]  /*c3a0*/  ISETP.GE.AND P2, PT, R98, 0x281, PT ;  /* 0x000002816200780c */ /* 0x000fe40003f46270 */
[----:B0-----:R-:W-:Y:S02]  /*c3b0*/  IADD3 R4, P0, R6, UR35, RZ ;  /* 0x0000002306047c10 */ /* 0x001fe4000ff1e0ff */
[----:B------:R-:W-:-:S02]  /*c3c0*/  IADD3 R2, P1, R2, UR35, RZ ;  /* 0x0000002302027c10 */ /* 0x000fc4000ff3e0ff */
[----:B------:R-:W-:Y:S01]  /*c3d0*/  IADD3.X R5, R7, UR37, RZ, P0, !PT ;  /* 0x0000002507057c10 */ /* 0x000fe200087fe4ff */
[----:B------:R-:W-:Y:S01]  /*c3e0*/  IMAD.U32 R7, RZ, RZ, UR46 ;  /* 0x0000002eff077e24 */ /* 0x000fe2000f8e00ff */
[----:B------:R-:W-:Y:S02]  /*c3f0*/  MOV R6, UR46 ;  /* 0x0000002e00067c02 */ /* 0x000fe40008000f00 */
[----:B------:R-:W-:Y:S02]  /*c400*/  IADD3.X R3, R3, UR37, RZ, P1, !PT ;  /* 0x0000002503037c10 */ /* 0x000fe40008ffe4ff */
[----:B------:R-:W-:Y:S01]  /*c410*/  ISETP.GE.AND P0, PT, R98, 0x181, PT ;  /* 0x000001816200780c */ /* 0x000fe20003f06270 */
        /* <DEDUP_REMOVED lines=10> */
[----:B--2---:R0:W-:Y:S02]  /*c4c0*/  RED.E.ADD.F32.FTZ.RN.STRONG.GPU [R2.64+-0x1c00], R109 ;  /* 0xffe4006d0200798e */ /* 0x0041e4000c10e7a8 */
.L_x_1200:
[----:B------:R-:W-:Y:S05]  /*c4d0*/  BSYNC B0 ;  /* 0x0000000000007941 */ /* 0x000fea0003800000 */
.L_x_1199:
[----:B------:R-:W3:Y:S01]  /*c4e0*/  LDS R108, [R108.X4+0x4800] ;  /* 0x004800006c6c7984 */ /* 0x000ee20000004800 */
[----:B------:R-:W-:Y:S01]  /*c4f0*/  BSSY B0, `(.L_x_1201) ;  /* 0x0000004000007945 */ /* 0x000fe20003800000 */
[----:B------:R-:W-:Y:S05]  /*c500*/  @!P0 BRA `(.L_x_1202) ;  /* 0x0000002000008947 */ /* 0x000fea0003800000 */
[----:B------:R4:W-:Y:S04]  /*c510*/  RED.E.ADD.F32.FTZ.RN.STRONG.GPU [R4.64+-0x1a00], R22 ;  /* 0xffe600160400798e */ /* 0x0009e8000c10e7a8 */
[----:B---3--:R4:W-:Y:S02]  /*c520*/  RED.E.ADD.F32.FTZ.RN.STRONG.GPU [R2.64+-0x1a00], R108 ;  /* 0xffe6006c0200798e */ /* 0x0089e4000c10e7a8 */
.L_x_1202:
[----:B------:R-:W-:Y:S05]  /*c530*/  BSYNC B0 ;  /* 0x0000000000007941 */ /* 0x000fea0003800000 */
.L_x_1201:
[----:B------:R-:W0:Y:S01]  /*c540*/  LDS R107, [R107.X4+0x4a00] ;  /* 0x004a00006b6b7984 */ /* 0x000e220000004800 */
[----:B------:R-:W-:Y:S01]  /*c550*/  BSSY B0, `(.L_x_1203) ;  /* 0x0000004000007945 */ /* 0x000fe20003800000 */
[----:B------:R-:W-:Y:S05]  /*c560*/  @!P1 BRA `(.L_x_1204) ;  /* 0x0000002000009947 */ /* 0x000fea0003800000 */
[----:B------:R4:W-:Y:S04]  /*c570*/  RED.E.ADD.F32.FTZ.RN.STRONG.GPU [R4.64+-0x1800], R23 ;  /* 0xffe800170400798e */ /* 0x0009e8000c10e7a8 */
[----:B0-----:R4:W-:Y:S02]  /*c580*/  RED.E.ADD.F32.FTZ.RN.STRONG.GPU [R2.64+-0x1800], R107 ;  /* 0xffe8006b0200798e */ /* 0x0019e4000c10e7a8 */
.L_x_1204:
[----:B------:R-:W-:Y:S05]  /*c590*/  BSYNC B0 ;  /* 0x0000000000007941 */ /* 0x000fea0003800000 */
.L_x_1203:
[----:B------:R-:W4:Y:S01]  /*c5a0*/  LDS R106, [R106.X4+0x4c00] ;  /* 0x004c00006a6a7984 */ /* 0x000f220000004800 */
[----:B------:R-:W-:Y:S01]  /*c5b0*/  BSSY B0, `(.L_x_1205) ;  /* 0x0000004000007945 */ /* 0x000fe20003800000 */
[----:B------:R-:W-:Y:S05]  /*c5c0*/  @!P2 BRA `(.L_x_1206) ;  /* 0x000000200000a947 */ /* 0x000fea0003800000 */
[----:B------:R4:W-:Y:S04]  /*c5d0*/  RED.E.ADD.F32.FTZ.RN.STRONG.GPU [R4.64+-0x1600], R24 ;  /* 0xffea00180400798e */ /* 0x0009e8000c10e7a8 */
[----:B----4-:R4:W-:Y:S02]  /*c5e0*/  RED.E.ADD.F32.FTZ.RN.STRONG.GPU [R2.64+-0x1600], R106 ;  /* 0xffea006a0200798e */ /* 0x0109e4000c10e7a8 */
.L_x_1206:
[----:B------:R-:W-:Y:S05]  /*c5f0*/  BSYNC B0 ;  /* 0x0000000000007941 */ /* 0x000fea0003800000 */
.L_x_1205:
[----:B------:R-:W4:Y:S01]  /*c600*/  LDS R105, [R105.X4+0x4e00] ;  /* 0x004e000069697984 */ /* 0x000f220000004800 */
[----:B------:R-:W-:Y:S01]  /*c610*/  BSSY B0, `(.L_x_1207) ;  /* 0x0000004000007945 */ /* 0x000fe20003800000 */
[----:B------:R-:W-:Y:S05]  /*c620*/  @!P3 BRA `(.L_x_1208) ;  /* 0x000000200000b947 */ /* 0x000fea0003800000 */
[----:B------:R4:W-:Y:S04]  /*c630*/  RED.E.ADD.F32.FTZ.RN.STRONG.GPU [R4.64+-0x1400], R25 ;  /* 0xffec00190400798e */ /* 0x0009e8000c10e7a8 */
[----:B----4-:R4:W-:Y:S02]  /*c640*/  RED.E.ADD.F32.FTZ.RN.STRONG.GPU [R2.64+-0x1400], R105 ;  /* 0xffec00690200798e */ /* 0x0109e4000c10e7a8 */
.L_x_1208:
[----:B------:R-:W-:Y:S05]  /*c650*/  BSYNC B0 ;  /* 0x0000000000007941 */ /* 0x000fea0003800000 */
.L_x_1207:
[----:B------:R-:W4:Y:S01]  /*c660*/  LDS R103, [R103.X4+0x5000] ;  /* 0x0050000067677984 */ /* 0x000f220000004800 */
[----:B------:R-:W-:Y:S01]  /*c670*/  BSSY B0, `(.L_x_1209) ;  /* 0x0000004000007945 */ /* 0x000fe20003800000 */
[----:B------:R-:W-:Y:S05]  /*c680*/  @!P4 BRA `(.L_x_1210) ;  /* 0x000000200000c947 */ /* 0x000fea0003800000 */
[----:B------:R4:W-:Y:S04]  /*c690*/  RED.E.ADD.F32.FTZ.RN.STRONG.GPU [R4.64+-0x1200], R26 ;  /* 0xffee001a0400798e */ /* 0x0009e8000c10e7a8 */
[----:B----4-:R4:W-:Y:S02]  /*c6a0*/  RED.E.ADD.F32.FTZ.RN.STRONG.GPU [R2.64+-0x1200], R103 ;  /* 0xffee00670200798e */ /* 0x0109e4000c10e7a8 */
.L_x_1210:
[----:B------:R-:W-:Y:S05]  /*c6b0*/  BSYNC B0 ;  /* 0x0000000000007941 */ /* 0x000fea0003800000 */
.L_x_1209:
[----:B------:R-:W4:Y:S01]  /*c6c0*/  LDS R102, [R102.X4+0x5200] ;  /* 0x0052000066667984 */ /* 0x000f220000004800 */
[----:B------:R-:W-:Y:S01]  /*c6d0*/  BSSY B0, `(.L_x_1211) ;  /* 0x0000004000007945 */ /* 0x000fe20003800000 */
[----:B------:R-:W-:Y:S05]  /*c6e0*/  @!P5 BRA `(.L_x_1212) ;  /* 0x000000200000d947 */ /* 0x000fea0003800000 */
[----:B------:R4:W-:Y:S04]  /*c6f0*/  RED.E.ADD.F32.FTZ.RN.STRONG.GPU [R4.64+-0x1000], R27 ;  /* 0xfff0001b0400798e */ /* 0x0009e8000c10e7a8 */
[----:B----4-:R4:W-:Y:S02]  /*c700*/  RED.E.ADD.F32.FTZ.RN.STRONG.GPU [R2.64+-0x1000], R102 ;  /* 0xfff000660200798e */ /* 0x0109e4000c10e7a8 */
.L_x_1212:
[----:B------:R-:W-:Y:S05]  /*c710*/  BSYNC B0 ;  /* 0x0000000000007941 */ /* 0x000fea0003800000 */
.L_x_1211:
[----:B------:R-:W4:Y:S01]  /*c720*/  LDS R101, [R101.X4+0x5400] ;  /* 0x0054000065657984 */ /* 0x000f220000004800 */
        /* <DEDUP_REMOVED lines=10> */
[----:B----4-:R4:W-:Y:S02]  /*c7d0*/  RED.E.ADD.F32.FTZ.RN.STRONG.GPU [R2.64+-0xe00], R101 ;  /* 0xfff200650200798e */ /* 0x0109e4000c10e7a8 */
.L_x_1214:
[----:B------:R-:W-:Y:S05]  /*c7e0*/  BSYNC B0 ;  /* 0x0000000000007941 */ /* 0x000fea0003800000 */
.L_x_1213:
[----:B------:R-:W4:Y:S01]  /*c7f0*/  LDS R100, [R100.X4+0x5600] ;  /* 0x0056000064647984 */ /* 0x000f220000004800 */
[----:B------:R-:W-:Y:S01]  /*c800*/  BSSY B0, `(.L_x_1215) ;  /* 0x0000004000007945 */ /* 0x000fe20003800000 */
[----:B------:R-:W-:Y:S05]  /*c810*/  @!P0 BRA `(.L_x_1216) ;  /* 0x0000002000008947 */ /* 0x000fea0003800000 */
[----:B------:R4:W-:Y:S04]  /*c820*/  RED.E.ADD.F32.FTZ.RN.STRONG.GPU [R4.64+-0xc00], R29 ;  /* 0xfff4001d0400798e */ /* 0x0009e8000c10e7a8 */
[----:B----4-:R4:W-:Y:S02]  /*c830*/  RED.E.ADD.F32.FTZ.RN.STRONG.GPU [R2.64+-0xc00], R100 ;  /* 0xfff400640200798e */ /* 0x0109e4000c10e7a8 */
.L_x_1216:
[----:B------:R-:W-:Y:S05]  /*c840*/  BSYNC B0 ;  /* 0x0000000000007941 */ /* 0x000fea0003800000 */
.L_x_1215:
[----:B------:R-:W4:Y:S01]  /*c850*/  LDS R99, [R99.X4+0x5800] ;  /* 0x0058000063637984 */ /* 0x000f220000004800 */
[----:B------:R-:W-:Y:S01]  /*c860*/  BSSY B0, `(.L_x_1217) ;  /* 0x0000004000007945 */ /* 0x000fe20003800000 */
[----:B------:R-:W-:Y:S05]  /*c870*/  @!P1 BRA `(.L_x_1218) ;  /* 0x0000002000009947 */ /* 0x000fea0003800000 */
[----:B------:R4:W-:Y:S04]  /*c880*/  RED.E.ADD.F32.FTZ.RN.STRONG.GPU [R4.64+-0xa00], R30 ;  /* 0xfff6001e0400798e */ /* 0x0009e8000c10e7a8 */
[----:B----4-:R4:W-:Y:S02]  /*c890*/  RED.E.ADD.F32.FTZ.RN.STRONG.GPU [R2.64+-0xa00], R99 ;  /* 0xfff600630200798e */ /* 0x0109e4000c10e7a8 */
.L_x_1218:
[----:B------:R-:W-:Y:S05]  /*c8a0*/  BSYNC B0 ;  /* 0x0000000000007941 */ /* 0x000fea0003800000 */
.L_x_1217:
[----:B------:R4:W3:Y:S01]  /*c8b0*/  LDS R7, [R86.X4+0x5a00] ;  /* 0x005a000056077984 */ /* 0x0008e20000004800 */
[----:B------:R-:W-:Y:S01]  /*c8c0*/  BSSY B0, `(.L_x_1219) ;  /* 0x0000004000007945 */ /* 0x000fe20003800000 */
[----:B------:R-:W-:Y:S05]  /*c8d0*/  @!P2 BRA `(.L_x_1220) ;  /* 0x000000200000a947 */ /* 0x000fea0003800000 */
[----:B------:R4:W-:Y:S04]  /*c8e0*/  RED.E.ADD.F32.FTZ.RN.STRONG.GPU [R4.64+-0x800], R31 ;  /* 0xfff8001f0400798e */ /* 0x0009e8000c10e7a8 */
[----:B---3--:R4:W-:Y:S02]  /*c8f0*/  RED.E.ADD.F32.FTZ.RN.STRONG.GPU [R2.64+-0x800], R7 ;  /* 0xfff800070200798e */ /* 0x0089e4000c10e7a8 */
.L_x_1220:
[----:B------:R-:W-:Y:S05]  /*c900*/  BSYNC B0 ;  /* 0x0000000000007941 */ /* 0x000fea0003800000 */
.L_x_1219:
[----:B---34-:R3:W4:Y:S01]  /*c910*/  LDS R7, [R84.X4+0x5c00] ;  /* 0x005c000054077984 */ /* 0x0187220000004800 */
[----:B------:R-:W-:Y:S01]  /*c920*/  BSSY B0, `(.L_x_1221) ;  /* 0x0000004000007945 */ /* 0x000fe20003800000 */
[----:B------:R-:W-:Y:S05]  /*c930*/  @!P3 BRA `(.L_x_1222) ;  /* 0x000000200000b947 */ /* 0x000fea0003800000 */
[----:B------:R3:W-:Y:S04]  /*c940*/  RED.E.ADD.F32.FTZ.RN.STRONG.GPU [R4.64+-0x600], R32 ;  /* 0xfffa00200400798e */ /* 0x0007e8000c10e7a8 */
[----:B----4-:R3:W-:Y:S02]  /*c950*/  RED.E.ADD.F32.FTZ.RN.STRONG.GPU [R2.64+-0x600], R7 ;  /* 0xfffa00070200798e */ /* 0x0107e4000c10e7a8 */
.L_x_1222:
[----:B------:R-:W-:Y:S05]  /*c960*/  BSYNC B0 ;  /* 0x0000000000007941 */ /* 0x000fea0003800000 */
.L_x_1221:
[----:B------:R-:W3:Y:S01]  /*c970*/  LDS R83, [R83.X4+0x5e00] ;  /* 0x005e000053537984 */ /* 0x000ee20000004800 */
[----:B------:R-:W-:Y:S01]  /*c980*/  BSSY B0, `(.L_x_1223) ;  /* 0x0000004000007945 */ /* 0x000fe20003800000 */
[----:B------:R-:W-:Y:S05]  /*c990*/  @!P4 BRA `(.L_x_1224) ;  /* 0x000000200000c947 */ /* 0x000fea0003800000 */
[----:B------:R4:W-:Y:S04]  /*c9a0*/  RED.E.ADD.F32.FTZ.RN.STRONG.GPU [R4.64+-0x400], R80 ;  /* 0xfffc00500400798e */ /* 0x0009e8000c10e7a8 */
[----:B---3--:R4:W-:Y:S02]  /*c9b0*/  RED.E.ADD.F32.FTZ.RN.STRONG.GPU [R2.64+-0x400], R83 ;  /* 0xfffc00530200798e */ /* 0x0089e4000c10e7a8 */
.L_x_1224:
[----:B------:R-:W-:Y:S05]  /*c9c0*/  BSYNC B0 ;  /* 0x0000000000007941 */ /* 0x000fea0003800000 */
.L_x_1223:
[----:B---34-:R3:W4:Y:S01]  /*c9d0*/  LDS R7, [R82.X4+0x6000] ;  /* 0x0060000052077984 */ /* 0x0187220000004800 */
[----:B------:R-:W-:Y:S01]  /*c9e0*/  BSSY B0, `(.L_x_1225) ;  /* 0x0000004000007945 */ /* 0x000fe20003800000 */
[----:B------:R-:W-:Y:S05]  /*c9f0*/  @!P5 BRA `(.L_x_1226) ;  /* 0x000000200000d947 */ /* 0x000fea0003800000 */
[----:B------:R3:W-:Y:S04]  /*ca00*/  RED.E.ADD.F32.FTZ.RN.STRONG.GPU [R4.64+-0x200], R81 ;  /* 0xfffe00510400798e */ /* 0x0007e8000c10e7a8 */
[----:B----4-:R3:W-:Y:S02]  /*ca10*/  RED.E.ADD.F32.FTZ.RN.STRONG.GPU [R2.64+-0x200], R7 ;  /* 0xfffe00070200798e */ /* 0x0107e4000c10e7a8 */
.L_x_1226:
[----:B------:R-:W-:Y:S05]  /*ca20*/  BSYNC B0 ;  /* 0x0000000000007941 */ /* 0x000fea0003800000 */
.L_x_1225:
[----:B------:R-:W5:Y:S04]  /*ca30*/  LDL.LU R8, [R1+0xa4] ;  /* 0x0000a40001087983 */ /* 0x000f680000300800 */
[----:B---3--:R-:W3:Y:S01]  /*ca40*/  LDL.LU R6, [R1+0xa8] ;  /* 0x0000a80001067983 */ /* 0x008ee20000300800 */
[----:B------:R-:W-:Y:S01]  /*ca50*/  SHF.R.S32.HI R9, RZ, 0x1f, R95 ;  /* 0x0000001fff097819 */ /* 0x000fe2000001145f */
[----:B------:R-:W-:Y:S01]  /*ca60*/  FMUL.FTZ R97, R18, R97 ;  /* 0x0000006112617220 */ /* 0x000fe20000410000 */
[----:B------:R-:W-:Y:S01]  /*ca70*/  ISETP.NE.AND P2, PT, R95, RZ, PT ;  /* 0x000000ff5f00720c */ /* 0x000fe20003f45270 */
[----:B0-----:R-:W0:Y:S01]  /*ca80*/  SHFL.DOWN P0, R3, R0, 0x1, 0x1f ;  /* 0x08201f0000037f89 */ /* 0x001e220000000000 */
[----:B------:R-:W-:Y:S01]  /*ca90*/  LEA.HI R9, R9, R95, RZ, 0x5 ;  /* 0x0000005f09097211 */ /* 0x000fe200078f28ff */
[----:B------:R-:W-:Y:S01]  /*caa0*/  FMUL.FTZ R96, R19, R96 ;  /* 0x0000006013607220 */ /* 0x000fe20000410000 */
[----:B------:R-:W-:Y:S01]  /*cab0*/  BSSY B0, `(.L_x_1227) ;  /* 0x0000025000007945 */ /* 0x000fe20003800000 */
[----:B------:R-:W-:Y:S01]  /*cac0*/  FFMA.FTZ R97, R20, R16, R97 ;  /* 0x0000001014617223 */ /* 0x000fe20000010061 */
[----:B------:R-:W-:Y:S01]  /*cad0*/  SHF.R.S32.HI R9, RZ, 0x5, R9 ;  /* 0x00000005ff097819 */ /* 0x000fe20000011409 */
[----:B------:R-:W-:-:S02]  /*cae0*/  FFMA.FTZ R96, R14, R17, R96 ;  /* 0x000000110e607223 */ /* 0x000fc40000010060 */
[----:B------:R-:W-:Y:S02]  /*caf0*/  FADD.FTZ R146, R15, R146 ;  /* 0x000000920f927221 */ /* 0x000fe40000010000 */
[----:B------:R-:W-:Y:S02]  /*cb00*/  FADD.FTZ R145, R13, R145 ;  /* 0x000000910d917221 */ /* 0x000fe40000010000 */
[----:B------:R-:W-:Y:S02]  /*cb10*/  FADD.FTZ R144, R97, R144 ;  /* 0x0000009061907221 */ /* 0x000fe40000010000 */
[----:B------:R-:W-:Y:S02]  /*cb20*/  FADD.FTZ R141, R96, R141 ;  /* 0x0000008d608d7221 */ /* 0x000fe40000010000 */
        /* <DEDUP_REMOVED lines=8> */
[----:B----4-:R-:W0:Y:S02]  /*cbb0*/  SHFL.DOWN P1, R7, R4, 0x10, 0x1f ;  /* 0x0a001f0004077f89 */ /* 0x010e240000020000 */
[----:B0-----:R-:W-:-:S07]  /*cbc0*/  @P1 FADD R7, R4, R7 ;  /* 0x0000000704071221 */ /* 0x001fce0000000000 */
[----:B------:R0:W-:Y:S01]  /*cbd0*/  @!P0 STS [R9.X4+0x6304], R7 ;  /* 0x0063040709008388 */ /* 0x0001e20000004800 */
[----:B-----5:R-:W-:Y:S02]  /*cbe0*/  FFMA.FTZ R8, R16, R47, R8 ;  /* 0x0000002f10087223 */ /* 0x020fe40000010008 */
[----:B---3--:R-:W-:-:S03]  /*cbf0*/  FFMA.FTZ R6, R17, R48, R6 ;  /* 0x0000003011067223 */ /* 0x008fc60000010006 */
        /* <DEDUP_REMOVED lines=16> */
.L_x_1228:
[----:B0-----:R-:W-:Y:S05]  /*cd00*/  BSYNC B0 ;  /* 0x0000000000007941 */ /* 0x001fea0003800000 */
.L_x_1227:
        /* <DEDUP_REMOVED lines=8> */
.L_x_1181:
[----:B------:R-:W-:Y:S06]  /*cd90*/  BAR.SYNC.DEFER_BLOCKING 0x0 ;  /* 0x0000000000007b1d */ /* 0x000fec0000010000 */
[----:B------:R-:W-:Y:S01]  /*cda0*/  ULDC UR39, c[0x0][0x168] ;  /* 0x00005a0000277ab9 */ /* 0x000fe20000000800 */
[----:B------:R-:W3:Y:S01]  /*cdb0*/  LDL.LU R20, [R1+0xa0] ;  /* 0x0000a00001147983 */ /* 0x000ee20000300800 */
[----:B------:R-:W-:Y:S01]  /*cdc0*/  UIADD3 UR39, -UR27, UR39, URZ ;  /* 0x000000271b277290 */ /* 0x000fe2000fffe13f */
[----:B--2---:R-:W-:Y:S01]  /*cdd0*/  PRMT R0, RZ, 0x7610, R0 ;  /* 0x00007610ff007816 */ /* 0x004fe20000000000 */
[----:B------:R-:W-:Y:S01]  /*cde0*/  ULDC.64 UR8, c[0x0][0x2d8] ;  /* 0x0000b60000087ab9 */ /* 0x000fe20000000a00 */
[----:B------:R-:W-:Y:S01]  /*cdf0*/  PRMT R3, RZ, 0x7610, R3 ;  /* 0x00007610ff037816 */ /* 0x000fe20000000003 */
[----:B------:R-:W3:Y:S01]  /*ce00*/  LDL.LU R21, [R1+0x9c] ;  /* 0x00009c0001157983 */ /* 0x000ee20000300800 */
[----:B------:R-:W-:Y:S01]  /*ce10*/  PRMT R2, RZ, 0x7610, R2 ;  /* 0x00007610ff027816 */ /* 0x000fe20000000002 */
[----:B------:R-:W-:Y:S01]  /*ce20*/  ULDC.64 UR36, c[0x0][0x2f8] ;  /* 0x0000be0000247ab9 */ /* 0x000fe20000000a00 */
[----:B------:R-:W-:Y:S01]  /*ce30*/  ISETP.GE.AND P1, PT, R78, UR39, PT ;  /* 0x000000274e007c0c */ /* 0x000fe2000bf26270 */
[----:B------:R-:W2:Y:S01]  /*ce40*/  LDL.LU R22, [R1+0xa8] ;  /* 0x0000a80001167983 */ /* 0x000ea20000300800 */
[----:B------:R-:W-:-:S02]  /*ce50*/  ISETP.GE.AND P2, PT, R93, UR39, PT ;  /* 0x000000275d007c0c */ /* 0x000fc4000bf46270 */
[----:B------:R-:W-:Y:S01]  /*ce60*/  ISETP.GE.AND P3, PT, R92, UR39, PT ;  /* 0x000000275c007c0c */ /* 0x000fe2000bf66270 */
[----:B------:R-:W2:Y:S01]  /*ce70*/  LDL.LU R23, [R1+0xa4] ;  /* 0x0000a40001177983 */ /* 0x000ea20000300800 */
[----:B------:R-:W-:Y:S02]  /*ce80*/  ISETP.GE.AND P4, PT, R91, UR39, PT ;  /* 0x000000275b007c0c */ /* 0x000fe4000bf86270 */
[----:B------:R-:W-:Y:S01]  /*ce90*/  PRMT R5, RZ, 0x7610, R5 ;  /* 0x00007610ff057816 */ /* 0x000fe20000000005 */
[----:B------:R-:W4:Y:S01]  /*cea0*/  LDL.LU R19, [R1+0x94] ;  /* 0x0000940001137983 */ /* 0x000f220000300800 */
[----:B------:R-:W-:Y:S02]  /*ceb0*/  ISETP.GE.AND P5, PT, R90, UR39, PT ;  /* 0x000000275a007c0c */ /* 0x000fe4000bfa6270 */
[----:B------:R-:W-:Y:S01]  /*cec0*/  ISETP.GE.AND P0, PT, R89, UR39, PT ;  /* 0x0000002759007c0c */ /* 0x000fe2000bf06270 */
[----:B------:R-:W2:Y:S01]  /*ced0*/  @!P1 LDG.E.U16 R0, [R142.64] ;  /* 0x000000288e009981 */ /* 0x000ea2000c1e1500 */
[----:B------:R-:W-:-:S03]  /*cee0*/  ISETP.GE.AND P1, PT, R88, UR39, PT ;  /* 0x0000002758007c0c */ /* 0x000fc6000bf26270 */
[----:B------:R-:W3:Y:S01]  /*cef0*/  @!P2 LDG.E.U16 R3, [R142.64+0x40] ;  /* 0x000040288e03a981 */ /* 0x000ee2000c1e1500 */
[----:B------:R-:W-:-:S03]  /*cf00*/  ISETP.GE.AND P2, PT, R77, UR39, PT ;  /* 0x000000274d007c0c */ /* 0x000fc6000bf46270 */
[----:B------:R-:W4:Y:S01]  /*cf10*/  @!P3 LDG.E.U16 R2, [R142.64+0x80] ;  /* 0x000080288e02b981 */ /* 0x000f22000c1e1500 */
[----:B------:R-:W-:-:S03]  /*cf20*/  ISETP.GE.AND P3, PT, R76, UR39, PT ;  /* 0x000000274c007c0c */ /* 0x000fc6000bf66270 */
[----:B------:R-:W4:Y:S01]  /*cf30*/  @!P4 LDG.E.U16 R5, [R142.64+0xc0] ;  /* 0x0000c0288e05c981 */ /* 0x000f22000c1e1500 */
[----:B------:R-:W-:Y:S02]  /*cf40*/  ISETP.GE.AND P4, PT, R75, UR39, PT ;  /* 0x000000274b007c0c */ /* 0x000fe4000bf86270 */
[----:B------:R-:W-:Y:S01]  /*cf50*/  PRMT R4, RZ, 0x7610, R4 ;  /* 0x00007610ff047816 */ /* 0x000fe20000000004 */
[----:B------:R-:W4:Y:S01]  /*cf60*/  LDL.LU R18, [R1+0x98] ;  /* 0x0000980001127983 */ /* 0x000f220000300800 */
[----:B------:R-:W-:Y:S02]  /*cf70*/  PRMT R7, RZ, 0x7610, R7 ;  /* 0x00007610ff077816 */ /* 0x000fe40000000007 */
[----:B------:R-:W-:Y:S01]  /*cf80*/  PRMT R6, RZ, 0x7610, R6 ;  /* 0x00007610ff067816 */ /* 0x000fe20000000006 */
[----:B------:R-:W4:Y:S01]  /*cf90*/  LDL.LU R30, [R1+0x8c] ;  /* 0x00008c00011e7983 */ /* 0x000f220000300800 */
[----:B------:R-:W-:Y:S02]  /*cfa0*/  PRMT R9, RZ, 0x7610, R9 ;  /* 0x00007610ff097816 */ /* 0x000fe40000000009 */
[----:B------:R-:W-:Y:S01]  /*cfb0*/  PRMT R8, RZ, 0x7610, R8 ;  /* 0x00007610ff087816 */ /* 0x000fe20000000008 */
[----:B------:R-:W4:Y:S01]  /*cfc0*/  @!P5 LDG.E.U16 R4, [R142.64+0x100] ;  /* 0x000100288e04d981 */ /* 0x000f22000c1e1500 */
[----:B------:R-:W-:-:S02]  /*cfd0*/  PRMT R11, RZ, 0x7610, R11 ;  /* 0x00007610ff0b7816 */ /* 0x000fc4000000000b */
[----:B------:R-:W-:Y:S01]  /*cfe0*/  ISETP.GE.AND P5, PT, R132, UR39, PT ;  /* 0x0000002784007c0c */ /* 0x000fe2000bfa6270 */
[----:B------:R-:W4:Y:S01]  /*cff0*/  @!P0 LDG.E.U16 R7, [R142.64+0x140] ;  /* 0x000140288e078981 */ /* 0x000f22000c1e1500 */
[----:B------:R-:W-:-:S03]  /*d000*/  ISETP.GE.AND P0, PT, R133, UR39, PT ;  /* 0x0000002785007c0c */ /* 0x000fc6000bf06270 */
[----:B------:R-:W4:Y:S01]  /*d010*/  @!P1 LDG.E.U16 R6, [R142.64+0x180] ;  /* 0x000180288e069981 */ /* 0x000f22000c1e1500 */
[----:B------:R-:W-:-:S03]  /*d020*/  ISETP.GE.AND P1, PT, R139, UR39, PT ;  /* 0x000000278b007c0c */ /* 0x000fc6000bf26270 */
[----:B------:R-:W4:Y:S01]  /*d030*/  @!P2 LDG.E.U16 R9, [R142.64+0x1c0] ;  /* 0x0001c0288e09a981 */ /* 0x000f22000c1e1500 */
        /* <DEDUP_REMOVED lines=18> */
[----:B------:R-:W4:Y:S04]  /*d160*/  @!P4 LDG.E.U16 R17, [R142.64+0x3c0] ;  /* 0x0003c0288e11c981 */ /* 0x000f28000c1e1500 */
[----:B------:R-:W4:Y:S04]  /*d170*/  LDL.LU R24, [R1+0x88] ;  /* 0x0000880001187983 */ /* 0x000f280000300800 */
        /* <DEDUP_REMOVED lines=18> */
[----:B------:R-:W1:Y:S04]  /*d2a0*/  LDS.U16 R2, [R118+0x2] ;  /* 0x0000020076027984 */ /* 0x000e680000000400 */
[----:B------:R-:W2:Y:S04]  /*d2b0*/  LDS.U16 R0, [R57] ;  /* 0x0000000039007984 */ /* 0x000ea80000000400 */
        /* <DEDUP_REMOVED lines=14> */
[----:B------:R-:W-:Y:S01]  /*d3a0*/  FSETP.GTU.FTZ.AND P1, PT, R4, 20, PT ;  /* 0x41a000000400780b */ /* 0x000fe20003f3c000 */
[----:B------:R-:W-:Y:S02]  /*d3b0*/  @!P5 FMUL.FTZ R6, R2, -1.4426950216293334961 ;  /* 0xbfb8aa3b0206d820 */ /* 0x000fe40000410000 */
[----:B------:R-:W-:Y:S01]  /*d3c0*/  LDS.U16 R2, [R114+0xa] ;  /* 0x00000a0072027984 */ /* 0x000fe20000000400 */
[----:B------:R-:W-:Y:S01]  /*d3d0*/  @!P2 FMUL.FTZ R5, R0, -1.4426950216293334961 ;  /* 0xbfb8aa3b0005a820 */ /* 0x000fe20000410000 */
[----:B------:R1:W2:Y:S02]  /*d3e0*/  @!P5 MUFU.EX2 R8, R6 ;  /* 0x000000060008d308 */ /* 0x0002a40000000800 */
[----:B------:R-:W3:Y:S04]  /*d3f0*/  LDS.U16 R0, [R115+0x8] ;  /* 0x0000080073007984 */ /* 0x000ee80000000400 */
[----:B-1----:R-:W1:Y:S02]  /*d400*/  LDS.U16 R6, [R55+0x12] ;  /* 0x0000120037067984 */ /* 0x002e640000000400 */
[----:B------:R-:W4:Y:S01]  /*d410*/  @!P2 MUFU.EX2 R5, R5 ;  /* 0x000000050005a308 */ /* 0x000f220000000800 */
[----:B------:R-:W-:-:S02]  /*d420*/  @!P1 FMUL.FTZ R10, R4, -1.4426950216293334961 ;  /* 0xbfb8aa3b040a9820 */ /* 0x000fc40000410000 */
[----:B------:R-:W1:Y:S05]  /*d430*/  LDS.U16 R4, [R112+0xe] ;  /* 0x00000e0070047984 */ /* 0x000e6a0000000400 */
[----:B------:R-:W0:Y:S01]  /*d440*/  @!P1 MUFU.EX2 R10, R10 ;  /* 0x0000000a000a9308 */ /* 0x000e220000000800 */
[----:B--2---:R-:W-:Y:S02]  /*d450*/  @!P5 FADD.FTZ R8, R8, 1 ;  /* 0x3f8000000808d421 */ /* 0x004fe40000010000 */
[----:B----4-:R-:W-:-:S05]  /*d460*/  @!P2 FADD.FTZ R7, R5, 1 ;  /* 0x3f8000000507a421 */ /* 0x010fca0000010000 */
[----:B------:R2:W-:Y:S01]  /*d470*/  @!P5 MUFU.RCP R11, R8 ;  /* 0x00000008000bd308 */ /* 0x0005e20000001000 */
[----:B------:R-:W4:Y:S07]  /*d480*/  LDS.U16 R5, [R56+0x10] ;  /* 0x0000100038057984 */ /* 0x000f2e0000000400 */
[----:B------:R-:W1:Y:S01]  /*d490*/  @!P2 MUFU.RCP R12, R7 ;  /* 0x00000007000ca308 */ /* 0x000e620000001000 */
[----:B0-----:R-:W-:Y:S01]  /*d4a0*/  @!P1 FADD.FTZ R10, R10, 1 ;  /* 0x3f8000000a0a9421 */ /* 0x001fe20000010000 */
[----:B------:R-:W-:-:S06]  /*d4b0*/  PRMT R3, RZ, 0x5410, R3 ;  /* 0x00005410ff037816 */ /* 0x000fcc0000000003 */
[----:B------:R-:W0:Y:S01]  /*d4c0*/  @!P1 MUFU.RCP R7, R10 ;  /* 0x0000000a00079308 */ /* 0x000e220000001000 */
[----:B--2---:R-:W-:Y:S01]  /*d4d0*/  FADD.FTZ R8, R3, UR5 ;  /* 0x0000000503087e21 */ /* 0x004fe20008010000 */
[----:B---3--:R-:W-:-:S06]  /*d4e0*/  PRMT R0, RZ, 0x5410, R0 ;  /* 0x00005410ff007816 */ /* 0x008fcc0000000000 */
[----:B------:R-:W2:Y:S01]  /*d4f0*/  @!P4 MUFU.EX2 R9, R9 ;  /* 0x000000090009c308 */ /* 0x000ea20000000800 */
[----:B-1----:R-:W-:Y:S01]  /*d500*/  PRMT R6, RZ, 0x5410, R6 ;  /* 0x00005410ff067816 */ /* 0x002fe20000000006 */
[----:B------:R-:W-:Y:S01]  /*d510*/  @!P2 FMUL.FTZ R141, R141, R12 ;  /* 0x0000000c8d8da220 */ /* 0x000fe20000410000 */
[----:B------:R-:W-:Y:S01]  /*d520*/  FSETP.GTU.FTZ.AND P2, PT, R8, 20, PT ;  /* 0x41a000000800780b */ /* 0x000fe20003f5c000 */
[----:B------:R-:W-:Y:S02]  /*d530*/  FADD.FTZ R0, R0, UR5 ;  /* 0x0000000500007e21 */ /* 0x000fe40008010000 */
[----:B------:R-:W-:Y:S02]  /*d540*/  @!P5 FMUL.FTZ R144, R144, R11 ;  /* 0x0000000b9090d220 */ /* 0x000fe40000410000 */
[----:B------:R-:W-:Y:S01]  /*d550*/  FADD.FTZ R11, R6, UR5 ;  /* 0x00000005060b7e21 */ /* 0x000fe20008010000 */
[----:B------:R-:W-:Y:S01]  /*d560*/  FSETP.GTU.FTZ.AND P0, PT, R0, 20, PT ;  /* 0x41a000000000780b */ /* 0x000fe20003f1c000 */
[----:B0-----:R-:W-:Y:S01]  /*d570*/  @!P1 FMUL.FTZ R146, R146, R7 ;  /* 0x0000000792929220 */ /* 0x001fe20000410000 */
[----:B------:R-:W-:-:S02]  /*d580*/  PRMT R4, RZ, 0x5410, R4 ;  /* 0x00005410ff047816 */ /* 0x000fc40000000004 */
[----:B------:R-:W-:Y:S01]  /*d590*/  FSETP.GTU.FTZ.AND P1, PT, R11, 20, PT ;  /* 0x41a000000b00780b */ /* 0x000fe20003f3c000 */
[----:B--2---:R-:W-:Y:S01]  /*d5a0*/  @!P4 FADD.FTZ R9, R9, 1 ;  /* 0x3f8000000909c421 */ /* 0x004fe20000010000 */
[----:B------:R-:W-:-:S03]  /*d5b0*/  PRMT R2, RZ, 0x5410, R2 ;  /* 0x00005410ff027816 */ /* 0x000fc60000000002 */
[----:B------:R0:W-:Y:S02]  /*d5c0*/  @!P4 MUFU.RCP R14, R9 ;  /* 0x00000009000ec308 */ /* 0x0001e40000001000 */
[----:B------:R-:W-:Y:S02]  /*d5d0*/  FADD.FTZ R2, R2, UR5 ;  /* 0x0000000502027e21 */ /* 0x000fe40008010000 */
[----:B0-----:R-:W-:Y:S02]  /*d5e0*/  FADD.FTZ R9, R4, UR5 ;  /* 0x0000000504097e21 */ /* 0x001fe40008010000 */
[----:B------:R-:W-:Y:S02]  /*d5f0*/  @!P2 FMUL.FTZ R4, R8, -1.4426950216293334961 ;  /* 0xbfb8aa3b0804a820 */ /* 0x000fe40000410000 */
[----:B------:R-:W-:Y:S02]  /*d600*/  @!P0 FMUL.FTZ R0, R0, -1.4426950216293334961 ;  /* 0xbfb8aa3b00008820 */ /* 0x000fe40000410000 */
[----:B------:R-:W-:-:S02]  /*d610*/  @!P1 FMUL.FTZ R7, R11, -1.4426950216293334961 ;  /* 0xbfb8aa3b0b079820 */ /* 0x000fc40000410000 */
[----:B------:R-:W0:Y:S01]  /*d620*/  @!P2 MUFU.EX2 R4, R4 ;  /* 0x000000040004a308 */ /* 0x000e220000000800 */
[----:B------:R-:W-:-:S07]  /*d630*/  FSETP.GTU.FTZ.AND P3, PT, R2, 20, PT ;  /* 0x41a000000200780b */ /* 0x000fce0003f7c000 */
[----:B------:R-:W1:Y:S08]  /*d640*/  @!P0 MUFU.EX2 R0, R0 ;  /* 0x0000000000008308 */ /* 0x000e700000000800 */
[----:B------:R-:W2:Y:S01]  /*d650*/  @!P1 MUFU.EX2 R7, R7 ;  /* 0x0000000700079308 */ /* 0x000ea20000000800 */
[----:B0-----:R-:W-:Y:S02]  /*d660*/  @!P2 FADD.FTZ R4, R4, 1 ;  /* 0x3f8000000404a421 */ /* 0x001fe40000010000 */
[----:B------:R-:W-:-:S05]  /*d670*/  @!P3 FMUL.FTZ R2, R2, -1.4426950216293334961 ;  /* 0xbfb8aa3b0202b820 */ /* 0x000fca0000410000 */
[----:B------:R1:W-:Y:S08]  /*d680*/  @!P3 MUFU.EX2 R3, R2 ;  /* 0x000000020003b308 */ /* 0x0003f00000000800 */
[----:B------:R-:W0:Y:S01]  /*d690*/  @!P2 MUFU.RCP R4, R4 ;  /* 0x000000040004a308 */ /* 0x000e220000001000 */
[----:B-1----:R-:W-:Y:S02]  /*d6a0*/  @!P0 FADD.FTZ R2, R0, 1 ;  /* 0x3f80000000028421 */ /* 0x002fe40000010000 */
[----:B--2---:R-:W-:Y:S01]  /*d6b0*/  @!P1 FADD.FTZ R7, R7, 1 ;  /* 0x3f80000007079421 */ /* 0x004fe20000010000 */
[----:B----4-:R-:W-:Y:S01]  /*d6c0*/  PRMT R5, RZ, 0x5410, R5 ;  /* 0x00005410ff057816 */ /* 0x010fe20000000005 */
[----:B------:R-:W-:Y:S01]  /*d6d0*/  @!P4 FMUL.FTZ R145, R145, R14 ;  /* 0x0000000e9191c220 */ /* 0x000fe20000410000 */
[----:B------:R-:W-:Y:S01]  /*d6e0*/  FSETP.GTU.FTZ.AND P5, PT, R9, 20, PT ;  /* 0x41a000000900780b */ /* 0x000fe20003fbc000 */
[----:B------:R-:W1:Y:S01]  /*d6f0*/  LDS.U16 R0, [R54+0x14] ;  /* 0x0000140036007984 */ /* 0x000e620000000400 */
[----:B------:R-:W2:Y:S08]  /*d700*/  @!P0 MUFU.RCP R8, R2 ;  /* 0x0000000200088308 */ /* 0x000eb00000001000 */
[----:B------:R-:W3:Y:S01]  /*d710*/  @!P1 MUFU.RCP R7, R7 ;  /* 0x0000000700079308 */ /* 0x000ee20000001000 */
[----:B0-----:R-:W-:Y:S01]  /*d720*/  @!P2 FMUL.FTZ R149, R149, R4 ;  /* 0x000000049595a220 */ /* 0x001fe20000410000 */
[----:B------:R-:W-:Y:S01]  /*d730*/  F2FP.BF16.PACK_AB R4, R23, R22 ;  /* 0x000000161704723e */ /* 0x000fe200000010ff */
[----:B------:R-:W-:Y:S01]  /*d740*/  FADD.FTZ R10, R5, UR5 ;  /* 0x00000005050a7e21 */ /* 0x000fe20008010000 */
[----:B------:R-:W4:Y:S04]  /*d750*/  LDL.LU R23, [R1+0x7c] ;  /* 0x00007c0001177983 */ /* 0x000f280000300800 */
[----:B------:R-:W4:Y:S01]  /*d760*/  LDL.LU R22, [R1+0x80] ;  /* 0x0000800001167983 */ /* 0x000f220000300800 */
[----:B--2---:R-:W-:Y:S01]  /*d770*/  @!P0 FMUL.FTZ R147, R147, R8 ;  /* 0x0000000893938220 */ /* 0x004fe20000410000 */
[----:B------:R-:W-:-:S02]  /*d780*/  F2FP.BF16.PACK_AB R8, R21, R20 ;  /* 0x000000141508723e */ /* 0x000fc400000010ff */
[----:B------:R-:W2:Y:S01]  /*d790*/  LDL.LU R21, [R1+0x74] ;  /* 0x0000740001157983 */ /* 0x000ea20000300800 */
[----:B---3--:R-:W-:-:S03]  /*d7a0*/  @!P1 FMUL.FTZ R152, R152, R7 ;  /* 0x0000000798989220 */ /* 0x008fc60000410000 */
[----:B------:R-:W2:Y:S01]  /*d7b0*/  LDL.LU R20, [R1+0x78] ;  /* 0x0000780001147983 */ /* 0x000ea20000300800 */
[----:B------:R-:W-:-:S03]  /*d7c0*/  F2FP.BF16.PACK_AB R7, R19, R18 ;  /* 0x000000121307723e */ /* 0x000fc600000010ff */
[----:B------:R-:W3:Y:S04]  /*d7d0*/  LDL.LU R19, [R1+0x6c] ;  /* 0x00006c0001137983 */ /* 0x000ee80000300800 */
[----:B------:R-:W3:Y:S04]  /*d7e0*/  LDL.LU R18, [R1+0x70] ;  /* 0x0000700001127983 */ /* 0x000ee80000300800 */
[----:B------:R0:W5:Y:S01]  /*d7f0*/  LDL.64 R42, [R1+0xb0] ;  /* 0x0000b000012a7983 */ /* 0x0001620000100a00 */
[----:B------:R-:W-:Y:S01]  /*d800*/  FSETP.GTU.FTZ.AND P4, PT, R10, 20, PT ;  /* 0x41a000000a00780b */ /* 0x000fe20003f9c000 */
[----:B------:R-:W-:-:S02]  /*d810*/  @!P5 FMUL.FTZ R5, R9, -1.4426950216293334961 ;  /* 0xbfb8aa3b0905d820 */ /* 0x000fc40000410000 */
[----:B------:R-:W-:Y:S01]  /*d820*/  @!P3 FADD.FTZ R3, R3, 1 ;  /* 0x3f8000000303b421 */ /* 0x000fe20000010000 */
[----:B------:R-:W0:Y:S03]  /*d830*/  LDS.U16 R2, [R53+0x16] ;  /* 0x0000160035027984 */ /* 0x000e260000000400 */
[----:B------:R-:W1:Y:S06]  /*d840*/  @!P5 MUFU.EX2 R5, R5 ;  /* 0x000000050005d308 */ /* 0x000e6c0000000800 */
[----:B------:R-:W-:-:S06]  /*d850*/  @!P4 FMUL.FTZ R6, R10, -1.4426950216293334961 ;  /* 0xbfb8aa3b0a06c820 */ /* 0x000fcc0000410000 */
[----:B------:R-:W0:Y:S01]  /*d860*/  @!P4 MUFU.EX2 R6, R6 ;  /* 0x000000060006c308 */ /* 0x000e220000000800 */
[----:B-1----:R-:W-:-:S07]  /*d870*/  @!P5 FADD.FTZ R5, R5, 1 ;  /* 0x3f8000000505d421 */ /* 0x002fce0000010000 */
[----:B------:R-:W1:Y:S01]  /*d880*/  @!P3 MUFU.RCP R3, R3 ;  /* 0x000000030003b308 */ /* 0x000e620000001000 */
[----:B0-----:R-:W-:-:S07]  /*d890*/  @!P4 FADD.FTZ R6, R6, 1 ;  /* 0x3f8000000606c421 */ /* 0x001fce0000010000 */
[----:B------:R-:W0:Y:S01]  /*d8a0*/  @!P5 MUFU.RCP R5, R5 ;  /* 0x000000050005d308 */ /* 0x000e220000001000 */
[----:B------:R-:W-:-:S07]  /*d8b0*/  PRMT R9, R4, 0x7610, R9 ;  /* 0x0000761004097816 */ /* 0x000fce0000000009 */
[----:B------:R-:W0:Y:S01]  /*d8c0*/  @!P4 MUFU.RCP R6, R6 ;  /* 0x000000060006c308 */ /* 0x000e220000001000 */
[----:B------:R-:W-:Y:S02]  /*d8d0*/  PRMT R10, R4, 0x7632, R10 ;  /* 0x00007632040a7816 */ /* 0x000fe4000000000a */
[----:B------:R-:W0:Y:S01]  /*d8e0*/  LDS.U16 R4, [R51+0x1a] ;  /* 0x00001a0033047984 */ /* 0x000e220000000400 */
[----:B-1----:R-:W-:-:S03]  /*d8f0*/  @!P3 FMUL.FTZ R148, R148, R3 ;  /* 0x000000039494b220 */ /* 0x002fc60000410000 */
[----:B------:R-:W1:Y:S01]  /*d900*/  LDS.U16 R3, [R52+0x18] ;  /* 0x0000180034037984 */ /* 0x000e620000000400 */
[----:B0-----:R-:W-:-:S03]  /*d910*/  @!P5 FMUL.FTZ R150, R150, R5 ;  /* 0x000000059696d220 */ /* 0x001fc60000410000 */
[----:B------:R-:W0:Y:S01]  /*d920*/  LDS.U16 R5, [R50+0x1c] ;  /* 0x00001c0032057984 */ /* 0x000e220000000400 */
[----:B------:R-:W-:-:S03]  /*d930*/  @!P4 FMUL.FTZ R151, R151, R6 ;  /* 0x000000069797c220 */ /* 0x000fc60000410000 */
[----:B------:R-:W0:Y:S04]  /*d940*/  LDS.U16 R6, [R49+0x1e] ;  /* 0x00001e0031067984 */ /* 0x000e280000000400 */
[----:B------:R-:W-:Y:S01]  /*d950*/  BAR.SYNC.DEFER_BLOCKING 0x0 ;  /* 0x0000000000007b1d */ /* 0x000fe20000010000 */
[C---:B------:R-:W-:Y:S02]  /*d960*/  PRMT R13, R7.reuse, 0x7610, R13 ;  /* 0x00007610070d7816 */ /* 0x040fe4000000000d */
[----:B------:R-:W-:Y:S02]  /*d970*/  PRMT R14, R7, 0x7632, R14 ;  /* 0x00007632070e7816 */ /* 0x000fe4000000000e */
[----:B------:R-:W-:Y:S02]  /*d980*/  F2FP.BF16.PACK_AB R7, R30, R29 ;  /* 0x0000001d1e07723e */ /* 0x000fe400000010ff */
[----:B------:R-:W-:-:S02]  /*d990*/  PRMT R0, RZ, 0x5410, R0 ;  /* 0x00005410ff007816 */ /* 0x000fc40000000000 */
[----:B------:R-:W-:Y:S02]  /*d9a0*/  PRMT R2, RZ, 0x5410, R2 ;  /* 0x00005410ff027816 */ /* 0x000fe40000000002 */
[C---:B------:R-:W-:Y:S02]  /*d9b0*/  PRMT R11, R8.reuse, 0x7610, R11 ;  /* 0x00007610080b7816 */ /* 0x040fe4000000000b */
[----:B------:R-:W-:Y:S01]  /*d9c0*/  PRMT R12, R8, 0x7632, R12 ;  /* 0x00007632080c7816 */ /* 0x000fe2000000000c */
[----:B------:R-:W-:Y:S01]  /*d9d0*/  FADD.FTZ R8, R0, UR5 ;  /* 0x0000000500087e21 */ /* 0x000fe20008010000 */
[C---:B------:R-:W-:Y:S02]  /*d9e0*/  PRMT R15, R7.reuse, 0x7610, R15 ;  /* 0x00007610070f7816 */ /* 0x040fe4000000000f */
[----:B------:R-:W-:Y:S02]  /*d9f0*/  PRMT R16, R7, 0x7632, R16 ;  /* 0x0000763207107816 */ /* 0x000fe40000000010 */
[----:B------:R-:W-:Y:S01]  /*da00*/  F2FP.BF16.PACK_AB R7, R25, R24 ;  /* 0x000000181907723e */ /* 0x000fe200000010ff */
[----:B------:R1:W-:Y:S03]  /*da10*/  STS.U16 [R57], R9 ;  /* 0x0000000939007388 */ /* 0x0003e60000000400 */
[----:B------:R-:W-:Y:S01]  /*da20*/  PRMT R28, R7, 0x7610, R28 ;  /* 0x00007610071c7816 */ /* 0x000fe2000000001c */
[----:B------:R-:W-:Y:S01]  /*da30*/  STS.U16 [R118+0x2], R10 ;  /* 0x0000020a76007388 */ /* 0x000fe20000000400 */
[----:B------:R-:W-:-:S03]  /*da40*/  FSETP.GTU.FTZ.AND P5, PT, R8, 20, PT ;  /* 0x41a000000800780b */ /* 0x000fc60003fbc000 */
[----:B------:R0:W-:Y:S01]  /*da50*/  STS.U16 [R117+0x4], R11 ;  /* 0x0000040b75007388 */ /* 0x0001e20000000400 */
[----:B-1----:R-:W-:-:S03]  /*da60*/  FADD.FTZ R9, R2, UR5 ;  /* 0x0000000502097e21 */ /* 0x002fc60008010000 */
[----:B------:R-:W-:Y:S01]  /*da70*/  STS.U16 [R116+0x6], R12 ;  /* 0x0000060c74007388 */ /* 0x000fe20000000400 */
[----:B------:R-:W-:-:S03]  /*da80*/  PRMT R4, RZ, 0x5410, R4 ;  /* 0x00005410ff047816 */ /* 0x000fc60000000004 */
[----:B------:R-:W-:Y:S01]  /*da90*/  STS.U16 [R115+0x8], R13 ;  /* 0x0000080d73007388 */ /* 0x000fe20000000400 */
[----:B0-----:R-:W-:-:S03]  /*daa0*/  PRMT R11, R7, 0x7632, R11 ;  /* 0x00007632070b7816 */ /* 0x001fc6000000000b */
[----:B------:R-:W-:Y:S01]  /*dab0*/  STS.U16 [R114+0xa], R14 ;  /* 0x00000a0e72007388 */ /* 0x000fe20000000400 */
[----:B------:R-:W-:-:S03]  /*dac0*/  FSETP.GTU.FTZ.AND P4, PT, R9, 20, PT ;  /* 0x41a000000900780b */ /* 0x000fc60003f9c000 */
[----:B------:R-:W-:Y:S04]  /*dad0*/  STS.U16 [R113+0xc], R15 ;  /* 0x00000c0f71007388 */ /* 0x000fe80000000400 */
[----:B------:R-:W-:Y:S04]  /*dae0*/  STS.U16 [R112+0xe], R16 ;  /* 0x00000e1070007388 */ /* 0x000fe80000000400 */
[----:B------:R-:W-:Y:S04]  /*daf0*/  STS.U16 [R56+0x10], R28 ;  /* 0x0000101c38007388 */ /* 0x000fe80000000400 */
[----:B------:R0:W-:Y:S01]  /*db00*/  STS.U16 [R55+0x12], R11 ;  /* 0x0000120b37007388 */ /* 0x0001e20000000400 */
[----:B------:R-:W-:-:S02]  /*db10*/  PRMT R3, RZ, 0x5410, R3 ;  /* 0x00005410ff037816 */ /* 0x000fc40000000003 */
[----:B------:R-:W-:Y:S01]  /*db20*/  ISETP.NE.AND P6, PT, R95, RZ, PT ;  /* 0x000000ff5f00720c */ /* 0x000fe20003fc5270 */
[----:B0-----:R-:W-:Y:S02]  /*db30*/  FADD.FTZ R11, R4, UR5 ;  /* 0x00000005040b7e21 */ /* 0x001fe40008010000 */
[----:B------:R-:W-:-:S03]  /*db40*/  FADD.FTZ R10, R3, UR5 ;  /* 0x00000005030a7e21 */ /* 0x000fc60008010000 */
[----:B------:R-:W-:Y:S01]  /*db50*/  FSETP.GTU.FTZ.AND P0, PT, R11, 20, PT ;  /* 0x41a000000b00780b */ /* 0x000fe20003f1c000 */
[----:B------:R-:W-:Y:S01]  /*db60*/  @!P4 FMUL.FTZ R3, R9, -1.4426950216293334961 ;  /* 0xbfb8aa3b0903c820 */ /* 0x000fe20000410000 */
[----:B------:R-:W-:Y:S02]  /*db70*/  PRMT R5, RZ, 0x5410, R5 ;  /* 0x00005410ff057816 */ /* 0x000fe40000000005 */
[C---:B------:R-:W-:Y:S02]  /*db80*/  FSETP.GTU.FTZ.AND P3, PT, R10.reuse, 20, PT ;  /* 0x41a000000a00780b */ /* 0x040fe40003f7c000 */
[----:B------:R-:W-:Y:S01]  /*db90*/  PRMT R6, RZ, 0x5410, R6 ;  /* 0x00005410ff067816 */ /* 0x000fe20000000006 */
[----:B------:R-:W0:Y:S10]  /*dba0*/  @!P4 MUFU.EX2 R3, R3 ;  /* 0x000000030003c308 */ /* 0x000e340000000800 */
[----:B------:R-:W-:-:S02]  /*dbb0*/  @!P3 FMUL.FTZ R4, R10, -1.4426950216293334961 ;  /* 0xbfb8aa3b0a04b820 */ /* 0x000fc40000410000 */
[----:B------:R-:W-:-:S04]  /*dbc0*/  FADD.FTZ R10, R6, UR5 ;  /* 0x00000005060a7e21 */ /* 0x000fc80008010000 */
[----:B------:R-:W1:Y:S01]  /*dbd0*/  @!P3 MUFU.EX2 R4, R4 ;  /* 0x000000040004b308 */ /* 0x000e620000000800 */
[----:B------:R-:W-:Y:S01]  /*dbe0*/  FSETP.GTU.FTZ.AND P2, PT, R10, 20, PT ;  /* 0x41a000000a00780b */ /* 0x000fe20003f5c000 */
[----:B0-----:R-:W-:Y:S01]  /*dbf0*/  @!P4 FADD.FTZ R3, R3, 1 ;  /* 0x3f8000000303c421 */ /* 0x001fe20000010000 */
[----:B------:R-:W-:-:S05]  /*dc00*/  UIMAD UR7, UR13, UR8, URZ ;  /* 0x000000080d0772a4 */ /* 0x000fca000f8e023f */
[----:B------:R-:W-:Y:S01]  /*dc10*/  @!P4 MUFU.RCP R3, R3 ;  /* 0x000000030003c308 */ /* 0x000fe20000001000 */
[----:B-1----:R-:W-:-:S07]  /*dc20*/  @!P3 FADD.FTZ R4, R4, 1 ;  /* 0x3f8000000404b421 */ /* 0x002fce0000010000 */
[----:B------:R-:W-:Y:S01]  /*dc30*/  @!P3 MUFU.RCP R4, R4 ;  /* 0x000000040004b308 */ /* 0x000fe20000001000 */
[----:B------:R-:W-:Y:S01]  /*dc40*/  UIMAD UR27, UR12, UR9, UR7 ;  /* 0x000000090c1b72a4 */ /* 0x000fe2000f8e0207 */
[----:B----4-:R-:W-:-:S04]  /*dc50*/  F2FP.BF16.PACK_AB R0, R23, R22 ;  /* 0x000000161700723e */ /* 0x010fc800000010ff */
[C---:B------:R-:W-:Y:S02]  /*dc60*/  PRMT R27, R0.reuse, 0x7610, R27 ;  /* 0x00007610001b7816 */ /* 0x040fe4000000001b */
[----:B------:R-:W-:Y:S01]  /*dc70*/  PRMT R12, R0, 0x7632, R12 ;  /* 0x00007632000c7816 */ /* 0x000fe2000000000c */
[----:B------:R-:W-:Y:S01]  /*dc80*/  @!P5 FMUL.FTZ R0, R8, -1.4426950216293334961 ;  /* 0xbfb8aa3b0800d820 */ /* 0x000fe20000410000 */
[----:B--2---:R-:W-:Y:S01]  /*dc90*/  F2FP.BF16.PACK_AB R7, R21, R20 ;  /* 0x000000141507723e */ /* 0x004fe200000010ff */
[----:B------:R-:W-:Y:S03]  /*dca0*/  STS.U16 [R54+0x14], R27 ;  /* 0x0000141b36007388 */ /* 0x000fe60000000400 */
[C---:B------:R-:W-:Y:S01]  /*dcb0*/  PRMT R26, R7.reuse, 0x7610, R26 ;  /* 0x00007610071a7816 */ /* 0x040fe2000000001a */
[----:B------:R0:W-:Y:S01]  /*dcc0*/  STS.U16 [R53+0x16], R12 ;  /* 0x0000160c35007388 */ /* 0x0001e20000000400 */
[----:B------:R-:W-:-:S02]  /*dcd0*/  PRMT R9, R7, 0x7632, R9 ;  /* 0x0000763207097816 */ /* 0x000fc40000000009 */
[----:B---3--:R-:W-:Y:S01]  /*dce0*/  F2FP.BF16.PACK_AB R8, R19, R18 ;  /* 0x000000121308723e */ /* 0x008fe200000010ff */
[----:B------:R1:W2:Y:S01]  /*dcf0*/  @!P5 MUFU.EX2 R2, R0 ;  /* 0x000000000002d308 */ /* 0x0002a20000000800 */
[----:B------:R-:W-:Y:S02]  /*dd00*/  STS.U16 [R52+0x18], R26 ;  /* 0x0000181a34007388 */ /* 0x000fe40000000400 */
[----:B0-----:R-:W-:Y:S02]  /*dd10*/  PRMT R12, R8, 0x7632, R12 ;  /* 0x00007632080c7816 */ /* 0x001fe4000000000c */
[----:B------:R-:W-:Y:S01]  /*dd20*/  STS.U16 [R51+0x1a], R9 ;  /* 0x00001a0933007388 */ /* 0x000fe20000000400 */
[----:B-1----:R-:W-:Y:S01]  /*dd30*/  MOV R0, UR39 ;  /* 0x0000002700007c02 */ /* 0x002fe20008000f00 */
[----:B------:R-:W-:Y:S02]  /*dd40*/  FADD.FTZ R7, R5, UR5 ;  /* 0x0000000505077e21 */ /* 0x000fe40008010000 */
[----:B------:R-:W-:Y:S01]  /*dd50*/  STS.U16 [R50+0x1c], R8 ;  /* 0x00001c0832007388 */ /* 0x000fe20000000400 */
[----:B------:R-:W-:-:S03]  /*dd60*/  @!P0 FMUL.FTZ R5, R11, -1.4426950216293334961 ;  /* 0xbfb8aa3b0b058820 */ /* 0x000fc60000410000 */
        /* <DEDUP_REMOVED lines=20> */
[----:B------:R-:W-:Y:S01]  /*deb0*/  FSETP.GTU.FTZ.AND P1, PT, R7, 20, PT ;  /* 0x41a000000700780b */ /* 0x000fe20003f3c000 */
[----:B--2---:R-:W-:-:S04]  /*dec0*/  @!P5 FADD.FTZ R2, R2, 1 ;  /* 0x3f8000000202d421 */ /* 0x004fc80000010000 */
[----:B------:R-:W0:Y:S08]  /*ded0*/  LDS R8, [0x1080] ;  /* 0x00108000ff087984 */ /* 0x000e300000000800 */
[----:B------:R-:W-:Y:S01]  /*dee0*/  @!P1 FMUL.FTZ R6, R7, -1.4426950216293334961 ;  /* 0xbfb8aa3b07069820 */ /* 0x000fe20000410000 */
[----:B------:R-:W1:Y:S08]  /*def0*/  @!P0 MUFU.EX2 R5, R5 ;  /* 0x0000000500058308 */ /* 0x000e700000000800 */
[----:B------:R-:W2:Y:S08]  /*df00*/  @!P1 MUFU.EX2 R6, R6 ;  /* 0x0000000600069308 */ /* 0x000eb00000000800 */
[----:B------:R-:W3:Y:S01]  /*df10*/  @!P5 MUFU.RCP R2, R2 ;  /* 0x000000020002d308 */ /* 0x000ee20000001000 */
[----:B------:R-:W-:-:S02]  /*df20*/  @!P2 FMUL.FTZ R7, R10, -1.4426950216293334961 ;  /* 0xbfb8aa3b0a07a820 */ /* 0x000fc40000410000 */
[----:B-1----:R-:W-:Y:S02]  /*df30*/  @!P0 FADD.FTZ R5, R5, 1 ;  /* 0x3f80000005058421 */ /* 0x002fe40000010000 */
[----:B--2---:R-:W-:-:S03]  /*df40*/  @!P1 FADD.FTZ R6, R6, 1 ;  /* 0x3f80000006069421 */ /* 0x004fc60000010000 */
[----:B------:R-:W1:Y:S01]  /*df50*/  @!P2 MUFU.EX2 R7, R7 ;  /* 0x000000070007a308 */ /* 0x000e620000000800 */
[----:B---3--:R-:W-:-:S07]  /*df60*/  @!P5 FMUL.FTZ R153, R153, R2 ;  /* 0x000000029999d220 */ /* 0x008fce0000410000 */
[----:B------:R2:W3:Y:S01]  /*df70*/  @!P0 MUFU.RCP R10, R5 ;  /* 0x00000005000a8308 */ /* 0x0004e20000001000 */
[----:B0-----:R-:W-:-:S07]  /*df80*/  ISETP.GE.AND P5, PT, R78, R8, PT ;  /* 0x000000084e00720c */ /* 0x001fce0003fa6270 */
[----:B------:R2:W0:Y:S01]  /*df90*/  @!P1 MUFU.RCP R41, R6 ;  /* 0x0000000600299308 */ /* 0x0004220000001000 */
[----:B------:R-:W-:Y:S02]  /*dfa0*/  UIMAD UR7, UR13, UR36, URZ ;  /* 0x000000240d0772a4 */ /* 0x000fe4000f8e023f */
[----:B------:R-:W-:Y:S01]  /*dfb0*/  UIMAD.WIDE.U32 UR34, UR12, UR8, URZ ;  /* 0x000000080c2272a5 */ /* 0x000fe2000f8e003f */
[----:B------:R-:W-:Y:S01]  /*dfc0*/  BSSY B0, `(.L_x_1230) ;  /* 0x0000015000007945 */ /* 0x000fe20003800000 */
[----:B------:R-:W-:Y:S02]  /*dfd0*/  UIMAD UR28, UR12, UR37, UR7 ;  /* 0x000000250c1c72a4 */ /* 0x000fe4000f8e0207 */
[----:B------:R-:W-:Y:S02]  /*dfe0*/  UIMAD.WIDE.U32 UR8, UR12, UR36, URZ ;  /* 0x000000240c0872a5 */ /* 0x000fe4000f8e003f */
[----:B------:R-:W-:Y:S01]  /*dff0*/  UIADD3 UR7, UR35, UR27, URZ ;  /* 0x0000001b23077290 */ /* 0x000fe2000fffe03f */
[----:B------:R-:W-:-:S02]  /*e000*/  @!P4 FMUL.FTZ R154, R154, R3 ;  /* 0x000000039a9ac220 */ /* 0x000fc40000410000 */
[----:B------:R-:W-:Y:S01]  /*e010*/  @!P3 FMUL.FTZ R155, R155, R4 ;  /* 0x000000049b9bb220 */ /* 0x000fe20000410000 */
[----:B------:R-:W-:Y:S05]  /*e020*/  @P5 BRA `(.L_x_1231) ;  /* 0x000000e000005947 */ /* 0x000fea0003800000 */
[----:B-123-5:R-:W-:Y:S01]  /*e030*/  MOV R2, R42 ;  /* 0x0000002a00027202 */ /* 0x02efe20000000f00 */
        /* <DEDUP_REMOVED lines=13> */
.L_x_1231:
[----:B-123--:R-:W-:Y:S05]  /*e110*/  BSYNC B0 ;  /* 0x0000000000007941 */ /* 0x00efea0003800000 */
.L_x_1230:
[----:B------:R-:W2:Y:S01]  /*e120*/  LDL.LU R14, [R1+0xc0] ;  /* 0x0000c000010e7983 */ /* 0x000ea20000300800 */
[----:B------:R-:W-:Y:S01]  /*e130*/  ULDC.64 UR36, c[0x0][0x2e0] ;  /* 0x0000b80000247ab9 */ /* 0x000fe20000000a00 */
[----:B------:R-:W-:Y:S01]  /*e140*/  @!P2 FADD.FTZ R7, R7, 1 ;  /* 0x3f8000000707a421 */ /* 0x000fe20000010000 */
[----:B------:R-:W-:Y:S01]  /*e150*/  UMOV UR35, UR7 ;  /* 0x0000000700237c82 */ /* 0x000fe20008000000 */
[----:B------:R-:W-:Y:S01]  /*e160*/  LEA R2, P3, R78, c[0x0][0x330], 0x1 ;  /* 0x0000cc004e027a11 */ /* 0x000fe200078608ff */
[----:B------:R-:W-:Y:S01]  /*e170*/  UIMAD.WIDE.U32 UR34, UR11, UR36, UR34 ;  /* 0x000000240b2272a5 */ /* 0x000fe2000f8e0022 */
[----:B------:R-:W-:Y:S01]  /*e180*/  @!P0 FMUL.FTZ R157, R157, R10 ;  /* 0x0000000a9d9d8220 */ /* 0x000fe20000410000 */
[----:B------:R-:W-:Y:S01]  /*e190*/  UIMAD UR36, UR10, UR36, URZ ;  /* 0x000000240a2472a4 */ /* 0x000fe2000f8e023f */
[----:B------:R-:W1:Y:S01]  /*e1a0*/  @!P2 MUFU.RCP R7, R7 ;  /* 0x000000070007a308 */ /* 0x000e620000001000 */
[----:B------:R-:W-:Y:S01]  /*e1b0*/  UIADD3 UR7, UP0, UR29, UR34, URZ ;  /* 0x000000221d077290 */ /* 0x000fe2000ff1e03f */
[----:B0-----:R-:W-:Y:S01]  /*e1c0*/  @!P1 FMUL.FTZ R158, R158, R41 ;  /* 0x000000299e9e9220 */ /* 0x001fe20000410000 */
[----:B------:R-:W-:Y:S01]  /*e1d0*/  UIMAD UR34, UR11, UR37, UR36 ;  /* 0x000000250b2272a4 */ /* 0x000fe2000f8e0224 */
[-C--:B------:R-:W-:Y:S01]  /*e1e0*/  ISETP.GE.AND P5, PT, R92, R8.reuse, PT ;  /* 0x000000085c00720c */ /* 0x080fe20003fa6270 */
[----:B------:R-:W-:Y:S01]  /*e1f0*/  BSSY B0, `(.L_x_1232) ;  /* 0x000007f000007945 */ /* 0x000fe20003800000 */
[-C--:B------:R-:W-:Y:S01]  /*e200*/  ISETP.GE.AND P0, PT, R91, R8.reuse, PT ;  /* 0x000000085b00720c */ /* 0x080fe20003f06270 */
[----:B------:R-:W-:Y:S01]  /*e210*/  UIADD3.X UR34, UR38, UR34, UR35, UP0, !UPT ;  /* 0x0000002226227290 */ /* 0x000fe200087fe423 */
[----:B------:R-:W-:Y:S01]  /*e220*/  IMAD.U32 R4, RZ, RZ, UR7 ;  /* 0x00000007ff047e24 */ /* 0x000fe2000f8e00ff */
[----:B------:R-:W-:Y:S01]  /*e230*/  ISETP.GE.AND P1, PT, R90, R8, PT ;  /* 0x000000085a00720c */ /* 0x000fe20003f26270 */
[----:B------:R-:W-:Y:S01]  /*e240*/  UIADD3 UR7, UR9, UR28, URZ ;  /* 0x0000001c09077290 */ /* 0x000fe2000fffe03f */
[----:B------:R-:W-:-:S02]  /*e250*/  LEA.HI.X R3, R78, c[0x0][0x334], R79, 0x1, P3 ;  /* 0x0000cd004e037a11 */ /* 0x000fc400018f0c4f */
[----:B------:R-:W-:Y:S02]  /*e260*/  LEA R2, P3, R4, R2, 0x1 ;  /* 0x0000000204027211 */ /* 0x000fe400078608ff */
[----:B------:R-:W-:Y:S01]  /*e270*/  MOV R5, UR34 ;  /* 0x0000002200057c02 */ /* 0x000fe20008000f00 */
[----:B-1----:R-:W-:Y:S01]  /*e280*/  @!P2 FMUL.FTZ R160, R160, R7 ;  /* 0x00000007a0a0a220 */ /* 0x002fe20000410000 */
        /* <DEDUP_REMOVED lines=29> */
[----:B------:R-:W-:Y:S02]  /*e460*/  F2FP.BF16.PACK_AB R2, R150, R149 ;  /* 0x000000959602723e */ /* 0x000fe400000010ff */
[C---:B------:R-:W-:Y:S02]  /*e470*/  PRMT R8, R3.reuse, 0x7610, R8 ;  /* 0x0000761003087816 */ /* 0x040fe40000000008 */
[----:B------:R-:W-:Y:S02]  /*e480*/  PRMT R9, R3, 0x7632, R9 ;  /* 0x0000763203097816 */ /* 0x000fe40000000009 */
[----:B------:R-:W-:Y:S02]  /*e490*/  F2FP.BF16.PACK_AB R3, R152, R151 ;  /* 0x000000979803723e */ /* 0x000fe400000010ff */
[----:B------:R-:W-:Y:S02]  /*e4a0*/  PRMT R10, R2, 0x7610, R10 ;  /* 0x00007610020a7816 */ /* 0x000fe4000000000a */
[----:B------:R-:W-:-:S02]  /*e4b0*/  PRMT R28, R3, 0x7610, R28 ;  /* 0x00007610031c7816 */ /* 0x000fc4000000001c */
[----:B------:R-:W-:Y:S02]  /*e4c0*/  PRMT R11, R3, 0x7632, R11 ;  /* 0x00007632030b7816 */ /* 0x000fe4000000000b */
[----:B------:R-:W-:Y:S01]  /*e4d0*/  F2FP.BF16.PACK_AB R3, R160, R158 ;  /* 0x0000009ea003723e */ /* 0x000fe200000010ff */
[----:B--2---:R-:W-:Y:S01]  /*e4e0*/  FADD.FTZ R5, R141, R14 ;  /* 0x0000000e8d057221 */ /* 0x004fe20000010000 */
[----:B------:R-:W-:Y:S01]  /*e4f0*/  F2FP.BF16.PACK_AB R141, R144, R141 ;  /* 0x0000008d908d723e */ /* 0x000fe200000010ff */
[----:B------:R-:W-:Y:S02]  /*e500*/  BAR.SYNC.DEFER_BLOCKING 0x0 ;  /* 0x0000000000007b1d */ /* 0x000fe40000010000 */
[----:B------:R-:W-:Y:S01]  /*e510*/  FADD.FTZ R4, R5, R144 ;  /* 0x0000009005047221 */ /* 0x000fe20000010000 */
[----:B------:R-:W-:-:S03]  /*e520*/  PRMT R6, R141, 0x7632, R6 ;  /* 0x000076328d067816 */ /* 0x000fc60000000006 */
[----:B------:R-:W-:Y:S01]  /*e530*/  FADD.FTZ R5, R4, R145 ;  /* 0x0000009104057221 */ /* 0x000fe20000010000 */
[----:B------:R-:W-:-:S03]  /*e540*/  F2FP.BF16.PACK_AB R145, R146, R145 ;  /* 0x000000919291723e */ /* 0x000fc600000010ff */
[----:B------:R-:W-:Y:S01]  /*e550*/  FADD.FTZ R4, R5, R146 ;  /* 0x0000009205047221 */ /* 0x000fe20000010000 */
[----:B------:R-:W-:Y:S02]  /*e560*/  PRMT R7, R145, 0x7632, R7 ;  /* 0x0000763291077816 */ /* 0x000fe40000000007 */
[----:B------:R-:W-:Y:S01]  /*e570*/  F2FP.BF16.PACK_AB R5, R154, R153 ;  /* 0x000000999a05723e */ /* 0x000fe200000010ff */
[----:B------:R-:W-:-:S04]  /*e580*/  FADD.FTZ R147, R4, R147 ;  /* 0x0000009304937221 */ /* 0x000fc80000010000 */
[----:B------:R-:W-:-:S04]  /*e590*/  FADD.FTZ R148, R147, R148 ;  /* 0x0000009493947221 */ /* 0x000fc80000010000 */
[----:B------:R-:W-:Y:S01]  /*e5a0*/  FADD.FTZ R149, R148, R149 ;  /* 0x0000009594957221 */ /* 0x000fe20000010000 */
[----:B------:R-:W-:Y:S03]  /*e5b0*/  STS.U16 [R57], R141 ;  /* 0x0000008d39007388 */ /* 0x000fe60000000400 */
[----:B------:R-:W-:Y:S01]  /*e5c0*/  FADD.FTZ R150, R149, R150 ;  /* 0x0000009695967221 */ /* 0x000fe20000010000 */
[----:B------:R0:W-:Y:S03]  /*e5d0*/  STS.U16 [R118+0x2], R6 ;  /* 0x0000020676007388 */ /* 0x0001e60000000400 */
[----:B------:R-:W-:Y:S01]  /*e5e0*/  FADD.FTZ R151, R150, R151 ;  /* 0x0000009796977221 */ /* 0x000fe20000010000 */
[----:B------:R-:W-:Y:S03]  /*e5f0*/  STS.U16 [R117+0x4], R145 ;  /* 0x0000049175007388 */ /* 0x000fe60000000400 */
[----:B------:R-:W-:Y:S01]  /*e600*/  FADD.FTZ R152, R151, R152 ;  /* 0x0000009897987221 */ /* 0x000fe20000010000 */
[----:B------:R-:W-:Y:S01]  /*e610*/  STS.U16 [R116+0x6], R7 ;  /* 0x0000060774007388 */ /* 0x000fe20000000400 */
[----:B0-----:R-:W-:-:S02]  /*e620*/  PRMT R6, R2, 0x7632, R6 ;  /* 0x0000763202067816 */ /* 0x001fc40000000006 */
[----:B------:R-:W-:Y:S01]  /*e630*/  FADD.FTZ R153, R152, R153 ;  /* 0x0000009998997221 */ /* 0x000fe20000010000 */
[----:B------:R0:W-:Y:S01]  /*e640*/  STS.U16 [R115+0x8], R8 ;  /* 0x0000080873007388 */ /* 0x0001e20000000400 */
[----:B------:R-:W-:Y:S02]  /*e650*/  F2FP.BF16.PACK_AB R2, R157, R155 ;  /* 0x0000009b9d02723e */ /* 0x000fe400000010ff */
[----:B------:R-:W-:Y:S01]  /*e660*/  FADD.FTZ R154, R153, R154 ;  /* 0x0000009a999a7221 */ /* 0x000fe20000010000 */
[----:B------:R-:W-:Y:S01]  /*e670*/  STS.U16 [R114+0xa], R9 ;  /* 0x00000a0972007388 */ /* 0x000fe20000000400 */
[----:B------:R-:W-:Y:S02]  /*e680*/  PRMT R12, R2, 0x7632, R12 ;  /* 0x00007632020c7816 */ /* 0x000fe4000000000c */
[----:B------:R-:W-:Y:S01]  /*e690*/  FADD.FTZ R154, R154, R155 ;  /* 0x0000009b9a9a7221 */ /* 0x000fe20000010000 */
[----:B------:R1:W-:Y:S01]  /*e6a0*/  STS.U16 [R113+0xc], R10 ;  /* 0x00000c0a71007388 */ /* 0x0003e20000000400 */
[----:B0-----:R-:W-:-:S02]  /*e6b0*/  PRMT R8, R5, 0x7632, R8 ;  /* 0x0000763205087816 */ /* 0x001fc40000000008 */
[----:B------:R-:W-:Y:S01]  /*e6c0*/  FADD.FTZ R157, R154, R157 ;  /* 0x0000009d9a9d7221 */ /* 0x000fe20000010000 */
[----:B------:R-:W-:Y:S03]  /*e6d0*/  STS.U16 [R112+0xe], R6 ;  /* 0x00000e0670007388 */ /* 0x000fe60000000400 */
[----:B------:R-:W-:Y:S01]  /*e6e0*/  FADD.FTZ R157, R157, R158 ;  /* 0x0000009e9d9d7221 */ /* 0x000fe20000010000 */
        /* <DEDUP_REMOVED lines=47> */
.L_x_1233:
[----:B------:R-:W-:Y:S05]  /*e9e0*/  BSYNC B0 ;  /* 0x0000000000007941 */ /* 0x000fea0003800000 */
.L_x_1232:
        /* <DEDUP_REMOVED lines=15> */
[----:B------:R-:W-:Y:S01]  /*eae0*/  IMAD.U32 R3, RZ, RZ, UR29 ;  /* 0x0000001dff037e24 */ /* 0x000fe2000f8e00ff */
[----:B------:R-:W-:Y:S02]  /*eaf0*/  UISETP.GT.AND UP0, UPT, UR26, 0x1, UPT ;  /* 0x000000011a00788c */ /* 0x000fe4000bf04270 */
[----:B------:R-:W-:Y:S02]  /*eb00*/  UIADD3 UR24, UP2, UR24, -0x1000, URZ ;  /* 0xfffff00018187890 */ /* 0x000fe4000ff5e03f */
[----:B0-----:R-:W-:Y:S01]  /*eb10*/  MOV R4, UR8 ;  /* 0x0000000800047c02 */ /* 0x001fe20008000f00 */
        /* <DEDUP_REMOVED lines=43> */
.L_x_1143:
        /* <DEDUP_REMOVED lines=35> */
.L_x_1236:
[----:B-1----:R-:W-:Y:S05]  /*f000*/  BSYNC B0 ;  /* 0x0000000000007941 */ /* 0x002fea0003800000 */
.L_x_1235:
        /* <DEDUP_REMOVED lines=34> */
.L_x_1238:
[----:B------:R-:W3:Y:S02]  /*f230*/  S2R R7, SR_TID.X ;  /* 0x0000000000077919 */ /* 0x000ee40000002100 */
.L_x_1239:
[----:B-1----:R-:W-:Y:S05]  /*f240*/  BSYNC B0 ;  /* 0x0000000000007941 */ /* 0x002fea0003800000 */
.L_x_1237:
[----:B---3--:R-:W-:-:S13]  /*f250*/  ISETP.GE.AND P0, PT, R7, c[0x0][0x16c], PT ;  /* 0x00005b0007007a0c */ /* 0x008fda0003f06270 */
[----:B------:R-:W-:Y:S05]  /*f260*/  @P0 EXIT ;  /* 0x000000000000094d */ /* 0x000fea0003800000 */
[----:B------:R-:W-:Y:S02]  /*f270*/  ULDC.64 UR6, c[0x0][0x288] ;  /* 0x0000a20000067ab9 */ /* 0x000fe40000000a00 */
[----:B------:R-:W-:Y:S02]  /*f280*/  UIMAD UR10, UR10, UR6, URZ ;  /* 0x000000060a0a72a4 */ /* 0x000fe4000f8e023f */
[----:B0-2---:R-:W-:Y:S02]  /*f290*/  UIMAD.WIDE.U32 UR4, UR11, UR6, URZ ;  /* 0x000000060b0472a5 */ /* 0x005fe4000f8e003f */
[----:B------:R-:W-:-:S04]  /*f2a0*/  UIMAD UR6, UR11, UR7, UR10 ;  /* 0x000000070b0672a4 */ /* 0x000fc8000f8e020a */
[----:B------:R-:W-:-:S03]  /*f2b0*/  UIADD3 UR6, UR5, UR6, URZ ;  /* 0x0000000605067290 */ /* 0x000fc6000fffe03f */
.L_x_1240:
[----:B0-----:R0:W1:Y:S01]  /*f2c0*/  LDS R9, [R7.X4+0x7f50] ;  /* 0x007f500007097984 */ /* 0x0010620000004800 */
[----:B------:R-:W-:Y:S01]  /*f2d0*/  SHF.R.S32.HI R0, RZ, 0x1f, R7 ;  /* 0x0000001fff007819 */ /* 0x000fe20000011407 */
[----:B------:R-:W-:Y:S01]  /*f2e0*/  IMAD.U32 R4, RZ, RZ, UR4 ;  /* 0x00000004ff047e24 */ /* 0x000fe2000f8e00ff */
[----:B------:R-:W-:Y:S02]  /*f2f0*/  MOV R3, UR6 ;  /* 0x0000000600037c02 */ /* 0x000fe40008000f00 */
[----:B------:R-:W-:Y:S01]  /*f300*/  MOV R5, UR5 ;  /* 0x0000000500057c02 */ /* 0x000fe20008000f00 */
[----:B------:R-:W-:Y:S01]  /*f310*/  IMAD R0, R0, c[0x0][0x290], RZ ;  /* 0x0000a40000007a24 */ /* 0x000fe200078e02ff */
[----:B------:R-:W-:Y:S01]  /*f320*/  YIELD ;  /* 0x0000000000007946 */ /* 0x000fe20003800000 */
[----:B------:R-:W-:Y:S02]  /*f330*/  IMAD.MOV.U32 R2, RZ, RZ, R4 ;  /* 0x000000ffff027224 */ /* 0x000fe400078e0004 */
[----:B------:R-:W-:-:S02]  /*f340*/  IMAD R5, R7, c[0x0][0x294], R0 ;  /* 0x0000a50007057a24 */ /* 0x000fc400078e0200 */
[C---:B------:R-:W-:Y:S01]  /*f350*/  IMAD.WIDE.U32 R2, R7.reuse, c[0x0][0x290], R2 ;  /* 0x0000a40007027a25 */ /* 0x040fe200078e0002 */
[----:B0-----:R-:W-:-:S04]  /*f360*/  IADD3 R7, R7, c[0x0][0x0], RZ ;  /* 0x0000000007077a10 */ /* 0x001fc80007ffe0ff */
[----:B------:R-:W-:Y:S02]  /*f370*/  IADD3 R3, R3, R5, RZ ;  /* 0x0000000503037210 */ /* 0x000fe40007ffe0ff */
[----:B------:R-:W-:-:S04]  /*f380*/  LEA R4, P0, R2, c[0x0][0x310], 0x2 ;  /* 0x0000c40002047a11 */ /* 0x000fc800078010ff */
[----:B------:R-:W-:Y:S02]  /*f390*/  LEA.HI.X R5, R2, c[0x0][0x314], R3, 0x2, P0 ;  /* 0x0000c50002057a11 */ /* 0x000fe400000f1403 */
[----:B------:R-:W-:-:S03]  /*f3a0*/  ISETP.GE.AND P0, PT, R7, c[0x0][0x16c], PT ;  /* 0x00005b0007007a0c */ /* 0x000fc60003f06270 */
[----:B-1----:R0:W-:Y:S10]  /*f3b0*/  RED.E.ADD.F32.FTZ.RN.STRONG.GPU [R4.64], R9 ;  /* 0x000000090400798e */ /* 0x0021f4000c10e7a8 */
[----:B------:R-:W-:Y:S05]  /*f3c0*/  @!P0 BRA `(.L_x_1240) ;  /* 0xfffffef000008947 */ /* 0x000fea000383ffff */
[----:B------:R-:W-:Y:S05]  /*f3d0*/  EXIT ;  /* 0x000000000000794d */ /* 0x000fea0003800000 */
.L_x_1186:
[----:B------:R-:W-:Y:S01]  /*f3e0*/  HFMA2.MMA R84, -RZ, RZ, 0, 5.9604644775390625e-08 ;  /* 0x00000001ff547435 */ /* 0x000fe200000001ff */
[----:B------:R-:W-:Y:S01]  /*f3f0*/  IMAD.MOV.U32 R83, RZ, RZ, R140 ;  /* 0x000000ffff537224 */ /* 0x000fe200078e008c */
[----:B------:R-:W-:-:S04]  /*f400*/  MOV R82, 0xf420 ;  /* 0x0000f42000527802 */ /* 0x000fc80000000f00 */
[----:B-----5:R-:W-:Y:S05]  /*f410*/  CALL.REL.NOINC `($__internal_47_$__cuda_sm70_shflsync_up) ;  /* 0x00000bf000007944 */ /* 0x020fea0003c00000 */
[----:B-1----:R-:W-:Y:S01]  /*f420*/  IMAD.MOV.U32 R156, RZ, RZ, R84 ;  /* 0x000000ffff9c7224 */ /* 0x002fe200078e0054 */
[----:B0-----:R-:W-:Y:S05]  /*f430*/  BRA `(.L_x_1241) ;  /* 0xffffa73000007947 */ /* 0x001fea000383ffff */
.L_x_1187:
[----:B------:R-:W-:Y:S01]  /*f440*/  MOV R83, R85 ;  /* 0x0000005500537202 */ /* 0x000fe20000000f00 */
[----:B------:R-:W-:Y:S01]  /*f450*/  IMAD.MOV.U32 R84, RZ, RZ, 0x1 ;  /* 0x00000001ff547424 */ /* 0x000fe200078e00ff */
[----:B------:R-:W-:-:S02]  /*f460*/  MOV R82, 0xf480 ;  /* 0x0000f48000527802 */ /* 0x000fc40000000f00 */
[----:B01---5:R-:W-:Y:S05]  /*f470*/  CALL.REL.NOINC `($__internal_47_$__cuda_sm70_shflsync_up) ;  /* 0x00000b9000007944 */ /* 0x023fea0003c00000 */
[----:B------:R-:W-:Y:S01]  /*f480*/  FMUL.FTZ R156, R140, R156 ;  /* 0x0000009c8c9c7220 */ /* 0x000fe20000410000 */
[----:B0-----:R-:W-:Y:S01]  /*f490*/  ISETP.GE.AND P0, PT, R94, 0x1, PT ;  /* 0x000000015e00780c */ /* 0x001fe20003f06270 */
[----:B-1----:R-:W-:Y:S01]  /*f4a0*/  FFMA.FTZ R82, R140, R84, R85 ;  /* 0x000000548c527223 */ /* 0x002fe20000010055 */
[----:B------:R-:W-:-:S02]  /*f4b0*/  HFMA2.MMA R84, -RZ, RZ, 0, 1.1920928955078125e-07 ;  /* 0x00000002ff547435 */ /* 0x000fc400000001ff */
[----:B------:R-:W-:Y:S02]  /*f4c0*/  FSEL R140, R140, R156, !P0 ;  /* 0x0000009c8c8c7208 */ /* 0x000fe40004000000 */
[----:B------:R-:W-:Y:S02]  /*f4d0*/  FSEL R85, R85, R82, !P0 ;  /* 0x0000005255557208 */ /* 0x000fe40004000000 */
[----:B------:R-:W-:Y:S01]  /*f4e0*/  MOV R82, 0xf510 ;  /* 0x0000f51000527802 */ /* 0x000fe20000000f00 */
[----:B------:R-:W-:Y:S02]  /*f4f0*/  IMAD.MOV.U32 R83, RZ, RZ, R140 ;  /* 0x000000ffff537224 */ /* 0x000fe400078e008c */
[----:B------:R-:W-:Y:S05]  /*f500*/  CALL.REL.NOINC `($__internal_47_$__cuda_sm70_shflsync_up) ;  /* 0x00000b0000007944 */ /* 0x000fea0003c00000 */
[----:B-1----:R-:W-:Y:S01]  /*f510*/  MOV R156, R84 ;  /* 0x00000054009c7202 */ /* 0x002fe20000000f00 */
[----:B------:R-:W-:Y:S01]  /*f520*/  HFMA2.MMA R84, -RZ, RZ, 0, 1.1920928955078125e-07 ;  /* 0x00000002ff547435 */ /* 0x000fe200000001ff */
[----:B------:R-:W-:Y:S01]  /*f530*/  IMAD.MOV.U32 R83, RZ, RZ, R85 ;  /* 0x000000ffff537224 */ /* 0x000fe200078e0055 */
[----:B------:R-:W-:-:S04]  /*f540*/  MOV R82, 0xf560 ;  /* 0x0000f56000527802 */ /* 0x000fc80000000f00 */
[----:B0-----:R-:W-:Y:S05]  /*f550*/  CALL.REL.NOINC `($__internal_47_$__cuda_sm70_shflsync_up) ;  /* 0x00000ab000007944 */ /* 0x001fea0003c00000 */
[----:B0-----:R-:W-:Y:S02]  /*f560*/  ISETP.GE.AND P0, PT, R94, 0x2, PT ;  /* 0x000000025e00780c */ /* 0x001fe40003f06270 */
[----:B------:R-:W-:-:S11]  /*f570*/  MOV R82, 0xf5d0 ;  /* 0x0000f5d000527802 */ /* 0x000fd60000000f00 */
[----:B-1----:R-:W-:Y:S02]  /*f580*/  @P0 FFMA.FTZ R85, R140, R84, R85 ;  /* 0x000000548c550223 */ /* 0x002fe40000010055 */
[----:B------:R-:W-:Y:S02]  /*f590*/  @P0 FMUL.FTZ R140, R156, R140 ;  /* 0x0000008c9c8c0220 */ /* 0x000fe40000410000 */
[----:B------:R-:W-:-:S03]  /*f5a0*/  IMAD.MOV.U32 R84, RZ, RZ, 0x4 ;  /* 0x00000004ff547424 */ /* 0x000fc600078e00ff */
[----:B------:R-:W-:Y:S02]  /*f5b0*/  MOV R83, R140 ;  /* 0x0000008c00537202 */ /* 0x000fe40000000f00 */
[----:B------:R-:W-:Y:S05]  /*f5c0*/  CALL.REL.NOINC `($__internal_47_$__cuda_sm70_shflsync_up) ;  /* 0x00000a4000007944 */ /* 0x000fea0003c00000 */
[----:B-1----:R-:W-:Y:S01]  /*f5d0*/  IMAD.MOV.U32 R156, RZ, RZ, R84 ;  /* 0x000000ffff9c7224 */ /* 0x002fe200078e0054 */
[----:B------:R-:W-:Y:S01]  /*f5e0*/  MOV R83, R85 ;  /* 0x0000005500537202 */ /* 0x000fe20000000f00 */
[----:B------:R-:W-:Y:S01]  /*f5f0*/  IMAD.MOV.U32 R84, RZ, RZ, 0x4 ;  /* 0x00000004ff547424 */ /* 0x000fe200078e00ff */
[----:B------:R-:W-:Y:S02]  /*f600*/  MOV R82, 0xf620 ;  /* 0x0000f62000527802 */ /* 0x000fe40000000f00 */
[----:B0-----:R-:W-:Y:S05]  /*f610*/  CALL.REL.NOINC `($__internal_47_$__cuda_sm70_shflsync_up) ;  /* 0x000009f000007944 */ /* 0x001fea0003c00000 */
[----:B0-----:R-:W-:Y:S02]  /*f620*/  ISETP.GE.AND P0, PT, R94, 0x4, PT ;  /* 0x000000045e00780c */ /* 0x001fe40003f06270 */
[----:B------:R-:W-:-:S11]  /*f630*/  MOV R82, 0xf690 ;  /* 0x0000f69000527802 */ /* 0x000fd60000000f00 */
[----:B-1----:R-:W-:Y:S01]  /*f640*/  @P0 FFMA.FTZ R85, R140, R84, R85 ;  /* 0x000000548c550223 */ /* 0x002fe20000010055 */
[----:B------:R-:W-:Y:S01]  /*f650*/  HFMA2.MMA R84, -RZ, RZ, 0, 4.76837158203125e-07 ;  /* 0x00000008ff547435 */ /* 0x000fe200000001ff */
[----:B------:R-:W-:-:S04]  /*f660*/  @P0 FMUL.FTZ R140, R156, R140 ;  /* 0x0000008c9c8c0220 */ /* 0x000fc80000410000 */
[----:B------:R-:W-:Y:S02]  /*f670*/  IMAD.MOV.U32 R83, RZ, RZ, R140 ;  /* 0x000000ffff537224 */ /* 0x000fe400078e008c */
[----:B------:R-:W-:Y:S05]  /*f680*/  CALL.REL.NOINC `($__internal_47_$__cuda_sm70_shflsync_up) ;  /* 0x0000098000007944 */ /* 0x000fea0003c00000 */
[----:B-1----:R-:W-:Y:S01]  /*f690*/  MOV R156, R84 ;  /* 0x00000054009c7202 */ /* 0x002fe20000000f00 */
[----:B------:R-:W-:Y:S01]  /*f6a0*/  HFMA2.MMA R84, -RZ, RZ, 0, 4.76837158203125e-07 ;  /* 0x00000008ff547435 */ /* 0x000fe200000001ff */
[----:B------:R-:W-:Y:S01]  /*f6b0*/  IMAD.MOV.U32 R83, RZ, RZ, R85 ;  /* 0x000000ffff537224 */ /* 0x000fe200078e0055 */
[----:B------:R-:W-:-:S04]  /*f6c0*/  MOV R82, 0xf6e0 ;  /* 0x0000f6e000527802 */ /* 0x000fc80000000f00 */
[----:B0-----:R-:W-:Y:S05]  /*f6d0*/  CALL.REL.NOINC `($__internal_47_$__cuda_sm70_shflsync_up) ;  /* 0x0000093000007944 */ /* 0x001fea0003c00000 */
[----:B0-----:R-:W-:Y:S02]  /*f6e0*/  ISETP.GE.AND P0, PT, R94, 0x8, PT ;  /* 0x000000085e00780c */ /* 0x001fe40003f06270 */
[----:B------:R-:W-:-:S11]  /*f6f0*/  MOV R82, 0xf750 ;  /* 0x0000f75000527802 */ /* 0x000fd60000000f00 */
[----:B-1----:R-:W-:Y:S01]  /*f700*/  @P0 FFMA.FTZ R85, R140, R84, R85 ;  /* 0x000000548c550223 */ /* 0x002fe20000010055 */
[----:B------:R-:W-:Y:S01]  /*f710*/  MOV R84, 0x10 ;  /* 0x0000001000547802 */ /* 0x000fe20000000f00 */
[----:B------:R-:W-:-:S04]  /*f720*/  @P0 FMUL.FTZ R140, R156, R140 ;  /* 0x0000008c9c8c0220 */ /* 0x000fc80000410000 */
[----:B------:R-:W-:Y:S02]  /*f730*/  IMAD.MOV.U32 R83, RZ, RZ, R140 ;  /* 0x000000ffff537224 */ /* 0x000fe400078e008c */
[----:B------:R-:W-:Y:S05]  /*f740*/  CALL.REL.NOINC `($__internal_47_$__cuda_sm70_shflsync_up) ;  /* 0x000008c000007944 */ /* 0x000fea0003c00000 */
[----:B-1----:R-:W-:Y:S01]  /*f750*/  IMAD.MOV.U32 R156, RZ, RZ, R84 ;  /* 0x000000ffff9c7224 */ /* 0x002fe200078e0054 */
[----:B------:R-:W-:Y:S01]  /*f760*/  MOV R83, R85 ;  /* 0x0000005500537202 */ /* 0x000fe20000000f00 */
[----:B------:R-:W-:Y:S01]  /*f770*/  IMAD.MOV.U32 R84, RZ, RZ, 0x10 ;  /* 0x00000010ff547424 */ /* 0x000fe200078e00ff */
[----:B------:R-:W-:Y:S02]  /*f780*/  MOV R82, 0xf7a0 ;  /* 0x0000f7a000527802 */ /* 0x000fe40000000f00 */
[----:B0-----:R-:W-:Y:S05]  /*f790*/  CALL.REL.NOINC `($__internal_47_$__cuda_sm70_shflsync_up) ;  /* 0x0000087000007944 */ /* 0x001fea0003c00000 */
[----:B-1----:R-:W-:Y:S01]  /*f7a0*/  MOV R82, R84 ;  /* 0x0000005400527202 */ /* 0x002fe20000000f00 */
[----:B0-----:R-:W-:Y:S05]  /*f7b0*/  BRA `(.L_x_1242) ;  /* 0xffffa51000007947 */ /* 0x001fea000383ffff */
.L_x_1190:
[----:B-1----:R-:W-:Y:S01]  /*f7c0*/  HFMA2.MMA R84, -RZ, RZ, 0, 5.9604644775390625e-08 ;  /* 0x00000001ff547435 */ /* 0x002fe200000001ff */
[----:B------:R-:W-:Y:S01]  /*f7d0*/  IMAD.MOV.U32 R83, RZ, RZ, R140 ;  /* 0x000000ffff537224 */ /* 0x000fe200078e008c */
[----:B------:R-:W-:-:S04]  /*f7e0*/  MOV R82, 0xf800 ;  /* 0x0000f80000527802 */ /* 0x000fc80000000f00 */
[----:B0----5:R-:W-:Y:S05]  /*f7f0*/  CALL.REL.NOINC `($__internal_47_$__cuda_sm70_shflsync_up) ;  /* 0x0000081000007944 */ /* 0x021fea0003c00000 */
[----:B-1----:R-:W-:Y:S01]  /*f800*/  IMAD.MOV.U32 R140, RZ, RZ, R84 ;  /* 0x000000ffff8c7224 */ /* 0x002fe200078e0054 */
[----:B------:R-:W-:Y:S01]  /*f810*/  MOV R83, R85 ;  /* 0x0000005500537202 */ /* 0x000fe20000000f00 */
[----:B------:R-:W-:Y:S01]  /*f820*/  IMAD.MOV.U32 R84, RZ, RZ, 0x1 ;  /* 0x00000001ff547424 */ /* 0x000fe200078e00ff */
[----:B------:R-:W-:Y:S02]  /*f830*/  MOV R82, 0xf850 ;  /* 0x0000f85000527802 */ /* 0x000fe40000000f00 */
[----:B0-----:R-:W-:Y:S05]  /*f840*/  CALL.REL.NOINC `($__internal_47_$__cuda_sm70_shflsync_up) ;  /* 0x000007c000007944 */ /* 0x001fea0003c00000 */
[----:B-1----:R-:W-:Y:S01]  /*f850*/  MOV R85, R84 ;  /* 0x0000005400557202 */ /* 0x002fe20000000f00 */
[----:B------:R-:W-:Y:S01]  /*f860*/  HFMA2.MMA R84, -RZ, RZ, 0, 0 ;  /* 0x00000000ff547435 */ /* 0x000fe200000001ff */
[----:B------:R-:W-:Y:S01]  /*f870*/  IMAD.MOV.U32 R82, RZ, RZ, R80 ;  /* 0x000000ffff527224 */ /* 0x000fe200078e0050 */
[----:B------:R-:W-:-:S04]  /*f880*/  MOV R83, 0xf8a0 ;  /* 0x0000f8a000537802 */ /* 0x000fc80000000f00 */
[----:B0-----:R-:W-:Y:S05]  /*f890*/  CALL.REL.NOINC `($__internal_46_$__cuda_sm70_shflsync_idx_p) ;  /* 0x000006d000007944 */ /* 0x001fea0003c00000 */
[----:B-1----:R-:W-:Y:S01]  /*f8a0*/  MOV R80, R84 ;  /* 0x0000005400507202 */ /* 0x002fe20000000f00 */
[----:B------:R-:W-:Y:S01]  /*f8b0*/  IMAD.MOV.U32 R82, RZ, RZ, R81 ;  /* 0x000000ffff527224 */ /* 0x000fe200078e0051 */
[----:B------:R-:W-:Y:S01]  /*f8c0*/  MOV R83, 0xf8f0 ;  /* 0x0000f8f000537802 */ /* 0x000fe20000000f00 */
[----:B------:R-:W-:-:S02]  /*f8d0*/  IMAD.MOV.U32 R84, RZ, RZ, RZ ;  /* 0x000000ffff547224 */ /* 0x000fc400078e00ff */
[----:B0-----:R-:W-:Y:S05]  /*f8e0*/  CALL.REL.NOINC `($__internal_46_$__cuda_sm70_shflsync_idx_p) ;  /* 0x0000068000007944 */ /* 0x001fea0003c00000 */
[----:B-1----:R-:W-:Y:S01]  /*f8f0*/  MOV R81, R84 ;  /* 0x0000005400517202 */ /* 0x002fe20000000f00 */
[----:B0-----:R-:W-:Y:S05]  /*f900*/  BRA `(.L_x_1243) ;  /* 0xffffa4e000007947 */ /* 0x001fea000383ffff */
.L_x_1193:
[----:B------:R-:W-:Y:S01]  /*f910*/  HFMA2.MMA R84, -RZ, RZ, 0, 5.9604644775390625e-08 ;  /* 0x00000001ff547435 */ /* 0x000fe200000001ff */
[----:B------:R-:W-:Y:S01]  /*f920*/  IMAD.MOV.U32 R83, RZ, RZ, R85 ;  /* 0x000000ffff537224 */ /* 0x000fe200078e0055 */
[----:B------:R-:W-:-:S04]  /*f930*/  MOV R82, 0xf950 ;  /* 0x0000f95000527802 */ /* 0x000fc80000000f00 */
[----:B------:R-:W-:Y:S05]  /*f940*/  CALL.REL.NOINC `($__internal_45_$__cuda_sm70_shflsync_down) ;  /* 0x0000059000007944 */ /* 0x000fea0003c00000 */
[----:B-1----:R-:W-:Y:S01]  /*f950*/  IMAD.MOV.U32 R87, RZ, RZ, R84 ;  /* 0x000000ffff577224 */ /* 0x002fe200078e0054 */
[----:B0-----:R-:W-:Y:S05]  /*f960*/  BRA `(.L_x_1244) ;  /* 0xffffaaa000007947 */ /* 0x001fea000383ffff */
.L_x_1194:
[----:B------:R-:W-:Y:S01]  /*f970*/  MOV R83, R86 ;  /* 0x0000005600537202 */ /* 0x000fe20000000f00 */
[----:B------:R-:W-:Y:S01]  /*f980*/  IMAD.MOV.U32 R84, RZ, RZ, 0x1 ;  /* 0x00000001ff547424 */ /* 0x000fe200078e00ff */
[----:B------:R-:W-:-:S02]  /*f990*/  MOV R82, 0xf9b0 ;  /* 0x0000f9b000527802 */ /* 0x000fc40000000f00 */
[----:B01----:R-:W-:Y:S05]  /*f9a0*/  CALL.REL.NOINC `($__internal_45_$__cuda_sm70_shflsync_down) ;  /* 0x0000053000007944 */ /* 0x003fea0003c00000 */
[C---:B------:R-:W-:Y:S02]  /*f9b0*/  FMUL.FTZ R87, R85.reuse, R87 ;  /* 0x0000005755577220 */ /* 0x040fe40000410000 */
[----:B-1----:R-:W-:Y:S01]  /*f9c0*/  FFMA.FTZ R82, R85, R84, R86 ;  /* 0x0000005455527223 */ /* 0x002fe20000010056 */
[----:B------:R-:W-:-:S02]  /*f9d0*/  HFMA2.MMA R84, -RZ, RZ, 0, 1.1920928955078125e-07 ;  /* 0x00000002ff547435 */ /* 0x000fc400000001ff */
[----:B------:R-:W-:Y:S02]  /*f9e0*/  FSEL R85, R85, R87, !P4 ;  /* 0x0000005755557208 */ /* 0x000fe40006000000 */
[----:B------:R-:W-:Y:S02]  /*f9f0*/  FSEL R86, R86, R82, !P4 ;  /* 0x0000005256567208 */ /* 0x000fe40006000000 */
[----:B------:R-:W-:Y:S01]  /*fa00*/  MOV R82, 0xfa30 ;  /* 0x0000fa3000527802 */ /* 0x000fe20000000f00 */
[----:B------:R-:W-:Y:S02]  /*fa10*/  IMAD.MOV.U32 R83, RZ, RZ, R85 ;  /* 0x000000ffff537224 */ /* 0x000fe400078e0055 */
[----:B0-----:R-:W-:Y:S05]  /*fa20*/  CALL.REL.NOINC `($__internal_45_$__cuda_sm70_shflsync_down) ;  /* 0x000004b000007944 */ /* 0x001fea0003c00000 */
[----:B-1----:R-:W-:Y:S01]  /*fa30*/  MOV R87, R84 ;  /* 0x0000005400577202 */ /* 0x002fe20000000f00 */
[----:B------:R-:W-:Y:S01]  /*fa40*/  HFMA2.MMA R84, -RZ, RZ, 0, 1.1920928955078125e-07 ;  /* 0x00000002ff547435 */ /* 0x000fe200000001ff */
[----:B------:R-:W-:Y:S01]  /*fa50*/  IMAD.MOV.U32 R83, RZ, RZ, R86 ;  /* 0x000000ffff537224 */ /* 0x000fe200078e0056 */
[----:B------:R-:W-:-:S04]  /*fa60*/  MOV R82, 0xfa80 ;  /* 0x0000fa8000527802 */ /* 0x000fc80000000f00 */
[----:B0-----:R-:W-:Y:S05]  /*fa70*/  CALL.REL.NOINC `($__internal_45_$__cuda_sm70_shflsync_down) ;  /* 0x0000046000007944 */ /* 0x001fea0003c00000 */
[----:B-1----:R-:W-:Y:S01]  /*fa80*/  @!P3 FFMA.FTZ R86, R85, R84, R86 ;  /* 0x000000545556b223 */ /* 0x002fe20000010056 */
[----:B------:R-:W-:Y:S01]  /*fa90*/  MOV R82, 0xfae0 ;  /* 0x0000fae000527802 */ /* 0x000fe20000000f00 */
[----:B------:R-:W-:-:S02]  /*faa0*/  @!P3 FMUL.FTZ R85, R87, R85 ;  /* 0x000000555755b220 */ /* 0x000fc40000410000 */
[----:B------:R-:W-:-:S03]  /*fab0*/  IMAD.MOV.U32 R84, RZ, RZ, 0x4 ;  /* 0x00000004ff547424 */ /* 0x000fc600078e00ff */
[----:B------:R-:W-:Y:S02]  /*fac0*/  MOV R83, R85 ;  /* 0x0000005500537202 */ /* 0x000fe40000000f00 */
[----:B0-----:R-:W-:Y:S05]  /*fad0*/  CALL.REL.NOINC `($__internal_45_$__cuda_sm70_shflsync_down) ;  /* 0x0000040000007944 */ /* 0x001fea0003c00000 */
[----:B-1----:R-:W-:Y:S01]  /*fae0*/  IMAD.MOV.U32 R87, RZ, RZ, R84 ;  /* 0x000000ffff577224 */ /* 0x002fe200078e0054 */
[----:B------:R-:W-:Y:S01]  /*faf0*/  MOV R83, R86 ;  /* 0x0000005600537202 */ /* 0x000fe20000000f00 */
[----:B------:R-:W-:Y:S01]  /*fb00*/  IMAD.MOV.U32 R84, RZ, RZ, 0x4 ;  /* 0x00000004ff547424 */ /* 0x000fe200078e00ff */
[----:B------:R-:W-:Y:S02]  /*fb10*/  MOV R82, 0xfb30 ;  /* 0x0000fb3000527802 */ /* 0x000fe40000000f00 */
[----:B0-----:R-:W-:Y:S05]  /*fb20*/  CALL.REL.NOINC `($__internal_45_$__cuda_sm70_shflsync_down) ;  /* 0x000003b000007944 */ /* 0x001fea0003c00000 */
[----:B-1----:R-:W-:Y:S01]  /*fb30*/  @!P2 FFMA.FTZ R86, R85, R84, R86 ;  /* 0x000000545556a223 */ /* 0x002fe20000010056 */
[----:B------:R-:W-:Y:S01]  /*fb40*/  HFMA2.MMA R84, -RZ, RZ, 0, 4.76837158203125e-07 ;  /* 0x00000008ff547435 */ /* 0x000fe200000001ff */
[----:B------:R-:W-:Y:S01]  /*fb50*/  @!P2 FMUL.FTZ R85, R87, R85 ;  /* 0x000000555755a220 */ /* 0x000fe20000410000 */
[----:B------:R-:W-:Y:S02]  /*fb60*/  MOV R82, 0xfbb0 ;  /* 0x0000fbb000527802 */ /* 0x000fe40000000f00 */
[----:B------:R-:W-:Y:S01]  /*fb70*/  MOV R87, R86 ;  /* 0x0000005600577202 */ /* 0x000fe20000000f00 */
[----:B------:R-:W-:-:S04]  /*fb80*/  IMAD.MOV.U32 R86, RZ, RZ, R85 ;  /* 0x000000ffff567224 */ /* 0x000fc800078e0055 */
[----:B------:R-:W-:Y:S02]  /*fb90*/  IMAD.MOV.U32 R83, RZ, RZ, R86 ;  /* 0x000000ffff537224 */ /* 0x000fe400078e0056 */
[----:B0-----:R-:W-:Y:S05]  /*fba0*/  CALL.REL.NOINC `($__internal_45_$__cuda_sm70_shflsync_down) ;  /* 0x0000033000007944 */ /* 0x001fea0003c00000 */
[----:B-1----:R-:W-:Y:S01]  /*fbb0*/  MOV R85, R84 ;  /* 0x0000005400557202 */ /* 0x002fe20000000f00 */
[----:B------:R-:W-:Y:S01]  /*fbc0*/  HFMA2.MMA R84, -RZ, RZ, 0, 4.76837158203125e-07 ;  /* 0x00000008ff547435 */ /* 0x000fe200000001ff */
[----:B------:R-:W-:Y:S01]  /*fbd0*/  IMAD.MOV.U32 R83, RZ, RZ, R87 ;  /* 0x000000ffff537224 */ /* 0x000fe200078e0057 */
[----:B------:R-:W-:-:S04]  /*fbe0*/  MOV R82, 0xfc00 ;  /* 0x0000fc0000527802 */ /* 0x000fc80000000f00 */
[----:B0-----:R-:W-:Y:S05]  /*fbf0*/  CALL.REL.NOINC `($__internal_45_$__cuda_sm70_shflsync_down) ;  /* 0x000002e000007944 */ /* 0x001fea0003c00000 */
[----:B-1----:R-:W-:Y:S01]  /*fc00*/  @!P1 FFMA.FTZ R87, R86, R84, R87 ;  /* 0x0000005456579223 */ /* 0x002fe20000010057 */
[----:B------:R-:W-:Y:S01]  /*fc10*/  MOV R84, 0x10 ;  /* 0x0000001000547802 */ /* 0x000fe20000000f00 */
[----:B------:R-:W-:Y:S01]  /*fc20*/  @!P1 FMUL.FTZ R86, R85, R86 ;  /* 0x0000005655569220 */ /* 0x000fe20000410000 */
[----:B------:R-:W-:Y:S01]  /*fc30*/  MOV R82, 0xfc70 ;  /* 0x0000fc7000527802 */ /* 0x000fe20000000f00 */
[----:B------:R-:W-:Y:S02]  /*fc40*/  IMAD.MOV.U32 R85, RZ, RZ, R87 ;  /* 0x000000ffff557224 */ /* 0x000fe400078e0057 */
[----:B------:R-:W-:Y:S02]  /*fc50*/  IMAD.MOV.U32 R83, RZ, RZ, R86 ;  /* 0x000000ffff537224 */ /* 0x000fe400078e0056 */
[----:B0-----:R-:W-:Y:S05]  /*fc60*/  CALL.REL.NOINC `($__internal_45_$__cuda_sm70_shflsync_down) ;  /* 0x0000027000007944 */ /* 0x001fea0003c00000 */
[----:B-1----:R-:W-:Y:S01]  /*fc70*/  MOV R87, R84 ;  /* 0x0000005400577202 */ /* 0x002fe20000000f00 */
[----:B------:R-:W-:Y:S01]  /*fc80*/  HFMA2.MMA R84, -RZ, RZ, 0, 9.5367431640625e-07 ;  /* 0x00000010ff547435 */ /* 0x000fe200000001ff */
[----:B------:R-:W-:Y:S01]  /*fc90*/  IMAD.MOV.U32 R83, RZ, RZ, R85 ;  /* 0x000000ffff537224 */ /* 0x000fe200078e0055 */
[----:B------:R-:W-:-:S04]  /*fca0*/  MOV R82, 0xfcc0 ;  /* 0x0000fcc000527802 */ /* 0x000fc80000000f00 */
[----:B0-----:R-:W-:Y:S05]  /*fcb0*/  CALL.REL.NOINC `($__internal_45_$__cuda_sm70_shflsync_down) ;  /* 0x0000022000007944 */ /* 0x001fea0003c00000 */
[----:B-1----:R-:W-:Y:S01]  /*fcc0*/  @!P0 FFMA.FTZ R85, R86, R84, R85 ;  /* 0x0000005456558223 */ /* 0x002fe20000010055 */
[----:B------:R-:W-:Y:S01]  /*fcd0*/  MOV R83, 0xfd20 ;  /* 0x0000fd2000537802 */ /* 0x000fe20000000f00 */
[----:B------:R-:W-:-:S02]  /*fce0*/  @!P0 FMUL.FTZ R86, R87, R86 ;  /* 0x0000005657568220 */ /* 0x000fc40000410000 */
[----:B------:R-:W-:-:S03]  /*fcf0*/  IMAD.MOV.U32 R84, RZ, RZ, RZ ;  /* 0x000000ffff547224 */ /* 0x000fc600078e00ff */
[----:B------:R-:W-:Y:S02]  /*fd00*/  MOV R82, R86 ;  /* 0x0000005600527202 */ /* 0x000fe40000000f00 */
[----:B0-----:R-:W-:Y:S05]  /*fd10*/  CALL.REL.NOINC `($__internal_46_$__cuda_sm70_shflsync_idx_p) ;  /* 0x0000025000007944 */ /* 0x001fea0003c00000 */
[----:B-1----:R-:W-:Y:S01]  /*fd20*/  IMAD.MOV.U32 R87, RZ, RZ, R84 ;  /* 0x000000ffff577224 */ /* 0x002fe200078e0054 */
[----:B------:R-:W-:Y:S01]  /*fd30*/  MOV R82, R85 ;  /* 0x0000005500527202 */ /* 0x000fe20000000f00 */
[----:B------:R-:W-:Y:S01]  /*fd40*/  IMAD.MOV.U32 R84, RZ, RZ, RZ ;  /* 0x000000ffff547224 */ /* 0x000fe200078e00ff */
[----:B------:R-:W-:Y:S02]  /*fd50*/  MOV R83, 0xfd70 ;  /* 0x0000fd7000537802 */ /* 0x000fe40000000f00 */
[----:B0-----:R-:W-:Y:S05]  /*fd60*/  CALL.REL.NOINC `($__internal_46_$__cuda_sm70_shflsync_idx_p) ;  /* 0x0000020000007944 */ /* 0x001fea0003c00000 */
[----:B-1----:R-:W-:Y:S01]  /*fd70*/  MOV R156, R84 ;  /* 0x00000054009c7202 */ /* 0x002fe20000000f00 */
[----:B------:R-:W-:Y:S01]  /*fd80*/  HFMA2.MMA R84, -RZ, RZ, 0, 5.9604644775390625e-08 ;  /* 0x00000001ff547435 */ /* 0x000fe200000001ff */
[----:B------:R-:W-:Y:S01]  /*fd90*/  IMAD.MOV.U32 R83, RZ, RZ, R86 ;  /* 0x000000ffff537224 */ /* 0x000fe200078e0056 */
[----:B------:R-:W-:-:S04]  /*fda0*/  MOV R82, 0xfdc0 ;  /* 0x0000fdc000527802 */ /* 0x000fc80000000f00 */
[----:B0-----:R-:W-:Y:S05]  /*fdb0*/  CALL.REL.NOINC `($__internal_45_$__cuda_sm70_shflsync_down) ;  /* 0x0000012000007944 */ /* 0x001fea0003c00000 */
[----:B-1----:R-:W-:Y:S01]  /*fdc0*/  IMAD.MOV.U32 R159, RZ, RZ, R84 ;  /* 0x000000ffff9f7224 */ /* 0x002fe200078e0054 */
[----:B------:R-:W-:Y:S01]  /*fdd0*/  MOV R83, R85 ;  /* 0x0000005500537202 */ /* 0x000fe20000000f00 */
[----:B------:R-:W-:Y:S01]  /*fde0*/  IMAD.MOV.U32 R84, RZ, RZ, 0x1 ;  /* 0x00000001ff547424 */ /* 0x000fe200078e00ff */
[----:B------:R-:W-:Y:S02]  /*fdf0*/  MOV R82, 0xfe10 ;  /* 0x0000fe1000527802 */ /* 0x000fe40000000f00 */
[----:B0-----:R-:W-:Y:S05]  /*fe00*/  CALL.REL.NOINC `($__internal_45_$__cuda_sm70_shflsync_down) ;  /* 0x000000d000007944 */ /* 0x001fea0003c00000 */
[----:B-1----:R-:W-:Y:S01]  /*fe10*/  MOV R86, R84 ;  /* 0x0000005400567202 */ /* 0x002fe20000000f00 */
[----:B------:R-:W-:Y:S01]  /*fe20*/  IMAD.MOV.U32 R85, RZ, RZ, R159 ;  /* 0x000000ffff557224 */ /* 0x000fe200078e009f */
[----:B------:R-:W-:Y:S01]  /*fe30*/  MOV R82, R80 ;  /* 0x0000005000527202 */ /* 0x000fe20000000f00 */
[----:B------:R-:W-:Y:S01]  /*fe40*/  IMAD.MOV.U32 R84, RZ, RZ, RZ ;  /* 0x000000ffff547224 */ /* 0x000fe200078e00ff */
[----:B------:R-:W-:-:S02]  /*fe50*/  MOV R83, 0xfe70 ;  /* 0x0000fe7000537802 */ /* 0x000fc40000000f00 */
[----:B0-----:R-:W-:Y:S05]  /*fe60*/  CALL.REL.NOINC `($__internal_46_$__cuda_sm70_shflsync_idx_p) ;  /* 0x0000010000007944 */ /* 0x001fea0003c00000 */
[----:B-1----:R-:W-:Y:S01]  /*fe70*/  MOV R159, R84 ;  /* 0x00000054009f7202 */ /* 0x002fe20000000f00 */
[----:B------:R-:W-:Y:S01]  /*fe80*/  HFMA2.MMA R84, -RZ, RZ, 0, 0 ;  /* 0x00000000ff547435 */ /* 0x000fe200000001ff */
[----:B------:R-:W-:Y:S01]  /*fe90*/  IMAD.MOV.U32 R82, RZ, RZ, R81 ;  /* 0x000000ffff527224 */ /* 0x000fe200078e0051 */
[----:B------:R-:W-:-:S04]  /*fea0*/  MOV R83, 0xfec0 ;  /* 0x0000fec000537802 */ /* 0x000fc80000000f00 */
[----:B0-----:R-:W-:Y:S05]  /*feb0*/  CALL.REL.NOINC `($__internal_46_$__cuda_sm70_shflsync_idx_p) ;  /* 0x000000b000007944 */ /* 0x001fea0003c00000 */
[----:B-1----:R-:W-:Y:S01]  /*fec0*/  IMAD.MOV.U32 R83, RZ, RZ, R84 ;  /* 0x000000ffff537224 */ /* 0x002fe200078e0054 */
[----:B0-----:R-:W-:Y:S05]  /*fed0*/  BRA `(.L_x_1245) ;  /* 0xffffa6d000007947 */ /* 0x001fea000383ffff */
        .weak           $__internal_45_$__cuda_sm70_shflsync_down
        .type           $__internal_45_$__cuda_sm70_shflsync_down,@function
        .size           $__internal_45_$__cuda_sm70_shflsync_down,($__internal_46_$__cuda_sm70_shflsync_idx_p - $__internal_45_$__cuda_sm70_shflsync_down)
$__internal_45_$__cuda_sm70_shflsync_down:
[----:B------:R-:W-:Y:S01]  /*fee0*/  MOV R94, 0xffffffff ;  /* 0xffffffff005e7802 */ /* 0x000fe20000000f00 */
[----:B------:R-:W-:-:S03]  /*fef0*/  IMAD.MOV.U32 R74, RZ, RZ, 0x1f ;  /* 0x0000001fff4a7424 */ /* 0x000fc600078e00ff */
[----:B------:R-:W-:Y:S04]  /*ff00*/  WARPSYNC R94 ;  /* 0x0000005e00007348 */ /* 0x000fe80003800000 */
[----:B------:R0:W1:Y:S04]  /*ff10*/  SHFL.DOWN PT, R84, R83, R84, R74 ;  /* 0x0800005453547389 */ /* 0x00006800000e004a */
[----:B0-----:R-:W0:Y:S01]  /*ff20*/  S2R R94, SR_LANEID ;  /* 0x00000000005e7919 */ /* 0x001e220000000000 */
[----:B------:R-:W-:Y:S01]  /*ff30*/  IMAD.MOV.U32 R83, RZ, RZ, 0x0 ;  /* 0x00000000ff537424 */ /* 0x000fe200078e00ff */
[----:B------:R-:W-:-:S04]  /*ff40*/  SHF.L.U32 R74, R95, 0x4, RZ ;  /* 0x000000045f4a7819 */ /* 0x000fc800000006ff */
[----:B------:R-:W-:Y:S01]  /*ff50*/  LOP3.LUT R74, R74, 0xfffffe00, RZ, 0xc0, !PT ;  /* 0xfffffe004a4a7812 */ /* 0x000fe200078ec0ff */
[----:B------:R-:W-:Y:S06]  /*ff60*/  RET.REL.NODEC R82 `(_Z25selective_scan_bwd_kernelI32Selective_Scan_bwd_kernel_traitsILi128ELi16ELb0ELb1ELb1ELb1ELb1EN3c108BFloat16EfEEv12SSMParamsBwd) ;  /* 0xffff009052007950 */ /* 0x000fec0003c3ffff */
        .weak           $__internal_46_$__cuda_sm70_shflsync_idx_p
        .type           $__internal_46_$__cuda_sm70_shflsync_idx_p,@function
        .size           $__internal_46_$__cuda_sm70_shflsync_idx_p,($__internal_47_$__cuda_sm70_shflsync_up - $__internal_46_$__cuda_sm70_shflsync_idx_p)
$__internal_46_$__cuda_sm70_shflsync_idx_p:
[----:B------:R-:W-:Y:S01]  /*ff70*/  MOV R94, 0xffffffff ;  /* 0xffffffff005e7802 */ /* 0x000fe20000000f00 */
[----:B------:R-:W-:-:S03]  /*ff80*/  IMAD.MOV.U32 R74, RZ, RZ, 0x1f ;  /* 0x0000001fff4a7424 */ /* 0x000fc600078e00ff */
[----:B------:R-:W-:Y:S04]  /*ff90*/  WARPSYNC R94 ;  /* 0x0000005e00007348 */ /* 0x000fe80003800000 */
[----:B------:R0:W1:Y:S04]  /*ffa0*/  SHFL.IDX PT, R84, R82, R84, R74 ;  /* 0x0000005452547389 */ /* 0x00006800000e004a */
[----:B0-----:R-:W0:Y:S01]  /*ffb0*/  S2R R94, SR_LANEID ;  /* 0x00000000005e7919 */ /* 0x001e220000000000 */
[----:B------:R-:W-:Y:S01]  /*ffc0*/  IMAD.MOV.U32 R82, RZ, RZ, R83 ;  /* 0x000000ffff527224 */ /* 0x000fe200078e0053 */
[----:B------:R-:W-:Y:S01]  /*ffd0*/  HFMA2.MMA R83, -RZ, RZ, 0, 0 ;  /* 0x00000000ff537435 */ /* 0x000fe200000001ff */
[----:B------:R-:W-:-:S04]  /*ffe0*/  SHF.L.U32 R74, R95, 0x4, RZ ;  /* 0x000000045f4a7819 */ /* 0x000fc800000006ff */
[----:B------:R-:W-:Y:S01]  /*fff0*/  LOP3.LUT R74, R74, 0xfffffe00, RZ, 0xc0, !PT ;  /* 0xfffffe004a4a7812 */ /* 0x000fe200078ec0ff */
[----:B------:R-:W-:Y:S06]  /*10000*/  RET.REL.NODEC R82 `(_Z25selective_scan_bwd_kernelI32Selective_Scan_bwd_kernel_traitsILi128ELi16ELb0ELb1ELb1ELb1ELb1EN3c108BFloat16EfEEv12SSMParamsBwd) ;  /* 0xfffefff052007950 */ /* 0x000fec0003c3ffff */
        .weak           $__internal_47_$__cuda_sm70_shflsync_up
        .type           $__internal_47_$__cuda_sm70_shflsync_up,@function
        .size           $__internal_47_$__cuda_sm70_shflsync_up,(.L_x_8859 - $__internal_47_$__cuda_sm70_shflsync_up)
$__internal_47_$__cuda_sm70_shflsync_up:
[----:B------:R-:W-:Y:S01]  /*10010*/  IMAD.MOV.U32 R94, RZ, RZ, -0x1 ;  /* 0xffffffffff5e7424 */ /* 0x000fe200078e00ff */
[----:B------:R-:W-:-:S03]  /*10020*/  MOV R74, RZ ;  /* 0x000000ff004a7202 */ /* 0x000fc60000000f00 */
[----:B------:R-:W-:Y:S04]  /*10030*/  WARPSYNC R94 ;  /* 0x0000005e00007348 */ /* 0x000fe80003800000 */
[----:B------:R0:W1:Y:S04]  /*10040*/  SHFL.UP PT, R84, R83, R84, R74 ;  /* 0x0400005453547389 */ /* 0x00006800000e004a */
[----:B0-----:R-:W0:Y:S01]  /*10050*/  S2R R94, SR_LANEID ;  /* 0x00000000005e7919 */ /* 0x001e220000000000 */
[----:B------:R-:W-:Y:S01]  /*10060*/  HFMA2.MMA R83, -RZ, RZ, 0, 0 ;  /* 0x00000000ff537435 */ /* 0x000fe200000001ff */
[----:B------:R-:W-:-:S05]  /*10070*/  IMAD.SHL.U32 R74, R95, 0x10, RZ ;  /* 0x000000105f4a7824 */ /* 0x000fca00078e00ff */
[----:B------:R-:W-:Y:S01]  /*10080*/  LOP3.LUT R74, R74, 0xfffffe00, RZ, 0xc0, !PT ;  /* 0xfffffe004a4a7812 */ /* 0x000fe200078ec0ff */
[----:B------:R-:W-:Y:S06]  /*10090*/  RET.REL.NODEC R82 `(_Z25selective_scan_bwd_kernelI32Selective_Scan_bwd_kernel_traitsILi128ELi16ELb0ELb1ELb1ELb1ELb1EN3c108BFloat16EfEEv12SSMParamsBwd) ;  /* 0xfffeff6052007950 */ /* 0x000fec0003c3ffff */
.L_x_1246:
        /* <DEDUP_REMOVED lines=14> */
.L_x_8859:


//--------------------- .text._Z25selective_scan_bwd_kernelI32Selective_Scan_bwd_kernel_traitsILi128ELi16ELb1ELb0ELb0ELb0ELb0EN3c108BFloat16EfEEv12SSMParamsBwd --------------------------
	.section	.text._Z25selective_scan_bwd_kernelI32Selective_Scan_bwd_kernel_traitsILi128ELi16ELb1ELb0ELb0ELb0ELb0EN3c108BFloat16EfEEv12SSMParamsBwd,"ax",@progbits
	.sectioninfo	@"SHI_REGISTERS=166"
	.align	128
        .global         _Z25selective_scan_bwd_kernelI32Selective_Scan_bwd_kernel_traitsILi128ELi16ELb1ELb0ELb0ELb0ELb0EN3c108BFloat16EfEEv12SSMParamsBwd
        .type           _Z25selective_scan_bwd_kernelI32Selective_Scan_bwd_kernel_traitsILi128ELi16ELb1ELb0ELb0ELb0ELb0EN3c108BFloat16EfEEv12SSMParamsBwd,@function
        .size           _Z25selective_scan_bwd_kernelI32Selective_Scan_bwd_kernel_traitsILi128ELi16ELb1ELb0ELb0ELb0ELb0EN3c108BFloat16EfEEv12SSMParamsBwd,(.L_x_8862 - _Z25selective_scan_bwd_kernelI32Selective_Scan_bwd_kernel_traitsILi128ELi16ELb1ELb0ELb0ELb0ELb0EN3c108BFloat16EfEEv12SSMParamsBwd)
        .other          _Z25selective_scan_bwd_kernelI32Selective_Scan_bwd_kernel_traitsILi128ELi16ELb1ELb0ELb0ELb0ELb0EN3c108BFloat16EfEEv12SSMParamsBwd,@"STO_CUDA_ENTRY STV_DEFAULT"
_Z25selective_scan_bwd_kernelI32Selective_Scan_bwd_kernel_traitsILi128ELi16ELb1ELb0ELb0ELb0ELb0EN3c108BFloat16EfEEv12SSMParamsBwd:
.text._Z25selective_scan_bwd_kernelI32Selective_Scan_bwd_kernel_traitsILi128ELi16ELb1ELb0ELb0ELb0ELb0EN3c108BFloat16EfEEv12SSMParamsBwd:
[----:B------:R-:W-:Y:S02]  /*0000*/  MOV R1, c[0x0][0x28] ;  /* 0x00000a0000017a02 */ /* 0x000fe40000000f00 */
[----:B------:R-:W0:Y:S01]  /*0010*/  S2R R29, SR_CTAID.Y ;  /* 0x00000000001d7919 */ /* 0x000e220000002600 */
[----:B------:R-:W-:Y:S01]  /*0020*/  ISETP.NE.U32.AND P1, PT, RZ, c[0x0][0x238], PT ;  /* 0x00008e00ff007a0c */ /* 0x000fe20003f25070 */
[----:B------:R-:W-:Y:S01]  /*0030*/  ULDC.64 UR6, c[0x0][0x118] ;  /* 0x0000460000067ab9 */ /* 0x000fe20000000a00 */
[----:B------:R-:W-:Y:S02]  /*0040*/  ISETP.NE.U32.AND P2, PT, RZ, c[0x0][0x250], PT ;  /* 0x00009400ff007a0c */ /* 0x000fe40003f45070 */
[----:B------:R-:W-:Y:S02]  /*0050*/  ISETP.NE.AND.EX P1, PT, RZ, c[0x0][0x23c], PT, P1 ;  /* 0x00008f00ff007a0c */ /* 0x000fe40003f25310 */
[----:B------:R-:W-:Y:S02]  /*0060*/  ISETP.NE.AND.EX P2, PT, RZ, c[0x0][0x254], PT, P2 ;  /* 0x00009500ff007a0c */ /* 0x000fe40003f45320 */
[----:B0-----:R-:W-:-:S09]  /*0070*/  SHF.R.S32.HI R28, RZ, 0x1f, R29 ;  /* 0x0000001fff1c7819 */ /* 0x001fd2000001141d */
[C---:B------:R-:W-:Y:S02]  /*0080*/  @P1 LEA R4, P0, R29.reuse, c[0x0][0x238], 0x2 ;  /* 0x00008e001d041a11 */ /* 0x040fe400078010ff */
[C---:B------:R-:W-:Y:S02]  /*0090*/  @P2 LEA R6, P3, R29.reuse, c[0x0][0x250], 0x2 ;  /* 0x000094001d062a11 */ /* 0x040fe400078610ff */
[C-C-:B------:R-:W-:Y:S02]  /*00a0*/  @P1 LEA.HI.X R5, R29.reuse, c[0x0][0x23c], R28.reuse, 0x2, P0 ;  /* 0x00008f001d051a11 */ /* 0x140fe400000f141c */
[----:B------:R-:W-:-:S03]  /*00b0*/  @P2 LEA.HI.X R7, R29, c[0x0][0x254], R28, 0x2, P3 ;  /* 0x000095001d072a11 */ /* 0x000fc600018f141c */
[----:B------:R0:W2:Y:S04]  /*00c0*/  @P1 LDG.E R0, [R4.64] ;  /* 0x0000000604001981 */ /* 0x0000a8000c1e1900 */
[----:B------:R1:W3:Y:S01]  /*00d0*/  @P2 LDG.E R8, [R6.64] ;  /* 0x0000000606082981 */ /* 0x0002e2000c1e1900 */
[----:B------:R-:W-:Y:S01]  /*00e0*/  MOV R12, c[0x0][0x174] ;  /* 0x00005d00000c7a02 */ /* 0x000fe20000000f00 */
[C---:B------:R-:W-:Y:S01]  /*00f0*/  IMAD R10, R28.reuse, c[0x0][0x1d8], RZ ;  /* 0x000076001c0a7a24 */ /* 0x040fe200078e02ff */
[----:B------:R-:W-:Y:S01]  /*0100*/  UMOV UR4, URZ ;  /* 0x0000003f00047c82 */ /* 0x000fe20008000000 */
[----:B------:R-:W4:Y:S01]  /*0110*/  S2R R26, SR_CTAID.X ;  /* 0x00000000001a7919 */ /* 0x000f220000002500 */
[----:B------:R-:W-:Y:S01]  /*0120*/  IMAD R14, R28, c[0x0][0x280], RZ ;  /* 0x0000a0001c0e7a24 */ /* 0x000fe200078e02ff */
[----:B------:R-:W-:Y:S01]  /*0130*/  ISETP.GE.AND P5, PT, R12, 0x1, PT ;  /* 0x000000010c00780c */ /* 0x000fe20003fa6270 */
[----:B------:R-:W-:Y:S01]  /*0140*/  UMOV UR5, URZ ;  /* 0x0000003f00057c82 */ /* 0x000fe20008000000 */
[----:B------:R-:W-:Y:S01]  /*0150*/  CS2R R132, SRZ ;  /* 0x0000000000847805 */ /* 0x000fe2000001ff00 */
[----:B------:R-:W-:Y:S01]  /*0160*/  IMAD R14, R29, c[0x0][0x284], R14 ;  /* 0x0000a1001d0e7a24 */ /* 0x000fe200078e020e */
[----:B------:R-:W-:Y:S01]  /*0170*/  CS2R R130, SRZ ;  /* 0x0000000000827805 */ /* 0x000fe2000001ff00 */
[----:B------:R-:W-:Y:S01]  /*0180*/  HFMA2.MMA R22, -RZ, RZ, 0, 0 ;  /* 0x00000000ff167435 */ /* 0x000fe200000001ff */
[----:B------:R-:W-:-:S02]  /*0190*/  MOV R27, RZ ;  /* 0x000000ff001b7202 */ /* 0x000fc40000000f00 */
[----:B----4-:R-:W-:Y:S01]  /*01a0*/  SHF.R.S32.HI R24, RZ, 0x1f, R26 ;  /* 0x0000001fff187819 */ /* 0x010fe2000001141a */
[----:B------:R-:W-:-:S04]  /*01b0*/  IMAD.WIDE.U32 R2, R26, c[0x0][0x1d0], RZ ;  /* 0x000074001a027a25 */ /* 0x000fc800078e00ff */
[C---:B------:R-:W-:Y:S02]  /*01c0*/  IMAD R9, R24.reuse, c[0x0][0x1d0], RZ ;  /* 0x0000740018097a24 */ /* 0x040fe400078e02ff */
[----:B------:R-:W-:Y:S02]  /*01d0*/  IMAD R11, R24, c[0x0][0x1e0], RZ ;  /* 0x00007800180b7a24 */ /* 0x000fe400078e02ff */
[----:B------:R-:W-:Y:S02]  /*01e0*/  IMAD R9, R26, c[0x0][0x1d4], R9 ;  /* 0x000075001a097a24 */ /* 0x000fe400078e0209 */
[----:B------:R-:W-:Y:S02]  /*01f0*/  IMAD R15, R24, c[0x0][0x278], RZ ;  /* 0x00009e00180f7a24 */ /* 0x000fe400078e02ff */
[----:B0-----:R-:W-:Y:S01]  /*0200*/  IMAD.WIDE.U32 R4, R26, c[0x0][0x1e0], RZ ;  /* 0x000078001a047a25 */ /* 0x001fe200078e00ff */
[----:B------:R-:W-:Y:S02]  /*0210*/  IADD3 R3, R3, R9, RZ ;  /* 0x0000000903037210 */ /* 0x000fe40007ffe0ff */
[----:B------:R-:W-:Y:S01]  /*0220*/  LEA R9, R12, 0xfffff800, 0xb ;  /* 0xfffff8000c097811 */ /* 0x000fe200078e58ff */
[----:B------:R-:W-:-:S02]  /*0230*/  IMAD R13, R26, c[0x0][0x1e4], R11 ;  /* 0x000079001a0d7a24 */ /* 0x000fc400078e020b */
[----:B------:R-:W-:Y:S01]  /*0240*/  IMAD.WIDE.U32 R2, R29, c[0x0][0x1d8], R2 ;  /* 0x000076001d027a25 */ /* 0x000fe200078e0002 */
[----:B------:R-:W-:Y:S02]  /*0250*/  SHF.R.S32.HI R11, RZ, 0x1f, R9 ;  /* 0x0000001fff0b7819 */ /* 0x000fe40000011409 */
[----:B------:R-:W-:Y:S01]  /*0260*/  IADD3 R5, R5, R13, RZ ;  /* 0x0000000d05057210 */ /* 0x000fe20007ffe0ff */
[----:B-1----:R-:W-:-:S04]  /*0270*/  IMAD.WIDE.U32 R6, R26, c[0x0][0x278], RZ ;  /* 0x00009e001a067a25 */ /* 0x002fc800078e00ff */
[----:B------:R-:W-:Y:S02]  /*0280*/  IMAD R15, R26, c[0x0][0x27c], R15 ;  /* 0x00009f001a0f7a24 */ /* 0x000fe400078e020f */
[----:B------:R-:W-:Y:S01]  /*0290*/  IMAD R13, R29, c[0x0][0x1dc], R10 ;  /* 0x000077001d0d7a24 */ /* 0x000fe200078e020a */
[----:B------:R-:W-:Y:S01]  /*02a0*/  IADD3 R10, P0, R9, R2, RZ ;  /* 0x00000002090a7210 */ /* 0x000fe20007f1e0ff */
[----:B------:R-:W-:Y:S01]  /*02b0*/  IMAD R12, R28, c[0x0][0x1e8], RZ ;  /* 0x00007a001c0c7a24 */ /* 0x000fe200078e02ff */
[----:B------:R-:W-:Y:S02]  /*02c0*/  IADD3 R7, R7, R15, RZ ;  /* 0x0000000f07077210 */ /* 0x000fe40007ffe0ff */
[----:B------:R-:W-:Y:S01]  /*02d0*/  IADD3.X R13, R11, R3, R13, P0, !PT ;  /* 0x000000030b0d7210 */ /* 0x000fe200007fe40d */
[----:B------:R-:W-:Y:S01]  /*02e0*/  IMAD.WIDE.U32 R2, R29, c[0x0][0x1e8], R4 ;  /* 0x00007a001d027a25 */ /* 0x000fe200078e0004 */
[----:B------:R-:W-:-:S03]  /*02f0*/  ISETP.NE.U32.AND P0, PT, RZ, c[0x0][0x260], PT ;  /* 0x00009800ff007a0c */ /* 0x000fc60003f05070 */
[----:B------:R-:W-:Y:S01]  /*0300*/  IMAD.WIDE.U32 R4, R29, c[0x0][0x280], R6 ;  /* 0x0000a0001d047a25 */ /* 0x000fe200078e0006 */
[----:B------:R-:W-:Y:S02]  /*0310*/  IADD3 R7, P6, R9, R2, RZ ;  /* 0x0000000209077210 */ /* 0x000fe40007fde0ff */
[----:B------:R-:W-:Y:S01]  /*0320*/  ISETP.NE.AND.EX P0, PT, RZ, c[0x0][0x264], PT, P0 ;  /* 0x00009900ff007a0c */ /* 0x000fe20003f05300 */
[----:B------:R-:W-:Y:S01]  /*0330*/  IMAD R12, R29, c[0x0][0x1ec], R12 ;  /* 0x00007b001d0c7a24 */ /* 0x000fe200078e020c */
[----:B------:R-:W-:Y:S02]  /*0340*/  IADD3 R4, P3, R9, R4, RZ ;  /* 0x0000000409047210 */ /* 0x000fe40007f7e0ff */
[C---:B------:R-:W-:Y:S02]  /*0350*/  LEA R9, P4, R10.reuse, c[0x0][0x240], 0x1 ;  /* 0x000090000a097a11 */ /* 0x040fe400078808ff */
[----:B------:R-:W-:Y:S02]  /*0360*/  IADD3.X R5, R11, R5, R14, P3, !PT ;  /* 0x000000050b057210 */ /* 0x000fe40001ffe40e */
[----:B------:R-:W-:-:S02]  /*0370*/  LEA.HI.X R10, R10, c[0x0][0x244], R13, 0x1, P4 ;  /* 0x000091000a0a7a11 */ /* 0x000fc400020f0c0d */
[----:B------:R-:W-:Y:S02]  /*0380*/  ISETP.NE.U32.AND P3, PT, RZ, c[0x0][0x328], PT ;  /* 0x0000ca00ff007a0c */ /* 0x000fe40003f65070 */
[----:B------:R-:W-:Y:S02]  /*0390*/  ISETP.NE.U32.AND P4, PT, RZ, c[0x0][0x348], PT ;  /* 0x0000d200ff007a0c */ /* 0x000fe40003f85070 */
[----:B------:R-:W-:Y:S02]  /*03a0*/  IADD3.X R2, R11, R3, R12, P6, !PT ;  /* 0x000000030b027210 */ /* 0x000fe400037fe40c */
[----:B------:R-:W-:Y:S02]  /*03b0*/  LEA R6, P6, R7, c[0x0][0x248], 0x1 ;  /* 0x0000920007067a11 */ /* 0x000fe400078c08ff */
[----:B------:R-:W-:Y:S02]  /*03c0*/  ISETP.NE.AND.EX P3, PT, RZ, c[0x0][0x32c], PT, P3 ;  /* 0x0000cb00ff007a0c */ /* 0x000fe40003f65330 */
[----:B------:R-:W-:-:S02]  /*03d0*/  ISETP.NE.AND.EX P4, PT, RZ, c[0x0][0x34c], PT, P4 ;  /* 0x0000d300ff007a0c */ /* 0x000fc40003f85340 */
[----:B------:R-:W-:Y:S01]  /*03e0*/  LEA.HI.X R7, R7, c[0x0][0x24c], R2, 0x1, P6 ;  /* 0x0000930007077a11 */ /* 0x000fe200030f0c02 */
[----:B------:R-:W-:Y:S01]  /*03f0*/  @P0 IMAD R2, R26, c[0x0][0x164], R29 ;  /* 0x000059001a020a24 */ /* 0x000fe200078e021d */
[----:B------:R-:W-:Y:S02]  /*0400*/  @P0 MOV R135, 0x8 ;  /* 0x0000000800870802 */ /* 0x000fe40000000f00 */
[----:B------:R-:W-:Y:S01]  /*0410*/  LEA R3, P6, R4, c[0x0][0x308], 0x1 ;  /* 0x0000c20004037a11 */ /* 0x000fe200078c08ff */
[----:B------:R-:W-:-:S03]  /*0420*/  @P0 IMAD R2, R2, c[0x0][0x174], RZ ;  /* 0x00005d0002020a24 */ /* 0x000fc600078e02ff */
[----:B------:R-:W-:Y:S01]  /*0430*/  LEA.HI.X R4, R4, c[0x0][0x30c], R5, 0x1, P6 ;  /* 0x0000c30004047a11 */ /* 0x000fe200030f0c05 */
[----:B------:R-:W-:-:S04]  /*0440*/  @P0 IMAD R2, R2, c[0x0][0x16c], RZ ;  /* 0x00005b0002020a24 */ /* 0x000fc800078e02ff */
[----:B------:R-:W-:Y:S02]  /*0450*/  @P0 IMAD.WIDE R134, R2, R135, c[0x0][0x260] ;  /* 0x0000980002860625 */ /* 0x000fe400078e0287 */
[----:B------:R-:W-:Y:S01]  /*0460*/  @!P0 CS2R R134, SRZ ;  /* 0x0000000000868805 */ /* 0x000fe2000001ff00 */
[----:B--2---:R0:W1:Y:S01]  /*0470*/  @P1 R2UR UR4, R0 ;  /* 0x00000000000413c2 */ /* 0x00406200000e0000 */
[----:B------:R-:W-:-:S04]  /*0480*/  @P3 LEA R132, P1, R29, c[0x0][0x328], 0x2 ;  /* 0x0000ca001d843a11 */ /* 0x000fc800078210ff */
[----:B------:R-:W-:-:S03]  /*0490*/  @P3 LEA.HI.X R133, R29, c[0x0][0x32c], R28, 0x2, P1 ;  /* 0x0000cb001d853a11 */ /* 0x000fc600008f141c */
[----:B---3--:R0:W2:Y:S01]  /*04a0*/  @P2 R2UR UR5, R8 ;  /* 0x00000000080523c2 */ /* 0x0080a200000e0000 */
[----:B------:R-:W-:-:S04]  /*04b0*/  @P4 LEA R130, P2, R29, c[0x0][0x348], 0x2 ;  /* 0x0000d2001d824a11 */ /* 0x000fc800078410ff */
[----:B------:R-:W-:Y:S01]  /*04c0*/  @P4 LEA.HI.X R131, R29, c[0x0][0x34c], R28, 0x2, P2 ;  /* 0x0000d3001d834a11 */ /* 0x000fe200010f141c */
[----:B------:R-:W-:Y:S05]  /*04d0*/  @!P5 BRA `(.L_x_1247) ;  /* 0x000036a00000d947 */ /* 0x000fea0003800000 */
[----:B------:R-:W3:Y:S01]  /*04e0*/  S2R R25, SR_TID.X ;  /* 0x0000000000197919 */ /* 0x000ee20000002100 */
[----:B------:R4:W0:Y:S01]  /*04f0*/  R2UR UR12, R9 ;  /* 0x00000000090c73c2 */ /* 0x00082200000e0000 */
[----:B------:R-:W-:Y:S02]  /*0500*/  MOV R21, c[0x0][0x174] ;  /* 0x00005d0000157a02 */ /* 0x000fe40000000f00 */
[----:B------:R-:W2:Y:S01]  /*0510*/  S2R R23, SR_LANEID ;  /* 0x0000000000177919 */ /* 0x000ea20000000000 */
[----:B------:R-:W-:Y:S02]  /*0520*/  MOV R27, RZ ;  /* 0x000000ff001b7202 */ /* 0x000fe40000000f00 */
[----:B------:R-:W-:Y:S02]  /*0530*/  MOV R22, RZ ;  /* 0x000000ff00167202 */ /* 0x000fe40000000f00 */
[----:B------:R4:W1:Y:S08]  /*0540*/  R2UR UR13, R10 ;  /* 0x000000000a0d73c2 */ /* 0x00087000000e0000 */
[----:B------:R4:W0:Y:S02]  /*0550*/  R2UR UR10, R6 ;  /* 0x00000000060a73c2 */ /* 0x00082400000e0000 */
[----:B0--3--:R-:W-:-:S06]  /*0560*/  SHF.R.S32.HI R0, RZ, 0x1f, R25 ;  /* 0x0000001fff007819 */ /* 0x009fcc0000011419 */
[----:B------:R4:W0:Y:S01]  /*0570*/  R2UR UR11, R7 ;  /* 0x00000000070b73c2 */ /* 0x00082200000e0000 */
[----:B------:R-:W-:Y:S02]  /*0580*/  SHF.L.U32 R20, R25, 0x1, RZ ;  /* 0x0000000119147819 */ /* 0x000fe400000006ff */
[----:B------:R-:W-:Y:S02]  /*0590*/  LEA.HI R0, R0, R25, RZ, 0x5 ;  /* 0x0000001900007211 */ /* 0x000fe400078f28ff */
[----:B------:R-:W-:Y:S02]  /*05a0*/  LOP3.LUT R20, R20, 0xffffffc0, RZ, 0xc0, !PT ;  /* 0xffffffc014147812 */ /* 0x000fe400078ec0ff */
[----:B------:R-:W-:Y:S01]  /*05b0*/  SHF.R.S32.HI R19, RZ, 0x5, R0 ;  /* 0x00000005ff137819 */ /* 0x000fe20000011400 */
[----:B------:R4:W3:Y:S08]  /*05c0*/  R2UR UR8, R3 ;  /* 0x00000000030873c2 */ /* 0x0008f000000e0000 */
[----:B-12---:R4:W0:Y:S02]  /*05d0*/  R2UR UR9, R4 ;  /* 0x00000000040973c2 */ /* 0x00682400000e0000 */
.L_x_1265:
[----:B------:R-:W-:Y:S01]  /*05e0*/  BAR.SYNC.DEFER_BLOCKING 0x0 ;  /* 0x0000000000007b1d */ /* 0x000fe20000010000 */
[----:B------:R-:W-:-:S02]  /*05f0*/  MOV R2, UR12 ;  /* 0x0000000c00027c02 */ /* 0x000fc40008000f00 */
[----:B----4-:R-:W-:Y:S02]  /*0600*/  MOV R3, UR13 ;  /* 0x0000000d00037c02 */ /* 0x010fe40008000f00 */
[----:B------:R-:W-:-:S05]  /*0610*/  LOP3.LUT R18, R20, 0x1f, R25, 0xf8, !PT ;  /* 0x0000001f14127812 */ /* 0x000fca00078ef819 */
[----:B------:R-:W-:-:S05]  /*0620*/  IMAD.WIDE R2, R18, 0x10, R2 ;  /* 0x0000001012027825 */ /* 0x000fca00078e0202 */
[----:B------:R-:W2:Y:S04]  /*0630*/  LDG.E.128 R4, [R2.64] ;  /* 0x0000000602047981 */ /* 0x000ea8000c1e1d00 */
[----:B------:R-:W4:Y:S01]  /*0640*/  LDG.E.128 R12, [R2.64+0x200] ;  /* 0x00020006020c7981 */ /* 0x000f22000c1e1d00 */
[-C--:B------:R-:W-:Y:S02]  /*0650*/  IADD3 R16, R20, R23.reuse, RZ ;  /* 0x0000001714107210 */ /* 0x080fe40007ffe0ff */
[----:B------:R-:W-:Y:S02]  /*0660*/  MOV R8, UR10 ;  /* 0x0000000a00087c02 */ /* 0x000fe40008000f00 */
[----:B------:R-:W-:Y:S02]  /*0670*/  IADD3 R0, R16, R23, RZ ;  /* 0x0000001710007210 */ /* 0x000fe40007ffe0ff */
[----:B0-----:R-:W-:-:S05]  /*0680*/  MOV R9, UR11 ;  /* 0x0000000b00097c02 */ /* 0x001fca0008000f00 */
[----:B------:R-:W-:Y:S01]  /*0690*/  IMAD.WIDE R8, R18, 0x10, R8 ;  /* 0x0000001012087825 */ /* 0x000fe200078e0208 */
[----:B--2---:R-:W-:Y:S04]  /*06a0*/  STS.128 [R16.X16], R4 ;  /* 0x0000000410007388 */ /* 0x004fe8000000cc00 */
[----:B----4-:R-:W-:Y:S01]  /*06b0*/  STS.128 [R16.X16+0x200], R12 ;  /* 0x0002000c10007388 */ /* 0x010fe2000000cc00 */
[----:B------:R-:W-:-:S06]  /*06c0*/  NOP ;  /* 0x0000000000007918 */ /* 0x000fcc0000000000 */
[----:B------:R-:W-:Y:S04]  /*06d0*/  LDS.128 R40, [R0.X16] ;  /* 0x0000000000287984 */ /* 0x000fe8000000cc00 */
[----:B------:R-:W-:Y:S04]  /*06e0*/  LDS.128 R44, [R0.X16+0x10] ;  /* 0x00001000002c7984 */ /* 0x000fe8000000cc00 */
[----:B------:R-:W-:Y:S06]  /*06f0*/  BAR.SYNC.DEFER_BLOCKING 0x0 ;  /* 0x0000000000007b1d */ /* 0x000fec0000010000 */
[----:B------:R-:W2:Y:S04]  /*0700*/  LDG.E.128 R32, [R8.64] ;  /* 0x0000000608207981 */ /* 0x000ea8000c1e1d00 */
[----:B------:R-:W4:Y:S01]  /*0710*/  LDG.E.128 R36, [R8.64+0x200] ;  /* 0x0002000608247981 */ /* 0x000f22000c1e1d00 */
[----:B---3--:R-:W-:-:S02]  /*0720*/  MOV R2, UR8 ;  /* 0x0000000800027c02 */ /* 0x008fc40008000f00 */
[----:B------:R-:W-:-:S05]  /*0730*/  MOV R3, UR9 ;  /* 0x0000000900037c02 */ /* 0x000fca0008000f00 */
[----:B------:R-:W-:Y:S01]  /*0740*/  IMAD.WIDE R2, R18, 0x10, R2 ;  /* 0x0000001012027825 */ /* 0x000fe200078e0202 */
[----:B--2---:R-:W-:Y:S04]  /*0750*/  STS.128 [R16.X16], R32 ;  /* 0x0000002010007388 */ /* 0x004fe8000000cc00 */
[----:B----4-:R-:W-:Y:S01]  /*0760*/  STS.128 [R16.X16+0x200], R36 ;  /* 0x0002002410007388 */ /* 0x010fe2000000cc00 */
[----:B------:R-:W-:-:S06]  /*0770*/  NOP ;  /* 0x0000000000007918 */ /* 0x000fcc0000000000 */
[----:B------:R-:W0:Y:S04]  /*0780*/  LDS.128 R4, [R0.X16] ;  /* 0x0000000000047984 */ /* 0x000e28000000cc00 */
[----:B------:R-:W1:Y:S04]  /*0790*/  LDS.128 R48, [R0.X16+0x10] ;  /* 0x0000100000307984 */ /* 0x000e68000000cc00 */
[----:B------:R-:W-:Y:S06]  /*07a0*/  BAR.SYNC.DEFER_BLOCKING 0x0 ;  /* 0x0000000000007b1d */ /* 0x000fec0000010000 */
[----:B------:R-:W2:Y:S04]  /*07b0*/  LDG.E.128 R52, [R2.64] ;  /* 0x0000000602347981 */ /* 0x000ea8000c1e1d00 */
[----:B------:R-:W3:Y:S01]  /*07c0*/  LDG.E.128 R56, [R2.64+0x200] ;  /* 0x0002000602387981 */ /* 0x000ee2000c1e1d00 */
[----:B0-----:R-:W-:-:S02]  /*07d0*/  PRMT R96, RZ, 0x5410, R4 ;  /* 0x00005410ff607816 */ /* 0x001fc40000000004 */
[----:B------:R-:W-:Y:S02]  /*07e0*/  PRMT R95, RZ, 0x7610, R4 ;  /* 0x00007610ff5f7816 */ /* 0x000fe40000000004 */
[--C-:B------:R-:W-:Y:S02]  /*07f0*/  PRMT R94, RZ, 0x5410, R5.reuse ;  /* 0x00005410ff5e7816 */ /* 0x100fe40000000005 */
[----:B------:R-:W-:Y:S02]  /*0800*/  PRMT R93, RZ, 0x7610, R5 ;  /* 0x00007610ff5d7816 */ /* 0x000fe40000000005 */
[--C-:B------:R-:W-:Y:S01]  /*0810*/  PRMT R92, RZ, 0x5410, R6.reuse ;  /* 0x00005410ff5c7816 */ /* 0x100fe20000000006 */
[----:B------:R-:W-:Y:S01]  /*0820*/  CS2R R4, SRZ ;  /* 0x0000000000047805 */ /* 0x000fe2000001ff00 */
[----:B------:R-:W-:Y:S02]  /*0830*/  PRMT R85, RZ, 0x7610, R6 ;  /* 0x00007610ff557816 */ /* 0x000fe40000000006 */
[----:B------:R-:W-:-:S02]  /*0840*/  PRMT R84, RZ, 0x5410, R7 ;  /* 0x00005410ff547816 */ /* 0x000fc40000000007 */
[----:B------:R-:W-:Y:S02]  /*0850*/  PRMT R83, RZ, 0x7610, R7 ;  /* 0x00007610ff537816 */ /* 0x000fe40000000007 */
[----:B------:R-:W-:Y:S01]  /*0860*/  CS2R R6, SRZ ;  /* 0x0000000000067805 */ /* 0x000fe2000001ff00 */
[--C-:B-1----:R-:W-:Y:S02]  /*0870*/  PRMT R82, RZ, 0x5410, R48.reuse ;  /* 0x00005410ff527816 */ /* 0x102fe40000000030 */
[----:B------:R-:W-:Y:S02]  /*0880*/  PRMT R81, RZ, 0x7610, R48 ;  /* 0x00007610ff517816 */ /* 0x000fe40000000030 */
[--C-:B------:R-:W-:Y:S02]  /*0890*/  PRMT R80, RZ, 0x5410, R49.reuse ;  /* 0x00005410ff507816 */ /* 0x100fe40000000031 */
[----:B------:R-:W-:Y:S02]  /*08a0*/  PRMT R79, RZ, 0x7610, R49 ;  /* 0x00007610ff4f7816 */ /* 0x000fe40000000031 */
[----:B------:R-:W-:-:S02]  /*08b0*/  PRMT R78, RZ, 0x5410, R50 ;  /* 0x00005410ff4e7816 */ /* 0x000fc40000000032 */
[----:B------:R-:W-:Y:S02]  /*08c0*/  PRMT R77, RZ, 0x7610, R50 ;  /* 0x00007610ff4d7816 */ /* 0x000fe40000000032 */
[--C-:B------:R-:W-:Y:S02]  /*08d0*/  PRMT R76, RZ, 0x5410, R51.reuse ;  /* 0x00005410ff4c7816 */ /* 0x100fe40000000033 */
[----:B------:R-:W-:Y:S01]  /*08e0*/  PRMT R75, RZ, 0x7610, R51 ;  /* 0x00007610ff4b7816 */ /* 0x000fe20000000033 */
[----:B--2---:R-:W-:Y:S04]  /*08f0*/  STS.128 [R16.X16], R52 ;  /* 0x0000003410007388 */ /* 0x004fe8000000cc00 */
[----:B---3--:R-:W-:Y:S01]  /*0900*/  STS.128 [R16.X16+0x200], R56 ;  /* 0x0002003810007388 */ /* 0x008fe2000000cc00 */
[----:B------:R-:W-:-:S06]  /*0910*/  NOP ;  /* 0x0000000000007918 */ /* 0x000fcc0000000000 */
[----:B------:R-:W0:Y:S04]  /*0920*/  LDS.128 R12, [R0.X16] ;  /* 0x00000000000c7984 */ /* 0x000e28000000cc00 */
[----:B------:R1:W2:Y:S02]  /*0930*/  LDS.128 R8, [R0.X16+0x10] ;  /* 0x0000100000087984 */ /* 0x0002a4000000cc00 */
[----:B-1----:R-:W-:Y:S02]  /*0940*/  PRMT R0, RZ, 0x5410, R40 ;  /* 0x00005410ff007816 */ /* 0x002fe40000000028 */
[--C-:B0-----:R-:W-:Y:S02]  /*0950*/  PRMT R57, RZ, 0x5410, R12.reuse ;  /* 0x00005410ff397816 */ /* 0x101fe4000000000c */
[----:B------:R-:W-:-:S02]  /*0960*/  PRMT R56, RZ, 0x7610, R12 ;  /* 0x00007610ff387816 */ /* 0x000fc4000000000c */
[--C-:B------:R-:W-:Y:S01]  /*0970*/  PRMT R55, RZ, 0x5410, R13.reuse ;  /* 0x00005410ff377816 */ /* 0x100fe2000000000d */
[C---:B------:R-:W-:Y:S01]  /*0980*/  FFMA.FTZ R17, R57.reuse, R0, R22 ;  /* 0x0000000039117223 */ /* 0x040fe20000010016 */
[----:B------:R-:W-:Y:S01]  /*0990*/  PRMT R0, RZ, 0x7610, R40 ;  /* 0x00007610ff007816 */ /* 0x000fe20000000028 */
[----:B------:R-:W-:Y:S01]  /*09a0*/  FMUL.FTZ R67, R57, UR4 ;  /* 0x0000000439437c20 */ /* 0x000fe20008410000 */
[----:B------:R-:W-:Y:S01]  /*09b0*/  PRMT R54, RZ, 0x7610, R13 ;  /* 0x00007610ff367816 */ /* 0x000fe2000000000d */
[C---:B------:R-:W-:Y:S01]  /*09c0*/  FMUL.FTZ R66, R56.reuse, UR4 ;  /* 0x0000000438427c20 */ /* 0x040fe20008410000 */
[--C-:B------:R-:W-:Y:S01]  /*09d0*/  PRMT R53, RZ, 0x5410, R14.reuse ;  /* 0x00005410ff357816 */ /* 0x100fe2000000000e */
[----:B------:R-:W-:Y:S01]  /*09e0*/  FFMA.FTZ R2, R56, R0, R17 ;  /* 0x0000000038027223 */ /* 0x000fe20000010011 */
[----:B------:R-:W-:Y:S01]  /*09f0*/  PRMT R0, RZ, 0x5410, R41 ;  /* 0x00005410ff007816 */ /* 0x000fe20000000029 */
[----:B------:R-:W-:Y:S01]  /*0a00*/  HFMA2.MMA R17, -RZ, RZ, 0, 0 ;  /* 0x00000000ff117435 */ /* 0x000fe200000001ff */
[----:B------:R-:W-:Y:S01]  /*0a10*/  PRMT R52, RZ, 0x7610, R14 ;  /* 0x00007610ff347816 */ /* 0x000fe2000000000e */
[----:B------:R-:W-:Y:S01]  /*0a20*/  CS2R R12, SRZ ;  /* 0x00000000000c7805 */ /* 0x000fe2000001ff00 */
[----:B------:R-:W-:Y:S01]  /*0a30*/  PRMT R39, RZ, 0x5410, R15 ;  /* 0x00005410ff277816 */ /* 0x000fe2000000000f */
[C---:B------:R-:W-:Y:S01]  /*0a40*/  FFMA.FTZ R3, R55.reuse, R0, R2 ;  /* 0x0000000037037223 */ /* 0x040fe20000010002 */
[----:B------:R-:W-:Y:S01]  /*0a50*/  PRMT R0, RZ, 0x7610, R41 ;  /* 0x00007610ff007816 */ /* 0x000fe20000000029 */
[----:B------:R-:W-:Y:S01]  /*0a60*/  FMUL.FTZ R69, R55, UR4 ;  /* 0x0000000437457c20 */ /* 0x000fe20008410000 */
[----:B------:R-:W-:Y:S01]  /*0a70*/  PRMT R2, RZ, 0x5410, R42 ;  /* 0x00005410ff027816 */ /* 0x000fe2000000002a */
[C---:B------:R-:W-:Y:S01]  /*0a80*/  FMUL.FTZ R68, R54.reuse, UR4 ;  /* 0x0000000436447c20 */ /* 0x040fe20008410000 */
[----:B------:R-:W-:Y:S01]  /*0a90*/  PRMT R38, RZ, 0x7610, R15 ;  /* 0x00007610ff267816 */ /* 0x000fe2000000000f */
[----:B------:R-:W-:Y:S01]  /*0aa0*/  FFMA.FTZ R0, R54, R0, R3 ;  /* 0x0000000036007223 */ /* 0x000fe20000010003 */
[--C-:B--2---:R-:W-:Y:S01]  /*0ab0*/  PRMT R37, RZ, 0x5410, R8.reuse ;  /* 0x00005410ff257816 */ /* 0x104fe20000000008 */
        /* <DEDUP_REMOVED lines=9> */
[----:B------:R-:W-:Y:S01]  /*0b50*/  PRMT R34, RZ, 0x7610, R9 ;  /* 0x00007610ff227816 */ /* 0x000fe20000000009 */
[C---:B------:R-:W-:Y:S01]  /*0b60*/  FMUL.FTZ R73, R39.reuse, UR4 ;  /* 0x0000000427497c20 */ /* 0x040fe20008410000 */
[----:B------:R-:W-:Y:S01]  /*0b70*/  PRMT R33, RZ, 0x5410, R10 ;  /* 0x00005410ff217816 */ /* 0x000fe2000000000a */
[----:B------:R-:W-:Y:S01]  /*0b80*/  FFMA.FTZ R3, R39, R2, R0 ;  /* 0x0000000227037223 */ /* 0x000fe20000010000 */
[----:B------:R-:W-:Y:S01]  /*0b90*/  PRMT R0, RZ, 0x7610, R43 ;  /* 0x00007610ff007816 */ /* 0x000fe2000000002b */
[C---:B------:R-:W-:Y:S01]  /*0ba0*/  FMUL.FTZ R72, R38.reuse, UR4 ;  /* 0x0000000426487c20 */ /* 0x040fe20008410000 */
[----:B------:R-:W-:Y:S01]  /*0bb0*/  PRMT R2, RZ, 0x5410, R44 ;  /* 0x00005410ff027816 */ /* 0x000fe2000000002c */
[C---:B------:R-:W-:Y:S01]  /*0bc0*/  FMUL.FTZ R65, R37.reuse, UR4 ;  /* 0x0000000425417c20 */ /* 0x040fe20008410000 */
[----:B------:R-:W-:Y:S01]  /*0bd0*/  MOV R8, c[0x0][0x16c] ;  /* 0x00005b0000087a02 */ /* 0x000fe20000000f00 */
[----:B------:R-:W-:Y:S01]  /*0be0*/  FFMA.FTZ R0, R38, R0, R3 ;  /* 0x0000000026007223 */ /* 0x000fe20000010003 */
[----:B------:R-:W-:Y:S01]  /*0bf0*/  PRMT R32, RZ, 0x7610, R10 ;  /* 0x00007610ff207816 */ /* 0x000fe2000000000a */
[----:B------:R-:W-:Y:S01]  /*0c00*/  FMUL.FTZ R64, R36, UR4 ;  /* 0x0000000424407c20 */ /* 0x000fe20008410000 */
[----:B------:R-:W-:Y:S01]  /*0c10*/  ISETP.GE.AND P0, PT, R8, 0x1, PT ;  /* 0x000000010800780c */ /* 0x000fe20003f06270 */
[----:B------:R-:W-:Y:S01]  /*0c20*/  FFMA.FTZ R3, R37, R2, R0 ;  /* 0x0000000225037223 */ /* 0x000fe20000010000 */
[----:B------:R-:W-:Y:S01]  /*0c30*/  PRMT R0, RZ, 0x7610, R44 ;  /* 0x00007610ff007816 */ /* 0x000fe2000000002c */
[----:B------:R-:W-:Y:S01]  /*0c40*/  CS2R R8, SRZ ;  /* 0x0000000000087805 */ /* 0x000fe2000001ff00 */
[----:B------:R-:W-:Y:S01]  /*0c50*/  PRMT R2, RZ, 0x5410, R45 ;  /* 0x00005410ff027816 */ /* 0x000fe2000000002d */
[C---:B------:R-:W-:Y:S01]  /*0c60*/  FMUL.FTZ R63, R35.reuse, UR4 ;  /* 0x00000004233f7c20 */ /* 0x040fe20008410000 */
[----:B------:R-:W-:Y:S01]  /*0c70*/  PRMT R31, RZ, 0x5410, R11 ;  /* 0x00005410ff1f7816 */ /* 0x000fe2000000000b */
[----:B------:R-:W-:Y:S01]  /*0c80*/  FFMA.FTZ R0, R36, R0, R3 ;  /* 0x0000000024007223 */ /* 0x000fe20000010003 */
[----:B------:R-:W-:Y:S01]  /*0c90*/  PRMT R30, RZ, 0x7610, R11 ;  /* 0x00007610ff1e7816 */ /* 0x000fe2000000000b */
[----:B------:R-:W-:Y:S01]  /*0ca0*/  FMUL.FTZ R62, R34, UR4 ;  /* 0x00000004223e7c20 */ /* 0x000fe20008410000 */
[----:B------:R-:W-:Y:S01]  /*0cb0*/  PRMT R22, RZ, 0x7610, R47 ;  /* 0x00007610ff167816 */ /* 0x000fe2000000002f */
[----:B------:R-:W-:Y:S01]  /*0cc0*/  FFMA.FTZ R3, R35, R2, R0 ;  /* 0x0000000223037223 */ /* 0x000fe20000010000 */
[----:B------:R-:W-:Y:S01]  /*0cd0*/  PRMT R0, RZ, 0x7610, R45 ;  /* 0x00007610ff007816 */ /* 0x000fe2000000002d */
[----:B------:R-:W-:Y:S01]  /*0ce0*/  CS2R R10, SRZ ;  /* 0x00000000000a7805 */ /* 0x000fe2000001ff00 */
[----:B------:R-:W-:Y:S01]  /*0cf0*/  PRMT R2, RZ, 0x5410, R46 ;  /* 0x00005410ff027816 */ /* 0x000fe2000000002e */
[----:B------:R-:W-:-:S02]  /*0d00*/  FMUL.FTZ R61, R33, UR4 ;  /* 0x00000004213d7c20 */ /* 0x000fc40008410000 */
[----:B------:R-:W-:Y:S02]  /*0d10*/  FFMA.FTZ R0, R34, R0, R3 ;  /* 0x0000000022007223 */ /* 0x000fe40000010003 */
[----:B------:R-:W-:Y:S02]  /*0d20*/  FMUL.FTZ R60, R32, UR4 ;  /* 0x00000004203c7c20 */ /* 0x000fe40008410000 */
[----:B------:R-:W-:Y:S01]  /*0d30*/  FFMA.FTZ R3, R33, R2, R0 ;  /* 0x0000000221037223 */ /* 0x000fe20000010000 */
[----:B------:R-:W-:Y:S01]  /*0d40*/  PRMT R0, RZ, 0x7610, R46 ;  /* 0x00007610ff007816 */ /* 0x000fe2000000002e */
[----:B------:R-:W-:Y:S01]  /*0d50*/  FMUL.FTZ R59, R31, UR4 ;  /* 0x000000041f3b7c20 */ /* 0x000fe20008410000 */
[----:B------:R-:W-:Y:S01]  /*0d60*/  PRMT R2, RZ, 0x5410, R47 ;  /* 0x00005410ff027816 */ /* 0x000fe2000000002f */
[----:B------:R-:W-:Y:S02]  /*0d70*/  FMUL.FTZ R58, R30, UR4 ;  /* 0x000000041e3a7c20 */ /* 0x000fe40008410000 */
[----:B------:R-:W-:-:S04]  /*0d80*/  FFMA.FTZ R0, R32, R0, R3 ;  /* 0x0000000020007223 */ /* 0x000fc80000010003 */
[----:B------:R-:W-:Y:S01]  /*0d90*/  FFMA.FTZ R3, R31, R2, R0 ;  /* 0x000000021f037223 */ /* 0x000fe20000010000 */
[----:B------:R-:W-:-:S03]  /*0da0*/  MOV R0, RZ ;  /* 0x000000ff00007202 */ /* 0x000fc60000000f00 */
[----:B------:R-:W-:Y:S02]  /*0db0*/  FFMA.FTZ R22, R30, R22, R3 ;  /* 0x000000161e167223 */ /* 0x000fe40000010003 */
[----:B------:R-:W-:Y:S01]  /*0dc0*/  CS2R R2, SRZ ;  /* 0x0000000000027805 */ /* 0x000fe2000001ff00 */
[----:B------:R-:W-:Y:S06]  /*0dd0*/  BAR.SYNC.DEFER_BLOCKING 0x0 ;  /* 0x0000000000007b1d */ /* 0x000fec0000010000 */
[----:B------:R-:W-:Y:S05]  /*0de0*/  @!P0 BRA `(.L_x_1248) ;  /* 0x0000285000008947 */ /* 0x000fea0003800000 */
[----:B------:R-:W-:Y:S01]  /*0df0*/  FADD.FTZ R96, R96, UR5 ;  /* 0x0000000560607e21 */ /* 0x000fe20008010000 */
[----:B------:R-:W-:Y:S01]  /*0e00*/  MOV R74, RZ ;  /* 0x000000ff004a7202 */ /* 0x000fe20000000f00 */
[----:B------:R-:W-:Y:S01]  /*0e10*/  FADD.FTZ R95, R95, UR5 ;  /* 0x000000055f5f7e21 */ /* 0x000fe20008010000 */
[----:B------:R-:W-:Y:S01]  /*0e20*/  MOV R17, RZ ;  /* 0x000000ff00117202 */ /* 0x000fe20000000f00 */
[----:B------:R-:W-:Y:S01]  /*0e30*/  FADD.FTZ R94, R94, UR5 ;  /* 0x000000055e5e7e21 */ /* 0x000fe20008010000 */
[----:B------:R-:W-:Y:S01]  /*0e40*/  CS2R R14, SRZ ;  /* 0x00000000000e7805 */ /* 0x000fe2000001ff00 */
        /* <DEDUP_REMOVED lines=13> */
[----:B------:R-:W-:Y:S01]  /*0f20*/  MOV R0, RZ ;  /* 0x000000ff00007202 */ /* 0x000fe20000000f00 */
[----:B------:R-:W-:-:S02]  /*0f30*/  FADD.FTZ R80, R80, UR5 ;  /* 0x0000000550507e21 */ /* 0x000fc40008010000 */
[----:B------:R-:W-:Y:S02]  /*0f40*/  FADD.FTZ R79, R79, UR5 ;  /* 0x000000054f4f7e21 */ /* 0x000fe40008010000 */
[----:B------:R-:W-:Y:S02]  /*0f50*/  FADD.FTZ R78, R78, UR5 ;  /* 0x000000054e4e7e21 */ /* 0x000fe40008010000 */
[----:B------:R-:W-:Y:S02]  /*0f60*/  FADD.FTZ R77, R77, UR5 ;  /* 0x000000054d4d7e21 */ /* 0x000fe40008010000 */
[----:B------:R-:W-:Y:S02]  /*0f70*/  FADD.FTZ R76, R76, UR5 ;  /* 0x000000054c4c7e21 */ /* 0x000fe40008010000 */
[----:B------:R-:W-:Y:S02]  /*0f80*/  FADD.FTZ R75, R75, UR5 ;  /* 0x000000054b4b7e21 */ /* 0x000fe40008010000 */
.L_x_1264:
[----:B------:R-:W-:Y:S01]  /*0f90*/  IMAD R50, R28, c[0x0][0x180], RZ ;  /* 0x000060001c327a24 */ /* 0x000fe200078e02ff */
[----:B------:R-:W-:Y:S01]  /*0fa0*/  SHF.R.S32.HI R90, RZ, 0x1f, R74 ;  /* 0x0000001fff5a7819 */ /* 0x000fe2000001144a */
[----:B------:R-:W-:-:S04]  /*0fb0*/  IMAD.WIDE.U32 R48, R29, c[0x0][0x180], RZ ;  /* 0x000060001d307a25 */ /* 0x000fc800078e00ff */
[----:B------:R-:W-:Y:S02]  /*0fc0*/  IMAD R51, R29, c[0x0][0x184], R50 ;  /* 0x000061001d337a24 */ /* 0x000fe400078e0232 */
[----:B------:R-:W-:-:S03]  /*0fd0*/  IMAD R87, R90, c[0x0][0x188], RZ ;  /* 0x000062005a577a24 */ /* 0x000fc600078e02ff */
[----:B------:R-:W-:Y:S01]  /*0fe0*/  IADD3 R49, R49, R51, RZ ;  /* 0x0000003331317210 */ /* 0x000fe20007ffe0ff */
[----:B------:R-:W-:-:S04]  /*0ff0*/  IMAD R87, R74, c[0x0][0x18c], R87 ;  /* 0x000063004a577a24 */ /* 0x000fc800078e0257 */
[----:B------:R-:W-:-:S05]  /*1000*/  IMAD.WIDE.U32 R48, R74, c[0x0][0x188], R48 ;  /* 0x000062004a307a25 */ /* 0x000fca00078e0030 */
[----:B------:R-:W-:Y:S02]  /*1010*/  IADD3 R49, R49, R87, RZ ;  /* 0x0000005731317210 */ /* 0x000fe40007ffe0ff */
[----:B------:R-:W-:-:S04]  /*1020*/  LEA R50, P0, R48, c[0x0][0x220], 0x2 ;  /* 0x0000880030327a11 */ /* 0x000fc800078010ff */
[----:B------:R-:W-:-:S05]  /*1030*/  LEA.HI.X R51, R48, c[0x0][0x224], R49, 0x2, P0 ;  /* 0x0000890030337a11 */ /* 0x000fca00000f1431 */
[----:B------:R0:W2:Y:S01]  /*1040*/  LDG.E R50, [R50.64] ;  /* 0x0000000632327981 */ /* 0x0000a2000c1e1900 */
[----:B------:R-:W-:Y:S01]  /*1050*/  IADD3 R86, R21, -0x1, RZ ;  /* 0xffffffff15567810 */ /* 0x000fe20007ffe0ff */
[C---:B------:R-:W-:Y:S01]  /*1060*/  IMAD R98, R28.reuse, c[0x0][0x198], RZ ;  /* 0x000066001c627a24 */ /* 0x040fe200078e02ff */
[----:B------:R-:W-:Y:S01]  /*1070*/  ISETP.NE.AND P1, PT, R25, RZ, PT ;  /* 0x000000ff1900720c */ /* 0x000fe20003f25270 */
[----:B------:R-:W-:Y:S01]  /*1080*/  IMAD R100, R28, c[0x0][0x1b8], RZ ;  /* 0x00006e001c647a24 */ /* 0x000fe200078e02ff */
[----:B------:R-:W-:Y:S01]  /*1090*/  LEA.HI R87, R86, R86, RZ, 0x1 ;  /* 0x0000005656577211 */ /* 0x000fe200078f08ff */
[----:B------:R-:W-:Y:S01]  /*10a0*/  IMAD.WIDE.U32 R88, R29, c[0x0][0x198], RZ ;  /* 0x000066001d587a25 */ /* 0x000fe200078e00ff */
[----:B------:R-:W-:Y:S02]  /*10b0*/  LOP3.LUT P0, RZ, R25, 0x1f, RZ, 0xc0, !PT ;  /* 0x0000001f19ff7812 */ /* 0x000fe4000780c0ff */
[----:B------:R-:W-:Y:S01]  /*10c0*/  LOP3.LUT R87, R87, 0xfffffe, RZ, 0xc0, !PT ;  /* 0x00fffffe57577812 */ /* 0x000fe200078ec0ff */
[----:B------:R-:W-:Y:S01]  /*10d0*/  IMAD R91, R29, c[0x0][0x19c], R98 ;  /* 0x000067001d5b7a24 */ /* 0x000fe200078e0262 */
[----:B------:R-:W-:Y:S01]  /*10e0*/  ISETP.LT.OR P0, PT, R21, 0x2, P0 ;  /* 0x000000021500780c */ /* 0x000fe20000701670 */
[----:B------:R-:W-:-:S03]  /*10f0*/  IMAD.WIDE.U32 R48, R29, c[0x0][0x1b8], RZ ;  /* 0x00006e001d307a25 */ /* 0x000fc600078e00ff */
[----:B------:R-:W-:Y:S01]  /*1100*/  IADD3 R89, R89, R91, RZ ;  /* 0x0000005b59597210 */ /* 0x000fe20007ffe0ff */
[----:B------:R-:W-:Y:S01]  /*1110*/  IMAD R97, R29, c[0x0][0x1bc], R100 ;  /* 0x00006f001d617a24 */ /* 0x000fe200078e0264 */
[----:B------:R-:W-:Y:S01]  /*1120*/  IADD3 R91, R86, -R87, RZ ;  /* 0x80000057565b7210 */ /* 0x000fe20007ffe0ff */
[C---:B0-----:R-:W-:Y:S02]  /*1130*/  IMAD R51, R90.reuse, c[0x0][0x1a0], RZ ;  /* 0x000068005a337a24 */ /* 0x041fe400078e02ff */
[----:B------:R-:W-:Y:S01]  /*1140*/  IMAD R87, R90, c[0x0][0x1c0], RZ ;  /* 0x000070005a577a24 */ /* 0x000fe200078e02ff */
[----:B------:R-:W-:Y:S01]  /*1150*/  IADD3 R49, R49, R97, RZ ;  /* 0x0000006131317210 */ /* 0x000fe20007ffe0ff */
[C---:B------:R-:W-:Y:S01]  /*1160*/  IMAD R51, R74.reuse, c[0x0][0x1a4], R51 ;  /* 0x000069004a337a24 */ /* 0x040fe200078e0233 */
[----:B------:R-:W-:Y:S01]  /*1170*/  IADD3 R97, R25, 0x200, RZ ;  /* 0x0000020019617810 */ /* 0x000fe20007ffe0ff */
[----:B------:R-:W-:Y:S01]  /*1180*/  IMAD.WIDE.U32 R88, R74, c[0x0][0x1a0], R88 ;  /* 0x000068004a587a25 */ /* 0x000fe200078e0058 */
[----:B------:R-:W-:-:S03]  /*1190*/  @!P1 LEA R97, R91, R74, 0x8 ;  /* 0x0000004a5b619211 */ /* 0x000fc600078e40ff */
[C---:B------:R-:W-:Y:S01]  /*11a0*/  IMAD R87, R74.reuse, c[0x0][0x1c4], R87 ;  /* 0x000071004a577a24 */ /* 0x040fe200078e0257 */
[----:B------:R-:W-:Y:S01]  /*11b0*/  IADD3 R51, R89, R51, RZ ;  /* 0x0000003359337210 */ /* 0x000fe20007ffe0ff */
[----:B------:R-:W-:Y:S01]  /*11c0*/  IMAD.WIDE.U32 R48, R74, c[0x0][0x1c0], R48 ;  /* 0x000070004a307a25 */ /* 0x000fe200078e0030 */
[----:B------:R-:W-:-:S04]  /*11d0*/  LEA R86, P2, R88, c[0x0][0x228], 0x2 ;  /* 0x00008a0058567a11 */ /* 0x000fc800078410ff */
[----:B------:R-:W-:Y:S02]  /*11e0*/  IADD3 R49, R49, R87, RZ ;  /* 0x0000005731317210 */ /* 0x000fe40007ffe0ff */
[----:B------:R-:W-:-:S05]  /*11f0*/  LEA.HI.X R87, R88, c[0x0][0x22c], R51, 0x2, P2 ;  /* 0x00008b0058577a11 */ /* 0x000fca00010f1433 */
[----:B------:R0:W3:Y:S01]  /*1200*/  LDG.E R86, [R86.64] ;  /* 0x0000000656567981 */ /* 0x0000e2000c1e1900 */
[----:B------:R-:W-:Y:S02]  /*1210*/  SHF.L.U32 R97, R97, 0x2, RZ ;  /* 0x0000000261617819 */ /* 0x000fe400000006ff */
[--C-:B------:R-:W-:Y:S02]  /*1220*/  PRMT R151, RZ, 0x5410, R40.reuse ;  /* 0x00005410ff977816 */ /* 0x100fe40000000028 */
[----:B------:R-:W-:Y:S02]  /*1230*/  PRMT R150, RZ, 0x7610, R40 ;  /* 0x00007610ff967816 */ /* 0x000fe40000000028 */
[----:B------:R-:W-:Y:S01]  /*1240*/  PRMT R149, RZ, 0x5410, R41 ;  /* 0x00005410ff957816 */ /* 0x000fe20000000029 */
[----:B--2---:R1:W2:Y:S02]  /*1250*/  R2UR UR14, R50 ;  /* 0x00000000320e73c2 */ /* 0x0042a400000e0000 */
[----:B-1----:R-:W-:-:S04]  /*1260*/  LEA R50, P3, R48, c[0x0][0x230], 0x2 ;  /* 0x00008c0030327a11 */ /* 0x002fc800078610ff */
[----:B------:R-:W-:Y:S02]  /*1270*/  LEA.HI.X R51, R48, c[0x0][0x234], R49, 0x2, P3 ;  /* 0x00008d0030337a11 */ /* 0x000fe400018f1431 */
[----:B------:R-:W-:-:S04]  /*1280*/  @!P0 IADD3 R49, R21, -0x2, RZ ;  /* 0xfffffffe15318810 */ /* 0x000fc80007ffe0ff */
[----:B------:R1:W3:Y:S01]  /*1290*/  LDG.E R51, [R50.64] ;  /* 0x0000000632337981 */ /* 0x0002e2000c1e1900 */
[----:B--2---:R-:W-:-:S05]  /*12a0*/  MOV R90, UR14 ;  /* 0x0000000e005a7c02 */ /* 0x004fca0008000f00 */
[----:B------:R-:W-:-:S04]  /*12b0*/  FMUL.FTZ R90, R90, 1.4426950216293334961 ;  /* 0x3fb8aa3b5a5a7820 */ /* 0x000fc80000410000 */
[----:B------:R-:W-:-:S06]  /*12c0*/  FMUL.FTZ R152, R96, R90 ;  /* 0x0000005a60987220 */ /* 0x000fcc0000410000 */
[----:B------:R-:W2:Y:S01]  /*12d0*/  MUFU.EX2 R152, R152 ;  /* 0x0000009800987308 */ /* 0x000ea20000000800 */
[-C--:B------:R-:W-:Y:S02]  /*12e0*/  FMUL.FTZ R113, R95, R90.reuse ;  /* 0x0000005a5f717220 */ /* 0x080fe40000410000 */
[-C--:B------:R-:W-:Y:S02]  /*12f0*/  FMUL.FTZ R112, R94, R90.reuse ;  /* 0x0000005a5e707220 */ /* 0x080fe40000410000 */
[----:B------:R-:W-:-:S03]  /*1300*/  FMUL.FTZ R111, R93, R90 ;  /* 0x0000005a5d6f7220 */ /* 0x000fc60000410000 */
[----:B------:R-:W0:Y:S01]  /*1310*/  MUFU.EX2 R113, R113 ;  /* 0x0000007100717308 */ /* 0x000e220000000800 */
[----:B--2---:R2:W-:Y:S07]  /*1320*/  STS [R97+0x1ae0], R152 ;  /* 0x001ae09861007388 */ /* 0x0045ee0000000800 */
[----:B------:R-:W4:Y:S01]  /*1330*/  MUFU.EX2 R112, R112 ;  /* 0x0000007000707308 */ /* 0x000f220000000800 */
[-C--:B------:R-:W-:Y:S02]  /*1340*/  FMUL.FTZ R110, R92, R90.reuse ;  /* 0x0000005a5c6e7220 */ /* 0x080fe40000410000 */
[----:B------:R-:W-:Y:S01]  /*1350*/  @!P0 IMAD R89, R49, c[0x0][0x16c], R74 ;  /* 0x00005b0031598a24 */ /* 0x000fe200078e024a */
[----:B------:R-:W-:Y:S01]  /*1360*/  HFMA2.MMA R49, -RZ, RZ, 0, 0 ;  /* 0x00000000ff317435 */ /* 0x000fe200000001ff */
[----:B------:R-:W-:-:S03]  /*1370*/  FMUL.FTZ R109, R85, R90 ;  /* 0x0000005a556d7220 */ /* 0x000fc60000410000 */
[----:B------:R-:W1:Y:S01]  /*1380*/  MUFU.EX2 R111, R111 ;  /* 0x0000006f006f7308 */ /* 0x000e620000000800 */
[----:B------:R-:W-:Y:S01]  /*1390*/  MOV R48, 0x3f800000 ;  /* 0x3f80000000307802 */ /* 0x000fe20000000f00 */
[----:B------:R-:W-:Y:S02]  /*13a0*/  FMUL.FTZ R151, R96, R151 ;  /* 0x0000009760977220 */ /* 0x000fe40000410000 */
[----:B------:R-:W-:Y:S02]  /*13b0*/  FMUL.FTZ R150, R95, R150 ;  /* 0x000000965f967220 */ /* 0x000fe40000410000 */
[----:B------:R-:W-:Y:S01]  /*13c0*/  @!P0 IMAD.WIDE R88, R89, 0x8, R134 ;  /* 0x0000000859588825 */ /* 0x000fe200078e0286 */
[----:B------:R-:W-:Y:S01]  /*13d0*/  BAR.SYNC.DEFER_BLOCKING 0x0 ;  /* 0x0000000000007b1d */ /* 0x000fe20000010000 */
[----:B------:R-:W-:Y:S02]  /*13e0*/  PRMT R148, RZ, 0x7610, R41 ;  /* 0x00007610ff947816 */ /* 0x000fe40000000029 */
[----:B------:R-:W-:-:S03]  /*13f0*/  FMUL.FTZ R108, R84, R90 ;  /* 0x0000005a546c7220 */ /* 0x000fc60000410000 */
[----:B------:R-:W2:Y:S01]  /*1400*/  MUFU.EX2 R110, R110 ;  /* 0x0000006e006e7308 */ /* 0x000ea20000000800 */
[----:B0-----:R-:W-:Y:S02]  /*1410*/  FMUL.FTZ R87, R152, R113 ;  /* 0x0000007198577220 */ /* 0x001fe40000410000 */
[----:B------:R-:W-:Y:S02]  /*1420*/  FMUL.FTZ R149, R94, R149 ;  /* 0x000000955e957220 */ /* 0x000fe40000410000 */
[----:B-1----:R-:W-:-:S03]  /*1430*/  FFMA.FTZ R50, R151, R113, R150 ;  /* 0x0000007197327223 */ /* 0x002fc60000010096 */
[----:B------:R-:W0:Y:S01]  /*1440*/  MUFU.EX2 R109, R109 ;  /* 0x0000006d006d7308 */ /* 0x000e220000000800 */
[----:B------:R-:W-:Y:S01]  /*1450*/  FMUL.FTZ R107, R83, R90 ;  /* 0x0000005a536b7220 */ /* 0x000fe20000410000 */
[----:B------:R-:W-:Y:S01]  /*1460*/  PRMT R147, RZ, 0x5410, R42 ;  /* 0x00005410ff937816 */ /* 0x000fe2000000002a */
[----:B------:R-:W-:Y:S02]  /*1470*/  FMUL.FTZ R148, R93, R148 ;  /* 0x000000945d947220 */ /* 0x000fe40000410000 */
[----:B----4-:R-:W-:-:S03]  /*1480*/  FFMA.FTZ R50, R112, R50, R149 ;  /* 0x0000003270327223 */ /* 0x010fc60000010095 */
[----:B------:R-:W1:Y:S01]  /*1490*/  MUFU.EX2 R108, R108 ;  /* 0x0000006c006c7308 */ /* 0x000e620000000800 */
[----:B------:R4:W5:Y:S01]  /*14a0*/  @!P0 LDG.E.64 R48, [R88.64] ;  /* 0x0000000658308981 */ /* 0x000962000c1e1b00 */
[----:B------:R-:W-:Y:S01]  /*14b0*/  FMUL.FTZ R106, R82, R90 ;  /* 0x0000005a526a7220 */ /* 0x000fe20000410000 */
[----:B------:R-:W-:Y:S01]  /*14c0*/  ISETP.NE.AND P0, PT, R25, 0x7f, PT ;  /* 0x0000007f1900780c */ /* 0x000fe20003f05270 */
[----:B------:R-:W-:Y:S01]  /*14d0*/  FMUL.FTZ R147, R92, R147 ;  /* 0x000000935c937220 */ /* 0x000fe20000410000 */
[----:B------:R-:W-:Y:S01]  /*14e0*/  PRMT R142, RZ, 0x7610, R42 ;  /* 0x00007610ff8e7816 */ /* 0x000fe2000000002a */
[----:B------:R-:W-:Y:S02]  /*14f0*/  FFMA.FTZ R50, R111, R50, R148 ;  /* 0x000000326f327223 */ /* 0x000fe40000010094 */
[----:B------:R-:W0:Y:S01]  /*1500*/  MUFU.EX2 R107, R107 ;  /* 0x0000006b006b7308 */ /* 0x000e220000000800 */
[----:B----4-:R-:W-:Y:S02]  /*1510*/  FMUL.FTZ R88, R112, R87 ;  /* 0x0000005770587220 */ /* 0x010fe40000410000 */
[----:B------:R-:W-:-:S02]  /*1520*/  FMUL.FTZ R105, R81, R90 ;  /* 0x0000005a51697220 */ /* 0x000fc40000410000 */
[----:B------:R-:W-:-:S03]  /*1530*/  FMUL.FTZ R87, R111, R88 ;  /* 0x000000586f577220 */ /* 0x000fc60000410000 */
[----:B------:R-:W4:Y:S01]  /*1540*/  MUFU.EX2 R106, R106 ;  /* 0x0000006a006a7308 */ /* 0x000f220000000800 */
[--C-:B------:R-:W-:Y:S01]  /*1550*/  PRMT R143, RZ, 0x5410, R43.reuse ;  /* 0x00005410ff8f7816 */ /* 0x100fe2000000002b */
[----:B------:R-:W-:Y:S01]  /*1560*/  FMUL.FTZ R142, R85, R142 ;  /* 0x0000008e558e7220 */ /* 0x000fe20000410000 */
[----:B------:R-:W-:Y:S01]  /*1570*/  PRMT R144, RZ, 0x7610, R43 ;  /* 0x00007610ff907816 */ /* 0x000fe2000000002b */
[C---:B--2---:R-:W-:Y:S01]  /*1580*/  FMUL.FTZ R88, R110.reuse, R87 ;  /* 0x000000576e587220 */ /* 0x044fe20000410000 */
[----:B------:R-:W-:Y:S01]  /*1590*/  PRMT R145, RZ, 0x5410, R44 ;  /* 0x00005410ff917816 */ /* 0x000fe2000000002c */
[----:B------:R-:W-:Y:S01]  /*15a0*/  FFMA.FTZ R50, R110, R50, R147 ;  /* 0x000000326e327223 */ /* 0x000fe20000010093 */
[----:B------:R2:W2:Y:S01]  /*15b0*/  @P0 LDS R98, [R25.X4+0x22e4] ;  /* 0x0022e40019620984 */ /* 0x0004a20000004800 */
[----:B------:R-:W-:Y:S01]  /*15c0*/  FMUL.FTZ R104, R80, R90 ;  /* 0x0000005a50687220 */ /* 0x000fe20000410000 */
[----:B------:R-:W4:Y:S01]  /*15d0*/  MUFU.EX2 R105, R105 ;  /* 0x0000006900697308 */ /* 0x000f220000000800 */
[----:B0-----:R-:W-:-:S02]  /*15e0*/  FMUL.FTZ R87, R109, R88 ;  /* 0x000000586d577220 */ /* 0x001fc40000410000 */
[----:B------:R-:W-:Y:S02]  /*15f0*/  FMUL.FTZ R143, R84, R143 ;  /* 0x0000008f548f7220 */ /* 0x000fe40000410000 */
[----:B------:R-:W-:Y:S02]  /*1600*/  FFMA.FTZ R50, R109, R50, R142 ;  /* 0x000000326d327223 */ /* 0x000fe4000001008e */
[----:B------:R-:W-:Y:S01]  /*1610*/  FMUL.FTZ R103, R79, R90 ;  /* 0x0000005a4f677220 */ /* 0x000fe20000410000 */
[----:B------:R-:W0:Y:S01]  /*1620*/  MUFU.EX2 R104, R104 ;  /* 0x0000006800687308 */ /* 0x000e220000000800 */
[C---:B-1----:R-:W-:Y:S02]  /*1630*/  FMUL.FTZ R88, R108.reuse, R87 ;  /* 0x000000576c587220 */ /* 0x042fe40000410000 */
[----:B------:R-:W-:Y:S02]  /*1640*/  FMUL.FTZ R144, R83, R144 ;  /* 0x0000009053907220 */ /* 0x000fe40000410000 */
[----:B------:R-:W-:-:S02]  /*1650*/  FFMA.FTZ R50, R108, R50, R143 ;  /* 0x000000326c327223 */ /* 0x000fc4000001008f */
[----:B------:R-:W-:Y:S01]  /*1660*/  FMUL.FTZ R102, R78, R90 ;  /* 0x0000005a4e667220 */ /* 0x000fe20000410000 */
[----:B------:R-:W-:Y:S01]  /*1670*/  PRMT R146, RZ, 0x7610, R44 ;  /* 0x00007610ff927816 */ /* 0x000fe2000000002c */
[----:B------:R-:W1:Y:S01]  /*1680*/  MUFU.EX2 R103, R103 ;  /* 0x0000006700677308 */ /* 0x000e620000000800 */
[C---:B------:R-:W-:Y:S02]  /*1690*/  FMUL.FTZ R87, R107.reuse, R88 ;  /* 0x000000586b577220 */ /* 0x040fe40000410000 */
[----:B------:R-:W-:Y:S02]  /*16a0*/  FMUL.FTZ R145, R82, R145 ;  /* 0x0000009152917220 */ /* 0x000fe40000410000 */
[----:B------:R-:W-:Y:S02]  /*16b0*/  FFMA.FTZ R50, R107, R50, R144 ;  /* 0x000000326b327223 */ /* 0x000fe40000010090 */
[----:B------:R-:W-:Y:S01]  /*16c0*/  FMUL.FTZ R101, R77, R90 ;  /* 0x0000005a4d657220 */ /* 0x000fe20000410000 */
[----:B------:R-:W-:Y:S01]  /*16d0*/  PRMT R137, RZ, 0x5410, R45 ;  /* 0x00005410ff897816 */ /* 0x000fe2000000002d */
[----:B------:R-:W0:Y:S01]  /*16e0*/  MUFU.EX2 R102, R102 ;  /* 0x0000006600667308 */ /* 0x000e220000000800 */
[----:B----4-:R-:W-:-:S02]  /*16f0*/  FMUL.FTZ R88, R106, R87 ;  /* 0x000000576a587220 */ /* 0x010fc40000410000 */
[----:B------:R-:W-:Y:S02]  /*1700*/  FMUL.FTZ R146, R81, R146 ;  /* 0x0000009251927220 */ /* 0x000fe40000410000 */
[----:B------:R-:W-:Y:S02]  /*1710*/  FFMA.FTZ R50, R106, R50, R145 ;  /* 0x000000326a327223 */ /* 0x000fe40000010091 */
        /* <DEDUP_REMOVED lines=8> */
[----:B------:R-:W2:Y:S01]  /*17a0*/  MUFU.EX2 R100, R100 ;  /* 0x0000006400647308 */ /* 0x000ea20000000800 */
[----:B0-----:R-:W-:-:S02]  /*17b0*/  FMUL.FTZ R88, R104, R87 ;  /* 0x0000005768587220 */ /* 0x001fc40000410000 */
[----:B------:R-:W-:Y:S02]  /*17c0*/  FMUL.FTZ R136, R79, R136 ;  /* 0x000000884f887220 */ /* 0x000fe40000410000 */
[----:B------:R-:W-:Y:S01]  /*17d0*/  FFMA.FTZ R50, R104, R50, R137 ;  /* 0x0000003268327223 */ /* 0x000fe20000010089 */
[----:B------:R-:W-:Y:S01]  /*17e0*/  PRMT R138, RZ, 0x7610, R46 ;  /* 0x00007610ff8a7816 */ /* 0x000fe2000000002e */
[C---:B-1----:R-:W-:Y:S01]  /*17f0*/  FMUL.FTZ R87, R103.reuse, R88 ;  /* 0x0000005867577220 */ /* 0x042fe20000410000 */
[----:B------:R-:W0:Y:S01]  /*1800*/  MUFU.EX2 R99, R99 ;  /* 0x0000006300637308 */ /* 0x000e220000000800 */
[----:B------:R-:W-:Y:S02]  /*1810*/  FMUL.FTZ R139, R78, R139 ;  /* 0x0000008b4e8b7220 */ /* 0x000fe40000410000 */
[----:B------:R-:W-:Y:S01]  /*1820*/  FFMA.FTZ R50, R103, R50, R136 ;  /* 0x0000003267327223 */ /* 0x000fe20000010088 */
[----:B------:R-:W-:Y:S01]  /*1830*/  PRMT R141, RZ, 0x5410, R47 ;  /* 0x00005410ff8d7816 */ /* 0x000fe2000000002f */
[----:B------:R-:W-:-:S02]  /*1840*/  FMUL.FTZ R88, R102, R87 ;  /* 0x0000005766587220 */ /* 0x000fc40000410000 */
[----:B------:R-:W-:Y:S02]  /*1850*/  FMUL.FTZ R138, R77, R138 ;  /* 0x0000008a4d8a7220 */ /* 0x000fe40000410000 */
[----:B------:R-:W-:Y:S01]  /*1860*/  FFMA.FTZ R50, R102, R50, R139 ;  /* 0x0000003266327223 */ /* 0x000fe2000001008b */
[----:B------:R-:W-:Y:S01]  /*1870*/  PRMT R140, RZ, 0x7610, R47 ;  /* 0x00007610ff8c7816 */ /* 0x000fe2000000002f */
[C---:B----4-:R-:W-:Y:S02]  /*1880*/  FMUL.FTZ R87, R101.reuse, R88 ;  /* 0x0000005865577220 */ /* 0x050fe40000410000 */
[----:B------:R-:W-:Y:S02]  /*1890*/  FMUL.FTZ R141, R76, R141 ;  /* 0x0000008d4c8d7220 */ /* 0x000fe40000410000 */
[----:B------:R-:W-:Y:S02]  /*18a0*/  FFMA.FTZ R50, R101, R50, R138 ;  /* 0x0000003265327223 */ /* 0x000fe4000001008a */
[----:B--2---:R-:W-:Y:S01]  /*18b0*/  FMUL.FTZ R88, R100, R87 ;  /* 0x0000005764587220 */ /* 0x004fe20000410000 */
[----:B------:R-:W-:Y:S01]  /*18c0*/  BSSY B0, `(.L_x_1249) ;  /* 0x000000f000007945 */ /* 0x000fe20003800000 */
[----:B------:R-:W-:-:S02]  /*18d0*/  FMUL.FTZ R140, R75, R140 ;  /* 0x0000008c4b8c7220 */ /* 0x000fc40000410000 */
[----:B------:R-:W-:Y:S01]  /*18e0*/  FFMA.FTZ R87, R100, R50, R141 ;  /* 0x0000003264577223 */ /* 0x000fe2000001008d */
[----:B------:R-:W-:Y:S01]  /*18f0*/  LEA.HI R97, R25, R25, RZ, 0x1e ;  /* 0x0000001919617211 */ /* 0x000fe200078ff0ff */
[C---:B0-----:R-:W-:Y:S02]  /*1900*/  FMUL.FTZ R50, R99.reuse, R88 ;  /* 0x0000005863327220 */ /* 0x041fe40000410000 */
[----:B---3--:R-:W-:Y:S02]  /*1910*/  FMUL.FTZ R86, R86, R51 ;  /* 0x0000003356567220 */ /* 0x008fe40000410000 */
[----:B------:R-:W-:Y:S01]  /*1920*/  FFMA.FTZ R51, R99, R87, R140 ;  /* 0x0000005763337223 */ /* 0x000fe2000001008c */
[----:B------:R-:W-:Y:S05]  /*1930*/  @P0 BRA `(.L_x_1250) ;  /* 0x0000007000000947 */ /* 0x000fea0003800000 */
[----:B------:R-:W-:Y:S02]  /*1940*/  ISETP.NE.AND P0, PT, R21, c[0x0][0x174], PT ;  /* 0x00005d0015007a0c */ /* 0x000fe40003f05270 */
[----:B------:R-:W-:-:S11]  /*1950*/  MOV R98, 0x3f800000 ;  /* 0x3f80000000627802 */ /* 0x000fd60000000f00 */
[----:B------:R-:W-:-:S04]  /*1960*/  @P0 LEA.HI R87, R21, R21, RZ, 0x1 ;  /* 0x0000001515570211 */ /* 0x000fc800078f08ff */
[----:B------:R-:W-:-:S04]  /*1970*/  @P0 LOP3.LUT R88, R87, 0xfffffe, RZ, 0xc0, !PT ;  /* 0x00fffffe57580812 */ /* 0x000fc800078ec0ff */
[----:B------:R-:W-:-:S04]  /*1980*/  @P0 IADD3 R87, -R88, R21, RZ ;  /* 0x0000001558570210 */ /* 0x000fc80007ffe1ff */
[----:B------:R-:W-:-:S05]  /*1990*/  @P0 LEA R87, R87, R74, 0x8 ;  /* 0x0000004a57570211 */ /* 0x000fca00078e40ff */
[----:B------:R0:W1:Y:S02]  /*19a0*/  @P0 LDS R98, [R87.X4+0x1ae0] ;  /* 0x001ae00057620984 */ /* 0x0000640000004800 */
.L_x_1250:
[----:B------:R-:W-:Y:S05]  /*19b0*/  BSYNC B0 ;  /* 0x0000000000007941 */ /* 0x000fea0003800000 */
.L_x_1249:
        /* <DEDUP_REMOVED lines=23> */
[----:B0-----:R-:W0:Y:S04]  /*1b30*/  LDS.64 R86, [R153+0x10d8] ;  /* 0x0010d80099567984 */ /* 0x001e280000000a00 */
[----:B------:R-:W2:Y:S04]  /*1b40*/  LDS.64 R88, [R153+0x10e0] ;  /* 0x0010e00099587984 */ /* 0x000ea80000000a00 */
[----:B------:R-:W3:Y:S01]  /*1b50*/  LDS.64 R90, [R153+0x10e8] ;  /* 0x0010e800995a7984 */ /* 0x000ee20000000a00 */
[----:B0-----:R-:W-:-:S02]  /*1b60*/  FFMA.FTZ R87, R51, R86, R87 ;  /* 0x0000005633577223 */ /* 0x001fc40000010057 */
[----:B------:R-:W-:Y:S02]  /*1b70*/  FMUL.FTZ R51, R50, R86 ;  /* 0x0000005632337220 */ /* 0x000fe40000410000 */
[C---:B--2---:R-:W-:Y:S02]  /*1b80*/  FFMA.FTZ R87, R88.reuse, R87, R89 ;  /* 0x0000005758577223 */ /* 0x044fe40000010059 */
[----:B------:R-:W-:Y:S02]  /*1b90*/  FMUL.FTZ R51, R88, R51 ;  /* 0x0000003358337220 */ /* 0x000fe40000410000 */
[C---:B---3--:R-:W-:Y:S02]  /*1ba0*/  FFMA.FTZ R91, R90.reuse, R87, R91 ;  /* 0x000000575a5b7223 */ /* 0x048fe4000001005b */
[----:B------:R-:W-:Y:S01]  /*1bb0*/  FMUL.FTZ R90, R90, R51 ;  /* 0x000000335a5a7220 */ /* 0x000fe20000410000 */
[----:B------:R-:W-:Y:S05]  /*1bc0*/  BRA.DIV ~URZ, `(.L_x_1253) ;  /* 0x000028a27f007947 */ /* 0x000fea000b800000 */
[----:B------:R0:W2:Y:S02]  /*1bd0*/  SHFL.UP PT, R155, R90, 0x1, RZ ;  /* 0x042000005a9b7989 */ /* 0x0000a400000e00ff */
.L_x_1272:
        /* <DEDUP_REMOVED lines=21> */
[----:B------:R-:W-:-:S03]  /*1d30*/  MOV R155, R91 ;  /* 0x0000005b009b7202 */ /* 0x000fc60000000f00 */
[----:B------:R0:W3:Y:S01]  /*1d40*/  SHFL.UP PT, R156, R90, 0x10, RZ ;  /* 0x060000005a9c7989 */ /* 0x0000e200000e00ff */
[----:B------:R-:W-:-:S03]  /*1d50*/  MOV R154, R90 ;  /* 0x0000005a009a7202 */ /* 0x000fc60000000f00 */
.L_x_1273:
[----:B------:R-:W-:Y:S02]  /*1d60*/  ISETP.GE.AND P0, PT, R23, 0x10, PT ;  /* 0x000000101700780c */ /* 0x000fe40003f06270 */
[----:B------:R-:W-:-:S11]  /*1d70*/  MOV R89, R154 ;  /* 0x0000009a00597202 */ /* 0x000fd60000000f00 */
[-C--:B--2---:R-:W-:Y:S02]  /*1d80*/  @P0 FFMA.FTZ R155, R86, R89.reuse, R155 ;  /* 0x00000059569b0223 */ /* 0x084fe4000001009b */
[----:B---3--:R-:W-:Y:S01]  /*1d90*/  @P0 FMUL.FTZ R89, R156, R89 ;  /* 0x000000599c590220 */ /* 0x008fe20000410000 */
[----:B------:R-:W-:Y:S05]  /*1da0*/  BRA.CONV ~URZ, `(.L_x_1255) ;  /* 0x000000637f007947 */ /* 0x000fea000b800000 */
[----:B------:R-:W-:Y:S01]  /*1db0*/  HFMA2.MMA R50, -RZ, RZ, 0, 1.847743988037109375e-06 ;  /* 0x0000001fff327435 */ /* 0x000fe200000001ff */
[----:B------:R-:W-:Y:S02]  /*1dc0*/  MOV R88, R89 ;  /* 0x0000005900587202 */ /* 0x000fe40000000f00 */
[----:B------:R-:W-:Y:S02]  /*1dd0*/  MOV R87, 0x1f ;  /* 0x0000001f00577802 */ /* 0x000fe40000000f00 */
[----:B------:R-:W-:Y:S02]  /*1de0*/  MOV R51, 0xffffffff ;  /* 0xffffffff00337802 */ /* 0x000fe40000000f00 */
[----:B------:R-:W-:-:S02]  /*1df0*/  MOV R86, 0x1e10 ;  /* 0x00001e1000567802 */ /* 0x000fc40000000f00 */
[----:B01---5:R-:W-:Y:S05]  /*1e00*/  CALL.REL.NOINC `($__internal_49_$__cuda_sm70_shflsync_idx_p) ;  /* 0x0000354000007944 */ /* 0x023fea0003c00000 */
.L_x_1255:
[----:B------:R-:W-:Y:S05]  /*1e10*/  BRA.CONV ~URZ, `(.L_x_1256) ;  /* 0x000000637f007947 */ /* 0x000fea000b800000 */
[----:B-1----:R-:W-:Y:S01]  /*1e20*/  HFMA2.MMA R50, -RZ, RZ, 0, 1.847743988037109375e-06 ;  /* 0x0000001fff327435 */ /* 0x002fe200000001ff */
[----:B0-----:R-:W-:-:S02]  /*1e30*/  MOV R88, R155 ;  /* 0x0000009b00587202 */ /* 0x001fc40000000f00 */
[----:B------:R-:W-:Y:S02]  /*1e40*/  MOV R87, 0x1f ;  /* 0x0000001f00577802 */ /* 0x000fe40000000f00 */
[----:B------:R-:W-:Y:S02]  /*1e50*/  MOV R51, 0xffffffff ;  /* 0xffffffff00337802 */ /* 0x000fe40000000f00 */
[----:B------:R-:W-:Y:S02]  /*1e60*/  MOV R86, 0x1e80 ;  /* 0x00001e8000567802 */ /* 0x000fe40000000f00 */
[----:B-----5:R-:W-:Y:S05]  /*1e70*/  CALL.REL.NOINC `($__internal_49_$__cuda_sm70_shflsync_idx_p) ;  /* 0x000034d000007944 */ /* 0x020fea0003c00000 */
.L_x_1256:
[----:B------:R-:W-:Y:S05]  /*1e80*/  BRA.DIV ~URZ, `(.L_x_1257) ;  /* 0x00002b127f007947 */ /* 0x000fea000b800000 */
[----:B-----5:R2:W3:Y:S04]  /*1e90*/  SHFL.IDX PT, R156, R48, RZ, 0x1f ;  /* 0x00001fff309c7589 */ /* 0x0204e800000e0000 */
[----:B0-----:R2:W0:Y:S04]  /*1ea0*/  SHFL.IDX PT, R87, R49, RZ, 0x1f ;  /* 0x00001fff31577589 */ /* 0x00142800000e0000 */
[----:B------:R2:W4:Y:S04]  /*1eb0*/  SHFL.UP PT, R154, R89, 0x1, RZ ;  /* 0x04200000599a7989 */ /* 0x00052800000e00ff */
[----:B------:R-:W1:Y:S02]  /*1ec0*/  SHFL.UP PT, R155, R155, 0x1, RZ ;  /* 0x042000009b9b7989 */ /* 0x000e6400000e00ff */
.L_x_1274:
[----:B-1----:R-:W1:Y:S01]  /*1ed0*/  LDS.64 R50, [R153+0x10d0] ;  /* 0x0010d00099327984 */ /* 0x002e620000000a00 */
[----:B---3--:R-:W-:Y:S01]  /*1ee0*/  MOV R86, R156 ;  /* 0x0000009c00567202 */ /* 0x008fe20000000f00 */
[----:B0---4-:R-:W-:-:S02]  /*1ef0*/  @P1 FFMA.FTZ R87, R87, R154, R155 ;  /* 0x0000009a57571223 */ /* 0x011fc4000001009b */
[----:B--2---:R-:W0:Y:S02]  /*1f00*/  LDS.64 R88, [R153+0x10d8] ;  /* 0x0010d80099587984 */ /* 0x004e240000000a00 */
[----:B------:R-:W-:Y:S02]  /*1f10*/  @P1 FMUL.FTZ R86, R86, R154 ;  /* 0x0000009a56561220 */ /* 0x000fe40000410000 */
[----:B------:R-:W2:Y:S04]  /*1f20*/  LDS.64 R48, [R153+0x10e0] ;  /* 0x0010e00099307984 */ /* 0x000ea80000000a00 */
[----:B------:R3:W-:Y:S01]  /*1f30*/  STS.64 [R153+0x10d0], R86 ;  /* 0x0010d05699007388 */ /* 0x0007e20000000a00 */
[C---:B-1----:R-:W-:Y:S02]  /*1f40*/  FFMA.FTZ R51, R50.reuse, R87, R51 ;  /* 0x0000005732337223 */ /* 0x042fe40000010033 */
[----:B------:R-:W-:-:S02]  /*1f50*/  FMUL.FTZ R50, R50, R86 ;  /* 0x0000005632327220 */ /* 0x000fc40000410000 */
[C---:B0-----:R-:W-:Y:S02]  /*1f60*/  FFMA.FTZ R89, R88.reuse, R51, R89 ;  /* 0x0000003358597223 */ /* 0x041fe40000010059 */
[----:B------:R-:W-:Y:S01]  /*1f70*/  FMUL.FTZ R88, R88, R50 ;  /* 0x0000003258587220 */ /* 0x000fe20000410000 */
[----:B------:R3:W-:Y:S01]  /*1f80*/  STS.64 [R153+0x10d8], R50 ;  /* 0x0010d83299007388 */ /* 0x0007e20000000a00 */
[C---:B--2---:R-:W-:Y:S02]  /*1f90*/  FFMA.FTZ R49, R48.reuse, R89, R49 ;  /* 0x0000005930317223 */ /* 0x044fe40000010031 */
[----:B------:R-:W-:Y:S01]  /*1fa0*/  FMUL.FTZ R48, R48, R88 ;  /* 0x0000005830307220 */ /* 0x000fe20000410000 */
[----:B------:R3:W-:Y:S04]  /*1fb0*/  STS.64 [R153+0x10e0], R88 ;  /* 0x0010e05899007388 */ /* 0x0007e80000000a00 */
[----:B------:R3:W-:Y:S02]  /*1fc0*/  STS.64 [R153+0x10e8], R48 ;  /* 0x0010e83099007388 */ /* 0x0007e40000000a00 */
.L_x_1252:
[----:B--2---:R-:W-:Y:S05]  /*1fd0*/  BSYNC B0 ;  /* 0x0000000000007941 */ /* 0x004fea0003800000 */
.L_x_1251:
[----:B------:R-:W-:Y:S01]  /*1fe0*/  WARPSYNC 0xffffffff ;  /* 0xffffffff00007948 */ /* 0x000fe20003800000 */
[----:B------:R-:W-:Y:S01]  /*1ff0*/  BAR.SYNC.DEFER_BLOCKING 0x0 ;  /* 0x0000000000007b1d */ /* 0x000fe20000010000 */
[----:B-1-3--:R-:W-:Y:S01]  /*2000*/  FMUL.FTZ R51, R99, R98 ;  /* 0x0000006263337220 */ /* 0x00afe20000410000 */
[----:B------:R-:W-:Y:S01]  /*2010*/  LOP3.LUT P0, RZ, R25, 0x1f, RZ, 0xc0, !PT ;  /* 0x0000001f19ff7812 */ /* 0x000fe2000780c0ff */
[----:B-----5:R-:W-:-:S02]  /*2020*/  FFMA.FTZ R49, R99, R125, R124 ;  /* 0x0000007d63317223 */ /* 0x020fc4000001007c */
[C---:B------:R-:W-:Y:S01]  /*2030*/  FMUL.FTZ R50, R100.reuse, R51 ;  /* 0x0000003364327220 */ /* 0x040fe20000410000 */
[----:B------:R-:W-:Y:S01]  /*2040*/  ISETP.GE.OR P0, PT, R21, c[0x0][0x174], P0 ;  /* 0x00005d0015007a0c */ /* 0x000fe20000706670 */
[----:B------:R-:W-:Y:S01]  /*2050*/  FFMA.FTZ R49, R100, R49, R123 ;  /* 0x0000003164317223 */ /* 0x000fe2000001007b */
[----:B------:R-:W-:Y:S01]  /*2060*/  BSSY B0, `(.L_x_1258) ;  /* 0x0000074000007945 */ /* 0x000fe20003800000 */
[C---:B------:R-:W-:Y:S02]  /*2070*/  FMUL.FTZ R51, R101.reuse, R50 ;  /* 0x0000003265337220 */ /* 0x040fe40000410000 */
[----:B------:R-:W-:Y:S02]  /*2080*/  FFMA.FTZ R49, R101, R49, R122 ;  /* 0x0000003165317223 */ /* 0x000fe4000001007a */
[C---:B------:R-:W-:Y:S02]  /*2090*/  FMUL.FTZ R50, R102.reuse, R51 ;  /* 0x0000003366327220 */ /* 0x040fe40000410000 */
[----:B------:R-:W-:-:S02]  /*20a0*/  FFMA.FTZ R49, R102, R49, R121 ;  /* 0x0000003166317223 */ /* 0x000fc40000010079 */
[C---:B------:R-:W-:Y:S02]  /*20b0*/  FMUL.FTZ R51, R103.reuse, R50 ;  /* 0x0000003267337220 */ /* 0x040fe40000410000 */
[----:B------:R-:W-:-:S04]  /*20c0*/  FFMA.FTZ R49, R103, R49, R120 ;  /* 0x0000003167317223 */ /* 0x000fc80000010078 */
[----:B------:R-:W-:Y:S01]  /*20d0*/  FFMA.FTZ R49, R104, R49, R119 ;  /* 0x0000003168317223 */ /* 0x000fe20000010077 */
[----:B------:R-:W1:Y:S03]  /*20e0*/  LDS R48, [R97.X8+0x10d4] ;  /* 0x0010d40061307984 */ /* 0x000e660000008800 */
[----:B------:R-:W-:-:S04]  /*20f0*/  FFMA.FTZ R49, R105, R49, R118 ;  /* 0x0000003169317223 */ /* 0x000fc80000010076 */
[----:B------:R-:W-:Y:S02]  /*2100*/  FFMA.FTZ R49, R106, R49, R117 ;  /* 0x000000316a317223 */ /* 0x000fe40000010075 */
[----:B-1----:R-:W-:Y:S02]  /*2110*/  FFMA.FTZ R151, R152, R48, R151 ;  /* 0x0000003098977223 */ /* 0x002fe40000010097 */
[----:B------:R-:W-:Y:S02]  /*2120*/  FMUL.FTZ R48, R104, R51 ;  /* 0x0000003368307220 */ /* 0x000fe40000410000 */
[----:B------:R-:W-:Y:S02]  /*2130*/  FFMA.FTZ R150, R113, R151, R150 ;  /* 0x0000009771967223 */ /* 0x000fe40000010096 */
[----:B------:R-:W-:Y:S02]  /*2140*/  FMUL.FTZ R51, R105, R48 ;  /* 0x0000003069337220 */ /* 0x000fe40000410000 */
[----:B------:R-:W-:-:S02]  /*2150*/  FFMA.FTZ R149, R112, R150, R149 ;  /* 0x0000009670957223 */ /* 0x000fc40000010095 */
[----:B------:R-:W-:Y:S02]  /*2160*/  FMUL.FTZ R48, R106, R51 ;  /* 0x000000336a307220 */ /* 0x000fe40000410000 */
[----:B------:R-:W-:Y:S02]  /*2170*/  FFMA.FTZ R148, R111, R149, R148 ;  /* 0x000000956f947223 */ /* 0x000fe40000010094 */
[C---:B------:R-:W-:Y:S02]  /*2180*/  FMUL.FTZ R51, R107.reuse, R48 ;  /* 0x000000306b337220 */ /* 0x040fe40000410000 */
[----:B------:R-:W-:Y:S02]  /*2190*/  FFMA.FTZ R147, R110, R148, R147 ;  /* 0x000000946e937223 */ /* 0x000fe40000010093 */
[----:B------:R-:W-:Y:S01]  /*21a0*/  FFMA.FTZ R48, R107, R49, R116 ;  /* 0x000000316b307223 */ /* 0x000fe20000010074 */
[----:B------:R-:W-:Y:S01]  /*21b0*/  HFMA2.MMA R49, -RZ, RZ, 0, 0 ;  /* 0x00000000ff317435 */ /* 0x000fe200000001ff */
[----:B------:R-:W-:-:S02]  /*21c0*/  FFMA.FTZ R142, R109, R147, R142 ;  /* 0x000000936d8e7223 */ /* 0x000fc4000001008e */
[C---:B------:R-:W-:Y:S02]  /*21d0*/  FMUL.FTZ R50, R108.reuse, R51 ;  /* 0x000000336c327220 */ /* 0x040fe40000410000 */
[C---:B------:R-:W-:Y:S02]  /*21e0*/  FFMA.FTZ R143, R108.reuse, R142, R143 ;  /* 0x0000008e6c8f7223 */ /* 0x040fe4000001008f */
[----:B------:R-:W-:Y:S01]  /*21f0*/  FFMA.FTZ R51, R108, R48, R115 ;  /* 0x000000306c337223 */ /* 0x000fe20000010073 */
[----:B------:R-:W-:Y:S01]  /*2200*/  MOV R48, 0x3f800000 ;  /* 0x3f80000000307802 */ /* 0x000fe20000000f00 */
[----:B------:R-:W-:Y:S02]  /*2210*/  FFMA.FTZ R144, R107, R143, R144 ;  /* 0x0000008f6b907223 */ /* 0x000fe40000010090 */
[C---:B0-----:R-:W-:Y:S02]  /*2220*/  FMUL.FTZ R87, R109.reuse, R50 ;  /* 0x000000326d577220 */ /* 0x041fe40000410000 */
[----:B------:R-:W-:Y:S01]  /*2230*/  FFMA.FTZ R145, R106, R144, R145 ;  /* 0x000000906a917223 */ /* 0x000fe20000010091 */
[----:B------:R0:W1:Y:S01]  /*2240*/  @!P0 LDS.64 R48, [R74.X8+0x24e0] ;  /* 0x0024e0004a308984 */ /* 0x0000620000008a00 */
[----:B------:R-:W-:Y:S01]  /*2250*/  FFMA.FTZ R51, R109, R51, R114 ;  /* 0x000000336d337223 */ /* 0x000fe20000010072 */
[----:B------:R-:W-:Y:S01]  /*2260*/  ISETP.GT.U32.AND P0, PT, R25, 0x1f, PT ;  /* 0x0000001f1900780c */ /* 0x000fe20003f04070 */
        /* <DEDUP_REMOVED lines=12> */
[----:B------:R-:W-:-:S03]  /*2330*/  FFMA.FTZ R138, R101, R139, R138 ;  /* 0x0000008b658a7223 */ /* 0x000fc6000001008a */
[----:B------:R0:W-:Y:S01]  /*2340*/  STS.64 [R97.X8+0x15e0], R50 ;  /* 0x0015e03261007388 */ /* 0x0001e20000008a00 */
[----:B------:R-:W-:-:S04]  /*2350*/  FFMA.FTZ R141, R100, R138, R141 ;  /* 0x0000008a648d7223 */ /* 0x000fc8000001008d */
[----:B------:R-:W-:Y:S01]  /*2360*/  FFMA.FTZ R140, R99, R141, R140 ;  /* 0x0000008d638c7223 */ /* 0x000fe2000001008c */
[----:B------:R-:W-:Y:S06]  /*2370*/  BAR.SYNC.DEFER_BLOCKING 0x0 ;  /* 0x0000000000007b1d */ /* 0x000fec0000010000 */
[----:B------:R-:W-:Y:S05]  /*2380*/  @P0 BRA `(.L_x_1259) ;  /* 0x0000041000000947 */ /* 0x000fea0003800000 */
[C---:B01----:R-:W-:Y:S01]  /*2390*/  IMAD R153, R25.reuse, 0x28, RZ ;  /* 0x0000002819997824 */ /* 0x043fe200078e02ff */
[----:B------:R-:W-:-:S04]  /*23a0*/  LOP3.LUT R152, R25, 0x1f, RZ, 0xc0, !PT ;  /* 0x0000001f19987812 */ /* 0x000fc800078ec0ff */
[----:B------:R-:W-:Y:S01]  /*23b0*/  LDS.64 R50, [R153+0x15f0] ;  /* 0x0015f00099327984 */ /* 0x000fe20000000a00 */
[C---:B------:R-:W-:Y:S02]  /*23c0*/  ISETP.GE.U32.AND P0, PT, R152.reuse, 0x10, PT ;  /* 0x000000109800780c */ /* 0x040fe40003f06070 */
[C---:B------:R-:W-:Y:S01]  /*23d0*/  ISETP.GE.U32.AND P1, PT, R152.reuse, 0x18, PT ;  /* 0x000000189800780c */ /* 0x040fe20003f26070 */
[----:B------:R-:W0:Y:S01]  /*23e0*/  LDS.64 R86, [R153+0x15f8] ;  /* 0x0015f80099567984 */ /* 0x000e220000000a00 */
[C---:B------:R-:W-:Y:S02]  /*23f0*/  ISETP.GE.U32.AND P2, PT, R152.reuse, 0x1c, PT ;  /* 0x0000001c9800780c */ /* 0x040fe40003f46070 */
[C---:B------:R-:W-:Y:S01]  /*2400*/  ISETP.GE.U32.AND P3, PT, R152.reuse, 0x1e, PT ;  /* 0x0000001e9800780c */ /* 0x040fe20003f66070 */
[----:B------:R-:W1:Y:S01]  /*2410*/  LDS.64 R88, [R153+0x15e8] ;  /* 0x0015e80099587984 */ /* 0x000e620000000a00 */
[----:B------:R-:W-:-:S03]  /*2420*/  ISETP.NE.AND P4, PT, R152, 0x1f, PT ;  /* 0x0000001f9800780c */ /* 0x000fc60003f85270 */
[----:B------:R-:W2:Y:S01]  /*2430*/  LDS.64 R90, [R153+0x15e0] ;  /* 0x0015e000995a7984 */ /* 0x000ea20000000a00 */
[C---:B0-----:R-:W-:Y:S02]  /*2440*/  FFMA.FTZ R87, R50.reuse, R87, R51 ;  /* 0x0000005732577223 */ /* 0x041fe40000010033 */
[----:B------:R-:W-:Y:S02]  /*2450*/  FMUL.FTZ R51, R50, R86 ;  /* 0x0000005632337220 */ /* 0x000fe40000410000 */
[C---:B-1----:R-:W-:Y:S02]  /*2460*/  FFMA.FTZ R87, R88.reuse, R87, R89 ;  /* 0x0000005758577223 */ /* 0x042fe40000010059 */
[----:B------:R-:W-:Y:S02]  /*2470*/  FMUL.FTZ R51, R88, R51 ;  /* 0x0000003358337220 */ /* 0x000fe40000410000 */
[C---:B--2---:R-:W-:Y:S02]  /*2480*/  FFMA.FTZ R91, R90.reuse, R87, R91 ;  /* 0x000000575a5b7223 */ /* 0x044fe4000001005b */
[----:B------:R-:W-:Y:S01]  /*2490*/  FMUL.FTZ R90, R90, R51 ;  /* 0x000000335a5a7220 */ /* 0x000fe20000410000 */
[----:B------:R-:W-:Y:S05]  /*24a0*/  BRA.DIV ~URZ, `(.L_x_1260) ;  /* 0x000026b27f007947 */ /* 0x000fea000b800000 */
[----:B------:R0:W1:Y:S02]  /*24b0*/  SHFL.DOWN PT, R89, R90, 0x1, 0x1f ;  /* 0x08201f005a597f89 */ /* 0x00006400000e0000 */
.L_x_1275:
[----:B------:R-:W-:Y:S05]  /*24c0*/  BRA.DIV ~URZ, `(.L_x_1261) ;  /* 0x000027127f007947 */ /* 0x000fea000b800000 */
[----:B------:R-:W2:Y:S04]  /*24d0*/  SHFL.DOWN PT, R50, R91, 0x1, 0x1f ;  /* 0x08201f005b327f89 */ /* 0x000ea800000e0000 */
[----:B------:R-:W-:Y:S01]  /*24e0*/  SHFL.IDX PT, R156, R48, RZ, 0x1f ;  /* 0x00001fff309c7589 */ /* 0x000fe200000e0000 */
[----:B--2---:R-:W-:-:S02]  /*24f0*/  @P4 FFMA.FTZ R91, R90, R50, R91 ;  /* 0x000000325a5b4223 */ /* 0x004fc4000001005b */
[----:B01----:R-:W-:Y:S02]  /*2500*/  @P4 FMUL.FTZ R90, R90, R89 ;  /* 0x000000595a5a4220 */ /* 0x003fe40000410000 */
        /* <DEDUP_REMOVED lines=21> */
.L_x_1276:
[C---:B------:R-:W-:Y:S01]  /*2660*/  IMAD R157, R25.reuse, 0x28, RZ ;  /* 0x00000028199d7824 */ /* 0x040fe200078e02ff */
[----:B------:R-:W-:Y:S01]  /*2670*/  ISETP.NE.AND P0, PT, R25, 0x1f, PT ;  /* 0x0000001f1900780c */ /* 0x000fe20003f05270 */
[----:B-1-3--:R-:W-:Y:S01]  /*2680*/  FFMA.FTZ R49, R49, R152, R153 ;  /* 0x0000009831317223 */ /* 0x00afe20000010099 */
[----:B------:R-:W-:Y:S01]  /*2690*/  MOV R88, R156 ;  /* 0x0000009c00587202 */ /* 0x000fe20000000f00 */
[----:B------:R-:W-:Y:S01]  /*26a0*/  FMUL.FTZ R48, R48, R152 ;  /* 0x0000009830307220 */ /* 0x000fe20000410000 */
[----:B0-----:R-:W0:Y:S04]  /*26b0*/  LDS.64 R90, [R157+0x15f8] ;  /* 0x0015f8009d5a7984 */ /* 0x001e280000000a00 */
[----:B------:R-:W1:Y:S04]  /*26c0*/  LDS.64 R86, [R157+0x15f0] ;  /* 0x0015f0009d567984 */ /* 0x000e680000000a00 */
[----:B------:R-:W3:Y:S01]  /*26d0*/  LDS.64 R50, [R157+0x15e8] ;  /* 0x0015e8009d327984 */ /* 0x000ee20000000a00 */
[----:B--2-4-:R-:W-:-:S02]  /*26e0*/  @P0 FFMA.FTZ R89, R89, R154, R155 ;  /* 0x0000009a59590223 */ /* 0x014fc4000001009b */
[----:B------:R-:W-:-:S05]  /*26f0*/  @P0 FMUL.FTZ R88, R88, R154 ;  /* 0x0000009a58580220 */ /* 0x000fca0000410000 */
[----:B------:R2:W-:Y:S01]  /*2700*/  STS.64 [R157+0x15f8], R88 ;  /* 0x0015f8589d007388 */ /* 0x0005e20000000a00 */
[C---:B0-----:R-:W-:Y:S02]  /*2710*/  FFMA.FTZ R91, R90.reuse, R89, R91 ;  /* 0x000000595a5b7223 */ /* 0x041fe4000001005b */
[----:B------:R-:W-:Y:S02]  /*2720*/  FMUL.FTZ R90, R90, R88 ;  /* 0x000000585a5a7220 */ /* 0x000fe40000410000 */
[C---:B-1----:R-:W-:Y:S02]  /*2730*/  FFMA.FTZ R87, R86.reuse, R91, R87 ;  /* 0x0000005b56577223 */ /* 0x042fe40000010057 */
[----:B------:R-:W-:Y:S01]  /*2740*/  FMUL.FTZ R86, R86, R90 ;  /* 0x0000005a56567220 */ /* 0x000fe20000410000 */
[----:B------:R2:W-:Y:S01]  /*2750*/  STS.64 [R157+0x15f0], R90 ;  /* 0x0015f05a9d007388 */ /* 0x0005e20000000a00 */
[C---:B---3--:R-:W-:Y:S02]  /*2760*/  FFMA.FTZ R51, R50.reuse, R87, R51 ;  /* 0x0000005732337223 */ /* 0x048fe40000010033 */
[----:B------:R-:W-:Y:S01]  /*2770*/  FMUL.FTZ R50, R50, R86 ;  /* 0x0000005632327220 */ /* 0x000fe20000410000 */
[----:B------:R2:W-:Y:S04]  /*2780*/  STS.64 [R157+0x15e8], R86 ;  /* 0x0015e8569d007388 */ /* 0x0005e80000000a00 */
[----:B------:R2:W-:Y:S02]  /*2790*/  STS.64 [R157+0x15e0], R50 ;  /* 0x0015e0329d007388 */ /* 0x0005e40000000a00 */
.L_x_1259:
[----:B01----:R-:W-:Y:S05]  /*27a0*/  BSYNC B0 ;  /* 0x0000000000007941 */ /* 0x003fea0003800000 */
.L_x_1258:
[----:B------:R-:W-:Y:S01]  /*27b0*/  WARPSYNC 0xffffffff ;  /* 0xffffffff00007948 */ /* 0x000fe20003800000 */
[----:B------:R-:W-:Y:S01]  /*27c0*/  BAR.SYNC.DEFER_BLOCKING 0x0 ;  /* 0x0000000000007b1d */ /* 0x000fe20000010000 */
[----:B--2---:R-:W-:Y:S01]  /*27d0*/  FFMA.FTZ R51, R57, R151, RZ ;  /* 0x0000009739337223 */ /* 0x004fe200000100ff */
[----:B------:R-:W-:-:S02]  /*27e0*/  PRMT R88, RZ, 0x5410, R41 ;  /* 0x00005410ff587816 */ /* 0x000fc40000000029 */
[----:B------:R-:W-:Y:S01]  /*27f0*/  PRMT R89, RZ, 0x7610, R41 ;  /* 0x00007610ff597816 */ /* 0x000fe20000000029 */
[----:B------:R-:W-:Y:S01]  /*2800*/  FFMA.FTZ R50, R56, R150, R51 ;  /* 0x0000009638327223 */ /* 0x000fe20000010033 */
[----:B------:R-:W-:Y:S01]  /*2810*/  PRMT R86, RZ, 0x5410, R42 ;  /* 0x00005410ff567816 */ /* 0x000fe2000000002a */
[----:B------:R-:W-:Y:S01]  /*2820*/  BSSY B0, `(.L_x_1262) ;  /* 0x00000dd000007945 */ /* 0x000fe20003800000 */
[----:B------:R-:W-:Y:S01]  /*2830*/  ISETP.GT.AND P0, PT, R23, 0x1e, PT ;  /* 0x0000001e1700780c */ /* 0x000fe20003f04270 */
[----:B------:R-:W-:Y:S01]  /*2840*/  FFMA.FTZ R51, R55, R149, R50 ;  /* 0x0000009537337223 */ /* 0x000fe20000010032 */
[----:B------:R-:W-:Y:S01]  /*2850*/  PRMT R158, RZ, 0x5410, R47 ;  /* 0x00005410ff9e7816 */ /* 0x000fe2000000002f */
[----:B------:R-:W-:Y:S01]  /*2860*/  FFMA.FTZ R149, -R94, R88, R149 ;  /* 0x000000585e957223 */ /* 0x000fe20000010195 */
[----:B------:R-:W-:Y:S01]  /*2870*/  PRMT R159, RZ, 0x7610, R47 ;  /* 0x00007610ff9f7816 */ /* 0x000fe2000000002f */
[----:B------:R-:W-:Y:S01]  /*2880*/  FFMA.FTZ R50, R54, R148, R51 ;  /* 0x0000009436327223 */ /* 0x000fe20000010033 */
[----:B------:R-:W-:Y:S01]  /*2890*/  ISETP.GT.AND P1, PT, R23, 0x1d, PT ;  /* 0x0000001d1700780c */ /* 0x000fe20003f24270 */
[----:B------:R-:W-:Y:S01]  /*28a0*/  FFMA.FTZ R148, -R93, R89, R148 ;  /* 0x000000595d947223 */ /* 0x000fe20000010194 */
[----:B------:R-:W-:Y:S01]  /*28b0*/  ISETP.GT.AND P2, PT, R23, 0x1b, PT ;  /* 0x0000001b1700780c */ /* 0x000fe20003f44270 */
[----:B------:R-:W-:Y:S01]  /*28c0*/  FFMA.FTZ R51, R53, R147, R50 ;  /* 0x0000009335337223 */ /* 0x000fe20000010032 */
[----:B------:R-:W-:Y:S01]  /*28d0*/  ISETP.NE.AND P3, PT, R25, RZ, PT ;  /* 0x000000ff1900720c */ /* 0x000fe20003f65270 */
[----:B------:R-:W-:-:S02]  /*28e0*/  FFMA.FTZ R147, -R92, R86, R147 ;  /* 0x000000565c937223 */ /* 0x000fc40000010193 */
[----:B------:R-:W-:Y:S02]  /*28f0*/  FFMA.FTZ R50, R52, R142, R51 ;  /* 0x0000008e34327223 */ /* 0x000fe40000010033 */
[----:B------:R-:W-:Y:S01]  /*2900*/  FFMA.FTZ R157, -R76, R158, R141 ;  /* 0x0000009e4c9d7223 */ /* 0x000fe2000001018d */
[----:B------:R-:W0:Y:S01]  /*2910*/  LDS R97, [R97.X8+0x15e4] ;  /* 0x0015e40061617984 */ /* 0x000e220000008800 */
[----:B------:R-:W-:-:S04]  /*2920*/  FFMA.FTZ R51, R39, R143, R50 ;  /* 0x0000008f27337223 */ /* 0x000fc80000010032 */
[----:B------:R-:W-:Y:S02]  /*2930*/  FFMA.FTZ R50, R38, R144, R51 ;  /* 0x0000009026327223 */ /* 0x000fe40000010033 */
[----:B------:R1:W-:Y:S02]  /*2940*/  @!P3 STS.64 [R74.X8+0x24e0], R48 ;  /* 0x0024e0304a00b388 */ /* 0x0003e40000008a00 */
[----:B------:R-:W-:-:S04]  /*2950*/  FFMA.FTZ R51, R37, R145, R50 ;  /* 0x0000009125337223 */ /* 0x000fc80000010032 */
[----:B------:R-:W-:Y:S01]  /*2960*/  FFMA.FTZ R50, R36, R146, R51 ;  /* 0x0000009224327223 */ /* 0x000fe20000010033 */
[----:B------:R-:W-:-:S03]  /*2970*/  PRMT R51, RZ, 0x7610, R40 ;  /* 0x00007610ff337816 */ /* 0x000fc60000000028 */
[----:B------:R-:W-:Y:S01]  /*2980*/  FFMA.FTZ R87, R35, R137, R50 ;  /* 0x0000008923577223 */ /* 0x000fe20000010032 */
[----:B------:R-:W-:Y:S01]  /*2990*/  PRMT R50, RZ, 0x5410, R40 ;  /* 0x00005410ff327816 */ /* 0x000fe20000000028 */
[----:B------:R-:W-:Y:S02]  /*29a0*/  FFMA.FTZ R150, -R95, R51, R150 ;  /* 0x000000335f967223 */ /* 0x000fe40000010196 */
[----:B------:R-:W-:Y:S02]  /*29b0*/  FFMA.FTZ R90, R34, R136, R87 ;  /* 0x00000088225a7223 */ /* 0x000fe40000010057 */
[----:B------:R-:W-:Y:S02]  /*29c0*/  FFMA.FTZ R151, -R96, R50, R151 ;  /* 0x0000003260977223 */ /* 0x000fe40000010197 */
[----:B------:R-:W-:Y:S02]  /*29d0*/  FFMA.FTZ R87, R33, R139, R90 ;  /* 0x0000008b21577223 */ /* 0x000fe4000001005a */
[----:B0-----:R-:W-:-:S04]  /*29e0*/  FFMA.FTZ R98, R97, R98, R125 ;  /* 0x0000006261627223 */ /* 0x001fc8000001007d */
[----:B------:R-:W-:-:S04]  /*29f0*/  FFMA.FTZ R99, R99, R98, R124 ;  /* 0x0000006263637223 */ /* 0x000fc8000001007c */
[-C--:B------:R-:W-:Y:S02]  /*2a00*/  FFMA.FTZ R100, R100, R99.reuse, R123 ;  /* 0x0000006364647223 */ /* 0x080fe4000001007b */
[----:B------:R-:W-:Y:S02]  /*2a10*/  FMUL.FTZ R160, R76, R99 ;  /* 0x000000634ca07220 */ /* 0x000fe40000410000 */
[----:B------:R-:W-:Y:S02]  /*2a20*/  FFMA.FTZ R101, R101, R100, R122 ;  /* 0x0000006465657223 */ /* 0x000fe4000001007a */
[----:B------:R-:W-:Y:S02]  /*2a30*/  FADD.FTZ R59, R160, R59 ;  /* 0x0000003ba03b7221 */ /* 0x000fe40000010000 */
[-C--:B------:R-:W-:Y:S02]  /*2a40*/  FFMA.FTZ R102, R102, R101.reuse, R121 ;  /* 0x0000006566667223 */ /* 0x080fe40000010079 */
[----:B------:R-:W-:-:S02]  /*2a50*/  FMUL.FTZ R154, R78, R101 ;  /* 0x000000654e9a7220 */ /* 0x000fc40000410000 */
[----:B------:R-:W-:Y:S02]  /*2a60*/  FFMA.FTZ R103, R103, R102, R120 ;  /* 0x0000006667677223 */ /* 0x000fe40000010078 */
[----:B-1----:R-:W-:Y:S02]  /*2a70*/  FMUL.FTZ R48, R101, UR14 ;  /* 0x0000000e65307c20 */ /* 0x002fe40008410000 */
[----:B------:R-:W-:Y:S02]  /*2a80*/  FFMA.FTZ R104, R104, R103, R119 ;  /* 0x0000006768687223 */ /* 0x000fe40000010077 */
[----:B------:R-:W-:Y:S02]  /*2a90*/  FMUL.FTZ R49, R102, UR14 ;  /* 0x0000000e66317c20 */ /* 0x000fe40008410000 */
[-C--:B------:R-:W-:Y:S02]  /*2aa0*/  FFMA.FTZ R105, R105, R104.reuse, R118 ;  /* 0x0000006869697223 */ /* 0x080fe40000010076 */
[----:B------:R-:W-:-:S02]  /*2ab0*/  FMUL.FTZ R125, R81, R104 ;  /* 0x00000068517d7220 */ /* 0x000fc40000410000 */
[-C--:B------:R-:W-:Y:S02]  /*2ac0*/  FFMA.FTZ R106, R106, R105.reuse, R117 ;  /* 0x000000696a6a7223 */ /* 0x080fe40000010075 */
[----:B------:R-:W-:Y:S02]  /*2ad0*/  FMUL.FTZ R124, R82, R105 ;  /* 0x00000069527c7220 */ /* 0x000fe40000410000 */
[-C--:B------:R-:W-:Y:S02]  /*2ae0*/  FFMA.FTZ R107, R107, R106.reuse, R116 ;  /* 0x0000006a6b6b7223 */ /* 0x080fe40000010074 */
[----:B------:R-:W-:Y:S02]  /*2af0*/  FMUL.FTZ R121, R83, R106 ;  /* 0x0000006a53797220 */ /* 0x000fe40000410000 */
[-C--:B------:R-:W-:Y:S02]  /*2b00*/  FFMA.FTZ R108, R108, R107.reuse, R115 ;  /* 0x0000006b6c6c7223 */ /* 0x080fe40000010073 */
[----:B------:R-:W-:-:S02]  /*2b10*/  FMUL.FTZ R120, R84, R107 ;  /* 0x0000006b54787220 */ /* 0x000fc40000410000 */
[----:B------:R-:W-:Y:S02]  /*2b20*/  FFMA.FTZ R109, R109, R108, R114 ;  /* 0x0000006c6d6d7223 */ /* 0x000fe40000010072 */
[----:B------:R-:W-:Y:S02]  /*2b30*/  FFMA.FTZ R114, R32, R138, R87 ;  /* 0x0000008a20727223 */ /* 0x000fe40000010057 */
[----:B------:R-:W-:Y:S02]  /*2b40*/  FFMA.FTZ R110, R110, R109, R127 ;  /* 0x0000006d6e6e7223 */ /* 0x000fe4000001007f */
[----:B------:R-:W-:Y:S02]  /*2b50*/  FFMA.FTZ R97, R31, R141, R114 ;  /* 0x0000008d1f617223 */ /* 0x000fe40000010072 */
[----:B------:R-:W-:Y:S02]  /*2b60*/  FFMA.FTZ R111, R111, R110, R126 ;  /* 0x0000006e6f6f7223 */ /* 0x000fe4000001007e */
[----:B------:R-:W-:-:S02]  /*2b70*/  FMUL.FTZ R116, R92, R109 ;  /* 0x0000006d5c747220 */ /* 0x000fc40000410000 */
[-C--:B------:R-:W-:Y:S02]  /*2b80*/  FFMA.FTZ R112, R112, R111.reuse, R129 ;  /* 0x0000006f70707223 */ /* 0x080fe40000010081 */
[----:B------:R-:W-:Y:S02]  /*2b90*/  FMUL.FTZ R114, R94, R111 ;  /* 0x0000006f5e727220 */ /* 0x000fe40000410000 */
[-C--:B------:R-:W-:Y:S02]  /*2ba0*/  FFMA.FTZ R113, R113, R112.reuse, R128 ;  /* 0x0000007071717223 */ /* 0x080fe40000010080 */
[----:B------:R-:W-:Y:S02]  /*2bb0*/  FMUL.FTZ R91, R95, R112 ;  /* 0x000000705f5b7220 */ /* 0x000fe40000410000 */
[----:B------:R-:W-:Y:S02]  /*2bc0*/  FMUL.FTZ R90, R96, R113 ;  /* 0x00000071605a7220 */ /* 0x000fe40000410000 */
[----:B------:R-:W-:-:S02]  /*2bd0*/  FMUL.FTZ R128, R80, R103 ;  /* 0x0000006750807220 */ /* 0x000fc40000410000 */
[----:B------:R-:W-:Y:S02]  /*2be0*/  FFMA.FTZ R87, R90, R151, RZ ;  /* 0x000000975a577223 */ /* 0x000fe400000100ff */
[----:B------:R-:W-:Y:S02]  /*2bf0*/  FMUL.FTZ R141, R75, R98 ;  /* 0x000000624b8d7220 */ /* 0x000fe40000410000 */
[----:B------:R-:W-:Y:S02]  /*2c00*/  FFMA.FTZ R115, R91, R150, R87 ;  /* 0x000000965b737223 */ /* 0x000fe40000010057 */
[----:B------:R-:W-:Y:S02]  /*2c10*/  FFMA.FTZ R87, R30, R140, R97 ;  /* 0x0000008c1e577223 */ /* 0x000fe40000010061 */
[----:B------:R-:W-:Y:S02]  /*2c20*/  FMUL.FTZ R97, R93, R110 ;  /* 0x0000006e5d617220 */ /* 0x000fe40000410000 */
[----:B------:R-:W-:Y:S01]  /*2c30*/  FFMA.FTZ R117, R114, R149, R115 ;  /* 0x0000009572757223 */ /* 0x000fe20000010073 */
[----:B------:R-:W-:Y:S01]  /*2c40*/  PRMT R115, RZ, 0x7610, R42 ;  /* 0x00007610ff737816 */ /* 0x000fe2000000002a */
[----:B------:R-:W0:Y:S01]  /*2c50*/  SHFL.DOWN PT, R152, R87, 0x1, 0x1f ;  /* 0x08201f0057987f89 */ /* 0x000e2200000e0000 */
[----:B------:R-:W-:-:S02]  /*2c60*/  FFMA.FTZ R140, -R75, R159, R140 ;  /* 0x0000009f4b8c7223 */ /* 0x000fc4000001018c */
[----:B------:R-:W-:Y:S02]  /*2c70*/  FFMA.FTZ R118, R97, R148, R117 ;  /* 0x0000009461767223 */ /* 0x000fe40000010075 */
[C---:B------:R-:W-:Y:S02]  /*2c80*/  FFMA.FTZ R142, -R85.reuse, R115, R142 ;  /* 0x00000073558e7223 */ /* 0x040fe4000001018e */
[----:B------:R-:W-:Y:S01]  /*2c90*/  FFMA.FTZ R119, R116, R147, R118 ;  /* 0x0000009374777223 */ /* 0x000fe20000010076 */
[----:B------:R-:W-:Y:S01]  /*2ca0*/  PRMT R118, RZ, 0x5410, R43 ;  /* 0x00005410ff767816 */ /* 0x000fe2000000002b */
[----:B------:R-:W-:Y:S02]  /*2cb0*/  FMUL.FTZ R117, R85, R108 ;  /* 0x0000006c55757220 */ /* 0x000fe40000410000 */
[----:B------:R-:W-:Y:S02]  /*2cc0*/  FADD.FTZ R58, R141, R58 ;  /* 0x0000003a8d3a7221 */ /* 0x000fe40000010000 */
[----:B------:R-:W-:Y:S01]  /*2cd0*/  FFMA.FTZ R122, R117, R142, R119 ;  /* 0x0000008e757a7223 */ /* 0x000fe20000010077 */
[----:B------:R-:W-:Y:S01]  /*2ce0*/  PRMT R119, RZ, 0x7610, R43 ;  /* 0x00007610ff777816 */ /* 0x000fe2000000002b */
[----:B------:R-:W-:-:S02]  /*2cf0*/  FFMA.FTZ R143, -R84, R118, R143 ;  /* 0x00000076548f7223 */ /* 0x000fc4000001018f */
[----:B------:R-:W-:Y:S02]  /*2d00*/  FADD.FTZ R61, R154, R61 ;  /* 0x0000003d9a3d7221 */ /* 0x000fe40000010000 */
[----:B------:R-:W-:Y:S01]  /*2d10*/  FFMA.FTZ R123, R120, R143, R122 ;  /* 0x0000008f787b7223 */ /* 0x000fe2000001007a */
[----:B------:R-:W-:Y:S01]  /*2d20*/  PRMT R122, RZ, 0x5410, R44 ;  /* 0x00005410ff7a7816 */ /* 0x000fe2000000002c */
[----:B------:R-:W-:Y:S02]  /*2d30*/  FFMA.FTZ R144, -R83, R119, R144 ;  /* 0x0000007753907223 */ /* 0x000fe40000010190 */
[----:B------:R-:W-:Y:S02]  /*2d40*/  FADD.FTZ R63, R128, R63 ;  /* 0x0000003f803f7221 */ /* 0x000fe40000010000 */
[----:B------:R-:W-:Y:S01]  /*2d50*/  FFMA.FTZ R126, R121, R144, R123 ;  /* 0x00000090797e7223 */ /* 0x000fe2000001007b */
[----:B------:R-:W-:Y:S01]  /*2d60*/  PRMT R123, RZ, 0x7610, R44 ;  /* 0x00007610ff7b7816 */ /* 0x000fe2000000002c */
[----:B------:R-:W-:-:S02]  /*2d70*/  FFMA.FTZ R145, -R82, R122, R145 ;  /* 0x0000007a52917223 */ /* 0x000fc40000010191 */
[----:B0-----:R-:W-:Y:S01]  /*2d80*/  @!P0 FADD.FTZ R87, R87, R152 ;  /* 0x0000009857578221 */ /* 0x001fe20000010000 */
[----:B------:R-:W-:Y:S01]  /*2d90*/  PRMT R152, RZ, 0x5410, R46 ;  /* 0x00005410ff987816 */ /* 0x000fe2000000002e */
[----:B------:R-:W-:Y:S01]  /*2da0*/  FFMA.FTZ R127, R124, R145, R126 ;  /* 0x000000917c7f7223 */ /* 0x000fe2000001007e */
[----:B------:R-:W-:Y:S01]  /*2db0*/  PRMT R126, RZ, 0x5410, R45 ;  /* 0x00005410ff7e7816 */ /* 0x000fe2000000002d */
[----:B------:R-:W-:Y:S01]  /*2dc0*/  FFMA.FTZ R146, -R81, R123, R146 ;  /* 0x0000007b51927223 */ /* 0x000fe20000010192 */
[----:B------:R-:W0:Y:S01]  /*2dd0*/  SHFL.DOWN PT, R162, R87, 0x2, 0x1f ;  /* 0x08401f0057a27f89 */ /* 0x000e2200000e0000 */
[----:B------:R-:W-:Y:S02]  /*2de0*/  FFMA.FTZ R139, -R78, R152, R139 ;  /* 0x000000984e8b7223 */ /* 0x000fe4000001018b */
[----:B------:R-:W-:Y:S01]  /*2df0*/  FFMA.FTZ R129, R125, R146, R127 ;  /* 0x000000927d817223 */ /* 0x000fe2000001007f */
[----:B------:R-:W-:Y:S01]  /*2e00*/  PRMT R127, RZ, 0x7610, R45 ;  /* 0x00007610ff7f7816 */ /* 0x000fe2000000002d */
[----:B------:R-:W-:-:S02]  /*2e10*/  FFMA.FTZ R137, -R80, R126, R137 ;  /* 0x0000007e50897223 */ /* 0x000fc40000010189 */
[----:B------:R-:W-:Y:S02]  /*2e20*/  FMUL.FTZ R48, R139, R48 ;  /* 0x000000308b307220 */ /* 0x000fe40000410000 */
[----:B------:R-:W-:Y:S02]  /*2e30*/  FFMA.FTZ R153, R128, R137, R129 ;  /* 0x0000008980997223 */ /* 0x000fe40000010081 */
[C---:B------:R-:W-:Y:S02]  /*2e40*/  FFMA.FTZ R136, -R79.reuse, R127, R136 ;  /* 0x0000007f4f887223 */ /* 0x040fe40000010188 */
[----:B------:R-:W-:Y:S02]  /*2e50*/  FMUL.FTZ R129, R79, R102 ;  /* 0x000000664f817220 */ /* 0x000fe40000410000 */
[----:B------:R-:W-:Y:S02]  /*2e60*/  FFMA.FTZ R101, R152, R101, R48 ;  /* 0x0000006598657223 */ /* 0x000fe40000010030 */
[----:B------:R-:W-:Y:S01]  /*2e70*/  FFMA.FTZ R156, R129, R136, R153 ;  /* 0x00000088819c7223 */ /* 0x000fe20000010099 */
[----:B------:R-:W-:Y:S01]  /*2e80*/  PRMT R153, RZ, 0x7610, R46 ;  /* 0x00007610ff997816 */ /* 0x000fe2000000002e */
[----:B------:R-:W-:-:S02]  /*2e90*/  FMUL.FTZ R49, R136, R49 ;  /* 0x0000003188317220 */ /* 0x000fc40000410000 */
[----:B------:R-:W-:Y:S02]  /*2ea0*/  FMUL.FTZ R48, R103, UR14 ;  /* 0x0000000e67307c20 */ /* 0x000fe40008410000 */
[C---:B------:R-:W-:Y:S02]  /*2eb0*/  FFMA.FTZ R155, -R77.reuse, R153, R138 ;  /* 0x000000994d9b7223 */ /* 0x040fe4000001018a */
[----:B------:R-:W-:Y:S02]  /*2ec0*/  FFMA.FTZ R138, R154, R139, R156 ;  /* 0x0000008b9a8a7223 */ /* 0x000fe4000001009c */
[----:B------:R-:W-:Y:S02]  /*2ed0*/  FMUL.FTZ R156, R77, R100 ;  /* 0x000000644d9c7220 */ /* 0x000fe40000410000 */
[----:B0-----:R-:W-:Y:S02]  /*2ee0*/  @!P1 FADD.FTZ R87, R87, R162 ;  /* 0x000000a257579221 */ /* 0x001fe40000010000 */
[----:B------:R-:W-:-:S02]  /*2ef0*/  FFMA.FTZ R138, R156, R155, R138 ;  /* 0x0000009b9c8a7223 */ /* 0x000fc4000001008a */
[----:B------:R-:W-:Y:S01]  /*2f00*/  FFMA.FTZ R102, R127, R102, R49 ;  /* 0x000000667f667223 */ /* 0x000fe20000010031 */
[----:B------:R-:W0:Y:S01]  /*2f10*/  SHFL.DOWN PT, R162, R87, 0x4, 0x1f ;  /* 0x08801f0057a27f89 */ /* 0x000e2200000e0000 */
[----:B------:R-:W-:Y:S02]  /*2f20*/  FFMA.FTZ R138, R160, R157, R138 ;  /* 0x0000009da08a7223 */ /* 0x000fe4000001008a */
[----:B------:R-:W-:Y:S02]  /*2f30*/  FMUL.FTZ R48, R137, R48 ;  /* 0x0000003089307220 */ /* 0x000fe40000410000 */
[----:B------:R-:W-:Y:S02]  /*2f40*/  FFMA.FTZ R138, R141, R140, R138 ;  /* 0x0000008c8d8a7223 */ /* 0x000fe4000001008a */
[----:B------:R-:W-:Y:S02]  /*2f50*/  FMUL.FTZ R49, R104, UR14 ;  /* 0x0000000e68317c20 */ /* 0x000fe40008410000 */
[----:B------:R-:W-:Y:S01]  /*2f60*/  FFMA.FTZ R103, R126, R103, R48 ;  /* 0x000000677e677223 */ /* 0x000fe20000010030 */
[----:B------:R-:W1:Y:S01]  /*2f70*/  SHFL.DOWN PT, R161, R138, 0x1, 0x1f ;  /* 0x08201f008aa17f89 */ /* 0x000e6200000e0000 */
[----:B------:R-:W-:-:S02]  /*2f80*/  FMUL.FTZ R49, R146, R49 ;  /* 0x0000003192317220 */ /* 0x000fc40000410000 */
[----:B------:R-:W-:Y:S02]  /*2f90*/  FMUL.FTZ R48, R105, UR14 ;  /* 0x0000000e69307c20 */ /* 0x000fe40008410000 */
[----:B------:R-:W-:Y:S02]  /*2fa0*/  FFMA.FTZ R104, R123, R104, R49 ;  /* 0x000000687b687223 */ /* 0x000fe40000010031 */
[----:B------:R-:W-:Y:S02]  /*2fb0*/  FMUL.FTZ R48, R145, R48 ;  /* 0x0000003091307220 */ /* 0x000fe40000410000 */
[----:B------:R-:W-:Y:S02]  /*2fc0*/  FMUL.FTZ R49, R106, UR14 ;  /* 0x0000000e6a317c20 */ /* 0x000fe40008410000 */
[----:B------:R-:W-:Y:S02]  /*2fd0*/  FFMA.FTZ R105, R122, R105, R48 ;  /* 0x000000697a697223 */ /* 0x000fe40000010030 */
[----:B------:R-:W-:-:S02]  /*2fe0*/  FMUL.FTZ R49, R144, R49 ;  /* 0x0000003190317220 */ /* 0x000fc40000410000 */
[----:B0-----:R-:W-:Y:S02]  /*2ff0*/  @!P2 FADD.FTZ R87, R87, R162 ;  /* 0x000000a25757a221 */ /* 0x001fe40000010000 */
[----:B------:R-:W-:Y:S02]  /*3000*/  FMUL.FTZ R48, R107, UR14 ;  /* 0x0000000e6b307c20 */ /* 0x000fe40008410000 */
[----:B------:R-:W-:Y:S02]  /*3010*/  FFMA.FTZ R106, R119, R106, R49 ;  /* 0x0000006a776a7223 */ /* 0x000fe40000010031 */
[----:B------:R-:W-:Y:S02]  /*3020*/  FMUL.FTZ R48, R143, R48 ;  /* 0x000000308f307220 */ /* 0x000fe40000410000 */
[----:B------:R-:W-:Y:S02]  /*3030*/  FMUL.FTZ R49, R108, UR14 ;  /* 0x0000000e6c317c20 */ /* 0x000fe40008410000 */
[----:B-1----:R-:W-:Y:S01]  /*3040*/  @!P0 FADD.FTZ R138, R138, R161 ;  /* 0x000000a18a8a8221 */ /* 0x002fe20000010000 */
[----:B------:R-:W-:Y:S01]  /*3050*/  ISETP.GT.AND P0, PT, R23, 0x17, PT ;  /* 0x000000171700780c */ /* 0x000fe20003f04270 */
[----:B------:R-:W-:-:S02]  /*3060*/  FMUL.FTZ R161, R98, UR14 ;  /* 0x0000000e62a17c20 */ /* 0x000fc40008410000 */
[----:B------:R-:W-:Y:S01]  /*3070*/  FFMA.FTZ R107, R118, R107, R48 ;  /* 0x0000006b766b7223 */ /* 0x000fe20000010030 */
[----:B------:R-:W0:Y:S01]  /*3080*/  SHFL.DOWN PT, R163, R138, 0x2, 0x1f ;  /* 0x08401f008aa37f89 */ /* 0x000e2200000e0000 */
[----:B------:R-:W-:Y:S02]  /*3090*/  FMUL.FTZ R161, R140, R161 ;  /* 0x000000a18ca17220 */ /* 0x000fe40000410000 */
[----:B------:R-:W-:Y:S01]  /*30a0*/  FMUL.FTZ R49, R142, R49 ;  /* 0x000000318e317220 */ /* 0x000fe20000410000 */
[----:B------:R-:W1:Y:S01]  /*30b0*/  SHFL.DOWN PT, R140, R87, 0x8, 0x1f ;  /* 0x09001f00578c7f89 */ /* 0x000e6200000e0000 */
[----:B------:R-:W-:Y:S02]  /*30c0*/  FFMA.FTZ R98, R159, R98, R161 ;  /* 0x000000629f627223 */ /* 0x000fe400000100a1 */
[----:B------:R-:W-:Y:S02]  /*30d0*/  FMUL.FTZ R48, R109, UR14 ;  /* 0x0000000e6d307c20 */ /* 0x000fe40008410000 */
[----:B------:R-:W-:-:S02]  /*30e0*/  FFMA.FTZ R108, R115, R108, R49 ;  /* 0x0000006c736c7223 */ /* 0x000fc40000010031 */
[----:B------:R-:W-:Y:S02]  /*30f0*/  FMUL.FTZ R48, R147, R48 ;  /* 0x0000003093307220 */ /* 0x000fe40000410000 */
[----:B------:R-:W-:Y:S02]  /*3100*/  FMUL.FTZ R49, R110, UR14 ;  /* 0x0000000e6e317c20 */ /* 0x000fe40008410000 */
[----:B------:R-:W-:Y:S02]  /*3110*/  FFMA.FTZ R109, R86, R109, R48 ;  /* 0x0000006d566d7223 */ /* 0x000fe40000010030 */
[----:B------:R-:W-:Y:S02]  /*3120*/  FMUL.FTZ R49, R148, R49 ;  /* 0x0000003194317220 */ /* 0x000fe40000410000 */
[----:B------:R-:W-:Y:S02]  /*3130*/  FMUL.FTZ R48, R111, UR14 ;  /* 0x0000000e6f307c20 */ /* 0x000fe40008410000 */
[----:B------:R-:W-:-:S02]  /*3140*/  FFMA.FTZ R110, R89, R110, R49 ;  /* 0x0000006e596e7223 */ /* 0x000fc40000010031 */
[----:B------:R-:W-:Y:S02]  /*3150*/  FMUL.FTZ R149, R149, R48 ;  /* 0x0000003095957220 */ /* 0x000fe40000410000 */
[----:B0-----:R-:W-:Y:S01]  /*3160*/  @!P1 FADD.FTZ R138, R138, R163 ;  /* 0x000000a38a8a9221 */ /* 0x001fe20000010000 */
[----:B------:R-:W-:Y:S01]  /*3170*/  ISETP.GT.AND P1, PT, R23, 0xf, PT ;  /* 0x0000000f1700780c */ /* 0x000fe20003f24270 */
[----:B------:R-:W-:Y:S02]  /*3180*/  FMUL.FTZ R49, R112, UR14 ;  /* 0x0000000e70317c20 */ /* 0x000fe40008410000 */
[----:B-1----:R-:W-:Y:S01]  /*3190*/  @!P0 FADD.FTZ R87, R87, R140 ;  /* 0x0000008c57578221 */ /* 0x002fe20000010000 */
[----:B------:R-:W0:Y:S01]  /*31a0*/  SHFL.DOWN PT, R159, R138, 0x4, 0x1f ;  /* 0x08801f008a9f7f89 */ /* 0x000e2200000e0000 */
[----:B------:R-:W-:Y:S02]  /*31b0*/  FMUL.FTZ R140, R99, UR14 ;  /* 0x0000000e638c7c20 */ /* 0x000fe40008410000 */
[----:B------:R-:W-:Y:S01]  /*31c0*/  FMUL.FTZ R48, R113, UR14 ;  /* 0x0000000e71307c20 */ /* 0x000fe20008410000 */
[----:B------:R-:W1:Y:S01]  /*31d0*/  SHFL.DOWN PT, R162, R87, 0x10, 0x1f ;  /* 0x0a001f0057a27f89 */ /* 0x000e6200000e0000 */
[----:B------:R-:W-:-:S02]  /*31e0*/  FMUL.FTZ R157, R157, R140 ;  /* 0x0000008c9d9d7220 */ /* 0x000fc40000410000 */
[----:B------:R-:W-:Y:S02]  /*31f0*/  FMUL.FTZ R140, R100, UR14 ;  /* 0x0000000e648c7c20 */ /* 0x000fe40008410000 */
[----:B------:R-:W-:Y:S02]  /*3200*/  FFMA.FTZ R157, R158, R99, R157 ;  /* 0x000000639e9d7223 */ /* 0x000fe4000001009d */
[----:B------:R-:W-:Y:S02]  /*3210*/  FMUL.FTZ R140, R155, R140 ;  /* 0x0000008c9b8c7220 */ /* 0x000fe40000410000 */
[----:B------:R-:W-:Y:S02]  /*3220*/  FMUL.FTZ R49, R150, R49 ;  /* 0x0000003196317220 */ /* 0x000fe40000410000 */
[----:B------:R-:W-:Y:S02]  /*3230*/  FMUL.FTZ R48, R151, R48 ;  /* 0x0000003097307220 */ /* 0x000fe40000410000 */
[----:B------:R-:W-:-:S02]  /*3240*/  FFMA.FTZ R140, R153, R100, R140 ;  /* 0x00000064998c7223 */ /* 0x000fc4000001008c */
[----:B------:R-:W-:Y:S02]  /*3250*/  FFMA.FTZ R149, R88, R111, R149 ;  /* 0x0000006f58957223 */ /* 0x000fe40000010095 */
[----:B------:R-:W-:Y:S02]  /*3260*/  FFMA.FTZ R112, R51, R112, R49 ;  /* 0x0000007033707223 */ /* 0x000fe40000010031 */
[----:B------:R-:W-:Y:S02]  /*3270*/  FFMA.FTZ R113, R50, R113, R48 ;  /* 0x0000007132717223 */ /* 0x000fe40000010030 */
[----:B0-----:R-:W-:Y:S02]  /*3280*/  @!P2 FADD.FTZ R138, R138, R159 ;  /* 0x0000009f8a8aa221 */ /* 0x001fe40000010000 */
[----:B------:R-:W-:Y:S02]  /*3290*/  FADD.FTZ R60, R156, R60 ;  /* 0x0000003c9c3c7221 */ /* 0x000fe40000010000 */
[----:B-1----:R-:W-:Y:S01]  /*32a0*/  @!P1 FADD.FTZ R87, R87, R162 ;  /* 0x000000a257579221 */ /* 0x002fe20000010000 */
[----:B------:R-:W0:Y:S01]  /*32b0*/  SHFL.DOWN PT, R99, R138, 0x8, 0x1f ;  /* 0x09001f008a637f89 */ /* 0x000e2200000e0000 */
        /* <DEDUP_REMOVED lines=12> */
[----:B0-----:R-:W-:Y:S01]  /*3380*/  @!P0 FADD.FTZ R138, R138, R99 ;  /* 0x000000638a8a8221 */ /* 0x001fe20000010000 */
[----:B------:R-:W-:Y:S01]  /*3390*/  ISETP.NE.AND P0, PT, R23, RZ, PT ;  /* 0x000000ff1700720c */ /* 0x000fe20003f05270 */
[----:B------:R-:W-:-:S02]  /*33a0*/  FADD.FTZ R8, R105, R8 ;  /* 0x0000000869087221 */ /* 0x000fc40000010000 */
[----:B------:R-:W-:Y:S01]  /*33b0*/  FADD.FTZ R70, R117, R70 ;  /* 0x0000004675467221 */ /* 0x000fe20000010000 */
[----:B------:R-:W0:Y:S01]  /*33c0*/  SHFL.DOWN PT, R99, R138, 0x10, 0x1f ;  /* 0x0a001f008a637f89 */ /* 0x000e2200000e0000 */
        /* <DEDUP_REMOVED lines=13> */
[----:B------:R-:W-:-:S03]  /*34a0*/  FADD.FTZ R0, R113, R0 ;  /* 0x0000000071007221 */ /* 0x000fc60000010000 */
[----:B------:R-:W-:-:S05]  /*34b0*/  MOV R86, R138 ;  /* 0x0000008a00567202 */ /* 0x000fca0000000f00 */
[----:B------:R0:W-:Y:S04]  /*34c0*/  @!P0 STS.64 [R19.X8+0x1098], R86 ;  /* 0x0010985613008388 */ /* 0x0001e80000008a00 */
[----:B------:R-:W-:Y:S06]  /*34d0*/  BAR.SYNC.DEFER_BLOCKING 0x0 ;  /* 0x0000000000007b1d */ /* 0x000fec0000010000 */
[----:B------:R-:W-:Y:S05]  /*34e0*/  @P3 BRA `(.L_x_1263) ;  /* 0x0000010000003947 */ /* 0x000fea0003800000 */
[----:B------:R-:W-:Y:S01]  /*34f0*/  ISETP.NE.AND P0, PT, R21, c[0x0][0x174], PT ;  /* 0x00005d0015007a0c */ /* 0x000fe20003f05270 */
[----:B------:R-:W1:Y:S01]  /*3500*/  LDS.128 R48, [0x10a0] ;  /* 0x0010a000ff307984 */ /* 0x000e620000000c00 */
[----:B------:R-:W-:-:S03]  /*3510*/  SHF.L.U32 R97, R74, 0x2, RZ ;  /* 0x000000024a617819 */ /* 0x000fc600000006ff */
[----:B------:R-:W2:Y:S08]  /*3520*/  LDS.64 R88, [0x10b0] ;  /* 0x0010b000ff587984 */ /* 0x000eb00000000a00 */
[----:B------:R-:W3:Y:S04]  /*3530*/  @P0 LDS R98, [R97+0x30e0] ;  /* 0x0030e00061620984 */ /* 0x000ee80000000800 */
[----:B------:R-:W4:Y:S01]  /*3540*/  @P0 LDS R91, [R97+0x2ce0] ;  /* 0x002ce000615b0984 */ /* 0x000f220000000800 */
[----:B-1----:R-:W-:-:S02]  /*3550*/  FADD.FTZ R90, R87, R49 ;  /* 0x00000031575a7221 */ /* 0x002fc40000010000 */
[----:B------:R-:W-:Y:S02]  /*3560*/  FADD.FTZ R49, R86, R48 ;  /* 0x0000003056317221 */ /* 0x000fe40000010000 */
[----:B------:R-:W-:Y:S02]  /*3570*/  FADD.FTZ R90, R51, R90 ;  /* 0x0000005a335a7221 */ /* 0x000fe40000010000 */
[----:B------:R-:W-:Y:S02]  /*3580*/  FADD.FTZ R49, R50, R49 ;  /* 0x0000003132317221 */ /* 0x000fe40000010000 */
[----:B0-2---:R-:W-:Y:S02]  /*3590*/  FADD.FTZ R87, R90, R89 ;  /* 0x000000595a577221 */ /* 0x005fe40000010000 */
[----:B------:R-:W-:Y:S02]  /*35a0*/  FADD.FTZ R86, R49, R88 ;  /* 0x0000005831567221 */ /* 0x000fe40000010000 */
[----:B---3--:R-:W-:-:S02]  /*35b0*/  @P0 FADD.FTZ R87, R87, R98 ;  /* 0x0000006257570221 */ /* 0x008fc40000010000 */
[----:B----4-:R-:W-:-:S03]  /*35c0*/  @P0 FADD.FTZ R86, R86, R91 ;  /* 0x0000005b56560221 */ /* 0x010fc60000010000 */
[----:B------:R0:W-:Y:S04]  /*35d0*/  STS [R97+0x30e0], R87 ;  /* 0x0030e05761007388 */ /* 0x0001e80000000800 */
[----:B------:R0:W-:Y:S02]  /*35e0*/  STS [R97+0x2ce0], R86 ;  /* 0x002ce05661007388 */ /* 0x0001e40000000800 */
.L_x_1263:
[----:B------:R-:W-:Y:S05]  /*35f0*/  BSYNC B0 ;  /* 0x0000000000007941 */ /* 0x000fea0003800000 */
.L_x_1262:
[----:B------:R-:W-:-:S04]  /*3600*/  IADD3 R74, R74, 0x1, RZ ;  /* 0x000000014a4a7810 */ /* 0x000fc80007ffe0ff */
[----:B------:R-:W-:-:S13]  /*3610*/  ISETP.GE.AND P0, PT, R74, c[0x0][0x16c], PT ;  /* 0x00005b004a007a0c */ /* 0x000fda0003f06270 */
[----:B0-----:R-:W-:Y:S01]  /*3620*/  @P0 CALL.REL.NOINC `(.L_x_1248) ;  /* 0x0000001000000944 */ /* 0x001fe20003c00000 */
[----:B------:R-:W-:Y:S05]  /*3630*/  BRA `(.L_x_1264) ;  /* 0xffffd95000007947 */ /* 0x000fea000383ffff */
.L_x_1248:
[----:B------:R-:W-:Y:S01]  /*3640*/  BAR.SYNC.DEFER_BLOCKING 0x0 ;  /* 0x0000000000007b1d */ /* 0x000fe20000010000 */
[----:B------:R-:W-:Y:S01]  /*3650*/  F2FP.BF16.PACK_AB R59, R58, R59 ;  /* 0x0000003b3a3b723e */ /* 0x000fe200000010ff */
[----:B------:R-:W-:Y:S01]  /*3660*/  IMAD R31, R24, c[0x0][0x2d8], RZ ;  /* 0x0000b600181f7a24 */ /* 0x000fe200078e02ff */
[----:B------:R-:W-:Y:S01]  /*3670*/  F2FP.BF16.PACK_AB R35, R72, R73 ;  /* 0x000000494823723e */ /* 0x000fe200000010ff */
[----:B------:R-:W-:Y:S01]  /*3680*/  UIADD3 UR8, UP0, UR8, -0x1000, URZ ;  /* 0xfffff00008087890 */ /* 0x000fe2000ff1e03f */
[----:B------:R-:W-:Y:S01]  /*3690*/  F2FP.BF16.PACK_AB R34, R70, R71 ;  /* 0x000000474622723e */ /* 0x000fe200000010ff */
[----:B------:R-:W-:Y:S01]  /*36a0*/  IMAD R45, R26, c[0x0][0x2dc], R31 ;  /* 0x0000b7001a2d7a24 */ /* 0x000fe200078e021f */
[----:B------:R-:W-:Y:S01]  /*36b0*/  F2FP.BF16.PACK_AB R33, R68, R69 ;  /* 0x000000454421723e */ /* 0x000fe200000010ff */
[----:B------:R-:W-:Y:S01]  /*36c0*/  UIADD3 UR10, UP1, UR10, -0x1000, URZ ;  /* 0xfffff0000a0a7890 */ /* 0x000fe2000ff3e03f */
[----:B------:R-:W-:Y:S01]  /*36d0*/  F2FP.BF16.PACK_AB R32, R66, R67 ;  /* 0x000000434220723e */ /* 0x000fe200000010ff */
[----:B------:R-:W-:Y:S01]  /*36e0*/  UIADD3 UR12, UP2, UR12, -0x1000, URZ ;  /* 0xfffff0000c0c7890 */ /* 0x000fe2000ff5e03f */
[----:B------:R-:W-:Y:S01]  /*36f0*/  F2FP.BF16.PACK_AB R58, R60, R61 ;  /* 0x0000003d3c3a723e */ /* 0x000fe200000010ff */
[----:B------:R-:W-:Y:S01]  /*3700*/  UIADD3.X UR9, UR9, -0x1, URZ, UP0, !UPT ;  /* 0xffffffff09097890 */ /* 0x000fe200087fe43f */
[----:B------:R-:W-:Y:S01]  /*3710*/  F2FP.BF16.PACK_AB R57, R62, R63 ;  /* 0x0000003f3e39723e */ /* 0x000fe200000010ff */
[----:B------:R-:W-:Y:S01]  /*3720*/  UIADD3.X UR11, UR11, -0x1, URZ, UP1, !UPT ;  /* 0xffffffff0b0b7890 */ /* 0x000fe20008ffe43f */
[----:B------:R-:W-:Y:S01]  /*3730*/  LEA R50, R23, R20, 0x1 ;  /* 0x0000001417327211 */ /* 0x000fe200078e08ff */
[----:B------:R-:W-:Y:S01]  /*3740*/  UIADD3.X UR13, UR13, -0x1, URZ, UP2, !UPT ;  /* 0xffffffff0d0d7890 */ /* 0x000fe200097fe43f */
[----:B------:R-:W-:-:S02]  /*3750*/  F2FP.BF16.PACK_AB R56, R64, R65 ;  /* 0x000000414038723e */ /* 0x000fc400000010ff */
[----:B------:R-:W-:Y:S02]  /*3760*/  IADD3 R51, R21, -0x1, RZ ;  /* 0xffffffff15337810 */ /* 0x000fe40007ffe0ff */
[----:B------:R-:W-:Y:S02]  /*3770*/  F2FP.BF16.PACK_AB R53, R5, R2 ;  /* 0x000000020535723e */ /* 0x000fe400000010ff */
[----:B------:R-:W-:Y:S01]  /*3780*/  SHF.L.U32 R48, R51, 0xb, RZ ;  /* 0x0000000b33307819 */ /* 0x000fe200000006ff */
[----:B------:R0:W-:Y:S01]  /*3790*/  STS.128 [R50.X16], R32 ;  /* 0x0000002032007388 */ /* 0x0001e2000000cc00 */
[----:B------:R-:W-:Y:S02]  /*37a0*/  F2FP.BF16.PACK_AB R52, R3, R0 ;  /* 0x000000000334723e */ /* 0x000fe400000010ff */
[----:B------:R-:W-:Y:S01]  /*37b0*/  SHF.R.S32.HI R49, RZ, 0x1f, R48 ;  /* 0x0000001fff317819 */ /* 0x000fe20000011430 */
[----:B------:R1:W-:Y:S01]  /*37c0*/  STS.128 [R50.X16+0x10], R56 ;  /* 0x0000103832007388 */ /* 0x0003e2000000cc00 */
[----:B------:R-:W-:-:S06]  /*37d0*/  NOP ;  /* 0x0000000000007918 */ /* 0x000fcc0000000000 */
[----:B------:R-:W2:Y:S01]  /*37e0*/  LDS.128 R36, [R16.X16] ;  /* 0x0000000010247984 */ /* 0x000ea2000000cc00 */
[----:B------:R-:W-:Y:S01]  /*37f0*/  IMAD.WIDE.U32 R30, R26, c[0x0][0x2d8], R48 ;  /* 0x0000b6001a1e7a25 */ /* 0x000fe200078e0030 */
[----:B------:R-:W-:Y:S02]  /*3800*/  F2FP.BF16.PACK_AB R55, R9, R6 ;  /* 0x000000060937723e */ /* 0x000fe400000010ff */
[----:B------:R-:W3:Y:S01]  /*3810*/  LDS.128 R40, [R16.X16+0x200] ;  /* 0x0002000010287984 */ /* 0x000ee2000000cc00 */
[----:B0-----:R-:W-:Y:S01]  /*3820*/  IMAD R34, R28, c[0x0][0x2e0], RZ ;  /* 0x0000b8001c227a24 */ /* 0x001fe200078e02ff */
[----:B------:R-:W-:Y:S01]  /*3830*/  IADD3 R31, R31, R45, RZ ;  /* 0x0000002d1f1f7210 */ /* 0x000fe20007ffe0ff */
[----:B------:R-:W-:Y:S01]  /*3840*/  FADD.FTZ R32, R27, R0 ;  /* 0x000000001b207221 */ /* 0x000fe20000010000 */
[----:B------:R-:W-:Y:S01]  /*3850*/  F2FP.BF16.PACK_AB R54, R7, R4 ;  /* 0x000000040736723e */ /* 0x000fe200000010ff */
[----:B------:R-:W-:Y:S01]  /*3860*/  IMAD R33, R29, c[0x0][0x2e4], R34 ;  /* 0x0000b9001d217a24 */ /* 0x000fe200078e0222 */
[----:B-1----:R-:W-:Y:S01]  /*3870*/  F2FP.BF16.PACK_AB R59, R17, R14 ;  /* 0x0000000e113b723e */ /* 0x002fe200000010ff */
[----:B------:R-:W-:Y:S01]  /*3880*/  IMAD.WIDE.U32 R30, R29, c[0x0][0x2e0], R30 ;  /* 0x0000b8001d1e7a25 */ /* 0x000fe200078e001e */
[----:B------:R-:W-:-:S02]  /*3890*/  F2FP.BF16.PACK_AB R58, R15, R12 ;  /* 0x0000000c0f3a723e */ /* 0x000fc400000010ff */
[----:B------:R-:W-:Y:S01]  /*38a0*/  F2FP.BF16.PACK_AB R57, R13, R10 ;  /* 0x0000000a0d39723e */ /* 0x000fe200000010ff */
[----:B------:R-:W-:Y:S01]  /*38b0*/  FADD.FTZ R27, R32, R3 ;  /* 0x00000003201b7221 */ /* 0x000fe20000010000 */
[----:B------:R-:W-:Y:S01]  /*38c0*/  IADD3 R31, R31, R33, RZ ;  /* 0x000000211f1f7210 */ /* 0x000fe20007ffe0ff */
[----:B------:R-:W-:Y:S01]  /*38d0*/  IMAD.WIDE.U32 R48, R26, c[0x0][0x2f8], R48 ;  /* 0x0000be001a307a25 */ /* 0x000fe200078e0030 */
[C---:B------:R-:W-:Y:S02]  /*38e0*/  LEA R32, P0, R30.reuse, c[0x0][0x330], 0x1 ;  /* 0x0000cc001e207a11 */ /* 0x040fe400078008ff */
[----:B------:R-:W-:Y:S01]  /*38f0*/  F2FP.BF16.PACK_AB R56, R11, R8 ;  /* 0x000000080b38723e */ /* 0x000fe200000010ff */
[----:B------:R-:W-:Y:S01]  /*3900*/  FADD.FTZ R34, R27, R2 ;  /* 0x000000021b227221 */ /* 0x000fe20000010000 */
[----:B------:R-:W-:Y:S01]  /*3910*/  LEA.HI.X R33, R30, c[0x0][0x334], R31, 0x1, P0 ;  /* 0x0000cd001e217a11 */ /* 0x000fe200000f0c1f */
[----:B------:R-:W-:Y:S02]  /*3920*/  IMAD R0, R28, c[0x0][0x300], RZ ;  /* 0x0000c0001c007a24 */ /* 0x000fe400078e02ff */
[----:B------:R-:W-:-:S02]  /*3930*/  FADD.FTZ R27, R34, R5 ;  /* 0x00000005221b7221 */ /* 0x000fc40000010000 */
[----:B------:R-:W-:-:S04]  /*3940*/  IMAD.WIDE R2, R18, 0x10, R32 ;  /* 0x0000001012027825 */ /* 0x000fc800078e0220 */
[----:B------:R-:W-:Y:S02]  /*3950*/  IMAD R5, R24, c[0x0][0x2f8], RZ ;  /* 0x0000be0018057a24 */ /* 0x000fe400078e02ff */
[----:B------:R-:W-:Y:S02]  /*3960*/  FADD.FTZ R4, R27, R4 ;  /* 0x000000041b047221 */ /* 0x000fe40000010000 */
[----:B------:R-:W-:Y:S02]  /*3970*/  IMAD R5, R26, c[0x0][0x2fc], R5 ;  /* 0x0000bf001a057a24 */ /* 0x000fe400078e0205 */
[----:B------:R-:W-:Y:S01]  /*3980*/  FADD.FTZ R7, R4, R7 ;  /* 0x0000000704077221 */ /* 0x000fe20000010000 */
[----:B--2---:R-:W-:Y:S02]  /*3990*/  STG.E.128 [R2.64], R36 ;  /* 0x0000002402007986 */ /* 0x004fe4000c101d06 */
[----:B------:R-:W-:Y:S01]  /*39a0*/  IADD3 R49, R49, R5, RZ ;  /* 0x0000000531317210 */ /* 0x000fe20007ffe0ff */
[----:B------:R-:W-:Y:S01]  /*39b0*/  IMAD R5, R29, c[0x0][0x304], R0 ;  /* 0x0000c1001d057a24 */ /* 0x000fe200078e0200 */
[----:B---3--:R0:W-:Y:S01]  /*39c0*/  STG.E.128 [R2.64+0x200], R40 ;  /* 0x0002002802007986 */ /* 0x0081e2000c101d06 */
[----:B------:R-:W-:-:S03]  /*39d0*/  FADD.FTZ R6, R7, R6 ;  /* 0x0000000607067221 */ /* 0x000fc60000010000 */
[----:B------:R-:W-:Y:S01]  /*39e0*/  BAR.SYNC.DEFER_BLOCKING 0x0 ;  /* 0x0000000000007b1d */ /* 0x000fe20000010000 */
[----:B------:R-:W-:-:S04]  /*39f0*/  FADD.FTZ R9, R6, R9 ;  /* 0x0000000906097221 */ /* 0x000fc80000010000 */
[----:B------:R-:W-:-:S04]  /*3a00*/  FADD.FTZ R8, R9, R8 ;  /* 0x0000000809087221 */ /* 0x000fc80000010000 */
[----:B------:R-:W-:-:S04]  /*3a10*/  FADD.FTZ R11, R8, R11 ;  /* 0x0000000b080b7221 */ /* 0x000fc80000010000 */
[----:B------:R-:W-:Y:S02]  /*3a20*/  FADD.FTZ R10, R11, R10 ;  /* 0x0000000a0b0a7221 */ /* 0x000fe40000010000 */
[----:B0-----:R-:W-:-:S04]  /*3a30*/  IMAD.WIDE.U32 R2, R29, c[0x0][0x300], R48 ;  /* 0x0000c0001d027a25 */ /* 0x001fc800078e0030 */
[----:B------:R-:W-:Y:S01]  /*3a40*/  FADD.FTZ R13, R10, R13 ;  /* 0x0000000d0a0d7221 */ /* 0x000fe20000010000 */
[----:B------:R-:W-:Y:S02]  /*3a50*/  IADD3 R3, R3, R5, RZ ;  /* 0x0000000503037210 */ /* 0x000fe40007ffe0ff */
[C---:B------:R-:W-:Y:S01]  /*3a60*/  LEA R4, P0, R2.reuse, c[0x0][0x340], 0x1 ;  /* 0x0000d00002047a11 */ /* 0x040fe200078008ff */
[----:B------:R-:W-:Y:S01]  /*3a70*/  FADD.FTZ R12, R13, R12 ;  /* 0x0000000c0d0c7221 */ /* 0x000fe20000010000 */
[----:B------:R-:W-:Y:S02]  /*3a80*/  STS.128 [R50.X16], R52 ;  /* 0x0000003432007388 */ /* 0x000fe4000000cc00 */
[----:B------:R-:W-:Y:S01]  /*3a90*/  LEA.HI.X R5, R2, c[0x0][0x344], R3, 0x1, P0 ;  /* 0x0000d10002057a11 */ /* 0x000fe200000f0c03 */
[----:B------:R-:W-:Y:S01]  /*3aa0*/  FADD.FTZ R15, R12, R15 ;  /* 0x0000000f0c0f7221 */ /* 0x000fe20000010000 */
[----:B------:R-:W-:Y:S01]  /*3ab0*/  STS.128 [R50.X16+0x10], R56 ;  /* 0x0000103832007388 */ /* 0x000fe2000000cc00 */
[----:B------:R-:W-:-:S06]  /*3ac0*/  NOP ;  /* 0x0000000000007918 */ /* 0x000fcc0000000000 */
[----:B------:R-:W0:Y:S01]  /*3ad0*/  LDS.128 R32, [R16.X16] ;  /* 0x0000000010207984 */ /* 0x000e22000000cc00 */
[----:B------:R-:W-:Y:S01]  /*3ae0*/  IMAD.WIDE R2, R18, 0x10, R4 ;  /* 0x0000001012027825 */ /* 0x000fe200078e0204 */
[----:B------:R-:W-:Y:S02]  /*3af0*/  ISETP.GT.AND P0, PT, R21, 0x1, PT ;  /* 0x000000011500780c */ /* 0x000fe40003f04270 */
[----:B------:R-:W1:Y:S01]  /*3b00*/  LDS.128 R44, [R16.X16+0x200] ;  /* 0x00020000102c7984 */ /* 0x000e62000000cc00 */
[----:B------:R-:W-:Y:S01]  /*3b10*/  FADD.FTZ R14, R15, R14 ;  /* 0x0000000e0f0e7221 */ /* 0x000fe20000010000 */
[----:B------:R-:W-:-:S03]  /*3b20*/  MOV R21, R51 ;  /* 0x0000003300157202 */ /* 0x000fc60000000f00 */
[----:B------:R-:W-:Y:S01]  /*3b30*/  FADD.FTZ R27, R14, R17 ;  /* 0x000000110e1b7221 */ /* 0x000fe20000010000 */
[----:B0-----:R0:W-:Y:S04]  /*3b40*/  STG.E.128 [R2.64], R32 ;  /* 0x0000002002007986 */ /* 0x0011e8000c101d06 */
[----:B-1----:R0:W-:Y:S02]  /*3b50*/  STG.E.128 [R2.64+0x200], R44 ;  /* 0x0002002c02007986 */ /* 0x0021e4000c101d06 */
[----:B0-----:R-:W-:Y:S01]  /*3b60*/  @!P0 CALL.REL.NOINC `(.L_x_1247) ;  /* 0x0000001000008944 */ /* 0x001fe20003c00000 */
[----:B------:R-:W-:Y:S05]  /*3b70*/  BRA `(.L_x_1265) ;  /* 0xffffca6000007947 */ /* 0x000fea000383ffff */
.L_x_1247:
[----:B------:R-:W-:Y:S02]  /*3b80*/  ISETP.NE.U32.AND P0, PT, RZ, c[0x0][0x328], PT ;  /* 0x0000ca00ff007a0c */ /* 0x000fe40003f05070 */
[----:B------:R-:W-:Y:S02]  /*3b90*/  ISETP.NE.U32.AND P2, PT, RZ, c[0x0][0x348], PT ;  /* 0x0000d200ff007a0c */ /* 0x000fe40003f45070 */
[----:B------:R-:W-:-:S02]  /*3ba0*/  ISETP.NE.AND.EX P1, PT, RZ, c[0x0][0x32c], PT, P0 ;  /* 0x0000cb00ff007a0c */ /* 0x000fc40003f25300 */
        /* <DEDUP_REMOVED lines=26> */
[----:B------:R-:W-:-:S04]  /*3d50*/  @!P1 FADD.FTZ R2, R3, R2 ;  /* 0x0000000203029221 */ /* 0x000fc80000010000 */
[----:B---3--:R-:W-:-:S05]  /*3d60*/  @!P1 FADD.FTZ R7, R2, R5 ;  /* 0x0000000502079221 */ /* 0x008fca0000010000 */
[----:B------:R0:W-:Y:S02]  /*3d70*/  RED.E.ADD.F32.FTZ.RN.STRONG.GPU [R132.64], R7 ;  /* 0x000000078400798e */ /* 0x0001e4000c10e786 */
.L_x_1267:
[----:B0-----:R-:W-:Y:S05]  /*3d80*/  BSYNC B0 ;  /* 0x0000000000007941 */ /* 0x001fea0003800000 */
.L_x_1266:
[----:B------:R-:W-:Y:S01]  /*3d90*/  BSSY B0, `(.L_x_1268) ;  /* 0x0000020000007945 */ /* 0x000fe20003800000 */
[----:B------:R-:W-:Y:S05]  /*3da0*/  @!P0 BRA `(.L_x_1269) ;  /* 0x000001d000008947 */ /* 0x000fea0003800000 */
[----:B------:R-:W-:Y:S06]  /*3db0*/  BAR.SYNC.DEFER_BLOCKING 0x0 ;  /* 0x0000000000007b1d */ /* 0x000fec0000010000 */
[----:B0-----:R-:W0:Y:S04]  /*3dc0*/  SHFL.DOWN P0, R0, R27, 0x1, 0x1f ;  /* 0x08201f001b007f89 */ /* 0x001e280000000000 */
        /* <DEDUP_REMOVED lines=24> */
[----:B------:R0:W-:Y:S01]  /*3f50*/  RED.E.ADD.F32.FTZ.RN.STRONG.GPU [R130.64], R4 ;  /* 0x000000048200798e */ /* 0x0001e2000c10e786 */
[----:B------:R-:W-:Y:S01]  /*3f60*/  HFMA2.MMA R21, -RZ, RZ, 0, 0 ;  /* 0x00000000ff157435 */ /* 0x000fe200000001ff */
[----:B------:R-:W-:Y:S05]  /*3f70*/  BRA `(.L_x_1270) ;  /* 0x0000001000007947 */ /* 0x000fea0003800000 */
.L_x_1269:
[----:B------:R-:W3:Y:S02]  /*3f80*/  S2R R21, SR_TID.X ;  /* 0x0000000000157919 */ /* 0x000ee40000002100 */
.L_x_1270:
[----:B0-----:R-:W-:Y:S05]  /*3f90*/  BSYNC B0 ;  /* 0x0000000000007941 */ /* 0x001fea0003800000 */
.L_x_1268:
[----:B---3--:R-:W-:-:S13]  /*3fa0*/  ISETP.GE.AND P0, PT, R21, c[0x0][0x16c], PT ;  /* 0x00005b0015007a0c */ /* 0x008fda0003f06270 */
[----:B------:R-:W-:Y:S05]  /*3fb0*/  @P0 EXIT ;  /* 0x000000000000094d */ /* 0x000fea0003800000 */
[C---:B------:R-:W-:Y:S02]  /*3fc0*/  IMAD R0, R28.reuse, c[0x0][0x2c8], RZ ;  /* 0x0000b2001c007a24 */ /* 0x040fe400078e02ff */
[C---:B------:R-:W-:Y:S02]  /*3fd0*/  IMAD R8, R28.reuse, c[0x0][0x2a8], RZ ;  /* 0x0000aa001c087a24 */ /* 0x040fe400078e02ff */
[C---:B------:R-:W-:Y:S02]  /*3fe0*/  IMAD R10, R28.reuse, c[0x0][0x288], RZ ;  /* 0x0000a2001c0a7a24 */ /* 0x040fe400078e02ff */
[C---:B------:R-:W-:Y:S02]  /*3ff0*/  IMAD R12, R28.reuse, c[0x0][0x198], RZ ;  /* 0x000066001c0c7a24 */ /* 0x040fe400078e02ff */
[----:B------:R-:W-:Y:S02]  /*4000*/  IMAD R28, R28, c[0x0][0x1b8], RZ ;  /* 0x00006e001c1c7a24 */ /* 0x000fe400078e02ff */
[----:B------:R-:W-:-:S04]  /*4010*/  IMAD.WIDE.U32 R2, R29, c[0x0][0x2c8], RZ ;  /* 0x0000b2001d027a25 */ /* 0x000fc800078e00ff */
[----:B------:R-:W-:-:S04]  /*4020*/  IMAD.WIDE.U32 R4, R29, c[0x0][0x2a8], RZ ;  /* 0x0000aa001d047a25 */ /* 0x000fc800078e00ff */
[----:B------:R-:W-:-:S04]  /*4030*/  IMAD.WIDE.U32 R6, R29, c[0x0][0x288], RZ ;  /* 0x0000a2001d067a25 */ /* 0x000fc800078e00ff */
[----:B------:R-:W-:-:S04]  /*4040*/  IMAD.WIDE.U32 R16, R29, c[0x0][0x198], RZ ;  /* 0x000066001d107a25 */ /* 0x000fc800078e00ff */
[C---:B------:R-:W-:Y:S02]  /*4050*/  IMAD R31, R29.reuse, c[0x0][0x2cc], R0 ;  /* 0x0000b3001d1f7a24 */ /* 0x040fe400078e0200 */
[C---:B------:R-:W-:Y:S02]  /*4060*/  IMAD R9, R29.reuse, c[0x0][0x2ac], R8 ;  /* 0x0000ab001d097a24 */ /* 0x040fe400078e0208 */
[----:B------:R-:W-:Y:S01]  /*4070*/  IMAD R27, R29, c[0x0][0x28c], R10 ;  /* 0x0000a3001d1b7a24 */ /* 0x000fe200078e020a */
[----:B------:R-:W-:Y:S01]  /*4080*/  IADD3 R31, R3, R31, RZ ;  /* 0x0000001f031f7210 */ /* 0x000fe20007ffe0ff */
[C---:B------:R-:W-:Y:S02]  /*4090*/  IMAD R11, R29.reuse, c[0x0][0x19c], R12 ;  /* 0x000067001d0b7a24 */ /* 0x040fe400078e020c */
[----:B------:R-:W-:Y:S01]  /*40a0*/  IMAD R13, R29, c[0x0][0x1bc], R28 ;  /* 0x00006f001d0d7a24 */ /* 0x000fe200078e021c */
[----:B------:R-:W-:Y:S01]  /*40b0*/  IADD3 R27, R7, R27, RZ ;  /* 0x0000001b071b7210 */ /* 0x000fe20007ffe0ff */
[----:B------:R-:W-:Y:S01]  /*40c0*/  IMAD.WIDE.U32 R18, R29, c[0x0][0x1b8], RZ ;  /* 0x00006e001d127a25 */ /* 0x000fe200078e00ff */
[----:B------:R-:W-:-:S02]  /*40d0*/  IADD3 R29, R5, R9, RZ ;  /* 0x00000009051d7210 */ /* 0x000fc40007ffe0ff */
[----:B------:R-:W-:Y:S02]  /*40e0*/  IADD3 R37, R17, R11, RZ ;  /* 0x0000000b11257210 */ /* 0x000fe40007ffe0ff */
[----:B------:R-:W-:Y:S02]  /*40f0*/  IADD3 R39, R19, R13, RZ ;  /* 0x0000000d13277210 */ /* 0x000fe40007ffe0ff */
.L_x_1271:
[----:B0-----:R-:W0:Y:S01]  /*4100*/  LDS R23, [R21.X4+0x2ce0] ;  /* 0x002ce00015177984 */ /* 0x001e220000004800 */
[----:B------:R-:W-:Y:S01]  /*4110*/  SHF.R.S32.HI R20, RZ, 0x1f, R21 ;  /* 0x0000001fff147819 */ /* 0x000fe20000011415 */
[----:B------:R-:W-:Y:S01]  /*4120*/  YIELD ;  /* 0x0000000000007946 */ /* 0x000fe20003800000 */
[----:B------:R-:W-:Y:S01]  /*4130*/  MOV R10, R18 ;  /* 0x00000012000a7202 */ /* 0x000fe20000000f00 */
[----:B------:R-:W3:Y:S01]  /*4140*/  LDS R25, [R21.X4+0x30e0] ;  /* 0x0030e00015197984 */ /* 0x000ee20000004800 */
[----:B------:R-:W-:Y:S01]  /*4150*/  MOV R11, R39 ;  /* 0x00000027000b7202 */ /* 0x000fe20000000f00 */
[C---:B------:R-:W-:Y:S01]  /*4160*/  IMAD R0, R20.reuse, c[0x0][0x290], RZ ;  /* 0x0000a40014007a24 */ /* 0x040fe200078e02ff */
[----:B------:R-:W-:Y:S01]  /*4170*/  MOV R8, R6 ;  /* 0x0000000600087202 */ /* 0x000fe20000000f00 */
[----:B------:R-:W-:Y:S01]  /*4180*/  IMAD R14, R20, c[0x0][0x1c0], RZ ;  /* 0x00007000140e7a24 */ /* 0x000fe200078e02ff */
[----:B------:R-:W-:Y:S01]  /*4190*/  MOV R9, R27 ;  /* 0x0000001b00097202 */ /* 0x000fe20000000f00 */
[----:B------:R-:W-:-:S04]  /*41a0*/  IMAD.WIDE.U32 R12, R21, c[0x0][0x1c0], R10 ;  /* 0x00007000150c7a25 */ /* 0x000fc800078e000a */
[----:B------:R-:W-:-:S04]  /*41b0*/  IMAD.WIDE.U32 R8, R21, c[0x0][0x290], R8 ;  /* 0x0000a40015087a25 */ /* 0x000fc800078e0008 */
[C---:B------:R-:W-:Y:S01]  /*41c0*/  IMAD R11, R21.reuse, c[0x0][0x294], R0 ;  /* 0x0000a500150b7a24 */ /* 0x040fe200078e0200 */
[----:B------:R-:W-:Y:S01]  /*41d0*/  LEA R10, P0, R8, c[0x0][0x310], 0x2 ;  /* 0x0000c400080a7a11 */ /* 0x000fe200078010ff */
[----:B------:R-:W-:Y:S01]  /*41e0*/  IMAD R15, R21, c[0x0][0x1c4], R14 ;  /* 0x00007100150f7a24 */ /* 0x000fe200078e020e */
[----:B------:R-:W-:Y:S02]  /*41f0*/  LEA R14, P1, R12, c[0x0][0x230], 0x2 ;  /* 0x00008c000c0e7a11 */ /* 0x000fe400078210ff */
[----:B------:R-:W-:Y:S02]  /*4200*/  IADD3 R11, R9, R11, RZ ;  /* 0x0000000b090b7210 */ /* 0x000fe40007ffe0ff */
[----:B------:R-:W-:Y:S02]  /*4210*/  IADD3 R9, R13, R15, RZ ;  /* 0x0000000f0d097210 */ /* 0x000fe40007ffe0ff */
[----:B------:R-:W-:Y:S02]  /*4220*/  LEA.HI.X R11, R8, c[0x0][0x314], R11, 0x2, P0 ;  /* 0x0000c500080b7a11 */ /* 0x000fe400000f140b */
[----:B------:R-:W-:-:S03]  /*4230*/  LEA.HI.X R15, R12, c[0x0][0x234], R9, 0x2, P1 ;  /* 0x00008d000c0f7a11 */ /* 0x000fc600008f1409 */
[----:B0-----:R0:W-:Y:S04]  /*4240*/  RED.E.ADD.F32.FTZ.RN.STRONG.GPU [R10.64], R23 ;  /* 0x000000170a00798e */ /* 0x0011e8000c10e786 */
[----:B------:R4:W3:Y:S01]  /*4250*/  LDG.E R0, [R14.64] ;  /* 0x000000060e007981 */ /* 0x0008e2000c1e1900 */
[----:B------:R-:W-:Y:S01]  /*4260*/  MOV R8, R4 ;  /* 0x0000000400087202 */ /* 0x000fe20000000f00 */
[C---:B------:R-:W-:Y:S01]  /*4270*/  IMAD R22, R20.reuse, c[0x0][0x2b0], RZ ;  /* 0x0000ac0014167a24 */ /* 0x040fe200078e02ff */
[----:B------:R-:W-:Y:S01]  /*4280*/  MOV R9, R29 ;  /* 0x0000001d00097202 */ /* 0x000fe20000000f00 */
[----:B------:R-:W-:Y:S02]  /*4290*/  IMAD R24, R20, c[0x0][0x1a0], RZ ;  /* 0x0000680014187a24 */ /* 0x000fe400078e02ff */
[C---:B------:R-:W-:Y:S01]  /*42a0*/  IMAD R33, R21.reuse, c[0x0][0x2b4], R22 ;  /* 0x0000ad0015217a24 */ /* 0x040fe200078e0216 */
[----:B0-----:R-:W-:Y:S01]  /*42b0*/  MOV R10, R16 ;  /* 0x00000010000a7202 */ /* 0x001fe20000000f00 */
[----:B------:R-:W-:Y:S01]  /*42c0*/  IMAD.WIDE.U32 R8, R21, c[0x0][0x2b0], R8 ;  /* 0x0000ac0015087a25 */ /* 0x000fe200078e0008 */
[----:B------:R-:W-:-:S03]  /*42d0*/  MOV R11, R37 ;  /* 0x00000025000b7202 */ /* 0x000fc60000000f00 */
[C---:B------:R-:W-:Y:S02]  /*42e0*/  IMAD R35, R21.reuse, c[0x0][0x1a4], R24 ;  /* 0x0000690015237a24 */ /* 0x040fe400078e0218 */
[----:B------:R-:W-:Y:S01]  /*42f0*/  IMAD.WIDE.U32 R12, R21, c[0x0][0x1a0], R10 ;  /* 0x00006800150c7a25 */ /* 0x000fe200078e000a */
[----:B------:R-:W-:Y:S02]  /*4300*/  LEA R10, P0, R8, c[0x0][0x318], 0x2 ;  /* 0x0000c600080a7a11 */ /* 0x000fe400078010ff */
[----:B------:R-:W-:Y:S02]  /*4310*/  IADD3 R11, R9, R33, RZ ;  /* 0x00000021090b7210 */ /* 0x000fe40007ffe0ff */
[----:B----4-:R-:W-:Y:S02]  /*4320*/  LEA R14, P1, R12, c[0x0][0x228], 0x2 ;  /* 0x00008a000c0e7a11 */ /* 0x010fe400078210ff */
[----:B------:R-:W-:Y:S02]  /*4330*/  IADD3 R9, R13, R35, RZ ;  /* 0x000000230d097210 */ /* 0x000fe40007ffe0ff */
[----:B------:R-:W-:-:S02]  /*4340*/  LEA.HI.X R11, R8, c[0x0][0x31c], R11, 0x2, P0 ;  /* 0x0000c700080b7a11 */ /* 0x000fc400000f140b */
[----:B------:R-:W-:Y:S01]  /*4350*/  LEA.HI.X R15, R12, c[0x0][0x22c], R9, 0x2, P1 ;  /* 0x00008b000c0f7a11 */ /* 0x000fe200008f1409 */
[----:B---3--:R-:W-:-:S05]  /*4360*/  FMUL.FTZ R23, R0, R25 ;  /* 0x0000001900177220 */ /* 0x008fca0000410000 */
[----:B------:R0:W-:Y:S04]  /*4370*/  RED.E.ADD.F32.FTZ.RN.STRONG.GPU [R10.64], R23 ;  /* 0x000000170a00798e */ /* 0x0001e8000c10e786 */
[----:B------:R-:W3:Y:S01]  /*4380*/  LDG.E R14, [R14.64] ;  /* 0x000000060e0e7981 */ /* 0x000ee2000c1e1900 */
[----:B------:R-:W-:Y:S01]  /*4390*/  MOV R8, R2 ;  /* 0x0000000200087202 */ /* 0x000fe20000000f00 */
[----:B------:R-:W-:Y:S01]  /*43a0*/  IMAD R20, R20, c[0x0][0x2d0], RZ ;  /* 0x0000b40014147a24 */ /* 0x000fe200078e02ff */
[----:B------:R-:W-:-:S03]  /*43b0*/  MOV R9, R31 ;  /* 0x0000001f00097202 */ /* 0x000fc60000000f00 */
[C---:B------:R-:W-:Y:S02]  /*43c0*/  IMAD R13, R21.reuse, c[0x0][0x2d4], R20 ;  /* 0x0000b500150d7a24 */ /* 0x040fe400078e0214 */
[C---:B------:R-:W-:Y:S01]  /*43d0*/  IMAD.WIDE.U32 R8, R21.reuse, c[0x0][0x2d0], R8 ;  /* 0x0000b40015087a25 */ /* 0x040fe200078e0008 */
[----:B------:R-:W-:-:S04]  /*43e0*/  IADD3 R21, R21, c[0x0][0x0], RZ ;  /* 0x0000000015157a10 */ /* 0x000fc80007ffe0ff */
[----:B------:R-:W-:Y:S02]  /*43f0*/  LEA R12, P0, R8, c[0x0][0x320], 0x2 ;  /* 0x0000c800080c7a11 */ /* 0x000fe400078010ff */
[----:B------:R-:W-:-:S04]  /*4400*/  IADD3 R9, R9, R13, RZ ;  /* 0x0000000d09097210 */ /* 0x000fc80007ffe0ff */
[----:B------:R-:W-:Y:S02]  /*4410*/  LEA.HI.X R13, R8, c[0x0][0x324], R9, 0x2, P0 ;  /* 0x0000c900080d7a11 */ /* 0x000fe400000f1409 */
[----:B------:R-:W-:Y:S01]  /*4420*/  ISETP.GE.AND P0, PT, R21, c[0x0][0x16c], PT ;  /* 0x00005b0015007a0c */ /* 0x000fe20003f06270 */
[----:B---3--:R-:W-:-:S05]  /*4430*/  FMUL.FTZ R25, R25, R14 ;  /* 0x0000000e19197220 */ /* 0x008fca0000410000 */
[----:B------:R0:W-:Y:S07]  /*4440*/  RED.E.ADD.F32.FTZ.RN.STRONG.GPU [R12.64], R25 ;  /* 0x000000190c00798e */ /* 0x0001ee000c10e786 */
[----:B------:R-:W-:Y:S05]  /*4450*/  @!P0 BRA `(.L_x_1271) ;  /* 0xfffffca000008947 */ /* 0x000fea000383ffff */
[----:B------:R-:W-:Y:S05]  /*4460*/  EXIT ;  /* 0x000000000000794d */ /* 0x000fea0003800000 */
.L_x_1253:
[----:B------:R-:W-:Y:S01]  /*4470*/  HFMA2.MMA R86, -RZ, RZ, 0, 5.9604644775390625e-08 ;  /* 0x00000001ff567435 */ /* 0x000fe200000001ff */
[----:B------:R-:W-:Y:S02]  /*4480*/  MOV R89, R90 ;  /* 0x0000005a00597202 */ /* 0x000fe40000000f00 */
[----:B------:R-:W-:-:S02]  /*4490*/  MOV R88, RZ ;  /* 0x000000ff00587202 */ /* 0x000fc40000000f00 */
[----:B------:R-:W-:Y:S02]  /*44a0*/  MOV R87, 0xffffffff ;  /* 0xffffffff00577802 */ /* 0x000fe40000000f00 */
[----:B------:R-:W-:Y:S02]  /*44b0*/  MOV R50, 0x44d0 ;  /* 0x000044d000327802 */ /* 0x000fe40000000f00 */
[----:B-1---5:R-:W-:Y:S05]  /*44c0*/  CALL.REL.NOINC `($__internal_50_$__cuda_sm70_shflsync_up) ;  /* 0x00000ed000007944 */ /* 0x022fea0003c00000 */
[----:B-1----:R-:W-:Y:S01]  /*44d0*/  MOV R155, R86 ;  /* 0x00000056009b7202 */ /* 0x002fe20000000f00 */
[----:B0-----:R-:W-:Y:S05]  /*44e0*/  BRA `(.L_x_1272) ;  /* 0xffffd6f000007947 */ /* 0x001fea000383ffff */
.L_x_1254:
[----:B------:R-:W-:Y:S01]  /*44f0*/  HFMA2.MMA R86, -RZ, RZ, 0, 5.9604644775390625e-08 ;  /* 0x00000001ff567435 */ /* 0x000fe200000001ff */
[----:B------:R-:W-:Y:S02]  /*4500*/  MOV R89, R91 ;  /* 0x0000005b00597202 */ /* 0x000fe40000000f00 */
[----:B------:R-:W-:Y:S02]  /*4510*/  MOV R88, RZ ;  /* 0x000000ff00587202 */ /* 0x000fe40000000f00 */
[----:B------:R-:W-:Y:S02]  /*4520*/  MOV R87, 0xffffffff ;  /* 0xffffffff00577802 */ /* 0x000fe40000000f00 */
[----:B------:R-:W-:-:S02]  /*4530*/  MOV R50, 0x4550 ;  /* 0x0000455000327802 */ /* 0x000fc40000000f00 */
[----:B012--5:R-:W-:Y:S05]  /*4540*/  CALL.REL.NOINC `($__internal_50_$__cuda_sm70_shflsync_up) ;  /* 0x00000e5000007944 */ /* 0x027fea0003c00000 */
[C---:B------:R-:W-:Y:S01]  /*4550*/  FMUL.FTZ R155, R90.reuse, R155 ;  /* 0x0000009b5a9b7220 */ /* 0x040fe20000410000 */
[----:B------:R-:W-:Y:S01]  /*4560*/  ISETP.GE.AND P0, PT, R23, 0x1, PT ;  /* 0x000000011700780c */ /* 0x000fe20003f06270 */
[----:B-1----:R-:W-:Y:S01]  /*4570*/  FFMA.FTZ R50, R90, R86, R91 ;  /* 0x000000565a327223 */ /* 0x002fe2000001005b */
[----:B------:R-:W-:Y:S01]  /*4580*/  HFMA2.MMA R86, -RZ, RZ, 0, 1.1920928955078125e-07 ;  /* 0x00000002ff567435 */ /* 0x000fe200000001ff */
[----:B0-----:R-:W-:-:S02]  /*4590*/  MOV R88, RZ ;  /* 0x000000ff00587202 */ /* 0x001fc40000000f00 */
[----:B------:R-:W-:Y:S02]  /*45a0*/  FSEL R155, R90, R155, !P0 ;  /* 0x0000009b5a9b7208 */ /* 0x000fe40004000000 */
[----:B------:R-:W-:Y:S02]  /*45b0*/  FSEL R91, R91, R50, !P0 ;  /* 0x000000325b5b7208 */ /* 0x000fe40004000000 */
[----:B------:R-:W-:Y:S02]  /*45c0*/  MOV R87, 0xffffffff ;  /* 0xffffffff00577802 */ /* 0x000fe40000000f00 */
[----:B------:R-:W-:Y:S02]  /*45d0*/  MOV R89, R155 ;  /* 0x0000009b00597202 */ /* 0x000fe40000000f00 */
[----:B------:R-:W-:Y:S02]  /*45e0*/  MOV R50, 0x4600 ;  /* 0x0000460000327802 */ /* 0x000fe40000000f00 */
[----:B------:R-:W-:Y:S05]  /*45f0*/  CALL.REL.NOINC `($__internal_50_$__cuda_sm70_shflsync_up) ;  /* 0x00000da000007944 */ /* 0x000fea0003c00000 */
[----:B-1----:R-:W-:Y:S01]  /*4600*/  MOV R90, R86 ;  /* 0x00000056005a7202 */ /* 0x002fe20000000f00 */
[----:B------:R-:W-:Y:S01]  /*4610*/  HFMA2.MMA R86, -RZ, RZ, 0, 1.1920928955078125e-07 ;  /* 0x00000002ff567435 */ /* 0x000fe200000001ff */
[----:B0-----:R-:W-:-:S02]  /*4620*/  MOV R89, R91 ;  /* 0x0000005b00597202 */ /* 0x001fc40000000f00 */
[----:B------:R-:W-:Y:S02]  /*4630*/  MOV R88, RZ ;  /* 0x000000ff00587202 */ /* 0x000fe40000000f00 */
[----:B------:R-:W-:Y:S02]  /*4640*/  MOV R87, 0xffffffff ;  /* 0xffffffff00577802 */ /* 0x000fe40000000f00 */
[----:B------:R-:W-:Y:S02]  /*4650*/  MOV R50, 0x4670 ;  /* 0x0000467000327802 */ /* 0x000fe40000000f00 */
[----:B------:R-:W-:Y:S05]  /*4660*/  CALL.REL.NOINC `($__internal_50_$__cuda_sm70_shflsync_up) ;  /* 0x00000d3000007944 */ /* 0x000fea0003c00000 */
[----:B------:R-:W-:Y:S02]  /*4670*/  ISETP.GE.AND P0, PT, R23, 0x2, PT ;  /* 0x000000021700780c */ /* 0x000fe40003f06270 */
[----:B0-----:R-:W-:Y:S02]  /*4680*/  MOV R88, RZ ;  /* 0x000000ff00587202 */ /* 0x001fe40000000f00 */
[----:B------:R-:W-:Y:S02]  /*4690*/  MOV R87, 0xffffffff ;  /* 0xffffffff00577802 */ /* 0x000fe40000000f00 */
[----:B------:R-:W-:-:S07]  /*46a0*/  MOV R50, 0x4700 ;  /* 0x0000470000327802 */ /* 0x000fce0000000f00 */
[----:B-1----:R-:W-:Y:S01]  /*46b0*/  @P0 FFMA.FTZ R91, R155, R86, R91 ;  /* 0x000000569b5b0223 */ /* 0x002fe2000001005b */
[----:B------:R-:W-:Y:S01]  /*46c0*/  HFMA2.MMA R86, -RZ, RZ, 0, 2.384185791015625e-07 ;  /* 0x00000004ff567435 */ /* 0x000fe200000001ff */
[----:B------:R-:W-:-:S05]  /*46d0*/  @P0 FMUL.FTZ R155, R90, R155 ;  /* 0x0000009b5a9b0220 */ /* 0x000fca0000410000 */
[----:B------:R-:W-:Y:S02]  /*46e0*/  MOV R89, R155 ;  /* 0x0000009b00597202 */ /* 0x000fe40000000f00 */
[----:B------:R-:W-:Y:S05]  /*46f0*/  CALL.REL.NOINC `($__internal_50_$__cuda_sm70_shflsync_up) ;  /* 0x00000ca000007944 */ /* 0x000fea0003c00000 */
[----:B-1----:R-:W-:Y:S01]  /*4700*/  MOV R90, R86 ;  /* 0x00000056005a7202 */ /* 0x002fe20000000f00 */
[----:B------:R-:W-:Y:S01]  /*4710*/  HFMA2.MMA R86, -RZ, RZ, 0, 2.384185791015625e-07 ;  /* 0x00000004ff567435 */ /* 0x000fe200000001ff */
[----:B0-----:R-:W-:Y:S02]  /*4720*/  MOV R89, R91 ;  /* 0x0000005b00597202 */ /* 0x001fe40000000f00 */
[----:B------:R-:W-:Y:S02]  /*4730*/  MOV R88, RZ ;  /* 0x000000ff00587202 */ /* 0x000fe40000000f00 */
[----:B------:R-:W-:Y:S02]  /*4740*/  MOV R87, 0xffffffff ;  /* 0xffffffff00577802 */ /* 0x000fe40000000f00 */
[----:B------:R-:W-:Y:S02]  /*4750*/  MOV R50, 0x4770 ;  /* 0x0000477000327802 */ /* 0x000fe40000000f00 */
[----:B------:R-:W-:Y:S05]  /*4760*/  CALL.REL.NOINC `($__internal_50_$__cuda_sm70_shflsync_up) ;  /* 0x00000c3000007944 */ /* 0x000fea0003c00000 */
[----:B------:R-:W-:Y:S02]  /*4770*/  ISETP.GE.AND P0, PT, R23, 0x4, PT ;  /* 0x000000041700780c */ /* 0x000fe40003f06270 */
[----:B0-----:R-:W-:-:S02]  /*4780*/  MOV R88, RZ ;  /* 0x000000ff00587202 */ /* 0x001fc40000000f00 */
[----:B------:R-:W-:Y:S02]  /*4790*/  MOV R87, 0xffffffff ;  /* 0xffffffff00577802 */ /* 0x000fe40000000f00 */
[----:B------:R-:W-:-:S07]  /*47a0*/  MOV R50, 0x4800 ;  /* 0x0000480000327802 */ /* 0x000fce0000000f00 */
[----:B-1----:R-:W-:Y:S01]  /*47b0*/  @P0 FFMA.FTZ R91, R155, R86, R91 ;  /* 0x000000569b5b0223 */ /* 0x002fe2000001005b */
[----:B------:R-:W-:Y:S01]  /*47c0*/  HFMA2.MMA R86, -RZ, RZ, 0, 4.76837158203125e-07 ;  /* 0x00000008ff567435 */ /* 0x000fe200000001ff */
[----:B------:R-:W-:-:S05]  /*47d0*/  @P0 FMUL.FTZ R155, R90, R155 ;  /* 0x0000009b5a9b0220 */ /* 0x000fca0000410000 */
[----:B------:R-:W-:Y:S02]  /*47e0*/  MOV R89, R155 ;  /* 0x0000009b00597202 */ /* 0x000fe40000000f00 */
[----:B------:R-:W-:Y:S05]  /*47f0*/  CALL.REL.NOINC `($__internal_50_$__cuda_sm70_shflsync_up) ;  /* 0x00000ba000007944 */ /* 0x000fea0003c00000 */
[----:B-1----:R-:W-:Y:S01]  /*4800*/  MOV R90, R86 ;  /* 0x00000056005a7202 */ /* 0x002fe20000000f00 */
[----:B------:R-:W-:Y:S01]  /*4810*/  HFMA2.MMA R86, -RZ, RZ, 0, 4.76837158203125e-07 ;  /* 0x00000008ff567435 */ /* 0x000fe200000001ff */
        /* <DEDUP_REMOVED lines=10> */
[----:B------:R-:W-:Y:S01]  /*48c0*/  HFMA2.MMA R86, -RZ, RZ, 0, 9.5367431640625e-07 ;  /* 0x00000010ff567435 */ /* 0x000fe200000001ff */
[----:B------:R-:W-:-:S05]  /*48d0*/  @P0 FMUL.FTZ R155, R90, R155 ;  /* 0x0000009b5a9b0220 */ /* 0x000fca0000410000 */
[-C--:B------:R-:W-:Y:S02]  /*48e0*/  MOV R154, R155.reuse ;  /* 0x0000009b009a7202 */ /* 0x080fe40000000f00 */
[----:B------:R-:W-:Y:S02]  /*48f0*/  MOV R89, R155 ;  /* 0x0000009b00597202 */ /* 0x000fe40000000f00 */
[----:B------:R-:W-:Y:S02]  /*4900*/  MOV R155, R91 ;  /* 0x0000005b009b7202 */ /* 0x000fe40000000f00 */
[----:B------:R-:W-:Y:S05]  /*4910*/  CALL.REL.NOINC `($__internal_50_$__cuda_sm70_shflsync_up) ;  /* 0x00000a8000007944 */ /* 0x000fea0003c00000 */
[----:B-1----:R-:W-:Y:S01]  /*4920*/  MOV R156, R86 ;  /* 0x00000056009c7202 */ /* 0x002fe20000000f00 */
[----:B------:R-:W-:Y:S01]  /*4930*/  HFMA2.MMA R86, -RZ, RZ, 0, 9.5367431640625e-07 ;  /* 0x00000010ff567435 */ /* 0x000fe200000001ff */
[----:B0-----:R-:W-:Y:S02]  /*4940*/  MOV R89, R91 ;  /* 0x0000005b00597202 */ /* 0x001fe40000000f00 */
[----:B------:R-:W-:Y:S02]  /*4950*/  MOV R88, RZ ;  /* 0x000000ff00587202 */ /* 0x000fe40000000f00 */
[----:B------:R-:W-:-:S02]  /*4960*/  MOV R87, 0xffffffff ;  /* 0xffffffff00577802 */ /* 0x000fc40000000f00 */
[----:B------:R-:W-:Y:S02]  /*4970*/  MOV R50, 0x4990 ;  /* 0x0000499000327802 */ /* 0x000fe40000000f00 */
[----:B------:R-:W-:Y:S05]  /*4980*/  CALL.REL.NOINC `($__internal_50_$__cuda_sm70_shflsync_up) ;  /* 0x00000a1000007944 */ /* 0x000fea0003c00000 */
[----:B01----:R-:W-:Y:S05]  /*4990*/  BRA `(.L_x_1273) ;  /* 0xffffd3c000007947 */ /* 0x003fea000383ffff */
.L_x_1257:
[----:B------:R-:W-:Y:S01]  /*49a0*/  HFMA2.MMA R86, -RZ, RZ, 0, 5.9604644775390625e-08 ;  /* 0x00000001ff567435 */ /* 0x000fe200000001ff */
[----:B0-----:R-:W-:Y:S02]  /*49b0*/  MOV R88, RZ ;  /* 0x000000ff00587202 */ /* 0x001fe40000000f00 */
[----:B------:R-:W-:Y:S02]  /*49c0*/  MOV R87, 0xffffffff ;  /* 0xffffffff00577802 */ /* 0x000fe40000000f00 */
[----:B-1----:R-:W-:Y:S02]  /*49d0*/  MOV R50, 0x49f0 ;  /* 0x000049f000327802 */ /* 0x002fe40000000f00 */
[----:B-----5:R-:W-:Y:S05]  /*49e0*/  CALL.REL.NOINC `($__internal_50_$__cuda_sm70_shflsync_up) ;  /* 0x000009b000007944 */ /* 0x020fea0003c00000 */
[----:B-1----:R-:W-:Y:S01]  /*49f0*/  MOV R154, R86 ;  /* 0x00000056009a7202 */ /* 0x002fe20000000f00 */
[----:B------:R-:W-:Y:S01]  /*4a00*/  HFMA2.MMA R86, -RZ, RZ, 0, 5.9604644775390625e-08 ;  /* 0x00000001ff567435 */ /* 0x000fe200000001ff */
[----:B0-----:R-:W-:Y:S02]  /*4a10*/  MOV R89, R155 ;  /* 0x0000009b00597202 */ /* 0x001fe40000000f00 */
[----:B------:R-:W-:Y:S02]  /*4a20*/  MOV R88, RZ ;  /* 0x000000ff00587202 */ /* 0x000fe40000000f00 */
[----:B------:R-:W-:-:S02]  /*4a30*/  MOV R87, 0xffffffff ;  /* 0xffffffff00577802 */ /* 0x000fc40000000f00 */
[----:B------:R-:W-:Y:S02]  /*4a40*/  MOV R50, 0x4a60 ;  /* 0x00004a6000327802 */ /* 0x000fe40000000f00 */
[----:B------:R-:W-:Y:S05]  /*4a50*/  CALL.REL.NOINC `($__internal_50_$__cuda_sm70_shflsync_up) ;  /* 0x0000094000007944 */ /* 0x000fea0003c00000 */
[----:B0-----:R-:W-:Y:S01]  /*4a60*/  HFMA2.MMA R87, -RZ, RZ, 0, 0 ;  /* 0x00000000ff577435 */ /* 0x001fe200000001ff */
[----:B-1----:R-:W-:Y:S02]  /*4a70*/  MOV R155, R86 ;  /* 0x00000056009b7202 */ /* 0x002fe40000000f00 */
[----:B------:R-:W-:Y:S02]  /*4a80*/  MOV R88, R48 ;  /* 0x0000003000587202 */ /* 0x000fe40000000f00 */
[----:B------:R-:W-:Y:S02]  /*4a90*/  MOV R50, 0x1f ;  /* 0x0000001f00327802 */ /* 0x000fe40000000f00 */
[----:B------:R-:W-:Y:S02]  /*4aa0*/  MOV R51, 0xffffffff ;  /* 0xffffffff00337802 */ /* 0x000fe40000000f00 */
[----:B------:R-:W-:Y:S02]  /*4ab0*/  MOV R86, 0x4ad0 ;  /* 0x00004ad000567802 */ /* 0x000fe40000000f00 */
[----:B------:R-:W-:Y:S05]  /*4ac0*/  CALL.REL.NOINC `($__internal_49_$__cuda_sm70_shflsync_idx_p) ;  /* 0x0000088000007944 */ /* 0x000fea0003c00000 */
[----:B0-----:R-:W-:Y:S01]  /*4ad0*/  HFMA2.MMA R87, -RZ, RZ, 0, 0 ;  /* 0x00000000ff577435 */ /* 0x001fe200000001ff */
[----:B-1----:R-:W-:-:S02]  /*4ae0*/  MOV R156, R50 ;  /* 0x00000032009c7202 */ /* 0x002fc40000000f00 */
[----:B------:R-:W-:Y:S02]  /*4af0*/  MOV R88, R49 ;  /* 0x0000003100587202 */ /* 0x000fe40000000f00 */
[----:B------:R-:W-:Y:S02]  /*4b00*/  MOV R50, 0x1f ;  /* 0x0000001f00327802 */ /* 0x000fe40000000f00 */
[----:B------:R-:W-:Y:S02]  /*4b10*/  MOV R51, 0xffffffff ;  /* 0xffffffff00337802 */ /* 0x000fe40000000f00 */
[----:B------:R-:W-:Y:S02]  /*4b20*/  MOV R86, 0x4b40 ;  /* 0x00004b4000567802 */ /* 0x000fe40000000f00 */
[----:B------:R-:W-:Y:S05]  /*4b30*/  CALL.REL.NOINC `($__internal_49_$__cuda_sm70_shflsync_idx_p) ;  /* 0x0000081000007944 */ /* 0x000fea0003c00000 */
[----:B01----:R-:W-:Y:S01]  /*4b40*/  MOV R87, R50 ;  /* 0x0000003200577202 */ /* 0x003fe20000000f00 */
[----:B------:R-:W-:Y:S05]  /*4b50*/  BRA `(.L_x_1274) ;  /* 0xffffd37000007947 */ /* 0x000fea000383ffff */
.L_x_1260:
[----:B------:R-:W-:Y:S01]  /*4b60*/  HFMA2.MMA R155, -RZ, RZ, 0, 5.9604644775390625e-08 ;  /* 0x00000001ff9b7435 */ /* 0x000fe200000001ff */
[----:B------:R-:W-:Y:S02]  /*4b70*/  MOV R88, R90 ;  /* 0x0000005a00587202 */ /* 0x000fe40000000f00 */
[----:B------:R-:W-:-:S02]  /*4b80*/  MOV R87, 0x1f ;  /* 0x0000001f00577802 */ /* 0x000fc40000000f00 */
[----:B------:R-:W-:Y:S02]  /*4b90*/  MOV R86, 0xffffffff ;  /* 0xffffffff00567802 */ /* 0x000fe40000000f00 */
[----:B------:R-:W-:Y:S02]  /*4ba0*/  MOV R50, 0x4bc0 ;  /* 0x00004bc000327802 */ /* 0x000fe40000000f00 */
[----:B------:R-:W-:Y:S05]  /*4bb0*/  CALL.REL.NOINC `($__internal_48_$__cuda_sm70_shflsync_down) ;  /* 0x0000075000007944 */ /* 0x000fea0003c00000 */
[----:B-1----:R-:W-:Y:S01]  /*4bc0*/  MOV R89, R155 ;  /* 0x0000009b00597202 */ /* 0x002fe20000000f00 */
[----:B0-----:R-:W-:Y:S05]  /*4bd0*/  BRA `(.L_x_1275) ;  /* 0xffffd8e000007947 */ /* 0x001fea000383ffff */
.L_x_1261:
[----:B------:R-:W-:Y:S01]  /*4be0*/  HFMA2.MMA R155, -RZ, RZ, 0, 5.9604644775390625e-08 ;  /* 0x00000001ff9b7435 */ /* 0x000fe200000001ff */
[----:B------:R-:W-:Y:S02]  /*4bf0*/  MOV R88, R91 ;  /* 0x0000005b00587202 */ /* 0x000fe40000000f00 */
[----:B------:R-:W-:Y:S02]  /*4c00*/  MOV R87, 0x1f ;  /* 0x0000001f00577802 */ /* 0x000fe40000000f00 */
[----:B------:R-:W-:Y:S02]  /*4c10*/  MOV R86, 0xffffffff ;  /* 0xffffffff00567802 */ /* 0x000fe40000000f00 */
[----:B------:R-:W-:-:S02]  /*4c20*/  MOV R50, 0x4c40 ;  /* 0x00004c4000327802 */ /* 0x000fc40000000f00 */
[----:B01----:R-:W-:Y:S05]  /*4c30*/  CALL.REL.NOINC `($__internal_48_$__cuda_sm70_shflsync_down) ;  /* 0x000006d000007944 */ /* 0x003fea0003c00000 */
[C---:B------:R-:W-:Y:S01]  /*4c40*/  FMUL.FTZ R51, R90.reuse, R89 ;  /* 0x000000595a337220 */ /* 0x040fe20000410000 */
[----:B0-----:R-:W-:Y:S01]  /*4c50*/  MOV R87, 0x1f ;  /* 0x0000001f00577802 */ /* 0x001fe20000000f00 */
[----:B-1----:R-:W-:Y:S01]  /*4c60*/  FFMA.FTZ R50, R90, R155, R91 ;  /* 0x0000009b5a327223 */ /* 0x002fe2000001005b */
[----:B------:R-:W-:Y:S01]  /*4c70*/  HFMA2.MMA R155, -RZ, RZ, 0, 1.1920928955078125e-07 ;  /* 0x00000002ff9b7435 */ /* 0x000fe200000001ff */
[----:B------:R-:W-:-:S02]  /*4c80*/  MOV R86, 0xffffffff ;  /* 0xffffffff00567802 */ /* 0x000fc40000000f00 */
[----:B------:R-:W-:Y:S02]  /*4c90*/  FSEL R152, R90, R51, !P4 ;  /* 0x000000335a987208 */ /* 0x000fe40006000000 */
[----:B------:R-:W-:Y:S02]  /*4ca0*/  FSEL R90, R91, R50, !P4 ;  /* 0x000000325b5a7208 */ /* 0x000fe40006000000 */
[----:B------:R-:W-:Y:S02]  /*4cb0*/  MOV R88, R152 ;  /* 0x0000009800587202 */ /* 0x000fe40000000f00 */
[----:B------:R-:W-:Y:S02]  /*4cc0*/  MOV R50, 0x4ce0 ;  /* 0x00004ce000327802 */ /* 0x000fe40000000f00 */
[----:B------:R-:W-:Y:S05]  /*4cd0*/  CALL.REL.NOINC `($__internal_48_$__cuda_sm70_shflsync_down) ;  /* 0x0000063000007944 */ /* 0x000fea0003c00000 */
[----:B-1----:R-:W-:Y:S01]  /*4ce0*/  MOV R89, R155 ;  /* 0x0000009b00597202 */ /* 0x002fe20000000f00 */
[----:B------:R-:W-:Y:S01]  /*4cf0*/  HFMA2.MMA R155, -RZ, RZ, 0, 1.1920928955078125e-07 ;  /* 0x00000002ff9b7435 */ /* 0x000fe200000001ff */
[----:B0-----:R-:W-:Y:S02]  /*4d00*/  MOV R88, R90 ;  /* 0x0000005a00587202 */ /* 0x001fe40000000f00 */
[----:B------:R-:W-:-:S02]  /*4d10*/  MOV R87, 0x1f ;  /* 0x0000001f00577802 */ /* 0x000fc40000000f00 */
[----:B------:R-:W-:Y:S02]  /*4d20*/  MOV R86, 0xffffffff ;  /* 0xffffffff00567802 */ /* 0x000fe40000000f00 */
[----:B------:R-:W-:Y:S02]  /*4d30*/  MOV R50, 0x4d50 ;  /* 0x00004d5000327802 */ /* 0x000fe40000000f00 */
[----:B------:R-:W-:Y:S05]  /*4d40*/  CALL.REL.NOINC `($__internal_48_$__cuda_sm70_shflsync_down) ;  /* 0x000005c000007944 */ /* 0x000fea0003c00000 */
[----:B-1----:R-:W-:Y:S01]  /*4d50*/  @!P3 FFMA.FTZ R90, R152, R155, R90 ;  /* 0x0000009b985ab223 */ /* 0x002fe2000001005a */
[----:B------:R-:W-:Y:S01]  /*4d60*/  HFMA2.MMA R155, -RZ, RZ, 0, 2.384185791015625e-07 ;  /* 0x00000004ff9b7435 */ /* 0x000fe200000001ff */
[----:B------:R-:W-:Y:S01]  /*4d70*/  @!P3 FMUL.FTZ R152, R89, R152 ;  /* 0x000000985998b220 */ /* 0x000fe20000410000 */
[----:B0-----:R-:W-:Y:S02]  /*4d80*/  MOV R87, 0x1f ;  /* 0x0000001f00577802 */ /* 0x001fe40000000f00 */
[----:B------:R-:W-:Y:S02]  /*4d90*/  MOV R86, 0xffffffff ;  /* 0xffffffff00567802 */ /* 0x000fe40000000f00 */
[----:B------:R-:W-:Y:S02]  /*4da0*/  MOV R88, R152 ;  /* 0x0000009800587202 */ /* 0x000fe40000000f00 */
[----:B------:R-:W-:-:S02]  /*4db0*/  MOV R50, 0x4dd0 ;  /* 0x00004dd000327802 */ /* 0x000fc40000000f00 */
[----:B------:R-:W-:Y:S05]  /*4dc0*/  CALL.REL.NOINC `($__internal_48_$__cuda_sm70_shflsync_down) ;  /* 0x0000054000007944 */ /* 0x000fea0003c00000 */
[----:B-1----:R-:W-:Y:S01]  /*4dd0*/  MOV R89, R155 ;  /* 0x0000009b00597202 */ /* 0x002fe20000000f00 */
[----:B------:R-:W-:Y:S01]  /*4de0*/  HFMA2.MMA R155, -RZ, RZ, 0, 2.384185791015625e-07 ;  /* 0x00000004ff9b7435 */ /* 0x000fe200000001ff */
[----:B0-----:R-:W-:-:S02]  /*4df0*/  MOV R88, R90 ;  /* 0x0000005a00587202 */ /* 0x001fc40000000f00 */
[----:B------:R-:W-:Y:S02]  /*4e00*/  MOV R87, 0x1f ;  /* 0x0000001f00577802 */ /* 0x000fe40000000f00 */
[----:B------:R-:W-:Y:S02]  /*4e10*/  MOV R86, 0xffffffff ;  /* 0xffffffff00567802 */ /* 0x000fe40000000f00 */
[----:B------:R-:W-:Y:S02]  /*4e20*/  MOV R50, 0x4e40 ;  /* 0x00004e4000327802 */ /* 0x000fe40000000f00 */
[----:B------:R-:W-:Y:S05]  /*4e30*/  CALL.REL.NOINC `($__internal_48_$__cuda_sm70_shflsync_down) ;  /* 0x000004d000007944 */ /* 0x000fea0003c00000 */
[----:B-1----:R-:W-:Y:S01]  /*4e40*/  @!P2 FFMA.FTZ R90, R152, R155, R90 ;  /* 0x0000009b985aa223 */ /* 0x002fe2000001005a */
[----:B------:R-:W-:Y:S01]  /*4e50*/  HFMA2.MMA R155, -RZ, RZ, 0, 4.76837158203125e-07 ;  /* 0x00000008ff9b7435 */ /* 0x000fe200000001ff */
[----:B------:R-:W-:Y:S01]  /*4e60*/  @!P2 FMUL.FTZ R152, R89, R152 ;  /* 0x000000985998a220 */ /* 0x000fe20000410000 */
[----:B0-----:R-:W-:Y:S02]  /*4e70*/  MOV R87, 0x1f ;  /* 0x0000001f00577802 */ /* 0x001fe40000000f00 */
[----:B------:R-:W-:Y:S02]  /*4e80*/  MOV R86, 0xffffffff ;  /* 0xffffffff00567802 */ /* 0x000fe40000000f00 */
[----:B------:R-:W-:-:S02]  /*4e90*/  MOV R88, R152 ;  /* 0x0000009800587202 */ /* 0x000fc40000000f00 */
[----:B------:R-:W-:Y:S02]  /*4ea0*/  MOV R50, 0x4ec0 ;  /* 0x00004ec000327802 */ /* 0x000fe40000000f00 */
[----:B------:R-:W-:Y:S05]  /*4eb0*/  CALL.REL.NOINC `($__internal_48_$__cuda_sm70_shflsync_down) ;  /* 0x0000045000007944 */ /* 0x000fea0003c00000 */
[----:B-1----:R-:W-:Y:S01]  /*4ec0*/  MOV R89, R155 ;  /* 0x0000009b00597202 */ /* 0x002fe20000000f00 */
[----:B------:R-:W-:Y:S01]  /*4ed0*/  HFMA2.MMA R155, -RZ, RZ, 0, 4.76837158203125e-07 ;  /* 0x00000008ff9b7435 */ /* 0x000fe200000001ff */
[----:B0-----:R-:W-:Y:S02]  /*4ee0*/  MOV R88, R90 ;  /* 0x0000005a00587202 */ /* 0x001fe40000000f00 */
[----:B------:R-:W-:Y:S02]  /*4ef0*/  MOV R87, 0x1f ;  /* 0x0000001f00577802 */ /* 0x000fe40000000f00 */
[----:B------:R-:W-:Y:S02]  /*4f00*/  MOV R86, 0xffffffff ;  /* 0xffffffff00567802 */ /* 0x000fe40000000f00 */
[----:B------:R-:W-:Y:S02]  /*4f10*/  MOV R50, 0x4f30 ;  /* 0x00004f3000327802 */ /* 0x000fe40000000f00 */
[----:B------:R-:W-:Y:S05]  /*4f20*/  CALL.REL.NOINC `($__internal_48_$__cuda_sm70_shflsync_down) ;  /* 0x000003e000007944 */ /* 0x000fea0003c00000 */
[----:B-1----:R-:W-:Y:S01]  /*4f30*/  @!P1 FFMA.FTZ R90, R152, R155, R90 ;  /* 0x0000009b985a9223 */ /* 0x002fe2000001005a */
[----:B------:R-:W-:Y:S01]  /*4f40*/  HFMA2.MMA R155, -RZ, RZ, 0, 9.5367431640625e-07 ;  /* 0x00000010ff9b7435 */ /* 0x000fe200000001ff */
[----:B------:R-:W-:Y:S01]  /*4f50*/  @!P1 FMUL.FTZ R152, R89, R152 ;  /* 0x0000009859989220 */ /* 0x000fe20000410000 */
[----:B0-----:R-:W-:Y:S01]  /*4f60*/  HFMA2.MMA R87, -RZ, RZ, 0, 1.847743988037109375e-06 ;  /* 0x0000001fff577435 */ /* 0x001fe200000001ff */
[----:B------:R-:W-:-:S02]  /*4f70*/  MOV R86, 0xffffffff ;  /* 0xffffffff00567802 */ /* 0x000fc40000000f00 */
[----:B------:R-:W-:Y:S02]  /*4f80*/  MOV R154, R90 ;  /* 0x0000005a009a7202 */ /* 0x000fe40000000f00 */
[----:B------:R-:W-:Y:S02]  /*4f90*/  MOV R89, R152 ;  /* 0x0000009800597202 */ /* 0x000fe40000000f00 */
[----:B------:R-:W-:Y:S02]  /*4fa0*/  MOV R50, 0x4fd0 ;  /* 0x00004fd000327802 */ /* 0x000fe40000000f00 */
[----:B------:R-:W-:Y:S02]  /*4fb0*/  MOV R88, R89 ;  /* 0x0000005900587202 */ /* 0x000fe40000000f00 */
[----:B------:R-:W-:Y:S05]  /*4fc0*/  CALL.REL.NOINC `($__internal_48_$__cuda_sm70_shflsync_down) ;  /* 0x0000034000007944 */ /* 0x000fea0003c00000 */
[----:B-1----:R-:W-:Y:S01]  /*4fd0*/  MOV R90, R155 ;  /* 0x0000009b005a7202 */ /* 0x002fe20000000f00 */
[----:B------:R-:W-:Y:S01]  /*4fe0*/  HFMA2.MMA R155, -RZ, RZ, 0, 9.5367431640625e-07 ;  /* 0x00000010ff9b7435 */ /* 0x000fe200000001ff */
[----:B0-----:R-:W-:Y:S02]  /*4ff0*/  MOV R88, R154 ;  /* 0x0000009a00587202 */ /* 0x001fe40000000f00 */
[----:B------:R-:W-:-:S02]  /*5000*/  MOV R87, 0x1f ;  /* 0x0000001f00577802 */ /* 0x000fc40000000f00 */
[----:B------:R-:W-:Y:S02]  /*5010*/  MOV R86, 0xffffffff ;  /* 0xffffffff00567802 */ /* 0x000fe40000000f00 */
[----:B------:R-:W-:Y:S02]  /*5020*/  MOV R50, 0x5040 ;  /* 0x0000504000327802 */ /* 0x000fe40000000f00 */
[----:B------:R-:W-:Y:S05]  /*5030*/  CALL.REL.NOINC `($__internal_48_$__cuda_sm70_shflsync_down) ;  /* 0x000002d000007944 */ /* 0x000fea0003c00000 */
[----:B-1----:R-:W-:Y:S01]  /*5040*/  @!P0 FFMA.FTZ R154, R89, R155, R154 ;  /* 0x0000009b599a8223 */ /* 0x002fe2000001009a */
[----:B0-----:R-:W-:Y:S01]  /*5050*/  HFMA2.MMA R87, -RZ, RZ, 0, 0 ;  /* 0x00000000ff577435 */ /* 0x001fe200000001ff */
[----:B------:R-:W-:Y:S01]  /*5060*/  @!P0 FMUL.FTZ R89, R90, R89 ;  /* 0x000000595a598220 */ /* 0x000fe20000410000 */
[----:B------:R-:W-:Y:S02]  /*5070*/  MOV R50, 0x1f ;  /* 0x0000001f00327802 */ /* 0x000fe40000000f00 */
[----:B------:R-:W-:Y:S02]  /*5080*/  MOV R51, 0xffffffff ;  /* 0xffffffff00337802 */ /* 0x000fe40000000f00 */
[----:B------:R-:W-:Y:S02]  /*5090*/  MOV R88, R89 ;  /* 0x0000005900587202 */ /* 0x000fe40000000f00 */
[----:B------:R-:W-:-:S02]  /*50a0*/  MOV R86, 0x50c0 ;  /* 0x000050c000567802 */ /* 0x000fc40000000f00 */
        /* <DEDUP_REMOVED lines=8> */
[----:B------:R-:W-:Y:S01]  /*5130*/  HFMA2.MMA R155, -RZ, RZ, 0, 5.9604644775390625e-08 ;  /* 0x00000001ff9b7435 */ /* 0x000fe200000001ff */
[----:B-1----:R-:W-:Y:S02]  /*5140*/  MOV R153, R50 ;  /* 0x0000003200997202 */ /* 0x002fe40000000f00 */
[----:B0-----:R-:W-:Y:S02]  /*5150*/  MOV R88, R89 ;  /* 0x0000005900587202 */ /* 0x001fe40000000f00 */
[----:B------:R-:W-:-:S02]  /*5160*/  MOV R87, 0x1f ;  /* 0x0000001f00577802 */ /* 0x000fc40000000f00 */
[----:B------:R-:W-:Y:S02]  /*5170*/  MOV R86, 0xffffffff ;  /* 0xffffffff00567802 */ /* 0x000fe40000000f00 */
[----:B------:R-:W-:Y:S02]  /*5180*/  MOV R50, 0x51a0 ;  /* 0x000051a000327802 */ /* 0x000fe40000000f00 */
[----:B------:R-:W-:Y:S05]  /*5190*/  CALL.REL.NOINC `($__internal_48_$__cuda_sm70_shflsync_down) ;  /* 0x0000017000007944 */ /* 0x000fea0003c00000 */
[----:B-1----:R-:W-:Y:S01]  /*51a0*/  MOV R89, R155 ;  /* 0x0000009b00597202 */ /* 0x002fe20000000f00 */
[----:B------:R-:W-:Y:S01]  /*51b0*/  HFMA2.MMA R155, -RZ, RZ, 0, 5.9604644775390625e-08 ;  /* 0x00000001ff9b7435 */ /* 0x000fe200000001ff */
[----:B0-----:R-:W-:Y:S02]  /*51c0*/  MOV R88, R154 ;  /* 0x0000009a00587202 */ /* 0x001fe40000000f00 */
[----:B------:R-:W-:Y:S02]  /*51d0*/  MOV R87, 0x1f ;  /* 0x0000001f00577802 */ /* 0x000fe40000000f00 */
[----:B------:R-:W-:Y:S02]  /*51e0*/  MOV R86, 0xffffffff ;  /* 0xffffffff00567802 */ /* 0x000fe40000000f00 */
[----:B------:R-:W-:-:S02]  /*51f0*/  MOV R50, 0x5210 ;  /* 0x0000521000327802 */ /* 0x000fc40000000f00 */
[----:B------:R-:W-:Y:S05]  /*5200*/  CALL.REL.NOINC `($__internal_48_$__cuda_sm70_shflsync_down) ;  /* 0x0000010000007944 */ /* 0x000fea0003c00000 */
[----:B0-----:R-:W-:Y:S01]  /*5210*/  HFMA2.MMA R87, -RZ, RZ, 0, 0 ;  /* 0x00000000ff577435 */ /* 0x001fe200000001ff */
[----:B------:R-:W-:-:S02]  /*5220*/  MOV R154, R89 ;  /* 0x00000059009a7202 */ /* 0x000fc40000000f00 */
[----:B------:R-:W-:Y:S02]  /*5230*/  MOV R88, R48 ;  /* 0x0000003000587202 */ /* 0x000fe40000000f00 */
[----:B------:R-:W-:Y:S02]  /*5240*/  MOV R50, 0x1f ;  /* 0x0000001f00327802 */ /* 0x000fe40000000f00 */
[----:B------:R-:W-:Y:S02]  /*5250*/  MOV R51, 0xffffffff ;  /* 0xffffffff00337802 */ /* 0x000fe40000000f00 */
[----:B------:R-:W-:Y:S02]  /*5260*/  MOV R86, 0x5280 ;  /* 0x0000528000567802 */ /* 0x000fe40000000f00 */
[----:B-1----:R-:W-:Y:S05]  /*5270*/  CALL.REL.NOINC `($__internal_49_$__cuda_sm70_shflsync_idx_p) ;  /* 0x000000d000007944 */ /* 0x002fea0003c00000 */
[----:B0-----:R-:W-:Y:S01]  /*5280*/  HFMA2.MMA R87, -RZ, RZ, 0, 0 ;  /* 0x00000000ff577435 */ /* 0x001fe200000001ff */
[----:B-1----:R-:W-:Y:S02]  /*5290*/  MOV R156, R50 ;  /* 0x00000032009c7202 */ /* 0x002fe40000000f00 */
[----:B------:R-:W-:Y:S02]  /*52a0*/  MOV R88, R49 ;  /* 0x0000003100587202 */ /* 0x000fe40000000f00 */
[----:B------:R-:W-:-:S02]  /*52b0*/  MOV R50, 0x1f ;  /* 0x0000001f00327802 */ /* 0x000fc40000000f00 */
[----:B------:R-:W-:Y:S02]  /*52c0*/  MOV R51, 0xffffffff ;  /* 0xffffffff00337802 */ /* 0x000fe40000000f00 */
[----:B------:R-:W-:Y:S02]  /*52d0*/  MOV R86, 0x52f0 ;  /* 0x000052f000567802 */ /* 0x000fe40000000f00 */
[----:B------:R-:W-:Y:S05]  /*52e0*/  CALL.REL.NOINC `($__internal_49_$__cuda_sm70_shflsync_idx_p) ;  /* 0x0000006000007944 */ /* 0x000fea0003c00000 */
[----:B-1----:R-:W-:Y:S01]  /*52f0*/  MOV R89, R50 ;  /* 0x0000003200597202 */ /* 0x002fe20000000f00 */
[----:B0-----:R-:W-:Y:S05]  /*5300*/  BRA `(.L_x_1276) ;  /* 0xffffd35000007947 */ /* 0x001fea000383ffff */
        .weak           $__internal_48_$__cuda_sm70_shflsync_down
        .type           $__internal_48_$__cuda_sm70_shflsync_down,@function
        .size           $__internal_48_$__cuda_sm70_shflsync_down,($__internal_49_$__cuda_sm70_shflsync_idx_p - $__internal_48_$__cuda_sm70_shflsync_down)
$__internal_48_$__cuda_sm70_shflsync_down:
[----:B------:R-:W-:Y:S01]  /*5310*/  HFMA2.MMA R51, -RZ, RZ, 0, 0 ;  /* 0x00000000ff337435 */ /* 0x000fe200000001ff */
[----:B------:R-:W-:Y:S04]  /*5320*/  WARPSYNC R86 ;  /* 0x0000005600007348 */ /* 0x000fe80003800000 */
[----:B------:R0:W1:Y:S01]  /*5330*/  SHFL.DOWN PT, R155, R88, R155, R87 ;  /* 0x0800009b589b7389 */ /* 0x00006200000e0057 */
[----:B------:R-:W-:Y:S05]  /*5340*/  RET.REL.NODEC R50 `(_Z25selective_scan_bwd_kernelI32Selective_Scan_bwd_kernel_traitsILi128ELi16ELb1ELb0ELb0ELb0ELb0EN3c108BFloat16EfEEv12SSMParamsBwd) ;  /* 0xffffacb032007950 */ /* 0x000fea0003c3ffff */
        .weak           $__internal_49_$__cuda_sm70_shflsync_idx_p
        .type           $__internal_49_$__cuda_sm70_shflsync_idx_p,@function
        .size           $__internal_49_$__cuda_sm70_shflsync_idx_p,($__internal_50_$__cuda_sm70_shflsync_up - $__internal_49_$__cuda_sm70_shflsync_idx_p)
$__internal_49_$__cuda_sm70_shflsync_idx_p:
[----:B------:R-:W-:Y:S01]  /*5350*/  HFMA2.MMA R91, -RZ, RZ, 0, 0 ;  /* 0x00000000ff5b7435 */ /* 0x000fe200000001ff */
[----:B------:R-:W-:Y:S01]  /*5360*/  MOV R90, R86 ;  /* 0x00000056005a7202 */ /* 0x000fe20000000f00 */
[----:B------:R-:W-:Y:S04]  /*5370*/  WARPSYNC R51 ;  /* 0x0000003300007348 */ /* 0x000fe80003800000 */
[----:B------:R0:W1:Y:S01]  /*5380*/  SHFL.IDX PT, R50, R88, R87, R50 ;  /* 0x0000005758327389 */ /* 0x00006200000e0032 */
[----:B------:R-:W-:Y:S05]  /*5390*/  RET.REL.NODEC R90 `(_Z25selective_scan_bwd_kernelI32Selective_Scan_bwd_kernel_traitsILi128ELi16ELb1ELb0ELb0ELb0ELb0EN3c108BFloat16EfEEv12SSMParamsBwd) ;  /* 0xffffac605a007950 */ /* 0x000fea0003c3ffff */
        .weak           $__internal_50_$__cuda_sm70_shflsync_up
        .type           $__internal_50_$__cuda_sm70_shflsync_up,@function
        .size           $__internal_50_$__cuda_sm70_shflsync_up,(.L_x_8862 - $__internal_50_$__cuda_sm70_shflsync_up)
$__internal_50_$__cuda_sm70_shflsync_up:
[----:B------:R-:W-:Y:S01]  /*53a0*/  MOV R51, 0x0 ;  /* 0x0000000000337802 */ /* 0x000fe20000000f00 */
[----:B------:R-:W-:Y:S04]  /*53b0*/  WARPSYNC R87 ;  /* 0x0000005700007348 */ /* 0x000fe80003800000 */
[----:B------:R0:W1:Y:S01]  /*53c0*/  SHFL.UP PT, R86, R89, R86, R88 ;  /* 0x0400005659567389 */ /* 0x00006200000e0058 */
[----:B------:R-:W-:Y:S05]  /*53d0*/  RET.REL.NODEC R50 `(_Z25selective_scan_bwd_kernelI32Selective_Scan_bwd_kernel_traitsILi128ELi16ELb1ELb0ELb0ELb0ELb0EN3c108BFloat16EfEEv12SSMParamsBwd) ;  /* 0xffffac2032007950 */ /* 0x000fea0003c3ffff */
.L_x_1277:
        /* <DEDUP_REMOVED lines=10> */
.L_x_8862:


//--------------------- .text._Z25selective_scan_bwd_kernelI32Selective_Scan_bwd_kernel_traitsILi128ELi16ELb1ELb0ELb0ELb0ELb1EN3c108BFloat16EfEEv12SSMParamsBwd --------------------------
	.section	.text._Z25selective_scan_bwd_kernelI32Selective_Scan_bwd_kernel_traitsILi128ELi16ELb1ELb0ELb0ELb0ELb1EN3c108BFloat16EfEEv12SSMParamsBwd,"ax",@progbits
	.sectioninfo	@"SHI_REGISTERS=167"
	.align	128
        .global         _Z25selective_scan_bwd_kernelI32Selective_Scan_bwd_kernel_traitsILi128ELi16ELb1ELb0ELb0ELb0ELb1EN3c108BFloat16EfEEv12SSMParamsBwd
        .type           _Z25selective_scan_bwd_kernelI32Selective_Scan_bwd_kernel_traitsILi128ELi16ELb1ELb0ELb0ELb0ELb1EN3c108BFloat16EfEEv12SSMParamsBwd,@function
        .size           _Z25selective_scan_bwd_kernelI32Selective_Scan_bwd_kernel_traitsILi128ELi16ELb1ELb0ELb0ELb0ELb1EN3c108BFloat16EfEEv12SSMParamsBwd,(.L_x_8865 - _Z25selective_scan_bwd_kernelI32Selective_Scan_bwd_kernel_traitsILi128ELi16ELb1ELb0ELb0ELb0ELb1EN3c108BFloat16EfEEv12SSMParamsBwd)
        .other          _Z25selective_scan_bwd_kernelI32Selective_Scan_bwd_kernel_traitsILi128ELi16ELb1ELb0ELb0ELb0ELb1EN3c108BFloat16EfEEv12SSMParamsBwd,@"STO_CUDA_ENTRY STV_DEFAULT"
_Z25selective_scan_bwd_kernelI32Selective_Scan_bwd_kernel_traitsILi128ELi16ELb1ELb0ELb0ELb0ELb1EN3c108BFloat16EfEEv12SSMParamsBwd:
.text._Z25selective_scan_bwd_kernelI32Selective_Scan_bwd_kernel_traitsILi128ELi16ELb1ELb0ELb0ELb0ELb1EN3c108BFloat16EfEEv12SSMParamsBwd:
        /* <DEDUP_REMOVED lines=15> */
[----:B------:R-:W-:Y:S01]  /*00f0*/  UMOV UR4, URZ ;  /* 0x0000003f00047c82 */ /* 0x000fe20008000000 */
[----:B------:R-:W-:Y:S01]  /*0100*/  CS2R R136, SRZ ;  /* 0x0000000000887805 */ /* 0x000fe2000001ff00 */
[----:B------:R-:W4:Y:S01]  /*0110*/  S2R R36, SR_CTAID.X ;  /* 0x0000000000247919 */ /* 0x000f220000002500 */
[----:B------:R-:W-:Y:S01]  /*0120*/  ISETP.GE.AND P5, PT, R10, 0x1, PT ;  /* 0x000000010a00780c */ /* 0x000fe20003fa6270 */
[----:B------:R-:W-:Y:S01]  /*0130*/  UMOV UR5, URZ ;  /* 0x0000003f00057c82 */ /* 0x000fe20008000000 */
[----:B------:R-:W-:Y:S01]  /*0140*/  CS2R R134, SRZ ;  /* 0x0000000000867805 */ /* 0x000fe2000001ff00 */
[----:B------:R-:W-:Y:S01]  /*0150*/  HFMA2.MMA R33, -RZ, RZ, 0, 0 ;  /* 0x00000000ff217435 */ /* 0x000fe200000001ff */
[----:B------:R-:W-:-:S02]  /*0160*/  MOV R31, RZ ;  /* 0x000000ff001f7202 */ /* 0x000fc40000000f00 */
[----:B----4-:R-:W-:Y:S01]  /*0170*/  SHF.R.S32.HI R35, RZ, 0x1f, R36 ;  /* 0x0000001fff237819 */ /* 0x010fe20000011424 */
[----:B------:R-:W-:-:S04]  /*0180*/  IMAD.WIDE.U32 R2, R36, c[0x0][0x1d0], RZ ;  /* 0x0000740024027a25 */ /* 0x000fc800078e00ff */
[C---:B------:R-:W-:Y:S02]  /*0190*/  IMAD R9, R35.reuse, c[0x0][0x1d0], RZ ;  /* 0x0000740023097a24 */ /* 0x040fe400078e02ff */
[C---:B------:R-:W-:Y:S02]  /*01a0*/  IMAD R13, R35.reuse, c[0x0][0x278], RZ ;  /* 0x00009e00230d7a24 */ /* 0x040fe400078e02ff */
[C---:B------:R-:W-:Y:S02]  /*01b0*/  IMAD R9, R36.reuse, c[0x0][0x1d4], R9 ;  /* 0x0000750024097a24 */ /* 0x040fe400078e0209 */
[----:B------:R-:W-:Y:S02]  /*01c0*/  IMAD R11, R35, c[0x0][0x1e0], RZ ;  /* 0x00007800230b7a24 */ /* 0x000fe400078e02ff */
[C---:B------:R-:W-:Y:S01]  /*01d0*/  IMAD R17, R36.reuse, c[0x0][0x27c], R13 ;  /* 0x00009f0024117a24 */ /* 0x040fe200078e020d */
[----:B------:R-:W-:Y:S01]  /*01e0*/  IADD3 R3, R3, R9, RZ ;  /* 0x0000000903037210 */ /* 0x000fe20007ffe0ff */
[----:B0-----:R-:W-:Y:S01]  /*01f0*/  IMAD.WIDE.U32 R4, R36, c[0x0][0x1e0], RZ ;  /* 0x0000780024047a25 */ /* 0x001fe200078e00ff */
[----:B------:R-:W-:-:S03]  /*0200*/  LEA R9, R10, 0xfffff800, 0xb ;  /* 0xfffff8000a097811 */ /* 0x000fc600078e58ff */
[----:B------:R-:W-:Y:S01]  /*0210*/  IMAD R15, R36, c[0x0][0x1e4], R11 ;  /* 0x00007900240f7a24 */ /* 0x000fe200078e020b */
[----:B------:R-:W-:Y:S01]  /*0220*/  SHF.R.S32.HI R11, RZ, 0x1f, R9 ;  /* 0x0000001fff0b7819 */ /* 0x000fe20000011409 */
[----:B------:R-:W-:Y:S02]  /*0230*/  IMAD R13, R37, c[0x0][0x1d8], RZ ;  /* 0x00007600250d7a24 */ /* 0x000fe400078e02ff */
[----:B------:R-:W-:Y:S01]  /*0240*/  IMAD.WIDE.U32 R2, R38, c[0x0][0x1d8], R2 ;  /* 0x0000760026027a25 */ /* 0x000fe200078e0002 */
[----:B------:R-:W-:-:S03]  /*0250*/  IADD3 R5, R5, R15, RZ ;  /* 0x0000000f05057210 */ /* 0x000fc60007ffe0ff */
[----:B-1----:R-:W-:Y:S01]  /*0260*/  IMAD.WIDE.U32 R6, R36, c[0x0][0x278], RZ ;  /* 0x00009e0024067a25 */ /* 0x002fe200078e00ff */
[----:B------:R-:W-:-:S03]  /*0270*/  IADD3 R12, P0, R9, R2, RZ ;  /* 0x00000002090c7210 */ /* 0x000fc60007f1e0ff */
[----:B------:R-:W-:Y:S01]  /*0280*/  IMAD R13, R38, c[0x0][0x1dc], R13 ;  /* 0x00007700260d7a24 */ /* 0x000fe200078e020d */
[----:B------:R-:W-:Y:S01]  /*0290*/  IADD3 R7, R7, R17, RZ ;  /* 0x0000001107077210 */ /* 0x000fe20007ffe0ff */
[C---:B------:R-:W-:Y:S01]  /*02a0*/  IMAD R15, R37.reuse, c[0x0][0x1e8], RZ ;  /* 0x00007a00250f7a24 */ /* 0x040fe200078e02ff */
[----:B------:R-:W-:Y:S01]  /*02b0*/  LEA R10, P4, R12, c[0x0][0x240], 0x1 ;  /* 0x000090000c0a7a11 */ /* 0x000fe200078808ff */
[----:B------:R-:W-:Y:S01]  /*02c0*/  IMAD R17, R37, c[0x0][0x280], RZ ;  /* 0x0000a00025117a24 */ /* 0x000fe200078e02ff */
[----:B------:R-:W-:Y:S01]  /*02d0*/  IADD3.X R13, R11, R3, R13, P0, !PT ;  /* 0x000000030b0d7210 */ /* 0x000fe200007fe40d */
[----:B------:R-:W-:Y:S01]  /*02e0*/  IMAD.WIDE.U32 R2, R38, c[0x0][0x1e8], R4 ;  /* 0x00007a0026027a25 */ /* 0x000fe200078e0004 */
[----:B------:R-:W-:-:S03]  /*02f0*/  ISETP.NE.U32.AND P0, PT, RZ, c[0x0][0x260], PT ;  /* 0x00009800ff007a0c */ /* 0x000fc60003f05070 */
[C---:B------:R-:W-:Y:S01]  /*0300*/  IMAD.WIDE.U32 R4, R38.reuse, c[0x0][0x280], R6 ;  /* 0x0000a00026047a25 */ /* 0x040fe200078e0006 */
[C---:B------:R-:W-:Y:S02]  /*0310*/  IADD3 R7, P6, R9.reuse, R2, RZ ;  /* 0x0000000209077210 */ /* 0x040fe40007fde0ff */
[----:B------:R-:W-:Y:S01]  /*0320*/  ISETP.NE.AND.EX P0, PT, RZ, c[0x0][0x264], PT, P0 ;  /* 0x00009900ff007a0c */ /* 0x000fe20003f05300 */
[C---:B------:R-:W-:Y:S01]  /*0330*/  IMAD R15, R38.reuse, c[0x0][0x1ec], R15 ;  /* 0x00007b00260f7a24 */ /* 0x040fe200078e020f */
[----:B------:R-:W-:Y:S01]  /*0340*/  IADD3 R9, P3, R9, R4, RZ ;  /* 0x0000000409097210 */ /* 0x000fe20007f7e0ff */
[----:B------:R-:W-:-:S03]  /*0350*/  IMAD R6, R38, c[0x0][0x284], R17 ;  /* 0x0000a10026067a24 */ /* 0x000fc600078e0211 */
[C---:B------:R-:W-:Y:S02]  /*0360*/  IADD3.X R2, R11.reuse, R3, R15, P6, !PT ;  /* 0x000000030b027210 */ /* 0x040fe400037fe40f */
[----:B------:R-:W-:Y:S02]  /*0370*/  IADD3.X R6, R11, R5, R6, P3, !PT ;  /* 0x000000050b067210 */ /* 0x000fe40001ffe406 */
[----:B------:R-:W-:Y:S02]  /*0380*/  LEA.HI.X R11, R12, c[0x0][0x244], R13, 0x1, P4 ;  /* 0x000091000c0b7a11 */ /* 0x000fe400020f0c0d */
[----:B------:R-:W-:Y:S02]  /*0390*/  ISETP.NE.U32.AND P3, PT, RZ, c[0x0][0x328], PT ;  /* 0x0000ca00ff007a0c */ /* 0x000fe40003f65070 */
[----:B------:R-:W-:Y:S02]  /*03a0*/  ISETP.NE.U32.AND P4, PT, RZ, c[0x0][0x348], PT ;  /* 0x0000d200ff007a0c */ /* 0x000fe40003f85070 */
[----:B------:R-:W-:-:S02]  /*03b0*/  LEA R5, P6, R7, c[0x0][0x248], 0x1 ;  /* 0x0000920007057a11 */ /* 0x000fc400078c08ff */
[----:B------:R-:W-:Y:S02]  /*03c0*/  ISETP.NE.AND.EX P3, PT, RZ, c[0x0][0x32c], PT, P3 ;  /* 0x0000cb00ff007a0c */ /* 0x000fe40003f65330 */
[----:B------:R-:W-:Y:S02]  /*03d0*/  ISETP.NE.AND.EX P4, PT, RZ, c[0x0][0x34c], PT, P4 ;  /* 0x0000d300ff007a0c */ /* 0x000fe40003f85340 */
[----:B------:R-:W-:Y:S01]  /*03e0*/  LEA.HI.X R7, R7, c[0x0][0x24c], R2, 0x1, P6 ;  /* 0x0000930007077a11 */ /* 0x000fe200030f0c02 */
[----:B------:R-:W-:Y:S01]  /*03f0*/  @P0 IMAD R2, R36, c[0x0][0x164], R38 ;  /* 0x0000590024020a24 */ /* 0x000fe200078e0226 */
[----:B------:R-:W-:Y:S02]  /*0400*/  @P0 MOV R155, 0x8 ;  /* 0x00000008009b0802 */ /* 0x000fe40000000f00 */
[----:B------:R-:W-:Y:S01]  /*0410*/  LEA R4, P6, R9, c[0x0][0x308], 0x1 ;  /* 0x0000c20009047a11 */ /* 0x000fe200078c08ff */
[----:B------:R-:W-:-:S04]  /*0420*/  @P0 IMAD R2, R2, c[0x0][0x174], RZ ;  /* 0x00005d0002020a24 */ /* 0x000fc800078e02ff */
[----:B------:R-:W-:-:S04]  /*0430*/  @P0 IMAD R2, R2, c[0x0][0x16c], RZ ;  /* 0x00005b0002020a24 */ /* 0x000fc800078e02ff */
[----:B------:R-:W-:Y:S02]  /*0440*/  @P0 IMAD.WIDE R154, R2, R155, c[0x0][0x260] ;  /* 0x00009800029a0625 */ /* 0x000fe400078e029b */
[----:B------:R-:W-:Y:S01]  /*0450*/  @!P0 CS2R R154, SRZ ;  /* 0x00000000009a8805 */ /* 0x000fe2000001ff00 */
[----:B--2---:R0:W1:Y:S01]  /*0460*/  @P1 R2UR UR4, R0 ;  /* 0x00000000000413c2 */ /* 0x00406200000e0000 */
[----:B------:R-:W-:-:S04]  /*0470*/  @P3 LEA R136, P1, R38, c[0x0][0x328], 0x2 ;  /* 0x0000ca0026883a11 */ /* 0x000fc800078210ff */
[----:B------:R-:W-:-:S03]  /*0480*/  @P3 LEA.HI.X R137, R38, c[0x0][0x32c], R37, 0x2, P1 ;  /* 0x0000cb0026893a11 */ /* 0x000fc600008f1425 */
[----:B---3--:R2:W3:Y:S01]  /*0490*/  @P2 R2UR UR5, R8 ;  /* 0x00000000080523c2 */ /* 0x0084e200000e0000 */
[C---:B------:R-:W-:Y:S02]  /*04a0*/  @P4 LEA R134, P2, R38.reuse, c[0x0][0x348], 0x2 ;  /* 0x0000d20026864a11 */ /* 0x040fe400078410ff */
[----:B0-----:R-:W-:Y:S02]  /*04b0*/  LEA.HI.X R0, R9, c[0x0][0x30c], R6, 0x1, P6 ;  /* 0x0000c30009007a11 */ /* 0x001fe400030f0c06 */
[----:B------:R-:W-:Y:S01]  /*04c0*/  @P4 LEA.HI.X R135, R38, c[0x0][0x34c], R37, 0x2, P2 ;  /* 0x0000d30026874a11 */ /* 0x000fe200010f1425 */
[----:B------:R-:W-:Y:S05]  /*04d0*/  @!P5 BRA `(.L_x_1278) ;  /* 0x000049f00000d947 */ /* 0x000fea0003800000 */
[----:B------:R-:W0:Y:S01]  /*04e0*/  S2R R34, SR_TID.X ;  /* 0x0000000000227919 */ /* 0x000e220000002100 */
[----:B------:R4:W2:Y:S01]  /*04f0*/  R2UR UR12, R10 ;  /* 0x000000000a0c73c2 */ /* 0x0008a200000e0000 */
[----:B------:R-:W-:Y:S02]  /*0500*/  MOV R30, c[0x0][0x174] ;  /* 0x00005d00001e7a02 */ /* 0x000fe40000000f00 */
[----:B------:R-:W3:Y:S01]  /*0510*/  S2R R32, SR_LANEID ;  /* 0x0000000000207919 */ /* 0x000ee20000000000 */
[----:B------:R-:W-:-:S02]  /*0520*/  MOV R31, RZ ;  /* 0x000000ff001f7202 */ /* 0x000fc40000000f00 */
[----:B------:R-:W-:Y:S02]  /*0530*/  MOV R33, RZ ;  /* 0x000000ff00217202 */ /* 0x000fe40000000f00 */
[----:B------:R4:W1:Y:S08]  /*0540*/  R2UR UR13, R11 ;  /* 0x000000000b0d73c2 */ /* 0x00087000000e0000 */
[----:B------:R4:W1:Y:S01]  /*0550*/  R2UR UR10, R5 ;  /* 0x00000000050a73c2 */ /* 0x00086200000e0000 */
[----:B0-----:R-:W-:-:S07]  /*0560*/  SHF.R.S32.HI R3, RZ, 0x1f, R34 ;  /* 0x0000001fff037819 */ /* 0x001fce0000011422 */
[----:B------:R4:W0:Y:S01]  /*0570*/  R2UR UR11, R7 ;  /* 0x00000000070b73c2 */ /* 0x00082200000e0000 */
[----:B------:R-:W-:Y:S02]  /*0580*/  SHF.L.U32 R29, R34, 0x1, RZ ;  /* 0x00000001221d7819 */ /* 0x000fe400000006ff */
[----:B------:R-:W-:Y:S02]  /*0590*/  LEA.HI R3, R3, R34, RZ, 0x5 ;  /* 0x0000002203037211 */ /* 0x000fe400078f28ff */
[----:B------:R-:W-:Y:S02]  /*05a0*/  LOP3.LUT R29, R29, 0xffffffc0, RZ, 0xc0, !PT ;  /* 0xffffffc01d1d7812 */ /* 0x000fe400078ec0ff */
[----:B------:R-:W-:Y:S01]  /*05b0*/  SHF.R.S32.HI R28, RZ, 0x5, R3 ;  /* 0x00000005ff1c7819 */ /* 0x000fe20000011403 */
[----:B------:R4:W0:Y:S08]  /*05c0*/  R2UR UR8, R4 ;  /* 0x00000000040873c2 */ /* 0x00083000000e0000 */
[----:B-123--:R4:W0:Y:S02]  /*05d0*/  R2UR UR9, R0 ;  /* 0x00000000000973c2 */ /* 0x00e82400000e0000 */
.L_x_1297:
[----:B------:R-:W-:Y:S01]  /*05e0*/  BAR.SYNC.DEFER_BLOCKING 0x0 ;  /* 0x0000000000007b1d */ /* 0x000fe20000010000 */
[----:B------:R-:W-:-:S02]  /*05f0*/  MOV R2, UR12 ;  /* 0x0000000c00027c02 */ /* 0x000fc40008000f00 */
[----:B------:R-:W-:Y:S02]  /*0600*/  MOV R3, UR13 ;  /* 0x0000000d00037c02 */ /* 0x000fe40008000f00 */
[----:B------:R-:W-:-:S05]  /*0610*/  LOP3.LUT R27, R29, 0x1f, R34, 0xf8, !PT ;  /* 0x0000001f1d1b7812 */ /* 0x000fca00078ef822 */
[----:B------:R-:W-:-:S05]  /*0620*/  IMAD.WIDE R2, R27, 0x10, R2 ;  /* 0x000000101b027825 */ /* 0x000fca00078e0202 */
[----:B----4-:R-:W2:Y:S04]  /*0630*/  LDG.E.128 R4, [R2.64] ;  /* 0x0000000602047981 */ /* 0x010ea8000c1e1d00 */
[----:B------:R-:W3:Y:S01]  /*0640*/  LDG.E.128 R8, [R2.64+0x200] ;  /* 0x0002000602087981 */ /* 0x000ee2000c1e1d00 */
[-C--:B------:R-:W-:Y:S02]  /*0650*/  IADD3 R26, R29, R32.reuse, RZ ;  /* 0x000000201d1a7210 */ /* 0x080fe40007ffe0ff */
[----:B------:R-:W-:Y:S02]  /*0660*/  MOV R12, UR10 ;  /* 0x0000000a000c7c02 */ /* 0x000fe40008000f00 */
[----:B------:R-:W-:Y:S02]  /*0670*/  IADD3 R24, R26, R32, RZ ;  /* 0x000000201a187210 */ /* 0x000fe40007ffe0ff */
[----:B0-----:R-:W-:-:S05]  /*0680*/  MOV R13, UR11 ;  /* 0x0000000b000d7c02 */ /* 0x001fca0008000f00 */
[----:B------:R-:W-:Y:S01]  /*0690*/  IMAD.WIDE R12, R27, 0x10, R12 ;  /* 0x000000101b0c7825 */ /* 0x000fe200078e020c */
[----:B--2---:R-:W-:Y:S04]  /*06a0*/  STS.128 [R26.X16], R4 ;  /* 0x000000041a007388 */ /* 0x004fe8000000cc00 */
[----:B---3--:R-:W-:Y:S01]  /*06b0*/  STS.128 [R26.X16+0x200], R8 ;  /* 0x000200081a007388 */ /* 0x008fe2000000cc00 */
[----:B------:R-:W-:-:S06]  /*06c0*/  NOP ;  /* 0x0000000000007918 */ /* 0x000fcc0000000000 */
[----:B------:R-:W-:Y:S04]  /*06d0*/  LDS.128 R40, [R24.X16] ;  /* 0x0000000018287984 */ /* 0x000fe8000000cc00 */
[----:B------:R-:W-:Y:S04]  /*06e0*/  LDS.128 R44, [R24.X16+0x10] ;  /* 0x00001000182c7984 */ /* 0x000fe8000000cc00 */
[----:B------:R-:W-:Y:S06]  /*06f0*/  BAR.SYNC.DEFER_BLOCKING 0x0 ;  /* 0x0000000000007b1d */ /* 0x000fec0000010000 */
[----:B------:R-:W2:Y:S04]  /*0700*/  LDG.E.128 R16, [R12.64] ;  /* 0x000000060c107981 */ /* 0x000ea8000c1e1d00 */
[----:B------:R-:W3:Y:S01]  /*0710*/  LDG.E.128 R20, [R12.64+0x200] ;  /* 0x000200060c147981 */ /* 0x000ee2000c1e1d00 */
[----:B------:R-:W-:-:S02]  /*0720*/  MOV R2, UR8 ;  /* 0x0000000800027c02 */ /* 0x000fc40008000f00 */
[----:B------:R-:W-:-:S05]  /*0730*/  MOV R3, UR9 ;  /* 0x0000000900037c02 */ /* 0x000fca0008000f00 */
[----:B------:R-:W-:Y:S01]  /*0740*/  IMAD.WIDE R2, R27, 0x10, R2 ;  /* 0x000000101b027825 */ /* 0x000fe200078e0202 */
[----:B--2---:R-:W-:Y:S04]  /*0750*/  STS.128 [R26.X16], R16 ;  /* 0x000000101a007388 */ /* 0x004fe8000000cc00 */
[----:B---3--:R0:W-:Y:S01]  /*0760*/  STS.128 [R26.X16+0x200], R20 ;  /* 0x000200141a007388 */ /* 0x0081e2000000cc00 */
[----:B------:R-:W-:-:S06]  /*0770*/  NOP ;  /* 0x0000000000007918 */ /* 0x000fcc0000000000 */
[----:B------:R-:W-:Y:S04]  /*0780*/  LDS.128 R8, [R24.X16] ;  /* 0x0000000018087984 */ /* 0x000fe8000000cc00 */
[----:B------:R-:W-:Y:S04]  /*0790*/  LDS.128 R4, [R24.X16+0x10] ;  /* 0x0000100018047984 */ /* 0x000fe8000000cc00 */
[----:B------:R-:W-:Y:S06]  /*07a0*/  BAR.SYNC.DEFER_BLOCKING 0x0 ;  /* 0x0000000000007b1d */ /* 0x000fec0000010000 */
[----:B------:R1:W2:Y:S04]  /*07b0*/  LDG.E.128 R48, [R2.64] ;  /* 0x0000000602307981 */ /* 0x0002a8000c1e1d00 */
[----:B------:R1:W3:Y:S01]  /*07c0*/  LDG.E.128 R56, [R2.64+0x200] ;  /* 0x0002000602387981 */ /* 0x0002e2000c1e1d00 */
[----:B------:R-:W-:Y:S01]  /*07d0*/  LEA R132, R30, 0xfffff800, 0xb ;  /* 0xfffff8001e847811 */ /* 0x000fe200078e58ff */
[----:B------:R-:W-:-:S03]  /*07e0*/  IMAD R13, R35, c[0x0][0x1f0], RZ ;  /* 0x00007c00230d7a24 */ /* 0x000fc600078e02ff */
[----:B------:R-:W-:Y:S01]  /*07f0*/  SHF.R.S32.HI R133, RZ, 0x1f, R132 ;  /* 0x0000001fff857819 */ /* 0x000fe20000011484 */
[----:B------:R-:W-:-:S04]  /*0800*/  IMAD R15, R36, c[0x0][0x1f4], R13 ;  /* 0x00007d00240f7a24 */ /* 0x000fc800078e020d */
[----:B------:R-:W-:-:S05]  /*0810*/  IMAD.WIDE.U32 R12, R36, c[0x0][0x1f0], R132 ;  /* 0x00007c00240c7a25 */ /* 0x000fca00078e0084 */
[----:B------:R-:W-:Y:S01]  /*0820*/  IADD3 R13, R13, R15, RZ ;  /* 0x0000000f0d0d7210 */ /* 0x000fe20007ffe0ff */
[----:B------:R-:W-:-:S04]  /*0830*/  IMAD R15, R37, c[0x0][0x1f8], RZ ;  /* 0x00007e00250f7a24 */ /* 0x000fc800078e02ff */
[C---:B------:R-:W-:Y:S02]  /*0840*/  IMAD R15, R38.reuse, c[0x0][0x1fc], R15 ;  /* 0x00007f00260f7a24 */ /* 0x040fe400078e020f */
[----:B------:R-:W-:-:S05]  /*0850*/  IMAD.WIDE.U32 R12, R38, c[0x0][0x1f8], R12 ;  /* 0x00007e00260c7a25 */ /* 0x000fca00078e000c */
[----:B-1----:R-:W-:Y:S02]  /*0860*/  IADD3 R3, R13, R15, RZ ;  /* 0x0000000f0d037210 */ /* 0x002fe40007ffe0ff */
[----:B------:R-:W-:-:S04]  /*0870*/  LEA R2, P0, R12, c[0x0][0x268], 0x1 ;  /* 0x00009a000c027a11 */ /* 0x000fc800078008ff */
[----:B------:R-:W-:-:S05]  /*0880*/  LEA.HI.X R3, R12, c[0x0][0x26c], R3, 0x1, P0 ;  /* 0x00009b000c037a11 */ /* 0x000fca00000f0c03 */
[----:B------:R-:W-:Y:S01]  /*0890*/  IMAD.WIDE R2, R27, 0x10, R2 ;  /* 0x000000101b027825 */ /* 0x000fe200078e0202 */
[----:B--2---:R1:W-:Y:S04]  /*08a0*/  STS.128 [R26.X16], R48 ;  /* 0x000000301a007388 */ /* 0x0043e8000000cc00 */
[----:B---3--:R-:W-:Y:S01]  /*08b0*/  STS.128 [R26.X16+0x200], R56 ;  /* 0x000200381a007388 */ /* 0x008fe2000000cc00 */
[----:B------:R-:W-:-:S06]  /*08c0*/  NOP ;  /* 0x0000000000007918 */ /* 0x000fcc0000000000 */
[----:B------:R-:W-:Y:S04]  /*08d0*/  LDS.128 R52, [R24.X16] ;  /* 0x0000000018347984 */ /* 0x000fe8000000cc00 */
[----:B------:R-:W-:Y:S04]  /*08e0*/  LDS.128 R16, [R24.X16+0x10] ;  /* 0x0000100018107984 */ /* 0x000fe8000000cc00 */
[----:B------:R-:W-:Y:S06]  /*08f0*/  BAR.SYNC.DEFER_BLOCKING 0x0 ;  /* 0x0000000000007b1d */ /* 0x000fec0000010000 */
[----:B------:R2:W3:Y:S04]  /*0900*/  LDG.E.128 R60, [R2.64] ;  /* 0x00000006023c7981 */ /* 0x0004e8000c1e1d00 */
[----:B------:R2:W4:Y:S01]  /*0910*/  LDG.E.128 R64, [R2.64+0x200] ;  /* 0x0002000602407981 */ /* 0x000522000c1e1d00 */
[----:B------:R-:W-:-:S04]  /*0920*/  IMAD R13, R35, c[0x0][0x200], RZ ;  /* 0x00008000230d7a24 */ /* 0x000fc800078e02ff */
[C---:B------:R-:W-:Y:S02]  /*0930*/  IMAD R15, R36.reuse, c[0x0][0x204], R13 ;  /* 0x00008100240f7a24 */ /* 0x040fe400078e020d */
[----:B------:R-:W-:-:S05]  /*0940*/  IMAD.WIDE.U32 R12, R36, c[0x0][0x200], R132 ;  /* 0x00008000240c7a25 */ /* 0x000fca00078e0084 */
[----:B------:R-:W-:Y:S01]  /*0950*/  IADD3 R13, R13, R15, RZ ;  /* 0x0000000f0d0d7210 */ /* 0x000fe20007ffe0ff */
[----:B------:R-:W-:-:S04]  /*0960*/  IMAD R15, R37, c[0x0][0x208], RZ ;  /* 0x00008200250f7a24 */ /* 0x000fc800078e02ff */
[C---:B------:R-:W-:Y:S02]  /*0970*/  IMAD R15, R38.reuse, c[0x0][0x20c], R15 ;  /* 0x00008300260f7a24 */ /* 0x040fe400078e020f */
[----:B------:R-:W-:-:S05]  /*0980*/  IMAD.WIDE.U32 R12, R38, c[0x0][0x208], R12 ;  /* 0x00008200260c7a25 */ /* 0x000fca00078e000c */
[----:B------:R-:W-:Y:S02]  /*0990*/  IADD3 R13, R13, R15, RZ ;  /* 0x0000000f0d0d7210 */ /* 0x000fe40007ffe0ff */
[----:B------:R-:W-:-:S04]  /*09a0*/  LEA R14, P0, R12, c[0x0][0x258], 0x1 ;  /* 0x000096000c0e7a11 */ /* 0x000fc800078008ff */
[----:B------:R-:W-:-:S05]  /*09b0*/  LEA.HI.X R15, R12, c[0x0][0x25c], R13, 0x1, P0 ;  /* 0x000097000c0f7a11 */ /* 0x000fca00000f0c0d */
[----:B--2---:R-:W-:Y:S01]  /*09c0*/  IMAD.WIDE R2, R27, 0x10, R14 ;  /* 0x000000101b027825 */ /* 0x004fe200078e020e */
[----:B---3--:R-:W-:Y:S04]  /*09d0*/  STS.128 [R26.X16], R60 ;  /* 0x0000003c1a007388 */ /* 0x008fe8000000cc00 */
[----:B----4-:R-:W-:Y:S01]  /*09e0*/  STS.128 [R26.X16+0x200], R64 ;  /* 0x000200401a007388 */ /* 0x010fe2000000cc00 */
[----:B------:R-:W-:-:S06]  /*09f0*/  NOP ;  /* 0x0000000000007918 */ /* 0x000fcc0000000000 */
[----:B------:R-:W2:Y:S04]  /*0a00*/  LDS.128 R56, [R24.X16] ;  /* 0x0000000018387984 */ /* 0x000ea8000000cc00 */
[----:B------:R-:W3:Y:S04]  /*0a10*/  LDS.128 R12, [R24.X16+0x10] ;  /* 0x00001000180c7984 */ /* 0x000ee8000000cc00 */
[----:B------:R-:W-:Y:S06]  /*0a20*/  BAR.SYNC.DEFER_BLOCKING 0x0 ;  /* 0x0000000000007b1d */ /* 0x000fec0000010000 */
[----:B0-----:R0:W4:Y:S04]  /*0a30*/  LDG.E.128 R20, [R2.64+0x200] ;  /* 0x0002000602147981 */ /* 0x001128000c1e1d00 */
[----:B-1----:R0:W5:Y:S01]  /*0a40*/  LDG.E.128 R48, [R2.64] ;  /* 0x0000000602307981 */ /* 0x002162000c1e1d00 */
[----:B--2---:R-:W-:-:S02]  /*0a50*/  PRMT R0, RZ, 0x5410, R56 ;  /* 0x00005410ff007816 */ /* 0x004fc40000000038 */
[----:B------:R-:W-:-:S03]  /*0a60*/  PRMT R56, RZ, 0x7610, R56 ;  /* 0x00007610ff387816 */ /* 0x000fc60000000038 */
[----:B------:R-:W-:Y:S01]  /*0a70*/  FMUL.FTZ R25, R0, -1.4426950216293334961 ;  /* 0xbfb8aa3b00197820 */ /* 0x000fe20000410000 */
[----:B------:R-:W-:Y:S01]  /*0a80*/  PRMT R60, RZ, 0x5410, R57 ;  /* 0x00005410ff3c7816 */ /* 0x000fe20000000039 */
[----:B------:R-:W-:-:S04]  /*0a90*/  FMUL.FTZ R39, R56, -1.4426950216293334961 ;  /* 0xbfb8aa3b38277820 */ /* 0x000fc80000410000 */
[----:B------:R-:W1:Y:S01]  /*0aa0*/  MUFU.EX2 R25, R25 ;  /* 0x0000001900197308 */ /* 0x000e620000000800 */
[----:B------:R-:W-:Y:S01]  /*0ab0*/  FMUL.FTZ R61, R60, -1.4426950216293334961 ;  /* 0xbfb8aa3b3c3d7820 */ /* 0x000fe20000410000 */
[----:B------:R-:W-:Y:S02]  /*0ac0*/  PRMT R69, RZ, 0x7610, R58 ;  /* 0x00007610ff457816 */ /* 0x000fe4000000003a */
[----:B------:R-:W-:-:S04]  /*0ad0*/  PRMT R63, RZ, 0x7610, R57 ;  /* 0x00007610ff3f7816 */ /* 0x000fc80000000039 */
[----:B------:R-:W2:Y:S01]  /*0ae0*/  MUFU.EX2 R39, R39 ;  /* 0x0000002700277308 */ /* 0x000ea20000000800 */
[----:B------:R-:W-:Y:S01]  /*0af0*/  FMUL.FTZ R57, R69, -1.4426950216293334961 ;  /* 0xbfb8aa3b45397820 */ /* 0x000fe20000410000 */
[----:B------:R-:W-:Y:S01]  /*0b00*/  PRMT R66, RZ, 0x5410, R58 ;  /* 0x00005410ff427816 */ /* 0x000fe2000000003a */
[----:B0-----:R-:W-:-:S05]  /*0b10*/  FMUL.FTZ R2, R63, -1.4426950216293334961 ;  /* 0xbfb8aa3b3f027820 */ /* 0x001fca0000410000 */
[----:B------:R-:W0:Y:S01]  /*0b20*/  MUFU.EX2 R62, R61 ;  /* 0x0000003d003e7308 */ /* 0x000e220000000800 */
[----:B-1----:R-:W-:Y:S02]  /*0b30*/  FADD.FTZ R25, R25, 1 ;  /* 0x3f80000019197421 */ /* 0x002fe40000010000 */
[----:B------:R-:W-:-:S05]  /*0b40*/  FMUL.FTZ R3, R66, -1.4426950216293334961 ;  /* 0xbfb8aa3b42037820 */ /* 0x000fca0000410000 */
[----:B------:R1:W-:Y:S01]  /*0b50*/  MUFU.EX2 R70, R57 ;  /* 0x0000003900467308 */ /* 0x0003e20000000800 */
[----:B--2---:R-:W-:-:S07]  /*0b60*/  FADD.FTZ R39, R39, 1 ;  /* 0x3f80000027277421 */ /* 0x004fce0000010000 */
[----:B------:R-:W2:Y:S01]  /*0b70*/  MUFU.EX2 R64, R2 ;  /* 0x0000000200407308 */ /* 0x000ea20000000800 */
[----:B-1----:R-:W-:-:S07]  /*0b80*/  PRMT R57, RZ, 0x5410, R59 ;  /* 0x00005410ff397816 */ /* 0x002fce000000003b */
[----:B------:R-:W1:Y:S01]  /*0b90*/  MUFU.RCP R87, R25 ;  /* 0x0000001900577308 */ /* 0x000e620000001000 */
[----:B------:R-:W-:Y:S01]  /*0ba0*/  FMUL.FTZ R58, R57, -1.4426950216293334961 ;  /* 0xbfb8aa3b393a7820 */ /* 0x000fe20000410000 */
[--C-:B---3--:R-:W-:Y:S01]  /*0bb0*/  PRMT R61, RZ, 0x5410, R12.reuse ;  /* 0x00005410ff3d7816 */ /* 0x108fe2000000000c */
[----:B0-----:R-:W-:Y:S01]  /*0bc0*/  FADD.FTZ R62, R62, 1 ;  /* 0x3f8000003e3e7421 */ /* 0x001fe20000010000 */
[----:B------:R-:W-:-:S04]  /*0bd0*/  PRMT R12, RZ, 0x7610, R12 ;  /* 0x00007610ff0c7816 */ /* 0x000fc8000000000c */
[----:B------:R-:W0:Y:S01]  /*0be0*/  MUFU.EX2 R65, R3 ;  /* 0x0000000300417308 */ /* 0x000e220000000800 */
[----:B------:R-:W-:-:S07]  /*0bf0*/  FMUL.FTZ R67, R12, -1.4426950216293334961 ;  /* 0xbfb8aa3b0c437820 */ /* 0x000fce0000410000 */
[----:B------:R3:W-:Y:S01]  /*0c00*/  MUFU.EX2 R82, R58 ;  /* 0x0000003a00527308 */ /* 0x0007e20000000800 */
[----:B--2---:R-:W-:-:S07]  /*0c10*/  FADD.FTZ R64, R64, 1 ;  /* 0x3f80000040407421 */ /* 0x004fce0000010000 */
[----:B------:R-:W2:Y:S01]  /*0c20*/  MUFU.RCP R97, R39 ;  /* 0x0000002700617308 */ /* 0x000ea20000001000 */
[----:B---3--:R-:W-:Y:S01]  /*0c30*/  PRMT R58, RZ, 0x7610, R59 ;  /* 0x00007610ff3a7816 */ /* 0x008fe2000000003b */
[----:B------:R-:W-:-:S04]  /*0c40*/  IMAD R71, R35, c[0x0][0x2e8], RZ ;  /* 0x0000ba0023477a24 */ /* 0x000fc800078e02ff */
[----:B------:R-:W-:Y:S02]  /*0c50*/  FMUL.FTZ R2, R58, -1.4426950216293334961 ;  /* 0xbfb8aa3b3a027820 */ /* 0x000fe40000410000 */
[----:B------:R-:W3:Y:S01]  /*0c60*/  MUFU.RCP R99, R62 ;  /* 0x0000003e00637308 */ /* 0x000ee20000001000 */
[----:B-1----:R-:W-:Y:S01]  /*0c70*/  FADD.FTZ R101, -R87, 1 ;  /* 0x3f80000057657421 */ /* 0x002fe20000010100 */
[--C-:B------:R-:W-:Y:S02]  /*0c80*/  PRMT R90, RZ, 0x5410, R53.reuse ;  /* 0x00005410ff5a7816 */ /* 0x100fe40000000035 */
[----:B------:R-:W-:Y:S01]  /*0c90*/  PRMT R91, RZ, 0x7610, R53 ;  /* 0x00007610ff5b7816 */ /* 0x000fe20000000035 */
[----:B------:R-:W-:-:S03]  /*0ca0*/  FMUL.FTZ R53, R0, R87 ;  /* 0x0000005700357220 */ /* 0x000fc60000410000 */
[----:B------:R1:W-:Y:S01]  /*0cb0*/  MUFU.EX2 R84, R67 ;  /* 0x0000004300547308 */ /* 0x0003e20000000800 */
[----:B------:R-:W-:Y:S01]  /*0cc0*/  FMUL.FTZ R3, R61, -1.4426950216293334961 ;  /* 0xbfb8aa3b3d037820 */ /* 0x000fe20000410000 */
[----:B------:R-:W-:Y:S01]  /*0cd0*/  PRMT R72, RZ, 0x5410, R13 ;  /* 0x00005410ff487816 */ /* 0x000fe2000000000d */
[----:B------:R-:W-:Y:S01]  /*0ce0*/  IMAD R75, R36, c[0x0][0x2ec], R71 ;  /* 0x0000bb00244b7a24 */ /* 0x000fe200078e0247 */
[----:B------:R-:W-:Y:S01]  /*0cf0*/  PRMT R71, RZ, 0x7610, R13 ;  /* 0x00007610ff477816 */ /* 0x000fe2000000000d */
[----:B------:R-:W-:-:S03]  /*0d00*/  FFMA.FTZ R101, R0, R101, 1 ;  /* 0x3f80000000657423 */ /* 0x000fc60000010065 */
[----:B------:R-:W3:Y:S01]  /*0d10*/  MUFU.EX2 R59, R2 ;  /* 0x00000002003b7308 */ /* 0x000ee20000000800 */
[----:B-1----:R-:W-:Y:S01]  /*0d20*/  PRMT R67, RZ, 0x5410, R52 ;  /* 0x00005410ff437816 */ /* 0x002fe20000000034 */
[----:B0-----:R-:W-:Y:S01]  /*0d30*/  FADD.FTZ R65, R65, 1 ;  /* 0x3f80000041417421 */ /* 0x001fe20000010000 */
[----:B------:R-:W-:Y:S02]  /*0d40*/  MOV R13, c[0x0][0x16c] ;  /* 0x00005b00000d7a02 */ /* 0x000fe40000000f00 */
[----:B------:R-:W-:-:S03]  /*0d50*/  PRMT R0, RZ, 0x5410, R40 ;  /* 0x00005410ff007816 */ /* 0x000fc60000000028 */
[----:B------:R-:W0:Y:S01]  /*0d60*/  MUFU.RCP R104, R64 ;  /* 0x0000004000687308 */ /* 0x000e220000001000 */
[----:B------:R-:W-:Y:S01]  /*0d70*/  FMUL.FTZ R98, R67, R53 ;  /* 0x0000003543627220 */ /* 0x000fe20000410000 */
[----:B------:R-:W-:Y:S01]  /*0d80*/  PRMT R68, RZ, 0x7610, R52 ;  /* 0x00007610ff447816 */ /* 0x000fe20000000034 */
[----:B--2---:R-:W-:Y:S01]  /*0d90*/  FMUL.FTZ R52, R56, R97 ;  /* 0x0000006138347220 */ /* 0x004fe20000410000 */
[----:B------:R-:W-:Y:S01]  /*0da0*/  ISETP.GE.AND P1, PT, R13, 0x1, PT ;  /* 0x000000010d00780c */ /* 0x000fe20003f26270 */
[----:B------:R-:W-:-:S03]  /*0db0*/  FADD.FTZ R70, R70, 1 ;  /* 0x3f80000046467421 */ /* 0x000fc60000010000 */
[----:B------:R1:W-:Y:S01]  /*0dc0*/  MUFU.EX2 R83, R3 ;  /* 0x0000000300537308 */ /* 0x0003e20000000800 */
[----:B------:R-:W-:Y:S02]  /*0dd0*/  FADD.FTZ R13, -R97, 1 ;  /* 0x3f800000610d7421 */ /* 0x000fe40000010100 */
[----:B------:R-:W-:Y:S01]  /*0de0*/  FFMA.FTZ R33, R98, R0, R33 ;  /* 0x0000000062217223 */ /* 0x000fe20000010021 */
[----:B------:R-:W-:-:S04]  /*0df0*/  PRMT R0, RZ, 0x7610, R40 ;  /* 0x00007610ff007816 */ /* 0x000fc80000000028 */
[----:B------:R-:W2:Y:S01]  /*0e00*/  MUFU.RCP R107, R65 ;  /* 0x00000041006b7308 */ /* 0x000ea20000001000 */
[----:B-1----:R-:W-:Y:S01]  /*0e10*/  IMAD.WIDE.U32 R2, R36, c[0x0][0x2e8], R132 ;  /* 0x0000ba0024027a25 */ /* 0x002fe200078e0084 */
[----:B------:R-:W-:-:S03]  /*0e20*/  PRMT R89, RZ, 0x5410, R54 ;  /* 0x00005410ff597816 */ /* 0x000fc60000000036 */
[----:B------:R-:W-:Y:S01]  /*0e30*/  FMUL.FTZ R96, R68, R52 ;  /* 0x0000003444607220 */ /* 0x000fe20000410000 */
[----:B------:R-:W-:Y:S01]  /*0e40*/  IADD3 R3, R3, R75, RZ ;  /* 0x0000004b03037210 */ /* 0x000fe20007ffe0ff */
[----:B---3--:R-:W-:Y:S01]  /*0e50*/  FMUL.FTZ R39, R60, R99 ;  /* 0x000000633c277220 */ /* 0x008fe20000410000 */
[----:B------:R-:W1:Y:S01]  /*0e60*/  MUFU.RCP R108, R70 ;  /* 0x00000046006c7308 */ /* 0x000e620000001000 */
[----:B------:R-:W-:Y:S01]  /*0e70*/  PRMT R86, RZ, 0x7610, R54 ;  /* 0x00007610ff567816 */ /* 0x000fe20000000036 */
[----:B------:R-:W-:Y:S01]  /*0e80*/  FFMA.FTZ R102, R56, R13, 1 ;  /* 0x3f80000038667423 */ /* 0x000fe2000001000d */
[--C-:B------:R-:W-:Y:S01]  /*0e90*/  PRMT R75, RZ, 0x5410, R55.reuse ;  /* 0x00005410ff4b7816 */ /* 0x100fe20000000037 */
[----:B------:R-:W-:Y:S01]  /*0ea0*/  FADD.FTZ R82, R82, 1 ;  /* 0x3f80000052527421 */ /* 0x000fe20000010000 */
[----:B------:R-:W-:Y:S01]  /*0eb0*/  PRMT R88, RZ, 0x7610, R55 ;  /* 0x00007610ff587816 */ /* 0x000fe20000000037 */
[----:B------:R-:W-:Y:S01]  /*0ec0*/  FMUL.FTZ R95, R90, R39 ;  /* 0x000000275a5f7220 */ /* 0x000fe20000410000 */
[----:B------:R-:W-:-:S02]  /*0ed0*/  PRMT R54, RZ, 0x5410, R16 ;  /* 0x00005410ff367816 */ /* 0x000fc40000000010 */
[----:B------:R-:W-:Y:S01]  /*0ee0*/  PRMT R55, RZ, 0x7610, R16 ;  /* 0x00007610ff377816 */ /* 0x000fe20000000010 */
[----:B------:R-:W-:Y:S01]  /*0ef0*/  FFMA.FTZ R16, R96, R0, R33 ;  /* 0x0000000060107223 */ /* 0x000fe20000010021 */
[--C-:B------:R-:W-:Y:S01]  /*0f00*/  PRMT R13, RZ, 0x5410, R41.reuse ;  /* 0x00005410ff0d7816 */ /* 0x100fe20000000029 */
[----:B------:R-:W-:Y:S01]  /*0f10*/  FADD.FTZ R59, R59, 1 ;  /* 0x3f8000003b3b7421 */ /* 0x000fe20000010000 */
[----:B------:R-:W-:Y:S01]  /*0f20*/  MUFU.RCP R110, R82 ;  /* 0x00000052006e7308 */ /* 0x000fe20000001000 */
[----:B0-----:R-:W-:Y:S02]  /*0f30*/  FMUL.FTZ R25, R63, R104 ;  /* 0x000000683f197220 */ /* 0x001fe40000410000 */
[----:B------:R-:W-:Y:S02]  /*0f40*/  FADD.FTZ R0, -R104, 1 ;  /* 0x3f80000068007421 */ /* 0x000fe40000010100 */
[----:B------:R-:W-:Y:S01]  /*0f50*/  FFMA.FTZ R13, R95, R13, R16 ;  /* 0x0000000d5f0d7223 */ /* 0x000fe20000010010 */
[----:B------:R-:W-:Y:S01]  /*0f60*/  PRMT R16, RZ, 0x7610, R41 ;  /* 0x00007610ff107816 */ /* 0x000fe20000000029 */
[----:B------:R-:W-:Y:S01]  /*0f70*/  FMUL.FTZ R94, R91, R25 ;  /* 0x000000195b5e7220 */ /* 0x000fe20000410000 */
[----:B------:R-:W-:Y:S01]  /*0f80*/  MUFU.RCP R111, R59 ;  /* 0x0000003b006f7308 */ /* 0x000fe20000001000 */
[----:B------:R-:W-:-:S02]  /*0f90*/  FFMA.FTZ R105, R63, R0, 1 ;  /* 0x3f8000003f697423 */ /* 0x000fc40000010000 */
[----:B--2---:R-:W-:Y:S02]  /*0fa0*/  FMUL.FTZ R0, R66, R107 ;  /* 0x0000006b42007220 */ /* 0x004fe40000410000 */
[----:B------:R-:W-:Y:S01]  /*0fb0*/  FFMA.FTZ R16, R94, R16, R13 ;  /* 0x000000105e107223 */ /* 0x000fe2000001000d */
[----:B------:R-:W-:Y:S01]  /*0fc0*/  PRMT R13, RZ, 0x5410, R42 ;  /* 0x00005410ff0d7816 */ /* 0x000fe2000000002a */
[----:B------:R-:W-:Y:S02]  /*0fd0*/  FMUL.FTZ R93, R89, R0 ;  /* 0x00000000595d7220 */ /* 0x000fe40000410000 */
[----:B-1----:R-:W-:Y:S02]  /*0fe0*/  FMUL.FTZ R56, R69, R108 ;  /* 0x0000006c45387220 */ /* 0x002fe40000410000 */
[----:B------:R-:W-:Y:S02]  /*0ff0*/  FADD.FTZ R83, R83, 1 ;  /* 0x3f80000053537421 */ /* 0x000fe40000010000 */
[----:B------:R-:W-:-:S02]  /*1000*/  FADD.FTZ R103, -R99, 1 ;  /* 0x3f80000063677421 */ /* 0x000fc40000010100 */
[----:B------:R-:W-:Y:S02]  /*1010*/  FFMA.FTZ R13, R93, R13, R16 ;  /* 0x0000000d5d0d7223 */ /* 0x000fe40000010010 */
[----:B------:R-:W-:Y:S01]  /*1020*/  FMUL.FTZ R92, R86, R56 ;  /* 0x00000038565c7220 */ /* 0x000fe20000410000 */
[----:B------:R-:W0:Y:S01]  /*1030*/  MUFU.RCP R106, R83 ;  /* 0x00000053006a7308 */ /* 0x000e220000001000 */
[----:B------:R-:W-:Y:S02]  /*1040*/  FFMA.FTZ R103, R60, R103, 1 ;  /* 0x3f8000003c677423 */ /* 0x000fe40000010067 */
[----:B------:R-:W-:Y:S02]  /*1050*/  FADD.FTZ R84, R84, 1 ;  /* 0x3f80000054547421 */ /* 0x000fe40000010000 */
[----:B------:R-:W-:Y:S01]  /*1060*/  FADD.FTZ R112, -R108, 1 ;  /* 0x3f8000006c707421 */ /* 0x000fe20000010100 */
[--C-:B------:R-:W-:Y:S02]  /*1070*/  PRMT R81, RZ, 0x5410, R17.reuse ;  /* 0x00005410ff517816 */ /* 0x100fe40000000011 */
[----:B------:R-:W-:Y:S01]  /*1080*/  PRMT R80, RZ, 0x7610, R17 ;  /* 0x00007610ff507816 */ /* 0x000fe20000000011 */
[----:B------:R-:W-:Y:S01]  /*1090*/  FFMA.FTZ R112, R69, R112, 1 ;  /* 0x3f80000045707423 */ /* 0x000fe20000010070 */
[----:B------:R-:W-:-:S02]  /*10a0*/  PRMT R79, RZ, 0x5410, R18 ;  /* 0x00005410ff4f7816 */ /* 0x000fc40000000012 */
[----:B------:R-:W-:Y:S02]  /*10b0*/  PRMT R78, RZ, 0x7610, R18 ;  /* 0x00007610ff4e7816 */ /* 0x000fe40000000012 */
[--C-:B------:R-:W-:Y:S02]  /*10c0*/  PRMT R77, RZ, 0x5410, R19.reuse ;  /* 0x00005410ff4d7816 */ /* 0x100fe40000000013 */
[----:B------:R-:W-:Y:S02]  /*10d0*/  PRMT R76, RZ, 0x7610, R19 ;  /* 0x00007610ff4c7816 */ /* 0x000fe40000000013 */
[----:B------:R-:W-:Y:S01]  /*10e0*/  PRMT R69, RZ, 0x7610, R14 ;  /* 0x00007610ff457816 */ /* 0x000fe2000000000e */
[----:B0-----:R-:W-:Y:S01]  /*10f0*/  FMUL.FTZ R59, R61, R106 ;  /* 0x0000006a3d3b7220 */ /* 0x001fe20000410000 */
[----:B------:R-:W-:-:S03]  /*1100*/  PRMT R70, RZ, 0x5410, R15 ;  /* 0x00005410ff467816 */ /* 0x000fc6000000000f */
[----:B------:R-:W-:Y:S01]  /*1110*/  FMUL.FTZ R83, R54, R59 ;  /* 0x0000003b36537220 */ /* 0x000fe20000410000 */
[----:B------:R-:W-:Y:S01]  /*1120*/  PRMT R100, RZ, 0x7610, R44 ;  /* 0x00007610ff647816 */ /* 0x000fe2000000002c */
[----:B------:R-:W-:Y:S02]  /*1130*/  FMUL.FTZ R74, R72, -1.4426950216293334961 ;  /* 0xbfb8aa3b484a7820 */ /* 0x000fe40000410000 */
[----:B------:R-:W-:-:S04]  /*1140*/  FMUL.FTZ R73, R71, -1.4426950216293334961 ;  /* 0xbfb8aa3b47497820 */ /* 0x000fc80000410000 */
[----:B------:R-:W0:Y:S01]  /*1150*/  MUFU.EX2 R74, R74 ;  /* 0x0000004a004a7308 */ /* 0x000e220000000800 */
[----:B------:R-:W-:-:S07]  /*1160*/  FADD.FTZ R109, -R107, 1 ;  /* 0x3f8000006b6d7421 */ /* 0x000fce0000010100 */
[----:B------:R-:W1:Y:S01]  /*1170*/  MUFU.EX2 R73, R73 ;  /* 0x0000004900497308 */ /* 0x000e620000000800 */
[----:B------:R-:W-:Y:S02]  /*1180*/  FFMA.FTZ R109, R66, R109, 1 ;  /* 0x3f800000426d7423 */ /* 0x000fe4000001006d */
[----:B0-----:R-:W-:Y:S02]  /*1190*/  FADD.FTZ R74, R74, 1 ;  /* 0x3f8000004a4a7421 */ /* 0x001fe40000010000 */
[----:B-1----:R-:W-:Y:S01]  /*11a0*/  FADD.FTZ R73, R73, 1 ;  /* 0x3f80000049497421 */ /* 0x002fe20000010000 */
[----:B----4-:R0:W-:Y:S04]  /*11b0*/  STS.128 [R26.X16+0x200], R20 ;  /* 0x000200141a007388 */ /* 0x0101e8000000cc00 */
[----:B-----5:R1:W-:Y:S01]  /*11c0*/  STS.128 [R26.X16], R48 ;  /* 0x000000301a007388 */ /* 0x0203e2000000cc00 */
[----:B------:R-:W-:-:S06]  /*11d0*/  NOP ;  /* 0x0000000000007918 */ /* 0x000fcc0000000000 */
[----:B------:R-:W2:Y:S01]  /*11e0*/  LDS.128 R16, [R24.X16] ;  /* 0x0000000018107984 */ /* 0x000ea2000000cc00 */
[----:B0-----:R-:W-:Y:S01]  /*11f0*/  PRMT R20, RZ, 0x7610, R42 ;  /* 0x00007610ff147816 */ /* 0x001fe2000000002a */
[----:B-1----:R-:W-:-:S04]  /*1200*/  FADD.FTZ R48, -R110, 1 ;  /* 0x3f8000006e307421 */ /* 0x002fc80000010100 */
[----:B------:R-:W-:Y:S02]  /*1210*/  FFMA.FTZ R60, R92, R20, R13 ;  /* 0x000000145c3c7223 */ /* 0x000fe4000001000d */
[----:B------:R-:W-:Y:S01]  /*1220*/  FADD.FTZ R13, -R111, 1 ;  /* 0x3f8000006f0d7421 */ /* 0x000fe20000010100 */
[----:B------:R0:W1:Y:S01]  /*1230*/  MUFU.RCP R21, R84 ;  /* 0x0000005400157308 */ /* 0x0000620000001000 */
[C---:B------:R-:W-:Y:S02]  /*1240*/  FFMA.FTZ R49, R57.reuse, R48, 1 ;  /* 0x3f80000039317423 */ /* 0x040fe40000010030 */
[----:B------:R-:W-:Y:S02]  /*1250*/  FMUL.FTZ R57, R57, R110 ;  /* 0x0000006e39397220 */ /* 0x000fe40000410000 */
[----:B------:R-:W-:Y:S01]  /*1260*/  FFMA.FTZ R50, R58, R13, 1 ;  /* 0x3f8000003a327423 */ /* 0x000fe2000001000d */
[----:B------:R-:W-:Y:S01]  /*1270*/  PRMT R13, RZ, 0x5410, R43 ;  /* 0x00005410ff0d7816 */ /* 0x000fe2000000002b */
[----:B------:R-:W-:-:S02]  /*1280*/  FMUL.FTZ R85, R75, R57 ;  /* 0x000000394b557220 */ /* 0x000fc40000410000 */
[----:B------:R-:W-:Y:S02]  /*1290*/  FMUL.FTZ R58, R58, R111 ;  /* 0x0000006f3a3a7220 */ /* 0x000fe40000410000 */
[----:B------:R-:W-:Y:S01]  /*12a0*/  FFMA.FTZ R33, R85, R13, R60 ;  /* 0x0000000d55217223 */ /* 0x000fe2000001003c */
[----:B------:R-:W-:Y:S01]  /*12b0*/  PRMT R20, RZ, 0x5410, R14 ;  /* 0x00005410ff147816 */ /* 0x000fe2000000000e */
[----:B------:R-:W-:Y:S01]  /*12c0*/  FMUL.FTZ R13, R69, -1.4426950216293334961 ;  /* 0xbfb8aa3b450d7820 */ /* 0x000fe20000410000 */
[----:B------:R-:W-:Y:S01]  /*12d0*/  PRMT R22, RZ, 0x7610, R43 ;  /* 0x00007610ff167816 */ /* 0x000fe2000000002b */
[----:B0-----:R-:W-:Y:S02]  /*12e0*/  FMUL.FTZ R84, R88, R58 ;  /* 0x0000003a58547220 */ /* 0x001fe40000410000 */
[----:B------:R0:W-:Y:S01]  /*12f0*/  MUFU.EX2 R113, R13 ;  /* 0x0000000d00717308 */ /* 0x0001e20000000800 */
[----:B------:R-:W-:Y:S02]  /*1300*/  FMUL.FTZ R23, R20, -1.4426950216293334961 ;  /* 0xbfb8aa3b14177820 */ /* 0x000fe40000410000 */
[----:B------:R-:W-:-:S02]  /*1310*/  FFMA.FTZ R14, R84, R22, R33 ;  /* 0x00000016540e7223 */ /* 0x000fc40000010021 */
[----:B-1----:R-:W-:Y:S01]  /*1320*/  FMUL.FTZ R60, R12, R21 ;  /* 0x000000150c3c7220 */ /* 0x002fe20000410000 */
[----:B0-----:R-:W-:Y:S02]  /*1330*/  PRMT R13, RZ, 0x5410, R44 ;  /* 0x00005410ff0d7816 */ /* 0x001fe4000000002c */
[----:B------:R0:W1:Y:S01]  /*1340*/  MUFU.EX2 R51, R23 ;  /* 0x0000001700337308 */ /* 0x0000620000000800 */
[----:B------:R-:W-:Y:S01]  /*1350*/  PRMT R33, RZ, 0x7610, R15 ;  /* 0x00007610ff217816 */ /* 0x000fe2000000000f */
[----:B------:R-:W-:Y:S02]  /*1360*/  FMUL.FTZ R82, R55, R60 ;  /* 0x0000003c37527220 */ /* 0x000fe40000410000 */
[----:B------:R-:W-:Y:S02]  /*1370*/  FFMA.FTZ R15, R83, R13, R14 ;  /* 0x0000000d530f7223 */ /* 0x000fe4000001000e */
[----:B0-----:R-:W-:Y:S02]  /*1380*/  FADD.FTZ R23, -R21, 1 ;  /* 0x3f80000015177421 */ /* 0x001fe40000010100 */
[----:B------:R-:W-:-:S02]  /*1390*/  FFMA.FTZ R100, R82, R100, R15 ;  /* 0x0000006452647223 */ /* 0x000fc4000001000f */
[----:B------:R-:W-:Y:S02]  /*13a0*/  FFMA.FTZ R23, R12, R23, 1 ;  /* 0x3f8000000c177423 */ /* 0x000fe40000010017 */
[----:B------:R0:W3:Y:S01]  /*13b0*/  LDS.128 R12, [R24.X16+0x10] ;  /* 0x00001000180c7984 */ /* 0x0000e2000000cc00 */
[----:B------:R-:W-:-:S04]  /*13c0*/  FADD.FTZ R22, -R106, 1 ;  /* 0x3f8000006a167421 */ /* 0x000fc80000010100 */
[----:B------:R-:W-:Y:S02]  /*13d0*/  FFMA.FTZ R22, R61, R22, 1 ;  /* 0x3f8000003d167423 */ /* 0x000fe40000010016 */
[----:B------:R-:W-:Y:S02]  /*13e0*/  FMUL.FTZ R61, R70, -1.4426950216293334961 ;  /* 0xbfb8aa3b463d7820 */ /* 0x000fe40000410000 */
[----:B------:R-:W-:Y:S01]  /*13f0*/  FMUL.FTZ R48, R33, -1.4426950216293334961 ;  /* 0xbfb8aa3b21307820 */ /* 0x000fe20000410000 */
[----:B--2---:R-:W-:Y:S01]  /*1400*/  PRMT R62, RZ, 0x5410, R16 ;  /* 0x00005410ff3e7816 */ /* 0x004fe20000000010 */
[----:B------:R2:W4:Y:S01]  /*1410*/  MUFU.EX2 R115, R61 ;  /* 0x0000003d00737308 */ /* 0x0005220000000800 */
[----:B------:R-:W-:Y:S02]  /*1420*/  PRMT R66, RZ, 0x7610, R17 ;  /* 0x00007610ff427816 */ /* 0x000fe40000000011 */
[--C-:B------:R-:W-:Y:S02]  /*1430*/  PRMT R63, RZ, 0x5410, R18.reuse ;  /* 0x00005410ff3f7816 */ /* 0x100fe40000000012 */
[----:B------:R-:W-:-:S02]  /*1440*/  PRMT R65, RZ, 0x7610, R18 ;  /* 0x00007610ff417816 */ /* 0x000fc40000000012 */
[----:B--2---:R-:W-:Y:S01]  /*1450*/  PRMT R61, RZ, 0x7610, R16 ;  /* 0x00007610ff3d7816 */ /* 0x004fe20000000010 */
[----:B------:R-:W2:Y:S01]  /*1460*/  MUFU.EX2 R48, R48 ;  /* 0x0000003000307308 */ /* 0x000ea20000000800 */
[----:B------:R-:W-:-:S03]  /*1470*/  FMUL.FTZ R16, R67, R62 ;  /* 0x0000003e43107220 */ /* 0x000fc60000410000 */
[----:B------:R-:W-:Y:S01]  /*1480*/  FMUL.FTZ R18, R68, R61 ;  /* 0x0000003d44127220 */ /* 0x000fe20000410000 */
[--C-:B------:R-:W-:Y:S01]  /*1490*/  PRMT R68, RZ, 0x5410, R19.reuse ;  /* 0x00005410ff447816 */ /* 0x100fe20000000013 */
[----:B------:R-:W-:Y:S01]  /*14a0*/  FMUL.FTZ R16, R87, R16 ;  /* 0x0000001057107220 */ /* 0x000fe20000410000 */
[----:B------:R-:W-:Y:S01]  /*14b0*/  PRMT R67, RZ, 0x7610, R19 ;  /* 0x00007610ff437816 */ /* 0x000fe20000000013 */
[----:B------:R-:W-:Y:S01]  /*14c0*/  FMUL.FTZ R97, R97, R18 ;  /* 0x0000001261617220 */ /* 0x000fe20000410000 */
[----:B------:R-:W5:Y:S01]  /*14d0*/  MUFU.RCP R19, R74 ;  /* 0x0000004a00137308 */ /* 0x000f620000001000 */
[----:B------:R-:W-:Y:S01]  /*14e0*/  FMUL.FTZ R91, R91, R66 ;  /* 0x000000425b5b7220 */ /* 0x000fe20000410000 */
[----:B------:R-:W-:Y:S01]  /*14f0*/  PRMT R64, RZ, 0x5410, R17 ;  /* 0x00005410ff407816 */ /* 0x000fe20000000011 */
[----:B------:R-:W-:Y:S02]  /*1500*/  FMUL.FTZ R18, R89, R63 ;  /* 0x0000003f59127220 */ /* 0x000fe40000410000 */
[----:B------:R-:W-:-:S02]  /*1510*/  FMUL.FTZ R101, R16, R101 ;  /* 0x0000006510657220 */ /* 0x000fc40000410000 */
[----:B------:R-:W-:Y:S02]  /*1520*/  FMUL.FTZ R104, R104, R91 ;  /* 0x0000005b68687220 */ /* 0x000fe40000410000 */
[----:B------:R-:W-:Y:S01]  /*1530*/  FMUL.FTZ R16, R97, R102 ;  /* 0x0000006661107220 */ /* 0x000fe20000410000 */
[----:B------:R2:W3:Y:S01]  /*1540*/  MUFU.RCP R114, R73 ;  /* 0x0000004900727308 */ /* 0x0004e20000001000 */
[----:B-1----:R-:W-:Y:S02]  /*1550*/  FADD.FTZ R51, R51, 1 ;  /* 0x3f80000033337421 */ /* 0x002fe40000010000 */
[----:B----4-:R-:W-:Y:S02]  /*1560*/  FADD.FTZ R97, R115, 1 ;  /* 0x3f80000073617421 */ /* 0x010fe40000010000 */
[----:B------:R-:W-:Y:S02]  /*1570*/  FMUL.FTZ R90, R90, R64 ;  /* 0x000000405a5a7220 */ /* 0x000fe40000410000 */
[----:B0-----:R-:W-:-:S02]  /*1580*/  FMUL.FTZ R24, R107, R18 ;  /* 0x000000126b187220 */ /* 0x001fc40000410000 */
[----:B------:R-:W-:Y:S02]  /*1590*/  FMUL.FTZ R18, R104, R105 ;  /* 0x0000006968127220 */ /* 0x000fe40000410000 */
[----:B--2---:R-:W-:Y:S01]  /*15a0*/  FADD.FTZ R104, R48, 1 ;  /* 0x3f80000030687421 */ /* 0x004fe20000010000 */
[----:B------:R-:W0:Y:S01]  /*15b0*/  MUFU.RCP R51, R51 ;  /* 0x0000003300337308 */ /* 0x000e220000001000 */
[----:B------:R-:W-:Y:S02]  /*15c0*/  FMUL.FTZ R90, R99, R90 ;  /* 0x0000005a635a7220 */ /* 0x000fe40000410000 */
[----:B------:R-:W-:Y:S02]  /*15d0*/  FADD.FTZ R102, R113, 1 ;  /* 0x3f80000071667421 */ /* 0x000fe40000010000 */
[----:B------:R-:W-:Y:S01]  /*15e0*/  FMUL.FTZ R17, R86, R65 ;  /* 0x0000004156117220 */ /* 0x000fe20000410000 */
[----:B---3--:R-:W-:Y:S01]  /*15f0*/  PRMT R86, RZ, 0x5410, R13 ;  /* 0x00005410ff567816 */ /* 0x008fe2000000000d */
[----:B------:R-:W-:Y:S01]  /*1600*/  FMUL.FTZ R88, R88, R67 ;  /* 0x0000004358587220 */ /* 0x000fe20000410000 */
[----:B------:R-:W1:Y:S01]  /*1610*/  MUFU.RCP R97, R97 ;  /* 0x0000006100617308 */ /* 0x000e620000001000 */
[----:B------:R-:W-:Y:S01]  /*1620*/  FMUL.FTZ R75, R75, R68 ;  /* 0x000000444b4b7220 */ /* 0x000fe20000410000 */
[--C-:B------:R-:W-:Y:S01]  /*1630*/  PRMT R89, RZ, 0x7610, R15.reuse ;  /* 0x00007610ff597816 */ /* 0x100fe2000000000f */
[----:B------:R-:W-:Y:S01]  /*1640*/  FMUL.FTZ R103, R90, R103 ;  /* 0x000000675a677220 */ /* 0x000fe20000410000 */
[----:B------:R-:W-:Y:S01]  /*1650*/  PRMT R90, RZ, 0x5410, R15 ;  /* 0x00005410ff5a7816 */ /* 0x000fe2000000000f */
[----:B------:R-:W-:Y:S01]  /*1660*/  FMUL.FTZ R111, R111, R88 ;  /* 0x000000586f6f7220 */ /* 0x000fe20000410000 */
[--C-:B------:R-:W-:Y:S01]  /*1670*/  PRMT R88, RZ, 0x5410, R14.reuse ;  /* 0x00005410ff587816 */ /* 0x100fe2000000000e */
[----:B------:R-:W-:Y:S01]  /*1680*/  FMUL.FTZ R110, R110, R75 ;  /* 0x0000004b6e6e7220 */ /* 0x000fe20000410000 */
[----:B------:R-:W2:Y:S01]  /*1690*/  MUFU.RCP R104, R104 ;  /* 0x0000006800687308 */ /* 0x000ea20000001000 */
[----:B------:R-:W-:Y:S01]  /*16a0*/  PRMT R87, RZ, 0x7610, R14 ;  /* 0x00007610ff577816 */ /* 0x000fe2000000000e */
[----:B-----5:R-:W-:Y:S01]  /*16b0*/  FADD.FTZ R15, -R19, 1 ;  /* 0x3f800000130f7421 */ /* 0x020fe20000010100 */
[----:B------:R-:W-:Y:S01]  /*16c0*/  PRMT R74, RZ, 0x7610, R12 ;  /* 0x00007610ff4a7816 */ /* 0x000fe2000000000c */
[----:B------:R-:W-:Y:S01]  /*16d0*/  FMUL.FTZ R14, R81, R86 ;  /* 0x00000056510e7220 */ /* 0x000fe20000410000 */
[----:B------:R-:W-:-:S03]  /*16e0*/  PRMT R75, RZ, 0x7610, R13 ;  /* 0x00007610ff4b7816 */ /* 0x000fc6000000000d */
[----:B------:R-:W3:Y:S01]  /*16f0*/  MUFU.RCP R102, R102 ;  /* 0x0000006600667308 */ /* 0x000ee20000001000 */
[----:B------:R-:W-:Y:S01]  /*1700*/  PRMT R73, RZ, 0x5410, R12 ;  /* 0x00005410ff497816 */ /* 0x000fe2000000000c */
[C---:B------:R-:W-:Y:S02]  /*1710*/  FFMA.FTZ R15, R72.reuse, R15, 1 ;  /* 0x3f800000480f7423 */ /* 0x040fe4000001000f */
[----:B------:R-:W-:Y:S02]  /*1720*/  FMUL.FTZ R72, R72, R19 ;  /* 0x0000001348487220 */ /* 0x000fe40000410000 */
[----:B------:R-:W-:Y:S02]  /*1730*/  FMUL.FTZ R14, R19, R14 ;  /* 0x0000000e130e7220 */ /* 0x000fe40000410000 */
[----:B------:R-:W-:Y:S02]  /*1740*/  FMUL.FTZ R12, R55, R74 ;  /* 0x0000004a370c7220 */ /* 0x000fe40000410000 */
[----:B------:R-:W-:-:S02]  /*1750*/  FADD.FTZ R48, -R114, 1 ;  /* 0x3f80000072307421 */ /* 0x000fc40000010100 */
[----:B------:R-:W-:Y:S02]  /*1760*/  FMUL.FTZ R19, R80, R75 ;  /* 0x0000004b50137220 */ /* 0x000fe40000410000 */
[----:B------:R-:W-:Y:S02]  /*1770*/  FMUL.FTZ R13, R54, R73 ;  /* 0x00000049360d7220 */ /* 0x000fe40000410000 */
[----:B------:R-:W-:Y:S02]  /*1780*/  FMUL.FTZ R12, R21, R12 ;  /* 0x0000000c150c7220 */ /* 0x000fe40000410000 */
[----:B------:R-:W-:Y:S02]  /*1790*/  FFMA.FTZ R48, R71, R48, 1 ;  /* 0x3f80000047307423 */ /* 0x000fe40000010030 */
[----:B------:R-:W-:Y:S02]  /*17a0*/  FMUL.FTZ R19, R114, R19 ;  /* 0x0000001372137220 */ /* 0x000fe40000410000 */
[----:B------:R-:W-:-:S02]  /*17b0*/  FMUL.FTZ R14, R14, R15 ;  /* 0x0000000f0e0e7220 */ /* 0x000fc40000410000 */
[----:B------:R-:W-:Y:S02]  /*17c0*/  FMUL.FTZ R13, R106, R13 ;  /* 0x0000000d6a0d7220 */ /* 0x000fe40000410000 */
[----:B0-----:R-:W-:Y:S02]  /*17d0*/  FADD.FTZ R21, -R51, 1 ;  /* 0x3f80000033157421 */ /* 0x001fe40000010100 */
[----:B------:R-:W-:Y:S02]  /*17e0*/  FMUL.FTZ R54, R79, R88 ;  /* 0x000000584f367220 */ /* 0x000fe40000410000 */
[----:B-1----:R-:W-:Y:S02]  /*17f0*/  FADD.FTZ R15, -R97, 1 ;  /* 0x3f800000610f7421 */ /* 0x002fe40000010100 */
[----:B------:R-:W-:Y:S02]  /*1800*/  FMUL.FTZ R12, R12, R23 ;  /* 0x000000170c0c7220 */ /* 0x000fe40000410000 */
[----:B------:R-:W-:-:S02]  /*1810*/  FMUL.FTZ R19, R19, R48 ;  /* 0x0000003013137220 */ /* 0x000fc40000410000 */
[C---:B------:R-:W-:Y:S02]  /*1820*/  FFMA.FTZ R21, R20.reuse, R21, 1 ;  /* 0x3f80000014157423 */ /* 0x040fe40000010015 */
[----:B------:R-:W-:Y:S02]  /*1830*/  FMUL.FTZ R91, R20, R51 ;  /* 0x00000033145b7220 */ /* 0x000fe40000410000 */
[----:B------:R-:W-:Y:S02]  /*1840*/  FMUL.FTZ R54, R51, R54 ;  /* 0x0000003633367220 */ /* 0x000fe40000410000 */
[----:B------:R-:W-:Y:S02]  /*1850*/  FMUL.FTZ R13, R13, R22 ;  /* 0x000000160d0d7220 */ /* 0x000fe40000410000 */
[----:B--2---:R-:W-:Y:S02]  /*1860*/  FADD.FTZ R48, -R104, 1 ;  /* 0x3f80000068307421 */ /* 0x004fe40000010100 */
[----:B------:R-:W-:-:S02]  /*1870*/  FFMA.FTZ R23, R70, R15, 1 ;  /* 0x3f80000046177423 */ /* 0x000fc4000001000f */
[----:B---3--:R-:W-:Y:S02]  /*1880*/  FADD.FTZ R20, -R102, 1 ;  /* 0x3f80000066147421 */ /* 0x008fe40000010100 */
[----:B------:R-:W-:Y:S02]  /*1890*/  FMUL.FTZ R15, R78, R87 ;  /* 0x000000574e0f7220 */ /* 0x000fe40000410000 */
[----:B------:R-:W-:Y:S02]  /*18a0*/  FMUL.FTZ R22, R77, R90 ;  /* 0x0000005a4d167220 */ /* 0x000fe40000410000 */
[----:B------:R-:W-:Y:S02]  /*18b0*/  FMUL.FTZ R51, R76, R89 ;  /* 0x000000594c337220 */ /* 0x000fe40000410000 */
[----:B------:R-:W-:Y:S02]  /*18c0*/  FMUL.FTZ R17, R108, R17 ;  /* 0x000000116c117220 */ /* 0x000fe40000410000 */
[----:B------:R-:W-:-:S02]  /*18d0*/  FFMA.FTZ R55, R33, R48, 1 ;  /* 0x3f80000021377423 */ /* 0x000fc40000010030 */
[----:B------:R-:W-:Y:S02]  /*18e0*/  FFMA.FTZ R20, R69, R20, 1 ;  /* 0x3f80000045147423 */ /* 0x000fe40000010014 */
        /* <DEDUP_REMOVED lines=11> */
[----:B------:R-:W-:Y:S01]  /*19a0*/  F2FP.BF16.PACK_AB R48, R12, R13 ;  /* 0x0000000d0c30723e */ /* 0x000fe200000010ff */
[----:B------:R-:W-:Y:S01]  /*19b0*/  IMAD R13, R37, c[0x0][0x2f0], RZ ;  /* 0x0000bc00250d7a24 */ /* 0x000fe200078e02ff */
[----:B------:R-:W-:-:S02]  /*19c0*/  F2FP.BF16.PACK_AB R22, R17, R24 ;  /* 0x000000181116723e */ /* 0x000fc400000010ff */
[----:B------:R-:W-:Y:S01]  /*19d0*/  F2FP.BF16.PACK_AB R23, R50, R49 ;  /* 0x000000313217723e */ /* 0x000fe200000010ff */
[----:B------:R-:W-:Y:S01]  /*19e0*/  IMAD R13, R38, c[0x0][0x2f4], R13 ;  /* 0x0000bd00260d7a24 */ /* 0x000fe200078e020d */
[----:B------:R-:W-:Y:S01]  /*19f0*/  F2FP.BF16.PACK_AB R20, R16, R101 ;  /* 0x000000651014723e */ /* 0x000fe200000010ff */
[----:B------:R-:W-:Y:S01]  /*1a00*/  IMAD.WIDE.U32 R2, R38, c[0x0][0x2f0], R2 ;  /* 0x0000bc0026027a25 */ /* 0x000fe200078e0002 */
[----:B------:R-:W-:Y:S02]  /*1a10*/  F2FP.BF16.PACK_AB R21, R18, R103 ;  /* 0x000000671215723e */ /* 0x000fe400000010ff */
[----:B------:R-:W-:Y:S01]  /*1a20*/  F2FP.BF16.PACK_AB R49, R19, R14 ;  /* 0x0000000e1331723e */ /* 0x000fe200000010ff */
[----:B------:R-:W-:Y:S01]  /*1a30*/  BAR.SYNC.DEFER_BLOCKING 0x0 ;  /* 0x0000000000007b1d */ /* 0x000fe20000010000 */
[----:B------:R-:W-:Y:S02]  /*1a40*/  F2FP.BF16.PACK_AB R50, R15, R54 ;  /* 0x000000360f32723e */ /* 0x000fe400000010ff */
[----:B------:R-:W-:-:S02]  /*1a50*/  F2FP.BF16.PACK_AB R51, R106, R51 ;  /* 0x000000336a33723e */ /* 0x000fc400000010ff */
[----:B------:R-:W-:Y:S01]  /*1a60*/  LEA R24, R32, R29, 0x1 ;  /* 0x0000001d20187211 */ /* 0x000fe200078e08ff */
[----:B------:R-:W-:Y:S01]  /*1a70*/  FMUL.FTZ R81, R81, R72 ;  /* 0x0000004851517220 */ /* 0x000fe20000410000 */
[----:B------:R-:W-:Y:S02]  /*1a80*/  PRMT R12, RZ, 0x5410, R45 ;  /* 0x00005410ff0c7816 */ /* 0x000fe4000000002d */
[----:B------:R-:W-:-:S03]  /*1a90*/  IADD3 R3, R3, R13, RZ ;  /* 0x0000000d03037210 */ /* 0x000fc60007ffe0ff */
[----:B------:R-:W-:Y:S01]  /*1aa0*/  FFMA.FTZ R99, R81, R12, R100 ;  /* 0x0000000c51637223 */ /* 0x000fe20000010064 */
[----:B------:R0:W-:Y:S04]  /*1ab0*/  STS.128 [R24.X16], R20 ;  /* 0x0000001418007388 */ /* 0x0001e8000000cc00 */
[----:B------:R1:W-:Y:S01]  /*1ac0*/  STS.128 [R24.X16+0x10], R48 ;  /* 0x0000103018007388 */ /* 0x0003e2000000cc00 */
[----:B------:R-:W-:-:S06]  /*1ad0*/  NOP ;  /* 0x0000000000007918 */ /* 0x000fcc0000000000 */
[----:B------:R-:W2:Y:S04]  /*1ae0*/  LDS.128 R12, [R26.X16] ;  /* 0x000000001a0c7984 */ /* 0x000ea8000000cc00 */
[----:B------:R-:W3:Y:S01]  /*1af0*/  LDS.128 R16, [R26.X16+0x200] ;  /* 0x000200001a107984 */ /* 0x000ee2000000cc00 */
[----:B------:R-:W-:-:S04]  /*1b00*/  LEA R54, P0, R2, c[0x0][0x338], 0x1 ;  /* 0x0000ce0002367a11 */ /* 0x000fc800078008ff */
[----:B------:R-:W-:Y:S01]  /*1b10*/  LEA.HI.X R55, R2, c[0x0][0x33c], R3, 0x1, P0 ;  /* 0x0000cf0002377a11 */ /* 0x000fe200000f0c03 */
[----:B------:R-:W-:Y:S01]  /*1b20*/  FMUL.FTZ R71, R71, R114 ;  /* 0x0000007247477220 */ /* 0x000fe20000410000 */
[----:B------:R-:W-:-:S03]  /*1b30*/  PRMT R2, RZ, 0x7610, R45 ;  /* 0x00007610ff027816 */ /* 0x000fc6000000002d */
[----:B------:R-:W-:Y:S01]  /*1b40*/  IMAD.WIDE R54, R27, 0x10, R54 ;  /* 0x000000101b367825 */ /* 0x000fe200078e0236 */
[----:B------:R-:W-:-:S03]  /*1b50*/  ISETP.NE.U32.AND P0, PT, RZ, c[0x0][0x270], PT ;  /* 0x00009c00ff007a0c */ /* 0x000fc60003f05070 */
[----:B------:R-:W-:Y:S01]  /*1b60*/  FMUL.FTZ R80, R80, R71 ;  /* 0x0000004750507220 */ /* 0x000fe20000410000 */
[----:B------:R-:W-:Y:S01]  /*1b70*/  PRMT R3, RZ, 0x5410, R46 ;  /* 0x00005410ff037816 */ /* 0x000fe2000000002e */
[----:B------:R-:W-:Y:S02]  /*1b80*/  FMUL.FTZ R79, R79, R91 ;  /* 0x0000005b4f4f7220 */ /* 0x000fe40000410000 */
[----:B------:R-:W-:Y:S02]  /*1b90*/  FFMA.FTZ R2, R80, R2, R99 ;  /* 0x0000000250027223 */ /* 0x000fe40000010063 */
[----:B0-----:R-:W-:Y:S01]  /*1ba0*/  FMUL.FTZ R20, R69, R102 ;  /* 0x0000006645147220 */ /* 0x001fe20000410000 */
[--C-:B-1----:R-:W-:Y:S02]  /*1bb0*/  PRMT R50, RZ, 0x5410, R8.reuse ;  /* 0x00005410ff327816 */ /* 0x102fe40000000008 */
[----:B------:R-:W-:Y:S02]  /*1bc0*/  PRMT R51, RZ, 0x7610, R8 ;  /* 0x00007610ff337816 */ /* 0x000fe40000000008 */
[----:B------:R-:W-:Y:S01]  /*1bd0*/  ISETP.NE.AND.EX P0, PT, RZ, c[0x0][0x274], PT, P0 ;  /* 0x00009d00ff007a0c */ /* 0x000fe20003f05300 */
[----:B------:R-:W-:Y:S01]  /*1be0*/  FFMA.FTZ R23, R79, R3, R2 ;  /* 0x000000034f177223 */ /* 0x000fe20000010002 */
[----:B------:R-:W-:Y:S01]  /*1bf0*/  PRMT R8, RZ, 0x7610, R46 ;  /* 0x00007610ff087816 */ /* 0x000fe2000000002e */
[----:B------:R-:W-:Y:S01]  /*1c00*/  FMUL.FTZ R78, R78, R20 ;  /* 0x000000144e4e7220 */ /* 0x000fe20000410000 */
[----:B--2---:R0:W-:Y:S04]  /*1c10*/  STG.E.128 [R54.64], R12 ;  /* 0x0000000c36007986 */ /* 0x0041e8000c101d06 */
[----:B---3--:R0:W-:Y:S01]  /*1c20*/  STG.E.128 [R54.64+0x200], R16 ;  /* 0x0002001036007986 */ /* 0x0081e2000c101d06 */
[----:B------:R-:W-:Y:S01]  /*1c30*/  FMUL.FTZ R21, R70, R97 ;  /* 0x0000006146157220 */ /* 0x000fe20000410000 */
[----:B------:R-:W-:-:S02]  /*1c40*/  PRMT R48, RZ, 0x5410, R9 ;  /* 0x00005410ff307816 */ /* 0x000fc40000000009 */
[----:B------:R-:W-:Y:S02]  /*1c50*/  PRMT R49, RZ, 0x7610, R9 ;  /* 0x00007610ff317816 */ /* 0x000fe40000000009 */
[--C-:B------:R-:W-:Y:S02]  /*1c60*/  PRMT R2, RZ, 0x5410, R10.reuse ;  /* 0x00005410ff027816 */ /* 0x100fe4000000000a */
[----:B------:R-:W-:Y:S01]  /*1c70*/  PRMT R70, RZ, 0x7610, R10 ;  /* 0x00007610ff467816 */ /* 0x000fe2000000000a */
[----:B------:R-:W-:Y:S01]  /*1c80*/  FFMA.FTZ R10, R78, R8, R23 ;  /* 0x000000084e0a7223 */ /* 0x000fe20000010017 */
[--C-:B------:R-:W-:Y:S01]  /*1c90*/  PRMT R9, RZ, 0x5410, R47.reuse ;  /* 0x00005410ff097816 */ /* 0x100fe2000000002f */
[----:B------:R-:W-:Y:S02]  /*1ca0*/  FMUL.FTZ R77, R77, R21 ;  /* 0x000000154d4d7220 */ /* 0x000fe40000410000 */
[----:B------:R-:W-:Y:S01]  /*1cb0*/  FMUL.FTZ R8, R33, R104 ;  /* 0x0000006821087220 */ /* 0x000fe20000410000 */
[----:B------:R-:W-:Y:S01]  /*1cc0*/  PRMT R33, RZ, 0x7610, R47 ;  /* 0x00007610ff217816 */ /* 0x000fe2000000002f */
[----:B------:R-:W-:-:S02]  /*1cd0*/  FFMA.FTZ R9, R77, R9, R10 ;  /* 0x000000094d097223 */ /* 0x000fc4000001000a */
[----:B------:R-:W-:Y:S01]  /*1ce0*/  FMUL.FTZ R76, R76, R8 ;  /* 0x000000084c4c7220 */ /* 0x000fe20000410000 */
[--C-:B------:R-:W-:Y:S02]  /*1cf0*/  PRMT R69, RZ, 0x5410, R11.reuse ;  /* 0x00005410ff457816 */ /* 0x100fe4000000000b */
[----:B------:R-:W-:Y:S01]  /*1d00*/  PRMT R3, RZ, 0x7610, R11 ;  /* 0x00007610ff037816 */ /* 0x000fe2000000000b */
[----:B------:R-:W-:Y:S01]  /*1d10*/  FFMA.FTZ R33, R76, R33, R9 ;  /* 0x000000214c217223 */ /* 0x000fe20000010009 */
[--C-:B------:R-:W-:Y:S02]  /*1d20*/  PRMT R104, RZ, 0x5410, R4.reuse ;  /* 0x00005410ff687816 */ /* 0x100fe40000000004 */
[----:B------:R-:W-:Y:S02]  /*1d30*/  PRMT R105, RZ, 0x7610, R4 ;  /* 0x00007610ff697816 */ /* 0x000fe40000000004 */
[--C-:B------:R-:W-:Y:S02]  /*1d40*/  PRMT R102, RZ, 0x5410, R5.reuse ;  /* 0x00005410ff667816 */ /* 0x100fe40000000005 */
[----:B------:R-:W-:-:S02]  /*1d50*/  PRMT R103, RZ, 0x7610, R5 ;  /* 0x00007610ff677816 */ /* 0x000fc40000000005 */
[--C-:B------:R-:W-:Y:S02]  /*1d60*/  PRMT R97, RZ, 0x5410, R6.reuse ;  /* 0x00005410ff617816 */ /* 0x100fe40000000006 */
[----:B------:R-:W-:Y:S02]  /*1d70*/  PRMT R99, RZ, 0x7610, R6 ;  /* 0x00007610ff637816 */ /* 0x000fe40000000006 */
[--C-:B------:R-:W-:Y:S02]  /*1d80*/  PRMT R100, RZ, 0x5410, R7.reuse ;  /* 0x00005410ff647816 */ /* 0x100fe40000000007 */
[----:B------:R-:W-:Y:S01]  /*1d90*/  PRMT R101, RZ, 0x7610, R7 ;  /* 0x00007610ff657816 */ /* 0x000fe20000000007 */
[----:B------:R-:W-:Y:S05]  /*1da0*/  @!P0 BRA `(.L_x_1279) ;  /* 0x000002b000008947 */ /* 0x000fea0003800000 */
[----:B0-----:R-:W-:Y:S01]  /*1db0*/  BAR.SYNC.DEFER_BLOCKING 0x0 ;  /* 0x0000000000007b1d */ /* 0x001fe20000010000 */
[----:B------:R-:W-:Y:S02]  /*1dc0*/  FMUL.FTZ R6, R0, R63 ;  /* 0x0000003f00067220 */ /* 0x000fe40000410000 */
[----:B------:R-:W-:-:S02]  /*1dd0*/  FMUL.FTZ R11, R21, R90 ;  /* 0x0000005a150b7220 */ /* 0x000fc40000410000 */
[----:B------:R-:W-:Y:S02]  /*1de0*/  FMUL.FTZ R8, R8, R89 ;  /* 0x0000005908087220 */ /* 0x000fe40000410000 */
[----:B------:R-:W-:Y:S02]  /*1df0*/  FMUL.FTZ R4, R53, R62 ;  /* 0x0000003e35047220 */ /* 0x000fe40000410000 */
[----:B------:R-:W-:Y:S01]  /*1e00*/  FMUL.FTZ R61, R52, R61 ;  /* 0x0000003d343d7220 */ /* 0x000fe20000410000 */
[----:B------:R-:W-:Y:S01]  /*1e10*/  F2FP.BF16.PACK_AB R11, R8, R11 ;  /* 0x0000000b080b723e */ /* 0x000fe200000010ff */
[----:B------:R-:W-:Y:S02]  /*1e20*/  FMUL.FTZ R5, R39, R64 ;  /* 0x0000004027057220 */ /* 0x000fe40000410000 */
[----:B------:R-:W-:Y:S01]  /*1e30*/  FMUL.FTZ R66, R25, R66 ;  /* 0x0000004219427220 */ /* 0x000fe20000410000 */
[----:B------:R-:W-:Y:S01]  /*1e40*/  F2FP.BF16.PACK_AB R4, R61, R4 ;  /* 0x000000043d04723e */ /* 0x000fe200000010ff */
[----:B------:R-:W-:-:S02]  /*1e50*/  FMUL.FTZ R65, R56, R65 ;  /* 0x0000004138417220 */ /* 0x000fc40000410000 */
[----:B------:R-:W-:Y:S01]  /*1e60*/  FMUL.FTZ R7, R57, R68 ;  /* 0x0000004439077220 */ /* 0x000fe20000410000 */
[----:B------:R-:W-:Y:S01]  /*1e70*/  F2FP.BF16.PACK_AB R5, R66, R5 ;  /* 0x000000054205723e */ /* 0x000fe200000010ff */
[----:B------:R-:W-:Y:S01]  /*1e80*/  FMUL.FTZ R58, R58, R67 ;  /* 0x000000433a3a7220 */ /* 0x000fe20000410000 */
[----:B------:R-:W-:Y:S01]  /*1e90*/  F2FP.BF16.PACK_AB R6, R65, R6 ;  /* 0x000000064106723e */ /* 0x000fe200000010ff */
[----:B------:R-:W-:Y:S02]  /*1ea0*/  FMUL.FTZ R59, R59, R73 ;  /* 0x000000493b3b7220 */ /* 0x000fe40000410000 */
[----:B------:R-:W-:Y:S01]  /*1eb0*/  FMUL.FTZ R60, R60, R74 ;  /* 0x0000004a3c3c7220 */ /* 0x000fe20000410000 */
[----:B------:R-:W-:Y:S01]  /*1ec0*/  F2FP.BF16.PACK_AB R7, R58, R7 ;  /* 0x000000073a07723e */ /* 0x000fe200000010ff */
[----:B------:R-:W-:Y:S02]  /*1ed0*/  FMUL.FTZ R9, R72, R86 ;  /* 0x0000005648097220 */ /* 0x000fe40000410000 */
[----:B------:R-:W-:Y:S01]  /*1ee0*/  FMUL.FTZ R0, R71, R75 ;  /* 0x0000004b47007220 */ /* 0x000fe20000410000 */
[----:B------:R-:W-:Y:S01]  /*1ef0*/  F2FP.BF16.PACK_AB R8, R60, R59 ;  /* 0x0000003b3c08723e */ /* 0x000fe200000010ff */
[----:B------:R-:W-:Y:S01]  /*1f00*/  FMUL.FTZ R10, R91, R88 ;  /* 0x000000585b0a7220 */ /* 0x000fe20000410000 */
[----:B------:R0:W-:Y:S01]  /*1f10*/  STS.128 [R24.X16], R4 ;  /* 0x0000000418007388 */ /* 0x0001e2000000cc00 */
[----:B------:R-:W-:Y:S01]  /*1f20*/  FMUL.FTZ R87, R20, R87 ;  /* 0x0000005714577220 */ /* 0x000fe20000410000 */
[----:B------:R-:W-:Y:S01]  /*1f30*/  F2FP.BF16.PACK_AB R9, R0, R9 ;  /* 0x000000090009723e */ /* 0x000fe200000010ff */
[----:B------:R-:W-:-:S02]  /*1f40*/  IMAD R23, R35, c[0x0][0x210], RZ ;  /* 0x0000840023177a24 */ /* 0x000fc400078e02ff */
[----:B------:R-:W-:Y:S01]  /*1f50*/  IMAD.WIDE.U32 R20, R36, c[0x0][0x210], R132 ;  /* 0x0000840024147a25 */ /* 0x000fe200078e0084 */
[----:B------:R-:W-:-:S03]  /*1f60*/  F2FP.BF16.PACK_AB R10, R87, R10 ;  /* 0x0000000a570a723e */ /* 0x000fc600000010ff */
[----:B------:R-:W-:Y:S02]  /*1f70*/  IMAD R23, R36, c[0x0][0x214], R23 ;  /* 0x0000850024177a24 */ /* 0x000fe400078e0217 */
[----:B------:R-:W-:Y:S01]  /*1f80*/  STS.128 [R24.X16+0x10], R8 ;  /* 0x0000100818007388 */ /* 0x000fe2000000cc00 */
[----:B------:R-:W-:-:S06]  /*1f90*/  NOP ;  /* 0x0000000000007918 */ /* 0x000fcc0000000000 */
[----:B------:R-:W1:Y:S01]  /*1fa0*/  LDS.128 R12, [R26.X16] ;  /* 0x000000001a0c7984 */ /* 0x000e62000000cc00 */
[----:B------:R-:W-:Y:S01]  /*1fb0*/  IADD3 R21, R21, R23, RZ ;  /* 0x0000001715157210 */ /* 0x000fe20007ffe0ff */
[----:B------:R-:W-:Y:S02]  /*1fc0*/  IMAD R23, R37, c[0x0][0x218], RZ ;  /* 0x0000860025177a24 */ /* 0x000fe400078e02ff */
[----:B------:R-:W2:Y:S02]  /*1fd0*/  LDS.128 R16, [R26.X16+0x200] ;  /* 0x000200001a107984 */ /* 0x000ea4000000cc00 */
[C---:B------:R-:W-:Y:S02]  /*1fe0*/  IMAD R23, R38.reuse, c[0x0][0x21c], R23 ;  /* 0x0000870026177a24 */ /* 0x040fe400078e0217 */
[----:B0-----:R-:W-:-:S05]  /*1ff0*/  IMAD.WIDE.U32 R4, R38, c[0x0][0x218], R20 ;  /* 0x0000860026047a25 */ /* 0x001fca00078e0014 */
[----:B------:R-:W-:Y:S02]  /*2000*/  IADD3 R5, R5, R23, RZ ;  /* 0x0000001705057210 */ /* 0x000fe40007ffe0ff */
[----:B------:R-:W-:-:S04]  /*2010*/  LEA R6, P0, R4, c[0x0][0x270], 0x1 ;  /* 0x00009c0004067a11 */ /* 0x000fc800078008ff */
[----:B------:R-:W-:-:S05]  /*2020*/  LEA.HI.X R7, R4, c[0x0][0x274], R5, 0x1, P0 ;  /* 0x00009d0004077a11 */ /* 0x000fca00000f0c05 */
[----:B------:R-:W-:-:S05]  /*2030*/  IMAD.WIDE R4, R27, 0x10, R6 ;  /* 0x000000101b047825 */ /* 0x000fca00078e0206 */
[----:B-1----:R0:W-:Y:S04]  /*2040*/  STG.E.128 [R4.64], R12 ;  /* 0x0000000c04007986 */ /* 0x0021e8000c101d06 */
[----:B--2---:R0:W-:Y:S02]  /*2050*/  STG.E.128 [R4.64+0x200], R16 ;  /* 0x0002001004007986 */ /* 0x0041e4000c101d06 */
.L_x_1279:
[----:B0-----:R-:W-:Y:S01]  /*2060*/  BAR.SYNC.DEFER_BLOCKING 0x0 ;  /* 0x0000000000007b1d */ /* 0x001fe20000010000 */
[----:B------:R-:W-:Y:S01]  /*2070*/  HFMA2.MMA R25, -RZ, RZ, 0, 0 ;  /* 0x00000000ff197435 */ /* 0x000fe200000001ff */
[----:B------:R-:W-:Y:S01]  /*2080*/  FADD.FTZ R71, R2, UR5 ;  /* 0x0000000502477e21 */ /* 0x000fe20008010000 */
[----:B------:R-:W-:Y:S01]  /*2090*/  CS2R R22, SRZ ;  /* 0x0000000000167805 */ /* 0x000fe2000001ff00 */
[----:B------:R-:W-:Y:S01]  /*20a0*/  FADD.FTZ R68, R3, UR5 ;  /* 0x0000000503447e21 */ /* 0x000fe20008010000 */
[----:B------:R-:W-:Y:S01]  /*20b0*/  CS2R R20, SRZ ;  /* 0x0000000000147805 */ /* 0x000fe2000001ff00 */
[----:B------:R-:W-:Y:S01]  /*20c0*/  CS2R R18, SRZ ;  /* 0x0000000000127805 */ /* 0x000fe2000001ff00 */
[----:B------:R-:W-:Y:S01]  /*20d0*/  CS2R R16, SRZ ;  /* 0x0000000000107805 */ /* 0x000fe2000001ff00 */
[----:B------:R-:W-:Y:S01]  /*20e0*/  CS2R R14, SRZ ;  /* 0x00000000000e7805 */ /* 0x000fe2000001ff00 */
[----:B------:R-:W-:Y:S01]  /*20f0*/  CS2R R12, SRZ ;  /* 0x00000000000c7805 */ /* 0x000fe2000001ff00 */
[----:B------:R-:W-:Y:S01]  /*2100*/  CS2R R10, SRZ ;  /* 0x00000000000a7805 */ /* 0x000fe2000001ff00 */
[----:B------:R-:W-:Y:S01]  /*2110*/  MOV R8, RZ ;  /* 0x000000ff00087202 */ /* 0x000fe20000000f00 */
        /* <DEDUP_REMOVED lines=31> */
[----:B------:R-:W-:Y:S02]  /*2310*/  MOV R57, RZ ;  /* 0x000000ff00397202 */ /* 0x000fe40000000f00 */
[----:B------:R-:W-:-:S02]  /*2320*/  MOV R25, RZ ;  /* 0x000000ff00197202 */ /* 0x000fc40000000f00 */
.L_x_1296:
        /* <DEDUP_REMOVED lines=11> */
[----:B------:R-:W2:Y:S01]  /*23e0*/  LDG.E R50, [R50.64] ;  /* 0x0000000632327981 */ /* 0x000ea2000c1e1900 */
[C---:B------:R-:W-:Y:S01]  /*23f0*/  IMAD R87, R37.reuse, c[0x0][0x198], RZ ;  /* 0x0000660025577a24 */ /* 0x040fe200078e02ff */
[----:B------:R-:W-:Y:S01]  /*2400*/  IADD3 R86, R30, -0x1, RZ ;  /* 0xffffffff1e567810 */ /* 0x000fe20007ffe0ff */
[----:B------:R-:W-:Y:S01]  /*2410*/  IMAD R97, R37, c[0x0][0x1b8], RZ ;  /* 0x00006e0025617a24 */ /* 0x000fe200078e02ff */
[----:B------:R-:W-:Y:S01]  /*2420*/  ISETP.NE.AND P1, PT, R34, RZ, PT ;  /* 0x000000ff2200720c */ /* 0x000fe20003f25270 */
[----:B------:R-:W-:Y:S01]  /*2430*/  IMAD R91, R38, c[0x0][0x19c], R87 ;  /* 0x00006700265b7a24 */ /* 0x000fe200078e0257 */
[----:B------:R-:W-:Y:S01]  /*2440*/  LEA.HI R87, R86, R86, RZ, 0x1 ;  /* 0x0000005656577211 */ /* 0x000fe200078f08ff */
[----:B------:R-:W-:Y:S01]  /*2450*/  IMAD.WIDE.U32 R88, R38, c[0x0][0x198], RZ ;  /* 0x0000660026587a25 */ /* 0x000fe200078e00ff */
[----:B------:R-:W-:Y:S02]  /*2460*/  LOP3.LUT P0, RZ, R34, 0x1f, RZ, 0xc0, !PT ;  /* 0x0000001f22ff7812 */ /* 0x000fe4000780c0ff */
[----:B------:R-:W-:Y:S01]  /*2470*/  LOP3.LUT R87, R87, 0xfffffe, RZ, 0xc0, !PT ;  /* 0x00fffffe57577812 */ /* 0x000fe200078ec0ff */
[----:B------:R-:W-:Y:S01]  /*2480*/  IMAD.WIDE.U32 R48, R38, c[0x0][0x1b8], RZ ;  /* 0x00006e0026307a25 */ /* 0x000fe200078e00ff */
[----:B------:R-:W-:-:S02]  /*2490*/  IADD3 R89, R89, R91, RZ ;  /* 0x0000005b59597210 */ /* 0x000fc40007ffe0ff */
[----:B------:R-:W-:Y:S01]  /*24a0*/  IADD3 R100, R86, -R87, RZ ;  /* 0x8000005756647210 */ /* 0x000fe20007ffe0ff */
[----:B------:R-:W-:Y:S01]  /*24b0*/  IMAD R97, R38, c[0x0][0x1bc], R97 ;  /* 0x00006f0026617a24 */ /* 0x000fe200078e0261 */
[----:B------:R-:W-:Y:S01]  /*24c0*/  IADD3 R91, R34, 0x200, RZ ;  /* 0x00000200225b7810 */ /* 0x000fe20007ffe0ff */
[----:B------:R-:W-:Y:S01]  /*24d0*/  IMAD.WIDE.U32 R88, R57, c[0x0][0x1a0], R88 ;  /* 0x0000680039587a25 */ /* 0x000fe200078e0058 */
[----:B------:R-:W-:Y:S02]  /*24e0*/  @!P1 LEA R91, R100, R57, 0x8 ;  /* 0x00000039645b9211 */ /* 0x000fe400078e40ff */
[----:B------:R-:W-:Y:S02]  /*24f0*/  IADD3 R49, R49, R97, RZ ;  /* 0x0000006131317210 */ /* 0x000fe40007ffe0ff */
[----:B------:R-:W-:-:S03]  /*2500*/  ISETP.LT.OR P0, PT, R30, 0x2, P0 ;  /* 0x000000021e00780c */ /* 0x000fc60000701670 */
[----:B------:R-:W-:Y:S01]  /*2510*/  IMAD.WIDE.U32 R48, R57, c[0x0][0x1c0], R48 ;  /* 0x0000700039307a25 */ /* 0x000fe200078e0030 */
[----:B------:R-:W-:Y:S01]  /*2520*/  SHF.L.U32 R100, R91, 0x2, RZ ;  /* 0x000000025b647819 */ /* 0x000fe200000006ff */
[----:B--2---:R0:W1:Y:S02]  /*2530*/  R2UR UR14, R50 ;  /* 0x00000000320e73c2 */ /* 0x00406400000e0000 */
[C---:B0-----:R-:W-:Y:S02]  /*2540*/  IMAD R50, R90.reuse, c[0x0][0x1a0], RZ ;  /* 0x000068005a327a24 */ /* 0x041fe400078e02ff */
[----:B------:R-:W-:Y:S02]  /*2550*/  IMAD R90, R90, c[0x0][0x1c0], RZ ;  /* 0x000070005a5a7a24 */ /* 0x000fe400078e02ff */
[C---:B------:R-:W-:Y:S01]  /*2560*/  IMAD R51, R57.reuse, c[0x0][0x1a4], R50 ;  /* 0x0000690039337a24 */ /* 0x040fe200078e0232 */
[----:B------:R-:W-:Y:S01]  /*2570*/  LEA R50, P3, R48, c[0x0][0x230], 0x2 ;  /* 0x00008c0030327a11 */ /* 0x000fe200078610ff */
[----:B------:R-:W-:-:S03]  /*2580*/  IMAD R87, R57, c[0x0][0x1c4], R90 ;  /* 0x0000710039577a24 */ /* 0x000fc600078e025a */
[----:B------:R-:W-:Y:S02]  /*2590*/  IADD3 R51, R89, R51, RZ ;  /* 0x0000003359337210 */ /* 0x000fe40007ffe0ff */
[----:B------:R-:W-:Y:S02]  /*25a0*/  IADD3 R49, R49, R87, RZ ;  /* 0x0000005731317210 */ /* 0x000fe40007ffe0ff */
[----:B-1----:R-:W-:-:S05]  /*25b0*/  MOV R86, UR14 ;  /* 0x0000000e00567c02 */ /* 0x002fca0008000f00 */
[----:B------:R-:W-:Y:S01]  /*25c0*/  FMUL.FTZ R90, R86, 1.4426950216293334961 ;  /* 0x3fb8aa3b565a7820 */ /* 0x000fe20000410000 */
[----:B------:R-:W-:-:S03]  /*25d0*/  LEA R86, P2, R88, c[0x0][0x228], 0x2 ;  /* 0x00008a0058567a11 */ /* 0x000fc600078410ff */
[-C--:B------:R-:W-:Y:S01]  /*25e0*/  FMUL.FTZ R153, R75, R90.reuse ;  /* 0x0000005a4b997220 */ /* 0x080fe20000410000 */
[----:B------:R-:W-:Y:S02]  /*25f0*/  LEA.HI.X R87, R88, c[0x0][0x22c], R51, 0x2, P2 ;  /* 0x00008b0058577a11 */ /* 0x000fe400010f1433 */
[----:B------:R-:W-:Y:S01]  /*2600*/  LEA.HI.X R51, R48, c[0x0][0x234], R49, 0x2, P3 ;  /* 0x00008d0030337a11 */ /* 0x000fe200018f1431 */
[-C--:B------:R-:W-:Y:S01]  /*2610*/  FMUL.FTZ R114, R74, R90.reuse ;  /* 0x0000005a4a727220 */ /* 0x080fe20000410000 */
[----:B------:R-:W-:Y:S01]  /*2620*/  @!P0 IADD3 R48, R30, -0x2, RZ ;  /* 0xfffffffe1e308810 */ /* 0x000fe20007ffe0ff */
[----:B------:R0:W2:Y:S01]  /*2630*/  LDG.E R86, [R86.64] ;  /* 0x0000000656567981 */ /* 0x0000a2000c1e1900 */
[----:B------:R-:W1:Y:S03]  /*2640*/  MUFU.EX2 R153, R153 ;  /* 0x0000009900997308 */ /* 0x000e660000000800 */
[----:B------:R3:W2:Y:S01]  /*2650*/  LDG.E R51, [R50.64] ;  /* 0x0000000632337981 */ /* 0x0006a2000c1e1900 */
[----:B------:R-:W-:-:S03]  /*2660*/  FMUL.FTZ R113, R73, R90 ;  /* 0x0000005a49717220 */ /* 0x000fc60000410000 */
[----:B-1----:R1:W-:Y:S01]  /*2670*/  STS [R100+0x1ae0], R153 ;  /* 0x001ae09964007388 */ /* 0x0023e20000000800 */
[----:B------:R-:W3:Y:S01]  /*2680*/  MUFU.EX2 R114, R114 ;  /* 0x0000007200727308 */ /* 0x000ee20000000800 */
[-C--:B------:R-:W-:Y:S01]  /*2690*/  FMUL.FTZ R112, R72, R90.reuse ;  /* 0x0000005a48707220 */ /* 0x080fe20000410000 */
[----:B------:R-:W-:Y:S01]  /*26a0*/  HFMA2.MMA R49, -RZ, RZ, 0, 0 ;  /* 0x00000000ff317435 */ /* 0x000fe200000001ff */
[----:B------:R-:W-:Y:S02]  /*26b0*/  @!P0 IMAD R89, R48, c[0x0][0x16c], R57 ;  /* 0x00005b0030598a24 */ /* 0x000fe400078e0239 */
[----:B------:R-:W-:-:S03]  /*26c0*/  FMUL.FTZ R111, R71, R90 ;  /* 0x0000005a476f7220 */ /* 0x000fc60000410000 */
[----:B------:R-:W4:Y:S01]  /*26d0*/  MUFU.EX2 R113, R113 ;  /* 0x0000007100717308 */ /* 0x000f220000000800 */
[--C-:B------:R-:W-:Y:S02]  /*26e0*/  PRMT R152, RZ, 0x5410, R40.reuse ;  /* 0x00005410ff987816 */ /* 0x100fe40000000028 */
[----:B------:R-:W-:Y:S01]  /*26f0*/  PRMT R151, RZ, 0x7610, R40 ;  /* 0x00007610ff977816 */ /* 0x000fe20000000028 */
[----:B------:R-:W-:Y:S01]  /*2700*/  @!P0 IMAD.WIDE R88, R89, 0x8, R154 ;  /* 0x0000000859588825 */ /* 0x000fe200078e029a */
[----:B------:R-:W-:Y:S01]  /*2710*/  MOV R48, 0x3f800000 ;  /* 0x3f80000000307802 */ /* 0x000fe20000000f00 */
[----:B------:R-:W-:Y:S02]  /*2720*/  BAR.SYNC.DEFER_BLOCKING 0x0 ;  /* 0x0000000000007b1d */ /* 0x000fe40000010000 */
[----:B------:R-:W-:-:S04]  /*2730*/  FMUL.FTZ R110, R70, R90 ;  /* 0x0000005a466e7220 */ /* 0x000fc80000410000 */
[----:B------:R-:W0:Y:S01]  /*2740*/  MUFU.EX2 R112, R112 ;  /* 0x0000007000707308 */ /* 0x000e220000000800 */
[--C-:B------:R-:W-:Y:S01]  /*2750*/  PRMT R150, RZ, 0x5410, R41.reuse ;  /* 0x00005410ff967816 */ /* 0x100fe20000000029 */
[----:B------:R-:W-:Y:S02]  /*2760*/  FMUL.FTZ R152, R75, R152 ;  /* 0x000000984b987220 */ /* 0x000fe40000410000 */
[----:B------:R-:W-:Y:S02]  /*2770*/  FMUL.FTZ R151, R74, R151 ;  /* 0x000000974a977220 */ /* 0x000fe40000410000 */
[----:B------:R-:W-:Y:S02]  /*2780*/  FMUL.FTZ R109, R69, R90 ;  /* 0x0000005a456d7220 */ /* 0x000fe40000410000 */
[----:B------:R-:W0:Y:S01]  /*2790*/  MUFU.EX2 R111, R111 ;  /* 0x0000006f006f7308 */ /* 0x000e220000000800 */
[----:B------:R-:W-:Y:S01]  /*27a0*/  PRMT R149, RZ, 0x7610, R41 ;  /* 0x00007610ff957816 */ /* 0x000fe20000000029 */
[----:B------:R-:W-:-:S02]  /*27b0*/  FMUL.FTZ R150, R73, R150 ;  /* 0x0000009649967220 */ /* 0x000fc40000410000 */
[----:B---3--:R-:W-:Y:S02]  /*27c0*/  FFMA.FTZ R50, R152, R114, R151 ;  /* 0x0000007298327223 */ /* 0x008fe40000010097 */
[----:B------:R-:W-:Y:S02]  /*27d0*/  FMUL.FTZ R108, R68, R90 ;  /* 0x0000005a446c7220 */ /* 0x000fe40000410000 */
[----:B------:R-:W3:Y:S01]  /*27e0*/  MUFU.EX2 R110, R110 ;  /* 0x0000006e006e7308 */ /* 0x000ee20000000800 */
[----:B------:R0:W5:Y:S01]  /*27f0*/  @!P0 LDG.E.64 R48, [R88.64] ;  /* 0x0000000658308981 */ /* 0x000162000c1e1b00 */
[----:B------:R-:W-:Y:S01]  /*2800*/  PRMT R148, RZ, 0x5410, R42 ;  /* 0x00005410ff947816 */ /* 0x000fe2000000002a */
[----:B------:R-:W-:Y:S02]  /*2810*/  FMUL.FTZ R149, R72, R149 ;  /* 0x0000009548957220 */ /* 0x000fe40000410000 */
[----:B----4-:R-:W-:-:S03]  /*2820*/  FFMA.FTZ R50, R113, R50, R150 ;  /* 0x0000003271327223 */ /* 0x010fc60000010096 */
[----:B------:R-:W4:Y:S01]  /*2830*/  MUFU.EX2 R109, R109 ;  /* 0x0000006d006d7308 */ /* 0x000f220000000800 */
[----:B0-----:R-:W-:Y:S02]  /*2840*/  FMUL.FTZ R88, R153, R114 ;  /* 0x0000007299587220 */ /* 0x001fe40000410000 */
[----:B------:R-:W-:Y:S02]  /*2850*/  FMUL.FTZ R107, R67, R90 ;  /* 0x0000005a436b7220 */ /* 0x000fe40000410000 */
[----:B------:R-:W-:-:S03]  /*2860*/  FMUL.FTZ R87, R113, R88 ;  /* 0x0000005871577220 */ /* 0x000fc60000410000 */
[----:B------:R-:W0:Y:S01]  /*2870*/  MUFU.EX2 R108, R108 ;  /* 0x0000006c006c7308 */ /* 0x000e220000000800 */
[----:B------:R-:W-:Y:S01]  /*2880*/  ISETP.NE.AND P0, PT, R34, 0x7f, PT ;  /* 0x0000007f2200780c */ /* 0x000fe20003f05270 */
[----:B------:R-:W-:Y:S01]  /*2890*/  FMUL.FTZ R148, R71, R148 ;  /* 0x0000009447947220 */ /* 0x000fe20000410000 */
[----:B------:R-:W-:Y:S01]  /*28a0*/  PRMT R143, RZ, 0x7610, R42 ;  /* 0x00007610ff8f7816 */ /* 0x000fe2000000002a */
[C---:B------:R-:W-:Y:S02]  /*28b0*/  FMUL.FTZ R88, R112.reuse, R87 ;  /* 0x0000005770587220 */ /* 0x040fe40000410000 */
[----:B------:R-:W-:Y:S02]  /*28c0*/  FFMA.FTZ R50, R112, R50, R149 ;  /* 0x0000003270327223 */ /* 0x000fe40000010095 */
[----:B------:R-:W-:Y:S01]  /*28d0*/  FMUL.FTZ R106, R66, R90 ;  /* 0x0000005a426a7220 */ /* 0x000fe20000410000 */
[----:B------:R-:W0:Y:S01]  /*28e0*/  MUFU.EX2 R107, R107 ;  /* 0x0000006b006b7308 */ /* 0x000e220000000800 */
[----:B------:R-:W-:Y:S01]  /*28f0*/  PRMT R144, RZ, 0x5410, R43 ;  /* 0x00005410ff907816 */ /* 0x000fe2000000002b */
[----:B------:R-:W-:-:S02]  /*2900*/  FMUL.FTZ R87, R111, R88 ;  /* 0x000000586f577220 */ /* 0x000fc40000410000 */
[----:B------:R-:W-:Y:S01]  /*2910*/  FMUL.FTZ R143, R70, R143 ;  /* 0x0000008f468f7220 */ /* 0x000fe20000410000 */
[----:B------:R-:W-:Y:S01]  /*2920*/  PRMT R145, RZ, 0x7610, R43 ;  /* 0x00007610ff917816 */ /* 0x000fe2000000002b */
[----:B------:R-:W-:Y:S01]  /*2930*/  FFMA.FTZ R50, R111, R50, R148 ;  /* 0x000000326f327223 */ /* 0x000fe20000010094 */
[----:B------:R-:W-:Y:S01]  /*2940*/  PRMT R146, RZ, 0x5410, R44 ;  /* 0x00005410ff927816 */ /* 0x000fe2000000002c */
[----:B------:R-:W-:Y:S01]  /*2950*/  FMUL.FTZ R105, R65, R90 ;  /* 0x0000005a41697220 */ /* 0x000fe20000410000 */
[----:B------:R-:W0:Y:S01]  /*2960*/  MUFU.EX2 R106, R106 ;  /* 0x0000006a006a7308 */ /* 0x000e220000000800 */
[C---:B---3--:R-:W-:Y:S01]  /*2970*/  FMUL.FTZ R88, R110.reuse, R87 ;  /* 0x000000576e587220 */ /* 0x048fe20000410000 */
[----:B------:R3:W1:Y:S01]  /*2980*/  @P0 LDS R99, [R34.X4+0x22e4] ;  /* 0x0022e40022630984 */ /* 0x0006620000004800 */
[----:B------:R-:W-:Y:S02]  /*2990*/  FMUL.FTZ R144, R69, R144 ;  /* 0x0000009045907220 */ /* 0x000fe40000410000 */
[----:B------:R-:W-:-:S02]  /*29a0*/  FFMA.FTZ R50, R110, R50, R143 ;  /* 0x000000326e327223 */ /* 0x000fc4000001008f */
[----:B------:R-:W-:Y:S01]  /*29b0*/  FMUL.FTZ R104, R64, R90 ;  /* 0x0000005a40687220 */ /* 0x000fe20000410000 */
[----:B------:R-:W1:Y:S01]  /*29c0*/  MUFU.EX2 R105, R105 ;  /* 0x0000006900697308 */ /* 0x000e620000000800 */
[C---:B----4-:R-:W-:Y:S02]  /*29d0*/  FMUL.FTZ R87, R109.reuse, R88 ;  /* 0x000000586d577220 */ /* 0x050fe40000410000 */
[----:B------:R-:W-:Y:S02]  /*29e0*/  FMUL.FTZ R145, R68, R145 ;  /* 0x0000009144917220 */ /* 0x000fe40000410000 */
[----:B------:R-:W-:Y:S02]  /*29f0*/  FFMA.FTZ R50, R109, R50, R144 ;  /* 0x000000326d327223 */ /* 0x000fe40000010090 */
[----:B------:R-:W-:Y:S01]  /*2a00*/  FMUL.FTZ R103, R63, R90 ;  /* 0x0000005a3f677220 */ /* 0x000fe20000410000 */
[----:B------:R-:W-:Y:S01]  /*2a10*/  PRMT R147, RZ, 0x7610, R44 ;  /* 0x00007610ff937816 */ /* 0x000fe2000000002c */
[----:B------:R-:W4:Y:S01]  /*2a20*/  MUFU.EX2 R104, R104 ;  /* 0x0000006800687308 */ /* 0x000f220000000800 */
[----:B0-----:R-:W-:-:S02]  /*2a30*/  FMUL.FTZ R88, R108, R87 ;  /* 0x000000576c587220 */ /* 0x001fc40000410000 */
[----:B------:R-:W-:Y:S02]  /*2a40*/  FMUL.FTZ R146, R67, R146 ;  /* 0x0000009243927220 */ /* 0x000fe40000410000 */
[----:B------:R-:W-:Y:S02]  /*2a50*/  FFMA.FTZ R50, R108, R50, R145 ;  /* 0x000000326c327223 */ /* 0x000fe40000010091 */
[----:B------:R-:W-:Y:S01]  /*2a60*/  FMUL.FTZ R102, R62, R90 ;  /* 0x0000005a3e667220 */ /* 0x000fe20000410000 */
[----:B------:R-:W-:Y:S01]  /*2a70*/  PRMT R138, RZ, 0x5410, R45 ;  /* 0x00005410ff8a7816 */ /* 0x000fe2000000002d */
[----:B------:R-:W0:Y:S01]  /*2a80*/  MUFU.EX2 R103, R103 ;  /* 0x0000006700677308 */ /* 0x000e220000000800 */
[C---:B------:R-:W-:Y:S02]  /*2a90*/  FMUL.FTZ R87, R107.reuse, R88 ;  /* 0x000000586b577220 */ /* 0x040fe40000410000 */
[----:B------:R-:W-:Y:S02]  /*2aa0*/  FMUL.FTZ R147, R66, R147 ;  /* 0x0000009342937220 */ /* 0x000fe40000410000 */
[----:B------:R-:W-:-:S02]  /*2ab0*/  FFMA.FTZ R50, R107, R50, R146 ;  /* 0x000000326b327223 */ /* 0x000fc40000010092 */
[----:B------:R-:W-:Y:S01]  /*2ac0*/  FMUL.FTZ R101, R61, R90 ;  /* 0x0000005a3d657220 */ /* 0x000fe20000410000 */
[----:B------:R-:W-:Y:S01]  /*2ad0*/  PRMT R131, RZ, 0x7610, R45 ;  /* 0x00007610ff837816 */ /* 0x000fe2000000002d */
[----:B------:R-:W0:Y:S01]  /*2ae0*/  MUFU.EX2 R102, R102 ;  /* 0x0000006600667308 */ /* 0x000e220000000800 */
[C---:B------:R-:W-:Y:S02]  /*2af0*/  FMUL.FTZ R88, R106.reuse, R87 ;  /* 0x000000576a587220 */ /* 0x040fe40000410000 */
[----:B------:R-:W-:Y:S02]  /*2b00*/  FMUL.FTZ R138, R65, R138 ;  /* 0x0000008a418a7220 */ /* 0x000fe40000410000 */
[----:B------:R-:W-:Y:S01]  /*2b10*/  FFMA.FTZ R50, R106, R50, R147 ;  /* 0x000000326a327223 */ /* 0x000fe20000010093 */
[----:B------:R-:W-:Y:S01]  /*2b20*/  PRMT R140, RZ, 0x5410, R46 ;  /* 0x00005410ff8c7816 */ /* 0x000fe2000000002e */
[----:B-1----:R-:W-:Y:S01]  /*2b30*/  FMUL.FTZ R100, R60, R90 ;  /* 0x0000005a3c647220 */ /* 0x002fe20000410000 */
[----:B------:R-:W1:Y:S01]  /*2b40*/  MUFU.EX2 R101, R101 ;  /* 0x0000006500657308 */ /* 0x000e620000000800 */
[----:B------:R-:W-:-:S02]  /*2b50*/  FMUL.FTZ R87, R105, R88 ;  /* 0x0000005869577220 */ /* 0x000fc40000410000 */
[----:B------:R-:W-:Y:S02]  /*2b60*/  FMUL.FTZ R131, R64, R131 ;  /* 0x0000008340837220 */ /* 0x000fe40000410000 */
[----:B------:R-:W-:Y:S01]  /*2b70*/  FFMA.FTZ R50, R105, R50, R138 ;  /* 0x0000003269327223 */ /* 0x000fe2000001008a */
[----:B------:R-:W-:Y:S01]  /*2b80*/  PRMT R139, RZ, 0x7610, R46 ;  /* 0x00007610ff8b7816 */ /* 0x000fe2000000002e */
[C---:B----4-:R-:W-:Y:S01]  /*2b90*/  FMUL.FTZ R88, R104.reuse, R87 ;  /* 0x0000005768587220 */ /* 0x050fe20000410000 */
[----:B------:R-:W4:Y:S01]  /*2ba0*/  MUFU.EX2 R100, R100 ;  /* 0x0000006400647308 */ /* 0x000f220000000800 */
[----:B------:R-:W-:Y:S02]  /*2bb0*/  FMUL.FTZ R140, R63, R140 ;  /* 0x0000008c3f8c7220 */ /* 0x000fe40000410000 */
[----:B------:R-:W-:Y:S01]  /*2bc0*/  FFMA.FTZ R50, R104, R50, R131 ;  /* 0x0000003268327223 */ /* 0x000fe20000010083 */
[----:B------:R-:W-:Y:S01]  /*2bd0*/  PRMT R142, RZ, 0x5410, R47 ;  /* 0x00005410ff8e7816 */ /* 0x000fe2000000002f */
[----:B0-----:R-:W-:-:S02]  /*2be0*/  FMUL.FTZ R87, R103, R88 ;  /* 0x0000005867577220 */ /* 0x001fc40000410000 */
[----:B------:R-:W-:Y:S02]  /*2bf0*/  FMUL.FTZ R139, R62, R139 ;  /* 0x0000008b3e8b7220 */ /* 0x000fe40000410000 */
[----:B------:R-:W-:Y:S01]  /*2c00*/  FFMA.FTZ R50, R103, R50, R140 ;  /* 0x0000003267327223 */ /* 0x000fe2000001008c */
[----:B------:R-:W-:Y:S01]  /*2c10*/  PRMT R141, RZ, 0x7610, R47 ;  /* 0x00007610ff8d7816 */ /* 0x000fe2000000002f */
[C---:B------:R-:W-:Y:S02]  /*2c20*/  FMUL.FTZ R88, R102.reuse, R87 ;  /* 0x0000005766587220 */ /* 0x040fe40000410000 */
[----:B------:R-:W-:Y:S02]  /*2c30*/  FMUL.FTZ R142, R61, R142 ;  /* 0x0000008e3d8e7220 */ /* 0x000fe40000410000 */
[----:B------:R-:W-:Y:S02]  /*2c40*/  FFMA.FTZ R50, R102, R50, R139 ;  /* 0x0000003266327223 */ /* 0x000fe4000001008b */
[----:B-1----:R-:W-:Y:S01]  /*2c50*/  FMUL.FTZ R89, R101, R88 ;  /* 0x0000005865597220 */ /* 0x002fe20000410000 */
[----:B------:R-:W-:Y:S01]  /*2c60*/  BSSY B0, `(.L_x_1281) ;  /* 0x000000f000007945 */ /* 0x000fe20003800000 */
[----:B------:R-:W-:-:S02]  /*2c70*/  FMUL.FTZ R141, R60, R141 ;  /* 0x0000008d3c8d7220 */ /* 0x000fc40000410000 */
[----:B------:R-:W-:Y:S01]  /*2c80*/  FFMA.FTZ R88, R101, R50, R142 ;  /* 0x0000003265587223 */ /* 0x000fe2000001008e */
[----:B------:R-:W-:Y:S01]  /*2c90*/  LEA.HI R97, R34, R34, RZ, 0x1e ;  /* 0x0000002222617211 */ /* 0x000fe200078ff0ff */
[----:B----4-:R-:W-:Y:S02]  /*2ca0*/  FMUL.FTZ R50, R100, R89 ;  /* 0x0000005964327220 */ /* 0x010fe40000410000 */
[----:B--2---:R-:W-:Y:S02]  /*2cb0*/  FMUL.FTZ R87, R86, R51 ;  /* 0x0000003356577220 */ /* 0x004fe40000410000 */
[----:B------:R-:W-:Y:S01]  /*2cc0*/  FFMA.FTZ R51, R100, R88, R141 ;  /* 0x0000005864337223 */ /* 0x000fe2000001008d */
[----:B------:R-:W-:Y:S05]  /*2cd0*/  @P0 BRA `(.L_x_1282) ;  /* 0x0000007000000947 */ /* 0x000fea0003800000 */
[----:B---3--:R-:W-:Y:S02]  /*2ce0*/  ISETP.NE.AND P0, PT, R30, c[0x0][0x174], PT ;  /* 0x00005d001e007a0c */ /* 0x008fe40003f05270 */
[----:B------:R-:W-:-:S11]  /*2cf0*/  MOV R99, 0x3f800000 ;  /* 0x3f80000000637802 */ /* 0x000fd60000000f00 */
[----:B------:R-:W-:-:S04]  /*2d00*/  @P0 LEA.HI R86, R30, R30, RZ, 0x1 ;  /* 0x0000001e1e560211 */ /* 0x000fc800078f08ff */
[----:B------:R-:W-:-:S04]  /*2d10*/  @P0 LOP3.LUT R89, R86, 0xfffffe, RZ, 0xc0, !PT ;  /* 0x00fffffe56590812 */ /* 0x000fc800078ec0ff */
[----:B------:R-:W-:-:S04]  /*2d20*/  @P0 IADD3 R86, -R89, R30, RZ ;  /* 0x0000001e59560210 */ /* 0x000fc80007ffe1ff */
[----:B------:R-:W-:-:S05]  /*2d30*/  @P0 LEA R86, R86, R57, 0x8 ;  /* 0x0000003956560211 */ /* 0x000fca00078e40ff */
[----:B------:R0:W1:Y:S02]  /*2d40*/  @P0 LDS R99, [R86.X4+0x1ae0] ;  /* 0x001ae00056630984 */ /* 0x0000640000004800 */
.L_x_1282:
[----:B---3--:R-:W-:Y:S05]  /*2d50*/  BSYNC B0 ;  /* 0x0000000000007941 */ /* 0x008fea0003800000 */
.L_x_1281:
        /* <DEDUP_REMOVED lines=34> */
.L_x_1304:
        /* <DEDUP_REMOVED lines=21> */
[----:B------:R0:W3:Y:S01]  /*30d0*/  SHFL.UP PT, R157, R90, 0x10, RZ ;  /* 0x060000005a9d7989 */ /* 0x0000e200000e00ff */
[----:B------:R-:W-:-:S03]  /*30e0*/  MOV R158, R90 ;  /* 0x0000005a009e7202 */ /* 0x000fc60000000f00 */
.L_x_1305:
[----:B------:R-:W-:-:S13]  /*30f0*/  ISETP.GE.AND P0, PT, R32, 0x10, PT ;  /* 0x000000102000780c */ /* 0x000fda0003f06270 */
[-C--:B0-2---:R-:W-:Y:S02]  /*3100*/  @P0 FFMA.FTZ R91, R86, R158.reuse, R91 ;  /* 0x0000009e565b0223 */ /* 0x085fe4000001005b */
[----:B---3--:R-:W-:Y:S01]  /*3110*/  @P0 FMUL.FTZ R158, R157, R158 ;  /* 0x0000009e9d9e0220 */ /* 0x008fe20000410000 */
[----:B------:R-:W-:Y:S05]  /*3120*/  BRA.CONV ~URZ, `(.L_x_1287) ;  /* 0x000000637f007947 */ /* 0x000fea000b800000 */
[----:B------:R-:W-:Y:S01]  /*3130*/  HFMA2.MMA R51, -RZ, RZ, 0, 1.847743988037109375e-06 ;  /* 0x0000001fff337435 */ /* 0x000fe200000001ff */
[----:B------:R-:W-:Y:S02]  /*3140*/  MOV R88, R158 ;  /* 0x0000009e00587202 */ /* 0x000fe40000000f00 */
[----:B------:R-:W-:Y:S02]  /*3150*/  MOV R87, 0x1f ;  /* 0x0000001f00577802 */ /* 0x000fe40000000f00 */
[----:B------:R-:W-:Y:S02]  /*3160*/  MOV R50, 0xffffffff ;  /* 0xffffffff00327802 */ /* 0x000fe40000000f00 */
[----:B------:R-:W-:-:S02]  /*3170*/  MOV R86, 0x3190 ;  /* 0x0000319000567802 */ /* 0x000fc40000000f00 */
[----:B-1---5:R-:W-:Y:S05]  /*3180*/  CALL.REL.NOINC `($__internal_52_$__cuda_sm70_shflsync_idx_p) ;  /* 0x0000350000007944 */ /* 0x022fea0003c00000 */
.L_x_1287:
[----:B------:R-:W-:Y:S05]  /*3190*/  BRA.CONV ~URZ, `(.L_x_1288) ;  /* 0x000000637f007947 */ /* 0x000fea000b800000 */
[----:B-1----:R-:W-:Y:S01]  /*31a0*/  HFMA2.MMA R51, -RZ, RZ, 0, 1.847743988037109375e-06 ;  /* 0x0000001fff337435 */ /* 0x002fe200000001ff */
[----:B0-----:R-:W-:-:S02]  /*31b0*/  MOV R88, R91 ;  /* 0x0000005b00587202 */ /* 0x001fc40000000f00 */
[----:B------:R-:W-:Y:S02]  /*31c0*/  MOV R87, 0x1f ;  /* 0x0000001f00577802 */ /* 0x000fe40000000f00 */
[----:B------:R-:W-:Y:S02]  /*31d0*/  MOV R50, 0xffffffff ;  /* 0xffffffff00327802 */ /* 0x000fe40000000f00 */
[----:B------:R-:W-:Y:S02]  /*31e0*/  MOV R86, 0x3200 ;  /* 0x0000320000567802 */ /* 0x000fe40000000f00 */
[----:B-----5:R-:W-:Y:S05]  /*31f0*/  CALL.REL.NOINC `($__internal_52_$__cuda_sm70_shflsync_idx_p) ;  /* 0x0000349000007944 */ /* 0x020fea0003c00000 */
.L_x_1288:
[----:B------:R-:W-:Y:S05]  /*3200*/  BRA.DIV ~URZ, `(.L_x_1289) ;  /* 0x00002ad27f007947 */ /* 0x000fea000b800000 */
[----:B-----5:R2:W3:Y:S04]  /*3210*/  SHFL.IDX PT, R157, R48, RZ, 0x1f ;  /* 0x00001fff309d7589 */ /* 0x0204e800000e0000 */
[----:B0-----:R2:W0:Y:S04]  /*3220*/  SHFL.IDX PT, R87, R49, RZ, 0x1f ;  /* 0x00001fff31577589 */ /* 0x00142800000e0000 */
[----:B------:R2:W4:Y:S04]  /*3230*/  SHFL.UP PT, R90, R158, 0x1, RZ ;  /* 0x042000009e5a7989 */ /* 0x00052800000e00ff */
[----:B------:R-:W1:Y:S02]  /*3240*/  SHFL.UP PT, R91, R91, 0x1, RZ ;  /* 0x042000005b5b7989 */ /* 0x000e6400000e00ff */
.L_x_1306:
[----:B------:R-:W5:Y:S01]  /*3250*/  LDS.64 R88, [R156+0x10d0] ;  /* 0x0010d0009c587984 */ /* 0x000f620000000a00 */
[----:B---3--:R-:W-:Y:S01]  /*3260*/  MOV R86, R157 ;  /* 0x0000009d00567202 */ /* 0x008fe20000000f00 */
[----:B01--4-:R-:W-:-:S02]  /*3270*/  @P1 FFMA.FTZ R87, R87, R90, R91 ;  /* 0x0000005a57571223 */ /* 0x013fc4000001005b */
[----:B------:R-:W0:Y:S02]  /*3280*/  LDS.64 R50, [R156+0x10d8] ;  /* 0x0010d8009c327984 */ /* 0x000e240000000a00 */
[----:B------:R-:W-:Y:S02]  /*3290*/  @P1 FMUL.FTZ R86, R86, R90 ;  /* 0x0000005a56561220 */ /* 0x000fe40000410000 */
[----:B--2---:R-:W1:Y:S04]  /*32a0*/  LDS.64 R48, [R156+0x10e0] ;  /* 0x0010e0009c307984 */ /* 0x004e680000000a00 */
[----:B------:R2:W-:Y:S01]  /*32b0*/  STS.64 [R156+0x10d0], R86 ;  /* 0x0010d0569c007388 */ /* 0x0005e20000000a00 */
[C---:B-----5:R-:W-:Y:S02]  /*32c0*/  FFMA.FTZ R89, R88.reuse, R87, R89 ;  /* 0x0000005758597223 */ /* 0x060fe40000010059 */
[----:B------:R-:W-:-:S02]  /*32d0*/  FMUL.FTZ R88, R88, R86 ;  /* 0x0000005658587220 */ /* 0x000fc40000410000 */
[C---:B0-----:R-:W-:Y:S02]  /*32e0*/  FFMA.FTZ R51, R50.reuse, R89, R51 ;  /* 0x0000005932337223 */ /* 0x041fe40000010033 */
[----:B------:R-:W-:Y:S01]  /*32f0*/  FMUL.FTZ R50, R50, R88 ;  /* 0x0000005832327220 */ /* 0x000fe20000410000 */
[----:B------:R2:W-:Y:S01]  /*3300*/  STS.64 [R156+0x10d8], R88 ;  /* 0x0010d8589c007388 */ /* 0x0005e20000000a00 */
[C---:B-1----:R-:W-:Y:S02]  /*3310*/  FFMA.FTZ R49, R48.reuse, R51, R49 ;  /* 0x0000003330317223 */ /* 0x042fe40000010031 */
[----:B------:R-:W-:Y:S01]  /*3320*/  FMUL.FTZ R48, R48, R50 ;  /* 0x0000003230307220 */ /* 0x000fe20000410000 */
[----:B------:R2:W-:Y:S04]  /*3330*/  STS.64 [R156+0x10e0], R50 ;  /* 0x0010e0329c007388 */ /* 0x0005e80000000a00 */
[----:B------:R2:W-:Y:S02]  /*3340*/  STS.64 [R156+0x10e8], R48 ;  /* 0x0010e8309c007388 */ /* 0x0005e40000000a00 */
.L_x_1284:
[----:B--2---:R-:W-:Y:S05]  /*3350*/  BSYNC B0 ;  /* 0x0000000000007941 */ /* 0x004fea0003800000 */
.L_x_1283:
[----:B------:R-:W-:Y:S01]  /*3360*/  WARPSYNC 0xffffffff ;  /* 0xffffffff00007948 */ /* 0x000fe20003800000 */
[----:B------:R-:W-:Y:S01]  /*3370*/  BAR.SYNC.DEFER_BLOCKING 0x0 ;  /* 0x0000000000007b1d */ /* 0x000fe20000010000 */
[----:B-1----:R-:W-:Y:S01]  /*3380*/  FMUL.FTZ R50, R100, R99 ;  /* 0x0000006364327220 */ /* 0x002fe20000410000 */
        /* <DEDUP_REMOVED lines=11> */
[----:B------:R-:W-:Y:S02]  /*3440*/  FFMA.FTZ R49, R104, R49, R119 ;  /* 0x0000003168317223 */ /* 0x000fe40000010077 */
[C---:B------:R-:W-:Y:S02]  /*3450*/  FMUL.FTZ R51, R105.reuse, R50 ;  /* 0x0000003269337220 */ /* 0x040fe40000410000 */
[----:B------:R-:W-:Y:S01]  /*3460*/  FFMA.FTZ R49, R105, R49, R120 ;  /* 0x0000003169317223 */ /* 0x000fe20000010078 */
[----:B------:R-:W1:Y:S03]  /*3470*/  LDS R48, [R97.X8+0x10d4] ;  /* 0x0010d40061307984 */ /* 0x000e660000008800 */
[----:B------:R-:W-:-:S04]  /*3480*/  FFMA.FTZ R49, R106, R49, R117 ;  /* 0x000000316a317223 */ /* 0x000fc80000010075 */
[----:B------:R-:W-:-:S04]  /*3490*/  FFMA.FTZ R49, R107, R49, R118 ;  /* 0x000000316b317223 */ /* 0x000fc80000010076 */
[----:B------:R-:W-:Y:S01]  /*34a0*/  FFMA.FTZ R50, R108, R49, R115 ;  /* 0x000000316c327223 */ /* 0x000fe20000010073 */
[----:B------:R-:W-:-:S03]  /*34b0*/  HFMA2.MMA R49, -RZ, RZ, 0, 0 ;  /* 0x00000000ff317435 */ /* 0x000fc600000001ff */
[----:B------:R-:W-:-:S04]  /*34c0*/  FFMA.FTZ R50, R109, R50, R116 ;  /* 0x000000326d327223 */ /* 0x000fc80000010074 */
[----:B------:R-:W-:-:S04]  /*34d0*/  FFMA.FTZ R50, R110, R50, R125 ;  /* 0x000000326e327223 */ /* 0x000fc8000001007d */
        /* <DEDUP_REMOVED lines=9> */
[----:B------:R-:W-:Y:S01]  /*3570*/  FMUL.FTZ R51, R109, R48 ;  /* 0x000000306d337220 */ /* 0x000fe20000410000 */
[----:B------:R-:W-:Y:S01]  /*3580*/  MOV R48, 0x3f800000 ;  /* 0x3f80000000307802 */ /* 0x000fe20000000f00 */
[C---:B------:R-:W-:Y:S02]  /*3590*/  FFMA.FTZ R148, R111.reuse, R149, R148 ;  /* 0x000000956f947223 */ /* 0x040fe40000010094 */
[C---:B0-----:R-:W-:Y:S02]  /*35a0*/  FMUL.FTZ R86, R110.reuse, R51 ;  /* 0x000000336e567220 */ /* 0x041fe40000410000 */
[----:B------:R-:W-:Y:S01]  /*35b0*/  FFMA.FTZ R143, R110, R148, R143 ;  /* 0x000000946e8f7223 */ /* 0x000fe2000001008f */
[----:B------:R0:W1:Y:S01]  /*35c0*/  @!P0 LDS.64 R48, [R57.X8+0x24e0] ;  /* 0x0024e00039308984 */ /* 0x0000620000008a00 */
[----:B------:R-:W-:Y:S01]  /*35d0*/  FMUL.FTZ R51, R111, R86 ;  /* 0x000000566f337220 */ /* 0x000fe20000410000 */
[----:B------:R-:W-:Y:S01]  /*35e0*/  ISETP.GT.U32.AND P0, PT, R34, 0x1f, PT ;  /* 0x0000001f2200780c */ /* 0x000fe20003f04070 */
[----:B------:R-:W-:-:S02]  /*35f0*/  FFMA.FTZ R144, R109, R143, R144 ;  /* 0x0000008f6d907223 */ /* 0x000fc40000010090 */
[----:B------:R-:W-:Y:S02]  /*3600*/  FMUL.FTZ R86, R112, R51 ;  /* 0x0000003370567220 */ /* 0x000fe40000410000 */
[----:B------:R-:W-:Y:S02]  /*3610*/  FFMA.FTZ R145, R108, R144, R145 ;  /* 0x000000906c917223 */ /* 0x000fe40000010091 */
[----:B------:R-:W-:Y:S02]  /*3620*/  FMUL.FTZ R51, R113, R86 ;  /* 0x0000005671337220 */ /* 0x000fe40000410000 */
[----:B------:R-:W-:Y:S02]  /*3630*/  FFMA.FTZ R146, R107, R145, R146 ;  /* 0x000000916b927223 */ /* 0x000fe40000010092 */
[----:B------:R-:W-:Y:S02]  /*3640*/  FFMA.FTZ R86, R113, R50, R130 ;  /* 0x0000003271567223 */ /* 0x000fe40000010082 */
[----:B------:R-:W-:-:S02]  /*3650*/  FFMA.FTZ R147, R106, R146, R147 ;  /* 0x000000926a937223 */ /* 0x000fc40000010093 */
[C---:B------:R-:W-:Y:S02]  /*3660*/  FMUL.FTZ R50, R114.reuse, R51 ;  /* 0x0000003372327220 */ /* 0x040fe40000410000 */
[----:B------:R-:W-:Y:S02]  /*3670*/  FFMA.FTZ R138, R105, R147, R138 ;  /* 0x00000093698a7223 */ /* 0x000fe4000001008a */
[----:B------:R-:W-:Y:S02]  /*3680*/  FFMA.FTZ R51, R114, R86, R129 ;  /* 0x0000005672337223 */ /* 0x000fe40000010081 */
[----:B------:R-:W-:-:S03]  /*3690*/  FFMA.FTZ R131, R104, R138, R131 ;  /* 0x0000008a68837223 */ /* 0x000fc60000010083 */
[----:B------:R0:W-:Y:S01]  /*36a0*/  STS.64 [R97.X8+0x15e0], R50 ;  /* 0x0015e03261007388 */ /* 0x0001e20000008a00 */
        /* <DEDUP_REMOVED lines=8> */
[----:B------:R-:W0:Y:S04]  /*3730*/  LDS.64 R86, [R153+0x15f8] ;  /* 0x0015f80099567984 */ /* 0x000e280000000a00 */
[----:B------:R-:W1:Y:S04]  /*3740*/  LDS.64 R88, [R153+0x15e8] ;  /* 0x0015e80099587984 */ /* 0x000e680000000a00 */
[----:B------:R-:W2:Y:S01]  /*3750*/  LDS.64 R90, [R153+0x15e0] ;  /* 0x0015e000995a7984 */ /* 0x000ea20000000a00 */
[----:B0-----:R-:W-:-:S02]  /*3760*/  FFMA.FTZ R87, R50, R87, R51 ;  /* 0x0000005732577223 */ /* 0x001fc40000010033 */
[----:B------:R-:W-:Y:S01]  /*3770*/  FMUL.FTZ R51, R50, R86 ;  /* 0x0000005632337220 */ /* 0x000fe20000410000 */
[----:B------:R-:W-:Y:S01]  /*3780*/  LOP3.LUT R50, R34, 0x1f, RZ, 0xc0, !PT ;  /* 0x0000001f22327812 */ /* 0x000fe200078ec0ff */
[C---:B-1----:R-:W-:Y:S02]  /*3790*/  FFMA.FTZ R87, R88.reuse, R87, R89 ;  /* 0x0000005758577223 */ /* 0x042fe40000010059 */
[----:B------:R-:W-:Y:S01]  /*37a0*/  FMUL.FTZ R51, R88, R51 ;  /* 0x0000003358337220 */ /* 0x000fe20000410000 */
[----:B------:R-:W-:Y:S01]  /*37b0*/  ISETP.GE.U32.AND P0, PT, R50, 0x10, PT ;  /* 0x000000103200780c */ /* 0x000fe20003f06070 */
[----:B--2---:R-:W-:Y:S01]  /*37c0*/  FFMA.FTZ R91, R90, R87, R91 ;  /* 0x000000575a5b7223 */ /* 0x004fe2000001005b */
[----:B------:R-:W-:Y:S01]  /*37d0*/  ISETP.GE.U32.AND P1, PT, R50, 0x18, PT ;  /* 0x000000183200780c */ /* 0x000fe20003f26070 */
[----:B------:R-:W-:Y:S01]  /*37e0*/  FMUL.FTZ R90, R90, R51 ;  /* 0x000000335a5a7220 */ /* 0x000fe20000410000 */
[C---:B------:R-:W-:Y:S02]  /*37f0*/  ISETP.GE.U32.AND P2, PT, R50.reuse, 0x1c, PT ;  /* 0x0000001c3200780c */ /* 0x040fe40003f46070 */
[----:B------:R-:W-:-:S02]  /*3800*/  ISETP.GE.U32.AND P3, PT, R50, 0x1e, PT ;  /* 0x0000001e3200780c */ /* 0x000fc40003f66070 */
[----:B------:R-:W-:Y:S01]  /*3810*/  ISETP.NE.AND P4, PT, R50, 0x1f, PT ;  /* 0x0000001f3200780c */ /* 0x000fe20003f85270 */
[----:B------:R-:W-:Y:S10]  /*3820*/  BRA.DIV ~URZ, `(.L_x_1292) ;  /* 0x000026827f007947 */ /* 0x000ff4000b800000 */
[----:B------:R0:W1:Y:S02]  /*3830*/  SHFL.DOWN PT, R89, R90, 0x1, 0x1f ;  /* 0x08201f005a597f89 */ /* 0x00006400000e0000 */
.L_x_1307:
[----:B------:R-:W-:Y:S05]  /*3840*/  BRA.DIV ~URZ, `(.L_x_1293) ;  /* 0x000026e27f007947 */ /* 0x000fea000b800000 */
[----:B------:R-:W2:Y:S04]  /*3850*/  SHFL.DOWN PT, R50, R91, 0x1, 0x1f ;  /* 0x08201f005b327f89 */ /* 0x000ea800000e0000 */
[----:B------:R-:W-:Y:S01]  /*3860*/  SHFL.IDX PT, R160, R48, RZ, 0x1f ;  /* 0x00001fff30a07589 */ /* 0x000fe200000e0000 */
[C---:B--2---:R-:W-:Y:S02]  /*3870*/  @P4 FFMA.FTZ R91, R90.reuse, R50, R91 ;  /* 0x000000325a5b4223 */ /* 0x044fe4000001005b */
        /* <DEDUP_REMOVED lines=22> */
.L_x_1308:
[C---:B------:R-:W-:Y:S01]  /*39e0*/  IMAD R159, R34.reuse, 0x28, RZ ;  /* 0x00000028229f7824 */ /* 0x040fe200078e02ff */
[----:B------:R-:W-:Y:S01]  /*39f0*/  ISETP.NE.AND P0, PT, R34, 0x1f, PT ;  /* 0x0000001f2200780c */ /* 0x000fe20003f05270 */
[-C--:B-1-3--:R-:W-:Y:S01]  /*3a00*/  FFMA.FTZ R49, R49, R153.reuse, R156 ;  /* 0x0000009931317223 */ /* 0x08afe2000001009c */
        /* <DEDUP_REMOVED lines=17> */
.L_x_1291:
[----:B01----:R-:W-:Y:S05]  /*3b20*/  BSYNC B0 ;  /* 0x0000000000007941 */ /* 0x003fea0003800000 */
.L_x_1290:
[----:B------:R-:W-:Y:S01]  /*3b30*/  WARPSYNC 0xffffffff ;  /* 0xffffffff00007948 */ /* 0x000fe20003800000 */
[----:B------:R-:W-:Y:S01]  /*3b40*/  BAR.SYNC.DEFER_BLOCKING 0x0 ;  /* 0x0000000000007b1d */ /* 0x000fe20000010000 */
[----:B------:R-:W-:Y:S01]  /*3b50*/  ISETP.NE.AND P2, PT, R34, RZ, PT ;  /* 0x000000ff2200720c */ /* 0x000fe20003f45270 */
[----:B--2---:R-:W-:Y:S01]  /*3b60*/  FFMA.FTZ R50, R98, R152, RZ ;  /* 0x0000009862327223 */ /* 0x004fe200000100ff */
[----:B------:R-:W-:-:S02]  /*3b70*/  PRMT R51, RZ, 0x5410, R41 ;  /* 0x00005410ff337816 */ /* 0x000fc40000000029 */
[----:B------:R-:W-:Y:S01]  /*3b80*/  PRMT R87, RZ, 0x5410, R42 ;  /* 0x00005410ff577816 */ /* 0x000fe2000000002a */
[----:B------:R-:W-:Y:S01]  /*3b90*/  FFMA.FTZ R88, R96, R151, R50 ;  /* 0x0000009760587223 */ /* 0x000fe20000010032 */
[----:B------:R-:W-:Y:S01]  /*3ba0*/  PRMT R50, RZ, 0x7610, R41 ;  /* 0x00007610ff327816 */ /* 0x000fe20000000029 */
[----:B------:R-:W-:Y:S01]  /*3bb0*/  BSSY B0, `(.L_x_1294) ;  /* 0x00000dd000007945 */ /* 0x000fe20003800000 */
[----:B------:R-:W-:Y:S01]  /*3bc0*/  PRMT R86, RZ, 0x7610, R42 ;  /* 0x00007610ff567816 */ /* 0x000fe2000000002a */
[----:B------:R-:W-:Y:S01]  /*3bd0*/  FFMA.FTZ R88, R95, R150, R88 ;  /* 0x000000965f587223 */ /* 0x000fe20000010058 */
[--C-:B------:R-:W-:Y:S01]  /*3be0*/  PRMT R91, RZ, 0x5410, R43.reuse ;  /* 0x00005410ff5b7816 */ /* 0x100fe2000000002b */
[----:B------:R-:W-:Y:S01]  /*3bf0*/  FFMA.FTZ R150, -R73, R51, R150 ;  /* 0x0000003349967223 */ /* 0x000fe20000010196 */
[----:B------:R-:W-:Y:S01]  /*3c00*/  PRMT R90, RZ, 0x7610, R43 ;  /* 0x00007610ff5a7816 */ /* 0x000fe2000000002b */
[----:B------:R-:W-:Y:S01]  /*3c10*/  FFMA.FTZ R88, R94, R149, R88 ;  /* 0x000000955e587223 */ /* 0x000fe20000010058 */
[----:B------:R-:W-:Y:S01]  /*3c20*/  PRMT R156, RZ, 0x7610, R46 ;  /* 0x00007610ff9c7816 */ /* 0x000fe2000000002e */
[----:B------:R-:W-:Y:S01]  /*3c30*/  FFMA.FTZ R149, -R72, R50, R149 ;  /* 0x0000003248957223 */ /* 0x000fe20000010195 */
[----:B------:R-:W-:Y:S01]  /*3c40*/  PRMT R161, RZ, 0x5410, R47 ;  /* 0x00005410ffa17816 */ /* 0x000fe2000000002f */
[----:B------:R-:W-:Y:S01]  /*3c50*/  FFMA.FTZ R88, R93, R148, R88 ;  /* 0x000000945d587223 */ /* 0x000fe20000010058 */
[C---:B------:R-:W-:Y:S01]  /*3c60*/  ISETP.GT.AND P0, PT, R32.reuse, 0x1e, PT ;  /* 0x0000001e2000780c */ /* 0x040fe20003f04270 */
[----:B------:R-:W-:Y:S01]  /*3c70*/  FFMA.FTZ R148, -R71, R87, R148 ;  /* 0x0000005747947223 */ /* 0x000fe20000010194 */
[----:B------:R-:W-:Y:S01]  /*3c80*/  ISETP.GT.AND P1, PT, R32, 0x17, PT ;  /* 0x000000172000780c */ /* 0x000fe20003f24270 */
[----:B------:R-:W-:Y:S01]  /*3c90*/  FFMA.FTZ R162, -R61, R161, R142 ;  /* 0x000000a13da27223 */ /* 0x000fe2000001018e */
[----:B------:R-:W0:Y:S04]  /*3ca0*/  LDS R97, [R97.X8+0x15e4] ;  /* 0x0015e40061617984 */ /* 0x000e280000008800 */
[----:B------:R1:W-:Y:S02]  /*3cb0*/  @!P2 STS.64 [R57.X8+0x24e0], R48 ;  /* 0x0024e0303900a388 */ /* 0x0003e40000008a00 */
[----:B-1----:R-:W-:-:S02]  /*3cc0*/  PRMT R49, RZ, 0x5410, R40 ;  /* 0x00005410ff317816 */ /* 0x002fc40000000028 */
[----:B------:R-:W-:-:S03]  /*3cd0*/  PRMT R48, RZ, 0x7610, R40 ;  /* 0x00007610ff307816 */ /* 0x000fc60000000028 */
[----:B------:R-:W-:Y:S02]  /*3ce0*/  FFMA.FTZ R152, -R75, R49, R152 ;  /* 0x000000314b987223 */ /* 0x000fe40000010198 */
[----:B------:R-:W-:Y:S02]  /*3cf0*/  FFMA.FTZ R151, -R74, R48, R151 ;  /* 0x000000304a977223 */ /* 0x000fe40000010197 */
[----:B0-----:R-:W-:Y:S01]  /*3d00*/  FFMA.FTZ R99, R97, R99, R126 ;  /* 0x0000006361637223 */ /* 0x001fe2000001007e */
[----:B------:R-:W-:Y:S01]  /*3d10*/  PRMT R97, RZ, 0x5410, R44 ;  /* 0x00005410ff617816 */ /* 0x000fe2000000002c */
[----:B------:R-:W-:Y:S02]  /*3d20*/  FFMA.FTZ R126, -R68, R90, R145 ;  /* 0x0000005a447e7223 */ /* 0x000fe40000010191 */
[----:B------:R-:W-:-:S04]  /*3d30*/  FFMA.FTZ R100, R100, R99, R123 ;  /* 0x0000006364647223 */ /* 0x000fc8000001007b */
[----:B------:R-:W-:Y:S02]  /*3d40*/  FFMA.FTZ R101, R101, R100, R124 ;  /* 0x0000006465657223 */ /* 0x000fe4000001007c */
[----:B------:R-:W-:Y:S02]  /*3d50*/  FMUL.FTZ R163, R100, UR14 ;  /* 0x0000000e64a37c20 */ /* 0x000fe40008410000 */
[----:B------:R-:W-:Y:S02]  /*3d60*/  FFMA.FTZ R102, R102, R101, R121 ;  /* 0x0000006566667223 */ /* 0x000fe40000010079 */
[----:B------:R-:W-:Y:S02]  /*3d70*/  FMUL.FTZ R160, R162, R163 ;  /* 0x000000a3a2a07220 */ /* 0x000fe40000410000 */
[----:B------:R-:W-:Y:S02]  /*3d80*/  FFMA.FTZ R103, R103, R102, R122 ;  /* 0x0000006667677223 */ /* 0x000fe4000001007a */
[----:B------:R-:W-:-:S02]  /*3d90*/  FFMA.FTZ R160, R161, R100, R160 ;  /* 0x00000064a1a07223 */ /* 0x000fc400000100a0 */
[----:B------:R-:W-:Y:S02]  /*3da0*/  FFMA.FTZ R104, R104, R103, R119 ;  /* 0x0000006768687223 */ /* 0x000fe40000010077 */
[----:B------:R-:W-:Y:S02]  /*3db0*/  FADD.FTZ R11, R160, R11 ;  /* 0x0000000ba00b7221 */ /* 0x000fe40000010000 */
[----:B------:R-:W-:-:S04]  /*3dc0*/  FFMA.FTZ R105, R105, R104, R120 ;  /* 0x0000006869697223 */ /* 0x000fc80000010078 */
[----:B------:R-:W-:Y:S02]  /*3dd0*/  FFMA.FTZ R106, R106, R105, R117 ;  /* 0x000000696a6a7223 */ /* 0x000fe40000010075 */
[----:B------:R-:W-:Y:S02]  /*3de0*/  FFMA.FTZ R117, R92, R143, R88 ;  /* 0x0000008f5c757223 */ /* 0x000fe40000010058 */
[----:B------:R-:W-:Y:S01]  /*3df0*/  FFMA.FTZ R107, R107, R106, R118 ;  /* 0x0000006a6b6b7223 */ /* 0x000fe20000010076 */
[----:B------:R-:W-:Y:S01]  /*3e00*/  PRMT R118, RZ, 0x7610, R45 ;  /* 0x00007610ff767816 */ /* 0x000fe2000000002d */
[----:B------:R-:W-:Y:S02]  /*3e10*/  FFMA.FTZ R120, R85, R144, R117 ;  /* 0x0000009055787223 */ /* 0x000fe40000010075 */
[----:B------:R-:W-:Y:S01]  /*3e20*/  FFMA.FTZ R108, R108, R107, R115 ;  /* 0x0000006b6c6c7223 */ /* 0x000fe20000010073 */
[----:B------:R-:W-:Y:S01]  /*3e30*/  PRMT R115, RZ, 0x5410, R45 ;  /* 0x00005410ff737816 */ /* 0x000fe2000000002d */
[----:B------:R-:W-:Y:S01]  /*3e40*/  FFMA.FTZ R122, R84, R145, R120 ;  /* 0x00000091547a7223 */ /* 0x000fe20000010078 */
[----:B------:R-:W-:Y:S01]  /*3e50*/  PRMT R145, RZ, 0x5410, R46 ;  /* 0x00005410ff917816 */ /* 0x000fe2000000002e */
[----:B------:R-:W-:Y:S01]  /*3e60*/  FFMA.FTZ R109, R109, R108, R116 ;  /* 0x0000006c6d6d7223 */ /* 0x000fe20000010074 */
[----:B------:R-:W-:Y:S01]  /*3e70*/  PRMT R116, RZ, 0x7610, R44 ;  /* 0x00007610ff747816 */ /* 0x000fe2000000002c */
[----:B------:R-:W-:-:S02]  /*3e80*/  FFMA.FTZ R122, R83, R146, R122 ;  /* 0x00000092537a7223 */ /* 0x000fc4000001007a */
[----:B------:R-:W-:Y:S02]  /*3e90*/  FFMA.FTZ R110, R110, R109, R125 ;  /* 0x0000006d6e6e7223 */ /* 0x000fe4000001007d */
[----:B------:R-:W-:Y:S02]  /*3ea0*/  FFMA.FTZ R124, R82, R147, R122 ;  /* 0x00000093527c7223 */ /* 0x000fe4000001007a */
[----:B------:R-:W-:Y:S02]  /*3eb0*/  FFMA.FTZ R111, R111, R110, R128 ;  /* 0x0000006e6f6f7223 */ /* 0x000fe40000010080 */
[----:B------:R-:W-:Y:S02]  /*3ec0*/  FFMA.FTZ R143, -R70, R86, R143 ;  /* 0x00000056468f7223 */ /* 0x000fe4000001018f */
[-C--:B------:R-:W-:Y:S02]  /*3ed0*/  FFMA.FTZ R112, R112, R111.reuse, R127 ;  /* 0x0000006f70707223 */ /* 0x080fe4000001007f */
        /* <DEDUP_REMOVED lines=8> */
[----:B------:R-:W-:Y:S02]  /*3f60*/  FFMA.FTZ R127, R81, R138, R124 ;  /* 0x0000008a517f7223 */ /* 0x000fe4000001007c */
[----:B------:R-:W-:Y:S02]  /*3f70*/  FFMA.FTZ R119, R88, R151, R119 ;  /* 0x0000009758777223 */ /* 0x000fe40000010077 */
[----:B------:R-:W-:Y:S02]  /*3f80*/  FMUL.FTZ R124, R69, R108 ;  /* 0x0000006c457c7220 */ /* 0x000fe40000410000 */
[----:B------:R-:W-:Y:S02]  /*3f90*/  FFMA.FTZ R121, R117, R150, R119 ;  /* 0x0000009675797223 */ /* 0x000fe40000010077 */
[----:B------:R-:W-:-:S02]  /*3fa0*/  FMUL.FTZ R119, R71, R110 ;  /* 0x0000006e47777220 */ /* 0x000fc40000410000 */
[----:B------:R-:W-:Y:S02]  /*3fb0*/  FFMA.FTZ R121, R120, R149, R121 ;  /* 0x0000009578797223 */ /* 0x000fe40000010079 */
[----:B------:R-:W-:Y:S02]  /*3fc0*/  FFMA.FTZ R129, R80, R131, R127 ;  /* 0x0000008350817223 */ /* 0x000fe4000001007f */
[----:B------:R-:W-:Y:S02]  /*3fd0*/  FFMA.FTZ R123, R119, R148, R121 ;  /* 0x00000094777b7223 */ /* 0x000fe40000010079 */
[----:B------:R-:W-:Y:S02]  /*3fe0*/  FFMA.FTZ R121, -R69, R91, R144 ;  /* 0x0000005b45797223 */ /* 0x000fe40000010190 */
[----:B------:R-:W-:Y:S02]  /*3ff0*/  FFMA.FTZ R125, R122, R143, R123 ;  /* 0x0000008f7a7d7223 */ /* 0x000fe4000001007b */
[----:B------:R-:W-:-:S02]  /*4000*/  FMUL.FTZ R123, R68, R107 ;  /* 0x0000006b447b7220 */ /* 0x000fc40000410000 */
[----:B------:R-:W-:Y:S02]  /*4010*/  FFMA.FTZ R127, R124, R121, R125 ;  /* 0x000000797c7f7223 */ /* 0x000fe4000001007d */
[----:B------:R-:W-:Y:S02]  /*4020*/  FFMA.FTZ R144, R79, R140, R129 ;  /* 0x0000008c4f907223 */ /* 0x000fe40000010081 */
[C---:B------:R-:W-:Y:S02]  /*4030*/  FFMA.FTZ R125, -R67.reuse, R97, R146 ;  /* 0x00000061437d7223 */ /* 0x040fe40000010192 */
[----:B------:R-:W-:Y:S02]  /*4040*/  FMUL.FTZ R128, R67, R106 ;  /* 0x0000006a43807220 */ /* 0x000fe40000410000 */
[----:B------:R-:W-:Y:S02]  /*4050*/  FFMA.FTZ R129, R123, R126, R127 ;  /* 0x0000007e7b817223 */ /* 0x000fe4000001007f */
[----:B------:R-:W-:-:S02]  /*4060*/  FFMA.FTZ R144, R78, R139, R144 ;  /* 0x0000008b4e907223 */ /* 0x000fc40000010090 */
[C---:B------:R-:W-:Y:S02]  /*4070*/  FFMA.FTZ R130, -R66.reuse, R116, R147 ;  /* 0x0000007442827223 */ /* 0x040fe40000010193 */
[----:B------:R-:W-:Y:S02]  /*4080*/  FMUL.FTZ R127, R66, R105 ;  /* 0x00000069427f7220 */ /* 0x000fe40000410000 */
[----:B------:R-:W-:Y:S02]  /*4090*/  FFMA.FTZ R129, R128, R125, R129 ;  /* 0x0000007d80817223 */ /* 0x000fe40000010081 */
[----:B------:R-:W-:Y:S02]  /*40a0*/  FFMA.FTZ R147, R77, R142, R144 ;  /* 0x0000008e4d937223 */ /* 0x000fe40000010090 */
[----:B------:R-:W-:Y:S02]  /*40b0*/  FFMA.FTZ R144, R127, R130, R129 ;  /* 0x000000827f907223 */ /* 0x000fe40000010081 */
[----:B------:R-:W-:-:S02]  /*40c0*/  FFMA.FTZ R138, -R65, R115, R138 ;  /* 0x00000073418a7223 */ /* 0x000fc4000001018a */
[----:B------:R-:W-:Y:S02]  /*40d0*/  FMUL.FTZ R129, R65, R104 ;  /* 0x0000006841817220 */ /* 0x000fe40000410000 */
[C---:B------:R-:W-:Y:S02]  /*40e0*/  FFMA.FTZ R131, -R64.reuse, R118, R131 ;  /* 0x0000007640837223 */ /* 0x040fe40000010183 */
[----:B------:R-:W-:Y:S02]  /*40f0*/  FFMA.FTZ R153, R129, R138, R144 ;  /* 0x0000008a81997223 */ /* 0x000fe40000010090 */
[----:B------:R-:W-:Y:S02]  /*4100*/  FMUL.FTZ R144, R64, R103 ;  /* 0x0000006740907220 */ /* 0x000fe40000410000 */
[----:B------:R-:W-:Y:S02]  /*4110*/  FFMA.FTZ R146, -R63, R145, R140 ;  /* 0x000000913f927223 */ /* 0x000fe4000001018c */
[----:B------:R-:W-:-:S02]  /*4120*/  FFMA.FTZ R140, R76, R141, R147 ;  /* 0x0000008d4c8c7223 */ /* 0x000fc40000010093 */
[----:B------:R-:W-:Y:S02]  /*4130*/  FFMA.FTZ R147, -R62, R156, R139 ;  /* 0x0000009c3e937223 */ /* 0x000fe4000001018b */
[----:B------:R-:W-:Y:S01]  /*4140*/  FFMA.FTZ R153, R144, R131, R153 ;  /* 0x0000008390997223 */ /* 0x000fe20000010099 */
[----:B------:R-:W0:Y:S01]  /*4150*/  SHFL.DOWN PT, R157, R140, 0x1, 0x1f ;  /* 0x08201f008c9d7f89 */ /* 0x000e2200000e0000 */
[----:B------:R-:W-:Y:S02]  /*4160*/  FMUL.FTZ R139, R63, R102 ;  /* 0x000000663f8b7220 */ /* 0x000fe40000410000 */
[----:B------:R-:W-:Y:S02]  /*4170*/  FMUL.FTZ R142, R61, R100 ;  /* 0x000000643d8e7220 */ /* 0x000fe40000410000 */
[----:B------:R-:W-:Y:S02]  /*4180*/  FFMA.FTZ R158, R139, R146, R153 ;  /* 0x000000928b9e7223 */ /* 0x000fe40000010099 */
[----:B------:R-:W-:-:S02]  /*4190*/  FMUL.FTZ R153, R62, R101 ;  /* 0x000000653e997220 */ /* 0x000fc40000410000 */
[C---:B------:R-:W-:Y:S02]  /*41a0*/  FADD.FTZ R3, R142.reuse, R3 ;  /* 0x000000038e037221 */ /* 0x040fe40000010000 */
[C---:B------:R-:W-:Y:S01]  /*41b0*/  FFMA.FTZ R159, R153.reuse, R147, R158 ;  /* 0x00000093999f7223 */ /* 0x040fe2000001009e */
[----:B------:R-:W-:Y:S01]  /*41c0*/  PRMT R158, RZ, 0x7610, R47 ;  /* 0x00007610ff9e7816 */ /* 0x000fe2000000002f */
[----:B------:R-:W-:Y:S02]  /*41d0*/  FADD.FTZ R2, R153, R2 ;  /* 0x0000000299027221 */ /* 0x000fe40000010000 */
[----:B------:R-:W-:Y:S02]  /*41e0*/  FFMA.FTZ R163, R142, R162, R159 ;  /* 0x000000a28ea37223 */ /* 0x000fe4000001009f */
[C---:B------:R-:W-:Y:S02]  /*41f0*/  FFMA.FTZ R162, -R60.reuse, R158, R141 ;  /* 0x0000009e3ca27223 */ /* 0x040fe4000001018d */
[----:B------:R-:W-:-:S02]  /*4200*/  FMUL.FTZ R159, R60, R99 ;  /* 0x000000633c9f7220 */ /* 0x000fc40000410000 */
[----:B------:R-:W-:Y:S02]  /*4210*/  FADD.FTZ R5, R139, R5 ;  /* 0x000000058b057221 */ /* 0x000fe40000010000 */
[C---:B------:R-:W-:Y:S02]  /*4220*/  FFMA.FTZ R141, R159.reuse, R162, R163 ;  /* 0x000000a29f8d7223 */ /* 0x040fe400000100a3 */
[----:B0-----:R-:W-:Y:S02]  /*4230*/  @!P0 FADD.FTZ R140, R140, R157 ;  /* 0x0000009d8c8c8221 */ /* 0x001fe40000010000 */
[----:B------:R-:W-:Y:S01]  /*4240*/  FADD.FTZ R0, R159, R0 ;  /* 0x000000009f007221 */ /* 0x000fe20000010000 */
        /* <DEDUP_REMOVED lines=15> */
[----:B------:R-:W-:-:S04]  /*4340*/  ISETP.GT.AND P0, PT, R32, 0x1d, PT ;  /* 0x0000001d2000780c */ /* 0x000fc80003f04270 */
[----:B------:R-:W0:Y:S09]  /*4350*/  SHFL.DOWN PT, R164, R141, 0x2, 0x1f ;  /* 0x08401f008da47f89 */ /* 0x000e3200000e0000 */
[----:B-1----:R-:W-:-:S05]  /*4360*/  @!P0 FADD.FTZ R140, R140, R157 ;  /* 0x0000009d8c8c8221 */ /* 0x002fca0000010000 */
[----:B------:R-:W1:Y:S01]  /*4370*/  SHFL.DOWN PT, R157, R140, 0x4, 0x1f ;  /* 0x08801f008c9d7f89 */ /* 0x000e6200000e0000 */
[----:B0-----:R-:W-:Y:S01]  /*4380*/  @!P0 FADD.FTZ R141, R141, R164 ;  /* 0x000000a48d8d8221 */ /* 0x001fe20000010000 */
[----:B------:R-:W-:-:S04]  /*4390*/  ISETP.GT.AND P0, PT, R32, 0x1b, PT ;  /* 0x0000001b2000780c */ /* 0x000fc80003f04270 */
[----:B------:R-:W0:Y:S09]  /*43a0*/  SHFL.DOWN PT, R100, R141, 0x4, 0x1f ;  /* 0x08801f008d647f89 */ /* 0x000e3200000e0000 */
[----:B-1----:R-:W-:-:S05]  /*43b0*/  @!P0 FADD.FTZ R140, R140, R157 ;  /* 0x0000009d8c8c8221 */ /* 0x002fca0000010000 */
[----:B------:R-:W1:Y:S01]  /*43c0*/  SHFL.DOWN PT, R157, R140, 0x8, 0x1f ;  /* 0x09001f008c9d7f89 */ /* 0x000e6200000e0000 */
[----:B0-----:R-:W-:Y:S01]  /*43d0*/  @!P0 FADD.FTZ R141, R141, R100 ;  /* 0x000000648d8d8221 */ /* 0x001fe20000010000 */
[----:B------:R-:W-:Y:S01]  /*43e0*/  ISETP.GT.AND P0, PT, R32, 0xf, PT ;  /* 0x0000000f2000780c */ /* 0x000fe20003f04270 */
[----:B------:R-:W-:-:S03]  /*43f0*/  FMUL.FTZ R100, R103, UR14 ;  /* 0x0000000e67647c20 */ /* 0x000fc60008410000 */
[----:B------:R-:W0:Y:S01]  /*4400*/  SHFL.DOWN PT, R142, R141, 0x8, 0x1f ;  /* 0x09001f008d8e7f89 */ /* 0x000e2200000e0000 */
[----:B------:R-:W-:-:S04]  /*4410*/  FMUL.FTZ R100, R131, R100 ;  /* 0x0000006483647220 */ /* 0x000fc80000410000 */
[----:B------:R-:W-:Y:S02]  /*4420*/  FFMA.FTZ R103, R118, R103, R100 ;  /* 0x0000006776677223 */ /* 0x000fe40000010064 */
[----:B------:R-:W-:Y:S02]  /*4430*/  FMUL.FTZ R100, R106, UR14 ;  /* 0x0000000e6a647c20 */ /* 0x000fe40008410000 */
[----:B-1----:R-:W-:Y:S02]  /*4440*/  @!P1 FADD.FTZ R140, R140, R157 ;  /* 0x0000009d8c8c9221 */ /* 0x002fe40000010000 */
[----:B------:R-:W-:Y:S02]  /*4450*/  FMUL.FTZ R157, R99, UR14 ;  /* 0x0000000e639d7c20 */ /* 0x000fe40008410000 */
[----:B------:R-:W-:Y:S02]  /*4460*/  FMUL.FTZ R100, R125, R100 ;  /* 0x000000647d647220 */ /* 0x000fe40000410000 */
[----:B------:R-:W-:-:S02]  /*4470*/  FMUL.FTZ R157, R162, R157 ;  /* 0x0000009da29d7220 */ /* 0x000fc40000410000 */
[----:B------:R-:W-:Y:S02]  /*4480*/  FMUL.FTZ R162, R101, UR14 ;  /* 0x0000000e65a27c20 */ /* 0x000fe40008410000 */
[----:B------:R-:W-:Y:S02]  /*4490*/  FFMA.FTZ R157, R158, R99, R157 ;  /* 0x000000639e9d7223 */ /* 0x000fe4000001009d */
[----:B------:R-:W-:Y:S02]  /*44a0*/  FMUL.FTZ R99, R102, UR14 ;  /* 0x0000000e66637c20 */ /* 0x000fe40008410000 */
[----:B------:R-:W-:Y:S02]  /*44b0*/  FMUL.FTZ R162, R147, R162 ;  /* 0x000000a293a27220 */ /* 0x000fe40000410000 */
[----:B------:R-:W-:Y:S01]  /*44c0*/  FMUL.FTZ R99, R146, R99 ;  /* 0x0000006392637220 */ /* 0x000fe20000410000 */
[----:B------:R-:W1:Y:S01]  /*44d0*/  SHFL.DOWN PT, R147, R140, 0x10, 0x1f ;  /* 0x0a001f008c937f89 */ /* 0x000e6200000e0000 */
[----:B0-----:R-:W-:Y:S01]  /*44e0*/  @!P1 FADD.FTZ R141, R141, R142 ;  /* 0x0000008e8d8d9221 */ /* 0x001fe20000010000 */
[----:B------:R-:W-:Y:S01]  /*44f0*/  ISETP.NE.AND P1, PT, R32, RZ, PT ;  /* 0x000000ff2000720c */ /* 0x000fe20003f25270 */
[----:B------:R-:W-:-:S02]  /*4500*/  FFMA.FTZ R102, R145, R102, R99 ;  /* 0x0000006691667223 */ /* 0x000fc40000010063 */
[----:B------:R-:W-:Y:S02]  /*4510*/  FMUL.FTZ R99, R104, UR14 ;  /* 0x0000000e68637c20 */ /* 0x000fe40008410000 */
[----:B------:R-:W-:Y:S02]  /*4520*/  FADD.FTZ R13, R102, R13 ;  /* 0x0000000d660d7221 */ /* 0x000fe40000010000 */
[----:B------:R-:W-:Y:S01]  /*4530*/  FMUL.FTZ R138, R138, R99 ;  /* 0x000000638a8a7220 */ /* 0x000fe20000410000 */
[----:B------:R-:W0:Y:S01]  /*4540*/  SHFL.DOWN PT, R102, R141, 0x10, 0x1f ;  /* 0x0a001f008d667f89 */ /* 0x000e2200000e0000 */
[----:B------:R-:W-:Y:S02]  /*4550*/  FMUL.FTZ R99, R105, UR14 ;  /* 0x0000000e69637c20 */ /* 0x000fe40008410000 */
[----:B------:R-:W-:Y:S02]  /*4560*/  FFMA.FTZ R106, R97, R106, R100 ;  /* 0x0000006a616a7223 */ /* 0x000fe40000010064 */
[----:B------:R-:W-:-:S02]  /*4570*/  FMUL.FTZ R99, R130, R99 ;  /* 0x0000006382637220 */ /* 0x000fc40000410000 */
[----:B------:R-:W-:Y:S02]  /*4580*/  FMUL.FTZ R100, R108, UR14 ;  /* 0x0000000e6c647c20 */ /* 0x000fe40008410000 */
[----:B------:R-:W-:Y:S02]  /*4590*/  FFMA.FTZ R105, R116, R105, R99 ;  /* 0x0000006974697223 */ /* 0x000fe40000010063 */
[----:B------:R-:W-:Y:S02]  /*45a0*/  FMUL.FTZ R99, R107, UR14 ;  /* 0x0000000e6b637c20 */ /* 0x000fe40008410000 */
[----:B------:R-:W-:Y:S02]  /*45b0*/  FMUL.FTZ R100, R121, R100 ;  /* 0x0000006479647220 */ /* 0x000fe40000410000 */
[----:B------:R-:W-:Y:S02]  /*45c0*/  FMUL.FTZ R99, R126, R99 ;  /* 0x000000637e637220 */ /* 0x000fe40000410000 */
[----:B------:R-:W-:-:S02]  /*45d0*/  FFMA.FTZ R108, R91, R108, R100 ;  /* 0x0000006c5b6c7223 */ /* 0x000fc40000010064 */
[----:B------:R-:W-:Y:S02]  /*45e0*/  FFMA.FTZ R99, R90, R107, R99 ;  /* 0x0000006b5a637223 */ /* 0x000fe40000010063 */
[----:B------:R-:W-:Y:S02]  /*45f0*/  FMUL.FTZ R90, R109, UR14 ;  /* 0x0000000e6d5a7c20 */ /* 0x000fe40008410000 */
[----:B------:R-:W-:Y:S02]  /*4600*/  FMUL.FTZ R91, R110, UR14 ;  /* 0x0000000e6e5b7c20 */ /* 0x000fe40008410000 */
[----:B------:R-:W-:Y:S02]  /*4610*/  FMUL.FTZ R90, R143, R90 ;  /* 0x0000005a8f5a7220 */ /* 0x000fe40000410000 */
[----:B------:R-:W-:Y:S02]  /*4620*/  FMUL.FTZ R91, R148, R91 ;  /* 0x0000005b945b7220 */ /* 0x000fe40000410000 */
[----:B------:R-:W-:-:S02]  /*4630*/  FFMA.FTZ R100, R86, R109, R90 ;  /* 0x0000006d56647223 */ /* 0x000fc4000001005a */
[----:B------:R-:W-:Y:S02]  /*4640*/  FMUL.FTZ R90, R111, UR14 ;  /* 0x0000000e6f5a7c20 */ /* 0x000fe40008410000 */
[----:B------:R-:W-:Y:S02]  /*4650*/  FFMA.FTZ R97, R87, R110, R91 ;  /* 0x0000006e57617223 */ /* 0x000fe4000001005b */
[----:B------:R-:W-:Y:S02]  /*4660*/  FMUL.FTZ R90, R149, R90 ;  /* 0x0000005a955a7220 */ /* 0x000fe40000410000 */
[----:B------:R-:W-:Y:S02]  /*4670*/  FMUL.FTZ R91, R112, UR14 ;  /* 0x0000000e705b7c20 */ /* 0x000fe40008410000 */
[----:B-1----:R-:W-:Y:S02]  /*4680*/  @!P0 FADD.FTZ R140, R140, R147 ;  /* 0x000000938c8c8221 */ /* 0x002fe40000010000 */
[----:B0-----:R-:W-:-:S02]  /*4690*/  @!P0 FADD.FTZ R141, R141, R102 ;  /* 0x000000668d8d8221 */ /* 0x001fc40000010000 */
[----:B------:R-:W-:Y:S01]  /*46a0*/  FFMA.FTZ R90, R50, R111, R90 ;  /* 0x0000006f325a7223 */ /* 0x000fe2000001005a */
[----:B------:R-:W-:Y:S01]  /*46b0*/  MOV R87, R140 ;  /* 0x0000008c00577202 */ /* 0x000fe20000000f00 */
[----:B------:R-:W-:Y:S01]  /*46c0*/  FMUL.FTZ R150, R150, R91 ;  /* 0x0000005b96967220 */ /* 0x000fe20000410000 */
[----:B------:R-:W-:Y:S01]  /*46d0*/  MOV R86, R141 ;  /* 0x0000008d00567202 */ /* 0x000fe20000000f00 */
[----:B------:R-:W-:Y:S02]  /*46e0*/  FMUL.FTZ R50, R113, UR14 ;  /* 0x0000000e71327c20 */ /* 0x000fe40008410000 */
[----:B------:R-:W-:Y:S02]  /*46f0*/  FMUL.FTZ R91, R114, UR14 ;  /* 0x0000000e725b7c20 */ /* 0x000fe40008410000 */
[----:B------:R-:W-:Y:S01]  /*4700*/  FMUL.FTZ R50, R151, R50 ;  /* 0x0000003297327220 */ /* 0x000fe20000410000 */
[----:B------:R0:W-:Y:S01]  /*4710*/  @!P1 STS.64 [R28.X8+0x1098], R86 ;  /* 0x001098561c009388 */ /* 0x0001e20000008a00 */
[----:B------:R-:W-:-:S02]  /*4720*/  FMUL.FTZ R91, R152, R91 ;  /* 0x0000005b985b7220 */ /* 0x000fc40000410000 */
[----:B------:R-:W-:Y:S02]  /*4730*/  FFMA.FTZ R101, R156, R101, R162 ;  /* 0x000000659c657223 */ /* 0x000fe400000100a2 */
[----:B------:R-:W-:Y:S02]  /*4740*/  FFMA.FTZ R138, R115, R104, R138 ;  /* 0x00000068738a7223 */ /* 0x000fe4000001008a */
[----:B------:R-:W-:Y:S02]  /*4750*/  FFMA.FTZ R51, R51, R112, R150 ;  /* 0x0000007033337223 */ /* 0x000fe40000010096 */
[----:B------:R-:W-:Y:S02]  /*4760*/  FFMA.FTZ R50, R48, R113, R50 ;  /* 0x0000007130327223 */ /* 0x000fe40000010032 */
[----:B------:R-:W-:Y:S02]  /*4770*/  FFMA.FTZ R91, R49, R114, R91 ;  /* 0x00000072315b7223 */ /* 0x000fe4000001005b */
        /* <DEDUP_REMOVED lines=13> */
[----:B------:R-:W-:Y:S01]  /*4850*/  FADD.FTZ R18, R91, R18 ;  /* 0x000000125b127221 */ /* 0x000fe20000010000 */
[----:B------:R-:W-:Y:S06]  /*4860*/  BAR.SYNC.DEFER_BLOCKING 0x0 ;  /* 0x0000000000007b1d */ /* 0x000fec0000010000 */
[----:B------:R-:W-:Y:S05]  /*4870*/  @P2 BRA `(.L_x_1295) ;  /* 0x0000010000002947 */ /* 0x000fea0003800000 */
[----:B0-----:R-:W-:Y:S01]  /*4880*/  ISETP.NE.AND P0, PT, R30, c[0x0][0x174], PT ;  /* 0x00005d001e007a0c */ /* 0x001fe20003f05270 */
[----:B------:R-:W0:Y:S01]  /*4890*/  LDS.128 R48, [0x10a0] ;  /* 0x0010a000ff307984 */ /* 0x000e220000000c00 */
[----:B------:R-:W-:-:S03]  /*48a0*/  SHF.L.U32 R97, R57, 0x2, RZ ;  /* 0x0000000239617819 */ /* 0x000fc600000006ff */
[----:B------:R-:W1:Y:S08]  /*48b0*/  LDS.64 R88, [0x10b0] ;  /* 0x0010b000ff587984 */ /* 0x000e700000000a00 */
[----:B------:R-:W2:Y:S04]  /*48c0*/  @P0 LDS R100, [R97+0x30e0] ;  /* 0x0030e00061640984 */ /* 0x000ea80000000800 */
[----:B------:R-:W3:Y:S01]  /*48d0*/  @P0 LDS R91, [R97+0x2ce0] ;  /* 0x002ce000615b0984 */ /* 0x000ee20000000800 */
[----:B0-----:R-:W-:-:S02]  /*48e0*/  FADD.FTZ R90, R87, R49 ;  /* 0x00000031575a7221 */ /* 0x001fc40000010000 */
[----:B------:R-:W-:Y:S02]  /*48f0*/  FADD.FTZ R49, R86, R48 ;  /* 0x0000003056317221 */ /* 0x000fe40000010000 */
[----:B------:R-:W-:Y:S02]  /*4900*/  FADD.FTZ R90, R51, R90 ;  /* 0x0000005a335a7221 */ /* 0x000fe40000010000 */
[----:B------:R-:W-:Y:S02]  /*4910*/  FADD.FTZ R49, R50, R49 ;  /* 0x0000003132317221 */ /* 0x000fe40000010000 */
[----:B-1----:R-:W-:Y:S02]  /*4920*/  FADD.FTZ R87, R90, R89 ;  /* 0x000000595a577221 */ /* 0x002fe40000010000 */
[----:B------:R-:W-:Y:S02]  /*4930*/  FADD.FTZ R86, R49, R88 ;  /* 0x0000005831567221 */ /* 0x000fe40000010000 */
[----:B--2---:R-:W-:-:S02]  /*4940*/  @P0 FADD.FTZ R87, R87, R100 ;  /* 0x0000006457570221 */ /* 0x004fc40000010000 */
[----:B---3--:R-:W-:-:S03]  /*4950*/  @P0 FADD.FTZ R86, R86, R91 ;  /* 0x0000005b56560221 */ /* 0x008fc60000010000 */
[----:B------:R0:W-:Y:S04]  /*4960*/  STS [R97+0x30e0], R87 ;  /* 0x0030e05761007388 */ /* 0x0001e80000000800 */
[----:B------:R0:W-:Y:S02]  /*4970*/  STS [R97+0x2ce0], R86 ;  /* 0x002ce05661007388 */ /* 0x0001e40000000800 */
.L_x_1295:
[----:B0-----:R-:W-:Y:S05]  /*4980*/  BSYNC B0 ;  /* 0x0000000000007941 */ /* 0x001fea0003800000 */
.L_x_1294:
[----:B------:R-:W-:-:S04]  /*4990*/  IADD3 R57, R57, 0x1, RZ ;  /* 0x0000000139397810 */ /* 0x000fc80007ffe0ff */
[----:B------:R-:W-:-:S13]  /*49a0*/  ISETP.GE.AND P0, PT, R57, c[0x0][0x16c], PT ;  /* 0x00005b0039007a0c */ /* 0x000fda0003f06270 */
[----:B------:R-:W-:Y:S01]  /*49b0*/  @P0 CALL.REL.NOINC `(.L_x_1280) ;  /* 0x0000001000000944 */ /* 0x000fe20003c00000 */
[----:B------:R-:W-:Y:S05]  /*49c0*/  BRA `(.L_x_1296) ;  /* 0xffffd96000007947 */ /* 0x000fea000383ffff */
.L_x_1280:
[----:B------:R-:W-:Y:S01]  /*49d0*/  BAR.SYNC.DEFER_BLOCKING 0x0 ;  /* 0x0000000000007b1d */ /* 0x000fe20000010000 */
[----:B------:R-:W-:Y:S01]  /*49e0*/  F2FP.BF16.PACK_AB R43, R58, R59 ;  /* 0x0000003b3a2b723e */ /* 0x000fe200000010ff */
[----:B------:R-:W-:Y:S01]  /*49f0*/  UIADD3 UR12, UP0, UR12, -0x1000, URZ ;  /* 0xfffff0000c0c7890 */ /* 0x000fe2000ff1e03f */
[----:B------:R-:W-:Y:S01]  /*4a00*/  F2FP.BF16.PACK_AB R42, R55, R56 ;  /* 0x00000038372a723e */ /* 0x000fe200000010ff */
[----:B------:R-:W-:Y:S01]  /*4a10*/  UIADD3 UR10, UP1, UR10, -0x1000, URZ ;  /* 0xfffff0000a0a7890 */ /* 0x000fe2000ff3e03f */
[----:B------:R-:W-:Y:S01]  /*4a20*/  F2FP.BF16.PACK_AB R41, R53, R54 ;  /* 0x000000363529723e */ /* 0x000fe200000010ff */
[----:B------:R-:W-:Y:S01]  /*4a30*/  UIADD3 UR8, UP2, UR8, -0x1000, URZ ;  /* 0xfffff00008087890 */ /* 0x000fe2000ff5e03f */
[----:B------:R-:W-:Y:S01]  /*4a40*/  F2FP.BF16.PACK_AB R40, R39, R52 ;  /* 0x000000342728723e */ /* 0x000fe200000010ff */
[----:B------:R-:W-:Y:S01]  /*4a50*/  UIADD3.X UR13, UR13, -0x1, URZ, UP0, !UPT ;  /* 0xffffffff0d0d7890 */ /* 0x000fe200087fe43f */
[----:B------:R-:W-:Y:S01]  /*4a60*/  F2FP.BF16.PACK_AB R47, R0, R3 ;  /* 0x00000003002f723e */ /* 0x000fe200000010ff */
[----:B------:R-:W-:Y:S01]  /*4a70*/  IMAD R3, R35, c[0x0][0x2d8], RZ ;  /* 0x0000b60023037a24 */ /* 0x000fe200078e02ff */
[----:B------:R-:W-:Y:S01]  /*4a80*/  F2FP.BF16.PACK_AB R46, R2, R5 ;  /* 0x00000005022e723e */ /* 0x000fe200000010ff */
[----:B------:R-:W-:Y:S01]  /*4a90*/  FADD.FTZ R0, R31, R18 ;  /* 0x000000121f007221 */ /* 0x000fe20000010000 */
[----:B------:R-:W-:Y:S01]  /*4aa0*/  F2FP.BF16.PACK_AB R45, R4, R7 ;  /* 0x00000007042d723e */ /* 0x000fe200000010ff */
[----:B------:R-:W-:Y:S01]  /*4ab0*/  UIADD3.X UR11, UR11, -0x1, URZ, UP1, !UPT ;  /* 0xffffffff0b0b7890 */ /* 0x000fe20008ffe43f */
[----:B------:R-:W-:Y:S01]  /*4ac0*/  F2FP.BF16.PACK_AB R44, R6, R9 ;  /* 0x00000009062c723e */ /* 0x000fe200000010ff */
[C---:B------:R-:W-:Y:S01]  /*4ad0*/  IMAD R9, R36.reuse, c[0x0][0x2dc], R3 ;  /* 0x0000b70024097a24 */ /* 0x040fe200078e0203 */
[----:B------:R-:W-:Y:S01]  /*4ae0*/  F2FP.BF16.PACK_AB R52, R21, R18 ;  /* 0x000000121534723e */ /* 0x000fe200000010ff */
[----:B------:R-:W-:Y:S01]  /*4af0*/  IMAD.WIDE.U32 R2, R36, c[0x0][0x2d8], R132 ;  /* 0x0000b60024027a25 */ /* 0x000fe200078e0084 */
[----:B------:R-:W-:Y:S01]  /*4b00*/  F2FP.BF16.PACK_AB R53, R23, R20 ;  /* 0x000000141735723e */ /* 0x000fe200000010ff */
[----:B------:R-:W-:Y:S01]  /*4b10*/  UIADD3.X UR9, UR9, -0x1, URZ, UP2, !UPT ;  /* 0xffffffff09097890 */ /* 0x000fe200097fe43f */
[----:B------:R-:W-:-:S02]  /*4b20*/  F2FP.BF16.PACK_AB R55, R16, R19 ;  /* 0x000000131037723e */ /* 0x000fc400000010ff */
[----:B------:R-:W-:Y:S01]  /*4b30*/  IADD3 R3, R3, R9, RZ ;  /* 0x0000000903037210 */ /* 0x000fe20007ffe0ff */
[----:B------:R0:W-:Y:S01]  /*4b40*/  STS.128 [R24.X16], R40 ;  /* 0x0000002818007388 */ /* 0x0001e2000000cc00 */
[----:B------:R-:W-:Y:S01]  /*4b50*/  IMAD R9, R37, c[0x0][0x2e0], RZ ;  /* 0x0000b80025097a24 */ /* 0x000fe200078e02ff */
[----:B------:R-:W-:Y:S02]  /*4b60*/  F2FP.BF16.PACK_AB R54, R25, R22 ;  /* 0x000000161936723e */ /* 0x000fe400000010ff */
[----:B------:R-:W-:Y:S01]  /*4b70*/  STS.128 [R24.X16+0x10], R44 ;  /* 0x0000102c18007388 */ /* 0x000fe2000000cc00 */
[----:B------:R-:W-:-:S06]  /*4b80*/  NOP ;  /* 0x0000000000007918 */ /* 0x000fcc0000000000 */
[----:B------:R-:W1:Y:S01]  /*4b90*/  LDS.128 R4, [R26.X16] ;  /* 0x000000001a047984 */ /* 0x000e62000000cc00 */
[----:B------:R-:W-:Y:S01]  /*4ba0*/  IMAD R9, R38, c[0x0][0x2e4], R9 ;  /* 0x0000b90026097a24 */ /* 0x000fe200078e0209 */
[----:B------:R-:W-:Y:S01]  /*4bb0*/  F2FP.BF16.PACK_AB R59, R8, R11 ;  /* 0x0000000b083b723e */ /* 0x000fe200000010ff */
[----:B------:R-:W-:Y:S01]  /*4bc0*/  IMAD.WIDE.U32 R2, R38, c[0x0][0x2e0], R2 ;  /* 0x0000b80026027a25 */ /* 0x000fe200078e0002 */
[----:B------:R-:W2:Y:S01]  /*4bd0*/  LDS.128 R48, [R26.X16+0x200] ;  /* 0x000200001a307984 */ /* 0x000ea2000000cc00 */
[----:B------:R-:W-:Y:S02]  /*4be0*/  F2FP.BF16.PACK_AB R58, R10, R13 ;  /* 0x0000000d0a3a723e */ /* 0x000fe400000010ff */
[----:B------:R-:W-:Y:S02]  /*4bf0*/  F2FP.BF16.PACK_AB R57, R12, R15 ;  /* 0x0000000f0c39723e */ /* 0x000fe400000010ff */
[----:B------:R-:W-:Y:S01]  /*4c00*/  IADD3 R9, R3, R9, RZ ;  /* 0x0000000903097210 */ /* 0x000fe20007ffe0ff */
[----:B------:R-:W-:Y:S01]  /*4c10*/  FADD.FTZ R3, R0, R21 ;  /* 0x0000001500037221 */ /* 0x000fe20000010000 */
[----:B0-----:R-:W-:-:S02]  /*4c20*/  LEA R40, P0, R2, c[0x0][0x330], 0x1 ;  /* 0x0000cc0002287a11 */ /* 0x001fc400078008ff */
[----:B------:R-:W-:Y:S01]  /*4c30*/  F2FP.BF16.PACK_AB R56, R14, R17 ;  /* 0x000000110e38723e */ /* 0x000fe200000010ff */
[----:B------:R-:W-:Y:S01]  /*4c40*/  FADD.FTZ R0, R3, R20 ;  /* 0x0000001403007221 */ /* 0x000fe20000010000 */
[----:B------:R-:W-:Y:S01]  /*4c50*/  LEA.HI.X R41, R2, c[0x0][0x334], R9, 0x1, P0 ;  /* 0x0000cd0002297a11 */ /* 0x000fe200000f0c09 */
[----:B------:R-:W-:Y:S02]  /*4c60*/  IMAD R9, R35, c[0x0][0x2f8], RZ ;  /* 0x0000be0023097a24 */ /* 0x000fe400078e02ff */
[----:B------:R-:W-:-:S04]  /*4c70*/  IMAD.WIDE.U32 R20, R36, c[0x0][0x2f8], R132 ;  /* 0x0000be0024147a25 */ /* 0x000fc800078e0084 */
[----:B------:R-:W-:-:S04]  /*4c80*/  IMAD.WIDE R2, R27, 0x10, R40 ;  /* 0x000000101b027825 */ /* 0x000fc800078e0228 */
[----:B------:R-:W-:Y:S02]  /*4c90*/  IMAD R9, R36, c[0x0][0x2fc], R9 ;  /* 0x0000bf0024097a24 */ /* 0x000fe400078e0209 */
[----:B------:R-:W-:-:S03]  /*4ca0*/  FADD.FTZ R23, R0, R23 ;  /* 0x0000001700177221 */ /* 0x000fc60000010000 */
[----:B------:R-:W-:Y:S01]  /*4cb0*/  IADD3 R21, R21, R9, RZ ;  /* 0x0000000915157210 */ /* 0x000fe20007ffe0ff */
[----:B------:R-:W-:-:S04]  /*4cc0*/  FADD.FTZ R22, R23, R22 ;  /* 0x0000001617167221 */ /* 0x000fc80000010000 */
[----:B------:R-:W-:Y:S01]  /*4cd0*/  FADD.FTZ R22, R22, R25 ;  /* 0x0000001916167221 */ /* 0x000fe20000010000 */
[----:B-1----:R-:W-:Y:S03]  /*4ce0*/  STG.E.128 [R2.64], R4 ;  /* 0x0000000402007986 */ /* 0x002fe6000c101d06 */
[----:B------:R-:W-:Y:S01]  /*4cf0*/  FADD.FTZ R19, R22, R19 ;  /* 0x0000001316137221 */ /* 0x000fe20000010000 */
[----:B--2---:R0:W-:Y:S03]  /*4d00*/  STG.E.128 [R2.64+0x200], R48 ;  /* 0x0002003002007986 */ /* 0x0041e6000c101d06 */
[----:B------:R-:W-:Y:S01]  /*4d10*/  FADD.FTZ R16, R19, R16 ;  /* 0x0000001013107221 */ /* 0x000fe20000010000 */
[----:B------:R-:W-:Y:S03]  /*4d20*/  BAR.SYNC.DEFER_BLOCKING 0x0 ;  /* 0x0000000000007b1d */ /* 0x000fe60000010000 */
[----:B------:R-:W-:-:S04]  /*4d30*/  FADD.FTZ R17, R16, R17 ;  /* 0x0000001110117221 */ /* 0x000fc80000010000 */
[----:B------:R-:W-:-:S04]  /*4d40*/  FADD.FTZ R14, R17, R14 ;  /* 0x0000000e110e7221 */ /* 0x000fc80000010000 */
[----:B------:R-:W-:-:S04]  /*4d50*/  FADD.FTZ R15, R14, R15 ;  /* 0x0000000f0e0f7221 */ /* 0x000fc80000010000 */
[----:B------:R-:W-:Y:S02]  /*4d60*/  FADD.FTZ R12, R15, R12 ;  /* 0x0000000c0f0c7221 */ /* 0x000fe40000010000 */
[----:B0-----:R-:W-:Y:S02]  /*4d70*/  IMAD R3, R37, c[0x0][0x300], RZ ;  /* 0x0000c00025037a24 */ /* 0x001fe400078e02ff */
[----:B------:R-:W-:Y:S02]  /*4d80*/  FADD.FTZ R13, R12, R13 ;  /* 0x0000000d0c0d7221 */ /* 0x000fe40000010000 */
[C---:B------:R-:W-:Y:S02]  /*4d90*/  IMAD R5, R38.reuse, c[0x0][0x304], R3 ;  /* 0x0000c10026057a24 */ /* 0x040fe400078e0203 */
[----:B------:R-:W-:Y:S01]  /*4da0*/  IMAD.WIDE.U32 R2, R38, c[0x0][0x300], R20 ;  /* 0x0000c00026027a25 */ /* 0x000fe200078e0014 */
[----:B------:R-:W-:Y:S03]  /*4db0*/  STS.128 [R24.X16], R52 ;  /* 0x0000003418007388 */ /* 0x000fe6000000cc00 */
[----:B------:R-:W-:Y:S01]  /*4dc0*/  FADD.FTZ R10, R13, R10 ;  /* 0x0000000a0d0a7221 */ /* 0x000fe20000010000 */
[----:B------:R-:W-:Y:S01]  /*4dd0*/  IADD3 R3, R3, R5, RZ ;  /* 0x0000000503037210 */ /* 0x000fe20007ffe0ff */
[----:B------:R-:W-:Y:S01]  /*4de0*/  STS.128 [R24.X16+0x10], R56 ;  /* 0x0000103818007388 */ /* 0x000fe2000000cc00 */
[----:B------:R-:W-:-:S06]  /*4df0*/  NOP ;  /* 0x0000000000007918 */ /* 0x000fcc0000000000 */
[----:B------:R-:W0:Y:S01]  /*4e00*/  LDS.128 R40, [R26.X16] ;  /* 0x000000001a287984 */ /* 0x000e22000000cc00 */
[----:B------:R-:W-:Y:S01]  /*4e10*/  LEA R4, P0, R2, c[0x0][0x340], 0x1 ;  /* 0x0000d00002047a11 */ /* 0x000fe200078008ff */
[----:B------:R-:W-:Y:S02]  /*4e20*/  FADD.FTZ R11, R10, R11 ;  /* 0x0000000b0a0b7221 */ /* 0x000fe40000010000 */
[----:B------:R-:W1:Y:S01]  /*4e30*/  LDS.128 R44, [R26.X16+0x200] ;  /* 0x000200001a2c7984 */ /* 0x000e62000000cc00 */
[----:B------:R-:W-:Y:S01]  /*4e40*/  LEA.HI.X R5, R2, c[0x0][0x344], R3, 0x1, P0 ;  /* 0x0000d10002057a11 */ /* 0x000fe200000f0c03 */
[----:B------:R-:W-:Y:S01]  /*4e50*/  FADD.FTZ R31, R11, R8 ;  /* 0x000000080b1f7221 */ /* 0x000fe20000010000 */
[C---:B------:R-:W-:Y:S02]  /*4e60*/  ISETP.GT.AND P0, PT, R30.reuse, 0x1, PT ;  /* 0x000000011e00780c */ /* 0x040fe40003f04270 */
[----:B------:R-:W-:Y:S01]  /*4e70*/  IADD3 R30, R30, -0x1, RZ ;  /* 0xffffffff1e1e7810 */ /* 0x000fe20007ffe0ff */
[----:B------:R-:W-:-:S05]  /*4e80*/  IMAD.WIDE R2, R27, 0x10, R4 ;  /* 0x000000101b027825 */ /* 0x000fca00078e0204 */
[----:B0-----:R0:W-:Y:S04]  /*4e90*/  STG.E.128 [R2.64], R40 ;  /* 0x0000002802007986 */ /* 0x0011e8000c101d06 */
[----:B-1----:R0:W-:Y:S02]  /*4ea0*/  STG.E.128 [R2.64+0x200], R44 ;  /* 0x0002002c02007986 */ /* 0x0021e4000c101d06 */
[----:B0-----:R-:W-:Y:S01]  /*4eb0*/  @!P0 CALL.REL.NOINC `(.L_x_1278) ;  /* 0x0000001000008944 */ /* 0x001fe20003c00000 */
[----:B------:R-:W-:Y:S05]  /*4ec0*/  BRA `(.L_x_1297) ;  /* 0xffffb71000007947 */ /* 0x000fea000383ffff */
.L_x_1278:
[----:B------:R-:W-:Y:S02]  /*4ed0*/  ISETP.NE.U32.AND P0, PT, RZ, c[0x0][0x328], PT ;  /* 0x0000ca00ff007a0c */ /* 0x000fe40003f05070 */
[----:B------:R-:W-:Y:S02]  /*4ee0*/  ISETP.NE.U32.AND P2, PT, RZ, c[0x0][0x348], PT ;  /* 0x0000d200ff007a0c */ /* 0x000fe40003f45070 */
[----:B------:R-:W-:-:S02]  /*4ef0*/  ISETP.NE.AND.EX P1, PT, RZ, c[0x0][0x32c], PT, P0 ;  /* 0x0000cb00ff007a0c */ /* 0x000fc40003f25300 */
[----:B------:R-:W-:-:S11]  /*4f00*/  ISETP.NE.AND.EX P0, PT, RZ, c[0x0][0x34c], PT, P2 ;  /* 0x0000d300ff007a0c */ /* 0x000fd60003f05320 */
[----:B------:R-:W-:Y:S05]  /*4f10*/  @!P1 BRA `(.L_x_1298) ;  /* 0x000001c000009947 */ /* 0x000fea0003800000 */
[----:B------:R-:W0:Y:S01]  /*4f20*/  SHFL.DOWN P1, R0, R33, 0x1, 0x1f ;  /* 0x08201f0021007f89 */ /* 0x000e220000020000 */
[----:B------:R-:W-:Y:S03]  /*4f30*/  BSSY B0, `(.L_x_1298) ;  /* 0x000001a000007945 */ /* 0x000fe60003800000 */
[----:B------:R-:W4:Y:S04]  /*4f40*/  S2R R6, SR_LANEID ;  /* 0x0000000000067919 */ /* 0x000f280000000000 */
[----:B------:R-:W5:Y:S01]  /*4f50*/  S2R R7, SR_TID.X ;  /* 0x0000000000077919 */ /* 0x000f620000002100 */
[----:B0-----:R-:W-:Y:S01]  /*4f60*/  @P1 FADD R0, R0, R33 ;  /* 0x0000002100001221 */ /* 0x001fe20000000000 */
[----:B----4-:R-:W-:-:S04]  /*4f70*/  ISETP.NE.AND P2, PT, R6, RZ, PT ;  /* 0x000000ff0600720c */ /* 0x010fc80003f45270 */
[----:B------:R-:W0:Y:S09]  /*4f80*/  SHFL.DOWN P1, R3, R0, 0x2, 0x1f ;  /* 0x08401f0000037f89 */ /* 0x000e320000020000 */
        /* <DEDUP_REMOVED lines=15> */
[----:B------:R-:W4:Y:S01]  /*5080*/  @!P1 LDS R5, [0x10a0] ;  /* 0x0010a000ff059984 */ /* 0x000f220000000800 */
[----:B0-----:R-:W-:-:S04]  /*5090*/  @!P1 FADD.FTZ R2, R4, R2 ;  /* 0x0000000204029221 */ /* 0x001fc80000010000 */
[----:B------:R-:W-:-:S04]  /*50a0*/  @!P1 FADD.FTZ R2, R3, R2 ;  /* 0x0000000203029221 */ /* 0x000fc80000010000 */
[----:B----4-:R-:W-:-:S05]  /*50b0*/  @!P1 FADD.FTZ R4, R2, R5 ;  /* 0x0000000502049221 */ /* 0x010fca0000010000 */
[----:B------:R0:W-:Y:S02]  /*50c0*/  RED.E.ADD.F32.FTZ.RN.STRONG.GPU [R136.64], R4 ;  /* 0x000000048800798e */ /* 0x0001e4000c10e786 */
.L_x_1299:
[----:B0-----:R-:W-:Y:S05]  /*50d0*/  BSYNC B0 ;  /* 0x0000000000007941 */ /* 0x001fea0003800000 */
.L_x_1298:
[----:B------:R-:W-:Y:S01]  /*50e0*/  BSSY B0, `(.L_x_1300) ;  /* 0x0000020000007945 */ /* 0x000fe20003800000 */
[----:B------:R-:W-:Y:S05]  /*50f0*/  @!P0 BRA `(.L_x_1301) ;  /* 0x000001d000008947 */ /* 0x000fea0003800000 */
[----:B------:R-:W-:Y:S06]  /*5100*/  BAR.SYNC.DEFER_BLOCKING 0x0 ;  /* 0x0000000000007b1d */ /* 0x000fec0000010000 */
[----:B------:R-:W0:Y:S04]  /*5110*/  SHFL.DOWN P0, R0, R31, 0x1, 0x1f ;  /* 0x08201f001f007f89 */ /* 0x000e280000000000 */
        /* <DEDUP_REMOVED lines=24> */
[----:B------:R0:W-:Y:S01]  /*52a0*/  RED.E.ADD.F32.FTZ.RN.STRONG.GPU [R134.64], R4 ;  /* 0x000000048600798e */ /* 0x0001e2000c10e786 */
[----:B------:R-:W-:Y:S01]  /*52b0*/  HFMA2.MMA R19, -RZ, RZ, 0, 0 ;  /* 0x00000000ff137435 */ /* 0x000fe200000001ff */
[----:B------:R-:W-:Y:S05]  /*52c0*/  BRA `(.L_x_1302) ;  /* 0x0000001000007947 */ /* 0x000fea0003800000 */
.L_x_1301:
[----:B------:R-:W0:Y:S02]  /*52d0*/  S2R R19, SR_TID.X ;  /* 0x0000000000137919 */ /* 0x000e240000002100 */
.L_x_1302:
[----:B0-----:R-:W-:Y:S05]  /*52e0*/  BSYNC B0 ;  /* 0x0000000000007941 */ /* 0x001fea0003800000 */
.L_x_1300:
[----:B------:R-:W-:-:S13]  /*52f0*/  ISETP.GE.AND P0, PT, R19, c[0x0][0x16c], PT ;  /* 0x00005b0013007a0c */ /* 0x000fda0003f06270 */
        /* <DEDUP_REMOVED lines=12> */
[C---:B------:R-:W-:Y:S01]  /*53c0*/  IMAD R13, R38.reuse, c[0x0][0x28c], R13 ;  /* 0x0000a300260d7a24 */ /* 0x040fe200078e020d */
[----:B------:R-:W-:Y:S01]  /*53d0*/  IADD3 R29, R3, R9, RZ ;  /* 0x00000009031d7210 */ /* 0x000fe20007ffe0ff */
[C---:B------:R-:W-:Y:S01]  /*53e0*/  IMAD R15, R38.reuse, c[0x0][0x19c], R15 ;  /* 0x00006700260f7a24 */ /* 0x040fe200078e020f */
[----:B------:R-:W-:Y:S01]  /*53f0*/  IADD3 R27, R5, R11, RZ ;  /* 0x0000000b051b7210 */ /* 0x000fe20007ffe0ff */
[C---:B------:R-:W-:Y:S01]  /*5400*/  IMAD R37, R38.reuse, c[0x0][0x1bc], R37 ;  /* 0x00006f0026257a24 */ /* 0x040fe200078e0225 */
[----:B------:R-:W-:Y:S01]  /*5410*/  IADD3 R25, R7, R13, RZ ;  /* 0x0000000d07197210 */ /* 0x000fe20007ffe0ff */
[----:B------:R-:W-:Y:S01]  /*5420*/  IMAD.WIDE.U32 R38, R38, c[0x0][0x1b8], RZ ;  /* 0x00006e0026267a25 */ /* 0x000fe200078e00ff */
[----:B------:R-:W-:-:S04]  /*5430*/  IADD3 R35, R17, R15, RZ ;  /* 0x0000000f11237210 */ /* 0x000fc80007ffe0ff */
[----:B------:R-:W-:Y:S02]  /*5440*/  IADD3 R37, R39, R37, RZ ;  /* 0x0000002527257210 */ /* 0x000fe40007ffe0ff */
.L_x_1303:
[----:B0-----:R-:W0:Y:S01]  /*5450*/  LDS R21, [R19.X4+0x2ce0] ;  /* 0x002ce00013157984 */ /* 0x001e220000004800 */
[----:B------:R-:W-:Y:S01]  /*5460*/  SHF.R.S32.HI R18, RZ, 0x1f, R19 ;  /* 0x0000001fff127819 */ /* 0x000fe20000011413 */
[----:B------:R-:W-:Y:S01]  /*5470*/  YIELD ;  /* 0x0000000000007946 */ /* 0x000fe20003800000 */
[----:B------:R-:W-:Y:S01]  /*5480*/  MOV R10, R38 ;  /* 0x00000026000a7202 */ /* 0x000fe20000000f00 */
[----:B------:R-:W4:Y:S01]  /*5490*/  LDS R23, [R19.X4+0x30e0] ;  /* 0x0030e00013177984 */ /* 0x000f220000004800 */
[----:B------:R-:W-:Y:S01]  /*54a0*/  MOV R11, R37 ;  /* 0x00000025000b7202 */ /* 0x000fe20000000f00 */
[C---:B------:R-:W-:Y:S01]  /*54b0*/  IMAD R0, R18.reuse, c[0x0][0x290], RZ ;  /* 0x0000a40012007a24 */ /* 0x040fe200078e02ff */
[----:B--2---:R-:W-:Y:S01]  /*54c0*/  MOV R8, R6 ;  /* 0x0000000600087202 */ /* 0x004fe20000000f00 */
        /* <DEDUP_REMOVED lines=13> */
[----:B------:R2:W4:Y:S01]  /*55a0*/  LDG.E R0, [R14.64] ;  /* 0x000000060e007981 */ /* 0x000522000c1e1900 */
        /* <DEDUP_REMOVED lines=12> */
[----:B--2---:R-:W-:Y:S02]  /*5670*/  LEA R14, P1, R12, c[0x0][0x228], 0x2 ;  /* 0x00008a000c0e7a11 */ /* 0x004fe400078210ff */
[----:B------:R-:W-:Y:S02]  /*5680*/  IADD3 R9, R13, R33, RZ ;  /* 0x000000210d097210 */ /* 0x000fe40007ffe0ff */
[----:B------:R-:W-:-:S02]  /*5690*/  LEA.HI.X R11, R8, c[0x0][0x31c], R11, 0x2, P0 ;  /* 0x0000c700080b7a11 */ /* 0x000fc400000f140b */
[----:B------:R-:W-:Y:S01]  /*56a0*/  LEA.HI.X R15, R12, c[0x0][0x22c], R9, 0x2, P1 ;  /* 0x00008b000c0f7a11 */ /* 0x000fe200008f1409 */
[----:B----4-:R-:W-:-:S05]  /*56b0*/  FMUL.FTZ R21, R0, R23 ;  /* 0x0000001700157220 */ /* 0x010fca0000410000 */
[----:B------:R0:W-:Y:S04]  /*56c0*/  RED.E.ADD.F32.FTZ.RN.STRONG.GPU [R10.64], R21 ;  /* 0x000000150a00798e */ /* 0x0001e8000c10e786 */
[----:B------:R-:W2:Y:S01]  /*56d0*/  LDG.E R14, [R14.64] ;  /* 0x000000060e0e7981 */ /* 0x000ea2000c1e1900 */
        /* <DEDUP_REMOVED lines=10> */
[----:B--2---:R-:W-:-:S05]  /*5780*/  FMUL.FTZ R23, R23, R14 ;  /* 0x0000000e17177220 */ /* 0x004fca0000410000 */
[----:B------:R0:W-:Y:S07]  /*5790*/  RED.E.ADD.F32.FTZ.RN.STRONG.GPU [R12.64], R23 ;  /* 0x000000170c00798e */ /* 0x0001ee000c10e786 */
[----:B------:R-:W-:Y:S05]  /*57a0*/  @!P0 BRA `(.L_x_1303) ;  /* 0xfffffca000008947 */ /* 0x000fea000383ffff */
[----:B------:R-:W-:Y:S05]  /*57b0*/  EXIT ;  /* 0x000000000000794d */ /* 0x000fea0003800000 */
.L_x_1285:
[----:B------:R-:W-:Y:S01]  /*57c0*/  HFMA2.MMA R88, -RZ, RZ, 0, 5.9604644775390625e-08 ;  /* 0x00000001ff587435 */ /* 0x000fe200000001ff */
[----:B------:R-:W-:Y:S02]  /*57d0*/  MOV R89, R90 ;  /* 0x0000005a00597202 */ /* 0x000fe40000000f00 */
[----:B------:R-:W-:-:S02]  /*57e0*/  MOV R87, RZ ;  /* 0x000000ff00577202 */ /* 0x000fc40000000f00 */
[----:B------:R-:W-:Y:S02]  /*57f0*/  MOV R86, 0xffffffff ;  /* 0xffffffff00567802 */ /* 0x000fe40000000f00 */
[----:B------:R-:W-:Y:S02]  /*5800*/  MOV R50, 0x5820 ;  /* 0x0000582000327802 */ /* 0x000fe40000000f00 */
[----:B-1---5:R-:W-:Y:S05]  /*5810*/  CALL.REL.NOINC `($__internal_53_$__cuda_sm70_shflsync_up) ;  /* 0x00000ec000007944 */ /* 0x022fea0003c00000 */
[----:B-1----:R-:W-:Y:S01]  /*5820*/  MOV R157, R86 ;  /* 0x00000056009d7202 */ /* 0x002fe20000000f00 */
[----:B0-----:R-:W-:Y:S05]  /*5830*/  BRA `(.L_x_1304) ;  /* 0xffffd74000007947 */ /* 0x001fea000383ffff */
.L_x_1286:
[----:B------:R-:W-:Y:S01]  /*5840*/  HFMA2.MMA R88, -RZ, RZ, 0, 5.9604644775390625e-08 ;  /* 0x00000001ff587435 */ /* 0x000fe200000001ff */
[----:B------:R-:W-:Y:S02]  /*5850*/  MOV R89, R91 ;  /* 0x0000005b00597202 */ /* 0x000fe40000000f00 */
[----:B------:R-:W-:Y:S02]  /*5860*/  MOV R87, RZ ;  /* 0x000000ff00577202 */ /* 0x000fe40000000f00 */
[----:B------:R-:W-:Y:S02]  /*5870*/  MOV R86, 0xffffffff ;  /* 0xffffffff00567802 */ /* 0x000fe40000000f00 */
[----:B------:R-:W-:-:S02]  /*5880*/  MOV R50, 0x58a0 ;  /* 0x000058a000327802 */ /* 0x000fc40000000f00 */
[----:B012--5:R-:W-:Y:S05]  /*5890*/  CALL.REL.NOINC `($__internal_53_$__cuda_sm70_shflsync_up) ;  /* 0x00000e4000007944 */ /* 0x027fea0003c00000 */
[----:B------:R-:W-:Y:S01]  /*58a0*/  FMUL.FTZ R157, R90, R157 ;  /* 0x0000009d5a9d7220 */ /* 0x000fe20000410000 */
[----:B------:R-:W-:Y:S01]  /*58b0*/  ISETP.GE.AND P0, PT, R32, 0x1, PT ;  /* 0x000000012000780c */ /* 0x000fe20003f06270 */
[----:B-1----:R-:W-:Y:S01]  /*58c0*/  FFMA.FTZ R50, R90, R86, R91 ;  /* 0x000000565a327223 */ /* 0x002fe2000001005b */
[----:B0-----:R-:W-:Y:S01]  /*58d0*/  HFMA2.MMA R88, -RZ, RZ, 0, 1.1920928955078125e-07 ;  /* 0x00000002ff587435 */ /* 0x001fe200000001ff */
[----:B------:R-:W-:-:S02]  /*58e0*/  MOV R87, RZ ;  /* 0x000000ff00577202 */ /* 0x000fc40000000f00 */
[----:B------:R-:W-:Y:S02]  /*58f0*/  FSEL R157, R90, R157, !P0 ;  /* 0x0000009d5a9d7208 */ /* 0x000fe40004000000 */
[----:B------:R-:W-:Y:S02]  /*5900*/  FSEL R91, R91, R50, !P0 ;  /* 0x000000325b5b7208 */ /* 0x000fe40004000000 */
[----:B------:R-:W-:Y:S02]  /*5910*/  MOV R86, 0xffffffff ;  /* 0xffffffff00567802 */ /* 0x000fe40000000f00 */
[----:B------:R-:W-:Y:S02]  /*5920*/  MOV R89, R157 ;  /* 0x0000009d00597202 */ /* 0x000fe40000000f00 */
[----:B------:R-:W-:Y:S02]  /*5930*/  MOV R50, 0x5950 ;  /* 0x0000595000327802 */ /* 0x000fe40000000f00 */
[----:B------:R-:W-:Y:S05]  /*5940*/  CALL.REL.NOINC `($__internal_53_$__cuda_sm70_shflsync_up) ;  /* 0x00000d9000007944 */ /* 0x000fea0003c00000 */
[----:B0-----:R-:W-:Y:S01]  /*5950*/  HFMA2.MMA R88, -RZ, RZ, 0, 1.1920928955078125e-07 ;  /* 0x00000002ff587435 */ /* 0x001fe200000001ff */
[----:B-1----:R-:W-:Y:S02]  /*5960*/  MOV R90, R86 ;  /* 0x00000056005a7202 */ /* 0x002fe40000000f00 */
[----:B------:R-:W-:-:S02]  /*5970*/  MOV R89, R91 ;  /* 0x0000005b00597202 */ /* 0x000fc40000000f00 */
[----:B------:R-:W-:Y:S02]  /*5980*/  MOV R87, RZ ;  /* 0x000000ff00577202 */ /* 0x000fe40000000f00 */
[----:B------:R-:W-:Y:S02]  /*5990*/  MOV R86, 0xffffffff ;  /* 0xffffffff00567802 */ /* 0x000fe40000000f00 */
[----:B------:R-:W-:Y:S02]  /*59a0*/  MOV R50, 0x59c0 ;  /* 0x000059c000327802 */ /* 0x000fe40000000f00 */
[----:B------:R-:W-:Y:S05]  /*59b0*/  CALL.REL.NOINC `($__internal_53_$__cuda_sm70_shflsync_up) ;  /* 0x00000d2000007944 */ /* 0x000fea0003c00000 */
[----:B------:R-:W-:Y:S01]  /*59c0*/  ISETP.GE.AND P0, PT, R32, 0x2, PT ;  /* 0x000000022000780c */ /* 0x000fe20003f06270 */
[----:B0-----:R-:W-:Y:S01]  /*59d0*/  HFMA2.MMA R88, -RZ, RZ, 0, 2.384185791015625e-07 ;  /* 0x00000004ff587435 */ /* 0x001fe200000001ff */
[----:B------:R-:W-:Y:S02]  /*59e0*/  MOV R87, RZ ;  /* 0x000000ff00577202 */ /* 0x000fe40000000f00 */
[----:B------:R-:W-:-:S09]  /*59f0*/  MOV R50, 0x5a50 ;  /* 0x00005a5000327802 */ /* 0x000fd20000000f00 */
[----:B-1----:R-:W-:Y:S01]  /*5a00*/  @P0 FFMA.FTZ R91, R157, R86, R91 ;  /* 0x000000569d5b0223 */ /* 0x002fe2000001005b */
[----:B------:R-:W-:Y:S01]  /*5a10*/  MOV R86, 0xffffffff ;  /* 0xffffffff00567802 */ /* 0x000fe20000000f00 */
[----:B------:R-:W-:-:S05]  /*5a20*/  @P0 FMUL.FTZ R157, R90, R157 ;  /* 0x0000009d5a9d0220 */ /* 0x000fca0000410000 */
[----:B------:R-:W-:Y:S02]  /*5a30*/  MOV R89, R157 ;  /* 0x0000009d00597202 */ /* 0x000fe40000000f00 */
[----:B------:R-:W-:Y:S05]  /*5a40*/  CALL.REL.NOINC `($__internal_53_$__cuda_sm70_shflsync_up) ;  /* 0x00000c9000007944 */ /* 0x000fea0003c00000 */
[----:B0-----:R-:W-:Y:S01]  /*5a50*/  HFMA2.MMA R88, -RZ, RZ, 0, 2.384185791015625e-07 ;  /* 0x00000004ff587435 */ /* 0x001fe200000001ff */
[----:B-1----:R-:W-:Y:S02]  /*5a60*/  MOV R90, R86 ;  /* 0x00000056005a7202 */ /* 0x002fe40000000f00 */
[----:B------:R-:W-:Y:S02]  /*5a70*/  MOV R89, R91 ;  /* 0x0000005b00597202 */ /* 0x000fe40000000f00 */
[----:B------:R-:W-:Y:S02]  /*5a80*/  MOV R87, RZ ;  /* 0x000000ff00577202 */ /* 0x000fe40000000f00 */
[----:B------:R-:W-:Y:S02]  /*5a90*/  MOV R86, 0xffffffff ;  /* 0xffffffff00567802 */ /* 0x000fe40000000f00 */
[----:B------:R-:W-:Y:S02]  /*5aa0*/  MOV R50, 0x5ac0 ;  /* 0x00005ac000327802 */ /* 0x000fe40000000f00 */
[----:B------:R-:W-:Y:S05]  /*5ab0*/  CALL.REL.NOINC `($__internal_53_$__cuda_sm70_shflsync_up) ;  /* 0x00000c2000007944 */ /* 0x000fea0003c00000 */
[----:B------:R-:W-:Y:S01]  /*5ac0*/  ISETP.GE.AND P0, PT, R32, 0x4, PT ;  /* 0x000000042000780c */ /* 0x000fe20003f06270 */
[----:B0-----:R-:W-:Y:S01]  /*5ad0*/  HFMA2.MMA R88, -RZ, RZ, 0, 4.76837158203125e-07 ;  /* 0x00000008ff587435 */ /* 0x001fe200000001ff */
[----:B------:R-:W-:-:S02]  /*5ae0*/  MOV R87, RZ ;  /* 0x000000ff00577202 */ /* 0x000fc40000000f00 */
[----:B------:R-:W-:-:S09]  /*5af0*/  MOV R50, 0x5b50 ;  /* 0x00005b5000327802 */ /* 0x000fd20000000f00 */
[----:B-1----:R-:W-:Y:S01]  /*5b00*/  @P0 FFMA.FTZ R91, R157, R86, R91 ;  /* 0x000000569d5b0223 */ /* 0x002fe2000001005b */
[----:B------:R-:W-:Y:S01]  /*5b10*/  MOV R86, 0xffffffff ;  /* 0xffffffff00567802 */ /* 0x000fe20000000f00 */
[----:B------:R-:W-:-:S05]  /*5b20*/  @P0 FMUL.FTZ R157, R90, R157 ;  /* 0x0000009d5a9d0220 */ /* 0x000fca0000410000 */
[----:B------:R-:W-:Y:S02]  /*5b30*/  MOV R89, R157 ;  /* 0x0000009d00597202 */ /* 0x000fe40000000f00 */
[----:B------:R-:W-:Y:S05]  /*5b40*/  CALL.REL.NOINC `($__internal_53_$__cuda_sm70_shflsync_up) ;  /* 0x00000b9000007944 */ /* 0x000fea0003c00000 */
[----:B0-----:R-:W-:Y:S01]  /*5b50*/  HFMA2.MMA R88, -RZ, RZ, 0, 4.76837158203125e-07 ;  /* 0x00000008ff587435 */ /* 0x001fe200000001ff */
[----:B-1----:R-:W-:Y:S02]  /*5b60*/  MOV R90, R86 ;  /* 0x00000056005a7202 */ /* 0x002fe40000000f00 */
[----:B------:R-:W-:Y:S02]  /*5b70*/  MOV R89, R91 ;  /* 0x0000005b00597202 */ /* 0x000fe40000000f00 */
[----:B------:R-:W-:Y:S02]  /*5b80*/  MOV R87, RZ ;  /* 0x000000ff00577202 */ /* 0x000fe40000000f00 */
[----:B------:R-:W-:Y:S02]  /*5b90*/  MOV R86, 0xffffffff ;  /* 0xffffffff00567802 */ /* 0x000fe40000000f00 */
[----:B------:R-:W-:Y:S02]  /*5ba0*/  MOV R50, 0x5bc0 ;  /* 0x00005bc000327802 */ /* 0x000fe40000000f00 */
[----:B------:R-:W-:Y:S05]  /*5bb0*/  CALL.REL.NOINC `($__internal_53_$__cuda_sm70_shflsync_up) ;  /* 0x00000b2000007944 */ /* 0x000fea0003c00000 */
[----:B------:R-:W-:Y:S01]  /*5bc0*/  ISETP.GE.AND P0, PT, R32, 0x8, PT ;  /* 0x000000082000780c */ /* 0x000fe20003f06270 */
[----:B0-----:R-:W-:Y:S01]  /*5bd0*/  HFMA2.MMA R88, -RZ, RZ, 0, 9.5367431640625e-07 ;  /* 0x00000010ff587435 */ /* 0x001fe200000001ff */
[----:B------:R-:W-:-:S02]  /*5be0*/  MOV R87, RZ ;  /* 0x000000ff00577202 */ /* 0x000fc40000000f00 */
[----:B------:R-:W-:-:S09]  /*5bf0*/  MOV R50, 0x5c60 ;  /* 0x00005c6000327802 */ /* 0x000fd20000000f00 */
[----:B-1----:R-:W-:Y:S01]  /*5c00*/  @P0 FFMA.FTZ R91, R157, R86, R91 ;  /* 0x000000569d5b0223 */ /* 0x002fe2000001005b */
[----:B------:R-:W-:Y:S01]  /*5c10*/  MOV R86, 0xffffffff ;  /* 0xffffffff00567802 */ /* 0x000fe20000000f00 */
[----:B------:R-:W-:-:S05]  /*5c20*/  @P0 FMUL.FTZ R157, R90, R157 ;  /* 0x0000009d5a9d0220 */ /* 0x000fca0000410000 */
[-C--:B------:R-:W-:Y:S02]  /*5c30*/  MOV R158, R157.reuse ;  /* 0x0000009d009e7202 */ /* 0x080fe40000000f00 */
[----:B------:R-:W-:Y:S02]  /*5c40*/  MOV R89, R157 ;  /* 0x0000009d00597202 */ /* 0x000fe40000000f00 */
[----:B------:R-:W-:Y:S05]  /*5c50*/  CALL.REL.NOINC `($__internal_53_$__cuda_sm70_shflsync_up) ;  /* 0x00000a8000007944 */ /* 0x000fea0003c00000 */
[----:B0-----:R-:W-:Y:S01]  /*5c60*/  HFMA2.MMA R88, -RZ, RZ, 0, 9.5367431640625e-07 ;  /* 0x00000010ff587435 */ /* 0x001fe200000001ff */
[----:B-1----:R-:W-:Y:S02]  /*5c70*/  MOV R157, R86 ;  /* 0x00000056009d7202 */ /* 0x002fe40000000f00 */
[----:B------:R-:W-:Y:S02]  /*5c80*/  MOV R89, R91 ;  /* 0x0000005b00597202 */ /* 0x000fe40000000f00 */
[----:B------:R-:W-:Y:S02]  /*5c90*/  MOV R87, RZ ;  /* 0x000000ff00577202 */ /* 0x000fe40000000f00 */
[----:B------:R-:W-:Y:S02]  /*5ca0*/  MOV R86, 0xffffffff ;  /* 0xffffffff00567802 */ /* 0x000fe40000000f00 */
[----:B------:R-:W-:-:S02]  /*5cb0*/  MOV R50, 0x5cd0 ;  /* 0x00005cd000327802 */ /* 0x000fc40000000f00 */
[----:B------:R-:W-:Y:S05]  /*5cc0*/  CALL.REL.NOINC `($__internal_53_$__cuda_sm70_shflsync_up) ;  /* 0x00000a1000007944 */ /* 0x000fea0003c00000 */
[----:B01----:R-:W-:Y:S05]  /*5cd0*/  BRA `(.L_x_1305) ;  /* 0xffffd41000007947 */ /* 0x003fea000383ffff */
.L_x_1289:
[----:B0-----:R-:W-:Y:S01]  /*5ce0*/  HFMA2.MMA R88, -RZ, RZ, 0, 5.9604644775390625e-08 ;  /* 0x00000001ff587435 */ /* 0x001fe200000001ff */
[----:B------:R-:W-:-:S02]  /*5cf0*/  MOV R89, R158 ;  /* 0x0000009e00597202 */ /* 0x000fc40000000f00 */
[----:B------:R-:W-:Y:S02]  /*5d00*/  MOV R87, RZ ;  /* 0x000000ff00577202 */ /* 0x000fe40000000f00 */
[----:B------:R-:W-:Y:S02]  /*5d10*/  MOV R86, 0xffffffff ;  /* 0xffffffff00567802 */ /* 0x000fe40000000f00 */
[----:B------:R-:W-:Y:S02]  /*5d20*/  MOV R50, 0x5d40 ;  /* 0x00005d4000327802 */ /* 0x000fe40000000f00 */
[----:B-1---5:R-:W-:Y:S05]  /*5d30*/  CALL.REL.NOINC `($__internal_53_$__cuda_sm70_shflsync_up) ;  /* 0x000009a000007944 */ /* 0x022fea0003c00000 */
[----:B0-----:R-:W-:Y:S01]  /*5d40*/  HFMA2.MMA R88, -RZ, RZ, 0, 5.9604644775390625e-08 ;  /* 0x00000001ff587435 */ /* 0x001fe200000001ff */
[----:B-1----:R-:W-:Y:S02]  /*5d50*/  MOV R90, R86 ;  /* 0x00000056005a7202 */ /* 0x002fe40000000f00 */
[----:B------:R-:W-:Y:S02]  /*5d60*/  MOV R89, R91 ;  /* 0x0000005b00597202 */ /* 0x000fe40000000f00 */
[----:B------:R-:W-:Y:S02]  /*5d70*/  MOV R87, RZ ;  /* 0x000000ff00577202 */ /* 0x000fe40000000f00 */
[----:B------:R-:W-:-:S02]  /*5d80*/  MOV R86, 0xffffffff ;  /* 0xffffffff00567802 */ /* 0x000fc40000000f00 */
[----:B------:R-:W-:Y:S02]  /*5d90*/  MOV R50, 0x5db0 ;  /* 0x00005db000327802 */ /* 0x000fe40000000f00 */
[----:B------:R-:W-:Y:S05]  /*5da0*/  CALL.REL.NOINC `($__internal_53_$__cuda_sm70_shflsync_up) ;  /* 0x0000093000007944 */ /* 0x000fea0003c00000 */
[----:B0-----:R-:W-:Y:S01]  /*5db0*/  HFMA2.MMA R87, -RZ, RZ, 0, 0 ;  /* 0x00000000ff577435 */ /* 0x001fe200000001ff */
[----:B-1----:R-:W-:Y:S02]  /*5dc0*/  MOV R91, R86 ;  /* 0x00000056005b7202 */ /* 0x002fe40000000f00 */
[----:B------:R-:W-:Y:S02]  /*5dd0*/  MOV R88, R48 ;  /* 0x0000003000587202 */ /* 0x000fe40000000f00 */
[----:B------:R-:W-:Y:S02]  /*5de0*/  MOV R51, 0x1f ;  /* 0x0000001f00337802 */ /* 0x000fe40000000f00 */
[----:B------:R-:W-:Y:S02]  /*5df0*/  MOV R50, 0xffffffff ;  /* 0xffffffff00327802 */ /* 0x000fe40000000f00 */
[----:B------:R-:W-:Y:S02]  /*5e00*/  MOV R86, 0x5e20 ;  /* 0x00005e2000567802 */ /* 0x000fe40000000f00 */
[----:B------:R-:W-:Y:S05]  /*5e10*/  CALL.REL.NOINC `($__internal_52_$__cuda_sm70_shflsync_idx_p) ;  /* 0x0000087000007944 */ /* 0x000fea0003c00000 */
[----:B0-----:R-:W-:Y:S01]  /*5e20*/  HFMA2.MMA R87, -RZ, RZ, 0, 0 ;  /* 0x00000000ff577435 */ /* 0x001fe200000001ff */
[----:B-1----:R-:W-:-:S02]  /*5e30*/  MOV R157, R51 ;  /* 0x00000033009d7202 */ /* 0x002fc40000000f00 */
[----:B------:R-:W-:Y:S02]  /*5e40*/  MOV R88, R49 ;  /* 0x0000003100587202 */ /* 0x000fe40000000f00 */
[----:B------:R-:W-:Y:S02]  /*5e50*/  MOV R51, 0x1f ;  /* 0x0000001f00337802 */ /* 0x000fe40000000f00 */
[----:B------:R-:W-:Y:S02]  /*5e60*/  MOV R50, 0xffffffff ;  /* 0xffffffff00327802 */ /* 0x000fe40000000f00 */
[----:B------:R-:W-:Y:S02]  /*5e70*/  MOV R86, 0x5e90 ;  /* 0x00005e9000567802 */ /* 0x000fe40000000f00 */
[----:B------:R-:W-:Y:S05]  /*5e80*/  CALL.REL.NOINC `($__internal_52_$__cuda_sm70_shflsync_idx_p) ;  /* 0x0000080000007944 */ /* 0x000fea0003c00000 */
[----:B01----:R-:W-:Y:S01]  /*5e90*/  MOV R87, R51 ;  /* 0x0000003300577202 */ /* 0x003fe20000000f00 */
[----:B------:R-:W-:Y:S05]  /*5ea0*/  BRA `(.L_x_1306) ;  /* 0xffffd3a000007947 */ /* 0x000fea000383ffff */
.L_x_1292:
[----:B------:R-:W-:Y:S01]  /*5eb0*/  HFMA2.MMA R158, -RZ, RZ, 0, 5.9604644775390625e-08 ;  /* 0x00000001ff9e7435 */ /* 0x000fe200000001ff */
[----:B------:R-:W-:Y:S02]  /*5ec0*/  MOV R157, R90 ;  /* 0x0000005a009d7202 */ /* 0x000fe40000000f00 */
[----:B------:R-:W-:-:S02]  /*5ed0*/  MOV R86, 0x1f ;  /* 0x0000001f00567802 */ /* 0x000fc40000000f00 */
[----:B------:R-:W-:Y:S02]  /*5ee0*/  MOV R87, 0xffffffff ;  /* 0xffffffff00577802 */ /* 0x000fe40000000f00 */
[----:B------:R-:W-:Y:S02]  /*5ef0*/  MOV R50, 0x5f10 ;  /* 0x00005f1000327802 */ /* 0x000fe40000000f00 */
[----:B------:R-:W-:Y:S05]  /*5f00*/  CALL.REL.NOINC `($__internal_51_$__cuda_sm70_shflsync_down) ;  /* 0x0000074000007944 */ /* 0x000fea0003c00000 */
[----:B-1----:R-:W-:Y:S01]  /*5f10*/  MOV R89, R158 ;  /* 0x0000009e00597202 */ /* 0x002fe20000000f00 */
[----:B0-----:R-:W-:Y:S05]  /*5f20*/  BRA `(.L_x_1307) ;  /* 0xffffd91000007947 */ /* 0x001fea000383ffff */
.L_x_1293:
[----:B------:R-:W-:Y:S01]  /*5f30*/  HFMA2.MMA R158, -RZ, RZ, 0, 5.9604644775390625e-08 ;  /* 0x00000001ff9e7435 */ /* 0x000fe200000001ff */
[----:B------:R-:W-:Y:S02]  /*5f40*/  MOV R157, R91 ;  /* 0x0000005b009d7202 */ /* 0x000fe40000000f00 */
[----:B------:R-:W-:Y:S02]  /*5f50*/  MOV R86, 0x1f ;  /* 0x0000001f00567802 */ /* 0x000fe40000000f00 */
[----:B------:R-:W-:Y:S02]  /*5f60*/  MOV R87, 0xffffffff ;  /* 0xffffffff00577802 */ /* 0x000fe40000000f00 */
[----:B------:R-:W-:-:S02]  /*5f70*/  MOV R50, 0x5f90 ;  /* 0x00005f9000327802 */ /* 0x000fc40000000f00 */
[----:B01----:R-:W-:Y:S05]  /*5f80*/  CALL.REL.NOINC `($__internal_51_$__cuda_sm70_shflsync_down) ;  /* 0x000006c000007944 */ /* 0x003fea0003c00000 */
        /* <DEDUP_REMOVED lines=9> */
[----:B------:R-:W-:Y:S05]  /*6020*/  CALL.REL.NOINC `($__internal_51_$__cuda_sm70_shflsync_down) ;  /* 0x0000062000007944 */ /* 0x000fea0003c00000 */
[----:B-1----:R-:W-:Y:S01]  /*6030*/  MOV R88, R158 ;  /* 0x0000009e00587202 */ /* 0x002fe20000000f00 */
[----:B------:R-:W-:Y:S01]  /*6040*/  HFMA2.MMA R158, -RZ, RZ, 0, 1.1920928955078125e-07 ;  /* 0x00000002ff9e7435 */ /* 0x000fe200000001ff */
[----:B0-----:R-:W-:Y:S02]  /*6050*/  MOV R157, R91 ;  /* 0x0000005b009d7202 */ /* 0x001fe40000000f00 */
[----:B------:R-:W-:-:S02]  /*6060*/  MOV R86, 0x1f ;  /* 0x0000001f00567802 */ /* 0x000fc40000000f00 */
[----:B------:R-:W-:Y:S02]  /*6070*/  MOV R87, 0xffffffff ;  /* 0xffffffff00577802 */ /* 0x000fe40000000f00 */
[----:B------:R-:W-:Y:S02]  /*6080*/  MOV R50, 0x60a0 ;  /* 0x000060a000327802 */ /* 0x000fe40000000f00 */
[----:B------:R-:W-:Y:S05]  /*6090*/  CALL.REL.NOINC `($__internal_51_$__cuda_sm70_shflsync_down) ;  /* 0x000005b000007944 */ /* 0x000fea0003c00000 */
[----:B-1----:R-:W-:Y:S01]  /*60a0*/  @!P3 FFMA.FTZ R91, R89, R158, R91 ;  /* 0x0000009e595bb223 */ /* 0x002fe2000001005b */
[----:B------:R-:W-:Y:S01]  /*60b0*/  HFMA2.MMA R158, -RZ, RZ, 0, 2.384185791015625e-07 ;  /* 0x00000004ff9e7435 */ /* 0x000fe200000001ff */
[----:B------:R-:W-:Y:S01]  /*60c0*/  @!P3 FMUL.FTZ R89, R88, R89 ;  /* 0x000000595859b220 */ /* 0x000fe20000410000 */
[----:B0-----:R-:W-:Y:S02]  /*60d0*/  MOV R86, 0x1f ;  /* 0x0000001f00567802 */ /* 0x001fe40000000f00 */
[----:B------:R-:W-:Y:S02]  /*60e0*/  MOV R87, 0xffffffff ;  /* 0xffffffff00577802 */ /* 0x000fe40000000f00 */
[----:B------:R-:W-:Y:S02]  /*60f0*/  MOV R157, R89 ;  /* 0x00000059009d7202 */ /* 0x000fe40000000f00 */
[----:B------:R-:W-:-:S02]  /*6100*/  MOV R50, 0x6120 ;  /* 0x0000612000327802 */ /* 0x000fc40000000f00 */
[----:B------:R-:W-:Y:S05]  /*6110*/  CALL.REL.NOINC `($__internal_51_$__cuda_sm70_shflsync_down) ;  /* 0x0000053000007944 */ /* 0x000fea0003c00000 */
[----:B-1----:R-:W-:Y:S01]  /*6120*/  MOV R88, R158 ;  /* 0x0000009e00587202 */ /* 0x002fe20000000f00 */
[----:B------:R-:W-:Y:S01]  /*6130*/  HFMA2.MMA R158, -RZ, RZ, 0, 2.384185791015625e-07 ;  /* 0x00000004ff9e7435 */ /* 0x000fe200000001ff */
[----:B0-----:R-:W-:-:S02]  /*6140*/  MOV R157, R91 ;  /* 0x0000005b009d7202 */ /* 0x001fc40000000f00 */
[----:B------:R-:W-:Y:S02]  /*6150*/  MOV R86, 0x1f ;  /* 0x0000001f00567802 */ /* 0x000fe40000000f00 */
[----:B------:R-:W-:Y:S02]  /*6160*/  MOV R87, 0xffffffff ;  /* 0xffffffff00577802 */ /* 0x000fe40000000f00 */
[----:B------:R-:W-:Y:S02]  /*6170*/  MOV R50, 0x6190 ;  /* 0x0000619000327802 */ /* 0x000fe40000000f00 */
[----:B------:R-:W-:Y:S05]  /*6180*/  CALL.REL.NOINC `($__internal_51_$__cuda_sm70_shflsync_down) ;  /* 0x000004c000007944 */ /* 0x000fea0003c00000 */
[----:B-1----:R-:W-:Y:S01]  /*6190*/  @!P2 FFMA.FTZ R91, R89, R158, R91 ;  /* 0x0000009e595ba223 */ /* 0x002fe2000001005b */
[----:B------:R-:W-:Y:S01]  /*61a0*/  HFMA2.MMA R158, -RZ, RZ, 0, 4.76837158203125e-07 ;  /* 0x00000008ff9e7435 */ /* 0x000fe200000001ff */
[----:B------:R-:W-:Y:S01]  /*61b0*/  @!P2 FMUL.FTZ R89, R88, R89 ;  /* 0x000000595859a220 */ /* 0x000fe20000410000 */
[----:B0-----:R-:W-:Y:S02]  /*61c0*/  MOV R86, 0x1f ;  /* 0x0000001f00567802 */ /* 0x001fe40000000f00 */
[----:B------:R-:W-:Y:S02]  /*61d0*/  MOV R87, 0xffffffff ;  /* 0xffffffff00577802 */ /* 0x000fe40000000f00 */
[----:B------:R-:W-:-:S02]  /*61e0*/  MOV R157, R89 ;  /* 0x00000059009d7202 */ /* 0x000fc40000000f00 */
[----:B------:R-:W-:Y:S02]  /*61f0*/  MOV R50, 0x6210 ;  /* 0x0000621000327802 */ /* 0x000fe40000000f00 */
[----:B------:R-:W-:Y:S05]  /*6200*/  CALL.REL.NOINC `($__internal_51_$__cuda_sm70_shflsync_down) ;  /* 0x0000044000007944 */ /* 0x000fea0003c00000 */
[----:B-1----:R-:W-:Y:S01]  /*6210*/  MOV R88, R158 ;  /* 0x0000009e00587202 */ /* 0x002fe20000000f00 */
[----:B------:R-:W-:Y:S01]  /*6220*/  HFMA2.MMA R158, -RZ, RZ, 0, 4.76837158203125e-07 ;  /* 0x00000008ff9e7435 */ /* 0x000fe200000001ff */
[----:B0-----:R-:W-:Y:S02]  /*6230*/  MOV R157, R91 ;  /* 0x0000005b009d7202 */ /* 0x001fe40000000f00 */
[----:B------:R-:W-:Y:S02]  /*6240*/  MOV R86, 0x1f ;  /* 0x0000001f00567802 */ /* 0x000fe40000000f00 */
[----:B------:R-:W-:Y:S02]  /*6250*/  MOV R87, 0xffffffff ;  /* 0xffffffff00577802 */ /* 0x000fe40000000f00 */
[----:B------:R-:W-:Y:S02]  /*6260*/  MOV R50, 0x6280 ;  /* 0x0000628000327802 */ /* 0x000fe40000000f00 */
[----:B------:R-:W-:Y:S05]  /*6270*/  CALL.REL.NOINC `($__internal_51_$__cuda_sm70_shflsync_down) ;  /* 0x000003d000007944 */ /* 0x000fea0003c00000 */
[----:B-1----:R-:W-:Y:S01]  /*6280*/  @!P1 FFMA.FTZ R91, R89, R158, R91 ;  /* 0x0000009e595b9223 */ /* 0x002fe2000001005b */
[----:B------:R-:W-:Y:S01]  /*6290*/  HFMA2.MMA R158, -RZ, RZ, 0, 9.5367431640625e-07 ;  /* 0x00000010ff9e7435 */ /* 0x000fe200000001ff */
[----:B------:R-:W-:Y:S01]  /*62a0*/  @!P1 FMUL.FTZ R89, R88, R89 ;  /* 0x0000005958599220 */ /* 0x000fe20000410000 */
[----:B0-----:R-:W-:-:S02]  /*62b0*/  MOV R86, 0x1f ;  /* 0x0000001f00567802 */ /* 0x001fc40000000f00 */
[----:B------:R-:W-:Y:S02]  /*62c0*/  MOV R87, 0xffffffff ;  /* 0xffffffff00577802 */ /* 0x000fe40000000f00 */
[----:B------:R-:W-:Y:S02]  /*62d0*/  MOV R90, R91 ;  /* 0x0000005b005a7202 */ /* 0x000fe40000000f00 */
[----:B------:R-:W-:Y:S02]  /*62e0*/  MOV R157, R89 ;  /* 0x00000059009d7202 */ /* 0x000fe40000000f00 */
[----:B------:R-:W-:Y:S02]  /*62f0*/  MOV R50, 0x6310 ;  /* 0x0000631000327802 */ /* 0x000fe40000000f00 */
[----:B------:R-:W-:Y:S05]  /*6300*/  CALL.REL.NOINC `($__internal_51_$__cuda_sm70_shflsync_down) ;  /* 0x0000034000007944 */ /* 0x000fea0003c00000 */
[----:B-1----:R-:W-:Y:S01]  /*6310*/  MOV R88, R158 ;  /* 0x0000009e00587202 */ /* 0x002fe20000000f00 */
[----:B------:R-:W-:Y:S01]  /*6320*/  HFMA2.MMA R158, -RZ, RZ, 0, 9.5367431640625e-07 ;  /* 0x00000010ff9e7435 */ /* 0x000fe200000001ff */
[----:B0-----:R-:W-:Y:S02]  /*6330*/  MOV R157, R90 ;  /* 0x0000005a009d7202 */ /* 0x001fe40000000f00 */
[----:B------:R-:W-:-:S02]  /*6340*/  MOV R86, 0x1f ;  /* 0x0000001f00567802 */ /* 0x000fc40000000f00 */
[----:B------:R-:W-:Y:S02]  /*6350*/  MOV R87, 0xffffffff ;  /* 0xffffffff00577802 */ /* 0x000fe40000000f00 */
[----:B------:R-:W-:Y:S02]  /*6360*/  MOV R50, 0x6380 ;  /* 0x0000638000327802 */ /* 0x000fe40000000f00 */
[----:B------:R-:W-:Y:S05]  /*6370*/  CALL.REL.NOINC `($__internal_51_$__cuda_sm70_shflsync_down) ;  /* 0x000002d000007944 */ /* 0x000fea0003c00000 */
[----:B-1----:R-:W-:Y:S01]  /*6380*/  @!P0 FFMA.FTZ R90, R89, R158, R90 ;  /* 0x0000009e595a8223 */ /* 0x002fe2000001005a */
[----:B0-----:R-:W-:Y:S01]  /*6390*/  HFMA2.MMA R87, -RZ, RZ, 0, 0 ;  /* 0x00000000ff577435 */ /* 0x001fe200000001ff */
[----:B------:R-:W-:Y:S01]  /*63a0*/  @!P0 FMUL.FTZ R89, R88, R89 ;  /* 0x0000005958598220 */ /* 0x000fe20000410000 */
[----:B------:R-:W-:Y:S02]  /*63b0*/  MOV R51, 0x1f ;  /* 0x0000001f00337802 */ /* 0x000fe40000000f00 */
[----:B------:R-:W-:Y:S02]  /*63c0*/  MOV R50, 0xffffffff ;  /* 0xffffffff00327802 */ /* 0x000fe40000000f00 */
[----:B------:R-:W-:Y:S02]  /*63d0*/  MOV R88, R89 ;  /* 0x0000005900587202 */ /* 0x000fe40000000f00 */
[----:B------:R-:W-:-:S02]  /*63e0*/  MOV R86, 0x6400 ;  /* 0x0000640000567802 */ /* 0x000fc40000000f00 */
        /* <DEDUP_REMOVED lines=8> */
[----:B------:R-:W-:Y:S01]  /*6470*/  HFMA2.MMA R158, -RZ, RZ, 0, 5.9604644775390625e-08 ;  /* 0x00000001ff9e7435 */ /* 0x000fe200000001ff */
[----:B-1----:R-:W-:Y:S02]  /*6480*/  MOV R156, R51 ;  /* 0x00000033009c7202 */ /* 0x002fe40000000f00 */
[----:B------:R-:W-:Y:S02]  /*6490*/  MOV R157, R89 ;  /* 0x00000059009d7202 */ /* 0x000fe40000000f00 */
[----:B------:R-:W-:-:S02]  /*64a0*/  MOV R86, 0x1f ;  /* 0x0000001f00567802 */ /* 0x000fc40000000f00 */
[----:B0-----:R-:W-:Y:S02]  /*64b0*/  MOV R87, 0xffffffff ;  /* 0xffffffff00577802 */ /* 0x001fe40000000f00 */
[----:B------:R-:W-:Y:S02]  /*64c0*/  MOV R50, 0x64e0 ;  /* 0x000064e000327802 */ /* 0x000fe40000000f00 */
[----:B------:R-:W-:Y:S05]  /*64d0*/  CALL.REL.NOINC `($__internal_51_$__cuda_sm70_shflsync_down) ;  /* 0x0000017000007944 */ /* 0x000fea0003c00000 */
[----:B-1----:R-:W-:Y:S01]  /*64e0*/  MOV R88, R158 ;  /* 0x0000009e00587202 */ /* 0x002fe20000000f00 */
[----:B------:R-:W-:Y:S01]  /*64f0*/  HFMA2.MMA R158, -RZ, RZ, 0, 5.9604644775390625e-08 ;  /* 0x00000001ff9e7435 */ /* 0x000fe200000001ff */
[----:B0-----:R-:W-:Y:S02]  /*6500*/  MOV R157, R90 ;  /* 0x0000005a009d7202 */ /* 0x001fe40000000f00 */
[----:B------:R-:W-:Y:S02]  /*6510*/  MOV R86, 0x1f ;  /* 0x0000001f00567802 */ /* 0x000fe40000000f00 */
[----:B------:R-:W-:Y:S02]  /*6520*/  MOV R87, 0xffffffff ;  /* 0xffffffff00577802 */ /* 0x000fe40000000f00 */
[----:B------:R-:W-:-:S02]  /*6530*/  MOV R50, 0x6550 ;  /* 0x0000655000327802 */ /* 0x000fc40000000f00 */
[----:B------:R-:W-:Y:S05]  /*6540*/  CALL.REL.NOINC `($__internal_51_$__cuda_sm70_shflsync_down) ;  /* 0x0000010000007944 */ /* 0x000fea0003c00000 */
[----:B0-----:R-:W-:Y:S01]  /*6550*/  HFMA2.MMA R87, -RZ, RZ, 0, 0 ;  /* 0x00000000ff577435 */ /* 0x001fe200000001ff */
[----:B------:R-:W-:-:S02]  /*6560*/  MOV R157, R88 ;  /* 0x00000058009d7202 */ /* 0x000fc40000000f00 */
[----:B------:R-:W-:Y:S02]  /*6570*/  MOV R88, R48 ;  /* 0x0000003000587202 */ /* 0x000fe40000000f00 */
[----:B------:R-:W-:Y:S02]  /*6580*/  MOV R51, 0x1f ;  /* 0x0000001f00337802 */ /* 0x000fe40000000f00 */
[----:B------:R-:W-:Y:S02]  /*6590*/  MOV R50, 0xffffffff ;  /* 0xffffffff00327802 */ /* 0x000fe40000000f00 */
[----:B------:R-:W-:Y:S02]  /*65a0*/  MOV R86, 0x65c0 ;  /* 0x000065c000567802 */ /* 0x000fe40000000f00 */
[----:B-1----:R-:W-:Y:S05]  /*65b0*/  CALL.REL.NOINC `($__internal_52_$__cuda_sm70_shflsync_idx_p) ;  /* 0x000000d000007944 */ /* 0x002fea0003c00000 */
[----:B0-----:R-:W-:Y:S01]  /*65c0*/  HFMA2.MMA R87, -RZ, RZ, 0, 0 ;  /* 0x00000000ff577435 */ /* 0x001fe200000001ff */
[----:B-1----:R-:W-:Y:S02]  /*65d0*/  MOV R160, R51 ;  /* 0x0000003300a07202 */ /* 0x002fe40000000f00 */
[----:B------:R-:W-:Y:S02]  /*65e0*/  MOV R88, R49 ;  /* 0x0000003100587202 */ /* 0x000fe40000000f00 */
[----:B------:R-:W-:-:S02]  /*65f0*/  MOV R51, 0x1f ;  /* 0x0000001f00337802 */ /* 0x000fc40000000f00 */
[----:B------:R-:W-:Y:S02]  /*6600*/  MOV R50, 0xffffffff ;  /* 0xffffffff00327802 */ /* 0x000fe40000000f00 */
[----:B------:R-:W-:Y:S02]  /*6610*/  MOV R86, 0x6630 ;  /* 0x0000663000567802 */ /* 0x000fe40000000f00 */
[----:B------:R-:W-:Y:S05]  /*6620*/  CALL.REL.NOINC `($__internal_52_$__cuda_sm70_shflsync_idx_p) ;  /* 0x0000006000007944 */ /* 0x000fea0003c00000 */
[----:B-1----:R-:W-:Y:S01]  /*6630*/  MOV R89, R51 ;  /* 0x0000003300597202 */ /* 0x002fe20000000f00 */
[----:B0-----:R-:W-:Y:S05]  /*6640*/  BRA `(.L_x_1308) ;  /* 0xffffd39000007947 */ /* 0x001fea000383ffff */
        .weak           $__internal_51_$__cuda_sm70_shflsync_down
        .type           $__internal_51_$__cuda_sm70_shflsync_down,@function
        .size           $__internal_51_$__cuda_sm70_shflsync_down,($__internal_52_$__cuda_sm70_shflsync_idx_p - $__internal_51_$__cuda_sm70_shflsync_down)
$__internal_51_$__cuda_sm70_shflsync_down:
[----:B------:R-:W-:Y:S01]  /*6650*/  HFMA2.MMA R51, -RZ, RZ, 0, 0 ;  /* 0x00000000ff337435 */ /* 0x000fe200000001ff */
[----:B------:R-:W-:Y:S04]  /*6660*/  WARPSYNC R87 ;  /* 0x0000005700007348 */ /* 0x000fe80003800000 */
[----:B------:R0:W1:Y:S01]  /*6670*/  SHFL.DOWN PT, R158, R157, R158, R86 ;  /* 0x0800009e9d9e7389 */ /* 0x00006200000e0056 */
[----:B------:R-:W-:Y:S05]  /*6680*/  RET.REL.NODEC R50 `(_Z25selective_scan_bwd_kernelI32Selective_Scan_bwd_kernel_traitsILi128ELi16ELb1ELb0ELb0ELb0ELb1EN3c108BFloat16EfEEv12SSMParamsBwd) ;  /* 0xffff997032007950 */ /* 0x000fea0003c3ffff */
        .weak           $__internal_52_$__cuda_sm70_shflsync_idx_p
        .type           $__internal_52_$__cuda_sm70_shflsync_idx_p,@function
        .size           $__internal_52_$__cuda_sm70_shflsync_idx_p,($__internal_53_$__cuda_sm70_shflsync_up - $__internal_52_$__cuda_sm70_shflsync_idx_p)
$__internal_52_$__cuda_sm70_shflsync_idx_p:
[----:B------:R-:W-:Y:S01]  /*6690*/  HFMA2.MMA R163, -RZ, RZ, 0, 0 ;  /* 0x00000000ffa37435 */ /* 0x000fe200000001ff */
[----:B------:R-:W-:Y:S01]  /*66a0*/  MOV R162, R86 ;  /* 0x0000005600a27202 */ /* 0x000fe20000000f00 */
[----:B------:R-:W-:Y:S04]  /*66b0*/  WARPSYNC R50 ;  /* 0x0000003200007348 */ /* 0x000fe80003800000 */
[----:B------:R0:W1:Y:S01]  /*66c0*/  SHFL.IDX PT, R51, R88, R87, R51 ;  /* 0x0000005758337389 */ /* 0x00006200000e0033 */
[----:B------:R-:W-:Y:S05]  /*66d0*/  RET.REL.NODEC R162 `(_Z25selective_scan_bwd_kernelI32Selective_Scan_bwd_kernel_traitsILi128ELi16ELb1ELb0ELb0ELb0ELb1EN3c108BFloat16EfEEv12SSMParamsBwd) ;  /* 0xffff9920a2007950 */ /* 0x000fea0003c3ffff */
        .weak           $__internal_53_$__cuda_sm70_shflsync_up
        .type           $__internal_53_$__cuda_sm70_shflsync_up,@function
        .size           $__internal_53_$__cuda_sm70_shflsync_up,(.L_x_8865 - $__internal_53_$__cuda_sm70_shflsync_up)
$__internal_53_$__cuda_sm70_shflsync_up:
[----:B------:R-:W-:Y:S01]  /*66e0*/  MOV R51, 0x0 ;  /* 0x0000000000337802 */ /* 0x000fe20000000f00 */
[----:B------:R-:W-:Y:S04]  /*66f0*/  WARPSYNC R86 ;  /* 0x0000005600007348 */ /* 0x000fe80003800000 */
[----:B------:R0:W1:Y:S01]  /*6700*/  SHFL.UP PT, R86, R89, R88, R87 ;  /* 0x0400005859567389 */ /* 0x00006200000e0057 */
[----:B------:R-:W-:Y:S05]  /*6710*/  RET.REL.NODEC R50 `(_Z25selective_scan_bwd_kernelI32Selective_Scan_bwd_kernel_traitsILi128ELi16ELb1ELb0ELb0ELb0ELb1EN3c108BFloat16EfEEv12SSMParamsBwd) ;  /* 0xffff98e032007950 */ /* 0x000fea0003c3ffff */
.L_x_1309:
        /* <DEDUP_REMOVED lines=14> */
.L_x_8865:


//--------------------- .text._Z25selective_scan_bwd_kernelI32Selective_Scan_bwd_kernel_traitsILi128ELi16ELb1ELb0ELb0ELb1ELb0EN3c108BFloat16EfEEv12SSMParamsBwd --------------------------
	.section	.text._Z25selective_scan_bwd_kernelI32Selective_Scan_bwd_kernel_traitsILi128ELi16ELb1ELb0ELb0ELb1ELb0EN3c108BFloat16EfEEv12SSMParamsBwd,"ax",@progbits
	.sectioninfo	@"SHI_REGISTERS=167"
	.align	128
        .global         _Z25selective_scan_bwd_kernelI32Selective_Scan_bwd_kernel_traitsILi128ELi16ELb1ELb0ELb0ELb1ELb0EN3c108BFloat16EfEEv12SSMParamsBwd
        .type           _Z25selective_scan_bwd_kernelI32Selective_Scan_bwd_kernel_traitsILi128ELi16ELb1ELb0ELb0ELb1ELb0EN3c108BFloat16EfEEv12SSMParamsBwd,@function
        .size           _Z25selective_scan_bwd_kernelI32Selective_Scan_bwd_kernel_traitsILi128ELi16ELb1ELb0ELb0ELb1ELb0EN3c108BFloat16EfEEv12SSMParamsBwd,(.L_x_8868 - _Z25selective_scan_bwd_kernelI32Selective_Scan_bwd_kernel_traitsILi128ELi16ELb1ELb0ELb0ELb1ELb0EN3c108BFloat16EfEEv12SSMParamsBwd)
        .other          _Z25selective_scan_bwd_kernelI32Selective_Scan_bwd_kernel_traitsILi128ELi16ELb1ELb0ELb0ELb1ELb0EN3c108BFloat16EfEEv12SSMParamsBwd,@"STO_CUDA_ENTRY STV_DEFAULT"
_Z25selective_scan_bwd_kernelI32Selective_Scan_bwd_kernel_traitsILi128ELi16ELb1ELb0ELb0ELb1ELb0EN3c108BFloat16EfEEv12SSMParamsBwd:
.text._Z25selective_scan_bwd_kernelI32Selective_Scan_bwd_kernel_traitsILi128ELi16ELb1ELb0ELb0ELb1ELb0EN3c108BFloat16EfEEv12SSMParamsBwd:
        /* <DEDUP_REMOVED lines=15> */
[----:B------:R-:W-:Y:S01]  /*00f0*/  IMAD R17, R3, c[0x0][0x1d8], RZ ;  /* 0x0000760003117a24 */ /* 0x000fe200078e02ff */
[----:B------:R-:W-:Y:S01]  /*0100*/  UMOV UR4, URZ ;  /* 0x0000003f00047c82 */ /* 0x000fe20008000000 */
[----:B------:R-:W4:Y:S01]  /*0110*/  S2R R5, SR_CTAID.X ;  /* 0x0000000000057919 */ /* 0x000f220000002500 */
[----:B------:R-:W-:Y:S01]  /*0120*/  ISETP.GE.AND P5, PT, R20, 0x1, PT ;  /* 0x000000011400780c */ /* 0x000fe20003fa6270 */
[----:B------:R-:W-:Y:S01]  /*0130*/  IMAD R17, R0, c[0x0][0x1dc], R17 ;  /* 0x0000770000117a24 */ /* 0x000fe200078e0211 */
[----:B------:R-:W-:Y:S01]  /*0140*/  UMOV UR5, URZ ;  /* 0x0000003f00057c82 */ /* 0x000fe20008000000 */
[----:B------:R-:W-:Y:S01]  /*0150*/  CS2R R132, SRZ ;  /* 0x0000000000847805 */ /* 0x000fe2000001ff00 */
[----:B------:R-:W-:Y:S01]  /*0160*/  CS2R R130, SRZ ;  /* 0x0000000000827805 */ /* 0x000fe2000001ff00 */
[----:B----4-:R-:W-:Y:S01]  /*0170*/  SHF.R.S32.HI R2, RZ, 0x1f, R5 ;  /* 0x0000001fff027819 */ /* 0x010fe20000011405 */
[----:B------:R-:W-:-:S04]  /*0180*/  IMAD.WIDE.U32 R6, R5, c[0x0][0x1d0], RZ ;  /* 0x0000740005067a25 */ /* 0x000fc800078e00ff */
[C---:B------:R-:W-:Y:S02]  /*0190*/  IMAD R14, R2.reuse, c[0x0][0x1d0], RZ ;  /* 0x00007400020e7a24 */ /* 0x040fe400078e02ff */
[C---:B------:R-:W-:Y:S02]  /*01a0*/  IMAD R16, R2.reuse, c[0x0][0x278], RZ ;  /* 0x00009e0002107a24 */ /* 0x040fe400078e02ff */
[C---:B------:R-:W-:Y:S02]  /*01b0*/  IMAD R13, R5.reuse, c[0x0][0x1d4], R14 ;  /* 0x00007500050d7a24 */ /* 0x040fe400078e020e */
        /* <DEDUP_REMOVED lines=8> */
[----:B-1----:R-:W-:Y:S01]  /*0240*/  IMAD.WIDE.U32 R10, R5, c[0x0][0x278], RZ ;  /* 0x00009e00050a7a25 */ /* 0x002fe200078e00ff */
[----:B------:R-:W-:-:S03]  /*0250*/  IADD3 R18, P0, R13, R6, RZ ;  /* 0x000000060d127210 */ /* 0x000fc60007f1e0ff */
[----:B------:R-:W-:Y:S01]  /*0260*/  IMAD R21, R5, c[0x0][0x27c], R16 ;  /* 0x00009f0005157a24 */ /* 0x000fe200078e0210 */
[----:B------:R-:W-:Y:S01]  /*0270*/  IADD3.X R19, R15, R7, R17, P0, !PT ;  /* 0x000000070f137210 */ /* 0x000fe200007fe411 */
[C---:B------:R-:W-:Y:S01]  /*0280*/  IMAD.WIDE.U32 R6, R0.reuse, c[0x0][0x1e8], R8 ;  /* 0x00007a0000067a25 */ /* 0x040fe200078e0008 */
[----:B------:R-:W-:Y:S02]  /*0290*/  ISETP.NE.U32.AND P0, PT, RZ, c[0x0][0x260], PT ;  /* 0x00009800ff007a0c */ /* 0x000fe40003f05070 */
[----:B------:R-:W-:Y:S01]  /*02a0*/  IADD3 R11, R11, R21, RZ ;  /* 0x000000150b0b7210 */ /* 0x000fe20007ffe0ff */
[C---:B------:R-:W-:Y:S01]  /*02b0*/  IMAD R17, R3.reuse, c[0x0][0x1e8], RZ ;  /* 0x00007a0003117a24 */ /* 0x040fe200078e02ff */
[----:B------:R-:W-:Y:S01]  /*02c0*/  ISETP.NE.AND.EX P0, PT, RZ, c[0x0][0x264], PT, P0 ;  /* 0x00009900ff007a0c */ /* 0x000fe20003f05300 */
[----:B------:R-:W-:Y:S01]  /*02d0*/  IMAD R21, R3, c[0x0][0x280], RZ ;  /* 0x0000a00003157a24 */ /* 0x000fe200078e02ff */
[----:B------:R-:W-:Y:S01]  /*02e0*/  IADD3 R16, P6, R13, R6, RZ ;  /* 0x000000060d107210 */ /* 0x000fe20007fde0ff */
[----:B------:R-:W-:Y:S01]  /*02f0*/  IMAD.WIDE.U32 R8, R0, c[0x0][0x280], R10 ;  /* 0x0000a00000087a25 */ /* 0x000fe200078e000a */
[----:B------:R-:W-:-:S03]  /*0300*/  HFMA2.MMA R11, -RZ, RZ, 0, 0 ;  /* 0x00000000ff0b7435 */ /* 0x000fc600000001ff */
[C---:B------:R-:W-:Y:S01]  /*0310*/  IMAD R10, R0.reuse, c[0x0][0x1ec], R17 ;  /* 0x00007b00000a7a24 */ /* 0x040fe200078e0211 */
[----:B------:R-:W-:Y:S01]  /*0320*/  IADD3 R14, P3, R13, R8, RZ ;  /* 0x000000080d0e7210 */ /* 0x000fe20007f7e0ff */
[----:B------:R-:W-:Y:S01]  /*0330*/  IMAD R21, R0, c[0x0][0x284], R21 ;  /* 0x0000a10000157a24 */ /* 0x000fe200078e0215 */
[C---:B------:R-:W-:Y:S02]  /*0340*/  LEA R17, P4, R18.reuse, c[0x0][0x240], 0x1 ;  /* 0x0000900012117a11 */ /* 0x040fe400078808ff */
[----:B------:R-:W-:Y:S01]  /*0350*/  IADD3.X R7, R15, R7, R10, P6, !PT ;  /* 0x000000070f077210 */ /* 0x000fe200037fe40a */
[----:B------:R-:W-:Y:S01]  /*0360*/  @P0 IMAD R6, R5, c[0x0][0x164], R0 ;  /* 0x0000590005060a24 */ /* 0x000fe200078e0200 */
[----:B------:R-:W-:Y:S02]  /*0370*/  IADD3.X R9, R15, R9, R21, P3, !PT ;  /* 0x000000090f097210 */ /* 0x000fe40001ffe415 */
[----:B------:R-:W-:Y:S01]  /*0380*/  LEA.HI.X R18, R18, c[0x0][0x244], R19, 0x1, P4 ;  /* 0x0000910012127a11 */ /* 0x000fe200020f0c13 */
[----:B------:R-:W-:Y:S01]  /*0390*/  @P0 IMAD R6, R6, c[0x0][0x174], RZ ;  /* 0x00005d0006060a24 */ /* 0x000fe200078e02ff */
[----:B------:R-:W-:-:S02]  /*03a0*/  ISETP.NE.U32.AND P3, PT, RZ, c[0x0][0x328], PT ;  /* 0x0000ca00ff007a0c */ /* 0x000fc40003f65070 */
[----:B------:R-:W-:Y:S01]  /*03b0*/  ISETP.NE.U32.AND P4, PT, RZ, c[0x0][0x348], PT ;  /* 0x0000d200ff007a0c */ /* 0x000fe20003f85070 */
[----:B------:R-:W-:Y:S01]  /*03c0*/  @P0 IMAD R6, R6, c[0x0][0x16c], RZ ;  /* 0x00005b0006060a24 */ /* 0x000fe200078e02ff */
[----:B------:R-:W-:Y:S02]  /*03d0*/  ISETP.NE.AND.EX P3, PT, RZ, c[0x0][0x32c], PT, P3 ;  /* 0x0000cb00ff007a0c */ /* 0x000fe40003f65330 */
[----:B------:R-:W-:Y:S02]  /*03e0*/  ISETP.NE.AND.EX P4, PT, RZ, c[0x0][0x34c], PT, P4 ;  /* 0x0000d300ff007a0c */ /* 0x000fe40003f85340 */
[C---:B------:R-:W-:Y:S02]  /*03f0*/  LEA R15, P6, R16.reuse, c[0x0][0x248], 0x1 ;  /* 0x00009200100f7a11 */ /* 0x040fe400078c08ff */
[----:B------:R-:W-:Y:S02]  /*0400*/  @P0 MOV R135, 0x8 ;  /* 0x0000000800870802 */ /* 0x000fe40000000f00 */
[----:B------:R-:W-:-:S02]  /*0410*/  LEA.HI.X R16, R16, c[0x0][0x24c], R7, 0x1, P6 ;  /* 0x0000930010107a11 */ /* 0x000fc400030f0c07 */
[----:B------:R-:W-:Y:S01]  /*0420*/  LEA R13, P6, R14, c[0x0][0x308], 0x1 ;  /* 0x0000c2000e0d7a11 */ /* 0x000fe200078c08ff */
[----:B------:R-:W-:Y:S02]  /*0430*/  @P0 IMAD.WIDE R134, R6, R135, c[0x0][0x260] ;  /* 0x0000980006860625 */ /* 0x000fe400078e0287 */
[----:B------:R-:W-:Y:S01]  /*0440*/  @!P0 CS2R R134, SRZ ;  /* 0x0000000000868805 */ /* 0x000fe2000001ff00 */
[----:B------:R-:W-:Y:S01]  /*0450*/  LEA.HI.X R14, R14, c[0x0][0x30c], R9, 0x1, P6 ;  /* 0x0000c3000e0e7a11 */ /* 0x000fe200030f0c09 */
[----:B--2---:R0:W1:Y:S01]  /*0460*/  @P1 R2UR UR4, R4 ;  /* 0x00000000040413c2 */ /* 0x00406200000e0000 */
[----:B------:R-:W-:-:S04]  /*0470*/  @P3 LEA R132, P1, R0, c[0x0][0x328], 0x2 ;  /* 0x0000ca0000843a11 */ /* 0x000fc800078210ff */
[----:B------:R-:W-:-:S03]  /*0480*/  @P3 LEA.HI.X R133, R0, c[0x0][0x32c], R3, 0x2, P1 ;  /* 0x0000cb0000853a11 */ /* 0x000fc600008f1403 */
[----:B---3--:R2:W3:Y:S01]  /*0490*/  @P2 R2UR UR5, R12 ;  /* 0x000000000c0523c2 */ /* 0x0084e200000e0000 */
[C---:B------:R-:W-:Y:S02]  /*04a0*/  @P4 LEA R130, P2, R0.reuse, c[0x0][0x348], 0x2 ;  /* 0x0000d20000824a11 */ /* 0x040fe400078410ff */
[----:B0-----:R-:W-:Y:S02]  /*04b0*/  MOV R4, RZ ;  /* 0x000000ff00047202 */ /* 0x001fe40000000f00 */
        /* <DEDUP_REMOVED lines=12> */
[----:B--2---:R-:W-:Y:S02]  /*0580*/  SHF.L.U32 R12, R6, 0x1, RZ ;  /* 0x00000001060c7819 */ /* 0x004fe400000006ff */
[----:B------:R-:W-:Y:S02]  /*0590*/  LEA.HI R10, R9, R6, RZ, 0x5 ;  /* 0x00000006090a7211 */ /* 0x000fe400078f28ff */
[----:B------:R-:W-:Y:S02]  /*05a0*/  LOP3.LUT R9, R12, 0xffffffc0, RZ, 0xc0, !PT ;  /* 0xffffffc00c097812 */ /* 0x000fe400078ec0ff */
[----:B------:R-:W-:Y:S01]  /*05b0*/  SHF.R.S32.HI R10, RZ, 0x5, R10 ;  /* 0x00000005ff0a7819 */ /* 0x000fe2000001140a */
[----:B------:R4:W2:Y:S08]  /*05c0*/  R2UR UR10, R13 ;  /* 0x000000000d0a73c2 */ /* 0x0008b000000e0000 */
[----:B-1-3--:R4:W0:Y:S02]  /*05d0*/  R2UR UR11, R14 ;  /* 0x000000000e0b73c2 */ /* 0x00a82400000e0000 */
.L_x_1360:
[----:B------:R-:W-:Y:S01]  /*05e0*/  BAR.SYNC.DEFER_BLOCKING 0x0 ;  /* 0x0000000000007b1d */ /* 0x000fe20000010000 */
[----:B----4-:R-:W-:-:S02]  /*05f0*/  MOV R14, UR12 ;  /* 0x0000000c000e7c02 */ /* 0x010fc40008000f00 */
[----:B------:R-:W-:Y:S02]  /*0600*/  MOV R15, UR13 ;  /* 0x0000000d000f7c02 */ /* 0x000fe40008000f00 */
[----:B------:R-:W-:-:S05]  /*0610*/  LOP3.LUT R13, R9, 0x1f, R6, 0xf8, !PT ;  /* 0x0000001f090d7812 */ /* 0x000fca00078ef806 */
[----:B------:R-:W-:-:S05]  /*0620*/  IMAD.WIDE R14, R13, 0x10, R14 ;  /* 0x000000100d0e7825 */ /* 0x000fca00078e020e */
[----:B------:R-:W3:Y:S04]  /*0630*/  LDG.E.128 R16, [R14.64] ;  /* 0x000000080e107981 */ /* 0x000ee8000c1e1d00 */
[----:B------:R-:W4:Y:S01]  /*0640*/  LDG.E.128 R24, [R14.64+0x200] ;  /* 0x000200080e187981 */ /* 0x000f22000c1e1d00 */
[----:B------:R-:W-:Y:S01]  /*0650*/  IADD3 R12, R9, R7, RZ ;  /* 0x00000007090c7210 */ /* 0x000fe20007ffe0ff */
[----:B------:R-:W-:-:S03]  /*0660*/  HFMA2.MMA R20, -RZ, RZ, 0, 9.5367431640625e-07 ;  /* 0x00000010ff147435 */ /* 0x000fc600000001ff */
[----:B------:R-:W-:-:S07]  /*0670*/  IADD3 R57, R12, R7, RZ ;  /* 0x000000070c397210 */ /* 0x000fce0007ffe0ff */
[----:B0-----:R-:W-:Y:S01]  /*0680*/  IMAD.WIDE R20, R13, R20, UR6 ;  /* 0x000000060d147e25 */ /* 0x001fe2000f8e0214 */
[----:B---3--:R-:W-:Y:S04]  /*0690*/  STS.128 [R12.X16], R16 ;  /* 0x000000100c007388 */ /* 0x008fe8000000cc00 */
[----:B----4-:R-:W-:Y:S01]  /*06a0*/  STS.128 [R12.X16+0x200], R24 ;  /* 0x000200180c007388 */ /* 0x010fe2000000cc00 */
[----:B------:R-:W-:-:S06]  /*06b0*/  NOP ;  /* 0x0000000000007918 */ /* 0x000fcc0000000000 */
[----:B------:R-:W0:Y:S04]  /*06c0*/  LDS.128 R44, [R57.X16] ;  /* 0x00000000392c7984 */ /* 0x000e28000000cc00 */
[----:B------:R-:W-:Y:S04]  /*06d0*/  LDS.128 R40, [R57.X16+0x10] ;  /* 0x0000100039287984 */ /* 0x000fe8000000cc00 */
[----:B------:R-:W-:Y:S06]  /*06e0*/  BAR.SYNC.DEFER_BLOCKING 0x0 ;  /* 0x0000000000007b1d */ /* 0x000fec0000010000 */
[----:B------:R-:W3:Y:S04]  /*06f0*/  LDG.E.128 R28, [R20.64] ;  /* 0x00000008141c7981 */ /* 0x000ee8000c1e1d00 */
[----:B------:R-:W4:Y:S01]  /*0700*/  LDG.E.128 R32, [R20.64+0x200] ;  /* 0x0002000814207981 */ /* 0x000f22000c1e1d00 */
[----:B--2---:R-:W-:-:S02]  /*0710*/  MOV R14, UR10 ;  /* 0x0000000a000e7c02 */ /* 0x004fc40008000f00 */
[----:B------:R-:W-:-:S05]  /*0720*/  MOV R15, UR11 ;  /* 0x0000000b000f7c02 */ /* 0x000fca0008000f00 */
[----:B------:R-:W-:Y:S01]  /*0730*/  IMAD.WIDE R14, R13, 0x10, R14 ;  /* 0x000000100d0e7825 */ /* 0x000fe200078e020e */
[----:B---3--:R-:W-:Y:S04]  /*0740*/  STS.128 [R12.X16], R28 ;  /* 0x0000001c0c007388 */ /* 0x008fe8000000cc00 */
[----:B----4-:R-:W-:Y:S01]  /*0750*/  STS.128 [R12.X16+0x200], R32 ;  /* 0x000200200c007388 */ /* 0x010fe2000000cc00 */
[----:B------:R-:W-:-:S06]  /*0760*/  NOP ;  /* 0x0000000000007918 */ /* 0x000fcc0000000000 */
[----:B------:R-:W1:Y:S04]  /*0770*/  LDS.128 R24, [R57.X16] ;  /* 0x0000000039187984 */ /* 0x000e68000000cc00 */
[----:B------:R-:W-:Y:S04]  /*0780*/  LDS.128 R16, [R57.X16+0x10] ;  /* 0x0000100039107984 */ /* 0x000fe8000000cc00 */
[----:B------:R-:W-:Y:S06]  /*0790*/  BAR.SYNC.DEFER_BLOCKING 0x0 ;  /* 0x0000000000007b1d */ /* 0x000fec0000010000 */
[----:B------:R2:W3:Y:S04]  /*07a0*/  LDG.E.128 R36, [R14.64] ;  /* 0x000000080e247981 */ /* 0x0004e8000c1e1d00 */
[----:B------:R2:W4:Y:S01]  /*07b0*/  LDG.E.128 R20, [R14.64+0x200] ;  /* 0x000200080e147981 */ /* 0x000522000c1e1d00 */
[----:B0-----:R-:W-:Y:S01]  /*07c0*/  PRMT R13, RZ, 0x5410, R44 ;  /* 0x00005410ff0d7816 */ /* 0x001fe2000000002c */
[----:B------:R-:W-:Y:S01]  /*07d0*/  BSSY B0, `(.L_x_1311) ;  /* 0x0000054000007945 */ /* 0x000fe20003800000 */
[----:B-1----:R-:W-:-:S02]  /*07e0*/  PRMT R66, RZ, 0x5410, R24 ;  /* 0x00005410ff427816 */ /* 0x002fc40000000018 */
[--C-:B------:R-:W-:Y:S02]  /*07f0*/  PRMT R64, RZ, 0x5410, R25.reuse ;  /* 0x00005410ff407816 */ /* 0x100fe40000000019 */
[----:B------:R-:W-:Y:S01]  /*0800*/  PRMT R62, RZ, 0x5410, R26 ;  /* 0x00005410ff3e7816 */ /* 0x000fe2000000001a */
[----:B------:R-:W-:Y:S01]  /*0810*/  FADD.FTZ R66, R66, UR5 ;  /* 0x0000000542427e21 */ /* 0x000fe20008010000 */
[----:B------:R-:W-:Y:S01]  /*0820*/  PRMT R24, RZ, 0x7610, R24 ;  /* 0x00007610ff187816 */ /* 0x000fe20000000018 */
[----:B------:R-:W-:Y:S01]  /*0830*/  FADD.FTZ R64, R64, UR5 ;  /* 0x0000000540407e21 */ /* 0x000fe20008010000 */
[----:B------:R-:W-:Y:S01]  /*0840*/  PRMT R25, RZ, 0x7610, R25 ;  /* 0x00007610ff197816 */ /* 0x000fe20000000019 */
[----:B------:R-:W-:Y:S01]  /*0850*/  FADD.FTZ R62, R62, UR5 ;  /* 0x000000053e3e7e21 */ /* 0x000fe20008010000 */
[----:B------:R-:W-:Y:S01]  /*0860*/  FSETP.GTU.FTZ.AND P4, PT, R66, 20, PT ;  /* 0x41a000004200780b */ /* 0x000fe20003f9c000 */
[----:B------:R-:W-:Y:S01]  /*0870*/  FADD.FTZ R65, R24, UR5 ;  /* 0x0000000518417e21 */ /* 0x000fe20008010000 */
[----:B------:R-:W-:Y:S01]  /*0880*/  PRMT R26, RZ, 0x7610, R26 ;  /* 0x00007610ff1a7816 */ /* 0x000fe2000000001a */
[----:B------:R-:W-:Y:S01]  /*0890*/  FADD.FTZ R63, R25, UR5 ;  /* 0x00000005193f7e21 */ /* 0x000fe20008010000 */
[----:B--2---:R-:W-:-:S02]  /*08a0*/  MOV R15, c[0x0][0x16c] ;  /* 0x00005b00000f7a02 */ /* 0x004fc40000000f00 */
[----:B------:R-:W-:Y:S01]  /*08b0*/  PRMT R59, RZ, 0x5410, R27 ;  /* 0x00005410ff3b7816 */ /* 0x000fe2000000001b */
[----:B------:R-:W-:Y:S01]  /*08c0*/  FADD.FTZ R61, R26, UR5 ;  /* 0x000000051a3d7e21 */ /* 0x000fe20008010000 */
[----:B------:R-:W-:Y:S02]  /*08d0*/  ISETP.GE.AND P5, PT, R15, 0x1, PT ;  /* 0x000000010f00780c */ /* 0x000fe40003fa6270 */
[----:B------:R-:W-:Y:S01]  /*08e0*/  FSETP.GTU.FTZ.AND P3, PT, R65, 20, PT ;  /* 0x41a000004100780b */ /* 0x000fe20003f7c000 */
[----:B------:R-:W-:Y:S01]  /*08f0*/  FADD.FTZ R59, R59, UR5 ;  /* 0x000000053b3b7e21 */ /* 0x000fe20008010000 */
[----:B------:R-:W-:Y:S02]  /*0900*/  FSETP.GTU.FTZ.AND P2, PT, R64, 20, PT ;  /* 0x41a000004000780b */ /* 0x000fe40003f5c000 */
[----:B------:R-:W-:Y:S02]  /*0910*/  FSETP.GTU.FTZ.AND P1, PT, R63, 20, PT ;  /* 0x41a000003f00780b */ /* 0x000fe40003f3c000 */
[----:B------:R-:W-:-:S02]  /*0920*/  FSETP.GTU.FTZ.AND P0, PT, R62, 20, PT ;  /* 0x41a000003e00780b */ /* 0x000fc40003f1c000 */
[----:B------:R-:W-:Y:S02]  /*0930*/  FSETP.GTU.FTZ.AND P6, PT, R61, 20, PT ;  /* 0x41a000003d00780b */ /* 0x000fe40003fdc000 */
[----:B------:R-:W-:Y:S01]  /*0940*/  PRMT R24, RZ, 0x5410, R40 ;  /* 0x00005410ff187816 */ /* 0x000fe20000000028 */
[----:B---3--:R-:W-:Y:S04]  /*0950*/  STS.128 [R12.X16], R36 ;  /* 0x000000240c007388 */ /* 0x008fe8000000cc00 */
[----:B----4-:R-:W-:Y:S01]  /*0960*/  STS.128 [R12.X16+0x200], R20 ;  /* 0x000200140c007388 */ /* 0x010fe2000000cc00 */
[----:B------:R-:W-:-:S06]  /*0970*/  NOP ;  /* 0x0000000000007918 */ /* 0x000fcc0000000000 */
[----:B------:R-:W0:Y:S04]  /*0980*/  LDS.128 R28, [R57.X16] ;  /* 0x00000000391c7984 */ /* 0x000e28000000cc00 */
[----:B------:R1:W2:Y:S01]  /*0990*/  LDS.128 R20, [R57.X16+0x10] ;  /* 0x0000100039147984 */ /* 0x0002a2000000cc00 */
[--C-:B0-----:R-:W-:Y:S02]  /*09a0*/  PRMT R74, RZ, 0x5410, R28.reuse ;  /* 0x00005410ff4a7816 */ /* 0x101fe4000000001c */
[----:B------:R-:W-:Y:S02]  /*09b0*/  PRMT R72, RZ, 0x7610, R28 ;  /* 0x00007610ff487816 */ /* 0x000fe4000000001c */
[----:B------:R-:W-:Y:S01]  /*09c0*/  PRMT R71, RZ, 0x5410, R29 ;  /* 0x00005410ff477816 */ /* 0x000fe2000000001d */
[----:B------:R-:W-:Y:S01]  /*09d0*/  FFMA.FTZ R13, R74, R13, R11 ;  /* 0x0000000d4a0d7223 */ /* 0x000fe2000001000b */
[----:B------:R-:W-:-:S02]  /*09e0*/  PRMT R11, RZ, 0x7610, R44 ;  /* 0x00007610ff0b7816 */ /* 0x000fc4000000002c */
[----:B------:R-:W-:Y:S02]  /*09f0*/  PRMT R70, RZ, 0x7610, R29 ;  /* 0x00007610ff467816 */ /* 0x000fe4000000001d */
[--C-:B------:R-:W-:Y:S01]  /*0a00*/  PRMT R69, RZ, 0x5410, R30.reuse ;  /* 0x00005410ff457816 */ /* 0x100fe2000000001e */
[----:B------:R-:W-:Y:S01]  /*0a10*/  FFMA.FTZ R28, R72, R11, R13 ;  /* 0x0000000b481c7223 */ /* 0x000fe2000001000d */
[--C-:B------:R-:W-:Y:S02]  /*0a20*/  PRMT R11, RZ, 0x5410, R45.reuse ;  /* 0x00005410ff0b7816 */ /* 0x100fe4000000002d */
[----:B------:R-:W-:Y:S02]  /*0a30*/  PRMT R13, RZ, 0x7610, R45 ;  /* 0x00007610ff0d7816 */ /* 0x000fe4000000002d */
[----:B------:R-:W-:Y:S01]  /*0a40*/  PRMT R68, RZ, 0x7610, R30 ;  /* 0x00007610ff447816 */ /* 0x000fe2000000001e */
[----:B------:R-:W-:Y:S01]  /*0a50*/  FFMA.FTZ R11, R71, R11, R28 ;  /* 0x0000000b470b7223 */ /* 0x000fe2000001001c */
[----:B------:R-:W-:-:S02]  /*0a60*/  PRMT R67, RZ, 0x5410, R31 ;  /* 0x00005410ff437816 */ /* 0x000fc4000000001f */
[----:B------:R-:W-:Y:S01]  /*0a70*/  PRMT R60, RZ, 0x7610, R31 ;  /* 0x00007610ff3c7816 */ /* 0x000fe2000000001f */
[----:B------:R-:W-:Y:S01]  /*0a80*/  FFMA.FTZ R14, R70, R13, R11 ;  /* 0x0000000d460e7223 */ /* 0x000fe2000001000b */
[--C-:B------:R-:W-:Y:S02]  /*0a90*/  PRMT R11, RZ, 0x5410, R46.reuse ;  /* 0x00005410ff0b7816 */ /* 0x100fe4000000002e */
[----:B------:R-:W-:-:S03]  /*0aa0*/  PRMT R13, RZ, 0x7610, R46 ;  /* 0x00007610ff0d7816 */ /* 0x000fc6000000002e */
[----:B------:R-:W-:-:S04]  /*0ab0*/  FFMA.FTZ R11, R69, R11, R14 ;  /* 0x0000000b450b7223 */ /* 0x000fc8000001000e */
[----:B------:R-:W-:Y:S01]  /*0ac0*/  FFMA.FTZ R14, R68, R13, R11 ;  /* 0x0000000d440e7223 */ /* 0x000fe2000001000b */
[--C-:B------:R-:W-:Y:S02]  /*0ad0*/  PRMT R11, RZ, 0x5410, R47.reuse ;  /* 0x00005410ff0b7816 */ /* 0x100fe4000000002f */
[----:B------:R-:W-:-:S03]  /*0ae0*/  PRMT R13, RZ, 0x7610, R47 ;  /* 0x00007610ff0d7816 */ /* 0x000fc6000000002f */
[----:B------:R-:W-:-:S04]  /*0af0*/  FFMA.FTZ R11, R67, R11, R14 ;  /* 0x0000000b430b7223 */ /* 0x000fc8000001000e */
[----:B------:R-:W-:Y:S01]  /*0b00*/  FFMA.FTZ R15, R60, R13, R11 ;  /* 0x0000000d3c0f7223 */ /* 0x000fe2000001000b */
[----:B------:R-:W-:Y:S05]  /*0b10*/  @P4 BRA `(.L_x_1312) ;  /* 0x000001f000004947 */ /* 0x000fea0003800000 */
[----:B-12---:R-:W-:Y:S01]  /*0b20*/  FMUL.FTZ R66, R66, 1.4426950216293334961 ;  /* 0x3fb8aa3b42427820 */ /* 0x006fe20000410000 */
[----:B------:R-:W-:Y:S02]  /*0b30*/  MOV R25, 0x3e800000 ;  /* 0x3e80000000197802 */ /* 0x000fe40000000f00 */
[----:B------:R-:W-:Y:S01]  /*0b40*/  MOV R26, 0x3d39bf78 ;  /* 0x3d39bf78001a7802 */ /* 0x000fe20000000f00 */
        /* <DEDUP_REMOVED lines=28> */
.L_x_1312:
[----:B-12---:R-:W-:Y:S05]  /*0d10*/  BSYNC B0 ;  /* 0x0000000000007941 */ /* 0x006fea0003800000 */
.L_x_1311:
[----:B------:R-:W-:Y:S01]  /*0d20*/  PRMT R58, RZ, 0x5410, R20 ;  /* 0x00005410ff3a7816 */ /* 0x000fe20000000014 */
[----:B------:R-:W-:Y:S01]  /*0d30*/  BSSY B0, `(.L_x_1313) ;  /* 0x0000028000007945 */ /* 0x000fe20003800000 */
[----:B------:R-:W-:Y:S02]  /*0d40*/  PRMT R27, RZ, 0x7610, R27 ;  /* 0x00007610ff1b7816 */ /* 0x000fe4000000001b */
[----:B------:R-:W-:Y:S01]  /*0d50*/  PRMT R11, RZ, 0x7610, R40 ;  /* 0x00007610ff0b7816 */ /* 0x000fe20000000028 */
[----:B------:R-:W-:Y:S01]  /*0d60*/  FFMA.FTZ R24, R58, R24, R15 ;  /* 0x000000183a187223 */ /* 0x000fe2000001000f */
[----:B------:R-:W-:Y:S01]  /*0d70*/  PRMT R77, RZ, 0x7610, R20 ;  /* 0x00007610ff4d7816 */ /* 0x000fe20000000014 */
[----:B------:R-:W-:Y:S01]  /*0d80*/  FADD.FTZ R76, R27, UR5 ;  /* 0x000000051b4c7e21 */ /* 0x000fe20008010000 */
[----:B------:R-:W-:-:S03]  /*0d90*/  FSETP.GTU.FTZ.AND P4, PT, R59, 20, PT ;  /* 0x41a000003b00780b */ /* 0x000fc60003f9c000 */
[----:B------:R-:W-:Y:S01]  /*0da0*/  FFMA.FTZ R24, R77, R11, R24 ;  /* 0x0000000b4d187223 */ /* 0x000fe20000010018 */
        /* <DEDUP_REMOVED lines=32> */
.L_x_1314:
[----:B------:R-:W-:Y:S05]  /*0fb0*/  BSYNC B0 ;  /* 0x0000000000007941 */ /* 0x000fea0003800000 */
.L_x_1313:
        /* <DEDUP_REMOVED lines=39> */
.L_x_1316:
[----:B------:R-:W-:Y:S05]  /*1230*/  BSYNC B0 ;  /* 0x0000000000007941 */ /* 0x000fea0003800000 */
.L_x_1315:
        /* <DEDUP_REMOVED lines=39> */
.L_x_1318:
[----:B------:R-:W-:Y:S05]  /*14b0*/  BSYNC B0 ;  /* 0x0000000000007941 */ /* 0x000fea0003800000 */
.L_x_1317:
        /* <DEDUP_REMOVED lines=39> */
.L_x_1320:
[----:B------:R-:W-:Y:S05]  /*1730*/  BSYNC B0 ;  /* 0x0000000000007941 */ /* 0x000fea0003800000 */
.L_x_1319:
        /* <DEDUP_REMOVED lines=39> */
.L_x_1322:
[----:B------:R-:W-:Y:S05]  /*19b0*/  BSYNC B0 ;  /* 0x0000000000007941 */ /* 0x000fea0003800000 */
.L_x_1321:
        /* <DEDUP_REMOVED lines=39> */
.L_x_1324:
[----:B------:R-:W-:Y:S05]  /*1c30*/  BSYNC B0 ;  /* 0x0000000000007941 */ /* 0x000fea0003800000 */
.L_x_1323:
        /* <DEDUP_REMOVED lines=39> */
.L_x_1326:
[----:B------:R-:W-:Y:S05]  /*1eb0*/  BSYNC B0 ;  /* 0x0000000000007941 */ /* 0x000fea0003800000 */
.L_x_1325:
[--C-:B------:R-:W-:Y:S01]  /*1ec0*/  PRMT R93, RZ, 0x5410, R19.reuse ;  /* 0x00005410ff5d7816 */ /* 0x100fe20000000013 */
[----:B------:R-:W-:Y:S01]  /*1ed0*/  BSSY B0, `(.L_x_1327) ;  /* 0x0000027000007945 */ /* 0x000fe20003800000 */
[----:B------:R-:W-:Y:S01]  /*1ee0*/  HFMA2.MMA R16, -RZ, RZ, 0, 0 ;  /* 0x00000000ff107435 */ /* 0x000fe200000001ff */
[----:B------:R-:W-:Y:S01]  /*1ef0*/  FSETP.GTU.FTZ.AND P3, PT, R94, 20, PT ;  /* 0x41a000005e00780b */ /* 0x000fe20003f7c000 */
[----:B------:R-:W-:Y:S01]  /*1f00*/  CS2R R14, SRZ ;  /* 0x00000000000e7805 */ /* 0x000fe2000001ff00 */
[----:B------:R-:W-:Y:S01]  /*1f10*/  MOV R13, RZ ;  /* 0x000000ff000d7202 */ /* 0x000fe20000000f00 */
[----:B------:R-:W-:Y:S01]  /*1f20*/  FADD.FTZ R93, R93, UR5 ;  /* 0x000000055d5d7e21 */ /* 0x000fe20008010000 */
[----:B------:R-:W-:Y:S01]  /*1f30*/  PRMT R96, RZ, 0x7610, R19 ;  /* 0x00007610ff607816 */ /* 0x000fe20000000013 */
[----:B------:R-:W-:Y:S05]  /*1f40*/  @P2 BRA `(.L_x_1328) ;  /* 0x000001f000002947 */ /* 0x000fea0003800000 */
[----:B------:R-:W-:Y:S01]  /*1f50*/  FMUL.FTZ R73, R73, 1.4426950216293334961 ;  /* 0x3fb8aa3b49497820 */ /* 0x000fe20000410000 */
        /* <DEDUP_REMOVED lines=30> */
.L_x_1328:
[----:B------:R-:W-:Y:S05]  /*2140*/  BSYNC B0 ;  /* 0x0000000000007941 */ /* 0x000fea0003800000 */
.L_x_1327:
[----:B------:R-:W-:Y:S01]  /*2150*/  BSSY B0, `(.L_x_1329) ;  /* 0x0000026000007945 */ /* 0x000fe20003800000 */
[----:B------:R-:W-:Y:S01]  /*2160*/  HFMA2.MMA R17, -RZ, RZ, 0, 0 ;  /* 0x00000000ff117435 */ /* 0x000fe200000001ff */
[----:B------:R-:W-:Y:S01]  /*2170*/  FSETP.GTU.FTZ.AND P2, PT, R93, 20, PT ;  /* 0x41a000005d00780b */ /* 0x000fe20003f5c000 */
[----:B------:R-:W-:Y:S01]  /*2180*/  CS2R R20, SRZ ;  /* 0x0000000000147805 */ /* 0x000fe2000001ff00 */
[----:B------:R-:W-:Y:S01]  /*2190*/  CS2R R18, SRZ ;  /* 0x0000000000127805 */ /* 0x000fe2000001ff00 */
[----:B------:R-:W-:Y:S01]  /*21a0*/  FADD.FTZ R96, R96, UR5 ;  /* 0x0000000560607e21 */ /* 0x000fe20008010000 */
        /* <DEDUP_REMOVED lines=32> */
.L_x_1330:
[----:B------:R-:W-:Y:S05]  /*23b0*/  BSYNC B0 ;  /* 0x0000000000007941 */ /* 0x000fea0003800000 */
.L_x_1329:
[----:B------:R-:W-:Y:S01]  /*23c0*/  BSSY B0, `(.L_x_1331) ;  /* 0x0000025000007945 */ /* 0x000fe20003800000 */
[----:B------:R-:W-:Y:S01]  /*23d0*/  FSETP.GTU.FTZ.AND P1, PT, R96, 20, PT ;  /* 0x41a000006000780b */ /* 0x000fe20003f3c000 */
[----:B------:R-:W-:Y:S01]  /*23e0*/  CS2R R22, SRZ ;  /* 0x0000000000167805 */ /* 0x000fe2000001ff00 */
[----:B------:R-:W-:Y:S01]  /*23f0*/  CS2R R24, SRZ ;  /* 0x0000000000187805 */ /* 0x000fe2000001ff00 */
[----:B------:R-:W-:Y:S01]  /*2400*/  CS2R R26, SRZ ;  /* 0x00000000001a7805 */ /* 0x000fe2000001ff00 */
        /* <DEDUP_REMOVED lines=32> */
.L_x_1332:
[----:B------:R-:W-:Y:S05]  /*2610*/  BSYNC B0 ;  /* 0x0000000000007941 */ /* 0x000fea0003800000 */
.L_x_1331:
        /* <DEDUP_REMOVED lines=33> */
.L_x_1334:
[----:B------:R-:W-:Y:S05]  /*2830*/  BSYNC B0 ;  /* 0x0000000000007941 */ /* 0x000fea0003800000 */
.L_x_1333:
        /* <DEDUP_REMOVED lines=33> */
.L_x_1336:
[----:B------:R-:W-:Y:S05]  /*2a50*/  BSYNC B0 ;  /* 0x0000000000007941 */ /* 0x000fea0003800000 */
.L_x_1335:
        /* <DEDUP_REMOVED lines=33> */
.L_x_1338:
[----:B------:R-:W-:Y:S05]  /*2c70*/  BSYNC B0 ;  /* 0x0000000000007941 */ /* 0x000fea0003800000 */
.L_x_1337:
        /* <DEDUP_REMOVED lines=33> */
.L_x_1340:
[----:B------:R-:W-:Y:S05]  /*2e90*/  BSYNC B0 ;  /* 0x0000000000007941 */ /* 0x000fea0003800000 */
.L_x_1339:
        /* <DEDUP_REMOVED lines=33> */
.L_x_1342:
[----:B------:R-:W-:Y:S05]  /*30b0*/  BSYNC B0 ;  /* 0x0000000000007941 */ /* 0x000fea0003800000 */
.L_x_1341:
[----:B------:R-:W-:Y:S01]  /*30c0*/  BAR.SYNC.DEFER_BLOCKING 0x0 ;  /* 0x0000000000007b1d */ /* 0x000fe20000010000 */
[----:B------:R-:W-:Y:S01]  /*30d0*/  HFMA2.MMA R28, -RZ, RZ, 0, 0 ;  /* 0x00000000ff1c7435 */ /* 0x000fe200000001ff */
        /* <DEDUP_REMOVED lines=19> */
.L_x_1359:
        /* <DEDUP_REMOVED lines=43> */
[----:B------:R-:W-:Y:S01]  /*34c0*/  FMUL.FTZ R152, R90, R66 ;  /* 0x000000425a987220 */ /* 0x000fe20000410000 */
[----:B------:R-:W-:Y:S02]  /*34d0*/  LEA.HI.X R87, R88, c[0x0][0x22c], R51, 0x2, P2 ;  /* 0x00008b0058577a11 */ /* 0x000fe400010f1433 */
[----:B------:R-:W-:Y:S01]  /*34e0*/  LEA.HI.X R51, R48, c[0x0][0x234], R49, 0x2, P3 ;  /* 0x00008d0030337a11 */ /* 0x000fe200018f1431 */
[----:B------:R-:W-:Y:S01]  /*34f0*/  FMUL.FTZ R113, R90, R65 ;  /* 0x000000415a717220 */ /* 0x000fe20000410000 */
[----:B------:R-:W-:Y:S01]  /*3500*/  @!P0 IADD3 R48, R8, -0x2, RZ ;  /* 0xfffffffe08308810 */ /* 0x000fe20007ffe0ff */
[----:B------:R0:W2:Y:S01]  /*3510*/  LDG.E R86, [R86.64] ;  /* 0x0000000856567981 */ /* 0x0000a2000c1e1900 */
[----:B------:R-:W1:Y:S03]  /*3520*/  MUFU.EX2 R152, R152 ;  /* 0x0000009800987308 */ /* 0x000e660000000800 */
[----:B------:R3:W2:Y:S01]  /*3530*/  LDG.E R51, [R50.64] ;  /* 0x0000000832337981 */ /* 0x0006a2000c1e1900 */
[----:B------:R-:W-:-:S03]  /*3540*/  FMUL.FTZ R112, R90, R64 ;  /* 0x000000405a707220 */ /* 0x000fc60000410000 */
[----:B-1----:R1:W-:Y:S01]  /*3550*/  STS [R91+0x1ae0], R152 ;  /* 0x001ae0985b007388 */ /* 0x0023e20000000800 */
[----:B------:R-:W3:Y:S01]  /*3560*/  MUFU.EX2 R113, R113 ;  /* 0x0000007100717308 */ /* 0x000ee20000000800 */
[----:B------:R-:W-:Y:S02]  /*3570*/  FMUL.FTZ R111, R90, R63 ;  /* 0x0000003f5a6f7220 */ /* 0x000fe40000410000 */
[----:B------:R-:W-:Y:S01]  /*3580*/  @!P0 IMAD R89, R48, c[0x0][0x16c], R95 ;  /* 0x00005b0030598a24 */ /* 0x000fe200078e025f */
[----:B------:R-:W-:Y:S01]  /*3590*/  HFMA2.MMA R48, -RZ, RZ, 1.875, 0 ;  /* 0x3f800000ff307435 */ /* 0x000fe200000001ff */
[----:B------:R-:W-:-:S03]  /*35a0*/  FMUL.FTZ R110, R90, R62 ;  /* 0x0000003e5a6e7220 */ /* 0x000fc60000410000 */
[----:B------:R-:W4:Y:S01]  /*35b0*/  MUFU.EX2 R112, R112 ;  /* 0x0000007000707308 */ /* 0x000f220000000800 */
[--C-:B------:R-:W-:Y:S02]  /*35c0*/  PRMT R151, RZ, 0x5410, R44.reuse ;  /* 0x00005410ff977816 */ /* 0x100fe4000000002c */
[----:B------:R-:W-:Y:S01]  /*35d0*/  PRMT R150, RZ, 0x7610, R44 ;  /* 0x00007610ff967816 */ /* 0x000fe2000000002c */
[----:B------:R-:W-:Y:S01]  /*35e0*/  @!P0 IMAD.WIDE R88, R89, 0x8, R134 ;  /* 0x0000000859588825 */ /* 0x000fe200078e0286 */
[----:B------:R-:W-:Y:S01]  /*35f0*/  MOV R49, RZ ;  /* 0x000000ff00317202 */ /* 0x000fe20000000f00 */
        /* <DEDUP_REMOVED lines=31> */
[----:B------:R-:W-:Y:S02]  /*37f0*/  FMUL.FTZ R142, R142, R61 ;  /* 0x0000003d8e8e7220 */ /* 0x000fe40000410000 */
[----:B------:R-:W-:Y:S02]  /*3800*/  FFMA.FTZ R50, R110, R50, R147 ;  /* 0x000000326e327223 */ /* 0x000fe40000010093 */
[----:B------:R-:W-:Y:S01]  /*3810*/  FMUL.FTZ R104, R90, R79 ;  /* 0x0000004f5a687220 */ /* 0x000fe20000410000 */
[----:B-1----:R-:W-:Y:S01]  /*3820*/  PRMT R91, RZ, 0x7610, R47 ;  /* 0x00007610ff5b7816 */ /* 0x002fe2000000002f */
[----:B------:R-:W1:Y:S01]  /*3830*/  MUFU.EX2 R105, R105 ;  /* 0x0000006900697308 */ /* 0x000e620000000800 */
[C---:B---3--:R-:W-:Y:S02]  /*3840*/  FMUL.FTZ R89, R109.reuse, R88 ;  /* 0x000000586d597220 */ /* 0x048fe40000410000 */
[----:B------:R-:W-:Y:S02]  /*3850*/  FMUL.FTZ R143, R98, R59 ;  /* 0x0000003b628f7220 */ /* 0x000fe40000410000 */
[----:B------:R-:W-:Y:S01]  /*3860*/  FFMA.FTZ R50, R109, R50, R142 ;  /* 0x000000326d327223 */ /* 0x000fe2000001008e */
[----:B------:R-:W-:Y:S01]  /*3870*/  PRMT R100, RZ, 0x5410, R40 ;  /* 0x00005410ff647816 */ /* 0x000fe20000000028 */
[----:B------:R-:W-:Y:S01]  /*3880*/  FMUL.FTZ R103, R90, R85 ;  /* 0x000000555a677220 */ /* 0x000fe20000410000 */
[----:B------:R-:W3:Y:S01]  /*3890*/  MUFU.EX2 R104, R104 ;  /* 0x0000006800687308 */ /* 0x000ee20000000800 */
[----:B----4-:R-:W-:Y:S01]  /*38a0*/  FMUL.FTZ R88, R108, R89 ;  /* 0x000000596c587220 */ /* 0x010fe20000410000 */
[----:B------:R4:W2:Y:S01]  /*38b0*/  @P0 LDS R98, [R6.X4+0x22e4] ;  /* 0x0022e40006620984 */ /* 0x0008a20000004800 */
[----:B------:R-:W-:-:S02]  /*38c0*/  FMUL.FTZ R144, R91, R76 ;  /* 0x0000004c5b907220 */ /* 0x000fc40000410000 */
[----:B------:R-:W-:Y:S02]  /*38d0*/  FFMA.FTZ R50, R108, R50, R143 ;  /* 0x000000326c327223 */ /* 0x000fe4000001008f */
[----:B------:R-:W-:Y:S01]  /*38e0*/  FMUL.FTZ R102, R90, R83 ;  /* 0x000000535a667220 */ /* 0x000fe20000410000 */
[----:B------:R-:W-:Y:S01]  /*38f0*/  PRMT R146, RZ, 0x7610, R40 ;  /* 0x00007610ff927816 */ /* 0x000fe20000000028 */
[----:B------:R-:W1:Y:S01]  /*3900*/  MUFU.EX2 R103, R103 ;  /* 0x0000006700677308 */ /* 0x000e620000000800 */
[C---:B0-----:R-:W-:Y:S02]  /*3910*/  FMUL.FTZ R89, R107.reuse, R88 ;  /* 0x000000586b597220 */ /* 0x041fe40000410000 */
[----:B------:R-:W-:Y:S02]  /*3920*/  FMUL.FTZ R145, R100, R73 ;  /* 0x0000004964917220 */ /* 0x000fe40000410000 */
[----:B------:R-:W-:Y:S02]  /*3930*/  FFMA.FTZ R50, R107, R50, R144 ;  /* 0x000000326b327223 */ /* 0x000fe40000010090 */
[----:B------:R-:W-:Y:S01]  /*3940*/  FMUL.FTZ R101, R90, R94 ;  /* 0x0000005e5a657220 */ /* 0x000fe20000410000 */
[----:B------:R-:W-:Y:S01]  /*3950*/  PRMT R114, RZ, 0x5410, R41 ;  /* 0x00005410ff727816 */ /* 0x000fe20000000029 */
[----:B------:R-:W0:Y:S01]  /*3960*/  MUFU.EX2 R102, R102 ;  /* 0x0000006600667308 */ /* 0x000e220000000800 */
[----:B------:R-:W-:-:S02]  /*3970*/  FMUL.FTZ R88, R106, R89 ;  /* 0x000000596a587220 */ /* 0x000fc40000410000 */
[----:B------:R-:W-:Y:S02]  /*3980*/  FMUL.FTZ R146, R146, R81 ;  /* 0x0000005192927220 */ /* 0x000fe40000410000 */
[----:B------:R-:W-:Y:S02]  /*3990*/  FFMA.FTZ R50, R106, R50, R145 ;  /* 0x000000326a327223 */ /* 0x000fe40000010091 */
[----:B------:R-:W-:Y:S01]  /*39a0*/  FMUL.FTZ R100, R90, R93 ;  /* 0x0000005d5a647220 */ /* 0x000fe20000410000 */
[----:B------:R-:W-:Y:S01]  /*39b0*/  PRMT R136, RZ, 0x7610, R41 ;  /* 0x00007610ff887816 */ /* 0x000fe20000000029 */
[----:B------:R-:W0:Y:S01]  /*39c0*/  MUFU.EX2 R101, R101 ;  /* 0x0000006500657308 */ /* 0x000e220000000800 */
[C---:B-1----:R-:W-:Y:S02]  /*39d0*/  FMUL.FTZ R89, R105.reuse, R88 ;  /* 0x0000005869597220 */ /* 0x042fe40000410000 */
[----:B------:R-:W-:Y:S02]  /*39e0*/  FMUL.FTZ R137, R114, R79 ;  /* 0x0000004f72897220 */ /* 0x000fe40000410000 */
[----:B------:R-:W-:Y:S01]  /*39f0*/  FFMA.FTZ R50, R105, R50, R146 ;  /* 0x0000003269327223 */ /* 0x000fe20000010092 */
[----:B------:R-:W-:Y:S01]  /*3a00*/  PRMT R116, RZ, 0x5410, R42 ;  /* 0x00005410ff747816 */ /* 0x000fe2000000002a */
[----:B------:R-:W-:Y:S01]  /*3a10*/  FMUL.FTZ R99, R90, R96 ;  /* 0x000000605a637220 */ /* 0x000fe20000410000 */
[----:B------:R-:W1:Y:S01]  /*3a20*/  MUFU.EX2 R100, R100 ;  /* 0x0000006400647308 */ /* 0x000e620000000800 */
[----:B---3--:R-:W-:-:S02]  /*3a30*/  FMUL.FTZ R88, R104, R89 ;  /* 0x0000005968587220 */ /* 0x008fc40000410000 */
[----:B------:R-:W-:Y:S02]  /*3a40*/  FMUL.FTZ R136, R136, R85 ;  /* 0x0000005588887220 */ /* 0x000fe40000410000 */
[----:B------:R-:W-:Y:S01]  /*3a50*/  FFMA.FTZ R50, R104, R50, R137 ;  /* 0x0000003268327223 */ /* 0x000fe20000010089 */
[----:B------:R-:W-:Y:S01]  /*3a60*/  PRMT R87, RZ, 0x7610, R42 ;  /* 0x00007610ff577816 */ /* 0x000fe2000000002a */
[C---:B------:R-:W-:Y:S01]  /*3a70*/  FMUL.FTZ R89, R103.reuse, R88 ;  /* 0x0000005867597220 */ /* 0x040fe20000410000 */
[----:B------:R-:W3:Y:S01]  /*3a80*/  MUFU.EX2 R99, R99 ;  /* 0x0000006300637308 */ /* 0x000ee20000000800 */
        /* <DEDUP_REMOVED lines=15> */
[C---:B---3--:R-:W-:Y:S02]  /*3b80*/  FMUL.FTZ R50, R99.reuse, R88 ;  /* 0x0000005863327220 */ /* 0x048fe40000410000 */
[----:B--2---:R-:W-:Y:S02]  /*3b90*/  FMUL.FTZ R125, R86, R51 ;  /* 0x00000033567d7220 */ /* 0x004fe40000410000 */
[----:B------:R-:W-:Y:S01]  /*3ba0*/  FFMA.FTZ R51, R99, R87, R140 ;  /* 0x0000005763337223 */ /* 0x000fe2000001008c */
[----:B------:R-:W-:Y:S05]  /*3bb0*/  @P0 BRA `(.L_x_1345) ;  /* 0x0000007000000947 */ /* 0x000fea0003800000 */
[----:B----4-:R-:W-:Y:S02]  /*3bc0*/  ISETP.NE.AND P0, PT, R8, c[0x0][0x174], PT ;  /* 0x00005d0008007a0c */ /* 0x010fe40003f05270 */
[----:B------:R-:W-:-:S11]  /*3bd0*/  MOV R98, 0x3f800000 ;  /* 0x3f80000000627802 */ /* 0x000fd60000000f00 */
[----:B------:R-:W-:-:S04]  /*3be0*/  @P0 LEA.HI R86, R8, R8, RZ, 0x1 ;  /* 0x0000000808560211 */ /* 0x000fc800078f08ff */
[----:B------:R-:W-:-:S04]  /*3bf0*/  @P0 LOP3.LUT R87, R86, 0xfffffe, RZ, 0xc0, !PT ;  /* 0x00fffffe56570812 */ /* 0x000fc800078ec0ff */
[----:B------:R-:W-:-:S04]  /*3c00*/  @P0 IADD3 R86, -R87, R8, RZ ;  /* 0x0000000857560210 */ /* 0x000fc80007ffe1ff */
[----:B------:R-:W-:-:S05]  /*3c10*/  @P0 LEA R86, R86, R95, 0x8 ;  /* 0x0000005f56560211 */ /* 0x000fca00078e40ff */
[----:B------:R0:W1:Y:S02]  /*3c20*/  @P0 LDS R98, [R86.X4+0x1ae0] ;  /* 0x001ae00056620984 */ /* 0x0000640000004800 */
.L_x_1345:
[----:B----4-:R-:W-:Y:S05]  /*3c30*/  BSYNC B0 ;  /* 0x0000000000007941 */ /* 0x010fea0003800000 */
.L_x_1344:
        /* <DEDUP_REMOVED lines=34> */
.L_x_1367:
        /* <DEDUP_REMOVED lines=24> */
.L_x_1368:
        /* <DEDUP_REMOVED lines=10> */
[----:B01---5:R-:W-:Y:S05]  /*4080*/  CALL.REL.NOINC `($__internal_55_$__cuda_sm70_shflsync_idx_p) ;  /* 0x00003df000007944 */ /* 0x023fea0003c00000 */
.L_x_1350:
[----:B------:R-:W-:Y:S05]  /*4090*/  BRA.CONV ~URZ, `(.L_x_1351) ;  /* 0x000000637f007947 */ /* 0x000fea000b800000 */
[----:B-1----:R-:W-:Y:S01]  /*40a0*/  HFMA2.MMA R50, -RZ, RZ, 0, 1.847743988037109375e-06 ;  /* 0x0000001fff327435 */ /* 0x002fe200000001ff */
[----:B0-----:R-:W-:-:S02]  /*40b0*/  MOV R88, R155 ;  /* 0x0000009b00587202 */ /* 0x001fc40000000f00 */
[----:B------:R-:W-:Y:S02]  /*40c0*/  MOV R87, 0x1f ;  /* 0x0000001f00577802 */ /* 0x000fe40000000f00 */
[----:B------:R-:W-:Y:S02]  /*40d0*/  MOV R51, 0xffffffff ;  /* 0xffffffff00337802 */ /* 0x000fe40000000f00 */
[----:B------:R-:W-:Y:S02]  /*40e0*/  MOV R86, 0x4100 ;  /* 0x0000410000567802 */ /* 0x000fe40000000f00 */
[----:B-----5:R-:W-:Y:S05]  /*40f0*/  CALL.REL.NOINC `($__internal_55_$__cuda_sm70_shflsync_idx_p) ;  /* 0x00003d8000007944 */ /* 0x020fea0003c00000 */
.L_x_1351:
[----:B------:R-:W-:Y:S05]  /*4100*/  BRA.DIV ~URZ, `(.L_x_1352) ;  /* 0x000033c27f007947 */ /* 0x000fea000b800000 */
[----:B-----5:R2:W3:Y:S04]  /*4110*/  SHFL.IDX PT, R156, R48, RZ, 0x1f ;  /* 0x00001fff309c7589 */ /* 0x0204e800000e0000 */
[----:B0-----:R2:W0:Y:S04]  /*4120*/  SHFL.IDX PT, R87, R49, RZ, 0x1f ;  /* 0x00001fff31577589 */ /* 0x00142800000e0000 */
[----:B------:R2:W4:Y:S04]  /*4130*/  SHFL.UP PT, R154, R89, 0x1, RZ ;  /* 0x04200000599a7989 */ /* 0x00052800000e00ff */
[----:B------:R-:W1:Y:S02]  /*4140*/  SHFL.UP PT, R155, R155, 0x1, RZ ;  /* 0x042000009b9b7989 */ /* 0x000e6400000e00ff */
.L_x_1369:
        /* <DEDUP_REMOVED lines=16> */
.L_x_1347:
[----:B--2---:R-:W-:Y:S05]  /*4250*/  BSYNC B0 ;  /* 0x0000000000007941 */ /* 0x004fea0003800000 */
.L_x_1346:
[----:B------:R-:W-:Y:S01]  /*4260*/  WARPSYNC 0xffffffff ;  /* 0xffffffff00007948 */ /* 0x000fe20003800000 */
[----:B------:R-:W-:Y:S01]  /*4270*/  BAR.SYNC.DEFER_BLOCKING 0x0 ;  /* 0x0000000000007b1d */ /* 0x000fe20000010000 */
[C---:B-1-3--:R-:W-:Y:S01]  /*4280*/  FMUL.FTZ R51, R99.reuse, R98 ;  /* 0x0000006263337220 */ /* 0x04afe20000410000 */
[----:B------:R-:W-:Y:S01]  /*4290*/  LOP3.LUT P0, RZ, R6, 0x1f, RZ, 0xc0, !PT ;  /* 0x0000001f06ff7812 */ /* 0x000fe2000780c0ff */
[----:B-----5:R-:W-:-:S02]  /*42a0*/  FFMA.FTZ R49, R99, R125, R124 ;  /* 0x0000007d63317223 */ /* 0x020fc4000001007c */
[----:B------:R-:W-:Y:S01]  /*42b0*/  FMUL.FTZ R50, R100, R51 ;  /* 0x0000003364327220 */ /* 0x000fe20000410000 */
        /* <DEDUP_REMOVED lines=30> */
[C---:B------:R-:W-:Y:S02]  /*44a0*/  FMUL.FTZ R87, R109.reuse, R50 ;  /* 0x000000326d577220 */ /* 0x040fe40000410000 */
[----:B------:R-:W-:Y:S01]  /*44b0*/  FFMA.FTZ R145, R106, R143, R145 ;  /* 0x0000008f6a917223 */ /* 0x000fe20000010091 */
[----:B------:R1:W2:Y:S01]  /*44c0*/  @!P0 LDS.64 R48, [R95.X8+0x24e0] ;  /* 0x0024e0005f308984 */ /* 0x0002a20000008a00 */
        /* <DEDUP_REMOVED lines=20> */
[C---:B-12---:R-:W-:Y:S01]  /*4610*/  IMAD R140, R6.reuse, 0x28, RZ ;  /* 0x00000028068c7824 */ /* 0x046fe200078e02ff */
[----:B------:R-:W-:-:S04]  /*4620*/  LOP3.LUT R138, R6, 0x1f, RZ, 0xc0, !PT ;  /* 0x0000001f068a7812 */ /* 0x000fc800078ec0ff */
[----:B------:R-:W-:Y:S01]  /*4630*/  LDS.64 R50, [R140+0x15f0] ;  /* 0x0015f0008c327984 */ /* 0x000fe20000000a00 */
[C---:B------:R-:W-:Y:S02]  /*4640*/  ISETP.GE.U32.AND P0, PT, R138.reuse, 0x10, PT ;  /* 0x000000108a00780c */ /* 0x040fe40003f06070 */
[C---:B------:R-:W-:Y:S01]  /*4650*/  ISETP.GE.U32.AND P1, PT, R138.reuse, 0x18, PT ;  /* 0x000000188a00780c */ /* 0x040fe20003f26070 */
[----:B0-----:R-:W0:Y:S01]  /*4660*/  LDS.64 R86, [R140+0x15f8] ;  /* 0x0015f8008c567984 */ /* 0x001e220000000a00 */
        /* <DEDUP_REMOVED lines=13> */
.L_x_1370:
        /* <DEDUP_REMOVED lines=26> */
.L_x_1371:
        /* <DEDUP_REMOVED lines=20> */
.L_x_1354:
[----:B-12---:R-:W-:Y:S05]  /*4a20*/  BSYNC B0 ;  /* 0x0000000000007941 */ /* 0x006fea0003800000 */
.L_x_1353:
[----:B------:R-:W-:Y:S01]  /*4a30*/  WARPSYNC 0xffffffff ;  /* 0xffffffff00007948 */ /* 0x000fe20003800000 */
[----:B------:R-:W-:Y:S01]  /*4a40*/  BAR.SYNC.DEFER_BLOCKING 0x0 ;  /* 0x0000000000007b1d */ /* 0x000fe20000010000 */
[----:B------:R-:W-:Y:S01]  /*4a50*/  FFMA.FTZ R51, R74, R151, RZ ;  /* 0x000000974a337223 */ /* 0x000fe200000100ff */
[----:B------:R-:W-:-:S02]  /*4a60*/  PRMT R88, RZ, 0x5410, R45 ;  /* 0x00005410ff587816 */ /* 0x000fc4000000002d */
[----:B------:R-:W-:Y:S01]  /*4a70*/  PRMT R89, RZ, 0x7610, R45 ;  /* 0x00007610ff597816 */ /* 0x000fe2000000002d */
[----:B------:R-:W-:Y:S01]  /*4a80*/  FFMA.FTZ R50, R72, R150, R51 ;  /* 0x0000009648327223 */ /* 0x000fe20000010033 */
[----:B0-----:R-:W-:Y:S01]  /*4a90*/  PRMT R86, RZ, 0x5410, R46 ;  /* 0x00005410ff567816 */ /* 0x001fe2000000002e */
[----:B------:R-:W-:Y:S01]  /*4aa0*/  BSSY B0, `(.L_x_1357) ;  /* 0x00000dd000007945 */ /* 0x000fe20003800000 */
[----:B------:R-:W-:Y:S01]  /*4ab0*/  PRMT R138, RZ, 0x5410, R40 ;  /* 0x00005410ff8a7816 */ /* 0x000fe20000000028 */
[----:B------:R-:W-:Y:S01]  /*4ac0*/  FFMA.FTZ R51, R71, R149, R50 ;  /* 0x0000009547337223 */ /* 0x000fe20000010032 */
[C---:B------:R-:W-:Y:S01]  /*4ad0*/  ISETP.GT.AND P0, PT, R7.reuse, 0x1e, PT ;  /* 0x0000001e0700780c */ /* 0x040fe20003f04270 */
[----:B------:R-:W-:Y:S01]  /*4ae0*/  FFMA.FTZ R149, R88, -R64, R149 ;  /* 0x8000004058957223 */ /* 0x000fe20000010095 */
[----:B------:R-:W-:Y:S01]  /*4af0*/  PRMT R162, RZ, 0x7610, R43 ;  /* 0x00007610ffa27816 */ /* 0x000fe2000000002b */
[----:B------:R-:W-:Y:S01]  /*4b00*/  FFMA.FTZ R50, R70, R148, R51 ;  /* 0x0000009446327223 */ /* 0x000fe20000010033 */
[----:B------:R-:W-:-:S02]  /*4b10*/  ISETP.GT.AND P1, PT, R7, 0x1d, PT ;  /* 0x0000001d0700780c */ /* 0x000fc40003f24270 */
[----:B------:R-:W-:Y:S01]  /*4b20*/  ISETP.GT.AND P2, PT, R7, 0x1b, PT ;  /* 0x0000001b0700780c */ /* 0x000fe20003f44270 */
[----:B------:R-:W-:Y:S01]  /*4b30*/  FFMA.FTZ R51, R69, R147, R50 ;  /* 0x0000009345337223 */ /* 0x000fe20000010032 */
[----:B------:R-:W-:Y:S01]  /*4b40*/  PRMT R50, RZ, 0x5410, R44 ;  /* 0x00005410ff327816 */ /* 0x000fe2000000002c */
[----:B------:R-:W-:Y:S01]  /*4b50*/  FFMA.FTZ R164, R162, -R96, R153 ;  /* 0x80000060a2a47223 */ /* 0x000fe20000010099 */
[----:B------:R-:W-:Y:S01]  /*4b60*/  ISETP.NE.AND P3, PT, R6, RZ, PT ;  /* 0x000000ff0600720c */ /* 0x000fe20003f65270 */
[----:B------:R-:W-:Y:S02]  /*4b70*/  FFMA.FTZ R51, R68, R142, R51 ;  /* 0x0000008e44337223 */ /* 0x000fe40000010033 */
[----:B------:R-:W-:Y:S01]  /*4b80*/  FFMA.FTZ R151, R50, -R66, R151 ;  /* 0x8000004232977223 */ /* 0x000fe20000010097 */
[----:B------:R-:W0:Y:S01]  /*4b90*/  LDS R97, [R97.X8+0x15e4] ;  /* 0x0015e40061617984 */ /* 0x000e220000008800 */
[----:B------:R-:W-:-:S04]  /*4ba0*/  FFMA.FTZ R51, R67, R152, R51 ;  /* 0x0000009843337223 */ /* 0x000fc80000010033 */
[----:B------:R-:W-:-:S04]  /*4bb0*/  FFMA.FTZ R51, R60, R143, R51 ;  /* 0x0000008f3c337223 */ /* 0x000fc80000010033 */
[----:B------:R-:W-:Y:S01]  /*4bc0*/  FFMA.FTZ R51, R58, R145, R51 ;  /* 0x000000913a337223 */ /* 0x000fe20000010033 */
[----:B------:R1:W-:Y:S01]  /*4bd0*/  @!P3 STS.64 [R95.X8+0x24e0], R48 ;  /* 0x0024e0305f00b388 */ /* 0x0003e20000008a00 */
[----:B------:R-:W-:Y:S02]  /*4be0*/  FFMA.FTZ R145, R138, -R73, R145 ;  /* 0x800000498a917223 */ /* 0x000fe40000010091 */
[----:B------:R-:W-:-:S04]  /*4bf0*/  FFMA.FTZ R51, R77, R146, R51 ;  /* 0x000000924d337223 */ /* 0x000fc80000010033 */
[----:B------:R-:W-:Y:S01]  /*4c00*/  FFMA.FTZ R87, R75, R144, R51 ;  /* 0x000000904b577223 */ /* 0x000fe20000010033 */
[----:B------:R-:W-:-:S03]  /*4c10*/  PRMT R51, RZ, 0x7610, R44 ;  /* 0x00007610ff337816 */ /* 0x000fc6000000002c */
[----:B------:R-:W-:Y:S02]  /*4c20*/  FFMA.FTZ R87, R78, R136, R87 ;  /* 0x000000884e577223 */ /* 0x000fe40000010057 */
[----:B------:R-:W-:Y:S01]  /*4c30*/  FFMA.FTZ R91, R51, -R65, R150 ;  /* 0x80000041335b7223 */ /* 0x000fe20000010096 */
[----:B------:R-:W-:Y:S01]  /*4c40*/  PRMT R150, RZ, 0x7610, R42 ;  /* 0x00007610ff967816 */ /* 0x000fe2000000002a */
[----:B------:R-:W-:-:S04]  /*4c50*/  FFMA.FTZ R87, R80, R139, R87 ;  /* 0x0000008b50577223 */ /* 0x000fc80000010057 */
[----:B------:R-:W-:Y:S02]  /*4c60*/  FFMA.FTZ R154, R150, -R94, R137 ;  /* 0x8000005e969a7223 */ /* 0x000fe40000010089 */
[----:B0-----:R-:W-:Y:S02]  /*4c70*/  FFMA.FTZ R125, R97, R98, R125 ;  /* 0x00000062617d7223 */ /* 0x001fe4000001007d */
[----:B------:R-:W-:Y:S02]  /*4c80*/  FFMA.FTZ R97, R82, R137, R87 ;  /* 0x0000008952617223 */ /* 0x000fe40000010057 */
[----:B------:R-:W-:Y:S02]  /*4c90*/  FFMA.FTZ R124, R99, R125, R124 ;  /* 0x0000007d637c7223 */ /* 0x000fe4000001007c */
[----:B------:R-:W-:Y:S02]  /*4ca0*/  FFMA.FTZ R99, R89, -R63, R148 ;  /* 0x8000003f59637223 */ /* 0x000fe40000010094 */
[----:B------:R-:W-:-:S02]  /*4cb0*/  FFMA.FTZ R123, R100, R124, R123 ;  /* 0x0000007c647b7223 */ /* 0x000fc4000001007b */
[----:B------:R-:W-:Y:S02]  /*4cc0*/  FFMA.FTZ R100, R84, R141, R97 ;  /* 0x0000008d54647223 */ /* 0x000fe40000010061 */
        /* <DEDUP_REMOVED lines=8> */
[----:B-1----:R-:W-:Y:S02]  /*4d50*/  FMUL.FTZ R48, R122, UR14 ;  /* 0x0000000e7a307c20 */ /* 0x002fe40008410000 */
[----:B------:R-:W-:Y:S02]  /*4d60*/  FFMA.FTZ R118, R105, R104, R118 ;  /* 0x0000006869767223 */ /* 0x000fe40000010076 */
[----:B------:R-:W-:Y:S02]  /*4d70*/  FMUL.FTZ R121, R104, R81 ;  /* 0x0000005168797220 */ /* 0x000fe40000410000 */
[----:B------:R-:W-:-:S02]  /*4d80*/  FFMA.FTZ R117, R106, R118, R117 ;  /* 0x000000766a757223 */ /* 0x000fc40000010075 */
[----:B------:R-:W-:Y:S02]  /*4d90*/  FMUL.FTZ R140, R118, R73 ;  /* 0x00000049768c7220 */ /* 0x000fe40000410000 */
[----:B------:R-:W-:Y:S02]  /*4da0*/  FFMA.FTZ R116, R107, R117, R116 ;  /* 0x000000756b747223 */ /* 0x000fe40000010074 */
[----:B------:R-:W-:Y:S02]  /*4db0*/  FMUL.FTZ R49, R102, UR14 ;  /* 0x0000000e66317c20 */ /* 0x000fe40008410000 */
        /* <DEDUP_REMOVED lines=8> */
[----:B------:R-:W-:Y:S02]  /*4e40*/  FADD.FTZ R35, R158, R35 ;  /* 0x000000239e237221 */ /* 0x000fe40000010000 */
[----:B------:R-:W-:-:S02]  /*4e50*/  FFMA.FTZ R112, R112, R111, R129 ;  /* 0x0000006f70707223 */ /* 0x000fc40000010081 */
[----:B------:R-:W-:Y:S02]  /*4e60*/  FMUL.FTZ R97, R111, R64 ;  /* 0x000000406f617220 */ /* 0x000fe40000410000 */
[----:B------:R-:W-:Y:S02]  /*4e70*/  FFMA.FTZ R113, R113, R112, R128 ;  /* 0x0000007071717223 */ /* 0x000fe40000010080 */
[----:B------:R-:W-:Y:S02]  /*4e80*/  FMUL.FTZ R98, R112, R65 ;  /* 0x0000004170627220 */ /* 0x000fe40000410000 */
[----:B------:R-:W-:Y:S02]  /*4e90*/  FMUL.FTZ R90, R113, R66 ;  /* 0x00000042715a7220 */ /* 0x000fe40000410000 */
[----:B------:R-:W-:Y:S02]  /*4ea0*/  FFMA.FTZ R143, R126, -R76, R143 ;  /* 0x8000004c7e8f7223 */ /* 0x000fe4000001008f */
[----:B------:R-:W-:-:S02]  /*4eb0*/  FFMA.FTZ R87, R90, R151, RZ ;  /* 0x000000975a577223 */ /* 0x000fc400000100ff */
[----:B------:R-:W-:Y:S02]  /*4ec0*/  FMUL.FTZ R128, R117, R76 ;  /* 0x0000004c75807220 */ /* 0x000fe40000410000 */
[----:B------:R-:W-:Y:S02]  /*4ed0*/  FFMA.FTZ R106, R98, R91, R87 ;  /* 0x0000005b626a7223 */ /* 0x000fe40000010057 */
[----:B------:R-:W-:Y:S02]  /*4ee0*/  FFMA.FTZ R87, R92, R153, R100 ;  /* 0x000000995c577223 */ /* 0x000fe40000010064 */
[----:B------:R-:W-:Y:S02]  /*4ef0*/  FMUL.FTZ R100, R110, R63 ;  /* 0x0000003f6e647220 */ /* 0x000fe40000410000 */
[----:B------:R-:W-:Y:S01]  /*4f00*/  FFMA.FTZ R105, R97, R149, R106 ;  /* 0x0000009561697223 */ /* 0x000fe2000001006a */
[----:B------:R-:W0:Y:S01]  /*4f10*/  SHFL.DOWN PT, R148, R87, 0x1, 0x1f ;  /* 0x08201f0057947f89 */ /* 0x000e2200000e0000 */
[----:B------:R-:W-:-:S02]  /*4f20*/  FFMA.FTZ R106, R86, -R62, R147 ;  /* 0x8000003e566a7223 */ /* 0x000fc40000010093 */
[----:B------:R-:W-:Y:S02]  /*4f30*/  FFMA.FTZ R107, R100, R99, R105 ;  /* 0x00000063646b7223 */ /* 0x000fe40000010069 */
[----:B------:R-:W-:Y:S02]  /*4f40*/  FFMA.FTZ R105, R101, -R61, R142 ;  /* 0x8000003d65697223 */ /* 0x000fe4000001008e */
[----:B------:R-:W-:Y:S01]  /*4f50*/  FFMA.FTZ R119, R103, R106, R107 ;  /* 0x0000006a67777223 */ /* 0x000fe2000001006b */
[----:B------:R-:W-:Y:S01]  /*4f60*/  PRMT R107, RZ, 0x5410, R47 ;  /* 0x00005410ff6b7816 */ /* 0x000fe2000000002f */
[----:B------:R-:W-:Y:S02]  /*4f70*/  FMUL.FTZ R142, R120, R79 ;  /* 0x0000004f788e7220 */ /* 0x000fe40000410000 */
[----:B------:R-:W-:Y:S02]  /*4f80*/  FFMA.FTZ R119, R114, R105, R119 ;  /* 0x0000006972777223 */ /* 0x000fe40000010077 */
[----:B------:R-:W-:-:S02]  /*4f90*/  FFMA.FTZ R152, R107, -R59, R152 ;  /* 0x8000003b6b987223 */ /* 0x000fc40000010098 */
[----:B------:R-:W-:Y:S02]  /*4fa0*/  FADD.FTZ R39, R100, R39 ;  /* 0x0000002764277221 */ /* 0x000fe40000010000 */
[----:B------:R-:W-:Y:S02]  /*4fb0*/  FFMA.FTZ R119, R115, R152, R119 ;  /* 0x0000009873777223 */ /* 0x000fe40000010077 */
[----:B------:R-:W-:Y:S02]  /*4fc0*/  FMUL.FTZ R100, R112, UR14 ;  /* 0x0000000e70647c20 */ /* 0x000fe40008410000 */
[----:B------:R-:W-:Y:S01]  /*4fd0*/  FFMA.FTZ R127, R128, R143, R119 ;  /* 0x0000008f807f7223 */ /* 0x000fe20000010077 */
[----:B------:R-:W-:Y:S01]  /*4fe0*/  PRMT R119, RZ, 0x7610, R40 ;  /* 0x00007610ff777816 */ /* 0x000fe20000000028 */
[----:B------:R-:W-:Y:S02]  /*4ff0*/  FMUL.FTZ R100, R91, R100 ;  /* 0x000000645b647220 */ /* 0x000fe40000410000 */
[----:B------:R-:W-:Y:S01]  /*5000*/  FFMA.FTZ R147, R140, R145, R127 ;  /* 0x000000918c937223 */ /* 0x000fe2000001007f */
[----:B------:R-:W-:Y:S01]  /*5010*/  PRMT R127, RZ, 0x5410, R41 ;  /* 0x00005410ff7f7816 */ /* 0x000fe20000000029 */
[----:B------:R-:W-:-:S02]  /*5020*/  FFMA.FTZ R146, R119, -R81, R146 ;  /* 0x8000005177927223 */ /* 0x000fc40000010092 */
[----:B0-----:R-:W-:Y:S02]  /*5030*/  @!P0 FADD.FTZ R87, R87, R148 ;  /* 0x0000009457578221 */ /* 0x001fe40000010000 */
[----:B------:R-:W-:Y:S02]  /*5040*/  FFMA.FTZ R129, R127, -R79, R144 ;  /* 0x8000004f7f817223 */ /* 0x000fe40000010090 */
[----:B------:R-:W-:Y:S01]  /*5050*/  FFMA.FTZ R144, R121, R146, R147 ;  /* 0x0000009279907223 */ /* 0x000fe20000010093 */
[----:B------:R-:W-:Y:S01]  /*5060*/  PRMT R147, RZ, 0x7610, R41 ;  /* 0x00007610ff937816 */ /* 0x000fe20000000029 */
[----:B------:R-:W0:Y:S01]  /*5070*/  SHFL.DOWN PT, R160, R87, 0x2, 0x1f ;  /* 0x08401f0057a07f89 */ /* 0x000e2200000e0000 */
[----:B------:R-:W-:Y:S02]  /*5080*/  FFMA.FTZ R100, R51, R112, R100 ;  /* 0x0000007033647223 */ /* 0x000fe40000010064 */
[----:B------:R-:W-:Y:S01]  /*5090*/  FFMA.FTZ R148, R142, R129, R144 ;  /* 0x000000818e947223 */ /* 0x000fe20000010090 */
[----:B------:R-:W-:Y:S01]  /*50a0*/  PRMT R144, RZ, 0x5410, R42 ;  /* 0x00005410ff907816 */ /* 0x000fe2000000002a */
[----:B------:R-:W-:-:S02]  /*50b0*/  FFMA.FTZ R136, R147, -R85, R136 ;  /* 0x8000005593887223 */ /* 0x000fc40000010088 */
[----:B------:R-:W-:Y:S02]  /*50c0*/  FADD.FTZ R34, R157, R34 ;  /* 0x000000229d227221 */ /* 0x000fe40000010000 */
[----:B------:R-:W-:Y:S02]  /*50d0*/  FFMA.FTZ R156, R155, R136, R148 ;  /* 0x000000889b9c7223 */ /* 0x000fe40000010094 */
[-C--:B------:R-:W-:Y:S02]  /*50e0*/  FFMA.FTZ R139, R144, -R83.reuse, R139 ;  /* 0x80000053908b7223 */ /* 0x080fe4000001008b */
[----:B------:R-:W-:Y:S02]  /*50f0*/  FMUL.FTZ R148, R122, R83 ;  /* 0x000000537a947220 */ /* 0x000fe40000410000 */
[----:B------:R-:W-:Y:S02]  /*5100*/  FMUL.FTZ R49, R136, R49 ;  /* 0x0000003188317220 */ /* 0x000fe40000410000 */
[----:B------:R-:W-:Y:S01]  /*5110*/  FFMA.FTZ R137, R148, R139, R156 ;  /* 0x0000008b94897223 */ /* 0x000fe2000001009c */
[----:B------:R-:W-:Y:S01]  /*5120*/  PRMT R156, RZ, 0x5410, R43 ;  /* 0x00005410ff9c7816 */ /* 0x000fe2000000002b */
[----:B------:R-:W-:-:S02]  /*5130*/  FMUL.FTZ R139, R139, R48 ;  /* 0x000000308b8b7220 */ /* 0x000fc40000410000 */
[----:B------:R-:W-:Y:S02]  /*5140*/  FFMA.FTZ R137, R157, R154, R137 ;  /* 0x0000009a9d897223 */ /* 0x000fe40000010089 */
[----:B------:R-:W-:Y:S02]  /*5150*/  FFMA.FTZ R159, R156, -R93, R141 ;  /* 0x8000005d9c9f7223 */ /* 0x000fe4000001008d */
[----:B------:R-:W-:Y:S02]  /*5160*/  FMUL.FTZ R141, R125, R96 ;  /* 0x000000607d8d7220 */ /* 0x000fe40000410000 */
[----:B------:R-:W-:Y:S02]  /*5170*/  FFMA.FTZ R137, R158, R159, R137 ;  /* 0x0000009f9e897223 */ /* 0x000fe40000010089 */
[----:B0-----:R-:W-:Y:S02]  /*5180*/  @!P1 FADD.FTZ R87, R87, R160 ;  /* 0x000000a057579221 */ /* 0x001fe40000010000 */
[----:B------:R-:W-:-:S02]  /*5190*/  FFMA.FTZ R137, R141, R164, R137 ;  /* 0x000000a48d897223 */ /* 0x000fc40000010089 */
[----:B------:R-:W-:Y:S01]  /*51a0*/  FMUL.FTZ R48, R120, UR14 ;  /* 0x0000000e78307c20 */ /* 0x000fe20008410000 */
[----:B------:R-:W0:Y:S01]  /*51b0*/  SHFL.DOWN PT, R161, R87, 0x4, 0x1f ;  /* 0x08801f0057a17f89 */ /* 0x000e2200000e0000 */
[----:B------:R-:W-:Y:S02]  /*51c0*/  FFMA.FTZ R102, R147, R102, R49 ;  /* 0x0000006693667223 */ /* 0x000fe40000010031 */
[----:B------:R-:W-:Y:S01]  /*51d0*/  FMUL.FTZ R48, R129, R48 ;  /* 0x0000003081307220 */ /* 0x000fe20000410000 */
[----:B------:R-:W1:Y:S01]  /*51e0*/  SHFL.DOWN PT, R153, R137, 0x1, 0x1f ;  /* 0x08201f0089997f89 */ /* 0x000e6200000e0000 */
[----:B------:R-:W-:Y:S02]  /*51f0*/  FADD.FTZ R21, R102, R21 ;  /* 0x0000001566157221 */ /* 0x000fe40000010000 */
[----:B------:R-:W-:Y:S02]  /*5200*/  FFMA.FTZ R127, R127, R120, R48 ;  /* 0x000000787f7f7223 */ /* 0x000fe40000010030 */
[----:B------:R-:W-:-:S02]  /*5210*/  FMUL.FTZ R48, R118, UR14 ;  /* 0x0000000e76307c20 */ /* 0x000fc40008410000 */
[----:B------:R-:W-:Y:S02]  /*5220*/  FMUL.FTZ R49, R104, UR14 ;  /* 0x0000000e68317c20 */ /* 0x000fe40008410000 */
[----:B------:R-:W-:Y:S02]  /*5230*/  FMUL.FTZ R145, R145, R48 ;  /* 0x0000003091917220 */ /* 0x000fe40000410000 */
[----:B------:R-:W-:Y:S02]  /*5240*/  FMUL.FTZ R48, R117, UR14 ;  /* 0x0000000e75307c20 */ /* 0x000fe40008410000 */
[----:B------:R-:W-:Y:S02]  /*5250*/  FMUL.FTZ R49, R146, R49 ;  /* 0x0000003192317220 */ /* 0x000fe40000410000 */
[----:B------:R-:W-:Y:S02]  /*5260*/  FMUL.FTZ R48, R143, R48 ;  /* 0x000000308f307220 */ /* 0x000fe40000410000 */
[----:B------:R-:W-:-:S02]  /*5270*/  FFMA.FTZ R104, R119, R104, R49 ;  /* 0x0000006877687223 */ /* 0x000fc40000010031 */
[----:B------:R-:W-:Y:S02]  /*5280*/  FFMA.FTZ R126, R126, R117, R48 ;  /* 0x000000757e7e7223 */ /* 0x000fe40000010030 */
[----:B0-----:R-:W-:Y:S02]  /*5290*/  @!P2 FADD.FTZ R87, R87, R161 ;  /* 0x000000a15757a221 */ /* 0x001fe40000010000 */
[----:B------:R-:W-:Y:S02]  /*52a0*/  FMUL.FTZ R48, R108, UR14 ;  /* 0x0000000e6c307c20 */ /* 0x000fe40008410000 */
[----:B-1----:R-:W-:Y:S01]  /*52b0*/  @!P0 FADD.FTZ R137, R137, R153 ;  /* 0x0000009989898221 */ /* 0x002fe20000010000 */
[----:B------:R-:W-:Y:S01]  /*52c0*/  ISETP.GT.AND P0, PT, R7, 0x17, PT ;  /* 0x000000170700780c */ /* 0x000fe20003f04270 */
[----:B------:R-:W-:Y:S02]  /*52d0*/  FMUL.FTZ R153, R125, UR14 ;  /* 0x0000000e7d997c20 */ /* 0x000fe40008410000 */
[----:B------:R-:W-:Y:S01]  /*52e0*/  FMUL.FTZ R49, R116, UR14 ;  /* 0x0000000e74317c20 */ /* 0x000fe20008410000 */
[----:B------:R-:W0:Y:S01]  /*52f0*/  SHFL.DOWN PT, R160, R137, 0x2, 0x1f ;  /* 0x08401f0089a07f89 */ /* 0x000e2200000e0000 */
[----:B------:R-:W-:-:S02]  /*5300*/  FMUL.FTZ R153, R164, R153 ;  /* 0x00000099a4997220 */ /* 0x000fc40000410000 */
[----:B------:R-:W-:Y:S01]  /*5310*/  FMUL.FTZ R48, R105, R48 ;  /* 0x0000003069307220 */ /* 0x000fe20000410000 */
[----:B------:R-:W1:Y:S01]  /*5320*/  SHFL.DOWN PT, R164, R87, 0x8, 0x1f ;  /* 0x09001f0057a47f89 */ /* 0x000e6200000e0000 */
[----:B------:R-:W-:Y:S02]  /*5330*/  FFMA.FTZ R125, R162, R125, R153 ;  /* 0x0000007da27d7223 */ /* 0x000fe40000010099 */
[----:B------:R-:W-:Y:S02]  /*5340*/  FMUL.FTZ R153, R123, UR14 ;  /* 0x0000000e7b997c20 */ /* 0x000fe40008410000 */
[----:B------:R-:W-:Y:S02]  /*5350*/  FMUL.FTZ R49, R152, R49 ;  /* 0x0000003198317220 */ /* 0x000fe40000410000 */
[----:B------:R-:W-:Y:S02]  /*5360*/  FMUL.FTZ R153, R154, R153 ;  /* 0x000000999a997220 */ /* 0x000fe40000410000 */
[----:B------:R-:W-:-:S02]  /*5370*/  FFMA.FTZ R108, R101, R108, R48 ;  /* 0x0000006c656c7223 */ /* 0x000fc40000010030 */
[----:B------:R-:W-:Y:S02]  /*5380*/  FFMA.FTZ R153, R150, R123, R153 ;  /* 0x0000007b96997223 */ /* 0x000fe40000010099 */
[----:B------:R-:W-:Y:S02]  /*5390*/  FMUL.FTZ R48, R110, UR14 ;  /* 0x0000000e6e307c20 */ /* 0x000fe40008410000 */
[----:B------:R-:W-:Y:S02]  /*53a0*/  FFMA.FTZ R107, R107, R116, R49 ;  /* 0x000000746b6b7223 */ /* 0x000fe40000010031 */
[----:B------:R-:W-:Y:S02]  /*53b0*/  FMUL.FTZ R49, R109, UR14 ;  /* 0x0000000e6d317c20 */ /* 0x000fe40008410000 */
[----:B------:R-:W-:Y:S02]  /*53c0*/  FMUL.FTZ R99, R99, R48 ;  /* 0x0000003063637220 */ /* 0x000fe40000410000 */
[----:B0-----:R-:W-:Y:S01]  /*53d0*/  @!P1 FADD.FTZ R137, R137, R160 ;  /* 0x000000a089899221 */ /* 0x001fe20000010000 */
[----:B------:R-:W-:Y:S01]  /*53e0*/  ISETP.GT.AND P1, PT, R7, 0xf, PT ;  /* 0x0000000f0700780c */ /* 0x000fe20003f24270 */
[----:B------:R-:W-:-:S02]  /*53f0*/  FMUL.FTZ R160, R124, UR14 ;  /* 0x0000000e7ca07c20 */ /* 0x000fc40008410000 */
[----:B-1----:R-:W-:Y:S01]  /*5400*/  @!P0 FADD.FTZ R87, R87, R164 ;  /* 0x000000a457578221 */ /* 0x002fe20000010000 */
[----:B------:R-:W0:Y:S01]  /*5410*/  SHFL.DOWN PT, R162, R137, 0x4, 0x1f ;  /* 0x08801f0089a27f89 */ /* 0x000e2200000e0000 */
[----:B------:R-:W-:Y:S02]  /*5420*/  FMUL.FTZ R159, R159, R160 ;  /* 0x000000a09f9f7220 */ /* 0x000fe40000410000 */
[----:B------:R-:W-:Y:S01]  /*5430*/  FMUL.FTZ R48, R111, UR14 ;  /* 0x0000000e6f307c20 */ /* 0x000fe20008410000 */
[----:B------:R-:W1:Y:S01]  /*5440*/  SHFL.DOWN PT, R160, R87, 0x10, 0x1f ;  /* 0x0a001f0057a07f89 */ /* 0x000e6200000e0000 */
[----:B------:R-:W-:Y:S02]  /*5450*/  FMUL.FTZ R49, R106, R49 ;  /* 0x000000316a317220 */ /* 0x000fe40000410000 */
[----:B------:R-:W-:Y:S02]  /*5460*/  FMUL.FTZ R149, R149, R48 ;  /* 0x0000003095957220 */ /* 0x000fe40000410000 */
[----:B------:R-:W-:-:S02]  /*5470*/  FMUL.FTZ R48, R113, UR14 ;  /* 0x0000000e71307c20 */ /* 0x000fc40008410000 */
[----:B------:R-:W-:Y:S02]  /*5480*/  FFMA.FTZ R49, R86, R109, R49 ;  /* 0x0000006d56317223 */ /* 0x000fe40000010031 */
[----:B------:R-:W-:Y:S02]  /*5490*/  FMUL.FTZ R48, R151, R48 ;  /* 0x0000003097307220 */ /* 0x000fe40000410000 */
[----:B------:R-:W-:Y:S02]  /*54a0*/  FFMA.FTZ R124, R156, R124, R159 ;  /* 0x0000007c9c7c7223 */ /* 0x000fe4000001009f */
[----:B------:R-:W-:Y:S02]  /*54b0*/  FFMA.FTZ R122, R144, R122, R139 ;  /* 0x0000007a907a7223 */ /* 0x000fe4000001008b */
[----:B------:R-:W-:Y:S02]  /*54c0*/  FFMA.FTZ R145, R138, R118, R145 ;  /* 0x000000768a917223 */ /* 0x000fe40000010091 */
[----:B------:R-:W-:-:S02]  /*54d0*/  FFMA.FTZ R110, R89, R110, R99 ;  /* 0x0000006e596e7223 */ /* 0x000fc40000010063 */
[----:B------:R-:W-:Y:S02]  /*54e0*/  FFMA.FTZ R149, R88, R111, R149 ;  /* 0x0000006f58957223 */ /* 0x000fe40000010095 */
[----:B0-----:R-:W-:Y:S02]  /*54f0*/  @!P2 FADD.FTZ R137, R137, R162 ;  /* 0x000000a28989a221 */ /* 0x001fe40000010000 */
[----:B------:R-:W-:Y:S02]  /*5500*/  FFMA.FTZ R113, R50, R113, R48 ;  /* 0x0000007132717223 */ /* 0x000fe40000010030 */
[----:B-1----:R-:W-:Y:S01]  /*5510*/  @!P1 FADD.FTZ R87, R87, R160 ;  /* 0x000000a057579221 */ /* 0x002fe20000010000 */
[----:B------:R-:W0:Y:S01]  /*5520*/  SHFL.DOWN PT, R150, R137, 0x8, 0x1f ;  /* 0x09001f0089967f89 */ /* 0x000e2200000e0000 */
        /* <DEDUP_REMOVED lines=31> */
[----:B------:R-:W-:Y:S01]  /*5720*/  FADD.FTZ R28, R113, R28 ;  /* 0x0000001c711c7221 */ /* 0x000fe20000010000 */
        /* <DEDUP_REMOVED lines=20> */
.L_x_1358:
[----:B------:R-:W-:Y:S05]  /*5870*/  BSYNC B0 ;  /* 0x0000000000007941 */ /* 0x000fea0003800000 */
.L_x_1357:
[----:B------:R-:W-:-:S04]  /*5880*/  IADD3 R95, R95, 0x1, RZ ;  /* 0x000000015f5f7810 */ /* 0x000fc80007ffe0ff */
[----:B------:R-:W-:-:S13]  /*5890*/  ISETP.GE.AND P0, PT, R95, c[0x0][0x16c], PT ;  /* 0x00005b005f007a0c */ /* 0x000fda0003f06270 */
[----:B0-----:R-:W-:Y:S01]  /*58a0*/  @P0 CALL.REL.NOINC `(.L_x_1343) ;  /* 0x0000001000000944 */ /* 0x001fe20003c00000 */
[----:B------:R-:W-:Y:S05]  /*58b0*/  BRA `(.L_x_1359) ;  /* 0xffffd95000007947 */ /* 0x000fea000383ffff */
.L_x_1343:
[----:B------:R-:W-:Y:S01]  /*58c0*/  BAR.SYNC.DEFER_BLOCKING 0x0 ;  /* 0x0000000000007b1d */ /* 0x000fe20000010000 */
[----:B------:R-:W-:Y:S02]  /*58d0*/  LOP3.LUT R58, R9, 0x1f, R6, 0xf8, !PT ;  /* 0x0000001f093a7812 */ /* 0x000fe400078ef806 */
[----:B------:R-:W-:-:S05]  /*58e0*/  MOV R61, 0x10 ;  /* 0x00000010003d7802 */ /* 0x000fca0000000f00 */
[----:B------:R-:W-:-:S05]  /*58f0*/  IMAD.WIDE R60, R58, R61, UR6 ;  /* 0x000000063a3c7e25 */ /* 0x000fca000f8e023d */
[----:B------:R-:W2:Y:S04]  /*5900*/  LDG.E.128 R40, [R60.64] ;  /* 0x000000083c287981 */ /* 0x000ea8000c1e1d00 */
[----:B------:R-:W3:Y:S01]  /*5910*/  LDG.E.128 R44, [R60.64+0x200] ;  /* 0x000200083c2c7981 */ /* 0x000ee2000c1e1d00 */
[----:B------:R-:W-:Y:S01]  /*5920*/  IMAD R62, R2, c[0x0][0x2d8], RZ ;  /* 0x0000b600023e7a24 */ /* 0x000fe200078e02ff */
[----:B------:R-:W-:Y:S01]  /*5930*/  F2FP.BF16.PACK_AB R34, R34, R33 ;  /* 0x000000212222723e */ /* 0x000fe200000010ff */
[----:B------:R-:W-:Y:S01]  /*5940*/  IMAD R65, R3, c[0x0][0x2e0], RZ ;  /* 0x0000b80003417a24 */ /* 0x000fe200078e02ff */
[----:B------:R-:W-:Y:S01]  /*5950*/  F2FP.BF16.PACK_AB R33, R32, R31 ;  /* 0x0000001f2021723e */ /* 0x000fe200000010ff */
[----:B------:R-:W-:Y:S01]  /*5960*/  IMAD R63, R5, c[0x0][0x2dc], R62 ;  /* 0x0000b700053f7a24 */ /* 0x000fe200078e023e */
[----:B------:R-:W-:Y:S01]  /*5970*/  F2FP.BF16.PACK_AB R35, R36, R35 ;  /* 0x000000232423723e */ /* 0x000fe200000010ff */
[----:B------:R-:W-:Y:S01]  /*5980*/  IMAD R65, R0, c[0x0][0x2e4], R65 ;  /* 0x0000b90000417a24 */ /* 0x000fe200078e0241 */
[----:B------:R-:W-:Y:S01]  /*5990*/  F2FP.BF16.PACK_AB R32, R30, R29 ;  /* 0x0000001d1e20723e */ /* 0x000fe200000010ff */
[----:B------:R-:W-:-:S02]  /*59a0*/  UIADD3 UR6, UP0, UR6, -0x1000, URZ ;  /* 0xfffff00006067890 */ /* 0x000fc4000ff1e03f */
[----:B------:R-:W-:Y:S02]  /*59b0*/  UIADD3 UR12, UP1, UR12, -0x1000, URZ ;  /* 0xfffff0000c0c7890 */ /* 0x000fe4000ff3e03f */
[----:B------:R-:W-:Y:S02]  /*59c0*/  UIADD3 UR10, UP2, UR10, -0x1000, URZ ;  /* 0xfffff0000a0a7890 */ /* 0x000fe4000ff5e03f */
[----:B------:R-:W-:Y:S02]  /*59d0*/  UIADD3.X UR7, UR7, -0x1, URZ, UP0, !UPT ;  /* 0xffffffff07077890 */ /* 0x000fe400087fe43f */
[----:B------:R-:W-:Y:S02]  /*59e0*/  UIADD3.X UR13, UR13, -0x1, URZ, UP1, !UPT ;  /* 0xffffffff0d0d7890 */ /* 0x000fe40008ffe43f */
[----:B------:R-:W-:Y:S01]  /*59f0*/  UIADD3.X UR11, UR11, -0x1, URZ, UP2, !UPT ;  /* 0xffffffff0b0b7890 */ /* 0x000fe200097fe43f */
[----:B--2---:R-:W-:Y:S04]  /*5a00*/  STS.128 [R12.X16], R40 ;  /* 0x000000280c007388 */ /* 0x004fe8000000cc00 */
[----:B---3--:R-:W-:Y:S01]  /*5a10*/  STS.128 [R12.X16+0x200], R44 ;  /* 0x0002002c0c007388 */ /* 0x008fe2000000cc00 */
[----:B------:R-:W-:-:S06]  /*5a20*/  NOP ;  /* 0x0000000000007918 */ /* 0x000fcc0000000000 */
[----:B------:R-:W0:Y:S02]  /*5a30*/  LDS.128 R48, [R57.X16] ;  /* 0x0000000039307984 */ /* 0x000e24000000cc00 */
[--C-:B0-----:R-:W-:Y:S02]  /*5a40*/  PRMT R40, RZ, 0x5410, R48.reuse ;  /* 0x00005410ff287816 */ /* 0x101fe40000000030 */
[----:B------:R-:W-:-:S03]  /*5a50*/  PRMT R48, RZ, 0x7610, R48 ;  /* 0x00007610ff307816 */ /* 0x000fc60000000030 */
[----:B------:R-:W-:Y:S01]  /*5a60*/  FADD.FTZ R59, R40, UR5 ;  /* 0x00000005283b7e21 */ /* 0x000fe20008010000 */
[--C-:B------:R-:W-:Y:S01]  /*5a70*/  PRMT R40, RZ, 0x5410, R49.reuse ;  /* 0x00005410ff287816 */ /* 0x100fe20000000031 */
[----:B------:R-:W-:Y:S01]  /*5a80*/  FADD.FTZ R48, R48, UR5 ;  /* 0x0000000530307e21 */ /* 0x000fe20008010000 */
[----:B------:R-:W-:Y:S02]  /*5a90*/  PRMT R49, RZ, 0x7610, R49 ;  /* 0x00007610ff317816 */ /* 0x000fe40000000031 */
[----:B------:R-:W-:Y:S01]  /*5aa0*/  FSETP.GTU.FTZ.AND P2, PT, R59, 20, PT ;  /* 0x41a000003b00780b */ /* 0x000fe20003f5c000 */
[----:B------:R-:W-:Y:S01]  /*5ab0*/  FADD.FTZ R60, R40, UR5 ;  /* 0x00000005283c7e21 */ /* 0x000fe20008010000 */
[----:B------:R-:W-:Y:S01]  /*5ac0*/  FSETP.GTU.FTZ.AND P3, PT, R48, 20, PT ;  /* 0x41a000003000780b */ /* 0x000fe20003f7c000 */
[----:B------:R0:W1:Y:S01]  /*5ad0*/  LDS.128 R40, [R57.X16+0x10] ;  /* 0x0000100039287984 */ /* 0x000062000000cc00 */
[----:B------:R-:W-:-:S03]  /*5ae0*/  FADD.FTZ R49, R49, UR5 ;  /* 0x0000000531317e21 */ /* 0x000fc60008010000 */
[----:B------:R-:W-:Y:S01]  /*5af0*/  BAR.SYNC.DEFER_BLOCKING 0x0 ;  /* 0x0000000000007b1d */ /* 0x000fe20000010000 */
[----:B------:R-:W-:Y:S02]  /*5b00*/  FSETP.GTU.FTZ.AND P4, PT, R60, 20, PT ;  /* 0x41a000003c00780b */ /* 0x000fe40003f9c000 */
[----:B------:R-:W-:-:S03]  /*5b10*/  FSETP.GTU.FTZ.AND P5, PT, R49, 20, PT ;  /* 0x41a000003100780b */ /* 0x000fc60003fbc000 */
[----:B------:R-:W-:Y:S02]  /*5b20*/  @!P2 FMUL.FTZ R44, R59, -1.4426950216293334961 ;  /* 0xbfb8aa3b3b2ca820 */ /* 0x000fe40000410000 */
[----:B------:R-:W-:-:S04]  /*5b30*/  @!P3 FMUL.FTZ R46, R48, -1.4426950216293334961 ;  /* 0xbfb8aa3b302eb820 */ /* 0x000fc80000410000 */
[----:B------:R-:W2:Y:S02]  /*5b40*/  @!P2 MUFU.EX2 R44, R44 ;  /* 0x0000002c002ca308 */ /* 0x000ea40000000800 */
[----:B------:R-:W-:Y:S02]  /*5b50*/  @!P4 FMUL.FTZ R47, R60, -1.4426950216293334961 ;  /* 0xbfb8aa3b3c2fc820 */ /* 0x000fe40000410000 */
[----:B------:R-:W-:-:S04]  /*5b60*/  @!P5 FMUL.FTZ R48, R49, -1.4426950216293334961 ;  /* 0xbfb8aa3b3130d820 */ /* 0x000fc80000410000 */
[----:B------:R-:W3:Y:S01]  /*5b70*/  @!P3 MUFU.EX2 R46, R46 ;  /* 0x0000002e002eb308 */ /* 0x000ee20000000800 */
[----:B--2---:R-:W-:Y:S01]  /*5b80*/  @!P2 FADD.FTZ R45, R44, 1 ;  /* 0x3f8000002c2da421 */ /* 0x004fe20000010000 */
[----:B------:R-:W-:-:S06]  /*5b90*/  PRMT R44, RZ, 0x5410, R50 ;  /* 0x00005410ff2c7816 */ /* 0x000fcc0000000032 */
[----:B------:R-:W2:Y:S01]  /*5ba0*/  @!P4 MUFU.EX2 R47, R47 ;  /* 0x0000002f002fc308 */ /* 0x000ea20000000800 */
[----:B------:R-:W-:Y:S01]  /*5bb0*/  PRMT R50, RZ, 0x7610, R50 ;  /* 0x00007610ff327816 */ /* 0x000fe20000000032 */
[----:B------:R-:W-:Y:S02]  /*5bc0*/  FADD.FTZ R59, R44, UR5 ;  /* 0x000000052c3b7e21 */ /* 0x000fe40008010000 */
[----:B---3--:R-:W-:Y:S02]  /*5bd0*/  @!P3 FADD.FTZ R44, R46, 1 ;  /* 0x3f8000002e2cb421 */ /* 0x008fe40000010000 */
[----:B------:R-:W-:Y:S01]  /*5be0*/  FADD.FTZ R50, R50, UR5 ;  /* 0x0000000532327e21 */ /* 0x000fe20008010000 */
[----:B------:R-:W-:Y:S01]  /*5bf0*/  FSETP.GTU.FTZ.AND P6, PT, R59, 20, PT ;  /* 0x41a000003b00780b */ /* 0x000fe20003fdc000 */
[----:B------:R3:W-:Y:S03]  /*5c00*/  @!P3 MUFU.RCP R60, R44 ;  /* 0x0000002c003cb308 */ /* 0x0007e60000001000 */
[----:B------:R-:W-:Y:S01]  /*5c10*/  FSETP.GTU.FTZ.AND P0, PT, R50, 20, PT ;  /* 0x41a000003200780b */ /* 0x000fe20003f1c000 */
[----:B--2---:R-:W-:-:S04]  /*5c20*/  @!P4 FADD.FTZ R47, R47, 1 ;  /* 0x3f8000002f2fc421 */ /* 0x004fc80000010000 */
[----:B------:R2:W4:Y:S01]  /*5c30*/  @!P2 MUFU.RCP R49, R45 ;  /* 0x0000002d0031a308 */ /* 0x0005220000001000 */
[--C-:B---3--:R-:W-:Y:S02]  /*5c40*/  PRMT R44, RZ, 0x5410, R51.reuse ;  /* 0x00005410ff2c7816 */ /* 0x108fe40000000033 */
[----:B------:R-:W-:-:S03]  /*5c50*/  PRMT R51, RZ, 0x7610, R51 ;  /* 0x00007610ff337816 */ /* 0x000fc60000000033 */
[----:B0-----:R-:W-:Y:S02]  /*5c60*/  FADD.FTZ R57, R44, UR5 ;  /* 0x000000052c397e21 */ /* 0x001fe40008010000 */
[----:B------:R-:W0:Y:S01]  /*5c70*/  @!P5 MUFU.EX2 R48, R48 ;  /* 0x000000300030d308 */ /* 0x000e220000000800 */
[----:B--2---:R-:W-:Y:S02]  /*5c80*/  @!P6 FMUL.FTZ R45, R59, -1.4426950216293334961 ;  /* 0xbfb8aa3b3b2de820 */ /* 0x004fe40000410000 */
[----:B------:R-:W-:Y:S01]  /*5c90*/  FSETP.GTU.FTZ.AND P1, PT, R57, 20, PT ;  /* 0x41a000003900780b */ /* 0x000fe20003f3c000 */
[----:B------:R-:W-:Y:S02]  /*5ca0*/  FADD.FTZ R51, R51, UR5 ;  /* 0x0000000533337e21 */ /* 0x000fe40008010000 */
[----:B------:R-:W-:Y:S02]  /*5cb0*/  @!P0 FMUL.FTZ R44, R50, -1.4426950216293334961 ;  /* 0xbfb8aa3b322c8820 */ /* 0x000fe40000410000 */
[----:B------:R1:W-:Y:S01]  /*5cc0*/  @!P6 MUFU.EX2 R46, R45 ;  /* 0x0000002d002ee308 */ /* 0x0003e20000000800 */
[----:B----4-:R-:W-:Y:S01]  /*5cd0*/  @!P2 FMUL.FTZ R28, R28, R49 ;  /* 0x000000311c1ca220 */ /* 0x010fe20000410000 */
[----:B------:R-:W-:Y:S01]  /*5ce0*/  FSETP.GTU.FTZ.AND P2, PT, R51, 20, PT ;  /* 0x41a000003300780b */ /* 0x000fe20003f5c000 */
[----:B------:R-:W-:-:S02]  /*5cf0*/  @!P3 FMUL.FTZ R27, R27, R60 ;  /* 0x0000003c1b1bb220 */ /* 0x000fc40000410000 */
[----:B------:R-:W-:-:S03]  /*5d00*/  FADD.FTZ R4, R28, R4 ;  /* 0x000000041c047221 */ /* 0x000fc60000010000 */
[----:B------:R-:W2:Y:S01]  /*5d10*/  @!P4 MUFU.RCP R47, R47 ;  /* 0x0000002f002fc308 */ /* 0x000ea20000001000 */
[--C-:B-1----:R-:W-:Y:S01]  /*5d20*/  PRMT R45, RZ, 0x5410, R40.reuse ;  /* 0x00005410ff2d7816 */ /* 0x102fe20000000028 */
[----:B0-----:R-:W-:Y:S01]  /*5d30*/  @!P5 FADD.FTZ R48, R48, 1 ;  /* 0x3f8000003030d421 */ /* 0x001fe20000010000 */
[----:B------:R-:W-:-:S03]  /*5d40*/  PRMT R40, RZ, 0x7610, R40 ;  /* 0x00007610ff287816 */ /* 0x000fc60000000028 */
[----:B------:R-:W-:Y:S02]  /*5d50*/  FADD.FTZ R59, R45, UR5 ;  /* 0x000000052d3b7e21 */ /* 0x000fe40008010000 */
[----:B------:R0:W1:Y:S01]  /*5d60*/  @!P0 MUFU.EX2 R49, R44 ;  /* 0x0000002c00318308 */ /* 0x0000620000000800 */
[----:B------:R-:W-:Y:S02]  /*5d70*/  FADD.FTZ R60, R40, UR5 ;  /* 0x00000005283c7e21 */ /* 0x000fe40008010000 */
[----:B------:R-:W-:Y:S01]  /*5d80*/  FSETP.GTU.FTZ.AND P3, PT, R59, 20, PT ;  /* 0x41a000003b00780b */ /* 0x000fe20003f7c000 */
[----:B------:R-:W-:Y:S01]  /*5d90*/  @!P1 FMUL.FTZ R40, R57, -1.4426950216293334961 ;  /* 0xbfb8aa3b39289820 */ /* 0x000fe20000410000 */
[----:B------:R-:W-:-:S03]  /*5da0*/  IADD3 R57, R8, -0x1, RZ ;  /* 0xffffffff08397810 */ /* 0x000fc60007ffe0ff */
[----:B------:R3:W4:Y:S01]  /*5db0*/  @!P1 MUFU.EX2 R50, R40 ;  /* 0x0000002800329308 */ /* 0x0007220000000800 */
[----:B--2---:R-:W-:Y:S01]  /*5dc0*/  @!P4 FMUL.FTZ R26, R26, R47 ;  /* 0x0000002f1a1ac220 */ /* 0x004fe20000410000 */
[----:B0-----:R-:W-:Y:S01]  /*5dd0*/  SHF.L.U32 R44, R57, 0xb, RZ ;  /* 0x0000000b392c7819 */ /* 0x001fe200000006ff */
[----:B------:R-:W-:Y:S01]  /*5de0*/  @!P2 FMUL.FTZ R47, R51, -1.4426950216293334961 ;  /* 0xbfb8aa3b332fa820 */ /* 0x000fe20000410000 */
[----:B------:R-:W-:Y:S02]  /*5df0*/  FSETP.GTU.FTZ.AND P4, PT, R60, 20, PT ;  /* 0x41a000003c00780b */ /* 0x000fe40003f9c000 */
[----:B------:R-:W-:Y:S02]  /*5e00*/  SHF.R.S32.HI R45, RZ, 0x1f, R44 ;  /* 0x0000001fff2d7819 */ /* 0x000fe4000001142c */
[----:B------:R-:W0:Y:S01]  /*5e10*/  @!P5 MUFU.RCP R48, R48 ;  /* 0x000000300030d308 */ /* 0x000e220000001000 */
[----:B------:R-:W-:Y:S02]  /*5e20*/  @!P3 FMUL.FTZ R59, R59, -1.4426950216293334961 ;  /* 0xbfb8aa3b3b3bb820 */ /* 0x000fe40000410000 */
[----:B-1----:R-:W-:-:S02]  /*5e30*/  @!P0 FADD.FTZ R49, R49, 1 ;  /* 0x3f80000031318421 */ /* 0x002fc40000010000 */
[----:B---3--:R-:W-:-:S03]  /*5e40*/  @!P6 FADD.FTZ R40, R46, 1 ;  /* 0x3f8000002e28e421 */ /* 0x008fc60000010000 */
[----:B------:R1:W2:Y:S01]  /*5e50*/  @!P2 MUFU.EX2 R51, R47 ;  /* 0x0000002f0033a308 */ /* 0x0002a20000000800 */
[----:B----4-:R-:W-:Y:S02]  /*5e60*/  @!P1 FADD.FTZ R50, R50, 1 ;  /* 0x3f80000032329421 */ /* 0x010fe40000010000 */
[----:B------:R-:W-:-:S05]  /*5e70*/  @!P4 FMUL.FTZ R60, R60, -1.4426950216293334961 ;  /* 0xbfb8aa3b3c3cc820 */ /* 0x000fca0000410000 */
[----:B------:R-:W3:Y:S01]  /*5e80*/  @!P3 MUFU.EX2 R59, R59 ;  /* 0x0000003b003bb308 */ /* 0x000ee20000000800 */
[----:B-1----:R-:W-:-:S04]  /*5e90*/  IMAD.WIDE.U32 R46, R5, c[0x0][0x2d8], R44 ;  /* 0x0000b600052e7a25 */ /* 0x002fc800078e002c */
[----:B0-----:R-:W-:Y:S01]  /*5ea0*/  @!P5 FMUL.FTZ R25, R25, R48 ;  /* 0x000000301919d220 */ /* 0x001fe20000410000 */
[----:B------:R-:W-:Y:S01]  /*5eb0*/  IADD3 R47, R47, R63, RZ ;  /* 0x0000003f2f2f7210 */ /* 0x000fe20007ffe0ff */
[----:B------:R-:W-:Y:S01]  /*5ec0*/  IMAD.WIDE.U32 R44, R5, c[0x0][0x2f8], R44 ;  /* 0x0000be00052c7a25 */ /* 0x000fe200078e002c */
[----:B------:R-:W0:Y:S01]  /*5ed0*/  @!P0 MUFU.RCP R62, R49 ;  /* 0x00000031003e8308 */ /* 0x000e220000001000 */
[----:B------:R-:W-:Y:S02]  /*5ee0*/  PRMT R48, RZ, 0x7610, R41 ;  /* 0x00007610ff307816 */ /* 0x000fe40000000029 */
[----:B--2---:R-:W-:-:S03]  /*5ef0*/  @!P2 FADD.FTZ R51, R51, 1 ;  /* 0x3f8000003333a421 */ /* 0x004fc60000010000 */
[----:B------:R-:W-:Y:S02]  /*5f00*/  FADD.FTZ R48, R48, UR5 ;  /* 0x0000000530307e21 */ /* 0x000fe40008010000 */
[----:B------:R1:W2:Y:S01]  /*5f10*/  @!P6 MUFU.RCP R61, R40 ;  /* 0x00000028003de308 */ /* 0x0002a20000001000 */
[----:B---3--:R-:W-:-:S07]  /*5f20*/  @!P3 FADD.FTZ R59, R59, 1 ;  /* 0x3f8000003b3bb421 */ /* 0x008fce0000010000 */
[----:B------:R3:W4:Y:S01]  /*5f30*/  @!P1 MUFU.RCP R63, R50 ;  /* 0x00000032003f9308 */ /* 0x0007220000001000 */
[----:B-1----:R-:W-:Y:S01]  /*5f40*/  PRMT R40, RZ, 0x5410, R41 ;  /* 0x00005410ff287816 */ /* 0x002fe20000000029 */
[----:B0-----:R-:W-:Y:S01]  /*5f50*/  @!P0 FMUL.FTZ R23, R23, R62 ;  /* 0x0000003e17178220 */ /* 0x001fe20000410000 */
[----:B------:R-:W-:-:S03]  /*5f60*/  FSETP.GTU.FTZ.AND P0, PT, R48, 20, PT ;  /* 0x41a000003000780b */ /* 0x000fc60003f1c000 */
[----:B------:R-:W-:Y:S02]  /*5f70*/  FADD.FTZ R66, R40, UR5 ;  /* 0x0000000528427e21 */ /* 0x000fe40008010000 */
[----:B------:R-:W-:Y:S01]  /*5f80*/  IMAD.WIDE.U32 R40, R0, c[0x0][0x2e0], R46 ;  /* 0x0000b80000287a25 */ /* 0x000fe200078e002e */
[--C-:B------:R-:W-:Y:S01]  /*5f90*/  PRMT R47, RZ, 0x5410, R42.reuse ;  /* 0x00005410ff2f7816 */ /* 0x100fe2000000002a */
[----:B------:R0:W1:Y:S01]  /*5fa0*/  @!P2 MUFU.RCP R64, R51 ;  /* 0x000000330040a308 */ /* 0x0000620000001000 */
[----:B------:R-:W-:Y:S01]  /*5fb0*/  PRMT R42, RZ, 0x7610, R42 ;  /* 0x00007610ff2a7816 */ /* 0x000fe2000000002a */
[----:B--2---:R-:W-:Y:S01]  /*5fc0*/  @!P6 FMUL.FTZ R24, R24, R61 ;  /* 0x0000003d1818e220 */ /* 0x004fe20000410000 */
[----:B------:R-:W-:Y:S01]  /*5fd0*/  FSETP.GTU.FTZ.AND P5, PT, R66, 20, PT ;  /* 0x41a000004200780b */ /* 0x000fe20003fbc000 */
[----:B---3--:R-:W-:Y:S01]  /*5fe0*/  FADD.FTZ R50, R47, UR5 ;  /* 0x000000052f327e21 */ /* 0x008fe20008010000 */
[----:B------:R-:W-:Y:S01]  /*5ff0*/  IADD3 R49, R41, R65, RZ ;  /* 0x0000004129317210 */ /* 0x000fe20007ffe0ff */
[----:B----4-:R-:W-:Y:S01]  /*6000*/  @!P1 FMUL.FTZ R22, R22, R63 ;  /* 0x0000003f16169220 */ /* 0x010fe20000410000 */
[----:B------:R-:W-:Y:S01]  /*6010*/  LEA R46, P6, R40, c[0x0][0x330], 0x1 ;  /* 0x0000cc00282e7a11 */ /* 0x000fe200078c08ff */
[----:B------:R-:W2:Y:S01]  /*6020*/  @!P3 MUFU.RCP R59, R59 ;  /* 0x0000003b003bb308 */ /* 0x000ea20000001000 */
[----:B0-----:R-:W-:Y:S01]  /*6030*/  FADD.FTZ R51, R42, UR5 ;  /* 0x000000052a337e21 */ /* 0x001fe20008010000 */
[----:B------:R-:W-:-:S02]  /*6040*/  FSETP.GTU.FTZ.AND P1, PT, R50, 20, PT ;  /* 0x41a000003200780b */ /* 0x000fc40003f3c000 */
[----:B------:R-:W-:Y:S01]  /*6050*/  LEA.HI.X R47, R40, c[0x0][0x334], R49, 0x1, P6 ;  /* 0x0000cd00282f7a11 */ /* 0x000fe200030f0c31 */
[----:B------:R-:W-:Y:S01]  /*6060*/  @!P0 FMUL.FTZ R40, R48, -1.4426950216293334961 ;  /* 0xbfb8aa3b30288820 */ /* 0x000fe20000410000 */
[----:B------:R-:W-:Y:S02]  /*6070*/  FSETP.GTU.FTZ.AND P6, PT, R51, 20, PT ;  /* 0x41a000003300780b */ /* 0x000fe40003fdc000 */
[--C-:B------:R-:W-:Y:S01]  /*6080*/  PRMT R42, RZ, 0x5410, R43.reuse ;  /* 0x00005410ff2a7816 */ /* 0x100fe2000000002b */
[----:B------:R-:W-:Y:S01]  /*6090*/  @!P5 FMUL.FTZ R41, R66, -1.4426950216293334961 ;  /* 0xbfb8aa3b4229d820 */ /* 0x000fe20000410000 */
[----:B------:R-:W-:Y:S01]  /*60a0*/  PRMT R43, RZ, 0x7610, R43 ;  /* 0x00007610ff2b7816 */ /* 0x000fe2000000002b */
[----:B-1----:R-:W-:Y:S01]  /*60b0*/  @!P2 FMUL.FTZ R17, R17, R64 ;  /* 0x000000401111a220 */ /* 0x002fe20000410000 */
[----:B------:R0:W1:Y:S01]  /*60c0*/  @!P0 MUFU.EX2 R49, R40 ;  /* 0x0000002800318308 */ /* 0x0000620000000800 */
[----:B------:R-:W-:Y:S02]  /*60d0*/  FADD.FTZ R48, R42, UR5 ;  /* 0x000000052a307e21 */ /* 0x000fe40008010000 */
[----:B------:R-:W-:Y:S01]  /*60e0*/  FADD.FTZ R43, R43, UR5 ;  /* 0x000000052b2b7e21 */ /* 0x000fe20008010000 */
[----:B------:R-:W-:Y:S01]  /*60f0*/  F2FP.BF16.PACK_AB R63, R17, R22 ;  /* 0x00000016113f723e */ /* 0x000fe200000010ff */
[----:B--2---:R-:W-:Y:S01]  /*6100*/  @!P3 FMUL.FTZ R18, R18, R59 ;  /* 0x0000003b1212b220 */ /* 0x004fe20000410000 */
[----:B------:R-:W-:Y:S01]  /*6110*/  FSETP.GTU.FTZ.AND P2, PT, R48, 20, PT ;  /* 0x41a000003000780b */ /* 0x000fe20003f5c000 */
[----:B------:R-:W-:Y:S01]  /*6120*/  @!P6 FMUL.FTZ R51, R51, -1.4426950216293334961 ;  /* 0xbfb8aa3b3333e820 */ /* 0x000fe20000410000 */
[----:B------:R-:W2:Y:S01]  /*6130*/  @!P5 MUFU.EX2 R41, R41 ;  /* 0x000000290029d308 */ /* 0x000ea20000000800 */
[----:B------:R-:W-:Y:S01]  /*6140*/  @!P1 FMUL.FTZ R42, R50, -1.4426950216293334961 ;  /* 0xbfb8aa3b322a9820 */ /* 0x000fe20000410000 */
[----:B------:R-:W-:Y:S01]  /*6150*/  FSETP.GTU.FTZ.AND P3, PT, R43, 20, PT ;  /* 0x41a000002b00780b */ /* 0x000fe20003f7c000 */
[----:B------:R-:W-:Y:S01]  /*6160*/  IMAD.WIDE R46, R58, 0x10, R46 ;  /* 0x000000103a2e7825 */ /* 0x000fe200078e022e */
[----:B0-----:R-:W-:-:S04]  /*6170*/  F2FP.BF16.PACK_AB R40, R37, R38 ;  /* 0x000000262528723e */ /* 0x001fc800000010ff */
[----:B------:R0:W3:Y:S01]  /*6180*/  @!P1 MUFU.EX2 R50, R42 ;  /* 0x0000002a00329308 */ /* 0x0000e20000000800 */
[----:B-1----:R-:W-:Y:S02]  /*6190*/  @!P0 FADD.FTZ R49, R49, 1 ;  /* 0x3f80000031318421 */ /* 0x002fe40000010000 */
[----:B------:R-:W-:-:S04]  /*61a0*/  @!P2 FMUL.FTZ R59, R48, -1.4426950216293334961 ;  /* 0xbfb8aa3b303ba820 */ /* 0x000fc80000410000 */
[----:B------:R-:W-:Y:S01]  /*61b0*/  @!P3 FMUL.FTZ R61, R43, -1.4426950216293334961 ;  /* 0xbfb8aa3b2b3db820 */ /* 0x000fe20000410000 */
[----:B------:R-:W1:Y:S01]  /*61c0*/  @!P6 MUFU.EX2 R51, R51 ;  /* 0x000000330033e308 */ /* 0x000e620000000800 */
[----:B--2---:R-:W-:Y:S01]  /*61d0*/  @!P5 FADD.FTZ R48, R41, 1 ;  /* 0x3f8000002930d421 */ /* 0x004fe20000010000 */
[----:B------:R-:W-:Y:S02]  /*61e0*/  F2FP.BF16.PACK_AB R41, R39, R52 ;  /* 0x000000342729723e */ /* 0x000fe400000010ff */
[----:B------:R-:W-:Y:S02]  /*61f0*/  F2FP.BF16.PACK_AB R43, R55, R56 ;  /* 0x00000038372b723e */ /* 0x000fe400000010ff */
[----:B0-----:R-:W-:Y:S02]  /*6200*/  F2FP.BF16.PACK_AB R42, R53, R54 ;  /* 0x00000036352a723e */ /* 0x001fe400000010ff */
[----:B------:R-:W-:Y:S01]  /*6210*/  LEA R52, R7, R9, 0x1 ;  /* 0x0000000907347211 */ /* 0x000fe200078e08ff */
[----:B------:R-:W0:Y:S01]  /*6220*/  @!P5 MUFU.RCP R55, R48 ;  /* 0x000000300037d308 */ /* 0x000e220000001000 */
[----:B---3--:R-:W-:-:S03]  /*6230*/  @!P1 FADD.FTZ R29, R50, 1 ;  /* 0x3f800000321d9421 */ /* 0x008fc60000010000 */
[----:B------:R2:W-:Y:S01]  /*6240*/  STS.128 [R52.X16], R40 ;  /* 0x0000002834007388 */ /* 0x0005e2000000cc00 */
[----:B-1----:R-:W-:-:S03]  /*6250*/  @!P6 FADD.FTZ R30, R51, 1 ;  /* 0x3f800000331ee421 */ /* 0x002fc60000010000 */
[----:B------:R-:W-:Y:S01]  /*6260*/  STS.128 [R52.X16+0x10], R32 ;  /* 0x0000102034007388 */ /* 0x000fe2000000cc00 */
[----:B------:R1:W3:Y:S01]  /*6270*/  @!P0 MUFU.RCP R54, R49 ;  /* 0x0000003100368308 */ /* 0x0002e20000001000 */
[----:B------:R-:W-:-:S06]  /*6280*/  NOP ;  /* 0x0000000000007918 */ /* 0x000fcc0000000000 */
[----:B------:R-:W4:Y:S01]  /*6290*/  LDS.128 R36, [R12.X16] ;  /* 0x000000000c247984 */ /* 0x000f22000000cc00 */
[----:B------:R-:W5:Y:S01]  /*62a0*/  @!P4 MUFU.EX2 R60, R60 ;  /* 0x0000003c003cc308 */ /* 0x000f620000000800 */
[----:B0-----:R-:W-:Y:S02]  /*62b0*/  @!P5 FMUL.FTZ R20, R20, R55 ;  /* 0x000000371414d220 */ /* 0x001fe40000410000 */
[----:B-1----:R-:W0:Y:S01]  /*62c0*/  LDS.128 R48, [R12.X16+0x200] ;  /* 0x000200000c307984 */ /* 0x002e22000000cc00 */
[----:B--2---:R-:W-:Y:S02]  /*62d0*/  FADD.FTZ R41, R4, R27 ;  /* 0x0000001b04297221 */ /* 0x004fe40000010000 */
[----:B------:R-:W-:Y:S02]  /*62e0*/  IMAD R4, R2, c[0x0][0x2f8], RZ ;  /* 0x0000be0002047a24 */ /* 0x000fe400078e02ff */
[----:B------:R-:W1:Y:S01]  /*62f0*/  @!P3 MUFU.EX2 R61, R61 ;  /* 0x0000003d003db308 */ /* 0x000e620000000800 */
[----:B---3--:R-:W-:-:S05]  /*6300*/  @!P0 FMUL.FTZ R21, R21, R54 ;  /* 0x0000003615158220 */ /* 0x008fca0000410000 */
[----:B------:R-:W-:Y:S02]  /*6310*/  F2FP.BF16.PACK_AB R65, R21, R20 ;  /* 0x000000141541723e */ /* 0x000fe400000010ff */
[----:B------:R-:W2:Y:S01]  /*6320*/  @!P2 MUFU.EX2 R59, R59 ;  /* 0x0000003b003ba308 */ /* 0x000ea20000000800 */
[----:B-----5:R-:W-:Y:S02]  /*6330*/  @!P4 FADD.FTZ R60, R60, 1 ;  /* 0x3f8000003c3cc421 */ /* 0x020fe40000010000 */
[----:B-1----:R-:W-:-:S05]  /*6340*/  @!P3 FADD.FTZ R61, R61, 1 ;  /* 0x3f8000003d3db421 */ /* 0x002fca0000010000 */
[----:B------:R-:W1:Y:S01]  /*6350*/  @!P4 MUFU.RCP R60, R60 ;  /* 0x0000003c003cc308 */ /* 0x000e620000001000 */
[----:B--2---:R-:W-:-:S07]  /*6360*/  @!P2 FADD.FTZ R59, R59, 1 ;  /* 0x3f8000003b3ba421 */ /* 0x004fce0000010000 */
[----:B------:R-:W2:Y:S01]  /*6370*/  @!P1 MUFU.RCP R56, R29 ;  /* 0x0000001d00389308 */ /* 0x000ea20000001000 */
[----:B----4-:R-:W-:Y:S07]  /*6380*/  STG.E.128 [R46.64], R36 ;  /* 0x000000242e007986 */ /* 0x010fee000c101d08 */
[----:B------:R-:W3:Y:S01]  /*6390*/  @!P6 MUFU.RCP R31, R30 ;  /* 0x0000001e001fe308 */ /* 0x000ee20000001000 */
[----:B-1----:R-:W-:Y:S01]  /*63a0*/  @!P4 FMUL.FTZ R19, R19, R60 ;  /* 0x0000003c1313c220 */ /* 0x002fe20000410000 */
[----:B0-----:R-:W-:Y:S01]  /*63b0*/  STG.E.128 [R46.64+0x200], R48 ;  /* 0x000200302e007986 */ /* 0x001fe2000c101d08 */
[----:B------:R-:W-:Y:S01]  /*63c0*/  F2FP.BF16.PACK_AB R60, R27, R28 ;  /* 0x0000001c1b3c723e */ /* 0x000fe200000010ff */
[----:B------:R-:W-:-:S02]  /*63d0*/  IMAD R27, R5, c[0x0][0x2fc], R4 ;  /* 0x0000bf00051b7a24 */ /* 0x000fc400078e0204 */
[----:B------:R-:W-:Y:S02]  /*63e0*/  F2FP.BF16.PACK_AB R64, R19, R18 ;  /* 0x000000121340723e */ /* 0x000fe400000010ff */
[----:B------:R-:W0:Y:S01]  /*63f0*/  @!P2 MUFU.RCP R62, R59 ;  /* 0x0000003b003ea308 */ /* 0x000e220000001000 */
[----:B--2---:R-:W-:Y:S01]  /*6400*/  @!P1 FMUL.FTZ R13, R13, R56 ;  /* 0x000000380d0d9220 */ /* 0x004fe20000410000 */
[----:B------:R-:W-:-:S06]  /*6410*/  IADD3 R45, R45, R27, RZ ;  /* 0x0000001b2d2d7210 */ /* 0x000fcc0007ffe0ff */
[----:B------:R-:W1:Y:S01]  /*6420*/  @!P3 MUFU.RCP R61, R61 ;  /* 0x0000003d003db308 */ /* 0x000e620000001000 */
[----:B---3--:R-:W-:Y:S01]  /*6430*/  @!P6 FMUL.FTZ R14, R14, R31 ;  /* 0x0000001f0e0ee220 */ /* 0x008fe20000410000 */
[----:B------:R-:W-:Y:S04]  /*6440*/  BAR.SYNC.DEFER_BLOCKING 0x0 ;  /* 0x0000000000007b1d */ /* 0x000fe80000010000 */
[----:B------:R-:W-:Y:S01]  /*6450*/  F2FP.BF16.PACK_AB R66, R14, R13 ;  /* 0x0000000d0e42723e */ /* 0x000fe200000010ff */
[----:B0-----:R-:W-:Y:S01]  /*6460*/  @!P2 FMUL.FTZ R15, R15, R62 ;  /* 0x0000003e0f0fa220 */ /* 0x001fe20000410000 */
[----:B------:R-:W-:Y:S01]  /*6470*/  F2FP.BF16.PACK_AB R62, R23, R24 ;  /* 0x00000018173e723e */ /* 0x000fe200000010ff */
[----:B-1----:R-:W-:Y:S01]  /*6480*/  @!P3 FMUL.FTZ R16, R16, R61 ;  /* 0x0000003d1010b220 */ /* 0x002fe20000410000 */
[----:B------:R-:W-:Y:S01]  /*6490*/  F2FP.BF16.PACK_AB R61, R25, R26 ;  /* 0x0000001a193d723e */ /* 0x000fe200000010ff */
[----:B------:R-:W-:-:S03]  /*64a0*/  FADD.FTZ R26, R41, R26 ;  /* 0x0000001a291a7221 */ /* 0x000fc60000010000 */
[----:B------:R-:W-:Y:S01]  /*64b0*/  F2FP.BF16.PACK_AB R67, R16, R15 ;  /* 0x0000000f1043723e */ /* 0x000fe200000010ff */
[----:B------:R-:W-:Y:S01]  /*64c0*/  FADD.FTZ R25, R26, R25 ;  /* 0x000000191a197221 */ /* 0x000fe20000010000 */
[----:B------:R-:W-:Y:S03]  /*64d0*/  STS.128 [R52.X16], R60 ;  /* 0x0000003c34007388 */ /* 0x000fe6000000cc00 */
[----:B------:R-:W-:Y:S02]  /*64e0*/  FADD.FTZ R24, R25, R24 ;  /* 0x0000001819187221 */ /* 0x000fe40000010000 */
[----:B------:R-:W-:Y:S01]  /*64f0*/  IMAD R25, R3, c[0x0][0x300], RZ ;  /* 0x0000c00003197a24 */ /* 0x000fe200078e02ff */
[----:B------:R-:W-:Y:S01]  /*6500*/  STS.128 [R52.X16+0x10], R64 ;  /* 0x0000104034007388 */ /* 0x000fe2000000cc00 */
[----:B------:R-:W-:-:S06]  /*6510*/  NOP ;  /* 0x0000000000007918 */ /* 0x000fcc0000000000 */
[----:B------:R-:W0:Y:S01]  /*6520*/  LDS.128 R28, [R12.X16] ;  /* 0x000000000c1c7984 */ /* 0x000e22000000cc00 */
[----:B------:R-:W-:Y:S02]  /*6530*/  FADD.FTZ R23, R24, R23 ;  /* 0x0000001718177221 */ /* 0x000fe40000010000 */
[C---:B------:R-:W-:Y:S01]  /*6540*/  IMAD R27, R0.reuse, c[0x0][0x304], R25 ;  /* 0x0000c100001b7a24 */ /* 0x040fe200078e0219 */
[----:B------:R-:W1:Y:S01]  /*6550*/  LDS.128 R32, [R12.X16+0x200] ;  /* 0x000200000c207984 */ /* 0x000e62000000cc00 */
[----:B------:R-:W-:-:S04]  /*6560*/  IMAD.WIDE.U32 R24, R0, c[0x0][0x300], R44 ;  /* 0x0000c00000187a25 */ /* 0x000fc800078e002c */
[----:B------:R-:W-:Y:S01]  /*6570*/  FADD.FTZ R4, R23, R22 ;  /* 0x0000001617047221 */ /* 0x000fe20000010000 */
[----:B------:R-:W-:Y:S02]  /*6580*/  IADD3 R23, R25, R27, RZ ;  /* 0x0000001b19177210 */ /* 0x000fe40007ffe0ff */
[----:B------:R-:W-:Y:S01]  /*6590*/  LEA R22, P0, R24, c[0x0][0x340], 0x1 ;  /* 0x0000d00018167a11 */ /* 0x000fe200078008ff */
[----:B------:R-:W-:-:S03]  /*65a0*/  FADD.FTZ R17, R4, R17 ;  /* 0x0000001104117221 */ /* 0x000fc60000010000 */
[----:B------:R-:W-:Y:S01]  /*65b0*/  LEA.HI.X R23, R24, c[0x0][0x344], R23, 0x1, P0 ;  /* 0x0000d10018177a11 */ /* 0x000fe200000f0c17 */
[----:B------:R-:W-:Y:S01]  /*65c0*/  FADD.FTZ R18, R17, R18 ;  /* 0x0000001211127221 */ /* 0x000fe20000010000 */
[----:B------:R-:W-:Y:S02]  /*65d0*/  ISETP.GT.AND P0, PT, R8, 0x1, PT ;  /* 0x000000010800780c */ /* 0x000fe40003f04270 */
[----:B------:R-:W-:Y:S01]  /*65e0*/  MOV R8, R57 ;  /* 0x0000003900087202 */ /* 0x000fe20000000f00 */
[----:B------:R-:W-:-:S04]  /*65f0*/  IMAD.WIDE R58, R58, 0x10, R22 ;  /* 0x000000103a3a7825 */ /* 0x000fc800078e0216 */
[----:B------:R-:W-:-:S04]  /*6600*/  FADD.FTZ R19, R18, R19 ;  /* 0x0000001312137221 */ /* 0x000fc80000010000 */
[----:B------:R-:W-:-:S04]  /*6610*/  FADD.FTZ R20, R19, R20 ;  /* 0x0000001413147221 */ /* 0x000fc80000010000 */
[----:B------:R-:W-:-:S04]  /*6620*/  FADD.FTZ R20, R20, R21 ;  /* 0x0000001514147221 */ /* 0x000fc80000010000 */
[----:B------:R-:W-:Y:S01]  /*6630*/  FADD.FTZ R13, R20, R13 ;  /* 0x0000000d140d7221 */ /* 0x000fe20000010000 */
[----:B0-----:R0:W-:Y:S03]  /*6640*/  STG.E.128 [R58.64], R28 ;  /* 0x0000001c3a007986 */ /* 0x0011e6000c101d08 */
[----:B------:R-:W-:Y:S01]  /*6650*/  FADD.FTZ R14, R13, R14 ;  /* 0x0000000e0d0e7221 */ /* 0x000fe20000010000 */
[----:B-1----:R0:W-:Y:S03]  /*6660*/  STG.E.128 [R58.64+0x200], R32 ;  /* 0x000200203a007986 */ /* 0x0021e6000c101d08 */
[----:B------:R-:W-:-:S04]  /*6670*/  FADD.FTZ R15, R14, R15 ;  /* 0x0000000f0e0f7221 */ /* 0x000fc80000010000 */
[----:B------:R-:W-:Y:S01]  /*6680*/  FADD.FTZ R4, R15, R16 ;  /* 0x000000100f047221 */ /* 0x000fe20000010000 */
[----:B0-----:R-:W-:Y:S01]  /*6690*/  @!P0 CALL.REL.NOINC `(.L_x_1310) ;  /* 0x0000001000008944 */ /* 0x001fe20003c00000 */
[----:B------:R-:W-:Y:S05]  /*66a0*/  BRA `(.L_x_1360) ;  /* 0xffff9f3000007947 */ /* 0x000fea000383ffff */
.L_x_1310:
[----:B------:R-:W-:Y:S02]  /*66b0*/  ISETP.NE.U32.AND P0, PT, RZ, c[0x0][0x328], PT ;  /* 0x0000ca00ff007a0c */ /* 0x000fe40003f05070 */
[----:B------:R-:W-:Y:S02]  /*66c0*/  ISETP.NE.U32.AND P2, PT, RZ, c[0x0][0x348], PT ;  /* 0x0000d200ff007a0c */ /* 0x000fe40003f45070 */
[----:B------:R-:W-:Y:S02]  /*66d0*/  ISETP.NE.AND.EX P1, PT, RZ, c[0x0][0x32c], PT, P0 ;  /* 0x0000cb00ff007a0c */ /* 0x000fe40003f25300 */
        /* <DEDUP_REMOVED lines=29> */
.L_x_1362:
[----:B0-----:R-:W-:Y:S05]  /*68b0*/  BSYNC B0 ;  /* 0x0000000000007941 */ /* 0x001fea0003800000 */
.L_x_1361:
        /* <DEDUP_REMOVED lines=31> */
.L_x_1364:
[----:B------:R-:W0:Y:S02]  /*6ab0*/  S2R R21, SR_TID.X ;  /* 0x0000000000157919 */ /* 0x000e240000002100 */
.L_x_1365:
[----:B0-----:R-:W-:Y:S05]  /*6ac0*/  BSYNC B0 ;  /* 0x0000000000007941 */ /* 0x001fea0003800000 */
.L_x_1363:
[----:B------:R-:W-:-:S13]  /*6ad0*/  ISETP.GE.AND P0, PT, R21, c[0x0][0x16c], PT ;  /* 0x00005b0015007a0c */ /* 0x000fda0003f06270 */
[----:B------:R-:W-:Y:S05]  /*6ae0*/  @P0 EXIT ;  /* 0x000000000000094d */ /* 0x000fea0003800000 */
[C---:B------:R-:W-:Y:S02]  /*6af0*/  IMAD R19, R3.reuse, c[0x0][0x1b8], RZ ;  /* 0x00006e0003137a24 */ /* 0x040fe400078e02ff */
[C---:B------:R-:W-:Y:S02]  /*6b00*/  IMAD R9, R3.reuse, c[0x0][0x2c8], RZ ;  /* 0x0000b20003097a24 */ /* 0x040fe400078e02ff */
[C---:B------:R-:W-:Y:S02]  /*6b10*/  IMAD R11, R3.reuse, c[0x0][0x2a8], RZ ;  /* 0x0000aa00030b7a24 */ /* 0x040fe400078e02ff */
[C---:B------:R-:W-:Y:S02]  /*6b20*/  IMAD R13, R3.reuse, c[0x0][0x288], RZ ;  /* 0x0000a200030d7a24 */ /* 0x040fe400078e02ff */
[----:B------:R-:W-:Y:S02]  /*6b30*/  IMAD R15, R3, c[0x0][0x198], RZ ;  /* 0x00006600030f7a24 */ /* 0x000fe400078e02ff */
[----:B------:R-:W-:-:S02]  /*6b40*/  IMAD R23, R0, c[0x0][0x1bc], R19 ;  /* 0x00006f0000177a24 */ /* 0x000fc400078e0213 */
        /* <DEDUP_REMOVED lines=10> */
[----:B------:R-:W-:Y:S01]  /*6bf0*/  IMAD.WIDE.U32 R18, R0, c[0x0][0x1b8], RZ ;  /* 0x00006e0000127a25 */ /* 0x000fe200078e00ff */
[----:B------:R-:W-:Y:S02]  /*6c00*/  IADD3 R27, R7, R13, RZ ;  /* 0x0000000d071b7210 */ /* 0x000fe40007ffe0ff */
[----:B------:R-:W-:-:S02]  /*6c10*/  IADD3 R37, R17, R15, RZ ;  /* 0x0000000f11257210 */ /* 0x000fc40007ffe0ff */
[----:B------:R-:W-:Y:S02]  /*6c20*/  IADD3 R39, R19, R23, RZ ;  /* 0x0000001713277210 */ /* 0x000fe40007ffe0ff */
.L_x_1366:
[----:B0-----:R-:W0:Y:S01]  /*6c30*/  LDS R23, [R21.X4+0x2ce0] ;  /* 0x002ce00015177984 */ /* 0x001e220000004800 */
[----:B------:R-:W-:Y:S01]  /*6c40*/  SHF.R.S32.HI R20, RZ, 0x1f, R21 ;  /* 0x0000001fff147819 */ /* 0x000fe20000011415 */
[----:B------:R-:W-:Y:S01]  /*6c50*/  YIELD ;  /* 0x0000000000007946 */ /* 0x000fe20003800000 */
[----:B------:R-:W-:Y:S01]  /*6c60*/  MOV R10, R18 ;  /* 0x00000012000a7202 */ /* 0x000fe20000000f00 */
[----:B------:R-:W4:Y:S01]  /*6c70*/  LDS R25, [R21.X4+0x30e0] ;  /* 0x0030e00015197984 */ /* 0x000f220000004800 */
[----:B------:R-:W-:Y:S01]  /*6c80*/  MOV R11, R39 ;  /* 0x00000027000b7202 */ /* 0x000fe20000000f00 */
[C---:B------:R-:W-:Y:S01]  /*6c90*/  IMAD R0, R20.reuse, c[0x0][0x290], RZ ;  /* 0x0000a40014007a24 */ /* 0x040fe200078e02ff */
[----:B------:R-:W-:Y:S01]  /*6ca0*/  MOV R8, R6 ;  /* 0x0000000600087202 */ /* 0x000fe20000000f00 */
[----:B------:R-:W-:Y:S01]  /*6cb0*/  IMAD R14, R20, c[0x0][0x1c0], RZ ;  /* 0x00007000140e7a24 */ /* 0x000fe200078e02ff */
[----:B------:R-:W-:Y:S01]  /*6cc0*/  MOV R9, R27 ;  /* 0x0000001b00097202 */ /* 0x000fe20000000f00 */
[----:B--2---:R-:W-:-:S04]  /*6cd0*/  IMAD.WIDE.U32 R12, R21, c[0x0][0x1c0], R10 ;  /* 0x00007000150c7a25 */ /* 0x004fc800078e000a */
        /* <DEDUP_REMOVED lines=44> */
.L_x_1348:
[----:B------:R-:W-:Y:S01]  /*6fa0*/  HFMA2.MMA R86, -RZ, RZ, 0, 5.9604644775390625e-08 ;  /* 0x00000001ff567435 */ /* 0x000fe200000001ff */
[----:B------:R-:W-:Y:S02]  /*6fb0*/  MOV R89, R90 ;  /* 0x0000005a00597202 */ /* 0x000fe40000000f00 */
[----:B------:R-:W-:-:S02]  /*6fc0*/  MOV R88, RZ ;  /* 0x000000ff00587202 */ /* 0x000fc40000000f00 */
[----:B------:R-:W-:Y:S02]  /*6fd0*/  MOV R87, 0xffffffff ;  /* 0xffffffff00577802 */ /* 0x000fe40000000f00 */
[----:B------:R-:W-:Y:S02]  /*6fe0*/  MOV R50, 0x7000 ;  /* 0x0000700000327802 */ /* 0x000fe40000000f00 */
[----:B-1---5:R-:W-:Y:S05]  /*6ff0*/  CALL.REL.NOINC `($__internal_56_$__cuda_sm70_shflsync_up) ;  /* 0x00000ed000007944 */ /* 0x022fea0003c00000 */
[----:B-1----:R-:W-:Y:S01]  /*7000*/  MOV R155, R86 ;  /* 0x00000056009b7202 */ /* 0x002fe20000000f00 */
[----:B0-----:R-:W-:Y:S05]  /*7010*/  BRA `(.L_x_1367) ;  /* 0xffffce4000007947 */ /* 0x001fea000383ffff */
.L_x_1349:
[----:B------:R-:W-:Y:S01]  /*7020*/  HFMA2.MMA R86, -RZ, RZ, 0, 5.9604644775390625e-08 ;  /* 0x00000001ff567435 */ /* 0x000fe200000001ff */
[----:B------:R-:W-:Y:S02]  /*7030*/  MOV R89, R91 ;  /* 0x0000005b00597202 */ /* 0x000fe40000000f00 */
[----:B------:R-:W-:Y:S02]  /*7040*/  MOV R88, RZ ;  /* 0x000000ff00587202 */ /* 0x000fe40000000f00 */
[----:B------:R-:W-:Y:S02]  /*7050*/  MOV R87, 0xffffffff ;  /* 0xffffffff00577802 */ /* 0x000fe40000000f00 */
[----:B------:R-:W-:-:S02]  /*7060*/  MOV R50, 0x7080 ;  /* 0x0000708000327802 */ /* 0x000fc40000000f00 */
[----:B012--5:R-:W-:Y:S05]  /*7070*/  CALL.REL.NOINC `($__internal_56_$__cuda_sm70_shflsync_up) ;  /* 0x00000e5000007944 */ /* 0x027fea0003c00000 */
        /* <DEDUP_REMOVED lines=10> */
[----:B------:R-:W-:Y:S05]  /*7120*/  CALL.REL.NOINC `($__internal_56_$__cuda_sm70_shflsync_up) ;  /* 0x00000da000007944 */ /* 0x000fea0003c00000 */
[----:B-1----:R-:W-:Y:S01]  /*7130*/  MOV R90, R86 ;  /* 0x00000056005a7202 */ /* 0x002fe20000000f00 */
[----:B------:R-:W-:Y:S01]  /*7140*/  HFMA2.MMA R86, -RZ, RZ, 0, 1.1920928955078125e-07 ;  /* 0x00000002ff567435 */ /* 0x000fe200000001ff */
[----:B0-----:R-:W-:-:S02]  /*7150*/  MOV R89, R91 ;  /* 0x0000005b00597202 */ /* 0x001fc40000000f00 */
[----:B------:R-:W-:Y:S02]  /*7160*/  MOV R88, RZ ;  /* 0x000000ff00587202 */ /* 0x000fe40000000f00 */
[----:B------:R-:W-:Y:S02]  /*7170*/  MOV R87, 0xffffffff ;  /* 0xffffffff00577802 */ /* 0x000fe40000000f00 */
[----:B------:R-:W-:Y:S02]  /*7180*/  MOV R50, 0x71a0 ;  /* 0x000071a000327802 */ /* 0x000fe40000000f00 */
[----:B------:R-:W-:Y:S05]  /*7190*/  CALL.REL.NOINC `($__internal_56_$__cuda_sm70_shflsync_up) ;  /* 0x00000d3000007944 */ /* 0x000fea0003c00000 */
        /* <DEDUP_REMOVED lines=8> */
[----:B------:R-:W-:Y:S05]  /*7220*/  CALL.REL.NOINC `($__internal_56_$__cuda_sm70_shflsync_up) ;  /* 0x00000ca000007944 */ /* 0x000fea0003c00000 */
[----:B-1----:R-:W-:Y:S01]  /*7230*/  MOV R90, R86 ;  /* 0x00000056005a7202 */ /* 0x002fe20000000f00 */
[----:B------:R-:W-:Y:S01]  /*7240*/  HFMA2.MMA R86, -RZ, RZ, 0, 2.384185791015625e-07 ;  /* 0x00000004ff567435 */ /* 0x000fe200000001ff */
[----:B0-----:R-:W-:Y:S02]  /*7250*/  MOV R89, R91 ;  /* 0x0000005b00597202 */ /* 0x001fe40000000f00 */
[----:B------:R-:W-:Y:S02]  /*7260*/  MOV R88, RZ ;  /* 0x000000ff00587202 */ /* 0x000fe40000000f00 */
[----:B------:R-:W-:Y:S02]  /*7270*/  MOV R87, 0xffffffff ;  /* 0xffffffff00577802 */ /* 0x000fe40000000f00 */
[----:B------:R-:W-:Y:S02]  /*7280*/  MOV R50, 0x72a0 ;  /* 0x000072a000327802 */ /* 0x000fe40000000f00 */
[----:B------:R-:W-:Y:S05]  /*7290*/  CALL.REL.NOINC `($__internal_56_$__cuda_sm70_shflsync_up) ;  /* 0x00000c3000007944 */ /* 0x000fea0003c00000 */
        /* <DEDUP_REMOVED lines=8> */
[----:B------:R-:W-:Y:S05]  /*7320*/  CALL.REL.NOINC `($__internal_56_$__cuda_sm70_shflsync_up) ;  /* 0x00000ba000007944 */ /* 0x000fea0003c00000 */
[----:B-1----:R-:W-:Y:S01]  /*7330*/  MOV R90, R86 ;  /* 0x00000056005a7202 */ /* 0x002fe20000000f00 */
[----:B------:R-:W-:Y:S01]  /*7340*/  HFMA2.MMA R86, -RZ, RZ, 0, 4.76837158203125e-07 ;  /* 0x00000008ff567435 */ /* 0x000fe200000001ff */
        /* <DEDUP_REMOVED lines=15> */
[----:B------:R-:W-:Y:S05]  /*7440*/  CALL.REL.NOINC `($__internal_56_$__cuda_sm70_shflsync_up) ;  /* 0x00000a8000007944 */ /* 0x000fea0003c00000 */
[----:B-1----:R-:W-:Y:S01]  /*7450*/  MOV R156, R86 ;  /* 0x00000056009c7202 */ /* 0x002fe20000000f00 */
[----:B------:R-:W-:Y:S01]  /*7460*/  HFMA2.MMA R86, -RZ, RZ, 0, 9.5367431640625e-07 ;  /* 0x00000010ff567435 */ /* 0x000fe200000001ff */
[----:B0-----:R-:W-:Y:S02]  /*7470*/  MOV R89, R91 ;  /* 0x0000005b00597202 */ /* 0x001fe40000000f00 */
[----:B------:R-:W-:Y:S02]  /*7480*/  MOV R88, RZ ;  /* 0x000000ff00587202 */ /* 0x000fe40000000f00 */
[----:B------:R-:W-:-:S02]  /*7490*/  MOV R87, 0xffffffff ;  /* 0xffffffff00577802 */ /* 0x000fc40000000f00 */
[----:B------:R-:W-:Y:S02]  /*74a0*/  MOV R50, 0x74c0 ;  /* 0x000074c000327802 */ /* 0x000fe40000000f00 */
[----:B------:R-:W-:Y:S05]  /*74b0*/  CALL.REL.NOINC `($__internal_56_$__cuda_sm70_shflsync_up) ;  /* 0x00000a1000007944 */ /* 0x000fea0003c00000 */
[----:B01----:R-:W-:Y:S05]  /*74c0*/  BRA `(.L_x_1368) ;  /* 0xffffcb1000007947 */ /* 0x003fea000383ffff */
.L_x_1352:
[----:B------:R-:W-:Y:S01]  /*74d0*/  HFMA2.MMA R86, -RZ, RZ, 0, 5.9604644775390625e-08 ;  /* 0x00000001ff567435 */ /* 0x000fe200000001ff */
[----:B0-----:R-:W-:Y:S02]  /*74e0*/  MOV R88, RZ ;  /* 0x000000ff00587202 */ /* 0x001fe40000000f00 */
[----:B------:R-:W-:Y:S02]  /*74f0*/  MOV R87, 0xffffffff ;  /* 0xffffffff00577802 */ /* 0x000fe40000000f00 */
[----:B-1----:R-:W-:Y:S02]  /*7500*/  MOV R50, 0x7520 ;  /* 0x0000752000327802 */ /* 0x002fe40000000f00 */
[----:B-----5:R-:W-:Y:S05]  /*7510*/  CALL.REL.NOINC `($__internal_56_$__cuda_sm70_shflsync_up) ;  /* 0x000009b000007944 */ /* 0x020fea0003c00000 */
[----:B-1----:R-:W-:Y:S01]  /*7520*/  MOV R154, R86 ;  /* 0x00000056009a7202 */ /* 0x002fe20000000f00 */
[----:B------:R-:W-:Y:S01]  /*7530*/  HFMA2.MMA R86, -RZ, RZ, 0, 5.9604644775390625e-08 ;  /* 0x00000001ff567435 */ /* 0x000fe200000001ff */
[----:B0-----:R-:W-:Y:S02]  /*7540*/  MOV R89, R155 ;  /* 0x0000009b00597202 */ /* 0x001fe40000000f00 */
[----:B------:R-:W-:Y:S02]  /*7550*/  MOV R88, RZ ;  /* 0x000000ff00587202 */ /* 0x000fe40000000f00 */
[----:B------:R-:W-:-:S02]  /*7560*/  MOV R87, 0xffffffff ;  /* 0xffffffff00577802 */ /* 0x000fc40000000f00 */
[----:B------:R-:W-:Y:S02]  /*7570*/  MOV R50, 0x7590 ;  /* 0x0000759000327802 */ /* 0x000fe40000000f00 */
[----:B------:R-:W-:Y:S05]  /*7580*/  CALL.REL.NOINC `($__internal_56_$__cuda_sm70_shflsync_up) ;  /* 0x0000094000007944 */ /* 0x000fea0003c00000 */
[----:B0-----:R-:W-:Y:S01]  /*7590*/  HFMA2.MMA R87, -RZ, RZ, 0, 0 ;  /* 0x00000000ff577435 */ /* 0x001fe200000001ff */
[----:B-1----:R-:W-:Y:S02]  /*75a0*/  MOV R155, R86 ;  /* 0x00000056009b7202 */ /* 0x002fe40000000f00 */
[----:B------:R-:W-:Y:S02]  /*75b0*/  MOV R88, R48 ;  /* 0x0000003000587202 */ /* 0x000fe40000000f00 */
[----:B------:R-:W-:Y:S02]  /*75c0*/  MOV R50, 0x1f ;  /* 0x0000001f00327802 */ /* 0x000fe40000000f00 */
[----:B------:R-:W-:Y:S02]  /*75d0*/  MOV R51, 0xffffffff ;  /* 0xffffffff00337802 */ /* 0x000fe40000000f00 */
[----:B------:R-:W-:Y:S02]  /*75e0*/  MOV R86, 0x7600 ;  /* 0x0000760000567802 */ /* 0x000fe40000000f00 */
[----:B------:R-:W-:Y:S05]  /*75f0*/  CALL.REL.NOINC `($__internal_55_$__cuda_sm70_shflsync_idx_p) ;  /* 0x0000088000007944 */ /* 0x000fea0003c00000 */
[----:B0-----:R-:W-:Y:S01]  /*7600*/  HFMA2.MMA R87, -RZ, RZ, 0, 0 ;  /* 0x00000000ff577435 */ /* 0x001fe200000001ff */
[----:B-1----:R-:W-:-:S02]  /*7610*/  MOV R156, R50 ;  /* 0x00000032009c7202 */ /* 0x002fc40000000f00 */
[----:B------:R-:W-:Y:S02]  /*7620*/  MOV R88, R49 ;  /* 0x0000003100587202 */ /* 0x000fe40000000f00 */
[----:B------:R-:W-:Y:S02]  /*7630*/  MOV R50, 0x1f ;  /* 0x0000001f00327802 */ /* 0x000fe40000000f00 */
[----:B------:R-:W-:Y:S02]  /*7640*/  MOV R51, 0xffffffff ;  /* 0xffffffff00337802 */ /* 0x000fe40000000f00 */
[----:B------:R-:W-:Y:S02]  /*7650*/  MOV R86, 0x7670 ;  /* 0x0000767000567802 */ /* 0x000fe40000000f00 */
[----:B------:R-:W-:Y:S05]  /*7660*/  CALL.REL.NOINC `($__internal_55_$__cuda_sm70_shflsync_idx_p) ;  /* 0x0000081000007944 */ /* 0x000fea0003c00000 */
[----:B01----:R-:W-:Y:S01]  /*7670*/  MOV R87, R50 ;  /* 0x0000003200577202 */ /* 0x003fe20000000f00 */
[----:B------:R-:W-:Y:S05]  /*7680*/  BRA `(.L_x_1369) ;  /* 0xffffcac000007947 */ /* 0x000fea000383ffff */
.L_x_1355:
[----:B------:R-:W-:Y:S01]  /*7690*/  HFMA2.MMA R155, -RZ, RZ, 0, 5.9604644775390625e-08 ;  /* 0x00000001ff9b7435 */ /* 0x000fe200000001ff */
[----:B------:R-:W-:Y:S02]  /*76a0*/  MOV R88, R90 ;  /* 0x0000005a00587202 */ /* 0x000fe40000000f00 */
[----:B------:R-:W-:-:S02]  /*76b0*/  MOV R87, 0x1f ;  /* 0x0000001f00577802 */ /* 0x000fc40000000f00 */
[----:B------:R-:W-:Y:S02]  /*76c0*/  MOV R86, 0xffffffff ;  /* 0xffffffff00567802 */ /* 0x000fe40000000f00 */
[----:B------:R-:W-:Y:S02]  /*76d0*/  MOV R50, 0x76f0 ;  /* 0x000076f000327802 */ /* 0x000fe40000000f00 */
[----:B------:R-:W-:Y:S05]  /*76e0*/  CALL.REL.NOINC `($__internal_54_$__cuda_sm70_shflsync_down) ;  /* 0x0000075000007944 */ /* 0x000fea0003c00000 */
[----:B-1----:R-:W-:Y:S01]  /*76f0*/  MOV R89, R155 ;  /* 0x0000009b00597202 */ /* 0x002fe20000000f00 */
[----:B0-----:R-:W-:Y:S05]  /*7700*/  BRA `(.L_x_1370) ;  /* 0xffffd03000007947 */ /* 0x001fea000383ffff */
.L_x_1356:
[----:B------:R-:W-:Y:S01]  /*7710*/  HFMA2.MMA R155, -RZ, RZ, 0, 5.9604644775390625e-08 ;  /* 0x00000001ff9b7435 */ /* 0x000fe200000001ff */
[----:B------:R-:W-:Y:S02]  /*7720*/  MOV R88, R91 ;  /* 0x0000005b00587202 */ /* 0x000fe40000000f00 */
[----:B------:R-:W-:Y:S02]  /*7730*/  MOV R87, 0x1f ;  /* 0x0000001f00577802 */ /* 0x000fe40000000f00 */
[----:B------:R-:W-:Y:S02]  /*7740*/  MOV R86, 0xffffffff ;  /* 0xffffffff00567802 */ /* 0x000fe40000000f00 */
[----:B------:R-:W-:-:S02]  /*7750*/  MOV R50, 0x7770 ;  /* 0x0000777000327802 */ /* 0x000fc40000000f00 */
[----:B01----:R-:W-:Y:S05]  /*7760*/  CALL.REL.NOINC `($__internal_54_$__cuda_sm70_shflsync_down) ;  /* 0x000006d000007944 */ /* 0x003fea0003c00000 */
        /* <DEDUP_REMOVED lines=9> */
[----:B------:R-:W-:Y:S05]  /*7800*/  CALL.REL.NOINC `($__internal_54_$__cuda_sm70_shflsync_down) ;  /* 0x0000063000007944 */ /* 0x000fea0003c00000 */
[----:B-1----:R-:W-:Y:S01]  /*7810*/  MOV R89, R155 ;  /* 0x0000009b00597202 */ /* 0x002fe20000000f00 */
[----:B------:R-:W-:Y:S01]  /*7820*/  HFMA2.MMA R155, -RZ, RZ, 0, 1.1920928955078125e-07 ;  /* 0x00000002ff9b7435 */ /* 0x000fe200000001ff */
[----:B0-----:R-:W-:Y:S02]  /*7830*/  MOV R88, R90 ;  /* 0x0000005a00587202 */ /* 0x001fe40000000f00 */
[----:B------:R-:W-:-:S02]  /*7840*/  MOV R87, 0x1f ;  /* 0x0000001f00577802 */ /* 0x000fc40000000f00 */
[----:B------:R-:W-:Y:S02]  /*7850*/  MOV R86, 0xffffffff ;  /* 0xffffffff00567802 */ /* 0x000fe40000000f00 */
[----:B------:R-:W-:Y:S02]  /*7860*/  MOV R50, 0x7880 ;  /* 0x0000788000327802 */ /* 0x000fe40000000f00 */
[----:B------:R-:W-:Y:S05]  /*7870*/  CALL.REL.NOINC `($__internal_54_$__cuda_sm70_shflsync_down) ;  /* 0x000005c000007944 */ /* 0x000fea0003c00000 */
[----:B-1----:R-:W-:Y:S01]  /*7880*/  @!P3 FFMA.FTZ R90, R138, R155, R90 ;  /* 0x0000009b8a5ab223 */ /* 0x002fe2000001005a */
[----:B------:R-:W-:Y:S01]  /*7890*/  HFMA2.MMA R155, -RZ, RZ, 0, 2.384185791015625e-07 ;  /* 0x00000004ff9b7435 */ /* 0x000fe200000001ff */
[----:B------:R-:W-:Y:S01]  /*78a0*/  @!P3 FMUL.FTZ R138, R89, R138 ;  /* 0x0000008a598ab220 */ /* 0x000fe20000410000 */
[----:B0-----:R-:W-:Y:S02]  /*78b0*/  MOV R87, 0x1f ;  /* 0x0000001f00577802 */ /* 0x001fe40000000f00 */
[----:B------:R-:W-:Y:S02]  /*78c0*/  MOV R86, 0xffffffff ;  /* 0xffffffff00567802 */ /* 0x000fe40000000f00 */
[----:B------:R-:W-:Y:S02]  /*78d0*/  MOV R88, R138 ;  /* 0x0000008a00587202 */ /* 0x000fe40000000f00 */
[----:B------:R-:W-:-:S02]  /*78e0*/  MOV R50, 0x7900 ;  /* 0x0000790000327802 */ /* 0x000fc40000000f00 */
[----:B------:R-:W-:Y:S05]  /*78f0*/  CALL.REL.NOINC `($__internal_54_$__cuda_sm70_shflsync_down) ;  /* 0x0000054000007944 */ /* 0x000fea0003c00000 */
[----:B-1----:R-:W-:Y:S01]  /*7900*/  MOV R89, R155 ;  /* 0x0000009b00597202 */ /* 0x002fe20000000f00 */
[----:B------:R-:W-:Y:S01]  /*7910*/  HFMA2.MMA R155, -RZ, RZ, 0, 2.384185791015625e-07 ;  /* 0x00000004ff9b7435 */ /* 0x000fe200000001ff */
[----:B0-----:R-:W-:-:S02]  /*7920*/  MOV R88, R90 ;  /* 0x0000005a00587202 */ /* 0x001fc40000000f00 */
[----:B------:R-:W-:Y:S02]  /*7930*/  MOV R87, 0x1f ;  /* 0x0000001f00577802 */ /* 0x000fe40000000f00 */
[----:B------:R-:W-:Y:S02]  /*7940*/  MOV R86, 0xffffffff ;  /* 0xffffffff00567802 */ /* 0x000fe40000000f00 */
[----:B------:R-:W-:Y:S02]  /*7950*/  MOV R50, 0x7970 ;  /* 0x0000797000327802 */ /* 0x000fe40000000f00 */
[----:B------:R-:W-:Y:S05]  /*7960*/  CALL.REL.NOINC `($__internal_54_$__cuda_sm70_shflsync_down) ;  /* 0x000004d000007944 */ /* 0x000fea0003c00000 */
[----:B-1----:R-:W-:Y:S01]  /*7970*/  @!P2 FFMA.FTZ R90, R138, R155, R90 ;  /* 0x0000009b8a5aa223 */ /* 0x002fe2000001005a */
[----:B------:R-:W-:Y:S01]  /*7980*/  HFMA2.MMA R155, -RZ, RZ, 0, 4.76837158203125e-07 ;  /* 0x00000008ff9b7435 */ /* 0x000fe200000001ff */
[----:B------:R-:W-:Y:S01]  /*7990*/  @!P2 FMUL.FTZ R138, R89, R138 ;  /* 0x0000008a598aa220 */ /* 0x000fe20000410000 */
[----:B0-----:R-:W-:Y:S02]  /*79a0*/  MOV R87, 0x1f ;  /* 0x0000001f00577802 */ /* 0x001fe40000000f00 */
[----:B------:R-:W-:Y:S02]  /*79b0*/  MOV R86, 0xffffffff ;  /* 0xffffffff00567802 */ /* 0x000fe40000000f00 */
[----:B------:R-:W-:-:S02]  /*79c0*/  MOV R88, R138 ;  /* 0x0000008a00587202 */ /* 0x000fc40000000f00 */
[----:B------:R-:W-:Y:S02]  /*79d0*/  MOV R50, 0x79f0 ;  /* 0x000079f000327802 */ /* 0x000fe40000000f00 */
[----:B------:R-:W-:Y:S05]  /*79e0*/  CALL.REL.NOINC `($__internal_54_$__cuda_sm70_shflsync_down) ;  /* 0x0000045000007944 */ /* 0x000fea0003c00000 */
[----:B-1----:R-:W-:Y:S01]  /*79f0*/  MOV R89, R155 ;  /* 0x0000009b00597202 */ /* 0x002fe20000000f00 */
[----:B------:R-:W-:Y:S01]  /*7a00*/  HFMA2.MMA R155, -RZ, RZ, 0, 4.76837158203125e-07 ;  /* 0x00000008ff9b7435 */ /* 0x000fe200000001ff */
[----:B0-----:R-:W-:Y:S02]  /*7a10*/  MOV R88, R90 ;  /* 0x0000005a00587202 */ /* 0x001fe40000000f00 */
[----:B------:R-:W-:Y:S02]  /*7a20*/  MOV R87, 0x1f ;  /* 0x0000001f00577802 */ /* 0x000fe40000000f00 */
[----:B------:R-:W-:Y:S02]  /*7a30*/  MOV R86, 0xffffffff ;  /* 0xffffffff00567802 */ /* 0x000fe40000000f00 */
[----:B------:R-:W-:Y:S02]  /*7a40*/  MOV R50, 0x7a60 ;  /* 0x00007a6000327802 */ /* 0x000fe40000000f00 */
[----:B------:R-:W-:Y:S05]  /*7a50*/  CALL.REL.NOINC `($__internal_54_$__cuda_sm70_shflsync_down) ;  /* 0x000003e000007944 */ /* 0x000fea0003c00000 */
        /* <DEDUP_REMOVED lines=9> */
[----:B------:R-:W-:Y:S05]  /*7af0*/  CALL.REL.NOINC `($__internal_54_$__cuda_sm70_shflsync_down) ;  /* 0x0000034000007944 */ /* 0x000fea0003c00000 */
[----:B-1----:R-:W-:Y:S01]  /*7b00*/  MOV R90, R155 ;  /* 0x0000009b005a7202 */ /* 0x002fe20000000f00 */
[----:B------:R-:W-:Y:S01]  /*7b10*/  HFMA2.MMA R155, -RZ, RZ, 0, 9.5367431640625e-07 ;  /* 0x00000010ff9b7435 */ /* 0x000fe200000001ff */
[----:B0-----:R-:W-:Y:S02]  /*7b20*/  MOV R88, R154 ;  /* 0x0000009a00587202 */ /* 0x001fe40000000f00 */
[----:B------:R-:W-:-:S02]  /*7b30*/  MOV R87, 0x1f ;  /* 0x0000001f00577802 */ /* 0x000fc40000000f00 */
[----:B------:R-:W-:Y:S02]  /*7b40*/  MOV R86, 0xffffffff ;  /* 0xffffffff00567802 */ /* 0x000fe40000000f00 */
[----:B------:R-:W-:Y:S02]  /*7b50*/  MOV R50, 0x7b70 ;  /* 0x00007b7000327802 */ /* 0x000fe40000000f00 */
[----:B------:R-:W-:Y:S05]  /*7b60*/  CALL.REL.NOINC `($__internal_54_$__cuda_sm70_shflsync_down) ;  /* 0x000002d000007944 */ /* 0x000fea0003c00000 */
[----:B-1----:R-:W-:Y:S01]  /*7b70*/  @!P0 FFMA.FTZ R154, R89, R155, R154 ;  /* 0x0000009b599a8223 */ /* 0x002fe2000001009a */
[----:B0-----:R-:W-:Y:S01]  /*7b80*/  HFMA2.MMA R87, -RZ, RZ, 0, 0 ;  /* 0x00000000ff577435 */ /* 0x001fe200000001ff */
[----:B------:R-:W-:Y:S01]  /*7b90*/  @!P0 FMUL.FTZ R89, R90, R89 ;  /* 0x000000595a598220 */ /* 0x000fe20000410000 */
[----:B------:R-:W-:Y:S02]  /*7ba0*/  MOV R50, 0x1f ;  /* 0x0000001f00327802 */ /* 0x000fe40000000f00 */
[----:B------:R-:W-:Y:S02]  /*7bb0*/  MOV R51, 0xffffffff ;  /* 0xffffffff00337802 */ /* 0x000fe40000000f00 */
[----:B------:R-:W-:Y:S02]  /*7bc0*/  MOV R88, R89 ;  /* 0x0000005900587202 */ /* 0x000fe40000000f00 */
[----:B------:R-:W-:-:S02]  /*7bd0*/  MOV R86, 0x7bf0 ;  /* 0x00007bf000567802 */ /* 0x000fc40000000f00 */
        /* <DEDUP_REMOVED lines=8> */
[----:B------:R-:W-:Y:S01]  /*7c60*/  HFMA2.MMA R155, -RZ, RZ, 0, 5.9604644775390625e-08 ;  /* 0x00000001ff9b7435 */ /* 0x000fe200000001ff */
[----:B-1----:R-:W-:Y:S02]  /*7c70*/  MOV R140, R50 ;  /* 0x00000032008c7202 */ /* 0x002fe40000000f00 */
[----:B0-----:R-:W-:Y:S02]  /*7c80*/  MOV R88, R89 ;  /* 0x0000005900587202 */ /* 0x001fe40000000f00 */
[----:B------:R-:W-:-:S02]  /*7c90*/  MOV R87, 0x1f ;  /* 0x0000001f00577802 */ /* 0x000fc40000000f00 */
[----:B------:R-:W-:Y:S02]  /*7ca0*/  MOV R86, 0xffffffff ;  /* 0xffffffff00567802 */ /* 0x000fe40000000f00 */
[----:B------:R-:W-:Y:S02]  /*7cb0*/  MOV R50, 0x7cd0 ;  /* 0x00007cd000327802 */ /* 0x000fe40000000f00 */
[----:B------:R-:W-:Y:S05]  /*7cc0*/  CALL.REL.NOINC `($__internal_54_$__cuda_sm70_shflsync_down) ;  /* 0x0000017000007944 */ /* 0x000fea0003c00000 */
[----:B-1----:R-:W-:Y:S01]  /*7cd0*/  MOV R89, R155 ;  /* 0x0000009b00597202 */ /* 0x002fe20000000f00 */
[----:B------:R-:W-:Y:S01]  /*7ce0*/  HFMA2.MMA R155, -RZ, RZ, 0, 5.9604644775390625e-08 ;  /* 0x00000001ff9b7435 */ /* 0x000fe200000001ff */
[----:B0-----:R-:W-:Y:S02]  /*7cf0*/  MOV R88, R154 ;  /* 0x0000009a00587202 */ /* 0x001fe40000000f00 */
[----:B------:R-:W-:Y:S02]  /*7d00*/  MOV R87, 0x1f ;  /* 0x0000001f00577802 */ /* 0x000fe40000000f00 */
[----:B------:R-:W-:Y:S02]  /*7d10*/  MOV R86, 0xffffffff ;  /* 0xffffffff00567802 */ /* 0x000fe40000000f00 */
[----:B------:R-:W-:-:S02]  /*7d20*/  MOV R50, 0x7d40 ;  /* 0x00007d4000327802 */ /* 0x000fc40000000f00 */
[----:B------:R-:W-:Y:S05]  /*7d30*/  CALL.REL.NOINC `($__internal_54_$__cuda_sm70_shflsync_down) ;  /* 0x0000010000007944 */ /* 0x000fea0003c00000 */
[----:B0-----:R-:W-:Y:S01]  /*7d40*/  HFMA2.MMA R87, -RZ, RZ, 0, 0 ;  /* 0x00000000ff577435 */ /* 0x001fe200000001ff */
[----:B------:R-:W-:-:S02]  /*7d50*/  MOV R154, R89 ;  /* 0x00000059009a7202 */ /* 0x000fc40000000f00 */
[----:B------:R-:W-:Y:S02]  /*7d60*/  MOV R88, R48 ;  /* 0x0000003000587202 */ /* 0x000fe40000000f00 */
[----:B------:R-:W-:Y:S02]  /*7d70*/  MOV R50, 0x1f ;  /* 0x0000001f00327802 */ /* 0x000fe40000000f00 */
[----:B------:R-:W-:Y:S02]  /*7d80*/  MOV R51, 0xffffffff ;  /* 0xffffffff00337802 */ /* 0x000fe40000000f00 */
[----:B------:R-:W-:Y:S02]  /*7d90*/  MOV R86, 0x7db0 ;  /* 0x00007db000567802 */ /* 0x000fe40000000f00 */
[----:B-1----:R-:W-:Y:S05]  /*7da0*/  CALL.REL.NOINC `($__internal_55_$__cuda_sm70_shflsync_idx_p) ;  /* 0x000000d000007944 */ /* 0x002fea0003c00000 */
[----:B0-----:R-:W-:Y:S01]  /*7db0*/  HFMA2.MMA R87, -RZ, RZ, 0, 0 ;  /* 0x00000000ff577435 */ /* 0x001fe200000001ff */
[----:B-1----:R-:W-:Y:S02]  /*7dc0*/  MOV R156, R50 ;  /* 0x00000032009c7202 */ /* 0x002fe40000000f00 */
[----:B------:R-:W-:Y:S02]  /*7dd0*/  MOV R88, R49 ;  /* 0x0000003100587202 */ /* 0x000fe40000000f00 */
[----:B------:R-:W-:-:S02]  /*7de0*/  MOV R50, 0x1f ;  /* 0x0000001f00327802 */ /* 0x000fc40000000f00 */
[----:B------:R-:W-:Y:S02]  /*7df0*/  MOV R51, 0xffffffff ;  /* 0xffffffff00337802 */ /* 0x000fe40000000f00 */
[----:B------:R-:W-:Y:S02]  /*7e00*/  MOV R86, 0x7e20 ;  /* 0x00007e2000567802 */ /* 0x000fe40000000f00 */
[----:B------:R-:W-:Y:S05]  /*7e10*/  CALL.REL.NOINC `($__internal_55_$__cuda_sm70_shflsync_idx_p) ;  /* 0x0000006000007944 */ /* 0x000fea0003c00000 */
[----:B-1----:R-:W-:Y:S01]  /*7e20*/  MOV R89, R50 ;  /* 0x0000003200597202 */ /* 0x002fe20000000f00 */
[----:B0-----:R-:W-:Y:S05]  /*7e30*/  BRA `(.L_x_1371) ;  /* 0xffffcaa000007947 */ /* 0x001fea000383ffff */
        .weak           $__internal_54_$__cuda_sm70_shflsync_down
        .type           $__internal_54_$__cuda_sm70_shflsync_down,@function
        .size           $__internal_54_$__cuda_sm70_shflsync_down,($__internal_55_$__cuda_sm70_shflsync_idx_p - $__internal_54_$__cuda_sm70_shflsync_down)
$__internal_54_$__cuda_sm70_shflsync_down:
[----:B------:R-:W-:Y:S01]  /*7e40*/  HFMA2.MMA R51, -RZ, RZ, 0, 0 ;  /* 0x00000000ff337435 */ /* 0x000fe200000001ff */
[----:B------:R-:W-:Y:S04]  /*7e50*/  WARPSYNC R86 ;  /* 0x0000005600007348 */ /* 0x000fe80003800000 */
[----:B------:R0:W1:Y:S01]  /*7e60*/  SHFL.DOWN PT, R155, R88, R155, R87 ;  /* 0x0800009b589b7389 */ /* 0x00006200000e0057 */
[----:B------:R-:W-:Y:S05]  /*7e70*/  RET.REL.NODEC R50 `(_Z25selective_scan_bwd_kernelI32Selective_Scan_bwd_kernel_traitsILi128ELi16ELb1ELb0ELb0ELb1ELb0EN3c108BFloat16EfEEv12SSMParamsBwd) ;  /* 0xffff818032007950 */ /* 0x000fea0003c3ffff */
        .weak           $__internal_55_$__cuda_sm70_shflsync_idx_p
        .type           $__internal_55_$__cuda_sm70_shflsync_idx_p,@function
        .size           $__internal_55_$__cuda_sm70_shflsync_idx_p,($__internal_56_$__cuda_sm70_shflsync_up - $__internal_55_$__cuda_sm70_shflsync_idx_p)
$__internal_55_$__cuda_sm70_shflsync_idx_p:
[----:B------:R-:W-:Y:S01]  /*7e80*/  HFMA2.MMA R91, -RZ, RZ, 0, 0 ;  /* 0x00000000ff5b7435 */ /* 0x000fe200000001ff */
[----:B------:R-:W-:Y:S01]  /*7e90*/  MOV R90, R86 ;  /* 0x00000056005a7202 */ /* 0x000fe20000000f00 */
[----:B------:R-:W-:Y:S04]  /*7ea0*/  WARPSYNC R51 ;  /* 0x0000003300007348 */ /* 0x000fe80003800000 */
[----:B------:R0:W1:Y:S01]  /*7eb0*/  SHFL.IDX PT, R50, R88, R87, R50 ;  /* 0x0000005758327389 */ /* 0x00006200000e0032 */
[----:B------:R-:W-:Y:S05]  /*7ec0*/  RET.REL.NODEC R90 `(_Z25selective_scan_bwd_kernelI32Selective_Scan_bwd_kernel_traitsILi128ELi16ELb1ELb0ELb0ELb1ELb0EN3c108BFloat16EfEEv12SSMParamsBwd) ;  /* 0xffff81305a007950 */ /* 0x000fea0003c3ffff */
        .weak           $__internal_56_$__cuda_sm70_shflsync_up
        .type           $__internal_56_$__cuda_sm70_shflsync_up,@function
        .size           $__internal_56_$__cuda_sm70_shflsync_up,(.L_x_8868 - $__internal_56_$__cuda_sm70_shflsync_up)
$__internal_56_$__cuda_sm70_shflsync_up:
[----:B------:R-:W-:Y:S01]  /*7ed0*/  MOV R51, 0x0 ;  /* 0x0000000000337802 */ /* 0x000fe20000000f00 */
[----:B------:R-:W-:Y:S04]  /*7ee0*/  WARPSYNC R87 ;  /* 0x0000005700007348 */ /* 0x000fe80003800000 */
[----:B------:R0:W1:Y:S01]  /*7ef0*/  SHFL.UP PT, R86, R89, R86, R88 ;  /* 0x0400005659567389 */ /* 0x00006200000e0058 */
[----:B------:R-:W-:Y:S05]  /*7f00*/  RET.REL.NODEC R50 `(_Z25selective_scan_bwd_kernelI32Selective_Scan_bwd_kernel_traitsILi128ELi16ELb1ELb0ELb0ELb1ELb0EN3c108BFloat16EfEEv12SSMParamsBwd) ;  /* 0xffff80f032007950 */ /* 0x000fea0003c3ffff */
.L_x_1372:
        /* <DEDUP_REMOVED lines=15> */
.L_x_8868:


//--------------------- .text._Z25selective_scan_bwd_kernelI32Selective_Scan_bwd_kernel_traitsILi128ELi16ELb1ELb0ELb0ELb1ELb1EN3c108BFloat16EfEEv12SSMParamsBwd --------------------------
	.section	.text._Z25selective_scan_bwd_kernelI32Selective_Scan_bwd_kernel_traitsILi128ELi16ELb1ELb0ELb0ELb1ELb1EN3c108BFloat16EfEEv12SSMParamsBwd,"ax",@progbits
	.sectioninfo	@"SHI_REGISTERS=168"
	.align	128
        .global         _Z25selective_scan_bwd_kernelI32Selective_Scan_bwd_kernel_traitsILi128ELi16ELb1ELb0ELb0ELb1ELb1EN3c108BFloat16EfEEv12SSMParamsBwd
        .type           _Z25selective_scan_bwd_kernelI32Selective_Scan_bwd_kernel_traitsILi128ELi16ELb1ELb0ELb0ELb1ELb1EN3c108BFloat16EfEEv12SSMParamsBwd,@function
        .size           _Z25selective_scan_bwd_kernelI32Selective_Scan_bwd_kernel_traitsILi128ELi16ELb1ELb0ELb0ELb1ELb1EN3c108BFloat16EfEEv12SSMParamsBwd,(.L_x_8871 - _Z25selective_scan_bwd_kernelI32Selective_Scan_bwd_kernel_traitsILi128ELi16ELb1ELb0ELb0ELb1ELb1EN3c108BFloat16EfEEv12SSMParamsBwd)
        .other          _Z25selective_scan_bwd_kernelI32Selective_Scan_bwd_kernel_traitsILi128ELi16ELb1ELb0ELb0ELb1ELb1EN3c108BFloat16EfEEv12SSMParamsBwd,@"STO_CUDA_ENTRY STV_DEFAULT"
_Z25selective_scan_bwd_kernelI32Selective_Scan_bwd_kernel_traitsILi128ELi16ELb1ELb0ELb0ELb1ELb1EN3c108BFloat16EfEEv12SSMParamsBwd:
.text._Z25selective_scan_bwd_kernelI32Selective_Scan_bwd_kernel_traitsILi128ELi16ELb1ELb0ELb0ELb1ELb1EN3c108BFloat16EfEEv12SSMParamsBwd:
[----:B------:R-:W-:Y:S02]  /*0000*/  MOV R1, c[0x0][0x28] ;  /* 0x00000a0000017a02 */ /* 0x000fe40000000f00 */
[----:B------:R-:W0:Y:S01]  /*0010*/  S2R R158, SR_CTAID.X ;  /* 0x00000000009e7919 */ /* 0x000e220000002500 */
[----:B------:R-:W-:Y:S01]  /*0020*/  ISETP.NE.U32.AND P0, PT, RZ, c[0x0][0x238], PT ;  /* 0x00008e00ff007a0c */ /* 0x000fe20003f05070 */
[----:B------:R-:W-:Y:S01]  /*0030*/  HFMA2.MMA R138, -RZ, RZ, 0, 0 ;  /* 0x00000000ff8a7435 */ /* 0x000fe200000001ff */
[----:B------:R-:W-:Y:S01]  /*0040*/  ISETP.NE.U32.AND P1, PT, RZ, c[0x0][0x250], PT ;  /* 0x00009400ff007a0c */ /* 0x000fe20003f25070 */
[----:B------:R-:W1:Y:S01]  /*0050*/  S2R R148, SR_CTAID.Y ;  /* 0x0000000000947919 */ /* 0x000e620000002600 */
[----:B------:R-:W-:Y:S01]  /*0060*/  ISETP.NE.AND.EX P0, PT, RZ, c[0x0][0x23c], PT, P0 ;  /* 0x00008f00ff007a0c */ /* 0x000fe20003f05300 */
[----:B------:R-:W-:Y:S01]  /*0070*/  ULDC.64 UR4, c[0x0][0x118] ;  /* 0x0000460000047ab9 */ /* 0x000fe20000000a00 */
[----:B------:R-:W-:Y:S02]  /*0080*/  ISETP.NE.AND.EX P1, PT, RZ, c[0x0][0x254], PT, P1 ;  /* 0x00009500ff007a0c */ /* 0x000fe40003f25310 */
[----:B------:R-:W-:Y:S02]  /*0090*/  MOV R118, RZ ;  /* 0x000000ff00767202 */ /* 0x000fe40000000f00 */
[----:B0-----:R-:W-:-:S02]  /*00a0*/  SHF.R.S32.HI R159, RZ, 0x1f, R158 ;  /* 0x0000001fff9f7819 */ /* 0x001fc4000001149e */
[----:B-1----:R-:W-:-:S03]  /*00b0*/  SHF.R.S32.HI R149, RZ, 0x1f, R148 ;  /* 0x0000001fff957819 */ /* 0x002fc60000011494 */
[C---:B------:R-:W-:Y:S02]  /*00c0*/  IMAD R5, R159.reuse, c[0x0][0x1d0], RZ ;  /* 0x000074009f057a24 */ /* 0x040fe400078e02ff */
[C---:B------:R-:W-:Y:S01]  /*00d0*/  @P0 LEA R6, P2, R148.reuse, c[0x0][0x238], 0x2 ;  /* 0x00008e0094060a11 */ /* 0x040fe200078410ff */
[----:B------:R-:W-:Y:S01]  /*00e0*/  IMAD R13, R159, c[0x0][0x1e0], RZ ;  /* 0x000078009f0d7a24 */ /* 0x000fe200078e02ff */
[----:B------:R-:W-:Y:S01]  /*00f0*/  @P1 LEA R8, P3, R148, c[0x0][0x250], 0x2 ;  /* 0x0000940094081a11 */ /* 0x000fe200078610ff */
[----:B------:R-:W-:Y:S01]  /*0100*/  IMAD R11, R158, c[0x0][0x1d4], R5 ;  /* 0x000075009e0b7a24 */ /* 0x000fe200078e0205 */
[--C-:B------:R-:W-:Y:S01]  /*0110*/  @P0 LEA.HI.X R7, R148, c[0x0][0x23c], R149.reuse, 0x2, P2 ;  /* 0x00008f0094070a11 */ /* 0x100fe200010f1495 */
[----:B------:R-:W-:Y:S01]  /*0120*/  IMAD.WIDE.U32 R2, R158, c[0x0][0x1d0], RZ ;  /* 0x000074009e027a25 */ /* 0x000fe200078e00ff */
[----:B------:R-:W-:-:S03]  /*0130*/  @P1 LEA.HI.X R9, R148, c[0x0][0x254], R149, 0x2, P3 ;  /* 0x0000950094091a11 */ /* 0x000fc600018f1495 */
[----:B------:R-:W-:Y:S01]  /*0140*/  IMAD R15, R159, c[0x0][0x278], RZ ;  /* 0x00009e009f0f7a24 */ /* 0x000fe200078e02ff */
[----:B------:R0:W5:Y:S01]  /*0150*/  @P0 LDG.E R138, [R6.64] ;  /* 0x00000004068a0981 */ /* 0x000162000c1e1900 */
[----:B------:R-:W-:-:S04]  /*0160*/  IMAD.WIDE.U32 R4, R158, c[0x0][0x1e0], RZ ;  /* 0x000078009e047a25 */ /* 0x000fc800078e00ff */
[C---:B------:R-:W-:Y:S01]  /*0170*/  IMAD R13, R158.reuse, c[0x0][0x1e4], R13 ;  /* 0x000079009e0d7a24 */ /* 0x040fe200078e020d */
[----:B------:R-:W-:Y:S01]  /*0180*/  IADD3 R3, R3, R11, RZ ;  /* 0x0000000b03037210 */ /* 0x000fe20007ffe0ff */
[C---:B------:R-:W-:Y:S01]  /*0190*/  IMAD R15, R158.reuse, c[0x0][0x27c], R15 ;  /* 0x00009f009e0f7a24 */ /* 0x040fe200078e020f */
[----:B------:R-:W-:Y:S01]  /*01a0*/  MOV R0, c[0x0][0x174] ;  /* 0x00005d0000007a02 */ /* 0x000fe20000000f00 */
[----:B------:R1:W5:Y:S01]  /*01b0*/  @P1 LDG.E R118, [R8.64] ;  /* 0x0000000408761981 */ /* 0x000362000c1e1900 */
[----:B0-----:R-:W-:Y:S01]  /*01c0*/  IMAD.WIDE.U32 R6, R158, c[0x0][0x278], RZ ;  /* 0x00009e009e067a25 */ /* 0x001fe200078e00ff */
[----:B------:R-:W-:Y:S01]  /*01d0*/  IADD3 R5, R5, R13, RZ ;  /* 0x0000000d05057210 */ /* 0x000fe20007ffe0ff */
[----:B------:R-:W-:Y:S01]  /*01e0*/  CS2R R164, SRZ ;  /* 0x0000000000a47805 */ /* 0x000fe2000001ff00 */
[----:B------:R-:W-:Y:S01]  /*01f0*/  ISETP.NE.U32.AND P0, PT, RZ, c[0x0][0x260], PT ;  /* 0x00009800ff007a0c */ /* 0x000fe20003f05070 */
[----:B------:R-:W-:Y:S01]  /*0200*/  IMAD R13, R149, c[0x0][0x1d8], RZ ;  /* 0x00007600950d7a24 */ /* 0x000fe200078e02ff */
[----:B------:R-:W-:Y:S01]  /*0210*/  IADD3 R7, R7, R15, RZ ;  /* 0x0000000f07077210 */ /* 0x000fe20007ffe0ff */
[----:B------:R-:W-:Y:S01]  /*0220*/  IMAD R15, R149, c[0x0][0x1e8], RZ ;  /* 0x00007a00950f7a24 */ /* 0x000fe200078e02ff */
[----:B------:R-:W-:Y:S01]  /*0230*/  ISETP.NE.AND.EX P0, PT, RZ, c[0x0][0x264], PT, P0 ;  /* 0x00009900ff007a0c */ /* 0x000fe20003f05300 */
[----:B------:R-:W-:Y:S01]  /*0240*/  IMAD.WIDE.U32 R2, R148, c[0x0][0x1d8], R2 ;  /* 0x0000760094027a25 */ /* 0x000fe200078e0002 */
[C---:B-1----:R-:W-:Y:S01]  /*0250*/  LEA R9, R0.reuse, 0xfffff800, 0xb ;  /* 0xfffff80000097811 */ /* 0x042fe200078e58ff */
[----:B------:R-:W-:Y:S01]  /*0260*/  CS2R R162, SRZ ;  /* 0x0000000000a27805 */ /* 0x000fe2000001ff00 */
[----:B------:R-:W-:Y:S01]  /*0270*/  ISETP.GE.AND P3, PT, R0, 0x1, PT ;  /* 0x000000010000780c */ /* 0x000fe20003f66270 */
[C---:B------:R-:W-:Y:S01]  /*0280*/  IMAD.WIDE.U32 R4, R148.reuse, c[0x0][0x1e8], R4 ;  /* 0x00007a0094047a25 */ /* 0x040fe200078e0004 */
[----:B------:R-:W-:Y:S01]  /*0290*/  SHF.R.S32.HI R11, RZ, 0x1f, R9 ;  /* 0x0000001fff0b7819 */ /* 0x000fe20000011409 */
[----:B------:R-:W-:Y:S01]  /*02a0*/  HFMA2.MMA R155, -RZ, RZ, 0, 0 ;  /* 0x00000000ff9b7435 */ /* 0x000fe200000001ff */
[C---:B------:R-:W-:Y:S01]  /*02b0*/  IADD3 R151, P1, R9.reuse, R2, RZ ;  /* 0x0000000209977210 */ /* 0x040fe20007f3e0ff */
[C---:B------:R-:W-:Y:S01]  /*02c0*/  IMAD R13, R148.reuse, c[0x0][0x1dc], R13 ;  /* 0x00007700940d7a24 */ /* 0x040fe200078e020d */
[----:B------:R-:W-:Y:S01]  /*02d0*/  IADD3 R147, P2, R9, R4, RZ ;  /* 0x0000000409937210 */ /* 0x000fe20007f5e0ff */
[C---:B------:R-:W-:Y:S01]  /*02e0*/  IMAD R15, R148.reuse, c[0x0][0x1ec], R15 ;  /* 0x00007b00940f7a24 */ /* 0x040fe200078e020f */
[----:B------:R-:W-:Y:S01]  /*02f0*/  MOV R156, RZ ;  /* 0x000000ff009c7202 */ /* 0x000fe20000000f00 */
[----:B------:R-:W-:Y:S01]  /*0300*/  IMAD R17, R149, c[0x0][0x280], RZ ;  /* 0x0000a00095117a24 */ /* 0x000fe200078e02ff */
[C---:B------:R-:W-:Y:S01]  /*0310*/  IADD3.X R2, R11.reuse, R3, R13, P1, !PT ;  /* 0x000000030b027210 */ /* 0x040fe20000ffe40d */
[----:B------:R-:W-:Y:S01]  /*0320*/  IMAD.WIDE.U32 R6, R148, c[0x0][0x280], R6 ;  /* 0x0000a00094067a25 */ /* 0x000fe200078e0006 */
[----:B------:R-:W-:-:S02]  /*0330*/  IADD3.X R4, R11, R5, R15, P2, !PT ;  /* 0x000000050b047210 */ /* 0x000fc400017fe40f */
[----:B------:R-:W-:Y:S01]  /*0340*/  ISETP.NE.U32.AND P1, PT, RZ, c[0x0][0x328], PT ;  /* 0x0000ca00ff007a0c */ /* 0x000fe20003f25070 */
[----:B------:R-:W-:Y:S01]  /*0350*/  IMAD R17, R148, c[0x0][0x284], R17 ;  /* 0x0000a10094117a24 */ /* 0x000fe200078e0211 */
[----:B------:R-:W-:Y:S01]  /*0360*/  ISETP.NE.U32.AND P2, PT, RZ, c[0x0][0x348], PT ;  /* 0x0000d200ff007a0c */ /* 0x000fe20003f45070 */
[----:B------:R-:W-:Y:S01]  /*0370*/  @P0 IMAD R0, R158, c[0x0][0x164], R148 ;  /* 0x000059009e000a24 */ /* 0x000fe200078e0294 */
[----:B------:R-:W-:Y:S02]  /*0380*/  ISETP.NE.AND.EX P1, PT, RZ, c[0x0][0x32c], PT, P1 ;  /* 0x0000cb00ff007a0c */ /* 0x000fe40003f25310 */
[----:B------:R-:W-:Y:S01]  /*0390*/  ISETP.NE.AND.EX P2, PT, RZ, c[0x0][0x34c], PT, P2 ;  /* 0x0000d300ff007a0c */ /* 0x000fe20003f45320 */
[----:B------:R-:W-:Y:S01]  /*03a0*/  @P0 IMAD R0, R0, c[0x0][0x174], RZ ;  /* 0x00005d0000000a24 */ /* 0x000fe200078e02ff */
[----:B------:R-:W-:Y:S02]  /*03b0*/  IADD3 R9, P4, R9, R6, RZ ;  /* 0x0000000609097210 */ /* 0x000fe40007f9e0ff */
[----:B------:R-:W-:Y:S01]  /*03c0*/  LEA R146, P5, R147, c[0x0][0x248], 0x1 ;  /* 0x0000920093927a11 */ /* 0x000fe200078a08ff */
[----:B------:R-:W-:Y:S01]  /*03d0*/  @P0 IMAD R0, R0, c[0x0][0x16c], RZ ;  /* 0x00005b0000000a24 */ /* 0x000fe200078e02ff */
[----:B------:R-:W-:-:S02]  /*03e0*/  IADD3.X R6, R11, R7, R17, P4, !PT ;  /* 0x000000070b067210 */ /* 0x000fc400027fe411 */
[C---:B------:R-:W-:Y:S02]  /*03f0*/  LEA R152, P4, R151.reuse, c[0x0][0x240], 0x1 ;  /* 0x0000900097987a11 */ /* 0x040fe400078808ff */
[----:B------:R-:W-:Y:S02]  /*0400*/  @P0 MOV R121, 0x8 ;  /* 0x0000000800790802 */ /* 0x000fe40000000f00 */
[----:B------:R-:W-:Y:S02]  /*0410*/  LEA.HI.X R151, R151, c[0x0][0x244], R2, 0x1, P4 ;  /* 0x0000910097977a11 */ /* 0x000fe400020f0c02 */
[----:B------:R-:W-:Y:S01]  /*0420*/  LEA.HI.X R147, R147, c[0x0][0x24c], R4, 0x1, P5 ;  /* 0x0000930093937a11 */ /* 0x000fe200028f0c04 */
[----:B------:R-:W-:Y:S01]  /*0430*/  @P0 IMAD.WIDE R120, R0, R121, c[0x0][0x260] ;  /* 0x0000980000780625 */ /* 0x000fe200078e0279 */
[----:B------:R-:W-:Y:S01]  /*0440*/  LEA R154, P6, R9, c[0x0][0x308], 0x1 ;  /* 0x0000c200099a7a11 */ /* 0x000fe200078c08ff */
[----:B------:R-:W-:Y:S01]  /*0450*/  @!P0 CS2R R120, SRZ ;  /* 0x0000000000788805 */ /* 0x000fe2000001ff00 */
[----:B------:R-:W-:-:S02]  /*0460*/  @P1 LEA R164, P4, R148, c[0x0][0x328], 0x2 ;  /* 0x0000ca0094a41a11 */ /* 0x000fc400078810ff */
[C---:B------:R-:W-:Y:S02]  /*0470*/  @P2 LEA R162, P5, R148.reuse, c[0x0][0x348], 0x2 ;  /* 0x0000d20094a22a11 */ /* 0x040fe400078a10ff */
[----:B------:R-:W-:Y:S02]  /*0480*/  LEA.HI.X R153, R9, c[0x0][0x30c], R6, 0x1, P6 ;  /* 0x0000c30009997a11 */ /* 0x000fe400030f0c06 */
[C-C-:B------:R-:W-:Y:S02]  /*0490*/  @P1 LEA.HI.X R165, R148.reuse, c[0x0][0x32c], R149.reuse, 0x2, P4 ;  /* 0x0000cb0094a51a11 */ /* 0x140fe400020f1495 */
[----:B------:R-:W-:Y:S01]  /*04a0*/  @P2 LEA.HI.X R163, R148, c[0x0][0x34c], R149, 0x2, P5 ;  /* 0x0000d30094a32a11 */ /* 0x000fe200028f1495 */
[----:B------:R-:W-:Y:S05]  /*04b0*/  @!P3 BRA `(.L_x_1373) ;  /* 0x000075000000b947 */ /* 0x000fea0003800000 */
[----:B------:R-:W0:Y:S01]  /*04c0*/  S2R R119, SR_TID.X ;  /* 0x0000000000777919 */ /* 0x000e220000002100 */
[----:B------:R-:W-:Y:S02]  /*04d0*/  MOV R74, c[0x0][0x174] ;  /* 0x00005d00004a7a02 */ /* 0x000fe40000000f00 */
[----:B------:R-:W-:Y:S01]  /*04e0*/  MOV R156, RZ ;  /* 0x000000ff009c7202 */ /* 0x000fe20000000f00 */
[----:B------:R-:W1:Y:S01]  /*04f0*/  S2R R142, SR_LANEID ;  /* 0x00000000008e7919 */ /* 0x000e620000000000 */
[----:B------:R-:W-:-:S02]  /*0500*/  MOV R155, RZ ;  /* 0x000000ff009b7202 */ /* 0x000fc40000000f00 */
[----:B0-----:R-:W-:Y:S02]  /*0510*/  SHF.R.S32.HI R0, RZ, 0x1f, R119 ;  /* 0x0000001fff007819 */ /* 0x001fe40000011477 */
[----:B------:R-:W-:Y:S02]  /*0520*/  SHF.L.U32 R144, R119, 0x1, RZ ;  /* 0x0000000177907819 */ /* 0x000fe400000006ff */
[----:B------:R-:W-:Y:S02]  /*0530*/  LEA.HI R0, R0, R119, RZ, 0x5 ;  /* 0x0000007700007211 */ /* 0x000fe400078f28ff */
[----:B------:R-:W-:Y:S02]  /*0540*/  LOP3.LUT R144, R144, 0xffffffc0, RZ, 0xc0, !PT ;  /* 0xffffffc090907812 */ /* 0x000fe400078ec0ff */
[----:B-1----:R-:W-:Y:S02]  /*0550*/  SHF.R.S32.HI R139, RZ, 0x5, R0 ;  /* 0x00000005ff8b7819 */ /* 0x002fe40000011400 */
.L_x_1424:
[----:B------:R-:W-:Y:S01]  /*0560*/  BAR.SYNC.DEFER_BLOCKING 0x0 ;  /* 0x0000000000007b1d */ /* 0x000fe20000010000 */
[----:B------:R-:W-:Y:S02]  /*0570*/  LOP3.LUT R29, R144, 0x1f, R119, 0xf8, !PT ;  /* 0x0000001f901d7812 */ /* 0x000fe400078ef877 */
[----:B------:R-:W-:-:S05]  /*0580*/  MOV R150, R152 ;  /* 0x0000009800967202 */ /* 0x000fca0000000f00 */
[----:B------:R-:W-:-:S05]  /*0590*/  IMAD.WIDE R2, R29, 0x10, R150 ;  /* 0x000000101d027825 */ /* 0x000fca00078e0296 */
[----:B------:R-:W2:Y:S04]  /*05a0*/  LDG.E.128 R4, [R2.64] ;  /* 0x0000000402047981 */ /* 0x000ea8000c1e1d00 */
[----:B------:R-:W3:Y:S01]  /*05b0*/  LDG.E.128 R8, [R2.64+0x200] ;  /* 0x0002000402087981 */ /* 0x000ee2000c1e1d00 */
[----:B------:R-:W-:Y:S01]  /*05c0*/  IADD3 R145, R144, R142, RZ ;  /* 0x0000008e90917210 */ /* 0x000fe20007ffe0ff */
[----:B------:R-:W-:-:S03]  /*05d0*/  IMAD.WIDE R12, R29, 0x10, R146 ;  /* 0x000000101d0c7825 */ /* 0x000fc600078e0292 */
[----:B------:R-:W-:Y:S01]  /*05e0*/  IADD3 R150, R145, R142, RZ ;  /* 0x0000008e91967210 */ /* 0x000fe20007ffe0ff */
        /* <DEDUP_REMOVED lines=8> */
[----:B------:R-:W-:-:S02]  /*0670*/  MOV R2, R154 ;  /* 0x0000009a00027202 */ /* 0x000fc40000000f00 */
[----:B------:R-:W-:-:S05]  /*0680*/  MOV R3, R153 ;  /* 0x0000009900037202 */ /* 0x000fca0000000f00 */
[----:B------:R-:W-:Y:S01]  /*0690*/  IMAD.WIDE R14, R29, 0x10, R2 ;  /* 0x000000101d0e7825 */ /* 0x000fe200078e0202 */
[----:B--2---:R-:W-:Y:S04]  /*06a0*/  STS.128 [R145.X16], R16 ;  /* 0x0000001091007388 */ /* 0x004fe8000000cc00 */
[----:B---3--:R-:W-:Y:S01]  /*06b0*/  STS.128 [R145.X16+0x200], R20 ;  /* 0x0002001491007388 */ /* 0x008fe2000000cc00 */
[----:B------:R-:W-:-:S06]  /*06c0*/  NOP ;  /* 0x0000000000007918 */ /* 0x000fcc0000000000 */
[----:B------:R-:W0:Y:S04]  /*06d0*/  LDS.128 R8, [R150.X16] ;  /* 0x0000000096087984 */ /* 0x000e28000000cc00 */
[----:B------:R-:W1:Y:S04]  /*06e0*/  LDS.128 R4, [R150.X16+0x10] ;  /* 0x0000100096047984 */ /* 0x000e68000000cc00 */
[----:B------:R-:W-:Y:S06]  /*06f0*/  BAR.SYNC.DEFER_BLOCKING 0x0 ;  /* 0x0000000000007b1d */ /* 0x000fec0000010000 */
[----:B------:R2:W3:Y:S04]  /*0700*/  LDG.E.128 R24, [R14.64] ;  /* 0x000000040e187981 */ /* 0x0004e8000c1e1d00 */
[----:B------:R2:W4:Y:S01]  /*0710*/  LDG.E.128 R32, [R14.64+0x200] ;  /* 0x000200040e207981 */ /* 0x000522000c1e1d00 */
[----:B------:R-:W-:Y:S01]  /*0720*/  LEA R2, R74, 0xfffff800, 0xb ;  /* 0xfffff8004a027811 */ /* 0x000fe200078e58ff */
[----:B------:R-:W-:Y:S01]  /*0730*/  IMAD R13, R159, c[0x0][0x1f0], RZ ;  /* 0x00007c009f0d7a24 */ /* 0x000fe200078e02ff */
[----:B------:R-:W-:Y:S01]  /*0740*/  BSSY B0, `(.L_x_1374) ;  /* 0x0000047000007945 */ /* 0x000fe20003800000 */
[----:B0-----:R-:W-:-:S02]  /*0750*/  PRMT R73, RZ, 0x5410, R8 ;  /* 0x00005410ff497816 */ /* 0x001fc40000000008 */
[----:B------:R-:W-:Y:S01]  /*0760*/  SHF.R.S32.HI R3, RZ, 0x1f, R2 ;  /* 0x0000001fff037819 */ /* 0x000fe20000011402 */
[C---:B------:R-:W-:Y:S01]  /*0770*/  IMAD R17, R158.reuse, c[0x0][0x1f4], R13 ;  /* 0x00007d009e117a24 */ /* 0x040fe200078e020d */
[--C-:B------:R-:W-:Y:S01]  /*0780*/  PRMT R71, RZ, 0x5410, R9.reuse ;  /* 0x00005410ff477816 */ /* 0x100fe20000000009 */
[----:B-----5:R-:W-:Y:S01]  /*0790*/  FADD.FTZ R73, R73, R118 ;  /* 0x0000007649497221 */ /* 0x020fe20000010000 */
[----:B------:R-:W-:Y:S01]  /*07a0*/  PRMT R9, RZ, 0x7610, R9 ;  /* 0x00007610ff097816 */ /* 0x000fe20000000009 */
[----:B------:R-:W-:Y:S01]  /*07b0*/  IMAD.WIDE.U32 R12, R158, c[0x0][0x1f0], R2 ;  /* 0x00007c009e0c7a25 */ /* 0x000fe200078e0002 */
[----:B------:R-:W-:Y:S02]  /*07c0*/  PRMT R69, RZ, 0x5410, R10 ;  /* 0x00005410ff457816 */ /* 0x000fe4000000000a */
[----:B------:R-:W-:Y:S01]  /*07d0*/  FSETP.GTU.FTZ.AND P2, PT, R73, 20, PT ;  /* 0x41a000004900780b */ /* 0x000fe20003f5c000 */
[--C-:B------:R-:W-:Y:S01]  /*07e0*/  FADD.FTZ R71, R71, R118.reuse ;  /* 0x0000007647477221 */ /* 0x100fe20000010000 */
[----:B------:R-:W-:Y:S01]  /*07f0*/  IADD3 R13, R13, R17, RZ ;  /* 0x000000110d0d7210 */ /* 0x000fe20007ffe0ff */
[----:B------:R-:W-:Y:S01]  /*0800*/  IMAD R17, R149, c[0x0][0x1f8], RZ ;  /* 0x00007e0095117a24 */ /* 0x000fe200078e02ff */
[--C-:B------:R-:W-:Y:S01]  /*0810*/  PRMT R67, RZ, 0x5410, R11.reuse ;  /* 0x00005410ff437816 */ /* 0x100fe2000000000b */
[----:B------:R-:W-:Y:S01]  /*0820*/  FADD.FTZ R70, R9, R118 ;  /* 0x0000007609467221 */ /* 0x000fe20000010000 */
[----:B------:R-:W-:Y:S01]  /*0830*/  PRMT R11, RZ, 0x7610, R11 ;  /* 0x00007610ff0b7816 */ /* 0x000fe2000000000b */
[C---:B------:R-:W-:Y:S01]  /*0840*/  IMAD R31, R148.reuse, c[0x0][0x1fc], R17 ;  /* 0x00007f00941f7a24 */ /* 0x040fe200078e0211 */
[----:B------:R-:W-:Y:S01]  /*0850*/  FSETP.GTU.FTZ.AND P4, PT, R71, 20, PT ;  /* 0x41a000004700780b */ /* 0x000fe20003f9c000 */
[----:B--2---:R-:W-:Y:S01]  /*0860*/  IMAD.WIDE.U32 R14, R148, c[0x0][0x1f8], R12 ;  /* 0x00007e00940e7a25 */ /* 0x004fe200078e000c */
[----:B------:R-:W-:-:S03]  /*0870*/  FSETP.GTU.FTZ.AND P5, PT, R70, 20, PT ;  /* 0x41a000004600780b */ /* 0x000fc60003fbc000 */
[--C-:B------:R-:W-:Y:S01]  /*0880*/  FADD.FTZ R69, R69, R118.reuse ;  /* 0x0000007645457221 */ /* 0x100fe20000010000 */
[----:B------:R-:W-:Y:S01]  /*0890*/  IADD3 R13, R15, R31, RZ ;  /* 0x0000001f0f0d7210 */ /* 0x000fe20007ffe0ff */
[----:B------:R-:W-:Y:S01]  /*08a0*/  FADD.FTZ R67, R67, R118 ;  /* 0x0000007643437221 */ /* 0x000fe20000010000 */
[----:B------:R-:W-:Y:S01]  /*08b0*/  PRMT R15, RZ, 0x7610, R8 ;  /* 0x00007610ff0f7816 */ /* 0x000fe20000000008 */
[--C-:B------:R-:W-:Y:S01]  /*08c0*/  FADD.FTZ R66, R11, R118.reuse ;  /* 0x000000760b427221 */ /* 0x100fe20000010000 */
[C---:B------:R-:W-:Y:S02]  /*08d0*/  LEA R12, P0, R14.reuse, c[0x0][0x268], 0x1 ;  /* 0x00009a000e0c7a11 */ /* 0x040fe400078008ff */
[----:B------:R-:W-:Y:S01]  /*08e0*/  FSETP.GTU.FTZ.AND P6, PT, R69, 20, PT ;  /* 0x41a000004500780b */ /* 0x000fe20003fdc000 */
[----:B------:R-:W-:Y:S01]  /*08f0*/  FADD.FTZ R72, R15, R118 ;  /* 0x000000760f487221 */ /* 0x000fe20000010000 */
[----:B------:R-:W-:Y:S02]  /*0900*/  LEA.HI.X R13, R14, c[0x0][0x26c], R13, 0x1, P0 ;  /* 0x00009b000e0d7a11 */ /* 0x000fe400000f0c0d */
[----:B------:R-:W-:-:S02]  /*0910*/  FSETP.GTU.FTZ.AND P1, PT, R67, 20, PT ;  /* 0x41a000004300780b */ /* 0x000fc40003f3c000 */
[----:B------:R-:W-:Y:S01]  /*0920*/  FSETP.GTU.FTZ.AND P3, PT, R72, 20, PT ;  /* 0x41a000004800780b */ /* 0x000fe20003f7c000 */
[----:B---3--:R0:W-:Y:S04]  /*0930*/  STS.128 [R145.X16], R24 ;  /* 0x0000001891007388 */ /* 0x0081e8000000cc00 */
[----:B----4-:R2:W-:Y:S01]  /*0940*/  STS.128 [R145.X16+0x200], R32 ;  /* 0x0002002091007388 */ /* 0x0105e2000000cc00 */
[----:B------:R-:W-:-:S06]  /*0950*/  NOP ;  /* 0x0000000000007918 */ /* 0x000fcc0000000000 */
[----:B------:R2:W3:Y:S04]  /*0960*/  LDS.128 R16, [R150.X16] ;  /* 0x0000000096107984 */ /* 0x0004e8000000cc00 */
[----:B------:R2:W4:Y:S01]  /*0970*/  LDS.128 R20, [R150.X16+0x10] ;  /* 0x0000100096147984 */ /* 0x000522000000cc00 */
[----:B0-----:R-:W-:-:S05]  /*0980*/  PRMT R25, RZ, 0x7610, R10 ;  /* 0x00007610ff197816 */ /* 0x001fca000000000a */
[----:B------:R-:W-:-:S05]  /*0990*/  FADD.FTZ R68, R25, R118 ;  /* 0x0000007619447221 */ /* 0x000fca0000010000 */
[----:B------:R-:W-:Y:S01]  /*09a0*/  FSETP.GTU.FTZ.AND P0, PT, R68, 20, PT ;  /* 0x41a000004400780b */ /* 0x000fe20003f1c000 */
[----:B------:R-:W-:Y:S07]  /*09b0*/  @P2 BRA `(.L_x_1375) ;  /* 0x000001f000002947 */ /* 0x000fee0003800000 */
[----:B-12---:R-:W-:Y:S01]  /*09c0*/  FMUL.FTZ R73, R73, 1.4426950216293334961 ;  /* 0x3fb8aa3b49497820 */ /* 0x006fe20000410000 */
        /* <DEDUP_REMOVED lines=30> */
.L_x_1375:
[----:B-12---:R-:W-:Y:S05]  /*0bb0*/  BSYNC B0 ;  /* 0x0000000000007941 */ /* 0x006fea0003800000 */
.L_x_1374:
[----:B------:R-:W-:Y:S01]  /*0bc0*/  PRMT R65, RZ, 0x5410, R4 ;  /* 0x00005410ff417816 */ /* 0x000fe20000000004 */
[----:B------:R-:W-:Y:S01]  /*0bd0*/  BSSY B0, `(.L_x_1376) ;  /* 0x0000023000007945 */ /* 0x000fe20003800000 */
[----:B------:R-:W-:-:S03]  /*0be0*/  FSETP.GTU.FTZ.AND P2, PT, R66, 20, PT ;  /* 0x41a000004200780b */ /* 0x000fc60003f5c000 */
[----:B------:R-:W-:Y:S01]  /*0bf0*/  FADD.FTZ R65, R65, R118 ;  /* 0x0000007641417221 */ /* 0x000fe20000010000 */
        /* <DEDUP_REMOVED lines=32> */
.L_x_1377:
[----:B------:R-:W-:Y:S05]  /*0e00*/  BSYNC B0 ;  /* 0x0000000000007941 */ /* 0x000fea0003800000 */
.L_x_1376:
        /* <DEDUP_REMOVED lines=36> */
.L_x_1379:
[----:B------:R-:W-:Y:S05]  /*1050*/  BSYNC B0 ;  /* 0x0000000000007941 */ /* 0x000fea0003800000 */
.L_x_1378:
        /* <DEDUP_REMOVED lines=36> */
.L_x_1381:
[----:B------:R-:W-:Y:S05]  /*12a0*/  BSYNC B0 ;  /* 0x0000000000007941 */ /* 0x000fea0003800000 */
.L_x_1380:
        /* <DEDUP_REMOVED lines=36> */
.L_x_1383:
[----:B------:R-:W-:Y:S05]  /*14f0*/  BSYNC B0 ;  /* 0x0000000000007941 */ /* 0x000fea0003800000 */
.L_x_1382:
        /* <DEDUP_REMOVED lines=36> */
.L_x_1385:
[----:B------:R-:W-:Y:S05]  /*1740*/  BSYNC B0 ;  /* 0x0000000000007941 */ /* 0x000fea0003800000 */
.L_x_1384:
        /* <DEDUP_REMOVED lines=36> */
.L_x_1387:
[----:B------:R-:W-:Y:S05]  /*1990*/  BSYNC B0 ;  /* 0x0000000000007941 */ /* 0x000fea0003800000 */
.L_x_1386:
        /* <DEDUP_REMOVED lines=36> */
.L_x_1389:
[----:B------:R-:W-:Y:S05]  /*1be0*/  BSYNC B0 ;  /* 0x0000000000007941 */ /* 0x000fea0003800000 */
.L_x_1388:
        /* <DEDUP_REMOVED lines=36> */
.L_x_1391:
[----:B------:R-:W-:Y:S05]  /*1e30*/  BSYNC B0 ;  /* 0x0000000000007941 */ /* 0x000fea0003800000 */
.L_x_1390:
[----:B------:R-:W-:Y:S01]  /*1e40*/  BSSY B0, `(.L_x_1392) ;  /* 0x0000023000007945 */ /* 0x000fe20003800000 */
[----:B------:R-:W-:Y:S01]  /*1e50*/  FSETP.GTU.FTZ.AND P3, PT, R58, 20, PT ;  /* 0x41a000003a00780b */ /* 0x000fe20003f7c000 */
[----:B------:R-:W-:Y:S01]  /*1e60*/  IMAD.WIDE R12, R29, 0x10, R12 ;  /* 0x000000101d0c7825 */ /* 0x000fe200078e020c */
[----:B------:R-:W-:Y:S06]  /*1e70*/  @P4 BRA `(.L_x_1393) ;  /* 0x000001f000004947 */ /* 0x000fec0003800000 */
        /* <DEDUP_REMOVED lines=31> */
.L_x_1393:
[----:B------:R-:W-:Y:S05]  /*2070*/  BSYNC B0 ;  /* 0x0000000000007941 */ /* 0x000fea0003800000 */
.L_x_1392:
        /* <DEDUP_REMOVED lines=33> */
.L_x_1395:
[----:B------:R-:W-:Y:S05]  /*2290*/  BSYNC B0 ;  /* 0x0000000000007941 */ /* 0x000fea0003800000 */
.L_x_1394:
        /* <DEDUP_REMOVED lines=33> */
.L_x_1397:
[----:B------:R-:W-:Y:S05]  /*24b0*/  BSYNC B0 ;  /* 0x0000000000007941 */ /* 0x000fea0003800000 */
.L_x_1396:
        /* <DEDUP_REMOVED lines=33> */
.L_x_1399:
[----:B------:R-:W-:Y:S05]  /*26d0*/  BSYNC B0 ;  /* 0x0000000000007941 */ /* 0x000fea0003800000 */
.L_x_1398:
        /* <DEDUP_REMOVED lines=33> */
.L_x_1401:
[----:B------:R-:W-:Y:S05]  /*28f0*/  BSYNC B0 ;  /* 0x0000000000007941 */ /* 0x000fea0003800000 */
.L_x_1400:
        /* <DEDUP_REMOVED lines=33> */
.L_x_1403:
[----:B------:R-:W-:Y:S05]  /*2b10*/  BSYNC B0 ;  /* 0x0000000000007941 */ /* 0x000fea0003800000 */
.L_x_1402:
        /* <DEDUP_REMOVED lines=33> */
.L_x_1405:
[----:B------:R-:W-:Y:S05]  /*2d30*/  BSYNC B0 ;  /* 0x0000000000007941 */ /* 0x000fea0003800000 */
.L_x_1404:
[----:B------:R-:W-:Y:S06]  /*2d40*/  BAR.SYNC.DEFER_BLOCKING 0x0 ;  /* 0x0000000000007b1d */ /* 0x000fec0000010000 */
[----:B------:R-:W2:Y:S04]  /*2d50*/  LDG.E.128 R4, [R12.64] ;  /* 0x000000040c047981 */ /* 0x000ea8000c1e1d00 */
[----:B------:R-:W5:Y:S01]  /*2d60*/  LDG.E.128 R8, [R12.64+0x200] ;  /* 0x000200040c087981 */ /* 0x000f62000c1e1d00 */
        /* <DEDUP_REMOVED lines=10> */
[----:B------:R-:W-:Y:S01]  /*2e10*/  IMAD.WIDE R30, R29, 0x10, R30 ;  /* 0x000000101d1e7825 */ /* 0x000fe200078e021e */
[----:B--2---:R0:W-:Y:S04]  /*2e20*/  STS.128 [R145.X16], R4 ;  /* 0x0000000491007388 */ /* 0x0041e8000000cc00 */
[----:B-----5:R-:W-:Y:S01]  /*2e30*/  STS.128 [R145.X16+0x200], R8 ;  /* 0x0002000891007388 */ /* 0x020fe2000000cc00 */
[----:B------:R-:W-:-:S06]  /*2e40*/  NOP ;  /* 0x0000000000007918 */ /* 0x000fcc0000000000 */
[----:B------:R-:W1:Y:S04]  /*2e50*/  LDS.128 R24, [R150.X16] ;  /* 0x0000000096187984 */ /* 0x000e68000000cc00 */
[----:B------:R-:W2:Y:S04]  /*2e60*/  LDS.128 R8, [R150.X16+0x10] ;  /* 0x0000100096087984 */ /* 0x000ea8000000cc00 */
[----:B------:R-:W-:Y:S06]  /*2e70*/  BAR.SYNC.DEFER_BLOCKING 0x0 ;  /* 0x0000000000007b1d */ /* 0x000fec0000010000 */
[----:B----4-:R5:W4:Y:S04]  /*2e80*/  LDG.E.128 R12, [R30.64+0x200] ;  /* 0x000200041e0c7981 */ /* 0x010b28000c1e1d00 */
[----:B0--3--:R5:W3:Y:S01]  /*2e90*/  LDG.E.128 R4, [R30.64] ;  /* 0x000000041e047981 */ /* 0x009ae2000c1e1d00 */
[----:B-1----:R-:W-:-:S02]  /*2ea0*/  PRMT R54, RZ, 0x5410, R24 ;  /* 0x00005410ff367816 */ /* 0x002fc40000000018 */
[----:B------:R-:W-:-:S03]  /*2eb0*/  PRMT R55, RZ, 0x7610, R24 ;  /* 0x00007610ff377816 */ /* 0x000fc60000000018 */
[----:B------:R-:W-:Y:S01]  /*2ec0*/  FMUL.FTZ R0, R54, -1.4426950216293334961 ;  /* 0xbfb8aa3b36007820 */ /* 0x000fe20000410000 */
[----:B------:R-:W-:Y:S01]  /*2ed0*/  PRMT R98, RZ, 0x5410, R25 ;  /* 0x00005410ff627816 */ /* 0x000fe20000000019 */
[----:B------:R-:W-:Y:S02]  /*2ee0*/  FMUL.FTZ R24, R55, -1.4426950216293334961 ;  /* 0xbfb8aa3b37187820 */ /* 0x000fe40000410000 */
[----:B------:R-:W0:Y:S02]  /*2ef0*/  MUFU.EX2 R33, R0 ;  /* 0x0000000000217308 */ /* 0x000e240000000800 */
[----:B------:R-:W-:-:S06]  /*2f00*/  FMUL.FTZ R28, R98, -1.4426950216293334961 ;  /* 0xbfb8aa3b621c7820 */ /* 0x000fcc0000410000 */
[----:B------:R-:W1:Y:S01]  /*2f10*/  MUFU.EX2 R35, R24 ;  /* 0x0000001800237308 */ /* 0x000e620000000800 */
[----:B------:R-:W-:-:S07]  /*2f20*/  PRMT R53, RZ, 0x7610, R25 ;  /* 0x00007610ff357816 */ /* 0x000fce0000000019 */
[----:B------:R-:W2:Y:S01]  /*2f30*/  MUFU.EX2 R56, R28 ;  /* 0x0000001c00387308 */ /* 0x000ea20000000800 */
[----:B------:R-:W-:Y:S01]  /*2f40*/  FMUL.FTZ R25, R53, -1.4426950216293334961 ;  /* 0xbfb8aa3b35197820 */ /* 0x000fe20000410000 */
[----:B------:R-:W-:Y:S01]  /*2f50*/  PRMT R49, RZ, 0x5410, R27 ;  /* 0x00005410ff317816 */ /* 0x000fe2000000001b */
[----:B0-----:R-:W-:Y:S01]  /*2f60*/  FADD.FTZ R33, R33, 1 ;  /* 0x3f80000021217421 */ /* 0x001fe20000010000 */
[--C-:B------:R-:W-:Y:S02]  /*2f70*/  PRMT R48, RZ, 0x5410, R26.reuse ;  /* 0x00005410ff307816 */ /* 0x100fe4000000001a */
[----:B------:R-:W-:Y:S02]  /*2f80*/  PRMT R39, RZ, 0x7610, R26 ;  /* 0x00007610ff277816 */ /* 0x000fe4000000001a */
[----:B------:R-:W0:Y:S01]  /*2f90*/  MUFU.EX2 R75, R25 ;  /* 0x00000019004b7308 */ /* 0x000e220000000800 */
[----:B-1----:R-:W-:Y:S02]  /*2fa0*/  FADD.FTZ R35, R35, 1 ;  /* 0x3f80000023237421 */ /* 0x002fe40000010000 */
[----:B------:R-:W-:-:S05]  /*2fb0*/  FMUL.FTZ R26, R49, -1.4426950216293334961 ;  /* 0xbfb8aa3b311a7820 */ /* 0x000fca0000410000 */
[----:B------:R-:W1:Y:S01]  /*2fc0*/  MUFU.RCP R89, R33 ;  /* 0x0000002100597308 */ /* 0x000e620000001000 */
[----:B--2---:R-:W-:Y:S02]  /*2fd0*/  FADD.FTZ R56, R56, 1 ;  /* 0x3f80000038387421 */ /* 0x004fe40000010000 */
[----:B------:R-:W-:Y:S02]  /*2fe0*/  FMUL.FTZ R0, R48, -1.4426950216293334961 ;  /* 0xbfb8aa3b30007820 */ /* 0x000fe40000410000 */
[----:B------:R-:W-:-:S03]  /*2ff0*/  FMUL.FTZ R24, R39, -1.4426950216293334961 ;  /* 0xbfb8aa3b27187820 */ /* 0x000fc60000410000 */
[----:B------:R-:W2:Y:S01]  /*3000*/  MUFU.RCP R94, R35 ;  /* 0x00000023005e7308 */ /* 0x000ea20000001000 */
[----:B------:R-:W-:-:S07]  /*3010*/  PRMT R28, RZ, 0x7610, R9 ;  /* 0x00007610ff1c7816 */ /* 0x000fce0000000009 */
[----:B------:R0:W-:Y:S01]  /*3020*/  MUFU.EX2 R78, R26 ;  /* 0x0000001a004e7308 */ /* 0x0001e20000000800 */
[----:B------:R-:W-:-:S07]  /*3030*/  PRMT R51, RZ, 0x7610, R27 ;  /* 0x00007610ff337816 */ /* 0x000fce000000001b */
[----:B------:R-:W1:Y:S01]  /*3040*/  MUFU.RCP R95, R56 ;  /* 0x00000038005f7308 */ /* 0x000e620000001000 */
[----:B0-----:R-:W-:Y:S01]  /*3050*/  PRMT R26, RZ, 0x5410, R9 ;  /* 0x00005410ff1a7816 */ /* 0x001fe20000000009 */
[----:B------:R-:W-:Y:S01]  /*3060*/  IMAD R9, R159, c[0x0][0x2e8], RZ ;  /* 0x0000ba009f097a24 */ /* 0x000fe200078e02ff */
[----:B------:R-:W-:-:S05]  /*3070*/  PRMT R27, RZ, 0x5410, R10 ;  /* 0x00005410ff1b7816 */ /* 0x000fca000000000a */
[----:B------:R0:W1:Y:S01]  /*3080*/  MUFU.EX2 R76, R0 ;  /* 0x00000000004c7308 */ /* 0x0000620000000800 */
[----:B------:R-:W-:Y:S01]  /*3090*/  IMAD R9, R158, c[0x0][0x2ec], R9 ;  /* 0x0000bb009e097a24 */ /* 0x000fe200078e0209 */
[----:B------:R-:W-:Y:S01]  /*30a0*/  PRMT R80, RZ, 0x5410, R16 ;  /* 0x00005410ff507816 */ /* 0x000fe20000000010 */
[----:B------:R-:W-:-:S05]  /*30b0*/  FADD.FTZ R75, R75, 1 ;  /* 0x3f8000004b4b7421 */ /* 0x000fca0000010000 */
[----:B------:R1:W2:Y:S01]  /*30c0*/  MUFU.EX2 R77, R24 ;  /* 0x00000018004d7308 */ /* 0x0002a20000000800 */
[----:B0-----:R-:W-:Y:S02]  /*30d0*/  PRMT R0, RZ, 0x7610, R10 ;  /* 0x00007610ff007816 */ /* 0x001fe4000000000a */
[----:B------:R-:W-:Y:S02]  /*30e0*/  MOV R10, c[0x0][0x16c] ;  /* 0x00005b00000a7a02 */ /* 0x000fe40000000f00 */
[----:B------:R-:W-:Y:S01]  /*30f0*/  PRMT R87, RZ, 0x5410, R17 ;  /* 0x00005410ff577816 */ /* 0x000fe20000000011 */
[----:B-1----:R-:W-:Y:S01]  /*3100*/  IMAD.WIDE.U32 R24, R158, c[0x0][0x2e8], R2 ;  /* 0x0000ba009e187a25 */ /* 0x002fe200078e0002 */
[----:B------:R-:W-:Y:S01]  /*3110*/  PRMT R91, RZ, 0x7610, R17 ;  /* 0x00007610ff5b7816 */ /* 0x000fe20000000011 */
[----:B------:R-:W0:Y:S02]  /*3120*/  MUFU.RCP R100, R75 ;  /* 0x0000004b00647308 */ /* 0x000e240000001000 */
[----:B------:R-:W-:Y:S01]  /*3130*/  FMUL.FTZ R17, R54, R89 ;  /* 0x0000005936117220 */ /* 0x000fe20000410000 */
[----:B------:R-:W-:Y:S01]  /*3140*/  IADD3 R25, R25, R9, RZ ;  /* 0x0000000919197210 */ /* 0x000fe20007ffe0ff */
[----:B------:R-:W-:Y:S01]  /*3150*/  FADD.FTZ R9, -R89, 1 ;  /* 0x3f80000059097421 */ /* 0x000fe20000010100 */
[----:B------:R-:W-:Y:S01]  /*3160*/  ISETP.GE.AND P1, PT, R10, 0x1, PT ;  /* 0x000000010a00780c */ /* 0x000fe20003f26270 */
[----:B------:R-:W-:Y:S01]  /*3170*/  FMUL.FTZ R52, R51, -1.4426950216293334961 ;  /* 0xbfb8aa3b33347820 */ /* 0x000fe20000410000 */
[--C-:B------:R-:W-:Y:S01]  /*3180*/  PRMT R90, RZ, 0x5410, R18.reuse ;  /* 0x00005410ff5a7816 */ /* 0x100fe20000000012 */
[----:B--2---:R-:W-:Y:S01]  /*3190*/  FADD.FTZ R10, -R94, 1 ;  /* 0x3f8000005e0a7421 */ /* 0x004fe20000010100 */
[----:B------:R-:W-:Y:S01]  /*31a0*/  PRMT R88, RZ, 0x7610, R18 ;  /* 0x00007610ff587816 */ /* 0x000fe20000000012 */
[----:B------:R-:W-:Y:S01]  /*31b0*/  FMUL.FTZ R57, R80, R17 ;  /* 0x0000001150397220 */ /* 0x000fe20000410000 */
[----:B------:R-:W-:-:S02]  /*31c0*/  PRMT R18, RZ, 0x5410, R44 ;  /* 0x00005410ff127816 */ /* 0x000fc4000000002c */
[----:B------:R-:W-:Y:S01]  /*31d0*/  PRMT R81, RZ, 0x7610, R16 ;  /* 0x00007610ff517816 */ /* 0x000fe20000000010 */
[C---:B------:R-:W-:Y:S02]  /*31e0*/  FMUL.FTZ R16, R55.reuse, R94 ;  /* 0x0000005e37107220 */ /* 0x040fe40000410000 */
[----:B------:R-:W-:Y:S02]  /*31f0*/  FFMA.FTZ R96, R54, R9, 1 ;  /* 0x3f80000036607423 */ /* 0x000fe40000010009 */
[----:B------:R-:W-:Y:S01]  /*3200*/  FFMA.FTZ R97, R55, R10, 1 ;  /* 0x3f80000037617423 */ /* 0x000fe2000001000a */
[----:B------:R-:W-:Y:S01]  /*3210*/  PRMT R10, RZ, 0x7610, R44 ;  /* 0x00007610ff0a7816 */ /* 0x000fe2000000002c */
[----:B------:R-:W-:Y:S01]  /*3220*/  FADD.FTZ R9, -R95, 1 ;  /* 0x3f8000005f097421 */ /* 0x000fe20000010100 */
[----:B------:R-:W1:Y:S01]  /*3230*/  MUFU.EX2 R52, R52 ;  /* 0x0000003400347308 */ /* 0x000e620000000800 */
[----:B------:R-:W-:Y:S02]  /*3240*/  FFMA.FTZ R155, R57, R18, R155 ;  /* 0x00000012399b7223 */ /* 0x000fe4000001009b */
[----:B------:R-:W-:-:S02]  /*3250*/  FMUL.FTZ R56, R81, R16 ;  /* 0x0000001051387220 */ /* 0x000fc40000410000 */
[----:B------:R-:W-:Y:S02]  /*3260*/  FMUL.FTZ R18, R98, R95 ;  /* 0x0000005f62127220 */ /* 0x000fe40000410000 */
[----:B------:R-:W-:Y:S02]  /*3270*/  FADD.FTZ R76, R76, 1 ;  /* 0x3f8000004c4c7421 */ /* 0x000fe40000010000 */
[----:B------:R-:W-:Y:S02]  /*3280*/  FADD.FTZ R77, R77, 1 ;  /* 0x3f8000004d4d7421 */ /* 0x000fe40000010000 */
[----:B------:R-:W-:Y:S01]  /*3290*/  FFMA.FTZ R98, R98, R9, 1 ;  /* 0x3f80000062627423 */ /* 0x000fe20000010009 */
[----:B------:R-:W-:Y:S01]  /*32a0*/  PRMT R9, RZ, 0x5410, R45 ;  /* 0x00005410ff097816 */ /* 0x000fe2000000002d */
[----:B------:R-:W-:Y:S01]  /*32b0*/  FFMA.FTZ R10, R56, R10, R155 ;  /* 0x0000000a380a7223 */ /* 0x000fe2000001009b */
[----:B------:R-:W2:Y:S01]  /*32c0*/  MUFU.RCP R99, R76 ;  /* 0x0000004c00637308 */ /* 0x000ea20000001000 */
[----:B------:R-:W-:-:S02]  /*32d0*/  FMUL.FTZ R55, R87, R18 ;  /* 0x0000001257377220 */ /* 0x000fc40000410000 */
[----:B------:R-:W-:Y:S01]  /*32e0*/  FADD.FTZ R78, R78, 1 ;  /* 0x3f8000004e4e7421 */ /* 0x000fe20000010000 */
[----:B-----5:R-:W-:-:S04]  /*32f0*/  PRMT R30, RZ, 0x5410, R8 ;  /* 0x00005410ff1e7816 */ /* 0x020fc80000000008 */
[----:B------:R-:W-:Y:S01]  /*3300*/  MUFU.RCP R104, R77 ;  /* 0x0000004d00687308 */ /* 0x000fe20000001000 */
[----:B------:R-:W-:Y:S01]  /*3310*/  FFMA.FTZ R9, R55, R9, R10 ;  /* 0x0000000937097223 */ /* 0x000fe2000001000a */
[--C-:B------:R-:W-:Y:S01]  /*3320*/  PRMT R37, RZ, 0x5410, R20.reuse ;  /* 0x00005410ff257816 */ /* 0x100fe20000000014 */
[----:B0-----:R-:W-:Y:S01]  /*3330*/  FADD.FTZ R10, -R100, 1 ;  /* 0x3f800000640a7421 */ /* 0x001fe20000010100 */
[----:B------:R-:W-:Y:S01]  /*3340*/  PRMT R36, RZ, 0x7610, R20 ;  /* 0x00007610ff247816 */ /* 0x000fe20000000014 */
[----:B------:R-:W-:-:S03]  /*3350*/  FMUL.FTZ R20, R53, R100 ;  /* 0x0000006435147220 */ /* 0x000fc60000410000 */
[----:B------:R-:W-:Y:S01]  /*3360*/  MUFU.RCP R106, R78 ;  /* 0x0000004e006a7308 */ /* 0x000fe20000001000 */
[----:B------:R-:W-:Y:S01]  /*3370*/  PRMT R32, RZ, 0x7610, R8 ;  /* 0x00007610ff207816 */ /* 0x000fe20000000008 */
[----:B------:R-:W-:Y:S02]  /*3380*/  FMUL.FTZ R50, R30, -1.4426950216293334961 ;  /* 0xbfb8aa3b1e327820 */ /* 0x000fe40000410000 */
[----:B------:R-:W-:Y:S01]  /*3390*/  FFMA.FTZ R101, R53, R10, 1 ;  /* 0x3f80000035657423 */ /* 0x000fe2000001000a */
[----:B------:R-:W-:Y:S01]  /*33a0*/  PRMT R10, RZ, 0x7610, R45 ;  /* 0x00007610ff0a7816 */ /* 0x000fe2000000002d */
[----:B------:R-:W-:Y:S02]  /*33b0*/  FMUL.FTZ R54, R91, R20 ;  /* 0x000000145b367220 */ /* 0x000fe40000410000 */
[----:B-1----:R-:W-:Y:S02]  /*33c0*/  FADD.FTZ R52, R52, 1 ;  /* 0x3f80000034347421 */ /* 0x002fe40000010000 */
[----:B------:R-:W-:Y:S01]  /*33d0*/  FMUL.FTZ R38, R32, -1.4426950216293334961 ;  /* 0xbfb8aa3b20267820 */ /* 0x000fe20000410000 */
[----:B------:R-:W0:Y:S01]  /*33e0*/  MUFU.EX2 R50, R50 ;  /* 0x0000003200327308 */ /* 0x000e220000000800 */
[----:B--2---:R-:W-:-:S02]  /*33f0*/  FADD.FTZ R103, -R99, 1 ;  /* 0x3f80000063677421 */ /* 0x004fc40000010100 */
[----:B------:R-:W-:-:S05]  /*3400*/  FMUL.FTZ R8, R26, -1.4426950216293334961 ;  /* 0xbfb8aa3b1a087820 */ /* 0x000fca0000410000 */
[----:B------:R-:W1:Y:S01]  /*3410*/  MUFU.RCP R108, R52 ;  /* 0x00000034006c7308 */ /* 0x000e620000001000 */
[--C-:B------:R-:W-:Y:S01]  /*3420*/  PRMT R92, RZ, 0x5410, R19.reuse ;  /* 0x00005410ff5c7816 */ /* 0x100fe20000000013 */
[----:B------:R-:W-:Y:S01]  /*3430*/  FFMA.FTZ R103, R48, R103, 1 ;  /* 0x3f80000030677423 */ /* 0x000fe20000010067 */
[----:B------:R-:W-:Y:S02]  /*3440*/  PRMT R93, RZ, 0x7610, R19 ;  /* 0x00007610ff5d7816 */ /* 0x000fe40000000013 */
[----:B------:R-:W-:-:S03]  /*3450*/  PRMT R19, RZ, 0x5410, R11 ;  /* 0x00005410ff137816 */ /* 0x000fc6000000000b */
[----:B------:R-:W2:Y:S01]  /*3460*/  MUFU.EX2 R38, R38 ;  /* 0x0000002600267308 */ /* 0x000ea20000000800 */
[----:B0-----:R-:W-:-:S07]  /*3470*/  FADD.FTZ R83, R50, 1 ;  /* 0x3f80000032537421 */ /* 0x001fce0000010000 */
[----:B------:R-:W-:Y:S01]  /*3480*/  MUFU.EX2 R8, R8 ;  /* 0x0000000800087308 */ /* 0x000fe20000000800 */
[----:B-1----:R-:W-:Y:S02]  /*3490*/  FMUL.FTZ R50, R51, R108 ;  /* 0x0000006c33327220 */ /* 0x002fe40000410000 */
[----:B--2---:R-:W-:Y:S02]  /*34a0*/  FADD.FTZ R85, R38, 1 ;  /* 0x3f80000026557421 */ /* 0x004fe40000010000 */
[----:B------:R-:W-:Y:S02]  /*34b0*/  FMUL.FTZ R38, R93, R50 ;  /* 0x000000325d267220 */ /* 0x000fe40000410000 */
[----:B------:R-:W-:Y:S02]  /*34c0*/  FMUL.FTZ R84, R28, -1.4426950216293334961 ;  /* 0xbfb8aa3b1c547820 */ /* 0x000fe40000410000 */
[----:B------:R-:W-:Y:S02]  /*34d0*/  FMUL.FTZ R34, R0, -1.4426950216293334961 ;  /* 0xbfb8aa3b00227820 */ /* 0x000fe40000410000 */
[----:B------:R-:W-:-:S02]  /*34e0*/  FMUL.FTZ R86, R19, -1.4426950216293334961 ;  /* 0xbfb8aa3b13567820 */ /* 0x000fc40000410000 */
[----:B------:R-:W0:Y:S01]  /*34f0*/  MUFU.EX2 R84, R84 ;  /* 0x0000005400547308 */ /* 0x000e220000000800 */
[----:B------:R-:W-:-:S07]  /*3500*/  FMUL.FTZ R82, R27, -1.4426950216293334961 ;  /* 0xbfb8aa3b1b527820 */ /* 0x000fce0000410000 */
[----:B------:R-:W-:Y:S08]  /*3510*/  MUFU.EX2 R34, R34 ;  /* 0x0000002200227308 */ /* 0x000ff00000000800 */
[----:B------:R-:W1:Y:S08]  /*3520*/  MUFU.EX2 R86, R86 ;  /* 0x0000005600567308 */ /* 0x000e700000000800 */
[----:B------:R-:W-:Y:S01]  /*3530*/  MUFU.EX2 R82, R82 ;  /* 0x0000005200527308 */ /* 0x000fe20000000800 */
[----:B0-----:R-:W-:-:S07]  /*3540*/  FADD.FTZ R84, R84, 1 ;  /* 0x3f80000054547421 */ /* 0x001fce0000010000 */
[----:B------:R-:W-:Y:S01]  /*3550*/  MUFU.RCP R83, R83 ;  /* 0x0000005300537308 */ /* 0x000fe20000001000 */
[----:B-1----:R-:W-:Y:S01]  /*3560*/  FADD.FTZ R86, R86, 1 ;  /* 0x3f80000056567421 */ /* 0x002fe20000010000 */
[----:B----4-:R0:W-:Y:S04]  /*3570*/  STS.128 [R145.X16+0x200], R12 ;  /* 0x0002000c91007388 */ /* 0x0101e8000000cc00 */
[----:B---3--:R-:W-:Y:S01]  /*3580*/  STS.128 [R145.X16], R4 ;  /* 0x0000000491007388 */ /* 0x008fe2000000cc00 */
[----:B------:R-:W-:-:S06]  /*3590*/  NOP ;  /* 0x0000000000007918 */ /* 0x000fcc0000000000 */
[----:B------:R-:W1:Y:S01]  /*35a0*/  LDS.128 R4, [R150.X16] ;  /* 0x0000000096047984 */ /* 0x000e62000000cc00 */
[----:B0-----:R-:W-:Y:S02]  /*35b0*/  FFMA.FTZ R12, R54, R10, R9 ;  /* 0x0000000a360c7223 */ /* 0x001fe40000010009 */
[----:B------:R-:W-:Y:S02]  /*35c0*/  FMUL.FTZ R14, R48, R99 ;  /* 0x00000063300e7220 */ /* 0x000fe40000410000 */
[----:B------:R-:W-:Y:S01]  /*35d0*/  FADD.FTZ R10, -R104, 1 ;  /* 0x3f800000680a7421 */ /* 0x000fe20000010100 */
[--C-:B------:R-:W-:Y:S01]  /*35e0*/  PRMT R9, RZ, 0x5410, R46.reuse ;  /* 0x00005410ff097816 */ /* 0x100fe2000000002e */
[----:B------:R-:W-:Y:S02]  /*35f0*/  FMUL.FTZ R53, R90, R14 ;  /* 0x0000000e5a357220 */ /* 0x000fe40000410000 */
[C---:B------:R-:W-:Y:S02]  /*3600*/  FFMA.FTZ R105, R39.reuse, R10, 1 ;  /* 0x3f80000027697423 */ /* 0x040fe4000001000a */
[----:B------:R-:W-:Y:S01]  /*3610*/  FMUL.FTZ R15, R39, R104 ;  /* 0x00000068270f7220 */ /* 0x000fe20000410000 */
[----:B------:R-:W-:Y:S01]  /*3620*/  PRMT R48, RZ, 0x7610, R11 ;  /* 0x00007610ff307816 */ /* 0x000fe2000000000b */
[----:B------:R-:W-:Y:S01]  /*3630*/  FADD.FTZ R10, -R106, 1 ;  /* 0x3f8000006a0a7421 */ /* 0x000fe20000010100 */
[----:B------:R-:W-:Y:S01]  /*3640*/  PRMT R11, RZ, 0x7610, R46 ;  /* 0x00007610ff0b7816 */ /* 0x000fe2000000002e */
[----:B------:R-:W-:-:S02]  /*3650*/  FFMA.FTZ R9, R53, R9, R12 ;  /* 0x0000000935097223 */ /* 0x000fc4000001000c */
[----:B------:R-:W-:Y:S02]  /*3660*/  FMUL.FTZ R52, R88, R15 ;  /* 0x0000000f58347220 */ /* 0x000fe40000410000 */
[C---:B------:R-:W-:Y:S02]  /*3670*/  FFMA.FTZ R107, R49.reuse, R10, 1 ;  /* 0x3f800000316b7423 */ /* 0x040fe4000001000a */
[----:B------:R-:W-:Y:S02]  /*3680*/  FMUL.FTZ R49, R49, R106 ;  /* 0x0000006a31317220 */ /* 0x000fe40000410000 */
[----:B------:R-:W-:Y:S01]  /*3690*/  FFMA.FTZ R12, R52, R11, R9 ;  /* 0x0000000b340c7223 */ /* 0x000fe20000010009 */
[----:B------:R-:W-:Y:S01]  /*36a0*/  PRMT R9, RZ, 0x5410, R47 ;  /* 0x00005410ff097816 */ /* 0x000fe2000000002f */
[----:B------:R-:W-:Y:S02]  /*36b0*/  FMUL.FTZ R39, R92, R49 ;  /* 0x000000315c277220 */ /* 0x000fe40000410000 */
[----:B------:R-:W-:-:S02]  /*36c0*/  FADD.FTZ R10, -R108, 1 ;  /* 0x3f8000006c0a7421 */ /* 0x000fc40000010100 */
[----:B------:R-:W-:Y:S01]  /*36d0*/  FFMA.FTZ R9, R39, R9, R12 ;  /* 0x0000000927097223 */ /* 0x000fe2000001000c */
[----:B------:R-:W-:Y:S01]  /*36e0*/  PRMT R12, RZ, 0x7610, R47 ;  /* 0x00007610ff0c7816 */ /* 0x000fe2000000002f */
[----:B------:R-:W-:Y:S02]  /*36f0*/  FADD.FTZ R13, R8, 1 ;  /* 0x3f800000080d7421 */ /* 0x000fe40000010000 */
[----:B------:R-:W-:Y:S02]  /*3700*/  FFMA.FTZ R109, R51, R10, 1 ;  /* 0x3f800000336d7423 */ /* 0x000fe4000001000a */
[----:B------:R-:W-:Y:S02]  /*3710*/  FFMA.FTZ R12, R38, R12, R9 ;  /* 0x0000000c260c7223 */ /* 0x000fe40000010009 */
[----:B------:R-:W0:Y:S01]  /*3720*/  LDS.128 R8, [R150.X16+0x10] ;  /* 0x0000100096087984 */ /* 0x000e22000000cc00 */
[----:B------:R-:W-:Y:S01]  /*3730*/  FMUL.FTZ R102, R48, -1.4426950216293334961 ;  /* 0xbfb8aa3b30667820 */ /* 0x000fe20000410000 */
[----:B-1----:R-:W-:-:S05]  /*3740*/  PRMT R76, RZ, 0x5410, R4 ;  /* 0x00005410ff4c7816 */ /* 0x002fca0000000004 */
[----:B------:R-:W1:Y:S01]  /*3750*/  MUFU.EX2 R102, R102 ;  /* 0x0000006600667308 */ /* 0x000e620000000800 */
[----:B------:R-:W-:Y:S01]  /*3760*/  PRMT R75, RZ, 0x7610, R4 ;  /* 0x00007610ff4b7816 */ /* 0x000fe20000000004 */
[----:B------:R-:W-:Y:S01]  /*3770*/  FMUL.FTZ R4, R80, R76 ;  /* 0x0000004c50047220 */ /* 0x000fe20000410000 */
[--C-:B------:R-:W-:Y:S02]  /*3780*/  PRMT R51, RZ, 0x5410, R5.reuse ;  /* 0x00005410ff337816 */ /* 0x100fe40000000005 */
[----:B------:R-:W-:Y:S01]  /*3790*/  PRMT R79, RZ, 0x7610, R5 ;  /* 0x00007610ff4f7816 */ /* 0x000fe20000000005 */
[----:B------:R-:W-:Y:S02]  /*37a0*/  FMUL.FTZ R5, R81, R75 ;  /* 0x0000004b51057220 */ /* 0x000fe40000410000 */
[----:B------:R-:W-:Y:S02]  /*37b0*/  FMUL.FTZ R89, R89, R4 ;  /* 0x0000000459597220 */ /* 0x000fe40000410000 */
[----:B------:R-:W-:Y:S01]  /*37c0*/  FMUL.FTZ R4, R87, R51 ;  /* 0x0000003357047220 */ /* 0x000fe20000410000 */
[----:B------:R-:W2:Y:S01]  /*37d0*/  MUFU.RCP R13, R13 ;  /* 0x0000000d000d7308 */ /* 0x000ea20000001000 */
[----:B------:R-:W-:Y:S01]  /*37e0*/  PRMT R77, RZ, 0x5410, R6 ;  /* 0x00005410ff4d7816 */ /* 0x000fe20000000006 */
[----:B------:R-:W-:-:S02]  /*37f0*/  FMUL.FTZ R94, R94, R5 ;  /* 0x000000055e5e7220 */ /* 0x000fc40000410000 */
[----:B------:R-:W-:Y:S01]  /*3800*/  FMUL.FTZ R5, R95, R4 ;  /* 0x000000045f057220 */ /* 0x000fe20000410000 */
[----:B------:R-:W-:Y:S01]  /*3810*/  PRMT R80, RZ, 0x5410, R7 ;  /* 0x00005410ff507816 */ /* 0x000fe20000000007 */
[----:B-1----:R-:W-:Y:S02]  /*3820*/  FADD.FTZ R95, R102, 1 ;  /* 0x3f800000665f7421 */ /* 0x002fe40000010000 */
[----:B------:R-:W-:Y:S01]  /*3830*/  FMUL.FTZ R91, R91, R79 ;  /* 0x0000004f5b5b7220 */ /* 0x000fe20000410000 */
[----:B------:R1:W3:Y:S01]  /*3840*/  MUFU.RCP R87, R84 ;  /* 0x0000005400577308 */ /* 0x0002e20000001000 */
[----:B------:R-:W-:Y:S01]  /*3850*/  FMUL.FTZ R90, R90, R77 ;  /* 0x0000004d5a5a7220 */ /* 0x000fe20000410000 */
[----:B------:R-:W-:Y:S01]  /*3860*/  PRMT R78, RZ, 0x7610, R6 ;  /* 0x00007610ff4e7816 */ /* 0x000fe20000000006 */
[----:B------:R-:W-:Y:S02]  /*3870*/  FMUL.FTZ R6, R100, R91 ;  /* 0x0000005b64067220 */ /* 0x000fe40000410000 */
[----:B------:R-:W-:-:S03]  /*3880*/  FADD.FTZ R82, R82, 1 ;  /* 0x3f80000052527421 */ /* 0x000fc60000010000 */
[----:B------:R-:W4:Y:S01]  /*3890*/  MUFU.RCP R85, R85 ;  /* 0x0000005500557308 */ /* 0x000f220000001000 */
[----:B-1----:R-:W-:Y:S02]  /*38a0*/  FADD.FTZ R84, R34, 1 ;  /* 0x3f80000022547421 */ /* 0x002fe40000010000 */
[----:B------:R-:W-:Y:S01]  /*38b0*/  FMUL.FTZ R4, R89, R96 ;  /* 0x0000006059047220 */ /* 0x000fe20000410000 */
[----:B------:R-:W-:Y:S01]  /*38c0*/  PRMT R81, RZ, 0x7610, R7 ;  /* 0x00007610ff517816 */ /* 0x000fe20000000007 */
[----:B------:R-:W-:Y:S02]  /*38d0*/  FMUL.FTZ R90, R99, R90 ;  /* 0x0000005a635a7220 */ /* 0x000fe40000410000 */
[----:B------:R-:W-:Y:S01]  /*38e0*/  FMUL.FTZ R91, R92, R80 ;  /* 0x000000505c5b7220 */ /* 0x000fe20000410000 */
[----:B------:R1:W5:Y:S01]  /*38f0*/  MUFU.RCP R89, R84 ;  /* 0x0000005400597308 */ /* 0x0003620000001000 */
[----:B------:R-:W-:Y:S01]  /*3900*/  PRMT R35, RZ, 0x5410, R21 ;  /* 0x00005410ff237816 */ /* 0x000fe20000000015 */
[----:B------:R-:W-:Y:S01]  /*3910*/  FMUL.FTZ R103, R90, R103 ;  /* 0x000000675a677220 */ /* 0x000fe20000410000 */
[----:B0-----:R-:W-:Y:S01]  /*3920*/  PRMT R90, RZ, 0x7610, R9 ;  /* 0x00007610ff5a7816 */ /* 0x001fe20000000009 */
[----:B------:R-:W-:-:S04]  /*3930*/  FMUL.FTZ R106, R106, R91 ;  /* 0x0000005b6a6a7220 */ /* 0x000fc80000410000 */
[----:B------:R0:W2:Y:S01]  /*3940*/  MUFU.RCP R96, R86 ;  /* 0x0000005600607308 */ /* 0x0000a20000001000 */
[--C-:B-1----:R-:W-:Y:S01]  /*3950*/  PRMT R84, RZ, 0x5410, R8.reuse ;  /* 0x00005410ff547816 */ /* 0x102fe20000000008 */
[----:B------:R-:W-:Y:S01]  /*3960*/  FMUL.FTZ R93, R93, R81 ;  /* 0x000000515d5d7220 */ /* 0x000fe20000410000 */
[----:B------:R-:W-:-:S05]  /*3970*/  PRMT R91, RZ, 0x7610, R8 ;  /* 0x00007610ff5b7816 */ /* 0x000fca0000000008 */
[----:B------:R-:W1:Y:S01]  /*3980*/  MUFU.RCP R95, R95 ;  /* 0x0000005f005f7308 */ /* 0x000e620000001000 */
[----:B0-----:R-:W-:Y:S01]  /*3990*/  PRMT R86, RZ, 0x5410, R9 ;  /* 0x00005410ff567816 */ /* 0x001fe20000000009 */
[----:B------:R-:W-:Y:S01]  /*39a0*/  FADD.FTZ R9, -R83, 1 ;  /* 0x3f80000053097421 */ /* 0x000fe20000010100 */
[----:B------:R-:W-:Y:S01]  /*39b0*/  PRMT R21, RZ, 0x7610, R21 ;  /* 0x00007610ff157816 */ /* 0x000fe20000000015 */
[----:B------:R-:W-:Y:S02]  /*39c0*/  FMUL.FTZ R8, R37, R84 ;  /* 0x0000005425087220 */ /* 0x000fe40000410000 */
[----:B------:R-:W-:Y:S02]  /*39d0*/  FMUL.FTZ R7, R88, R78 ;  /* 0x0000004e58077220 */ /* 0x000fe40000410000 */
[----:B------:R-:W0:Y:S01]  /*39e0*/  MUFU.RCP R82, R82 ;  /* 0x0000005200527308 */ /* 0x000e220000001000 */
[----:B--2---:R-:W-:Y:S02]  /*39f0*/  FADD.FTZ R99, -R13, 1 ;  /* 0x3f8000000d637421 */ /* 0x004fe40000010100 */
[----:B------:R-:W-:Y:S01]  /*3a00*/  FMUL.FTZ R100, R35, R86 ;  /* 0x0000005623647220 */ /* 0x000fe20000410000 */
[--C-:B------:R-:W-:Y:S01]  /*3a10*/  PRMT R88, RZ, 0x5410, R10.reuse ;  /* 0x00005410ff587816 */ /* 0x100fe2000000000a */
[----:B------:R-:W-:Y:S01]  /*3a20*/  FMUL.FTZ R108, R108, R93 ;  /* 0x0000005d6c6c7220 */ /* 0x000fe20000410000 */
[----:B------:R-:W-:Y:S01]  /*3a30*/  PRMT R93, RZ, 0x7610, R10 ;  /* 0x00007610ff5d7816 */ /* 0x000fe2000000000a */
[----:B------:R-:W-:Y:S01]  /*3a40*/  FMUL.FTZ R97, R94, R97 ;  /* 0x000000615e617220 */ /* 0x000fe20000410000 */
[--C-:B------:R-:W-:Y:S01]  /*3a50*/  PRMT R92, RZ, 0x5410, R11.reuse ;  /* 0x00005410ff5c7816 */ /* 0x100fe2000000000b */
[----:B------:R-:W-:Y:S01]  /*3a60*/  FMUL.FTZ R6, R6, R101 ;  /* 0x0000006506067220 */ /* 0x000fe20000410000 */
[----:B------:R-:W-:Y:S01]  /*3a70*/  PRMT R94, RZ, 0x7610, R11 ;  /* 0x00007610ff5e7816 */ /* 0x000fe2000000000b */
[----:B------:R-:W-:-:S02]  /*3a80*/  FFMA.FTZ R9, R30, R9, 1 ;  /* 0x3f8000001e097423 */ /* 0x000fc40000010009 */
[----:B------:R-:W-:Y:S02]  /*3a90*/  FMUL.FTZ R8, R83, R8 ;  /* 0x0000000853087220 */ /* 0x000fe40000410000 */
[----:B------:R-:W-:Y:S02]  /*3aa0*/  FMUL.FTZ R104, R104, R7 ;  /* 0x0000000768687220 */ /* 0x000fe40000410000 */
[----:B---3--:R-:W-:Y:S02]  /*3ab0*/  FADD.FTZ R101, -R87, 1 ;  /* 0x3f80000057657421 */ /* 0x008fe40000010100 */
[----:B------:R-:W-:Y:S02]  /*3ac0*/  FFMA.FTZ R99, R26, R99, 1 ;  /* 0x3f8000001a637423 */ /* 0x000fe40000010063 */
[----:B------:R-:W-:Y:S02]  /*3ad0*/  FMUL.FTZ R102, R21, R90 ;  /* 0x0000005a15667220 */ /* 0x000fe40000410000 */
[----:B------:R-:W-:-:S02]  /*3ae0*/  FMUL.FTZ R100, R13, R100 ;  /* 0x000000640d647220 */ /* 0x000fc40000410000 */
[----:B----4-:R-:W-:Y:S02]  /*3af0*/  FADD.FTZ R11, -R85, 1 ;  /* 0x3f800000550b7421 */ /* 0x010fe40000010100 */
[----:B------:R-:W-:Y:S01]  /*3b00*/  FMUL.FTZ R10, R36, R91 ;  /* 0x0000005b240a7220 */ /* 0x000fe20000410000 */
[--C-:B------:R-:W-:Y:S01]  /*3b10*/  PRMT R33, RZ, 0x5410, R22.reuse ;  /* 0x00005410ff217816 */ /* 0x100fe20000000016 */
[----:B------:R-:W-:Y:S01]  /*3b20*/  FMUL.FTZ R8, R8, R9 ;  /* 0x0000000908087220 */ /* 0x000fe20000410000 */
[--C-:B------:R-:W-:Y:S01]  /*3b30*/  PRMT R31, RZ, 0x5410, R23.reuse ;  /* 0x00005410ff1f7816 */ /* 0x100fe20000000017 */
[----:B------:R-:W-:Y:S01]  /*3b40*/  FMUL.FTZ R34, R104, R105 ;  /* 0x0000006968227220 */ /* 0x000fe20000410000 */
[----:B------:R-:W-:Y:S01]  /*3b50*/  PRMT R22, RZ, 0x7610, R22 ;  /* 0x00007610ff167816 */ /* 0x000fe20000000016 */
[----:B------:R-:W-:Y:S01]  /*3b60*/  FFMA.FTZ R101, R28, R101, 1 ;  /* 0x3f8000001c657423 */ /* 0x000fe20000010065 */
[----:B------:R-:W-:Y:S01]  /*3b70*/  PRMT R23, RZ, 0x7610, R23 ;  /* 0x00007610ff177816 */ /* 0x000fe20000000017 */
[----:B------:R-:W-:-:S02]  /*3b80*/  FMUL.FTZ R102, R87, R102 ;  /* 0x0000006657667220 */ /* 0x000fc40000410000 */
[----:B------:R-:W-:Y:S02]  /*3b90*/  FMUL.FTZ R9, R100, R99 ;  /* 0x0000006364097220 */ /* 0x000fe40000410000 */
[----:B------:R-:W-:Y:S02]  /*3ba0*/  FFMA.FTZ R11, R32, R11, 1 ;  /* 0x3f800000200b7423 */ /* 0x000fe4000001000b */
[----:B------:R-:W-:Y:S02]  /*3bb0*/  FMUL.FTZ R10, R85, R10 ;  /* 0x0000000a550a7220 */ /* 0x000fe40000410000 */
[----:B-----5:R-:W-:Y:S02]  /*3bc0*/  FADD.FTZ R99, -R89, 1 ;  /* 0x3f80000059637421 */ /* 0x020fe40000010100 */
[----:B------:R-:W-:Y:S02]  /*3bd0*/  FADD.FTZ R100, -R96, 1 ;  /* 0x3f80000060647421 */ /* 0x000fe40000010100 */
[----:B-1----:R-:W-:-:S02]  /*3be0*/  FADD.FTZ R105, -R95, 1 ;  /* 0x3f8000005f697421 */ /* 0x002fc40000010100 */
[----:B------:R-:W-:Y:S02]  /*3bf0*/  FMUL.FTZ R7, R106, R107 ;  /* 0x0000006b6a077220 */ /* 0x000fe40000410000 */
[----:B------:R-:W-:Y:S02]  /*3c00*/  FMUL.FTZ R102, R102, R101 ;  /* 0x0000006566667220 */ /* 0x000fe40000410000 */
[----:B------:R-:W-:Y:S02]  /*3c10*/  FMUL.FTZ R11, R10, R11 ;  /* 0x0000000b0a0b7220 */ /* 0x000fe40000410000 */
[----:B------:R-:W-:Y:S02]  /*3c20*/  FFMA.FTZ R101, R0, R99, 1 ;  /* 0x3f80000000657423 */ /* 0x000fe40000010063 */
[----:B------:R-:W-:Y:S02]  /*3c30*/  FFMA.FTZ R104, R19, R100, 1 ;  /* 0x3f80000013687423 */ /* 0x000fe40000010064 */
[----:B------:R-:W-:-:S02]  /*3c40*/  FFMA.FTZ R107, R48, R105, 1 ;  /* 0x3f800000306b7423 */ /* 0x000fc40000010069 */
[----:B0-----:R-:W-:Y:S02]  /*3c50*/  FADD.FTZ R10, -R82, 1 ;  /* 0x3f800000520a7421 */ /* 0x001fe40000010100 */
[----:B------:R-:W-:Y:S02]  /*3c60*/  FMUL.FTZ R99, R33, R88 ;  /* 0x0000005821637220 */ /* 0x000fe40000410000 */
[----:B------:R-:W-:Y:S02]  /*3c70*/  FMUL.FTZ R100, R22, R93 ;  /* 0x0000005d16647220 */ /* 0x000fe40000410000 */
[----:B------:R-:W-:Y:S02]  /*3c80*/  FMUL.FTZ R105, R31, R92 ;  /* 0x0000005c1f697220 */ /* 0x000fe40000410000 */
[----:B------:R-:W-:Y:S02]  /*3c90*/  FMUL.FTZ R106, R23, R94 ;  /* 0x0000005e176a7220 */ /* 0x000fe40000410000 */
[----:B------:R-:W-:-:S02]  /*3ca0*/  FFMA.FTZ R10, R27, R10, 1 ;  /* 0x3f8000001b0a7423 */ /* 0x000fc4000001000a */
        /* <DEDUP_REMOVED lines=10> */
[----:B------:R-:W-:Y:S02]  /*3d50*/  F2FP.BF16.PACK_AB R5, R6, R5 ;  /* 0x000000050605723e */ /* 0x000fe400000010ff */
[----:B------:R-:W-:Y:S02]  /*3d60*/  F2FP.BF16.PACK_AB R8, R11, R8 ;  /* 0x000000080b08723e */ /* 0x000fe400000010ff */
[----:B------:R-:W-:-:S02]  /*3d70*/  F2FP.BF16.PACK_AB R4, R97, R4 ;  /* 0x000000046104723e */ /* 0x000fc400000010ff */
[----:B------:R-:W-:Y:S02]  /*3d80*/  F2FP.BF16.PACK_AB R6, R34, R103 ;  /* 0x000000672206723e */ /* 0x000fe400000010ff */
[----:B------:R-:W-:Y:S02]  /*3d90*/  F2FP.BF16.PACK_AB R7, R98, R7 ;  /* 0x000000076207723e */ /* 0x000fe400000010ff */
[----:B------:R-:W-:Y:S02]  /*3da0*/  F2FP.BF16.PACK_AB R9, R102, R9 ;  /* 0x000000096609723e */ /* 0x000fe400000010ff */
[----:B------:R-:W-:Y:S02]  /*3db0*/  F2FP.BF16.PACK_AB R10, R101, R10 ;  /* 0x0000000a650a723e */ /* 0x000fe400000010ff */
[----:B------:R-:W-:Y:S01]  /*3dc0*/  LEA R157, R142, R144, 0x1 ;  /* 0x000000908e9d7211 */ /* 0x000fe200078e08ff */
[----:B------:R-:W-:Y:S01]  /*3dd0*/  BAR.SYNC.DEFER_BLOCKING 0x0 ;  /* 0x0000000000007b1d */ /* 0x000fe20000010000 */
[----:B------:R-:W-:Y:S01]  /*3de0*/  F2FP.BF16.PACK_AB R11, R107, R104 ;  /* 0x000000686b0b723e */ /* 0x000fe200000010ff */
[----:B------:R-:W-:-:S02]  /*3df0*/  FMUL.FTZ R83, R30, R83 ;  /* 0x000000531e537220 */ /* 0x000fc40000410000 */
[----:B------:R-:W-:Y:S01]  /*3e00*/  FMUL.FTZ R26, R26, R13 ;  /* 0x0000000d1a1a7220 */ /* 0x000fe20000410000 */
[----:B------:R-:W-:Y:S01]  /*3e10*/  PRMT R13, RZ, 0x5410, R40 ;  /* 0x00005410ff0d7816 */ /* 0x000fe20000000028 */
[----:B------:R-:W-:Y:S02]  /*3e20*/  FMUL.FTZ R37, R37, R83 ;  /* 0x0000005325257220 */ /* 0x000fe40000410000 */
[----:B------:R-:W-:Y:S01]  /*3e30*/  FMUL.FTZ R85, R32, R85 ;  /* 0x0000005520557220 */ /* 0x000fe20000410000 */
[----:B------:R-:W-:Y:S04]  /*3e40*/  STS.128 [R157.X16], R4 ;  /* 0x000000049d007388 */ /* 0x000fe8000000cc00 */
[----:B------:R-:W-:Y:S01]  /*3e50*/  STS.128 [R157.X16+0x10], R8 ;  /* 0x000010089d007388 */ /* 0x000fe2000000cc00 */
[----:B------:R-:W-:-:S06]  /*3e60*/  NOP ;  /* 0x0000000000007918 */ /* 0x000fcc0000000000 */
[----:B------:R-:W0:Y:S04]  /*3e70*/  LDS.128 R8, [R145.X16] ;  /* 0x0000000091087984 */ /* 0x000e28000000cc00 */
[----:B------:R-:W1:Y:S01]  /*3e80*/  LDS.128 R4, [R145.X16+0x200] ;  /* 0x0002000091047984 */ /* 0x000e62000000cc00 */
[----:B------:R-:W-:Y:S01]  /*3e90*/  FFMA.FTZ R13, R37, R13, R12 ;  /* 0x0000000d250d7223 */ /* 0x000fe2000001000c */
[----:B------:R-:W-:Y:S01]  /*3ea0*/  PRMT R12, RZ, 0x7610, R40 ;  /* 0x00007610ff0c7816 */ /* 0x000fe20000000028 */
[----:B------:R-:W-:Y:S02]  /*3eb0*/  FMUL.FTZ R36, R36, R85 ;  /* 0x0000005524247220 */ /* 0x000fe40000410000 */
[----:B------:R-:W-:Y:S02]  /*3ec0*/  FMUL.FTZ R28, R28, R87 ;  /* 0x000000571c1c7220 */ /* 0x000fe40000410000 */
[----:B------:R-:W-:-:S02]  /*3ed0*/  IMAD R87, R149, c[0x0][0x2f0], RZ ;  /* 0x0000bc0095577a24 */ /* 0x000fc400078e02ff */
[----:B------:R-:W-:Y:S01]  /*3ee0*/  FFMA.FTZ R12, R36, R12, R13 ;  /* 0x0000000c240c7223 */ /* 0x000fe2000001000d */
[----:B------:R-:W-:Y:S01]  /*3ef0*/  PRMT R13, RZ, 0x5410, R41 ;  /* 0x00005410ff0d7816 */ /* 0x000fe20000000029 */
[----:B------:R-:W-:Y:S02]  /*3f00*/  FMUL.FTZ R35, R35, R26 ;  /* 0x0000001a23237220 */ /* 0x000fe40000410000 */
[C---:B------:R-:W-:Y:S02]  /*3f10*/  IMAD R87, R148.reuse, c[0x0][0x2f4], R87 ;  /* 0x0000bd0094577a24 */ /* 0x040fe400078e0257 */
[----:B------:R-:W-:-:S04]  /*3f20*/  IMAD.WIDE.U32 R24, R148, c[0x0][0x2f0], R24 ;  /* 0x0000bc0094187a25 */ /* 0x000fc800078e0018 */
[----:B------:R-:W-:Y:S01]  /*3f30*/  FMUL.FTZ R34, R21, R28 ;  /* 0x0000001c15227220 */ /* 0x000fe20000410000 */
[----:B------:R-:W-:Y:S01]  /*3f40*/  PRMT R21, RZ, 0x7610, R41 ;  /* 0x00007610ff157816 */ /* 0x000fe20000000029 */
[----:B------:R-:W-:Y:S01]  /*3f50*/  FFMA.FTZ R13, R35, R13, R12 ;  /* 0x0000000d230d7223 */ /* 0x000fe2000001000c */
[----:B------:R-:W-:Y:S02]  /*3f60*/  IADD3 R25, R25, R87, RZ ;  /* 0x0000005719197210 */ /* 0x000fe40007ffe0ff */
[----:B------:R-:W-:Y:S01]  /*3f70*/  LEA R12, P0, R24, c[0x0][0x338], 0x1 ;  /* 0x0000ce00180c7a11 */ /* 0x000fe200078008ff */
[----:B------:R-:W-:-:S03]  /*3f80*/  FFMA.FTZ R30, R34, R21, R13 ;  /* 0x00000015221e7223 */ /* 0x000fc6000001000d */
[----:B------:R-:W-:-:S05]  /*3f90*/  LEA.HI.X R13, R24, c[0x0][0x33c], R25, 0x1, P0 ;  /* 0x0000cf00180d7a11 */ /* 0x000fca00000f0c19 */
[----:B------:R-:W-:Y:S01]  /*3fa0*/  IMAD.WIDE R12, R29, 0x10, R12 ;  /* 0x000000101d0c7825 */ /* 0x000fe200078e020c */
[----:B------:R-:W-:-:S04]  /*3fb0*/  ISETP.NE.U32.AND P0, PT, RZ, c[0x0][0x270], PT ;  /* 0x00009c00ff007a0c */ /* 0x000fc80003f05070 */
[----:B0-----:R0:W-:Y:S01]  /*3fc0*/  STG.E.128 [R12.64], R8 ;  /* 0x000000080c007986 */ /* 0x0011e2000c101d04 */
[----:B------:R-:W-:-:S03]  /*3fd0*/  FMUL.FTZ R27, R27, R82 ;  /* 0x000000521b1b7220 */ /* 0x000fc60000410000 */
[----:B-1----:R0:W-:Y:S01]  /*3fe0*/  STG.E.128 [R12.64+0x200], R4 ;  /* 0x000200040c007986 */ /* 0x0021e2000c101d04 */
[----:B------:R-:W-:Y:S01]  /*3ff0*/  FMUL.FTZ R0, R0, R89 ;  /* 0x0000005900007220 */ /* 0x000fe20000410000 */
[--C-:B------:R-:W-:Y:S01]  /*4000*/  PRMT R21, RZ, 0x5410, R42.reuse ;  /* 0x00005410ff157816 */ /* 0x100fe2000000002a */
[----:B------:R-:W-:Y:S01]  /*4010*/  FMUL.FTZ R33, R33, R27 ;  /* 0x0000001b21217220 */ /* 0x000fe20000410000 */
[----:B------:R-:W-:Y:S01]  /*4020*/  ISETP.NE.AND.EX P0, PT, RZ, c[0x0][0x274], PT, P0 ;  /* 0x00009d00ff007a0c */ /* 0x000fe20003f05300 */
[----:B------:R-:W-:Y:S01]  /*4030*/  FMUL.FTZ R32, R22, R0 ;  /* 0x0000000016207220 */ /* 0x000fe20000410000 */
[----:B------:R-:W-:Y:S01]  /*4040*/  PRMT R22, RZ, 0x7610, R42 ;  /* 0x00007610ff167816 */ /* 0x000fe2000000002a */
[----:B------:R-:W-:Y:S02]  /*4050*/  FFMA.FTZ R21, R33, R21, R30 ;  /* 0x0000001521157223 */ /* 0x000fe4000001001e */
[----:B------:R-:W-:Y:S02]  /*4060*/  FMUL.FTZ R19, R19, R96 ;  /* 0x0000006013137220 */ /* 0x000fe40000410000 */
[----:B------:R-:W-:Y:S01]  /*4070*/  FFMA.FTZ R22, R32, R22, R21 ;  /* 0x0000001620167223 */ /* 0x000fe20000010015 */
[----:B------:R-:W-:Y:S01]  /*4080*/  PRMT R21, RZ, 0x5410, R43 ;  /* 0x00005410ff157816 */ /* 0x000fe2000000002b */
[----:B------:R-:W-:-:S02]  /*4090*/  FMUL.FTZ R31, R31, R19 ;  /* 0x000000131f1f7220 */ /* 0x000fc40000410000 */
[----:B------:R-:W-:Y:S02]  /*40a0*/  FMUL.FTZ R48, R48, R95 ;  /* 0x0000005f30307220 */ /* 0x000fe40000410000 */
[----:B------:R-:W-:Y:S02]  /*40b0*/  FFMA.FTZ R21, R31, R21, R22 ;  /* 0x000000151f157223 */ /* 0x000fe40000010016 */
[----:B------:R-:W-:Y:S01]  /*40c0*/  FMUL.FTZ R30, R23, R48 ;  /* 0x00000030171e7220 */ /* 0x000fe20000410000 */
[----:B------:R-:W-:Y:S05]  /*40d0*/  @!P0 BRA `(.L_x_1406) ;  /* 0x000002b000008947 */ /* 0x000fea0003800000 */
[----:B0-----:R-:W-:Y:S01]  /*40e0*/  BAR.SYNC.DEFER_BLOCKING 0x0 ;  /* 0x0000000000007b1d */ /* 0x001fe20000010000 */
[----:B------:R-:W-:Y:S02]  /*40f0*/  FMUL.FTZ R4, R17, R76 ;  /* 0x0000004c11047220 */ /* 0x000fe40000410000 */
[----:B------:R-:W-:Y:S02]  /*4100*/  FMUL.FTZ R75, R16, R75 ;  /* 0x0000004b104b7220 */ /* 0x000fe40000410000 */
[----:B------:R-:W-:-:S02]  /*4110*/  FMUL.FTZ R5, R18, R51 ;  /* 0x0000003312057220 */ /* 0x000fc40000410000 */
        /* <DEDUP_REMOVED lines=11> */
[----:B------:R-:W-:Y:S02]  /*41d0*/  FMUL.FTZ R9, R26, R86 ;  /* 0x000000561a097220 */ /* 0x000fe40000410000 */
[----:B------:R-:W-:Y:S01]  /*41e0*/  FMUL.FTZ R28, R28, R90 ;  /* 0x0000005a1c1c7220 */ /* 0x000fe20000410000 */
[----:B------:R-:W-:Y:S01]  /*41f0*/  F2FP.BF16.PACK_AB R8, R85, R8 ;  /* 0x000000085508723e */ /* 0x000fe200000010ff */
[----:B------:R-:W-:Y:S01]  /*4200*/  FMUL.FTZ R10, R27, R88 ;  /* 0x000000581b0a7220 */ /* 0x000fe20000410000 */
[----:B------:R-:W-:Y:S01]  /*4210*/  STS.128 [R157.X16], R4 ;  /* 0x000000049d007388 */ /* 0x000fe2000000cc00 */
[----:B------:R-:W-:Y:S01]  /*4220*/  FMUL.FTZ R93, R0, R93 ;  /* 0x0000005d005d7220 */ /* 0x000fe20000410000 */
[----:B------:R-:W-:Y:S01]  /*4230*/  F2FP.BF16.PACK_AB R9, R28, R9 ;  /* 0x000000091c09723e */ /* 0x000fe200000010ff */
[----:B------:R-:W-:-:S02]  /*4240*/  FMUL.FTZ R11, R19, R92 ;  /* 0x0000005c130b7220 */ /* 0x000fc40000410000 */
[----:B------:R-:W-:Y:S01]  /*4250*/  FMUL.FTZ R48, R48, R94 ;  /* 0x0000005e30307220 */ /* 0x000fe20000410000 */
[----:B------:R-:W-:Y:S01]  /*4260*/  F2FP.BF16.PACK_AB R10, R93, R10 ;  /* 0x0000000a5d0a723e */ /* 0x000fe200000010ff */
[----:B------:R-:W-:Y:S02]  /*4270*/  IMAD R13, R159, c[0x0][0x210], RZ ;  /* 0x000084009f0d7a24 */ /* 0x000fe400078e02ff */
[----:B------:R-:W-:Y:S01]  /*4280*/  IMAD.WIDE.U32 R2, R158, c[0x0][0x210], R2 ;  /* 0x000084009e027a25 */ /* 0x000fe200078e0002 */
[----:B------:R-:W-:-:S03]  /*4290*/  F2FP.BF16.PACK_AB R11, R48, R11 ;  /* 0x0000000b300b723e */ /* 0x000fc600000010ff */
[----:B------:R-:W-:Y:S02]  /*42a0*/  IMAD R13, R158, c[0x0][0x214], R13 ;  /* 0x000085009e0d7a24 */ /* 0x000fe400078e020d */
[----:B------:R-:W-:Y:S01]  /*42b0*/  STS.128 [R157.X16+0x10], R8 ;  /* 0x000010089d007388 */ /* 0x000fe2000000cc00 */
[----:B------:R-:W-:-:S06]  /*42c0*/  NOP ;  /* 0x0000000000007918 */ /* 0x000fcc0000000000 */
[----:B------:R-:W0:Y:S01]  /*42d0*/  LDS.128 R4, [R145.X16] ;  /* 0x0000000091047984 */ /* 0x000e22000000cc00 */
[----:B------:R-:W-:Y:S01]  /*42e0*/  IADD3 R3, R3, R13, RZ ;  /* 0x0000000d03037210 */ /* 0x000fe20007ffe0ff */
[----:B------:R-:W-:Y:S02]  /*42f0*/  IMAD R13, R149, c[0x0][0x218], RZ ;  /* 0x00008600950d7a24 */ /* 0x000fe400078e02ff */
[----:B------:R-:W1:Y:S02]  /*4300*/  LDS.128 R8, [R145.X16+0x200] ;  /* 0x0002000091087984 */ /* 0x000e64000000cc00 */
[C---:B------:R-:W-:Y:S02]  /*4310*/  IMAD R13, R148.reuse, c[0x0][0x21c], R13 ;  /* 0x00008700940d7a24 */ /* 0x040fe400078e020d */
[----:B------:R-:W-:-:S05]  /*4320*/  IMAD.WIDE.U32 R2, R148, c[0x0][0x218], R2 ;  /* 0x0000860094027a25 */ /* 0x000fca00078e0002 */
[----:B------:R-:W-:Y:S02]  /*4330*/  IADD3 R3, R3, R13, RZ ;  /* 0x0000000d03037210 */ /* 0x000fe40007ffe0ff */
[----:B------:R-:W-:-:S04]  /*4340*/  LEA R12, P0, R2, c[0x0][0x270], 0x1 ;  /* 0x00009c00020c7a11 */ /* 0x000fc800078008ff */
[----:B------:R-:W-:-:S05]  /*4350*/  LEA.HI.X R13, R2, c[0x0][0x274], R3, 0x1, P0 ;  /* 0x00009d00020d7a11 */ /* 0x000fca00000f0c03 */
[----:B------:R-:W-:-:S05]  /*4360*/  IMAD.WIDE R2, R29, 0x10, R12 ;  /* 0x000000101d027825 */ /* 0x000fca00078e020c */
[----:B0-----:R0:W-:Y:S04]  /*4370*/  STG.E.128 [R2.64], R4 ;  /* 0x0000000402007986 */ /* 0x0011e8000c101d04 */
[----:B-1----:R0:W-:Y:S02]  /*4380*/  STG.E.128 [R2.64+0x200], R8 ;  /* 0x0002000802007986 */ /* 0x0021e4000c101d04 */
.L_x_1406:
[----:B0-----:R-:W-:Y:S01]  /*4390*/  PRMT R155, RZ, 0x7610, R43 ;  /* 0x00007610ff9b7816 */ /* 0x001fe2000000002b */
[----:B------:R-:W-:Y:S01]  /*43a0*/  BAR.SYNC.DEFER_BLOCKING 0x0 ;  /* 0x0000000000007b1d */ /* 0x000fe20000010000 */
[----:B------:R-:W-:Y:S01]  /*43b0*/  CS2R R28, SRZ ;  /* 0x00000000001c7805 */ /* 0x000fe2000001ff00 */
[----:B------:R-:W-:Y:S01]  /*43c0*/  CS2R R26, SRZ ;  /* 0x00000000001a7805 */ /* 0x000fe2000001ff00 */
[----:B------:R-:W-:Y:S01]  /*43d0*/  CS2R R24, SRZ ;  /* 0x0000000000187805 */ /* 0x000fe2000001ff00 */
[----:B------:R-:W-:Y:S01]  /*43e0*/  FFMA.FTZ R155, R30, R155, R21 ;  /* 0x0000009b1e9b7223 */ /* 0x000fe20000010015 */
[----:B------:R-:W-:Y:S01]  /*43f0*/  CS2R R22, SRZ ;  /* 0x0000000000167805 */ /* 0x000fe2000001ff00 */
[----:B------:R-:W-:Y:S01]  /*4400*/  CS2R R20, SRZ ;  /* 0x0000000000147805 */ /* 0x000fe2000001ff00 */
[----:B------:R-:W-:Y:S01]  /*4410*/  CS2R R18, SRZ ;  /* 0x0000000000127805 */ /* 0x000fe2000001ff00 */
[----:B------:R-:W-:Y:S01]  /*4420*/  CS2R R16, SRZ ;  /* 0x0000000000107805 */ /* 0x000fe2000001ff00 */
[----:B------:R-:W-:Y:S01]  /*4430*/  CS2R R14, SRZ ;  /* 0x00000000000e7805 */ /* 0x000fe2000001ff00 */
        /* <DEDUP_REMOVED lines=16> */
[----:B------:R-:W-:Y:S05]  /*4540*/  @!P1 BRA `(.L_x_1407) ;  /* 0x000026a000009947 */ /* 0x000fea0003800000 */
[----:B------:R-:W-:Y:S01]  /*4550*/  HFMA2.MMA R0, -RZ, RZ, 0, 0 ;  /* 0x00000000ff007435 */ /* 0x000fe200000001ff */
[----:B------:R-:W-:-:S08]  /*4560*/  MOV R29, RZ ;  /* 0x000000ff001d7202 */ /* 0x000fd00000000f00 */
.L_x_1423:
        /* <DEDUP_REMOVED lines=12> */
[C---:B------:R-:W-:Y:S01]  /*4630*/  IMAD R81, R149.reuse, c[0x0][0x198], RZ ;  /* 0x0000660095517a24 */ /* 0x040fe200078e02ff */
[----:B------:R-:W-:Y:S01]  /*4640*/  IADD3 R75, R74, -0x1, RZ ;  /* 0xffffffff4a4b7810 */ /* 0x000fe20007ffe0ff */
[----:B------:R-:W-:Y:S01]  /*4650*/  IMAD R83, R149, c[0x0][0x1b8], RZ ;  /* 0x00006e0095537a24 */ /* 0x000fe200078e02ff */
[----:B------:R-:W-:Y:S01]  /*4660*/  ISETP.NE.AND P1, PT, R119, RZ, PT ;  /* 0x000000ff7700720c */ /* 0x000fe20003f25270 */
[C---:B------:R-:W-:Y:S01]  /*4670*/  IMAD.WIDE.U32 R78, R148.reuse, c[0x0][0x198], RZ ;  /* 0x00006600944e7a25 */ /* 0x040fe200078e00ff */
[----:B------:R-:W-:Y:S02]  /*4680*/  LEA.HI R76, R75, R75, RZ, 0x1 ;  /* 0x0000004b4b4c7211 */ /* 0x000fe400078f08ff */
[----:B------:R-:W-:Y:S01]  /*4690*/  IADD3 R80, R119, 0x200, RZ ;  /* 0x0000020077507810 */ /* 0x000fe20007ffe0ff */
[----:B------:R-:W-:Y:S01]  /*46a0*/  IMAD.WIDE.U32 R48, R148, c[0x0][0x1b8], RZ ;  /* 0x00006e0094307a25 */ /* 0x000fe200078e00ff */
[----:B------:R-:W-:-:S02]  /*46b0*/  LOP3.LUT R76, R76, 0xfffffe, RZ, 0xc0, !PT ;  /* 0x00fffffe4c4c7812 */ /* 0x000fc400078ec0ff */
[----:B------:R-:W-:Y:S01]  /*46c0*/  LOP3.LUT P0, RZ, R119, 0x1f, RZ, 0xc0, !PT ;  /* 0x0000001f77ff7812 */ /* 0x000fe2000780c0ff */
[C---:B------:R-:W-:Y:S01]  /*46d0*/  IMAD R81, R148.reuse, c[0x0][0x19c], R81 ;  /* 0x0000670094517a24 */ /* 0x040fe200078e0251 */
[----:B------:R-:W-:Y:S01]  /*46e0*/  IADD3 R75, R75, -R76, RZ ;  /* 0x8000004c4b4b7210 */ /* 0x000fe20007ffe0ff */
[----:B------:R-:W-:Y:S01]  /*46f0*/  IMAD R83, R148, c[0x0][0x1bc], R83 ;  /* 0x00006f0094537a24 */ /* 0x000fe200078e0253 */
[----:B------:R-:W-:Y:S01]  /*4700*/  ISETP.LT.OR P0, PT, R74, 0x2, P0 ;  /* 0x000000024a00780c */ /* 0x000fe20000701670 */
[----:B0-----:R-:W-:Y:S01]  /*4710*/  IMAD R51, R77, c[0x0][0x1a0], RZ ;  /* 0x000068004d337a24 */ /* 0x001fe200078e02ff */
[----:B------:R-:W-:Y:S01]  /*4720*/  IADD3 R79, R79, R81, RZ ;  /* 0x000000514f4f7210 */ /* 0x000fe20007ffe0ff */
[----:B------:R-:W-:Y:S01]  /*4730*/  IMAD R77, R77, c[0x0][0x1c0], RZ ;  /* 0x000070004d4d7a24 */ /* 0x000fe200078e02ff */
[----:B------:R-:W-:Y:S01]  /*4740*/  IADD3 R49, R49, R83, RZ ;  /* 0x0000005331317210 */ /* 0x000fe20007ffe0ff */
[C---:B------:R-:W-:Y:S01]  /*4750*/  IMAD R51, R0.reuse, c[0x0][0x1a4], R51 ;  /* 0x0000690000337a24 */ /* 0x040fe200078e0233 */
[----:B------:R-:W-:Y:S01]  /*4760*/  @!P1 LEA R80, R75, R0, 0x8 ;  /* 0x000000004b509211 */ /* 0x000fe200078e40ff */
[----:B------:R-:W-:-:S04]  /*4770*/  IMAD.WIDE.U32 R78, R0, c[0x0][0x1a0], R78 ;  /* 0x00006800004e7a25 */ /* 0x000fc800078e004e */
[C---:B------:R-:W-:Y:S01]  /*4780*/  IMAD R77, R0.reuse, c[0x0][0x1c4], R77 ;  /* 0x00007100004d7a24 */ /* 0x040fe200078e024d */
[----:B------:R-:W-:Y:S01]  /*4790*/  IADD3 R51, R79, R51, RZ ;  /* 0x000000334f337210 */ /* 0x000fe20007ffe0ff */
[----:B------:R-:W-:Y:S01]  /*47a0*/  IMAD.WIDE.U32 R48, R0, c[0x0][0x1c0], R48 ;  /* 0x0000700000307a25 */ /* 0x000fe200078e0030 */
[----:B------:R-:W-:-:S04]  /*47b0*/  LEA R50, P2, R78, c[0x0][0x228], 0x2 ;  /* 0x00008a004e327a11 */ /* 0x000fc800078410ff */
[----:B------:R-:W-:Y:S02]  /*47c0*/  IADD3 R49, R49, R77, RZ ;  /* 0x0000004d31317210 */ /* 0x000fe40007ffe0ff */
[----:B------:R-:W-:Y:S02]  /*47d0*/  LEA R76, P3, R48, c[0x0][0x230], 0x2 ;  /* 0x00008c00304c7a11 */ /* 0x000fe400078610ff */
[----:B------:R-:W-:Y:S02]  /*47e0*/  LEA.HI.X R51, R78, c[0x0][0x22c], R51, 0x2, P2 ;  /* 0x00008b004e337a11 */ /* 0x000fe400010f1433 */
[----:B------:R-:W-:Y:S02]  /*47f0*/  LEA.HI.X R77, R48, c[0x0][0x234], R49, 0x2, P3 ;  /* 0x00008d00304d7a11 */ /* 0x000fe400018f1431 */
[----:B------:R-:W-:Y:S01]  /*4800*/  SHF.L.U32 R75, R80, 0x2, RZ ;  /* 0x00000002504b7819 */ /* 0x000fe200000006ff */
[----:B------:R0:W3:Y:S01]  /*4810*/  LDG.E R85, [R50.64] ;  /* 0x0000000432557981 */ /* 0x0000e2000c1e1900 */
[----:B------:R-:W-:-:S03]  /*4820*/  @!P0 IADD3 R49, R74, -0x2, RZ ;  /* 0xfffffffe4a318810 */ /* 0x000fc60007ffe0ff */
[----:B------:R1:W3:Y:S02]  /*4830*/  LDG.E R86, [R76.64] ;  /* 0x000000044c567981 */ /* 0x0002e4000c1e1900 */
[----:B------:R-:W-:Y:S01]  /*4840*/  @!P0 IMAD R49, R49, c[0x0][0x16c], R0 ;  /* 0x00005b0031318a24 */ /* 0x000fe200078e0200 */
[----:B------:R-:W-:Y:S02]  /*4850*/  MOV R83, RZ ;  /* 0x000000ff00537202 */ /* 0x000fe40000000f00 */
[----:B------:R-:W-:Y:S01]  /*4860*/  MOV R82, 0x3f800000 ;  /* 0x3f80000000527802 */ /* 0x000fe20000000f00 */
[----:B------:R-:W-:Y:S01]  /*4870*/  @!P0 IMAD.WIDE R48, R49, 0x8, R120 ;  /* 0x0000000831308825 */ /* 0x000fe200078e0278 */
        /* <DEDUP_REMOVED lines=24> */
[----:B------:R-:W-:-:S04]  /*4a00*/  FMUL.FTZ R134, R134, R61 ;  /* 0x0000003d86867220 */ /* 0x000fc80000410000 */
[----:B------:R-:W-:Y:S01]  /*4a10*/  FMUL.FTZ R135, R135, R60 ;  /* 0x0000003c87877220 */ /* 0x000fe20000410000 */
[--C-:B------:R-:W-:Y:S02]  /*4a20*/  PRMT R136, RZ, 0x5410, R43.reuse ;  /* 0x00005410ff887816 */ /* 0x100fe4000000002b */
[----:B------:R-:W-:-:S03]  /*4a30*/  PRMT R137, RZ, 0x7610, R43 ;  /* 0x00007610ff897816 */ /* 0x000fc6000000002b */
[----:B------:R-:W-:Y:S01]  /*4a40*/  FMUL.FTZ R136, R136, R59 ;  /* 0x0000003b88887220 */ /* 0x000fe20000410000 */
[----:B------:R-:W-:Y:S01]  /*4a50*/  BSSY B0, `(.L_x_1408) ;  /* 0x0000052000007945 */ /* 0x000fe20003800000 */
[----:B------:R-:W-:Y:S01]  /*4a60*/  FMUL.FTZ R137, R137, R58 ;  /* 0x0000003a89897220 */ /* 0x000fe20000410000 */
[----:B------:R-:W-:Y:S01]  /*4a70*/  LEA.HI R122, R119, R119, RZ, 0x1e ;  /* 0x00000077777a7211 */ /* 0x000fe200078ff0ff */
[----:B--2---:R-:W-:-:S04]  /*4a80*/  FMUL.FTZ R84, R97, 1.4426950216293334961 ;  /* 0x3fb8aa3b61547820 */ /* 0x004fc80000410000 */
[----:B------:R-:W-:-:S06]  /*4a90*/  FMUL.FTZ R140, R84, R73 ;  /* 0x00000049548c7220 */ /* 0x000fcc0000410000 */
[----:B------:R-:W2:Y:S01]  /*4aa0*/  MUFU.EX2 R140, R140 ;  /* 0x0000008c008c7308 */ /* 0x000ea20000000800 */
[C---:B------:R-:W-:Y:S01]  /*4ab0*/  FMUL.FTZ R96, R84.reuse, R72 ;  /* 0x0000004854607220 */ /* 0x040fe20000410000 */
[----:B--2---:R2:W-:Y:S04]  /*4ac0*/  STS [R75+0x1ae0], R140 ;  /* 0x001ae08c4b007388 */ /* 0x0045e80000000800 */
[----:B------:R-:W-:Y:S01]  /*4ad0*/  BAR.SYNC.DEFER_BLOCKING 0x0 ;  /* 0x0000000000007b1d */ /* 0x000fe20000010000 */
[C---:B------:R-:W-:Y:S02]  /*4ae0*/  FMUL.FTZ R95, R84.reuse, R71 ;  /* 0x00000047545f7220 */ /* 0x040fe40000410000 */
[----:B------:R-:W-:-:S03]  /*4af0*/  FMUL.FTZ R94, R84, R70 ;  /* 0x00000046545e7220 */ /* 0x000fc60000410000 */
[----:B------:R-:W4:Y:S01]  /*4b00*/  MUFU.EX2 R96, R96 ;  /* 0x0000006000607308 */ /* 0x000f220000000800 */
[----:B------:R-:W-:-:S07]  /*4b10*/  FMUL.FTZ R93, R84, R69 ;  /* 0x00000045545d7220 */ /* 0x000fce0000410000 */
[----:B------:R-:W0:Y:S01]  /*4b20*/  MUFU.EX2 R95, R95 ;  /* 0x0000005f005f7308 */ /* 0x000e220000000800 */
[----:B------:R-:W-:-:S07]  /*4b30*/  FMUL.FTZ R92, R84, R68 ;  /* 0x00000044545c7220 */ /* 0x000fce0000410000 */
[----:B------:R-:W0:Y:S01]  /*4b40*/  MUFU.EX2 R94, R94 ;  /* 0x0000005e005e7308 */ /* 0x000e220000000800 */
[----:B------:R1:W5:Y:S01]  /*4b50*/  @!P0 LDG.E.64 R82, [R48.64] ;  /* 0x0000000430528981 */ /* 0x000362000c1e1b00 */
[----:B------:R-:W-:Y:S01]  /*4b60*/  FMUL.FTZ R81, R84, R67 ;  /* 0x0000004354517220 */ /* 0x000fe20000410000 */
[----:B-1----:R-:W-:-:S05]  /*4b70*/  PRMT R48, RZ, 0x5410, R44 ;  /* 0x00005410ff307816 */ /* 0x002fca000000002c */
[----:B------:R-:W1:Y:S01]  /*4b80*/  MUFU.EX2 R93, R93 ;  /* 0x0000005d005d7308 */ /* 0x000e620000000800 */
[----:B------:R-:W-:Y:S02]  /*4b90*/  FMUL.FTZ R141, R48, R73 ;  /* 0x00000049308d7220 */ /* 0x000fe40000410000 */
[----:B------:R-:W-:-:S05]  /*4ba0*/  FMUL.FTZ R80, R84, R66 ;  /* 0x0000004254507220 */ /* 0x000fca0000410000 */
[----:B------:R-:W1:Y:S01]  /*4bb0*/  MUFU.EX2 R92, R92 ;  /* 0x0000005c005c7308 */ /* 0x000e620000000800 */
[----:B----4-:R-:W-:Y:S02]  /*4bc0*/  FFMA.FTZ R48, R141, R96, R123 ;  /* 0x000000608d307223 */ /* 0x010fe4000001007b */
[----:B------:R-:W-:Y:S02]  /*4bd0*/  FMUL.FTZ R79, R84, R65 ;  /* 0x00000041544f7220 */ /* 0x000fe40000410000 */
[----:B0-----:R-:W-:-:S03]  /*4be0*/  FFMA.FTZ R48, R95, R48, R124 ;  /* 0x000000305f307223 */ /* 0x001fc6000001007c */
[----:B------:R-:W0:Y:S01]  /*4bf0*/  MUFU.EX2 R81, R81 ;  /* 0x0000005100517308 */ /* 0x000e220000000800 */
[----:B------:R-:W-:Y:S02]  /*4c00*/  FFMA.FTZ R48, R94, R48, R125 ;  /* 0x000000305e307223 */ /* 0x000fe4000001007d */
[----:B------:R-:W-:-:S05]  /*4c10*/  FMUL.FTZ R78, R84, R64 ;  /* 0x00000040544e7220 */ /* 0x000fca0000410000 */
[----:B------:R-:W4:Y:S01]  /*4c20*/  MUFU.EX2 R80, R80 ;  /* 0x0000005000507308 */ /* 0x000f220000000800 */
[----:B-1----:R-:W-:Y:S02]  /*4c30*/  FFMA.FTZ R48, R93, R48, R126 ;  /* 0x000000305d307223 */ /* 0x002fe4000001007e */
[----:B------:R-:W-:-:S05]  /*4c40*/  FMUL.FTZ R77, R84, R63 ;  /* 0x0000003f544d7220 */ /* 0x000fca0000410000 */
[----:B------:R-:W1:Y:S01]  /*4c50*/  MUFU.EX2 R79, R79 ;  /* 0x0000004f004f7308 */ /* 0x000e620000000800 */
[----:B------:R-:W-:Y:S02]  /*4c60*/  FFMA.FTZ R48, R92, R48, R127 ;  /* 0x000000305c307223 */ /* 0x000fe4000001007f */
[----:B------:R-:W-:-:S05]  /*4c70*/  FMUL.FTZ R76, R84, R62 ;  /* 0x0000003e544c7220 */ /* 0x000fca0000410000 */
[----:B------:R-:W1:Y:S01]  /*4c80*/  MUFU.EX2 R78, R78 ;  /* 0x0000004e004e7308 */ /* 0x000e620000000800 */
[----:B0-----:R-:W-:Y:S02]  /*4c90*/  FFMA.FTZ R48, R81, R48, R128 ;  /* 0x0000003051307223 */ /* 0x001fe40000010080 */
[----:B--2---:R-:W-:-:S05]  /*4ca0*/  FMUL.FTZ R75, R84, R61 ;  /* 0x0000003d544b7220 */ /* 0x004fca0000410000 */
[----:B------:R-:W0:Y:S01]  /*4cb0*/  MUFU.EX2 R77, R77 ;  /* 0x0000004d004d7308 */ /* 0x000e220000000800 */
[----:B----4-:R-:W-:Y:S02]  /*4cc0*/  FFMA.FTZ R48, R80, R48, R129 ;  /* 0x0000003050307223 */ /* 0x010fe40000010081 */
[----:B------:R-:W-:-:S05]  /*4cd0*/  FMUL.FTZ R51, R84, R60 ;  /* 0x0000003c54337220 */ /* 0x000fca0000410000 */
[----:B------:R-:W2:Y:S01]  /*4ce0*/  MUFU.EX2 R76, R76 ;  /* 0x0000004c004c7308 */ /* 0x000ea20000000800 */
[----:B-1----:R-:W-:Y:S02]  /*4cf0*/  FFMA.FTZ R48, R79, R48, R130 ;  /* 0x000000304f307223 */ /* 0x002fe40000010082 */
[----:B------:R-:W-:-:S05]  /*4d00*/  FMUL.FTZ R50, R140, R96 ;  /* 0x000000608c327220 */ /* 0x000fca0000410000 */
[----:B------:R-:W1:Y:S01]  /*4d10*/  MUFU.EX2 R75, R75 ;  /* 0x0000004b004b7308 */ /* 0x000e620000000800 */
[----:B------:R-:W-:Y:S02]  /*4d20*/  FFMA.FTZ R48, R78, R48, R131 ;  /* 0x000000304e307223 */ /* 0x000fe40000010083 */
[----:B------:R-:W-:Y:S01]  /*4d30*/  FMUL.FTZ R49, R95, R50 ;  /* 0x000000325f317220 */ /* 0x000fe20000410000 */
[----:B------:R-:W-:Y:S01]  /*4d40*/  ISETP.NE.AND P0, PT, R119, 0x7f, PT ;  /* 0x0000007f7700780c */ /* 0x000fe20003f05270 */
[----:B0-----:R-:W-:-:S03]  /*4d50*/  FFMA.FTZ R48, R77, R48, R132 ;  /* 0x000000304d307223 */ /* 0x001fc60000010084 */
[----:B------:R-:W0:Y:S01]  /*4d60*/  MUFU.EX2 R51, R51 ;  /* 0x0000003300337308 */ /* 0x000e220000000800 */
[----:B------:R-:W-:Y:S02]  /*4d70*/  FMUL.FTZ R50, R94, R49 ;  /* 0x000000315e327220 */ /* 0x000fe40000410000 */
[----:B--2---:R-:W-:Y:S02]  /*4d80*/  FFMA.FTZ R48, R76, R48, R133 ;  /* 0x000000304c307223 */ /* 0x004fe40000010085 */
[----:B------:R-:W-:Y:S02]  /*4d90*/  FMUL.FTZ R49, R93, R50 ;  /* 0x000000325d317220 */ /* 0x000fe40000410000 */
[----:B-1----:R-:W-:Y:S02]  /*4da0*/  FFMA.FTZ R48, R75, R48, R134 ;  /* 0x000000304b307223 */ /* 0x002fe40000010086 */
[----:B------:R-:W-:-:S04]  /*4db0*/  FMUL.FTZ R50, R92, R49 ;  /* 0x000000315c327220 */ /* 0x000fc80000410000 */
[----:B------:R-:W-:Y:S02]  /*4dc0*/  FMUL.FTZ R49, R81, R50 ;  /* 0x0000003251317220 */ /* 0x000fe40000410000 */
[----:B0-----:R-:W-:Y:S02]  /*4dd0*/  FFMA.FTZ R89, R51, R48, R135 ;  /* 0x0000003033597223 */ /* 0x001fe40000010087 */
[----:B------:R0:W1:Y:S01]  /*4de0*/  @P0 LDS R48, [R119.X4+0x22e4] ;  /* 0x0022e40077300984 */ /* 0x0000620000004800 */
[----:B------:R-:W-:Y:S02]  /*4df0*/  FMUL.FTZ R88, R80, R49 ;  /* 0x0000003150587220 */ /* 0x000fe40000410000 */
[----:B------:R-:W-:Y:S02]  /*4e00*/  FMUL.FTZ R50, R84, R59 ;  /* 0x0000003b54327220 */ /* 0x000fe40000410000 */
[----:B------:R-:W-:-:S04]  /*4e10*/  FMUL.FTZ R49, R79, R88 ;  /* 0x000000584f317220 */ /* 0x000fc80000410000 */
[----:B------:R-:W-:Y:S02]  /*4e20*/  FMUL.FTZ R88, R78, R49 ;  /* 0x000000314e587220 */ /* 0x000fe40000410000 */
[----:B------:R-:W-:Y:S01]  /*4e30*/  FMUL.FTZ R49, R84, R58 ;  /* 0x0000003a54317220 */ /* 0x000fe20000410000 */
[----:B------:R-:W2:Y:S01]  /*4e40*/  MUFU.EX2 R50, R50 ;  /* 0x0000003200327308 */ /* 0x000ea20000000800 */
[----:B------:R-:W-:-:S04]  /*4e50*/  FMUL.FTZ R87, R77, R88 ;  /* 0x000000584d577220 */ /* 0x000fc80000410000 */
[----:B------:R-:W-:-:S03]  /*4e60*/  FMUL.FTZ R84, R76, R87 ;  /* 0x000000574c547220 */ /* 0x000fc60000410000 */
[----:B------:R-:W4:Y:S01]  /*4e70*/  MUFU.EX2 R49, R49 ;  /* 0x0000003100317308 */ /* 0x000f220000000800 */
[----:B------:R-:W-:-:S04]  /*4e80*/  FMUL.FTZ R84, R75, R84 ;  /* 0x000000544b547220 */ /* 0x000fc80000410000 */
[----:B------:R-:W-:Y:S02]  /*4e90*/  FMUL.FTZ R87, R51, R84 ;  /* 0x0000005433577220 */ /* 0x000fe40000410000 */
[C---:B--2---:R-:W-:Y:S02]  /*4ea0*/  FFMA.FTZ R88, R50.reuse, R89, R136 ;  /* 0x0000005932587223 */ /* 0x044fe40000010088 */
[----:B------:R-:W-:Y:S02]  /*4eb0*/  FMUL.FTZ R84, R50, R87 ;  /* 0x0000005732547220 */ /* 0x000fe40000410000 */
[----:B---3--:R-:W-:Y:S02]  /*4ec0*/  FMUL.FTZ R86, R85, R86 ;  /* 0x0000005655567220 */ /* 0x008fe40000410000 */
[C---:B----4-:R-:W-:Y:S02]  /*4ed0*/  FMUL.FTZ R84, R49.reuse, R84 ;  /* 0x0000005431547220 */ /* 0x050fe40000410000 */
[----:B------:R-:W-:Y:S01]  /*4ee0*/  FFMA.FTZ R85, R49, R88, R137 ;  /* 0x0000005831557223 */ /* 0x000fe20000010089 */
[----:B------:R-:W-:Y:S05]  /*4ef0*/  @P0 BRA `(.L_x_1409) ;  /* 0x0000007000000947 */ /* 0x000fea0003800000 */
[----:B0-----:R-:W-:-:S13]  /*4f00*/  ISETP.NE.AND P0, PT, R74, c[0x0][0x174], PT ;  /* 0x00005d004a007a0c */ /* 0x001fda0003f05270 */
[----:B-1----:R-:W-:-:S04]  /*4f10*/  @P0 LEA.HI R48, R74, R74, RZ, 0x1 ;  /* 0x0000004a4a300211 */ /* 0x002fc800078f08ff */
[----:B------:R-:W-:Y:S01]  /*4f20*/  @P0 LOP3.LUT R87, R48, 0xfffffe, RZ, 0xc0, !PT ;  /* 0x00fffffe30570812 */ /* 0x000fe200078ec0ff */
[----:B------:R-:W-:-:S03]  /*4f30*/  HFMA2.MMA R48, -RZ, RZ, 1.875, 0 ;  /* 0x3f800000ff307435 */ /* 0x000fc600000001ff */
[----:B------:R-:W-:-:S04]  /*4f40*/  @P0 IADD3 R87, -R87, R74, RZ ;  /* 0x0000004a57570210 */ /* 0x000fc80007ffe1ff */
[----:B------:R-:W-:-:S05]  /*4f50*/  @P0 LEA R87, R87, R0, 0x8 ;  /* 0x0000000057570211 */ /* 0x000fca00078e40ff */
[----:B------:R0:W1:Y:S02]  /*4f60*/  @P0 LDS R48, [R87.X4+0x1ae0] ;  /* 0x001ae00057300984 */ /* 0x0000640000004800 */
.L_x_1409:
[----:B0-----:R-:W-:Y:S05]  /*4f70*/  BSYNC B0 ;  /* 0x0000000000007941 */ /* 0x001fea0003800000 */
.L_x_1408:
        /* <DEDUP_REMOVED lines=23> */
[----:B------:R-:W0:Y:S04]  /*50f0*/  LDS.64 R86, [R143+0x10d8] ;  /* 0x0010d8008f567984 */ /* 0x000e280000000a00 */
        /* <DEDUP_REMOVED lines=10> */
.L_x_1431:
        /* <DEDUP_REMOVED lines=22> */
[----:B------:R0:W3:Y:S04]  /*5300*/  SHFL.UP PT, R86, R90, 0x10, RZ ;  /* 0x060000005a567989 */ /* 0x0000e800000e00ff */
.L_x_1432:
[----:B------:R-:W-:-:S13]  /*5310*/  ISETP.GE.AND P0, PT, R142, 0x10, PT ;  /* 0x000000108e00780c */ /* 0x000fda0003f06270 */
[-C--:B--2---:R-:W-:Y:S02]  /*5320*/  @P0 FFMA.FTZ R88, R87, R90.reuse, R88 ;  /* 0x0000005a57580223 */ /* 0x084fe40000010058 */
[----:B0--3--:R-:W-:Y:S01]  /*5330*/  @P0 FMUL.FTZ R90, R86, R90 ;  /* 0x0000005a565a0220 */ /* 0x009fe20000410000 */
[----:B------:R-:W-:Y:S05]  /*5340*/  BRA.CONV ~URZ, `(.L_x_1414) ;  /* 0x000000637f007947 */ /* 0x000fea000b800000 */
[----:B------:R-:W-:Y:S01]  /*5350*/  HFMA2.MMA R89, -RZ, RZ, 0, 1.847743988037109375e-06 ;  /* 0x0000001fff597435 */ /* 0x000fe200000001ff */
[----:B------:R-:W-:Y:S02]  /*5360*/  MOV R84, R90 ;  /* 0x0000005a00547202 */ /* 0x000fe40000000f00 */
[----:B------:R-:W-:Y:S02]  /*5370*/  MOV R86, 0x1f ;  /* 0x0000001f00567802 */ /* 0x000fe40000000f00 */
[----:B------:R-:W-:Y:S02]  /*5380*/  MOV R87, 0xffffffff ;  /* 0xffffffff00577802 */ /* 0x000fe40000000f00 */
[----:B------:R-:W-:-:S02]  /*5390*/  MOV R85, 0x53b0 ;  /* 0x000053b000557802 */ /* 0x000fc40000000f00 */
[----:B-1---5:R-:W-:Y:S05]  /*53a0*/  CALL.REL.NOINC `($__internal_58_$__cuda_sm70_shflsync_idx_p) ;  /* 0x00003e0000007944 */ /* 0x022fea0003c00000 */
.L_x_1414:
[----:B------:R-:W-:Y:S05]  /*53b0*/  BRA.CONV ~URZ, `(.L_x_1415) ;  /* 0x000000637f007947 */ /* 0x000fea000b800000 */
[----:B------:R-:W-:Y:S01]  /*53c0*/  HFMA2.MMA R89, -RZ, RZ, 0, 1.847743988037109375e-06 ;  /* 0x0000001fff597435 */ /* 0x000fe200000001ff */
[----:B------:R-:W-:-:S02]  /*53d0*/  MOV R84, R88 ;  /* 0x0000005800547202 */ /* 0x000fc40000000f00 */
[----:B-1----:R-:W-:Y:S02]  /*53e0*/  MOV R86, 0x1f ;  /* 0x0000001f00567802 */ /* 0x002fe40000000f00 */
[----:B------:R-:W-:Y:S02]  /*53f0*/  MOV R87, 0xffffffff ;  /* 0xffffffff00577802 */ /* 0x000fe40000000f00 */
[----:B------:R-:W-:Y:S02]  /*5400*/  MOV R85, 0x5420 ;  /* 0x0000542000557802 */ /* 0x000fe40000000f00 */
[----:B-----5:R-:W-:Y:S05]  /*5410*/  CALL.REL.NOINC `($__internal_58_$__cuda_sm70_shflsync_idx_p) ;  /* 0x00003d9000007944 */ /* 0x020fea0003c00000 */
.L_x_1415:
[----:B------:R-:W-:Y:S05]  /*5420*/  BRA.DIV ~URZ, `(.L_x_1416) ;  /* 0x000033a27f007947 */ /* 0x000fea000b800000 */
[----:B-----5:R0:W2:Y:S04]  /*5430*/  SHFL.IDX PT, R91, R82, RZ, 0x1f ;  /* 0x00001fff525b7589 */ /* 0x0200a800000e0000 */
[----:B------:R0:W3:Y:S04]  /*5440*/  SHFL.IDX PT, R87, R83, RZ, 0x1f ;  /* 0x00001fff53577589 */ /* 0x0000e800000e0000 */
[----:B------:R-:W4:Y:S04]  /*5450*/  SHFL.UP PT, R90, R90, 0x1, RZ ;  /* 0x042000005a5a7989 */ /* 0x000f2800000e00ff */
[----:B------:R-:W1:Y:S02]  /*5460*/  SHFL.UP PT, R88, R88, 0x1, RZ ;  /* 0x0420000058587989 */ /* 0x000e6400000e00ff */
.L_x_1433:
[----:B01-34-:R-:W-:Y:S01]  /*5470*/  @P1 FFMA.FTZ R87, R87, R90, R88 ;  /* 0x0000005a57571223 */ /* 0x01bfe20000010058 */
[----:B------:R-:W-:Y:S01]  /*5480*/  LDS.64 R82, [R143+0x10d8] ;  /* 0x0010d8008f527984 */ /* 0x000fe20000000a00 */
[----:B--2---:R-:W-:-:S03]  /*5490*/  MOV R86, R91 ;  /* 0x0000005b00567202 */ /* 0x004fc60000000f00 */
[----:B------:R-:W0:Y:S02]  /*54a0*/  LDS.64 R88, [R143+0x10d0] ;  /* 0x0010d0008f587984 */ /* 0x000e240000000a00 */
[----:B------:R-:W-:Y:S02]  /*54b0*/  @P1 FMUL.FTZ R86, R86, R90 ;  /* 0x0000005a56561220 */ /* 0x000fe40000410000 */
[----:B------:R-:W1:Y:S04]  /*54c0*/  LDS.64 R84, [R143+0x10e0] ;  /* 0x0010e0008f547984 */ /* 0x000e680000000a00 */
[----:B------:R2:W-:Y:S01]  /*54d0*/  STS.64 [R143+0x10d0], R86 ;  /* 0x0010d0568f007388 */ /* 0x0005e20000000a00 */
[C---:B0-----:R-:W-:Y:S02]  /*54e0*/  FFMA.FTZ R89, R88.reuse, R87, R89 ;  /* 0x0000005758597223 */ /* 0x041fe40000010059 */
[----:B------:R-:W-:-:S02]  /*54f0*/  FMUL.FTZ R88, R88, R86 ;  /* 0x0000005658587220 */ /* 0x000fc40000410000 */
[C---:B------:R-:W-:Y:S02]  /*5500*/  FFMA.FTZ R83, R82.reuse, R89, R83 ;  /* 0x0000005952537223 */ /* 0x040fe40000010053 */
[----:B------:R-:W-:Y:S01]  /*5510*/  FMUL.FTZ R82, R82, R88 ;  /* 0x0000005852527220 */ /* 0x000fe20000410000 */
[----:B------:R2:W-:Y:S01]  /*5520*/  STS.64 [R143+0x10d8], R88 ;  /* 0x0010d8588f007388 */ /* 0x0005e20000000a00 */
[C---:B-1----:R-:W-:Y:S02]  /*5530*/  FFMA.FTZ R85, R84.reuse, R83, R85 ;  /* 0x0000005354557223 */ /* 0x042fe40000010055 */
[----:B------:R-:W-:Y:S01]  /*5540*/  FMUL.FTZ R84, R84, R82 ;  /* 0x0000005254547220 */ /* 0x000fe20000410000 */
[----:B------:R2:W-:Y:S04]  /*5550*/  STS.64 [R143+0x10e0], R82 ;  /* 0x0010e0528f007388 */ /* 0x0005e80000000a00 */
[----:B------:R2:W-:Y:S02]  /*5560*/  STS.64 [R143+0x10e8], R84 ;  /* 0x0010e8548f007388 */ /* 0x0005e40000000a00 */
.L_x_1411:
[----:B0-----:R-:W-:Y:S05]  /*5570*/  BSYNC B0 ;  /* 0x0000000000007941 */ /* 0x001fea0003800000 */
.L_x_1410:
[----:B------:R-:W-:Y:S01]  /*5580*/  WARPSYNC 0xffffffff ;  /* 0xffffffff00007948 */ /* 0x000fe20003800000 */
[----:B------:R-:W-:Y:S01]  /*5590*/  BAR.SYNC.DEFER_BLOCKING 0x0 ;  /* 0x0000000000007b1d */ /* 0x000fe20000010000 */
[----:B-12--5:R-:W-:Y:S01]  /*55a0*/  FMUL.FTZ R83, R49, R48 ;  /* 0x0000003031537220 */ /* 0x026fe20000410000 */
[----:B------:R-:W-:-:S03]  /*55b0*/  LOP3.LUT P0, RZ, R119, 0x1f, RZ, 0xc0, !PT ;  /* 0x0000001f77ff7812 */ /* 0x000fc6000780c0ff */
[----:B------:R-:W-:Y:S01]  /*55c0*/  FMUL.FTZ R84, R50, R83 ;  /* 0x0000005332547220 */ /* 0x000fe20000410000 */
[----:B------:R-:W-:Y:S01]  /*55d0*/  ISETP.GE.OR P0, PT, R74, c[0x0][0x174], P0 ;  /* 0x00005d004a007a0c */ /* 0x000fe20000706670 */
[----:B------:R-:W-:Y:S02]  /*55e0*/  BSSY B0, `(.L_x_1417) ;  /* 0x0000076000007945 */ /* 0x000fe40003800000 */
        /* <DEDUP_REMOVED lines=58> */
[----:B------:R-:W-:Y:S01]  /*5990*/  FMUL.FTZ R85, R84, R86 ;  /* 0x0000005654557220 */ /* 0x000fe20000410000 */
[----:B------:R-:W-:Y:S01]  /*59a0*/  LOP3.LUT R84, R119, 0x1f, RZ, 0xc0, !PT ;  /* 0x0000001f77547812 */ /* 0x000fe200078ec0ff */
[C---:B--2---:R-:W-:Y:S02]  /*59b0*/  FFMA.FTZ R87, R88.reuse, R87, R89 ;  /* 0x0000005758577223 */ /* 0x044fe40000010059 */
        /* <DEDUP_REMOVED lines=9> */
[----:B------:R0:W2:Y:S02]  /*5a50*/  SHFL.DOWN PT, R86, R88, 0x1, 0x1f ;  /* 0x08201f0058567f89 */ /* 0x0000a400000e0000 */
.L_x_1434:
[----:B------:R-:W-:Y:S05]  /*5a60*/  BRA.DIV ~URZ, `(.L_x_1420) ;  /* 0x00002fc27f007947 */ /* 0x000fea000b800000 */
[----:B------:R-:W3:Y:S04]  /*5a70*/  SHFL.DOWN PT, R84, R141, 0x1, 0x1f ;  /* 0x08201f008d547f89 */ /* 0x000ee800000e0000 */
[----:B-1----:R-:W-:Y:S01]  /*5a80*/  SHFL.IDX PT, R143, R82, RZ, 0x1f ;  /* 0x00001fff528f7589 */ /* 0x002fe200000e0000 */
[C---:B---3--:R-:W-:Y:S02]  /*5a90*/  @P4 FFMA.FTZ R141, R88.reuse, R84, R141 ;  /* 0x00000054588d4223 */ /* 0x048fe4000001008d */
        /* <DEDUP_REMOVED lines=22> */
.L_x_1435:
[----:B------:R-:W-:Y:S01]  /*5c00*/  ISETP.NE.AND P0, PT, R119, 0x1f, PT ;  /* 0x0000001f7700780c */ /* 0x000fe20003f05270 */
[-C--:B012---:R-:W-:Y:S01]  /*5c10*/  FFMA.FTZ R83, R83, R90.reuse, R91 ;  /* 0x0000005a53537223 */ /* 0x087fe2000001005b */
[----:B------:R-:W-:Y:S01]  /*5c20*/  MOV R84, R143 ;  /* 0x0000008f00547202 */ /* 0x000fe20000000f00 */
[----:B------:R-:W-:-:S10]  /*5c30*/  FMUL.FTZ R82, R82, R90 ;  /* 0x0000005a52527220 */ /* 0x000fd40000410000 */
[-C--:B---34-:R-:W-:Y:S02]  /*5c40*/  @P0 FFMA.FTZ R85, R85, R88.reuse, R141 ;  /* 0x0000005855550223 */ /* 0x098fe4000001008d */
[----:B------:R-:W-:Y:S02]  /*5c50*/  IMAD R141, R119, 0x28, RZ ;  /* 0x00000028778d7824 */ /* 0x000fe400078e02ff */
[----:B------:R-:W-:-:S03]  /*5c60*/  @P0 FMUL.FTZ R84, R84, R88 ;  /* 0x0000005854540220 */ /* 0x000fc60000410000 */
[----:B------:R-:W0:Y:S04]  /*5c70*/  LDS.64 R88, [R141+0x15f8] ;  /* 0x0015f8008d587984 */ /* 0x000e280000000a00 */
[----:B------:R-:W1:Y:S04]  /*5c80*/  LDS.64 R86, [R141+0x15f0] ;  /* 0x0015f0008d567984 */ /* 0x000e680000000a00 */
[----:B------:R-:W-:Y:S01]  /*5c90*/  STS.64 [R141+0x15f8], R84 ;  /* 0x0015f8548d007388 */ /* 0x000fe20000000a00 */
[C---:B0-----:R-:W-:Y:S02]  /*5ca0*/  FFMA.FTZ R89, R88.reuse, R85, R89 ;  /* 0x0000005558597223 */ /* 0x041fe40000010059 */
[----:B------:R-:W-:-:S02]  /*5cb0*/  FMUL.FTZ R88, R88, R84 ;  /* 0x0000005458587220 */ /* 0x000fc40000410000 */
[C---:B-1----:R-:W-:Y:S02]  /*5cc0*/  FFMA.FTZ R87, R86.reuse, R89, R87 ;  /* 0x0000005956577223 */ /* 0x042fe40000010057 */
[----:B------:R-:W-:Y:S01]  /*5cd0*/  FMUL.FTZ R86, R86, R88 ;  /* 0x0000005856567220 */ /* 0x000fe20000410000 */
[----:B------:R-:W-:Y:S04]  /*5ce0*/  STS.64 [R141+0x15f0], R88 ;  /* 0x0015f0588d007388 */ /* 0x000fe80000000a00 */
[----:B------:R-:W0:Y:S04]  /*5cf0*/  LDS.64 R88, [R141+0x15e8] ;  /* 0x0015e8008d587984 */ /* 0x000e280000000a00 */
[----:B------:R1:W-:Y:S01]  /*5d00*/  STS.64 [R141+0x15e8], R86 ;  /* 0x0015e8568d007388 */ /* 0x0003e20000000a00 */
[----:B0-----:R-:W-:-:S02]  /*5d10*/  FFMA.FTZ R89, R88, R87, R89 ;  /* 0x0000005758597223 */ /* 0x001fc40000010059 */
[----:B------:R-:W-:-:S05]  /*5d20*/  FMUL.FTZ R88, R88, R86 ;  /* 0x0000005658587220 */ /* 0x000fca0000410000 */
[----:B------:R1:W-:Y:S02]  /*5d30*/  STS.64 [R141+0x15e0], R88 ;  /* 0x0015e0588d007388 */ /* 0x0003e40000000a00 */
.L_x_1418:
[----:B0-----:R-:W-:Y:S05]  /*5d40*/  BSYNC B0 ;  /* 0x0000000000007941 */ /* 0x001fea0003800000 */
.L_x_1417:
[----:B------:R-:W-:Y:S01]  /*5d50*/  WARPSYNC 0xffffffff ;  /* 0xffffffff00007948 */ /* 0x000fe20003800000 */
[----:B------:R-:W-:Y:S01]  /*5d60*/  BAR.SYNC.DEFER_BLOCKING 0x0 ;  /* 0x0000000000007b1d */ /* 0x000fe20000010000 */
[----:B------:R-:W-:Y:S02]  /*5d70*/  ISETP.NE.AND P2, PT, R119, RZ, PT ;  /* 0x000000ff7700720c */ /* 0x000fe40003f45270 */
[----:B-1----:R-:W-:Y:S02]  /*5d80*/  PRMT R86, RZ, 0x5410, R42 ;  /* 0x00005410ff567816 */ /* 0x002fe4000000002a */
[----:B------:R-:W-:Y:S01]  /*5d90*/  PRMT R91, RZ, 0x5410, R46 ;  /* 0x00005410ff5b7816 */ /* 0x000fe2000000002e */
[----:B------:R-:W-:Y:S01]  /*5da0*/  BSSY B0, `(.L_x_1421) ;  /* 0x00000e0000007945 */ /* 0x000fe20003800000 */
[----:B------:R-:W-:Y:S02]  /*5db0*/  PRMT R141, RZ, 0x7610, R42 ;  /* 0x00007610ff8d7816 */ /* 0x000fe4000000002a */
[----:B------:R-:W-:-:S02]  /*5dc0*/  ISETP.GT.AND P0, PT, R142, 0x1e, PT ;  /* 0x0000001e8e00780c */ /* 0x000fc40003f04270 */
[----:B------:R-:W-:Y:S01]  /*5dd0*/  ISETP.GT.AND P1, PT, R142, 0x1d, PT ;  /* 0x0000001d8e00780c */ /* 0x000fe20003f24270 */
[----:B------:R-:W0:Y:S04]  /*5de0*/  LDS R122, [R122.X8+0x15e4] ;  /* 0x0015e4007a7a7984 */ /* 0x000e280000008800 */
[----:B------:R1:W-:Y:S02]  /*5df0*/  @!P2 STS.64 [R0.X8+0x24e0], R82 ;  /* 0x0024e0520000a388 */ /* 0x0003e40000008a00 */
[----:B-1----:R-:W-:Y:S02]  /*5e00*/  PRMT R82, RZ, 0x7610, R44 ;  /* 0x00007610ff527816 */ /* 0x002fe4000000002c */
[----:B------:R-:W-:-:S03]  /*5e10*/  PRMT R83, RZ, 0x5410, R45 ;  /* 0x00005410ff537816 */ /* 0x000fc6000000002d */
[----:B------:R-:W-:Y:S02]  /*5e20*/  FFMA.FTZ R88, R82, -R72, R123 ;  /* 0x8000004852587223 */ /* 0x000fe4000001007b */
[----:B0-----:R-:W-:-:S04]  /*5e30*/  FFMA.FTZ R48, R122, R48, R113 ;  /* 0x000000307a307223 */ /* 0x001fc80000010071 */
[----:B------:R-:W-:Y:S02]  /*5e40*/  FFMA.FTZ R112, R49, R48, R112 ;  /* 0x0000003031707223 */ /* 0x000fe40000010070 */
[----:B------:R-:W-:Y:S02]  /*5e50*/  FFMA.FTZ R49, R57, R140, RZ ;  /* 0x0000008c39317223 */ /* 0x000fe400000100ff */
[----:B------:R-:W-:Y:S02]  /*5e60*/  FFMA.FTZ R50, R50, R112, R111 ;  /* 0x0000007032327223 */ /* 0x000fe4000001006f */
[----:B------:R-:W-:Y:S01]  /*5e70*/  FFMA.FTZ R49, R56, R123, R49 ;  /* 0x0000007b38317223 */ /* 0x000fe20000010031 */
[----:B------:R-:W-:Y:S01]  /*5e80*/  PRMT R123, RZ, 0x5410, R41 ;  /* 0x00005410ff7b7816 */ /* 0x000fe20000000029 */
[----:B------:R-:W-:Y:S02]  /*5e90*/  FFMA.FTZ R110, R51, R50, R110 ;  /* 0x00000032336e7223 */ /* 0x000fe4000001006e */
[----:B------:R-:W-:-:S02]  /*5ea0*/  FFMA.FTZ R49, R55, R124, R49 ;  /* 0x0000007c37317223 */ /* 0x000fc40000010031 */
[----:B------:R-:W-:Y:S01]  /*5eb0*/  FFMA.FTZ R75, R75, R110, R109 ;  /* 0x0000006e4b4b7223 */ /* 0x000fe2000001006d */
[----:B------:R-:W-:Y:S01]  /*5ec0*/  PRMT R109, RZ, 0x5410, R40 ;  /* 0x00005410ff6d7816 */ /* 0x000fe20000000028 */
[----:B------:R-:W-:Y:S02]  /*5ed0*/  FFMA.FTZ R49, R54, R125, R49 ;  /* 0x0000007d36317223 */ /* 0x000fe40000010031 */
[----:B------:R-:W-:Y:S01]  /*5ee0*/  FFMA.FTZ R76, R76, R75, R108 ;  /* 0x0000004b4c4c7223 */ /* 0x000fe2000001006c */
[----:B------:R-:W-:Y:S01]  /*5ef0*/  PRMT R108, RZ, 0x7610, R47 ;  /* 0x00007610ff6c7816 */ /* 0x000fe2000000002f */
[----:B------:R-:W-:Y:S02]  /*5f00*/  FFMA.FTZ R49, R53, R126, R49 ;  /* 0x0000007e35317223 */ /* 0x000fe40000010031 */
[----:B------:R-:W-:Y:S02]  /*5f10*/  FFMA.FTZ R77, R77, R76, R107 ;  /* 0x0000004c4d4d7223 */ /* 0x000fe4000001006b */
[----:B------:R-:W-:-:S02]  /*5f20*/  FFMA.FTZ R49, R52, R127, R49 ;  /* 0x0000007f34317223 */ /* 0x000fc40000010031 */
[----:B------:R-:W-:Y:S02]  /*5f30*/  FFMA.FTZ R78, R78, R77, R106 ;  /* 0x0000004d4e4e7223 */ /* 0x000fe4000001006a */
        /* <DEDUP_REMOVED lines=13> */
[----:B------:R-:W-:Y:S02]  /*6010*/  FFMA.FTZ R49, R86, -R61, R134 ;  /* 0x8000003d56317223 */ /* 0x000fe40000010086 */
[----:B------:R-:W-:Y:S02]  /*6020*/  FMUL.FTZ R84, R97, R110 ;  /* 0x0000006e61547220 */ /* 0x000fe40000410000 */
[----:B------:R-:W-:Y:S02]  /*6030*/  FFMA.FTZ R95, R95, R94, R99 ;  /* 0x0000005e5f5f7223 */ /* 0x000fe40000010063 */
[----:B------:R-:W-:Y:S01]  /*6040*/  FFMA.FTZ R134, R33, R134, R51 ;  /* 0x0000008621867223 */ /* 0x000fe20000010033 */
[----:B------:R-:W-:Y:S01]  /*6050*/  PRMT R51, RZ, 0x5410, R44 ;  /* 0x00005410ff337816 */ /* 0x000fe2000000002c */
[----:B------:R-:W-:Y:S01]  /*6060*/  FMUL.FTZ R85, R49, R84 ;  /* 0x0000005431557220 */ /* 0x000fe20000410000 */
[----:B------:R-:W-:Y:S01]  /*6070*/  PRMT R84, RZ, 0x7610, R45 ;  /* 0x00007610ff547816 */ /* 0x000fe2000000002d */
[----:B------:R-:W-:Y:S01]  /*6080*/  FFMA.FTZ R96, R96, R95, R98 ;  /* 0x0000005f60607223 */ /* 0x000fe20000010062 */
[----:B------:R-:W-:Y:S01]  /*6090*/  PRMT R98, RZ, 0x7610, R46 ;  /* 0x00007610ff627816 */ /* 0x000fe2000000002e */
[----:B------:R-:W-:-:S02]  /*60a0*/  FFMA.FTZ R85, R86, R110, R85 ;  /* 0x0000006e56557223 */ /* 0x000fc40000010055 */
[-C--:B------:R-:W-:Y:S02]  /*60b0*/  FFMA.FTZ R87, R51, -R73.reuse, R140 ;  /* 0x8000004933577223 */ /* 0x080fe4000001008c */
[----:B------:R-:W-:Y:S02]  /*60c0*/  FMUL.FTZ R86, R96, R73 ;  /* 0x0000004960567220 */ /* 0x000fe40000410000 */
[----:B------:R-:W-:Y:S02]  /*60d0*/  FMUL.FTZ R89, R95, R72 ;  /* 0x000000485f597220 */ /* 0x000fe40000410000 */
[----:B------:R-:W-:Y:S02]  /*60e0*/  FFMA.FTZ R99, R86, R87, RZ ;  /* 0x0000005756637223 */ /* 0x000fe400000100ff */
[-C--:B------:R-:W-:Y:S02]  /*60f0*/  FFMA.FTZ R124, R83, -R71.reuse, R124 ;  /* 0x80000047537c7223 */ /* 0x080fe4000001007c */
[----:B------:R-:W-:-:S02]  /*6100*/  FMUL.FTZ R90, R94, R71 ;  /* 0x000000475e5a7220 */ /* 0x000fc40000410000 */
[----:B------:R-:W-:Y:S02]  /*6110*/  FFMA.FTZ R101, R89, R88, R99 ;  /* 0x0000005859657223 */ /* 0x000fe40000010063 */
[-C--:B------:R-:W-:Y:S02]  /*6120*/  FFMA.FTZ R125, R84, -R70.reuse, R125 ;  /* 0x80000046547d7223 */ /* 0x080fe4000001007d */
[----:B------:R-:W-:Y:S02]  /*6130*/  FMUL.FTZ R99, R93, R70 ;  /* 0x000000465d637220 */ /* 0x000fe40000410000 */
[----:B------:R-:W-:Y:S02]  /*6140*/  FFMA.FTZ R102, R90, R124, R101 ;  /* 0x0000007c5a667223 */ /* 0x000fe40000010065 */
[-C--:B------:R-:W-:Y:S02]  /*6150*/  FFMA.FTZ R101, R91, -R69.reuse, R126 ;  /* 0x800000455b657223 */ /* 0x080fe4000001007e */
[----:B------:R-:W-:-:S02]  /*6160*/  FMUL.FTZ R100, R92, R69 ;  /* 0x000000455c647220 */ /* 0x000fc40000410000 */
[----:B------:R-:W-:Y:S02]  /*6170*/  FFMA.FTZ R103, R99, R125, R102 ;  /* 0x0000007d63677223 */ /* 0x000fe40000010066 */
[----:B------:R-:W-:Y:S02]  /*6180*/  FFMA.FTZ R133, R105, -R62, R133 ;  /* 0x8000003e69857223 */ /* 0x000fe40000010085 */
[----:B------:R-:W-:Y:S02]  /*6190*/  FMUL.FTZ R104, R97, R75 ;  /* 0x0000004b61687220 */ /* 0x000fe40000410000 */
[----:B------:R-:W-:Y:S01]  /*61a0*/  FFMA.FTZ R106, R100, R101, R103 ;  /* 0x00000065646a7223 */ /* 0x000fe20000010067 */
[----:B------:R-:W-:Y:S01]  /*61b0*/  PRMT R103, RZ, 0x5410, R47 ;  /* 0x00005410ff677816 */ /* 0x000fe2000000002f */
[----:B------:R-:W-:Y:S02]  /*61c0*/  FMUL.FTZ R104, R133, R104 ;  /* 0x0000006885687220 */ /* 0x000fe40000410000 */
[----:B------:R-:W-:-:S02]  /*61d0*/  FFMA.FTZ R127, R98, -R68, R127 ;  /* 0x80000044627f7223 */ /* 0x000fc4000001007f */
[----:B------:R-:W-:Y:S02]  /*61e0*/  FMUL.FTZ R102, R81, R68 ;  /* 0x0000004451667220 */ /* 0x000fe40000410000 */
[----:B------:R-:W-:Y:S02]  /*61f0*/  FFMA.FTZ R104, R105, R75, R104 ;  /* 0x0000004b69687223 */ /* 0x000fe40000010068 */
[----:B------:R-:W-:Y:S02]  /*6200*/  FFMA.FTZ R107, R102, R127, R106 ;  /* 0x0000007f666b7223 */ /* 0x000fe4000001006a */
[-C--:B------:R-:W-:Y:S01]  /*6210*/  FFMA.FTZ R105, R103, -R67.reuse, R128 ;  /* 0x8000004367697223 */ /* 0x080fe20000010080 */
[----:B------:R-:W-:Y:S01]  /*6220*/  PRMT R128, RZ, 0x7610, R40 ;  /* 0x00007610ff807816 */ /* 0x000fe20000000028 */
[----:B------:R-:W-:Y:S02]  /*6230*/  FMUL.FTZ R106, R80, R67 ;  /* 0x00000043506a7220 */ /* 0x000fe40000410000 */
[----:B------:R-:W-:-:S02]  /*6240*/  FFMA.FTZ R122, R108, -R66, R129 ;  /* 0x800000426c7a7223 */ /* 0x000fc40000010081 */
[----:B------:R-:W-:Y:S02]  /*6250*/  FFMA.FTZ R113, R106, R105, R107 ;  /* 0x000000696a717223 */ /* 0x000fe4000001006b */
[----:B------:R-:W-:Y:S02]  /*6260*/  FMUL.FTZ R107, R79, R66 ;  /* 0x000000424f6b7220 */ /* 0x000fe40000410000 */
[-C--:B------:R-:W-:Y:S02]  /*6270*/  FFMA.FTZ R111, R109, -R65.reuse, R130 ;  /* 0x800000416d6f7223 */ /* 0x080fe40000010082 */
[----:B------:R-:W-:Y:S02]  /*6280*/  FFMA.FTZ R113, R107, R122, R113 ;  /* 0x0000007a6b717223 */ /* 0x000fe40000010071 */
[----:B------:R-:W-:Y:S02]  /*6290*/  FMUL.FTZ R126, R78, R65 ;  /* 0x000000414e7e7220 */ /* 0x000fe40000410000 */
[----:B------:R-:W-:-:S02]  /*62a0*/  FFMA.FTZ R130, R128, -R64, R131 ;  /* 0x8000004080827223 */ /* 0x000fc40000010083 */
[----:B------:R-:W-:Y:S02]  /*62b0*/  FFMA.FTZ R129, R126, R111, R113 ;  /* 0x0000006f7e817223 */ /* 0x000fe40000010071 */
[----:B------:R-:W-:Y:S02]  /*62c0*/  FMUL.FTZ R113, R77, R64 ;  /* 0x000000404d717220 */ /* 0x000fe40000410000 */
[----:B------:R-:W-:Y:S02]  /*62d0*/  FFMA.FTZ R134, R32, R135, R134 ;  /* 0x0000008720867223 */ /* 0x000fe40000010086 */
[----:B------:R-:W-:Y:S02]  /*62e0*/  FFMA.FTZ R131, R113, R130, R129 ;  /* 0x0000008271837223 */ /* 0x000fe40000010081 */
[-C--:B------:R-:W-:Y:S02]  /*62f0*/  FFMA.FTZ R132, R123, -R63.reuse, R132 ;  /* 0x8000003f7b847223 */ /* 0x080fe40000010084 */
[----:B------:R-:W-:-:S02]  /*6300*/  FMUL.FTZ R129, R76, R63 ;  /* 0x0000003f4c817220 */ /* 0x000fc40000410000 */
[----:B------:R-:W-:Y:S02]  /*6310*/  FFMA.FTZ R134, R31, R136, R134 ;  /* 0x000000881f867223 */ /* 0x000fe40000010086 */
[----:B------:R-:W-:Y:S02]  /*6320*/  FFMA.FTZ R140, R129, R132, R131 ;  /* 0x00000084818c7223 */ /* 0x000fe40000010083 */
[----:B------:R-:W-:Y:S02]  /*6330*/  FFMA.FTZ R131, R30, R137, R134 ;  /* 0x000000891e837223 */ /* 0x000fe40000010086 */
[----:B------:R-:W-:Y:S02]  /*6340*/  FMUL.FTZ R75, R75, R62 ;  /* 0x0000003e4b4b7220 */ /* 0x000fe40000410000 */
[----:B------:R-:W-:Y:S02]  /*6350*/  FMUL.FTZ R134, R97, R50 ;  /* 0x0000003261867220 */ /* 0x000fe40000410000 */
[----:B------:R-:W-:-:S02]  /*6360*/  FFMA.FTZ R135, R141, -R60, R135 ;  /* 0x8000003c8d877223 */ /* 0x000fc40000010087 */
[----:B------:R-:W-:Y:S02]  /*6370*/  FFMA.FTZ R133, R75, R133, R140 ;  /* 0x000000854b857223 */ /* 0x000fe4000001008c */
[----:B------:R-:W-:Y:S02]  /*6380*/  FMUL.FTZ R140, R135, R134 ;  /* 0x00000086878c7220 */ /* 0x000fe40000410000 */
[----:B------:R-:W0:Y:S01]  /*6390*/  SHFL.DOWN PT, R134, R131, 0x1, 0x1f ;  /* 0x08201f0083867f89 */ /* 0x000e2200000e0000 */
[----:B------:R-:W-:Y:S02]  /*63a0*/  FMUL.FTZ R110, R110, R61 ;  /* 0x0000003d6e6e7220 */ /* 0x000fe40000410000 */
[----:B------:R-:W-:Y:S01]  /*63b0*/  FFMA.FTZ R140, R141, R50, R140 ;  /* 0x000000328d8c7223 */ /* 0x000fe2000001008c */
[----:B------:R-:W-:Y:S01]  /*63c0*/  PRMT R141, RZ, 0x5410, R43 ;  /* 0x00005410ff8d7816 */ /* 0x000fe2000000002b */
[----:B------:R-:W-:Y:S02]  /*63d0*/  FFMA.FTZ R133, R110, R49, R133 ;  /* 0x000000316e857223 */ /* 0x000fe40000010085 */
[----:B------:R-:W-:-:S02]  /*63e0*/  FMUL.FTZ R49, R97, R112 ;  /* 0x0000007061317220 */ /* 0x000fc40000410000 */
[C---:B------:R-:W-:Y:S02]  /*63f0*/  FFMA.FTZ R136, R141.reuse, -R59, R136 ;  /* 0x8000003b8d887223 */ /* 0x040fe40000010088 */
[----:B------:R-:W-:Y:S02]  /*6400*/  FMUL.FTZ R50, R50, R60 ;  /* 0x0000003c32327220 */ /* 0x000fe40000410000 */
[----:B------:R-:W-:Y:S02]  /*6410*/  FMUL.FTZ R49, R136, R49 ;  /* 0x0000003188317220 */ /* 0x000fe40000410000 */
[----:B------:R-:W-:Y:S02]  /*6420*/  FFMA.FTZ R135, R50, R135, R133 ;  /* 0x0000008732877223 */ /* 0x000fe40000010085 */
[----:B------:R-:W-:Y:S01]  /*6430*/  FFMA.FTZ R49, R141, R112, R49 ;  /* 0x000000708d317223 */ /* 0x000fe20000010031 */
[----:B------:R-:W-:Y:S01]  /*6440*/  PRMT R141, RZ, 0x7610, R43 ;  /* 0x00007610ff8d7816 */ /* 0x000fe2000000002b */
[----:B------:R-:W-:-:S02]  /*6450*/  FMUL.FTZ R133, R112, R59 ;  /* 0x0000003b70857220 */ /* 0x000fc40000410000 */
[----:B------:R-:W-:Y:S02]  /*6460*/  FADD.FTZ R28, R49, R28 ;  /* 0x0000001c311c7221 */ /* 0x000fe40000010000 */
[----:B------:R-:W-:Y:S02]  /*6470*/  FFMA.FTZ R112, R133, R136, R135 ;  /* 0x0000008885707223 */ /* 0x000fe40000010087 */
[----:B0-----:R-:W-:Y:S02]  /*6480*/  @!P0 FADD.FTZ R131, R131, R134 ;  /* 0x0000008683838221 */ /* 0x001fe40000010000 */
[-C--:B------:R-:W-:Y:S02]  /*6490*/  FFMA.FTZ R137, R141, -R58.reuse, R137 ;  /* 0x8000003a8d897223 */ /* 0x080fe40000010089 */
[----:B------:R-:W-:Y:S01]  /*64a0*/  FMUL.FTZ R135, R48, R58 ;  /* 0x0000003a30877220 */ /* 0x000fe20000410000 */
[----:B------:R-:W0:Y:S01]  /*64b0*/  SHFL.DOWN PT, R136, R131, 0x2, 0x1f ;  /* 0x08401f0083887f89 */ /* 0x000e2200000e0000 */
[----:B------:R-:W-:-:S02]  /*64c0*/  FMUL.FTZ R134, R97, R48 ;  /* 0x0000003061867220 */ /* 0x000fc40000410000 */
[----:B------:R-:W-:Y:S02]  /*64d0*/  FFMA.FTZ R112, R135, R137, R112 ;  /* 0x0000008987707223 */ /* 0x000fe40000010070 */
[----:B------:R-:W-:Y:S02]  /*64e0*/  FMUL.FTZ R134, R137, R134 ;  /* 0x0000008689867220 */ /* 0x000fe40000410000 */
[----:B------:R-:W-:Y:S01]  /*64f0*/  FADD.FTZ R3, R133, R3 ;  /* 0x0000000385037221 */ /* 0x000fe20000010000 */
[----:B------:R-:W1:Y:S01]  /*6500*/  SHFL.DOWN PT, R137, R112, 0x1, 0x1f ;  /* 0x08201f0070897f89 */ /* 0x000e6200000e0000 */
[----:B------:R-:W-:Y:S02]  /*6510*/  FFMA.FTZ R134, R141, R48, R134 ;  /* 0x000000308d867223 */ /* 0x000fe40000010086 */
[----:B------:R-:W-:Y:S02]  /*6520*/  FMUL.FTZ R49, R97, R76 ;  /* 0x0000004c61317220 */ /* 0x000fe40000410000 */
[----:B------:R-:W-:-:S02]  /*6530*/  FADD.FTZ R6, R75, R6 ;  /* 0x000000064b067221 */ /* 0x000fc40000010000 */
[----:B------:R-:W-:Y:S02]  /*6540*/  FMUL.FTZ R132, R132, R49 ;  /* 0x0000003184847220 */ /* 0x000fe40000410000 */
[----:B------:R-:W-:Y:S02]  /*6550*/  FMUL.FTZ R49, R97, R77 ;  /* 0x0000004d61317220 */ /* 0x000fe40000410000 */
[----:B------:R-:W-:Y:S02]  /*6560*/  FFMA.FTZ R123, R123, R76, R132 ;  /* 0x0000004c7b7b7223 */ /* 0x000fe40000010084 */
[----:B------:R-:W-:Y:S02]  /*6570*/  FMUL.FTZ R49, R130, R49 ;  /* 0x0000003182317220 */ /* 0x000fe40000410000 */
[----:B------:R-:W-:Y:S02]  /*6580*/  FADD.FTZ R2, R135, R2 ;  /* 0x0000000287027221 */ /* 0x000fe40000010000 */
[----:B0-----:R-:W-:-:S02]  /*6590*/  @!P1 FADD.FTZ R131, R131, R136 ;  /* 0x0000008883839221 */ /* 0x001fc40000010000 */
[----:B------:R-:W-:Y:S02]  /*65a0*/  FFMA.FTZ R128, R128, R77, R49 ;  /* 0x0000004d80807223 */ /* 0x000fe40000010031 */
[----:B------:R-:W-:Y:S01]  /*65b0*/  FMUL.FTZ R49, R97, R79 ;  /* 0x0000004f61317220 */ /* 0x000fe20000410000 */
[----:B------:R-:W0:Y:S01]  /*65c0*/  SHFL.DOWN PT, R136, R131, 0x4, 0x1f ;  /* 0x08801f0083887f89 */ /* 0x000e2200000e0000 */
[----:B------:R-:W-:Y:S02]  /*65d0*/  FADD.FTZ R4, R50, R4 ;  /* 0x0000000432047221 */ /* 0x000fe40000010000 */
[----:B-1----:R-:W-:Y:S01]  /*65e0*/  @!P0 FADD.FTZ R112, R112, R137 ;  /* 0x0000008970708221 */ /* 0x002fe20000010000 */
[----:B------:R-:W-:Y:S01]  /*65f0*/  ISETP.GT.AND P0, PT, R142, 0x1b, PT ;  /* 0x0000001b8e00780c */ /* 0x000fe20003f04270 */
[----:B------:R-:W-:Y:S02]  /*6600*/  FMUL.FTZ R49, R122, R49 ;  /* 0x000000317a317220 */ /* 0x000fe40000410000 */
[----:B------:R-:W-:Y:S01]  /*6610*/  FADD.FTZ R29, R134, R29 ;  /* 0x0000001d861d7221 */ /* 0x000fe20000010000 */
[----:B------:R-:W1:Y:S01]  /*6620*/  SHFL.DOWN PT, R137, R112, 0x2, 0x1f ;  /* 0x08401f0070897f89 */ /* 0x000e6200000e0000 */
[----:B------:R-:W-:-:S02]  /*6630*/  FFMA.FTZ R108, R108, R79, R49 ;  /* 0x0000004f6c6c7223 */ /* 0x000fc40000010031 */
[CC--:B------:R-:W-:Y:S02]  /*6640*/  FMUL.FTZ R49, R97.reuse, R94.reuse ;  /* 0x0000005e61317220 */ /* 0x0c0fe40000410000 */
[----:B------:R-:W-:Y:S02]  /*6650*/  FADD.FTZ R5, R110, R5 ;  /* 0x000000056e057221 */ /* 0x000fe40000010000 */
[----:B------:R-:W-:Y:S02]  /*6660*/  FMUL.FTZ R124, R124, R49 ;  /* 0x000000317c7c7220 */ /* 0x000fe40000410000 */
[----:B------:R-:W-:Y:S02]  /*6670*/  FMUL.FTZ R49, R97, R95 ;  /* 0x0000005f61317220 */ /* 0x000fe40000410000 */
[----:B------:R-:W-:Y:S02]  /*6680*/  FFMA.FTZ R83, R83, R94, R124 ;  /* 0x0000005e53537223 */ /* 0x000fe4000001007c */
[----:B------:R-:W-:-:S02]  /*6690*/  FMUL.FTZ R49, R88, R49 ;  /* 0x0000003158317220 */ /* 0x000fc40000410000 */
[----:B------:R-:W-:Y:S02]  /*66a0*/  FADD.FTZ R27, R140, R27 ;  /* 0x0000001b8c1b7221 */ /* 0x000fe40000010000 */
[----:B0-----:R-:W-:Y:S02]  /*66b0*/  @!P0 FADD.FTZ R131, R131, R136 ;  /* 0x0000008883838221 */ /* 0x001fe40000010000 */
[----:B------:R-:W-:Y:S02]  /*66c0*/  FFMA.FTZ R82, R82, R95, R49 ;  /* 0x0000005f52527223 */ /* 0x000fe40000010031 */
[----:B------:R-:W-:Y:S01]  /*66d0*/  FADD.FTZ R7, R129, R7 ;  /* 0x0000000781077221 */ /* 0x000fe20000010000 */
[----:B------:R-:W0:Y:S01]  /*66e0*/  SHFL.DOWN PT, R136, R131, 0x8, 0x1f ;  /* 0x09001f0083887f89 */ /* 0x000e2200000e0000 */
[----:B------:R-:W-:Y:S02]  /*66f0*/  FADD.FTZ R26, R85, R26 ;  /* 0x0000001a551a7221 */ /* 0x000fe40000010000 */
        /* <DEDUP_REMOVED lines=13> */
[----:B0-----:R-:W-:Y:S02]  /*67d0*/  @!P1 FADD.FTZ R131, R131, R136 ;  /* 0x0000008883839221 */ /* 0x001fe40000010000 */
[----:B------:R-:W-:Y:S02]  /*67e0*/  FADD.FTZ R114, R99, R114 ;  /* 0x0000007263727221 */ /* 0x000fe40000010000 */
[----:B------:R-:W-:Y:S01]  /*67f0*/  FADD.FTZ R115, R90, R115 ;  /* 0x000000735a737221 */ /* 0x000fe20000010000 */
[----:B------:R-:W0:Y:S01]  /*6800*/  SHFL.DOWN PT, R48, R131, 0x10, 0x1f ;  /* 0x0a001f0083307f89 */ /* 0x000e2200000e0000 */
[----:B------:R-:W-:-:S02]  /*6810*/  FADD.FTZ R116, R89, R116 ;  /* 0x0000007459747221 */ /* 0x000fc40000010000 */
[----:B-1----:R-:W-:Y:S01]  /*6820*/  @!P0 FADD.FTZ R112, R112, R137 ;  /* 0x0000008970708221 */ /* 0x002fe20000010000 */
[----:B------:R-:W-:Y:S01]  /*6830*/  ISETP.GT.AND P0, PT, R142, 0xf, PT ;  /* 0x0000000f8e00780c */ /* 0x000fe20003f04270 */
[----:B------:R-:W-:Y:S02]  /*6840*/  FADD.FTZ R117, R86, R117 ;  /* 0x0000007556757221 */ /* 0x000fe40000010000 */
[----:B------:R-:W-:Y:S01]  /*6850*/  FADD.FTZ R16, R83, R16 ;  /* 0x0000001053107221 */ /* 0x000fe20000010000 */
[----:B------:R-:W1:Y:S01]  /*6860*/  SHFL.DOWN PT, R133, R112, 0x8, 0x1f ;  /* 0x09001f0070857f89 */ /* 0x000e6200000e0000 */
[----:B------:R-:W-:-:S08]  /*6870*/  FADD.FTZ R15, R82, R15 ;  /* 0x0000000f520f7221 */ /* 0x000fd00000010000 */
[----:B0-----:R-:W-:Y:S02]  /*6880*/  @!P0 FADD.FTZ R131, R131, R48 ;  /* 0x0000003083838221 */ /* 0x001fe40000010000 */
[----:B------:R-:W-:-:S03]  /*6890*/  FMUL.FTZ R48, R97, R78 ;  /* 0x0000004e61307220 */ /* 0x000fc60000410000 */
[----:B------:R-:W-:Y:S01]  /*68a0*/  MOV R77, R131 ;  /* 0x00000083004d7202 */ /* 0x000fe20000000f00 */
[----:B------:R-:W-:Y:S02]  /*68b0*/  FMUL.FTZ R48, R111, R48 ;  /* 0x000000306f307220 */ /* 0x000fe40000410000 */
[----:B-1----:R-:W-:Y:S01]  /*68c0*/  @!P1 FADD.FTZ R112, R112, R133 ;  /* 0x0000008570709221 */ /* 0x002fe20000010000 */
[----:B------:R-:W-:Y:S01]  /*68d0*/  ISETP.NE.AND P1, PT, R142, RZ, PT ;  /* 0x000000ff8e00720c */ /* 0x000fe20003f25270 */
[----:B------:R-:W-:Y:S02]  /*68e0*/  FFMA.FTZ R109, R109, R78, R48 ;  /* 0x0000004e6d6d7223 */ /* 0x000fe40000010030 */
[----:B------:R-:W-:Y:S01]  /*68f0*/  FMUL.FTZ R48, R97, R80 ;  /* 0x0000005061307220 */ /* 0x000fe20000410000 */
[----:B------:R-:W0:Y:S01]  /*6900*/  SHFL.DOWN PT, R75, R112, 0x10, 0x1f ;  /* 0x0a001f00704b7f89 */ /* 0x000e2200000e0000 */
[----:B------:R-:W-:Y:S02]  /*6910*/  FADD.FTZ R22, R109, R22 ;  /* 0x000000166d167221 */ /* 0x000fe40000010000 */
[----:B------:R-:W-:-:S02]  /*6920*/  FMUL.FTZ R105, R105, R48 ;  /* 0x0000003069697220 */ /* 0x000fc40000410000 */
[-C--:B------:R-:W-:Y:S02]  /*6930*/  FMUL.FTZ R48, R97, R81.reuse ;  /* 0x0000005161307220 */ /* 0x080fe40000410000 */
[----:B------:R-:W-:Y:S02]  /*6940*/  FFMA.FTZ R105, R103, R80, R105 ;  /* 0x0000005067697223 */ /* 0x000fe40000010069 */
[----:B------:R-:W-:Y:S02]  /*6950*/  FMUL.FTZ R127, R127, R48 ;  /* 0x000000307f7f7220 */ /* 0x000fe40000410000 */
[----:B------:R-:W-:Y:S02]  /*6960*/  FMUL.FTZ R48, R97, R92 ;  /* 0x0000005c61307220 */ /* 0x000fe40000410000 */
[----:B------:R-:W-:Y:S02]  /*6970*/  FFMA.FTZ R98, R98, R81, R127 ;  /* 0x0000005162627223 */ /* 0x000fe4000001007f */
[----:B------:R-:W-:-:S02]  /*6980*/  FMUL.FTZ R48, R101, R48 ;  /* 0x0000003065307220 */ /* 0x000fc40000410000 */
[----:B------:R-:W-:Y:S02]  /*6990*/  FADD.FTZ R20, R105, R20 ;  /* 0x0000001469147221 */ /* 0x000fe40000010000 */
[----:B------:R-:W-:Y:S02]  /*69a0*/  FFMA.FTZ R91, R91, R92, R48 ;  /* 0x0000005c5b5b7223 */ /* 0x000fe40000010030 */
[----:B------:R-:W-:Y:S02]  /*69b0*/  FMUL.FTZ R48, R97, R93 ;  /* 0x0000005d61307220 */ /* 0x000fe40000410000 */
[----:B------:R-:W-:Y:S02]  /*69c0*/  FADD.FTZ R19, R98, R19 ;  /* 0x0000001362137221 */ /* 0x000fe40000010000 */
[----:B------:R-:W-:Y:S02]  /*69d0*/  FMUL.FTZ R48, R125, R48 ;  /* 0x000000307d307220 */ /* 0x000fe40000410000 */
[----:B0-----:R-:W-:-:S02]  /*69e0*/  @!P0 FADD.FTZ R112, R112, R75 ;  /* 0x0000004b70708221 */ /* 0x001fc40000010000 */
[----:B------:R-:W-:Y:S02]  /*69f0*/  FFMA.FTZ R84, R84, R93, R48 ;  /* 0x0000005d54547223 */ /* 0x000fe40000010030 */
[----:B------:R-:W-:Y:S01]  /*6a00*/  FMUL.FTZ R48, R97, R96 ;  /* 0x0000006061307220 */ /* 0x000fe20000410000 */
[----:B------:R-:W-:Y:S01]  /*6a10*/  MOV R76, R112 ;  /* 0x00000070004c7202 */ /* 0x000fe20000000f00 */
[----:B------:R-:W-:Y:S02]  /*6a20*/  FADD.FTZ R18, R91, R18 ;  /* 0x000000125b127221 */ /* 0x000fe40000010000 */
[----:B------:R-:W-:Y:S02]  /*6a30*/  FMUL.FTZ R48, R87, R48 ;  /* 0x0000003057307220 */ /* 0x000fe40000410000 */
[----:B------:R0:W-:Y:S01]  /*6a40*/  @!P1 STS.64 [R139.X8+0x1098], R76 ;  /* 0x0010984c8b009388 */ /* 0x0001e20000008a00 */
[----:B------:R-:W-:Y:S02]  /*6a50*/  FADD.FTZ R17, R84, R17 ;  /* 0x0000001154117221 */ /* 0x000fe40000010000 */
[----:B------:R-:W-:-:S04]  /*6a60*/  FFMA.FTZ R51, R51, R96, R48 ;  /* 0x0000006033337223 */ /* 0x000fc80000010030 */
        /* <DEDUP_REMOVED lines=19> */
.L_x_1422:
[----:B0-----:R-:W-:Y:S05]  /*6ba0*/  BSYNC B0 ;  /* 0x0000000000007941 */ /* 0x001fea0003800000 */
.L_x_1421:
[----:B------:R-:W-:-:S04]  /*6bb0*/  IADD3 R0, R0, 0x1, RZ ;  /* 0x0000000100007810 */ /* 0x000fc80007ffe0ff */
[----:B------:R-:W-:-:S13]  /*6bc0*/  ISETP.GE.AND P0, PT, R0, c[0x0][0x16c], PT ;  /* 0x00005b0000007a0c */ /* 0x000fda0003f06270 */
[----:B------:R-:W-:Y:S01]  /*6bd0*/  @P0 CALL.REL.NOINC `(.L_x_1407) ;  /* 0x0000001000000944 */ /* 0x000fe20003c00000 */
[----:B------:R-:W-:Y:S05]  /*6be0*/  BRA `(.L_x_1423) ;  /* 0xffffd98000007947 */ /* 0x000fea000383ffff */
.L_x_1407:
[----:B------:R-:W-:Y:S01]  /*6bf0*/  BAR.SYNC.DEFER_BLOCKING 0x0 ;  /* 0x0000000000007b1d */ /* 0x000fe20000010000 */
[----:B------:R-:W-:-:S05]  /*6c00*/  LOP3.LUT R45, R144, 0x1f, R119, 0xf8, !PT ;  /* 0x0000001f902d7812 */ /* 0x000fca00078ef877 */
[----:B------:R-:W-:-:S05]  /*6c10*/  IMAD.WIDE R30, R45, 0x10, R146 ;  /* 0x000000102d1e7825 */ /* 0x000fca00078e0292 */
[----:B------:R-:W2:Y:S04]  /*6c20*/  LDG.E.128 R32, [R30.64] ;  /* 0x000000041e207981 */ /* 0x000ea8000c1e1d00 */
[----:B------:R-:W3:Y:S01]  /*6c30*/  LDG.E.128 R36, [R30.64+0x200] ;  /* 0x000200041e247981 */ /* 0x000ee2000c1e1d00 */
[----:B------:R-:W-:-:S03]  /*6c40*/  IMAD R51, R149, c[0x0][0x2e0], RZ ;  /* 0x0000b80095337a24 */ /* 0x000fc600078e02ff */
[----:B--2---:R-:W-:Y:S04]  /*6c50*/  STS.128 [R145.X16], R32 ;  /* 0x0000002091007388 */ /* 0x004fe8000000cc00 */
[----:B---3--:R-:W-:Y:S01]  /*6c60*/  STS.128 [R145.X16+0x200], R36 ;  /* 0x0002002491007388 */ /* 0x008fe2000000cc00 */
[----:B------:R-:W-:-:S06]  /*6c70*/  NOP ;  /* 0x0000000000007918 */ /* 0x000fcc0000000000 */
[----:B------:R-:W0:Y:S04]  /*6c80*/  LDS.128 R32, [R150.X16] ;  /* 0x0000000096207984 */ /* 0x000e28000000cc00 */
[----:B------:R-:W1:Y:S01]  /*6c90*/  LDS.128 R36, [R150.X16+0x10] ;  /* 0x0000100096247984 */ /* 0x000e62000000cc00 */
[----:B0-----:R-:W-:Y:S02]  /*6ca0*/  PRMT R31, RZ, 0x5410, R32 ;  /* 0x00005410ff1f7816 */ /* 0x001fe40000000020 */
[----:B------:R-:W-:-:S03]  /*6cb0*/  PRMT R41, RZ, 0x5410, R34 ;  /* 0x00005410ff297816 */ /* 0x000fc60000000022 */
[----:B------:R-:W-:Y:S01]  /*6cc0*/  FADD.FTZ R0, R31, R118 ;  /* 0x000000761f007221 */ /* 0x000fe20000010000 */
[----:B------:R-:W-:Y:S01]  /*6cd0*/  PRMT R31, RZ, 0x7610, R32 ;  /* 0x00007610ff1f7816 */ /* 0x000fe20000000020 */
[----:B------:R-:W-:Y:S03]  /*6ce0*/  BAR.SYNC.DEFER_BLOCKING 0x0 ;  /* 0x0000000000007b1d */ /* 0x000fe60000010000 */
[----:B------:R-:W-:Y:S01]  /*6cf0*/  FSETP.GTU.FTZ.AND P2, PT, R0, 20, PT ;  /* 0x41a000000000780b */ /* 0x000fe20003f5c000 */
[--C-:B------:R-:W-:Y:S01]  /*6d00*/  FADD.FTZ R40, R31, R118.reuse ;  /* 0x000000761f287221 */ /* 0x100fe20000010000 */
[--C-:B------:R-:W-:Y:S02]  /*6d10*/  PRMT R31, RZ, 0x5410, R33.reuse ;  /* 0x00005410ff1f7816 */ /* 0x100fe40000000021 */
[----:B------:R-:W-:Y:S02]  /*6d20*/  PRMT R33, RZ, 0x7610, R33 ;  /* 0x00007610ff217816 */ /* 0x000fe40000000021 */
[----:B------:R-:W-:Y:S01]  /*6d30*/  FSETP.GTU.FTZ.AND P3, PT, R40, 20, PT ;  /* 0x41a000002800780b */ /* 0x000fe20003f7c000 */
[----:B------:R-:W-:-:S02]  /*6d40*/  FADD.FTZ R30, R31, R118 ;  /* 0x000000761f1e7221 */ /* 0x000fc40000010000 */
[----:B------:R-:W-:-:S03]  /*6d50*/  FADD.FTZ R33, R33, R118 ;  /* 0x0000007621217221 */ /* 0x000fc60000010000 */
[----:B------:R-:W-:Y:S01]  /*6d60*/  FSETP.GTU.FTZ.AND P4, PT, R30, 20, PT ;  /* 0x41a000001e00780b */ /* 0x000fe20003f9c000 */
[----:B------:R-:W-:Y:S01]  /*6d70*/  @!P2 FMUL.FTZ R0, R0, -1.4426950216293334961 ;  /* 0xbfb8aa3b0000a820 */ /* 0x000fe20000410000 */
[----:B------:R-:W-:-:S05]  /*6d80*/  FSETP.GTU.FTZ.AND P5, PT, R33, 20, PT ;  /* 0x41a000002100780b */ /* 0x000fca0003fbc000 */
[----:B------:R-:W-:Y:S01]  /*6d90*/  @!P3 FMUL.FTZ R31, R40, -1.4426950216293334961 ;  /* 0xbfb8aa3b281fb820 */ /* 0x000fe20000410000 */
[----:B------:R-:W0:Y:S01]  /*6da0*/  @!P2 MUFU.EX2 R0, R0 ;  /* 0x000000000000a308 */ /* 0x000e220000000800 */
[----:B------:R-:W-:-:S04]  /*6db0*/  FADD.FTZ R40, R41, R118 ;  /* 0x0000007629287221 */ /* 0x000fc80000010000 */
[----:B------:R-:W-:Y:S01]  /*6dc0*/  @!P4 FMUL.FTZ R32, R30, -1.4426950216293334961 ;  /* 0xbfb8aa3b1e20c820 */ /* 0x000fe20000410000 */
[----:B------:R-:W-:Y:S01]  /*6dd0*/  FSETP.GTU.FTZ.AND P6, PT, R40, 20, PT ;  /* 0x41a000002800780b */ /* 0x000fe20003fdc000 */
[----:B------:R-:W-:Y:S01]  /*6de0*/  @!P5 FMUL.FTZ R33, R33, -1.4426950216293334961 ;  /* 0xbfb8aa3b2121d820 */ /* 0x000fe20000410000 */
[----:B------:R-:W2:Y:S01]  /*6df0*/  @!P3 MUFU.EX2 R31, R31 ;  /* 0x0000001f001fb308 */ /* 0x000ea20000000800 */
[----:B0-----:R-:W-:-:S07]  /*6e00*/  @!P2 FADD.FTZ R30, R0, 1 ;  /* 0x3f800000001ea421 */ /* 0x001fce0000010000 */
[----:B------:R-:W0:Y:S01]  /*6e10*/  @!P4 MUFU.EX2 R32, R32 ;  /* 0x000000200020c308 */ /* 0x000e220000000800 */
[----:B--2---:R-:W-:Y:S01]  /*6e20*/  @!P3 FADD.FTZ R0, R31, 1 ;  /* 0x3f8000001f00b421 */ /* 0x004fe20000010000 */
[----:B------:R-:W-:-:S06]  /*6e30*/  PRMT R31, RZ, 0x7610, R34 ;  /* 0x00007610ff1f7816 */ /* 0x000fcc0000000022 */
[----:B------:R2:W3:Y:S01]  /*6e40*/  @!P2 MUFU.RCP R43, R30 ;  /* 0x0000001e002ba308 */ /* 0x0004e20000001000 */
[----:B------:R-:W-:Y:S01]  /*6e50*/  FADD.FTZ R34, R31, R118 ;  /* 0x000000761f227221 */ /* 0x000fe20000010000 */
[----:B------:R-:W-:Y:S01]  /*6e60*/  PRMT R31, RZ, 0x5410, R35 ;  /* 0x00005410ff1f7816 */ /* 0x000fe20000000023 */
[----:B0-----:R-:W-:-:S05]  /*6e70*/  @!P4 FADD.FTZ R32, R32, 1 ;  /* 0x3f8000002020c421 */ /* 0x001fca0000010000 */
[----:B------:R-:W0:Y:S01]  /*6e80*/  @!P3 MUFU.RCP R0, R0 ;  /* 0x000000000000b308 */ /* 0x000e220000001000 */
[----:B------:R-:W-:Y:S01]  /*6e90*/  FSETP.GTU.FTZ.AND P0, PT, R34, 20, PT ;  /* 0x41a000002200780b */ /* 0x000fe20003f1c000 */
[----:B------:R-:W-:Y:S01]  /*6ea0*/  FADD.FTZ R42, R31, R118 ;  /* 0x000000761f2a7221 */ /* 0x000fe20000010000 */
[----:B------:R-:W-:Y:S01]  /*6eb0*/  PRMT R31, RZ, 0x7610, R35 ;  /* 0x00007610ff1f7816 */ /* 0x000fe20000000023 */
[----:B--2---:R-:W-:-:S03]  /*6ec0*/  @!P6 FMUL.FTZ R30, R40, -1.4426950216293334961 ;  /* 0xbfb8aa3b281ee820 */ /* 0x004fc60000410000 */
[----:B------:R-:W-:Y:S01]  /*6ed0*/  FSETP.GTU.FTZ.AND P1, PT, R42, 20, PT ;  /* 0x41a000002a00780b */ /* 0x000fe20003f3c000 */
[----:B---3--:R-:W-:Y:S01]  /*6ee0*/  @!P2 FMUL.FTZ R14, R14, R43 ;  /* 0x0000002b0e0ea220 */ /* 0x008fe20000410000 */
[----:B------:R-:W-:Y:S01]  /*6ef0*/  @!P5 MUFU.EX2 R33, R33 ;  /* 0x000000210021d308 */ /* 0x000fe20000000800 */
[----:B------:R-:W-:Y:S01]  /*6f00*/  FADD.FTZ R43, R31, R118 ;  /* 0x000000761f2b7221 */ /* 0x000fe20000010000 */
[----:B-1----:R-:W-:Y:S01]  /*6f10*/  PRMT R31, RZ, 0x5410, R36 ;  /* 0x00005410ff1f7816 */ /* 0x002fe20000000024 */
[----:B------:R-:W-:-:S03]  /*6f20*/  FADD.FTZ R156, R14, R156 ;  /* 0x0000009c0e9c7221 */ /* 0x000fc60000010000 */
[----:B------:R-:W-:Y:S01]  /*6f30*/  FSETP.GTU.FTZ.AND P2, PT, R43, 20, PT ;  /* 0x41a000002b00780b */ /* 0x000fe20003f5c000 */
[----:B0-----:R-:W-:Y:S01]  /*6f40*/  @!P3 FMUL.FTZ R15, R15, R0 ;  /* 0x000000000f0fb220 */ /* 0x001fe20000410000 */
[----:B------:R0:W1:Y:S01]  /*6f50*/  @!P4 MUFU.RCP R41, R32 ;  /* 0x000000200029c308 */ /* 0x0000620000001000 */
[----:B------:R-:W-:Y:S02]  /*6f60*/  @!P0 FMUL.FTZ R0, R34, -1.4426950216293334961 ;  /* 0xbfb8aa3b22008820 */ /* 0x000fe40000410000 */
[----:B------:R-:W-:Y:S01]  /*6f70*/  FADD.FTZ R34, R31, R118 ;  /* 0x000000761f227221 */ /* 0x000fe20000010000 */
[----:B------:R-:W-:-:S04]  /*6f80*/  PRMT R31, RZ, 0x7610, R36 ;  /* 0x00007610ff1f7816 */ /* 0x000fc80000000024 */
[----:B------:R-:W-:Y:S01]  /*6f90*/  FSETP.GTU.FTZ.AND P3, PT, R34, 20, PT ;  /* 0x41a000002200780b */ /* 0x000fe20003f7c000 */
[----:B------:R2:W3:Y:S01]  /*6fa0*/  @!P0 MUFU.EX2 R40, R0 ;  /* 0x0000000000288308 */ /* 0x0004e20000000800 */
[----:B------:R-:W-:Y:S02]  /*6fb0*/  FADD.FTZ R31, R31, R118 ;  /* 0x000000761f1f7221 */ /* 0x000fe40000010000 */
[----:B0-----:R-:W-:Y:S02]  /*6fc0*/  @!P1 FMUL.FTZ R32, R42, -1.4426950216293334961 ;  /* 0xbfb8aa3b2a209820 */ /* 0x001fe40000410000 */
[----:B-1----:R-:W-:-:S03]  /*6fd0*/  @!P4 FMUL.FTZ R16, R16, R41 ;  /* 0x000000291010c220 */ /* 0x002fc60000410000 */
[----:B------:R0:W1:Y:S01]  /*6fe0*/  @!P6 MUFU.EX2 R35, R30 ;  /* 0x0000001e0023e308 */ /* 0x0000620000000800 */
[----:B------:R-:W-:Y:S01]  /*6ff0*/  @!P2 FMUL.FTZ R41, R43, -1.4426950216293334961 ;  /* 0xbfb8aa3b2b29a820 */ /* 0x000fe20000410000 */
[----:B------:R-:W-:Y:S02]  /*7000*/  FSETP.GTU.FTZ.AND P4, PT, R31, 20, PT ;  /* 0x41a000001f00780b */ /* 0x000fe40003f9c000 */
[----:B------:R-:W-:Y:S01]  /*7010*/  @!P3 FMUL.FTZ R42, R34, -1.4426950216293334961 ;  /* 0xbfb8aa3b222ab820 */ /* 0x000fe20000410000 */
[----:B--2---:R-:W-:Y:S01]  /*7020*/  IADD3 R0, R74, -0x1, RZ ;  /* 0xffffffff4a007810 */ /* 0x004fe20007ffe0ff */
[----:B------:R-:W-:Y:S02]  /*7030*/  @!P5 FADD.FTZ R34, R33, 1 ;  /* 0x3f8000002122d421 */ /* 0x000fe40000010000 */
[----:B---3--:R-:W-:Y:S01]  /*7040*/  @!P0 FADD.FTZ R40, R40, 1 ;  /* 0x3f80000028288421 */ /* 0x008fe20000010000 */
[----:B------:R2:W3:Y:S01]  /*7050*/  @!P1 MUFU.EX2 R36, R32 ;  /* 0x0000002000249308 */ /* 0x0004e20000000800 */
[----:B0-----:R-:W-:Y:S01]  /*7060*/  SHF.L.U32 R30, R0, 0xb, RZ ;  /* 0x0000000b001e7819 */ /* 0x001fe200000006ff */
[----:B------:R-:W-:-:S04]  /*7070*/  IMAD R33, R159, c[0x0][0x2d8], RZ ;  /* 0x0000b6009f217a24 */ /* 0x000fc800078e02ff */
[----:B------:R-:W-:Y:S01]  /*7080*/  @!P4 FMUL.FTZ R43, R31, -1.4426950216293334961 ;  /* 0xbfb8aa3b1f2bc820 */ /* 0x000fe20000410000 */
[--C-:B------:R-:W-:Y:S01]  /*7090*/  SHF.R.S32.HI R31, RZ, 0x1f, R30.reuse ;  /* 0x0000001fff1f7819 */ /* 0x100fe2000001141e */
[----:B------:R-:W0:Y:S01]  /*70a0*/  @!P5 MUFU.RCP R34, R34 ;  /* 0x000000220022d308 */ /* 0x000e220000001000 */
[----:B-1----:R-:W-:Y:S02]  /*70b0*/  @!P6 FADD.FTZ R35, R35, 1 ;  /* 0x3f8000002323e421 */ /* 0x002fe40000010000 */
[C---:B------:R-:W-:Y:S02]  /*70c0*/  IMAD R49, R158.reuse, c[0x0][0x2dc], R33 ;  /* 0x0000b7009e317a24 */ /* 0x040fe400078e0221 */
[----:B--2---:R-:W-:-:S03]  /*70d0*/  IMAD.WIDE.U32 R32, R158, c[0x0][0x2d8], R30 ;  /* 0x0000b6009e207a25 */ /* 0x004fc600078e001e */
[----:B------:R-:W1:Y:S01]  /*70e0*/  @!P2 MUFU.EX2 R41, R41 ;  /* 0x000000290029a308 */ /* 0x000e620000000800 */
[----:B---3--:R-:W-:Y:S01]  /*70f0*/  @!P1 FADD.FTZ R36, R36, 1 ;  /* 0x3f80000024249421 */ /* 0x008fe20000010000 */
[----:B------:R-:W-:Y:S01]  /*7100*/  IADD3 R33, R33, R49, RZ ;  /* 0x0000003121217210 */ /* 0x000fe20007ffe0ff */
[----:B------:R-:W-:-:S04]  /*7110*/  IMAD.WIDE.U32 R30, R158, c[0x0][0x2f8], R30 ;  /* 0x0000be009e1e7a25 */ /* 0x000fc800078e001e */
[----:B------:R-:W-:Y:S01]  /*7120*/  IMAD.WIDE.U32 R32, R148, c[0x0][0x2e0], R32 ;  /* 0x0000b80094207a25 */ /* 0x000fe200078e0020 */
[----:B------:R-:W2:Y:S03]  /*7130*/  @!P3 MUFU.EX2 R42, R42 ;  /* 0x0000002a002ab308 */ /* 0x000ea60000000800 */
[----:B0-----:R-:W-:-:S05]  /*7140*/  @!P5 FMUL.FTZ R17, R17, R34 ;  /* 0x000000221111d220 */ /* 0x001fca0000410000 */
[----:B------:R-:W0:Y:S01]  /*7150*/  @!P0 MUFU.RCP R40, R40 ;  /* 0x0000002800288308 */ /* 0x000e220000001000 */
[----:B-1----:R-:W-:Y:S02]  /*7160*/  @!P2 FADD.FTZ R34, R41, 1 ;  /* 0x3f8000002922a421 */ /* 0x002fe40000010000 */
[----:B------:R-:W-:-:S05]  /*7170*/  IMAD R41, R148, c[0x0][0x2e4], R51 ;  /* 0x0000b90094297a24 */ /* 0x000fca00078e0233 */
[----:B------:R1:W3:Y:S01]  /*7180*/  @!P6 MUFU.RCP R47, R35 ;  /* 0x00000023002fe308 */ /* 0x0002e20000001000 */
[----:B--2---:R-:W-:Y:S01]  /*7190*/  @!P3 FADD.FTZ R42, R42, 1 ;  /* 0x3f8000002a2ab421 */ /* 0x004fe20000010000 */
[----:B------:R-:W-:-:S06]  /*71a0*/  IADD3 R41, R33, R41, RZ ;  /* 0x0000002921297210 */ /* 0x000fcc0007ffe0ff */
[----:B------:R2:W4:Y:S01]  /*71b0*/  @!P1 MUFU.RCP R49, R36 ;  /* 0x0000002400319308 */ /* 0x0005220000001000 */
[--C-:B-1----:R-:W-:Y:S01]  /*71c0*/  PRMT R35, RZ, 0x5410, R37.reuse ;  /* 0x00005410ff237816 */ /* 0x102fe20000000025 */
[----:B0-----:R-:W-:Y:S01]  /*71d0*/  @!P0 FMUL.FTZ R19, R19, R40 ;  /* 0x0000002813138220 */ /* 0x001fe20000410000 */
[----:B------:R-:W-:-:S03]  /*71e0*/  PRMT R37, RZ, 0x7610, R37 ;  /* 0x00007610ff257816 */ /* 0x000fc60000000025 */
[----:B------:R-:W-:Y:S01]  /*71f0*/  FADD.FTZ R44, R35, R118 ;  /* 0x00000076232c7221 */ /* 0x000fe20000010000 */
[----:B------:R-:W-:Y:S01]  /*7200*/  PRMT R35, RZ, 0x5410, R38 ;  /* 0x00005410ff237816 */ /* 0x000fe20000000026 */
[--C-:B------:R-:W-:Y:S01]  /*7210*/  FADD.FTZ R46, R37, R118.reuse ;  /* 0x00000076252e7221 */ /* 0x100fe20000010000 */
[----:B------:R-:W0:Y:S01]  /*7220*/  @!P2 MUFU.RCP R34, R34 ;  /* 0x000000220022a308 */ /* 0x000e220000001000 */
[----:B---3--:R-:W-:Y:S01]  /*7230*/  @!P6 FMUL.FTZ R18, R18, R47 ;  /* 0x0000002f1212e220 */ /* 0x008fe20000410000 */
[----:B------:R-:W-:Y:S01]  /*7240*/  FSETP.GTU.FTZ.AND P5, PT, R44, 20, PT ;  /* 0x41a000002c00780b */ /* 0x000fe20003fbc000 */
[----:B--2---:R-:W-:Y:S01]  /*7250*/  FADD.FTZ R36, R35, R118 ;  /* 0x0000007623247221 */ /* 0x004fe20000010000 */
[----:B------:R-:W-:Y:S02]  /*7260*/  FSETP.GTU.FTZ.AND P0, PT, R46, 20, PT ;  /* 0x41a000002e00780b */ /* 0x000fe40003f1c000 */
[----:B------:R-:W-:Y:S01]  /*7270*/  PRMT R35, RZ, 0x7610, R38 ;  /* 0x00007610ff237816 */ /* 0x000fe20000000026 */
[----:B----4-:R-:W-:Y:S01]  /*7280*/  @!P1 FMUL.FTZ R20, R20, R49 ;  /* 0x0000003114149220 */ /* 0x010fe20000410000 */
[----:B------:R-:W1:Y:S01]  /*7290*/  @!P3 MUFU.RCP R37, R42 ;  /* 0x0000002a0025b308 */ /* 0x000e620000001000 */
[----:B------:R-:W-:-:S02]  /*72a0*/  LEA R40, P6, R32, c[0x0][0x330], 0x1 ;  /* 0x0000cc0020287a11 */ /* 0x000fc400078c08ff */
[--C-:B------:R-:W-:Y:S01]  /*72b0*/  FADD.FTZ R38, R35, R118.reuse ;  /* 0x0000007623267221 */ /* 0x100fe20000010000 */
[--C-:B------:R-:W-:Y:S02]  /*72c0*/  PRMT R35, RZ, 0x5410, R39.reuse ;  /* 0x00005410ff237816 */ /* 0x100fe40000000027 */
[----:B------:R-:W-:Y:S01]  /*72d0*/  PRMT R39, RZ, 0x7610, R39 ;  /* 0x00007610ff277816 */ /* 0x000fe20000000027 */
[----:B------:R-:W-:Y:S01]  /*72e0*/  @!P5 FMUL.FTZ R33, R44, -1.4426950216293334961 ;  /* 0xbfb8aa3b2c21d820 */ /* 0x000fe20000410000 */
[----:B------:R-:W-:Y:S01]  /*72f0*/  LEA.HI.X R41, R32, c[0x0][0x334], R41, 0x1, P6 ;  /* 0x0000cd0020297a11 */ /* 0x000fe200030f0c29 */
[----:B------:R-:W-:Y:S01]  /*7300*/  @!P0 FMUL.FTZ R32, R46, -1.4426950216293334961 ;  /* 0xbfb8aa3b2e208820 */ /* 0x000fe20000410000 */
[----:B------:R-:W-:Y:S01]  /*7310*/  FSETP.GTU.FTZ.AND P1, PT, R36, 20, PT ;  /* 0x41a000002400780b */ /* 0x000fe20003f3c000 */
[--C-:B------:R-:W-:Y:S01]  /*7320*/  FADD.FTZ R35, R35, R118.reuse ;  /* 0x0000007623237221 */ /* 0x100fe20000010000 */
[----:B------:R-:W-:Y:S01]  /*7330*/  FSETP.GTU.FTZ.AND P6, PT, R38, 20, PT ;  /* 0x41a000002600780b */ /* 0x000fe20003fdc000 */
[----:B------:R-:W-:Y:S01]  /*7340*/  FADD.FTZ R39, R39, R118 ;  /* 0x0000007627277221 */ /* 0x000fe20000010000 */
[----:B------:R-:W2:Y:S01]  /*7350*/  @!P5 MUFU.EX2 R33, R33 ;  /* 0x000000210021d308 */ /* 0x000ea20000000800 */
[----:B0-----:R-:W-:Y:S01]  /*7360*/  @!P2 FMUL.FTZ R21, R21, R34 ;  /* 0x000000221515a220 */ /* 0x001fe20000410000 */
[----:B------:R-:W-:Y:S01]  /*7370*/  FSETP.GTU.FTZ.AND P2, PT, R35, 20, PT ;  /* 0x41a000002300780b */ /* 0x000fe20003f5c000 */
[----:B-1----:R-:W-:Y:S01]  /*7380*/  @!P3 FMUL.FTZ R22, R22, R37 ;  /* 0x000000251616b220 */ /* 0x002fe20000410000 */
[----:B------:R-:W-:-:S04]  /*7390*/  FSETP.GTU.FTZ.AND P3, PT, R39, 20, PT ;  /* 0x41a000002700780b */ /* 0x000fc80003f7c000 */
[----:B------:R-:W0:Y:S01]  /*73a0*/  @!P0 MUFU.EX2 R32, R32 ;  /* 0x0000002000208308 */ /* 0x000e220000000800 */
[----:B------:R-:W-:Y:S02]  /*73b0*/  @!P1 FMUL.FTZ R34, R36, -1.4426950216293334961 ;  /* 0xbfb8aa3b24229820 */ /* 0x000fe40000410000 */
[----:B------:R-:W-:-:S04]  /*73c0*/  @!P6 FMUL.FTZ R36, R38, -1.4426950216293334961 ;  /* 0xbfb8aa3b2624e820 */ /* 0x000fc80000410000 */
[----:B------:R-:W-:Y:S01]  /*73d0*/  @!P2 FMUL.FTZ R37, R35, -1.4426950216293334961 ;  /* 0xbfb8aa3b2325a820 */ /* 0x000fe20000410000 */
[----:B------:R-:W-:Y:S01]  /*73e0*/  F2FP.BF16.PACK_AB R35, R10, R11 ;  /* 0x0000000b0a23723e */ /* 0x000fe200000010ff */
[----:B------:R-:W-:Y:S01]  /*73f0*/  @!P3 FMUL.FTZ R38, R39, -1.4426950216293334961 ;  /* 0xbfb8aa3b2726b820 */ /* 0x000fe20000410000 */
[----:B------:R1:W3:Y:S01]  /*7400*/  @!P1 MUFU.EX2 R44, R34 ;  /* 0x00000022002c9308 */ /* 0x0002e20000000800 */
[----:B--2---:R-:W-:Y:S01]  /*7410*/  @!P5 FADD.FTZ R42, R33, 1 ;  /* 0x3f800000212ad421 */ /* 0x004fe20000010000 */
[----:B------:R-:W-:Y:S02]  /*7420*/  F2FP.BF16.PACK_AB R33, R114, R115 ;  /* 0x000000737221723e */ /* 0x000fe400000010ff */
[----:B------:R-:W-:Y:S01]  /*7430*/  F2FP.BF16.PACK_AB R39, R2, R3 ;  /* 0x000000030227723e */ /* 0x000fe200000010ff */
[----:B0-----:R-:W-:Y:S01]  /*7440*/  @!P0 FADD.FTZ R10, R32, 1 ;  /* 0x3f800000200a8421 */ /* 0x001fe20000010000 */
[----:B------:R-:W-:Y:S02]  /*7450*/  F2FP.BF16.PACK_AB R32, R116, R117 ;  /* 0x000000757420723e */ /* 0x000fe400000010ff */
[----:B------:R0:W2:Y:S01]  /*7460*/  @!P6 MUFU.EX2 R46, R36 ;  /* 0x00000024002ee308 */ /* 0x0000a20000000800 */
[----:B-1----:R-:W-:-:S02]  /*7470*/  F2FP.BF16.PACK_AB R34, R12, R13 ;  /* 0x0000000d0c22723e */ /* 0x002fc400000010ff */
[----:B------:R-:W-:Y:S02]  /*7480*/  F2FP.BF16.PACK_AB R12, R15, R14 ;  /* 0x0000000e0f0c723e */ /* 0x000fe400000010ff */
[----:B------:R-:W-:Y:S01]  /*7490*/  F2FP.BF16.PACK_AB R14, R19, R18 ;  /* 0x00000012130e723e */ /* 0x000fe200000010ff */
[----:B------:R-:W-:Y:S01]  /*74a0*/  STS.128 [R157.X16], R32 ;  /* 0x000000209d007388 */ /* 0x000fe2000000cc00 */
[----:B------:R-:W-:Y:S01]  /*74b0*/  F2FP.BF16.PACK_AB R13, R17, R16 ;  /* 0x00000010110d723e */ /* 0x000fe200000010ff */
[----:B------:R1:W4:Y:S01]  /*74c0*/  @!P2 MUFU.EX2 R47, R37 ;  /* 0x00000025002fa308 */ /* 0x0003220000000800 */
[----:B0-----:R-:W-:Y:S01]  /*74d0*/  F2FP.BF16.PACK_AB R36, R8, R9 ;  /* 0x000000090824723e */ /* 0x001fe200000010ff */
[----:B---3--:R-:W-:-:S06]  /*74e0*/  @!P1 FADD.FTZ R44, R44, 1 ;  /* 0x3f8000002c2c9421 */ /* 0x008fcc0000010000 */
[----:B------:R0:W3:Y:S01]  /*74f0*/  @!P3 MUFU.EX2 R48, R38 ;  /* 0x000000260030b308 */ /* 0x0000e20000000800 */
[----:B-1----:R-:W-:Y:S01]  /*7500*/  F2FP.BF16.PACK_AB R37, R6, R7 ;  /* 0x000000070625723e */ /* 0x002fe200000010ff */
[----:B--2---:R-:W-:-:S06]  /*7510*/  @!P6 FADD.FTZ R46, R46, 1 ;  /* 0x3f8000002e2ee421 */ /* 0x004fcc0000010000 */
[----:B------:R1:W2:Y:S01]  /*7520*/  @!P0 MUFU.RCP R2, R10 ;  /* 0x0000000a00028308 */ /* 0x0002a20000001000 */
[----:B0-----:R-:W-:Y:S01]  /*7530*/  F2FP.BF16.PACK_AB R38, R4, R5 ;  /* 0x000000050426723e */ /* 0x001fe200000010ff */
[----:B----4-:R-:W-:-:S04]  /*7540*/  @!P2 FADD.FTZ R47, R47, 1 ;  /* 0x3f8000002f2fa421 */ /* 0x010fc80000010000 */
[----:B------:R0:W-:Y:S01]  /*7550*/  STS.128 [R157.X16+0x10], R36 ;  /* 0x000010249d007388 */ /* 0x0001e2000000cc00 */
[----:B------:R-:W-:-:S06]  /*7560*/  NOP ;  /* 0x0000000000007918 */ /* 0x000fcc0000000000 */
[----:B------:R-:W4:Y:S01]  /*7570*/  LDS.128 R4, [R145.X16] ;  /* 0x0000000091047984 */ /* 0x000f22000000cc00 */
[----:B------:R-:W5:Y:S01]  /*7580*/  @!P1 MUFU.RCP R3, R44 ;  /* 0x0000002c00039308 */ /* 0x000f620000001000 */
[----:B---3--:R-:W-:Y:S02]  /*7590*/  @!P3 FADD.FTZ R48, R48, 1 ;  /* 0x3f8000003030b421 */ /* 0x008fe40000010000 */
[----:B-1----:R-:W1:Y:S01]  /*75a0*/  LDS.128 R8, [R145.X16+0x200] ;  /* 0x0002000091087984 */ /* 0x002e62000000cc00 */
[----:B--2---:R-:W-:-:S04]  /*75b0*/  @!P0 FMUL.FTZ R25, R25, R2 ;  /* 0x0000000219198220 */ /* 0x004fc80000410000 */
[----:B------:R-:W2:Y:S01]  /*75c0*/  @!P4 MUFU.EX2 R43, R43 ;  /* 0x0000002b002bc308 */ /* 0x000ea20000000800 */
[----:B0-----:R-:W-:Y:S01]  /*75d0*/  FADD.FTZ R37, R156, R15 ;  /* 0x0000000f9c257221 */ /* 0x001fe20000010000 */
[----:B------:R-:W-:-:S03]  /*75e0*/  F2FP.BF16.PACK_AB R15, R21, R20 ;  /* 0x00000014150f723e */ /* 0x000fc600000010ff */
[----:B------:R-:W-:Y:S02]  /*75f0*/  FADD.FTZ R16, R37, R16 ;  /* 0x0000001025107221 */ /* 0x000fe40000010000 */
[----:B-----5:R-:W-:Y:S01]  /*7600*/  @!P1 FMUL.FTZ R26, R26, R3 ;  /* 0x000000031a1a9220 */ /* 0x020fe20000410000 */
[----:B------:R-:W0:Y:S01]  /*7610*/  @!P5 MUFU.RCP R49, R42 ;  /* 0x0000002a0031d308 */ /* 0x000e220000001000 */
[----:B------:R-:W-:Y:S01]  /*7620*/  IMAD.WIDE R2, R45, 0x10, R40 ;  /* 0x000000102d027825 */ /* 0x000fe200078e0228 */
[----:B------:R-:W-:-:S03]  /*7630*/  IADD3 R146, P1, R146, -0x1000, RZ ;  /* 0xfffff00092927810 */ /* 0x000fc60007f3e0ff */
[----:B------:R-:W-:Y:S01]  /*7640*/  FADD.FTZ R17, R16, R17 ;  /* 0x0000001110117221 */ /* 0x000fe20000010000 */
[----:B------:R-:W-:Y:S01]  /*7650*/  IADD3.X R147, R147, -0x1, RZ, P1, !PT ;  /* 0xffffffff93937810 */ /* 0x000fe20000ffe4ff */
[----:B--2---:R-:W-:Y:S01]  /*7660*/  @!P4 FADD.FTZ R43, R43, 1 ;  /* 0x3f8000002b2bc421 */ /* 0x004fe20000010000 */
[----:B------:R-:W2:Y:S01]  /*7670*/  @!P6 MUFU.RCP R46, R46 ;  /* 0x0000002e002ee308 */ /* 0x000ea20000001000 */
[----:B------:R-:W-:-:S04]  /*7680*/  FADD.FTZ R18, R17, R18 ;  /* 0x0000001211127221 */ /* 0x000fc80000010000 */
[----:B------:R-:W-:-:S03]  /*7690*/  FADD.FTZ R19, R18, R19 ;  /* 0x0000001312137221 */ /* 0x000fc60000010000 */
[----:B------:R-:W3:Y:S01]  /*76a0*/  @!P4 MUFU.RCP R50, R43 ;  /* 0x0000002b0032c308 */ /* 0x000ee20000001000 */
[----:B0-----:R-:W-:Y:S02]  /*76b0*/  @!P5 FMUL.FTZ R24, R24, R49 ;  /* 0x000000311818d220 */ /* 0x001fe40000410000 */
[----:B------:R-:W-:Y:S01]  /*76c0*/  FADD.FTZ R20, R19, R20 ;  /* 0x0000001413147221 */ /* 0x000fe20000010000 */
[----:B----4-:R-:W-:Y:S02]  /*76d0*/  STG.E.128 [R2.64], R4 ;  /* 0x0000000402007986 */ /* 0x010fe4000c101d04 */
[----:B------:R-:W-:Y:S02]  /*76e0*/  F2FP.BF16.PACK_AB R33, R25, R24 ;  /* 0x000000181921723e */ /* 0x000fe400000010ff */
[----:B------:R-:W0:Y:S01]  /*76f0*/  @!P2 MUFU.RCP R47, R47 ;  /* 0x0000002f002fa308 */ /* 0x000e220000001000 */
[----:B--2---:R-:W-:Y:S01]  /*7700*/  @!P6 FMUL.FTZ R27, R27, R46 ;  /* 0x0000002e1b1be220 */ /* 0x004fe20000410000 */
[----:B-1----:R1:W-:Y:S01]  /*7710*/  STG.E.128 [R2.64+0x200], R8 ;  /* 0x0002000802007986 */ /* 0x0023e2000c101d04 */
[----:B------:R-:W-:-:S03]  /*7720*/  FADD.FTZ R21, R20, R21 ;  /* 0x0000001514157221 */ /* 0x000fc60000010000 */
[----:B------:R-:W-:Y:S01]  /*7730*/  BAR.SYNC.DEFER_BLOCKING 0x0 ;  /* 0x0000000000007b1d */ /* 0x000fe20000010000 */
[----:B------:R-:W-:Y:S01]  /*7740*/  F2FP.BF16.PACK_AB R34, R27, R26 ;  /* 0x0000001a1b22723e */ /* 0x000fe200000010ff */
[----:B---3--:R-:W-:-:S04]  /*7750*/  @!P4 FMUL.FTZ R23, R23, R50 ;  /* 0x000000321717c220 */ /* 0x008fc80000410000 */
[----:B------:R-:W2:Y:S01]  /*7760*/  @!P3 MUFU.RCP R48, R48 ;  /* 0x000000300030b308 */ /* 0x000ea20000001000 */
[----:B------:R-:W-:Y:S01]  /*7770*/  F2FP.BF16.PACK_AB R32, R23, R22 ;  /* 0x000000161720723e */ /* 0x000fe200000010ff */
[----:B------:R-:W-:Y:S02]  /*7780*/  FADD.FTZ R22, R21, R22 ;  /* 0x0000001615167221 */ /* 0x000fe40000010000 */
[----:B0-----:R-:W-:Y:S01]  /*7790*/  @!P2 FMUL.FTZ R28, R28, R47 ;  /* 0x0000002f1c1ca220 */ /* 0x001fe20000410000 */
[----:B------:R-:W-:Y:S01]  /*77a0*/  IADD3 R154, P2, R154, -0x1000, RZ ;  /* 0xfffff0009a9a7810 */ /* 0x000fe20007f5e0ff */
[----:B------:R-:W-:Y:S02]  /*77b0*/  IMAD R47, R159, c[0x0][0x2f8], RZ ;  /* 0x0000be009f2f7a24 */ /* 0x000fe400078e02ff */
[----:B-1----:R-:W-:Y:S01]  /*77c0*/  IMAD R3, R149, c[0x0][0x300], RZ ;  /* 0x0000c00095037a24 */ /* 0x002fe200078e02ff */
[----:B------:R-:W-:Y:S01]  /*77d0*/  IADD3.X R153, R153, -0x1, RZ, P2, !PT ;  /* 0xffffffff99997810 */ /* 0x000fe200017fe4ff */
[----:B------:R-:W-:-:S02]  /*77e0*/  IMAD R47, R158, c[0x0][0x2fc], R47 ;  /* 0x0000bf009e2f7a24 */ /* 0x000fc400078e022f */
[----:B------:R-:W-:Y:S02]  /*77f0*/  IMAD R5, R148, c[0x0][0x304], R3 ;  /* 0x0000c10094057a24 */ /* 0x000fe400078e0203 */
[----:B------:R-:W-:Y:S01]  /*7800*/  FADD.FTZ R23, R22, R23 ;  /* 0x0000001716177221 */ /* 0x000fe20000010000 */
[----:B------:R-:W-:Y:S01]  /*7810*/  IADD3 R31, R31, R47, RZ ;  /* 0x0000002f1f1f7210 */ /* 0x000fe20007ffe0ff */
[----:B--2---:R-:W-:Y:S01]  /*7820*/  @!P3 FMUL.FTZ R29, R29, R48 ;  /* 0x000000301d1db220 */ /* 0x004fe20000410000 */
[----:B------:R-:W-:Y:S01]  /*7830*/  IADD3 R152, P3, R152, -0x1000, RZ ;  /* 0xfffff00098987810 */ /* 0x000fe20007f7e0ff */
[----:B------:R-:W-:Y:S01]  /*7840*/  STS.128 [R157.X16], R12 ;  /* 0x0000000c9d007388 */ /* 0x000fe2000000cc00 */
[----:B------:R-:W-:Y:S02]  /*7850*/  FADD.FTZ R24, R23, R24 ;  /* 0x0000001817187221 */ /* 0x000fe40000010000 */
[----:B------:R-:W-:Y:S01]  /*7860*/  F2FP.BF16.PACK_AB R35, R29, R28 ;  /* 0x0000001c1d23723e */ /* 0x000fe200000010ff */
[----:B------:R-:W-:Y:S01]  /*7870*/  IMAD.WIDE.U32 R2, R148, c[0x0][0x300], R30 ;  /* 0x0000c00094027a25 */ /* 0x000fe200078e001e */
[----:B------:R-:W-:-:S03]  /*7880*/  IADD3.X R151, R151, -0x1, RZ, P3, !PT ;  /* 0xffffffff97977810 */ /* 0x000fc60001ffe4ff */
[----:B------:R-:W-:Y:S01]  /*7890*/  STS.128 [R157.X16+0x10], R32 ;  /* 0x000010209d007388 */ /* 0x000fe2000000cc00 */
[----:B------:R-:W-:-:S06]  /*78a0*/  NOP ;  /* 0x0000000000007918 */ /* 0x000fcc0000000000 */
[----:B------:R-:W0:Y:S01]  /*78b0*/  LDS.128 R36, [R145.X16] ;  /* 0x0000000091247984 */ /* 0x000e22000000cc00 */
[----:B------:R-:W-:Y:S01]  /*78c0*/  IADD3 R3, R3, R5, RZ ;  /* 0x0000000503037210 */ /* 0x000fe20007ffe0ff */
[----:B------:R-:W-:Y:S01]  /*78d0*/  FADD.FTZ R25, R24, R25 ;  /* 0x0000001918197221 */ /* 0x000fe20000010000 */
[C---:B------:R-:W-:Y:S01]  /*78e0*/  LEA R4, P0, R2.reuse, c[0x0][0x340], 0x1 ;  /* 0x0000d00002047a11 */ /* 0x040fe200078008ff */
[----:B------:R-:W1:Y:S02]  /*78f0*/  LDS.128 R40, [R145.X16+0x200] ;  /* 0x0002000091287984 */ /* 0x000e64000000cc00 */
[----:B------:R-:W-:Y:S01]  /*7900*/  FADD.FTZ R26, R25, R26 ;  /* 0x0000001a191a7221 */ /* 0x000fe20000010000 */
[----:B------:R-:W-:Y:S02]  /*7910*/  LEA.HI.X R5, R2, c[0x0][0x344], R3, 0x1, P0 ;  /* 0x0000d10002057a11 */ /* 0x000fe400000f0c03 */
[----:B------:R-:W-:Y:S01]  /*7920*/  ISETP.GT.AND P0, PT, R74, 0x1, PT ;  /* 0x000000014a00780c */ /* 0x000fe20003f04270 */
[----:B------:R-:W-:Y:S01]  /*7930*/  FADD.FTZ R27, R26, R27 ;  /* 0x0000001b1a1b7221 */ /* 0x000fe20000010000 */
[----:B------:R-:W-:Y:S01]  /*7940*/  MOV R74, R0 ;  /* 0x00000000004a7202 */ /* 0x000fe20000000f00 */
[----:B------:R-:W-:-:S04]  /*7950*/  IMAD.WIDE R2, R45, 0x10, R4 ;  /* 0x000000102d027825 */ /* 0x000fc800078e0204 */
[----:B------:R-:W-:-:S04]  /*7960*/  FADD.FTZ R28, R27, R28 ;  /* 0x0000001c1b1c7221 */ /* 0x000fc80000010000 */
[----:B------:R-:W-:Y:S01]  /*7970*/  FADD.FTZ R156, R28, R29 ;  /* 0x0000001d1c9c7221 */ /* 0x000fe20000010000 */
[----:B0-----:R0:W-:Y:S04]  /*7980*/  STG.E.128 [R2.64], R36 ;  /* 0x0000002402007986 */ /* 0x0011e8000c101d04 */
[----:B-1----:R0:W-:Y:S02]  /*7990*/  STG.E.128 [R2.64+0x200], R40 ;  /* 0x0002002802007986 */ /* 0x0021e4000c101d04 */
[----:B0-----:R-:W-:Y:S01]  /*79a0*/  @!P0 CALL.REL.NOINC `(.L_x_1373) ;  /* 0x0000001000008944 */ /* 0x001fe20003c00000 */
[----:B------:R-:W-:Y:S05]  /*79b0*/  BRA `(.L_x_1424) ;  /* 0xffff8ba000007947 */ /* 0x000fea000383ffff */
.L_x_1373:
[----:B------:R-:W-:Y:S02]  /*79c0*/  ISETP.NE.U32.AND P0, PT, RZ, c[0x0][0x328], PT ;  /* 0x0000ca00ff007a0c */ /* 0x000fe40003f05070 */
[----:B------:R-:W-:Y:S02]  /*79d0*/  ISETP.NE.U32.AND P2, PT, RZ, c[0x0][0x348], PT ;  /* 0x0000d200ff007a0c */ /* 0x000fe40003f45070 */
[----:B------:R-:W-:-:S02]  /*79e0*/  ISETP.NE.AND.EX P1, PT, RZ, c[0x0][0x32c], PT, P0 ;  /* 0x0000cb00ff007a0c */ /* 0x000fc40003f25300 */
[----:B------:R-:W-:-:S11]  /*79f0*/  ISETP.NE.AND.EX P0, PT, RZ, c[0x0][0x34c], PT, P2 ;  /* 0x0000d300ff007a0c */ /* 0x000fd60003f05320 */
[----:B------:R-:W-:Y:S05]  /*7a00*/  @!P1 BRA `(.L_x_1425) ;  /* 0x000001c000009947 */ /* 0x000fea0003800000 */
[----:B------:R-:W0:Y:S01]  /*7a10*/  SHFL.DOWN P1, R0, R155, 0x1, 0x1f ;  /* 0x08201f009b007f89 */ /* 0x000e220000020000 */
[----:B------:R-:W-:Y:S03]  /*7a20*/  BSSY B0, `(.L_x_1425) ;  /* 0x000001a000007945 */ /* 0x000fe60003800000 */
[----:B------:R-:W1:Y:S04]  /*7a30*/  S2R R6, SR_LANEID ;  /* 0x0000000000067919 */ /* 0x000e680000000000 */
[----:B------:R-:W2:Y:S01]  /*7a40*/  S2R R7, SR_TID.X ;  /* 0x0000000000077919 */ /* 0x000ea20000002100 */
[----:B0-----:R-:W-:Y:S01]  /*7a50*/  @P1 FADD R0, R0, R155 ;  /* 0x0000009b00001221 */ /* 0x001fe20000000000 */
[----:B-1----:R-:W-:-:S04]  /*7a60*/  ISETP.NE.AND P2, PT, R6, RZ, PT ;  /* 0x000000ff0600720c */ /* 0x002fc80003f45270 */
[----:B------:R-:W0:Y:S09]  /*7a70*/  SHFL.DOWN P1, R3, R0, 0x2, 0x1f ;  /* 0x08401f0000037f89 */ /* 0x000e320000020000 */
[----:B--2---:R-:W-:-:S04]  /*7a80*/  @!P2 SHF.R.S32.HI R6, RZ, 0x1f, R7 ;  /* 0x0000001fff06a819 */ /* 0x004fc80000011407 */
        /* <DEDUP_REMOVED lines=14> */
[----:B------:R-:W1:Y:S01]  /*7b70*/  @!P1 LDS R5, [0x10a0] ;  /* 0x0010a000ff059984 */ /* 0x000e620000000800 */
[----:B0-----:R-:W-:-:S04]  /*7b80*/  @!P1 FADD.FTZ R2, R4, R2 ;  /* 0x0000000204029221 */ /* 0x001fc80000010000 */
[----:B------:R-:W-:-:S04]  /*7b90*/  @!P1 FADD.FTZ R2, R3, R2 ;  /* 0x0000000203029221 */ /* 0x000fc80000010000 */
[----:B-1----:R-:W-:-:S05]  /*7ba0*/  @!P1 FADD.FTZ R4, R2, R5 ;  /* 0x0000000502049221 */ /* 0x002fca0000010000 */
[----:B------:R0:W-:Y:S02]  /*7bb0*/  RED.E.ADD.F32.FTZ.RN.STRONG.GPU [R164.64], R4 ;  /* 0x00000004a400798e */ /* 0x0001e4000c10e784 */
.L_x_1426:
[----:B0-----:R-:W-:Y:S05]  /*7bc0*/  BSYNC B0 ;  /* 0x0000000000007941 */ /* 0x001fea0003800000 */
.L_x_1425:
[----:B------:R-:W-:Y:S01]  /*7bd0*/  BSSY B0, `(.L_x_1427) ;  /* 0x0000020000007945 */ /* 0x000fe20003800000 */
[----:B------:R-:W-:Y:S05]  /*7be0*/  @!P0 BRA `(.L_x_1428) ;  /* 0x000001d000008947 */ /* 0x000fea0003800000 */
[----:B------:R-:W-:Y:S06]  /*7bf0*/  BAR.SYNC.DEFER_BLOCKING 0x0 ;  /* 0x0000000000007b1d */ /* 0x000fec0000010000 */
[----:B------:R-:W0:Y:S04]  /*7c00*/  SHFL.DOWN P0, R3, R156, 0x1, 0x1f ;  /* 0x08201f009c037f89 */ /* 0x000e280000000000 */
        /* <DEDUP_REMOVED lines=24> */
[----:B------:R0:W-:Y:S01]  /*7d90*/  RED.E.ADD.F32.FTZ.RN.STRONG.GPU [R162.64], R7 ;  /* 0x00000007a200798e */ /* 0x0001e2000c10e784 */
[----:B------:R-:W-:Y:S01]  /*7da0*/  HFMA2.MMA R19, -RZ, RZ, 0, 0 ;  /* 0x00000000ff137435 */ /* 0x000fe200000001ff */
[----:B------:R-:W-:Y:S05]  /*7db0*/  BRA `(.L_x_1429) ;  /* 0x0000001000007947 */ /* 0x000fea0003800000 */
.L_x_1428:
[----:B------:R-:W0:Y:S02]  /*7dc0*/  S2R R19, SR_TID.X ;  /* 0x0000000000137919 */ /* 0x000e240000002100 */
.L_x_1429:
[----:B0-----:R-:W-:Y:S05]  /*7dd0*/  BSYNC B0 ;  /* 0x0000000000007941 */ /* 0x001fea0003800000 */
.L_x_1427:
        /* <DEDUP_REMOVED lines=22> */
.L_x_1430:
[----:B0-----:R-:W0:Y:S01]  /*7f40*/  LDS R21, [R19.X4+0x2ce0] ;  /* 0x002ce00013157984 */ /* 0x001e220000004800 */
[----:B------:R-:W-:Y:S01]  /*7f50*/  SHF.R.S32.HI R18, RZ, 0x1f, R19 ;  /* 0x0000001fff127819 */ /* 0x000fe20000011413 */
[----:B------:R-:W-:Y:S01]  /*7f60*/  YIELD ;  /* 0x0000000000007946 */ /* 0x000fe20003800000 */
[----:B------:R-:W-:Y:S01]  /*7f70*/  MOV R10, R148 ;  /* 0x00000094000a7202 */ /* 0x000fe20000000f00 */
[----:B------:R-:W1:Y:S01]  /*7f80*/  LDS R23, [R19.X4+0x30e0] ;  /* 0x0030e00013177984 */ /* 0x000e620000004800 */
        /* <DEDUP_REMOVED lines=16> */
[----:B------:R2:W1:Y:S01]  /*8090*/  LDG.E R0, [R14.64] ;  /* 0x000000040e007981 */ /* 0x000462000c1e1900 */
        /* <DEDUP_REMOVED lines=16> */
[----:B-1----:R-:W-:-:S05]  /*81a0*/  FMUL.FTZ R21, R0, R23 ;  /* 0x0000001700157220 */ /* 0x002fca0000410000 */
        /* <DEDUP_REMOVED lines=16> */
.L_x_1412:
[----:B------:R-:W-:Y:S01]  /*82b0*/  HFMA2.MMA R89, -RZ, RZ, 0, 5.9604644775390625e-08 ;  /* 0x00000001ff597435 */ /* 0x000fe200000001ff */
[----:B------:R-:W-:Y:S02]  /*82c0*/  MOV R160, R90 ;  /* 0x0000005a00a07202 */ /* 0x000fe40000000f00 */
[----:B------:R-:W-:-:S02]  /*82d0*/  MOV R85, RZ ;  /* 0x000000ff00557202 */ /* 0x000fc40000000f00 */
[----:B------:R-:W-:Y:S02]  /*82e0*/  MOV R87, 0xffffffff ;  /* 0xffffffff00577802 */ /* 0x000fe40000000f00 */
[----:B------:R-:W-:Y:S02]  /*82f0*/  MOV R84, 0x8310 ;  /* 0x0000831000547802 */ /* 0x000fe40000000f00 */
[----:B-1---5:R-:W-:Y:S05]  /*8300*/  CALL.REL.NOINC `($__internal_59_$__cuda_sm70_shflsync_up) ;  /* 0x00000ef000007944 */ /* 0x022fea0003c00000 */
[----:B-1----:R-:W-:Y:S01]  /*8310*/  MOV R86, R87 ;  /* 0x0000005700567202 */ /* 0x002fe20000000f00 */
[----:B------:R-:W-:Y:S05]  /*8320*/  BRA `(.L_x_1431) ;  /* 0xffffce7000007947 */ /* 0x000fea000383ffff */
.L_x_1413:
[----:B------:R-:W-:Y:S01]  /*8330*/  HFMA2.MMA R89, -RZ, RZ, 0, 5.9604644775390625e-08 ;  /* 0x00000001ff597435 */ /* 0x000fe200000001ff */
[----:B------:R-:W-:Y:S02]  /*8340*/  MOV R160, R91 ;  /* 0x0000005b00a07202 */ /* 0x000fe40000000f00 */
[----:B------:R-:W-:Y:S02]  /*8350*/  MOV R85, RZ ;  /* 0x000000ff00557202 */ /* 0x000fe40000000f00 */
[----:B------:R-:W-:Y:S02]  /*8360*/  MOV R87, 0xffffffff ;  /* 0xffffffff00577802 */ /* 0x000fe40000000f00 */
[----:B------:R-:W-:-:S02]  /*8370*/  MOV R84, 0x8390 ;  /* 0x0000839000547802 */ /* 0x000fc40000000f00 */
[----:B012--5:R-:W-:Y:S05]  /*8380*/  CALL.REL.NOINC `($__internal_59_$__cuda_sm70_shflsync_up) ;  /* 0x00000e7000007944 */ /* 0x027fea0003c00000 */
[----:B------:R-:W-:Y:S01]  /*8390*/  FMUL.FTZ R85, R90, R86 ;  /* 0x000000565a557220 */ /* 0x000fe20000410000 */
[----:B------:R-:W-:Y:S01]  /*83a0*/  ISETP.GE.AND P0, PT, R142, 0x1, PT ;  /* 0x000000018e00780c */ /* 0x000fe20003f06270 */
[----:B-1----:R-:W-:Y:S01]  /*83b0*/  FFMA.FTZ R84, R90, R87, R91 ;  /* 0x000000575a547223 */ /* 0x002fe2000001005b */
[----:B------:R-:W-:Y:S01]  /*83c0*/  HFMA2.MMA R89, -RZ, RZ, 0, 1.1920928955078125e-07 ;  /* 0x00000002ff597435 */ /* 0x000fe200000001ff */
[----:B------:R-:W-:-:S02]  /*83d0*/  MOV R87, 0xffffffff ;  /* 0xffffffff00577802 */ /* 0x000fc40000000f00 */
[----:B------:R-:W-:Y:S02]  /*83e0*/  FSEL R90, R90, R85, !P0 ;  /* 0x000000555a5a7208 */ /* 0x000fe40004000000 */
[----:B------:R-:W-:Y:S02]  /*83f0*/  FSEL R91, R91, R84, !P0 ;  /* 0x000000545b5b7208 */ /* 0x000fe40004000000 */
[----:B------:R-:W-:Y:S02]  /*8400*/  MOV R85, RZ ;  /* 0x000000ff00557202 */ /* 0x000fe40000000f00 */
[----:B------:R-:W-:Y:S02]  /*8410*/  MOV R160, R90 ;  /* 0x0000005a00a07202 */ /* 0x000fe40000000f00 */
[----:B------:R-:W-:Y:S02]  /*8420*/  MOV R84, 0x8440 ;  /* 0x0000844000547802 */ /* 0x000fe40000000f00 */
[----:B------:R-:W-:Y:S05]  /*8430*/  CALL.REL.NOINC `($__internal_59_$__cuda_sm70_shflsync_up) ;  /* 0x00000dc000007944 */ /* 0x000fea0003c00000 */
[----:B------:R-:W-:Y:S01]  /*8440*/  HFMA2.MMA R89, -RZ, RZ, 0, 1.1920928955078125e-07 ;  /* 0x00000002ff597435 */ /* 0x000fe200000001ff */
[----:B-1----:R-:W-:Y:S02]  /*8450*/  MOV R86, R87 ;  /* 0x0000005700567202 */ /* 0x002fe40000000f00 */
[----:B------:R-:W-:-:S02]  /*8460*/  MOV R160, R91 ;  /* 0x0000005b00a07202 */ /* 0x000fc40000000f00 */
[----:B------:R-:W-:Y:S02]  /*8470*/  MOV R85, RZ ;  /* 0x000000ff00557202 */ /* 0x000fe40000000f00 */
[----:B------:R-:W-:Y:S02]  /*8480*/  MOV R87, 0xffffffff ;  /* 0xffffffff00577802 */ /* 0x000fe40000000f00 */
[----:B------:R-:W-:Y:S02]  /*8490*/  MOV R84, 0x84b0 ;  /* 0x000084b000547802 */ /* 0x000fe40000000f00 */
[----:B------:R-:W-:Y:S05]  /*84a0*/  CALL.REL.NOINC `($__internal_59_$__cuda_sm70_shflsync_up) ;  /* 0x00000d5000007944 */ /* 0x000fea0003c00000 */
[----:B------:R-:W-:Y:S01]  /*84b0*/  ISETP.GE.AND P0, PT, R142, 0x2, PT ;  /* 0x000000028e00780c */ /* 0x000fe20003f06270 */
[----:B------:R-:W-:Y:S01]  /*84c0*/  HFMA2.MMA R89, -RZ, RZ, 0, 2.384185791015625e-07 ;  /* 0x00000004ff597435 */ /* 0x000fe200000001ff */
[----:B------:R-:W-:Y:S02]  /*84d0*/  MOV R85, RZ ;  /* 0x000000ff00557202 */ /* 0x000fe40000000f00 */
[----:B------:R-:W-:-:S09]  /*84e0*/  MOV R84, 0x8550 ;  /* 0x0000855000547802 */ /* 0x000fd20000000f00 */
[----:B-1----:R-:W-:Y:S01]  /*84f0*/  @P0 FFMA.FTZ R91, R90, R87, R91 ;  /* 0x000000575a5b0223 */ /* 0x002fe2000001005b */
[----:B------:R-:W-:Y:S01]  /*8500*/  MOV R87, 0xffffffff ;  /* 0xffffffff00577802 */ /* 0x000fe20000000f00 */
[----:B------:R-:W-:-:S03]  /*8510*/  @P0 FMUL.FTZ R90, R86, R90 ;  /* 0x0000005a565a0220 */ /* 0x000fc60000410000 */
[----:B------:R-:W-:Y:S02]  /*8520*/  MOV R88, R91 ;  /* 0x0000005b00587202 */ /* 0x000fe40000000f00 */
[----:B------:R-:W-:Y:S02]  /*8530*/  MOV R160, R90 ;  /* 0x0000005a00a07202 */ /* 0x000fe40000000f00 */
[----:B------:R-:W-:Y:S05]  /*8540*/  CALL.REL.NOINC `($__internal_59_$__cuda_sm70_shflsync_up) ;  /* 0x00000cb000007944 */ /* 0x000fea0003c00000 */
[----:B------:R-:W-:Y:S01]  /*8550*/  HFMA2.MMA R89, -RZ, RZ, 0, 2.384185791015625e-07 ;  /* 0x00000004ff597435 */ /* 0x000fe200000001ff */
[----:B-1----:R-:W-:Y:S02]  /*8560*/  MOV R86, R87 ;  /* 0x0000005700567202 */ /* 0x002fe40000000f00 */
[----:B------:R-:W-:Y:S02]  /*8570*/  MOV R160, R88 ;  /* 0x0000005800a07202 */ /* 0x000fe40000000f00 */
[----:B------:R-:W-:Y:S02]  /*8580*/  MOV R85, RZ ;  /* 0x000000ff00557202 */ /* 0x000fe40000000f00 */
[----:B------:R-:W-:Y:S02]  /*8590*/  MOV R87, 0xffffffff ;  /* 0xffffffff00577802 */ /* 0x000fe40000000f00 */
[----:B------:R-:W-:-:S02]  /*85a0*/  MOV R84, 0x85c0 ;  /* 0x000085c000547802 */ /* 0x000fc40000000f00 */
[----:B------:R-:W-:Y:S05]  /*85b0*/  CALL.REL.NOINC `($__internal_59_$__cuda_sm70_shflsync_up) ;  /* 0x00000c4000007944 */ /* 0x000fea0003c00000 */
[----:B------:R-:W-:Y:S01]  /*85c0*/  ISETP.GE.AND P0, PT, R142, 0x4, PT ;  /* 0x000000048e00780c */ /* 0x000fe20003f06270 */
[----:B------:R-:W-:Y:S01]  /*85d0*/  HFMA2.MMA R89, -RZ, RZ, 0, 4.76837158203125e-07 ;  /* 0x00000008ff597435 */ /* 0x000fe200000001ff */
[----:B------:R-:W-:-:S02]  /*85e0*/  MOV R85, RZ ;  /* 0x000000ff00557202 */ /* 0x000fc40000000f00 */
[----:B------:R-:W-:-:S09]  /*85f0*/  MOV R84, 0x8650 ;  /* 0x0000865000547802 */ /* 0x000fd20000000f00 */
[----:B-1----:R-:W-:Y:S01]  /*8600*/  @P0 FFMA.FTZ R88, R90, R87, R88 ;  /* 0x000000575a580223 */ /* 0x002fe20000010058 */
[----:B------:R-:W-:Y:S01]  /*8610*/  MOV R87, 0xffffffff ;  /* 0xffffffff00577802 */ /* 0x000fe20000000f00 */
[----:B------:R-:W-:-:S05]  /*8620*/  @P0 FMUL.FTZ R90, R86, R90 ;  /* 0x0000005a565a0220 */ /* 0x000fca0000410000 */
[----:B------:R-:W-:Y:S02]  /*8630*/  MOV R160, R90 ;  /* 0x0000005a00a07202 */ /* 0x000fe40000000f00 */
[----:B------:R-:W-:Y:S05]  /*8640*/  CALL.REL.NOINC `($__internal_59_$__cuda_sm70_shflsync_up) ;  /* 0x00000bb000007944 */ /* 0x000fea0003c00000 */
[----:B------:R-:W-:Y:S01]  /*8650*/  HFMA2.MMA R89, -RZ, RZ, 0, 4.76837158203125e-07 ;  /* 0x00000008ff597435 */ /* 0x000fe200000001ff */
[----:B-1----:R-:W-:Y:S02]  /*8660*/  MOV R86, R87 ;  /* 0x0000005700567202 */ /* 0x002fe40000000f00 */
[----:B------:R-:W-:Y:S02]  /*8670*/  MOV R160, R88 ;  /* 0x0000005800a07202 */ /* 0x000fe40000000f00 */
[----:B------:R-:W-:Y:S02]  /*8680*/  MOV R85, RZ ;  /* 0x000000ff00557202 */ /* 0x000fe40000000f00 */
[----:B------:R-:W-:Y:S02]  /*8690*/  MOV R87, 0xffffffff ;  /* 0xffffffff00577802 */ /* 0x000fe40000000f00 */
[----:B------:R-:W-:Y:S02]  /*86a0*/  MOV R84, 0x86c0 ;  /* 0x000086c000547802 */ /* 0x000fe40000000f00 */
[----:B------:R-:W-:Y:S05]  /*86b0*/  CALL.REL.NOINC `($__internal_59_$__cuda_sm70_shflsync_up) ;  /* 0x00000b4000007944 */ /* 0x000fea0003c00000 */
[----:B------:R-:W-:Y:S01]  /*86c0*/  ISETP.GE.AND P0, PT, R142, 0x8, PT ;  /* 0x000000088e00780c */ /* 0x000fe20003f06270 */
[----:B------:R-:W-:Y:S01]  /*86d0*/  HFMA2.MMA R89, -RZ, RZ, 0, 9.5367431640625e-07 ;  /* 0x00000010ff597435 */ /* 0x000fe200000001ff */
[----:B------:R-:W-:-:S02]  /*86e0*/  MOV R85, RZ ;  /* 0x000000ff00557202 */ /* 0x000fc40000000f00 */
[----:B------:R-:W-:-:S09]  /*86f0*/  MOV R84, 0x8750 ;  /* 0x0000875000547802 */ /* 0x000fd20000000f00 */
[----:B-1----:R-:W-:Y:S01]  /*8700*/  @P0 FFMA.FTZ R88, R90, R87, R88 ;  /* 0x000000575a580223 */ /* 0x002fe20000010058 */
[----:B------:R-:W-:Y:S01]  /*8710*/  MOV R87, 0xffffffff ;  /* 0xffffffff00577802 */ /* 0x000fe20000000f00 */
[----:B------:R-:W-:-:S05]  /*8720*/  @P0 FMUL.FTZ R90, R86, R90 ;  /* 0x0000005a565a0220 */ /* 0x000fca0000410000 */
[----:B------:R-:W-:Y:S02]  /*8730*/  MOV R160, R90 ;  /* 0x0000005a00a07202 */ /* 0x000fe40000000f00 */
[----:B------:R-:W-:Y:S05]  /*8740*/  CALL.REL.NOINC `($__internal_59_$__cuda_sm70_shflsync_up) ;  /* 0x00000ab000007944 */ /* 0x000fea0003c00000 */
[----:B------:R-:W-:Y:S01]  /*8750*/  HFMA2.MMA R89, -RZ, RZ, 0, 9.5367431640625e-07 ;  /* 0x00000010ff597435 */ /* 0x000fe200000001ff */
[----:B-1----:R-:W-:Y:S02]  /*8760*/  MOV R86, R87 ;  /* 0x0000005700567202 */ /* 0x002fe40000000f00 */
[----:B------:R-:W-:Y:S02]  /*8770*/  MOV R160, R88 ;  /* 0x0000005800a07202 */ /* 0x000fe40000000f00 */
[----:B------:R-:W-:Y:S02]  /*8780*/  MOV R85, RZ ;  /* 0x000000ff00557202 */ /* 0x000fe40000000f00 */
[----:B------:R-:W-:Y:S02]  /*8790*/  MOV R87, 0xffffffff ;  /* 0xffffffff00577802 */ /* 0x000fe40000000f00 */
[----:B------:R-:W-:Y:S02]  /*87a0*/  MOV R84, 0x87c0 ;  /* 0x000087c000547802 */ /* 0x000fe40000000f00 */
[----:B------:R-:W-:Y:S05]  /*87b0*/  CALL.REL.NOINC `($__internal_59_$__cuda_sm70_shflsync_up) ;  /* 0x00000a4000007944 */ /* 0x000fea0003c00000 */
[----:B-1----:R-:W-:Y:S05]  /*87c0*/  BRA `(.L_x_1432) ;  /* 0xffffcb4000007947 */ /* 0x002fea000383ffff */
.L_x_1416:
[----:B------:R-:W-:Y:S01]  /*87d0*/  HFMA2.MMA R89, -RZ, RZ, 0, 5.9604644775390625e-08 ;  /* 0x00000001ff597435 */ /* 0x000fe200000001ff */
[----:B------:R-:W-:-:S02]  /*87e0*/  MOV R160, R90 ;  /* 0x0000005a00a07202 */ /* 0x000fc40000000f00 */
[----:B------:R-:W-:Y:S02]  /*87f0*/  MOV R85, RZ ;  /* 0x000000ff00557202 */ /* 0x000fe40000000f00 */
[----:B------:R-:W-:Y:S02]  /*8800*/  MOV R87, 0xffffffff ;  /* 0xffffffff00577802 */ /* 0x000fe40000000f00 */
[----:B------:R-:W-:Y:S02]  /*8810*/  MOV R84, 0x8830 ;  /* 0x0000883000547802 */ /* 0x000fe40000000f00 */
[----:B-1---5:R-:W-:Y:S05]  /*8820*/  CALL.REL.NOINC `($__internal_59_$__cuda_sm70_shflsync_up) ;  /* 0x000009d000007944 */ /* 0x022fea0003c00000 */
[----:B------:R-:W-:Y:S01]  /*8830*/  HFMA2.MMA R89, -RZ, RZ, 0, 5.9604644775390625e-08 ;  /* 0x00000001ff597435 */ /* 0x000fe200000001ff */
[----:B-1----:R-:W-:Y:S02]  /*8840*/  MOV R86, R87 ;  /* 0x0000005700567202 */ /* 0x002fe40000000f00 */
[----:B------:R-:W-:Y:S02]  /*8850*/  MOV R160, R88 ;  /* 0x0000005800a07202 */ /* 0x000fe40000000f00 */
[----:B------:R-:W-:Y:S02]  /*8860*/  MOV R85, RZ ;  /* 0x000000ff00557202 */ /* 0x000fe40000000f00 */
[----:B------:R-:W-:-:S02]  /*8870*/  MOV R87, 0xffffffff ;  /* 0xffffffff00577802 */ /* 0x000fc40000000f00 */
[----:B------:R-:W-:Y:S02]  /*8880*/  MOV R84, 0x88a0 ;  /* 0x000088a000547802 */ /* 0x000fe40000000f00 */
[----:B------:R-:W-:Y:S05]  /*8890*/  CALL.REL.NOINC `($__internal_59_$__cuda_sm70_shflsync_up) ;  /* 0x0000096000007944 */ /* 0x000fea0003c00000 */
[----:B------:R-:W-:Y:S01]  /*88a0*/  MOV R90, R86 ;  /* 0x00000056005a7202 */ /* 0x000fe20000000f00 */
[----:B------:R-:W-:Y:S01]  /*88b0*/  HFMA2.MMA R86, -RZ, RZ, 0, 0 ;  /* 0x00000000ff567435 */ /* 0x000fe200000001ff */
[----:B-1----:R-:W-:Y:S02]  /*88c0*/  MOV R88, R87 ;  /* 0x0000005700587202 */ /* 0x002fe40000000f00 */
[----:B------:R-:W-:Y:S02]  /*88d0*/  MOV R84, R82 ;  /* 0x0000005200547202 */ /* 0x000fe40000000f00 */
[----:B------:R-:W-:Y:S02]  /*88e0*/  MOV R89, 0x1f ;  /* 0x0000001f00597802 */ /* 0x000fe40000000f00 */
[----:B------:R-:W-:Y:S02]  /*88f0*/  MOV R87, 0xffffffff ;  /* 0xffffffff00577802 */ /* 0x000fe40000000f00 */
[----:B------:R-:W-:-:S02]  /*8900*/  MOV R85, 0x8920 ;  /* 0x0000892000557802 */ /* 0x000fc40000000f00 */
[----:B------:R-:W-:Y:S05]  /*8910*/  CALL.REL.NOINC `($__internal_58_$__cuda_sm70_shflsync_idx_p) ;  /* 0x0000089000007944 */ /* 0x000fea0003c00000 */
[----:B-1----:R-:W-:Y:S01]  /*8920*/  MOV R91, R86 ;  /* 0x00000056005b7202 */ /* 0x002fe20000000f00 */
[----:B------:R-:W-:Y:S01]  /*8930*/  HFMA2.MMA R86, -RZ, RZ, 0, 0 ;  /* 0x00000000ff567435 */ /* 0x000fe200000001ff */
[----:B------:R-:W-:-:S02]  /*8940*/  MOV R84, R83 ;  /* 0x0000005300547202 */ /* 0x000fc40000000f00 */
[----:B------:R-:W-:Y:S02]  /*8950*/  MOV R89, 0x1f ;  /* 0x0000001f00597802 */ /* 0x000fe40000000f00 */
[----:B------:R-:W-:Y:S02]  /*8960*/  MOV R87, 0xffffffff ;  /* 0xffffffff00577802 */ /* 0x000fe40000000f00 */
[----:B------:R-:W-:Y:S02]  /*8970*/  MOV R85, 0x8990 ;  /* 0x0000899000557802 */ /* 0x000fe40000000f00 */
[----:B------:R-:W-:Y:S05]  /*8980*/  CALL.REL.NOINC `($__internal_58_$__cuda_sm70_shflsync_idx_p) ;  /* 0x0000082000007944 */ /* 0x000fea0003c00000 */
[----:B-1----:R-:W-:Y:S01]  /*8990*/  MOV R87, R86 ;  /* 0x0000005600577202 */ /* 0x002fe20000000f00 */
[----:B------:R-:W-:Y:S05]  /*89a0*/  BRA `(.L_x_1433) ;  /* 0xffffcac000007947 */ /* 0x000fea000383ffff */
.L_x_1419:
[----:B------:R-:W-:Y:S01]  /*89b0*/  HFMA2.MMA R89, -RZ, RZ, 0, 5.9604644775390625e-08 ;  /* 0x00000001ff597435 */ /* 0x000fe200000001ff */
[----:B------:R-:W-:Y:S02]  /*89c0*/  MOV R143, R88 ;  /* 0x00000058008f7202 */ /* 0x000fe40000000f00 */
[----:B------:R-:W-:Y:S02]  /*89d0*/  MOV R85, 0x1f ;  /* 0x0000001f00557802 */ /* 0x000fe40000000f00 */
[----:B------:R-:W-:-:S02]  /*89e0*/  MOV R87, 0xffffffff ;  /* 0xffffffff00577802 */ /* 0x000fc40000000f00 */
[----:B------:R-:W-:Y:S02]  /*89f0*/  MOV R84, 0x8a10 ;  /* 0x00008a1000547802 */ /* 0x000fe40000000f00 */
[----:B-1----:R-:W-:Y:S05]  /*8a00*/  CALL.REL.NOINC `($__internal_57_$__cuda_sm70_shflsync_down) ;  /* 0x0000076000007944 */ /* 0x002fea0003c00000 */
[----:B-1----:R-:W-:Y:S01]  /*8a10*/  MOV R86, R87 ;  /* 0x0000005700567202 */ /* 0x002fe20000000f00 */
[----:B------:R-:W-:Y:S05]  /*8a20*/  BRA `(.L_x_1434) ;  /* 0xffffd03000007947 */ /* 0x000fea000383ffff */
.L_x_1420:
[----:B------:R-:W-:Y:S01]  /*8a30*/  HFMA2.MMA R89, -RZ, RZ, 0, 5.9604644775390625e-08 ;  /* 0x00000001ff597435 */ /* 0x000fe200000001ff */
[----:B------:R-:W-:Y:S02]  /*8a40*/  MOV R143, R141 ;  /* 0x0000008d008f7202 */ /* 0x000fe40000000f00 */
[----:B------:R-:W-:Y:S02]  /*8a50*/  MOV R85, 0x1f ;  /* 0x0000001f00557802 */ /* 0x000fe40000000f00 */
[----:B------:R-:W-:Y:S02]  /*8a60*/  MOV R87, 0xffffffff ;  /* 0xffffffff00577802 */ /* 0x000fe40000000f00 */
[----:B------:R-:W-:Y:S02]  /*8a70*/  MOV R84, 0x8a90 ;  /* 0x00008a9000547802 */ /* 0x000fe40000000f00 */
[----:B012---:R-:W-:Y:S05]  /*8a80*/  CALL.REL.NOINC `($__internal_57_$__cuda_sm70_shflsync_down) ;  /* 0x000006e000007944 */ /* 0x007fea0003c00000 */
[C---:B------:R-:W-:Y:S01]  /*8a90*/  FMUL.FTZ R85, R88.reuse, R86 ;  /* 0x0000005658557220 */ /* 0x040fe20000410000 */
[----:B------:R-:W-:Y:S01]  /*8aa0*/  HFMA2.MMA R89, -RZ, RZ, 0, 1.1920928955078125e-07 ;  /* 0x00000002ff597435 */ /* 0x000fe200000001ff */
[----:B-1----:R-:W-:Y:S01]  /*8ab0*/  FFMA.FTZ R84, R88, R87, R141 ;  /* 0x0000005758547223 */ /* 0x002fe2000001008d */
[----:B------:R-:W-:-:S02]  /*8ac0*/  MOV R87, 0xffffffff ;  /* 0xffffffff00577802 */ /* 0x000fc40000000f00 */
[----:B------:R-:W-:Y:S02]  /*8ad0*/  FSEL R88, R88, R85, !P4 ;  /* 0x0000005558587208 */ /* 0x000fe40006000000 */
[----:B------:R-:W-:Y:S02]  /*8ae0*/  FSEL R86, R141, R84, !P4 ;  /* 0x000000548d567208 */ /* 0x000fe40006000000 */
[----:B------:R-:W-:Y:S02]  /*8af0*/  MOV R85, 0x1f ;  /* 0x0000001f00557802 */ /* 0x000fe40000000f00 */
[----:B------:R-:W-:Y:S02]  /*8b00*/  MOV R143, R88 ;  /* 0x00000058008f7202 */ /* 0x000fe40000000f00 */
[----:B------:R-:W-:Y:S02]  /*8b10*/  MOV R84, 0x8b30 ;  /* 0x00008b3000547802 */ /* 0x000fe40000000f00 */
[----:B------:R-:W-:Y:S05]  /*8b20*/  CALL.REL.NOINC `($__internal_57_$__cuda_sm70_shflsync_down) ;  /* 0x0000064000007944 */ /* 0x000fea0003c00000 */
[----:B------:R-:W-:Y:S01]  /*8b30*/  HFMA2.MMA R89, -RZ, RZ, 0, 1.1920928955078125e-07 ;  /* 0x00000002ff597435 */ /* 0x000fe200000001ff */
[----:B-1----:R-:W-:Y:S02]  /*8b40*/  MOV R90, R87 ;  /* 0x00000057005a7202 */ /* 0x002fe40000000f00 */
[----:B------:R-:W-:-:S02]  /*8b50*/  MOV R143, R86 ;  /* 0x00000056008f7202 */ /* 0x000fc40000000f00 */
[----:B------:R-:W-:Y:S02]  /*8b60*/  MOV R85, 0x1f ;  /* 0x0000001f00557802 */ /* 0x000fe40000000f00 */
[----:B------:R-:W-:Y:S02]  /*8b70*/  MOV R87, 0xffffffff ;  /* 0xffffffff00577802 */ /* 0x000fe40000000f00 */
[----:B------:R-:W-:Y:S02]  /*8b80*/  MOV R84, 0x8ba0 ;  /* 0x00008ba000547802 */ /* 0x000fe40000000f00 */
[----:B------:R-:W-:Y:S05]  /*8b90*/  CALL.REL.NOINC `($__internal_57_$__cuda_sm70_shflsync_down) ;  /* 0x000005d000007944 */ /* 0x000fea0003c00000 */
[----:B-1----:R-:W-:Y:S01]  /*8ba0*/  @!P3 FFMA.FTZ R86, R88, R87, R86 ;  /* 0x000000575856b223 */ /* 0x002fe20000010056 */
[----:B------:R-:W-:Y:S01]  /*8bb0*/  HFMA2.MMA R89, -RZ, RZ, 0, 2.384185791015625e-07 ;  /* 0x00000004ff597435 */ /* 0x000fe200000001ff */
[----:B------:R-:W-:Y:S01]  /*8bc0*/  @!P3 FMUL.FTZ R88, R90, R88 ;  /* 0x000000585a58b220 */ /* 0x000fe20000410000 */
[----:B------:R-:W-:Y:S02]  /*8bd0*/  MOV R85, 0x1f ;  /* 0x0000001f00557802 */ /* 0x000fe40000000f00 */
[----:B------:R-:W-:Y:S02]  /*8be0*/  MOV R87, 0xffffffff ;  /* 0xffffffff00577802 */ /* 0x000fe40000000f00 */
[----:B------:R-:W-:-:S02]  /*8bf0*/  MOV R143, R88 ;  /* 0x00000058008f7202 */ /* 0x000fc40000000f00 */
[----:B------:R-:W-:Y:S02]  /*8c00*/  MOV R84, 0x8c20 ;  /* 0x00008c2000547802 */ /* 0x000fe40000000f00 */
[----:B------:R-:W-:Y:S05]  /*8c10*/  CALL.REL.NOINC `($__internal_57_$__cuda_sm70_shflsync_down) ;  /* 0x0000055000007944 */ /* 0x000fea0003c00000 */
[----:B------:R-:W-:Y:S01]  /*8c20*/  HFMA2.MMA R89, -RZ, RZ, 0, 2.384185791015625e-07 ;  /* 0x00000004ff597435 */ /* 0x000fe200000001ff */
[----:B-1----:R-:W-:Y:S02]  /*8c30*/  MOV R90, R87 ;  /* 0x00000057005a7202 */ /* 0x002fe40000000f00 */
[----:B------:R-:W-:Y:S02]  /*8c40*/  MOV R143, R86 ;  /* 0x00000056008f7202 */ /* 0x000fe40000000f00 */
[----:B------:R-:W-:Y:S02]  /*8c50*/  MOV R85, 0x1f ;  /* 0x0000001f00557802 */ /* 0x000fe40000000f00 */
[----:B------:R-:W-:Y:S02]  /*8c60*/  MOV R87, 0xffffffff ;  /* 0xffffffff00577802 */ /* 0x000fe40000000f00 */
[----:B------:R-:W-:Y:S02]  /*8c70*/  MOV R84, 0x8c90 ;  /* 0x00008c9000547802 */ /* 0x000fe40000000f00 */
[----:B------:R-:W-:Y:S05]  /*8c80*/  CALL.REL.NOINC `($__internal_57_$__cuda_sm70_shflsync_down) ;  /* 0x000004e000007944 */ /* 0x000fea0003c00000 */
[----:B-1----:R-:W-:Y:S01]  /*8c90*/  @!P2 FFMA.FTZ R86, R88, R87, R86 ;  /* 0x000000575856a223 */ /* 0x002fe20000010056 */
[----:B------:R-:W-:Y:S01]  /*8ca0*/  HFMA2.MMA R89, -RZ, RZ, 0, 4.76837158203125e-07 ;  /* 0x00000008ff597435 */ /* 0x000fe200000001ff */
[----:B------:R-:W-:Y:S01]  /*8cb0*/  @!P2 FMUL.FTZ R88, R90, R88 ;  /* 0x000000585a58a220 */ /* 0x000fe20000410000 */
[----:B------:R-:W-:-:S02]  /*8cc0*/  MOV R85, 0x1f ;  /* 0x0000001f00557802 */ /* 0x000fc40000000f00 */
[----:B------:R-:W-:Y:S02]  /*8cd0*/  MOV R87, 0xffffffff ;  /* 0xffffffff00577802 */ /* 0x000fe40000000f00 */
[----:B------:R-:W-:Y:S02]  /*8ce0*/  MOV R141, R88 ;  /* 0x00000058008d7202 */ /* 0x000fe40000000f00 */
[----:B------:R-:W-:Y:S02]  /*8cf0*/  MOV R84, 0x8d20 ;  /* 0x00008d2000547802 */ /* 0x000fe40000000f00 */
[----:B------:R-:W-:Y:S02]  /*8d00*/  MOV R143, R141 ;  /* 0x0000008d008f7202 */ /* 0x000fe40000000f00 */
[----:B------:R-:W-:Y:S05]  /*8d10*/  CALL.REL.NOINC `($__internal_57_$__cuda_sm70_shflsync_down) ;  /* 0x0000045000007944 */ /* 0x000fea0003c00000 */
[----:B------:R-:W-:Y:S01]  /*8d20*/  HFMA2.MMA R89, -RZ, RZ, 0, 4.76837158203125e-07 ;  /* 0x00000008ff597435 */ /* 0x000fe200000001ff */
[----:B-1----:R-:W-:Y:S02]  /*8d30*/  MOV R88, R87 ;  /* 0x0000005700587202 */ /* 0x002fe40000000f00 */
[----:B------:R-:W-:Y:S02]  /*8d40*/  MOV R143, R86 ;  /* 0x00000056008f7202 */ /* 0x000fe40000000f00 */
[----:B------:R-:W-:-:S02]  /*8d50*/  MOV R85, 0x1f ;  /* 0x0000001f00557802 */ /* 0x000fc40000000f00 */
[----:B------:R-:W-:Y:S02]  /*8d60*/  MOV R87, 0xffffffff ;  /* 0xffffffff00577802 */ /* 0x000fe40000000f00 */
[----:B------:R-:W-:Y:S02]  /*8d70*/  MOV R84, 0x8d90 ;  /* 0x00008d9000547802 */ /* 0x000fe40000000f00 */
[----:B------:R-:W-:Y:S05]  /*8d80*/  CALL.REL.NOINC `($__internal_57_$__cuda_sm70_shflsync_down) ;  /* 0x000003e000007944 */ /* 0x000fea0003c00000 */
[----:B-1----:R-:W-:Y:S01]  /*8d90*/  @!P1 FFMA.FTZ R86, R141, R87, R86 ;  /* 0x000000578d569223 */ /* 0x002fe20000010056 */
[----:B------:R-:W-:Y:S01]  /*8da0*/  HFMA2.MMA R89, -RZ, RZ, 0, 9.5367431640625e-07 ;  /* 0x00000010ff597435 */ /* 0x000fe200000001ff */
[----:B------:R-:W-:Y:S01]  /*8db0*/  @!P1 FMUL.FTZ R141, R88, R141 ;  /* 0x0000008d588d9220 */ /* 0x000fe20000410000 */
[----:B------:R-:W-:Y:S02]  /*8dc0*/  MOV R85, 0x1f ;  /* 0x0000001f00557802 */ /* 0x000fe40000000f00 */
[----:B------:R-:W-:Y:S02]  /*8dd0*/  MOV R88, R86 ;  /* 0x0000005600587202 */ /* 0x000fe40000000f00 */
[----:B------:R-:W-:Y:S02]  /*8de0*/  MOV R87, 0xffffffff ;  /* 0xffffffff00577802 */ /* 0x000fe40000000f00 */
[----:B------:R-:W-:-:S02]  /*8df0*/  MOV R143, R141 ;  /* 0x0000008d008f7202 */ /* 0x000fc40000000f00 */
[----:B------:R-:W-:Y:S02]  /*8e00*/  MOV R84, 0x8e20 ;  /* 0x00008e2000547802 */ /* 0x000fe40000000f00 */
[----:B------:R-:W-:Y:S05]  /*8e10*/  CALL.REL.NOINC `($__internal_57_$__cuda_sm70_shflsync_down) ;  /* 0x0000035000007944 */ /* 0x000fea0003c00000 */
[----:B------:R-:W-:Y:S01]  /*8e20*/  HFMA2.MMA R89, -RZ, RZ, 0, 9.5367431640625e-07 ;  /* 0x00000010ff597435 */ /* 0x000fe200000001ff */
[----:B-1----:R-:W-:Y:S02]  /*8e30*/  MOV R86, R87 ;  /* 0x0000005700567202 */ /* 0x002fe40000000f00 */
[----:B------:R-:W-:Y:S02]  /*8e40*/  MOV R143, R88 ;  /* 0x00000058008f7202 */ /* 0x000fe40000000f00 */
[----:B------:R-:W-:Y:S02]  /*8e50*/  MOV R85, 0x1f ;  /* 0x0000001f00557802 */ /* 0x000fe40000000f00 */
[----:B------:R-:W-:Y:S02]  /*8e60*/  MOV R87, 0xffffffff ;  /* 0xffffffff00577802 */ /* 0x000fe40000000f00 */
[----:B------:R-:W-:Y:S02]  /*8e70*/  MOV R84, 0x8e90 ;  /* 0x00008e9000547802 */ /* 0x000fe40000000f00 */
[----:B------:R-:W-:Y:S05]  /*8e80*/  CALL.REL.NOINC `($__internal_57_$__cuda_sm70_shflsync_down) ;  /* 0x000002e000007944 */ /* 0x000fea0003c00000 */
[----:B-1----:R-:W-:Y:S01]  /*8e90*/  @!P0 FFMA.FTZ R88, R141, R87, R88 ;  /* 0x000000578d588223 */ /* 0x002fe20000010058 */
[----:B------:R-:W-:Y:S01]  /*8ea0*/  MOV R89, 0x1f ;  /* 0x0000001f00597802 */ /* 0x000fe20000000f00 */
[----:B------:R-:W-:Y:S01]  /*8eb0*/  @!P0 FMUL.FTZ R141, R86, R141 ;  /* 0x0000008d568d8220 */ /* 0x000fe20000410000 */
[----:B------:R-:W-:Y:S01]  /*8ec0*/  HFMA2.MMA R86, -RZ, RZ, 0, 0 ;  /* 0x00000000ff567435 */ /* 0x000fe200000001ff */
[----:B------:R-:W-:-:S02]  /*8ed0*/  MOV R87, 0xffffffff ;  /* 0xffffffff00577802 */ /* 0x000fc40000000f00 */
[----:B------:R-:W-:Y:S02]  /*8ee0*/  MOV R85, 0x8f10 ;  /* 0x00008f1000557802 */ /* 0x000fe40000000f00 */
[----:B------:R-:W-:Y:S02]  /*8ef0*/  MOV R84, R141 ;  /* 0x0000008d00547202 */ /* 0x000fe40000000f00 */
[----:B------:R-:W-:Y:S05]  /*8f00*/  CALL.REL.NOINC `($__internal_58_$__cuda_sm70_shflsync_idx_p) ;  /* 0x000002a000007944 */ /* 0x000fea0003c00000 */
[----:B-1----:R-:W-:Y:S01]  /*8f10*/  MOV R90, R86 ;  /* 0x00000056005a7202 */ /* 0x002fe20000000f00 */
[----:B------:R-:W-:Y:S01]  /*8f20*/  HFMA2.MMA R86, -RZ, RZ, 0, 0 ;  /* 0x00000000ff567435 */ /* 0x000fe200000001ff */
[----:B------:R-:W-:Y:S02]  /*8f30*/  MOV R84, R88 ;  /* 0x0000005800547202 */ /* 0x000fe40000000f00 */
[----:B------:R-:W-:Y:S02]  /*8f40*/  MOV R89, 0x1f ;  /* 0x0000001f00597802 */ /* 0x000fe40000000f00 */
[----:B------:R-:W-:Y:S02]  /*8f50*/  MOV R87, 0xffffffff ;  /* 0xffffffff00577802 */ /* 0x000fe40000000f00 */
[----:B------:R-:W-:-:S02]  /*8f60*/  MOV R85, 0x8f80 ;  /* 0x00008f8000557802 */ /* 0x000fc40000000f00 */
[----:B------:R-:W-:Y:S05]  /*8f70*/  CALL.REL.NOINC `($__internal_58_$__cuda_sm70_shflsync_idx_p) ;  /* 0x0000023000007944 */ /* 0x000fea0003c00000 */
[----:B------:R-:W-:Y:S01]  /*8f80*/  HFMA2.MMA R89, -RZ, RZ, 0, 5.9604644775390625e-08 ;  /* 0x00000001ff597435 */ /* 0x000fe200000001ff */
[----:B-1----:R-:W-:-:S02]  /*8f90*/  MOV R91, R86 ;  /* 0x00000056005b7202 */ /* 0x002fc40000000f00 */
[----:B------:R-:W-:Y:S02]  /*8fa0*/  MOV R143, R141 ;  /* 0x0000008d008f7202 */ /* 0x000fe40000000f00 */
[----:B------:R-:W-:Y:S02]  /*8fb0*/  MOV R85, 0x1f ;  /* 0x0000001f00557802 */ /* 0x000fe40000000f00 */
[----:B------:R-:W-:Y:S02]  /*8fc0*/  MOV R87, 0xffffffff ;  /* 0xffffffff00577802 */ /* 0x000fe40000000f00 */
[----:B------:R-:W-:Y:S02]  /*8fd0*/  MOV R84, 0x8ff0 ;  /* 0x00008ff000547802 */ /* 0x000fe40000000f00 */
[----:B------:R-:W-:Y:S05]  /*8fe0*/  CALL.REL.NOINC `($__internal_57_$__cuda_sm70_shflsync_down) ;  /* 0x0000018000007944 */ /* 0x000fea0003c00000 */
[----:B------:R-:W-:Y:S01]  /*8ff0*/  HFMA2.MMA R89, -RZ, RZ, 0, 5.9604644775390625e-08 ;  /* 0x00000001ff597435 */ /* 0x000fe200000001ff */
[----:B-1----:R-:W-:Y:S02]  /*9000*/  MOV R86, R87 ;  /* 0x0000005700567202 */ /* 0x002fe40000000f00 */
[----:B------:R-:W-:Y:S02]  /*9010*/  MOV R143, R88 ;  /* 0x00000058008f7202 */ /* 0x000fe40000000f00 */
[----:B------:R-:W-:-:S02]  /*9020*/  MOV R85, 0x1f ;  /* 0x0000001f00557802 */ /* 0x000fc40000000f00 */
[----:B------:R-:W-:Y:S02]  /*9030*/  MOV R87, 0xffffffff ;  /* 0xffffffff00577802 */ /* 0x000fe40000000f00 */
[----:B------:R-:W-:Y:S02]  /*9040*/  MOV R84, 0x9060 ;  /* 0x0000906000547802 */ /* 0x000fe40000000f00 */
[----:B------:R-:W-:Y:S05]  /*9050*/  CALL.REL.NOINC `($__internal_57_$__cuda_sm70_shflsync_down) ;  /* 0x0000011000007944 */ /* 0x000fea0003c00000 */
[----:B------:R-:W-:Y:S01]  /*9060*/  MOV R88, R86 ;  /* 0x0000005600587202 */ /* 0x000fe20000000f00 */
[----:B------:R-:W-:Y:S01]  /*9070*/  HFMA2.MMA R86, -RZ, RZ, 0, 0 ;  /* 0x00000000ff567435 */ /* 0x000fe200000001ff */
[----:B-1----:R-:W-:Y:S02]  /*9080*/  MOV R141, R87 ;  /* 0x00000057008d7202 */ /* 0x002fe40000000f00 */
[----:B------:R-:W-:Y:S02]  /*9090*/  MOV R84, R82 ;  /* 0x0000005200547202 */ /* 0x000fe40000000f00 */
[----:B------:R-:W-:Y:S02]  /*90a0*/  MOV R89, 0x1f ;  /* 0x0000001f00597802 */ /* 0x000fe40000000f00 */
[----:B------:R-:W-:-:S02]  /*90b0*/  MOV R87, 0xffffffff ;  /* 0xffffffff00577802 */ /* 0x000fc40000000f00 */
[----:B------:R-:W-:Y:S02]  /*90c0*/  MOV R85, 0x90e0 ;  /* 0x000090e000557802 */ /* 0x000fe40000000f00 */
[----:B------:R-:W-:Y:S05]  /*90d0*/  CALL.REL.NOINC `($__internal_58_$__cuda_sm70_shflsync_idx_p) ;  /* 0x000000d000007944 */ /* 0x000fea0003c00000 */
[----:B-1----:R-:W-:Y:S01]  /*90e0*/  MOV R143, R86 ;  /* 0x00000056008f7202 */ /* 0x002fe20000000f00 */
[----:B------:R-:W-:Y:S01]  /*90f0*/  HFMA2.MMA R86, -RZ, RZ, 0, 0 ;  /* 0x00000000ff567435 */ /* 0x000fe200000001ff */
[----:B------:R-:W-:Y:S02]  /*9100*/  MOV R84, R83 ;  /* 0x0000005300547202 */ /* 0x000fe40000000f00 */
[----:B------:R-:W-:Y:S02]  /*9110*/  MOV R89, 0x1f ;  /* 0x0000001f00597802 */ /* 0x000fe40000000f00 */
[----:B------:R-:W-:Y:S02]  /*9120*/  MOV R87, 0xffffffff ;  /* 0xffffffff00577802 */ /* 0x000fe40000000f00 */
[----:B------:R-:W-:Y:S02]  /*9130*/  MOV R85, 0x9150 ;  /* 0x0000915000557802 */ /* 0x000fe40000000f00 */
[----:B------:R-:W-:Y:S05]  /*9140*/  CALL.REL.NOINC `($__internal_58_$__cuda_sm70_shflsync_idx_p) ;  /* 0x0000006000007944 */ /* 0x000fea0003c00000 */
[----:B-1----:R-:W-:Y:S01]  /*9150*/  MOV R85, R86 ;  /* 0x0000005600557202 */ /* 0x002fe20000000f00 */
[----:B------:R-:W-:Y:S05]  /*9160*/  BRA `(.L_x_1435) ;  /* 0xffffca9000007947 */ /* 0x000fea000383ffff */
        .weak           $__internal_57_$__cuda_sm70_shflsync_down
        .type           $__internal_57_$__cuda_sm70_shflsync_down,@function
        .size           $__internal_57_$__cuda_sm70_shflsync_down,($__internal_58_$__cuda_sm70_shflsync_idx_p - $__internal_57_$__cuda_sm70_shflsync_down)
$__internal_57_$__cuda_sm70_shflsync_down:
[----:B------:R-:W-:Y:S04]  /*9170*/  WARPSYNC R87 ;  /* 0x0000005700007348 */ /* 0x000fe80003800000 */
[----:B------:R0:W1:Y:S02]  /*9180*/  SHFL.DOWN PT, R87, R143, R89, R85 ;  /* 0x080000598f577389 */ /* 0x00006400000e0055 */
[----:B0-----:R-:W-:-:S06]  /*9190*/  HFMA2.MMA R85, -RZ, RZ, 0, 0 ;  /* 0x00000000ff557435 */ /* 0x001fcc00000001ff */
[----:B------:R-:W-:Y:S05]  /*91a0*/  RET.REL.NODEC R84 `(_Z25selective_scan_bwd_kernelI32Selective_Scan_bwd_kernel_traitsILi128ELi16ELb1ELb0ELb0ELb1ELb1EN3c108BFloat16EfEEv12SSMParamsBwd) ;  /* 0xffff6e5054007950 */ /* 0x000fea0003c3ffff */
        .weak           $__internal_58_$__cuda_sm70_shflsync_idx_p
        .type           $__internal_58_$__cuda_sm70_shflsync_idx_p,@function
        .size           $__internal_58_$__cuda_sm70_shflsync_idx_p,($__internal_59_$__cuda_sm70_shflsync_up - $__internal_58_$__cuda_sm70_shflsync_idx_p)
$__internal_58_$__cuda_sm70_shflsync_idx_p:
[----:B------:R-:W-:Y:S04]  /*91b0*/  WARPSYNC R87 ;  /* 0x0000005700007348 */ /* 0x000fe80003800000 */
[----:B------:R0:W1:Y:S02]  /*91c0*/  SHFL.IDX PT, R86, R84, R86, R89 ;  /* 0x0000005654567389 */ /* 0x00006400000e0059 */
[----:B0-----:R-:W-:Y:S01]  /*91d0*/  MOV R84, R85 ;  /* 0x0000005500547202 */ /* 0x001fe20000000f00 */
[----:B------:R-:W-:-:S06]  /*91e0*/  HFMA2.MMA R85, -RZ, RZ, 0, 0 ;  /* 0x00000000ff557435 */ /* 0x000fcc00000001ff */
[----:B------:R-:W-:Y:S05]  /*91f0*/  RET.REL.NODEC R84 `(_Z25selective_scan_bwd_kernelI32Selective_Scan_bwd_kernel_traitsILi128ELi16ELb1ELb0ELb0ELb1ELb1EN3c108BFloat16EfEEv12SSMParamsBwd) ;  /* 0xffff6e0054007950 */ /* 0x000fea0003c3ffff */
        .weak           $__internal_59_$__cuda_sm70_shflsync_up
        .type           $__internal_59_$__cuda_sm70_shflsync_up,@function
        .size           $__internal_59_$__cuda_sm70_shflsync_up,(.L_x_8871 - $__internal_59_$__cuda_sm70_shflsync_up)
$__internal_59_$__cuda_sm70_shflsync_up:
[----:B------:R-:W-:Y:S04]  /*9200*/  WARPSYNC R87 ;  /* 0x0000005700007348 */ /* 0x000fe80003800000 */
[----:B------:R0:W1:Y:S02]  /*9210*/  SHFL.UP PT, R87, R160, R89, R85 ;  /* 0x04000059a0577389 */ /* 0x00006400000e0055 */
[----:B0-----:R-:W-:-:S04]  /*9220*/  MOV R85, 0x0 ;  /* 0x0000000000557802 */ /* 0x001fc80000000f00 */
[----:B------:R-:W-:Y:S05]  /*9230*/  RET.REL.NODEC R84 `(_Z25selective_scan_bwd_kernelI32Selective_Scan_bwd_kernel_traitsILi128ELi16ELb1ELb0ELb0ELb1ELb1EN3c108BFloat16EfEEv12SSMParamsBwd) ;  /* 0xffff6dc054007950 */ /* 0x000fea0003c3ffff */
.L_x_1436:
        /* <DEDUP_REMOVED lines=12> */
.L_x_8871:


//--------------------- .text._Z25selective_scan_bwd_kernelI32Selective_Scan_bwd_kernel_traitsILi128ELi16ELb1ELb0ELb1ELb0ELb0EN3c108BFloat16EfEEv12SSMParamsBwd --------------------------
	.section	.text._Z25selective_scan_bwd_kernelI32Selective_Scan_bwd_kernel_traitsILi128ELi16ELb1ELb0ELb1ELb0ELb0EN3c108BFloat16EfEEv12SSMParamsBwd,"ax",@progbits
	.sectioninfo	@"SHI_REGISTERS=166"
	.align	128
        .global         _Z25selective_scan_bwd_kernelI32Selective_Scan_bwd_kernel_traitsILi128ELi16ELb1ELb0ELb1ELb0ELb0EN3c108BFloat16EfEEv12SSMParamsBwd
        .type           _Z25selective_scan_bwd_kernelI32Selective_Scan_bwd_kernel_traitsILi128ELi16ELb1ELb0ELb1ELb0ELb0EN3c108BFloat16EfEEv12SSMParamsBwd,@function
        .size           _Z25selective_scan_bwd_kernelI32Selective_Scan_bwd_kernel_traitsILi128ELi16ELb1ELb0ELb1ELb0ELb0EN3c108BFloat16EfEEv12SSMParamsBwd,(.L_x_8874 - _Z25selective_scan_bwd_kernelI32Selective_Scan_bwd_kernel_traitsILi128ELi16ELb1ELb0ELb1ELb0ELb0EN3c108BFloat16EfEEv12SSMParamsBwd)
        .other          _Z25selective_scan_bwd_kernelI32Selective_Scan_bwd_kernel_traitsILi128ELi16ELb1ELb0ELb1ELb0ELb0EN3c108BFloat16EfEEv12SSMParamsBwd,@"STO_CUDA_ENTRY STV_DEFAULT"
_Z25selective_scan_bwd_kernelI32Selective_Scan_bwd_kernel_traitsILi128ELi16ELb1ELb0ELb1ELb0ELb0EN3c108BFloat16EfEEv12SSMParamsBwd:
.text._Z25selective_scan_bwd_kernelI32Selective_Scan_bwd_kernel_traitsILi128ELi16ELb1ELb0ELb1ELb0ELb0EN3c108BFloat16EfEEv12SSMParamsBwd:
        /* <DEDUP_REMOVED lines=23> */
[----:B------:R-:W-:Y:S01]  /*0170*/  MOV R3, UR5 ;  /* 0x0000000500037c02 */ /* 0x000fe20008000f00 */
[----:B------:R-:W0:Y:S01]  /*0180*/  R2UR UR33, R6 ;  /* 0x00000000062173c2 */ /* 0x000e2200000e0000 */
[----:B------:R-:W-:Y:S01]  /*0190*/  ULDC.64 UR4, c[0x0][0x260] ;  /* 0x0000980000047ab9 */ /* 0x000fe20000000a00 */
[----:B------:R-:W-:Y:S01]  /*01a0*/  MOV R5, UR7 ;  /* 0x0000000700057c02 */ /* 0x000fe20008000f00 */
[----:B------:R-:W-:-:S02]  /*01b0*/  ULDC.64 UR6, c[0x0][0x1d0] ;  /* 0x0000740000067ab9 */ /* 0x000fc40000000a00 */
[----:B------:R2:W3:Y:S04]  /*01c0*/  @P0 LDG.E R3, [R2.64] ;  /* 0x0000001e02030981 */ /* 0x0004e8000c1e1900 */
[----:B------:R-:W4:Y:S01]  /*01d0*/  @P1 LDG.E R4, [R4.64] ;  /* 0x0000001e04041981 */ /* 0x000f22000c1e1900 */
[----:B-1----:R-:W-:Y:S01]  /*01e0*/  USHF.R.S32.HI UR35, URZ, 0x1f, UR34 ;  /* 0x0000001f3f237899 */ /* 0x002fe20008011422 */
[----:B------:R-:W-:Y:S01]  /*01f0*/  HFMA2.MMA R91, -RZ, RZ, 0, 0 ;  /* 0x00000000ff5b7435 */ /* 0x000fe200000001ff */
[----:B------:R-:W-:Y:S01]  /*0200*/  UISETP.NE.U32.AND UP0, UPT, URZ, UR4, UPT ;  /* 0x000000043f00728c */ /* 0x000fe2000bf05070 */
[----:B------:R-:W-:Y:S01]  /*0210*/  MOV R89, RZ ;  /* 0x000000ff00597202 */ /* 0x000fe20000000f00 */
        /* <DEDUP_REMOVED lines=11> */
[----:B------:R-:W-:Y:S02]  /*02d0*/  UIMAD UR15, UR35, UR8, URZ ;  /* 0x00000008230f72a4 */ /* 0x000fe4000f8e023f */
[----:B------:R-:W-:Y:S02]  /*02e0*/  UISETP.NE.AND.EX UP2, UPT, URZ, UR27, UPT, UP2 ;  /* 0x0000001b3f00728c */ /* 0x000fe4000bf45320 */
[----:B------:R-:W-:Y:S01]  /*02f0*/  UIMAD.WIDE.U32 UR12, UR34, UR8, URZ ;  /* 0x00000008220c72a5 */ /* 0x000fe2000f8e003f */
[----:B0-----:R-:W2:Y:S01]  /*0300*/  MUFU.RCP R0, R0 ;  /* 0x0000000000007308 */ /* 0x001ea20000001000 */
[----:B------:R-:W-:-:S02]  /*0310*/  UIMAD.WIDE.U32 UR18, UR34, UR6, URZ ;  /* 0x00000006221272a5 */ /* 0x000fc4000f8e003f */
[----:B------:R-:W-:Y:S02]  /*0320*/  UMOV UR8, URZ ;  /* 0x0000003f00087c82 */ /* 0x000fe40008000000 */
[----:B------:R-:W-:Y:S02]  /*0330*/  @UP1 ULEA UR8, UP3, UR16, UR20, 0x2 ;  /* 0x0000001410081291 */ /* 0x000fe4000f86103f */
[----:B------:R-:W-:Y:S02]  /*0340*/  ULDC.64 UR6, c[0x0][0x1b0] ;  /* 0x00006c0000067ab9 */ /* 0x000fe40000000a00 */
[----:B------:R-:W-:Y:S02]  /*0350*/  UIMAD UR15, UR34, UR9, UR15 ;  /* 0x00000009220f72a4 */ /* 0x000fe4000f8e020f */
[----:B------:R-:W-:Y:S02]  /*0360*/  UIMAD.WIDE.U32 UR10, UR34, UR6, URZ ;  /* 0x00000006220a72a5 */ /* 0x000fe4000f8e003f */
[----:B------:R-:W-:-:S02]  /*0370*/  UIMAD UR14, UR35, UR6, URZ ;  /* 0x00000006230e72a4 */ /* 0x000fc4000f8e023f */
[----:B------:R-:W-:Y:S01]  /*0380*/  UMOV UR9, URZ ;  /* 0x0000003f00097c82 */ /* 0x000fe20008000000 */
[----:B--2---:R-:W-:Y:S01]  /*0390*/  IADD3 R2, R0, 0xffffffe, RZ ;  /* 0x0ffffffe00027810 */ /* 0x004fe20007ffe0ff */
[----:B------:R-:W-:Y:S01]  /*03a0*/  @UP1 ULEA.HI.X UR9, UR16, UR21, UR17, 0x2, UP3 ;  /* 0x0000001510091291 */ /* 0x000fe200098f1411 */
[----:B------:R-:W-:Y:S01]  /*03b0*/  IABS R0, UR16 ;  /* 0x0000001000007c13 */ /* 0x000fe20008000000 */
[----:B------:R-:W-:Y:S02]  /*03c0*/  UMOV UR6, URZ ;  /* 0x0000003f00067c82 */ /* 0x000fe40008000000 */
[----:B------:R-:W-:Y:S01]  /*03d0*/  @UP2 ULEA UR6, UP1, UR16, UR26, 0x2 ;  /* 0x0000001a10062291 */ /* 0x000fe2000f82103f */
[----:B------:R-:W0:Y:S01]  /*03e0*/  F2I.FTZ.U32.TRUNC.NTZ R2, R2 ;  /* 0x0000000200027305 */ /* 0x000e22000021f000 */
[----:B------:R-:W1:Y:S01]  /*03f0*/  R2UR UR23, R0 ;  /* 0x00000000001773c2 */ /* 0x000e6200000e0000 */
[----:B------:R-:W-:Y:S02]  /*0400*/  UIADD3 UR25, UR25, UR4, URZ ;  /* 0x0000000419197290 */ /* 0x000fe4000fffe03f */
[----:B------:R-:W-:-:S02]  /*0410*/  UIMAD UR14, UR34, UR7, UR14 ;  /* 0x00000007220e72a4 */ /* 0x000fc4000f8e020e */
[----:B------:R-:W-:Y:S02]  /*0420*/  UMOV UR4, URZ ;  /* 0x0000003f00047c82 */ /* 0x000fe40008000000 */
[----:B------:R-:W-:Y:S02]  /*0430*/  UMOV UR7, URZ ;  /* 0x0000003f00077c82 */ /* 0x000fe40008000000 */
[----:B------:R-:W-:Y:S02]  /*0440*/  @UP2 ULEA.HI.X UR7, UR16, UR27, UR17, 0x2, UP1 ;  /* 0x0000001b10072291 */ /* 0x000fe400088f1411 */
[----:B------:R-:W-:Y:S02]  /*0450*/  ULDC.64 UR20, c[0x0][0x1e8] ;  /* 0x00007a0000147ab9 */ /* 0x000fe40000000a00 */
[----:B------:R-:W-:Y:S01]  /*0460*/  ULDC.64 UR26, c[0x0][0x1d8] ;  /* 0x00007600001a7ab9 */ /* 0x000fe20000000a00 */
[----:B0-----:R-:W0:Y:S01]  /*0470*/  R2UR UR5, R2 ;  /* 0x00000000020573c2 */ /* 0x001e2200000e0000 */
[----:B------:R-:W-:-:S02]  /*0480*/  UIMAD UR36, UR17, UR20, URZ ;  /* 0x00000014112472a4 */ /* 0x000fc4000f8e023f */
[----:B------:R-:W-:Y:S02]  /*0490*/  UIADD3 UR19, UR19, UR32, URZ ;  /* 0x0000002013137290 */ /* 0x000fe4000fffe03f */
[----:B------:R-:W-:Y:S02]  /*04a0*/  UIMAD UR22, UR17, UR26, URZ ;  /* 0x0000001a111672a4 */ /* 0x000fe4000f8e023f */
[----:B------:R-:W-:Y:S02]  /*04b0*/  ULDC UR32, c[0x0][0x174] ;  /* 0x00005d0000207ab9 */ /* 0x000fe40000000800 */
[----:B------:R-:W-:Y:S02]  /*04c0*/  UIMAD.WIDE.U32 UR18, UR16, UR20, UR18 ;  /* 0x00000014101272a5 */ /* 0x000fe4000f8e0012 */
[----:B------:R-:W-:Y:S02]  /*04d0*/  UIADD3 UR13, UR13, UR15, URZ ;  /* 0x0000000f0d0d7290 */ /* 0x000fe4000fffe03f */
[----:B------:R-:W-:-:S02]  /*04e0*/  UIMAD UR22, UR16, UR27, UR22 ;  /* 0x0000001b101672a4 */ /* 0x000fc4000f8e0216 */
[----:B------:R-:W-:Y:S02]  /*04f0*/  ULDC UR37, c[0x0][0x178] ;  /* 0x00005e0000257ab9 */ /* 0x000fe40000000800 */
[----:B------:R-:W-:Y:S02]  /*0500*/  ULOP3.LUT UR27, UR16, UR37, URZ, 0x3c, !UPT ;  /* 0x00000025101b7292 */ /* 0x000fe4000f8e3c3f */
[----:B------:R-:W-:Y:S02]  /*0510*/  UIADD3 UR11, UR11, UR14, URZ ;  /* 0x0000000e0b0b7290 */ /* 0x000fe4000fffe03f */
[----:B0-----:R-:W-:-:S04]  /*0520*/  UIADD3 UR28, URZ, -UR5, URZ ;  /* 0x800000053f1c7290 */ /* 0x001fc8000fffe03f */
[----:B------:R-:W-:-:S04]  /*0530*/  UIMAD UR28, UR28, UR33, URZ ;  /* 0x000000211c1c72a4 */ /* 0x000fc8000f8e023f */
[----:B------:R-:W-:Y:S02]  /*0540*/  UIMAD.WIDE.U32 UR28, UR5, UR28, UR4 ;  /* 0x0000001c051c72a5 */ /* 0x000fe4000f8e0004 */
[----:B------:R-:W-:Y:S02]  /*0550*/  UIMAD.WIDE.U32 UR4, UR16, UR26, UR24 ;  /* 0x0000001a100472a5 */ /* 0x000fe4000f8e0018 */
[----:B-1----:R-:W-:Y:S02]  /*0560*/  UIMAD.WIDE.U32 UR24, UR29, UR23, URZ ;  /* 0x000000171d1872a5 */ /* 0x002fe4000f8e003f */
[----:B------:R-:W-:Y:S02]  /*0570*/  UIMAD UR26, UR16, UR21, UR36 ;  /* 0x00000015101a72a4 */ /* 0x000fe4000f8e0224 */
[----:B------:R-:W-:Y:S02]  /*0580*/  USHF.L.U32 UR36, UR32, 0xb, URZ ;  /* 0x0000000b20247899 */ /* 0x000fe4000800063f */
[----:B------:R-:W-:-:S02]  /*0590*/  ULDC.64 UR20, c[0x0][0x280] ;  /* 0x0000a00000147ab9 */ /* 0x000fc40000000a00 */
[----:B------:R-:W-:Y:S02]  /*05a0*/  UMOV UR28, UR25 ;  /* 0x00000019001c7c82 */ /* 0x000fe40008000000 */
[----:B------:R-:W-:Y:S02]  /*05b0*/  UIADD3 UR24, -UR28, URZ, URZ ;  /* 0x0000003f1c187290 */ /* 0x000fe4000fffe13f */
[----:B------:R-:W-:Y:S02]  /*05c0*/  UIADD3 UR15, UR36, -0x800, URZ ;  /* 0xfffff800240f7890 */ /* 0x000fe4000fffe03f */
[----:B------:R-:W-:Y:S02]  /*05d0*/  UIMAD UR23, UR33, UR24, UR23 ;  /* 0x00000018211772a4 */ /* 0x000fe4000f8e0217 */
[----:B------:R-:W-:Y:S02]  /*05e0*/  UIMAD UR24, UR17, UR20, URZ ;  /* 0x00000014111872a4 */ /* 0x000fe4000f8e023f */
[----:B------:R-:W-:-:S02]  /*05f0*/  UISETP.GT.U32.AND UP1, UPT, UR33, UR23, UPT ;  /* 0x000000172100728c */ /* 0x000fc4000bf24070 */
[----:B------:R-:W-:Y:S02]  /*0600*/  UIMAD.WIDE.U32 UR12, UR16, UR20, UR12 ;  /* 0x00000014100c72a5 */ /* 0x000fe4000f8e000c */
[----:B------:R-:W-:Y:S02]  /*0610*/  USHF.R.S32.HI UR20, URZ, 0x1f, UR15 ;  /* 0x0000001f3f147899 */ /* 0x000fe4000801140f */
[----:B------:R-:W-:Y:S02]  /*0620*/  UIADD3 UR4, UP2, UR15, UR4, URZ ;  /* 0x000000040f047290 */ /* 0x000fe4000ff5e03f */
[----:B------:R-:W-:Y:S02]  /*0630*/  UIMAD UR21, UR16, UR21, UR24 ;  /* 0x00000015101572a4 */ /* 0x000fe4000f8e0218 */
[----:B------:R-:W-:Y:S02]  /*0640*/  UIADD3.X UR5, UR20, UR5, UR22, UP2, !UPT ;  /* 0x0000000514057290 */ /* 0x000fe400097fe416 */
[----:B------:R-:W-:-:S02]  /*0650*/  @!UP1 UIADD3 UR23, UR23, -UR33, URZ ;  /* 0x8000002117179290 */ /* 0x000fc4000fffe03f */
[----:B------:R-:W-:Y:S02]  /*0660*/  ULDC.64 UR24, c[0x0][0x240] ;  /* 0x0000900000187ab9 */ /* 0x000fe40000000a00 */
[----:B------:R-:W-:Y:S02]  /*0670*/  UISETP.GE.U32.AND UP2, UPT, UR23, UR33, UPT ;  /* 0x000000211700728c */ /* 0x000fe4000bf46070 */
[----:B------:R-:W-:Y:S02]  /*0680*/  ULEA UR22, UP3, UR4, UR24, 0x1 ;  /* 0x0000001804167291 */ /* 0x000fe4000f86083f */
[----:B------:R-:W-:Y:S02]  /*0690*/  @!UP1 UIADD3 UR28, UR28, 0x1, URZ ;  /* 0x000000011c1c9890 */ /* 0x000fe4000fffe03f */
[----:B------:R-:W-:Y:S02]  /*06a0*/  ULEA.HI.X UR23, UR4, UR25, UR5, 0x1, UP3 ;  /* 0x0000001904177291 */ /* 0x000fe400098f0c05 */
[----:B------:R-:W-:-:S02]  /*06b0*/  UISETP.GE.AND UP3, UPT, UR27, URZ, UPT ;  /* 0x0000003f1b00728c */ /* 0x000fc4000bf66270 */
[----:B------:R-:W-:Y:S02]  /*06c0*/  UIADD3 UR27, UP4, UR15, UR18, URZ ;  /* 0x000000120f1b7290 */ /* 0x000fe4000ff9e03f */
[----:B------:R-:W-:Y:S02]  /*06d0*/  UISETP.NE.AND UP1, UPT, URZ, UR37, UPT ;  /* 0x000000253f00728c */ /* 0x000fe4000bf25270 */
[----:B------:R-:W-:Y:S02]  /*06e0*/  ULDC.64 UR4, c[0x0][0x248] ;  /* 0x0000920000047ab9 */ /* 0x000fe40000000a00 */
[----:B------:R-:W-:Y:S02]  /*06f0*/  UIADD3.X UR18, UR20, UR19, UR26, UP4, !UPT ;  /* 0x0000001314127290 */ /* 0x000fe4000a7fe41a */
[----:B------:R-:W-:Y:S02]  /*0700*/  @UP2 UIADD3 UR28, UR28, 0x1, URZ ;  /* 0x000000011c1c2890 */ /* 0x000fe4000fffe03f */
[----:B------:R-:W-:-:S02]  /*0710*/  ULEA UR26, UP4, UR27, UR4, 0x1 ;  /* 0x000000041b1a7291 */ /* 0x000fc4000f88083f */
[----:B------:R-:W-:Y:S02]  /*0720*/  UIADD3 UR29, UP2, UR15, UR12, URZ ;  /* 0x0000000c0f1d7290 */ /* 0x000fe4000ff5e03f */
[----:B------:R-:W-:Y:S02]  /*0730*/  ULEA.HI.X UR27, UR27, UR5, UR18, 0x1, UP4 ;  /* 0x000000051b1b7291 */ /* 0x000fe4000a0f0c12 */
[----:B------:R-:W-:Y:S02]  /*0740*/  UIADD3.X UR12, UR20, UR13, UR21, UP2, !UPT ;  /* 0x0000000d140c7290 */ /* 0x000fe400097fe415 */
[----:B------:R-:W-:Y:S02]  /*0750*/  UMOV UR18, UR28 ;  /* 0x0000001c00127c82 */ /* 0x000fe40008000000 */
[----:B------:R-:W-:Y:S02]  /*0760*/  @!UP3 UIADD3 UR18, -UR18, URZ, URZ ;  /* 0x0000003f1212b290 */ /* 0x000fe4000fffe13f */
[----:B------:R-:W-:-:S02]  /*0770*/  @!UP1 ULOP3.LUT UR18, URZ, UR37, URZ, 0x33, !UPT ;  /* 0x000000253f129292 */ /* 0x000fc4000f8e333f */
[----:B------:R-:W-:Y:S02]  /*0780*/  ULDC.64 UR4, c[0x0][0x308] ;  /* 0x0000c20000047ab9 */ /* 0x000fe40000000a00 */
[----:B------:R-:W-:Y:S02]  /*0790*/  USHF.R.S32.HI UR37, URZ, 0x1f, UR18 ;  /* 0x0000001f3f257899 */ /* 0x000fe40008011412 */
[----:B------:R-:W-:Y:S02]  /*07a0*/  ULEA UR28, UP1, UR29, UR4, 0x1 ;  /* 0x000000041d1c7291 */ /* 0x000fe4000f82083f */
[----:B------:R-:W-:Y:S02]  /*07b0*/  ULDC.64 UR24, c[0x0][0x1c8] ;  /* 0x0000720000187ab9 */ /* 0x000fe40000000a00 */
[----:B------:R-:W-:Y:S02]  /*07c0*/  UIMAD UR4, UR37, UR24, URZ ;  /* 0x00000018250472a4 */ /* 0x000fe4000f8e023f */
[----:B------:R-:W-:-:S02]  /*07d0*/  ULEA.HI.X UR29, UR29, UR5, UR12, 0x1, UP1 ;  /* 0x000000051d1d7291 */ /* 0x000fc400088f0c0c */
[----:B------:R-:W-:Y:S02]  /*07e0*/  UIMAD.WIDE.U32 UR12, UR18, UR24, UR10 ;  /* 0x00000018120c72a5 */ /* 0x000fe4000f8e000a */
[----:B------:R-:W-:Y:S02]  /*07f0*/  UIMAD UR14, UR18, UR25, UR4 ;  /* 0x00000019120e72a4 */ /* 0x000fe4000f8e0204 */
[----:B------:R-:W-:Y:S02]  /*0800*/  UIADD3 UR15, UP1, UR15, UR12, URZ ;  /* 0x0000000c0f0f7290 */ /* 0x000fe4000ff3e03f */
[----:B------:R-:W-:Y:S02]  /*0810*/  UIADD3 UR14, UR13, UR14, URZ ;  /* 0x0000000e0d0e7290 */ /* 0x000fe4000fffe03f */
[----:B------:R-:W-:Y:S02]  /*0820*/  ULDC.64 UR10, c[0x0][0x230] ;  /* 0x00008c00000a7ab9 */ /* 0x000fe40000000a00 */
[----:B------:R-:W-:-:S02]  /*0830*/  ULDC UR19, c[0x0][0x164] ;  /* 0x0000590000137ab9 */ /* 0x000fc40000000800 */
        /* <DEDUP_REMOVED lines=8> */
[----:B------:R-:W-:Y:S02]  /*08c0*/  ULEA.HI.X UR33, UR15, UR11, UR33, 0x1, UP2 ;  /* 0x0000000b0f217291 */ /* 0x000fe400090f0c21 */
[----:B------:R-:W-:Y:S02]  /*08d0*/  @UP0 UMOV UR13, 0x8 ;  /* 0x00000008000d0882 */ /* 0x000fe40000000000 */
[----:B------:R-:W-:Y:S02]  /*08e0*/  ULDC.64 UR10, c[0x0][0x260] ;  /* 0x00009800000a7ab9 */ /* 0x000fe40000000a00 */
[----:B------:R-:W-:-:S02]  /*08f0*/  @UP0 UIMAD.WIDE UR10, UR12, UR13, UR10 ;  /* 0x0000000d0c0a02a5 */ /* 0x000fc4000f8e020a */
[----:B------:R-:W-:Y:S02]  /*0900*/  UMOV UR4, URZ ;  /* 0x0000003f00047c82 */ /* 0x000fe40008000000 */
[----:B------:R-:W-:Y:S02]  /*0910*/  UMOV UR12, UR8 ;  /* 0x00000008000c7c82 */ /* 0x000fe40008000000 */
[----:B------:R-:W-:Y:S02]  /*0920*/  UMOV UR13, UR9 ;  /* 0x00000009000d7c82 */ /* 0x000fe40008000000 */
[----:B------:R-:W-:Y:S02]  /*0930*/  UMOV UR14, UR6 ;  /* 0x00000006000e7c82 */ /* 0x000fe40008000000 */
[----:B------:R-:W-:Y:S02]  /*0940*/  UMOV UR15, UR7 ;  /* 0x00000007000f7c82 */ /* 0x000fe40008000000 */
[----:B------:R-:W-:-:S02]  /*0950*/  @!UP0 UMOV UR10, URZ ;  /* 0x0000003f000a8c82 */ /* 0x000fc40008000000 */
[----:B------:R-:W-:Y:S01]  /*0960*/  @!UP0 UMOV UR11, URZ ;  /* 0x0000003f000b8c82 */ /* 0x000fe20008000000 */
[----:B---3--:R0:W1:Y:S01]  /*0970*/  @P0 R2UR UR5, R3 ;  /* 0x00000000030503c2 */ /* 0x00806200000e0000 */
[----:B------:R-:W-:-:S07]  /*0980*/  PLOP3.LUT P0, PT, PT, PT, UP1, 0x80, 0x0 ;  /* 0x000000000000781c */ /* 0x000fce0003f0f018 */
[----:B----4-:R0:W2:Y:S06]  /*0990*/  @P1 R2UR UR4, R4 ;  /* 0x00000000040413c2 */ /* 0x0100ac00000e0000 */
[----:B------:R-:W-:Y:S05]  /*09a0*/  @!P0 BRA `(.L_x_1437) ;  /* 0x00004b1000008947 */ /* 0x000fea0003800000 */
[----:B------:R-:W3:Y:S01]  /*09b0*/  S2R R90, SR_TID.X ;  /* 0x00000000005a7919 */ /* 0x000ee20000002100 */
[----:B------:R-:W-:Y:S01]  /*09c0*/  MOV R89, RZ ;  /* 0x000000ff00597202 */ /* 0x000fe20000000f00 */
[----:B------:R-:W-:Y:S01]  /*09d0*/  ULDC UR19, c[0x0][0x174] ;  /* 0x00005d0000137ab9 */ /* 0x000fe20000000800 */
[----:B------:R-:W-:Y:S01]  /*09e0*/  MOV R91, RZ ;  /* 0x000000ff005b7202 */ /* 0x000fe20000000f00 */
[----:B------:R-:W4:Y:S01]  /*09f0*/  S2R R88, SR_LANEID ;  /* 0x0000000000587919 */ /* 0x000f220000000000 */
[----:B------:R-:W-:-:S02]  /*0a00*/  UMOV UR32, UR21 ;  /* 0x0000001500207c82 */ /* 0x000fc40008000000 */
[----:B------:R-:W-:Y:S01]  /*0a10*/  UMOV UR6, URZ ;  /* 0x0000003f00067c82 */ /* 0x000fe20008000000 */
[----:B0--3--:R-:W-:-:S04]  /*0a20*/  SHF.R.S32.HI R3, RZ, 0x1f, R90 ;  /* 0x0000001fff037819 */ /* 0x009fc8000001145a */
[----:B------:R-:W-:-:S04]  /*0a30*/  LEA.HI R3, R3, R90, RZ, 0x5 ;  /* 0x0000005a03037211 */ /* 0x000fc800078f28ff */
[----:B----4-:R-:W-:Y:S02]  /*0a40*/  SHF.R.S32.HI R87, RZ, 0x5, R3 ;  /* 0x00000005ff577819 */ /* 0x010fe40000011403 */
.L_x_1488:
[----:B------:R-:W-:Y:S01]  /*0a50*/  BAR.SYNC.DEFER_BLOCKING 0x0 ;  /* 0x0000000000007b1d */ /* 0x000fe20000010000 */
[----:B------:R-:W-:Y:S02]  /*0a60*/  SHF.L.U32 R0, R90, 0x1, RZ ;  /* 0x000000015a007819 */ /* 0x000fe400000006ff */
[----:B------:R-:W-:Y:S02]  /*0a70*/  MOV R2, UR22 ;  /* 0x0000001600027c02 */ /* 0x000fe40008000f00 */
[----:B------:R-:W-:Y:S02]  /*0a80*/  LOP3.LUT R85, R0, 0xffffffc0, RZ, 0xc0, !PT ;  /* 0xffffffc000557812 */ /* 0x000fe400078ec0ff */
[----:B------:R-:W-:Y:S02]  /*0a90*/  MOV R3, UR23 ;  /* 0x0000001700037c02 */ /* 0x000fe40008000f00 */
[----:B------:R-:W-:-:S05]  /*0aa0*/  LOP3.LUT R86, R85, 0x1f, R90, 0xf8, !PT ;  /* 0x0000001f55567812 */ /* 0x000fca00078ef85a */
[----:B------:R-:W-:-:S05]  /*0ab0*/  IMAD.WIDE R2, R86, 0x10, R2 ;  /* 0x0000001056027825 */ /* 0x000fca00078e0202 */
[----:B------:R-:W3:Y:S04]  /*0ac0*/  LDG.E.128 R4, [R2.64] ;  /* 0x0000001e02047981 */ /* 0x000ee8000c1e1d00 */
[----:B------:R-:W4:Y:S01]  /*0ad0*/  LDG.E.128 R12, [R2.64+0x200] ;  /* 0x0002001e020c7981 */ /* 0x000f22000c1e1d00 */
[-C--:B------:R-:W-:Y:S02]  /*0ae0*/  IADD3 R85, R85, R88.reuse, RZ ;  /* 0x0000005855557210 */ /* 0x080fe40007ffe0ff */
[----:B------:R-:W-:Y:S02]  /*0af0*/  MOV R8, UR26 ;  /* 0x0000001a00087c02 */ /* 0x000fe40008000f00 */
[----:B------:R-:W-:Y:S02]  /*0b00*/  IADD3 R0, R85, R88, RZ ;  /* 0x0000005855007210 */ /* 0x000fe40007ffe0ff */
[----:B------:R-:W-:-:S05]  /*0b10*/  MOV R9, UR27 ;  /* 0x0000001b00097c02 */ /* 0x000fca0008000f00 */
[----:B------:R-:W-:Y:S01]  /*0b20*/  IMAD.WIDE R8, R86, 0x10, R8 ;  /* 0x0000001056087825 */ /* 0x000fe200078e0208 */
[----:B---3--:R-:W-:Y:S04]  /*0b30*/  STS.128 [R85.X16], R4 ;  /* 0x0000000455007388 */ /* 0x008fe8000000cc00 */
[----:B----4-:R-:W-:Y:S01]  /*0b40*/  STS.128 [R85.X16+0x200], R12 ;  /* 0x0002000c55007388 */ /* 0x010fe2000000cc00 */
[----:B------:R-:W-:-:S06]  /*0b50*/  NOP ;  /* 0x0000000000007918 */ /* 0x000fcc0000000000 */
[----:B------:R-:W-:Y:S04]  /*0b60*/  LDS.128 R40, [R0.X16] ;  /* 0x0000000000287984 */ /* 0x000fe8000000cc00 */
[----:B------:R-:W-:Y:S04]  /*0b70*/  LDS.128 R44, [R0.X16+0x10] ;  /* 0x00001000002c7984 */ /* 0x000fe8000000cc00 */
[----:B------:R-:W-:Y:S06]  /*0b80*/  BAR.SYNC.DEFER_BLOCKING 0x0 ;  /* 0x0000000000007b1d */ /* 0x000fec0000010000 */
[----:B------:R-:W3:Y:S04]  /*0b90*/  LDG.E.128 R16, [R8.64] ;  /* 0x0000001e08107981 */ /* 0x000ee8000c1e1d00 */
[----:B------:R-:W4:Y:S01]  /*0ba0*/  LDG.E.128 R20, [R8.64+0x200] ;  /* 0x0002001e08147981 */ /* 0x000f22000c1e1d00 */
[----:B------:R-:W-:-:S02]  /*0bb0*/  MOV R2, UR28 ;  /* 0x0000001c00027c02 */ /* 0x000fc40008000f00 */
[----:B------:R-:W-:-:S05]  /*0bc0*/  MOV R3, UR29 ;  /* 0x0000001d00037c02 */ /* 0x000fca0008000f00 */
[----:B------:R-:W-:Y:S01]  /*0bd0*/  IMAD.WIDE R2, R86, 0x10, R2 ;  /* 0x0000001056027825 */ /* 0x000fe200078e0202 */
[----:B---3--:R-:W-:Y:S04]  /*0be0*/  STS.128 [R85.X16], R16 ;  /* 0x0000001055007388 */ /* 0x008fe8000000cc00 */
[----:B----4-:R-:W-:Y:S01]  /*0bf0*/  STS.128 [R85.X16+0x200], R20 ;  /* 0x0002001455007388 */ /* 0x010fe2000000cc00 */
[----:B------:R-:W-:-:S06]  /*0c00*/  NOP ;  /* 0x0000000000007918 */ /* 0x000fcc0000000000 */
[----:B------:R-:W0:Y:S04]  /*0c10*/  LDS.128 R12, [R0.X16] ;  /* 0x00000000000c7984 */ /* 0x000e28000000cc00 */
[----:B------:R-:W3:Y:S04]  /*0c20*/  LDS.128 R4, [R0.X16+0x10] ;  /* 0x0000100000047984 */ /* 0x000ee8000000cc00 */
[----:B------:R-:W-:Y:S06]  /*0c30*/  BAR.SYNC.DEFER_BLOCKING 0x0 ;  /* 0x0000000000007b1d */ /* 0x000fec0000010000 */
[----:B------:R-:W4:Y:S04]  /*0c40*/  LDG.E.128 R24, [R2.64] ;  /* 0x0000001e02187981 */ /* 0x000f28000c1e1d00 */
[----:B------:R-:W5:Y:S01]  /*0c50*/  LDG.E.128 R28, [R2.64+0x200] ;  /* 0x0002001e021c7981 */ /* 0x000f62000c1e1d00 */
[----:B------:R-:W-:-:S02]  /*0c60*/  ISETP.LT.AND P0, PT, RZ, c[0x0][0x16c], PT ;  /* 0x00005b00ff007a0c */ /* 0x000fc40003f01270 */
[--C-:B0-----:R-:W-:Y:S02]  /*0c70*/  PRMT R68, RZ, 0x5410, R12.reuse ;  /* 0x00005410ff447816 */ /* 0x101fe4000000000c */
[----:B------:R-:W-:Y:S02]  /*0c80*/  PRMT R67, RZ, 0x7610, R12 ;  /* 0x00007610ff437816 */ /* 0x000fe4000000000c */
[--C-:B------:R-:W-:Y:S01]  /*0c90*/  PRMT R66, RZ, 0x5410, R13.reuse ;  /* 0x00005410ff427816 */ /* 0x100fe2000000000d */
[----:B--2---:R-:W-:Y:S01]  /*0ca0*/  FADD.FTZ R68, R68, UR4 ;  /* 0x0000000444447e21 */ /* 0x004fe20008010000 */
[----:B------:R-:W-:Y:S01]  /*0cb0*/  PRMT R65, RZ, 0x7610, R13 ;  /* 0x00007610ff417816 */ /* 0x000fe2000000000d */
[----:B------:R-:W-:Y:S01]  /*0cc0*/  FADD.FTZ R67, R67, UR4 ;  /* 0x0000000443437e21 */ /* 0x000fe20008010000 */
[--C-:B------:R-:W-:Y:S01]  /*0cd0*/  PRMT R64, RZ, 0x5410, R14.reuse ;  /* 0x00005410ff407816 */ /* 0x100fe2000000000e */
[----:B------:R-:W-:Y:S01]  /*0ce0*/  FADD.FTZ R66, R66, UR4 ;  /* 0x0000000442427e21 */ /* 0x000fe20008010000 */
[----:B------:R-:W-:Y:S01]  /*0cf0*/  PRMT R63, RZ, 0x7610, R14 ;  /* 0x00007610ff3f7816 */ /* 0x000fe2000000000e */
[----:B------:R-:W-:Y:S01]  /*0d00*/  FADD.FTZ R65, R65, UR4 ;  /* 0x0000000441417e21 */ /* 0x000fe20008010000 */
[--C-:B------:R-:W-:Y:S01]  /*0d10*/  PRMT R62, RZ, 0x5410, R15.reuse ;  /* 0x00005410ff3e7816 */ /* 0x100fe2000000000f */
[----:B------:R-:W-:Y:S01]  /*0d20*/  FADD.FTZ R64, R64, UR4 ;  /* 0x0000000440407e21 */ /* 0x000fe20008010000 */
[----:B------:R-:W-:Y:S01]  /*0d30*/  PRMT R61, RZ, 0x7610, R15 ;  /* 0x00007610ff3d7816 */ /* 0x000fe2000000000f */
[----:B------:R-:W-:Y:S01]  /*0d40*/  FADD.FTZ R63, R63, UR4 ;  /* 0x000000043f3f7e21 */ /* 0x000fe20008010000 */
[--C-:B---3--:R-:W-:Y:S01]  /*0d50*/  PRMT R60, RZ, 0x5410, R4.reuse ;  /* 0x00005410ff3c7816 */ /* 0x108fe20000000004 */
[----:B------:R-:W-:Y:S01]  /*0d60*/  FADD.FTZ R62, R62, UR4 ;  /* 0x000000043e3e7e21 */ /* 0x000fe20008010000 */
        /* <DEDUP_REMOVED lines=13> */
[----:B------:R-:W-:-:S02]  /*0e40*/  FADD.FTZ R35, R35, UR4 ;  /* 0x0000000423237e21 */ /* 0x000fc40008010000 */
[----:B------:R-:W-:Y:S02]  /*0e50*/  FADD.FTZ R34, R34, UR4 ;  /* 0x0000000422227e21 */ /* 0x000fe40008010000 */
[----:B------:R-:W-:Y:S01]  /*0e60*/  FADD.FTZ R32, R32, UR4 ;  /* 0x0000000420207e21 */ /* 0x000fe20008010000 */
[----:B----4-:R-:W-:Y:S04]  /*0e70*/  STS.128 [R85.X16], R24 ;  /* 0x0000001855007388 */ /* 0x010fe8000000cc00 */
[----:B-----5:R-:W-:Y:S01]  /*0e80*/  STS.128 [R85.X16+0x200], R28 ;  /* 0x0002001c55007388 */ /* 0x020fe2000000cc00 */
[----:B------:R-:W-:-:S06]  /*0e90*/  NOP ;  /* 0x0000000000007918 */ /* 0x000fcc0000000000 */
[----:B------:R-:W0:Y:S04]  /*0ea0*/  LDS.128 R16, [R0.X16] ;  /* 0x0000000000107984 */ /* 0x000e28000000cc00 */
[----:B------:R2:W3:Y:S02]  /*0eb0*/  LDS.128 R8, [R0.X16+0x10] ;  /* 0x0000100000087984 */ /* 0x0004e4000000cc00 */
[----:B--2---:R-:W-:Y:S02]  /*0ec0*/  PRMT R0, RZ, 0x5410, R40 ;  /* 0x00005410ff007816 */ /* 0x004fe40000000028 */
[--C-:B0-----:R-:W-:Y:S02]  /*0ed0*/  PRMT R84, RZ, 0x5410, R16.reuse ;  /* 0x00005410ff547816 */ /* 0x101fe40000000010 */
[----:B------:R-:W-:-:S02]  /*0ee0*/  PRMT R83, RZ, 0x7610, R16 ;  /* 0x00007610ff537816 */ /* 0x000fc40000000010 */
[----:B------:R-:W-:Y:S01]  /*0ef0*/  PRMT R82, RZ, 0x5410, R17 ;  /* 0x00005410ff527816 */ /* 0x000fe20000000011 */
[C---:B------:R-:W-:Y:S01]  /*0f00*/  FFMA.FTZ R20, R84.reuse, R0, R91 ;  /* 0x0000000054147223 */ /* 0x040fe2000001005b */
[----:B------:R-:W-:Y:S01]  /*0f10*/  PRMT R0, RZ, 0x7610, R40 ;  /* 0x00007610ff007816 */ /* 0x000fe20000000028 */
[----:B-1----:R-:W-:Y:S01]  /*0f20*/  FMUL.FTZ R33, R84, UR5 ;  /* 0x0000000554217c20 */ /* 0x002fe20008410000 */
[----:B------:R-:W-:Y:S01]  /*0f30*/  PRMT R81, RZ, 0x7610, R17 ;  /* 0x00007610ff517816 */ /* 0x000fe20000000011 */
[C---:B------:R-:W-:Y:S01]  /*0f40*/  FMUL.FTZ R30, R83.reuse, UR5 ;  /* 0x00000005531e7c20 */ /* 0x040fe20008410000 */
[----:B------:R-:W-:Y:S01]  /*0f50*/  PRMT R80, RZ, 0x5410, R18 ;  /* 0x00005410ff507816 */ /* 0x000fe20000000012 */
[----:B------:R-:W-:Y:S01]  /*0f60*/  FFMA.FTZ R3, R83, R0, R20 ;  /* 0x0000000053037223 */ /* 0x000fe20000010014 */
[----:B------:R-:W-:Y:S01]  /*0f70*/  PRMT R0, RZ, 0x5410, R41 ;  /* 0x00005410ff007816 */ /* 0x000fe20000000029 */
[C---:B------:R-:W-:Y:S01]  /*0f80*/  FMUL.FTZ R31, R82.reuse, UR5 ;  /* 0x00000005521f7c20 */ /* 0x040fe20008410000 */
[----:B------:R-:W-:Y:S01]  /*0f90*/  PRMT R79, RZ, 0x7610, R18 ;  /* 0x00007610ff4f7816 */ /* 0x000fe20000000012 */
[----:B------:R-:W-:Y:S01]  /*0fa0*/  FMUL.FTZ R28, R81, UR5 ;  /* 0x00000005511c7c20 */ /* 0x000fe20008410000 */
[----:B------:R-:W-:Y:S01]  /*0fb0*/  PRMT R78, RZ, 0x5410, R19 ;  /* 0x00005410ff4e7816 */ /* 0x000fe20000000013 */
[----:B------:R-:W-:Y:S01]  /*0fc0*/  FFMA.FTZ R2, R82, R0, R3 ;  /* 0x0000000052027223 */ /* 0x000fe20000010003 */
[----:B------:R-:W-:Y:S01]  /*0fd0*/  PRMT R0, RZ, 0x7610, R41 ;  /* 0x00007610ff007816 */ /* 0x000fe20000000029 */
[----:B------:R-:W-:Y:S01]  /*0fe0*/  FMUL.FTZ R29, R80, UR5 ;  /* 0x00000005501d7c20 */ /* 0x000fe20008410000 */
[----:B------:R-:W-:Y:S01]  /*0ff0*/  PRMT R77, RZ, 0x7610, R19 ;  /* 0x00007610ff4d7816 */ /* 0x000fe20000000013 */
[----:B------:R-:W-:Y:S01]  /*1000*/  FMUL.FTZ R26, R79, UR5 ;  /* 0x000000054f1a7c20 */ /* 0x000fe20008410000 */
[----:B---3--:R-:W-:Y:S01]  /*1010*/  PRMT R76, RZ, 0x5410, R8 ;  /* 0x00005410ff4c7816 */ /* 0x008fe20000000008 */
[----:B------:R-:W-:Y:S01]  /*1020*/  FFMA.FTZ R3, R81, R0, R2 ;  /* 0x0000000051037223 */ /* 0x000fe20000010002 */
[--C-:B------:R-:W-:Y:S01]  /*1030*/  PRMT R0, RZ, 0x5410, R42.reuse ;  /* 0x00005410ff007816 */ /* 0x100fe2000000002a */
[----:B------:R-:W-:Y:S01]  /*1040*/  FMUL.FTZ R27, R78, UR5 ;  /* 0x000000054e1b7c20 */ /* 0x000fe20008410000 */
[----:B------:R-:W-:Y:S01]  /*1050*/  PRMT R2, RZ, 0x7610, R42 ;  /* 0x00007610ff027816 */ /* 0x000fe2000000002a */
[----:B------:R-:W-:Y:S01]  /*1060*/  FMUL.FTZ R24, R77, UR5 ;  /* 0x000000054d187c20 */ /* 0x000fe20008410000 */
[----:B------:R-:W-:Y:S01]  /*1070*/  PRMT R75, RZ, 0x7610, R8 ;  /* 0x00007610ff4b7816 */ /* 0x000fe20000000008 */
[----:B------:R-:W-:Y:S01]  /*1080*/  FFMA.FTZ R0, R80, R0, R3 ;  /* 0x0000000050007223 */ /* 0x000fe20000010003 */
[--C-:B------:R-:W-:Y:S01]  /*1090*/  PRMT R74, RZ, 0x5410, R9.reuse ;  /* 0x00005410ff4a7816 */ /* 0x100fe20000000009 */
[----:B------:R-:W-:Y:S01]  /*10a0*/  FMUL.FTZ R25, R76, UR5 ;  /* 0x000000054c197c20 */ /* 0x000fe20008410000 */
[----:B------:R-:W-:Y:S01]  /*10b0*/  PRMT R73, RZ, 0x7610, R9 ;  /* 0x00007610ff497816 */ /* 0x000fe20000000009 */
[----:B------:R-:W-:Y:S01]  /*10c0*/  FFMA.FTZ R3, R79, R2, R0 ;  /* 0x000000024f037223 */ /* 0x000fe20000010000 */
[--C-:B------:R-:W-:Y:S01]  /*10d0*/  PRMT R0, RZ, 0x5410, R43.reuse ;  /* 0x00005410ff007816 */ /* 0x100fe2000000002b */
[----:B------:R-:W-:Y:S01]  /*10e0*/  FMUL.FTZ R22, R75, UR5 ;  /* 0x000000054b167c20 */ /* 0x000fe20008410000 */
[----:B------:R-:W-:Y:S01]  /*10f0*/  PRMT R2, RZ, 0x7610, R43 ;  /* 0x00007610ff027816 */ /* 0x000fe2000000002b */
[----:B------:R-:W-:Y:S01]  /*1100*/  FMUL.FTZ R23, R74, UR5 ;  /* 0x000000054a177c20 */ /* 0x000fe20008410000 */
[--C-:B------:R-:W-:Y:S01]  /*1110*/  PRMT R72, RZ, 0x5410, R10.reuse ;  /* 0x00005410ff487816 */ /* 0x100fe2000000000a */
[----:B------:R-:W-:Y:S01]  /*1120*/  FFMA.FTZ R0, R78, R0, R3 ;  /* 0x000000004e007223 */ /* 0x000fe20000010003 */
[----:B------:R-:W-:Y:S01]  /*1130*/  PRMT R71, RZ, 0x7610, R10 ;  /* 0x00007610ff477816 */ /* 0x000fe2000000000a */
[----:B------:R-:W-:Y:S01]  /*1140*/  FMUL.FTZ R20, R73, UR5 ;  /* 0x0000000549147c20 */ /* 0x000fe20008410000 */
[--C-:B------:R-:W-:Y:S01]  /*1150*/  PRMT R70, RZ, 0x5410, R11.reuse ;  /* 0x00005410ff467816 */ /* 0x100fe2000000000b */
[----:B------:R-:W-:Y:S01]  /*1160*/  FFMA.FTZ R3, R77, R2, R0 ;  /* 0x000000024d037223 */ /* 0x000fe20000010000 */
[--C-:B------:R-:W-:Y:S01]  /*1170*/  PRMT R0, RZ, 0x5410, R44.reuse ;  /* 0x00005410ff007816 */ /* 0x100fe2000000002c */
[----:B------:R-:W-:Y:S01]  /*1180*/  FMUL.FTZ R21, R72, UR5 ;  /* 0x0000000548157c20 */ /* 0x000fe20008410000 */
[----:B------:R-:W-:Y:S01]  /*1190*/  PRMT R2, RZ, 0x7610, R44 ;  /* 0x00007610ff027816 */ /* 0x000fe2000000002c */
[----:B------:R-:W-:Y:S01]  /*11a0*/  FMUL.FTZ R18, R71, UR5 ;  /* 0x0000000547127c20 */ /* 0x000fe20008410000 */
[----:B------:R-:W-:Y:S01]  /*11b0*/  PRMT R69, RZ, 0x7610, R11 ;  /* 0x00007610ff457816 */ /* 0x000fe2000000000b */
[----:B------:R-:W-:Y:S01]  /*11c0*/  FFMA.FTZ R0, R76, R0, R3 ;  /* 0x000000004c007223 */ /* 0x000fe20000010003 */
[----:B------:R-:W-:Y:S01]  /*11d0*/  PRMT R91, RZ, 0x7610, R47 ;  /* 0x00007610ff5b7816 */ /* 0x000fe2000000002f */
[----:B------:R-:W-:-:S02]  /*11e0*/  FMUL.FTZ R19, R70, UR5 ;  /* 0x0000000546137c20 */ /* 0x000fc40008410000 */
[----:B------:R-:W-:Y:S01]  /*11f0*/  FFMA.FTZ R3, R75, R2, R0 ;  /* 0x000000024b037223 */ /* 0x000fe20000010000 */
[--C-:B------:R-:W-:Y:S01]  /*1200*/  PRMT R0, RZ, 0x5410, R45.reuse ;  /* 0x00005410ff007816 */ /* 0x100fe2000000002d */
[----:B------:R-:W-:Y:S01]  /*1210*/  FMUL.FTZ R16, R69, UR5 ;  /* 0x0000000545107c20 */ /* 0x000fe20008410000 */
[----:B------:R-:W-:-:S03]  /*1220*/  PRMT R2, RZ, 0x7610, R45 ;  /* 0x00007610ff027816 */ /* 0x000fc6000000002d */
[----:B------:R-:W-:-:S04]  /*1230*/  FFMA.FTZ R0, R74, R0, R3 ;  /* 0x000000004a007223 */ /* 0x000fc80000010003 */
[----:B------:R-:W-:Y:S01]  /*1240*/  FFMA.FTZ R3, R73, R2, R0 ;  /* 0x0000000249037223 */ /* 0x000fe20000010000 */
[--C-:B------:R-:W-:Y:S02]  /*1250*/  PRMT R0, RZ, 0x5410, R46.reuse ;  /* 0x00005410ff007816 */ /* 0x100fe4000000002e */
[----:B------:R-:W-:-:S03]  /*1260*/  PRMT R2, RZ, 0x7610, R46 ;  /* 0x00007610ff027816 */ /* 0x000fc6000000002e */
[----:B------:R-:W-:-:S04]  /*1270*/  FFMA.FTZ R0, R72, R0, R3 ;  /* 0x0000000048007223 */ /* 0x000fc80000010003 */
[----:B------:R-:W-:Y:S01]  /*1280*/  FFMA.FTZ R3, R71, R2, R0 ;  /* 0x0000000247037223 */ /* 0x000fe20000010000 */
[----:B------:R-:W-:-:S05]  /*1290*/  PRMT R0, RZ, 0x5410, R47 ;  /* 0x00005410ff007816 */ /* 0x000fca000000002f */
[----:B------:R-:W-:-:S04]  /*12a0*/  FFMA.FTZ R0, R70, R0, R3 ;  /* 0x0000000046007223 */ /* 0x000fc80000010003 */
[----:B------:R-:W-:Y:S01]  /*12b0*/  FFMA.FTZ R91, R69, R91, R0 ;  /* 0x0000005b455b7223 */ /* 0x000fe20000010000 */
        /* <DEDUP_REMOVED lines=10> */
[----:B------:R-:W-:Y:S01]  /*1360*/  MOV R0, RZ ;  /* 0x000000ff00007202 */ /* 0x000fe20000000f00 */
[----:B------:R-:W-:Y:S05]  /*1370*/  BRA `(.L_x_1439) ;  /* 0x00003b0000007947 */ /* 0x000fea0003800000 */
.L_x_1438:
        /* <DEDUP_REMOVED lines=9> */
[----:B------:R-:W-:-:S02]  /*1410*/  UMOV UR7, URZ ;  /* 0x0000003f00077c82 */ /* 0x000fc40008000000 */
[----:B------:R-:W-:Y:S02]  /*1420*/  UMOV UR8, URZ ;  /* 0x0000003f00087c82 */ /* 0x000fe40008000000 */
[----:B------:R-:W-:Y:S02]  /*1430*/  UMOV UR9, URZ ;  /* 0x0000003f00097c82 */ /* 0x000fe40008000000 */
.L_x_1487:
[----:B------:R-:W-:Y:S02]  /*1440*/  ULDC.64 UR38, c[0x0][0x180] ;  /* 0x0000600000267ab9 */ /* 0x000fe40000000a00 */
[----:B------:R-:W-:Y:S02]  /*1450*/  UIMAD UR20, UR17, UR38, URZ ;  /* 0x00000026111472a4 */ /* 0x000fe4000f8e023f */
[----:B------:R-:W-:Y:S02]  /*1460*/  UIMAD.WIDE.U32 UR24, UR16, UR38, URZ ;  /* 0x00000026101872a5 */ /* 0x000fe4000f8e003f */
[----:B------:R-:W-:Y:S02]  /*1470*/  UIMAD UR39, UR16, UR39, UR20 ;  /* 0x00000027102772a4 */ /* 0x000fe4000f8e0214 */
[----:B------:R-:W-:-:S02]  /*1480*/  USHF.R.S32.HI UR38, URZ, 0x1f, UR7 ;  /* 0x0000001f3f267899 */ /* 0x000fc40008011407 */
[----:B------:R-:W-:Y:S02]  /*1490*/  ULDC.64 UR20, c[0x0][0x188] ;  /* 0x0000620000147ab9 */ /* 0x000fe40000000a00 */
[----:B------:R-:W-:Y:S02]  /*14a0*/  UIADD3 UR25, UR25, UR39, URZ ;  /* 0x0000002719197290 */ /* 0x000fe4000fffe03f */
[----:B------:R-:W-:-:S04]  /*14b0*/  UIMAD UR39, UR38, UR20, URZ ;  /* 0x00000014262772a4 */ /* 0x000fc8000f8e023f */
[----:B------:R-:W-:Y:S02]  /*14c0*/  UIMAD UR39, UR7, UR21, UR39 ;  /* 0x00000015072772a4 */ /* 0x000fe4000f8e0227 */
[----:B------:R-:W-:-:S03]  /*14d0*/  UIMAD.WIDE.U32 UR20, UR7, UR20, UR24 ;  /* 0x00000014071472a5 */ /* 0x000fc6000f8e0018 */
[----:B------:R-:W-:Y:S02]  /*14e0*/  ULDC.64 UR24, c[0x0][0x220] ;  /* 0x0000880000187ab9 */ /* 0x000fe40000000a00 */
[----:B------:R-:W-:Y:S02]  /*14f0*/  UIADD3 UR21, UR21, UR39, URZ ;  /* 0x0000002715157290 */ /* 0x000fe4000fffe03f */
[----:B------:R-:W-:-:S04]  /*1500*/  ULEA UR24, UP0, UR20, UR24, 0x2 ;  /* 0x0000001814187291 */ /* 0x000fc8000f80103f */
[----:B------:R-:W-:Y:S02]  /*1510*/  ULEA.HI.X UR25, UR20, UR25, UR21, 0x2, UP0 ;  /* 0x0000001914197291 */ /* 0x000fe400080f1415 */
[----:B------:R-:W-:-:S04]  /*1520*/  MOV R48, UR24 ;  /* 0x0000001800307c02 */ /* 0x000fc80008000f00 */
[----:B------:R-:W-:Y:S01]  /*1530*/  MOV R49, UR25 ;  /* 0x0000001900317c02 */ /* 0x000fe20008000f00 */
[----:B------:R-:W-:-:S04]  /*1540*/  ULDC.64 UR24, c[0x0][0x1c0] ;  /* 0x0000700000187ab9 */ /* 0x000fc80000000a00 */
[----:B------:R0:W2:Y:S01]  /*1550*/  LDG.E R59, [R48.64] ;  /* 0x0000001e303b7981 */ /* 0x0000a2000c1e1900 */
[----:B------:R-:W-:Y:S02]  /*1560*/  UIMAD UR39, UR38, UR24, URZ ;  /* 0x00000018262772a4 */ /* 0x000fe4000f8e023f */
[----:B------:R-:W-:Y:S02]  /*1570*/  UIMAD.WIDE.U32 UR20, UR7, UR24, URZ ;  /* 0x00000018071472a5 */ /* 0x000fe4000f8e003f */
[----:B------:R-:W-:Y:S02]  /*1580*/  UIMAD UR25, UR7, UR25, UR39 ;  /* 0x00000019071972a4 */ /* 0x000fe4000f8e0227 */
[----:B------:R-:W-:Y:S02]  /*1590*/  ULEA UR24, UP0, UR20, UR32, 0x1 ;  /* 0x0000002014187291 */ /* 0x000fe4000f80083f */
[----:B------:R-:W-:-:S04]  /*15a0*/  UIADD3 UR21, UR21, UR25, URZ ;  /* 0x0000001915157290 */ /* 0x000fc8000fffe03f */
[----:B------:R-:W-:Y:S01]  /*15b0*/  ULEA.HI.X UR20, UR20, UR33, UR21, 0x1, UP0 ;  /* 0x0000002114147291 */ /* 0x000fe200080f0c15 */
[----:B------:R-:W-:Y:S01]  /*15c0*/  MOV R56, UR24 ;  /* 0x0000001800387c02 */ /* 0x000fe20008000f00 */
[----:B------:R-:W-:-:S04]  /*15d0*/  ULDC.64 UR24, c[0x0][0x198] ;  /* 0x0000660000187ab9 */ /* 0x000fc80000000a00 */
[----:B------:R-:W-:-:S05]  /*15e0*/  MOV R57, UR20 ;  /* 0x0000001400397c02 */ /* 0x000fca0008000f00 */
[----:B------:R-:W-:-:S05]  /*15f0*/  IMAD.WIDE R56, R86, 0x10, R56 ;  /* 0x0000001056387825 */ /* 0x000fca00078e0238 */
[----:B0-----:R0:W3:Y:S04]  /*1600*/  LDG.E.128 R48, [R56.64] ;  /* 0x0000001e38307981 */ /* 0x0010e8000c1e1d00 */
[----:B------:R0:W4:Y:S01]  /*1610*/  LDG.E.128 R52, [R56.64+0x200] ;  /* 0x0002001e38347981 */ /* 0x000122000c1e1d00 */
[----:B------:R-:W-:Y:S02]  /*1620*/  UIMAD UR39, UR17, UR24, URZ ;  /* 0x00000018112772a4 */ /* 0x000fe4000f8e023f */
[----:B------:R-:W-:Y:S02]  /*1630*/  UIMAD.WIDE.U32 UR20, UR16, UR24, URZ ;  /* 0x00000018101472a5 */ /* 0x000fe4000f8e003f */
[----:B------:R-:W-:-:S03]  /*1640*/  UIMAD UR39, UR16, UR25, UR39 ;  /* 0x00000019102772a4 */ /* 0x000fc6000f8e0227 */
        /* <DEDUP_REMOVED lines=9> */
[----:B0-----:R-:W-:-:S04]  /*16e0*/  MOV R56, UR20 ;  /* 0x0000001400387c02 */ /* 0x001fc80008000f00 */
[----:B------:R-:W-:-:S05]  /*16f0*/  MOV R57, UR21 ;  /* 0x0000001500397c02 */ /* 0x000fca0008000f00 */
[----:B------:R0:W4:Y:S01]  /*1700*/  LDG.E R101, [R56.64] ;  /* 0x0000001e38657981 */ /* 0x000122000c1e1900 */
[----:B------:R-:W-:Y:S01]  /*1710*/  UIADD3 UR20, UR19, -0x1, URZ ;  /* 0xffffffff13147890 */ /* 0x000fe2000fffe03f */
[C---:B------:R-:W-:Y:S02]  /*1720*/  ISETP.NE.AND P1, PT, R90.reuse, RZ, PT ;  /* 0x000000ff5a00720c */ /* 0x040fe40003f25270 */
[----:B------:R-:W-:Y:S01]  /*1730*/  LOP3.LUT P0, RZ, R90, 0x1f, RZ, 0xc0, !PT ;  /* 0x0000001f5aff7812 */ /* 0x000fe2000780c0ff */
[----:B------:R-:W-:Y:S01]  /*1740*/  ULEA.HI UR21, UR20, UR20, URZ, 0x1 ;  /* 0x0000001414157291 */ /* 0x000fe2000f8f083f */
[----:B------:R-:W-:Y:S02]  /*1750*/  MOV R58, UR19 ;  /* 0x00000013003a7c02 */ /* 0x000fe40008000f00 */
[----:B------:R-:W-:Y:S01]  /*1760*/  MOV R92, 0x100 ;  /* 0x00000100005c7802 */ /* 0x000fe20000000f00 */
[----:B------:R-:W-:Y:S01]  /*1770*/  ULOP3.LUT UR21, UR21, 0xfffffe, URZ, 0xc0, !UPT ;  /* 0x00fffffe15157892 */ /* 0x000fe2000f8ec03f */
[----:B------:R-:W-:-:S02]  /*1780*/  ISETP.LT.OR P0, PT, R58, 0x2, P0 ;  /* 0x000000023a00780c */ /* 0x000fc40000701670 */
[----:B------:R-:W-:Y:S01]  /*1790*/  IADD3 R58, R90, 0x200, RZ ;  /* 0x000002005a3a7810 */ /* 0x000fe20007ffe0ff */
[----:B------:R-:W-:Y:S01]  /*17a0*/  UIADD3 UR21, UR20, -UR21, URZ ;  /* 0x8000001514157290 */ /* 0x000fe2000fffe03f */
[----:B0-----:R-:W-:Y:S02]  /*17b0*/  MOV R56, UR19 ;  /* 0x0000001300387c02 */ /* 0x001fe40008000f00 */
[----:B------:R-:W-:Y:S02]  /*17c0*/  MOV R99, 0x8 ;  /* 0x0000000800637802 */ /* 0x000fe40000000f00 */
[----:B------:R-:W-:Y:S02]  /*17d0*/  MOV R93, RZ ;  /* 0x000000ff005d7202 */ /* 0x000fe40000000f00 */
[----:B------:R-:W-:-:S03]  /*17e0*/  MOV R57, UR21 ;  /* 0x0000001500397c02 */ /* 0x000fc60008000f00 */
[----:B------:R-:W-:Y:S02]  /*17f0*/  @!P0 IADD3 R56, R56, -0x2, RZ ;  /* 0xfffffffe38388810 */ /* 0x000fe40007ffe0ff */
[----:B------:R-:W-:Y:S01]  /*1800*/  @!P1 IMAD R58, R57, R92, UR7 ;  /* 0x00000007393a9e24 */ /* 0x000fe2000f8e025c */
[----:B------:R-:W-:Y:S02]  /*1810*/  SHF.L.U32 R57, R90, 0x1, RZ ;  /* 0x000000015a397819 */ /* 0x000fe400000006ff */
[----:B------:R-:W-:Y:S02]  /*1820*/  MOV R92, 0x3f800000 ;  /* 0x3f800000005c7802 */ /* 0x000fe40000000f00 */
[----:B------:R-:W-:Y:S02]  /*1830*/  LOP3.LUT R57, R57, 0xffffffc0, RZ, 0xc0, !PT ;  /* 0xffffffc039397812 */ /* 0x000fe400078ec0ff */
[----:B------:R-:W-:Y:S02]  /*1840*/  SHF.L.U32 R100, R58, 0x2, RZ ;  /* 0x000000023a647819 */ /* 0x000fe400000006ff */
[----:B------:R-:W-:-:S02]  /*1850*/  IADD3 R97, R88, R88, R57 ;  /* 0x0000005858617210 */ /* 0x000fc40007ffe039 */
[--C-:B------:R-:W-:Y:S02]  /*1860*/  PRMT R155, RZ, 0x5410, R43.reuse ;  /* 0x00005410ff9b7816 */ /* 0x100fe4000000002b */
[----:B------:R-:W-:-:S03]  /*1870*/  PRMT R146, RZ, 0x7610, R43 ;  /* 0x00007610ff927816 */ /* 0x000fc6000000002b */
[----:B------:R-:W-:Y:S01]  /*1880*/  FMUL.FTZ R155, R62, R155 ;  /* 0x0000009b3e9b7220 */ /* 0x000fe20000410000 */
[--C-:B------:R-:W-:Y:S01]  /*1890*/  PRMT R153, RZ, 0x5410, R44.reuse ;  /* 0x00005410ff997816 */ /* 0x100fe2000000002c */
[----:B------:R-:W-:Y:S01]  /*18a0*/  FMUL.FTZ R146, R61, R146 ;  /* 0x000000923d927220 */ /* 0x000fe20000410000 */
        /* <DEDUP_REMOVED lines=14> */
[----:B------:R-:W-:Y:S01]  /*1990*/  BSSY B0, `(.L_x_1440) ;  /* 0x0000079000007945 */ /* 0x000fe20003800000 */
[----:B------:R-:W-:Y:S01]  /*19a0*/  FMUL.FTZ R147, R32, R147 ;  /* 0x0000009320937220 */ /* 0x000fe20000410000 */
[----:B------:R-:W-:Y:S01]  /*19b0*/  LEA.HI R122, R90, R90, RZ, 0x1e ;  /* 0x0000005a5a7a7211 */ /* 0x000fe200078ff0ff */
[----:B--2---:R0:W1:Y:S02]  /*19c0*/  R2UR UR25, R59 ;  /* 0x000000003b1973c2 */ /* 0x00406400000e0000 */
[----:B0-----:R-:W-:-:S05]  /*19d0*/  MOV R59, c[0x0][0x16c] ;  /* 0x00005b00003b7a02 */ /* 0x001fca0000000f00 */
[----:B------:R-:W-:-:S04]  /*19e0*/  @!P0 IMAD R56, R56, R59, UR7 ;  /* 0x0000000738388e24 */ /* 0x000fc8000f8e023b */
[----:B------:R-:W-:Y:S01]  /*19f0*/  @!P0 IMAD.WIDE R98, R56, R99, UR10 ;  /* 0x0000000a38628e25 */ /* 0x000fe2000f8e0263 */
[----:B-1----:R-:W-:-:S05]  /*1a00*/  MOV R105, UR25 ;  /* 0x0000001900697c02 */ /* 0x002fca0008000f00 */
[----:B------:R-:W-:Y:S01]  /*1a10*/  FMUL.FTZ R105, R105, 1.4426950216293334961 ;  /* 0x3fb8aa3b69697820 */ /* 0x000fe20000410000 */
[----:B---3--:R-:W-:Y:S03]  /*1a20*/  STS.128 [R85.X16], R48 ;  /* 0x0000003055007388 */ /* 0x008fe6000000cc00 */
[----:B------:R-:W-:Y:S01]  /*1a30*/  FMUL.FTZ R143, R68, R105 ;  /* 0x00000069448f7220 */ /* 0x000fe20000410000 */
[----:B----4-:R0:W-:Y:S01]  /*1a40*/  STS.128 [R85.X16+0x200], R52 ;  /* 0x0002003455007388 */ /* 0x0101e2000000cc00 */
[----:B------:R-:W-:-:S06]  /*1a50*/  NOP ;  /* 0x0000000000007918 */ /* 0x000fcc0000000000 */
[----:B------:R-:W1:Y:S01]  /*1a60*/  MUFU.EX2 R143, R143 ;  /* 0x0000008f008f7308 */ /* 0x000e620000000800 */
[----:B------:R-:W2:Y:S04]  /*1a70*/  LDS.128 R48, [R97.X16] ;  /* 0x0000000061307984 */ /* 0x000ea8000000cc00 */
[----:B------:R3:W4:Y:S04]  /*1a80*/  LDS.128 R56, [R97.X16+0x10] ;  /* 0x0000100061387984 */ /* 0x000728000000cc00 */
[----:B-1----:R1:W-:Y:S04]  /*1a90*/  STS [R100+0x3be0], R143 ;  /* 0x003be08f64007388 */ /* 0x0023e80000000800 */
[----:B------:R-:W-:Y:S01]  /*1aa0*/  BAR.SYNC.DEFER_BLOCKING 0x0 ;  /* 0x0000000000007b1d */ /* 0x000fe20000010000 */
[----:B------:R-:W-:-:S02]  /*1ab0*/  FMUL.FTZ R96, R67, R105 ;  /* 0x0000006943607220 */ /* 0x000fc40000410000 */
[-C--:B------:R-:W-:Y:S02]  /*1ac0*/  FMUL.FTZ R95, R66, R105.reuse ;  /* 0x00000069425f7220 */ /* 0x080fe40000410000 */
[-C--:B------:R-:W-:Y:S02]  /*1ad0*/  FMUL.FTZ R94, R65, R105.reuse ;  /* 0x00000069415e7220 */ /* 0x080fe40000410000 */
[----:B------:R-:W1:Y:S01]  /*1ae0*/  MUFU.EX2 R96, R96 ;  /* 0x0000006000607308 */ /* 0x000e620000000800 */
[-C--:B0-----:R-:W-:Y:S01]  /*1af0*/  FMUL.FTZ R53, R64, R105.reuse ;  /* 0x0000006940357220 */ /* 0x081fe20000410000 */
[----:B------:R0:W4:Y:S06]  /*1b00*/  R2UR UR38, R101 ;  /* 0x00000000652673c2 */ /* 0x00012c00000e0000 */
[----:B------:R-:W4:Y:S01]  /*1b10*/  MUFU.EX2 R95, R95 ;  /* 0x0000005f005f7308 */ /* 0x000f220000000800 */
[----:B------:R-:W-:Y:S01]  /*1b20*/  FMUL.FTZ R54, R63, R105 ;  /* 0x000000693f367220 */ /* 0x000fe20000410000 */
[----:B--2---:R-:W-:-:S02]  /*1b30*/  PRMT R52, RZ, 0x5410, R48 ;  /* 0x00005410ff347816 */ /* 0x004fc40000000030 */
[--C-:B---3--:R-:W-:Y:S01]  /*1b40*/  PRMT R97, RZ, 0x5410, R49.reuse ;  /* 0x00005410ff617816 */ /* 0x108fe20000000031 */
[----:B------:R2:W5:Y:S01]  /*1b50*/  @!P0 LDG.E.64 R92, [R98.64] ;  /* 0x0000001e625c8981 */ /* 0x000562000c1e1b00 */
[----:B0-----:R-:W-:Y:S02]  /*1b60*/  PRMT R101, RZ, 0x7610, R49 ;  /* 0x00007610ff657816 */ /* 0x001fe40000000031 */
[----:B------:R-:W0:Y:S01]  /*1b70*/  MUFU.EX2 R94, R94 ;  /* 0x0000005e005e7308 */ /* 0x000e220000000800 */
[----:B------:R-:W-:Y:S01]  /*1b80*/  PRMT R49, RZ, 0x5410, R40 ;  /* 0x00005410ff317816 */ /* 0x000fe20000000028 */
[-C--:B------:R-:W-:Y:S01]  /*1b90*/  FMUL.FTZ R114, R62, R105.reuse ;  /* 0x000000693e727220 */ /* 0x080fe20000410000 */
[--C-:B-1----:R-:W-:Y:S01]  /*1ba0*/  PRMT R100, RZ, 0x5410, R50.reuse ;  /* 0x00005410ff647816 */ /* 0x102fe20000000032 */
[----:B------:R-:W-:Y:S01]  /*1bb0*/  FMUL.FTZ R113, R61, R105 ;  /* 0x000000693d717220 */ /* 0x000fe20000410000 */
[----:B------:R-:W-:Y:S01]  /*1bc0*/  PRMT R103, RZ, 0x7610, R50 ;  /* 0x00007610ff677816 */ /* 0x000fe20000000032 */
[----:B------:R-:W-:Y:S01]  /*1bd0*/  FMUL.FTZ R152, R68, R49 ;  /* 0x0000003144987220 */ /* 0x000fe20000410000 */
[----:B------:R-:W-:Y:S01]  /*1be0*/  PRMT R50, RZ, 0x7610, R41 ;  /* 0x00007610ff327816 */ /* 0x000fe20000000029 */
[----:B------:R-:W1:Y:S01]  /*1bf0*/  MUFU.EX2 R53, R53 ;  /* 0x0000003500357308 */ /* 0x000e620000000800 */
[----:B--2---:R-:W-:Y:S01]  /*1c00*/  PRMT R99, RZ, 0x7610, R48 ;  /* 0x00007610ff637816 */ /* 0x004fe20000000030 */
[----:B------:R-:W-:Y:S01]  /*1c10*/  FMUL.FTZ R112, R60, R105 ;  /* 0x000000693c707220 */ /* 0x000fe20000410000 */
[----:B------:R-:W-:Y:S01]  /*1c20*/  PRMT R48, RZ, 0x7610, R40 ;  /* 0x00007610ff307816 */ /* 0x000fe20000000028 */
[----:B------:R-:W-:Y:S01]  /*1c30*/  FMUL.FTZ R159, R65, R50 ;  /* 0x00000032419f7220 */ /* 0x000fe20000410000 */
[--C-:B------:R-:W-:Y:S01]  /*1c40*/  PRMT R102, RZ, 0x5410, R51.reuse ;  /* 0x00005410ff667816 */ /* 0x100fe20000000033 */
[----:B------:R-:W-:Y:S01]  /*1c50*/  FMUL.FTZ R50, R143, R96 ;  /* 0x000000608f327220 */ /* 0x000fe20000410000 */
[----:B------:R-:W-:Y:S01]  /*1c60*/  PRMT R115, RZ, 0x7610, R51 ;  /* 0x00007610ff737816 */ /* 0x000fe20000000033 */
[----:B------:R-:W-:Y:S01]  /*1c70*/  FMUL.FTZ R161, R67, R48 ;  /* 0x0000003043a17220 */ /* 0x000fe20000410000 */
[----:B------:R-:W-:Y:S01]  /*1c80*/  PRMT R51, RZ, 0x5410, R41 ;  /* 0x00005410ff337816 */ /* 0x000fe20000000029 */
[----:B------:R2:W3:Y:S01]  /*1c90*/  MUFU.EX2 R98, R54 ;  /* 0x0000003600627308 */ /* 0x0004e20000000800 */
[----:B------:R-:W-:Y:S01]  /*1ca0*/  PRMT R55, RZ, 0x5410, R42 ;  /* 0x00005410ff377816 */ /* 0x000fe2000000002a */
[----:B------:R-:W-:Y:S01]  /*1cb0*/  FFMA.FTZ R48, R152, R96, R161 ;  /* 0x0000006098307223 */ /* 0x000fe200000100a1 */
[----:B------:R-:W-:Y:S01]  /*1cc0*/  ISETP.NE.AND P0, PT, R90, 0x7f, PT ;  /* 0x0000007f5a00780c */ /* 0x000fe20003f05270 */
[----:B------:R-:W-:Y:S01]  /*1cd0*/  FMUL.FTZ R150, R66, R51 ;  /* 0x0000003342967220 */ /* 0x000fe20000410000 */
[----:B----4-:R-:W-:Y:S01]  /*1ce0*/  PRMT R117, RZ, 0x7610, R56 ;  /* 0x00007610ff757816 */ /* 0x010fe20000000038 */
[C---:B------:R-:W-:Y:S01]  /*1cf0*/  FMUL.FTZ R49, R95.reuse, R50 ;  /* 0x000000325f317220 */ /* 0x040fe20000410000 */
[--C-:B------:R-:W-:Y:S01]  /*1d00*/  PRMT R116, RZ, 0x5410, R57.reuse ;  /* 0x00005410ff747816 */ /* 0x100fe20000000039 */
[----:B------:R-:W4:Y:S01]  /*1d10*/  MUFU.EX2 R114, R114 ;  /* 0x0000007200727308 */ /* 0x000f220000000800 */
[----:B------:R-:W-:Y:S01]  /*1d20*/  FFMA.FTZ R48, R95, R48, R150 ;  /* 0x000000305f307223 */ /* 0x000fe20000010096 */
[----:B--2---:R-:W-:Y:S01]  /*1d30*/  PRMT R54, RZ, 0x7610, R42 ;  /* 0x00007610ff367816 */ /* 0x004fe2000000002a */
[----:B0-----:R-:W-:Y:S01]  /*1d40*/  FMUL.FTZ R50, R94, R49 ;  /* 0x000000315e327220 */ /* 0x001fe20000410000 */
[----:B------:R-:W-:Y:S01]  /*1d50*/  PRMT R119, RZ, 0x7610, R57 ;  /* 0x00007610ff777816 */ /* 0x000fe20000000039 */
[----:B------:R-:W-:Y:S01]  /*1d60*/  FMUL.FTZ R148, R64, R55 ;  /* 0x0000003740947220 */ /* 0x000fe20000410000 */
[--C-:B------:R-:W-:Y:S01]  /*1d70*/  PRMT R118, RZ, 0x5410, R58.reuse ;  /* 0x00005410ff767816 */ /* 0x100fe2000000003a */
[----:B------:R-:W-:Y:S01]  /*1d80*/  FFMA.FTZ R48, R94, R48, R159 ;  /* 0x000000305e307223 */ /* 0x000fe2000001009f */
[----:B------:R-:W0:Y:S01]  /*1d90*/  MUFU.EX2 R113, R113 ;  /* 0x0000007100717308 */ /* 0x000e220000000800 */
[-C--:B------:R-:W-:Y:S01]  /*1da0*/  FMUL.FTZ R111, R39, R105.reuse ;  /* 0x00000069276f7220 */ /* 0x080fe20000410000 */
[----:B------:R2:W2:Y:S01]  /*1db0*/  @P0 LDS R123, [R90.X4+0x43e4] ;  /* 0x0043e4005a7b0984 */ /* 0x0004a20000004800 */
[----:B-1----:R-:W-:Y:S01]  /*1dc0*/  FMUL.FTZ R49, R53, R50 ;  /* 0x0000003235317220 */ /* 0x002fe20000410000 */
[----:B------:R-:W-:Y:S01]  /*1dd0*/  PRMT R121, RZ, 0x7610, R58 ;  /* 0x00007610ff797816 */ /* 0x000fe2000000003a */
[----:B------:R-:W-:Y:S01]  /*1de0*/  FMUL.FTZ R157, R63, R54 ;  /* 0x000000363f9d7220 */ /* 0x000fe20000410000 */
[--C-:B------:R-:W-:Y:S01]  /*1df0*/  PRMT R120, RZ, 0x5410, R59.reuse ;  /* 0x00005410ff787816 */ /* 0x100fe2000000003b */
[----:B------:R-:W-:Y:S01]  /*1e00*/  FFMA.FTZ R48, R53, R48, R148 ;  /* 0x0000003035307223 */ /* 0x000fe20000010094 */
[----:B------:R-:W1:Y:S01]  /*1e10*/  MUFU.EX2 R112, R112 ;  /* 0x0000007000707308 */ /* 0x000e620000000800 */
[----:B------:R-:W-:Y:S01]  /*1e20*/  FMUL.FTZ R110, R38, R105 ;  /* 0x00000069266e7220 */ /* 0x000fe20000410000 */
[----:B------:R-:W-:Y:S01]  /*1e30*/  PRMT R124, RZ, 0x7610, R59 ;  /* 0x00007610ff7c7816 */ /* 0x000fe2000000003b */
[----:B---3--:R-:W-:-:S02]  /*1e40*/  FMUL.FTZ R49, R98, R49 ;  /* 0x0000003162317220 */ /* 0x008fc40000410000 */
[----:B------:R-:W-:Y:S02]  /*1e50*/  FFMA.FTZ R48, R98, R48, R157 ;  /* 0x0000003062307223 */ /* 0x000fe4000001009d */
[----:B------:R-:W-:Y:S01]  /*1e60*/  FMUL.FTZ R109, R37, R105 ;  /* 0x00000069256d7220 */ /* 0x000fe20000410000 */
[----:B------:R-:W3:Y:S01]  /*1e70*/  MUFU.EX2 R111, R111 ;  /* 0x0000006f006f7308 */ /* 0x000ee20000000800 */
[C---:B----4-:R-:W-:Y:S02]  /*1e80*/  FMUL.FTZ R50, R114.reuse, R49 ;  /* 0x0000003172327220 */ /* 0x050fe40000410000 */
[----:B------:R-:W-:Y:S02]  /*1e90*/  FFMA.FTZ R48, R114, R48, R155 ;  /* 0x0000003072307223 */ /* 0x000fe4000001009b */
[----:B------:R-:W-:Y:S02]  /*1ea0*/  FMUL.FTZ R108, R36, R105 ;  /* 0x00000069246c7220 */ /* 0x000fe40000410000 */
[C---:B0-----:R-:W-:Y:S01]  /*1eb0*/  FMUL.FTZ R49, R113.reuse, R50 ;  /* 0x0000003271317220 */ /* 0x041fe20000410000 */
[----:B------:R-:W0:Y:S01]  /*1ec0*/  MUFU.EX2 R110, R110 ;  /* 0x0000006e006e7308 */ /* 0x000e220000000800 */
[----:B------:R-:W-:-:S02]  /*1ed0*/  FFMA.FTZ R48, R113, R48, R146 ;  /* 0x0000003071307223 */ /* 0x000fc40000010092 */
[----:B------:R-:W-:Y:S02]  /*1ee0*/  FMUL.FTZ R107, R35, R105 ;  /* 0x00000069236b7220 */ /* 0x000fe40000410000 */
[C---:B-1----:R-:W-:Y:S02]  /*1ef0*/  FMUL.FTZ R50, R112.reuse, R49 ;  /* 0x0000003170327220 */ /* 0x042fe40000410000 */
[----:B------:R-:W-:Y:S01]  /*1f00*/  FFMA.FTZ R48, R112, R48, R153 ;  /* 0x0000003070307223 */ /* 0x000fe20000010099 */
[----:B------:R-:W1:Y:S01]  /*1f10*/  MUFU.EX2 R109, R109 ;  /* 0x0000006d006d7308 */ /* 0x000e620000000800 */
[----:B------:R-:W-:Y:S02]  /*1f20*/  FMUL.FTZ R106, R34, R105 ;  /* 0x00000069226a7220 */ /* 0x000fe40000410000 */
[C---:B---3--:R-:W-:Y:S02]  /*1f30*/  FMUL.FTZ R49, R111.reuse, R50 ;  /* 0x000000326f317220 */ /* 0x048fe40000410000 */
[----:B------:R-:W-:-:S02]  /*1f40*/  FFMA.FTZ R48, R111, R48, R144 ;  /* 0x000000306f307223 */ /* 0x000fc40000010090 */
[----:B------:R-:W-:Y:S01]  /*1f50*/  FMUL.FTZ R104, R32, R105 ;  /* 0x0000006920687220 */ /* 0x000fe20000410000 */
[----:B------:R-:W3:Y:S01]  /*1f60*/  MUFU.EX2 R108, R108 ;  /* 0x0000006c006c7308 */ /* 0x000ee20000000800 */
[C---:B0-----:R-:W-:Y:S01]  /*1f70*/  FMUL.FTZ R50, R110.reuse, R49 ;  /* 0x000000316e327220 */ /* 0x041fe20000410000 */
[----:B------:R-:W-:Y:S01]  /*1f80*/  PRMT R105, RZ, 0x5410, R56 ;  /* 0x00005410ff697816 */ /* 0x000fe20000000038 */
[----:B------:R-:W-:-:S05]  /*1f90*/  FFMA.FTZ R48, R110, R48, R151 ;  /* 0x000000306e307223 */ /* 0x000fca0000010097 */
[----:B------:R-:W0:Y:S01]  /*1fa0*/  MUFU.EX2 R107, R107 ;  /* 0x0000006b006b7308 */ /* 0x000e220000000800 */
[C---:B-1----:R-:W-:Y:S02]  /*1fb0*/  FMUL.FTZ R49, R109.reuse, R50 ;  /* 0x000000326d317220 */ /* 0x042fe40000410000 */
[----:B------:R-:W-:-:S05]  /*1fc0*/  FFMA.FTZ R48, R109, R48, R142 ;  /* 0x000000306d307223 */ /* 0x000fca000001008e */
[----:B------:R-:W1:Y:S01]  /*1fd0*/  MUFU.EX2 R106, R106 ;  /* 0x0000006a006a7308 */ /* 0x000e620000000800 */
[C---:B---3--:R-:W-:Y:S02]  /*1fe0*/  FMUL.FTZ R50, R108.reuse, R49 ;  /* 0x000000316c327220 */ /* 0x048fe40000410000 */
[----:B------:R-:W-:-:S05]  /*1ff0*/  FFMA.FTZ R48, R108, R48, R149 ;  /* 0x000000306c307223 */ /* 0x000fca0000010095 */
[----:B------:R-:W3:Y:S01]  /*2000*/  MUFU.EX2 R104, R104 ;  /* 0x0000006800687308 */ /* 0x000ee20000000800 */
[C---:B0-----:R-:W-:Y:S02]  /*2010*/  FMUL.FTZ R49, R107.reuse, R50 ;  /* 0x000000326b317220 */ /* 0x041fe40000410000 */
[----:B------:R-:W-:Y:S02]  /*2020*/  FFMA.FTZ R48, R107, R48, R140 ;  /* 0x000000306b307223 */ /* 0x000fe4000001008c */
[C---:B-1----:R-:W-:Y:S02]  /*2030*/  FMUL.FTZ R49, R106.reuse, R49 ;  /* 0x000000316a317220 */ /* 0x042fe40000410000 */
[----:B------:R-:W-:Y:S02]  /*2040*/  FFMA.FTZ R50, R106, R48, R145 ;  /* 0x000000306a327223 */ /* 0x000fe40000010091 */
[C---:B---3--:R-:W-:Y:S02]  /*2050*/  FMUL.FTZ R48, R104.reuse, R49 ;  /* 0x0000003168307220 */ /* 0x048fe40000410000 */
[----:B------:R-:W-:Y:S01]  /*2060*/  FFMA.FTZ R49, R104, R50, R147 ;  /* 0x0000003268317223 */ /* 0x000fe20000010093 */
[----:B------:R-:W-:Y:S05]  /*2070*/  @P0 BRA `(.L_x_1441) ;  /* 0x000000a000000947 */ /* 0x000fea0003800000 */
[----:B--2---:R-:W-:Y:S01]  /*2080*/  ULDC UR20, c[0x0][0x174] ;  /* 0x00005d0000147ab9 */ /* 0x004fe20000000800 */
[----:B------:R-:W-:Y:S01]  /*2090*/  HFMA2.MMA R123, -RZ, RZ, 1.875, 0 ;  /* 0x3f800000ff7b7435 */ /* 0x000fe200000001ff */
[----:B------:R-:W-:-:S06]  /*20a0*/  UISETP.NE.AND UP0, UPT, UR19, UR20, UPT ;  /* 0x000000141300728c */ /* 0x000fcc000bf05270 */
[----:B------:R-:W-:-:S05]  /*20b0*/  PLOP3.LUT P0, PT, PT, PT, UP0, 0x80, 0x0 ;  /* 0x000000000000781c */ /* 0x000fca0003f0f008 */
[----:B------:R-:W-:-:S04]  /*20c0*/  @UP0 ULEA.HI UR20, UR19, UR19, URZ, 0x1 ;  /* 0x0000001313140291 */ /* 0x000fc8000f8f083f */
[----:B------:R-:W-:-:S04]  /*20d0*/  @UP0 ULOP3.LUT UR20, UR20, 0xfffffe, URZ, 0xc0, !UPT ;  /* 0x00fffffe14140892 */ /* 0x000fc8000f8ec03f */
[----:B------:R-:W-:-:S04]  /*20e0*/  @UP0 UIADD3 UR20, -UR20, UR19, URZ ;  /* 0x0000001314140290 */ /* 0x000fc8000fffe13f */
[----:B------:R-:W-:-:S06]  /*20f0*/  @UP0 ULEA UR20, UR20, UR7, 0x8 ;  /* 0x0000000714140291 */ /* 0x000fcc000f8e403f */
[----:B------:R-:W-:-:S05]  /*2100*/  MOV R50, UR20 ;  /* 0x0000001400327c02 */ /* 0x000fca0008000f00 */
[----:B------:R0:W1:Y:S02]  /*2110*/  @P0 LDS R123, [R50.X4+0x3be0] ;  /* 0x003be000327b0984 */ /* 0x0000640000004800 */
.L_x_1441:
[----:B--2---:R-:W-:Y:S05]  /*2120*/  BSYNC B0 ;  /* 0x0000000000007941 */ /* 0x004fea0003800000 */
.L_x_1440:
[----:B------:R-:W-:Y:S01]  /*2130*/  ISETP.GT.U32.AND P0, PT, R90, 0x1f, PT ;  /* 0x0000001f5a00780c */ /* 0x000fe20003f04070 */
[----:B------:R2:W-:Y:S01]  /*2140*/  STS.64 [R122.X8+0x31d0], R48 ;  /* 0x0031d0307a007388 */ /* 0x0005e20000008a00 */
[----:B------:R-:W-:Y:S01]  /*2150*/  FMUL.FTZ R141, R52, UR38 ;  /* 0x00000026348d7c20 */ /* 0x000fe20008410000 */
[----:B------:R-:W-:Y:S01]  /*2160*/  BSSY B0, `(.L_x_1442) ;  /* 0x000006d000007945 */ /* 0x000fe20003800000 */
[----:B------:R-:W-:Y:S02]  /*2170*/  FMUL.FTZ R138, R99, UR38 ;  /* 0x00000026638a7c20 */ /* 0x000fe40008410000 */
[----:B------:R-:W-:Y:S02]  /*2180*/  FMUL.FTZ R139, R97, UR38 ;  /* 0x00000026618b7c20 */ /* 0x000fe40008410000 */
[----:B------:R-:W-:Y:S02]  /*2190*/  FMUL.FTZ R136, R101, UR38 ;  /* 0x0000002665887c20 */ /* 0x000fe40008410000 */
[----:B------:R-:W-:-:S02]  /*21a0*/  FMUL.FTZ R137, R100, UR38 ;  /* 0x0000002664897c20 */ /* 0x000fc40008410000 */
[----:B0-----:R-:W-:Y:S02]  /*21b0*/  FMUL.FTZ R50, R103, UR38 ;  /* 0x0000002667327c20 */ /* 0x001fe40008410000 */
[----:B------:R-:W-:Y:S02]  /*21c0*/  FMUL.FTZ R51, R102, UR38 ;  /* 0x0000002666337c20 */ /* 0x000fe40008410000 */
[----:B------:R-:W-:Y:S02]  /*21d0*/  FMUL.FTZ R54, R115, UR38 ;  /* 0x0000002673367c20 */ /* 0x000fe40008410000 */
[----:B------:R-:W-:Y:S02]  /*21e0*/  FMUL.FTZ R55, R105, UR38 ;  /* 0x0000002669377c20 */ /* 0x000fe40008410000 */
[----:B--2---:R-:W-:Y:S02]  /*21f0*/  FMUL.FTZ R48, R117, UR38 ;  /* 0x0000002675307c20 */ /* 0x004fe40008410000 */
[----:B------:R-:W-:-:S02]  /*2200*/  FMUL.FTZ R49, R116, UR38 ;  /* 0x0000002674317c20 */ /* 0x000fc40008410000 */
[----:B------:R-:W-:Y:S02]  /*2210*/  FMUL.FTZ R56, R119, UR38 ;  /* 0x0000002677387c20 */ /* 0x000fe40008410000 */
[----:B------:R-:W-:Y:S02]  /*2220*/  FMUL.FTZ R57, R118, UR38 ;  /* 0x0000002676397c20 */ /* 0x000fe40008410000 */
[----:B------:R-:W-:Y:S02]  /*2230*/  FMUL.FTZ R58, R121, UR38 ;  /* 0x00000026793a7c20 */ /* 0x000fe40008410000 */
        /* <DEDUP_REMOVED lines=17> */
[----:B------:R-:W-:Y:S01]  /*2350*/  FMUL.FTZ R126, R69, R126 ;  /* 0x0000007e457e7220 */ /* 0x000fe20000410000 */
[----:B------:R-:W-:Y:S06]  /*2360*/  BAR.SYNC.DEFER_BLOCKING 0x0 ;  /* 0x0000000000007b1d */ /* 0x000fec0000010000 */
[----:B------:R-:W-:Y:S05]  /*2370*/  @P0 BRA `(.L_x_1443) ;  /* 0x000004b000000947 */ /* 0x000fea0003800000 */
[----:B------:R-:W-:-:S05]  /*2380*/  IMAD R58, R90, 0x28, RZ ;  /* 0x000000285a3a7824 */ /* 0x000fca00078e02ff */
        /* <DEDUP_REMOVED lines=12> */
.L_x_1495:
        /* <DEDUP_REMOVED lines=24> */
.L_x_1496:
[----:B------:R-:W-:-:S13]  /*25d0*/  ISETP.GE.AND P0, PT, R88, 0x10, PT ;  /* 0x000000105800780c */ /* 0x000fda0003f06270 */
[-C--:B--2---:R-:W-:Y:S02]  /*25e0*/  @P0 FFMA.FTZ R154, R50, R156.reuse, R154 ;  /* 0x0000009c329a0223 */ /* 0x084fe4000001009a */
[----:B---3--:R-:W-:Y:S01]  /*25f0*/  @P0 FMUL.FTZ R156, R59, R156 ;  /* 0x0000009c3b9c0220 */ /* 0x008fe20000410000 */
[----:B------:R-:W-:Y:S05]  /*2600*/  BRA.CONV ~URZ, `(.L_x_1446) ;  /* 0x000000637f007947 */ /* 0x000fea000b800000 */
[----:B------:R-:W-:Y:S01]  /*2610*/  HFMA2.MMA R51, -RZ, RZ, 0, 1.847743988037109375e-06 ;  /* 0x0000001fff337435 */ /* 0x000fe200000001ff */
[----:B0-----:R-:W-:Y:S02]  /*2620*/  MOV R56, R156 ;  /* 0x0000009c00387202 */ /* 0x001fe40000000f00 */
[----:B------:R-:W-:Y:S02]  /*2630*/  MOV R55, 0x1f ;  /* 0x0000001f00377802 */ /* 0x000fe40000000f00 */
[----:B------:R-:W-:Y:S02]  /*2640*/  MOV R50, 0xffffffff ;  /* 0xffffffff00327802 */ /* 0x000fe40000000f00 */
[----:B------:R-:W-:-:S02]  /*2650*/  MOV R54, 0x2670 ;  /* 0x0000267000367802 */ /* 0x000fc40000000f00 */
[----:B-1---5:R-:W-:Y:S05]  /*2660*/  CALL.REL.NOINC `($__internal_61_$__cuda_sm70_shflsync_idx_p) ;  /* 0x0000442000007944 */ /* 0x022fea0003c00000 */
.L_x_1446:
[----:B------:R-:W-:Y:S05]  /*2670*/  BRA.CONV ~URZ, `(.L_x_1447) ;  /* 0x000000637f007947 */ /* 0x000fea000b800000 */
[----:B-1----:R-:W-:Y:S01]  /*2680*/  HFMA2.MMA R51, -RZ, RZ, 0, 1.847743988037109375e-06 ;  /* 0x0000001fff337435 */ /* 0x002fe200000001ff */
[----:B0-----:R-:W-:-:S02]  /*2690*/  MOV R56, R154 ;  /* 0x0000009a00387202 */ /* 0x001fc40000000f00 */
[----:B------:R-:W-:Y:S02]  /*26a0*/  MOV R55, 0x1f ;  /* 0x0000001f00377802 */ /* 0x000fe40000000f00 */
[----:B------:R-:W-:Y:S02]  /*26b0*/  MOV R50, 0xffffffff ;  /* 0xffffffff00327802 */ /* 0x000fe40000000f00 */
[----:B------:R-:W-:Y:S02]  /*26c0*/  MOV R54, 0x26e0 ;  /* 0x000026e000367802 */ /* 0x000fe40000000f00 */
[----:B-----5:R-:W-:Y:S05]  /*26d0*/  CALL.REL.NOINC `($__internal_61_$__cuda_sm70_shflsync_idx_p) ;  /* 0x000043b000007944 */ /* 0x020fea0003c00000 */
.L_x_1447:
[----:B------:R-:W-:Y:S05]  /*26e0*/  BRA.DIV ~URZ, `(.L_x_1448) ;  /* 0x00003a027f007947 */ /* 0x000fea000b800000 */
[----:B-----5:R-:W2:Y:S04]  /*26f0*/  SHFL.IDX PT, R92, R92, RZ, 0x1f ;  /* 0x00001fff5c5c7589 */ /* 0x020ea800000e0000 */
[----:B0-----:R0:W3:Y:S04]  /*2700*/  SHFL.IDX PT, R55, R93, RZ, 0x1f ;  /* 0x00001fff5d377589 */ /* 0x0010e800000e0000 */
[----:B------:R0:W4:Y:S04]  /*2710*/  SHFL.UP PT, R59, R156, 0x1, RZ ;  /* 0x042000009c3b7989 */ /* 0x00012800000e00ff */
[----:B------:R-:W1:Y:S02]  /*2720*/  SHFL.UP PT, R154, R154, 0x1, RZ ;  /* 0x042000009a9a7989 */ /* 0x000e6400000e00ff */
.L_x_1497:
[----:B------:R-:W5:Y:S01]  /*2730*/  LDS.64 R56, [R58+0x31d0] ;  /* 0x0031d0003a387984 */ /* 0x000f620000000a00 */
[----:B--2---:R-:W-:Y:S01]  /*2740*/  MOV R54, R92 ;  /* 0x0000005c00367202 */ /* 0x004fe20000000f00 */
[----:B-1-34-:R-:W-:-:S02]  /*2750*/  @P1 FFMA.FTZ R55, R55, R59, R154 ;  /* 0x0000003b37371223 */ /* 0x01afc4000001009a */
[----:B------:R-:W1:Y:S02]  /*2760*/  LDS.64 R50, [R58+0x31d8] ;  /* 0x0031d8003a327984 */ /* 0x000e640000000a00 */
[----:B------:R-:W-:Y:S02]  /*2770*/  @P1 FMUL.FTZ R54, R54, R59 ;  /* 0x0000003b36361220 */ /* 0x000fe40000410000 */
[----:B------:R-:W2:Y:S04]  /*2780*/  LDS.64 R48, [R58+0x31e0] ;  /* 0x0031e0003a307984 */ /* 0x000ea80000000a00 */
[----:B------:R3:W-:Y:S01]  /*2790*/  STS.64 [R58+0x31d0], R54 ;  /* 0x0031d0363a007388 */ /* 0x0007e20000000a00 */
[C---:B-----5:R-:W-:Y:S02]  /*27a0*/  FFMA.FTZ R57, R56.reuse, R55, R57 ;  /* 0x0000003738397223 */ /* 0x060fe40000010039 */
[----:B------:R-:W-:-:S02]  /*27b0*/  FMUL.FTZ R56, R56, R54 ;  /* 0x0000003638387220 */ /* 0x000fc40000410000 */
[C---:B-1----:R-:W-:Y:S02]  /*27c0*/  FFMA.FTZ R51, R50.reuse, R57, R51 ;  /* 0x0000003932337223 */ /* 0x042fe40000010033 */
[----:B------:R-:W-:Y:S01]  /*27d0*/  FMUL.FTZ R50, R50, R56 ;  /* 0x0000003832327220 */ /* 0x000fe20000410000 */
[----:B------:R3:W-:Y:S01]  /*27e0*/  STS.64 [R58+0x31d8], R56 ;  /* 0x0031d8383a007388 */ /* 0x0007e20000000a00 */
[C---:B--2---:R-:W-:Y:S02]  /*27f0*/  FFMA.FTZ R49, R48.reuse, R51, R49 ;  /* 0x0000003330317223 */ /* 0x044fe40000010031 */
[----:B------:R-:W-:Y:S01]  /*2800*/  FMUL.FTZ R48, R48, R50 ;  /* 0x0000003230307220 */ /* 0x000fe20000410000 */
[----:B------:R3:W-:Y:S04]  /*2810*/  STS.64 [R58+0x31e0], R50 ;  /* 0x0031e0323a007388 */ /* 0x0007e80000000a00 */
[----:B------:R3:W-:Y:S02]  /*2820*/  STS.64 [R58+0x31e8], R48 ;  /* 0x0031e8303a007388 */ /* 0x0007e40000000a00 */
.L_x_1443:
[----:B------:R-:W-:Y:S05]  /*2830*/  BSYNC B0 ;  /* 0x0000000000007941 */ /* 0x000fea0003800000 */
.L_x_1442:
[----:B------:R-:W-:Y:S01]  /*2840*/  WARPSYNC 0xffffffff ;  /* 0xffffffff00007948 */ /* 0x000fe20003800000 */
[----:B------:R-:W-:Y:S01]  /*2850*/  BAR.SYNC.DEFER_BLOCKING 0x0 ;  /* 0x0000000000007b1d */ /* 0x000fe20000010000 */
[----:B-1-3--:R-:W-:Y:S01]  /*2860*/  FMUL.FTZ R51, R104, R123 ;  /* 0x0000007b68337220 */ /* 0x00afe20000410000 */
[----:B------:R-:W-:Y:S01]  /*2870*/  LOP3.LUT P0, RZ, R90, 0x1f, RZ, 0xc0, !PT ;  /* 0x0000001f5aff7812 */ /* 0x000fe2000780c0ff */
[----:B------:R-:W-:Y:S01]  /*2880*/  FFMA.FTZ R49, R104, R126, R127 ;  /* 0x0000007e68317223 */ /* 0x000fe2000001007f */
[----:B------:R-:W-:Y:S01]  /*2890*/  MOV R55, UR7 ;  /* 0x0000000700377c02 */ /* 0x000fe20008000f00 */
[C---:B------:R-:W-:Y:S01]  /*28a0*/  FMUL.FTZ R50, R106.reuse, R51 ;  /* 0x000000336a327220 */ /* 0x040fe20000410000 */
[----:B------:R-:W-:Y:S01]  /*28b0*/  BSSY B0, `(.L_x_1449) ;  /* 0x0000077000007945 */ /* 0x000fe20003800000 */
[----:B------:R-:W-:-:S02]  /*28c0*/  FFMA.FTZ R49, R106, R49, R125 ;  /* 0x000000316a317223 */ /* 0x000fc4000001007d */
[C---:B------:R-:W-:Y:S02]  /*28d0*/  FMUL.FTZ R51, R107.reuse, R50 ;  /* 0x000000326b337220 */ /* 0x040fe40000410000 */
[----:B------:R-:W-:Y:S02]  /*28e0*/  FFMA.FTZ R49, R107, R49, R128 ;  /* 0x000000316b317223 */ /* 0x000fe40000010080 */
[C---:B------:R-:W-:Y:S02]  /*28f0*/  FMUL.FTZ R50, R108.reuse, R51 ;  /* 0x000000336c327220 */ /* 0x040fe40000410000 */
[----:B------:R-:W-:Y:S02]  /*2900*/  FFMA.FTZ R49, R108, R49, R129 ;  /* 0x000000316c317223 */ /* 0x000fe40000010081 */
[C---:B------:R-:W-:Y:S01]  /*2910*/  FMUL.FTZ R51, R109.reuse, R50 ;  /* 0x000000326d337220 */ /* 0x040fe20000410000 */
[----:B------:R-:W-:Y:S01]  /*2920*/  MOV R50, UR19 ;  /* 0x0000001300327c02 */ /* 0x000fe20008000f00 */
[----:B------:R-:W-:-:S03]  /*2930*/  FFMA.FTZ R49, R109, R49, R130 ;  /* 0x000000316d317223 */ /* 0x000fc60000010082 */
[----:B------:R-:W-:Y:S01]  /*2940*/  ISETP.GE.OR P0, PT, R50, c[0x0][0x174], P0 ;  /* 0x00005d0032007a0c */ /* 0x000fe20000706670 */
[----:B------:R-:W-:Y:S01]  /*2950*/  FFMA.FTZ R49, R110, R49, R131 ;  /* 0x000000316e317223 */ /* 0x000fe20000010083 */
[----:B------:R-:W1:Y:S03]  /*2960*/  LDS R48, [R122.X8+0x31d4] ;  /* 0x0031d4007a307984 */ /* 0x000e660000008800 */
[----:B------:R-:W-:-:S04]  /*2970*/  FFMA.FTZ R49, R111, R49, R132 ;  /* 0x000000316f317223 */ /* 0x000fc80000010084 */
[----:B------:R-:W-:Y:S02]  /*2980*/  FFMA.FTZ R49, R112, R49, R133 ;  /* 0x0000003170317223 */ /* 0x000fe40000010085 */
[----:B-1----:R-:W-:Y:S02]  /*2990*/  FFMA.FTZ R143, R143, R48, R152 ;  /* 0x000000308f8f7223 */ /* 0x002fe40000010098 */
[----:B------:R-:W-:Y:S02]  /*29a0*/  FMUL.FTZ R48, R110, R51 ;  /* 0x000000336e307220 */ /* 0x000fe40000410000 */
[----:B-----5:R-:W-:Y:S02]  /*29b0*/  FFMA.FTZ R92, R96, R143, R161 ;  /* 0x0000008f605c7223 */ /* 0x020fe400000100a1 */
[----:B------:R-:W-:Y:S02]  /*29c0*/  FMUL.FTZ R51, R111, R48 ;  /* 0x000000306f337220 */ /* 0x000fe40000410000 */
[----:B------:R-:W-:-:S02]  /*29d0*/  FFMA.FTZ R150, R95, R92, R150 ;  /* 0x0000005c5f967223 */ /* 0x000fc40000010096 */
[----:B------:R-:W-:Y:S02]  /*29e0*/  FMUL.FTZ R48, R112, R51 ;  /* 0x0000003370307220 */ /* 0x000fe40000410000 */
[----:B------:R-:W-:Y:S02]  /*29f0*/  FFMA.FTZ R152, R94, R150, R159 ;  /* 0x000000965e987223 */ /* 0x000fe4000001009f */
[----:B------:R-:W-:Y:S02]  /*2a00*/  FMUL.FTZ R51, R113, R48 ;  /* 0x0000003071337220 */ /* 0x000fe40000410000 */
[----:B0-----:R-:W-:Y:S02]  /*2a10*/  FFMA.FTZ R93, R53, R152, R148 ;  /* 0x00000098355d7223 */ /* 0x001fe40000010094 */
        /* <DEDUP_REMOVED lines=8> */
[----:B------:R-:W-:Y:S02]  /*2aa0*/  FMUL.FTZ R54, R98, R51 ;  /* 0x0000003362367220 */ /* 0x000fe40000410000 */
        /* <DEDUP_REMOVED lines=41> */
.L_x_1498:
        /* <DEDUP_REMOVED lines=26> */
.L_x_1499:
        /* <DEDUP_REMOVED lines=20> */
.L_x_1450:
[----:B01----:R-:W-:Y:S05]  /*3020*/  BSYNC B0 ;  /* 0x0000000000007941 */ /* 0x003fea0003800000 */
.L_x_1449:
[----:B------:R-:W-:Y:S01]  /*3030*/  WARPSYNC 0xffffffff ;  /* 0xffffffff00007948 */ /* 0x000fe20003800000 */
[----:B------:R-:W-:Y:S01]  /*3040*/  BAR.SYNC.DEFER_BLOCKING 0x0 ;  /* 0x0000000000007b1d */ /* 0x000fe20000010000 */
[----:B--2---:R-:W-:Y:S01]  /*3050*/  FMUL.FTZ R51, R52, R143 ;  /* 0x0000008f34337220 */ /* 0x004fe20000410000 */
[----:B------:R-:W-:Y:S01]  /*3060*/  MOV R55, UR34 ;  /* 0x0000002200377c02 */ /* 0x000fe20008000f00 */
[----:B------:R-:W-:Y:S01]  /*3070*/  FMUL.FTZ R99, R99, R92 ;  /* 0x0000005c63637220 */ /* 0x000fe20000410000 */
[----:B------:R-:W-:Y:S01]  /*3080*/  ISETP.NE.AND P0, PT, R90, RZ, PT ;  /* 0x000000ff5a00720c */ /* 0x000fe20003f05270 */
[----:B------:R-:W-:Y:S01]  /*3090*/  FFMA.FTZ R50, R84, R51, RZ ;  /* 0x0000003354327223 */ /* 0x000fe200000100ff */
[----:B------:R-:W-:Y:S01]  /*30a0*/  HFMA2.MMA R51, -RZ, RZ, 0, 0 ;  /* 0x00000000ff337435 */ /* 0x000fe200000001ff */
[----:B------:R-:W-:Y:S01]  /*30b0*/  FMUL.FTZ R97, R97, R150 ;  /* 0x0000009661617220 */ /* 0x000fe20000410000 */
[----:B------:R-:W-:Y:S01]  /*30c0*/  ULDC.64 UR20, c[0x0][0x2b8] ;  /* 0x0000ae0000147ab9 */ /* 0x000fe20000000a00 */
[----:B------:R-:W-:Y:S01]  /*30d0*/  FFMA.FTZ R99, R83, R99, R50 ;  /* 0x0000006353637223 */ /* 0x000fe20000010032 */
[----:B------:R-:W-:Y:S01]  /*30e0*/  UIMAD UR20, UR35, UR20, URZ ;  /* 0x00000014231472a4 */ /* 0x000fe2000f8e023f */
[----:B------:R-:W-:Y:S01]  /*30f0*/  FMUL.FTZ R101, R101, R152 ;  /* 0x0000009865657220 */ /* 0x000fe20000410000 */
[----:B------:R-:W-:Y:S01]  /*3100*/  SHF.L.U32 R58, R90, 0x4, RZ ;  /* 0x000000045a3a7819 */ /* 0x000fe200000006ff */
[----:B------:R-:W-:Y:S01]  /*3110*/  FFMA.FTZ R50, R82, R97, R99 ;  /* 0x0000006152327223 */ /* 0x000fe20000010063 */
[----:B------:R-:W-:Y:S01]  /*3120*/  UIMAD UR20, UR34, UR21, UR20 ;  /* 0x00000015221472a4 */ /* 0x000fe2000f8e0214 */
[----:B------:R-:W-:Y:S01]  /*3130*/  FMUL.FTZ R100, R100, R93 ;  /* 0x0000005d64647220 */ /* 0x000fe20000410000 */
[C---:B------:R-:W-:Y:S01]  /*3140*/  IADD3 R59, R58.reuse, 0x1, RZ ;  /* 0x000000013a3b7810 */ /* 0x040fe20007ffe0ff */
[----:B------:R-:W-:Y:S01]  /*3150*/  FFMA.FTZ R101, R81, R101, R50 ;  /* 0x0000006551657223 */ /* 0x000fe20000010032 */
[----:B------:R-:W-:Y:S01]  /*3160*/  IADD3 R97, R58, 0x2, RZ ;  /* 0x000000023a617810 */ /* 0x000fe20007ffe0ff */
[----:B------:R-:W-:Y:S01]  /*3170*/  FMUL.FTZ R103, R103, R148 ;  /* 0x0000009467677220 */ /* 0x000fe20000410000 */
[----:B------:R-:W-:Y:S01]  /*3180*/  LEA.HI.SX32 R99, R59, R58, 0x1b ;  /* 0x0000003a3b637211 */ /* 0x000fe200078fdaff */
[----:B------:R-:W-:Y:S01]  /*3190*/  FFMA.FTZ R100, R80, R100, R101 ;  /* 0x0000006450647223 */ /* 0x000fe20000010065 */
[----:B------:R-:W-:Y:S01]  /*31a0*/  IADD3 R101, R58, 0x3, RZ ;  /* 0x000000033a657810 */ /* 0x000fe20007ffe0ff */
[----:B------:R-:W-:Y:S01]  /*31b0*/  FMUL.FTZ R102, R102, R155 ;  /* 0x0000009b66667220 */ /* 0x000fe20000410000 */
[----:B------:R-:W0:Y:S01]  /*31c0*/  LDS R122, [R122.X8+0x36e4] ;  /* 0x0036e4007a7a7984 */ /* 0x000e220000008800 */
[----:B------:R-:W-:Y:S01]  /*31d0*/  FFMA.FTZ R103, R79, R103, R100 ;  /* 0x000000674f677223 */ /* 0x000fe20000010064 */
[----:B------:R-:W-:Y:S01]  /*31e0*/  P2R R52, PR, RZ, 0x1 ;  /* 0x00000001ff347803 */ /* 0x000fe20000000000 */
[----:B------:R-:W-:Y:S01]  /*31f0*/  FMUL.FTZ R115, R115, R146 ;  /* 0x0000009273737220 */ /* 0x000fe20000410000 */
[----:B------:R-:W-:Y:S01]  /*3200*/  ULEA UR24, UR19, 0xfffff800, 0xb ;  /* 0xfffff80013187891 */ /* 0x000fe2000f8e583f */
[----:B------:R-:W-:Y:S01]  /*3210*/  FFMA.FTZ R102, R78, R102, R103 ;  /* 0x000000664e667223 */ /* 0x000fe20000010067 */
[----:B------:R-:W-:Y:S01]  /*3220*/  LEA.HI.SX32 R103, R101, R58, 0x1b ;  /* 0x0000003a65677211 */ /* 0x000fe200078fdaff */
[----:B------:R-:W-:Y:S01]  /*3230*/  FMUL.FTZ R105, R105, R153 ;  /* 0x0000009969697220 */ /* 0x000fe20000410000 */
[----:B------:R-:W-:Y:S01]  /*3240*/  BSSY B0, `(.L_x_1453) ;  /* 0x00000cc000007945 */ /* 0x000fe20003800000 */
[----:B------:R-:W-:-:S02]  /*3250*/  FFMA.FTZ R115, R77, R115, R102 ;  /* 0x000000734d737223 */ /* 0x000fc40000010066 */
[----:B------:R-:W-:Y:S02]  /*3260*/  FMUL.FTZ R117, R117, R144 ;  /* 0x0000009075757220 */ /* 0x000fe40000410000 */
[----:B------:R-:W-:Y:S01]  /*3270*/  FFMA.FTZ R50, R76, R105, R115 ;  /* 0x000000694c327223 */ /* 0x000fe20000010073 */
[----:B------:R-:W-:Y:S01]  /*3280*/  MOV R105, UR7 ;  /* 0x0000000700697c02 */ /* 0x000fe20008000f00 */
[----:B------:R-:W-:Y:S01]  /*3290*/  FMUL.FTZ R52, R92, UR38 ;  /* 0x000000265c347c20 */ /* 0x000fe20008410000 */
[----:B------:R-:W-:Y:S01]  /*32a0*/  PRMT R115, RZ, 0x7610, R43 ;  /* 0x00007610ff737816 */ /* 0x000fe2000000002b */
[----:B------:R-:W-:Y:S01]  /*32b0*/  FFMA.FTZ R117, R75, R117, R50 ;  /* 0x000000754b757223 */ /* 0x000fe20000010032 */
[----:B------:R-:W-:Y:S01]  /*32c0*/  MOV R50, R90 ;  /* 0x0000005a00327202 */ /* 0x000fe20000000f00 */
[----:B------:R1:W-:Y:S01]  /*32d0*/  @!P0 STS.64 [R105.X8+0x45e0], R48 ;  /* 0x0045e03069008388 */ /* 0x0003e20000008a00 */
[----:B------:R-:W-:Y:S02]  /*32e0*/  FMUL.FTZ R57, R150, UR38 ;  /* 0x0000002696397c20 */ /* 0x000fe40008410000 */
[----:B------:R-:W-:-:S02]  /*32f0*/  FMUL.FTZ R56, R83, R52 ;  /* 0x0000003453387220 */ /* 0x000fc40000410000 */
[----:B------:R-:W-:Y:S01]  /*3300*/  IMAD.WIDE.U32 R50, R55, c[0x0][0x2b8], R50 ;  /* 0x0000ae0037327a25 */ /* 0x000fe200078e0032 */
[----:B------:R-:W-:-:S03]  /*3310*/  MOV R55, UR18 ;  /* 0x0000001200377c02 */ /* 0x000fc60008000f00 */
[----:B------:R-:W-:Y:S01]  /*3320*/  FMUL.FTZ R59, R82, R57 ;  /* 0x00000039523b7220 */ /* 0x000fe20000410000 */
[----:B------:R-:W-:Y:S01]  /*3330*/  IADD3 R51, R51, UR20, RZ ;  /* 0x0000001433337c10 */ /* 0x000fe2000fffe0ff */
[----:B------:R-:W-:Y:S01]  /*3340*/  FMUL.FTZ R100, R152, UR38 ;  /* 0x0000002698647c20 */ /* 0x000fe20008410000 */
[----:B------:R-:W-:Y:S01]  /*3350*/  ULDC.64 UR20, c[0x0][0x2c0] ;  /* 0x0000b00000147ab9 */ /* 0x000fe20000000a00 */
[----:B------:R-:W-:Y:S01]  /*3360*/  FMUL.FTZ R101, R153, UR38 ;  /* 0x0000002699657c20 */ /* 0x000fe20008410000 */
[----:B------:R-:W-:Y:S01]  /*3370*/  UIMAD UR20, UR37, UR20, URZ ;  /* 0x00000014251472a4 */ /* 0x000fe2000f8e023f */
[----:B------:R-:W-:-:S03]  /*3380*/  IMAD.WIDE.U32 R50, R55, c[0x0][0x2c0], R50 ;  /* 0x0000b00037327a25 */ /* 0x000fc600078e0032 */
[----:B------:R-:W-:Y:S01]  /*3390*/  UIMAD UR20, UR18, UR21, UR20 ;  /* 0x00000015121472a4 */ /* 0x000fe2000f8e0214 */
[----:B------:R-:W-:Y:S02]  /*33a0*/  FMUL.FTZ R55, R143, UR38 ;  /* 0x000000268f377c20 */ /* 0x000fe40008410000 */
[----:B0-----:R-:W-:Y:S02]  /*33b0*/  FFMA.FTZ R123, R122, R123, R126 ;  /* 0x0000007b7a7b7223 */ /* 0x001fe4000001007e */
[----:B------:R-:W-:Y:S02]  /*33c0*/  FMUL.FTZ R55, R84, R55 ;  /* 0x0000003754377220 */ /* 0x000fe40000410000 */
[----:B------:R-:W-:Y:S01]  /*33d0*/  FFMA.FTZ R127, R104, R123, R127 ;  /* 0x0000007b687f7223 */ /* 0x000fe2000001007f */
[----:B------:R-:W-:Y:S01]  /*33e0*/  LEA.HI.SX32 R104, R97, R58, 0x1b ;  /* 0x0000003a61687211 */ /* 0x000fe200078fdaff */
[----:B------:R-:W-:Y:S01]  /*33f0*/  FMUL.FTZ R100, R81, R100 ;  /* 0x0000006451647220 */ /* 0x000fe20000410000 */
[----:B------:R-:W-:Y:S01]  /*3400*/  LEA.HI.SX32 R58, R58, R58, 0x1b ;  /* 0x0000003a3a3a7211 */ /* 0x000fe200078fdaff */
[----:B------:R-:W-:-:S02]  /*3410*/  FFMA.FTZ R106, R106, R127, R125 ;  /* 0x0000007f6a6a7223 */ /* 0x000fc4000001007d */
[----:B-1----:R-:W-:Y:S02]  /*3420*/  FMUL.FTZ R49, R127, UR25 ;  /* 0x000000197f317c20 */ /* 0x002fe40008410000 */
[----:B------:R-:W-:Y:S01]  /*3430*/  FFMA.FTZ R107, R107, R106, R128 ;  /* 0x0000006a6b6b7223 */ /* 0x000fe20000010080 */
[----:B------:R0:W-:Y:S01]  /*3440*/  STS [R58.X4+0x1090], R55 ;  /* 0x001090373a007388 */ /* 0x0001e20000004800 */
[----:B------:R-:W-:Y:S01]  /*3450*/  FMUL.FTZ R102, R123, UR25 ;  /* 0x000000197b667c20 */ /* 0x000fe20008410000 */
[----:B------:R-:W-:Y:S01]  /*3460*/  PRMT R128, RZ, 0x5410, R45 ;  /* 0x00005410ff807816 */ /* 0x000fe2000000002d */
[----:B------:R-:W-:Y:S01]  /*3470*/  FFMA.FTZ R108, R108, R107, R129 ;  /* 0x0000006b6c6c7223 */ /* 0x000fe20000010081 */
[----:B------:R-:W-:Y:S01]  /*3480*/  STS [R99.X4+0x1094], R56 ;  /* 0x0010943863007388 */ /* 0x000fe20000004800 */
[----:B------:R-:W-:Y:S01]  /*3490*/  FMUL.FTZ R97, R93, UR38 ;  /* 0x000000265d617c20 */ /* 0x000fe20008410000 */
[----:B------:R-:W-:Y:S01]  /*34a0*/  PRMT R129, RZ, 0x5410, R46 ;  /* 0x00005410ff817816 */ /* 0x000fe2000000002e */
[----:B------:R-:W-:Y:S01]  /*34b0*/  FFMA.FTZ R109, R109, R108, R130 ;  /* 0x0000006c6d6d7223 */ /* 0x000fe20000010082 */
[----:B------:R1:W-:Y:S01]  /*34c0*/  STS [R104.X4+0x1098], R59 ;  /* 0x0010983b68007388 */ /* 0x0003e20000004800 */
[----:B------:R-:W-:Y:S01]  /*34d0*/  FMUL.FTZ R97, R80, R97 ;  /* 0x0000006150617220 */ /* 0x000fe20000410000 */
[----:B0-----:R-:W-:Y:S01]  /*34e0*/  PRMT R55, RZ, 0x5410, R47 ;  /* 0x00005410ff377816 */ /* 0x001fe2000000002f */
[----:B------:R-:W-:Y:S01]  /*34f0*/  FFMA.FTZ R110, R110, R109, R131 ;  /* 0x0000006d6e6e7223 */ /* 0x000fe20000010083 */
[----:B------:R0:W-:Y:S01]  /*3500*/  STS [R103.X4+0x109c], R100 ;  /* 0x00109c6467007388 */ /* 0x0001e20000004800 */
[----:B------:R-:W-:Y:S01]  /*3510*/  FMUL.FTZ R54, R120, R145 ;  /* 0x0000009178367220 */ /* 0x000fe20000410000 */
[----:B------:R-:W-:Y:S01]  /*3520*/  PRMT R130, RZ, 0x7610, R45 ;  /* 0x00007610ff827816 */ /* 0x000fe2000000002d */
[----:B------:R-:W-:Y:S01]  /*3530*/  FFMA.FTZ R111, R111, R110, R132 ;  /* 0x0000006e6f6f7223 */ /* 0x000fe20000010084 */
[----:B------:R-:W-:Y:S01]  /*3540*/  STS [R58.X4+0x10a0], R97 ;  /* 0x0010a0613a007388 */ /* 0x000fe20000004800 */
[----:B------:R-:W-:Y:S01]  /*3550*/  FFMA.FTZ R52, -R34, R55, R145 ;  /* 0x0000003722347223 */ /* 0x000fe20000010191 */
[----:B-1----:R-:W-:Y:S01]  /*3560*/  PRMT R59, RZ, 0x7610, R47 ;  /* 0x00007610ff3b7816 */ /* 0x002fe2000000002f */
[----:B------:R-:W-:-:S02]  /*3570*/  FFMA.FTZ R112, R112, R111, R133 ;  /* 0x0000006f70707223 */ /* 0x000fc40000010085 */
[----:B------:R-:W-:Y:S02]  /*3580*/  FMUL.FTZ R48, R52, R49 ;  /* 0x0000003134307220 */ /* 0x000fe40000410000 */
[----:B------:R-:W-:Y:S02]  /*3590*/  FFMA.FTZ R113, R113, R112, R134 ;  /* 0x0000007071717223 */ /* 0x000fe40000010086 */
[----:B------:R-:W-:Y:S02]  /*35a0*/  FFMA.FTZ R55, R55, R127, R48 ;  /* 0x0000007f37377223 */ /* 0x000fe40000010030 */
[----:B------:R-:W-:Y:S02]  /*35b0*/  FFMA.FTZ R114, R114, R113, R135 ;  /* 0x0000007172727223 */ /* 0x000fe40000010087 */
[----:B------:R-:W-:Y:S02]  /*35c0*/  FMUL.FTZ R48, R148, UR38 ;  /* 0x0000002694307c20 */ /* 0x000fe40008410000 */
[----:B------:R-:W-:Y:S01]  /*35d0*/  FFMA.FTZ R137, R98, R114, R137 ;  /* 0x0000007262897223 */ /* 0x000fe20000010089 */
[----:B------:R-:W-:Y:S01]  /*35e0*/  PRMT R98, RZ, 0x7610, R46 ;  /* 0x00007610ff627816 */ /* 0x000fe2000000002e */
[----:B------:R-:W-:-:S02]  /*35f0*/  FFMA.FTZ R57, -R32, R59, R147 ;  /* 0x0000003b20397223 */ /* 0x000fc40000010193 */
[----:B------:R-:W-:Y:S02]  /*3600*/  FMUL.FTZ R49, R79, R48 ;  /* 0x000000304f317220 */ /* 0x000fe40000410000 */
[----:B0-----:R-:W-:Y:S02]  /*3610*/  FMUL.FTZ R100, R142, UR38 ;  /* 0x000000268e647c20 */ /* 0x001fe40008410000 */
[----:B------:R-:W-:Y:S01]  /*3620*/  FFMA.FTZ R136, R53, R137, R136 ;  /* 0x0000008935887223 */ /* 0x000fe20000010088 */
[----:B------:R0:W-:Y:S01]  /*3630*/  STS [R58.X4+0x10a4], R49 ;  /* 0x0010a4313a007388 */ /* 0x0001e20000004800 */
[----:B------:R-:W-:Y:S02]  /*3640*/  FMUL.FTZ R56, R57, R102 ;  /* 0x0000006639387220 */ /* 0x000fe40000410000 */
[----:B------:R-:W-:Y:S02]  /*3650*/  FFMA.FTZ R139, R94, R136, R139 ;  /* 0x000000885e8b7223 */ /* 0x000fe4000001008b */
[----:B------:R-:W-:-:S02]  /*3660*/  FMUL.FTZ R48, R144, UR38 ;  /* 0x0000002690307c20 */ /* 0x000fc40008410000 */
[----:B------:R-:W-:Y:S02]  /*3670*/  FFMA.FTZ R56, R59, R123, R56 ;  /* 0x0000007b3b387223 */ /* 0x000fe40000010038 */
[----:B------:R-:W-:Y:S02]  /*3680*/  FMUL.FTZ R94, R147, UR38 ;  /* 0x00000026935e7c20 */ /* 0x000fe40008410000 */
[----:B0-----:R-:W-:Y:S02]  /*3690*/  FMUL.FTZ R49, R73, R100 ;  /* 0x0000006449317220 */ /* 0x001fe40000410000 */
[----:B------:R-:W-:Y:S02]  /*36a0*/  FMUL.FTZ R59, R155, UR38 ;  /* 0x000000269b3b7c20 */ /* 0x000fe40008410000 */
[----:B------:R-:W-:Y:S01]  /*36b0*/  FFMA.FTZ R138, R95, R139, R138 ;  /* 0x0000008b5f8a7223 */ /* 0x000fe2000001008a */
[----:B------:R0:W-:Y:S01]  /*36c0*/  STS [R58.X4+0x10bc], R49 ;  /* 0x0010bc313a007388 */ /* 0x0001e20000004800 */
[----:B------:R-:W-:Y:S01]  /*36d0*/  FMUL.FTZ R97, R75, R48 ;  /* 0x000000304b617220 */ /* 0x000fe20000410000 */
[----:B------:R-:W-:Y:S01]  /*36e0*/  PRMT R95, RZ, 0x5410, R41 ;  /* 0x00005410ff5f7816 */ /* 0x000fe20000000029 */
[----:B------:R-:W-:-:S02]  /*36f0*/  FMUL.FTZ R102, R146, UR38 ;  /* 0x0000002692667c20 */ /* 0x000fc40008410000 */
[----:B------:R-:W-:Y:S01]  /*3700*/  FMUL.FTZ R59, R78, R59 ;  /* 0x0000003b4e3b7220 */ /* 0x000fe20000410000 */
[----:B------:R1:W-:Y:S01]  /*3710*/  STS [R58.X4+0x10b4], R97 ;  /* 0x0010b4613a007388 */ /* 0x0003e20000004800 */
[----:B------:R-:W-:Y:S02]  /*3720*/  FFMA.FTZ R141, R96, R138, R141 ;  /* 0x0000008a608d7223 */ /* 0x000fe4000001008d */
[----:B------:R-:W-:Y:S01]  /*3730*/  FMUL.FTZ R48, R140, UR38 ;  /* 0x000000268c307c20 */ /* 0x000fe20008410000 */
[----:B------:R2:W-:Y:S01]  /*3740*/  STS [R58.X4+0x10a8], R59 ;  /* 0x0010a83b3a007388 */ /* 0x0005e20000004800 */
[----:B0-----:R-:W-:Y:S01]  /*3750*/  FMUL.FTZ R49, R69, R94 ;  /* 0x0000005e45317220 */ /* 0x001fe20000410000 */
[--C-:B------:R-:W-:Y:S01]  /*3760*/  PRMT R94, RZ, 0x5410, R40.reuse ;  /* 0x00005410ff5e7816 */ /* 0x100fe20000000028 */
[----:B------:R-:W-:Y:S01]  /*3770*/  FMUL.FTZ R99, R77, R102 ;  /* 0x000000664d637220 */ /* 0x000fe20000410000 */
[----:B------:R-:W-:Y:S01]  /*3780*/  PRMT R102, RZ, 0x5410, R43 ;  /* 0x00005410ff667816 */ /* 0x000fe2000000002b */
[C---:B------:R-:W-:Y:S01]  /*3790*/  FMUL.FTZ R96, R68.reuse, R141 ;  /* 0x0000008d44607220 */ /* 0x040fe20000410000 */
[----:B-1----:R-:W-:Y:S01]  /*37a0*/  PRMT R97, RZ, 0x7610, R40 ;  /* 0x00007610ff617816 */ /* 0x002fe20000000028 */
[----:B------:R-:W-:Y:S01]  /*37b0*/  FFMA.FTZ R143, -R68, R94, R143 ;  /* 0x0000005e448f7223 */ /* 0x000fe2000001018f */
[----:B------:R0:W-:Y:S01]  /*37c0*/  STS [R58.X4+0x10ac], R99 ;  /* 0x0010ac633a007388 */ /* 0x0001e20000004800 */
[----:B------:R-:W-:-:S02]  /*37d0*/  FMUL.FTZ R103, R151, UR38 ;  /* 0x0000002697677c20 */ /* 0x000fc40008410000 */
[----:B------:R-:W-:Y:S01]  /*37e0*/  FMUL.FTZ R105, R149, UR38 ;  /* 0x0000002695697c20 */ /* 0x000fe20008410000 */
[----:B------:R-:W-:Y:S01]  /*37f0*/  STS [R58.X4+0x10cc], R49 ;  /* 0x0010cc313a007388 */ /* 0x000fe20000004800 */
[----:B------:R-:W-:Y:S02]  /*3800*/  FMUL.FTZ R145, R145, UR38 ;  /* 0x0000002691917c20 */ /* 0x000fe40008410000 */
[----:B--2---:R-:W-:Y:S02]  /*3810*/  FMUL.FTZ R59, R71, R48 ;  /* 0x00000030473b7220 */ /* 0x004fe40000410000 */
[----:B------:R-:W-:Y:S02]  /*3820*/  FMUL.FTZ R101, R76, R101 ;  /* 0x000000654c657220 */ /* 0x000fe40000410000 */
[C---:B------:R-:W-:Y:S01]  /*3830*/  FFMA.FTZ R92, -R67.reuse, R97, R92 ;  /* 0x00000061435c7223 */ /* 0x040fe2000001015c */
[----:B------:R1:W-:Y:S01]  /*3840*/  STS [R58.X4+0x10c4], R59 ;  /* 0x0010c43b3a007388 */ /* 0x0003e20000004800 */
[----:B0-----:R-:W-:-:S02]  /*3850*/  FMUL.FTZ R99, R67, R138 ;  /* 0x0000008a43637220 */ /* 0x001fc40000410000 */
[----:B------:R-:W-:Y:S01]  /*3860*/  FFMA.FTZ R48, R96, R143, RZ ;  /* 0x0000008f60307223 */ /* 0x000fe200000100ff */
[----:B------:R0:W-:Y:S01]  /*3870*/  STS [R58.X4+0x10b0], R101 ;  /* 0x0010b0653a007388 */ /* 0x0001e20000004800 */
[----:B------:R-:W-:Y:S02]  /*3880*/  FMUL.FTZ R103, R74, R103 ;  /* 0x000000674a677220 */ /* 0x000fe40000410000 */
[----:B------:R-:W-:Y:S02]  /*3890*/  FMUL.FTZ R105, R72, R105 ;  /* 0x0000006948697220 */ /* 0x000fe40000410000 */
[----:B------:R-:W-:Y:S01]  /*38a0*/  FMUL.FTZ R145, R70, R145 ;  /* 0x0000009146917220 */ /* 0x000fe20000410000 */
[----:B-1----:R-:W-:Y:S01]  /*38b0*/  PRMT R59, RZ, 0x7610, R41 ;  /* 0x00007610ff3b7816 */ /* 0x002fe20000000029 */
[----:B------:R-:W-:Y:S01]  /*38c0*/  FMUL.FTZ R116, R116, R151 ;  /* 0x0000009774747220 */ /* 0x000fe20000410000 */
[----:B------:R1:W-:Y:S01]  /*38d0*/  STS [R58.X4+0x10b8], R103 ;  /* 0x0010b8673a007388 */ /* 0x0003e20000004800 */
[----:B------:R-:W-:-:S02]  /*38e0*/  FMUL.FTZ R100, R66, R139 ;  /* 0x0000008b42647220 */ /* 0x000fc40000410000 */
[----:B0-----:R-:W-:Y:S01]  /*38f0*/  FFMA.FTZ R101, -R66, R95, R150 ;  /* 0x0000005f42657223 */ /* 0x001fe20000010196 */
[----:B------:R0:W-:Y:S01]  /*3900*/  STS [R58.X4+0x10c0], R105 ;  /* 0x0010c0693a007388 */ /* 0x0001e20000004800 */
[----:B------:R-:W-:Y:S02]  /*3910*/  FFMA.FTZ R48, R99, R92, R48 ;  /* 0x0000005c63307223 */ /* 0x000fe40000010030 */
[----:B------:R-:W-:Y:S01]  /*3920*/  FFMA.FTZ R116, R74, R116, R117 ;  /* 0x000000744a747223 */ /* 0x000fe20000010075 */
[----:B------:R2:W-:Y:S01]  /*3930*/  STS [R58.X4+0x10c8], R145 ;  /* 0x0010c8913a007388 */ /* 0x0005e20000004800 */
[----:B------:R-:W-:Y:S01]  /*3940*/  FMUL.FTZ R119, R119, R142 ;  /* 0x0000008e77777220 */ /* 0x000fe20000410000 */
[----:B-1----:R-:W-:Y:S01]  /*3950*/  PRMT R103, RZ, 0x7610, R42 ;  /* 0x00007610ff677816 */ /* 0x002fe2000000002a */
[----:B------:R-:W-:Y:S02]  /*3960*/  FFMA.FTZ R152, -R65, R59, R152 ;  /* 0x0000003b41987223 */ /* 0x000fe40000010198 */
[----:B------:R-:W-:-:S02]  /*3970*/  FFMA.FTZ R48, R100, R101, R48 ;  /* 0x0000006564307223 */ /* 0x000fc40000010030 */
[----:B0-----:R-:W-:Y:S02]  /*3980*/  FMUL.FTZ R105, R65, R136 ;  /* 0x0000008841697220 */ /* 0x001fe40000410000 */
[----:B------:R-:W-:Y:S01]  /*3990*/  FFMA.FTZ R119, R73, R119, R116 ;  /* 0x0000007749777223 */ /* 0x000fe20000010074 */
[----:B--2---:R-:W-:Y:S01]  /*39a0*/  PRMT R58, RZ, 0x5410, R42 ;  /* 0x00005410ff3a7816 */ /* 0x004fe2000000002a */
[----:B------:R-:W-:Y:S01]  /*39b0*/  FMUL.FTZ R118, R118, R149 ;  /* 0x0000009576767220 */ /* 0x000fe20000410000 */
[--C-:B------:R-:W-:Y:S01]  /*39c0*/  PRMT R116, RZ, 0x5410, R44.reuse ;  /* 0x00005410ff747816 */ /* 0x100fe2000000002c */
[C---:B------:R-:W-:Y:S02]  /*39d0*/  FMUL.FTZ R104, R64.reuse, R137 ;  /* 0x0000008940687220 */ /* 0x040fe40000410000 */
[----:B------:R-:W-:Y:S01]  /*39e0*/  FFMA.FTZ R117, -R64, R58, R93 ;  /* 0x0000003a40757223 */ /* 0x000fe2000001015d */
[----:B------:R-:W-:Y:S01]  /*39f0*/  PRMT R93, RZ, 0x7610, R44 ;  /* 0x00007610ff5d7816 */ /* 0x000fe2000000002c */
[----:B------:R-:W-:-:S02]  /*3a00*/  FFMA.FTZ R48, R105, R152, R48 ;  /* 0x0000009869307223 */ /* 0x000fc40000010030 */
[----:B------:R-:W-:Y:S02]  /*3a10*/  FFMA.FTZ R118, R72, R118, R119 ;  /* 0x0000007648767223 */ /* 0x000fe40000010077 */
[----:B------:R-:W-:Y:S02]  /*3a20*/  FMUL.FTZ R121, R121, R140 ;  /* 0x0000008c79797220 */ /* 0x000fe40000410000 */
        /* <DEDUP_REMOVED lines=8> */
[C---:B------:R-:W-:Y:S02]  /*3ab0*/  FFMA.FTZ R146, -R61.reuse, R115, R146 ;  /* 0x000000733d927223 */ /* 0x040fe40000010192 */
[----:B------:R-:W-:-:S02]  /*3ac0*/  FMUL.FTZ R121, R61, R112 ;  /* 0x000000703d797220 */ /* 0x000fc40000410000 */
[----:B------:R-:W-:Y:S02]  /*3ad0*/  FFMA.FTZ R48, R118, R155, R48 ;  /* 0x0000009b76307223 */ /* 0x000fe40000010030 */
[C---:B------:R-:W-:Y:S02]  /*3ae0*/  FFMA.FTZ R153, -R60.reuse, R116, R153 ;  /* 0x000000743c997223 */ /* 0x040fe40000010199 */
[----:B------:R-:W-:Y:S02]  /*3af0*/  FMUL.FTZ R120, R60, R111 ;  /* 0x0000006f3c787220 */ /* 0x000fe40000410000 */
[----:B------:R-:W-:Y:S02]  /*3b00*/  FFMA.FTZ R48, R121, R146, R48 ;  /* 0x0000009279307223 */ /* 0x000fe40000010030 */
[C---:B------:R-:W-:Y:S02]  /*3b10*/  FFMA.FTZ R144, -R39.reuse, R93, R144 ;  /* 0x0000005d27907223 */ /* 0x040fe40000010190 */
[----:B------:R-:W-:-:S02]  /*3b20*/  FMUL.FTZ R125, R39, R110 ;  /* 0x0000006e277d7220 */ /* 0x000fc40000410000 */
[----:B------:R-:W-:Y:S02]  /*3b30*/  FFMA.FTZ R48, R120, R153, R48 ;  /* 0x0000009978307223 */ /* 0x000fe40000010030 */
[C---:B------:R-:W-:Y:S02]  /*3b40*/  FFMA.FTZ R151, -R38.reuse, R128, R151 ;  /* 0x0000008026977223 */ /* 0x040fe40000010197 */
[----:B------:R-:W-:Y:S02]  /*3b50*/  FMUL.FTZ R122, R38, R109 ;  /* 0x0000006d267a7220 */ /* 0x000fe40000410000 */
[----:B------:R-:W-:Y:S02]  /*3b60*/  FFMA.FTZ R49, R125, R144, R48 ;  /* 0x000000907d317223 */ /* 0x000fe40000010030 */
[----:B------:R-:W-:Y:S02]  /*3b70*/  FFMA.FTZ R140, -R35, R98, R140 ;  /* 0x00000062238c7223 */ /* 0x000fe4000001018c */
[----:B------:R-:W-:-:S02]  /*3b80*/  FMUL.FTZ R53, R106, UR25 ;  /* 0x000000196a357c20 */ /* 0x000fc40008410000 */
[----:B------:R-:W-:Y:S02]  /*3b90*/  FFMA.FTZ R149, -R36, R129, R149 ;  /* 0x0000008124957223 */ /* 0x000fe40000010195 */
[----:B------:R-:W-:Y:S02]  /*3ba0*/  FMUL.FTZ R126, R107, UR25 ;  /* 0x000000196b7e7c20 */ /* 0x000fe40008410000 */
[----:B------:R-:W-:Y:S02]  /*3bb0*/  FFMA.FTZ R48, R122, R151, R49 ;  /* 0x000000977a307223 */ /* 0x000fe40000010031 */
[----:B------:R-:W-:Y:S02]  /*3bc0*/  FFMA.FTZ R142, -R37, R130, R142 ;  /* 0x00000082258e7223 */ /* 0x000fe4000001018e */
[----:B------:R-:W-:Y:S02]  /*3bd0*/  FMUL.FTZ R49, R108, UR25 ;  /* 0x000000196c317c20 */ /* 0x000fe40008410000 */
[----:B------:R-:W-:-:S02]  /*3be0*/  FMUL.FTZ R53, R140, R53 ;  /* 0x000000358c357220 */ /* 0x000fc40000410000 */
[----:B------:R-:W-:Y:S02]  /*3bf0*/  FMUL.FTZ R126, R149, R126 ;  /* 0x0000007e957e7220 */ /* 0x000fe40000410000 */
[----:B------:R-:W-:Y:S02]  /*3c00*/  FMUL.FTZ R131, R37, R108 ;  /* 0x0000006c25837220 */ /* 0x000fe40000410000 */
[----:B------:R-:W-:Y:S02]  /*3c10*/  FMUL.FTZ R49, R142, R49 ;  /* 0x000000318e317220 */ /* 0x000fe40000410000 */
[----:B------:R-:W-:Y:S02]  /*3c20*/  FFMA.FTZ R98, R98, R106, R53 ;  /* 0x0000006a62627223 */ /* 0x000fe40000010035 */
[----:B------:R-:W-:Y:S02]  /*3c30*/  FFMA.FTZ R129, R129, R107, R126 ;  /* 0x0000006b81817223 */ /* 0x000fe4000001007e */
[----:B------:R-:W-:-:S02]  /*3c40*/  FFMA.FTZ R53, R131, R142, R48 ;  /* 0x0000008e83357223 */ /* 0x000fc40000010030 */
[----:B------:R-:W-:Y:S02]  /*3c50*/  FMUL.FTZ R126, R36, R107 ;  /* 0x0000006b247e7220 */ /* 0x000fe40000410000 */
[----:B------:R-:W-:Y:S02]  /*3c60*/  FMUL.FTZ R48, R109, UR25 ;  /* 0x000000196d307c20 */ /* 0x000fe40008410000 */
[----:B------:R-:W-:Y:S01]  /*3c70*/  FFMA.FTZ R108, R130, R108, R49 ;  /* 0x0000006c826c7223 */ /* 0x000fe20000010031 */
[----:B------:R-:W-:Y:S01]  /*3c80*/  MOV R49, UR24 ;  /* 0x0000001800317c02 */ /* 0x000fe20008000f00 */
[----:B------:R-:W-:Y:S01]  /*3c90*/  FFMA.FTZ R53, R126, R149, R53 ;  /* 0x000000957e357223 */ /* 0x000fe20000010035 */
[----:B------:R-:W-:Y:S01]  /*3ca0*/  MOV R130, UR24 ;  /* 0x0000001800827c02 */ /* 0x000fe20008000f00 */
[----:B------:R-:W-:Y:S01]  /*3cb0*/  FMUL.FTZ R151, R151, R48 ;  /* 0x0000003097977220 */ /* 0x000fe20000410000 */
[----:B------:R-:W-:Y:S01]  /*3cc0*/  IADD3 R149, R51, UR20, RZ ;  /* 0x0000001433957c10 */ /* 0x000fe2000fffe0ff */
[----:B------:R-:W-:Y:S01]  /*3cd0*/  FMUL.FTZ R107, R35, R106 ;  /* 0x0000006a236b7220 */ /* 0x000fe20000410000 */
[----:B------:R-:W-:Y:S01]  /*3ce0*/  IADD3 R48, P0, R50, UR24, RZ ;  /* 0x0000001832307c10 */ /* 0x000fe2000ff1e0ff */
[----:B------:R-:W-:Y:S01]  /*3cf0*/  FMUL.FTZ R127, R34, R127 ;  /* 0x0000007f227f7220 */ /* 0x000fe20000410000 */
[----:B------:R-:W-:Y:S01]  /*3d00*/  IADD3 R106, -R49, c[0x0][0x168], -R90 ;  /* 0x00005a00316a7a10 */ /* 0x000fe20007ffe95a */
[----:B------:R-:W-:Y:S01]  /*3d10*/  FFMA.FTZ R142, R107, R140, R53 ;  /* 0x0000008c6b8e7223 */ /* 0x000fe20000010035 */
[----:B------:R-:W-:Y:S01]  /*3d20*/  LEA.HI.X.SX32 R49, R130, R149, 0x1, P0 ;  /* 0x0000009582317211 */ /* 0x000fe200000f0eff */
[----:B------:R-:W-:Y:S01]  /*3d30*/  FMUL.FTZ R53, R110, UR25 ;  /* 0x000000196e357c20 */ /* 0x000fe20008410000 */
[----:B------:R-:W-:Y:S01]  /*3d40*/  ISETP.GE.AND P0, PT, R106, 0x1, PT ;  /* 0x000000016a00780c */ /* 0x000fe20003f06270 */
[----:B------:R-:W-:-:S02]  /*3d50*/  FMUL.FTZ R124, R124, R147 ;  /* 0x000000937c7c7220 */ /* 0x000fc40000410000 */
[----:B------:R-:W-:Y:S02]  /*3d60*/  FFMA.FTZ R109, R128, R109, R151 ;  /* 0x0000006d806d7223 */ /* 0x000fe40000010097 */
[----:B------:R-:W-:Y:S02]  /*3d70*/  FMUL.FTZ R144, R144, R53 ;  /* 0x0000003590907220 */ /* 0x000fe40000410000 */
[----:B------:R-:W-:Y:S02]  /*3d80*/  FFMA.FTZ R142, R127, R52, R142 ;  /* 0x000000347f8e7223 */ /* 0x000fe4000001008e */
        /* <DEDUP_REMOVED lines=8> */
[----:B------:R-:W-:Y:S01]  /*3e10*/  FMUL.FTZ R130, R141, UR25 ;  /* 0x000000198d827c20 */ /* 0x000fe20008410000 */
[----:B------:R-:W-:Y:S06]  /*3e20*/  BAR.SYNC.DEFER_BLOCKING 0x0 ;  /* 0x0000000000007b1d */ /* 0x000fec0000010000 */
[----:B------:R-:W-:Y:S05]  /*3e30*/  @!P0 BRA `(.L_x_1454) ;  /* 0x000000c000008947 */ /* 0x000fea0003800000 */
[----:B------:R-:W-:Y:S01]  /*3e40*/  LEA.HI.SX32 R150, R90, R90, 0x1b ;  /* 0x0000005a5a967211 */ /* 0x000fe200078fdaff */
[----:B------:R-:W-:Y:S01]  /*3e50*/  USHF.R.S32.HI UR24, URZ, 0x1f, UR7 ;  /* 0x0000001f3f187899 */ /* 0x000fe20008011407 */
[----:B------:R-:W-:Y:S01]  /*3e60*/  MOV R53, UR7 ;  /* 0x0000000700357c02 */ /* 0x000fe20008000f00 */
[----:B------:R-:W-:-:S02]  /*3e70*/  ULDC.64 UR20, c[0x0][0x2d0] ;  /* 0x0000b40000147ab9 */ /* 0x000fc40000000a00 */
[----:B------:R-:W0:Y:S01]  /*3e80*/  LDS R151, [R150.X4+0x1090] ;  /* 0x0010900096977984 */ /* 0x000e220000004800 */
[----:B------:R-:W-:Y:S01]  /*3e90*/  UIMAD UR20, UR24, UR20, URZ ;  /* 0x00000014181472a4 */ /* 0x000fe2000f8e023f */
[----:B------:R-:W-:-:S03]  /*3ea0*/  IMAD.WIDE.U32 R48, R53, c[0x0][0x2d0], R48 ;  /* 0x0000b40035307a25 */ /* 0x000fc600078e0030 */
[----:B------:R-:W-:Y:S02]  /*3eb0*/  UIMAD UR20, UR7, UR21, UR20 ;  /* 0x00000015071472a4 */ /* 0x000fe4000f8e0214 */
[----:B------:R-:W-:-:S04]  /*3ec0*/  LEA R52, P0, R48, c[0x0][0x320], 0x2 ;  /* 0x0000c80030347a11 */ /* 0x000fc800078010ff */
[----:B------:R-:W-:-:S04]  /*3ed0*/  IADD3 R49, R49, UR20, RZ ;  /* 0x0000001431317c10 */ /* 0x000fc8000fffe0ff */
[----:B------:R-:W-:-:S05]  /*3ee0*/  LEA.HI.X R53, R48, c[0x0][0x324], R49, 0x2, P0 ;  /* 0x0000c90030357a11 */ /* 0x000fca00000f1431 */
[----:B0-----:R0:W-:Y:S02]  /*3ef0*/  RED.E.ADD.F32.FTZ.RN.STRONG.GPU [R52.64], R151 ;  /* 0x000000973400798e */ /* 0x0011e4000c10e79e */
.L_x_1454:
[----:B------:R-:W-:Y:S05]  /*3f00*/  BSYNC B0 ;  /* 0x0000000000007941 */ /* 0x000fea0003800000 */
.L_x_1453:
[----:B------:R-:W-:Y:S01]  /*3f10*/  UIMAD UR20, UR6, -0x800, UR36 ;  /* 0xfffff800061478a4 */ /* 0x000fe2000f8e0224 */
[----:B------:R-:W-:Y:S01]  /*3f20*/  LEA R48, P0, R50, c[0x0][0x320], 0x2 ;  /* 0x0000c80032307a11 */ /* 0x000fe200078010ff */
[----:B------:R-:W-:Y:S01]  /*3f30*/  USHF.L.U32 UR24, UR8, 0x2, URZ ;  /* 0x0000000208187899 */ /* 0x000fe2000800063f */
[----:B------:R-:W-:Y:S01]  /*3f40*/  FMUL.FTZ R123, R32, R123 ;  /* 0x0000007b207b7220 */ /* 0x000fe20000410000 */
[----:B------:R-:W-:Y:S01]  /*3f50*/  USHF.L.U64.HI UR25, UR8, 0x2, UR9 ;  /* 0x0000000208197899 */ /* 0x000fe20008010209 */
[----:B------:R-:W-:Y:S01]  /*3f60*/  LEA.HI.X R49, R50, c[0x0][0x324], R149, 0x2, P0 ;  /* 0x0000c90032317a11 */ /* 0x000fe200000f1495 */
[----:B0-----:R-:W-:Y:S01]  /*3f70*/  FMUL.FTZ R53, R69, R124 ;  /* 0x0000007c45357220 */ /* 0x001fe20000410000 */
[----:B------:R-:W-:Y:S01]  /*3f80*/  MOV R51, UR20 ;  /* 0x0000001400337c02 */ /* 0x000fe20008000f00 */
[----:B------:R-:W-:Y:S01]  /*3f90*/  ULDC.64 UR20, c[0x0][0x2d0] ;  /* 0x0000b40000147ab9 */ /* 0x000fe20000000a00 */
[----:B------:R-:W-:Y:S01]  /*3fa0*/  ISETP.GE.AND P0, PT, R106, 0x81, PT ;  /* 0x000000816a00780c */ /* 0x000fe20003f06270 */
[----:B------:R-:W-:Y:S01]  /*3fb0*/  UIMAD UR20, UR25, UR20, URZ ;  /* 0x00000014191472a4 */ /* 0x000fe2000f8e023f */
[----:B------:R-:W-:Y:S01]  /*3fc0*/  FMUL.FTZ R57, R123, R57 ;  /* 0x000000397b397220 */ /* 0x000fe20000410000 */
[----:B------:R-:W-:Y:S01]  /*3fd0*/  BSSY B0, `(.L_x_1455) ;  /* 0x0000012000007945 */ /* 0x000fe20003800000 */
[----:B------:R-:W-:Y:S01]  /*3fe0*/  IMAD.WIDE R48, R51, 0x4, R48 ;  /* 0x0000000433307825 */ /* 0x000fe200078e0230 */
[----:B------:R-:W-:Y:S01]  /*3ff0*/  MOV R51, UR24 ;  /* 0x0000001800337c02 */ /* 0x000fe20008000f00 */
[----:B------:R-:W-:-:S02]  /*4000*/  UIMAD UR20, UR24, UR21, UR20 ;  /* 0x00000015181472a4 */ /* 0x000fc4000f8e0214 */
[----:B------:R-:W-:Y:S01]  /*4010*/  FADD.FTZ R18, R107, R18 ;  /* 0x000000126b127221 */ /* 0x000fe20000010000 */
[C---:B------:R-:W-:Y:S01]  /*4020*/  IADD3 R107, R90.reuse, 0x180, RZ ;  /* 0x000001805a6b7810 */ /* 0x040fe20007ffe0ff */
[----:B------:R-:W-:Y:S01]  /*4030*/  IMAD.WIDE.U32 R48, R51, c[0x0][0x2d0], R48 ;  /* 0x0000b40033307a25 */ /* 0x000fe200078e0030 */
[----:B------:R-:W-:-:S03]  /*4040*/  IADD3 R51, R90, 0x80, RZ ;  /* 0x000000805a337810 */ /* 0x000fc60007ffe0ff */
[----:B------:R-:W-:Y:S01]  /*4050*/  FADD.FTZ R52, R142, R57 ;  /* 0x000000398e347221 */ /* 0x000fe20000010000 */
[----:B------:R-:W-:Y:S01]  /*4060*/  LEA.HI.SX32 R51, R51, R90, 0x1b ;  /* 0x0000005a33337211 */ /* 0x000fe200078fdaff */
[----:B------:R-:W-:Y:S01]  /*4070*/  FADD.FTZ R53, R54, R53 ;  /* 0x0000003536357221 */ /* 0x000fe20000010000 */
[----:B------:R-:W-:Y:S01]  /*4080*/  IADD3 R49, R49, UR20, RZ ;  /* 0x0000001431317c10 */ /* 0x000fe2000fffe0ff */
[----:B------:R-:W-:Y:S01]  /*4090*/  FADD.FTZ R16, R123, R16 ;  /* 0x000000107b107221 */ /* 0x000fe20000010000 */
[----:B------:R-:W-:Y:S01]  /*40a0*/  IADD3 R57, R90, 0x100, RZ ;  /* 0x000001005a397810 */ /* 0x000fe20007ffe0ff */
[----:B------:R-:W-:Y:S01]  /*40b0*/  FADD.FTZ R19, R127, R19 ;  /* 0x000000137f137221 */ /* 0x000fe20000010000 */
[----:B------:R-:W0:Y:S01]  /*40c0*/  LDS R51, [R51.X4+0x1290] ;  /* 0x0012900033337984 */ /* 0x000e220000004800 */
[----:B------:R-:W-:Y:S05]  /*40d0*/  @!P0 BRA `(.L_x_1456) ;  /* 0x0000001000008947 */ /* 0x000fea0003800000 */
[----:B0-----:R0:W-:Y:S02]  /*40e0*/  RED.E.ADD.F32.FTZ.RN.STRONG.GPU [R48.64+-0x1e00], R51 ;  /* 0xffe200333000798e */ /* 0x0011e4000c10e79e */
.L_x_1456:
[----:B------:R-:W-:Y:S05]  /*40f0*/  BSYNC B0 ;  /* 0x0000000000007941 */ /* 0x000fea0003800000 */
.L_x_1455:
[----:B------:R-:W-:Y:S01]  /*4100*/  LEA.HI.SX32 R57, R57, R90, 0x1b ;  /* 0x0000005a39397211 */ /* 0x000fe200078fdaff */
[----:B------:R-:W-:Y:S01]  /*4110*/  BSSY B0, `(.L_x_1457) ;  /* 0x000000d000007945 */ /* 0x000fe20003800000 */
[----:B------:R-:W-:-:S02]  /*4120*/  ISETP.GE.AND P6, PT, R106, 0x101, PT ;  /* 0x000001016a00780c */ /* 0x000fc40003fc6270 */
[----:B------:R-:W-:Y:S02]  /*4130*/  IADD3 R123, R90, 0x200, RZ ;  /* 0x000002005a7b7810 */ /* 0x000fe40007ffe0ff */
[----:B------:R-:W1:Y:S01]  /*4140*/  LDS R57, [R57.X4+0x1490] ;  /* 0x0014900039397984 */ /* 0x000e620000004800 */
[----:B------:R-:W-:Y:S02]  /*4150*/  LEA.HI.SX32 R107, R107, R90, 0x1b ;  /* 0x0000005a6b6b7211 */ /* 0x000fe400078fdaff */
[C---:B------:R-:W-:Y:S02]  /*4160*/  ISETP.GE.AND P0, PT, R106.reuse, 0x181, PT ;  /* 0x000001816a00780c */ /* 0x040fe40003f06270 */
[C---:B------:R-:W-:Y:S02]  /*4170*/  ISETP.GE.AND P1, PT, R106.reuse, 0x201, PT ;  /* 0x000002016a00780c */ /* 0x040fe40003f26270 */
[C---:B------:R-:W-:Y:S02]  /*4180*/  ISETP.GE.AND P2, PT, R106.reuse, 0x281, PT ;  /* 0x000002816a00780c */ /* 0x040fe40003f46270 */
[----:B------:R-:W-:-:S02]  /*4190*/  ISETP.GE.AND P3, PT, R106, 0x301, PT ;  /* 0x000003016a00780c */ /* 0x000fc40003f66270 */
[C---:B------:R-:W-:Y:S02]  /*41a0*/  ISETP.GE.AND P4, PT, R106.reuse, 0x381, PT ;  /* 0x000003816a00780c */ /* 0x040fe40003f86270 */
[----:B------:R-:W-:Y:S01]  /*41b0*/  ISETP.GE.AND P5, PT, R106, 0x401, PT ;  /* 0x000004016a00780c */ /* 0x000fe20003fa6270 */
[----:B------:R-:W-:Y:S10]  /*41c0*/  @!P6 BRA `(.L_x_1458) ;  /* 0x000000100000e947 */ /* 0x000ff40003800000 */
[----:B-1----:R1:W-:Y:S02]  /*41d0*/  RED.E.ADD.F32.FTZ.RN.STRONG.GPU [R48.64+-0x1c00], R57 ;  /* 0xffe400393000798e */ /* 0x0023e4000c10e79e */
.L_x_1458:
[----:B------:R-:W-:Y:S05]  /*41e0*/  BSYNC B0 ;  /* 0x0000000000007941 */ /* 0x000fea0003800000 */
.L_x_1457:
[----:B------:R-:W2:Y:S01]  /*41f0*/  LDS R107, [R107.X4+0x1690] ;  /* 0x001690006b6b7984 */ /* 0x000ea20000004800 */
[----:B------:R-:W-:Y:S01]  /*4200*/  BSSY B0, `(.L_x_1459) ;  /* 0x0000005000007945 */ /* 0x000fe20003800000 */
[----:B0-----:R-:W-:Y:S02]  /*4210*/  IADD3 R51, R90, 0x280, RZ ;  /* 0x000002805a337810 */ /* 0x001fe40007ffe0ff */
[----:B------:R-:W-:Y:S01]  /*4220*/  LEA.HI.SX32 R50, R123, R90, 0x1b ;  /* 0x0000005a7b327211 */ /* 0x000fe200078fdaff */
[----:B------:R-:W-:Y:S05]  /*4230*/  @!P0 BRA `(.L_x_1460) ;  /* 0x0000001000008947 */ /* 0x000fea0003800000 */
[----:B--2---:R0:W-:Y:S02]  /*4240*/  RED.E.ADD.F32.FTZ.RN.STRONG.GPU [R48.64+-0x1a00], R107 ;  /* 0xffe6006b3000798e */ /* 0x0041e4000c10e79e */
.L_x_1460:
[----:B------:R-:W-:Y:S05]  /*4250*/  BSYNC B0 ;  /* 0x0000000000007941 */ /* 0x000fea0003800000 */
.L_x_1459:
[----:B------:R-:W-:Y:S01]  /*4260*/  LEA.HI.SX32 R54, R51, R90, 0x1b ;  /* 0x0000005a33367211 */ /* 0x000fe200078fdaff */
[----:B------:R-:W-:Y:S01]  /*4270*/  BSSY B0, `(.L_x_1461) ;  /* 0x0000005000007945 */ /* 0x000fe20003800000 */
[----:B------:R3:W4:Y:S01]  /*4280*/  LDS R51, [R50.X4+0x1890] ;  /* 0x0018900032337984 */ /* 0x0007220000004800 */
[----:B-1----:R-:W-:Y:S01]  /*4290*/  IADD3 R57, R90, 0x300, RZ ;  /* 0x000003005a397810 */ /* 0x002fe20007ffe0ff */
[----:B------:R-:W-:Y:S05]  /*42a0*/  @!P1 BRA `(.L_x_1462) ;  /* 0x0000001000009947 */ /* 0x000fea0003800000 */
[----:B----4-:R1:W-:Y:S02]  /*42b0*/  RED.E.ADD.F32.FTZ.RN.STRONG.GPU [R48.64+-0x1800], R51 ;  /* 0xffe800333000798e */ /* 0x0103e4000c10e79e */
.L_x_1462:
[----:B------:R-:W-:Y:S05]  /*42c0*/  BSYNC B0 ;  /* 0x0000000000007941 */ /* 0x000fea0003800000 */
.L_x_1461:
[----:B-1--4-:R1:W4:Y:S01]  /*42d0*/  LDS R51, [R54.X4+0x1a90] ;  /* 0x001a900036337984 */ /* 0x0123220000004800 */
[----:B------:R-:W-:Y:S01]  /*42e0*/  BSSY B0, `(.L_x_1463) ;  /* 0x0000005000007945 */ /* 0x000fe20003800000 */
[----:B0-2---:R-:W-:-:S02]  /*42f0*/  IADD3 R107, R90, 0x380, RZ ;  /* 0x000003805a6b7810 */ /* 0x005fc40007ffe0ff */
[----:B------:R-:W-:Y:S01]  /*4300*/  LEA.HI.SX32 R57, R57, R90, 0x1b ;  /* 0x0000005a39397211 */ /* 0x000fe200078fdaff */
[----:B------:R-:W-:Y:S05]  /*4310*/  @!P2 BRA `(.L_x_1464) ;  /* 0x000000100000a947 */ /* 0x000fea0003800000 */
[----:B----4-:R0:W-:Y:S02]  /*4320*/  RED.E.ADD.F32.FTZ.RN.STRONG.GPU [R48.64+-0x1600], R51 ;  /* 0xffea00333000798e */ /* 0x0101e4000c10e79e */
.L_x_1464:
[----:B------:R-:W-:Y:S05]  /*4330*/  BSYNC B0 ;  /* 0x0000000000007941 */ /* 0x000fea0003800000 */
.L_x_1463:
[----:B------:R-:W2:Y:S01]  /*4340*/  LDS R57, [R57.X4+0x1c90] ;  /* 0x001c900039397984 */ /* 0x000ea20000004800 */
[----:B------:R-:W-:Y:S01]  /*4350*/  BSSY B0, `(.L_x_1465) ;  /* 0x0000005000007945 */ /* 0x000fe20003800000 */
[----:B0---4-:R-:W-:Y:S02]  /*4360*/  IADD3 R51, R90, 0x400, RZ ;  /* 0x000004005a337810 */ /* 0x011fe40007ffe0ff */
[----:B------:R-:W-:Y:S01]  /*4370*/  LEA.HI.SX32 R107, R107, R90, 0x1b ;  /* 0x0000005a6b6b7211 */ /* 0x000fe200078fdaff */
[----:B------:R-:W-:Y:S05]  /*4380*/  @!P3 BRA `(.L_x_1466) ;  /* 0x000000100000b947 */ /* 0x000fea0003800000 */
[----:B--2---:R0:W-:Y:S02]  /*4390*/  RED.E.ADD.F32.FTZ.RN.STRONG.GPU [R48.64+-0x1400], R57 ;  /* 0xffec00393000798e */ /* 0x0041e4000c10e79e */
.L_x_1466:
[----:B------:R-:W-:Y:S05]  /*43a0*/  BSYNC B0 ;  /* 0x0000000000007941 */ /* 0x000fea0003800000 */
.L_x_1465:
[----:B------:R-:W4:Y:S01]  /*43b0*/  LDS R107, [R107.X4+0x1e90] ;  /* 0x001e90006b6b7984 */ /* 0x000f220000004800 */
[----:B------:R-:W-:Y:S01]  /*43c0*/  BSSY B0, `(.L_x_1467) ;  /* 0x0000004000007945 */ /* 0x000fe20003800000 */
[----:B------:R-:W-:Y:S01]  /*43d0*/  LEA.HI.SX32 R51, R51, R90, 0x1b ;  /* 0x0000005a33337211 */ /* 0x000fe200078fdaff */
[----:B------:R-:W-:Y:S05]  /*43e0*/  @!P4 BRA `(.L_x_1468) ;  /* 0x000000100000c947 */ /* 0x000fea0003800000 */
[----:B----4-:R4:W-:Y:S02]  /*43f0*/  RED.E.ADD.F32.FTZ.RN.STRONG.GPU [R48.64+-0x1200], R107 ;  /* 0xffee006b3000798e */ /* 0x0109e4000c10e79e */
.L_x_1468:
[----:B------:R-:W-:Y:S05]  /*4400*/  BSYNC B0 ;  /* 0x0000000000007941 */ /* 0x000fea0003800000 */
.L_x_1467:
[----:B------:R-:W0:Y:S01]  /*4410*/  LDS R51, [R51.X4+0x2090] ;  /* 0x0020900033337984 */ /* 0x000e220000004800 */
[----:B------:R-:W-:Y:S01]  /*4420*/  BSSY B0, `(.L_x_1469) ;  /* 0x0000005000007945 */ /* 0x000fe20003800000 */
[----:B0-2---:R-:W-:-:S02]  /*4430*/  IADD3 R57, R90, 0x480, RZ ;  /* 0x000004805a397810 */ /* 0x005fc40007ffe0ff */
[----:B----4-:R-:W-:Y:S01]  /*4440*/  IADD3 R107, R90, 0x500, RZ ;  /* 0x000005005a6b7810 */ /* 0x010fe20007ffe0ff */
[----:B------:R-:W-:Y:S05]  /*4450*/  @!P5 BRA `(.L_x_1470) ;  /* 0x000000100000d947 */ /* 0x000fea0003800000 */
[----:B------:R0:W-:Y:S02]  /*4460*/  RED.E.ADD.F32.FTZ.RN.STRONG.GPU [R48.64+-0x1000], R51 ;  /* 0xfff000333000798e */ /* 0x0001e4000c10e79e */
.L_x_1470:
[----:B------:R-:W-:Y:S05]  /*4470*/  BSYNC B0 ;  /* 0x0000000000007941 */ /* 0x000fea0003800000 */
.L_x_1469:
[-C--:B------:R-:W-:Y:S01]  /*4480*/  LEA.HI.SX32 R57, R57, R90.reuse, 0x1b ;  /* 0x0000005a39397211 */ /* 0x080fe200078fdaff */
[----:B------:R-:W-:Y:S01]  /*4490*/  BSSY B0, `(.L_x_1471) ;  /* 0x000000d000007945 */ /* 0x000fe20003800000 */
[----:B------:R-:W-:Y:S02]  /*44a0*/  ISETP.GE.AND P6, PT, R106, 0x481, PT ;  /* 0x000004816a00780c */ /* 0x000fe40003fc6270 */
[----:B0-----:R-:W-:Y:S02]  /*44b0*/  IADD3 R51, R90, 0x580, RZ ;  /* 0x000005805a337810 */ /* 0x001fe40007ffe0ff */
[----:B------:R-:W0:Y:S01]  /*44c0*/  LDS R57, [R57.X4+0x2290] ;  /* 0x0022900039397984 */ /* 0x000e220000004800 */
[----:B------:R-:W-:Y:S02]  /*44d0*/  LEA.HI.SX32 R107, R107, R90, 0x1b ;  /* 0x0000005a6b6b7211 */ /* 0x000fe400078fdaff */
[----:B------:R-:W-:-:S02]  /*44e0*/  ISETP.GE.AND P0, PT, R106, 0x501, PT ;  /* 0x000005016a00780c */ /* 0x000fc40003f06270 */
[C---:B------:R-:W-:Y:S02]  /*44f0*/  ISETP.GE.AND P1, PT, R106.reuse, 0x581, PT ;  /* 0x000005816a00780c */ /* 0x040fe40003f26270 */
[C---:B------:R-:W-:Y:S02]  /*4500*/  ISETP.GE.AND P2, PT, R106.reuse, 0x601, PT ;  /* 0x000006016a00780c */ /* 0x040fe40003f46270 */
[C---:B------:R-:W-:Y:S02]  /*4510*/  ISETP.GE.AND P3, PT, R106.reuse, 0x681, PT ;  /* 0x000006816a00780c */ /* 0x040fe40003f66270 */
[C---:B------:R-:W-:Y:S02]  /*4520*/  ISETP.GE.AND P4, PT, R106.reuse, 0x701, PT ;  /* 0x000007016a00780c */ /* 0x040fe40003f86270 */
[----:B------:R-:W-:Y:S01]  /*4530*/  ISETP.GE.AND P5, PT, R106, 0x781, PT ;  /* 0x000007816a00780c */ /* 0x000fe20003fa6270 */
[----:B------:R-:W-:Y:S10]  /*4540*/  @!P6 BRA `(.L_x_1472) ;  /* 0x000000100000e947 */ /* 0x000ff40003800000 */
[----:B0-----:R0:W-:Y:S02]  /*4550*/  RED.E.ADD.F32.FTZ.RN.STRONG.GPU [R48.64+-0xe00], R57 ;  /* 0xfff200393000798e */ /* 0x0011e4000c10e79e */
.L_x_1472:
[----:B------:R-:W-:Y:S05]  /*4560*/  BSYNC B0 ;  /* 0x0000000000007941 */ /* 0x000fea0003800000 */
.L_x_1471:
[----:B------:R-:W2:Y:S01]  /*4570*/  LDS R107, [R107.X4+0x2490] ;  /* 0x002490006b6b7984 */ /* 0x000ea20000004800 */
[----:B------:R-:W-:Y:S01]  /*4580*/  BSSY B0, `(.L_x_1473) ;  /* 0x0000005000007945 */ /* 0x000fe20003800000 */
[----:B0-----:R-:W-:-:S02]  /*4590*/  IADD3 R57, R90, 0x600, RZ ;  /* 0x000006005a397810 */ /* 0x001fc40007ffe0ff */
[----:B------:R-:W-:Y:S01]  /*45a0*/  LEA.HI.SX32 R51, R51, R90, 0x1b ;  /* 0x0000005a33337211 */ /* 0x000fe200078fdaff */
[----:B------:R-:W-:Y:S05]  /*45b0*/  @!P0 BRA `(.L_x_1474) ;  /* 0x0000001000008947 */ /* 0x000fea0003800000 */
[----:B--2---:R0:W-:Y:S02]  /*45c0*/  RED.E.ADD.F32.FTZ.RN.STRONG.GPU [R48.64+-0xc00], R107 ;  /* 0xfff4006b3000798e */ /* 0x0041e4000c10e79e */
.L_x_1474:
[----:B------:R-:W-:Y:S05]  /*45d0*/  BSYNC B0 ;  /* 0x0000000000007941 */ /* 0x000fea0003800000 */
.L_x_1473:
[----:B------:R-:W4:Y:S01]  /*45e0*/  LDS R51, [R51.X4+0x2690] ;  /* 0x0026900033337984 */ /* 0x000f220000004800 */
[----:B------:R-:W-:Y:S01]  /*45f0*/  BSSY B0, `(.L_x_1475) ;  /* 0x0000005000007945 */ /* 0x000fe20003800000 */
[----:B0-2---:R-:W-:Y:S02]  /*4600*/  IADD3 R107, R90, 0x680, RZ ;  /* 0x000006805a6b7810 */ /* 0x005fe40007ffe0ff */
[----:B------:R-:W-:Y:S01]  /*4610*/  LEA.HI.SX32 R57, R57, R90, 0x1b ;  /* 0x0000005a39397211 */ /* 0x000fe200078fdaff */
[----:B------:R-:W-:Y:S05]  /*4620*/  @!P1 BRA `(.L_x_1476) ;  /* 0x0000001000009947 */ /* 0x000fea0003800000 */
[----:B----4-:R0:W-:Y:S02]  /*4630*/  RED.E.ADD.F32.FTZ.RN.STRONG.GPU [R48.64+-0xa00], R51 ;  /* 0xfff600333000798e */ /* 0x0101e4000c10e79e */
.L_x_1476:
[----:B------:R-:W-:Y:S05]  /*4640*/  BSYNC B0 ;  /* 0x0000000000007941 */ /* 0x000fea0003800000 */
.L_x_1475:
[----:B------:R-:W2:Y:S01]  /*4650*/  LDS R57, [R57.X4+0x2890] ;  /* 0x0028900039397984 */ /* 0x000ea20000004800 */
[----:B------:R-:W-:Y:S01]  /*4660*/  BSSY B0, `(.L_x_1477) ;  /* 0x0000005000007945 */ /* 0x000fe20003800000 */
[----:B0---4-:R-:W-:Y:S02]  /*4670*/  IADD3 R51, R90, 0x700, RZ ;  /* 0x000007005a337810 */ /* 0x011fe40007ffe0ff */
[----:B------:R-:W-:Y:S01]  /*4680*/  LEA.HI.SX32 R107, R107, R90, 0x1b ;  /* 0x0000005a6b6b7211 */ /* 0x000fe200078fdaff */
[----:B------:R-:W-:Y:S05]  /*4690*/  @!P2 BRA `(.L_x_1478) ;  /* 0x000000100000a947 */ /* 0x000fea0003800000 */
[----:B--2---:R0:W-:Y:S02]  /*46a0*/  RED.E.ADD.F32.FTZ.RN.STRONG.GPU [R48.64+-0x800], R57 ;  /* 0xfff800393000798e */ /* 0x0041e4000c10e79e */
.L_x_1478:
[----:B------:R-:W-:Y:S05]  /*46b0*/  BSYNC B0 ;  /* 0x0000000000007941 */ /* 0x000fea0003800000 */
.L_x_1477:
[----:B------:R-:W4:Y:S01]  /*46c0*/  LDS R107, [R107.X4+0x2a90] ;  /* 0x002a90006b6b7984 */ /* 0x000f220000004800 */
[----:B------:R-:W-:Y:S01]  /*46d0*/  BSSY B0, `(.L_x_1479) ;  /* 0x0000005000007945 */ /* 0x000fe20003800000 */
[----:B0-2---:R-:W-:-:S02]  /*46e0*/  IADD3 R57, R90, 0x780, RZ ;  /* 0x000007805a397810 */ /* 0x005fc40007ffe0ff */
[----:B------:R-:W-:Y:S01]  /*46f0*/  LEA.HI.SX32 R51, R51, R90, 0x1b ;  /* 0x0000005a33337211 */ /* 0x000fe200078fdaff */
[----:B------:R-:W-:Y:S05]  /*4700*/  @!P3 BRA `(.L_x_1480) ;  /* 0x000000100000b947 */ /* 0x000fea0003800000 */
[----:B----4-:R0:W-:Y:S02]  /*4710*/  RED.E.ADD.F32.FTZ.RN.STRONG.GPU [R48.64+-0x600], R107 ;  /* 0xfffa006b3000798e */ /* 0x0101e4000c10e79e */
.L_x_1480:
[----:B------:R-:W-:Y:S05]  /*4720*/  BSYNC B0 ;  /* 0x0000000000007941 */ /* 0x000fea0003800000 */
.L_x_1479:
[----:B------:R-:W2:Y:S01]  /*4730*/  LDS R51, [R51.X4+0x2c90] ;  /* 0x002c900033337984 */ /* 0x000ea20000004800 */
[----:B------:R-:W-:Y:S01]  /*4740*/  BSSY B0, `(.L_x_1481) ;  /* 0x0000004000007945 */ /* 0x000fe20003800000 */
[----:B------:R-:W-:Y:S01]  /*4750*/  LEA.HI.SX32 R57, R57, R90, 0x1b ;  /* 0x0000005a39397211 */ /* 0x000fe200078fdaff */
[----:B------:R-:W-:Y:S05]  /*4760*/  @!P4 BRA `(.L_x_1482) ;  /* 0x000000100000c947 */ /* 0x000fea0003800000 */
[----:B--2---:R2:W-:Y:S02]  /*4770*/  RED.E.ADD.F32.FTZ.RN.STRONG.GPU [R48.64+-0x400], R51 ;  /* 0xfffc00333000798e */ /* 0x0045e4000c10e79e */
.L_x_1482:
[----:B------:R-:W-:Y:S05]  /*4780*/  BSYNC B0 ;  /* 0x0000000000007941 */ /* 0x000fea0003800000 */
.L_x_1481:
[----:B------:R-:W0:Y:S01]  /*4790*/  LDS R57, [R57.X4+0x2e90] ;  /* 0x002e900039397984 */ /* 0x000e220000004800 */
[----:B------:R-:W-:Y:S01]  /*47a0*/  BSSY B0, `(.L_x_1483) ;  /* 0x0000003000007945 */ /* 0x000fe20003800000 */
[----:B------:R-:W-:Y:S05]  /*47b0*/  @!P5 BRA `(.L_x_1484) ;  /* 0x000000100000d947 */ /* 0x000fea0003800000 */
[----:B0-----:R0:W-:Y:S02]  /*47c0*/  RED.E.ADD.F32.FTZ.RN.STRONG.GPU [R48.64+-0x200], R57 ;  /* 0xfffe00393000798e */ /* 0x0011e4000c10e79e */
.L_x_1484:
[----:B------:R-:W-:Y:S05]  /*47d0*/  BSYNC B0 ;  /* 0x0000000000007941 */ /* 0x000fea0003800000 */
.L_x_1483:
[----:B0-2---:R-:W0:Y:S01]  /*47e0*/  SHFL.DOWN PT, R49, R52, 0x1, 0x1f ;  /* 0x08201f0034317f89 */ /* 0x005e2200000e0000 */
[C---:B------:R-:W-:Y:S01]  /*47f0*/  ISETP.GT.AND P0, PT, R88.reuse, 0x1e, PT ;  /* 0x0000001e5800780c */ /* 0x040fe20003f04270 */
[----:B------:R-:W-:Y:S01]  /*4800*/  FMUL.FTZ R140, R153, R140 ;  /* 0x0000008c998c7220 */ /* 0x000fe20000410000 */
[----:B------:R-:W-:Y:S01]  /*4810*/  ISETP.NE.AND P1, PT, R88, RZ, PT ;  /* 0x000000ff5800720c */ /* 0x000fe20003f25270 */
[----:B------:R-:W2:Y:S01]  /*4820*/  SHFL.DOWN PT, R48, R53, 0x1, 0x1f ;  /* 0x08201f0035307f89 */ /* 0x000ea200000e0000 */
[----:B------:R-:W-:Y:S01]  /*4830*/  ISETP.NE.AND P2, PT, R90, RZ, PT ;  /* 0x000000ff5a00720c */ /* 0x000fe20003f45270 */
        /* <DEDUP_REMOVED lines=9> */
[----:B------:R-:W-:Y:S02]  /*48d0*/  FFMA.FTZ R144, R93, R110, R144 ;  /* 0x0000006e5d907223 */ /* 0x000fe40000010090 */
[----:B0-----:R-:W-:Y:S02]  /*48e0*/  @!P0 FADD.FTZ R52, R52, R49 ;  /* 0x0000003134348221 */ /* 0x001fe40000010000 */
[----:B------:R-:W-:Y:S02]  /*48f0*/  FFMA.FTZ R111, R116, R111, R140 ;  /* 0x0000006f746f7223 */ /* 0x000fe4000001008c */
[----:B--2---:R-:W-:Y:S01]  /*4900*/  @!P0 FADD.FTZ R53, R53, R48 ;  /* 0x0000003035358221 */ /* 0x004fe20000010000 */
[----:B------:R-:W0:Y:S01]  /*4910*/  SHFL.DOWN PT, R49, R52, 0x2, 0x1f ;  /* 0x08401f0034317f89 */ /* 0x000e2200000e0000 */
[----:B------:R-:W-:Y:S01]  /*4920*/  ISETP.GT.AND P0, PT, R88, 0x1d, PT ;  /* 0x0000001d5800780c */ /* 0x000fe20003f04270 */
[----:B------:R-:W-:Y:S02]  /*4930*/  FFMA.FTZ R112, R115, R112, R147 ;  /* 0x0000007073707223 */ /* 0x000fe40000010093 */
[----:B------:R-:W2:Y:S01]  /*4940*/  SHFL.DOWN PT, R48, R53, 0x2, 0x1f ;  /* 0x08401f0035307f89 */ /* 0x000ea200000e0000 */
[----:B------:R-:W-:-:S02]  /*4950*/  FFMA.FTZ R113, R102, R113, R134 ;  /* 0x0000007166717223 */ /* 0x000fc40000010086 */
[----:B------:R-:W-:Y:S02]  /*4960*/  FFMA.FTZ R114, R103, R114, R145 ;  /* 0x0000007267727223 */ /* 0x000fe40000010091 */
[----:B------:R-:W-:Y:S02]  /*4970*/  FFMA.FTZ R137, R58, R137, R132 ;  /* 0x000000893a897223 */ /* 0x000fe40000010084 */
[----:B------:R-:W-:Y:S02]  /*4980*/  FFMA.FTZ R136, R59, R136, R133 ;  /* 0x000000883b887223 */ /* 0x000fe40000010085 */
[----:B------:R-:W-:Y:S02]  /*4990*/  FFMA.FTZ R95, R95, R139, R128 ;  /* 0x0000008b5f5f7223 */ /* 0x000fe40000010080 */
[----:B------:R-:W-:Y:S02]  /*49a0*/  FFMA.FTZ R138, R97, R138, R135 ;  /* 0x0000008a618a7223 */ /* 0x000fe40000010087 */
[----:B------:R-:W-:-:S02]  /*49b0*/  FFMA.FTZ R141, R94, R141, R130 ;  /* 0x0000008d5e8d7223 */ /* 0x000fc40000010082 */
[----:B------:R-:W-:Y:S02]  /*49c0*/  FADD.FTZ R17, R56, R17 ;  /* 0x0000001138117221 */ /* 0x000fe40000010000 */
[----:B------:R-:W-:Y:S02]  /*49d0*/  FADD.FTZ R21, R126, R21 ;  /* 0x000000157e157221 */ /* 0x000fe40000010000 */
[----:B------:R-:W-:Y:S02]  /*49e0*/  FADD.FTZ R14, R55, R14 ;  /* 0x0000000e370e7221 */ /* 0x000fe40000010000 */
[----:B0-----:R-:W-:Y:S02]  /*49f0*/  @!P0 FADD.FTZ R52, R52, R49 ;  /* 0x0000003134348221 */ /* 0x001fe40000010000 */
[----:B------:R-:W-:Y:S02]  /*4a00*/  FADD.FTZ R20, R131, R20 ;  /* 0x0000001483147221 */ /* 0x000fe40000010000 */
[----:B--2---:R-:W-:Y:S01]  /*4a10*/  @!P0 FADD.FTZ R53, R53, R48 ;  /* 0x0000003035358221 */ /* 0x004fe20000010000 */
[----:B------:R-:W0:Y:S01]  /*4a20*/  SHFL.DOWN PT, R49, R52, 0x4, 0x1f ;  /* 0x08801f0034317f89 */ /* 0x000e2200000e0000 */
[----:B------:R-:W-:Y:S01]  /*4a30*/  ISETP.GT.AND P0, PT, R88, 0x1b, PT ;  /* 0x0000001b5800780c */ /* 0x000fe20003f04270 */
[----:B------:R-:W-:-:S02]  /*4a40*/  FADD.FTZ R15, R98, R15 ;  /* 0x0000000f620f7221 */ /* 0x000fc40000010000 */
[----:B------:R-:W2:Y:S01]  /*4a50*/  SHFL.DOWN PT, R48, R53, 0x4, 0x1f ;  /* 0x08801f0035307f89 */ /* 0x000ea200000e0000 */
        /* <DEDUP_REMOVED lines=12> */
[----:B--2---:R-:W-:Y:S01]  /*4b20*/  @!P0 FADD.FTZ R53, R53, R48 ;  /* 0x0000003035358221 */ /* 0x004fe20000010000 */
[----:B------:R-:W0:Y:S01]  /*4b30*/  SHFL.DOWN PT, R49, R52, 0x8, 0x1f ;  /* 0x09001f0034317f89 */ /* 0x000e2200000e0000 */
[----:B------:R-:W-:Y:S01]  /*4b40*/  ISETP.GT.AND P0, PT, R88, 0x17, PT ;  /* 0x000000175800780c */ /* 0x000fe20003f04270 */
[----:B------:R-:W-:Y:S02]  /*4b50*/  FADD.FTZ R9, R112, R9 ;  /* 0x0000000970097221 */ /* 0x000fe40000010000 */
[----:B------:R-:W2:Y:S01]  /*4b60*/  SHFL.DOWN PT, R48, R53, 0x8, 0x1f ;  /* 0x09001f0035307f89 */ /* 0x000ea200000e0000 */
        /* <DEDUP_REMOVED lines=12> */
[----:B--2---:R-:W-:Y:S01]  /*4c30*/  @!P0 FADD.FTZ R53, R53, R48 ;  /* 0x0000003035358221 */ /* 0x004fe20000010000 */
[----:B------:R-:W0:Y:S01]  /*4c40*/  SHFL.DOWN PT, R49, R52, 0x10, 0x1f ;  /* 0x0a001f0034317f89 */ /* 0x000e2200000e0000 */
[----:B------:R-:W-:Y:S01]  /*4c50*/  ISETP.GT.AND P0, PT, R88, 0xf, PT ;  /* 0x0000000f5800780c */ /* 0x000fe20003f04270 */
[----:B------:R-:W-:Y:S02]  /*4c60*/  FADD.FTZ R0, R141, R0 ;  /* 0x000000008d007221 */ /* 0x000fe40000010000 */
[----:B------:R-:W2:Y:S10]  /*4c70*/  SHFL.DOWN PT, R48, R53, 0x10, 0x1f ;  /* 0x0a001f0035307f89 */ /* 0x000eb400000e0000 */
[----:B0-----:R-:W-:-:S02]  /*4c80*/  @!P0 FADD.FTZ R52, R52, R49 ;  /* 0x0000003134348221 */ /* 0x001fc40000010000 */
[----:B--2---:R-:W-:-:S05]  /*4c90*/  @!P0 FADD.FTZ R53, R53, R48 ;  /* 0x0000003035358221 */ /* 0x004fca0000010000 */
[----:B------:R0:W-:Y:S04]  /*4ca0*/  @!P1 STS.64 [R87.X8+0x3198], R52 ;  /* 0x0031983457009388 */ /* 0x0001e80000008a00 */
[----:B------:R-:W-:Y:S06]  /*4cb0*/  BAR.SYNC.DEFER_BLOCKING 0x0 ;  /* 0x0000000000007b1d */ /* 0x000fec0000010000 */
[----:B------:R-:W-:Y:S05]  /*4cc0*/  @P2 BRA `(.L_x_1486) ;  /* 0x0000012000002947 */ /* 0x000fea0003800000 */
[----:B------:R-:W-:Y:S01]  /*4cd0*/  ULDC UR20, c[0x0][0x174] ;  /* 0x00005d0000147ab9 */ /* 0x000fe20000000800 */
[----:B---3--:R-:W2:Y:S01]  /*4ce0*/  LDS.128 R48, [0x31a0] ;  /* 0x0031a000ff307984 */ /* 0x008ea20000000c00 */
[----:B------:R-:W-:-:S02]  /*4cf0*/  UISETP.NE.AND UP0, UPT, UR19, UR20, UPT ;  /* 0x000000141300728c */ /* 0x000fc4000bf05270 */
[----:B------:R-:W-:Y:S01]  /*4d00*/  USHF.L.U32 UR20, UR7, 0x2, URZ ;  /* 0x0000000207147899 */ /* 0x000fe2000800063f */
[----:B-1----:R-:W1:Y:S03]  /*4d10*/  LDS.64 R54, [0x31b0] ;  /* 0x0031b000ff367984 */ /* 0x002e660000000a00 */
[----:B------:R-:W-:-:S13]  /*4d20*/  PLOP3.LUT P0, PT, PT, PT, UP0, 0x80, 0x0 ;  /* 0x000000000000781c */ /* 0x000fda0003f0f008 */
[----:B------:R-:W3:Y:S04]  /*4d30*/  @P0 LDS R58, [UR20+0x51e0] ;  /* 0x0051e014ff3a0984 */ /* 0x000ee80008000800 */
[----:B------:R-:W5:Y:S01]  /*4d40*/  @P0 LDS R57, [UR20+0x4de0] ;  /* 0x004de014ff390984 */ /* 0x000f620008000800 */
[----:B--2---:R-:W-:Y:S02]  /*4d50*/  FADD.FTZ R56, R53, R49 ;  /* 0x0000003135387221 */ /* 0x004fe40000010000 */
[----:B------:R-:W-:Y:S02]  /*4d60*/  FADD.FTZ R49, R52, R48 ;  /* 0x0000003034317221 */ /* 0x000fe40000010000 */
[----:B------:R-:W-:Y:S02]  /*4d70*/  FADD.FTZ R56, R51, R56 ;  /* 0x0000003833387221 */ /* 0x000fe40000010000 */
[----:B------:R-:W-:-:S02]  /*4d80*/  FADD.FTZ R49, R50, R49 ;  /* 0x0000003132317221 */ /* 0x000fc40000010000 */
[----:B01----:R-:W-:Y:S02]  /*4d90*/  FADD.FTZ R53, R56, R55 ;  /* 0x0000003738357221 */ /* 0x003fe40000010000 */
[----:B------:R-:W-:Y:S02]  /*4da0*/  FADD.FTZ R52, R49, R54 ;  /* 0x0000003631347221 */ /* 0x000fe40000010000 */
[----:B---3--:R-:W-:Y:S02]  /*4db0*/  @P0 FADD.FTZ R53, R53, R58 ;  /* 0x0000003a35350221 */ /* 0x008fe40000010000 */
[----:B-----5:R-:W-:-:S03]  /*4dc0*/  @P0 FADD.FTZ R52, R52, R57 ;  /* 0x0000003934340221 */ /* 0x020fc60000010000 */
[----:B------:R0:W-:Y:S04]  /*4dd0*/  STS [UR20+0x51e0], R53 ;  /* 0x0051e035ff007988 */ /* 0x0001e80008000814 */
[----:B------:R0:W-:Y:S02]  /*4de0*/  STS [UR20+0x4de0], R52 ;  /* 0x004de034ff007988 */ /* 0x0001e40008000814 */
.L_x_1486:
[----:B------:R-:W-:Y:S05]  /*4df0*/  BSYNC B0 ;  /* 0x0000000000007941 */ /* 0x000fea0003800000 */
.L_x_1485:
[----:B------:R-:W-:Y:S02]  /*4e00*/  UIADD3 UR7, UR7, 0x1, URZ ;  /* 0x0000000107077890 */ /* 0x000fe4000fffe03f */
[----:B------:R-:W-:Y:S02]  /*4e10*/  ULDC UR20, c[0x0][0x16c] ;  /* 0x00005b0000147ab9 */ /* 0x000fe40000000800 */
[----:B------:R-:W-:Y:S02]  /*4e20*/  UISETP.GE.AND UP0, UPT, UR7, UR20, UPT ;  /* 0x000000140700728c */ /* 0x000fe4000bf06270 */
[----:B------:R-:W-:-:S04]  /*4e30*/  UIADD3 UR8, UP1, UR8, 0x1, URZ ;  /* 0x0000000108087890 */ /* 0x000fc8000ff3e03f */
[----:B------:R-:W-:Y:S01]  /*4e40*/  PLOP3.LUT P0, PT, PT, PT, UP0, 0x80, 0x0 ;  /* 0x000000000000781c */ /* 0x000fe20003f0f008 */
[----:B------:R-:W-:-:S12]  /*4e50*/  UIADD3.X UR9, URZ, UR9, URZ, UP1, !UPT ;  /* 0x000000093f097290 */ /* 0x000fd80008ffe43f */
[----:B01-34-:R-:W-:Y:S01]  /*4e60*/  @P0 CALL.REL.NOINC `(.L_x_1439) ;  /* 0x0000001000000944 */ /* 0x01bfe20003c00000 */
[----:B------:R-:W-:Y:S05]  /*4e70*/  BRA `(.L_x_1487) ;  /* 0xffffc5c000007947 */ /* 0x000fea000383ffff */
.L_x_1439:
[----:B------:R-:W-:Y:S01]  /*4e80*/  BAR.SYNC.DEFER_BLOCKING 0x0 ;  /* 0x0000000000007b1d */ /* 0x000fe20000010000 */
[----:B------:R-:W-:Y:S01]  /*4e90*/  F2FP.BF16.PACK_AB R39, R24, R27 ;  /* 0x0000001b1827723e */ /* 0x000fe200000010ff */
[----:B------:R-:W-:Y:S01]  /*4ea0*/  UIADD3 UR7, UR19, -0x1, URZ ;  /* 0xffffffff13077890 */ /* 0x000fe2000fffe03f */
[----:B------:R-:W-:Y:S01]  /*4eb0*/  SHF.L.U32 R24, R90, 0x1, RZ ;  /* 0x000000015a187819 */ /* 0x000fe200000006ff */
[----:B------:R-:W-:Y:S01]  /*4ec0*/  UIADD3 UR32, UP1, UR32, -0x1000, URZ ;  /* 0xfffff00020207890 */ /* 0x000fe2000ff3e03f */
[----:B------:R-:W-:Y:S01]  /*4ed0*/  F2FP.BF16.PACK_AB R37, R28, R31 ;  /* 0x0000001f1c25723e */ /* 0x000fe200000010ff */
[----:B------:R-:W-:Y:S01]  /*4ee0*/  USHF.L.U32 UR8, UR7, 0xb, URZ ;  /* 0x0000000b07087899 */ /* 0x000fe2000800063f */
[----:B------:R-:W-:Y:S01]  /*4ef0*/  F2FP.BF16.PACK_AB R31, R16, R19 ;  /* 0x00000013101f723e */ /* 0x000fe200000010ff */
[----:B------:R-:W-:Y:S01]  /*4f00*/  ULDC.64 UR24, c[0x0][0x2d8] ;  /* 0x0000b60000187ab9 */ /* 0x000fe20000000a00 */
[----:B------:R-:W-:Y:S01]  /*4f10*/  LOP3.LUT R19, R24, 0xffffffc0, RZ, 0xc0, !PT ;  /* 0xffffffc018137812 */ /* 0x000fe200078ec0ff */
[----:B------:R-:W-:Y:S01]  /*4f20*/  UIMAD UR20, UR35, UR24, URZ ;  /* 0x00000018231472a4 */ /* 0x000fe2000f8e023f */
[----:B------:R-:W-:Y:S01]  /*4f30*/  F2FP.BF16.PACK_AB R38, R26, R29 ;  /* 0x0000001d1a26723e */ /* 0x000fe200000010ff */
[----:B------:R-:W-:Y:S01]  /*4f40*/  USHF.R.S32.HI UR9, URZ, 0x1f, UR8 ;  /* 0x0000001f3f097899 */ /* 0x000fe20008011408 */
[----:B------:R-:W-:Y:S01]  /*4f50*/  F2FP.BF16.PACK_AB R36, R30, R33 ;  /* 0x000000211e24723e */ /* 0x000fe200000010ff */
[----:B------:R-:W-:Y:S01]  /*4f60*/  UIMAD UR38, UR34, UR25, UR20 ;  /* 0x00000019222672a4 */ /* 0x000fe2000f8e0214 */
[----:B------:R-:W-:Y:S01]  /*4f70*/  F2FP.BF16.PACK_AB R29, R20, R23 ;  /* 0x00000017141d723e */ /* 0x000fe200000010ff */
[----:B------:R-:W-:Y:S01]  /*4f80*/  UIMAD.WIDE.U32 UR24, UR34, UR24, UR8 ;  /* 0x00000018221872a5 */ /* 0x000fe2000f8e0008 */
[----:B------:R-:W-:Y:S01]  /*4f90*/  F2FP.BF16.PACK_AB R30, R18, R21 ;  /* 0x00000015121e723e */ /* 0x000fe200000010ff */
[----:B------:R-:W-:Y:S01]  /*4fa0*/  ULDC.64 UR20, c[0x0][0x2e0] ;  /* 0x0000b80000147ab9 */ /* 0x000fe20000000a00 */
[----:B------:R-:W-:Y:S01]  /*4fb0*/  LEA R20, R88, R19, 0x1 ;  /* 0x0000001358147211 */ /* 0x000fe200078e08ff */
[----:B------:R-:W-:Y:S01]  /*4fc0*/  UIADD3 UR25, UR25, UR38, URZ ;  /* 0x0000002619197290 */ /* 0x000fe2000fffe03f */
[----:B------:R-:W-:Y:S01]  /*4fd0*/  F2FP.BF16.PACK_AB R28, R22, R25 ;  /* 0x00000019161c723e */ /* 0x000fe200000010ff */
[----:B------:R-:W-:Y:S01]  /*4fe0*/  UIMAD UR38, UR17, UR20, URZ ;  /* 0x00000014112672a4 */ /* 0x000fe2000f8e023f */
[----:B------:R-:W-:Y:S01]  /*4ff0*/  FADD.FTZ R16, R89, R0 ;  /* 0x0000000059107221 */ /* 0x000fe20000010000 */
[----:B------:R0:W-:Y:S01]  /*5000*/  STS.128 [R20.X16], R36 ;  /* 0x0000002414007388 */ /* 0x0001e2000000cc00 */
[----:B------:R-:W-:-:S02]  /*5010*/  UIADD3 UR28, UP2, UR28, -0x1000, URZ ;  /* 0xfffff0001c1c7890 */ /* 0x000fc4000ff5e03f */
[----:B------:R-:W-:Y:S01]  /*5020*/  UIMAD UR38, UR16, UR21, UR38 ;  /* 0x00000015102672a4 */ /* 0x000fe2000f8e0226 */
[----:B------:R1:W-:Y:S01]  /*5030*/  STS.128 [R20.X16+0x10], R28 ;  /* 0x0000101c14007388 */ /* 0x0003e2000000cc00 */
[----:B------:R-:W-:-:S06]  /*5040*/  NOP ;  /* 0x0000000000007918 */ /* 0x000fcc0000000000 */
[----:B------:R-:W2:Y:S01]  /*5050*/  LDS.128 R24, [R85.X16] ;  /* 0x0000000055187984 */ /* 0x000ea2000000cc00 */
[----:B------:R-:W-:Y:S01]  /*5060*/  UIMAD.WIDE.U32 UR20, UR16, UR20, UR24 ;  /* 0x00000014101472a5 */ /* 0x000fe2000f8e0018 */
[----:B------:R-:W-:Y:S01]  /*5070*/  FADD.FTZ R21, R16, R3 ;  /* 0x0000000310157221 */ /* 0x000fe20000010000 */
[----:B------:R-:W-:Y:S01]  /*5080*/  UIADD3 UR26, UP3, UR26, -0x1000, URZ ;  /* 0xfffff0001a1a7890 */ /* 0x000fe2000ff7e03f */
[----:B------:R-:W3:Y:S01]  /*5090*/  LDS.128 R32, [R85.X16+0x200] ;  /* 0x0002000055207984 */ /* 0x000ee2000000cc00 */
[----:B------:R-:W-:Y:S01]  /*50a0*/  ULDC.64 UR24, c[0x0][0x330] ;  /* 0x0000cc0000187ab9 */ /* 0x000fe20000000a00 */
[----:B0-----:R-:W-:Y:S01]  /*50b0*/  F2FP.BF16.PACK_AB R39, R17, R14 ;  /* 0x0000000e1127723e */ /* 0x001fe200000010ff */
[----:B------:R-:W-:Y:S01]  /*50c0*/  UIADD3 UR21, UR21, UR38, URZ ;  /* 0x0000002615157290 */ /* 0x000fe2000fffe03f */
[----:B------:R-:W-:Y:S01]  /*50d0*/  F2FP.BF16.PACK_AB R38, R15, R12 ;  /* 0x0000000c0f26723e */ /* 0x000fe200000010ff */
[----:B------:R-:W-:Y:S01]  /*50e0*/  ULEA UR24, UP0, UR20, UR24, 0x1 ;  /* 0x0000001814187291 */ /* 0x000fe2000f80083f */
[----:B-1----:R-:W-:Y:S01]  /*50f0*/  F2FP.BF16.PACK_AB R28, R3, R0 ;  /* 0x00000000031c723e */ /* 0x002fe200000010ff */
[----:B------:R-:W-:Y:S01]  /*5100*/  ULDC.64 UR38, c[0x0][0x2f8] ;  /* 0x0000be0000267ab9 */ /* 0x000fe20000000a00 */
[----:B------:R-:W-:Y:S01]  /*5110*/  F2FP.BF16.PACK_AB R29, R5, R2 ;  /* 0x00000002051d723e */ /* 0x000fe200000010ff */
[----:B------:R-:W-:Y:S01]  /*5120*/  ULEA.HI.X UR25, UR20, UR25, UR21, 0x1, UP0 ;  /* 0x0000001914197291 */ /* 0x000fe200080f0c15 */
[----:B------:R-:W-:Y:S01]  /*5130*/  F2FP.BF16.PACK_AB R31, R9, R6 ;  /* 0x00000006091f723e */ /* 0x000fe200000010ff */
[----:B------:R-:W-:Y:S01]  /*5140*/  UIMAD UR20, UR35, UR38, URZ ;  /* 0x00000026231472a4 */ /* 0x000fe2000f8e023f */
[----:B------:R-:W-:Y:S01]  /*5150*/  MOV R18, UR24 ;  /* 0x0000001800127c02 */ /* 0x000fe20008000f00 */
[----:B------:R-:W-:Y:S01]  /*5160*/  FADD.FTZ R0, R21, R2 ;  /* 0x0000000215007221 */ /* 0x000fe20000010000 */
[----:B------:R-:W-:Y:S01]  /*5170*/  F2FP.BF16.PACK_AB R30, R7, R4 ;  /* 0x00000004071e723e */ /* 0x000fe200000010ff */
[----:B------:R-:W-:Y:S01]  /*5180*/  UIMAD UR24, UR34, UR39, UR20 ;  /* 0x00000027221872a4 */ /* 0x000fe2000f8e0214 */
[----:B------:R-:W-:Y:S01]  /*5190*/  MOV R19, UR25 ;  /* 0x0000001900137c02 */ /* 0x000fe20008000f00 */
[----:B------:R-:W-:Y:S01]  /*51a0*/  UIMAD.WIDE.U32 UR20, UR34, UR38, UR8 ;  /* 0x00000026221472a5 */ /* 0x000fe2000f8e0008 */
[----:B------:R-:W-:Y:S01]  /*51b0*/  F2FP.BF16.PACK_AB R37, R13, R10 ;  /* 0x0000000a0d25723e */ /* 0x000fe200000010ff */
[----:B------:R-:W-:Y:S01]  /*51c0*/  FADD.FTZ R5, R0, R5 ;  /* 0x0000000500057221 */ /* 0x000fe20000010000 */
[----:B------:R-:W-:Y:S01]  /*51d0*/  F2FP.BF16.PACK_AB R36, R11, R8 ;  /* 0x000000080b24723e */ /* 0x000fe200000010ff */
[----:B------:R-:W-:Y:S01]  /*51e0*/  IMAD.WIDE R18, R86, 0x10, R18 ;  /* 0x0000001056127825 */ /* 0x000fe200078e0212 */
[----:B------:R-:W-:-:S02]  /*51f0*/  ULDC.64 UR8, c[0x0][0x300] ;  /* 0x0000c00000087ab9 */ /* 0x000fc40000000a00 */
[----:B------:R-:W-:Y:S01]  /*5200*/  UIADD3 UR21, UR21, UR24, URZ ;  /* 0x0000001815157290 */ /* 0x000fe2000fffe03f */
[----:B------:R-:W-:Y:S01]  /*5210*/  FADD.FTZ R4, R5, R4 ;  /* 0x0000000405047221 */ /* 0x000fe20000010000 */
[----:B------:R-:W-:Y:S02]  /*5220*/  UIMAD UR24, UR17, UR8, URZ ;  /* 0x00000008111872a4 */ /* 0x000fe4000f8e023f */
[----:B------:R-:W-:Y:S01]  /*5230*/  ULDC.64 UR38, c[0x0][0x340] ;  /* 0x0000d00000267ab9 */ /* 0x000fe20000000a00 */
[----:B------:R-:W-:Y:S01]  /*5240*/  FADD.FTZ R7, R4, R7 ;  /* 0x0000000704077221 */ /* 0x000fe20000010000 */
[----:B------:R-:W-:Y:S02]  /*5250*/  UIMAD UR24, UR16, UR9, UR24 ;  /* 0x00000009101872a4 */ /* 0x000fe4000f8e0218 */
[----:B------:R-:W-:Y:S01]  /*5260*/  UIMAD.WIDE.U32 UR8, UR16, UR8, UR20 ;  /* 0x00000008100872a5 */ /* 0x000fe2000f8e0014 */
[----:B------:R-:W-:Y:S01]  /*5270*/  FADD.FTZ R6, R7, R6 ;  /* 0x0000000607067221 */ /* 0x000fe20000010000 */
[----:B------:R-:W-:Y:S01]  /*5280*/  UIADD3 UR22, UP4, UR22, -0x1000, URZ ;  /* 0xfffff00016167890 */ /* 0x000fe2000ff9e03f */
[----:B--2---:R-:W-:Y:S01]  /*5290*/  STG.E.128 [R18.64], R24 ;  /* 0x0000001812007986 */ /* 0x004fe2000c101d1e */
[----:B------:R-:W-:Y:S01]  /*52a0*/  UIADD3 UR20, UR9, UR24, URZ ;  /* 0x0000001809147290 */ /* 0x000fe2000fffe03f */
[----:B------:R-:W-:Y:S01]  /*52b0*/  FADD.FTZ R9, R6, R9 ;  /* 0x0000000906097221 */ /* 0x000fe20000010000 */
[----:B------:R-:W-:Y:S01]  /*52c0*/  ULEA UR9, UP0, UR8, UR38, 0x1 ;  /* 0x0000002608097291 */ /* 0x000fe2000f80083f */
[----:B---3--:R-:W-:Y:S01]  /*52d0*/  STG.E.128 [R18.64+0x200], R32 ;  /* 0x0002002012007986 */ /* 0x008fe2000c101d1e */
[----:B------:R-:W-:Y:S01]  /*52e0*/  UIADD3 UR6, UR6, 0x1, URZ ;  /* 0x0000000106067890 */ /* 0x000fe2000fffe03f */
[----:B------:R-:W-:Y:S01]  /*52f0*/  FADD.FTZ R8, R9, R8 ;  /* 0x0000000809087221 */ /* 0x000fe20000010000 */
[----:B------:R-:W-:Y:S01]  /*5300*/  ULEA.HI.X UR8, UR8, UR39, UR20, 0x1, UP0 ;  /* 0x0000002708087291 */ /* 0x000fe200080f0c14 */
[----:B------:R-:W-:Y:S01]  /*5310*/  BAR.SYNC.DEFER_BLOCKING 0x0 ;  /* 0x0000000000007b1d */ /* 0x000fe20000010000 */
[----:B------:R-:W-:Y:S01]  /*5320*/  MOV R2, UR9 ;  /* 0x0000000900027c02 */ /* 0x000fe20008000f00 */
[----:B------:R-:W-:Y:S01]  /*5330*/  FADD.FTZ R11, R8, R11 ;  /* 0x0000000b080b7221 */ /* 0x000fe20000010000 */
[----:B------:R-:W-:-:S02]  /*5340*/  UISETP.GT.AND UP0, UPT, UR19, 0x1, UPT ;  /* 0x000000011300788c */ /* 0x000fc4000bf04270 */
[----:B------:R-:W-:Y:S01]  /*5350*/  MOV R3, UR8 ;  /* 0x0000000800037c02 */ /* 0x000fe20008000f00 */
[----:B------:R-:W-:Y:S01]  /*5360*/  FADD.FTZ R10, R11, R10 ;  /* 0x0000000a0b0a7221 */ /* 0x000fe20000010000 */
[----:B------:R-:W-:Y:S02]  /*5370*/  UIADD3.X UR33, UR33, -0x1, URZ, UP1, !UPT ;  /* 0xffffffff21217890 */ /* 0x000fe40008ffe43f */
[----:B------:R-:W-:Y:S01]  /*5380*/  PLOP3.LUT P0, PT, PT, PT, UP0, 0x80, 0x0 ;  /* 0x000000000000781c */ /* 0x000fe20003f0f008 */
[----:B------:R-:W-:Y:S01]  /*5390*/  IMAD.WIDE R2, R86, 0x10, R2 ;  /* 0x0000001056027825 */ /* 0x000fe200078e0202 */
[----:B------:R-:W-:Y:S02]  /*53a0*/  UIADD3.X UR29, UR29, -0x1, URZ, UP2, !UPT ;  /* 0xffffffff1d1d7890 */ /* 0x000fe400097fe43f */
[----:B------:R-:W-:Y:S01]  /*53b0*/  UIADD3.X UR27, UR27, -0x1, URZ, UP3, !UPT ;  /* 0xffffffff1b1b7890 */ /* 0x000fe20009ffe43f */
[----:B------:R-:W-:Y:S01]  /*53c0*/  FADD.FTZ R13, R10, R13 ;  /* 0x0000000d0a0d7221 */ /* 0x000fe20000010000 */
[----:B------:R-:W-:-:S02]  /*53d0*/  UIADD3.X UR23, UR23, -0x1, URZ, UP4, !UPT ;  /* 0xffffffff17177890 */ /* 0x000fc4000a7fe43f */
[----:B------:R-:W-:Y:S01]  /*53e0*/  UMOV UR19, UR7 ;  /* 0x0000000700137c82 */ /* 0x000fe20008000000 */
[----:B------:R-:W-:-:S04]  /*53f0*/  FADD.FTZ R12, R13, R12 ;  /* 0x0000000c0d0c7221 */ /* 0x000fc80000010000 */
[----:B------:R-:W-:Y:S01]  /*5400*/  FADD.FTZ R15, R12, R15 ;  /* 0x0000000f0c0f7221 */ /* 0x000fe20000010000 */
[----:B------:R-:W-:Y:S03]  /*5410*/  STS.128 [R20.X16], R28 ;  /* 0x0000001c14007388 */ /* 0x000fe6000000cc00 */
[----:B------:R-:W-:Y:S01]  /*5420*/  FADD.FTZ R14, R15, R14 ;  /* 0x0000000e0f0e7221 */ /* 0x000fe20000010000 */
[----:B------:R-:W-:Y:S01]  /*5430*/  STS.128 [R20.X16+0x10], R36 ;  /* 0x0000102414007388 */ /* 0x000fe2000000cc00 */
[----:B------:R-:W-:-:S06]  /*5440*/  NOP ;  /* 0x0000000000007918 */ /* 0x000fcc0000000000 */
[----:B------:R-:W0:Y:S01]  /*5450*/  LDS.128 R24, [R85.X16] ;  /* 0x0000000055187984 */ /* 0x000e22000000cc00 */
[----:B------:R-:W-:-:S03]  /*5460*/  FADD.FTZ R89, R14, R17 ;  /* 0x000000110e597221 */ /* 0x000fc60000010000 */
[----:B------:R-:W1:Y:S04]  /*5470*/  LDS.128 R40, [R85.X16+0x200] ;  /* 0x0002000055287984 */ /* 0x000e68000000cc00 */
[----:B0-----:R0:W-:Y:S04]  /*5480*/  STG.E.128 [R2.64], R24 ;  /* 0x0000001802007986 */ /* 0x0011e8000c101d1e */
[----:B-1----:R0:W-:Y:S02]  /*5490*/  STG.E.128 [R2.64+0x200], R40 ;  /* 0x0002002802007986 */ /* 0x0021e4000c101d1e */
[----:B0-----:R-:W-:Y:S01]  /*54a0*/  @!P0 CALL.REL.NOINC `(.L_x_1437) ;  /* 0x0000001000008944 */ /* 0x001fe20003c00000 */
[----:B------:R-:W-:Y:S05]  /*54b0*/  BRA `(.L_x_1488) ;  /* 0xffffb59000007947 */ /* 0x000fea000383ffff */
.L_x_1437:
[----:B------:R-:W-:Y:S02]  /*54c0*/  ISETP.NE.U32.AND P0, PT, RZ, c[0x0][0x328], PT ;  /* 0x0000ca00ff007a0c */ /* 0x000fe40003f05070 */
[----:B------:R-:W-:-:S02]  /*54d0*/  ISETP.NE.U32.AND P2, PT, RZ, c[0x0][0x348], PT ;  /* 0x0000d200ff007a0c */ /* 0x000fc40003f45070 */
        /* <DEDUP_REMOVED lines=32> */
.L_x_1490:
[----:B0-----:R-:W-:Y:S05]  /*56e0*/  BSYNC B0 ;  /* 0x0000000000007941 */ /* 0x001fea0003800000 */
.L_x_1489:
        /* <DEDUP_REMOVED lines=31> */
[----:B------:R-:W-:Y:S01]  /*58e0*/  HFMA2.MMA R11, -RZ, RZ, 0, 0 ;  /* 0x00000000ff0b7435 */ /* 0x000fe200000001ff */
[----:B------:R-:W-:Y:S05]  /*58f0*/  BRA `(.L_x_1493) ;  /* 0x0000001000007947 */ /* 0x000fea0003800000 */
.L_x_1492:
[----:B------:R-:W3:Y:S02]  /*5900*/  S2R R11, SR_TID.X ;  /* 0x00000000000b7919 */ /* 0x000ee40000002100 */
.L_x_1493:
[----:B0-----:R-:W-:Y:S05]  /*5910*/  BSYNC B0 ;  /* 0x0000000000007941 */ /* 0x001fea0003800000 */
.L_x_1491:
        /* <DEDUP_REMOVED lines=8> */
[----:B-1----:R-:W-:Y:S02]  /*59a0*/  UIMAD.WIDE.U32 UR4, UR16, UR8, URZ ;  /* 0x00000008100472a5 */ /* 0x002fe4000f8e003f */
[----:B------:R-:W-:Y:S02]  /*59b0*/  UIMAD UR6, UR16, UR9, UR17 ;  /* 0x00000009100672a4 */ /* 0x000fe4000f8e0211 */
[----:B------:R-:W-:Y:S02]  /*59c0*/  UIADD3 UR7, UR11, UR7, URZ ;  /* 0x000000070b077290 */ /* 0x000fe4000fffe03f */
[----:B------:R-:W-:Y:S02]  /*59d0*/  UIADD3 UR6, UR5, UR6, URZ ;  /* 0x0000000605067290 */ /* 0x000fe4000fffe03f */
.L_x_1494:
[----:B0-----:R-:W0:Y:S01]  /*59e0*/  LDS R13, [R11.X4+0x4de0] ;  /* 0x004de0000b0d7984 */ /* 0x001e220000004800 */
[----:B------:R-:W-:Y:S02]  /*59f0*/  MOV R4, UR4 ;  /* 0x0000000400047c02 */ /* 0x000fe40008000f00 */
[----:B------:R-:W-:Y:S01]  /*5a00*/  SHF.R.S32.HI R0, RZ, 0x1f, R11 ;  /* 0x0000001fff007819 */ /* 0x000fe2000001140b */
[----:B------:R1:W2:Y:S01]  /*5a10*/  LDS R15, [R11.X4+0x51e0] ;  /* 0x0051e0000b0f7984 */ /* 0x0002a20000004800 */
[----:B------:R-:W-:-:S02]  /*5a20*/  MOV R3, UR6 ;  /* 0x0000000600037c02 */ /* 0x000fc40008000f00 */
[----:B------:R-:W-:Y:S01]  /*5a30*/  MOV R2, R4 ;  /* 0x0000000400027202 */ /* 0x000fe20000000f00 */
[C---:B------:R-:W-:Y:S01]  /*5a40*/  IMAD R4, R0.reuse, c[0x0][0x290], RZ ;  /* 0x0000a40000047a24 */ /* 0x040fe200078e02ff */
[----:B------:R-:W-:Y:S01]  /*5a50*/  MOV R8, UR10 ;  /* 0x0000000a00087c02 */ /* 0x000fe20008000f00 */
[----:B------:R-:W-:Y:S01]  /*5a60*/  IMAD R0, R0, c[0x0][0x2b0], RZ ;  /* 0x0000ac0000007a24 */ /* 0x000fe200078e02ff */
[----:B------:R-:W-:Y:S01]  /*5a70*/  MOV R5, UR5 ;  /* 0x0000000500057c02 */ /* 0x000fe20008000f00 */
[C---:B------:R-:W-:Y:S01]  /*5a80*/  IMAD.WIDE.U32 R2, R11.reuse, c[0x0][0x290], R2 ;  /* 0x0000a4000b027a25 */ /* 0x040fe200078e0002 */
[----:B------:R-:W-:Y:S02]  /*5a90*/  MOV R7, UR7 ;  /* 0x0000000700077c02 */ /* 0x000fe40008000f00 */
[----:B------:R-:W-:Y:S01]  /*5aa0*/  MOV R6, R8 ;  /* 0x0000000800067202 */ /* 0x000fe20000000f00 */
[C---:B------:R-:W-:Y:S01]  /*5ab0*/  IMAD R5, R11.reuse, c[0x0][0x294], R4 ;  /* 0x0000a5000b057a24 */ /* 0x040fe200078e0204 */
[----:B------:R-:W-:Y:S01]  /*5ac0*/  MOV R9, UR11 ;  /* 0x0000000b00097c02 */ /* 0x000fe20008000f00 */
[C---:B------:R-:W-:Y:S01]  /*5ad0*/  IMAD R9, R11.reuse, c[0x0][0x2b4], R0 ;  /* 0x0000ad000b097a24 */ /* 0x040fe200078e0200 */
[----:B------:R-:W-:Y:S01]  /*5ae0*/  LEA R4, P0, R2, c[0x0][0x310], 0x2 ;  /* 0x0000c40002047a11 */ /* 0x000fe200078010ff */
[----:B------:R-:W-:Y:S01]  /*5af0*/  IMAD.WIDE.U32 R6, R11, c[0x0][0x2b0], R6 ;  /* 0x0000ac000b067a25 */ /* 0x000fe200078e0006 */
[----:B------:R-:W-:Y:S01]  /*5b00*/  IADD3 R5, R3, R5, RZ ;  /* 0x0000000503057210 */ /* 0x000fe20007ffe0ff */
[----:B------:R-:W-:Y:S01]  /*5b10*/  YIELD ;  /* 0x0000000000007946 */ /* 0x000fe20003800000 */
        /* <DEDUP_REMOVED lines=10> */
.L_x_1444:
[----:B------:R-:W-:Y:S01]  /*5bc0*/  HFMA2.MMA R54, -RZ, RZ, 0, 5.9604644775390625e-08 ;  /* 0x00000001ff367435 */ /* 0x000fe200000001ff */
[----:B------:R-:W-:Y:S02]  /*5bd0*/  MOV R55, R56 ;  /* 0x0000003800377202 */ /* 0x000fe40000000f00 */
[----:B------:R-:W-:Y:S02]  /*5be0*/  MOV R51, RZ ;  /* 0x000000ff00337202 */ /* 0x000fe40000000f00 */
[----:B------:R-:W-:-:S02]  /*5bf0*/  MOV R50, 0xffffffff ;  /* 0xffffffff00327802 */ /* 0x000fc40000000f00 */
[----:B------:R-:W-:Y:S02]  /*5c00*/  MOV R48, 0x5c20 ;  /* 0x00005c2000307802 */ /* 0x000fe40000000f00 */
[----:B-1---5:R-:W-:Y:S05]  /*5c10*/  CALL.REL.NOINC `($__internal_62_$__cuda_sm70_shflsync_up) ;  /* 0x00000ec000007944 */ /* 0x022fea0003c00000 */
[----:B-1----:R-:W-:Y:S01]  /*5c20*/  MOV R59, R50 ;  /* 0x00000032003b7202 */ /* 0x002fe20000000f00 */
[----:B0-----:R-:W-:Y:S05]  /*5c30*/  BRA `(.L_x_1495) ;  /* 0xffffc81000007947 */ /* 0x001fea000383ffff */
.L_x_1445:
[----:B------:R-:W-:Y:S01]  /*5c40*/  HFMA2.MMA R54, -RZ, RZ, 0, 5.9604644775390625e-08 ;  /* 0x00000001ff367435 */ /* 0x000fe200000001ff */
[----:B------:R-:W-:Y:S02]  /*5c50*/  MOV R55, R57 ;  /* 0x0000003900377202 */ /* 0x000fe40000000f00 */
[----:B------:R-:W-:Y:S02]  /*5c60*/  MOV R51, RZ ;  /* 0x000000ff00337202 */ /* 0x000fe40000000f00 */
[----:B------:R-:W-:Y:S02]  /*5c70*/  MOV R50, 0xffffffff ;  /* 0xffffffff00327802 */ /* 0x000fe40000000f00 */
[----:B------:R-:W-:Y:S02]  /*5c80*/  MOV R48, 0x5ca0 ;  /* 0x00005ca000307802 */ /* 0x000fe40000000f00 */
[----:B012--5:R-:W-:Y:S05]  /*5c90*/  CALL.REL.NOINC `($__internal_62_$__cuda_sm70_shflsync_up) ;  /* 0x00000e4000007944 */ /* 0x027fea0003c00000 */
        /* <DEDUP_REMOVED lines=10> */
[----:B------:R-:W-:Y:S05]  /*5d40*/  CALL.REL.NOINC `($__internal_62_$__cuda_sm70_shflsync_up) ;  /* 0x00000d9000007944 */ /* 0x000fea0003c00000 */
[----:B0-----:R-:W-:Y:S01]  /*5d50*/  HFMA2.MMA R54, -RZ, RZ, 0, 1.1920928955078125e-07 ;  /* 0x00000002ff367435 */ /* 0x001fe200000001ff */
[----:B-1----:R-:W-:Y:S02]  /*5d60*/  MOV R56, R50 ;  /* 0x0000003200387202 */ /* 0x002fe40000000f00 */
[----:B------:R-:W-:-:S02]  /*5d70*/  MOV R55, R57 ;  /* 0x0000003900377202 */ /* 0x000fc40000000f00 */
[----:B------:R-:W-:Y:S02]  /*5d80*/  MOV R51, RZ ;  /* 0x000000ff00337202 */ /* 0x000fe40000000f00 */
[----:B------:R-:W-:Y:S02]  /*5d90*/  MOV R50, 0xffffffff ;  /* 0xffffffff00327802 */ /* 0x000fe40000000f00 */
[----:B------:R-:W-:Y:S02]  /*5da0*/  MOV R48, 0x5dc0 ;  /* 0x00005dc000307802 */ /* 0x000fe40000000f00 */
[----:B------:R-:W-:Y:S05]  /*5db0*/  CALL.REL.NOINC `($__internal_62_$__cuda_sm70_shflsync_up) ;  /* 0x00000d2000007944 */ /* 0x000fea0003c00000 */
        /* <DEDUP_REMOVED lines=8> */
[----:B------:R-:W-:Y:S05]  /*5e40*/  CALL.REL.NOINC `($__internal_62_$__cuda_sm70_shflsync_up) ;  /* 0x00000c9000007944 */ /* 0x000fea0003c00000 */
[----:B0-----:R-:W-:Y:S01]  /*5e50*/  HFMA2.MMA R54, -RZ, RZ, 0, 2.384185791015625e-07 ;  /* 0x00000004ff367435 */ /* 0x001fe200000001ff */
[----:B-1----:R-:W-:Y:S02]  /*5e60*/  MOV R56, R50 ;  /* 0x0000003200387202 */ /* 0x002fe40000000f00 */
[----:B------:R-:W-:Y:S02]  /*5e70*/  MOV R55, R57 ;  /* 0x0000003900377202 */ /* 0x000fe40000000f00 */
[----:B------:R-:W-:Y:S02]  /*5e80*/  MOV R51, RZ ;  /* 0x000000ff00337202 */ /* 0x000fe40000000f00 */
[----:B------:R-:W-:Y:S02]  /*5e90*/  MOV R50, 0xffffffff ;  /* 0xffffffff00327802 */ /* 0x000fe40000000f00 */
[----:B------:R-:W-:Y:S02]  /*5ea0*/  MOV R48, 0x5ec0 ;  /* 0x00005ec000307802 */ /* 0x000fe40000000f00 */
[----:B------:R-:W-:Y:S05]  /*5eb0*/  CALL.REL.NOINC `($__internal_62_$__cuda_sm70_shflsync_up) ;  /* 0x00000c2000007944 */ /* 0x000fea0003c00000 */
        /* <DEDUP_REMOVED lines=8> */
[----:B------:R-:W-:Y:S05]  /*5f40*/  CALL.REL.NOINC `($__internal_62_$__cuda_sm70_shflsync_up) ;  /* 0x00000b9000007944 */ /* 0x000fea0003c00000 */
[----:B0-----:R-:W-:Y:S01]  /*5f50*/  HFMA2.MMA R54, -RZ, RZ, 0, 4.76837158203125e-07 ;  /* 0x00000008ff367435 */ /* 0x001fe200000001ff */
[----:B-1----:R-:W-:Y:S02]  /*5f60*/  MOV R56, R50 ;  /* 0x0000003200387202 */ /* 0x002fe40000000f00 */
[----:B------:R-:W-:Y:S02]  /*5f70*/  MOV R55, R57 ;  /* 0x0000003900377202 */ /* 0x000fe40000000f00 */
[----:B------:R-:W-:Y:S02]  /*5f80*/  MOV R51, RZ ;  /* 0x000000ff00337202 */ /* 0x000fe40000000f00 */
[----:B------:R-:W-:Y:S02]  /*5f90*/  MOV R50, 0xffffffff ;  /* 0xffffffff00327802 */ /* 0x000fe40000000f00 */
[----:B------:R-:W-:Y:S02]  /*5fa0*/  MOV R48, 0x5fc0 ;  /* 0x00005fc000307802 */ /* 0x000fe40000000f00 */
[----:B------:R-:W-:Y:S05]  /*5fb0*/  CALL.REL.NOINC `($__internal_62_$__cuda_sm70_shflsync_up) ;  /* 0x00000b2000007944 */ /* 0x000fea0003c00000 */
[----:B------:R-:W-:Y:S01]  /*5fc0*/  ISETP.GE.AND P0, PT, R88, 0x8, PT ;  /* 0x000000085800780c */ /* 0x000fe20003f06270 */
[----:B0-----:R-:W-:Y:S01]  /*5fd0*/  HFMA2.MMA R54, -RZ, RZ, 0, 9.5367431640625e-07 ;  /* 0x00000010ff367435 */ /* 0x001fe200000001ff */
[----:B------:R-:W-:-:S02]  /*5fe0*/  MOV R51, RZ ;  /* 0x000000ff00337202 */ /* 0x000fc40000000f00 */
[----:B------:R-:W-:-:S09]  /*5ff0*/  MOV R48, 0x6070 ;  /* 0x0000607000307802 */ /* 0x000fd20000000f00 */
[----:B-1----:R-:W-:Y:S01]  /*6000*/  @P0 FFMA.FTZ R57, R59, R50, R57 ;  /* 0x000000323b390223 */ /* 0x002fe20000010039 */
[----:B------:R-:W-:Y:S01]  /*6010*/  MOV R50, 0xffffffff ;  /* 0xffffffff00327802 */ /* 0x000fe20000000f00 */
[----:B------:R-:W-:-:S03]  /*6020*/  @P0 FMUL.FTZ R59, R56, R59 ;  /* 0x0000003b383b0220 */ /* 0x000fc60000410000 */
[----:B------:R-:W-:Y:S02]  /*6030*/  MOV R154, R57 ;  /* 0x00000039009a7202 */ /* 0x000fe40000000f00 */
[-C--:B------:R-:W-:Y:S02]  /*6040*/  MOV R156, R59.reuse ;  /* 0x0000003b009c7202 */ /* 0x080fe40000000f00 */
[----:B------:R-:W-:Y:S02]  /*6050*/  MOV R55, R59 ;  /* 0x0000003b00377202 */ /* 0x000fe40000000f00 */
[----:B------:R-:W-:Y:S05]  /*6060*/  CALL.REL.NOINC `($__internal_62_$__cuda_sm70_shflsync_up) ;  /* 0x00000a7000007944 */ /* 0x000fea0003c00000 */
[----:B0-----:R-:W-:Y:S01]  /*6070*/  HFMA2.MMA R54, -RZ, RZ, 0, 9.5367431640625e-07 ;  /* 0x00000010ff367435 */ /* 0x001fe200000001ff */
[----:B-1----:R-:W-:Y:S02]  /*6080*/  MOV R59, R50 ;  /* 0x00000032003b7202 */ /* 0x002fe40000000f00 */
[----:B------:R-:W-:Y:S02]  /*6090*/  MOV R55, R57 ;  /* 0x0000003900377202 */ /* 0x000fe40000000f00 */
[----:B------:R-:W-:Y:S02]  /*60a0*/  MOV R51, RZ ;  /* 0x000000ff00337202 */ /* 0x000fe40000000f00 */
[----:B------:R-:W-:-:S02]  /*60b0*/  MOV R50, 0xffffffff ;  /* 0xffffffff00327802 */ /* 0x000fc40000000f00 */
[----:B------:R-:W-:Y:S02]  /*60c0*/  MOV R48, 0x60e0 ;  /* 0x000060e000307802 */ /* 0x000fe40000000f00 */
[----:B------:R-:W-:Y:S05]  /*60d0*/  CALL.REL.NOINC `($__internal_62_$__cuda_sm70_shflsync_up) ;  /* 0x00000a0000007944 */ /* 0x000fea0003c00000 */
[----:B01----:R-:W-:Y:S05]  /*60e0*/  BRA `(.L_x_1496) ;  /* 0xffffc4e000007947 */ /* 0x003fea000383ffff */
.L_x_1448:
[----:B------:R-:W-:Y:S01]  /*60f0*/  HFMA2.MMA R54, -RZ, RZ, 0, 5.9604644775390625e-08 ;  /* 0x00000001ff367435 */ /* 0x000fe200000001ff */
[----:B0-----:R-:W-:Y:S02]  /*6100*/  MOV R55, R156 ;  /* 0x0000009c00377202 */ /* 0x001fe40000000f00 */
[----:B-1----:R-:W-:Y:S02]  /*6110*/  MOV R51, RZ ;  /* 0x000000ff00337202 */ /* 0x002fe40000000f00 */
[----:B------:R-:W-:Y:S02]  /*6120*/  MOV R50, 0xffffffff ;  /* 0xffffffff00327802 */ /* 0x000fe40000000f00 */
[----:B------:R-:W-:Y:S02]  /*6130*/  MOV R48, 0x6150 ;  /* 0x0000615000307802 */ /* 0x000fe40000000f00 */
[----:B-----5:R-:W-:Y:S05]  /*6140*/  CALL.REL.NOINC `($__internal_62_$__cuda_sm70_shflsync_up) ;  /* 0x0000099000007944 */ /* 0x020fea0003c00000 */
[----:B0-----:R-:W-:Y:S01]  /*6150*/  HFMA2.MMA R54, -RZ, RZ, 0, 5.9604644775390625e-08 ;  /* 0x00000001ff367435 */ /* 0x001fe200000001ff */
[----:B-1----:R-:W-:Y:S02]  /*6160*/  MOV R59, R50 ;  /* 0x00000032003b7202 */ /* 0x002fe40000000f00 */
[----:B------:R-:W-:-:S02]  /*6170*/  MOV R55, R154 ;  /* 0x0000009a00377202 */ /* 0x000fc40000000f00 */
[----:B------:R-:W-:Y:S02]  /*6180*/  MOV R51, RZ ;  /* 0x000000ff00337202 */ /* 0x000fe40000000f00 */
[----:B------:R-:W-:Y:S02]  /*6190*/  MOV R50, 0xffffffff ;  /* 0xffffffff00327802 */ /* 0x000fe40000000f00 */
[----:B------:R-:W-:Y:S02]  /*61a0*/  MOV R48, 0x61c0 ;  /* 0x000061c000307802 */ /* 0x000fe40000000f00 */
[----:B------:R-:W-:Y:S05]  /*61b0*/  CALL.REL.NOINC `($__internal_62_$__cuda_sm70_shflsync_up) ;  /* 0x0000092000007944 */ /* 0x000fea0003c00000 */
[----:B0-----:R-:W-:Y:S01]  /*61c0*/  HFMA2.MMA R55, -RZ, RZ, 0, 0 ;  /* 0x00000000ff377435 */ /* 0x001fe200000001ff */
[----:B-1----:R-:W-:Y:S02]  /*61d0*/  MOV R154, R50 ;  /* 0x00000032009a7202 */ /* 0x002fe40000000f00 */
[----:B------:R-:W-:Y:S02]  /*61e0*/  MOV R56, R92 ;  /* 0x0000005c00387202 */ /* 0x000fe40000000f00 */
[----:B------:R-:W-:Y:S02]  /*61f0*/  MOV R51, 0x1f ;  /* 0x0000001f00337802 */ /* 0x000fe40000000f00 */
[----:B------:R-:W-:-:S02]  /*6200*/  MOV R50, 0xffffffff ;  /* 0xffffffff00327802 */ /* 0x000fc40000000f00 */
[----:B------:R-:W-:Y:S02]  /*6210*/  MOV R54, 0x6230 ;  /* 0x0000623000367802 */ /* 0x000fe40000000f00 */
[----:B------:R-:W-:Y:S05]  /*6220*/  CALL.REL.NOINC `($__internal_61_$__cuda_sm70_shflsync_idx_p) ;  /* 0x0000086000007944 */ /* 0x000fea0003c00000 */
[----:B0-----:R-:W-:Y:S01]  /*6230*/  HFMA2.MMA R55, -RZ, RZ, 0, 0 ;  /* 0x00000000ff377435 */ /* 0x001fe200000001ff */
[----:B-1----:R-:W-:Y:S02]  /*6240*/  MOV R92, R51 ;  /* 0x00000033005c7202 */ /* 0x002fe40000000f00 */
[----:B------:R-:W-:Y:S02]  /*6250*/  MOV R56, R93 ;  /* 0x0000005d00387202 */ /* 0x000fe40000000f00 */
[----:B------:R-:W-:Y:S02]  /*6260*/  MOV R51, 0x1f ;  /* 0x0000001f00337802 */ /* 0x000fe40000000f00 */
[----:B------:R-:W-:Y:S02]  /*6270*/  MOV R50, 0xffffffff ;  /* 0xffffffff00327802 */ /* 0x000fe40000000f00 */
[----:B------:R-:W-:Y:S02]  /*6280*/  MOV R54, 0x62a0 ;  /* 0x000062a000367802 */ /* 0x000fe40000000f00 */
[----:B------:R-:W-:Y:S05]  /*6290*/  CALL.REL.NOINC `($__internal_61_$__cuda_sm70_shflsync_idx_p) ;  /* 0x000007f000007944 */ /* 0x000fea0003c00000 */
[----:B01----:R-:W-:Y:S01]  /*62a0*/  MOV R55, R51 ;  /* 0x0000003300377202 */ /* 0x003fe20000000f00 */
[----:B------:R-:W-:Y:S05]  /*62b0*/  BRA `(.L_x_1497) ;  /* 0xffffc47000007947 */ /* 0x000fea000383ffff */
.L_x_1451:
[----:B------:R-:W-:Y:S01]  /*62c0*/  HFMA2.MMA R158, -RZ, RZ, 0, 5.9604644775390625e-08 ;  /* 0x00000001ff9e7435 */ /* 0x000fe200000001ff */
[----:B------:R-:W-:-:S02]  /*62d0*/  MOV R159, R58 ;  /* 0x0000003a009f7202 */ /* 0x000fc40000000f00 */
[----:B------:R-:W-:Y:S02]  /*62e0*/  MOV R54, 0x1f ;  /* 0x0000001f00367802 */ /* 0x000fe40000000f00 */
[----:B------:R-:W-:Y:S02]  /*62f0*/  MOV R55, 0xffffffff ;  /* 0xffffffff00377802 */ /* 0x000fe40000000f00 */
[----:B------:R-:W-:Y:S02]  /*6300*/  MOV R50, 0x6320 ;  /* 0x0000632000327802 */ /* 0x000fe40000000f00 */
[----:B------:R-:W-:Y:S05]  /*6310*/  CALL.REL.NOINC `($__internal_60_$__cuda_sm70_shflsync_down) ;  /* 0x0000073000007944 */ /* 0x000fea0003c00000 */
[----:B-1----:R-:W-:Y:S01]  /*6320*/  MOV R57, R158 ;  /* 0x0000009e00397202 */ /* 0x002fe20000000f00 */
[----:B0-----:R-:W-:Y:S05]  /*6330*/  BRA `(.L_x_1498) ;  /* 0xffffca0000007947 */ /* 0x001fea000383ffff */
.L_x_1452:
[----:B------:R-:W-:Y:S01]  /*6340*/  HFMA2.MMA R158, -RZ, RZ, 0, 5.9604644775390625e-08 ;  /* 0x00000001ff9e7435 */ /* 0x000fe200000001ff */
[----:B------:R-:W-:Y:S02]  /*6350*/  MOV R159, R59 ;  /* 0x0000003b009f7202 */ /* 0x000fe40000000f00 */
[----:B------:R-:W-:Y:S02]  /*6360*/  MOV R54, 0x1f ;  /* 0x0000001f00367802 */ /* 0x000fe40000000f00 */
[----:B------:R-:W-:-:S02]  /*6370*/  MOV R55, 0xffffffff ;  /* 0xffffffff00377802 */ /* 0x000fc40000000f00 */
[----:B------:R-:W-:Y:S02]  /*6380*/  MOV R50, 0x63a0 ;  /* 0x000063a000327802 */ /* 0x000fe40000000f00 */
[----:B01----:R-:W-:Y:S05]  /*6390*/  CALL.REL.NOINC `($__internal_60_$__cuda_sm70_shflsync_down) ;  /* 0x000006b000007944 */ /* 0x003fea0003c00000 */
[C---:B------:R-:W-:Y:S01]  /*63a0*/  FMUL.FTZ R51, R58.reuse, R57 ;  /* 0x000000393a337220 */ /* 0x040fe20000410000 */
[----:B0-----:R-:W-:Y:S01]  /*63b0*/  MOV R54, 0x1f ;  /* 0x0000001f00367802 */ /* 0x001fe20000000f00 */
[C---:B-1----:R-:W-:Y:S01]  /*63c0*/  FFMA.FTZ R50, R58.reuse, R158, R59 ;  /* 0x0000009e3a327223 */ /* 0x042fe2000001003b */
[----:B------:R-:W-:Y:S01]  /*63d0*/  HFMA2.MMA R158, -RZ, RZ, 0, 1.1920928955078125e-07 ;  /* 0x00000002ff9e7435 */ /* 0x000fe200000001ff */
[----:B------:R-:W-:Y:S02]  /*63e0*/  MOV R55, 0xffffffff ;  /* 0xffffffff00377802 */ /* 0x000fe40000000f00 */
[----:B------:R-:W-:Y:S02]  /*63f0*/  FSEL R57, R58, R51, !P4 ;  /* 0x000000333a397208 */ /* 0x000fe40006000000 */
[----:B------:R-:W-:Y:S02]  /*6400*/  FSEL R59, R59, R50, !P4 ;  /* 0x000000323b3b7208 */ /* 0x000fe40006000000 */
[----:B------:R-:W-:-:S02]  /*6410*/  MOV R159, R57 ;  /* 0x00000039009f7202 */ /* 0x000fc40000000f00 */
[----:B------:R-:W-:Y:S02]  /*6420*/  MOV R50, 0x6440 ;  /* 0x0000644000327802 */ /* 0x000fe40000000f00 */
[----:B------:R-:W-:Y:S05]  /*6430*/  CALL.REL.NOINC `($__internal_60_$__cuda_sm70_shflsync_down) ;  /* 0x0000061000007944 */ /* 0x000fea0003c00000 */
[----:B-1----:R-:W-:Y:S01]  /*6440*/  MOV R56, R158 ;  /* 0x0000009e00387202 */ /* 0x002fe20000000f00 */
[----:B------:R-:W-:Y:S01]  /*6450*/  HFMA2.MMA R158, -RZ, RZ, 0, 1.1920928955078125e-07 ;  /* 0x00000002ff9e7435 */ /* 0x000fe200000001ff */
[----:B0-----:R-:W-:Y:S02]  /*6460*/  MOV R159, R59 ;  /* 0x0000003b009f7202 */ /* 0x001fe40000000f00 */
[----:B------:R-:W-:Y:S02]  /*6470*/  MOV R54, 0x1f ;  /* 0x0000001f00367802 */ /* 0x000fe40000000f00 */
[----:B------:R-:W-:Y:S02]  /*6480*/  MOV R55, 0xffffffff ;  /* 0xffffffff00377802 */ /* 0x000fe40000000f00 */
[----:B------:R-:W-:Y:S02]  /*6490*/  MOV R50, 0x64b0 ;  /* 0x000064b000327802 */ /* 0x000fe40000000f00 */
[----:B------:R-:W-:Y:S05]  /*64a0*/  CALL.REL.NOINC `($__internal_60_$__cuda_sm70_shflsync_down) ;  /* 0x000005a000007944 */ /* 0x000fea0003c00000 */
[----:B-1----:R-:W-:Y:S01]  /*64b0*/  @!P3 FFMA.FTZ R59, R57, R158, R59 ;  /* 0x0000009e393bb223 */ /* 0x002fe2000001003b */
[----:B------:R-:W-:Y:S01]  /*64c0*/  HFMA2.MMA R158, -RZ, RZ, 0, 2.384185791015625e-07 ;  /* 0x00000004ff9e7435 */ /* 0x000fe200000001ff */
[----:B------:R-:W-:Y:S01]  /*64d0*/  @!P3 FMUL.FTZ R57, R56, R57 ;  /* 0x000000393839b220 */ /* 0x000fe20000410000 */
[----:B0-----:R-:W-:-:S02]  /*64e0*/  MOV R54, 0x1f ;  /* 0x0000001f00367802 */ /* 0x001fc40000000f00 */
[----:B------:R-:W-:Y:S02]  /*64f0*/  MOV R55, 0xffffffff ;  /* 0xffffffff00377802 */ /* 0x000fe40000000f00 */
[----:B------:R-:W-:Y:S02]  /*6500*/  MOV R159, R57 ;  /* 0x00000039009f7202 */ /* 0x000fe40000000f00 */
[----:B------:R-:W-:Y:S02]  /*6510*/  MOV R50, 0x6530 ;  /* 0x0000653000327802 */ /* 0x000fe40000000f00 */
[----:B------:R-:W-:Y:S05]  /*6520*/  CALL.REL.NOINC `($__internal_60_$__cuda_sm70_shflsync_down) ;  /* 0x0000052000007944 */ /* 0x000fea0003c00000 */
[----:B-1----:R-:W-:Y:S01]  /*6530*/  MOV R56, R158 ;  /* 0x0000009e00387202 */ /* 0x002fe20000000f00 */
[----:B------:R-:W-:Y:S01]  /*6540*/  HFMA2.MMA R158, -RZ, RZ, 0, 2.384185791015625e-07 ;  /* 0x00000004ff9e7435 */ /* 0x000fe200000001ff */
[----:B0-----:R-:W-:Y:S02]  /*6550*/  MOV R159, R59 ;  /* 0x0000003b009f7202 */ /* 0x001fe40000000f00 */
[----:B------:R-:W-:Y:S02]  /*6560*/  MOV R54, 0x1f ;  /* 0x0000001f00367802 */ /* 0x000fe40000000f00 */
[----:B------:R-:W-:-:S02]  /*6570*/  MOV R55, 0xffffffff ;  /* 0xffffffff00377802 */ /* 0x000fc40000000f00 */
[----:B------:R-:W-:Y:S02]  /*6580*/  MOV R50, 0x65a0 ;  /* 0x000065a000327802 */ /* 0x000fe40000000f00 */
[----:B------:R-:W-:Y:S05]  /*6590*/  CALL.REL.NOINC `($__internal_60_$__cuda_sm70_shflsync_down) ;  /* 0x000004b000007944 */ /* 0x000fea0003c00000 */
[----:B-1----:R-:W-:Y:S01]  /*65a0*/  @!P2 FFMA.FTZ R59, R57, R158, R59 ;  /* 0x0000009e393ba223 */ /* 0x002fe2000001003b */
[----:B------:R-:W-:Y:S01]  /*65b0*/  HFMA2.MMA R158, -RZ, RZ, 0, 4.76837158203125e-07 ;  /* 0x00000008ff9e7435 */ /* 0x000fe200000001ff */
[----:B------:R-:W-:Y:S01]  /*65c0*/  @!P2 FMUL.FTZ R57, R56, R57 ;  /* 0x000000393839a220 */ /* 0x000fe20000410000 */
[----:B0-----:R-:W-:Y:S02]  /*65d0*/  MOV R54, 0x1f ;  /* 0x0000001f00367802 */ /* 0x001fe40000000f00 */
[----:B------:R-:W-:Y:S02]  /*65e0*/  MOV R55, 0xffffffff ;  /* 0xffffffff00377802 */ /* 0x000fe40000000f00 */
[----:B------:R-:W-:Y:S02]  /*65f0*/  MOV R159, R57 ;  /* 0x00000039009f7202 */ /* 0x000fe40000000f00 */
[----:B------:R-:W-:Y:S02]  /*6600*/  MOV R50, 0x6620 ;  /* 0x0000662000327802 */ /* 0x000fe40000000f00 */
[----:B------:R-:W-:Y:S05]  /*6610*/  CALL.REL.NOINC `($__internal_60_$__cuda_sm70_shflsync_down) ;  /* 0x0000043000007944 */ /* 0x000fea0003c00000 */
[----:B-1----:R-:W-:Y:S01]  /*6620*/  MOV R56, R158 ;  /* 0x0000009e00387202 */ /* 0x002fe20000000f00 */
[----:B------:R-:W-:Y:S01]  /*6630*/  HFMA2.MMA R158, -RZ, RZ, 0, 4.76837158203125e-07 ;  /* 0x00000008ff9e7435 */ /* 0x000fe200000001ff */
[----:B0-----:R-:W-:-:S02]  /*6640*/  MOV R159, R59 ;  /* 0x0000003b009f7202 */ /* 0x001fc40000000f00 */
[----:B------:R-:W-:Y:S02]  /*6650*/  MOV R54, 0x1f ;  /* 0x0000001f00367802 */ /* 0x000fe40000000f00 */
[----:B------:R-:W-:Y:S02]  /*6660*/  MOV R55, 0xffffffff ;  /* 0xffffffff00377802 */ /* 0x000fe40000000f00 */
[----:B------:R-:W-:Y:S02]  /*6670*/  MOV R50, 0x6690 ;  /* 0x0000669000327802 */ /* 0x000fe40000000f00 */
[----:B------:R-:W-:Y:S05]  /*6680*/  CALL.REL.NOINC `($__internal_60_$__cuda_sm70_shflsync_down) ;  /* 0x000003c000007944 */ /* 0x000fea0003c00000 */
[----:B-1----:R-:W-:Y:S01]  /*6690*/  @!P1 FFMA.FTZ R59, R57, R158, R59 ;  /* 0x0000009e393b9223 */ /* 0x002fe2000001003b */
[----:B------:R-:W-:Y:S01]  /*66a0*/  HFMA2.MMA R158, -RZ, RZ, 0, 9.5367431640625e-07 ;  /* 0x00000010ff9e7435 */ /* 0x000fe200000001ff */
[----:B------:R-:W-:Y:S01]  /*66b0*/  @!P1 FMUL.FTZ R57, R56, R57 ;  /* 0x0000003938399220 */ /* 0x000fe20000410000 */
[----:B0-----:R-:W-:Y:S02]  /*66c0*/  MOV R54, 0x1f ;  /* 0x0000001f00367802 */ /* 0x001fe40000000f00 */
[----:B------:R-:W-:Y:S02]  /*66d0*/  MOV R55, 0xffffffff ;  /* 0xffffffff00377802 */ /* 0x000fe40000000f00 */
[----:B------:R-:W-:-:S02]  /*66e0*/  MOV R58, R59 ;  /* 0x0000003b003a7202 */ /* 0x000fc40000000f00 */
[----:B------:R-:W-:Y:S02]  /*66f0*/  MOV R159, R57 ;  /* 0x00000039009f7202 */ /* 0x000fe40000000f00 */
[----:B------:R-:W-:Y:S02]  /*6700*/  MOV R50, 0x6720 ;  /* 0x0000672000327802 */ /* 0x000fe40000000f00 */
[----:B------:R-:W-:Y:S05]  /*6710*/  CALL.REL.NOINC `($__internal_60_$__cuda_sm70_shflsync_down) ;  /* 0x0000033000007944 */ /* 0x000fea0003c00000 */
[----:B-1----:R-:W-:Y:S01]  /*6720*/  MOV R56, R158 ;  /* 0x0000009e00387202 */ /* 0x002fe20000000f00 */
[----:B------:R-:W-:Y:S01]  /*6730*/  HFMA2.MMA R158, -RZ, RZ, 0, 9.5367431640625e-07 ;  /* 0x00000010ff9e7435 */ /* 0x000fe200000001ff */
[----:B0-----:R-:W-:Y:S02]  /*6740*/  MOV R159, R58 ;  /* 0x0000003a009f7202 */ /* 0x001fe40000000f00 */
[----:B------:R-:W-:Y:S02]  /*6750*/  MOV R54, 0x1f ;  /* 0x0000001f00367802 */ /* 0x000fe40000000f00 */
[----:B------:R-:W-:Y:S02]  /*6760*/  MOV R55, 0xffffffff ;  /* 0xffffffff00377802 */ /* 0x000fe40000000f00 */
[----:B------:R-:W-:-:S02]  /*6770*/  MOV R50, 0x6790 ;  /* 0x0000679000327802 */ /* 0x000fc40000000f00 */
[----:B------:R-:W-:Y:S05]  /*6780*/  CALL.REL.NOINC `($__internal_60_$__cuda_sm70_shflsync_down) ;  /* 0x000002c000007944 */ /* 0x000fea0003c00000 */
[----:B-1----:R-:W-:Y:S01]  /*6790*/  @!P0 FFMA.FTZ R58, R57, R158, R58 ;  /* 0x0000009e393a8223 */ /* 0x002fe2000001003a */
[----:B0-----:R-:W-:Y:S01]  /*67a0*/  HFMA2.MMA R55, -RZ, RZ, 0, 0 ;  /* 0x00000000ff377435 */ /* 0x001fe200000001ff */
[----:B------:R-:W-:Y:S01]  /*67b0*/  @!P0 FMUL.FTZ R57, R56, R57 ;  /* 0x0000003938398220 */ /* 0x000fe20000410000 */
[----:B------:R-:W-:-:S02]  /*67c0*/  MOV R51, 0x1f ;  /* 0x0000001f00337802 */ /* 0x000fc40000000f00 */
[----:B------:R-:W-:Y:S02]  /*67d0*/  MOV R50, 0xffffffff ;  /* 0xffffffff00327802 */ /* 0x000fe40000000f00 */
[----:B------:R-:W-:Y:S02]  /*67e0*/  MOV R56, R57 ;  /* 0x0000003900387202 */ /* 0x000fe40000000f00 */
[----:B------:R-:W-:Y:S02]  /*67f0*/  MOV R54, 0x6810 ;  /* 0x0000681000367802 */ /* 0x000fe40000000f00 */
[----:B------:R-:W-:Y:S05]  /*6800*/  CALL.REL.NOINC `($__internal_61_$__cuda_sm70_shflsync_idx_p) ;  /* 0x0000028000007944 */ /* 0x000fea0003c00000 */
[----:B0-----:R-:W-:Y:S01]  /*6810*/  HFMA2.MMA R55, -RZ, RZ, 0, 0 ;  /* 0x00000000ff377435 */ /* 0x001fe200000001ff */
[----:B-1----:R-:W-:Y:S02]  /*6820*/  MOV R157, R51 ;  /* 0x00000033009d7202 */ /* 0x002fe40000000f00 */
[----:B------:R-:W-:Y:S02]  /*6830*/  MOV R56, R58 ;  /* 0x0000003a00387202 */ /* 0x000fe40000000f00 */
[----:B------:R-:W-:Y:S02]  /*6840*/  MOV R51, 0x1f ;  /* 0x0000001f00337802 */ /* 0x000fe40000000f00 */
[----:B------:R-:W-:-:S02]  /*6850*/  MOV R50, 0xffffffff ;  /* 0xffffffff00327802 */ /* 0x000fc40000000f00 */
[----:B------:R-:W-:Y:S02]  /*6860*/  MOV R54, 0x6880 ;  /* 0x0000688000367802 */ /* 0x000fe40000000f00 */
[----:B------:R-:W-:Y:S05]  /*6870*/  CALL.REL.NOINC `($__internal_61_$__cuda_sm70_shflsync_idx_p) ;  /* 0x0000021000007944 */ /* 0x000fea0003c00000 */
[----:B------:R-:W-:Y:S01]  /*6880*/  HFMA2.MMA R158, -RZ, RZ, 0, 5.9604644775390625e-08 ;  /* 0x00000001ff9e7435 */ /* 0x000fe200000001ff */
[----:B-1----:R-:W-:Y:S02]  /*6890*/  MOV R154, R51 ;  /* 0x00000033009a7202 */ /* 0x002fe40000000f00 */
[----:B------:R-:W-:Y:S02]  /*68a0*/  MOV R159, R57 ;  /* 0x00000039009f7202 */ /* 0x000fe40000000f00 */
[----:B------:R-:W-:Y:S02]  /*68b0*/  MOV R54, 0x1f ;  /* 0x0000001f00367802 */ /* 0x000fe40000000f00 */
[----:B0-----:R-:W-:Y:S02]  /*68c0*/  MOV R55, 0xffffffff ;  /* 0xffffffff00377802 */ /* 0x001fe40000000f00 */
[----:B------:R-:W-:Y:S02]  /*68d0*/  MOV R50, 0x68f0 ;  /* 0x000068f000327802 */ /* 0x000fe40000000f00 */
[----:B------:R-:W-:Y:S05]  /*68e0*/  CALL.REL.NOINC `($__internal_60_$__cuda_sm70_shflsync_down) ;  /* 0x0000016000007944 */ /* 0x000fea0003c00000 */
[----:B-1----:R-:W-:Y:S01]  /*68f0*/  MOV R156, R158 ;  /* 0x0000009e009c7202 */ /* 0x002fe20000000f00 */
[----:B------:R-:W-:Y:S01]  /*6900*/  HFMA2.MMA R158, -RZ, RZ, 0, 5.9604644775390625e-08 ;  /* 0x00000001ff9e7435 */ /* 0x000fe200000001ff */
[----:B0-----:R-:W-:-:S02]  /*6910*/  MOV R159, R58 ;  /* 0x0000003a009f7202 */ /* 0x001fc40000000f00 */
[----:B------:R-:W-:Y:S02]  /*6920*/  MOV R54, 0x1f ;  /* 0x0000001f00367802 */ /* 0x000fe40000000f00 */
[----:B------:R-:W-:Y:S02]  /*6930*/  MOV R55, 0xffffffff ;  /* 0xffffffff00377802 */ /* 0x000fe40000000f00 */
[----:B------:R-:W-:Y:S02]  /*6940*/  MOV R50, 0x6960 ;  /* 0x0000696000327802 */ /* 0x000fe40000000f00 */
[----:B------:R-:W-:Y:S05]  /*6950*/  CALL.REL.NOINC `($__internal_60_$__cuda_sm70_shflsync_down) ;  /* 0x000000f000007944 */ /* 0x000fea0003c00000 */
[----:B0-----:R-:W-:Y:S01]  /*6960*/  HFMA2.MMA R55, -RZ, RZ, 0, 0 ;  /* 0x00000000ff377435 */ /* 0x001fe200000001ff */
[----:B------:R-:W-:Y:S02]  /*6970*/  MOV R56, R48 ;  /* 0x0000003000387202 */ /* 0x000fe40000000f00 */
[----:B------:R-:W-:Y:S02]  /*6980*/  MOV R51, 0x1f ;  /* 0x0000001f00337802 */ /* 0x000fe40000000f00 */
[----:B------:R-:W-:Y:S02]  /*6990*/  MOV R50, 0xffffffff ;  /* 0xffffffff00327802 */ /* 0x000fe40000000f00 */
[----:B------:R-:W-:-:S02]  /*69a0*/  MOV R54, 0x69c0 ;  /* 0x000069c000367802 */ /* 0x000fc40000000f00 */
[----:B-1----:R-:W-:Y:S05]  /*69b0*/  CALL.REL.NOINC `($__internal_61_$__cuda_sm70_shflsync_idx_p) ;  /* 0x000000d000007944 */ /* 0x002fea0003c00000 */
[----:B0-----:R-:W-:Y:S01]  /*69c0*/  HFMA2.MMA R55, -RZ, RZ, 0, 0 ;  /* 0x00000000ff377435 */ /* 0x001fe200000001ff */
[----:B-1----:R-:W-:-:S02]  /*69d0*/  MOV R159, R51 ;  /* 0x00000033009f7202 */ /* 0x002fc40000000f00 */
[----:B------:R-:W-:Y:S02]  /*69e0*/  MOV R56, R49 ;  /* 0x0000003100387202 */ /* 0x000fe40000000f00 */
[----:B------:R-:W-:Y:S02]  /*69f0*/  MOV R51, 0x1f ;  /* 0x0000001f00337802 */ /* 0x000fe40000000f00 */
[----:B------:R-:W-:Y:S02]  /*6a00*/  MOV R50, 0xffffffff ;  /* 0xffffffff00327802 */ /* 0x000fe40000000f00 */
[----:B------:R-:W-:Y:S02]  /*6a10*/  MOV R54, 0x6a30 ;  /* 0x00006a3000367802 */ /* 0x000fe40000000f00 */
[----:B------:R-:W-:Y:S05]  /*6a20*/  CALL.REL.NOINC `($__internal_61_$__cuda_sm70_shflsync_idx_p) ;  /* 0x0000006000007944 */ /* 0x000fea0003c00000 */
[----:B-1----:R-:W-:Y:S01]  /*6a30*/  MOV R57, R51 ;  /* 0x0000003300397202 */ /* 0x002fe20000000f00 */
[----:B0-----:R-:W-:Y:S05]  /*6a40*/  BRA `(.L_x_1499) ;  /* 0xffffc49000007947 */ /* 0x001fea000383ffff */
        .weak           $__internal_60_$__cuda_sm70_shflsync_down
        .type           $__internal_60_$__cuda_sm70_shflsync_down,@function
        .size           $__internal_60_$__cuda_sm70_shflsync_down,($__internal_61_$__cuda_sm70_shflsync_idx_p - $__internal_60_$__cuda_sm70_shflsync_down)
$__internal_60_$__cuda_sm70_shflsync_down:
[----:B------:R-:W-:Y:S01]  /*6a50*/  HFMA2.MMA R51, -RZ, RZ, 0, 0 ;  /* 0x00000000ff337435 */ /* 0x000fe200000001ff */
[----:B------:R-:W-:Y:S04]  /*6a60*/  WARPSYNC R55 ;  /* 0x0000003700007348 */ /* 0x000fe80003800000 */
[----:B------:R0:W1:Y:S01]  /*6a70*/  SHFL.DOWN PT, R158, R159, R158, R54 ;  /* 0x0800009e9f9e7389 */ /* 0x00006200000e0036 */
[----:B------:R-:W-:Y:S05]  /*6a80*/  RET.REL.NODEC R50 `(_Z25selective_scan_bwd_kernelI32Selective_Scan_bwd_kernel_traitsILi128ELi16ELb1ELb0ELb1ELb0ELb0EN3c108BFloat16EfEEv12SSMParamsBwd) ;  /* 0xffff957032007950 */ /* 0x000fea0003c3ffff */
        .weak           $__internal_61_$__cuda_sm70_shflsync_idx_p
        .type           $__internal_61_$__cuda_sm70_shflsync_idx_p,@function
        .size           $__internal_61_$__cuda_sm70_shflsync_idx_p,($__internal_62_$__cuda_sm70_shflsync_up - $__internal_61_$__cuda_sm70_shflsync_idx_p)
$__internal_61_$__cuda_sm70_shflsync_idx_p:
[----:B------:R-:W-:Y:S01]  /*6a90*/  HFMA2.MMA R163, -RZ, RZ, 0, 0 ;  /* 0x00000000ffa37435 */ /* 0x000fe200000001ff */
[----:B------:R-:W-:Y:S01]  /*6aa0*/  MOV R162, R54 ;  /* 0x0000003600a27202 */ /* 0x000fe20000000f00 */
[----:B------:R-:W-:Y:S04]  /*6ab0*/  WARPSYNC R50 ;  /* 0x0000003200007348 */ /* 0x000fe80003800000 */
[----:B------:R0:W1:Y:S01]  /*6ac0*/  SHFL.IDX PT, R51, R56, R55, R51 ;  /* 0x0000003738337389 */ /* 0x00006200000e0033 */
[----:B------:R-:W-:Y:S05]  /*6ad0*/  RET.REL.NODEC R162 `(_Z25selective_scan_bwd_kernelI32Selective_Scan_bwd_kernel_traitsILi128ELi16ELb1ELb0ELb1ELb0ELb0EN3c108BFloat16EfEEv12SSMParamsBwd) ;  /* 0xffff9520a2007950 */ /* 0x000fea0003c3ffff */
        .weak           $__internal_62_$__cuda_sm70_shflsync_up
        .type           $__internal_62_$__cuda_sm70_shflsync_up,@function
        .size           $__internal_62_$__cuda_sm70_shflsync_up,(.L_x_8874 - $__internal_62_$__cuda_sm70_shflsync_up)
$__internal_62_$__cuda_sm70_shflsync_up:
[----:B------:R-:W-:Y:S01]  /*6ae0*/  MOV R49, 0x0 ;  /* 0x0000000000317802 */ /* 0x000fe20000000f00 */
[----:B------:R-:W-:Y:S04]  /*6af0*/  WARPSYNC R50 ;  /* 0x0000003200007348 */ /* 0x000fe80003800000 */
[----:B------:R0:W1:Y:S01]  /*6b00*/  SHFL.UP PT, R50, R55, R54, R51 ;  /* 0x0400003637327389 */ /* 0x00006200000e0033 */
[----:B------:R-:W-:Y:S05]  /*6b10*/  RET.REL.NODEC R48 `(_Z25selective_scan_bwd_kernelI32Selective_Scan_bwd_kernel_traitsILi128ELi16ELb1ELb0ELb1ELb0ELb0EN3c108BFloat16EfEEv12SSMParamsBwd) ;  /* 0xffff94e030007950 */ /* 0x000fea0003c3ffff */
.L_x_1500:
        /* <DEDUP_REMOVED lines=14> */
.L_x_8874:


//--------------------- .text._Z25selective_scan_bwd_kernelI32Selective_Scan_bwd_kernel_traitsILi128ELi16ELb1ELb0ELb1ELb0ELb1EN3c108BFloat16EfEEv12SSMParamsBwd --------------------------
	.section	.text._Z25selective_scan_bwd_kernelI32Selective_Scan_bwd_kernel_traitsILi128ELi16ELb1ELb0ELb1ELb0ELb1EN3c108BFloat16EfEEv12SSMParamsBwd,"ax",@progbits
	.sectioninfo	@"SHI_REGISTERS=167"
	.align	128
        .global         _Z25selective_scan_bwd_kernelI32Selective_Scan_bwd_kernel_traitsILi128ELi16ELb1ELb0ELb1ELb0ELb1EN3c108BFloat16EfEEv12SSMParamsBwd
        .type           _Z25selective_scan_bwd_kernelI32Selective_Scan_bwd_kernel_traitsILi128ELi16ELb1ELb0ELb1ELb0ELb1EN3c108BFloat16EfEEv12SSMParamsBwd,@function
        .size           _Z25selective_scan_bwd_kernelI32Selective_Scan_bwd_kernel_traitsILi128ELi16ELb1ELb0ELb1ELb0ELb1EN3c108BFloat16EfEEv12SSMParamsBwd,(.L_x_8877 - _Z25selective_scan_bwd_kernelI32Selective_Scan_bwd_kernel_traitsILi128ELi16ELb1ELb0ELb1ELb0ELb1EN3c108BFloat16EfEEv12SSMParamsBwd)
        .other          _Z25selective_scan_bwd_kernelI32Selective_Scan_bwd_kernel_traitsILi128ELi16ELb1ELb0ELb1ELb0ELb1EN3c108BFloat16EfEEv12SSMParamsBwd,@"STO_CUDA_ENTRY STV_DEFAULT"
_Z25selective_scan_bwd_kernelI32Selective_Scan_bwd_kernel_traitsILi128ELi16ELb1ELb0ELb1ELb0ELb1EN3c108BFloat16EfEEv12SSMParamsBwd:
.text._Z25selective_scan_bwd_kernelI32Selective_Scan_bwd_kernel_traitsILi128ELi16ELb1ELb0ELb1ELb0ELb1EN3c108BFloat16EfEEv12SSMParamsBwd:
        /* <DEDUP_REMOVED lines=42> */
[----:B------:R-:W-:Y:S02]  /*02a0*/  UIMAD.WIDE.U32 UR14, UR37, UR6, URZ ;  /* 0x00000006250e72a5 */ /* 0x000fe4000f8e003f */
[----:B------:R-:W-:-:S02]  /*02b0*/  UIMAD UR24, UR37, UR7, UR5 ;  /* 0x00000007251872a4 */ /* 0x000fc4000f8e0205 */
[----:B------:R-:W-:Y:S02]  /*02c0*/  UISETP.NE.U32.AND UP2, UPT, URZ, UR26, UPT ;  /* 0x0000001a3f00728c */ /* 0x000fe4000bf45070 */
[----:B------:R-:W-:Y:S02]  /*02d0*/  ULDC.64 UR6, c[0x0][0x328] ;  /* 0x0000ca0000067ab9 */ /* 0x000fe40000000a00 */
[----:B------:R-:W-:Y:S02]  /*02e0*/  UISETP.NE.U32.AND UP1, UPT, URZ, UR6, UPT ;  /* 0x000000063f00728c */ /* 0x000fe4000bf25070 */
[----:B------:R-:W-:Y:S02]  /*02f0*/  UISETP.NE.AND.EX UP2, UPT, URZ, UR27, UPT, UP2 ;  /* 0x0000001b3f00728c */ /* 0x000fe4000bf45320 */
[----:B------:R-:W-:Y:S01]  /*0300*/  UISETP.NE.AND.EX UP1, UPT, URZ, UR7, UPT, UP1 ;  /* 0x000000073f00728c */ /* 0x000fe2000bf25310 */
[----:B0-----:R-:W2:Y:S01]  /*0310*/  MUFU.RCP R0, R0 ;  /* 0x0000000000007308 */ /* 0x001ea20000001000 */
[----:B------:R-:W-:-:S02]  /*0320*/  UIMAD UR22, UR38, UR8, URZ ;  /* 0x00000008261672a4 */ /* 0x000fc4000f8e023f */
[----:B------:R-:W-:Y:S02]  /*0330*/  UIMAD.WIDE.U32 UR16, UR37, UR8, URZ ;  /* 0x00000008251072a5 */ /* 0x000fe4000f8e003f */
[----:B------:R-:W-:Y:S02]  /*0340*/  UIMAD UR22, UR37, UR9, UR22 ;  /* 0x00000009251672a4 */ /* 0x000fe4000f8e0216 */
[----:B------:R-:W-:Y:S02]  /*0350*/  UMOV UR8, URZ ;  /* 0x0000003f00087c82 */ /* 0x000fe40008000000 */
[----:B------:R-:W-:Y:S02]  /*0360*/  UMOV UR9, URZ ;  /* 0x0000003f00097c82 */ /* 0x000fe40008000000 */
[----:B------:R-:W-:Y:S02]  /*0370*/  @UP1 ULEA UR8, UP3, UR18, UR6, 0x2 ;  /* 0x0000000612081291 */ /* 0x000fe4000f86103f */
[----:B------:R-:W-:-:S02]  /*0380*/  UIMAD.WIDE.U32 UR10, UR37, UR20, URZ ;  /* 0x00000014250a72a5 */ /* 0x000fc4000f8e003f */
[----:B------:R-:W-:Y:S01]  /*0390*/  @UP1 ULEA.HI.X UR9, UR18, UR7, UR19, 0x2, UP3 ;  /* 0x0000000712091291 */ /* 0x000fe200098f1413 */
[----:B--2---:R-:W-:Y:S01]  /*03a0*/  IADD3 R2, R0, 0xffffffe, RZ ;  /* 0x0ffffffe00027810 */ /* 0x004fe20007ffe0ff */
[----:B------:R-:W-:Y:S01]  /*03b0*/  UMOV UR6, URZ ;  /* 0x0000003f00067c82 */ /* 0x000fe20008000000 */
[----:B------:R-:W-:Y:S01]  /*03c0*/  IABS R0, UR18 ;  /* 0x0000001200007c13 */ /* 0x000fe20008000000 */
[----:B------:R-:W-:Y:S02]  /*03d0*/  @UP2 ULEA UR6, UP1, UR18, UR26, 0x2 ;  /* 0x0000001a12062291 */ /* 0x000fe4000f82103f */
[----:B------:R-:W-:Y:S01]  /*03e0*/  UIADD3 UR13, UR13, UR4, URZ ;  /* 0x000000040d0d7290 */ /* 0x000fe2000fffe03f */
[----:B------:R-:W0:Y:S01]  /*03f0*/  F2I.FTZ.U32.TRUNC.NTZ R2, R2 ;  /* 0x0000000200027305 */ /* 0x000e22000021f000 */
[----:B------:R-:W1:Y:S01]  /*0400*/  R2UR UR23, R0 ;  /* 0x00000000001773c2 */ /* 0x000e6200000e0000 */
[----:B------:R-:W-:Y:S02]  /*0410*/  UIMAD UR20, UR38, UR20, URZ ;  /* 0x00000014261472a4 */ /* 0x000fe4000f8e023f */
[----:B------:R-:W-:-:S02]  /*0420*/  UMOV UR4, URZ ;  /* 0x0000003f00047c82 */ /* 0x000fc40008000000 */
[----:B------:R-:W-:Y:S02]  /*0430*/  UMOV UR7, URZ ;  /* 0x0000003f00077c82 */ /* 0x000fe40008000000 */
[----:B------:R-:W-:Y:S02]  /*0440*/  @UP2 ULEA.HI.X UR7, UR18, UR27, UR19, 0x2, UP1 ;  /* 0x0000001b12072291 */ /* 0x000fe400088f1413 */
[----:B------:R-:W-:Y:S02]  /*0450*/  UIMAD UR20, UR37, UR21, UR20 ;  /* 0x00000015251472a4 */ /* 0x000fe4000f8e0214 */
[----:B------:R-:W-:Y:S02]  /*0460*/  ULDC.64 UR26, c[0x0][0x1d8] ;  /* 0x00007600001a7ab9 */ /* 0x000fe40000000a00 */
[----:B------:R-:W-:Y:S01]  /*0470*/  UIMAD UR21, UR19, UR26, URZ ;  /* 0x0000001a131572a4 */ /* 0x000fe2000f8e023f */
[----:B0-----:R-:W0:Y:S01]  /*0480*/  R2UR UR5, R2 ;  /* 0x00000000020573c2 */ /* 0x001e2200000e0000 */
[----:B------:R-:W-:-:S02]  /*0490*/  UIADD3 UR15, UR15, UR24, URZ ;  /* 0x000000180f0f7290 */ /* 0x000fc4000fffe03f */
[----:B------:R-:W-:Y:S02]  /*04a0*/  UIMAD UR21, UR18, UR27, UR21 ;  /* 0x0000001b121572a4 */ /* 0x000fe4000f8e0215 */
[----:B------:R-:W-:Y:S02]  /*04b0*/  UIMAD.WIDE.U32 UR12, UR18, UR26, UR12 ;  /* 0x0000001a120c72a5 */ /* 0x000fe4000f8e000c */
[----:B------:R-:W-:Y:S02]  /*04c0*/  ULDC UR35, c[0x0][0x178] ;  /* 0x00005e0000237ab9 */ /* 0x000fe40000000800 */
[----:B------:R-:W-:Y:S02]  /*04d0*/  ULDC.64 UR26, c[0x0][0x1e8] ;  /* 0x00007a00001a7ab9 */ /* 0x000fe40000000a00 */
[----:B------:R-:W-:Y:S02]  /*04e0*/  UIMAD UR24, UR19, UR26, URZ ;  /* 0x0000001a131872a4 */ /* 0x000fe4000f8e023f */
[----:B------:R-:W-:-:S02]  /*04f0*/  UIMAD.WIDE.U32 UR14, UR18, UR26, UR14 ;  /* 0x0000001a120e72a5 */ /* 0x000fc4000f8e000e */
[----:B------:R-:W-:Y:S02]  /*0500*/  UIMAD UR28, UR18, UR27, UR24 ;  /* 0x0000001b121c72a4 */ /* 0x000fe4000f8e0218 */
[----:B------:R-:W-:Y:S02]  /*0510*/  ULOP3.LUT UR34, UR18, UR35, URZ, 0x3c, !UPT ;  /* 0x0000002312227292 */ /* 0x000fe4000f8e3c3f */
[----:B------:R-:W-:Y:S02]  /*0520*/  ULDC UR27, c[0x0][0x174] ;  /* 0x00005d00001b7ab9 */ /* 0x000fe40000000800 */
[----:B------:R-:W-:Y:S02]  /*0530*/  UIADD3 UR11, UR11, UR20, URZ ;  /* 0x000000140b0b7290 */ /* 0x000fe4000fffe03f */
[----:B0-----:R-:W-:-:S04]  /*0540*/  UIADD3 UR25, URZ, -UR5, URZ ;  /* 0x800000053f197290 */ /* 0x001fc8000fffe03f */
[----:B------:R-:W-:-:S04]  /*0550*/  UIMAD UR25, UR25, UR29, URZ ;  /* 0x0000001d191972a4 */ /* 0x000fc8000f8e023f */
[----:B------:R-:W-:-:S03]  /*0560*/  UIMAD.WIDE.U32 UR4, UR5, UR25, UR4 ;  /* 0x00000019050472a5 */ /* 0x000fc6000f8e0004 */
[----:B------:R-:W-:Y:S02]  /*0570*/  ULDC.64 UR24, c[0x0][0x280] ;  /* 0x0000a00000187ab9 */ /* 0x000fe40000000a00 */
[----:B-1----:R-:W-:-:S07]  /*0580*/  UIMAD.WIDE.U32 UR4, UR5, UR23, URZ ;  /* 0x00000017050472a5 */ /* 0x002fce000f8e003f */
[----:B------:R-:W-:Y:S02]  /*0590*/  UMOV UR26, UR5 ;  /* 0x00000005001a7c82 */ /* 0x000fe40008000000 */
[----:B------:R-:W-:Y:S02]  /*05a0*/  UIADD3 UR4, -UR26, URZ, URZ ;  /* 0x0000003f1a047290 */ /* 0x000fe4000fffe13f */
[----:B------:R-:W-:Y:S02]  /*05b0*/  UIADD3 UR5, UR17, UR22, URZ ;  /* 0x0000001611057290 */ /* 0x000fe4000fffe03f */
[----:B------:R-:W-:Y:S02]  /*05c0*/  UIMAD UR23, UR29, UR4, UR23 ;  /* 0x000000041d1772a4 */ /* 0x000fe4000f8e0217 */
[----:B------:R-:W-:Y:S02]  /*05d0*/  UIMAD UR4, UR19, UR24, URZ ;  /* 0x00000018130472a4 */ /* 0x000fe4000f8e023f */
[----:B------:R-:W-:-:S02]  /*05e0*/  UISETP.GT.U32.AND UP1, UPT, UR29, UR23, UPT ;  /* 0x000000171d00728c */ /* 0x000fc4000bf24070 */
[----:B------:R-:W-:Y:S02]  /*05f0*/  ULEA UR17, UR27, 0xfffff800, 0xb ;  /* 0xfffff8001b117891 */ /* 0x000fe4000f8e583f */
[----:B------:R-:W-:Y:S02]  /*0600*/  UIMAD UR22, UR18, UR25, UR4 ;  /* 0x00000019121672a4 */ /* 0x000fe4000f8e0204 */
[----:B------:R-:W-:Y:S02]  /*0610*/  UIADD3 UR25, UP2, UR17, UR12, URZ ;  /* 0x0000000c11197290 */ /* 0x000fe4000ff5e03f */
[----:B------:R-:W-:Y:S02]  /*0620*/  UMOV UR4, UR16 ;  /* 0x0000001000047c82 */ /* 0x000fe40008000000 */
[----:B------:R-:W-:Y:S02]  /*0630*/  USHF.R.S32.HI UR16, URZ, 0x1f, UR17 ;  /* 0x0000001f3f107899 */ /* 0x000fe40008011411 */
[----:B------:R-:W-:-:S02]  /*0640*/  @!UP1 UIADD3 UR23, UR23, -UR29, URZ ;  /* 0x8000001d17179290 */ /* 0x000fc4000fffe03f */
[----:B------:R-:W-:Y:S02]  /*0650*/  UIADD3.X UR21, UR16, UR13, UR21, UP2, !UPT ;  /* 0x0000000d10157290 */ /* 0x000fe400097fe415 */
[----:B------:R-:W-:Y:S02]  /*0660*/  UISETP.GE.U32.AND UP2, UPT, UR23, UR29, UPT ;  /* 0x0000001d1700728c */ /* 0x000fe4000bf46070 */
[----:B------:R-:W-:Y:S02]  /*0670*/  UIMAD.WIDE.U32 UR4, UR18, UR24, UR4 ;  /* 0x00000018120472a5 */ /* 0x000fe4000f8e0004 */
[----:B------:R-:W-:Y:S02]  /*0680*/  ULEA UR24, UP3, UR25, UR30, 0x1 ;  /* 0x0000001e19187291 */ /* 0x000fe4000f86083f */
[----:B------:R-:W-:Y:S02]  /*0690*/  @!UP1 UIADD3 UR26, UR26, 0x1, URZ ;  /* 0x000000011a1a9890 */ /* 0x000fe4000fffe03f */
[----:B------:R-:W-:-:S02]  /*06a0*/  ULEA.HI.X UR25, UR25, UR31, UR21, 0x1, UP3 ;  /* 0x0000001f19197291 */ /* 0x000fc400098f0c15 */
[----:B------:R-:W-:Y:S02]  /*06b0*/  UISETP.GE.AND UP3, UPT, UR34, URZ, UPT ;  /* 0x0000003f2200728c */ /* 0x000fe4000bf66270 */
[----:B------:R-:W-:Y:S02]  /*06c0*/  UISETP.NE.AND UP1, UPT, URZ, UR35, UPT ;  /* 0x000000233f00728c */ /* 0x000fe4000bf25270 */
[----:B------:R-:W-:Y:S02]  /*06d0*/  @UP2 UIADD3 UR26, UR26, 0x1, URZ ;  /* 0x000000011a1a2890 */ /* 0x000fe4000fffe03f */
[----:B------:R-:W-:Y:S02]  /*06e0*/  UIADD3 UR29, UP4, UR17, UR14, URZ ;  /* 0x0000000e111d7290 */ /* 0x000fe4000ff9e03f */
[----:B------:R-:W-:Y:S02]  /*06f0*/  ULDC.64 UR12, c[0x0][0x248] ;  /* 0x00009200000c7ab9 */ /* 0x000fe40000000a00 */
[----:B------:R-:W-:-:S02]  /*0700*/  UIADD3 UR4, UP2, UR17, UR4, URZ ;  /* 0x0000000411047290 */ /* 0x000fc4000ff5e03f */
[----:B------:R-:W-:Y:S02]  /*0710*/  UMOV UR20, UR26 ;  /* 0x0000001a00147c82 */ /* 0x000fe40008000000 */
[----:B------:R-:W-:Y:S02]  /*0720*/  @!UP3 UIADD3 UR20, -UR20, URZ, URZ ;  /* 0x0000003f1414b290 */ /* 0x000fe4000fffe13f */
[----:B------:R-:W-:Y:S02]  /*0730*/  @!UP1 ULOP3.LUT UR20, URZ, UR35, URZ, 0x33, !UPT ;  /* 0x000000233f149292 */ /* 0x000fe4000f8e333f */
[----:B------:R-:W-:Y:S02]  /*0740*/  UIADD3.X UR14, UR16, UR15, UR28, UP4, !UPT ;  /* 0x0000000f100e7290 */ /* 0x000fe4000a7fe41c */
[----:B------:R-:W-:Y:S02]  /*0750*/  ULEA UR28, UP4, UR29, UR12, 0x1 ;  /* 0x0000000c1d1c7291 */ /* 0x000fe4000f88083f */
[----:B------:R-:W-:-:S02]  /*0760*/  USHF.R.S32.HI UR39, URZ, 0x1f, UR20 ;  /* 0x0000001f3f277899 */ /* 0x000fc40008011414 */
[----:B------:R-:W-:Y:S02]  /*0770*/  UIADD3.X UR5, UR16, UR5, UR22, UP2, !UPT ;  /* 0x0000000510057290 */ /* 0x000fe400097fe416 */
[----:B------:R-:W-:Y:S02]  /*0780*/  ULEA.HI.X UR29, UR29, UR13, UR14, 0x1, UP4 ;  /* 0x0000000d1d1d7291 */ /* 0x000fe4000a0f0c0e */
        /* <DEDUP_REMOVED lines=39> */
[----:B------:R-:W-:Y:S01]  /*0a00*/  UMOV UR6, URZ ;  /* 0x0000003f00067c82 */ /* 0x000fe20008000000 */
[----:B0--3--:R-:W-:-:S04]  /*0a10*/  SHF.R.S32.HI R3, RZ, 0x1f, R90 ;  /* 0x0000001fff037819 */ /* 0x009fc8000001145a */
[----:B------:R-:W-:-:S04]  /*0a20*/  LEA.HI R3, R3, R90, RZ, 0x5 ;  /* 0x0000005a03037211 */ /* 0x000fc800078f28ff */
[----:B----4-:R-:W-:Y:S02]  /*0a30*/  SHF.R.S32.HI R88, RZ, 0x5, R3 ;  /* 0x00000005ff587819 */ /* 0x010fe40000011403 */
.L_x_1552:
[----:B------:R-:W-:Y:S01]  /*0a40*/  BAR.SYNC.DEFER_BLOCKING 0x0 ;  /* 0x0000000000007b1d */ /* 0x000fe20000010000 */
[----:B------:R-:W-:Y:S02]  /*0a50*/  SHF.L.U32 R74, R90, 0x1, RZ ;  /* 0x000000015a4a7819 */ /* 0x000fe400000006ff */
[----:B------:R-:W-:Y:S02]  /*0a60*/  MOV R2, UR24 ;  /* 0x0000001800027c02 */ /* 0x000fe40008000f00 */
[----:B------:R-:W-:Y:S02]  /*0a70*/  LOP3.LUT R74, R74, 0xffffffc0, RZ, 0xc0, !PT ;  /* 0xffffffc04a4a7812 */ /* 0x000fe400078ec0ff */
[----:B------:R-:W-:Y:S02]  /*0a80*/  MOV R3, UR25 ;  /* 0x0000001900037c02 */ /* 0x000fe40008000f00 */
[----:B------:R-:W-:Y:S02]  /*0a90*/  MOV R8, UR28 ;  /* 0x0000001c00087c02 */ /* 0x000fe40008000f00 */
[----:B------:R-:W-:Y:S01]  /*0aa0*/  MOV R9, UR29 ;  /* 0x0000001d00097c02 */ /* 0x000fe20008000f00 */
[----:B------:R-:W-:Y:S01]  /*0ab0*/  ULDC UR16, c[0x0][0x174] ;  /* 0x00005d0000107ab9 */ /* 0x000fe20000000800 */
[----:B------:R-:W-:Y:S01]  /*0ac0*/  LOP3.LUT R87, R74, 0x1f, R90, 0xf8, !PT ;  /* 0x0000001f4a577812 */ /* 0x000fe200078ef85a */
[----:B------:R-:W-:-:S02]  /*0ad0*/  ULDC.64 UR8, c[0x0][0x1f8] ;  /* 0x00007e0000087ab9 */ /* 0x000fc40000000a00 */
[----:B------:R-:W-:Y:S02]  /*0ae0*/  ULDC.64 UR22, c[0x0][0x1f0] ;  /* 0x00007c0000167ab9 */ /* 0x000fe40000000a00 */
[----:B------:R-:W-:-:S05]  /*0af0*/  IMAD.WIDE R2, R87, 0x10, R2 ;  /* 0x0000001057027825 */ /* 0x000fca00078e0202 */
[----:B------:R-:W3:Y:S04]  /*0b00*/  LDG.E.128 R4, [R2.64] ;  /* 0x0000002002047981 */ /* 0x000ee8000c1e1d00 */
[----:B------:R-:W4:Y:S01]  /*0b10*/  LDG.E.128 R12, [R2.64+0x200] ;  /* 0x00020020020c7981 */ /* 0x000f22000c1e1d00 */
[----:B------:R-:W-:Y:S01]  /*0b20*/  IADD3 R86, R74, R89, RZ ;  /* 0x000000594a567210 */ /* 0x000fe20007ffe0ff */
[----:B------:R-:W-:-:S03]  /*0b30*/  IMAD.WIDE R8, R87, 0x10, R8 ;  /* 0x0000001057087825 */ /* 0x000fc600078e0208 */
[----:B------:R-:W-:Y:S01]  /*0b40*/  IADD3 R34, R86, R89, RZ ;  /* 0x0000005956227210 */ /* 0x000fe20007ffe0ff */
        /* <DEDUP_REMOVED lines=11> */
[----:B---3--:R0:W-:Y:S04]  /*0c00*/  STS.128 [R86.X16], R16 ;  /* 0x0000001056007388 */ /* 0x0081e8000000cc00 */
[----:B----4-:R3:W-:Y:S01]  /*0c10*/  STS.128 [R86.X16+0x200], R20 ;  /* 0x0002001456007388 */ /* 0x0107e2000000cc00 */
[----:B------:R-:W-:-:S06]  /*0c20*/  NOP ;  /* 0x0000000000007918 */ /* 0x000fcc0000000000 */
[----:B------:R-:W-:Y:S04]  /*0c30*/  LDS.128 R48, [R34.X16] ;  /* 0x0000000022307984 */ /* 0x000fe8000000cc00 */
[----:B------:R-:W-:Y:S04]  /*0c40*/  LDS.128 R4, [R34.X16+0x10] ;  /* 0x0000100022047984 */ /* 0x000fe8000000cc00 */
[----:B------:R-:W-:Y:S06]  /*0c50*/  BAR.SYNC.DEFER_BLOCKING 0x0 ;  /* 0x0000000000007b1d */ /* 0x000fec0000010000 */
[----:B------:R4:W5:Y:S04]  /*0c60*/  LDG.E.128 R24, [R2.64] ;  /* 0x0000002002187981 */ /* 0x000968000c1e1d00 */
[----:B--2---:R4:W2:Y:S01]  /*0c70*/  LDG.E.128 R8, [R2.64+0x200] ;  /* 0x0002002002087981 */ /* 0x0048a2000c1e1d00 */
[----:B------:R-:W-:-:S02]  /*0c80*/  ULEA UR16, UR16, UR6, 0xb ;  /* 0x0000000610107291 */ /* 0x000fc4000f8e583f */
[----:B------:R-:W-:Y:S02]  /*0c90*/  UIMAD UR7, UR19, UR8, URZ ;  /* 0x00000008130772a4 */ /* 0x000fe4000f8e023f */
[----:B------:R-:W-:Y:S02]  /*0ca0*/  USHF.R.S32.HI UR17, URZ, 0x1f, UR16 ;  /* 0x0000001f3f117899 */ /* 0x000fe40008011410 */
[----:B------:R-:W-:Y:S02]  /*0cb0*/  UIMAD UR7, UR18, UR9, UR7 ;  /* 0x00000009120772a4 */ /* 0x000fe4000f8e0207 */
[----:B------:R-:W-:-:S04]  /*0cc0*/  UIMAD.WIDE.U32 UR8, UR18, UR8, UR16 ;  /* 0x00000008120872a5 */ /* 0x000fc8000f8e0010 */
        /* <DEDUP_REMOVED lines=8> */
[----:B----4-:R-:W-:Y:S01]  /*0d50*/  MOV R2, UR7 ;  /* 0x0000000700027c02 */ /* 0x010fe20008000f00 */
[----:B------:R-:W-:-:S03]  /*0d60*/  ULDC.64 UR22, c[0x0][0x200] ;  /* 0x0000800000167ab9 */ /* 0x000fc60000000a00 */
[----:B------:R-:W-:Y:S01]  /*0d70*/  MOV R3, UR8 ;  /* 0x0000000800037c02 */ /* 0x000fe20008000f00 */
[----:B------:R-:W-:-:S04]  /*0d80*/  ULDC.64 UR8, c[0x0][0x208] ;  /* 0x0000820000087ab9 */ /* 0x000fc80000000a00 */
[----:B------:R-:W-:Y:S01]  /*0d90*/  IMAD.WIDE R2, R87, 0x10, R2 ;  /* 0x0000001057027825 */ /* 0x000fe200078e0202 */
[----:B-----5:R-:W-:Y:S04]  /*0da0*/  STS.128 [R86.X16], R24 ;  /* 0x0000001856007388 */ /* 0x020fe8000000cc00 */
[----:B--2---:R-:W-:Y:S01]  /*0db0*/  STS.128 [R86.X16+0x200], R8 ;  /* 0x0002000856007388 */ /* 0x004fe2000000cc00 */
[----:B------:R-:W-:-:S06]  /*0dc0*/  NOP ;  /* 0x0000000000007918 */ /* 0x000fcc0000000000 */
[----:B------:R-:W2:Y:S04]  /*0dd0*/  LDS.128 R36, [R34.X16] ;  /* 0x0000000022247984 */ /* 0x000ea8000000cc00 */
[----:B------:R-:W-:Y:S04]  /*0de0*/  LDS.128 R12, [R34.X16+0x10] ;  /* 0x00001000220c7984 */ /* 0x000fe8000000cc00 */
[----:B------:R-:W-:Y:S06]  /*0df0*/  BAR.SYNC.DEFER_BLOCKING 0x0 ;  /* 0x0000000000007b1d */ /* 0x000fec0000010000 */
[----:B------:R4:W5:Y:S04]  /*0e00*/  LDG.E.128 R28, [R2.64+-0x1000] ;  /* 0xfff00020021c7981 */ /* 0x000968000c1e1d00 */
[----:B------:R4:W2:Y:S01]  /*0e10*/  LDG.E.128 R52, [R2.64+-0xe00] ;  /* 0xfff2002002347981 */ /* 0x0008a2000c1e1d00 */
[----:B------:R-:W-:-:S04]  /*0e20*/  UIMAD UR7, UR19, UR8, URZ ;  /* 0x00000008130772a4 */ /* 0x000fc8000f8e023f */
        /* <DEDUP_REMOVED lines=19> */
[----:B------:R-:W4:Y:S04]  /*0f60*/  LDS.128 R8, [R34.X16+0x10] ;  /* 0x0000100022087984 */ /* 0x000f28000000cc00 */
[----:B------:R-:W-:Y:S06]  /*0f70*/  BAR.SYNC.DEFER_BLOCKING 0x0 ;  /* 0x0000000000007b1d */ /* 0x000fec0000010000 */
[----:B0-----:R0:W5:Y:S04]  /*0f80*/  LDG.E.128 R16, [R2.64+-0x1000] ;  /* 0xfff0002002107981 */ /* 0x001168000c1e1d00 */
[----:B---3--:R0:W3:Y:S01]  /*0f90*/  LDG.E.128 R20, [R2.64+-0xe00] ;  /* 0xfff2002002147981 */ /* 0x0080e2000c1e1d00 */
[--C-:B------:R-:W-:Y:S01]  /*0fa0*/  PRMT R58, RZ, 0x5410, R36.reuse ;  /* 0x00005410ff3a7816 */ /* 0x100fe20000000024 */
[----:B------:R-:W-:Y:S01]  /*0fb0*/  UIMAD UR7, UR19, UR8, URZ ;  /* 0x00000008130772a4 */ /* 0x000fe2000f8e023f */
[----:B------:R-:W-:-:S02]  /*0fc0*/  PRMT R59, RZ, 0x7610, R36 ;  /* 0x00007610ff3b7816 */ /* 0x000fc40000000024 */
[--C-:B--2---:R-:W-:Y:S01]  /*0fd0*/  PRMT R35, RZ, 0x5410, R25.reuse ;  /* 0x00005410ff237816 */ /* 0x104fe20000000019 */
[----:B------:R-:W-:Y:S01]  /*0fe0*/  UIMAD UR7, UR18, UR9, UR7 ;  /* 0x00000009120772a4 */ /* 0x000fe2000f8e0207 */
[--C-:B------:R-:W-:Y:S01]  /*0ff0*/  PRMT R63, RZ, 0x5410, R26.reuse ;  /* 0x00005410ff3f7816 */ /* 0x100fe2000000001a */
[----:B------:R-:W-:Y:S01]  /*1000*/  UIMAD.WIDE.U32 UR8, UR18, UR8, UR16 ;  /* 0x00000008120872a5 */ /* 0x000fe2000f8e0010 */
[----:B------:R-:W-:Y:S01]  /*1010*/  PRMT R76, RZ, 0x7610, R26 ;  /* 0x00007610ff4c7816 */ /* 0x000fe2000000001a */
[----:B------:R-:W-:Y:S01]  /*1020*/  FMUL.FTZ R29, R35, -1.4426950216293334961 ;  /* 0xbfb8aa3b231d7820 */ /* 0x000fe20000410000 */
[--C-:B0-----:R-:W-:Y:S01]  /*1030*/  PRMT R3, RZ, 0x5410, R24.reuse ;  /* 0x00005410ff037816 */ /* 0x101fe20000000018 */
[----:B------:R-:W-:Y:S01]  /*1040*/  FMUL.FTZ R30, R63, -1.4426950216293334961 ;  /* 0xbfb8aa3b3f1e7820 */ /* 0x000fe20000410000 */
[----:B------:R-:W-:Y:S01]  /*1050*/  PRMT R24, RZ, 0x7610, R24 ;  /* 0x00007610ff187816 */ /* 0x000fe20000000018 */
[----:B------:R-:W0:Y:S01]  /*1060*/  MUFU.EX2 R56, R29 ;  /* 0x0000001d00387308 */ /* 0x000e220000000800 */
[----:B------:R-:W-:Y:S01]  /*1070*/  PRMT R2, RZ, 0x7610, R25 ;  /* 0x00007610ff027816 */ /* 0x000fe20000000019 */
[----:B------:R-:W-:Y:S01]  /*1080*/  FMUL.FTZ R0, R3, -1.4426950216293334961 ;  /* 0xbfb8aa3b03007820 */ /* 0x000fe20000410000 */
[--C-:B------:R-:W-:Y:S01]  /*1090*/  PRMT R78, RZ, 0x5410, R27.reuse ;  /* 0x00005410ff4e7816 */ /* 0x100fe2000000001b */
[----:B------:R-:W-:Y:S01]  /*10a0*/  FMUL.FTZ R28, R24, -1.4426950216293334961 ;  /* 0xbfb8aa3b181c7820 */ /* 0x000fe20000410000 */
[----:B------:R-:W-:Y:S01]  /*10b0*/  PRMT R61, RZ, 0x7610, R27 ;  /* 0x00007610ff3d7816 */ /* 0x000fe2000000001b */
[----:B------:R-:W-:Y:S01]  /*10c0*/  FMUL.FTZ R25, R2, -1.4426950216293334961 ;  /* 0xbfb8aa3b02197820 */ /* 0x000fe20000410000 */
[--C-:B----4-:R-:W-:Y:S01]  /*10d0*/  PRMT R55, RZ, 0x5410, R8.reuse ;  /* 0x00005410ff377816 */ /* 0x110fe20000000008 */
[----:B------:R-:W2:Y:S01]  /*10e0*/  MUFU.EX2 R0, R0 ;  /* 0x0000000000007308 */ /* 0x000ea20000000800 */
[----:B------:R-:W-:Y:S01]  /*10f0*/  FMUL.FTZ R26, R76, -1.4426950216293334961 ;  /* 0xbfb8aa3b4c1a7820 */ /* 0x000fe20000410000 */
[----:B------:R-:W-:Y:S01]  /*1100*/  PRMT R8, RZ, 0x7610, R8 ;  /* 0x00007610ff087816 */ /* 0x000fe20000000008 */
[----:B------:R-:W-:Y:S01]  /*1110*/  UIADD3 UR9, UR9, UR7, URZ ;  /* 0x0000000709097290 */ /* 0x000fe2000fffe03f */
[----:B------:R-:W-:Y:S01]  /*1120*/  FMUL.FTZ R27, R55, -1.4426950216293334961 ;  /* 0xbfb8aa3b371b7820 */ /* 0x000fe20000410000 */
[----:B------:R-:W-:Y:S01]  /*1130*/  PRMT R94, RZ, 0x5410, R37 ;  /* 0x00005410ff5e7816 */ /* 0x000fe20000000025 */
[----:B------:R-:W-:Y:S01]  /*1140*/  UIMAD UR7, UR38, UR22, URZ ;  /* 0x00000016260772a4 */ /* 0x000fe2000f8e023f */
[--C-:B------:R-:W-:Y:S01]  /*1150*/  PRMT R52, RZ, 0x5410, R9.reuse ;  /* 0x00005410ff347816 */ /* 0x100fe20000000009 */
[----:B------:R4:W1:Y:S01]  /*1160*/  MUFU.EX2 R33, R28 ;  /* 0x0000001c00217308 */ /* 0x0008620000000800 */
[----:B0-----:R-:W-:Y:S01]  /*1170*/  FADD.FTZ R98, R56, 1 ;  /* 0x3f80000038627421 */ /* 0x001fe20000010000 */
[----:B------:R-:W-:Y:S01]  /*1180*/  PRMT R53, RZ, 0x7610, R9 ;  /* 0x00007610ff357816 */ /* 0x000fe20000000009 */
[----:B------:R-:W-:Y:S01]  /*1190*/  UIMAD UR7, UR37, UR23, UR7 ;  /* 0x00000017250772a4 */ /* 0x000fe2000f8e0207 */
[----:B------:R-:W-:Y:S01]  /*11a0*/  PRMT R95, RZ, 0x7610, R37 ;  /* 0x00007610ff5f7816 */ /* 0x000fe20000000025 */
[----:B------:R-:W-:Y:S01]  /*11b0*/  FMUL.FTZ R60, R52, -1.4426950216293334961 ;  /* 0xbfb8aa3b343c7820 */ /* 0x000fe20000410000 */
[--C-:B------:R-:W-:Y:S01]  /*11c0*/  PRMT R9, RZ, 0x5410, R41.reuse ;  /* 0x00005410ff097816 */ /* 0x100fe20000000029 */
[----:B------:R-:W-:Y:S01]  /*11d0*/  FMUL.FTZ R54, R53, -1.4426950216293334961 ;  /* 0xbfb8aa3b35367820 */ /* 0x000fe20000410000 */
[----:B------:R0:W0:Y:S01]  /*11e0*/  MUFU.EX2 R62, R25 ;  /* 0x00000019003e7308 */ /* 0x0000220000000800 */
[----:B--2---:R-:W-:Y:S01]  /*11f0*/  FADD.FTZ R0, R0, 1 ;  /* 0x3f80000000007421 */ /* 0x004fe20000010000 */
[--C-:B------:R-:W-:Y:S01]  /*1200*/  PRMT R57, RZ, 0x5410, R12.reuse ;  /* 0x00005410ff397816 */ /* 0x100fe2000000000c */
[----:B----4-:R-:W-:Y:S01]  /*1210*/  FMUL.FTZ R28, R78, -1.4426950216293334961 ;  /* 0xbfb8aa3b4e1c7820 */ /* 0x010fe20000410000 */
[----:B------:R-:W-:Y:S01]  /*1220*/  PRMT R56, RZ, 0x7610, R12 ;  /* 0x00007610ff387816 */ /* 0x000fe2000000000c */
[----:B------:R-:W-:Y:S01]  /*1230*/  UIMAD.WIDE.U32 UR8, UR37, UR22, UR8 ;  /* 0x00000016250872a5 */ /* 0x000fe2000f8e0008 */
[----:B------:R-:W-:Y:S01]  /*1240*/  PRMT R12, RZ, 0x7610, R41 ;  /* 0x00007610ff0c7816 */ /* 0x000fe20000000029 */
[----:B-1----:R-:W-:Y:S01]  /*1250*/  FADD.FTZ R33, R33, 1 ;  /* 0x3f80000021217421 */ /* 0x002fe20000010000 */
[----:B------:R1:W2:Y:S01]  /*1260*/  MUFU.RCP R68, R0 ;  /* 0x0000000000447308 */ /* 0x0002a20000001000 */
[----:B0-----:R-:W-:Y:S01]  /*1270*/  FMUL.FTZ R25, R61, -1.4426950216293334961 ;  /* 0xbfb8aa3b3d197820 */ /* 0x001fe20000410000 */
[--C-:B------:R-:W-:Y:S01]  /*1280*/  PRMT R93, RZ, 0x5410, R38.reuse ;  /* 0x00005410ff5d7816 */ /* 0x100fe20000000026 */
[----:B------:R-:W-:Y:S01]  /*1290*/  ULDC.64 UR22, c[0x0][0x338] ;  /* 0x0000ce0000167ab9 */ /* 0x000fe20000000a00 */
[----:B------:R-:W-:Y:S01]  /*12a0*/  PRMT R67, RZ, 0x7610, R38 ;  /* 0x00007610ff437816 */ /* 0x000fe20000000026 */
[----:B------:R-:W-:Y:S01]  /*12b0*/  UIADD3 UR9, UR9, UR7, URZ ;  /* 0x0000000709097290 */ /* 0x000fe2000fffe03f */
[--C-:B------:R-:W-:Y:S01]  /*12c0*/  PRMT R66, RZ, 0x5410, R39.reuse ;  /* 0x00005410ff427816 */ /* 0x100fe20000000027 */
[----:B------:R-:W-:Y:S01]  /*12d0*/  FADD.FTZ R62, R62, 1 ;  /* 0x3f8000003e3e7421 */ /* 0x000fe20000010000 */
[----:B------:R2:W0:Y:S01]  /*12e0*/  MUFU.RCP R99, R33 ;  /* 0x0000002100637308 */ /* 0x0004220000001000 */
[----:B-1----:R-:W-:Y:S01]  /*12f0*/  PRMT R0, RZ, 0x5410, R40 ;  /* 0x00005410ff007816 */ /* 0x002fe20000000028 */
[----:B------:R-:W-:Y:S01]  /*1300*/  ULEA UR7, UP0, UR8, UR22, 0x1 ;  /* 0x0000001608077291 */ /* 0x000fe2000f80083f */
[----:B------:R-:W-:-:S02]  /*1310*/  PRMT R65, RZ, 0x7610, R39 ;  /* 0x00007610ff417816 */ /* 0x000fc40000000027 */
[--C-:B------:R-:W-:Y:S01]  /*1320*/  PRMT R75, RZ, 0x5410, R13.reuse ;  /* 0x00005410ff4b7816 */ /* 0x100fe2000000000d */
[----:B------:R-:W-:Y:S01]  /*1330*/  ULEA.HI.X UR8, UR8, UR23, UR9, 0x1, UP0 ;  /* 0x0000001708087291 */ /* 0x000fe200080f0c09 */
[----:B------:R-:W-:Y:S01]  /*1340*/  PRMT R73, RZ, 0x7610, R13 ;  /* 0x00007610ff497816 */ /* 0x000fe2000000000d */
[----:B------:R-:W1:Y:S01]  /*1350*/  MUFU.EX2 R64, R30 ;  /* 0x0000001e00407308 */ /* 0x000e620000000800 */
[C---:B--2---:R-:W-:Y:S01]  /*1360*/  FMUL.FTZ R33, R3.reuse, R68 ;  /* 0x0000004403217220 */ /* 0x044fe20000410000 */
[--C-:B------:R-:W-:Y:S01]  /*1370*/  PRMT R72, RZ, 0x5410, R14.reuse ;  /* 0x00005410ff487816 */ /* 0x100fe2000000000e */
[----:B------:R-:W-:Y:S01]  /*1380*/  FADD.FTZ R96, -R68, 1 ;  /* 0x3f80000044607421 */ /* 0x000fe20000010100 */
[----:B------:R-:W-:Y:S01]  /*1390*/  PRMT R71, RZ, 0x7610, R14 ;  /* 0x00007610ff477816 */ /* 0x000fe2000000000e */
[----:B------:R-:W-:Y:S01]  /*13a0*/  FMUL.FTZ R85, R58, R33 ;  /* 0x000000213a557220 */ /* 0x000fe20000410000 */
[--C-:B------:R-:W-:Y:S01]  /*13b0*/  PRMT R70, RZ, 0x5410, R15.reuse ;  /* 0x00005410ff467816 */ /* 0x100fe2000000000f */
[----:B------:R-:W-:Y:S01]  /*13c0*/  FFMA.FTZ R96, R3, R96, 1 ;  /* 0x3f80000003607423 */ /* 0x000fe20000010060 */
[----:B------:R2:W4:Y:S01]  /*13d0*/  MUFU.EX2 R77, R26 ;  /* 0x0000001a004d7308 */ /* 0x0005220000000800 */
[----:B0-----:R-:W-:Y:S01]  /*13e0*/  FADD.FTZ R97, -R99, 1 ;  /* 0x3f80000063617421 */ /* 0x001fe20000010100 */
[----:B------:R-:W-:Y:S01]  /*13f0*/  PRMT R69, RZ, 0x7610, R15 ;  /* 0x00007610ff457816 */ /* 0x000fe2000000000f */
[----:B------:R-:W-:Y:S01]  /*1400*/  FFMA.FTZ R3, R85, R0, R92 ;  /* 0x0000000055037223 */ /* 0x000fe2000001005c */
[----:B------:R-:W-:Y:S01]  /*1410*/  PRMT R0, RZ, 0x7610, R40 ;  /* 0x00007610ff007816 */ /* 0x000fe20000000028 */
[C---:B------:R-:W-:Y:S01]  /*1420*/  FFMA.FTZ R97, R24.reuse, R97, 1 ;  /* 0x3f80000018617423 */ /* 0x040fe20000010061 */
[----:B------:R-:W-:Y:S01]  /*1430*/  PRMT R92, RZ, 0x7610, R44 ;  /* 0x00007610ff5c7816 */ /* 0x000fe2000000002c */
[----:B------:R-:W-:Y:S01]  /*1440*/  FMUL.FTZ R24, R24, R99 ;  /* 0x0000006318187220 */ /* 0x000fe20000410000 */
[----:B------:R0:W0:Y:S01]  /*1450*/  MUFU.RCP R103, R62 ;  /* 0x0000003e00677308 */ /* 0x0000220000001000 */
[----:B-1----:R-:W-:Y:S01]  /*1460*/  FADD.FTZ R64, R64, 1 ;  /* 0x3f80000040407421 */ /* 0x002fe20000010000 */
[--C-:B------:R-:W-:Y:S01]  /*1470*/  PRMT R30, RZ, 0x5410, R49.reuse ;  /* 0x00005410ff1e7816 */ /* 0x100fe20000000031 */
[----:B------:R-:W-:Y:S01]  /*1480*/  FMUL.FTZ R84, R59, R24 ;  /* 0x000000183b547220 */ /* 0x000fe20000410000 */
[----:B------:R-:W-:Y:S01]  /*1490*/  PRMT R29, RZ, 0x7610, R49 ;  /* 0x00007610ff1d7816 */ /* 0x000fe20000000031 */
[----:B--2---:R-:W-:Y:S01]  /*14a0*/  FMUL.FTZ R26, R8, -1.4426950216293334961 ;  /* 0xbfb8aa3b081a7820 */ /* 0x004fe20000410000 */
[----:B------:R-:W-:Y:S01]  /*14b0*/  PRMT R32, RZ, 0x5410, R48 ;  /* 0x00005410ff207816 */ /* 0x000fe20000000030 */
[----:B------:R-:W-:Y:S01]  /*14c0*/  FFMA.FTZ R0, R84, R0, R3 ;  /* 0x0000000054007223 */ /* 0x000fe20000010003 */
[----:B------:R-:W1:Y:S01]  /*14d0*/  MUFU.RCP R98, R98 ;  /* 0x0000006200627308 */ /* 0x000e620000001000 */
[----:B----4-:R-:W-:Y:S01]  /*14e0*/  FADD.FTZ R77, R77, 1 ;  /* 0x3f8000004d4d7421 */ /* 0x010fe20000010000 */
[----:B0-----:R-:W-:-:S02]  /*14f0*/  PRMT R62, RZ, 0x5410, R11 ;  /* 0x00005410ff3e7816 */ /* 0x001fc4000000000b */
[----:B------:R-:W-:Y:S02]  /*1500*/  PRMT R31, RZ, 0x7610, R48 ;  /* 0x00007610ff1f7816 */ /* 0x000fe40000000030 */
[----:B------:R-:W-:Y:S02]  /*1510*/  LEA R74, R89, R74, 0x1 ;  /* 0x0000004a594a7211 */ /* 0x000fe400078e08ff */
[----:B------:R0:W2:Y:S01]  /*1520*/  MUFU.EX2 R79, R28 ;  /* 0x0000001c004f7308 */ /* 0x0000a20000000800 */
[----:B------:R-:W-:Y:S01]  /*1530*/  FADD.FTZ R101, -R103, 1 ;  /* 0x3f80000067657421 */ /* 0x000fe20000010100 */
[----:B------:R-:W-:-:S03]  /*1540*/  ISETP.NE.U32.AND P0, PT, RZ, c[0x0][0x270], PT ;  /* 0x00009c00ff007a0c */ /* 0x000fc60003f05070 */
[C---:B------:R-:W-:Y:S01]  /*1550*/  FFMA.FTZ R101, R2.reuse, R101, 1 ;  /* 0x3f80000002657423 */ /* 0x040fe20000010065 */
[----:B------:R-:W-:Y:S01]  /*1560*/  ISETP.NE.AND.EX P0, PT, RZ, c[0x0][0x274], PT, P0 ;  /* 0x00009d00ff007a0c */ /* 0x000fe20003f05300 */
[----:B------:R-:W-:Y:S01]  /*1570*/  FMUL.FTZ R2, R2, R103 ;  /* 0x0000006702027220 */ /* 0x000fe20000410000 */
[----:B------:R4:W4:Y:S01]  /*1580*/  MUFU.EX2 R80, R25 ;  /* 0x0000001900507308 */ /* 0x0009220000000800 */
[----:B-1----:R-:W-:Y:S01]  /*1590*/  FMUL.FTZ R3, R35, R98 ;  /* 0x0000006223037220 */ /* 0x002fe20000410000 */
[----:B0-----:R-:W-:Y:S01]  /*15a0*/  MOV R28, c[0x0][0x16c] ;  /* 0x00005b00001c7a02 */ /* 0x001fe20000000f00 */
[----:B------:R-:W-:Y:S02]  /*15b0*/  FMUL.FTZ R82, R95, R2 ;  /* 0x000000025f527220 */ /* 0x000fe40000410000 */
[----:B------:R-:W-:Y:S01]  /*15c0*/  FMUL.FTZ R83, R94, R3 ;  /* 0x000000035e537220 */ /* 0x000fe20000410000 */
[----:B------:R-:W-:Y:S01]  /*15d0*/  ISETP.GE.AND P1, PT, R28, 0x1, PT ;  /* 0x000000011c00780c */ /* 0x000fe20003f26270 */
[----:B------:R-:W-:Y:S01]  /*15e0*/  FADD.FTZ R100, -R98, 1 ;  /* 0x3f80000062647421 */ /* 0x000fe20000010100 */
[----:B------:R0:W1:Y:S01]  /*15f0*/  MUFU.RCP R106, R64 ;  /* 0x00000040006a7308 */ /* 0x0000620000001000 */
[----:B--2---:R-:W-:Y:S01]  /*1600*/  FADD.FTZ R79, R79, 1 ;  /* 0x3f8000004f4f7421 */ /* 0x004fe20000010000 */
[----:B----4-:R-:W-:Y:S01]  /*1610*/  PRMT R25, RZ, 0x7610, R51 ;  /* 0x00007610ff197816 */ /* 0x010fe20000000033 */
[----:B------:R-:W-:Y:S01]  /*1620*/  FFMA.FTZ R9, R83, R9, R0 ;  /* 0x0000000953097223 */ /* 0x000fe20000010000 */
[----:B------:R-:W-:Y:S01]  /*1630*/  PRMT R28, RZ, 0x5410, R50 ;  /* 0x00005410ff1c7816 */ /* 0x000fe20000000032 */
[----:B------:R-:W-:-:S02]  /*1640*/  FFMA.FTZ R100, R35, R100, 1 ;  /* 0x3f80000023647423 */ /* 0x000fc40000010064 */
[----:B------:R-:W-:Y:S01]  /*1650*/  FFMA.FTZ R12, R82, R12, R9 ;  /* 0x0000000c520c7223 */ /* 0x000fe20000010009 */
[----:B------:R2:W4:Y:S01]  /*1660*/  MUFU.EX2 R102, R27 ;  /* 0x0000001b00667308 */ /* 0x0005220000000800 */
[----:B------:R-:W-:Y:S01]  /*1670*/  FADD.FTZ R80, R80, 1 ;  /* 0x3f80000050507421 */ /* 0x000fe20000010000 */
[----:B------:R-:W-:Y:S02]  /*1680*/  PRMT R9, RZ, 0x5410, R42 ;  /* 0x00005410ff097816 */ /* 0x000fe4000000002a */
[----:B0-----:R-:W-:-:S04]  /*1690*/  PRMT R64, RZ, 0x7610, R10 ;  /* 0x00007610ff407816 */ /* 0x001fc8000000000a */
[----:B------:R-:W0:Y:S01]  /*16a0*/  MUFU.RCP R105, R77 ;  /* 0x0000004d00697308 */ /* 0x000e220000001000 */
[----:B-1----:R-:W-:Y:S01]  /*16b0*/  FMUL.FTZ R0, R63, R106 ;  /* 0x0000006a3f007220 */ /* 0x002fe20000410000 */
[----:B--2---:R-:W-:Y:S01]  /*16c0*/  PRMT R27, RZ, 0x7610, R50 ;  /* 0x00007610ff1b7816 */ /* 0x004fe20000000032 */
[----:B------:R-:W-:Y:S02]  /*16d0*/  FADD.FTZ R104, -R106, 1 ;  /* 0x3f8000006a687421 */ /* 0x000fe40000010100 */
[----:B------:R-:W-:Y:S02]  /*16e0*/  FMUL.FTZ R81, R93, R0 ;  /* 0x000000005d517220 */ /* 0x000fe40000410000 */
[----:B------:R-:W-:Y:S01]  /*16f0*/  FFMA.FTZ R104, R63, R104, 1 ;  /* 0x3f8000003f687423 */ /* 0x000fe20000010068 */
[----:B------:R1:W2:Y:S01]  /*1700*/  MUFU.EX2 R110, R26 ;  /* 0x0000001a006e7308 */ /* 0x0002a20000000800 */
[----:B----4-:R-:W-:Y:S01]  /*1710*/  FADD.FTZ R102, R102, 1 ;  /* 0x3f80000066667421 */ /* 0x010fe20000010000 */
[----:B------:R-:W-:Y:S01]  /*1720*/  PRMT R63, RZ, 0x5410, R10 ;  /* 0x00005410ff3f7816 */ /* 0x000fe2000000000a */
[----:B------:R-:W-:-:S02]  /*1730*/  FFMA.FTZ R37, R81, R9, R12 ;  /* 0x0000000951257223 */ /* 0x000fc4000001000c */
[----:B------:R-:W-:-:S03]  /*1740*/  FMUL.FTZ R10, R64, -1.4426950216293334961 ;  /* 0xbfb8aa3b400a7820 */ /* 0x000fc60000410000 */
[----:B------:R-:W4:Y:S01]  /*1750*/  MUFU.RCP R107, R79 ;  /* 0x0000004f006b7308 */ /* 0x000f220000001000 */
[----:B0-----:R-:W-:Y:S01]  /*1760*/  FMUL.FTZ R35, R76, R105 ;  /* 0x000000694c237220 */ /* 0x001fe20000410000 */
[----:B-1----:R-:W-:Y:S01]  /*1770*/  PRMT R26, RZ, 0x5410, R51 ;  /* 0x00005410ff1a7816 */ /* 0x002fe20000000033 */
[----:B------:R-:W-:-:S04]  /*1780*/  FADD.FTZ R109, -R105, 1 ;  /* 0x3f800000696d7421 */ /* 0x000fc80000010100 */
[----:B------:R-:W-:Y:S01]  /*1790*/  FFMA.FTZ R109, R76, R109, 1 ;  /* 0x3f8000004c6d7423 */ /* 0x000fe2000001006d */
[----:B------:R0:W-:Y:S01]  /*17a0*/  MUFU.RCP R108, R80 ;  /* 0x00000050006c7308 */ /* 0x0001e20000001000 */
[----:B--2---:R-:W-:-:S07]  /*17b0*/  FADD.FTZ R110, R110, 1 ;  /* 0x3f8000006e6e7421 */ /* 0x004fce0000010000 */
[----:B------:R-:W1:Y:S01]  /*17c0*/  MUFU.RCP R102, R102 ;  /* 0x0000006600667308 */ /* 0x000e620000001000 */
[----:B0-----:R-:W-:Y:S02]  /*17d0*/  FMUL.FTZ R80, R67, R35 ;  /* 0x0000002343507220 */ /* 0x001fe40000410000 */
[----:B----4-:R-:W-:Y:S02]  /*17e0*/  FADD.FTZ R9, -R107, 1 ;  /* 0x3f8000006b097421 */ /* 0x010fe40000010100 */
[----:B------:R-:W-:-:S03]  /*17f0*/  FMUL.FTZ R36, R78, R107 ;  /* 0x0000006b4e247220 */ /* 0x000fc60000410000 */
[----:B------:R-:W-:Y:S01]  /*1800*/  MUFU.EX2 R111, R10 ;  /* 0x0000000a006f7308 */ /* 0x000fe20000000800 */
[----:B------:R-:W-:Y:S02]  /*1810*/  FMUL.FTZ R79, R66, R36 ;  /* 0x00000024424f7220 */ /* 0x000fe40000410000 */
[----:B-1----:R-:W-:-:S05]  /*1820*/  FMUL.FTZ R38, R55, R102 ;  /* 0x0000006637267220 */ /* 0x002fca0000410000 */
[----:B------:R-:W0:Y:S01]  /*1830*/  MUFU.EX2 R60, R60 ;  /* 0x0000003c003c7308 */ /* 0x000e220000000800 */
[----:B------:R-:W-:-:S07]  /*1840*/  FMUL.FTZ R77, R57, R38 ;  /* 0x00000026394d7220 */ /* 0x000fce0000410000 */
[----:B------:R-:W1:Y:S01]  /*1850*/  MUFU.EX2 R54, R54 ;  /* 0x0000003600367308 */ /* 0x000e620000000800 */
[----:B0-----:R-:W-:Y:S02]  /*1860*/  FADD.FTZ R60, R60, 1 ;  /* 0x3f8000003c3c7421 */ /* 0x001fe40000010000 */
[----:B-1----:R-:W-:Y:S01]  /*1870*/  FADD.FTZ R54, R54, 1 ;  /* 0x3f80000036367421 */ /* 0x002fe20000010000 */
[----:B-----5:R0:W-:Y:S04]  /*1880*/  STS.128 [R86.X16], R16 ;  /* 0x0000001056007388 */ /* 0x0201e8000000cc00 */
[----:B---3--:R1:W-:Y:S01]  /*1890*/  STS.128 [R86.X16+0x200], R20 ;  /* 0x0002001456007388 */ /* 0x0083e2000000cc00 */
[----:B------:R-:W-:-:S06]  /*18a0*/  NOP ;  /* 0x0000000000007918 */ /* 0x000fcc0000000000 */
[----:B------:R-:W2:Y:S01]  /*18b0*/  LDS.128 R12, [R34.X16] ;  /* 0x00000000220c7984 */ /* 0x000ea2000000cc00 */
[----:B0-----:R-:W-:Y:S01]  /*18c0*/  PRMT R16, RZ, 0x7610, R42 ;  /* 0x00007610ff107816 */ /* 0x001fe2000000002a */
[----:B------:R-:W0:Y:S01]  /*18d0*/  MUFU.RCP R19, R110 ;  /* 0x0000006e00137308 */ /* 0x000e220000001000 */
[----:B-1----:R-:W-:-:S03]  /*18e0*/  FFMA.FTZ R21, R78, R9, 1 ;  /* 0x3f8000004e157423 */ /* 0x002fc60000010009 */
[----:B------:R-:W-:Y:S02]  /*18f0*/  FFMA.FTZ R18, R80, R16, R37 ;  /* 0x0000001050127223 */ /* 0x000fe40000010025 */
[----:B------:R-:W-:Y:S02]  /*1900*/  FADD.FTZ R16, -R108, 1 ;  /* 0x3f8000006c107421 */ /* 0x000fe40000010100 */
[----:B------:R-:W-:Y:S01]  /*1910*/  MUFU.RCP R23, R60 ;  /* 0x0000003c00177308 */ /* 0x000fe20000001000 */
[----:B------:R-:W-:Y:S02]  /*1920*/  FMUL.FTZ R9, R63, -1.4426950216293334961 ;  /* 0xbfb8aa3b3f097820 */ /* 0x000fe40000410000 */
[C---:B------:R-:W-:Y:S01]  /*1930*/  FFMA.FTZ R22, R61.reuse, R16, 1 ;  /* 0x3f8000003d167423 */ /* 0x040fe20000010010 */
[----:B------:R-:W-:Y:S01]  /*1940*/  PRMT R16, RZ, 0x5410, R43 ;  /* 0x00005410ff107816 */ /* 0x000fe2000000002b */
[----:B------:R-:W-:Y:S01]  /*1950*/  FMUL.FTZ R37, R61, R108 ;  /* 0x0000006c3d257220 */ /* 0x000fe20000410000 */
[----:B------:R-:W-:-:S02]  /*1960*/  PRMT R61, RZ, 0x7610, R11 ;  /* 0x00007610ff3d7816 */ /* 0x000fc4000000000b */
[----:B------:R1:W3:Y:S01]  /*1970*/  MUFU.EX2 R110, R9 ;  /* 0x00000009006e7308 */ /* 0x0002e20000000800 */
[----:B------:R-:W-:Y:S02]  /*1980*/  FFMA.FTZ R17, R79, R16, R18 ;  /* 0x000000104f117223 */ /* 0x000fe40000010012 */
[----:B------:R-:W-:Y:S02]  /*1990*/  FMUL.FTZ R78, R65, R37 ;  /* 0x00000025414e7220 */ /* 0x000fe40000410000 */
[----:B0-----:R-:W-:Y:S02]  /*19a0*/  FMUL.FTZ R39, R8, R19 ;  /* 0x0000001308277220 */ /* 0x001fe40000410000 */
[----:B------:R-:W-:Y:S01]  /*19b0*/  FADD.FTZ R16, -R102, 1 ;  /* 0x3f80000066107421 */ /* 0x000fe20000010100 */
[----:B-1----:R-:W-:Y:S01]  /*19c0*/  PRMT R9, RZ, 0x7610, R43 ;  /* 0x00007610ff097816 */ /* 0x002fe2000000002b */
[----:B------:R-:W-:Y:S02]  /*19d0*/  FMUL.FTZ R76, R56, R39 ;  /* 0x00000027384c7220 */ /* 0x000fe40000410000 */
[----:B------:R-:W-:-:S02]  /*19e0*/  FMUL.FTZ R18, R62, -1.4426950216293334961 ;  /* 0xbfb8aa3b3e127820 */ /* 0x000fc40000410000 */
[----:B------:R-:W-:Y:S01]  /*19f0*/  FFMA.FTZ R20, R78, R9, R17 ;  /* 0x000000094e147223 */ /* 0x000fe20000010011 */
[----:B------:R-:W-:Y:S01]  /*1a00*/  PRMT R9, RZ, 0x5410, R44 ;  /* 0x00005410ff097816 */ /* 0x000fe2000000002c */
[----:B------:R-:W-:Y:S01]  /*1a10*/  FADD.FTZ R17, -R19, 1 ;  /* 0x3f80000013117421 */ /* 0x000fe20000010100 */
[----:B------:R0:W1:Y:S01]  /*1a20*/  MUFU.EX2 R112, R18 ;  /* 0x0000001200707308 */ /* 0x0000620000000800 */
[----:B--2---:R-:W-:Y:S01]  /*1a30*/  PRMT R49, RZ, 0x7610, R12 ;  /* 0x00007610ff317816 */ /* 0x004fe2000000000c */
[----:B------:R-:W-:Y:S01]  /*1a40*/  FFMA.FTZ R16, R55, R16, 1 ;  /* 0x3f80000037107423 */ /* 0x000fe20000010010 */
[--C-:B------:R-:W-:Y:S01]  /*1a50*/  PRMT R48, RZ, 0x5410, R13.reuse ;  /* 0x00005410ff307816 */ /* 0x100fe2000000000d */
[----:B------:R-:W-:Y:S01]  /*1a60*/  FFMA.FTZ R9, R77, R9, R20 ;  /* 0x000000094d097223 */ /* 0x000fe20000010014 */
[----:B------:R-:W-:Y:S01]  /*1a70*/  PRMT R51, RZ, 0x7610, R13 ;  /* 0x00007610ff337816 */ /* 0x000fe2000000000d */
[----:B------:R-:W-:Y:S01]  /*1a80*/  FFMA.FTZ R17, R8, R17, 1 ;  /* 0x3f80000008117423 */ /* 0x000fe20000010011 */
[--C-:B------:R-:W-:Y:S01]  /*1a90*/  PRMT R55, RZ, 0x5410, R14.reuse ;  /* 0x00005410ff377816 */ /* 0x100fe2000000000e */
[----:B------:R-:W-:Y:S01]  /*1aa0*/  FFMA.FTZ R92, R76, R92, R9 ;  /* 0x0000005c4c5c7223 */ /* 0x000fe20000010009 */
[----:B------:R-:W-:Y:S01]  /*1ab0*/  PRMT R50, RZ, 0x7610, R14 ;  /* 0x00007610ff327816 */ /* 0x000fe2000000000e */
[----:B------:R2:W4:Y:S01]  /*1ac0*/  LDS.128 R8, [R34.X16+0x10] ;  /* 0x0000100022087984 */ /* 0x000522000000cc00 */
[----:B------:R-:W-:-:S02]  /*1ad0*/  FMUL.FTZ R20, R61, -1.4426950216293334961 ;  /* 0xbfb8aa3b3d147820 */ /* 0x000fc40000410000 */
[----:B------:R-:W-:Y:S02]  /*1ae0*/  FMUL.FTZ R93, R93, R55 ;  /* 0x000000375d5d7220 */ /* 0x000fe40000410000 */
[----:B------:R5:W1:Y:S01]  /*1af0*/  MUFU.EX2 R113, R20 ;  /* 0x0000001400717308 */ /* 0x000a620000000800 */
[----:B0-----:R-:W-:Y:S01]  /*1b00*/  FMUL.FTZ R18, R67, R50 ;  /* 0x0000003243127220 */ /* 0x001fe20000410000 */
[----:B--2---:R-:W-:Y:S01]  /*1b10*/  PRMT R34, RZ, 0x5410, R12 ;  /* 0x00005410ff227816 */ /* 0x004fe2000000000c */
[----:B------:R-:W-:Y:S01]  /*1b20*/  FMUL.FTZ R12, R59, R49 ;  /* 0x000000313b0c7220 */ /* 0x000fe20000410000 */
[--C-:B------:R-:W-:Y:S01]  /*1b30*/  PRMT R59, RZ, 0x5410, R15.reuse ;  /* 0x00005410ff3b7816 */ /* 0x100fe2000000000f */
[----:B------:R-:W-:Y:S02]  /*1b40*/  FMUL.FTZ R93, R106, R93 ;  /* 0x0000005d6a5d7220 */ /* 0x000fe40000410000 */
[----:B------:R-:W-:Y:S01]  /*1b50*/  FMUL.FTZ R13, R58, R34 ;  /* 0x000000223a0d7220 */ /* 0x000fe20000410000 */
[----:B------:R-:W-:Y:S01]  /*1b60*/  PRMT R58, RZ, 0x7610, R15 ;  /* 0x00007610ff3a7816 */ /* 0x000fe2000000000f */
[----:B------:R-:W-:-:S02]  /*1b70*/  FMUL.FTZ R15, R94, R48 ;  /* 0x000000305e0f7220 */ /* 0x000fc40000410000 */
[----:B---3--:R-:W-:Y:S02]  /*1b80*/  FADD.FTZ R94, R110, 1 ;  /* 0x3f8000006e5e7421 */ /* 0x008fe40000010000 */
[----:B------:R-:W-:Y:S02]  /*1b90*/  FMUL.FTZ R65, R65, R58 ;  /* 0x0000003a41417220 */ /* 0x000fe40000410000 */
[----:B------:R-:W-:Y:S02]  /*1ba0*/  FMUL.FTZ R66, R66, R59 ;  /* 0x0000003b42427220 */ /* 0x000fe40000410000 */
[----:B------:R-:W-:Y:S01]  /*1bb0*/  FMUL.FTZ R65, R108, R65 ;  /* 0x000000416c417220 */ /* 0x000fe20000410000 */
[----:B------:R-:W-:Y:S01]  /*1bc0*/  MUFU.RCP R94, R94 ;  /* 0x0000005e005e7308 */ /* 0x000fe20000001000 */
[----:B------:R-:W-:Y:S02]  /*1bd0*/  FMUL.FTZ R15, R98, R15 ;  /* 0x0000000f620f7220 */ /* 0x000fe40000410000 */
[----:B-----5:R-:W-:-:S02]  /*1be0*/  FMUL.FTZ R20, R105, R18 ;  /* 0x0000001269147220 */ /* 0x020fc40000410000 */
[----:B------:R-:W-:Y:S02]  /*1bf0*/  FMUL.FTZ R18, R93, R104 ;  /* 0x000000685d127220 */ /* 0x000fe40000410000 */
[----:B------:R-:W-:Y:S01]  /*1c00*/  FMUL.FTZ R66, R107, R66 ;  /* 0x000000426b427220 */ /* 0x000fe20000410000 */
[----:B------:R0:W2:Y:S01]  /*1c10*/  MUFU.RCP R98, R54 ;  /* 0x0000003600627308 */ /* 0x0000a20000001000 */
[----:B------:R-:W-:Y:S02]  /*1c20*/  FADD.FTZ R93, R111, 1 ;  /* 0x3f8000006f5d7421 */ /* 0x000fe40000010000 */
[----:B------:R-:W-:Y:S02]  /*1c30*/  FMUL.FTZ R22, R65, R22 ;  /* 0x0000001641167220 */ /* 0x000fe40000410000 */
[----:B-1----:R-:W-:Y:S02]  /*1c40*/  FADD.FTZ R112, R112, 1 ;  /* 0x3f80000070707421 */ /* 0x002fe40000010000 */
[----:B------:R-:W-:Y:S01]  /*1c50*/  FADD.FTZ R113, R113, 1 ;  /* 0x3f80000071717421 */ /* 0x000fe20000010000 */
[--C-:B----4-:R-:W-:Y:S01]  /*1c60*/  PRMT R65, RZ, 0x7610, R8.reuse ;  /* 0x00007610ff417816 */ /* 0x110fe20000000008 */
[----:B------:R-:W-:Y:S01]  /*1c70*/  FMUL.FTZ R21, R66, R21 ;  /* 0x0000001542157220 */ /* 0x000fe20000410000 */
[----:B0-----:R-:W-:Y:S01]  /*1c80*/  PRMT R54, RZ, 0x5410, R8 ;  /* 0x00005410ff367816 */ /* 0x001fe20000000008 */
[----:B------:R-:W-:Y:S01]  /*1c90*/  FMUL.FTZ R14, R95, R51 ;  /* 0x000000335f0e7220 */ /* 0x000fe20000410000 */
[--C-:B------:R-:W-:Y:S01]  /*1ca0*/  PRMT R60, RZ, 0x5410, R9.reuse ;  /* 0x00005410ff3c7816 */ /* 0x100fe20000000009 */
[----:B------:R-:W-:Y:S01]  /*1cb0*/  FMUL.FTZ R15, R15, R100 ;  /* 0x000000640f0f7220 */ /* 0x000fe20000410000 */
[----:B------:R-:W-:Y:S01]  /*1cc0*/  PRMT R66, RZ, 0x7610, R9 ;  /* 0x00007610ff427816 */ /* 0x000fe20000000009 */
[----:B------:R-:W0:Y:S01]  /*1cd0*/  MUFU.RCP R93, R93 ;  /* 0x0000005d005d7308 */ /* 0x000e220000001000 */
[----:B------:R-:W-:Y:S01]  /*1ce0*/  FMUL.FTZ R9, R57, R54 ;  /* 0x0000003639097220 */ /* 0x000fe20000410000 */
[--C-:B------:R-:W-:Y:S01]  /*1cf0*/  PRMT R57, RZ, 0x5410, R11.reuse ;  /* 0x00005410ff397816 */ /* 0x100fe2000000000b */
[----:B------:R-:W-:Y:S01]  /*1d00*/  FMUL.FTZ R8, R56, R65 ;  /* 0x0000004138087220 */ /* 0x000fe20000410000 */
[----:B------:R-:W-:Y:S01]  /*1d10*/  PRMT R56, RZ, 0x7610, R11 ;  /* 0x00007610ff387816 */ /* 0x000fe2000000000b */
[----:B------:R-:W-:Y:S01]  /*1d20*/  FMUL.FTZ R13, R68, R13 ;  /* 0x0000000d440d7220 */ /* 0x000fe20000410000 */
[--C-:B------:R-:W-:Y:S01]  /*1d30*/  PRMT R67, RZ, 0x5410, R10.reuse ;  /* 0x00005410ff437816 */ /* 0x100fe2000000000a */
[----:B------:R-:W-:Y:S01]  /*1d40*/  FADD.FTZ R11, -R23, 1 ;  /* 0x3f800000170b7421 */ /* 0x000fe20000010100 */
[----:B------:R-:W1:Y:S01]  /*1d50*/  MUFU.RCP R95, R112 ;  /* 0x00000070005f7308 */ /* 0x000e620000001000 */
[----:B------:R-:W-:Y:S01]  /*1d60*/  PRMT R68, RZ, 0x7610, R10 ;  /* 0x00007610ff447816 */ /* 0x000fe2000000000a */
[----:B------:R-:W-:-:S02]  /*1d70*/  FMUL.FTZ R10, R75, R60 ;  /* 0x0000003c4b0a7220 */ /* 0x000fc40000410000 */
[----:B------:R-:W-:Y:S02]  /*1d80*/  FFMA.FTZ R11, R52, R11, 1 ;  /* 0x3f800000340b7423 */ /* 0x000fe4000001000b */
[----:B------:R-:W-:Y:S02]  /*1d90*/  FMUL.FTZ R13, R13, R96 ;  /* 0x000000600d0d7220 */ /* 0x000fe40000410000 */
[----:B------:R-:W3:Y:S01]  /*1da0*/  MUFU.RCP R100, R113 ;  /* 0x0000007100647308 */ /* 0x000ee20000001000 */
[----:B------:R-:W-:Y:S02]  /*1db0*/  FMUL.FTZ R109, R20, R109 ;  /* 0x0000006d146d7220 */ /* 0x000fe40000410000 */
[----:B------:R-:W-:Y:S02]  /*1dc0*/  FMUL.FTZ R8, R19, R8 ;  /* 0x0000000813087220 */ /* 0x000fe40000410000 */
[----:B------:R-:W-:Y:S01]  /*1dd0*/  FMUL.FTZ R52, R52, R23 ;  /* 0x0000001734347220 */ /* 0x000fe20000410000 */
[----:B------:R-:W-:Y:S01]  /*1de0*/  F2FP.BF16.PACK_AB R18, R109, R18 ;  /* 0x000000126d12723e */ /* 0x000fe200000010ff */
[----:B------:R-:W-:-:S02]  /*1df0*/  FMUL.FTZ R10, R23, R10 ;  /* 0x0000000a170a7220 */ /* 0x000fc40000410000 */
[----:B--2---:R-:W-:Y:S02]  /*1e00*/  FADD.FTZ R20, -R98, 1 ;  /* 0x3f80000062147421 */ /* 0x004fe40000010100 */
[----:B------:R-:W-:Y:S02]  /*1e10*/  FMUL.FTZ R19, R73, R66 ;  /* 0x0000004249137220 */ /* 0x000fe40000410000 */
[----:B------:R-:W-:Y:S02]  /*1e20*/  FADD.FTZ R96, -R94, 1 ;  /* 0x3f8000005e607421 */ /* 0x000fe40000010100 */
[----:B------:R-:W-:Y:S02]  /*1e30*/  FMUL.FTZ R23, R72, R67 ;  /* 0x0000004348177220 */ /* 0x000fe40000410000 */
[----:B------:R-:W-:Y:S02]  /*1e40*/  FMUL.FTZ R9, R102, R9 ;  /* 0x0000000966097220 */ /* 0x000fe40000410000 */
[----:B------:R-:W-:-:S02]  /*1e50*/  FMUL.FTZ R12, R99, R12 ;  /* 0x0000000c630c7220 */ /* 0x000fc40000410000 */
[----:B------:R-:W-:Y:S02]  /*1e60*/  FFMA.FTZ R20, R53, R20, 1 ;  /* 0x3f80000035147423 */ /* 0x000fe40000010014 */
[----:B------:R-:W-:Y:S02]  /*1e70*/  FMUL.FTZ R19, R98, R19 ;  /* 0x0000001362137220 */ /* 0x000fe40000410000 */
[----:B------:R-:W-:Y:S02]  /*1e80*/  FFMA.FTZ R96, R63, R96, 1 ;  /* 0x3f8000003f607423 */ /* 0x000fe40000010060 */
[----:B------:R-:W-:Y:S02]  /*1e90*/  FMUL.FTZ R23, R94, R23 ;  /* 0x000000175e177220 */ /* 0x000fe40000410000 */
[----:B------:R-:W-:Y:S02]  /*1ea0*/  FMUL.FTZ R9, R9, R16 ;  /* 0x0000001009097220 */ /* 0x000fe40000410000 */
[----:B------:R-:W-:-:S02]  /*1eb0*/  FMUL.FTZ R8, R8, R17 ;  /* 0x0000001108087220 */ /* 0x000fc40000410000 */
[----:B------:R-:W-:Y:S02]  /*1ec0*/  FMUL.FTZ R10, R10, R11 ;  /* 0x0000000b0a0a7220 */ /* 0x000fe40000410000 */
[----:B------:R-:W-:Y:S02]  /*1ed0*/  FMUL.FTZ R12, R12, R97 ;  /* 0x000000610c0c7220 */ /* 0x000fe40000410000 */
[----:B------:R-:W-:Y:S02]  /*1ee0*/  FMUL.FTZ R11, R19, R20 ;  /* 0x00000014130b7220 */ /* 0x000fe40000410000 */
[----:B------:R-:W-:Y:S02]  /*1ef0*/  FMUL.FTZ R23, R23, R96 ;  /* 0x0000006017177220 */ /* 0x000fe40000410000 */
[----:B0-----:R-:W-:Y:S02]  /*1f00*/  FADD.FTZ R17, -R93, 1 ;  /* 0x3f8000005d117421 */ /* 0x001fe40000010100 */
[----:B------:R-:W-:-:S02]  /*1f10*/  FMUL.FTZ R16, R71, R68 ;  /* 0x0000004447107220 */ /* 0x000fc40000410000 */
[----:B-1----:R-:W-:Y:S02]  /*1f20*/  FADD.FTZ R19, -R95, 1 ;  /* 0x3f8000005f137421 */ /* 0x002fe40000010100 */
[----:B---3--:R-:W-:Y:S02]  /*1f30*/  FADD.FTZ R96, -R100, 1 ;  /* 0x3f80000064607421 */ /* 0x008fe40000010100 */
[----:B------:R-:W-:Y:S02]  /*1f40*/  FMUL.FTZ R20, R70, R57 ;  /* 0x0000003946147220 */ /* 0x000fe40000410000 */
[----:B------:R-:W-:Y:S02]  /*1f50*/  FMUL.FTZ R97, R69, R56 ;  /* 0x0000003845617220 */ /* 0x000fe40000410000 */
[----:B------:R-:W-:Y:S02]  /*1f60*/  FMUL.FTZ R53, R53, R98 ;  /* 0x0000006235357220 */ /* 0x000fe40000410000 */
[----:B------:R-:W-:-:S02]  /*1f70*/  FFMA.FTZ R17, R64, R17, 1 ;  /* 0x3f80000040117423 */ /* 0x000fc40000010011 */
[----:B------:R-:W-:Y:S02]  /*1f80*/  FMUL.FTZ R16, R93, R16 ;  /* 0x000000105d107220 */ /* 0x000fe40000410000 */
[----:B------:R-:W-:Y:S02]  /*1f90*/  FMUL.FTZ R14, R103, R14 ;  /* 0x0000000e670e7220 */ /* 0x000fe40000410000 */
[----:B------:R-:W-:Y:S02]  /*1fa0*/  FFMA.FTZ R19, R62, R19, 1 ;  /* 0x3f8000003e137423 */ /* 0x000fe40000010013 */
[----:B------:R-:W-:Y:S02]  /*1fb0*/  FMUL.FTZ R20, R95, R20 ;  /* 0x000000145f147220 */ /* 0x000fe40000410000 */
[----:B------:R-:W-:Y:S02]  /*1fc0*/  FFMA.FTZ R99, R61, R96, 1 ;  /* 0x3f8000003d637423 */ /* 0x000fe40000010060 */
[----:B------:R-:W-:-:S02]  /*1fd0*/  FMUL.FTZ R98, R100, R97 ;  /* 0x0000006164627220 */ /* 0x000fc40000410000 */
[----:B------:R-:W-:Y:S01]  /*1fe0*/  FMUL.FTZ R96, R16, R17 ;  /* 0x0000001110607220 */ /* 0x000fe20000410000 */
[----:B------:R-:W-:Y:S01]  /*1ff0*/  F2FP.BF16.PACK_AB R16, R12, R13 ;  /* 0x0000000d0c10723e */ /* 0x000fe200000010ff */
[----:B------:R-:W-:Y:S02]  /*2000*/  FMUL.FTZ R14, R14, R101 ;  /* 0x000000650e0e7220 */ /* 0x000fe40000410000 */
[----:B------:R-:W-:Y:S01]  /*2010*/  FMUL.FTZ R97, R20, R19 ;  /* 0x0000001314617220 */ /* 0x000fe20000410000 */
[----:B------:R-:W-:Y:S01]  /*2020*/  F2FP.BF16.PACK_AB R19, R22, R21 ;  /* 0x000000151613723e */ /* 0x000fe200000010ff */
[----:B------:R-:W-:Y:S01]  /*2030*/  FMUL.FTZ R98, R98, R99 ;  /* 0x0000006362627220 */ /* 0x000fe20000410000 */
[----:B------:R-:W-:Y:S01]  /*2040*/  F2FP.BF16.PACK_AB R22, R96, R23 ;  /* 0x000000176016723e */ /* 0x000fe200000010ff */
[----:B------:R-:W-:Y:S01]  /*2050*/  FMUL.FTZ R75, R75, R52 ;  /* 0x000000344b4b7220 */ /* 0x000fe20000410000 */
[----:B------:R-:W-:Y:S01]  /*2060*/  F2FP.BF16.PACK_AB R17, R14, R15 ;  /* 0x0000000f0e11723e */ /* 0x000fe200000010ff */
[----:B------:R-:W-:Y:S01]  /*2070*/  BAR.SYNC.DEFER_BLOCKING 0x0 ;  /* 0x0000000000007b1d */ /* 0x000fe20000010000 */
[----:B------:R-:W-:Y:S01]  /*2080*/  F2FP.BF16.PACK_AB R20, R8, R9 ;  /* 0x000000090814723e */ /* 0x000fe200000010ff */
[----:B------:R-:W-:Y:S01]  /*2090*/  FMUL.FTZ R73, R73, R53 ;  /* 0x0000003549497220 */ /* 0x000fe20000410000 */
[----:B------:R-:W-:Y:S01]  /*20a0*/  F2FP.BF16.PACK_AB R21, R11, R10 ;  /* 0x0000000a0b15723e */ /* 0x000fe200000010ff */
[----:B------:R-:W-:Y:S01]  /*20b0*/  FMUL.FTZ R63, R63, R94 ;  /* 0x0000005e3f3f7220 */ /* 0x000fe20000410000 */
[----:B------:R-:W-:Y:S01]  /*20c0*/  F2FP.BF16.PACK_AB R23, R98, R97 ;  /* 0x000000616217723e */ /* 0x000fe200000010ff */
[----:B------:R-:W-:Y:S01]  /*20d0*/  FMUL.FTZ R64, R64, R93 ;  /* 0x0000005d40407220 */ /* 0x000fe20000410000 */
[----:B------:R-:W-:Y:S01]  /*20e0*/  PRMT R8, RZ, 0x5410, R45 ;  /* 0x00005410ff087816 */ /* 0x000fe2000000002d */
[----:B------:R-:W-:Y:S01]  /*20f0*/  FMUL.FTZ R72, R72, R63 ;  /* 0x0000003f48487220 */ /* 0x000fe20000410000 */
[--C-:B------:R-:W-:Y:S01]  /*2100*/  PRMT R93, RZ, 0x5410, R6.reuse ;  /* 0x00005410ff5d7816 */ /* 0x100fe20000000006 */
[----:B------:R-:W-:Y:S01]  /*2110*/  FMUL.FTZ R71, R71, R64 ;  /* 0x0000004047477220 */ /* 0x000fe20000410000 */
[----:B------:R-:W-:Y:S01]  /*2120*/  PRMT R94, RZ, 0x7610, R6 ;  /* 0x00007610ff5e7816 */ /* 0x000fe20000000006 */
[----:B------:R-:W-:Y:S01]  /*2130*/  FFMA.FTZ R92, R75, R8, R92 ;  /* 0x000000084b5c7223 */ /* 0x000fe2000001005c */
[--C-:B------:R-:W-:Y:S01]  /*2140*/  PRMT R96, RZ, 0x7610, R7.reuse ;  /* 0x00007610ff607816 */ /* 0x100fe20000000007 */
[----:B------:R-:W-:Y:S01]  /*2150*/  FMUL.FTZ R62, R62, R95 ;  /* 0x0000005f3e3e7220 */ /* 0x000fe20000410000 */
[----:B------:R-:W-:Y:S01]  /*2160*/  PRMT R95, RZ, 0x5410, R7 ;  /* 0x00005410ff5f7816 */ /* 0x000fe20000000007 */
[----:B------:R-:W-:-:S02]  /*2170*/  FMUL.FTZ R61, R61, R100 ;  /* 0x000000643d3d7220 */ /* 0x000fc40000410000 */
[----:B------:R-:W-:Y:S02]  /*2180*/  FMUL.FTZ R70, R70, R62 ;  /* 0x0000003e46467220 */ /* 0x000fe40000410000 */
[----:B------:R-:W-:Y:S01]  /*2190*/  FMUL.FTZ R69, R69, R61 ;  /* 0x0000003d45457220 */ /* 0x000fe20000410000 */
[----:B------:R0:W-:Y:S04]  /*21a0*/  STS.128 [R74.X16], R16 ;  /* 0x000000104a007388 */ /* 0x0001e8000000cc00 */
[----:B------:R1:W-:Y:S01]  /*21b0*/  STS.128 [R74.X16+0x10], R20 ;  /* 0x000010144a007388 */ /* 0x0003e2000000cc00 */
[----:B------:R-:W-:-:S06]  /*21c0*/  NOP ;  /* 0x0000000000007918 */ /* 0x000fcc0000000000 */
[----:B------:R-:W2:Y:S04]  /*21d0*/  LDS.128 R8, [R86.X16] ;  /* 0x0000000056087984 */ /* 0x000ea8000000cc00 */
[----:B------:R-:W3:Y:S01]  /*21e0*/  LDS.128 R12, [R86.X16+0x200] ;  /* 0x00020000560c7984 */ /* 0x000ee2000000cc00 */
[----:B0-----:R-:W-:Y:S02]  /*21f0*/  PRMT R16, RZ, 0x7610, R45 ;  /* 0x00007610ff107816 */ /* 0x001fe4000000002d */
[----:B------:R-:W-:Y:S02]  /*2200*/  PRMT R18, RZ, 0x5410, R47 ;  /* 0x00005410ff127816 */ /* 0x000fe4000000002f */
[----:B-1----:R-:W-:Y:S01]  /*2210*/  PRMT R20, RZ, 0x5410, R4 ;  /* 0x00005410ff147816 */ /* 0x002fe20000000004 */
[----:B------:R-:W-:Y:S01]  /*2220*/  FFMA.FTZ R17, R73, R16, R92 ;  /* 0x0000001049117223 */ /* 0x000fe2000001005c */
[----:B------:R-:W-:-:S02]  /*2230*/  PRMT R16, RZ, 0x5410, R46 ;  /* 0x00005410ff107816 */ /* 0x000fc4000000002e */
[----:B------:R-:W-:Y:S02]  /*2240*/  PRMT R92, RZ, 0x7610, R47 ;  /* 0x00007610ff5c7816 */ /* 0x000fe4000000002f */
[----:B------:R-:W-:Y:S01]  /*2250*/  PRMT R23, RZ, 0x7610, R4 ;  /* 0x00007610ff177816 */ /* 0x000fe20000000004 */
[----:B------:R-:W-:Y:S01]  /*2260*/  FFMA.FTZ R16, R72, R16, R17 ;  /* 0x0000001048107223 */ /* 0x000fe20000010011 */
[----:B------:R-:W-:Y:S02]  /*2270*/  PRMT R17, RZ, 0x7610, R46 ;  /* 0x00007610ff117816 */ /* 0x000fe4000000002e */
[--C-:B------:R-:W-:Y:S02]  /*2280*/  PRMT R22, RZ, 0x5410, R5.reuse ;  /* 0x00005410ff167816 */ /* 0x100fe40000000005 */
[----:B------:R-:W-:Y:S01]  /*2290*/  PRMT R21, RZ, 0x7610, R5 ;  /* 0x00007610ff157816 */ /* 0x000fe20000000005 */
[----:B------:R-:W-:Y:S01]  /*22a0*/  FFMA.FTZ R19, R71, R17, R16 ;  /* 0x0000001147137223 */ /* 0x000fe20000010010 */
[----:B------:R-:W-:-:S02]  /*22b0*/  MOV R16, UR7 ;  /* 0x0000000700107c02 */ /* 0x000fc40008000f00 */
[----:B------:R-:W-:Y:S01]  /*22c0*/  MOV R17, UR8 ;  /* 0x0000000800117c02 */ /* 0x000fe20008000f00 */
[----:B------:R-:W-:-:S04]  /*22d0*/  FFMA.FTZ R18, R70, R18, R19 ;  /* 0x0000001246127223 */ /* 0x000fc80000010013 */
[----:B------:R-:W-:-:S04]  /*22e0*/  IMAD.WIDE R16, R87, 0x10, R16 ;  /* 0x0000001057107825 */ /* 0x000fc800078e0210 */
[----:B------:R-:W-:Y:S01]  /*22f0*/  FFMA.FTZ R92, R69, R92, R18 ;  /* 0x0000005c455c7223 */ /* 0x000fe20000010012 */
[----:B--2---:R0:W-:Y:S04]  /*2300*/  STG.E.128 [R16.64+-0x1000], R8 ;  /* 0xfff0000810007986 */ /* 0x0041e8000c101d20 */
[----:B---3--:R0:W-:Y:S01]  /*2310*/  STG.E.128 [R16.64+-0xe00], R12 ;  /* 0xfff2000c10007986 */ /* 0x0081e2000c101d20 */
[----:B------:R-:W-:Y:S05]  /*2320*/  @!P0 BRA `(.L_x_1502) ;  /* 0x0000030000008947 */ /* 0x000fea0003800000 */
[----:B------:R-:W-:Y:S01]  /*2330*/  BAR.SYNC.DEFER_BLOCKING 0x0 ;  /* 0x0000000000007b1d */ /* 0x000fe20000010000 */
[----:B0-----:R-:W-:Y:S02]  /*2340*/  FMUL.FTZ R13, R3, R48 ;  /* 0x00000030030d7220 */ /* 0x001fe40000410000 */
[----:B------:R-:W-:Y:S02]  /*2350*/  FMUL.FTZ R12, R33, R34 ;  /* 0x00000022210c7220 */ /* 0x000fe40000410000 */
[----:B------:R-:W-:Y:S01]  /*2360*/  FMUL.FTZ R49, R24, R49 ;  /* 0x0000003118317220 */ /* 0x000fe20000410000 */
[----:B------:R-:W-:Y:S01]  /*2370*/  ULDC.64 UR22, c[0x0][0x218] ;  /* 0x0000860000167ab9 */ /* 0x000fe20000000a00 */
[----:B------:R-:W-:Y:S01]  /*2380*/  FMUL.FTZ R2, R2, R51 ;  /* 0x0000003302027220 */ /* 0x000fe20000410000 */
[----:B------:R-:W-:Y:S01]  /*2390*/  UIMAD UR7, UR19, UR22, URZ ;  /* 0x00000016130772a4 */ /* 0x000fe2000f8e023f */
[----:B------:R-:W-:Y:S01]  /*23a0*/  FMUL.FTZ R14, R0, R55 ;  /* 0x00000037000e7220 */ /* 0x000fe20000410000 */
[----:B------:R-:W-:Y:S01]  /*23b0*/  F2FP.BF16.PACK_AB R12, R49, R12 ;  /* 0x0000000c310c723e */ /* 0x000fe200000010ff */
[----:B------:R-:W-:Y:S01]  /*23c0*/  FMUL.FTZ R35, R35, R50 ;  /* 0x0000003223237220 */ /* 0x000fe20000410000 */
[----:B------:R-:W-:Y:S01]  /*23d0*/  F2FP.BF16.PACK_AB R13, R2, R13 ;  /* 0x0000000d020d723e */ /* 0x000fe200000010ff */
[----:B------:R-:W-:Y:S01]  /*23e0*/  FMUL.FTZ R15, R36, R59 ;  /* 0x0000003b240f7220 */ /* 0x000fe20000410000 */
[----:B------:R-:W-:Y:S01]  /*23f0*/  UIMAD.WIDE.U32 UR8, UR18, UR22, UR16 ;  /* 0x00000016120872a5 */ /* 0x000fe2000f8e0010 */
[----:B------:R-:W-:Y:S01]  /*2400*/  FMUL.FTZ R58, R37, R58 ;  /* 0x0000003a253a7220 */ /* 0x000fe20000410000 */
[----:B------:R-:W-:Y:S01]  /*2410*/  F2FP.BF16.PACK_AB R14, R35, R14 ;  /* 0x0000000e230e723e */ /* 0x000fe200000010ff */
[----:B------:R-:W-:Y:S01]  /*2420*/  FMUL.FTZ R16, R38, R54 ;  /* 0x0000003626107220 */ /* 0x000fe20000410000 */
[----:B------:R-:W-:Y:S01]  /*2430*/  UIMAD UR7, UR18, UR23, UR7 ;  /* 0x00000017120772a4 */ /* 0x000fe2000f8e0207 */
[----:B------:R-:W-:Y:S01]  /*2440*/  FMUL.FTZ R39, R39, R65 ;  /* 0x0000004127277220 */ /* 0x000fe20000410000 */
[----:B------:R-:W-:Y:S01]  /*2450*/  F2FP.BF16.PACK_AB R15, R58, R15 ;  /* 0x0000000f3a0f723e */ /* 0x000fe200000010ff */
[----:B------:R-:W-:Y:S01]  /*2460*/  FMUL.FTZ R17, R52, R60 ;  /* 0x0000003c34117220 */ /* 0x000fe20000410000 */
[----:B------:R-:W-:Y:S01]  /*2470*/  ULDC.64 UR22, c[0x0][0x210] ;  /* 0x0000840000167ab9 */ /* 0x000fe20000000a00 */
[----:B------:R-:W-:Y:S01]  /*2480*/  FMUL.FTZ R66, R53, R66 ;  /* 0x0000004235427220 */ /* 0x000fe20000410000 */
[----:B------:R-:W-:Y:S01]  /*2490*/  F2FP.BF16.PACK_AB R16, R39, R16 ;  /* 0x000000102710723e */ /* 0x000fe200000010ff */
[----:B------:R-:W-:Y:S01]  /*24a0*/  FMUL.FTZ R18, R63, R67 ;  /* 0x000000433f127220 */ /* 0x000fe20000410000 */
[----:B------:R-:W-:Y:S01]  /*24b0*/  STS.128 [R74.X16], R12 ;  /* 0x0000000c4a007388 */ /* 0x000fe2000000cc00 */
[----:B------:R-:W-:Y:S01]  /*24c0*/  FMUL.FTZ R3, R64, R68 ;  /* 0x0000004440037220 */ /* 0x000fe20000410000 */
[----:B------:R-:W-:Y:S01]  /*24d0*/  F2FP.BF16.PACK_AB R17, R66, R17 ;  /* 0x000000114211723e */ /* 0x000fe200000010ff */
[----:B------:R-:W-:Y:S01]  /*24e0*/  FMUL.FTZ R19, R62, R57 ;  /* 0x000000393e137220 */ /* 0x000fe20000410000 */
[----:B------:R-:W-:Y:S01]  /*24f0*/  UIADD3 UR9, UR9, UR7, URZ ;  /* 0x0000000709097290 */ /* 0x000fe2000fffe03f */
[----:B------:R-:W-:Y:S01]  /*2500*/  FMUL.FTZ R56, R61, R56 ;  /* 0x000000383d387220 */ /* 0x000fe20000410000 */
[----:B------:R-:W-:Y:S01]  /*2510*/  F2FP.BF16.PACK_AB R18, R3, R18 ;  /* 0x000000120312723e */ /* 0x000fe200000010ff */
[----:B------:R-:W-:-:S02]  /*2520*/  UIMAD UR7, UR38, UR22, URZ ;  /* 0x00000016260772a4 */ /* 0x000fc4000f8e023f */
[----:B------:R-:W-:Y:S01]  /*2530*/  UIMAD.WIDE.U32 UR8, UR37, UR22, UR8 ;  /* 0x00000016250872a5 */ /* 0x000fe2000f8e0008 */
[----:B------:R-:W-:Y:S01]  /*2540*/  F2FP.BF16.PACK_AB R19, R56, R19 ;  /* 0x000000133813723e */ /* 0x000fe200000010ff */
[----:B------:R-:W-:-:S03]  /*2550*/  UIMAD UR7, UR37, UR23, UR7 ;  /* 0x00000017250772a4 */ /* 0x000fc6000f8e0207 */
[----:B------:R-:W-:Y:S01]  /*2560*/  ULDC.64 UR22, c[0x0][0x270] ;  /* 0x00009c0000167ab9 */ /* 0x000fe20000000a00 */
[----:B------:R-:W-:Y:S01]  /*2570*/  STS.128 [R74.X16+0x10], R16 ;  /* 0x000010104a007388 */ /* 0x000fe2000000cc00 */
[----:B------:R-:W-:-:S06]  /*2580*/  NOP ;  /* 0x0000000000007918 */ /* 0x000fcc0000000000 */
[----:B------:R-:W0:Y:S01]  /*2590*/  LDS.128 R4, [R86.X16] ;  /* 0x0000000056047984 */ /* 0x000e22000000cc00 */
[----:B------:R-:W-:Y:S02]  /*25a0*/  UIADD3 UR9, UR9, UR7, URZ ;  /* 0x0000000709097290 */ /* 0x000fe4000fffe03f */
[----:B------:R-:W-:Y:S01]  /*25b0*/  ULEA UR7, UP0, UR8, UR22, 0x1 ;  /* 0x0000001608077291 */ /* 0x000fe2000f80083f */
[----:B------:R-:W1:Y:S03]  /*25c0*/  LDS.128 R8, [R86.X16+0x200] ;  /* 0x0002000056087984 */ /* 0x000e66000000cc00 */
[----:B------:R-:W-:Y:S02]  /*25d0*/  ULEA.HI.X UR8, UR8, UR23, UR9, 0x1, UP0 ;  /* 0x0000001708087291 */ /* 0x000fe400080f0c09 */
[----:B------:R-:W-:-:S04]  /*25e0*/  MOV R2, UR7 ;  /* 0x0000000700027c02 */ /* 0x000fc80008000f00 */
[----:B------:R-:W-:-:S05]  /*25f0*/  MOV R3, UR8 ;  /* 0x0000000800037c02 */ /* 0x000fca0008000f00 */
[----:B------:R-:W-:-:S05]  /*2600*/  IMAD.WIDE R2, R87, 0x10, R2 ;  /* 0x0000001057027825 */ /* 0x000fca00078e0202 */
[----:B0-----:R0:W-:Y:S04]  /*2610*/  STG.E.128 [R2.64+-0x1000], R4 ;  /* 0xfff0000402007986 */ /* 0x0011e8000c101d20 */
[----:B-1----:R0:W-:Y:S02]  /*2620*/  STG.E.128 [R2.64+-0xe00], R8 ;  /* 0xfff2000802007986 */ /* 0x0021e4000c101d20 */
.L_x_1502:
[----:B------:R-:W-:Y:S01]  /*2630*/  BAR.SYNC.DEFER_BLOCKING 0x0 ;  /* 0x0000000000007b1d */ /* 0x000fe20000010000 */
[----:B------:R-:W-:Y:S01]  /*2640*/  HFMA2.MMA R68, -RZ, RZ, 0, 0 ;  /* 0x00000000ff447435 */ /* 0x000fe200000001ff */
[----:B------:R-:W-:Y:S01]  /*2650*/  FADD.FTZ R24, R20, UR5 ;  /* 0x0000000514187e21 */ /* 0x000fe20008010000 */
        /* <DEDUP_REMOVED lines=22> */
[----:B0-----:R-:W-:Y:S02]  /*27c0*/  FADD.FTZ R16, R96, UR5 ;  /* 0x0000000560107e21 */ /* 0x001fe40008010000 */
        /* <DEDUP_REMOVED lines=16> */
[----:B------:R-:W-:Y:S05]  /*28d0*/  @!P1 BRA `(.L_x_1503) ;  /* 0x00003ad000009947 */ /* 0x000fea0003800000 */
[----:B------:R-:W-:Y:S01]  /*28e0*/  MOV R68, RZ ;  /* 0x000000ff00447202 */ /* 0x000fe20000000f00 */
[----:B------:R-:W-:-:S02]  /*28f0*/  UMOV UR7, URZ ;  /* 0x0000003f00077c82 */ /* 0x000fc40008000000 */
[----:B------:R-:W-:Y:S02]  /*2900*/  UMOV UR8, URZ ;  /* 0x0000003f00087c82 */ /* 0x000fe40008000000 */
[----:B------:R-:W-:Y:S02]  /*2910*/  UMOV UR9, URZ ;  /* 0x0000003f00097c82 */ /* 0x000fe40008000000 */
.L_x_1551:
        /* <DEDUP_REMOVED lines=46> */
[C---:B------:R-:W-:Y:S01]  /*2c00*/  ISETP.NE.AND P1, PT, R90.reuse, RZ, PT ;  /* 0x000000ff5a00720c */ /* 0x040fe20003f25270 */
[----:B------:R-:W-:Y:S01]  /*2c10*/  HFMA2.MMA R94, -RZ, RZ, 0, 1.52587890625e-05 ;  /* 0x00000100ff5e7435 */ /* 0x000fe200000001ff */
[----:B------:R-:W-:Y:S01]  /*2c20*/  LOP3.LUT P0, RZ, R90, 0x1f, RZ, 0xc0, !PT ;  /* 0x0000001f5aff7812 */ /* 0x000fe2000780c0ff */
[----:B------:R-:W-:Y:S01]  /*2c30*/  ULEA.HI UR23, UR22, UR22, URZ, 0x1 ;  /* 0x0000001616177291 */ /* 0x000fe2000f8f083f */
[----:B------:R-:W-:Y:S01]  /*2c40*/  MOV R58, UR21 ;  /* 0x00000015003a7c02 */ /* 0x000fe20008000f00 */
[----:B------:R-:W-:Y:S01]  /*2c50*/  HFMA2.MMA R99, -RZ, RZ, 0, 4.76837158203125e-07 ;  /* 0x00000008ff637435 */ /* 0x000fe200000001ff */
[----:B------:R-:W-:Y:S01]  /*2c60*/  MOV R95, RZ ;  /* 0x000000ff005f7202 */ /* 0x000fe20000000f00 */
[----:B------:R-:W-:Y:S01]  /*2c70*/  ULOP3.LUT UR23, UR23, 0xfffffe, URZ, 0xc0, !UPT ;  /* 0x00fffffe17177892 */ /* 0x000fe2000f8ec03f */
[----:B------:R-:W-:-:S02]  /*2c80*/  ISETP.LT.OR P0, PT, R58, 0x2, P0 ;  /* 0x000000023a00780c */ /* 0x000fc40000701670 */
[----:B------:R-:W-:Y:S01]  /*2c90*/  IADD3 R58, R90, 0x200, RZ ;  /* 0x000002005a3a7810 */ /* 0x000fe20007ffe0ff */
[----:B------:R-:W-:Y:S01]  /*2ca0*/  UIADD3 UR23, UR22, -UR23, URZ ;  /* 0x8000001716177290 */ /* 0x000fe2000fffe03f */
[----:B0-----:R-:W-:-:S05]  /*2cb0*/  MOV R56, UR21 ;  /* 0x0000001500387c02 */ /* 0x001fca0008000f00 */
[----:B------:R-:W-:-:S04]  /*2cc0*/  MOV R57, UR23 ;  /* 0x0000001700397c02 */ /* 0x000fc80008000f00 */
[----:B------:R-:W-:Y:S01]  /*2cd0*/  @!P0 IADD3 R56, R56, -0x2, RZ ;  /* 0xfffffffe38388810 */ /* 0x000fe20007ffe0ff */
[----:B------:R-:W-:Y:S01]  /*2ce0*/  @!P1 IMAD R58, R57, R94, UR7 ;  /* 0x00000007393a9e24 */ /* 0x000fe2000f8e025e */
[----:B------:R-:W-:Y:S01]  /*2cf0*/  SHF.L.U32 R57, R90, 0x1, RZ ;  /* 0x000000015a397819 */ /* 0x000fe200000006ff */
[----:B------:R-:W-:-:S03]  /*2d00*/  HFMA2.MMA R94, -RZ, RZ, 1.875, 0 ;  /* 0x3f800000ff5e7435 */ /* 0x000fc600000001ff */
[----:B------:R-:W-:Y:S02]  /*2d10*/  LOP3.LUT R100, R57, 0xffffffc0, RZ, 0xc0, !PT ;  /* 0xffffffc039647812 */ /* 0x000fe400078ec0ff */
[----:B------:R-:W-:Y:S02]  /*2d20*/  SHF.L.U32 R101, R58, 0x2, RZ ;  /* 0x000000023a657819 */ /* 0x000fe400000006ff */
[----:B------:R-:W-:Y:S02]  /*2d30*/  IADD3 R100, R89, R89, R100 ;  /* 0x0000005959647210 */ /* 0x000fe40007ffe064 */
[----:B------:R-:W-:Y:S02]  /*2d40*/  PRMT R151, RZ, 0x5410, R40 ;  /* 0x00005410ff977816 */ /* 0x000fe40000000028 */
[----:B------:R-:W-:-:S03]  /*2d50*/  PRMT R147, RZ, 0x5410, R41 ;  /* 0x00005410ff937816 */ /* 0x000fc60000000029 */
[----:B------:R-:W-:Y:S01]  /*2d60*/  FMUL.FTZ R151, R32, R151 ;  /* 0x0000009720977220 */ /* 0x000fe20000410000 */
[----:B------:R-:W-:Y:S01]  /*2d70*/  PRMT R164, RZ, 0x7610, R41 ;  /* 0x00007610ffa47816 */ /* 0x000fe20000000029 */
[----:B------:R-:W-:Y:S01]  /*2d80*/  FMUL.FTZ R147, R30, R147 ;  /* 0x000000931e937220 */ /* 0x000fe20000410000 */
[----:B------:R-:W-:-:S03]  /*2d90*/  PRMT R160, RZ, 0x7610, R42 ;  /* 0x00007610ffa07816 */ /* 0x000fc6000000002a */
[----:B------:R-:W-:Y:S02]  /*2da0*/  FMUL.FTZ R164, R29, R164 ;  /* 0x000000a41da47220 */ /* 0x000fe40000410000 */
[----:B------:R-:W-:Y:S01]  /*2db0*/  FMUL.FTZ R160, R27, R160 ;  /* 0x000000a01ba07220 */ /* 0x000fe20000410000 */
        /* <DEDUP_REMOVED lines=24> */
[----:B------:R-:W1:Y:S01]  /*2f40*/  LDS.128 R48, [R100.X16] ;  /* 0x0000000064307984 */ /* 0x000e62000000cc00 */
[----:B------:R-:W2:Y:S03]  /*2f50*/  MUFU.EX2 R146, R146 ;  /* 0x0000009200927308 */ /* 0x000ea60000000800 */
[----:B------:R3:W4:Y:S01]  /*2f60*/  LDS.128 R56, [R100.X16+0x10] ;  /* 0x0000100064387984 */ /* 0x000722000000cc00 */
[----:B------:R-:W-:-:S03]  /*2f70*/  FMUL.FTZ R97, R31, R105 ;  /* 0x000000691f617220 */ /* 0x000fc60000410000 */
[----:B--2---:R2:W-:Y:S04]  /*2f80*/  STS [R101+0x3be0], R146 ;  /* 0x003be09265007388 */ /* 0x0045e80000000800 */
[----:B------:R-:W-:Y:S01]  /*2f90*/  BAR.SYNC.DEFER_BLOCKING 0x0 ;  /* 0x0000000000007b1d */ /* 0x000fe20000010000 */
[-C--:B------:R-:W-:Y:S02]  /*2fa0*/  FMUL.FTZ R96, R30, R105.reuse ;  /* 0x000000691e607220 */ /* 0x080fe40000410000 */
[----:B------:R-:W-:-:S03]  /*2fb0*/  FMUL.FTZ R93, R29, R105 ;  /* 0x000000691d5d7220 */ /* 0x000fc60000410000 */
[----:B------:R-:W2:Y:S01]  /*2fc0*/  MUFU.EX2 R97, R97 ;  /* 0x0000006100617308 */ /* 0x000ea20000000800 */
[----:B0-----:R-:W-:-:S07]  /*2fd0*/  FMUL.FTZ R53, R28, R105 ;  /* 0x000000691c357220 */ /* 0x001fce0000410000 */
[----:B------:R-:W0:Y:S01]  /*2fe0*/  MUFU.EX2 R96, R96 ;  /* 0x0000006000607308 */ /* 0x000e220000000800 */
[----:B------:R2:W0:Y:S01]  /*2ff0*/  R2UR UR36, R102 ;  /* 0x00000000662473c2 */ /* 0x00042200000e0000 */
[--C-:B-1----:R-:W-:Y:S02]  /*3000*/  PRMT R52, RZ, 0x5410, R48.reuse ;  /* 0x00005410ff347816 */ /* 0x102fe40000000030 */
[----:B---3--:R-:W-:-:S04]  /*3010*/  PRMT R100, RZ, 0x7610, R48 ;  /* 0x00007610ff647816 */ /* 0x008fc80000000030 */
[----:B------:R-:W1:Y:S01]  /*3020*/  MUFU.EX2 R93, R93 ;  /* 0x0000005d005d7308 */ /* 0x000e620000000800 */
[----:B------:R-:W-:Y:S01]  /*3030*/  PRMT R48, RZ, 0x7610, R40 ;  /* 0x00007610ff307816 */ /* 0x000fe20000000028 */
[----:B------:R3:W5:Y:S01]  /*3040*/  @!P0 LDG.E.64 R94, [R98.64] ;  /* 0x00000020625e8981 */ /* 0x000762000c1e1b00 */
[----:B--2---:R-:W-:Y:S01]  /*3050*/  PRMT R102, RZ, 0x7610, R49 ;  /* 0x00007610ff667816 */ /* 0x004fe20000000031 */
[-C--:B------:R-:W-:Y:S01]  /*3060*/  FMUL.FTZ R54, R27, R105.reuse ;  /* 0x000000691b367220 */ /* 0x080fe20000410000 */
[--C-:B------:R-:W-:Y:S01]  /*3070*/  PRMT R101, RZ, 0x5410, R50.reuse ;  /* 0x00005410ff657816 */ /* 0x100fe20000000032 */
[----:B------:R-:W-:Y:S01]  /*3080*/  FMUL.FTZ R149, R31, R48 ;  /* 0x000000301f957220 */ /* 0x000fe20000410000 */
[----:B------:R-:W-:Y:S01]  /*3090*/  PRMT R104, RZ, 0x7610, R50 ;  /* 0x00007610ff687816 */ /* 0x000fe20000000032 */
[----:B------:R-:W2:Y:S01]  /*30a0*/  MUFU.EX2 R53, R53 ;  /* 0x0000003500357308 */ /* 0x000ea20000000800 */
[----:B------:R-:W-:Y:S01]  /*30b0*/  FMUL.FTZ R115, R26, R105 ;  /* 0x000000691a737220 */ /* 0x000fe20000410000 */
[----:B------:R-:W-:Y:S01]  /*30c0*/  PRMT R50, RZ, 0x7610, R43 ;  /* 0x00007610ff327816 */ /* 0x000fe2000000002b */
[----:B------:R-:W-:Y:S01]  /*30d0*/  FFMA.FTZ R48, R151, R97, R149 ;  /* 0x0000006197307223 */ /* 0x000fe20000010095 */
[----:B---3--:R-:W-:Y:S01]  /*30e0*/  PRMT R98, RZ, 0x5410, R49 ;  /* 0x00005410ff627816 */ /* 0x008fe20000000031 */
[C---:B------:R-:W-:Y:S01]  /*30f0*/  FMUL.FTZ R114, R25.reuse, R105 ;  /* 0x0000006919727220 */ /* 0x040fe20000410000 */
[----:B------:R-:W-:Y:S01]  /*3100*/  PRMT R49, RZ, 0x5410, R42 ;  /* 0x00005410ff317816 */ /* 0x000fe2000000002a */
[----:B------:R-:W-:Y:S01]  /*3110*/  FMUL.FTZ R145, R25, R50 ;  /* 0x0000003219917220 */ /* 0x000fe20000410000 */
[----:B------:R3:W2:Y:S01]  /*3120*/  MUFU.EX2 R99, R54 ;  /* 0x0000003600637308 */ /* 0x0006a20000000800 */
[----:B0-----:R-:W-:Y:S01]  /*3130*/  FFMA.FTZ R48, R96, R48, R147 ;  /* 0x0000003060307223 */ /* 0x001fe20000010093 */
[----:B------:R-:W-:Y:S01]  /*3140*/  ISETP.NE.AND P0, PT, R90, 0x7f, PT ;  /* 0x0000007f5a00780c */ /* 0x000fe20003f05270 */
[----:B------:R-:W-:Y:S01]  /*3150*/  FMUL.FTZ R162, R28, R49 ;  /* 0x000000311ca27220 */ /* 0x000fe20000410000 */
[--C-:B------:R-:W-:Y:S01]  /*3160*/  PRMT R103, RZ, 0x5410, R51.reuse ;  /* 0x00005410ff677816 */ /* 0x100fe20000000033 */
[----:B------:R-:W-:Y:S01]  /*3170*/  FMUL.FTZ R49, R146, R97 ;  /* 0x0000006192317220 */ /* 0x000fe20000410000 */
[----:B------:R-:W-:Y:S01]  /*3180*/  PRMT R116, RZ, 0x7610, R51 ;  /* 0x00007610ff747816 */ /* 0x000fe20000000033 */
[----:B------:R-:W-:Y:S01]  /*3190*/  FMUL.FTZ R113, R24, R105 ;  /* 0x0000006918717220 */ /* 0x000fe20000410000 */
[----:B------:R-:W0:Y:S01]  /*31a0*/  MUFU.EX2 R115, R115 ;  /* 0x0000007300737308 */ /* 0x000e220000000800 */
[----:B------:R-:W-:Y:S01]  /*31b0*/  FMUL.FTZ R50, R96, R49 ;  /* 0x0000003160327220 */ /* 0x000fe20000410000 */
[----:B------:R-:W-:Y:S01]  /*31c0*/  PRMT R51, RZ, 0x5410, R43 ;  /* 0x00005410ff337816 */ /* 0x000fe2000000002b */
[C---:B-1----:R-:W-:Y:S01]  /*31d0*/  FFMA.FTZ R48, R93.reuse, R48, R164 ;  /* 0x000000305d307223 */ /* 0x042fe200000100a4 */
[--C-:B------:R-:W-:Y:S01]  /*31e0*/  PRMT R55, RZ, 0x5410, R44.reuse ;  /* 0x00005410ff377816 */ /* 0x100fe2000000002c */
[----:B------:R-:W-:Y:S01]  /*31f0*/  FMUL.FTZ R50, R93, R50 ;  /* 0x000000325d327220 */ /* 0x000fe20000410000 */
[----:B---3--:R-:W-:Y:S01]  /*3200*/  PRMT R54, RZ, 0x7610, R44 ;  /* 0x00007610ff367816 */ /* 0x008fe2000000002c */
[-C--:B------:R-:W-:Y:S01]  /*3210*/  FMUL.FTZ R112, R23, R105.reuse ;  /* 0x0000006917707220 */ /* 0x080fe20000410000 */
[----:B------:R-:W1:Y:S01]  /*3220*/  MUFU.EX2 R114, R114 ;  /* 0x0000007200727308 */ /* 0x000e620000000800 */
[C---:B--2---:R-:W-:Y:S01]  /*3230*/  FMUL.FTZ R50, R53.reuse, R50 ;  /* 0x0000003235327220 */ /* 0x044fe20000410000 */
[----:B------:R2:W3:Y:S01]  /*3240*/  @P0 LDS R124, [R90.X4+0x43e4] ;  /* 0x0043e4005a7c0984 */ /* 0x0004e20000004800 */
[----:B------:R-:W-:Y:S01]  /*3250*/  FFMA.FTZ R48, R53, R48, R162 ;  /* 0x0000003035307223 */ /* 0x000fe200000100a2 */
[--C-:B----4-:R-:W-:Y:S01]  /*3260*/  PRMT R106, RZ, 0x5410, R56.reuse ;  /* 0x00005410ff6a7816 */ /* 0x110fe20000000038 */
[----:B------:R-:W-:Y:S01]  /*3270*/  FMUL.FTZ R111, R22, R105 ;  /* 0x00000069166f7220 */ /* 0x000fe20000410000 */
[----:B------:R-:W-:Y:S01]  /*3280*/  PRMT R118, RZ, 0x7610, R56 ;  /* 0x00007610ff767816 */ /* 0x000fe20000000038 */
[----:B------:R-:W-:Y:S01]  /*3290*/  FMUL.FTZ R158, R26, R51 ;  /* 0x000000331a9e7220 */ /* 0x000fe20000410000 */
[----:B------:R-:W4:Y:S01]  /*32a0*/  MUFU.EX2 R113, R113 ;  /* 0x0000007100717308 */ /* 0x000f220000000800 */
[C---:B------:R-:W-:Y:S01]  /*32b0*/  FMUL.FTZ R50, R99.reuse, R50 ;  /* 0x0000003263327220 */ /* 0x040fe20000410000 */
[--C-:B------:R-:W-:Y:S01]  /*32c0*/  PRMT R117, RZ, 0x5410, R57.reuse ;  /* 0x00005410ff757816 */ /* 0x100fe20000000039 */
[----:B------:R-:W-:Y:S01]  /*32d0*/  FFMA.FTZ R48, R99, R48, R160 ;  /* 0x0000003063307223 */ /* 0x000fe200000100a0 */
[----:B------:R-:W-:Y:S01]  /*32e0*/  PRMT R120, RZ, 0x7610, R57 ;  /* 0x00007610ff787816 */ /* 0x000fe20000000039 */
[-C--:B------:R-:W-:Y:S01]  /*32f0*/  FMUL.FTZ R110, R21, R105.reuse ;  /* 0x00000069156e7220 */ /* 0x080fe20000410000 */
[----:B------:R-:W-:Y:S01]  /*3300*/  PRMT R119, RZ, 0x5410, R58 ;  /* 0x00005410ff777816 */ /* 0x000fe2000000003a */
[C---:B0-----:R-:W-:Y:S01]  /*3310*/  FMUL.FTZ R49, R115.reuse, R50 ;  /* 0x0000003273317220 */ /* 0x041fe20000410000 */
[----:B------:R-:W0:Y:S01]  /*3320*/  MUFU.EX2 R112, R112 ;  /* 0x0000007000707308 */ /* 0x000e220000000800 */
[----:B------:R-:W-:Y:S01]  /*3330*/  FFMA.FTZ R48, R115, R48, R158 ;  /* 0x0000003073307223 */ /* 0x000fe2000001009e */
[----:B------:R-:W-:Y:S01]  /*3340*/  PRMT R122, RZ, 0x7610, R58 ;  /* 0x00007610ff7a7816 */ /* 0x000fe2000000003a */
[----:B------:R-:W-:Y:S01]  /*3350*/  FMUL.FTZ R109, R20, R105 ;  /* 0x00000069146d7220 */ /* 0x000fe20000410000 */
[--C-:B------:R-:W-:Y:S01]  /*3360*/  PRMT R121, RZ, 0x5410, R59.reuse ;  /* 0x00005410ff797816 */ /* 0x100fe2000000003b */
[----:B------:R-:W-:Y:S01]  /*3370*/  FMUL.FTZ R156, R24, R55 ;  /* 0x00000037189c7220 */ /* 0x000fe20000410000 */
[----:B------:R-:W-:Y:S01]  /*3380*/  PRMT R125, RZ, 0x7610, R59 ;  /* 0x00007610ff7d7816 */ /* 0x000fe2000000003b */
[C---:B-1----:R-:W-:Y:S01]  /*3390*/  FMUL.FTZ R50, R114.reuse, R49 ;  /* 0x0000003172327220 */ /* 0x042fe20000410000 */
[----:B------:R-:W1:Y:S01]  /*33a0*/  MUFU.EX2 R111, R111 ;  /* 0x0000006f006f7308 */ /* 0x000e620000000800 */
[----:B------:R-:W-:-:S02]  /*33b0*/  FFMA.FTZ R48, R114, R48, R145 ;  /* 0x0000003072307223 */ /* 0x000fc40000010091 */
[-C--:B------:R-:W-:Y:S02]  /*33c0*/  FMUL.FTZ R108, R19, R105.reuse ;  /* 0x00000069136c7220 */ /* 0x080fe40000410000 */
[----:B------:R-:W-:Y:S02]  /*33d0*/  FMUL.FTZ R143, R23, R54 ;  /* 0x00000036178f7220 */ /* 0x000fe40000410000 */
[C---:B----4-:R-:W-:Y:S01]  /*33e0*/  FMUL.FTZ R49, R113.reuse, R50 ;  /* 0x0000003271317220 */ /* 0x050fe20000410000 */
[----:B------:R-:W4:Y:S01]  /*33f0*/  MUFU.EX2 R110, R110 ;  /* 0x0000006e006e7308 */ /* 0x000f220000000800 */
[----:B------:R-:W-:Y:S02]  /*3400*/  FFMA.FTZ R48, R113, R48, R156 ;  /* 0x0000003071307223 */ /* 0x000fe4000001009c */
[----:B------:R-:W-:Y:S02]  /*3410*/  FMUL.FTZ R107, R18, R105 ;  /* 0x00000069126b7220 */ /* 0x000fe40000410000 */
[----:B0-----:R-:W-:-:S02]  /*3420*/  FMUL.FTZ R50, R112, R49 ;  /* 0x0000003170327220 */ /* 0x001fc40000410000 */
[----:B------:R-:W-:Y:S01]  /*3430*/  FFMA.FTZ R48, R112, R48, R143 ;  /* 0x0000003070307223 */ /* 0x000fe2000001008f */
[----:B------:R-:W0:Y:S01]  /*3440*/  MUFU.EX2 R109, R109 ;  /* 0x0000006d006d7308 */ /* 0x000e220000000800 */
[----:B------:R-:W-:Y:S02]  /*3450*/  FMUL.FTZ R105, R16, R105 ;  /* 0x0000006910697220 */ /* 0x000fe40000410000 */
[C---:B-1----:R-:W-:Y:S02]  /*3460*/  FMUL.FTZ R49, R111.reuse, R50 ;  /* 0x000000326f317220 */ /* 0x042fe40000410000 */
[----:B------:R-:W-:-:S03]  /*3470*/  FFMA.FTZ R48, R111, R48, R154 ;  /* 0x000000306f307223 */ /* 0x000fc6000001009a */
[----:B------:R-:W1:Y:S01]  /*3480*/  MUFU.EX2 R108, R108 ;  /* 0x0000006c006c7308 */ /* 0x000e620000000800 */
[C---:B----4-:R-:W-:Y:S02]  /*3490*/  FMUL.FTZ R50, R110.reuse, R49 ;  /* 0x000000316e327220 */ /* 0x050fe40000410000 */
[----:B------:R-:W-:-:S05]  /*34a0*/  FFMA.FTZ R48, R110, R48, R141 ;  /* 0x000000306e307223 */ /* 0x000fca000001008d */
[----:B------:R-:W4:Y:S01]  /*34b0*/  MUFU.EX2 R107, R107 ;  /* 0x0000006b006b7308 */ /* 0x000f220000000800 */
[C---:B0-----:R-:W-:Y:S02]  /*34c0*/  FMUL.FTZ R49, R109.reuse, R50 ;  /* 0x000000326d317220 */ /* 0x041fe40000410000 */
[----:B------:R-:W-:-:S05]  /*34d0*/  FFMA.FTZ R48, R109, R48, R152 ;  /* 0x000000306d307223 */ /* 0x000fca0000010098 */
[----:B------:R-:W0:Y:S01]  /*34e0*/  MUFU.EX2 R105, R105 ;  /* 0x0000006900697308 */ /* 0x000e220000000800 */
[C---:B-1----:R-:W-:Y:S02]  /*34f0*/  FMUL.FTZ R50, R108.reuse, R49 ;  /* 0x000000316c327220 */ /* 0x042fe40000410000 */
[----:B------:R-:W-:Y:S02]  /*3500*/  FFMA.FTZ R48, R108, R48, R139 ;  /* 0x000000306c307223 */ /* 0x000fe4000001008b */
[C---:B----4-:R-:W-:Y:S02]  /*3510*/  FMUL.FTZ R50, R107.reuse, R50 ;  /* 0x000000326b327220 */ /* 0x050fe40000410000 */
[----:B------:R-:W-:Y:S02]  /*3520*/  FFMA.FTZ R49, R107, R48, R150 ;  /* 0x000000306b317223 */ /* 0x000fe40000010096 */
[C---:B0-----:R-:W-:Y:S02]  /*3530*/  FMUL.FTZ R48, R105.reuse, R50 ;  /* 0x0000003269307220 */ /* 0x041fe40000410000 */
[----:B------:R-:W-:Y:S01]  /*3540*/  FFMA.FTZ R49, R105, R49, R148 ;  /* 0x0000003169317223 */ /* 0x000fe20000010094 */
[----:B------:R-:W-:Y:S05]  /*3550*/  @P0 BRA `(.L_x_1505) ;  /* 0x000000a000000947 */ /* 0x000fea0003800000 */
[----:B--23--:R-:W-:Y:S01]  /*3560*/  ULDC UR22, c[0x0][0x174] ;  /* 0x00005d0000167ab9 */ /* 0x00cfe20000000800 */
[----:B------:R-:W-:Y:S01]  /*3570*/  MOV R124, 0x3f800000 ;  /* 0x3f800000007c7802 */ /* 0x000fe20000000f00 */
        /* <DEDUP_REMOVED lines=8> */
.L_x_1505:
[----:B--23--:R-:W-:Y:S05]  /*3600*/  BSYNC B0 ;  /* 0x0000000000007941 */ /* 0x00cfea0003800000 */
.L_x_1504:
        /* <DEDUP_REMOVED lines=8> */
[----:B------:R-:W-:Y:S02]  /*3690*/  FMUL.FTZ R55, R104, UR36 ;  /* 0x0000002468377c20 */ /* 0x000fe40008410000 */
[----:B0-----:R-:W-:Y:S02]  /*36a0*/  FMUL.FTZ R50, R103, UR36 ;  /* 0x0000002467327c20 */ /* 0x001fe40008410000 */
        /* <DEDUP_REMOVED lines=40> */
.L_x_1559:
        /* <DEDUP_REMOVED lines=24> */
.L_x_1560:
[----:B------:R-:W-:Y:S02]  /*3ab0*/  ISETP.GE.AND P0, PT, R89, 0x10, PT ;  /* 0x000000105900780c */ /* 0x000fe40003f06270 */
[----:B------:R-:W-:-:S11]  /*3ac0*/  MOV R153, R155 ;  /* 0x0000009b00997202 */ /* 0x000fd60000000f00 */
        /* <DEDUP_REMOVED lines=8> */
[----:B-1---5:R-:W-:Y:S05]  /*3b50*/  CALL.REL.NOINC `($__internal_64_$__cuda_sm70_shflsync_idx_p) ;  /* 0x0000443000007944 */ /* 0x022fea0003c00000 */
.L_x_1510:
[----:B------:R-:W-:Y:S05]  /*3b60*/  BRA.CONV ~URZ, `(.L_x_1511) ;  /* 0x000000637f007947 */ /* 0x000fea000b800000 */
[----:B-1----:R-:W-:Y:S01]  /*3b70*/  HFMA2.MMA R51, -RZ, RZ, 0, 1.847743988037109375e-06 ;  /* 0x0000001fff337435 */ /* 0x002fe200000001ff */
[----:B0-----:R-:W-:-:S02]  /*3b80*/  MOV R56, R59 ;  /* 0x0000003b00387202 */ /* 0x001fc40000000f00 */
[----:B------:R-:W-:Y:S02]  /*3b90*/  MOV R55, 0x1f ;  /* 0x0000001f00377802 */ /* 0x000fe40000000f00 */
[----:B------:R-:W-:Y:S02]  /*3ba0*/  MOV R50, 0xffffffff ;  /* 0xffffffff00327802 */ /* 0x000fe40000000f00 */
[----:B------:R-:W-:Y:S02]  /*3bb0*/  MOV R54, 0x3bd0 ;  /* 0x00003bd000367802 */ /* 0x000fe40000000f00 */
[----:B-----5:R-:W-:Y:S05]  /*3bc0*/  CALL.REL.NOINC `($__internal_64_$__cuda_sm70_shflsync_idx_p) ;  /* 0x000043c000007944 */ /* 0x020fea0003c00000 */
.L_x_1511:
[----:B------:R-:W-:Y:S05]  /*3bd0*/  BRA.DIV ~URZ, `(.L_x_1512) ;  /* 0x00003a027f007947 */ /* 0x000fea000b800000 */
[----:B-----5:R-:W2:Y:S04]  /*3be0*/  SHFL.IDX PT, R94, R94, RZ, 0x1f ;  /* 0x00001fff5e5e7589 */ /* 0x020ea800000e0000 */
[----:B------:R3:W4:Y:S04]  /*3bf0*/  SHFL.IDX PT, R55, R95, RZ, 0x1f ;  /* 0x00001fff5f377589 */ /* 0x00072800000e0000 */
[----:B------:R-:W0:Y:S04]  /*3c00*/  SHFL.UP PT, R153, R153, 0x1, RZ ;  /* 0x0420000099997989 */ /* 0x000e2800000e00ff */
[----:B------:R-:W1:Y:S02]  /*3c10*/  SHFL.UP PT, R59, R59, 0x1, RZ ;  /* 0x042000003b3b7989 */ /* 0x000e6400000e00ff */
.L_x_1561:
[----:B0--3--:R-:W0:Y:S01]  /*3c20*/  LDS.64 R56, [R58+0x31d0] ;  /* 0x0031d0003a387984 */ /* 0x009e220000000a00 */
[----:B--2---:R-:W-:Y:S01]  /*3c30*/  MOV R54, R94 ;  /* 0x0000005e00367202 */ /* 0x004fe20000000f00 */
[----:B-1--4-:R-:W-:-:S02]  /*3c40*/  @P1 FFMA.FTZ R55, R55, R153, R59 ;  /* 0x0000009937371223 */ /* 0x012fc4000001003b */
[----:B------:R-:W1:Y:S02]  /*3c50*/  LDS.64 R48, [R58+0x31d8] ;  /* 0x0031d8003a307984 */ /* 0x000e640000000a00 */
[----:B------:R-:W-:Y:S02]  /*3c60*/  @P1 FMUL.FTZ R54, R54, R153 ;  /* 0x0000009936361220 */ /* 0x000fe40000410000 */
[----:B------:R-:W2:Y:S04]  /*3c70*/  LDS.64 R50, [R58+0x31e0] ;  /* 0x0031e0003a327984 */ /* 0x000ea80000000a00 */
[----:B------:R3:W-:Y:S01]  /*3c80*/  STS.64 [R58+0x31d0], R54 ;  /* 0x0031d0363a007388 */ /* 0x0007e20000000a00 */
[C---:B0-----:R-:W-:Y:S02]  /*3c90*/  FFMA.FTZ R57, R56.reuse, R55, R57 ;  /* 0x0000003738397223 */ /* 0x041fe40000010039 */
        /* <DEDUP_REMOVED lines=8> */
.L_x_1507:
[----:B------:R-:W-:Y:S05]  /*3d20*/  BSYNC B0 ;  /* 0x0000000000007941 */ /* 0x000fea0003800000 */
.L_x_1506:
[----:B------:R-:W-:Y:S01]  /*3d30*/  WARPSYNC 0xffffffff ;  /* 0xffffffff00007948 */ /* 0x000fe20003800000 */
[----:B------:R-:W-:Y:S01]  /*3d40*/  BAR.SYNC.DEFER_BLOCKING 0x0 ;  /* 0x0000000000007b1d */ /* 0x000fe20000010000 */
[C---:B-1-3--:R-:W-:Y:S01]  /*3d50*/  FMUL.FTZ R50, R105.reuse, R124 ;  /* 0x0000007c69327220 */ /* 0x04afe20000410000 */
        /* <DEDUP_REMOVED lines=10> */
[C---:B------:R-:W-:Y:S02]  /*3e00*/  FMUL.FTZ R50, R110.reuse, R51 ;  /* 0x000000336e327220 */ /* 0x040fe40000410000 */
[----:B------:R-:W-:-:S02]  /*3e10*/  FFMA.FTZ R49, R110, R49, R131 ;  /* 0x000000316e317223 */ /* 0x000fc40000010083 */
[C---:B------:R-:W-:Y:S01]  /*3e20*/  FMUL.FTZ R51, R111.reuse, R50 ;  /* 0x000000326f337220 */ /* 0x040fe20000410000 */
[----:B------:R-:W-:Y:S01]  /*3e30*/  MOV R50, UR21 ;  /* 0x0000001500327c02 */ /* 0x000fe20008000f00 */
[----:B------:R-:W-:Y:S01]  /*3e40*/  FFMA.FTZ R49, R111, R49, R132 ;  /* 0x000000316f317223 */ /* 0x000fe20000010084 */
[----:B------:R-:W0:Y:S02]  /*3e50*/  LDS R48, [R123.X8+0x31d4] ;  /* 0x0031d4007b307984 */ /* 0x000e240000008800 */
[----:B------:R-:W-:Y:S01]  /*3e60*/  ISETP.GE.OR P0, PT, R50, c[0x0][0x174], P0 ;  /* 0x00005d0032007a0c */ /* 0x000fe20000706670 */
        /* <DEDUP_REMOVED lines=8> */
[----:B0-----:R-:W-:Y:S02]  /*3ef0*/  FFMA.FTZ R146, R146, R48, R151 ;  /* 0x0000003092927223 */ /* 0x001fe40000010097 */
        /* <DEDUP_REMOVED lines=8> */
[----:B------:R-:W-:Y:S02]  /*3f80*/  FFMA.FTZ R162, R53, R164, R162 ;  /* 0x000000a435a27223 */ /* 0x000fe400000100a2 */
[C---:B------:R-:W-:Y:S02]  /*3f90*/  FMUL.FTZ R54, R99.reuse, R54 ;  /* 0x0000003663367220 */ /* 0x040fe40000410000 */
[----:B------:R-:W-:Y:S01]  /*3fa0*/  FFMA.FTZ R160, R99, R162, R160 ;  /* 0x000000a263a07223 */ /* 0x000fe200000100a0 */
[----:B------:R0:W1:Y:S01]  /*3fb0*/  @!P0 LDS.64 R48, [R55.X8+0x45e0] ;  /* 0x0045e00037308984 */ /* 0x0000620000008a00 */
[----:B------:R-:W-:Y:S01]  /*3fc0*/  FMUL.FTZ R54, R53, R54 ;  /* 0x0000003635367220 */ /* 0x000fe20000410000 */
[----:B------:R-:W-:Y:S01]  /*3fd0*/  ISETP.GT.U32.AND P0, PT, R90, 0x1f, PT ;  /* 0x0000001f5a00780c */ /* 0x000fe20003f04070 */
[----:B------:R-:W-:-:S02]  /*3fe0*/  FFMA.FTZ R158, R115, R160, R158 ;  /* 0x000000a0739e7223 */ /* 0x000fc4000001009e */
[----:B------:R-:W-:Y:S02]  /*3ff0*/  FMUL.FTZ R51, R93, R54 ;  /* 0x000000365d337220 */ /* 0x000fe40000410000 */
[----:B------:R-:W-:Y:S02]  /*4000*/  FFMA.FTZ R145, R114, R158, R145 ;  /* 0x0000009e72917223 */ /* 0x000fe40000010091 */
[C---:B------:R-:W-:Y:S02]  /*4010*/  FMUL.FTZ R54, R96.reuse, R51 ;  /* 0x0000003360367220 */ /* 0x040fe40000410000 */
[----:B-----5:R-:W-:Y:S02]  /*4020*/  FFMA.FTZ R95, R113, R145, R156 ;  /* 0x00000091715f7223 */ /* 0x020fe4000001009c */
[----:B------:R-:W-:Y:S02]  /*4030*/  FFMA.FTZ R51, R96, R50, R137 ;  /* 0x0000003260337223 */ /* 0x000fe40000010089 */
[----:B------:R-:W-:-:S02]  /*4040*/  FFMA.FTZ R143, R112, R95, R143 ;  /* 0x0000005f708f7223 */ /* 0x000fc4000001008f */
[----:B------:R-:W-:Y:S02]  /*4050*/  FMUL.FTZ R50, R97, R54 ;  /* 0x0000003661327220 */ /* 0x000fe40000410000 */
        /* <DEDUP_REMOVED lines=29> */
.L_x_1562:
        /* <DEDUP_REMOVED lines=26> */
.L_x_1563:
        /* <DEDUP_REMOVED lines=20> */
.L_x_1514:
[----:B01----:R-:W-:Y:S05]  /*4510*/  BSYNC B0 ;  /* 0x0000000000007941 */ /* 0x003fea0003800000 */
.L_x_1513:
[----:B------:R-:W-:Y:S01]  /*4520*/  WARPSYNC 0xffffffff ;  /* 0xffffffff00007948 */ /* 0x000fe20003800000 */
[----:B------:R-:W-:Y:S01]  /*4530*/  BAR.SYNC.DEFER_BLOCKING 0x0 ;  /* 0x0000000000007b1d */ /* 0x000fe20000010000 */
[----:B------:R-:W-:Y:S01]  /*4540*/  FMUL.FTZ R52, R52, R146 ;  /* 0x0000009234347220 */ /* 0x000fe20000410000 */
[----:B--2---:R-:W-:Y:S01]  /*4550*/  MOV R55, UR37 ;  /* 0x0000002500377c02 */ /* 0x004fe20008000f00 */
[----:B------:R-:W-:Y:S01]  /*4560*/  FMUL.FTZ R100, R100, R149 ;  /* 0x0000009564647220 */ /* 0x000fe20000410000 */
[----:B------:R-:W-:Y:S01]  /*4570*/  MOV R50, R90 ;  /* 0x0000005a00327202 */ /* 0x000fe20000000f00 */
[----:B------:R-:W-:Y:S01]  /*4580*/  FFMA.FTZ R51, R85, R52, RZ ;  /* 0x0000003455337223 */ /* 0x000fe200000100ff */
[----:B------:R-:W-:Y:S01]  /*4590*/  ULDC.64 UR22, c[0x0][0x2b8] ;  /* 0x0000ae0000167ab9 */ /* 0x000fe20000000a00 */
[----:B------:R-:W-:Y:S01]  /*45a0*/  FMUL.FTZ R98, R98, R147 ;  /* 0x0000009362627220 */ /* 0x000fe20000410000 */
[----:B------:R-:W-:Y:S01]  /*45b0*/  UIMAD UR22, UR38, UR22, URZ ;  /* 0x00000016261672a4 */ /* 0x000fe2000f8e023f */
[----:B------:R-:W-:Y:S01]  /*45c0*/  FFMA.FTZ R100, R84, R100, R51 ;  /* 0x0000006454647223 */ /* 0x000fe20000010033 */
[----:B------:R-:W-:Y:S01]  /*45d0*/  MOV R59, UR16 ;  /* 0x00000010003b7c02 */ /* 0x000fe20008000f00 */
[----:B------:R-:W-:Y:S01]  /*45e0*/  FMUL.FTZ R102, R102, R164 ;  /* 0x000000a466667220 */ /* 0x000fe20000410000 */
[----:B------:R-:W-:Y:S01]  /*45f0*/  UIMAD UR22, UR37, UR23, UR22 ;  /* 0x00000017251672a4 */ /* 0x000fe2000f8e0216 */
[----:B------:R-:W-:Y:S01]  /*4600*/  FFMA.FTZ R51, R83, R98, R100 ;  /* 0x0000006253337223 */ /* 0x000fe20000010064 */
[----:B------:R-:W-:Y:S01]  /*4610*/  ISETP.NE.AND P2, PT, R90, RZ, PT ;  /* 0x000000ff5a00720c */ /* 0x000fe20003f45270 */
[----:B------:R-:W-:Y:S01]  /*4620*/  FMUL.FTZ R101, R101, R162 ;  /* 0x000000a265657220 */ /* 0x000fe20000410000 */
[----:B------:R-:W-:Y:S01]  /*4630*/  BSSY B0, `(.L_x_1517) ;  /* 0x00000e2000007945 */ /* 0x000fe20003800000 */
[----:B------:R-:W-:Y:S01]  /*4640*/  FFMA.FTZ R102, R82, R102, R51 ;  /* 0x0000006652667223 */ /* 0x000fe20000010033 */
[----:B------:R-:W-:Y:S01]  /*4650*/  HFMA2.MMA R51, -RZ, RZ, 0, 0 ;  /* 0x00000000ff337435 */ /* 0x000fe200000001ff */
[----:B------:R-:W-:-:S02]  /*4660*/  FMUL.FTZ R104, R104, R160 ;  /* 0x000000a068687220 */ /* 0x000fc40000410000 */
[----:B------:R-:W-:Y:S02]  /*4670*/  FFMA.FTZ R101, R81, R101, R102 ;  /* 0x0000006551657223 */ /* 0x000fe40000010066 */
[----:B------:R-:W-:Y:S01]  /*4680*/  FMUL.FTZ R103, R103, R158 ;  /* 0x0000009e67677220 */ /* 0x000fe20000410000 */
[----:B------:R-:W0:Y:S01]  /*4690*/  LDS R123, [R123.X8+0x36e4] ;  /* 0x0036e4007b7b7984 */ /* 0x000e220000008800 */
[----:B------:R-:W-:Y:S02]  /*46a0*/  FFMA.FTZ R104, R80, R104, R101 ;  /* 0x0000006850687223 */ /* 0x000fe40000010065 */
[----:B------:R-:W-:Y:S02]  /*46b0*/  FMUL.FTZ R116, R116, R145 ;  /* 0x0000009174747220 */ /* 0x000fe40000410000 */
[----:B------:R-:W-:Y:S01]  /*46c0*/  FFMA.FTZ R103, R79, R103, R104 ;  /* 0x000000674f677223 */ /* 0x000fe20000010068 */
[----:B------:R-:W-:Y:S01]  /*46d0*/  MOV R104, UR7 ;  /* 0x0000000700687c02 */ /* 0x000fe20008000f00 */
[----:B------:R-:W-:-:S02]  /*46e0*/  FMUL.FTZ R106, R106, R95 ;  /* 0x0000005f6a6a7220 */ /* 0x000fc40000410000 */
[----:B------:R-:W-:Y:S02]  /*46f0*/  FFMA.FTZ R116, R78, R116, R103 ;  /* 0x000000744e747223 */ /* 0x000fe40000010067 */
[----:B------:R-:W-:Y:S01]  /*4700*/  IMAD.WIDE.U32 R50, R55, c[0x0][0x2b8], R50 ;  /* 0x0000ae0037327a25 */ /* 0x000fe200078e0032 */
[----:B------:R1:W-:Y:S03]  /*4710*/  @!P2 STS.64 [R104.X8+0x45e0], R48 ;  /* 0x0045e0306800a388 */ /* 0x0003e60000008a00 */
[----:B------:R-:W-:Y:S01]  /*4720*/  FFMA.FTZ R55, R77, R106, R116 ;  /* 0x0000006a4d377223 */ /* 0x000fe20000010074 */
[----:B------:R-:W-:Y:S01]  /*4730*/  IADD3 R51, R51, UR22, RZ ;  /* 0x0000001633337c10 */ /* 0x000fe2000fffe0ff */
[----:B------:R-:W-:Y:S01]  /*4740*/  FMUL.FTZ R118, R118, R143 ;  /* 0x0000008f76767220 */ /* 0x000fe20000410000 */
        /* <DEDUP_REMOVED lines=8> */
[----:B------:R-:W-:Y:S01]  /*47d0*/  UIADD3 UR23, UP0, UR16, -0x800, URZ ;  /* 0xfffff80010177890 */ /* 0x000fe2000ff1e03f */
[----:B------:R-:W-:Y:S01]  /*47e0*/  IMAD.WIDE.U32 R50, R55, c[0x0][0x2c0], R50 ;  /* 0x0000b00037327a25 */ /* 0x000fe200078e0032 */
[----:B-1----:R-:W-:-:S02]  /*47f0*/  PRMT R104, RZ, 0x7610, R46 ;  /* 0x00007610ff687816 */ /* 0x002fc4000000002e */
[----:B------:R-:W-:Y:S01]  /*4800*/  PRMT R117, RZ, 0x5410, R43 ;  /* 0x00005410ff757816 */ /* 0x000fe2000000002b */
[----:B------:R-:W-:Y:S01]  /*4810*/  FFMA.FTZ R55, R73, R120, R118 ;  /* 0x0000007849377223 */ /* 0x000fe20000010076 */
[----:B------:R-:W-:Y:S01]  /*4820*/  IADD3 R57, R51, UR22, RZ ;  /* 0x0000001633397c10 */ /* 0x000fe2000fffe0ff */
[----:B------:R-:W-:Y:S01]  /*4830*/  FMUL.FTZ R119, R119, R152 ;  /* 0x0000009877777220 */ /* 0x000fe20000410000 */
[----:B------:R-:W-:Y:S01]  /*4840*/  LEA R56, P1, R50, c[0x0][0x320], 0x2 ;  /* 0x0000c80032387a11 */ /* 0x000fe200078210ff */
[----:B------:R-:W-:Y:S01]  /*4850*/  FMUL.FTZ R122, R122, R139 ;  /* 0x0000008b7a7a7220 */ /* 0x000fe20000410000 */
[----:B------:R-:W-:Y:S01]  /*4860*/  IADD3 R54, P0, R50, UR23, RZ ;  /* 0x0000001732367c10 */ /* 0x000fe2000ff1e0ff */
[----:B------:R-:W-:Y:S01]  /*4870*/  FFMA.FTZ R52, R72, R119, R55 ;  /* 0x0000007748347223 */ /* 0x000fe20000010037 */
[----:B------:R-:W-:Y:S01]  /*4880*/  LEA.HI.X R51, R50, c[0x0][0x324], R57, 0x2, P1 ;  /* 0x0000c90032337a11 */ /* 0x000fe200008f1439 */
[----:B------:R-:W-:Y:S01]  /*4890*/  FMUL.FTZ R121, R121, R150 ;  /* 0x0000009679797220 */ /* 0x000fe20000410000 */
[----:B------:R-:W-:Y:S01]  /*48a0*/  MOV R50, UR17 ;  /* 0x0000001100327c02 */ /* 0x000fe20008000f00 */
[----:B0-----:R-:W-:Y:S01]  /*48b0*/  FFMA.FTZ R127, R123, R124, R127 ;  /* 0x0000007c7b7f7223 */ /* 0x001fe2000001007f */
[----:B------:R-:W-:Y:S01]  /*48c0*/  PLOP3.LUT P1, PT, PT, PT, UP0, 0x80, 0x0 ;  /* 0x000000000000781c */ /* 0x000fe20003f2f008 */
[----:B------:R-:W-:Y:S01]  /*48d0*/  FFMA.FTZ R101, R71, R122, R52 ;  /* 0x0000007a47657223 */ /* 0x000fe20000010034 */
[----:B------:R-:W-:Y:S01]  /*48e0*/  P2R R52, PR, RZ, 0x4 ;  /* 0x00000004ff347803 */ /* 0x000fe20000000000 */
[----:B------:R-:W-:Y:S01]  /*48f0*/  FFMA.FTZ R105, R105, R127, R126 ;  /* 0x0000007f69697223 */ /* 0x000fe2000001007e */
[----:B------:R-:W-:Y:S01]  /*4900*/  IADD3.X R55, R57, -0x1, R50, P0, P1 ;  /* 0xffffffff39377810 */ /* 0x000fe200007e2432 */
[----:B------:R-:W-:Y:S01]  /*4910*/  FMUL.FTZ R52, R146, UR36 ;  /* 0x0000002492347c20 */ /* 0x000fe20008410000 */
[----:B------:R-:W-:Y:S01]  /*4920*/  LEA R50, P1, R59, R56, 0x2 ;  /* 0x000000383b327211 */ /* 0x000fe200078210ff */
[----:B------:R-:W-:Y:S01]  /*4930*/  FFMA.FTZ R128, R107, R105, R128 ;  /* 0x000000696b807223 */ /* 0x000fe20000010080 */
[----:B------:R-:W-:Y:S01]  /*4940*/  SHF.L.U32 R59, R90, 0x4, RZ ;  /* 0x000000045a3b7819 */ /* 0x000fe200000006ff */
[----:B------:R-:W-:-:S02]  /*4950*/  FMUL.FTZ R57, R149, UR36 ;  /* 0x0000002495397c20 */ /* 0x000fc40008410000 */
[----:B------:R-:W-:Y:S01]  /*4960*/  FFMA.FTZ R129, R108, R128, R129 ;  /* 0x000000806c817223 */ /* 0x000fe20000010081 */
[----:B------:R-:W-:Y:S01]  /*4970*/  IADD3 R58, R59, 0x1, RZ ;  /* 0x000000013b3a7810 */ /* 0x000fe20007ffe0ff */
[----:B------:R-:W-:Y:S01]  /*4980*/  FMUL.FTZ R56, R85, R52 ;  /* 0x0000003455387220 */ /* 0x000fe20000410000 */
[----:B------:R-:W-:Y:S01]  /*4990*/  IADD3 R94, R59, 0x2, RZ ;  /* 0x000000023b5e7810 */ /* 0x000fe20007ffe0ff */
[----:B------:R-:W-:Y:S01]  /*49a0*/  FFMA.FTZ R130, R109, R129, R130 ;  /* 0x000000816d827223 */ /* 0x000fe20000010082 */
[----:B------:R-:W-:Y:S01]  /*49b0*/  IADD3 R100, R59, 0x3, RZ ;  /* 0x000000033b647810 */ /* 0x000fe20007ffe0ff */
[----:B------:R-:W-:Y:S01]  /*49c0*/  FMUL.FTZ R57, R84, R57 ;  /* 0x0000003954397220 */ /* 0x000fe20000410000 */
[-C--:B------:R-:W-:Y:S01]  /*49d0*/  LEA.HI.SX32 R98, R58, R59.reuse, 0x1b ;  /* 0x0000003b3a627211 */ /* 0x080fe200078fdaff */
[----:B------:R-:W-:Y:S01]  /*49e0*/  FFMA.FTZ R131, R110, R130, R131 ;  /* 0x000000826e837223 */ /* 0x000fe20000010083 */
[-C--:B------:R-:W-:Y:S01]  /*49f0*/  LEA.HI.SX32 R107, R94, R59.reuse, 0x1b ;  /* 0x0000003b5e6b7211 */ /* 0x080fe200078fdaff */
[----:B------:R-:W-:Y:S01]  /*4a00*/  FMUL.FTZ R58, R147, UR36 ;  /* 0x00000024933a7c20 */ /* 0x000fe20008410000 */
[----:B------:R-:W-:Y:S01]  /*4a10*/  LEA.HI.SX32 R102, R100, R59, 0x1b ;  /* 0x0000003b64667211 */ /* 0x000fe200078fdaff */
[----:B------:R-:W-:Y:S01]  /*4a20*/  FFMA.FTZ R132, R111, R131, R132 ;  /* 0x000000836f847223 */ /* 0x000fe20000010084 */
[----:B------:R-:W-:Y:S01]  /*4a30*/  LEA.HI.SX32 R59, R59, R59, 0x1b ;  /* 0x0000003b3b3b7211 */ /* 0x000fe200078fdaff */
[----:B------:R-:W-:Y:S01]  /*4a40*/  FMUL.FTZ R49, R105, UR27 ;  /* 0x0000001b69317c20 */ /* 0x000fe20008410000 */
[----:B------:R-:W-:Y:S01]  /*4a50*/  PRMT R109, RZ, 0x7610, R47 ;  /* 0x00007610ff6d7816 */ /* 0x000fe2000000002f */
[----:B------:R-:W-:Y:S01]  /*4a60*/  FFMA.FTZ R133, R112, R132, R133 ;  /* 0x0000008470857223 */ /* 0x000fe20000010085 */
[----:B------:R-:W-:Y:S01]  /*4a70*/  PRMT R111, RZ, 0x5410, R42 ;  /* 0x00005410ff6f7816 */ /* 0x000fe2000000002a */
[----:B------:R-:W-:Y:S01]  /*4a80*/  STS [R59.X4+0x1090], R56 ;  /* 0x001090383b007388 */ /* 0x000fe20000004800 */
[----:B------:R-:W-:-:S02]  /*4a90*/  FMUL.FTZ R94, R83, R58 ;  /* 0x0000003a535e7220 */ /* 0x000fc40000410000 */
[----:B------:R-:W-:Y:S01]  /*4aa0*/  FFMA.FTZ R134, R113, R133, R134 ;  /* 0x0000008571867223 */ /* 0x000fe20000010086 */
[----:B------:R0:W-:Y:S01]  /*4ab0*/  STS [R98.X4+0x1094], R57 ;  /* 0x0010943962007388 */ /* 0x0001e20000004800 */
[----:B------:R-:W-:Y:S02]  /*4ac0*/  FFMA.FTZ R58, -R16, R109, R148 ;  /* 0x0000006d103a7223 */ /* 0x000fe40000010194 */
[----:B------:R-:W-:Y:S01]  /*4ad0*/  FMUL.FTZ R103, R127, UR27 ;  /* 0x0000001b7f677c20 */ /* 0x000fe20008410000 */
[----:B------:R1:W-:Y:S01]  /*4ae0*/  STS [R107.X4+0x1098], R94 ;  /* 0x0010985e6b007388 */ /* 0x0003e20000004800 */
[----:B------:R-:W-:Y:S02]  /*4af0*/  FFMA.FTZ R52, R70, R121, R101 ;  /* 0x0000007946347223 */ /* 0x000fe40000010065 */
[----:B------:R-:W-:Y:S02]  /*4b00*/  FFMA.FTZ R135, R114, R134, R135 ;  /* 0x0000008672877223 */ /* 0x000fe40000010087 */
[----:B------:R-:W-:Y:S01]  /*4b10*/  FMUL.FTZ R101, R164, UR36 ;  /* 0x00000024a4657c20 */ /* 0x000fe20008410000 */
[----:B0-----:R-:W-:Y:S01]  /*4b20*/  PRMT R57, RZ, 0x5410, R47 ;  /* 0x00005410ff397816 */ /* 0x001fe2000000002f */
[----:B------:R-:W-:-:S02]  /*4b30*/  FMUL.FTZ R56, R58, R103 ;  /* 0x000000673a387220 */ /* 0x000fc40000410000 */
[----:B------:R-:W-:Y:S02]  /*4b40*/  FMUL.FTZ R100, R128, UR27 ;  /* 0x0000001b80647c20 */ /* 0x000fe40008410000 */
[----:B------:R-:W-:Y:S02]  /*4b50*/  FFMA.FTZ R48, -R18, R57, R150 ;  /* 0x0000003912307223 */ /* 0x000fe40000010196 */
[----:B------:R-:W-:Y:S02]  /*4b60*/  FMUL.FTZ R103, R160, UR36 ;  /* 0x00000024a0677c20 */ /* 0x000fe40008410000 */
[----:B------:R-:W-:Y:S02]  /*4b70*/  FMUL.FTZ R98, R48, R49 ;  /* 0x0000003130627220 */ /* 0x000fe40000410000 */
[----:B------:R-:W-:Y:S02]  /*4b80*/  FFMA.FTZ R49, -R19, R104, R139 ;  /* 0x0000006813317223 */ /* 0x000fe4000001018b */
[----:B------:R-:W-:-:S02]  /*4b90*/  FFMA.FTZ R57, R57, R105, R98 ;  /* 0x0000006939397223 */ /* 0x000fc40000010062 */
[----:B------:R-:W-:Y:S02]  /*4ba0*/  FMUL.FTZ R98, R162, UR36 ;  /* 0x00000024a2627c20 */ /* 0x000fe40008410000 */
[----:B------:R-:W-:Y:S01]  /*4bb0*/  FFMA.FTZ R136, R115, R135, R136 ;  /* 0x0000008773887223 */ /* 0x000fe20000010088 */
[----:B------:R-:W-:Y:S01]  /*4bc0*/  PRMT R115, RZ, 0x7610, R42 ;  /* 0x00007610ff737816 */ /* 0x000fe2000000002a */
[----:B------:R-:W-:Y:S02]  /*4bd0*/  FMUL.FTZ R101, R82, R101 ;  /* 0x0000006552657220 */ /* 0x000fe40000410000 */
[----:B-1----:R-:W-:Y:S02]  /*4be0*/  FMUL.FTZ R107, R49, R100 ;  /* 0x00000064316b7220 */ /* 0x002fe40000410000 */
[----:B------:R-:W-:Y:S01]  /*4bf0*/  FMUL.FTZ R98, R81, R98 ;  /* 0x0000006251627220 */ /* 0x000fe20000410000 */
[----:B------:R0:W-:Y:S01]  /*4c00*/  STS [R102.X4+0x109c], R101 ;  /* 0x00109c6566007388 */ /* 0x0001e20000004800 */
[----:B------:R-:W-:-:S02]  /*4c10*/  FMUL.FTZ R100, R80, R103 ;  /* 0x0000006750647220 */ /* 0x000fc40000410000 */
[----:B------:R-:W-:Y:S01]  /*4c20*/  FMUL.FTZ R103, R143, UR36 ;  /* 0x000000248f677c20 */ /* 0x000fe20008410000 */
[----:B------:R1:W-:Y:S01]  /*4c30*/  STS [R59.X4+0x10a0], R98 ;  /* 0x0010a0623b007388 */ /* 0x0003e20000004800 */
[----:B------:R-:W-:Y:S02]  /*4c40*/  FFMA.FTZ R99, R99, R136, R138 ;  /* 0x0000008863637223 */ /* 0x000fe4000001008a */
[----:B------:R-:W-:Y:S01]  /*4c50*/  FMUL.FTZ R94, R158, UR36 ;  /* 0x000000249e5e7c20 */ /* 0x000fe20008410000 */
[----:B------:R2:W-:Y:S01]  /*4c60*/  STS [R59.X4+0x10a4], R100 ;  /* 0x0010a4643b007388 */ /* 0x0005e20000004800 */
[----:B------:R-:W-:Y:S02]  /*4c70*/  FFMA.FTZ R140, R53, R99, R140 ;  /* 0x00000063358c7223 */ /* 0x000fe4000001008c */
[----:B0-----:R-:W-:Y:S02]  /*4c80*/  FMUL.FTZ R101, R145, UR36 ;  /* 0x0000002491657c20 */ /* 0x001fe40008410000 */
[----:B------:R-:W-:-:S02]  /*4c90*/  FMUL.FTZ R102, R79, R94 ;  /* 0x0000005e4f667220 */ /* 0x000fc40000410000 */
[----:B-1----:R-:W-:Y:S01]  /*4ca0*/  FMUL.FTZ R98, R76, R103 ;  /* 0x000000674c627220 */ /* 0x002fe20000410000 */
[----:B------:R-:W-:Y:S01]  /*4cb0*/  PRMT R103, RZ, 0x5410, R46 ;  /* 0x00005410ff677816 */ /* 0x000fe2000000002e */
[----:B------:R-:W-:Y:S01]  /*4cc0*/  FFMA.FTZ R94, R104, R128, R107 ;  /* 0x00000080685e7223 */ /* 0x000fe2000001006b */
[----:B------:R-:W-:Y:S01]  /*4cd0*/  STS [R59.X4+0x10a8], R102 ;  /* 0x0010a8663b007388 */ /* 0x000fe20000004800 */
[----:B------:R-:W-:Y:S01]  /*4ce0*/  FMUL.FTZ R104, R78, R101 ;  /* 0x000000654e687220 */ /* 0x000fe20000410000 */
[----:B------:R-:W-:Y:S01]  /*4cf0*/  PRMT R107, RZ, 0x7610, R41 ;  /* 0x00007610ff6b7816 */ /* 0x000fe20000000029 */
[----:B------:R-:W-:Y:S01]  /*4d00*/  FFMA.FTZ R93, R93, R140, R142 ;  /* 0x0000008c5d5d7223 */ /* 0x000fe2000001008e */
[----:B------:R-:W-:Y:S01]  /*4d10*/  STS [R59.X4+0x10b4], R98 ;  /* 0x0010b4623b007388 */ /* 0x000fe20000004800 */
[----:B------:R-:W-:Y:S02]  /*4d20*/  FMUL.FTZ R106, R95, UR36 ;  /* 0x000000245f6a7c20 */ /* 0x000fe40008410000 */
[----:B------:R-:W-:Y:S01]  /*4d30*/  FMUL.FTZ R101, R152, UR36 ;  /* 0x0000002498657c20 */ /* 0x000fe20008410000 */
[----:B------:R0:W-:Y:S01]  /*4d40*/  STS [R59.X4+0x10ac], R104 ;  /* 0x0010ac683b007388 */ /* 0x0001e20000004800 */
[----:B------:R-:W-:-:S02]  /*4d50*/  FFMA.FTZ R152, -R20, R103, R152 ;  /* 0x0000006714987223 */ /* 0x000fc40000010198 */
[----:B------:R-:W-:Y:S02]  /*4d60*/  FMUL.FTZ R53, R129, UR27 ;  /* 0x0000001b81357c20 */ /* 0x000fe40008410000 */
[----:B------:R-:W-:Y:S02]  /*4d70*/  FFMA.FTZ R96, R96, R93, R137 ;  /* 0x0000005d60607223 */ /* 0x000fe40000010089 */
[----:B------:R-:W-:Y:S02]  /*4d80*/  FMUL.FTZ R106, R77, R106 ;  /* 0x0000006a4d6a7220 */ /* 0x000fe40000410000 */
[----:B--2---:R-:W-:Y:S02]  /*4d90*/  FMUL.FTZ R100, R141, UR36 ;  /* 0x000000248d647c20 */ /* 0x004fe40008410000 */
[----:B------:R-:W-:Y:S01]  /*4da0*/  FMUL.FTZ R108, R154, UR36 ;  /* 0x000000249a6c7c20 */ /* 0x000fe20008410000 */
[----:B------:R1:W-:Y:S01]  /*4db0*/  STS [R59.X4+0x10b0], R106 ;  /* 0x0010b06a3b007388 */ /* 0x0003e20000004800 */
[----:B0-----:R-:W-:Y:S01]  /*4dc0*/  FMUL.FTZ R104, R72, R101 ;  /* 0x0000006548687220 */ /* 0x001fe20000410000 */
[----:B------:R-:W-:Y:S01]  /*4dd0*/  PRMT R101, RZ, 0x5410, R40 ;  /* 0x00005410ff657816 */ /* 0x000fe20000000028 */
[----:B------:R-:W-:-:S02]  /*4de0*/  FMUL.FTZ R98, R152, R53 ;  /* 0x0000003598627220 */ /* 0x000fc40000410000 */
[----:B------:R-:W-:Y:S01]  /*4df0*/  FMUL.FTZ R102, R139, UR36 ;  /* 0x000000248b667c20 */ /* 0x000fe20008410000 */
[----:B------:R0:W-:Y:S01]  /*4e00*/  STS [R59.X4+0x10c0], R104 ;  /* 0x0010c0683b007388 */ /* 0x0001e20000004800 */
[----:B------:R-:W-:Y:S02]  /*4e10*/  FFMA.FTZ R97, R97, R96, R144 ;  /* 0x0000006061617223 */ /* 0x000fe40000010090 */
[----:B------:R-:W-:Y:S02]  /*4e20*/  FMUL.FTZ R100, R73, R100 ;  /* 0x0000006449647220 */ /* 0x000fe40000410000 */
[----:B------:R-:W-:Y:S02]  /*4e30*/  FMUL.FTZ R108, R75, R108 ;  /* 0x0000006c4b6c7220 */ /* 0x000fe40000410000 */
[----:B------:R-:W-:Y:S01]  /*4e40*/  FFMA.FTZ R53, R103, R129, R98 ;  /* 0x0000008167357223 */ /* 0x000fe20000010062 */
[----:B------:R-:W-:Y:S01]  /*4e50*/  PRMT R98, RZ, 0x7610, R40 ;  /* 0x00007610ff627816 */ /* 0x000fe20000000028 */
[----:B-1----:R-:W-:Y:S01]  /*4e60*/  FMUL.FTZ R106, R71, R102 ;  /* 0x00000066476a7220 */ /* 0x002fe20000410000 */
[----:B------:R1:W-:Y:S01]  /*4e70*/  STS [R59.X4+0x10bc], R100 ;  /* 0x0010bc643b007388 */ /* 0x0003e20000004800 */
[C---:B------:R-:W-:Y:S01]  /*4e80*/  FFMA.FTZ R103, -R32.reuse, R101, R146 ;  /* 0x0000006520677223 */ /* 0x040fe20000010192 */
[----:B------:R-:W-:Y:S01]  /*4e90*/  PRMT R146, RZ, 0x7610, R45 ;  /* 0x00007610ff927816 */ /* 0x000fe2000000002d */
[----:B------:R-:W-:Y:S01]  /*4ea0*/  FMUL.FTZ R102, R32, R97 ;  /* 0x0000006120667220 */ /* 0x000fe20000410000 */
[----:B------:R2:W-:Y:S01]  /*4eb0*/  STS [R59.X4+0x10b8], R108 ;  /* 0x0010b86c3b007388 */ /* 0x0005e20000004800 */
[----:B------:R-:W-:-:S02]  /*4ec0*/  FFMA.FTZ R56, R109, R127, R56 ;  /* 0x0000007f6d387223 */ /* 0x000fc40000010038 */
[C---:B0-----:R-:W-:Y:S01]  /*4ed0*/  FFMA.FTZ R104, -R31.reuse, R98, R149 ;  /* 0x000000621f687223 */ /* 0x041fe20000010195 */
[----:B------:R0:W-:Y:S01]  /*4ee0*/  STS [R59.X4+0x10c4], R106 ;  /* 0x0010c46a3b007388 */ /* 0x0001e20000004800 */
[----:B------:R-:W-:Y:S01]  /*4ef0*/  FMUL.FTZ R109, R31, R96 ;  /* 0x000000601f6d7220 */ /* 0x000fe20000410000 */
[----:B-1----:R-:W-:Y:S01]  /*4f00*/  PRMT R100, RZ, 0x5410, R41 ;  /* 0x00005410ff647816 */ /* 0x002fe20000000029 */
[C---:B------:R-:W-:Y:S02]  /*4f10*/  FFMA.FTZ R164, -R29.reuse, R107, R164 ;  /* 0x0000006b1da47223 */ /* 0x040fe400000101a4 */
[----:B------:R-:W-:Y:S02]  /*4f20*/  FMUL.FTZ R113, R29, R140 ;  /* 0x0000008c1d717220 */ /* 0x000fe40000410000 */
[----:B--2---:R-:W-:Y:S02]  /*4f30*/  FFMA.FTZ R108, R102, R103, RZ ;  /* 0x00000067666c7223 */ /* 0x004fe400000100ff */
[----:B------:R-:W-:-:S02]  /*4f40*/  FFMA.FTZ R147, -R30, R100, R147 ;  /* 0x000000641e937223 */ /* 0x000fc40000010193 */
[----:B0-----:R-:W-:Y:S02]  /*4f50*/  FMUL.FTZ R106, R30, R93 ;  /* 0x0000005d1e6a7220 */ /* 0x001fe40000410000 */
[----:B------:R-:W-:Y:S02]  /*4f60*/  FFMA.FTZ R108, R109, R104, R108 ;  /* 0x000000686d6c7223 */ /* 0x000fe4000001006c */
[----:B------:R-:W-:Y:S02]  /*4f70*/  FFMA.FTZ R119, -R28, R111, R162 ;  /* 0x0000006f1c777223 */ /* 0x000fe400000101a2 */
[----:B------:R-:W-:Y:S02]  /*4f80*/  FFMA.FTZ R112, R106, R147, R108 ;  /* 0x000000936a707223 */ /* 0x000fe4000001006c */
[----:B------:R-:W-:Y:S02]  /*4f90*/  FMUL.FTZ R108, R28, R99 ;  /* 0x000000631c6c7220 */ /* 0x000fe40000410000 */
[----:B------:R-:W-:-:S02]  /*4fa0*/  FFMA.FTZ R112, R113, R164, R112 ;  /* 0x000000a471707223 */ /* 0x000fc40000010070 */
[C---:B------:R-:W-:Y:S02]  /*4fb0*/  FFMA.FTZ R160, -R27.reuse, R115, R160 ;  /* 0x000000731ba07223 */ /* 0x040fe400000101a0 */
[----:B------:R-:W-:Y:S02]  /*4fc0*/  FMUL.FTZ R121, R27, R136 ;  /* 0x000000881b797220 */ /* 0x000fe40000410000 */
[----:B------:R-:W-:Y:S01]  /*4fd0*/  FFMA.FTZ R114, R108, R119, R112 ;  /* 0x000000776c727223 */ /* 0x000fe20000010070 */
[----:B------:R-:W-:Y:S01]  /*4fe0*/  PRMT R112, RZ, 0x7610, R43 ;  /* 0x00007610ff707816 */ /* 0x000fe2000000002b */
[C---:B------:R-:W-:Y:S02]  /*4ff0*/  FFMA.FTZ R123, -R26.reuse, R117, R158 ;  /* 0x000000751a7b7223 */ /* 0x040fe4000001019e */
[----:B------:R-:W-:Y:S02]  /*5000*/  FMUL.FTZ R116, R26, R135 ;  /* 0x000000871a747220 */ /* 0x000fe40000410000 */
[----:B------:R-:W-:Y:S01]  /*5010*/  FFMA.FTZ R118, R121, R160, R114 ;  /* 0x000000a079767223 */ /* 0x000fe20000010072 */
[----:B------:R-:W-:Y:S01]  /*5020*/  PRMT R114, RZ, 0x5410, R44 ;  /* 0x00005410ff727816 */ /* 0x000fe2000000002c */
[----:B------:R-:W-:-:S02]  /*5030*/  FMUL.FTZ R110, R125, R148 ;  /* 0x000000947d6e7220 */ /* 0x000fc40000410000 */
[C---:B------:R-:W-:Y:S01]  /*5040*/  FFMA.FTZ R120, -R25.reuse, R112, R145 ;  /* 0x0000007019787223 */ /* 0x040fe20000010191 */
[----:B------:R-:W-:Y:S01]  /*5050*/  PRMT R145, RZ, 0x5410, R45 ;  /* 0x00005410ff917816 */ /* 0x000fe2000000002d */
[----:B------:R-:W-:Y:S02]  /*5060*/  FMUL.FTZ R125, R25, R134 ;  /* 0x00000086197d7220 */ /* 0x000fe40000410000 */
[----:B------:R-:W-:Y:S01]  /*5070*/  FFMA.FTZ R124, R116, R123, R118 ;  /* 0x0000007b747c7223 */ /* 0x000fe20000010076 */
[----:B------:R-:W-:Y:S01]  /*5080*/  PRMT R118, RZ, 0x7610, R44 ;  /* 0x00007610ff767816 */ /* 0x000fe2000000002c */
[C---:B------:R-:W-:Y:S02]  /*5090*/  FFMA.FTZ R95, -R24.reuse, R114, R95 ;  /* 0x00000072185f7223 */ /* 0x040fe4000001015f */
[----:B------:R-:W-:Y:S02]  /*50a0*/  FMUL.FTZ R122, R24, R133 ;  /* 0x00000085187a7220 */ /* 0x000fe40000410000 */
[----:B------:R-:W-:-:S02]  /*50b0*/  FFMA.FTZ R124, R125, R120, R124 ;  /* 0x000000787d7c7223 */ /* 0x000fc4000001007c */
[C---:B------:R-:W-:Y:S02]  /*50c0*/  FFMA.FTZ R126, -R23.reuse, R118, R143 ;  /* 0x00000076177e7223 */ /* 0x040fe4000001018f */
[----:B------:R-:W-:Y:S02]  /*50d0*/  FMUL.FTZ R143, R23, R132 ;  /* 0x00000084178f7220 */ /* 0x000fe40000410000 */
[----:B------:R-:W-:Y:S02]  /*50e0*/  FFMA.FTZ R137, R122, R95, R124 ;  /* 0x0000005f7a897223 */ /* 0x000fe4000001007c */
[C---:B------:R-:W-:Y:S02]  /*50f0*/  FFMA.FTZ R154, -R22.reuse, R145, R154 ;  /* 0x00000091169a7223 */ /* 0x040fe4000001019a */
[----:B------:R-:W-:Y:S02]  /*5100*/  FMUL.FTZ R124, R22, R131 ;  /* 0x00000083167c7220 */ /* 0x000fe40000410000 */
[----:B------:R-:W-:-:S02]  /*5110*/  FFMA.FTZ R149, R143, R126, R137 ;  /* 0x0000007e8f957223 */ /* 0x000fc40000010089 */
[C---:B------:R-:W-:Y:S02]  /*5120*/  FFMA.FTZ R141, -R21.reuse, R146, R141 ;  /* 0x00000092158d7223 */ /* 0x040fe4000001018d */
[----:B------:R-:W-:Y:S02]  /*5130*/  FMUL.FTZ R137, R21, R130 ;  /* 0x0000008215897220 */ /* 0x000fe40000410000 */
[----:B------:R-:W-:Y:S02]  /*5140*/  FMUL.FTZ R142, R130, UR27 ;  /* 0x0000001b828e7c20 */ /* 0x000fe40008410000 */
[----:B------:R-:W-:Y:S02]  /*5150*/  FFMA.FTZ R138, R124, R154, R149 ;  /* 0x0000009a7c8a7223 */ /* 0x000fe40000010095 */
[----:B------:R-:W-:Y:S02]  /*5160*/  FMUL.FTZ R149, R141, R142 ;  /* 0x0000008e8d957220 */ /* 0x000fe40000410000 */
[----:B------:R-:W-:Y:S01]  /*5170*/  FFMA.FTZ R138, R137, R141, R138 ;  /* 0x0000008d898a7223 */ /* 0x000fe2000001008a */
[----:B------:R-:W-:Y:S01]  /*5180*/  MOV R141, UR23 ;  /* 0x00000017008d7c02 */ /* 0x000fe20008000f00 */
[----:B------:R-:W-:-:S02]  /*5190*/  FMUL.FTZ R139, R150, UR36 ;  /* 0x00000024968b7c20 */ /* 0x000fc40008410000 */
[----:B------:R-:W-:Y:S01]  /*51a0*/  FMUL.FTZ R148, R148, UR36 ;  /* 0x0000002494947c20 */ /* 0x000fe20008410000 */
[----:B------:R-:W-:Y:S01]  /*51b0*/  IADD3 R141, -R141, c[0x0][0x168], -R90 ;  /* 0x00005a008d8d7a10 */ /* 0x000fe20007ffe95a */
[----:B------:R-:W-:Y:S02]  /*51c0*/  FMUL.FTZ R144, R70, R139 ;  /* 0x0000008b46907220 */ /* 0x000fe40000410000 */
[----:B------:R-:W-:Y:S01]  /*51d0*/  FMUL.FTZ R139, R131, UR27 ;  /* 0x0000001b838b7c20 */ /* 0x000fe20008410000 */
[----:B------:R-:W-:Y:S01]  /*51e0*/  ISETP.GE.AND P0, PT, R141, 0x1, PT ;  /* 0x000000018d00780c */ /* 0x000fe20003f06270 */
[----:B------:R-:W-:Y:S01]  /*51f0*/  FMUL.FTZ R129, R20, R129 ;  /* 0x0000008114817220 */ /* 0x000fe20000410000 */
[----:B------:R-:W-:Y:S01]  /*5200*/  STS [R59.X4+0x10c8], R144 ;  /* 0x0010c8903b007388 */ /* 0x000fe20000004800 */
[----:B------:R-:W-:Y:S02]  /*5210*/  FMUL.FTZ R154, R154, R139 ;  /* 0x0000008b9a9a7220 */ /* 0x000fe40000410000 */
[----:B------:R-:W-:-:S02]  /*5220*/  FMUL.FTZ R148, R69, R148 ;  /* 0x0000009445947220 */ /* 0x000fc40000410000 */
[----:B------:R-:W-:Y:S02]  /*5230*/  FFMA.FTZ R138, R129, R152, R138 ;  /* 0x00000098818a7223 */ /* 0x000fe4000001008a */
[----:B------:R-:W-:Y:S01]  /*5240*/  FMUL.FTZ R128, R19, R128 ;  /* 0x0000008013807220 */ /* 0x000fe20000410000 */
[----:B------:R0:W-:Y:S01]  /*5250*/  STS [R59.X4+0x10cc], R148 ;  /* 0x0010cc943b007388 */ /* 0x0001e20000004800 */
[----:B------:R-:W-:Y:S02]  /*5260*/  FFMA.FTZ R130, R146, R130, R149 ;  /* 0x0000008292827223 */ /* 0x000fe40000010095 */
[----:B------:R-:W-:Y:S02]  /*5270*/  FFMA.FTZ R131, R145, R131, R154 ;  /* 0x0000008391837223 */ /* 0x000fe4000001009a */
[----:B------:R-:W-:Y:S02]  /*5280*/  FFMA.FTZ R138, R128, R49, R138 ;  /* 0x00000031808a7223 */ /* 0x000fe4000001008a */
[----:B------:R-:W-:-:S02]  /*5290*/  FMUL.FTZ R149, R132, UR27 ;  /* 0x0000001b84957c20 */ /* 0x000fc40008410000 */
[----:B------:R-:W-:Y:S02]  /*52a0*/  FMUL.FTZ R145, R18, R105 ;  /* 0x0000006912917220 */ /* 0x000fe40000410000 */
[----:B------:R-:W-:Y:S02]  /*52b0*/  FADD.FTZ R6, R143, R6 ;  /* 0x000000068f067221 */ /* 0x000fe40000010000 */
[----:B------:R-:W-:Y:S02]  /*52c0*/  FMUL.FTZ R149, R126, R149 ;  /* 0x000000957e957220 */ /* 0x000fe40000410000 */
[----:B0-----:R-:W-:Y:S02]  /*52d0*/  FFMA.FTZ R148, R145, R48, R138 ;  /* 0x0000003091947223 */ /* 0x001fe4000001008a */
        /* <DEDUP_REMOVED lines=23> */
.L_x_1518:
[----:B------:R-:W-:Y:S05]  /*5450*/  BSYNC B0 ;  /* 0x0000000000007941 */ /* 0x000fea0003800000 */
.L_x_1517:
[----:B0-----:R-:W-:Y:S01]  /*5460*/  MOV R48, UR16 ;  /* 0x0000001000307c02 */ /* 0x001fe20008000f00 */
[----:B------:R-:W-:Y:S01]  /*5470*/  USHF.L.U32 UR26, UR8, 0x2, URZ ;  /* 0x00000002081a7899 */ /* 0x000fe2000800063f */
[----:B------:R-:W-:Y:S01]  /*5480*/  MOV R49, UR17 ;  /* 0x0000001100317c02 */ /* 0x000fe20008000f00 */
[----:B------:R-:W-:Y:S01]  /*5490*/  USHF.L.U64.HI UR27, UR8, 0x2, UR9 ;  /* 0x00000002081b7899 */ /* 0x000fe20008010209 */
[----:B------:R-:W-:Y:S01]  /*54a0*/  ISETP.GE.AND P0, PT, R141, 0x81, PT ;  /* 0x000000818d00780c */ /* 0x000fe20003f06270 */
[----:B------:R-:W-:Y:S01]  /*54b0*/  ULDC.64 UR22, c[0x0][0x2d0] ;  /* 0x0000b40000167ab9 */ /* 0x000fe20000000a00 */
[----:B------:R-:W-:Y:S01]  /*54c0*/  LEA.HI.X R51, R48, R51, R49, 0x2, P1 ;  /* 0x0000003330337211 */ /* 0x000fe200008f1431 */
[----:B------:R-:W-:Y:S01]  /*54d0*/  FMUL.FTZ R49, R69, R110 ;  /* 0x0000006e45317220 */ /* 0x000fe20000410000 */
[----:B------:R-:W-:Y:S01]  /*54e0*/  UIMAD UR22, UR27, UR22, URZ ;  /* 0x000000161b1672a4 */ /* 0x000fe2000f8e023f */
[----:B------:R-:W-:Y:S01]  /*54f0*/  MOV R55, UR26 ;  /* 0x0000001a00377c02 */ /* 0x000fe20008000f00 */
[----:B------:R-:W-:Y:S01]  /*5500*/  FMUL.FTZ R127, R16, R127 ;  /* 0x0000007f107f7220 */ /* 0x000fe20000410000 */
[----:B------:R-:W-:Y:S01]  /*5510*/  BSSY B0, `(.L_x_1519) ;  /* 0x0000011000007945 */ /* 0x000fe20003800000 */
[----:B------:R-:W-:Y:S01]  /*5520*/  FADD.FTZ R48, R52, R49 ;  /* 0x0000003134307221 */ /* 0x000fe20000010000 */
[C---:B------:R-:W-:Y:S01]  /*5530*/  IADD3 R49, R90.reuse, 0x80, RZ ;  /* 0x000000805a317810 */ /* 0x040fe20007ffe0ff */
[----:B------:R-:W-:Y:S01]  /*5540*/  UIMAD UR22, UR26, UR23, UR22 ;  /* 0x000000171a1672a4 */ /* 0x000fe2000f8e0216 */
[----:B------:R-:W-:Y:S01]  /*5550*/  IMAD.WIDE.U32 R50, R55, c[0x0][0x2d0], R50 ;  /* 0x0000b40037327a25 */ /* 0x000fe200078e0032 */
[----:B------:R-:W-:-:S02]  /*5560*/  IADD3 R55, R90, 0x100, RZ ;  /* 0x000001005a377810 */ /* 0x000fc40007ffe0ff */
[----:B------:R-:W-:Y:S01]  /*5570*/  LEA.HI.SX32 R49, R49, R90, 0x1b ;  /* 0x0000005a31317211 */ /* 0x000fe200078fdaff */
[----:B------:R-:W-:Y:S01]  /*5580*/  FADD.FTZ R0, R127, R0 ;  /* 0x000000007f007221 */ /* 0x000fe20000010000 */
[----:B------:R-:W-:Y:S01]  /*5590*/  IADD3 R51, R51, UR22, RZ ;  /* 0x0000001633337c10 */ /* 0x000fe2000fffe0ff */
[----:B------:R-:W-:Y:S02]  /*55a0*/  FMUL.FTZ R127, R127, R58 ;  /* 0x0000003a7f7f7220 */ /* 0x000fe40000410000 */
[----:B------:R-:W-:Y:S01]  /*55b0*/  FADD.FTZ R3, R145, R3 ;  /* 0x0000000391037221 */ /* 0x000fe20000010000 */
[----:B------:R-:W0:Y:S01]  /*55c0*/  LDS R49, [R49.X4+0x1290] ;  /* 0x0012900031317984 */ /* 0x000e220000004800 */
[----:B------:R-:W-:Y:S01]  /*55d0*/  FADD.FTZ R52, R148, R127 ;  /* 0x0000007f94347221 */ /* 0x000fe20000010000 */
[----:B------:R-:W-:Y:S01]  /*55e0*/  IADD3 R127, R90, 0x180, RZ ;  /* 0x000001805a7f7810 */ /* 0x000fe20007ffe0ff */
[----:B------:R-:W-:Y:S01]  /*55f0*/  FADD.FTZ R2, R128, R2 ;  /* 0x0000000280027221 */ /* 0x000fe20000010000 */
[----:B------:R-:W-:Y:S05]  /*5600*/  @!P0 BRA `(.L_x_1520) ;  /* 0x0000001000008947 */ /* 0x000fea0003800000 */
[----:B0-----:R0:W-:Y:S02]  /*5610*/  RED.E.ADD.F32.FTZ.RN.STRONG.GPU [R50.64+-0x1e00], R49 ;  /* 0xffe200313200798e */ /* 0x0011e4000c10e7a0 */
.L_x_1520:
[----:B------:R-:W-:Y:S05]  /*5620*/  BSYNC B0 ;  /* 0x0000000000007941 */ /* 0x000fea0003800000 */
.L_x_1519:
[----:B------:R-:W-:Y:S01]  /*5630*/  LEA.HI.SX32 R55, R55, R90, 0x1b ;  /* 0x0000005a37377211 */ /* 0x000fe200078fdaff */
[----:B------:R-:W-:Y:S01]  /*5640*/  BSSY B0, `(.L_x_1521) ;  /* 0x000000d000007945 */ /* 0x000fe20003800000 */
[----:B------:R-:W-:-:S02]  /*5650*/  ISETP.GE.AND P6, PT, R141, 0x101, PT ;  /* 0x000001018d00780c */ /* 0x000fc40003fc6270 */
[----:B0-----:R-:W-:Y:S02]  /*5660*/  IADD3 R49, R90, 0x200, RZ ;  /* 0x000002005a317810 */ /* 0x001fe40007ffe0ff */
[----:B------:R-:W0:Y:S01]  /*5670*/  LDS R55, [R55.X4+0x1490] ;  /* 0x0014900037377984 */ /* 0x000e220000004800 */
        /* <DEDUP_REMOVED lines=8> */
[----:B0-----:R0:W-:Y:S02]  /*5700*/  RED.E.ADD.F32.FTZ.RN.STRONG.GPU [R50.64+-0x1c00], R55 ;  /* 0xffe400373200798e */ /* 0x0011e4000c10e7a0 */
.L_x_1522:
[----:B------:R-:W-:Y:S05]  /*5710*/  BSYNC B0 ;  /* 0x0000000000007941 */ /* 0x000fea0003800000 */
.L_x_1521:
[----:B------:R-:W1:Y:S01]  /*5720*/  LDS R127, [R127.X4+0x1690] ;  /* 0x001690007f7f7984 */ /* 0x000e620000004800 */
[----:B------:R-:W-:Y:S01]  /*5730*/  BSSY B0, `(.L_x_1523) ;  /* 0x0000005000007945 */ /* 0x000fe20003800000 */
[----:B0-----:R-:W-:Y:S02]  /*5740*/  IADD3 R55, R90, 0x280, RZ ;  /* 0x000002805a377810 */ /* 0x001fe40007ffe0ff */
[----:B------:R-:W-:Y:S01]  /*5750*/  LEA.HI.SX32 R49, R49, R90, 0x1b ;  /* 0x0000005a31317211 */ /* 0x000fe200078fdaff */
[----:B------:R-:W-:Y:S05]  /*5760*/  @!P0 BRA `(.L_x_1524) ;  /* 0x0000001000008947 */ /* 0x000fea0003800000 */
[----:B-1----:R0:W-:Y:S02]  /*5770*/  RED.E.ADD.F32.FTZ.RN.STRONG.GPU [R50.64+-0x1a00], R127 ;  /* 0xffe6007f3200798e */ /* 0x0021e4000c10e7a0 */
.L_x_1524:
[----:B------:R-:W-:Y:S05]  /*5780*/  BSYNC B0 ;  /* 0x0000000000007941 */ /* 0x000fea0003800000 */
.L_x_1523:
[----:B------:R-:W2:Y:S01]  /*5790*/  LDS R49, [R49.X4+0x1890] ;  /* 0x0018900031317984 */ /* 0x000ea20000004800 */
[----:B------:R-:W-:Y:S01]  /*57a0*/  BSSY B0, `(.L_x_1525) ;  /* 0x0000005000007945 */ /* 0x000fe20003800000 */
[----:B01----:R-:W-:-:S02]  /*57b0*/  IADD3 R127, R90, 0x300, RZ ;  /* 0x000003005a7f7810 */ /* 0x003fc40007ffe0ff */
[----:B------:R-:W-:Y:S01]  /*57c0*/  LEA.HI.SX32 R55, R55, R90, 0x1b ;  /* 0x0000005a37377211 */ /* 0x000fe200078fdaff */
[----:B------:R-:W-:Y:S05]  /*57d0*/  @!P1 BRA `(.L_x_1526) ;  /* 0x0000001000009947 */ /* 0x000fea0003800000 */
[----:B--2---:R0:W-:Y:S02]  /*57e0*/  RED.E.ADD.F32.FTZ.RN.STRONG.GPU [R50.64+-0x1800], R49 ;  /* 0xffe800313200798e */ /* 0x0041e4000c10e7a0 */
.L_x_1526:
[----:B------:R-:W-:Y:S05]  /*57f0*/  BSYNC B0 ;  /* 0x0000000000007941 */ /* 0x000fea0003800000 */
.L_x_1525:
[----:B------:R-:W1:Y:S01]  /*5800*/  LDS R55, [R55.X4+0x1a90] ;  /* 0x001a900037377984 */ /* 0x000e620000004800 */
[----:B------:R-:W-:Y:S01]  /*5810*/  BSSY B0, `(.L_x_1527) ;  /* 0x0000005000007945 */ /* 0x000fe20003800000 */
[----:B0-2---:R-:W-:Y:S02]  /*5820*/  IADD3 R49, R90, 0x380, RZ ;  /* 0x000003805a317810 */ /* 0x005fe40007ffe0ff */
[----:B------:R-:W-:Y:S01]  /*5830*/  LEA.HI.SX32 R127, R127, R90, 0x1b ;  /* 0x0000005a7f7f7211 */ /* 0x000fe200078fdaff */
[----:B------:R-:W-:Y:S05]  /*5840*/  @!P2 BRA `(.L_x_1528) ;  /* 0x000000100000a947 */ /* 0x000fea0003800000 */
[----:B-1----:R0:W-:Y:S02]  /*5850*/  RED.E.ADD.F32.FTZ.RN.STRONG.GPU [R50.64+-0x1600], R55 ;  /* 0xffea00373200798e */ /* 0x0021e4000c10e7a0 */
.L_x_1528:
[----:B------:R-:W-:Y:S05]  /*5860*/  BSYNC B0 ;  /* 0x0000000000007941 */ /* 0x000fea0003800000 */
.L_x_1527:
[----:B------:R-:W2:Y:S01]  /*5870*/  LDS R127, [R127.X4+0x1c90] ;  /* 0x001c90007f7f7984 */ /* 0x000ea20000004800 */
[----:B------:R-:W-:Y:S01]  /*5880*/  BSSY B0, `(.L_x_1529) ;  /* 0x0000005000007945 */ /* 0x000fe20003800000 */
[----:B01----:R-:W-:Y:S02]  /*5890*/  IADD3 R55, R90, 0x400, RZ ;  /* 0x000004005a377810 */ /* 0x003fe40007ffe0ff */
[----:B------:R-:W-:Y:S01]  /*58a0*/  LEA.HI.SX32 R49, R49, R90, 0x1b ;  /* 0x0000005a31317211 */ /* 0x000fe200078fdaff */
[----:B------:R-:W-:Y:S05]  /*58b0*/  @!P3 BRA `(.L_x_1530) ;  /* 0x000000100000b947 */ /* 0x000fea0003800000 */
[----:B--2---:R0:W-:Y:S02]  /*58c0*/  RED.E.ADD.F32.FTZ.RN.STRONG.GPU [R50.64+-0x1400], R127 ;  /* 0xffec007f3200798e */ /* 0x0041e4000c10e7a0 */
.L_x_1530:
[----:B------:R-:W-:Y:S05]  /*58d0*/  BSYNC B0 ;  /* 0x0000000000007941 */ /* 0x000fea0003800000 */
.L_x_1529:
[----:B------:R-:W1:Y:S01]  /*58e0*/  LDS R49, [R49.X4+0x1e90] ;  /* 0x001e900031317984 */ /* 0x000e620000004800 */
[----:B------:R-:W-:Y:S01]  /*58f0*/  BSSY B0, `(.L_x_1531) ;  /* 0x0000004000007945 */ /* 0x000fe20003800000 */
[----:B------:R-:W-:Y:S01]  /*5900*/  LEA.HI.SX32 R55, R55, R90, 0x1b ;  /* 0x0000005a37377211 */ /* 0x000fe200078fdaff */
[----:B------:R-:W-:Y:S05]  /*5910*/  @!P4 BRA `(.L_x_1532) ;  /* 0x000000100000c947 */ /* 0x000fea0003800000 */
[----:B-1----:R1:W-:Y:S02]  /*5920*/  RED.E.ADD.F32.FTZ.RN.STRONG.GPU [R50.64+-0x1200], R49 ;  /* 0xffee00313200798e */ /* 0x0023e4000c10e7a0 */
.L_x_1532:
[----:B------:R-:W-:Y:S05]  /*5930*/  BSYNC B0 ;  /* 0x0000000000007941 */ /* 0x000fea0003800000 */
.L_x_1531:
[----:B------:R-:W3:Y:S01]  /*5940*/  LDS R55, [R55.X4+0x2090] ;  /* 0x0020900037377984 */ /* 0x000ee20000004800 */
[----:B------:R-:W-:Y:S01]  /*5950*/  BSSY B0, `(.L_x_1533) ;  /* 0x0000005000007945 */ /* 0x000fe20003800000 */
[----:B-1----:R-:W-:-:S02]  /*5960*/  IADD3 R49, R90, 0x480, RZ ;  /* 0x000004805a317810 */ /* 0x002fc40007ffe0ff */
[----:B0-2---:R-:W-:Y:S01]  /*5970*/  IADD3 R127, R90, 0x500, RZ ;  /* 0x000005005a7f7810 */ /* 0x005fe20007ffe0ff */
[----:B------:R-:W-:Y:S05]  /*5980*/  @!P5 BRA `(.L_x_1534) ;  /* 0x000000100000d947 */ /* 0x000fea0003800000 */
[----:B---3--:R0:W-:Y:S02]  /*5990*/  RED.E.ADD.F32.FTZ.RN.STRONG.GPU [R50.64+-0x1000], R55 ;  /* 0xfff000373200798e */ /* 0x0081e4000c10e7a0 */
.L_x_1534:
[----:B------:R-:W-:Y:S05]  /*59a0*/  BSYNC B0 ;  /* 0x0000000000007941 */ /* 0x000fea0003800000 */
.L_x_1533:
[-C--:B------:R-:W-:Y:S01]  /*59b0*/  LEA.HI.SX32 R49, R49, R90.reuse, 0x1b ;  /* 0x0000005a31317211 */ /* 0x080fe200078fdaff */
[----:B------:R-:W-:Y:S01]  /*59c0*/  BSSY B0, `(.L_x_1535) ;  /* 0x000000d000007945 */ /* 0x000fe20003800000 */
[----:B------:R-:W-:Y:S02]  /*59d0*/  ISETP.GE.AND P6, PT, R141, 0x481, PT ;  /* 0x000004818d00780c */ /* 0x000fe40003fc6270 */
[----:B0--3--:R-:W-:Y:S02]  /*59e0*/  IADD3 R55, R90, 0x580, RZ ;  /* 0x000005805a377810 */ /* 0x009fe40007ffe0ff */
        /* <DEDUP_REMOVED lines=10> */
.L_x_1536:
[----:B------:R-:W-:Y:S05]  /*5a90*/  BSYNC B0 ;  /* 0x0000000000007941 */ /* 0x000fea0003800000 */
.L_x_1535:
[----:B------:R-:W1:Y:S01]  /*5aa0*/  LDS R127, [R127.X4+0x2490] ;  /* 0x002490007f7f7984 */ /* 0x000e620000004800 */
[----:B------:R-:W-:Y:S01]  /*5ab0*/  BSSY B0, `(.L_x_1537) ;  /* 0x0000005000007945 */ /* 0x000fe20003800000 */
[----:B0-----:R-:W-:-:S02]  /*5ac0*/  IADD3 R49, R90, 0x600, RZ ;  /* 0x000006005a317810 */ /* 0x001fc40007ffe0ff */
[----:B------:R-:W-:Y:S01]  /*5ad0*/  LEA.HI.SX32 R55, R55, R90, 0x1b ;  /* 0x0000005a37377211 */ /* 0x000fe200078fdaff */
[----:B------:R-:W-:Y:S05]  /*5ae0*/  @!P0 BRA `(.L_x_1538) ;  /* 0x0000001000008947 */ /* 0x000fea0003800000 */
[----:B-1----:R0:W-:Y:S02]  /*5af0*/  RED.E.ADD.F32.FTZ.RN.STRONG.GPU [R50.64+-0xc00], R127 ;  /* 0xfff4007f3200798e */ /* 0x0021e4000c10e7a0 */
.L_x_1538:
[----:B------:R-:W-:Y:S05]  /*5b00*/  BSYNC B0 ;  /* 0x0000000000007941 */ /* 0x000fea0003800000 */
.L_x_1537:
[----:B------:R-:W2:Y:S01]  /*5b10*/  LDS R55, [R55.X4+0x2690] ;  /* 0x0026900037377984 */ /* 0x000ea20000004800 */
[----:B------:R-:W-:Y:S01]  /*5b20*/  BSSY B0, `(.L_x_1539) ;  /* 0x0000005000007945 */ /* 0x000fe20003800000 */
[----:B01----:R-:W-:Y:S02]  /*5b30*/  IADD3 R127, R90, 0x680, RZ ;  /* 0x000006805a7f7810 */ /* 0x003fe40007ffe0ff */
[----:B------:R-:W-:Y:S01]  /*5b40*/  LEA.HI.SX32 R49, R49, R90, 0x1b ;  /* 0x0000005a31317211 */ /* 0x000fe200078fdaff */
[----:B------:R-:W-:Y:S05]  /*5b50*/  @!P1 BRA `(.L_x_1540) ;  /* 0x0000001000009947 */ /* 0x000fea0003800000 */
[----:B--2---:R0:W-:Y:S02]  /*5b60*/  RED.E.ADD.F32.FTZ.RN.STRONG.GPU [R50.64+-0xa00], R55 ;  /* 0xfff600373200798e */ /* 0x0041e4000c10e7a0 */
.L_x_1540:
[----:B------:R-:W-:Y:S05]  /*5b70*/  BSYNC B0 ;  /* 0x0000000000007941 */ /* 0x000fea0003800000 */
.L_x_1539:
[----:B------:R-:W1:Y:S01]  /*5b80*/  LDS R49, [R49.X4+0x2890] ;  /* 0x0028900031317984 */ /* 0x000e620000004800 */
[----:B------:R-:W-:Y:S01]  /*5b90*/  BSSY B0, `(.L_x_1541) ;  /* 0x0000005000007945 */ /* 0x000fe20003800000 */
[----:B0-2---:R-:W-:Y:S02]  /*5ba0*/  IADD3 R55, R90, 0x700, RZ ;  /* 0x000007005a377810 */ /* 0x005fe40007ffe0ff */
[----:B------:R-:W-:Y:S01]  /*5bb0*/  LEA.HI.SX32 R127, R127, R90, 0x1b ;  /* 0x0000005a7f7f7211 */ /* 0x000fe200078fdaff */
[----:B------:R-:W-:Y:S05]  /*5bc0*/  @!P2 BRA `(.L_x_1542) ;  /* 0x000000100000a947 */ /* 0x000fea0003800000 */
[----:B-1----:R0:W-:Y:S02]  /*5bd0*/  RED.E.ADD.F32.FTZ.RN.STRONG.GPU [R50.64+-0x800], R49 ;  /* 0xfff800313200798e */ /* 0x0021e4000c10e7a0 */
.L_x_1542:
[----:B------:R-:W-:Y:S05]  /*5be0*/  BSYNC B0 ;  /* 0x0000000000007941 */ /* 0x000fea0003800000 */
.L_x_1541:
[----:B------:R-:W2:Y:S01]  /*5bf0*/  LDS R127, [R127.X4+0x2a90] ;  /* 0x002a90007f7f7984 */ /* 0x000ea20000004800 */
[----:B------:R-:W-:Y:S01]  /*5c00*/  BSSY B0, `(.L_x_1543) ;  /* 0x0000005000007945 */ /* 0x000fe20003800000 */
[----:B01----:R-:W-:-:S02]  /*5c10*/  IADD3 R49, R90, 0x780, RZ ;  /* 0x000007805a317810 */ /* 0x003fc40007ffe0ff */
[----:B------:R-:W-:Y:S01]  /*5c20*/  LEA.HI.SX32 R55, R55, R90, 0x1b ;  /* 0x0000005a37377211 */ /* 0x000fe200078fdaff */
[----:B------:R-:W-:Y:S05]  /*5c30*/  @!P3 BRA `(.L_x_1544) ;  /* 0x000000100000b947 */ /* 0x000fea0003800000 */
[----:B--2---:R0:W-:Y:S02]  /*5c40*/  RED.E.ADD.F32.FTZ.RN.STRONG.GPU [R50.64+-0x600], R127 ;  /* 0xfffa007f3200798e */ /* 0x0041e4000c10e7a0 */
.L_x_1544:
[----:B------:R-:W-:Y:S05]  /*5c50*/  BSYNC B0 ;  /* 0x0000000000007941 */ /* 0x000fea0003800000 */
.L_x_1543:
[----:B------:R-:W1:Y:S01]  /*5c60*/  LDS R55, [R55.X4+0x2c90] ;  /* 0x002c900037377984 */ /* 0x000e620000004800 */
[----:B------:R-:W-:Y:S01]  /*5c70*/  BSSY B0, `(.L_x_1545) ;  /* 0x0000004000007945 */ /* 0x000fe20003800000 */
[----:B------:R-:W-:Y:S01]  /*5c80*/  LEA.HI.SX32 R49, R49, R90, 0x1b ;  /* 0x0000005a31317211 */ /* 0x000fe200078fdaff */
[----:B------:R-:W-:Y:S05]  /*5c90*/  @!P4 BRA `(.L_x_1546) ;  /* 0x000000100000c947 */ /* 0x000fea0003800000 */
[----:B-1----:R1:W-:Y:S02]  /*5ca0*/  RED.E.ADD.F32.FTZ.RN.STRONG.GPU [R50.64+-0x400], R55 ;  /* 0xfffc00373200798e */ /* 0x0023e4000c10e7a0 */
.L_x_1546:
[----:B------:R-:W-:Y:S05]  /*5cb0*/  BSYNC B0 ;  /* 0x0000000000007941 */ /* 0x000fea0003800000 */
.L_x_1545:
[----:B------:R-:W3:Y:S01]  /*5cc0*/  LDS R49, [R49.X4+0x2e90] ;  /* 0x002e900031317984 */ /* 0x000ee20000004800 */
[----:B------:R-:W-:Y:S01]  /*5cd0*/  BSSY B0, `(.L_x_1547) ;  /* 0x0000003000007945 */ /* 0x000fe20003800000 */
[----:B------:R-:W-:Y:S05]  /*5ce0*/  @!P5 BRA `(.L_x_1548) ;  /* 0x000000100000d947 */ /* 0x000fea0003800000 */
[----:B---3--:R3:W-:Y:S02]  /*5cf0*/  RED.E.ADD.F32.FTZ.RN.STRONG.GPU [R50.64+-0x200], R49 ;  /* 0xfffe00313200798e */ /* 0x0087e4000c10e7a0 */
.L_x_1548:
[----:B------:R-:W-:Y:S05]  /*5d00*/  BSYNC B0 ;  /* 0x0000000000007941 */ /* 0x000fea0003800000 */
.L_x_1547:
[----:B01-3--:R-:W0:Y:S01]  /*5d10*/  SHFL.DOWN PT, R51, R48, 0x1, 0x1f ;  /* 0x08201f0030337f89 */ /* 0x00be2200000e0000 */
[----:B------:R-:W-:Y:S01]  /*5d20*/  ISETP.GT.AND P0, PT, R89, 0x1e, PT ;  /* 0x0000001e5900780c */ /* 0x000fe20003f04270 */
[----:B------:R-:W-:Y:S01]  /*5d30*/  FADD.FTZ R36, R53, R36 ;  /* 0x0000002435247221 */ /* 0x000fe20000010000 */
[----:B------:R-:W-:Y:S01]  /*5d40*/  ISETP.NE.AND P1, PT, R89, RZ, PT ;  /* 0x000000ff5900720c */ /* 0x000fe20003f25270 */
[----:B------:R-:W1:Y:S01]  /*5d50*/  SHFL.DOWN PT, R49, R52, 0x1, 0x1f ;  /* 0x08201f0034317f89 */ /* 0x000e6200000e0000 */
        /* <DEDUP_REMOVED lines=11> */
[----:B0-----:R-:W-:Y:S02]  /*5e10*/  @!P0 FADD.FTZ R48, R48, R51 ;  /* 0x0000003330308221 */ /* 0x001fe40000010000 */
[----:B------:R-:W-:Y:S02]  /*5e20*/  FFMA.FTZ R118, R118, R132, R149 ;  /* 0x0000008476767223 */ /* 0x000fe40000010095 */
[----:B-1----:R-:W-:Y:S01]  /*5e30*/  @!P0 FADD.FTZ R52, R52, R49 ;  /* 0x0000003134348221 */ /* 0x002fe20000010000 */
[----:B------:R-:W0:Y:S01]  /*5e40*/  SHFL.DOWN PT, R51, R48, 0x2, 0x1f ;  /* 0x08401f0030337f89 */ /* 0x000e2200000e0000 */
[----:B------:R-:W-:Y:S01]  /*5e50*/  ISETP.GT.AND P0, PT, R89, 0x1d, PT ;  /* 0x0000001d5900780c */ /* 0x000fe20003f04270 */
[----:B------:R-:W-:Y:S02]  /*5e60*/  FFMA.FTZ R133, R114, R133, R146 ;  /* 0x0000008572857223 */ /* 0x000fe40000010092 */
[----:B------:R-:W1:Y:S01]  /*5e70*/  SHFL.DOWN PT, R49, R52, 0x2, 0x1f ;  /* 0x08401f0034317f89 */ /* 0x000e6200000e0000 */
        /* <DEDUP_REMOVED lines=8> */
[----:B------:R-:W-:Y:S02]  /*5f00*/  FADD.FTZ R33, R56, R33 ;  /* 0x0000002138217221 */ /* 0x000fe40000010000 */
[----:B------:R-:W-:Y:S02]  /*5f10*/  FADD.FTZ R5, R129, R5 ;  /* 0x0000000581057221 */ /* 0x000fe40000010000 */
[----:B0-----:R-:W-:Y:S02]  /*5f20*/  @!P0 FADD.FTZ R48, R48, R51 ;  /* 0x0000003330308221 */ /* 0x001fe40000010000 */
[----:B------:R-:W-:Y:S02]  /*5f30*/  FADD.FTZ R34, R57, R34 ;  /* 0x0000002239227221 */ /* 0x000fe40000010000 */
[----:B-1----:R-:W-:Y:S01]  /*5f40*/  @!P0 FADD.FTZ R52, R52, R49 ;  /* 0x0000003134348221 */ /* 0x002fe20000010000 */
[----:B------:R-:W0:Y:S01]  /*5f50*/  SHFL.DOWN PT, R51, R48, 0x4, 0x1f ;  /* 0x08801f0030337f89 */ /* 0x000e2200000e0000 */
[----:B------:R-:W-:Y:S01]  /*5f60*/  ISETP.GT.AND P0, PT, R89, 0x1b, PT ;  /* 0x0000001b5900780c */ /* 0x000fe20003f04270 */
[----:B------:R-:W-:-:S02]  /*5f70*/  FADD.FTZ R4, R137, R4 ;  /* 0x0000000489047221 */ /* 0x000fc40000010000 */
[----:B------:R-:W1:Y:S01]  /*5f80*/  SHFL.DOWN PT, R49, R52, 0x4, 0x1f ;  /* 0x08801f0034317f89 */ /* 0x000e6200000e0000 */
        /* <DEDUP_REMOVED lines=30> */
[----:B------:R-:W0:Y:S01]  /*6170*/  SHFL.DOWN PT, R51, R48, 0x10, 0x1f ;  /* 0x0a001f0030337f89 */ /* 0x000e2200000e0000 */
[----:B------:R-:W-:-:S03]  /*6180*/  ISETP.GT.AND P0, PT, R89, 0xf, PT ;  /* 0x0000000f5900780c */ /* 0x000fc60003f04270 */
[----:B------:R-:W1:Y:S10]  /*6190*/  SHFL.DOWN PT, R49, R52, 0x10, 0x1f ;  /* 0x0a001f0034317f89 */ /* 0x000e7400000e0000 */
[----:B0-----:R-:W-:-:S02]  /*61a0*/  @!P0 FADD.FTZ R48, R48, R51 ;  /* 0x0000003330308221 */ /* 0x001fc40000010000 */
[----:B-1----:R-:W-:-:S03]  /*61b0*/  @!P0 FADD.FTZ R52, R52, R49 ;  /* 0x0000003134348221 */ /* 0x002fc60000010000 */
[----:B------:R-:W-:-:S05]  /*61c0*/  MOV R53, R48 ;  /* 0x0000003000357202 */ /* 0x000fca0000000f00 */
[----:B------:R0:W-:Y:S04]  /*61d0*/  @!P1 STS.64 [R88.X8+0x3198], R52 ;  /* 0x0031983458009388 */ /* 0x0001e80000008a00 */
[----:B------:R-:W-:Y:S06]  /*61e0*/  BAR.SYNC.DEFER_BLOCKING 0x0 ;  /* 0x0000000000007b1d */ /* 0x000fec0000010000 */
[----:B------:R-:W-:Y:S05]  /*61f0*/  @P2 BRA `(.L_x_1550) ;  /* 0x0000012000002947 */ /* 0x000fea0003800000 */
[----:B------:R-:W-:Y:S01]  /*6200*/  ULDC UR22, c[0x0][0x174] ;  /* 0x00005d0000167ab9 */ /* 0x000fe20000000800 */
[----:B------:R-:W1:Y:S01]  /*6210*/  LDS.128 R48, [0x31a0] ;  /* 0x0031a000ff307984 */ /* 0x000e620000000c00 */
[----:B------:R-:W-:-:S02]  /*6220*/  UISETP.NE.AND UP0, UPT, UR21, UR22, UPT ;  /* 0x000000161500728c */ /* 0x000fc4000bf05270 */
[----:B------:R-:W-:Y:S01]  /*6230*/  USHF.L.U32 UR22, UR7, 0x2, URZ ;  /* 0x0000000207167899 */ /* 0x000fe2000800063f */
[----:B------:R-:W3:Y:S03]  /*6240*/  LDS.64 R54, [0x31b0] ;  /* 0x0031b000ff367984 */ /* 0x000ee60000000a00 */
[----:B------:R-:W-:-:S13]  /*6250*/  PLOP3.LUT P0, PT, PT, PT, UP0, 0x80, 0x0 ;  /* 0x000000000000781c */ /* 0x000fda0003f0f008 */
[----:B------:R-:W4:Y:S04]  /*6260*/  @P0 LDS R58, [UR22+0x51e0] ;  /* 0x0051e016ff3a0984 */ /* 0x000f280008000800 */
[----:B------:R-:W5:Y:S01]  /*6270*/  @P0 LDS R57, [UR22+0x4de0] ;  /* 0x004de016ff390984 */ /* 0x000f620008000800 */
[----:B-1----:R-:W-:Y:S02]  /*6280*/  FADD.FTZ R56, R53, R49 ;  /* 0x0000003135387221 */ /* 0x002fe40000010000 */
[----:B------:R-:W-:Y:S02]  /*6290*/  FADD.FTZ R49, R52, R48 ;  /* 0x0000003034317221 */ /* 0x000fe40000010000 */
[----:B------:R-:W-:Y:S02]  /*62a0*/  FADD.FTZ R56, R51, R56 ;  /* 0x0000003833387221 */ /* 0x000fe40000010000 */
[----:B------:R-:W-:-:S02]  /*62b0*/  FADD.FTZ R49, R50, R49 ;  /* 0x0000003132317221 */ /* 0x000fc40000010000 */
[----:B0--3--:R-:W-:Y:S02]  /*62c0*/  FADD.FTZ R53, R56, R55 ;  /* 0x0000003738357221 */ /* 0x009fe40000010000 */
[----:B------:R-:W-:Y:S02]  /*62d0*/  FADD.FTZ R52, R49, R54 ;  /* 0x0000003631347221 */ /* 0x000fe40000010000 */
[----:B----4-:R-:W-:Y:S02]  /*62e0*/  @P0 FADD.FTZ R53, R53, R58 ;  /* 0x0000003a35350221 */ /* 0x010fe40000010000 */
[----:B-----5:R-:W-:-:S03]  /*62f0*/  @P0 FADD.FTZ R52, R52, R57 ;  /* 0x0000003934340221 */ /* 0x020fc60000010000 */
[----:B------:R0:W-:Y:S04]  /*6300*/  STS [UR22+0x51e0], R53 ;  /* 0x0051e035ff007988 */ /* 0x0001e80008000816 */
[----:B------:R0:W-:Y:S02]  /*6310*/  STS [UR22+0x4de0], R52 ;  /* 0x004de034ff007988 */ /* 0x0001e40008000816 */
.L_x_1550:
[----:B------:R-:W-:Y:S05]  /*6320*/  BSYNC B0 ;  /* 0x0000000000007941 */ /* 0x000fea0003800000 */
.L_x_1549:
[----:B------:R-:W-:Y:S02]  /*6330*/  UIADD3 UR7, UR7, 0x1, URZ ;  /* 0x0000000107077890 */ /* 0x000fe4000fffe03f */
[----:B------:R-:W-:Y:S02]  /*6340*/  ULDC UR22, c[0x0][0x16c] ;  /* 0x00005b0000167ab9 */ /* 0x000fe40000000800 */
[----:B------:R-:W-:Y:S02]  /*6350*/  UISETP.GE.AND UP0, UPT, UR7, UR22, UPT ;  /* 0x000000160700728c */ /* 0x000fe4000bf06270 */
[----:B------:R-:W-:-:S04]  /*6360*/  UIADD3 UR8, UP1, UR8, 0x1, URZ ;  /* 0x0000000108087890 */ /* 0x000fc8000ff3e03f */
[----:B------:R-:W-:Y:S01]  /*6370*/  PLOP3.LUT P0, PT, PT, PT, UP0, 0x80, 0x0 ;  /* 0x000000000000781c */ /* 0x000fe20003f0f008 */
[----:B------:R-:W-:-:S12]  /*6380*/  UIADD3.X UR9, URZ, UR9, URZ, UP1, !UPT ;  /* 0x000000093f097290 */ /* 0x000fd80008ffe43f */
[----:B0-2---:R-:W-:Y:S01]  /*6390*/  @P0 CALL.REL.NOINC `(.L_x_1503) ;  /* 0x0000001000000944 */ /* 0x005fe20003c00000 */
[----:B------:R-:W-:Y:S05]  /*63a0*/  BRA `(.L_x_1551) ;  /* 0xffffc57000007947 */ /* 0x000fea000383ffff */
.L_x_1503:
[----:B------:R-:W-:Y:S01]  /*63b0*/  BAR.SYNC.DEFER_BLOCKING 0x0 ;  /* 0x0000000000007b1d */ /* 0x000fe20000010000 */
[----:B------:R-:W-:Y:S01]  /*63c0*/  F2FP.BF16.PACK_AB R22, R10, R13 ;  /* 0x0000000d0a16723e */ /* 0x000fe200000010ff */
[----:B------:R-:W-:Y:S01]  /*63d0*/  UIADD3 UR34, UP1, UR34, -0x1000, URZ ;  /* 0xfffff00022227890 */ /* 0x000fe2000ff3e03f */
[----:B------:R-:W-:Y:S01]  /*63e0*/  F2FP.BF16.PACK_AB R21, R12, R15 ;  /* 0x0000000f0c15723e */ /* 0x000fe200000010ff */
[----:B------:R-:W-:Y:S01]  /*63f0*/  UIADD3 UR24, UP2, UR24, -0x1000, URZ ;  /* 0xfffff00018187890 */ /* 0x000fe2000ff5e03f */
[----:B------:R-:W-:Y:S01]  /*6400*/  F2FP.BF16.PACK_AB R20, R14, R17 ;  /* 0x000000110e14723e */ /* 0x000fe200000010ff */
[----:B------:R-:W-:Y:S01]  /*6410*/  ULDC.64 UR22, c[0x0][0x2e0] ;  /* 0x0000b80000167ab9 */ /* 0x000fe20000000a00 */
[----:B------:R-:W-:Y:S01]  /*6420*/  F2FP.BF16.PACK_AB R23, R8, R11 ;  /* 0x0000000b0817723e */ /* 0x000fe200000010ff */
[----:B------:R-:W-:Y:S01]  /*6430*/  UIMAD UR7, UR19, UR22, URZ ;  /* 0x00000016130772a4 */ /* 0x000fe2000f8e023f */
[----:B------:R-:W-:Y:S01]  /*6440*/  F2FP.BF16.PACK_AB R15, R0, R3 ;  /* 0x00000003000f723e */ /* 0x000fe200000010ff */
[----:B------:R-:W-:Y:S01]  /*6450*/  UIMAD.WIDE.U32 UR8, UR18, UR22, UR16 ;  /* 0x00000016120872a5 */ /* 0x000fe2000f8e0010 */
[----:B------:R-:W-:Y:S01]  /*6460*/  F2FP.BF16.PACK_AB R14, R2, R5 ;  /* 0x00000005020e723e */ /* 0x000fe200000010ff */
[----:B------:R-:W-:Y:S01]  /*6470*/  UIMAD UR7, UR18, UR23, UR7 ;  /* 0x00000017120772a4 */ /* 0x000fe2000f8e0207 */
[----:B------:R-:W-:Y:S01]  /*6480*/  F2FP.BF16.PACK_AB R13, R4, R7 ;  /* 0x00000007040d723e */ /* 0x000fe200000010ff */
[----:B------:R-:W-:Y:S01]  /*6490*/  FADD.FTZ R0, R91, R68 ;  /* 0x000000445b007221 */ /* 0x000fe20000010000 */
[----:B------:R-:W-:Y:S01]  /*64a0*/  F2FP.BF16.PACK_AB R12, R6, R9 ;  /* 0x00000009060c723e */ /* 0x000fe200000010ff */
[----:B------:R-:W-:Y:S01]  /*64b0*/  ULDC.64 UR22, c[0x0][0x2d8] ;  /* 0x0000b60000167ab9 */ /* 0x000fe20000000a00 */
[----:B------:R-:W-:Y:S01]  /*64c0*/  F2FP.BF16.PACK_AB R68, R67, R68 ;  /* 0x000000444344723e */ /* 0x000fe200000010ff */
[----:B------:R-:W-:Y:S01]  /*64d0*/  UIADD3 UR9, UR9, UR7, URZ ;  /* 0x0000000709097290 */ /* 0x000fe2000fffe03f */
[----:B------:R-:W-:Y:S01]  /*64e0*/  FADD.FTZ R5, R0, R67 ;  /* 0x0000004300057221 */ /* 0x000fe20000010000 */
[----:B------:R-:W-:Y:S01]  /*64f0*/  UIMAD UR7, UR38, UR22, URZ ;  /* 0x00000016260772a4 */ /* 0x000fe2000f8e023f */
[----:B------:R-:W-:Y:S01]  /*6500*/  F2FP.BF16.PACK_AB R69, R65, R66 ;  /* 0x000000424145723e */ /* 0x000fe200000010ff */
[----:B------:R-:W-:Y:S01]  /*6510*/  UIMAD.WIDE.U32 UR8, UR37, UR22, UR8 ;  /* 0x00000016250872a5 */ /* 0x000fe2000f8e0008 */
[----:B------:R-:W-:Y:S01]  /*6520*/  FADD.FTZ R0, R5, R66 ;  /* 0x0000004205007221 */ /* 0x000fe20000010000 */
[----:B------:R-:W-:Y:S01]  /*6530*/  STS.128 [R74.X16], R20 ;  /* 0x000000144a007388 */ /* 0x000fe2000000cc00 */
[----:B------:R-:W-:Y:S01]  /*6540*/  UIMAD UR7, UR37, UR23, UR7 ;  /* 0x00000017250772a4 */ /* 0x000fe2000f8e0207 */
[----:B------:R-:W-:Y:S01]  /*6550*/  F2FP.BF16.PACK_AB R71, R61, R62 ;  /* 0x0000003e3d47723e */ /* 0x000fe200000010ff */
[----:B------:R-:W-:Y:S01]  /*6560*/  FADD.FTZ R65, R0, R65 ;  /* 0x0000004100417221 */ /* 0x000fe20000010000 */
[----:B------:R-:W-:Y:S01]  /*6570*/  STS.128 [R74.X16+0x10], R12 ;  /* 0x0000100c4a007388 */ /* 0x000fe2000000cc00 */
[----:B------:R-:W-:-:S06]  /*6580*/  NOP ;  /* 0x0000000000007918 */ /* 0x000fcc0000000000 */
[----:B------:R-:W0:Y:S01]  /*6590*/  LDS.128 R8, [R86.X16] ;  /* 0x0000000056087984 */ /* 0x000e22000000cc00 */
[----:B------:R-:W-:Y:S01]  /*65a0*/  ULDC.64 UR22, c[0x0][0x330] ;  /* 0x0000cc0000167ab9 */ /* 0x000fe20000000a00 */
[----:B------:R-:W-:Y:S01]  /*65b0*/  F2FP.BF16.PACK_AB R70, R63, R64 ;  /* 0x000000403f46723e */ /* 0x000fe200000010ff */
[----:B------:R-:W-:Y:S01]  /*65c0*/  UIADD3 UR9, UR9, UR7, URZ ;  /* 0x0000000709097290 */ /* 0x000fe2000fffe03f */
[----:B------:R-:W1:Y:S01]  /*65d0*/  LDS.128 R16, [R86.X16+0x200] ;  /* 0x0002000056107984 */ /* 0x000e62000000cc00 */
[----:B------:R-:W-:Y:S01]  /*65e0*/  ULEA UR7, UP0, UR8, UR22, 0x1 ;  /* 0x0000001608077291 */ /* 0x000fe2000f80083f */
[----:B------:R-:W-:Y:S01]  /*65f0*/  F2FP.BF16.PACK_AB R7, R33, R34 ;  /* 0x000000222107723e */ /* 0x000fe200000010ff */
[----:B------:R-:W-:Y:S01]  /*6600*/  FADD.FTZ R64, R65, R64 ;  /* 0x0000004041407221 */ /* 0x000fe20000010000 */
[----:B------:R-:W-:Y:S01]  /*6610*/  F2FP.BF16.PACK_AB R6, R35, R36 ;  /* 0x000000242306723e */ /* 0x000fe200000010ff */
[----:B------:R-:W-:Y:S01]  /*6620*/  ULEA.HI.X UR8, UR8, UR23, UR9, 0x1, UP0 ;  /* 0x0000001708087291 */ /* 0x000fe200080f0c09 */
[----:B------:R-:W-:Y:S01]  /*6630*/  F2FP.BF16.PACK_AB R5, R37, R38 ;  /* 0x000000262505723e */ /* 0x000fe200000010ff */
[----:B------:R-:W-:Y:S01]  /*6640*/  FADD.FTZ R63, R64, R63 ;  /* 0x0000003f403f7221 */ /* 0x000fe20000010000 */
[----:B------:R-:W-:Y:S01]  /*6650*/  MOV R2, UR7 ;  /* 0x0000000700027c02 */ /* 0x000fe20008000f00 */
[----:B------:R-:W-:Y:S01]  /*6660*/  ULDC.64 UR22, c[0x0][0x2f8] ;  /* 0x0000be0000167ab9 */ /* 0x000fe20000000a00 */
[----:B------:R-:W-:Y:S01]  /*6670*/  F2FP.BF16.PACK_AB R4, R39, R60 ;  /* 0x0000003c2704723e */ /* 0x000fe200000010ff */
[----:B------:R-:W-:Y:S01]  /*6680*/  FADD.FTZ R62, R63, R62 ;  /* 0x0000003e3f3e7221 */ /* 0x000fe20000010000 */
[----:B------:R-:W-:Y:S01]  /*6690*/  MOV R3, UR8 ;  /* 0x0000000800037c02 */ /* 0x000fe20008000f00 */
[----:B------:R-:W-:-:S02]  /*66a0*/  ULDC.64 UR8, c[0x0][0x300] ;  /* 0x0000c00000087ab9 */ /* 0x000fc40000000a00 */
[----:B------:R-:W-:Y:S01]  /*66b0*/  UIMAD UR7, UR19, UR8, URZ ;  /* 0x00000008130772a4 */ /* 0x000fe2000f8e023f */
[----:B------:R-:W-:Y:S01]  /*66c0*/  FADD.FTZ R61, R62, R61 ;  /* 0x0000003d3e3d7221 */ /* 0x000fe20000010000 */
[----:B------:R-:W-:Y:S01]  /*66d0*/  UIMAD.WIDE.U32 UR16, UR18, UR8, UR16 ;  /* 0x00000008121072a5 */ /* 0x000fe2000f8e0010 */
[----:B------:R-:W-:Y:S01]  /*66e0*/  IMAD.WIDE R2, R87, 0x10, R2 ;  /* 0x0000001057027825 */ /* 0x000fe200078e0202 */
[----:B------:R-:W-:Y:S02]  /*66f0*/  UIMAD UR7, UR18, UR9, UR7 ;  /* 0x00000009120772a4 */ /* 0x000fe4000f8e0207 */
[----:B------:R-:W-:Y:S01]  /*6700*/  UIADD3 UR28, UP3, UR28, -0x1000, URZ ;  /* 0xfffff0001c1c7890 */ /* 0x000fe2000ff7e03f */
[----:B------:R-:W-:Y:S01]  /*6710*/  FADD.FTZ R60, R61, R60 ;  /* 0x0000003c3d3c7221 */ /* 0x000fe20000010000 */
[----:B------:R-:W-:Y:S02]  /*6720*/  UIADD3 UR9, UR17, UR7, URZ ;  /* 0x0000000711097290 */ /* 0x000fe4000fffe03f */
[----:B------:R-:W-:Y:S01]  /*6730*/  UIMAD UR7, UR38, UR22, URZ ;  /* 0x00000016260772a4 */ /* 0x000fe2000f8e023f */
[----:B------:R-:W-:Y:S01]  /*6740*/  FADD.FTZ R39, R60, R39 ;  /* 0x000000273c277221 */ /* 0x000fe20000010000 */
[----:B------:R-:W-:-:S02]  /*6750*/  UMOV UR8, UR16 ;  /* 0x0000001000087c82 */ /* 0x000fc40008000000 */
[----:B------:R-:W-:Y:S01]  /*6760*/  UIMAD UR7, UR37, UR23, UR7 ;  /* 0x00000017250772a4 */ /* 0x000fe2000f8e0207 */
[----:B------:R-:W-:Y:S01]  /*6770*/  FADD.FTZ R38, R39, R38 ;  /* 0x0000002627267221 */ /* 0x000fe20000010000 */
[----:B------:R-:W-:Y:S02]  /*6780*/  UIMAD.WIDE.U32 UR8, UR37, UR22, UR8 ;  /* 0x00000016250872a5 */ /* 0x000fe4000f8e0008 */
[----:B------:R-:W-:Y:S01]  /*6790*/  ULDC.64 UR16, c[0x0][0x340] ;  /* 0x0000d00000107ab9 */ /* 0x000fe20000000a00 */
[----:B------:R-:W-:Y:S01]  /*67a0*/  FADD.FTZ R37, R38, R37 ;  /* 0x0000002526257221 */ /* 0x000fe20000010000 */
[----:B------:R-:W-:Y:S01]  /*67b0*/  UIADD3 UR9, UR9, UR7, URZ ;  /* 0x0000000709097290 */ /* 0x000fe2000fffe03f */
[----:B0-----:R-:W-:Y:S01]  /*67c0*/  STG.E.128 [R2.64+-0x1000], R8 ;  /* 0xfff0000802007986 */ /* 0x001fe2000c101d20 */
[----:B------:R-:W-:Y:S01]  /*67d0*/  ULEA UR7, UP0, UR8, UR16, 0x1 ;  /* 0x0000001008077291 */ /* 0x000fe2000f80083f */
[----:B------:R-:W-:Y:S01]  /*67e0*/  FADD.FTZ R36, R37, R36 ;  /* 0x0000002425247221 */ /* 0x000fe20000010000 */
[----:B------:R-:W-:Y:S01]  /*67f0*/  UIADD3 UR30, UP4, UR30, -0x1000, URZ ;  /* 0xfffff0001e1e7890 */ /* 0x000fe2000ff9e03f */
[----:B-1----:R0:W-:Y:S01]  /*6800*/  STG.E.128 [R2.64+-0xe00], R16 ;  /* 0xfff2001002007986 */ /* 0x0021e2000c101d20 */
[----:B------:R-:W-:Y:S01]  /*6810*/  ULEA.HI.X UR8, UR8, UR17, UR9, 0x1, UP0 ;  /* 0x0000001108087291 */ /* 0x000fe200080f0c09 */
[----:B------:R-:W-:Y:S01]  /*6820*/  FADD.FTZ R35, R36, R35 ;  /* 0x0000002324237221 */ /* 0x000fe20000010000 */
[----:B------:R-:W-:Y:S01]  /*6830*/  UISETP.GT.AND UP0, UPT, UR21, 0x1, UPT ;  /* 0x000000011500788c */ /* 0x000fe2000bf04270 */
[----:B------:R-:W-:Y:S01]  /*6840*/  BAR.SYNC.DEFER_BLOCKING 0x0 ;  /* 0x0000000000007b1d */ /* 0x000fe20000010000 */
[----:B------:R-:W-:Y:S01]  /*6850*/  UIADD3 UR6, UR6, -0x800, URZ ;  /* 0xfffff80006067890 */ /* 0x000fe2000fffe03f */
[----:B------:R-:W-:Y:S01]  /*6860*/  FADD.FTZ R34, R35, R34 ;  /* 0x0000002223227221 */ /* 0x000fe20000010000 */
[----:B------:R-:W-:-:S02]  /*6870*/  UIADD3.X UR35, UR35, -0x1, URZ, UP1, !UPT ;  /* 0xffffffff23237890 */ /* 0x000fc40008ffe43f */
[----:B------:R-:W-:Y:S01]  /*6880*/  PLOP3.LUT P0, PT, PT, PT, UP0, 0x80, 0x0 ;  /* 0x000000000000781c */ /* 0x000fe20003f0f008 */
[----:B------:R-:W-:Y:S01]  /*6890*/  UIADD3.X UR25, UR25, -0x1, URZ, UP2, !UPT ;  /* 0xffffffff19197890 */ /* 0x000fe200097fe43f */
[----:B------:R-:W-:Y:S01]  /*68a0*/  FADD.FTZ R91, R34, R33 ;  /* 0x00000021225b7221 */ /* 0x000fe20000010000 */
[----:B------:R-:W-:Y:S02]  /*68b0*/  UIADD3.X UR29, UR29, -0x1, URZ, UP3, !UPT ;  /* 0xffffffff1d1d7890 */ /* 0x000fe40009ffe43f */
[----:B------:R-:W-:Y:S01]  /*68c0*/  UIADD3.X UR31, UR31, -0x1, URZ, UP4, !UPT ;  /* 0xffffffff1f1f7890 */ /* 0x000fe2000a7fe43f */
[----:B0-----:R-:W-:Y:S01]  /*68d0*/  MOV R2, UR7 ;  /* 0x0000000700027c02 */ /* 0x001fe20008000f00 */
[----:B------:R-:W-:Y:S01]  /*68e0*/  UIADD3 UR7, UR21, -0x1, URZ ;  /* 0xffffffff15077890 */ /* 0x000fe2000fffe03f */
[----:B------:R-:W-:-:S05]  /*68f0*/  MOV R3, UR8 ;  /* 0x0000000800037c02 */ /* 0x000fca0008000f00 */
[----:B------:R-:W-:Y:S01]  /*6900*/  IMAD.WIDE R2, R87, 0x10, R2 ;  /* 0x0000001057027825 */ /* 0x000fe200078e0202 */
[----:B------:R-:W-:Y:S01]  /*6910*/  UMOV UR21, UR7 ;  /* 0x0000000700157c82 */ /* 0x000fe20008000000 */
[----:B------:R-:W-:Y:S04]  /*6920*/  STS.128 [R74.X16], R68 ;  /* 0x000000444a007388 */ /* 0x000fe8000000cc00 */
[----:B------:R-:W-:Y:S01]  /*6930*/  STS.128 [R74.X16+0x10], R4 ;  /* 0x000010044a007388 */ /* 0x000fe2000000cc00 */
[----:B------:R-:W-:-:S06]  /*6940*/  NOP ;  /* 0x0000000000007918 */ /* 0x000fcc0000000000 */
[----:B------:R-:W0:Y:S04]  /*6950*/  LDS.128 R8, [R86.X16] ;  /* 0x0000000056087984 */ /* 0x000e28000000cc00 */
[----:B------:R-:W1:Y:S04]  /*6960*/  LDS.128 R12, [R86.X16+0x200] ;  /* 0x00020000560c7984 */ /* 0x000e68000000cc00 */
[----:B0-----:R0:W-:Y:S04]  /*6970*/  STG.E.128 [R2.64+-0x1000], R8 ;  /* 0xfff0000802007986 */ /* 0x0011e8000c101d20 */
[----:B-1----:R0:W-:Y:S02]  /*6980*/  STG.E.128 [R2.64+-0xe00], R12 ;  /* 0xfff2000c02007986 */ /* 0x0021e4000c101d20 */
[----:B0-----:R-:W-:Y:S01]  /*6990*/  @!P0 CALL.REL.NOINC `(.L_x_1501) ;  /* 0x0000001000008944 */ /* 0x001fe20003c00000 */
[----:B------:R-:W-:Y:S05]  /*69a0*/  BRA `(.L_x_1552) ;  /* 0xffffa09000007947 */ /* 0x000fea000383ffff */
.L_x_1501:
[----:B------:R-:W-:Y:S02]  /*69b0*/  ISETP.NE.U32.AND P0, PT, RZ, c[0x0][0x328], PT ;  /* 0x0000ca00ff007a0c */ /* 0x000fe40003f05070 */
[----:B------:R-:W-:-:S02]  /*69c0*/  ISETP.NE.U32.AND P2, PT, RZ, c[0x0][0x348], PT ;  /* 0x0000d200ff007a0c */ /* 0x000fc40003f45070 */
        /* <DEDUP_REMOVED lines=32> */
.L_x_1554:
[----:B0-----:R-:W-:Y:S05]  /*6bd0*/  BSYNC B0 ;  /* 0x0000000000007941 */ /* 0x001fea0003800000 */
.L_x_1553:
        /* <DEDUP_REMOVED lines=33> */
.L_x_1556:
[----:B------:R-:W3:Y:S02]  /*6df0*/  S2R R11, SR_TID.X ;  /* 0x00000000000b7919 */ /* 0x000ee40000002100 */
.L_x_1557:
[----:B0-----:R-:W-:Y:S05]  /*6e00*/  BSYNC B0 ;  /* 0x0000000000007941 */ /* 0x001fea0003800000 */
.L_x_1555:
        /* <DEDUP_REMOVED lines=11> */
[----:B------:R-:W-:Y:S02]  /*6ec0*/  UIADD3 UR6, UR5, UR6, URZ ;  /* 0x0000000605067290 */ /* 0x000fe4000fffe03f */
.L_x_1558:
        /* <DEDUP_REMOVED lines=30> */
.L_x_1508:
[----:B------:R-:W-:Y:S01]  /*70b0*/  HFMA2.MMA R54, -RZ, RZ, 0, 5.9604644775390625e-08 ;  /* 0x00000001ff367435 */ /* 0x000fe200000001ff */
[----:B------:R-:W-:Y:S02]  /*70c0*/  MOV R153, R56 ;  /* 0x0000003800997202 */ /* 0x000fe40000000f00 */
[----:B------:R-:W-:Y:S02]  /*70d0*/  MOV R55, RZ ;  /* 0x000000ff00377202 */ /* 0x000fe40000000f00 */
[----:B------:R-:W-:-:S02]  /*70e0*/  MOV R50, 0xffffffff ;  /* 0xffffffff00327802 */ /* 0x000fc40000000f00 */
[----:B------:R-:W-:Y:S02]  /*70f0*/  MOV R48, 0x7110 ;  /* 0x0000711000307802 */ /* 0x000fe40000000f00 */
[----:B-1---5:R-:W-:Y:S05]  /*7100*/  CALL.REL.NOINC `($__internal_65_$__cuda_sm70_shflsync_up) ;  /* 0x00000ec000007944 */ /* 0x022fea0003c00000 */
[----:B-1----:R-:W-:Y:S01]  /*7110*/  MOV R51, R50 ;  /* 0x0000003200337202 */ /* 0x002fe20000000f00 */
[----:B0-----:R-:W-:Y:S05]  /*7120*/  BRA `(.L_x_1559) ;  /* 0xffffc80000007947 */ /* 0x001fea000383ffff */
.L_x_1509:
[----:B------:R-:W-:Y:S01]  /*7130*/  HFMA2.MMA R54, -RZ, RZ, 0, 5.9604644775390625e-08 ;  /* 0x00000001ff367435 */ /* 0x000fe200000001ff */
[----:B------:R-:W-:Y:S02]  /*7140*/  MOV R153, R57 ;  /* 0x0000003900997202 */ /* 0x000fe40000000f00 */
[----:B------:R-:W-:Y:S02]  /*7150*/  MOV R55, RZ ;  /* 0x000000ff00377202 */ /* 0x000fe40000000f00 */
[----:B------:R-:W-:Y:S02]  /*7160*/  MOV R50, 0xffffffff ;  /* 0xffffffff00327802 */ /* 0x000fe40000000f00 */
[----:B------:R-:W-:Y:S02]  /*7170*/  MOV R48, 0x7190 ;  /* 0x0000719000307802 */ /* 0x000fe40000000f00 */
[----:B012--5:R-:W-:Y:S05]  /*7180*/  CALL.REL.NOINC `($__internal_65_$__cuda_sm70_shflsync_up) ;  /* 0x00000e4000007944 */ /* 0x027fea0003c00000 */
[C---:B------:R-:W-:Y:S01]  /*7190*/  FMUL.FTZ R51, R56.reuse, R51 ;  /* 0x0000003338337220 */ /* 0x040fe20000410000 */
        /* <DEDUP_REMOVED lines=9> */
[----:B------:R-:W-:Y:S05]  /*7230*/  CALL.REL.NOINC `($__internal_65_$__cuda_sm70_shflsync_up) ;  /* 0x00000d9000007944 */ /* 0x000fea0003c00000 */
[----:B0-----:R-:W-:Y:S01]  /*7240*/  HFMA2.MMA R54, -RZ, RZ, 0, 1.1920928955078125e-07 ;  /* 0x00000002ff367435 */ /* 0x001fe200000001ff */
[----:B-1----:R-:W-:Y:S02]  /*7250*/  MOV R51, R50 ;  /* 0x0000003200337202 */ /* 0x002fe40000000f00 */
[----:B------:R-:W-:-:S02]  /*7260*/  MOV R153, R57 ;  /* 0x0000003900997202 */ /* 0x000fc40000000f00 */
[----:B------:R-:W-:Y:S02]  /*7270*/  MOV R55, RZ ;  /* 0x000000ff00377202 */ /* 0x000fe40000000f00 */
[----:B------:R-:W-:Y:S02]  /*7280*/  MOV R50, 0xffffffff ;  /* 0xffffffff00327802 */ /* 0x000fe40000000f00 */
[----:B------:R-:W-:Y:S02]  /*7290*/  MOV R48, 0x72b0 ;  /* 0x000072b000307802 */ /* 0x000fe40000000f00 */
[----:B------:R-:W-:Y:S05]  /*72a0*/  CALL.REL.NOINC `($__internal_65_$__cuda_sm70_shflsync_up) ;  /* 0x00000d2000007944 */ /* 0x000fea0003c00000 */
        /* <DEDUP_REMOVED lines=8> */
[----:B------:R-:W-:Y:S05]  /*7330*/  CALL.REL.NOINC `($__internal_65_$__cuda_sm70_shflsync_up) ;  /* 0x00000c9000007944 */ /* 0x000fea0003c00000 */
[----:B0-----:R-:W-:Y:S01]  /*7340*/  HFMA2.MMA R54, -RZ, RZ, 0, 2.384185791015625e-07 ;  /* 0x00000004ff367435 */ /* 0x001fe200000001ff */
[----:B-1----:R-:W-:Y:S02]  /*7350*/  MOV R51, R50 ;  /* 0x0000003200337202 */ /* 0x002fe40000000f00 */
[----:B------:R-:W-:Y:S02]  /*7360*/  MOV R153, R57 ;  /* 0x0000003900997202 */ /* 0x000fe40000000f00 */
[----:B------:R-:W-:Y:S02]  /*7370*/  MOV R55, RZ ;  /* 0x000000ff00377202 */ /* 0x000fe40000000f00 */
[----:B------:R-:W-:Y:S02]  /*7380*/  MOV R50, 0xffffffff ;  /* 0xffffffff00327802 */ /* 0x000fe40000000f00 */
[----:B------:R-:W-:Y:S02]  /*7390*/  MOV R48, 0x73b0 ;  /* 0x000073b000307802 */ /* 0x000fe40000000f00 */
[----:B------:R-:W-:Y:S05]  /*73a0*/  CALL.REL.NOINC `($__internal_65_$__cuda_sm70_shflsync_up) ;  /* 0x00000c2000007944 */ /* 0x000fea0003c00000 */
        /* <DEDUP_REMOVED lines=8> */
[----:B------:R-:W-:Y:S05]  /*7430*/  CALL.REL.NOINC `($__internal_65_$__cuda_sm70_shflsync_up) ;  /* 0x00000b9000007944 */ /* 0x000fea0003c00000 */
[----:B0-----:R-:W-:Y:S01]  /*7440*/  HFMA2.MMA R54, -RZ, RZ, 0, 4.76837158203125e-07 ;  /* 0x00000008ff367435 */ /* 0x001fe200000001ff */
[----:B-1----:R-:W-:Y:S02]  /*7450*/  MOV R51, R50 ;  /* 0x0000003200337202 */ /* 0x002fe40000000f00 */
[----:B------:R-:W-:Y:S02]  /*7460*/  MOV R153, R57 ;  /* 0x0000003900997202 */ /* 0x000fe40000000f00 */
[----:B------:R-:W-:Y:S02]  /*7470*/  MOV R55, RZ ;  /* 0x000000ff00377202 */ /* 0x000fe40000000f00 */
[----:B------:R-:W-:Y:S02]  /*7480*/  MOV R50, 0xffffffff ;  /* 0xffffffff00327802 */ /* 0x000fe40000000f00 */
[----:B------:R-:W-:Y:S02]  /*7490*/  MOV R48, 0x74b0 ;  /* 0x000074b000307802 */ /* 0x000fe40000000f00 */
[----:B------:R-:W-:Y:S05]  /*74a0*/  CALL.REL.NOINC `($__internal_65_$__cuda_sm70_shflsync_up) ;  /* 0x00000b2000007944 */ /* 0x000fea0003c00000 */
        /* <DEDUP_REMOVED lines=10> */
[----:B------:R-:W-:Y:S05]  /*7550*/  CALL.REL.NOINC `($__internal_65_$__cuda_sm70_shflsync_up) ;  /* 0x00000a7000007944 */ /* 0x000fea0003c00000 */
[----:B0-----:R-:W-:Y:S01]  /*7560*/  HFMA2.MMA R54, -RZ, RZ, 0, 9.5367431640625e-07 ;  /* 0x00000010ff367435 */ /* 0x001fe200000001ff */
[----:B-1----:R-:W-:Y:S02]  /*7570*/  MOV R51, R50 ;  /* 0x0000003200337202 */ /* 0x002fe40000000f00 */
[----:B------:R-:W-:Y:S02]  /*7580*/  MOV R153, R57 ;  /* 0x0000003900997202 */ /* 0x000fe40000000f00 */
[----:B------:R-:W-:Y:S02]  /*7590*/  MOV R55, RZ ;  /* 0x000000ff00377202 */ /* 0x000fe40000000f00 */
[----:B------:R-:W-:-:S02]  /*75a0*/  MOV R50, 0xffffffff ;  /* 0xffffffff00327802 */ /* 0x000fc40000000f00 */
[----:B------:R-:W-:Y:S02]  /*75b0*/  MOV R48, 0x75d0 ;  /* 0x000075d000307802 */ /* 0x000fe40000000f00 */
[----:B------:R-:W-:Y:S05]  /*75c0*/  CALL.REL.NOINC `($__internal_65_$__cuda_sm70_shflsync_up) ;  /* 0x00000a0000007944 */ /* 0x000fea0003c00000 */
[----:B01----:R-:W-:Y:S05]  /*75d0*/  BRA `(.L_x_1560) ;  /* 0xffffc4d000007947 */ /* 0x003fea000383ffff */
.L_x_1512:
[----:B------:R-:W-:Y:S01]  /*75e0*/  HFMA2.MMA R54, -RZ, RZ, 0, 5.9604644775390625e-08 ;  /* 0x00000001ff367435 */ /* 0x000fe200000001ff */
[----:B------:R-:W-:Y:S02]  /*75f0*/  MOV R55, RZ ;  /* 0x000000ff00377202 */ /* 0x000fe40000000f00 */
[----:B------:R-:W-:Y:S02]  /*7600*/  MOV R50, 0xffffffff ;  /* 0xffffffff00327802 */ /* 0x000fe40000000f00 */
[----:B------:R-:W-:Y:S02]  /*7610*/  MOV R48, 0x7630 ;  /* 0x0000763000307802 */ /* 0x000fe40000000f00 */
[----:B01---5:R-:W-:Y:S05]  /*7620*/  CALL.REL.NOINC `($__internal_65_$__cuda_sm70_shflsync_up) ;  /* 0x000009a000007944 */ /* 0x023fea0003c00000 */
[----:B0-----:R-:W-:Y:S01]  /*7630*/  HFMA2.MMA R54, -RZ, RZ, 0, 5.9604644775390625e-08 ;  /* 0x00000001ff367435 */ /* 0x001fe200000001ff */
[----:B-1----:R-:W-:Y:S02]  /*7640*/  MOV R51, R50 ;  /* 0x0000003200337202 */ /* 0x002fe40000000f00 */
[----:B------:R-:W-:Y:S02]  /*7650*/  MOV R153, R59 ;  /* 0x0000003b00997202 */ /* 0x000fe40000000f00 */
[----:B------:R-:W-:-:S02]  /*7660*/  MOV R55, RZ ;  /* 0x000000ff00377202 */ /* 0x000fc40000000f00 */
[----:B------:R-:W-:Y:S02]  /*7670*/  MOV R50, 0xffffffff ;  /* 0xffffffff00327802 */ /* 0x000fe40000000f00 */
[----:B------:R-:W-:Y:S02]  /*7680*/  MOV R48, 0x76a0 ;  /* 0x000076a000307802 */ /* 0x000fe40000000f00 */
[----:B------:R-:W-:Y:S05]  /*7690*/  CALL.REL.NOINC `($__internal_65_$__cuda_sm70_shflsync_up) ;  /* 0x0000093000007944 */ /* 0x000fea0003c00000 */
[----:B0-----:R-:W-:Y:S01]  /*76a0*/  HFMA2.MMA R55, -RZ, RZ, 0, 0 ;  /* 0x00000000ff377435 */ /* 0x001fe200000001ff */
[----:B------:R-:W-:Y:S02]  /*76b0*/  MOV R153, R51 ;  /* 0x0000003300997202 */ /* 0x000fe40000000f00 */
[----:B-1----:R-:W-:Y:S02]  /*76c0*/  MOV R59, R50 ;  /* 0x00000032003b7202 */ /* 0x002fe40000000f00 */
[----:B------:R-:W-:Y:S02]  /*76d0*/  MOV R56, R94 ;  /* 0x0000005e00387202 */ /* 0x000fe40000000f00 */
[----:B------:R-:W-:Y:S02]  /*76e0*/  MOV R51, 0x1f ;  /* 0x0000001f00337802 */ /* 0x000fe40000000f00 */
[----:B------:R-:W-:-:S02]  /*76f0*/  MOV R50, 0xffffffff ;  /* 0xffffffff00327802 */ /* 0x000fc40000000f00 */
[----:B------:R-:W-:Y:S02]  /*7700*/  MOV R54, 0x7720 ;  /* 0x0000772000367802 */ /* 0x000fe40000000f00 */
[----:B------:R-:W-:Y:S05]  /*7710*/  CALL.REL.NOINC `($__internal_64_$__cuda_sm70_shflsync_idx_p) ;  /* 0x0000087000007944 */ /* 0x000fea0003c00000 */
[----:B------:R-:W-:Y:S01]  /*7720*/  HFMA2.MMA R55, -RZ, RZ, 0, 0 ;  /* 0x00000000ff377435 */ /* 0x000fe200000001ff */
[----:B-1----:R-:W-:Y:S02]  /*7730*/  MOV R94, R51 ;  /* 0x00000033005e7202 */ /* 0x002fe40000000f00 */
[----:B------:R-:W-:Y:S02]  /*7740*/  MOV R56, R95 ;  /* 0x0000005f00387202 */ /* 0x000fe40000000f00 */
[----:B------:R-:W-:Y:S02]  /*7750*/  MOV R51, 0x1f ;  /* 0x0000001f00337802 */ /* 0x000fe40000000f00 */
[----:B------:R-:W-:Y:S02]  /*7760*/  MOV R50, 0xffffffff ;  /* 0xffffffff00327802 */ /* 0x000fe40000000f00 */
[----:B------:R-:W-:Y:S02]  /*7770*/  MOV R54, 0x7790 ;  /* 0x0000779000367802 */ /* 0x000fe40000000f00 */
[----:B------:R-:W-:Y:S05]  /*7780*/  CALL.REL.NOINC `($__internal_64_$__cuda_sm70_shflsync_idx_p) ;  /* 0x0000080000007944 */ /* 0x000fea0003c00000 */
[----:B-1----:R-:W-:Y:S01]  /*7790*/  MOV R55, R51 ;  /* 0x0000003300377202 */ /* 0x002fe20000000f00 */
[----:B------:R-:W-:Y:S05]  /*77a0*/  BRA `(.L_x_1561) ;  /* 0xffffc47000007947 */ /* 0x000fea000383ffff */
.L_x_1515:
[----:B------:R-:W-:Y:S01]  /*77b0*/  HFMA2.MMA R156, -RZ, RZ, 0, 5.9604644775390625e-08 ;  /* 0x00000001ff9c7435 */ /* 0x000fe200000001ff */
[----:B------:R-:W-:-:S02]  /*77c0*/  MOV R153, R58 ;  /* 0x0000003a00997202 */ /* 0x000fc40000000f00 */
[----:B------:R-:W-:Y:S02]  /*77d0*/  MOV R54, 0x1f ;  /* 0x0000001f00367802 */ /* 0x000fe40000000f00 */
[----:B------:R-:W-:Y:S02]  /*77e0*/  MOV R55, 0xffffffff ;  /* 0xffffffff00377802 */ /* 0x000fe40000000f00 */
[----:B------:R-:W-:Y:S02]  /*77f0*/  MOV R50, 0x7810 ;  /* 0x0000781000327802 */ /* 0x000fe40000000f00 */
[----:B------:R-:W-:Y:S05]  /*7800*/  CALL.REL.NOINC `($__internal_63_$__cuda_sm70_shflsync_down) ;  /* 0x0000074000007944 */ /* 0x000fea0003c00000 */
[----:B-1----:R-:W-:Y:S01]  /*7810*/  MOV R57, R156 ;  /* 0x0000009c00397202 */ /* 0x002fe20000000f00 */
[----:B0-----:R-:W-:Y:S05]  /*7820*/  BRA `(.L_x_1562) ;  /* 0xffffca0000007947 */ /* 0x001fea000383ffff */
.L_x_1516:
[----:B------:R-:W-:Y:S01]  /*7830*/  HFMA2.MMA R156, -RZ, RZ, 0, 5.9604644775390625e-08 ;  /* 0x00000001ff9c7435 */ /* 0x000fe200000001ff */
[----:B------:R-:W-:Y:S02]  /*7840*/  MOV R153, R59 ;  /* 0x0000003b00997202 */ /* 0x000fe40000000f00 */
[----:B------:R-:W-:Y:S02]  /*7850*/  MOV R54, 0x1f ;  /* 0x0000001f00367802 */ /* 0x000fe40000000f00 */
[----:B------:R-:W-:-:S02]  /*7860*/  MOV R55, 0xffffffff ;  /* 0xffffffff00377802 */ /* 0x000fc40000000f00 */
[----:B------:R-:W-:Y:S02]  /*7870*/  MOV R50, 0x7890 ;  /* 0x0000789000327802 */ /* 0x000fe40000000f00 */
[----:B01----:R-:W-:Y:S05]  /*7880*/  CALL.REL.NOINC `($__internal_63_$__cuda_sm70_shflsync_down) ;  /* 0x000006c000007944 */ /* 0x003fea0003c00000 */
        /* <DEDUP_REMOVED lines=9> */
[----:B------:R-:W-:Y:S05]  /*7920*/  CALL.REL.NOINC `($__internal_63_$__cuda_sm70_shflsync_down) ;  /* 0x0000062000007944 */ /* 0x000fea0003c00000 */
[----:B-1----:R-:W-:Y:S01]  /*7930*/  MOV R56, R156 ;  /* 0x0000009c00387202 */ /* 0x002fe20000000f00 */
[----:B------:R-:W-:Y:S01]  /*7940*/  HFMA2.MMA R156, -RZ, RZ, 0, 1.1920928955078125e-07 ;  /* 0x00000002ff9c7435 */ /* 0x000fe200000001ff */
[----:B0-----:R-:W-:Y:S02]  /*7950*/  MOV R153, R59 ;  /* 0x0000003b00997202 */ /* 0x001fe40000000f00 */
[----:B------:R-:W-:Y:S02]  /*7960*/  MOV R54, 0x1f ;  /* 0x0000001f00367802 */ /* 0x000fe40000000f00 */
[----:B------:R-:W-:Y:S02]  /*7970*/  MOV R55, 0xffffffff ;  /* 0xffffffff00377802 */ /* 0x000fe40000000f00 */
[----:B------:R-:W-:Y:S02]  /*7980*/  MOV R50, 0x79a0 ;  /* 0x000079a000327802 */ /* 0x000fe40000000f00 */
[----:B------:R-:W-:Y:S05]  /*7990*/  CALL.REL.NOINC `($__internal_63_$__cuda_sm70_shflsync_down) ;  /* 0x000005b000007944 */ /* 0x000fea0003c00000 */
[----:B-1----:R-:W-:Y:S01]  /*79a0*/  @!P3 FFMA.FTZ R59, R57, R156, R59 ;  /* 0x0000009c393bb223 */ /* 0x002fe2000001003b */
[----:B------:R-:W-:Y:S01]  /*79b0*/  HFMA2.MMA R156, -RZ, RZ, 0, 2.384185791015625e-07 ;  /* 0x00000004ff9c7435 */ /* 0x000fe200000001ff */
[----:B------:R-:W-:Y:S01]  /*79c0*/  @!P3 FMUL.FTZ R57, R56, R57 ;  /* 0x000000393839b220 */ /* 0x000fe20000410000 */
[----:B0-----:R-:W-:-:S02]  /*79d0*/  MOV R54, 0x1f ;  /* 0x0000001f00367802 */ /* 0x001fc40000000f00 */
[----:B------:R-:W-:Y:S02]  /*79e0*/  MOV R55, 0xffffffff ;  /* 0xffffffff00377802 */ /* 0x000fe40000000f00 */
[----:B------:R-:W-:Y:S02]  /*79f0*/  MOV R153, R57 ;  /* 0x0000003900997202 */ /* 0x000fe40000000f00 */
[----:B------:R-:W-:Y:S02]  /*7a00*/  MOV R50, 0x7a20 ;  /* 0x00007a2000327802 */ /* 0x000fe40000000f00 */
[----:B------:R-:W-:Y:S05]  /*7a10*/  CALL.REL.NOINC `($__internal_63_$__cuda_sm70_shflsync_down) ;  /* 0x0000053000007944 */ /* 0x000fea0003c00000 */
[----:B-1----:R-:W-:Y:S01]  /*7a20*/  MOV R56, R156 ;  /* 0x0000009c00387202 */ /* 0x002fe20000000f00 */
[----:B------:R-:W-:Y:S01]  /*7a30*/  HFMA2.MMA R156, -RZ, RZ, 0, 2.384185791015625e-07 ;  /* 0x00000004ff9c7435 */ /* 0x000fe200000001ff */
[----:B0-----:R-:W-:Y:S02]  /*7a40*/  MOV R153, R59 ;  /* 0x0000003b00997202 */ /* 0x001fe40000000f00 */
[----:B------:R-:W-:Y:S02]  /*7a50*/  MOV R54, 0x1f ;  /* 0x0000001f00367802 */ /* 0x000fe40000000f00 */
[----:B------:R-:W-:-:S02]  /*7a60*/  MOV R55, 0xffffffff ;  /* 0xffffffff00377802 */ /* 0x000fc40000000f00 */
[----:B------:R-:W-:Y:S02]  /*7a70*/  MOV R50, 0x7a90 ;  /* 0x00007a9000327802 */ /* 0x000fe40000000f00 */
[----:B------:R-:W-:Y:S05]  /*7a80*/  CALL.REL.NOINC `($__internal_63_$__cuda_sm70_shflsync_down) ;  /* 0x000004c000007944 */ /* 0x000fea0003c00000 */
[----:B-1----:R-:W-:Y:S01]  /*7a90*/  @!P2 FFMA.FTZ R59, R57, R156, R59 ;  /* 0x0000009c393ba223 */ /* 0x002fe2000001003b */
[----:B------:R-:W-:Y:S01]  /*7aa0*/  HFMA2.MMA R156, -RZ, RZ, 0, 4.76837158203125e-07 ;  /* 0x00000008ff9c7435 */ /* 0x000fe200000001ff */
[----:B------:R-:W-:Y:S01]  /*7ab0*/  @!P2 FMUL.FTZ R57, R56, R57 ;  /* 0x000000393839a220 */ /* 0x000fe20000410000 */
[----:B0-----:R-:W-:Y:S02]  /*7ac0*/  MOV R54, 0x1f ;  /* 0x0000001f00367802 */ /* 0x001fe40000000f00 */
[----:B------:R-:W-:Y:S02]  /*7ad0*/  MOV R55, 0xffffffff ;  /* 0xffffffff00377802 */ /* 0x000fe40000000f00 */
[----:B------:R-:W-:Y:S02]  /*7ae0*/  MOV R153, R57 ;  /* 0x0000003900997202 */ /* 0x000fe40000000f00 */
[----:B------:R-:W-:Y:S02]  /*7af0*/  MOV R50, 0x7b10 ;  /* 0x00007b1000327802 */ /* 0x000fe40000000f00 */
[----:B------:R-:W-:Y:S05]  /*7b00*/  CALL.REL.NOINC `($__internal_63_$__cuda_sm70_shflsync_down) ;  /* 0x0000044000007944 */ /* 0x000fea0003c00000 */
[----:B-1----:R-:W-:Y:S01]  /*7b10*/  MOV R56, R156 ;  /* 0x0000009c00387202 */ /* 0x002fe20000000f00 */
[----:B------:R-:W-:Y:S01]  /*7b20*/  HFMA2.MMA R156, -RZ, RZ, 0, 4.76837158203125e-07 ;  /* 0x00000008ff9c7435 */ /* 0x000fe200000001ff */
[----:B0-----:R-:W-:-:S02]  /*7b30*/  MOV R153, R59 ;  /* 0x0000003b00997202 */ /* 0x001fc40000000f00 */
[----:B------:R-:W-:Y:S02]  /*7b40*/  MOV R54, 0x1f ;  /* 0x0000001f00367802 */ /* 0x000fe40000000f00 */
[----:B------:R-:W-:Y:S02]  /*7b50*/  MOV R55, 0xffffffff ;  /* 0xffffffff00377802 */ /* 0x000fe40000000f00 */
[----:B------:R-:W-:Y:S02]  /*7b60*/  MOV R50, 0x7b80 ;  /* 0x00007b8000327802 */ /* 0x000fe40000000f00 */
[----:B------:R-:W-:Y:S05]  /*7b70*/  CALL.REL.NOINC `($__internal_63_$__cuda_sm70_shflsync_down) ;  /* 0x000003d000007944 */ /* 0x000fea0003c00000 */
[----:B-1----:R-:W-:Y:S01]  /*7b80*/  @!P1 FFMA.FTZ R59, R57, R156, R59 ;  /* 0x0000009c393b9223 */ /* 0x002fe2000001003b */
[----:B------:R-:W-:Y:S01]  /*7b90*/  HFMA2.MMA R156, -RZ, RZ, 0, 9.5367431640625e-07 ;  /* 0x00000010ff9c7435 */ /* 0x000fe200000001ff */
[----:B------:R-:W-:Y:S01]  /*7ba0*/  @!P1 FMUL.FTZ R57, R56, R57 ;  /* 0x0000003938399220 */ /* 0x000fe20000410000 */
[----:B0-----:R-:W-:Y:S02]  /*7bb0*/  MOV R54, 0x1f ;  /* 0x0000001f00367802 */ /* 0x001fe40000000f00 */
[----:B------:R-:W-:Y:S02]  /*7bc0*/  MOV R58, R59 ;  /* 0x0000003b003a7202 */ /* 0x000fe40000000f00 */
[----:B------:R-:W-:-:S02]  /*7bd0*/  MOV R55, 0xffffffff ;  /* 0xffffffff00377802 */ /* 0x000fc40000000f00 */
[----:B------:R-:W-:Y:S02]  /*7be0*/  MOV R153, R57 ;  /* 0x0000003900997202 */ /* 0x000fe40000000f00 */
[----:B------:R-:W-:Y:S02]  /*7bf0*/  MOV R50, 0x7c10 ;  /* 0x00007c1000327802 */ /* 0x000fe40000000f00 */
[----:B------:R-:W-:Y:S05]  /*7c00*/  CALL.REL.NOINC `($__internal_63_$__cuda_sm70_shflsync_down) ;  /* 0x0000034000007944 */ /* 0x000fea0003c00000 */
[----:B-1----:R-:W-:Y:S01]  /*7c10*/  MOV R56, R156 ;  /* 0x0000009c00387202 */ /* 0x002fe20000000f00 */
[----:B------:R-:W-:Y:S01]  /*7c20*/  HFMA2.MMA R156, -RZ, RZ, 0, 9.5367431640625e-07 ;  /* 0x00000010ff9c7435 */ /* 0x000fe200000001ff */
[----:B0-----:R-:W-:Y:S02]  /*7c30*/  MOV R153, R58 ;  /* 0x0000003a00997202 */ /* 0x001fe40000000f00 */
[----:B------:R-:W-:Y:S02]  /*7c40*/  MOV R54, 0x1f ;  /* 0x0000001f00367802 */ /* 0x000fe40000000f00 */
[----:B------:R-:W-:Y:S02]  /*7c50*/  MOV R55, 0xffffffff ;  /* 0xffffffff00377802 */ /* 0x000fe40000000f00 */
[----:B------:R-:W-:-:S02]  /*7c60*/  MOV R50, 0x7c80 ;  /* 0x00007c8000327802 */ /* 0x000fc40000000f00 */
[----:B------:R-:W-:Y:S05]  /*7c70*/  CALL.REL.NOINC `($__internal_63_$__cuda_sm70_shflsync_down) ;  /* 0x000002d000007944 */ /* 0x000fea0003c00000 */
[----:B-1----:R-:W-:Y:S01]  /*7c80*/  @!P0 FFMA.FTZ R58, R57, R156, R58 ;  /* 0x0000009c393a8223 */ /* 0x002fe2000001003a */
[----:B0-----:R-:W-:Y:S01]  /*7c90*/  HFMA2.MMA R55, -RZ, RZ, 0, 0 ;  /* 0x00000000ff377435 */ /* 0x001fe200000001ff */
[----:B------:R-:W-:Y:S01]  /*7ca0*/  @!P0 FMUL.FTZ R57, R56, R57 ;  /* 0x0000003938398220 */ /* 0x000fe20000410000 */
[----:B------:R-:W-:-:S02]  /*7cb0*/  MOV R51, 0x1f ;  /* 0x0000001f00337802 */ /* 0x000fc40000000f00 */
[----:B------:R-:W-:Y:S02]  /*7cc0*/  MOV R50, 0xffffffff ;  /* 0xffffffff00327802 */ /* 0x000fe40000000f00 */
[----:B------:R-:W-:Y:S02]  /*7cd0*/  MOV R56, R57 ;  /* 0x0000003900387202 */ /* 0x000fe40000000f00 */
[----:B------:R-:W-:Y:S02]  /*7ce0*/  MOV R54, 0x7d00 ;  /* 0x00007d0000367802 */ /* 0x000fe40000000f00 */
[----:B------:R-:W-:Y:S05]  /*7cf0*/  CALL.REL.NOINC `($__internal_64_$__cuda_sm70_shflsync_idx_p) ;  /* 0x0000029000007944 */ /* 0x000fea0003c00000 */
[----:B------:R-:W-:Y:S01]  /*7d00*/  HFMA2.MMA R55, -RZ, RZ, 0, 0 ;  /* 0x00000000ff377435 */ /* 0x000fe200000001ff */
[----:B-1----:R-:W-:Y:S02]  /*7d10*/  MOV R151, R51 ;  /* 0x0000003300977202 */ /* 0x002fe40000000f00 */
[----:B------:R-:W-:Y:S02]  /*7d20*/  MOV R56, R58 ;  /* 0x0000003a00387202 */ /* 0x000fe40000000f00 */
[----:B------:R-:W-:Y:S02]  /*7d30*/  MOV R51, 0x1f ;  /* 0x0000001f00337802 */ /* 0x000fe40000000f00 */
[----:B------:R-:W-:-:S02]  /*7d40*/  MOV R50, 0xffffffff ;  /* 0xffffffff00327802 */ /* 0x000fc40000000f00 */
[----:B------:R-:W-:Y:S02]  /*7d50*/  MOV R54, 0x7d70 ;  /* 0x00007d7000367802 */ /* 0x000fe40000000f00 */
[----:B------:R-:W-:Y:S05]  /*7d60*/  CALL.REL.NOINC `($__internal_64_$__cuda_sm70_shflsync_idx_p) ;  /* 0x0000022000007944 */ /* 0x000fea0003c00000 */
[----:B------:R-:W-:Y:S01]  /*7d70*/  HFMA2.MMA R156, -RZ, RZ, 0, 5.9604644775390625e-08 ;  /* 0x00000001ff9c7435 */ /* 0x000fe200000001ff */
[----:B-1----:R-:W-:Y:S02]  /*7d80*/  MOV R94, R51 ;  /* 0x00000033005e7202 */ /* 0x002fe40000000f00 */
[----:B------:R-:W-:Y:S02]  /*7d90*/  MOV R153, R57 ;  /* 0x0000003900997202 */ /* 0x000fe40000000f00 */
[----:B------:R-:W-:Y:S02]  /*7da0*/  MOV R54, 0x1f ;  /* 0x0000001f00367802 */ /* 0x000fe40000000f00 */
[----:B------:R-:W-:Y:S02]  /*7db0*/  MOV R55, 0xffffffff ;  /* 0xffffffff00377802 */ /* 0x000fe40000000f00 */
[----:B------:R-:W-:Y:S02]  /*7dc0*/  MOV R50, 0x7de0 ;  /* 0x00007de000327802 */ /* 0x000fe40000000f00 */
[----:B------:R-:W-:Y:S05]  /*7dd0*/  CALL.REL.NOINC `($__internal_63_$__cuda_sm70_shflsync_down) ;  /* 0x0000017000007944 */ /* 0x000fea0003c00000 */
[----:B-1----:R-:W-:Y:S01]  /*7de0*/  MOV R56, R156 ;  /* 0x0000009c00387202 */ /* 0x002fe20000000f00 */
[----:B------:R-:W-:Y:S01]  /*7df0*/  HFMA2.MMA R156, -RZ, RZ, 0, 5.9604644775390625e-08 ;  /* 0x00000001ff9c7435 */ /* 0x000fe200000001ff */
[----:B0-----:R-:W-:-:S02]  /*7e00*/  MOV R153, R58 ;  /* 0x0000003a00997202 */ /* 0x001fc40000000f00 */
[----:B------:R-:W-:Y:S02]  /*7e10*/  MOV R54, 0x1f ;  /* 0x0000001f00367802 */ /* 0x000fe40000000f00 */
[----:B------:R-:W-:Y:S02]  /*7e20*/  MOV R55, 0xffffffff ;  /* 0xffffffff00377802 */ /* 0x000fe40000000f00 */
[----:B------:R-:W-:Y:S02]  /*7e30*/  MOV R50, 0x7e50 ;  /* 0x00007e5000327802 */ /* 0x000fe40000000f00 */
[----:B------:R-:W-:Y:S05]  /*7e40*/  CALL.REL.NOINC `($__internal_63_$__cuda_sm70_shflsync_down) ;  /* 0x0000010000007944 */ /* 0x000fea0003c00000 */
[----:B0-----:R-:W-:Y:S01]  /*7e50*/  HFMA2.MMA R55, -RZ, RZ, 0, 0 ;  /* 0x00000000ff377435 */ /* 0x001fe200000001ff */
[----:B------:R-:W-:Y:S02]  /*7e60*/  MOV R153, R56 ;  /* 0x0000003800997202 */ /* 0x000fe40000000f00 */
[----:B------:R-:W-:Y:S02]  /*7e70*/  MOV R56, R48 ;  /* 0x0000003000387202 */ /* 0x000fe40000000f00 */
[----:B------:R-:W-:Y:S02]  /*7e80*/  MOV R51, 0x1f ;  /* 0x0000001f00337802 */ /* 0x000fe40000000f00 */
[----:B------:R-:W-:-:S02]  /*7e90*/  MOV R50, 0xffffffff ;  /* 0xffffffff00327802 */ /* 0x000fc40000000f00 */
[----:B------:R-:W-:Y:S02]  /*7ea0*/  MOV R54, 0x7ec0 ;  /* 0x00007ec000367802 */ /* 0x000fe40000000f00 */
[----:B-1----:R-:W-:Y:S05]  /*7eb0*/  CALL.REL.NOINC `($__internal_64_$__cuda_sm70_shflsync_idx_p) ;  /* 0x000000d000007944 */ /* 0x002fea0003c00000 */
        /* <DEDUP_REMOVED lines=9> */
        .weak           $__internal_63_$__cuda_sm70_shflsync_down
        .type           $__internal_63_$__cuda_sm70_shflsync_down,@function
        .size           $__internal_63_$__cuda_sm70_shflsync_down,($__internal_64_$__cuda_sm70_shflsync_idx_p - $__internal_63_$__cuda_sm70_shflsync_down)
$__internal_63_$__cuda_sm70_shflsync_down:
[----:B------:R-:W-:Y:S01]  /*7f50*/  HFMA2.MMA R51, -RZ, RZ, 0, 0 ;  /* 0x00000000ff337435 */ /* 0x000fe200000001ff */
[----:B------:R-:W-:Y:S04]  /*7f60*/  WARPSYNC R55 ;  /* 0x0000003700007348 */ /* 0x000fe80003800000 */
[----:B------:R0:W1:Y:S01]  /*7f70*/  SHFL.DOWN PT, R156, R153, R156, R54 ;  /* 0x0800009c999c7389 */ /* 0x00006200000e0036 */
[----:B------:R-:W-:Y:S05]  /*7f80*/  RET.REL.NODEC R50 `(_Z25selective_scan_bwd_kernelI32Selective_Scan_bwd_kernel_traitsILi128ELi16ELb1ELb0ELb1ELb0ELb1EN3c108BFloat16EfEEv12SSMParamsBwd) ;  /* 0xffff807032007950 */ /* 0x000fea0003c3ffff */
        .weak           $__internal_64_$__cuda_sm70_shflsync_idx_p
        .type           $__internal_64_$__cuda_sm70_shflsync_idx_p,@function
        .size           $__internal_64_$__cuda_sm70_shflsync_idx_p,($__internal_65_$__cuda_sm70_shflsync_up - $__internal_64_$__cuda_sm70_shflsync_idx_p)
$__internal_64_$__cuda_sm70_shflsync_idx_p:
[----:B------:R-:W-:Y:S04]  /*7f90*/  WARPSYNC R50 ;  /* 0x0000003200007348 */ /* 0x000fe80003800000 */
[----:B------:R0:W1:Y:S02]  /*7fa0*/  SHFL.IDX PT, R51, R56, R55, R51 ;  /* 0x0000003738337389 */ /* 0x00006400000e0033 */
[----:B0-----:R-:W-:-:S04]  /*7fb0*/  MOV R55, 0x0 ;  /* 0x0000000000377802 */ /* 0x001fc80000000f00 */
[----:B------:R-:W-:Y:S05]  /*7fc0*/  RET.REL.NODEC R54 `(_Z25selective_scan_bwd_kernelI32Selective_Scan_bwd_kernel_traitsILi128ELi16ELb1ELb0ELb1ELb0ELb1EN3c108BFloat16EfEEv12SSMParamsBwd) ;  /* 0xffff803036007950 */ /* 0x000fea0003c3ffff */
        .weak           $__internal_65_$__cuda_sm70_shflsync_up
        .type           $__internal_65_$__cuda_sm70_shflsync_up,@function
        .size           $__internal_65_$__cuda_sm70_shflsync_up,(.L_x_8877 - $__internal_65_$__cuda_sm70_shflsync_up)
$__internal_65_$__cuda_sm70_shflsync_up:
[----:B------:R-:W-:Y:S01]  /*7fd0*/  HFMA2.MMA R49, -RZ, RZ, 0, 0 ;  /* 0x00000000ff317435 */ /* 0x000fe200000001ff */
[----:B------:R-:W-:Y:S04]  /*7fe0*/  WARPSYNC R50 ;  /* 0x0000003200007348 */ /* 0x000fe80003800000 */
[----:B------:R0:W1:Y:S01]  /*7ff0*/  SHFL.UP PT, R50, R153, R54, R55 ;  /* 0x0400003699327389 */ /* 0x00006200000e0037 */
[----:B------:R-:W-:Y:S05]  /*8000*/  RET.REL.NODEC R48 `(_Z25selective_scan_bwd_kernelI32Selective_Scan_bwd_kernel_traitsILi128ELi16ELb1ELb0ELb1ELb0ELb1EN3c108BFloat16EfEEv12SSMParamsBwd) ;  /* 0xffff7ff030007950 */ /* 0x000fea0003c3ffff */
.L_x_1564:
        /* <DEDUP_REMOVED lines=15> */
.L_x_8877:


//--------------------- .text._Z25selective_scan_bwd_kernelI32Selective_Scan_bwd_kernel_traitsILi128ELi16ELb1ELb0ELb1ELb1ELb0EN3c108BFloat16EfEEv12SSMParamsBwd --------------------------
	.section	.text._Z25selective_scan_bwd_kernelI32Selective_Scan_bwd_kernel_traitsILi128ELi16ELb1ELb0ELb1ELb1ELb0EN3c108BFloat16EfEEv12SSMParamsBwd,"ax",@progbits
	.sectioninfo	@"SHI_REGISTERS=167"
	.align	128
        .global         _Z25selective_scan_bwd_kernelI32Selective_Scan_bwd_kernel_traitsILi128ELi16ELb1ELb0ELb1ELb1ELb0EN3c108BFloat16EfEEv12SSMParamsBwd
        .type           _Z25selective_scan_bwd_kernelI32Selective_Scan_bwd_kernel_traitsILi128ELi16ELb1ELb0ELb1ELb1ELb0EN3c108BFloat16EfEEv12SSMParamsBwd,@function
        .size           _Z25selective_scan_bwd_kernelI32Selective_Scan_bwd_kernel_traitsILi128ELi16ELb1ELb0ELb1ELb1ELb0EN3c108BFloat16EfEEv12SSMParamsBwd,(.L_x_8880 - _Z25selective_scan_bwd_kernelI32Selective_Scan_bwd_kernel_traitsILi128ELi16ELb1ELb0ELb1ELb1ELb0EN3c108BFloat16EfEEv12SSMParamsBwd)
        .other          _Z25selective_scan_bwd_kernelI32Selective_Scan_bwd_kernel_traitsILi128ELi16ELb1ELb0ELb1ELb1ELb0EN3c108BFloat16EfEEv12SSMParamsBwd,@"STO_CUDA_ENTRY STV_DEFAULT"
_Z25selective_scan_bwd_kernelI32Selective_Scan_bwd_kernel_traitsILi128ELi16ELb1ELb0ELb1ELb1ELb0EN3c108BFloat16EfEEv12SSMParamsBwd:
.text._Z25selective_scan_bwd_kernelI32Selective_Scan_bwd_kernel_traitsILi128ELi16ELb1ELb0ELb1ELb1ELb0EN3c108BFloat16EfEEv12SSMParamsBwd:
        /* <DEDUP_REMOVED lines=32> */
[----:B------:R-:W-:Y:S02]  /*0200*/  UISETP.NE.U32.AND UP0, UPT, URZ, UR4, UPT ;  /* 0x000000043f00728c */ /* 0x000fe4000bf05070 */
        /* <DEDUP_REMOVED lines=9> */
[----:B------:R-:W-:Y:S02]  /*02a0*/  UIADD3 UR13, UR13, UR4, URZ ;  /* 0x000000040d0d7290 */ /* 0x000fe4000fffe03f */
[----:B------:R-:W-:Y:S02]  /*02b0*/  UISETP.NE.AND.EX UP1, UPT, URZ, UR27, UPT, UP1 ;  /* 0x0000001b3f00728c */ /* 0x000fe4000bf25310 */
[----:B------:R-:W-:Y:S02]  /*02c0*/  UMOV UR4, URZ ;  /* 0x0000003f00047c82 */ /* 0x000fe40008000000 */
[----:B------:R-:W-:Y:S02]  /*02d0*/  UISETP.NE.U32.AND UP2, UPT, URZ, UR32, UPT ;  /* 0x000000203f00728c */ /* 0x000fe4000bf45070 */
[----:B------:R-:W-:Y:S01]  /*02e0*/  UIMAD UR21, UR35, UR8, URZ ;  /* 0x00000008231572a4 */ /* 0x000fe2000f8e023f */
[----:B0-----:R-:W2:Y:S01]  /*02f0*/  MUFU.RCP R0, R0 ;  /* 0x0000000000007308 */ /* 0x001ea20000001000 */
[----:B------:R-:W-:-:S02]  /*0300*/  UISETP.NE.AND.EX UP2, UPT, URZ, UR33, UPT, UP2 ;  /* 0x000000213f00728c */ /* 0x000fc4000bf45320 */
[----:B------:R-:W-:Y:S02]  /*0310*/  UIMAD.WIDE.U32 UR18, UR34, UR8, URZ ;  /* 0x00000008221272a5 */ /* 0x000fe4000f8e003f */
[----:B------:R-:W-:Y:S02]  /*0320*/  UIMAD.WIDE.U32 UR14, UR34, UR6, URZ ;  /* 0x00000006220e72a5 */ /* 0x000fe4000f8e003f */
[----:B------:R-:W-:Y:S02]  /*0330*/  UMOV UR8, URZ ;  /* 0x0000003f00087c82 */ /* 0x000fe40008000000 */
[----:B------:R-:W-:Y:S02]  /*0340*/  @UP1 ULEA UR8, UP3, UR16, UR26, 0x2 ;  /* 0x0000001a10081291 */ /* 0x000fe4000f86103f */
[----:B------:R-:W-:Y:S02]  /*0350*/  ULDC.64 UR6, c[0x0][0x1b0] ;  /* 0x00006c0000067ab9 */ /* 0x000fe40000000a00 */
[----:B------:R-:W-:-:S02]  /*0360*/  UIMAD UR21, UR34, UR9, UR21 ;  /* 0x00000009221572a4 */ /* 0x000fc4000f8e0215 */
[----:B------:R-:W-:Y:S01]  /*0370*/  UIMAD.WIDE.U32 UR10, UR34, UR6, URZ ;  /* 0x00000006220a72a5 */ /* 0x000fe2000f8e003f */
[----:B--2---:R-:W-:Y:S01]  /*0380*/  IADD3 R2, R0, 0xffffffe, RZ ;  /* 0x0ffffffe00027810 */ /* 0x004fe20007ffe0ff */
[----:B------:R-:W-:Y:S01]  /*0390*/  UIMAD UR23, UR35, UR6, URZ ;  /* 0x00000006231772a4 */ /* 0x000fe2000f8e023f */
[----:B------:R-:W-:Y:S01]  /*03a0*/  IABS R0, UR16 ;  /* 0x0000001000007c13 */ /* 0x000fe20008000000 */
[----:B------:R-:W-:Y:S02]  /*03b0*/  UMOV UR9, URZ ;  /* 0x0000003f00097c82 */ /* 0x000fe40008000000 */
[----:B------:R-:W-:Y:S01]  /*03c0*/  @UP1 ULEA.HI.X UR9, UR16, UR27, UR17, 0x2, UP3 ;  /* 0x0000001b10091291 */ /* 0x000fe200098f1411 */
[----:B------:R-:W0:Y:S01]  /*03d0*/  F2I.FTZ.U32.TRUNC.NTZ R2, R2 ;  /* 0x0000000200027305 */ /* 0x000e22000021f000 */
[----:B------:R1:W2:Y:S01]  /*03e0*/  R2UR UR22, R0 ;  /* 0x00000000001673c2 */ /* 0x0002a200000e0000 */
[----:B------:R-:W-:Y:S02]  /*03f0*/  UMOV UR6, URZ ;  /* 0x0000003f00067c82 */ /* 0x000fe40008000000 */
[----:B------:R-:W-:-:S02]  /*0400*/  @UP2 ULEA UR6, UP1, UR16, UR32, 0x2 ;  /* 0x0000002010062291 */ /* 0x000fc4000f82103f */
[----:B------:R-:W-:Y:S02]  /*0410*/  UIMAD UR23, UR34, UR7, UR23 ;  /* 0x00000007221772a4 */ /* 0x000fe4000f8e0217 */
[----:B------:R-:W-:Y:S01]  /*0420*/  ULDC.64 UR26, c[0x0][0x1d8] ;  /* 0x00007600001a7ab9 */ /* 0x000fe20000000a00 */
[----:B-1----:R-:W-:Y:S01]  /*0430*/  HFMA2.MMA R0, -RZ, RZ, 0, 0 ;  /* 0x00000000ff007435 */ /* 0x002fe200000001ff */
[----:B------:R-:W-:Y:S02]  /*0440*/  UMOV UR7, URZ ;  /* 0x0000003f00077c82 */ /* 0x000fe40008000000 */
[----:B------:R-:W-:Y:S02]  /*0450*/  @UP2 ULEA.HI.X UR7, UR16, UR33, UR17, 0x2, UP1 ;  /* 0x0000002110072291 */ /* 0x000fe400088f1411 */
[----:B------:R-:W-:Y:S01]  /*0460*/  UIMAD UR20, UR17, UR26, URZ ;  /* 0x0000001a111472a4 */ /* 0x000fe2000f8e023f */
[----:B0-----:R0:W1:Y:S01]  /*0470*/  R2UR UR5, R2 ;  /* 0x00000000020573c2 */ /* 0x00106200000e0000 */
[----:B------:R-:W-:-:S02]  /*0480*/  ULDC UR32, c[0x0][0x174] ;  /* 0x00005d0000207ab9 */ /* 0x000fc40000000800 */
[----:B------:R-:W-:Y:S02]  /*0490*/  UIADD3 UR15, UR15, UR24, URZ ;  /* 0x000000180f0f7290 */ /* 0x000fe4000fffe03f */
[----:B------:R-:W-:Y:S02]  /*04a0*/  UIMAD UR20, UR16, UR27, UR20 ;  /* 0x0000001b101472a4 */ /* 0x000fe4000f8e0214 */
[----:B------:R-:W-:Y:S01]  /*04b0*/  UIMAD.WIDE.U32 UR12, UR16, UR26, UR12 ;  /* 0x0000001a100c72a5 */ /* 0x000fe2000f8e000c */
[----:B0-----:R-:W-:Y:S01]  /*04c0*/  MOV R2, RZ ;  /* 0x000000ff00027202 */ /* 0x001fe20000000f00 */
[----:B------:R-:W-:Y:S02]  /*04d0*/  ULDC UR33, c[0x0][0x178] ;  /* 0x00005e0000217ab9 */ /* 0x000fe40000000800 */
[----:B------:R-:W-:Y:S02]  /*04e0*/  ULDC.64 UR26, c[0x0][0x1e8] ;  /* 0x00007a00001a7ab9 */ /* 0x000fe40000000a00 */
[----:B------:R-:W-:-:S02]  /*04f0*/  UIMAD UR24, UR17, UR26, URZ ;  /* 0x0000001a111872a4 */ /* 0x000fc4000f8e023f */
[----:B------:R-:W-:Y:S02]  /*0500*/  UIMAD.WIDE.U32 UR14, UR16, UR26, UR14 ;  /* 0x0000001a100e72a5 */ /* 0x000fe4000f8e000e */
[----:B------:R-:W-:Y:S02]  /*0510*/  UIMAD UR27, UR16, UR27, UR24 ;  /* 0x0000001b101b72a4 */ /* 0x000fe4000f8e0218 */
[----:B------:R-:W-:Y:S02]  /*0520*/  UIADD3 UR11, UR11, UR23, URZ ;  /* 0x000000170b0b7290 */ /* 0x000fe4000fffe03f */
[----:B-1----:R-:W-:-:S04]  /*0530*/  UIADD3 UR25, URZ, -UR5, URZ ;  /* 0x800000053f197290 */ /* 0x002fc8000fffe03f */
[----:B------:R-:W-:-:S04]  /*0540*/  UIMAD UR25, UR25, UR30, URZ ;  /* 0x0000001e191972a4 */ /* 0x000fc8000f8e023f */
[----:B------:R-:W-:-:S04]  /*0550*/  UIMAD.WIDE.U32 UR4, UR5, UR25, UR4 ;  /* 0x00000019050472a5 */ /* 0x000fc8000f8e0004 */
[----:B--2---:R-:W-:-:S07]  /*0560*/  UIMAD.WIDE.U32 UR4, UR5, UR22, URZ ;  /* 0x00000016050472a5 */ /* 0x004fce000f8e003f */
[----:B------:R-:W-:Y:S02]  /*0570*/  UMOV UR25, UR5 ;  /* 0x0000000500197c82 */ /* 0x000fe40008000000 */
[----:B------:R-:W-:Y:S02]  /*0580*/  UIADD3 UR4, -UR25, URZ, URZ ;  /* 0x0000003f19047290 */ /* 0x000fe4000fffe13f */
[----:B------:R-:W-:Y:S02]  /*0590*/  UIADD3 UR5, UR19, UR21, URZ ;  /* 0x0000001513057290 */ /* 0x000fe4000fffe03f */
[----:B------:R-:W-:Y:S02]  /*05a0*/  UIMAD UR22, UR30, UR4, UR22 ;  /* 0x000000041e1672a4 */ /* 0x000fe4000f8e0216 */
[----:B------:R-:W-:Y:S02]  /*05b0*/  ULEA UR19, UR32, 0xfffff800, 0xb ;  /* 0xfffff80020137891 */ /* 0x000fe4000f8e583f */
[----:B------:R-:W-:-:S02]  /*05c0*/  UISETP.GT.U32.AND UP1, UPT, UR30, UR22, UPT ;  /* 0x000000161e00728c */ /* 0x000fc4000bf24070 */
[----:B------:R-:W-:Y:S02]  /*05d0*/  UIMAD UR4, UR17, UR36, URZ ;  /* 0x00000024110472a4 */ /* 0x000fe4000f8e023f */
[----:B------:R-:W-:Y:S02]  /*05e0*/  USHF.R.S32.HI UR26, URZ, 0x1f, UR19 ;  /* 0x0000001f3f1a7899 */ /* 0x000fe40008011413 */
[----:B------:R-:W-:Y:S02]  /*05f0*/  UIADD3 UR21, UP2, UR19, UR12, URZ ;  /* 0x0000000c13157290 */ /* 0x000fe4000ff5e03f */
[----:B------:R-:W-:Y:S02]  /*0600*/  UIMAD UR31, UR16, UR37, UR4 ;  /* 0x00000025101f72a4 */ /* 0x000fe4000f8e0204 */
[----:B------:R-:W-:Y:S02]  /*0610*/  UIADD3.X UR12, UR26, UR13, UR20, UP2, !UPT ;  /* 0x0000000d1a0c7290 */ /* 0x000fe400097fe414 */
[----:B------:R-:W-:-:S02]  /*0620*/  @!UP1 UIADD3 UR22, UR22, -UR30, URZ ;  /* 0x8000001e16169290 */ /* 0x000fc4000fffe03f */
[----:B------:R-:W-:Y:S02]  /*0630*/  UMOV UR4, UR18 ;  /* 0x0000001200047c82 */ /* 0x000fe40008000000 */
[----:B------:R-:W-:Y:S02]  /*0640*/  UISETP.GE.U32.AND UP2, UPT, UR22, UR30, UPT ;  /* 0x0000001e1600728c */ /* 0x000fe4000bf46070 */
[----:B------:R-:W-:Y:S02]  /*0650*/  UIMAD.WIDE.U32 UR4, UR16, UR36, UR4 ;  /* 0x00000024100472a5 */ /* 0x000fe4000f8e0004 */
[----:B------:R-:W-:Y:S02]  /*0660*/  ULOP3.LUT UR18, UR16, UR33, URZ, 0x3c, !UPT ;  /* 0x0000002110127292 */ /* 0x000fe4000f8e3c3f */
[----:B------:R-:W-:Y:S02]  /*0670*/  ULDC.64 UR36, c[0x0][0x240] ;  /* 0x0000900000247ab9 */ /* 0x000fe40000000a00 */
[----:B------:R-:W-:-:S02]  /*0680*/  ULEA UR20, UP3, UR21, UR36, 0x1 ;  /* 0x0000002415147291 */ /* 0x000fc4000f86083f */
[----:B------:R-:W-:Y:S02]  /*0690*/  @!UP1 UIADD3 UR25, UR25, 0x1, URZ ;  /* 0x0000000119199890 */ /* 0x000fe4000fffe03f */
[----:B------:R-:W-:Y:S02]  /*06a0*/  ULEA.HI.X UR21, UR21, UR37, UR12, 0x1, UP3 ;  /* 0x0000002515157291 */ /* 0x000fe400098f0c0c */
[----:B------:R-:W-:Y:S02]  /*06b0*/  UISETP.GE.AND UP3, UPT, UR18, URZ, UPT ;  /* 0x0000003f1200728c */ /* 0x000fe4000bf66270 */
[----:B------:R-:W-:Y:S02]  /*06c0*/  UISETP.NE.AND UP1, UPT, URZ, UR33, UPT ;  /* 0x000000213f00728c */ /* 0x000fe4000bf25270 */
[----:B------:R-:W-:Y:S02]  /*06d0*/  @UP2 UIADD3 UR25, UR25, 0x1, URZ ;  /* 0x0000000119192890 */ /* 0x000fe4000fffe03f */
[----:B------:R-:W-:-:S02]  /*06e0*/  UIADD3 UR24, UP4, UR19, UR14, URZ ;  /* 0x0000000e13187290 */ /* 0x000fc4000ff9e03f */
[----:B------:R-:W-:Y:S02]  /*06f0*/  ULDC.64 UR12, c[0x0][0x248] ;  /* 0x00009200000c7ab9 */ /* 0x000fe40000000a00 */
[----:B------:R-:W-:Y:S02]  /*0700*/  UIADD3.X UR14, UR26, UR15, UR27, UP4, !UPT ;  /* 0x0000000f1a0e7290 */ /* 0x000fe4000a7fe41b */
[----:B------:R-:W-:Y:S02]  /*0710*/  UMOV UR18, UR25 ;  /* 0x0000001900127c82 */ /* 0x000fe40008000000 */
[----:B------:R-:W-:Y:S02]  /*0720*/  ULEA UR22, UP4, UR24, UR12, 0x1 ;  /* 0x0000000c18167291 */ /* 0x000fe4000f88083f */
[----:B------:R-:W-:Y:S02]  /*0730*/  @!UP3 UIADD3 UR18, -UR18, URZ, URZ ;  /* 0x0000003f1212b290 */ /* 0x000fe4000fffe13f */
[----:B------:R-:W-:-:S02]  /*0740*/  @!UP1 ULOP3.LUT UR18, URZ, UR33, URZ, 0x33, !UPT ;  /* 0x000000213f129292 */ /* 0x000fc4000f8e333f */
[----:B------:R-:W-:Y:S02]  /*0750*/  UIADD3 UR27, UP2, UR19, UR4, URZ ;  /* 0x00000004131b7290 */ /* 0x000fe4000ff5e03f */
[----:B------:R-:W-:Y:S02]  /*0760*/  ULEA.HI.X UR24, UR24, UR13, UR14, 0x1, UP4 ;  /* 0x0000000d18187291 */ /* 0x000fe4000a0f0c0e */
[----:B------:R-:W-:Y:S02]  /*0770*/  USHF.R.S32.HI UR36, URZ, 0x1f, UR18 ;  /* 0x0000001f3f247899 */ /* 0x000fe40008011412 */
[----:B------:R-:W-:Y:S02]  /*0780*/  ULDC.64 UR12, c[0x0][0x308] ;  /* 0x0000c200000c7ab9 */ /* 0x000fe40000000a00 */
[----:B------:R-:W-:Y:S02]  /*0790*/  UIADD3.X UR4, UR26, UR5, UR31, UP2, !UPT ;  /* 0x000000051a047290 */ /* 0x000fe400097fe41f */
[----:B------:R-:W-:-:S02]  /*07a0*/  ULEA UR25, UP1, UR27, UR12, 0x1 ;  /* 0x0000000c1b197291 */ /* 0x000fc4000f82083f */
[----:B------:R-:W-:Y:S02]  /*07b0*/  ULDC.64 UR14, c[0x0][0x1c8] ;  /* 0x00007200000e7ab9 */ /* 0x000fe40000000a00 */
[----:B------:R-:W-:Y:S02]  /*07c0*/  UIMAD UR5, UR36, UR14, URZ ;  /* 0x0000000e240572a4 */ /* 0x000fe4000f8e023f */
[----:B------:R-:W-:Y:S02]  /*07d0*/  ULEA.HI.X UR27, UR27, UR13, UR4, 0x1, UP1 ;  /* 0x0000000d1b1b7291 */ /* 0x000fe400088f0c04 */
[----:B------:R-:W-:Y:S02]  /*07e0*/  UIMAD.WIDE.U32 UR12, UR18, UR14, UR10 ;  /* 0x0000000e120c72a5 */ /* 0x000fe4000f8e000a */
[----:B------:R-:W-:Y:S02]  /*07f0*/  UIMAD UR14, UR18, UR15, UR5 ;  /* 0x0000000f120e72a4 */ /* 0x000fe4000f8e0205 */
[----:B------:R-:W-:-:S02]  /*0800*/  UIADD3 UR19, UP1, UR19, UR12, URZ ;  /* 0x0000000c13137290 */ /* 0x000fc4000ff3e03f */
[----:B------:R-:W-:Y:S02]  /*0810*/  UIADD3 UR14, UR13, UR14, URZ ;  /* 0x0000000e0d0e7290 */ /* 0x000fe4000fffe03f */
        /* <DEDUP_REMOVED lines=17> */
[----:B------:R-:W-:Y:S02]  /*0930*/  UMOV UR14, UR6 ;  /* 0x00000006000e7c82 */ /* 0x000fe40008000000 */
[----:B------:R-:W-:Y:S02]  /*0940*/  UMOV UR15, UR7 ;  /* 0x00000007000f7c82 */ /* 0x000fe40008000000 */
[----:B------:R-:W-:Y:S02]  /*0950*/  @!UP0 UMOV UR10, URZ ;  /* 0x0000003f000a8c82 */ /* 0x000fe40008000000 */
[----:B------:R-:W-:Y:S01]  /*0960*/  @!UP0 UMOV UR11, URZ ;  /* 0x0000003f000b8c82 */ /* 0x000fe20008000000 */
[----:B---3--:R0:W1:Y:S01]  /*0970*/  @P0 R2UR UR4, R3 ;  /* 0x00000000030403c2 */ /* 0x00806200000e0000 */
[----:B------:R-:W-:-:S07]  /*0980*/  PLOP3.LUT P0, PT, PT, PT, UP1, 0x80, 0x0 ;  /* 0x000000000000781c */ /* 0x000fce0003f0f018 */
[----:B----4-:R0:W2:Y:S06]  /*0990*/  @P1 R2UR UR5, R4 ;  /* 0x00000000040513c2 */ /* 0x0100ac00000e0000 */
[----:B------:R-:W-:Y:S05]  /*09a0*/  @!P0 BRA `(.L_x_1565) ;  /* 0x0000769000008947 */ /* 0x000fea0003800000 */
[----:B0-----:R-:W0:Y:S01]  /*09b0*/  S2R R4, SR_TID.X ;  /* 0x0000000000047919 */ /* 0x001e220000002100 */
[----:B------:R-:W-:Y:S01]  /*09c0*/  UMOV UR23, UR24 ;  /* 0x0000001800177c82 */ /* 0x000fe20008000000 */
[----:B------:R-:W-:Y:S01]  /*09d0*/  MOV R2, RZ ;  /* 0x000000ff00027202 */ /* 0x000fe20000000f00 */
[----:B------:R-:W-:Y:S01]  /*09e0*/  UMOV UR24, UR25 ;  /* 0x0000001900187c82 */ /* 0x000fe20008000000 */
[----:B------:R-:W3:Y:S01]  /*09f0*/  S2R R3, SR_LANEID ;  /* 0x0000000000037919 */ /* 0x000ee20000000000 */
[----:B------:R-:W-:Y:S01]  /*0a00*/  MOV R0, RZ ;  /* 0x000000ff00007202 */ /* 0x000fe20000000f00 */
[----:B------:R-:W-:-:S02]  /*0a10*/  UMOV UR25, UR27 ;  /* 0x0000001b00197c82 */ /* 0x000fc40008000000 */
[----:B------:R-:W-:Y:S02]  /*0a20*/  ULDC UR19, c[0x0][0x174] ;  /* 0x00005d0000137ab9 */ /* 0x000fe40000000800 */
[----:B------:R-:W-:Y:S02]  /*0a30*/  UMOV UR26, UR30 ;  /* 0x0000001e001a7c82 */ /* 0x000fe40008000000 */
[----:B------:R-:W-:Y:S02]  /*0a40*/  UMOV UR27, UR31 ;  /* 0x0000001f001b7c82 */ /* 0x000fe40008000000 */
[----:B------:R-:W-:Y:S01]  /*0a50*/  UMOV UR6, URZ ;  /* 0x0000003f00067c82 */ /* 0x000fe20008000000 */
[----:B0-----:R-:W-:-:S04]  /*0a60*/  SHF.R.S32.HI R5, RZ, 0x1f, R4 ;  /* 0x0000001fff057819 */ /* 0x001fc80000011404 */
[----:B------:R-:W-:-:S04]  /*0a70*/  LEA.HI R5, R5, R4, RZ, 0x5 ;  /* 0x0000000405057211 */ /* 0x000fc800078f28ff */
[----:B---3--:R-:W-:Y:S02]  /*0a80*/  SHF.R.S32.HI R5, RZ, 0x5, R5 ;  /* 0x00000005ff057819 */ /* 0x008fe40000011405 */
.L_x_1647:
        /* <DEDUP_REMOVED lines=15> */
[----:B----4-:R0:W-:Y:S01]  /*0b80*/  STS.128 [R8.X16+0x200], R16 ;  /* 0x0002001008007388 */ /* 0x0101e2000000cc00 */
[----:B------:R-:W-:-:S06]  /*0b90*/  NOP ;  /* 0x0000000000007918 */ /* 0x000fcc0000000000 */
[----:B------:R-:W3:Y:S04]  /*0ba0*/  LDS.128 R40, [R39.X16] ;  /* 0x0000000027287984 */ /* 0x000ee8000000cc00 */
[----:B------:R-:W-:Y:S04]  /*0bb0*/  LDS.128 R44, [R39.X16+0x10] ;  /* 0x00001000272c7984 */ /* 0x000fe8000000cc00 */
[----:B------:R-:W-:Y:S06]  /*0bc0*/  BAR.SYNC.DEFER_BLOCKING 0x0 ;  /* 0x0000000000007b1d */ /* 0x000fec0000010000 */
[----:B------:R-:W4:Y:S04]  /*0bd0*/  LDG.E.128 R24, [R148.64] ;  /* 0x0000001c94187981 */ /* 0x000f28000c1e1d00 */
[----:B------:R-:W5:Y:S01]  /*0be0*/  LDG.E.128 R28, [R148.64+0x200] ;  /* 0x0002001c941c7981 */ /* 0x000f62000c1e1d00 */
[----:B------:R-:W-:-:S02]  /*0bf0*/  MOV R10, UR24 ;  /* 0x00000018000a7c02 */ /* 0x000fc40008000f00 */
[----:B------:R-:W-:-:S05]  /*0c00*/  MOV R11, UR25 ;  /* 0x00000019000b7c02 */ /* 0x000fca0008000f00 */
[----:B------:R-:W-:Y:S01]  /*0c10*/  IMAD.WIDE R10, R6, 0x10, R10 ;  /* 0x00000010060a7825 */ /* 0x000fe200078e020a */
[----:B----4-:R-:W-:Y:S04]  /*0c20*/  STS.128 [R8.X16], R24 ;  /* 0x0000001808007388 */ /* 0x010fe8000000cc00 */
[----:B-----5:R-:W-:Y:S01]  /*0c30*/  STS.128 [R8.X16+0x200], R28 ;  /* 0x0002001c08007388 */ /* 0x020fe2000000cc00 */
[----:B------:R-:W-:-:S06]  /*0c40*/  NOP ;  /* 0x0000000000007918 */ /* 0x000fcc0000000000 */
[----:B------:R-:W4:Y:S04]  /*0c50*/  LDS.128 R20, [R39.X16] ;  /* 0x0000000027147984 */ /* 0x000f28000000cc00 */
[----:B------:R-:W-:Y:S04]  /*0c60*/  LDS.128 R12, [R39.X16+0x10] ;  /* 0x00001000270c7984 */ /* 0x000fe8000000cc00 */
[----:B------:R-:W-:Y:S06]  /*0c70*/  BAR.SYNC.DEFER_BLOCKING 0x0 ;  /* 0x0000000000007b1d */ /* 0x000fec0000010000 */
[----:B0-----:R-:W5:Y:S04]  /*0c80*/  LDG.E.128 R16, [R10.64] ;  /* 0x0000001c0a107981 */ /* 0x001f68000c1e1d00 */
[----:B--2---:R-:W2:Y:S01]  /*0c90*/  LDG.E.128 R32, [R10.64+0x200] ;  /* 0x0002001c0a207981 */ /* 0x004ea2000c1e1d00 */
[----:B---3--:R-:W-:Y:S01]  /*0ca0*/  PRMT R7, RZ, 0x5410, R40 ;  /* 0x00005410ff077816 */ /* 0x008fe20000000028 */
[----:B------:R-:W-:Y:S01]  /*0cb0*/  BSSY B0, `(.L_x_1566) ;  /* 0x0000054000007945 */ /* 0x000fe20003800000 */
[----:B------:R-:W-:-:S02]  /*0cc0*/  MOV R9, c[0x0][0x16c] ;  /* 0x00005b0000097a02 */ /* 0x000fc40000000f00 */
[----:B----4-:R-:W-:Y:S02]  /*0cd0*/  PRMT R78, RZ, 0x5410, R20 ;  /* 0x00005410ff4e7816 */ /* 0x010fe40000000014 */
        /* <DEDUP_REMOVED lines=11> */
[----:B------:R-:W-:-:S02]  /*0d90*/  PRMT R71, RZ, 0x5410, R23 ;  /* 0x00005410ff477816 */ /* 0x000fc40000000017 */
[----:B------:R-:W-:Y:S01]  /*0da0*/  ISETP.GE.AND P5, PT, R9, 0x1, PT ;  /* 0x000000010900780c */ /* 0x000fe20003fa6270 */
[----:B------:R-:W-:Y:S01]  /*0db0*/  FADD.FTZ R73, R22, UR5 ;  /* 0x0000000516497e21 */ /* 0x000fe20008010000 */
[----:B------:R-:W-:Y:S01]  /*0dc0*/  FSETP.GTU.FTZ.AND P3, PT, R77, 20, PT ;  /* 0x41a000004d00780b */ /* 0x000fe20003f7c000 */
[----:B------:R-:W-:Y:S01]  /*0dd0*/  FADD.FTZ R71, R71, UR5 ;  /* 0x0000000547477e21 */ /* 0x000fe20008010000 */
[----:B------:R-:W-:Y:S02]  /*0de0*/  FSETP.GTU.FTZ.AND P2, PT, R76, 20, PT ;  /* 0x41a000004c00780b */ /* 0x000fe40003f5c000 */
[----:B------:R-:W-:Y:S02]  /*0df0*/  FSETP.GTU.FTZ.AND P1, PT, R75, 20, PT ;  /* 0x41a000004b00780b */ /* 0x000fe40003f3c000 */
[----:B------:R-:W-:Y:S02]  /*0e00*/  FSETP.GTU.FTZ.AND P0, PT, R74, 20, PT ;  /* 0x41a000004a00780b */ /* 0x000fe40003f1c000 */
[----:B------:R-:W-:-:S02]  /*0e10*/  FSETP.GTU.FTZ.AND P6, PT, R73, 20, PT ;  /* 0x41a000004900780b */ /* 0x000fc40003fdc000 */
[----:B------:R-:W-:Y:S01]  /*0e20*/  PRMT R20, RZ, 0x5410, R44 ;  /* 0x00005410ff147816 */ /* 0x000fe2000000002c */
[----:B-----5:R-:W-:Y:S04]  /*0e30*/  STS.128 [R8.X16], R16 ;  /* 0x0000001008007388 */ /* 0x020fe8000000cc00 */
[----:B--2---:R-:W-:Y:S01]  /*0e40*/  STS.128 [R8.X16+0x200], R32 ;  /* 0x0002002008007388 */ /* 0x004fe2000000cc00 */
[----:B------:R-:W-:-:S06]  /*0e50*/  NOP ;  /* 0x0000000000007918 */ /* 0x000fcc0000000000 */
[----:B------:R-:W0:Y:S04]  /*0e60*/  LDS.128 R24, [R39.X16] ;  /* 0x0000000027187984 */ /* 0x000e28000000cc00 */
[----:B------:R2:W3:Y:S01]  /*0e70*/  LDS.128 R16, [R39.X16+0x10] ;  /* 0x0000100027107984 */ /* 0x0004e2000000cc00 */
        /* <DEDUP_REMOVED lines=8> */
[----:B------:R-:W-:Y:S02]  /*0f00*/  PRMT R7, RZ, 0x5410, R41 ;  /* 0x00005410ff077816 */ /* 0x000fe40000000029 */
[----:B------:R-:W-:Y:S02]  /*0f10*/  PRMT R80, RZ, 0x7610, R26 ;  /* 0x00007610ff507816 */ /* 0x000fe4000000001a */
[----:B------:R-:W-:Y:S01]  /*0f20*/  PRMT R79, RZ, 0x5410, R27 ;  /* 0x00005410ff4f7816 */ /* 0x000fe2000000001b */
[----:B------:R-:W-:Y:S01]  /*0f30*/  FFMA.FTZ R7, R83, R7, R0 ;  /* 0x0000000753077223 */ /* 0x000fe20000010000 */
[----:B------:R-:W-:-:S02]  /*0f40*/  PRMT R0, RZ, 0x7610, R41 ;  /* 0x00007610ff007816 */ /* 0x000fc40000000029 */
        /* <DEDUP_REMOVED lines=10> */
[----:B------:R-:W-:Y:S05]  /*0ff0*/  @P4 BRA `(.L_x_1567) ;  /* 0x000001f000004947 */ /* 0x000fea0003800000 */
[----:B--23--:R-:W-:Y:S01]  /*1000*/  FMUL.FTZ R78, R78, 1.4426950216293334961 ;  /* 0x3fb8aa3b4e4e7820 */ /* 0x00cfe20000410000 */
        /* <DEDUP_REMOVED lines=30> */
.L_x_1567:
[----:B--23--:R-:W-:Y:S05]  /*11f0*/  BSYNC B0 ;  /* 0x0000000000007941 */ /* 0x00cfea0003800000 */
.L_x_1566:
        /* <DEDUP_REMOVED lines=41> */
.L_x_1569:
[----:B------:R-:W-:Y:S05]  /*1490*/  BSYNC B0 ;  /* 0x0000000000007941 */ /* 0x000fea0003800000 */
.L_x_1568:
        /* <DEDUP_REMOVED lines=39> */
.L_x_1571:
[----:B------:R-:W-:Y:S05]  /*1710*/  BSYNC B0 ;  /* 0x0000000000007941 */ /* 0x000fea0003800000 */
.L_x_1570:
        /* <DEDUP_REMOVED lines=39> */
.L_x_1573:
[----:B------:R-:W-:Y:S05]  /*1990*/  BSYNC B0 ;  /* 0x0000000000007941 */ /* 0x000fea0003800000 */
.L_x_1572:
        /* <DEDUP_REMOVED lines=39> */
.L_x_1575:
[----:B------:R-:W-:Y:S05]  /*1c10*/  BSYNC B0 ;  /* 0x0000000000007941 */ /* 0x000fea0003800000 */
.L_x_1574:
        /* <DEDUP_REMOVED lines=39> */
.L_x_1577:
[----:B------:R-:W-:Y:S05]  /*1e90*/  BSYNC B0 ;  /* 0x0000000000007941 */ /* 0x000fea0003800000 */
.L_x_1576:
        /* <DEDUP_REMOVED lines=39> */
.L_x_1579:
[----:B------:R-:W-:Y:S05]  /*2110*/  BSYNC B0 ;  /* 0x0000000000007941 */ /* 0x000fea0003800000 */
.L_x_1578:
        /* <DEDUP_REMOVED lines=39> */
.L_x_1581:
[----:B------:R-:W-:Y:S05]  /*2390*/  BSYNC B0 ;  /* 0x0000000000007941 */ /* 0x000fea0003800000 */
.L_x_1580:
[--C-:B------:R-:W-:Y:S01]  /*23a0*/  PRMT R94, RZ, 0x5410, R15.reuse ;  /* 0x00005410ff5e7816 */ /* 0x100fe2000000000f */
[----:B------:R-:W-:Y:S01]  /*23b0*/  BSSY B0, `(.L_x_1582) ;  /* 0x0000028000007945 */ /* 0x000fe20003800000 */
[----:B------:R-:W-:Y:S01]  /*23c0*/  HFMA2.MMA R7, -RZ, RZ, 0, 0 ;  /* 0x00000000ff077435 */ /* 0x000fe200000001ff */
[----:B------:R-:W-:Y:S01]  /*23d0*/  FSETP.GTU.FTZ.AND P3, PT, R95, 20, PT ;  /* 0x41a000005f00780b */ /* 0x000fe20003f7c000 */
[----:B------:R-:W-:Y:S01]  /*23e0*/  HFMA2.MMA R9, -RZ, RZ, 0, 0 ;  /* 0x00000000ff097435 */ /* 0x000fe200000001ff */
[----:B------:R-:W-:Y:S01]  /*23f0*/  MOV R10, RZ ;  /* 0x000000ff000a7202 */ /* 0x000fe20000000f00 */
[----:B------:R-:W-:Y:S01]  /*2400*/  FADD.FTZ R94, R94, UR5 ;  /* 0x000000055e5e7e21 */ /* 0x000fe20008010000 */
[----:B------:R-:W-:Y:S02]  /*2410*/  MOV R12, RZ ;  /* 0x000000ff000c7202 */ /* 0x000fe40000000f00 */
[----:B------:R-:W-:Y:S01]  /*2420*/  PRMT R15, RZ, 0x7610, R15 ;  /* 0x00007610ff0f7816 */ /* 0x000fe2000000000f */
[----:B------:R-:W-:Y:S05]  /*2430*/  @P2 BRA `(.L_x_1583) ;  /* 0x000001f000002947 */ /* 0x000fea0003800000 */
[----:B------:R-:W-:Y:S01]  /*2440*/  FMUL.FTZ R66, R66, 1.4426950216293334961 ;  /* 0x3fb8aa3b42427820 */ /* 0x000fe20000410000 */
[----:B------:R-:W-:-:S02]  /*2450*/  MOV R17, 0x3e800000 ;  /* 0x3e80000000117802 */ /* 0x000fc40000000f00 */
        /* <DEDUP_REMOVED lines=29> */
.L_x_1583:
[----:B------:R-:W-:Y:S05]  /*2630*/  BSYNC B0 ;  /* 0x0000000000007941 */ /* 0x000fea0003800000 */
.L_x_1582:
[----:B------:R-:W-:Y:S01]  /*2640*/  BSSY B0, `(.L_x_1584) ;  /* 0x0000027000007945 */ /* 0x000fe20003800000 */
[----:B------:R-:W-:Y:S01]  /*2650*/  HFMA2.MMA R64, -RZ, RZ, 0, 0 ;  /* 0x00000000ff407435 */ /* 0x000fe200000001ff */
[----:B------:R-:W-:Y:S01]  /*2660*/  FSETP.GTU.FTZ.AND P2, PT, R94, 20, PT ;  /* 0x41a000005e00780b */ /* 0x000fe20003f5c000 */
[----:B------:R-:W-:Y:S01]  /*2670*/  HFMA2.MMA R35, -RZ, RZ, 0, 0 ;  /* 0x00000000ff237435 */ /* 0x000fe200000001ff */
[----:B------:R-:W-:Y:S01]  /*2680*/  CS2R R36, SRZ ;  /* 0x0000000000247805 */ /* 0x000fe2000001ff00 */
[----:B------:R-:W-:Y:S01]  /*2690*/  MOV R38, RZ ;  /* 0x000000ff00267202 */ /* 0x000fe20000000f00 */
        /* <DEDUP_REMOVED lines=33> */
.L_x_1585:
[----:B------:R-:W-:Y:S05]  /*28b0*/  BSYNC B0 ;  /* 0x0000000000007941 */ /* 0x000fea0003800000 */
.L_x_1584:
[----:B------:R-:W-:Y:S01]  /*28c0*/  BSSY B0, `(.L_x_1586) ;  /* 0x0000026000007945 */ /* 0x000fe20003800000 */
[----:B------:R-:W-:Y:S01]  /*28d0*/  HFMA2.MMA R34, -RZ, RZ, 0, 0 ;  /* 0x00000000ff227435 */ /* 0x000fe200000001ff */
[----:B------:R-:W-:Y:S01]  /*28e0*/  FSETP.GTU.FTZ.AND P1, PT, R96, 20, PT ;  /* 0x41a000006000780b */ /* 0x000fe20003f3c000 */
[----:B------:R-:W-:Y:S01]  /*28f0*/  CS2R R32, SRZ ;  /* 0x0000000000207805 */ /* 0x000fe2000001ff00 */
[----:B------:R-:W-:Y:S01]  /*2900*/  CS2R R30, SRZ ;  /* 0x00000000001e7805 */ /* 0x000fe2000001ff00 */
[----:B------:R-:W-:Y:S01]  /*2910*/  MOV R29, RZ ;  /* 0x000000ff001d7202 */ /* 0x000fe20000000f00 */
        /* <DEDUP_REMOVED lines=32> */
.L_x_1587:
[----:B------:R-:W-:Y:S05]  /*2b20*/  BSYNC B0 ;  /* 0x0000000000007941 */ /* 0x000fea0003800000 */
.L_x_1586:
        /* <DEDUP_REMOVED lines=33> */
.L_x_1589:
[----:B------:R-:W-:Y:S05]  /*2d40*/  BSYNC B0 ;  /* 0x0000000000007941 */ /* 0x000fea0003800000 */
.L_x_1588:
        /* <DEDUP_REMOVED lines=33> */
.L_x_1591:
[----:B------:R-:W-:Y:S05]  /*2f60*/  BSYNC B0 ;  /* 0x0000000000007941 */ /* 0x000fea0003800000 */
.L_x_1590:
        /* <DEDUP_REMOVED lines=33> */
.L_x_1593:
[----:B------:R-:W-:Y:S05]  /*3180*/  BSYNC B0 ;  /* 0x0000000000007941 */ /* 0x000fea0003800000 */
.L_x_1592:
        /* <DEDUP_REMOVED lines=33> */
.L_x_1595:
[----:B------:R-:W-:Y:S05]  /*33a0*/  BSYNC B0 ;  /* 0x0000000000007941 */ /* 0x000fea0003800000 */
.L_x_1594:
        /* <DEDUP_REMOVED lines=33> */
.L_x_1597:
[----:B------:R-:W-:Y:S05]  /*35c0*/  BSYNC B0 ;  /* 0x0000000000007941 */ /* 0x000fea0003800000 */
.L_x_1596:
[----:B------:R-:W-:Y:S01]  /*35d0*/  BAR.SYNC.DEFER_BLOCKING 0x0 ;  /* 0x0000000000007b1d */ /* 0x000fe20000010000 */
[----:B------:R-:W-:Y:S01]  /*35e0*/  HFMA2.MMA R27, -RZ, RZ, 0, 0 ;  /* 0x00000000ff1b7435 */ /* 0x000fe200000001ff */
[----:B-1----:R-:W-:Y:S02]  /*35f0*/  FMUL.FTZ R28, R85, UR4 ;  /* 0x00000004551c7c20 */ /* 0x002fe40008410000 */
        /* <DEDUP_REMOVED lines=20> */
.L_x_1646:
        /* <DEDUP_REMOVED lines=8> */
[----:B------:R-:W-:Y:S02]  /*37c0*/  UIMAD.WIDE.U32 UR30, UR7, UR32, UR30 ;  /* 0x00000020071e72a5 */ /* 0x000fe4000f8e001e */
[----:B------:R-:W-:-:S03]  /*37d0*/  UIMAD UR38, UR7, UR33, UR38 ;  /* 0x00000021072672a4 */ /* 0x000fc6000f8e0226 */
[----:B------:R-:W-:Y:S02]  /*37e0*/  ULDC.64 UR32, c[0x0][0x220] ;  /* 0x0000880000207ab9 */ /* 0x000fe40000000a00 */
[----:B------:R-:W-:Y:S02]  /*37f0*/  UIADD3 UR31, UR31, UR38, URZ ;  /* 0x000000261f1f7290 */ /* 0x000fe4000fffe03f */
[----:B------:R-:W-:Y:S02]  /*3800*/  ULEA UR32, UP0, UR30, UR32, 0x2 ;  /* 0x000000201e207291 */ /* 0x000fe4000f80103f */
[----:B------:R-:W-:Y:S02]  /*3810*/  ULDC.64 UR38, c[0x0][0x1c0] ;  /* 0x0000700000267ab9 */ /* 0x000fe40000000a00 */
[----:B------:R-:W-:Y:S02]  /*3820*/  ULEA.HI.X UR33, UR30, UR33, UR31, 0x2, UP0 ;  /* 0x000000211e217291 */ /* 0x000fe400080f141f */
[----:B------:R-:W-:-:S04]  /*3830*/  MOV R48, UR32 ;  /* 0x0000002000307c02 */ /* 0x000fc80008000f00 */
[----:B------:R-:W-:-:S05]  /*3840*/  MOV R49, UR33 ;  /* 0x0000002100317c02 */ /* 0x000fca0008000f00 */
[----:B------:R0:W2:Y:S01]  /*3850*/  LDG.E R59, [R48.64] ;  /* 0x0000001c303b7981 */ /* 0x0000a2000c1e1900 */
[----:B------:R-:W-:Y:S02]  /*3860*/  UIMAD UR32, UR37, UR38, URZ ;  /* 0x00000026252072a4 */ /* 0x000fe4000f8e023f */
[----:B------:R-:W-:Y:S02]  /*3870*/  UIMAD.WIDE.U32 UR30, UR7, UR38, URZ ;  /* 0x00000026071e72a5 */ /* 0x000fe4000f8e003f */
[----:B------:R-:W-:Y:S02]  /*3880*/  UIMAD UR32, UR7, UR39, UR32 ;  /* 0x00000027072072a4 */ /* 0x000fe4000f8e0220 */
[----:B------:R-:W-:Y:S02]  /*3890*/  ULEA UR33, UP0, UR30, UR26, 0x1 ;  /* 0x0000001a1e217291 */ /* 0x000fe4000f80083f */
[----:B------:R-:W-:Y:S02]  /*38a0*/  UIADD3 UR31, UR31, UR32, URZ ;  /* 0x000000201f1f7290 */ /* 0x000fe4000fffe03f */
[----:B------:R-:W-:-:S02]  /*38b0*/  ULDC.64 UR38, c[0x0][0x198] ;  /* 0x0000660000267ab9 */ /* 0x000fc40000000a00 */
[----:B------:R-:W-:Y:S01]  /*38c0*/  ULEA.HI.X UR30, UR30, UR27, UR31, 0x1, UP0 ;  /* 0x0000001b1e1e7291 */ /* 0x000fe200080f0c1f */
[----:B------:R-:W-:-:S05]  /*38d0*/  MOV R56, UR33 ;  /* 0x0000002100387c02 */ /* 0x000fca0008000f00 */
        /* <DEDUP_REMOVED lines=20> */
[C---:B------:R-:W-:Y:S01]  /*3a20*/  LOP3.LUT P0, RZ, R4.reuse, 0x1f, RZ, 0xc0, !PT ;  /* 0x0000001f04ff7812 */ /* 0x040fe2000780c0ff */
[----:B------:R-:W-:Y:S01]  /*3a30*/  HFMA2.MMA R103, -RZ, RZ, 0, 4.76837158203125e-07 ;  /* 0x00000008ff677435 */ /* 0x000fe200000001ff */
[----:B------:R-:W-:Y:S01]  /*3a40*/  MOV R58, UR19 ;  /* 0x00000013003a7c02 */ /* 0x000fe20008000f00 */
[----:B------:R-:W-:Y:S01]  /*3a50*/  ULEA.HI UR31, UR30, UR30, URZ, 0x1 ;  /* 0x0000001e1e1f7291 */ /* 0x000fe2000f8f083f */
[----:B------:R-:W-:Y:S01]  /*3a60*/  ISETP.NE.AND P1, PT, R4, RZ, PT ;  /* 0x000000ff0400720c */ /* 0x000fe20003f25270 */
[----:B------:R-:W-:Y:S01]  /*3a70*/  HFMA2.MMA R98, -RZ, RZ, 1.875, 0 ;  /* 0x3f800000ff627435 */ /* 0x000fe200000001ff */
[----:B------:R-:W-:Y:S01]  /*3a80*/  ISETP.LT.OR P0, PT, R58, 0x2, P0 ;  /* 0x000000023a00780c */ /* 0x000fe20000701670 */
[----:B------:R-:W-:Y:S01]  /*3a90*/  ULOP3.LUT UR31, UR31, 0xfffffe, URZ, 0xc0, !UPT ;  /* 0x00fffffe1f1f7892 */ /* 0x000fe2000f8ec03f */
[----:B0-----:R-:W-:-:S02]  /*3aa0*/  MOV R56, UR19 ;  /* 0x0000001300387c02 */ /* 0x001fc40008000f00 */
[----:B------:R-:W-:Y:S01]  /*3ab0*/  MOV R60, 0x100 ;  /* 0x00000100003c7802 */ /* 0x000fe20000000f00 */
[----:B------:R-:W-:Y:S01]  /*3ac0*/  UIADD3 UR31, UR30, -UR31, URZ ;  /* 0x8000001f1e1f7290 */ /* 0x000fe2000fffe03f */
[----:B------:R-:W-:Y:S02]  /*3ad0*/  IADD3 R58, R4, 0x200, RZ ;  /* 0x00000200043a7810 */ /* 0x000fe40007ffe0ff */
[----:B------:R-:W-:-:S03]  /*3ae0*/  MOV R99, RZ ;  /* 0x000000ff00637202 */ /* 0x000fc60000000f00 */
[----:B------:R-:W-:Y:S02]  /*3af0*/  MOV R57, UR31 ;  /* 0x0000001f00397c02 */ /* 0x000fe40008000f00 */
[----:B------:R-:W-:-:S03]  /*3b00*/  @!P0 IADD3 R56, R56, -0x2, RZ ;  /* 0xfffffffe38388810 */ /* 0x000fc60007ffe0ff */
[----:B------:R-:W-:-:S05]  /*3b10*/  @!P1 IMAD R58, R57, R60, UR7 ;  /* 0x00000007393a9e24 */ /* 0x000fca000f8e023c */
[----:B------:R-:W-:Y:S02]  /*3b20*/  SHF.L.U32 R105, R58, 0x2, RZ ;  /* 0x000000023a697819 */ /* 0x000fe400000006ff */
[----:B------:R-:W-:Y:S02]  /*3b30*/  PRMT R151, RZ, 0x5410, R40 ;  /* 0x00005410ff977816 */ /* 0x000fe40000000028 */
[----:B------:R-:W-:-:S03]  /*3b40*/  PRMT R145, RZ, 0x5410, R41 ;  /* 0x00005410ff917816 */ /* 0x000fc60000000029 */
[----:B------:R-:W-:Y:S01]  /*3b50*/  FMUL.FTZ R151, R151, R78 ;  /* 0x0000004e97977220 */ /* 0x000fe20000410000 */
[----:B------:R-:W-:Y:S01]  /*3b60*/  PRMT R164, RZ, 0x7610, R41 ;  /* 0x00007610ffa47816 */ /* 0x000fe20000000029 */
[----:B------:R-:W-:Y:S01]  /*3b70*/  FMUL.FTZ R145, R145, R76 ;  /* 0x0000004c91917220 */ /* 0x000fe20000410000 */
[----:B------:R-:W-:-:S03]  /*3b80*/  PRMT R160, RZ, 0x7610, R42 ;  /* 0x00007610ffa07816 */ /* 0x000fc6000000002a */
[----:B------:R-:W-:Y:S01]  /*3b90*/  FMUL.FTZ R164, R164, R75 ;  /* 0x0000004ba4a47220 */ /* 0x000fe20000410000 */
[--C-:B------:R-:W-:Y:S01]  /*3ba0*/  PRMT R158, RZ, 0x5410, R43.reuse ;  /* 0x00005410ff9e7816 */ /* 0x100fe2000000002b */
[----:B------:R-:W-:Y:S01]  /*3bb0*/  FMUL.FTZ R160, R160, R73 ;  /* 0x00000049a0a07220 */ /* 0x000fe20000410000 */
[----:B------:R-:W-:-:S03]  /*3bc0*/  PRMT R143, RZ, 0x7610, R43 ;  /* 0x00007610ff8f7816 */ /* 0x000fc6000000002b */
[----:B------:R-:W-:Y:S02]  /*3bd0*/  FMUL.FTZ R158, R158, R71 ;  /* 0x000000479e9e7220 */ /* 0x000fe40000410000 */
[----:B------:R-:W-:Y:S01]  /*3be0*/  FMUL.FTZ R143, R143, R68 ;  /* 0x000000448f8f7220 */ /* 0x000fe20000410000 */
[----:B------:R-:W-:Y:S02]  /*3bf0*/  PRMT R154, RZ, 0x5410, R45 ;  /* 0x00005410ff9a7816 */ /* 0x000fe4000000002d */
[----:B------:R-:W-:-:S03]  /*3c00*/  PRMT R152, RZ, 0x5410, R46 ;  /* 0x00005410ff987816 */ /* 0x000fc6000000002e */
[----:B------:R-:W-:Y:S02]  /*3c10*/  FMUL.FTZ R154, R154, R87 ;  /* 0x000000579a9a7220 */ /* 0x000fe40000410000 */
[----:B------:R-:W-:Y:S01]  /*3c20*/  FMUL.FTZ R152, R152, R91 ;  /* 0x0000005b98987220 */ /* 0x000fe20000410000 */
[----:B------:R-:W-:Y:S01]  /*3c30*/  BSSY B0, `(.L_x_1599) ;  /* 0x000007c000007945 */ /* 0x000fe20003800000 */
[----:B--2---:R0:W1:Y:S02]  /*3c40*/  R2UR UR33, R59 ;  /* 0x000000003b2173c2 */ /* 0x00406400000e0000 */
[----:B0-----:R-:W-:-:S05]  /*3c50*/  MOV R59, c[0x0][0x16c] ;  /* 0x00005b00003b7a02 */ /* 0x001fca0000000f00 */
[----:B------:R-:W-:-:S04]  /*3c60*/  @!P0 IMAD R56, R56, R59, UR7 ;  /* 0x0000000738388e24 */ /* 0x000fc8000f8e023b */
[----:B------:R-:W-:Y:S01]  /*3c70*/  @!P0 IMAD.WIDE R102, R56, R103, UR10 ;  /* 0x0000000a38668e25 */ /* 0x000fe2000f8e0267 */
[----:B-1----:R-:W-:-:S05]  /*3c80*/  MOV R110, UR33 ;  /* 0x00000021006e7c02 */ /* 0x002fca0008000f00 */
[----:B------:R-:W-:Y:S01]  /*3c90*/  FMUL.FTZ R110, R110, 1.4426950216293334961 ;  /* 0x3fb8aa3b6e6e7820 */ /* 0x000fe20000410000 */
[----:B---3--:R0:W-:Y:S03]  /*3ca0*/  STS.128 [R8.X16], R48 ;  /* 0x0000003008007388 */ /* 0x0081e6000000cc00 */
[----:B------:R-:W-:Y:S01]  /*3cb0*/  FMUL.FTZ R146, R110, R78 ;  /* 0x0000004e6e927220 */ /* 0x000fe20000410000 */
[----:B----4-:R1:W-:Y:S01]  /*3cc0*/  STS.128 [R8.X16+0x200], R52 ;  /* 0x0002003408007388 */ /* 0x0103e2000000cc00 */
[----:B------:R-:W-:-:S06]  /*3cd0*/  NOP ;  /* 0x0000000000007918 */ /* 0x000fcc0000000000 */
[----:B------:R-:W2:Y:S01]  /*3ce0*/  MUFU.EX2 R146, R146 ;  /* 0x0000009200927308 */ /* 0x000ea20000000800 */
[----:B------:R-:W3:Y:S04]  /*3cf0*/  LDS.128 R56, [R39.X16] ;  /* 0x0000000027387984 */ /* 0x000ee8000000cc00 */
[----:B------:R-:W4:Y:S04]  /*3d00*/  LDS.128 R60, [R39.X16+0x10] ;  /* 0x00001000273c7984 */ /* 0x000f28000000cc00 */
[----:B--2---:R3:W-:Y:S04]  /*3d10*/  STS [R105+0x3be0], R146 ;  /* 0x003be09269007388 */ /* 0x0047e80000000800 */
[----:B------:R-:W-:Y:S01]  /*3d20*/  BAR.SYNC.DEFER_BLOCKING 0x0 ;  /* 0x0000000000007b1d */ /* 0x000fe20000010000 */
[----:B------:R-:W-:-:S02]  /*3d30*/  FMUL.FTZ R101, R110, R77 ;  /* 0x0000004d6e657220 */ /* 0x000fc40000410000 */
[C---:B------:R-:W-:Y:S02]  /*3d40*/  FMUL.FTZ R100, R110.reuse, R76 ;  /* 0x0000004c6e647220 */ /* 0x040fe40000410000 */
[C---:B------:R-:W-:Y:S02]  /*3d50*/  FMUL.FTZ R97, R110.reuse, R75 ;  /* 0x0000004b6e617220 */ /* 0x040fe40000410000 */
[----:B------:R-:W2:Y:S01]  /*3d60*/  MUFU.EX2 R101, R101 ;  /* 0x0000006500657308 */ /* 0x000ea20000000800 */
[C---:B0-----:R-:W-:Y:S02]  /*3d70*/  FMUL.FTZ R50, R110.reuse, R73 ;  /* 0x000000496e327220 */ /* 0x041fe40000410000 */
[----:B------:R-:W-:-:S05]  /*3d80*/  FMUL.FTZ R49, R110, R74 ;  /* 0x0000004a6e317220 */ /* 0x000fca0000410000 */
[----:B------:R-:W0:Y:S01]  /*3d90*/  MUFU.EX2 R100, R100 ;  /* 0x0000006400647308 */ /* 0x000e220000000800 */
[----:B-1----:R-:W-:Y:S01]  /*3da0*/  PRMT R53, RZ, 0x5410, R42 ;  /* 0x00005410ff357816 */ /* 0x002fe2000000002a */
[----:B------:R1:W5:Y:S06]  /*3db0*/  @!P0 LDG.E.64 R98, [R102.64] ;  /* 0x0000001c66628981 */ /* 0x00036c000c1e1b00 */
[----:B------:R-:W1:Y:S01]  /*3dc0*/  MUFU.EX2 R97, R97 ;  /* 0x0000006100617308 */ /* 0x000e620000000800 */
[----:B------:R-:W-:Y:S01]  /*3dd0*/  FMUL.FTZ R119, R110, R71 ;  /* 0x000000476e777220 */ /* 0x000fe20000410000 */
[----:B------:R-:W-:Y:S01]  /*3de0*/  ISETP.NE.AND P0, PT, R4, 0x7f, PT ;  /* 0x0000007f0400780c */ /* 0x000fe20003f05270 */
[----:B------:R-:W-:Y:S01]  /*3df0*/  FMUL.FTZ R162, R53, R74 ;  /* 0x0000004a35a27220 */ /* 0x000fe20000410000 */
[--C-:B------:R-:W-:Y:S01]  /*3e00*/  PRMT R55, RZ, 0x5410, R44.reuse ;  /* 0x00005410ff377816 */ /* 0x100fe2000000002c */
[----:B--2---:R-:W-:Y:S01]  /*3e10*/  FMUL.FTZ R53, R146, R101 ;  /* 0x0000006592357220 */ /* 0x004fe20000410000 */
[----:B------:R-:W-:Y:S01]  /*3e20*/  PRMT R54, RZ, 0x7610, R44 ;  /* 0x00007610ff367816 */ /* 0x000fe2000000002c */
[----:B------:R-:W-:Y:S01]  /*3e30*/  FMUL.FTZ R118, R110, R68 ;  /* 0x000000446e767220 */ /* 0x000fe20000410000 */
[----:B------:R-:W2:Y:S01]  /*3e40*/  MUFU.EX2 R49, R49 ;  /* 0x0000003100317308 */ /* 0x000ea20000000800 */
[----:B0-----:R-:W-:Y:S01]  /*3e50*/  FMUL.FTZ R52, R100, R53 ;  /* 0x0000003564347220 */ /* 0x001fe20000410000 */
[--C-:B---3--:R-:W-:Y:S01]  /*3e60*/  PRMT R105, RZ, 0x5410, R58.reuse ;  /* 0x00005410ff697816 */ /* 0x108fe2000000003a */
[C---:B------:R-:W-:Y:S01]  /*3e70*/  FMUL.FTZ R117, R110.reuse, R66 ;  /* 0x000000426e757220 */ /* 0x040fe20000410000 */
[----:B------:R-:W-:Y:S01]  /*3e80*/  PRMT R108, RZ, 0x7610, R58 ;  /* 0x00007610ff6c7816 */ /* 0x000fe2000000003a */
[C---:B------:R-:W-:Y:S01]  /*3e90*/  FMUL.FTZ R116, R110.reuse, R89 ;  /* 0x000000596e747220 */ /* 0x040fe20000410000 */
[----:B------:R0:W3:Y:S01]  /*3ea0*/  R2UR UR37, R104 ;  /* 0x00000000682573c2 */ /* 0x0000e200000e0000 */
[C---:B------:R-:W-:Y:S01]  /*3eb0*/  FMUL.FTZ R115, R110.reuse, R87 ;  /* 0x000000576e737220 */ /* 0x040fe20000410000 */
[----:B-1----:R1:W4:Y:S01]  /*3ec0*/  MUFU.EX2 R103, R50 ;  /* 0x0000003200677308 */ /* 0x0023220000000800 */
[----:B------:R-:W-:Y:S01]  /*3ed0*/  FMUL.FTZ R52, R97, R52 ;  /* 0x0000003461347220 */ /* 0x000fe20000410000 */
[----:B------:R0:W3:Y:S01]  /*3ee0*/  @P0 LDS R124, [R4.X4+0x43e4] ;  /* 0x0043e400047c0984 */ /* 0x0000e20000004800 */
[C---:B------:R-:W-:Y:S01]  /*3ef0*/  FMUL.FTZ R114, R110.reuse, R93 ;  /* 0x0000005d6e727220 */ /* 0x040fe20000410000 */
[----:B------:R-:W-:Y:S01]  /*3f00*/  PRMT R58, RZ, 0x7610, R46 ;  /* 0x00007610ff3a7816 */ /* 0x000fe2000000002e */
[C---:B------:R-:W-:Y:S01]  /*3f10*/  FMUL.FTZ R113, R110.reuse, R91 ;  /* 0x0000005b6e717220 */ /* 0x040fe20000410000 */
[----:B------:R-:W-:Y:S01]  /*3f20*/  PRMT R48, RZ, 0x5410, R56 ;  /* 0x00005410ff307816 */ /* 0x000fe20000000038 */
[----:B------:R-:W-:Y:S01]  /*3f30*/  FMUL.FTZ R156, R55, R66 ;  /* 0x00000042379c7220 */ /* 0x000fe20000410000 */
[----:B------:R-:W4:Y:S01]  /*3f40*/  MUFU.EX2 R119, R119 ;  /* 0x0000007700777308 */ /* 0x000f220000000800 */
[----:B-1----:R-:W-:Y:S01]  /*3f50*/  PRMT R50, RZ, 0x7610, R40 ;  /* 0x00007610ff327816 */ /* 0x002fe20000000028 */
[----:B--2---:R-:W-:Y:S01]  /*3f60*/  FMUL.FTZ R52, R49, R52 ;  /* 0x0000003431347220 */ /* 0x004fe20000410000 */
[----:B0-----:R-:W-:Y:S01]  /*3f70*/  PRMT R104, RZ, 0x7610, R56 ;  /* 0x00007610ff687816 */ /* 0x001fe20000000038 */
[----:B------:R-:W-:Y:S01]  /*3f80*/  FMUL.FTZ R112, R110, R95 ;  /* 0x0000005f6e707220 */ /* 0x000fe20000410000 */
[----:B------:R-:W-:Y:S01]  /*3f90*/  PRMT R51, RZ, 0x7610, R47 ;  /* 0x00007610ff337816 */ /* 0x000fe2000000002f */
[----:B------:R-:W-:Y:S01]  /*3fa0*/  FMUL.FTZ R147, R50, R77 ;  /* 0x0000004d32937220 */ /* 0x000fe20000410000 */
[----:B------:R-:W-:Y:S01]  /*3fb0*/  PRMT R56, RZ, 0x7610, R45 ;  /* 0x00007610ff387816 */ /* 0x000fe2000000002d */
[----:B------:R-:W0:Y:S01]  /*3fc0*/  MUFU.EX2 R118, R118 ;  /* 0x0000007600767308 */ /* 0x000e220000000800 */
[----:B----4-:R-:W-:Y:S01]  /*3fd0*/  FMUL.FTZ R52, R103, R52 ;  /* 0x0000003467347220 */ /* 0x010fe20000410000 */
[----:B------:R-:W-:Y:S01]  /*3fe0*/  PRMT R107, RZ, 0x5410, R59 ;  /* 0x00005410ff6b7816 */ /* 0x000fe2000000003b */
[----:B------:R-:W-:Y:S01]  /*3ff0*/  FFMA.FTZ R50, R151, R101, R147 ;  /* 0x0000006597327223 */ /* 0x000fe20000010093 */
[----:B------:R-:W-:Y:S01]  /*4000*/  PRMT R120, RZ, 0x7610, R59 ;  /* 0x00007610ff787816 */ /* 0x000fe2000000003b */
[----:B------:R-:W-:Y:S01]  /*4010*/  FMUL.FTZ R141, R54, R89 ;  /* 0x00000059368d7220 */ /* 0x000fe20000410000 */
[----:B------:R-:W-:Y:S01]  /*4020*/  PRMT R102, RZ, 0x5410, R57 ;  /* 0x00005410ff667816 */ /* 0x000fe20000000039 */
[----:B------:R-:W-:Y:S01]  /*4030*/  FFMA.FTZ R50, R100, R50, R145 ;  /* 0x0000003264327223 */ /* 0x000fe20000010091 */
[----:B------:R-:W1:Y:S01]  /*4040*/  MUFU.EX2 R117, R117 ;  /* 0x0000007500757308 */ /* 0x000e620000000800 */
[----:B------:R-:W-:Y:S01]  /*4050*/  FMUL.FTZ R53, R119, R52 ;  /* 0x0000003477357220 */ /* 0x000fe20000410000 */
[----:B------:R-:W-:Y:S01]  /*4060*/  PRMT R106, RZ, 0x7610, R57 ;  /* 0x00007610ff6a7816 */ /* 0x000fe20000000039 */
[----:B------:R-:W-:Y:S01]  /*4070*/  FFMA.FTZ R50, R97, R50, R164 ;  /* 0x0000003261327223 */ /* 0x000fe200000100a4 */
[----:B------:R-:W-:Y:S01]  /*4080*/  PRMT R57, RZ, 0x5410, R47 ;  /* 0x00005410ff397816 */ /* 0x000fe2000000002f */
[----:B------:R-:W-:Y:S01]  /*4090*/  FMUL.FTZ R111, R110, R94 ;  /* 0x0000005e6e6f7220 */ /* 0x000fe20000410000 */
[----:B------:R-:W-:Y:S01]  /*40a0*/  PRMT R121, RZ, 0x7610, R60 ;  /* 0x00007610ff797816 */ /* 0x000fe2000000003c */
[----:B------:R-:W-:Y:S01]  /*40b0*/  FFMA.FTZ R50, R49, R50, R162 ;  /* 0x0000003231327223 */ /* 0x000fe200000100a2 */
[----:B------:R-:W2:Y:S01]  /*40c0*/  MUFU.EX2 R116, R116 ;  /* 0x0000007400747308 */ /* 0x000ea20000000800 */
[----:B0-----:R-:W-:Y:S01]  /*40d0*/  FMUL.FTZ R52, R118, R53 ;  /* 0x0000003576347220 */ /* 0x001fe20000410000 */
[----:B------:R-:W-:Y:S01]  /*40e0*/  PRMT R122, RZ, 0x7610, R61 ;  /* 0x00007610ff7a7816 */ /* 0x000fe2000000003d */
[----:B------:R-:W-:Y:S01]  /*40f0*/  FFMA.FTZ R50, R103, R50, R160 ;  /* 0x0000003267327223 */ /* 0x000fe200000100a0 */
[----:B------:R-:W-:Y:S01]  /*4100*/  PRMT R123, RZ, 0x7610, R62 ;  /* 0x00007610ff7b7816 */ /* 0x000fe2000000003e */
[----:B------:R-:W-:Y:S01]  /*4110*/  FMUL.FTZ R59, R58, R95 ;  /* 0x0000005f3a3b7220 */ /* 0x000fe20000410000 */
[----:B------:R-:W-:Y:S01]  /*4120*/  PRMT R125, RZ, 0x7610, R63 ;  /* 0x00007610ff7d7816 */ /* 0x000fe2000000003f */
[----:B------:R-:W-:Y:S01]  /*4130*/  FFMA.FTZ R50, R119, R50, R158 ;  /* 0x0000003277327223 */ /* 0x000fe2000001009e */
[----:B------:R-:W0:Y:S01]  /*4140*/  MUFU.EX2 R115, R115 ;  /* 0x0000007300737308 */ /* 0x000e220000000800 */
[----:B-1----:R-:W-:-:S02]  /*4150*/  FMUL.FTZ R53, R117, R52 ;  /* 0x0000003475357220 */ /* 0x002fc40000410000 */
[----:B------:R-:W-:Y:S02]  /*4160*/  FFMA.FTZ R50, R118, R50, R143 ;  /* 0x0000003276327223 */ /* 0x000fe4000001008f */
[----:B------:R-:W-:Y:S01]  /*4170*/  FMUL.FTZ R109, R110, R96 ;  /* 0x000000606e6d7220 */ /* 0x000fe20000410000 */
[----:B------:R-:W-:Y:S01]  /*4180*/  PRMT R110, RZ, 0x5410, R60 ;  /* 0x00005410ff6e7816 */ /* 0x000fe2000000003c */
[----:B------:R-:W-:Y:S01]  /*4190*/  FFMA.FTZ R50, R117, R50, R156 ;  /* 0x0000003275327223 */ /* 0x000fe2000001009c */
[----:B------:R-:W1:Y:S01]  /*41a0*/  MUFU.EX2 R114, R114 ;  /* 0x0000007200727308 */ /* 0x000e620000000800 */
[C---:B--2---:R-:W-:Y:S01]  /*41b0*/  FMUL.FTZ R52, R116.reuse, R53 ;  /* 0x0000003574347220 */ /* 0x044fe20000410000 */
[----:B------:R-:W-:Y:S01]  /*41c0*/  PRMT R60, RZ, 0x5410, R61 ;  /* 0x00005410ff3c7816 */ /* 0x000fe2000000003d */
[----:B------:R-:W-:Y:S01]  /*41d0*/  FFMA.FTZ R50, R116, R50, R141 ;  /* 0x0000003274327223 */ /* 0x000fe2000001008d */
[----:B------:R-:W-:Y:S01]  /*41e0*/  PRMT R61, RZ, 0x5410, R62 ;  /* 0x00005410ff3d7816 */ /* 0x000fe2000000003e */
[----:B------:R-:W-:Y:S01]  /*41f0*/  FMUL.FTZ R58, R51, R96 ;  /* 0x00000060333a7220 */ /* 0x000fe20000410000 */
[----:B------:R-:W-:Y:S01]  /*4200*/  PRMT R62, RZ, 0x5410, R63 ;  /* 0x00005410ff3e7816 */ /* 0x000fe2000000003f */
[----:B------:R-:W-:Y:S01]  /*4210*/  FMUL.FTZ R139, R56, R93 ;  /* 0x0000005d388b7220 */ /* 0x000fe20000410000 */
[----:B------:R-:W2:Y:S01]  /*4220*/  MUFU.EX2 R113, R113 ;  /* 0x0000007100717308 */ /* 0x000ea20000000800 */
[C---:B0-----:R-:W-:Y:S01]  /*4230*/  FMUL.FTZ R51, R115.reuse, R52 ;  /* 0x0000003473337220 */ /* 0x041fe20000410000 */
[----:B------:R-:W-:Y:S01]  /*4240*/  LEA.HI R63, R4, R4, RZ, 0x1e ;  /* 0x00000004043f7211 */ /* 0x000fe200078ff0ff */
[----:B------:R-:W-:-:S02]  /*4250*/  FFMA.FTZ R50, R115, R50, R154 ;  /* 0x0000003273327223 */ /* 0x000fc4000001009a */
[----:B------:R-:W-:-:S03]  /*4260*/  FMUL.FTZ R150, R57, R94 ;  /* 0x0000005e39967220 */ /* 0x000fc60000410000 */
[----:B------:R-:W0:Y:S01]  /*4270*/  MUFU.EX2 R112, R112 ;  /* 0x0000007000707308 */ /* 0x000e220000000800 */
[C---:B-1----:R-:W-:Y:S02]  /*4280*/  FMUL.FTZ R52, R114.reuse, R51 ;  /* 0x0000003372347220 */ /* 0x042fe40000410000 */
[----:B------:R-:W-:-:S05]  /*4290*/  FFMA.FTZ R50, R114, R50, R139 ;  /* 0x0000003272327223 */ /* 0x000fca000001008b */
[----:B------:R-:W1:Y:S01]  /*42a0*/  MUFU.EX2 R111, R111 ;  /* 0x0000006f006f7308 */ /* 0x000e620000000800 */
[C---:B--2---:R-:W-:Y:S02]  /*42b0*/  FMUL.FTZ R51, R113.reuse, R52 ;  /* 0x0000003471337220 */ /* 0x044fe40000410000 */
[----:B------:R-:W-:-:S05]  /*42c0*/  FFMA.FTZ R50, R113, R50, R152 ;  /* 0x0000003271327223 */ /* 0x000fca0000010098 */
[----:B------:R-:W2:Y:S01]  /*42d0*/  MUFU.EX2 R109, R109 ;  /* 0x0000006d006d7308 */ /* 0x000ea20000000800 */
[C---:B0-----:R-:W-:Y:S02]  /*42e0*/  FMUL.FTZ R52, R112.reuse, R51 ;  /* 0x0000003370347220 */ /* 0x041fe40000410000 */
[----:B------:R-:W-:Y:S02]  /*42f0*/  FFMA.FTZ R50, R112, R50, R59 ;  /* 0x0000003270327223 */ /* 0x000fe4000001003b */
[C---:B-1----:R-:W-:Y:S02]  /*4300*/  FMUL.FTZ R52, R111.reuse, R52 ;  /* 0x000000346f347220 */ /* 0x042fe40000410000 */
[----:B------:R-:W-:Y:S02]  /*4310*/  FFMA.FTZ R51, R111, R50, R150 ;  /* 0x000000326f337223 */ /* 0x000fe40000010096 */
[C---:B--2---:R-:W-:Y:S02]  /*4320*/  FMUL.FTZ R50, R109.reuse, R52 ;  /* 0x000000346d327220 */ /* 0x044fe40000410000 */
[----:B------:R-:W-:Y:S01]  /*4330*/  FFMA.FTZ R51, R109, R51, R58 ;  /* 0x000000336d337223 */ /* 0x000fe2000001003a */
[----:B------:R-:W-:Y:S05]  /*4340*/  @P0 BRA `(.L_x_1600) ;  /* 0x000000a000000947 */ /* 0x000fea0003800000 */
[----:B---3--:R-:W-:Y:S01]  /*4350*/  ULDC UR30, c[0x0][0x174] ;  /* 0x00005d00001e7ab9 */ /* 0x008fe20000000800 */
        /* <DEDUP_REMOVED lines=9> */
.L_x_1600:
[----:B---3--:R-:W-:Y:S05]  /*43f0*/  BSYNC B0 ;  /* 0x0000000000007941 */ /* 0x008fea0003800000 */
.L_x_1599:
        /* <DEDUP_REMOVED lines=9> */
[----:B------:R-:W-:Y:S02]  /*4490*/  FMUL.FTZ R55, R108, UR37 ;  /* 0x000000256c377c20 */ /* 0x000fe40008410000 */
[----:B0-----:R-:W-:Y:S02]  /*44a0*/  FMUL.FTZ R52, R107, UR37 ;  /* 0x000000256b347c20 */ /* 0x001fe40008410000 */
[----:B------:R-:W-:Y:S02]  /*44b0*/  FMUL.FTZ R57, R120, UR37 ;  /* 0x0000002578397c20 */ /* 0x000fe40008410000 */
[----:B------:R-:W-:Y:S02]  /*44c0*/  FMUL.FTZ R133, R110, UR37 ;  /* 0x000000256e857c20 */ /* 0x000fe40008410000 */
[----:B------:R-:W-:-:S02]  /*44d0*/  FMUL.FTZ R132, R121, UR37 ;  /* 0x0000002579847c20 */ /* 0x000fc40008410000 */
[----:B--2---:R-:W-:Y:S02]  /*44e0*/  FMUL.FTZ R50, R60, UR37 ;  /* 0x000000253c327c20 */ /* 0x004fe40008410000 */
        /* <DEDUP_REMOVED lines=35> */
.L_x_1654:
        /* <DEDUP_REMOVED lines=24> */
.L_x_1655:
        /* <DEDUP_REMOVED lines=10> */
[----:B-1---5:R-:W-:Y:S05]  /*4940*/  CALL.REL.NOINC `($__internal_67_$__cuda_sm70_shflsync_idx_p) ;  /* 0x00004ce000007944 */ /* 0x022fea0003c00000 */
.L_x_1605:
[----:B------:R-:W-:Y:S05]  /*4950*/  BRA.CONV ~URZ, `(.L_x_1606) ;  /* 0x000000637f007947 */ /* 0x000fea000b800000 */
[----:B-1----:R-:W-:Y:S01]  /*4960*/  HFMA2.MMA R53, -RZ, RZ, 0, 1.847743988037109375e-06 ;  /* 0x0000001fff357435 */ /* 0x002fe200000001ff */
[----:B0-----:R-:W-:-:S02]  /*4970*/  MOV R56, R155 ;  /* 0x0000009b00387202 */ /* 0x001fc40000000f00 */
[----:B------:R-:W-:Y:S02]  /*4980*/  MOV R55, 0x1f ;  /* 0x0000001f00377802 */ /* 0x000fe40000000f00 */
[----:B------:R-:W-:Y:S02]  /*4990*/  MOV R52, 0xffffffff ;  /* 0xffffffff00347802 */ /* 0x000fe40000000f00 */
[----:B------:R-:W-:Y:S02]  /*49a0*/  MOV R54, 0x49c0 ;  /* 0x000049c000367802 */ /* 0x000fe40000000f00 */
[----:B-----5:R-:W-:Y:S05]  /*49b0*/  CALL.REL.NOINC `($__internal_67_$__cuda_sm70_shflsync_idx_p) ;  /* 0x00004c7000007944 */ /* 0x020fea0003c00000 */
.L_x_1606:
[----:B------:R-:W-:Y:S05]  /*49c0*/  BRA.DIV ~URZ, `(.L_x_1607) ;  /* 0x000042c27f007947 */ /* 0x000fea000b800000 */
[----:B-----5:R-:W2:Y:S04]  /*49d0*/  SHFL.IDX PT, R98, R98, RZ, 0x1f ;  /* 0x00001fff62627589 */ /* 0x020ea800000e0000 */
[----:B------:R3:W4:Y:S04]  /*49e0*/  SHFL.IDX PT, R55, R99, RZ, 0x1f ;  /* 0x00001fff63377589 */ /* 0x00072800000e0000 */
[----:B------:R3:W0:Y:S04]  /*49f0*/  SHFL.UP PT, R157, R159, 0x1, RZ ;  /* 0x042000009f9d7989 */ /* 0x00062800000e00ff */
[----:B------:R-:W1:Y:S02]  /*4a00*/  SHFL.UP PT, R155, R155, 0x1, RZ ;  /* 0x042000009b9b7989 */ /* 0x000e6400000e00ff */
.L_x_1656:
[----:B0-----:R-:W0:Y:S01]  /*4a10*/  LDS.64 R56, [R153+0x31d0] ;  /* 0x0031d00099387984 */ /* 0x001e220000000a00 */
        /* <DEDUP_REMOVED lines=15> */
.L_x_1602:
[----:B------:R-:W-:Y:S05]  /*4b10*/  BSYNC B0 ;  /* 0x0000000000007941 */ /* 0x000fea0003800000 */
.L_x_1601:
[----:B------:R-:W-:Y:S01]  /*4b20*/  WARPSYNC 0xffffffff ;  /* 0xffffffff00007948 */ /* 0x000fe20003800000 */
[----:B------:R-:W-:Y:S01]  /*4b30*/  BAR.SYNC.DEFER_BLOCKING 0x0 ;  /* 0x0000000000007b1d */ /* 0x000fe20000010000 */
[C---:B-1--4-:R-:W-:Y:S01]  /*4b40*/  FMUL.FTZ R52, R109.reuse, R124 ;  /* 0x0000007c6d347220 */ /* 0x052fe20000410000 */
        /* <DEDUP_REMOVED lines=19> */
[----:B------:R-:W-:-:S04]  /*4c80*/  FFMA.FTZ R51, R118, R51, R135 ;  /* 0x0000003376337223 */ /* 0x000fc80000010087 */
[----:B------:R-:W-:Y:S01]  /*4c90*/  FFMA.FTZ R52, R119, R51, R136 ;  /* 0x0000003377347223 */ /* 0x000fe20000010088 */
[----:B------:R-:W-:-:S03]  /*4ca0*/  HFMA2.MMA R51, -RZ, RZ, 0, 0 ;  /* 0x00000000ff337435 */ /* 0x000fc600000001ff */
        /* <DEDUP_REMOVED lines=10> */
[----:B------:R-:W-:Y:S02]  /*4d50*/  FMUL.FTZ R50, R119, R50 ;  /* 0x0000003277327220 */ /* 0x000fe40000410000 */
[----:B------:R-:W-:Y:S02]  /*4d60*/  FFMA.FTZ R162, R49, R164, R162 ;  /* 0x000000a431a27223 */ /* 0x000fe400000100a2 */
[C---:B------:R-:W-:Y:S01]  /*4d70*/  FMUL.FTZ R54, R103.reuse, R50 ;  /* 0x0000003267367220 */ /* 0x040fe20000410000 */
[----:B------:R-:W-:Y:S01]  /*4d80*/  MOV R50, 0x3f800000 ;  /* 0x3f80000000327802 */ /* 0x000fe20000000f00 */
[----:B------:R-:W-:-:S02]  /*4d90*/  FFMA.FTZ R160, R103, R162, R160 ;  /* 0x000000a267a07223 */ /* 0x000fc400000100a0 */
[----:B------:R-:W-:Y:S02]  /*4da0*/  FMUL.FTZ R54, R49, R54 ;  /* 0x0000003631367220 */ /* 0x000fe40000410000 */
[----:B------:R-:W-:Y:S01]  /*4db0*/  FFMA.FTZ R158, R119, R160, R158 ;  /* 0x000000a0779e7223 */ /* 0x000fe2000001009e */
[----:B------:R0:W1:Y:S01]  /*4dc0*/  @!P0 LDS.64 R50, [R55.X8+0x45e0] ;  /* 0x0045e00037328984 */ /* 0x0000620000008a00 */
[----:B------:R-:W-:Y:S01]  /*4dd0*/  FMUL.FTZ R53, R97, R54 ;  /* 0x0000003661357220 */ /* 0x000fe20000410000 */
[----:B------:R-:W-:Y:S01]  /*4de0*/  ISETP.GT.U32.AND P0, PT, R4, 0x1f, PT ;  /* 0x0000001f0400780c */ /* 0x000fe20003f04070 */
[----:B------:R-:W-:Y:S02]  /*4df0*/  FFMA.FTZ R143, R118, R158, R143 ;  /* 0x0000009e768f7223 */ /* 0x000fe4000001008f */
[----:B------:R-:W-:Y:S02]  /*4e00*/  FMUL.FTZ R54, R100, R53 ;  /* 0x0000003564367220 */ /* 0x000fe40000410000 */
[----:B---3-5:R-:W-:-:S02]  /*4e10*/  FFMA.FTZ R99, R117, R143, R156 ;  /* 0x0000008f75637223 */ /* 0x028fc4000001009c */
[----:B------:R-:W-:Y:S02]  /*4e20*/  FFMA.FTZ R53, R100, R52, R137 ;  /* 0x0000003464357223 */ /* 0x000fe40000010089 */
[----:B------:R-:W-:Y:S02]  /*4e30*/  FFMA.FTZ R98, R116, R99, R141 ;  /* 0x0000006374627223 */ /* 0x000fe4000001008d */
        /* <DEDUP_REMOVED lines=30> */
.L_x_1657:
        /* <DEDUP_REMOVED lines=26> */
.L_x_1658:
        /* <DEDUP_REMOVED lines=20> */
.L_x_1609:
[----:B01----:R-:W-:Y:S05]  /*5300*/  BSYNC B0 ;  /* 0x0000000000007941 */ /* 0x003fea0003800000 */
.L_x_1608:
        /* <DEDUP_REMOVED lines=11> */
[----:B------:R-:W-:Y:S01]  /*53c0*/  ISETP.NE.AND P0, PT, R4, RZ, PT ;  /* 0x000000ff0400720c */ /* 0x000fe20003f05270 */
[----:B------:R-:W-:Y:S01]  /*53d0*/  FMUL.FTZ R106, R106, R164 ;  /* 0x000000a46a6a7220 */ /* 0x000fe20000410000 */
[----:B------:R-:W-:Y:S01]  /*53e0*/  UIMAD UR30, UR34, UR31, UR30 ;  /* 0x0000001f221e72a4 */ /* 0x000fe2000f8e021e */
[----:B------:R-:W-:Y:S01]  /*53f0*/  FFMA.FTZ R53, R83, R102, R104 ;  /* 0x0000006653357223 */ /* 0x000fe20000010068 */
[----:B------:R-:W-:Y:S01]  /*5400*/  MOV R57, UR18 ;  /* 0x0000001200397c02 */ /* 0x000fe20008000f00 */
[----:B------:R-:W-:Y:S01]  /*5410*/  FMUL.FTZ R105, R105, R162 ;  /* 0x000000a269697220 */ /* 0x000fe20000410000 */
[----:B------:R-:W-:Y:S01]  /*5420*/  SHF.L.U32 R56, R4, 0x4, RZ ;  /* 0x0000000404387819 */ /* 0x000fe200000006ff */
[----:B------:R-:W-:Y:S01]  /*5430*/  FFMA.FTZ R106, R82, R106, R53 ;  /* 0x0000006a526a7223 */ /* 0x000fe20000010035 */
[----:B------:R-:W-:Y:S01]  /*5440*/  HFMA2.MMA R53, -RZ, RZ, 0, 0 ;  /* 0x00000000ff357435 */ /* 0x000fe200000001ff */
[----:B------:R-:W-:Y:S01]  /*5450*/  FMUL.FTZ R108, R108, R160 ;  /* 0x000000a06c6c7220 */ /* 0x000fe20000410000 */
[----:B------:R-:W-:Y:S01]  /*5460*/  P2R R48, PR, RZ, 0x1 ;  /* 0x00000001ff307803 */ /* 0x000fe20000000000 */
[----:B------:R-:W-:Y:S01]  /*5470*/  FFMA.FTZ R105, R81, R105, R106 ;  /* 0x0000006951697223 */ /* 0x000fe2000001006a */
[----:B------:R-:W-:Y:S01]  /*5480*/  IADD3 R59, R56, 0x1, RZ ;  /* 0x00000001383b7810 */ /* 0x000fe20007ffe0ff */
[----:B------:R-:W-:Y:S01]  /*5490*/  FMUL.FTZ R107, R107, R158 ;  /* 0x0000009e6b6b7220 */ /* 0x000fe20000410000 */
[----:B------:R-:W0:Y:S01]  /*54a0*/  LDS R63, [R63.X8+0x36e4] ;  /* 0x0036e4003f3f7984 */ /* 0x000e220000008800 */
[----:B------:R-:W-:Y:S01]  /*54b0*/  FFMA.FTZ R108, R80, R108, R105 ;  /* 0x0000006c506c7223 */ /* 0x000fe20000010069 */
[----:B------:R-:W-:Y:S01]  /*54c0*/  IADD3 R105, R56, 0x3, RZ ;  /* 0x0000000338697810 */ /* 0x000fe20007ffe0ff */
        /* <DEDUP_REMOVED lines=8> */
[----:B------:R-:W-:Y:S02]  /*5550*/  FFMA.FTZ R110, R70, R110, R107 ;  /* 0x0000006e466e7223 */ /* 0x000fe4000001006b */
[----:B------:R-:W-:Y:S02]  /*5560*/  FMUL.FTZ R60, R60, R154 ;  /* 0x0000009a3c3c7220 */ /* 0x000fe40000410000 */
[----:B------:R-:W-:Y:S01]  /*5570*/  FFMA.FTZ R110, R69, R121, R110 ;  /* 0x00000079456e7223 */ /* 0x000fe2000001006e */
[----:B------:R-:W-:Y:S01]  /*5580*/  PRMT R121, RZ, 0x7610, R42 ;  /* 0x00007610ff797816 */ /* 0x000fe2000000002a */
[----:B------:R-:W-:-:S04]  /*5590*/  IMAD.WIDE.U32 R52, R55, c[0x0][0x2b8], R52 ;  /* 0x0000ae0037347a25 */ /* 0x000fc800078e0034 */
[----:B------:R-:W-:Y:S01]  /*55a0*/  FFMA.FTZ R60, R67, R60, R110 ;  /* 0x0000003c433c7223 */ /* 0x000fe2000001006e */
[----:B------:R-:W-:Y:S01]  /*55b0*/  IADD3 R53, R53, UR30, RZ ;  /* 0x0000001e35357c10 */ /* 0x000fe2000fffe0ff */
[----:B------:R-:W-:Y:S01]  /*55c0*/  FMUL.FTZ R122, R122, R139 ;  /* 0x0000008b7a7a7220 */ /* 0x000fe20000410000 */
[----:B------:R-:W-:Y:S01]  /*55d0*/  ULDC.64 UR30, c[0x0][0x2c0] ;  /* 0x0000b000001e7ab9 */ /* 0x000fe20000000a00 */
[----:B------:R-:W-:Y:S01]  /*55e0*/  FMUL.FTZ R61, R61, R152 ;  /* 0x000000983d3d7220 */ /* 0x000fe20000410000 */
[----:B------:R-:W-:Y:S01]  /*55f0*/  UIMAD UR30, UR36, UR30, URZ ;  /* 0x0000001e241e72a4 */ /* 0x000fe2000f8e023f */
[----:B------:R-:W-:Y:S02]  /*5600*/  FFMA.FTZ R55, R65, R122, R60 ;  /* 0x0000007a41377223 */ /* 0x000fe4000001003c */
[----:B------:R-:W-:Y:S01]  /*5610*/  FMUL.FTZ R123, R123, R156 ;  /* 0x0000009c7b7b7220 */ /* 0x000fe20000410000 */
[----:B------:R-:W-:Y:S01]  /*5620*/  UIMAD UR30, UR18, UR31, UR30 ;  /* 0x0000001f121e72a4 */ /* 0x000fe2000f8e021e */
[----:B------:R-:W-:Y:S01]  /*5630*/  FFMA.FTZ R55, R88, R61, R55 ;  /* 0x0000003d58377223 */ /* 0x000fe20000010037 */
[----:B------:R-:W-:Y:S01]  /*5640*/  LEA.HI.SX32 R61, R59, R56, 0x1b ;  /* 0x000000383b3d7211 */ /* 0x000fe200078fdaff */
[----:B------:R-:W-:-:S02]  /*5650*/  FMUL.FTZ R48, R146, UR37 ;  /* 0x0000002592307c20 */ /* 0x000fc40008410000 */
[----:B------:R-:W-:-:S04]  /*5660*/  IMAD.WIDE.U32 R52, R57, c[0x0][0x2c0], R52 ;  /* 0x0000b00039347a25 */ /* 0x000fc800078e0034 */
[----:B0-----:R-:W-:Y:S01]  /*5670*/  FFMA.FTZ R127, R63, R124, R127 ;  /* 0x0000007c3f7f7223 */ /* 0x001fe2000001007f */
[----:B------:R-:W-:Y:S01]  /*5680*/  IADD3 R63, R56, 0x2, RZ ;  /* 0x00000002383f7810 */ /* 0x000fe20007ffe0ff */
[----:B------:R-:W-:Y:S02]  /*5690*/  FMUL.FTZ R57, R147, UR37 ;  /* 0x0000002593397c20 */ /* 0x000fe40008410000 */
[----:B------:R-:W-:Y:S01]  /*56a0*/  FFMA.FTZ R109, R109, R127, R126 ;  /* 0x0000007f6d6d7223 */ /* 0x000fe2000001007e */
[----:B------:R-:W-:Y:S01]  /*56b0*/  LEA.HI.SX32 R63, R63, R56, 0x1b ;  /* 0x000000383f3f7211 */ /* 0x000fe200078fdaff */
[----:B------:R-:W-:Y:S01]  /*56c0*/  FFMA.FTZ R123, R86, R123, R55 ;  /* 0x0000007b567b7223 */ /* 0x000fe20000010037 */
[----:B------:R-:W-:Y:S01]  /*56d0*/  PRMT R126, RZ, 0x5410, R45 ;  /* 0x00005410ff7e7816 */ /* 0x000fe2000000002d */
[----:B------:R-:W-:Y:S02]  /*56e0*/  FFMA.FTZ R128, R111, R109, R128 ;  /* 0x0000006d6f807223 */ /* 0x000fe40000010080 */
[----:B------:R-:W-:Y:S01]  /*56f0*/  FMUL.FTZ R54, R62, R141 ;  /* 0x0000008d3e367220 */ /* 0x000fe20000410000 */
[----:B------:R-:W-:Y:S01]  /*5700*/  MOV R62, UR7 ;  /* 0x00000007003e7c02 */ /* 0x000fe20008000f00 */
[----:B------:R-:W-:-:S02]  /*5710*/  FFMA.FTZ R112, R112, R128, R129 ;  /* 0x0000008070707223 */ /* 0x000fc40000010081 */
[----:B------:R-:W-:Y:S01]  /*5720*/  FMUL.FTZ R55, R85, R48 ;  /* 0x0000003055377220 */ /* 0x000fe20000410000 */
[----:B------:R-:W-:Y:S01]  /*5730*/  LEA.HI.SX32 R48, R56, R56, 0x1b ;  /* 0x0000003838307211 */ /* 0x000fe200078fdaff */
[----:B------:R-:W-:Y:S01]  /*5740*/  FFMA.FTZ R130, R113, R112, R130 ;  /* 0x0000007071827223 */ /* 0x000fe20000010082 */
[----:B------:R-:W-:Y:S01]  /*5750*/  @!P0 STS.64 [R62.X8+0x45e0], R50 ;  /* 0x0045e0323e008388 */ /* 0x000fe20000008a00 */
[----:B------:R-:W-:Y:S01]  /*5760*/  FMUL.FTZ R56, R84, R57 ;  /* 0x0000003954387220 */ /* 0x000fe20000410000 */
[----:B------:R-:W-:Y:S01]  /*5770*/  PRMT R113, RZ, 0x5410, R42 ;  /* 0x00005410ff717816 */ /* 0x000fe2000000002a */
[----:B------:R-:W-:Y:S01]  /*5780*/  FFMA.FTZ R114, R114, R130, R131 ;  /* 0x0000008272727223 */ /* 0x000fe20000010083 */
[----:B------:R0:W-:Y:S01]  /*5790*/  STS [R48.X4+0x1090], R55 ;  /* 0x0010903730007388 */ /* 0x0001e20000004800 */
[----:B------:R-:W-:Y:S02]  /*57a0*/  FMUL.FTZ R58, R145, UR37 ;  /* 0x00000025913a7c20 */ /* 0x000fe40008410000 */
[----:B------:R-:W-:Y:S01]  /*57b0*/  FMUL.FTZ R59, R164, UR37 ;  /* 0x00000025a43b7c20 */ /* 0x000fe20008410000 */
[----:B------:R1:W-:Y:S01]  /*57c0*/  STS [R61.X4+0x1094], R56 ;  /* 0x001094383d007388 */ /* 0x0003e20000004800 */
[----:B------:R-:W-:-:S02]  /*57d0*/  FFMA.FTZ R132, R115, R114, R132 ;  /* 0x0000007273847223 */ /* 0x000fc40000010084 */
[----:B------:R-:W-:Y:S02]  /*57e0*/  FMUL.FTZ R58, R83, R58 ;  /* 0x0000003a533a7220 */ /* 0x000fe40000410000 */
[----:B------:R-:W-:Y:S01]  /*57f0*/  FMUL.FTZ R59, R82, R59 ;  /* 0x0000003b523b7220 */ /* 0x000fe20000410000 */
[----:B0-----:R-:W-:Y:S01]  /*5800*/  PRMT R55, RZ, 0x5410, R47 ;  /* 0x00005410ff377816 */ /* 0x001fe2000000002f */
[----:B------:R-:W-:Y:S01]  /*5810*/  FFMA.FTZ R133, R116, R132, R133 ;  /* 0x0000008474857223 */ /* 0x000fe20000010085 */
[----:B------:R-:W-:Y:S01]  /*5820*/  STS [R63.X4+0x1098], R58 ;  /* 0x0010983a3f007388 */ /* 0x000fe20000004800 */
[----:B------:R-:W-:Y:S01]  /*5830*/  FMUL.FTZ R60, R127, UR33 ;  /* 0x000000217f3c7c20 */ /* 0x000fe20008410000 */
[----:B-1----:R-:W-:Y:S01]  /*5840*/  PRMT R61, RZ, 0x7610, R47 ;  /* 0x00007610ff3d7816 */ /* 0x002fe2000000002f */
[----:B------:R-:W-:Y:S01]  /*5850*/  FFMA.FTZ R117, R117, R133, R134 ;  /* 0x0000008575757223 */ /* 0x000fe20000010086 */
[----:B------:R0:W-:Y:S01]  /*5860*/  STS [R102.X4+0x109c], R59 ;  /* 0x00109c3b66007388 */ /* 0x0001e20000004800 */
[----:B------:R-:W-:-:S02]  /*5870*/  FFMA.FTZ R50, R55, -R94, R141 ;  /* 0x8000005e37327223 */ /* 0x000fc4000001008d */
[----:B------:R-:W-:Y:S02]  /*5880*/  FFMA.FTZ R57, R61, -R96, R150 ;  /* 0x800000603d397223 */ /* 0x000fe40000010096 */
[----:B------:R-:W-:Y:S02]  /*5890*/  FMUL.FTZ R51, R109, UR33 ;  /* 0x000000216d337c20 */ /* 0x000fe40008410000 */
[----:B------:R-:W-:Y:S02]  /*58a0*/  FMUL.FTZ R56, R57, R60 ;  /* 0x0000003c39387220 */ /* 0x000fe40000410000 */
[----:B------:R-:W-:Y:S01]  /*58b0*/  FFMA.FTZ R118, R118, R117, R135 ;  /* 0x0000007576767223 */ /* 0x000fe20000010087 */
[----:B0-----:R-:W-:Y:S01]  /*58c0*/  PRMT R102, RZ, 0x7610, R46 ;  /* 0x00007610ff667816 */ /* 0x001fe2000000002e */
[----:B------:R-:W-:Y:S02]  /*58d0*/  FMUL.FTZ R60, R50, R51 ;  /* 0x00000033323c7220 */ /* 0x000fe40000410000 */
[----:B------:R-:W-:-:S02]  /*58e0*/  FMUL.FTZ R63, R160, UR37 ;  /* 0x00000025a03f7c20 */ /* 0x000fc40008410000 */
[----:B------:R-:W-:Y:S02]  /*58f0*/  FFMA.FTZ R51, R102, -R95, R156 ;  /* 0x8000005f66337223 */ /* 0x000fe4000001009c */
[----:B------:R-:W-:Y:S02]  /*5900*/  FMUL.FTZ R62, R128, UR33 ;  /* 0x00000021803e7c20 */ /* 0x000fe40008410000 */
[----:B------:R-:W-:Y:S02]  /*5910*/  FMUL.FTZ R58, R158, UR37 ;  /* 0x000000259e3a7c20 */ /* 0x000fe40008410000 */
[----:B------:R-:W-:Y:S02]  /*5920*/  FFMA.FTZ R136, R119, R118, R136 ;  /* 0x0000007677887223 */ /* 0x000fe40000010088 */
[----:B------:R-:W-:Y:S02]  /*5930*/  FFMA.FTZ R55, R55, R109, R60 ;  /* 0x0000006d37377223 */ /* 0x000fe4000001003c */
[----:B------:R-:W-:-:S02]  /*5940*/  FMUL.FTZ R63, R80, R63 ;  /* 0x0000003f503f7220 */ /* 0x000fc40000410000 */
[----:B------:R-:W-:Y:S02]  /*5950*/  FMUL.FTZ R60, R162, UR37 ;  /* 0x00000025a23c7c20 */ /* 0x000fe40008410000 */
[----:B------:R-:W-:Y:S01]  /*5960*/  FMUL.FTZ R105, R51, R62 ;  /* 0x0000003e33697220 */ /* 0x000fe20000410000 */
[----:B------:R0:W-:Y:S01]  /*5970*/  STS [R48.X4+0x10a4], R63 ;  /* 0x0010a43f30007388 */ /* 0x0001e20000004800 */
[----:B------:R-:W-:Y:S02]  /*5980*/  FMUL.FTZ R59, R79, R58 ;  /* 0x0000003a4f3b7220 */ /* 0x000fe40000410000 */
[----:B------:R-:W-:Y:S02]  /*5990*/  FMUL.FTZ R62, R154, UR37 ;  /* 0x000000259a3e7c20 */ /* 0x000fe40008410000 */
[----:B------:R-:W-:Y:S01]  /*59a0*/  FFMA.FTZ R103, R103, R136, R138 ;  /* 0x0000008867677223 */ /* 0x000fe2000001008a */
[----:B------:R1:W-:Y:S01]  /*59b0*/  STS [R48.X4+0x10a8], R59 ;  /* 0x0010a83b30007388 */ /* 0x0003e20000004800 */
[----:B------:R-:W-:-:S02]  /*59c0*/  FFMA.FTZ R56, R61, R127, R56 ;  /* 0x0000007f3d387223 */ /* 0x000fc40000010038 */
[----:B------:R-:W-:Y:S02]  /*59d0*/  FMUL.FTZ R61, R81, R60 ;  /* 0x0000003c513d7220 */ /* 0x000fe40000410000 */
[----:B------:R-:W-:Y:S02]  /*59e0*/  FFMA.FTZ R58, R102, R128, R105 ;  /* 0x00000080663a7223 */ /* 0x000fe40000010069 */
[----:B------:R-:W-:Y:S01]  /*59f0*/  FMUL.FTZ R105, R143, UR37 ;  /* 0x000000258f697c20 */ /* 0x000fe20008410000 */
[----:B------:R2:W-:Y:S01]  /*5a00*/  STS [R48.X4+0x10a0], R61 ;  /* 0x0010a03d30007388 */ /* 0x0005e20000004800 */
[----:B0-----:R-:W-:Y:S01]  /*5a10*/  FMUL.FTZ R63, R67, R62 ;  /* 0x0000003e433f7220 */ /* 0x001fe20000410000 */
[----:B------:R-:W-:Y:S01]  /*5a20*/  PRMT R62, RZ, 0x7610, R45 ;  /* 0x00007610ff3e7816 */ /* 0x000fe2000000002d */
[----:B------:R-:W-:Y:S02]  /*5a30*/  FMUL.FTZ R60, R98, UR37 ;  /* 0x00000025623c7c20 */ /* 0x000fe40008410000 */
[----:B------:R-:W-:Y:S01]  /*5a40*/  FFMA.FTZ R140, R49, R103, R140 ;  /* 0x00000067318c7223 */ /* 0x000fe2000001008c */
[----:B------:R0:W-:Y:S01]  /*5a50*/  STS [R48.X4+0x10b8], R63 ;  /* 0x0010b83f30007388 */ /* 0x0001e20000004800 */
[----:B-1----:R-:W-:-:S02]  /*5a60*/  FMUL.FTZ R59, R152, UR37 ;  /* 0x00000025983b7c20 */ /* 0x002fc40008410000 */
[----:B------:R-:W-:Y:S02]  /*5a70*/  FMUL.FTZ R105, R72, R105 ;  /* 0x0000006948697220 */ /* 0x000fe40000410000 */
[----:B--2---:R-:W-:Y:S02]  /*5a80*/  FMUL.FTZ R61, R69, R60 ;  /* 0x0000003c453d7220 */ /* 0x004fe40000410000 */
[----:B------:R-:W-:Y:S01]  /*5a90*/  FFMA.FTZ R97, R97, R140, R142 ;  /* 0x0000008c61617223 */ /* 0x000fe2000001008e */
[----:B------:R1:W-:Y:S01]  /*5aa0*/  STS [R48.X4+0x10ac], R105 ;  /* 0x0010ac6930007388 */ /* 0x0003e20000004800 */
[----:B------:R-:W-:Y:S02]  /*5ab0*/  FMUL.FTZ R60, R139, UR37 ;  /* 0x000000258b3c7c20 */ /* 0x000fe40008410000 */
[----:B0-----:R-:W-:Y:S01]  /*5ac0*/  FMUL.FTZ R63, R88, R59 ;  /* 0x0000003b583f7220 */ /* 0x001fe20000410000 */
[----:B------:R0:W-:Y:S01]  /*5ad0*/  STS [R48.X4+0x10b4], R61 ;  /* 0x0010b43d30007388 */ /* 0x0001e20000004800 */
[----:B------:R-:W-:-:S02]  /*5ae0*/  FFMA.FTZ R100, R100, R97, R137 ;  /* 0x0000006164647223 */ /* 0x000fc40000010089 */
[----:B------:R-:W-:Y:S01]  /*5af0*/  FFMA.FTZ R139, R62, -R93, R139 ;  /* 0x8000005d3e8b7223 */ /* 0x000fe2000001008b */
[----:B------:R2:W-:Y:S01]  /*5b00*/  STS [R48.X4+0x10c0], R63 ;  /* 0x0010c03f30007388 */ /* 0x0005e20000004800 */
[----:B------:R-:W-:Y:S02]  /*5b10*/  FFMA.FTZ R101, R101, R100, R144 ;  /* 0x0000006465657223 */ /* 0x000fe40000010090 */
[----:B-1----:R-:W-:Y:S02]  /*5b20*/  FMUL.FTZ R105, R65, R60 ;  /* 0x0000003c41697220 */ /* 0x002fe40000410000 */
[----:B------:R-:W-:Y:S01]  /*5b30*/  FMUL.FTZ R60, R130, UR33 ;  /* 0x00000021823c7c20 */ /* 0x000fe20008410000 */
[----:B0-----:R-:W-:Y:S01]  /*5b40*/  PRMT R61, RZ, 0x5410, R46 ;  /* 0x00005410ff3d7816 */ /* 0x001fe2000000002e */
[----:B------:R-:W-:Y:S01]  /*5b50*/  FMUL.FTZ R107, R99, UR37 ;  /* 0x00000025636b7c20 */ /* 0x000fe20008410000 */
[----:B------:R0:W-:Y:S01]  /*5b60*/  STS [R48.X4+0x10bc], R105 ;  /* 0x0010bc6930007388 */ /* 0x0001e20000004800 */
[----:B------:R-:W-:Y:S01]  /*5b70*/  FMUL.FTZ R59, R139, R60 ;  /* 0x0000003c8b3b7220 */ /* 0x000fe20000410000 */
[--C-:B--2---:R-:W-:Y:S01]  /*5b80*/  PRMT R63, RZ, 0x5410, R40.reuse ;  /* 0x00005410ff3f7816 */ /* 0x104fe20000000028 */
[----:B------:R-:W-:Y:S01]  /*5b90*/  FMUL.FTZ R107, R70, R107 ;  /* 0x0000006b466b7220 */ /* 0x000fe20000410000 */
[----:B------:R-:W-:Y:S01]  /*5ba0*/  PRMT R60, RZ, 0x7610, R40 ;  /* 0x00007610ff3c7816 */ /* 0x000fe20000000028 */
[----:B------:R-:W-:Y:S01]  /*5bb0*/  FFMA.FTZ R59, R62, R130, R59 ;  /* 0x000000823e3b7223 */ /* 0x000fe2000001003b */
[----:B------:R-:W-:Y:S01]  /*5bc0*/  PRMT R62, RZ, 0x5410, R41 ;  /* 0x00005410ff3e7816 */ /* 0x000fe20000000029 */
[----:B------:R-:W-:Y:S01]  /*5bd0*/  FFMA.FTZ R146, R63, -R78, R146 ;  /* 0x8000004e3f927223 */ /* 0x000fe20000010092 */
[----:B------:R1:W-:Y:S01]  /*5be0*/  STS [R48.X4+0x10b0], R107 ;  /* 0x0010b06b30007388 */ /* 0x0003e20000004800 */
[----:B------:R-:W-:-:S02]  /*5bf0*/  FFMA.FTZ R147, R60, -R77, R147 ;  /* 0x8000004d3c937223 */ /* 0x000fc40000010093 */
[----:B0-----:R-:W-:Y:S02]  /*5c00*/  FMUL.FTZ R105, R101, R78 ;  /* 0x0000004e65697220 */ /* 0x001fe40000410000 */
[----:B------:R-:W-:Y:S02]  /*5c10*/  FMUL.FTZ R102, R100, R77 ;  /* 0x0000004d64667220 */ /* 0x000fe40000410000 */
[----:B------:R-:W-:Y:S02]  /*5c20*/  FFMA.FTZ R106, R105, R146, RZ ;  /* 0x00000092696a7223 */ /* 0x000fe400000100ff */
[-C--:B------:R-:W-:Y:S01]  /*5c30*/  FFMA.FTZ R104, R62, -R76.reuse, R145 ;  /* 0x8000004c3e687223 */ /* 0x080fe20000010091 */
[----:B-1----:R-:W-:Y:S01]  /*5c40*/  PRMT R107, RZ, 0x7610, R41 ;  /* 0x00007610ff6b7816 */ /* 0x002fe20000000029 */
[----:B------:R-:W-:Y:S01]  /*5c50*/  FMUL.FTZ R111, R97, R76 ;  /* 0x0000004c616f7220 */ /* 0x000fe20000410000 */
[----:B------:R-:W-:Y:S01]  /*5c60*/  PRMT R145, RZ, 0x7610, R44 ;  /* 0x00007610ff917816 */ /* 0x000fe2000000002c */
[----:B------:R-:W-:-:S02]  /*5c70*/  FFMA.FTZ R108, R102, R147, R106 ;  /* 0x00000093666c7223 */ /* 0x000fc4000001006a */
[-C--:B------:R-:W-:Y:S02]  /*5c80*/  FFMA.FTZ R115, R107, -R75.reuse, R164 ;  /* 0x8000004b6b737223 */ /* 0x080fe400000100a4 */
[----:B------:R-:W-:Y:S02]  /*5c90*/  FMUL.FTZ R106, R140, R75 ;  /* 0x0000004b8c6a7220 */ /* 0x000fe40000410000 */
[----:B------:R-:W-:Y:S02]  /*5ca0*/  FFMA.FTZ R108, R111, R104, R108 ;  /* 0x000000686f6c7223 */ /* 0x000fe4000001006c */
[-C--:B------:R-:W-:Y:S02]  /*5cb0*/  FFMA.FTZ R162, R113, -R74.reuse, R162 ;  /* 0x8000004a71a27223 */ /* 0x080fe400000100a2 */
[----:B------:R-:W-:Y:S02]  /*5cc0*/  FMUL.FTZ R119, R103, R74 ;  /* 0x0000004a67777220 */ /* 0x000fe40000410000 */
[----:B------:R-:W-:-:S02]  /*5cd0*/  FFMA.FTZ R110, R106, R115, R108 ;  /* 0x000000736a6e7223 */ /* 0x000fc4000001006c */
[----:B------:R-:W-:Y:S01]  /*5ce0*/  FFMA.FTZ R54, R92, R54, R123 ;  /* 0x000000365c367223 */ /* 0x000fe2000001007b */
[----:B------:R-:W-:Y:S01]  /*5cf0*/  PRMT R123, RZ, 0x5410, R43 ;  /* 0x00005410ff7b7816 */ /* 0x000fe2000000002b */
[-C--:B------:R-:W-:Y:S02]  /*5d00*/  FFMA.FTZ R129, R121, -R73.reuse, R160 ;  /* 0x8000004979817223 */ /* 0x080fe400000100a0 */
[----:B------:R-:W-:Y:S02]  /*5d10*/  FMUL.FTZ R108, R136, R73 ;  /* 0x00000049886c7220 */ /* 0x000fe40000410000 */
[----:B------:R-:W-:Y:S02]  /*5d20*/  FFMA.FTZ R110, R119, R162, R110 ;  /* 0x000000a2776e7223 */ /* 0x000fe4000001006e */
[-C--:B------:R-:W-:Y:S02]  /*5d30*/  FFMA.FTZ R158, R123, -R71.reuse, R158 ;  /* 0x800000477b9e7223 */ /* 0x080fe4000001009e */
[----:B------:R-:W-:-:S02]  /*5d40*/  FMUL.FTZ R131, R118, R71 ;  /* 0x0000004776837220 */ /* 0x000fc40000410000 */
[----:B------:R-:W-:Y:S01]  /*5d50*/  FFMA.FTZ R116, R108, R129, R110 ;  /* 0x000000816c747223 */ /* 0x000fe2000001006e */
[----:B------:R-:W-:Y:S01]  /*5d60*/  PRMT R110, RZ, 0x7610, R43 ;  /* 0x00007610ff6e7816 */ /* 0x000fe2000000002b */
[----:B------:R-:W-:Y:S02]  /*5d70*/  FFMA.FTZ R152, R61, -R91, R152 ;  /* 0x8000005b3d987223 */ /* 0x000fe40000010098 */
[----:B------:R-:W-:Y:S02]  /*5d80*/  FMUL.FTZ R49, R112, UR33 ;  /* 0x0000002170317c20 */ /* 0x000fe40008410000 */
[----:B------:R-:W-:Y:S01]  /*5d90*/  FFMA.FTZ R124, R131, R158, R116 ;  /* 0x0000009e837c7223 */ /* 0x000fe20000010074 */
[----:B------:R-:W-:Y:S01]  /*5da0*/  PRMT R116, RZ, 0x5410, R44 ;  /* 0x00005410ff747816 */ /* 0x000fe2000000002c */
[----:B------:R-:W-:Y:S02]  /*5db0*/  FMUL.FTZ R49, R152, R49 ;  /* 0x0000003198317220 */ /* 0x000fe40000410000 */
[----:B------:R-:W-:-:S02]  /*5dc0*/  FFMA.FTZ R143, R110, -R68, R143 ;  /* 0x800000446e8f7223 */ /* 0x000fc4000001008f */
[----:B------:R-:W-:Y:S02]  /*5dd0*/  FMUL.FTZ R120, R117, R68 ;  /* 0x0000004475787220 */ /* 0x000fe40000410000 */
[----:B------:R-:W-:Y:S02]  /*5de0*/  FFMA.FTZ R61, R61, R112, R49 ;  /* 0x000000703d3d7223 */ /* 0x000fe40000010031 */
[-C--:B------:R-:W-:Y:S02]  /*5df0*/  FFMA.FTZ R122, R116, -R66.reuse, R99 ;  /* 0x80000042747a7223 */ /* 0x080fe40000010063 */
[----:B------:R-:W-:Y:S02]  /*5e00*/  FMUL.FTZ R49, R156, UR37 ;  /* 0x000000259c317c20 */ /* 0x000fe40008410000 */
[----:B------:R-:W-:Y:S02]  /*5e10*/  FMUL.FTZ R99, R133, R66 ;  /* 0x0000004285637220 */ /* 0x000fe40000410000 */
[----:B------:R-:W-:-:S02]  /*5e20*/  FFMA.FTZ R124, R120, R143, R124 ;  /* 0x0000008f787c7223 */ /* 0x000fc4000001007c */
[-C--:B------:R-:W-:Y:S02]  /*5e30*/  FFMA.FTZ R151, R145, -R89.reuse, R98 ;  /* 0x8000005991977223 */ /* 0x080fe40000010062 */
[----:B------:R-:W-:Y:S02]  /*5e40*/  FMUL.FTZ R98, R132, R89 ;  /* 0x0000005984627220 */ /* 0x000fe40000410000 */
[----:B------:R-:W-:Y:S02]  /*5e50*/  FFMA.FTZ R124, R99, R122, R124 ;  /* 0x0000007a637c7223 */ /* 0x000fe4000001007c */
[----:B------:R-:W-:Y:S02]  /*5e60*/  FMUL.FTZ R153, R86, R49 ;  /* 0x0000003156997220 */ /* 0x000fe40000410000 */
[----:B------:R-:W-:Y:S02]  /*5e70*/  FFMA.FTZ R154, R126, -R87, R154 ;  /* 0x800000577e9a7223 */ /* 0x000fe4000001009a */
[----:B------:R-:W-:Y:S01]  /*5e80*/  FMUL.FTZ R49, R114, UR33 ;  /* 0x0000002172317c20 */ /* 0x000fe20008410000 */
[----:B------:R-:W-:Y:S01]  /*5e90*/  STS [R48.X4+0x10c4], R153 ;  /* 0x0010c49930007388 */ /* 0x000fe20000004800 */
[----:B------:R-:W-:-:S02]  /*5ea0*/  FMUL.FTZ R141, R141, UR37 ;  /* 0x000000258d8d7c20 */ /* 0x000fc40008410000 */
[----:B------:R-:W-:Y:S02]  /*5eb0*/  FMUL.FTZ R137, R150, UR37 ;  /* 0x0000002596897c20 */ /* 0x000fe40008410000 */
[----:B------:R-:W-:Y:S02]  /*5ec0*/  FMUL.FTZ R135, R114, R87 ;  /* 0x0000005772877220 */ /* 0x000fe40000410000 */
[----:B------:R-:W-:Y:S02]  /*5ed0*/  FFMA.FTZ R124, R98, R151, R124 ;  /* 0x00000097627c7223 */ /* 0x000fe4000001007c */
[----:B------:R-:W-:Y:S02]  /*5ee0*/  FMUL.FTZ R49, R154, R49 ;  /* 0x000000319a317220 */ /* 0x000fe40000410000 */
[----:B------:R-:W-:Y:S02]  /*5ef0*/  FMUL.FTZ R141, R92, R141 ;  /* 0x0000008d5c8d7220 */ /* 0x000fe40000410000 */
[----:B------:R-:W-:-:S02]  /*5f00*/  FMUL.FTZ R155, R90, R137 ;  /* 0x000000895a9b7220 */ /* 0x000fc40000410000 */
[----:B------:R-:W-:Y:S01]  /*5f10*/  FMUL.FTZ R130, R130, R93 ;  /* 0x0000005d82827220 */ /* 0x000fe20000410000 */
[----:B------:R-:W-:Y:S01]  /*5f20*/  STS [R48.X4+0x10c8], R141 ;  /* 0x0010c88d30007388 */ /* 0x000fe20000004800 */
[----:B------:R-:W-:Y:S02]  /*5f30*/  FFMA.FTZ R124, R135, R154, R124 ;  /* 0x0000009a877c7223 */ /* 0x000fe4000001007c */
[----:B------:R-:W-:Y:S01]  /*5f40*/  FMUL.FTZ R137, R112, R91 ;  /* 0x0000005b70897220 */ /* 0x000fe20000410000 */
[----:B------:R0:W-:Y:S01]  /*5f50*/  STS [R48.X4+0x10cc], R155 ;  /* 0x0010cc9b30007388 */ /* 0x0001e20000004800 */
[----:B------:R-:W-:Y:S02]  /*5f60*/  FMUL.FTZ R112, R132, UR33 ;  /* 0x0000002184707c20 */ /* 0x000fe40008410000 */
[----:B------:R-:W-:Y:S01]  /*5f70*/  FFMA.FTZ R114, R126, R114, R49 ;  /* 0x000000727e727223 */ /* 0x000fe20000010031 */
[----:B------:R-:W-:Y:S01]  /*5f80*/  MOV R49, UR32 ;  /* 0x0000002000317c02 */ /* 0x000fe20008000f00 */
[----:B------:R-:W-:Y:S01]  /*5f90*/  FFMA.FTZ R124, R130, R139, R124 ;  /* 0x0000008b827c7223 */ /* 0x000fe2000001007c */
[----:B------:R-:W-:Y:S01]  /*5fa0*/  MOV R126, UR32 ;  /* 0x00000020007e7c02 */ /* 0x000fe20008000f00 */
[----:B------:R-:W-:Y:S01]  /*5fb0*/  FMUL.FTZ R139, R151, R112 ;  /* 0x00000070978b7220 */ /* 0x000fe20000410000 */
[----:B------:R-:W-:Y:S01]  /*5fc0*/  IADD3 R112, -R49, c[0x0][0x168], -R4 ;  /* 0x00005a0031707a10 */ /* 0x000fe20007ffe904 */
[----:B------:R-:W-:Y:S01]  /*5fd0*/  FFMA.FTZ R124, R137, R152, R124 ;  /* 0x00000098897c7223 */ /* 0x000fe2000001007c */
[----:B0-----:R-:W-:Y:S01]  /*5fe0*/  IADD3 R155, R53, UR30, RZ ;  /* 0x0000001e359b7c10 */ /* 0x001fe2000fffe0ff */
[----:B------:R-:W-:Y:S01]  /*5ff0*/  FMUL.FTZ R128, R128, R95 ;  /* 0x0000005f80807220 */ /* 0x000fe20000410000 */
[----:B------:R-:W-:Y:S01]  /*6000*/  IADD3 R48, P0, R52, UR32, RZ ;  /* 0x0000002034307c10 */ /* 0x000fe2000ff1e0ff */
[----:B------:R-:W-:-:S02]  /*6010*/  FMUL.FTZ R109, R109, R94 ;  /* 0x0000005e6d6d7220 */ /* 0x000fc40000410000 */
[----:B------:R-:W-:Y:S01]  /*6020*/  FFMA.FTZ R124, R128, R51, R124 ;  /* 0x00000033807c7223 */ /* 0x000fe2000001007c */
[----:B------:R-:W-:Y:S01]  /*6030*/  LEA.HI.X.SX32 R49, R126, R155, 0x1, P0 ;  /* 0x0000009b7e317211 */ /* 0x000fe200000f0eff */
[----:B------:R-:W-:Y:S01]  /*6040*/  FMUL.FTZ R51, R133, UR33 ;  /* 0x0000002185337c20 */ /* 0x000fe20008410000 */
[----:B------:R-:W-:Y:S01]  /*6050*/  ISETP.GE.AND P0, PT, R112, 0x1, PT ;  /* 0x000000017000780c */ /* 0x000fe20003f06270 */
[----:B------:R-:W-:Y:S02]  /*6060*/  FFMA.FTZ R139, R145, R132, R139 ;  /* 0x00000084918b7223 */ /* 0x000fe4000001008b */
[----:B------:R-:W-:Y:S02]  /*6070*/  FMUL.FTZ R132, R122, R51 ;  /* 0x000000337a847220 */ /* 0x000fe40000410000 */
[----:B------:R-:W-:Y:S02]  /*6080*/  FFMA.FTZ R138, R109, R50, R124 ;  /* 0x000000326d8a7223 */ /* 0x000fe4000001007c */
[----:B------:R-:W-:-:S02]  /*6090*/  FMUL.FTZ R125, R125, R150 ;  /* 0x000000967d7d7220 */ /* 0x000fc40000410000 */
        /* <DEDUP_REMOVED lines=22> */
.L_x_1613:
[----:B------:R-:W-:Y:S05]  /*6200*/  BSYNC B0 ;  /* 0x0000000000007941 */ /* 0x000fea0003800000 */
.L_x_1612:
[----:B------:R-:W-:Y:S01]  /*6210*/  ULDC UR30, c[0x0][0x174] ;  /* 0x00005d00001e7ab9 */ /* 0x000fe20000000800 */
[C---:B------:R-:W-:Y:S01]  /*6220*/  LEA R48, P0, R52.reuse, c[0x0][0x320], 0x2 ;  /* 0x0000c80034307a11 */ /* 0x040fe200078010ff */
[----:B------:R-:W-:Y:S01]  /*6230*/  UIADD3 UR30, UR6, -UR30, URZ ;  /* 0x8000001e061e7290 */ /* 0x000fe2000fffe03f */
[----:B0-----:R-:W-:Y:S01]  /*6240*/  FMUL.FTZ R50, R127, R96 ;  /* 0x000000607f327220 */ /* 0x001fe20000410000 */
[----:B------:R-:W-:Y:S01]  /*6250*/  USHF.L.U32 UR31, UR8, 0x2, URZ ;  /* 0x00000002081f7899 */ /* 0x000fe2000800063f */
[----:B------:R-:W-:Y:S01]  /*6260*/  LEA.HI.X R49, R52, c[0x0][0x324], R155, 0x2, P0 ;  /* 0x0000c90034317a11 */ /* 0x000fe200000f149b */
[----:B------:R-:W-:Y:S01]  /*6270*/  UIMAD UR30, UR30, -0x800, URZ ;  /* 0xfffff8001e1e78a4 */ /* 0x000fe2000f8e023f */
[----:B------:R-:W-:Y:S01]  /*6280*/  ISETP.GE.AND P0, PT, R112, 0x81, PT ;  /* 0x000000817000780c */ /* 0x000fe20003f06270 */
[----:B------:R-:W-:Y:S01]  /*6290*/  ULDC.64 UR32, c[0x0][0x2d0] ;  /* 0x0000b40000207ab9 */ /* 0x000fe20000000a00 */
[----:B------:R-:W-:Y:S01]  /*62a0*/  FMUL.FTZ R57, R50, R57 ;  /* 0x0000003932397220 */ /* 0x000fe20000410000 */
[----:B------:R-:W-:Y:S01]  /*62b0*/  BSSY B0, `(.L_x_1614) ;  /* 0x0000016000007945 */ /* 0x000fe20003800000 */
[----:B------:R-:W-:Y:S01]  /*62c0*/  FMUL.FTZ R125, R90, R125 ;  /* 0x0000007d5a7d7220 */ /* 0x000fe20000410000 */
[----:B------:R-:W-:Y:S01]  /*62d0*/  MOV R51, UR30 ;  /* 0x0000001e00337c02 */ /* 0x000fe20008000f00 */
[----:B------:R-:W-:Y:S01]  /*62e0*/  USHF.L.U64.HI UR30, UR8, 0x2, UR9 ;  /* 0x00000002081e7899 */ /* 0x000fe20008010209 */
[----:B------:R-:W-:Y:S01]  /*62f0*/  FADD.FTZ R14, R109, R14 ;  /* 0x0000000e6d0e7221 */ /* 0x000fe20000010000 */
[----:B------:R-:W-:Y:S01]  /*6300*/  IADD3 R109, R4, 0x180, RZ ;  /* 0x00000180046d7810 */ /* 0x000fe20007ffe0ff */
[----:B------:R-:W-:Y:S01]  /*6310*/  FADD.FTZ R52, R138, R57 ;  /* 0x000000398a347221 */ /* 0x000fe20000010000 */
[----:B------:R-:W-:Y:S01]  /*6320*/  UIMAD UR30, UR30, UR32, URZ ;  /* 0x000000201e1e72a4 */ /* 0x000fe2000f8e023f */
[----:B------:R-:W-:Y:S01]  /*6330*/  IMAD.WIDE R48, R51, 0x4, R48 ;  /* 0x0000000433307825 */ /* 0x000fe200078e0230 */
[----:B------:R-:W-:-:S02]  /*6340*/  MOV R51, UR31 ;  /* 0x0000001f00337c02 */ /* 0x000fc40008000f00 */
[----:B------:R-:W-:Y:S01]  /*6350*/  UIMAD UR30, UR31, UR33, UR30 ;  /* 0x000000211f1e72a4 */ /* 0x000fe2000f8e021e */
[----:B------:R-:W-:Y:S01]  /*6360*/  FADD.FTZ R53, R54, R125 ;  /* 0x0000007d36357221 */ /* 0x000fe20000010000 */
[C---:B------:R-:W-:Y:S01]  /*6370*/  IADD3 R57, R4.reuse, 0x100, RZ ;  /* 0x0000010004397810 */ /* 0x040fe20007ffe0ff */
[----:B------:R-:W-:Y:S01]  /*6380*/  IMAD.WIDE.U32 R48, R51, c[0x0][0x2d0], R48 ;  /* 0x0000b40033307a25 */ /* 0x000fe200078e0030 */
[----:B------:R-:W-:-:S03]  /*6390*/  IADD3 R51, R4, 0x80, RZ ;  /* 0x0000008004337810 */ /* 0x000fc60007ffe0ff */
[----:B------:R-:W-:Y:S01]  /*63a0*/  FADD.FTZ R11, R50, R11 ;  /* 0x0000000b320b7221 */ /* 0x000fe20000010000 */
[----:B------:R-:W-:Y:S01]  /*63b0*/  LEA.HI.SX32 R51, R51, R4, 0x1b ;  /* 0x0000000433337211 */ /* 0x000fe200078fdaff */
[----:B------:R-:W-:Y:S01]  /*63c0*/  FADD.FTZ R13, R128, R13 ;  /* 0x0000000d800d7221 */ /* 0x000fe20000010000 */
[----:B------:R-:W-:-:S04]  /*63d0*/  IADD3 R49, R49, UR30, RZ ;  /* 0x0000001e31317c10 */ /* 0x000fc8000fffe0ff */
[----:B------:R-:W0:Y:S01]  /*63e0*/  LDS R51, [R51.X4+0x1290] ;  /* 0x0012900033337984 */ /* 0x000e220000004800 */
[----:B------:R-:W-:Y:S05]  /*63f0*/  @!P0 BRA `(.L_x_1615) ;  /* 0x0000001000008947 */ /* 0x000fea0003800000 */
[----:B0-----:R0:W-:Y:S02]  /*6400*/  RED.E.ADD.F32.FTZ.RN.STRONG.GPU [R48.64+-0x1e00], R51 ;  /* 0xffe200333000798e */ /* 0x0011e4000c10e79c */
.L_x_1615:
[----:B------:R-:W-:Y:S05]  /*6410*/  BSYNC B0 ;  /* 0x0000000000007941 */ /* 0x000fea0003800000 */
.L_x_1614:
[-C--:B------:R-:W-:Y:S01]  /*6420*/  LEA.HI.SX32 R57, R57, R4.reuse, 0x1b ;  /* 0x0000000439397211 */ /* 0x080fe200078fdaff */
[----:B------:R-:W-:Y:S01]  /*6430*/  BSSY B0, `(.L_x_1616) ;  /* 0x000000d000007945 */ /* 0x000fe20003800000 */
[----:B------:R-:W-:Y:S02]  /*6440*/  ISETP.GE.AND P6, PT, R112, 0x101, PT ;  /* 0x000001017000780c */ /* 0x000fe40003fc6270 */
[----:B------:R-:W-:Y:S02]  /*6450*/  IADD3 R125, R4, 0x200, RZ ;  /* 0x00000200047d7810 */ /* 0x000fe40007ffe0ff */
[----:B------:R-:W1:Y:S01]  /*6460*/  LDS R57, [R57.X4+0x1490] ;  /* 0x0014900039397984 */ /* 0x000e620000004800 */
        /* <DEDUP_REMOVED lines=9> */
.L_x_1617:
[----:B------:R-:W-:Y:S05]  /*6500*/  BSYNC B0 ;  /* 0x0000000000007941 */ /* 0x000fea0003800000 */
.L_x_1616:
[----:B------:R-:W2:Y:S01]  /*6510*/  LDS R109, [R109.X4+0x1690] ;  /* 0x001690006d6d7984 */ /* 0x000ea20000004800 */
[----:B------:R-:W-:Y:S01]  /*6520*/  BSSY B0, `(.L_x_1618) ;  /* 0x0000005000007945 */ /* 0x000fe20003800000 */
[----:B0-----:R-:W-:-:S02]  /*6530*/  IADD3 R51, R4, 0x280, RZ ;  /* 0x0000028004337810 */ /* 0x001fc40007ffe0ff */
[----:B------:R-:W-:Y:S01]  /*6540*/  LEA.HI.SX32 R50, R125, R4, 0x1b ;  /* 0x000000047d327211 */ /* 0x000fe200078fdaff */
[----:B------:R-:W-:Y:S05]  /*6550*/  @!P0 BRA `(.L_x_1619) ;  /* 0x0000001000008947 */ /* 0x000fea0003800000 */
[----:B--2---:R0:W-:Y:S02]  /*6560*/  RED.E.ADD.F32.FTZ.RN.STRONG.GPU [R48.64+-0x1a00], R109 ;  /* 0xffe6006d3000798e */ /* 0x0041e4000c10e79c */
.L_x_1619:
[----:B------:R-:W-:Y:S05]  /*6570*/  BSYNC B0 ;  /* 0x0000000000007941 */ /* 0x000fea0003800000 */
.L_x_1618:
[----:B------:R-:W-:Y:S01]  /*6580*/  LEA.HI.SX32 R54, R51, R4, 0x1b ;  /* 0x0000000433367211 */ /* 0x000fe200078fdaff */
[----:B------:R-:W-:Y:S01]  /*6590*/  BSSY B0, `(.L_x_1620) ;  /* 0x0000005000007945 */ /* 0x000fe20003800000 */
[----:B------:R3:W4:Y:S01]  /*65a0*/  LDS R51, [R50.X4+0x1890] ;  /* 0x0018900032337984 */ /* 0x0007220000004800 */
[----:B-1----:R-:W-:Y:S01]  /*65b0*/  IADD3 R57, R4, 0x300, RZ ;  /* 0x0000030004397810 */ /* 0x002fe20007ffe0ff */
[----:B------:R-:W-:Y:S05]  /*65c0*/  @!P1 BRA `(.L_x_1621) ;  /* 0x0000001000009947 */ /* 0x000fea0003800000 */
[----:B----4-:R1:W-:Y:S02]  /*65d0*/  RED.E.ADD.F32.FTZ.RN.STRONG.GPU [R48.64+-0x1800], R51 ;  /* 0xffe800333000798e */ /* 0x0103e4000c10e79c */
.L_x_1621:
[----:B------:R-:W-:Y:S05]  /*65e0*/  BSYNC B0 ;  /* 0x0000000000007941 */ /* 0x000fea0003800000 */
.L_x_1620:
[----:B-1--4-:R1:W4:Y:S01]  /*65f0*/  LDS R51, [R54.X4+0x1a90] ;  /* 0x001a900036337984 */ /* 0x0123220000004800 */
[----:B------:R-:W-:Y:S01]  /*6600*/  BSSY B0, `(.L_x_1622) ;  /* 0x0000005000007945 */ /* 0x000fe20003800000 */
[----:B0-2---:R-:W-:Y:S02]  /*6610*/  IADD3 R109, R4, 0x380, RZ ;  /* 0x00000380046d7810 */ /* 0x005fe40007ffe0ff */
[----:B------:R-:W-:Y:S01]  /*6620*/  LEA.HI.SX32 R57, R57, R4, 0x1b ;  /* 0x0000000439397211 */ /* 0x000fe200078fdaff */
[----:B------:R-:W-:Y:S05]  /*6630*/  @!P2 BRA `(.L_x_1623) ;  /* 0x000000100000a947 */ /* 0x000fea0003800000 */
[----:B----4-:R0:W-:Y:S02]  /*6640*/  RED.E.ADD.F32.FTZ.RN.STRONG.GPU [R48.64+-0x1600], R51 ;  /* 0xffea00333000798e */ /* 0x0101e4000c10e79c */
.L_x_1623:
[----:B------:R-:W-:Y:S05]  /*6650*/  BSYNC B0 ;  /* 0x0000000000007941 */ /* 0x000fea0003800000 */
.L_x_1622:
[----:B------:R-:W2:Y:S01]  /*6660*/  LDS R57, [R57.X4+0x1c90] ;  /* 0x001c900039397984 */ /* 0x000ea20000004800 */
[----:B------:R-:W-:Y:S01]  /*6670*/  BSSY B0, `(.L_x_1624) ;  /* 0x0000005000007945 */ /* 0x000fe20003800000 */
[----:B0---4-:R-:W-:-:S02]  /*6680*/  IADD3 R51, R4, 0x400, RZ ;  /* 0x0000040004337810 */ /* 0x011fc40007ffe0ff */
[----:B------:R-:W-:Y:S01]  /*6690*/  LEA.HI.SX32 R109, R109, R4, 0x1b ;  /* 0x000000046d6d7211 */ /* 0x000fe200078fdaff */
[----:B------:R-:W-:Y:S05]  /*66a0*/  @!P3 BRA `(.L_x_1625) ;  /* 0x000000100000b947 */ /* 0x000fea0003800000 */
[----:B--2---:R0:W-:Y:S02]  /*66b0*/  RED.E.ADD.F32.FTZ.RN.STRONG.GPU [R48.64+-0x1400], R57 ;  /* 0xffec00393000798e */ /* 0x0041e4000c10e79c */
.L_x_1625:
[----:B------:R-:W-:Y:S05]  /*66c0*/  BSYNC B0 ;  /* 0x0000000000007941 */ /* 0x000fea0003800000 */
.L_x_1624:
[----:B------:R-:W4:Y:S01]  /*66d0*/  LDS R109, [R109.X4+0x1e90] ;  /* 0x001e90006d6d7984 */ /* 0x000f220000004800 */
[----:B------:R-:W-:Y:S01]  /*66e0*/  BSSY B0, `(.L_x_1626) ;  /* 0x0000004000007945 */ /* 0x000fe20003800000 */
[----:B------:R-:W-:Y:S01]  /*66f0*/  LEA.HI.SX32 R51, R51, R4, 0x1b ;  /* 0x0000000433337211 */ /* 0x000fe200078fdaff */
[----:B------:R-:W-:Y:S05]  /*6700*/  @!P4 BRA `(.L_x_1627) ;  /* 0x000000100000c947 */ /* 0x000fea0003800000 */
[----:B----4-:R4:W-:Y:S02]  /*6710*/  RED.E.ADD.F32.FTZ.RN.STRONG.GPU [R48.64+-0x1200], R109 ;  /* 0xffee006d3000798e */ /* 0x0109e4000c10e79c */
.L_x_1627:
[----:B------:R-:W-:Y:S05]  /*6720*/  BSYNC B0 ;  /* 0x0000000000007941 */ /* 0x000fea0003800000 */
.L_x_1626:
[----:B------:R-:W0:Y:S01]  /*6730*/  LDS R51, [R51.X4+0x2090] ;  /* 0x0020900033337984 */ /* 0x000e220000004800 */
[----:B------:R-:W-:Y:S01]  /*6740*/  BSSY B0, `(.L_x_1628) ;  /* 0x0000005000007945 */ /* 0x000fe20003800000 */
[C---:B0-2---:R-:W-:Y:S02]  /*6750*/  IADD3 R57, R4.reuse, 0x480, RZ ;  /* 0x0000048004397810 */ /* 0x045fe40007ffe0ff */
[----:B----4-:R-:W-:Y:S01]  /*6760*/  IADD3 R109, R4, 0x500, RZ ;  /* 0x00000500046d7810 */ /* 0x010fe20007ffe0ff */
[----:B------:R-:W-:Y:S05]  /*6770*/  @!P5 BRA `(.L_x_1629) ;  /* 0x000000100000d947 */ /* 0x000fea0003800000 */
[----:B------:R0:W-:Y:S02]  /*6780*/  RED.E.ADD.F32.FTZ.RN.STRONG.GPU [R48.64+-0x1000], R51 ;  /* 0xfff000333000798e */ /* 0x0001e4000c10e79c */
.L_x_1629:
[----:B------:R-:W-:Y:S05]  /*6790*/  BSYNC B0 ;  /* 0x0000000000007941 */ /* 0x000fea0003800000 */
.L_x_1628:
        /* <DEDUP_REMOVED lines=14> */
.L_x_1631:
[----:B------:R-:W-:Y:S05]  /*6880*/  BSYNC B0 ;  /* 0x0000000000007941 */ /* 0x000fea0003800000 */
.L_x_1630:
[----:B------:R-:W2:Y:S01]  /*6890*/  LDS R109, [R109.X4+0x2490] ;  /* 0x002490006d6d7984 */ /* 0x000ea20000004800 */
[----:B------:R-:W-:Y:S01]  /*68a0*/  BSSY B0, `(.L_x_1632) ;  /* 0x0000005000007945 */ /* 0x000fe20003800000 */
[----:B0-----:R-:W-:Y:S02]  /*68b0*/  IADD3 R57, R4, 0x600, RZ ;  /* 0x0000060004397810 */ /* 0x001fe40007ffe0ff */
[----:B------:R-:W-:Y:S01]  /*68c0*/  LEA.HI.SX32 R51, R51, R4, 0x1b ;  /* 0x0000000433337211 */ /* 0x000fe200078fdaff */
[----:B------:R-:W-:Y:S05]  /*68d0*/  @!P0 BRA `(.L_x_1633) ;  /* 0x0000001000008947 */ /* 0x000fea0003800000 */
[----:B--2---:R0:W-:Y:S02]  /*68e0*/  RED.E.ADD.F32.FTZ.RN.STRONG.GPU [R48.64+-0xc00], R109 ;  /* 0xfff4006d3000798e */ /* 0x0041e4000c10e79c */
.L_x_1633:
[----:B------:R-:W-:Y:S05]  /*68f0*/  BSYNC B0 ;  /* 0x0000000000007941 */ /* 0x000fea0003800000 */
.L_x_1632:
[----:B------:R-:W4:Y:S01]  /*6900*/  LDS R51, [R51.X4+0x2690] ;  /* 0x0026900033337984 */ /* 0x000f220000004800 */
[----:B------:R-:W-:Y:S01]  /*6910*/  BSSY B0, `(.L_x_1634) ;  /* 0x0000005000007945 */ /* 0x000fe20003800000 */
[----:B0-2---:R-:W-:-:S02]  /*6920*/  IADD3 R109, R4, 0x680, RZ ;  /* 0x00000680046d7810 */ /* 0x005fc40007ffe0ff */
[----:B------:R-:W-:Y:S01]  /*6930*/  LEA.HI.SX32 R57, R57, R4, 0x1b ;  /* 0x0000000439397211 */ /* 0x000fe200078fdaff */
[----:B------:R-:W-:Y:S05]  /*6940*/  @!P1 BRA `(.L_x_1635) ;  /* 0x0000001000009947 */ /* 0x000fea0003800000 */
[----:B----4-:R0:W-:Y:S02]  /*6950*/  RED.E.ADD.F32.FTZ.RN.STRONG.GPU [R48.64+-0xa00], R51 ;  /* 0xfff600333000798e */ /* 0x0101e4000c10e79c */
.L_x_1635:
[----:B------:R-:W-:Y:S05]  /*6960*/  BSYNC B0 ;  /* 0x0000000000007941 */ /* 0x000fea0003800000 */
.L_x_1634:
[----:B------:R-:W2:Y:S01]  /*6970*/  LDS R57, [R57.X4+0x2890] ;  /* 0x0028900039397984 */ /* 0x000ea20000004800 */
[----:B------:R-:W-:Y:S01]  /*6980*/  BSSY B0, `(.L_x_1636) ;  /* 0x0000005000007945 */ /* 0x000fe20003800000 */
[----:B0---4-:R-:W-:Y:S02]  /*6990*/  IADD3 R51, R4, 0x700, RZ ;  /* 0x0000070004337810 */ /* 0x011fe40007ffe0ff */
[----:B------:R-:W-:Y:S01]  /*69a0*/  LEA.HI.SX32 R109, R109, R4, 0x1b ;  /* 0x000000046d6d7211 */ /* 0x000fe200078fdaff */
[----:B------:R-:W-:Y:S05]  /*69b0*/  @!P2 BRA `(.L_x_1637) ;  /* 0x000000100000a947 */ /* 0x000fea0003800000 */
[----:B--2---:R0:W-:Y:S02]  /*69c0*/  RED.E.ADD.F32.FTZ.RN.STRONG.GPU [R48.64+-0x800], R57 ;  /* 0xfff800393000798e */ /* 0x0041e4000c10e79c */
.L_x_1637:
[----:B------:R-:W-:Y:S05]  /*69d0*/  BSYNC B0 ;  /* 0x0000000000007941 */ /* 0x000fea0003800000 */
.L_x_1636:
[----:B------:R-:W4:Y:S01]  /*69e0*/  LDS R109, [R109.X4+0x2a90] ;  /* 0x002a90006d6d7984 */ /* 0x000f220000004800 */
[----:B------:R-:W-:Y:S01]  /*69f0*/  BSSY B0, `(.L_x_1638) ;  /* 0x0000005000007945 */ /* 0x000fe20003800000 */
[----:B0-2---:R-:W-:Y:S02]  /*6a00*/  IADD3 R57, R4, 0x780, RZ ;  /* 0x0000078004397810 */ /* 0x005fe40007ffe0ff */
[----:B------:R-:W-:Y:S01]  /*6a10*/  LEA.HI.SX32 R51, R51, R4, 0x1b ;  /* 0x0000000433337211 */ /* 0x000fe200078fdaff */
[----:B------:R-:W-:Y:S05]  /*6a20*/  @!P3 BRA `(.L_x_1639) ;  /* 0x000000100000b947 */ /* 0x000fea0003800000 */
[----:B----4-:R0:W-:Y:S02]  /*6a30*/  RED.E.ADD.F32.FTZ.RN.STRONG.GPU [R48.64+-0x600], R109 ;  /* 0xfffa006d3000798e */ /* 0x0101e4000c10e79c */
.L_x_1639:
[----:B------:R-:W-:Y:S05]  /*6a40*/  BSYNC B0 ;  /* 0x0000000000007941 */ /* 0x000fea0003800000 */
.L_x_1638:
[----:B------:R-:W2:Y:S01]  /*6a50*/  LDS R51, [R51.X4+0x2c90] ;  /* 0x002c900033337984 */ /* 0x000ea20000004800 */
[----:B------:R-:W-:Y:S01]  /*6a60*/  BSSY B0, `(.L_x_1640) ;  /* 0x0000004000007945 */ /* 0x000fe20003800000 */
[----:B------:R-:W-:Y:S01]  /*6a70*/  LEA.HI.SX32 R57, R57, R4, 0x1b ;  /* 0x0000000439397211 */ /* 0x000fe200078fdaff */
[----:B------:R-:W-:Y:S05]  /*6a80*/  @!P4 BRA `(.L_x_1641) ;  /* 0x000000100000c947 */ /* 0x000fea0003800000 */
[----:B--2---:R2:W-:Y:S02]  /*6a90*/  RED.E.ADD.F32.FTZ.RN.STRONG.GPU [R48.64+-0x400], R51 ;  /* 0xfffc00333000798e */ /* 0x0045e4000c10e79c */
.L_x_1641:
[----:B------:R-:W-:Y:S05]  /*6aa0*/  BSYNC B0 ;  /* 0x0000000000007941 */ /* 0x000fea0003800000 */
.L_x_1640:
[----:B------:R-:W0:Y:S01]  /*6ab0*/  LDS R57, [R57.X4+0x2e90] ;  /* 0x002e900039397984 */ /* 0x000e220000004800 */
[----:B------:R-:W-:Y:S01]  /*6ac0*/  BSSY B0, `(.L_x_1642) ;  /* 0x0000003000007945 */ /* 0x000fe20003800000 */
[----:B------:R-:W-:Y:S05]  /*6ad0*/  @!P5 BRA `(.L_x_1643) ;  /* 0x000000100000d947 */ /* 0x000fea0003800000 */
[----:B0-----:R0:W-:Y:S02]  /*6ae0*/  RED.E.ADD.F32.FTZ.RN.STRONG.GPU [R48.64+-0x200], R57 ;  /* 0xfffe00393000798e */ /* 0x0011e4000c10e79c */
.L_x_1643:
[----:B------:R-:W-:Y:S05]  /*6af0*/  BSYNC B0 ;  /* 0x0000000000007941 */ /* 0x000fea0003800000 */
.L_x_1642:
[----:B0-2---:R-:W0:Y:S01]  /*6b00*/  SHFL.DOWN PT, R49, R52, 0x1, 0x1f ;  /* 0x08201f0034317f89 */ /* 0x005e2200000e0000 */
[----:B------:R-:W-:Y:S01]  /*6b10*/  ISETP.GT.AND P0, PT, R3, 0x1e, PT ;  /* 0x0000001e0300780c */ /* 0x000fe20003f04270 */
        /* <DEDUP_REMOVED lines=12> */
[----:B------:R-:W-:-:S02]  /*6be0*/  FFMA.FTZ R132, R116, R133, R132 ;  /* 0x0000008574847223 */ /* 0x000fc40000010084 */
        /* <DEDUP_REMOVED lines=13> */
[----:B------:R-:W-:Y:S02]  /*6cc0*/  FADD.FTZ R7, R56, R7 ;  /* 0x0000000738077221 */ /* 0x000fe40000010000 */
[----:B------:R-:W-:-:S02]  /*6cd0*/  FADD.FTZ R16, R137, R16 ;  /* 0x0000001089107221 */ /* 0x000fc40000010000 */
        /* <DEDUP_REMOVED lines=38> */
[----:B--2---:R-:W-:Y:S01]  /*6f40*/  @!P0 FADD.FTZ R53, R53, R48 ;  /* 0x0000003035358221 */ /* 0x004fe20000010000 */
[----:B------:R-:W-:Y:S02]  /*6f50*/  ISETP.GT.AND P0, PT, R3, 0xf, PT ;  /* 0x0000000f0300780c */ /* 0x000fe40003f04270 */
[----:B------:R-:W0:Y:S04]  /*6f60*/  SHFL.DOWN PT, R49, R52, 0x10, 0x1f ;  /* 0x0a001f0034317f89 */ /* 0x000e2800000e0000 */
[----:B------:R-:W2:Y:S07]  /*6f70*/  SHFL.DOWN PT, R48, R53, 0x10, 0x1f ;  /* 0x0a001f0035307f89 */ /* 0x000eae00000e0000 */
        /* <DEDUP_REMOVED lines=23> */
.L_x_1645:
[----:B------:R-:W-:Y:S05]  /*70f0*/  BSYNC B0 ;  /* 0x0000000000007941 */ /* 0x000fea0003800000 */
.L_x_1644:
        /* <DEDUP_REMOVED lines=8> */
.L_x_1598:
[----:B------:R-:W-:Y:S01]  /*7180*/  BAR.SYNC.DEFER_BLOCKING 0x0 ;  /* 0x0000000000007b1d */ /* 0x000fe20000010000 */
[----:B------:R-:W-:Y:S01]  /*7190*/  F2FP.BF16.PACK_AB R20, R17, R20 ;  /* 0x000000141114723e */ /* 0x000fe200000010ff */
[----:B------:R-:W-:-:S04]  /*71a0*/  UIADD3 UR7, UR19, -0x1, URZ ;  /* 0xffffffff13077890 */ /* 0x000fc8000fffe03f */
[----:B------:R-:W-:Y:S02]  /*71b0*/  ULDC.64 UR32, c[0x0][0x2d8] ;  /* 0x0000b60000207ab9 */ /* 0x000fe40000000a00 */
[----:B------:R-:W-:Y:S01]  /*71c0*/  ULDC.64 UR40, c[0x0][0x330] ;  /* 0x0000cc0000287ab9 */ /* 0x000fe20000000a00 */
[----:B------:R-:W2:Y:S04]  /*71d0*/  LDG.E.128 R40, [R148.64] ;  /* 0x0000001c94287981 */ /* 0x000ea8000c1e1d00 */
[----:B------:R-:W3:Y:S01]  /*71e0*/  LDG.E.128 R44, [R148.64+0x200] ;  /* 0x0002001c942c7981 */ /* 0x000ee2000c1e1d00 */
[----:B------:R-:W-:Y:S02]  /*71f0*/  USHF.L.U32 UR8, UR7, 0xb, URZ ;  /* 0x0000000b07087899 */ /* 0x000fe4000800063f */
[----:B------:R-:W-:-:S02]  /*7200*/  UIMAD UR30, UR35, UR32, URZ ;  /* 0x00000020231e72a4 */ /* 0x000fc4000f8e023f */
[----:B------:R-:W-:Y:S02]  /*7210*/  USHF.R.S32.HI UR9, URZ, 0x1f, UR8 ;  /* 0x0000001f3f097899 */ /* 0x000fe40008011408 */
[----:B------:R-:W-:Y:S02]  /*7220*/  UIMAD UR37, UR34, UR33, UR30 ;  /* 0x00000021222572a4 */ /* 0x000fe4000f8e021e */
[----:B------:R-:W-:Y:S02]  /*7230*/  UIMAD.WIDE.U32 UR32, UR34, UR32, UR8 ;  /* 0x00000020222072a5 */ /* 0x000fe4000f8e0008 */
[----:B------:R-:W-:Y:S02]  /*7240*/  ULDC.64 UR30, c[0x0][0x2e0] ;  /* 0x0000b800001e7ab9 */ /* 0x000fe40000000a00 */
[----:B------:R-:W-:Y:S02]  /*7250*/  UIMAD UR38, UR17, UR30, URZ ;  /* 0x0000001e112672a4 */ /* 0x000fe4000f8e023f */
[----:B------:R-:W-:-:S02]  /*7260*/  UIADD3 UR33, UR33, UR37, URZ ;  /* 0x0000002521217290 */ /* 0x000fc4000fffe03f */
[----:B------:R-:W-:Y:S02]  /*7270*/  UIMAD UR38, UR16, UR31, UR38 ;  /* 0x0000001f102672a4 */ /* 0x000fe4000f8e0226 */
[----:B------:R-:W-:Y:S02]  /*7280*/  UIMAD.WIDE.U32 UR30, UR16, UR30, UR32 ;  /* 0x0000001e101e72a5 */ /* 0x000fe4000f8e0020 */
[----:B------:R-:W-:Y:S02]  /*7290*/  UIADD3 UR22, UP1, UR22, -0x1000, URZ ;  /* 0xfffff00016167890 */ /* 0x000fe4000ff3e03f */
[----:B------:R-:W-:Y:S02]  /*72a0*/  UIADD3 UR32, UR31, UR38, URZ ;  /* 0x000000261f207290 */ /* 0x000fe4000fffe03f */
[----:B------:R-:W-:Y:S02]  /*72b0*/  ULEA UR31, UP0, UR30, UR40, 0x1 ;  /* 0x000000281e1f7291 */ /* 0x000fe4000f80083f */
[----:B------:R-:W-:-:S02]  /*72c0*/  UIADD3 UR26, UP2, UR26, -0x1000, URZ ;  /* 0xfffff0001a1a7890 */ /* 0x000fc4000ff5e03f */
[----:B------:R-:W-:Y:S02]  /*72d0*/  ULEA.HI.X UR30, UR30, UR41, UR32, 0x1, UP0 ;  /* 0x000000291e1e7291 */ /* 0x000fe400080f0c20 */
[----:B------:R-:W-:Y:S02]  /*72e0*/  UIADD3 UR20, UP3, UR20, -0x1000, URZ ;  /* 0xfffff00014147890 */ /* 0x000fe4000ff7e03f */
[----:B------:R-:W-:Y:S02]  /*72f0*/  ULDC.64 UR32, c[0x0][0x2f8] ;  /* 0x0000be0000207ab9 */ /* 0x000fe40000000a00 */
[----:B------:R-:W-:Y:S02]  /*7300*/  UIMAD.WIDE.U32 UR8, UR34, UR32, UR8 ;  /* 0x00000020220872a5 */ /* 0x000fe4000f8e0008 */
[----:B------:R-:W-:Y:S02]  /*7310*/  UIADD3 UR24, UP4, UR24, -0x1000, URZ ;  /* 0xfffff00018187890 */ /* 0x000fe4000ff9e03f */
[----:B------:R-:W-:-:S02]  /*7320*/  UIADD3 UR6, UR6, 0x1, URZ ;  /* 0x0000000106067890 */ /* 0x000fc4000fffe03f */
[----:B------:R-:W-:Y:S02]  /*7330*/  UIADD3.X UR23, UR23, -0x1, URZ, UP1, !UPT ;  /* 0xffffffff17177890 */ /* 0x000fe40008ffe43f */
        /* <DEDUP_REMOVED lines=16> */
[----:B------:R-:W-:-:S03]  /*7440*/  FADD.FTZ R49, R49, UR5 ;  /* 0x0000000531317e21 */ /* 0x000fc60008010000 */
[----:B------:R-:W-:Y:S02]  /*7450*/  FSETP.GTU.FTZ.AND P3, PT, R41, 20, PT ;  /* 0x41a000002900780b */ /* 0x000fe40003f7c000 */
[----:B------:R-:W-:-:S05]  /*7460*/  FSETP.GTU.FTZ.AND P5, PT, R49, 20, PT ;  /* 0x41a000003100780b */ /* 0x000fca0003fbc000 */
[----:B------:R-:W-:Y:S02]  /*7470*/  @!P2 FMUL.FTZ R40, R52, -1.4426950216293334961 ;  /* 0xbfb8aa3b3428a820 */ /* 0x000fe40000410000 */
[----:B------:R-:W-:Y:S02]  /*7480*/  @!P4 FMUL.FTZ R45, R48, -1.4426950216293334961 ;  /* 0xbfb8aa3b302dc820 */ /* 0x000fe40000410000 */
[----:B------:R0:W1:Y:S02]  /*7490*/  @!P2 MUFU.EX2 R44, R40 ;  /* 0x00000028002ca308 */ /* 0x0000640000000800 */
[----:B------:R-:W-:Y:S02]  /*74a0*/  @!P3 FMUL.FTZ R46, R41, -1.4426950216293334961 ;  /* 0xbfb8aa3b292eb820 */ /* 0x000fe40000410000 */
[----:B------:R-:W-:-:S04]  /*74b0*/  @!P5 FMUL.FTZ R47, R49, -1.4426950216293334961 ;  /* 0xbfb8aa3b312fd820 */ /* 0x000fc80000410000 */
[----:B------:R-:W2:Y:S01]  /*74c0*/  @!P4 MUFU.EX2 R45, R45 ;  /* 0x0000002d002dc308 */ /* 0x000ea20000000800 */
[--C-:B0-----:R-:W-:Y:S02]  /*74d0*/  PRMT R40, RZ, 0x5410, R50.reuse ;  /* 0x00005410ff287816 */ /* 0x101fe40000000032 */
[----:B------:R-:W-:-:S03]  /*74e0*/  PRMT R50, RZ, 0x7610, R50 ;  /* 0x00007610ff327816 */ /* 0x000fc60000000032 */
[----:B------:R-:W-:Y:S02]  /*74f0*/  FADD.FTZ R52, R40, UR5 ;  /* 0x0000000528347e21 */ /* 0x000fe40008010000 */
[----:B------:R0:W3:Y:S01]  /*7500*/  LDS.128 R40, [R39.X16+0x10] ;  /* 0x0000100027287984 */ /* 0x0000e2000000cc00 */
[----:B------:R-:W4:Y:S01]  /*7510*/  @!P3 MUFU.EX2 R46, R46 ;  /* 0x0000002e002eb308 */ /* 0x000f220000000800 */
[----:B-1----:R-:W-:Y:S02]  /*7520*/  @!P2 FADD.FTZ R44, R44, 1 ;  /* 0x3f8000002c2ca421 */ /* 0x002fe40000010000 */
[----:B------:R-:W-:Y:S01]  /*7530*/  BAR.SYNC.DEFER_BLOCKING 0x0 ;  /* 0x0000000000007b1d */ /* 0x000fe20000010000 */
[----:B------:R-:W-:Y:S01]  /*7540*/  FSETP.GTU.FTZ.AND P6, PT, R52, 20, PT ;  /* 0x41a000003400780b */ /* 0x000fe20003fdc000 */
[----:B------:R-:W-:Y:S02]  /*7550*/  FADD.FTZ R50, R50, UR5 ;  /* 0x0000000532327e21 */ /* 0x000fe40008010000 */
[----:B--2---:R-:W-:Y:S01]  /*7560*/  @!P4 FADD.FTZ R45, R45, 1 ;  /* 0x3f8000002d2dc421 */ /* 0x004fe20000010000 */
[--C-:B0-----:R-:W-:Y:S01]  /*7570*/  PRMT R39, RZ, 0x5410, R51.reuse ;  /* 0x00005410ff277816 */ /* 0x101fe20000000033 */
[----:B------:R-:W0:Y:S01]  /*7580*/  @!P2 MUFU.RCP R44, R44 ;  /* 0x0000002c002ca308 */ /* 0x000e220000001000 */
[----:B------:R-:W-:-:S02]  /*7590*/  PRMT R51, RZ, 0x7610, R51 ;  /* 0x00007610ff337816 */ /* 0x000fc40000000033 */
[----:B------:R-:W-:Y:S01]  /*75a0*/  FSETP.GTU.FTZ.AND P0, PT, R50, 20, PT ;  /* 0x41a000003200780b */ /* 0x000fe20003f1c000 */
[----:B------:R-:W-:Y:S02]  /*75b0*/  FADD.FTZ R49, R39, UR5 ;  /* 0x0000000527317e21 */ /* 0x000fe40008010000 */
[----:B------:R-:W-:Y:S02]  /*75c0*/  FADD.FTZ R51, R51, UR5 ;  /* 0x0000000533337e21 */ /* 0x000fe40008010000 */
[----:B----4-:R-:W-:Y:S01]  /*75d0*/  @!P3 FADD.FTZ R46, R46, 1 ;  /* 0x3f8000002e2eb421 */ /* 0x010fe20000010000 */
[----:B------:R-:W1:Y:S01]  /*75e0*/  @!P4 MUFU.RCP R45, R45 ;  /* 0x0000002d002dc308 */ /* 0x000e620000001000 */
[----:B------:R-:W-:Y:S01]  /*75f0*/  FSETP.GTU.FTZ.AND P1, PT, R49, 20, PT ;  /* 0x41a000003100780b */ /* 0x000fe20003f3c000 */
[----:B------:R-:W-:Y:S02]  /*7600*/  @!P6 FMUL.FTZ R48, R52, -1.4426950216293334961 ;  /* 0xbfb8aa3b3430e820 */ /* 0x000fe40000410000 */
[----:B0-----:R-:W-:-:S04]  /*7610*/  @!P2 FMUL.FTZ R27, R27, R44 ;  /* 0x0000002c1b1ba220 */ /* 0x001fc80000410000 */
[----:B------:R-:W0:Y:S01]  /*7620*/  @!P5 MUFU.EX2 R47, R47 ;  /* 0x0000002f002fd308 */ /* 0x000e220000000800 */
[----:B------:R-:W-:Y:S01]  /*7630*/  FSETP.GTU.FTZ.AND P2, PT, R51, 20, PT ;  /* 0x41a000003300780b */ /* 0x000fe20003f5c000 */
[----:B------:R-:W-:-:S06]  /*7640*/  @!P0 FMUL.FTZ R39, R50, -1.4426950216293334961 ;  /* 0xbfb8aa3b32278820 */ /* 0x000fcc0000410000 */
[----:B------:R-:W2:Y:S01]  /*7650*/  @!P3 MUFU.RCP R46, R46 ;  /* 0x0000002e002eb308 */ /* 0x000ea20000001000 */
[----:B-1----:R-:W-:Y:S01]  /*7660*/  @!P4 FMUL.FTZ R30, R30, R45 ;  /* 0x0000002d1e1ec220 */ /* 0x002fe20000410000 */
[--C-:B---3--:R-:W-:Y:S02]  /*7670*/  PRMT R44, RZ, 0x5410, R40.reuse ;  /* 0x00005410ff2c7816 */ /* 0x108fe40000000028 */
[----:B------:R-:W-:Y:S01]  /*7680*/  PRMT R40, RZ, 0x7610, R40 ;  /* 0x00007610ff287816 */ /* 0x000fe20000000028 */
[----:B0-----:R-:W-:-:S03]  /*7690*/  @!P5 FADD.FTZ R47, R47, 1 ;  /* 0x3f8000002f2fd421 */ /* 0x001fc60000010000 */
[----:B------:R-:W0:Y:S01]  /*76a0*/  @!P6 MUFU.EX2 R48, R48 ;  /* 0x000000300030e308 */ /* 0x000e220000000800 */
[----:B------:R-:W-:Y:S02]  /*76b0*/  FADD.FTZ R45, R44, UR5 ;  /* 0x000000052c2d7e21 */ /* 0x000fe40008010000 */
[----:B------:R-:W-:Y:S02]  /*76c0*/  @!P1 FMUL.FTZ R44, R49, -1.4426950216293334961 ;  /* 0xbfb8aa3b312c9820 */ /* 0x000fe40000410000 */
[----:B--2---:R-:W-:Y:S01]  /*76d0*/  @!P3 FMUL.FTZ R29, R29, R46 ;  /* 0x0000002e1d1db220 */ /* 0x004fe20000410000 */
[----:B------:R-:W-:Y:S01]  /*76e0*/  FSETP.GTU.FTZ.AND P3, PT, R45, 20, PT ;  /* 0x41a000002d00780b */ /* 0x000fe20003f7c000 */
[----:B------:R-:W-:Y:S01]  /*76f0*/  FADD.FTZ R46, R40, UR5 ;  /* 0x00000005282e7e21 */ /* 0x000fe20008010000 */
[--C-:B------:R-:W-:Y:S01]  /*7700*/  PRMT R40, RZ, 0x5410, R41.reuse ;  /* 0x00005410ff287816 */ /* 0x100fe20000000029 */
[----:B------:R-:W1:Y:S01]  /*7710*/  @!P5 MUFU.RCP R47, R47 ;  /* 0x0000002f002fd308 */ /* 0x000e620000001000 */
[----:B------:R-:W-:-:S02]  /*7720*/  PRMT R41, RZ, 0x7610, R41 ;  /* 0x00007610ff297816 */ /* 0x000fc40000000029 */
[----:B------:R-:W-:Y:S01]  /*7730*/  FSETP.GTU.FTZ.AND P4, PT, R46, 20, PT ;  /* 0x41a000002e00780b */ /* 0x000fe20003f9c000 */
[----:B------:R-:W-:Y:S02]  /*7740*/  FADD.FTZ R49, R40, UR5 ;  /* 0x0000000528317e21 */ /* 0x000fe40008010000 */
[----:B------:R-:W-:Y:S02]  /*7750*/  @!P2 FMUL.FTZ R40, R51, -1.4426950216293334961 ;  /* 0xbfb8aa3b3328a820 */ /* 0x000fe40000410000 */
[----:B------:R-:W2:Y:S01]  /*7760*/  @!P0 MUFU.EX2 R39, R39 ;  /* 0x0000002700278308 */ /* 0x000ea20000000800 */
[----:B0-----:R-:W-:Y:S02]  /*7770*/  @!P6 FADD.FTZ R48, R48, 1 ;  /* 0x3f8000003030e421 */ /* 0x001fe40000010000 */
[----:B------:R-:W-:Y:S02]  /*7780*/  @!P3 FMUL.FTZ R45, R45, -1.4426950216293334961 ;  /* 0xbfb8aa3b2d2db820 */ /* 0x000fe40000410000 */
[----:B------:R-:W-:-:S03]  /*7790*/  FADD.FTZ R50, R41, UR5 ;  /* 0x0000000529327e21 */ /* 0x000fc60008010000 */
[----:B------:R-:W0:Y:S01]  /*77a0*/  @!P2 MUFU.EX2 R40, R40 ;  /* 0x000000280028a308 */ /* 0x000e220000000800 */
[----:B-1----:R-:W-:Y:S01]  /*77b0*/  @!P5 FMUL.FTZ R32, R32, R47 ;  /* 0x0000002f2020d220 */ /* 0x002fe20000410000 */
[----:B------:R-:W-:Y:S01]  /*77c0*/  FSETP.GTU.FTZ.AND P5, PT, R49, 20, PT ;  /* 0x41a000003100780b */ /* 0x000fe20003fbc000 */
[----:B------:R-:W-:-:S05]  /*77d0*/  @!P4 FMUL.FTZ R46, R46, -1.4426950216293334961 ;  /* 0xbfb8aa3b2e2ec820 */ /* 0x000fca0000410000 */
[----:B------:R-:W1:Y:S01]  /*77e0*/  @!P3 MUFU.EX2 R45, R45 ;  /* 0x0000002d002db308 */ /* 0x000e620000000800 */
[----:B--2---:R-:W-:-:S06]  /*77f0*/  @!P0 FADD.FTZ R39, R39, 1 ;  /* 0x3f80000027278421 */ /* 0x004fcc0000010000 */
[----:B------:R-:W-:Y:S01]  /*7800*/  @!P5 FMUL.FTZ R47, R49, -1.4426950216293334961 ;  /* 0xbfb8aa3b312fd820 */ /* 0x000fe20000410000 */
[----:B------:R-:W2:Y:S01]  /*7810*/  @!P1 MUFU.EX2 R44, R44 ;  /* 0x0000002c002c9308 */ /* 0x000ea20000000800 */
[----:B0-----:R-:W-:-:S07]  /*7820*/  @!P2 FADD.FTZ R40, R40, 1 ;  /* 0x3f8000002828a421 */ /* 0x001fce0000010000 */
[----:B------:R-:W0:Y:S01]  /*7830*/  @!P6 MUFU.RCP R48, R48 ;  /* 0x000000300030e308 */ /* 0x000e220000001000 */
[----:B-1----:R-:W-:-:S07]  /*7840*/  @!P3 FADD.FTZ R45, R45, 1 ;  /* 0x3f8000002d2db421 */ /* 0x002fce0000010000 */
[----:B------:R1:W3:Y:S01]  /*7850*/  @!P2 MUFU.RCP R41, R40 ;  /* 0x000000280029a308 */ /* 0x0002e20000001000 */
[----:B--2---:R-:W-:-:S07]  /*7860*/  @!P1 FADD.FTZ R44, R44, 1 ;  /* 0x3f8000002c2c9421 */ /* 0x004fce0000010000 */
[----:B------:R2:W4:Y:S01]  /*7870*/  @!P0 MUFU.RCP R49, R39 ;  /* 0x0000002700318308 */ /* 0x0005220000001000 */
[----:B0-----:R-:W-:Y:S01]  /*7880*/  @!P6 FMUL.FTZ R31, R31, R48 ;  /* 0x000000301f1fe220 */ /* 0x001fe20000410000 */
[--C-:B-1----:R-:W-:Y:S02]  /*7890*/  PRMT R40, RZ, 0x5410, R43.reuse ;  /* 0x00005410ff287816 */ /* 0x102fe4000000002b */
[----:B------:R-:W-:Y:S02]  /*78a0*/  PRMT R43, RZ, 0x7610, R43 ;  /* 0x00007610ff2b7816 */ /* 0x000fe4000000002b */
[----:B------:R-:W-:Y:S02]  /*78b0*/  FSETP.GTU.FTZ.AND P6, PT, R50, 20, PT ;  /* 0x41a000003200780b */ /* 0x000fe40003fdc000 */
[----:B------:R-:W0:Y:S01]  /*78c0*/  @!P3 MUFU.RCP R48, R45 ;  /* 0x0000002d0030b308 */ /* 0x000e220000001000 */
[--C-:B--2---:R-:W-:Y:S01]  /*78d0*/  PRMT R39, RZ, 0x5410, R42.reuse ;  /* 0x00005410ff277816 */ /* 0x104fe2000000002a */
[----:B---3--:R-:W-:Y:S01]  /*78e0*/  @!P2 FMUL.FTZ R36, R36, R41 ;  /* 0x000000292424a220 */ /* 0x008fe20000410000 */
[----:B------:R-:W-:Y:S01]  /*78f0*/  PRMT R42, RZ, 0x7610, R42 ;  /* 0x00007610ff2a7816 */ /* 0x000fe2000000002a */
[----:B------:R-:W-:Y:S01]  /*7900*/  FADD.FTZ R41, R43, UR5 ;  /* 0x000000052b297e21 */ /* 0x000fe20008010000 */
[----:B------:R-:W-:Y:S01]  /*7910*/  F2FP.BF16.PACK_AB R43, R19, R22 ;  /* 0x00000016132b723e */ /* 0x000fe200000010ff */
[----:B------:R-:W-:Y:S01]  /*7920*/  FADD.FTZ R51, R39, UR5 ;  /* 0x0000000527337e21 */ /* 0x000fe20008010000 */
[----:B------:R-:W-:Y:S01]  /*7930*/  F2FP.BF16.PACK_AB R22, R13, R16 ;  /* 0x000000100d16723e */ /* 0x000fe200000010ff */
[----:B------:R-:W1:Y:S01]  /*7940*/  @!P1 MUFU.RCP R44, R44 ;  /* 0x0000002c002c9308 */ /* 0x000e620000001000 */
[----:B----4-:R-:W-:-:S02]  /*7950*/  @!P0 FMUL.FTZ R34, R34, R49 ;  /* 0x0000003122228220 */ /* 0x010fc40000410000 */
[----:B------:R-:W-:Y:S01]  /*7960*/  FSETP.GTU.FTZ.AND P0, PT, R51, 20, PT ;  /* 0x41a000003300780b */ /* 0x000fe20003f1c000 */
[----:B------:R-:W-:Y:S02]  /*7970*/  FADD.FTZ R42, R42, UR5 ;  /* 0x000000052a2a7e21 */ /* 0x000fe40008010000 */
[----:B------:R-:W-:Y:S02]  /*7980*/  FADD.FTZ R49, R40, UR5 ;  /* 0x0000000528317e21 */ /* 0x000fe40008010000 */
[----:B0-----:R-:W-:Y:S01]  /*7990*/  @!P3 FMUL.FTZ R35, R35, R48 ;  /* 0x000000302323b220 */ /* 0x001fe20000410000 */
[----:B------:R-:W-:Y:S01]  /*79a0*/  FSETP.GTU.FTZ.AND P3, PT, R41, 20, PT ;  /* 0x41a000002900780b */ /* 0x000fe20003f7c000 */
[----:B------:R-:W0:Y:S01]  /*79b0*/  @!P4 MUFU.EX2 R46, R46 ;  /* 0x0000002e002ec308 */ /* 0x000e220000000800 */
[----:B------:R-:W-:Y:S01]  /*79c0*/  FSETP.GTU.FTZ.AND P2, PT, R49, 20, PT ;  /* 0x41a000003100780b */ /* 0x000fe20003f5c000 */
[----:B------:R-:W-:Y:S02]  /*79d0*/  @!P6 FMUL.FTZ R39, R50, -1.4426950216293334961 ;  /* 0xbfb8aa3b3227e820 */ /* 0x000fe40000410000 */
[----:B-1----:R-:W-:Y:S01]  /*79e0*/  @!P1 FMUL.FTZ R33, R33, R44 ;  /* 0x0000002c21219220 */ /* 0x002fe20000410000 */
[----:B------:R-:W-:Y:S01]  /*79f0*/  FSETP.GTU.FTZ.AND P1, PT, R42, 20, PT ;  /* 0x41a000002a00780b */ /* 0x000fe20003f3c000 */
[----:B------:R-:W-:-:S02]  /*7a00*/  @!P0 FMUL.FTZ R40, R51, -1.4426950216293334961 ;  /* 0xbfb8aa3b33288820 */ /* 0x000fc40000410000 */
[----:B------:R-:W1:Y:S04]  /*7a10*/  @!P5 MUFU.EX2 R47, R47 ;  /* 0x0000002f002fd308 */ /* 0x000e680000000800 */
[----:B------:R-:W-:Y:S01]  /*7a20*/  @!P3 FMUL.FTZ R19, R41, -1.4426950216293334961 ;  /* 0xbfb8aa3b2913b820 */ /* 0x000fe20000410000 */
[----:B------:R-:W-:Y:S01]  /*7a30*/  F2FP.BF16.PACK_AB R41, R23, R26 ;  /* 0x0000001a1729723e */ /* 0x000fe200000010ff */
[----:B------:R-:W-:Y:S01]  /*7a40*/  @!P2 FMUL.FTZ R49, R49, -1.4426950216293334961 ;  /* 0xbfb8aa3b3131a820 */ /* 0x000fe20000410000 */
[----:B------:R-:W-:Y:S01]  /*7a50*/  F2FP.BF16.PACK_AB R23, R11, R14 ;  /* 0x0000000e0b17723e */ /* 0x000fe200000010ff */
[----:B0-----:R-:W-:Y:S01]  /*7a60*/  @!P4 FADD.FTZ R46, R46, 1 ;  /* 0x3f8000002e2ec421 */ /* 0x001fe20000010000 */
[----:B------:R0:W2:Y:S01]  /*7a70*/  @!P0 MUFU.EX2 R44, R40 ;  /* 0x00000028002c8308 */ /* 0x0000a20000000800 */
[----:B------:R-:W-:Y:S01]  /*7a80*/  SHF.L.U32 R11, R4, 0x1, RZ ;  /* 0x00000001040b7819 */ /* 0x000fe200000006ff */
[----:B------:R-:W-:Y:S01]  /*7a90*/  @!P1 FMUL.FTZ R45, R42, -1.4426950216293334961 ;  /* 0xbfb8aa3b2a2d9820 */ /* 0x000fe20000410000 */
[----:B------:R-:W-:-:S02]  /*7aa0*/  F2FP.BF16.PACK_AB R42, R21, R24 ;  /* 0x00000018152a723e */ /* 0x000fc400000010ff */
[----:B------:R-:W-:Y:S02]  /*7ab0*/  LOP3.LUT R24, R11, 0xffffffc0, RZ, 0xc0, !PT ;  /* 0xffffffc00b187812 */ /* 0x000fe400078ec0ff */
[----:B------:R-:W-:Y:S01]  /*7ac0*/  F2FP.BF16.PACK_AB R21, R15, R18 ;  /* 0x000000120f15723e */ /* 0x000fe200000010ff */
[----:B------:R-:W3:Y:S01]  /*7ad0*/  @!P1 MUFU.EX2 R48, R45 ;  /* 0x0000002d00309308 */ /* 0x000ee20000000800 */
[----:B0-----:R-:W-:Y:S01]  /*7ae0*/  F2FP.BF16.PACK_AB R40, R25, R28 ;  /* 0x0000001c1928723e */ /* 0x001fe200000010ff */
[----:B-1----:R-:W-:Y:S01]  /*7af0*/  @!P5 FADD.FTZ R11, R47, 1 ;  /* 0x3f8000002f0bd421 */ /* 0x002fe20000010000 */
[----:B------:R-:W-:Y:S02]  /*7b00*/  LEA R24, R3, R24, 0x1 ;  /* 0x0000001803187211 */ /* 0x000fe400078e08ff */
[----:B------:R-:W-:Y:S01]  /*7b10*/  MOV R15, UR30 ;  /* 0x0000001e000f7c02 */ /* 0x000fe20008000f00 */
[----:B------:R-:W-:Y:S01]  /*7b20*/  UIMAD UR30, UR35, UR32, URZ ;  /* 0x00000020231e72a4 */ /* 0x000fe2000f8e023f */
[----:B--2---:R-:W-:Y:S01]  /*7b30*/  @!P0 FADD.FTZ R13, R44, 1 ;  /* 0x3f8000002c0d8421 */ /* 0x004fe20000010000 */
[----:B------:R-:W-:Y:S01]  /*7b40*/  STS.128 [R24.X16], R40 ;  /* 0x0000002818007388 */ /* 0x000fe2000000cc00 */
[----:B------:R0:W-:Y:S01]  /*7b50*/  @!P3 MUFU.EX2 R14, R19 ;  /* 0x00000013000eb308 */ /* 0x0001e20000000800 */
[----:B------:R-:W-:-:S02]  /*7b60*/  UIMAD UR30, UR34, UR33, UR30 ;  /* 0x00000021221e72a4 */ /* 0x000fc4000f8e021e */
[----:B------:R1:W-:Y:S01]  /*7b70*/  STS.128 [R24.X16+0x10], R20 ;  /* 0x0000101418007388 */ /* 0x0003e2000000cc00 */
[----:B------:R-:W-:-:S06]  /*7b80*/  NOP ;  /* 0x0000000000007918 */ /* 0x000fcc0000000000 */
[----:B------:R2:W4:Y:S01]  /*7b90*/  @!P4 MUFU.RCP R25, R46 ;  /* 0x0000002e0019c308 */ /* 0x0005220000001000 */
[----:B0-----:R-:W0:Y:S01]  /*7ba0*/  LDS.128 R16, [R8.X16+0x200] ;  /* 0x0002000008107984 */ /* 0x001e22000000cc00 */
[----:B---3--:R-:W-:Y:S01]  /*7bb0*/  @!P1 FADD.FTZ R48, R48, 1 ;  /* 0x3f80000030309421 */ /* 0x008fe20000010000 */
[----:B------:R-:W-:Y:S02]  /*7bc0*/  ULDC.64 UR32, c[0x0][0x300] ;  /* 0x0000c00000207ab9 */ /* 0x000fe40000000a00 */
[----:B------:R-:W-:Y:S02]  /*7bd0*/  UIADD3 UR9, UR9, UR30, URZ ;  /* 0x0000001e09097290 */ /* 0x000fe4000fffe03f */
[----:B------:R-:W-:Y:S01]  /*7be0*/  UIMAD UR30, UR17, UR32, URZ ;  /* 0x00000020111e72a4 */ /* 0x000fe2000f8e023f */
[----:B------:R-:W3:Y:S01]  /*7bf0*/  @!P6 MUFU.EX2 R39, R39 ;  /* 0x000000270027e308 */ /* 0x000ee20000000800 */
[----:B--2---:R-:W2:Y:S01]  /*7c00*/  LDS.128 R44, [R8.X16] ;  /* 0x00000000082c7984 */ /* 0x004ea2000000cc00 */
[----:B-1----:R-:W-:Y:S01]  /*7c10*/  F2FP.BF16.PACK_AB R23, R36, R33 ;  /* 0x000000212417723e */ /* 0x002fe200000010ff */
[----:B------:R-:W-:Y:S01]  /*7c20*/  UIMAD UR30, UR16, UR33, UR30 ;  /* 0x00000021101e72a4 */ /* 0x000fe2000f8e021e */
[----:B------:R-:W-:Y:S01]  /*7c30*/  F2FP.BF16.PACK_AB R22, R34, R31 ;  /* 0x0000001f2216723e */ /* 0x000fe200000010ff */
[----:B------:R-:W-:Y:S01]  /*7c40*/  UIMAD.WIDE.U32 UR8, UR16, UR32, UR8 ;  /* 0x00000020100872a5 */ /* 0x000fe2000f8e0008 */
[----:B------:R-:W-:-:S02]  /*7c50*/  F2FP.BF16.PACK_AB R21, R32, R29 ;  /* 0x0000001d2015723e */ /* 0x000fc400000010ff */
[----:B------:R-:W1:Y:S01]  /*7c60*/  @!P2 MUFU.EX2 R49, R49 ;  /* 0x000000310031a308 */ /* 0x000e620000000800 */
[----:B----4-:R-:W-:Y:S01]  /*7c70*/  @!P4 FMUL.FTZ R38, R38, R25 ;  /* 0x000000192626c220 */ /* 0x010fe20000410000 */
[----:B------:R-:W-:Y:S02]  /*7c80*/  ULDC.64 UR32, c[0x0][0x340] ;  /* 0x0000d00000207ab9 */ /* 0x000fe40000000a00 */
[----:B------:R-:W-:Y:S02]  /*7c90*/  UIADD3 UR30, UR9, UR30, URZ ;  /* 0x0000001e091e7290 */ /* 0x000fe4000fffe03f */
[----:B------:R-:W-:Y:S01]  /*7ca0*/  F2FP.BF16.PACK_AB R40, R38, R35 ;  /* 0x000000232628723e */ /* 0x000fe200000010ff */
[----:B------:R-:W-:Y:S01]  /*7cb0*/  ULEA UR9, UP0, UR8, UR32, 0x1 ;  /* 0x0000002008097291 */ /* 0x000fe2000f80083f */
[----:B------:R4:W5:Y:S01]  /*7cc0*/  @!P5 MUFU.RCP R26, R11 ;  /* 0x0000000b001ad308 */ /* 0x0009620000001000 */
[----:B---3--:R-:W-:Y:S02]  /*7cd0*/  @!P6 FADD.FTZ R39, R39, 1 ;  /* 0x3f8000002727e421 */ /* 0x008fe40000010000 */
[----:B------:R-:W-:-:S02]  /*7ce0*/  ULEA.HI.X UR8, UR8, UR33, UR30, 0x1, UP0 ;  /* 0x0000002108087291 */ /* 0x000fc400080f0c1e */
[----:B------:R-:W-:Y:S01]  /*7cf0*/  UISETP.GT.AND UP0, UPT, UR19, 0x1, UPT ;  /* 0x000000011300788c */ /* 0x000fe2000bf04270 */
[----:B-1----:R-:W-:Y:S02]  /*7d00*/  @!P2 FADD.FTZ R49, R49, 1 ;  /* 0x3f8000003131a421 */ /* 0x002fe40000010000 */
[----:B------:R-:W1:Y:S01]  /*7d10*/  @!P6 MUFU.RCP R39, R39 ;  /* 0x000000270027e308 */ /* 0x000e620000001000 */
[----:B----4-:R-:W-:Y:S01]  /*7d20*/  @!P3 FADD.FTZ R11, R14, 1 ;  /* 0x3f8000000e0bb421 */ /* 0x010fe20000010000 */
[----:B------:R-:W-:Y:S01]  /*7d30*/  MOV R14, UR31 ;  /* 0x0000001f000e7c02 */ /* 0x000fe20008000f00 */
[----:B------:R-:W-:-:S04]  /*7d40*/  UMOV UR19, UR7 ;  /* 0x0000000700137c82 */ /* 0x000fc80008000000 */
[----:B------:R-:W-:Y:S01]  /*7d50*/  IMAD.WIDE R14, R6, 0x10, R14 ;  /* 0x00000010060e7825 */ /* 0x000fe200078e020e */
[----:B------:R-:W3:Y:S03]  /*7d60*/  @!P0 MUFU.RCP R13, R13 ;  /* 0x0000000d000d8308 */ /* 0x000ee60000001000 */
[----:B-----5:R-:W-:Y:S01]  /*7d70*/  @!P5 FMUL.FTZ R37, R37, R26 ;  /* 0x0000001a2525d220 */ /* 0x020fe20000410000 */
[----:B0-----:R-:W-:Y:S04]  /*7d80*/  STG.E.128 [R14.64+0x200], R16 ;  /* 0x000200100e007986 */ /* 0x001fe8000c101d1c */
[----:B------:R-:W0:Y:S01]  /*7d90*/  @!P1 MUFU.RCP R48, R48 ;  /* 0x0000003000309308 */ /* 0x000e220000001000 */
[----:B--2---:R2:W-:Y:S01]  /*7da0*/  STG.E.128 [R14.64], R44 ;  /* 0x0000002c0e007986 */ /* 0x0045e2000c101d1c */
[----:B-1----:R-:W-:-:S03]  /*7db0*/  @!P6 FMUL.FTZ R64, R64, R39 ;  /* 0x000000274040e220 */ /* 0x002fc60000410000 */
[----:B------:R-:W-:Y:S02]  /*7dc0*/  BAR.SYNC.DEFER_BLOCKING 0x0 ;  /* 0x0000000000007b1d */ /* 0x000fe40000010000 */
[----:B------:R-:W-:Y:S01]  /*7dd0*/  F2FP.BF16.PACK_AB R41, R64, R37 ;  /* 0x000000254029723e */ /* 0x000fe200000010ff */
[----:B---3--:R-:W-:Y:S01]  /*7de0*/  @!P0 FMUL.FTZ R12, R12, R13 ;  /* 0x0000000d0c0c8220 */ /* 0x008fe20000410000 */
[----:B------:R-:W-:Y:S02]  /*7df0*/  PLOP3.LUT P0, PT, PT, PT, UP0, 0x80, 0x0 ;  /* 0x000000000000781c */ /* 0x000fe40003f0f008 */
[----:B------:R-:W1:Y:S01]  /*7e00*/  @!P2 MUFU.RCP R49, R49 ;  /* 0x000000310031a308 */ /* 0x000e620000001000 */
[----:B0-----:R-:W-:-:S07]  /*7e10*/  @!P1 FMUL.FTZ R9, R9, R48 ;  /* 0x0000003009099220 */ /* 0x001fce0000410000 */
[----:B------:R0:W3:Y:S01]  /*7e20*/  @!P3 MUFU.RCP R20, R11 ;  /* 0x0000000b0014b308 */ /* 0x0000e20000001000 */
[----:B--2---:R-:W-:Y:S02]  /*7e30*/  MOV R14, UR9 ;  /* 0x00000009000e7c02 */ /* 0x004fe40008000f00 */
[----:B------:R-:W-:Y:S02]  /*7e40*/  F2FP.BF16.PACK_AB R42, R9, R12 ;  /* 0x0000000c092a723e */ /* 0x000fe400000010ff */
[----:B------:R-:W-:Y:S01]  /*7e50*/  MOV R15, UR8 ;  /* 0x00000008000f7c02 */ /* 0x000fe20008000f00 */
[----:B-1----:R-:W-:Y:S02]  /*7e60*/  @!P2 FMUL.FTZ R10, R10, R49 ;  /* 0x000000310a0aa220 */ /* 0x002fe40000410000 */
[----:B0-----:R-:W-:Y:S02]  /*7e70*/  FADD.FTZ R11, R27, R2 ;  /* 0x000000021b0b7221 */ /* 0x001fe40000010000 */
[----:B------:R-:W-:-:S04]  /*7e80*/  IMAD.WIDE R14, R6, 0x10, R14 ;  /* 0x00000010060e7825 */ /* 0x000fc800078e020e */
[----:B---3--:R-:W-:Y:S01]  /*7e90*/  @!P3 FMUL.FTZ R7, R7, R20 ;  /* 0x000000140707b220 */ /* 0x008fe20000410000 */
[----:B------:R-:W-:Y:S01]  /*7ea0*/  F2FP.BF16.PACK_AB R20, R30, R27 ;  /* 0x0000001b1e14723e */ /* 0x000fe200000010ff */
[----:B------:R-:W-:-:S03]  /*7eb0*/  FADD.FTZ R30, R11, R30 ;  /* 0x0000001e0b1e7221 */ /* 0x000fc60000010000 */
[----:B------:R-:W-:Y:S01]  /*7ec0*/  F2FP.BF16.PACK_AB R43, R7, R10 ;  /* 0x0000000a072b723e */ /* 0x000fe200000010ff */
[----:B------:R-:W-:Y:S01]  /*7ed0*/  STS.128 [R24.X16], R20 ;  /* 0x0000001418007388 */ /* 0x000fe2000000cc00 */
[----:B------:R-:W-:-:S03]  /*7ee0*/  FADD.FTZ R29, R30, R29 ;  /* 0x0000001d1e1d7221 */ /* 0x000fc60000010000 */
[----:B------:R-:W-:Y:S01]  /*7ef0*/  STS.128 [R24.X16+0x10], R40 ;  /* 0x0000102818007388 */ /* 0x000fe2000000cc00 */
[----:B------:R-:W-:-:S06]  /*7f00*/  NOP ;  /* 0x0000000000007918 */ /* 0x000fcc0000000000 */
[----:B------:R-:W0:Y:S01]  /*7f10*/  LDS.128 R44, [R8.X16] ;  /* 0x00000000082c7984 */ /* 0x000e22000000cc00 */
[----:B------:R-:W-:-:S03]  /*7f20*/  FADD.FTZ R32, R29, R32 ;  /* 0x000000201d207221 */ /* 0x000fc60000010000 */
[----:B------:R-:W1:Y:S01]  /*7f30*/  LDS.128 R48, [R8.X16+0x200] ;  /* 0x0002000008307984 */ /* 0x000e62000000cc00 */
[----:B------:R-:W-:-:S04]  /*7f40*/  FADD.FTZ R31, R32, R31 ;  /* 0x0000001f201f7221 */ /* 0x000fc80000010000 */
[----:B------:R-:W-:-:S04]  /*7f50*/  FADD.FTZ R34, R31, R34 ;  /* 0x000000221f227221 */ /* 0x000fc80000010000 */
[----:B------:R-:W-:-:S04]  /*7f60*/  FADD.FTZ R33, R34, R33 ;  /* 0x0000002122217221 */ /* 0x000fc80000010000 */
[----:B------:R-:W-:-:S04]  /*7f70*/  FADD.FTZ R36, R33, R36 ;  /* 0x0000002421247221 */ /* 0x000fc80000010000 */
[----:B------:R-:W-:-:S04]  /*7f80*/  FADD.FTZ R35, R36, R35 ;  /* 0x0000002324237221 */ /* 0x000fc80000010000 */
        /* <DEDUP_REMOVED lines=11> */
.L_x_1565:
        /* <DEDUP_REMOVED lines=34> */
.L_x_1649:
[----:B0-----:R-:W-:Y:S05]  /*8260*/  BSYNC B0 ;  /* 0x0000000000007941 */ /* 0x001fea0003800000 */
.L_x_1648:
        /* <DEDUP_REMOVED lines=33> */
.L_x_1651:
[----:B------:R-:W3:Y:S02]  /*8480*/  S2R R11, SR_TID.X ;  /* 0x00000000000b7919 */ /* 0x000ee40000002100 */
.L_x_1652:
[----:B0-----:R-:W-:Y:S05]  /*8490*/  BSYNC B0 ;  /* 0x0000000000007941 */ /* 0x001fea0003800000 */
.L_x_1650:
        /* <DEDUP_REMOVED lines=12> */
.L_x_1653:
        /* <DEDUP_REMOVED lines=30> */
.L_x_1603:
[----:B------:R-:W-:Y:S01]  /*8740*/  HFMA2.MMA R157, -RZ, RZ, 0, 5.9604644775390625e-08 ;  /* 0x00000001ff9d7435 */ /* 0x000fe200000001ff */
[----:B------:R-:W-:Y:S02]  /*8750*/  MOV R159, R56 ;  /* 0x00000038009f7202 */ /* 0x000fe40000000f00 */
[----:B------:R-:W-:Y:S02]  /*8760*/  MOV R55, RZ ;  /* 0x000000ff00377202 */ /* 0x000fe40000000f00 */
[----:B------:R-:W-:-:S02]  /*8770*/  MOV R53, 0xffffffff ;  /* 0xffffffff00357802 */ /* 0x000fc40000000f00 */
[----:B------:R-:W-:Y:S02]  /*8780*/  MOV R50, 0x87a0 ;  /* 0x000087a000327802 */ /* 0x000fe40000000f00 */
[----:B-1---5:R-:W-:Y:S05]  /*8790*/  CALL.REL.NOINC `($__internal_68_$__cuda_sm70_shflsync_up) ;  /* 0x00000ed000007944 */ /* 0x022fea0003c00000 */
[----:B-1----:R-:W-:Y:S01]  /*87a0*/  MOV R155, R53 ;  /* 0x00000035009b7202 */ /* 0x002fe20000000f00 */
[----:B0-----:R-:W-:Y:S05]  /*87b0*/  BRA `(.L_x_1654) ;  /* 0xffffbf6000007947 */ /* 0x001fea000383ffff */
.L_x_1604:
[----:B------:R-:W-:Y:S01]  /*87c0*/  HFMA2.MMA R157, -RZ, RZ, 0, 5.9604644775390625e-08 ;  /* 0x00000001ff9d7435 */ /* 0x000fe200000001ff */
[----:B------:R-:W-:Y:S02]  /*87d0*/  MOV R159, R57 ;  /* 0x00000039009f7202 */ /* 0x000fe40000000f00 */
[----:B------:R-:W-:Y:S02]  /*87e0*/  MOV R55, RZ ;  /* 0x000000ff00377202 */ /* 0x000fe40000000f00 */
[----:B------:R-:W-:Y:S02]  /*87f0*/  MOV R53, 0xffffffff ;  /* 0xffffffff00357802 */ /* 0x000fe40000000f00 */
[----:B------:R-:W-:Y:S02]  /*8800*/  MOV R50, 0x8820 ;  /* 0x0000882000327802 */ /* 0x000fe40000000f00 */
[----:B012--5:R-:W-:Y:S05]  /*8810*/  CALL.REL.NOINC `($__internal_68_$__cuda_sm70_shflsync_up) ;  /* 0x00000e5000007944 */ /* 0x027fea0003c00000 */
        /* <DEDUP_REMOVED lines=10> */
[----:B------:R-:W-:Y:S05]  /*88c0*/  CALL.REL.NOINC `($__internal_68_$__cuda_sm70_shflsync_up) ;  /* 0x00000da000007944 */ /* 0x000fea0003c00000 */
[----:B0-----:R-:W-:Y:S01]  /*88d0*/  HFMA2.MMA R157, -RZ, RZ, 0, 1.1920928955078125e-07 ;  /* 0x00000002ff9d7435 */ /* 0x001fe200000001ff */
[----:B-1----:R-:W-:Y:S02]  /*88e0*/  MOV R54, R53 ;  /* 0x0000003500367202 */ /* 0x002fe40000000f00 */
[----:B------:R-:W-:-:S02]  /*88f0*/  MOV R159, R52 ;  /* 0x00000034009f7202 */ /* 0x000fc40000000f00 */
[----:B------:R-:W-:Y:S02]  /*8900*/  MOV R55, RZ ;  /* 0x000000ff00377202 */ /* 0x000fe40000000f00 */
[----:B------:R-:W-:Y:S02]  /*8910*/  MOV R53, 0xffffffff ;  /* 0xffffffff00357802 */ /* 0x000fe40000000f00 */
[----:B------:R-:W-:Y:S02]  /*8920*/  MOV R50, 0x8940 ;  /* 0x0000894000327802 */ /* 0x000fe40000000f00 */
[----:B------:R-:W-:Y:S05]  /*8930*/  CALL.REL.NOINC `($__internal_68_$__cuda_sm70_shflsync_up) ;  /* 0x00000d3000007944 */ /* 0x000fea0003c00000 */
[----:B------:R-:W-:Y:S01]  /*8940*/  ISETP.GE.AND P0, PT, R3, 0x2, PT ;  /* 0x000000020300780c */ /* 0x000fe20003f06270 */
[----:B0-----:R-:W-:Y:S01]  /*8950*/  HFMA2.MMA R157, -RZ, RZ, 0, 2.384185791015625e-07 ;  /* 0x00000004ff9d7435 */ /* 0x001fe200000001ff */
[----:B------:R-:W-:Y:S02]  /*8960*/  MOV R55, RZ ;  /* 0x000000ff00377202 */ /* 0x000fe40000000f00 */
[----:B------:R-:W-:-:S09]  /*8970*/  MOV R50, 0x89f0 ;  /* 0x000089f000327802 */ /* 0x000fd20000000f00 */
[----:B-1----:R-:W-:Y:S01]  /*8980*/  @P0 FFMA.FTZ R52, R155, R53, R52 ;  /* 0x000000359b340223 */ /* 0x002fe20000010034 */
[----:B------:R-:W-:Y:S01]  /*8990*/  MOV R53, 0xffffffff ;  /* 0xffffffff00357802 */ /* 0x000fe20000000f00 */
[----:B------:R-:W-:-:S03]  /*89a0*/  @P0 FMUL.FTZ R155, R54, R155 ;  /* 0x0000009b369b0220 */ /* 0x000fc60000410000 */
[----:B------:R-:W-:Y:S02]  /*89b0*/  MOV R54, R52 ;  /* 0x0000003400367202 */ /* 0x000fe40000000f00 */
[----:B------:R-:W-:-:S04]  /*89c0*/  MOV R57, R155 ;  /* 0x0000009b00397202 */ /* 0x000fc80000000f00 */
[----:B------:R-:W-:Y:S02]  /*89d0*/  MOV R159, R57 ;  /* 0x00000039009f7202 */ /* 0x000fe40000000f00 */
[----:B------:R-:W-:Y:S05]  /*89e0*/  CALL.REL.NOINC `($__internal_68_$__cuda_sm70_shflsync_up) ;  /* 0x00000c8000007944 */ /* 0x000fea0003c00000 */
[----:B0-----:R-:W-:Y:S01]  /*89f0*/  HFMA2.MMA R157, -RZ, RZ, 0, 2.384185791015625e-07 ;  /* 0x00000004ff9d7435 */ /* 0x001fe200000001ff */
[----:B-1----:R-:W-:Y:S02]  /*8a00*/  MOV R52, R53 ;  /* 0x0000003500347202 */ /* 0x002fe40000000f00 */
[----:B------:R-:W-:Y:S02]  /*8a10*/  MOV R159, R54 ;  /* 0x00000036009f7202 */ /* 0x000fe40000000f00 */
[----:B------:R-:W-:Y:S02]  /*8a20*/  MOV R55, RZ ;  /* 0x000000ff00377202 */ /* 0x000fe40000000f00 */
[----:B------:R-:W-:Y:S02]  /*8a30*/  MOV R53, 0xffffffff ;  /* 0xffffffff00357802 */ /* 0x000fe40000000f00 */
[----:B------:R-:W-:Y:S02]  /*8a40*/  MOV R50, 0x8a60 ;  /* 0x00008a6000327802 */ /* 0x000fe40000000f00 */
[----:B------:R-:W-:Y:S05]  /*8a50*/  CALL.REL.NOINC `($__internal_68_$__cuda_sm70_shflsync_up) ;  /* 0x00000c1000007944 */ /* 0x000fea0003c00000 */
[----:B------:R-:W-:Y:S01]  /*8a60*/  ISETP.GE.AND P0, PT, R3, 0x4, PT ;  /* 0x000000040300780c */ /* 0x000fe20003f06270 */
[----:B0-----:R-:W-:Y:S01]  /*8a70*/  HFMA2.MMA R157, -RZ, RZ, 0, 4.76837158203125e-07 ;  /* 0x00000008ff9d7435 */ /* 0x001fe200000001ff */
[----:B------:R-:W-:-:S02]  /*8a80*/  MOV R55, RZ ;  /* 0x000000ff00377202 */ /* 0x000fc40000000f00 */
        /* <DEDUP_REMOVED lines=8> */
[----:B0-----:R-:W-:Y:S01]  /*8b10*/  HFMA2.MMA R157, -RZ, RZ, 0, 4.76837158203125e-07 ;  /* 0x00000008ff9d7435 */ /* 0x001fe200000001ff */
[----:B-1----:R-:W-:Y:S02]  /*8b20*/  MOV R52, R53 ;  /* 0x0000003500347202 */ /* 0x002fe40000000f00 */
[----:B------:R-:W-:Y:S02]  /*8b30*/  MOV R159, R155 ;  /* 0x0000009b009f7202 */ /* 0x000fe40000000f00 */
[----:B------:R-:W-:Y:S02]  /*8b40*/  MOV R55, RZ ;  /* 0x000000ff00377202 */ /* 0x000fe40000000f00 */
[----:B------:R-:W-:Y:S02]  /*8b50*/  MOV R53, 0xffffffff ;  /* 0xffffffff00357802 */ /* 0x000fe40000000f00 */
[----:B------:R-:W-:Y:S02]  /*8b60*/  MOV R50, 0x8b80 ;  /* 0x00008b8000327802 */ /* 0x000fe40000000f00 */
[----:B------:R-:W-:Y:S05]  /*8b70*/  CALL.REL.NOINC `($__internal_68_$__cuda_sm70_shflsync_up) ;  /* 0x00000af000007944 */ /* 0x000fea0003c00000 */
[----:B------:R-:W-:Y:S01]  /*8b80*/  ISETP.GE.AND P0, PT, R3, 0x8, PT ;  /* 0x000000080300780c */ /* 0x000fe20003f06270 */
[----:B0-----:R-:W-:Y:S01]  /*8b90*/  HFMA2.MMA R157, -RZ, RZ, 0, 9.5367431640625e-07 ;  /* 0x00000010ff9d7435 */ /* 0x001fe200000001ff */
[----:B------:R-:W-:-:S02]  /*8ba0*/  MOV R55, RZ ;  /* 0x000000ff00377202 */ /* 0x000fc40000000f00 */
[----:B------:R-:W-:-:S09]  /*8bb0*/  MOV R50, 0x8c10 ;  /* 0x00008c1000327802 */ /* 0x000fd20000000f00 */
[----:B-1----:R-:W-:Y:S01]  /*8bc0*/  @P0 FFMA.FTZ R155, R54, R53, R155 ;  /* 0x00000035369b0223 */ /* 0x002fe2000001009b */
[----:B------:R-:W-:Y:S01]  /*8bd0*/  MOV R53, 0xffffffff ;  /* 0xffffffff00357802 */ /* 0x000fe20000000f00 */
[----:B------:R-:W-:-:S05]  /*8be0*/  @P0 FMUL.FTZ R54, R52, R54 ;  /* 0x0000003634360220 */ /* 0x000fca0000410000 */
[----:B------:R-:W-:Y:S02]  /*8bf0*/  MOV R159, R54 ;  /* 0x00000036009f7202 */ /* 0x000fe40000000f00 */
[----:B------:R-:W-:Y:S05]  /*8c00*/  CALL.REL.NOINC `($__internal_68_$__cuda_sm70_shflsync_up) ;  /* 0x00000a6000007944 */ /* 0x000fea0003c00000 */
[----:B0-----:R-:W-:Y:S01]  /*8c10*/  HFMA2.MMA R157, -RZ, RZ, 0, 9.5367431640625e-07 ;  /* 0x00000010ff9d7435 */ /* 0x001fe200000001ff */
[----:B-1----:R-:W-:Y:S02]  /*8c20*/  MOV R52, R53 ;  /* 0x0000003500347202 */ /* 0x002fe40000000f00 */
[----:B------:R-:W-:Y:S02]  /*8c30*/  MOV R159, R155 ;  /* 0x0000009b009f7202 */ /* 0x000fe40000000f00 */
[----:B------:R-:W-:Y:S02]  /*8c40*/  MOV R55, RZ ;  /* 0x000000ff00377202 */ /* 0x000fe40000000f00 */
[----:B------:R-:W-:Y:S02]  /*8c50*/  MOV R53, 0xffffffff ;  /* 0xffffffff00357802 */ /* 0x000fe40000000f00 */
[----:B------:R-:W-:Y:S02]  /*8c60*/  MOV R50, 0x8c80 ;  /* 0x00008c8000327802 */ /* 0x000fe40000000f00 */
[----:B------:R-:W-:Y:S05]  /*8c70*/  CALL.REL.NOINC `($__internal_68_$__cuda_sm70_shflsync_up) ;  /* 0x000009f000007944 */ /* 0x000fea0003c00000 */
[----:B01----:R-:W-:Y:S05]  /*8c80*/  BRA `(.L_x_1655) ;  /* 0xffffbc1000007947 */ /* 0x003fea000383ffff */
.L_x_1607:
[----:B------:R-:W-:Y:S01]  /*8c90*/  HFMA2.MMA R157, -RZ, RZ, 0, 5.9604644775390625e-08 ;  /* 0x00000001ff9d7435 */ /* 0x000fe200000001ff */
[----:B------:R-:W-:-:S02]  /*8ca0*/  MOV R55, RZ ;  /* 0x000000ff00377202 */ /* 0x000fc40000000f00 */
[----:B-1----:R-:W-:Y:S02]  /*8cb0*/  MOV R53, 0xffffffff ;  /* 0xffffffff00357802 */ /* 0x002fe40000000f00 */
[----:B------:R-:W-:Y:S02]  /*8cc0*/  MOV R50, 0x8ce0 ;  /* 0x00008ce000327802 */ /* 0x000fe40000000f00 */
[----:B0----5:R-:W-:Y:S05]  /*8cd0*/  CALL.REL.NOINC `($__internal_68_$__cuda_sm70_shflsync_up) ;  /* 0x0000099000007944 */ /* 0x021fea0003c00000 */
[----:B0-----:R-:W-:Y:S01]  /*8ce0*/  HFMA2.MMA R157, -RZ, RZ, 0, 5.9604644775390625e-08 ;  /* 0x00000001ff9d7435 */ /* 0x001fe200000001ff */
[----:B-1----:R-:W-:Y:S02]  /*8cf0*/  MOV R52, R53 ;  /* 0x0000003500347202 */ /* 0x002fe40000000f00 */
[----:B------:R-:W-:Y:S02]  /*8d00*/  MOV R159, R155 ;  /* 0x0000009b009f7202 */ /* 0x000fe40000000f00 */
[----:B------:R-:W-:Y:S02]  /*8d10*/  MOV R55, RZ ;  /* 0x000000ff00377202 */ /* 0x000fe40000000f00 */
[----:B------:R-:W-:Y:S02]  /*8d20*/  MOV R53, 0xffffffff ;  /* 0xffffffff00357802 */ /* 0x000fe40000000f00 */
[----:B------:R-:W-:-:S02]  /*8d30*/  MOV R50, 0x8d50 ;  /* 0x00008d5000327802 */ /* 0x000fc40000000f00 */
[----:B------:R-:W-:Y:S05]  /*8d40*/  CALL.REL.NOINC `($__internal_68_$__cuda_sm70_shflsync_up) ;  /* 0x0000092000007944 */ /* 0x000fea0003c00000 */
[----:B0-----:R-:W-:Y:S01]  /*8d50*/  HFMA2.MMA R55, -RZ, RZ, 0, 0 ;  /* 0x00000000ff377435 */ /* 0x001fe200000001ff */
[----:B------:R-:W-:-:S02]  /*8d60*/  MOV R157, R52 ;  /* 0x00000034009d7202 */ /* 0x000fc40000000f00 */
[----:B-1----:R-:W-:Y:S02]  /*8d70*/  MOV R155, R53 ;  /* 0x00000035009b7202 */ /* 0x002fe40000000f00 */
[----:B------:R-:W-:Y:S02]  /*8d80*/  MOV R56, R98 ;  /* 0x0000006200387202 */ /* 0x000fe40000000f00 */
[----:B------:R-:W-:Y:S02]  /*8d90*/  MOV R53, 0x1f ;  /* 0x0000001f00357802 */ /* 0x000fe40000000f00 */
[----:B------:R-:W-:Y:S02]  /*8da0*/  MOV R52, 0xffffffff ;  /* 0xffffffff00347802 */ /* 0x000fe40000000f00 */
[----:B------:R-:W-:Y:S02]  /*8db0*/  MOV R54, 0x8dd0 ;  /* 0x00008dd000367802 */ /* 0x000fe40000000f00 */
[----:B------:R-:W-:Y:S05]  /*8dc0*/  CALL.REL.NOINC `($__internal_67_$__cuda_sm70_shflsync_idx_p) ;  /* 0x0000086000007944 */ /* 0x000fea0003c00000 */
[----:B------:R-:W-:Y:S01]  /*8dd0*/  HFMA2.MMA R55, -RZ, RZ, 0, 0 ;  /* 0x00000000ff377435 */ /* 0x000fe200000001ff */
[----:B-1----:R-:W-:Y:S02]  /*8de0*/  MOV R98, R53 ;  /* 0x0000003500627202 */ /* 0x002fe40000000f00 */
[----:B------:R-:W-:-:S02]  /*8df0*/  MOV R56, R99 ;  /* 0x0000006300387202 */ /* 0x000fc40000000f00 */
[----:B------:R-:W-:Y:S02]  /*8e00*/  MOV R53, 0x1f ;  /* 0x0000001f00357802 */ /* 0x000fe40000000f00 */
[----:B------:R-:W-:Y:S02]  /*8e10*/  MOV R52, 0xffffffff ;  /* 0xffffffff00347802 */ /* 0x000fe40000000f00 */
[----:B------:R-:W-:Y:S02]  /*8e20*/  MOV R54, 0x8e40 ;  /* 0x00008e4000367802 */ /* 0x000fe40000000f00 */
[----:B------:R-:W-:Y:S05]  /*8e30*/  CALL.REL.NOINC `($__internal_67_$__cuda_sm70_shflsync_idx_p) ;  /* 0x000007f000007944 */ /* 0x000fea0003c00000 */
[----:B-1----:R-:W-:Y:S01]  /*8e40*/  MOV R55, R53 ;  /* 0x0000003500377202 */ /* 0x002fe20000000f00 */
[----:B------:R-:W-:Y:S05]  /*8e50*/  BRA `(.L_x_1656) ;  /* 0xffffbbb000007947 */ /* 0x000fea000383ffff */
.L_x_1610:
[----:B------:R-:W-:Y:S01]  /*8e60*/  HFMA2.MMA R55, -RZ, RZ, 0, 5.9604644775390625e-08 ;  /* 0x00000001ff377435 */ /* 0x000fe200000001ff */
[----:B------:R-:W-:Y:S02]  /*8e70*/  MOV R56, R58 ;  /* 0x0000003a00387202 */ /* 0x000fe40000000f00 */
[----:B------:R-:W-:Y:S02]  /*8e80*/  MOV R54, 0x1f ;  /* 0x0000001f00367802 */ /* 0x000fe40000000f00 */
[----:B------:R-:W-:-:S02]  /*8e90*/  MOV R157, 0xffffffff ;  /* 0xffffffff009d7802 */ /* 0x000fc40000000f00 */
[----:B------:R-:W-:Y:S02]  /*8ea0*/  MOV R52, 0x8ec0 ;  /* 0x00008ec000347802 */ /* 0x000fe40000000f00 */
[----:B------:R-:W-:Y:S05]  /*8eb0*/  CALL.REL.NOINC `($__internal_66_$__cuda_sm70_shflsync_down) ;  /* 0x0000073000007944 */ /* 0x000fea0003c00000 */
[----:B-1----:R-:W-:Y:S01]  /*8ec0*/  MOV R57, R157 ;  /* 0x0000009d00397202 */ /* 0x002fe20000000f00 */
[----:B0-----:R-:W-:Y:S05]  /*8ed0*/  BRA `(.L_x_1657) ;  /* 0xffffc14000007947 */ /* 0x001fea000383ffff */
.L_x_1611:
[----:B------:R-:W-:Y:S01]  /*8ee0*/  HFMA2.MMA R55, -RZ, RZ, 0, 5.9604644775390625e-08 ;  /* 0x00000001ff377435 */ /* 0x000fe200000001ff */
[----:B------:R-:W-:Y:S02]  /*8ef0*/  MOV R56, R59 ;  /* 0x0000003b00387202 */ /* 0x000fe40000000f00 */
[----:B------:R-:W-:Y:S02]  /*8f00*/  MOV R54, 0x1f ;  /* 0x0000001f00367802 */ /* 0x000fe40000000f00 */
[----:B------:R-:W-:Y:S02]  /*8f10*/  MOV R157, 0xffffffff ;  /* 0xffffffff009d7802 */ /* 0x000fe40000000f00 */
[----:B------:R-:W-:Y:S02]  /*8f20*/  MOV R52, 0x8f40 ;  /* 0x00008f4000347802 */ /* 0x000fe40000000f00 */
[----:B01----:R-:W-:Y:S05]  /*8f30*/  CALL.REL.NOINC `($__internal_66_$__cuda_sm70_shflsync_down) ;  /* 0x000006b000007944 */ /* 0x003fea0003c00000 */
[C---:B------:R-:W-:Y:S01]  /*8f40*/  FMUL.FTZ R57, R58.reuse, R57 ;  /* 0x000000393a397220 */ /* 0x040fe20000410000 */
[----:B0-----:R-:W-:Y:S01]  /*8f50*/  HFMA2.MMA R55, -RZ, RZ, 0, 1.1920928955078125e-07 ;  /* 0x00000002ff377435 */ /* 0x001fe200000001ff */
[----:B-1----:R-:W-:Y:S01]  /*8f60*/  FFMA.FTZ R52, R58, R157, R59 ;  /* 0x0000009d3a347223 */ /* 0x002fe2000001003b */
[----:B------:R-:W-:-:S02]  /*8f70*/  MOV R54, 0x1f ;  /* 0x0000001f00367802 */ /* 0x000fc40000000f00 */
[----:B------:R-:W-:Y:S02]  /*8f80*/  FSEL R58, R58, R57, !P4 ;  /* 0x000000393a3a7208 */ /* 0x000fe40006000000 */
[----:B------:R-:W-:Y:S02]  /*8f90*/  FSEL R59, R59, R52, !P4 ;  /* 0x000000343b3b7208 */ /* 0x000fe40006000000 */
[----:B------:R-:W-:Y:S02]  /*8fa0*/  MOV R157, 0xffffffff ;  /* 0xffffffff009d7802 */ /* 0x000fe40000000f00 */
[----:B------:R-:W-:Y:S02]  /*8fb0*/  MOV R56, R58 ;  /* 0x0000003a00387202 */ /* 0x000fe40000000f00 */
[----:B------:R-:W-:Y:S02]  /*8fc0*/  MOV R52, 0x8fe0 ;  /* 0x00008fe000347802 */ /* 0x000fe40000000f00 */
[----:B------:R-:W-:Y:S05]  /*8fd0*/  CALL.REL.NOINC `($__internal_66_$__cuda_sm70_shflsync_down) ;  /* 0x0000061000007944 */ /* 0x000fea0003c00000 */
[----:B0-----:R-:W-:Y:S01]  /*8fe0*/  HFMA2.MMA R55, -RZ, RZ, 0, 1.1920928955078125e-07 ;  /* 0x00000002ff377435 */ /* 0x001fe200000001ff */
[----:B-1----:R-:W-:Y:S02]  /*8ff0*/  MOV R57, R157 ;  /* 0x0000009d00397202 */ /* 0x002fe40000000f00 */
[----:B------:R-:W-:-:S02]  /*9000*/  MOV R56, R59 ;  /* 0x0000003b00387202 */ /* 0x000fc40000000f00 */
[----:B------:R-:W-:Y:S02]  /*9010*/  MOV R54, 0x1f ;  /* 0x0000001f00367802 */ /* 0x000fe40000000f00 */
[----:B------:R-:W-:Y:S02]  /*9020*/  MOV R157, 0xffffffff ;  /* 0xffffffff009d7802 */ /* 0x000fe40000000f00 */
[----:B------:R-:W-:Y:S02]  /*9030*/  MOV R52, 0x9050 ;  /* 0x0000905000347802 */ /* 0x000fe40000000f00 */
[----:B------:R-:W-:Y:S05]  /*9040*/  CALL.REL.NOINC `($__internal_66_$__cuda_sm70_shflsync_down) ;  /* 0x000005a000007944 */ /* 0x000fea0003c00000 */
[----:B-1----:R-:W-:Y:S01]  /*9050*/  @!P3 FFMA.FTZ R59, R58, R157, R59 ;  /* 0x0000009d3a3bb223 */ /* 0x002fe2000001003b */
[----:B0-----:R-:W-:Y:S01]  /*9060*/  HFMA2.MMA R55, -RZ, RZ, 0, 2.384185791015625e-07 ;  /* 0x00000004ff377435 */ /* 0x001fe200000001ff */
[----:B------:R-:W-:Y:S01]  /*9070*/  @!P3 FMUL.FTZ R58, R57, R58 ;  /* 0x0000003a393ab220 */ /* 0x000fe20000410000 */
[----:B------:R-:W-:Y:S02]  /*9080*/  MOV R54, 0x1f ;  /* 0x0000001f00367802 */ /* 0x000fe40000000f00 */
[----:B------:R-:W-:Y:S02]  /*9090*/  MOV R157, 0xffffffff ;  /* 0xffffffff009d7802 */ /* 0x000fe40000000f00 */
[----:B------:R-:W-:-:S02]  /*90a0*/  MOV R56, R58 ;  /* 0x0000003a00387202 */ /* 0x000fc40000000f00 */
[----:B------:R-:W-:Y:S02]  /*90b0*/  MOV R52, 0x90d0 ;  /* 0x000090d000347802 */ /* 0x000fe40000000f00 */
[----:B------:R-:W-:Y:S05]  /*90c0*/  CALL.REL.NOINC `($__internal_66_$__cuda_sm70_shflsync_down) ;  /* 0x0000052000007944 */ /* 0x000fea0003c00000 */
[----:B0-----:R-:W-:Y:S01]  /*90d0*/  HFMA2.MMA R55, -RZ, RZ, 0, 2.384185791015625e-07 ;  /* 0x00000004ff377435 */ /* 0x001fe200000001ff */
[----:B-1----:R-:W-:Y:S02]  /*90e0*/  MOV R57, R157 ;  /* 0x0000009d00397202 */ /* 0x002fe40000000f00 */
[----:B------:R-:W-:Y:S02]  /*90f0*/  MOV R56, R59 ;  /* 0x0000003b00387202 */ /* 0x000fe40000000f00 */
[----:B------:R-:W-:Y:S02]  /*9100*/  MOV R54, 0x1f ;  /* 0x0000001f00367802 */ /* 0x000fe40000000f00 */
[----:B------:R-:W-:Y:S02]  /*9110*/  MOV R157, 0xffffffff ;  /* 0xffffffff009d7802 */ /* 0x000fe40000000f00 */
[----:B------:R-:W-:Y:S02]  /*9120*/  MOV R52, 0x9140 ;  /* 0x0000914000347802 */ /* 0x000fe40000000f00 */
[----:B------:R-:W-:Y:S05]  /*9130*/  CALL.REL.NOINC `($__internal_66_$__cuda_sm70_shflsync_down) ;  /* 0x000004b000007944 */ /* 0x000fea0003c00000 */
[----:B-1----:R-:W-:Y:S01]  /*9140*/  @!P2 FFMA.FTZ R59, R58, R157, R59 ;  /* 0x0000009d3a3ba223 */ /* 0x002fe2000001003b */
[----:B0-----:R-:W-:Y:S01]  /*9150*/  HFMA2.MMA R55, -RZ, RZ, 0, 4.76837158203125e-07 ;  /* 0x00000008ff377435 */ /* 0x001fe200000001ff */
[----:B------:R-:W-:Y:S01]  /*9160*/  @!P2 FMUL.FTZ R58, R57, R58 ;  /* 0x0000003a393aa220 */ /* 0x000fe20000410000 */
[----:B------:R-:W-:-:S02]  /*9170*/  MOV R54, 0x1f ;  /* 0x0000001f00367802 */ /* 0x000fc40000000f00 */
[----:B------:R-:W-:Y:S02]  /*9180*/  MOV R157, 0xffffffff ;  /* 0xffffffff009d7802 */ /* 0x000fe40000000f00 */
[----:B------:R-:W-:Y:S02]  /*9190*/  MOV R56, R58 ;  /* 0x0000003a00387202 */ /* 0x000fe40000000f00 */
[----:B------:R-:W-:Y:S02]  /*91a0*/  MOV R52, 0x91c0 ;  /* 0x000091c000347802 */ /* 0x000fe40000000f00 */
[----:B------:R-:W-:Y:S05]  /*91b0*/  CALL.REL.NOINC `($__internal_66_$__cuda_sm70_shflsync_down) ;  /* 0x0000043000007944 */ /* 0x000fea0003c00000 */
[----:B0-----:R-:W-:Y:S01]  /*91c0*/  HFMA2.MMA R55, -RZ, RZ, 0, 4.76837158203125e-07 ;  /* 0x00000008ff377435 */ /* 0x001fe200000001ff */
[----:B-1----:R-:W-:Y:S02]  /*91d0*/  MOV R57, R157 ;  /* 0x0000009d00397202 */ /* 0x002fe40000000f00 */
[----:B------:R-:W-:Y:S02]  /*91e0*/  MOV R56, R59 ;  /* 0x0000003b00387202 */ /* 0x000fe40000000f00 */
[----:B------:R-:W-:Y:S02]  /*91f0*/  MOV R54, 0x1f ;  /* 0x0000001f00367802 */ /* 0x000fe40000000f00 */
[----:B------:R-:W-:-:S02]  /*9200*/  MOV R157, 0xffffffff ;  /* 0xffffffff009d7802 */ /* 0x000fc40000000f00 */
[----:B------:R-:W-:Y:S02]  /*9210*/  MOV R52, 0x9230 ;  /* 0x0000923000347802 */ /* 0x000fe40000000f00 */
[----:B------:R-:W-:Y:S05]  /*9220*/  CALL.REL.NOINC `($__internal_66_$__cuda_sm70_shflsync_down) ;  /* 0x000003c000007944 */ /* 0x000fea0003c00000 */
[----:B-1----:R-:W-:Y:S01]  /*9230*/  @!P1 FFMA.FTZ R59, R58, R157, R59 ;  /* 0x0000009d3a3b9223 */ /* 0x002fe2000001003b */
[----:B0-----:R-:W-:Y:S01]  /*9240*/  HFMA2.MMA R55, -RZ, RZ, 0, 9.5367431640625e-07 ;  /* 0x00000010ff377435 */ /* 0x001fe200000001ff */
[----:B------:R-:W-:Y:S01]  /*9250*/  @!P1 FMUL.FTZ R58, R57, R58 ;  /* 0x0000003a393a9220 */ /* 0x000fe20000410000 */
[----:B------:R-:W-:Y:S02]  /*9260*/  MOV R54, 0x1f ;  /* 0x0000001f00367802 */ /* 0x000fe40000000f00 */
[----:B------:R-:W-:Y:S02]  /*9270*/  MOV R57, R59 ;  /* 0x0000003b00397202 */ /* 0x000fe40000000f00 */
[----:B------:R-:W-:Y:S02]  /*9280*/  MOV R157, 0xffffffff ;  /* 0xffffffff009d7802 */ /* 0x000fe40000000f00 */
[----:B------:R-:W-:Y:S02]  /*9290*/  MOV R56, R58 ;  /* 0x0000003a00387202 */ /* 0x000fe40000000f00 */
[----:B------:R-:W-:-:S02]  /*92a0*/  MOV R52, 0x92c0 ;  /* 0x000092c000347802 */ /* 0x000fc40000000f00 */
[----:B------:R-:W-:Y:S05]  /*92b0*/  CALL.REL.NOINC `($__internal_66_$__cuda_sm70_shflsync_down) ;  /* 0x0000033000007944 */ /* 0x000fea0003c00000 */
[----:B0-----:R-:W-:Y:S01]  /*92c0*/  HFMA2.MMA R55, -RZ, RZ, 0, 9.5367431640625e-07 ;  /* 0x00000010ff377435 */ /* 0x001fe200000001ff */
[----:B-1----:R-:W-:-:S02]  /*92d0*/  MOV R59, R157 ;  /* 0x0000009d003b7202 */ /* 0x002fc40000000f00 */
[----:B------:R-:W-:Y:S02]  /*92e0*/  MOV R56, R57 ;  /* 0x0000003900387202 */ /* 0x000fe40000000f00 */
[----:B------:R-:W-:Y:S02]  /*92f0*/  MOV R54, 0x1f ;  /* 0x0000001f00367802 */ /* 0x000fe40000000f00 */
[----:B------:R-:W-:Y:S02]  /*9300*/  MOV R157, 0xffffffff ;  /* 0xffffffff009d7802 */ /* 0x000fe40000000f00 */
[----:B------:R-:W-:Y:S02]  /*9310*/  MOV R52, 0x9330 ;  /* 0x0000933000347802 */ /* 0x000fe40000000f00 */
[----:B------:R-:W-:Y:S05]  /*9320*/  CALL.REL.NOINC `($__internal_66_$__cuda_sm70_shflsync_down) ;  /* 0x000002c000007944 */ /* 0x000fea0003c00000 */
[----:B-1----:R-:W-:Y:S01]  /*9330*/  @!P0 FFMA.FTZ R57, R58, R157, R57 ;  /* 0x0000009d3a398223 */ /* 0x002fe20000010039 */
[----:B0-----:R-:W-:Y:S01]  /*9340*/  HFMA2.MMA R55, -RZ, RZ, 0, 0 ;  /* 0x00000000ff377435 */ /* 0x001fe200000001ff */
[----:B------:R-:W-:Y:S01]  /*9350*/  @!P0 FMUL.FTZ R58, R59, R58 ;  /* 0x0000003a3b3a8220 */ /* 0x000fe20000410000 */
[----:B------:R-:W-:Y:S02]  /*9360*/  MOV R53, 0x1f ;  /* 0x0000001f00357802 */ /* 0x000fe40000000f00 */
[----:B------:R-:W-:-:S02]  /*9370*/  MOV R52, 0xffffffff ;  /* 0xffffffff00347802 */ /* 0x000fc40000000f00 */
[----:B------:R-:W-:Y:S02]  /*9380*/  MOV R56, R58 ;  /* 0x0000003a00387202 */ /* 0x000fe40000000f00 */
[----:B------:R-:W-:Y:S02]  /*9390*/  MOV R54, 0x93b0 ;  /* 0x000093b000367802 */ /* 0x000fe40000000f00 */
[----:B------:R-:W-:Y:S05]  /*93a0*/  CALL.REL.NOINC `($__internal_67_$__cuda_sm70_shflsync_idx_p) ;  /* 0x0000028000007944 */ /* 0x000fea0003c00000 */
[----:B------:R-:W-:Y:S01]  /*93b0*/  HFMA2.MMA R55, -RZ, RZ, 0, 0 ;  /* 0x00000000ff377435 */ /* 0x000fe200000001ff */
[----:B-1----:R-:W-:Y:S02]  /*93c0*/  MOV R153, R53 ;  /* 0x0000003500997202 */ /* 0x002fe40000000f00 */
[----:B------:R-:W-:Y:S02]  /*93d0*/  MOV R56, R57 ;  /* 0x0000003900387202 */ /* 0x000fe40000000f00 */
[----:B------:R-:W-:Y:S02]  /*93e0*/  MOV R53, 0x1f ;  /* 0x0000001f00357802 */ /* 0x000fe40000000f00 */
[----:B------:R-:W-:Y:S02]  /*93f0*/  MOV R52, 0xffffffff ;  /* 0xffffffff00347802 */ /* 0x000fe40000000f00 */
[----:B------:R-:W-:-:S02]  /*9400*/  MOV R54, 0x9420 ;  /* 0x0000942000367802 */ /* 0x000fc40000000f00 */
[----:B------:R-:W-:Y:S05]  /*9410*/  CALL.REL.NOINC `($__internal_67_$__cuda_sm70_shflsync_idx_p) ;  /* 0x0000021000007944 */ /* 0x000fea0003c00000 */
[----:B------:R-:W-:Y:S01]  /*9420*/  HFMA2.MMA R55, -RZ, RZ, 0, 5.9604644775390625e-08 ;  /* 0x00000001ff377435 */ /* 0x000fe200000001ff */
[----:B-1----:R-:W-:-:S02]  /*9430*/  MOV R151, R53 ;  /* 0x0000003500977202 */ /* 0x002fc40000000f00 */
[----:B------:R-:W-:Y:S02]  /*9440*/  MOV R56, R58 ;  /* 0x0000003a00387202 */ /* 0x000fe40000000f00 */
[----:B------:R-:W-:Y:S02]  /*9450*/  MOV R54, 0x1f ;  /* 0x0000001f00367802 */ /* 0x000fe40000000f00 */
[----:B------:R-:W-:Y:S02]  /*9460*/  MOV R157, 0xffffffff ;  /* 0xffffffff009d7802 */ /* 0x000fe40000000f00 */
[----:B------:R-:W-:Y:S02]  /*9470*/  MOV R52, 0x9490 ;  /* 0x0000949000347802 */ /* 0x000fe40000000f00 */
[----:B------:R-:W-:Y:S05]  /*9480*/  CALL.REL.NOINC `($__internal_66_$__cuda_sm70_shflsync_down) ;  /* 0x0000016000007944 */ /* 0x000fea0003c00000 */
[----:B0-----:R-:W-:Y:S01]  /*9490*/  HFMA2.MMA R55, -RZ, RZ, 0, 5.9604644775390625e-08 ;  /* 0x00000001ff377435 */ /* 0x001fe200000001ff */
[----:B-1----:R-:W-:Y:S02]  /*94a0*/  MOV R155, R157 ;  /* 0x0000009d009b7202 */ /* 0x002fe40000000f00 */
[----:B------:R-:W-:Y:S02]  /*94b0*/  MOV R56, R57 ;  /* 0x0000003900387202 */ /* 0x000fe40000000f00 */
[----:B------:R-:W-:-:S02]  /*94c0*/  MOV R54, 0x1f ;  /* 0x0000001f00367802 */ /* 0x000fc40000000f00 */
[----:B------:R-:W-:Y:S02]  /*94d0*/  MOV R157, 0xffffffff ;  /* 0xffffffff009d7802 */ /* 0x000fe40000000f00 */
[----:B------:R-:W-:Y:S02]  /*94e0*/  MOV R52, 0x9500 ;  /* 0x0000950000347802 */ /* 0x000fe40000000f00 */
[----:B------:R-:W-:Y:S05]  /*94f0*/  CALL.REL.NOINC `($__internal_66_$__cuda_sm70_shflsync_down) ;  /* 0x000000f000007944 */ /* 0x000fea0003c00000 */
[----:B0-----:R-:W-:Y:S01]  /*9500*/  HFMA2.MMA R55, -RZ, RZ, 0, 0 ;  /* 0x00000000ff377435 */ /* 0x001fe200000001ff */
[----:B------:R-:W-:Y:S02]  /*9510*/  MOV R56, R50 ;  /* 0x0000003200387202 */ /* 0x000fe40000000f00 */
[----:B------:R-:W-:Y:S02]  /*9520*/  MOV R53, 0x1f ;  /* 0x0000001f00357802 */ /* 0x000fe40000000f00 */
[----:B------:R-:W-:Y:S02]  /*9530*/  MOV R52, 0xffffffff ;  /* 0xffffffff00347802 */ /* 0x000fe40000000f00 */
[----:B------:R-:W-:Y:S02]  /*9540*/  MOV R54, 0x9560 ;  /* 0x0000956000367802 */ /* 0x000fe40000000f00 */
[----:B-1----:R-:W-:Y:S05]  /*9550*/  CALL.REL.NOINC `($__internal_67_$__cuda_sm70_shflsync_idx_p) ;  /* 0x000000d000007944 */ /* 0x002fea0003c00000 */
[----:B------:R-:W-:Y:S01]  /*9560*/  HFMA2.MMA R55, -RZ, RZ, 0, 0 ;  /* 0x00000000ff377435 */ /* 0x000fe200000001ff */
[----:B-1----:R-:W-:-:S02]  /*9570*/  MOV R159, R53 ;  /* 0x00000035009f7202 */ /* 0x002fc40000000f00 */
[----:B------:R-:W-:Y:S02]  /*9580*/  MOV R56, R51 ;  /* 0x0000003300387202 */ /* 0x000fe40000000f00 */
[----:B------:R-:W-:Y:S02]  /*9590*/  MOV R53, 0x1f ;  /* 0x0000001f00357802 */ /* 0x000fe40000000f00 */
[----:B------:R-:W-:Y:S02]  /*95a0*/  MOV R52, 0xffffffff ;  /* 0xffffffff00347802 */ /* 0x000fe40000000f00 */
[----:B------:R-:W-:Y:S02]  /*95b0*/  MOV R54, 0x95d0 ;  /* 0x000095d000367802 */ /* 0x000fe40000000f00 */
[----:B------:R-:W-:Y:S05]  /*95c0*/  CALL.REL.NOINC `($__internal_67_$__cuda_sm70_shflsync_idx_p) ;  /* 0x0000006000007944 */ /* 0x000fea0003c00000 */
[----:B-1----:R-:W-:Y:S01]  /*95d0*/  MOV R57, R53 ;  /* 0x0000003500397202 */ /* 0x002fe20000000f00 */
[----:B------:R-:W-:Y:S05]  /*95e0*/  BRA `(.L_x_1658) ;  /* 0xffffbbd000007947 */ /* 0x000fea000383ffff */
        .weak           $__internal_66_$__cuda_sm70_shflsync_down
        .type           $__internal_66_$__cuda_sm70_shflsync_down,@function
        .size           $__internal_66_$__cuda_sm70_shflsync_down,($__internal_67_$__cuda_sm70_shflsync_idx_p - $__internal_66_$__cuda_sm70_shflsync_down)
$__internal_66_$__cuda_sm70_shflsync_down:
[----:B------:R-:W-:Y:S01]  /*95f0*/  HFMA2.MMA R53, -RZ, RZ, 0, 0 ;  /* 0x00000000ff357435 */ /* 0x000fe200000001ff */
[----:B------:R-:W-:Y:S04]  /*9600*/  WARPSYNC R157 ;  /* 0x0000009d00007348 */ /* 0x000fe80003800000 */
[----:B------:R0:W1:Y:S01]  /*9610*/  SHFL.DOWN PT, R157, R56, R55, R54 ;  /* 0x08000037389d7389 */ /* 0x00006200000e0036 */
[----:B------:R-:W-:Y:S05]  /*9620*/  RET.REL.NODEC R52 `(_Z25selective_scan_bwd_kernelI32Selective_Scan_bwd_kernel_traitsILi128ELi16ELb1ELb0ELb1ELb1ELb0EN3c108BFloat16EfEEv12SSMParamsBwd) ;  /* 0xffff69d034007950 */ /* 0x000fea0003c3ffff */
        .weak           $__internal_67_$__cuda_sm70_shflsync_idx_p
        .type           $__internal_67_$__cuda_sm70_shflsync_idx_p,@function
        .size           $__internal_67_$__cuda_sm70_shflsync_idx_p,($__internal_68_$__cuda_sm70_shflsync_up - $__internal_67_$__cuda_sm70_shflsync_idx_p)
$__internal_67_$__cuda_sm70_shflsync_idx_p:
[----:B------:R-:W-:Y:S04]  /*9630*/  WARPSYNC R52 ;  /* 0x0000003400007348 */ /* 0x000fe80003800000 */
[----:B------:R0:W1:Y:S02]  /*9640*/  SHFL.IDX PT, R53, R56, R55, R53 ;  /* 0x0000003738357389 */ /* 0x00006400000e0035 */
[----:B0-----:R-:W-:-:S04]  /*9650*/  MOV R55, 0x0 ;  /* 0x0000000000377802 */ /* 0x001fc80000000f00 */
[----:B------:R-:W-:Y:S05]  /*9660*/  RET.REL.NODEC R54 `(_Z25selective_scan_bwd_kernelI32Selective_Scan_bwd_kernel_traitsILi128ELi16ELb1ELb0ELb1ELb1ELb0EN3c108BFloat16EfEEv12SSMParamsBwd) ;  /* 0xffff699036007950 */ /* 0x000fea0003c3ffff */
        .weak           $__internal_68_$__cuda_sm70_shflsync_up
        .type           $__internal_68_$__cuda_sm70_shflsync_up,@function
        .size           $__internal_68_$__cuda_sm70_shflsync_up,(.L_x_8880 - $__internal_68_$__cuda_sm70_shflsync_up)
$__internal_68_$__cuda_sm70_shflsync_up:
[----:B------:R-:W-:Y:S01]  /*9670*/  HFMA2.MMA R51, -RZ, RZ, 0, 0 ;  /* 0x00000000ff337435 */ /* 0x000fe200000001ff */
[----:B------:R-:W-:Y:S04]  /*9680*/  WARPSYNC R53 ;  /* 0x0000003500007348 */ /* 0x000fe80003800000 */
[----:B------:R0:W1:Y:S01]  /*9690*/  SHFL.UP PT, R53, R159, R157, R55 ;  /* 0x0400009d9f357389 */ /* 0x00006200000e0037 */
[----:B------:R-:W-:Y:S05]  /*96a0*/  RET.REL.NODEC R50 `(_Z25selective_scan_bwd_kernelI32Selective_Scan_bwd_kernel_traitsILi128ELi16ELb1ELb0ELb1ELb1ELb0EN3c108BFloat16EfEEv12SSMParamsBwd) ;  /* 0xffff695032007950 */ /* 0x000fea0003c3ffff */
.L_x_1659:
        /* <DEDUP_REMOVED lines=13> */
.L_x_8880:


//--------------------- .text._Z25selective_scan_bwd_kernelI32Selective_Scan_bwd_kernel_traitsILi128ELi16ELb1ELb0ELb1ELb1ELb1EN3c108BFloat16EfEEv12SSMParamsBwd --------------------------
	.section	.text._Z25selective_scan_bwd_kernelI32Selective_Scan_bwd_kernel_traitsILi128ELi16ELb1ELb0ELb1ELb1ELb1EN3c108BFloat16EfEEv12SSMParamsBwd,"ax",@progbits
	.sectioninfo	@"SHI_REGISTERS=168"
	.align	128
        .global         _Z25selective_scan_bwd_kernelI32Selective_Scan_bwd_kernel_traitsILi128ELi16ELb1ELb0ELb1ELb1ELb1EN3c108BFloat16EfEEv12SSMParamsBwd
        .type           _Z25selective_scan_bwd_kernelI32Selective_Scan_bwd_kernel_traitsILi128ELi16ELb1ELb0ELb1ELb1ELb1EN3c108BFloat16EfEEv12SSMParamsBwd,@function
        .size           _Z25selective_scan_bwd_kernelI32Selective_Scan_bwd_kernel_traitsILi128ELi16ELb1ELb0ELb1ELb1ELb1EN3c108BFloat16EfEEv12SSMParamsBwd,(.L_x_8883 - _Z25selective_scan_bwd_kernelI32Selective_Scan_bwd_kernel_traitsILi128ELi16ELb1ELb0ELb1ELb1ELb1EN3c108BFloat16EfEEv12SSMParamsBwd)
        .other          _Z25selective_scan_bwd_kernelI32Selective_Scan_bwd_kernel_traitsILi128ELi16ELb1ELb0ELb1ELb1ELb1EN3c108BFloat16EfEEv12SSMParamsBwd,@"STO_CUDA_ENTRY STV_DEFAULT"
_Z25selective_scan_bwd_kernelI32Selective_Scan_bwd_kernel_traitsILi128ELi16ELb1ELb0ELb1ELb1ELb1EN3c108BFloat16EfEEv12SSMParamsBwd:
.text._Z25selective_scan_bwd_kernelI32Selective_Scan_bwd_kernel_traitsILi128ELi16ELb1ELb0ELb1ELb1ELb1EN3c108BFloat16EfEEv12SSMParamsBwd:
        /* <DEDUP_REMOVED lines=63> */
[----:B------:R1:W2:Y:S01]  /*03f0*/  R2UR UR21, R0 ;  /* 0x00000000001573c2 */ /* 0x0002a200000e0000 */
[----:B------:R-:W-:Y:S02]  /*0400*/  UIMAD UR18, UR40, UR18, URZ ;  /* 0x00000012281272a4 */ /* 0x000fe4000f8e023f */
[----:B------:R-:W-:-:S02]  /*0410*/  UMOV UR4, URZ ;  /* 0x0000003f00047c82 */ /* 0x000fc40008000000 */
[----:B------:R-:W-:Y:S02]  /*0420*/  UMOV UR7, URZ ;  /* 0x0000003f00077c82 */ /* 0x000fe40008000000 */
[----:B------:R-:W-:Y:S01]  /*0430*/  @UP2 ULEA.HI.X UR7, UR24, UR27, UR25, 0x2, UP1 ;  /* 0x0000001b18072291 */ /* 0x000fe200088f1419 */
[----:B-1----:R-:W-:Y:S01]  /*0440*/  MOV R0, RZ ;  /* 0x000000ff00007202 */ /* 0x002fe20000000f00 */
        /* <DEDUP_REMOVED lines=11> */
[----:B------:R-:W-:Y:S02]  /*0500*/  ULOP3.LUT UR34, UR24, UR35, URZ, 0x3c, !UPT ;  /* 0x0000002318227292 */ /* 0x000fe4000f8e3c3f */
[----:B------:R-:W-:Y:S02]  /*0510*/  UIADD3 UR11, UR11, UR18, URZ ;  /* 0x000000120b0b7290 */ /* 0x000fe4000fffe03f */
[----:B0-----:R-:W-:-:S04]  /*0520*/  UIADD3 UR23, URZ, -UR5, URZ ;  /* 0x800000053f177290 */ /* 0x001fc8000fffe03f */
[----:B------:R-:W-:-:S04]  /*0530*/  UIMAD UR23, UR23, UR31, URZ ;  /* 0x0000001f171772a4 */ /* 0x000fc8000f8e023f */
[----:B------:R-:W-:Y:S02]  /*0540*/  UIMAD.WIDE.U32 UR4, UR5, UR23, UR4 ;  /* 0x00000017050472a5 */ /* 0x000fe4000f8e0004 */
[----:B------:R-:W-:Y:S02]  /*0550*/  UIMAD UR23, UR24, UR27, UR22 ;  /* 0x0000001b181772a4 */ /* 0x000fe4000f8e0216 */
[----:B--2---:R-:W-:Y:S02]  /*0560*/  UIMAD.WIDE.U32 UR4, UR5, UR21, URZ ;  /* 0x00000015050472a5 */ /* 0x004fe4000f8e003f */
[----:B------:R-:W-:-:S05]  /*0570*/  ULDC UR22, c[0x0][0x174] ;  /* 0x00005d0000167ab9 */ /* 0x000fca0000000800 */
        /* <DEDUP_REMOVED lines=25> */
[----:B------:R-:W-:Y:S02]  /*0710*/  ULEA UR31, UP4, UR32, UR12, 0x1 ;  /* 0x0000000c201f7291 */ /* 0x000fe4000f88083f */
[----:B------:R-:W-:Y:S02]  /*0720*/  @!UP3 UIADD3 UR26, -UR26, URZ, URZ ;  /* 0x0000003f1a1ab290 */ /* 0x000fe4000fffe13f */
[----:B------:R-:W-:Y:S02]  /*0730*/  @!UP1 ULOP3.LUT UR26, URZ, UR35, URZ, 0x33, !UPT ;  /* 0x000000233f1a9292 */ /* 0x000fe4000f8e333f */
[----:B------:R-:W-:Y:S02]  /*0740*/  UIADD3 UR34, UP2, UR17, UR4, URZ ;  /* 0x0000000411227290 */ /* 0x000fe4000ff5e03f */
[----:B------:R-:W-:-:S02]  /*0750*/  ULEA.HI.X UR32, UR32, UR13, UR14, 0x1, UP4 ;  /* 0x0000000d20207291 */ /* 0x000fc4000a0f0c0e */
[----:B------:R-:W-:Y:S02]  /*0760*/  USHF.R.S32.HI UR41, URZ, 0x1f, UR26 ;  /* 0x0000001f3f297899 */ /* 0x000fe4000801141a */
[----:B------:R-:W-:Y:S02]  /*0770*/  ULDC.64 UR12, c[0x0][0x308] ;  /* 0x0000c200000c7ab9 */ /* 0x000fe40000000a00 */
[----:B------:R-:W-:Y:S02]  /*0780*/  UIADD3.X UR4, UR16, UR5, UR20, UP2, !UPT ;  /* 0x0000000510047290 */ /* 0x000fe400097fe414 */
[----:B------:R-:W-:Y:S02]  /*0790*/  ULEA UR33, UP1, UR34, UR12, 0x1 ;  /* 0x0000000c22217291 */ /* 0x000fe4000f82083f */
[----:B------:R-:W-:Y:S02]  /*07a0*/  ULDC.64 UR14, c[0x0][0x1c8] ;  /* 0x00007200000e7ab9 */ /* 0x000fe40000000a00 */
[----:B------:R-:W-:-:S02]  /*07b0*/  UIMAD UR5, UR41, UR14, URZ ;  /* 0x0000000e290572a4 */ /* 0x000fc4000f8e023f */
[----:B------:R-:W-:Y:S02]  /*07c0*/  ULEA.HI.X UR34, UR34, UR13, UR4, 0x1, UP1 ;  /* 0x0000000d22227291 */ /* 0x000fe400088f0c04 */
[----:B------:R-:W-:Y:S02]  /*07d0*/  UIMAD.WIDE.U32 UR12, UR26, UR14, UR10 ;  /* 0x0000000e1a0c72a5 */ /* 0x000fe4000f8e000a */
[----:B------:R-:W-:Y:S02]  /*07e0*/  UIMAD UR14, UR26, UR15, UR5 ;  /* 0x0000000f1a0e72a4 */ /* 0x000fe4000f8e0205 */
        /* <DEDUP_REMOVED lines=29> */
[----:B------:R-:W-:Y:S01]  /*09c0*/  UMOV UR6, URZ ;  /* 0x0000003f00067c82 */ /* 0x000fe20008000000 */
[----:B------:R-:W-:Y:S01]  /*09d0*/  MOV R98, RZ ;  /* 0x000000ff00627202 */ /* 0x000fe20000000f00 */
[----:B0-----:R-:W0:Y:S01]  /*09e0*/  S2R R3, SR_LANEID ;  /* 0x0000000000037919 */ /* 0x001e220000000000 */
[----:B---3--:R-:W-:-:S04]  /*09f0*/  SHF.R.S32.HI R5, RZ, 0x1f, R2 ;  /* 0x0000001fff057819 */ /* 0x008fc80000011402 */
[----:B------:R-:W-:-:S04]  /*0a00*/  LEA.HI R4, R5, R2, RZ, 0x5 ;  /* 0x0000000205047211 */ /* 0x000fc800078f28ff */
[----:B0-----:R-:W-:Y:S02]  /*0a10*/  SHF.R.S32.HI R4, RZ, 0x5, R4 ;  /* 0x00000005ff047819 */ /* 0x001fe40000011404 */
.L_x_1743:
        /* <DEDUP_REMOVED lines=28> */
[----:B------:R-:W3:Y:S04]  /*0be0*/  LDS.128 R12, [R8.X16] ;  /* 0x00000000080c7984 */ /* 0x000ee8000000cc00 */
[----:B------:R-:W4:Y:S04]  /*0bf0*/  LDS.128 R24, [R8.X16+0x10] ;  /* 0x0000100008187984 */ /* 0x000f28000000cc00 */
[----:B------:R-:W-:Y:S06]  /*0c00*/  BAR.SYNC.DEFER_BLOCKING 0x0 ;  /* 0x0000000000007b1d */ /* 0x000fec0000010000 */
[----:B0-----:R0:W5:Y:S04]  /*0c10*/  LDG.E.128 R16, [R10.64] ;  /* 0x0000001c0a107981 */ /* 0x001168000c1e1d00 */
[----:B--2---:R0:W2:Y:S01]  /*0c20*/  LDG.E.128 R32, [R10.64+0x200] ;  /* 0x0002001c0a207981 */ /* 0x0040a2000c1e1d00 */
[----:B------:R-:W-:Y:S01]  /*0c30*/  ULDC UR37, c[0x0][0x174] ;  /* 0x00005d0000257ab9 */ /* 0x000fe20000000800 */
[----:B------:R-:W-:Y:S01]  /*0c40*/  BSSY B0, `(.L_x_1661) ;  /* 0x000003c000007945 */ /* 0x000fe20003800000 */
[----:B------:R-:W-:Y:S01]  /*0c50*/  UIADD3 UR37, -UR6, UR37, URZ ;  /* 0x0000002506257290 */ /* 0x000fe2000fffe13f */
[----:B---3--:R-:W-:-:S02]  /*0c60*/  PRMT R9, RZ, 0x5410, R12 ;  /* 0x00005410ff097816 */ /* 0x008fc4000000000c */
[--C-:B------:R-:W-:Y:S02]  /*0c70*/  PRMT R7, RZ, 0x5410, R15.reuse ;  /* 0x00005410ff077816 */ /* 0x100fe4000000000f */
[----:B------:R-:W-:Y:S01]  /*0c80*/  PRMT R20, RZ, 0x7610, R15 ;  /* 0x00007610ff147816 */ /* 0x000fe2000000000f */
[----:B------:R-:W-:Y:S01]  /*0c90*/  FADD.FTZ R9, R9, UR5 ;  /* 0x0000000509097e21 */ /* 0x000fe20008010000 */
[----:B0-----:R-:W-:Y:S01]  /*0ca0*/  PRMT R10, RZ, 0x7610, R12 ;  /* 0x00007610ff0a7816 */ /* 0x001fe2000000000c */
[----:B------:R-:W-:Y:S01]  /*0cb0*/  FADD.FTZ R15, R7, UR5 ;  /* 0x00000005070f7e21 */ /* 0x000fe20008010000 */
[--C-:B------:R-:W-:Y:S02]  /*0cc0*/  PRMT R11, RZ, 0x5410, R13.reuse ;  /* 0x00005410ff0b7816 */ /* 0x100fe4000000000d */
[----:B------:R-:W-:Y:S01]  /*0cd0*/  FSETP.GTU.FTZ.AND P2, PT, R9, 20, PT ;  /* 0x41a000000900780b */ /* 0x000fe20003f5c000 */
[----:B------:R-:W-:Y:S01]  /*0ce0*/  FADD.FTZ R10, R10, UR5 ;  /* 0x000000050a0a7e21 */ /* 0x000fe20008010000 */
[----:B------:R-:W-:Y:S01]  /*0cf0*/  PRMT R12, RZ, 0x7610, R13 ;  /* 0x00007610ff0c7816 */ /* 0x000fe2000000000d */
[----:B------:R-:W-:Y:S01]  /*0d00*/  FADD.FTZ R11, R11, UR5 ;  /* 0x000000050b0b7e21 */ /* 0x000fe20008010000 */
[----:B------:R-:W-:-:S02]  /*0d10*/  PRMT R13, RZ, 0x5410, R14 ;  /* 0x00005410ff0d7816 */ /* 0x000fc4000000000e */
[----:B------:R-:W-:Y:S01]  /*0d20*/  PRMT R14, RZ, 0x7610, R14 ;  /* 0x00007610ff0e7816 */ /* 0x000fe2000000000e */
[----:B------:R-:W-:Y:S01]  /*0d30*/  FADD.FTZ R12, R12, UR5 ;  /* 0x000000050c0c7e21 */ /* 0x000fe20008010000 */
[----:B------:R-:W-:Y:S01]  /*0d40*/  FSETP.GTU.FTZ.AND P3, PT, R10, 20, PT ;  /* 0x41a000000a00780b */ /* 0x000fe20003f7c000 */
[----:B------:R-:W-:Y:S01]  /*0d50*/  FADD.FTZ R13, R13, UR5 ;  /* 0x000000050d0d7e21 */ /* 0x000fe20008010000 */
[----:B------:R-:W-:Y:S01]  /*0d60*/  FSETP.GTU.FTZ.AND P4, PT, R11, 20, PT ;  /* 0x41a000000b00780b */ /* 0x000fe20003f9c000 */
[----:B------:R-:W-:Y:S01]  /*0d70*/  FADD.FTZ R14, R14, UR5 ;  /* 0x000000050e0e7e21 */ /* 0x000fe20008010000 */
[----:B------:R-:W-:Y:S02]  /*0d80*/  FSETP.GTU.FTZ.AND P5, PT, R12, 20, PT ;  /* 0x41a000000c00780b */ /* 0x000fe40003fbc000 */
[----:B------:R-:W-:Y:S02]  /*0d90*/  FSETP.GTU.FTZ.AND P6, PT, R13, 20, PT ;  /* 0x41a000000d00780b */ /* 0x000fe40003fdc000 */
[----:B------:R-:W-:-:S02]  /*0da0*/  FSETP.GTU.FTZ.AND P0, PT, R14, 20, PT ;  /* 0x41a000000e00780b */ /* 0x000fc40003f1c000 */
[----:B------:R-:W-:Y:S01]  /*0db0*/  FSETP.GTU.FTZ.AND P1, PT, R15, 20, PT ;  /* 0x41a000000f00780b */ /* 0x000fe20003f3c000 */
[----:B-----5:R0:W-:Y:S04]  /*0dc0*/  STS.128 [R6.X16], R16 ;  /* 0x0000001006007388 */ /* 0x0201e8000000cc00 */
[----:B--2---:R2:W-:Y:S01]  /*0dd0*/  STS.128 [R6.X16+0x200], R32 ;  /* 0x0002002006007388 */ /* 0x0045e2000000cc00 */
[----:B0-----:R-:W-:Y:S01]  /*0de0*/  FADD.FTZ R16, R20, UR5 ;  /* 0x0000000514107e21 */ /* 0x001fe20008010000 */
[----:B------:R-:W-:-:S06]  /*0df0*/  NOP ;  /* 0x0000000000007918 */ /* 0x000fcc0000000000 */
[----:B------:R-:W-:Y:S05]  /*0e00*/  @P2 BRA `(.L_x_1662) ;  /* 0x000001f000002947 */ /* 0x000fea0003800000 */
[----:B--2-4-:R-:W-:Y:S01]  /*0e10*/  FMUL.FTZ R9, R9, 1.4426950216293334961 ;  /* 0x3fb8aa3b09097820 */ /* 0x014fe20000410000 */
        /* <DEDUP_REMOVED lines=30> */
.L_x_1662:
[----:B--2-4-:R-:W-:Y:S05]  /*1000*/  BSYNC B0 ;  /* 0x0000000000007941 */ /* 0x014fea0003800000 */
.L_x_1661:
[----:B------:R-:W-:Y:S01]  /*1010*/  PRMT R17, RZ, 0x5410, R24 ;  /* 0x00005410ff117816 */ /* 0x000fe20000000018 */
[----:B------:R-:W-:Y:S01]  /*1020*/  BSSY B0, `(.L_x_1663) ;  /* 0x0000023000007945 */ /* 0x000fe20003800000 */
[----:B------:R-:W-:-:S03]  /*1030*/  FSETP.GTU.FTZ.AND P2, PT, R16, 20, PT ;  /* 0x41a000001000780b */ /* 0x000fc60003f5c000 */
[----:B------:R-:W-:Y:S01]  /*1040*/  FADD.FTZ R17, R17, UR5 ;  /* 0x0000000511117e21 */ /* 0x000fe20008010000 */
        /* <DEDUP_REMOVED lines=32> */
.L_x_1664:
[----:B------:R-:W-:Y:S05]  /*1250*/  BSYNC B0 ;  /* 0x0000000000007941 */ /* 0x000fea0003800000 */
.L_x_1663:
        /* <DEDUP_REMOVED lines=36> */
.L_x_1666:
[----:B------:R-:W-:Y:S05]  /*14a0*/  BSYNC B0 ;  /* 0x0000000000007941 */ /* 0x000fea0003800000 */
.L_x_1665:
        /* <DEDUP_REMOVED lines=36> */
.L_x_1668:
[----:B------:R-:W-:Y:S05]  /*16f0*/  BSYNC B0 ;  /* 0x0000000000007941 */ /* 0x000fea0003800000 */
.L_x_1667:
        /* <DEDUP_REMOVED lines=36> */
.L_x_1670:
[----:B------:R-:W-:Y:S05]  /*1940*/  BSYNC B0 ;  /* 0x0000000000007941 */ /* 0x000fea0003800000 */
.L_x_1669:
        /* <DEDUP_REMOVED lines=36> */
.L_x_1672:
[----:B------:R-:W-:Y:S05]  /*1b90*/  BSYNC B0 ;  /* 0x0000000000007941 */ /* 0x000fea0003800000 */
.L_x_1671:
        /* <DEDUP_REMOVED lines=36> */
.L_x_1674:
[----:B------:R-:W-:Y:S05]  /*1de0*/  BSYNC B0 ;  /* 0x0000000000007941 */ /* 0x000fea0003800000 */
.L_x_1673:
        /* <DEDUP_REMOVED lines=36> */
.L_x_1676:
[----:B------:R-:W-:Y:S05]  /*2030*/  BSYNC B0 ;  /* 0x0000000000007941 */ /* 0x000fea0003800000 */
.L_x_1675:
        /* <DEDUP_REMOVED lines=36> */
.L_x_1678:
[----:B------:R-:W-:Y:S05]  /*2280*/  BSYNC B0 ;  /* 0x0000000000007941 */ /* 0x000fea0003800000 */
.L_x_1677:
[----:B------:R-:W-:Y:S01]  /*2290*/  BSSY B0, `(.L_x_1679) ;  /* 0x0000022000007945 */ /* 0x000fe20003800000 */
[----:B------:R-:W-:Y:S01]  /*22a0*/  FSETP.GTU.FTZ.AND P3, PT, R24, 20, PT ;  /* 0x41a000001800780b */ /* 0x000fe20003f7c000 */
[----:B------:R-:W-:Y:S07]  /*22b0*/  @P4 BRA `(.L_x_1680) ;  /* 0x000001f000004947 */ /* 0x000fee0003800000 */
        /* <DEDUP_REMOVED lines=31> */
.L_x_1680:
[----:B------:R-:W-:Y:S05]  /*24b0*/  BSYNC B0 ;  /* 0x0000000000007941 */ /* 0x000fea0003800000 */
.L_x_1679:
        /* <DEDUP_REMOVED lines=33> */
.L_x_1682:
[----:B------:R-:W-:Y:S05]  /*26d0*/  BSYNC B0 ;  /* 0x0000000000007941 */ /* 0x000fea0003800000 */
.L_x_1681:
        /* <DEDUP_REMOVED lines=33> */
.L_x_1684:
[----:B------:R-:W-:Y:S05]  /*28f0*/  BSYNC B0 ;  /* 0x0000000000007941 */ /* 0x000fea0003800000 */
.L_x_1683:
        /* <DEDUP_REMOVED lines=33> */
.L_x_1686:
[----:B------:R-:W-:Y:S05]  /*2b10*/  BSYNC B0 ;  /* 0x0000000000007941 */ /* 0x000fea0003800000 */
.L_x_1685:
        /* <DEDUP_REMOVED lines=33> */
.L_x_1688:
[----:B------:R-:W-:Y:S05]  /*2d30*/  BSYNC B0 ;  /* 0x0000000000007941 */ /* 0x000fea0003800000 */
.L_x_1687:
        /* <DEDUP_REMOVED lines=33> */
.L_x_1690:
[----:B------:R-:W-:Y:S05]  /*2f50*/  BSYNC B0 ;  /* 0x0000000000007941 */ /* 0x000fea0003800000 */
.L_x_1689:
        /* <DEDUP_REMOVED lines=33> */
.L_x_1692:
[----:B------:R-:W-:Y:S05]  /*3170*/  BSYNC B0 ;  /* 0x0000000000007941 */ /* 0x000fea0003800000 */
.L_x_1691:
[----:B------:R-:W-:Y:S01]  /*3180*/  ULEA UR16, UR37, 0xfffff800, 0xb ;  /* 0xfffff80025107891 */ /* 0x000fe2000f8e583f */
[----:B------:R-:W0:Y:S01]  /*3190*/  LDS.128 R36, [R8.X16] ;  /* 0x0000000008247984 */ /* 0x000e22000000cc00 */
[----:B------:R-:W-:Y:S02]  /*31a0*/  ULDC.64 UR8, c[0x0][0x1f0] ;  /* 0x00007c0000087ab9 */ /* 0x000fe40000000a00 */
[----:B------:R-:W-:Y:S01]  /*31b0*/  UIMAD UR7, UR40, UR8, URZ ;  /* 0x00000008280772a4 */ /* 0x000fe2000f8e023f */
[----:B------:R-:W2:Y:S01]  /*31c0*/  LDS.128 R28, [R8.X16+0x10] ;  /* 0x00001000081c7984 */ /* 0x000ea2000000cc00 */
[----:B------:R-:W-:Y:S02]  /*31d0*/  USHF.R.S32.HI UR17, URZ, 0x1f, UR16 ;  /* 0x0000001f3f117899 */ /* 0x000fe40008011410 */
[----:B------:R-:W-:Y:S02]  /*31e0*/  UIMAD UR7, UR39, UR9, UR7 ;  /* 0x00000009270772a4 */ /* 0x000fe4000f8e0207 */
[----:B------:R-:W-:-:S02]  /*31f0*/  UIMAD.WIDE.U32 UR8, UR39, UR8, UR16 ;  /* 0x00000008270872a5 */ /* 0x000fc4000f8e0010 */
[----:B------:R-:W-:Y:S02]  /*3200*/  ULDC.64 UR18, c[0x0][0x1f8] ;  /* 0x00007e0000127ab9 */ /* 0x000fe40000000a00 */
[----:B------:R-:W-:Y:S02]  /*3210*/  UIADD3 UR9, UR9, UR7, URZ ;  /* 0x0000000709097290 */ /* 0x000fe4000fffe03f */
[----:B------:R-:W-:Y:S02]  /*3220*/  UIMAD UR7, UR25, UR18, URZ ;  /* 0x00000012190772a4 */ /* 0x000fe4000f8e023f */
[----:B------:R-:W-:Y:S02]  /*3230*/  UIMAD.WIDE.U32 UR8, UR24, UR18, UR8 ;  /* 0x00000012180872a5 */ /* 0x000fe4000f8e0008 */
[----:B------:R-:W-:Y:S02]  /*3240*/  UIMAD UR7, UR24, UR19, UR7 ;  /* 0x00000013180772a4 */ /* 0x000fe4000f8e0207 */
[----:B------:R-:W-:-:S02]  /*3250*/  ULDC.64 UR20, c[0x0][0x2f0] ;  /* 0x0000bc0000147ab9 */ /* 0x000fc40000000a00 */
[----:B------:R-:W-:Y:S02]  /*3260*/  ULDC.64 UR18, c[0x0][0x268] ;  /* 0x00009a0000127ab9 */ /* 0x000fe40000000a00 */
[----:B------:R-:W-:Y:S02]  /*3270*/  UIADD3 UR9, UR9, UR7, URZ ;  /* 0x0000000709097290 */ /* 0x000fe4000fffe03f */
[----:B------:R-:W-:-:S04]  /*3280*/  ULEA UR7, UP0, UR8, UR18, 0x1 ;  /* 0x0000001208077291 */ /* 0x000fc8000f80083f */
[----:B------:R-:W-:Y:S02]  /*3290*/  ULEA.HI.X UR8, UR8, UR19, UR9, 0x1, UP0 ;  /* 0x0000001308087291 */ /* 0x000fe400080f0c09 */
[----:B------:R-:W-:Y:S01]  /*32a0*/  MOV R26, UR7 ;  /* 0x00000007001a7c02 */ /* 0x000fe20008000f00 */
[----:B------:R-:W-:-:S03]  /*32b0*/  ULDC.64 UR18, c[0x0][0x208] ;  /* 0x0000820000127ab9 */ /* 0x000fc60000000a00 */
[----:B------:R-:W-:Y:S01]  /*32c0*/  MOV R27, UR8 ;  /* 0x00000008001b7c02 */ /* 0x000fe20008000f00 */
[----:B------:R-:W-:-:S04]  /*32d0*/  ULDC.64 UR8, c[0x0][0x200] ;  /* 0x0000800000087ab9 */ /* 0x000fc80000000a00 */
[----:B------:R-:W-:Y:S01]  /*32e0*/  IMAD.WIDE R26, R5, 0x10, R26 ;  /* 0x00000010051a7825 */ /* 0x000fe200078e021a */
[----:B------:R-:W-:Y:S06]  /*32f0*/  BAR.SYNC.DEFER_BLOCKING 0x0 ;  /* 0x0000000000007b1d */ /* 0x000fec0000010000 */
[----:B------:R3:W4:Y:S04]  /*3300*/  LDG.E.128 R64, [R26.64] ;  /* 0x0000001c1a407981 */ /* 0x000728000c1e1d00 */
[----:B------:R3:W5:Y:S01]  /*3310*/  LDG.E.128 R68, [R26.64+0x200] ;  /* 0x0002001c1a447981 */ /* 0x000762000c1e1d00 */
        /* <DEDUP_REMOVED lines=11> */
[----:B---3--:R-:W-:-:S04]  /*33d0*/  MOV R26, UR7 ;  /* 0x00000007001a7c02 */ /* 0x008fc80008000f00 */
[----:B------:R-:W-:Y:S01]  /*33e0*/  MOV R27, UR8 ;  /* 0x00000008001b7c02 */ /* 0x000fe20008000f00 */
[----:B------:R-:W-:-:S04]  /*33f0*/  ULDC.64 UR8, c[0x0][0x2e8] ;  /* 0x0000ba0000087ab9 */ /* 0x000fc80000000a00 */
[----:B------:R-:W-:Y:S01]  /*3400*/  IMAD.WIDE R26, R5, 0x10, R26 ;  /* 0x00000010051a7825 */ /* 0x000fe200078e021a */
[----:B----4-:R-:W-:Y:S04]  /*3410*/  STS.128 [R6.X16], R64 ;  /* 0x0000004006007388 */ /* 0x010fe8000000cc00 */
[----:B-----5:R2:W-:Y:S01]  /*3420*/  STS.128 [R6.X16+0x200], R68 ;  /* 0x0002004406007388 */ /* 0x0205e2000000cc00 */
[----:B------:R-:W-:-:S06]  /*3430*/  NOP ;  /* 0x0000000000007918 */ /* 0x000fcc0000000000 */
[----:B------:R-:W3:Y:S04]  /*3440*/  LDS.128 R60, [R8.X16] ;  /* 0x00000000083c7984 */ /* 0x000ee8000000cc00 */
[----:B------:R-:W5:Y:S04]  /*3450*/  LDS.128 R32, [R8.X16+0x10] ;  /* 0x0000100008207984 */ /* 0x000f68000000cc00 */
[----:B------:R-:W-:Y:S06]  /*3460*/  BAR.SYNC.DEFER_BLOCKING 0x0 ;  /* 0x0000000000007b1d */ /* 0x000fec0000010000 */
[----:B------:R5:W4:Y:S04]  /*3470*/  LDG.E.128 R48, [R26.64] ;  /* 0x0000001c1a307981 */ /* 0x000b28000c1e1d00 */
[----:B------:R5:W4:Y:S01]  /*3480*/  LDG.E.128 R52, [R26.64+0x200] ;  /* 0x0002001c1a347981 */ /* 0x000b22000c1e1d00 */
[----:B0-----:R-:W-:Y:S01]  /*3490*/  PRMT R88, RZ, 0x5410, R36 ;  /* 0x00005410ff587816 */ /* 0x001fe20000000024 */
[----:B------:R-:W-:Y:S01]  /*34a0*/  UIMAD UR7, UR40, UR8, URZ ;  /* 0x00000008280772a4 */ /* 0x000fe2000f8e023f */
[----:B--2---:R-:W-:Y:S01]  /*34b0*/  PRMT R71, RZ, 0x7610, R28 ;  /* 0x00007610ff477816 */ /* 0x004fe2000000001c */
[----:B------:R-:W-:Y:S01]  /*34c0*/  UIMAD UR18, UR25, UR20, URZ ;  /* 0x00000014191272a4 */ /* 0x000fe2000f8e023f */
[--C-:B---3--:R-:W-:Y:S01]  /*34d0*/  PRMT R72, RZ, 0x5410, R61.reuse ;  /* 0x00005410ff487816 */ /* 0x108fe2000000003d */
[----:B------:R-:W-:Y:S01]  /*34e0*/  UIMAD UR7, UR39, UR9, UR7 ;  /* 0x00000009270772a4 */ /* 0x000fe2000f8e0207 */
[----:B------:R-:W-:Y:S01]  /*34f0*/  PRMT R103, RZ, 0x7610, R61 ;  /* 0x00007610ff677816 */ /* 0x000fe2000000003d */
[----:B------:R-:W-:Y:S01]  /*3500*/  UIMAD.WIDE.U32 UR8, UR39, UR8, UR16 ;  /* 0x00000008270872a5 */ /* 0x000fe2000f8e0010 */
[----:B------:R-:W-:Y:S01]  /*3510*/  PRMT R73, RZ, 0x5410, R62 ;  /* 0x00005410ff497816 */ /* 0x000fe2000000003e */
[----:B------:R-:W-:Y:S01]  /*3520*/  FMUL.FTZ R57, R72, -1.4426950216293334961 ;  /* 0xbfb8aa3b48397820 */ /* 0x000fe20000410000 */
[--C-:B-----5:R-:W-:Y:S01]  /*3530*/  PRMT R26, RZ, 0x5410, R60.reuse ;  /* 0x00005410ff1a7816 */ /* 0x120fe2000000003c */
[----:B------:R-:W-:Y:S01]  /*3540*/  FMUL.FTZ R61, R103, -1.4426950216293334961 ;  /* 0xbfb8aa3b673d7820 */ /* 0x000fe20000410000 */
[----:B------:R-:W-:Y:S01]  /*3550*/  PRMT R27, RZ, 0x7610, R60 ;  /* 0x00007610ff1b7816 */ /* 0x000fe2000000003c */
[----:B------:R-:W-:Y:S01]  /*3560*/  UIADD3 UR9, UR9, UR7, URZ ;  /* 0x0000000709097290 */ /* 0x000fe2000fffe03f */
[----:B------:R0:W2:Y:S01]  /*3570*/  MUFU.EX2 R60, R57 ;  /* 0x00000039003c7308 */ /* 0x0000a20000000800 */
[----:B------:R-:W-:Y:S01]  /*3580*/  FMUL.FTZ R7, R26, -1.4426950216293334961 ;  /* 0xbfb8aa3b1a077820 */ /* 0x000fe20000410000 */
[----:B------:R-:W-:Y:S01]  /*3590*/  PRMT R78, RZ, 0x7610, R62 ;  /* 0x00007610ff4e7816 */ /* 0x000fe2000000003e */
[----:B------:R-:W-:Y:S01]  /*35a0*/  FMUL.FTZ R56, R27, -1.4426950216293334961 ;  /* 0xbfb8aa3b1b387820 */ /* 0x000fe20000410000 */
[--C-:B------:R-:W-:Y:S01]  /*35b0*/  PRMT R74, RZ, 0x5410, R63.reuse ;  /* 0x00005410ff4a7816 */ /* 0x100fe2000000003f */
[----:B------:R-:W-:Y:S01]  /*35c0*/  UIMAD UR18, UR24, UR21, UR18 ;  /* 0x00000015181272a4 */ /* 0x000fe2000f8e0212 */
[----:B------:R-:W-:Y:S01]  /*35d0*/  PRMT R75, RZ, 0x7610, R63 ;  /* 0x00007610ff4b7816 */ /* 0x000fe2000000003f */
[----:B------:R-:W-:Y:S01]  /*35e0*/  UIMAD.WIDE.U32 UR8, UR24, UR20, UR8 ;  /* 0x00000014180872a5 */ /* 0x000fe2000f8e0008 */
[----:B------:R3:W5:Y:S01]  /*35f0*/  MUFU.EX2 R25, R7 ;  /* 0x0000000700197308 */ /* 0x0007620000000800 */
[----:B0-----:R-:W-:Y:S01]  /*3600*/  FMUL.FTZ R57, R74, -1.4426950216293334961 ;  /* 0xbfb8aa3b4a397820 */ /* 0x001fe20000410000 */
[----:B------:R-:W-:Y:S01]  /*3610*/  PRMT R79, RZ, 0x5410, R32 ;  /* 0x00005410ff4f7816 */ /* 0x000fe20000000020 */
[----:B------:R-:W-:Y:S01]  /*3620*/  FMUL.FTZ R63, R75, -1.4426950216293334961 ;  /* 0xbfb8aa3b4b3f7820 */ /* 0x000fe20000410000 */
[----:B------:R-:W-:Y:S01]  /*3630*/  PRMT R89, RZ, 0x7610, R36 ;  /* 0x00007610ff597816 */ /* 0x000fe20000000024 */
[----:B------:R-:W-:Y:S01]  /*3640*/  ULDC.64 UR20, c[0x0][0x338] ;  /* 0x0000ce0000147ab9 */ /* 0x000fe20000000a00 */
[--C-:B------:R-:W-:Y:S01]  /*3650*/  PRMT R69, RZ, 0x5410, R29.reuse ;  /* 0x00005410ff457816 */ /* 0x100fe2000000001d */
[----:B------:R-:W-:Y:S01]  /*3660*/  UIADD3 UR9, UR9, UR18, URZ ;  /* 0x0000001209097290 */ /* 0x000fe2000fffe03f */
[----:B------:R0:W1:Y:S01]  /*3670*/  MUFU.EX2 R59, R56 ;  /* 0x00000038003b7308 */ /* 0x0000620000000800 */
[----:B---3--:R-:W-:Y:S01]  /*3680*/  FMUL.FTZ R7, R73, -1.4426950216293334961 ;  /* 0xbfb8aa3b49077820 */ /* 0x008fe20000410000 */
[----:B------:R-:W-:Y:S01]  /*3690*/  PRMT R70, RZ, 0x7610, R29 ;  /* 0x00007610ff467816 */ /* 0x000fe2000000001d */
[----:B--2---:R-:W-:Y:S01]  /*36a0*/  FADD.FTZ R101, R60, 1 ;  /* 0x3f8000003c657421 */ /* 0x004fe20000010000 */
[----:B------:R-:W-:Y:S01]  /*36b0*/  PRMT R96, RZ, 0x5410, R37 ;  /* 0x00005410ff607816 */ /* 0x000fe20000000025 */
[----:B------:R-:W-:Y:S01]  /*36c0*/  ULEA UR7, UP0, UR8, UR20, 0x1 ;  /* 0x0000001408077291 */ /* 0x000fe2000f80083f */
[----:B------:R-:W-:-:S02]  /*36d0*/  PRMT R68, RZ, 0x5410, R30 ;  /* 0x00005410ff447816 */ /* 0x000fc4000000001e */
[----:B------:R-:W2:Y:S01]  /*36e0*/  MUFU.EX2 R61, R61 ;  /* 0x0000003d003d7308 */ /* 0x000ea20000000800 */
[----:B-----5:R-:W-:Y:S01]  /*36f0*/  FADD.FTZ R25, R25, 1 ;  /* 0x3f80000019197421 */ /* 0x020fe20000010000 */
[----:B------:R-:W-:Y:S01]  /*3700*/  PRMT R67, RZ, 0x7610, R30 ;  /* 0x00007610ff437816 */ /* 0x000fe2000000001e */
[----:B0-----:R-:W-:Y:S01]  /*3710*/  FMUL.FTZ R56, R78, -1.4426950216293334961 ;  /* 0xbfb8aa3b4e387820 */ /* 0x001fe20000410000 */
[----:B------:R-:W-:Y:S01]  /*3720*/  PRMT R95, RZ, 0x7610, R37 ;  /* 0x00007610ff5f7816 */ /* 0x000fe20000000025 */
[----:B------:R-:W-:Y:S01]  /*3730*/  ULEA.HI.X UR8, UR8, UR21, UR9, 0x1, UP0 ;  /* 0x0000001508087291 */ /* 0x000fe200080f0c09 */
[----:B------:R-:W-:Y:S02]  /*3740*/  PRMT R94, RZ, 0x5410, R38 ;  /* 0x00005410ff5e7816 */ /* 0x000fe40000000026 */
[----:B------:R-:W0:Y:S01]  /*3750*/  MUFU.RCP R97, R25 ;  /* 0x0000001900617308 */ /* 0x000e220000001000 */
[----:B-1----:R-:W-:Y:S01]  /*3760*/  FADD.FTZ R59, R59, 1 ;  /* 0x3f8000003b3b7421 */ /* 0x002fe20000010000 */
[----:B------:R-:W-:-:S02]  /*3770*/  PRMT R65, RZ, 0x5410, R31 ;  /* 0x00005410ff417816 */ /* 0x000fc4000000001f */
[----:B------:R-:W-:Y:S02]  /*3780*/  PRMT R64, RZ, 0x7610, R31 ;  /* 0x00007610ff407816 */ /* 0x000fe4000000001f */
[----:B------:R-:W-:Y:S02]  /*3790*/  PRMT R93, RZ, 0x7610, R38 ;  /* 0x00007610ff5d7816 */ /* 0x000fe40000000026 */
[----:B------:R-:W1:Y:S01]  /*37a0*/  MUFU.EX2 R76, R7 ;  /* 0x00000007004c7308 */ /* 0x000e620000000800 */
[----:B--2---:R-:W-:Y:S01]  /*37b0*/  FADD.FTZ R104, R61, 1 ;  /* 0x3f8000003d687421 */ /* 0x004fe20000010000 */
[----:B------:R-:W-:Y:S02]  /*37c0*/  PRMT R84, RZ, 0x7610, R34 ;  /* 0x00007610ff547816 */ /* 0x000fe40000000022 */
[--C-:B------:R-:W-:Y:S02]  /*37d0*/  PRMT R90, RZ, 0x5410, R39.reuse ;  /* 0x00005410ff5a7816 */ /* 0x100fe40000000027 */
[----:B------:R-:W-:-:S02]  /*37e0*/  PRMT R92, RZ, 0x7610, R39 ;  /* 0x00007610ff5c7816 */ /* 0x000fc40000000027 */
[----:B------:R2:W3:Y:S01]  /*37f0*/  MUFU.EX2 R62, R56 ;  /* 0x00000038003e7308 */ /* 0x0004e20000000800 */
[----:B0-----:R-:W-:Y:S01]  /*3800*/  FADD.FTZ R99, -R97, 1 ;  /* 0x3f80000061637421 */ /* 0x001fe20000010100 */
[----:B------:R-:W-:Y:S01]  /*3810*/  PRMT R66, RZ, 0x5410, R34 ;  /* 0x00005410ff427816 */ /* 0x000fe20000000022 */
[C---:B------:R-:W-:Y:S01]  /*3820*/  FMUL.FTZ R60, R26.reuse, R97 ;  /* 0x000000611a3c7220 */ /* 0x040fe20000410000 */
[----:B------:R-:W-:Y:S01]  /*3830*/  ISETP.NE.U32.AND P0, PT, RZ, c[0x0][0x270], PT ;  /* 0x00009c00ff007a0c */ /* 0x000fe20003f05070 */
[----:B------:R-:W-:Y:S02]  /*3840*/  FFMA.FTZ R99, R26, R99, 1 ;  /* 0x3f8000001a637423 */ /* 0x000fe40000010063 */
[----:B------:R-:W-:Y:S01]  /*3850*/  FMUL.FTZ R25, R88, R60 ;  /* 0x0000003c58197220 */ /* 0x000fe20000410000 */
[----:B------:R0:W5:Y:S01]  /*3860*/  MUFU.RCP R100, R59 ;  /* 0x0000003b00647308 */ /* 0x0001620000001000 */
[----:B-1----:R-:W-:Y:S01]  /*3870*/  FADD.FTZ R76, R76, 1 ;  /* 0x3f8000004c4c7421 */ /* 0x002fe20000010000 */
[----:B--2---:R-:W-:Y:S01]  /*3880*/  PRMT R56, RZ, 0x7610, R33 ;  /* 0x00007610ff387816 */ /* 0x004fe20000000021 */
[----:B------:R-:W-:Y:S01]  /*3890*/  FMUL.FTZ R7, R79, -1.4426950216293334961 ;  /* 0xbfb8aa3b4f077820 */ /* 0x000fe20000410000 */
[----:B------:R-:W-:Y:S01]  /*38a0*/  ISETP.NE.AND.EX P0, PT, RZ, c[0x0][0x274], PT, P0 ;  /* 0x00009d00ff007a0c */ /* 0x000fe20003f05300 */
[----:B------:R-:W-:-:S02]  /*38b0*/  FMUL.FTZ R87, R66, -1.4426950216293334961 ;  /* 0xbfb8aa3b42577820 */ /* 0x000fc40000410000 */
[----:B------:R-:W-:Y:S01]  /*38c0*/  FMUL.FTZ R85, R56, -1.4426950216293334961 ;  /* 0xbfb8aa3b38557820 */ /* 0x000fe20000410000 */
[----:B------:R1:W2:Y:S01]  /*38d0*/  MUFU.EX2 R77, R57 ;  /* 0x00000039004d7308 */ /* 0x0002a20000000800 */
[----:B0-----:R-:W-:Y:S01]  /*38e0*/  PRMT R59, RZ, 0x5410, R28 ;  /* 0x00005410ff3b7816 */ /* 0x001fe2000000001c */
[----:B---3--:R-:W-:Y:S01]  /*38f0*/  FADD.FTZ R105, R62, 1 ;  /* 0x3f8000003e697421 */ /* 0x008fe20000010000 */
[----:B------:R-:W-:-:S05]  /*3900*/  PRMT R28, RZ, 0x5410, R40 ;  /* 0x00005410ff1c7816 */ /* 0x000fca0000000028 */
[----:B------:R-:W0:Y:S01]  /*3910*/  MUFU.RCP R101, R101 ;  /* 0x0000006500657308 */ /* 0x000e220000001000 */
[----:B-----5:R-:W-:Y:S01]  /*3920*/  FADD.FTZ R26, -R100, 1 ;  /* 0x3f800000641a7421 */ /* 0x020fe20000010100 */
[----:B-1----:R-:W-:Y:S01]  /*3930*/  PRMT R57, RZ, 0x7610, R32 ;  /* 0x00007610ff397816 */ /* 0x002fe20000000020 */
[----:B------:R-:W-:Y:S01]  /*3940*/  FMUL.FTZ R61, R27, R100 ;  /* 0x000000641b3d7220 */ /* 0x000fe20000410000 */
[----:B------:R-:W-:Y:S01]  /*3950*/  MOV R32, c[0x0][0x16c] ;  /* 0x00005b0000207a02 */ /* 0x000fe20000000f00 */
[----:B------:R-:W-:Y:S01]  /*3960*/  FFMA.FTZ R29, R25, R28, R98 ;  /* 0x0000001c191d7223 */ /* 0x000fe20000010062 */
[----:B------:R-:W-:Y:S01]  /*3970*/  PRMT R28, RZ, 0x7610, R40 ;  /* 0x00007610ff1c7816 */ /* 0x000fe20000000028 */
[----:B------:R-:W-:Y:S01]  /*3980*/  FFMA.FTZ R98, R27, R26, 1 ;  /* 0x3f8000001b627423 */ /* 0x000fe2000001001a */
[----:B------:R-:W1:Y:S01]  /*3990*/  MUFU.RCP R104, R104 ;  /* 0x0000006800687308 */ /* 0x000e620000001000 */
[----:B------:R-:W-:Y:S01]  /*39a0*/  FMUL.FTZ R26, R89, R61 ;  /* 0x0000003d591a7220 */ /* 0x000fe20000410000 */
[----:B------:R-:W-:Y:S01]  /*39b0*/  ISETP.GE.AND P1, PT, R32, 0x1, PT ;  /* 0x000000012000780c */ /* 0x000fe20003f26270 */
[----:B--2---:R-:W-:Y:S01]  /*39c0*/  FADD.FTZ R77, R77, 1 ;  /* 0x3f8000004d4d7421 */ /* 0x004fe20000010000 */
[----:B------:R-:W-:Y:S01]  /*39d0*/  PRMT R32, RZ, 0x5410, R42 ;  /* 0x00005410ff207816 */ /* 0x000fe2000000002a */
[----:B------:R-:W-:Y:S01]  /*39e0*/  FFMA.FTZ R28, R26, R28, R29 ;  /* 0x0000001c1a1c7223 */ /* 0x000fe2000001001d */
[----:B------:R-:W-:Y:S01]  /*39f0*/  PRMT R29, RZ, 0x5410, R41 ;  /* 0x00005410ff1d7816 */ /* 0x000fe20000000029 */
[----:B------:R-:W-:Y:S01]  /*3a00*/  FMUL.FTZ R80, R57, -1.4426950216293334961 ;  /* 0xbfb8aa3b39507820 */ /* 0x000fe20000410000 */
[----:B------:R2:W3:Y:S01]  /*3a10*/  MUFU.EX2 R81, R63 ;  /* 0x0000003f00517308 */ /* 0x0004e20000000800 */
[----:B0-----:R-:W-:-:S02]  /*3a20*/  FADD.FTZ R27, -R101, 1 ;  /* 0x3f800000651b7421 */ /* 0x001fc40000010100 */
[C---:B------:R-:W-:Y:S02]  /*3a30*/  FMUL.FTZ R62, R72.reuse, R101 ;  /* 0x00000065483e7220 */ /* 0x040fe40000410000 */
[----:B------:R-:W-:Y:S02]  /*3a40*/  FFMA.FTZ R102, R72, R27, 1 ;  /* 0x3f80000048667423 */ /* 0x000fe4000001001b */
[----:B------:R-:W-:Y:S01]  /*3a50*/  FMUL.FTZ R27, R96, R62 ;  /* 0x0000003e601b7220 */ /* 0x000fe20000410000 */
[----:B------:R-:W0:Y:S01]  /*3a60*/  MUFU.RCP R106, R76 ;  /* 0x0000004c006a7308 */ /* 0x000e220000001000 */
[----:B-1----:R-:W-:Y:S02]  /*3a70*/  FADD.FTZ R30, -R104, 1 ;  /* 0x3f800000681e7421 */ /* 0x002fe40000010100 */
[C---:B--2---:R-:W-:Y:S02]  /*3a80*/  FMUL.FTZ R63, R103.reuse, R104 ;  /* 0x00000068673f7220 */ /* 0x044fe40000410000 */
[----:B------:R-:W-:Y:S01]  /*3a90*/  FFMA.FTZ R103, R103, R30, 1 ;  /* 0x3f80000067677423 */ /* 0x000fe2000001001e */
[----:B------:R-:W-:Y:S01]  /*3aa0*/  PRMT R30, RZ, 0x7610, R41 ;  /* 0x00007610ff1e7816 */ /* 0x000fe20000000029 */
[----:B------:R-:W-:Y:S01]  /*3ab0*/  FFMA.FTZ R29, R27, R29, R28 ;  /* 0x0000001d1b1d7223 */ /* 0x000fe2000001001c */
[----:B------:R-:W1:Y:S01]  /*3ac0*/  MUFU.RCP R105, R105 ;  /* 0x0000006900697308 */ /* 0x000e620000001000 */
[----:B---3--:R-:W-:-:S02]  /*3ad0*/  FADD.FTZ R81, R81, 1 ;  /* 0x3f80000051517421 */ /* 0x008fc40000010000 */
[----:B------:R-:W-:-:S04]  /*3ae0*/  FMUL.FTZ R28, R95, R63 ;  /* 0x0000003f5f1c7220 */ /* 0x000fc80000410000 */
[----:B------:R-:W-:Y:S01]  /*3af0*/  FFMA.FTZ R30, R28, R30, R29 ;  /* 0x0000001e1c1e7223 */ /* 0x000fe2000001001d */
[----:B------:R2:W3:Y:S01]  /*3b00*/  MUFU.EX2 R82, R7 ;  /* 0x0000000700527308 */ /* 0x0004e20000000800 */
[C---:B0-----:R-:W-:Y:S02]  /*3b10*/  FMUL.FTZ R72, R73.reuse, R106 ;  /* 0x0000006a49487220 */ /* 0x041fe40000410000 */
[----:B------:R-:W-:Y:S02]  /*3b20*/  FADD.FTZ R108, -R106, 1 ;  /* 0x3f8000006a6c7421 */ /* 0x000fe40000010100 */
[----:B------:R-:W-:Y:S02]  /*3b30*/  FMUL.FTZ R29, R94, R72 ;  /* 0x000000485e1d7220 */ /* 0x000fe40000410000 */
[----:B------:R-:W-:Y:S01]  /*3b40*/  FFMA.FTZ R108, R73, R108, 1 ;  /* 0x3f800000496c7423 */ /* 0x000fe2000001006c */
[----:B------:R0:W-:Y:S01]  /*3b50*/  MUFU.RCP R107, R77 ;  /* 0x0000004d006b7308 */ /* 0x0001e20000001000 */
[----:B-1----:R-:W-:Y:S01]  /*3b60*/  FADD.FTZ R31, -R105, 1 ;  /* 0x3f800000691f7421 */ /* 0x002fe20000010100 */
[----:B--2---:R-:W-:Y:S01]  /*3b70*/  PRMT R7, RZ, 0x5410, R33 ;  /* 0x00005410ff077816 */ /* 0x004fe20000000021 */
[----:B------:R-:W-:-:S02]  /*3b80*/  FMUL.FTZ R73, R78, R105 ;  /* 0x000000694e497220 */ /* 0x000fc40000410000 */
[----:B------:R-:W-:Y:S02]  /*3b90*/  FMUL.FTZ R33, R84, -1.4426950216293334961 ;  /* 0xbfb8aa3b54217820 */ /* 0x000fe40000410000 */
[----:B------:R-:W-:Y:S01]  /*3ba0*/  FMUL.FTZ R91, R7, -1.4426950216293334961 ;  /* 0xbfb8aa3b075b7820 */ /* 0x000fe20000410000 */
[----:B------:R-:W-:Y:S01]  /*3bb0*/  MUFU.RCP R110, R81 ;  /* 0x00000051006e7308 */ /* 0x000fe20000001000 */
[----:B---3--:R-:W-:Y:S01]  /*3bc0*/  FADD.FTZ R82, R82, 1 ;  /* 0x3f80000052527421 */ /* 0x008fe20000010000 */
[----:B0-----:R-:W-:-:S06]  /*3bd0*/  PRMT R77, RZ, 0x7610, R35 ;  /* 0x00007610ff4d7816 */ /* 0x001fcc0000000023 */
[----:B------:R0:W-:Y:S08]  /*3be0*/  MUFU.EX2 R113, R33 ;  /* 0x0000002100717308 */ /* 0x0001f00000000800 */
[----:B------:R-:W-:Y:S01]  /*3bf0*/  MUFU.EX2 R80, R80 ;  /* 0x0000005000507308 */ /* 0x000fe20000000800 */
[----:B0-----:R-:W-:-:S07]  /*3c00*/  PRMT R33, RZ, 0x5410, R43 ;  /* 0x00005410ff217816 */ /* 0x001fce000000002b */
[----:B------:R-:W0:Y:S08]  /*3c10*/  MUFU.EX2 R91, R91 ;  /* 0x0000005b005b7308 */ /* 0x000e300000000800 */
[----:B------:R-:W-:Y:S08]  /*3c20*/  MUFU.EX2 R85, R85 ;  /* 0x0000005500557308 */ /* 0x000ff00000000800 */
[----:B------:R-:W1:Y:S01]  /*3c30*/  MUFU.EX2 R87, R87 ;  /* 0x0000005700577308 */ /* 0x000e620000000800 */
[----:B0-----:R-:W-:-:S07]  /*3c40*/  FADD.FTZ R91, R91, 1 ;  /* 0x3f8000005b5b7421 */ /* 0x001fce0000010000 */
[----:B------:R-:W-:Y:S01]  /*3c50*/  MUFU.RCP R114, R91 ;  /* 0x0000005b00727308 */ /* 0x000fe20000001000 */
[----:B-1----:R-:W-:-:S07]  /*3c60*/  FADD.FTZ R87, R87, 1 ;  /* 0x3f80000057577421 */ /* 0x002fce0000010000 */
[----:B------:R-:W-:Y:S01]  /*3c70*/  MUFU.RCP R87, R87 ;  /* 0x0000005700577308 */ /* 0x000fe20000001000 */
[----:B----4-:R0:W-:Y:S04]  /*3c80*/  STS.128 [R6.X16], R48 ;  /* 0x0000003006007388 */ /* 0x0101e8000000cc00 */
[----:B------:R1:W-:Y:S01]  /*3c90*/  STS.128 [R6.X16+0x200], R52 ;  /* 0x0002003406007388 */ /* 0x0003e2000000cc00 */
[----:B------:R-:W-:-:S06]  /*3ca0*/  NOP ;  /* 0x0000000000007918 */ /* 0x000fcc0000000000 */
[----:B------:R-:W2:Y:S01]  /*3cb0*/  LDS.128 R36, [R8.X16] ;  /* 0x0000000008247984 */ /* 0x000ea2000000cc00 */
[----:B0-----:R-:W-:Y:S01]  /*3cc0*/  FFMA.FTZ R49, R29, R32, R30 ;  /* 0x000000201d317223 */ /* 0x001fe2000001001e */
[----:B------:R-:W-:Y:S01]  /*3cd0*/  PRMT R32, RZ, 0x7610, R42 ;  /* 0x00007610ff207816 */ /* 0x000fe2000000002a */
[----:B------:R-:W-:Y:S02]  /*3ce0*/  FMUL.FTZ R30, R93, R73 ;  /* 0x000000495d1e7220 */ /* 0x000fe40000410000 */
[----:B-1----:R-:W-:Y:S01]  /*3cf0*/  FFMA.FTZ R55, R78, R31, 1 ;  /* 0x3f8000004e377423 */ /* 0x002fe2000001001f */
[----:B------:R-:W0:Y:S01]  /*3d00*/  MUFU.RCP R52, R82 ;  /* 0x0000005200347308 */ /* 0x000e220000001000 */
[----:B------:R-:W-:Y:S01]  /*3d10*/  FADD.FTZ R31, -R107, 1 ;  /* 0x3f8000006b1f7421 */ /* 0x000fe20000010100 */
[----:B------:R-:W-:Y:S01]  /*3d20*/  PRMT R78, RZ, 0x5410, R35 ;  /* 0x00005410ff4e7816 */ /* 0x000fe20000000023 */
[----:B------:R-:W-:Y:S01]  /*3d30*/  FFMA.FTZ R34, R30, R32, R49 ;  /* 0x000000201e227223 */ /* 0x000fe20000010031 */
[----:B------:R-:W-:Y:S01]  /*3d40*/  PRMT R35, RZ, 0x5410, R44 ;  /* 0x00005410ff237816 */ /* 0x000fe2000000002c */
[----:B------:R-:W-:-:S02]  /*3d50*/  FFMA.FTZ R109, R74, R31, 1 ;  /* 0x3f8000004a6d7423 */ /* 0x000fc4000001001f */
[----:B------:R-:W-:Y:S02]  /*3d60*/  FMUL.FTZ R74, R74, R107 ;  /* 0x0000006b4a4a7220 */ /* 0x000fe40000410000 */
[----:B------:R-:W-:Y:S02]  /*3d70*/  FADD.FTZ R32, -R110, 1 ;  /* 0x3f8000006e207421 */ /* 0x000fe40000010100 */
[----:B------:R-:W-:Y:S02]  /*3d80*/  FMUL.FTZ R31, R90, R74 ;  /* 0x0000004a5a1f7220 */ /* 0x000fe40000410000 */
[C---:B------:R-:W-:Y:S02]  /*3d90*/  FFMA.FTZ R112, R75.reuse, R32, 1 ;  /* 0x3f8000004b707423 */ /* 0x040fe40000010020 */
[----:B------:R-:W-:Y:S02]  /*3da0*/  FMUL.FTZ R75, R75, R110 ;  /* 0x0000006e4b4b7220 */ /* 0x000fe40000410000 */
[----:B------:R-:W-:Y:S01]  /*3db0*/  FFMA.FTZ R49, R31, R33, R34 ;  /* 0x000000211f317223 */ /* 0x000fe20000010022 */
[----:B------:R-:W-:Y:S01]  /*3dc0*/  PRMT R33, RZ, 0x7610, R43 ;  /* 0x00007610ff217816 */ /* 0x000fe2000000002b */
[----:B------:R-:W-:-:S02]  /*3dd0*/  FMUL.FTZ R32, R92, R75 ;  /* 0x0000004b5c207220 */ /* 0x000fc40000410000 */
[----:B0-----:R-:W-:Y:S02]  /*3de0*/  FMUL.FTZ R76, R79, R52 ;  /* 0x000000344f4c7220 */ /* 0x001fe40000410000 */
[----:B------:R-:W-:Y:S02]  /*3df0*/  FMUL.FTZ R48, R78, -1.4426950216293334961 ;  /* 0xbfb8aa3b4e307820 */ /* 0x000fe40000410000 */
[----:B------:R-:W-:Y:S02]  /*3e00*/  FFMA.FTZ R50, R32, R33, R49 ;  /* 0x0000002120327223 */ /* 0x000fe40000010031 */
[----:B------:R-:W-:Y:S01]  /*3e10*/  FMUL.FTZ R33, R59, R76 ;  /* 0x0000004c3b217220 */ /* 0x000fe20000410000 */
[----:B------:R0:W-:Y:S01]  /*3e20*/  MUFU.EX2 R115, R48 ;  /* 0x0000003000737308 */ /* 0x0001e20000000800 */
[----:B------:R-:W-:Y:S01]  /*3e30*/  FMUL.FTZ R53, R77, -1.4426950216293334961 ;  /* 0xbfb8aa3b4d357820 */ /* 0x000fe20000410000 */
[--C-:B--2---:R-:W-:Y:S01]  /*3e40*/  PRMT R81, RZ, 0x5410, R37.reuse ;  /* 0x00005410ff517816 */ /* 0x104fe20000000025 */
[----:B------:R-:W-:Y:S01]  /*3e50*/  FFMA.FTZ R35, R33, R35, R50 ;  /* 0x0000002321237223 */ /* 0x000fe20000010032 */
[----:B------:R-:W-:Y:S01]  /*3e60*/  PRMT R82, RZ, 0x7610, R37 ;  /* 0x00007610ff527816 */ /* 0x000fe20000000025 */
[----:B------:R-:W-:Y:S01]  /*3e70*/  FADD.FTZ R34, -R52, 1 ;  /* 0x3f80000034227421 */ /* 0x000fe20000010100 */
[----:B------:R-:W-:Y:S01]  /*3e80*/  PRMT R86, RZ, 0x7610, R38 ;  /* 0x00007610ff567816 */ /* 0x000fe20000000026 */
[----:B------:R-:W-:Y:S01]  /*3e90*/  FADD.FTZ R54, R80, 1 ;  /* 0x3f80000050367421 */ /* 0x000fe20000010000 */
[----:B------:R-:W1:Y:S01]  /*3ea0*/  MUFU.EX2 R53, R53 ;  /* 0x0000003500357308 */ /* 0x000e620000000800 */
[----:B0-----:R-:W0:Y:S01]  /*3eb0*/  LDS.128 R48, [R8.X16+0x10] ;  /* 0x0000100008307984 */ /* 0x001e22000000cc00 */
[--C-:B------:R-:W-:Y:S01]  /*3ec0*/  PRMT R80, RZ, 0x7610, R36.reuse ;  /* 0x00007610ff507816 */ /* 0x100fe20000000024 */
[----:B------:R-:W-:Y:S01]  /*3ed0*/  FFMA.FTZ R34, R79, R34, 1 ;  /* 0x3f8000004f227423 */ /* 0x000fe20000010022 */
[----:B------:R-:W-:Y:S01]  /*3ee0*/  PRMT R79, RZ, 0x5410, R36 ;  /* 0x00005410ff4f7816 */ /* 0x000fe20000000024 */
[----:B------:R-:W-:Y:S01]  /*3ef0*/  FMUL.FTZ R96, R96, R81 ;  /* 0x0000005160607220 */ /* 0x000fe20000410000 */
[----:B------:R-:W-:Y:S01]  /*3f00*/  PRMT R83, RZ, 0x5410, R38 ;  /* 0x00005410ff537816 */ /* 0x000fe20000000026 */
[----:B------:R-:W-:Y:S01]  /*3f10*/  FMUL.FTZ R37, R89, R80 ;  /* 0x0000005059257220 */ /* 0x000fe20000410000 */
[--C-:B------:R-:W-:Y:S01]  /*3f20*/  PRMT R89, RZ, 0x5410, R39.reuse ;  /* 0x00005410ff597816 */ /* 0x100fe20000000027 */
[----:B------:R-:W-:Y:S01]  /*3f30*/  FMUL.FTZ R36, R88, R79 ;  /* 0x0000004f58247220 */ /* 0x000fe20000410000 */
[----:B------:R-:W-:Y:S01]  /*3f40*/  PRMT R88, RZ, 0x7610, R39 ;  /* 0x00007610ff587816 */ /* 0x000fe20000000027 */
[----:B------:R-:W-:Y:S01]  /*3f50*/  FMUL.FTZ R95, R95, R82 ;  /* 0x000000525f5f7220 */ /* 0x000fe20000410000 */
[----:B------:R-:W2:Y:S01]  /*3f60*/  MUFU.RCP R54, R54 ;  /* 0x0000003600367308 */ /* 0x000ea20000001000 */
[----:B------:R-:W-:-:S02]  /*3f70*/  FMUL.FTZ R38, R93, R86 ;  /* 0x000000565d267220 */ /* 0x000fc40000410000 */
[----:B------:R-:W-:Y:S02]  /*3f80*/  FMUL.FTZ R101, R101, R96 ;  /* 0x0000006065657220 */ /* 0x000fe40000410000 */
[----:B------:R-:W-:Y:S02]  /*3f90*/  FMUL.FTZ R39, R94, R83 ;  /* 0x000000535e277220 */ /* 0x000fe40000410000 */
[----:B------:R-:W-:Y:S02]  /*3fa0*/  FMUL.FTZ R104, R104, R95 ;  /* 0x0000005f68687220 */ /* 0x000fe40000410000 */
[----:B------:R-:W-:Y:S02]  /*3fb0*/  FMUL.FTZ R94, R90, R89 ;  /* 0x000000595a5e7220 */ /* 0x000fe40000410000 */
[----:B------:R-:W-:Y:S02]  /*3fc0*/  FADD.FTZ R95, R85, 1 ;  /* 0x3f800000555f7421 */ /* 0x000fe40000010000 */
[----:B------:R-:W-:-:S02]  /*3fd0*/  FMUL.FTZ R90, R105, R38 ;  /* 0x00000026695a7220 */ /* 0x000fc40000410000 */
[----:B------:R-:W-:Y:S01]  /*3fe0*/  FMUL.FTZ R85, R92, R88 ;  /* 0x000000585c557220 */ /* 0x000fe20000410000 */
[----:B------:R3:W4:Y:S01]  /*3ff0*/  MUFU.RCP R111, R95 ;  /* 0x0000005f006f7308 */ /* 0x0007220000001000 */
[----:B------:R-:W-:Y:S02]  /*4000*/  FMUL.FTZ R38, R101, R102 ;  /* 0x0000006665267220 */ /* 0x000fe40000410000 */
[----:B------:R-:W-:Y:S02]  /*4010*/  FMUL.FTZ R36, R97, R36 ;  /* 0x0000002461247220 */ /* 0x000fe40000410000 */
[----:B-1----:R-:W-:Y:S02]  /*4020*/  FADD.FTZ R102, R53, 1 ;  /* 0x3f80000035667421 */ /* 0x002fe40000010000 */
[----:B------:R-:W-:Y:S02]  /*4030*/  FMUL.FTZ R85, R110, R85 ;  /* 0x000000556e557220 */ /* 0x000fe40000410000 */
[----:B------:R-:W-:-:S02]  /*4040*/  FMUL.FTZ R36, R36, R99 ;  /* 0x0000006324247220 */ /* 0x000fc40000410000 */
[----:B------:R-:W-:Y:S01]  /*4050*/  FADD.FTZ R97, R113, 1 ;  /* 0x3f80000071617421 */ /* 0x000fe20000010000 */
[----:B------:R-:W1:Y:S01]  /*4060*/  MUFU.RCP R102, R102 ;  /* 0x0000006600667308 */ /* 0x000e620000001000 */
[----:B------:R-:W-:Y:S01]  /*4070*/  FADD.FTZ R99, R115, 1 ;  /* 0x3f80000073637421 */ /* 0x000fe20000010000 */
[--C-:B0-----:R-:W-:Y:S01]  /*4080*/  PRMT R92, RZ, 0x5410, R49.reuse ;  /* 0x00005410ff5c7816 */ /* 0x101fe20000000031 */
[----:B------:R-:W-:Y:S01]  /*4090*/  FMUL.FTZ R103, R104, R103 ;  /* 0x0000006768677220 */ /* 0x000fe20000410000 */
[----:B------:R-:W-:Y:S01]  /*40a0*/  PRMT R93, RZ, 0x7610, R49 ;  /* 0x00007610ff5d7816 */ /* 0x000fe20000000031 */
[----:B------:R-:W-:Y:S01]  /*40b0*/  FMUL.FTZ R104, R90, R55 ;  /* 0x000000375a687220 */ /* 0x000fe20000410000 */
[--C-:B------:R-:W-:Y:S01]  /*40c0*/  PRMT R90, RZ, 0x7610, R48.reuse ;  /* 0x00007610ff5a7816 */ /* 0x100fe20000000030 */
[----:B------:R-:W-:Y:S01]  /*40d0*/  FMUL.FTZ R112, R85, R112 ;  /* 0x0000007055707220 */ /* 0x000fe20000410000 */
[----:B------:R-:W-:Y:S01]  /*40e0*/  PRMT R85, RZ, 0x5410, R48 ;  /* 0x00005410ff557816 */ /* 0x000fe20000000030 */
[----:B------:R-:W0:Y:S01]  /*40f0*/  MUFU.RCP R97, R97 ;  /* 0x0000006100617308 */ /* 0x000e220000001000 */
[----:B------:R-:W-:Y:S01]  /*4100*/  FMUL.FTZ R94, R107, R94 ;  /* 0x0000005e6b5e7220 */ /* 0x000fe20000410000 */
[--C-:B------:R-:W-:Y:S01]  /*4110*/  PRMT R91, RZ, 0x5410, R50.reuse ;  /* 0x00005410ff5b7816 */ /* 0x100fe20000000032 */
[----:B--2---:R-:W-:Y:S01]  /*4120*/  FADD.FTZ R48, -R54, 1 ;  /* 0x3f80000036307421 */ /* 0x004fe20000010100 */
[----:B------:R-:W-:Y:S01]  /*4130*/  PRMT R96, RZ, 0x7610, R50 ;  /* 0x00007610ff607816 */ /* 0x000fe20000000032 */
[----:B------:R-:W-:Y:S01]  /*4140*/  FMUL.FTZ R59, R59, R85 ;  /* 0x000000553b3b7220 */ /* 0x000fe20000410000 */
[--C-:B---3--:R-:W-:Y:S01]  /*4150*/  PRMT R95, RZ, 0x7610, R51.reuse ;  /* 0x00007610ff5f7816 */ /* 0x108fe20000000033 */
[----:B------:R-:W-:Y:S01]  /*4160*/  FMUL.FTZ R49, R71, R90 ;  /* 0x0000005a47317220 */ /* 0x000fe20000410000 */
[----:B------:R-:W2:Y:S01]  /*4170*/  MUFU.RCP R99, R99 ;  /* 0x0000006300637308 */ /* 0x000ea20000001000 */
[----:B------:R-:W-:Y:S01]  /*4180*/  FMUL.FTZ R109, R94, R109 ;  /* 0x0000006d5e6d7220 */ /* 0x000fe20000410000 */
[----:B------:R-:W-:Y:S01]  /*4190*/  PRMT R94, RZ, 0x5410, R51 ;  /* 0x00005410ff5e7816 */ /* 0x000fe20000000033 */
[----:B------:R-:W-:-:S02]  /*41a0*/  FMUL.FTZ R59, R52, R59 ;  /* 0x0000003b343b7220 */ /* 0x000fc40000410000 */
[----:B------:R-:W-:Y:S02]  /*41b0*/  FFMA.FTZ R48, R57, R48, 1 ;  /* 0x3f80000039307423 */ /* 0x000fe40000010030 */
[----:B------:R-:W-:Y:S02]  /*41c0*/  FMUL.FTZ R49, R54, R49 ;  /* 0x0000003136317220 */ /* 0x000fe40000410000 */
[----:B------:R-:W-:Y:S02]  /*41d0*/  FADD.FTZ R50, -R114, 1 ;  /* 0x3f80000072327421 */ /* 0x000fe40000010100 */
[----:B----4-:R-:W-:Y:S02]  /*41e0*/  FADD.FTZ R53, -R111, 1 ;  /* 0x3f8000006f357421 */ /* 0x010fe40000010100 */
[----:B------:R-:W-:Y:S02]  /*41f0*/  FMUL.FTZ R51, R69, R92 ;  /* 0x0000005c45337220 */ /* 0x000fe40000410000 */
[----:B------:R-:W-:-:S02]  /*4200*/  FMUL.FTZ R52, R70, R93 ;  /* 0x0000005d46347220 */ /* 0x000fc40000410000 */
[----:B------:R-:W-:Y:S02]  /*4210*/  FMUL.FTZ R37, R100, R37 ;  /* 0x0000002564257220 */ /* 0x000fe40000410000 */
[----:B------:R-:W-:Y:S02]  /*4220*/  FMUL.FTZ R49, R49, R48 ;  /* 0x0000003031317220 */ /* 0x000fe40000410000 */
[----:B------:R-:W-:Y:S02]  /*4230*/  FFMA.FTZ R50, R7, R50, 1 ;  /* 0x3f80000007327423 */ /* 0x000fe40000010032 */
[----:B------:R-:W-:Y:S02]  /*4240*/  FMUL.FTZ R51, R114, R51 ;  /* 0x0000003372337220 */ /* 0x000fe40000410000 */
[----:B------:R-:W-:Y:S02]  /*4250*/  FFMA.FTZ R53, R56, R53, 1 ;  /* 0x3f80000038357423 */ /* 0x000fe40000010035 */
[----:B------:R-:W-:-:S02]  /*4260*/  FMUL.FTZ R52, R111, R52 ;  /* 0x000000346f347220 */ /* 0x000fc40000410000 */
[----:B-1----:R-:W-:Y:S02]  /*4270*/  FADD.FTZ R48, -R102, 1 ;  /* 0x3f80000066307421 */ /* 0x002fe40000010100 */
[----:B------:R-:W-:Y:S02]  /*4280*/  FMUL.FTZ R37, R37, R98 ;  /* 0x0000006225257220 */ /* 0x000fe40000410000 */
[----:B------:R-:W-:Y:S02]  /*4290*/  FMUL.FTZ R101, R56, R111 ;  /* 0x0000006f38657220 */ /* 0x000fe40000410000 */
[----:B------:R-:W-:Y:S01]  /*42a0*/  FMUL.FTZ R98, R57, R54 ;  /* 0x0000003639627220 */ /* 0x000fe20000410000 */
[----:B------:R-:W-:Y:S01]  /*42b0*/  F2FP.BF16.PACK_AB R36, R37, R36 ;  /* 0x000000242524723e */ /* 0x000fe200000010ff */
[----:B------:R-:W-:Y:S01]  /*42c0*/  FMUL.FTZ R100, R7, R114 ;  /* 0x0000007207647220 */ /* 0x000fe20000410000 */
[----:B------:R-:W-:Y:S01]  /*42d0*/  F2FP.BF16.PACK_AB R37, R103, R38 ;  /* 0x000000266725723e */ /* 0x000fe200000010ff */
[----:B------:R-:W-:-:S02]  /*42e0*/  FMUL.FTZ R50, R51, R50 ;  /* 0x0000003233327220 */ /* 0x000fc40000410000 */
[----:B------:R-:W-:Y:S02]  /*42f0*/  FMUL.FTZ R53, R52, R53 ;  /* 0x0000003534357220 */ /* 0x000fe40000410000 */
[----:B------:R-:W-:Y:S02]  /*4300*/  FFMA.FTZ R56, R77, R48, 1 ;  /* 0x3f8000004d387423 */ /* 0x000fe40000010030 */
[----:B------:R-:W-:Y:S02]  /*4310*/  FADD.FTZ R7, -R87, 1 ;  /* 0x3f80000057077421 */ /* 0x000fe40000010100 */
[----:B0-----:R-:W-:Y:S02]  /*4320*/  FADD.FTZ R51, -R97, 1 ;  /* 0x3f80000061337421 */ /* 0x001fe40000010100 */
[----:B--2---:R-:W-:Y:S02]  /*4330*/  FADD.FTZ R55, -R99, 1 ;  /* 0x3f80000063377421 */ /* 0x004fe40000010100 */
[----:B------:R-:W-:-:S02]  /*4340*/  FMUL.FTZ R48, R68, R91 ;  /* 0x0000005b44307220 */ /* 0x000fc40000410000 */
[----:B------:R-:W-:Y:S02]  /*4350*/  FMUL.FTZ R52, R67, R96 ;  /* 0x0000006043347220 */ /* 0x000fe40000410000 */
[----:B------:R-:W-:Y:S02]  /*4360*/  FMUL.FTZ R54, R65, R94 ;  /* 0x0000005e41367220 */ /* 0x000fe40000410000 */
[----:B------:R-:W-:Y:S02]  /*4370*/  FMUL.FTZ R57, R64, R95 ;  /* 0x0000005f40397220 */ /* 0x000fe40000410000 */
[----:B------:R-:W-:Y:S02]  /*4380*/  FMUL.FTZ R39, R106, R39 ;  /* 0x000000276a277220 */ /* 0x000fe40000410000 */
[----:B------:R-:W-:Y:S02]  /*4390*/  FFMA.FTZ R7, R66, R7, 1 ;  /* 0x3f80000042077423 */ /* 0x000fe40000010007 */
        /* <DEDUP_REMOVED lines=8> */
[----:B------:R-:W-:Y:S01]  /*4420*/  FMUL.FTZ R48, R48, R7 ;  /* 0x0000000730307220 */ /* 0x000fe20000410000 */
[----:B------:R-:W-:Y:S01]  /*4430*/  F2FP.BF16.PACK_AB R38, R104, R39 ;  /* 0x000000276826723e */ /* 0x000fe200000010ff */
[----:B------:R-:W-:Y:S01]  /*4440*/  FMUL.FTZ R51, R52, R51 ;  /* 0x0000003334337220 */ /* 0x000fe20000410000 */
[----:B------:R-:W-:Y:S01]  /*4450*/  LEA R7, R3, R58, 0x1 ;  /* 0x0000003a03077211 */ /* 0x000fe200078e08ff */
[----:B------:R-:W-:Y:S01]  /*4460*/  FMUL.FTZ R54, R54, R55 ;  /* 0x0000003736367220 */ /* 0x000fe20000410000 */
[----:B------:R-:W-:Y:S01]  /*4470*/  F2FP.BF16.PACK_AB R39, R112, R109 ;  /* 0x0000006d7027723e */ /* 0x000fe200000010ff */
[----:B------:R-:W-:Y:S01]  /*4480*/  BAR.SYNC.DEFER_BLOCKING 0x0 ;  /* 0x0000000000007b1d */ /* 0x000fe20000010000 */
[----:B------:R-:W-:Y:S01]  /*4490*/  FMUL.FTZ R59, R57, R56 ;  /* 0x00000038393b7220 */ /* 0x000fe20000410000 */
[----:B------:R-:W-:Y:S01]  /*44a0*/  F2FP.BF16.PACK_AB R56, R49, R34 ;  /* 0x000000223138723e */ /* 0x000fe200000010ff */
[----:B------:R-:W-:Y:S01]  /*44b0*/  FMUL.FTZ R34, R71, R98 ;  /* 0x0000006247227220 */ /* 0x000fe20000410000 */
[----:B------:R-:W-:Y:S01]  /*44c0*/  F2FP.BF16.PACK_AB R57, R53, R50 ;  /* 0x000000323539723e */ /* 0x000fe200000010ff */
[----:B------:R-:W-:Y:S01]  /*44d0*/  FMUL.FTZ R66, R66, R87 ;  /* 0x0000005742427220 */ /* 0x000fe20000410000 */
[----:B------:R-:W-:Y:S01]  /*44e0*/  F2FP.BF16.PACK_AB R58, R51, R48 ;  /* 0x00000030333a723e */ /* 0x000fe200000010ff */
[----:B------:R-:W-:Y:S01]  /*44f0*/  FMUL.FTZ R84, R84, R97 ;  /* 0x0000006154547220 */ /* 0x000fe20000410000 */
[----:B------:R-:W-:Y:S01]  /*4500*/  F2FP.BF16.PACK_AB R59, R59, R54 ;  /* 0x000000363b3b723e */ /* 0x000fe200000010ff */
[----:B------:R-:W-:-:S02]  /*4510*/  FMUL.FTZ R78, R78, R99 ;  /* 0x000000634e4e7220 */ /* 0x000fc40000410000 */
[----:B------:R-:W-:-:S04]  /*4520*/  FMUL.FTZ R77, R77, R102 ;  /* 0x000000664d4d7220 */ /* 0x000fc80000410000 */
        /* <DEDUP_REMOVED lines=8> */
[----:B-1----:R-:W-:Y:S01]  /*45b0*/  MOV R56, UR7 ;  /* 0x0000000700387c02 */ /* 0x002fe20008000f00 */
[----:B------:R-:W-:Y:S01]  /*45c0*/  FFMA.FTZ R36, R34, R36, R35 ;  /* 0x0000002422247223 */ /* 0x000fe20000010023 */
[----:B------:R-:W-:Y:S01]  /*45d0*/  MOV R57, UR8 ;  /* 0x0000000800397c02 */ /* 0x000fe20008000f00 */
[----:B------:R-:W-:Y:S01]  /*45e0*/  FMUL.FTZ R35, R69, R100 ;  /* 0x0000006445237220 */ /* 0x000fe20000410000 */
[----:B------:R-:W-:-:S02]  /*45f0*/  PRMT R38, RZ, 0x7610, R45 ;  /* 0x00007610ff267816 */ /* 0x000fc4000000002d */
[----:B------:R-:W-:Y:S01]  /*4600*/  PRMT R39, RZ, 0x5410, R46 ;  /* 0x00005410ff277816 */ /* 0x000fe2000000002e */
[----:B------:R-:W-:Y:S01]  /*4610*/  IMAD.WIDE R56, R5, 0x10, R56 ;  /* 0x0000001005387825 */ /* 0x000fe200078e0238 */
[----:B------:R-:W-:Y:S02]  /*4620*/  PRMT R58, RZ, 0x7610, R46 ;  /* 0x00007610ff3a7816 */ /* 0x000fe4000000002e */
[----:B------:R-:W-:Y:S01]  /*4630*/  PRMT R59, RZ, 0x5410, R47 ;  /* 0x00005410ff3b7816 */ /* 0x000fe2000000002f */
[----:B------:R-:W-:Y:S02]  /*4640*/  FFMA.FTZ R37, R35, R37, R36 ;  /* 0x0000002523257223 */ /* 0x000fe40000010024 */
[----:B------:R-:W-:-:S04]  /*4650*/  FMUL.FTZ R36, R70, R101 ;  /* 0x0000006546247220 */ /* 0x000fc80000410000 */
[----:B------:R-:W-:Y:S02]  /*4660*/  FFMA.FTZ R38, R36, R38, R37 ;  /* 0x0000002624267223 */ /* 0x000fe40000010025 */
[----:B------:R-:W-:-:S04]  /*4670*/  FMUL.FTZ R37, R68, R66 ;  /* 0x0000004244257220 */ /* 0x000fc80000410000 */
[----:B------:R-:W-:Y:S02]  /*4680*/  FFMA.FTZ R39, R37, R39, R38 ;  /* 0x0000002725277223 */ /* 0x000fe40000010026 */
[----:B------:R-:W-:-:S04]  /*4690*/  FMUL.FTZ R38, R67, R84 ;  /* 0x0000005443267220 */ /* 0x000fc80000410000 */
[----:B------:R-:W-:Y:S01]  /*46a0*/  FFMA.FTZ R58, R38, R58, R39 ;  /* 0x0000003a263a7223 */ /* 0x000fe20000010027 */
[----:B--2---:R0:W-:Y:S01]  /*46b0*/  STG.E.128 [R56.64], R48 ;  /* 0x0000003038007986 */ /* 0x0041e2000c101d1c */
[----:B------:R-:W-:-:S03]  /*46c0*/  FMUL.FTZ R39, R65, R78 ;  /* 0x0000004e41277220 */ /* 0x000fc60000410000 */
[----:B---3--:R0:W-:Y:S01]  /*46d0*/  STG.E.128 [R56.64+0x200], R52 ;  /* 0x0002003438007986 */ /* 0x0081e2000c101d1c */
[----:B------:R-:W-:Y:S01]  /*46e0*/  FFMA.FTZ R65, R39, R59, R58 ;  /* 0x0000003b27417223 */ /* 0x000fe2000001003a */
[----:B------:R-:W-:Y:S05]  /*46f0*/  @!P0 BRA `(.L_x_1693) ;  /* 0x0000030000008947 */ /* 0x000fea0003800000 */
[----:B------:R-:W-:Y:S01]  /*4700*/  BAR.SYNC.DEFER_BLOCKING 0x0 ;  /* 0x0000000000007b1d */ /* 0x000fe20000010000 */
[----:B0-----:R-:W-:Y:S02]  /*4710*/  FMUL.FTZ R48, R60, R79 ;  /* 0x0000004f3c307220 */ /* 0x001fe40000410000 */
        /* <DEDUP_REMOVED lines=22> */
[----:B------:R0:W-:Y:S01]  /*4880*/  STS.128 [R7.X16], R48 ;  /* 0x0000003007007388 */ /* 0x0001e2000000cc00 */
        /* <DEDUP_REMOVED lines=13> */
[----:B------:R-:W1:Y:S01]  /*4960*/  LDS.128 R56, [R6.X16] ;  /* 0x0000000006387984 */ /* 0x000e62000000cc00 */
[----:B------:R-:W-:Y:S02]  /*4970*/  UIADD3 UR9, UR9, UR7, URZ ;  /* 0x0000000709097290 */ /* 0x000fe4000fffe03f */
[----:B------:R-:W-:Y:S01]  /*4980*/  ULEA UR7, UP0, UR8, UR18, 0x1 ;  /* 0x0000001208077291 */ /* 0x000fe2000f80083f */
[----:B------:R-:W2:Y:S03]  /*4990*/  LDS.128 R60, [R6.X16+0x200] ;  /* 0x00020000063c7984 */ /* 0x000ea6000000cc00 */
[----:B------:R-:W-:Y:S02]  /*49a0*/  ULEA.HI.X UR8, UR8, UR19, UR9, 0x1, UP0 ;  /* 0x0000001308087291 */ /* 0x000fe400080f0c09 */
[----:B0-----:R-:W-:-:S04]  /*49b0*/  MOV R48, UR7 ;  /* 0x0000000700307c02 */ /* 0x001fc80008000f00 */
[----:B------:R-:W-:-:S05]  /*49c0*/  MOV R49, UR8 ;  /* 0x0000000800317c02 */ /* 0x000fca0008000f00 */
[----:B------:R-:W-:-:S05]  /*49d0*/  IMAD.WIDE R48, R5, 0x10, R48 ;  /* 0x0000001005307825 */ /* 0x000fca00078e0230 */
[----:B-1----:R0:W-:Y:S04]  /*49e0*/  STG.E.128 [R48.64], R56 ;  /* 0x0000003830007986 */ /* 0x0021e8000c101d1c */
[----:B--2---:R0:W-:Y:S02]  /*49f0*/  STG.E.128 [R48.64+0x200], R60 ;  /* 0x0002003c30007986 */ /* 0x0041e4000c101d1c */
.L_x_1693:
[----:B------:R-:W-:Y:S01]  /*4a00*/  PRMT R98, RZ, 0x7610, R47 ;  /* 0x00007610ff627816 */ /* 0x000fe2000000002f */
[----:B------:R-:W-:Y:S01]  /*4a10*/  BAR.SYNC.DEFER_BLOCKING 0x0 ;  /* 0x0000000000007b1d */ /* 0x000fe20000010000 */
[----:B------:R-:W-:Y:S01]  /*4a20*/  HFMA2.MMA R96, -RZ, RZ, 0, 0 ;  /* 0x00000000ff607435 */ /* 0x000fe200000001ff */
        /* <DEDUP_REMOVED lines=8> */
[----:B------:R-:W-:Y:S01]  /*4ab0*/  MOV R81, RZ ;  /* 0x000000ff00517202 */ /* 0x000fe20000000f00 */
        /* <DEDUP_REMOVED lines=15> */
[----:B------:R-:W-:Y:S01]  /*4bb0*/  FMUL.FTZ R65, R64, UR4 ;  /* 0x0000000440417c20 */ /* 0x000fe20008410000 */
[----:B------:R-:W-:Y:S05]  /*4bc0*/  @!P1 BRA `(.L_x_1694) ;  /* 0x00003a9000009947 */ /* 0x000fea0003800000 */
[----:B------:R-:W-:Y:S01]  /*4bd0*/  UIADD3 UR38, UR37, -0x1, URZ ;  /* 0xffffffff25267890 */ /* 0x000fe2000fffe03f */
[----:B------:R-:W-:Y:S01]  /*4be0*/  MOV R96, RZ ;  /* 0x000000ff00607202 */ /* 0x000fe20000000f00 */
[----:B------:R-:W-:Y:S02]  /*4bf0*/  UMOV UR8, URZ ;  /* 0x0000003f00087c82 */ /* 0x000fe40008000000 */
[----:B------:R-:W-:Y:S02]  /*4c00*/  ULEA.HI UR7, UR38, UR38, URZ, 0x1 ;  /* 0x0000002626077291 */ /* 0x000fe4000f8f083f */
[----:B------:R-:W-:-:S02]  /*4c10*/  UMOV UR9, URZ ;  /* 0x0000003f00097c82 */ /* 0x000fc40008000000 */
[----:B------:R-:W-:-:S04]  /*4c20*/  ULOP3.LUT UR7, UR7, 0xfffffe, URZ, 0xc0, !UPT ;  /* 0x00fffffe07077892 */ /* 0x000fc8000f8ec03f */
[----:B------:R-:W-:-:S03]  /*4c30*/  UIADD3 UR38, UR38, -UR7, URZ ;  /* 0x8000000726267290 */ /* 0x000fc6000fffe03f */
[----:B------:R-:W-:Y:S02]  /*4c40*/  UMOV UR7, URZ ;  /* 0x0000003f00077c82 */ /* 0x000fe40008000000 */
.L_x_1742:
[----:B------:R-:W-:Y:S02]  /*4c50*/  ULDC.64 UR18, c[0x0][0x180] ;  /* 0x0000600000127ab9 */ /* 0x000fe40000000a00 */
[----:B------:R-:W-:Y:S02]  /*4c60*/  UIMAD UR22, UR25, UR18, URZ ;  /* 0x00000012191672a4 */ /* 0x000fe4000f8e023f */
[----:B------:R-:W-:Y:S02]  /*4c70*/  USHF.R.S32.HI UR42, URZ, 0x1f, UR7 ;  /* 0x0000001f3f2a7899 */ /* 0x000fe40008011407 */
[----:B------:R-:W-:Y:S02]  /*4c80*/  UIMAD UR19, UR24, UR19, UR22 ;  /* 0x00000013181372a4 */ /* 0x000fe4000f8e0216 */
[----:B------:R-:W-:Y:S02]  /*4c90*/  UIMAD.WIDE.U32 UR20, UR24, UR18, URZ ;  /* 0x00000012181472a5 */ /* 0x000fe4000f8e003f */
[----:B------:R-:W-:-:S02]  /*4ca0*/  ULDC.64 UR22, c[0x0][0x188] ;  /* 0x0000620000167ab9 */ /* 0x000fc40000000a00 */
[----:B------:R-:W-:Y:S02]  /*4cb0*/  UIMAD UR43, UR42, UR22, URZ ;  /* 0x000000162a2b72a4 */ /* 0x000fe4000f8e023f */
[----:B------:R-:W-:Y:S02]  /*4cc0*/  UIADD3 UR21, UR21, UR19, URZ ;  /* 0x0000001315157290 */ /* 0x000fe4000fffe03f */
[----:B------:R-:W-:Y:S02]  /*4cd0*/  UIMAD UR43, UR7, UR23, UR43 ;  /* 0x00000017072b72a4 */ /* 0x000fe4000f8e022b */
[----:B------:R-:W-:Y:S02]  /*4ce0*/  ULDC.64 UR18, c[0x0][0x1c0] ;  /* 0x0000700000127ab9 */ /* 0x000fe40000000a00 */
[----:B------:R-:W-:Y:S02]  /*4cf0*/  UIMAD UR44, UR42, UR18, URZ ;  /* 0x000000122a2c72a4 */ /* 0x000fe4000f8e023f */
[----:B------:R-:W-:-:S02]  /*4d00*/  UIMAD.WIDE.U32 UR22, UR7, UR22, UR20 ;  /* 0x00000016071672a5 */ /* 0x000fc4000f8e0014 */
[----:B------:R-:W-:Y:S02]  /*4d10*/  UIMAD.WIDE.U32 UR20, UR7, UR18, URZ ;  /* 0x00000012071472a5 */ /* 0x000fe4000f8e003f */
[----:B------:R-:W-:Y:S02]  /*4d20*/  UIMAD UR44, UR7, UR19, UR44 ;  /* 0x00000013072c72a4 */ /* 0x000fe4000f8e022c */
[----:B------:R-:W-:Y:S02]  /*4d30*/  UIADD3 UR43, UR23, UR43, URZ ;  /* 0x0000002b172b7290 */ /* 0x000fe4000fffe03f */
[----:B------:R-:W-:Y:S02]  /*4d40*/  ULDC.64 UR18, c[0x0][0x220] ;  /* 0x0000880000127ab9 */ /* 0x000fe40000000a00 */
[----:B------:R-:W-:Y:S02]  /*4d50*/  ULEA UR23, UP0, UR22, UR18, 0x2 ;  /* 0x0000001216177291 */ /* 0x000fe4000f80103f */
[----:B------:R-:W-:-:S02]  /*4d60*/  ULEA UR45, UP1, UR20, UR35, 0x1 ;  /* 0x00000023142d7291 */ /* 0x000fc4000f82083f */
[----:B------:R-:W-:Y:S02]  /*4d70*/  ULEA.HI.X UR19, UR22, UR19, UR43, 0x2, UP0 ;  /* 0x0000001316137291 */ /* 0x000fe400080f142b */
[----:B0-----:R-:W-:Y:S01]  /*4d80*/  MOV R58, UR23 ;  /* 0x00000017003a7c02 */ /* 0x001fe20008000f00 */
[----:B------:R-:W-:Y:S01]  /*4d90*/  UIADD3 UR18, UR21, UR44, URZ ;  /* 0x0000002c15127290 */ /* 0x000fe2000fffe03f */
[----:B------:R-:W-:Y:S02]  /*4da0*/  MOV R56, UR45 ;  /* 0x0000002d00387c02 */ /* 0x000fe40008000f00 */
[----:B------:R-:W-:Y:S01]  /*4db0*/  MOV R59, UR19 ;  /* 0x00000013003b7c02 */ /* 0x000fe20008000f00 */
[----:B------:R-:W-:-:S04]  /*4dc0*/  ULEA.HI.X UR20, UR20, UR36, UR18, 0x1, UP1 ;  /* 0x0000002414147291 */ /* 0x000fc800088f0c12 */
[----:B------:R0:W2:Y:S02]  /*4dd0*/  LDG.E R97, [R58.64] ;  /* 0x0000001c3a617981 */ /* 0x0000a4000c1e1900 */
[----:B------:R-:W-:Y:S01]  /*4de0*/  MOV R57, UR20 ;  /* 0x0000001400397c02 */ /* 0x000fe20008000f00 */
[----:B------:R-:W-:-:S04]  /*4df0*/  ULDC.64 UR20, c[0x0][0x198] ;  /* 0x0000660000147ab9 */ /* 0x000fc80000000a00 */
[----:B------:R-:W-:-:S05]  /*4e00*/  IMAD.WIDE R56, R5, 0x10, R56 ;  /* 0x0000001005387825 */ /* 0x000fca00078e0238 */
[----:B------:R1:W3:Y:S04]  /*4e10*/  LDG.E.128 R48, [R56.64] ;  /* 0x0000001c38307981 */ /* 0x0002e8000c1e1d00 */
        /* <DEDUP_REMOVED lines=13> */
[----:B-1----:R-:W-:-:S04]  /*4ef0*/  MOV R56, UR20 ;  /* 0x0000001400387c02 */ /* 0x002fc80008000f00 */
[----:B------:R-:W-:-:S05]  /*4f00*/  MOV R57, UR21 ;  /* 0x0000001500397c02 */ /* 0x000fca0008000f00 */
[----:B------:R1:W4:Y:S01]  /*4f10*/  LDG.E R99, [R56.64] ;  /* 0x0000001c38637981 */ /* 0x000322000c1e1900 */
[C---:B------:R-:W-:Y:S02]  /*4f20*/  LOP3.LUT P0, RZ, R2.reuse, 0x1f, RZ, 0xc0, !PT ;  /* 0x0000001f02ff7812 */ /* 0x040fe4000780c0ff */
[----:B0-----:R-:W-:Y:S02]  /*4f30*/  MOV R58, UR37 ;  /* 0x00000025003a7c02 */ /* 0x001fe40008000f00 */
[----:B------:R-:W-:Y:S02]  /*4f40*/  ISETP.NE.AND P1, PT, R2, RZ, PT ;  /* 0x000000ff0200720c */ /* 0x000fe40003f25270 */
[----:B------:R-:W-:Y:S01]  /*4f50*/  ISETP.LT.OR P0, PT, R58, 0x2, P0 ;  /* 0x000000023a00780c */ /* 0x000fe20000701670 */
[----:B------:R-:W-:Y:S01]  /*4f60*/  HFMA2.MMA R60, -RZ, RZ, 0, 1.52587890625e-05 ;  /* 0x00000100ff3c7435 */ /* 0x000fe200000001ff */
[----:B------:R-:W-:Y:S02]  /*4f70*/  MOV R61, UR37 ;  /* 0x00000025003d7c02 */ /* 0x000fe40008000f00 */
[----:B------:R-:W-:Y:S01]  /*4f80*/  MOV R59, UR38 ;  /* 0x00000026003b7c02 */ /* 0x000fe20008000f00 */
[----:B------:R-:W-:Y:S01]  /*4f90*/  HFMA2.MMA R109, -RZ, RZ, 0, 4.76837158203125e-07 ;  /* 0x00000008ff6d7435 */ /* 0x000fe200000001ff */
[----:B------:R-:W-:-:S02]  /*4fa0*/  MOV R63, c[0x0][0x16c] ;  /* 0x00005b00003f7a02 */ /* 0x000fc40000000f00 */
[----:B------:R-:W-:-:S03]  /*4fb0*/  IADD3 R58, R2, 0x200, RZ ;  /* 0x00000200023a7810 */ /* 0x000fc60007ffe0ff */
[----:B------:R-:W-:Y:S02]  /*4fc0*/  @!P1 IMAD R58, R59, R60, UR7 ;  /* 0x000000073b3a9e24 */ /* 0x000fe4000f8e023c */
[----:B-1----:R-:W-:-:S03]  /*4fd0*/  @!P0 IADD3 R56, R61, -0x2, RZ ;  /* 0xfffffffe3d388810 */ /* 0x002fc60007ffe0ff */
[----:B------:R-:W-:Y:S02]  /*4fe0*/  SHF.L.U32 R102, R58, 0x2, RZ ;  /* 0x000000023a667819 */ /* 0x000fe400000006ff */
[----:B------:R-:W-:-:S04]  /*4ff0*/  @!P0 IMAD R56, R56, R63, UR7 ;  /* 0x0000000738388e24 */ /* 0x000fc8000f8e023f */
[----:B------:R-:W-:Y:S01]  /*5000*/  @!P0 IMAD.WIDE R108, R56, R109, UR10 ;  /* 0x0000000a386c8e25 */ /* 0x000fe2000f8e026d */
[--C-:B------:R-:W-:Y:S02]  /*5010*/  PRMT R162, RZ, 0x5410, R40.reuse ;  /* 0x00005410ffa27816 */ /* 0x100fe40000000028 */
[----:B------:R-:W-:Y:S01]  /*5020*/  PRMT R157, RZ, 0x7610, R40 ;  /* 0x00007610ff9d7816 */ /* 0x000fe20000000028 */
[----:B------:R-:W-:Y:S01]  /*5030*/  HFMA2.MMA R100, -RZ, RZ, 1.875, 0 ;  /* 0x3f800000ff647435 */ /* 0x000fe200000001ff */
[--C-:B------:R-:W-:Y:S01]  /*5040*/  PRMT R160, RZ, 0x5410, R41.reuse ;  /* 0x00005410ffa07816 */ /* 0x100fe20000000029 */
[----:B------:R-:W-:Y:S02]  /*5050*/  FMUL.FTZ R162, R162, R9 ;  /* 0x00000009a2a27220 */ /* 0x000fe40000410000 */
[----:B------:R-:W-:Y:S01]  /*5060*/  FMUL.FTZ R157, R157, R10 ;  /* 0x0000000a9d9d7220 */ /* 0x000fe20000410000 */
[----:B------:R-:W-:Y:S01]  /*5070*/  PRMT R155, RZ, 0x7610, R41 ;  /* 0x00007610ff9b7816 */ /* 0x000fe20000000029 */
[----:B------:R-:W-:Y:S01]  /*5080*/  FMUL.FTZ R160, R160, R11 ;  /* 0x0000000ba0a07220 */ /* 0x000fe20000410000 */
[----:B------:R-:W-:-:S02]  /*5090*/  MOV R101, RZ ;  /* 0x000000ff00657202 */ /* 0x000fc40000000f00 */
[--C-:B------:R-:W-:Y:S01]  /*50a0*/  PRMT R158, RZ, 0x5410, R42.reuse ;  /* 0x00005410ff9e7816 */ /* 0x100fe2000000002a */
[----:B------:R-:W-:Y:S01]  /*50b0*/  FMUL.FTZ R155, R155, R12 ;  /* 0x0000000c9b9b7220 */ /* 0x000fe20000410000 */
[----:B------:R-:W-:-:S03]  /*50c0*/  PRMT R153, RZ, 0x7610, R42 ;  /* 0x00007610ff997816 */ /* 0x000fc6000000002a */
[----:B------:R-:W-:Y:S01]  /*50d0*/  FMUL.FTZ R158, R158, R13 ;  /* 0x0000000d9e9e7220 */ /* 0x000fe20000410000 */
[----:B------:R-:W-:Y:S01]  /*50e0*/  PRMT R156, RZ, 0x5410, R43 ;  /* 0x00005410ff9c7816 */ /* 0x000fe2000000002b */
[----:B------:R-:W-:-:S04]  /*50f0*/  FMUL.FTZ R153, R153, R14 ;  /* 0x0000000e99997220 */ /* 0x000fc80000410000 */
[----:B------:R-:W-:Y:S01]  /*5100*/  FMUL.FTZ R156, R156, R15 ;  /* 0x0000000f9c9c7220 */ /* 0x000fe20000410000 */
[----:B------:R-:W-:-:S05]  /*5110*/  PRMT R114, RZ, 0x5410, R46 ;  /* 0x00005410ff727816 */ /* 0x000fca000000002e */
[----:B------:R-:W-:Y:S01]  /*5120*/  FMUL.FTZ R145, R114, R21 ;  /* 0x0000001572917220 */ /* 0x000fe20000410000 */
[----:B------:R-:W-:Y:S01]  /*5130*/  BSSY B0, `(.L_x_1695) ;  /* 0x0000078000007945 */ /* 0x000fe20003800000 */
[----:B--2---:R-:W-:-:S04]  /*5140*/  FMUL.FTZ R113, R97, 1.4426950216293334961 ;  /* 0x3fb8aa3b61717820 */ /* 0x004fc80000410000 */
[----:B------:R-:W-:-:S06]  /*5150*/  FMUL.FTZ R143, R113, R9 ;  /* 0x00000009718f7220 */ /* 0x000fcc0000410000 */
[----:B------:R-:W0:Y:S01]  /*5160*/  MUFU.EX2 R143, R143 ;  /* 0x0000008f008f7308 */ /* 0x000e220000000800 */
[C---:B------:R-:W-:Y:S01]  /*5170*/  FMUL.FTZ R106, R113.reuse, R10 ;  /* 0x0000000a716a7220 */ /* 0x040fe20000410000 */
[----:B---3--:R-:W-:Y:S01]  /*5180*/  STS.128 [R6.X16], R48 ;  /* 0x0000003006007388 */ /* 0x008fe2000000cc00 */
[----:B------:R-:W-:-:S03]  /*5190*/  FMUL.FTZ R105, R113, R11 ;  /* 0x0000000b71697220 */ /* 0x000fc60000410000 */
[----:B----4-:R-:W-:Y:S01]  /*51a0*/  STS.128 [R6.X16+0x200], R52 ;  /* 0x0002003406007388 */ /* 0x010fe2000000cc00 */
[----:B------:R-:W-:-:S06]  /*51b0*/  NOP ;  /* 0x0000000000007918 */ /* 0x000fcc0000000000 */
[----:B------:R-:W1:Y:S01]  /*51c0*/  LDS.128 R56, [R8.X16] ;  /* 0x0000000008387984 */ /* 0x000e62000000cc00 */
[----:B------:R-:W2:Y:S03]  /*51d0*/  MUFU.EX2 R106, R106 ;  /* 0x0000006a006a7308 */ /* 0x000ea60000000800 */
[----:B------:R-:W3:Y:S04]  /*51e0*/  LDS.128 R60, [R8.X16+0x10] ;  /* 0x00001000083c7984 */ /* 0x000ee8000000cc00 */
[----:B0-----:R0:W-:Y:S01]  /*51f0*/  STS [R102+0x3be0], R143 ;  /* 0x003be08f66007388 */ /* 0x0011e20000000800 */
[----:B------:R-:W-:-:S03]  /*5200*/  FMUL.FTZ R104, R113, R12 ;  /* 0x0000000c71687220 */ /* 0x000fc60000410000 */
[----:B------:R-:W-:Y:S01]  /*5210*/  BAR.SYNC.DEFER_BLOCKING 0x0 ;  /* 0x0000000000007b1d */ /* 0x000fe20000010000 */
[----:B------:R-:W-:-:S05]  /*5220*/  FMUL.FTZ R103, R113, R13 ;  /* 0x0000000d71677220 */ /* 0x000fca0000410000 */
[----:B------:R-:W4:Y:S01]  /*5230*/  MUFU.EX2 R105, R105 ;  /* 0x0000006900697308 */ /* 0x000f220000000800 */
[----:B0-----:R-:W-:Y:S01]  /*5240*/  FMUL.FTZ R102, R113, R14 ;  /* 0x0000000e71667220 */ /* 0x001fe20000410000 */
[----:B------:R-:W-:-:S06]  /*5250*/  PRMT R51, RZ, 0x7610, R43 ;  /* 0x00007610ff337816 */ /* 0x000fcc000000002b */
[----:B------:R-:W0:Y:S01]  /*5260*/  MUFU.EX2 R104, R104 ;  /* 0x0000006800687308 */ /* 0x000e220000000800 */
[----:B------:R-:W-:Y:S02]  /*5270*/  FMUL.FTZ R111, R113, R15 ;  /* 0x0000000f716f7220 */ /* 0x000fe40000410000 */
[----:B--2---:R-:W-:-:S05]  /*5280*/  FMUL.FTZ R52, R143, R106 ;  /* 0x0000006a8f347220 */ /* 0x004fca0000410000 */
[----:B------:R-:W2:Y:S01]  /*5290*/  MUFU.EX2 R103, R103 ;  /* 0x0000006700677308 */ /* 0x000ea20000000800 */
[----:B------:R-:W-:Y:S01]  /*52a0*/  FFMA.FTZ R50, R162, R106, R157 ;  /* 0x0000006aa2327223 */ /* 0x000fe2000001009d */
[----:B------:R1:W5:Y:S01]  /*52b0*/  @!P0 LDG.E.64 R100, [R108.64] ;  /* 0x0000001c6c648981 */ /* 0x000362000c1e1b00 */
[-C--:B------:R-:W-:Y:S02]  /*52c0*/  FMUL.FTZ R121, R113, R16.reuse ;  /* 0x0000001071797220 */ /* 0x080fe40000410000 */
[----:B------:R-:W-:-:S03]  /*52d0*/  FMUL.FTZ R154, R51, R16 ;  /* 0x00000010339a7220 */ /* 0x000fc60000410000 */
[----:B------:R-:W1:Y:S01]  /*52e0*/  MUFU.EX2 R102, R102 ;  /* 0x0000006600667308 */ /* 0x000e620000000800 */
[C---:B----4-:R-:W-:Y:S02]  /*52f0*/  FMUL.FTZ R51, R105.reuse, R52 ;  /* 0x0000003469337220 */ /* 0x050fe40000410000 */
[----:B------:R-:W-:Y:S02]  /*5300*/  FFMA.FTZ R50, R105, R50, R160 ;  /* 0x0000003269327223 */ /* 0x000fe400000100a0 */
[----:B------:R-:W-:-:S03]  /*5310*/  FMUL.FTZ R120, R113, R17 ;  /* 0x0000001171787220 */ /* 0x000fc60000410000 */
[----:B------:R-:W4:Y:S01]  /*5320*/  MUFU.EX2 R111, R111 ;  /* 0x0000006f006f7308 */ /* 0x000f220000000800 */
[----:B------:R-:W-:Y:S01]  /*5330*/  ISETP.NE.AND P0, PT, R2, 0x7f, PT ;  /* 0x0000007f0200780c */ /* 0x000fe20003f05270 */
[C---:B0-----:R-:W-:Y:S02]  /*5340*/  FMUL.FTZ R52, R104.reuse, R51 ;  /* 0x0000003368347220 */ /* 0x041fe40000410000 */
[----:B------:R-:W-:Y:S02]  /*5350*/  FFMA.FTZ R50, R104, R50, R155 ;  /* 0x0000003268327223 */ /* 0x000fe4000001009b */
[----:B------:R-:W-:Y:S02]  /*5360*/  FMUL.FTZ R119, R113, R18 ;  /* 0x0000001271777220 */ /* 0x000fe40000410000 */
[----:B------:R-:W0:Y:S01]  /*5370*/  MUFU.EX2 R121, R121 ;  /* 0x0000007900797308 */ /* 0x000e220000000800 */
[C---:B--2---:R-:W-:Y:S02]  /*5380*/  FMUL.FTZ R51, R103.reuse, R52 ;  /* 0x0000003467337220 */ /* 0x044fe40000410000 */
[----:B------:R-:W-:-:S02]  /*5390*/  FFMA.FTZ R50, R103, R50, R158 ;  /* 0x0000003267327223 */ /* 0x000fc4000001009e */
[C---:B------:R-:W-:Y:S02]  /*53a0*/  FMUL.FTZ R118, R113.reuse, R19 ;  /* 0x0000001371767220 */ /* 0x040fe40000410000 */
[----:B------:R-:W-:Y:S01]  /*53b0*/  FMUL.FTZ R117, R113, R20 ;  /* 0x0000001471757220 */ /* 0x000fe20000410000 */
[----:B------:R-:W2:Y:S01]  /*53c0*/  MUFU.EX2 R120, R120 ;  /* 0x0000007800787308 */ /* 0x000ea20000000800 */
[C---:B-1----:R-:W-:Y:S01]  /*53d0*/  FMUL.FTZ R52, R102.reuse, R51 ;  /* 0x0000003366347220 */ /* 0x042fe20000410000 */
[----:B------:R-:W-:Y:S01]  /*53e0*/  PRMT R54, RZ, 0x5410, R44 ;  /* 0x00005410ff367816 */ /* 0x000fe2000000002c */
[----:B------:R-:W-:Y:S01]  /*53f0*/  FFMA.FTZ R50, R102, R50, R153 ;  /* 0x0000003266327223 */ /* 0x000fe20000010099 */
[----:B------:R1:W1:Y:S04]  /*5400*/  @P0 LDS R126, [R2.X4+0x43e4] ;  /* 0x0043e400027e0984 */ /* 0x0002680000004800 */
[----:B------:R-:W2:Y:S01]  /*5410*/  MUFU.EX2 R119, R119 ;  /* 0x0000007700777308 */ /* 0x000ea20000000800 */
[----:B----4-:R-:W-:-:S02]  /*5420*/  FMUL.FTZ R52, R111, R52 ;  /* 0x000000346f347220 */ /* 0x010fc40000410000 */
[----:B------:R-:W-:Y:S02]  /*5430*/  FFMA.FTZ R50, R111, R50, R156 ;  /* 0x000000326f327223 */ /* 0x000fe4000001009c */
[----:B------:R-:W-:-:S03]  /*5440*/  FMUL.FTZ R116, R113, R21 ;  /* 0x0000001571747220 */ /* 0x000fc60000410000 */
[----:B------:R-:W4:Y:S01]  /*5450*/  MUFU.EX2 R118, R118 ;  /* 0x0000007600767308 */ /* 0x000f220000000800 */
[----:B------:R-:W-:Y:S01]  /*5460*/  PRMT R53, RZ, 0x7610, R44 ;  /* 0x00007610ff357816 */ /* 0x000fe2000000002c */
[C---:B0-----:R-:W-:Y:S01]  /*5470*/  FMUL.FTZ R51, R121.reuse, R52 ;  /* 0x0000003479337220 */ /* 0x041fe20000410000 */
[----:B------:R0:W1:Y:S01]  /*5480*/  R2UR UR21, R99 ;  /* 0x00000000631573c2 */ /* 0x00006200000e0000 */
[----:B------:R-:W-:Y:S02]  /*5490*/  FMUL.FTZ R151, R54, R17 ;  /* 0x0000001136977220 */ /* 0x000fe40000410000 */
[----:B------:R-:W-:Y:S02]  /*54a0*/  FFMA.FTZ R50, R121, R50, R154 ;  /* 0x0000003279327223 */ /* 0x000fe4000001009a */
[----:B------:R-:W1:Y:S01]  /*54b0*/  MUFU.EX2 R117, R117 ;  /* 0x0000007500757308 */ /* 0x000e620000000800 */
[----:B------:R-:W-:Y:S01]  /*54c0*/  FMUL.FTZ R115, R113, R22 ;  /* 0x0000001671737220 */ /* 0x000fe20000410000 */
[--C-:B------:R-:W-:Y:S01]  /*54d0*/  PRMT R108, RZ, 0x7610, R56.reuse ;  /* 0x00007610ff6c7816 */ /* 0x100fe20000000038 */
[C---:B--2---:R-:W-:Y:S01]  /*54e0*/  FMUL.FTZ R52, R120.reuse, R51 ;  /* 0x0000003378347220 */ /* 0x044fe20000410000 */
[----:B0-----:R-:W-:Y:S01]  /*54f0*/  PRMT R99, RZ, 0x5410, R56 ;  /* 0x00005410ff637816 */ /* 0x001fe20000000038 */
[----:B------:R-:W-:Y:S01]  /*5500*/  FMUL.FTZ R152, R53, R18 ;  /* 0x0000001235987220 */ /* 0x000fe20000410000 */
[----:B------:R-:W-:Y:S01]  /*5510*/  PRMT R107, RZ, 0x5410, R57 ;  /* 0x00005410ff6b7816 */ /* 0x000fe20000000039 */
[----:B------:R-:W-:Y:S01]  /*5520*/  FFMA.FTZ R50, R120, R50, R151 ;  /* 0x0000003278327223 */ /* 0x000fe20000010097 */
[----:B------:R-:W-:Y:S01]  /*5530*/  PRMT R110, RZ, 0x7610, R57 ;  /* 0x00007610ff6e7816 */ /* 0x000fe20000000039 */
[----:B------:R-:W0:Y:S01]  /*5540*/  MUFU.EX2 R116, R116 ;  /* 0x0000007400747308 */ /* 0x000e220000000800 */
[----:B------:R-:W-:Y:S01]  /*5550*/  PRMT R56, RZ, 0x5410, R45 ;  /* 0x00005410ff387816 */ /* 0x000fe2000000002d */
[----:B------:R-:W-:Y:S01]  /*5560*/  FMUL.FTZ R114, R113, R23 ;  /* 0x0000001771727220 */ /* 0x000fe20000410000 */
[----:B------:R-:W-:-:S02]  /*5570*/  PRMT R57, RZ, 0x7610, R46 ;  /* 0x00007610ff397816 */ /* 0x000fc4000000002e */
[----:B------:R-:W-:Y:S01]  /*5580*/  PRMT R48, RZ, 0x5410, R47 ;  /* 0x00005410ff307816 */ /* 0x000fe2000000002f */
[C---:B------:R-:W-:Y:S01]  /*5590*/  FMUL.FTZ R51, R119.reuse, R52 ;  /* 0x0000003477337220 */ /* 0x040fe20000410000 */
[----:B------:R-:W-:Y:S01]  /*55a0*/  PRMT R55, RZ, 0x7610, R45 ;  /* 0x00007610ff377816 */ /* 0x000fe2000000002d */
[----:B------:R-:W2:Y:S01]  /*55b0*/  MUFU.EX2 R115, R115 ;  /* 0x0000007300737308 */ /* 0x000ea20000000800 */
[----:B------:R-:W-:Y:S01]  /*55c0*/  FMUL.FTZ R149, R56, R19 ;  /* 0x0000001338957220 */ /* 0x000fe20000410000 */
[----:B------:R-:W-:Y:S01]  /*55d0*/  PRMT R49, RZ, 0x7610, R47 ;  /* 0x00007610ff317816 */ /* 0x000fe2000000002f */
[----:B------:R-:W-:Y:S02]  /*55e0*/  FFMA.FTZ R50, R119, R50, R152 ;  /* 0x0000003277327223 */ /* 0x000fe40000010098 */
[----:B------:R-:W-:Y:S02]  /*55f0*/  FMUL.FTZ R148, R57, R22 ;  /* 0x0000001639947220 */ /* 0x000fe40000410000 */
[----:B------:R-:W-:Y:S01]  /*5600*/  FMUL.FTZ R57, R48, R23 ;  /* 0x0000001730397220 */ /* 0x000fe20000410000 */
[----:B------:R-:W2:Y:S01]  /*5610*/  MUFU.EX2 R114, R114 ;  /* 0x0000007200727308 */ /* 0x000ea20000000800 */
[----:B------:R-:W-:-:S02]  /*5620*/  FMUL.FTZ R113, R113, R24 ;  /* 0x0000001871717220 */ /* 0x000fc40000410000 */
[C---:B----4-:R-:W-:Y:S02]  /*5630*/  FMUL.FTZ R48, R118.reuse, R51 ;  /* 0x0000003376307220 */ /* 0x050fe40000410000 */
[----:B------:R-:W-:Y:S02]  /*5640*/  FMUL.FTZ R150, R55, R20 ;  /* 0x0000001437967220 */ /* 0x000fe40000410000 */
[----:B------:R-:W-:Y:S02]  /*5650*/  FFMA.FTZ R50, R118, R50, R149 ;  /* 0x0000003276327223 */ /* 0x000fe40000010095 */
[----:B------:R-:W-:Y:S01]  /*5660*/  FMUL.FTZ R56, R49, R24 ;  /* 0x0000001831387220 */ /* 0x000fe20000410000 */
[----:B------:R-:W4:Y:S01]  /*5670*/  MUFU.EX2 R113, R113 ;  /* 0x0000007100717308 */ /* 0x000f220000000800 */
[C---:B-1----:R-:W-:Y:S02]  /*5680*/  FMUL.FTZ R49, R117.reuse, R48 ;  /* 0x0000003075317220 */ /* 0x042fe40000410000 */
[----:B------:R-:W-:-:S02]  /*5690*/  FFMA.FTZ R50, R117, R50, R150 ;  /* 0x0000003275327223 */ /* 0x000fc40000010096 */
[C---:B0-----:R-:W-:Y:S02]  /*56a0*/  FMUL.FTZ R48, R116.reuse, R49 ;  /* 0x0000003174307220 */ /* 0x041fe40000410000 */
[----:B------:R-:W-:Y:S02]  /*56b0*/  FFMA.FTZ R50, R116, R50, R145 ;  /* 0x0000003274327223 */ /* 0x000fe40000010091 */
[C---:B--2---:R-:W-:Y:S02]  /*56c0*/  FMUL.FTZ R49, R115.reuse, R48 ;  /* 0x0000003073317220 */ /* 0x044fe40000410000 */
[----:B------:R-:W-:Y:S01]  /*56d0*/  FFMA.FTZ R50, R115, R50, R148 ;  /* 0x0000003273327223 */ /* 0x000fe20000010094 */
[--C-:B------:R-:W-:Y:S01]  /*56e0*/  PRMT R109, RZ, 0x5410, R58.reuse ;  /* 0x00005410ff6d7816 */ /* 0x100fe2000000003a */
[C---:B------:R-:W-:Y:S01]  /*56f0*/  FMUL.FTZ R48, R114.reuse, R49 ;  /* 0x0000003172307220 */ /* 0x040fe20000410000 */
[----:B------:R-:W-:Y:S01]  /*5700*/  PRMT R112, RZ, 0x7610, R58 ;  /* 0x00007610ff707816 */ /* 0x000fe2000000003a */
[----:B------:R-:W-:Y:S01]  /*5710*/  FFMA.FTZ R49, R114, R50, R57 ;  /* 0x0000003272317223 */ /* 0x000fe20000010039 */
[----:B------:R-:W-:-:S02]  /*5720*/  PRMT R58, RZ, 0x5410, R59 ;  /* 0x00005410ff3a7816 */ /* 0x000fc4000000003b */
[----:B------:R-:W-:Y:S02]  /*5730*/  PRMT R122, RZ, 0x7610, R59 ;  /* 0x00007610ff7a7816 */ /* 0x000fe4000000003b */
[--C-:B---3--:R-:W-:Y:S02]  /*5740*/  PRMT R59, RZ, 0x5410, R60.reuse ;  /* 0x00005410ff3b7816 */ /* 0x108fe4000000003c */
[----:B------:R-:W-:Y:S02]  /*5750*/  PRMT R123, RZ, 0x7610, R60 ;  /* 0x00007610ff7b7816 */ /* 0x000fe4000000003c */
[--C-:B------:R-:W-:Y:S02]  /*5760*/  PRMT R60, RZ, 0x5410, R61.reuse ;  /* 0x00005410ff3c7816 */ /* 0x100fe4000000003d */
[----:B------:R-:W-:Y:S02]  /*5770*/  PRMT R124, RZ, 0x7610, R61 ;  /* 0x00007610ff7c7816 */ /* 0x000fe4000000003d */
[----:B------:R-:W-:-:S02]  /*5780*/  PRMT R61, RZ, 0x5410, R62 ;  /* 0x00005410ff3d7816 */ /* 0x000fc4000000003e */
[----:B------:R-:W-:Y:S01]  /*5790*/  PRMT R125, RZ, 0x7610, R62 ;  /* 0x00007610ff7d7816 */ /* 0x000fe2000000003e */
[C---:B----4-:R-:W-:Y:S01]  /*57a0*/  FMUL.FTZ R48, R113.reuse, R48 ;  /* 0x0000003071307220 */ /* 0x050fe20000410000 */
[--C-:B------:R-:W-:Y:S01]  /*57b0*/  PRMT R62, RZ, 0x5410, R63.reuse ;  /* 0x00005410ff3e7816 */ /* 0x100fe2000000003f */
[----:B------:R-:W-:Y:S01]  /*57c0*/  FFMA.FTZ R49, R113, R49, R56 ;  /* 0x0000003171317223 */ /* 0x000fe20000010038 */
[----:B------:R-:W-:Y:S02]  /*57d0*/  PRMT R127, RZ, 0x7610, R63 ;  /* 0x00007610ff7f7816 */ /* 0x000fe4000000003f */
[----:B------:R-:W-:Y:S01]  /*57e0*/  LEA.HI R63, R2, R2, RZ, 0x1e ;  /* 0x00000002023f7211 */ /* 0x000fe200078ff0ff */
[----:B------:R-:W-:Y:S05]  /*57f0*/  @P0 BRA `(.L_x_1696) ;  /* 0x000000b000000947 */ /* 0x000fea0003800000 */
[----:B------:R-:W-:Y:S01]  /*5800*/  ULDC UR19, c[0x0][0x174] ;  /* 0x00005d0000137ab9 */ /* 0x000fe20000000800 */
[----:B------:R-:W-:Y:S01]  /*5810*/  MOV R126, 0x3f800000 ;  /* 0x3f800000007e7802 */ /* 0x000fe20000000f00 */
        /* <DEDUP_REMOVED lines=9> */
.L_x_1696:
[----:B------:R-:W-:Y:S05]  /*58b0*/  BSYNC B0 ;  /* 0x0000000000007941 */ /* 0x000fea0003800000 */
.L_x_1695:
[----:B------:R-:W-:Y:S01]  /*58c0*/  ISETP.GT.U32.AND P0, PT, R2, 0x1f, PT ;  /* 0x0000001f0200780c */ /* 0x000fe20003f04070 */
[----:B------:R2:W-:Y:S01]  /*58d0*/  STS.64 [R63.X8+0x31d0], R48 ;  /* 0x0031d0303f007388 */ /* 0x0005e20000008a00 */
[----:B0-----:R-:W-:Y:S01]  /*58e0*/  FMUL.FTZ R50, R99, UR21 ;  /* 0x0000001563327c20 */ /* 0x001fe20008410000 */
[----:B------:R-:W-:Y:S01]  /*58f0*/  BSSY B0, `(.L_x_1697) ;  /* 0x000006e000007945 */ /* 0x000fe20003800000 */
        /* <DEDUP_REMOVED lines=14> */
[----:B--2---:R-:W-:Y:S02]  /*59e0*/  FMUL.FTZ R49, R127, UR21 ;  /* 0x000000157f317c20 */ /* 0x004fe40008410000 */
        /* <DEDUP_REMOVED lines=31> */
.L_x_1750:
        /* <DEDUP_REMOVED lines=24> */
.L_x_1751:
[----:B------:R-:W-:Y:S02]  /*5d60*/  ISETP.GE.AND P0, PT, R3, 0x10, PT ;  /* 0x000000100300780c */ /* 0x000fe40003f06270 */
[----:B0-----:R-:W-:-:S11]  /*5d70*/  MOV R164, R163 ;  /* 0x000000a300a47202 */ /* 0x001fd60000000f00 */
        /* <DEDUP_REMOVED lines=8> */
[----:B-1---5:R-:W-:Y:S05]  /*5e00*/  CALL.REL.NOINC `($__internal_70_$__cuda_sm70_shflsync_idx_p) ;  /* 0x00004ca000007944 */ /* 0x022fea0003c00000 */
.L_x_1701:
[----:B------:R-:W-:Y:S05]  /*5e10*/  BRA.CONV ~URZ, `(.L_x_1702) ;  /* 0x000000637f007947 */ /* 0x000fea000b800000 */
[----:B-1----:R-:W-:Y:S01]  /*5e20*/  HFMA2.MMA R51, -RZ, RZ, 0, 1.847743988037109375e-06 ;  /* 0x0000001fff337435 */ /* 0x002fe200000001ff */
[----:B------:R-:W-:-:S02]  /*5e30*/  MOV R54, R164 ;  /* 0x000000a400367202 */ /* 0x000fc40000000f00 */
[----:B------:R-:W-:Y:S02]  /*5e40*/  MOV R53, 0x1f ;  /* 0x0000001f00357802 */ /* 0x000fe40000000f00 */
[----:B------:R-:W-:Y:S02]  /*5e50*/  MOV R50, 0xffffffff ;  /* 0xffffffff00327802 */ /* 0x000fe40000000f00 */
[----:B------:R-:W-:Y:S02]  /*5e60*/  MOV R52, 0x5e80 ;  /* 0x00005e8000347802 */ /* 0x000fe40000000f00 */
[----:B-----5:R-:W-:Y:S05]  /*5e70*/  CALL.REL.NOINC `($__internal_70_$__cuda_sm70_shflsync_idx_p) ;  /* 0x00004c3000007944 */ /* 0x020fea0003c00000 */
.L_x_1702:
[----:B------:R-:W-:Y:S05]  /*5e80*/  BRA.DIV ~URZ, `(.L_x_1703) ;  /* 0x000042627f007947 */ /* 0x000fea000b800000 */
[----:B-----5:R-:W0:Y:S04]  /*5e90*/  SHFL.IDX PT, R100, R100, RZ, 0x1f ;  /* 0x00001fff64647589 */ /* 0x020e2800000e0000 */
[----:B------:R2:W3:Y:S04]  /*5ea0*/  SHFL.IDX PT, R53, R101, RZ, 0x1f ;  /* 0x00001fff65357589 */ /* 0x0004e800000e0000 */
[----:B------:R-:W4:Y:S04]  /*5eb0*/  SHFL.UP PT, R161, R161, 0x1, RZ ;  /* 0x04200000a1a17989 */ /* 0x000f2800000e00ff */
[----:B------:R-:W1:Y:S02]  /*5ec0*/  SHFL.UP PT, R164, R164, 0x1, RZ ;  /* 0x04200000a4a47989 */ /* 0x000e6400000e00ff */
.L_x_1752:
[----:B--2---:R-:W2:Y:S01]  /*5ed0*/  LDS.64 R54, [R159+0x31d0] ;  /* 0x0031d0009f367984 */ /* 0x004ea20000000a00 */
[----:B0-----:R-:W-:Y:S01]  /*5ee0*/  MOV R52, R100 ;  /* 0x0000006400347202 */ /* 0x001fe20000000f00 */
[----:B-1-34-:R-:W-:-:S02]  /*5ef0*/  @P1 FFMA.FTZ R53, R53, R161, R164 ;  /* 0x000000a135351223 */ /* 0x01afc400000100a4 */
[----:B------:R-:W0:Y:S02]  /*5f00*/  LDS.64 R48, [R159+0x31d8] ;  /* 0x0031d8009f307984 */ /* 0x000e240000000a00 */
[----:B------:R-:W-:Y:S02]  /*5f10*/  @P1 FMUL.FTZ R52, R52, R161 ;  /* 0x000000a134341220 */ /* 0x000fe40000410000 */
[----:B------:R-:W1:Y:S04]  /*5f20*/  LDS.64 R50, [R159+0x31e0] ;  /* 0x0031e0009f327984 */ /* 0x000e680000000a00 */
[----:B------:R3:W-:Y:S01]  /*5f30*/  STS.64 [R159+0x31d0], R52 ;  /* 0x0031d0349f007388 */ /* 0x0007e20000000a00 */
[C---:B--2---:R-:W-:Y:S02]  /*5f40*/  FFMA.FTZ R55, R54.reuse, R53, R55 ;  /* 0x0000003536377223 */ /* 0x044fe40000010037 */
        /* <DEDUP_REMOVED lines=8> */
.L_x_1698:
[----:B------:R-:W-:Y:S05]  /*5fd0*/  BSYNC B0 ;  /* 0x0000000000007941 */ /* 0x000fea0003800000 */
.L_x_1697:
[----:B------:R-:W-:Y:S01]  /*5fe0*/  WARPSYNC 0xffffffff ;  /* 0xffffffff00007948 */ /* 0x000fe20003800000 */
[----:B------:R-:W-:Y:S01]  /*5ff0*/  BAR.SYNC.DEFER_BLOCKING 0x0 ;  /* 0x0000000000007b1d */ /* 0x000fe20000010000 */
[----:B-1-3--:R-:W-:Y:S01]  /*6000*/  FMUL.FTZ R49, R113, R126 ;  /* 0x0000007e71317220 */ /* 0x00afe20000410000 */
[----:B------:R-:W-:-:S02]  /*6010*/  LOP3.LUT P0, RZ, R2, 0x1f, RZ, 0xc0, !PT ;  /* 0x0000001f02ff7812 */ /* 0x000fc4000780c0ff */
[----:B------:R-:W-:Y:S01]  /*6020*/  MOV R51, UR37 ;  /* 0x0000002500337c02 */ /* 0x000fe20008000f00 */
[----:B------:R-:W-:Y:S01]  /*6030*/  FMUL.FTZ R50, R114, R49 ;  /* 0x0000003172327220 */ /* 0x000fe20000410000 */
[----:B------:R-:W-:Y:S01]  /*6040*/  MOV R52, UR7 ;  /* 0x0000000700347c02 */ /* 0x000fe20008000f00 */
[----:B------:R-:W-:Y:S01]  /*6050*/  BSSY B0, `(.L_x_1704) ;  /* 0x0000077000007945 */ /* 0x000fe20003800000 */
[----:B------:R-:W-:Y:S01]  /*6060*/  ISETP.GE.OR P0, PT, R51, c[0x0][0x174], P0 ;  /* 0x00005d0033007a0c */ /* 0x000fe20000706670 */
[----:B------:R-:W-:-:S04]  /*6070*/  FMUL.FTZ R49, R115, R50 ;  /* 0x0000003273317220 */ /* 0x000fc80000410000 */
[----:B------:R-:W-:-:S04]  /*6080*/  FMUL.FTZ R50, R116, R49 ;  /* 0x0000003174327220 */ /* 0x000fc80000410000 */
[----:B------:R-:W-:-:S04]  /*6090*/  FMUL.FTZ R49, R117, R50 ;  /* 0x0000003275317220 */ /* 0x000fc80000410000 */
[----:B------:R-:W-:Y:S01]  /*60a0*/  FMUL.FTZ R50, R118, R49 ;  /* 0x0000003176327220 */ /* 0x000fe20000410000 */
[----:B------:R-:W0:Y:S03]  /*60b0*/  LDS R48, [R63.X8+0x31d4] ;  /* 0x0031d4003f307984 */ /* 0x000e260000008800 */
[----:B------:R-:W-:-:S04]  /*60c0*/  FMUL.FTZ R49, R119, R50 ;  /* 0x0000003277317220 */ /* 0x000fc80000410000 */
[----:B------:R-:W-:-:S04]  /*60d0*/  FMUL.FTZ R50, R120, R49 ;  /* 0x0000003178327220 */ /* 0x000fc80000410000 */
[----:B------:R-:W-:-:S04]  /*60e0*/  FMUL.FTZ R50, R121, R50 ;  /* 0x0000003279327220 */ /* 0x000fc80000410000 */
[----:B------:R-:W-:-:S04]  /*60f0*/  FMUL.FTZ R49, R111, R50 ;  /* 0x000000326f317220 */ /* 0x000fc80000410000 */
[----:B------:R-:W-:-:S04]  /*6100*/  FMUL.FTZ R50, R102, R49 ;  /* 0x0000003166327220 */ /* 0x000fc80000410000 */
[----:B------:R-:W-:-:S04]  /*6110*/  FMUL.FTZ R49, R103, R50 ;  /* 0x0000003267317220 */ /* 0x000fc80000410000 */
[----:B------:R-:W-:-:S04]  /*6120*/  FMUL.FTZ R50, R104, R49 ;  /* 0x0000003168327220 */ /* 0x000fc80000410000 */
[----:B------:R-:W-:-:S04]  /*6130*/  FMUL.FTZ R49, R105, R50 ;  /* 0x0000003269317220 */ /* 0x000fc80000410000 */
[C---:B------:R-:W-:Y:S01]  /*6140*/  FMUL.FTZ R50, R106.reuse, R49 ;  /* 0x000000316a327220 */ /* 0x040fe20000410000 */
[----:B------:R-:W-:Y:S01]  /*6150*/  HFMA2.MMA R49, -RZ, RZ, 0, 0 ;  /* 0x00000000ff317435 */ /* 0x000fe200000001ff */
        /* <DEDUP_REMOVED lines=14> */
[----:B-----5:R-:W-:Y:S02]  /*6240*/  FFMA.FTZ R101, R121, R156, R154 ;  /* 0x0000009c79657223 */ /* 0x020fe4000001009a */
        /* <DEDUP_REMOVED lines=14> */
[----:B------:R-:W-:Y:S01]  /*6330*/  FFMA.FTZ R51, R106, R48, R141 ;  /* 0x000000306a337223 */ /* 0x000fe2000001008d */
[----:B------:R-:W-:Y:S01]  /*6340*/  MOV R48, 0x3f800000 ;  /* 0x3f80000000307802 */ /* 0x000fe20000000f00 */
[----:B------:R-:W-:-:S05]  /*6350*/  FFMA.FTZ R151, R113, R145, R56 ;  /* 0x0000009171977223 */ /* 0x000fca0000010038 */
[----:B------:R0:W1:Y:S01]  /*6360*/  @!P0 LDS.64 R48, [R52.X8+0x45e0] ;  /* 0x0045e00034308984 */ /* 0x0000620000008a00 */
[----:B------:R-:W-:-:S03]  /*6370*/  ISETP.GT.U32.AND P0, PT, R2, 0x1f, PT ;  /* 0x0000001f0200780c */ /* 0x000fc60003f04070 */
[----:B------:R0:W-:Y:S04]  /*6380*/  STS.64 [R63.X8+0x36e0], R50 ;  /* 0x0036e0323f007388 */ /* 0x0001e80000008a00 */
[----:B------:R-:W-:Y:S06]  /*6390*/  BAR.SYNC.DEFER_BLOCKING 0x0 ;  /* 0x0000000000007b1d */ /* 0x000fec0000010000 */
[----:B------:R-:W-:Y:S05]  /*63a0*/  @P0 BRA `(.L_x_1705) ;  /* 0x0000041000000947 */ /* 0x000fea0003800000 */
[----:B------:R-:W-:-:S05]  /*63b0*/  IMAD R154, R2, 0x28, RZ ;  /* 0x00000028029a7824 */ /* 0x000fca00078e02ff */
[----:B0-----:R-:W-:Y:S04]  /*63c0*/  LDS.64 R50, [R154+0x36f0] ;  /* 0x0036f0009a327984 */ /* 0x001fe80000000a00 */
        /* <DEDUP_REMOVED lines=17> */
.L_x_1753:
        /* <DEDUP_REMOVED lines=26> */
.L_x_1754:
[C---:B------:R-:W-:Y:S01]  /*6680*/  ISETP.NE.AND P0, PT, R2.reuse, 0x1f, PT ;  /* 0x0000001f0200780c */ /* 0x040fe20003f05270 */
[----:B-1-3--:R-:W-:Y:S01]  /*6690*/  FFMA.FTZ R49, R49, R159, R154 ;  /* 0x0000009f31317223 */ /* 0x00afe2000001009a */
[----:B------:R-:W-:Y:S01]  /*66a0*/  MOV R54, R161 ;  /* 0x000000a100367202 */ /* 0x000fe20000000f00 */
[----:B------:R-:W-:-:S02]  /*66b0*/  IMAD R161, R2, 0x28, RZ ;  /* 0x0000002802a17824 */ /* 0x000fc400078e02ff */
[----:B------:R-:W-:-:S03]  /*66c0*/  FMUL.FTZ R48, R48, R159 ;  /* 0x0000009f30307220 */ /* 0x000fc60000410000 */
[----:B------:R-:W-:Y:S04]  /*66d0*/  LDS.64 R50, [R161+0x36f0] ;  /* 0x0036f000a1327984 */ /* 0x000fe80000000a00 */
[----:B0-----:R-:W-:Y:S01]  /*66e0*/  LDS.64 R52, [R161+0x36e8] ;  /* 0x0036e800a1347984 */ /* 0x001fe20000000a00 */
[-C--:B--2-4-:R-:W-:Y:S02]  /*66f0*/  @P0 FFMA.FTZ R55, R55, R56.reuse, R57 ;  /* 0x0000003837370223 */ /* 0x094fe40000010039 */
[----:B------:R-:W-:Y:S02]  /*6700*/  @P0 FMUL.FTZ R54, R54, R56 ;  /* 0x0000003836360220 */ /* 0x000fe40000410000 */
        /* <DEDUP_REMOVED lines=11> */
.L_x_1705:
[----:B------:R-:W-:Y:S05]  /*67c0*/  BSYNC B0 ;  /* 0x0000000000007941 */ /* 0x000fea0003800000 */
.L_x_1704:
[----:B------:R-:W-:Y:S01]  /*67d0*/  WARPSYNC 0xffffffff ;  /* 0xffffffff00007948 */ /* 0x000fe20003800000 */
[----:B------:R-:W-:Y:S01]  /*67e0*/  BAR.SYNC.DEFER_BLOCKING 0x0 ;  /* 0x0000000000007b1d */ /* 0x000fe20000010000 */
[----:B01----:R-:W-:Y:S01]  /*67f0*/  FMUL.FTZ R50, R99, R162 ;  /* 0x000000a263327220 */ /* 0x003fe20000410000 */
        /* <DEDUP_REMOVED lines=12> */
[----:B------:R-:W-:Y:S01]  /*68c0*/  ULDC UR20, c[0x0][0x174] ;  /* 0x00005d0000147ab9 */ /* 0x000fe20000000800 */
[----:B------:R-:W-:Y:S01]  /*68d0*/  FMUL.FTZ R109, R109, R158 ;  /* 0x0000009e6d6d7220 */ /* 0x000fe20000410000 */
[----:B------:R-:W-:Y:S01]  /*68e0*/  UIADD3 UR20, -UR6, UR20, URZ ;  /* 0x0000001406147290 */ /* 0x000fe2000fffe13f */
[----:B------:R-:W-:Y:S01]  /*68f0*/  FFMA.FTZ R110, R28, R110, R107 ;  /* 0x0000006e1c6e7223 */ /* 0x000fe2000001006b */
[----:B------:R-:W-:Y:S01]  /*6900*/  UIMAD UR18, UR39, UR19, UR18 ;  /* 0x00000013271272a4 */ /* 0x000fe2000f8e0212 */
[----:B------:R-:W-:Y:S01]  /*6910*/  FMUL.FTZ R112, R112, R153 ;  /* 0x0000009970707220 */ /* 0x000fe20000410000 */
[----:B------:R-:W-:Y:S01]  /*6920*/  ULEA UR20, UR20, 0xfffff800, 0xb ;  /* 0xfffff80014147891 */ /* 0x000fe2000f8e583f */
[----:B------:R-:W-:Y:S01]  /*6930*/  FFMA.FTZ R109, R29, R109, R110 ;  /* 0x0000006d1d6d7223 */ /* 0x000fe2000001006e */
[----:B------:R-:W-:Y:S01]  /*6940*/  BSSY B0, `(.L_x_1708) ;  /* 0x00000c6000007945 */ /* 0x000fe20003800000 */
[----:B------:R-:W-:Y:S01]  /*6950*/  FMUL.FTZ R58, R58, R156 ;  /* 0x0000009c3a3a7220 */ /* 0x000fe20000410000 */
[----:B------:R-:W0:Y:S01]  /*6960*/  LDS R63, [R63.X8+0x36e4] ;  /* 0x0036e4003f3f7984 */ /* 0x000e220000008800 */
[----:B------:R-:W-:-:S02]  /*6970*/  FFMA.FTZ R112, R30, R112, R109 ;  /* 0x000000701e707223 */ /* 0x000fc4000001006d */
[----:B------:R-:W-:Y:S02]  /*6980*/  FMUL.FTZ R122, R122, R101 ;  /* 0x000000657a7a7220 */ /* 0x000fe40000410000 */
[----:B------:R-:W-:Y:S01]  /*6990*/  FFMA.FTZ R51, R31, R58, R112 ;  /* 0x0000003a1f337223 */ /* 0x000fe20000010070 */
[----:B------:R-:W-:Y:S01]  /*69a0*/  PRMT R112, RZ, 0x5410, R45 ;  /* 0x00005410ff707816 */ /* 0x000fe2000000002d */
[----:B------:R-:W-:Y:S02]  /*69b0*/  FMUL.FTZ R59, R59, R100 ;  /* 0x000000643b3b7220 */ /* 0x000fe40000410000 */
[----:B------:R-:W-:Y:S02]  /*69c0*/  FFMA.FTZ R122, R32, R122, R51 ;  /* 0x0000007a207a7223 */ /* 0x000fe40000010033 */
[----:B------:R-:W-:Y:S02]  /*69d0*/  FMUL.FTZ R123, R123, R152 ;  /* 0x000000987b7b7220 */ /* 0x000fe40000410000 */
[----:B------:R-:W-:Y:S01]  /*69e0*/  FFMA.FTZ R59, R33, R59, R122 ;  /* 0x0000003b213b7223 */ /* 0x000fe2000001007a */
[----:B------:R-:W-:Y:S01]  /*69f0*/  PRMT R122, RZ, 0x5410, R46 ;  /* 0x00005410ff7a7816 */ /* 0x000fe2000000002e */
[----:B------:R-:W-:-:S02]  /*6a00*/  FMUL.FTZ R60, R60, R149 ;  /* 0x000000953c3c7220 */ /* 0x000fc40000410000 */
[----:B------:R-:W-:Y:S01]  /*6a10*/  FFMA.FTZ R50, R34, R123, R59 ;  /* 0x0000007b22327223 */ /* 0x000fe2000001003b */
[----:B------:R-:W-:Y:S01]  /*6a20*/  PRMT R123, RZ, 0x5410, R44 ;  /* 0x00005410ff7b7816 */ /* 0x000fe2000000002c */
[----:B------:R-:W-:Y:S02]  /*6a30*/  FMUL.FTZ R124, R124, R143 ;  /* 0x0000008f7c7c7220 */ /* 0x000fe40000410000 */
[----:B------:R-:W-:Y:S01]  /*6a40*/  FFMA.FTZ R51, R35, R60, R50 ;  /* 0x0000003c23337223 */ /* 0x000fe20000010032 */
[----:B------:R-:W-:Y:S01]  /*6a50*/  P2R R50, PR, RZ, 0x1 ;  /* 0x00000001ff327803 */ /* 0x000fe20000000000 */
[----:B------:R-:W-:Y:S01]  /*6a60*/  FMUL.FTZ R61, R61, R150 ;  /* 0x000000963d3d7220 */ /* 0x000fe20000410000 */
[----:B------:R-:W-:Y:S01]  /*6a70*/  MOV R50, UR7 ;  /* 0x0000000700327c02 */ /* 0x000fe20008000f00 */
[----:B------:R-:W-:Y:S01]  /*6a80*/  FFMA.FTZ R124, R36, R124, R51 ;  /* 0x0000007c247c7223 */ /* 0x000fe20000010033 */
[----:B------:R-:W-:Y:S01]  /*6a90*/  PRMT R60, RZ, 0x7610, R41 ;  /* 0x00007610ff3c7816 */ /* 0x000fe20000000029 */
[----:B------:R-:W-:-:S02]  /*6aa0*/  FMUL.FTZ R125, R125, R148 ;  /* 0x000000947d7d7220 */ /* 0x000fc40000410000 */
[----:B------:R-:W-:Y:S01]  /*6ab0*/  FFMA.FTZ R61, R37, R61, R124 ;  /* 0x0000003d253d7223 */ /* 0x000fe2000001007c */
[----:B------:R1:W-:Y:S01]  /*6ac0*/  @!P0 STS.64 [R50.X8+0x45e0], R48 ;  /* 0x0045e03032008388 */ /* 0x0003e20000008a00 */
[----:B------:R-:W-:Y:S02]  /*6ad0*/  FMUL.FTZ R62, R62, R145 ;  /* 0x000000913e3e7220 */ /* 0x000fe40000410000 */
[----:B------:R-:W-:Y:S01]  /*6ae0*/  FFMA.FTZ R52, R38, R125, R61 ;  /* 0x0000007d26347223 */ /* 0x000fe2000001003d */
[----:B------:R-:W-:Y:S01]  /*6af0*/  PRMT R61, RZ, 0x5410, R41 ;  /* 0x00005410ff3d7816 */ /* 0x000fe20000000029 */
[----:B------:R-:W-:Y:S02]  /*6b00*/  FFMA.FTZ R51, R60, -R12, R155 ;  /* 0x8000000c3c337223 */ /* 0x000fe4000001009b */
[----:B------:R-:W-:Y:S01]  /*6b10*/  FFMA.FTZ R52, R39, R62, R52 ;  /* 0x0000003e27347223 */ /* 0x000fe20000010034 */
[----:B------:R-:W-:Y:S01]  /*6b20*/  PRMT R62, RZ, 0x7610, R40 ;  /* 0x00007610ff3e7816 */ /* 0x000fe20000000028 */
[----:B------:R-:W-:-:S02]  /*6b30*/  FFMA.FTZ R54, R61, -R11, R160 ;  /* 0x8000000b3d367223 */ /* 0x000fc400000100a0 */
[----:B0-----:R-:W-:Y:S01]  /*6b40*/  FFMA.FTZ R126, R63, R126, R128 ;  /* 0x0000007e3f7e7223 */ /* 0x001fe20000010080 */
[----:B------:R-:W-:Y:S01]  /*6b50*/  PRMT R63, RZ, 0x5410, R40 ;  /* 0x00005410ff3f7816 */ /* 0x000fe20000000028 */
[----:B------:R-:W-:Y:S02]  /*6b60*/  FFMA.FTZ R57, R62, -R10, R157 ;  /* 0x8000000a3e397223 */ /* 0x000fe4000001009d */
[----:B------:R-:W-:Y:S01]  /*6b70*/  FFMA.FTZ R130, R113, R126, R130 ;  /* 0x0000007e71827223 */ /* 0x000fe20000010082 */
[----:B------:R-:W-:Y:S01]  /*6b80*/  PRMT R113, RZ, 0x7610, R44 ;  /* 0x00007610ff717816 */ /* 0x000fe2000000002c */
[----:B------:R-:W-:Y:S02]  /*6b90*/  FFMA.FTZ R58, R63, -R9, R162 ;  /* 0x800000093f3a7223 */ /* 0x000fe400000100a2 */
[----:B------:R-:W-:Y:S01]  /*6ba0*/  FFMA.FTZ R114, R114, R130, R129 ;  /* 0x0000008272727223 */ /* 0x000fe20000010081 */
[----:B------:R-:W-:Y:S01]  /*6bb0*/  PRMT R129, RZ, 0x7610, R43 ;  /* 0x00007610ff817816 */ /* 0x000fe2000000002b */
[----:B------:R-:W-:-:S02]  /*6bc0*/  FFMA.FTZ R109, R113, -R18, R152 ;  /* 0x80000012716d7223 */ /* 0x000fc40000010098 */
[----:B------:R-:W-:Y:S02]  /*6bd0*/  FFMA.FTZ R132, R115, R114, R132 ;  /* 0x0000007273847223 */ /* 0x000fe40000010084 */
[----:B------:R-:W-:Y:S02]  /*6be0*/  FFMA.FTZ R110, R112, -R19, R149 ;  /* 0x80000013706e7223 */ /* 0x000fe40000010095 */
[-C--:B------:R-:W-:Y:S01]  /*6bf0*/  FFMA.FTZ R116, R116, R132.reuse, R131 ;  /* 0x0000008474747223 */ /* 0x080fe20000010083 */
[----:B------:R-:W-:Y:S01]  /*6c00*/  PRMT R131, RZ, 0x5410, R43 ;  /* 0x00005410ff837816 */ /* 0x000fe2000000002b */
[----:B------:R-:W-:Y:S02]  /*6c10*/  FMUL.FTZ R53, R97, R132 ;  /* 0x0000008461357220 */ /* 0x000fe40000410000 */
[----:B------:R-:W-:Y:S02]  /*6c20*/  FFMA.FTZ R134, R117, R116, R134 ;  /* 0x0000007475867223 */ /* 0x000fe40000010086 */
[----:B------:R-:W-:-:S02]  /*6c30*/  FFMA.FTZ R117, R129, -R16, R101 ;  /* 0x8000001081757223 */ /* 0x000fc40000010065 */
[----:B------:R-:W-:Y:S01]  /*6c40*/  FFMA.FTZ R118, R118, R134, R133 ;  /* 0x0000008676767223 */ /* 0x000fe20000010085 */
[----:B------:R-:W-:Y:S01]  /*6c50*/  PRMT R133, RZ, 0x5410, R42 ;  /* 0x00005410ff857816 */ /* 0x000fe2000000002a */
[----:B------:R-:W-:Y:S02]  /*6c60*/  FMUL.FTZ R107, R134, R19 ;  /* 0x00000013866b7220 */ /* 0x000fe40000410000 */
[----:B------:R-:W-:Y:S02]  /*6c70*/  FFMA.FTZ R136, R119, R118, R136 ;  /* 0x0000007677887223 */ /* 0x000fe40000010088 */
[----:B------:R-:W-:Y:S02]  /*6c80*/  FFMA.FTZ R154, R133, -R13, R158 ;  /* 0x8000000d859a7223 */ /* 0x000fe4000001009e */
[----:B------:R-:W-:Y:S02]  /*6c90*/  FFMA.FTZ R120, R120, R136, R135 ;  /* 0x0000008878787223 */ /* 0x000fe40000010087 */
[----:B------:R-:W-:-:S02]  /*6ca0*/  FMUL.FTZ R115, R136, R17 ;  /* 0x0000001188737220 */ /* 0x000fc40000410000 */
[----:B------:R-:W-:Y:S02]  /*6cb0*/  FFMA.FTZ R138, R121, R120, R138 ;  /* 0x00000078798a7223 */ /* 0x000fe4000001008a */
[----:B------:R-:W-:Y:S02]  /*6cc0*/  FFMA.FTZ R121, R164, -R14, R153 ;  /* 0x8000000ea4797223 */ /* 0x000fe40000010099 */
[----:B------:R-:W-:Y:S02]  /*6cd0*/  FFMA.FTZ R111, R111, R138, R140 ;  /* 0x0000008a6f6f7223 */ /* 0x000fe4000001008c */
[----:B------:R-:W-:Y:S02]  /*6ce0*/  FMUL.FTZ R119, R138, R15 ;  /* 0x0000000f8a777220 */ /* 0x000fe40000410000 */
[----:B------:R-:W-:Y:S02]  /*6cf0*/  FFMA.FTZ R102, R102, R111, R137 ;  /* 0x0000006f66667223 */ /* 0x000fe40000010089 */
[----:B------:R-:W-:-:S02]  /*6d00*/  FMUL.FTZ R128, R120, R16 ;  /* 0x0000001078807220 */ /* 0x000fc40000410000 */
[----:B------:R-:W-:Y:S02]  /*6d10*/  FFMA.FTZ R103, R103, R102, R142 ;  /* 0x0000006667677223 */ /* 0x000fe4000001008e */
[----:B------:R-:W-:Y:S02]  /*6d20*/  FMUL.FTZ R125, R102, R13 ;  /* 0x0000000d667d7220 */ /* 0x000fe40000410000 */
[----:B------:R-:W-:Y:S02]  /*6d30*/  FFMA.FTZ R104, R104, R103, R139 ;  /* 0x0000006768687223 */ /* 0x000fe4000001008b */
[----:B-1----:R-:W-:Y:S02]  /*6d40*/  FMUL.FTZ R50, R103, R12 ;  /* 0x0000000c67327220 */ /* 0x002fe40000410000 */
[----:B------:R-:W-:Y:S02]  /*6d50*/  FFMA.FTZ R105, R105, R104, R144 ;  /* 0x0000006869697223 */ /* 0x000fe40000010090 */
[----:B------:R-:W-:-:S02]  /*6d60*/  FMUL.FTZ R55, R104, R11 ;  /* 0x0000000b68377220 */ /* 0x000fc40000410000 */
[----:B------:R-:W-:Y:S01]  /*6d70*/  FFMA.FTZ R106, R106, R105, R141 ;  /* 0x000000696a6a7223 */ /* 0x000fe2000001008d */
[----:B------:R-:W-:Y:S01]  /*6d80*/  PRMT R141, RZ, 0x7610, R46 ;  /* 0x00007610ff8d7816 */ /* 0x000fe2000000002e */
[----:B------:R-:W-:Y:S02]  /*6d90*/  FMUL.FTZ R56, R105, R10 ;  /* 0x0000000a69387220 */ /* 0x000fe40000410000 */
[----:B------:R-:W-:Y:S02]  /*6da0*/  FMUL.FTZ R59, R106, R9 ;  /* 0x000000096a3b7220 */ /* 0x000fe40000410000 */
[----:B------:R-:W-:Y:S02]  /*6db0*/  FMUL.FTZ R144, R111, R14 ;  /* 0x0000000e6f907220 */ /* 0x000fe40000410000 */
[----:B------:R-:W-:Y:S02]  /*6dc0*/  FFMA.FTZ R48, R59, R58, RZ ;  /* 0x0000003a3b307223 */ /* 0x000fe400000100ff */
[----:B------:R-:W-:-:S02]  /*6dd0*/  FFMA.FTZ R142, R131, -R15, R156 ;  /* 0x8000000f838e7223 */ /* 0x000fc4000001009c */
        /* <DEDUP_REMOVED lines=9> */
[-C--:B------:R-:W-:Y:S02]  /*6e70*/  FMUL.FTZ R137, R132, R21.reuse ;  /* 0x0000001584897220 */ /* 0x080fe40000410000 */
[----:B------:R-:W-:Y:S02]  /*6e80*/  FFMA.FTZ R49, R119, R142, R48 ;  /* 0x0000008e77317223 */ /* 0x000fe40000010030 */
[----:B------:R-:W-:-:S02]  /*6e90*/  FFMA.FTZ R48, R122, -R21, R150 ;  /* 0x800000157a307223 */ /* 0x000fc40000010096 */
[----:B------:R-:W-:Y:S02]  /*6ea0*/  FFMA.FTZ R49, R128, R117, R49 ;  /* 0x0000007580317223 */ /* 0x000fe40000010031 */
[----:B------:R-:W-:Y:S02]  /*6eb0*/  FMUL.FTZ R53, R48, R53 ;  /* 0x0000003530357220 */ /* 0x000fe40000410000 */
[----:B------:R-:W-:Y:S02]  /*6ec0*/  FFMA.FTZ R49, R115, R140, R49 ;  /* 0x0000008c73317223 */ /* 0x000fe40000010031 */
[----:B------:R-:W-:Y:S02]  /*6ed0*/  FFMA.FTZ R122, R122, R132, R53 ;  /* 0x000000847a7a7223 */ /* 0x000fe40000010035 */
[----:B------:R-:W-:Y:S02]  /*6ee0*/  FFMA.FTZ R49, R124, R109, R49 ;  /* 0x0000006d7c317223 */ /* 0x000fe40000010031 */
[----:B------:R-:W-:-:S02]  /*6ef0*/  FFMA.FTZ R53, R99, -R20, R143 ;  /* 0x8000001463357223 */ /* 0x000fc4000001008f */
[----:B------:R-:W-:Y:S02]  /*6f00*/  FFMA.FTZ R135, R107, R110, R49 ;  /* 0x0000006e6b877223 */ /* 0x000fe40000010031 */
[----:B------:R-:W-:Y:S02]  /*6f10*/  FFMA.FTZ R49, R141, -R22, R148 ;  /* 0x800000168d317223 */ /* 0x000fe40000010094 */
[----:B------:R-:W-:Y:S02]  /*6f20*/  FFMA.FTZ R132, R108, R53, R135 ;  /* 0x000000356c847223 */ /* 0x000fe40000010087 */
[----:B------:R-:W-:Y:S02]  /*6f30*/  FMUL.FTZ R139, R49, R139 ;  /* 0x0000008b318b7220 */ /* 0x000fe40000410000 */
[----:B------:R-:W-:Y:S02]  /*6f40*/  FMUL.FTZ R162, R162, UR21 ;  /* 0x00000015a2a27c20 */ /* 0x000fe40008410000 */
        /* <DEDUP_REMOVED lines=8> */
[----:B------:R-:W-:Y:S02]  /*6fd0*/  FFMA.FTZ R139, R161, -R24, R151 ;  /* 0x80000018a18b7223 */ /* 0x000fe40000010097 */
[----:B------:R-:W-:Y:S02]  /*6fe0*/  FFMA.FTZ R132, R132, R130, R141 ;  /* 0x0000008284847223 */ /* 0x000fe4000001008d */
[----:B------:R-:W-:Y:S02]  /*6ff0*/  FMUL.FTZ R141, R97, R126 ;  /* 0x0000007e618d7220 */ /* 0x000fe40000410000 */
[----:B------:R-:W-:Y:S02]  /*7000*/  FMUL.FTZ R157, R157, UR21 ;  /* 0x000000159d9d7c20 */ /* 0x000fe40008410000 */
[----:B------:R-:W-:Y:S02]  /*7010*/  FMUL.FTZ R159, R139, R141 ;  /* 0x0000008d8b9f7220 */ /* 0x000fe40000410000 */
[----:B------:R-:W-:-:S02]  /*7020*/  FMUL.FTZ R141, R130, R23 ;  /* 0x00000017828d7220 */ /* 0x000fc40000410000 */
[----:B------:R-:W-:Y:S02]  /*7030*/  FFMA.FTZ R159, R161, R126, R159 ;  /* 0x0000007ea19f7223 */ /* 0x000fe4000001009f */
[----:B------:R-:W-:Y:S01]  /*7040*/  FFMA.FTZ R130, R141, R48, R49 ;  /* 0x000000308d827223 */ /* 0x000fe20000010031 */
[----:B------:R-:W-:Y:S01]  /*7050*/  SHF.L.U32 R48, R2, 0x4, RZ ;  /* 0x0000000402307819 */ /* 0x000fe200000006ff */
[----:B------:R-:W-:Y:S02]  /*7060*/  FMUL.FTZ R162, R25, R162 ;  /* 0x000000a219a27220 */ /* 0x000fe40000410000 */
[----:B------:R-:W-:Y:S01]  /*7070*/  FMUL.FTZ R157, R26, R157 ;  /* 0x0000009d1a9d7220 */ /* 0x000fe20000410000 */
[----:B------:R-:W-:Y:S01]  /*7080*/  IADD3 R49, R48, 0x1, RZ ;  /* 0x0000000130317810 */ /* 0x000fe20007ffe0ff */
[----:B------:R-:W-:Y:S01]  /*7090*/  FMUL.FTZ R160, R160, UR21 ;  /* 0x00000015a0a07c20 */ /* 0x000fe20008410000 */
[CC--:B------:R-:W-:Y:S01]  /*70a0*/  LEA.HI.SX32 R161, R48.reuse, R48.reuse, 0x1b ;  /* 0x0000003030a17211 */ /* 0x0c0fe200078fdaff */
[----:B------:R-:W-:Y:S01]  /*70b0*/  FMUL.FTZ R155, R155, UR21 ;  /* 0x000000159b9b7c20 */ /* 0x000fe20008410000 */
[----:B------:R-:W-:Y:S01]  /*70c0*/  LEA.HI.SX32 R49, R49, R48, 0x1b ;  /* 0x0000003031317211 */ /* 0x000fe200078fdaff */
[----:B------:R-:W-:Y:S01]  /*70d0*/  FMUL.FTZ R153, R153, UR21 ;  /* 0x0000001599997c20 */ /* 0x000fe20008410000 */
[C---:B------:R-:W-:Y:S01]  /*70e0*/  IADD3 R163, R48.reuse, 0x2, RZ ;  /* 0x0000000230a37810 */ /* 0x040fe20007ffe0ff */
[----:B------:R0:W-:Y:S01]  /*70f0*/  STS [R161.X4+0x1090], R162 ;  /* 0x001090a2a1007388 */ /* 0x0001e20000004800 */
[----:B------:R-:W-:Y:S01]  /*7100*/  IADD3 R165, R48, 0x3, RZ ;  /* 0x0000000330a57810 */ /* 0x000fe20007ffe0ff */
[----:B------:R-:W-:Y:S01]  /*7110*/  FMUL.FTZ R160, R27, R160 ;  /* 0x000000a01ba07220 */ /* 0x000fe20000410000 */
[----:B------:R-:W-:Y:S01]  /*7120*/  LEA.HI.SX32 R163, R163, R48, 0x1b ;  /* 0x00000030a3a37211 */ /* 0x000fe200078fdaff */
[----:B------:R1:W-:Y:S01]  /*7130*/  STS [R49.X4+0x1094], R157 ;  /* 0x0010949d31007388 */ /* 0x0003e20000004800 */
[----:B------:R-:W-:-:S02]  /*7140*/  FMUL.FTZ R155, R28, R155 ;  /* 0x0000009b1c9b7220 */ /* 0x000fc40000410000 */
[----:B------:R-:W-:Y:S01]  /*7150*/  FMUL.FTZ R101, R101, UR21 ;  /* 0x0000001565657c20 */ /* 0x000fe20008410000 */
[----:B------:R2:W-:Y:S01]  /*7160*/  STS [R163.X4+0x1098], R160 ;  /* 0x001098a0a3007388 */ /* 0x0005e20000004800 */
[----:B------:R-:W-:Y:S01]  /*7170*/  FMUL.FTZ R143, R143, UR21 ;  /* 0x000000158f8f7c20 */ /* 0x000fe20008410000 */
[----:B0-----:R-:W-:Y:S01]  /*7180*/  LEA.HI.SX32 R162, R165, R48, 0x1b ;  /* 0x00000030a5a27211 */ /* 0x001fe200078fdaff */
[----:B------:R-:W-:Y:S02]  /*7190*/  FMUL.FTZ R48, R30, R153 ;  /* 0x000000991e307220 */ /* 0x000fe40000410000 */
[----:B------:R-:W-:Y:S02]  /*71a0*/  FMUL.FTZ R156, R156, UR21 ;  /* 0x000000159c9c7c20 */ /* 0x000fe40008410000 */
[----:B-1----:R-:W-:Y:S01]  /*71b0*/  FMUL.FTZ R49, R152, UR21 ;  /* 0x0000001598317c20 */ /* 0x002fe20008410000 */
[----:B------:R-:W-:Y:S01]  /*71c0*/  STS [R162.X4+0x109c], R155 ;  /* 0x00109c9ba2007388 */ /* 0x000fe20000004800 */
[----:B------:R-:W-:-:S02]  /*71d0*/  FMUL.FTZ R156, R31, R156 ;  /* 0x0000009c1f9c7220 */ /* 0x000fc40000410000 */
[----:B------:R-:W-:Y:S01]  /*71e0*/  FMUL.FTZ R152, R34, R49 ;  /* 0x0000003122987220 */ /* 0x000fe20000410000 */
[----:B------:R-:W-:Y:S01]  /*71f0*/  HFMA2.MMA R49, -RZ, RZ, 0, 0 ;  /* 0x00000000ff317435 */ /* 0x000fe200000001ff */
[----:B--2---:R-:W-:Y:S01]  /*7200*/  FMUL.FTZ R160, R100, UR21 ;  /* 0x0000001564a07c20 */ /* 0x004fe20008410000 */
[----:B------:R0:W-:Y:S01]  /*7210*/  STS [R161.X4+0x10a4], R48 ;  /* 0x0010a430a1007388 */ /* 0x0001e20000004800 */
[----:B------:R-:W-:Y:S01]  /*7220*/  FMUL.FTZ R100, R32, R101 ;  /* 0x0000006520647220 */ /* 0x000fe20000410000 */
[----:B------:R-:W-:Y:S01]  /*7230*/  MOV R101, UR39 ;  /* 0x0000002700657c02 */ /* 0x000fe20008000f00 */
[----:B------:R-:W-:Y:S01]  /*7240*/  FMUL.FTZ R158, R158, UR21 ;  /* 0x000000159e9e7c20 */ /* 0x000fe20008410000 */
[----:B------:R1:W-:Y:S01]  /*7250*/  STS [R161.X4+0x10a8], R156 ;  /* 0x0010a89ca1007388 */ /* 0x0003e20000004800 */
[----:B------:R-:W-:Y:S02]  /*7260*/  FMUL.FTZ R150, R150, UR21 ;  /* 0x0000001596967c20 */ /* 0x000fe40008410000 */
[----:B------:R-:W-:Y:S01]  /*7270*/  FMUL.FTZ R158, R29, R158 ;  /* 0x0000009e1d9e7220 */ /* 0x000fe20000410000 */
[----:B------:R2:W-:Y:S01]  /*7280*/  STS [R161.X4+0x10ac], R100 ;  /* 0x0010ac64a1007388 */ /* 0x0005e20000004800 */
[----:B------:R-:W-:Y:S01]  /*7290*/  FMUL.FTZ R160, R33, R160 ;  /* 0x000000a021a07220 */ /* 0x000fe20000410000 */
[----:B0-----:R-:W-:Y:S01]  /*72a0*/  MOV R48, R2 ;  /* 0x0000000200307202 */ /* 0x001fe20000000f00 */
[----:B------:R-:W-:Y:S01]  /*72b0*/  FMUL.FTZ R150, R37, R150 ;  /* 0x0000009625967220 */ /* 0x000fe20000410000 */
[----:B------:R0:W-:Y:S01]  /*72c0*/  STS [R161.X4+0x10b4], R152 ;  /* 0x0010b498a1007388 */ /* 0x0001e20000004800 */
[----:B-1----:R-:W-:-:S02]  /*72d0*/  FMUL.FTZ R156, R149, UR21 ;  /* 0x00000015959c7c20 */ /* 0x002fc40008410000 */
[----:B------:R-:W-:Y:S01]  /*72e0*/  IMAD.WIDE.U32 R48, R101, c[0x0][0x2b8], R48 ;  /* 0x0000ae0065307a25 */ /* 0x000fe200078e0030 */
[----:B------:R-:W-:Y:S03]  /*72f0*/  STS [R161.X4+0x10a0], R158 ;  /* 0x0010a09ea1007388 */ /* 0x000fe60000004800 */
[----:B------:R-:W-:Y:S01]  /*7300*/  FMUL.FTZ R101, R148, UR21 ;  /* 0x0000001594657c20 */ /* 0x000fe20008410000 */
[----:B------:R-:W-:Y:S01]  /*7310*/  IADD3 R49, R49, UR18, RZ ;  /* 0x0000001231317c10 */ /* 0x000fe2000fffe0ff */
[----:B--2---:R-:W-:Y:S01]  /*7320*/  FMUL.FTZ R100, R36, R143 ;  /* 0x0000008f24647220 */ /* 0x004fe20000410000 */
[----:B------:R-:W-:Y:S01]  /*7330*/  MOV R143, UR26 ;  /* 0x0000001a008f7c02 */ /* 0x000fe20008000f00 */
[----:B------:R-:W-:Y:S01]  /*7340*/  FMUL.FTZ R148, R38, R101 ;  /* 0x0000006526947220 */ /* 0x000fe20000410000 */
[----:B------:R-:W-:Y:S01]  /*7350*/  MOV R101, UR20 ;  /* 0x0000001400657c02 */ /* 0x000fe20008000f00 */
[----:B------:R-:W-:Y:S01]  /*7360*/  ULDC.64 UR18, c[0x0][0x2c0] ;  /* 0x0000b00000127ab9 */ /* 0x000fe20000000a00 */
[----:B------:R-:W-:Y:S01]  /*7370*/  FMUL.FTZ R156, R35, R156 ;  /* 0x0000009c239c7220 */ /* 0x000fe20000410000 */
[----:B------:R-:W-:Y:S01]  /*7380*/  UIMAD UR18, UR41, UR18, URZ ;  /* 0x00000012291272a4 */ /* 0x000fe2000f8e023f */
[----:B------:R-:W-:Y:S01]  /*7390*/  IMAD.WIDE.U32 R48, R143, c[0x0][0x2c0], R48 ;  /* 0x0000b0008f307a25 */ /* 0x000fe200078e0030 */
[----:B------:R1:W-:Y:S02]  /*73a0*/  STS [R161.X4+0x10bc], R100 ;  /* 0x0010bc64a1007388 */ /* 0x0003e40000004800 */
[----:B------:R-:W-:Y:S01]  /*73b0*/  UIMAD UR18, UR26, UR19, UR18 ;  /* 0x000000131a1272a4 */ /* 0x000fe2000f8e0212 */
[----:B------:R-:W-:Y:S01]  /*73c0*/  FMUL.FTZ R143, R127, R151 ;  /* 0x000000977f8f7220 */ /* 0x000fe20000410000 */
[----:B------:R-:W-:Y:S01]  /*73d0*/  IADD3 R127, -R101, c[0x0][0x168], -R2 ;  /* 0x00005a00657f7a10 */ /* 0x000fe20007ffe902 */
[----:B0-----:R-:W-:Y:S01]  /*73e0*/  FMUL.FTZ R152, R145, UR21 ;  /* 0x0000001591987c20 */ /* 0x001fe20008410000 */
[----:B------:R0:W-:Y:S01]  /*73f0*/  STS [R161.X4+0x10b8], R156 ;  /* 0x0010b89ca1007388 */ /* 0x0001e20000004800 */
[----:B------:R-:W-:Y:S01]  /*7400*/  FMUL.FTZ R151, R151, UR21 ;  /* 0x0000001597977c20 */ /* 0x000fe20008410000 */
[----:B------:R-:W-:Y:S01]  /*7410*/  ISETP.GE.AND P0, PT, R127, 0x1, PT ;  /* 0x000000017f00780c */ /* 0x000fe20003f06270 */
[----:B------:R-:W-:Y:S01]  /*7420*/  FMUL.FTZ R152, R39, R152 ;  /* 0x0000009827987220 */ /* 0x000fe20000410000 */
[----:B------:R2:W-:Y:S01]  /*7430*/  STS [R161.X4+0x10b0], R160 ;  /* 0x0010b0a0a1007388 */ /* 0x0005e20000004800 */
[----:B------:R-:W-:-:S02]  /*7440*/  IADD3 R153, R49, UR18, RZ ;  /* 0x0000001231997c10 */ /* 0x000fc4000fffe0ff */
[----:B-1----:R-:W-:Y:S01]  /*7450*/  IADD3 R100, P1, R48, UR16, RZ ;  /* 0x0000001030647c10 */ /* 0x002fe2000ff3e0ff */
[----:B------:R2:W-:Y:S01]  /*7460*/  STS [R161.X4+0x10c0], R150 ;  /* 0x0010c096a1007388 */ /* 0x0005e20000004800 */
[----:B0-----:R-:W-:Y:S02]  /*7470*/  FMUL.FTZ R156, R64, R151 ;  /* 0x00000097409c7220 */ /* 0x001fe40000410000 */
[----:B------:R-:W-:Y:S01]  /*7480*/  IADD3.X R101, R153, UR17, RZ, P1, !PT ;  /* 0x0000001199657c10 */ /* 0x000fe20008ffe4ff */
[----:B------:R2:W-:Y:S04]  /*7490*/  STS [R161.X4+0x10c4], R148 ;  /* 0x0010c494a1007388 */ /* 0x0005e80000004800 */
[----:B------:R2:W-:Y:S04]  /*74a0*/  STS [R161.X4+0x10c8], R152 ;  /* 0x0010c898a1007388 */ /* 0x0005e80000004800 */
[----:B------:R2:W-:Y:S04]  /*74b0*/  STS [R161.X4+0x10cc], R156 ;  /* 0x0010cc9ca1007388 */ /* 0x0005e80000004800 */
[----:B------:R-:W-:Y:S06]  /*74c0*/  BAR.SYNC.DEFER_BLOCKING 0x0 ;  /* 0x0000000000007b1d */ /* 0x000fec0000010000 */
[----:B------:R-:W-:Y:S05]  /*74d0*/  @!P0 BRA `(.L_x_1709) ;  /* 0x000000c000008947 */ /* 0x000fea0003800000 */
[----:B--2---:R-:W-:Y:S01]  /*74e0*/  LEA.HI.SX32 R145, R2, R2, 0x1b ;  /* 0x0000000202917211 */ /* 0x004fe200078fdaff */
        /* <DEDUP_REMOVED lines=11> */
.L_x_1709:
[----:B--2---:R-:W-:Y:S05]  /*75a0*/  BSYNC B0 ;  /* 0x0000000000007941 */ /* 0x004fea0003800000 */
.L_x_1708:
[----:B------:R-:W-:Y:S01]  /*75b0*/  ULDC UR18, c[0x0][0x174] ;  /* 0x00005d0000127ab9 */ /* 0x000fe20000000800 */
[----:B------:R-:W-:Y:S01]  /*75c0*/  LEA R100, P0, R48, c[0x0][0x320], 0x2 ;  /* 0x0000c80030647a11 */ /* 0x000fe200078010ff */
[----:B------:R-:W-:Y:S01]  /*75d0*/  UIADD3 UR18, UR6, -UR18, URZ ;  /* 0x8000001206127290 */ /* 0x000fe2000fffe03f */
[----:B------:R-:W-:Y:S01]  /*75e0*/  FMUL.FTZ R126, R126, R24 ;  /* 0x000000187e7e7220 */ /* 0x000fe20000410000 */
[----:B------:R-:W-:Y:S01]  /*75f0*/  USHF.L.U32 UR20, UR8, 0x2, URZ ;  /* 0x0000000208147899 */ /* 0x000fe2000800063f */
[----:B------:R-:W-:Y:S01]  /*7600*/  LEA.HI.X R101, R48, c[0x0][0x324], R153, 0x2, P0 ;  /* 0x0000c90030657a11 */ /* 0x000fe200000f1499 */
[----:B------:R-:W-:Y:S01]  /*7610*/  UIMAD UR18, UR18, -0x800, URZ ;  /* 0xfffff800121278a4 */ /* 0x000fe2000f8e023f */
[----:B------:R-:W-:Y:S01]  /*7620*/  ISETP.GE.AND P0, PT, R127, 0x81, PT ;  /* 0x000000817f00780c */ /* 0x000fe20003f06270 */
[----:B------:R-:W-:Y:S01]  /*7630*/  USHF.L.U64.HI UR21, UR8, 0x2, UR9 ;  /* 0x0000000208157899 */ /* 0x000fe20008010209 */
[----:B------:R-:W-:Y:S01]  /*7640*/  FMUL.FTZ R143, R64, R143 ;  /* 0x0000008f408f7220 */ /* 0x000fe20000410000 */
[----:B------:R-:W-:Y:S01]  /*7650*/  BSSY B0, `(.L_x_1710) ;  /* 0x0000016000007945 */ /* 0x000fe20003800000 */
[----:B------:R-:W-:Y:S01]  /*7660*/  FMUL.FTZ R139, R126, R139 ;  /* 0x0000008b7e8b7220 */ /* 0x000fe20000410000 */
[----:B------:R-:W-:Y:S01]  /*7670*/  MOV R49, UR18 ;  /* 0x0000001200317c02 */ /* 0x000fe20008000f00 */
[----:B------:R-:W-:Y:S01]  /*7680*/  ULDC.64 UR18, c[0x0][0x2d0] ;  /* 0x0000b40000127ab9 */ /* 0x000fe20000000a00 */
[----:B------:R-:W-:Y:S01]  /*7690*/  FADD.FTZ R48, R52, R143 ;  /* 0x0000008f34307221 */ /* 0x000fe20000010000 */
[----:B------:R-:W-:Y:S01]  /*76a0*/  UIMAD UR18, UR21, UR18, URZ ;  /* 0x00000012151272a4 */ /* 0x000fe2000f8e023f */
[----:B------:R-:W-:Y:S01]  /*76b0*/  FADD.FTZ R66, R141, R66 ;  /* 0x000000428d427221 */ /* 0x000fe20000010000 */
[----:B------:R-:W-:Y:S01]  /*76c0*/  IADD3 R141, R2, 0x180, RZ ;  /* 0x00000180028d7810 */ /* 0x000fe20007ffe0ff */
        /* <DEDUP_REMOVED lines=11> */
[----:B------:R-:W1:Y:S01]  /*7780*/  LDS R49, [R49.X4+0x1290] ;  /* 0x0012900031317984 */ /* 0x000e620000004800 */
[----:B------:R-:W-:Y:S05]  /*7790*/  @!P0 BRA `(.L_x_1711) ;  /* 0x0000001000008947 */ /* 0x000fea0003800000 */
[----:B-1----:R1:W-:Y:S02]  /*77a0*/  RED.E.ADD.F32.FTZ.RN.STRONG.GPU [R100.64+-0x1e00], R49 ;  /* 0xffe200316400798e */ /* 0x0023e4000c10e79c */
.L_x_1711:
[----:B------:R-:W-:Y:S05]  /*77b0*/  BSYNC B0 ;  /* 0x0000000000007941 */ /* 0x000fea0003800000 */
.L_x_1710:
[-C--:B------:R-:W-:Y:S01]  /*77c0*/  LEA.HI.SX32 R139, R139, R2.reuse, 0x1b ;  /* 0x000000028b8b7211 */ /* 0x080fe200078fdaff */
[----:B------:R-:W-:Y:S01]  /*77d0*/  BSSY B0, `(.L_x_1712) ;  /* 0x000000d000007945 */ /* 0x000fe20003800000 */
[----:B------:R-:W-:Y:S02]  /*77e0*/  ISETP.GE.AND P6, PT, R127, 0x101, PT ;  /* 0x000001017f00780c */ /* 0x000fe40003fc6270 */
[----:B-1----:R-:W-:Y:S02]  /*77f0*/  IADD3 R49, R2, 0x200, RZ ;  /* 0x0000020002317810 */ /* 0x002fe40007ffe0ff */
        /* <DEDUP_REMOVED lines=10> */
.L_x_1713:
[----:B------:R-:W-:Y:S05]  /*78a0*/  BSYNC B0 ;  /* 0x0000000000007941 */ /* 0x000fea0003800000 */
.L_x_1712:
[----:B------:R-:W2:Y:S01]  /*78b0*/  LDS R141, [R141.X4+0x1690] ;  /* 0x001690008d8d7984 */ /* 0x000ea20000004800 */
[----:B------:R-:W-:Y:S01]  /*78c0*/  BSSY B0, `(.L_x_1714) ;  /* 0x0000005000007945 */ /* 0x000fe20003800000 */
[----:B-1----:R-:W-:-:S02]  /*78d0*/  IADD3 R139, R2, 0x280, RZ ;  /* 0x00000280028b7810 */ /* 0x002fc40007ffe0ff */
[----:B------:R-:W-:Y:S01]  /*78e0*/  LEA.HI.SX32 R49, R49, R2, 0x1b ;  /* 0x0000000231317211 */ /* 0x000fe200078fdaff */
[----:B------:R-:W-:Y:S05]  /*78f0*/  @!P0 BRA `(.L_x_1715) ;  /* 0x0000001000008947 */ /* 0x000fea0003800000 */
[----:B--2---:R1:W-:Y:S02]  /*7900*/  RED.E.ADD.F32.FTZ.RN.STRONG.GPU [R100.64+-0x1a00], R141 ;  /* 0xffe6008d6400798e */ /* 0x0043e4000c10e79c */
.L_x_1715:
[----:B------:R-:W-:Y:S05]  /*7910*/  BSYNC B0 ;  /* 0x0000000000007941 */ /* 0x000fea0003800000 */
.L_x_1714:
[----:B------:R-:W3:Y:S01]  /*7920*/  LDS R49, [R49.X4+0x1890] ;  /* 0x0018900031317984 */ /* 0x000ee20000004800 */
[----:B------:R-:W-:Y:S01]  /*7930*/  BSSY B0, `(.L_x_1716) ;  /* 0x0000005000007945 */ /* 0x000fe20003800000 */
[----:B-12---:R-:W-:Y:S02]  /*7940*/  IADD3 R141, R2, 0x300, RZ ;  /* 0x00000300028d7810 */ /* 0x006fe40007ffe0ff */
[----:B------:R-:W-:Y:S01]  /*7950*/  LEA.HI.SX32 R139, R139, R2, 0x1b ;  /* 0x000000028b8b7211 */ /* 0x000fe200078fdaff */
[----:B------:R-:W-:Y:S05]  /*7960*/  @!P1 BRA `(.L_x_1717) ;  /* 0x0000001000009947 */ /* 0x000fea0003800000 */
[----:B---3--:R1:W-:Y:S02]  /*7970*/  RED.E.ADD.F32.FTZ.RN.STRONG.GPU [R100.64+-0x1800], R49 ;  /* 0xffe800316400798e */ /* 0x0083e4000c10e79c */
.L_x_1717:
[----:B------:R-:W-:Y:S05]  /*7980*/  BSYNC B0 ;  /* 0x0000000000007941 */ /* 0x000fea0003800000 */
.L_x_1716:
[----:B------:R-:W2:Y:S01]  /*7990*/  LDS R139, [R139.X4+0x1a90] ;  /* 0x001a90008b8b7984 */ /* 0x000ea20000004800 */
[----:B------:R-:W-:Y:S01]  /*79a0*/  BSSY B0, `(.L_x_1718) ;  /* 0x0000005000007945 */ /* 0x000fe20003800000 */
[----:B-1-3--:R-:W-:Y:S02]  /*79b0*/  IADD3 R49, R2, 0x380, RZ ;  /* 0x0000038002317810 */ /* 0x00afe40007ffe0ff */
[----:B------:R-:W-:Y:S01]  /*79c0*/  LEA.HI.SX32 R141, R141, R2, 0x1b ;  /* 0x000000028d8d7211 */ /* 0x000fe200078fdaff */
[----:B------:R-:W-:Y:S05]  /*79d0*/  @!P2 BRA `(.L_x_1719) ;  /* 0x000000100000a947 */ /* 0x000fea0003800000 */
[----:B--2---:R1:W-:Y:S02]  /*79e0*/  RED.E.ADD.F32.FTZ.RN.STRONG.GPU [R100.64+-0x1600], R139 ;  /* 0xffea008b6400798e */ /* 0x0043e4000c10e79c */
.L_x_1719:
[----:B------:R-:W-:Y:S05]  /*79f0*/  BSYNC B0 ;  /* 0x0000000000007941 */ /* 0x000fea0003800000 */
.L_x_1718:
[----:B------:R-:W3:Y:S01]  /*7a00*/  LDS R141, [R141.X4+0x1c90] ;  /* 0x001c90008d8d7984 */ /* 0x000ee20000004800 */
[----:B------:R-:W-:Y:S01]  /*7a10*/  BSSY B0, `(.L_x_1720) ;  /* 0x0000005000007945 */ /* 0x000fe20003800000 */
[----:B-12---:R-:W-:-:S02]  /*7a20*/  IADD3 R139, R2, 0x400, RZ ;  /* 0x00000400028b7810 */ /* 0x006fc40007ffe0ff */
[----:B------:R-:W-:Y:S01]  /*7a30*/  LEA.HI.SX32 R49, R49, R2, 0x1b ;  /* 0x0000000231317211 */ /* 0x000fe200078fdaff */
[----:B------:R-:W-:Y:S05]  /*7a40*/  @!P3 BRA `(.L_x_1721) ;  /* 0x000000100000b947 */ /* 0x000fea0003800000 */
[----:B---3--:R1:W-:Y:S02]  /*7a50*/  RED.E.ADD.F32.FTZ.RN.STRONG.GPU [R100.64+-0x1400], R141 ;  /* 0xffec008d6400798e */ /* 0x0083e4000c10e79c */
.L_x_1721:
[----:B------:R-:W-:Y:S05]  /*7a60*/  BSYNC B0 ;  /* 0x0000000000007941 */ /* 0x000fea0003800000 */
.L_x_1720:
[----:B------:R-:W2:Y:S01]  /*7a70*/  LDS R49, [R49.X4+0x1e90] ;  /* 0x001e900031317984 */ /* 0x000ea20000004800 */
[----:B------:R-:W-:Y:S01]  /*7a80*/  BSSY B0, `(.L_x_1722) ;  /* 0x0000004000007945 */ /* 0x000fe20003800000 */
[----:B------:R-:W-:Y:S01]  /*7a90*/  LEA.HI.SX32 R139, R139, R2, 0x1b ;  /* 0x000000028b8b7211 */ /* 0x000fe200078fdaff */
[----:B------:R-:W-:Y:S05]  /*7aa0*/  @!P4 BRA `(.L_x_1723) ;  /* 0x000000100000c947 */ /* 0x000fea0003800000 */
[----:B--2---:R2:W-:Y:S02]  /*7ab0*/  RED.E.ADD.F32.FTZ.RN.STRONG.GPU [R100.64+-0x1200], R49 ;  /* 0xffee00316400798e */ /* 0x0045e4000c10e79c */
.L_x_1723:
[----:B------:R-:W-:Y:S05]  /*7ac0*/  BSYNC B0 ;  /* 0x0000000000007941 */ /* 0x000fea0003800000 */
.L_x_1722:
[----:B------:R-:W4:Y:S01]  /*7ad0*/  LDS R139, [R139.X4+0x2090] ;  /* 0x002090008b8b7984 */ /* 0x000f220000004800 */
[----:B------:R-:W-:Y:S01]  /*7ae0*/  BSSY B0, `(.L_x_1724) ;  /* 0x0000005000007945 */ /* 0x000fe20003800000 */
[C---:B--2---:R-:W-:Y:S02]  /*7af0*/  IADD3 R49, R2.reuse, 0x480, RZ ;  /* 0x0000048002317810 */ /* 0x044fe40007ffe0ff */
[----:B-1-3--:R-:W-:Y:S01]  /*7b00*/  IADD3 R141, R2, 0x500, RZ ;  /* 0x00000500028d7810 */ /* 0x00afe20007ffe0ff */
[----:B------:R-:W-:Y:S05]  /*7b10*/  @!P5 BRA `(.L_x_1725) ;  /* 0x000000100000d947 */ /* 0x000fea0003800000 */
[----:B----4-:R1:W-:Y:S02]  /*7b20*/  RED.E.ADD.F32.FTZ.RN.STRONG.GPU [R100.64+-0x1000], R139 ;  /* 0xfff0008b6400798e */ /* 0x0103e4000c10e79c */
.L_x_1725:
[----:B------:R-:W-:Y:S05]  /*7b30*/  BSYNC B0 ;  /* 0x0000000000007941 */ /* 0x000fea0003800000 */
.L_x_1724:
[----:B------:R-:W-:Y:S01]  /*7b40*/  LEA.HI.SX32 R49, R49, R2, 0x1b ;  /* 0x0000000231317211 */ /* 0x000fe200078fdaff */
[----:B------:R-:W-:Y:S01]  /*7b50*/  BSSY B0, `(.L_x_1726) ;  /* 0x000000d000007945 */ /* 0x000fe20003800000 */
[----:B------:R-:W-:-:S02]  /*7b60*/  ISETP.GE.AND P6, PT, R127, 0x481, PT ;  /* 0x000004817f00780c */ /* 0x000fc40003fc6270 */
[----:B-1--4-:R-:W-:Y:S02]  /*7b70*/  IADD3 R139, R2, 0x580, RZ ;  /* 0x00000580028b7810 */ /* 0x012fe40007ffe0ff */
        /* <DEDUP_REMOVED lines=10> */
.L_x_1727:
[----:B------:R-:W-:Y:S05]  /*7c20*/  BSYNC B0 ;  /* 0x0000000000007941 */ /* 0x000fea0003800000 */
.L_x_1726:
[----:B------:R-:W2:Y:S01]  /*7c30*/  LDS R141, [R141.X4+0x2490] ;  /* 0x002490008d8d7984 */ /* 0x000ea20000004800 */
[----:B------:R-:W-:Y:S01]  /*7c40*/  BSSY B0, `(.L_x_1728) ;  /* 0x0000005000007945 */ /* 0x000fe20003800000 */
[----:B-1----:R-:W-:Y:S02]  /*7c50*/  IADD3 R49, R2, 0x600, RZ ;  /* 0x0000060002317810 */ /* 0x002fe40007ffe0ff */
[----:B------:R-:W-:Y:S01]  /*7c60*/  LEA.HI.SX32 R139, R139, R2, 0x1b ;  /* 0x000000028b8b7211 */ /* 0x000fe200078fdaff */
[----:B------:R-:W-:Y:S05]  /*7c70*/  @!P0 BRA `(.L_x_1729) ;  /* 0x0000001000008947 */ /* 0x000fea0003800000 */
[----:B--2---:R1:W-:Y:S02]  /*7c80*/  RED.E.ADD.F32.FTZ.RN.STRONG.GPU [R100.64+-0xc00], R141 ;  /* 0xfff4008d6400798e */ /* 0x0043e4000c10e79c */
.L_x_1729:
[----:B------:R-:W-:Y:S05]  /*7c90*/  BSYNC B0 ;  /* 0x0000000000007941 */ /* 0x000fea0003800000 */
.L_x_1728:
[----:B------:R-:W3:Y:S01]  /*7ca0*/  LDS R139, [R139.X4+0x2690] ;  /* 0x002690008b8b7984 */ /* 0x000ee20000004800 */
[----:B------:R-:W-:Y:S01]  /*7cb0*/  BSSY B0, `(.L_x_1730) ;  /* 0x0000005000007945 */ /* 0x000fe20003800000 */
[----:B------:R-:W-:-:S02]  /*7cc0*/  IADD3 R127, R2, 0x680, RZ ;  /* 0x00000680027f7810 */ /* 0x000fc40007ffe0ff */
[----:B------:R-:W-:Y:S01]  /*7cd0*/  LEA.HI.SX32 R49, R49, R2, 0x1b ;  /* 0x0000000231317211 */ /* 0x000fe200078fdaff */
[----:B------:R-:W-:Y:S05]  /*7ce0*/  @!P1 BRA `(.L_x_1731) ;  /* 0x0000001000009947 */ /* 0x000fea0003800000 */
[----:B---3--:R3:W-:Y:S02]  /*7cf0*/  RED.E.ADD.F32.FTZ.RN.STRONG.GPU [R100.64+-0xa00], R139 ;  /* 0xfff6008b6400798e */ /* 0x0087e4000c10e79c */
.L_x_1731:
[----:B------:R-:W-:Y:S05]  /*7d00*/  BSYNC B0 ;  /* 0x0000000000007941 */ /* 0x000fea0003800000 */
.L_x_1730:
[----:B------:R-:W4:Y:S01]  /*7d10*/  LDS R49, [R49.X4+0x2890] ;  /* 0x0028900031317984 */ /* 0x000f220000004800 */
[----:B------:R-:W-:Y:S01]  /*7d20*/  BSSY B0, `(.L_x_1732) ;  /* 0x0000005000007945 */ /* 0x000fe20003800000 */
[----:B---3--:R-:W-:Y:S02]  /*7d30*/  IADD3 R139, R2, 0x700, RZ ;  /* 0x00000700028b7810 */ /* 0x008fe40007ffe0ff */
[----:B------:R-:W-:Y:S01]  /*7d40*/  LEA.HI.SX32 R127, R127, R2, 0x1b ;  /* 0x000000027f7f7211 */ /* 0x000fe200078fdaff */
[----:B------:R-:W-:Y:S05]  /*7d50*/  @!P2 BRA `(.L_x_1733) ;  /* 0x000000100000a947 */ /* 0x000fea0003800000 */
[----:B----4-:R3:W-:Y:S02]  /*7d60*/  RED.E.ADD.F32.FTZ.RN.STRONG.GPU [R100.64+-0x800], R49 ;  /* 0xfff800316400798e */ /* 0x0107e4000c10e79c */
.L_x_1733:
[----:B------:R-:W-:Y:S05]  /*7d70*/  BSYNC B0 ;  /* 0x0000000000007941 */ /* 0x000fea0003800000 */
.L_x_1732:
[----:B------:R-:W0:Y:S01]  /*7d80*/  LDS R127, [R127.X4+0x2a90] ;  /* 0x002a90007f7f7984 */ /* 0x000e220000004800 */
[----:B------:R-:W-:Y:S01]  /*7d90*/  BSSY B0, `(.L_x_1734) ;  /* 0x0000005000007945 */ /* 0x000fe20003800000 */
[----:B---34-:R-:W-:Y:S02]  /*7da0*/  IADD3 R49, R2, 0x780, RZ ;  /* 0x0000078002317810 */ /* 0x018fe40007ffe0ff */
[----:B------:R-:W-:Y:S01]  /*7db0*/  LEA.HI.SX32 R139, R139, R2, 0x1b ;  /* 0x000000028b8b7211 */ /* 0x000fe200078fdaff */
[----:B------:R-:W-:Y:S05]  /*7dc0*/  @!P3 BRA `(.L_x_1735) ;  /* 0x000000100000b947 */ /* 0x000fea0003800000 */
[----:B0-----:R0:W-:Y:S02]  /*7dd0*/  RED.E.ADD.F32.FTZ.RN.STRONG.GPU [R100.64+-0x600], R127 ;  /* 0xfffa007f6400798e */ /* 0x0011e4000c10e79c */
.L_x_1735:
[----:B------:R-:W-:Y:S05]  /*7de0*/  BSYNC B0 ;  /* 0x0000000000007941 */ /* 0x000fea0003800000 */
.L_x_1734:
[----:B------:R-:W3:Y:S01]  /*7df0*/  LDS R139, [R139.X4+0x2c90] ;  /* 0x002c90008b8b7984 */ /* 0x000ee20000004800 */
[----:B------:R-:W-:Y:S01]  /*7e00*/  BSSY B0, `(.L_x_1736) ;  /* 0x0000004000007945 */ /* 0x000fe20003800000 */
[----:B------:R-:W-:Y:S01]  /*7e10*/  LEA.HI.SX32 R49, R49, R2, 0x1b ;  /* 0x0000000231317211 */ /* 0x000fe200078fdaff */
[----:B------:R-:W-:Y:S05]  /*7e20*/  @!P4 BRA `(.L_x_1737) ;  /* 0x000000100000c947 */ /* 0x000fea0003800000 */
[----:B---3--:R3:W-:Y:S02]  /*7e30*/  RED.E.ADD.F32.FTZ.RN.STRONG.GPU [R100.64+-0x400], R139 ;  /* 0xfffc008b6400798e */ /* 0x0087e4000c10e79c */
.L_x_1737:
[----:B------:R-:W-:Y:S05]  /*7e40*/  BSYNC B0 ;  /* 0x0000000000007941 */ /* 0x000fea0003800000 */
.L_x_1736:
[----:B------:R-:W4:Y:S01]  /*7e50*/  LDS R49, [R49.X4+0x2e90] ;  /* 0x002e900031317984 */ /* 0x000f220000004800 */
[----:B------:R-:W-:Y:S01]  /*7e60*/  BSSY B0, `(.L_x_1738) ;  /* 0x0000003000007945 */ /* 0x000fe20003800000 */
[----:B------:R-:W-:Y:S05]  /*7e70*/  @!P5 BRA `(.L_x_1739) ;  /* 0x000000100000d947 */ /* 0x000fea0003800000 */
[----:B----4-:R4:W-:Y:S02]  /*7e80*/  RED.E.ADD.F32.FTZ.RN.STRONG.GPU [R100.64+-0x200], R49 ;  /* 0xfffe00316400798e */ /* 0x0109e4000c10e79c */
.L_x_1739:
[----:B------:R-:W-:Y:S05]  /*7e90*/  BSYNC B0 ;  /* 0x0000000000007941 */ /* 0x000fea0003800000 */
.L_x_1738:
[----:B01-34-:R-:W0:Y:S01]  /*7ea0*/  SHFL.DOWN PT, R101, R48, 0x1, 0x1f ;  /* 0x08201f0030657f89 */ /* 0x01be2200000e0000 */
[----:B------:R-:W-:Y:S01]  /*7eb0*/  ISETP.GT.AND P0, PT, R3, 0x1e, PT ;  /* 0x0000001e0300780c */ /* 0x000fe20003f04270 */
[----:B------:R-:W-:Y:S01]  /*7ec0*/  FMUL.FTZ R100, R97, R116 ;  /* 0x0000007461647220 */ /* 0x000fe20000410000 */
[----:B------:R-:W-:Y:S01]  /*7ed0*/  ISETP.NE.AND P1, PT, R3, RZ, PT ;  /* 0x000000ff0300720c */ /* 0x000fe20003f25270 */
[----:B------:R-:W1:Y:S01]  /*7ee0*/  SHFL.DOWN PT, R49, R52, 0x1, 0x1f ;  /* 0x08201f0034317f89 */ /* 0x000e6200000e0000 */
[----:B------:R-:W-:Y:S01]  /*7ef0*/  ISETP.NE.AND P2, PT, R2, RZ, PT ;  /* 0x000000ff0200720c */ /* 0x000fe20003f45270 */
[----:B------:R-:W-:Y:S01]  /*7f00*/  FMUL.FTZ R100, R53, R100 ;  /* 0x0000006435647220 */ /* 0x000fe20000410000 */
[----:B------:R-:W-:Y:S01]  /*7f10*/  BSSY B0, `(.L_x_1740) ;  /* 0x000006c000007945 */ /* 0x000fe20003800000 */
[----:B------:R-:W-:-:S02]  /*7f20*/  FADD.FTZ R69, R108, R69 ;  /* 0x000000456c457221 */ /* 0x000fc40000010000 */
[----:B------:R-:W-:Y:S02]  /*7f30*/  FFMA.FTZ R99, R99, R116, R100 ;  /* 0x0000007463637223 */ /* 0x000fe40000010064 */
[----:B------:R-:W-:Y:S02]  /*7f40*/  FMUL.FTZ R100, R97, R118 ;  /* 0x0000007661647220 */ /* 0x000fe40000410000 */
[----:B------:R-:W-:Y:S02]  /*7f50*/  FADD.FTZ R92, R99, R92 ;  /* 0x0000005c635c7221 */ /* 0x000fe40000010000 */
[----:B------:R-:W-:Y:S02]  /*7f60*/  FMUL.FTZ R100, R109, R100 ;  /* 0x000000646d647220 */ /* 0x000fe40000410000 */
[----:B------:R-:W-:Y:S02]  /*7f70*/  FADD.FTZ R96, R159, R96 ;  /* 0x000000609f607221 */ /* 0x000fe40000010000 */
[----:B------:R-:W-:-:S02]  /*7f80*/  FFMA.FTZ R113, R113, R118, R100 ;  /* 0x0000007671717223 */ /* 0x000fc40000010064 */
[----:B------:R-:W-:Y:S02]  /*7f90*/  FMUL.FTZ R100, R97, R120 ;  /* 0x0000007861647220 */ /* 0x000fe40000410000 */
[----:B0-----:R-:W-:Y:S02]  /*7fa0*/  @!P0 FADD.FTZ R48, R48, R101 ;  /* 0x0000006530308221 */ /* 0x001fe40000010000 */
[----:B------:R-:W-:Y:S02]  /*7fb0*/  FMUL.FTZ R100, R117, R100 ;  /* 0x0000006475647220 */ /* 0x000fe40000410000 */
[----:B-1----:R-:W-:Y:S01]  /*7fc0*/  @!P0 FADD.FTZ R52, R52, R49 ;  /* 0x0000003134348221 */ /* 0x002fe20000010000 */
[----:B------:R-:W0:Y:S01]  /*7fd0*/  SHFL.DOWN PT, R101, R48, 0x2, 0x1f ;  /* 0x08401f0030657f89 */ /* 0x000e2200000e0000 */
[----:B------:R-:W-:Y:S01]  /*7fe0*/  ISETP.GT.AND P0, PT, R3, 0x1d, PT ;  /* 0x0000001d0300780c */ /* 0x000fe20003f04270 */
[----:B------:R-:W-:Y:S02]  /*7ff0*/  FFMA.FTZ R129, R129, R120, R100 ;  /* 0x0000007881817223 */ /* 0x000fe40000010064 */
[----:B------:R-:W1:Y:S01]  /*8000*/  SHFL.DOWN PT, R49, R52, 0x2, 0x1f ;  /* 0x08401f0034317f89 */ /* 0x000e6200000e0000 */
[----:B------:R-:W-:-:S02]  /*8010*/  FMUL.FTZ R100, R97, R111 ;  /* 0x0000006f61647220 */ /* 0x000fc40000410000 */
[----:B------:R-:W-:Y:S02]  /*8020*/  FADD.FTZ R68, R137, R68 ;  /* 0x0000004489447221 */ /* 0x000fe40000010000 */
[----:B------:R-:W-:Y:S02]  /*8030*/  FMUL.FTZ R100, R121, R100 ;  /* 0x0000006479647220 */ /* 0x000fe40000410000 */
[----:B------:R-:W-:Y:S02]  /*8040*/  FADD.FTZ R95, R132, R95 ;  /* 0x0000005f845f7221 */ /* 0x000fe40000010000 */
[----:B------:R-:W-:Y:S02]  /*8050*/  FFMA.FTZ R111, R164, R111, R100 ;  /* 0x0000006fa46f7223 */ /* 0x000fe40000010064 */
[----:B------:R-:W-:Y:S02]  /*8060*/  FMUL.FTZ R100, R97, R103 ;  /* 0x0000006761647220 */ /* 0x000fe40000410000 */
[----:B------:R-:W-:-:S02]  /*8070*/  FADD.FTZ R94, R135, R94 ;  /* 0x0000005e875e7221 */ /* 0x000fc40000010000 */
[----:B------:R-:W-:Y:S02]  /*8080*/  FMUL.FTZ R100, R51, R100 ;  /* 0x0000006433647220 */ /* 0x000fe40000410000 */
[----:B------:R-:W-:Y:S02]  /*8090*/  FADD.FTZ R70, R107, R70 ;  /* 0x000000466b467221 */ /* 0x000fe40000010000 */
[----:B------:R-:W-:Y:S02]  /*80a0*/  FFMA.FTZ R103, R60, R103, R100 ;  /* 0x000000673c677223 */ /* 0x000fe40000010064 */
        /* <DEDUP_REMOVED lines=22> */
[----:B------:R-:W-:Y:S02]  /*8210*/  FMUL.FTZ R49, R97, R134 ;  /* 0x0000008661317220 */ /* 0x000fe40000410000 */
[----:B------:R-:W1:Y:S01]  /*8220*/  SHFL.DOWN PT, R101, R52, 0x8, 0x1f ;  /* 0x09001f0034657f89 */ /* 0x000e6200000e0000 */
[----:B------:R-:W-:Y:S02]  /*8230*/  FADD.FTZ R84, R103, R84 ;  /* 0x0000005467547221 */ /* 0x000fe40000010000 */
[----:B------:R-:W-:Y:S02]  /*8240*/  FMUL.FTZ R49, R110, R49 ;  /* 0x000000316e317220 */ /* 0x000fe40000410000 */
[----:B------:R-:W-:-:S02]  /*8250*/  FADD.FTZ R80, R59, R80 ;  /* 0x000000503b507221 */ /* 0x000fc40000010000 */
[----:B------:R-:W-:Y:S02]  /*8260*/  FFMA.FTZ R112, R112, R134, R49 ;  /* 0x0000008670707223 */ /* 0x000fe40000010031 */
[----:B------:R-:W-:Y:S02]  /*8270*/  FMUL.FTZ R49, R97, R136 ;  /* 0x0000008861317220 */ /* 0x000fe40000410000 */
[----:B------:R-:W-:Y:S02]  /*8280*/  FADD.FTZ R91, R112, R91 ;  /* 0x0000005b705b7221 */ /* 0x000fe40000010000 */
[----:B------:R-:W-:-:S04]  /*8290*/  FMUL.FTZ R49, R140, R49 ;  /* 0x000000318c317220 */ /* 0x000fc80000410000 */
[----:B------:R-:W-:Y:S02]  /*82a0*/  FFMA.FTZ R136, R123, R136, R49 ;  /* 0x000000887b887223 */ /* 0x000fe40000010031 */
[-C--:B------:R-:W-:Y:S02]  /*82b0*/  FMUL.FTZ R49, R97, R138.reuse ;  /* 0x0000008a61317220 */ /* 0x080fe40000410000 */
[----:B0-----:R-:W-:Y:S02]  /*82c0*/  @!P0 FADD.FTZ R48, R48, R127 ;  /* 0x0000007f30308221 */ /* 0x001fe40000010000 */
[----:B------:R-:W-:Y:S02]  /*82d0*/  FMUL.FTZ R49, R142, R49 ;  /* 0x000000318e317220 */ /* 0x000fe40000410000 */
[----:B-1----:R-:W-:Y:S01]  /*82e0*/  @!P0 FADD.FTZ R52, R52, R101 ;  /* 0x0000006534348221 */ /* 0x002fe20000010000 */
[----:B------:R-:W0:Y:S01]  /*82f0*/  SHFL.DOWN PT, R99, R48, 0x10, 0x1f ;  /* 0x0a001f0030637f89 */ /* 0x000e2200000e0000 */
[----:B------:R-:W-:Y:S01]  /*8300*/  ISETP.GT.AND P0, PT, R3, 0xf, PT ;  /* 0x0000000f0300780c */ /* 0x000fe20003f04270 */
[----:B------:R-:W-:-:S02]  /*8310*/  FFMA.FTZ R138, R131, R138, R49 ;  /* 0x0000008a838a7223 */ /* 0x000fc40000010031 */
[----:B------:R-:W1:Y:S01]  /*8320*/  SHFL.DOWN PT, R53, R52, 0x10, 0x1f ;  /* 0x0a001f0034357f89 */ /* 0x000e6200000e0000 */
[-C--:B------:R-:W-:Y:S02]  /*8330*/  FMUL.FTZ R49, R97, R102.reuse ;  /* 0x0000006661317220 */ /* 0x080fe40000410000 */
[----:B------:R-:W-:Y:S02]  /*8340*/  FADD.FTZ R89, R136, R89 ;  /* 0x0000005988597221 */ /* 0x000fe40000010000 */
[----:B------:R-:W-:Y:S02]  /*8350*/  FMUL.FTZ R49, R154, R49 ;  /* 0x000000319a317220 */ /* 0x000fe40000410000 */
[----:B------:R-:W-:Y:S02]  /*8360*/  FADD.FTZ R87, R138, R87 ;  /* 0x000000578a577221 */ /* 0x000fe40000010000 */
[----:B------:R-:W-:Y:S02]  /*8370*/  FFMA.FTZ R102, R133, R102, R49 ;  /* 0x0000006685667223 */ /* 0x000fe40000010031 */
[----:B------:R-:W-:-:S02]  /*8380*/  FMUL.FTZ R49, R97, R104 ;  /* 0x0000006861317220 */ /* 0x000fc40000410000 */
[----:B------:R-:W-:Y:S02]  /*8390*/  FADD.FTZ R85, R102, R85 ;  /* 0x0000005566557221 */ /* 0x000fe40000010000 */
[----:B------:R-:W-:-:S04]  /*83a0*/  FMUL.FTZ R49, R54, R49 ;  /* 0x0000003136317220 */ /* 0x000fc80000410000 */
[----:B------:R-:W-:Y:S02]  /*83b0*/  FFMA.FTZ R104, R61, R104, R49 ;  /* 0x000000683d687223 */ /* 0x000fe40000010031 */
[----:B0-----:R-:W-:Y:S02]  /*83c0*/  @!P0 FADD.FTZ R48, R48, R99 ;  /* 0x0000006330308221 */ /* 0x001fe40000010000 */
[----:B------:R-:W-:Y:S02]  /*83d0*/  FADD.FTZ R83, R104, R83 ;  /* 0x0000005368537221 */ /* 0x000fe40000010000 */
[----:B-1----:R-:W-:Y:S01]  /*83e0*/  @!P0 FADD.FTZ R52, R52, R53 ;  /* 0x0000003534348221 */ /* 0x002fe20000010000 */
[----:B------:R-:W-:Y:S01]  /*83f0*/  MOV R53, R48 ;  /* 0x0000003000357202 */ /* 0x000fe20000000f00 */
[C---:B------:R-:W-:Y:S02]  /*8400*/  FMUL.FTZ R48, R97.reuse, R105 ;  /* 0x0000006961307220 */ /* 0x040fe40000410000 */
[----:B------:R-:W-:-:S02]  /*8410*/  FMUL.FTZ R97, R97, R106 ;  /* 0x0000006a61617220 */ /* 0x000fc40000410000 */
[----:B------:R-:W-:Y:S01]  /*8420*/  FMUL.FTZ R48, R57, R48 ;  /* 0x0000003039307220 */ /* 0x000fe20000410000 */
[----:B------:R0:W-:Y:S01]  /*8430*/  @!P1 STS.64 [R4.X8+0x3198], R52 ;  /* 0x0031983404009388 */ /* 0x0001e20000008a00 */
[----:B------:R-:W-:Y:S02]  /*8440*/  FMUL.FTZ R97, R58, R97 ;  /* 0x000000613a617220 */ /* 0x000fe40000410000 */
[----:B------:R-:W-:Y:S02]  /*8450*/  FFMA.FTZ R105, R62, R105, R48 ;  /* 0x000000693e697223 */ /* 0x000fe40000010030 */
[----:B------:R-:W-:Y:S02]  /*8460*/  FFMA.FTZ R106, R63, R106, R97 ;  /* 0x0000006a3f6a7223 */ /* 0x000fe40000010061 */
[----:B------:R-:W-:Y:S02]  /*8470*/  FADD.FTZ R82, R105, R82 ;  /* 0x0000005269527221 */ /* 0x000fe40000010000 */
[----:B------:R-:W-:Y:S01]  /*8480*/  FADD.FTZ R81, R106, R81 ;  /* 0x000000516a517221 */ /* 0x000fe20000010000 */
[----:B------:R-:W-:Y:S06]  /*8490*/  BAR.SYNC.DEFER_BLOCKING 0x0 ;  /* 0x0000000000007b1d */ /* 0x000fec0000010000 */
[----:B------:R-:W-:Y:S05]  /*84a0*/  @P2 BRA `(.L_x_1741) ;  /* 0x0000012000002947 */ /* 0x000fea0003800000 */
[----:B0-----:R-:W-:Y:S01]  /*84b0*/  ULDC UR18, c[0x0][0x174] ;  /* 0x00005d0000127ab9 */ /* 0x001fe20000000800 */
[----:B------:R-:W0:Y:S01]  /*84c0*/  LDS.128 R48, [0x31a0] ;  /* 0x0031a000ff307984 */ /* 0x000e220000000c00 */
[----:B------:R-:W-:-:S02]  /*84d0*/  UISETP.NE.AND UP0, UPT, UR37, UR18, UPT ;  /* 0x000000122500728c */ /* 0x000fc4000bf05270 */
[----:B------:R-:W-:Y:S01]  /*84e0*/  USHF.L.U32 UR18, UR7, 0x2, URZ ;  /* 0x0000000207127899 */ /* 0x000fe2000800063f */
[----:B------:R-:W1:Y:S03]  /*84f0*/  LDS.64 R54, [0x31b0] ;  /* 0x0031b000ff367984 */ /* 0x000e660000000a00 */
[----:B------:R-:W-:-:S13]  /*8500*/  PLOP3.LUT P0, PT, PT, PT, UP0, 0x80, 0x0 ;  /* 0x000000000000781c */ /* 0x000fda0003f0f008 */
[----:B------:R-:W3:Y:S04]  /*8510*/  @P0 LDS R58, [UR18+0x51e0] ;  /* 0x0051e012ff3a0984 */ /* 0x000ee80008000800 */
[----:B------:R-:W4:Y:S01]  /*8520*/  @P0 LDS R57, [UR18+0x4de0] ;  /* 0x004de012ff390984 */ /* 0x000f220008000800 */
[----:B0-----:R-:W-:Y:S02]  /*8530*/  FADD.FTZ R56, R53, R49 ;  /* 0x0000003135387221 */ /* 0x001fe40000010000 */
[----:B------:R-:W-:Y:S02]  /*8540*/  FADD.FTZ R49, R52, R48 ;  /* 0x0000003034317221 */ /* 0x000fe40000010000 */
[----:B------:R-:W-:Y:S02]  /*8550*/  FADD.FTZ R56, R51, R56 ;  /* 0x0000003833387221 */ /* 0x000fe40000010000 */
[----:B------:R-:W-:-:S02]  /*8560*/  FADD.FTZ R49, R50, R49 ;  /* 0x0000003132317221 */ /* 0x000fc40000010000 */
[----:B-1----:R-:W-:Y:S02]  /*8570*/  FADD.FTZ R53, R56, R55 ;  /* 0x0000003738357221 */ /* 0x002fe40000010000 */
[----:B------:R-:W-:Y:S02]  /*8580*/  FADD.FTZ R52, R49, R54 ;  /* 0x0000003631347221 */ /* 0x000fe40000010000 */
[----:B---3--:R-:W-:Y:S02]  /*8590*/  @P0 FADD.FTZ R53, R53, R58 ;  /* 0x0000003a35350221 */ /* 0x008fe40000010000 */
[----:B----4-:R-:W-:-:S03]  /*85a0*/  @P0 FADD.FTZ R52, R52, R57 ;  /* 0x0000003934340221 */ /* 0x010fc60000010000 */
[----:B------:R0:W-:Y:S04]  /*85b0*/  STS [UR18+0x51e0], R53 ;  /* 0x0051e035ff007988 */ /* 0x0001e80008000812 */
[----:B------:R0:W-:Y:S02]  /*85c0*/  STS [UR18+0x4de0], R52 ;  /* 0x004de034ff007988 */ /* 0x0001e40008000812 */
.L_x_1741:
[----:B0-----:R-:W-:Y:S05]  /*85d0*/  BSYNC B0 ;  /* 0x0000000000007941 */ /* 0x001fea0003800000 */
.L_x_1740:
[----:B------:R-:W-:Y:S02]  /*85e0*/  UIADD3 UR7, UR7, 0x1, URZ ;  /* 0x0000000107077890 */ /* 0x000fe4000fffe03f */
[----:B------:R-:W-:Y:S02]  /*85f0*/  ULDC UR18, c[0x0][0x16c] ;  /* 0x00005b0000127ab9 */ /* 0x000fe40000000800 */
[----:B------:R-:W-:Y:S02]  /*8600*/  UISETP.GE.AND UP0, UPT, UR7, UR18, UPT ;  /* 0x000000120700728c */ /* 0x000fe4000bf06270 */
[----:B------:R-:W-:-:S04]  /*8610*/  UIADD3 UR8, UP1, UR8, 0x1, URZ ;  /* 0x0000000108087890 */ /* 0x000fc8000ff3e03f */
[----:B------:R-:W-:Y:S01]  /*8620*/  PLOP3.LUT P0, PT, PT, PT, UP0, 0x80, 0x0 ;  /* 0x000000000000781c */ /* 0x000fe20003f0f008 */
[----:B------:R-:W-:-:S12]  /*8630*/  UIADD3.X UR9, URZ, UR9, URZ, UP1, !UPT ;  /* 0x000000093f097290 */ /* 0x000fd80008ffe43f */
[----:B--2---:R-:W-:Y:S01]  /*8640*/  @P0 CALL.REL.NOINC `(.L_x_1694) ;  /* 0x0000001000000944 */ /* 0x004fe20003c00000 */
[----:B------:R-:W-:Y:S05]  /*8650*/  BRA `(.L_x_1742) ;  /* 0xffffc5f000007947 */ /* 0x000fea000383ffff */
.L_x_1694:
[----:B------:R-:W-:Y:S01]  /*8660*/  BAR.SYNC.DEFER_BLOCKING 0x0 ;  /* 0x0000000000007b1d */ /* 0x000fe20000010000 */
[----:B------:R-:W-:-:S05]  /*8670*/  F2FP.BF16.PACK_AB R72, R71, R72 ;  /* 0x000000484748723e */ /* 0x000fca00000010ff */
[----:B------:R-:W-:Y:S01]  /*8680*/  ULDC.64 UR18, c[0x0][0x2d8] ;  /* 0x0000b60000127ab9 */ /* 0x000fe20000000a00 */
[----:B------:R-:W2:Y:S04]  /*8690*/  LDG.E.128 R12, [R146.64] ;  /* 0x0000001c920c7981 */ /* 0x000ea8000c1e1d00 */
[----:B------:R-:W3:Y:S01]  /*86a0*/  LDG.E.128 R16, [R146.64+0x200] ;  /* 0x0002001c92107981 */ /* 0x000ee2000c1e1d00 */
[----:B------:R-:W-:Y:S02]  /*86b0*/  UIMAD UR7, UR40, UR18, URZ ;  /* 0x00000012280772a4 */ /* 0x000fe4000f8e023f */
[----:B------:R-:W-:Y:S02]  /*86c0*/  UIMAD.WIDE.U32 UR8, UR39, UR18, UR16 ;  /* 0x00000012270872a5 */ /* 0x000fe4000f8e0010 */
[----:B------:R-:W-:-:S02]  /*86d0*/  UIMAD UR7, UR39, UR19, UR7 ;  /* 0x00000013270772a4 */ /* 0x000fc4000f8e0207 */
[----:B------:R-:W-:Y:S02]  /*86e0*/  UIADD3 UR31, UP1, UR31, -0x1000, URZ ;  /* 0xfffff0001f1f7890 */ /* 0x000fe4000ff3e03f */
[----:B------:R-:W-:Y:S02]  /*86f0*/  ULDC.64 UR18, c[0x0][0x2e0] ;  /* 0x0000b80000127ab9 */ /* 0x000fe40000000a00 */
[----:B------:R-:W-:Y:S02]  /*8700*/  UIADD3 UR9, UR9, UR7, URZ ;  /* 0x0000000709097290 */ /* 0x000fe4000fffe03f */
[----:B------:R-:W-:Y:S02]  /*8710*/  UIMAD UR7, UR25, UR18, URZ ;  /* 0x00000012190772a4 */ /* 0x000fe4000f8e023f */
[----:B------:R-:W-:Y:S02]  /*8720*/  UIMAD.WIDE.U32 UR8, UR24, UR18, UR8 ;  /* 0x00000012180872a5 */ /* 0x000fe4000f8e0008 */
[----:B------:R-:W-:-:S02]  /*8730*/  UIMAD UR7, UR24, UR19, UR7 ;  /* 0x00000013180772a4 */ /* 0x000fc4000f8e0207 */
[----:B------:R-:W-:Y:S02]  /*8740*/  UIADD3 UR35, UP2, UR35, -0x1000, URZ ;  /* 0xfffff00023237890 */ /* 0x000fe4000ff5e03f */
[----:B------:R-:W-:Y:S02]  /*8750*/  ULDC.64 UR18, c[0x0][0x330] ;  /* 0x0000cc0000127ab9 */ /* 0x000fe40000000a00 */
[----:B------:R-:W-:Y:S02]  /*8760*/  UIADD3 UR9, UR9, UR7, URZ ;  /* 0x0000000709097290 */ /* 0x000fe4000fffe03f */
[----:B------:R-:W-:Y:S02]  /*8770*/  ULEA UR7, UP0, UR8, UR18, 0x1 ;  /* 0x0000001208077291 */ /* 0x000fe4000f80083f */
[----:B------:R-:W-:Y:S02]  /*8780*/  UIADD3 UR33, UP3, UR33, -0x1000, URZ ;  /* 0xfffff00021217890 */ /* 0x000fe4000ff7e03f */
[----:B------:R-:W-:-:S02]  /*8790*/  ULEA.HI.X UR8, UR8, UR19, UR9, 0x1, UP0 ;  /* 0x0000001308087291 */ /* 0x000fc400080f0c09 */
[----:B------:R-:W-:Y:S02]  /*87a0*/  UIADD3 UR27, UP4, UR27, -0x1000, URZ ;  /* 0xfffff0001b1b7890 */ /* 0x000fe4000ff9e03f */
[----:B------:R-:W-:Y:S02]  /*87b0*/  ULDC.64 UR18, c[0x0][0x300] ;  /* 0x0000c00000127ab9 */ /* 0x000fe40000000a00 */
[----:B------:R-:W-:Y:S02]  /*87c0*/  UIADD3 UR6, UR6, 0x1, URZ ;  /* 0x0000000106067890 */ /* 0x000fe4000fffe03f */
[----:B------:R-:W-:Y:S02]  /*87d0*/  UIADD3.X UR32, UR32, -0x1, URZ, UP1, !UPT ;  /* 0xffffffff20207890 */ /* 0x000fe40008ffe43f */
[----:B------:R-:W-:Y:S02]  /*87e0*/  UIADD3.X UR36, UR36, -0x1, URZ, UP2, !UPT ;  /* 0xffffffff24247890 */ /* 0x000fe400097fe43f */
[----:B------:R-:W-:-:S02]  /*87f0*/  UIADD3.X UR34, UR34, -0x1, URZ, UP3, !UPT ;  /* 0xffffffff22227890 */ /* 0x000fc40009ffe43f */
[----:B------:R-:W-:Y:S01]  /*8800*/  UIADD3.X UR30, UR30, -0x1, URZ, UP4, !UPT ;  /* 0xffffffff1e1e7890 */ /* 0x000fe2000a7fe43f */
[----:B--2---:R-:W-:Y:S04]  /*8810*/  STS.128 [R6.X16], R12 ;  /* 0x0000000c06007388 */ /* 0x004fe8000000cc00 */
[----:B---3--:R-:W-:Y:S01]  /*8820*/  STS.128 [R6.X16+0x200], R16 ;  /* 0x0002001006007388 */ /* 0x008fe2000000cc00 */
[----:B------:R-:W-:-:S06]  /*8830*/  NOP ;  /* 0x0000000000007918 */ /* 0x000fcc0000000000 */
[----:B------:R-:W1:Y:S02]  /*8840*/  LDS.128 R20, [R8.X16] ;  /* 0x0000000008147984 */ /* 0x000e64000000cc00 */
[--C-:B-1----:R-:W-:Y:S02]  /*8850*/  PRMT R9, RZ, 0x5410, R20.reuse ;  /* 0x00005410ff097816 */ /* 0x102fe40000000014 */
        /* <DEDUP_REMOVED lines=12> */
[----:B------:R-:W-:-:S04]  /*8920*/  @!P3 FMUL.FTZ R14, R20, -1.4426950216293334961 ;  /* 0xbfb8aa3b140eb820 */ /* 0x000fc80000410000 */
[----:B------:R-:W1:Y:S01]  /*8930*/  @!P1 MUFU.EX2 R12, R12 ;  /* 0x0000000c000c9308 */ /* 0x000e620000000800 */
[----:B------:R-:W-:Y:S02]  /*8940*/  @!P0 FMUL.FTZ R15, R9, -1.4426950216293334961 ;  /* 0xbfb8aa3b090f8820 */ /* 0x000fe40000410000 */
[----:B------:R-:W2:Y:S01]  /*8950*/  LDS.128 R8, [R8.X16+0x10] ;  /* 0x0000100008087984 */ /* 0x000ea2000000cc00 */
[----:B------:R-:W-:-:S04]  /*8960*/  @!P2 FMUL.FTZ R16, R21, -1.4426950216293334961 ;  /* 0xbfb8aa3b1510a820 */ /* 0x000fc80000410000 */
[----:B------:R-:W3:Y:S01]  /*8970*/  @!P3 MUFU.EX2 R14, R14 ;  /* 0x0000000e000eb308 */ /* 0x000ee20000000800 */
[----:B-1----:R-:W-:Y:S01]  /*8980*/  @!P1 FADD.FTZ R13, R12, 1 ;  /* 0x3f8000000c0d9421 */ /* 0x002fe20000010000 */
[----:B------:R-:W-:-:S06]  /*8990*/  PRMT R12, RZ, 0x5410, R22 ;  /* 0x00005410ff0c7816 */ /* 0x000fcc0000000016 */
[----:B------:R-:W1:Y:S01]  /*89a0*/  @!P0 MUFU.EX2 R15, R15 ;  /* 0x0000000f000f8308 */ /* 0x000e620000000800 */
[----:B------:R-:W-:Y:S01]  /*89b0*/  PRMT R22, RZ, 0x7610, R22 ;  /* 0x00007610ff167816 */ /* 0x000fe20000000016 */
[----:B------:R-:W-:Y:S02]  /*89c0*/  FADD.FTZ R19, R12, UR5 ;  /* 0x000000050c137e21 */ /* 0x000fe40008010000 */
[----:B---3--:R-:W-:-:S04]  /*89d0*/  @!P3 FADD.FTZ R12, R14, 1 ;  /* 0x3f8000000e0cb421 */ /* 0x008fc80000010000 */
[----:B------:R3:W4:Y:S01]  /*89e0*/  @!P1 MUFU.RCP R18, R13 ;  /* 0x0000000d00129308 */ /* 0x0007220000001000 */
[----:B------:R-:W-:Y:S01]  /*89f0*/  BAR.SYNC.DEFER_BLOCKING 0x0 ;  /* 0x0000000000007b1d */ /* 0x000fe20000010000 */
[----:B------:R-:W-:Y:S01]  /*8a00*/  FSETP.GTU.FTZ.AND P6, PT, R19, 20, PT ;  /* 0x41a000001300780b */ /* 0x000fe20003fdc000 */
[----:B------:R-:W-:-:S05]  /*8a10*/  FADD.FTZ R22, R22, UR5 ;  /* 0x0000000516167e21 */ /* 0x000fca0008010000 */
[----:B------:R5:W0:Y:S01]  /*8a20*/  @!P3 MUFU.RCP R17, R12 ;  /* 0x0000000c0011b308 */ /* 0x000a220000001000 */
[----:B-1----:R-:W-:Y:S01]  /*8a30*/  @!P0 FADD.FTZ R15, R15, 1 ;  /* 0x3f8000000f0f8421 */ /* 0x002fe20000010000 */
[----:B------:R-:W-:-:S05]  /*8a40*/  FSETP.GTU.FTZ.AND P5, PT, R22, 20, PT ;  /* 0x41a000001600780b */ /* 0x000fca0003fbc000 */
[----:B---3--:R-:W-:Y:S01]  /*8a50*/  @!P6 FMUL.FTZ R13, R19, -1.4426950216293334961 ;  /* 0xbfb8aa3b130de820 */ /* 0x008fe20000410000 */
[----:B------:R-:W1:Y:S01]  /*8a60*/  @!P2 MUFU.EX2 R16, R16 ;  /* 0x000000100010a308 */ /* 0x000e620000000800 */
[--C-:B-----5:R-:W-:Y:S01]  /*8a70*/  PRMT R12, RZ, 0x5410, R23.reuse ;  /* 0x00005410ff0c7816 */ /* 0x120fe20000000017 */
[----:B----4-:R-:W-:Y:S01]  /*8a80*/  @!P1 FMUL.FTZ R81, R81, R18 ;  /* 0x0000001251519220 */ /* 0x010fe20000410000 */
[--C-:B--2---:R-:W-:Y:S02]  /*8a90*/  PRMT R14, RZ, 0x5410, R8.reuse ;  /* 0x00005410ff0e7816 */ /* 0x104fe40000000008 */
[----:B------:R-:W-:Y:S01]  /*8aa0*/  PRMT R8, RZ, 0x7610, R8 ;  /* 0x00007610ff087816 */ /* 0x000fe20000000008 */
[----:B------:R-:W-:Y:S01]  /*8ab0*/  FADD.FTZ R21, R12, UR5 ;  /* 0x000000050c157e21 */ /* 0x000fe20008010000 */
[----:B------:R-:W-:Y:S01]  /*8ac0*/  PRMT R23, RZ, 0x7610, R23 ;  /* 0x00007610ff177816 */ /* 0x000fe20000000017 */
[----:B0-----:R-:W-:Y:S01]  /*8ad0*/  @!P3 FMUL.FTZ R82, R82, R17 ;  /* 0x000000115252b220 */ /* 0x001fe20000410000 */
[----:B------:R0:W2:Y:S01]  /*8ae0*/  @!P0 MUFU.RCP R20, R15 ;  /* 0x0000000f00148308 */ /* 0x0000a20000001000 */
[----:B------:R-:W-:Y:S01]  /*8af0*/  FADD.FTZ R17, R8, UR5 ;  /* 0x0000000508117e21 */ /* 0x000fe20008010000 */
[----:B------:R-:W-:Y:S01]  /*8b00*/  FSETP.GTU.FTZ.AND P4, PT, R21, 20, PT ;  /* 0x41a000001500780b */ /* 0x000fe20003f9c000 */
[----:B------:R-:W-:-:S02]  /*8b10*/  FADD.FTZ R23, R23, UR5 ;  /* 0x0000000517177e21 */ /* 0x000fc40008010000 */
[----:B------:R-:W-:Y:S02]  /*8b20*/  @!P5 FMUL.FTZ R12, R22, -1.4426950216293334961 ;  /* 0xbfb8aa3b160cd820 */ /* 0x000fe40000410000 */
[----:B-1----:R-:W-:Y:S01]  /*8b30*/  @!P2 FADD.FTZ R16, R16, 1 ;  /* 0x3f8000001010a421 */ /* 0x002fe20000010000 */
[----:B------:R-:W1:Y:S01]  /*8b40*/  @!P6 MUFU.EX2 R13, R13 ;  /* 0x0000000d000de308 */ /* 0x000e620000000800 */
[----:B0-----:R-:W-:Y:S01]  /*8b50*/  FADD.FTZ R15, R14, UR5 ;  /* 0x000000050e0f7e21 */ /* 0x001fe20008010000 */
[----:B------:R-:W-:-:S04]  /*8b60*/  FSETP.GTU.FTZ.AND P3, PT, R23, 20, PT ;  /* 0x41a000001700780b */ /* 0x000fc80003f7c000 */
[----:B------:R-:W-:Y:S01]  /*8b70*/  FSETP.GTU.FTZ.AND P1, PT, R15, 20, PT ;  /* 0x41a000000f00780b */ /* 0x000fe20003f3c000 */
[----:B------:R-:W-:Y:S01]  /*8b80*/  @!P4 FMUL.FTZ R8, R21, -1.4426950216293334961 ;  /* 0xbfb8aa3b1508c820 */ /* 0x000fe20000410000 */
[----:B------:R-:W0:Y:S01]  /*8b90*/  @!P2 MUFU.RCP R19, R16 ;  /* 0x000000100013a308 */ /* 0x000e220000001000 */
[----:B--2---:R-:W-:Y:S01]  /*8ba0*/  @!P0 FMUL.FTZ R83, R83, R20 ;  /* 0x0000001453538220 */ /* 0x004fe20000410000 */
[----:B------:R-:W-:-:S05]  /*8bb0*/  FSETP.GTU.FTZ.AND P0, PT, R17, 20, PT ;  /* 0x41a000001100780b */ /* 0x000fca0003f1c000 */
[----:B------:R-:W-:Y:S01]  /*8bc0*/  @!P3 FMUL.FTZ R14, R23, -1.4426950216293334961 ;  /* 0xbfb8aa3b170eb820 */ /* 0x000fe20000410000 */
[----:B------:R-:W2:Y:S01]  /*8bd0*/  @!P4 MUFU.EX2 R8, R8 ;  /* 0x000000080008c308 */ /* 0x000ea20000000800 */
[----:B-1----:R-:W-:Y:S02]  /*8be0*/  @!P6 FADD.FTZ R13, R13, 1 ;  /* 0x3f8000000d0de421 */ /* 0x002fe40000010000 */
[----:B------:R-:W-:-:S04]  /*8bf0*/  @!P1 FMUL.FTZ R15, R15, -1.4426950216293334961 ;  /* 0xbfb8aa3b0f0f9820 */ /* 0x000fc80000410000 */
[----:B------:R-:W-:Y:S01]  /*8c00*/  @!P0 FMUL.FTZ R17, R17, -1.4426950216293334961 ;  /* 0xbfb8aa3b11118820 */ /* 0x000fe20000410000 */
[----:B------:R-:W1:Y:S01]  /*8c10*/  @!P5 MUFU.EX2 R12, R12 ;  /* 0x0000000c000cd308 */ /* 0x000e620000000800 */
[----:B0-----:R-:W-:Y:S02]  /*8c20*/  @!P2 FMUL.FTZ R84, R84, R19 ;  /* 0x000000135454a220 */ /* 0x001fe40000410000 */
[----:B--2---:R-:W-:-:S05]  /*8c30*/  @!P4 FADD.FTZ R8, R8, 1 ;  /* 0x3f8000000808c421 */ /* 0x004fca0000010000 */
[----:B------:R-:W0:Y:S01]  /*8c40*/  @!P1 MUFU.EX2 R15, R15 ;  /* 0x0000000f000f9308 */ /* 0x000e220000000800 */
[----:B-1----:R-:W-:-:S07]  /*8c50*/  @!P5 FADD.FTZ R12, R12, 1 ;  /* 0x3f8000000c0cd421 */ /* 0x002fce0000010000 */
[----:B------:R1:W2:Y:S08]  /*8c60*/  @!P4 MUFU.RCP R20, R8 ;  /* 0x000000080014c308 */ /* 0x0002b00000001000 */
[----:B------:R-:W3:Y:S01]  /*8c70*/  @!P3 MUFU.EX2 R14, R14 ;  /* 0x0000000e000eb308 */ /* 0x000ee20000000800 */
[--C-:B-1----:R-:W-:Y:S01]  /*8c80*/  PRMT R8, RZ, 0x5410, R9.reuse ;  /* 0x00005410ff087816 */ /* 0x102fe20000000009 */
[----:B0-----:R-:W-:Y:S01]  /*8c90*/  @!P1 FADD.FTZ R15, R15, 1 ;  /* 0x3f8000000f0f9421 */ /* 0x001fe20000010000 */
[----:B------:R-:W-:-:S03]  /*8ca0*/  PRMT R9, RZ, 0x7610, R9 ;  /* 0x00007610ff097816 */ /* 0x000fc60000000009 */
[----:B------:R-:W-:Y:S01]  /*8cb0*/  FADD.FTZ R22, R8, UR5 ;  /* 0x0000000508167e21 */ /* 0x000fe20008010000 */
[--C-:B------:R-:W-:Y:S01]  /*8cc0*/  PRMT R8, RZ, 0x5410, R10.reuse ;  /* 0x00005410ff087816 */ /* 0x100fe2000000000a */
[----:B------:R-:W0:Y:S01]  /*8cd0*/  @!P6 MUFU.RCP R18, R13 ;  /* 0x0000000d0012e308 */ /* 0x000e220000001000 */
[----:B------:R-:W-:Y:S01]  /*8ce0*/  FADD.FTZ R9, R9, UR5 ;  /* 0x0000000509097e21 */ /* 0x000fe20008010000 */
[----:B------:R-:W-:Y:S01]  /*8cf0*/  PRMT R10, RZ, 0x7610, R10 ;  /* 0x00007610ff0a7816 */ /* 0x000fe2000000000a */
[----:B--2---:R-:W-:Y:S01]  /*8d00*/  @!P4 FMUL.FTZ R87, R87, R20 ;  /* 0x000000145757c220 */ /* 0x004fe20000410000 */
[----:B------:R-:W-:-:S03]  /*8d10*/  FSETP.GTU.FTZ.AND P2, PT, R22, 20, PT ;  /* 0x41a000001600780b */ /* 0x000fc60003f5c000 */
[----:B------:R-:W-:Y:S01]  /*8d20*/  FADD.FTZ R10, R10, UR5 ;  /* 0x000000050a0a7e21 */ /* 0x000fe20008010000 */
[----:B------:R-:W1:Y:S01]  /*8d30*/  @!P5 MUFU.RCP R21, R12 ;  /* 0x0000000c0015d308 */ /* 0x000e620000001000 */
[----:B---3--:R-:W-:Y:S02]  /*8d40*/  @!P3 FADD.FTZ R14, R14, 1 ;  /* 0x3f8000000e0eb421 */ /* 0x008fe40000010000 */
[----:B0-----:R-:W-:-:S05]  /*8d50*/  @!P6 FMUL.FTZ R85, R85, R18 ;  /* 0x000000125555e220 */ /* 0x001fca0000410000 */
[----:B------:R-:W0:Y:S01]  /*8d60*/  @!P1 MUFU.RCP R16, R15 ;  /* 0x0000000f00109308 */ /* 0x000e220000001000 */
[----:B------:R-:W-:Y:S01]  /*8d70*/  FADD.FTZ R18, R8, UR5 ;  /* 0x0000000508127e21 */ /* 0x000fe20008010000 */
[----:B------:R-:W-:Y:S01]  /*8d80*/  FSETP.GTU.FTZ.AND P6, PT, R9, 20, PT ;  /* 0x41a000000900780b */ /* 0x000fe20003fdc000 */
[----:B------:R-:W-:-:S03]  /*8d90*/  @!P2 FMUL.FTZ R8, R22, -1.4426950216293334961 ;  /* 0xbfb8aa3b1608a820 */ /* 0x000fc60000410000 */
[----:B------:R-:W-:Y:S01]  /*8da0*/  FSETP.GTU.FTZ.AND P4, PT, R18, 20, PT ;  /* 0x41a000001200780b */ /* 0x000fe20003f9c000 */
[----:B-1----:R-:W-:Y:S01]  /*8db0*/  @!P5 FMUL.FTZ R86, R86, R21 ;  /* 0x000000155656d220 */ /* 0x002fe20000410000 */
[----:B------:R-:W1:Y:S01]  /*8dc0*/  @!P3 MUFU.RCP R19, R14 ;  /* 0x0000000e0013b308 */ /* 0x000e620000001000 */
[----:B------:R-:W-:-:S06]  /*8dd0*/  FSETP.GTU.FTZ.AND P5, PT, R10, 20, PT ;  /* 0x41a000000a00780b */ /* 0x000fcc0003fbc000 */
[----:B------:R-:W-:Y:S01]  /*8de0*/  @!P6 FMUL.FTZ R9, R9, -1.4426950216293334961 ;  /* 0xbfb8aa3b0909e820 */ /* 0x000fe20000410000 */
[----:B------:R2:W-:Y:S01]  /*8df0*/  @!P2 MUFU.EX2 R12, R8 ;  /* 0x00000008000ca308 */ /* 0x0005e20000000800 */
[----:B0-----:R-:W-:-:S05]  /*8e00*/  @!P1 FMUL.FTZ R89, R89, R16 ;  /* 0x0000001059599220 */ /* 0x001fca0000410000 */
[----:B------:R-:W-:Y:S01]  /*8e10*/  @!P5 FMUL.FTZ R15, R10, -1.4426950216293334961 ;  /* 0xbfb8aa3b0a0fd820 */ /* 0x000fe20000410000 */
[----:B------:R-:W-:Y:S01]  /*8e20*/  F2FP.BF16.PACK_AB R10, R75, R76 ;  /* 0x0000004c4b0a723e */ /* 0x000fe200000010ff */
[----:B------:R-:W0:Y:S01]  /*8e30*/  @!P0 MUFU.EX2 R17, R17 ;  /* 0x0000001100118308 */ /* 0x000e220000000800 */
[--C-:B--2---:R-:W-:Y:S01]  /*8e40*/  PRMT R8, RZ, 0x5410, R11.reuse ;  /* 0x00005410ff087816 */ /* 0x104fe2000000000b */
[----:B-1----:R-:W-:Y:S01]  /*8e50*/  @!P3 FMUL.FTZ R88, R88, R19 ;  /* 0x000000135858b220 */ /* 0x002fe20000410000 */
[----:B------:R-:W-:Y:S02]  /*8e60*/  PRMT R11, RZ, 0x7610, R11 ;  /* 0x00007610ff0b7816 */ /* 0x000fe4000000000b */
[----:B------:R-:W-:Y:S01]  /*8e70*/  F2FP.BF16.PACK_AB R75, R65, R66 ;  /* 0x00000042414b723e */ /* 0x000fe200000010ff */
[----:B------:R-:W-:Y:S02]  /*8e80*/  FADD.FTZ R20, R8, UR5 ;  /* 0x0000000508147e21 */ /* 0x000fe40008010000 */
[----:B------:R-:W-:Y:S01]  /*8e90*/  FADD.FTZ R11, R11, UR5 ;  /* 0x000000050b0b7e21 */ /* 0x000fe20008010000 */
[----:B------:R1:W2:Y:S01]  /*8ea0*/  @!P6 MUFU.EX2 R13, R9 ;  /* 0x00000009000de308 */ /* 0x0002a20000000800 */
[----:B------:R-:W-:Y:S01]  /*8eb0*/  @!P4 FMUL.FTZ R8, R18, -1.4426950216293334961 ;  /* 0xbfb8aa3b1208c820 */ /* 0x000fe20000410000 */
[----:B------:R-:W-:-:S02]  /*8ec0*/  FSETP.GTU.FTZ.AND P3, PT, R20, 20, PT ;  /* 0x41a000001400780b */ /* 0x000fc40003f7c000 */
[----:B------:R-:W-:Y:S01]  /*8ed0*/  FSETP.GTU.FTZ.AND P1, PT, R11, 20, PT ;  /* 0x41a000000b00780b */ /* 0x000fe20003f3c000 */
[----:B0-----:R-:W-:-:S03]  /*8ee0*/  @!P0 FADD.FTZ R17, R17, 1 ;  /* 0x3f80000011118421 */ /* 0x001fc60000010000 */
[----:B------:R0:W-:Y:S01]  /*8ef0*/  @!P4 MUFU.EX2 R14, R8 ;  /* 0x00000008000ec308 */ /* 0x0001e20000000800 */
[----:B-1----:R-:W-:-:S06]  /*8f00*/  F2FP.BF16.PACK_AB R9, R77, R78 ;  /* 0x0000004e4d09723e */ /* 0x002fcc00000010ff */
[----:B------:R-:W-:Y:S01]  /*8f10*/  @!P3 FMUL.FTZ R16, R20, -1.4426950216293334961 ;  /* 0xbfb8aa3b1410b820 */ /* 0x000fe20000410000 */
[----:B------:R2:W1:Y:S01]  /*8f20*/  @!P0 MUFU.RCP R23, R17 ;  /* 0x0000001100178308 */ /* 0x0004620000001000 */
[----:B------:R-:W-:Y:S01]  /*8f30*/  @!P1 FMUL.FTZ R18, R11, -1.4426950216293334961 ;  /* 0xbfb8aa3b0b129820 */ /* 0x000fe20000410000 */
[----:B------:R-:W-:Y:S02]  /*8f40*/  F2FP.BF16.PACK_AB R11, R73, R74 ;  /* 0x0000004a490b723e */ /* 0x000fe400000010ff */
[----:B0-----:R-:W-:Y:S02]  /*8f50*/  F2FP.BF16.PACK_AB R8, R79, R80 ;  /* 0x000000504f08723e */ /* 0x001fe400000010ff */
[----:B------:R-:W-:Y:S02]  /*8f60*/  F2FP.BF16.PACK_AB R74, R67, R68 ;  /* 0x00000044434a723e */ /* 0x000fe400000010ff */
[----:B------:R-:W-:Y:S01]  /*8f70*/  F2FP.BF16.PACK_AB R73, R69, R70 ;  /* 0x000000464549723e */ /* 0x000fe200000010ff */
[----:B------:R0:W3:Y:S01]  /*8f80*/  @!P3 MUFU.EX2 R20, R16 ;  /* 0x000000100014b308 */ /* 0x0000e20000000800 */
[----:B------:R-:W-:Y:S01]  /*8f90*/  STS.128 [R7.X16], R8 ;  /* 0x0000000807007388 */ /* 0x000fe2000000cc00 */
[----:B--2---:R-:W-:-:S03]  /*8fa0*/  @!P6 FADD.FTZ R17, R13, 1 ;  /* 0x3f8000000d11e421 */ /* 0x004fc60000010000 */
[----:B------:R-:W-:Y:S01]  /*8fb0*/  STS.128 [R7.X16+0x10], R72 ;  /* 0x0000104807007388 */ /* 0x000fe2000000cc00 */
[----:B------:R-:W-:-:S06]  /*8fc0*/  NOP ;  /* 0x0000000000007918 */ /* 0x000fcc0000000000 */
[----:B------:R2:W4:Y:S01]  /*8fd0*/  @!P1 MUFU.EX2 R21, R18 ;  /* 0x0000001200159308 */ /* 0x0005220000000800 */
[----:B0-----:R-:W-:Y:S01]  /*8fe0*/  @!P2 FADD.FTZ R16, R12, 1 ;  /* 0x3f8000000c10a421 */ /* 0x001fe20000010000 */
[----:B------:R-:W0:Y:S01]  /*8ff0*/  LDS.128 R8, [R6.X16+0x200] ;  /* 0x0002000006087984 */ /* 0x000e22000000cc00 */
[----:B-1----:R-:W-:Y:S01]  /*9000*/  @!P0 FMUL.FTZ R90, R90, R23 ;  /* 0x000000175a5a8220 */ /* 0x002fe20000410000 */
[----:B------:R-:W-:Y:S01]  /*9010*/  F2FP.BF16.PACK_AB R23, R88, R87 ;  /* 0x000000575817723e */ /* 0x000fe200000010ff */
[----:B---3--:R-:W-:-:S03]  /*9020*/  @!P3 FADD.FTZ R20, R20, 1 ;  /* 0x3f8000001414b421 */ /* 0x008fc60000010000 */
[----:B------:R1:W3:Y:S01]  /*9030*/  @!P5 MUFU.EX2 R19, R15 ;  /* 0x0000000f0013d308 */ /* 0x0002e20000000800 */
[----:B--2---:R-:W-:Y:S01]  /*9040*/  @!P4 FADD.FTZ R18, R14, 1 ;  /* 0x3f8000000e12c421 */ /* 0x004fe20000010000 */
[----:B------:R-:W-:-:S06]  /*9050*/  F2FP.BF16.PACK_AB R24, R90, R89 ;  /* 0x000000595a18723e */ /* 0x000fcc00000010ff */
[----:B------:R2:W5:Y:S01]  /*9060*/  @!P2 MUFU.RCP R22, R16 ;  /* 0x000000100016a308 */ /* 0x0005620000001000 */
[----:B-1----:R-:W1:Y:S01]  /*9070*/  LDS.128 R12, [R6.X16] ;  /* 0x00000000060c7984 */ /* 0x002e62000000cc00 */
[----:B----4-:R-:W-:-:S06]  /*9080*/  @!P1 FADD.FTZ R21, R21, 1 ;  /* 0x3f80000015159421 */ /* 0x010fcc0000010000 */
[----:B------:R4:W0:Y:S01]  /*9090*/  @!P6 MUFU.RCP R25, R17 ;  /* 0x000000110019e308 */ /* 0x0008220000001000 */
[----:B--2---:R-:W-:Y:S01]  /*90a0*/  MOV R16, UR7 ;  /* 0x0000000700107c02 */ /* 0x004fe20008000f00 */
[----:B---3--:R-:W-:-:S06]  /*90b0*/  @!P5 FADD.FTZ R19, R19, 1 ;  /* 0x3f8000001313d421 */ /* 0x008fcc0000010000 */
[----:B------:R-:W2:Y:S01]  /*90c0*/  @!P4 MUFU.RCP R18, R18 ;  /* 0x000000120012c308 */ /* 0x000ea20000001000 */
[----:B----4-:R-:W-:Y:S01]  /*90d0*/  MOV R17, UR8 ;  /* 0x0000000800117c02 */ /* 0x010fe20008000f00 */
[----:B-----5:R-:W-:Y:S01]  /*90e0*/  @!P2 FMUL.FTZ R91, R91, R22 ;  /* 0x000000165b5ba220 */ /* 0x020fe20000410000 */
[----:B------:R-:W-:Y:S01]  /*90f0*/  F2FP.BF16.PACK_AB R22, R86, R85 ;  /* 0x000000555616723e */ /* 0x000fe200000010ff */
[----:B------:R-:W-:Y:S02]  /*9100*/  ULDC.64 UR8, c[0x0][0x2f8] ;  /* 0x0000be0000087ab9 */ /* 0x000fe40000000a00 */
[----:B------:R-:W-:Y:S01]  /*9110*/  IMAD.WIDE R16, R5, 0x10, R16 ;  /* 0x0000001005107825 */ /* 0x000fe200078e0210 */
[----:B------:R-:W-:Y:S01]  /*9120*/  UIMAD UR7, UR40, UR8, URZ ;  /* 0x00000008280772a4 */ /* 0x000fe2000f8e023f */
[----:B------:R-:W3:Y:S01]  /*9130*/  @!P5 MUFU.RCP R19, R19 ;  /* 0x000000130013d308 */ /* 0x000ee20000001000 */
[----:B------:R-:W-:Y:S01]  /*9140*/  UIMAD.WIDE.U32 UR16, UR39, UR8, UR16 ;  /* 0x00000008271072a5 */ /* 0x000fe2000f8e0010 */
[----:B0-----:R-:W-:Y:S01]  /*9150*/  @!P6 FMUL.FTZ R92, R92, R25 ;  /* 0x000000195c5ce220 */ /* 0x001fe20000410000 */
[----:B------:R-:W-:Y:S01]  /*9160*/  STG.E.128 [R16.64+0x200], R8 ;  /* 0x0002000810007986 */ /* 0x000fe2000c101d1c */
[----:B------:R-:W-:-:S03]  /*9170*/  UIMAD UR7, UR39, UR9, UR7 ;  /* 0x00000009270772a4 */ /* 0x000fc6000f8e0207 */
[----:B------:R-:W-:Y:S01]  /*9180*/  F2FP.BF16.PACK_AB R25, R92, R91 ;  /* 0x0000005b5c19723e */ /* 0x000fe200000010ff */
[----:B------:R-:W0:Y:S01]  /*9190*/  @!P3 MUFU.RCP R20, R20 ;  /* 0x000000140014b308 */ /* 0x000e220000001000 */
[----:B--2---:R-:W-:Y:S01]  /*91a0*/  @!P4 FMUL.FTZ R93, R93, R18 ;  /* 0x000000125d5dc220 */ /* 0x004fe20000410000 */
[----:B------:R-:W-:Y:S02]  /*91b0*/  UIADD3 UR9, UR17, UR7, URZ ;  /* 0x0000000711097290 */ /* 0x000fe4000fffe03f */
[----:B------:R-:W-:Y:S02]  /*91c0*/  UIMAD UR7, UR25, UR18, URZ ;  /* 0x00000012190772a4 */ /* 0x000fe4000f8e023f */
[----:B------:R-:W-:Y:S02]  /*91d0*/  UMOV UR8, UR16 ;  /* 0x0000001000087c82 */ /* 0x000fe40008000000 */
[----:B------:R-:W2:Y:S01]  /*91e0*/  @!P1 MUFU.RCP R21, R21 ;  /* 0x0000001500159308 */ /* 0x000ea20000001000 */
[----:B-1----:R-:W-:Y:S01]  /*91f0*/  STG.E.128 [R16.64], R12 ;  /* 0x0000000c10007986 */ /* 0x002fe2000c101d1c */
[----:B---3--:R-:W-:Y:S01]  /*9200*/  @!P5 FMUL.FTZ R94, R94, R19 ;  /* 0x000000135e5ed220 */ /* 0x008fe20000410000 */
[----:B------:R-:W-:Y:S01]  /*9210*/  UIMAD UR7, UR24, UR19, UR7 ;  /* 0x00000013180772a4 */ /* 0x000fe2000f8e0207 */
[----:B------:R-:W-:Y:S01]  /*9220*/  FADD.FTZ R19, R81, R0 ;  /* 0x0000000051137221 */ /* 0x000fe20000010000 */
[----:B------:R-:W-:Y:S01]  /*9230*/  BAR.SYNC.DEFER_BLOCKING 0x0 ;  /* 0x0000000000007b1d */ /* 0x000fe20000010000 */
[----:B------:R-:W-:Y:S01]  /*9240*/  UIMAD.WIDE.U32 UR8, UR24, UR18, UR8 ;  /* 0x00000012180872a5 */ /* 0x000fe2000f8e0008 */
[----:B------:R-:W-:Y:S01]  /*9250*/  F2FP.BF16.PACK_AB R26, R94, R93 ;  /* 0x0000005d5e1a723e */ /* 0x000fe200000010ff */
[----:B0-----:R-:W-:Y:S01]  /*9260*/  @!P3 FMUL.FTZ R95, R95, R20 ;  /* 0x000000145f5fb220 */ /* 0x001fe20000410000 */
[----:B------:R-:W-:Y:S01]  /*9270*/  F2FP.BF16.PACK_AB R20, R82, R81 ;  /* 0x000000515214723e */ /* 0x000fe200000010ff */
[----:B------:R-:W-:Y:S01]  /*9280*/  FADD.FTZ R82, R19, R82 ;  /* 0x0000005213527221 */ /* 0x000fe20000010000 */
[----:B------:R-:W-:-:S02]  /*9290*/  ULDC.64 UR16, c[0x0][0x340] ;  /* 0x0000d00000107ab9 */ /* 0x000fc40000000a00 */
[----:B------:R-:W-:Y:S02]  /*92a0*/  UIADD3 UR9, UR9, UR7, URZ ;  /* 0x0000000709097290 */ /* 0x000fe4000fffe03f */
[----:B------:R-:W-:Y:S01]  /*92b0*/  ULEA UR7, UP0, UR8, UR16, 0x1 ;  /* 0x0000001008077291 */ /* 0x000fe2000f80083f */
[----:B--2---:R-:W-:Y:S01]  /*92c0*/  @!P1 FMUL.FTZ R96, R96, R21 ;  /* 0x0000001560609220 */ /* 0x004fe20000410000 */
[----:B------:R-:W-:Y:S01]  /*92d0*/  F2FP.BF16.PACK_AB R21, R84, R83 ;  /* 0x000000535415723e */ /* 0x000fe200000010ff */
[----:B------:R-:W-:Y:S01]  /*92e0*/  FADD.FTZ R83, R82, R83 ;  /* 0x0000005352537221 */ /* 0x000fe20000010000 */
[----:B------:R-:W-:Y:S02]  /*92f0*/  ULEA.HI.X UR8, UR8, UR17, UR9, 0x1, UP0 ;  /* 0x0000001108087291 */ /* 0x000fe400080f0c09 */
[----:B------:R-:W-:Y:S01]  /*9300*/  F2FP.BF16.PACK_AB R27, R96, R95 ;  /* 0x0000005f601b723e */ /* 0x000fe200000010ff */
[----:B------:R-:W-:Y:S01]  /*9310*/  FADD.FTZ R84, R83, R84 ;  /* 0x0000005453547221 */ /* 0x000fe20000010000 */
[----:B------:R-:W-:-:S03]  /*9320*/  UISETP.GT.AND UP0, UPT, UR37, 0x1, UPT ;  /* 0x000000012500788c */ /* 0x000fc6000bf04270 */
[----:B------:R-:W-:Y:S01]  /*9330*/  FADD.FTZ R85, R84, R85 ;  /* 0x0000005554557221 */ /* 0x000fe20000010000 */
[----:B------:R-:W-:Y:S03]  /*9340*/  STS.128 [R7.X16], R20 ;  /* 0x0000001407007388 */ /* 0x000fe6000000cc00 */
[----:B------:R-:W-:Y:S01]  /*9350*/  FADD.FTZ R86, R85, R86 ;  /* 0x0000005655567221 */ /* 0x000fe20000010000 */
[----:B------:R-:W-:Y:S01]  /*9360*/  PLOP3.LUT P0, PT, PT, PT, UP0, 0x80, 0x0 ;  /* 0x000000000000781c */ /* 0x000fe20003f0f008 */
[----:B------:R0:W-:Y:S01]  /*9370*/  STS.128 [R7.X16+0x10], R24 ;  /* 0x0000101807007388 */ /* 0x0001e2000000cc00 */
[----:B------:R-:W-:-:S06]  /*9380*/  NOP ;  /* 0x0000000000007918 */ /* 0x000fcc0000000000 */
[----:B------:R-:W1:Y:S01]  /*9390*/  LDS.128 R8, [R6.X16] ;  /* 0x0000000006087984 */ /* 0x000e62000000cc00 */
[----:B------:R-:W-:-:S03]  /*93a0*/  FADD.FTZ R87, R86, R87 ;  /* 0x0000005756577221 */ /* 0x000fc60000010000 */
[----:B------:R2:W3:Y:S01]  /*93b0*/  LDS.128 R12, [R6.X16+0x200] ;  /* 0x00020000060c7984 */ /* 0x0004e2000000cc00 */
[----:B------:R-:W-:Y:S01]  /*93c0*/  FADD.FTZ R88, R87, R88 ;  /* 0x0000005857587221 */ /* 0x000fe20000010000 */
[----:B0-----:R-:W-:-:S03]  /*93d0*/  MOV R7, UR8 ;  /* 0x0000000800077c02 */ /* 0x001fc60008000f00 */
[----:B------:R-:W-:Y:S01]  /*93e0*/  FADD.FTZ R89, R88, R89 ;  /* 0x0000005958597221 */ /* 0x000fe20000010000 */
[----:B--2---:R-:W-:-:S03]  /*93f0*/  MOV R6, UR7 ;  /* 0x0000000700067c02 */ /* 0x004fc60008000f00 */
[----:B------:R-:W-:Y:S02]  /*9400*/  FADD.FTZ R90, R89, R90 ;  /* 0x0000005a595a7221 */ /* 0x000fe40000010000 */
[----:B------:R-:W-:-:S04]  /*9410*/  IMAD.WIDE R6, R5, 0x10, R6 ;  /* 0x0000001005067825 */ /* 0x000fc800078e0206 */
[----:B------:R-:W-:-:S04]  /*9420*/  FADD.FTZ R91, R90, R91 ;  /* 0x0000005b5a5b7221 */ /* 0x000fc80000010000 */
[----:B------:R-:W-:-:S04]  /*9430*/  FADD.FTZ R92, R91, R92 ;  /* 0x0000005c5b5c7221 */ /* 0x000fc80000010000 */
[----:B------:R-:W-:-:S04]  /*9440*/  FADD.FTZ R93, R92, R93 ;  /* 0x0000005d5c5d7221 */ /* 0x000fc80000010000 */
[----:B------:R-:W-:-:S04]  /*9450*/  FADD.FTZ R94, R93, R94 ;  /* 0x0000005e5d5e7221 */ /* 0x000fc80000010000 */
[----:B------:R-:W-:Y:S01]  /*9460*/  FADD.FTZ R95, R94, R95 ;  /* 0x0000005f5e5f7221 */ /* 0x000fe20000010000 */
[----:B-1----:R0:W-:Y:S03]  /*9470*/  STG.E.128 [R6.64], R8 ;  /* 0x0000000806007986 */ /* 0x0021e6000c101d1c */
[----:B------:R-:W-:Y:S01]  /*9480*/  FADD.FTZ R0, R95, R96 ;  /* 0x000000605f007221 */ /* 0x000fe20000010000 */
[----:B---3--:R0:W-:Y:S02]  /*9490*/  STG.E.128 [R6.64+0x200], R12 ;  /* 0x0002000c06007986 */ /* 0x0081e4000c101d1c */
[----:B0-----:R-:W-:Y:S01]  /*94a0*/  @!P0 CALL.REL.NOINC `(.L_x_1660) ;  /* 0x0000001000008944 */ /* 0x001fe20003c00000 */
[----:B------:R-:W-:Y:S05]  /*94b0*/  BRA `(.L_x_1743) ;  /* 0xffff756000007947 */ /* 0x000fea000383ffff */
.L_x_1660:
[----:B------:R-:W-:Y:S02]  /*94c0*/  ISETP.NE.U32.AND P0, PT, RZ, c[0x0][0x328], PT ;  /* 0x0000ca00ff007a0c */ /* 0x000fe40003f05070 */
[----:B------:R-:W-:Y:S02]  /*94d0*/  ISETP.NE.U32.AND P2, PT, RZ, c[0x0][0x348], PT ;  /* 0x0000d200ff007a0c */ /* 0x000fe40003f45070 */
[----:B------:R-:W-:-:S02]  /*94e0*/  ISETP.NE.AND.EX P1, PT, RZ, c[0x0][0x32c], PT, P0 ;  /* 0x0000cb00ff007a0c */ /* 0x000fc40003f25300 */
        /* <DEDUP_REMOVED lines=31> */
.L_x_1745:
[----:B0-----:R-:W-:Y:S05]  /*96e0*/  BSYNC B0 ;  /* 0x0000000000007941 */ /* 0x001fea0003800000 */
.L_x_1744:
        /* <DEDUP_REMOVED lines=33> */
.L_x_1747:
[----:B------:R-:W3:Y:S02]  /*9900*/  S2R R11, SR_TID.X ;  /* 0x00000000000b7919 */ /* 0x000ee40000002100 */
.L_x_1748:
[----:B0-----:R-:W-:Y:S05]  /*9910*/  BSYNC B0 ;  /* 0x0000000000007941 */ /* 0x001fea0003800000 */
.L_x_1746:
        /* <DEDUP_REMOVED lines=12> */
.L_x_1749:
        /* <DEDUP_REMOVED lines=30> */
.L_x_1699:
[----:B------:R-:W-:Y:S01]  /*9bc0*/  HFMA2.MMA R53, -RZ, RZ, 0, 5.9604644775390625e-08 ;  /* 0x00000001ff357435 */ /* 0x000fe200000001ff */
[----:B------:R-:W-:Y:S02]  /*9bd0*/  MOV R54, R164 ;  /* 0x000000a400367202 */ /* 0x000fe40000000f00 */
[----:B------:R-:W-:Y:S02]  /*9be0*/  MOV R52, RZ ;  /* 0x000000ff00347202 */ /* 0x000fe40000000f00 */
[----:B------:R-:W-:-:S02]  /*9bf0*/  MOV R51, 0xffffffff ;  /* 0xffffffff00337802 */ /* 0x000fc40000000f00 */
[----:B------:R-:W-:Y:S02]  /*9c00*/  MOV R48, 0x9c20 ;  /* 0x00009c2000307802 */ /* 0x000fe40000000f00 */
[----:B-1---5:R-:W-:Y:S05]  /*9c10*/  CALL.REL.NOINC `($__internal_71_$__cuda_sm70_shflsync_up) ;  /* 0x00000ed000007944 */ /* 0x022fea0003c00000 */
[----:B-1----:R-:W-:Y:S01]  /*9c20*/  MOV R161, R52 ;  /* 0x0000003400a17202 */ /* 0x002fe20000000f00 */
[----:B0-----:R-:W-:Y:S05]  /*9c30*/  BRA `(.L_x_1750) ;  /* 0xffffbfa000007947 */ /* 0x001fea000383ffff */
.L_x_1700:
[----:B------:R-:W-:Y:S01]  /*9c40*/  HFMA2.MMA R53, -RZ, RZ, 0, 5.9604644775390625e-08 ;  /* 0x00000001ff357435 */ /* 0x000fe200000001ff */
[----:B------:R-:W-:Y:S02]  /*9c50*/  MOV R54, R55 ;  /* 0x0000003700367202 */ /* 0x000fe40000000f00 */
[----:B------:R-:W-:Y:S02]  /*9c60*/  MOV R52, RZ ;  /* 0x000000ff00347202 */ /* 0x000fe40000000f00 */
[----:B------:R-:W-:Y:S02]  /*9c70*/  MOV R51, 0xffffffff ;  /* 0xffffffff00337802 */ /* 0x000fe40000000f00 */
[----:B------:R-:W-:Y:S02]  /*9c80*/  MOV R48, 0x9ca0 ;  /* 0x00009ca000307802 */ /* 0x000fe40000000f00 */
[----:B012--5:R-:W-:Y:S05]  /*9c90*/  CALL.REL.NOINC `($__internal_71_$__cuda_sm70_shflsync_up) ;  /* 0x00000e5000007944 */ /* 0x027fea0003c00000 */
        /* <DEDUP_REMOVED lines=10> */
[----:B------:R-:W-:Y:S05]  /*9d40*/  CALL.REL.NOINC `($__internal_71_$__cuda_sm70_shflsync_up) ;  /* 0x00000da000007944 */ /* 0x000fea0003c00000 */
[----:B0-----:R-:W-:Y:S01]  /*9d50*/  HFMA2.MMA R53, -RZ, RZ, 0, 1.1920928955078125e-07 ;  /* 0x00000002ff357435 */ /* 0x001fe200000001ff */
[----:B-1----:R-:W-:Y:S02]  /*9d60*/  MOV R161, R52 ;  /* 0x0000003400a17202 */ /* 0x002fe40000000f00 */
[----:B------:R-:W-:-:S02]  /*9d70*/  MOV R54, R55 ;  /* 0x0000003700367202 */ /* 0x000fc40000000f00 */
[----:B------:R-:W-:Y:S02]  /*9d80*/  MOV R52, RZ ;  /* 0x000000ff00347202 */ /* 0x000fe40000000f00 */
[----:B------:R-:W-:Y:S02]  /*9d90*/  MOV R51, 0xffffffff ;  /* 0xffffffff00337802 */ /* 0x000fe40000000f00 */
[----:B------:R-:W-:Y:S02]  /*9da0*/  MOV R48, 0x9dc0 ;  /* 0x00009dc000307802 */ /* 0x000fe40000000f00 */
[----:B------:R-:W-:Y:S05]  /*9db0*/  CALL.REL.NOINC `($__internal_71_$__cuda_sm70_shflsync_up) ;  /* 0x00000d3000007944 */ /* 0x000fea0003c00000 */
[----:B------:R-:W-:Y:S01]  /*9dc0*/  ISETP.GE.AND P0, PT, R3, 0x2, PT ;  /* 0x000000020300780c */ /* 0x000fe20003f06270 */
[----:B0-----:R-:W-:Y:S01]  /*9dd0*/  HFMA2.MMA R53, -RZ, RZ, 0, 2.384185791015625e-07 ;  /* 0x00000004ff357435 */ /* 0x001fe200000001ff */
[----:B------:R-:W-:Y:S02]  /*9de0*/  MOV R51, 0xffffffff ;  /* 0xffffffff00337802 */ /* 0x000fe40000000f00 */
[----:B------:R-:W-:-:S09]  /*9df0*/  MOV R48, 0x9e50 ;  /* 0x00009e5000307802 */ /* 0x000fd20000000f00 */
[----:B-1----:R-:W-:Y:S01]  /*9e00*/  @P0 FFMA.FTZ R55, R164, R52, R55 ;  /* 0x00000034a4370223 */ /* 0x002fe20000010037 */
[----:B------:R-:W-:Y:S01]  /*9e10*/  MOV R52, RZ ;  /* 0x000000ff00347202 */ /* 0x000fe20000000f00 */
[----:B------:R-:W-:-:S05]  /*9e20*/  @P0 FMUL.FTZ R164, R161, R164 ;  /* 0x000000a4a1a40220 */ /* 0x000fca0000410000 */
[----:B------:R-:W-:Y:S02]  /*9e30*/  MOV R54, R164 ;  /* 0x000000a400367202 */ /* 0x000fe40000000f00 */
[----:B------:R-:W-:Y:S05]  /*9e40*/  CALL.REL.NOINC `($__internal_71_$__cuda_sm70_shflsync_up) ;  /* 0x00000ca000007944 */ /* 0x000fea0003c00000 */
[----:B0-----:R-:W-:Y:S01]  /*9e50*/  HFMA2.MMA R53, -RZ, RZ, 0, 2.384185791015625e-07 ;  /* 0x00000004ff357435 */ /* 0x001fe200000001ff */
[----:B-1----:R-:W-:Y:S02]  /*9e60*/  MOV R161, R52 ;  /* 0x0000003400a17202 */ /* 0x002fe40000000f00 */
[----:B------:R-:W-:Y:S02]  /*9e70*/  MOV R54, R55 ;  /* 0x0000003700367202 */ /* 0x000fe40000000f00 */
[----:B------:R-:W-:Y:S02]  /*9e80*/  MOV R52, RZ ;  /* 0x000000ff00347202 */ /* 0x000fe40000000f00 */
[----:B------:R-:W-:Y:S02]  /*9e90*/  MOV R51, 0xffffffff ;  /* 0xffffffff00337802 */ /* 0x000fe40000000f00 */
[----:B------:R-:W-:Y:S02]  /*9ea0*/  MOV R48, 0x9ec0 ;  /* 0x00009ec000307802 */ /* 0x000fe40000000f00 */
[----:B------:R-:W-:Y:S05]  /*9eb0*/  CALL.REL.NOINC `($__internal_71_$__cuda_sm70_shflsync_up) ;  /* 0x00000c3000007944 */ /* 0x000fea0003c00000 */
[----:B------:R-:W-:Y:S01]  /*9ec0*/  ISETP.GE.AND P0, PT, R3, 0x4, PT ;  /* 0x000000040300780c */ /* 0x000fe20003f06270 */
[----:B0-----:R-:W-:Y:S01]  /*9ed0*/  HFMA2.MMA R53, -RZ, RZ, 0, 4.76837158203125e-07 ;  /* 0x00000008ff357435 */ /* 0x001fe200000001ff */
[----:B------:R-:W-:-:S02]  /*9ee0*/  MOV R51, 0xffffffff ;  /* 0xffffffff00337802 */ /* 0x000fc40000000f00 */
[----:B------:R-:W-:-:S09]  /*9ef0*/  MOV R48, 0x9f60 ;  /* 0x00009f6000307802 */ /* 0x000fd20000000f00 */
[----:B-1----:R-:W-:Y:S01]  /*9f00*/  @P0 FFMA.FTZ R55, R164, R52, R55 ;  /* 0x00000034a4370223 */ /* 0x002fe20000010037 */
[----:B------:R-:W-:Y:S01]  /*9f10*/  MOV R52, RZ ;  /* 0x000000ff00347202 */ /* 0x000fe20000000f00 */
[----:B------:R-:W-:-:S03]  /*9f20*/  @P0 FMUL.FTZ R164, R161, R164 ;  /* 0x000000a4a1a40220 */ /* 0x000fc60000410000 */
[----:B------:R-:W-:Y:S02]  /*9f30*/  MOV R163, R55 ;  /* 0x0000003700a37202 */ /* 0x000fe40000000f00 */
[----:B------:R-:W-:Y:S02]  /*9f40*/  MOV R54, R164 ;  /* 0x000000a400367202 */ /* 0x000fe40000000f00 */
[----:B------:R-:W-:Y:S05]  /*9f50*/  CALL.REL.NOINC `($__internal_71_$__cuda_sm70_shflsync_up) ;  /* 0x00000b9000007944 */ /* 0x000fea0003c00000 */
[----:B0-----:R-:W-:Y:S01]  /*9f60*/  HFMA2.MMA R53, -RZ, RZ, 0, 4.76837158203125e-07 ;  /* 0x00000008ff357435 */ /* 0x001fe200000001ff */
[----:B-1----:R-:W-:Y:S02]  /*9f70*/  MOV R55, R52 ;  /* 0x0000003400377202 */ /* 0x002fe40000000f00 */
[----:B------:R-:W-:Y:S02]  /*9f80*/  MOV R54, R163 ;  /* 0x000000a300367202 */ /* 0x000fe40000000f00 */
[----:B------:R-:W-:Y:S02]  /*9f90*/  MOV R52, RZ ;  /* 0x000000ff00347202 */ /* 0x000fe40000000f00 */
[----:B------:R-:W-:Y:S02]  /*9fa0*/  MOV R51, 0xffffffff ;  /* 0xffffffff00337802 */ /* 0x000fe40000000f00 */
[----:B------:R-:W-:-:S02]  /*9fb0*/  MOV R48, 0x9fd0 ;  /* 0x00009fd000307802 */ /* 0x000fc40000000f00 */
[----:B------:R-:W-:Y:S05]  /*9fc0*/  CALL.REL.NOINC `($__internal_71_$__cuda_sm70_shflsync_up) ;  /* 0x00000b2000007944 */ /* 0x000fea0003c00000 */
[----:B------:R-:W-:Y:S01]  /*9fd0*/  ISETP.GE.AND P0, PT, R3, 0x8, PT ;  /* 0x000000080300780c */ /* 0x000fe20003f06270 */
[----:B0-----:R-:W-:Y:S01]  /*9fe0*/  HFMA2.MMA R53, -RZ, RZ, 0, 9.5367431640625e-07 ;  /* 0x00000010ff357435 */ /* 0x001fe200000001ff */
[----:B------:R-:W-:-:S02]  /*9ff0*/  MOV R51, 0xffffffff ;  /* 0xffffffff00337802 */ /* 0x000fc40000000f00 */
[----:B------:R-:W-:-:S09]  /*a000*/  MOV R48, 0xa070 ;  /* 0x0000a07000307802 */ /* 0x000fd20000000f00 */
[----:B-1----:R-:W-:Y:S01]  /*a010*/  @P0 FFMA.FTZ R163, R164, R52, R163 ;  /* 0x00000034a4a30223 */ /* 0x002fe200000100a3 */
[----:B------:R-:W-:Y:S01]  /*a020*/  MOV R52, RZ ;  /* 0x000000ff00347202 */ /* 0x000fe20000000f00 */
[----:B------:R-:W-:-:S05]  /*a030*/  @P0 FMUL.FTZ R164, R55, R164 ;  /* 0x000000a437a40220 */ /* 0x000fca0000410000 */
[-C--:B------:R-:W-:Y:S02]  /*a040*/  MOV R161, R164.reuse ;  /* 0x000000a400a17202 */ /* 0x080fe40000000f00 */
[----:B------:R-:W-:Y:S02]  /*a050*/  MOV R54, R164 ;  /* 0x000000a400367202 */ /* 0x000fe40000000f00 */
[----:B------:R-:W-:Y:S05]  /*a060*/  CALL.REL.NOINC `($__internal_71_$__cuda_sm70_shflsync_up) ;  /* 0x00000a8000007944 */ /* 0x000fea0003c00000 */
[----:B0-----:R-:W-:Y:S01]  /*a070*/  HFMA2.MMA R53, -RZ, RZ, 0, 9.5367431640625e-07 ;  /* 0x00000010ff357435 */ /* 0x001fe200000001ff */
[----:B-1----:R-:W-:Y:S02]  /*a080*/  MOV R50, R52 ;  /* 0x0000003400327202 */ /* 0x002fe40000000f00 */
[----:B------:R-:W-:Y:S02]  /*a090*/  MOV R54, R163 ;  /* 0x000000a300367202 */ /* 0x000fe40000000f00 */
[----:B------:R-:W-:Y:S02]  /*a0a0*/  MOV R52, RZ ;  /* 0x000000ff00347202 */ /* 0x000fe40000000f00 */
[----:B------:R-:W-:Y:S02]  /*a0b0*/  MOV R51, 0xffffffff ;  /* 0xffffffff00337802 */ /* 0x000fe40000000f00 */
[----:B------:R-:W-:-:S02]  /*a0c0*/  MOV R48, 0xa0e0 ;  /* 0x0000a0e000307802 */ /* 0x000fc40000000f00 */
[----:B------:R-:W-:Y:S05]  /*a0d0*/  CALL.REL.NOINC `($__internal_71_$__cuda_sm70_shflsync_up) ;  /* 0x00000a1000007944 */ /* 0x000fea0003c00000 */
[----:B01----:R-:W-:Y:S05]  /*a0e0*/  BRA `(.L_x_1751) ;  /* 0xffffbc7000007947 */ /* 0x003fea000383ffff */
.L_x_1703:
[----:B------:R-:W-:Y:S01]  /*a0f0*/  HFMA2.MMA R53, -RZ, RZ, 0, 5.9604644775390625e-08 ;  /* 0x00000001ff357435 */ /* 0x000fe200000001ff */
[----:B------:R-:W-:-:S02]  /*a100*/  MOV R54, R161 ;  /* 0x000000a100367202 */ /* 0x000fc40000000f00 */
[----:B------:R-:W-:Y:S02]  /*a110*/  MOV R52, RZ ;  /* 0x000000ff00347202 */ /* 0x000fe40000000f00 */
[----:B-1----:R-:W-:Y:S02]  /*a120*/  MOV R51, 0xffffffff ;  /* 0xffffffff00337802 */ /* 0x002fe40000000f00 */
[----:B------:R-:W-:Y:S02]  /*a130*/  MOV R48, 0xa150 ;  /* 0x0000a15000307802 */ /* 0x000fe40000000f00 */
[----:B-----5:R-:W-:Y:S05]  /*a140*/  CALL.REL.NOINC `($__internal_71_$__cuda_sm70_shflsync_up) ;  /* 0x000009a000007944 */ /* 0x020fea0003c00000 */
[----:B0-----:R-:W-:Y:S01]  /*a150*/  HFMA2.MMA R53, -RZ, RZ, 0, 5.9604644775390625e-08 ;  /* 0x00000001ff357435 */ /* 0x001fe200000001ff */
[----:B-1----:R-:W-:Y:S02]  /*a160*/  MOV R161, R52 ;  /* 0x0000003400a17202 */ /* 0x002fe40000000f00 */
[----:B------:R-:W-:Y:S02]  /*a170*/  MOV R54, R164 ;  /* 0x000000a400367202 */ /* 0x000fe40000000f00 */
[----:B------:R-:W-:Y:S02]  /*a180*/  MOV R52, RZ ;  /* 0x000000ff00347202 */ /* 0x000fe40000000f00 */
[----:B------:R-:W-:-:S02]  /*a190*/  MOV R51, 0xffffffff ;  /* 0xffffffff00337802 */ /* 0x000fc40000000f00 */
[----:B------:R-:W-:Y:S02]  /*a1a0*/  MOV R48, 0xa1c0 ;  /* 0x0000a1c000307802 */ /* 0x000fe40000000f00 */
[----:B------:R-:W-:Y:S05]  /*a1b0*/  CALL.REL.NOINC `($__internal_71_$__cuda_sm70_shflsync_up) ;  /* 0x0000093000007944 */ /* 0x000fea0003c00000 */
[----:B0-----:R-:W-:Y:S01]  /*a1c0*/  HFMA2.MMA R53, -RZ, RZ, 0, 0 ;  /* 0x00000000ff357435 */ /* 0x001fe200000001ff */
[----:B-1----:R-:W-:Y:S02]  /*a1d0*/  MOV R164, R52 ;  /* 0x0000003400a47202 */ /* 0x002fe40000000f00 */
[----:B------:R-:W-:Y:S02]  /*a1e0*/  MOV R54, R100 ;  /* 0x0000006400367202 */ /* 0x000fe40000000f00 */
[----:B------:R-:W-:Y:S02]  /*a1f0*/  MOV R51, 0x1f ;  /* 0x0000001f00337802 */ /* 0x000fe40000000f00 */
[----:B------:R-:W-:Y:S02]  /*a200*/  MOV R50, 0xffffffff ;  /* 0xffffffff00327802 */ /* 0x000fe40000000f00 */
[----:B------:R-:W-:Y:S02]  /*a210*/  MOV R52, 0xa230 ;  /* 0x0000a23000347802 */ /* 0x000fe40000000f00 */
[----:B------:R-:W-:Y:S05]  /*a220*/  CALL.REL.NOINC `($__internal_70_$__cuda_sm70_shflsync_idx_p) ;  /* 0x0000088000007944 */ /* 0x000fea0003c00000 */
[----:B------:R-:W-:Y:S01]  /*a230*/  HFMA2.MMA R53, -RZ, RZ, 0, 0 ;  /* 0x00000000ff357435 */ /* 0x000fe200000001ff */
[----:B-1----:R-:W-:-:S02]  /*a240*/  MOV R100, R51 ;  /* 0x0000003300647202 */ /* 0x002fc40000000f00 */
[----:B------:R-:W-:Y:S02]  /*a250*/  MOV R54, R101 ;  /* 0x0000006500367202 */ /* 0x000fe40000000f00 */
[----:B------:R-:W-:Y:S02]  /*a260*/  MOV R51, 0x1f ;  /* 0x0000001f00337802 */ /* 0x000fe40000000f00 */
[----:B------:R-:W-:Y:S02]  /*a270*/  MOV R50, 0xffffffff ;  /* 0xffffffff00327802 */ /* 0x000fe40000000f00 */
[----:B------:R-:W-:Y:S02]  /*a280*/  MOV R52, 0xa2a0 ;  /* 0x0000a2a000347802 */ /* 0x000fe40000000f00 */
[----:B------:R-:W-:Y:S05]  /*a290*/  CALL.REL.NOINC `($__internal_70_$__cuda_sm70_shflsync_idx_p) ;  /* 0x0000081000007944 */ /* 0x000fea0003c00000 */
[----:B-1----:R-:W-:Y:S01]  /*a2a0*/  MOV R53, R51 ;  /* 0x0000003300357202 */ /* 0x002fe20000000f00 */
[----:B------:R-:W-:Y:S05]  /*a2b0*/  BRA `(.L_x_1752) ;  /* 0xffffbc1000007947 */ /* 0x000fea000383ffff */
.L_x_1706:
[----:B------:R-:W-:Y:S01]  /*a2c0*/  HFMA2.MMA R161, -RZ, RZ, 0, 5.9604644775390625e-08 ;  /* 0x00000001ffa17435 */ /* 0x000fe200000001ff */
[----:B------:R-:W-:Y:S02]  /*a2d0*/  MOV R164, R52 ;  /* 0x0000003400a47202 */ /* 0x000fe40000000f00 */
[----:B------:R-:W-:-:S02]  /*a2e0*/  MOV R54, 0x1f ;  /* 0x0000001f00367802 */ /* 0x000fc40000000f00 */
[----:B------:R-:W-:Y:S02]  /*a2f0*/  MOV R57, 0xffffffff ;  /* 0xffffffff00397802 */ /* 0x000fe40000000f00 */
[----:B------:R-:W-:Y:S02]  /*a300*/  MOV R50, 0xa320 ;  /* 0x0000a32000327802 */ /* 0x000fe40000000f00 */
[----:B-1----:R-:W-:Y:S05]  /*a310*/  CALL.REL.NOINC `($__internal_69_$__cuda_sm70_shflsync_down) ;  /* 0x0000075000007944 */ /* 0x002fea0003c00000 */
[----:B-1----:R-:W-:Y:S01]  /*a320*/  MOV R55, R57 ;  /* 0x0000003900377202 */ /* 0x002fe20000000f00 */
[----:B0-----:R-:W-:Y:S05]  /*a330*/  BRA `(.L_x_1753) ;  /* 0xffffc1a000007947 */ /* 0x001fea000383ffff */
.L_x_1707:
[----:B------:R-:W-:Y:S01]  /*a340*/  HFMA2.MMA R161, -RZ, RZ, 0, 5.9604644775390625e-08 ;  /* 0x00000001ffa17435 */ /* 0x000fe200000001ff */
[----:B------:R-:W-:Y:S02]  /*a350*/  MOV R164, R53 ;  /* 0x0000003500a47202 */ /* 0x000fe40000000f00 */
[----:B------:R-:W-:Y:S02]  /*a360*/  MOV R54, 0x1f ;  /* 0x0000001f00367802 */ /* 0x000fe40000000f00 */
[----:B------:R-:W-:Y:S02]  /*a370*/  MOV R57, 0xffffffff ;  /* 0xffffffff00397802 */ /* 0x000fe40000000f00 */
[----:B------:R-:W-:-:S02]  /*a380*/  MOV R50, 0xa3a0 ;  /* 0x0000a3a000327802 */ /* 0x000fc40000000f00 */
[----:B012---:R-:W-:Y:S05]  /*a390*/  CALL.REL.NOINC `($__internal_69_$__cuda_sm70_shflsync_down) ;  /* 0x000006d000007944 */ /* 0x007fea0003c00000 */
        /* <DEDUP_REMOVED lines=9> */
[----:B------:R-:W-:Y:S05]  /*a430*/  CALL.REL.NOINC `($__internal_69_$__cuda_sm70_shflsync_down) ;  /* 0x0000063000007944 */ /* 0x000fea0003c00000 */
[----:B0-----:R-:W-:Y:S01]  /*a440*/  HFMA2.MMA R161, -RZ, RZ, 0, 1.1920928955078125e-07 ;  /* 0x00000002ffa17435 */ /* 0x001fe200000001ff */
[----:B-1----:R-:W-:Y:S02]  /*a450*/  MOV R52, R57 ;  /* 0x0000003900347202 */ /* 0x002fe40000000f00 */
[----:B------:R-:W-:-:S02]  /*a460*/  MOV R164, R56 ;  /* 0x0000003800a47202 */ /* 0x000fc40000000f00 */
[----:B------:R-:W-:Y:S02]  /*a470*/  MOV R54, 0x1f ;  /* 0x0000001f00367802 */ /* 0x000fe40000000f00 */
[----:B------:R-:W-:Y:S02]  /*a480*/  MOV R57, 0xffffffff ;  /* 0xffffffff00397802 */ /* 0x000fe40000000f00 */
[----:B------:R-:W-:Y:S02]  /*a490*/  MOV R50, 0xa4b0 ;  /* 0x0000a4b000327802 */ /* 0x000fe40000000f00 */
[----:B------:R-:W-:Y:S05]  /*a4a0*/  CALL.REL.NOINC `($__internal_69_$__cuda_sm70_shflsync_down) ;  /* 0x000005c000007944 */ /* 0x000fea0003c00000 */
[----:B-1----:R-:W-:Y:S01]  /*a4b0*/  @!P3 FFMA.FTZ R56, R55, R57, R56 ;  /* 0x000000393738b223 */ /* 0x002fe20000010038 */
[----:B0-----:R-:W-:Y:S01]  /*a4c0*/  HFMA2.MMA R161, -RZ, RZ, 0, 2.384185791015625e-07 ;  /* 0x00000004ffa17435 */ /* 0x001fe200000001ff */
[----:B------:R-:W-:Y:S01]  /*a4d0*/  @!P3 FMUL.FTZ R55, R52, R55 ;  /* 0x000000373437b220 */ /* 0x000fe20000410000 */
[----:B------:R-:W-:Y:S02]  /*a4e0*/  MOV R54, 0x1f ;  /* 0x0000001f00367802 */ /* 0x000fe40000000f00 */
[----:B------:R-:W-:Y:S02]  /*a4f0*/  MOV R57, 0xffffffff ;  /* 0xffffffff00397802 */ /* 0x000fe40000000f00 */
[----:B------:R-:W-:-:S02]  /*a500*/  MOV R164, R55 ;  /* 0x0000003700a47202 */ /* 0x000fc40000000f00 */
[----:B------:R-:W-:Y:S02]  /*a510*/  MOV R50, 0xa530 ;  /* 0x0000a53000327802 */ /* 0x000fe40000000f00 */
[----:B------:R-:W-:Y:S05]  /*a520*/  CALL.REL.NOINC `($__internal_69_$__cuda_sm70_shflsync_down) ;  /* 0x0000054000007944 */ /* 0x000fea0003c00000 */
[----:B0-----:R-:W-:Y:S01]  /*a530*/  HFMA2.MMA R161, -RZ, RZ, 0, 2.384185791015625e-07 ;  /* 0x00000004ffa17435 */ /* 0x001fe200000001ff */
[----:B-1----:R-:W-:Y:S02]  /*a540*/  MOV R52, R57 ;  /* 0x0000003900347202 */ /* 0x002fe40000000f00 */
[----:B------:R-:W-:Y:S02]  /*a550*/  MOV R164, R56 ;  /* 0x0000003800a47202 */ /* 0x000fe40000000f00 */
[----:B------:R-:W-:Y:S02]  /*a560*/  MOV R54, 0x1f ;  /* 0x0000001f00367802 */ /* 0x000fe40000000f00 */
[----:B------:R-:W-:Y:S02]  /*a570*/  MOV R57, 0xffffffff ;  /* 0xffffffff00397802 */ /* 0x000fe40000000f00 */
[----:B------:R-:W-:Y:S02]  /*a580*/  MOV R50, 0xa5a0 ;  /* 0x0000a5a000327802 */ /* 0x000fe40000000f00 */
[----:B------:R-:W-:Y:S05]  /*a590*/  CALL.REL.NOINC `($__internal_69_$__cuda_sm70_shflsync_down) ;  /* 0x000004d000007944 */ /* 0x000fea0003c00000 */
[----:B-1----:R-:W-:Y:S01]  /*a5a0*/  @!P2 FFMA.FTZ R56, R55, R57, R56 ;  /* 0x000000393738a223 */ /* 0x002fe20000010038 */
[----:B0-----:R-:W-:Y:S01]  /*a5b0*/  HFMA2.MMA R161, -RZ, RZ, 0, 4.76837158203125e-07 ;  /* 0x00000008ffa17435 */ /* 0x001fe200000001ff */
[----:B------:R-:W-:Y:S01]  /*a5c0*/  @!P2 FMUL.FTZ R55, R52, R55 ;  /* 0x000000373437a220 */ /* 0x000fe20000410000 */
[----:B------:R-:W-:-:S02]  /*a5d0*/  MOV R54, 0x1f ;  /* 0x0000001f00367802 */ /* 0x000fc40000000f00 */
[----:B------:R-:W-:Y:S02]  /*a5e0*/  MOV R57, 0xffffffff ;  /* 0xffffffff00397802 */ /* 0x000fe40000000f00 */
[----:B------:R-:W-:Y:S02]  /*a5f0*/  MOV R53, R55 ;  /* 0x0000003700357202 */ /* 0x000fe40000000f00 */
[----:B------:R-:W-:Y:S02]  /*a600*/  MOV R50, 0xa630 ;  /* 0x0000a63000327802 */ /* 0x000fe40000000f00 */
[----:B------:R-:W-:Y:S02]  /*a610*/  MOV R164, R53 ;  /* 0x0000003500a47202 */ /* 0x000fe40000000f00 */
[----:B------:R-:W-:Y:S05]  /*a620*/  CALL.REL.NOINC `($__internal_69_$__cuda_sm70_shflsync_down) ;  /* 0x0000044000007944 */ /* 0x000fea0003c00000 */
[----:B0-----:R-:W-:Y:S01]  /*a630*/  HFMA2.MMA R161, -RZ, RZ, 0, 4.76837158203125e-07 ;  /* 0x00000008ffa17435 */ /* 0x001fe200000001ff */
[----:B-1----:R-:W-:Y:S02]  /*a640*/  MOV R52, R57 ;  /* 0x0000003900347202 */ /* 0x002fe40000000f00 */
[----:B------:R-:W-:Y:S02]  /*a650*/  MOV R164, R56 ;  /* 0x0000003800a47202 */ /* 0x000fe40000000f00 */
[----:B------:R-:W-:-:S02]  /*a660*/  MOV R54, 0x1f ;  /* 0x0000001f00367802 */ /* 0x000fc40000000f00 */
[----:B------:R-:W-:Y:S02]  /*a670*/  MOV R57, 0xffffffff ;  /* 0xffffffff00397802 */ /* 0x000fe40000000f00 */
[----:B------:R-:W-:Y:S02]  /*a680*/  MOV R50, 0xa6a0 ;  /* 0x0000a6a000327802 */ /* 0x000fe40000000f00 */
[----:B------:R-:W-:Y:S05]  /*a690*/  CALL.REL.NOINC `($__internal_69_$__cuda_sm70_shflsync_down) ;  /* 0x000003d000007944 */ /* 0x000fea0003c00000 */
[----:B-1----:R-:W-:Y:S01]  /*a6a0*/  @!P1 FFMA.FTZ R56, R53, R57, R56 ;  /* 0x0000003935389223 */ /* 0x002fe20000010038 */
[----:B0-----:R-:W-:Y:S01]  /*a6b0*/  HFMA2.MMA R161, -RZ, RZ, 0, 9.5367431640625e-07 ;  /* 0x00000010ffa17435 */ /* 0x001fe200000001ff */
[----:B------:R-:W-:Y:S01]  /*a6c0*/  @!P1 FMUL.FTZ R53, R52, R53 ;  /* 0x0000003534359220 */ /* 0x000fe20000410000 */
[----:B------:R-:W-:Y:S02]  /*a6d0*/  MOV R54, 0x1f ;  /* 0x0000001f00367802 */ /* 0x000fe40000000f00 */
[----:B------:R-:W-:Y:S02]  /*a6e0*/  MOV R55, R56 ;  /* 0x0000003800377202 */ /* 0x000fe40000000f00 */
[----:B------:R-:W-:Y:S02]  /*a6f0*/  MOV R56, R53 ;  /* 0x0000003500387202 */ /* 0x000fe40000000f00 */
[----:B------:R-:W-:-:S02]  /*a700*/  MOV R57, 0xffffffff ;  /* 0xffffffff00397802 */ /* 0x000fc40000000f00 */
[----:B------:R-:W-:Y:S02]  /*a710*/  MOV R164, R56 ;  /* 0x0000003800a47202 */ /* 0x000fe40000000f00 */
[----:B------:R-:W-:Y:S02]  /*a720*/  MOV R50, 0xa740 ;  /* 0x0000a74000327802 */ /* 0x000fe40000000f00 */
[----:B------:R-:W-:Y:S05]  /*a730*/  CALL.REL.NOINC `($__internal_69_$__cuda_sm70_shflsync_down) ;  /* 0x0000033000007944 */ /* 0x000fea0003c00000 */
[----:B0-----:R-:W-:Y:S01]  /*a740*/  HFMA2.MMA R161, -RZ, RZ, 0, 9.5367431640625e-07 ;  /* 0x00000010ffa17435 */ /* 0x001fe200000001ff */
[----:B-1----:R-:W-:Y:S02]  /*a750*/  MOV R53, R57 ;  /* 0x0000003900357202 */ /* 0x002fe40000000f00 */
[----:B------:R-:W-:Y:S02]  /*a760*/  MOV R164, R55 ;  /* 0x0000003700a47202 */ /* 0x000fe40000000f00 */
[----:B------:R-:W-:Y:S02]  /*a770*/  MOV R54, 0x1f ;  /* 0x0000001f00367802 */ /* 0x000fe40000000f00 */
[----:B------:R-:W-:Y:S02]  /*a780*/  MOV R57, 0xffffffff ;  /* 0xffffffff00397802 */ /* 0x000fe40000000f00 */
[----:B------:R-:W-:-:S02]  /*a790*/  MOV R50, 0xa7b0 ;  /* 0x0000a7b000327802 */ /* 0x000fc40000000f00 */
[----:B------:R-:W-:Y:S05]  /*a7a0*/  CALL.REL.NOINC `($__internal_69_$__cuda_sm70_shflsync_down) ;  /* 0x000002c000007944 */ /* 0x000fea0003c00000 */
[----:B-1----:R-:W-:Y:S01]  /*a7b0*/  @!P0 FFMA.FTZ R55, R56, R57, R55 ;  /* 0x0000003938378223 */ /* 0x002fe20000010037 */
[----:B------:R-:W-:Y:S01]  /*a7c0*/  MOV R51, 0x1f ;  /* 0x0000001f00337802 */ /* 0x000fe20000000f00 */
[----:B------:R-:W-:Y:S01]  /*a7d0*/  @!P0 FMUL.FTZ R56, R53, R56 ;  /* 0x0000003835388220 */ /* 0x000fe20000410000 */
[----:B------:R-:W-:Y:S01]  /*a7e0*/  HFMA2.MMA R53, -RZ, RZ, 0, 0 ;  /* 0x00000000ff357435 */ /* 0x000fe200000001ff */
[----:B------:R-:W-:-:S02]  /*a7f0*/  MOV R50, 0xffffffff ;  /* 0xffffffff00327802 */ /* 0x000fc40000000f00 */
[----:B------:R-:W-:Y:S02]  /*a800*/  MOV R52, 0xa830 ;  /* 0x0000a83000347802 */ /* 0x000fe40000000f00 */
[----:B0-----:R-:W-:Y:S02]  /*a810*/  MOV R54, R56 ;  /* 0x0000003800367202 */ /* 0x001fe40000000f00 */
[----:B------:R-:W-:Y:S05]  /*a820*/  CALL.REL.NOINC `($__internal_70_$__cuda_sm70_shflsync_idx_p) ;  /* 0x0000028000007944 */ /* 0x000fea0003c00000 */
[----:B------:R-:W-:Y:S01]  /*a830*/  HFMA2.MMA R53, -RZ, RZ, 0, 0 ;  /* 0x00000000ff357435 */ /* 0x000fe200000001ff */
[----:B-1----:R-:W-:Y:S02]  /*a840*/  MOV R159, R51 ;  /* 0x00000033009f7202 */ /* 0x002fe40000000f00 */
[----:B------:R-:W-:Y:S02]  /*a850*/  MOV R54, R55 ;  /* 0x0000003700367202 */ /* 0x000fe40000000f00 */
[----:B------:R-:W-:Y:S02]  /*a860*/  MOV R51, 0x1f ;  /* 0x0000001f00337802 */ /* 0x000fe40000000f00 */
[----:B------:R-:W-:Y:S02]  /*a870*/  MOV R50, 0xffffffff ;  /* 0xffffffff00327802 */ /* 0x000fe40000000f00 */
[----:B------:R-:W-:-:S02]  /*a880*/  MOV R52, 0xa8a0 ;  /* 0x0000a8a000347802 */ /* 0x000fc40000000f00 */
[----:B------:R-:W-:Y:S05]  /*a890*/  CALL.REL.NOINC `($__internal_70_$__cuda_sm70_shflsync_idx_p) ;  /* 0x0000021000007944 */ /* 0x000fea0003c00000 */
[----:B------:R-:W-:Y:S01]  /*a8a0*/  HFMA2.MMA R161, -RZ, RZ, 0, 5.9604644775390625e-08 ;  /* 0x00000001ffa17435 */ /* 0x000fe200000001ff */
[----:B-1----:R-:W-:-:S02]  /*a8b0*/  MOV R154, R51 ;  /* 0x00000033009a7202 */ /* 0x002fc40000000f00 */
[----:B------:R-:W-:Y:S02]  /*a8c0*/  MOV R164, R56 ;  /* 0x0000003800a47202 */ /* 0x000fe40000000f00 */
[----:B------:R-:W-:Y:S02]  /*a8d0*/  MOV R54, 0x1f ;  /* 0x0000001f00367802 */ /* 0x000fe40000000f00 */
[----:B------:R-:W-:Y:S02]  /*a8e0*/  MOV R57, 0xffffffff ;  /* 0xffffffff00397802 */ /* 0x000fe40000000f00 */
[----:B------:R-:W-:Y:S02]  /*a8f0*/  MOV R50, 0xa910 ;  /* 0x0000a91000327802 */ /* 0x000fe40000000f00 */
[----:B------:R-:W-:Y:S05]  /*a900*/  CALL.REL.NOINC `($__internal_69_$__cuda_sm70_shflsync_down) ;  /* 0x0000016000007944 */ /* 0x000fea0003c00000 */
[----:B0-----:R-:W-:Y:S01]  /*a910*/  HFMA2.MMA R161, -RZ, RZ, 0, 5.9604644775390625e-08 ;  /* 0x00000001ffa17435 */ /* 0x001fe200000001ff */
[----:B-1----:R-:W-:Y:S02]  /*a920*/  MOV R56, R57 ;  /* 0x0000003900387202 */ /* 0x002fe40000000f00 */
[----:B------:R-:W-:Y:S02]  /*a930*/  MOV R164, R55 ;  /* 0x0000003700a47202 */ /* 0x000fe40000000f00 */
[----:B------:R-:W-:-:S02]  /*a940*/  MOV R54, 0x1f ;  /* 0x0000001f00367802 */ /* 0x000fc40000000f00 */
[----:B------:R-:W-:Y:S02]  /*a950*/  MOV R57, 0xffffffff ;  /* 0xffffffff00397802 */ /* 0x000fe40000000f00 */
[----:B------:R-:W-:Y:S02]  /*a960*/  MOV R50, 0xa980 ;  /* 0x0000a98000327802 */ /* 0x000fe40000000f00 */
[----:B------:R-:W-:Y:S05]  /*a970*/  CALL.REL.NOINC `($__internal_69_$__cuda_sm70_shflsync_down) ;  /* 0x000000f000007944 */ /* 0x000fea0003c00000 */
[----:B------:R-:W-:Y:S01]  /*a980*/  HFMA2.MMA R53, -RZ, RZ, 0, 0 ;  /* 0x00000000ff357435 */ /* 0x000fe200000001ff */
[----:B0-----:R-:W-:Y:S02]  /*a990*/  MOV R54, R48 ;  /* 0x0000003000367202 */ /* 0x001fe40000000f00 */
[----:B------:R-:W-:Y:S02]  /*a9a0*/  MOV R51, 0x1f ;  /* 0x0000001f00337802 */ /* 0x000fe40000000f00 */
[----:B------:R-:W-:Y:S02]  /*a9b0*/  MOV R50, 0xffffffff ;  /* 0xffffffff00327802 */ /* 0x000fe40000000f00 */
[----:B------:R-:W-:Y:S02]  /*a9c0*/  MOV R52, 0xa9e0 ;  /* 0x0000a9e000347802 */ /* 0x000fe40000000f00 */
[----:B-1----:R-:W-:Y:S05]  /*a9d0*/  CALL.REL.NOINC `($__internal_70_$__cuda_sm70_shflsync_idx_p) ;  /* 0x000000d000007944 */ /* 0x002fea0003c00000 */
        /* <DEDUP_REMOVED lines=9> */
        .weak           $__internal_69_$__cuda_sm70_shflsync_down
        .type           $__internal_69_$__cuda_sm70_shflsync_down,@function
        .size           $__internal_69_$__cuda_sm70_shflsync_down,($__internal_70_$__cuda_sm70_shflsync_idx_p - $__internal_69_$__cuda_sm70_shflsync_down)
$__internal_69_$__cuda_sm70_shflsync_down:
[----:B------:R-:W-:Y:S01]  /*aa70*/  HFMA2.MMA R51, -RZ, RZ, 0, 0 ;  /* 0x00000000ff337435 */ /* 0x000fe200000001ff */
[----:B------:R-:W-:Y:S04]  /*aa80*/  WARPSYNC R57 ;  /* 0x0000003900007348 */ /* 0x000fe80003800000 */
[----:B------:R0:W1:Y:S01]  /*aa90*/  SHFL.DOWN PT, R57, R164, R161, R54 ;  /* 0x080000a1a4397389 */ /* 0x00006200000e0036 */
[----:B------:R-:W-:Y:S05]  /*aaa0*/  RET.REL.NODEC R50 `(_Z25selective_scan_bwd_kernelI32Selective_Scan_bwd_kernel_traitsILi128ELi16ELb1ELb0ELb1ELb1ELb1EN3c108BFloat16EfEEv12SSMParamsBwd) ;  /* 0xffff555032007950 */ /* 0x000fea0003c3ffff */
        .weak           $__internal_70_$__cuda_sm70_shflsync_idx_p
        .type           $__internal_70_$__cuda_sm70_shflsync_idx_p,@function
        .size           $__internal_70_$__cuda_sm70_shflsync_idx_p,($__internal_71_$__cuda_sm70_shflsync_up - $__internal_70_$__cuda_sm70_shflsync_idx_p)
$__internal_70_$__cuda_sm70_shflsync_idx_p:
[----:B------:R-:W-:Y:S04]  /*aab0*/  WARPSYNC R50 ;  /* 0x0000003200007348 */ /* 0x000fe80003800000 */
[----:B------:R0:W1:Y:S02]  /*aac0*/  SHFL.IDX PT, R51, R54, R53, R51 ;  /* 0x0000003536337389 */ /* 0x00006400000e0033 */
[----:B0-----:R-:W-:-:S04]  /*aad0*/  MOV R53, 0x0 ;  /* 0x0000000000357802 */ /* 0x001fc80000000f00 */
[----:B------:R-:W-:Y:S05]  /*aae0*/  RET.REL.NODEC R52 `(_Z25selective_scan_bwd_kernelI32Selective_Scan_bwd_kernel_traitsILi128ELi16ELb1ELb0ELb1ELb1ELb1EN3c108BFloat16EfEEv12SSMParamsBwd) ;  /* 0xffff551034007950 */ /* 0x000fea0003c3ffff */
        .weak           $__internal_71_$__cuda_sm70_shflsync_up
        .type           $__internal_71_$__cuda_sm70_shflsync_up,@function
        .size           $__internal_71_$__cuda_sm70_shflsync_up,(.L_x_8883 - $__internal_71_$__cuda_sm70_shflsync_up)
$__internal_71_$__cuda_sm70_shflsync_up:
[----:B------:R-:W-:Y:S01]  /*aaf0*/  HFMA2.MMA R49, -RZ, RZ, 0, 0 ;  /* 0x00000000ff317435 */ /* 0x000fe200000001ff */
[----:B------:R-:W-:Y:S04]  /*ab00*/  WARPSYNC R51 ;  /* 0x0000003300007348 */ /* 0x000fe80003800000 */
[----:B------:R0:W1:Y:S01]  /*ab10*/  SHFL.UP PT, R52, R54, R53, R52 ;  /* 0x0400003536347389 */ /* 0x00006200000e0034 */
[----:B------:R-:W-:Y:S05]  /*ab20*/  RET.REL.NODEC R48 `(_Z25selective_scan_bwd_kernelI32Selective_Scan_bwd_kernel_traitsILi128ELi16ELb1ELb0ELb1ELb1ELb1EN3c108BFloat16EfEEv12SSMParamsBwd) ;  /* 0xffff54d030007950 */ /* 0x000fea0003c3ffff */
.L_x_1755:
        /* <DEDUP_REMOVED lines=13> */
.L_x_8883:


//--------------------- .text._Z25selective_scan_bwd_kernelI32Selective_Scan_bwd_kernel_traitsILi128ELi16ELb1ELb1ELb0ELb0ELb0EN3c108BFloat16EfEEv12SSMParamsBwd --------------------------
	.section	.text._Z25selective_scan_bwd_kernelI32Selective_Scan_bwd_kernel_traitsILi128ELi16ELb1ELb1ELb0ELb0ELb0EN3c108BFloat16EfEEv12SSMParamsBwd,"ax",@progbits
	.sectioninfo	@"SHI_REGISTERS=161"
	.align	128
        .global         _Z25selective_scan_bwd_kernelI32Selective_Scan_bwd_kernel_traitsILi128ELi16ELb1ELb1ELb0ELb0ELb0EN3c108BFloat16EfEEv12SSMParamsBwd
        .type           _Z25selective_scan_bwd_kernelI32Selective_Scan_bwd_kernel_traitsILi128ELi16ELb1ELb1ELb0ELb0ELb0EN3c108BFloat16EfEEv12SSMParamsBwd,@function
        .size           _Z25selective_scan_bwd_kernelI32Selective_Scan_bwd_kernel_traitsILi128ELi16ELb1ELb1ELb0ELb0ELb0EN3c108BFloat16EfEEv12SSMParamsBwd,(.L_x_8886 - _Z25selective_scan_bwd_kernelI32Selective_Scan_bwd_kernel_traitsILi128ELi16ELb1ELb1ELb0ELb0ELb0EN3c108BFloat16EfEEv12SSMParamsBwd)
        .other          _Z25selective_scan_bwd_kernelI32Selective_Scan_bwd_kernel_traitsILi128ELi16ELb1ELb1ELb0ELb0ELb0EN3c108BFloat16EfEEv12SSMParamsBwd,@"STO_CUDA_ENTRY STV_DEFAULT"
_Z25selective_scan_bwd_kernelI32Selective_Scan_bwd_kernel_traitsILi128ELi16ELb1ELb1ELb0ELb0ELb0EN3c108BFloat16EfEEv12SSMParamsBwd:
.text._Z25selective_scan_bwd_kernelI32Selective_Scan_bwd_kernel_traitsILi128ELi16ELb1ELb1ELb0ELb0ELb0EN3c108BFloat16EfEEv12SSMParamsBwd:
[----:B------:R-:W-:Y:S02]  /*0000*/  MOV R1, c[0x0][0x28] ;  /* 0x00000a0000017a02 */ /* 0x000fe40000000f00 */
[----:B------:R-:W0:Y:S01]  /*0010*/  S2UR UR10, SR_CTAID.Y ;  /* 0x00000000000a79c3 */ /* 0x000e220000002600 */
[----:B------:R-:W-:Y:S01]  /*0020*/  ULDC.64 UR6, c[0x0][0x250] ;  /* 0x0000940000067ab9 */ /* 0x000fe20000000a00 */
[----:B------:R-:W-:Y:S01]  /*0030*/  CS2R R88, SRZ ;  /* 0x0000000000587805 */ /* 0x000fe2000001ff00 */
[----:B------:R-:W-:Y:S02]  /*0040*/  UISETP.NE.U32.AND UP1, UPT, URZ, UR6, UPT ;  /* 0x000000063f00728c */ /* 0x000fe4000bf25070 */
[----:B------:R-:W-:Y:S02]  /*0050*/  ULDC.64 UR26, c[0x0][0x118] ;  /* 0x00004600001a7ab9 */ /* 0x000fe40000000a00 */
[----:B------:R-:W-:Y:S01]  /*0060*/  UISETP.NE.AND.EX UP1, UPT, URZ, UR7, UPT, UP1 ;  /* 0x000000073f00728c */ /* 0x000fe2000bf25310 */
[----:B------:R-:W-:Y:S01]  /*0070*/  IABS R6, c[0x0][0x178] ;  /* 0x00005e0000067a13 */ /* 0x000fe20000000000 */
[----:B------:R-:W-:Y:S02]  /*0080*/  ULDC.64 UR4, c[0x0][0x238] ;  /* 0x00008e0000047ab9 */ /* 0x000fe40000000a00 */
[----:B------:R-:W-:-:S02]  /*0090*/  UISETP.NE.U32.AND UP0, UPT, URZ, UR4, UPT ;  /* 0x000000043f00728c */ /* 0x000fc4000bf05070 */
[----:B------:R-:W-:Y:S01]  /*00a0*/  PLOP3.LUT P1, PT, PT, PT, UP1, 0x80, 0x0 ;  /* 0x000000000000781c */ /* 0x000fe20003f2f018 */
[----:B------:R-:W1:Y:S01]  /*00b0*/  S2UR UR30, SR_CTAID.X ;  /* 0x00000000001e79c3 */ /* 0x000e620000002500 */
[----:B------:R-:W-:Y:S02]  /*00c0*/  UISETP.NE.AND.EX UP0, UPT, URZ, UR5, UPT, UP0 ;  /* 0x000000053f00728c */ /* 0x000fe4000bf05300 */
[----:B------:R-:W-:Y:S02]  /*00d0*/  ULDC.64 UR20, c[0x0][0x348] ;  /* 0x0000d20000147ab9 */ /* 0x000fe40000000a00 */
[----:B------:R-:W-:Y:S02]  /*00e0*/  ULDC.64 UR24, c[0x0][0x1d8] ;  /* 0x0000760000187ab9 */ /* 0x000fe40000000a00 */
[----:B------:R-:W-:Y:S01]  /*00f0*/  PLOP3.LUT P0, PT, PT, PT, UP0, 0x80, 0x0 ;  /* 0x000000000000781c */ /* 0x000fe20003f0f008 */
[----:B------:R-:W-:Y:S02]  /*0100*/  ULDC.64 UR16, c[0x0][0x190] ;  /* 0x0000640000107ab9 */ /* 0x000fe40000000a00 */
[----:B0-----:R-:W-:-:S02]  /*0110*/  USHF.R.S32.HI UR11, URZ, 0x1f, UR10 ;  /* 0x0000001f3f0b7899 */ /* 0x001fc4000801140a */
[----:B------:R-:W-:Y:S01]  /*0120*/  @UP1 ULEA UR6, UP3, UR10, UR6, 0x2 ;  /* 0x000000060a061291 */ /* 0x000fe2000f86103f */
[----:B------:R-:W0:Y:S01]  /*0130*/  R2UR UR36, R6 ;  /* 0x00000000062473c2 */ /* 0x000e2200000e0000 */
[----:B------:R-:W-:Y:S02]  /*0140*/  @UP0 ULEA UR4, UP2, UR10, UR4, 0x2 ;  /* 0x000000040a040291 */ /* 0x000fe4000f84103f */
[----:B------:R-:W-:Y:S02]  /*0150*/  @UP1 ULEA.HI.X UR7, UR10, UR7, UR11, 0x2, UP3 ;  /* 0x000000070a071291 */ /* 0x000fe400098f140b */
[----:B------:R-:W-:Y:S01]  /*0160*/  MOV R4, UR6 ;  /* 0x0000000600047c02 */ /* 0x000fe20008000f00 */
[----:B------:R-:W-:Y:S01]  /*0170*/  @UP0 ULEA.HI.X UR5, UR10, UR5, UR11, 0x2, UP2 ;  /* 0x000000050a050291 */ /* 0x000fe200090f140b */
[----:B------:R-:W-:Y:S02]  /*0180*/  MOV R2, UR4 ;  /* 0x0000000400027c02 */ /* 0x000fe40008000f00 */
[----:B------:R-:W-:Y:S01]  /*0190*/  MOV R5, UR7 ;  /* 0x0000000700057c02 */ /* 0x000fe20008000f00 */
[----:B------:R-:W-:-:S02]  /*01a0*/  ULDC.64 UR6, c[0x0][0x1d0] ;  /* 0x0000740000067ab9 */ /* 0x000fc40000000a00 */
[----:B------:R-:W-:Y:S01]  /*01b0*/  MOV R3, UR5 ;  /* 0x0000000500037c02 */ /* 0x000fe20008000f00 */
[----:B-1----:R-:W-:Y:S01]  /*01c0*/  USHF.R.S32.HI UR31, URZ, 0x1f, UR30 ;  /* 0x0000001f3f1f7899 */ /* 0x002fe2000801141e */
[----:B------:R1:W5:Y:S01]  /*01d0*/  @P1 LDG.E R88, [R4.64] ;  /* 0x0000001a04581981 */ /* 0x000362000c1e1900 */
[----:B------:R-:W-:-:S03]  /*01e0*/  ULDC.64 UR4, c[0x0][0x260] ;  /* 0x0000980000047ab9 */ /* 0x000fc60000000a00 */
[----:B------:R2:W5:Y:S01]  /*01f0*/  @P0 LDG.E R89, [R2.64] ;  /* 0x0000001a02590981 */ /* 0x000562000c1e1900 */
[----:B0-----:R-:W0:Y:S08]  /*0200*/  I2F.RP R0, UR36 ;  /* 0x0000002400007d06 */ /* 0x001e300008209400 */
[----:B0-----:R-:W2:Y:S02]  /*0210*/  MUFU.RCP R0, R0 ;  /* 0x0000000000007308 */ /* 0x001ea40000001000 */
[----:B--2---:R-:W-:-:S06]  /*0220*/  IADD3 R2, R0, 0xffffffe, RZ ;  /* 0x0ffffffe00027810 */ /* 0x004fcc0007ffe0ff */
[----:B------:R-:W0:Y:S01]  /*0230*/  F2I.FTZ.U32.TRUNC.NTZ R2, R2 ;  /* 0x0000000200027305 */ /* 0x000e22000021f000 */
[----:B------:R-:W-:Y:S02]  /*0240*/  UISETP.NE.U32.AND UP0, UPT, URZ, UR4, UPT ;  /* 0x000000043f00728c */ /* 0x000fe4000bf05070 */
[----:B------:R-:W-:Y:S01]  /*0250*/  UIMAD UR4, UR31, UR6, URZ ;  /* 0x000000061f0472a4 */ /* 0x000fe2000f8e023f */
[----:B------:R-:W-:Y:S01]  /*0260*/  IABS R0, UR10 ;  /* 0x0000000a00007c13 */ /* 0x000fe20008000000 */
[----:B------:R-:W-:Y:S01]  /*0270*/  UISETP.NE.AND.EX UP0, UPT, URZ, UR5, UPT, UP0 ;  /* 0x000000053f00728c */ /* 0x000fe2000bf05300 */
[----:B0-----:R-:W0:Y:S01]  /*0280*/  R2UR UR9, R2 ;  /* 0x00000000020973c2 */ /* 0x001e2200000e0000 */
[----:B------:R-:W-:-:S03]  /*0290*/  UIMAD UR8, UR30, UR7, UR4 ;  /* 0x000000071e0872a4 */ /* 0x000fc6000f8e0204 */
[----:B------:R-:W-:Y:S02]  /*02a0*/  ULDC.64 UR4, c[0x0][0x1e0] ;  /* 0x0000780000047ab9 */ /* 0x000fe40000000a00 */
[----:B------:R-:W-:Y:S02]  /*02b0*/  UIMAD.WIDE.U32 UR18, UR30, UR4, URZ ;  /* 0x000000041e1272a5 */ /* 0x000fe4000f8e003f */
[----:B------:R-:W2:Y:S01]  /*02c0*/  R2UR UR29, R0 ;  /* 0x00000000001d73c2 */ /* 0x000ea200000e0000 */
[----:B------:R-:W-:-:S04]  /*02d0*/  UIMAD UR4, UR31, UR4, URZ ;  /* 0x000000041f0472a4 */ /* 0x000fc8000f8e023f */
[----:B------:R-:W-:-:S03]  /*02e0*/  UIMAD UR34, UR30, UR5, UR4 ;  /* 0x000000051e2272a4 */ /* 0x000fc6000f8e0204 */
[----:B------:R-:W-:Y:S02]  /*02f0*/  ULDC.64 UR4, c[0x0][0x328] ;  /* 0x0000ca0000047ab9 */ /* 0x000fe40000000a00 */
[----:B------:R-:W-:Y:S02]  /*0300*/  UISETP.NE.U32.AND UP1, UPT, URZ, UR4, UPT ;  /* 0x000000043f00728c */ /* 0x000fe4000bf25070 */
[----:B------:R-:W-:Y:S02]  /*0310*/  UIMAD.WIDE.U32 UR22, UR30, UR6, URZ ;  /* 0x000000061e1672a5 */ /* 0x000fe4000f8e003f */
[----:B0-----:R-:W-:Y:S02]  /*0320*/  UIADD3 UR32, URZ, -UR9, URZ ;  /* 0x800000093f207290 */ /* 0x001fe4000fffe03f */
[----:B------:R-:W-:Y:S02]  /*0330*/  UISETP.NE.AND.EX UP1, UPT, URZ, UR5, UPT, UP1 ;  /* 0x000000053f00728c */ /* 0x000fe4000bf25310 */
[----:B------:R-:W-:-:S02]  /*0340*/  UISETP.NE.U32.AND UP2, UPT, URZ, UR20, UPT ;  /* 0x000000143f00728c */ /* 0x000fc4000bf45070 */
[----:B------:R-:W-:Y:S02]  /*0350*/  UIMAD UR32, UR32, UR36, URZ ;  /* 0x00000024202072a4 */ /* 0x000fe4000f8e023f */
[----:B------:R-:W-:Y:S02]  /*0360*/  UIADD3 UR23, UR23, UR8, URZ ;  /* 0x0000000817177290 */ /* 0x000fe4000fffe03f */
[----:B------:R-:W-:Y:S02]  /*0370*/  ULDC.64 UR6, c[0x0][0x278] ;  /* 0x00009e0000067ab9 */ /* 0x000fe40000000a00 */
[----:B------:R-:W-:Y:S02]  /*0380*/  UMOV UR8, URZ ;  /* 0x0000003f00087c82 */ /* 0x000fe40008000000 */
[----:B------:R-:W-:Y:S02]  /*0390*/  UISETP.NE.AND.EX UP2, UPT, URZ, UR21, UPT, UP2 ;  /* 0x000000153f00728c */ /* 0x000fe4000bf45320 */
[----:B------:R-:W-:-:S02]  /*03a0*/  UIMAD.WIDE.U32 UR32, UR9, UR32, UR8 ;  /* 0x00000020092072a5 */ /* 0x000fc4000f8e0008 */
[----:B------:R-:W-:Y:S02]  /*03b0*/  UIMAD.WIDE.U32 UR8, UR10, UR24, UR22 ;  /* 0x000000180a0872a5 */ /* 0x000fe4000f8e0016 */
[----:B------:R-:W-:Y:S02]  /*03c0*/  UIMAD UR28, UR31, UR6, URZ ;  /* 0x000000061f1c72a4 */ /* 0x000fe4000f8e023f */
[----:B------:R-:W-:Y:S02]  /*03d0*/  UIMAD.WIDE.U32 UR14, UR30, UR6, URZ ;  /* 0x000000061e0e72a5 */ /* 0x000fe4000f8e003f */
[----:B--2---:R-:W-:Y:S02]  /*03e0*/  UIMAD.WIDE.U32 UR22, UR33, UR29, URZ ;  /* 0x0000001d211672a5 */ /* 0x004fe4000f8e003f */
[----:B------:R-:W-:Y:S02]  /*03f0*/  UMOV UR6, URZ ;  /* 0x0000003f00067c82 */ /* 0x000fe40008000000 */
[----:B------:R-:W-:-:S02]  /*0400*/  @UP1 ULEA UR6, UP3, UR10, UR4, 0x2 ;  /* 0x000000040a061291 */ /* 0x000fc4000f86103f */
[----:B------:R-:W-:Y:S02]  /*0410*/  UIMAD UR28, UR30, UR7, UR28 ;  /* 0x000000071e1c72a4 */ /* 0x000fe4000f8e021c */
[----:B------:R-:W-:Y:S02]  /*0420*/  UMOV UR4, URZ ;  /* 0x0000003f00047c82 */ /* 0x000fe40008000000 */
[----:B------:R-:W-:Y:S02]  /*0430*/  UMOV UR7, URZ ;  /* 0x0000003f00077c82 */ /* 0x000fe40008000000 */
[----:B------:R-:W-:Y:S02]  /*0440*/  @UP1 ULEA.HI.X UR7, UR10, UR5, UR11, 0x2, UP3 ;  /* 0x000000050a071291 */ /* 0x000fe400098f140b */
[----:B------:R-:W-:Y:S02]  /*0450*/  @UP2 ULEA UR4, UP1, UR10, UR20, 0x2 ;  /* 0x000000140a042291 */ /* 0x000fe4000f82103f */
[----:B------:R-:W-:-:S02]  /*0460*/  UMOV UR32, UR23 ;  /* 0x0000001700207c82 */ /* 0x000fc40008000000 */
[----:B------:R-:W-:Y:S02]  /*0470*/  UIADD3 UR22, -UR32, URZ, URZ ;  /* 0x0000003f20167290 */ /* 0x000fe4000fffe13f */
[----:B------:R-:W-:Y:S02]  /*0480*/  UMOV UR5, URZ ;  /* 0x0000003f00057c82 */ /* 0x000fe40008000000 */
[----:B------:R-:W-:Y:S02]  /*0490*/  @UP2 ULEA.HI.X UR5, UR10, UR21, UR11, 0x2, UP1 ;  /* 0x000000150a052291 */ /* 0x000fe400088f140b */
[----:B------:R-:W-:Y:S02]  /*04a0*/  UIMAD UR29, UR36, UR22, UR29 ;  /* 0x00000016241d72a4 */ /* 0x000fe4000f8e021d */
[----:B------:R-:W-:Y:S02]  /*04b0*/  ULDC.64 UR20, c[0x0][0x1e8] ;  /* 0x00007a0000147ab9 */ /* 0x000fe40000000a00 */
[----:B------:R-:W-:-:S02]  /*04c0*/  UIMAD UR35, UR11, UR20, URZ ;  /* 0x000000140b2372a4 */ /* 0x000fc4000f8e023f */
[----:B------:R-:W-:Y:S02]  /*04d0*/  UIMAD.WIDE.U32 UR12, UR30, UR16, URZ ;  /* 0x000000101e0c72a5 */ /* 0x000fe4000f8e003f */
[----:B------:R-:W-:Y:S02]  /*04e0*/  UIADD3 UR19, UR19, UR34, URZ ;  /* 0x0000002213137290 */ /* 0x000fe4000fffe03f */
[----:B------:R-:W-:Y:S02]  /*04f0*/  UIMAD UR16, UR31, UR16, URZ ;  /* 0x000000101f1072a4 */ /* 0x000fe4000f8e023f */
[----:B------:R-:W-:Y:S02]  /*0500*/  ULDC UR34, c[0x0][0x174] ;  /* 0x00005d0000227ab9 */ /* 0x000fe40000000800 */
[----:B------:R-:W-:Y:S02]  /*0510*/  UISETP.GT.U32.AND UP1, UPT, UR36, UR29, UPT ;  /* 0x0000001d2400728c */ /* 0x000fe4000bf24070 */
[----:B------:R-:W-:-:S02]  /*0520*/  UIMAD UR33, UR10, UR21, UR35 ;  /* 0x000000150a2172a4 */ /* 0x000fc4000f8e0223 */
[----:B------:R-:W-:Y:S02]  /*0530*/  USHF.L.U32 UR35, UR34, 0xb, URZ ;  /* 0x0000000b22237899 */ /* 0x000fe4000800063f */
[----:B------:R-:W-:Y:S02]  /*0540*/  UIMAD UR16, UR30, UR17, UR16 ;  /* 0x000000111e1072a4 */ /* 0x000fe4000f8e0210 */
[----:B------:R-:W-:Y:S02]  /*0550*/  UIMAD UR17, UR11, UR24, URZ ;  /* 0x000000180b1172a4 */ /* 0x000fe4000f8e023f */
[----:B------:R-:W-:Y:S02]  /*0560*/  UIADD3 UR22, UR35, -0x800, URZ ;  /* 0xfffff80023167890 */ /* 0x000fe4000fffe03f */
[----:B------:R-:W-:Y:S02]  /*0570*/  UIMAD UR17, UR10, UR25, UR17 ;  /* 0x000000190a1172a4 */ /* 0x000fe4000f8e0211 */
[----:B------:R-:W-:-:S02]  /*0580*/  UIMAD.WIDE.U32 UR18, UR10, UR20, UR18 ;  /* 0x000000140a1272a5 */ /* 0x000fc4000f8e0012 */
[----:B------:R-:W-:Y:S02]  /*0590*/  USHF.R.S32.HI UR25, URZ, 0x1f, UR22 ;  /* 0x0000001f3f197899 */ /* 0x000fe40008011416 */
[----:B------:R-:W-:Y:S02]  /*05a0*/  ULDC.64 UR20, c[0x0][0x280] ;  /* 0x0000a00000147ab9 */ /* 0x000fe40000000a00 */
[----:B------:R-:W-:Y:S02]  /*05b0*/  UIADD3 UR8, UP2, UR22, UR8, URZ ;  /* 0x0000000816087290 */ /* 0x000fe4000ff5e03f */
[----:B------:R-:W-:Y:S02]  /*05c0*/  @!UP1 UIADD3 UR29, UR29, -UR36, URZ ;  /* 0x800000241d1d9290 */ /* 0x000fe4000fffe03f */
[----:B------:R-:W-:Y:S02]  /*05d0*/  UIADD3 UR15, UR15, UR28, URZ ;  /* 0x0000001c0f0f7290 */ /* 0x000fe4000fffe03f */
[----:B------:R-:W-:-:S02]  /*05e0*/  UIMAD UR23, UR11, UR20, URZ ;  /* 0x000000140b1772a4 */ /* 0x000fc4000f8e023f */
[----:B------:R-:W-:Y:S02]  /*05f0*/  UIADD3.X UR17, UR25, UR9, UR17, UP2, !UPT ;  /* 0x0000000919117290 */ /* 0x000fe400097fe411 */
[----:B------:R-:W-:Y:S02]  /*0600*/  UISETP.GE.U32.AND UP2, UPT, UR29, UR36, UPT ;  /* 0x000000241d00728c */ /* 0x000fe4000bf46070 */
[----:B------:R-:W-:Y:S02]  /*0610*/  UIMAD UR28, UR10, UR21, UR23 ;  /* 0x000000150a1c72a4 */ /* 0x000fe4000f8e0217 */
[----:B------:R-:W-:Y:S02]  /*0620*/  UIMAD.WIDE.U32 UR14, UR10, UR20, UR14 ;  /* 0x000000140a0e72a5 */ /* 0x000fe4000f8e000e */
[----:B------:R-:W-:Y:S02]  /*0630*/  ULDC UR37, c[0x0][0x178] ;  /* 0x00005e0000257ab9 */ /* 0x000fe40000000800 */
[----:B------:R-:W-:-:S02]  /*0640*/  ULDC.64 UR20, c[0x0][0x240] ;  /* 0x0000900000147ab9 */ /* 0x000fc40000000a00 */
[----:B------:R-:W-:Y:S02]  /*0650*/  ULEA UR20, UP3, UR8, UR20, 0x1 ;  /* 0x0000001408147291 */ /* 0x000fe4000f86083f */
[----:B------:R-:W-:Y:S02]  /*0660*/  ULOP3.LUT UR23, UR10, UR37, URZ, 0x3c, !UPT ;  /* 0x000000250a177292 */ /* 0x000fe4000f8e3c3f */
[----:B------:R-:W-:Y:S02]  /*0670*/  @!UP1 UIADD3 UR32, UR32, 0x1, URZ ;  /* 0x0000000120209890 */ /* 0x000fe4000fffe03f */
[----:B------:R-:W-:Y:S02]  /*0680*/  ULEA.HI.X UR21, UR8, UR21, UR17, 0x1, UP3 ;  /* 0x0000001508157291 */ /* 0x000fe400098f0c11 */
[----:B------:R-:W-:Y:S02]  /*0690*/  UISETP.GE.AND UP3, UPT, UR23, URZ, UPT ;  /* 0x0000003f1700728c */ /* 0x000fe4000bf66270 */
[----:B------:R-:W-:-:S02]  /*06a0*/  UISETP.NE.AND UP1, UPT, URZ, UR37, UPT ;  /* 0x000000253f00728c */ /* 0x000fc4000bf25270 */
[----:B------:R-:W-:Y:S02]  /*06b0*/  @UP2 UIADD3 UR32, UR32, 0x1, URZ ;  /* 0x0000000120202890 */ /* 0x000fe4000fffe03f */
[----:B------:R-:W-:Y:S02]  /*06c0*/  UIADD3 UR24, UP4, UR22, UR18, URZ ;  /* 0x0000001216187290 */ /* 0x000fe4000ff9e03f */
[----:B------:R-:W-:Y:S02]  /*06d0*/  UIADD3 UR13, UR13, UR16, URZ ;  /* 0x000000100d0d7290 */ /* 0x000fe4000fffe03f */
[----:B------:R-:W-:Y:S02]  /*06e0*/  ULDC.64 UR8, c[0x0][0x248] ;  /* 0x0000920000087ab9 */ /* 0x000fe40000000a00 */
[----:B------:R-:W-:Y:S02]  /*06f0*/  UMOV UR16, UR32 ;  /* 0x0000002000107c82 */ /* 0x000fe40008000000 */
[----:B------:R-:W-:-:S02]  /*0700*/  UIADD3.X UR18, UR25, UR19, UR33, UP4, !UPT ;  /* 0x0000001319127290 */ /* 0x000fc4000a7fe421 */
[----:B------:R-:W-:Y:S02]  /*0710*/  @!UP3 UIADD3 UR16, -UR16, URZ, URZ ;  /* 0x0000003f1010b290 */ /* 0x000fe4000fffe13f */
[----:B------:R-:W-:Y:S02]  /*0720*/  ULEA UR23, UP4, UR24, UR8, 0x1 ;  /* 0x0000000818177291 */ /* 0x000fe4000f88083f */
[----:B------:R-:W-:Y:S02]  /*0730*/  @!UP1 ULOP3.LUT UR16, URZ, UR37, URZ, 0x33, !UPT ;  /* 0x000000253f109292 */ /* 0x000fe4000f8e333f */
[----:B------:R-:W-:Y:S02]  /*0740*/  UIADD3 UR29, UP2, UR22, UR14, URZ ;  /* 0x0000000e161d7290 */ /* 0x000fe4000ff5e03f */
[----:B------:R-:W-:Y:S02]  /*0750*/  ULEA.HI.X UR24, UR24, UR9, UR18, 0x1, UP4 ;  /* 0x0000000918187291 */ /* 0x000fe4000a0f0c12 */
[----:B------:R-:W-:-:S02]  /*0760*/  USHF.R.S32.HI UR36, URZ, 0x1f, UR16 ;  /* 0x0000001f3f247899 */ /* 0x000fc40008011410 */
[----:B------:R-:W-:Y:S02]  /*0770*/  ULDC.64 UR8, c[0x0][0x308] ;  /* 0x0000c20000087ab9 */ /* 0x000fe40000000a00 */
[----:B------:R-:W-:Y:S02]  /*0780*/  UIADD3.X UR14, UR25, UR15, UR28, UP2, !UPT ;  /* 0x0000000f190e7290 */ /* 0x000fe400097fe41c */
[----:B------:R-:W-:Y:S02]  /*0790*/  ULDC.64 UR18, c[0x0][0x1a8] ;  /* 0x00006a0000127ab9 */ /* 0x000fe40000000a00 */
[----:B------:R-:W-:Y:S02]  /*07a0*/  ULEA UR28, UP1, UR29, UR8, 0x1 ;  /* 0x000000081d1c7291 */ /* 0x000fe4000f82083f */
[----:B------:R-:W-:Y:S02]  /*07b0*/  UIMAD UR8, UR36, UR18, URZ ;  /* 0x00000012240872a4 */ /* 0x000fe4000f8e023f */
[----:B------:R-:W-:-:S02]  /*07c0*/  UIMAD.WIDE.U32 UR12, UR16, UR18, UR12 ;  /* 0x00000012100c72a5 */ /* 0x000fc4000f8e000c */
[----:B------:R-:W-:Y:S02]  /*07d0*/  UIMAD UR8, UR16, UR19, UR8 ;  /* 0x00000013100872a4 */ /* 0x000fe4000f8e0208 */
[----:B------:R-:W-:Y:S02]  /*07e0*/  ULEA.HI.X UR29, UR29, UR9, UR14, 0x1, UP1 ;  /* 0x000000091d1d7291 */ /* 0x000fe400088f0c0e */
[----:B------:R-:W-:Y:S02]  /*07f0*/  UIADD3 UR22, UP1, UR22, UR12, URZ ;  /* 0x0000000c16167290 */ /* 0x000fe4000ff3e03f */
[----:B------:R-:W-:Y:S02]  /*0800*/  UIADD3 UR8, UR13, UR8, URZ ;  /* 0x000000080d087290 */ /* 0x000fe4000fffe03f */
[----:B------:R-:W-:Y:S02]  /*0810*/  ULDC UR9, c[0x0][0x164] ;  /* 0x0000590000097ab9 */ /* 0x000fe40000000800 */
[----:B------:R-:W-:-:S02]  /*0820*/  ULDC.64 UR12, c[0x0][0x228] ;  /* 0x00008a00000c7ab9 */ /* 0x000fc40000000a00 */
[----:B------:R-:W-:Y:S02]  /*0830*/  UIADD3.X UR33, UR25, UR8, URZ, UP1, !UPT ;  /* 0x0000000819217290 */ /* 0x000fe40008ffe43f */
[----:B------:R-:W-:Y:S02]  /*0840*/  @UP0 UIMAD UR8, UR30, UR9, UR10 ;  /* 0x000000091e0802a4 */ /* 0x000fe4000f8e020a */
[----:B------:R-:W-:Y:S02]  /*0850*/  ULEA UR32, UP2, UR22, UR12, 0x1 ;  /* 0x0000000c16207291 */ /* 0x000fe4000f84083f */
[----:B------:R-:W-:Y:S02]  /*0860*/  UISETP.GE.AND UP1, UPT, UR34, 0x1, UPT ;  /* 0x000000012200788c */ /* 0x000fe4000bf26270 */
[----:B------:R-:W-:Y:S02]  /*0870*/  @UP0 UIMAD UR12, UR8, UR34, URZ ;  /* 0x00000022080c02a4 */ /* 0x000fe4000f8e023f */
[----:B------:R-:W-:-:S02]  /*0880*/  ULEA.HI.X UR33, UR22, UR13, UR33, 0x1, UP2 ;  /* 0x0000000d16217291 */ /* 0x000fc400090f0c21 */
[----:B------:R-:W-:Y:S01]  /*0890*/  PLOP3.LUT P0, PT, PT, PT, UP1, 0x80, 0x0 ;  /* 0x000000000000781c */ /* 0x000fe20003f0f018 */
[----:B------:R-:W-:Y:S02]  /*08a0*/  ULDC UR13, c[0x0][0x16c] ;  /* 0x00005b00000d7ab9 */ /* 0x000fe40000000800 */
[----:B------:R-:W-:Y:S02]  /*08b0*/  @UP0 UIMAD UR12, UR12, UR13, URZ ;  /* 0x0000000d0c0c02a4 */ /* 0x000fe4000f8e023f */
[----:B------:R-:W-:Y:S02]  /*08c0*/  ULDC.64 UR8, c[0x0][0x260] ;  /* 0x0000980000087ab9 */ /* 0x000fe40000000a00 */
[----:B------:R-:W-:Y:S02]  /*08d0*/  @UP0 UMOV UR13, 0x8 ;  /* 0x00000008000d0882 */ /* 0x000fe40000000000 */
[----:B------:R-:W-:Y:S01]  /*08e0*/  @UP0 UIMAD.WIDE UR8, UR12, UR13, UR8 ;  /* 0x0000000d0c0802a5 */ /* 0x000fe2000f8e0208 */
[----:B------:R-:W-:Y:S01]  /*08f0*/  HFMA2.MMA R87, -RZ, RZ, 0, 0 ;  /* 0x00000000ff577435 */ /* 0x000fe200000001ff */
[----:B------:R-:W-:-:S02]  /*0900*/  UMOV UR14, UR4 ;  /* 0x00000004000e7c82 */ /* 0x000fc40008000000 */
[----:B------:R-:W-:Y:S02]  /*0910*/  UMOV UR12, UR6 ;  /* 0x00000006000c7c82 */ /* 0x000fe40008000000 */
[----:B------:R-:W-:Y:S02]  /*0920*/  UMOV UR13, UR7 ;  /* 0x00000007000d7c82 */ /* 0x000fe40008000000 */
[----:B------:R-:W-:Y:S02]  /*0930*/  UMOV UR15, UR5 ;  /* 0x00000005000f7c82 */ /* 0x000fe40008000000 */
[----:B------:R-:W-:Y:S02]  /*0940*/  @!UP0 UMOV UR8, URZ ;  /* 0x0000003f00088c82 */ /* 0x000fe40008000000 */
[----:B------:R-:W-:Y:S01]  /*0950*/  @!UP0 UMOV UR9, URZ ;  /* 0x0000003f00098c82 */ /* 0x000fe20008000000 */
[----:B------:R-:W-:Y:S01]  /*0960*/  MOV R85, RZ ;  /* 0x000000ff00557202 */ /* 0x000fe20000000f00 */
[----:B------:R-:W-:Y:S05]  /*0970*/  @!P0 BRA `(.L_x_1756) ;  /* 0x00004ca000008947 */ /* 0x000fea0003800000 */
[----:B-1----:R-:W0:Y:S01]  /*0980*/  S2R R86, SR_TID.X ;  /* 0x0000000000567919 */ /* 0x002e220000002100 */
[----:B------:R-:W-:Y:S01]  /*0990*/  MOV R85, RZ ;  /* 0x000000ff00557202 */ /* 0x000fe20000000f00 */
[----:B------:R-:W-:Y:S01]  /*09a0*/  UMOV UR18, UR20 ;  /* 0x0000001400127c82 */ /* 0x000fe20008000000 */
[----:B------:R-:W-:Y:S01]  /*09b0*/  MOV R87, RZ ;  /* 0x000000ff00577202 */ /* 0x000fe20000000f00 */
[----:B------:R-:W1:Y:S01]  /*09c0*/  S2R R84, SR_LANEID ;  /* 0x0000000000547919 */ /* 0x000e620000000000 */
[----:B------:R-:W-:-:S02]  /*09d0*/  UMOV UR19, UR21 ;  /* 0x0000001500137c82 */ /* 0x000fc40008000000 */
[----:B------:R-:W-:Y:S02]  /*09e0*/  UMOV UR20, UR23 ;  /* 0x0000001700147c82 */ /* 0x000fe40008000000 */
[----:B------:R-:W-:Y:S02]  /*09f0*/  UMOV UR21, UR24 ;  /* 0x0000001800157c82 */ /* 0x000fe40008000000 */
[----:B------:R-:W-:Y:S02]  /*0a00*/  ULDC UR17, c[0x0][0x174] ;  /* 0x00005d0000117ab9 */ /* 0x000fe40000000800 */
[----:B------:R-:W-:Y:S02]  /*0a10*/  UMOV UR22, UR28 ;  /* 0x0000001c00167c82 */ /* 0x000fe40008000000 */
[----:B------:R-:W-:Y:S02]  /*0a20*/  UMOV UR24, UR29 ;  /* 0x0000001d00187c82 */ /* 0x000fe40008000000 */
[----:B------:R-:W-:-:S02]  /*0a30*/  UMOV UR25, UR32 ;  /* 0x0000002000197c82 */ /* 0x000fc40008000000 */
[----:B------:R-:W-:Y:S02]  /*0a40*/  UMOV UR23, UR33 ;  /* 0x0000002100177c82 */ /* 0x000fe40008000000 */
[----:B------:R-:W-:Y:S01]  /*0a50*/  UMOV UR4, URZ ;  /* 0x0000003f00047c82 */ /* 0x000fe20008000000 */
[----:B0-----:R-:W-:-:S04]  /*0a60*/  SHF.R.S32.HI R3, RZ, 0x1f, R86 ;  /* 0x0000001fff037819 */ /* 0x001fc80000011456 */
[----:B------:R-:W-:-:S04]  /*0a70*/  LEA.HI R3, R3, R86, RZ, 0x5 ;  /* 0x0000005603037211 */ /* 0x000fc800078f28ff */
[----:B-1----:R-:W-:Y:S02]  /*0a80*/  SHF.R.S32.HI R83, RZ, 0x5, R3 ;  /* 0x00000005ff537819 */ /* 0x002fe40000011403 */
.L_x_1807:
[----:B------:R-:W-:Y:S01]  /*0a90*/  BAR.SYNC.DEFER_BLOCKING 0x0 ;  /* 0x0000000000007b1d */ /* 0x000fe20000010000 */
[----:B------:R-:W-:Y:S02]  /*0aa0*/  SHF.L.U32 R0, R86, 0x1, RZ ;  /* 0x0000000156007819 */ /* 0x000fe400000006ff */
[----:B------:R-:W-:Y:S02]  /*0ab0*/  MOV R2, UR18 ;  /* 0x0000001200027c02 */ /* 0x000fe40008000f00 */
[----:B------:R-:W-:Y:S02]  /*0ac0*/  LOP3.LUT R81, R0, 0xffffffc0, RZ, 0xc0, !PT ;  /* 0xffffffc000517812 */ /* 0x000fe400078ec0ff */
[----:B------:R-:W-:Y:S02]  /*0ad0*/  MOV R3, UR19 ;  /* 0x0000001300037c02 */ /* 0x000fe40008000f00 */
[----:B------:R-:W-:-:S05]  /*0ae0*/  LOP3.LUT R82, R81, 0x1f, R86, 0xf8, !PT ;  /* 0x0000001f51527812 */ /* 0x000fca00078ef856 */
[----:B------:R-:W-:-:S05]  /*0af0*/  IMAD.WIDE R2, R82, 0x10, R2 ;  /* 0x0000001052027825 */ /* 0x000fca00078e0202 */
[----:B------:R-:W2:Y:S04]  /*0b00*/  LDG.E.128 R4, [R2.64] ;  /* 0x0000001a02047981 */ /* 0x000ea8000c1e1d00 */
[----:B------:R-:W3:Y:S01]  /*0b10*/  LDG.E.128 R12, [R2.64+0x200] ;  /* 0x0002001a020c7981 */ /* 0x000ee2000c1e1d00 */
[-C--:B------:R-:W-:Y:S02]  /*0b20*/  IADD3 R81, R81, R84.reuse, RZ ;  /* 0x0000005451517210 */ /* 0x080fe40007ffe0ff */
[----:B------:R-:W-:Y:S02]  /*0b30*/  MOV R8, UR20 ;  /* 0x0000001400087c02 */ /* 0x000fe40008000f00 */
[----:B------:R-:W-:Y:S02]  /*0b40*/  IADD3 R0, R81, R84, RZ ;  /* 0x0000005451007210 */ /* 0x000fe40007ffe0ff */
[----:B------:R-:W-:-:S05]  /*0b50*/  MOV R9, UR21 ;  /* 0x0000001500097c02 */ /* 0x000fca0008000f00 */
        /* <DEDUP_REMOVED lines=13> */
[----:B---3--:R-:W-:Y:S01]  /*0c30*/  STS.128 [R81.X16+0x200], R20 ;  /* 0x0002001451007388 */ /* 0x008fe2000000cc00 */
[----:B------:R-:W-:-:S06]  /*0c40*/  NOP ;  /* 0x0000000000007918 */ /* 0x000fcc0000000000 */
[----:B------:R-:W0:Y:S04]  /*0c50*/  LDS.128 R12, [R0.X16] ;  /* 0x00000000000c7984 */ /* 0x000e28000000cc00 */
[----:B------:R-:W1:Y:S04]  /*0c60*/  LDS.128 R4, [R0.X16+0x10] ;  /* 0x0000100000047984 */ /* 0x000e68000000cc00 */
[----:B------:R-:W-:Y:S06]  /*0c70*/  BAR.SYNC.DEFER_BLOCKING 0x0 ;  /* 0x0000000000007b1d */ /* 0x000fec0000010000 */
[----:B------:R-:W2:Y:S04]  /*0c80*/  LDG.E.128 R24, [R2.64] ;  /* 0x0000001a02187981 */ /* 0x000ea8000c1e1d00 */
[----:B------:R-:W3:Y:S01]  /*0c90*/  LDG.E.128 R28, [R2.64+0x200] ;  /* 0x0002001a021c7981 */ /* 0x000ee2000c1e1d00 */
[----:B------:R-:W-:-:S02]  /*0ca0*/  ISETP.LT.AND P0, PT, RZ, c[0x0][0x16c], PT ;  /* 0x00005b00ff007a0c */ /* 0x000fc40003f01270 */
[----:B0-----:R-:W-:Y:S02]  /*0cb0*/  PRMT R63, RZ, 0x7610, R13 ;  /* 0x00007610ff3f7816 */ /* 0x001fe4000000000d */
[----:B------:R-:W-:Y:S02]  /*0cc0*/  PRMT R59, RZ, 0x7610, R15 ;  /* 0x00007610ff3b7816 */ /* 0x000fe4000000000f */
[----:B-1----:R-:W-:Y:S01]  /*0cd0*/  PRMT R39, RZ, 0x7610, R5 ;  /* 0x00007610ff277816 */ /* 0x002fe20000000005 */
[--C-:B-----5:R-:W-:Y:S01]  /*0ce0*/  FADD.FTZ R63, R63, R88.reuse ;  /* 0x000000583f3f7221 */ /* 0x120fe20000010000 */
[--C-:B------:R-:W-:Y:S01]  /*0cf0*/  PRMT R21, RZ, 0x5410, R7.reuse ;  /* 0x00005410ff157816 */ /* 0x100fe20000000007 */
[----:B------:R-:W-:Y:S01]  /*0d00*/  FADD.FTZ R59, R59, R88 ;  /* 0x000000583b3b7221 */ /* 0x000fe20000010000 */
[----:B------:R-:W-:Y:S01]  /*0d10*/  PRMT R65, RZ, 0x7610, R12 ;  /* 0x00007610ff417816 */ /* 0x000fe2000000000c */
[----:B------:R-:W-:Y:S01]  /*0d20*/  FADD.FTZ R39, R39, R88 ;  /* 0x0000005827277221 */ /* 0x000fe20000010000 */
[----:B------:R-:W-:Y:S01]  /*0d30*/  PRMT R61, RZ, 0x7610, R14 ;  /* 0x00007610ff3d7816 */ /* 0x000fe2000000000e */
[----:B------:R-:W-:Y:S01]  /*0d40*/  FADD.FTZ R32, R21, R88 ;  /* 0x0000005815207221 */ /* 0x000fe20000010000 */
[----:B------:R-:W-:Y:S01]  /*0d50*/  PRMT R57, RZ, 0x7610, R4 ;  /* 0x00007610ff397816 */ /* 0x000fe20000000004 */
[----:B------:R-:W-:Y:S01]  /*0d60*/  FADD.FTZ R65, R65, R88 ;  /* 0x0000005841417221 */ /* 0x000fe20000010000 */
[----:B------:R-:W-:Y:S01]  /*0d70*/  PRMT R37, RZ, 0x7610, R6 ;  /* 0x00007610ff257816 */ /* 0x000fe20000000006 */
[--C-:B------:R-:W-:Y:S01]  /*0d80*/  FADD.FTZ R61, R61, R88.reuse ;  /* 0x000000583d3d7221 */ /* 0x100fe20000010000 */
[----:B------:R-:W-:Y:S01]  /*0d90*/  PRMT R35, RZ, 0x7610, R7 ;  /* 0x00007610ff237816 */ /* 0x000fe20000000007 */
[----:B------:R-:W-:-:S02]  /*0da0*/  FADD.FTZ R57, R57, R88 ;  /* 0x0000005839397221 */ /* 0x000fc40000010000 */
[--C-:B------:R-:W-:Y:S02]  /*0db0*/  FADD.FTZ R37, R37, R88.reuse ;  /* 0x0000005825257221 */ /* 0x100fe40000010000 */
[----:B------:R-:W-:Y:S01]  /*0dc0*/  FADD.FTZ R35, R35, R88 ;  /* 0x0000005823237221 */ /* 0x000fe20000010000 */
        /* <DEDUP_REMOVED lines=8> */
[----:B------:R-:W-:Y:S01]  /*0e50*/  PRMT R78, RZ, 0x5410, R17 ;  /* 0x00005410ff4e7816 */ /* 0x000fe20000000011 */
[C---:B------:R-:W-:Y:S01]  /*0e60*/  FFMA.FTZ R20, R80.reuse, R0, R87 ;  /* 0x0000000050147223 */ /* 0x040fe20000010057 */
[----:B------:R-:W-:Y:S01]  /*0e70*/  PRMT R0, RZ, 0x7610, R40 ;  /* 0x00007610ff007816 */ /* 0x000fe20000000028 */
[-C--:B------:R-:W-:Y:S01]  /*0e80*/  FMUL.FTZ R33, R80, R89.reuse ;  /* 0x0000005950217220 */ /* 0x080fe20000410000 */
[----:B------:R-:W-:Y:S01]  /*0e90*/  PRMT R77, RZ, 0x7610, R17 ;  /* 0x00007610ff4d7816 */ /* 0x000fe20000000011 */
[CC--:B------:R-:W-:Y:S01]  /*0ea0*/  FMUL.FTZ R30, R79.reuse, R89.reuse ;  /* 0x000000594f1e7220 */ /* 0x0c0fe20000410000 */
[----:B------:R-:W-:Y:S01]  /*0eb0*/  PRMT R76, RZ, 0x5410, R18 ;  /* 0x00005410ff4c7816 */ /* 0x000fe20000000012 */
[----:B------:R-:W-:Y:S01]  /*0ec0*/  FFMA.FTZ R3, R79, R0, R20 ;  /* 0x000000004f037223 */ /* 0x000fe20000010014 */
[----:B------:R-:W-:Y:S01]  /*0ed0*/  PRMT R0, RZ, 0x5410, R41 ;  /* 0x00005410ff007816 */ /* 0x000fe20000000029 */
[CC--:B------:R-:W-:Y:S01]  /*0ee0*/  FMUL.FTZ R31, R78.reuse, R89.reuse ;  /* 0x000000594e1f7220 */ /* 0x0c0fe20000410000 */
[----:B------:R-:W-:Y:S01]  /*0ef0*/  PRMT R75, RZ, 0x7610, R18 ;  /* 0x00007610ff4b7816 */ /* 0x000fe20000000012 */
[-C--:B------:R-:W-:Y:S01]  /*0f00*/  FMUL.FTZ R28, R77, R89.reuse ;  /* 0x000000594d1c7220 */ /* 0x080fe20000410000 */
[----:B------:R-:W-:Y:S01]  /*0f10*/  PRMT R74, RZ, 0x5410, R19 ;  /* 0x00005410ff4a7816 */ /* 0x000fe20000000013 */
[----:B------:R-:W-:Y:S01]  /*0f20*/  FFMA.FTZ R2, R78, R0, R3 ;  /* 0x000000004e027223 */ /* 0x000fe20000010003 */
[----:B------:R-:W-:Y:S01]  /*0f30*/  PRMT R0, RZ, 0x7610, R41 ;  /* 0x00007610ff007816 */ /* 0x000fe20000000029 */
[-C--:B------:R-:W-:Y:S01]  /*0f40*/  FMUL.FTZ R29, R76, R89.reuse ;  /* 0x000000594c1d7220 */ /* 0x080fe20000410000 */
[----:B------:R-:W-:Y:S01]  /*0f50*/  PRMT R73, RZ, 0x7610, R19 ;  /* 0x00007610ff497816 */ /* 0x000fe20000000013 */
[-C--:B------:R-:W-:Y:S01]  /*0f60*/  FMUL.FTZ R26, R75, R89.reuse ;  /* 0x000000594b1a7220 */ /* 0x080fe20000410000 */
[----:B--2---:R-:W-:Y:S01]  /*0f70*/  PRMT R72, RZ, 0x5410, R8 ;  /* 0x00005410ff487816 */ /* 0x004fe20000000008 */
[----:B------:R-:W-:Y:S01]  /*0f80*/  FFMA.FTZ R3, R77, R0, R2 ;  /* 0x000000004d037223 */ /* 0x000fe20000010002 */
[--C-:B------:R-:W-:Y:S01]  /*0f90*/  PRMT R0, RZ, 0x5410, R42.reuse ;  /* 0x00005410ff007816 */ /* 0x100fe2000000002a */
[-C--:B------:R-:W-:Y:S01]  /*0fa0*/  FMUL.FTZ R27, R74, R89.reuse ;  /* 0x000000594a1b7220 */ /* 0x080fe20000410000 */
[----:B------:R-:W-:Y:S01]  /*0fb0*/  PRMT R2, RZ, 0x7610, R42 ;  /* 0x00007610ff027816 */ /* 0x000fe2000000002a */
[-C--:B------:R-:W-:Y:S01]  /*0fc0*/  FMUL.FTZ R24, R73, R89.reuse ;  /* 0x0000005949187220 */ /* 0x080fe20000410000 */
[----:B------:R-:W-:Y:S01]  /*0fd0*/  PRMT R71, RZ, 0x7610, R8 ;  /* 0x00007610ff477816 */ /* 0x000fe20000000008 */
[----:B------:R-:W-:Y:S01]  /*0fe0*/  FFMA.FTZ R0, R76, R0, R3 ;  /* 0x000000004c007223 */ /* 0x000fe20000010003 */
[--C-:B------:R-:W-:Y:S01]  /*0ff0*/  PRMT R70, RZ, 0x5410, R9.reuse ;  /* 0x00005410ff467816 */ /* 0x100fe20000000009 */
[-C--:B------:R-:W-:Y:S01]  /*1000*/  FMUL.FTZ R25, R72, R89.reuse ;  /* 0x0000005948197220 */ /* 0x080fe20000410000 */
[----:B------:R-:W-:Y:S01]  /*1010*/  PRMT R69, RZ, 0x7610, R9 ;  /* 0x00007610ff457816 */ /* 0x000fe20000000009 */
[----:B------:R-:W-:Y:S01]  /*1020*/  FFMA.FTZ R3, R75, R2, R0 ;  /* 0x000000024b037223 */ /* 0x000fe20000010000 */
[--C-:B------:R-:W-:Y:S01]  /*1030*/  PRMT R0, RZ, 0x5410, R43.reuse ;  /* 0x00005410ff007816 */ /* 0x100fe2000000002b */
[-C--:B------:R-:W-:Y:S01]  /*1040*/  FMUL.FTZ R22, R71, R89.reuse ;  /* 0x0000005947167220 */ /* 0x080fe20000410000 */
[----:B------:R-:W-:Y:S01]  /*1050*/  PRMT R2, RZ, 0x7610, R43 ;  /* 0x00007610ff027816 */ /* 0x000fe2000000002b */
[-C--:B------:R-:W-:Y:S01]  /*1060*/  FMUL.FTZ R23, R70, R89.reuse ;  /* 0x0000005946177220 */ /* 0x080fe20000410000 */
[--C-:B------:R-:W-:Y:S01]  /*1070*/  PRMT R68, RZ, 0x5410, R10.reuse ;  /* 0x00005410ff447816 */ /* 0x100fe2000000000a */
[----:B------:R-:W-:Y:S01]  /*1080*/  FFMA.FTZ R0, R74, R0, R3 ;  /* 0x000000004a007223 */ /* 0x000fe20000010003 */
[----:B------:R-:W-:Y:S01]  /*1090*/  PRMT R67, RZ, 0x7610, R10 ;  /* 0x00007610ff437816 */ /* 0x000fe2000000000a */
[-C--:B------:R-:W-:Y:S01]  /*10a0*/  FMUL.FTZ R20, R69, R89.reuse ;  /* 0x0000005945147220 */ /* 0x080fe20000410000 */
[----:B------:R-:W-:Y:S01]  /*10b0*/  PRMT R66, RZ, 0x5410, R11 ;  /* 0x00005410ff427816 */ /* 0x000fe2000000000b */
[----:B------:R-:W-:Y:S01]  /*10c0*/  FFMA.FTZ R3, R73, R2, R0 ;  /* 0x0000000249037223 */ /* 0x000fe20000010000 */
[--C-:B------:R-:W-:Y:S01]  /*10d0*/  PRMT R0, RZ, 0x5410, R44.reuse ;  /* 0x00005410ff007816 */ /* 0x100fe2000000002c */
[-C--:B------:R-:W-:Y:S01]  /*10e0*/  FMUL.FTZ R21, R68, R89.reuse ;  /* 0x0000005944157220 */ /* 0x080fe20000410000 */
[----:B------:R-:W-:Y:S01]  /*10f0*/  PRMT R2, RZ, 0x7610, R44 ;  /* 0x00007610ff027816 */ /* 0x000fe2000000002c */
[----:B------:R-:W-:Y:S01]  /*1100*/  FMUL.FTZ R18, R67, R89 ;  /* 0x0000005943127220 */ /* 0x000fe20000410000 */
[----:B------:R-:W-:Y:S01]  /*1110*/  PRMT R9, RZ, 0x5410, R13 ;  /* 0x00005410ff097816 */ /* 0x000fe2000000000d */
[----:B------:R-:W-:Y:S01]  /*1120*/  FFMA.FTZ R0, R72, R0, R3 ;  /* 0x0000000048007223 */ /* 0x000fe20000010003 */
[----:B------:R-:W-:-:S02]  /*1130*/  PRMT R17, RZ, 0x5410, R15 ;  /* 0x00005410ff117816 */ /* 0x000fc4000000000f */
[----:B------:R-:W-:Y:S01]  /*1140*/  PRMT R13, RZ, 0x5410, R14 ;  /* 0x00005410ff0d7816 */ /* 0x000fe2000000000e */
[----:B------:R-:W-:Y:S01]  /*1150*/  FFMA.FTZ R3, R71, R2, R0 ;  /* 0x0000000247037223 */ /* 0x000fe20000010000 */
[--C-:B------:R-:W-:Y:S01]  /*1160*/  PRMT R0, RZ, 0x5410, R45.reuse ;  /* 0x00005410ff007816 */ /* 0x100fe2000000002d */
[--C-:B------:R-:W-:Y:S01]  /*1170*/  FADD.FTZ R60, R9, R88.reuse ;  /* 0x00000058093c7221 */ /* 0x100fe20000010000 */
[----:B------:R-:W-:Y:S01]  /*1180*/  PRMT R2, RZ, 0x7610, R45 ;  /* 0x00007610ff027816 */ /* 0x000fe2000000002d */
[----:B------:R-:W-:Y:S01]  /*1190*/  FADD.FTZ R58, R13, R88 ;  /* 0x000000580d3a7221 */ /* 0x000fe20000010000 */
[----:B------:R-:W-:Y:S01]  /*11a0*/  PRMT R15, RZ, 0x5410, R4 ;  /* 0x00005410ff0f7816 */ /* 0x000fe20000000004 */
[----:B------:R-:W-:Y:S01]  /*11b0*/  FFMA.FTZ R0, R70, R0, R3 ;  /* 0x0000000046007223 */ /* 0x000fe20000010003 */
[----:B------:R-:W-:Y:S01]  /*11c0*/  PRMT R64, RZ, 0x7610, R11 ;  /* 0x00007610ff407816 */ /* 0x000fe2000000000b */
[----:B------:R-:W-:Y:S02]  /*11d0*/  FADD.FTZ R56, R17, R88 ;  /* 0x0000005811387221 */ /* 0x000fe40000010000 */
[----:B------:R-:W-:Y:S01]  /*11e0*/  FFMA.FTZ R3, R69, R2, R0 ;  /* 0x0000000245037223 */ /* 0x000fe20000010000 */
[----:B------:R-:W-:Y:S01]  /*11f0*/  PRMT R0, RZ, 0x5410, R46 ;  /* 0x00005410ff007816 */ /* 0x000fe2000000002e */
[----:B------:R-:W-:Y:S01]  /*1200*/  FADD.FTZ R38, R15, R88 ;  /* 0x000000580f267221 */ /* 0x000fe20000010000 */
[----:B------:R-:W-:Y:S01]  /*1210*/  PRMT R2, RZ, 0x7610, R46 ;  /* 0x00007610ff027816 */ /* 0x000fe2000000002e */
[----:B------:R-:W-:-:S02]  /*1220*/  FMUL.FTZ R16, R64, R89 ;  /* 0x0000005940107220 */ /* 0x000fc40000410000 */
[----:B------:R-:W-:Y:S01]  /*1230*/  FFMA.FTZ R0, R68, R0, R3 ;  /* 0x0000000044007223 */ /* 0x000fe20000010003 */
[----:B------:R-:W-:-:S03]  /*1240*/  PRMT R3, RZ, 0x5410, R12 ;  /* 0x00005410ff037816 */ /* 0x000fc6000000000c */
[----:B------:R-:W-:Y:S01]  /*1250*/  FFMA.FTZ R19, R67, R2, R0 ;  /* 0x0000000243137223 */ /* 0x000fe20000010000 */
[----:B------:R-:W-:Y:S01]  /*1260*/  PRMT R0, RZ, 0x5410, R47 ;  /* 0x00005410ff007816 */ /* 0x000fe2000000002f */
[----:B------:R-:W-:-:S04]  /*1270*/  FADD.FTZ R62, R3, R88 ;  /* 0x00000058033e7221 */ /* 0x000fc80000010000 */
[----:B------:R-:W-:Y:S01]  /*1280*/  FFMA.FTZ R87, R66, R0, R19 ;  /* 0x0000000042577223 */ /* 0x000fe20000010013 */
[----:B------:R-:W-:Y:S02]  /*1290*/  PRMT R19, RZ, 0x5410, R5 ;  /* 0x00005410ff137816 */ /* 0x000fe40000000005 */
[----:B------:R-:W-:Y:S02]  /*12a0*/  PRMT R5, RZ, 0x5410, R6 ;  /* 0x00005410ff057816 */ /* 0x000fe40000000006 */
[----:B------:R-:W-:Y:S01]  /*12b0*/  PRMT R0, RZ, 0x7610, R47 ;  /* 0x00007610ff007816 */ /* 0x000fe2000000002f */
[--C-:B------:R-:W-:Y:S02]  /*12c0*/  FADD.FTZ R36, R19, R88.reuse ;  /* 0x0000005813247221 */ /* 0x100fe40000010000 */
[----:B------:R-:W-:Y:S02]  /*12d0*/  FADD.FTZ R34, R5, R88 ;  /* 0x0000005805227221 */ /* 0x000fe40000010000 */
[----:B------:R-:W-:-:S02]  /*12e0*/  FFMA.FTZ R87, R64, R0, R87 ;  /* 0x0000000040577223 */ /* 0x000fc40000010057 */
[----:B------:R-:W-:Y:S01]  /*12f0*/  FMUL.FTZ R19, R66, R89 ;  /* 0x0000005942137220 */ /* 0x000fe20000410000 */
        /* <DEDUP_REMOVED lines=12> */
.L_x_1757:
        /* <DEDUP_REMOVED lines=12> */
.L_x_1806:
[----:B------:R-:W-:Y:S02]  /*1480*/  USHF.R.S32.HI UR34, URZ, 0x1f, UR5 ;  /* 0x0000001f3f227899 */ /* 0x000fe40008011405 */
[----:B------:R-:W-:Y:S02]  /*1490*/  ULDC.64 UR38, c[0x0][0x1a0] ;  /* 0x0000680000267ab9 */ /* 0x000fe40000000a00 */
[----:B------:R-:W-:Y:S02]  /*14a0*/  UIMAD UR32, UR34, UR38, URZ ;  /* 0x00000026222072a4 */ /* 0x000fe4000f8e023f */
[----:B------:R-:W-:Y:S02]  /*14b0*/  UIMAD.WIDE.U32 UR28, UR5, UR38, URZ ;  /* 0x00000026051c72a5 */ /* 0x000fe4000f8e003f */
[----:B------:R-:W-:-:S02]  /*14c0*/  UIMAD UR32, UR5, UR39, UR32 ;  /* 0x00000027052072a4 */ /* 0x000fc4000f8e0220 */
[----:B------:R-:W-:Y:S02]  /*14d0*/  ULEA UR33, UP0, UR28, UR25, 0x1 ;  /* 0x000000191c217291 */ /* 0x000fe4000f80083f */
[----:B------:R-:W-:Y:S02]  /*14e0*/  UIADD3 UR29, UR29, UR32, URZ ;  /* 0x000000201d1d7290 */ /* 0x000fe4000fffe03f */
[----:B------:R-:W-:Y:S02]  /*14f0*/  ULDC.64 UR38, c[0x0][0x180] ;  /* 0x0000600000267ab9 */ /* 0x000fe40000000a00 */
[----:B------:R-:W-:Y:S01]  /*1500*/  ULEA.HI.X UR28, UR28, UR23, UR29, 0x1, UP0 ;  /* 0x000000171c1c7291 */ /* 0x000fe200080f0c1d */
[----:B------:R-:W-:-:S05]  /*1510*/  MOV R90, UR33 ;  /* 0x00000021005a7c02 */ /* 0x000fca0008000f00 */
[----:B------:R-:W-:-:S05]  /*1520*/  MOV R91, UR28 ;  /* 0x0000001c005b7c02 */ /* 0x000fca0008000f00 */
[----:B------:R-:W-:-:S05]  /*1530*/  IMAD.WIDE R90, R82, 0x10, R90 ;  /* 0x00000010525a7825 */ /* 0x000fca00078e025a */
[----:B------:R0:W2:Y:S04]  /*1540*/  LDG.E.128 R48, [R90.64] ;  /* 0x0000001a5a307981 */ /* 0x0000a8000c1e1d00 */
[----:B------:R0:W3:Y:S01]  /*1550*/  LDG.E.128 R52, [R90.64+0x200] ;  /* 0x0002001a5a347981 */ /* 0x0000e2000c1e1d00 */
[----:B------:R-:W-:Y:S02]  /*1560*/  UIMAD UR32, UR11, UR38, URZ ;  /* 0x000000260b2072a4 */ /* 0x000fe4000f8e023f */
[----:B------:R-:W-:Y:S02]  /*1570*/  UIMAD.WIDE.U32 UR28, UR10, UR38, URZ ;  /* 0x000000260a1c72a5 */ /* 0x000fe4000f8e003f */
[----:B------:R-:W-:-:S03]  /*1580*/  UIMAD UR37, UR10, UR39, UR32 ;  /* 0x000000270a2572a4 */ /* 0x000fc6000f8e0220 */
[----:B------:R-:W-:Y:S02]  /*1590*/  ULDC.64 UR32, c[0x0][0x188] ;  /* 0x0000620000207ab9 */ /* 0x000fe40000000a00 */
[----:B------:R-:W-:Y:S02]  /*15a0*/  UIADD3 UR29, UR29, UR37, URZ ;  /* 0x000000251d1d7290 */ /* 0x000fe4000fffe03f */
[----:B------:R-:W-:Y:S02]  /*15b0*/  UIMAD UR37, UR34, UR32, URZ ;  /* 0x00000020222572a4 */ /* 0x000fe4000f8e023f */
[----:B------:R-:W-:Y:S02]  /*15c0*/  ULDC.64 UR38, c[0x0][0x1b8] ;  /* 0x00006e0000267ab9 */ /* 0x000fe40000000a00 */
        /* <DEDUP_REMOVED lines=9> */
[----:B------:R-:W-:Y:S02]  /*1660*/  UIMAD UR32, UR11, UR38, URZ ;  /* 0x000000260b2072a4 */ /* 0x000fe4000f8e023f */
[----:B------:R-:W-:Y:S02]  /*1670*/  UIMAD.WIDE.U32 UR28, UR10, UR38, URZ ;  /* 0x000000260a1c72a5 */ /* 0x000fe4000f8e003f */
[----:B------:R-:W-:-:S03]  /*1680*/  UIMAD UR37, UR10, UR39, UR32 ;  /* 0x000000270a2572a4 */ /* 0x000fc6000f8e0220 */
[----:B------:R-:W-:Y:S02]  /*1690*/  ULDC.64 UR32, c[0x0][0x1c0] ;  /* 0x0000700000207ab9 */ /* 0x000fe40000000a00 */
[----:B------:R-:W-:Y:S02]  /*16a0*/  UIMAD UR34, UR34, UR32, URZ ;  /* 0x00000020222272a4 */ /* 0x000fe4000f8e023f */
[----:B------:R-:W-:Y:S02]  /*16b0*/  UIADD3 UR29, UR29, UR37, URZ ;  /* 0x000000251d1d7290 */ /* 0x000fe4000fffe03f */
[----:B------:R-:W-:Y:S02]  /*16c0*/  UIMAD UR34, UR5, UR33, UR34 ;  /* 0x00000021052272a4 */ /* 0x000fe4000f8e0222 */
[----:B------:R-:W-:Y:S02]  /*16d0*/  UIMAD.WIDE.U32 UR32, UR5, UR32, UR28 ;  /* 0x00000020052072a5 */ /* 0x000fe4000f8e001c */
[----:B------:R-:W-:-:S02]  /*16e0*/  ULDC.64 UR38, c[0x0][0x230] ;  /* 0x00008c0000267ab9 */ /* 0x000fc40000000a00 */
[----:B------:R-:W-:Y:S02]  /*16f0*/  UIADD3 UR29, UR33, UR34, URZ ;  /* 0x00000022211d7290 */ /* 0x000fe4000fffe03f */
[----:B------:R-:W-:-:S04]  /*1700*/  ULEA UR28, UP0, UR32, UR38, 0x2 ;  /* 0x00000026201c7291 */ /* 0x000fc8000f80103f */
[----:B------:R-:W-:Y:S02]  /*1710*/  ULEA.HI.X UR32, UR32, UR39, UR29, 0x2, UP0 ;  /* 0x0000002720207291 */ /* 0x000fe400080f141d */
[----:B0-----:R-:W-:-:S04]  /*1720*/  MOV R90, UR28 ;  /* 0x0000001c005a7c02 */ /* 0x001fc80008000f00 */
[----:B------:R-:W-:Y:S01]  /*1730*/  MOV R91, UR32 ;  /* 0x00000020005b7c02 */ /* 0x000fe20008000f00 */
[----:B------:R-:W-:Y:S01]  /*1740*/  UIADD3 UR28, UR17, -0x1, URZ ;  /* 0xffffffff111c7890 */ /* 0x000fe2000fffe03f */
[----:B------:R-:W-:Y:S01]  /*1750*/  LOP3.LUT P0, RZ, R86, 0x1f, RZ, 0xc0, !PT ;  /* 0x0000001f56ff7812 */ /* 0x000fe2000780c0ff */
[----:B--2---:R0:W-:Y:S04]  /*1760*/  STS.128 [R81.X16], R48 ;  /* 0x0000003051007388 */ /* 0x0041e8000000cc00 */
[----:B---3--:R1:W-:Y:S01]  /*1770*/  STS.128 [R81.X16+0x200], R52 ;  /* 0x0002003451007388 */ /* 0x0083e2000000cc00 */
[----:B------:R-:W-:-:S06]  /*1780*/  NOP ;  /* 0x0000000000007918 */ /* 0x000fcc0000000000 */
[----:B------:R2:W3:Y:S01]  /*1790*/  LDG.E R98, [R90.64] ;  /* 0x0000001a5a627981 */ /* 0x0004e2000c1e1900 */
[----:B------:R-:W-:Y:S01]  /*17a0*/  MOV R93, UR17 ;  /* 0x00000011005d7c02 */ /* 0x000fe20008000f00 */
[----:B------:R-:W-:Y:S01]  /*17b0*/  ULEA.HI UR29, UR28, UR28, URZ, 0x1 ;  /* 0x0000001c1c1d7291 */ /* 0x000fe2000f8f083f */
[C---:B------:R-:W-:Y:S02]  /*17c0*/  ISETP.NE.AND P1, PT, R86.reuse, RZ, PT ;  /* 0x000000ff5600720c */ /* 0x040fe40003f25270 */
[----:B------:R-:W-:Y:S01]  /*17d0*/  ISETP.LT.OR P0, PT, R93, 0x2, P0 ;  /* 0x000000025d00780c */ /* 0x000fe20000701670 */
[----:B------:R-:W-:Y:S01]  /*17e0*/  ULOP3.LUT UR29, UR29, 0xfffffe, URZ, 0xc0, !UPT ;  /* 0x00fffffe1d1d7892 */ /* 0x000fe2000f8ec03f */
[----:B0-----:R-:W-:Y:S02]  /*17f0*/  MOV R49, UR17 ;  /* 0x0000001100317c02 */ /* 0x001fe40008000f00 */
[----:B------:R-:W-:Y:S01]  /*1800*/  SHF.L.U32 R50, R86, 0x1, RZ ;  /* 0x0000000156327819 */ /* 0x000fe200000006ff */
[----:B------:R-:W-:Y:S01]  /*1810*/  UIADD3 UR29, UR28, -UR29, URZ ;  /* 0x8000001d1c1d7290 */ /* 0x000fe2000fffe03f */
[----:B-1----:R-:W-:-:S02]  /*1820*/  MOV R53, 0x100 ;  /* 0x0000010000357802 */ /* 0x002fc40000000f00 */
[----:B------:R-:W-:Y:S02]  /*1830*/  MOV R54, c[0x0][0x16c] ;  /* 0x00005b0000367a02 */ /* 0x000fe40000000f00 */
[----:B------:R-:W-:Y:S02]  /*1840*/  LOP3.LUT R51, R50, 0xffffffc0, RZ, 0xc0, !PT ;  /* 0xffffffc032337812 */ /* 0x000fe400078ec0ff */
[----:B------:R-:W-:Y:S02]  /*1850*/  MOV R52, UR29 ;  /* 0x0000001d00347c02 */ /* 0x000fe40008000f00 */
[----:B------:R-:W-:Y:S02]  /*1860*/  @!P0 IADD3 R49, R49, -0x2, RZ ;  /* 0xfffffffe31318810 */ /* 0x000fe40007ffe0ff */
[----:B------:R-:W-:Y:S01]  /*1870*/  IADD3 R48, R86, 0x200, RZ ;  /* 0x0000020056307810 */ /* 0x000fe20007ffe0ff */
[----:B------:R-:W-:Y:S01]  /*1880*/  @!P1 IMAD R48, R52, R53, UR5 ;  /* 0x0000000534309e24 */ /* 0x000fe2000f8e0235 */
[----:B------:R-:W-:Y:S01]  /*1890*/  IADD3 R94, R84, R84, R51 ;  /* 0x00000054545e7210 */ /* 0x000fe20007ffe033 */
[----:B------:R-:W-:Y:S01]  /*18a0*/  @!P0 IMAD R49, R49, R54, UR5 ;  /* 0x0000000531318e24 */ /* 0x000fe2000f8e0236 */
[----:B--2---:R-:W-:-:S02]  /*18b0*/  MOV R91, RZ ;  /* 0x000000ff005b7202 */ /* 0x004fc40000000f00 */
[----:B------:R-:W-:Y:S01]  /*18c0*/  SHF.L.U32 R97, R48, 0x2, RZ ;  /* 0x0000000230617819 */ /* 0x000fe200000006ff */
[----:B------:R-:W-:Y:S01]  /*18d0*/  LDS.128 R52, [R94.X16+0x10] ;  /* 0x000010005e347984 */ /* 0x000fe2000000cc00 */
[----:B------:R-:W-:Y:S01]  /*18e0*/  MOV R90, 0x3f800000 ;  /* 0x3f800000005a7802 */ /* 0x000fe20000000f00 */
[----:B----4-:R0:W1:Y:S02]  /*18f0*/  R2UR UR34, R92 ;  /* 0x000000005c2273c2 */ /* 0x01006400000e0000 */
[----:B0-----:R-:W-:-:S05]  /*1900*/  MOV R92, 0x8 ;  /* 0x00000008005c7802 */ /* 0x001fca0000000f00 */
[----:B------:R-:W-:Y:S02]  /*1910*/  @!P0 IMAD.WIDE R92, R49, R92, UR8 ;  /* 0x00000008315c8e25 */ /* 0x000fe4000f8e025c */
[----:B------:R-:W0:Y:S01]  /*1920*/  LDS.128 R48, [R94.X16] ;  /* 0x000000005e307984 */ /* 0x000e22000000cc00 */
[----:B-1----:R-:W-:-:S05]  /*1930*/  MOV R121, UR34 ;  /* 0x0000002200797c02 */ /* 0x002fca0008000f00 */
[----:B------:R-:W-:-:S04]  /*1940*/  FMUL.FTZ R121, R121, 1.4426950216293334961 ;  /* 0x3fb8aa3b79797820 */ /* 0x000fc80000410000 */
[----:B------:R-:W-:-:S06]  /*1950*/  FMUL.FTZ R126, R62, R121 ;  /* 0x000000793e7e7220 */ /* 0x000fcc0000410000 */
[----:B------:R-:W1:Y:S01]  /*1960*/  MUFU.EX2 R126, R126 ;  /* 0x0000007e007e7308 */ /* 0x000e620000000800 */
[-C--:B------:R-:W-:Y:S01]  /*1970*/  FMUL.FTZ R95, R65, R121.reuse ;  /* 0x00000079415f7220 */ /* 0x080fe20000410000 */
[----:B-1----:R1:W-:Y:S04]  /*1980*/  STS [R97+0x3be0], R126 ;  /* 0x003be07e61007388 */ /* 0x0023e80000000800 */
[----:B------:R-:W-:Y:S01]  /*1990*/  BAR.SYNC.DEFER_BLOCKING 0x0 ;  /* 0x0000000000007b1d */ /* 0x000fe20000010000 */
[-C--:B------:R-:W-:Y:S01]  /*19a0*/  FMUL.FTZ R96, R60, R121.reuse ;  /* 0x000000793c607220 */ /* 0x080fe20000410000 */
[----:B0-----:R-:W-:Y:S01]  /*19b0*/  PRMT R100, RZ, 0x7610, R50 ;  /* 0x00007610ff647816 */ /* 0x001fe20000000032 */
[----:B------:R-:W-:-:S03]  /*19c0*/  FMUL.FTZ R102, R63, R121 ;  /* 0x000000793f667220 */ /* 0x000fc60000410000 */
[----:B------:R-:W0:Y:S01]  /*19d0*/  MUFU.EX2 R95, R95 ;  /* 0x0000005f005f7308 */ /* 0x000e220000000800 */
[----:B-1----:R-:W-:Y:S02]  /*19e0*/  PRMT R97, RZ, 0x5410, R50 ;  /* 0x00005410ff617816 */ /* 0x002fe40000000032 */
[--C-:B------:R-:W-:Y:S02]  /*19f0*/  PRMT R139, RZ, 0x5410, R40.reuse ;  /* 0x00005410ff8b7816 */ /* 0x100fe40000000028 */
[----:B------:R-:W-:Y:S01]  /*1a00*/  PRMT R50, RZ, 0x7610, R40 ;  /* 0x00007610ff327816 */ /* 0x000fe20000000028 */
[----:B------:R-:W-:Y:S02]  /*1a10*/  FMUL.FTZ R109, R58, R121 ;  /* 0x000000793a6d7220 */ /* 0x000fe40000410000 */
[----:B------:R-:W1:Y:S01]  /*1a20*/  MUFU.EX2 R96, R96 ;  /* 0x0000006000607308 */ /* 0x000e620000000800 */
[--C-:B------:R-:W-:Y:S02]  /*1a30*/  PRMT R99, RZ, 0x5410, R51.reuse ;  /* 0x00005410ff637816 */ /* 0x100fe40000000033 */
[----:B------:R-:W-:-:S02]  /*1a40*/  PRMT R103, RZ, 0x7610, R51 ;  /* 0x00007610ff677816 */ /* 0x000fc40000000033 */
[----:B------:R-:W-:Y:S01]  /*1a50*/  PRMT R51, RZ, 0x5410, R41 ;  /* 0x00005410ff337816 */ /* 0x000fe20000000029 */
[----:B------:R-:W-:Y:S01]  /*1a60*/  FMUL.FTZ R139, R62, R139 ;  /* 0x0000008b3e8b7220 */ /* 0x000fe20000410000 */
[----:B------:R-:W-:Y:S01]  /*1a70*/  PRMT R94, RZ, 0x7610, R48 ;  /* 0x00007610ff5e7816 */ /* 0x000fe20000000030 */
[----:B------:R-:W2:Y:S01]  /*1a80*/  MUFU.EX2 R102, R102 ;  /* 0x0000006600667308 */ /* 0x000ea20000000800 */
[--C-:B------:R-:W-:Y:S01]  /*1a90*/  PRMT R104, RZ, 0x5410, R53.reuse ;  /* 0x00005410ff687816 */ /* 0x100fe20000000035 */
[----:B------:R4:W5:Y:S01]  /*1aa0*/  @!P0 LDG.E.64 R90, [R92.64] ;  /* 0x0000001a5c5a8981 */ /* 0x000962000c1e1b00 */
[----:B------:R-:W-:Y:S01]  /*1ab0*/  PRMT R107, RZ, 0x7610, R53 ;  /* 0x00007610ff6b7816 */ /* 0x000fe20000000035 */
[----:B------:R-:W-:Y:S01]  /*1ac0*/  FMUL.FTZ R53, R65, R50 ;  /* 0x0000003241357220 */ /* 0x000fe20000410000 */
[--C-:B------:R-:W-:Y:S01]  /*1ad0*/  PRMT R101, RZ, 0x5410, R52.reuse ;  /* 0x00005410ff657816 */ /* 0x100fe20000000034 */
[----:B------:R-:W-:Y:S01]  /*1ae0*/  FMUL.FTZ R111, R61, R121 ;  /* 0x000000793d6f7220 */ /* 0x000fe20000410000 */
[----:B------:R-:W-:Y:S01]  /*1af0*/  PRMT R105, RZ, 0x7610, R52 ;  /* 0x00007610ff697816 */ /* 0x000fe20000000034 */
[----:B------:R-:W1:Y:S01]  /*1b00*/  MUFU.EX2 R109, R109 ;  /* 0x0000006d006d7308 */ /* 0x000e620000000800 */
[----:B------:R-:W-:Y:S01]  /*1b10*/  PRMT R52, RZ, 0x7610, R41 ;  /* 0x00007610ff347816 */ /* 0x000fe20000000029 */
[----:B------:R-:W-:Y:S01]  /*1b20*/  FMUL.FTZ R50, R60, R51 ;  /* 0x000000333c327220 */ /* 0x000fe20000410000 */
[----:B------:R-:W-:Y:S01]  /*1b30*/  PRMT R108, RZ, 0x5410, R55 ;  /* 0x00005410ff6c7816 */ /* 0x000fe20000000037 */
[----:B------:R-:W-:Y:S01]  /*1b40*/  FMUL.FTZ R140, R94, R53 ;  /* 0x000000355e8c7220 */ /* 0x000fe20000410000 */
[----:B----4-:R-:W-:Y:S01]  /*1b50*/  PRMT R92, RZ, 0x5410, R48 ;  /* 0x00005410ff5c7816 */ /* 0x010fe20000000030 */
[----:B------:R-:W-:Y:S01]  /*1b60*/  FMUL.FTZ R112, R56, R121 ;  /* 0x0000007938707220 */ /* 0x000fe20000410000 */
[----:B------:R-:W-:Y:S01]  /*1b70*/  PRMT R93, RZ, 0x5410, R49 ;  /* 0x00005410ff5d7816 */ /* 0x000fe20000000031 */
[----:B------:R-:W4:Y:S01]  /*1b80*/  MUFU.EX2 R111, R111 ;  /* 0x0000006f006f7308 */ /* 0x000f220000000800 */
[----:B------:R-:W-:Y:S01]  /*1b90*/  PRMT R124, RZ, 0x7610, R55 ;  /* 0x00007610ff7c7816 */ /* 0x000fe20000000037 */
[----:B------:R-:W-:Y:S01]  /*1ba0*/  FMUL.FTZ R139, R92, R139 ;  /* 0x0000008b5c8b7220 */ /* 0x000fe20000410000 */
[----:B------:R-:W-:Y:S01]  /*1bb0*/  PRMT R55, RZ, 0x5410, R42 ;  /* 0x00005410ff377816 */ /* 0x000fe2000000002a */
[----:B------:R-:W-:Y:S01]  /*1bc0*/  FMUL.FTZ R135, R93, R50 ;  /* 0x000000325d877220 */ /* 0x000fe20000410000 */
[--C-:B------:R-:W-:Y:S01]  /*1bd0*/  PRMT R106, RZ, 0x5410, R54.reuse ;  /* 0x00005410ff6a7816 */ /* 0x100fe20000000036 */
[-C--:B0-----:R-:W-:Y:S01]  /*1be0*/  FMUL.FTZ R53, R126, R95.reuse ;  /* 0x0000005f7e357220 */ /* 0x081fe20000410000 */
[----:B------:R-:W-:Y:S01]  /*1bf0*/  PRMT R110, RZ, 0x7610, R54 ;  /* 0x00007610ff6e7816 */ /* 0x000fe20000000036 */
[----:B------:R-:W-:Y:S01]  /*1c00*/  FMUL.FTZ R141, R63, R52 ;  /* 0x000000343f8d7220 */ /* 0x000fe20000410000 */
[----:B------:R-:W-:Y:S01]  /*1c10*/  PRMT R54, RZ, 0x7610, R42 ;  /* 0x00007610ff367816 */ /* 0x000fe2000000002a */
[----:B------:R-:W-:Y:S01]  /*1c20*/  FFMA.FTZ R50, R139, R95, R140 ;  /* 0x0000005f8b327223 */ /* 0x000fe2000001008c */
[----:B------:R-:W-:Y:S01]  /*1c30*/  PRMT R115, RZ, 0x5410, R43 ;  /* 0x00005410ff737816 */ /* 0x000fe2000000002b */
[----:B------:R-:W-:Y:S01]  /*1c40*/  FMUL.FTZ R113, R59, R121 ;  /* 0x000000793b717220 */ /* 0x000fe20000410000 */
[----:B------:R-:W0:Y:S01]  /*1c50*/  MUFU.EX2 R112, R112 ;  /* 0x0000007000707308 */ /* 0x000e220000000800 */
[----:B-1----:R-:W-:Y:S01]  /*1c60*/  FMUL.FTZ R53, R96, R53 ;  /* 0x0000003560357220 */ /* 0x002fe20000410000 */
[----:B------:R-:W-:Y:S01]  /*1c70*/  ISETP.NE.AND P0, PT, R86, 0x7f, PT ;  /* 0x0000007f5600780c */ /* 0x000fe20003f05270 */
[----:B------:R-:W-:Y:S01]  /*1c80*/  FMUL.FTZ R142, R58, R55 ;  /* 0x000000373a8e7220 */ /* 0x000fe20000410000 */
[----:B------:R-:W-:Y:S01]  /*1c90*/  PRMT R116, RZ, 0x7610, R46 ;  /* 0x00007610ff747816 */ /* 0x000fe2000000002e */
[----:B------:R-:W-:Y:S01]  /*1ca0*/  FFMA.FTZ R50, R96, R50, R135 ;  /* 0x0000003260327223 */ /* 0x000fe20000010087 */
[----:B------:R-:W-:Y:S01]  /*1cb0*/  PRMT R136, RZ, 0x7610, R43 ;  /* 0x00007610ff887816 */ /* 0x000fe2000000002b */
[----:B------:R-:W-:Y:S01]  /*1cc0*/  FMUL.FTZ R114, R38, R121 ;  /* 0x0000007926727220 */ /* 0x000fe20000410000 */
[----:B------:R-:W1:Y:S01]  /*1cd0*/  MUFU.EX2 R113, R113 ;  /* 0x0000007100717308 */ /* 0x000e620000000800 */
[----:B--2---:R-:W-:Y:S01]  /*1ce0*/  FMUL.FTZ R120, R102, R53 ;  /* 0x0000003566787220 */ /* 0x004fe20000410000 */
[--C-:B------:R-:W-:Y:S01]  /*1cf0*/  PRMT R117, RZ, 0x5410, R44.reuse ;  /* 0x00005410ff757816 */ /* 0x100fe2000000002c */
[----:B------:R-:W-:Y:S01]  /*1d00*/  FMUL.FTZ R55, R61, R54 ;  /* 0x000000363d377220 */ /* 0x000fe20000410000 */
[----:B------:R-:W-:Y:S01]  /*1d10*/  PRMT R134, RZ, 0x7610, R44 ;  /* 0x00007610ff867816 */ /* 0x000fe2000000002c */
[----:B------:R-:W-:Y:S01]  /*1d20*/  FMUL.FTZ R52, R56, R115 ;  /* 0x0000007338347220 */ /* 0x000fe20000410000 */
[--C-:B------:R-:W-:Y:S01]  /*1d30*/  PRMT R129, RZ, 0x5410, R45.reuse ;  /* 0x00005410ff817816 */ /* 0x100fe2000000002d */
[----:B------:R-:W-:Y:S01]  /*1d40*/  FMUL.FTZ R142, R97, R142 ;  /* 0x0000008e618e7220 */ /* 0x000fe20000410000 */
[----:B------:R-:W2:Y:S01]  /*1d50*/  MUFU.EX2 R114, R114 ;  /* 0x0000007200727308 */ /* 0x000ea20000000800 */
[----:B------:R-:W-:Y:S01]  /*1d60*/  FMUL.FTZ R115, R57, R121 ;  /* 0x0000007939737220 */ /* 0x000fe20000410000 */
[----:B------:R0:W3:Y:S01]  /*1d70*/  @P0 LDS R122, [R86.X4+0x43e4] ;  /* 0x0043e400567a0984 */ /* 0x0000e20000004800 */
[----:B------:R-:W-:Y:S01]  /*1d80*/  FMUL.FTZ R120, R109, R120 ;  /* 0x000000786d787220 */ /* 0x000fe20000410000 */
[----:B------:R-:W-:Y:S01]  /*1d90*/  PRMT R132, RZ, 0x7610, R45 ;  /* 0x00007610ff847816 */ /* 0x000fe2000000002d */
[----:B------:R-:W-:Y:S01]  /*1da0*/  FMUL.FTZ R51, R37, R116 ;  /* 0x0000007425337220 */ /* 0x000fe20000410000 */
[----:B------:R-:W-:Y:S01]  /*1db0*/  PRMT R127, RZ, 0x5410, R46 ;  /* 0x00005410ff7f7816 */ /* 0x000fe2000000002e */
[----:B------:R-:W-:Y:S01]  /*1dc0*/  FMUL.FTZ R138, R100, R55 ;  /* 0x00000037648a7220 */ /* 0x000fe20000410000 */
[----:B------:R-:W1:Y:S01]  /*1dd0*/  MUFU.EX2 R115, R115 ;  /* 0x0000007300737308 */ /* 0x000e620000000800 */
[----:B------:R-:W-:Y:S01]  /*1de0*/  FMUL.FTZ R116, R36, R121 ;  /* 0x0000007924747220 */ /* 0x000fe20000410000 */
[----:B------:R-:W-:Y:S01]  /*1df0*/  PRMT R48, RZ, 0x7610, R47 ;  /* 0x00007610ff307816 */ /* 0x000fe2000000002f */
[----:B----4-:R-:W-:Y:S01]  /*1e00*/  FMUL.FTZ R53, R111, R120 ;  /* 0x000000786f357220 */ /* 0x010fe20000410000 */
[----:B------:R-:W-:Y:S01]  /*1e10*/  BSSY B0, `(.L_x_1759) ;  /* 0x0000045000007945 */ /* 0x000fe20003800000 */
[----:B------:R-:W-:Y:S01]  /*1e20*/  FMUL.FTZ R136, R59, R136 ;  /* 0x000000883b887220 */ /* 0x000fe20000410000 */
[----:B------:R-:W-:Y:S01]  /*1e30*/  LEA.HI R123, R86, R86, RZ, 0x1e ;  /* 0x00000056567b7211 */ /* 0x000fe200078ff0ff */
[----:B------:R-:W-:Y:S01]  /*1e40*/  FMUL.FTZ R54, R38, R117 ;  /* 0x0000007526367220 */ /* 0x000fe20000410000 */
[----:B------:R-:W4:Y:S01]  /*1e50*/  MUFU.EX2 R116, R116 ;  /* 0x0000007400747308 */ /* 0x000f220000000800 */
[----:B------:R-:W-:-:S02]  /*1e60*/  FMUL.FTZ R133, R99, R52 ;  /* 0x0000003463857220 */ /* 0x000fc40000410000 */
[----:B------:R-:W-:Y:S02]  /*1e70*/  FMUL.FTZ R117, R39, R121 ;  /* 0x0000007927757220 */ /* 0x000fe40000410000 */
[----:B0-----:R-:W-:Y:S02]  /*1e80*/  FMUL.FTZ R52, R112, R53 ;  /* 0x0000003570347220 */ /* 0x001fe40000410000 */
[----:B------:R-:W-:Y:S02]  /*1e90*/  FMUL.FTZ R136, R103, R136 ;  /* 0x0000008867887220 */ /* 0x000fe40000410000 */
[----:B------:R-:W-:Y:S01]  /*1ea0*/  FMUL.FTZ R118, R34, R121 ;  /* 0x0000007922767220 */ /* 0x000fe20000410000 */
[----:B------:R-:W0:Y:S01]  /*1eb0*/  MUFU.EX2 R117, R117 ;  /* 0x0000007500757308 */ /* 0x000e220000000800 */
[----:B-1----:R-:W-:Y:S02]  /*1ec0*/  FMUL.FTZ R53, R113, R52 ;  /* 0x0000003471357220 */ /* 0x002fe40000410000 */
[----:B------:R-:W-:-:S02]  /*1ed0*/  FMUL.FTZ R134, R57, R134 ;  /* 0x0000008639867220 */ /* 0x000fc40000410000 */
[----:B------:R-:W-:Y:S02]  /*1ee0*/  FMUL.FTZ R131, R101, R54 ;  /* 0x0000003665837220 */ /* 0x000fe40000410000 */
[----:B------:R-:W-:Y:S01]  /*1ef0*/  FMUL.FTZ R119, R37, R121 ;  /* 0x0000007925777220 */ /* 0x000fe20000410000 */
[----:B------:R-:W1:Y:S01]  /*1f00*/  MUFU.EX2 R118, R118 ;  /* 0x0000007600767308 */ /* 0x000e620000000800 */
[----:B--2---:R-:W-:Y:S02]  /*1f10*/  FMUL.FTZ R52, R114, R53 ;  /* 0x0000003572347220 */ /* 0x004fe40000410000 */
[----:B------:R-:W-:Y:S02]  /*1f20*/  FMUL.FTZ R129, R36, R129 ;  /* 0x0000008124817220 */ /* 0x000fe40000410000 */
[----:B------:R-:W-:Y:S02]  /*1f30*/  FMUL.FTZ R134, R105, R134 ;  /* 0x0000008669867220 */ /* 0x000fe40000410000 */
[----:B------:R-:W-:Y:S01]  /*1f40*/  FMUL.FTZ R120, R32, R121 ;  /* 0x0000007920787220 */ /* 0x000fe20000410000 */
[----:B------:R-:W2:Y:S01]  /*1f50*/  MUFU.EX2 R119, R119 ;  /* 0x0000007700777308 */ /* 0x000ea20000000800 */
[----:B------:R-:W-:-:S02]  /*1f60*/  FMUL.FTZ R53, R115, R52 ;  /* 0x0000003473357220 */ /* 0x000fc40000410000 */
[----:B------:R-:W-:Y:S02]  /*1f70*/  FMUL.FTZ R132, R39, R132 ;  /* 0x0000008427847220 */ /* 0x000fe40000410000 */
[----:B------:R-:W-:Y:S02]  /*1f80*/  FMUL.FTZ R129, R104, R129 ;  /* 0x0000008168817220 */ /* 0x000fe40000410000 */
[----:B------:R-:W-:Y:S01]  /*1f90*/  FMUL.FTZ R121, R35, R121 ;  /* 0x0000007923797220 */ /* 0x000fe20000410000 */
[----:B------:R-:W2:Y:S01]  /*1fa0*/  MUFU.EX2 R120, R120 ;  /* 0x0000007800787308 */ /* 0x000ea20000000800 */
[----:B----4-:R-:W-:Y:S02]  /*1fb0*/  FMUL.FTZ R52, R116, R53 ;  /* 0x0000003574347220 */ /* 0x010fe40000410000 */
[----:B------:R-:W-:Y:S02]  /*1fc0*/  FMUL.FTZ R127, R34, R127 ;  /* 0x0000007f227f7220 */ /* 0x000fe40000410000 */
[----:B------:R-:W-:-:S02]  /*1fd0*/  FMUL.FTZ R132, R107, R132 ;  /* 0x000000846b847220 */ /* 0x000fc40000410000 */
[----:B0-----:R-:W-:Y:S01]  /*1fe0*/  FMUL.FTZ R53, R117, R52 ;  /* 0x0000003475357220 */ /* 0x001fe20000410000 */
[----:B------:R-:W0:Y:S01]  /*1ff0*/  MUFU.EX2 R121, R121 ;  /* 0x0000007900797308 */ /* 0x000e220000000800 */
[----:B------:R-:W-:Y:S02]  /*2000*/  FMUL.FTZ R127, R106, R127 ;  /* 0x0000007f6a7f7220 */ /* 0x000fe40000410000 */
[----:B-1----:R-:W-:Y:S02]  /*2010*/  FMUL.FTZ R52, R118, R53 ;  /* 0x0000003576347220 */ /* 0x002fe40000410000 */
[----:B------:R-:W-:Y:S02]  /*2020*/  FMUL.FTZ R130, R110, R51 ;  /* 0x000000336e827220 */ /* 0x000fe40000410000 */
[----:B------:R-:W-:-:S04]  /*2030*/  FMUL.FTZ R51, R35, R48 ;  /* 0x0000003023337220 */ /* 0x000fc80000410000 */
[----:B------:R-:W-:Y:S01]  /*2040*/  FMUL.FTZ R128, R124, R51 ;  /* 0x000000337c807220 */ /* 0x000fe20000410000 */
[----:B---3--:R1:W3:Y:S02]  /*2050*/  R2UR UR37, R98 ;  /* 0x00000000622573c2 */ /* 0x0082e400000e0000 */
[----:B-1----:R-:W-:Y:S02]  /*2060*/  PRMT R98, RZ, 0x7610, R49 ;  /* 0x00007610ff627816 */ /* 0x002fe40000000031 */
[----:B------:R-:W-:-:S03]  /*2070*/  PRMT R49, RZ, 0x5410, R47 ;  /* 0x00005410ff317816 */ /* 0x000fc6000000002f */
[----:B------:R-:W-:Y:S02]  /*2080*/  FMUL.FTZ R141, R98, R141 ;  /* 0x0000008d628d7220 */ /* 0x000fe40000410000 */
[----:B------:R-:W-:Y:S02]  /*2090*/  FMUL.FTZ R49, R32, R49 ;  /* 0x0000003120317220 */ /* 0x000fe40000410000 */
[----:B------:R-:W-:Y:S02]  /*20a0*/  FFMA.FTZ R50, R102, R50, R141 ;  /* 0x0000003266327223 */ /* 0x000fe4000001008d */
[----:B------:R-:W-:Y:S02]  /*20b0*/  FMUL.FTZ R125, R108, R49 ;  /* 0x000000316c7d7220 */ /* 0x000fe40000410000 */
[----:B------:R-:W-:Y:S02]  /*20c0*/  FFMA.FTZ R50, R109, R50, R142 ;  /* 0x000000326d327223 */ /* 0x000fe4000001008e */
[----:B--2---:R-:W-:-:S02]  /*20d0*/  FMUL.FTZ R49, R119, R52 ;  /* 0x0000003477317220 */ /* 0x004fc40000410000 */
[----:B------:R-:W-:Y:S02]  /*20e0*/  FFMA.FTZ R50, R111, R50, R138 ;  /* 0x000000326f327223 */ /* 0x000fe4000001008a */
[----:B------:R-:W-:Y:S02]  /*20f0*/  FMUL.FTZ R48, R120, R49 ;  /* 0x0000003178307220 */ /* 0x000fe40000410000 */
[----:B------:R-:W-:Y:S02]  /*2100*/  FFMA.FTZ R50, R112, R50, R133 ;  /* 0x0000003270327223 */ /* 0x000fe40000010085 */
[----:B0-----:R-:W-:Y:S02]  /*2110*/  FMUL.FTZ R48, R121, R48 ;  /* 0x0000003079307220 */ /* 0x001fe40000410000 */
        /* <DEDUP_REMOVED lines=9> */
[----:B------:R-:W-:Y:S05]  /*21b0*/  @P0 BRA `(.L_x_1760) ;  /* 0x000000a000000947 */ /* 0x000fea0003800000 */
[----:B---3--:R-:W-:Y:S01]  /*21c0*/  ULDC UR28, c[0x0][0x174] ;  /* 0x00005d00001c7ab9 */ /* 0x008fe20000000800 */
        /* <DEDUP_REMOVED lines=9> */
.L_x_1760:
[----:B---3--:R-:W-:Y:S05]  /*2260*/  BSYNC B0 ;  /* 0x0000000000007941 */ /* 0x008fea0003800000 */
.L_x_1759:
[----:B------:R-:W-:Y:S01]  /*2270*/  ISETP.GT.U32.AND P0, PT, R86, 0x1f, PT ;  /* 0x0000001f5600780c */ /* 0x000fe20003f04070 */
[----:B------:R2:W-:Y:S01]  /*2280*/  STS.64 [R123.X8+0x31d0], R48 ;  /* 0x0031d0307b007388 */ /* 0x0005e20000008a00 */
[----:B------:R-:W-:Y:S03]  /*2290*/  BSSY B0, `(.L_x_1761) ;  /* 0x0000050000007945 */ /* 0x000fe60003800000 */
[----:B------:R-:W-:Y:S08]  /*22a0*/  BAR.SYNC.DEFER_BLOCKING 0x0 ;  /* 0x0000000000007b1d */ /* 0x000ff00000010000 */
        /* <DEDUP_REMOVED lines=14> */
.L_x_1814:
        /* <DEDUP_REMOVED lines=24> */
.L_x_1815:
[----:B------:R-:W-:Y:S02]  /*2510*/  ISETP.GE.AND P0, PT, R84, 0x10, PT ;  /* 0x000000105400780c */ /* 0x000fe40003f06270 */
[----:B------:R-:W-:Y:S02]  /*2520*/  MOV R145, R50 ;  /* 0x0000003200917202 */ /* 0x000fe40000000f00 */
[----:B------:R-:W-:-:S09]  /*2530*/  MOV R143, R52 ;  /* 0x00000034008f7202 */ /* 0x000fd20000000f00 */
[-C--:B--2---:R-:W-:Y:S02]  /*2540*/  @P0 FFMA.FTZ R145, R48, R143.reuse, R145 ;  /* 0x0000008f30910223 */ /* 0x084fe40000010091 */
[----:B---3--:R-:W-:Y:S01]  /*2550*/  @P0 FMUL.FTZ R143, R53, R143 ;  /* 0x0000008f358f0220 */ /* 0x008fe20000410000 */
[----:B------:R-:W-:Y:S05]  /*2560*/  BRA.CONV ~URZ, `(.L_x_1765) ;  /* 0x000000637f007947 */ /* 0x000fea000b800000 */
[----:B------:R-:W-:Y:S01]  /*2570*/  HFMA2.MMA R55, -RZ, RZ, 0, 1.847743988037109375e-06 ;  /* 0x0000001fff377435 */ /* 0x000fe200000001ff */
[----:B------:R-:W-:Y:S02]  /*2580*/  MOV R53, R143 ;  /* 0x0000008f00357202 */ /* 0x000fe40000000f00 */
[----:B0-----:R-:W-:Y:S02]  /*2590*/  MOV R54, 0x1f ;  /* 0x0000001f00367802 */ /* 0x001fe40000000f00 */
[----:B------:R-:W-:Y:S02]  /*25a0*/  MOV R52, 0xffffffff ;  /* 0xffffffff00347802 */ /* 0x000fe40000000f00 */
[----:B------:R-:W-:-:S02]  /*25b0*/  MOV R50, 0x25d0 ;  /* 0x000025d000327802 */ /* 0x000fc40000000f00 */
[----:B-1---5:R-:W-:Y:S05]  /*25c0*/  CALL.REL.NOINC `($__internal_73_$__cuda_sm70_shflsync_idx_p) ;  /* 0x0000464000007944 */ /* 0x022fea0003c00000 */
.L_x_1765:
[----:B------:R-:W-:Y:S05]  /*25d0*/  BRA.CONV ~URZ, `(.L_x_1766) ;  /* 0x000000637f007947 */ /* 0x000fea000b800000 */
[----:B0-----:R-:W-:Y:S01]  /*25e0*/  HFMA2.MMA R55, -RZ, RZ, 0, 1.847743988037109375e-06 ;  /* 0x0000001fff377435 */ /* 0x001fe200000001ff */
[----:B------:R-:W-:-:S02]  /*25f0*/  MOV R53, R145 ;  /* 0x0000009100357202 */ /* 0x000fc40000000f00 */
[----:B------:R-:W-:Y:S02]  /*2600*/  MOV R54, 0x1f ;  /* 0x0000001f00367802 */ /* 0x000fe40000000f00 */
[----:B-1----:R-:W-:Y:S02]  /*2610*/  MOV R52, 0xffffffff ;  /* 0xffffffff00347802 */ /* 0x002fe40000000f00 */
[----:B------:R-:W-:Y:S02]  /*2620*/  MOV R50, 0x2640 ;  /* 0x0000264000327802 */ /* 0x000fe40000000f00 */
[----:B-----5:R-:W-:Y:S05]  /*2630*/  CALL.REL.NOINC `($__internal_73_$__cuda_sm70_shflsync_idx_p) ;  /* 0x000045d000007944 */ /* 0x020fea0003c00000 */
.L_x_1766:
[----:B------:R-:W-:Y:S05]  /*2640*/  BRA.DIV ~URZ, `(.L_x_1767) ;  /* 0x00003c127f007947 */ /* 0x000fea000b800000 */
[----:B-----5:R-:W2:Y:S04]  /*2650*/  SHFL.IDX PT, R90, R90, RZ, 0x1f ;  /* 0x00001fff5a5a7589 */ /* 0x020ea800000e0000 */
[----:B0-----:R0:W3:Y:S04]  /*2660*/  SHFL.IDX PT, R53, R91, RZ, 0x1f ;  /* 0x00001fff5b357589 */ /* 0x0010e800000e0000 */
[----:B------:R-:W4:Y:S04]  /*2670*/  SHFL.UP PT, R143, R143, 0x1, RZ ;  /* 0x042000008f8f7989 */ /* 0x000f2800000e00ff */
[----:B------:R0:W1:Y:S02]  /*2680*/  SHFL.UP PT, R144, R145, 0x1, RZ ;  /* 0x0420000091907989 */ /* 0x00006400000e00ff */
.L_x_1816:
[----:B------:R-:W5:Y:S01]  /*2690*/  LDS.64 R50, [R137+0x31d0] ;  /* 0x0031d00089327984 */ /* 0x000f620000000a00 */
[----:B-12---:R-:W-:Y:S01]  /*26a0*/  MOV R52, R90 ;  /* 0x0000005a00347202 */ /* 0x006fe20000000f00 */
[----:B---34-:R-:W-:-:S02]  /*26b0*/  @P1 FFMA.FTZ R53, R53, R143, R144 ;  /* 0x0000008f35351223 */ /* 0x018fc40000010090 */
        /* <DEDUP_REMOVED lines=13> */
.L_x_1762:
[----:B--2---:R-:W-:Y:S05]  /*2790*/  BSYNC B0 ;  /* 0x0000000000007941 */ /* 0x004fea0003800000 */
.L_x_1761:
[----:B------:R-:W-:Y:S01]  /*27a0*/  WARPSYNC 0xffffffff ;  /* 0xffffffff00007948 */ /* 0x000fe20003800000 */
[----:B------:R-:W-:Y:S01]  /*27b0*/  BAR.SYNC.DEFER_BLOCKING 0x0 ;  /* 0x0000000000007b1d */ /* 0x000fe20000010000 */
[----:B0--3--:R-:W-:Y:S01]  /*27c0*/  FMUL.FTZ R50, R66, UR37 ;  /* 0x0000002542327c20 */ /* 0x009fe20008410000 */
[----:B------:R-:W-:Y:S01]  /*27d0*/  LOP3.LUT P0, RZ, R86, 0x1f, RZ, 0xc0, !PT ;  /* 0x0000001f56ff7812 */ /* 0x000fe2000780c0ff */
[----:B------:R-:W-:Y:S01]  /*27e0*/  FMUL.FTZ R51, R64, UR37 ;  /* 0x0000002540337c20 */ /* 0x000fe20008410000 */
[----:B------:R-:W-:Y:S01]  /*27f0*/  MOV R54, UR5 ;  /* 0x0000000500367c02 */ /* 0x000fe20008000f00 */
[----:B------:R-:W-:Y:S01]  /*2800*/  FMUL.FTZ R49, R67, UR37 ;  /* 0x0000002543317c20 */ /* 0x000fe20008410000 */
[----:B------:R-:W-:Y:S01]  /*2810*/  BSSY B0, `(.L_x_1768) ;  /* 0x0000087000007945 */ /* 0x000fe20003800000 */
[----:B------:R-:W-:-:S02]  /*2820*/  FFMA.FTZ R51, R121, R51, R50 ;  /* 0x0000003379337223 */ /* 0x000fc40000010032 */
[----:B------:R-:W-:Y:S02]  /*2830*/  FMUL.FTZ R50, R68, UR37 ;  /* 0x0000002544327c20 */ /* 0x000fe40008410000 */
[----:B------:R-:W-:Y:S02]  /*2840*/  FFMA.FTZ R51, R120, R51, R49 ;  /* 0x0000003378337223 */ /* 0x000fe40000010031 */
[----:B------:R-:W-:Y:S02]  /*2850*/  FMUL.FTZ R49, R69, UR37 ;  /* 0x0000002545317c20 */ /* 0x000fe40008410000 */
[----:B------:R-:W-:Y:S02]  /*2860*/  FFMA.FTZ R51, R119, R51, R50 ;  /* 0x0000003377337223 */ /* 0x000fe40000010032 */
[----:B------:R-:W-:Y:S02]  /*2870*/  FMUL.FTZ R50, R70, UR37 ;  /* 0x0000002546327c20 */ /* 0x000fe40008410000 */
[----:B------:R-:W-:-:S02]  /*2880*/  FFMA.FTZ R49, R118, R51, R49 ;  /* 0x0000003376317223 */ /* 0x000fc40000010031 */
[----:B-1----:R-:W-:Y:S02]  /*2890*/  FMUL.FTZ R51, R121, R122 ;  /* 0x0000007a79337220 */ /* 0x002fe40000410000 */
[----:B------:R-:W-:Y:S01]  /*28a0*/  FFMA.FTZ R50, R117, R49, R50 ;  /* 0x0000003175327223 */ /* 0x000fe20000010032 */
[----:B------:R-:W0:Y:S01]  /*28b0*/  LDS R48, [R123.X8+0x31d4] ;  /* 0x0031d4007b307984 */ /* 0x000e220000008800 */
[----:B------:R-:W-:Y:S02]  /*28c0*/  FMUL.FTZ R49, R71, UR37 ;  /* 0x0000002547317c20 */ /* 0x000fe40008410000 */
[----:B------:R-:W-:Y:S02]  /*28d0*/  FMUL.FTZ R52, R120, R51 ;  /* 0x0000003378347220 */ /* 0x000fe40000410000 */
[----:B------:R-:W-:Y:S02]  /*28e0*/  FFMA.FTZ R49, R116, R50, R49 ;  /* 0x0000003274317223 */ /* 0x000fe40000010031 */
[----:B------:R-:W-:-:S02]  /*28f0*/  FMUL.FTZ R50, R72, UR37 ;  /* 0x0000002548327c20 */ /* 0x000fc40008410000 */
[----:B------:R-:W-:Y:S02]  /*2900*/  FMUL.FTZ R51, R119, R52 ;  /* 0x0000003477337220 */ /* 0x000fe40000410000 */
[----:B------:R-:W-:Y:S02]  /*2910*/  FFMA.FTZ R50, R115, R49, R50 ;  /* 0x0000003173327223 */ /* 0x000fe40000010032 */
[----:B------:R-:W-:Y:S02]  /*2920*/  FMUL.FTZ R49, R73, UR37 ;  /* 0x0000002549317c20 */ /* 0x000fe40008410000 */
[----:B------:R-:W-:Y:S02]  /*2930*/  FMUL.FTZ R52, R118, R51 ;  /* 0x0000003376347220 */ /* 0x000fe40000410000 */
[----:B------:R-:W-:Y:S02]  /*2940*/  FFMA.FTZ R49, R114, R50, R49 ;  /* 0x0000003272317223 */ /* 0x000fe40000010031 */
[----:B------:R-:W-:-:S02]  /*2950*/  FMUL.FTZ R50, R74, UR37 ;  /* 0x000000254a327c20 */ /* 0x000fc40008410000 */
[----:B------:R-:W-:Y:S02]  /*2960*/  FMUL.FTZ R51, R117, R52 ;  /* 0x0000003475337220 */ /* 0x000fe40000410000 */
[----:B------:R-:W-:Y:S02]  /*2970*/  FFMA.FTZ R52, R113, R49, R50 ;  /* 0x0000003171347223 */ /* 0x000fe40000010032 */
[----:B------:R-:W-:Y:S02]  /*2980*/  FMUL.FTZ R49, R75, UR37 ;  /* 0x000000254b317c20 */ /* 0x000fe40008410000 */
[----:B------:R-:W-:Y:S01]  /*2990*/  FMUL.FTZ R50, R116, R51 ;  /* 0x0000003374327220 */ /* 0x000fe20000410000 */
[----:B------:R-:W-:Y:S01]  /*29a0*/  MOV R51, UR17 ;  /* 0x0000001100337c02 */ /* 0x000fe20008000f00 */
[----:B------:R-:W-:Y:S02]  /*29b0*/  FFMA.FTZ R52, R112, R52, R49 ;  /* 0x0000003470347223 */ /* 0x000fe40000010031 */
[----:B------:R-:W-:Y:S01]  /*29c0*/  FMUL.FTZ R49, R115, R50 ;  /* 0x0000003273317220 */ /* 0x000fe20000410000 */
[----:B------:R-:W-:Y:S01]  /*29d0*/  ISETP.GE.OR P0, PT, R51, c[0x0][0x174], P0 ;  /* 0x00005d0033007a0c */ /* 0x000fe20000706670 */
[----:B------:R-:W-:-:S02]  /*29e0*/  FMUL.FTZ R51, R78, UR37 ;  /* 0x000000254e337c20 */ /* 0x000fc40008410000 */
[----:B------:R-:W-:-:S04]  /*29f0*/  FMUL.FTZ R50, R114, R49 ;  /* 0x0000003172327220 */ /* 0x000fc80000410000 */
[----:B------:R-:W-:Y:S02]  /*2a00*/  FMUL.FTZ R49, R113, R50 ;  /* 0x0000003271317220 */ /* 0x000fe40000410000 */
[----:B0-----:R-:W-:Y:S02]  /*2a10*/  FFMA.FTZ R139, R126, R48, R139 ;  /* 0x000000307e8b7223 */ /* 0x001fe4000001008b */
[----:B------:R-:W-:Y:S02]  /*2a20*/  FMUL.FTZ R48, R76, UR37 ;  /* 0x000000254c307c20 */ /* 0x000fe40008410000 */
[----:B------:R-:W-:Y:S02]  /*2a30*/  FFMA.FTZ R137, R95, R139, R140 ;  /* 0x0000008b5f897223 */ /* 0x000fe4000001008c */
[----:B------:R-:W-:Y:S02]  /*2a40*/  FFMA.FTZ R52, R111, R52, R48 ;  /* 0x000000346f347223 */ /* 0x000fe40000010030 */
[----:B------:R-:W-:-:S02]  /*2a50*/  FFMA.FTZ R135, R96, R137, R135 ;  /* 0x0000008960877223 */ /* 0x000fc40000010087 */
[----:B------:R-:W-:Y:S02]  /*2a60*/  FMUL.FTZ R48, R77, UR37 ;  /* 0x000000254d307c20 */ /* 0x000fe40008410000 */
[----:B------:R-:W-:Y:S02]  /*2a70*/  FFMA.FTZ R140, R102, R135, R141 ;  /* 0x00000087668c7223 */ /* 0x000fe4000001008d */
[C---:B------:R-:W-:Y:S02]  /*2a80*/  FFMA.FTZ R52, R109.reuse, R52, R48 ;  /* 0x000000346d347223 */ /* 0x040fe40000010030 */
[----:B------:R-:W-:Y:S02]  /*2a90*/  FFMA.FTZ R126, R109, R140, R142 ;  /* 0x0000008c6d7e7223 */ /* 0x000fe4000001008e */
[----:B------:R-:W-:Y:S01]  /*2aa0*/  FMUL.FTZ R48, R112, R49 ;  /* 0x0000003170307220 */ /* 0x000fe20000410000 */
[----:B------:R-:W-:Y:S01]  /*2ab0*/  HFMA2.MMA R49, -RZ, RZ, 0, 0 ;  /* 0x00000000ff317435 */ /* 0x000fe200000001ff */
[----:B------:R-:W-:-:S02]  /*2ac0*/  FFMA.FTZ R138, R111, R126, R138 ;  /* 0x0000007e6f8a7223 */ /* 0x000fc4000001008a */
[----:B------:R-:W-:Y:S01]  /*2ad0*/  FMUL.FTZ R50, R111, R48 ;  /* 0x000000306f327220 */ /* 0x000fe20000410000 */
        /* <DEDUP_REMOVED lines=8> */
[----:B------:R-:W-:Y:S02]  /*2b60*/  FMUL.FTZ R51, R79, UR37 ;  /* 0x000000254f337c20 */ /* 0x000fe40008410000 */
[----:B------:R-:W-:Y:S02]  /*2b70*/  FFMA.FTZ R134, R115, R131, R134 ;  /* 0x0000008373867223 */ /* 0x000fe40000010086 */
[----:B------:R-:W-:Y:S02]  /*2b80*/  FMUL.FTZ R53, R102, R53 ;  /* 0x0000003566357220 */ /* 0x000fe40000410000 */
[----:B------:R-:W-:Y:S02]  /*2b90*/  FFMA.FTZ R129, R116, R134, R129 ;  /* 0x0000008674817223 */ /* 0x000fe40000010081 */
[----:B------:R-:W-:Y:S02]  /*2ba0*/  FFMA.FTZ R51, R96, R52, R51 ;  /* 0x0000003460337223 */ /* 0x000fe40000010033 */
[----:B------:R-:W-:-:S02]  /*2bb0*/  FFMA.FTZ R132, R117, R129, R132 ;  /* 0x0000008175847223 */ /* 0x000fc40000010084 */
[----:B------:R-:W-:Y:S02]  /*2bc0*/  FMUL.FTZ R50, R80, UR37 ;  /* 0x0000002550327c20 */ /* 0x000fe40008410000 */
[----:B------:R-:W-:Y:S02]  /*2bd0*/  FMUL.FTZ R52, R96, R53 ;  /* 0x0000003560347220 */ /* 0x000fe40000410000 */
[----:B------:R-:W-:Y:S02]  /*2be0*/  FFMA.FTZ R127, R118, R132, R127 ;  /* 0x00000084767f7223 */ /* 0x000fe4000001007f */
[C---:B------:R-:W-:Y:S02]  /*2bf0*/  FFMA.FTZ R51, R95.reuse, R51, R50 ;  /* 0x000000335f337223 */ /* 0x040fe40000010032 */
[----:B------:R-:W-:Y:S02]  /*2c00*/  FMUL.FTZ R50, R95, R52 ;  /* 0x000000345f327220 */ /* 0x000fe40000410000 */
        /* <DEDUP_REMOVED lines=16> */
[----:B-----5:R-:W2:Y:S01]  /*2d10*/  LDS.64 R90, [R142+0x36e0] ;  /* 0x0036e0008e5a7984 */ /* 0x020ea20000000a00 */
        /* <DEDUP_REMOVED lines=8> */
.L_x_1817:
        /* <DEDUP_REMOVED lines=26> */
.L_x_1818:
        /* <DEDUP_REMOVED lines=20> */
.L_x_1769:
[----:B01----:R-:W-:Y:S05]  /*3080*/  BSYNC B0 ;  /* 0x0000000000007941 */ /* 0x003fea0003800000 */
.L_x_1768:
[----:B------:R-:W-:Y:S01]  /*3090*/  WARPSYNC 0xffffffff ;  /* 0xffffffff00007948 */ /* 0x000fe20003800000 */
[----:B------:R-:W-:Y:S01]  /*30a0*/  BAR.SYNC.DEFER_BLOCKING 0x0 ;  /* 0x0000000000007b1d */ /* 0x000fe20000010000 */
[----:B--2---:R-:W-:Y:S01]  /*30b0*/  FMUL.FTZ R51, R64, UR37 ;  /* 0x0000002540337c20 */ /* 0x004fe20008410000 */
[----:B------:R-:W-:Y:S01]  /*30c0*/  PRMT R55, RZ, 0x5410, R40 ;  /* 0x00005410ff377816 */ /* 0x000fe20000000028 */
[----:B------:R-:W-:Y:S01]  /*30d0*/  FMUL.FTZ R50, R66, UR37 ;  /* 0x0000002542327c20 */ /* 0x000fe20008410000 */
[----:B------:R-:W-:Y:S01]  /*30e0*/  ISETP.NE.AND P0, PT, R86, RZ, PT ;  /* 0x000000ff5600720c */ /* 0x000fe20003f05270 */
[----:B------:R-:W-:Y:S01]  /*30f0*/  FMUL.FTZ R52, R71, UR37 ;  /* 0x0000002547347c20 */ /* 0x000fe20008410000 */
[----:B------:R-:W-:Y:S01]  /*3100*/  PRMT R146, RZ, 0x7610, R46 ;  /* 0x00007610ff927816 */ /* 0x000fe2000000002e */
[----:B------:R-:W-:Y:S01]  /*3110*/  FMUL.FTZ R53, R72, UR37 ;  /* 0x0000002548357c20 */ /* 0x000fe20008410000 */
[--C-:B------:R-:W-:Y:S01]  /*3120*/  PRMT R147, RZ, 0x5410, R47.reuse ;  /* 0x00005410ff937816 */ /* 0x100fe2000000002f */
[----:B-----5:R-:W-:Y:S01]  /*3130*/  FMUL.FTZ R90, R62, R55 ;  /* 0x000000373e5a7220 */ /* 0x020fe20000410000 */
[----:B------:R-:W-:Y:S01]  /*3140*/  PRMT R150, RZ, 0x7610, R47 ;  /* 0x00007610ff967816 */ /* 0x000fe2000000002f */
[----:B------:R-:W-:Y:S01]  /*3150*/  FMUL.FTZ R91, R73, UR37 ;  /* 0x00000025495b7c20 */ /* 0x000fe20008410000 */
[----:B------:R-:W-:Y:S01]  /*3160*/  MOV R151, UR5 ;  /* 0x0000000500977c02 */ /* 0x000fe20008000f00 */
[----:B------:R-:W-:Y:S01]  /*3170*/  FMUL.FTZ R145, R37, R146 ;  /* 0x0000009225917220 */ /* 0x000fe20000410000 */
[----:B------:R-:W-:Y:S01]  /*3180*/  ULDC.64 UR28, c[0x0][0x298] ;  /* 0x0000a600001c7ab9 */ /* 0x000fe20000000a00 */
[----:B------:R-:W-:Y:S01]  /*3190*/  FMUL.FTZ R149, R79, UR37 ;  /* 0x000000254f957c20 */ /* 0x000fe20008410000 */
[----:B------:R-:W-:Y:S01]  /*31a0*/  UIMAD UR28, UR31, UR28, URZ ;  /* 0x0000001c1f1c72a4 */ /* 0x000fe2000f8e023f */
[----:B------:R-:W-:Y:S01]  /*31b0*/  BSSY B0, `(.L_x_1772) ;  /* 0x00000e6000007945 */ /* 0x000fe20003800000 */
[----:B------:R-:W-:-:S02]  /*31c0*/  ULEA UR32, UR17, 0xfffff800, 0xb ;  /* 0xfffff80011207891 */ /* 0x000fc4000f8e583f */
[----:B------:R-:W-:Y:S01]  /*31d0*/  UIMAD UR28, UR30, UR29, UR28 ;  /* 0x0000001d1e1c72a4 */ /* 0x000fe2000f8e021c */
[----:B------:R-:W0:Y:S04]  /*31e0*/  LDS R123, [R123.X8+0x36e4] ;  /* 0x0036e4007b7b7984 */ /* 0x000e280000008800 */
[----:B------:R1:W-:Y:S02]  /*31f0*/  @!P0 STS.64 [R151.X8+0x45e0], R48 ;  /* 0x0045e03097008388 */ /* 0x0003e40000008a00 */
[----:B-1----:R-:W-:-:S04]  /*3200*/  SHF.L.U32 R48, R86, 0x4, RZ ;  /* 0x0000000456307819 */ /* 0x002fc800000006ff */
[C---:B------:R-:W-:Y:S02]  /*3210*/  IADD3 R49, R48.reuse, 0x1, RZ ;  /* 0x0000000130317810 */ /* 0x040fe40007ffe0ff */
[----:B------:R-:W-:Y:S02]  /*3220*/  IADD3 R155, R48, 0x3, RZ ;  /* 0x00000003309b7810 */ /* 0x000fe40007ffe0ff */
[-C--:B------:R-:W-:Y:S02]  /*3230*/  LEA.HI.SX32 R152, R49, R48.reuse, 0x1b ;  /* 0x0000003031987211 */ /* 0x080fe400078fdaff */
[----:B------:R-:W-:Y:S01]  /*3240*/  LEA.HI.SX32 R155, R155, R48, 0x1b ;  /* 0x000000309b9b7211 */ /* 0x000fe200078fdaff */
[----:B0-----:R-:W-:Y:S02]  /*3250*/  FFMA.FTZ R122, R123, R122, R51 ;  /* 0x0000007a7b7a7223 */ /* 0x001fe40000010033 */
[----:B------:R-:W-:Y:S02]  /*3260*/  FMUL.FTZ R51, R67, UR37 ;  /* 0x0000002543337c20 */ /* 0x000fe40008410000 */
[----:B------:R-:W-:-:S02]  /*3270*/  FFMA.FTZ R121, R121, R122, R50 ;  /* 0x0000007a79797223 */ /* 0x000fc40000010032 */
[----:B------:R-:W-:Y:S02]  /*3280*/  FMUL.FTZ R50, R68, UR37 ;  /* 0x0000002544327c20 */ /* 0x000fe40008410000 */
[----:B------:R-:W-:Y:S02]  /*3290*/  FFMA.FTZ R120, R120, R121, R51 ;  /* 0x0000007978787223 */ /* 0x000fe40000010033 */
[----:B------:R-:W-:Y:S02]  /*32a0*/  FMUL.FTZ R51, R69, UR37 ;  /* 0x0000002545337c20 */ /* 0x000fe40008410000 */
[----:B------:R-:W-:Y:S02]  /*32b0*/  FFMA.FTZ R119, R119, R120, R50 ;  /* 0x0000007877777223 */ /* 0x000fe40000010032 */
[----:B------:R-:W-:Y:S02]  /*32c0*/  FMUL.FTZ R50, R70, UR37 ;  /* 0x0000002546327c20 */ /* 0x000fe40008410000 */
[----:B------:R-:W-:Y:S01]  /*32d0*/  FFMA.FTZ R118, R118, R119, R51 ;  /* 0x0000007776767223 */ /* 0x000fe20000010033 */
[----:B------:R-:W-:Y:S01]  /*32e0*/  HFMA2.MMA R51, -RZ, RZ, 0, 0 ;  /* 0x00000000ff337435 */ /* 0x000fe200000001ff */
[----:B------:R-:W-:-:S02]  /*32f0*/  FMUL.FTZ R148, R122, UR34 ;  /* 0x000000227a947c20 */ /* 0x000fc40008410000 */
[----:B------:R-:W-:Y:S02]  /*3300*/  FFMA.FTZ R123, R117, R118, R50 ;  /* 0x00000076757b7223 */ /* 0x000fe40000010032 */
[----:B------:R-:W-:Y:S02]  /*3310*/  FFMA.FTZ R50, R80, R139, RZ ;  /* 0x0000008b50327223 */ /* 0x000fe400000100ff */
[----:B------:R-:W-:Y:S02]  /*3320*/  FFMA.FTZ R52, R116, R123, R52 ;  /* 0x0000007b74347223 */ /* 0x000fe40000010034 */
[----:B------:R-:W-:Y:S01]  /*3330*/  FFMA.FTZ R54, R79, R137, R50 ;  /* 0x000000894f367223 */ /* 0x000fe20000010032 */
[----:B------:R-:W-:Y:S01]  /*3340*/  MOV R50, R86 ;  /* 0x0000005600327202 */ /* 0x000fe20000000f00 */
[----:B------:R-:W-:Y:S01]  /*3350*/  FFMA.FTZ R53, R115, R52, R53 ;  /* 0x0000003473357223 */ /* 0x000fe20000010035 */
[----:B------:R-:W-:Y:S01]  /*3360*/  MOV R115, UR30 ;  /* 0x0000001e00737c02 */ /* 0x000fe20008000f00 */
[----:B------:R-:W-:-:S02]  /*3370*/  FFMA.FTZ R139, R92, -R90, R139 ;  /* 0x8000005a5c8b7223 */ /* 0x000fc4000001008b */
[----:B------:R-:W-:Y:S01]  /*3380*/  FFMA.FTZ R90, R78, R135, R54 ;  /* 0x000000874e5a7223 */ /* 0x000fe20000010036 */
[----:B------:R-:W-:Y:S01]  /*3390*/  PRMT R54, RZ, 0x7610, R40 ;  /* 0x00007610ff367816 */ /* 0x000fe20000000028 */
[----:B------:R-:W-:-:S04]  /*33a0*/  IMAD.WIDE.U32 R50, R115, c[0x0][0x298], R50 ;  /* 0x0000a60073327a25 */ /* 0x000fc800078e0032 */
[----:B------:R-:W-:Y:S01]  /*33b0*/  FFMA.FTZ R115, R77, R140, R90 ;  /* 0x0000008c4d737223 */ /* 0x000fe2000001005a */
[----:B------:R-:W-:Y:S01]  /*33c0*/  IADD3 R51, R51, UR28, RZ ;  /* 0x0000001c33337c10 */ /* 0x000fe2000fffe0ff */
[----:B------:R-:W-:Y:S01]  /*33d0*/  FFMA.FTZ R114, R114, R53, R91 ;  /* 0x0000003572727223 */ /* 0x000fe2000001005b */
[----:B------:R-:W-:Y:S01]  /*33e0*/  PRMT R91, RZ, 0x5410, R41 ;  /* 0x00005410ff5b7816 */ /* 0x000fe20000000029 */
[----:B------:R-:W-:Y:S01]  /*33f0*/  FMUL.FTZ R116, R74, UR37 ;  /* 0x000000254a747c20 */ /* 0x000fe20008410000 */
[----:B------:R-:W-:Y:S01]  /*3400*/  ULDC.64 UR28, c[0x0][0x2a0] ;  /* 0x0000a800001c7ab9 */ /* 0x000fe20000000a00 */
[----:B------:R-:W-:Y:S01]  /*3410*/  FFMA.FTZ R90, R76, R126, R115 ;  /* 0x0000007e4c5a7223 */ /* 0x000fe20000010073 */
[----:B------:R-:W-:Y:S01]  /*3420*/  UIMAD UR28, UR36, UR28, URZ ;  /* 0x0000001c241c72a4 */ /* 0x000fe2000f8e023f */
[----:B------:R-:W-:Y:S01]  /*3430*/  FFMA.FTZ R115, R113, R114, R116 ;  /* 0x0000007271737223 */ /* 0x000fe20000010074 */
[----:B------:R-:W-:Y:S01]  /*3440*/  PRMT R113, RZ, 0x5410, R42 ;  /* 0x00005410ff717816 */ /* 0x000fe2000000002a */
[----:B------:R-:W-:Y:S01]  /*3450*/  FFMA.FTZ R116, R75, R138, R90 ;  /* 0x0000008a4b747223 */ /* 0x000fe2000001005a */
[----:B------:R-:W-:Y:S01]  /*3460*/  PRMT R90, RZ, 0x7610, R41 ;  /* 0x00007610ff5a7816 */ /* 0x000fe20000000029 */
[----:B------:R-:W-:Y:S01]  /*3470*/  FMUL.FTZ R117, R65, R54 ;  /* 0x0000003641757220 */ /* 0x000fe20000410000 */
[----:B------:R-:W-:Y:S01]  /*3480*/  UIMAD UR28, UR16, UR29, UR28 ;  /* 0x0000001d101c72a4 */ /* 0x000fe2000f8e021c */
[----:B------:R-:W-:-:S02]  /*3490*/  FMUL.FTZ R128, R60, R91 ;  /* 0x0000005b3c807220 */ /* 0x000fc40000410000 */
[----:B------:R-:W-:Y:S02]  /*34a0*/  FFMA.FTZ R137, R94, -R117, R137 ;  /* 0x800000755e897223 */ /* 0x000fe40000010089 */
[----:B------:R-:W-:Y:S02]  /*34b0*/  FMUL.FTZ R117, R63, R90 ;  /* 0x0000005a3f757220 */ /* 0x000fe40000410000 */
[----:B------:R-:W-:Y:S02]  /*34c0*/  FFMA.FTZ R135, R93, -R128, R135 ;  /* 0x800000805d877223 */ /* 0x000fe40000010087 */
[----:B------:R-:W-:Y:S02]  /*34d0*/  FFMA.FTZ R116, R74, R133, R116 ;  /* 0x000000854a747223 */ /* 0x000fe40000010074 */
[----:B------:R-:W-:Y:S02]  /*34e0*/  FMUL.FTZ R128, R75, UR37 ;  /* 0x000000254b807c20 */ /* 0x000fe40008410000 */
[----:B------:R-:W-:-:S02]  /*34f0*/  FFMA.FTZ R140, R98, -R117, R140 ;  /* 0x80000075628c7223 */ /* 0x000fc4000001008c */
[----:B------:R-:W-:Y:S02]  /*3500*/  FFMA.FTZ R117, R73, R136, R116 ;  /* 0x0000008849757223 */ /* 0x000fe40000010074 */
[----:B------:R-:W-:Y:S01]  /*3510*/  FFMA.FTZ R116, R112, R115, R128 ;  /* 0x0000007370747223 */ /* 0x000fe20000010080 */
[----:B------:R-:W-:Y:S01]  /*3520*/  PRMT R112, RZ, 0x7610, R42 ;  /* 0x00007610ff707816 */ /* 0x000fe2000000002a */
[----:B------:R-:W-:Y:S01]  /*3530*/  FFMA.FTZ R128, R72, R131, R117 ;  /* 0x0000008348807223 */ /* 0x000fe20000010075 */
[----:B------:R-:W-:Y:S01]  /*3540*/  PRMT R117, RZ, 0x5410, R43 ;  /* 0x00005410ff757816 */ /* 0x000fe2000000002b */
[----:B------:R-:W-:Y:S02]  /*3550*/  FMUL.FTZ R142, R58, R113 ;  /* 0x000000713a8e7220 */ /* 0x000fe40000410000 */
[----:B------:R-:W-:Y:S02]  /*3560*/  FMUL.FTZ R143, R61, R112 ;  /* 0x000000703d8f7220 */ /* 0x000fe40000410000 */
[----:B------:R-:W-:-:S02]  /*3570*/  FFMA.FTZ R128, R71, R134, R128 ;  /* 0x0000008647807223 */ /* 0x000fc40000010080 */
[----:B------:R-:W-:Y:S02]  /*3580*/  FFMA.FTZ R138, R100, -R143, R138 ;  /* 0x8000008f648a7223 */ /* 0x000fe4000001008a */
[----:B------:R-:W-:Y:S02]  /*3590*/  FFMA.FTZ R126, R97, -R142, R126 ;  /* 0x8000008e617e7223 */ /* 0x000fe4000001007e */
[----:B------:R-:W-:Y:S01]  /*35a0*/  FFMA.FTZ R143, R70, R129, R128 ;  /* 0x00000081468f7223 */ /* 0x000fe20000010080 */
[----:B------:R-:W-:Y:S01]  /*35b0*/  PRMT R128, RZ, 0x7610, R43 ;  /* 0x00007610ff807816 */ /* 0x000fe2000000002b */
[----:B------:R-:W-:Y:S02]  /*35c0*/  FMUL.FTZ R144, R56, R117 ;  /* 0x0000007538907220 */ /* 0x000fe40000410000 */
[----:B------:R-:W-:Y:S02]  /*35d0*/  FMUL.FTZ R142, R76, UR37 ;  /* 0x000000254c8e7c20 */ /* 0x000fe40008410000 */
[----:B------:R-:W-:-:S02]  /*35e0*/  FFMA.FTZ R143, R69, R132, R143 ;  /* 0x00000084458f7223 */ /* 0x000fc4000001008f */
[----:B------:R-:W-:Y:S02]  /*35f0*/  FFMA.FTZ R133, R99, -R144, R133 ;  /* 0x8000009063857223 */ /* 0x000fe40000010085 */
[----:B------:R-:W-:Y:S01]  /*3600*/  FFMA.FTZ R142, R111, R116, R142 ;  /* 0x000000746f8e7223 */ /* 0x000fe2000001008e */
[----:B------:R-:W-:Y:S01]  /*3610*/  P2R R111, PR, RZ, 0x1 ;  /* 0x00000001ff6f7803 */ /* 0x000fe20000000000 */
[----:B------:R-:W-:Y:S02]  /*3620*/  FMUL.FTZ R144, R59, R128 ;  /* 0x000000803b907220 */ /* 0x000fe40000410000 */
[----:B------:R-:W-:Y:S02]  /*3630*/  FMUL.FTZ R111, R77, UR37 ;  /* 0x000000254d6f7c20 */ /* 0x000fe40008410000 */
[----:B------:R-:W-:Y:S02]  /*3640*/  FFMA.FTZ R143, R68, R127, R143 ;  /* 0x0000007f448f7223 */ /* 0x000fe4000001008f */
[----:B------:R-:W-:-:S02]  /*3650*/  FFMA.FTZ R136, R103, -R144, R136 ;  /* 0x8000009067887223 */ /* 0x000fc40000010088 */
[----:B------:R-:W-:Y:S02]  /*3660*/  FFMA.FTZ R144, R110, -R145, R130 ;  /* 0x800000916e907223 */ /* 0x000fe40000010082 */
[----:B------:R-:W-:Y:S02]  /*3670*/  FFMA.FTZ R111, R109, R142, R111 ;  /* 0x0000008e6d6f7223 */ /* 0x000fe4000001006f */
[----:B------:R-:W-:Y:S02]  /*3680*/  FFMA.FTZ R130, R67, R130, R143 ;  /* 0x0000008243827223 */ /* 0x000fe4000001008f */
[----:B------:R-:W-:Y:S02]  /*3690*/  FMUL.FTZ R109, R32, R147 ;  /* 0x00000093206d7220 */ /* 0x000fe40000410000 */
[----:B------:R-:W-:Y:S02]  /*36a0*/  FMUL.FTZ R143, R78, UR37 ;  /* 0x000000254e8f7c20 */ /* 0x000fe40008410000 */
[----:B------:R-:W-:-:S02]  /*36b0*/  FMUL.FTZ R145, R35, R150 ;  /* 0x0000009623917220 */ /* 0x000fc40000410000 */
[----:B------:R-:W-:Y:S02]  /*36c0*/  FFMA.FTZ R109, R108, -R109, R125 ;  /* 0x8000006d6c6d7223 */ /* 0x000fe4000001007d */
[----:B------:R-:W-:Y:S02]  /*36d0*/  FFMA.FTZ R130, R66, R125, R130 ;  /* 0x0000007d42827223 */ /* 0x000fe40000010082 */
[----:B------:R-:W-:Y:S02]  /*36e0*/  FFMA.FTZ R125, R102, R111, R143 ;  /* 0x0000006f667d7223 */ /* 0x000fe4000001008f */
[C---:B------:R-:W-:Y:S02]  /*36f0*/  FFMA.FTZ R143, R124.reuse, -R145, R141 ;  /* 0x800000917c8f7223 */ /* 0x040fe4000001008d */
[----:B------:R-:W-:Y:S02]  /*3700*/  FMUL.FTZ R102, R124, R122 ;  /* 0x0000007a7c667220 */ /* 0x000fe40000410000 */
[----:B------:R-:W-:-:S02]  /*3710*/  FMUL.FTZ R145, R143, R148 ;  /* 0x000000948f917220 */ /* 0x000fc40000410000 */
[C---:B------:R-:W-:Y:S02]  /*3720*/  FMUL.FTZ R124, R35.reuse, R122 ;  /* 0x0000007a237c7220 */ /* 0x040fe40000410000 */
[-C--:B------:R-:W-:Y:S02]  /*3730*/  FFMA.FTZ R16, R35, R102.reuse, R16 ;  /* 0x0000006623107223 */ /* 0x080fe40000010010 */
[----:B------:R-:W-:Y:S02]  /*3740*/  FFMA.FTZ R102, R150, R102, R145 ;  /* 0x0000006696667223 */ /* 0x000fe40000010091 */
[----:B------:R-:W-:Y:S02]  /*3750*/  FMUL.FTZ R148, R121, UR34 ;  /* 0x0000002279947c20 */ /* 0x000fe40008410000 */
[----:B------:R-:W-:Y:S01]  /*3760*/  FFMA.FTZ R96, R96, R125, R149 ;  /* 0x0000007d60607223 */ /* 0x000fe20000010095 */
[----:B------:R-:W-:Y:S01]  /*3770*/  LEA.HI.SX32 R149, R48, R48, 0x1b ;  /* 0x0000003030957211 */ /* 0x000fe200078fdaff */
[----:B------:R-:W-:-:S02]  /*3780*/  FMUL.FTZ R145, R80, UR37 ;  /* 0x0000002550917c20 */ /* 0x000fc40008410000 */
[----:B------:R-:W-:Y:S02]  /*3790*/  FMUL.FTZ R122, R143, R124 ;  /* 0x0000007c8f7a7220 */ /* 0x000fe40000410000 */
[----:B------:R-:W-:Y:S02]  /*37a0*/  FMUL.FTZ R108, R108, R121 ;  /* 0x000000796c6c7220 */ /* 0x000fe40000410000 */
[----:B------:R-:W-:Y:S02]  /*37b0*/  FMUL.FTZ R143, R109, R148 ;  /* 0x000000946d8f7220 */ /* 0x000fe40000410000 */
[----:B------:R-:W-:Y:S02]  /*37c0*/  FFMA.FTZ R95, R95, R96, R145 ;  /* 0x000000605f5f7223 */ /* 0x000fe40000010091 */
[-C--:B------:R-:W-:Y:S02]  /*37d0*/  FFMA.FTZ R19, R32, R108.reuse, R19 ;  /* 0x0000006c20137223 */ /* 0x080fe40000010013 */
[----:B------:R-:W-:-:S02]  /*37e0*/  FFMA.FTZ R143, R147, R108, R143 ;  /* 0x0000006c938f7223 */ /* 0x000fc4000001008f */
[----:B------:R-:W-:Y:S02]  /*37f0*/  FMUL.FTZ R108, R62, R95 ;  /* 0x0000005f3e6c7220 */ /* 0x000fe40000410000 */
[----:B------:R-:W-:Y:S02]  /*3800*/  FMUL.FTZ R145, R120, UR34 ;  /* 0x0000002278917c20 */ /* 0x000fe40008410000 */
[----:B------:R-:W-:Y:S02]  /*3810*/  FMUL.FTZ R151, R110, R120 ;  /* 0x000000786e977220 */ /* 0x000fe40000410000 */
[----:B------:R-:W-:Y:S02]  /*3820*/  FMUL.FTZ R124, R150, R124 ;  /* 0x0000007c967c7220 */ /* 0x000fe40000410000 */
[----:B------:R-:W-:Y:S02]  /*3830*/  FMUL.FTZ R49, R65, R96 ;  /* 0x0000006041317220 */ /* 0x000fe40000410000 */
[----:B------:R-:W-:-:S02]  /*3840*/  FFMA.FTZ R110, R139, R108, RZ ;  /* 0x0000006c8b6e7223 */ /* 0x000fc400000100ff */
[----:B------:R-:W-:Y:S02]  /*3850*/  FMUL.FTZ R150, R144, R145 ;  /* 0x0000009190967220 */ /* 0x000fe40000410000 */
[----:B------:R-:W-:Y:S02]  /*3860*/  FMUL.FTZ R148, R55, R108 ;  /* 0x0000006c37947220 */ /* 0x000fe40000410000 */
[-C--:B------:R-:W-:Y:S02]  /*3870*/  FMUL.FTZ R145, R54, R49.reuse ;  /* 0x0000003136917220 */ /* 0x080fe40000410000 */
[----:B------:R-:W-:Y:S01]  /*3880*/  FFMA.FTZ R110, R137, R49, R110 ;  /* 0x00000031896e7223 */ /* 0x000fe2000001006e */
[----:B------:R-:W-:Y:S01]  /*3890*/  IADD3 R49, R48, 0x2, RZ ;  /* 0x0000000230317810 */ /* 0x000fe20007ffe0ff */
[----:B------:R-:W-:Y:S01]  /*38a0*/  FFMA.FTZ R108, R146, R151, R150 ;  /* 0x00000097926c7223 */ /* 0x000fe20000010096 */
[----:B------:R0:W-:Y:S01]  /*38b0*/  STS [R149.X4+0x1090], R148 ;  /* 0x0010909495007388 */ /* 0x0001e20000004800 */
[----:B------:R-:W-:Y:S01]  /*38c0*/  FMUL.FTZ R150, R60, R125 ;  /* 0x0000007d3c967220 */ /* 0x000fe20000410000 */
[----:B------:R-:W-:Y:S01]  /*38d0*/  LEA.HI.SX32 R153, R49, R48, 0x1b ;  /* 0x0000003031997211 */ /* 0x000fe200078fdaff */
[----:B------:R-:W-:Y:S01]  /*38e0*/  FFMA.FTZ R18, R37, R151, R18 ;  /* 0x0000009725127223 */ /* 0x000fe20000010012 */
[----:B------:R1:W-:Y:S01]  /*38f0*/  STS [R152.X4+0x1094], R145 ;  /* 0x0010949198007388 */ /* 0x0003e20000004800 */
[----:B------:R-:W-:-:S02]  /*3900*/  FMUL.FTZ R151, R63, R111 ;  /* 0x0000006f3f977220 */ /* 0x000fc40000410000 */
[----:B------:R-:W-:Y:S02]  /*3910*/  FFMA.FTZ R49, R135, R150, R110 ;  /* 0x0000009687317223 */ /* 0x000fe4000001006e */
[-C--:B------:R-:W-:Y:S02]  /*3920*/  FMUL.FTZ R48, R90, R151.reuse ;  /* 0x000000975a307220 */ /* 0x080fe40000410000 */
[----:B------:R-:W-:Y:S02]  /*3930*/  FFMA.FTZ R49, R140, R151, R49 ;  /* 0x000000978c317223 */ /* 0x000fe40000010031 */
[----:B0-----:R-:W-:Y:S01]  /*3940*/  FMUL.FTZ R148, R58, R142 ;  /* 0x0000008e3a947220 */ /* 0x001fe20000410000 */
[----:B-1----:R-:W-:Y:S01]  /*3950*/  PRMT R145, RZ, 0x5410, R44 ;  /* 0x00005410ff917816 */ /* 0x002fe2000000002c */
[----:B------:R-:W-:Y:S02]  /*3960*/  FMUL.FTZ R151, R61, R116 ;  /* 0x000000743d977220 */ /* 0x000fe40000410000 */
[----:B------:R-:W-:-:S02]  /*3970*/  FFMA.FTZ R49, R126, R148, R49 ;  /* 0x000000947e317223 */ /* 0x000fc40000010031 */
[----:B------:R-:W-:Y:S02]  /*3980*/  FMUL.FTZ R150, R91, R150 ;  /* 0x000000965b967220 */ /* 0x000fe40000410000 */
[----:B------:R-:W-:Y:S02]  /*3990*/  FMUL.FTZ R154, R56, R115 ;  /* 0x00000073389a7220 */ /* 0x000fe40000410000 */
[----:B------:R-:W-:Y:S01]  /*39a0*/  FFMA.FTZ R152, R138, R151, R49 ;  /* 0x000000978a987223 */ /* 0x000fe20000010031 */
[----:B------:R0:W-:Y:S01]  /*39b0*/  STS [R153.X4+0x1098], R150 ;  /* 0x0010989699007388 */ /* 0x0001e20000004800 */
[----:B------:R-:W-:Y:S01]  /*39c0*/  FMUL.FTZ R110, R38, R145 ;  /* 0x00000091266e7220 */ /* 0x000fe20000410000 */
[----:B------:R-:W-:Y:S01]  /*39d0*/  PRMT R49, RZ, 0x5410, R45 ;  /* 0x00005410ff317816 */ /* 0x000fe2000000002d */
[----:B------:R-:W-:Y:S01]  /*39e0*/  FMUL.FTZ R156, R117, R154 ;  /* 0x0000009a759c7220 */ /* 0x000fe20000410000 */
[----:B------:R1:W-:Y:S01]  /*39f0*/  STS [R155.X4+0x109c], R48 ;  /* 0x00109c309b007388 */ /* 0x0003e20000004800 */
[----:B------:R-:W-:Y:S01]  /*3a00*/  FFMA.FTZ R131, R101, -R110, R131 ;  /* 0x8000006e65837223 */ /* 0x000fe20000010083 */
[----:B------:R-:W-:Y:S01]  /*3a10*/  PRMT R110, RZ, 0x7610, R44 ;  /* 0x00007610ff6e7816 */ /* 0x000fe2000000002c */
[----:B------:R-:W-:Y:S01]  /*3a20*/  FMUL.FTZ R148, R113, R148 ;  /* 0x0000009471947220 */ /* 0x000fe20000410000 */
[----:B------:R-:W-:Y:S01]  /*3a30*/  STS [R149.X4+0x10a8], R156 ;  /* 0x0010a89c95007388 */ /* 0x000fe20000004800 */
[----:B0-----:R-:W-:-:S02]  /*3a40*/  FMUL.FTZ R150, R112, R151 ;  /* 0x0000009770967220 */ /* 0x001fc40000410000 */
[----:B------:R-:W-:Y:S01]  /*3a50*/  FFMA.FTZ R151, R133, R154, R152 ;  /* 0x0000009a85977223 */ /* 0x000fe20000010098 */
[----:B------:R0:W-:Y:S01]  /*3a60*/  STS [R149.X4+0x10a0], R148 ;  /* 0x0010a09495007388 */ /* 0x0001e20000004800 */
[----:B------:R-:W-:Y:S02]  /*3a70*/  FMUL.FTZ R153, R59, R114 ;  /* 0x000000723b997220 */ /* 0x000fe40000410000 */
[----:B------:R-:W-:Y:S01]  /*3a80*/  FMUL.FTZ R154, R38, R53 ;  /* 0x00000035269a7220 */ /* 0x000fe20000410000 */
[----:B------:R2:W-:Y:S01]  /*3a90*/  STS [R149.X4+0x10a4], R150 ;  /* 0x0010a49695007388 */ /* 0x0005e20000004800 */
[-C--:B-1----:R-:W-:Y:S02]  /*3aa0*/  FFMA.FTZ R48, R136, R153.reuse, R151 ;  /* 0x0000009988307223 */ /* 0x082fe40000010097 */
[----:B------:R-:W-:Y:S01]  /*3ab0*/  FMUL.FTZ R157, R57, R110 ;  /* 0x0000006e399d7220 */ /* 0x000fe20000410000 */
[----:B------:R-:W-:Y:S01]  /*3ac0*/  STS [R149.X4+0x10cc], R124 ;  /* 0x0010cc7c95007388 */ /* 0x000fe20000004800 */
[----:B------:R-:W-:Y:S01]  /*3ad0*/  FFMA.FTZ R151, R131, R154, R48 ;  /* 0x0000009a83977223 */ /* 0x000fe20000010030 */
[----:B------:R-:W-:Y:S01]  /*3ae0*/  PRMT R48, RZ, 0x7610, R45 ;  /* 0x00007610ff307816 */ /* 0x000fe2000000002d */
[----:B------:R-:W-:-:S02]  /*3af0*/  FMUL.FTZ R152, R128, R153 ;  /* 0x0000009980987220 */ /* 0x000fc40000410000 */
[----:B------:R-:W-:Y:S02]  /*3b00*/  FFMA.FTZ R134, R105, -R157, R134 ;  /* 0x8000009d69867223 */ /* 0x000fe40000010086 */
[----:B0-----:R-:W-:Y:S01]  /*3b10*/  FMUL.FTZ R148, R39, R48 ;  /* 0x0000003027947220 */ /* 0x001fe20000410000 */
[----:B------:R0:W-:Y:S01]  /*3b20*/  STS [R149.X4+0x10ac], R152 ;  /* 0x0010ac9895007388 */ /* 0x0001e20000004800 */
[----:B------:R-:W-:Y:S02]  /*3b30*/  FMUL.FTZ R153, R57, R52 ;  /* 0x0000003439997220 */ /* 0x000fe40000410000 */
[----:B------:R-:W-:Y:S02]  /*3b40*/  FFMA.FTZ R132, R107, -R148, R132 ;  /* 0x800000946b847223 */ /* 0x000fe40000010084 */
[----:B------:R-:W-:Y:S01]  /*3b50*/  FFMA.FTZ R148, R134, R153, R151 ;  /* 0x0000009986947223 */ /* 0x000fe20000010097 */
[----:B------:R-:W-:Y:S01]  /*3b60*/  PRMT R151, RZ, 0x5410, R46 ;  /* 0x00005410ff977816 */ /* 0x000fe2000000002e */
[----:B------:R-:W-:-:S02]  /*3b70*/  FMUL.FTZ R155, R36, R49 ;  /* 0x00000031249b7220 */ /* 0x000fc40000410000 */
[----:B--2---:R-:W-:Y:S01]  /*3b80*/  FMUL.FTZ R150, R110, R153 ;  /* 0x000000996e967220 */ /* 0x004fe20000410000 */
[----:B------:R-:W-:Y:S01]  /*3b90*/  MOV R153, UR16 ;  /* 0x0000001000997c02 */ /* 0x000fe20008000f00 */
[----:B0-----:R-:W-:Y:S02]  /*3ba0*/  FMUL.FTZ R152, R34, R151 ;  /* 0x0000009722987220 */ /* 0x001fe40000410000 */
[----:B------:R-:W-:Y:S01]  /*3bb0*/  FFMA.FTZ R129, R104, -R155, R129 ;  /* 0x8000009b68817223 */ /* 0x000fe20000010081 */
[----:B------:R0:W-:Y:S01]  /*3bc0*/  STS [R149.X4+0x10b4], R150 ;  /* 0x0010b49695007388 */ /* 0x0001e20000004800 */
[----:B------:R-:W-:Y:S02]  /*3bd0*/  FFMA.FTZ R127, R106, -R152, R127 ;  /* 0x800000986a7f7223 */ /* 0x000fe4000001007f */
[----:B------:R-:W-:Y:S02]  /*3be0*/  FMUL.FTZ R152, R123, UR34 ;  /* 0x000000227b987c20 */ /* 0x000fe40008410000 */
[----:B------:R-:W-:-:S02]  /*3bf0*/  FMUL.FTZ R104, R104, R123 ;  /* 0x0000007b68687220 */ /* 0x000fc40000410000 */
[----:B------:R-:W-:Y:S02]  /*3c00*/  FMUL.FTZ R152, R129, R152 ;  /* 0x0000009881987220 */ /* 0x000fe40000410000 */
[----:B------:R-:W-:-:S04]  /*3c10*/  IMAD.WIDE.U32 R50, R153, c[0x0][0x2a0], R50 ;  /* 0x0000a80099327a25 */ /* 0x000fc800078e0032 */
[----:B0-----:R-:W-:Y:S02]  /*3c20*/  FMUL.FTZ R150, R36, R123 ;  /* 0x0000007b24967220 */ /* 0x001fe40000410000 */
[C---:B------:R-:W-:Y:S02]  /*3c30*/  FFMA.FTZ R123, R49.reuse, R104, R152 ;  /* 0x00000068317b7223 */ /* 0x040fe40000010098 */
[----:B------:R-:W-:Y:S02]  /*3c40*/  FMUL.FTZ R152, R49, R150 ;  /* 0x0000009631987220 */ /* 0x000fe40000410000 */
[----:B------:R-:W-:Y:S02]  /*3c50*/  FMUL.FTZ R49, R118, UR34 ;  /* 0x0000002276317c20 */ /* 0x000fe40008410000 */
[----:B------:R-:W-:Y:S01]  /*3c60*/  FMUL.FTZ R107, R107, R118 ;  /* 0x000000766b6b7220 */ /* 0x000fe20000410000 */
[----:B------:R0:W-:Y:S01]  /*3c70*/  STS [R149.X4+0x10b8], R152 ;  /* 0x0010b89895007388 */ /* 0x0001e20000004800 */
[----:B------:R-:W-:-:S02]  /*3c80*/  FMUL.FTZ R49, R132, R49 ;  /* 0x0000003184317220 */ /* 0x000fc40000410000 */
[----:B------:R-:W-:Y:S02]  /*3c90*/  FFMA.FTZ R129, R129, R150, R148 ;  /* 0x0000009681817223 */ /* 0x000fe40000010094 */
[----:B------:R-:W-:Y:S02]  /*3ca0*/  FMUL.FTZ R153, R39, R118 ;  /* 0x0000007627997220 */ /* 0x000fe40000410000 */
[C---:B------:R-:W-:Y:S02]  /*3cb0*/  FFMA.FTZ R118, R48.reuse, R107, R49 ;  /* 0x0000006b30767223 */ /* 0x040fe40000010031 */
[-C--:B------:R-:W-:Y:S01]  /*3cc0*/  FMUL.FTZ R48, R48, R153.reuse ;  /* 0x0000009930307220 */ /* 0x080fe20000410000 */
[----:B0-----:R-:W-:Y:S01]  /*3cd0*/  MOV R152, UR32 ;  /* 0x0000002000987c02 */ /* 0x001fe20008000f00 */
[----:B------:R-:W-:Y:S01]  /*3ce0*/  FFMA.FTZ R132, R132, R153, R129 ;  /* 0x0000009984847223 */ /* 0x000fe20000010081 */
[----:B------:R-:W-:Y:S01]  /*3cf0*/  IADD3 R153, R51, UR28, RZ ;  /* 0x0000001c33997c10 */ /* 0x000fe2000fffe0ff */
[----:B------:R-:W-:Y:S01]  /*3d00*/  FMUL.FTZ R129, R37, R120 ;  /* 0x0000007825817220 */ /* 0x000fe20000410000 */
[----:B------:R0:W-:Y:S01]  /*3d10*/  STS [R149.X4+0x10bc], R48 ;  /* 0x0010bc3095007388 */ /* 0x0001e20000004800 */
[----:B------:R-:W-:Y:S01]  /*3d20*/  FMUL.FTZ R120, R32, R121 ;  /* 0x0000007920787220 */ /* 0x000fe20000410000 */
[----:B------:R-:W-:Y:S01]  /*3d30*/  MOV R121, UR32 ;  /* 0x0000002000797c02 */ /* 0x000fe20008000f00 */
[----:B------:R-:W-:-:S02]  /*3d40*/  FMUL.FTZ R148, R119, UR34 ;  /* 0x0000002277947c20 */ /* 0x000fc40008410000 */
[-C--:B------:R-:W-:Y:S01]  /*3d50*/  FMUL.FTZ R106, R106, R119.reuse ;  /* 0x000000776a6a7220 */ /* 0x080fe20000410000 */
[----:B------:R-:W-:Y:S01]  /*3d60*/  IADD3 R121, -R121, c[0x0][0x168], -R86 ;  /* 0x00005a0079797a10 */ /* 0x000fe20007ffe956 */
[----:B------:R-:W-:Y:S02]  /*3d70*/  FMUL.FTZ R148, R127, R148 ;  /* 0x000000947f947220 */ /* 0x000fe40000410000 */
[----:B------:R-:W-:Y:S01]  /*3d80*/  FMUL.FTZ R150, R34, R119 ;  /* 0x0000007722967220 */ /* 0x000fe20000410000 */
[----:B0-----:R-:W-:Y:S01]  /*3d90*/  IADD3 R48, P0, R50, UR32, RZ ;  /* 0x0000002032307c10 */ /* 0x001fe2000ff1e0ff */
[----:B------:R-:W-:Y:S02]  /*3da0*/  FMUL.FTZ R158, R145, R154 ;  /* 0x0000009a919e7220 */ /* 0x000fe40000410000 */
[C---:B------:R-:W-:Y:S01]  /*3db0*/  FFMA.FTZ R119, R151.reuse, R106, R148 ;  /* 0x0000006a97777223 */ /* 0x040fe20000010094 */
[----:B------:R-:W-:Y:S01]  /*3dc0*/  LEA.HI.X.SX32 R49, R152, R153, 0x1, P0 ;  /* 0x0000009998317211 */ /* 0x000fe200000f0eff */
[----:B------:R-:W-:Y:S01]  /*3dd0*/  FMUL.FTZ R148, R151, R150 ;  /* 0x0000009697947220 */ /* 0x000fe20000410000 */
[----:B------:R-:W-:Y:S01]  /*3de0*/  ISETP.GE.AND P0, PT, R121, 0x1, PT ;  /* 0x000000017900780c */ /* 0x000fe20003f06270 */
[----:B------:R-:W-:Y:S01]  /*3df0*/  FMUL.FTZ R146, R146, R129 ;  /* 0x0000008192927220 */ /* 0x000fe20000410000 */
[----:B------:R-:W-:Y:S01]  /*3e00*/  STS [R149.X4+0x10b0], R158 ;  /* 0x0010b09e95007388 */ /* 0x000fe20000004800 */
[----:B------:R-:W-:-:S02]  /*3e10*/  FMUL.FTZ R154, R147, R120 ;  /* 0x00000078939a7220 */ /* 0x000fc40000410000 */
[----:B------:R-:W-:Y:S01]  /*3e20*/  FFMA.FTZ R127, R127, R150, R132 ;  /* 0x000000967f7f7223 */ /* 0x000fe20000010084 */
[----:B------:R0:W-:Y:S01]  /*3e30*/  STS [R149.X4+0x10c0], R148 ;  /* 0x0010c09495007388 */ /* 0x0001e20000004800 */
[----:B------:R-:W-:Y:S02]  /*3e40*/  FMUL.FTZ R105, R105, R52 ;  /* 0x0000003469697220 */ /* 0x000fe40000410000 */
[----:B------:R-:W-:Y:S01]  /*3e50*/  FFMA.FTZ R144, R144, R129, R127 ;  /* 0x0000008190907223 */ /* 0x000fe2000001007f */
[----:B------:R1:W-:Y:S01]  /*3e60*/  STS [R149.X4+0x10c4], R146 ;  /* 0x0010c49295007388 */ /* 0x0003e20000004800 */
[----:B------:R-:W-:Y:S02]  /*3e70*/  FMUL.FTZ R127, R52, UR34 ;  /* 0x00000022347f7c20 */ /* 0x000fe40008410000 */
[----:B------:R-:W-:Y:S01]  /*3e80*/  FMUL.FTZ R152, R53, UR34 ;  /* 0x0000002235987c20 */ /* 0x000fe20008410000 */
[----:B------:R2:W-:Y:S01]  /*3e90*/  STS [R149.X4+0x10c8], R154 ;  /* 0x0010c89a95007388 */ /* 0x0005e20000004800 */
[----:B------:R-:W-:-:S02]  /*3ea0*/  FMUL.FTZ R151, R114, UR34 ;  /* 0x0000002272977c20 */ /* 0x000fc40008410000 */
[----:B0-----:R-:W-:Y:S02]  /*3eb0*/  FMUL.FTZ R148, R101, R53 ;  /* 0x0000003565947220 */ /* 0x001fe40000410000 */
[----:B------:R-:W-:Y:S02]  /*3ec0*/  FMUL.FTZ R150, R115, UR34 ;  /* 0x0000002273967c20 */ /* 0x000fe40008410000 */
[----:B------:R-:W-:Y:S02]  /*3ed0*/  FMUL.FTZ R147, R116, UR34 ;  /* 0x0000002274937c20 */ /* 0x000fe40008410000 */
[----:B------:R-:W-:Y:S02]  /*3ee0*/  FMUL.FTZ R129, R142, UR34 ;  /* 0x000000228e817c20 */ /* 0x000fe40008410000 */
[----:B------:R-:W-:Y:S02]  /*3ef0*/  FMUL.FTZ R101, R111, UR34 ;  /* 0x000000226f657c20 */ /* 0x000fe40008410000 */
[----:B-1----:R-:W-:-:S02]  /*3f00*/  FMUL.FTZ R146, R125, UR34 ;  /* 0x000000227d927c20 */ /* 0x002fc40008410000 */
[----:B------:R-:W-:Y:S02]  /*3f10*/  FMUL.FTZ R132, R96, UR34 ;  /* 0x0000002260847c20 */ /* 0x000fe40008410000 */
[----:B------:R-:W-:Y:S01]  /*3f20*/  FMUL.FTZ R124, R95, UR34 ;  /* 0x000000225f7c7c20 */ /* 0x000fe20008410000 */
        /* <DEDUP_REMOVED lines=14> */
.L_x_1773:
[----:B--2---:R-:W-:Y:S05]  /*4010*/  BSYNC B0 ;  /* 0x0000000000007941 */ /* 0x004fea0003800000 */
.L_x_1772:
[----:B------:R-:W-:Y:S01]  /*4020*/  UIMAD UR29, UR4, -0x800, UR35 ;  /* 0xfffff800041d78a4 */ /* 0x000fe2000f8e0223 */
[C---:B------:R-:W-:Y:S01]  /*4030*/  LEA R48, P0, R50.reuse, c[0x0][0x318], 0x2 ;  /* 0x0000c60032307a11 */ /* 0x040fe200078010ff */
[----:B------:R-:W-:Y:S01]  /*4040*/  USHF.L.U32 UR28, UR6, 0x2, URZ ;  /* 0x00000002061c7899 */ /* 0x000fe2000800063f */
[----:B------:R-:W-:Y:S01]  /*4050*/  FFMA.FTZ R109, R109, R120, R144 ;  /* 0x000000786d6d7223 */ /* 0x000fe20000010090 */
[----:B------:R-:W-:Y:S01]  /*4060*/  ULDC.64 UR32, c[0x0][0x2b0] ;  /* 0x0000ac0000207ab9 */ /* 0x000fe20000000a00 */
[----:B------:R-:W-:Y:S01]  /*4070*/  LEA.HI.X R49, R50, c[0x0][0x31c], R153, 0x2, P0 ;  /* 0x0000c70032317a11 */ /* 0x000fe200000f1499 */
[----:B0-----:R-:W-:Y:S01]  /*4080*/  FMUL.FTZ R53, R64, R141 ;  /* 0x0000008d40357220 */ /* 0x001fe20000410000 */
[----:B------:R-:W-:Y:S01]  /*4090*/  MOV R51, UR29 ;  /* 0x0000001d00337c02 */ /* 0x000fe20008000f00 */
[----:B------:R-:W-:Y:S01]  /*40a0*/  USHF.L.U64.HI UR29, UR6, 0x2, UR7 ;  /* 0x00000002061d7899 */ /* 0x000fe20008010207 */
[----:B------:R-:W-:Y:S01]  /*40b0*/  ISETP.GE.AND P0, PT, R121, 0x81, PT ;  /* 0x000000817900780c */ /* 0x000fe20003f06270 */
[----:B------:R-:W-:Y:S01]  /*40c0*/  BSSY B0, `(.L_x_1774) ;  /* 0x0000011000007945 */ /* 0x000fe20003800000 */
        /* <DEDUP_REMOVED lines=8> */
[C---:B------:R-:W-:Y:S02]  /*4150*/  IADD3 R51, R86.reuse, 0x80, RZ ;  /* 0x0000008056337810 */ /* 0x040fe40007ffe0ff */
[----:B------:R-:W-:Y:S01]  /*4160*/  IADD3 R141, R86, 0x180, RZ ;  /* 0x00000180568d7810 */ /* 0x000fe20007ffe0ff */
[----:B------:R-:W-:Y:S01]  /*4170*/  FADD.FTZ R17, R102, R17 ;  /* 0x0000001166117221 */ /* 0x000fe20000010000 */
[----:B------:R-:W-:Y:S02]  /*4180*/  LEA.HI.SX32 R51, R51, R86, 0x1b ;  /* 0x0000005633337211 */ /* 0x000fe400078fdaff */
[----:B------:R-:W-:-:S04]  /*4190*/  IADD3 R49, R49, UR29, RZ ;  /* 0x0000001d31317c10 */ /* 0x000fc8000fffe0ff */
[----:B------:R-:W0:Y:S01]  /*41a0*/  LDS R51, [R51.X4+0x1290] ;  /* 0x0012900033337984 */ /* 0x000e220000004800 */
[----:B------:R-:W-:Y:S05]  /*41b0*/  @!P0 BRA `(.L_x_1775) ;  /* 0x0000001000008947 */ /* 0x000fea0003800000 */
[----:B0-----:R0:W-:Y:S02]  /*41c0*/  RED.E.ADD.F32.FTZ.RN.STRONG.GPU [R48.64+-0x1e00], R51 ;  /* 0xffe200333000798e */ /* 0x0011e4000c10e79a */
.L_x_1775:
[----:B------:R-:W-:Y:S05]  /*41d0*/  BSYNC B0 ;  /* 0x0000000000007941 */ /* 0x000fea0003800000 */
.L_x_1774:
        /* <DEDUP_REMOVED lines=14> */
.L_x_1777:
[----:B------:R-:W-:Y:S05]  /*42c0*/  BSYNC B0 ;  /* 0x0000000000007941 */ /* 0x000fea0003800000 */
.L_x_1776:
[----:B------:R-:W2:Y:S01]  /*42d0*/  LDS R141, [R141.X4+0x1690] ;  /* 0x001690008d8d7984 */ /* 0x000ea20000004800 */
[----:B------:R-:W-:Y:S01]  /*42e0*/  BSSY B0, `(.L_x_1778) ;  /* 0x0000005000007945 */ /* 0x000fe20003800000 */
[----:B0-----:R-:W-:-:S02]  /*42f0*/  IADD3 R51, R86, 0x280, RZ ;  /* 0x0000028056337810 */ /* 0x001fc40007ffe0ff */
[----:B------:R-:W-:Y:S01]  /*4300*/  LEA.HI.SX32 R50, R149, R86, 0x1b ;  /* 0x0000005695327211 */ /* 0x000fe200078fdaff */
[----:B------:R-:W-:Y:S05]  /*4310*/  @!P0 BRA `(.L_x_1779) ;  /* 0x0000001000008947 */ /* 0x000fea0003800000 */
[----:B--2---:R0:W-:Y:S02]  /*4320*/  RED.E.ADD.F32.FTZ.RN.STRONG.GPU [R48.64+-0x1a00], R141 ;  /* 0xffe6008d3000798e */ /* 0x0041e4000c10e79a */
.L_x_1779:
[----:B------:R-:W-:Y:S05]  /*4330*/  BSYNC B0 ;  /* 0x0000000000007941 */ /* 0x000fea0003800000 */
.L_x_1778:
[----:B------:R-:W-:Y:S01]  /*4340*/  LEA.HI.SX32 R102, R51, R86, 0x1b ;  /* 0x0000005633667211 */ /* 0x000fe200078fdaff */
[----:B------:R-:W-:Y:S01]  /*4350*/  BSSY B0, `(.L_x_1780) ;  /* 0x0000005000007945 */ /* 0x000fe20003800000 */
[----:B------:R3:W4:Y:S01]  /*4360*/  LDS R51, [R50.X4+0x1890] ;  /* 0x0018900032337984 */ /* 0x0007220000004800 */
[----:B-1----:R-:W-:Y:S01]  /*4370*/  IADD3 R109, R86, 0x300, RZ ;  /* 0x00000300566d7810 */ /* 0x002fe20007ffe0ff */
[----:B------:R-:W-:Y:S05]  /*4380*/  @!P1 BRA `(.L_x_1781) ;  /* 0x0000001000009947 */ /* 0x000fea0003800000 */
[----:B----4-:R1:W-:Y:S02]  /*4390*/  RED.E.ADD.F32.FTZ.RN.STRONG.GPU [R48.64+-0x1800], R51 ;  /* 0xffe800333000798e */ /* 0x0103e4000c10e79a */
.L_x_1781:
[----:B------:R-:W-:Y:S05]  /*43a0*/  BSYNC B0 ;  /* 0x0000000000007941 */ /* 0x000fea0003800000 */
.L_x_1780:
[----:B-1--4-:R1:W4:Y:S01]  /*43b0*/  LDS R51, [R102.X4+0x1a90] ;  /* 0x001a900066337984 */ /* 0x0123220000004800 */
[----:B------:R-:W-:Y:S01]  /*43c0*/  BSSY B0, `(.L_x_1782) ;  /* 0x0000005000007945 */ /* 0x000fe20003800000 */
[----:B0-2---:R-:W-:Y:S02]  /*43d0*/  IADD3 R141, R86, 0x380, RZ ;  /* 0x00000380568d7810 */ /* 0x005fe40007ffe0ff */
[----:B------:R-:W-:Y:S01]  /*43e0*/  LEA.HI.SX32 R109, R109, R86, 0x1b ;  /* 0x000000566d6d7211 */ /* 0x000fe200078fdaff */
[----:B------:R-:W-:Y:S05]  /*43f0*/  @!P2 BRA `(.L_x_1783) ;  /* 0x000000100000a947 */ /* 0x000fea0003800000 */
[----:B----4-:R0:W-:Y:S02]  /*4400*/  RED.E.ADD.F32.FTZ.RN.STRONG.GPU [R48.64+-0x1600], R51 ;  /* 0xffea00333000798e */ /* 0x0101e4000c10e79a */
.L_x_1783:
[----:B------:R-:W-:Y:S05]  /*4410*/  BSYNC B0 ;  /* 0x0000000000007941 */ /* 0x000fea0003800000 */
.L_x_1782:
[----:B------:R-:W2:Y:S01]  /*4420*/  LDS R109, [R109.X4+0x1c90] ;  /* 0x001c90006d6d7984 */ /* 0x000ea20000004800 */
[----:B------:R-:W-:Y:S01]  /*4430*/  BSSY B0, `(.L_x_1784) ;  /* 0x0000005000007945 */ /* 0x000fe20003800000 */
[----:B0---4-:R-:W-:-:S02]  /*4440*/  IADD3 R51, R86, 0x400, RZ ;  /* 0x0000040056337810 */ /* 0x011fc40007ffe0ff */
[----:B------:R-:W-:Y:S01]  /*4450*/  LEA.HI.SX32 R141, R141, R86, 0x1b ;  /* 0x000000568d8d7211 */ /* 0x000fe200078fdaff */
[----:B------:R-:W-:Y:S05]  /*4460*/  @!P3 BRA `(.L_x_1785) ;  /* 0x000000100000b947 */ /* 0x000fea0003800000 */
[----:B--2---:R0:W-:Y:S02]  /*4470*/  RED.E.ADD.F32.FTZ.RN.STRONG.GPU [R48.64+-0x1400], R109 ;  /* 0xffec006d3000798e */ /* 0x0041e4000c10e79a */
.L_x_1785:
[----:B------:R-:W-:Y:S05]  /*4480*/  BSYNC B0 ;  /* 0x0000000000007941 */ /* 0x000fea0003800000 */
.L_x_1784:
[----:B------:R-:W4:Y:S01]  /*4490*/  LDS R141, [R141.X4+0x1e90] ;  /* 0x001e90008d8d7984 */ /* 0x000f220000004800 */
[----:B------:R-:W-:Y:S01]  /*44a0*/  BSSY B0, `(.L_x_1786) ;  /* 0x0000004000007945 */ /* 0x000fe20003800000 */
[----:B------:R-:W-:Y:S01]  /*44b0*/  LEA.HI.SX32 R51, R51, R86, 0x1b ;  /* 0x0000005633337211 */ /* 0x000fe200078fdaff */
[----:B------:R-:W-:Y:S05]  /*44c0*/  @!P4 BRA `(.L_x_1787) ;  /* 0x000000100000c947 */ /* 0x000fea0003800000 */
[----:B----4-:R4:W-:Y:S02]  /*44d0*/  RED.E.ADD.F32.FTZ.RN.STRONG.GPU [R48.64+-0x1200], R141 ;  /* 0xffee008d3000798e */ /* 0x0109e4000c10e79a */
.L_x_1787:
[----:B------:R-:W-:Y:S05]  /*44e0*/  BSYNC B0 ;  /* 0x0000000000007941 */ /* 0x000fea0003800000 */
.L_x_1786:
[----:B------:R-:W0:Y:S01]  /*44f0*/  LDS R51, [R51.X4+0x2090] ;  /* 0x0020900033337984 */ /* 0x000e220000004800 */
[----:B------:R-:W-:Y:S01]  /*4500*/  BSSY B0, `(.L_x_1788) ;  /* 0x0000005000007945 */ /* 0x000fe20003800000 */
[C---:B0-2---:R-:W-:Y:S02]  /*4510*/  IADD3 R109, R86.reuse, 0x480, RZ ;  /* 0x00000480566d7810 */ /* 0x045fe40007ffe0ff */
[----:B----4-:R-:W-:Y:S01]  /*4520*/  IADD3 R141, R86, 0x500, RZ ;  /* 0x00000500568d7810 */ /* 0x010fe20007ffe0ff */
[----:B------:R-:W-:Y:S05]  /*4530*/  @!P5 BRA `(.L_x_1789) ;  /* 0x000000100000d947 */ /* 0x000fea0003800000 */
[----:B------:R0:W-:Y:S02]  /*4540*/  RED.E.ADD.F32.FTZ.RN.STRONG.GPU [R48.64+-0x1000], R51 ;  /* 0xfff000333000798e */ /* 0x0001e4000c10e79a */
.L_x_1789:
[----:B------:R-:W-:Y:S05]  /*4550*/  BSYNC B0 ;  /* 0x0000000000007941 */ /* 0x000fea0003800000 */
.L_x_1788:
        /* <DEDUP_REMOVED lines=14> */
.L_x_1791:
[----:B------:R-:W-:Y:S05]  /*4640*/  BSYNC B0 ;  /* 0x0000000000007941 */ /* 0x000fea0003800000 */
.L_x_1790:
[----:B------:R-:W2:Y:S01]  /*4650*/  LDS R141, [R141.X4+0x2490] ;  /* 0x002490008d8d7984 */ /* 0x000ea20000004800 */
[----:B------:R-:W-:Y:S01]  /*4660*/  BSSY B0, `(.L_x_1792) ;  /* 0x0000005000007945 */ /* 0x000fe20003800000 */
[----:B0-----:R-:W-:Y:S02]  /*4670*/  IADD3 R109, R86, 0x600, RZ ;  /* 0x00000600566d7810 */ /* 0x001fe40007ffe0ff */
[----:B------:R-:W-:Y:S01]  /*4680*/  LEA.HI.SX32 R51, R51, R86, 0x1b ;  /* 0x0000005633337211 */ /* 0x000fe200078fdaff */
[----:B------:R-:W-:Y:S05]  /*4690*/  @!P0 BRA `(.L_x_1793) ;  /* 0x0000001000008947 */ /* 0x000fea0003800000 */
[----:B--2---:R0:W-:Y:S02]  /*46a0*/  RED.E.ADD.F32.FTZ.RN.STRONG.GPU [R48.64+-0xc00], R141 ;  /* 0xfff4008d3000798e */ /* 0x0041e4000c10e79a */
.L_x_1793:
[----:B------:R-:W-:Y:S05]  /*46b0*/  BSYNC B0 ;  /* 0x0000000000007941 */ /* 0x000fea0003800000 */
.L_x_1792:
[----:B------:R-:W4:Y:S01]  /*46c0*/  LDS R51, [R51.X4+0x2690] ;  /* 0x0026900033337984 */ /* 0x000f220000004800 */
[----:B------:R-:W-:Y:S01]  /*46d0*/  BSSY B0, `(.L_x_1794) ;  /* 0x0000005000007945 */ /* 0x000fe20003800000 */
[----:B------:R-:W-:-:S02]  /*46e0*/  IADD3 R121, R86, 0x680, RZ ;  /* 0x0000068056797810 */ /* 0x000fc40007ffe0ff */
[----:B------:R-:W-:Y:S01]  /*46f0*/  LEA.HI.SX32 R109, R109, R86, 0x1b ;  /* 0x000000566d6d7211 */ /* 0x000fe200078fdaff */
[----:B------:R-:W-:Y:S05]  /*4700*/  @!P1 BRA `(.L_x_1795) ;  /* 0x0000001000009947 */ /* 0x000fea0003800000 */
[----:B----4-:R4:W-:Y:S02]  /*4710*/  RED.E.ADD.F32.FTZ.RN.STRONG.GPU [R48.64+-0xa00], R51 ;  /* 0xfff600333000798e */ /* 0x0109e4000c10e79a */
.L_x_1795:
[----:B------:R-:W-:Y:S05]  /*4720*/  BSYNC B0 ;  /* 0x0000000000007941 */ /* 0x000fea0003800000 */
.L_x_1794:
[----:B------:R-:W0:Y:S01]  /*4730*/  LDS R109, [R109.X4+0x2890] ;  /* 0x002890006d6d7984 */ /* 0x000e220000004800 */
[----:B------:R-:W-:Y:S01]  /*4740*/  BSSY B0, `(.L_x_1796) ;  /* 0x0000005000007945 */ /* 0x000fe20003800000 */
[----:B----4-:R-:W-:Y:S02]  /*4750*/  IADD3 R51, R86, 0x700, RZ ;  /* 0x0000070056337810 */ /* 0x010fe40007ffe0ff */
[----:B------:R-:W-:Y:S01]  /*4760*/  LEA.HI.SX32 R121, R121, R86, 0x1b ;  /* 0x0000005679797211 */ /* 0x000fe200078fdaff */
[----:B------:R-:W-:Y:S05]  /*4770*/  @!P2 BRA `(.L_x_1797) ;  /* 0x000000100000a947 */ /* 0x000fea0003800000 */
[----:B0-----:R0:W-:Y:S02]  /*4780*/  RED.E.ADD.F32.FTZ.RN.STRONG.GPU [R48.64+-0x800], R109 ;  /* 0xfff8006d3000798e */ /* 0x0011e4000c10e79a */
.L_x_1797:
[----:B------:R-:W-:Y:S05]  /*4790*/  BSYNC B0 ;  /* 0x0000000000007941 */ /* 0x000fea0003800000 */
.L_x_1796:
[----:B------:R-:W4:Y:S01]  /*47a0*/  LDS R121, [R121.X4+0x2a90] ;  /* 0x002a900079797984 */ /* 0x000f220000004800 */
[----:B------:R-:W-:Y:S01]  /*47b0*/  BSSY B0, `(.L_x_1798) ;  /* 0x0000005000007945 */ /* 0x000fe20003800000 */
[----:B0-----:R-:W-:Y:S02]  /*47c0*/  IADD3 R109, R86, 0x780, RZ ;  /* 0x00000780566d7810 */ /* 0x001fe40007ffe0ff */
[----:B------:R-:W-:Y:S01]  /*47d0*/  LEA.HI.SX32 R51, R51, R86, 0x1b ;  /* 0x0000005633337211 */ /* 0x000fe200078fdaff */
[----:B------:R-:W-:Y:S05]  /*47e0*/  @!P3 BRA `(.L_x_1799) ;  /* 0x000000100000b947 */ /* 0x000fea0003800000 */
[----:B----4-:R0:W-:Y:S02]  /*47f0*/  RED.E.ADD.F32.FTZ.RN.STRONG.GPU [R48.64+-0x600], R121 ;  /* 0xfffa00793000798e */ /* 0x0101e4000c10e79a */
.L_x_1799:
[----:B------:R-:W-:Y:S05]  /*4800*/  BSYNC B0 ;  /* 0x0000000000007941 */ /* 0x000fea0003800000 */
.L_x_1798:
[----:B------:R-:W0:Y:S01]  /*4810*/  LDS R51, [R51.X4+0x2c90] ;  /* 0x002c900033337984 */ /* 0x000e220000004800 */
[----:B------:R-:W-:Y:S01]  /*4820*/  BSSY B0, `(.L_x_1800) ;  /* 0x0000004000007945 */ /* 0x000fe20003800000 */
[----:B------:R-:W-:Y:S01]  /*4830*/  LEA.HI.SX32 R109, R109, R86, 0x1b ;  /* 0x000000566d6d7211 */ /* 0x000fe200078fdaff */
[----:B------:R-:W-:Y:S05]  /*4840*/  @!P4 BRA `(.L_x_1801) ;  /* 0x000000100000c947 */ /* 0x000fea0003800000 */
[----:B0-----:R0:W-:Y:S02]  /*4850*/  RED.E.ADD.F32.FTZ.RN.STRONG.GPU [R48.64+-0x400], R51 ;  /* 0xfffc00333000798e */ /* 0x0011e4000c10e79a */
.L_x_1801:
[----:B------:R-:W-:Y:S05]  /*4860*/  BSYNC B0 ;  /* 0x0000000000007941 */ /* 0x000fea0003800000 */
.L_x_1800:
[----:B------:R-:W1:Y:S01]  /*4870*/  LDS R109, [R109.X4+0x2e90] ;  /* 0x002e90006d6d7984 */ /* 0x000e620000004800 */
[----:B------:R-:W-:Y:S01]  /*4880*/  BSSY B0, `(.L_x_1802) ;  /* 0x0000003000007945 */ /* 0x000fe20003800000 */
[----:B------:R-:W-:Y:S05]  /*4890*/  @!P5 BRA `(.L_x_1803) ;  /* 0x000000100000d947 */ /* 0x000fea0003800000 */
[----:B-1----:R1:W-:Y:S02]  /*48a0*/  RED.E.ADD.F32.FTZ.RN.STRONG.GPU [R48.64+-0x200], R109 ;  /* 0xfffe006d3000798e */ /* 0x0023e4000c10e79a */
.L_x_1803:
[----:B------:R-:W-:Y:S05]  /*48b0*/  BSYNC B0 ;  /* 0x0000000000007941 */ /* 0x000fea0003800000 */
.L_x_1802:
[----:B01----:R-:W0:Y:S01]  /*48c0*/  SHFL.DOWN PT, R48, R53, 0x1, 0x1f ;  /* 0x08201f0035307f89 */ /* 0x003e2200000e0000 */
[C---:B------:R-:W-:Y:S01]  /*48d0*/  ISETP.GT.AND P0, PT, R84.reuse, 0x1e, PT ;  /* 0x0000001e5400780c */ /* 0x040fe20003f04270 */
[----:B------:R-:W-:Y:S01]  /*48e0*/  FMUL.FTZ R150, R133, R150 ;  /* 0x0000009685967220 */ /* 0x000fe20000410000 */
        /* <DEDUP_REMOVED lines=14> */
[----:B------:R-:W-:Y:S02]  /*49d0*/  FMUL.FTZ R146, R135, R146 ;  /* 0x0000009287927220 */ /* 0x000fe40000410000 */
[----:B-1----:R-:W-:Y:S01]  /*49e0*/  @!P0 FADD.FTZ R52, R52, R49 ;  /* 0x0000003134348221 */ /* 0x002fe20000010000 */
[----:B------:R-:W0:Y:S01]  /*49f0*/  SHFL.DOWN PT, R48, R53, 0x2, 0x1f ;  /* 0x08401f0035307f89 */ /* 0x000e2200000e0000 */
[----:B------:R-:W-:Y:S01]  /*4a00*/  ISETP.GT.AND P0, PT, R84, 0x1d, PT ;  /* 0x0000001d5400780c */ /* 0x000fe20003f04270 */
[----:B------:R-:W-:Y:S02]  /*4a10*/  FMUL.FTZ R92, R92, R95 ;  /* 0x0000005f5c5c7220 */ /* 0x000fe40000410000 */
[----:B------:R-:W1:Y:S01]  /*4a20*/  SHFL.DOWN PT, R49, R52, 0x2, 0x1f ;  /* 0x08401f0034317f89 */ /* 0x000e6200000e0000 */
[----:B------:R-:W-:-:S02]  /*4a30*/  FMUL.FTZ R132, R137, R132 ;  /* 0x0000008489847220 */ /* 0x000fc40000410000 */
[----:B------:R-:W-:Y:S02]  /*4a40*/  FMUL.FTZ R124, R139, R124 ;  /* 0x0000007c8b7c7220 */ /* 0x000fe40000410000 */
[----:B------:R-:W-:Y:S02]  /*4a50*/  FFMA.FTZ R110, R110, R105, R127 ;  /* 0x000000696e6e7223 */ /* 0x000fe4000001007f */
[----:B------:R-:W-:Y:S02]  /*4a60*/  FFMA.FTZ R145, R145, R148, R152 ;  /* 0x0000009491917223 */ /* 0x000fe40000010098 */
[----:B------:R-:W-:Y:S02]  /*4a70*/  FFMA.FTZ R128, R128, R103, R151 ;  /* 0x0000006780807223 */ /* 0x000fe40000010097 */
[----:B------:R-:W-:Y:S02]  /*4a80*/  FFMA.FTZ R129, R113, R142, R129 ;  /* 0x0000008e71817223 */ /* 0x000fe40000010081 */
[----:B------:R-:W-:-:S02]  /*4a90*/  FFMA.FTZ R90, R90, R111, R101 ;  /* 0x0000006f5a5a7223 */ /* 0x000fc40000010065 */
[----:B------:R-:W-:Y:S02]  /*4aa0*/  FFMA.FTZ R55, R55, R92, R124 ;  /* 0x0000005c37377223 */ /* 0x000fe4000001007c */
[----:B------:R-:W-:Y:S02]  /*4ab0*/  FFMA.FTZ R21, R34, R106, R21 ;  /* 0x0000006a22157223 */ /* 0x000fe40000010015 */
[----:B------:R-:W-:Y:S02]  /*4ac0*/  FADD.FTZ R14, R143, R14 ;  /* 0x0000000e8f0e7221 */ /* 0x000fe40000010000 */
[----:B0-----:R-:W-:Y:S02]  /*4ad0*/  @!P0 FADD.FTZ R53, R53, R48 ;  /* 0x0000003035358221 */ /* 0x001fe40000010000 */
[----:B------:R-:W-:Y:S02]  /*4ae0*/  FFMA.FTZ R20, R39, R107, R20 ;  /* 0x0000006b27147223 */ /* 0x000fe40000010014 */
[----:B-1----:R-:W-:Y:S01]  /*4af0*/  @!P0 FADD.FTZ R52, R52, R49 ;  /* 0x0000003134348221 */ /* 0x002fe20000010000 */
[----:B------:R-:W0:Y:S01]  /*4b00*/  SHFL.DOWN PT, R48, R53, 0x4, 0x1f ;  /* 0x08801f0035307f89 */ /* 0x000e2200000e0000 */
[----:B------:R-:W-:Y:S01]  /*4b10*/  ISETP.GT.AND P0, PT, R84, 0x1b, PT ;  /* 0x0000001b5400780c */ /* 0x000fe20003f04270 */
[----:B------:R-:W-:-:S02]  /*4b20*/  FADD.FTZ R15, R108, R15 ;  /* 0x0000000f6c0f7221 */ /* 0x000fc40000010000 */
[----:B------:R-:W1:Y:S01]  /*4b30*/  SHFL.DOWN PT, R49, R52, 0x4, 0x1f ;  /* 0x08801f0034317f89 */ /* 0x000e6200000e0000 */
[----:B------:R-:W-:Y:S02]  /*4b40*/  FFMA.FTZ R23, R36, R104, R23 ;  /* 0x0000006824177223 */ /* 0x000fe40000010017 */
[----:B------:R-:W-:Y:S02]  /*4b50*/  FADD.FTZ R12, R119, R12 ;  /* 0x0000000c770c7221 */ /* 0x000fe40000010000 */
        /* <DEDUP_REMOVED lines=8> */
[----:B0-----:R-:W-:Y:S02]  /*4be0*/  @!P0 FADD.FTZ R53, R53, R48 ;  /* 0x0000003035358221 */ /* 0x001fe40000010000 */
[----:B------:R-:W-:-:S02]  /*4bf0*/  FFMA.FTZ R29, R58, R142, R29 ;  /* 0x0000008e3a1d7223 */ /* 0x000fc4000001001d */
[----:B-1----:R-:W-:Y:S01]  /*4c00*/  @!P0 FADD.FTZ R52, R52, R49 ;  /* 0x0000003134348221 */ /* 0x002fe20000010000 */
[----:B------:R-:W0:Y:S01]  /*4c10*/  SHFL.DOWN PT, R48, R53, 0x8, 0x1f ;  /* 0x09001f0035307f89 */ /* 0x000e2200000e0000 */
[----:B------:R-:W-:Y:S01]  /*4c20*/  ISETP.GT.AND P0, PT, R84, 0x17, PT ;  /* 0x000000175400780c */ /* 0x000fe20003f04270 */
[----:B------:R-:W-:Y:S02]  /*4c30*/  FFMA.FTZ R28, R63, R111, R28 ;  /* 0x0000006f3f1c7223 */ /* 0x000fe4000001001c */
[----:B------:R-:W1:Y:S01]  /*4c40*/  SHFL.DOWN PT, R49, R52, 0x8, 0x1f ;  /* 0x09001f0034317f89 */ /* 0x000e6200000e0000 */
[----:B------:R-:W-:Y:S02]  /*4c50*/  FADD.FTZ R4, R129, R4 ;  /* 0x0000000481047221 */ /* 0x000fe40000010000 */
[----:B------:R-:W-:Y:S02]  /*4c60*/  FADD.FTZ R5, R90, R5 ;  /* 0x000000055a057221 */ /* 0x000fe40000010000 */
[----:B------:R-:W-:-:S02]  /*4c70*/  FFMA.FTZ R33, R62, R92, R33 ;  /* 0x0000005c3e217223 */ /* 0x000fc40000010021 */
[----:B------:R-:W-:-:S03]  /*4c80*/  FADD.FTZ R0, R55, R0 ;  /* 0x0000000037007221 */ /* 0x000fc60000010000 */
[----:B0-----:R-:W-:Y:S02]  /*4c90*/  @!P0 FADD.FTZ R53, R53, R48 ;  /* 0x0000003035358221 */ /* 0x001fe40000010000 */
[----:B------:R-:W-:Y:S02]  /*4ca0*/  FMUL.FTZ R48, R99, R115 ;  /* 0x0000007363307220 */ /* 0x000fe40000410000 */
[----:B-1----:R-:W-:Y:S01]  /*4cb0*/  @!P0 FADD.FTZ R52, R52, R49 ;  /* 0x0000003134348221 */ /* 0x002fe20000010000 */
[----:B---3--:R-:W0:Y:S01]  /*4cc0*/  SHFL.DOWN PT, R50, R53, 0x10, 0x1f ;  /* 0x0a001f0035327f89 */ /* 0x008e2200000e0000 */
[----:B------:R-:W-:Y:S01]  /*4cd0*/  ISETP.GT.AND P0, PT, R84, 0xf, PT ;  /* 0x0000000f5400780c */ /* 0x000fe20003f04270 */
[----:B------:R-:W-:Y:S02]  /*4ce0*/  FMUL.FTZ R49, R100, R116 ;  /* 0x0000007464317220 */ /* 0x000fe40000410000 */
[----:B------:R-:W1:Y:S01]  /*4cf0*/  SHFL.DOWN PT, R51, R52, 0x10, 0x1f ;  /* 0x0a001f0034337f89 */ /* 0x000e6200000e0000 */
[----:B------:R-:W-:-:S02]  /*4d00*/  FFMA.FTZ R27, R56, R48, R27 ;  /* 0x00000030381b7223 */ /* 0x000fc4000001001b */
[----:B------:R-:W-:Y:S02]  /*4d10*/  FFMA.FTZ R117, R117, R48, R150 ;  /* 0x0000003075757223 */ /* 0x000fe40000010096 */
[-C--:B------:R-:W-:Y:S02]  /*4d20*/  FFMA.FTZ R26, R61, R49.reuse, R26 ;  /* 0x000000313d1a7223 */ /* 0x080fe4000001001a */
[----:B------:R-:W-:Y:S02]  /*4d30*/  FFMA.FTZ R112, R112, R49, R147 ;  /* 0x0000003170707223 */ /* 0x000fe40000010093 */
[----:B------:R-:W-:Y:S02]  /*4d40*/  FMUL.FTZ R48, R93, R125 ;  /* 0x0000007d5d307220 */ /* 0x000fe40000410000 */
[----:B------:R-:W-:Y:S02]  /*4d50*/  FMUL.FTZ R49, R94, R96 ;  /* 0x000000605e317220 */ /* 0x000fe40000410000 */
[----:B------:R-:W-:-:S02]  /*4d60*/  FFMA.FTZ R91, R91, R48, R146 ;  /* 0x000000305b5b7223 */ /* 0x000fc40000010092 */
[----:B------:R-:W-:Y:S02]  /*4d70*/  FFMA.FTZ R132, R54, R49, R132 ;  /* 0x0000003136847223 */ /* 0x000fe40000010084 */
[----:B------:R-:W-:Y:S02]  /*4d80*/  FADD.FTZ R6, R117, R6 ;  /* 0x0000000675067221 */ /* 0x000fe40000010000 */
[----:B------:R-:W-:Y:S02]  /*4d90*/  FADD.FTZ R7, R112, R7 ;  /* 0x0000000770077221 */ /* 0x000fe40000010000 */
[----:B0-----:R-:W-:Y:S02]  /*4da0*/  @!P0 FADD.FTZ R53, R53, R50 ;  /* 0x0000003235358221 */ /* 0x001fe40000010000 */
[----:B------:R-:W-:Y:S02]  /*4db0*/  FFMA.FTZ R31, R60, R48, R31 ;  /* 0x000000303c1f7223 */ /* 0x000fe4000001001f */
[----:B-1----:R-:W-:-:S02]  /*4dc0*/  @!P0 FADD.FTZ R52, R52, R51 ;  /* 0x0000003334348221 */ /* 0x002fc40000010000 */
[----:B------:R-:W-:Y:S02]  /*4dd0*/  FFMA.FTZ R30, R65, R49, R30 ;  /* 0x00000031411e7223 */ /* 0x000fe4000001001e */
[----:B------:R-:W-:Y:S01]  /*4de0*/  FADD.FTZ R2, R91, R2 ;  /* 0x000000025b027221 */ /* 0x000fe20000010000 */
[----:B------:R0:W-:Y:S01]  /*4df0*/  @!P1 STS.64 [R83.X8+0x3198], R52 ;  /* 0x0031983453009388 */ /* 0x0001e20000008a00 */
[----:B------:R-:W-:-:S03]  /*4e00*/  FADD.FTZ R3, R132, R3 ;  /* 0x0000000384037221 */ /* 0x000fc60000010000 */
[----:B------:R-:W-:Y:S06]  /*4e10*/  BAR.SYNC.DEFER_BLOCKING 0x0 ;  /* 0x0000000000007b1d */ /* 0x000fec0000010000 */
[----:B------:R-:W-:Y:S05]  /*4e20*/  @P2 BRA `(.L_x_1805) ;  /* 0x0000012000002947 */ /* 0x000fea0003800000 */
[----:B------:R-:W-:Y:S01]  /*4e30*/  ULDC UR28, c[0x0][0x174] ;  /* 0x00005d00001c7ab9 */ /* 0x000fe20000000800 */
[----:B------:R-:W1:Y:S01]  /*4e40*/  LDS.128 R48, [0x31a0] ;  /* 0x0031a000ff307984 */ /* 0x000e620000000c00 */
[----:B------:R-:W-:Y:S02]  /*4e50*/  UISETP.NE.AND UP0, UPT, UR17, UR28, UPT ;  /* 0x0000001c1100728c */ /* 0x000fe4000bf05270 */
[----:B------:R-:W-:Y:S01]  /*4e60*/  USHF.L.U32 UR28, UR5, 0x2, URZ ;  /* 0x00000002051c7899 */ /* 0x000fe2000800063f */
[----:B------:R-:W3:Y:S03]  /*4e70*/  LDS.64 R54, [0x31b0] ;  /* 0x0031b000ff367984 */ /* 0x000ee60000000a00 */
[----:B------:R-:W-:-:S13]  /*4e80*/  PLOP3.LUT P0, PT, PT, PT, UP0, 0x80, 0x0 ;  /* 0x000000000000781c */ /* 0x000fda0003f0f008 */
[----:B------:R-:W5:Y:S04]  /*4e90*/  @P0 LDS R92, [UR28+0x51e0] ;  /* 0x0051e01cff5c0984 */ /* 0x000f680008000800 */
[----:B------:R-:W0:Y:S01]  /*4ea0*/  @P0 LDS R91, [UR28+0x4de0] ;  /* 0x004de01cff5b0984 */ /* 0x000e220008000800 */
[----:B-1----:R-:W-:Y:S02]  /*4eb0*/  FADD.FTZ R90, R53, R49 ;  /* 0x00000031355a7221 */ /* 0x002fe40000010000 */
[----:B------:R-:W-:Y:S02]  /*4ec0*/  FADD.FTZ R49, R52, R48 ;  /* 0x0000003034317221 */ /* 0x000fe40000010000 */
[----:B------:R-:W-:Y:S02]  /*4ed0*/  FADD.FTZ R90, R51, R90 ;  /* 0x0000005a335a7221 */ /* 0x000fe40000010000 */
[----:B------:R-:W-:-:S02]  /*4ee0*/  FADD.FTZ R49, R50, R49 ;  /* 0x0000003132317221 */ /* 0x000fc40000010000 */
[----:B0--3--:R-:W-:Y:S02]  /*4ef0*/  FADD.FTZ R53, R90, R55 ;  /* 0x000000375a357221 */ /* 0x009fe40000010000 */
[----:B------:R-:W-:Y:S02]  /*4f00*/  FADD.FTZ R52, R49, R54 ;  /* 0x0000003631347221 */ /* 0x000fe40000010000 */
[----:B-----5:R-:W-:Y:S02]  /*4f10*/  @P0 FADD.FTZ R53, R53, R92 ;  /* 0x0000005c35350221 */ /* 0x020fe40000010000 */
[----:B------:R-:W-:-:S03]  /*4f20*/  @P0 FADD.FTZ R52, R52, R91 ;  /* 0x0000005b34340221 */ /* 0x000fc60000010000 */
[----:B------:R0:W-:Y:S04]  /*4f30*/  STS [UR28+0x51e0], R53 ;  /* 0x0051e035ff007988 */ /* 0x0001e8000800081c */
[----:B------:R0:W-:Y:S02]  /*4f40*/  STS [UR28+0x4de0], R52 ;  /* 0x004de034ff007988 */ /* 0x0001e4000800081c */
.L_x_1805:
[----:B------:R-:W-:Y:S05]  /*4f50*/  BSYNC B0 ;  /* 0x0000000000007941 */ /* 0x000fea0003800000 */
.L_x_1804:
[----:B------:R-:W-:Y:S02]  /*4f60*/  UIADD3 UR5, UR5, 0x1, URZ ;  /* 0x0000000105057890 */ /* 0x000fe4000fffe03f */
[----:B------:R-:W-:Y:S02]  /*4f70*/  ULDC UR28, c[0x0][0x16c] ;  /* 0x00005b00001c7ab9 */ /* 0x000fe40000000800 */
[----:B------:R-:W-:Y:S02]  /*4f80*/  UISETP.GE.AND UP0, UPT, UR5, UR28, UPT ;  /* 0x0000001c0500728c */ /* 0x000fe4000bf06270 */
[----:B------:R-:W-:-:S04]  /*4f90*/  UIADD3 UR6, UP1, UR6, 0x1, URZ ;  /* 0x0000000106067890 */ /* 0x000fc8000ff3e03f */
[----:B------:R-:W-:Y:S01]  /*4fa0*/  PLOP3.LUT P0, PT, PT, PT, UP0, 0x80, 0x0 ;  /* 0x000000000000781c */ /* 0x000fe20003f0f008 */
[----:B------:R-:W-:-:S12]  /*4fb0*/  UIADD3.X UR7, URZ, UR7, URZ, UP1, !UPT ;  /* 0x000000073f077290 */ /* 0x000fd80008ffe43f */
[----:B0-2-4-:R-:W-:Y:S01]  /*4fc0*/  @P0 CALL.REL.NOINC `(.L_x_1758) ;  /* 0x0000001000000944 */ /* 0x015fe20003c00000 */
[----:B------:R-:W-:Y:S05]  /*4fd0*/  BRA `(.L_x_1806) ;  /* 0xffffc4a000007947 */ /* 0x000fea000383ffff */
.L_x_1758:
        /* <DEDUP_REMOVED lines=18> */
[----:B------:R-:W-:Y:S01]  /*5100*/  FADD.FTZ R16, R85, R0 ;  /* 0x0000000055107221 */ /* 0x000fe20000010000 */
[----:B------:R-:W-:Y:S01]  /*5110*/  LEA R20, R84, R19, 0x1 ;  /* 0x0000001354147211 */ /* 0x000fe200078e08ff */
[----:B------:R-:W-:Y:S01]  /*5120*/  ULDC.64 UR38, c[0x0][0x2e0] ;  /* 0x0000b80000267ab9 */ /* 0x000fe20000000a00 */
[----:B------:R-:W-:Y:S01]  /*5130*/  F2FP.BF16.PACK_AB R28, R22, R25 ;  /* 0x00000019161c723e */ /* 0x000fe200000010ff */
[----:B------:R-:W-:Y:S01]  /*5140*/  UIADD3 UR29, UR29, UR32, URZ ;  /* 0x000000201d1d7290 */ /* 0x000fe2000fffe03f */
[----:B------:R-:W-:Y:S01]  /*5150*/  FADD.FTZ R21, R16, R3 ;  /* 0x0000000310157221 */ /* 0x000fe20000010000 */
[----:B------:R0:W-:Y:S01]  /*5160*/  STS.128 [R20.X16], R36 ;  /* 0x0000002414007388 */ /* 0x0001e2000000cc00 */
[----:B------:R-:W-:-:S02]  /*5170*/  UIMAD UR32, UR11, UR38, URZ ;  /* 0x000000260b2072a4 */ /* 0x000fc4000f8e023f */
[----:B------:R-:W-:Y:S01]  /*5180*/  UIMAD.WIDE.U32 UR28, UR10, UR38, UR28 ;  /* 0x000000260a1c72a5 */ /* 0x000fe2000f8e001c */
[----:B------:R1:W-:Y:S01]  /*5190*/  STS.128 [R20.X16+0x10], R28 ;  /* 0x0000101c14007388 */ /* 0x0003e2000000cc00 */
[----:B------:R-:W-:-:S06]  /*51a0*/  NOP ;  /* 0x0000000000007918 */ /* 0x000fcc0000000000 */
[----:B------:R-:W2:Y:S01]  /*51b0*/  LDS.128 R24, [R81.X16] ;  /* 0x0000000051187984 */ /* 0x000ea2000000cc00 */
[----:B------:R-:W-:Y:S02]  /*51c0*/  UIMAD UR32, UR10, UR39, UR32 ;  /* 0x000000270a2072a4 */ /* 0x000fe4000f8e0220 */
        /* <DEDUP_REMOVED lines=16> */
[----:B------:R-:W-:Y:S01]  /*52d0*/  UIMAD.WIDE.U32 UR6, UR30, UR32, UR6 ;  /* 0x000000201e0672a5 */ /* 0x000fe2000f8e0006 */
[----:B------:R-:W-:Y:S01]  /*52e0*/  MOV R19, UR28 ;  /* 0x0000001c00137c02 */ /* 0x000fe20008000f00 */
[----:B------:R-:W-:Y:S01]  /*52f0*/  UIMAD UR28, UR31, UR32, URZ ;  /* 0x000000201f1c72a4 */ /* 0x000fe2000f8e023f */
[----:B------:R-:W-:Y:S01]  /*5300*/  F2FP.BF16.PACK_AB R37, R13, R10 ;  /* 0x0000000a0d25723e */ /* 0x000fe200000010ff */
[----:B------:R-:W-:Y:S01]  /*5310*/  FADD.FTZ R4, R5, R4 ;  /* 0x0000000405047221 */ /* 0x000fe20000010000 */
[----:B------:R-:W-:Y:S01]  /*5320*/  F2FP.BF16.PACK_AB R36, R11, R8 ;  /* 0x000000080b24723e */ /* 0x000fe200000010ff */
[----:B------:R-:W-:Y:S01]  /*5330*/  IMAD.WIDE R18, R82, 0x10, R18 ;  /* 0x0000001052127825 */ /* 0x000fe200078e0212 */
[----:B------:R-:W-:-:S02]  /*5340*/  UIMAD UR28, UR30, UR33, UR28 ;  /* 0x000000211e1c72a4 */ /* 0x000fc4000f8e021c */
[----:B------:R-:W-:Y:S01]  /*5350*/  UIADD3 UR20, UP3, UR20, -0x1000, URZ ;  /* 0xfffff00014147890 */ /* 0x000fe2000ff7e03f */
[----:B------:R-:W-:Y:S01]  /*5360*/  FADD.FTZ R7, R4, R7 ;  /* 0x0000000704077221 */ /* 0x000fe20000010000 */
[----:B------:R-:W-:Y:S02]  /*5370*/  ULDC.64 UR32, c[0x0][0x300] ;  /* 0x0000c00000207ab9 */ /* 0x000fe40000000a00 */
[----:B------:R-:W-:Y:S01]  /*5380*/  UIADD3 UR7, UR7, UR28, URZ ;  /* 0x0000001c07077290 */ /* 0x000fe2000fffe03f */
[----:B------:R-:W-:Y:S01]  /*5390*/  FADD.FTZ R6, R7, R6 ;  /* 0x0000000607067221 */ /* 0x000fe20000010000 */
[----:B------:R-:W-:Y:S02]  /*53a0*/  UIMAD UR28, UR11, UR32, URZ ;  /* 0x000000200b1c72a4 */ /* 0x000fe4000f8e023f */
[----:B------:R-:W-:Y:S01]  /*53b0*/  UIMAD.WIDE.U32 UR6, UR10, UR32, UR6 ;  /* 0x000000200a0672a5 */ /* 0x000fe2000f8e0006 */
[----:B------:R-:W-:Y:S01]  /*53c0*/  FADD.FTZ R9, R6, R9 ;  /* 0x0000000906097221 */ /* 0x000fe20000010000 */
[----:B------:R-:W-:Y:S01]  /*53d0*/  UIMAD UR28, UR10, UR33, UR28 ;  /* 0x000000210a1c72a4 */ /* 0x000fe2000f8e021c */
[----:B--2---:R-:W-:Y:S02]  /*53e0*/  STG.E.128 [R18.64], R24 ;  /* 0x0000001812007986 */ /* 0x004fe4000c101d1a */
[----:B------:R-:W-:Y:S01]  /*53f0*/  ULDC.64 UR32, c[0x0][0x340] ;  /* 0x0000d00000207ab9 */ /* 0x000fe20000000a00 */
[----:B------:R-:W-:Y:S01]  /*5400*/  FADD.FTZ R8, R9, R8 ;  /* 0x0000000809087221 */ /* 0x000fe20000010000 */
[----:B------:R-:W-:Y:S01]  /*5410*/  UIADD3 UR28, UR7, UR28, URZ ;  /* 0x0000001c071c7290 */ /* 0x000fe2000fffe03f */
[----:B---3--:R-:W-:Y:S01]  /*5420*/  STG.E.128 [R18.64+0x200], R32 ;  /* 0x0002002012007986 */ /* 0x008fe2000c101d1a */
[----:B------:R-:W-:Y:S01]  /*5430*/  ULEA UR7, UP0, UR6, UR32, 0x1 ;  /* 0x0000002006077291 */ /* 0x000fe2000f80083f */
[----:B------:R-:W-:Y:S01]  /*5440*/  FADD.FTZ R11, R8, R11 ;  /* 0x0000000b080b7221 */ /* 0x000fe20000010000 */
[----:B------:R-:W-:Y:S01]  /*5450*/  UIADD3 UR18, UP4, UR18, -0x1000, URZ ;  /* 0xfffff00012127890 */ /* 0x000fe2000ff9e03f */
[----:B------:R-:W-:Y:S01]  /*5460*/  BAR.SYNC.DEFER_BLOCKING 0x0 ;  /* 0x0000000000007b1d */ /* 0x000fe20000010000 */
[----:B------:R-:W-:Y:S01]  /*5470*/  ULEA.HI.X UR6, UR6, UR33, UR28, 0x1, UP0 ;  /* 0x0000002106067291 */ /* 0x000fe200080f0c1c */
[----:B------:R-:W-:Y:S01]  /*5480*/  FADD.FTZ R10, R11, R10 ;  /* 0x0000000a0b0a7221 */ /* 0x000fe20000010000 */
[----:B------:R-:W-:Y:S01]  /*5490*/  MOV R2, UR7 ;  /* 0x0000000700027c02 */ /* 0x000fe20008000f00 */
[----:B------:R-:W-:-:S02]  /*54a0*/  UISETP.GT.AND UP0, UPT, UR17, 0x1, UPT ;  /* 0x000000011100788c */ /* 0x000fc4000bf04270 */
[----:B------:R-:W-:Y:S01]  /*54b0*/  FADD.FTZ R13, R10, R13 ;  /* 0x0000000d0a0d7221 */ /* 0x000fe20000010000 */
[----:B------:R-:W-:Y:S01]  /*54c0*/  MOV R3, UR6 ;  /* 0x0000000600037c02 */ /* 0x000fe20008000f00 */
[----:B------:R-:W-:Y:S02]  /*54d0*/  UIADD3 UR4, UR4, 0x1, URZ ;  /* 0x0000000104047890 */ /* 0x000fe4000fffe03f */
[----:B------:R-:W-:Y:S01]  /*54e0*/  PLOP3.LUT P0, PT, PT, PT, UP0, 0x80, 0x0 ;  /* 0x000000000000781c */ /* 0x000fe20003f0f008 */
[----:B------:R-:W-:Y:S01]  /*54f0*/  FADD.FTZ R12, R13, R12 ;  /* 0x0000000c0d0c7221 */ /* 0x000fe20000010000 */
[----:B------:R-:W-:Y:S01]  /*5500*/  UIADD3.X UR23, UR23, -0x1, URZ, UP1, !UPT ;  /* 0xffffffff17177890 */ /* 0x000fe20008ffe43f */
[----:B------:R-:W-:Y:S01]  /*5510*/  IMAD.WIDE R2, R82, 0x10, R2 ;  /* 0x0000001052027825 */ /* 0x000fe200078e0202 */
[----:B------:R-:W-:Y:S02]  /*5520*/  UIADD3.X UR24, UR24, -0x1, URZ, UP2, !UPT ;  /* 0xffffffff18187890 */ /* 0x000fe400097fe43f */
[----:B------:R-:W-:Y:S01]  /*5530*/  UIADD3.X UR21, UR21, -0x1, URZ, UP3, !UPT ;  /* 0xffffffff15157890 */ /* 0x000fe20009ffe43f */
[----:B------:R-:W-:Y:S01]  /*5540*/  FADD.FTZ R15, R12, R15 ;  /* 0x0000000f0c0f7221 */ /* 0x000fe20000010000 */
[----:B------:R-:W-:-:S02]  /*5550*/  UIADD3.X UR19, UR19, -0x1, URZ, UP4, !UPT ;  /* 0xffffffff13137890 */ /* 0x000fc4000a7fe43f */
[----:B------:R-:W-:Y:S01]  /*5560*/  UMOV UR17, UR5 ;  /* 0x0000000500117c82 */ /* 0x000fe20008000000 */
[----:B------:R-:W-:Y:S01]  /*5570*/  FADD.FTZ R14, R15, R14 ;  /* 0x0000000e0f0e7221 */ /* 0x000fe20000010000 */
[----:B------:R-:W-:Y:S03]  /*5580*/  STS.128 [R20.X16], R28 ;  /* 0x0000001c14007388 */ /* 0x000fe6000000cc00 */
[----:B------:R-:W-:Y:S01]  /*5590*/  FADD.FTZ R85, R14, R17 ;  /* 0x000000110e557221 */ /* 0x000fe20000010000 */
[----:B------:R-:W-:Y:S01]  /*55a0*/  STS.128 [R20.X16+0x10], R36 ;  /* 0x0000102414007388 */ /* 0x000fe2000000cc00 */
[----:B------:R-:W-:-:S06]  /*55b0*/  NOP ;  /* 0x0000000000007918 */ /* 0x000fcc0000000000 */
[----:B------:R-:W0:Y:S04]  /*55c0*/  LDS.128 R24, [R81.X16] ;  /* 0x0000000051187984 */ /* 0x000e28000000cc00 */
[----:B------:R-:W1:Y:S04]  /*55d0*/  LDS.128 R40, [R81.X16+0x200] ;  /* 0x0002000051287984 */ /* 0x000e68000000cc00 */
[----:B0-----:R0:W-:Y:S04]  /*55e0*/  STG.E.128 [R2.64], R24 ;  /* 0x0000001802007986 */ /* 0x0011e8000c101d1a */
[----:B-1----:R0:W-:Y:S02]  /*55f0*/  STG.E.128 [R2.64+0x200], R40 ;  /* 0x0002002802007986 */ /* 0x0021e4000c101d1a */
[----:B0-----:R-:W-:Y:S01]  /*5600*/  @!P0 CALL.REL.NOINC `(.L_x_1756) ;  /* 0x0000001000008944 */ /* 0x001fe20003c00000 */
[----:B------:R-:W-:Y:S05]  /*5610*/  BRA `(.L_x_1807) ;  /* 0xffffb47000007947 */ /* 0x000fea000383ffff */
.L_x_1756:
[----:B-1----:R-:W-:Y:S02]  /*5620*/  ISETP.NE.U32.AND P0, PT, RZ, c[0x0][0x328], PT ;  /* 0x0000ca00ff007a0c */ /* 0x002fe40003f05070 */
[----:B------:R-:W-:-:S02]  /*5630*/  ISETP.NE.U32.AND P2, PT, RZ, c[0x0][0x348], PT ;  /* 0x0000d200ff007a0c */ /* 0x000fc40003f45070 */
[----:B------:R-:W-:Y:S02]  /*5640*/  ISETP.NE.AND.EX P1, PT, RZ, c[0x0][0x32c], PT, P0 ;  /* 0x0000cb00ff007a0c */ /* 0x000fe40003f25300 */
        /* <DEDUP_REMOVED lines=26> */
[----:B------:R-:W-:Y:S01]  /*57f0*/  @!P1 FADD.FTZ R0, R3, R2 ;  /* 0x0000000203009221 */ /* 0x000fe20000010000 */
[----:B------:R-:W-:Y:S02]  /*5800*/  MOV R2, UR12 ;  /* 0x0000000c00027c02 */ /* 0x000fe40008000f00 */
[----:B------:R-:W-:Y:S01]  /*5810*/  MOV R3, UR13 ;  /* 0x0000000d00037c02 */ /* 0x000fe20008000f00 */
[----:B-1----:R-:W-:-:S05]  /*5820*/  @!P1 FADD.FTZ R4, R0, R5 ;  /* 0x0000000500049221 */ /* 0x002fca0000010000 */
[----:B------:R0:W-:Y:S02]  /*5830*/  RED.E.ADD.F32.FTZ.RN.STRONG.GPU [R2.64], R4 ;  /* 0x000000040200798e */ /* 0x0001e4000c10e79a */
.L_x_1809:
[----:B0-----:R-:W-:Y:S05]  /*5840*/  BSYNC B0 ;  /* 0x0000000000007941 */ /* 0x001fea0003800000 */
.L_x_1808:
        /* <DEDUP_REMOVED lines=30> */
[----:B------:R0:W-:Y:S01]  /*5a30*/  RED.E.ADD.F32.FTZ.RN.STRONG.GPU [R2.64], R4 ;  /* 0x000000040200798e */ /* 0x0001e2000c10e79a */
[----:B------:R-:W-:Y:S01]  /*5a40*/  HFMA2.MMA R11, -RZ, RZ, 0, 0 ;  /* 0x00000000ff0b7435 */ /* 0x000fe200000001ff */
[----:B------:R-:W-:Y:S05]  /*5a50*/  BRA `(.L_x_1812) ;  /* 0x0000001000007947 */ /* 0x000fea0003800000 */
.L_x_1811:
[----:B------:R-:W0:Y:S02]  /*5a60*/  S2R R11, SR_TID.X ;  /* 0x00000000000b7919 */ /* 0x000e240000002100 */
.L_x_1812:
[----:B0-----:R-:W-:Y:S05]  /*5a70*/  BSYNC B0 ;  /* 0x0000000000007941 */ /* 0x001fea0003800000 */
.L_x_1810:
[----:B------:R-:W-:-:S13]  /*5a80*/  ISETP.GE.AND P0, PT, R11, c[0x0][0x16c], PT ;  /* 0x00005b000b007a0c */ /* 0x000fda0003f06270 */
[----:B------:R-:W-:Y:S05]  /*5a90*/  @P0 EXIT ;  /* 0x000000000000094d */ /* 0x000fea0003800000 */
[----:B------:R-:W-:Y:S02]  /*5aa0*/  ULDC.64 UR6, c[0x0][0x2c8] ;  /* 0x0000b20000067ab9 */ /* 0x000fe40000000a00 */
[----:B------:R-:W-:Y:S02]  /*5ab0*/  ULDC.64 UR8, c[0x0][0x288] ;  /* 0x0000a20000087ab9 */ /* 0x000fe40000000a00 */
[----:B------:R-:W-:Y:S02]  /*5ac0*/  UIMAD UR4, UR11, UR6, URZ ;  /* 0x000000060b0472a4 */ /* 0x000fe4000f8e023f */
[----:B------:R-:W-:Y:S02]  /*5ad0*/  UIMAD UR11, UR11, UR8, URZ ;  /* 0x000000080b0b72a4 */ /* 0x000fe4000f8e023f */
[----:B------:R-:W-:Y:S02]  /*5ae0*/  UIMAD.WIDE.U32 UR12, UR10, UR6, URZ ;  /* 0x000000060a0c72a5 */ /* 0x000fe4000f8e003f */
[----:B------:R-:W-:-:S02]  /*5af0*/  UIMAD UR7, UR10, UR7, UR4 ;  /* 0x000000070a0772a4 */ /* 0x000fc4000f8e0204 */
[----:B------:R-:W-:Y:S02]  /*5b00*/  UIMAD.WIDE.U32 UR4, UR10, UR8, URZ ;  /* 0x000000080a0472a5 */ /* 0x000fe4000f8e003f */
[----:B------:R-:W-:Y:S02]  /*5b10*/  UIMAD UR6, UR10, UR9, UR11 ;  /* 0x000000090a0672a4 */ /* 0x000fe4000f8e020b */
[----:B------:R-:W-:Y:S02]  /*5b20*/  UIADD3 UR7, UR13, UR7, URZ ;  /* 0x000000070d077290 */ /* 0x000fe4000fffe03f */
[----:B------:R-:W-:Y:S02]  /*5b30*/  UIADD3 UR6, UR5, UR6, URZ ;  /* 0x0000000605067290 */ /* 0x000fe4000fffe03f */
.L_x_1813:
        /* <DEDUP_REMOVED lines=30> */
.L_x_1763:
[----:B------:R-:W-:Y:S01]  /*5d20*/  HFMA2.MMA R144, -RZ, RZ, 0, 5.9604644775390625e-08 ;  /* 0x00000001ff907435 */ /* 0x000fe200000001ff */
[----:B------:R-:W-:Y:S02]  /*5d30*/  MOV R143, R54 ;  /* 0x00000036008f7202 */ /* 0x000fe40000000f00 */
[----:B------:R-:W-:Y:S02]  /*5d40*/  MOV R55, RZ ;  /* 0x000000ff00377202 */ /* 0x000fe40000000f00 */
[----:B------:R-:W-:-:S02]  /*5d50*/  MOV R146, 0xffffffff ;  /* 0xffffffff00927802 */ /* 0x000fc40000000f00 */
[----:B------:R-:W-:Y:S02]  /*5d60*/  MOV R48, 0x5d80 ;  /* 0x00005d8000307802 */ /* 0x000fe40000000f00 */
[----:B-1---5:R-:W-:Y:S05]  /*5d70*/  CALL.REL.NOINC `($__internal_74_$__cuda_sm70_shflsync_up) ;  /* 0x00000ed000007944 */ /* 0x022fea0003c00000 */
[----:B-1----:R-:W-:Y:S01]  /*5d80*/  MOV R53, R144 ;  /* 0x0000009000357202 */ /* 0x002fe20000000f00 */
[----:B0-----:R-:W-:Y:S05]  /*5d90*/  BRA `(.L_x_1814) ;  /* 0xffffc5f000007947 */ /* 0x001fea000383ffff */
.L_x_1764:
[----:B------:R-:W-:Y:S01]  /*5da0*/  HFMA2.MMA R144, -RZ, RZ, 0, 5.9604644775390625e-08 ;  /* 0x00000001ff907435 */ /* 0x000fe200000001ff */
[----:B------:R-:W-:Y:S02]  /*5db0*/  MOV R143, R51 ;  /* 0x00000033008f7202 */ /* 0x000fe40000000f00 */
[----:B------:R-:W-:Y:S02]  /*5dc0*/  MOV R55, RZ ;  /* 0x000000ff00377202 */ /* 0x000fe40000000f00 */
[----:B------:R-:W-:Y:S02]  /*5dd0*/  MOV R146, 0xffffffff ;  /* 0xffffffff00927802 */ /* 0x000fe40000000f00 */
[----:B------:R-:W-:Y:S02]  /*5de0*/  MOV R48, 0x5e00 ;  /* 0x00005e0000307802 */ /* 0x000fe40000000f00 */
[----:B012--5:R-:W-:Y:S05]  /*5df0*/  CALL.REL.NOINC `($__internal_74_$__cuda_sm70_shflsync_up) ;  /* 0x00000e5000007944 */ /* 0x027fea0003c00000 */
[----:B------:R-:W-:Y:S01]  /*5e00*/  FMUL.FTZ R53, R54, R53 ;  /* 0x0000003536357220 */ /* 0x000fe20000410000 */
        /* <DEDUP_REMOVED lines=9> */
[----:B------:R-:W-:Y:S05]  /*5ea0*/  CALL.REL.NOINC `($__internal_74_$__cuda_sm70_shflsync_up) ;  /* 0x00000da000007944 */ /* 0x000fea0003c00000 */
[----:B-1----:R-:W-:Y:S01]  /*5eb0*/  MOV R50, R144 ;  /* 0x0000009000327202 */ /* 0x002fe20000000f00 */
[----:B------:R-:W-:Y:S01]  /*5ec0*/  HFMA2.MMA R144, -RZ, RZ, 0, 1.1920928955078125e-07 ;  /* 0x00000002ff907435 */ /* 0x000fe200000001ff */
[----:B0-----:R-:W-:-:S02]  /*5ed0*/  MOV R143, R51 ;  /* 0x00000033008f7202 */ /* 0x001fc40000000f00 */
[----:B------:R-:W-:Y:S02]  /*5ee0*/  MOV R55, RZ ;  /* 0x000000ff00377202 */ /* 0x000fe40000000f00 */
[----:B------:R-:W-:Y:S02]  /*5ef0*/  MOV R146, 0xffffffff ;  /* 0xffffffff00927802 */ /* 0x000fe40000000f00 */
[----:B------:R-:W-:Y:S02]  /*5f00*/  MOV R48, 0x5f20 ;  /* 0x00005f2000307802 */ /* 0x000fe40000000f00 */
[----:B------:R-:W-:Y:S05]  /*5f10*/  CALL.REL.NOINC `($__internal_74_$__cuda_sm70_shflsync_up) ;  /* 0x00000d3000007944 */ /* 0x000fea0003c00000 */
        /* <DEDUP_REMOVED lines=8> */
[----:B------:R-:W-:Y:S05]  /*5fa0*/  CALL.REL.NOINC `($__internal_74_$__cuda_sm70_shflsync_up) ;  /* 0x00000ca000007944 */ /* 0x000fea0003c00000 */
[----:B-1----:R-:W-:Y:S01]  /*5fb0*/  MOV R50, R144 ;  /* 0x0000009000327202 */ /* 0x002fe20000000f00 */
[----:B------:R-:W-:Y:S01]  /*5fc0*/  HFMA2.MMA R144, -RZ, RZ, 0, 2.384185791015625e-07 ;  /* 0x00000004ff907435 */ /* 0x000fe200000001ff */
[----:B0-----:R-:W-:Y:S02]  /*5fd0*/  MOV R143, R51 ;  /* 0x00000033008f7202 */ /* 0x001fe40000000f00 */
[----:B------:R-:W-:Y:S02]  /*5fe0*/  MOV R55, RZ ;  /* 0x000000ff00377202 */ /* 0x000fe40000000f00 */
[----:B------:R-:W-:Y:S02]  /*5ff0*/  MOV R146, 0xffffffff ;  /* 0xffffffff00927802 */ /* 0x000fe40000000f00 */
[----:B------:R-:W-:Y:S02]  /*6000*/  MOV R48, 0x6020 ;  /* 0x0000602000307802 */ /* 0x000fe40000000f00 */
[----:B------:R-:W-:Y:S05]  /*6010*/  CALL.REL.NOINC `($__internal_74_$__cuda_sm70_shflsync_up) ;  /* 0x00000c3000007944 */ /* 0x000fea0003c00000 */
        /* <DEDUP_REMOVED lines=8> */
[----:B------:R-:W-:Y:S05]  /*60a0*/  CALL.REL.NOINC `($__internal_74_$__cuda_sm70_shflsync_up) ;  /* 0x00000ba000007944 */ /* 0x000fea0003c00000 */
[----:B-1----:R-:W-:Y:S01]  /*60b0*/  MOV R50, R144 ;  /* 0x0000009000327202 */ /* 0x002fe20000000f00 */
[----:B------:R-:W-:Y:S01]  /*60c0*/  HFMA2.MMA R144, -RZ, RZ, 0, 4.76837158203125e-07 ;  /* 0x00000008ff907435 */ /* 0x000fe200000001ff */
        /* <DEDUP_REMOVED lines=10> */
[----:B------:R-:W-:Y:S01]  /*6170*/  HFMA2.MMA R144, -RZ, RZ, 0, 9.5367431640625e-07 ;  /* 0x00000010ff907435 */ /* 0x000fe200000001ff */
[----:B------:R-:W-:-:S03]  /*6180*/  @P0 FMUL.FTZ R53, R50, R53 ;  /* 0x0000003532350220 */ /* 0x000fc60000410000 */
[----:B------:R-:W-:Y:S02]  /*6190*/  MOV R50, R51 ;  /* 0x0000003300327202 */ /* 0x000fe40000000f00 */
[-C--:B------:R-:W-:Y:S02]  /*61a0*/  MOV R52, R53.reuse ;  /* 0x0000003500347202 */ /* 0x080fe40000000f00 */
[----:B------:R-:W-:Y:S02]  /*61b0*/  MOV R143, R53 ;  /* 0x00000035008f7202 */ /* 0x000fe40000000f00 */
[----:B------:R-:W-:Y:S05]  /*61c0*/  CALL.REL.NOINC `($__internal_74_$__cuda_sm70_shflsync_up) ;  /* 0x00000a8000007944 */ /* 0x000fea0003c00000 */
[----:B-1----:R-:W-:Y:S01]  /*61d0*/  MOV R53, R144 ;  /* 0x0000009000357202 */ /* 0x002fe20000000f00 */
[----:B------:R-:W-:Y:S01]  /*61e0*/  HFMA2.MMA R144, -RZ, RZ, 0, 9.5367431640625e-07 ;  /* 0x00000010ff907435 */ /* 0x000fe200000001ff */
[----:B0-----:R-:W-:Y:S02]  /*61f0*/  MOV R143, R51 ;  /* 0x00000033008f7202 */ /* 0x001fe40000000f00 */
[----:B------:R-:W-:Y:S02]  /*6200*/  MOV R55, RZ ;  /* 0x000000ff00377202 */ /* 0x000fe40000000f00 */
[----:B------:R-:W-:-:S02]  /*6210*/  MOV R146, 0xffffffff ;  /* 0xffffffff00927802 */ /* 0x000fc40000000f00 */
[----:B------:R-:W-:Y:S02]  /*6220*/  MOV R48, 0x6240 ;  /* 0x0000624000307802 */ /* 0x000fe40000000f00 */
[----:B------:R-:W-:Y:S05]  /*6230*/  CALL.REL.NOINC `($__internal_74_$__cuda_sm70_shflsync_up) ;  /* 0x00000a1000007944 */ /* 0x000fea0003c00000 */
[----:B-1----:R-:W-:Y:S01]  /*6240*/  MOV R48, R144 ;  /* 0x0000009000307202 */ /* 0x002fe20000000f00 */
[----:B0-----:R-:W-:Y:S05]  /*6250*/  BRA `(.L_x_1815) ;  /* 0xffffc2b000007947 */ /* 0x001fea000383ffff */
.L_x_1767:
[----:B------:R-:W-:Y:S01]  /*6260*/  HFMA2.MMA R144, -RZ, RZ, 0, 5.9604644775390625e-08 ;  /* 0x00000001ff907435 */ /* 0x000fe200000001ff */
[----:B0-----:R-:W-:Y:S02]  /*6270*/  MOV R55, RZ ;  /* 0x000000ff00377202 */ /* 0x001fe40000000f00 */
[----:B------:R-:W-:Y:S02]  /*6280*/  MOV R146, 0xffffffff ;  /* 0xffffffff00927802 */ /* 0x000fe40000000f00 */
[----:B------:R-:W-:Y:S02]  /*6290*/  MOV R48, 0x62b0 ;  /* 0x000062b000307802 */ /* 0x000fe40000000f00 */
[----:B-1---5:R-:W-:Y:S05]  /*62a0*/  CALL.REL.NOINC `($__internal_74_$__cuda_sm70_shflsync_up) ;  /* 0x000009a000007944 */ /* 0x022fea0003c00000 */
[----:B-1----:R-:W-:Y:S01]  /*62b0*/  MOV R50, R144 ;  /* 0x0000009000327202 */ /* 0x002fe20000000f00 */
[----:B------:R-:W-:Y:S01]  /*62c0*/  HFMA2.MMA R144, -RZ, RZ, 0, 5.9604644775390625e-08 ;  /* 0x00000001ff907435 */ /* 0x000fe200000001ff */
[----:B0-----:R-:W-:Y:S02]  /*62d0*/  MOV R143, R145 ;  /* 0x00000091008f7202 */ /* 0x001fe40000000f00 */
[----:B------:R-:W-:-:S02]  /*62e0*/  MOV R55, RZ ;  /* 0x000000ff00377202 */ /* 0x000fc40000000f00 */
[----:B------:R-:W-:Y:S02]  /*62f0*/  MOV R146, 0xffffffff ;  /* 0xffffffff00927802 */ /* 0x000fe40000000f00 */
[----:B------:R-:W-:Y:S02]  /*6300*/  MOV R48, 0x6320 ;  /* 0x0000632000307802 */ /* 0x000fe40000000f00 */
[----:B------:R-:W-:Y:S05]  /*6310*/  CALL.REL.NOINC `($__internal_74_$__cuda_sm70_shflsync_up) ;  /* 0x0000093000007944 */ /* 0x000fea0003c00000 */
[----:B------:R-:W-:Y:S01]  /*6320*/  HFMA2.MMA R54, -RZ, RZ, 0, 0 ;  /* 0x00000000ff367435 */ /* 0x000fe200000001ff */
[----:B0-----:R-:W-:Y:S02]  /*6330*/  MOV R143, R50 ;  /* 0x00000032008f7202 */ /* 0x001fe40000000f00 */
[----:B------:R-:W-:Y:S02]  /*6340*/  MOV R53, R90 ;  /* 0x0000005a00357202 */ /* 0x000fe40000000f00 */
[----:B------:R-:W-:Y:S02]  /*6350*/  MOV R55, 0x1f ;  /* 0x0000001f00377802 */ /* 0x000fe40000000f00 */
[----:B------:R-:W-:Y:S02]  /*6360*/  MOV R52, 0xffffffff ;  /* 0xffffffff00347802 */ /* 0x000fe40000000f00 */
[----:B------:R-:W-:-:S02]  /*6370*/  MOV R50, 0x6390 ;  /* 0x0000639000327802 */ /* 0x000fc40000000f00 */
[----:B-1----:R-:W-:Y:S05]  /*6380*/  CALL.REL.NOINC `($__internal_73_$__cuda_sm70_shflsync_idx_p) ;  /* 0x0000088000007944 */ /* 0x002fea0003c00000 */
[----:B0-----:R-:W-:Y:S01]  /*6390*/  HFMA2.MMA R54, -RZ, RZ, 0, 0 ;  /* 0x00000000ff367435 */ /* 0x001fe200000001ff */
[----:B-1----:R-:W-:-:S02]  /*63a0*/  MOV R90, R52 ;  /* 0x00000034005a7202 */ /* 0x002fc40000000f00 */
[----:B------:R-:W-:Y:S02]  /*63b0*/  MOV R53, R91 ;  /* 0x0000005b00357202 */ /* 0x000fe40000000f00 */
[----:B------:R-:W-:Y:S02]  /*63c0*/  MOV R55, 0x1f ;  /* 0x0000001f00377802 */ /* 0x000fe40000000f00 */
[----:B------:R-:W-:Y:S02]  /*63d0*/  MOV R52, 0xffffffff ;  /* 0xffffffff00347802 */ /* 0x000fe40000000f00 */
[----:B------:R-:W-:Y:S02]  /*63e0*/  MOV R50, 0x6400 ;  /* 0x0000640000327802 */ /* 0x000fe40000000f00 */
[----:B------:R-:W-:Y:S05]  /*63f0*/  CALL.REL.NOINC `($__internal_73_$__cuda_sm70_shflsync_idx_p) ;  /* 0x0000081000007944 */ /* 0x000fea0003c00000 */
[----:B01----:R-:W-:Y:S01]  /*6400*/  MOV R53, R52 ;  /* 0x0000003400357202 */ /* 0x003fe20000000f00 */
[----:B------:R-:W-:Y:S05]  /*6410*/  BRA `(.L_x_1816) ;  /* 0xffffc27000007947 */ /* 0x000fea000383ffff */
.L_x_1770:
[----:B------:R-:W-:Y:S01]  /*6420*/  HFMA2.MMA R147, -RZ, RZ, 0, 5.9604644775390625e-08 ;  /* 0x00000001ff937435 */ /* 0x000fe200000001ff */
[----:B------:R-:W-:Y:S02]  /*6430*/  MOV R54, R90 ;  /* 0x0000005a00367202 */ /* 0x000fe40000000f00 */
[----:B------:R-:W-:-:S02]  /*6440*/  MOV R142, 0x1f ;  /* 0x0000001f008e7802 */ /* 0x000fc40000000f00 */
[----:B------:R-:W-:Y:S02]  /*6450*/  MOV R149, 0xffffffff ;  /* 0xffffffff00957802 */ /* 0x000fe40000000f00 */
[----:B------:R-:W-:Y:S02]  /*6460*/  MOV R50, 0x6480 ;  /* 0x0000648000327802 */ /* 0x000fe40000000f00 */
[----:B------:R-:W-:Y:S05]  /*6470*/  CALL.REL.NOINC `($__internal_72_$__cuda_sm70_shflsync_down) ;  /* 0x0000075000007944 */ /* 0x000fea0003c00000 */
[----:B-1----:R-:W-:Y:S01]  /*6480*/  MOV R55, R142 ;  /* 0x0000008e00377202 */ /* 0x002fe20000000f00 */
[----:B0-----:R-:W-:Y:S05]  /*6490*/  BRA `(.L_x_1817) ;  /* 0xffffc90000007947 */ /* 0x001fea000383ffff */
.L_x_1771:
[----:B------:R-:W-:Y:S01]  /*64a0*/  HFMA2.MMA R147, -RZ, RZ, 0, 5.9604644775390625e-08 ;  /* 0x00000001ff937435 */ /* 0x000fe200000001ff */
[----:B------:R-:W-:Y:S02]  /*64b0*/  MOV R54, R53 ;  /* 0x0000003500367202 */ /* 0x000fe40000000f00 */
[----:B------:R-:W-:Y:S02]  /*64c0*/  MOV R142, 0x1f ;  /* 0x0000001f008e7802 */ /* 0x000fe40000000f00 */
[----:B------:R-:W-:Y:S02]  /*64d0*/  MOV R149, 0xffffffff ;  /* 0xffffffff00957802 */ /* 0x000fe40000000f00 */
[----:B------:R-:W-:-:S02]  /*64e0*/  MOV R50, 0x6500 ;  /* 0x0000650000327802 */ /* 0x000fc40000000f00 */
[----:B01----:R-:W-:Y:S05]  /*64f0*/  CALL.REL.NOINC `($__internal_72_$__cuda_sm70_shflsync_down) ;  /* 0x000006d000007944 */ /* 0x003fea0003c00000 */
        /* <DEDUP_REMOVED lines=9> */
[----:B------:R-:W-:Y:S05]  /*6590*/  CALL.REL.NOINC `($__internal_72_$__cuda_sm70_shflsync_down) ;  /* 0x0000063000007944 */ /* 0x000fea0003c00000 */
[----:B0-----:R-:W-:Y:S01]  /*65a0*/  HFMA2.MMA R147, -RZ, RZ, 0, 1.1920928955078125e-07 ;  /* 0x00000002ff937435 */ /* 0x001fe200000001ff */
[----:B-1----:R-:W-:Y:S02]  /*65b0*/  MOV R52, R142 ;  /* 0x0000008e00347202 */ /* 0x002fe40000000f00 */
[----:B------:R-:W-:-:S02]  /*65c0*/  MOV R54, R53 ;  /* 0x0000003500367202 */ /* 0x000fc40000000f00 */
[----:B------:R-:W-:Y:S02]  /*65d0*/  MOV R142, 0x1f ;  /* 0x0000001f008e7802 */ /* 0x000fe40000000f00 */
[----:B------:R-:W-:Y:S02]  /*65e0*/  MOV R149, 0xffffffff ;  /* 0xffffffff00957802 */ /* 0x000fe40000000f00 */
[----:B------:R-:W-:Y:S02]  /*65f0*/  MOV R50, 0x6610 ;  /* 0x0000661000327802 */ /* 0x000fe40000000f00 */
[----:B------:R-:W-:Y:S05]  /*6600*/  CALL.REL.NOINC `($__internal_72_$__cuda_sm70_shflsync_down) ;  /* 0x000005c000007944 */ /* 0x000fea0003c00000 */
[----:B-1----:R-:W-:Y:S01]  /*6610*/  @!P3 FFMA.FTZ R53, R55, R142, R53 ;  /* 0x0000008e3735b223 */ /* 0x002fe20000010035 */
[----:B0-----:R-:W-:Y:S01]  /*6620*/  HFMA2.MMA R147, -RZ, RZ, 0, 2.384185791015625e-07 ;  /* 0x00000004ff937435 */ /* 0x001fe200000001ff */
[----:B------:R-:W-:Y:S01]  /*6630*/  @!P3 FMUL.FTZ R55, R52, R55 ;  /* 0x000000373437b220 */ /* 0x000fe20000410000 */
[----:B------:R-:W-:Y:S02]  /*6640*/  MOV R142, 0x1f ;  /* 0x0000001f008e7802 */ /* 0x000fe40000000f00 */
[----:B------:R-:W-:Y:S02]  /*6650*/  MOV R149, 0xffffffff ;  /* 0xffffffff00957802 */ /* 0x000fe40000000f00 */
[----:B------:R-:W-:-:S02]  /*6660*/  MOV R54, R55 ;  /* 0x0000003700367202 */ /* 0x000fc40000000f00 */
[----:B------:R-:W-:Y:S02]  /*6670*/  MOV R50, 0x6690 ;  /* 0x0000669000327802 */ /* 0x000fe40000000f00 */
[----:B------:R-:W-:Y:S05]  /*6680*/  CALL.REL.NOINC `($__internal_72_$__cuda_sm70_shflsync_down) ;  /* 0x0000054000007944 */ /* 0x000fea0003c00000 */
[----:B0-----:R-:W-:Y:S01]  /*6690*/  HFMA2.MMA R147, -RZ, RZ, 0, 2.384185791015625e-07 ;  /* 0x00000004ff937435 */ /* 0x001fe200000001ff */
[----:B-1----:R-:W-:Y:S02]  /*66a0*/  MOV R52, R142 ;  /* 0x0000008e00347202 */ /* 0x002fe40000000f00 */
[----:B------:R-:W-:Y:S02]  /*66b0*/  MOV R54, R53 ;  /* 0x0000003500367202 */ /* 0x000fe40000000f00 */
[----:B------:R-:W-:Y:S02]  /*66c0*/  MOV R142, 0x1f ;  /* 0x0000001f008e7802 */ /* 0x000fe40000000f00 */
[----:B------:R-:W-:Y:S02]  /*66d0*/  MOV R149, 0xffffffff ;  /* 0xffffffff00957802 */ /* 0x000fe40000000f00 */
[----:B------:R-:W-:Y:S02]  /*66e0*/  MOV R50, 0x6700 ;  /* 0x0000670000327802 */ /* 0x000fe40000000f00 */
[----:B------:R-:W-:Y:S05]  /*66f0*/  CALL.REL.NOINC `($__internal_72_$__cuda_sm70_shflsync_down) ;  /* 0x000004d000007944 */ /* 0x000fea0003c00000 */
[----:B-1----:R-:W-:Y:S01]  /*6700*/  @!P2 FFMA.FTZ R53, R55, R142, R53 ;  /* 0x0000008e3735a223 */ /* 0x002fe20000010035 */
[----:B0-----:R-:W-:Y:S01]  /*6710*/  HFMA2.MMA R147, -RZ, RZ, 0, 4.76837158203125e-07 ;  /* 0x00000008ff937435 */ /* 0x001fe200000001ff */
[----:B------:R-:W-:Y:S01]  /*6720*/  @!P2 FMUL.FTZ R55, R52, R55 ;  /* 0x000000373437a220 */ /* 0x000fe20000410000 */
[----:B------:R-:W-:-:S02]  /*6730*/  MOV R142, 0x1f ;  /* 0x0000001f008e7802 */ /* 0x000fc40000000f00 */
[----:B------:R-:W-:Y:S02]  /*6740*/  MOV R149, 0xffffffff ;  /* 0xffffffff00957802 */ /* 0x000fe40000000f00 */
[----:B------:R-:W-:Y:S02]  /*6750*/  MOV R54, R55 ;  /* 0x0000003700367202 */ /* 0x000fe40000000f00 */
[----:B------:R-:W-:Y:S02]  /*6760*/  MOV R50, 0x6780 ;  /* 0x0000678000327802 */ /* 0x000fe40000000f00 */
[----:B------:R-:W-:Y:S05]  /*6770*/  CALL.REL.NOINC `($__internal_72_$__cuda_sm70_shflsync_down) ;  /* 0x0000045000007944 */ /* 0x000fea0003c00000 */
[----:B0-----:R-:W-:Y:S01]  /*6780*/  HFMA2.MMA R147, -RZ, RZ, 0, 4.76837158203125e-07 ;  /* 0x00000008ff937435 */ /* 0x001fe200000001ff */
[----:B-1----:R-:W-:Y:S02]  /*6790*/  MOV R52, R142 ;  /* 0x0000008e00347202 */ /* 0x002fe40000000f00 */
[----:B------:R-:W-:Y:S02]  /*67a0*/  MOV R54, R53 ;  /* 0x0000003500367202 */ /* 0x000fe40000000f00 */
[----:B------:R-:W-:Y:S02]  /*67b0*/  MOV R142, 0x1f ;  /* 0x0000001f008e7802 */ /* 0x000fe40000000f00 */
[----:B------:R-:W-:-:S02]  /*67c0*/  MOV R149, 0xffffffff ;  /* 0xffffffff00957802 */ /* 0x000fc40000000f00 */
[----:B------:R-:W-:Y:S02]  /*67d0*/  MOV R50, 0x67f0 ;  /* 0x000067f000327802 */ /* 0x000fe40000000f00 */
[----:B------:R-:W-:Y:S05]  /*67e0*/  CALL.REL.NOINC `($__internal_72_$__cuda_sm70_shflsync_down) ;  /* 0x000003e000007944 */ /* 0x000fea0003c00000 */
[----:B-1----:R-:W-:Y:S01]  /*67f0*/  @!P1 FFMA.FTZ R53, R55, R142, R53 ;  /* 0x0000008e37359223 */ /* 0x002fe20000010035 */
[----:B0-----:R-:W-:Y:S01]  /*6800*/  HFMA2.MMA R147, -RZ, RZ, 0, 9.5367431640625e-07 ;  /* 0x00000010ff937435 */ /* 0x001fe200000001ff */
[----:B------:R-:W-:Y:S01]  /*6810*/  @!P1 FMUL.FTZ R55, R52, R55 ;  /* 0x0000003734379220 */ /* 0x000fe20000410000 */
[----:B------:R-:W-:Y:S01]  /*6820*/  HFMA2.MMA R142, -RZ, RZ, 0, 1.847743988037109375e-06 ;  /* 0x0000001fff8e7435 */ /* 0x000fe200000001ff */
[----:B------:R-:W-:Y:S02]  /*6830*/  MOV R149, 0xffffffff ;  /* 0xffffffff00957802 */ /* 0x000fe40000000f00 */
[----:B------:R-:W-:Y:S02]  /*6840*/  MOV R91, R53 ;  /* 0x00000035005b7202 */ /* 0x000fe40000000f00 */
[----:B------:R-:W-:Y:S02]  /*6850*/  MOV R145, R55 ;  /* 0x0000003700917202 */ /* 0x000fe40000000f00 */
[----:B------:R-:W-:-:S02]  /*6860*/  MOV R50, 0x6890 ;  /* 0x0000689000327802 */ /* 0x000fc40000000f00 */
[----:B------:R-:W-:Y:S02]  /*6870*/  MOV R54, R145 ;  /* 0x0000009100367202 */ /* 0x000fe40000000f00 */
[----:B------:R-:W-:Y:S05]  /*6880*/  CALL.REL.NOINC `($__internal_72_$__cuda_sm70_shflsync_down) ;  /* 0x0000034000007944 */ /* 0x000fea0003c00000 */
[----:B0-----:R-:W-:Y:S01]  /*6890*/  HFMA2.MMA R147, -RZ, RZ, 0, 9.5367431640625e-07 ;  /* 0x00000010ff937435 */ /* 0x001fe200000001ff */
[----:B-1----:R-:W-:Y:S02]  /*68a0*/  MOV R52, R142 ;  /* 0x0000008e00347202 */ /* 0x002fe40000000f00 */
[----:B------:R-:W-:Y:S02]  /*68b0*/  MOV R54, R91 ;  /* 0x0000005b00367202 */ /* 0x000fe40000000f00 */
[----:B------:R-:W-:Y:S02]  /*68c0*/  MOV R142, 0x1f ;  /* 0x0000001f008e7802 */ /* 0x000fe40000000f00 */
[----:B------:R-:W-:Y:S02]  /*68d0*/  MOV R149, 0xffffffff ;  /* 0xffffffff00957802 */ /* 0x000fe40000000f00 */
[----:B------:R-:W-:Y:S02]  /*68e0*/  MOV R50, 0x6900 ;  /* 0x0000690000327802 */ /* 0x000fe40000000f00 */
[----:B------:R-:W-:Y:S05]  /*68f0*/  CALL.REL.NOINC `($__internal_72_$__cuda_sm70_shflsync_down) ;  /* 0x000002d000007944 */ /* 0x000fea0003c00000 */
[----:B-1----:R-:W-:Y:S01]  /*6900*/  @!P0 FFMA.FTZ R91, R145, R142, R91 ;  /* 0x0000008e915b8223 */ /* 0x002fe2000001005b */
[----:B0-----:R-:W-:Y:S01]  /*6910*/  HFMA2.MMA R54, -RZ, RZ, 0, 0 ;  /* 0x00000000ff367435 */ /* 0x001fe200000001ff */
[----:B------:R-:W-:Y:S01]  /*6920*/  @!P0 FMUL.FTZ R145, R52, R145 ;  /* 0x0000009134918220 */ /* 0x000fe20000410000 */
[----:B------:R-:W-:-:S02]  /*6930*/  MOV R55, 0x1f ;  /* 0x0000001f00377802 */ /* 0x000fc40000000f00 */
[----:B------:R-:W-:Y:S02]  /*6940*/  MOV R52, 0xffffffff ;  /* 0xffffffff00347802 */ /* 0x000fe40000000f00 */
[----:B------:R-:W-:Y:S02]  /*6950*/  MOV R53, R145 ;  /* 0x0000009100357202 */ /* 0x000fe40000000f00 */
[----:B------:R-:W-:Y:S02]  /*6960*/  MOV R50, 0x6980 ;  /* 0x0000698000327802 */ /* 0x000fe40000000f00 */
[----:B------:R-:W-:Y:S05]  /*6970*/  CALL.REL.NOINC `($__internal_73_$__cuda_sm70_shflsync_idx_p) ;  /* 0x0000029000007944 */ /* 0x000fea0003c00000 */
[----:B0-----:R-:W-:Y:S01]  /*6980*/  HFMA2.MMA R54, -RZ, RZ, 0, 0 ;  /* 0x00000000ff367435 */ /* 0x001fe200000001ff */
[----:B-1----:R-:W-:Y:S02]  /*6990*/  MOV R143, R52 ;  /* 0x00000034008f7202 */ /* 0x002fe40000000f00 */
[----:B------:R-:W-:Y:S02]  /*69a0*/  MOV R53, R91 ;  /* 0x0000005b00357202 */ /* 0x000fe40000000f00 */
[----:B------:R-:W-:Y:S02]  /*69b0*/  MOV R55, 0x1f ;  /* 0x0000001f00377802 */ /* 0x000fe40000000f00 */
[----:B------:R-:W-:-:S02]  /*69c0*/  MOV R52, 0xffffffff ;  /* 0xffffffff00347802 */ /* 0x000fc40000000f00 */
[----:B------:R-:W-:Y:S02]  /*69d0*/  MOV R50, 0x69f0 ;  /* 0x000069f000327802 */ /* 0x000fe40000000f00 */
[----:B------:R-:W-:Y:S05]  /*69e0*/  CALL.REL.NOINC `($__internal_73_$__cuda_sm70_shflsync_idx_p) ;  /* 0x0000022000007944 */ /* 0x000fea0003c00000 */
[----:B------:R-:W-:Y:S01]  /*69f0*/  HFMA2.MMA R147, -RZ, RZ, 0, 5.9604644775390625e-08 ;  /* 0x00000001ff937435 */ /* 0x000fe200000001ff */
[----:B-1----:R-:W-:Y:S02]  /*6a00*/  MOV R128, R52 ;  /* 0x0000003400807202 */ /* 0x002fe40000000f00 */
[----:B0-----:R-:W-:Y:S02]  /*6a10*/  MOV R54, R145 ;  /* 0x0000009100367202 */ /* 0x001fe40000000f00 */
[----:B------:R-:W-:Y:S02]  /*6a20*/  MOV R142, 0x1f ;  /* 0x0000001f008e7802 */ /* 0x000fe40000000f00 */
[----:B------:R-:W-:Y:S02]  /*6a30*/  MOV R149, 0xffffffff ;  /* 0xffffffff00957802 */ /* 0x000fe40000000f00 */
[----:B------:R-:W-:Y:S02]  /*6a40*/  MOV R50, 0x6a60 ;  /* 0x00006a6000327802 */ /* 0x000fe40000000f00 */
[----:B------:R-:W-:Y:S05]  /*6a50*/  CALL.REL.NOINC `($__internal_72_$__cuda_sm70_shflsync_down) ;  /* 0x0000017000007944 */ /* 0x000fea0003c00000 */
[----:B0-----:R-:W-:Y:S01]  /*6a60*/  HFMA2.MMA R147, -RZ, RZ, 0, 5.9604644775390625e-08 ;  /* 0x00000001ff937435 */ /* 0x001fe200000001ff */
[----:B-1----:R-:W-:-:S02]  /*6a70*/  MOV R52, R142 ;  /* 0x0000008e00347202 */ /* 0x002fc40000000f00 */
[----:B------:R-:W-:Y:S02]  /*6a80*/  MOV R54, R91 ;  /* 0x0000005b00367202 */ /* 0x000fe40000000f00 */
[----:B------:R-:W-:Y:S02]  /*6a90*/  MOV R142, 0x1f ;  /* 0x0000001f008e7802 */ /* 0x000fe40000000f00 */
[----:B------:R-:W-:Y:S02]  /*6aa0*/  MOV R149, 0xffffffff ;  /* 0xffffffff00957802 */ /* 0x000fe40000000f00 */
[----:B------:R-:W-:Y:S02]  /*6ab0*/  MOV R50, 0x6ad0 ;  /* 0x00006ad000327802 */ /* 0x000fe40000000f00 */
[----:B------:R-:W-:Y:S05]  /*6ac0*/  CALL.REL.NOINC `($__internal_72_$__cuda_sm70_shflsync_down) ;  /* 0x0000010000007944 */ /* 0x000fea0003c00000 */
[----:B0-----:R-:W-:Y:S01]  /*6ad0*/  HFMA2.MMA R54, -RZ, RZ, 0, 0 ;  /* 0x00000000ff367435 */ /* 0x001fe200000001ff */
[----:B------:R-:W-:Y:S02]  /*6ae0*/  MOV R145, R52 ;  /* 0x0000003400917202 */ /* 0x000fe40000000f00 */
[----:B------:R-:W-:Y:S02]  /*6af0*/  MOV R53, R48 ;  /* 0x0000003000357202 */ /* 0x000fe40000000f00 */
[----:B------:R-:W-:-:S02]  /*6b00*/  MOV R55, 0x1f ;  /* 0x0000001f00377802 */ /* 0x000fc40000000f00 */
[----:B------:R-:W-:Y:S02]  /*6b10*/  MOV R52, 0xffffffff ;  /* 0xffffffff00347802 */ /* 0x000fe40000000f00 */
[----:B------:R-:W-:Y:S02]  /*6b20*/  MOV R50, 0x6b40 ;  /* 0x00006b4000327802 */ /* 0x000fe40000000f00 */
[----:B-1----:R-:W-:Y:S05]  /*6b30*/  CALL.REL.NOINC `($__internal_73_$__cuda_sm70_shflsync_idx_p) ;  /* 0x000000d000007944 */ /* 0x002fea0003c00000 */
[----:B0-----:R-:W-:Y:S01]  /*6b40*/  HFMA2.MMA R54, -RZ, RZ, 0, 0 ;  /* 0x00000000ff367435 */ /* 0x001fe200000001ff */
[----:B-1----:R-:W-:Y:S02]  /*6b50*/  MOV R144, R52 ;  /* 0x0000003400907202 */ /* 0x002fe40000000f00 */
[----:B------:R-:W-:Y:S02]  /*6b60*/  MOV R53, R49 ;  /* 0x0000003100357202 */ /* 0x000fe40000000f00 */
[----:B------:R-:W-:Y:S02]  /*6b70*/  MOV R55, 0x1f ;  /* 0x0000001f00377802 */ /* 0x000fe40000000f00 */
[----:B------:R-:W-:Y:S02]  /*6b80*/  MOV R52, 0xffffffff ;  /* 0xffffffff00347802 */ /* 0x000fe40000000f00 */
[----:B------:R-:W-:-:S02]  /*6b90*/  MOV R50, 0x6bb0 ;  /* 0x00006bb000327802 */ /* 0x000fc40000000f00 */
[----:B------:R-:W-:Y:S05]  /*6ba0*/  CALL.REL.NOINC `($__internal_73_$__cuda_sm70_shflsync_idx_p) ;  /* 0x0000006000007944 */ /* 0x000fea0003c00000 */
[----:B01----:R-:W-:Y:S01]  /*6bb0*/  MOV R55, R52 ;  /* 0x0000003400377202 */ /* 0x003fe20000000f00 */
[----:B------:R-:W-:Y:S05]  /*6bc0*/  BRA `(.L_x_1818) ;  /* 0xffffc37000007947 */ /* 0x000fea000383ffff */
        .weak           $__internal_72_$__cuda_sm70_shflsync_down
        .type           $__internal_72_$__cuda_sm70_shflsync_down,@function
        .size           $__internal_72_$__cuda_sm70_shflsync_down,($__internal_73_$__cuda_sm70_shflsync_idx_p - $__internal_72_$__cuda_sm70_shflsync_down)
$__internal_72_$__cuda_sm70_shflsync_down:
[----:B------:R-:W-:Y:S01]  /*6bd0*/  HFMA2.MMA R51, -RZ, RZ, 0, 0 ;  /* 0x00000000ff337435 */ /* 0x000fe200000001ff */
[----:B------:R-:W-:Y:S04]  /*6be0*/  WARPSYNC R149 ;  /* 0x0000009500007348 */ /* 0x000fe80003800000 */
[----:B------:R0:W1:Y:S01]  /*6bf0*/  SHFL.DOWN PT, R142, R54, R147, R142 ;  /* 0x08000093368e7389 */ /* 0x00006200000e008e */
[----:B------:R-:W-:Y:S05]  /*6c00*/  RET.REL.NODEC R50 `(_Z25selective_scan_bwd_kernelI32Selective_Scan_bwd_kernel_traitsILi128ELi16ELb1ELb1ELb0ELb0ELb0EN3c108BFloat16EfEEv12SSMParamsBwd) ;  /* 0xffff93f032007950 */ /* 0x000fea0003c3ffff */
        .weak           $__internal_73_$__cuda_sm70_shflsync_idx_p
        .type           $__internal_73_$__cuda_sm70_shflsync_idx_p,@function
        .size           $__internal_73_$__cuda_sm70_shflsync_idx_p,($__internal_74_$__cuda_sm70_shflsync_up - $__internal_73_$__cuda_sm70_shflsync_idx_p)
$__internal_73_$__cuda_sm70_shflsync_idx_p:
[----:B------:R-:W-:Y:S01]  /*6c10*/  MOV R51, 0x0 ;  /* 0x0000000000337802 */ /* 0x000fe20000000f00 */
[----:B------:R-:W-:Y:S04]  /*6c20*/  WARPSYNC R52 ;  /* 0x0000003400007348 */ /* 0x000fe80003800000 */
[----:B------:R0:W1:Y:S01]  /*6c30*/  SHFL.IDX PT, R52, R53, R54, R55 ;  /* 0x0000003635347389 */ /* 0x00006200000e0037 */
[----:B------:R-:W-:Y:S05]  /*6c40*/  RET.REL.NODEC R50 `(_Z25selective_scan_bwd_kernelI32Selective_Scan_bwd_kernel_traitsILi128ELi16ELb1ELb1ELb0ELb0ELb0EN3c108BFloat16EfEEv12SSMParamsBwd) ;  /* 0xffff93b032007950 */ /* 0x000fea0003c3ffff */
        .weak           $__internal_74_$__cuda_sm70_shflsync_up
        .type           $__internal_74_$__cuda_sm70_shflsync_up,@function
        .size           $__internal_74_$__cuda_sm70_shflsync_up,(.L_x_8886 - $__internal_74_$__cuda_sm70_shflsync_up)
$__internal_74_$__cuda_sm70_shflsync_up:
[----:B------:R-:W-:Y:S01]  /*6c50*/  HFMA2.MMA R49, -RZ, RZ, 0, 0 ;  /* 0x00000000ff317435 */ /* 0x000fe200000001ff */
[----:B------:R-:W-:Y:S04]  /*6c60*/  WARPSYNC R146 ;  /* 0x0000009200007348 */ /* 0x000fe80003800000 */
[----:B------:R0:W1:Y:S01]  /*6c70*/  SHFL.UP PT, R144, R143, R144, R55 ;  /* 0x040000908f907389 */ /* 0x00006200000e0037 */
[----:B------:R-:W-:Y:S05]  /*6c80*/  RET.REL.NODEC R48 `(_Z25selective_scan_bwd_kernelI32Selective_Scan_bwd_kernel_traitsILi128ELi16ELb1ELb1ELb0ELb0ELb0EN3c108BFloat16EfEEv12SSMParamsBwd) ;  /* 0xffff937030007950 */ /* 0x000fea0003c3ffff */
.L_x_1819:
        /* <DEDUP_REMOVED lines=15> */
.L_x_8886:


//--------------------- .text._Z25selective_scan_bwd_kernelI32Selective_Scan_bwd_kernel_traitsILi128ELi16ELb1ELb1ELb0ELb0ELb1EN3c108BFloat16EfEEv12SSMParamsBwd --------------------------
	.section	.text._Z25selective_scan_bwd_kernelI32Selective_Scan_bwd_kernel_traitsILi128ELi16ELb1ELb1ELb0ELb0ELb1EN3c108BFloat16EfEEv12SSMParamsBwd,"ax",@progbits
	.sectioninfo	@"SHI_REGISTERS=167"
	.align	128
        .global         _Z25selective_scan_bwd_kernelI32Selective_Scan_bwd_kernel_traitsILi128ELi16ELb1ELb1ELb0ELb0ELb1EN3c108BFloat16EfEEv12SSMParamsBwd
        .type           _Z25selective_scan_bwd_kernelI32Selective_Scan_bwd_kernel_traitsILi128ELi16ELb1ELb1ELb0ELb0ELb1EN3c108BFloat16EfEEv12SSMParamsBwd,@function
        .size           _Z25selective_scan_bwd_kernelI32Selective_Scan_bwd_kernel_traitsILi128ELi16ELb1ELb1ELb0ELb0ELb1EN3c108BFloat16EfEEv12SSMParamsBwd,(.L_x_8889 - _Z25selective_scan_bwd_kernelI32Selective_Scan_bwd_kernel_traitsILi128ELi16ELb1ELb1ELb0ELb0ELb1EN3c108BFloat16EfEEv12SSMParamsBwd)
        .other          _Z25selective_scan_bwd_kernelI32Selective_Scan_bwd_kernel_traitsILi128ELi16ELb1ELb1ELb0ELb0ELb1EN3c108BFloat16EfEEv12SSMParamsBwd,@"STO_CUDA_ENTRY STV_DEFAULT"
_Z25selective_scan_bwd_kernelI32Selective_Scan_bwd_kernel_traitsILi128ELi16ELb1ELb1ELb0ELb0ELb1EN3c108BFloat16EfEEv12SSMParamsBwd:
.text._Z25selective_scan_bwd_kernelI32Selective_Scan_bwd_kernel_traitsILi128ELi16ELb1ELb1ELb0ELb0ELb1EN3c108BFloat16EfEEv12SSMParamsBwd:
        /* <DEDUP_REMOVED lines=81> */
[----:B------:R-:W-:Y:S02]  /*0510*/  UIADD3 UR11, UR11, UR20, URZ ;  /* 0x000000140b0b7290 */ /* 0x000fe4000fffe03f */
[----:B------:R-:W-:Y:S02]  /*0520*/  ULDC UR27, c[0x0][0x174] ;  /* 0x00005d00001b7ab9 */ /* 0x000fe40000000800 */
        /* <DEDUP_REMOVED lines=21> */
[----:B------:R-:W-:Y:S02]  /*0680*/  ULOP3.LUT UR22, UR19, UR35, URZ, 0x3c, !UPT ;  /* 0x0000002313167292 */ /* 0x000fe4000f8e3c3f */
[----:B------:R-:W-:-:S02]  /*0690*/  @!UP1 UIADD3 UR26, UR26, 0x1, URZ ;  /* 0x000000011a1a9890 */ /* 0x000fc4000fffe03f */
[----:B------:R-:W-:Y:S02]  /*06a0*/  ULEA.HI.X UR25, UR25, UR31, UR21, 0x1, UP3 ;  /* 0x0000001f19197291 */ /* 0x000fe400098f0c15 */
[----:B------:R-:W-:Y:S02]  /*06b0*/  UISETP.GE.AND UP3, UPT, UR22, URZ, UPT ;  /* 0x0000003f1600728c */ /* 0x000fe4000bf66270 */
[----:B------:R-:W-:Y:S02]  /*06c0*/  UISETP.NE.AND UP1, UPT, URZ, UR35, UPT ;  /* 0x000000233f00728c */ /* 0x000fe4000bf25270 */
[----:B------:R-:W-:Y:S02]  /*06d0*/  @UP2 UIADD3 UR26, UR26, 0x1, URZ ;  /* 0x000000011a1a2890 */ /* 0x000fe4000fffe03f */
[----:B------:R-:W-:Y:S02]  /*06e0*/  UIADD3 UR29, UP4, UR17, UR14, URZ ;  /* 0x0000000e111d7290 */ /* 0x000fe4000ff9e03f */
[----:B------:R-:W-:-:S02]  /*06f0*/  ULDC.64 UR12, c[0x0][0x248] ;  /* 0x00009200000c7ab9 */ /* 0x000fc40000000a00 */
[----:B------:R-:W-:Y:S02]  /*0700*/  UIADD3.X UR14, UR16, UR15, UR28, UP4, !UPT ;  /* 0x0000000f100e7290 */ /* 0x000fe4000a7fe41c */
[----:B------:R-:W-:Y:S02]  /*0710*/  UMOV UR22, UR26 ;  /* 0x0000001a00167c82 */ /* 0x000fe40008000000 */
[----:B------:R-:W-:Y:S02]  /*0720*/  @!UP3 UIADD3 UR22, -UR22, URZ, URZ ;  /* 0x0000003f1616b290 */ /* 0x000fe4000fffe13f */
[----:B------:R-:W-:Y:S02]  /*0730*/  @!UP1 ULOP3.LUT UR22, URZ, UR35, URZ, 0x33, !UPT ;  /* 0x000000233f169292 */ /* 0x000fe4000f8e333f */
[----:B------:R-:W-:Y:S02]  /*0740*/  ULEA UR28, UP4, UR29, UR12, 0x1 ;  /* 0x0000000c1d1c7291 */ /* 0x000fe4000f88083f */
[----:B------:R-:W-:-:S02]  /*0750*/  USHF.R.S32.HI UR39, URZ, 0x1f, UR22 ;  /* 0x0000001f3f277899 */ /* 0x000fc40008011416 */
[----:B------:R-:W-:Y:S02]  /*0760*/  UIADD3 UR4, UP2, UR17, UR4, URZ ;  /* 0x0000000411047290 */ /* 0x000fe4000ff5e03f */
[----:B------:R-:W-:Y:S02]  /*0770*/  ULDC.64 UR20, c[0x0][0x1a8] ;  /* 0x00006a0000147ab9 */ /* 0x000fe40000000a00 */
[----:B------:R-:W-:Y:S02]  /*0780*/  ULEA.HI.X UR29, UR29, UR13, UR14, 0x1, UP4 ;  /* 0x0000000d1d1d7291 */ /* 0x000fe4000a0f0c0e */
[----:B------:R-:W-:Y:S02]  /*0790*/  ULDC.64 UR30, c[0x0][0x308] ;  /* 0x0000c200001e7ab9 */ /* 0x000fe40000000a00 */
[----:B------:R-:W-:Y:S02]  /*07a0*/  UIMAD UR14, UR39, UR20, URZ ;  /* 0x00000014270e72a4 */ /* 0x000fe4000f8e023f */
[----:B------:R-:W-:-:S02]  /*07b0*/  UIADD3.X UR5, UR16, UR5, UR34, UP2, !UPT ;  /* 0x0000000510057290 */ /* 0x000fc400097fe422 */
[----:B------:R-:W-:Y:S02]  /*07c0*/  ULEA UR30, UP1, UR4, UR30, 0x1 ;  /* 0x0000001e041e7291 */ /* 0x000fe4000f82083f */
[----:B------:R-:W-:Y:S02]  /*07d0*/  UIMAD.WIDE.U32 UR12, UR22, UR20, UR10 ;  /* 0x00000014160c72a5 */ /* 0x000fe4000f8e000a */
[----:B------:R-:W-:Y:S02]  /*07e0*/  UIMAD UR14, UR22, UR21, UR14 ;  /* 0x00000015160e72a4 */ /* 0x000fe4000f8e020e */
[----:B------:R-:W-:Y:S02]  /*07f0*/  ULEA.HI.X UR31, UR4, UR31, UR5, 0x1, UP1 ;  /* 0x0000001f041f7291 */ /* 0x000fe400088f0c05 */
[----:B------:R-:W-:Y:S02]  /*0800*/  UIADD3 UR17, UP1, UR17, UR12, URZ ;  /* 0x0000000c11117290 */ /* 0x000fe4000ff3e03f */
[----:B------:R-:W-:-:S02]  /*0810*/  UIADD3 UR14, UR13, UR14, URZ ;  /* 0x0000000e0d0e7290 */ /* 0x000fc4000fffe03f */
[----:B------:R-:W-:Y:S02]  /*0820*/  ULDC.64 UR10, c[0x0][0x228] ;  /* 0x00008a00000a7ab9 */ /* 0x000fe40000000a00 */
[----:B------:R-:W-:Y:S02]  /*0830*/  ULDC UR15, c[0x0][0x164] ;  /* 0x00005900000f7ab9 */ /* 0x000fe40000000800 */
[----:B------:R-:W-:Y:S02]  /*0840*/  ULEA UR34, UP2, UR17, UR10, 0x1 ;  /* 0x0000000a11227291 */ /* 0x000fe4000f84083f */
[----:B------:R-:W-:Y:S02]  /*0850*/  UIADD3.X UR35, UR16, UR14, URZ, UP1, !UPT ;  /* 0x0000000e10237290 */ /* 0x000fe40008ffe43f */
[----:B------:R-:W-:Y:S02]  /*0860*/  @UP0 UIMAD UR10, UR38, UR15, UR19 ;  /* 0x0000000f260a02a4 */ /* 0x000fe4000f8e0213 */
[----:B------:R-:W-:-:S02]  /*0870*/  UISETP.GE.AND UP1, UPT, UR27, 0x1, UPT ;  /* 0x000000011b00788c */ /* 0x000fc4000bf26270 */
[----:B------:R-:W-:Y:S02]  /*0880*/  UMOV UR5, URZ ;  /* 0x0000003f00057c82 */ /* 0x000fe40008000000 */
[----:B------:R-:W-:Y:S02]  /*0890*/  @UP0 UIMAD UR12, UR10, UR27, URZ ;  /* 0x0000001b0a0c02a4 */ /* 0x000fe4000f8e023f */
[----:B------:R-:W-:Y:S02]  /*08a0*/  ULDC UR13, c[0x0][0x16c] ;  /* 0x00005b00000d7ab9 */ /* 0x000fe40000000800 */
[----:B------:R-:W-:Y:S02]  /*08b0*/  @UP0 UIMAD UR12, UR12, UR13, URZ ;  /* 0x0000000d0c0c02a4 */ /* 0x000fe4000f8e023f */
[----:B------:R-:W-:Y:S02]  /*08c0*/  ULEA.HI.X UR35, UR17, UR11, UR35, 0x1, UP2 ;  /* 0x0000000b11237291 */ /* 0x000fe400090f0c23 */
[----:B------:R-:W-:-:S02]  /*08d0*/  @UP0 UMOV UR13, 0x8 ;  /* 0x00000008000d0882 */ /* 0x000fc40000000000 */
[----:B------:R-:W-:Y:S02]  /*08e0*/  ULDC.64 UR10, c[0x0][0x260] ;  /* 0x00009800000a7ab9 */ /* 0x000fe40000000a00 */
[----:B------:R-:W-:Y:S02]  /*08f0*/  @UP0 UIMAD.WIDE UR10, UR12, UR13, UR10 ;  /* 0x0000000d0c0a02a5 */ /* 0x000fe4000f8e020a */
[----:B------:R-:W-:Y:S02]  /*0900*/  UMOV UR4, URZ ;  /* 0x0000003f00047c82 */ /* 0x000fe40008000000 */
[----:B------:R-:W-:Y:S02]  /*0910*/  UMOV UR12, UR8 ;  /* 0x00000008000c7c82 */ /* 0x000fe40008000000 */
[----:B------:R-:W-:Y:S02]  /*0920*/  UMOV UR13, UR9 ;  /* 0x00000009000d7c82 */ /* 0x000fe40008000000 */
[----:B------:R-:W-:-:S02]  /*0930*/  UMOV UR14, UR6 ;  /* 0x00000006000e7c82 */ /* 0x000fc40008000000 */
[----:B------:R-:W-:Y:S02]  /*0940*/  UMOV UR15, UR7 ;  /* 0x00000007000f7c82 */ /* 0x000fe40008000000 */
        /* <DEDUP_REMOVED lines=15> */
.L_x_1871:
        /* <DEDUP_REMOVED lines=91> */
[----:B------:R-:W-:Y:S01]  /*0ff0*/  PRMT R62, RZ, 0x7610, R25 ;  /* 0x00007610ff3e7816 */ /* 0x000fe20000000019 */
[----:B------:R-:W-:Y:S01]  /*1000*/  UIMAD.WIDE.U32 UR8, UR19, UR8, UR16 ;  /* 0x00000008130872a5 */ /* 0x000fe2000f8e0010 */
[----:B------:R-:W-:Y:S01]  /*1010*/  PRMT R63, RZ, 0x5410, R26 ;  /* 0x00005410ff3f7816 */ /* 0x000fe2000000001a */
[----:B------:R-:W-:Y:S01]  /*1020*/  FMUL.FTZ R28, R35, -1.4426950216293334961 ;  /* 0xbfb8aa3b231c7820 */ /* 0x000fe20000410000 */
[--C-:B0-----:R-:W-:Y:S01]  /*1030*/  PRMT R3, RZ, 0x5410, R24.reuse ;  /* 0x00005410ff037816 */ /* 0x101fe20000000018 */
[----:B------:R-:W-:Y:S01]  /*1040*/  FMUL.FTZ R25, R62, -1.4426950216293334961 ;  /* 0xbfb8aa3b3e197820 */ /* 0x000fe20000410000 */
[----:B------:R-:W-:Y:S01]  /*1050*/  PRMT R2, RZ, 0x7610, R24 ;  /* 0x00007610ff027816 */ /* 0x000fe20000000018 */
[----:B------:R0:W2:Y:S01]  /*1060*/  MUFU.EX2 R56, R28 ;  /* 0x0000001c00387308 */ /* 0x0000a20000000800 */
[----:B------:R-:W-:Y:S01]  /*1070*/  PRMT R72, RZ, 0x7610, R26 ;  /* 0x00007610ff487816 */ /* 0x000fe2000000001a */
[----:B------:R-:W-:Y:S01]  /*1080*/  FMUL.FTZ R0, R3, -1.4426950216293334961 ;  /* 0xbfb8aa3b03007820 */ /* 0x000fe20000410000 */
[--C-:B------:R-:W-:Y:S01]  /*1090*/  PRMT R74, RZ, 0x5410, R27.reuse ;  /* 0x00005410ff4a7816 */ /* 0x100fe2000000001b */
[----:B------:R-:W-:Y:S01]  /*10a0*/  FMUL.FTZ R24, R2, -1.4426950216293334961 ;  /* 0xbfb8aa3b02187820 */ /* 0x000fe20000410000 */
[----:B------:R-:W-:Y:S01]  /*10b0*/  PRMT R61, RZ, 0x7610, R27 ;  /* 0x00007610ff3d7816 */ /* 0x000fe2000000001b */
[----:B------:R-:W-:Y:S01]  /*10c0*/  FMUL.FTZ R29, R63, -1.4426950216293334961 ;  /* 0xbfb8aa3b3f1d7820 */ /* 0x000fe20000410000 */
[--C-:B----4-:R-:W-:Y:S01]  /*10d0*/  PRMT R55, RZ, 0x5410, R8.reuse ;  /* 0x00005410ff377816 */ /* 0x110fe20000000008 */
[----:B------:R-:W4:Y:S01]  /*10e0*/  MUFU.EX2 R0, R0 ;  /* 0x0000000000007308 */ /* 0x000f220000000800 */
[----:B------:R-:W-:Y:S01]  /*10f0*/  FMUL.FTZ R26, R74, -1.4426950216293334961 ;  /* 0xbfb8aa3b4a1a7820 */ /* 0x000fe20000410000 */
[----:B------:R-:W-:Y:S01]  /*1100*/  PRMT R8, RZ, 0x7610, R8 ;  /* 0x00007610ff087816 */ /* 0x000fe20000000008 */
[----:B------:R-:W-:Y:S01]  /*1110*/  FMUL.FTZ R27, R61, -1.4426950216293334961 ;  /* 0xbfb8aa3b3d1b7820 */ /* 0x000fe20000410000 */
[----:B------:R-:W-:Y:S01]  /*1120*/  PRMT R94, RZ, 0x5410, R37 ;  /* 0x00005410ff5e7816 */ /* 0x000fe20000000025 */
[----:B0-----:R-:W-:Y:S01]  /*1130*/  FMUL.FTZ R28, R55, -1.4426950216293334961 ;  /* 0xbfb8aa3b371c7820 */ /* 0x001fe20000410000 */
[--C-:B------:R-:W-:Y:S01]  /*1140*/  PRMT R52, RZ, 0x5410, R9.reuse ;  /* 0x00005410ff347816 */ /* 0x100fe20000000009 */
[----:B------:R-:W-:Y:S01]  /*1150*/  UIADD3 UR9, UR9, UR7, URZ ;  /* 0x0000000709097290 */ /* 0x000fe2000fffe03f */
[----:B------:R0:W1:Y:S01]  /*1160*/  MUFU.EX2 R32, R24 ;  /* 0x0000001800207308 */ /* 0x0000620000000800 */
[----:B--2---:R-:W-:Y:S01]  /*1170*/  FADD.FTZ R98, R56, 1 ;  /* 0x3f80000038627421 */ /* 0x004fe20000010000 */
[----:B------:R-:W-:Y:S01]  /*1180*/  PRMT R53, RZ, 0x7610, R9 ;  /* 0x00007610ff357816 */ /* 0x000fe20000000009 */
[----:B------:R-:W-:Y:S01]  /*1190*/  FMUL.FTZ R60, R52, -1.4426950216293334961 ;  /* 0xbfb8aa3b343c7820 */ /* 0x000fe20000410000 */
[----:B------:R-:W-:Y:S01]  /*11a0*/  PRMT R95, RZ, 0x7610, R37 ;  /* 0x00007610ff5f7816 */ /* 0x000fe20000000025 */
[----:B------:R-:W-:Y:S01]  /*11b0*/  UIMAD UR7, UR37, UR20, URZ ;  /* 0x00000014250772a4 */ /* 0x000fe2000f8e023f */
[--C-:B------:R-:W-:Y:S01]  /*11c0*/  PRMT R9, RZ, 0x5410, R41.reuse ;  /* 0x00005410ff097816 */ /* 0x100fe20000000029 */
[----:B------:R-:W-:Y:S01]  /*11d0*/  FMUL.FTZ R54, R53, -1.4426950216293334961 ;  /* 0xbfb8aa3b35367820 */ /* 0x000fe20000410000 */
[----:B------:R-:W2:Y:S01]  /*11e0*/  MUFU.EX2 R25, R25 ;  /* 0x0000001900197308 */ /* 0x000ea20000000800 */
[----:B----4-:R-:W-:Y:S01]  /*11f0*/  FADD.FTZ R0, R0, 1 ;  /* 0x3f80000000007421 */ /* 0x010fe20000010000 */
[--C-:B------:R-:W-:Y:S01]  /*1200*/  PRMT R57, RZ, 0x5410, R12.reuse ;  /* 0x00005410ff397816 */ /* 0x100fe2000000000c */
[----:B0-----:R-:W-:Y:S01]  /*1210*/  FMUL.FTZ R24, R72, -1.4426950216293334961 ;  /* 0xbfb8aa3b48187820 */ /* 0x001fe20000410000 */
[----:B------:R-:W-:Y:S01]  /*1220*/  PRMT R56, RZ, 0x7610, R12 ;  /* 0x00007610ff387816 */ /* 0x000fe2000000000c */
[----:B------:R-:W-:Y:S01]  /*1230*/  UIMAD UR7, UR38, UR21, UR7 ;  /* 0x00000015260772a4 */ /* 0x000fe2000f8e0207 */
[----:B------:R-:W-:Y:S01]  /*1240*/  PRMT R12, RZ, 0x7610, R41 ;  /* 0x00007610ff0c7816 */ /* 0x000fe20000000029 */
[----:B------:R-:W-:Y:S01]  /*1250*/  UIMAD.WIDE.U32 UR8, UR38, UR20, UR8 ;  /* 0x00000014260872a5 */ /* 0x000fe2000f8e0008 */
[----:B------:R0:W4:Y:S01]  /*1260*/  MUFU.RCP R92, R0 ;  /* 0x00000000005c7308 */ /* 0x0001220000001000 */
[----:B-1----:R-:W-:Y:S01]  /*1270*/  FADD.FTZ R32, R32, 1 ;  /* 0x3f80000020207421 */ /* 0x002fe20000010000 */
[--C-:B------:R-:W-:Y:S01]  /*1280*/  PRMT R93, RZ, 0x5410, R38.reuse ;  /* 0x00005410ff5d7816 */ /* 0x100fe20000000026 */
[----:B------:R-:W-:Y:S01]  /*1290*/  ULDC.64 UR20, c[0x0][0x338] ;  /* 0x0000ce0000147ab9 */ /* 0x000fe20000000a00 */
[----:B------:R-:W-:Y:S01]  /*12a0*/  PRMT R91, RZ, 0x7610, R38 ;  /* 0x00007610ff5b7816 */ /* 0x000fe20000000026 */
[----:B------:R-:W-:Y:S01]  /*12b0*/  UIADD3 UR9, UR9, UR7, URZ ;  /* 0x0000000709097290 */ /* 0x000fe2000fffe03f */
[--C-:B------:R-:W-:Y:S01]  /*12c0*/  PRMT R89, RZ, 0x5410, R39.reuse ;  /* 0x00005410ff597816 */ /* 0x100fe20000000027 */
[----:B------:R-:W-:Y:S01]  /*12d0*/  ULEA UR7, UP0, UR8, UR20, 0x1 ;  /* 0x0000001408077291 */ /* 0x000fe2000f80083f */
[----:B------:R-:W1:Y:S01]  /*12e0*/  MUFU.EX2 R65, R29 ;  /* 0x0000001d00417308 */ /* 0x000e620000000800 */
[----:B--2---:R-:W-:Y:S01]  /*12f0*/  FADD.FTZ R103, R25, 1 ;  /* 0x3f80000019677421 */ /* 0x004fe20000010000 */
[----:B0-----:R-:W-:Y:S01]  /*1300*/  PRMT R0, RZ, 0x5410, R40 ;  /* 0x00005410ff007816 */ /* 0x001fe20000000028 */
[----:B------:R-:W-:Y:S01]  /*1310*/  ULEA.HI.X UR8, UR8, UR21, UR9, 0x1, UP0 ;  /* 0x0000001508087291 */ /* 0x000fe200080f0c09 */
[----:B------:R-:W-:-:S02]  /*1320*/  PRMT R87, RZ, 0x7610, R39 ;  /* 0x00007610ff577816 */ /* 0x000fc40000000027 */
[--C-:B------:R-:W-:Y:S02]  /*1330*/  PRMT R71, RZ, 0x5410, R13.reuse ;  /* 0x00005410ff477816 */ /* 0x100fe4000000000d */
[----:B------:R0:W2:Y:S01]  /*1340*/  MUFU.RCP R99, R32 ;  /* 0x0000002000637308 */ /* 0x0000a20000001000 */
[----:B----4-:R-:W-:Y:S01]  /*1350*/  FADD.FTZ R96, -R92, 1 ;  /* 0x3f8000005c607421 */ /* 0x010fe20000010100 */
[----:B------:R-:W-:Y:S02]  /*1360*/  PRMT R69, RZ, 0x7610, R13 ;  /* 0x00007610ff457816 */ /* 0x000fe4000000000d */
[--C-:B------:R-:W-:Y:S01]  /*1370*/  PRMT R68, RZ, 0x5410, R14.reuse ;  /* 0x00005410ff447816 */ /* 0x100fe2000000000e */
[C---:B------:R-:W-:Y:S01]  /*1380*/  FFMA.FTZ R96, R3.reuse, R96, 1 ;  /* 0x3f80000003607423 */ /* 0x040fe20000010060 */
[----:B------:R-:W-:Y:S02]  /*1390*/  PRMT R67, RZ, 0x7610, R14 ;  /* 0x00007610ff437816 */ /* 0x000fe4000000000e */
[----:B------:R-:W4:Y:S01]  /*13a0*/  MUFU.EX2 R73, R24 ;  /* 0x0000001800497308 */ /* 0x000f220000000800 */
[----:B0-----:R-:W-:Y:S01]  /*13b0*/  FMUL.FTZ R32, R3, R92 ;  /* 0x0000005c03207220 */ /* 0x001fe20000410000 */
[--C-:B------:R-:W-:Y:S01]  /*13c0*/  PRMT R66, RZ, 0x5410, R15.reuse ;  /* 0x00005410ff427816 */ /* 0x100fe2000000000f */
[----:B-1----:R-:W-:Y:S01]  /*13d0*/  FADD.FTZ R65, R65, 1 ;  /* 0x3f80000041417421 */ /* 0x002fe20000010000 */
[----:B------:R-:W-:Y:S01]  /*13e0*/  PRMT R64, RZ, 0x7610, R15 ;  /* 0x00007610ff407816 */ /* 0x000fe2000000000f */
[----:B------:R-:W-:Y:S01]  /*13f0*/  FMUL.FTZ R81, R58, R32 ;  /* 0x000000203a517220 */ /* 0x000fe20000410000 */
[----:B------:R-:W-:-:S02]  /*1400*/  PRMT R31, RZ, 0x7610, R49 ;  /* 0x00007610ff1f7816 */ /* 0x000fc40000000031 */
[----:B------:R-:W0:Y:S01]  /*1410*/  MUFU.RCP R98, R98 ;  /* 0x0000006200627308 */ /* 0x000e220000001000 */
[----:B--2---:R-:W-:Y:S01]  /*1420*/  FMUL.FTZ R25, R2, R99 ;  /* 0x0000006302197220 */ /* 0x004fe20000410000 */
[----:B------:R-:W-:Y:S01]  /*1430*/  PRMT R30, RZ, 0x5410, R48 ;  /* 0x00005410ff1e7816 */ /* 0x000fe20000000030 */
[----:B------:R-:W-:Y:S01]  /*1440*/  FFMA.FTZ R3, R81, R0, R90 ;  /* 0x0000000051037223 */ /* 0x000fe2000001005a */
[----:B------:R-:W-:Y:S01]  /*1450*/  PRMT R0, RZ, 0x7610, R40 ;  /* 0x00007610ff007816 */ /* 0x000fe20000000028 */
[----:B------:R-:W-:Y:S01]  /*1460*/  FMUL.FTZ R80, R59, R25 ;  /* 0x000000193b507220 */ /* 0x000fe20000410000 */
[----:B------:R-:W-:Y:S01]  /*1470*/  PRMT R90, RZ, 0x7610, R44 ;  /* 0x00007610ff5a7816 */ /* 0x000fe2000000002c */
[----:B------:R-:W-:Y:S01]  /*1480*/  FADD.FTZ R97, -R99, 1 ;  /* 0x3f80000063617421 */ /* 0x000fe20000010100 */
[----:B------:R1:W2:Y:S01]  /*1490*/  MUFU.EX2 R75, R26 ;  /* 0x0000001a004b7308 */ /* 0x0002a20000000800 */
[----:B----4-:R-:W-:Y:S01]  /*14a0*/  FADD.FTZ R73, R73, 1 ;  /* 0x3f80000049497421 */ /* 0x010fe20000010000 */
[----:B------:R-:W-:Y:S01]  /*14b0*/  PRMT R33, RZ, 0x7610, R48 ;  /* 0x00007610ff217816 */ /* 0x000fe20000000030 */
[----:B------:R-:W-:Y:S01]  /*14c0*/  FFMA.FTZ R0, R80, R0, R3 ;  /* 0x0000000050007223 */ /* 0x000fe20000010003 */
[----:B------:R-:W-:Y:S01]  /*14d0*/  PRMT R29, RZ, 0x7610, R50 ;  /* 0x00007610ff1d7816 */ /* 0x000fe20000000032 */
[----:B------:R-:W-:Y:S01]  /*14e0*/  FMUL.FTZ R24, R8, -1.4426950216293334961 ;  /* 0xbfb8aa3b08187820 */ /* 0x000fe20000410000 */
[----:B------:R-:W-:Y:S01]  /*14f0*/  LEA R70, R85, R70, 0x1 ;  /* 0x0000004655467211 */ /* 0x000fe200078e08ff */
[----:B------:R-:W-:Y:S01]  /*1500*/  FFMA.FTZ R97, R2, R97, 1 ;  /* 0x3f80000002617423 */ /* 0x000fe20000010061 */
[----:B------:R4:W4:Y:S01]  /*1510*/  MUFU.EX2 R76, R27 ;  /* 0x0000001b004c7308 */ /* 0x0009220000000800 */
[C---:B0-----:R-:W-:Y:S01]  /*1520*/  FMUL.FTZ R3, R35.reuse, R98 ;  /* 0x0000006223037220 */ /* 0x041fe20000410000 */
[----:B-1----:R-:W-:Y:S01]  /*1530*/  MOV R26, c[0x0][0x16c] ;  /* 0x00005b00001a7a02 */ /* 0x002fe20000000f00 */
[----:B------:R-:W-:Y:S01]  /*1540*/  FADD.FTZ R100, -R98, 1 ;  /* 0x3f80000062647421 */ /* 0x000fe20000010100 */
[----:B------:R-:W-:Y:S01]  /*1550*/  ISETP.NE.U32.AND P0, PT, RZ, c[0x0][0x270], PT ;  /* 0x00009c00ff007a0c */ /* 0x000fe20003f05070 */
[----:B------:R-:W-:Y:S01]  /*1560*/  FMUL.FTZ R79, R94, R3 ;  /* 0x000000035e4f7220 */ /* 0x000fe20000410000 */
[----:B------:R-:W-:Y:S01]  /*1570*/  ISETP.GE.AND P1, PT, R26, 0x1, PT ;  /* 0x000000011a00780c */ /* 0x000fe20003f26270 */
[----:B------:R-:W-:Y:S01]  /*1580*/  FFMA.FTZ R100, R35, R100, 1 ;  /* 0x3f80000023647423 */ /* 0x000fe20000010064 */
[----:B------:R-:W0:Y:S01]  /*1590*/  MUFU.RCP R103, R103 ;  /* 0x0000006700677308 */ /* 0x000e220000001000 */
[----:B--2---:R-:W-:Y:S01]  /*15a0*/  FADD.FTZ R75, R75, 1 ;  /* 0x3f8000004b4b7421 */ /* 0x004fe20000010000 */
[----:B----4-:R-:W-:Y:S01]  /*15b0*/  PRMT R27, RZ, 0x7610, R51 ;  /* 0x00007610ff1b7816 */ /* 0x010fe20000000033 */
[----:B------:R-:W-:Y:S01]  /*15c0*/  FFMA.FTZ R9, R79, R9, R0 ;  /* 0x000000094f097223 */ /* 0x000fe20000010000 */
[----:B------:R-:W-:-:S02]  /*15d0*/  PRMT R26, RZ, 0x5410, R50 ;  /* 0x00005410ff1a7816 */ /* 0x000fc40000000032 */
[----:B------:R-:W-:Y:S02]  /*15e0*/  ISETP.NE.AND.EX P0, PT, RZ, c[0x0][0x274], PT, P0 ;  /* 0x00009d00ff007a0c */ /* 0x000fe40003f05300 */
[----:B------:R1:W2:Y:S01]  /*15f0*/  MUFU.RCP R106, R65 ;  /* 0x00000041006a7308 */ /* 0x0002a20000001000 */
[----:B------:R-:W-:-:S07]  /*1600*/  FADD.FTZ R76, R76, 1 ;  /* 0x3f8000004c4c7421 */ /* 0x000fce0000010000 */
[----:B------:R4:W4:Y:S01]  /*1610*/  MUFU.EX2 R102, R28 ;  /* 0x0000001c00667308 */ /* 0x0009220000000800 */
[C---:B0-----:R-:W-:Y:S01]  /*1620*/  FMUL.FTZ R2, R62.reuse, R103 ;  /* 0x000000673e027220 */ /* 0x041fe20000410000 */
[----:B-1----:R-:W-:Y:S01]  /*1630*/  PRMT R65, RZ, 0x7610, R10 ;  /* 0x00007610ff417816 */ /* 0x002fe2000000000a */
[----:B------:R-:W-:Y:S02]  /*1640*/  FADD.FTZ R101, -R103, 1 ;  /* 0x3f80000067657421 */ /* 0x000fe40000010100 */
[----:B------:R-:W-:Y:S02]  /*1650*/  FMUL.FTZ R78, R95, R2 ;  /* 0x000000025f4e7220 */ /* 0x000fe40000410000 */
[----:B------:R-:W-:Y:S01]  /*1660*/  FFMA.FTZ R101, R62, R101, 1 ;  /* 0x3f8000003e657423 */ /* 0x000fe20000010065 */
[----:B------:R-:W0:Y:S01]  /*1670*/  MUFU.RCP R105, R73 ;  /* 0x0000004900697308 */ /* 0x000e220000001000 */
[----:B--2---:R-:W-:Y:S01]  /*1680*/  FMUL.FTZ R0, R63, R106 ;  /* 0x0000006a3f007220 */ /* 0x004fe20000410000 */
[----:B------:R-:W-:Y:S01]  /*1690*/  PRMT R62, RZ, 0x5410, R11 ;  /* 0x00005410ff3e7816 */ /* 0x000fe2000000000b */
[----:B------:R-:W-:Y:S01]  /*16a0*/  FFMA.FTZ R12, R78, R12, R9 ;  /* 0x0000000c4e0c7223 */ /* 0x000fe20000010009 */
[----:B------:R-:W-:Y:S01]  /*16b0*/  PRMT R9, RZ, 0x5410, R42 ;  /* 0x00005410ff097816 */ /* 0x000fe2000000002a */
[----:B------:R-:W-:Y:S01]  /*16c0*/  FMUL.FTZ R77, R93, R0 ;  /* 0x000000005d4d7220 */ /* 0x000fe20000410000 */
[----:B----4-:R-:W-:Y:S01]  /*16d0*/  PRMT R28, RZ, 0x5410, R49 ;  /* 0x00005410ff1c7816 */ /* 0x010fe20000000031 */
[----:B------:R-:W-:Y:S01]  /*16e0*/  FADD.FTZ R104, -R106, 1 ;  /* 0x3f8000006a687421 */ /* 0x000fe20000010100 */
[----:B------:R1:W2:Y:S01]  /*16f0*/  MUFU.EX2 R110, R24 ;  /* 0x00000018006e7308 */ /* 0x0002a20000000800 */
[----:B------:R-:W-:-:S02]  /*1700*/  FADD.FTZ R102, R102, 1 ;  /* 0x3f80000066667421 */ /* 0x000fc40000010000 */
[----:B------:R-:W-:Y:S02]  /*1710*/  FFMA.FTZ R37, R77, R9, R12 ;  /* 0x000000094d257223 */ /* 0x000fe4000001000c */
[----:B------:R-:W-:Y:S01]  /*1720*/  FFMA.FTZ R104, R63, R104, 1 ;  /* 0x3f8000003f687423 */ /* 0x000fe20000010068 */
[----:B------:R-:W-:Y:S01]  /*1730*/  PRMT R63, RZ, 0x5410, R10 ;  /* 0x00005410ff3f7816 */ /* 0x000fe2000000000a */
[----:B------:R-:W-:Y:S01]  /*1740*/  FMUL.FTZ R10, R65, -1.4426950216293334961 ;  /* 0xbfb8aa3b410a7820 */ /* 0x000fe20000410000 */
[----:B------:R-:W4:Y:S01]  /*1750*/  MUFU.RCP R107, R75 ;  /* 0x0000004b006b7308 */ /* 0x000f220000001000 */
[----:B0-----:R-:W-:Y:S01]  /*1760*/  FMUL.FTZ R35, R72, R105 ;  /* 0x0000006948237220 */ /* 0x001fe20000410000 */
[----:B-1----:R-:W-:Y:S01]  /*1770*/  PRMT R24, RZ, 0x5410, R51 ;  /* 0x00005410ff187816 */ /* 0x002fe20000000033 */
[----:B------:R-:W-:-:S04]  /*1780*/  FADD.FTZ R109, -R105, 1 ;  /* 0x3f800000696d7421 */ /* 0x000fc80000010100 */
[----:B------:R-:W-:Y:S01]  /*1790*/  FFMA.FTZ R109, R72, R109, 1 ;  /* 0x3f800000486d7423 */ /* 0x000fe2000001006d */
[----:B------:R0:W-:Y:S01]  /*17a0*/  MUFU.RCP R108, R76 ;  /* 0x0000004c006c7308 */ /* 0x0001e20000001000 */
[----:B--2---:R-:W-:-:S07]  /*17b0*/  FADD.FTZ R38, R110, 1 ;  /* 0x3f8000006e267421 */ /* 0x004fce0000010000 */
[----:B------:R-:W-:Y:S01]  /*17c0*/  MUFU.RCP R102, R102 ;  /* 0x0000006600667308 */ /* 0x000fe20000001000 */
[----:B0-----:R-:W-:Y:S02]  /*17d0*/  FMUL.FTZ R76, R91, R35 ;  /* 0x000000235b4c7220 */ /* 0x001fe40000410000 */
[----:B----4-:R-:W-:Y:S02]  /*17e0*/  FADD.FTZ R9, -R107, 1 ;  /* 0x3f8000006b097421 */ /* 0x010fe40000010100 */
[----:B------:R-:W-:-:S03]  /*17f0*/  FMUL.FTZ R36, R74, R107 ;  /* 0x0000006b4a247220 */ /* 0x000fc60000410000 */
[----:B------:R-:W-:Y:S01]  /*1800*/  MUFU.EX2 R112, R10 ;  /* 0x0000000a00707308 */ /* 0x000fe20000000800 */
[----:B------:R-:W-:-:S07]  /*1810*/  FMUL.FTZ R75, R89, R36 ;  /* 0x00000024594b7220 */ /* 0x000fce0000410000 */
[----:B------:R-:W0:Y:S08]  /*1820*/  MUFU.EX2 R60, R60 ;  /* 0x0000003c003c7308 */ /* 0x000e300000000800 */
        /* <DEDUP_REMOVED lines=8> */
[----:B------:R0:W3:Y:S01]  /*18b0*/  MUFU.RCP R19, R38 ;  /* 0x0000002600137308 */ /* 0x0000e20000001000 */
        /* <DEDUP_REMOVED lines=8> */
[----:B------:R-:W-:Y:S01]  /*1940*/  PRMT R61, RZ, 0x7610, R11 ;  /* 0x00007610ff3d7816 */ /* 0x000fe2000000000b */
[----:B0-----:R-:W-:Y:S01]  /*1950*/  FMUL.FTZ R38, R55, R102 ;  /* 0x0000006637267220 */ /* 0x001fe20000410000 */
[----:B------:R0:W1:Y:S01]  /*1960*/  MUFU.EX2 R111, R9 ;  /* 0x00000009006f7308 */ /* 0x0000620000000800 */
[----:B------:R-:W-:-:S02]  /*1970*/  FFMA.FTZ R17, R75, R16, R18 ;  /* 0x000000104b117223 */ /* 0x000fc40000010012 */
[----:B------:R-:W-:Y:S02]  /*1980*/  FMUL.FTZ R74, R87, R37 ;  /* 0x00000025574a7220 */ /* 0x000fe40000410000 */
[----:B------:R-:W-:Y:S02]  /*1990*/  FMUL.FTZ R73, R57, R38 ;  /* 0x0000002639497220 */ /* 0x000fe40000410000 */
[----:B---3--:R-:W-:Y:S01]  /*19a0*/  FMUL.FTZ R39, R8, R19 ;  /* 0x0000001308277220 */ /* 0x008fe20000410000 */
[----:B0-----:R-:W-:Y:S01]  /*19b0*/  PRMT R9, RZ, 0x7610, R43 ;  /* 0x00007610ff097816 */ /* 0x001fe2000000002b */
[----:B------:R-:W-:Y:S02]  /*19c0*/  FMUL.FTZ R18, R62, -1.4426950216293334961 ;  /* 0xbfb8aa3b3e127820 */ /* 0x000fe40000410000 */
[----:B------:R-:W-:Y:S02]  /*19d0*/  FMUL.FTZ R72, R56, R39 ;  /* 0x0000002738487220 */ /* 0x000fe40000410000 */
[----:B------:R-:W-:Y:S01]  /*19e0*/  FFMA.FTZ R20, R74, R9, R17 ;  /* 0x000000094a147223 */ /* 0x000fe20000010011 */
[----:B------:R-:W-:Y:S01]  /*19f0*/  PRMT R9, RZ, 0x5410, R44 ;  /* 0x00005410ff097816 */ /* 0x000fe2000000002c */
[----:B------:R-:W-:Y:S01]  /*1a00*/  FADD.FTZ R17, -R19, 1 ;  /* 0x3f80000013117421 */ /* 0x000fe20000010100 */
[----:B------:R-:W-:Y:S01]  /*1a10*/  MUFU.EX2 R113, R18 ;  /* 0x0000001200717308 */ /* 0x000fe20000000800 */
[----:B------:R-:W-:Y:S01]  /*1a20*/  FADD.FTZ R16, -R102, 1 ;  /* 0x3f80000066107421 */ /* 0x000fe20000010100 */
[----:B--2---:R-:W-:Y:S01]  /*1a30*/  PRMT R49, RZ, 0x5410, R12 ;  /* 0x00005410ff317816 */ /* 0x004fe2000000000c */
[----:B------:R-:W-:Y:S01]  /*1a40*/  FFMA.FTZ R9, R73, R9, R20 ;  /* 0x0000000949097223 */ /* 0x000fe20000010014 */
[--C-:B------:R-:W-:Y:S01]  /*1a50*/  PRMT R48, RZ, 0x5410, R13.reuse ;  /* 0x00005410ff307816 */ /* 0x100fe2000000000d */
[----:B------:R-:W-:Y:S01]  /*1a60*/  FFMA.FTZ R17, R8, R17, 1 ;  /* 0x3f80000008117423 */ /* 0x000fe20000010011 */
[----:B------:R-:W-:Y:S01]  /*1a70*/  PRMT R51, RZ, 0x7610, R13 ;  /* 0x00007610ff337816 */ /* 0x000fe2000000000d */
[----:B------:R-:W-:Y:S01]  /*1a80*/  FFMA.FTZ R90, R72, R90, R9 ;  /* 0x0000005a485a7223 */ /* 0x000fe20000010009 */
[----:B------:R-:W-:Y:S01]  /*1a90*/  PRMT R50, RZ, 0x7610, R14 ;  /* 0x00007610ff327816 */ /* 0x000fe2000000000e */
[----:B------:R0:W2:Y:S01]  /*1aa0*/  LDS.128 R8, [R34.X16+0x10] ;  /* 0x0000100022087984 */ /* 0x0000a2000000cc00 */
[----:B------:R-:W-:-:S02]  /*1ab0*/  FMUL.FTZ R20, R61, -1.4426950216293334961 ;  /* 0xbfb8aa3b3d147820 */ /* 0x000fc40000410000 */
[----:B------:R-:W-:Y:S01]  /*1ac0*/  FFMA.FTZ R16, R55, R16, 1 ;  /* 0x3f80000037107423 */ /* 0x000fe20000010010 */
[----:B------:R-:W-:Y:S01]  /*1ad0*/  PRMT R55, RZ, 0x5410, R14 ;  /* 0x00005410ff377816 */ /* 0x000fe2000000000e */
[----:B------:R-:W3:Y:S01]  /*1ae0*/  MUFU.EX2 R114, R20 ;  /* 0x0000001400727308 */ /* 0x000ee20000000800 */
[----:B------:R-:W-:Y:S01]  /*1af0*/  FMUL.FTZ R13, R58, R49 ;  /* 0x000000313a0d7220 */ /* 0x000fe20000410000 */
[--C-:B------:R-:W-:Y:S01]  /*1b00*/  PRMT R58, RZ, 0x7610, R15.reuse ;  /* 0x00007610ff3a7816 */ /* 0x100fe2000000000f */
[----:B-1----:R-:W-:Y:S01]  /*1b10*/  FADD.FTZ R111, R111, 1 ;  /* 0x3f8000006f6f7421 */ /* 0x002fe20000010000 */
[----:B0-----:R-:W-:Y:S01]  /*1b20*/  PRMT R34, RZ, 0x7610, R12 ;  /* 0x00007610ff227816 */ /* 0x001fe2000000000c */
[----:B------:R-:W-:Y:S02]  /*1b30*/  FMUL.FTZ R93, R93, R55 ;  /* 0x000000375d5d7220 */ /* 0x000fe40000410000 */
[----:B------:R-:W-:Y:S02]  /*1b40*/  FMUL.FTZ R13, R92, R13 ;  /* 0x0000000d5c0d7220 */ /* 0x000fe40000410000 */
[----:B------:R-:W-:Y:S01]  /*1b50*/  FMUL.FTZ R12, R59, R34 ;  /* 0x000000223b0c7220 */ /* 0x000fe20000410000 */
[----:B------:R-:W-:Y:S01]  /*1b60*/  PRMT R59, RZ, 0x5410, R15 ;  /* 0x00005410ff3b7816 */ /* 0x000fe2000000000f */
[----:B------:R-:W-:-:S02]  /*1b70*/  FMUL.FTZ R87, R87, R58 ;  /* 0x0000003a57577220 */ /* 0x000fc40000410000 */
[----:B------:R-:W-:Y:S02]  /*1b80*/  FMUL.FTZ R15, R94, R48 ;  /* 0x000000305e0f7220 */ /* 0x000fe40000410000 */
[----:B------:R-:W-:Y:S02]  /*1b90*/  FMUL.FTZ R93, R106, R93 ;  /* 0x0000005d6a5d7220 */ /* 0x000fe40000410000 */
[----:B------:R2:W0:Y:S01]  /*1ba0*/  MUFU.RCP R106, R54 ;  /* 0x00000036006a7308 */ /* 0x0004220000001000 */
[----:B------:R-:W-:Y:S02]  /*1bb0*/  FMUL.FTZ R13, R13, R96 ;  /* 0x000000600d0d7220 */ /* 0x000fe40000410000 */
[----:B------:R-:W-:Y:S02]  /*1bc0*/  FMUL.FTZ R87, R108, R87 ;  /* 0x000000576c577220 */ /* 0x000fe40000410000 */
[----:B------:R-:W-:Y:S02]  /*1bd0*/  FMUL.FTZ R15, R98, R15 ;  /* 0x0000000f620f7220 */ /* 0x000fe40000410000 */
[----:B------:R-:W-:Y:S01]  /*1be0*/  FADD.FTZ R98, R112, 1 ;  /* 0x3f80000070627421 */ /* 0x000fe20000010000 */
[----:B------:R-:W1:Y:S01]  /*1bf0*/  MUFU.RCP R96, R111 ;  /* 0x0000006f00607308 */ /* 0x000e620000001000 */
[----:B---3--:R-:W-:-:S02]  /*1c00*/  FADD.FTZ R114, R114, 1 ;  /* 0x3f80000072727421 */ /* 0x008fc40000010000 */
[----:B------:R-:W-:Y:S02]  /*1c10*/  FADD.FTZ R113, R113, 1 ;  /* 0x3f80000071717421 */ /* 0x000fe40000010000 */
[----:B------:R-:W-:Y:S02]  /*1c20*/  FMUL.FTZ R110, R87, R110 ;  /* 0x0000006e576e7220 */ /* 0x000fe40000410000 */
[----:B------:R-:W-:Y:S01]  /*1c30*/  FMUL.FTZ R18, R91, R50 ;  /* 0x000000325b127220 */ /* 0x000fe20000410000 */
[----:B------:R-:W3:Y:S01]  /*1c40*/  MUFU.RCP R98, R98 ;  /* 0x0000006200627308 */ /* 0x000ee20000001000 */
[----:B------:R-:W-:Y:S01]  /*1c50*/  FMUL.FTZ R22, R89, R59 ;  /* 0x0000003b59167220 */ /* 0x000fe20000410000 */
[--C-:B--2---:R-:W-:Y:S01]  /*1c60*/  PRMT R54, RZ, 0x5410, R8.reuse ;  /* 0x00005410ff367816 */ /* 0x104fe20000000008 */
        /* <DEDUP_REMOVED lines=8> */
[--C-:B------:R-:W-:Y:S01]  /*1cf0*/  PRMT R57, RZ, 0x5410, R11.reuse ;  /* 0x00005410ff397816 */ /* 0x100fe2000000000b */
[----:B------:R-:W-:Y:S01]  /*1d00*/  FMUL.FTZ R56, R56, R87 ;  /* 0x0000005738387220 */ /* 0x000fe20000410000 */
[----:B------:R-:W-:Y:S01]  /*1d10*/  PRMT R91, RZ, 0x7610, R11 ;  /* 0x00007610ff5b7816 */ /* 0x000fe2000000000b */
[----:B------:R-:W-:Y:S01]  /*1d20*/  FADD.FTZ R11, -R23, 1 ;  /* 0x3f800000170b7421 */ /* 0x000fe20000010100 */
[--C-:B------:R-:W-:Y:S01]  /*1d30*/  PRMT R89, RZ, 0x5410, R10.reuse ;  /* 0x00005410ff597816 */ /* 0x100fe2000000000a */
[----:B------:R-:W-:Y:S01]  /*1d40*/  FMUL.FTZ R8, R71, R60 ;  /* 0x0000003c47087220 */ /* 0x000fe20000410000 */
[----:B------:R-:W-:Y:S01]  /*1d50*/  PRMT R94, RZ, 0x7610, R10 ;  /* 0x00007610ff5e7816 */ /* 0x000fe2000000000a */
[----:B------:R-:W4:Y:S01]  /*1d60*/  MUFU.RCP R113, R113 ;  /* 0x0000007100717308 */ /* 0x000f220000001000 */
[----:B------:R-:W-:-:S02]  /*1d70*/  FMUL.FTZ R56, R19, R56 ;  /* 0x0000003813387220 */ /* 0x000fc40000410000 */
[----:B------:R-:W-:Y:S02]  /*1d80*/  FFMA.FTZ R11, R52, R11, 1 ;  /* 0x3f800000340b7423 */ /* 0x000fe4000001000b */
[----:B------:R-:W-:Y:S02]  /*1d90*/  FMUL.FTZ R9, R102, R9 ;  /* 0x0000000966097220 */ /* 0x000fe40000410000 */
[----:B0-----:R-:W-:Y:S02]  /*1da0*/  FADD.FTZ R10, -R106, 1 ;  /* 0x3f8000006a0a7421 */ /* 0x001fe40000010100 */
[----:B------:R-:W-:Y:S02]  /*1db0*/  FMUL.FTZ R52, R52, R23 ;  /* 0x0000001734347220 */ /* 0x000fe40000410000 */
[----:B------:R-:W-:Y:S02]  /*1dc0*/  FMUL.FTZ R8, R23, R8 ;  /* 0x0000000817087220 */ /* 0x000fe40000410000 */
[----:B------:R-:W-:-:S02]  /*1dd0*/  FMUL.FTZ R19, R69, R92 ;  /* 0x0000005c45137220 */ /* 0x000fc40000410000 */
[----:B-1----:R-:W-:Y:S02]  /*1de0*/  FADD.FTZ R20, -R96, 1 ;  /* 0x3f80000060147421 */ /* 0x002fe40000010100 */
[----:B------:R-:W-:Y:S02]  /*1df0*/  FMUL.FTZ R23, R68, R89 ;  /* 0x0000005944177220 */ /* 0x000fe40000410000 */
[----:B------:R-:W-:Y:S02]  /*1e00*/  FFMA.FTZ R10, R53, R10, 1 ;  /* 0x3f800000350a7423 */ /* 0x000fe4000001000a */
        /* <DEDUP_REMOVED lines=8> */
[----:B------:R-:W-:Y:S01]  /*1e90*/  FMUL.FTZ R22, R23, R16 ;  /* 0x0000001017167220 */ /* 0x000fe20000410000 */
[----:B------:R-:W-:Y:S01]  /*1ea0*/  F2FP.BF16.PACK_AB R20, R20, R9 ;  /* 0x000000091414723e */ /* 0x000fe200000010ff */
[----:B---3--:R-:W-:-:S02]  /*1eb0*/  FADD.FTZ R10, -R98, 1 ;  /* 0x3f800000620a7421 */ /* 0x008fc40000010100 */
[----:B--2---:R-:W-:Y:S02]  /*1ec0*/  FADD.FTZ R56, -R114, 1 ;  /* 0x3f80000072387421 */ /* 0x004fe40000010100 */
[----:B------:R-:W-:Y:S02]  /*1ed0*/  FMUL.FTZ R17, R67, R94 ;  /* 0x0000005e43117220 */ /* 0x000fe40000410000 */
[----:B------:R-:W-:Y:S01]  /*1ee0*/  FMUL.FTZ R14, R95, R51 ;  /* 0x000000335f0e7220 */ /* 0x000fe20000410000 */
[----:B------:R-:W-:Y:S01]  /*1ef0*/  PRMT R95, RZ, 0x7610, R6 ;  /* 0x00007610ff5f7816 */ /* 0x000fe20000000006 */
[----:B----4-:R-:W-:Y:S02]  /*1f00*/  FADD.FTZ R19, -R113, 1 ;  /* 0x3f80000071137421 */ /* 0x010fe40000010100 */
[----:B------:R-:W-:Y:S02]  /*1f10*/  FMUL.FTZ R16, R66, R57 ;  /* 0x0000003942107220 */ /* 0x000fe40000410000 */
[----:B------:R-:W-:-:S02]  /*1f20*/  FMUL.FTZ R23, R64, R91 ;  /* 0x0000005b40177220 */ /* 0x000fc40000410000 */
[----:B------:R-:W-:Y:S02]  /*1f30*/  FMUL.FTZ R18, R93, R104 ;  /* 0x000000685d127220 */ /* 0x000fe40000410000 */
[----:B------:R-:W-:Y:S02]  /*1f40*/  FFMA.FTZ R10, R65, R10, 1 ;  /* 0x3f800000410a7423 */ /* 0x000fe4000001000a */
[----:B------:R-:W-:Y:S01]  /*1f50*/  FMUL.FTZ R17, R98, R17 ;  /* 0x0000001162117220 */ /* 0x000fe20000410000 */
[----:B------:R-:W-:Y:S01]  /*1f60*/  F2FP.BF16.PACK_AB R18, R109, R18 ;  /* 0x000000126d12723e */ /* 0x000fe200000010ff */
[----:B------:R-:W-:Y:S02]  /*1f70*/  FFMA.FTZ R93, R61, R56, 1 ;  /* 0x3f8000003d5d7423 */ /* 0x000fe40000010038 */
[----:B------:R-:W-:Y:S02]  /*1f80*/  FMUL.FTZ R12, R99, R12 ;  /* 0x0000000c630c7220 */ /* 0x000fe40000410000 */
[----:B------:R-:W-:-:S02]  /*1f90*/  FMUL.FTZ R14, R103, R14 ;  /* 0x0000000e670e7220 */ /* 0x000fc40000410000 */
[----:B------:R-:W-:Y:S02]  /*1fa0*/  FFMA.FTZ R19, R62, R19, 1 ;  /* 0x3f8000003e137423 */ /* 0x000fe40000010013 */
[----:B------:R-:W-:Y:S02]  /*1fb0*/  FMUL.FTZ R16, R113, R16 ;  /* 0x0000001071107220 */ /* 0x000fe40000410000 */
[----:B------:R-:W-:Y:S02]  /*1fc0*/  FMUL.FTZ R56, R114, R23 ;  /* 0x0000001772387220 */ /* 0x000fe40000410000 */
[----:B------:R-:W-:Y:S02]  /*1fd0*/  FMUL.FTZ R23, R17, R10 ;  /* 0x0000000a11177220 */ /* 0x000fe40000410000 */
[----:B------:R-:W-:Y:S01]  /*1fe0*/  FMUL.FTZ R12, R12, R97 ;  /* 0x000000610c0c7220 */ /* 0x000fe20000410000 */
[----:B------:R-:W-:Y:S01]  /*1ff0*/  PRMT R97, RZ, 0x7610, R7 ;  /* 0x00007610ff617816 */ /* 0x000fe20000000007 */
[----:B------:R-:W-:Y:S01]  /*2000*/  FMUL.FTZ R15, R15, R100 ;  /* 0x000000640f0f7220 */ /* 0x000fe20000410000 */
[----:B------:R-:W-:Y:S01]  /*2010*/  F2FP.BF16.PACK_AB R22, R23, R22 ;  /* 0x000000161716723e */ /* 0x000fe200000010ff */
[----:B------:R-:W-:-:S02]  /*2020*/  FMUL.FTZ R14, R14, R101 ;  /* 0x000000650e0e7220 */ /* 0x000fc40000410000 */
        /* <DEDUP_REMOVED lines=11> */
[----:B------:R-:W-:Y:S01]  /*20e0*/  PRMT R8, RZ, 0x5410, R45 ;  /* 0x00005410ff087816 */ /* 0x000fe2000000002d */
[----:B------:R-:W-:Y:S01]  /*20f0*/  FMUL.FTZ R69, R69, R53 ;  /* 0x0000003545457220 */ /* 0x000fe20000410000 */
[----:B------:R-:W-:Y:S01]  /*2100*/  PRMT R93, RZ, 0x5410, R6 ;  /* 0x00005410ff5d7816 */ /* 0x000fe20000000006 */
[----:B------:R-:W-:Y:S01]  /*2110*/  FMUL.FTZ R68, R68, R63 ;  /* 0x0000003f44447220 */ /* 0x000fe20000410000 */
[----:B------:R-:W-:Y:S01]  /*2120*/  PRMT R96, RZ, 0x5410, R7 ;  /* 0x00005410ff607816 */ /* 0x000fe20000000007 */
[----:B------:R-:W-:-:S02]  /*2130*/  FFMA.FTZ R90, R71, R8, R90 ;  /* 0x00000008475a7223 */ /* 0x000fc4000001005a */
[----:B------:R-:W-:Y:S02]  /*2140*/  FMUL.FTZ R65, R65, R98 ;  /* 0x0000006241417220 */ /* 0x000fe40000410000 */
[----:B------:R-:W-:Y:S02]  /*2150*/  FMUL.FTZ R62, R62, R113 ;  /* 0x000000713e3e7220 */ /* 0x000fe40000410000 */
[----:B------:R-:W-:Y:S02]  /*2160*/  FMUL.FTZ R67, R67, R65 ;  /* 0x0000004143437220 */ /* 0x000fe40000410000 */
[----:B------:R-:W-:Y:S02]  /*2170*/  FMUL.FTZ R66, R66, R62 ;  /* 0x0000003e42427220 */ /* 0x000fe40000410000 */
[----:B------:R-:W-:Y:S01]  /*2180*/  FMUL.FTZ R61, R61, R114 ;  /* 0x000000723d3d7220 */ /* 0x000fe20000410000 */
[----:B------:R0:W-:Y:S03]  /*2190*/  STS.128 [R70.X16], R16 ;  /* 0x0000001046007388 */ /* 0x0001e6000000cc00 */
[----:B------:R-:W-:Y:S01]  /*21a0*/  FMUL.FTZ R64, R64, R61 ;  /* 0x0000003d40407220 */ /* 0x000fe20000410000 */
        /* <DEDUP_REMOVED lines=72> */
.L_x_1821:
[----:B------:R-:W-:Y:S01]  /*2630*/  BAR.SYNC.DEFER_BLOCKING 0x0 ;  /* 0x0000000000007b1d */ /* 0x000fe20000010000 */
        /* <DEDUP_REMOVED lines=23> */
[----:B0-----:R-:W-:-:S02]  /*27b0*/  FADD.FTZ R16, R96, UR4 ;  /* 0x0000000460107e21 */ /* 0x001fc40008010000 */
        /* <DEDUP_REMOVED lines=22> */
.L_x_1870:
        /* <DEDUP_REMOVED lines=16> */
[----:B------:R-:W-:Y:S02]  /*2a20*/  ULDC.64 UR26, c[0x0][0x1a0] ;  /* 0x00006800001a7ab9 */ /* 0x000fe40000000a00 */
[----:B------:R-:W-:Y:S02]  /*2a30*/  UIMAD UR40, UR36, UR26, URZ ;  /* 0x0000001a242872a4 */ /* 0x000fe4000f8e023f */
[----:B------:R0:W2:Y:S01]  /*2a40*/  LDG.E R87, [R48.64] ;  /* 0x0000002030577981 */ /* 0x0000a2000c1e1900 */
[----:B------:R-:W-:Y:S02]  /*2a50*/  UIMAD.WIDE.U32 UR20, UR7, UR26, URZ ;  /* 0x0000001a071472a5 */ /* 0x000fe4000f8e003f */
[----:B------:R-:W-:Y:S02]  /*2a60*/  UIMAD UR27, UR7, UR27, UR40 ;  /* 0x0000001b071b72a4 */ /* 0x000fe4000f8e0228 */
[----:B------:R-:W-:-:S02]  /*2a70*/  ULEA UR26, UP0, UR20, UR34, 0x1 ;  /* 0x00000022141a7291 */ /* 0x000fc4000f80083f */
[----:B------:R-:W-:-:S04]  /*2a80*/  UIADD3 UR21, UR21, UR27, URZ ;  /* 0x0000001b15157290 */ /* 0x000fc8000fffe03f */
[----:B------:R-:W-:Y:S01]  /*2a90*/  ULEA.HI.X UR20, UR20, UR35, UR21, 0x1, UP0 ;  /* 0x0000002314147291 */ /* 0x000fe200080f0c15 */
[----:B------:R-:W-:-:S05]  /*2aa0*/  MOV R92, UR26 ;  /* 0x0000001a005c7c02 */ /* 0x000fca0008000f00 */
[----:B------:R-:W-:Y:S01]  /*2ab0*/  MOV R93, UR20 ;  /* 0x00000014005d7c02 */ /* 0x000fe20008000f00 */
[----:B------:R-:W-:-:S04]  /*2ac0*/  ULDC.64 UR20, c[0x0][0x1b8] ;  /* 0x00006e0000147ab9 */ /* 0x000fc80000000a00 */
[----:B------:R-:W-:-:S05]  /*2ad0*/  IMAD.WIDE R92, R83, 0x10, R92 ;  /* 0x00000010535c7825 */ /* 0x000fca00078e025c */
[----:B0-----:R0:W3:Y:S04]  /*2ae0*/  LDG.E.128 R48, [R92.64] ;  /* 0x000000205c307981 */ /* 0x0010e8000c1e1d00 */
[----:B------:R0:W4:Y:S01]  /*2af0*/  LDG.E.128 R52, [R92.64+0x200] ;  /* 0x000200205c347981 */ /* 0x000122000c1e1d00 */
[----:B------:R-:W-:Y:S01]  /*2b00*/  UIMAD UR40, UR18, UR20, URZ ;  /* 0x00000014122872a4 */ /* 0x000fe2000f8e023f */
[C---:B------:R-:W-:Y:S01]  /*2b10*/  LOP3.LUT P0, RZ, R86.reuse, 0x1f, RZ, 0xc0, !PT ;  /* 0x0000001f56ff7812 */ /* 0x040fe2000780c0ff */
[----:B------:R-:W-:Y:S01]  /*2b20*/  UIMAD.WIDE.U32 UR26, UR19, UR20, URZ ;  /* 0x00000014131a72a5 */ /* 0x000fe2000f8e003f */
[----:B------:R-:W-:Y:S01]  /*2b30*/  MOV R89, UR23 ;  /* 0x0000001700597c02 */ /* 0x000fe20008000f00 */
[----:B------:R-:W-:Y:S01]  /*2b40*/  UIMAD UR41, UR19, UR21, UR40 ;  /* 0x00000015132972a4 */ /* 0x000fe2000f8e0228 */
[C---:B------:R-:W-:Y:S01]  /*2b50*/  ISETP.NE.AND P1, PT, R86.reuse, RZ, PT ;  /* 0x000000ff5600720c */ /* 0x040fe20003f25270 */
[----:B------:R-:W-:Y:S01]  /*2b60*/  UIADD3 UR40, UR23, -0x1, URZ ;  /* 0xffffffff17287890 */ /* 0x000fe2000fffe03f */
[----:B------:R-:W-:Y:S01]  /*2b70*/  ISETP.LT.OR P0, PT, R89, 0x2, P0 ;  /* 0x000000025900780c */ /* 0x000fe20000701670 */
[----:B------:R-:W-:Y:S01]  /*2b80*/  ULDC.64 UR20, c[0x0][0x1c0] ;  /* 0x0000700000147ab9 */ /* 0x000fe20000000a00 */
[----:B0-----:R-:W-:Y:S01]  /*2b90*/  HFMA2.MMA R92, -RZ, RZ, 0, 1.52587890625e-05 ;  /* 0x00000100ff5c7435 */ /* 0x001fe200000001ff */
[----:B------:R-:W-:Y:S01]  /*2ba0*/  UIADD3 UR27, UR27, UR41, URZ ;  /* 0x000000291b1b7290 */ /* 0x000fe2000fffe03f */
[----:B------:R-:W-:Y:S01]  /*2bb0*/  MOV R96, c[0x0][0x16c] ;  /* 0x00005b0000607a02 */ /* 0x000fe20000000f00 */
[----:B------:R-:W-:Y:S01]  /*2bc0*/  UIMAD UR41, UR36, UR20, URZ ;  /* 0x00000014242972a4 */ /* 0x000fe2000f8e023f */
[----:B------:R-:W-:Y:S01]  /*2bd0*/  IADD3 R89, R86, 0x200, RZ ;  /* 0x0000020056597810 */ /* 0x000fe20007ffe0ff */
[----:B------:R-:W-:-:S02]  /*2be0*/  ULEA.HI UR36, UR40, UR40, URZ, 0x1 ;  /* 0x0000002828247291 */ /* 0x000fc4000f8f083f */
[----:B------:R-:W-:Y:S02]  /*2bf0*/  UIMAD UR41, UR7, UR21, UR41 ;  /* 0x00000015072972a4 */ /* 0x000fe4000f8e0229 */
[----:B------:R-:W-:Y:S02]  /*2c00*/  ULOP3.LUT UR36, UR36, 0xfffffe, URZ, 0xc0, !UPT ;  /* 0x00fffffe24247892 */ /* 0x000fe4000f8ec03f */
[----:B------:R-:W-:Y:S02]  /*2c10*/  UIMAD.WIDE.U32 UR20, UR7, UR20, UR26 ;  /* 0x00000014071472a5 */ /* 0x000fe4000f8e001a */
[----:B------:R-:W-:Y:S02]  /*2c20*/  UIADD3 UR36, UR40, -UR36, URZ ;  /* 0x8000002428247290 */ /* 0x000fe4000fffe03f */
[----:B------:R-:W-:Y:S02]  /*2c30*/  ULDC.64 UR26, c[0x0][0x230] ;  /* 0x00008c00001a7ab9 */ /* 0x000fe40000000a00 */
[----:B------:R-:W-:-:S02]  /*2c40*/  UIADD3 UR21, UR21, UR41, URZ ;  /* 0x0000002915157290 */ /* 0x000fc4000fffe03f */
[----:B------:R-:W-:Y:S01]  /*2c50*/  MOV R91, UR36 ;  /* 0x00000024005b7c02 */ /* 0x000fe20008000f00 */
[----:B------:R-:W-:-:S04]  /*2c60*/  ULEA UR26, UP0, UR20, UR26, 0x2 ;  /* 0x0000001a141a7291 */ /* 0x000fc8000f80103f */
[----:B------:R-:W-:Y:S01]  /*2c70*/  @!P1 IMAD R89, R91, R92, UR7 ;  /* 0x000000075b599e24 */ /* 0x000fe2000f8e025c */
[----:B------:R-:W-:Y:S01]  /*2c80*/  ULEA.HI.X UR27, UR20, UR27, UR21, 0x2, UP0 ;  /* 0x0000001b141b7291 */ /* 0x000fe200080f1415 */
[----:B------:R-:W-:-:S03]  /*2c90*/  MOV R94, UR26 ;  /* 0x0000001a005e7c02 */ /* 0x000fc60008000f00 */
[----:B------:R-:W-:Y:S02]  /*2ca0*/  SHF.L.U32 R91, R89, 0x2, RZ ;  /* 0x00000002595b7819 */ /* 0x000fe400000006ff */
[----:B------:R-:W-:Y:S01]  /*2cb0*/  MOV R95, UR27 ;  /* 0x0000001b005f7c02 */ /* 0x000fe20008000f00 */
[----:B------:R-:W-:Y:S01]  /*2cc0*/  HFMA2.MMA R97, -RZ, RZ, 0, 4.76837158203125e-07 ;  /* 0x00000008ff617435 */ /* 0x000fe200000001ff */
[----:B------:R-:W-:Y:S02]  /*2cd0*/  PRMT R154, RZ, 0x7610, R40 ;  /* 0x00007610ff9a7816 */ /* 0x000fe40000000028 */
[----:B------:R-:W-:-:S03]  /*2ce0*/  MOV R93, RZ ;  /* 0x000000ff005d7202 */ /* 0x000fc60000000f00 */
        /* <DEDUP_REMOVED lines=10> */
[----:B------:R-:W-:Y:S02]  /*2d90*/  PRMT R115, RZ, 0x5410, R46 ;  /* 0x00005410ff737816 */ /* 0x000fe4000000002e */
[----:B------:R-:W-:-:S03]  /*2da0*/  PRMT R114, RZ, 0x7610, R44 ;  /* 0x00007610ff727816 */ /* 0x000fc6000000002c */
[----:B------:R-:W-:Y:S01]  /*2db0*/  FMUL.FTZ R142, R18, R115 ;  /* 0x00000073128e7220 */ /* 0x000fe20000410000 */
[----:B------:R-:W-:Y:S01]  /*2dc0*/  PRMT R113, RZ, 0x5410, R45 ;  /* 0x00005410ff717816 */ /* 0x000fe2000000002d */
[----:B------:R-:W-:-:S04]  /*2dd0*/  FMUL.FTZ R147, R25, R114 ;  /* 0x0000007219937220 */ /* 0x000fc80000410000 */
[----:B------:R-:W-:Y:S01]  /*2de0*/  FMUL.FTZ R146, R20, R113 ;  /* 0x0000007114927220 */ /* 0x000fe20000410000 */
[----:B------:R-:W-:Y:S01]  /*2df0*/  PRMT R126, RZ, 0x7610, R46 ;  /* 0x00007610ff7e7816 */ /* 0x000fe2000000002e */
[----:B------:R-:W-:Y:S01]  /*2e00*/  BSSY B0, `(.L_x_1823) ;  /* 0x000008f000007945 */ /* 0x000fe20003800000 */
[----:B--2---:R0:W1:Y:S02]  /*2e10*/  R2UR UR42, R87 ;  /* 0x00000000572a73c2 */ /* 0x00406400000e0000 */
[----:B0-----:R-:W-:-:S04]  /*2e20*/  MOV R87, UR23 ;  /* 0x0000001700577c02 */ /* 0x001fc80008000f00 */
[----:B------:R-:W-:-:S05]  /*2e30*/  @!P0 IADD3 R87, R87, -0x2, RZ ;  /* 0xfffffffe57578810 */ /* 0x000fca0007ffe0ff */
[----:B------:R-:W-:Y:S01]  /*2e40*/  @!P0 IMAD R96, R87, R96, UR7 ;  /* 0x0000000757608e24 */ /* 0x000fe2000f8e0260 */
[----:B------:R-:W-:-:S04]  /*2e50*/  SHF.L.U32 R87, R86, 0x1, RZ ;  /* 0x0000000156577819 */ /* 0x000fc800000006ff */
[----:B------:R-:W-:Y:S02]  /*2e60*/  LOP3.LUT R92, R87, 0xffffffc0, RZ, 0xc0, !PT ;  /* 0xffffffc0575c7812 */ /* 0x000fe400078ec0ff */
[----:B-1----:R-:W-:Y:S02]  /*2e70*/  MOV R110, UR42 ;  /* 0x0000002a006e7c02 */ /* 0x002fe40008000f00 */
[----:B------:R-:W-:Y:S01]  /*2e80*/  IADD3 R87, R85, R85, R92 ;  /* 0x0000005555577210 */ /* 0x000fe20007ffe05c */
[----:B---3--:R-:W-:Y:S02]  /*2e90*/  STS.128 [R82.X16], R48 ;  /* 0x0000003052007388 */ /* 0x008fe4000000cc00 */
[----:B------:R-:W-:Y:S02]  /*2ea0*/  FMUL.FTZ R110, R110, 1.4426950216293334961 ;  /* 0x3fb8aa3b6e6e7820 */ /* 0x000fe40000410000 */
[----:B----4-:R-:W-:Y:S01]  /*2eb0*/  STS.128 [R82.X16+0x200], R52 ;  /* 0x0002003452007388 */ /* 0x010fe2000000cc00 */
[----:B------:R-:W-:-:S06]  /*2ec0*/  NOP ;  /* 0x0000000000007918 */ /* 0x000fcc0000000000 */
[----:B------:R-:W0:Y:S01]  /*2ed0*/  LDS.128 R48, [R87.X16] ;  /* 0x0000000057307984 */ /* 0x000e22000000cc00 */
[----:B------:R-:W-:-:S03]  /*2ee0*/  FMUL.FTZ R140, R30, R110 ;  /* 0x0000006e1e8c7220 */ /* 0x000fc60000410000 */
[----:B------:R-:W1:Y:S03]  /*2ef0*/  LDS.128 R52, [R87.X16+0x10] ;  /* 0x0000100057347984 */ /* 0x000e66000000cc00 */
[----:B------:R-:W2:Y:S01]  /*2f00*/  MUFU.EX2 R140, R140 ;  /* 0x0000008c008c7308 */ /* 0x000ea20000000800 */
[----:B------:R3:W5:Y:S01]  /*2f10*/  LDG.E R124, [R94.64] ;  /* 0x000000205e7c7981 */ /* 0x000762000c1e1900 */
[-C--:B------:R-:W-:Y:S01]  /*2f20*/  FMUL.FTZ R89, R33, R110.reuse ;  /* 0x0000006e21597220 */ /* 0x080fe20000410000 */
[----:B------:R-:W-:Y:S01]  /*2f30*/  HFMA2.MMA R92, -RZ, RZ, 1.875, 0 ;  /* 0x3f800000ff5c7435 */ /* 0x000fe200000001ff */
[-C--:B------:R-:W-:Y:S02]  /*2f40*/  FMUL.FTZ R101, R31, R110.reuse ;  /* 0x0000006e1f657220 */ /* 0x080fe40000410000 */
[----:B------:R-:W-:Y:S01]  /*2f50*/  @!P0 IMAD.WIDE R96, R96, R97, UR10 ;  /* 0x0000000a60608e25 */ /* 0x000fe2000f8e0261 */
[----:B--2---:R2:W-:Y:S04]  /*2f60*/  STS [R91+0x3be0], R140 ;  /* 0x003be08c5b007388 */ /* 0x0045e80000000800 */
[----:B------:R-:W-:Y:S01]  /*2f70*/  BAR.SYNC.DEFER_BLOCKING 0x0 ;  /* 0x0000000000007b1d */ /* 0x000fe20000010000 */
[----:B---3--:R-:W-:-:S05]  /*2f80*/  FMUL.FTZ R94, R28, R110 ;  /* 0x0000006e1c5e7220 */ /* 0x008fca0000410000 */
[----:B------:R-:W3:Y:S01]  /*2f90*/  MUFU.EX2 R89, R89 ;  /* 0x0000005900597308 */ /* 0x000ee20000000800 */
[----:B------:R-:W-:Y:S01]  /*2fa0*/  FMUL.FTZ R108, R26, R110 ;  /* 0x0000006e1a6c7220 */ /* 0x000fe20000410000 */
[----:B0-----:R-:W-:-:S06]  /*2fb0*/  PRMT R98, RZ, 0x5410, R51 ;  /* 0x00005410ff627816 */ /* 0x001fcc0000000033 */
[----:B------:R-:W0:Y:S01]  /*2fc0*/  MUFU.EX2 R94, R94 ;  /* 0x0000005e005e7308 */ /* 0x000e220000000800 */
[----:B------:R-:W-:Y:S02]  /*2fd0*/  PRMT R102, RZ, 0x7610, R51 ;  /* 0x00007610ff667816 */ /* 0x000fe40000000033 */
[----:B------:R-:W-:Y:S02]  /*2fe0*/  PRMT R51, RZ, 0x5410, R40 ;  /* 0x00005410ff337816 */ /* 0x000fe40000000028 */
[--C-:B-1----:R-:W-:Y:S02]  /*2ff0*/  PRMT R103, RZ, 0x5410, R53.reuse ;  /* 0x00005410ff677816 */ /* 0x102fe40000000035 */
[----:B------:R-:W-:Y:S01]  /*3000*/  PRMT R106, RZ, 0x7610, R53 ;  /* 0x00007610ff6a7816 */ /* 0x000fe20000000035 */
[----:B------:R-:W1:Y:S01]  /*3010*/  MUFU.EX2 R101, R101 ;  /* 0x0000006500657308 */ /* 0x000e620000000800 */
[--C-:B------:R-:W-:Y:S01]  /*3020*/  PRMT R87, RZ, 0x5410, R48.reuse ;  /* 0x00005410ff577816 */ /* 0x100fe20000000030 */
[-C--:B------:R-:W-:Y:S01]  /*3030*/  FMUL.FTZ R122, R29, R110.reuse ;  /* 0x0000006e1d7a7220 */ /* 0x080fe20000410000 */
[----:B------:R-:W-:Y:S01]  /*3040*/  PRMT R95, RZ, 0x7610, R48 ;  /* 0x00007610ff5f7816 */ /* 0x000fe20000000030 */
[----:B------:R-:W-:Y:S01]  /*3050*/  FMUL.FTZ R121, R24, R110 ;  /* 0x0000006e18797220 */ /* 0x000fe20000410000 */
[--C-:B------:R-:W-:Y:S01]  /*3060*/  PRMT R100, RZ, 0x5410, R52.reuse ;  /* 0x00005410ff647816 */ /* 0x100fe20000000034 */
[----:B------:R4:W5:Y:S01]  /*3070*/  @!P0 LDG.E.64 R92, [R96.64] ;  /* 0x00000020605c8981 */ /* 0x000962000c1e1b00 */
[----:B------:R-:W-:Y:S01]  /*3080*/  PRMT R104, RZ, 0x7610, R52 ;  /* 0x00007610ff687816 */ /* 0x000fe20000000034 */
[----:B------:R-:W-:Y:S01]  /*3090*/  FMUL.FTZ R52, R30, R51 ;  /* 0x000000331e347220 */ /* 0x000fe20000410000 */
[----:B------:R-:W-:Y:S01]  /*30a0*/  PRMT R53, RZ, 0x5410, R41 ;  /* 0x00005410ff357816 */ /* 0x000fe20000000029 */
[----:B------:R-:W0:Y:S01]  /*30b0*/  MUFU.EX2 R108, R108 ;  /* 0x0000006c006c7308 */ /* 0x000e220000000800 */
[--C-:B------:R-:W-:Y:S01]  /*30c0*/  PRMT R107, RZ, 0x5410, R55.reuse ;  /* 0x00005410ff6b7816 */ /* 0x100fe20000000037 */
[----:B------:R-:W-:Y:S01]  /*30d0*/  FMUL.FTZ R157, R87, R52 ;  /* 0x00000034579d7220 */ /* 0x000fe20000410000 */
[----:B------:R-:W-:Y:S01]  /*30e0*/  PRMT R123, RZ, 0x7610, R55 ;  /* 0x00007610ff7b7816 */ /* 0x000fe20000000037 */
[----:B------:R-:W-:Y:S01]  /*30f0*/  FMUL.FTZ R154, R95, R154 ;  /* 0x0000009a5f9a7220 */ /* 0x000fe20000410000 */
[----:B------:R-:W-:Y:S01]  /*3100*/  PRMT R55, RZ, 0x5410, R43 ;  /* 0x00005410ff377816 */ /* 0x000fe2000000002b */
[----:B------:R-:W-:Y:S01]  /*3110*/  FMUL.FTZ R120, R27, R110 ;  /* 0x0000006e1b787220 */ /* 0x000fe20000410000 */
[--C-:B--2---:R-:W-:Y:S01]  /*3120*/  PRMT R91, RZ, 0x5410, R49.reuse ;  /* 0x00005410ff5b7816 */ /* 0x104fe20000000031 */
[----:B------:R-:W2:Y:S01]  /*3130*/  MUFU.EX2 R122, R122 ;  /* 0x0000007a007a7308 */ /* 0x000ea20000000800 */
[--C-:B------:R-:W-:Y:S01]  /*3140*/  PRMT R105, RZ, 0x5410, R54.reuse ;  /* 0x00005410ff697816 */ /* 0x100fe20000000036 */
[----:B------:R-:W-:Y:S01]  /*3150*/  FMUL.FTZ R51, R24, R55 ;  /* 0x0000003718337220 */ /* 0x000fe20000410000 */
[----:B------:R-:W-:Y:S01]  /*3160*/  PRMT R109, RZ, 0x7610, R54 ;  /* 0x00007610ff6d7816 */ /* 0x000fe20000000036 */
[----:B------:R-:W-:Y:S01]  /*3170*/  FMUL.FTZ R54, R28, R53 ;  /* 0x000000351c367220 */ /* 0x000fe20000410000 */
[----:B----4-:R-:W-:Y:S01]  /*3180*/  PRMT R97, RZ, 0x7610, R49 ;  /* 0x00007610ff617816 */ /* 0x010fe20000000031 */
[-C--:B---3--:R-:W-:Y:S01]  /*3190*/  FMUL.FTZ R55, R140, R89.reuse ;  /* 0x000000598c377220 */ /* 0x088fe20000410000 */
[----:B------:R-:W-:Y:S01]  /*31a0*/  PRMT R96, RZ, 0x5410, R50 ;  /* 0x00005410ff607816 */ /* 0x000fe20000000032 */
[----:B------:R-:W-:Y:S01]  /*31b0*/  FMUL.FTZ R155, R91, R54 ;  /* 0x000000365b9b7220 */ /* 0x000fe20000410000 */
[----:B------:R-:W3:Y:S01]  /*31c0*/  MUFU.EX2 R121, R121 ;  /* 0x0000007900797308 */ /* 0x000ee20000000800 */
[----:B------:R-:W-:Y:S01]  /*31d0*/  FFMA.FTZ R52, R157, R89, R154 ;  /* 0x000000599d347223 */ /* 0x000fe2000001009a */
[----:B------:R-:W-:Y:S01]  /*31e0*/  PRMT R99, RZ, 0x7610, R50 ;  /* 0x00007610ff637816 */ /* 0x000fe20000000032 */
[----:B0-----:R-:W-:Y:S01]  /*31f0*/  FMUL.FTZ R54, R94, R55 ;  /* 0x000000375e367220 */ /* 0x001fe20000410000 */
[----:B------:R-:W-:Y:S01]  /*3200*/  ISETP.NE.AND P0, PT, R86, 0x7f, PT ;  /* 0x0000007f5600780c */ /* 0x000fe20003f05270 */
[----:B------:R-:W-:Y:S01]  /*3210*/  FMUL.FTZ R152, R97, R152 ;  /* 0x0000009861987220 */ /* 0x000fe20000410000 */
[----:B------:R-:W-:Y:S01]  /*3220*/  PRMT R50, RZ, 0x7610, R43 ;  /* 0x00007610ff327816 */ /* 0x000fe2000000002b */
[----:B------:R-:W-:Y:S01]  /*3230*/  FFMA.FTZ R52, R94, R52, R155 ;  /* 0x000000345e347223 */ /* 0x000fe2000001009b */
[----:B------:R-:W0:Y:S01]  /*3240*/  MUFU.EX2 R120, R120 ;  /* 0x0000007800787308 */ /* 0x000e220000000800 */
[----:B------:R-:W-:Y:S01]  /*3250*/  FMUL.FTZ R119, R22, R110 ;  /* 0x0000006e16777220 */ /* 0x000fe20000410000 */
[--C-:B------:R-:W-:Y:S01]  /*3260*/  PRMT R49, RZ, 0x5410, R47.reuse ;  /* 0x00005410ff317816 */ /* 0x100fe2000000002f */
[----:B-1----:R-:W-:Y:S01]  /*3270*/  FMUL.FTZ R55, R101, R54 ;  /* 0x0000003665377220 */ /* 0x002fe20000410000 */
[----:B------:R-:W-:Y:S01]  /*3280*/  PRMT R48, RZ, 0x7610, R47 ;  /* 0x00007610ff307816 */ /* 0x000fe2000000002f */
[----:B------:R-:W-:-:S02]  /*3290*/  FMUL.FTZ R153, R96, R153 ;  /* 0x0000009960997220 */ /* 0x000fc40000410000 */
[----:B------:R-:W-:Y:S01]  /*32a0*/  FFMA.FTZ R52, R101, R52, R152 ;  /* 0x0000003465347223 */ /* 0x000fe20000010098 */
[----:B------:R-:W1:Y:S01]  /*32b0*/  MUFU.EX2 R119, R119 ;  /* 0x0000007700777308 */ /* 0x000e620000000800 */
[----:B------:R-:W-:Y:S02]  /*32c0*/  FMUL.FTZ R118, R25, R110 ;  /* 0x0000006e19767220 */ /* 0x000fe40000410000 */
[C---:B------:R-:W-:Y:S02]  /*32d0*/  FMUL.FTZ R55, R108.reuse, R55 ;  /* 0x000000376c377220 */ /* 0x040fe40000410000 */
[----:B------:R-:W-:Y:S02]  /*32e0*/  FMUL.FTZ R151, R99, R112 ;  /* 0x0000007063977220 */ /* 0x000fe40000410000 */
[----:B------:R-:W-:Y:S01]  /*32f0*/  FFMA.FTZ R52, R108, R52, R153 ;  /* 0x000000346c347223 */ /* 0x000fe20000010099 */
[----:B------:R-:W4:Y:S01]  /*3300*/  MUFU.EX2 R118, R118 ;  /* 0x0000007600767308 */ /* 0x000f220000000800 */
[----:B------:R-:W-:-:S02]  /*3310*/  FMUL.FTZ R117, R20, R110 ;  /* 0x0000006e14757220 */ /* 0x000fc40000410000 */
[----:B--2---:R-:W-:Y:S02]  /*3320*/  FMUL.FTZ R54, R122, R55 ;  /* 0x000000377a367220 */ /* 0x004fe40000410000 */
[----:B------:R-:W-:Y:S02]  /*3330*/  FMUL.FTZ R149, R27, R50 ;  /* 0x000000321b957220 */ /* 0x000fe40000410000 */
[----:B------:R-:W-:Y:S01]  /*3340*/  FMUL.FTZ R150, R98, R51 ;  /* 0x0000003362967220 */ /* 0x000fe20000410000 */
[----:B------:R-:W2:Y:S01]  /*3350*/  MUFU.EX2 R117, R117 ;  /* 0x0000007500757308 */ /* 0x000ea20000000800 */
[----:B------:R-:W-:Y:S02]  /*3360*/  FFMA.FTZ R52, R122, R52, R151 ;  /* 0x000000347a347223 */ /* 0x000fe40000010097 */
[----:B------:R-:W-:Y:S02]  /*3370*/  FMUL.FTZ R116, R23, R110 ;  /* 0x0000006e17747220 */ /* 0x000fe40000410000 */
[----:B------:R-:W-:-:S02]  /*3380*/  FMUL.FTZ R53, R22, R111 ;  /* 0x0000006f16357220 */ /* 0x000fc40000410000 */
[C---:B---3--:R-:W-:Y:S01]  /*3390*/  FMUL.FTZ R51, R121.reuse, R54 ;  /* 0x0000003679337220 */ /* 0x048fe20000410000 */
[----:B------:R3:W3:Y:S01]  /*33a0*/  @P0 LDS R111, [R86.X4+0x43e4] ;  /* 0x0043e400566f0984 */ /* 0x0006e20000004800 */
[----:B------:R-:W-:Y:S01]  /*33b0*/  FMUL.FTZ R149, R102, R149 ;  /* 0x0000009566957220 */ /* 0x000fe20000410000 */
[----:B------:R-:W2:Y:S01]  /*33c0*/  MUFU.EX2 R116, R116 ;  /* 0x0000007400747308 */ /* 0x000ea20000000800 */
[----:B------:R-:W-:Y:S02]  /*33d0*/  FFMA.FTZ R52, R121, R52, R150 ;  /* 0x0000003479347223 */ /* 0x000fe40000010096 */
[----:B------:R-:W-:Y:S02]  /*33e0*/  FMUL.FTZ R115, R18, R110 ;  /* 0x0000006e12737220 */ /* 0x000fe40000410000 */
[----:B0-----:R-:W-:Y:S02]  /*33f0*/  FMUL.FTZ R54, R120, R51 ;  /* 0x0000003378367220 */ /* 0x001fe40000410000 */
[----:B------:R-:W-:-:S02]  /*3400*/  FMUL.FTZ R148, R100, R53 ;  /* 0x0000003564947220 */ /* 0x000fc40000410000 */
[----:B------:R-:W-:Y:S01]  /*3410*/  FFMA.FTZ R52, R120, R52, R149 ;  /* 0x0000003478347223 */ /* 0x000fe20000010095 */
[----:B------:R-:W0:Y:S01]  /*3420*/  MUFU.EX2 R115, R115 ;  /* 0x0000007300737308 */ /* 0x000e220000000800 */
[----:B------:R-:W-:Y:S02]  /*3430*/  FMUL.FTZ R114, R21, R110 ;  /* 0x0000006e15727220 */ /* 0x000fe40000410000 */
[C---:B-1----:R-:W-:Y:S02]  /*3440*/  FMUL.FTZ R51, R119.reuse, R54 ;  /* 0x0000003677337220 */ /* 0x042fe40000410000 */
[----:B------:R-:W-:Y:S02]  /*3450*/  FMUL.FTZ R147, R104, R147 ;  /* 0x0000009368937220 */ /* 0x000fe40000410000 */
[----:B------:R-:W-:Y:S01]  /*3460*/  FFMA.FTZ R52, R119, R52, R148 ;  /* 0x0000003477347223 */ /* 0x000fe20000010094 */
[----:B------:R-:W1:Y:S01]  /*3470*/  MUFU.EX2 R114, R114 ;  /* 0x0000007200727308 */ /* 0x000e620000000800 */
[----:B------:R-:W-:-:S02]  /*3480*/  FMUL.FTZ R113, R16, R110 ;  /* 0x0000006e10717220 */ /* 0x000fc40000410000 */
[C---:B----4-:R-:W-:Y:S02]  /*3490*/  FMUL.FTZ R54, R118.reuse, R51 ;  /* 0x0000003376367220 */ /* 0x050fe40000410000 */
[----:B------:R-:W-:Y:S02]  /*34a0*/  FMUL.FTZ R146, R103, R146 ;  /* 0x0000009267927220 */ /* 0x000fe40000410000 */
[----:B------:R-:W-:Y:S01]  /*34b0*/  FFMA.FTZ R52, R118, R52, R147 ;  /* 0x0000003476347223 */ /* 0x000fe20000010093 */
[----:B------:R-:W4:Y:S01]  /*34c0*/  MUFU.EX2 R113, R113 ;  /* 0x0000007100717308 */ /* 0x000f220000000800 */
[----:B------:R-:W-:Y:S01]  /*34d0*/  FMUL.FTZ R112, R19, R110 ;  /* 0x0000006e13707220 */ /* 0x000fe20000410000 */
[----:B------:R-:W-:Y:S01]  /*34e0*/  LEA.HI R110, R86, R86, RZ, 0x1e ;  /* 0x00000056566e7211 */ /* 0x000fe200078ff0ff */
[----:B--2---:R-:W-:Y:S02]  /*34f0*/  FMUL.FTZ R51, R117, R54 ;  /* 0x0000003675337220 */ /* 0x004fe40000410000 */
[----:B------:R-:W-:-:S02]  /*3500*/  FMUL.FTZ R141, R106, R141 ;  /* 0x0000008d6a8d7220 */ /* 0x000fc40000410000 */
[----:B------:R-:W-:Y:S01]  /*3510*/  FFMA.FTZ R52, R117, R52, R146 ;  /* 0x0000003475347223 */ /* 0x000fe20000010092 */
[----:B------:R-:W2:Y:S01]  /*3520*/  MUFU.EX2 R112, R112 ;  /* 0x0000007000707308 */ /* 0x000ea20000000800 */
[C---:B------:R-:W-:Y:S02]  /*3530*/  FMUL.FTZ R54, R116.reuse, R51 ;  /* 0x0000003374367220 */ /* 0x040fe40000410000 */
[----:B------:R-:W-:Y:S02]  /*3540*/  FMUL.FTZ R50, R21, R126 ;  /* 0x0000007e15327220 */ /* 0x000fe40000410000 */
[----:B------:R-:W-:Y:S02]  /*3550*/  FMUL.FTZ R142, R105, R142 ;  /* 0x0000008e698e7220 */ /* 0x000fe40000410000 */
[----:B------:R-:W-:Y:S02]  /*3560*/  FFMA.FTZ R52, R116, R52, R141 ;  /* 0x0000003474347223 */ /* 0x000fe4000001008d */
[----:B------:R-:W-:-:S02]  /*3570*/  FMUL.FTZ R144, R16, R49 ;  /* 0x0000003110907220 */ /* 0x000fc40000410000 */
[----:B0-----:R-:W-:Y:S02]  /*3580*/  FMUL.FTZ R49, R115, R54 ;  /* 0x0000003673317220 */ /* 0x001fe40000410000 */
[----:B------:R-:W-:Y:S02]  /*3590*/  FMUL.FTZ R143, R109, R50 ;  /* 0x000000326d8f7220 */ /* 0x000fe40000410000 */
[----:B------:R-:W-:Y:S02]  /*35a0*/  FFMA.FTZ R52, R115, R52, R142 ;  /* 0x0000003473347223 */ /* 0x000fe4000001008e */
[----:B-1----:R-:W-:Y:S02]  /*35b0*/  FMUL.FTZ R50, R114, R49 ;  /* 0x0000003172327220 */ /* 0x002fe40000410000 */
[----:B------:R-:W-:Y:S02]  /*35c0*/  FMUL.FTZ R48, R19, R48 ;  /* 0x0000003013307220 */ /* 0x000fe40000410000 */
[----:B------:R-:W-:-:S02]  /*35d0*/  FMUL.FTZ R144, R107, R144 ;  /* 0x000000906b907220 */ /* 0x000fc40000410000 */
[----:B------:R-:W-:Y:S02]  /*35e0*/  FFMA.FTZ R52, R114, R52, R143 ;  /* 0x0000003472347223 */ /* 0x000fe4000001008f */
[----:B----4-:R-:W-:Y:S02]  /*35f0*/  FMUL.FTZ R49, R113, R50 ;  /* 0x0000003271317220 */ /* 0x010fe40000410000 */
[----:B------:R-:W-:Y:S02]  /*3600*/  FMUL.FTZ R145, R123, R48 ;  /* 0x000000307b917220 */ /* 0x000fe40000410000 */
        /* <DEDUP_REMOVED lines=14> */
.L_x_1824:
[----:B---3--:R-:W-:Y:S05]  /*36f0*/  BSYNC B0 ;  /* 0x0000000000007941 */ /* 0x008fea0003800000 */
.L_x_1823:
[----:B------:R-:W-:Y:S01]  /*3700*/  ISETP.GT.U32.AND P0, PT, R86, 0x1f, PT ;  /* 0x0000001f5600780c */ /* 0x000fe20003f04070 */
[----:B------:R2:W-:Y:S01]  /*3710*/  STS.64 [R110.X8+0x31d0], R48 ;  /* 0x0031d0306e007388 */ /* 0x0005e20000008a00 */
[----:B------:R-:W-:Y:S01]  /*3720*/  BSSY B0, `(.L_x_1825) ;  /* 0x000005f000007945 */ /* 0x000fe20003800000 */
[-C--:B-----5:R-:W-:Y:S02]  /*3730*/  FMUL.FTZ R138, R81, R124.reuse ;  /* 0x0000007c518a7220 */ /* 0x0a0fe40000410000 */
        /* <DEDUP_REMOVED lines=30> */
.L_x_1878:
        /* <DEDUP_REMOVED lines=24> */
.L_x_1879:
        /* <DEDUP_REMOVED lines=10> */
[----:B-1----:R-:W-:Y:S05]  /*3b40*/  CALL.REL.NOINC `($__internal_76_$__cuda_sm70_shflsync_idx_p) ;  /* 0x0000442000007944 */ /* 0x002fea0003c00000 */
.L_x_1829:
[----:B------:R-:W-:Y:S05]  /*3b50*/  BRA.CONV ~URZ, `(.L_x_1830) ;  /* 0x000000637f007947 */ /* 0x000fea000b800000 */
[----:B-1----:R-:W-:Y:S01]  /*3b60*/  HFMA2.MMA R51, -RZ, RZ, 0, 1.847743988037109375e-06 ;  /* 0x0000001fff337435 */ /* 0x002fe200000001ff */
[----:B0-----:R-:W-:-:S02]  /*3b70*/  MOV R54, R158 ;  /* 0x0000009e00367202 */ /* 0x001fc40000000f00 */
[----:B------:R-:W-:Y:S02]  /*3b80*/  MOV R53, 0x1f ;  /* 0x0000001f00357802 */ /* 0x000fe40000000f00 */
[----:B------:R-:W-:Y:S02]  /*3b90*/  MOV R50, 0xffffffff ;  /* 0xffffffff00327802 */ /* 0x000fe40000000f00 */
[----:B------:R-:W-:Y:S02]  /*3ba0*/  MOV R52, 0x3bc0 ;  /* 0x00003bc000347802 */ /* 0x000fe40000000f00 */
[----:B------:R-:W-:Y:S05]  /*3bb0*/  CALL.REL.NOINC `($__internal_76_$__cuda_sm70_shflsync_idx_p) ;  /* 0x000043b000007944 */ /* 0x000fea0003c00000 */
.L_x_1830:
[----:B------:R-:W-:Y:S05]  /*3bc0*/  BRA.DIV ~URZ, `(.L_x_1831) ;  /* 0x000039f27f007947 */ /* 0x000fea000b800000 */
[----:B------:R-:W2:Y:S04]  /*3bd0*/  SHFL.IDX PT, R92, R92, RZ, 0x1f ;  /* 0x00001fff5c5c7589 */ /* 0x000ea800000e0000 */
[----:B0-----:R0:W3:Y:S04]  /*3be0*/  SHFL.IDX PT, R53, R93, RZ, 0x1f ;  /* 0x00001fff5d357589 */ /* 0x0010e800000e0000 */
[----:B------:R-:W4:Y:S04]  /*3bf0*/  SHFL.UP PT, R159, R159, 0x1, RZ ;  /* 0x042000009f9f7989 */ /* 0x000f2800000e00ff */
[----:B------:R-:W1:Y:S02]  /*3c00*/  SHFL.UP PT, R158, R158, 0x1, RZ ;  /* 0x042000009e9e7989 */ /* 0x000e6400000e00ff */
.L_x_1880:
[----:B0-----:R-:W0:Y:S01]  /*3c10*/  LDS.64 R54, [R156+0x31d0] ;  /* 0x0031d0009c367984 */ /* 0x001e220000000a00 */
[----:B--2---:R-:W-:Y:S01]  /*3c20*/  MOV R52, R92 ;  /* 0x0000005c00347202 */ /* 0x004fe20000000f00 */
[----:B-1-34-:R-:W-:-:S02]  /*3c30*/  @P1 FFMA.FTZ R53, R53, R159, R158 ;  /* 0x0000009f35351223 */ /* 0x01afc4000001009e */
        /* <DEDUP_REMOVED lines=13> */
.L_x_1826:
[----:B--2---:R-:W-:Y:S05]  /*3d10*/  BSYNC B0 ;  /* 0x0000000000007941 */ /* 0x004fea0003800000 */
.L_x_1825:
[----:B------:R-:W-:Y:S01]  /*3d20*/  WARPSYNC 0xffffffff ;  /* 0xffffffff00007948 */ /* 0x000fe20003800000 */
[----:B------:R-:W-:Y:S01]  /*3d30*/  BAR.SYNC.DEFER_BLOCKING 0x0 ;  /* 0x0000000000007b1d */ /* 0x000fe20000010000 */
[----:B01-3--:R-:W-:Y:S01]  /*3d40*/  FMUL.FTZ R50, R112, R111 ;  /* 0x0000006f70327220 */ /* 0x00bfe20000410000 */
        /* <DEDUP_REMOVED lines=32> */
[C---:B------:R-:W-:Y:S01]  /*3f50*/  FMUL.FTZ R51, R121.reuse, R48 ;  /* 0x0000003079337220 */ /* 0x040fe20000410000 */
        /* <DEDUP_REMOVED lines=11> */
[----:B------:R-:W-:Y:S02]  /*4010*/  FFMA.FTZ R148, R119, R149, R148 ;  /* 0x0000009577947223 */ /* 0x000fe40000010094 */
        /* <DEDUP_REMOVED lines=32> */
.L_x_1881:
        /* <DEDUP_REMOVED lines=26> */
.L_x_1882:
        /* <DEDUP_REMOVED lines=20> */
.L_x_1833:
[----:B01----:R-:W-:Y:S05]  /*4500*/  BSYNC B0 ;  /* 0x0000000000007941 */ /* 0x003fea0003800000 */
.L_x_1832:
[----:B------:R-:W-:Y:S01]  /*4510*/  WARPSYNC 0xffffffff ;  /* 0xffffffff00007948 */ /* 0x000fe20003800000 */
[----:B------:R-:W-:Y:S01]  /*4520*/  BAR.SYNC.DEFER_BLOCKING 0x0 ;  /* 0x0000000000007b1d */ /* 0x000fe20000010000 */
[----:B--2---:R-:W-:Y:S01]  /*4530*/  HFMA2.MMA R51, -RZ, RZ, 0, 0 ;  /* 0x00000000ff337435 */ /* 0x004fe200000001ff */
[----:B------:R-:W-:-:S02]  /*4540*/  MOV R53, UR38 ;  /* 0x0000002600357c02 */ /* 0x000fc40008000f00 */
[----:B------:R-:W-:Y:S02]  /*4550*/  MOV R50, R86 ;  /* 0x0000005600327202 */ /* 0x000fe40000000f00 */
[--C-:B------:R-:W-:Y:S01]  /*4560*/  PRMT R54, RZ, 0x7610, R40.reuse ;  /* 0x00007610ff367816 */ /* 0x100fe20000000028 */
[----:B------:R-:W-:Y:S01]  /*4570*/  ULDC.64 UR20, c[0x0][0x298] ;  /* 0x0000a60000147ab9 */ /* 0x000fe20000000a00 */
[----:B------:R-:W-:Y:S01]  /*4580*/  PRMT R55, RZ, 0x5410, R40 ;  /* 0x00005410ff377816 */ /* 0x000fe20000000028 */
[----:B------:R-:W-:Y:S01]  /*4590*/  UIMAD UR20, UR37, UR20, URZ ;  /* 0x00000014251472a4 */ /* 0x000fe2000f8e023f */
[----:B------:R-:W-:Y:S01]  /*45a0*/  PRMT R93, RZ, 0x5410, R41 ;  /* 0x00005410ff5d7816 */ /* 0x000fe20000000029 */
[----:B------:R-:W-:Y:S01]  /*45b0*/  IMAD.WIDE.U32 R50, R53, c[0x0][0x298], R50 ;  /* 0x0000a60035327a25 */ /* 0x000fe200078e0032 */
[----:B------:R-:W-:Y:S01]  /*45c0*/  ISETP.NE.AND P0, PT, R86, RZ, PT ;  /* 0x000000ff5600720c */ /* 0x000fe20003f05270 */
[----:B------:R-:W-:Y:S01]  /*45d0*/  UIMAD UR20, UR38, UR21, UR20 ;  /* 0x00000015261472a4 */ /* 0x000fe2000f8e0214 */
[----:B------:R-:W-:Y:S01]  /*45e0*/  MOV R155, UR22 ;  /* 0x00000016009b7c02 */ /* 0x000fe20008000f00 */
[----:B------:R-:W-:Y:S01]  /*45f0*/  FFMA.FTZ R53, R81, R140, RZ ;  /* 0x0000008c51357223 */ /* 0x000fe200000100ff */
[----:B------:R-:W-:Y:S01]  /*4600*/  BSSY B0, `(.L_x_1836) ;  /* 0x00000dd000007945 */ /* 0x000fe20003800000 */
[----:B------:R-:W-:-:S02]  /*4610*/  FMUL.FTZ R92, R33, R54 ;  /* 0x00000036215c7220 */ /* 0x000fc40000410000 */
[----:B------:R-:W-:Y:S01]  /*4620*/  FFMA.FTZ R53, R80, R154, R53 ;  /* 0x0000009a50357223 */ /* 0x000fe20000010035 */
[----:B------:R-:W-:Y:S01]  /*4630*/  IADD3 R51, R51, UR20, RZ ;  /* 0x0000001433337c10 */ /* 0x000fe2000fffe0ff */
[----:B------:R-:W-:Y:S01]  /*4640*/  FFMA.FTZ R154, R95, -R92, R154 ;  /* 0x8000005c5f9a7223 */ /* 0x000fe2000001009a */
[----:B------:R-:W-:Y:S01]  /*4650*/  PRMT R92, RZ, 0x7610, R41 ;  /* 0x00007610ff5c7816 */ /* 0x000fe20000000029 */
[----:B------:R-:W-:Y:S01]  /*4660*/  FFMA.FTZ R53, R79, R156, R53 ;  /* 0x0000009c4f357223 */ /* 0x000fe20000010035 */
[----:B------:R-:W0:Y:S01]  /*4670*/  LDS R110, [R110.X8+0x36e4] ;  /* 0x0036e4006e6e7984 */ /* 0x000e220000008800 */
[----:B------:R-:W-:Y:S01]  /*4680*/  FMUL.FTZ R52, R30, R55 ;  /* 0x000000371e347220 */ /* 0x000fe20000410000 */
[----:B------:R-:W-:Y:S01]  /*4690*/  ULDC.64 UR20, c[0x0][0x2a0] ;  /* 0x0000a80000147ab9 */ /* 0x000fe20000000a00 */
[----:B------:R-:W-:Y:S01]  /*46a0*/  IMAD.WIDE.U32 R50, R155, c[0x0][0x2a0], R50 ;  /* 0x0000a8009b327a25 */ /* 0x000fe200078e0032 */
[----:B------:R-:W-:-:S03]  /*46b0*/  UIMAD UR20, UR39, UR20, URZ ;  /* 0x00000014271472a4 */ /* 0x000fc6000f8e023f */
[----:B------:R-:W-:Y:S01]  /*46c0*/  FFMA.FTZ R140, R87, -R52, R140 ;  /* 0x80000034578c7223 */ /* 0x000fe2000001008c */
[----:B------:R-:W-:Y:S01]  /*46d0*/  UIMAD UR20, UR22, UR21, UR20 ;  /* 0x00000015161472a4 */ /* 0x000fe2000f8e0214 */
[----:B------:R-:W-:Y:S01]  /*46e0*/  FMUL.FTZ R52, R28, R93 ;  /* 0x0000005d1c347220 */ /* 0x000fe20000410000 */
[----:B------:R-:W-:-:S03]  /*46f0*/  UIADD3 UR21, UP0, UR16, -0x800, URZ ;  /* 0xfffff80010157890 */ /* 0x000fc6000ff1e03f */
[----:B------:R-:W-:Y:S02]  /*4700*/  FFMA.FTZ R156, R91, -R52, R156 ;  /* 0x800000345b9c7223 */ /* 0x000fe4000001009c */
[----:B0-----:R-:W-:Y:S01]  /*4710*/  FFMA.FTZ R124, R110, R111, R124 ;  /* 0x0000006f6e7c7223 */ /* 0x001fe2000001007c */
[----:B------:R-:W-:Y:S01]  /*4720*/  PRMT R111, RZ, 0x5410, R42 ;  /* 0x00005410ff6f7816 */ /* 0x000fe2000000002a */
[----:B------:R-:W-:Y:S02]  /*4730*/  FMUL.FTZ R110, R31, R92 ;  /* 0x0000005c1f6e7220 */ /* 0x000fe40000410000 */
[----:B------:R-:W-:Y:S02]  /*4740*/  FFMA.FTZ R112, R112, R124, R125 ;  /* 0x0000007c70707223 */ /* 0x000fe4000001007d */
[----:B------:R-:W-:Y:S02]  /*4750*/  FFMA.FTZ R110, R97, -R110, R152 ;  /* 0x8000006e616e7223 */ /* 0x000fe40000010098 */
[----:B------:R-:W-:Y:S01]  /*4760*/  FFMA.FTZ R126, R113, R112, R126 ;  /* 0x00000070717e7223 */ /* 0x000fe2000001007e */
[----:B------:R-:W-:Y:S01]  /*4770*/  PRMT R113, RZ, 0x5410, R44 ;  /* 0x00005410ff717816 */ /* 0x000fe2000000002c */
        /* <DEDUP_REMOVED lines=10> */
[----:B------:R-:W-:Y:S02]  /*4820*/  FMUL.FTZ R52, R26, R111 ;  /* 0x0000006f1a347220 */ /* 0x000fe40000410000 */
[----:B------:R-:W-:Y:S01]  /*4830*/  FFMA.FTZ R131, R118, R130, R131 ;  /* 0x0000008276837223 */ /* 0x000fe20000010083 */
[----:B------:R-:W-:Y:S01]  /*4840*/  PRMT R118, RZ, 0x7610, R43 ;  /* 0x00007610ff767816 */ /* 0x000fe2000000002b */
[----:B------:R-:W-:Y:S02]  /*4850*/  FFMA.FTZ R152, R74, R149, R152 ;  /* 0x000000954a987223 */ /* 0x000fe40000010098 */
[----:B------:R-:W-:Y:S01]  /*4860*/  FFMA.FTZ R119, R119, R131, R132 ;  /* 0x0000008377777223 */ /* 0x000fe20000010084 */
[----:B------:R-:W-:Y:S01]  /*4870*/  MOV R132, UR7 ;  /* 0x0000000700847c02 */ /* 0x000fe20008000f00 */
[----:B------:R-:W-:-:S02]  /*4880*/  FFMA.FTZ R153, R96, -R52, R153 ;  /* 0x8000003460997223 */ /* 0x000fc40000010099 */
[----:B------:R-:W-:Y:S02]  /*4890*/  FFMA.FTZ R152, R73, R148, R152 ;  /* 0x0000009449987223 */ /* 0x000fe40000010098 */
[----:B------:R-:W-:Y:S01]  /*48a0*/  FFMA.FTZ R133, R120, R119, R133 ;  /* 0x0000007778857223 */ /* 0x000fe20000010085 */
[----:B------:R-:W-:Y:S01]  /*48b0*/  PRMT R120, RZ, 0x7610, R44 ;  /* 0x00007610ff787816 */ /* 0x000fe2000000002c */
[----:B------:R-:W-:Y:S01]  /*48c0*/  FMUL.FTZ R52, R27, R118 ;  /* 0x000000761b347220 */ /* 0x000fe20000410000 */
[----:B------:R0:W-:Y:S01]  /*48d0*/  @!P0 STS.64 [R132.X8+0x45e0], R48 ;  /* 0x0045e03084008388 */ /* 0x0001e20000008a00 */
[----:B------:R-:W-:Y:S02]  /*48e0*/  FFMA.FTZ R152, R72, R147, R152 ;  /* 0x0000009348987223 */ /* 0x000fe40000010098 */
[----:B------:R-:W-:Y:S02]  /*48f0*/  FFMA.FTZ R149, R102, -R52, R149 ;  /* 0x8000003466957223 */ /* 0x000fe40000010095 */
[----:B------:R-:W-:-:S02]  /*4900*/  FMUL.FTZ R52, R25, R120 ;  /* 0x0000007819347220 */ /* 0x000fc40000410000 */
[----:B------:R-:W-:Y:S02]  /*4910*/  FMUL.FTZ R125, R22, R113 ;  /* 0x00000071167d7220 */ /* 0x000fe40000410000 */
[----:B------:R-:W-:Y:S02]  /*4920*/  FFMA.FTZ R152, R71, R146, R152 ;  /* 0x0000009247987223 */ /* 0x000fe40000010098 */
[----:B------:R-:W-:Y:S01]  /*4930*/  FFMA.FTZ R147, R104, -R52, R147 ;  /* 0x8000003468937223 */ /* 0x000fe20000010093 */
[----:B------:R-:W-:Y:S01]  /*4940*/  P2R R52, PR, RZ, 0x1 ;  /* 0x00000001ff347803 */ /* 0x000fe20000000000 */
[----:B------:R-:W-:Y:S01]  /*4950*/  FFMA.FTZ R148, R100, -R125, R148 ;  /* 0x8000007d64947223 */ /* 0x000fe20000010094 */
[----:B------:R-:W-:Y:S01]  /*4960*/  PRMT R52, RZ, 0x7610, R46 ;  /* 0x00007610ff347816 */ /* 0x000fe2000000002e */
[----:B------:R-:W-:Y:S01]  /*4970*/  FMUL.FTZ R53, R24, R117 ;  /* 0x0000007518357220 */ /* 0x000fe20000410000 */
[----:B0-----:R-:W-:Y:S01]  /*4980*/  PRMT R132, RZ, 0x7610, R47 ;  /* 0x00007610ff847816 */ /* 0x001fe2000000002f */
[----:B------:R-:W-:-:S02]  /*4990*/  FFMA.FTZ R125, R69, R141, R152 ;  /* 0x0000008d457d7223 */ /* 0x000fc40000010098 */
[----:B------:R-:W-:Y:S01]  /*49a0*/  FFMA.FTZ R150, R98, -R53, R150 ;  /* 0x8000003562967223 */ /* 0x000fe20000010096 */
[----:B------:R-:W-:Y:S01]  /*49b0*/  PRMT R53, RZ, 0x5410, R45 ;  /* 0x00005410ff357816 */ /* 0x000fe2000000002d */
[----:B------:R-:W-:Y:S02]  /*49c0*/  FFMA.FTZ R134, R121, R133, R134 ;  /* 0x0000008579867223 */ /* 0x000fe40000010086 */
[----:B------:R-:W-:Y:S02]  /*49d0*/  FFMA.FTZ R125, R68, R142, R125 ;  /* 0x0000008e447d7223 */ /* 0x000fe4000001007d */
[----:B------:R-:W-:Y:S02]  /*49e0*/  FMUL.FTZ R121, R21, R52 ;  /* 0x0000003415797220 */ /* 0x000fe40000410000 */
[----:B------:R-:W-:Y:S02]  /*49f0*/  FFMA.FTZ R125, R67, R158, R125 ;  /* 0x0000009e437d7223 */ /* 0x000fe4000001007d */
[----:B------:R-:W-:Y:S01]  /*4a00*/  FFMA.FTZ R158, R109, -R121, R158 ;  /* 0x800000796d9e7223 */ /* 0x000fe2000001009e */
[----:B------:R-:W-:Y:S01]  /*4a10*/  PRMT R121, RZ, 0x5410, R47 ;  /* 0x00005410ff797816 */ /* 0x000fe2000000002f */
[----:B------:R-:W-:-:S02]  /*4a20*/  FMUL.FTZ R127, R20, R53 ;  /* 0x00000035147f7220 */ /* 0x000fc40000410000 */
[----:B------:R-:W-:Y:S02]  /*4a30*/  FFMA.FTZ R135, R122, R134, R135 ;  /* 0x000000867a877223 */ /* 0x000fe40000010087 */
[----:B------:R-:W-:Y:S02]  /*4a40*/  FMUL.FTZ R128, R29, R116 ;  /* 0x000000741d807220 */ /* 0x000fe40000410000 */
[----:B------:R-:W-:Y:S02]  /*4a50*/  FFMA.FTZ R146, R103, -R127, R146 ;  /* 0x8000007f67927223 */ /* 0x000fe40000010092 */
[----:B------:R-:W-:Y:S01]  /*4a60*/  FFMA.FTZ R122, R108, R135, R137 ;  /* 0x000000876c7a7223 */ /* 0x000fe20000010089 */
[----:B------:R-:W-:Y:S01]  /*4a70*/  SHF.L.U32 R137, R86, 0x4, RZ ;  /* 0x0000000456897819 */ /* 0x000fe200000006ff */
[----:B------:R-:W-:Y:S02]  /*4a80*/  FMUL.FTZ R127, R16, R121 ;  /* 0x00000079107f7220 */ /* 0x000fe40000410000 */
[----:B------:R-:W-:Y:S01]  /*4a90*/  FFMA.FTZ R151, R99, -R128, R151 ;  /* 0x8000008063977223 */ /* 0x000fe20000010097 */
[----:B------:R-:W-:Y:S01]  /*4aa0*/  IADD3 R152, R137, 0x3, RZ ;  /* 0x0000000389987810 */ /* 0x000fe20007ffe0ff */
[----:B------:R-:W-:-:S02]  /*4ab0*/  FMUL.FTZ R128, R19, R132 ;  /* 0x0000008413807220 */ /* 0x000fc40000410000 */
[----:B------:R-:W-:Y:S01]  /*4ac0*/  FFMA.FTZ R101, R101, R122, R136 ;  /* 0x0000007a65657223 */ /* 0x000fe20000010088 */
[----:B------:R-:W-:Y:S01]  /*4ad0*/  LEA.HI.SX32 R136, R137, R137, 0x1b ;  /* 0x0000008989887211 */ /* 0x000fe200078fdaff */
[----:B------:R-:W-:Y:S01]  /*4ae0*/  FFMA.FTZ R108, R107, -R127, R144 ;  /* 0x8000007f6b6c7223 */ /* 0x000fe20000010090 */
[----:B------:R-:W-:Y:S01]  /*4af0*/  LEA.HI.SX32 R152, R152, R137, 0x1b ;  /* 0x0000008998987211 */ /* 0x000fe200078fdaff */
[----:B------:R-:W-:Y:S02]  /*4b00*/  FFMA.FTZ R144, R66, R144, R125 ;  /* 0x0000009042907223 */ /* 0x000fe4000001007d */
[----:B------:R-:W-:Y:S02]  /*4b10*/  FFMA.FTZ R125, R123, -R128, R145 ;  /* 0x800000807b7d7223 */ /* 0x000fe40000010091 */
[----:B------:R-:W-:Y:S02]  /*4b20*/  FMUL.FTZ R48, R124, UR42 ;  /* 0x0000002a7c307c20 */ /* 0x000fe40008410000 */
[----:B------:R-:W-:-:S02]  /*4b30*/  FMUL.FTZ R128, R19, R124 ;  /* 0x0000007c13807220 */ /* 0x000fc40000410000 */
[----:B------:R-:W-:Y:S02]  /*4b40*/  FFMA.FTZ R94, R94, R101, R139 ;  /* 0x000000655e5e7223 */ /* 0x000fe4000001008b */
[----:B------:R-:W-:Y:S02]  /*4b50*/  FMUL.FTZ R123, R123, R124 ;  /* 0x0000007c7b7b7220 */ /* 0x000fe40000410000 */
[C---:B------:R-:W-:Y:S02]  /*4b60*/  FMUL.FTZ R48, R125.reuse, R48 ;  /* 0x000000307d307220 */ /* 0x040fe40000410000 */
[----:B------:R-:W-:Y:S02]  /*4b70*/  FMUL.FTZ R49, R112, UR42 ;  /* 0x0000002a70317c20 */ /* 0x000fe40008410000 */
[----:B------:R-:W-:Y:S02]  /*4b80*/  FMUL.FTZ R124, R125, R128 ;  /* 0x000000807d7c7220 */ /* 0x000fe40000410000 */
[----:B------:R-:W-:Y:S01]  /*4b90*/  FFMA.FTZ R89, R89, R94, R138 ;  /* 0x0000005e59597223 */ /* 0x000fe2000001008a */
[----:B------:R-:W-:Y:S01]  /*4ba0*/  IADD3 R138, R137, 0x2, RZ ;  /* 0x00000002898a7810 */ /* 0x000fe20007ffe0ff */
[----:B------:R-:W-:-:S02]  /*4bb0*/  FMUL.FTZ R125, R132, R128 ;  /* 0x00000080847d7220 */ /* 0x000fc40000410000 */
[----:B------:R-:W-:Y:S01]  /*4bc0*/  FFMA.FTZ R0, R19, R123, R0 ;  /* 0x0000007b13007223 */ /* 0x000fe20000010000 */
[----:B------:R-:W-:Y:S01]  /*4bd0*/  LEA.HI.SX32 R138, R138, R137, 0x1b ;  /* 0x000000898a8a7211 */ /* 0x000fe200078fdaff */
[----:B------:R-:W-:Y:S02]  /*4be0*/  FMUL.FTZ R128, R107, R112 ;  /* 0x000000706b807220 */ /* 0x000fe40000410000 */
[----:B------:R-:W-:Y:S01]  /*4bf0*/  FFMA.FTZ R123, R132, R123, R48 ;  /* 0x0000007b847b7223 */ /* 0x000fe20000010030 */
[----:B------:R-:W-:Y:S01]  /*4c00*/  IADD3 R132, R137, 0x1, RZ ;  /* 0x0000000189847810 */ /* 0x000fe20007ffe0ff */
[----:B------:R-:W-:Y:S02]  /*4c10*/  FMUL.FTZ R49, R108, R49 ;  /* 0x000000316c317220 */ /* 0x000fe40000410000 */
[----:B------:R-:W-:Y:S01]  /*4c20*/  FMUL.FTZ R48, R30, R89 ;  /* 0x000000591e307220 */ /* 0x000fe20000410000 */
[----:B------:R-:W-:Y:S01]  /*4c30*/  LEA.HI.SX32 R139, R132, R137, 0x1b ;  /* 0x00000089848b7211 */ /* 0x000fe200078fdaff */
[----:B------:R-:W-:-:S02]  /*4c40*/  FFMA.FTZ R3, R16, R128, R3 ;  /* 0x0000008010037223 */ /* 0x000fc40000010003 */
[----:B------:R-:W-:Y:S02]  /*4c50*/  FFMA.FTZ R128, R121, R128, R49 ;  /* 0x0000008079807223 */ /* 0x000fe40000010031 */
[----:B------:R-:W-:Y:S02]  /*4c60*/  FMUL.FTZ R127, R33, R94 ;  /* 0x0000005e217f7220 */ /* 0x000fe40000410000 */
[-C--:B------:R-:W-:Y:S02]  /*4c70*/  FFMA.FTZ R49, R140, R48.reuse, RZ ;  /* 0x000000308c317223 */ /* 0x080fe400000100ff */
[----:B------:R-:W-:Y:S02]  /*4c80*/  FMUL.FTZ R107, R55, R48 ;  /* 0x00000030376b7220 */ /* 0x000fe40000410000 */
[----:B------:R-:W-:Y:S02]  /*4c90*/  FMUL.FTZ R48, R28, R101 ;  /* 0x000000651c307220 */ /* 0x000fe40000410000 */
[-C--:B------:R-:W-:Y:S01]  /*4ca0*/  FFMA.FTZ R49, R154, R127.reuse, R49 ;  /* 0x0000007f9a317223 */ /* 0x080fe20000010031 */
[----:B------:R0:W-:Y:S01]  /*4cb0*/  STS [R136.X4+0x1090], R107 ;  /* 0x0010906b88007388 */ /* 0x0001e20000004800 */
[----:B------:R-:W-:-:S02]  /*4cc0*/  FMUL.FTZ R132, R54, R127 ;  /* 0x0000007f36847220 */ /* 0x000fc40000410000 */
[-C--:B------:R-:W-:Y:S02]  /*4cd0*/  FFMA.FTZ R49, R156, R48.reuse, R49 ;  /* 0x000000309c317223 */ /* 0x080fe40000010031 */
[----:B------:R-:W-:Y:S01]  /*4ce0*/  FMUL.FTZ R137, R126, UR42 ;  /* 0x0000002a7e897c20 */ /* 0x000fe20008410000 */
[----:B------:R1:W-:Y:S01]  /*4cf0*/  STS [R139.X4+0x1094], R132 ;  /* 0x001094848b007388 */ /* 0x0003e20000004800 */
[----:B------:R-:W-:Y:S02]  /*4d00*/  FMUL.FTZ R127, R93, R48 ;  /* 0x000000305d7f7220 */ /* 0x000fe40000410000 */
[----:B------:R-:W-:Y:S02]  /*4d10*/  FMUL.FTZ R109, R109, R126 ;  /* 0x0000007e6d6d7220 */ /* 0x000fe40000410000 */
[----:B0-----:R-:W-:Y:S01]  /*4d20*/  FMUL.FTZ R107, R31, R122 ;  /* 0x0000007a1f6b7220 */ /* 0x001fe20000410000 */
[----:B------:R0:W-:Y:S01]  /*4d30*/  STS [R138.X4+0x1098], R127 ;  /* 0x0010987f8a007388 */ /* 0x0001e20000004800 */
[----:B------:R-:W-:-:S02]  /*4d40*/  FMUL.FTZ R137, R158, R137 ;  /* 0x000000899e897220 */ /* 0x000fc40000410000 */
[-C--:B------:R-:W-:Y:S02]  /*4d50*/  FFMA.FTZ R48, R110, R107.reuse, R49 ;  /* 0x0000006b6e307223 */ /* 0x080fe40000010031 */
[----:B------:R-:W-:Y:S02]  /*4d60*/  FMUL.FTZ R49, R92, R107 ;  /* 0x0000006b5c317220 */ /* 0x000fe40000410000 */
[----:B-1----:R-:W-:Y:S02]  /*4d70*/  FMUL.FTZ R132, R26, R135 ;  /* 0x000000871a847220 */ /* 0x002fe40000410000 */
[----:B------:R-:W-:Y:S01]  /*4d80*/  FFMA.FTZ R107, R52, R109, R137 ;  /* 0x0000006d346b7223 */ /* 0x000fe20000010089 */
[----:B------:R1:W-:Y:S01]  /*4d90*/  STS [R152.X4+0x109c], R49 ;  /* 0x00109c3198007388 */ /* 0x0003e20000004800 */
[----:B------:R-:W-:Y:S02]  /*4da0*/  FMUL.FTZ R137, R29, R134 ;  /* 0x000000861d897220 */ /* 0x000fe40000410000 */
[----:B------:R-:W-:Y:S01]  /*4db0*/  FFMA.FTZ R48, R153, R132, R48 ;  /* 0x0000008499307223 */ /* 0x000fe20000010030 */
[----:B------:R-:W-:Y:S01]  /*4dc0*/  STS [R136.X4+0x10cc], R125 ;  /* 0x0010cc7d88007388 */ /* 0x000fe20000004800 */
[----:B0-----:R-:W-:-:S02]  /*4dd0*/  FMUL.FTZ R138, R24, R133 ;  /* 0x00000085188a7220 */ /* 0x001fc40000410000 */
[----:B------:R-:W-:Y:S02]  /*4de0*/  FFMA.FTZ R127, R151, R137, R48 ;  /* 0x00000089977f7223 */ /* 0x000fe40000010030 */
[----:B------:R-:W-:Y:S01]  /*4df0*/  FFMA.FTZ R2, R21, R109, R2 ;  /* 0x0000006d15027223 */ /* 0x000fe20000010002 */
[----:B-1----:R-:W-:Y:S01]  /*4e00*/  PRMT R49, RZ, 0x7610, R45 ;  /* 0x00007610ff317816 */ /* 0x002fe2000000002d */
[----:B------:R-:W-:Y:S02]  /*4e10*/  FMUL.FTZ R137, R116, R137 ;  /* 0x0000008974897220 */ /* 0x000fe40000410000 */
[----:B------:R-:W-:Y:S02]  /*4e20*/  FMUL.FTZ R109, R111, R132 ;  /* 0x000000846f6d7220 */ /* 0x000fe40000410000 */
[----:B------:R-:W-:Y:S01]  /*4e30*/  FMUL.FTZ R48, R23, R49 ;  /* 0x0000003117307220 */ /* 0x000fe20000410000 */
[----:B------:R0:W-:Y:S01]  /*4e40*/  STS [R136.X4+0x10a4], R137 ;  /* 0x0010a48988007388 */ /* 0x0001e20000004800 */
[----:B------:R-:W-:-:S02]  /*4e50*/  FMUL.FTZ R139, R117, R138 ;  /* 0x0000008a758b7220 */ /* 0x000fc40000410000 */
[----:B------:R-:W-:Y:S01]  /*4e60*/  FMUL.FTZ R143, R27, R119 ;  /* 0x000000771b8f7220 */ /* 0x000fe20000410000 */
[----:B------:R1:W-:Y:S01]  /*4e70*/  STS [R136.X4+0x10a0], R109 ;  /* 0x0010a06d88007388 */ /* 0x0003e20000004800 */
[----:B------:R-:W-:Y:S02]  /*4e80*/  FFMA.FTZ R138, R150, R138, R127 ;  /* 0x0000008a968a7223 */ /* 0x000fe4000001007f */
[----:B------:R-:W-:Y:S01]  /*4e90*/  FFMA.FTZ R141, R106, -R48, R141 ;  /* 0x800000306a8d7223 */ /* 0x000fe2000001008d */
[----:B------:R2:W-:Y:S01]  /*4ea0*/  STS [R136.X4+0x10a8], R139 ;  /* 0x0010a88b88007388 */ /* 0x0005e20000004800 */
[----:B------:R-:W-:Y:S02]  /*4eb0*/  FMUL.FTZ R48, R22, R131 ;  /* 0x0000008316307220 */ /* 0x000fe40000410000 */
[-C--:B0-----:R-:W-:Y:S02]  /*4ec0*/  FMUL.FTZ R137, R118, R143.reuse ;  /* 0x0000008f76897220 */ /* 0x081fe40000410000 */
[----:B------:R-:W-:Y:S01]  /*4ed0*/  FFMA.FTZ R143, R149, R143, R138 ;  /* 0x0000008f958f7223 */ /* 0x000fe2000001008a */
[----:B-1----:R-:W-:Y:S01]  /*4ee0*/  PRMT R109, RZ, 0x5410, R46 ;  /* 0x00005410ff6d7816 */ /* 0x002fe2000000002e */
[----:B------:R-:W-:Y:S01]  /*4ef0*/  FMUL.FTZ R132, R103, R129 ;  /* 0x0000008167847220 */ /* 0x000fe20000410000 */
[----:B------:R0:W-:Y:S01]  /*4f00*/  STS [R136.X4+0x10ac], R137 ;  /* 0x0010ac8988007388 */ /* 0x0001e20000004800 */
[----:B------:R-:W-:-:S02]  /*4f10*/  FMUL.FTZ R106, R106, R115 ;  /* 0x000000736a6a7220 */ /* 0x000fc40000410000 */
[-C--:B--2---:R-:W-:Y:S02]  /*4f20*/  FMUL.FTZ R139, R113, R48.reuse ;  /* 0x00000030718b7220 */ /* 0x084fe40000410000 */
[----:B------:R-:W-:Y:S02]  /*4f30*/  FFMA.FTZ R48, R148, R48, R143 ;  /* 0x0000003094307223 */ /* 0x000fe4000001008f */
[----:B------:R-:W-:Y:S01]  /*4f40*/  FMUL.FTZ R127, R18, R109 ;  /* 0x0000006d127f7220 */ /* 0x000fe20000410000 */
[----:B------:R1:W-:Y:S01]  /*4f50*/  STS [R136.X4+0x10b0], R139 ;  /* 0x0010b08b88007388 */ /* 0x0003e20000004800 */
[----:B------:R-:W-:Y:S02]  /*4f60*/  FMUL.FTZ R143, R129, UR42 ;  /* 0x0000002a818f7c20 */ /* 0x000fe40008410000 */
[----:B0-----:R-:W-:Y:S02]  /*4f70*/  FMUL.FTZ R137, R25, R130 ;  /* 0x0000008219897220 */ /* 0x001fe40000410000 */
[----:B------:R-:W-:-:S02]  /*4f80*/  FFMA.FTZ R127, R105, -R127, R142 ;  /* 0x8000007f697f7223 */ /* 0x000fc4000001008e */
[----:B------:R-:W-:Y:S02]  /*4f90*/  FMUL.FTZ R138, R146, R143 ;  /* 0x0000008f928a7220 */ /* 0x000fe40000410000 */
[----:B------:R-:W-:Y:S01]  /*4fa0*/  FMUL.FTZ R142, R20, R129 ;  /* 0x00000081148e7220 */ /* 0x000fe20000410000 */
[----:B-1----:R-:W-:Y:S01]  /*4fb0*/  IADD3 R139, R51, UR20, RZ ;  /* 0x00000014338b7c10 */ /* 0x002fe2000fffe0ff */
[-C--:B------:R-:W-:Y:S01]  /*4fc0*/  FFMA.FTZ R103, R147, R137.reuse, R48 ;  /* 0x0000008993677223 */ /* 0x080fe20000010030 */
[----:B------:R-:W-:Y:S01]  /*4fd0*/  LEA R129, P1, R50, c[0x0][0x318], 0x2 ;  /* 0x0000c60032817a11 */ /* 0x000fe200078210ff */
[----:B------:R-:W-:Y:S01]  /*4fe0*/  FMUL.FTZ R137, R120, R137 ;  /* 0x0000008978897220 */ /* 0x000fe20000410000 */
[C---:B------:R-:W-:Y:S01]  /*4ff0*/  IADD3 R48, P0, R50.reuse, UR21, RZ ;  /* 0x0000001532307c10 */ /* 0x040fe2000ff1e0ff */
[C---:B------:R-:W-:Y:S01]  /*5000*/  FFMA.FTZ R138, R53.reuse, R132, R138 ;  /* 0x00000084358a7223 */ /* 0x040fe2000001008a */
[----:B------:R-:W-:Y:S01]  /*5010*/  LEA.HI.X R51, R50, c[0x0][0x31c], R139, 0x2, P1 ;  /* 0x0000c70032337a11 */ /* 0x000fe200008f148b */
[-C--:B------:R-:W-:Y:S01]  /*5020*/  FMUL.FTZ R53, R53, R142.reuse ;  /* 0x0000008e35357220 */ /* 0x080fe20000410000 */
[----:B------:R0:W-:Y:S01]  /*5030*/  STS [R136.X4+0x10b4], R137 ;  /* 0x0010b48988007388 */ /* 0x0001e20000004800 */
[----:B------:R-:W-:Y:S01]  /*5040*/  FFMA.FTZ R146, R146, R142, R103 ;  /* 0x0000008e92927223 */ /* 0x000fe20000010067 */
[----:B------:R-:W-:Y:S01]  /*5050*/  MOV R50, UR17 ;  /* 0x0000001100327c02 */ /* 0x000fe20008000f00 */
[----:B------:R-:W-:Y:S01]  /*5060*/  FMUL.FTZ R142, R115, UR42 ;  /* 0x0000002a738e7c20 */ /* 0x000fe20008410000 */
[----:B------:R-:W-:Y:S01]  /*5070*/  PLOP3.LUT P1, PT, PT, PT, UP0, 0x80, 0x0 ;  /* 0x000000000000781c */ /* 0x000fe20003f2f008 */
[----:B------:R-:W-:Y:S01]  /*5080*/  FMUL.FTZ R152, R23, R115 ;  /* 0x0000007317987220 */ /* 0x000fe20000410000 */
[----:B------:R1:W-:Y:S01]  /*5090*/  STS [R136.X4+0x10b8], R53 ;  /* 0x0010b83588007388 */ /* 0x0003e20000004800 */
[----:B------:R-:W-:Y:S01]  /*50a0*/  FMUL.FTZ R103, R141, R142 ;  /* 0x0000008e8d677220 */ /* 0x000fe20000410000 */
[----:B------:R-:W-:Y:S01]  /*50b0*/  MOV R142, UR16 ;  /* 0x00000010008e7c02 */ /* 0x000fe20008000f00 */
[----:B------:R-:W-:Y:S01]  /*50c0*/  FMUL.FTZ R160, R114, UR42 ;  /* 0x0000002a72a07c20 */ /* 0x000fe20008410000 */
[----:B0-----:R-:W-:Y:S01]  /*50d0*/  MOV R137, UR21 ;  /* 0x0000001500897c02 */ /* 0x001fe20008000f00 */
[----:B------:R-:W-:-:S02]  /*50e0*/  FFMA.FTZ R103, R49, R106, R103 ;  /* 0x0000006a31677223 */ /* 0x000fc40000010067 */
[----:B------:R-:W-:Y:S01]  /*50f0*/  FMUL.FTZ R115, R49, R152 ;  /* 0x0000009831737220 */ /* 0x000fe20000410000 */
[----:B------:R-:W-:Y:S01]  /*5100*/  IADD3 R137, -R137, c[0x0][0x168], -R86 ;  /* 0x00005a0089897a10 */ /* 0x000fe20007ffe956 */
[----:B------:R-:W-:Y:S01]  /*5110*/  FMUL.FTZ R160, R127, R160 ;  /* 0x000000a07fa07220 */ /* 0x000fe20000410000 */
[----:B------:R-:W-:Y:S01]  /*5120*/  IADD3.X R49, R139, -0x1, R50, P0, P1 ;  /* 0xffffffff8b317810 */ /* 0x000fe200007e2432 */
[----:B-1----:R-:W-:Y:S01]  /*5130*/  FMUL.FTZ R53, R21, R126 ;  /* 0x0000007e15357220 */ /* 0x002fe20000410000 */
[----:B------:R-:W-:Y:S01]  /*5140*/  LEA R50, P1, R142, R129, 0x2 ;  /* 0x000000818e327211 */ /* 0x000fe200078210ff */
[-C--:B------:R-:W-:Y:S01]  /*5150*/  FMUL.FTZ R142, R105, R114.reuse ;  /* 0x00000072698e7220 */ /* 0x080fe20000410000 */
[----:B------:R-:W-:Y:S01]  /*5160*/  ISETP.GE.AND P0, PT, R137, 0x1, PT ;  /* 0x000000018900780c */ /* 0x000fe20003f06270 */
[----:B------:R-:W-:Y:S01]  /*5170*/  FMUL.FTZ R114, R18, R114 ;  /* 0x0000007212727220 */ /* 0x000fe20000410000 */
[----:B------:R-:W-:Y:S01]  /*5180*/  STS [R136.X4+0x10bc], R115 ;  /* 0x0010bc7388007388 */ /* 0x000fe20000004800 */
[----:B------:R-:W-:-:S02]  /*5190*/  FMUL.FTZ R105, R16, R112 ;  /* 0x0000007010697220 */ /* 0x000fc40000410000 */
[C---:B------:R-:W-:Y:S02]  /*51a0*/  FFMA.FTZ R112, R109.reuse, R142, R160 ;  /* 0x0000008e6d707223 */ /* 0x040fe400000100a0 */
[----:B------:R-:W-:Y:S02]  /*51b0*/  FMUL.FTZ R109, R109, R114 ;  /* 0x000000726d6d7220 */ /* 0x000fe40000410000 */
[----:B------:R-:W-:Y:S02]  /*51c0*/  FMUL.FTZ R129, R52, R53 ;  /* 0x0000003534817220 */ /* 0x000fe40000410000 */
[----:B------:R-:W-:Y:S01]  /*51d0*/  FFMA.FTZ R146, R141, R152, R146 ;  /* 0x000000988d927223 */ /* 0x000fe20000010092 */
[----:B------:R-:W-:Y:S01]  /*51e0*/  STS [R136.X4+0x10c0], R109 ;  /* 0x0010c06d88007388 */ /* 0x000fe20000004800 */
[----:B------:R-:W-:Y:S02]  /*51f0*/  FMUL.FTZ R121, R121, R105 ;  /* 0x0000006979797220 */ /* 0x000fe40000410000 */
[----:B------:R-:W-:Y:S01]  /*5200*/  FFMA.FTZ R127, R127, R114, R146 ;  /* 0x000000727f7f7223 */ /* 0x000fe20000010092 */
[----:B------:R0:W-:Y:S01]  /*5210*/  STS [R136.X4+0x10c4], R129 ;  /* 0x0010c48188007388 */ /* 0x0001e20000004800 */
[----:B------:R-:W-:-:S02]  /*5220*/  FMUL.FTZ R141, R104, R130 ;  /* 0x00000082688d7220 */ /* 0x000fc40000410000 */
[----:B------:R-:W-:Y:S01]  /*5230*/  FFMA.FTZ R158, R158, R53, R127 ;  /* 0x000000359e9e7223 */ /* 0x000fe2000001007f */
[----:B------:R1:W-:Y:S01]  /*5240*/  STS [R136.X4+0x10c8], R121 ;  /* 0x0010c87988007388 */ /* 0x0003e20000004800 */
[----:B------:R-:W-:Y:S02]  /*5250*/  FMUL.FTZ R130, R130, UR42 ;  /* 0x0000002a82827c20 */ /* 0x000fe40008410000 */
[----:B------:R-:W-:Y:S02]  /*5260*/  FMUL.FTZ R139, R131, UR42 ;  /* 0x0000002a838b7c20 */ /* 0x000fe40008410000 */
[----:B------:R-:W-:Y:S02]  /*5270*/  FMUL.FTZ R126, R119, UR42 ;  /* 0x0000002a777e7c20 */ /* 0x000fe40008410000 */
[----:B0-----:R-:W-:Y:S02]  /*5280*/  FMUL.FTZ R129, R133, UR42 ;  /* 0x0000002a85817c20 */ /* 0x001fe40008410000 */
[----:B------:R-:W-:-:S02]  /*5290*/  FMUL.FTZ R114, R134, UR42 ;  /* 0x0000002a86727c20 */ /* 0x000fc40008410000 */
[----:B------:R-:W-:Y:S02]  /*52a0*/  FMUL.FTZ R104, R135, UR42 ;  /* 0x0000002a87687c20 */ /* 0x000fe40008410000 */
[----:B------:R-:W-:Y:S02]  /*52b0*/  FMUL.FTZ R127, R122, UR42 ;  /* 0x0000002a7a7f7c20 */ /* 0x000fe40008410000 */
[----:B-1----:R-:W-:Y:S02]  /*52c0*/  FMUL.FTZ R121, R101, UR42 ;  /* 0x0000002a65797c20 */ /* 0x002fe40008410000 */
        /* <DEDUP_REMOVED lines=16> */
.L_x_1837:
[----:B------:R-:W-:Y:S05]  /*53d0*/  BSYNC B0 ;  /* 0x0000000000007941 */ /* 0x000fea0003800000 */
.L_x_1836:
[----:B------:R-:W-:Y:S01]  /*53e0*/  USHF.L.U32 UR26, UR8, 0x2, URZ ;  /* 0x00000002081a7899 */ /* 0x000fe2000800063f */
[----:B------:R-:W-:Y:S01]  /*53f0*/  MOV R48, UR16 ;  /* 0x0000001000307c02 */ /* 0x000fe20008000f00 */
[----:B------:R-:W-:Y:S01]  /*5400*/  USHF.L.U64.HI UR27, UR8, 0x2, UR9 ;  /* 0x00000002081b7899 */ /* 0x000fe20008010209 */
[----:B------:R-:W-:Y:S01]  /*5410*/  MOV R49, UR17 ;  /* 0x0000001100317c02 */ /* 0x000fe20008000f00 */
[----:B------:R-:W-:Y:S01]  /*5420*/  ULDC.64 UR20, c[0x0][0x2b0] ;  /* 0x0000ac0000147ab9 */ /* 0x000fe20000000a00 */
[----:B------:R-:W-:Y:S01]  /*5430*/  ISETP.GE.AND P0, PT, R137, 0x81, PT ;  /* 0x000000818900780c */ /* 0x000fe20003f06270 */
[----:B------:R-:W-:Y:S01]  /*5440*/  UIMAD UR20, UR27, UR20, URZ ;  /* 0x000000141b1472a4 */ /* 0x000fe2000f8e023f */
[----:B------:R-:W-:Y:S01]  /*5450*/  LEA.HI.X R51, R48, R51, R49, 0x2, P1 ;  /* 0x0000003330337211 */ /* 0x000fe200008f1431 */
[----:B------:R-:W-:Y:S01]  /*5460*/  FFMA.FTZ R105, R108, R105, R158 ;  /* 0x000000696c697223 */ /* 0x000fe2000001009e */
[----:B------:R-:W-:Y:S01]  /*5470*/  MOV R49, UR26 ;  /* 0x0000001a00317c02 */ /* 0x000fe20008000f00 */
[----:B------:R-:W-:Y:S01]  /*5480*/  UIMAD UR20, UR26, UR21, UR20 ;  /* 0x000000151a1472a4 */ /* 0x000fe2000f8e0214 */
[----:B0-----:R-:W-:Y:S01]  /*5490*/  FMUL.FTZ R53, R64, R145 ;  /* 0x0000009140357220 */ /* 0x001fe20000410000 */
[----:B------:R-:W-:Y:S01]  /*54a0*/  BSSY B0, `(.L_x_1838) ;  /* 0x000000d000007945 */ /* 0x000fe20003800000 */
[----:B------:R-:W-:Y:S01]  /*54b0*/  FADD.FTZ R32, R123, R32 ;  /* 0x000000207b207221 */ /* 0x000fe20000010000 */
[C---:B------:R-:W-:Y:S01]  /*54c0*/  IADD3 R123, R86.reuse, 0x180, RZ ;  /* 0x00000180567b7810 */ /* 0x040fe20007ffe0ff */
[----:B------:R-:W-:Y:S01]  /*54d0*/  IMAD.WIDE.U32 R48, R49, c[0x0][0x2b0], R50 ;  /* 0x0000ac0031307a25 */ /* 0x000fe200078e0032 */
[----:B------:R-:W-:-:S03]  /*54e0*/  IADD3 R51, R86, 0x80, RZ ;  /* 0x0000008056337810 */ /* 0x000fc60007ffe0ff */
[----:B------:R-:W-:Y:S01]  /*54f0*/  FADD.FTZ R52, R105, R124 ;  /* 0x0000007c69347221 */ /* 0x000fe20000010000 */
[----:B------:R-:W-:Y:S01]  /*5500*/  LEA.HI.SX32 R51, R51, R86, 0x1b ;  /* 0x0000005633337211 */ /* 0x000fe200078fdaff */
[----:B------:R-:W-:Y:S01]  /*5510*/  FADD.FTZ R53, R144, R53 ;  /* 0x0000003590357221 */ /* 0x000fe20000010000 */
[----:B------:R-:W-:Y:S02]  /*5520*/  IADD3 R49, R49, UR20, RZ ;  /* 0x0000001431317c10 */ /* 0x000fe4000fffe0ff */
[----:B------:R-:W-:Y:S02]  /*5530*/  IADD3 R105, R86, 0x100, RZ ;  /* 0x0000010056697810 */ /* 0x000fe40007ffe0ff */
[----:B------:R-:W0:Y:S01]  /*5540*/  LDS R51, [R51.X4+0x1290] ;  /* 0x0012900033337984 */ /* 0x000e220000004800 */
[----:B------:R-:W-:Y:S05]  /*5550*/  @!P0 BRA `(.L_x_1839) ;  /* 0x0000001000008947 */ /* 0x000fea0003800000 */
[----:B0-----:R0:W-:Y:S02]  /*5560*/  RED.E.ADD.F32.FTZ.RN.STRONG.GPU [R48.64+-0x1e00], R51 ;  /* 0xffe200333000798e */ /* 0x0011e4000c10e7a0 */
.L_x_1839:
[----:B------:R-:W-:Y:S05]  /*5570*/  BSYNC B0 ;  /* 0x0000000000007941 */ /* 0x000fea0003800000 */
.L_x_1838:
        /* <DEDUP_REMOVED lines=14> */
.L_x_1841:
[----:B------:R-:W-:Y:S05]  /*5660*/  BSYNC B0 ;  /* 0x0000000000007941 */ /* 0x000fea0003800000 */
.L_x_1840:
[----:B------:R-:W2:Y:S01]  /*5670*/  LDS R123, [R123.X4+0x1690] ;  /* 0x001690007b7b7984 */ /* 0x000ea20000004800 */
[----:B------:R-:W-:Y:S01]  /*5680*/  BSSY B0, `(.L_x_1842) ;  /* 0x0000005000007945 */ /* 0x000fe20003800000 */
[----:B0-----:R-:W-:Y:S02]  /*5690*/  IADD3 R51, R86, 0x280, RZ ;  /* 0x0000028056337810 */ /* 0x001fe40007ffe0ff */
[----:B------:R-:W-:Y:S01]  /*56a0*/  LEA.HI.SX32 R50, R125, R86, 0x1b ;  /* 0x000000567d327211 */ /* 0x000fe200078fdaff */
[----:B------:R-:W-:Y:S05]  /*56b0*/  @!P0 BRA `(.L_x_1843) ;  /* 0x0000001000008947 */ /* 0x000fea0003800000 */
[----:B--2---:R0:W-:Y:S02]  /*56c0*/  RED.E.ADD.F32.FTZ.RN.STRONG.GPU [R48.64+-0x1a00], R123 ;  /* 0xffe6007b3000798e */ /* 0x0041e4000c10e7a0 */
.L_x_1843:
[----:B------:R-:W-:Y:S05]  /*56d0*/  BSYNC B0 ;  /* 0x0000000000007941 */ /* 0x000fea0003800000 */
.L_x_1842:
[----:B-1----:R-:W-:Y:S01]  /*56e0*/  LEA.HI.SX32 R105, R51, R86, 0x1b ;  /* 0x0000005633697211 */ /* 0x002fe200078fdaff */
[----:B------:R-:W-:Y:S01]  /*56f0*/  BSSY B0, `(.L_x_1844) ;  /* 0x0000005000007945 */ /* 0x000fe20003800000 */
[----:B------:R1:W3:Y:S01]  /*5700*/  LDS R51, [R50.X4+0x1890] ;  /* 0x0018900032337984 */ /* 0x0002e20000004800 */
[----:B0-2---:R-:W-:Y:S01]  /*5710*/  IADD3 R123, R86, 0x300, RZ ;  /* 0x00000300567b7810 */ /* 0x005fe20007ffe0ff */
[----:B------:R-:W-:Y:S05]  /*5720*/  @!P1 BRA `(.L_x_1845) ;  /* 0x0000001000009947 */ /* 0x000fea0003800000 */
[----:B---3--:R0:W-:Y:S02]  /*5730*/  RED.E.ADD.F32.FTZ.RN.STRONG.GPU [R48.64+-0x1800], R51 ;  /* 0xffe800333000798e */ /* 0x0081e4000c10e7a0 */
.L_x_1845:
[----:B------:R-:W-:Y:S05]  /*5740*/  BSYNC B0 ;  /* 0x0000000000007941 */ /* 0x000fea0003800000 */
.L_x_1844:
[----:B------:R-:W2:Y:S01]  /*5750*/  LDS R105, [R105.X4+0x1a90] ;  /* 0x001a900069697984 */ /* 0x000ea20000004800 */
[----:B------:R-:W-:Y:S01]  /*5760*/  BSSY B0, `(.L_x_1846) ;  /* 0x0000005000007945 */ /* 0x000fe20003800000 */
[----:B0--3--:R-:W-:-:S02]  /*5770*/  IADD3 R51, R86, 0x380, RZ ;  /* 0x0000038056337810 */ /* 0x009fc40007ffe0ff */
[----:B------:R-:W-:Y:S01]  /*5780*/  LEA.HI.SX32 R123, R123, R86, 0x1b ;  /* 0x000000567b7b7211 */ /* 0x000fe200078fdaff */
[----:B------:R-:W-:Y:S05]  /*5790*/  @!P2 BRA `(.L_x_1847) ;  /* 0x000000100000a947 */ /* 0x000fea0003800000 */
[----:B--2---:R0:W-:Y:S02]  /*57a0*/  RED.E.ADD.F32.FTZ.RN.STRONG.GPU [R48.64+-0x1600], R105 ;  /* 0xffea00693000798e */ /* 0x0041e4000c10e7a0 */
.L_x_1847:
[----:B------:R-:W-:Y:S05]  /*57b0*/  BSYNC B0 ;  /* 0x0000000000007941 */ /* 0x000fea0003800000 */
.L_x_1846:
[----:B------:R-:W3:Y:S01]  /*57c0*/  LDS R123, [R123.X4+0x1c90] ;  /* 0x001c90007b7b7984 */ /* 0x000ee20000004800 */
[----:B------:R-:W-:Y:S01]  /*57d0*/  BSSY B0, `(.L_x_1848) ;  /* 0x0000005000007945 */ /* 0x000fe20003800000 */
[----:B0-2---:R-:W-:Y:S02]  /*57e0*/  IADD3 R105, R86, 0x400, RZ ;  /* 0x0000040056697810 */ /* 0x005fe40007ffe0ff */
[----:B------:R-:W-:Y:S01]  /*57f0*/  LEA.HI.SX32 R51, R51, R86, 0x1b ;  /* 0x0000005633337211 */ /* 0x000fe200078fdaff */
[----:B------:R-:W-:Y:S05]  /*5800*/  @!P3 BRA `(.L_x_1849) ;  /* 0x000000100000b947 */ /* 0x000fea0003800000 */
[----:B---3--:R0:W-:Y:S02]  /*5810*/  RED.E.ADD.F32.FTZ.RN.STRONG.GPU [R48.64+-0x1400], R123 ;  /* 0xffec007b3000798e */ /* 0x0081e4000c10e7a0 */
.L_x_1849:
[----:B------:R-:W-:Y:S05]  /*5820*/  BSYNC B0 ;  /* 0x0000000000007941 */ /* 0x000fea0003800000 */
.L_x_1848:
[----:B------:R-:W2:Y:S01]  /*5830*/  LDS R51, [R51.X4+0x1e90] ;  /* 0x001e900033337984 */ /* 0x000ea20000004800 */
[----:B------:R-:W-:Y:S01]  /*5840*/  BSSY B0, `(.L_x_1850) ;  /* 0x0000004000007945 */ /* 0x000fe20003800000 */
[----:B------:R-:W-:Y:S01]  /*5850*/  LEA.HI.SX32 R105, R105, R86, 0x1b ;  /* 0x0000005669697211 */ /* 0x000fe200078fdaff */
[----:B------:R-:W-:Y:S05]  /*5860*/  @!P4 BRA `(.L_x_1851) ;  /* 0x000000100000c947 */ /* 0x000fea0003800000 */
[----:B--2---:R2:W-:Y:S02]  /*5870*/  RED.E.ADD.F32.FTZ.RN.STRONG.GPU [R48.64+-0x1200], R51 ;  /* 0xffee00333000798e */ /* 0x0045e4000c10e7a0 */
.L_x_1851:
[----:B------:R-:W-:Y:S05]  /*5880*/  BSYNC B0 ;  /* 0x0000000000007941 */ /* 0x000fea0003800000 */
.L_x_1850:
[----:B------:R-:W4:Y:S01]  /*5890*/  LDS R105, [R105.X4+0x2090] ;  /* 0x0020900069697984 */ /* 0x000f220000004800 */
[----:B------:R-:W-:Y:S01]  /*58a0*/  BSSY B0, `(.L_x_1852) ;  /* 0x0000005000007945 */ /* 0x000fe20003800000 */
[----:B--2---:R-:W-:-:S02]  /*58b0*/  IADD3 R51, R86, 0x480, RZ ;  /* 0x0000048056337810 */ /* 0x004fc40007ffe0ff */
[----:B0--3--:R-:W-:Y:S01]  /*58c0*/  IADD3 R123, R86, 0x500, RZ ;  /* 0x00000500567b7810 */ /* 0x009fe20007ffe0ff */
[----:B------:R-:W-:Y:S05]  /*58d0*/  @!P5 BRA `(.L_x_1853) ;  /* 0x000000100000d947 */ /* 0x000fea0003800000 */
[----:B----4-:R0:W-:Y:S02]  /*58e0*/  RED.E.ADD.F32.FTZ.RN.STRONG.GPU [R48.64+-0x1000], R105 ;  /* 0xfff000693000798e */ /* 0x0101e4000c10e7a0 */
.L_x_1853:
[----:B------:R-:W-:Y:S05]  /*58f0*/  BSYNC B0 ;  /* 0x0000000000007941 */ /* 0x000fea0003800000 */
.L_x_1852:
[-C--:B------:R-:W-:Y:S01]  /*5900*/  LEA.HI.SX32 R51, R51, R86.reuse, 0x1b ;  /* 0x0000005633337211 */ /* 0x080fe200078fdaff */
[----:B------:R-:W-:Y:S01]  /*5910*/  BSSY B0, `(.L_x_1854) ;  /* 0x000000d000007945 */ /* 0x000fe20003800000 */
[----:B------:R-:W-:Y:S02]  /*5920*/  ISETP.GE.AND P6, PT, R137, 0x481, PT ;  /* 0x000004818900780c */ /* 0x000fe40003fc6270 */
[----:B0---4-:R-:W-:Y:S02]  /*5930*/  IADD3 R105, R86, 0x580, RZ ;  /* 0x0000058056697810 */ /* 0x011fe40007ffe0ff */
        /* <DEDUP_REMOVED lines=10> */
.L_x_1855:
[----:B------:R-:W-:Y:S05]  /*59e0*/  BSYNC B0 ;  /* 0x0000000000007941 */ /* 0x000fea0003800000 */
.L_x_1854:
[----:B------:R-:W2:Y:S01]  /*59f0*/  LDS R123, [R123.X4+0x2490] ;  /* 0x002490007b7b7984 */ /* 0x000ea20000004800 */
[----:B------:R-:W-:Y:S01]  /*5a00*/  BSSY B0, `(.L_x_1856) ;  /* 0x0000005000007945 */ /* 0x000fe20003800000 */
[----:B0-----:R-:W-:-:S02]  /*5a10*/  IADD3 R51, R86, 0x600, RZ ;  /* 0x0000060056337810 */ /* 0x001fc40007ffe0ff */
[----:B------:R-:W-:Y:S01]  /*5a20*/  LEA.HI.SX32 R105, R105, R86, 0x1b ;  /* 0x0000005669697211 */ /* 0x000fe200078fdaff */
[----:B------:R-:W-:Y:S05]  /*5a30*/  @!P0 BRA `(.L_x_1857) ;  /* 0x0000001000008947 */ /* 0x000fea0003800000 */
[----:B--2---:R0:W-:Y:S02]  /*5a40*/  RED.E.ADD.F32.FTZ.RN.STRONG.GPU [R48.64+-0xc00], R123 ;  /* 0xfff4007b3000798e */ /* 0x0041e4000c10e7a0 */
.L_x_1857:
[----:B------:R-:W-:Y:S05]  /*5a50*/  BSYNC B0 ;  /* 0x0000000000007941 */ /* 0x000fea0003800000 */
.L_x_1856:
[----:B------:R-:W3:Y:S01]  /*5a60*/  LDS R105, [R105.X4+0x2690] ;  /* 0x0026900069697984 */ /* 0x000ee20000004800 */
[----:B------:R-:W-:Y:S01]  /*5a70*/  BSSY B0, `(.L_x_1858) ;  /* 0x0000005000007945 */ /* 0x000fe20003800000 */
[----:B0-2---:R-:W-:Y:S02]  /*5a80*/  IADD3 R123, R86, 0x680, RZ ;  /* 0x00000680567b7810 */ /* 0x005fe40007ffe0ff */
[----:B------:R-:W-:Y:S01]  /*5a90*/  LEA.HI.SX32 R51, R51, R86, 0x1b ;  /* 0x0000005633337211 */ /* 0x000fe200078fdaff */
[----:B------:R-:W-:Y:S05]  /*5aa0*/  @!P1 BRA `(.L_x_1859) ;  /* 0x0000001000009947 */ /* 0x000fea0003800000 */
[----:B---3--:R0:W-:Y:S02]  /*5ab0*/  RED.E.ADD.F32.FTZ.RN.STRONG.GPU [R48.64+-0xa00], R105 ;  /* 0xfff600693000798e */ /* 0x0081e4000c10e7a0 */
.L_x_1859:
[----:B------:R-:W-:Y:S05]  /*5ac0*/  BSYNC B0 ;  /* 0x0000000000007941 */ /* 0x000fea0003800000 */
.L_x_1858:
[----:B------:R-:W2:Y:S01]  /*5ad0*/  LDS R51, [R51.X4+0x2890] ;  /* 0x0028900033337984 */ /* 0x000ea20000004800 */
[----:B------:R-:W-:Y:S01]  /*5ae0*/  BSSY B0, `(.L_x_1860) ;  /* 0x0000005000007945 */ /* 0x000fe20003800000 */
[----:B0--3--:R-:W-:Y:S02]  /*5af0*/  IADD3 R105, R86, 0x700, RZ ;  /* 0x0000070056697810 */ /* 0x009fe40007ffe0ff */
[----:B------:R-:W-:Y:S01]  /*5b00*/  LEA.HI.SX32 R123, R123, R86, 0x1b ;  /* 0x000000567b7b7211 */ /* 0x000fe200078fdaff */
[----:B------:R-:W-:Y:S05]  /*5b10*/  @!P2 BRA `(.L_x_1861) ;  /* 0x000000100000a947 */ /* 0x000fea0003800000 */
[----:B--2---:R0:W-:Y:S02]  /*5b20*/  RED.E.ADD.F32.FTZ.RN.STRONG.GPU [R48.64+-0x800], R51 ;  /* 0xfff800333000798e */ /* 0x0041e4000c10e7a0 */
.L_x_1861:
[----:B------:R-:W-:Y:S05]  /*5b30*/  BSYNC B0 ;  /* 0x0000000000007941 */ /* 0x000fea0003800000 */
.L_x_1860:
[----:B------:R-:W3:Y:S01]  /*5b40*/  LDS R123, [R123.X4+0x2a90] ;  /* 0x002a90007b7b7984 */ /* 0x000ee20000004800 */
[----:B------:R-:W-:Y:S01]  /*5b50*/  BSSY B0, `(.L_x_1862) ;  /* 0x0000005000007945 */ /* 0x000fe20003800000 */
[----:B0-2---:R-:W-:-:S02]  /*5b60*/  IADD3 R51, R86, 0x780, RZ ;  /* 0x0000078056337810 */ /* 0x005fc40007ffe0ff */
[----:B------:R-:W-:Y:S01]  /*5b70*/  LEA.HI.SX32 R105, R105, R86, 0x1b ;  /* 0x0000005669697211 */ /* 0x000fe200078fdaff */
[----:B------:R-:W-:Y:S05]  /*5b80*/  @!P3 BRA `(.L_x_1863) ;  /* 0x000000100000b947 */ /* 0x000fea0003800000 */
[----:B---3--:R0:W-:Y:S02]  /*5b90*/  RED.E.ADD.F32.FTZ.RN.STRONG.GPU [R48.64+-0x600], R123 ;  /* 0xfffa007b3000798e */ /* 0x0081e4000c10e7a0 */
.L_x_1863:
[----:B------:R-:W-:Y:S05]  /*5ba0*/  BSYNC B0 ;  /* 0x0000000000007941 */ /* 0x000fea0003800000 */
.L_x_1862:
[----:B------:R-:W2:Y:S01]  /*5bb0*/  LDS R105, [R105.X4+0x2c90] ;  /* 0x002c900069697984 */ /* 0x000ea20000004800 */
[----:B------:R-:W-:Y:S01]  /*5bc0*/  BSSY B0, `(.L_x_1864) ;  /* 0x0000004000007945 */ /* 0x000fe20003800000 */
[----:B------:R-:W-:Y:S01]  /*5bd0*/  LEA.HI.SX32 R51, R51, R86, 0x1b ;  /* 0x0000005633337211 */ /* 0x000fe200078fdaff */
[----:B------:R-:W-:Y:S05]  /*5be0*/  @!P4 BRA `(.L_x_1865) ;  /* 0x000000100000c947 */ /* 0x000fea0003800000 */
[----:B--2---:R2:W-:Y:S02]  /*5bf0*/  RED.E.ADD.F32.FTZ.RN.STRONG.GPU [R48.64+-0x400], R105 ;  /* 0xfffc00693000798e */ /* 0x0045e4000c10e7a0 */
.L_x_1865:
[----:B------:R-:W-:Y:S05]  /*5c00*/  BSYNC B0 ;  /* 0x0000000000007941 */ /* 0x000fea0003800000 */
.L_x_1864:
[----:B------:R-:W4:Y:S01]  /*5c10*/  LDS R51, [R51.X4+0x2e90] ;  /* 0x002e900033337984 */ /* 0x000f220000004800 */
[----:B------:R-:W-:Y:S01]  /*5c20*/  BSSY B0, `(.L_x_1866) ;  /* 0x0000003000007945 */ /* 0x000fe20003800000 */
[----:B------:R-:W-:Y:S05]  /*5c30*/  @!P5 BRA `(.L_x_1867) ;  /* 0x000000100000d947 */ /* 0x000fea0003800000 */
[----:B----4-:R4:W-:Y:S02]  /*5c40*/  RED.E.ADD.F32.FTZ.RN.STRONG.GPU [R48.64+-0x200], R51 ;  /* 0xfffe00333000798e */ /* 0x0109e4000c10e7a0 */
.L_x_1867:
[----:B------:R-:W-:Y:S05]  /*5c50*/  BSYNC B0 ;  /* 0x0000000000007941 */ /* 0x000fea0003800000 */
.L_x_1866:
[----:B0-2-4-:R-:W0:Y:S01]  /*5c60*/  SHFL.DOWN PT, R48, R53, 0x1, 0x1f ;  /* 0x08201f0035307f89 */ /* 0x015e2200000e0000 */
        /* <DEDUP_REMOVED lines=8> */
[----:B------:R-:W-:Y:S02]  /*5cf0*/  FFMA.FTZ R127, R92, R97, R127 ;  /* 0x000000615c7f7223 */ /* 0x000fe4000001007f */
        /* <DEDUP_REMOVED lines=8> */
[----:B--2---:R-:W-:Y:S01]  /*5d80*/  @!P0 FADD.FTZ R52, R52, R49 ;  /* 0x0000003134348221 */ /* 0x004fe20000010000 */
[----:B------:R-:W0:Y:S01]  /*5d90*/  SHFL.DOWN PT, R48, R53, 0x2, 0x1f ;  /* 0x08401f0035307f89 */ /* 0x000e2200000e0000 */
[----:B------:R-:W-:Y:S01]  /*5da0*/  ISETP.GT.AND P0, PT, R85, 0x1d, PT ;  /* 0x0000001d5500780c */ /* 0x000fe20003f04270 */
[----:B------:R-:W-:Y:S02]  /*5db0*/  FMUL.FTZ R129, R150, R129 ;  /* 0x0000008196817220 */ /* 0x000fe40000410000 */
[----:B------:R-:W2:Y:S01]  /*5dc0*/  SHFL.DOWN PT, R49, R52, 0x2, 0x1f ;  /* 0x08401f0034317f89 */ /* 0x000ea200000e0000 */
        /* <DEDUP_REMOVED lines=11> */
[----:B------:R-:W-:Y:S02]  /*5e80*/  FFMA.FTZ R10, R29, R99, R10 ;  /* 0x000000631d0a7223 */ /* 0x000fe4000001000a */
[----:B--2---:R-:W-:Y:S01]  /*5e90*/  @!P0 FADD.FTZ R52, R52, R49 ;  /* 0x0000003134348221 */ /* 0x004fe20000010000 */
[----:B------:R-:W0:Y:S01]  /*5ea0*/  SHFL.DOWN PT, R48, R53, 0x4, 0x1f ;  /* 0x08801f0035307f89 */ /* 0x000e2200000e0000 */
[----:B------:R-:W-:Y:S01]  /*5eb0*/  ISETP.GT.AND P0, PT, R85, 0x1b, PT ;  /* 0x0000001b5500780c */ /* 0x000fe20003f04270 */
[----:B------:R-:W-:-:S02]  /*5ec0*/  FFMA.FTZ R141, R120, R141, R130 ;  /* 0x0000008d788d7223 */ /* 0x000fc40000010082 */
[----:B------:R-:W2:Y:S01]  /*5ed0*/  SHFL.DOWN PT, R49, R52, 0x4, 0x1f ;  /* 0x08801f0034317f89 */ /* 0x000ea200000e0000 */
        /* <DEDUP_REMOVED lines=8> */
[----:B------:R-:W-:Y:S02]  /*5f60*/  FFMA.FTZ R4, R23, R106, R4 ;  /* 0x0000006a17047223 */ /* 0x000fe40000010004 */
[----:B------:R-:W-:Y:S02]  /*5f70*/  FADD.FTZ R34, R107, R34 ;  /* 0x000000226b227221 */ /* 0x000fe40000010000 */
[----:B0-----:R-:W-:Y:S02]  /*5f80*/  @!P0 FADD.FTZ R53, R53, R48 ;  /* 0x0000003035358221 */ /* 0x001fe40000010000 */
[----:B------:R-:W-:-:S02]  /*5f90*/  FFMA.FTZ R7, R20, R132, R7 ;  /* 0x0000008414077223 */ /* 0x000fc40000010007 */
        /* <DEDUP_REMOVED lines=11> */
[----:B------:R-:W-:Y:S02]  /*6050*/  FFMA.FTZ R13, R26, R96, R13 ;  /* 0x000000601a0d7223 */ /* 0x000fe4000001000d */
[----:B------:R-:W-:Y:S02]  /*6060*/  FADD.FTZ R58, R99, R58 ;  /* 0x0000003a633a7221 */ /* 0x000fe40000010000 */
[----:B------:R-:W-:-:S02]  /*6070*/  FFMA.FTZ R12, R31, R97, R12 ;  /* 0x000000611f0c7223 */ /* 0x000fc4000001000c */
[----:B------:R-:W-:Y:S02]  /*6080*/  FADD.FTZ R61, R104, R61 ;  /* 0x0000003d683d7221 */ /* 0x000fe40000010000 */
[----:B0-----:R-:W-:Y:S02]  /*6090*/  @!P0 FADD.FTZ R53, R53, R48 ;  /* 0x0000003035358221 */ /* 0x001fe40000010000 */
[----:B------:R-:W-:Y:S02]  /*60a0*/  FADD.FTZ R60, R127, R60 ;  /* 0x0000003c7f3c7221 */ /* 0x000fe40000010000 */
[----:B--2---:R-:W-:Y:S01]  /*60b0*/  @!P0 FADD.FTZ R52, R52, R49 ;  /* 0x0000003134348221 */ /* 0x004fe20000010000 */
[----:B------:R-:W0:Y:S01]  /*60c0*/  SHFL.DOWN PT, R48, R53, 0x10, 0x1f ;  /* 0x0a001f0035307f89 */ /* 0x000e2200000e0000 */
[----:B------:R-:W-:Y:S01]  /*60d0*/  ISETP.GT.AND P0, PT, R85, 0xf, PT ;  /* 0x0000000f5500780c */ /* 0x000fe20003f04270 */
[----:B------:R-:W-:Y:S02]  /*60e0*/  FFMA.FTZ R14, R33, R95, R14 ;  /* 0x0000005f210e7223 */ /* 0x000fe4000001000e */
[----:B------:R-:W2:Y:S01]  /*60f0*/  SHFL.DOWN PT, R49, R52, 0x10, 0x1f ;  /* 0x0a001f0034317f89 */ /* 0x000ea200000e0000 */
[----:B------:R-:W-:-:S09]  /*6100*/  FADD.FTZ R62, R115, R62 ;  /* 0x0000003e733e7221 */ /* 0x000fd20000010000 */
[----:B0-----:R-:W-:Y:S02]  /*6110*/  @!P0 FADD.FTZ R53, R53, R48 ;  /* 0x0000003035358221 */ /* 0x001fe40000010000 */
[----:B------:R-:W-:Y:S02]  /*6120*/  FMUL.FTZ R48, R91, R101 ;  /* 0x000000655b307220 */ /* 0x000fe40000410000 */
[----:B--2---:R-:W-:Y:S02]  /*6130*/  @!P0 FADD.FTZ R52, R52, R49 ;  /* 0x0000003134348221 */ /* 0x004fe40000010000 */
[-C--:B------:R-:W-:Y:S02]  /*6140*/  FFMA.FTZ R15, R28, R48.reuse, R15 ;  /* 0x000000301c0f7223 */ /* 0x080fe4000001000f */
[----:B------:R-:W-:Y:S01]  /*6150*/  FFMA.FTZ R92, R93, R48, R121 ;  /* 0x000000305d5c7223 */ /* 0x000fe20000010079 */
[----:B------:R0:W-:Y:S01]  /*6160*/  @!P1 STS.64 [R84.X8+0x3198], R52 ;  /* 0x0031983454009388 */ /* 0x0001e20000008a00 */
[----:B------:R-:W-:-:S02]  /*6170*/  FMUL.FTZ R48, R87, R89 ;  /* 0x0000005957307220 */ /* 0x000fc40000410000 */
[----:B------:R-:W-:Y:S02]  /*6180*/  FADD.FTZ R63, R92, R63 ;  /* 0x0000003f5c3f7221 */ /* 0x000fe40000010000 */
[-C--:B-1----:R-:W-:Y:S02]  /*6190*/  FFMA.FTZ R50, R55, R48.reuse, R109 ;  /* 0x0000003037327223 */ /* 0x082fe4000001006d */
[----:B------:R-:W-:Y:S02]  /*61a0*/  FFMA.FTZ R17, R30, R48, R17 ;  /* 0x000000301e117223 */ /* 0x000fe40000010011 */
        /* <DEDUP_REMOVED lines=9> */
[----:B------:R-:W2:Y:S04]  /*6240*/  @P0 LDS R94, [UR20+0x51e0] ;  /* 0x0051e014ff5e0984 */ /* 0x000ea80008000800 */
[----:B------:R-:W4:Y:S01]  /*6250*/  @P0 LDS R87, [UR20+0x4de0] ;  /* 0x004de014ff570984 */ /* 0x000f220008000800 */
[----:B0-----:R-:W-:Y:S02]  /*6260*/  FADD.FTZ R92, R53, R49 ;  /* 0x00000031355c7221 */ /* 0x001fe40000010000 */
[----:B------:R-:W-:Y:S02]  /*6270*/  FADD.FTZ R49, R52, R48 ;  /* 0x0000003034317221 */ /* 0x000fe40000010000 */
[----:B------:R-:W-:Y:S02]  /*6280*/  FADD.FTZ R92, R51, R92 ;  /* 0x0000005c335c7221 */ /* 0x000fe40000010000 */
[----:B------:R-:W-:-:S02]  /*6290*/  FADD.FTZ R49, R50, R49 ;  /* 0x0000003132317221 */ /* 0x000fc40000010000 */
[----:B-1----:R-:W-:Y:S02]  /*62a0*/  FADD.FTZ R53, R92, R55 ;  /* 0x000000375c357221 */ /* 0x002fe40000010000 */
[----:B------:R-:W-:Y:S02]  /*62b0*/  FADD.FTZ R52, R49, R54 ;  /* 0x0000003631347221 */ /* 0x000fe40000010000 */
[----:B--2---:R-:W-:Y:S02]  /*62c0*/  @P0 FADD.FTZ R53, R53, R94 ;  /* 0x0000005e35350221 */ /* 0x004fe40000010000 */
[----:B----4-:R-:W-:-:S03]  /*62d0*/  @P0 FADD.FTZ R52, R52, R87 ;  /* 0x0000005734340221 */ /* 0x010fc60000010000 */
[----:B------:R0:W-:Y:S04]  /*62e0*/  STS [UR20+0x51e0], R53 ;  /* 0x0051e035ff007988 */ /* 0x0001e80008000814 */
[----:B------:R0:W-:Y:S02]  /*62f0*/  STS [UR20+0x4de0], R52 ;  /* 0x004de034ff007988 */ /* 0x0001e40008000814 */
.L_x_1869:
[----:B0-----:R-:W-:Y:S05]  /*6300*/  BSYNC B0 ;  /* 0x0000000000007941 */ /* 0x001fea0003800000 */
.L_x_1868:
[----:B------:R-:W-:Y:S02]  /*6310*/  UIADD3 UR7, UR7, 0x1, URZ ;  /* 0x0000000107077890 */ /* 0x000fe4000fffe03f */
[----:B------:R-:W-:Y:S02]  /*6320*/  ULDC UR20, c[0x0][0x16c] ;  /* 0x00005b0000147ab9 */ /* 0x000fe40000000800 */
[----:B------:R-:W-:Y:S02]  /*6330*/  UISETP.GE.AND UP0, UPT, UR7, UR20, UPT ;  /* 0x000000140700728c */ /* 0x000fe4000bf06270 */
[----:B------:R-:W-:-:S04]  /*6340*/  UIADD3 UR8, UP1, UR8, 0x1, URZ ;  /* 0x0000000108087890 */ /* 0x000fc8000ff3e03f */
[----:B------:R-:W-:Y:S01]  /*6350*/  PLOP3.LUT P0, PT, PT, PT, UP0, 0x80, 0x0 ;  /* 0x000000000000781c */ /* 0x000fe20003f0f008 */
[----:B------:R-:W-:-:S12]  /*6360*/  UIADD3.X UR9, URZ, UR9, URZ, UP1, !UPT ;  /* 0x000000093f097290 */ /* 0x000fd80008ffe43f */
[----:B---3--:R-:W-:Y:S01]  /*6370*/  @P0 CALL.REL.NOINC `(.L_x_1822) ;  /* 0x0000001000000944 */ /* 0x008fe20003c00000 */
[----:B------:R-:W-:Y:S05]  /*6380*/  BRA `(.L_x_1870) ;  /* 0xffffc59000007947 */ /* 0x000fea000383ffff */
.L_x_1822:
        /* <DEDUP_REMOVED lines=16> */
[----:B------:R-:W-:-:S02]  /*6490*/  ULDC.64 UR20, c[0x0][0x2d8] ;  /* 0x0000b60000147ab9 */ /* 0x000fc40000000a00 */
[----:B------:R-:W-:Y:S01]  /*64a0*/  UIADD3 UR9, UR9, UR7, URZ ;  /* 0x0000000709097290 */ /* 0x000fe2000fffe03f */
[----:B------:R-:W-:Y:S01]  /*64b0*/  FADD.FTZ R0, R5, R62 ;  /* 0x0000003e05007221 */ /* 0x000fe20000010000 */
[----:B------:R-:W-:Y:S02]  /*64c0*/  UIMAD UR7, UR37, UR20, URZ ;  /* 0x00000014250772a4 */ /* 0x000fe4000f8e023f */
[----:B------:R-:W-:Y:S01]  /*64d0*/  UIMAD.WIDE.U32 UR8, UR38, UR20, UR8 ;  /* 0x00000014260872a5 */ /* 0x000fe2000f8e0008 */
[----:B------:R-:W-:Y:S01]  /*64e0*/  FADD.FTZ R5, R0, R63 ;  /* 0x0000003f00057221 */ /* 0x000fe20000010000 */
[----:B------:R0:W-:Y:S01]  /*64f0*/  STS.128 [R70.X16], R20 ;  /* 0x0000001446007388 */ /* 0x0001e2000000cc00 */
[----:B------:R-:W-:Y:S02]  /*6500*/  UIMAD UR7, UR38, UR21, UR7 ;  /* 0x00000015260772a4 */ /* 0x000fe4000f8e0207 */
[----:B------:R-:W-:Y:S01]  /*6510*/  UIADD3 UR28, UP3, UR28, -0x1000, URZ ;  /* 0xfffff0001c1c7890 */ /* 0x000fe2000ff7e03f */
[----:B------:R1:W-:Y:S01]  /*6520*/  STS.128 [R70.X16+0x10], R12 ;  /* 0x0000100c46007388 */ /* 0x0003e2000000cc00 */
[----:B------:R-:W-:-:S06]  /*6530*/  NOP ;  /* 0x0000000000007918 */ /* 0x000fcc0000000000 */
[----:B------:R-:W2:Y:S01]  /*6540*/  LDS.128 R8, [R82.X16] ;  /* 0x0000000052087984 */ /* 0x000ea2000000cc00 */
[----:B------:R-:W-:Y:S02]  /*6550*/  ULDC.64 UR20, c[0x0][0x330] ;  /* 0x0000cc0000147ab9 */ /* 0x000fe40000000a00 */
[----:B------:R-:W-:Y:S01]  /*6560*/  UIADD3 UR9, UR9, UR7, URZ ;  /* 0x0000000709097290 */ /* 0x000fe2000fffe03f */
[----:B------:R-:W3:Y:S01]  /*6570*/  LDS.128 R16, [R82.X16+0x200] ;  /* 0x0002000052107984 */ /* 0x000ee2000000cc00 */
[----:B------:R-:W-:Y:S01]  /*6580*/  ULEA UR7, UP0, UR8, UR20, 0x1 ;  /* 0x0000001408077291 */ /* 0x000fe2000f80083f */
[----:B0-----:R-:W-:Y:S01]  /*6590*/  F2FP.BF16.PACK_AB R23, R32, R35 ;  /* 0x000000232017723e */ /* 0x001fe200000010ff */
[----:B------:R-:W-:Y:S01]  /*65a0*/  UIADD3 UR30, UP4, UR30, -0x1000, URZ ;  /* 0xfffff0001e1e7890 */ /* 0x000fe2000ff9e03f */
[----:B------:R-:W-:Y:S01]  /*65b0*/  F2FP.BF16.PACK_AB R22, R34, R37 ;  /* 0x000000252216723e */ /* 0x000fe200000010ff */
[----:B------:R-:W-:Y:S01]  /*65c0*/  ULEA.HI.X UR8, UR8, UR21, UR9, 0x1, UP0 ;  /* 0x0000001508087291 */ /* 0x000fe200080f0c09 */
[----:B-1----:R-:W-:Y:S01]  /*65d0*/  F2FP.BF16.PACK_AB R12, R62, R65 ;  /* 0x000000413e0c723e */ /* 0x002fe200000010ff */
[----:B------:R-:W-:Y:S01]  /*65e0*/  UIADD3 UR6, UR6, -0x800, URZ ;  /* 0xfffff80006067890 */ /* 0x000fe2000fffe03f */
[----:B------:R-:W-:Y:S01]  /*65f0*/  MOV R2, UR7 ;  /* 0x0000000700027c02 */ /* 0x000fe20008000f00 */
[----:B------:R-:W-:Y:S01]  /*6600*/  ULDC.64 UR20, c[0x0][0x2f8] ;  /* 0x0000be0000147ab9 */ /* 0x000fe20000000a00 */
[----:B------:R-:W-:Y:S01]  /*6610*/  F2FP.BF16.PACK_AB R13, R60, R63 ;  /* 0x0000003f3c0d723e */ /* 0x000fe200000010ff */
[----:B------:R-:W-:Y:S01]  /*6620*/  FADD.FTZ R60, R5, R60 ;  /* 0x0000003c053c7221 */ /* 0x000fe20000010000 */
[----:B------:R-:W-:Y:S01]  /*6630*/  MOV R3, UR8 ;  /* 0x0000000800037c02 */ /* 0x000fe20008000f00 */
[----:B------:R-:W-:Y:S01]  /*6640*/  ULDC.64 UR8, c[0x0][0x300] ;  /* 0x0000c00000087ab9 */ /* 0x000fe20000000a00 */
[----:B------:R-:W-:Y:S01]  /*6650*/  F2FP.BF16.PACK_AB R15, R56, R59 ;  /* 0x0000003b380f723e */ /* 0x000fe200000010ff */
[----:B------:R-:W-:Y:S01]  /*6660*/  UIMAD UR7, UR18, UR8, URZ ;  /* 0x00000008120772a4 */ /* 0x000fe2000f8e023f */
[----:B------:R-:W-:Y:S01]  /*6670*/  F2FP.BF16.PACK_AB R14, R58, R61 ;  /* 0x0000003d3a0e723e */ /* 0x000fe200000010ff */
[----:B------:R-:W-:Y:S01]  /*6680*/  IMAD.WIDE R2, R83, 0x10, R2 ;  /* 0x0000001053027825 */ /* 0x000fe200078e0202 */
[----:B------:R-:W-:Y:S01]  /*6690*/  F2FP.BF16.PACK_AB R21, R36, R39 ;  /* 0x000000272415723e */ /* 0x000fe200000010ff */
[----:B------:R-:W-:Y:S01]  /*66a0*/  UIMAD.WIDE.U32 UR16, UR19, UR8, UR16 ;  /* 0x00000008131072a5 */ /* 0x000fe2000f8e0010 */
[----:B------:R-:W-:Y:S01]  /*66b0*/  F2FP.BF16.PACK_AB R20, R38, R57 ;  /* 0x000000392614723e */ /* 0x000fe200000010ff */
[----:B------:R-:W-:Y:S01]  /*66c0*/  UIMAD UR7, UR19, UR9, UR7 ;  /* 0x00000009130772a4 */ /* 0x000fe2000f8e0207 */
[----:B------:R-:W-:Y:S01]  /*66d0*/  FADD.FTZ R61, R60, R61 ;  /* 0x0000003d3c3d7221 */ /* 0x000fe20000010000 */
[----:B------:R-:W-:-:S02]  /*66e0*/  UIADD3.X UR35, UR35, -0x1, URZ, UP1, !UPT ;  /* 0xffffffff23237890 */ /* 0x000fc40008ffe43f */
[----:B------:R-:W-:Y:S01]  /*66f0*/  UIADD3 UR9, UR17, UR7, URZ ;  /* 0x0000000711097290 */ /* 0x000fe2000fffe03f */
[----:B------:R-:W-:Y:S01]  /*6700*/  FADD.FTZ R58, R61, R58 ;  /* 0x0000003a3d3a7221 */ /* 0x000fe20000010000 */
[----:B------:R-:W-:Y:S02]  /*6710*/  UIMAD UR7, UR37, UR20, URZ ;  /* 0x00000014250772a4 */ /* 0x000fe4000f8e023f */
[----:B------:R-:W-:Y:S01]  /*6720*/  UMOV UR8, UR16 ;  /* 0x0000001000087c82 */ /* 0x000fe20008000000 */
[----:B------:R-:W-:Y:S01]  /*6730*/  FADD.FTZ R59, R58, R59 ;  /* 0x0000003b3a3b7221 */ /* 0x000fe20000010000 */
[----:B------:R-:W-:Y:S02]  /*6740*/  UIMAD UR7, UR38, UR21, UR7 ;  /* 0x00000015260772a4 */ /* 0x000fe4000f8e0207 */
[----:B------:R-:W-:Y:S01]  /*6750*/  UIMAD.WIDE.U32 UR8, UR38, UR20, UR8 ;  /* 0x00000014260872a5 */ /* 0x000fe2000f8e0008 */
[----:B------:R-:W-:Y:S01]  /*6760*/  FADD.FTZ R56, R59, R56 ;  /* 0x000000383b387221 */ /* 0x000fe20000010000 */
[----:B------:R-:W-:Y:S01]  /*6770*/  ULDC.64 UR16, c[0x0][0x340] ;  /* 0x0000d00000107ab9 */ /* 0x000fe20000000a00 */
[----:B--2---:R-:W-:Y:S01]  /*6780*/  STG.E.128 [R2.64+-0x1000], R8 ;  /* 0xfff0000802007986 */ /* 0x004fe2000c101d20 */
[----:B------:R-:W-:Y:S01]  /*6790*/  UIADD3 UR9, UR9, UR7, URZ ;  /* 0x0000000709097290 */ /* 0x000fe2000fffe03f */
[----:B------:R-:W-:Y:S01]  /*67a0*/  FADD.FTZ R57, R56, R57 ;  /* 0x0000003938397221 */ /* 0x000fe20000010000 */
[----:B------:R-:W-:Y:S01]  /*67b0*/  ULEA UR7, UP0, UR8, UR16, 0x1 ;  /* 0x0000001008077291 */ /* 0x000fe2000f80083f */
[----:B---3--:R0:W-:Y:S01]  /*67c0*/  STG.E.128 [R2.64+-0xe00], R16 ;  /* 0xfff2001002007986 */ /* 0x0081e2000c101d20 */
[----:B------:R-:W-:Y:S01]  /*67d0*/  UIADD3.X UR25, UR25, -0x1, URZ, UP2, !UPT ;  /* 0xffffffff19197890 */ /* 0x000fe200097fe43f */
[----:B------:R-:W-:Y:S01]  /*67e0*/  FADD.FTZ R38, R57, R38 ;  /* 0x0000002639267221 */ /* 0x000fe20000010000 */
[----:B------:R-:W-:Y:S01]  /*67f0*/  ULEA.HI.X UR8, UR8, UR17, UR9, 0x1, UP0 ;  /* 0x0000001108087291 */ /* 0x000fe200080f0c09 */
[----:B------:R-:W-:Y:S01]  /*6800*/  BAR.SYNC.DEFER_BLOCKING 0x0 ;  /* 0x0000000000007b1d */ /* 0x000fe20000010000 */
[----:B------:R-:W-:Y:S01]  /*6810*/  UISETP.GT.AND UP0, UPT, UR23, 0x1, UPT ;  /* 0x000000011700788c */ /* 0x000fe2000bf04270 */
[----:B------:R-:W-:Y:S01]  /*6820*/  FADD.FTZ R39, R38, R39 ;  /* 0x0000002726277221 */ /* 0x000fe20000010000 */
[----:B------:R-:W-:-:S02]  /*6830*/  UIADD3.X UR29, UR29, -0x1, URZ, UP3, !UPT ;  /* 0xffffffff1d1d7890 */ /* 0x000fc40009ffe43f */
[----:B------:R-:W-:Y:S01]  /*6840*/  UIADD3.X UR31, UR31, -0x1, URZ, UP4, !UPT ;  /* 0xffffffff1f1f7890 */ /* 0x000fe2000a7fe43f */
[----:B------:R-:W-:Y:S01]  /*6850*/  FADD.FTZ R36, R39, R36 ;  /* 0x0000002427247221 */ /* 0x000fe20000010000 */
[----:B------:R-:W-:-:S03]  /*6860*/  PLOP3.LUT P0, PT, PT, PT, UP0, 0x80, 0x0 ;  /* 0x000000000000781c */ /* 0x000fc60003f0f008 */
[----:B------:R-:W-:Y:S01]  /*6870*/  FADD.FTZ R37, R36, R37 ;  /* 0x0000002524257221 */ /* 0x000fe20000010000 */
[----:B0-----:R-:W-:Y:S01]  /*6880*/  MOV R2, UR7 ;  /* 0x0000000700027c02 */ /* 0x001fe20008000f00 */
[----:B------:R-:W-:Y:S01]  /*6890*/  UIADD3 UR7, UR23, -0x1, URZ ;  /* 0xffffffff17077890 */ /* 0x000fe2000fffe03f */
[----:B------:R-:W-:Y:S01]  /*68a0*/  MOV R3, UR8 ;  /* 0x0000000800037c02 */ /* 0x000fe20008000f00 */
[----:B------:R-:W-:-:S04]  /*68b0*/  FADD.FTZ R34, R37, R34 ;  /* 0x0000002225227221 */ /* 0x000fc80000010000 */
[----:B------:R-:W-:Y:S01]  /*68c0*/  IMAD.WIDE R2, R83, 0x10, R2 ;  /* 0x0000001053027825 */ /* 0x000fe200078e0202 */
[----:B------:R-:W-:Y:S01]  /*68d0*/  UMOV UR23, UR7 ;  /* 0x0000000700177c82 */ /* 0x000fe20008000000 */
[----:B------:R-:W-:Y:S02]  /*68e0*/  STS.128 [R70.X16], R12 ;  /* 0x0000000c46007388 */ /* 0x000fe4000000cc00 */
[----:B------:R-:W-:Y:S02]  /*68f0*/  FADD.FTZ R35, R34, R35 ;  /* 0x0000002322237221 */ /* 0x000fe40000010000 */
[----:B------:R-:W-:Y:S01]  /*6900*/  STS.128 [R70.X16+0x10], R20 ;  /* 0x0000101446007388 */ /* 0x000fe2000000cc00 */
[----:B------:R-:W-:-:S06]  /*6910*/  NOP ;  /* 0x0000000000007918 */ /* 0x000fcc0000000000 */
[----:B------:R-:W0:Y:S01]  /*6920*/  LDS.128 R8, [R82.X16] ;  /* 0x0000000052087984 */ /* 0x000e22000000cc00 */
[----:B------:R-:W-:-:S03]  /*6930*/  FADD.FTZ R88, R35, R32 ;  /* 0x0000002023587221 */ /* 0x000fc60000010000 */
[----:B------:R-:W1:Y:S04]  /*6940*/  LDS.128 R16, [R82.X16+0x200] ;  /* 0x0002000052107984 */ /* 0x000e68000000cc00 */
[----:B0-----:R0:W-:Y:S04]  /*6950*/  STG.E.128 [R2.64+-0x1000], R8 ;  /* 0xfff0000802007986 */ /* 0x0011e8000c101d20 */
[----:B-1----:R0:W-:Y:S02]  /*6960*/  STG.E.128 [R2.64+-0xe00], R16 ;  /* 0xfff2001002007986 */ /* 0x0021e4000c101d20 */
[----:B0-----:R-:W-:Y:S01]  /*6970*/  @!P0 CALL.REL.NOINC `(.L_x_1820) ;  /* 0x0000001000008944 */ /* 0x001fe20003c00000 */
[----:B------:R-:W-:Y:S05]  /*6980*/  BRA `(.L_x_1871) ;  /* 0xffffa0b000007947 */ /* 0x000fea000383ffff */
.L_x_1820:
        /* <DEDUP_REMOVED lines=34> */
.L_x_1873:
[----:B0-----:R-:W-:Y:S05]  /*6bb0*/  BSYNC B0 ;  /* 0x0000000000007941 */ /* 0x001fea0003800000 */
.L_x_1872:
        /* <DEDUP_REMOVED lines=33> */
.L_x_1875:
[----:B------:R-:W3:Y:S02]  /*6dd0*/  S2R R11, SR_TID.X ;  /* 0x00000000000b7919 */ /* 0x000ee40000002100 */
.L_x_1876:
[----:B0-----:R-:W-:Y:S05]  /*6de0*/  BSYNC B0 ;  /* 0x0000000000007941 */ /* 0x001fea0003800000 */
.L_x_1874:
        /* <DEDUP_REMOVED lines=12> */
.L_x_1877:
        /* <DEDUP_REMOVED lines=30> */
.L_x_1827:
[----:B------:R-:W-:Y:S01]  /*7090*/  HFMA2.MMA R52, -RZ, RZ, 0, 5.9604644775390625e-08 ;  /* 0x00000001ff347435 */ /* 0x000fe200000001ff */
[----:B------:R-:W-:Y:S02]  /*70a0*/  MOV R159, R54 ;  /* 0x00000036009f7202 */ /* 0x000fe40000000f00 */
[----:B------:R-:W-:Y:S02]  /*70b0*/  MOV R53, RZ ;  /* 0x000000ff00357202 */ /* 0x000fe40000000f00 */
[----:B------:R-:W-:-:S02]  /*70c0*/  MOV R50, 0xffffffff ;  /* 0xffffffff00327802 */ /* 0x000fc40000000f00 */
[----:B------:R-:W-:Y:S02]  /*70d0*/  MOV R48, 0x70f0 ;  /* 0x000070f000307802 */ /* 0x000fe40000000f00 */
[----:B-1----:R-:W-:Y:S05]  /*70e0*/  CALL.REL.NOINC `($__internal_77_$__cuda_sm70_shflsync_up) ;  /* 0x00000ed000007944 */ /* 0x002fea0003c00000 */
[----:B-1----:R-:W-:Y:S01]  /*70f0*/  MOV R51, R50 ;  /* 0x0000003200337202 */ /* 0x002fe20000000f00 */
[----:B0-----:R-:W-:Y:S05]  /*7100*/  BRA `(.L_x_1878) ;  /* 0xffffc81000007947 */ /* 0x001fea000383ffff */
.L_x_1828:
[----:B------:R-:W-:Y:S01]  /*7110*/  HFMA2.MMA R52, -RZ, RZ, 0, 5.9604644775390625e-08 ;  /* 0x00000001ff347435 */ /* 0x000fe200000001ff */
[----:B------:R-:W-:Y:S02]  /*7120*/  MOV R159, R55 ;  /* 0x00000037009f7202 */ /* 0x000fe40000000f00 */
[----:B------:R-:W-:Y:S02]  /*7130*/  MOV R53, RZ ;  /* 0x000000ff00357202 */ /* 0x000fe40000000f00 */
[----:B------:R-:W-:Y:S02]  /*7140*/  MOV R50, 0xffffffff ;  /* 0xffffffff00327802 */ /* 0x000fe40000000f00 */
[----:B------:R-:W-:Y:S02]  /*7150*/  MOV R48, 0x7170 ;  /* 0x0000717000307802 */ /* 0x000fe40000000f00 */
[----:B012---:R-:W-:Y:S05]  /*7160*/  CALL.REL.NOINC `($__internal_77_$__cuda_sm70_shflsync_up) ;  /* 0x00000e5000007944 */ /* 0x007fea0003c00000 */
        /* <DEDUP_REMOVED lines=10> */
[----:B------:R-:W-:Y:S05]  /*7210*/  CALL.REL.NOINC `($__internal_77_$__cuda_sm70_shflsync_up) ;  /* 0x00000da000007944 */ /* 0x000fea0003c00000 */
[----:B0-----:R-:W-:Y:S01]  /*7220*/  HFMA2.MMA R52, -RZ, RZ, 0, 1.1920928955078125e-07 ;  /* 0x00000002ff347435 */ /* 0x001fe200000001ff */
[----:B-1----:R-:W-:Y:S02]  /*7230*/  MOV R51, R50 ;  /* 0x0000003200337202 */ /* 0x002fe40000000f00 */
[----:B------:R-:W-:-:S02]  /*7240*/  MOV R159, R55 ;  /* 0x00000037009f7202 */ /* 0x000fc40000000f00 */
[----:B------:R-:W-:Y:S02]  /*7250*/  MOV R53, RZ ;  /* 0x000000ff00357202 */ /* 0x000fe40000000f00 */
[----:B------:R-:W-:Y:S02]  /*7260*/  MOV R50, 0xffffffff ;  /* 0xffffffff00327802 */ /* 0x000fe40000000f00 */
[----:B------:R-:W-:Y:S02]  /*7270*/  MOV R48, 0x7290 ;  /* 0x0000729000307802 */ /* 0x000fe40000000f00 */
[----:B------:R-:W-:Y:S05]  /*7280*/  CALL.REL.NOINC `($__internal_77_$__cuda_sm70_shflsync_up) ;  /* 0x00000d3000007944 */ /* 0x000fea0003c00000 */
        /* <DEDUP_REMOVED lines=8> */
[----:B------:R-:W-:Y:S05]  /*7310*/  CALL.REL.NOINC `($__internal_77_$__cuda_sm70_shflsync_up) ;  /* 0x00000ca000007944 */ /* 0x000fea0003c00000 */
[----:B0-----:R-:W-:Y:S01]  /*7320*/  HFMA2.MMA R52, -RZ, RZ, 0, 2.384185791015625e-07 ;  /* 0x00000004ff347435 */ /* 0x001fe200000001ff */
[----:B-1----:R-:W-:Y:S02]  /*7330*/  MOV R51, R50 ;  /* 0x0000003200337202 */ /* 0x002fe40000000f00 */
[----:B------:R-:W-:Y:S02]  /*7340*/  MOV R159, R55 ;  /* 0x00000037009f7202 */ /* 0x000fe40000000f00 */
[----:B------:R-:W-:Y:S02]  /*7350*/  MOV R53, RZ ;  /* 0x000000ff00357202 */ /* 0x000fe40000000f00 */
[----:B------:R-:W-:Y:S02]  /*7360*/  MOV R50, 0xffffffff ;  /* 0xffffffff00327802 */ /* 0x000fe40000000f00 */
[----:B------:R-:W-:Y:S02]  /*7370*/  MOV R48, 0x7390 ;  /* 0x0000739000307802 */ /* 0x000fe40000000f00 */
[----:B------:R-:W-:Y:S05]  /*7380*/  CALL.REL.NOINC `($__internal_77_$__cuda_sm70_shflsync_up) ;  /* 0x00000c3000007944 */ /* 0x000fea0003c00000 */
        /* <DEDUP_REMOVED lines=8> */
[----:B------:R-:W-:Y:S05]  /*7410*/  CALL.REL.NOINC `($__internal_77_$__cuda_sm70_shflsync_up) ;  /* 0x00000ba000007944 */ /* 0x000fea0003c00000 */
[----:B0-----:R-:W-:Y:S01]  /*7420*/  HFMA2.MMA R52, -RZ, RZ, 0, 4.76837158203125e-07 ;  /* 0x00000008ff347435 */ /* 0x001fe200000001ff */
[----:B-1----:R-:W-:Y:S02]  /*7430*/  MOV R51, R50 ;  /* 0x0000003200337202 */ /* 0x002fe40000000f00 */
[----:B------:R-:W-:Y:S02]  /*7440*/  MOV R159, R55 ;  /* 0x00000037009f7202 */ /* 0x000fe40000000f00 */
[----:B------:R-:W-:Y:S02]  /*7450*/  MOV R53, RZ ;  /* 0x000000ff00357202 */ /* 0x000fe40000000f00 */
[----:B------:R-:W-:Y:S02]  /*7460*/  MOV R50, 0xffffffff ;  /* 0xffffffff00327802 */ /* 0x000fe40000000f00 */
[----:B------:R-:W-:Y:S02]  /*7470*/  MOV R48, 0x7490 ;  /* 0x0000749000307802 */ /* 0x000fe40000000f00 */
[----:B------:R-:W-:Y:S05]  /*7480*/  CALL.REL.NOINC `($__internal_77_$__cuda_sm70_shflsync_up) ;  /* 0x00000b3000007944 */ /* 0x000fea0003c00000 */
        /* <DEDUP_REMOVED lines=10> */
[----:B------:R-:W-:Y:S05]  /*7530*/  CALL.REL.NOINC `($__internal_77_$__cuda_sm70_shflsync_up) ;  /* 0x00000a8000007944 */ /* 0x000fea0003c00000 */
[----:B0-----:R-:W-:Y:S01]  /*7540*/  HFMA2.MMA R52, -RZ, RZ, 0, 9.5367431640625e-07 ;  /* 0x00000010ff347435 */ /* 0x001fe200000001ff */
[----:B-1----:R-:W-:Y:S02]  /*7550*/  MOV R51, R50 ;  /* 0x0000003200337202 */ /* 0x002fe40000000f00 */
[----:B------:R-:W-:Y:S02]  /*7560*/  MOV R159, R55 ;  /* 0x00000037009f7202 */ /* 0x000fe40000000f00 */
[----:B------:R-:W-:Y:S02]  /*7570*/  MOV R53, RZ ;  /* 0x000000ff00357202 */ /* 0x000fe40000000f00 */
[----:B------:R-:W-:-:S02]  /*7580*/  MOV R50, 0xffffffff ;  /* 0xffffffff00327802 */ /* 0x000fc40000000f00 */
[----:B------:R-:W-:Y:S02]  /*7590*/  MOV R48, 0x75b0 ;  /* 0x000075b000307802 */ /* 0x000fe40000000f00 */
[----:B------:R-:W-:Y:S05]  /*75a0*/  CALL.REL.NOINC `($__internal_77_$__cuda_sm70_shflsync_up) ;  /* 0x00000a1000007944 */ /* 0x000fea0003c00000 */
[----:B01----:R-:W-:Y:S05]  /*75b0*/  BRA `(.L_x_1879) ;  /* 0xffffc4e000007947 */ /* 0x003fea000383ffff */
.L_x_1831:
[----:B------:R-:W-:Y:S01]  /*75c0*/  HFMA2.MMA R52, -RZ, RZ, 0, 5.9604644775390625e-08 ;  /* 0x00000001ff347435 */ /* 0x000fe200000001ff */
[----:B0-----:R-:W-:Y:S02]  /*75d0*/  MOV R53, RZ ;  /* 0x000000ff00357202 */ /* 0x001fe40000000f00 */
[----:B------:R-:W-:Y:S02]  /*75e0*/  MOV R50, 0xffffffff ;  /* 0xffffffff00327802 */ /* 0x000fe40000000f00 */
[----:B------:R-:W-:Y:S02]  /*75f0*/  MOV R48, 0x7610 ;  /* 0x0000761000307802 */ /* 0x000fe40000000f00 */
[----:B-1----:R-:W-:Y:S05]  /*7600*/  CALL.REL.NOINC `($__internal_77_$__cuda_sm70_shflsync_up) ;  /* 0x000009b000007944 */ /* 0x002fea0003c00000 */
[----:B0-----:R-:W-:Y:S01]  /*7610*/  HFMA2.MMA R52, -RZ, RZ, 0, 5.9604644775390625e-08 ;  /* 0x00000001ff347435 */ /* 0x001fe200000001ff */
[----:B-1----:R-:W-:Y:S02]  /*7620*/  MOV R51, R50 ;  /* 0x0000003200337202 */ /* 0x002fe40000000f00 */
[----:B------:R-:W-:Y:S02]  /*7630*/  MOV R159, R158 ;  /* 0x0000009e009f7202 */ /* 0x000fe40000000f00 */
[----:B------:R-:W-:-:S02]  /*7640*/  MOV R53, RZ ;  /* 0x000000ff00357202 */ /* 0x000fc40000000f00 */
[----:B------:R-:W-:Y:S02]  /*7650*/  MOV R50, 0xffffffff ;  /* 0xffffffff00327802 */ /* 0x000fe40000000f00 */
[----:B------:R-:W-:Y:S02]  /*7660*/  MOV R48, 0x7680 ;  /* 0x0000768000307802 */ /* 0x000fe40000000f00 */
[----:B------:R-:W-:Y:S05]  /*7670*/  CALL.REL.NOINC `($__internal_77_$__cuda_sm70_shflsync_up) ;  /* 0x0000094000007944 */ /* 0x000fea0003c00000 */
[----:B0-----:R-:W-:Y:S01]  /*7680*/  HFMA2.MMA R53, -RZ, RZ, 0, 0 ;  /* 0x00000000ff357435 */ /* 0x001fe200000001ff */
[----:B------:R-:W-:Y:S02]  /*7690*/  MOV R159, R51 ;  /* 0x00000033009f7202 */ /* 0x000fe40000000f00 */
[----:B-1----:R-:W-:Y:S02]  /*76a0*/  MOV R158, R50 ;  /* 0x00000032009e7202 */ /* 0x002fe40000000f00 */
[----:B------:R-:W-:Y:S02]  /*76b0*/  MOV R54, R92 ;  /* 0x0000005c00367202 */ /* 0x000fe40000000f00 */
[----:B------:R-:W-:Y:S02]  /*76c0*/  MOV R51, 0x1f ;  /* 0x0000001f00337802 */ /* 0x000fe40000000f00 */
[----:B------:R-:W-:-:S02]  /*76d0*/  MOV R50, 0xffffffff ;  /* 0xffffffff00327802 */ /* 0x000fc40000000f00 */
[----:B------:R-:W-:Y:S02]  /*76e0*/  MOV R52, 0x7700 ;  /* 0x0000770000347802 */ /* 0x000fe40000000f00 */
[----:B------:R-:W-:Y:S05]  /*76f0*/  CALL.REL.NOINC `($__internal_76_$__cuda_sm70_shflsync_idx_p) ;  /* 0x0000087000007944 */ /* 0x000fea0003c00000 */
[----:B0-----:R-:W-:Y:S01]  /*7700*/  HFMA2.MMA R53, -RZ, RZ, 0, 0 ;  /* 0x00000000ff357435 */ /* 0x001fe200000001ff */
[----:B-1----:R-:W-:Y:S02]  /*7710*/  MOV R92, R51 ;  /* 0x00000033005c7202 */ /* 0x002fe40000000f00 */
[----:B------:R-:W-:Y:S02]  /*7720*/  MOV R54, R93 ;  /* 0x0000005d00367202 */ /* 0x000fe40000000f00 */
[----:B------:R-:W-:Y:S02]  /*7730*/  MOV R51, 0x1f ;  /* 0x0000001f00337802 */ /* 0x000fe40000000f00 */
[----:B------:R-:W-:Y:S02]  /*7740*/  MOV R50, 0xffffffff ;  /* 0xffffffff00327802 */ /* 0x000fe40000000f00 */
[----:B------:R-:W-:Y:S02]  /*7750*/  MOV R52, 0x7770 ;  /* 0x0000777000347802 */ /* 0x000fe40000000f00 */
[----:B------:R-:W-:Y:S05]  /*7760*/  CALL.REL.NOINC `($__internal_76_$__cuda_sm70_shflsync_idx_p) ;  /* 0x0000080000007944 */ /* 0x000fea0003c00000 */
[----:B01----:R-:W-:Y:S01]  /*7770*/  MOV R53, R51 ;  /* 0x0000003300357202 */ /* 0x003fe20000000f00 */
[----:B------:R-:W-:Y:S05]  /*7780*/  BRA `(.L_x_1880) ;  /* 0xffffc48000007947 */ /* 0x000fea000383ffff */
.L_x_1834:
[----:B------:R-:W-:Y:S01]  /*7790*/  HFMA2.MMA R164, -RZ, RZ, 0, 5.9604644775390625e-08 ;  /* 0x00000001ffa47435 */ /* 0x000fe200000001ff */
[----:B------:R-:W-:-:S02]  /*77a0*/  MOV R155, R92 ;  /* 0x0000005c009b7202 */ /* 0x000fc40000000f00 */
[----:B------:R-:W-:Y:S02]  /*77b0*/  MOV R52, 0x1f ;  /* 0x0000001f00347802 */ /* 0x000fe40000000f00 */
[----:B------:R-:W-:Y:S02]  /*77c0*/  MOV R53, 0xffffffff ;  /* 0xffffffff00357802 */ /* 0x000fe40000000f00 */
[----:B------:R-:W-:Y:S02]  /*77d0*/  MOV R50, 0x77f0 ;  /* 0x000077f000327802 */ /* 0x000fe40000000f00 */
[----:B------:R-:W-:Y:S05]  /*77e0*/  CALL.REL.NOINC `($__internal_75_$__cuda_sm70_shflsync_down) ;  /* 0x0000074000007944 */ /* 0x000fea0003c00000 */
[----:B-1----:R-:W-:Y:S01]  /*77f0*/  MOV R55, R164 ;  /* 0x000000a400377202 */ /* 0x002fe20000000f00 */
[----:B0-----:R-:W-:Y:S05]  /*7800*/  BRA `(.L_x_1881) ;  /* 0xffffca1000007947 */ /* 0x001fea000383ffff */
.L_x_1835:
[----:B------:R-:W-:Y:S01]  /*7810*/  HFMA2.MMA R164, -RZ, RZ, 0, 5.9604644775390625e-08 ;  /* 0x00000001ffa47435 */ /* 0x000fe200000001ff */
[----:B------:R-:W-:Y:S02]  /*7820*/  MOV R155, R93 ;  /* 0x0000005d009b7202 */ /* 0x000fe40000000f00 */
[----:B------:R-:W-:Y:S02]  /*7830*/  MOV R52, 0x1f ;  /* 0x0000001f00347802 */ /* 0x000fe40000000f00 */
[----:B------:R-:W-:-:S02]  /*7840*/  MOV R53, 0xffffffff ;  /* 0xffffffff00357802 */ /* 0x000fc40000000f00 */
[----:B------:R-:W-:Y:S02]  /*7850*/  MOV R50, 0x7870 ;  /* 0x0000787000327802 */ /* 0x000fe40000000f00 */
[----:B01----:R-:W-:Y:S05]  /*7860*/  CALL.REL.NOINC `($__internal_75_$__cuda_sm70_shflsync_down) ;  /* 0x000006c000007944 */ /* 0x003fea0003c00000 */
        /* <DEDUP_REMOVED lines=9> */
[----:B------:R-:W-:Y:S05]  /*7900*/  CALL.REL.NOINC `($__internal_75_$__cuda_sm70_shflsync_down) ;  /* 0x0000062000007944 */ /* 0x000fea0003c00000 */
[----:B-1----:R-:W-:Y:S01]  /*7910*/  MOV R54, R164 ;  /* 0x000000a400367202 */ /* 0x002fe20000000f00 */
[----:B------:R-:W-:Y:S01]  /*7920*/  HFMA2.MMA R164, -RZ, RZ, 0, 1.1920928955078125e-07 ;  /* 0x00000002ffa47435 */ /* 0x000fe200000001ff */
[----:B0-----:R-:W-:Y:S02]  /*7930*/  MOV R155, R93 ;  /* 0x0000005d009b7202 */ /* 0x001fe40000000f00 */
[----:B------:R-:W-:Y:S02]  /*7940*/  MOV R52, 0x1f ;  /* 0x0000001f00347802 */ /* 0x000fe40000000f00 */
[----:B------:R-:W-:Y:S02]  /*7950*/  MOV R53, 0xffffffff ;  /* 0xffffffff00357802 */ /* 0x000fe40000000f00 */
[----:B------:R-:W-:Y:S02]  /*7960*/  MOV R50, 0x7980 ;  /* 0x0000798000327802 */ /* 0x000fe40000000f00 */
[----:B------:R-:W-:Y:S05]  /*7970*/  CALL.REL.NOINC `($__internal_75_$__cuda_sm70_shflsync_down) ;  /* 0x000005b000007944 */ /* 0x000fea0003c00000 */
[----:B-1----:R-:W-:Y:S01]  /*7980*/  @!P3 FFMA.FTZ R93, R55, R164, R93 ;  /* 0x000000a4375db223 */ /* 0x002fe2000001005d */
[----:B------:R-:W-:Y:S01]  /*7990*/  HFMA2.MMA R164, -RZ, RZ, 0, 2.384185791015625e-07 ;  /* 0x00000004ffa47435 */ /* 0x000fe200000001ff */
[----:B------:R-:W-:Y:S01]  /*79a0*/  @!P3 FMUL.FTZ R55, R54, R55 ;  /* 0x000000373637b220 */ /* 0x000fe20000410000 */
[----:B0-----:R-:W-:-:S02]  /*79b0*/  MOV R52, 0x1f ;  /* 0x0000001f00347802 */ /* 0x001fc40000000f00 */
[----:B------:R-:W-:Y:S02]  /*79c0*/  MOV R53, 0xffffffff ;  /* 0xffffffff00357802 */ /* 0x000fe40000000f00 */
[----:B------:R-:W-:Y:S02]  /*79d0*/  MOV R155, R55 ;  /* 0x00000037009b7202 */ /* 0x000fe40000000f00 */
[----:B------:R-:W-:Y:S02]  /*79e0*/  MOV R50, 0x7a00 ;  /* 0x00007a0000327802 */ /* 0x000fe40000000f00 */
[----:B------:R-:W-:Y:S05]  /*79f0*/  CALL.REL.NOINC `($__internal_75_$__cuda_sm70_shflsync_down) ;  /* 0x0000053000007944 */ /* 0x000fea0003c00000 */
[----:B-1----:R-:W-:Y:S01]  /*7a00*/  MOV R54, R164 ;  /* 0x000000a400367202 */ /* 0x002fe20000000f00 */
[----:B------:R-:W-:Y:S01]  /*7a10*/  HFMA2.MMA R164, -RZ, RZ, 0, 2.384185791015625e-07 ;  /* 0x00000004ffa47435 */ /* 0x000fe200000001ff */
[----:B0-----:R-:W-:Y:S02]  /*7a20*/  MOV R155, R93 ;  /* 0x0000005d009b7202 */ /* 0x001fe40000000f00 */
[----:B------:R-:W-:Y:S02]  /*7a30*/  MOV R52, 0x1f ;  /* 0x0000001f00347802 */ /* 0x000fe40000000f00 */
[----:B------:R-:W-:-:S02]  /*7a40*/  MOV R53, 0xffffffff ;  /* 0xffffffff00357802 */ /* 0x000fc40000000f00 */
[----:B------:R-:W-:Y:S02]  /*7a50*/  MOV R50, 0x7a70 ;  /* 0x00007a7000327802 */ /* 0x000fe40000000f00 */
[----:B------:R-:W-:Y:S05]  /*7a60*/  CALL.REL.NOINC `($__internal_75_$__cuda_sm70_shflsync_down) ;  /* 0x000004c000007944 */ /* 0x000fea0003c00000 */
[----:B-1----:R-:W-:Y:S01]  /*7a70*/  @!P2 FFMA.FTZ R93, R55, R164, R93 ;  /* 0x000000a4375da223 */ /* 0x002fe2000001005d */
[----:B------:R-:W-:Y:S01]  /*7a80*/  HFMA2.MMA R164, -RZ, RZ, 0, 4.76837158203125e-07 ;  /* 0x00000008ffa47435 */ /* 0x000fe200000001ff */
[----:B------:R-:W-:Y:S01]  /*7a90*/  @!P2 FMUL.FTZ R55, R54, R55 ;  /* 0x000000373637a220 */ /* 0x000fe20000410000 */
[----:B0-----:R-:W-:Y:S02]  /*7aa0*/  MOV R52, 0x1f ;  /* 0x0000001f00347802 */ /* 0x001fe40000000f00 */
[----:B------:R-:W-:Y:S02]  /*7ab0*/  MOV R53, 0xffffffff ;  /* 0xffffffff00357802 */ /* 0x000fe40000000f00 */
[----:B------:R-:W-:Y:S02]  /*7ac0*/  MOV R155, R55 ;  /* 0x00000037009b7202 */ /* 0x000fe40000000f00 */
[----:B------:R-:W-:Y:S02]  /*7ad0*/  MOV R50, 0x7af0 ;  /* 0x00007af000327802 */ /* 0x000fe40000000f00 */
[----:B------:R-:W-:Y:S05]  /*7ae0*/  CALL.REL.NOINC `($__internal_75_$__cuda_sm70_shflsync_down) ;  /* 0x0000044000007944 */ /* 0x000fea0003c00000 */
[----:B-1----:R-:W-:Y:S01]  /*7af0*/  MOV R54, R164 ;  /* 0x000000a400367202 */ /* 0x002fe20000000f00 */
[----:B------:R-:W-:Y:S01]  /*7b00*/  HFMA2.MMA R164, -RZ, RZ, 0, 4.76837158203125e-07 ;  /* 0x00000008ffa47435 */ /* 0x000fe200000001ff */
[----:B0-----:R-:W-:-:S02]  /*7b10*/  MOV R155, R93 ;  /* 0x0000005d009b7202 */ /* 0x001fc40000000f00 */
[----:B------:R-:W-:Y:S02]  /*7b20*/  MOV R52, 0x1f ;  /* 0x0000001f00347802 */ /* 0x000fe40000000f00 */
[----:B------:R-:W-:Y:S02]  /*7b30*/  MOV R53, 0xffffffff ;  /* 0xffffffff00357802 */ /* 0x000fe40000000f00 */
[----:B------:R-:W-:Y:S02]  /*7b40*/  MOV R50, 0x7b60 ;  /* 0x00007b6000327802 */ /* 0x000fe40000000f00 */
[----:B------:R-:W-:Y:S05]  /*7b50*/  CALL.REL.NOINC `($__internal_75_$__cuda_sm70_shflsync_down) ;  /* 0x000003d000007944 */ /* 0x000fea0003c00000 */
        /* <DEDUP_REMOVED lines=8> */
[----:B------:R-:W-:Y:S05]  /*7be0*/  CALL.REL.NOINC `($__internal_75_$__cuda_sm70_shflsync_down) ;  /* 0x0000034000007944 */ /* 0x000fea0003c00000 */
[----:B-1----:R-:W-:Y:S01]  /*7bf0*/  MOV R54, R164 ;  /* 0x000000a400367202 */ /* 0x002fe20000000f00 */
[----:B------:R-:W-:Y:S01]  /*7c00*/  HFMA2.MMA R164, -RZ, RZ, 0, 9.5367431640625e-07 ;  /* 0x00000010ffa47435 */ /* 0x000fe200000001ff */
[----:B0-----:R-:W-:Y:S02]  /*7c10*/  MOV R155, R92 ;  /* 0x0000005c009b7202 */ /* 0x001fe40000000f00 */
[----:B------:R-:W-:Y:S02]  /*7c20*/  MOV R52, 0x1f ;  /* 0x0000001f00347802 */ /* 0x000fe40000000f00 */
[----:B------:R-:W-:Y:S02]  /*7c30*/  MOV R53, 0xffffffff ;  /* 0xffffffff00357802 */ /* 0x000fe40000000f00 */
[----:B------:R-:W-:-:S02]  /*7c40*/  MOV R50, 0x7c60 ;  /* 0x00007c6000327802 */ /* 0x000fc40000000f00 */
[----:B------:R-:W-:Y:S05]  /*7c50*/  CALL.REL.NOINC `($__internal_75_$__cuda_sm70_shflsync_down) ;  /* 0x000002d000007944 */ /* 0x000fea0003c00000 */
[----:B-1----:R-:W-:Y:S01]  /*7c60*/  @!P0 FFMA.FTZ R92, R55, R164, R92 ;  /* 0x000000a4375c8223 */ /* 0x002fe2000001005c */
[----:B0-----:R-:W-:Y:S01]  /*7c70*/  HFMA2.MMA R53, -RZ, RZ, 0, 0 ;  /* 0x00000000ff357435 */ /* 0x001fe200000001ff */
[----:B------:R-:W-:Y:S01]  /*7c80*/  @!P0 FMUL.FTZ R55, R54, R55 ;  /* 0x0000003736378220 */ /* 0x000fe20000410000 */
[----:B------:R-:W-:-:S02]  /*7c90*/  MOV R51, 0x1f ;  /* 0x0000001f00337802 */ /* 0x000fc40000000f00 */
[----:B------:R-:W-:Y:S02]  /*7ca0*/  MOV R50, 0xffffffff ;  /* 0xffffffff00327802 */ /* 0x000fe40000000f00 */
[----:B------:R-:W-:Y:S02]  /*7cb0*/  MOV R54, R55 ;  /* 0x0000003700367202 */ /* 0x000fe40000000f00 */
[----:B------:R-:W-:Y:S02]  /*7cc0*/  MOV R52, 0x7ce0 ;  /* 0x00007ce000347802 */ /* 0x000fe40000000f00 */
[----:B------:R-:W-:Y:S05]  /*7cd0*/  CALL.REL.NOINC `($__internal_76_$__cuda_sm70_shflsync_idx_p) ;  /* 0x0000029000007944 */ /* 0x000fea0003c00000 */
[----:B0-----:R-:W-:Y:S01]  /*7ce0*/  HFMA2.MMA R53, -RZ, RZ, 0, 0 ;  /* 0x00000000ff357435 */ /* 0x001fe200000001ff */
[----:B-1----:R-:W-:Y:S02]  /*7cf0*/  MOV R143, R51 ;  /* 0x00000033008f7202 */ /* 0x002fe40000000f00 */
[----:B------:R-:W-:Y:S02]  /*7d00*/  MOV R54, R92 ;  /* 0x0000005c00367202 */ /* 0x000fe40000000f00 */
[----:B------:R-:W-:Y:S02]  /*7d10*/  MOV R51, 0x1f ;  /* 0x0000001f00337802 */ /* 0x000fe40000000f00 */
[----:B------:R-:W-:-:S02]  /*7d20*/  MOV R50, 0xffffffff ;  /* 0xffffffff00327802 */ /* 0x000fc40000000f00 */
[----:B------:R-:W-:Y:S02]  /*7d30*/  MOV R52, 0x7d50 ;  /* 0x00007d5000347802 */ /* 0x000fe40000000f00 */
[----:B------:R-:W-:Y:S05]  /*7d40*/  CALL.REL.NOINC `($__internal_76_$__cuda_sm70_shflsync_idx_p) ;  /* 0x0000022000007944 */ /* 0x000fea0003c00000 */
[----:B------:R-:W-:Y:S01]  /*7d50*/  HFMA2.MMA R164, -RZ, RZ, 0, 5.9604644775390625e-08 ;  /* 0x00000001ffa47435 */ /* 0x000fe200000001ff */
[----:B-1----:R-:W-:Y:S02]  /*7d60*/  MOV R160, R51 ;  /* 0x0000003300a07202 */ /* 0x002fe40000000f00 */
[----:B------:R-:W-:Y:S02]  /*7d70*/  MOV R155, R55 ;  /* 0x00000037009b7202 */ /* 0x000fe40000000f00 */
[----:B------:R-:W-:Y:S02]  /*7d80*/  MOV R52, 0x1f ;  /* 0x0000001f00347802 */ /* 0x000fe40000000f00 */
[----:B0-----:R-:W-:Y:S02]  /*7d90*/  MOV R53, 0xffffffff ;  /* 0xffffffff00357802 */ /* 0x001fe40000000f00 */
[----:B------:R-:W-:Y:S02]  /*7da0*/  MOV R50, 0x7dc0 ;  /* 0x00007dc000327802 */ /* 0x000fe40000000f00 */
[----:B------:R-:W-:Y:S05]  /*7db0*/  CALL.REL.NOINC `($__internal_75_$__cuda_sm70_shflsync_down) ;  /* 0x0000017000007944 */ /* 0x000fea0003c00000 */
[----:B-1----:R-:W-:Y:S01]  /*7dc0*/  MOV R54, R164 ;  /* 0x000000a400367202 */ /* 0x002fe20000000f00 */
[----:B------:R-:W-:Y:S01]  /*7dd0*/  HFMA2.MMA R164, -RZ, RZ, 0, 5.9604644775390625e-08 ;  /* 0x00000001ffa47435 */ /* 0x000fe200000001ff */
[----:B0-----:R-:W-:-:S02]  /*7de0*/  MOV R155, R92 ;  /* 0x0000005c009b7202 */ /* 0x001fc40000000f00 */
[----:B------:R-:W-:Y:S02]  /*7df0*/  MOV R52, 0x1f ;  /* 0x0000001f00347802 */ /* 0x000fe40000000f00 */
[----:B------:R-:W-:Y:S02]  /*7e00*/  MOV R53, 0xffffffff ;  /* 0xffffffff00357802 */ /* 0x000fe40000000f00 */
[----:B------:R-:W-:Y:S02]  /*7e10*/  MOV R50, 0x7e30 ;  /* 0x00007e3000327802 */ /* 0x000fe40000000f00 */
[----:B------:R-:W-:Y:S05]  /*7e20*/  CALL.REL.NOINC `($__internal_75_$__cuda_sm70_shflsync_down) ;  /* 0x0000010000007944 */ /* 0x000fea0003c00000 */
[----:B0-----:R-:W-:Y:S01]  /*7e30*/  HFMA2.MMA R53, -RZ, RZ, 0, 0 ;  /* 0x00000000ff357435 */ /* 0x001fe200000001ff */
[----:B------:R-:W-:Y:S02]  /*7e40*/  MOV R155, R54 ;  /* 0x00000036009b7202 */ /* 0x000fe40000000f00 */
[----:B------:R-:W-:Y:S02]  /*7e50*/  MOV R54, R48 ;  /* 0x0000003000367202 */ /* 0x000fe40000000f00 */
[----:B------:R-:W-:Y:S02]  /*7e60*/  MOV R51, 0x1f ;  /* 0x0000001f00337802 */ /* 0x000fe40000000f00 */
[----:B------:R-:W-:-:S02]  /*7e70*/  MOV R50, 0xffffffff ;  /* 0xffffffff00327802 */ /* 0x000fc40000000f00 */
[----:B------:R-:W-:Y:S02]  /*7e80*/  MOV R52, 0x7ea0 ;  /* 0x00007ea000347802 */ /* 0x000fe40000000f00 */
[----:B-1----:R-:W-:Y:S05]  /*7e90*/  CALL.REL.NOINC `($__internal_76_$__cuda_sm70_shflsync_idx_p) ;  /* 0x000000d000007944 */ /* 0x002fea0003c00000 */
[----:B0-----:R-:W-:Y:S01]  /*7ea0*/  HFMA2.MMA R53, -RZ, RZ, 0, 0 ;  /* 0x00000000ff357435 */ /* 0x001fe200000001ff */
[----:B-1----:R-:W-:Y:S02]  /*7eb0*/  MOV R157, R51 ;  /* 0x00000033009d7202 */ /* 0x002fe40000000f00 */
[----:B------:R-:W-:Y:S02]  /*7ec0*/  MOV R54, R49 ;  /* 0x0000003100367202 */ /* 0x000fe40000000f00 */
[----:B------:R-:W-:Y:S02]  /*7ed0*/  MOV R51, 0x1f ;  /* 0x0000001f00337802 */ /* 0x000fe40000000f00 */
[----:B------:R-:W-:Y:S02]  /*7ee0*/  MOV R50, 0xffffffff ;  /* 0xffffffff00327802 */ /* 0x000fe40000000f00 */
[----:B------:R-:W-:Y:S02]  /*7ef0*/  MOV R52, 0x7f10 ;  /* 0x00007f1000347802 */ /* 0x000fe40000000f00 */
[----:B------:R-:W-:Y:S05]  /*7f00*/  CALL.REL.NOINC `($__internal_76_$__cuda_sm70_shflsync_idx_p) ;  /* 0x0000006000007944 */ /* 0x000fea0003c00000 */
[----:B-1----:R-:W-:Y:S01]  /*7f10*/  MOV R55, R51 ;  /* 0x0000003300377202 */ /* 0x002fe20000000f00 */
[----:B0-----:R-:W-:Y:S05]  /*7f20*/  BRA `(.L_x_1882) ;  /* 0xffffc49000007947 */ /* 0x001fea000383ffff */
        .weak           $__internal_75_$__cuda_sm70_shflsync_down
        .type           $__internal_75_$__cuda_sm70_shflsync_down,@function
        .size           $__internal_75_$__cuda_sm70_shflsync_down,($__internal_76_$__cuda_sm70_shflsync_idx_p - $__internal_75_$__cuda_sm70_shflsync_down)
$__internal_75_$__cuda_sm70_shflsync_down:
[----:B------:R-:W-:Y:S01]  /*7f30*/  HFMA2.MMA R51, -RZ, RZ, 0, 0 ;  /* 0x00000000ff337435 */ /* 0x000fe200000001ff */
[----:B------:R-:W-:Y:S04]  /*7f40*/  WARPSYNC R53 ;  /* 0x0000003500007348 */ /* 0x000fe80003800000 */
[----:B------:R0:W1:Y:S01]  /*7f50*/  SHFL.DOWN PT, R164, R155, R164, R52 ;  /* 0x080000a49ba47389 */ /* 0x00006200000e0034 */
[----:B------:R-:W-:Y:S05]  /*7f60*/  RET.REL.NODEC R50 `(_Z25selective_scan_bwd_kernelI32Selective_Scan_bwd_kernel_traitsILi128ELi16ELb1ELb1ELb0ELb0ELb1EN3c108BFloat16EfEEv12SSMParamsBwd) ;  /* 0xffff809032007950 */ /* 0x000fea0003c3ffff */
        .weak           $__internal_76_$__cuda_sm70_shflsync_idx_p
        .type           $__internal_76_$__cuda_sm70_shflsync_idx_p,@function
        .size           $__internal_76_$__cuda_sm70_shflsync_idx_p,($__internal_77_$__cuda_sm70_shflsync_up - $__internal_76_$__cuda_sm70_shflsync_idx_p)
$__internal_76_$__cuda_sm70_shflsync_idx_p:
[----:B------:R-:W-:Y:S01]  /*7f70*/  HFMA2.MMA R163, -RZ, RZ, 0, 0 ;  /* 0x00000000ffa37435 */ /* 0x000fe200000001ff */
[----:B------:R-:W-:Y:S01]  /*7f80*/  MOV R162, R52 ;  /* 0x0000003400a27202 */ /* 0x000fe20000000f00 */
[----:B------:R-:W-:Y:S04]  /*7f90*/  WARPSYNC R50 ;  /* 0x0000003200007348 */ /* 0x000fe80003800000 */
[----:B------:R0:W1:Y:S01]  /*7fa0*/  SHFL.IDX PT, R51, R54, R53, R51 ;  /* 0x0000003536337389 */ /* 0x00006200000e0033 */
[----:B------:R-:W-:Y:S05]  /*7fb0*/  RET.REL.NODEC R162 `(_Z25selective_scan_bwd_kernelI32Selective_Scan_bwd_kernel_traitsILi128ELi16ELb1ELb1ELb0ELb0ELb1EN3c108BFloat16EfEEv12SSMParamsBwd) ;  /* 0xffff8040a2007950 */ /* 0x000fea0003c3ffff */
        .weak           $__internal_77_$__cuda_sm70_shflsync_up
        .type           $__internal_77_$__cuda_sm70_shflsync_up,@function
        .size           $__internal_77_$__cuda_sm70_shflsync_up,(.L_x_8889 - $__internal_77_$__cuda_sm70_shflsync_up)
$__internal_77_$__cuda_sm70_shflsync_up:
[----:B------:R-:W-:Y:S01]  /*7fc0*/  MOV R49, 0x0 ;  /* 0x0000000000317802 */ /* 0x000fe20000000f00 */
[----:B------:R-:W-:Y:S04]  /*7fd0*/  WARPSYNC R50 ;  /* 0x0000003200007348 */ /* 0x000fe80003800000 */
[----:B------:R0:W1:Y:S01]  /*7fe0*/  SHFL.UP PT, R50, R159, R52, R53 ;  /* 0x040000349f327389 */ /* 0x00006200000e0035 */
[----:B------:R-:W-:Y:S05]  /*7ff0*/  RET.REL.NODEC R48 `(_Z25selective_scan_bwd_kernelI32Selective_Scan_bwd_kernel_traitsILi128ELi16ELb1ELb1ELb0ELb0ELb1EN3c108BFloat16EfEEv12SSMParamsBwd) ;  /* 0xffff800030007950 */ /* 0x000fea0003c3ffff */
.L_x_1883:
        /* <DEDUP_REMOVED lines=16> */
.L_x_8889:


//--------------------- .text._Z25selective_scan_bwd_kernelI32Selective_Scan_bwd_kernel_traitsILi128ELi16ELb1ELb1ELb0ELb1ELb0EN3c108BFloat16EfEEv12SSMParamsBwd --------------------------
	.section	.text._Z25selective_scan_bwd_kernelI32Selective_Scan_bwd_kernel_traitsILi128ELi16ELb1ELb1ELb0ELb1ELb0EN3c108BFloat16EfEEv12SSMParamsBwd,"ax",@progbits
	.sectioninfo	@"SHI_REGISTERS=163"
	.align	128
        .global         _Z25selective_scan_bwd_kernelI32Selective_Scan_bwd_kernel_traitsILi128ELi16ELb1ELb1ELb0ELb1ELb0EN3c108BFloat16EfEEv12SSMParamsBwd
        .type           _Z25selective_scan_bwd_kernelI32Selective_Scan_bwd_kernel_traitsILi128ELi16ELb1ELb1ELb0ELb1ELb0EN3c108BFloat16EfEEv12SSMParamsBwd,@function
        .size           _Z25selective_scan_bwd_kernelI32Selective_Scan_bwd_kernel_traitsILi128ELi16ELb1ELb1ELb0ELb1ELb0EN3c108BFloat16EfEEv12SSMParamsBwd,(.L_x_8892 - _Z25selective_scan_bwd_kernelI32Selective_Scan_bwd_kernel_traitsILi128ELi16ELb1ELb1ELb0ELb1ELb0EN3c108BFloat16EfEEv12SSMParamsBwd)
        .other          _Z25selective_scan_bwd_kernelI32Selective_Scan_bwd_kernel_traitsILi128ELi16ELb1ELb1ELb0ELb1ELb0EN3c108BFloat16EfEEv12SSMParamsBwd,@"STO_CUDA_ENTRY STV_DEFAULT"
_Z25selective_scan_bwd_kernelI32Selective_Scan_bwd_kernel_traitsILi128ELi16ELb1ELb1ELb0ELb1ELb0EN3c108BFloat16EfEEv12SSMParamsBwd:
.text._Z25selective_scan_bwd_kernelI32Selective_Scan_bwd_kernel_traitsILi128ELi16ELb1ELb1ELb0ELb1ELb0EN3c108BFloat16EfEEv12SSMParamsBwd:
        /* <DEDUP_REMOVED lines=169> */
.L_x_1966:
        /* <DEDUP_REMOVED lines=118> */
.L_x_1886:
[----:B--23--:R-:W-:Y:S05]  /*11f0*/  BSYNC B0 ;  /* 0x0000000000007941 */ /* 0x00cfea0003800000 */
.L_x_1885:
        /* <DEDUP_REMOVED lines=41> */
.L_x_1888:
[----:B------:R-:W-:Y:S05]  /*1490*/  BSYNC B0 ;  /* 0x0000000000007941 */ /* 0x000fea0003800000 */
.L_x_1887:
        /* <DEDUP_REMOVED lines=39> */
.L_x_1890:
[----:B------:R-:W-:Y:S05]  /*1710*/  BSYNC B0 ;  /* 0x0000000000007941 */ /* 0x000fea0003800000 */
.L_x_1889:
        /* <DEDUP_REMOVED lines=39> */
.L_x_1892:
[----:B------:R-:W-:Y:S05]  /*1990*/  BSYNC B0 ;  /* 0x0000000000007941 */ /* 0x000fea0003800000 */
.L_x_1891:
        /* <DEDUP_REMOVED lines=39> */
.L_x_1894:
[----:B------:R-:W-:Y:S05]  /*1c10*/  BSYNC B0 ;  /* 0x0000000000007941 */ /* 0x000fea0003800000 */
.L_x_1893:
        /* <DEDUP_REMOVED lines=39> */
.L_x_1896:
[----:B------:R-:W-:Y:S05]  /*1e90*/  BSYNC B0 ;  /* 0x0000000000007941 */ /* 0x000fea0003800000 */
.L_x_1895:
        /* <DEDUP_REMOVED lines=39> */
.L_x_1898:
[----:B------:R-:W-:Y:S05]  /*2110*/  BSYNC B0 ;  /* 0x0000000000007941 */ /* 0x000fea0003800000 */
.L_x_1897:
        /* <DEDUP_REMOVED lines=39> */
.L_x_1900:
[----:B------:R-:W-:Y:S05]  /*2390*/  BSYNC B0 ;  /* 0x0000000000007941 */ /* 0x000fea0003800000 */
.L_x_1899:
        /* <DEDUP_REMOVED lines=41> */
.L_x_1902:
[----:B------:R-:W-:Y:S05]  /*2630*/  BSYNC B0 ;  /* 0x0000000000007941 */ /* 0x000fea0003800000 */
.L_x_1901:
        /* <DEDUP_REMOVED lines=39> */
.L_x_1904:
[----:B------:R-:W-:Y:S05]  /*28b0*/  BSYNC B0 ;  /* 0x0000000000007941 */ /* 0x000fea0003800000 */
.L_x_1903:
        /* <DEDUP_REMOVED lines=38> */
.L_x_1906:
[----:B------:R-:W-:Y:S05]  /*2b20*/  BSYNC B0 ;  /* 0x0000000000007941 */ /* 0x000fea0003800000 */
.L_x_1905:
        /* <DEDUP_REMOVED lines=33> */
.L_x_1908:
[----:B------:R-:W-:Y:S05]  /*2d40*/  BSYNC B0 ;  /* 0x0000000000007941 */ /* 0x000fea0003800000 */
.L_x_1907:
        /* <DEDUP_REMOVED lines=33> */
.L_x_1910:
[----:B------:R-:W-:Y:S05]  /*2f60*/  BSYNC B0 ;  /* 0x0000000000007941 */ /* 0x000fea0003800000 */
.L_x_1909:
        /* <DEDUP_REMOVED lines=33> */
.L_x_1912:
[----:B------:R-:W-:Y:S05]  /*3180*/  BSYNC B0 ;  /* 0x0000000000007941 */ /* 0x000fea0003800000 */
.L_x_1911:
        /* <DEDUP_REMOVED lines=33> */
.L_x_1914:
[----:B------:R-:W-:Y:S05]  /*33a0*/  BSYNC B0 ;  /* 0x0000000000007941 */ /* 0x000fea0003800000 */
.L_x_1913:
        /* <DEDUP_REMOVED lines=33> */
.L_x_1916:
[----:B------:R-:W-:Y:S05]  /*35c0*/  BSYNC B0 ;  /* 0x0000000000007941 */ /* 0x000fea0003800000 */
.L_x_1915:
        /* <DEDUP_REMOVED lines=23> */
.L_x_1965:
        /* <DEDUP_REMOVED lines=43> */
[----:B------:R-:W-:Y:S01]  /*39f0*/  MOV R93, UR33 ;  /* 0x00000021005d7c02 */ /* 0x000fe20008000f00 */
[----:B------:R-:W-:Y:S01]  /*3a00*/  UIADD3 UR30, UR19, -0x1, URZ ;  /* 0xffffffff131e7890 */ /* 0x000fe2000fffe03f */
[----:B------:R-:W-:Y:S02]  /*3a10*/  LOP3.LUT P0, RZ, R4, 0x1f, RZ, 0xc0, !PT ;  /* 0x0000001f04ff7812 */ /* 0x000fe4000780c0ff */
[----:B------:R-:W-:Y:S01]  /*3a20*/  MOV R89, UR19 ;  /* 0x0000001300597c02 */ /* 0x000fe20008000f00 */
[----:B--2---:R0:W-:Y:S04]  /*3a30*/  STS.128 [R8.X16], R48 ;  /* 0x0000003008007388 */ /* 0x0041e8000000cc00 */
[----:B---3--:R1:W-:Y:S01]  /*3a40*/  STS.128 [R8.X16+0x200], R52 ;  /* 0x0002003408007388 */ /* 0x0083e2000000cc00 */
[----:B------:R-:W-:-:S06]  /*3a50*/  NOP ;  /* 0x0000000000007918 */ /* 0x000fcc0000000000 */
[----:B------:R2:W3:Y:S01]  /*3a60*/  LDG.E R91, [R92.64] ;  /* 0x0000001c5c5b7981 */ /* 0x0004e2000c1e1900 */
[----:B------:R-:W-:Y:S01]  /*3a70*/  ULEA.HI UR31, UR30, UR30, URZ, 0x1 ;  /* 0x0000001e1e1f7291 */ /* 0x000fe2000f8f083f */
[----:B------:R-:W-:Y:S01]  /*3a80*/  ISETP.LT.OR P0, PT, R89, 0x2, P0 ;  /* 0x000000025900780c */ /* 0x000fe20000701670 */
[----:B------:R-:W-:Y:S01]  /*3a90*/  HFMA2.MMA R96, -RZ, RZ, 0, 4.76837158203125e-07 ;  /* 0x00000008ff607435 */ /* 0x000fe200000001ff */
[C---:B------:R-:W-:Y:S01]  /*3aa0*/  ISETP.NE.AND P1, PT, R4.reuse, RZ, PT ;  /* 0x000000ff0400720c */ /* 0x040fe20003f25270 */
[----:B------:R-:W-:Y:S01]  /*3ab0*/  ULOP3.LUT UR31, UR31, 0xfffffe, URZ, 0xc0, !UPT ;  /* 0x00fffffe1f1f7892 */ /* 0x000fe2000f8ec03f */
[----:B0-----:R-:W-:Y:S02]  /*3ac0*/  MOV R49, UR19 ;  /* 0x0000001300317c02 */ /* 0x001fe40008000f00 */
[----:B------:R-:W-:Y:S01]  /*3ad0*/  MOV R51, 0x100 ;  /* 0x0000010000337802 */ /* 0x000fe20000000f00 */
[----:B------:R-:W-:Y:S01]  /*3ae0*/  UIADD3 UR31, UR30, -UR31, URZ ;  /* 0x8000001f1e1f7290 */ /* 0x000fe2000fffe03f */
[----:B-1----:R-:W-:Y:S01]  /*3af0*/  MOV R52, c[0x0][0x16c] ;  /* 0x00005b0000347a02 */ /* 0x002fe20000000f00 */
[----:B--2---:R-:W-:Y:S01]  /*3b00*/  HFMA2.MMA R92, -RZ, RZ, 1.875, 0 ;  /* 0x3f800000ff5c7435 */ /* 0x004fe200000001ff */
[----:B------:R-:W-:-:S02]  /*3b10*/  IADD3 R48, R4, 0x200, RZ ;  /* 0x0000020004307810 */ /* 0x000fc40007ffe0ff */
[--C-:B------:R-:W-:Y:S02]  /*3b20*/  PRMT R119, RZ, 0x7610, R45.reuse ;  /* 0x00007610ff777816 */ /* 0x100fe4000000002d */
[----:B------:R-:W-:Y:S02]  /*3b30*/  MOV R50, UR31 ;  /* 0x0000001f00327c02 */ /* 0x000fe40008000f00 */
[----:B------:R-:W-:Y:S02]  /*3b40*/  @!P0 IADD3 R49, R49, -0x2, RZ ;  /* 0xfffffffe31318810 */ /* 0x000fe40007ffe0ff */
[----:B------:R-:W-:Y:S01]  /*3b50*/  PRMT R120, RZ, 0x5410, R45 ;  /* 0x00005410ff787816 */ /* 0x000fe2000000002d */
[----:B------:R-:W-:Y:S01]  /*3b60*/  @!P1 IMAD R48, R50, R51, UR7 ;  /* 0x0000000732309e24 */ /* 0x000fe2000f8e0233 */
[----:B------:R-:W-:Y:S01]  /*3b70*/  MOV R93, RZ ;  /* 0x000000ff005d7202 */ /* 0x000fe20000000f00 */
[----:B------:R-:W-:Y:S02]  /*3b80*/  @!P0 IMAD R49, R49, R52, UR7 ;  /* 0x0000000731318e24 */ /* 0x000fe4000f8e0234 */
[----:B------:R-:W-:Y:S02]  /*3b90*/  LDS.128 R52, [R56.X16+0x10] ;  /* 0x0000100038347984 */ /* 0x000fe4000000cc00 */
[----:B------:R-:W-:Y:S01]  /*3ba0*/  @!P0 IMAD.WIDE R96, R49, R96, UR10 ;  /* 0x0000000a31608e25 */ /* 0x000fe2000f8e0260 */
[----:B----4-:R0:W1:Y:S02]  /*3bb0*/  R2UR UR33, R87 ;  /* 0x00000000572173c2 */ /* 0x01006400000e0000 */
[----:B0-----:R-:W-:-:S02]  /*3bc0*/  SHF.L.U32 R87, R48, 0x2, RZ ;  /* 0x0000000230577819 */ /* 0x001fc400000006ff */
[----:B------:R-:W0:Y:S01]  /*3bd0*/  LDS.128 R48, [R56.X16] ;  /* 0x0000000038307984 */ /* 0x000e22000000cc00 */
[----:B-1----:R-:W-:-:S05]  /*3be0*/  MOV R121, UR33 ;  /* 0x0000002100797c02 */ /* 0x002fca0008000f00 */
[----:B------:R-:W-:-:S04]  /*3bf0*/  FMUL.FTZ R121, R121, 1.4426950216293334961 ;  /* 0x3fb8aa3b79797820 */ /* 0x000fc80000410000 */
[----:B------:R-:W-:-:S06]  /*3c00*/  FMUL.FTZ R126, R121, R69 ;  /* 0x00000045797e7220 */ /* 0x000fcc0000410000 */
[----:B------:R-:W1:Y:S01]  /*3c10*/  MUFU.EX2 R126, R126 ;  /* 0x0000007e007e7308 */ /* 0x000e620000000800 */
[C---:B------:R-:W-:Y:S02]  /*3c20*/  FMUL.FTZ R89, R121.reuse, R70 ;  /* 0x0000004679597220 */ /* 0x040fe40000410000 */
[C---:B------:R-:W-:Y:S02]  /*3c30*/  FMUL.FTZ R94, R121.reuse, R67 ;  /* 0x00000043795e7220 */ /* 0x040fe40000410000 */
[----:B------:R-:W-:-:S03]  /*3c40*/  FMUL.FTZ R101, R121, R68 ;  /* 0x0000004479657220 */ /* 0x000fc60000410000 */
[----:B------:R-:W2:Y:S01]  /*3c50*/  MUFU.EX2 R89, R89 ;  /* 0x0000005900597308 */ /* 0x000ea20000000800 */
[----:B------:R-:W-:Y:S01]  /*3c60*/  FMUL.FTZ R108, R121, R65 ;  /* 0x00000041796c7220 */ /* 0x000fe20000410000 */
[----:B-1----:R1:W-:Y:S06]  /*3c70*/  STS [R87+0x3be0], R126 ;  /* 0x003be07e57007388 */ /* 0x0023ec0000000800 */
[----:B------:R-:W4:Y:S01]  /*3c80*/  MUFU.EX2 R94, R94 ;  /* 0x0000005e005e7308 */ /* 0x000f220000000800 */
[----:B------:R-:W-:Y:S01]  /*3c90*/  BAR.SYNC.DEFER_BLOCKING 0x0 ;  /* 0x0000000000007b1d */ /* 0x000fe20000010000 */
[----:B0-----:R-:W-:-:S02]  /*3ca0*/  PRMT R98, RZ, 0x5410, R51 ;  /* 0x00005410ff627816 */ /* 0x001fc40000000033 */
[----:B------:R-:W-:Y:S01]  /*3cb0*/  PRMT R102, RZ, 0x7610, R51 ;  /* 0x00007610ff667816 */ /* 0x000fe20000000033 */
[C---:B------:R-:W-:Y:S01]  /*3cc0*/  FMUL.FTZ R111, R121.reuse, R66 ;  /* 0x00000042796f7220 */ /* 0x040fe20000410000 */
[----:B------:R-:W-:Y:S02]  /*3cd0*/  PRMT R51, RZ, 0x7610, R40 ;  /* 0x00007610ff337816 */ /* 0x000fe40000000028 */
[----:B------:R-:W0:Y:S01]  /*3ce0*/  MUFU.EX2 R101, R101 ;  /* 0x0000006500657308 */ /* 0x000e220000000800 */
[--C-:B------:R-:W-:Y:S02]  /*3cf0*/  PRMT R100, RZ, 0x5410, R52.reuse ;  /* 0x00005410ff647816 */ /* 0x100fe40000000034 */
[----:B------:R-:W-:Y:S01]  /*3d00*/  PRMT R104, RZ, 0x7610, R52 ;  /* 0x00007610ff687816 */ /* 0x000fe20000000034 */
[----:B------:R-:W-:Y:S01]  /*3d10*/  FMUL.FTZ R112, R121, R63 ;  /* 0x0000003f79707220 */ /* 0x000fe20000410000 */
[----:B------:R-:W-:Y:S01]  /*3d20*/  PRMT R52, RZ, 0x5410, R43 ;  /* 0x00005410ff347816 */ /* 0x000fe2000000002b */
[----:B------:R-:W-:-:S02]  /*3d30*/  FMUL.FTZ R140, R51, R70 ;  /* 0x00000046338c7220 */ /* 0x000fc40000410000 */
[----:B------:R-:W0:Y:S01]  /*3d40*/  MUFU.EX2 R108, R108 ;  /* 0x0000006c006c7308 */ /* 0x000e220000000800 */
[----:B------:R-:W-:Y:S01]  /*3d50*/  FMUL.FTZ R51, R119, R86 ;  /* 0x0000005677337220 */ /* 0x000fe20000410000 */
[--C-:B------:R-:W-:Y:S01]  /*3d60*/  PRMT R105, RZ, 0x5410, R54.reuse ;  /* 0x00005410ff697816 */ /* 0x100fe20000000036 */
[----:B--2---:R-:W-:Y:S01]  /*3d70*/  FMUL.FTZ R119, R126, R89 ;  /* 0x000000597e777220 */ /* 0x004fe20000410000 */
[----:B------:R-:W-:Y:S01]  /*3d80*/  PRMT R109, RZ, 0x7610, R54 ;  /* 0x00007610ff6d7816 */ /* 0x000fe20000000036 */
[C---:B------:R-:W-:Y:S01]  /*3d90*/  FMUL.FTZ R113, R121.reuse, R60 ;  /* 0x0000003c79717220 */ /* 0x040fe20000410000 */
[----:B------:R-:W-:Y:S02]  /*3da0*/  PRMT R54, RZ, 0x5410, R40 ;  /* 0x00005410ff367816 */ /* 0x000fe40000000028 */
[----:B------:R-:W2:Y:S01]  /*3db0*/  MUFU.EX2 R111, R111 ;  /* 0x0000006f006f7308 */ /* 0x000ea20000000800 */
[----:B------:R-:W-:Y:S01]  /*3dc0*/  FMUL.FTZ R133, R52, R63 ;  /* 0x0000003f34857220 */ /* 0x000fe20000410000 */
[--C-:B------:R-:W-:Y:S01]  /*3dd0*/  PRMT R103, RZ, 0x5410, R53.reuse ;  /* 0x00005410ff677816 */ /* 0x100fe20000000035 */
[----:B------:R-:W-:Y:S01]  /*3de0*/  FMUL.FTZ R52, R120, R79 ;  /* 0x0000004f78347220 */ /* 0x000fe20000410000 */
[----:B------:R-:W-:Y:S01]  /*3df0*/  PRMT R106, RZ, 0x7610, R53 ;  /* 0x00007610ff6a7816 */ /* 0x000fe20000000035 */
[----:B----4-:R-:W-:Y:S01]  /*3e00*/  FMUL.FTZ R120, R94, R119 ;  /* 0x000000775e787220 */ /* 0x010fe20000410000 */
[----:B------:R-:W-:Y:S01]  /*3e10*/  PRMT R53, RZ, 0x7610, R41 ;  /* 0x00007610ff357816 */ /* 0x000fe20000000029 */
[----:B------:R-:W-:Y:S01]  /*3e20*/  FMUL.FTZ R114, R121, R59 ;  /* 0x0000003b79727220 */ /* 0x000fe20000410000 */
[----:B------:R-:W4:Y:S01]  /*3e30*/  MUFU.EX2 R112, R112 ;  /* 0x0000007000707308 */ /* 0x000f220000000800 */
[--C-:B-1----:R-:W-:Y:S01]  /*3e40*/  PRMT R87, RZ, 0x5410, R48.reuse ;  /* 0x00005410ff577816 */ /* 0x102fe20000000030 */
[----:B------:R-:W-:Y:S01]  /*3e50*/  FMUL.FTZ R54, R54, R69 ;  /* 0x0000004536367220 */ /* 0x000fe20000410000 */
[----:B------:R-:W-:-:S02]  /*3e60*/  PRMT R95, RZ, 0x7610, R48 ;  /* 0x00007610ff5f7816 */ /* 0x000fc40000000030 */
[----:B------:R-:W-:Y:S02]  /*3e70*/  PRMT R116, RZ, 0x5410, R41 ;  /* 0x00005410ff747816 */ /* 0x000fe40000000029 */
[----:B------:R-:W-:Y:S01]  /*3e80*/  PRMT R115, RZ, 0x7610, R43 ;  /* 0x00007610ff737816 */ /* 0x000fe2000000002b */
[----:B------:R-:W1:Y:S01]  /*3e90*/  MUFU.EX2 R113, R113 ;  /* 0x0000007100717308 */ /* 0x000e620000000800 */
[----:B0-----:R-:W-:Y:S01]  /*3ea0*/  FMUL.FTZ R119, R101, R120 ;  /* 0x0000007865777220 */ /* 0x001fe20000410000 */
[----:B------:R-:W-:Y:S01]  /*3eb0*/  PRMT R123, RZ, 0x7610, R46 ;  /* 0x00007610ff7b7816 */ /* 0x000fe2000000002e */
[----:B------:R-:W-:Y:S01]  /*3ec0*/  FMUL.FTZ R142, R53, R68 ;  /* 0x00000044358e7220 */ /* 0x000fe20000410000 */
[----:B------:R0:W5:Y:S01]  /*3ed0*/  @!P0 LDG.E.64 R92, [R96.64] ;  /* 0x0000001c605c8981 */ /* 0x000162000c1e1b00 */
[----:B------:R-:W-:Y:S01]  /*3ee0*/  FMUL.FTZ R116, R116, R67 ;  /* 0x0000004374747220 */ /* 0x000fe20000410000 */
[--C-:B------:R-:W-:Y:S01]  /*3ef0*/  PRMT R99, RZ, 0x7610, R50.reuse ;  /* 0x00007610ff637816 */ /* 0x100fe20000000032 */
[----:B------:R-:W-:Y:S01]  /*3f00*/  FMUL.FTZ R53, R115, R60 ;  /* 0x0000003c73357220 */ /* 0x000fe20000410000 */
[----:B------:R-:W1:Y:S01]  /*3f10*/  MUFU.EX2 R114, R114 ;  /* 0x0000007200727308 */ /* 0x000e620000000800 */
[----:B------:R-:W-:Y:S01]  /*3f20*/  FMUL.FTZ R137, R87, R54 ;  /* 0x0000003657897220 */ /* 0x000fe20000410000 */
[--C-:B------:R-:W-:Y:S01]  /*3f30*/  PRMT R107, RZ, 0x5410, R55.reuse ;  /* 0x00005410ff6b7816 */ /* 0x100fe20000000037 */
[----:B------:R-:W-:Y:S01]  /*3f40*/  FMUL.FTZ R140, R95, R140 ;  /* 0x0000008c5f8c7220 */ /* 0x000fe20000410000 */
[----:B------:R-:W-:Y:S01]  /*3f50*/  PRMT R110, RZ, 0x7610, R55 ;  /* 0x00007610ff6e7816 */ /* 0x000fe20000000037 */
[----:B------:R-:W-:Y:S01]  /*3f60*/  FMUL.FTZ R115, R121, R82 ;  /* 0x0000005279737220 */ /* 0x000fe20000410000 */
[----:B0-----:R-:W-:Y:S01]  /*3f70*/  PRMT R96, RZ, 0x5410, R50 ;  /* 0x00005410ff607816 */ /* 0x001fe20000000032 */
[----:B------:R-:W-:Y:S01]  /*3f80*/  FMUL.FTZ R120, R108, R119 ;  /* 0x000000776c787220 */ /* 0x000fe20000410000 */
[----:B------:R-:W-:Y:S01]  /*3f90*/  PRMT R97, RZ, 0x7610, R49 ;  /* 0x00007610ff617816 */ /* 0x000fe20000000031 */
[----:B------:R-:W-:Y:S01]  /*3fa0*/  FFMA.FTZ R54, R137, R89, R140 ;  /* 0x0000005989367223 */ /* 0x000fe2000001008c */
[--C-:B------:R-:W-:Y:S01]  /*3fb0*/  PRMT R50, RZ, 0x5410, R42.reuse ;  /* 0x00005410ff327816 */ /* 0x100fe2000000002a */
[----:B------:R-:W-:Y:S01]  /*3fc0*/  FMUL.FTZ R130, R123, R88 ;  /* 0x000000587b827220 */ /* 0x000fe20000410000 */
[----:B------:R-:W-:Y:S01]  /*3fd0*/  PRMT R55, RZ, 0x7610, R42 ;  /* 0x00007610ff377816 */ /* 0x000fe2000000002a */
[----:B--2---:R-:W-:Y:S01]  /*3fe0*/  FMUL.FTZ R123, R111, R120 ;  /* 0x000000786f7b7220 */ /* 0x004fe20000410000 */
[----:B------:R-:W0:Y:S01]  /*3ff0*/  MUFU.EX2 R115, R115 ;  /* 0x0000007300737308 */ /* 0x000e220000000800 */
[----:B------:R-:W-:Y:S01]  /*4000*/  FMUL.FTZ R141, R50, R65 ;  /* 0x00000041328d7220 */ /* 0x000fe20000410000 */
[----:B------:R-:W-:Y:S01]  /*4010*/  ISETP.NE.AND P0, PT, R4, 0x7f, PT ;  /* 0x0000007f0400780c */ /* 0x000fe20003f05270 */
[----:B------:R-:W-:Y:S01]  /*4020*/  FMUL.FTZ R142, R97, R142 ;  /* 0x0000008e618e7220 */ /* 0x000fe20000410000 */
[----:B------:R-:W-:Y:S01]  /*4030*/  PRMT R122, RZ, 0x5410, R46 ;  /* 0x00005410ff7a7816 */ /* 0x000fe2000000002e */
[----:B----4-:R-:W-:Y:S01]  /*4040*/  FMUL.FTZ R120, R112, R123 ;  /* 0x0000007b70787220 */ /* 0x010fe20000410000 */
[--C-:B------:R-:W-:Y:S01]  /*4050*/  PRMT R118, RZ, 0x5410, R44.reuse ;  /* 0x00005410ff767816 */ /* 0x100fe2000000002c */
[----:B------:R-:W-:Y:S01]  /*4060*/  FMUL.FTZ R138, R55, R66 ;  /* 0x00000042378a7220 */ /* 0x000fe20000410000 */
[----:B------:R-:W-:Y:S01]  /*4070*/  PRMT R117, RZ, 0x7610, R44 ;  /* 0x00007610ff757816 */ /* 0x000fe2000000002c */
[----:B------:R-:W-:Y:S01]  /*4080*/  FMUL.FTZ R141, R96, R141 ;  /* 0x0000008d608d7220 */ /* 0x000fe20000410000 */
[----:B------:R-:W-:Y:S01]  /*4090*/  PRMT R48, RZ, 0x5410, R47 ;  /* 0x00005410ff307816 */ /* 0x000fe2000000002f */
[----:B------:R-:W-:Y:S01]  /*40a0*/  FMUL.FTZ R136, R102, R53 ;  /* 0x0000003566887220 */ /* 0x000fe20000410000 */
[----:B------:R-:W-:Y:S01]  /*40b0*/  BSSY B0, `(.L_x_1918) ;  /* 0x0000044000007945 */ /* 0x000fe20003800000 */
[----:B-1----:R-:W-:Y:S01]  /*40c0*/  FMUL.FTZ R53, R113, R120 ;  /* 0x0000007871357220 */ /* 0x002fe20000410000 */
[----:B------:R-:W-:Y:S01]  /*40d0*/  LEA.HI R123, R4, R4, RZ, 0x1e ;  /* 0x00000004047b7211 */ /* 0x000fe200078ff0ff */
        /* <DEDUP_REMOVED lines=8> */
[----:B0-----:R-:W-:Y:S02]  /*4160*/  FMUL.FTZ R53, R115, R122 ;  /* 0x0000007a73357220 */ /* 0x001fe40000410000 */
[----:B------:R0:W1:Y:S01]  /*4170*/  @P0 LDS R122, [R4.X4+0x43e4] ;  /* 0x0043e400047a0984 */ /* 0x0000620000004800 */
[----:B------:R-:W-:Y:S01]  /*4180*/  FMUL.FTZ R135, R100, R135 ;  /* 0x0000008764877220 */ /* 0x000fe20000410000 */
[----:B------:R-:W-:Y:S01]  /*4190*/  MUFU.EX2 R117, R117 ;  /* 0x0000007500757308 */ /* 0x000fe20000000800 */
[C---:B------:R-:W-:Y:S02]  /*41a0*/  FMUL.FTZ R119, R121.reuse, R88 ;  /* 0x0000005879777220 */ /* 0x040fe40000410000 */
[----:B------:R-:W-:Y:S02]  /*41b0*/  FMUL.FTZ R134, R104, R55 ;  /* 0x0000003768867220 */ /* 0x000fe40000410000 */
[----:B------:R-:W-:-:S02]  /*41c0*/  FMUL.FTZ R120, R121, R85 ;  /* 0x0000005579787220 */ /* 0x000fc40000410000 */
[----:B------:R-:W-:Y:S01]  /*41d0*/  FMUL.FTZ R127, R103, R52 ;  /* 0x00000034677f7220 */ /* 0x000fe20000410000 */
[----:B------:R-:W-:Y:S01]  /*41e0*/  MUFU.EX2 R119, R119 ;  /* 0x0000007700777308 */ /* 0x000fe20000000800 */
[----:B------:R-:W-:Y:S02]  /*41f0*/  FMUL.FTZ R128, R106, R51 ;  /* 0x000000336a807220 */ /* 0x000fe40000410000 */
[----:B------:R-:W-:Y:S02]  /*4200*/  FMUL.FTZ R129, R105, R50 ;  /* 0x0000003269817220 */ /* 0x000fe40000410000 */
[----:B------:R-:W-:Y:S02]  /*4210*/  FMUL.FTZ R48, R48, R85 ;  /* 0x0000005530307220 */ /* 0x000fe40000410000 */
[----:B------:R-:W-:Y:S01]  /*4220*/  FMUL.FTZ R130, R109, R130 ;  /* 0x000000826d827220 */ /* 0x000fe20000410000 */
[----:B------:R-:W-:Y:S01]  /*4230*/  MUFU.EX2 R120, R120 ;  /* 0x0000007800787308 */ /* 0x000fe20000000800 */
[----:B------:R-:W-:Y:S01]  /*4240*/  FMUL.FTZ R131, R107, R48 ;  /* 0x000000306b837220 */ /* 0x000fe20000410000 */
[----:B---3--:R2:W3:Y:S02]  /*4250*/  R2UR UR36, R91 ;  /* 0x000000005b2473c2 */ /* 0x0084e400000e0000 */
[----:B--2---:R-:W-:-:S02]  /*4260*/  PRMT R91, RZ, 0x5410, R49 ;  /* 0x00005410ff5b7816 */ /* 0x004fc40000000031 */
[----:B------:R-:W-:-:S03]  /*4270*/  PRMT R49, RZ, 0x7610, R47 ;  /* 0x00007610ff317816 */ /* 0x000fc6000000002f */
[----:B------:R-:W-:Y:S02]  /*4280*/  FMUL.FTZ R139, R91, R116 ;  /* 0x000000745b8b7220 */ /* 0x000fe40000410000 */
[----:B------:R2:W4:Y:S01]  /*4290*/  MUFU.EX2 R116, R118 ;  /* 0x0000007600747308 */ /* 0x0005220000000800 */
[----:B------:R-:W-:Y:S02]  /*42a0*/  FMUL.FTZ R49, R49, R90 ;  /* 0x0000005a31317220 */ /* 0x000fe40000410000 */
[----:B------:R-:W-:Y:S02]  /*42b0*/  FFMA.FTZ R54, R94, R54, R139 ;  /* 0x000000365e367223 */ /* 0x000fe4000001008b */
[----:B------:R-:W-:Y:S02]  /*42c0*/  FMUL.FTZ R132, R110, R49 ;  /* 0x000000316e847220 */ /* 0x000fe40000410000 */
[----:B------:R-:W-:Y:S02]  /*42d0*/  FFMA.FTZ R54, R101, R54, R142 ;  /* 0x0000003665367223 */ /* 0x000fe4000001008e */
[----:B--2---:R-:W-:-:S02]  /*42e0*/  FMUL.FTZ R118, R121, R83 ;  /* 0x0000005379767220 */ /* 0x004fc40000410000 */
[----:B------:R-:W-:Y:S02]  /*42f0*/  FFMA.FTZ R54, R108, R54, R141 ;  /* 0x000000366c367223 */ /* 0x000fe4000001008d */
[----:B------:R-:W-:Y:S02]  /*4300*/  FMUL.FTZ R121, R121, R90 ;  /* 0x0000005a79797220 */ /* 0x000fe40000410000 */
[----:B------:R-:W-:Y:S01]  /*4310*/  FFMA.FTZ R54, R111, R54, R138 ;  /* 0x000000366f367223 */ /* 0x000fe2000001008a */
[----:B------:R-:W2:Y:S01]  /*4320*/  MUFU.EX2 R118, R118 ;  /* 0x0000007600767308 */ /* 0x000ea20000000800 */
[----:B----4-:R-:W-:Y:S02]  /*4330*/  FMUL.FTZ R52, R116, R53 ;  /* 0x0000003574347220 */ /* 0x010fe40000410000 */
[----:B------:R-:W-:Y:S02]  /*4340*/  FFMA.FTZ R54, R112, R54, R133 ;  /* 0x0000003670367223 */ /* 0x000fe40000010085 */
[----:B------:R-:W-:-:S02]  /*4350*/  FMUL.FTZ R51, R117, R52 ;  /* 0x0000003475337220 */ /* 0x000fc40000410000 */
[----:B------:R-:W-:Y:S01]  /*4360*/  FFMA.FTZ R54, R113, R54, R136 ;  /* 0x0000003671367223 */ /* 0x000fe20000010088 */
[----:B------:R-:W4:Y:S03]  /*4370*/  MUFU.EX2 R121, R121 ;  /* 0x0000007900797308 */ /* 0x000f260000000800 */
[----:B------:R-:W-:-:S04]  /*4380*/  FFMA.FTZ R54, R114, R54, R135 ;  /* 0x0000003672367223 */ /* 0x000fc80000010087 */
[----:B------:R-:W-:Y:S02]  /*4390*/  FFMA.FTZ R54, R115, R54, R134 ;  /* 0x0000003673367223 */ /* 0x000fe40000010086 */
[----:B--2---:R-:W-:Y:S02]  /*43a0*/  FMUL.FTZ R50, R118, R51 ;  /* 0x0000003376327220 */ /* 0x004fe40000410000 */
[----:B------:R-:W-:Y:S02]  /*43b0*/  FFMA.FTZ R54, R116, R54, R127 ;  /* 0x0000003674367223 */ /* 0x000fe4000001007f */
[----:B------:R-:W-:Y:S02]  /*43c0*/  FMUL.FTZ R51, R119, R50 ;  /* 0x0000003277337220 */ /* 0x000fe40000410000 */
[----:B------:R-:W-:Y:S02]  /*43d0*/  FFMA.FTZ R54, R117, R54, R128 ;  /* 0x0000003675367223 */ /* 0x000fe40000010080 */
[----:B------:R-:W-:-:S02]  /*43e0*/  FMUL.FTZ R48, R120, R51 ;  /* 0x0000003378307220 */ /* 0x000fc40000410000 */
[----:B------:R-:W-:Y:S02]  /*43f0*/  FFMA.FTZ R54, R118, R54, R129 ;  /* 0x0000003676367223 */ /* 0x000fe40000010081 */
[----:B----4-:R-:W-:Y:S02]  /*4400*/  FMUL.FTZ R48, R121, R48 ;  /* 0x0000003079307220 */ /* 0x010fe40000410000 */
[----:B------:R-:W-:-:S04]  /*4410*/  FFMA.FTZ R54, R119, R54, R130 ;  /* 0x0000003677367223 */ /* 0x000fc80000010082 */
[----:B------:R-:W-:-:S04]  /*4420*/  FFMA.FTZ R49, R120, R54, R131 ;  /* 0x0000003678317223 */ /* 0x000fc80000010083 */
[----:B------:R-:W-:Y:S01]  /*4430*/  FFMA.FTZ R49, R121, R49, R132 ;  /* 0x0000003179317223 */ /* 0x000fe20000010084 */
[----:B------:R-:W-:Y:S05]  /*4440*/  @P0 BRA `(.L_x_1919) ;  /* 0x000000a000000947 */ /* 0x000fea0003800000 */
[----:B01-3--:R-:W-:Y:S01]  /*4450*/  ULDC UR30, c[0x0][0x174] ;  /* 0x00005d00001e7ab9 */ /* 0x00bfe20000000800 */
        /* <DEDUP_REMOVED lines=9> */
.L_x_1919:
[----:B01-3--:R-:W-:Y:S05]  /*44f0*/  BSYNC B0 ;  /* 0x0000000000007941 */ /* 0x00bfea0003800000 */
.L_x_1918:
[----:B------:R-:W-:Y:S01]  /*4500*/  ISETP.GT.U32.AND P0, PT, R4, 0x1f, PT ;  /* 0x0000001f0400780c */ /* 0x000fe20003f04070 */
[----:B------:R0:W-:Y:S01]  /*4510*/  STS.64 [R123.X8+0x31d0], R48 ;  /* 0x0031d0307b007388 */ /* 0x0001e20000008a00 */
[----:B------:R-:W-:Y:S03]  /*4520*/  BSSY B0, `(.L_x_1920) ;  /* 0x0000050000007945 */ /* 0x000fe60003800000 */
[----:B------:R-:W-:Y:S08]  /*4530*/  BAR.SYNC.DEFER_BLOCKING 0x0 ;  /* 0x0000000000007b1d */ /* 0x000ff00000010000 */
[----:B------:R-:W-:Y:S05]  /*4540*/  @P0 BRA `(.L_x_1921) ;  /* 0x000004d000000947 */ /* 0x000fea0003800000 */
[----:B0-----:R-:W-:-:S05]  /*4550*/  IMAD R143, R4, 0x28, RZ ;  /* 0x00000028048f7824 */ /* 0x001fca00078e02ff */
[----:B------:R-:W-:Y:S04]  /*4560*/  LDS.64 R48, [R143+0x31d0] ;  /* 0x0031d0008f307984 */ /* 0x000fe80000000a00 */
[----:B------:R-:W0:Y:S04]  /*4570*/  LDS.64 R50, [R143+0x31d8] ;  /* 0x0031d8008f327984 */ /* 0x000e280000000a00 */
[----:B------:R-:W1:Y:S04]  /*4580*/  LDS.64 R52, [R143+0x31e0] ;  /* 0x0031e0008f347984 */ /* 0x000e680000000a00 */
[----:B------:R-:W2:Y:S01]  /*4590*/  LDS.64 R54, [R143+0x31e8] ;  /* 0x0031e8008f367984 */ /* 0x000ea20000000a00 */
[----:B0-----:R-:W-:-:S02]  /*45a0*/  FFMA.FTZ R51, R49, R50, R51 ;  /* 0x0000003231337223 */ /* 0x001fc40000010033 */
[----:B------:R-:W-:Y:S02]  /*45b0*/  FMUL.FTZ R49, R48, R50 ;  /* 0x0000003230317220 */ /* 0x000fe40000410000 */
[C---:B-1----:R-:W-:Y:S02]  /*45c0*/  FFMA.FTZ R51, R52.reuse, R51, R53 ;  /* 0x0000003334337223 */ /* 0x042fe40000010035 */
[----:B------:R-:W-:Y:S02]  /*45d0*/  FMUL.FTZ R49, R52, R49 ;  /* 0x0000003134317220 */ /* 0x000fe40000410000 */
[C---:B--2---:R-:W-:Y:S02]  /*45e0*/  FFMA.FTZ R51, R54.reuse, R51, R55 ;  /* 0x0000003336337223 */ /* 0x044fe40000010037 */
[----:B------:R-:W-:Y:S01]  /*45f0*/  FMUL.FTZ R54, R54, R49 ;  /* 0x0000003136367220 */ /* 0x000fe20000410000 */
[----:B------:R-:W-:Y:S05]  /*4600*/  BRA.DIV ~URZ, `(.L_x_1922) ;  /* 0x000042427f007947 */ /* 0x000fea000b800000 */
[----:B------:R0:W1:Y:S02]  /*4610*/  SHFL.UP PT, R53, R54, 0x1, RZ ;  /* 0x0420000036357989 */ /* 0x00006400000e00ff */
.L_x_1973:
        /* <DEDUP_REMOVED lines=20> */
[----:B------:R0:W1:Y:S01]  /*4760*/  SHFL.UP PT, R48, R51, 0x10, RZ ;  /* 0x0600000033307989 */ /* 0x00006200000e00ff */
[----:B------:R-:W-:-:S03]  /*4770*/  MOV R50, R51 ;  /* 0x0000003300327202 */ /* 0x000fc60000000f00 */
[----:B------:R0:W2:Y:S01]  /*4780*/  SHFL.UP PT, R53, R54, 0x10, RZ ;  /* 0x0600000036357989 */ /* 0x0000a200000e00ff */
[----:B------:R-:W-:-:S03]  /*4790*/  MOV R52, R54 ;  /* 0x0000003600347202 */ /* 0x000fc60000000f00 */
.L_x_1974:
[----:B------:R-:W-:Y:S02]  /*47a0*/  ISETP.GE.AND P0, PT, R3, 0x10, PT ;  /* 0x000000100300780c */ /* 0x000fe40003f06270 */
[----:B------:R-:W-:Y:S02]  /*47b0*/  MOV R147, R50 ;  /* 0x0000003200937202 */ /* 0x000fe40000000f00 */
[----:B------:R-:W-:-:S09]  /*47c0*/  MOV R144, R52 ;  /* 0x0000003400907202 */ /* 0x000fd20000000f00 */
[-C--:B-1----:R-:W-:Y:S02]  /*47d0*/  @P0 FFMA.FTZ R147, R48, R144.reuse, R147 ;  /* 0x0000009030930223 */ /* 0x082fe40000010093 */
[----:B--2---:R-:W-:Y:S01]  /*47e0*/  @P0 FMUL.FTZ R144, R53, R144 ;  /* 0x0000009035900220 */ /* 0x004fe20000410000 */
[----:B------:R-:W-:Y:S05]  /*47f0*/  BRA.CONV ~URZ, `(.L_x_1924) ;  /* 0x000000637f007947 */ /* 0x000fea000b800000 */
[----:B------:R-:W-:Y:S01]  /*4800*/  HFMA2.MMA R55, -RZ, RZ, 0, 1.847743988037109375e-06 ;  /* 0x0000001fff377435 */ /* 0x000fe200000001ff */
[----:B------:R-:W-:Y:S02]  /*4810*/  MOV R53, R144 ;  /* 0x0000009000357202 */ /* 0x000fe40000000f00 */
[----:B0-----:R-:W-:Y:S02]  /*4820*/  MOV R54, 0x1f ;  /* 0x0000001f00367802 */ /* 0x001fe40000000f00 */
[----:B------:R-:W-:Y:S02]  /*4830*/  MOV R52, 0xffffffff ;  /* 0xffffffff00347802 */ /* 0x000fe40000000f00 */
[----:B------:R-:W-:-:S02]  /*4840*/  MOV R50, 0x4860 ;  /* 0x0000486000327802 */ /* 0x000fc40000000f00 */
[----:B-----5:R-:W-:Y:S05]  /*4850*/  CALL.REL.NOINC `($__internal_79_$__cuda_sm70_shflsync_idx_p) ;  /* 0x00004ef000007944 */ /* 0x020fea0003c00000 */
.L_x_1924:
[----:B------:R-:W-:Y:S05]  /*4860*/  BRA.CONV ~URZ, `(.L_x_1925) ;  /* 0x000000637f007947 */ /* 0x000fea000b800000 */
[----:B0-----:R-:W-:Y:S01]  /*4870*/  HFMA2.MMA R55, -RZ, RZ, 0, 1.847743988037109375e-06 ;  /* 0x0000001fff377435 */ /* 0x001fe200000001ff */
[----:B------:R-:W-:-:S02]  /*4880*/  MOV R53, R147 ;  /* 0x0000009300357202 */ /* 0x000fc40000000f00 */
[----:B------:R-:W-:Y:S02]  /*4890*/  MOV R54, 0x1f ;  /* 0x0000001f00367802 */ /* 0x000fe40000000f00 */
[----:B-1----:R-:W-:Y:S02]  /*48a0*/  MOV R52, 0xffffffff ;  /* 0xffffffff00347802 */ /* 0x002fe40000000f00 */
[----:B------:R-:W-:Y:S02]  /*48b0*/  MOV R50, 0x48d0 ;  /* 0x000048d000327802 */ /* 0x000fe40000000f00 */
[----:B-----5:R-:W-:Y:S05]  /*48c0*/  CALL.REL.NOINC `($__internal_79_$__cuda_sm70_shflsync_idx_p) ;  /* 0x00004e8000007944 */ /* 0x020fea0003c00000 */
.L_x_1925:
[----:B------:R-:W-:Y:S05]  /*48d0*/  BRA.DIV ~URZ, `(.L_x_1926) ;  /* 0x000044c27f007947 */ /* 0x000fea000b800000 */
[----:B-----5:R-:W2:Y:S04]  /*48e0*/  SHFL.IDX PT, R92, R92, RZ, 0x1f ;  /* 0x00001fff5c5c7589 */ /* 0x020ea800000e0000 */
[----:B0-----:R0:W3:Y:S04]  /*48f0*/  SHFL.IDX PT, R53, R93, RZ, 0x1f ;  /* 0x00001fff5d357589 */ /* 0x0010e800000e0000 */
[----:B------:R-:W4:Y:S04]  /*4900*/  SHFL.UP PT, R144, R144, 0x1, RZ ;  /* 0x0420000090907989 */ /* 0x000f2800000e00ff */
[----:B------:R0:W1:Y:S02]  /*4910*/  SHFL.UP PT, R145, R147, 0x1, RZ ;  /* 0x0420000093917989 */ /* 0x00006400000e00ff */
.L_x_1975:
        /* <DEDUP_REMOVED lines=16> */
.L_x_1921:
[----:B0-----:R-:W-:Y:S05]  /*4a20*/  BSYNC B0 ;  /* 0x0000000000007941 */ /* 0x001fea0003800000 */
.L_x_1920:
[----:B------:R-:W-:Y:S01]  /*4a30*/  WARPSYNC 0xffffffff ;  /* 0xffffffff00007948 */ /* 0x000fe20003800000 */
[----:B------:R-:W-:Y:S01]  /*4a40*/  BAR.SYNC.DEFER_BLOCKING 0x0 ;  /* 0x0000000000007b1d */ /* 0x000fe20000010000 */
[----:B---3--:R-:W-:Y:S01]  /*4a50*/  FMUL.FTZ R50, R84, UR36 ;  /* 0x0000002454327c20 */ /* 0x008fe20008410000 */
        /* <DEDUP_REMOVED lines=12> */
[----:B------:R-:W-:Y:S02]  /*4b20*/  FMUL.FTZ R51, R121, R122 ;  /* 0x0000007a79337220 */ /* 0x000fe40000410000 */
        /* <DEDUP_REMOVED lines=17> */
[----:B------:R-:W-:Y:S01]  /*4c40*/  FMUL.FTZ R49, R115, R50 ;  /* 0x0000003273317220 */ /* 0x000fe20000410000 */
[----:B------:R-:W-:-:S04]  /*4c50*/  MOV R50, UR19 ;  /* 0x0000001300327c02 */ /* 0x000fc80008000f00 */
[----:B------:R-:W-:Y:S01]  /*4c60*/  ISETP.GE.OR P0, PT, R50, c[0x0][0x174], P0 ;  /* 0x00005d0032007a0c */ /* 0x000fe20000706670 */
[----:B------:R-:W-:Y:S02]  /*4c70*/  FMUL.FTZ R50, R75, UR36 ;  /* 0x000000244b327c20 */ /* 0x000fe40008410000 */
[----:B0-----:R-:W-:Y:S02]  /*4c80*/  FFMA.FTZ R126, R126, R48, R137 ;  /* 0x000000307e7e7223 */ /* 0x001fe40000010089 */
[----:B------:R-:W-:Y:S02]  /*4c90*/  FMUL.FTZ R48, R73, UR36 ;  /* 0x0000002449307c20 */ /* 0x000fe40008410000 */
[----:B------:R-:W-:Y:S02]  /*4ca0*/  FFMA.FTZ R140, R89, R126, R140 ;  /* 0x0000007e598c7223 */ /* 0x000fe4000001008c */
[----:B------:R-:W-:Y:S02]  /*4cb0*/  FFMA.FTZ R52, R111, R52, R48 ;  /* 0x000000346f347223 */ /* 0x000fe40000010030 */
[----:B------:R-:W-:-:S02]  /*4cc0*/  FFMA.FTZ R144, R94, R140, R139 ;  /* 0x0000008c5e907223 */ /* 0x000fc4000001008b */
[----:B------:R-:W-:Y:S02]  /*4cd0*/  FMUL.FTZ R48, R114, R49 ;  /* 0x0000003172307220 */ /* 0x000fe40000410000 */
[----:B------:R-:W-:Y:S02]  /*4ce0*/  FFMA.FTZ R142, R101, R144, R142 ;  /* 0x00000090658e7223 */ /* 0x000fe4000001008e */
[----:B------:R-:W-:Y:S02]  /*4cf0*/  FMUL.FTZ R51, R113, R48 ;  /* 0x0000003071337220 */ /* 0x000fe40000410000 */
[----:B------:R-:W-:Y:S02]  /*4d00*/  FFMA.FTZ R141, R108, R142, R141 ;  /* 0x0000008e6c8d7223 */ /* 0x000fe4000001008d */
[----:B------:R-:W-:Y:S02]  /*4d10*/  FMUL.FTZ R49, R74, UR36 ;  /* 0x000000244a317c20 */ /* 0x000fe40008410000 */
[----:B------:R-:W-:-:S02]  /*4d20*/  FFMA.FTZ R138, R111, R141, R138 ;  /* 0x0000008d6f8a7223 */ /* 0x000fc4000001008a */
[C---:B------:R-:W-:Y:S02]  /*4d30*/  FMUL.FTZ R48, R112.reuse, R51 ;  /* 0x0000003370307220 */ /* 0x040fe40000410000 */
[----:B------:R-:W-:Y:S02]  /*4d40*/  FFMA.FTZ R133, R112, R138, R133 ;  /* 0x0000008a70857223 */ /* 0x000fe40000010085 */
[----:B------:R-:W-:Y:S01]  /*4d50*/  FFMA.FTZ R52, R108, R52, R49 ;  /* 0x000000346c347223 */ /* 0x000fe20000010031 */
[----:B------:R-:W-:Y:S01]  /*4d60*/  HFMA2.MMA R49, -RZ, RZ, 0, 0 ;  /* 0x00000000ff317435 */ /* 0x000fe200000001ff */
[----:B------:R-:W-:Y:S02]  /*4d70*/  FFMA.FTZ R137, R113, R133, R136 ;  /* 0x0000008571897223 */ /* 0x000fe40000010088 */
[----:B------:R-:W-:Y:S01]  /*4d80*/  FMUL.FTZ R51, R111, R48 ;  /* 0x000000306f337220 */ /* 0x000fe20000410000 */
[----:B------:R-:W-:Y:S01]  /*4d90*/  MOV R48, 0x3f800000 ;  /* 0x3f80000000307802 */ /* 0x000fe20000000f00 */
[----:B------:R-:W-:-:S02]  /*4da0*/  FFMA.FTZ R135, R114, R137, R135 ;  /* 0x0000008972877223 */ /* 0x000fc40000010087 */
[----:B------:R-:W-:Y:S02]  /*4db0*/  FFMA.FTZ R52, R101, R52, R50 ;  /* 0x0000003465347223 */ /* 0x000fe40000010032 */
[----:B------:R-:W-:Y:S01]  /*4dc0*/  FFMA.FTZ R134, R115, R135, R134 ;  /* 0x0000008773867223 */ /* 0x000fe20000010086 */
[----:B------:R0:W1:Y:S01]  /*4dd0*/  @!P0 LDS.64 R48, [R54.X8+0x45e0] ;  /* 0x0045e00036308984 */ /* 0x0000620000008a00 */
[----:B------:R-:W-:Y:S01]  /*4de0*/  FMUL.FTZ R50, R108, R51 ;  /* 0x000000336c327220 */ /* 0x000fe20000410000 */
[----:B------:R-:W-:Y:S01]  /*4df0*/  ISETP.GT.U32.AND P0, PT, R4, 0x1f, PT ;  /* 0x0000001f0400780c */ /* 0x000fe20003f04070 */
[----:B------:R-:W-:Y:S02]  /*4e00*/  FFMA.FTZ R127, R116, R134, R127 ;  /* 0x00000086747f7223 */ /* 0x000fe4000001007f */
[----:B------:R-:W-:Y:S02]  /*4e10*/  FMUL.FTZ R51, R76, UR36 ;  /* 0x000000244c337c20 */ /* 0x000fe40008410000 */
[----:B------:R-:W-:-:S02]  /*4e20*/  FMUL.FTZ R53, R101, R50 ;  /* 0x0000003265357220 */ /* 0x000fc40000410000 */
[----:B------:R-:W-:Y:S02]  /*4e30*/  FFMA.FTZ R128, R117, R127, R128 ;  /* 0x0000007f75807223 */ /* 0x000fe40000010080 */
[C---:B------:R-:W-:Y:S02]  /*4e40*/  FFMA.FTZ R51, R94.reuse, R52, R51 ;  /* 0x000000345e337223 */ /* 0x040fe40000010033 */
[----:B------:R-:W-:Y:S02]  /*4e50*/  FMUL.FTZ R50, R77, UR36 ;  /* 0x000000244d327c20 */ /* 0x000fe40008410000 */
[----:B------:R-:W-:Y:S02]  /*4e60*/  FMUL.FTZ R52, R94, R53 ;  /* 0x000000355e347220 */ /* 0x000fe40000410000 */
[----:B------:R-:W-:Y:S02]  /*4e70*/  FFMA.FTZ R129, R118, R128, R129 ;  /* 0x0000008076817223 */ /* 0x000fe40000010081 */
[----:B------:R-:W-:-:S02]  /*4e80*/  FFMA.FTZ R51, R89, R51, R50 ;  /* 0x0000003359337223 */ /* 0x000fc40000010032 */
[----:B------:R-:W-:Y:S02]  /*4e90*/  FMUL.FTZ R50, R89, R52 ;  /* 0x0000003459327220 */ /* 0x000fe40000410000 */
[----:B------:R-:W-:-:S03]  /*4ea0*/  FFMA.FTZ R130, R119, R129, R130 ;  /* 0x0000008177827223 */ /* 0x000fc60000010082 */
[----:B------:R0:W-:Y:S01]  /*4eb0*/  STS.64 [R123.X8+0x36e0], R50 ;  /* 0x0036e0327b007388 */ /* 0x0001e20000008a00 */
[----:B------:R-:W-:-:S04]  /*4ec0*/  FFMA.FTZ R131, R120, R130, R131 ;  /* 0x0000008278837223 */ /* 0x000fc80000010083 */
[----:B------:R-:W-:Y:S01]  /*4ed0*/  FFMA.FTZ R132, R121, R131, R132 ;  /* 0x0000008379847223 */ /* 0x000fe20000010084 */
[----:B------:R-:W-:Y:S06]  /*4ee0*/  BAR.SYNC.DEFER_BLOCKING 0x0 ;  /* 0x0000000000007b1d */ /* 0x000fec0000010000 */
[----:B------:R-:W-:Y:S05]  /*4ef0*/  @P0 BRA `(.L_x_1928) ;  /* 0x0000041000000947 */ /* 0x000fea0003800000 */
[C---:B0-----:R-:W-:Y:S01]  /*4f00*/  IMAD R139, R4.reuse, 0x28, RZ ;  /* 0x00000028048b7824 */ /* 0x041fe200078e02ff */
[----:B------:R-:W-:-:S04]  /*4f10*/  LOP3.LUT R136, R4, 0x1f, RZ, 0xc0, !PT ;  /* 0x0000001f04887812 */ /* 0x000fc800078ec0ff */
[----:B------:R-:W-:Y:S01]  /*4f20*/  LDS.64 R50, [R139+0x36f0] ;  /* 0x0036f0008b327984 */ /* 0x000fe20000000a00 */
[C---:B------:R-:W-:Y:S02]  /*4f30*/  ISETP.GE.U32.AND P0, PT, R136.reuse, 0x10, PT ;  /* 0x000000108800780c */ /* 0x040fe40003f06070 */
[C---:B------:R-:W-:Y:S01]  /*4f40*/  ISETP.GE.U32.AND P1, PT, R136.reuse, 0x18, PT ;  /* 0x000000188800780c */ /* 0x040fe20003f26070 */
[----:B------:R-:W0:Y:S01]  /*4f50*/  LDS.64 R52, [R139+0x36f8] ;  /* 0x0036f8008b347984 */ /* 0x000e220000000a00 */
[C---:B------:R-:W-:Y:S02]  /*4f60*/  ISETP.GE.U32.AND P2, PT, R136.reuse, 0x1c, PT ;  /* 0x0000001c8800780c */ /* 0x040fe40003f46070 */
[C---:B------:R-:W-:Y:S01]  /*4f70*/  ISETP.GE.U32.AND P3, PT, R136.reuse, 0x1e, PT ;  /* 0x0000001e8800780c */ /* 0x040fe20003f66070 */
[----:B------:R-:W2:Y:S01]  /*4f80*/  LDS.64 R54, [R139+0x36e8] ;  /* 0x0036e8008b367984 */ /* 0x000ea20000000a00 */
[----:B------:R-:W-:-:S03]  /*4f90*/  ISETP.NE.AND P4, PT, R136, 0x1f, PT ;  /* 0x0000001f8800780c */ /* 0x000fc60003f85270 */
[----:B-----5:R-:W3:Y:S01]  /*4fa0*/  LDS.64 R92, [R139+0x36e0] ;  /* 0x0036e0008b5c7984 */ /* 0x020ee20000000a00 */
[C---:B0-----:R-:W-:Y:S02]  /*4fb0*/  FFMA.FTZ R53, R50.reuse, R53, R51 ;  /* 0x0000003532357223 */ /* 0x041fe40000010033 */
[----:B------:R-:W-:Y:S02]  /*4fc0*/  FMUL.FTZ R51, R50, R52 ;  /* 0x0000003432337220 */ /* 0x000fe40000410000 */
[C---:B--2---:R-:W-:Y:S02]  /*4fd0*/  FFMA.FTZ R53, R54.reuse, R53, R55 ;  /* 0x0000003536357223 */ /* 0x044fe40000010037 */
[----:B------:R-:W-:Y:S02]  /*4fe0*/  FMUL.FTZ R51, R54, R51 ;  /* 0x0000003336337220 */ /* 0x000fe40000410000 */
[C---:B---3--:R-:W-:Y:S02]  /*4ff0*/  FFMA.FTZ R53, R92.reuse, R53, R93 ;  /* 0x000000355c357223 */ /* 0x048fe4000001005d */
[----:B------:R-:W-:Y:S01]  /*5000*/  FMUL.FTZ R92, R92, R51 ;  /* 0x000000335c5c7220 */ /* 0x000fe20000410000 */
[----:B------:R-:W-:Y:S05]  /*5010*/  BRA.DIV ~URZ, `(.L_x_1929) ;  /* 0x00003f427f007947 */ /* 0x000fea000b800000 */
[----:B------:R0:W2:Y:S02]  /*5020*/  SHFL.DOWN PT, R55, R92, 0x1, 0x1f ;  /* 0x08201f005c377f89 */ /* 0x0000a400000e0000 */
.L_x_1976:
[----:B------:R-:W-:Y:S05]  /*5030*/  BRA.DIV ~URZ, `(.L_x_1930) ;  /* 0x00003fa27f007947 */ /* 0x000fea000b800000 */
[----:B------:R-:W3:Y:S04]  /*5040*/  SHFL.DOWN PT, R50, R53, 0x1, 0x1f ;  /* 0x08201f0035327f89 */ /* 0x000ee800000e0000 */
[----:B-1----:R-:W-:Y:S01]  /*5050*/  SHFL.IDX PT, R145, R48, RZ, 0x1f ;  /* 0x00001fff30917589 */ /* 0x002fe200000e0000 */
[----:B---3--:R-:W-:-:S02]  /*5060*/  @P4 FFMA.FTZ R53, R92, R50, R53 ;  /* 0x000000325c354223 */ /* 0x008fc40000010035 */
        /* <DEDUP_REMOVED lines=22> */
.L_x_1977:
        /* <DEDUP_REMOVED lines=20> */
.L_x_1928:
[----:B0-----:R-:W-:Y:S05]  /*5310*/  BSYNC B0 ;  /* 0x0000000000007941 */ /* 0x001fea0003800000 */
.L_x_1927:
[----:B------:R-:W-:Y:S01]  /*5320*/  WARPSYNC 0xffffffff ;  /* 0xffffffff00007948 */ /* 0x000fe20003800000 */
[----:B------:R-:W-:Y:S01]  /*5330*/  BAR.SYNC.DEFER_BLOCKING 0x0 ;  /* 0x0000000000007b1d */ /* 0x000fe20000010000 */
[----:B--2---:R-:W-:Y:S01]  /*5340*/  FMUL.FTZ R50, R81, UR36 ;  /* 0x0000002451327c20 */ /* 0x004fe20008410000 */
[----:B------:R-:W-:Y:S01]  /*5350*/  PRMT R54, RZ, 0x5410, R40 ;  /* 0x00005410ff367816 */ /* 0x000fe20000000028 */
[----:B------:R-:W-:Y:S01]  /*5360*/  FMUL.FTZ R52, R84, UR36 ;  /* 0x0000002454347c20 */ /* 0x000fe20008410000 */
[----:B-----5:R-:W-:Y:S01]  /*5370*/  MOV R93, UR34 ;  /* 0x00000022005d7c02 */ /* 0x020fe20008000f00 */
[----:B------:R-:W-:Y:S01]  /*5380*/  FMUL.FTZ R51, R78, UR36 ;  /* 0x000000244e337c20 */ /* 0x000fe20008410000 */
[----:B------:R-:W-:Y:S01]  /*5390*/  ISETP.NE.AND P0, PT, R4, RZ, PT ;  /* 0x000000ff0400720c */ /* 0x000fe20003f05270 */
[----:B------:R-:W-:Y:S01]  /*53a0*/  FMUL.FTZ R53, R57, UR36 ;  /* 0x0000002439357c20 */ /* 0x000fe20008410000 */
[----:B------:R-:W-:Y:S01]  /*53b0*/  PRMT R149, RZ, 0x7610, R47 ;  /* 0x00007610ff957816 */ /* 0x000fe2000000002f */
[----:B------:R-:W-:Y:S01]  /*53c0*/  FMUL.FTZ R146, R58, UR36 ;  /* 0x000000243a927c20 */ /* 0x000fe20008410000 */
[----:B------:R-:W-:Y:S01]  /*53d0*/  MOV R151, UR7 ;  /* 0x0000000700977c02 */ /* 0x000fe20008000f00 */
[----:B------:R-:W-:Y:S01]  /*53e0*/  FMUL.FTZ R143, R61, UR36 ;  /* 0x000000243d8f7c20 */ /* 0x000fe20008410000 */
[----:B------:R-:W-:Y:S01]  /*53f0*/  ULDC.64 UR30, c[0x0][0x298] ;  /* 0x0000a600001e7ab9 */ /* 0x000fe20000000a00 */
[----:B------:R-:W-:Y:S01]  /*5400*/  FMUL.FTZ R55, R64, UR36 ;  /* 0x0000002440377c20 */ /* 0x000fe20008410000 */
[----:B------:R-:W-:Y:S01]  /*5410*/  UIMAD UR30, UR35, UR30, URZ ;  /* 0x0000001e231e72a4 */ /* 0x000fe2000f8e023f */
[----:B------:R-:W-:Y:S01]  /*5420*/  FMUL.FTZ R92, R71, UR36 ;  /* 0x00000024475c7c20 */ /* 0x000fe20008410000 */
[----:B------:R-:W-:Y:S01]  /*5430*/  ULEA UR32, UR19, 0xfffff800, 0xb ;  /* 0xfffff80013207891 */ /* 0x000fe2000f8e583f */
[----:B------:R-:W-:Y:S01]  /*5440*/  FMUL.FTZ R136, R74, UR36 ;  /* 0x000000244a887c20 */ /* 0x000fe20008410000 */
[----:B------:R-:W-:Y:S01]  /*5450*/  UIMAD UR30, UR34, UR31, UR30 ;  /* 0x0000001f221e72a4 */ /* 0x000fe2000f8e021e */
[----:B------:R-:W-:Y:S01]  /*5460*/  FMUL.FTZ R147, R149, R90 ;  /* 0x0000005a95937220 */ /* 0x000fe20000410000 */
[----:B------:R-:W-:Y:S01]  /*5470*/  BSSY B0, `(.L_x_1931) ;  /* 0x00000e3000007945 */ /* 0x000fe20003800000 */
[----:B------:R-:W0:Y:S04]  /*5480*/  LDS R139, [R123.X8+0x36e4] ;  /* 0x0036e4007b8b7984 */ /* 0x000e280000008800 */
[----:B-1----:R1:W-:Y:S01]  /*5490*/  @!P0 STS.64 [R151.X8+0x45e0], R48 ;  /* 0x0045e03097008388 */ /* 0x0023e20000008a00 */
[----:B0-----:R-:W-:-:S02]  /*54a0*/  FFMA.FTZ R139, R139, R122, R50 ;  /* 0x0000007a8b8b7223 */ /* 0x001fc40000010032 */
[----:B------:R-:W-:Y:S02]  /*54b0*/  FMUL.FTZ R122, R80, UR36 ;  /* 0x00000024507a7c20 */ /* 0x000fe40008410000 */
[-C--:B------:R-:W-:Y:S02]  /*54c0*/  FFMA.FTZ R52, R121, R139.reuse, R52 ;  /* 0x0000008b79347223 */ /* 0x080fe40000010034 */
[----:B------:R-:W-:Y:S02]  /*54d0*/  FMUL.FTZ R50, R62, UR36 ;  /* 0x000000243e327c20 */ /* 0x000fe40008410000 */
[----:B------:R-:W-:Y:S01]  /*54e0*/  FFMA.FTZ R120, R120, R52, R51 ;  /* 0x0000003478787223 */ /* 0x000fe20000010033 */
[----:B------:R-:W-:Y:S01]  /*54f0*/  HFMA2.MMA R51, -RZ, RZ, 0, 0 ;  /* 0x00000000ff337435 */ /* 0x000fe200000001ff */
[----:B------:R-:W-:Y:S02]  /*5500*/  FMUL.FTZ R148, R110, R139 ;  /* 0x0000008b6e947220 */ /* 0x000fe40000410000 */
[----:B------:R-:W-:-:S02]  /*5510*/  FFMA.FTZ R122, R119, R120, R122 ;  /* 0x00000078777a7223 */ /* 0x000fc4000001007a */
[----:B------:R-:W-:Y:S02]  /*5520*/  FMUL.FTZ R150, R139, UR33 ;  /* 0x000000218b967c20 */ /* 0x000fe40008410000 */
[----:B------:R-:W-:Y:S02]  /*5530*/  FFMA.FTZ R53, R118, R122, R53 ;  /* 0x0000007a76357223 */ /* 0x000fe40000010035 */
[----:B------:R-:W-:Y:S02]  /*5540*/  FFMA.FTZ R39, R148, R90, R39 ;  /* 0x0000005a94277223 */ /* 0x000fe40000010027 */
[----:B------:R-:W-:-:S04]  /*5550*/  FFMA.FTZ R146, R117, R53, R146 ;  /* 0x0000003575927223 */ /* 0x000fc80000010092 */
[----:B------:R-:W-:-:S04]  /*5560*/  FFMA.FTZ R143, R116, R146, R143 ;  /* 0x00000092748f7223 */ /* 0x000fc8000001008f */
[----:B------:R-:W-:Y:S01]  /*5570*/  FFMA.FTZ R119, R115, R143, R50 ;  /* 0x0000008f73777223 */ /* 0x000fe20000010032 */
[----:B------:R-:W-:Y:S01]  /*5580*/  MOV R50, R4 ;  /* 0x0000000400327202 */ /* 0x000fe20000000f00 */
[----:B------:R-:W-:Y:S02]  /*5590*/  FFMA.FTZ R115, R77, R126, RZ ;  /* 0x0000007e4d737223 */ /* 0x000fe400000100ff */
[----:B------:R-:W-:Y:S02]  /*55a0*/  FFMA.FTZ R55, R114, R119, R55 ;  /* 0x0000007772377223 */ /* 0x000fe40000010037 */
[----:B------:R-:W-:Y:S01]  /*55b0*/  IMAD.WIDE.U32 R50, R93, c[0x0][0x298], R50 ;  /* 0x0000a6005d327a25 */ /* 0x000fe200078e0032 */
[----:B------:R-:W-:-:S03]  /*55c0*/  PRMT R93, RZ, 0x7610, R40 ;  /* 0x00007610ff5d7816 */ /* 0x000fc60000000028 */
[----:B------:R-:W-:Y:S01]  /*55d0*/  FFMA.FTZ R113, R113, R55, R92 ;  /* 0x0000003771717223 */ /* 0x000fe2000001005c */
[----:B------:R-:W-:Y:S01]  /*55e0*/  IADD3 R51, R51, UR30, RZ ;  /* 0x0000001e33337c10 */ /* 0x000fe2000fffe0ff */
[----:B------:R-:W-:Y:S01]  /*55f0*/  FMUL.FTZ R92, R54, R69 ;  /* 0x00000045365c7220 */ /* 0x000fe20000410000 */
[----:B------:R-:W-:Y:S01]  /*5600*/  ULDC.64 UR30, c[0x0][0x2a0] ;  /* 0x0000a800001e7ab9 */ /* 0x000fe20000000a00 */
[----:B------:R-:W-:Y:S01]  /*5610*/  FMUL.FTZ R114, R72, UR36 ;  /* 0x0000002448727c20 */ /* 0x000fe20008410000 */
[----:B------:R-:W-:Y:S01]  /*5620*/  UIMAD UR30, UR37, UR30, URZ ;  /* 0x0000001e251e72a4 */ /* 0x000fe2000f8e023f */
[----:B------:R-:W-:Y:S01]  /*5630*/  FFMA.FTZ R126, R87, -R92, R126 ;  /* 0x8000005c577e7223 */ /* 0x000fe2000001007e */
[----:B------:R-:W-:Y:S01]  /*5640*/  PRMT R92, RZ, 0x5410, R41 ;  /* 0x00005410ff5c7816 */ /* 0x000fe20000000029 */
[----:B------:R-:W-:Y:S01]  /*5650*/  FFMA.FTZ R116, R76, R140, R115 ;  /* 0x0000008c4c747223 */ /* 0x000fe20000010073 */
[----:B------:R-:W-:Y:S01]  /*5660*/  PRMT R115, RZ, 0x7610, R41 ;  /* 0x00007610ff737816 */ /* 0x000fe20000000029 */
[----:B------:R-:W-:Y:S01]  /*5670*/  FMUL.FTZ R117, R93, R70 ;  /* 0x000000465d757220 */ /* 0x000fe20000410000 */
[----:B------:R-:W-:Y:S01]  /*5680*/  UIMAD UR30, UR18, UR31, UR30 ;  /* 0x0000001f121e72a4 */ /* 0x000fe2000f8e021e */
[----:B------:R-:W-:-:S02]  /*5690*/  FFMA.FTZ R114, R112, R113, R114 ;  /* 0x0000007170727223 */ /* 0x000fc40000010072 */
[----:B------:R-:W-:Y:S02]  /*56a0*/  FMUL.FTZ R112, R92, R67 ;  /* 0x000000435c707220 */ /* 0x000fe40000410000 */
[----:B------:R-:W-:Y:S02]  /*56b0*/  FFMA.FTZ R140, R95, -R117, R140 ;  /* 0x800000755f8c7223 */ /* 0x000fe4000001008c */
[----:B------:R-:W-:Y:S02]  /*56c0*/  FMUL.FTZ R118, R115, R68 ;  /* 0x0000004473767220 */ /* 0x000fe40000410000 */
[----:B------:R-:W-:Y:S02]  /*56d0*/  FFMA.FTZ R117, R75, R144, R116 ;  /* 0x000000904b757223 */ /* 0x000fe40000010074 */
[----:B------:R-:W-:Y:S02]  /*56e0*/  FMUL.FTZ R116, R73, UR36 ;  /* 0x0000002449747c20 */ /* 0x000fe40008410000 */
[----:B------:R-:W-:-:S02]  /*56f0*/  FFMA.FTZ R144, R91, -R112, R144 ;  /* 0x800000705b907223 */ /* 0x000fc40000010090 */
[----:B------:R-:W-:Y:S02]  /*5700*/  FFMA.FTZ R112, R97, -R118, R142 ;  /* 0x8000007661707223 */ /* 0x000fe4000001008e */
[----:B------:R-:W-:Y:S02]  /*5710*/  FFMA.FTZ R142, R74, R142, R117 ;  /* 0x0000008e4a8e7223 */ /* 0x000fe40000010075 */
[----:B------:R-:W-:Y:S01]  /*5720*/  FFMA.FTZ R117, R111, R114, R116 ;  /* 0x000000726f757223 */ /* 0x000fe20000010074 */
[----:B------:R-:W-:Y:S01]  /*5730*/  PRMT R116, RZ, 0x5410, R42 ;  /* 0x00005410ff747816 */ /* 0x000fe2000000002a */
[----:B------:R-:W-:Y:S01]  /*5740*/  FFMA.FTZ R121, R73, R141, R142 ;  /* 0x0000008d49797223 */ /* 0x000fe2000001008e */
[----:B------:R-:W-:Y:S01]  /*5750*/  PRMT R111, RZ, 0x7610, R42 ;  /* 0x00007610ff6f7816 */ /* 0x000fe2000000002a */
[----:B------:R-:W-:Y:S01]  /*5760*/  FFMA.FTZ R136, R108, R117, R136 ;  /* 0x000000756c887223 */ /* 0x000fe20000010088 */
[----:B------:R-:W-:Y:S01]  /*5770*/  PRMT R108, RZ, 0x5410, R43 ;  /* 0x00005410ff6c7816 */ /* 0x000fe2000000002b */
[----:B------:R-:W-:Y:S01]  /*5780*/  FMUL.FTZ R118, R116, R65 ;  /* 0x0000004174767220 */ /* 0x000fe20000410000 */
[----:B------:R-:W-:Y:S01]  /*5790*/  P2R R142, PR, RZ, 0x1 ;  /* 0x00000001ff8e7803 */ /* 0x000fe20000000000 */
[----:B------:R-:W-:-:S02]  /*57a0*/  FMUL.FTZ R123, R111, R66 ;  /* 0x000000426f7b7220 */ /* 0x000fc40000410000 */
[----:B------:R-:W-:Y:S02]  /*57b0*/  FFMA.FTZ R141, R96, -R118, R141 ;  /* 0x80000076608d7223 */ /* 0x000fe4000001008d */
[----:B------:R-:W-:Y:S02]  /*57c0*/  FFMA.FTZ R118, R99, -R123, R138 ;  /* 0x8000007b63767223 */ /* 0x000fe4000001008a */
[----:B------:R-:W-:Y:S01]  /*57d0*/  FFMA.FTZ R138, R72, R138, R121 ;  /* 0x0000008a488a7223 */ /* 0x000fe20000010079 */
[----:B------:R-:W-:Y:S01]  /*57e0*/  PRMT R121, RZ, 0x7610, R43 ;  /* 0x00007610ff797816 */ /* 0x000fe2000000002b */
[----:B------:R-:W-:Y:S02]  /*57f0*/  FMUL.FTZ R123, R108, R63 ;  /* 0x0000003f6c7b7220 */ /* 0x000fe40000410000 */
[----:B------:R-:W-:Y:S02]  /*5800*/  FFMA.FTZ R138, R71, R133, R138 ;  /* 0x00000085478a7223 */ /* 0x000fe4000001008a */
[----:B------:R-:W-:-:S02]  /*5810*/  FMUL.FTZ R145, R121, R60 ;  /* 0x0000003c79917220 */ /* 0x000fc40000410000 */
[----:B------:R-:W-:Y:S02]  /*5820*/  FMUL.FTZ R142, R75, UR36 ;  /* 0x000000244b8e7c20 */ /* 0x000fe40008410000 */
[----:B------:R-:W-:Y:S02]  /*5830*/  FFMA.FTZ R133, R98, -R123, R133 ;  /* 0x8000007b62857223 */ /* 0x000fe40000010085 */
[----:B------:R-:W-:Y:S02]  /*5840*/  FFMA.FTZ R123, R102, -R145, R137 ;  /* 0x80000091667b7223 */ /* 0x000fe40000010089 */
[----:B------:R-:W-:Y:S02]  /*5850*/  FFMA.FTZ R145, R64, R137, R138 ;  /* 0x0000008940917223 */ /* 0x000fe4000001008a */
[----:B------:R-:W-:Y:S01]  /*5860*/  FFMA.FTZ R138, R101, R136, R142 ;  /* 0x00000088658a7223 */ /* 0x000fe2000001008e */
[----:B------:R-:W-:Y:S01]  /*5870*/  PRMT R142, RZ, 0x5410, R44 ;  /* 0x00005410ff8e7816 */ /* 0x000fe2000000002c */
[----:B------:R-:W-:-:S02]  /*5880*/  FMUL.FTZ R137, R76, UR36 ;  /* 0x000000244c897c20 */ /* 0x000fc40008410000 */
[----:B------:R-:W-:Y:S02]  /*5890*/  FFMA.FTZ R145, R62, R135, R145 ;  /* 0x000000873e917223 */ /* 0x000fe40000010091 */
[----:B------:R-:W-:Y:S02]  /*58a0*/  FMUL.FTZ R101, R142, R59 ;  /* 0x0000003b8e657220 */ /* 0x000fe40000410000 */
[----:B------:R-:W-:Y:S02]  /*58b0*/  FFMA.FTZ R94, R94, R138, R137 ;  /* 0x0000008a5e5e7223 */ /* 0x000fe40000010089 */
[----:B------:R-:W-:Y:S02]  /*58c0*/  FMUL.FTZ R137, R77, UR36 ;  /* 0x000000244d897c20 */ /* 0x000fe40008410000 */
[----:B------:R-:W-:Y:S02]  /*58d0*/  FFMA.FTZ R101, R100, -R101, R135 ;  /* 0x8000006564657223 */ /* 0x000fe40000010087 */
[----:B------:R-:W-:Y:S01]  /*58e0*/  FFMA.FTZ R135, R110, -R147, R132 ;  /* 0x800000936e877223 */ /* 0x000fe20000010084 */
[----:B------:R-:W-:Y:S01]  /*58f0*/  SHF.L.U32 R147, R4, 0x4, RZ ;  /* 0x0000000404937819 */ /* 0x000fe200000006ff */
[----:B------:R-:W-:-:S02]  /*5900*/  FFMA.FTZ R110, R89, R94, R137 ;  /* 0x0000005e596e7223 */ /* 0x000fc40000010089 */
[----:B------:R-:W-:Y:S01]  /*5910*/  FMUL.FTZ R150, R135, R150 ;  /* 0x0000009687967220 */ /* 0x000fe20000410000 */
[C---:B------:R-:W-:Y:S01]  /*5920*/  IADD3 R152, R147.reuse, 0x1, RZ ;  /* 0x0000000193987810 */ /* 0x040fe20007ffe0ff */
[----:B-1----:R-:W-:Y:S01]  /*5930*/  FMUL.FTZ R49, R110, R69 ;  /* 0x000000456e317220 */ /* 0x002fe20000410000 */
[-C--:B------:R-:W-:Y:S01]  /*5940*/  LEA.HI.SX32 R137, R147, R147.reuse, 0x1b ;  /* 0x0000009393897211 */ /* 0x080fe200078fdaff */
[----:B------:R-:W-:Y:S01]  /*5950*/  FFMA.FTZ R148, R149, R148, R150 ;  /* 0x0000009495947223 */ /* 0x000fe20000010096 */
[----:B------:R-:W-:Y:S01]  /*5960*/  LEA.HI.SX32 R154, R152, R147, 0x1b ;  /* 0x00000093989a7211 */ /* 0x000fe200078fdaff */
[----:B------:R-:W-:Y:S01]  /*5970*/  FMUL.FTZ R152, R94, R70 ;  /* 0x000000465e987220 */ /* 0x000fe20000410000 */
[----:B------:R-:W-:Y:S01]  /*5980*/  IADD3 R156, R147, 0x3, RZ ;  /* 0x00000003939c7810 */ /* 0x000fe20007ffe0ff */
[----:B------:R-:W-:Y:S02]  /*5990*/  FFMA.FTZ R89, R126, R49, RZ ;  /* 0x000000317e597223 */ /* 0x000fe400000100ff */
[----:B------:R-:W-:Y:S01]  /*59a0*/  FMUL.FTZ R150, R139, R90 ;  /* 0x0000005a8b967220 */ /* 0x000fe20000410000 */
[----:B------:R-:W-:Y:S01]  /*59b0*/  LEA.HI.SX32 R155, R156, R147, 0x1b ;  /* 0x000000939c9b7211 */ /* 0x000fe200078fdaff */
[----:B------:R-:W-:-:S02]  /*59c0*/  FMUL.FTZ R48, R54, R49 ;  /* 0x0000003136307220 */ /* 0x000fc40000410000 */
[-C--:B------:R-:W-:Y:S02]  /*59d0*/  FMUL.FTZ R139, R93, R152.reuse ;  /* 0x000000985d8b7220 */ /* 0x080fe40000410000 */
[----:B------:R-:W-:Y:S01]  /*59e0*/  FFMA.FTZ R49, R140, R152, R89 ;  /* 0x000000988c317223 */ /* 0x000fe20000010059 */
[----:B------:R-:W-:Y:S01]  /*59f0*/  IADD3 R152, R147, 0x2, RZ ;  /* 0x0000000293987810 */ /* 0x000fe20007ffe0ff */
[-C--:B------:R-:W-:Y:S01]  /*5a00*/  FMUL.FTZ R135, R135, R150.reuse ;  /* 0x0000009687877220 */ /* 0x080fe20000410000 */
[----:B------:R0:W-:Y:S01]  /*5a10*/  STS [R137.X4+0x1090], R48 ;  /* 0x0010903089007388 */ /* 0x0001e20000004800 */
[----:B------:R-:W-:Y:S01]  /*5a20*/  FMUL.FTZ R150, R149, R150 ;  /* 0x0000009695967220 */ /* 0x000fe20000410000 */
[----:B------:R-:W-:Y:S01]  /*5a30*/  LEA.HI.SX32 R158, R152, R147, 0x1b ;  /* 0x00000093989e7211 */ /* 0x000fe200078fdaff */
[----:B------:R-:W-:Y:S01]  /*5a40*/  FMUL.FTZ R149, R138, R67 ;  /* 0x000000438a957220 */ /* 0x000fe20000410000 */
[----:B------:R1:W-:Y:S01]  /*5a50*/  STS [R154.X4+0x1094], R139 ;  /* 0x0010948b9a007388 */ /* 0x0003e20000004800 */
[----:B------:R-:W-:Y:S01]  /*5a60*/  FMUL.FTZ R152, R136, R68 ;  /* 0x0000004488987220 */ /* 0x000fe20000410000 */
[----:B------:R-:W-:Y:S01]  /*5a70*/  PRMT R89, RZ, 0x7610, R44 ;  /* 0x00007610ff597816 */ /* 0x000fe2000000002c */
[----:B------:R-:W-:-:S02]  /*5a80*/  FFMA.FTZ R151, R144, R149, R49 ;  /* 0x0000009590977223 */ /* 0x000fc40000010031 */
[----:B------:R-:W-:Y:S02]  /*5a90*/  FFMA.FTZ R153, R61, R134, R145 ;  /* 0x000000863d997223 */ /* 0x000fe40000010091 */
[-C--:B0-----:R-:W-:Y:S02]  /*5aa0*/  FMUL.FTZ R48, R115, R152.reuse ;  /* 0x0000009873307220 */ /* 0x081fe40000410000 */
[----:B------:R-:W-:Y:S02]  /*5ab0*/  FFMA.FTZ R152, R112, R152, R151 ;  /* 0x0000009870987223 */ /* 0x000fe40000010097 */
[----:B-1----:R-:W-:Y:S02]  /*5ac0*/  FMUL.FTZ R139, R117, R65 ;  /* 0x00000041758b7220 */ /* 0x002fe40000410000 */
[----:B------:R-:W-:Y:S02]  /*5ad0*/  FMUL.FTZ R154, R114, R66 ;  /* 0x00000042729a7220 */ /* 0x000fe40000410000 */
[----:B------:R-:W-:-:S02]  /*5ae0*/  FFMA.FTZ R145, R141, R139, R152 ;  /* 0x0000008b8d917223 */ /* 0x000fc40000010098 */
[----:B------:R-:W-:Y:S02]  /*5af0*/  FMUL.FTZ R149, R92, R149 ;  /* 0x000000955c957220 */ /* 0x000fe40000410000 */
[----:B------:R-:W-:Y:S02]  /*5b00*/  FMUL.FTZ R49, R89, R82 ;  /* 0x0000005259317220 */ /* 0x000fe40000410000 */
[----:B------:R-:W-:Y:S01]  /*5b10*/  FMUL.FTZ R147, R113, R63 ;  /* 0x0000003f71937220 */ /* 0x000fe20000410000 */
[----:B------:R0:W-:Y:S01]  /*5b20*/  STS [R158.X4+0x1098], R149 ;  /* 0x001098959e007388 */ /* 0x0001e20000004800 */
[----:B------:R-:W-:Y:S01]  /*5b30*/  FFMA.FTZ R156, R118, R154, R145 ;  /* 0x0000009a769c7223 */ /* 0x000fe20000010091 */
[--C-:B------:R-:W-:Y:S01]  /*5b40*/  PRMT R145, RZ, 0x7610, R45.reuse ;  /* 0x00007610ff917816 */ /* 0x100fe2000000002d */
[----:B------:R-:W-:Y:S01]  /*5b50*/  FFMA.FTZ R49, R104, -R49, R134 ;  /* 0x8000003168317223 */ /* 0x000fe20000010086 */
[----:B------:R1:W-:Y:S01]  /*5b60*/  STS [R155.X4+0x109c], R48 ;  /* 0x00109c309b007388 */ /* 0x0003e20000004800 */
[----:B------:R-:W-:Y:S01]  /*5b70*/  PRMT R134, RZ, 0x5410, R45 ;  /* 0x00005410ff867816 */ /* 0x000fe2000000002d */
[----:B------:R-:W-:-:S02]  /*5b80*/  FFMA.FTZ R156, R133, R147, R156 ;  /* 0x00000093859c7223 */ /* 0x000fc4000001009c */
[----:B------:R-:W-:Y:S01]  /*5b90*/  FMUL.FTZ R152, R116, R139 ;  /* 0x0000008b74987220 */ /* 0x000fe20000410000 */
[----:B------:R-:W-:Y:S01]  /*5ba0*/  STS [R137.X4+0x10cc], R150 ;  /* 0x0010cc9689007388 */ /* 0x000fe20000004800 */
[----:B------:R-:W-:Y:S02]  /*5bb0*/  FMUL.FTZ R160, R134, R79 ;  /* 0x0000004f86a07220 */ /* 0x000fe40000410000 */
[----:B0-----:R-:W-:Y:S01]  /*5bc0*/  FMUL.FTZ R158, R108, R147 ;  /* 0x000000936c9e7220 */ /* 0x001fe20000410000 */
[----:B------:R0:W-:Y:S01]  /*5bd0*/  STS [R137.X4+0x10a0], R152 ;  /* 0x0010a09889007388 */ /* 0x0001e20000004800 */
[----:B-1----:R-:W-:Y:S02]  /*5be0*/  FMUL.FTZ R48, R55, R60 ;  /* 0x0000003c37307220 */ /* 0x002fe40000410000 */
[----:B------:R-:W-:Y:S01]  /*5bf0*/  FMUL.FTZ R154, R111, R154 ;  /* 0x0000009a6f9a7220 */ /* 0x000fe20000410000 */
[----:B------:R-:W-:Y:S01]  /*5c00*/  STS [R137.X4+0x10a8], R158 ;  /* 0x0010a89e89007388 */ /* 0x000fe20000004800 */
[----:B------:R-:W-:-:S02]  /*5c10*/  FFMA.FTZ R156, R123, R48, R156 ;  /* 0x000000307b9c7223 */ /* 0x000fc4000001009c */
[----:B------:R-:W-:Y:S01]  /*5c20*/  FMUL.FTZ R48, R121, R48 ;  /* 0x0000003079307220 */ /* 0x000fe20000410000 */
[----:B------:R-:W-:Y:S01]  /*5c30*/  STS [R137.X4+0x10a4], R154 ;  /* 0x0010a49a89007388 */ /* 0x000fe20000004800 */
[----:B------:R-:W-:Y:S01]  /*5c40*/  FFMA.FTZ R153, R58, R127, R153 ;  /* 0x0000007f3a997223 */ /* 0x000fe20000010099 */
[----:B0-----:R-:W-:Y:S01]  /*5c50*/  PRMT R152, RZ, 0x5410, R46 ;  /* 0x00005410ff987816 */ /* 0x001fe2000000002e */
[----:B------:R-:W-:Y:S01]  /*5c60*/  FMUL.FTZ R147, R145, R86 ;  /* 0x0000005691937220 */ /* 0x000fe20000410000 */
[----:B------:R0:W-:Y:S01]  /*5c70*/  STS [R137.X4+0x10ac], R48 ;  /* 0x0010ac3089007388 */ /* 0x0001e20000004800 */
[----:B------:R-:W-:Y:S02]  /*5c80*/  FFMA.FTZ R139, R103, -R160, R127 ;  /* 0x800000a0678b7223 */ /* 0x000fe4000001007f */
[----:B------:R-:W-:Y:S02]  /*5c90*/  FMUL.FTZ R127, R119, R59 ;  /* 0x0000003b777f7220 */ /* 0x000fe40000410000 */
[----:B------:R-:W-:-:S02]  /*5ca0*/  FFMA.FTZ R153, R57, R128, R153 ;  /* 0x0000008039997223 */ /* 0x000fc40000010099 */
[----:B------:R-:W-:Y:S02]  /*5cb0*/  FFMA.FTZ R147, R106, -R147, R128 ;  /* 0x800000936a937223 */ /* 0x000fe40000010080 */
[----:B------:R-:W-:Y:S01]  /*5cc0*/  FMUL.FTZ R128, R152, R83 ;  /* 0x0000005398807220 */ /* 0x000fe20000410000 */
[----:B0-----:R-:W-:Y:S01]  /*5cd0*/  PRMT R48, RZ, 0x7610, R46 ;  /* 0x00007610ff307816 */ /* 0x001fe2000000002e */
[-C--:B------:R-:W-:Y:S02]  /*5ce0*/  FFMA.FTZ R156, R101, R127.reuse, R156 ;  /* 0x0000007f659c7223 */ /* 0x080fe4000001009c */
[----:B------:R-:W-:Y:S02]  /*5cf0*/  FMUL.FTZ R154, R143, R82 ;  /* 0x000000528f9a7220 */ /* 0x000fe40000410000 */
[----:B------:R-:W-:Y:S02]  /*5d00*/  FMUL.FTZ R160, R142, R127 ;  /* 0x0000007f8ea07220 */ /* 0x000fe40000410000 */
[----:B------:R-:W-:-:S02]  /*5d10*/  FFMA.FTZ R153, R80, R129, R153 ;  /* 0x0000008150997223 */ /* 0x000fc40000010099 */
[----:B------:R-:W-:Y:S01]  /*5d20*/  FMUL.FTZ R127, R48, R88 ;  /* 0x00000058307f7220 */ /* 0x000fe20000410000 */
[----:B------:R0:W-:Y:S01]  /*5d30*/  STS [R137.X4+0x10b0], R160 ;  /* 0x0010b0a089007388 */ /* 0x0001e20000004800 */
[----:B------:R-:W-:Y:S02]  /*5d40*/  FFMA.FTZ R149, R105, -R128, R129 ;  /* 0x8000008069957223 */ /* 0x000fe40000010081 */
[-C--:B------:R-:W-:Y:S02]  /*5d50*/  FMUL.FTZ R158, R89, R154.reuse ;  /* 0x0000009a599e7220 */ /* 0x080fe40000410000 */
[----:B------:R-:W-:Y:S02]  /*5d60*/  FMUL.FTZ R128, R143, UR33 ;  /* 0x000000218f807c20 */ /* 0x000fe40008410000 */
[----:B------:R-:W-:Y:S01]  /*5d70*/  FFMA.FTZ R156, R49, R154, R156 ;  /* 0x0000009a319c7223 */ /* 0x000fe2000001009c */
[----:B------:R-:W-:Y:S01]  /*5d80*/  PRMT R154, RZ, 0x5410, R47 ;  /* 0x00005410ff9a7816 */ /* 0x000fe2000000002f */
[----:B------:R-:W-:Y:S01]  /*5d90*/  FFMA.FTZ R153, R78, R130, R153 ;  /* 0x000000824e997223 */ /* 0x000fe20000010099 */
[----:B------:R1:W-:Y:S01]  /*5da0*/  STS [R137.X4+0x10b4], R158 ;  /* 0x0010b49e89007388 */ /* 0x0003e20000004800 */
[----:B------:R-:W-:-:S02]  /*5db0*/  FFMA.FTZ R130, R109, -R127, R130 ;  /* 0x8000007f6d827223 */ /* 0x000fc40000010082 */
[----:B------:R-:W-:Y:S02]  /*5dc0*/  FMUL.FTZ R127, R49, R128 ;  /* 0x00000080317f7220 */ /* 0x000fe40000410000 */
[----:B------:R-:W-:Y:S02]  /*5dd0*/  FMUL.FTZ R128, R146, UR33 ;  /* 0x0000002192807c20 */ /* 0x000fe40008410000 */
[----:B0-----:R-:W-:Y:S02]  /*5de0*/  FMUL.FTZ R160, R154, R85 ;  /* 0x000000559aa07220 */ /* 0x001fe40000410000 */
[----:B------:R-:W-:Y:S02]  /*5df0*/  FMUL.FTZ R103, R103, R146 ;  /* 0x0000009267677220 */ /* 0x000fe40000410000 */
[----:B------:R-:W-:Y:S02]  /*5e00*/  FMUL.FTZ R49, R146, R79 ;  /* 0x0000004f92317220 */ /* 0x000fe40000410000 */
[----:B------:R-:W-:-:S02]  /*5e10*/  FMUL.FTZ R104, R104, R143 ;  /* 0x0000008f68687220 */ /* 0x000fc40000410000 */
[----:B------:R-:W-:Y:S02]  /*5e20*/  FMUL.FTZ R129, R139, R128 ;  /* 0x000000808b817220 */ /* 0x000fe40000410000 */
[----:B------:R-:W-:Y:S02]  /*5e30*/  FMUL.FTZ R146, R53, UR33 ;  /* 0x0000002135927c20 */ /* 0x000fe40008410000 */
[----:B------:R-:W-:Y:S02]  /*5e40*/  FFMA.FTZ R128, R84, R131, R153 ;  /* 0x0000008354807223 */ /* 0x000fe40000010099 */
[----:B------:R-:W-:Y:S01]  /*5e50*/  FFMA.FTZ R143, R107, -R160, R131 ;  /* 0x800000a06b8f7223 */ /* 0x000fe20000010083 */
[----:B------:R-:W-:Y:S01]  /*5e60*/  MOV R131, UR18 ;  /* 0x0000001200837c02 */ /* 0x000fe20008000f00 */
[----:B------:R-:W-:Y:S02]  /*5e70*/  FMUL.FTZ R160, R122, UR33 ;  /* 0x000000217aa07c20 */ /* 0x000fe40008410000 */
[----:B------:R-:W-:-:S02]  /*5e80*/  FMUL.FTZ R106, R106, R53 ;  /* 0x000000356a6a7220 */ /* 0x000fc40000410000 */
[----:B------:R-:W-:Y:S02]  /*5e90*/  FMUL.FTZ R146, R147, R146 ;  /* 0x0000009293927220 */ /* 0x000fe40000410000 */
[C---:B------:R-:W-:Y:S02]  /*5ea0*/  FFMA.FTZ R129, R134.reuse, R103, R129 ;  /* 0x0000006786817223 */ /* 0x040fe40000010081 */
[-C--:B------:R-:W-:Y:S02]  /*5eb0*/  FMUL.FTZ R134, R134, R49.reuse ;  /* 0x0000003186867220 */ /* 0x080fe40000410000 */
[----:B------:R-:W-:Y:S02]  /*5ec0*/  FFMA.FTZ R156, R139, R49, R156 ;  /* 0x000000318b9c7223 */ /* 0x000fe4000001009c */
[----:B-1----:R-:W-:Y:S01]  /*5ed0*/  FMUL.FTZ R158, R53, R86 ;  /* 0x00000056359e7220 */ /* 0x002fe20000410000 */
[----:B------:R0:W-:Y:S01]  /*5ee0*/  STS [R137.X4+0x10b8], R134 ;  /* 0x0010b88689007388 */ /* 0x0001e20000004800 */
[----:B------:R-:W-:-:S04]  /*5ef0*/  IMAD.WIDE.U32 R50, R131, c[0x0][0x2a0], R50 ;  /* 0x0000a80083327a25 */ /* 0x000fc800078e0032 */
[----:B------:R-:W-:Y:S01]  /*5f00*/  FMUL.FTZ R105, R105, R122 ;  /* 0x0000007a69697220 */ /* 0x000fe20000410000 */
[----:B------:R-:W-:Y:S01]  /*5f10*/  IADD3 R151, R51, UR30, RZ ;  /* 0x0000001e33977c10 */ /* 0x000fe2000fffe0ff */
[----:B------:R-:W-:Y:S02]  /*5f20*/  FMUL.FTZ R49, R122, R83 ;  /* 0x000000537a317220 */ /* 0x000fe40000410000 */
[----:B------:R-:W-:Y:S02]  /*5f30*/  FMUL.FTZ R131, R149, R160 ;  /* 0x000000a095837220 */ /* 0x000fe40000410000 */
[----:B------:R-:W-:Y:S02]  /*5f40*/  FFMA.FTZ R122, R145, R106, R146 ;  /* 0x0000006a917a7223 */ /* 0x000fe40000010092 */
[----:B------:R-:W-:Y:S02]  /*5f50*/  FMUL.FTZ R53, R120, UR33 ;  /* 0x0000002178357c20 */ /* 0x000fe40008410000 */
[----:B------:R-:W-:-:S02]  /*5f60*/  FMUL.FTZ R146, R52, UR33 ;  /* 0x0000002134927c20 */ /* 0x000fc40008410000 */
[-C--:B------:R-:W-:Y:S02]  /*5f70*/  FFMA.FTZ R156, R147, R158.reuse, R156 ;  /* 0x0000009e939c7223 */ /* 0x080fe4000001009c */
[----:B0-----:R-:W-:Y:S01]  /*5f80*/  FMUL.FTZ R134, R145, R158 ;  /* 0x0000009e91867220 */ /* 0x001fe20000410000 */
[----:B------:R-:W-:Y:S01]  /*5f90*/  MOV R158, UR32 ;  /* 0x00000020009e7c02 */ /* 0x000fe20008000f00 */
[C---:B------:R-:W-:Y:S02]  /*5fa0*/  FFMA.FTZ R131, R152.reuse, R105, R131 ;  /* 0x0000006998837223 */ /* 0x040fe40000010083 */
[----:B------:R-:W-:Y:S01]  /*5fb0*/  FMUL.FTZ R152, R152, R49 ;  /* 0x0000003198987220 */ /* 0x000fe20000410000 */
[----:B------:R-:W-:Y:S01]  /*5fc0*/  STS [R137.X4+0x10bc], R134 ;  /* 0x0010bc8689007388 */ /* 0x000fe20000004800 */
[----:B------:R-:W-:Y:S02]  /*5fd0*/  FMUL.FTZ R107, R107, R52 ;  /* 0x000000346b6b7220 */ /* 0x000fe40000410000 */
[----:B------:R-:W-:Y:S01]  /*5fe0*/  FMUL.FTZ R109, R109, R120 ;  /* 0x000000786d6d7220 */ /* 0x000fe20000410000 */
[----:B------:R0:W-:Y:S01]  /*5ff0*/  STS [R137.X4+0x10c0], R152 ;  /* 0x0010c09889007388 */ /* 0x0001e20000004800 */
[----:B------:R-:W-:-:S02]  /*6000*/  FMUL.FTZ R53, R130, R53 ;  /* 0x0000003582357220 */ /* 0x000fc40000410000 */
[----:B------:R-:W-:Y:S02]  /*6010*/  FMUL.FTZ R145, R120, R88 ;  /* 0x0000005878917220 */ /* 0x000fe40000410000 */
[----:B------:R-:W-:Y:S02]  /*6020*/  FMUL.FTZ R139, R143, R146 ;  /* 0x000000928f8b7220 */ /* 0x000fe40000410000 */
[----:B------:R-:W-:Y:S02]  /*6030*/  FMUL.FTZ R147, R52, R85 ;  /* 0x0000005534937220 */ /* 0x000fe40000410000 */
[----:B------:R-:W-:Y:S01]  /*6040*/  FFMA.FTZ R49, R149, R49, R156 ;  /* 0x0000003195317223 */ /* 0x000fe2000001009c */
[----:B------:R-:W-:Y:S01]  /*6050*/  MOV R149, UR32 ;  /* 0x0000002000957c02 */ /* 0x000fe20008000f00 */
[C---:B------:R-:W-:Y:S02]  /*6060*/  FFMA.FTZ R120, R48.reuse, R109, R53 ;  /* 0x0000006d30787223 */ /* 0x040fe40000010035 */
[----:B------:R-:W-:Y:S01]  /*6070*/  FMUL.FTZ R52, R48, R145 ;  /* 0x0000009130347220 */ /* 0x000fe20000410000 */
[----:B------:R-:W-:Y:S01]  /*6080*/  IADD3 R48, P0, R50, UR32, RZ ;  /* 0x0000002032307c10 */ /* 0x000fe2000ff1e0ff */
[----:B------:R-:W-:-:S02]  /*6090*/  FFMA.FTZ R139, R154, R107, R139 ;  /* 0x0000006b9a8b7223 */ /* 0x000fc4000001008b */
[----:B------:R-:W-:Y:S01]  /*60a0*/  FMUL.FTZ R156, R154, R147 ;  /* 0x000000939a9c7220 */ /* 0x000fe20000410000 */
[----:B------:R-:W-:Y:S01]  /*60b0*/  STS [R137.X4+0x10c4], R52 ;  /* 0x0010c43489007388 */ /* 0x000fe20000004800 */
[----:B------:R-:W-:Y:S01]  /*60c0*/  FFMA.FTZ R154, R130, R145, R49 ;  /* 0x00000091829a7223 */ /* 0x000fe20000010031 */
[----:B------:R-:W-:Y:S01]  /*60d0*/  IADD3 R130, -R149, c[0x0][0x168], -R4 ;  /* 0x00005a0095827a10 */ /* 0x000fe20007ffe904 */
[----:B------:R-:W-:Y:S01]  /*60e0*/  FMUL.FTZ R149, R100, R119 ;  /* 0x0000007764957220 */ /* 0x000fe20000410000 */
[----:B------:R-:W-:Y:S01]  /*60f0*/  LEA.HI.X.SX32 R49, R158, R151, 0x1, P0 ;  /* 0x000000979e317211 */ /* 0x000fe200000f0eff */
[----:B------:R1:W-:Y:S01]  /*6100*/  STS [R137.X4+0x10c8], R156 ;  /* 0x0010c89c89007388 */ /* 0x0003e20000004800 */
[----:B------:R-:W-:Y:S01]  /*6110*/  ISETP.GE.AND P0, PT, R130, 0x1, PT ;  /* 0x000000018200780c */ /* 0x000fe20003f06270 */
[----:B------:R-:W-:Y:S02]  /*6120*/  FFMA.FTZ R154, R143, R147, R154 ;  /* 0x000000938f9a7223 */ /* 0x000fe4000001009a */
[----:B0-----:R-:W-:-:S02]  /*6130*/  FMUL.FTZ R152, R119, UR33 ;  /* 0x0000002177987c20 */ /* 0x001fc40008410000 */
[----:B------:R-:W-:Y:S02]  /*6140*/  FMUL.FTZ R146, R55, UR33 ;  /* 0x0000002137927c20 */ /* 0x000fe40008410000 */
[----:B------:R-:W-:Y:S02]  /*6150*/  FMUL.FTZ R134, R113, UR33 ;  /* 0x0000002171867c20 */ /* 0x000fe40008410000 */
[----:B------:R-:W-:Y:S02]  /*6160*/  FMUL.FTZ R147, R114, UR33 ;  /* 0x0000002172937c20 */ /* 0x000fe40008410000 */
[----:B------:R-:W-:Y:S02]  /*6170*/  FMUL.FTZ R100, R117, UR33 ;  /* 0x0000002175647c20 */ /* 0x000fe40008410000 */
[----:B------:R-:W-:Y:S02]  /*6180*/  FMUL.FTZ R145, R136, UR33 ;  /* 0x0000002188917c20 */ /* 0x000fe40008410000 */
[----:B------:R-:W-:-:S02]  /*6190*/  FMUL.FTZ R143, R138, UR33 ;  /* 0x000000218a8f7c20 */ /* 0x000fc40008410000 */
[----:B-1----:R-:W-:Y:S02]  /*61a0*/  FMUL.FTZ R137, R94, UR33 ;  /* 0x000000215e897c20 */ /* 0x002fe40008410000 */
        /* <DEDUP_REMOVED lines=15> */
.L_x_1932:
[----:B------:R-:W-:Y:S05]  /*62a0*/  BSYNC B0 ;  /* 0x0000000000007941 */ /* 0x000fea0003800000 */
.L_x_1931:
        /* <DEDUP_REMOVED lines=9> */
[----:B------:R-:W-:Y:S01]  /*6340*/  BSSY B0, `(.L_x_1933) ;  /* 0x0000015000007945 */ /* 0x000fe20003800000 */
[----:B------:R-:W-:Y:S01]  /*6350*/  FFMA.FTZ R38, R107, R85, R38 ;  /* 0x000000556b267223 */ /* 0x000fe20000010026 */
[----:B------:R-:W-:Y:S01]  /*6360*/  IADD3 R107, R4, 0x100, RZ ;  /* 0x00000100046b7810 */ /* 0x000fe20007ffe0ff */
[----:B------:R-:W-:Y:S01]  /*6370*/  FFMA.FTZ R37, R109, R88, R37 ;  /* 0x000000586d257223 */ /* 0x000fe20000010025 */
        /* <DEDUP_REMOVED lines=9> */
[----:B------:R-:W-:Y:S02]  /*6410*/  FADD.FTZ R52, R154, R135 ;  /* 0x000000879a347221 */ /* 0x000fe40000010000 */
[----:B------:R-:W-:Y:S01]  /*6420*/  IMAD.WIDE.U32 R48, R51, c[0x0][0x2b0], R48 ;  /* 0x0000ac0033307a25 */ /* 0x000fe200078e0030 */
[----:B------:R-:W-:-:S04]  /*6430*/  IADD3 R51, R4, 0x80, RZ ;  /* 0x0000008004337810 */ /* 0x000fc80007ffe0ff */
[----:B------:R-:W-:Y:S02]  /*6440*/  LEA.HI.SX32 R51, R51, R4, 0x1b ;  /* 0x0000000433337211 */ /* 0x000fe400078fdaff */
[----:B------:R-:W-:-:S04]  /*6450*/  IADD3 R49, R49, UR30, RZ ;  /* 0x0000001e31317c10 */ /* 0x000fc8000fffe0ff */
[----:B------:R-:W0:Y:S01]  /*6460*/  LDS R51, [R51.X4+0x1290] ;  /* 0x0012900033337984 */ /* 0x000e220000004800 */
[----:B------:R-:W-:Y:S05]  /*6470*/  @!P0 BRA `(.L_x_1934) ;  /* 0x0000001000008947 */ /* 0x000fea0003800000 */
[----:B0-----:R0:W-:Y:S02]  /*6480*/  RED.E.ADD.F32.FTZ.RN.STRONG.GPU [R48.64+-0x1e00], R51 ;  /* 0xffe200333000798e */ /* 0x0011e4000c10e79c */
.L_x_1934:
[----:B------:R-:W-:Y:S05]  /*6490*/  BSYNC B0 ;  /* 0x0000000000007941 */ /* 0x000fea0003800000 */
.L_x_1933:
        /* <DEDUP_REMOVED lines=14> */
.L_x_1936:
[----:B------:R-:W-:Y:S05]  /*6580*/  BSYNC B0 ;  /* 0x0000000000007941 */ /* 0x000fea0003800000 */
.L_x_1935:
[----:B------:R-:W2:Y:S01]  /*6590*/  LDS R109, [R109.X4+0x1690] ;  /* 0x001690006d6d7984 */ /* 0x000ea20000004800 */
[----:B------:R-:W-:Y:S01]  /*65a0*/  BSSY B0, `(.L_x_1937) ;  /* 0x0000005000007945 */ /* 0x000fe20003800000 */
[----:B0-----:R-:W-:-:S02]  /*65b0*/  IADD3 R51, R4, 0x280, RZ ;  /* 0x0000028004337810 */ /* 0x001fc40007ffe0ff */
[----:B------:R-:W-:Y:S01]  /*65c0*/  LEA.HI.SX32 R50, R135, R4, 0x1b ;  /* 0x0000000487327211 */ /* 0x000fe200078fdaff */
[----:B------:R-:W-:Y:S05]  /*65d0*/  @!P0 BRA `(.L_x_1938) ;  /* 0x0000001000008947 */ /* 0x000fea0003800000 */
[----:B--2---:R0:W-:Y:S02]  /*65e0*/  RED.E.ADD.F32.FTZ.RN.STRONG.GPU [R48.64+-0x1a00], R109 ;  /* 0xffe6006d3000798e */ /* 0x0041e4000c10e79c */
.L_x_1938:
[----:B------:R-:W-:Y:S05]  /*65f0*/  BSYNC B0 ;  /* 0x0000000000007941 */ /* 0x000fea0003800000 */
.L_x_1937:
[----:B-1----:R-:W-:Y:S01]  /*6600*/  LEA.HI.SX32 R107, R51, R4, 0x1b ;  /* 0x00000004336b7211 */ /* 0x002fe200078fdaff */
[----:B------:R-:W-:Y:S01]  /*6610*/  BSSY B0, `(.L_x_1939) ;  /* 0x0000005000007945 */ /* 0x000fe20003800000 */
[----:B------:R1:W3:Y:S01]  /*6620*/  LDS R51, [R50.X4+0x1890] ;  /* 0x0018900032337984 */ /* 0x0002e20000004800 */
[----:B0-2---:R-:W-:Y:S01]  /*6630*/  IADD3 R109, R4, 0x300, RZ ;  /* 0x00000300046d7810 */ /* 0x005fe20007ffe0ff */
[----:B------:R-:W-:Y:S05]  /*6640*/  @!P1 BRA `(.L_x_1940) ;  /* 0x0000001000009947 */ /* 0x000fea0003800000 */
[----:B---3--:R0:W-:Y:S02]  /*6650*/  RED.E.ADD.F32.FTZ.RN.STRONG.GPU [R48.64+-0x1800], R51 ;  /* 0xffe800333000798e */ /* 0x0081e4000c10e79c */
.L_x_1940:
[----:B------:R-:W-:Y:S05]  /*6660*/  BSYNC B0 ;  /* 0x0000000000007941 */ /* 0x000fea0003800000 */
.L_x_1939:
[----:B------:R-:W2:Y:S01]  /*6670*/  LDS R107, [R107.X4+0x1a90] ;  /* 0x001a90006b6b7984 */ /* 0x000ea20000004800 */
[----:B------:R-:W-:Y:S01]  /*6680*/  BSSY B0, `(.L_x_1941) ;  /* 0x0000005000007945 */ /* 0x000fe20003800000 */
[----:B0--3--:R-:W-:Y:S02]  /*6690*/  IADD3 R51, R4, 0x380, RZ ;  /* 0x0000038004337810 */ /* 0x009fe40007ffe0ff */
[----:B------:R-:W-:Y:S01]  /*66a0*/  LEA.HI.SX32 R109, R109, R4, 0x1b ;  /* 0x000000046d6d7211 */ /* 0x000fe200078fdaff */
[----:B------:R-:W-:Y:S05]  /*66b0*/  @!P2 BRA `(.L_x_1942) ;  /* 0x000000100000a947 */ /* 0x000fea0003800000 */
[----:B--2---:R0:W-:Y:S02]  /*66c0*/  RED.E.ADD.F32.FTZ.RN.STRONG.GPU [R48.64+-0x1600], R107 ;  /* 0xffea006b3000798e */ /* 0x0041e4000c10e79c */
.L_x_1942:
[----:B------:R-:W-:Y:S05]  /*66d0*/  BSYNC B0 ;  /* 0x0000000000007941 */ /* 0x000fea0003800000 */
.L_x_1941:
[----:B------:R-:W3:Y:S01]  /*66e0*/  LDS R109, [R109.X4+0x1c90] ;  /* 0x001c90006d6d7984 */ /* 0x000ee20000004800 */
[----:B------:R-:W-:Y:S01]  /*66f0*/  BSSY B0, `(.L_x_1943) ;  /* 0x0000005000007945 */ /* 0x000fe20003800000 */
[----:B0-2---:R-:W-:-:S02]  /*6700*/  IADD3 R107, R4, 0x400, RZ ;  /* 0x00000400046b7810 */ /* 0x005fc40007ffe0ff */
[----:B------:R-:W-:Y:S01]  /*6710*/  LEA.HI.SX32 R51, R51, R4, 0x1b ;  /* 0x0000000433337211 */ /* 0x000fe200078fdaff */
[----:B------:R-:W-:Y:S05]  /*6720*/  @!P3 BRA `(.L_x_1944) ;  /* 0x000000100000b947 */ /* 0x000fea0003800000 */
[----:B---3--:R0:W-:Y:S02]  /*6730*/  RED.E.ADD.F32.FTZ.RN.STRONG.GPU [R48.64+-0x1400], R109 ;  /* 0xffec006d3000798e */ /* 0x0081e4000c10e79c */
.L_x_1944:
[----:B------:R-:W-:Y:S05]  /*6740*/  BSYNC B0 ;  /* 0x0000000000007941 */ /* 0x000fea0003800000 */
.L_x_1943:
[----:B------:R-:W2:Y:S01]  /*6750*/  LDS R51, [R51.X4+0x1e90] ;  /* 0x001e900033337984 */ /* 0x000ea20000004800 */
[----:B------:R-:W-:Y:S01]  /*6760*/  BSSY B0, `(.L_x_1945) ;  /* 0x0000004000007945 */ /* 0x000fe20003800000 */
[----:B------:R-:W-:Y:S01]  /*6770*/  LEA.HI.SX32 R107, R107, R4, 0x1b ;  /* 0x000000046b6b7211 */ /* 0x000fe200078fdaff */
[----:B------:R-:W-:Y:S05]  /*6780*/  @!P4 BRA `(.L_x_1946) ;  /* 0x000000100000c947 */ /* 0x000fea0003800000 */
[----:B--2---:R2:W-:Y:S02]  /*6790*/  RED.E.ADD.F32.FTZ.RN.STRONG.GPU [R48.64+-0x1200], R51 ;  /* 0xffee00333000798e */ /* 0x0045e4000c10e79c */
.L_x_1946:
[----:B------:R-:W-:Y:S05]  /*67a0*/  BSYNC B0 ;  /* 0x0000000000007941 */ /* 0x000fea0003800000 */
.L_x_1945:
[----:B------:R-:W4:Y:S01]  /*67b0*/  LDS R107, [R107.X4+0x2090] ;  /* 0x002090006b6b7984 */ /* 0x000f220000004800 */
[----:B------:R-:W-:Y:S01]  /*67c0*/  BSSY B0, `(.L_x_1947) ;  /* 0x0000005000007945 */ /* 0x000fe20003800000 */
[C---:B--2---:R-:W-:Y:S02]  /*67d0*/  IADD3 R51, R4.reuse, 0x480, RZ ;  /* 0x0000048004337810 */ /* 0x044fe40007ffe0ff */
[----:B0--3--:R-:W-:Y:S01]  /*67e0*/  IADD3 R109, R4, 0x500, RZ ;  /* 0x00000500046d7810 */ /* 0x009fe20007ffe0ff */
[----:B------:R-:W-:Y:S05]  /*67f0*/  @!P5 BRA `(.L_x_1948) ;  /* 0x000000100000d947 */ /* 0x000fea0003800000 */
[----:B----4-:R0:W-:Y:S02]  /*6800*/  RED.E.ADD.F32.FTZ.RN.STRONG.GPU [R48.64+-0x1000], R107 ;  /* 0xfff0006b3000798e */ /* 0x0101e4000c10e79c */
.L_x_1948:
[----:B------:R-:W-:Y:S05]  /*6810*/  BSYNC B0 ;  /* 0x0000000000007941 */ /* 0x000fea0003800000 */
.L_x_1947:
[----:B------:R-:W-:Y:S01]  /*6820*/  LEA.HI.SX32 R51, R51, R4, 0x1b ;  /* 0x0000000433337211 */ /* 0x000fe200078fdaff */
[----:B------:R-:W-:Y:S01]  /*6830*/  BSSY B0, `(.L_x_1949) ;  /* 0x000000d000007945 */ /* 0x000fe20003800000 */
[----:B------:R-:W-:-:S02]  /*6840*/  ISETP.GE.AND P6, PT, R130, 0x481, PT ;  /* 0x000004818200780c */ /* 0x000fc40003fc6270 */
[----:B0---4-:R-:W-:Y:S02]  /*6850*/  IADD3 R107, R4, 0x580, RZ ;  /* 0x00000580046b7810 */ /* 0x011fe40007ffe0ff */
        /* <DEDUP_REMOVED lines=10> */
.L_x_1950:
[----:B------:R-:W-:Y:S05]  /*6900*/  BSYNC B0 ;  /* 0x0000000000007941 */ /* 0x000fea0003800000 */
.L_x_1949:
[----:B------:R-:W2:Y:S01]  /*6910*/  LDS R109, [R109.X4+0x2490] ;  /* 0x002490006d6d7984 */ /* 0x000ea20000004800 */
[----:B------:R-:W-:Y:S01]  /*6920*/  BSSY B0, `(.L_x_1951) ;  /* 0x0000005000007945 */ /* 0x000fe20003800000 */
[----:B0-----:R-:W-:Y:S02]  /*6930*/  IADD3 R51, R4, 0x600, RZ ;  /* 0x0000060004337810 */ /* 0x001fe40007ffe0ff */
[----:B------:R-:W-:Y:S01]  /*6940*/  LEA.HI.SX32 R107, R107, R4, 0x1b ;  /* 0x000000046b6b7211 */ /* 0x000fe200078fdaff */
[----:B------:R-:W-:Y:S05]  /*6950*/  @!P0 BRA `(.L_x_1952) ;  /* 0x0000001000008947 */ /* 0x000fea0003800000 */
[----:B--2---:R0:W-:Y:S02]  /*6960*/  RED.E.ADD.F32.FTZ.RN.STRONG.GPU [R48.64+-0xc00], R109 ;  /* 0xfff4006d3000798e */ /* 0x0041e4000c10e79c */
.L_x_1952:
[----:B------:R-:W-:Y:S05]  /*6970*/  BSYNC B0 ;  /* 0x0000000000007941 */ /* 0x000fea0003800000 */
.L_x_1951:
[----:B------:R-:W3:Y:S01]  /*6980*/  LDS R107, [R107.X4+0x2690] ;  /* 0x002690006b6b7984 */ /* 0x000ee20000004800 */
[----:B------:R-:W-:Y:S01]  /*6990*/  BSSY B0, `(.L_x_1953) ;  /* 0x0000005000007945 */ /* 0x000fe20003800000 */
[----:B0-2---:R-:W-:-:S02]  /*69a0*/  IADD3 R109, R4, 0x680, RZ ;  /* 0x00000680046d7810 */ /* 0x005fc40007ffe0ff */
[----:B------:R-:W-:Y:S01]  /*69b0*/  LEA.HI.SX32 R51, R51, R4, 0x1b ;  /* 0x0000000433337211 */ /* 0x000fe200078fdaff */
[----:B------:R-:W-:Y:S05]  /*69c0*/  @!P1 BRA `(.L_x_1954) ;  /* 0x0000001000009947 */ /* 0x000fea0003800000 */
[----:B---3--:R0:W-:Y:S02]  /*69d0*/  RED.E.ADD.F32.FTZ.RN.STRONG.GPU [R48.64+-0xa00], R107 ;  /* 0xfff6006b3000798e */ /* 0x0081e4000c10e79c */
.L_x_1954:
[----:B------:R-:W-:Y:S05]  /*69e0*/  BSYNC B0 ;  /* 0x0000000000007941 */ /* 0x000fea0003800000 */
.L_x_1953:
[----:B------:R-:W2:Y:S01]  /*69f0*/  LDS R51, [R51.X4+0x2890] ;  /* 0x0028900033337984 */ /* 0x000ea20000004800 */
[----:B------:R-:W-:Y:S01]  /*6a00*/  BSSY B0, `(.L_x_1955) ;  /* 0x0000005000007945 */ /* 0x000fe20003800000 */
[----:B0--3--:R-:W-:Y:S02]  /*6a10*/  IADD3 R107, R4, 0x700, RZ ;  /* 0x00000700046b7810 */ /* 0x009fe40007ffe0ff */
[----:B------:R-:W-:Y:S01]  /*6a20*/  LEA.HI.SX32 R109, R109, R4, 0x1b ;  /* 0x000000046d6d7211 */ /* 0x000fe200078fdaff */
[----:B------:R-:W-:Y:S05]  /*6a30*/  @!P2 BRA `(.L_x_1956) ;  /* 0x000000100000a947 */ /* 0x000fea0003800000 */
[----:B--2---:R0:W-:Y:S02]  /*6a40*/  RED.E.ADD.F32.FTZ.RN.STRONG.GPU [R48.64+-0x800], R51 ;  /* 0xfff800333000798e */ /* 0x0041e4000c10e79c */
.L_x_1956:
[----:B------:R-:W-:Y:S05]  /*6a50*/  BSYNC B0 ;  /* 0x0000000000007941 */ /* 0x000fea0003800000 */
.L_x_1955:
[----:B------:R-:W3:Y:S01]  /*6a60*/  LDS R109, [R109.X4+0x2a90] ;  /* 0x002a90006d6d7984 */ /* 0x000ee20000004800 */
[----:B------:R-:W-:Y:S01]  /*6a70*/  BSSY B0, `(.L_x_1957) ;  /* 0x0000005000007945 */ /* 0x000fe20003800000 */
[----:B0-2---:R-:W-:Y:S02]  /*6a80*/  IADD3 R51, R4, 0x780, RZ ;  /* 0x0000078004337810 */ /* 0x005fe40007ffe0ff */
[----:B------:R-:W-:Y:S01]  /*6a90*/  LEA.HI.SX32 R107, R107, R4, 0x1b ;  /* 0x000000046b6b7211 */ /* 0x000fe200078fdaff */
[----:B------:R-:W-:Y:S05]  /*6aa0*/  @!P3 BRA `(.L_x_1958) ;  /* 0x000000100000b947 */ /* 0x000fea0003800000 */
[----:B---3--:R0:W-:Y:S02]  /*6ab0*/  RED.E.ADD.F32.FTZ.RN.STRONG.GPU [R48.64+-0x600], R109 ;  /* 0xfffa006d3000798e */ /* 0x0081e4000c10e79c */
.L_x_1958:
[----:B------:R-:W-:Y:S05]  /*6ac0*/  BSYNC B0 ;  /* 0x0000000000007941 */ /* 0x000fea0003800000 */
.L_x_1957:
[----:B------:R-:W2:Y:S01]  /*6ad0*/  LDS R107, [R107.X4+0x2c90] ;  /* 0x002c90006b6b7984 */ /* 0x000ea20000004800 */
[----:B------:R-:W-:Y:S01]  /*6ae0*/  BSSY B0, `(.L_x_1959) ;  /* 0x0000004000007945 */ /* 0x000fe20003800000 */
[----:B------:R-:W-:Y:S01]  /*6af0*/  LEA.HI.SX32 R51, R51, R4, 0x1b ;  /* 0x0000000433337211 */ /* 0x000fe200078fdaff */
[----:B------:R-:W-:Y:S05]  /*6b00*/  @!P4 BRA `(.L_x_1960) ;  /* 0x000000100000c947 */ /* 0x000fea0003800000 */
[----:B--2---:R2:W-:Y:S02]  /*6b10*/  RED.E.ADD.F32.FTZ.RN.STRONG.GPU [R48.64+-0x400], R107 ;  /* 0xfffc006b3000798e */ /* 0x0045e4000c10e79c */
.L_x_1960:
[----:B------:R-:W-:Y:S05]  /*6b20*/  BSYNC B0 ;  /* 0x0000000000007941 */ /* 0x000fea0003800000 */
.L_x_1959:
[----:B------:R-:W4:Y:S01]  /*6b30*/  LDS R51, [R51.X4+0x2e90] ;  /* 0x002e900033337984 */ /* 0x000f220000004800 */
[----:B------:R-:W-:Y:S01]  /*6b40*/  BSSY B0, `(.L_x_1961) ;  /* 0x0000003000007945 */ /* 0x000fe20003800000 */
[----:B------:R-:W-:Y:S05]  /*6b50*/  @!P5 BRA `(.L_x_1962) ;  /* 0x000000100000d947 */ /* 0x000fea0003800000 */
[----:B----4-:R4:W-:Y:S02]  /*6b60*/  RED.E.ADD.F32.FTZ.RN.STRONG.GPU [R48.64+-0x200], R51 ;  /* 0xfffe00333000798e */ /* 0x0109e4000c10e79c */
.L_x_1962:
[----:B------:R-:W-:Y:S05]  /*6b70*/  BSYNC B0 ;  /* 0x0000000000007941 */ /* 0x000fea0003800000 */
.L_x_1961:
[----:B0-2-4-:R-:W0:Y:S01]  /*6b80*/  SHFL.DOWN PT, R48, R53, 0x1, 0x1f ;  /* 0x08201f0035307f89 */ /* 0x015e2200000e0000 */
        /* <DEDUP_REMOVED lines=27> */
[----:B------:R-:W-:Y:S02]  /*6d40*/  FFMA.FTZ R33, R104, R82, R33 ;  /* 0x0000005268217223 */ /* 0x000fe40000010021 */
        /* <DEDUP_REMOVED lines=21> */
[----:B0-----:R-:W-:Y:S02]  /*6ea0*/  @!P0 FADD.FTZ R53, R53, R48 ;  /* 0x0000003035358221 */ /* 0x001fe40000010000 */
[----:B------:R-:W-:-:S02]  /*6eb0*/  FFMA.FTZ R36, R105, R83, R36 ;  /* 0x0000005369247223 */ /* 0x000fc40000010024 */
[----:B--2---:R-:W-:Y:S01]  /*6ec0*/  @!P0 FADD.FTZ R52, R52, R49 ;  /* 0x0000003134348221 */ /* 0x004fe20000010000 */
[----:B------:R-:W0:Y:S01]  /*6ed0*/  SHFL.DOWN PT, R48, R53, 0x8, 0x1f ;  /* 0x09001f0035307f89 */ /* 0x000e2200000e0000 */
[----:B------:R-:W-:Y:S01]  /*6ee0*/  ISETP.GT.AND P0, PT, R3, 0x17, PT ;  /* 0x000000170300780c */ /* 0x000fe20003f04270 */
[----:B------:R-:W-:Y:S02]  /*6ef0*/  FADD.FTZ R10, R139, R10 ;  /* 0x0000000a8b0a7221 */ /* 0x000fe40000010000 */
[----:B------:R-:W2:Y:S01]  /*6f00*/  SHFL.DOWN PT, R49, R52, 0x8, 0x1f ;  /* 0x09001f0034317f89 */ /* 0x000ea200000e0000 */
[----:B------:R-:W-:Y:S02]  /*6f10*/  FFMA.FTZ R35, R106, R86, R35 ;  /* 0x000000566a237223 */ /* 0x000fe40000010023 */
[----:B------:R-:W-:Y:S02]  /*6f20*/  FADD.FTZ R9, R120, R9 ;  /* 0x0000000978097221 */ /* 0x000fe40000010000 */
[----:B------:R-:W-:-:S02]  /*6f30*/  FFMA.FTZ R34, R103, R79, R34 ;  /* 0x0000004f67227223 */ /* 0x000fc40000010022 */
[----:B------:R-:W-:Y:S02]  /*6f40*/  FADD.FTZ R12, R131, R12 ;  /* 0x0000000c830c7221 */ /* 0x000fe40000010000 */
[----:B------:R-:W-:Y:S02]  /*6f50*/  FADD.FTZ R11, R122, R11 ;  /* 0x0000000b7a0b7221 */ /* 0x000fe40000010000 */
[----:B------:R-:W-:Y:S02]  /*6f60*/  FADD.FTZ R14, R129, R14 ;  /* 0x0000000e810e7221 */ /* 0x000fe40000010000 */
[----:B------:R-:W-:Y:S02]  /*6f70*/  FADD.FTZ R13, R104, R13 ;  /* 0x0000000d680d7221 */ /* 0x000fe40000010000 */
[----:B------:R-:W-:Y:S02]  /*6f80*/  FFMA.FTZ R31, R102, R60, R31 ;  /* 0x0000003c661f7223 */ /* 0x000fe4000001001f */
        /* <DEDUP_REMOVED lines=8> */
[----:B------:R-:W2:Y:S01]  /*7010*/  SHFL.DOWN PT, R49, R52, 0x10, 0x1f ;  /* 0x0a001f0034317f89 */ /* 0x000ea200000e0000 */
[----:B------:R-:W-:-:S02]  /*7020*/  FADD.FTZ R20, R117, R20 ;  /* 0x0000001475147221 */ /* 0x000fc40000010000 */
[----:B------:R-:W-:Y:S02]  /*7030*/  FFMA.FTZ R26, R91, R67, R26 ;  /* 0x000000435b1a7223 */ /* 0x000fe4000001001a */
[----:B------:R-:W-:Y:S02]  /*7040*/  FADD.FTZ R19, R136, R19 ;  /* 0x0000001388137221 */ /* 0x000fe40000010000 */
[----:B------:R-:W-:Y:S02]  /*7050*/  FFMA.FTZ R24, R87, R69, R24 ;  /* 0x0000004557187223 */ /* 0x000fe40000010018 */
[----:B------:R-:W-:Y:S02]  /*7060*/  FADD.FTZ R22, R143, R22 ;  /* 0x000000168f167221 */ /* 0x000fe40000010000 */
[----:B------:R-:W-:Y:S02]  /*7070*/  FADD.FTZ R21, R94, R21 ;  /* 0x000000155e157221 */ /* 0x000fe40000010000 */
[----:B------:R-:W-:-:S02]  /*7080*/  FADD.FTZ R23, R54, R23 ;  /* 0x0000001736177221 */ /* 0x000fc40000010000 */
[----:B0-----:R-:W-:Y:S02]  /*7090*/  @!P0 FADD.FTZ R53, R53, R48 ;  /* 0x0000003035358221 */ /* 0x001fe40000010000 */
[----:B--2---:R-:W-:-:S05]  /*70a0*/  @!P0 FADD.FTZ R52, R52, R49 ;  /* 0x0000003134348221 */ /* 0x004fca0000010000 */
[----:B------:R0:W-:Y:S04]  /*70b0*/  @!P1 STS.64 [R5.X8+0x3198], R52 ;  /* 0x0031983405009388 */ /* 0x0001e80000008a00 */
[----:B------:R-:W-:Y:S06]  /*70c0*/  BAR.SYNC.DEFER_BLOCKING 0x0 ;  /* 0x0000000000007b1d */ /* 0x000fec0000010000 */
[----:B------:R-:W-:Y:S05]  /*70d0*/  @P2 BRA `(.L_x_1964) ;  /* 0x0000012000002947 */ /* 0x000fea0003800000 */
[----:B------:R-:W-:Y:S01]  /*70e0*/  ULDC UR30, c[0x0][0x174] ;  /* 0x00005d00001e7ab9 */ /* 0x000fe20000000800 */
[----:B-1----:R-:W1:Y:S01]  /*70f0*/  LDS.128 R48, [0x31a0] ;  /* 0x0031a000ff307984 */ /* 0x002e620000000c00 */
[----:B------:R-:W-:-:S02]  /*7100*/  UISETP.NE.AND UP0, UPT, UR19, UR30, UPT ;  /* 0x0000001e1300728c */ /* 0x000fc4000bf05270 */
[----:B------:R-:W-:Y:S01]  /*7110*/  USHF.L.U32 UR30, UR7, 0x2, URZ ;  /* 0x00000002071e7899 */ /* 0x000fe2000800063f */
[----:B------:R-:W2:Y:S03]  /*7120*/  LDS.64 R54, [0x31b0] ;  /* 0x0031b000ff367984 */ /* 0x000ea60000000a00 */
[----:B------:R-:W-:-:S13]  /*7130*/  PLOP3.LUT P0, PT, PT, PT, UP0, 0x80, 0x0 ;  /* 0x000000000000781c */ /* 0x000fda0003f0f008 */
[----:B------:R-:W4:Y:S04]  /*7140*/  @P0 LDS R94, [UR30+0x51e0] ;  /* 0x0051e01eff5e0984 */ /* 0x000f280008000800 */
[----:B------:R-:W5:Y:S01]  /*7150*/  @P0 LDS R87, [UR30+0x4de0] ;  /* 0x004de01eff570984 */ /* 0x000f620008000800 */
[----:B-1----:R-:W-:Y:S02]  /*7160*/  FADD.FTZ R92, R53, R49 ;  /* 0x00000031355c7221 */ /* 0x002fe40000010000 */
[----:B------:R-:W-:Y:S02]  /*7170*/  FADD.FTZ R49, R52, R48 ;  /* 0x0000003034317221 */ /* 0x000fe40000010000 */
[----:B------:R-:W-:Y:S02]  /*7180*/  FADD.FTZ R92, R51, R92 ;  /* 0x0000005c335c7221 */ /* 0x000fe40000010000 */
[----:B------:R-:W-:-:S02]  /*7190*/  FADD.FTZ R49, R50, R49 ;  /* 0x0000003132317221 */ /* 0x000fc40000010000 */
[----:B0-2---:R-:W-:Y:S02]  /*71a0*/  FADD.FTZ R53, R92, R55 ;  /* 0x000000375c357221 */ /* 0x005fe40000010000 */
[----:B------:R-:W-:Y:S02]  /*71b0*/  FADD.FTZ R52, R49, R54 ;  /* 0x0000003631347221 */ /* 0x000fe40000010000 */
[----:B----4-:R-:W-:Y:S02]  /*71c0*/  @P0 FADD.FTZ R53, R53, R94 ;  /* 0x0000005e35350221 */ /* 0x010fe40000010000 */
[----:B-----5:R-:W-:-:S03]  /*71d0*/  @P0 FADD.FTZ R52, R52, R87 ;  /* 0x0000005734340221 */ /* 0x020fc60000010000 */
[----:B------:R0:W-:Y:S04]  /*71e0*/  STS [UR30+0x51e0], R53 ;  /* 0x0051e035ff007988 */ /* 0x0001e8000800081e */
[----:B------:R0:W-:Y:S02]  /*71f0*/  STS [UR30+0x4de0], R52 ;  /* 0x004de034ff007988 */ /* 0x0001e4000800081e */
.L_x_1964:
[----:B------:R-:W-:Y:S05]  /*7200*/  BSYNC B0 ;  /* 0x0000000000007941 */ /* 0x000fea0003800000 */
.L_x_1963:
[----:B------:R-:W-:Y:S02]  /*7210*/  UIADD3 UR7, UR7, 0x1, URZ ;  /* 0x0000000107077890 */ /* 0x000fe4000fffe03f */
[----:B------:R-:W-:Y:S02]  /*7220*/  ULDC UR30, c[0x0][0x16c] ;  /* 0x00005b00001e7ab9 */ /* 0x000fe40000000800 */
[----:B------:R-:W-:Y:S02]  /*7230*/  UISETP.GE.AND UP0, UPT, UR7, UR30, UPT ;  /* 0x0000001e0700728c */ /* 0x000fe4000bf06270 */
[----:B------:R-:W-:-:S04]  /*7240*/  UIADD3 UR8, UP1, UR8, 0x1, URZ ;  /* 0x0000000108087890 */ /* 0x000fc8000ff3e03f */
[----:B------:R-:W-:Y:S01]  /*7250*/  PLOP3.LUT P0, PT, PT, PT, UP0, 0x80, 0x0 ;  /* 0x000000000000781c */ /* 0x000fe20003f0f008 */
[----:B------:R-:W-:-:S12]  /*7260*/  UIADD3.X UR9, URZ, UR9, URZ, UP1, !UPT ;  /* 0x000000093f097290 */ /* 0x000fd80008ffe43f */
[----:B01-3--:R-:W-:Y:S01]  /*7270*/  @P0 CALL.REL.NOINC `(.L_x_1917) ;  /* 0x0000001000000944 */ /* 0x00bfe20003c00000 */
[----:B------:R-:W-:Y:S05]  /*7280*/  BRA `(.L_x_1965) ;  /* 0xffffc4b000007947 */ /* 0x000fea000383ffff */
.L_x_1917:
[----:B------:R-:W-:Y:S01]  /*7290*/  BAR.SYNC.DEFER_BLOCKING 0x0 ;  /* 0x0000000000007b1d */ /* 0x000fe20000010000 */
[----:B------:R-:W-:Y:S02]  /*72a0*/  F2FP.BF16.PACK_AB R31, R31, R30 ;  /* 0x0000001e1f1f723e */ /* 0x000fe400000010ff */
[----:B------:R-:W-:Y:S01]  /*72b0*/  F2FP.BF16.PACK_AB R39, R39, R38 ;  /* 0x000000262727723e */ /* 0x000fe200000010ff */
[----:B------:R-:W-:Y:S02]  /*72c0*/  UIADD3 UR7, UR19, -0x1, URZ ;  /* 0xffffffff13077890 */ /* 0x000fe4000fffe03f */
[----:B------:R-:W-:Y:S02]  /*72d0*/  ULDC.64 UR32, c[0x0][0x2d8] ;  /* 0x0000b60000207ab9 */ /* 0x000fe40000000a00 */
[----:B------:R-:W-:Y:S01]  /*72e0*/  ULDC.64 UR40, c[0x0][0x330] ;  /* 0x0000cc0000287ab9 */ /* 0x000fe20000000a00 */
[----:B------:R-:W2:Y:S04]  /*72f0*/  LDG.E.128 R40, [R124.64] ;  /* 0x0000001c7c287981 */ /* 0x000ea8000c1e1d00 */
[----:B------:R-:W3:Y:S01]  /*7300*/  LDG.E.128 R44, [R124.64+0x200] ;  /* 0x0002001c7c2c7981 */ /* 0x000ee2000c1e1d00 */
[----:B------:R-:W-:Y:S01]  /*7310*/  F2FP.BF16.PACK_AB R30, R29, R28 ;  /* 0x0000001c1d1e723e */ /* 0x000fe200000010ff */
[----:B------:R-:W-:Y:S01]  /*7320*/  USHF.L.U32 UR8, UR7, 0xb, URZ ;  /* 0x0000000b07087899 */ /* 0x000fe2000800063f */
[----:B------:R-:W-:Y:S01]  /*7330*/  F2FP.BF16.PACK_AB R28, R25, R24 ;  /* 0x00000018191c723e */ /* 0x000fe200000010ff */
[----:B------:R-:W-:Y:S01]  /*7340*/  UIMAD UR30, UR35, UR32, URZ ;  /* 0x00000020231e72a4 */ /* 0x000fe2000f8e023f */
[----:B------:R-:W-:Y:S01]  /*7350*/  SHF.L.U32 R24, R4, 0x1, RZ ;  /* 0x0000000104187819 */ /* 0x000fe200000006ff */
[----:B------:R-:W-:Y:S01]  /*7360*/  USHF.R.S32.HI UR9, URZ, 0x1f, UR8 ;  /* 0x0000001f3f097899 */ /* 0x000fe20008011408 */
[----:B------:R-:W-:Y:S01]  /*7370*/  F2FP.BF16.PACK_AB R38, R37, R36 ;  /* 0x000000242526723e */ /* 0x000fe200000010ff */
[----:B------:R-:W-:Y:S01]  /*7380*/  UIMAD UR36, UR34, UR33, UR30 ;  /* 0x00000021222472a4 */ /* 0x000fe2000f8e021e */
[----:B------:R-:W-:Y:S01]  /*7390*/  LOP3.LUT R24, R24, 0xffffffc0, RZ, 0xc0, !PT ;  /* 0xffffffc018187812 */ /* 0x000fe200078ec0ff */
[----:B------:R-:W-:Y:S01]  /*73a0*/  UIMAD.WIDE.U32 UR32, UR34, UR32, UR8 ;  /* 0x00000020222072a5 */ /* 0x000fe2000f8e0008 */
[----:B------:R-:W-:Y:S01]  /*73b0*/  F2FP.BF16.PACK_AB R29, R27, R26 ;  /* 0x0000001a1b1d723e */ /* 0x000fe200000010ff */
[----:B------:R-:W-:Y:S01]  /*73c0*/  ULDC.64 UR30, c[0x0][0x2e0] ;  /* 0x0000b800001e7ab9 */ /* 0x000fe20000000a00 */
[----:B------:R-:W-:Y:S01]  /*73d0*/  F2FP.BF16.PACK_AB R37, R35, R34 ;  /* 0x000000222325723e */ /* 0x000fe200000010ff */
[----:B------:R-:W-:Y:S01]  /*73e0*/  UIMAD UR38, UR17, UR30, URZ ;  /* 0x0000001e112672a4 */ /* 0x000fe2000f8e023f */
[----:B------:R-:W-:Y:S01]  /*73f0*/  F2FP.BF16.PACK_AB R36, R33, R32 ;  /* 0x000000202124723e */ /* 0x000fe200000010ff */
        /* <DEDUP_REMOVED lines=42> */
[----:B------:R-:W0:Y:S01]  /*76a0*/  LDS.128 R40, [R56.X16+0x10] ;  /* 0x0000100038287984 */ /* 0x000e22000000cc00 */
[----:B------:R-:W3:Y:S01]  /*76b0*/  @!P4 MUFU.EX2 R45, R45 ;  /* 0x0000002d002dc308 */ /* 0x000ee20000000800 */
[----:B-1----:R-:W-:Y:S02]  /*76c0*/  @!P2 FADD.FTZ R44, R44, 1 ;  /* 0x3f8000002c2ca421 */ /* 0x002fe40000010000 */
[----:B------:R-:W-:Y:S01]  /*76d0*/  BAR.SYNC.DEFER_BLOCKING 0x0 ;  /* 0x0000000000007b1d */ /* 0x000fe20000010000 */
[----:B------:R-:W-:Y:S01]  /*76e0*/  FSETP.GTU.FTZ.AND P6, PT, R52, 20, PT ;  /* 0x41a000003400780b */ /* 0x000fe20003fdc000 */
[----:B------:R-:W-:Y:S02]  /*76f0*/  FADD.FTZ R53, R50, UR5 ;  /* 0x0000000532357e21 */ /* 0x000fe40008010000 */
[----:B--2---:R-:W-:-:S02]  /*7700*/  @!P3 FADD.FTZ R46, R46, 1 ;  /* 0x3f8000002e2eb421 */ /* 0x004fc40000010000 */
[----:B------:R-:W1:Y:S01]  /*7710*/  @!P5 MUFU.EX2 R47, R47 ;  /* 0x0000002f002fd308 */ /* 0x000e620000000800 */
[----:B------:R-:W-:Y:S01]  /*7720*/  FSETP.GTU.FTZ.AND P0, PT, R53, 20, PT ;  /* 0x41a000003500780b */ /* 0x000fe20003f1c000 */
[----:B---3--:R-:W-:-:S06]  /*7730*/  @!P4 FADD.FTZ R45, R45, 1 ;  /* 0x3f8000002d2dc421 */ /* 0x008fcc0000010000 */
[----:B------:R-:W2:Y:S01]  /*7740*/  @!P3 MUFU.RCP R49, R46 ;  /* 0x0000002e0031b308 */ /* 0x000ea20000001000 */
[----:B------:R-:W-:-:S07]  /*7750*/  @!P6 FMUL.FTZ R48, R52, -1.4426950216293334961 ;  /* 0xbfb8aa3b3430e820 */ /* 0x000fce0000410000 */
[----:B------:R3:W4:Y:S01]  /*7760*/  @!P2 MUFU.RCP R52, R44 ;  /* 0x0000002c0034a308 */ /* 0x0007220000001000 */
[----:B-1----:R-:W-:-:S07]  /*7770*/  @!P5 FADD.FTZ R47, R47, 1 ;  /* 0x3f8000002f2fd421 */ /* 0x002fce0000010000 */
[----:B------:R0:W1:Y:S01]  /*7780*/  @!P4 MUFU.RCP R54, R45 ;  /* 0x0000002d0036c308 */ /* 0x0000620000001000 */
[--C-:B---3--:R-:W-:Y:S01]  /*7790*/  PRMT R44, RZ, 0x5410, R51.reuse ;  /* 0x00005410ff2c7816 */ /* 0x108fe20000000033 */
[----:B--2---:R-:W-:Y:S01]  /*77a0*/  @!P3 FMUL.FTZ R22, R22, R49 ;  /* 0x000000311616b220 */ /* 0x004fe20000410000 */
[----:B------:R-:W-:-:S03]  /*77b0*/  PRMT R51, RZ, 0x7610, R51 ;  /* 0x00007610ff337816 */ /* 0x000fc60000000033 */
[----:B------:R-:W-:Y:S02]  /*77c0*/  FADD.FTZ R55, R44, UR5 ;  /* 0x000000052c377e21 */ /* 0x000fe40008010000 */
[----:B------:R-:W-:Y:S01]  /*77d0*/  FADD.FTZ R51, R51, UR5 ;  /* 0x0000000533337e21 */ /* 0x000fe20008010000 */
[--C-:B0-----:R-:W-:Y:S01]  /*77e0*/  PRMT R45, RZ, 0x5410, R40.reuse ;  /* 0x00005410ff2d7816 */ /* 0x101fe20000000028 */
[----:B----4-:R-:W-:Y:S01]  /*77f0*/  @!P2 FMUL.FTZ R23, R23, R52 ;  /* 0x000000341717a220 */ /* 0x010fe20000410000 */
[----:B------:R-:W-:Y:S01]  /*7800*/  FSETP.GTU.FTZ.AND P1, PT, R55, 20, PT ;  /* 0x41a000003700780b */ /* 0x000fe20003f3c000 */
[----:B------:R-:W0:Y:S01]  /*7810*/  @!P6 MUFU.EX2 R48, R48 ;  /* 0x000000300030e308 */ /* 0x000e220000000800 */
[----:B------:R-:W-:Y:S01]  /*7820*/  FSETP.GTU.FTZ.AND P2, PT, R51, 20, PT ;  /* 0x41a000003300780b */ /* 0x000fe20003f5c000 */
[----:B------:R-:W-:Y:S01]  /*7830*/  FADD.FTZ R46, R45, UR5 ;  /* 0x000000052d2e7e21 */ /* 0x000fe20008010000 */
[----:B------:R-:W-:Y:S01]  /*7840*/  PRMT R40, RZ, 0x7610, R40 ;  /* 0x00007610ff287816 */ /* 0x000fe20000000028 */
[----:B------:R-:W-:-:S02]  /*7850*/  @!P0 FMUL.FTZ R44, R53, -1.4426950216293334961 ;  /* 0xbfb8aa3b352c8820 */ /* 0x000fc40000410000 */
[----:B-1----:R-:W-:Y:S01]  /*7860*/  @!P4 FMUL.FTZ R21, R21, R54 ;  /* 0x000000361515c220 */ /* 0x002fe20000410000 */
[----:B------:R-:W-:Y:S01]  /*7870*/  FSETP.GTU.FTZ.AND P3, PT, R46, 20, PT ;  /* 0x41a000002e00780b */ /* 0x000fe20003f7c000 */
[----:B------:R1:W2:Y:S01]  /*7880*/  @!P5 MUFU.RCP R50, R47 ;  /* 0x0000002f0032d308 */ /* 0x0002a20000001000 */
[----:B------:R-:W-:-:S03]  /*7890*/  FADD.FTZ R2, R23, R2 ;  /* 0x0000000217027221 */ /* 0x000fc60000010000 */
[----:B------:R-:W-:-:S04]  /*78a0*/  @!P1 FMUL.FTZ R45, R55, -1.4426950216293334961 ;  /* 0xbfb8aa3b372d9820 */ /* 0x000fc80000410000 */
[----:B------:R-:W3:Y:S01]  /*78b0*/  @!P0 MUFU.EX2 R44, R44 ;  /* 0x0000002c002c8308 */ /* 0x000ee20000000800 */
[----:B-1----:R-:W-:Y:S01]  /*78c0*/  FADD.FTZ R47, R40, UR5 ;  /* 0x00000005282f7e21 */ /* 0x002fe20008010000 */
[--C-:B------:R-:W-:Y:S01]  /*78d0*/  PRMT R40, RZ, 0x5410, R41.reuse ;  /* 0x00005410ff287816 */ /* 0x100fe20000000029 */
[----:B0-----:R-:W-:Y:S01]  /*78e0*/  @!P6 FADD.FTZ R48, R48, 1 ;  /* 0x3f8000003030e421 */ /* 0x001fe20000010000 */
[----:B------:R-:W-:Y:S01]  /*78f0*/  PRMT R41, RZ, 0x7610, R41 ;  /* 0x00007610ff297816 */ /* 0x000fe20000000029 */
[----:B------:R-:W-:Y:S01]  /*7900*/  @!P3 FMUL.FTZ R46, R46, -1.4426950216293334961 ;  /* 0xbfb8aa3b2e2eb820 */ /* 0x000fe20000410000 */
[----:B------:R-:W-:Y:S01]  /*7910*/  FSETP.GTU.FTZ.AND P4, PT, R47, 20, PT ;  /* 0x41a000002f00780b */ /* 0x000fe20003f9c000 */
[----:B------:R-:W-:Y:S01]  /*7920*/  FADD.FTZ R49, R40, UR5 ;  /* 0x0000000528317e21 */ /* 0x000fe20008010000 */
[----:B------:R-:W0:Y:S01]  /*7930*/  @!P1 MUFU.EX2 R45, R45 ;  /* 0x0000002d002d9308 */ /* 0x000e220000000800 */
[----:B------:R-:W-:Y:S02]  /*7940*/  @!P2 FMUL.FTZ R40, R51, -1.4426950216293334961 ;  /* 0xbfb8aa3b3328a820 */ /* 0x000fe40000410000 */
[----:B--2---:R-:W-:Y:S01]  /*7950*/  @!P5 FMUL.FTZ R19, R19, R50 ;  /* 0x000000321313d220 */ /* 0x004fe20000410000 */
[----:B------:R-:W-:Y:S01]  /*7960*/  FSETP.GTU.FTZ.AND P5, PT, R49, 20, PT ;  /* 0x41a000003100780b */ /* 0x000fe20003fbc000 */
[----:B------:R-:W-:Y:S01]  /*7970*/  FADD.FTZ R52, R41, UR5 ;  /* 0x0000000529347e21 */ /* 0x000fe20008010000 */
[----:B------:R-:W-:-:S02]  /*7980*/  PRMT R41, RZ, 0x5410, R43 ;  /* 0x00005410ff297816 */ /* 0x000fc4000000002b */
[----:B------:R-:W1:Y:S01]  /*7990*/  @!P2 MUFU.EX2 R40, R40 ;  /* 0x000000280028a308 */ /* 0x000e620000000800 */
[----:B---3--:R-:W-:Y:S01]  /*79a0*/  @!P0 FADD.FTZ R44, R44, 1 ;  /* 0x3f8000002c2c8421 */ /* 0x008fe20000010000 */
[----:B------:R-:W-:Y:S01]  /*79b0*/  PRMT R43, RZ, 0x7610, R43 ;  /* 0x00007610ff2b7816 */ /* 0x000fe2000000002b */
[----:B------:R-:W-:-:S05]  /*79c0*/  @!P4 FMUL.FTZ R47, R47, -1.4426950216293334961 ;  /* 0xbfb8aa3b2f2fc820 */ /* 0x000fca0000410000 */
[----:B------:R-:W2:Y:S01]  /*79d0*/  @!P3 MUFU.EX2 R46, R46 ;  /* 0x0000002e002eb308 */ /* 0x000ea20000000800 */
[----:B0-----:R-:W-:Y:S02]  /*79e0*/  @!P1 FADD.FTZ R45, R45, 1 ;  /* 0x3f8000002d2d9421 */ /* 0x001fe40000010000 */
[----:B------:R-:W-:-:S05]  /*79f0*/  @!P5 FMUL.FTZ R49, R49, -1.4426950216293334961 ;  /* 0xbfb8aa3b3131d820 */ /* 0x000fca0000410000 */
[----:B------:R-:W0:Y:S01]  /*7a00*/  @!P6 MUFU.RCP R51, R48 ;  /* 0x000000300033e308 */ /* 0x000e220000001000 */
[----:B-1----:R-:W-:-:S07]  /*7a10*/  @!P2 FADD.FTZ R40, R40, 1 ;  /* 0x3f8000002828a421 */ /* 0x002fce0000010000 */
[----:B------:R-:W1:Y:S01]  /*7a20*/  @!P0 MUFU.RCP R44, R44 ;  /* 0x0000002c002c8308 */ /* 0x000e620000001000 */
[----:B--2---:R-:W-:-:S07]  /*7a30*/  @!P3 FADD.FTZ R46, R46, 1 ;  /* 0x3f8000002e2eb421 */ /* 0x004fce0000010000 */
[----:B------:R-:W2:Y:S01]  /*7a40*/  @!P1 MUFU.RCP R45, R45 ;  /* 0x0000002d002d9308 */ /* 0x000ea20000001000 */
[----:B0-----:R-:W-:Y:S01]  /*7a50*/  @!P6 FMUL.FTZ R20, R20, R51 ;  /* 0x000000331414e220 */ /* 0x001fe20000410000 */
[----:B------:R-:W-:-:S06]  /*7a60*/  FSETP.GTU.FTZ.AND P6, PT, R52, 20, PT ;  /* 0x41a000003400780b */ /* 0x000fcc0003fdc000 */
[----:B------:R0:W3:Y:S01]  /*7a70*/  @!P2 MUFU.RCP R50, R40 ;  /* 0x000000280032a308 */ /* 0x0000e20000001000 */
[----:B-1----:R-:W-:Y:S02]  /*7a80*/  @!P0 FMUL.FTZ R17, R17, R44 ;  /* 0x0000002c11118220 */ /* 0x002fe40000410000 */
[----:B------:R-:W-:-:S05]  /*7a90*/  FADD.FTZ R44, R41, UR5 ;  /* 0x00000005292c7e21 */ /* 0x000fca0008010000 */
[----:B------:R-:W1:Y:S01]  /*7aa0*/  @!P3 MUFU.RCP R51, R46 ;  /* 0x0000002e0033b308 */ /* 0x000e620000001000 */
[----:B--2---:R-:W-:Y:S01]  /*7ab0*/  @!P1 FMUL.FTZ R18, R18, R45 ;  /* 0x0000002d12129220 */ /* 0x004fe20000410000 */
[--C-:B0-----:R-:W-:Y:S01]  /*7ac0*/  PRMT R40, RZ, 0x5410, R42.reuse ;  /* 0x00005410ff287816 */ /* 0x101fe2000000002a */
[----:B------:R-:W-:Y:S01]  /*7ad0*/  FADD.FTZ R45, R43, UR5 ;  /* 0x000000052b2d7e21 */ /* 0x000fe20008010000 */
[----:B------:R-:W-:-:S03]  /*7ae0*/  PRMT R42, RZ, 0x7610, R42 ;  /* 0x00007610ff2a7816 */ /* 0x000fc6000000002a */
[----:B------:R-:W-:Y:S01]  /*7af0*/  FADD.FTZ R48, R40, UR5 ;  /* 0x0000000528307e21 */ /* 0x000fe20008010000 */
[----:B------:R-:W0:Y:S01]  /*7b00*/  @!P5 MUFU.EX2 R49, R49 ;  /* 0x000000310031d308 */ /* 0x000e220000000800 */
[----:B---3--:R-:W-:Y:S01]  /*7b10*/  @!P2 FMUL.FTZ R15, R15, R50 ;  /* 0x000000320f0fa220 */ /* 0x008fe20000410000 */
[----:B------:R-:W-:Y:S01]  /*7b20*/  FSETP.GTU.FTZ.AND P2, PT, R44, 20, PT ;  /* 0x41a000002c00780b */ /* 0x000fe20003f5c000 */
[----:B------:R-:W-:Y:S01]  /*7b30*/  FADD.FTZ R42, R42, UR5 ;  /* 0x000000052a2a7e21 */ /* 0x000fe20008010000 */
[----:B------:R-:W-:Y:S01]  /*7b40*/  FSETP.GTU.FTZ.AND P0, PT, R48, 20, PT ;  /* 0x41a000003000780b */ /* 0x000fe20003f1c000 */
[----:B------:R-:W-:Y:S02]  /*7b50*/  @!P6 FMUL.FTZ R40, R52, -1.4426950216293334961 ;  /* 0xbfb8aa3b3428e820 */ /* 0x000fe40000410000 */
[----:B-1----:R-:W-:Y:S01]  /*7b60*/  @!P3 FMUL.FTZ R16, R16, R51 ;  /* 0x000000331010b220 */ /* 0x002fe20000410000 */
[----:B------:R-:W-:Y:S01]  /*7b70*/  FSETP.GTU.FTZ.AND P3, PT, R45, 20, PT ;  /* 0x41a000002d00780b */ /* 0x000fe20003f7c000 */
[----:B------:R-:W1:Y:S01]  /*7b80*/  @!P4 MUFU.EX2 R47, R47 ;  /* 0x0000002f002fc308 */ /* 0x000e620000000800 */
[----:B------:R-:W-:-:S05]  /*7b90*/  FSETP.GTU.FTZ.AND P1, PT, R42, 20, PT ;  /* 0x41a000002a00780b */ /* 0x000fca0003f3c000 */
[----:B------:R-:W-:Y:S02]  /*7ba0*/  @!P2 FMUL.FTZ R43, R44, -1.4426950216293334961 ;  /* 0xbfb8aa3b2c2ba820 */ /* 0x000fe40000410000 */
[----:B------:R-:W-:Y:S01]  /*7bb0*/  @!P0 FMUL.FTZ R41, R48, -1.4426950216293334961 ;  /* 0xbfb8aa3b30298820 */ /* 0x000fe20000410000 */
[----:B------:R-:W2:Y:S01]  /*7bc0*/  @!P6 MUFU.EX2 R40, R40 ;  /* 0x000000280028e308 */ /* 0x000ea20000000800 */
[----:B0-----:R-:W-:Y:S02]  /*7bd0*/  @!P5 FADD.FTZ R49, R49, 1 ;  /* 0x3f8000003131d421 */ /* 0x001fe40000010000 */
[----:B------:R-:W-:Y:S01]  /*7be0*/  @!P3 FMUL.FTZ R44, R45, -1.4426950216293334961 ;  /* 0xbfb8aa3b2d2cb820 */ /* 0x000fe20000410000 */
[----:B------:R-:W-:Y:S01]  /*7bf0*/  LEA R45, R3, R24, 0x1 ;  /* 0x00000018032d7211 */ /* 0x000fe200078e08ff */
[----:B------:R-:W-:-:S03]  /*7c00*/  @!P1 FMUL.FTZ R42, R42, -1.4426950216293334961 ;  /* 0xbfb8aa3b2a2a9820 */ /* 0x000fc60000410000 */
[----:B------:R-:W0:Y:S01]  /*7c10*/  @!P0 MUFU.EX2 R41, R41 ;  /* 0x0000002900298308 */ /* 0x000e220000000800 */
[----:B-1----:R-:W-:Y:S01]  /*7c20*/  @!P4 FADD.FTZ R47, R47, 1 ;  /* 0x3f8000002f2fc421 */ /* 0x002fe20000010000 */
[----:B------:R1:W-:Y:S04]  /*7c30*/  STS.128 [R45.X16], R28 ;  /* 0x0000001c2d007388 */ /* 0x0003e8000000cc00 */
[----:B------:R3:W-:Y:S01]  /*7c40*/  STS.128 [R45.X16+0x10], R36 ;  /* 0x000010242d007388 */ /* 0x0007e2000000cc00 */
[----:B------:R-:W-:-:S06]  /*7c50*/  NOP ;  /* 0x0000000000007918 */ /* 0x000fcc0000000000 */
[----:B------:R-:W4:Y:S01]  /*7c60*/  LDS.128 R32, [R8.X16] ;  /* 0x0000000008207984 */ /* 0x000f22000000cc00 */
[----:B------:R-:W5:Y:S01]  /*7c70*/  @!P1 MUFU.EX2 R42, R42 ;  /* 0x0000002a002a9308 */ /* 0x000f620000000800 */
[----:B--2---:R-:W-:Y:S02]  /*7c80*/  @!P6 FADD.FTZ R40, R40, 1 ;  /* 0x3f8000002828e421 */ /* 0x004fe40000010000 */
[----:B------:R-:W2:Y:S01]  /*7c90*/  LDS.128 R24, [R8.X16+0x200] ;  /* 0x0002000008187984 */ /* 0x000ea2000000cc00 */
[----:B-1----:R-:W-:Y:S01]  /*7ca0*/  MOV R28, UR31 ;  /* 0x0000001f001c7c02 */ /* 0x002fe20008000f00 */
[----:B0-----:R-:W-:Y:S01]  /*7cb0*/  @!P0 FADD.FTZ R41, R41, 1 ;  /* 0x3f80000029298421 */ /* 0x001fe20000010000 */
[----:B------:R-:W-:Y:S01]  /*7cc0*/  MOV R29, UR30 ;  /* 0x0000001e001d7c02 */ /* 0x000fe20008000f00 */
[----:B------:R-:W-:Y:S01]  /*7cd0*/  UIMAD UR30, UR35, UR32, URZ ;  /* 0x00000020231e72a4 */ /* 0x000fe2000f8e023f */
[----:B------:R-:W0:Y:S01]  /*7ce0*/  @!P2 MUFU.EX2 R43, R43 ;  /* 0x0000002b002ba308 */ /* 0x000e220000000800 */
[----:B---3--:R-:W-:Y:S01]  /*7cf0*/  F2FP.BF16.PACK_AB R36, R21, R23 ;  /* 0x000000171524723e */ /* 0x008fe200000010ff */
[----:B------:R-:W-:Y:S01]  /*7d00*/  FADD.FTZ R21, R2, R21 ;  /* 0x0000001502157221 */ /* 0x000fe20000010000 */
[----:B------:R-:W-:Y:S01]  /*7d10*/  F2FP.BF16.PACK_AB R39, R15, R18 ;  /* 0x000000120f27723e */ /* 0x000fe200000010ff */
[----:B------:R-:W-:Y:S01]  /*7d20*/  IMAD.WIDE R28, R6, 0x10, R28 ;  /* 0x00000010061c7825 */ /* 0x000fe200078e021c */
[----:B------:R-:W-:Y:S01]  /*7d30*/  F2FP.BF16.PACK_AB R38, R17, R20 ;  /* 0x000000141126723e */ /* 0x000fe200000010ff */
[----:B------:R-:W-:Y:S01]  /*7d40*/  UIMAD UR30, UR34, UR33, UR30 ;  /* 0x00000021221e72a4 */ /* 0x000fe2000f8e021e */
[----:B------:R-:W-:Y:S01]  /*7d50*/  F2FP.BF16.PACK_AB R37, R19, R22 ;  /* 0x000000161325723e */ /* 0x000fe200000010ff */
[----:B------:R-:W1:Y:S01]  /*7d60*/  @!P3 MUFU.EX2 R44, R44 ;  /* 0x0000002c002cb308 */ /* 0x000e620000000800 */
[----:B-----5:R-:W-:Y:S01]  /*7d70*/  @!P1 FADD.FTZ R42, R42, 1 ;  /* 0x3f8000002a2a9421 */ /* 0x020fe20000010000 */
[----:B------:R-:W-:Y:S01]  /*7d80*/  ULDC.64 UR32, c[0x0][0x300] ;  /* 0x0000c00000207ab9 */ /* 0x000fe20000000a00 */
[----:B------:R-:W-:Y:S01]  /*7d90*/  FADD.FTZ R22, R21, R22 ;  /* 0x0000001615167221 */ /* 0x000fe20000010000 */
[----:B------:R-:W-:-:S02]  /*7da0*/  UIADD3 UR9, UR9, UR30, URZ ;  /* 0x0000001e09097290 */ /* 0x000fc4000fffe03f */
[----:B------:R-:W-:Y:S01]  /*7db0*/  UIMAD UR30, UR17, UR32, URZ ;  /* 0x00000020111e72a4 */ /* 0x000fe2000f8e023f */
[----:B------:R-:W-:Y:S01]  /*7dc0*/  FADD.FTZ R19, R22, R19 ;  /* 0x0000001316137221 */ /* 0x000fe20000010000 */
[----:B------:R-:W3:Y:S01]  /*7dd0*/  @!P4 MUFU.RCP R46, R47 ;  /* 0x0000002f002ec308 */ /* 0x000ee20000001000 */
[----:B0-----:R-:W-:Y:S01]  /*7de0*/  @!P2 FADD.FTZ R43, R43, 1 ;  /* 0x3f8000002b2ba421 */ /* 0x001fe20000010000 */
[----:B------:R-:W-:Y:S01]  /*7df0*/  UIMAD UR30, UR16, UR33, UR30 ;  /* 0x00000021101e72a4 */ /* 0x000fe2000f8e021e */
[----:B------:R-:W-:Y:S01]  /*7e00*/  FADD.FTZ R20, R19, R20 ;  /* 0x0000001413147221 */ /* 0x000fe20000010000 */
[----:B------:R-:W-:-:S03]  /*7e10*/  UIMAD.WIDE.U32 UR8, UR16, UR32, UR8 ;  /* 0x00000020100872a5 */ /* 0x000fc6000f8e0008 */
[----:B------:R-:W-:Y:S01]  /*7e20*/  ULDC.64 UR32, c[0x0][0x340] ;  /* 0x0000d00000207ab9 */ /* 0x000fe20000000a00 */
[----:B-1----:R-:W-:Y:S01]  /*7e30*/  @!P3 FADD.FTZ R44, R44, 1 ;  /* 0x3f8000002c2cb421 */ /* 0x002fe20000010000 */
[----:B------:R-:W0:Y:S01]  /*7e40*/  @!P5 MUFU.RCP R49, R49 ;  /* 0x000000310031d308 */ /* 0x000e220000001000 */
[----:B------:R-:W-:Y:S01]  /*7e50*/  UIADD3 UR30, UR9, UR30, URZ ;  /* 0x0000001e091e7290 */ /* 0x000fe2000fffe03f */
[----:B------:R-:W-:Y:S01]  /*7e60*/  FADD.FTZ R17, R20, R17 ;  /* 0x0000001114117221 */ /* 0x000fe20000010000 */
[----:B------:R-:W-:Y:S01]  /*7e70*/  ULEA UR9, UP0, UR8, UR32, 0x1 ;  /* 0x0000002008097291 */ /* 0x000fe2000f80083f */
[----:B----4-:R-:W-:Y:S01]  /*7e80*/  STG.E.128 [R28.64], R32 ;  /* 0x000000201c007986 */ /* 0x010fe2000c101d1c */
[----:B---3--:R-:W-:-:S03]  /*7e90*/  @!P4 FMUL.FTZ R13, R13, R46 ;  /* 0x0000002e0d0dc220 */ /* 0x008fc60000410000 */
[----:B------:R-:W1:Y:S01]  /*7ea0*/  @!P6 MUFU.RCP R40, R40 ;  /* 0x000000280028e308 */ /* 0x000e620000001000 */
[----:B------:R-:W-:Y:S01]  /*7eb0*/  FADD.FTZ R18, R17, R18 ;  /* 0x0000001211127221 */ /* 0x000fe20000010000 */
[----:B--2---:R-:W-:Y:S01]  /*7ec0*/  STG.E.128 [R28.64+0x200], R24 ;  /* 0x000200181c007986 */ /* 0x004fe2000c101d1c */
[----:B------:R-:W-:Y:S02]  /*7ed0*/  ULEA.HI.X UR8, UR8, UR33, UR30, 0x1, UP0 ;  /* 0x0000002108087291 */ /* 0x000fe400080f0c1e */
[----:B------:R-:W-:Y:S01]  /*7ee0*/  FADD.FTZ R15, R18, R15 ;  /* 0x0000000f120f7221 */ /* 0x000fe20000010000 */
[----:B------:R-:W-:Y:S01]  /*7ef0*/  BAR.SYNC.DEFER_BLOCKING 0x0 ;  /* 0x0000000000007b1d */ /* 0x000fe20000010000 */
[----:B------:R-:W-:Y:S01]  /*7f00*/  MOV R18, UR9 ;  /* 0x0000000900127c02 */ /* 0x000fe20008000f00 */
[----:B0-----:R-:W-:Y:S01]  /*7f10*/  @!P5 FMUL.FTZ R14, R14, R49 ;  /* 0x000000310e0ed220 */ /* 0x001fe20000410000 */
[----:B------:R-:W-:Y:S01]  /*7f20*/  MOV R19, UR8 ;  /* 0x0000000800137c02 */ /* 0x000fe20008000f00 */
[----:B------:R-:W-:Y:S01]  /*7f30*/  FADD.FTZ R2, R15, R16 ;  /* 0x000000100f027221 */ /* 0x000fe20000010000 */
[----:B------:R-:W-:Y:S01]  /*7f40*/  UISETP.GT.AND UP0, UPT, UR19, 0x1, UPT ;  /* 0x000000011300788c */ /* 0x000fe2000bf04270 */
[----:B------:R-:W0:Y:S02]  /*7f50*/  @!P0 MUFU.RCP R41, R41 ;  /* 0x0000002900298308 */ /* 0x000e240000001000 */
[----:B------:R-:W-:Y:S01]  /*7f60*/  UMOV UR19, UR7 ;  /* 0x0000000700137c82 */ /* 0x000fe20008000000 */
[----:B-1----:R-:W-:Y:S01]  /*7f70*/  @!P6 FMUL.FTZ R11, R11, R40 ;  /* 0x000000280b0be220 */ /* 0x002fe20000410000 */
[----:B------:R-:W-:Y:S01]  /*7f80*/  F2FP.BF16.PACK_AB R40, R13, R16 ;  /* 0x000000100d28723e */ /* 0x000fe200000010ff */
[----:B------:R-:W-:-:S03]  /*7f90*/  IMAD.WIDE R16, R6, 0x10, R18 ;  /* 0x0000001006107825 */ /* 0x000fc600078e0212 */
[----:B------:R-:W1:Y:S01]  /*7fa0*/  @!P1 MUFU.RCP R42, R42 ;  /* 0x0000002a002a9308 */ /* 0x000e620000001000 */
[----:B------:R-:W-:-:S07]  /*7fb0*/  FADD.FTZ R13, R2, R13 ;  /* 0x0000000d020d7221 */ /* 0x000fce0000010000 */
[----:B------:R-:W2:Y:S01]  /*7fc0*/  @!P2 MUFU.RCP R43, R43 ;  /* 0x0000002b002ba308 */ /* 0x000ea20000001000 */
[----:B0-----:R-:W-:Y:S01]  /*7fd0*/  @!P0 FMUL.FTZ R12, R12, R41 ;  /* 0x000000290c0c8220 */ /* 0x001fe20000410000 */
[----:B------:R-:W-:Y:S01]  /*7fe0*/  F2FP.BF16.PACK_AB R41, R11, R14 ;  /* 0x0000000e0b29723e */ /* 0x000fe200000010ff */
[----:B------:R-:W-:Y:S01]  /*7ff0*/  STS.128 [R45.X16], R36 ;  /* 0x000000242d007388 */ /* 0x000fe2000000cc00 */
[----:B------:R-:W-:Y:S01]  /*8000*/  FADD.FTZ R14, R13, R14 ;  /* 0x0000000e0d0e7221 */ /* 0x000fe20000010000 */
[----:B------:R-:W-:-:S03]  /*8010*/  PLOP3.LUT P0, PT, PT, PT, UP0, 0x80, 0x0 ;  /* 0x000000000000781c */ /* 0x000fc60003f0f008 */
[----:B------:R-:W0:Y:S01]  /*8020*/  @!P3 MUFU.RCP R44, R44 ;  /* 0x0000002c002cb308 */ /* 0x000e220000001000 */
[----:B-1----:R-:W-:Y:S02]  /*8030*/  @!P1 FMUL.FTZ R9, R9, R42 ;  /* 0x0000002a09099220 */ /* 0x002fe40000410000 */
[----:B------:R-:W-:-:S03]  /*8040*/  FADD.FTZ R11, R14, R11 ;  /* 0x0000000b0e0b7221 */ /* 0x000fc60000010000 */
[----:B------:R-:W-:Y:S01]  /*8050*/  F2FP.BF16.PACK_AB R42, R9, R12 ;  /* 0x0000000c092a723e */ /* 0x000fe200000010ff */
[----:B------:R-:W-:Y:S02]  /*8060*/  FADD.FTZ R12, R11, R12 ;  /* 0x0000000c0b0c7221 */ /* 0x000fe40000010000 */
[----:B--2---:R-:W-:Y:S02]  /*8070*/  @!P2 FMUL.FTZ R10, R10, R43 ;  /* 0x0000002b0a0aa220 */ /* 0x004fe40000410000 */
[----:B------:R-:W-:-:S04]  /*8080*/  FADD.FTZ R9, R12, R9 ;  /* 0x000000090c097221 */ /* 0x000fc80000010000 */
[----:B------:R-:W-:Y:S02]  /*8090*/  FADD.FTZ R2, R9, R10 ;  /* 0x0000000a09027221 */ /* 0x000fe40000010000 */
[----:B0-----:R-:W-:-:S04]  /*80a0*/  @!P3 FMUL.FTZ R7, R7, R44 ;  /* 0x0000002c0707b220 */ /* 0x001fc80000410000 */
[----:B------:R-:W-:Y:S01]  /*80b0*/  FADD.FTZ R2, R2, R7 ;  /* 0x0000000702027221 */ /* 0x000fe20000010000 */
[----:B------:R-:W-:-:S05]  /*80c0*/  F2FP.BF16.PACK_AB R43, R7, R10 ;  /* 0x0000000a072b723e */ /* 0x000fca00000010ff */
        /* <DEDUP_REMOVED lines=8> */
.L_x_1884:
        /* <DEDUP_REMOVED lines=34> */
.L_x_1968:
[----:B0-----:R-:W-:Y:S05]  /*8370*/  BSYNC B0 ;  /* 0x0000000000007941 */ /* 0x001fea0003800000 */
.L_x_1967:
        /* <DEDUP_REMOVED lines=33> */
.L_x_1970:
[----:B------:R-:W3:Y:S02]  /*8590*/  S2R R11, SR_TID.X ;  /* 0x00000000000b7919 */ /* 0x000ee40000002100 */
.L_x_1971:
[----:B0-----:R-:W-:Y:S05]  /*85a0*/  BSYNC B0 ;  /* 0x0000000000007941 */ /* 0x001fea0003800000 */
.L_x_1969:
        /* <DEDUP_REMOVED lines=12> */
.L_x_1972:
        /* <DEDUP_REMOVED lines=30> */
.L_x_1922:
[----:B------:R-:W-:Y:S01]  /*8850*/  HFMA2.MMA R145, -RZ, RZ, 0, 5.9604644775390625e-08 ;  /* 0x00000001ff917435 */ /* 0x000fe200000001ff */
[----:B------:R-:W-:Y:S02]  /*8860*/  MOV R144, R54 ;  /* 0x0000003600907202 */ /* 0x000fe40000000f00 */
[----:B------:R-:W-:Y:S02]  /*8870*/  MOV R55, RZ ;  /* 0x000000ff00377202 */ /* 0x000fe40000000f00 */
[----:B------:R-:W-:-:S02]  /*8880*/  MOV R146, 0xffffffff ;  /* 0xffffffff00927802 */ /* 0x000fc40000000f00 */
[----:B------:R-:W-:Y:S02]  /*8890*/  MOV R48, 0x88b0 ;  /* 0x000088b000307802 */ /* 0x000fe40000000f00 */
[----:B-----5:R-:W-:Y:S05]  /*88a0*/  CALL.REL.NOINC `($__internal_80_$__cuda_sm70_shflsync_up) ;  /* 0x00000ee000007944 */ /* 0x020fea0003c00000 */
[----:B-1----:R-:W-:Y:S01]  /*88b0*/  MOV R53, R145 ;  /* 0x0000009100357202 */ /* 0x002fe20000000f00 */
[----:B0-----:R-:W-:Y:S05]  /*88c0*/  BRA `(.L_x_1973) ;  /* 0xffffbd5000007947 */ /* 0x001fea000383ffff */
.L_x_1923:
[----:B------:R-:W-:Y:S01]  /*88d0*/  HFMA2.MMA R145, -RZ, RZ, 0, 5.9604644775390625e-08 ;  /* 0x00000001ff917435 */ /* 0x000fe200000001ff */
[----:B------:R-:W-:Y:S02]  /*88e0*/  MOV R144, R51 ;  /* 0x0000003300907202 */ /* 0x000fe40000000f00 */
[----:B------:R-:W-:Y:S02]  /*88f0*/  MOV R55, RZ ;  /* 0x000000ff00377202 */ /* 0x000fe40000000f00 */
[----:B------:R-:W-:Y:S02]  /*8900*/  MOV R146, 0xffffffff ;  /* 0xffffffff00927802 */ /* 0x000fe40000000f00 */
[----:B------:R-:W-:Y:S02]  /*8910*/  MOV R48, 0x8930 ;  /* 0x0000893000307802 */ /* 0x000fe40000000f00 */
[----:B01---5:R-:W-:Y:S05]  /*8920*/  CALL.REL.NOINC `($__internal_80_$__cuda_sm70_shflsync_up) ;  /* 0x00000e6000007944 */ /* 0x023fea0003c00000 */
        /* <DEDUP_REMOVED lines=10> */
[----:B------:R-:W-:Y:S05]  /*89d0*/  CALL.REL.NOINC `($__internal_80_$__cuda_sm70_shflsync_up) ;  /* 0x00000db000007944 */ /* 0x000fea0003c00000 */
[----:B-1----:R-:W-:Y:S01]  /*89e0*/  MOV R50, R145 ;  /* 0x0000009100327202 */ /* 0x002fe20000000f00 */
[----:B------:R-:W-:Y:S01]  /*89f0*/  HFMA2.MMA R145, -RZ, RZ, 0, 1.1920928955078125e-07 ;  /* 0x00000002ff917435 */ /* 0x000fe200000001ff */
[----:B0-----:R-:W-:-:S02]  /*8a00*/  MOV R144, R52 ;  /* 0x0000003400907202 */ /* 0x001fc40000000f00 */
[----:B------:R-:W-:Y:S02]  /*8a10*/  MOV R55, RZ ;  /* 0x000000ff00377202 */ /* 0x000fe40000000f00 */
[----:B------:R-:W-:Y:S02]  /*8a20*/  MOV R146, 0xffffffff ;  /* 0xffffffff00927802 */ /* 0x000fe40000000f00 */
[----:B------:R-:W-:Y:S02]  /*8a30*/  MOV R48, 0x8a50 ;  /* 0x00008a5000307802 */ /* 0x000fe40000000f00 */
[----:B------:R-:W-:Y:S05]  /*8a40*/  CALL.REL.NOINC `($__internal_80_$__cuda_sm70_shflsync_up) ;  /* 0x00000d4000007944 */ /* 0x000fea0003c00000 */
        /* <DEDUP_REMOVED lines=8> */
[----:B------:R-:W-:Y:S05]  /*8ad0*/  CALL.REL.NOINC `($__internal_80_$__cuda_sm70_shflsync_up) ;  /* 0x00000cb000007944 */ /* 0x000fea0003c00000 */
[----:B-1----:R-:W-:Y:S01]  /*8ae0*/  MOV R50, R145 ;  /* 0x0000009100327202 */ /* 0x002fe20000000f00 */
[----:B------:R-:W-:Y:S01]  /*8af0*/  HFMA2.MMA R145, -RZ, RZ, 0, 2.384185791015625e-07 ;  /* 0x00000004ff917435 */ /* 0x000fe200000001ff */
[----:B0-----:R-:W-:Y:S02]  /*8b00*/  MOV R144, R52 ;  /* 0x0000003400907202 */ /* 0x001fe40000000f00 */
[----:B------:R-:W-:Y:S02]  /*8b10*/  MOV R55, RZ ;  /* 0x000000ff00377202 */ /* 0x000fe40000000f00 */
[----:B------:R-:W-:Y:S02]  /*8b20*/  MOV R146, 0xffffffff ;  /* 0xffffffff00927802 */ /* 0x000fe40000000f00 */
[----:B------:R-:W-:Y:S02]  /*8b30*/  MOV R48, 0x8b50 ;  /* 0x00008b5000307802 */ /* 0x000fe40000000f00 */
[----:B------:R-:W-:Y:S05]  /*8b40*/  CALL.REL.NOINC `($__internal_80_$__cuda_sm70_shflsync_up) ;  /* 0x00000c4000007944 */ /* 0x000fea0003c00000 */
[----:B------:R-:W-:Y:S02]  /*8b50*/  ISETP.GE.AND P0, PT, R3, 0x4, PT ;  /* 0x000000040300780c */ /* 0x000fe40003f06270 */
[----:B0-----:R-:W-:-:S02]  /*8b60*/  MOV R55, RZ ;  /* 0x000000ff00377202 */ /* 0x001fc40000000f00 */
[----:B------:R-:W-:Y:S02]  /*8b70*/  MOV R146, 0xffffffff ;  /* 0xffffffff00927802 */ /* 0x000fe40000000f00 */
[----:B------:R-:W-:-:S07]  /*8b80*/  MOV R48, 0x8bf0 ;  /* 0x00008bf000307802 */ /* 0x000fce0000000f00 */
[----:B-1----:R-:W-:Y:S01]  /*8b90*/  @P0 FFMA.FTZ R52, R53, R145, R52 ;  /* 0x0000009135340223 */ /* 0x002fe20000010034 */
[----:B------:R-:W-:Y:S01]  /*8ba0*/  HFMA2.MMA R145, -RZ, RZ, 0, 4.76837158203125e-07 ;  /* 0x00000008ff917435 */ /* 0x000fe200000001ff */
[----:B------:R-:W-:-:S03]  /*8bb0*/  @P0 FMUL.FTZ R53, R50, R53 ;  /* 0x0000003532350220 */ /* 0x000fc60000410000 */
[----:B------:R-:W-:Y:S02]  /*8bc0*/  MOV R54, R52 ;  /* 0x0000003400367202 */ /* 0x000fe40000000f00 */
[----:B------:R-:W-:Y:S02]  /*8bd0*/  MOV R144, R53 ;  /* 0x0000003500907202 */ /* 0x000fe40000000f00 */
[----:B------:R-:W-:Y:S05]  /*8be0*/  CALL.REL.NOINC `($__internal_80_$__cuda_sm70_shflsync_up) ;  /* 0x00000ba000007944 */ /* 0x000fea0003c00000 */
[----:B-1----:R-:W-:Y:S01]  /*8bf0*/  MOV R50, R145 ;  /* 0x0000009100327202 */ /* 0x002fe20000000f00 */
[----:B------:R-:W-:Y:S01]  /*8c00*/  HFMA2.MMA R145, -RZ, RZ, 0, 4.76837158203125e-07 ;  /* 0x00000008ff917435 */ /* 0x000fe200000001ff */
[----:B0-----:R-:W-:Y:S02]  /*8c10*/  MOV R144, R54 ;  /* 0x0000003600907202 */ /* 0x001fe40000000f00 */
[----:B------:R-:W-:Y:S02]  /*8c20*/  MOV R55, RZ ;  /* 0x000000ff00377202 */ /* 0x000fe40000000f00 */
[----:B------:R-:W-:Y:S02]  /*8c30*/  MOV R146, 0xffffffff ;  /* 0xffffffff00927802 */ /* 0x000fe40000000f00 */
[----:B------:R-:W-:-:S02]  /*8c40*/  MOV R48, 0x8c60 ;  /* 0x00008c6000307802 */ /* 0x000fc40000000f00 */
[----:B------:R-:W-:Y:S05]  /*8c50*/  CALL.REL.NOINC `($__internal_80_$__cuda_sm70_shflsync_up) ;  /* 0x00000b3000007944 */ /* 0x000fea0003c00000 */
        /* <DEDUP_REMOVED lines=10> */
[----:B------:R-:W-:Y:S05]  /*8d00*/  CALL.REL.NOINC `($__internal_80_$__cuda_sm70_shflsync_up) ;  /* 0x00000a8000007944 */ /* 0x000fea0003c00000 */
[----:B-1----:R-:W-:Y:S01]  /*8d10*/  MOV R53, R145 ;  /* 0x0000009100357202 */ /* 0x002fe20000000f00 */
[----:B------:R-:W-:Y:S01]  /*8d20*/  HFMA2.MMA R145, -RZ, RZ, 0, 9.5367431640625e-07 ;  /* 0x00000010ff917435 */ /* 0x000fe200000001ff */
[----:B0-----:R-:W-:Y:S02]  /*8d30*/  MOV R144, R54 ;  /* 0x0000003600907202 */ /* 0x001fe40000000f00 */
[----:B------:R-:W-:Y:S02]  /*8d40*/  MOV R55, RZ ;  /* 0x000000ff00377202 */ /* 0x000fe40000000f00 */
[----:B------:R-:W-:-:S02]  /*8d50*/  MOV R146, 0xffffffff ;  /* 0xffffffff00927802 */ /* 0x000fc40000000f00 */
[----:B------:R-:W-:Y:S02]  /*8d60*/  MOV R48, 0x8d80 ;  /* 0x00008d8000307802 */ /* 0x000fe40000000f00 */
[----:B------:R-:W-:Y:S05]  /*8d70*/  CALL.REL.NOINC `($__internal_80_$__cuda_sm70_shflsync_up) ;  /* 0x00000a1000007944 */ /* 0x000fea0003c00000 */
[----:B-1----:R-:W-:Y:S01]  /*8d80*/  MOV R48, R145 ;  /* 0x0000009100307202 */ /* 0x002fe20000000f00 */
[----:B0-----:R-:W-:Y:S05]  /*8d90*/  BRA `(.L_x_1974) ;  /* 0xffffba0000007947 */ /* 0x001fea000383ffff */
.L_x_1926:
[----:B------:R-:W-:Y:S01]  /*8da0*/  HFMA2.MMA R145, -RZ, RZ, 0, 5.9604644775390625e-08 ;  /* 0x00000001ff917435 */ /* 0x000fe200000001ff */
[----:B0-----:R-:W-:Y:S02]  /*8db0*/  MOV R55, RZ ;  /* 0x000000ff00377202 */ /* 0x001fe40000000f00 */
[----:B------:R-:W-:Y:S02]  /*8dc0*/  MOV R146, 0xffffffff ;  /* 0xffffffff00927802 */ /* 0x000fe40000000f00 */
[----:B------:R-:W-:Y:S02]  /*8dd0*/  MOV R48, 0x8df0 ;  /* 0x00008df000307802 */ /* 0x000fe40000000f00 */
[----:B-1---5:R-:W-:Y:S05]  /*8de0*/  CALL.REL.NOINC `($__internal_80_$__cuda_sm70_shflsync_up) ;  /* 0x000009a000007944 */ /* 0x022fea0003c00000 */
[----:B-1----:R-:W-:Y:S01]  /*8df0*/  MOV R50, R145 ;  /* 0x0000009100327202 */ /* 0x002fe20000000f00 */
[----:B------:R-:W-:Y:S01]  /*8e00*/  HFMA2.MMA R145, -RZ, RZ, 0, 5.9604644775390625e-08 ;  /* 0x00000001ff917435 */ /* 0x000fe200000001ff */
[----:B0-----:R-:W-:Y:S02]  /*8e10*/  MOV R144, R147 ;  /* 0x0000009300907202 */ /* 0x001fe40000000f00 */
[----:B------:R-:W-:-:S02]  /*8e20*/  MOV R55, RZ ;  /* 0x000000ff00377202 */ /* 0x000fc40000000f00 */
[----:B------:R-:W-:Y:S02]  /*8e30*/  MOV R146, 0xffffffff ;  /* 0xffffffff00927802 */ /* 0x000fe40000000f00 */
[----:B------:R-:W-:Y:S02]  /*8e40*/  MOV R48, 0x8e60 ;  /* 0x00008e6000307802 */ /* 0x000fe40000000f00 */
[----:B------:R-:W-:Y:S05]  /*8e50*/  CALL.REL.NOINC `($__internal_80_$__cuda_sm70_shflsync_up) ;  /* 0x0000093000007944 */ /* 0x000fea0003c00000 */
[----:B------:R-:W-:Y:S01]  /*8e60*/  HFMA2.MMA R54, -RZ, RZ, 0, 0 ;  /* 0x00000000ff367435 */ /* 0x000fe200000001ff */
[----:B0-----:R-:W-:Y:S02]  /*8e70*/  MOV R144, R50 ;  /* 0x0000003200907202 */ /* 0x001fe40000000f00 */
[----:B------:R-:W-:Y:S02]  /*8e80*/  MOV R53, R92 ;  /* 0x0000005c00357202 */ /* 0x000fe40000000f00 */
[----:B------:R-:W-:Y:S02]  /*8e90*/  MOV R55, 0x1f ;  /* 0x0000001f00377802 */ /* 0x000fe40000000f00 */
[----:B------:R-:W-:Y:S02]  /*8ea0*/  MOV R52, 0xffffffff ;  /* 0xffffffff00347802 */ /* 0x000fe40000000f00 */
[----:B------:R-:W-:-:S02]  /*8eb0*/  MOV R50, 0x8ed0 ;  /* 0x00008ed000327802 */ /* 0x000fc40000000f00 */
[----:B-1----:R-:W-:Y:S05]  /*8ec0*/  CALL.REL.NOINC `($__internal_79_$__cuda_sm70_shflsync_idx_p) ;  /* 0x0000088000007944 */ /* 0x002fea0003c00000 */
[----:B0-----:R-:W-:Y:S01]  /*8ed0*/  HFMA2.MMA R54, -RZ, RZ, 0, 0 ;  /* 0x00000000ff367435 */ /* 0x001fe200000001ff */
[----:B-1----:R-:W-:-:S02]  /*8ee0*/  MOV R92, R52 ;  /* 0x00000034005c7202 */ /* 0x002fc40000000f00 */
[----:B------:R-:W-:Y:S02]  /*8ef0*/  MOV R53, R93 ;  /* 0x0000005d00357202 */ /* 0x000fe40000000f00 */
[----:B------:R-:W-:Y:S02]  /*8f00*/  MOV R55, 0x1f ;  /* 0x0000001f00377802 */ /* 0x000fe40000000f00 */
[----:B------:R-:W-:Y:S02]  /*8f10*/  MOV R52, 0xffffffff ;  /* 0xffffffff00347802 */ /* 0x000fe40000000f00 */
[----:B------:R-:W-:Y:S02]  /*8f20*/  MOV R50, 0x8f40 ;  /* 0x00008f4000327802 */ /* 0x000fe40000000f00 */
[----:B------:R-:W-:Y:S05]  /*8f30*/  CALL.REL.NOINC `($__internal_79_$__cuda_sm70_shflsync_idx_p) ;  /* 0x0000081000007944 */ /* 0x000fea0003c00000 */
[----:B01----:R-:W-:Y:S01]  /*8f40*/  MOV R53, R52 ;  /* 0x0000003400357202 */ /* 0x003fe20000000f00 */
[----:B------:R-:W-:Y:S05]  /*8f50*/  BRA `(.L_x_1975) ;  /* 0xffffb9c000007947 */ /* 0x000fea000383ffff */
.L_x_1929:
[----:B------:R-:W-:Y:S01]  /*8f60*/  HFMA2.MMA R145, -RZ, RZ, 0, 5.9604644775390625e-08 ;  /* 0x00000001ff917435 */ /* 0x000fe200000001ff */
[----:B------:R-:W-:Y:S02]  /*8f70*/  MOV R54, R92 ;  /* 0x0000005c00367202 */ /* 0x000fe40000000f00 */
[----:B------:R-:W-:-:S02]  /*8f80*/  MOV R146, 0x1f ;  /* 0x0000001f00927802 */ /* 0x000fc40000000f00 */
[----:B------:R-:W-:Y:S02]  /*8f90*/  MOV R147, 0xffffffff ;  /* 0xffffffff00937802 */ /* 0x000fe40000000f00 */
[----:B------:R-:W-:Y:S02]  /*8fa0*/  MOV R50, 0x8fc0 ;  /* 0x00008fc000327802 */ /* 0x000fe40000000f00 */
[----:B-1----:R-:W-:Y:S05]  /*8fb0*/  CALL.REL.NOINC `($__internal_78_$__cuda_sm70_shflsync_down) ;  /* 0x0000075000007944 */ /* 0x002fea0003c00000 */
[----:B-1----:R-:W-:Y:S01]  /*8fc0*/  MOV R55, R146 ;  /* 0x0000009200377202 */ /* 0x002fe20000000f00 */
[----:B0-----:R-:W-:Y:S05]  /*8fd0*/  BRA `(.L_x_1976) ;  /* 0xffffc05000007947 */ /* 0x001fea000383ffff */
.L_x_1930:
[----:B------:R-:W-:Y:S01]  /*8fe0*/  HFMA2.MMA R145, -RZ, RZ, 0, 5.9604644775390625e-08 ;  /* 0x00000001ff917435 */ /* 0x000fe200000001ff */
[----:B------:R-:W-:Y:S02]  /*8ff0*/  MOV R54, R53 ;  /* 0x0000003500367202 */ /* 0x000fe40000000f00 */
[----:B------:R-:W-:Y:S02]  /*9000*/  MOV R146, 0x1f ;  /* 0x0000001f00927802 */ /* 0x000fe40000000f00 */
[----:B------:R-:W-:Y:S02]  /*9010*/  MOV R147, 0xffffffff ;  /* 0xffffffff00937802 */ /* 0x000fe40000000f00 */
[----:B------:R-:W-:-:S02]  /*9020*/  MOV R50, 0x9040 ;  /* 0x0000904000327802 */ /* 0x000fc40000000f00 */
[----:B012---:R-:W-:Y:S05]  /*9030*/  CALL.REL.NOINC `($__internal_78_$__cuda_sm70_shflsync_down) ;  /* 0x000006d000007944 */ /* 0x007fea0003c00000 */
        /* <DEDUP_REMOVED lines=9> */
[----:B------:R-:W-:Y:S05]  /*90d0*/  CALL.REL.NOINC `($__internal_78_$__cuda_sm70_shflsync_down) ;  /* 0x0000063000007944 */ /* 0x000fea0003c00000 */
[----:B0-----:R-:W-:Y:S01]  /*90e0*/  HFMA2.MMA R145, -RZ, RZ, 0, 1.1920928955078125e-07 ;  /* 0x00000002ff917435 */ /* 0x001fe200000001ff */
[----:B-1----:R-:W-:Y:S02]  /*90f0*/  MOV R52, R146 ;  /* 0x0000009200347202 */ /* 0x002fe40000000f00 */
[----:B------:R-:W-:-:S02]  /*9100*/  MOV R54, R53 ;  /* 0x0000003500367202 */ /* 0x000fc40000000f00 */
[----:B------:R-:W-:Y:S02]  /*9110*/  MOV R146, 0x1f ;  /* 0x0000001f00927802 */ /* 0x000fe40000000f00 */
[----:B------:R-:W-:Y:S02]  /*9120*/  MOV R147, 0xffffffff ;  /* 0xffffffff00937802 */ /* 0x000fe40000000f00 */
[----:B------:R-:W-:Y:S02]  /*9130*/  MOV R50, 0x9150 ;  /* 0x0000915000327802 */ /* 0x000fe40000000f00 */
[----:B------:R-:W-:Y:S05]  /*9140*/  CALL.REL.NOINC `($__internal_78_$__cuda_sm70_shflsync_down) ;  /* 0x000005c000007944 */ /* 0x000fea0003c00000 */
[----:B-1----:R-:W-:Y:S01]  /*9150*/  @!P3 FFMA.FTZ R53, R55, R146, R53 ;  /* 0x000000923735b223 */ /* 0x002fe20000010035 */
[----:B0-----:R-:W-:Y:S01]  /*9160*/  HFMA2.MMA R145, -RZ, RZ, 0, 2.384185791015625e-07 ;  /* 0x00000004ff917435 */ /* 0x001fe200000001ff */
[----:B------:R-:W-:Y:S01]  /*9170*/  @!P3 FMUL.FTZ R55, R52, R55 ;  /* 0x000000373437b220 */ /* 0x000fe20000410000 */
[----:B------:R-:W-:Y:S02]  /*9180*/  MOV R146, 0x1f ;  /* 0x0000001f00927802 */ /* 0x000fe40000000f00 */
[----:B------:R-:W-:Y:S02]  /*9190*/  MOV R147, 0xffffffff ;  /* 0xffffffff00937802 */ /* 0x000fe40000000f00 */
[----:B------:R-:W-:-:S02]  /*91a0*/  MOV R54, R55 ;  /* 0x0000003700367202 */ /* 0x000fc40000000f00 */
[----:B------:R-:W-:Y:S02]  /*91b0*/  MOV R50, 0x91d0 ;  /* 0x000091d000327802 */ /* 0x000fe40000000f00 */
[----:B------:R-:W-:Y:S05]  /*91c0*/  CALL.REL.NOINC `($__internal_78_$__cuda_sm70_shflsync_down) ;  /* 0x0000054000007944 */ /* 0x000fea0003c00000 */
[----:B0-----:R-:W-:Y:S01]  /*91d0*/  HFMA2.MMA R145, -RZ, RZ, 0, 2.384185791015625e-07 ;  /* 0x00000004ff917435 */ /* 0x001fe200000001ff */
[----:B-1----:R-:W-:Y:S02]  /*91e0*/  MOV R52, R146 ;  /* 0x0000009200347202 */ /* 0x002fe40000000f00 */
[----:B------:R-:W-:Y:S02]  /*91f0*/  MOV R54, R53 ;  /* 0x0000003500367202 */ /* 0x000fe40000000f00 */
[----:B------:R-:W-:Y:S02]  /*9200*/  MOV R146, 0x1f ;  /* 0x0000001f00927802 */ /* 0x000fe40000000f00 */
[----:B------:R-:W-:Y:S02]  /*9210*/  MOV R147, 0xffffffff ;  /* 0xffffffff00937802 */ /* 0x000fe40000000f00 */
[----:B------:R-:W-:Y:S02]  /*9220*/  MOV R50, 0x9240 ;  /* 0x0000924000327802 */ /* 0x000fe40000000f00 */
[----:B------:R-:W-:Y:S05]  /*9230*/  CALL.REL.NOINC `($__internal_78_$__cuda_sm70_shflsync_down) ;  /* 0x000004d000007944 */ /* 0x000fea0003c00000 */
[----:B-1----:R-:W-:Y:S01]  /*9240*/  @!P2 FFMA.FTZ R53, R55, R146, R53 ;  /* 0x000000923735a223 */ /* 0x002fe20000010035 */
[----:B0-----:R-:W-:Y:S01]  /*9250*/  HFMA2.MMA R145, -RZ, RZ, 0, 4.76837158203125e-07 ;  /* 0x00000008ff917435 */ /* 0x001fe200000001ff */
[----:B------:R-:W-:Y:S01]  /*9260*/  @!P2 FMUL.FTZ R55, R52, R55 ;  /* 0x000000373437a220 */ /* 0x000fe20000410000 */
[----:B------:R-:W-:-:S02]  /*9270*/  MOV R146, 0x1f ;  /* 0x0000001f00927802 */ /* 0x000fc40000000f00 */
[----:B------:R-:W-:Y:S02]  /*9280*/  MOV R147, 0xffffffff ;  /* 0xffffffff00937802 */ /* 0x000fe40000000f00 */
[----:B------:R-:W-:Y:S02]  /*9290*/  MOV R54, R55 ;  /* 0x0000003700367202 */ /* 0x000fe40000000f00 */
[----:B------:R-:W-:Y:S02]  /*92a0*/  MOV R50, 0x92c0 ;  /* 0x000092c000327802 */ /* 0x000fe40000000f00 */
[----:B------:R-:W-:Y:S05]  /*92b0*/  CALL.REL.NOINC `($__internal_78_$__cuda_sm70_shflsync_down) ;  /* 0x0000045000007944 */ /* 0x000fea0003c00000 */
[----:B0-----:R-:W-:Y:S01]  /*92c0*/  HFMA2.MMA R145, -RZ, RZ, 0, 4.76837158203125e-07 ;  /* 0x00000008ff917435 */ /* 0x001fe200000001ff */
[----:B-1----:R-:W-:Y:S02]  /*92d0*/  MOV R52, R146 ;  /* 0x0000009200347202 */ /* 0x002fe40000000f00 */
[----:B------:R-:W-:Y:S02]  /*92e0*/  MOV R54, R53 ;  /* 0x0000003500367202 */ /* 0x000fe40000000f00 */
[----:B------:R-:W-:Y:S02]  /*92f0*/  MOV R146, 0x1f ;  /* 0x0000001f00927802 */ /* 0x000fe40000000f00 */
[----:B------:R-:W-:-:S02]  /*9300*/  MOV R147, 0xffffffff ;  /* 0xffffffff00937802 */ /* 0x000fc40000000f00 */
[----:B------:R-:W-:Y:S02]  /*9310*/  MOV R50, 0x9330 ;  /* 0x0000933000327802 */ /* 0x000fe40000000f00 */
[----:B------:R-:W-:Y:S05]  /*9320*/  CALL.REL.NOINC `($__internal_78_$__cuda_sm70_shflsync_down) ;  /* 0x000003e000007944 */ /* 0x000fea0003c00000 */
        /* <DEDUP_REMOVED lines=9> */
[----:B------:R-:W-:Y:S05]  /*93c0*/  CALL.REL.NOINC `($__internal_78_$__cuda_sm70_shflsync_down) ;  /* 0x0000034000007944 */ /* 0x000fea0003c00000 */
[----:B0-----:R-:W-:Y:S01]  /*93d0*/  HFMA2.MMA R145, -RZ, RZ, 0, 9.5367431640625e-07 ;  /* 0x00000010ff917435 */ /* 0x001fe200000001ff */
[----:B-1----:R-:W-:Y:S02]  /*93e0*/  MOV R52, R146 ;  /* 0x0000009200347202 */ /* 0x002fe40000000f00 */
[----:B------:R-:W-:Y:S02]  /*93f0*/  MOV R54, R93 ;  /* 0x0000005d00367202 */ /* 0x000fe40000000f00 */
[----:B------:R-:W-:Y:S02]  /*9400*/  MOV R146, 0x1f ;  /* 0x0000001f00927802 */ /* 0x000fe40000000f00 */
[----:B------:R-:W-:Y:S02]  /*9410*/  MOV R147, 0xffffffff ;  /* 0xffffffff00937802 */ /* 0x000fe40000000f00 */
[----:B------:R-:W-:Y:S02]  /*9420*/  MOV R50, 0x9440 ;  /* 0x0000944000327802 */ /* 0x000fe40000000f00 */
[----:B------:R-:W-:Y:S05]  /*9430*/  CALL.REL.NOINC `($__internal_78_$__cuda_sm70_shflsync_down) ;  /* 0x000002d000007944 */ /* 0x000fea0003c00000 */
[----:B-1----:R-:W-:Y:S01]  /*9440*/  @!P0 FFMA.FTZ R93, R143, R146, R93 ;  /* 0x000000928f5d8223 */ /* 0x002fe2000001005d */
[----:B0-----:R-:W-:Y:S01]  /*9450*/  HFMA2.MMA R54, -RZ, RZ, 0, 0 ;  /* 0x00000000ff367435 */ /* 0x001fe200000001ff */
[----:B------:R-:W-:Y:S01]  /*9460*/  @!P0 FMUL.FTZ R143, R52, R143 ;  /* 0x0000008f348f8220 */ /* 0x000fe20000410000 */
[----:B------:R-:W-:-:S02]  /*9470*/  MOV R55, 0x1f ;  /* 0x0000001f00377802 */ /* 0x000fc40000000f00 */
[----:B------:R-:W-:Y:S02]  /*9480*/  MOV R52, 0xffffffff ;  /* 0xffffffff00347802 */ /* 0x000fe40000000f00 */
[----:B------:R-:W-:Y:S02]  /*9490*/  MOV R53, R143 ;  /* 0x0000008f00357202 */ /* 0x000fe40000000f00 */
[----:B------:R-:W-:Y:S02]  /*94a0*/  MOV R50, 0x94c0 ;  /* 0x000094c000327802 */ /* 0x000fe40000000f00 */
[----:B------:R-:W-:Y:S05]  /*94b0*/  CALL.REL.NOINC `($__internal_79_$__cuda_sm70_shflsync_idx_p) ;  /* 0x0000029000007944 */ /* 0x000fea0003c00000 */
[----:B0-----:R-:W-:Y:S01]  /*94c0*/  HFMA2.MMA R54, -RZ, RZ, 0, 0 ;  /* 0x00000000ff367435 */ /* 0x001fe200000001ff */
[----:B-1----:R-:W-:Y:S02]  /*94d0*/  MOV R139, R52 ;  /* 0x00000034008b7202 */ /* 0x002fe40000000f00 */
[----:B------:R-:W-:Y:S02]  /*94e0*/  MOV R53, R93 ;  /* 0x0000005d00357202 */ /* 0x000fe40000000f00 */
[----:B------:R-:W-:Y:S02]  /*94f0*/  MOV R55, 0x1f ;  /* 0x0000001f00377802 */ /* 0x000fe40000000f00 */
[----:B------:R-:W-:-:S02]  /*9500*/  MOV R52, 0xffffffff ;  /* 0xffffffff00347802 */ /* 0x000fc40000000f00 */
[----:B------:R-:W-:Y:S02]  /*9510*/  MOV R50, 0x9530 ;  /* 0x0000953000327802 */ /* 0x000fe40000000f00 */
[----:B------:R-:W-:Y:S05]  /*9520*/  CALL.REL.NOINC `($__internal_79_$__cuda_sm70_shflsync_idx_p) ;  /* 0x0000022000007944 */ /* 0x000fea0003c00000 */
[----:B------:R-:W-:Y:S01]  /*9530*/  HFMA2.MMA R145, -RZ, RZ, 0, 5.9604644775390625e-08 ;  /* 0x00000001ff917435 */ /* 0x000fe200000001ff */
[----:B-1----:R-:W-:Y:S02]  /*9540*/  MOV R136, R52 ;  /* 0x0000003400887202 */ /* 0x002fe40000000f00 */
[----:B0-----:R-:W-:Y:S02]  /*9550*/  MOV R54, R143 ;  /* 0x0000008f00367202 */ /* 0x001fe40000000f00 */
[----:B------:R-:W-:Y:S02]  /*9560*/  MOV R146, 0x1f ;  /* 0x0000001f00927802 */ /* 0x000fe40000000f00 */
[----:B------:R-:W-:Y:S02]  /*9570*/  MOV R147, 0xffffffff ;  /* 0xffffffff00937802 */ /* 0x000fe40000000f00 */
[----:B------:R-:W-:Y:S02]  /*9580*/  MOV R50, 0x95a0 ;  /* 0x000095a000327802 */ /* 0x000fe40000000f00 */
[----:B------:R-:W-:Y:S05]  /*9590*/  CALL.REL.NOINC `($__internal_78_$__cuda_sm70_shflsync_down) ;  /* 0x0000017000007944 */ /* 0x000fea0003c00000 */
[----:B0-----:R-:W-:Y:S01]  /*95a0*/  HFMA2.MMA R145, -RZ, RZ, 0, 5.9604644775390625e-08 ;  /* 0x00000001ff917435 */ /* 0x001fe200000001ff */
[----:B-1----:R-:W-:-:S02]  /*95b0*/  MOV R52, R146 ;  /* 0x0000009200347202 */ /* 0x002fc40000000f00 */
[----:B------:R-:W-:Y:S02]  /*95c0*/  MOV R54, R93 ;  /* 0x0000005d00367202 */ /* 0x000fe40000000f00 */
[----:B------:R-:W-:Y:S02]  /*95d0*/  MOV R146, 0x1f ;  /* 0x0000001f00927802 */ /* 0x000fe40000000f00 */
[----:B------:R-:W-:Y:S02]  /*95e0*/  MOV R147, 0xffffffff ;  /* 0xffffffff00937802 */ /* 0x000fe40000000f00 */
[----:B------:R-:W-:Y:S02]  /*95f0*/  MOV R50, 0x9610 ;  /* 0x0000961000327802 */ /* 0x000fe40000000f00 */
[----:B------:R-:W-:Y:S05]  /*9600*/  CALL.REL.NOINC `($__internal_78_$__cuda_sm70_shflsync_down) ;  /* 0x0000010000007944 */ /* 0x000fea0003c00000 */
[----:B0-----:R-:W-:Y:S01]  /*9610*/  HFMA2.MMA R54, -RZ, RZ, 0, 0 ;  /* 0x00000000ff367435 */ /* 0x001fe200000001ff */
[----:B------:R-:W-:Y:S02]  /*9620*/  MOV R143, R52 ;  /* 0x00000034008f7202 */ /* 0x000fe40000000f00 */
[----:B------:R-:W-:Y:S02]  /*9630*/  MOV R53, R48 ;  /* 0x0000003000357202 */ /* 0x000fe40000000f00 */
[----:B------:R-:W-:-:S02]  /*9640*/  MOV R55, 0x1f ;  /* 0x0000001f00377802 */ /* 0x000fc40000000f00 */
[----:B------:R-:W-:Y:S02]  /*9650*/  MOV R52, 0xffffffff ;  /* 0xffffffff00347802 */ /* 0x000fe40000000f00 */
[----:B------:R-:W-:Y:S02]  /*9660*/  MOV R50, 0x9680 ;  /* 0x0000968000327802 */ /* 0x000fe40000000f00 */
[----:B-1----:R-:W-:Y:S05]  /*9670*/  CALL.REL.NOINC `($__internal_79_$__cuda_sm70_shflsync_idx_p) ;  /* 0x000000d000007944 */ /* 0x002fea0003c00000 */
[----:B0-----:R-:W-:Y:S01]  /*9680*/  HFMA2.MMA R54, -RZ, RZ, 0, 0 ;  /* 0x00000000ff367435 */ /* 0x001fe200000001ff */
[----:B-1----:R-:W-:Y:S02]  /*9690*/  MOV R145, R52 ;  /* 0x0000003400917202 */ /* 0x002fe40000000f00 */
[----:B------:R-:W-:Y:S02]  /*96a0*/  MOV R53, R49 ;  /* 0x0000003100357202 */ /* 0x000fe40000000f00 */
[----:B------:R-:W-:Y:S02]  /*96b0*/  MOV R55, 0x1f ;  /* 0x0000001f00377802 */ /* 0x000fe40000000f00 */
[----:B------:R-:W-:Y:S02]  /*96c0*/  MOV R52, 0xffffffff ;  /* 0xffffffff00347802 */ /* 0x000fe40000000f00 */
[----:B------:R-:W-:-:S02]  /*96d0*/  MOV R50, 0x96f0 ;  /* 0x000096f000327802 */ /* 0x000fc40000000f00 */
[----:B------:R-:W-:Y:S05]  /*96e0*/  CALL.REL.NOINC `($__internal_79_$__cuda_sm70_shflsync_idx_p) ;  /* 0x0000006000007944 */ /* 0x000fea0003c00000 */
[----:B01----:R-:W-:Y:S01]  /*96f0*/  MOV R55, R52 ;  /* 0x0000003400377202 */ /* 0x003fe20000000f00 */
[----:B------:R-:W-:Y:S05]  /*9700*/  BRA `(.L_x_1977) ;  /* 0xffffbac000007947 */ /* 0x000fea000383ffff */
        .weak           $__internal_78_$__cuda_sm70_shflsync_down
        .type           $__internal_78_$__cuda_sm70_shflsync_down,@function
        .size           $__internal_78_$__cuda_sm70_shflsync_down,($__internal_79_$__cuda_sm70_shflsync_idx_p - $__internal_78_$__cuda_sm70_shflsync_down)
$__internal_78_$__cuda_sm70_shflsync_down:
[----:B------:R-:W-:Y:S01]  /*9710*/  HFMA2.MMA R51, -RZ, RZ, 0, 0 ;  /* 0x00000000ff337435 */ /* 0x000fe200000001ff */
[----:B------:R-:W-:Y:S04]  /*9720*/  WARPSYNC R147 ;  /* 0x0000009300007348 */ /* 0x000fe80003800000 */
[----:B------:R0:W1:Y:S01]  /*9730*/  SHFL.DOWN PT, R146, R54, R145, R146 ;  /* 0x0800009136927389 */ /* 0x00006200000e0092 */
[----:B------:R-:W-:Y:S05]  /*9740*/  RET.REL.NODEC R50 `(_Z25selective_scan_bwd_kernelI32Selective_Scan_bwd_kernel_traitsILi128ELi16ELb1ELb1ELb0ELb1ELb0EN3c108BFloat16EfEEv12SSMParamsBwd) ;  /* 0xffff68b032007950 */ /* 0x000fea0003c3ffff */
        .weak           $__internal_79_$__cuda_sm70_shflsync_idx_p
        .type           $__internal_79_$__cuda_sm70_shflsync_idx_p,@function
        .size           $__internal_79_$__cuda_sm70_shflsync_idx_p,($__internal_80_$__cuda_sm70_shflsync_up - $__internal_79_$__cuda_sm70_shflsync_idx_p)
$__internal_79_$__cuda_sm70_shflsync_idx_p:
[----:B------:R-:W-:Y:S01]  /*9750*/  MOV R51, 0x0 ;  /* 0x0000000000337802 */ /* 0x000fe20000000f00 */
[----:B------:R-:W-:Y:S04]  /*9760*/  WARPSYNC R52 ;  /* 0x0000003400007348 */ /* 0x000fe80003800000 */
[----:B------:R0:W1:Y:S01]  /*9770*/  SHFL.IDX PT, R52, R53, R54, R55 ;  /* 0x0000003635347389 */ /* 0x00006200000e0037 */
[----:B------:R-:W-:Y:S05]  /*9780*/  RET.REL.NODEC R50 `(_Z25selective_scan_bwd_kernelI32Selective_Scan_bwd_kernel_traitsILi128ELi16ELb1ELb1ELb0ELb1ELb0EN3c108BFloat16EfEEv12SSMParamsBwd) ;  /* 0xffff687032007950 */ /* 0x000fea0003c3ffff */
        .weak           $__internal_80_$__cuda_sm70_shflsync_up
        .type           $__internal_80_$__cuda_sm70_shflsync_up,@function
        .size           $__internal_80_$__cuda_sm70_shflsync_up,(.L_x_8892 - $__internal_80_$__cuda_sm70_shflsync_up)
$__internal_80_$__cuda_sm70_shflsync_up:
[----:B------:R-:W-:Y:S01]  /*9790*/  HFMA2.MMA R49, -RZ, RZ, 0, 0 ;  /* 0x00000000ff317435 */ /* 0x000fe200000001ff */
[----:B------:R-:W-:Y:S04]  /*97a0*/  WARPSYNC R146 ;  /* 0x0000009200007348 */ /* 0x000fe80003800000 */
[----:B------:R0:W1:Y:S01]  /*97b0*/  SHFL.UP PT, R145, R144, R145, R55 ;  /* 0x0400009190917389 */ /* 0x00006200000e0037 */
[----:B------:R-:W-:Y:S05]  /*97c0*/  RET.REL.NODEC R48 `(_Z25selective_scan_bwd_kernelI32Selective_Scan_bwd_kernel_traitsILi128ELi16ELb1ELb1ELb0ELb1ELb0EN3c108BFloat16EfEEv12SSMParamsBwd) ;  /* 0xffff683030007950 */ /* 0x000fea0003c3ffff */
.L_x_1978:
        /* <DEDUP_REMOVED lines=11> */
.L_x_8892:


//--------------------- .text._Z25selective_scan_bwd_kernelI32Selective_Scan_bwd_kernel_traitsILi128ELi16ELb1ELb1ELb0ELb1ELb1EN3c108BFloat16EfEEv12SSMParamsBwd --------------------------
	.section	.text._Z25selective_scan_bwd_kernelI32Selective_Scan_bwd_kernel_traitsILi128ELi16ELb1ELb1ELb0ELb1ELb1EN3c108BFloat16EfEEv12SSMParamsBwd,"ax",@progbits
	.sectioninfo	@"SHI_REGISTERS=168"
	.align	128
        .global         _Z25selective_scan_bwd_kernelI32Selective_Scan_bwd_kernel_traitsILi128ELi16ELb1ELb1ELb0ELb1ELb1EN3c108BFloat16EfEEv12SSMParamsBwd
        .type           _Z25selective_scan_bwd_kernelI32Selective_Scan_bwd_kernel_traitsILi128ELi16ELb1ELb1ELb0ELb1ELb1EN3c108BFloat16EfEEv12SSMParamsBwd,@function
        .size           _Z25selective_scan_bwd_kernelI32Selective_Scan_bwd_kernel_traitsILi128ELi16ELb1ELb1ELb0ELb1ELb1EN3c108BFloat16EfEEv12SSMParamsBwd,(.L_x_8895 - _Z25selective_scan_bwd_kernelI32Selective_Scan_bwd_kernel_traitsILi128ELi16ELb1ELb1ELb0ELb1ELb1EN3c108BFloat16EfEEv12SSMParamsBwd)
        .other          _Z25selective_scan_bwd_kernelI32Selective_Scan_bwd_kernel_traitsILi128ELi16ELb1ELb1ELb0ELb1ELb1EN3c108BFloat16EfEEv12SSMParamsBwd,@"STO_CUDA_ENTRY STV_DEFAULT"
_Z25selective_scan_bwd_kernelI32Selective_Scan_bwd_kernel_traitsILi128ELi16ELb1ELb1ELb0ELb1ELb1EN3c108BFloat16EfEEv12SSMParamsBwd:
.text._Z25selective_scan_bwd_kernelI32Selective_Scan_bwd_kernel_traitsILi128ELi16ELb1ELb1ELb0ELb1ELb1EN3c108BFloat16EfEEv12SSMParamsBwd:
        /* <DEDUP_REMOVED lines=29> */
[----:B------:R2:W3:Y:S01]  /*01d0*/  @P0 LDG.E R3, [R2.64] ;  /* 0x0000001e02030981 */ /* 0x0004e2000c1e1900 */
[----:B------:R-:W-:-:S03]  /*01e0*/  ULDC.64 UR34, c[0x0][0x240] ;  /* 0x0000900000227ab9 */ /* 0x000fc60000000a00 */
[----:B------:R-:W4:Y:S01]  /*01f0*/  @P1 LDG.E R4, [R4.64] ;  /* 0x0000001e04041981 */ /* 0x000f22000c1e1900 */
[----:B-1----:R-:W-:Y:S01]  /*0200*/  USHF.R.S32.HI UR42, URZ, 0x1f, UR41 ;  /* 0x0000001f3f2a7899 */ /* 0x002fe20008011429 */
[----:B------:R-:W-:Y:S01]  /*0210*/  HFMA2.MMA R60, -RZ, RZ, 0, 0 ;  /* 0x00000000ff3c7435 */ /* 0x000fe200000001ff */
[----:B------:R-:W-:Y:S02]  /*0220*/  UISETP.NE.U32.AND UP0, UPT, URZ, UR4, UPT ;  /* 0x000000043f00728c */ /* 0x000fe4000bf05070 */
[----:B------:R-:W-:Y:S02]  /*0230*/  UIMAD UR4, UR42, UR6, URZ ;  /* 0x000000062a0472a4 */ /* 0x000fe4000f8e023f */
[----:B------:R-:W-:Y:S02]  /*0240*/  UIMAD.WIDE.U32 UR12, UR41, UR6, URZ ;  /* 0x00000006290c72a5 */ /* 0x000fe4000f8e003f */
[----:B------:R-:W-:Y:S02]  /*0250*/  UIMAD UR4, UR41, UR7, UR4 ;  /* 0x00000007290472a4 */ /* 0x000fe4000f8e0204 */
[----:B------:R-:W-:-:S02]  /*0260*/  UISETP.NE.AND.EX UP0, UPT, URZ, UR5, UPT, UP0 ;  /* 0x000000053f00728c */ /* 0x000fc4000bf05300 */
[----:B------:R-:W-:Y:S01]  /*0270*/  ULDC.64 UR6, c[0x0][0x1e0] ;  /* 0x0000780000067ab9 */ /* 0x000fe20000000a00 */
[----:B0-----:R-:W0:Y:S01]  /*0280*/  I2F.RP R0, UR24 ;  /* 0x0000001800007d06 */ /* 0x001e220008209400 */
[----:B------:R-:W-:Y:S02]  /*0290*/  UIMAD UR5, UR42, UR6, URZ ;  /* 0x000000062a0572a4 */ /* 0x000fe4000f8e023f */
[----:B------:R-:W-:Y:S02]  /*02a0*/  UIMAD.WIDE.U32 UR14, UR41, UR6, URZ ;  /* 0x00000006290e72a5 */ /* 0x000fe4000f8e003f */
[----:B------:R-:W-:Y:S02]  /*02b0*/  UIMAD UR22, UR41, UR7, UR5 ;  /* 0x00000007291672a4 */ /* 0x000fe4000f8e0205 */
[----:B------:R-:W-:Y:S02]  /*02c0*/  UISETP.NE.U32.AND UP2, UPT, URZ, UR28, UPT ;  /* 0x0000001c3f00728c */ /* 0x000fe4000bf45070 */
[----:B------:R-:W-:-:S02]  /*02d0*/  ULDC.64 UR6, c[0x0][0x328] ;  /* 0x0000ca0000067ab9 */ /* 0x000fc40000000a00 */
[----:B------:R-:W-:Y:S02]  /*02e0*/  UISETP.NE.U32.AND UP1, UPT, URZ, UR6, UPT ;  /* 0x000000063f00728c */ /* 0x000fe4000bf25070 */
[----:B------:R-:W-:Y:S02]  /*02f0*/  UISETP.NE.AND.EX UP2, UPT, URZ, UR29, UPT, UP2 ;  /* 0x0000001d3f00728c */ /* 0x000fe4000bf45320 */
[----:B------:R-:W-:Y:S01]  /*0300*/  UISETP.NE.AND.EX UP1, UPT, URZ, UR7, UPT, UP1 ;  /* 0x000000073f00728c */ /* 0x000fe2000bf25310 */
[----:B0-----:R-:W2:Y:S01]  /*0310*/  MUFU.RCP R0, R0 ;  /* 0x0000000000007308 */ /* 0x001ea20000001000 */
[----:B------:R-:W-:Y:S02]  /*0320*/  UIMAD UR20, UR42, UR8, URZ ;  /* 0x000000082a1472a4 */ /* 0x000fe4000f8e023f */
[----:B------:R-:W-:Y:S02]  /*0330*/  UIMAD.WIDE.U32 UR16, UR41, UR8, URZ ;  /* 0x00000008291072a5 */ /* 0x000fe4000f8e003f */
[----:B------:R-:W-:-:S02]  /*0340*/  UIMAD UR20, UR41, UR9, UR20 ;  /* 0x00000009291472a4 */ /* 0x000fc4000f8e0214 */
[----:B------:R-:W-:Y:S02]  /*0350*/  UMOV UR8, URZ ;  /* 0x0000003f00087c82 */ /* 0x000fe40008000000 */
[----:B------:R-:W-:Y:S02]  /*0360*/  UMOV UR9, URZ ;  /* 0x0000003f00097c82 */ /* 0x000fe40008000000 */
[----:B------:R-:W-:Y:S02]  /*0370*/  @UP1 ULEA UR8, UP3, UR26, UR6, 0x2 ;  /* 0x000000061a081291 */ /* 0x000fe4000f86103f */
[----:B------:R-:W-:Y:S02]  /*0380*/  UIMAD.WIDE.U32 UR10, UR41, UR18, URZ ;  /* 0x00000012290a72a5 */ /* 0x000fe4000f8e003f */
[----:B------:R-:W-:Y:S01]  /*0390*/  @UP1 ULEA.HI.X UR9, UR26, UR7, UR27, 0x2, UP3 ;  /* 0x000000071a091291 */ /* 0x000fe200098f141b */
[----:B--2---:R-:W-:Y:S01]  /*03a0*/  IADD3 R2, R0, 0xffffffe, RZ ;  /* 0x0ffffffe00027810 */ /* 0x004fe20007ffe0ff */
[----:B------:R-:W-:Y:S01]  /*03b0*/  UMOV UR6, URZ ;  /* 0x0000003f00067c82 */ /* 0x000fe20008000000 */
[----:B------:R-:W-:Y:S01]  /*03c0*/  IABS R0, UR26 ;  /* 0x0000001a00007c13 */ /* 0x000fe20008000000 */
[----:B------:R-:W-:-:S02]  /*03d0*/  @UP2 ULEA UR6, UP1, UR26, UR28, 0x2 ;  /* 0x0000001c1a062291 */ /* 0x000fc4000f82103f */
[----:B------:R-:W-:Y:S01]  /*03e0*/  UIADD3 UR13, UR13, UR4, URZ ;  /* 0x000000040d0d7290 */ /* 0x000fe2000fffe03f */
[----:B------:R-:W0:Y:S01]  /*03f0*/  F2I.FTZ.U32.TRUNC.NTZ R2, R2 ;  /* 0x0000000200027305 */ /* 0x000e22000021f000 */
[----:B------:R1:W2:Y:S01]  /*0400*/  R2UR UR21, R0 ;  /* 0x00000000001573c2 */ /* 0x0002a200000e0000 */
[----:B------:R-:W-:Y:S02]  /*0410*/  UIMAD UR18, UR42, UR18, URZ ;  /* 0x000000122a1272a4 */ /* 0x000fe4000f8e023f */
[----:B------:R-:W-:Y:S02]  /*0420*/  UMOV UR4, URZ ;  /* 0x0000003f00047c82 */ /* 0x000fe40008000000 */
[----:B------:R-:W-:Y:S02]  /*0430*/  UMOV UR7, URZ ;  /* 0x0000003f00077c82 */ /* 0x000fe40008000000 */
[----:B------:R-:W-:Y:S01]  /*0440*/  @UP2 ULEA.HI.X UR7, UR26, UR29, UR27, 0x2, UP1 ;  /* 0x0000001d1a072291 */ /* 0x000fe200088f141b */
[----:B-1----:R-:W-:Y:S01]  /*0450*/  MOV R0, RZ ;  /* 0x000000ff00007202 */ /* 0x002fe20000000f00 */
[----:B------:R-:W-:-:S02]  /*0460*/  UIMAD UR18, UR41, UR19, UR18 ;  /* 0x00000013291272a4 */ /* 0x000fc4000f8e0212 */
[----:B------:R-:W-:Y:S02]  /*0470*/  ULDC.64 UR28, c[0x0][0x1d8] ;  /* 0x00007600001c7ab9 */ /* 0x000fe40000000a00 */
[----:B------:R-:W-:Y:S01]  /*0480*/  UIMAD UR19, UR27, UR28, URZ ;  /* 0x0000001c1b1372a4 */ /* 0x000fe2000f8e023f */
[----:B0-----:R-:W0:Y:S01]  /*0490*/  R2UR UR5, R2 ;  /* 0x00000000020573c2 */ /* 0x001e2200000e0000 */
[----:B------:R-:W-:Y:S02]  /*04a0*/  UIADD3 UR15, UR15, UR22, URZ ;  /* 0x000000160f0f7290 */ /* 0x000fe4000fffe03f */
[----:B------:R-:W-:Y:S02]  /*04b0*/  UIMAD UR19, UR26, UR29, UR19 ;  /* 0x0000001d1a1372a4 */ /* 0x000fe4000f8e0213 */
[----:B------:R-:W-:Y:S02]  /*04c0*/  UIMAD.WIDE.U32 UR12, UR26, UR28, UR12 ;  /* 0x0000001c1a0c72a5 */ /* 0x000fe4000f8e000c */
[----:B------:R-:W-:-:S02]  /*04d0*/  ULDC UR37, c[0x0][0x178] ;  /* 0x00005e0000257ab9 */ /* 0x000fc40000000800 */
[----:B------:R-:W-:Y:S02]  /*04e0*/  ULDC.64 UR28, c[0x0][0x1e8] ;  /* 0x00007a00001c7ab9 */ /* 0x000fe40000000a00 */
[----:B------:R-:W-:Y:S02]  /*04f0*/  UIMAD UR22, UR27, UR28, URZ ;  /* 0x0000001c1b1672a4 */ /* 0x000fe4000f8e023f */
[----:B------:R-:W-:Y:S02]  /*0500*/  UIMAD.WIDE.U32 UR14, UR26, UR28, UR14 ;  /* 0x0000001c1a0e72a5 */ /* 0x000fe4000f8e000e */
        /* <DEDUP_REMOVED lines=15> */
[----:B------:R-:W-:-:S03]  /*0600*/  UIMAD UR20, UR26, UR33, UR4 ;  /* 0x000000211a1472a4 */ /* 0x000fc6000f8e0204 */
[----:B------:R-:W-:Y:S02]  /*0610*/  UMOV UR4, UR16 ;  /* 0x0000001000047c82 */ /* 0x000fe40008000000 */
[----:B------:R-:W-:Y:S02]  /*0620*/  UIMAD.WIDE.U32 UR4, UR26, UR32, UR4 ;  /* 0x000000201a0472a5 */ /* 0x000fe4000f8e0004 */
[----:B------:R-:W-:Y:S02]  /*0630*/  USHF.R.S32.HI UR16, URZ, 0x1f, UR17 ;  /* 0x0000001f3f107899 */ /* 0x000fe40008011411 */
[----:B------:R-:W-:Y:S02]  /*0640*/  UIADD3 UR32, UP2, UR17, UR12, URZ ;  /* 0x0000000c11207290 */ /* 0x000fe4000ff5e03f */
[----:B------:R-:W-:Y:S02]  /*0650*/  @!UP1 UIADD3 UR21, UR21, -UR24, URZ ;  /* 0x8000001815159290 */ /* 0x000fe4000fffe03f */
[----:B------:R-:W-:-:S02]  /*0660*/  UIADD3.X UR19, UR16, UR13, UR19, UP2, !UPT ;  /* 0x0000000d10137290 */ /* 0x000fc400097fe413 */
[----:B------:R-:W-:Y:S02]  /*0670*/  ULEA UR29, UP3, UR32, UR34, 0x1 ;  /* 0x00000022201d7291 */ /* 0x000fe4000f86083f */
[----:B------:R-:W-:Y:S02]  /*0680*/  UISETP.GE.U32.AND UP2, UPT, UR21, UR24, UPT ;  /* 0x000000181500728c */ /* 0x000fe4000bf46070 */
[----:B------:R-:W-:Y:S02]  /*0690*/  ULEA.HI.X UR32, UR32, UR35, UR19, 0x1, UP3 ;  /* 0x0000002320207291 */ /* 0x000fe400098f0c13 */
[----:B------:R-:W-:Y:S02]  /*06a0*/  UISETP.GE.AND UP3, UPT, UR25, URZ, UPT ;  /* 0x0000003f1900728c */ /* 0x000fe4000bf66270 */
[----:B------:R-:W-:Y:S02]  /*06b0*/  @!UP1 UIADD3 UR28, UR28, 0x1, URZ ;  /* 0x000000011c1c9890 */ /* 0x000fe4000fffe03f */
[----:B------:R-:W-:-:S02]  /*06c0*/  UISETP.NE.AND UP1, UPT, URZ, UR37, UPT ;  /* 0x000000253f00728c */ /* 0x000fc4000bf25270 */
[----:B------:R-:W-:Y:S02]  /*06d0*/  UIADD3 UR34, UP4, UR17, UR14, URZ ;  /* 0x0000000e11227290 */ /* 0x000fe4000ff9e03f */
[----:B------:R-:W-:Y:S02]  /*06e0*/  @UP2 UIADD3 UR28, UR28, 0x1, URZ ;  /* 0x000000011c1c2890 */ /* 0x000fe4000fffe03f */
[----:B------:R-:W-:Y:S02]  /*06f0*/  ULDC.64 UR12, c[0x0][0x248] ;  /* 0x00009200000c7ab9 */ /* 0x000fe40000000a00 */
[----:B------:R-:W-:Y:S02]  /*0700*/  UIADD3.X UR14, UR16, UR15, UR23, UP4, !UPT ;  /* 0x0000000f100e7290 */ /* 0x000fe4000a7fe417 */
[----:B------:R-:W-:Y:S02]  /*0710*/  ULEA UR33, UP4, UR34, UR12, 0x1 ;  /* 0x0000000c22217291 */ /* 0x000fe4000f88083f */
[----:B------:R-:W-:-:S02]  /*0720*/  @!UP3 UIADD3 UR28, -UR28, URZ, URZ ;  /* 0x0000003f1c1cb290 */ /* 0x000fc4000fffe13f */
[----:B------:R-:W-:Y:S02]  /*0730*/  @!UP1 ULOP3.LUT UR28, URZ, UR37, URZ, 0x33, !UPT ;  /* 0x000000253f1c9292 */ /* 0x000fe4000f8e333f */
[----:B------:R-:W-:Y:S02]  /*0740*/  UIADD3 UR36, UP2, UR17, UR4, URZ ;  /* 0x0000000411247290 */ /* 0x000fe4000ff5e03f */
        /* <DEDUP_REMOVED lines=22> */
[----:B------:R-:W-:Y:S02]  /*08b0*/  ULEA.HI.X UR38, UR17, UR11, UR38, 0x1, UP2 ;  /* 0x0000000b11267291 */ /* 0x000fe400090f0c26 */
[----:B------:R-:W-:Y:S02]  /*08c0*/  @UP0 UMOV UR13, 0x8 ;  /* 0x00000008000d0882 */ /* 0x000fe40000000000 */
[----:B------:R-:W-:Y:S02]  /*08d0*/  ULDC.64 UR10, c[0x0][0x260] ;  /* 0x00009800000a7ab9 */ /* 0x000fe40000000a00 */
[----:B------:R-:W-:Y:S02]  /*08e0*/  @UP0 UIMAD.WIDE UR10, UR12, UR13, UR10 ;  /* 0x0000000d0c0a02a5 */ /* 0x000fe4000f8e020a */
[----:B------:R-:W-:Y:S02]  /*08f0*/  UMOV UR5, URZ ;  /* 0x0000003f00057c82 */ /* 0x000fe40008000000 */
[----:B------:R-:W-:-:S02]  /*0900*/  UMOV UR12, UR8 ;  /* 0x00000008000c7c82 */ /* 0x000fc40008000000 */
[----:B------:R-:W-:Y:S02]  /*0910*/  UMOV UR13, UR9 ;  /* 0x00000009000d7c82 */ /* 0x000fe40008000000 */
        /* <DEDUP_REMOVED lines=16> */
.L_x_2062:
        /* <DEDUP_REMOVED lines=94> */
.L_x_1981:
[----:B--2-4-:R-:W-:Y:S05]  /*1000*/  BSYNC B0 ;  /* 0x0000000000007941 */ /* 0x014fea0003800000 */
.L_x_1980:
        /* <DEDUP_REMOVED lines=36> */
.L_x_1983:
[----:B------:R-:W-:Y:S05]  /*1250*/  BSYNC B0 ;  /* 0x0000000000007941 */ /* 0x000fea0003800000 */
.L_x_1982:
        /* <DEDUP_REMOVED lines=36> */
.L_x_1985:
[----:B------:R-:W-:Y:S05]  /*14a0*/  BSYNC B0 ;  /* 0x0000000000007941 */ /* 0x000fea0003800000 */
.L_x_1984:
        /* <DEDUP_REMOVED lines=36> */
.L_x_1987:
[----:B------:R-:W-:Y:S05]  /*16f0*/  BSYNC B0 ;  /* 0x0000000000007941 */ /* 0x000fea0003800000 */
.L_x_1986:
        /* <DEDUP_REMOVED lines=36> */
.L_x_1989:
[----:B------:R-:W-:Y:S05]  /*1940*/  BSYNC B0 ;  /* 0x0000000000007941 */ /* 0x000fea0003800000 */
.L_x_1988:
        /* <DEDUP_REMOVED lines=36> */
.L_x_1991:
[----:B------:R-:W-:Y:S05]  /*1b90*/  BSYNC B0 ;  /* 0x0000000000007941 */ /* 0x000fea0003800000 */
.L_x_1990:
        /* <DEDUP_REMOVED lines=36> */
.L_x_1993:
[----:B------:R-:W-:Y:S05]  /*1de0*/  BSYNC B0 ;  /* 0x0000000000007941 */ /* 0x000fea0003800000 */
.L_x_1992:
        /* <DEDUP_REMOVED lines=36> */
.L_x_1995:
[----:B------:R-:W-:Y:S05]  /*2030*/  BSYNC B0 ;  /* 0x0000000000007941 */ /* 0x000fea0003800000 */
.L_x_1994:
        /* <DEDUP_REMOVED lines=36> */
.L_x_1997:
[----:B------:R-:W-:Y:S05]  /*2280*/  BSYNC B0 ;  /* 0x0000000000007941 */ /* 0x000fea0003800000 */
.L_x_1996:
        /* <DEDUP_REMOVED lines=34> */
.L_x_1999:
[----:B------:R-:W-:Y:S05]  /*24b0*/  BSYNC B0 ;  /* 0x0000000000007941 */ /* 0x000fea0003800000 */
.L_x_1998:
        /* <DEDUP_REMOVED lines=33> */
.L_x_2001:
[----:B------:R-:W-:Y:S05]  /*26d0*/  BSYNC B0 ;  /* 0x0000000000007941 */ /* 0x000fea0003800000 */
.L_x_2000:
        /* <DEDUP_REMOVED lines=33> */
.L_x_2003:
[----:B------:R-:W-:Y:S05]  /*28f0*/  BSYNC B0 ;  /* 0x0000000000007941 */ /* 0x000fea0003800000 */
.L_x_2002:
        /* <DEDUP_REMOVED lines=33> */
.L_x_2005:
[----:B------:R-:W-:Y:S05]  /*2b10*/  BSYNC B0 ;  /* 0x0000000000007941 */ /* 0x000fea0003800000 */
.L_x_2004:
        /* <DEDUP_REMOVED lines=33> */
.L_x_2007:
[----:B------:R-:W-:Y:S05]  /*2d30*/  BSYNC B0 ;  /* 0x0000000000007941 */ /* 0x000fea0003800000 */
.L_x_2006:
        /* <DEDUP_REMOVED lines=33> */
.L_x_2009:
[----:B------:R-:W-:Y:S05]  /*2f50*/  BSYNC B0 ;  /* 0x0000000000007941 */ /* 0x000fea0003800000 */
.L_x_2008:
        /* <DEDUP_REMOVED lines=33> */
.L_x_2011:
[----:B------:R-:W-:Y:S05]  /*3170*/  BSYNC B0 ;  /* 0x0000000000007941 */ /* 0x000fea0003800000 */
.L_x_2010:
        /* <DEDUP_REMOVED lines=41> */
[----:B----4-:R2:W-:Y:S04]  /*3410*/  STS.128 [R6.X16], R68 ;  /* 0x0000004406007388 */ /* 0x0105e8000000cc00 */
[----:B-----5:R-:W-:Y:S01]  /*3420*/  STS.128 [R6.X16+0x200], R72 ;  /* 0x0002004806007388 */ /* 0x020fe2000000cc00 */
        /* <DEDUP_REMOVED lines=12> */
[--C-:B------:R-:W-:Y:S01]  /*34f0*/  PRMT R62, RZ, 0x5410, R65.reuse ;  /* 0x00005410ff3e7816 */ /* 0x100fe20000000041 */
[----:B------:R-:W-:Y:S01]  /*3500*/  UIMAD.WIDE.U32 UR8, UR41, UR8, UR16 ;  /* 0x00000008290872a5 */ /* 0x000fe2000f8e0010 */
[----:B------:R-:W-:Y:S01]  /*3510*/  PRMT R103, RZ, 0x7610, R65 ;  /* 0x00007610ff677816 */ /* 0x000fe20000000041 */
[----:B------:R-:W-:Y:S01]  /*3520*/  FMUL.FTZ R7, R98, -1.4426950216293334961 ;  /* 0xbfb8aa3b62077820 */ /* 0x000fe20000410000 */
[----:B-----5:R-:W-:Y:S01]  /*3530*/  PRMT R26, RZ, 0x7610, R64 ;  /* 0x00007610ff1a7816 */ /* 0x020fe20000000040 */
[----:B------:R-:W-:Y:S01]  /*3540*/  FMUL.FTZ R57, R62, -1.4426950216293334961 ;  /* 0xbfb8aa3b3e397820 */ /* 0x000fe20000410000 */
[--C-:B------:R-:W-:Y:S01]  /*3550*/  PRMT R73, RZ, 0x5410, R66.reuse ;  /* 0x00005410ff497816 */ /* 0x100fe20000000042 */
[----:B------:R0:W2:Y:S01]  /*3560*/  MUFU.EX2 R25, R7 ;  /* 0x0000000700197308 */ /* 0x0000a20000000800 */
[----:B------:R-:W-:Y:S01]  /*3570*/  FMUL.FTZ R27, R103, -1.4426950216293334961 ;  /* 0xbfb8aa3b671b7820 */ /* 0x000fe20000410000 */
[----:B------:R-:W-:Y:S01]  /*3580*/  PRMT R76, RZ, 0x7610, R66 ;  /* 0x00007610ff4c7816 */ /* 0x000fe20000000042 */
[----:B------:R-:W-:Y:S01]  /*3590*/  FMUL.FTZ R56, R26, -1.4426950216293334961 ;  /* 0xbfb8aa3b1a387820 */ /* 0x000fe20000410000 */
[--C-:B------:R-:W-:Y:S01]  /*35a0*/  PRMT R74, RZ, 0x5410, R67.reuse ;  /* 0x00005410ff4a7816 */ /* 0x100fe20000000043 */
[----:B------:R-:W-:Y:S01]  /*35b0*/  UIADD3 UR9, UR9, UR7, URZ ;  /* 0x0000000709097290 */ /* 0x000fe2000fffe03f */
[----:B------:R-:W-:Y:S01]  /*35c0*/  PRMT R75, RZ, 0x7610, R67 ;  /* 0x00007610ff4b7816 */ /* 0x000fe20000000043 */
[----:B------:R-:W-:Y:S01]  /*35d0*/  UIMAD UR18, UR26, UR21, UR18 ;  /* 0x000000151a1272a4 */ /* 0x000fe2000f8e0212 */
[----:B------:R3:W5:Y:S01]  /*35e0*/  MUFU.EX2 R59, R56 ;  /* 0x00000038003b7308 */ /* 0x0007620000000800 */
[----:B0-----:R-:W-:Y:S01]  /*35f0*/  FMUL.FTZ R7, R73, -1.4426950216293334961 ;  /* 0xbfb8aa3b49077820 */ /* 0x001fe20000410000 */
[----:B------:R-:W-:Y:S01]  /*3600*/  PRMT R81, RZ, 0x5410, R32 ;  /* 0x00005410ff517816 */ /* 0x000fe20000000020 */
[----:B------:R-:W-:Y:S01]  /*3610*/  FMUL.FTZ R64, R75, -1.4426950216293334961 ;  /* 0xbfb8aa3b4b407820 */ /* 0x000fe20000410000 */
[--C-:B------:R-:W-:Y:S01]  /*3620*/  PRMT R69, RZ, 0x5410, R29.reuse ;  /* 0x00005410ff457816 */ /* 0x100fe2000000001d */
[----:B------:R-:W-:Y:S01]  /*3630*/  UIMAD.WIDE.U32 UR8, UR26, UR20, UR8 ;  /* 0x000000141a0872a5 */ /* 0x000fe2000f8e0008 */
[----:B------:R-:W-:-:S02]  /*3640*/  PRMT R70, RZ, 0x7610, R29 ;  /* 0x00007610ff467816 */ /* 0x000fc4000000001d */
[----:B------:R0:W1:Y:S01]  /*3650*/  MUFU.EX2 R61, R57 ;  /* 0x00000039003d7308 */ /* 0x0000620000000800 */
[----:B--2---:R-:W-:Y:S01]  /*3660*/  FADD.FTZ R25, R25, 1 ;  /* 0x3f80000019197421 */ /* 0x004fe20000010000 */
[----:B------:R-:W-:Y:S01]  /*3670*/  PRMT R89, RZ, 0x7610, R36 ;  /* 0x00007610ff597816 */ /* 0x000fe20000000024 */
[----:B---3--:R-:W-:Y:S01]  /*3680*/  FMUL.FTZ R56, R76, -1.4426950216293334961 ;  /* 0xbfb8aa3b4c387820 */ /* 0x008fe20000410000 */
[--C-:B------:R-:W-:Y:S01]  /*3690*/  PRMT R96, RZ, 0x5410, R37.reuse ;  /* 0x00005410ff607816 */ /* 0x100fe20000000025 */
[----:B------:R-:W-:Y:S01]  /*36a0*/  ULDC.64 UR20, c[0x0][0x338] ;  /* 0x0000ce0000147ab9 */ /* 0x000fe20000000a00 */
[--C-:B------:R-:W-:Y:S01]  /*36b0*/  PRMT R68, RZ, 0x5410, R30.reuse ;  /* 0x00005410ff447816 */ /* 0x100fe2000000001e */
[----:B------:R-:W-:Y:S01]  /*36c0*/  UIADD3 UR9, UR9, UR18, URZ ;  /* 0x0000001209097290 */ /* 0x000fe2000fffe03f */
[----:B------:R-:W2:Y:S01]  /*36d0*/  MUFU.EX2 R27, R27 ;  /* 0x0000001b001b7308 */ /* 0x000ea20000000800 */
[----:B-----5:R-:W-:Y:S01]  /*36e0*/  FADD.FTZ R59, R59, 1 ;  /* 0x3f8000003b3b7421 */ /* 0x020fe20000010000 */
[----:B------:R-:W-:Y:S01]  /*36f0*/  PRMT R67, RZ, 0x7610, R30 ;  /* 0x00007610ff437816 */ /* 0x000fe2000000001e */
[----:B0-----:R-:W-:Y:S01]  /*3700*/  FMUL.FTZ R57, R74, -1.4426950216293334961 ;  /* 0xbfb8aa3b4a397820 */ /* 0x001fe20000410000 */
[----:B------:R-:W-:Y:S01]  /*3710*/  PRMT R95, RZ, 0x7610, R37 ;  /* 0x00007610ff5f7816 */ /* 0x000fe20000000025 */
[----:B------:R-:W-:Y:S01]  /*3720*/  ULEA UR7, UP0, UR8, UR20, 0x1 ;  /* 0x0000001408077291 */ /* 0x000fe2000f80083f */
[----:B------:R-:W-:-:S02]  /*3730*/  PRMT R94, RZ, 0x5410, R38 ;  /* 0x00005410ff5e7816 */ /* 0x000fc40000000026 */
[----:B------:R-:W0:Y:S01]  /*3740*/  MUFU.RCP R97, R25 ;  /* 0x0000001900617308 */ /* 0x000e220000001000 */
[----:B-1----:R-:W-:Y:S01]  /*3750*/  FADD.FTZ R101, R61, 1 ;  /* 0x3f8000003d657421 */ /* 0x002fe20000010000 */
[----:B------:R-:W-:Y:S01]  /*3760*/  PRMT R65, RZ, 0x5410, R31 ;  /* 0x00005410ff417816 */ /* 0x000fe2000000001f */
[----:B------:R-:W-:Y:S01]  /*3770*/  ULEA.HI.X UR8, UR8, UR21, UR9, 0x1, UP0 ;  /* 0x0000001508087291 */ /* 0x000fe200080f0c09 */
[----:B------:R-:W-:Y:S02]  /*3780*/  PRMT R93, RZ, 0x7610, R38 ;  /* 0x00007610ff5d7816 */ /* 0x000fe40000000026 */
[--C-:B------:R-:W-:Y:S02]  /*3790*/  PRMT R82, RZ, 0x7610, R34.reuse ;  /* 0x00007610ff527816 */ /* 0x100fe40000000022 */
[----:B------:R-:W1:Y:S01]  /*37a0*/  MUFU.EX2 R63, R7 ;  /* 0x00000007003f7308 */ /* 0x000e620000000800 */
[----:B--2---:R-:W-:Y:S01]  /*37b0*/  FADD.FTZ R104, R27, 1 ;  /* 0x3f8000001b687421 */ /* 0x004fe20000010000 */
[----:B------:R-:W-:-:S02]  /*37c0*/  PRMT R66, RZ, 0x5410, R34 ;  /* 0x00005410ff427816 */ /* 0x000fc40000000022 */
[--C-:B------:R-:W-:Y:S02]  /*37d0*/  PRMT R90, RZ, 0x5410, R39.reuse ;  /* 0x00005410ff5a7816 */ /* 0x100fe40000000027 */
[----:B------:R-:W-:Y:S01]  /*37e0*/  PRMT R92, RZ, 0x7610, R39 ;  /* 0x00007610ff5c7816 */ /* 0x000fe20000000027 */
[----:B------:R-:W-:Y:S01]  /*37f0*/  FMUL.FTZ R87, R66, -1.4426950216293334961 ;  /* 0xbfb8aa3b42577820 */ /* 0x000fe20000410000 */
[----:B------:R2:W3:Y:S01]  /*3800*/  MUFU.RCP R99, R59 ;  /* 0x0000003b00637308 */ /* 0x0004e20000001000 */
[----:B0-----:R-:W-:Y:S01]  /*3810*/  FADD.FTZ R25, -R97, 1 ;  /* 0x3f80000061197421 */ /* 0x001fe20000010100 */
[----:B------:R-:W-:Y:S01]  /*3820*/  ISETP.NE.U32.AND P0, PT, RZ, c[0x0][0x270], PT ;  /* 0x00009c00ff007a0c */ /* 0x000fe20003f05070 */
[C---:B------:R-:W-:Y:S02]  /*3830*/  FMUL.FTZ R61, R98.reuse, R97 ;  /* 0x00000061623d7220 */ /* 0x040fe40000410000 */
[----:B------:R-:W-:Y:S01]  /*3840*/  FFMA.FTZ R98, R98, R25, 1 ;  /* 0x3f80000062627423 */ /* 0x000fe20000010019 */
[----:B------:R-:W-:Y:S01]  /*3850*/  ISETP.NE.AND.EX P0, PT, RZ, c[0x0][0x274], PT, P0 ;  /* 0x00009d00ff007a0c */ /* 0x000fe20003f05300 */
[----:B------:R-:W-:Y:S01]  /*3860*/  FMUL.FTZ R25, R88, R61 ;  /* 0x0000003d58197220 */ /* 0x000fe20000410000 */
[----:B------:R0:W5:Y:S01]  /*3870*/  MUFU.EX2 R72, R56 ;  /* 0x0000003800487308 */ /* 0x0001620000000800 */
[----:B--2---:R-:W-:Y:S01]  /*3880*/  PRMT R59, RZ, 0x5410, R28 ;  /* 0x00005410ff3b7816 */ /* 0x004fe2000000001c */
[----:B-1----:R-:W-:Y:S01]  /*3890*/  FADD.FTZ R63, R63, 1 ;  /* 0x3f8000003f3f7421 */ /* 0x002fe20000010000 */
[----:B------:R-:W-:Y:S01]  /*38a0*/  PRMT R28, RZ, 0x5410, R40 ;  /* 0x00005410ff1c7816 */ /* 0x000fe20000000028 */
[----:B------:R-:W-:-:S04]  /*38b0*/  FMUL.FTZ R7, R81, -1.4426950216293334961 ;  /* 0xbfb8aa3b51077820 */ /* 0x000fc80000410000 */
[----:B------:R-:W1:Y:S01]  /*38c0*/  MUFU.RCP R101, R101 ;  /* 0x0000006500657308 */ /* 0x000e620000001000 */
[----:B---3--:R-:W-:Y:S01]  /*38d0*/  FADD.FTZ R27, -R99, 1 ;  /* 0x3f800000631b7421 */ /* 0x008fe20000010100 */
[----:B0-----:R-:W-:Y:S01]  /*38e0*/  PRMT R56, RZ, 0x7610, R33 ;  /* 0x00007610ff387816 */ /* 0x001fe20000000021 */
[----:B------:R-:W-:Y:S01]  /*38f0*/  FFMA.FTZ R29, R25, R28, R60 ;  /* 0x0000001c191d7223 */ /* 0x000fe2000001003c */
[----:B------:R-:W-:Y:S01]  /*3900*/  PRMT R28, RZ, 0x7610, R40 ;  /* 0x00007610ff1c7816 */ /* 0x000fe20000000028 */
[C---:B------:R-:W-:Y:S02]  /*3910*/  FFMA.FTZ R100, R26.reuse, R27, 1 ;  /* 0x3f8000001a647423 */ /* 0x040fe4000001001b */
[----:B------:R-:W-:Y:S01]  /*3920*/  FMUL.FTZ R60, R26, R99 ;  /* 0x000000631a3c7220 */ /* 0x000fe20000410000 */
[----:B------:R0:W2:Y:S01]  /*3930*/  MUFU.EX2 R77, R57 ;  /* 0x00000039004d7308 */ /* 0x0000a20000000800 */
[----:B-----5:R-:W-:Y:S02]  /*3940*/  FADD.FTZ R72, R72, 1 ;  /* 0x3f80000048487421 */ /* 0x020fe40000010000 */
[----:B------:R-:W-:-:S02]  /*3950*/  FMUL.FTZ R26, R89, R60 ;  /* 0x0000003c591a7220 */ /* 0x000fc40000410000 */
[----:B------:R-:W-:Y:S02]  /*3960*/  FMUL.FTZ R86, R56, -1.4426950216293334961 ;  /* 0xbfb8aa3b38567820 */ /* 0x000fe40000410000 */
[----:B------:R-:W-:Y:S01]  /*3970*/  FFMA.FTZ R28, R26, R28, R29 ;  /* 0x0000001c1a1c7223 */ /* 0x000fe2000001001d */
[----:B------:R-:W3:Y:S01]  /*3980*/  MUFU.RCP R104, R104 ;  /* 0x0000006800687308 */ /* 0x000ee20000001000 */
[----:B-1----:R-:W-:Y:S01]  /*3990*/  FADD.FTZ R27, -R101, 1 ;  /* 0x3f800000651b7421 */ /* 0x002fe20000010100 */
[----:B------:R-:W-:Y:S02]  /*39a0*/  PRMT R29, RZ, 0x5410, R41 ;  /* 0x00005410ff1d7816 */ /* 0x000fe40000000029 */
[----:B0-----:R-:W-:Y:S01]  /*39b0*/  PRMT R57, RZ, 0x7610, R32 ;  /* 0x00007610ff397816 */ /* 0x001fe20000000020 */
[C---:B------:R-:W-:Y:S01]  /*39c0*/  FFMA.FTZ R102, R62.reuse, R27, 1 ;  /* 0x3f8000003e667423 */ /* 0x040fe2000001001b */
[----:B------:R-:W-:Y:S01]  /*39d0*/  MOV R32, c[0x0][0x16c] ;  /* 0x00005b0000207a02 */ /* 0x000fe20000000f00 */
[----:B------:R-:W-:Y:S01]  /*39e0*/  FMUL.FTZ R62, R62, R101 ;  /* 0x000000653e3e7220 */ /* 0x000fe20000410000 */
[----:B------:R0:W1:Y:S01]  /*39f0*/  MUFU.EX2 R79, R64 ;  /* 0x00000040004f7308 */ /* 0x0000620000000800 */
[----:B--2---:R-:W-:Y:S01]  /*3a00*/  FADD.FTZ R77, R77, 1 ;  /* 0x3f8000004d4d7421 */ /* 0x004fe20000010000 */
[----:B------:R-:W-:Y:S01]  /*3a10*/  ISETP.GE.AND P1, PT, R32, 0x1, PT ;  /* 0x000000012000780c */ /* 0x000fe20003f26270 */
[----:B------:R-:W-:Y:S01]  /*3a20*/  FMUL.FTZ R27, R96, R62 ;  /* 0x0000003e601b7220 */ /* 0x000fe20000410000 */
[----:B------:R-:W-:Y:S01]  /*3a30*/  PRMT R32, RZ, 0x5410, R42 ;  /* 0x00005410ff207816 */ /* 0x000fe2000000002a */
[----:B------:R-:W-:-:S02]  /*3a40*/  FMUL.FTZ R78, R57, -1.4426950216293334961 ;  /* 0xbfb8aa3b394e7820 */ /* 0x000fc40000410000 */
[----:B------:R-:W-:Y:S01]  /*3a50*/  FFMA.FTZ R29, R27, R29, R28 ;  /* 0x0000001d1b1d7223 */ /* 0x000fe2000001001c */
[----:B------:R2:W5:Y:S01]  /*3a60*/  MUFU.RCP R106, R63 ;  /* 0x0000003f006a7308 */ /* 0x0005620000001000 */
[----:B---3--:R-:W-:Y:S01]  /*3a70*/  FADD.FTZ R30, -R104, 1 ;  /* 0x3f800000681e7421 */ /* 0x008fe20000010100 */
[----:B0-----:R-:W-:-:S06]  /*3a80*/  PRMT R64, RZ, 0x7610, R31 ;  /* 0x00007610ff407816 */ /* 0x001fcc000000001f */
[----:B------:R5:W0:Y:S01]  /*3a90*/  MUFU.RCP R105, R72 ;  /* 0x0000004800697308 */ /* 0x000a220000001000 */
[----:B--2---:R-:W-:Y:S02]  /*3aa0*/  FMUL.FTZ R63, R103, R104 ;  /* 0x00000068673f7220 */ /* 0x004fe40000410000 */
[----:B-1----:R-:W-:Y:S02]  /*3ab0*/  FADD.FTZ R79, R79, 1 ;  /* 0x3f8000004f4f7421 */ /* 0x002fe40000010000 */
[----:B------:R-:W-:Y:S01]  /*3ac0*/  FFMA.FTZ R103, R103, R30, 1 ;  /* 0x3f80000067677423 */ /* 0x000fe2000001001e */
[----:B------:R-:W-:Y:S01]  /*3ad0*/  PRMT R30, RZ, 0x7610, R41 ;  /* 0x00007610ff1e7816 */ /* 0x000fe20000000029 */
[----:B------:R-:W-:Y:S01]  /*3ae0*/  FMUL.FTZ R28, R95, R63 ;  /* 0x0000003f5f1c7220 */ /* 0x000fe20000410000 */
[----:B------:R1:W2:Y:S01]  /*3af0*/  MUFU.EX2 R80, R7 ;  /* 0x0000000700507308 */ /* 0x0002a20000000800 */
[----:B-----5:R-:W-:Y:S02]  /*3b00*/  FMUL.FTZ R72, R73, R106 ;  /* 0x0000006a49487220 */ /* 0x020fe40000410000 */
[----:B------:R-:W-:-:S02]  /*3b10*/  FADD.FTZ R108, -R106, 1 ;  /* 0x3f8000006a6c7421 */ /* 0x000fc40000010100 */
[----:B------:R-:W-:Y:S02]  /*3b20*/  FFMA.FTZ R30, R28, R30, R29 ;  /* 0x0000001e1c1e7223 */ /* 0x000fe4000001001d */
[----:B------:R-:W-:Y:S01]  /*3b30*/  FMUL.FTZ R29, R94, R72 ;  /* 0x000000485e1d7220 */ /* 0x000fe20000410000 */
[----:B------:R3:W-:Y:S01]  /*3b40*/  MUFU.RCP R107, R77 ;  /* 0x0000004d006b7308 */ /* 0x0007e20000001000 */
[----:B0-----:R-:W-:Y:S01]  /*3b50*/  FADD.FTZ R31, -R105, 1 ;  /* 0x3f800000691f7421 */ /* 0x001fe20000010100 */
[----:B-1----:R-:W-:Y:S01]  /*3b60*/  PRMT R7, RZ, 0x5410, R33 ;  /* 0x00005410ff077816 */ /* 0x002fe20000000021 */
[----:B------:R-:W-:Y:S02]  /*3b70*/  FFMA.FTZ R108, R73, R108, 1 ;  /* 0x3f800000496c7423 */ /* 0x000fe4000001006c */
[----:B------:R-:W-:Y:S02]  /*3b80*/  FMUL.FTZ R73, R76, R105 ;  /* 0x000000694c497220 */ /* 0x000fe40000410000 */
[----:B------:R-:W-:Y:S01]  /*3b90*/  FMUL.FTZ R33, R82, -1.4426950216293334961 ;  /* 0xbfb8aa3b52217820 */ /* 0x000fe20000410000 */
[----:B------:R0:W-:Y:S01]  /*3ba0*/  MUFU.RCP R110, R79 ;  /* 0x0000004f006e7308 */ /* 0x0001e20000001000 */
[----:B--2---:R-:W-:Y:S01]  /*3bb0*/  FADD.FTZ R80, R80, 1 ;  /* 0x3f80000050507421 */ /* 0x004fe20000010000 */
[----:B---3--:R-:W-:Y:S01]  /*3bc0*/  PRMT R77, RZ, 0x7610, R35 ;  /* 0x00007610ff4d7816 */ /* 0x008fe20000000023 */
[----:B------:R-:W-:-:S05]  /*3bd0*/  FMUL.FTZ R91, R7, -1.4426950216293334961 ;  /* 0xbfb8aa3b075b7820 */ /* 0x000fca0000410000 */
[----:B------:R1:W-:Y:S01]  /*3be0*/  MUFU.EX2 R114, R33 ;  /* 0x0000002100727308 */ /* 0x0003e20000000800 */
[----:B0-----:R-:W-:Y:S02]  /*3bf0*/  PRMT R79, RZ, 0x5410, R35 ;  /* 0x00005410ff4f7816 */ /* 0x001fe40000000023 */
[----:B------:R-:W-:-:S05]  /*3c00*/  PRMT R35, RZ, 0x5410, R44 ;  /* 0x00005410ff237816 */ /* 0x000fca000000002c */
[----:B------:R-:W-:Y:S01]  /*3c10*/  MUFU.EX2 R78, R78 ;  /* 0x0000004e004e7308 */ /* 0x000fe20000000800 */
[----:B-1----:R-:W-:-:S07]  /*3c20*/  PRMT R33, RZ, 0x5410, R43 ;  /* 0x00005410ff217816 */ /* 0x002fce000000002b */
[----:B------:R-:W-:Y:S08]  /*3c30*/  MUFU.EX2 R86, R86 ;  /* 0x0000005600567308 */ /* 0x000ff00000000800 */
[----:B------:R-:W0:Y:S08]  /*3c40*/  MUFU.EX2 R91, R91 ;  /* 0x0000005b005b7308 */ /* 0x000e300000000800 */
        /* <DEDUP_REMOVED lines=14> */
[----:B------:R-:W-:Y:S02]  /*3d30*/  FADD.FTZ R31, -R107, 1 ;  /* 0x3f8000006b1f7421 */ /* 0x000fe40000010100 */
[----:B------:R-:W-:Y:S02]  /*3d40*/  FFMA.FTZ R34, R30, R32, R49 ;  /* 0x000000201e227223 */ /* 0x000fe40000010031 */
        /* <DEDUP_REMOVED lines=13> */
[----:B------:R0:W1:Y:S01]  /*3e20*/  MUFU.EX2 R115, R48 ;  /* 0x0000003000737308 */ /* 0x0000620000000800 */
[----:B------:R-:W-:Y:S01]  /*3e30*/  FMUL.FTZ R53, R77, -1.4426950216293334961 ;  /* 0xbfb8aa3b4d357820 */ /* 0x000fe20000410000 */
[----:B--2---:R-:W-:Y:S01]  /*3e40*/  PRMT R85, RZ, 0x5410, R38 ;  /* 0x00005410ff557816 */ /* 0x004fe20000000026 */
[----:B------:R-:W-:Y:S01]  /*3e50*/  FFMA.FTZ R35, R33, R35, R50 ;  /* 0x0000002321237223 */ /* 0x000fe20000010032 */
[--C-:B------:R-:W-:Y:S01]  /*3e60*/  PRMT R83, RZ, 0x5410, R37.reuse ;  /* 0x00005410ff537816 */ /* 0x100fe20000000025 */
[----:B------:R-:W-:Y:S01]  /*3e70*/  FADD.FTZ R34, -R52, 1 ;  /* 0x3f80000034227421 */ /* 0x000fe20000010100 */
[----:B------:R-:W-:Y:S01]  /*3e80*/  PRMT R80, RZ, 0x7610, R37 ;  /* 0x00007610ff507816 */ /* 0x000fe20000000025 */
[----:B------:R-:W-:Y:S01]  /*3e90*/  FADD.FTZ R54, R78, 1 ;  /* 0x3f8000004e367421 */ /* 0x000fe20000010000 */
[--C-:B------:R-:W-:Y:S01]  /*3ea0*/  PRMT R78, RZ, 0x5410, R36.reuse ;  /* 0x00005410ff4e7816 */ /* 0x100fe20000000024 */
[----:B0-----:R-:W0:Y:S01]  /*3eb0*/  LDS.128 R48, [R8.X16+0x10] ;  /* 0x0000100008307984 */ /* 0x001e22000000cc00 */
[----:B------:R-:W2:Y:S01]  /*3ec0*/  MUFU.EX2 R53, R53 ;  /* 0x0000003500357308 */ /* 0x000ea20000000800 */
        /* <DEDUP_REMOVED lines=9> */
[----:B------:R-:W3:Y:S01]  /*3f60*/  MUFU.RCP R54, R54 ;  /* 0x0000003600367308 */ /* 0x000ee20000001000 */
[----:B------:R-:W-:-:S02]  /*3f70*/  FMUL.FTZ R97, R97, R36 ;  /* 0x0000002461617220 */ /* 0x000fc40000410000 */
[----:B------:R-:W-:Y:S02]  /*3f80*/  FMUL.FTZ R95, R95, R80 ;  /* 0x000000505f5f7220 */ /* 0x000fe40000410000 */
[----:B------:R-:W-:Y:S02]  /*3f90*/  FMUL.FTZ R39, R106, R37 ;  /* 0x000000256a277220 */ /* 0x000fe40000410000 */
[----:B------:R-:W-:Y:S02]  /*3fa0*/  FADD.FTZ R94, R86, 1 ;  /* 0x3f800000565e7421 */ /* 0x000fe40000010000 */
[----:B------:R-:W-:Y:S02]  /*3fb0*/  FMUL.FTZ R36, R93, R84 ;  /* 0x000000545d247220 */ /* 0x000fe40000410000 */
[----:B------:R-:W-:Y:S01]  /*3fc0*/  FMUL.FTZ R37, R92, R88 ;  /* 0x000000585c257220 */ /* 0x000fe20000410000 */
[----:B------:R4:W5:Y:S01]  /*3fd0*/  MUFU.RCP R113, R94 ;  /* 0x0000005e00717308 */ /* 0x0009620000001000 */
        /* <DEDUP_REMOVED lines=8> */
[----:B-1----:R-:W-:Y:S01]  /*4060*/  FADD.FTZ R100, R115, 1 ;  /* 0x3f80000073647421 */ /* 0x002fe20000010000 */
[--C-:B0-----:R-:W-:Y:S01]  /*4070*/  PRMT R93, RZ, 0x7610, R49.reuse ;  /* 0x00007610ff5d7816 */ /* 0x101fe20000000031 */
[----:B--2---:R-:W-:Y:S01]  /*4080*/  FADD.FTZ R102, R53, 1 ;  /* 0x3f80000035667421 */ /* 0x004fe20000010000 */
[----:B------:R-:W-:Y:S01]  /*4090*/  PRMT R92, RZ, 0x5410, R49 ;  /* 0x00005410ff5c7816 */ /* 0x000fe20000000031 */
[----:B------:R-:W-:Y:S01]  /*40a0*/  FMUL.FTZ R103, R104, R103 ;  /* 0x0000006768677220 */ /* 0x000fe20000410000 */
[----:B------:R-:W-:Y:S01]  /*40b0*/  PRMT R91, RZ, 0x5410, R50 ;  /* 0x00005410ff5b7816 */ /* 0x000fe20000000032 */
[----:B------:R-:W-:Y:S01]  /*40c0*/  FMUL.FTZ R104, R86, R55 ;  /* 0x0000003756687220 */ /* 0x000fe20000410000 */
[----:B------:R-:W-:Y:S01]  /*40d0*/  PRMT R86, RZ, 0x5410, R48 ;  /* 0x00005410ff567816 */ /* 0x000fe20000000030 */
[----:B------:R-:W-:Y:S01]  /*40e0*/  FMUL.FTZ R90, R107, R90 ;  /* 0x0000005a6b5a7220 */ /* 0x000fe20000410000 */
[----:B------:R-:W0:Y:S01]  /*40f0*/  MUFU.RCP R100, R100 ;  /* 0x0000006400647308 */ /* 0x000e220000001000 */
[----:B------:R-:W-:Y:S01]  /*4100*/  FMUL.FTZ R36, R97, R98 ;  /* 0x0000006261247220 */ /* 0x000fe20000410000 */
[----:B------:R-:W-:Y:S01]  /*4110*/  PRMT R96, RZ, 0x7610, R50 ;  /* 0x00007610ff607816 */ /* 0x000fe20000000032 */
[----:B------:R-:W-:Y:S01]  /*4120*/  FADD.FTZ R97, R114, 1 ;  /* 0x3f80000072617421 */ /* 0x000fe20000010000 */
[--C-:B----4-:R-:W-:Y:S01]  /*4130*/  PRMT R94, RZ, 0x5410, R51.reuse ;  /* 0x00005410ff5e7816 */ /* 0x110fe20000000033 */
[----:B------:R-:W-:Y:S01]  /*4140*/  FMUL.FTZ R109, R90, R109 ;  /* 0x0000006d5a6d7220 */ /* 0x000fe20000410000 */
[----:B------:R-:W-:Y:S01]  /*4150*/  PRMT R90, RZ, 0x7610, R48 ;  /* 0x00007610ff5a7816 */ /* 0x000fe20000000030 */
[----:B------:R-:W-:Y:S01]  /*4160*/  FMUL.FTZ R59, R59, R86 ;  /* 0x000000563b3b7220 */ /* 0x000fe20000410000 */
[----:B------:R-:W1:Y:S01]  /*4170*/  MUFU.RCP R102, R102 ;  /* 0x0000006600667308 */ /* 0x000e620000001000 */
[----:B---3--:R-:W-:Y:S01]  /*4180*/  FADD.FTZ R48, -R54, 1 ;  /* 0x3f80000036307421 */ /* 0x008fe20000010100 */
[----:B------:R-:W-:Y:S01]  /*4190*/  PRMT R95, RZ, 0x7610, R51 ;  /* 0x00007610ff5f7816 */ /* 0x000fe20000000033 */
[----:B------:R-:W-:Y:S01]  /*41a0*/  FMUL.FTZ R59, R52, R59 ;  /* 0x0000003b343b7220 */ /* 0x000fe20000410000 */
[----:B------:R-:W-:Y:S01]  /*41b0*/  F2FP.BF16.PACK_AB R36, R37, R36 ;  /* 0x000000242524723e */ /* 0x000fe200000010ff */
[----:B------:R-:W-:Y:S01]  /*41c0*/  FMUL.FTZ R49, R71, R90 ;  /* 0x0000005a47317220 */ /* 0x000fe20000410000 */
[----:B------:R-:W-:Y:S01]  /*41d0*/  F2FP.BF16.PACK_AB R37, R103, R38 ;  /* 0x000000266725723e */ /* 0x000fe200000010ff */
[----:B-----5:R-:W-:Y:S01]  /*41e0*/  FADD.FTZ R53, -R113, 1 ;  /* 0x3f80000071357421 */ /* 0x020fe20000010100 */
[----:B------:R-:W2:Y:S01]  /*41f0*/  MUFU.RCP R97, R97 ;  /* 0x0000006100617308 */ /* 0x000ea20000001000 */
[----:B------:R-:W-:-:S02]  /*4200*/  FMUL.FTZ R52, R70, R93 ;  /* 0x0000005d46347220 */ /* 0x000fc40000410000 */
[----:B------:R-:W-:Y:S02]  /*4210*/  FFMA.FTZ R48, R57, R48, 1 ;  /* 0x3f80000039307423 */ /* 0x000fe40000010030 */
[----:B------:R-:W-:Y:S02]  /*4220*/  FMUL.FTZ R49, R54, R49 ;  /* 0x0000003136317220 */ /* 0x000fe40000410000 */
[----:B------:R-:W-:Y:S02]  /*4230*/  FFMA.FTZ R53, R56, R53, 1 ;  /* 0x3f80000038357423 */ /* 0x000fe40000010035 */
[----:B------:R-:W-:Y:S02]  /*4240*/  FMUL.FTZ R52, R113, R52 ;  /* 0x0000003471347220 */ /* 0x000fe40000410000 */
[----:B------:R-:W-:Y:S02]  /*4250*/  FADD.FTZ R50, -R112, 1 ;  /* 0x3f80000070327421 */ /* 0x000fe40000010100 */
[----:B------:R-:W-:-:S02]  /*4260*/  FMUL.FTZ R51, R69, R92 ;  /* 0x0000005c45337220 */ /* 0x000fc40000410000 */
[----:B------:R-:W-:Y:S02]  /*4270*/  FMUL.FTZ R49, R49, R48 ;  /* 0x0000003031317220 */ /* 0x000fe40000410000 */
[----:B------:R-:W-:Y:S02]  /*4280*/  FMUL.FTZ R53, R52, R53 ;  /* 0x0000003534357220 */ /* 0x000fe40000410000 */
[----:B------:R-:W-:Y:S02]  /*4290*/  FFMA.FTZ R50, R7, R50, 1 ;  /* 0x3f80000007327423 */ /* 0x000fe40000010032 */
[----:B------:R-:W-:Y:S02]  /*42a0*/  FMUL.FTZ R51, R112, R51 ;  /* 0x0000003370337220 */ /* 0x000fe40000410000 */
[----:B0-----:R-:W-:Y:S02]  /*42b0*/  FADD.FTZ R48, -R100, 1 ;  /* 0x3f80000064307421 */ /* 0x001fe40000010100 */
[----:B-1----:R-:W-:-:S02]  /*42c0*/  FADD.FTZ R52, -R102, 1 ;  /* 0x3f80000066347421 */ /* 0x002fc40000010100 */
[----:B------:R-:W-:Y:S02]  /*42d0*/  FMUL.FTZ R98, R57, R54 ;  /* 0x0000003639627220 */ /* 0x000fe40000410000 */
[----:B------:R-:W-:Y:S02]  /*42e0*/  FMUL.FTZ R101, R56, R113 ;  /* 0x0000007138657220 */ /* 0x000fe40000410000 */
[----:B------:R-:W-:Y:S02]  /*42f0*/  FMUL.FTZ R99, R7, R112 ;  /* 0x0000007007637220 */ /* 0x000fe40000410000 */
[----:B------:R-:W-:Y:S02]  /*4300*/  FMUL.FTZ R50, R51, R50 ;  /* 0x0000003233327220 */ /* 0x000fe40000410000 */
[----:B------:R-:W-:Y:S02]  /*4310*/  FFMA.FTZ R54, R79, R48, 1 ;  /* 0x3f8000004f367423 */ /* 0x000fe40000010030 */
[----:B------:R-:W-:-:S02]  /*4320*/  FFMA.FTZ R56, R77, R52, 1 ;  /* 0x3f8000004d387423 */ /* 0x000fc40000010034 */
[----:B------:R-:W-:Y:S02]  /*4330*/  FADD.FTZ R7, -R87, 1 ;  /* 0x3f80000057077421 */ /* 0x000fe40000010100 */
[----:B--2---:R-:W-:Y:S02]  /*4340*/  FADD.FTZ R51, -R97, 1 ;  /* 0x3f80000061337421 */ /* 0x004fe40000010100 */
[----:B------:R-:W-:Y:S02]  /*4350*/  FMUL.FTZ R48, R68, R91 ;  /* 0x0000005b44307220 */ /* 0x000fe40000410000 */
[----:B------:R-:W-:Y:S02]  /*4360*/  FMUL.FTZ R52, R67, R96 ;  /* 0x0000006043347220 */ /* 0x000fe40000410000 */
[----:B------:R-:W-:Y:S02]  /*4370*/  FMUL.FTZ R55, R65, R94 ;  /* 0x0000005e41377220 */ /* 0x000fe40000410000 */
[----:B------:R-:W-:-:S02]  /*4380*/  FMUL.FTZ R57, R64, R95 ;  /* 0x0000005f40397220 */ /* 0x000fc40000410000 */
[----:B------:R-:W-:Y:S02]  /*4390*/  FFMA.FTZ R7, R66, R7, 1 ;  /* 0x3f80000042077423 */ /* 0x000fe40000010007 */
[----:B------:R-:W-:Y:S02]  /*43a0*/  FFMA.FTZ R51, R82, R51, 1 ;  /* 0x3f80000052337423 */ /* 0x000fe40000010033 */
[----:B------:R-:W-:Y:S02]  /*43b0*/  FMUL.FTZ R48, R87, R48 ;  /* 0x0000003057307220 */ /* 0x000fe40000410000 */
[----:B------:R-:W-:Y:S02]  /*43c0*/  FMUL.FTZ R52, R97, R52 ;  /* 0x0000003461347220 */ /* 0x000fe40000410000 */
[----:B------:R-:W-:Y:S02]  /*43d0*/  FMUL.FTZ R55, R100, R55 ;  /* 0x0000003764377220 */ /* 0x000fe40000410000 */
[----:B------:R-:W-:-:S02]  /*43e0*/  FMUL.FTZ R57, R102, R57 ;  /* 0x0000003966397220 */ /* 0x000fc40000410000 */
[----:B------:R-:W-:Y:S02]  /*43f0*/  FMUL.FTZ R39, R39, R108 ;  /* 0x0000006c27277220 */ /* 0x000fe40000410000 */
        /* <DEDUP_REMOVED lines=8> */
[----:B------:R-:W-:-:S02]  /*4480*/  FMUL.FTZ R54, R55, R54 ;  /* 0x0000003637367220 */ /* 0x000fc40000410000 */
        /* <DEDUP_REMOVED lines=8> */
[----:B------:R-:W-:Y:S02]  /*4510*/  FMUL.FTZ R79, R79, R100 ;  /* 0x000000644f4f7220 */ /* 0x000fe40000410000 */
        /* <DEDUP_REMOVED lines=78> */
.L_x_2012:
[----:B0-----:R-:W-:Y:S01]  /*4a00*/  PRMT R60, RZ, 0x7610, R47 ;  /* 0x00007610ff3c7816 */ /* 0x001fe2000000002f */
[----:B------:R-:W-:Y:S01]  /*4a10*/  BAR.SYNC.DEFER_BLOCKING 0x0 ;  /* 0x0000000000007b1d */ /* 0x000fe20000010000 */
[----:B------:R-:W-:Y:S01]  /*4a20*/  HFMA2.MMA R61, -RZ, RZ, 0, 0 ;  /* 0x00000000ff3d7435 */ /* 0x000fe200000001ff */
[----:B------:R-:W-:Y:S01]  /*4a30*/  CS2R R62, SRZ ;  /* 0x00000000003e7805 */ /* 0x000fe2000001ff00 */
[----:B------:R-:W-:Y:S01]  /*4a40*/  CS2R R66, SRZ ;  /* 0x0000000000427805 */ /* 0x000fe2000001ff00 */
[----:B------:R-:W-:Y:S01]  /*4a50*/  FFMA.FTZ R60, R64, R60, R65 ;  /* 0x0000003c403c7223 */ /* 0x000fe20000010041 */
[----:B------:R-:W-:Y:S01]  /*4a60*/  MOV R65, RZ ;  /* 0x000000ff00417202 */ /* 0x000fe20000000f00 */
[----:B------:R-:W-:Y:S01]  /*4a70*/  CS2R R68, SRZ ;  /* 0x0000000000447805 */ /* 0x000fe2000001ff00 */
[----:B------:R-:W-:Y:S01]  /*4a80*/  CS2R R70, SRZ ;  /* 0x0000000000467805 */ /* 0x000fe2000001ff00 */
[----:B------:R-:W-:Y:S01]  /*4a90*/  CS2R R72, SRZ ;  /* 0x0000000000487805 */ /* 0x000fe2000001ff00 */
[----:B------:R-:W-:Y:S01]  /*4aa0*/  CS2R R74, SRZ ;  /* 0x00000000004a7805 */ /* 0x000fe2000001ff00 */
        /* <DEDUP_REMOVED lines=26> */
.L_x_2061:
[----:B------:R-:W-:Y:S02]  /*4c50*/  ULDC.64 UR18, c[0x0][0x180] ;  /* 0x0000600000127ab9 */ /* 0x000fe40000000a00 */
[----:B------:R-:W-:Y:S02]  /*4c60*/  UIMAD UR22, UR27, UR18, URZ ;  /* 0x000000121b1672a4 */ /* 0x000fe4000f8e023f */
[----:B------:R-:W-:Y:S02]  /*4c70*/  USHF.R.S32.HI UR44, URZ, 0x1f, UR7 ;  /* 0x0000001f3f2c7899 */ /* 0x000fe40008011407 */
[----:B------:R-:W-:Y:S02]  /*4c80*/  ULDC.64 UR24, c[0x0][0x1a0] ;  /* 0x0000680000187ab9 */ /* 0x000fe40000000a00 */
[----:B------:R-:W-:Y:S02]  /*4c90*/  UIMAD.WIDE.U32 UR20, UR26, UR18, URZ ;  /* 0x000000121a1472a5 */ /* 0x000fe4000f8e003f */
[----:B------:R-:W-:-:S02]  /*4ca0*/  UIMAD UR19, UR26, UR19, UR22 ;  /* 0x000000131a1372a4 */ /* 0x000fc4000f8e0216 */
[----:B------:R-:W-:Y:S02]  /*4cb0*/  UIMAD UR46, UR44, UR24, URZ ;  /* 0x000000182c2e72a4 */ /* 0x000fe4000f8e023f */
[----:B------:R-:W-:Y:S02]  /*4cc0*/  ULDC.64 UR22, c[0x0][0x188] ;  /* 0x0000620000167ab9 */ /* 0x000fe40000000a00 */
[----:B------:R-:W-:Y:S02]  /*4cd0*/  UIADD3 UR21, UR21, UR19, URZ ;  /* 0x0000001315157290 */ /* 0x000fe4000fffe03f */
[----:B------:R-:W-:Y:S02]  /*4ce0*/  UIMAD UR45, UR44, UR22, URZ ;  /* 0x000000162c2d72a4 */ /* 0x000fe4000f8e023f */
[----:B------:R-:W-:Y:S02]  /*4cf0*/  UIMAD.WIDE.U32 UR18, UR7, UR24, URZ ;  /* 0x00000018071272a5 */ /* 0x000fe4000f8e003f */
[----:B------:R-:W-:-:S02]  /*4d00*/  UIMAD UR25, UR7, UR25, UR46 ;  /* 0x00000019071972a4 */ /* 0x000fc4000f8e022e */
[----:B------:R-:W-:Y:S02]  /*4d10*/  UIMAD UR45, UR7, UR23, UR45 ;  /* 0x00000017072d72a4 */ /* 0x000fe4000f8e022d */
[----:B------:R-:W-:Y:S02]  /*4d20*/  UIMAD.WIDE.U32 UR20, UR7, UR22, UR20 ;  /* 0x00000016071472a5 */ /* 0x000fe4000f8e0014 */
[----:B------:R-:W-:Y:S02]  /*4d30*/  ULEA UR24, UP1, UR18, UR37, 0x1 ;  /* 0x0000002512187291 */ /* 0x000fe4000f82083f */
[----:B------:R-:W-:Y:S02]  /*4d40*/  UIADD3 UR19, UR19, UR25, URZ ;  /* 0x0000001913137290 */ /* 0x000fe4000fffe03f */
[----:B------:R-:W-:Y:S02]  /*4d50*/  ULDC.64 UR22, c[0x0][0x220] ;  /* 0x0000880000167ab9 */ /* 0x000fe40000000a00 */
[----:B------:R-:W-:Y:S01]  /*4d60*/  UIADD3 UR21, UR21, UR45, URZ ;  /* 0x0000002d15157290 */ /* 0x000fe2000fffe03f */
[----:B------:R-:W-:Y:S01]  /*4d70*/  MOV R56, UR24 ;  /* 0x0000001800387c02 */ /* 0x000fe20008000f00 */
[----:B------:R-:W-:-:S02]  /*4d80*/  ULEA UR22, UP0, UR20, UR22, 0x2 ;  /* 0x0000001614167291 */ /* 0x000fc4000f80103f */
[----:B------:R-:W-:Y:S02]  /*4d90*/  ULEA.HI.X UR18, UR18, UR38, UR19, 0x1, UP1 ;  /* 0x0000002612127291 */ /* 0x000fe400088f0c13 */
[----:B------:R-:W-:Y:S02]  /*4da0*/  ULEA.HI.X UR23, UR20, UR23, UR21, 0x2, UP0 ;  /* 0x0000001714177291 */ /* 0x000fe400080f1415 */
[----:B------:R-:W-:Y:S02]  /*4db0*/  MOV R96, UR22 ;  /* 0x0000001600607c02 */ /* 0x000fe40008000f00 */
[C---:B------:R-:W-:Y:S02]  /*4dc0*/  LOP3.LUT P0, RZ, R2.reuse, 0x1f, RZ, 0xc0, !PT ;  /* 0x0000001f02ff7812 */ /* 0x040fe4000780c0ff */
[----:B------:R-:W-:Y:S02]  /*4dd0*/  MOV R58, UR39 ;  /* 0x00000027003a7c02 */ /* 0x000fe40008000f00 */
[----:B------:R-:W-:Y:S01]  /*4de0*/  ISETP.NE.AND P1, PT, R2, RZ, PT ;  /* 0x000000ff0200720c */ /* 0x000fe20003f25270 */
[----:B------:R-:W-:Y:S01]  /*4df0*/  HFMA2.MMA R59, -RZ, RZ, 0, 1.52587890625e-05 ;  /* 0x00000100ff3b7435 */ /* 0x000fe200000001ff */
[----:B------:R-:W-:Y:S01]  /*4e00*/  MOV R57, UR18 ;  /* 0x0000001200397c02 */ /* 0x000fe20008000f00 */
[----:B------:R-:W-:Y:S01]  /*4e10*/  ULDC.64 UR20, c[0x0][0x1b8] ;  /* 0x00006e0000147ab9 */ /* 0x000fe20000000a00 */
[----:B------:R-:W-:-:S03]  /*4e20*/  MOV R97, UR23 ;  /* 0x0000001700617c02 */ /* 0x000fc60008000f00 */
[----:B------:R-:W-:Y:S02]  /*4e30*/  IMAD.WIDE R56, R5, 0x10, R56 ;  /* 0x0000001005387825 */ /* 0x000fe400078e0238 */
[----:B------:R-:W2:Y:S04]  /*4e40*/  LDG.E R96, [R96.64] ;  /* 0x0000001e60607981 */ /* 0x000ea8000c1e1900 */
[----:B------:R0:W3:Y:S04]  /*4e50*/  LDG.E.128 R48, [R56.64] ;  /* 0x0000001e38307981 */ /* 0x0000e8000c1e1d00 */
[----:B------:R0:W4:Y:S01]  /*4e60*/  LDG.E.128 R52, [R56.64+0x200] ;  /* 0x0002001e38347981 */ /* 0x000122000c1e1d00 */
[----:B------:R-:W-:Y:S01]  /*4e70*/  ISETP.LT.OR P0, PT, R58, 0x2, P0 ;  /* 0x000000023a00780c */ /* 0x000fe20000701670 */
[----:B------:R-:W-:Y:S01]  /*4e80*/  HFMA2.MMA R102, -RZ, RZ, 0, 4.76837158203125e-07 ;  /* 0x00000008ff667435 */ /* 0x000fe200000001ff */
[----:B------:R-:W-:Y:S01]  /*4e90*/  MOV R58, UR40 ;  /* 0x00000028003a7c02 */ /* 0x000fe20008000f00 */
[----:B------:R-:W-:Y:S01]  /*4ea0*/  UIMAD UR22, UR27, UR20, URZ ;  /* 0x000000141b1672a4 */ /* 0x000fe2000f8e023f */
[----:B------:R-:W-:Y:S01]  /*4eb0*/  MOV R94, c[0x0][0x16c] ;  /* 0x00005b00005e7a02 */ /* 0x000fe20000000f00 */
[----:B------:R-:W-:-:S02]  /*4ec0*/  UIMAD.WIDE.U32 UR18, UR26, UR20, URZ ;  /* 0x000000141a1272a5 */ /* 0x000fc4000f8e003f */
[----:B------:R-:W-:Y:S01]  /*4ed0*/  UIMAD UR22, UR26, UR21, UR22 ;  /* 0x000000151a1672a4 */ /* 0x000fe2000f8e0216 */
[----:B0-----:R-:W-:Y:S02]  /*4ee0*/  MOV R57, UR39 ;  /* 0x0000002700397c02 */ /* 0x001fe40008000f00 */
[----:B------:R-:W-:Y:S01]  /*4ef0*/  ULDC.64 UR20, c[0x0][0x1c0] ;  /* 0x0000700000147ab9 */ /* 0x000fe20000000a00 */
[----:B------:R-:W-:Y:S01]  /*4f00*/  IADD3 R56, R2, 0x200, RZ ;  /* 0x0000020002387810 */ /* 0x000fe20007ffe0ff */
[----:B------:R-:W-:Y:S01]  /*4f10*/  @!P1 IMAD R56, R58, R59, UR7 ;  /* 0x000000073a389e24 */ /* 0x000fe2000f8e023b */
[----:B------:R-:W-:Y:S01]  /*4f20*/  @!P0 IADD3 R57, R57, -0x2, RZ ;  /* 0xfffffffe39398810 */ /* 0x000fe20007ffe0ff */
[----:B------:R-:W-:Y:S02]  /*4f30*/  UIADD3 UR19, UR19, UR22, URZ ;  /* 0x0000001613137290 */ /* 0x000fe4000fffe03f */
[----:B------:R-:W-:Y:S02]  /*4f40*/  UIMAD UR44, UR44, UR20, URZ ;  /* 0x000000142c2c72a4 */ /* 0x000fe4000f8e023f */
[----:B------:R-:W-:Y:S01]  /*4f50*/  @!P0 IMAD R57, R57, R94, UR7 ;  /* 0x0000000739398e24 */ /* 0x000fe2000f8e025e */
[----:B------:R-:W-:Y:S01]  /*4f60*/  SHF.L.U32 R106, R56, 0x2, RZ ;  /* 0x00000002386a7819 */ /* 0x000fe200000006ff */
[----:B------:R-:W-:-:S02]  /*4f70*/  UIMAD UR44, UR7, UR21, UR44 ;  /* 0x00000015072c72a4 */ /* 0x000fc4000f8e022c */
[----:B------:R-:W-:Y:S01]  /*4f80*/  @!P0 IMAD.WIDE R102, R57, R102, UR10 ;  /* 0x0000000a39668e25 */ /* 0x000fe2000f8e0266 */
[----:B------:R-:W-:-:S03]  /*4f90*/  UIMAD.WIDE.U32 UR18, UR7, UR20, UR18 ;  /* 0x00000014071272a5 */ /* 0x000fc6000f8e0012 */
[----:B------:R-:W-:Y:S02]  /*4fa0*/  ULDC.64 UR20, c[0x0][0x230] ;  /* 0x00008c0000147ab9 */ /* 0x000fe40000000a00 */
[----:B------:R-:W-:Y:S02]  /*4fb0*/  UIADD3 UR19, UR19, UR44, URZ ;  /* 0x0000002c13137290 */ /* 0x000fe4000fffe03f */
[----:B------:R-:W-:-:S04]  /*4fc0*/  ULEA UR20, UP0, UR18, UR20, 0x2 ;  /* 0x0000001412147291 */ /* 0x000fc8000f80103f */
[----:B------:R-:W-:Y:S02]  /*4fd0*/  ULEA.HI.X UR21, UR18, UR21, UR19, 0x2, UP0 ;  /* 0x0000001512157291 */ /* 0x000fe400080f1413 */
[----:B------:R-:W-:-:S04]  /*4fe0*/  MOV R98, UR20 ;  /* 0x0000001400627c02 */ /* 0x000fc80008000f00 */
[----:B------:R-:W-:Y:S01]  /*4ff0*/  MOV R99, UR21 ;  /* 0x0000001500637c02 */ /* 0x000fe20008000f00 */
[----:B------:R-:W-:Y:S01]  /*5000*/  HFMA2.MMA R94, -RZ, RZ, 1.875, 0 ;  /* 0x3f800000ff5e7435 */ /* 0x000fe200000001ff */
[--C-:B------:R-:W-:Y:S02]  /*5010*/  PRMT R154, RZ, 0x5410, R40.reuse ;  /* 0x00005410ff9a7816 */ /* 0x100fe40000000028 */
[----:B------:R-:W-:Y:S02]  /*5020*/  PRMT R165, RZ, 0x7610, R40 ;  /* 0x00007610ffa57816 */ /* 0x000fe40000000028 */
[----:B------:R-:W-:Y:S01]  /*5030*/  PRMT R152, RZ, 0x5410, R41 ;  /* 0x00005410ff987816 */ /* 0x000fe20000000029 */
[----:B------:R-:W-:Y:S01]  /*5040*/  FMUL.FTZ R154, R154, R9 ;  /* 0x000000099a9a7220 */ /* 0x000fe20000410000 */
[----:B------:R-:W-:Y:S01]  /*5050*/  MOV R95, RZ ;  /* 0x000000ff005f7202 */ /* 0x000fe20000000f00 */
[----:B------:R-:W-:Y:S02]  /*5060*/  FMUL.FTZ R165, R165, R10 ;  /* 0x0000000aa5a57220 */ /* 0x000fe40000410000 */
[----:B------:R-:W-:Y:S01]  /*5070*/  FMUL.FTZ R152, R152, R11 ;  /* 0x0000000b98987220 */ /* 0x000fe20000410000 */
[----:B------:R-:W-:-:S02]  /*5080*/  PRMT R157, RZ, 0x7610, R43 ;  /* 0x00007610ff9d7816 */ /* 0x000fc4000000002b */
[----:B------:R-:W-:-:S03]  /*5090*/  PRMT R148, RZ, 0x5410, R44 ;  /* 0x00005410ff947816 */ /* 0x000fc6000000002c */
[----:B------:R-:W-:Y:S01]  /*50a0*/  FMUL.FTZ R157, R157, R16 ;  /* 0x000000109d9d7220 */ /* 0x000fe20000410000 */
[----:B------:R-:W-:Y:S01]  /*50b0*/  PRMT R155, RZ, 0x7610, R44 ;  /* 0x00007610ff9b7816 */ /* 0x000fe2000000002c */
[----:B------:R-:W-:Y:S01]  /*50c0*/  FMUL.FTZ R148, R148, R17 ;  /* 0x0000001194947220 */ /* 0x000fe20000410000 */
[----:B------:R-:W-:-:S03]  /*50d0*/  PRMT R144, RZ, 0x5410, R45 ;  /* 0x00005410ff907816 */ /* 0x000fc6000000002d */
[----:B------:R-:W-:Y:S02]  /*50e0*/  FMUL.FTZ R155, R155, R18 ;  /* 0x000000129b9b7220 */ /* 0x000fe40000410000 */
[----:B------:R-:W-:Y:S01]  /*50f0*/  FMUL.FTZ R144, R144, R19 ;  /* 0x0000001390907220 */ /* 0x000fe20000410000 */
[----:B------:R-:W-:-:S05]  /*5100*/  PRMT R142, RZ, 0x5410, R46 ;  /* 0x00005410ff8e7816 */ /* 0x000fca000000002e */
[----:B------:R-:W-:Y:S01]  /*5110*/  FMUL.FTZ R142, R142, R21 ;  /* 0x000000158e8e7220 */ /* 0x000fe20000410000 */
[----:B------:R-:W-:Y:S01]  /*5120*/  BSSY B0, `(.L_x_2014) ;  /* 0x0000088000007945 */ /* 0x000fe20003800000 */
[----:B------:R-:W-:Y:S01]  /*5130*/  LEA.HI R125, R2, R2, RZ, 0x1e ;  /* 0x00000002027d7211 */ /* 0x000fe200078ff0ff */
[----:B--2---:R-:W-:Y:S01]  /*5140*/  FMUL.FTZ R114, R96, 1.4426950216293334961 ;  /* 0x3fb8aa3b60727820 */ /* 0x004fe20000410000 */
[----:B---3--:R-:W-:Y:S03]  /*5150*/  STS.128 [R6.X16], R48 ;  /* 0x0000003006007388 */ /* 0x008fe6000000cc00 */
[----:B------:R-:W-:Y:S01]  /*5160*/  FMUL.FTZ R149, R114, R9 ;  /* 0x0000000972957220 */ /* 0x000fe20000410000 */
[----:B----4-:R0:W-:Y:S01]  /*5170*/  STS.128 [R6.X16+0x200], R52 ;  /* 0x0002003406007388 */ /* 0x0101e2000000cc00 */
[----:B------:R-:W-:-:S06]  /*5180*/  NOP ;  /* 0x0000000000007918 */ /* 0x000fcc0000000000 */
[----:B------:R-:W1:Y:S01]  /*5190*/  LDS.128 R56, [R8.X16] ;  /* 0x0000000008387984 */ /* 0x000e62000000cc00 */
[----:B------:R-:W2:Y:S03]  /*51a0*/  MUFU.EX2 R149, R149 ;  /* 0x0000009500957308 */ /* 0x000ea60000000800 */
[----:B------:R-:W3:Y:S04]  /*51b0*/  LDS.128 R48, [R8.X16+0x10] ;  /* 0x0000100008307984 */ /* 0x000ee8000000cc00 */
[----:B------:R4:W5:Y:S01]  /*51c0*/  LDG.E R128, [R98.64] ;  /* 0x0000001e62807981 */ /* 0x000962000c1e1900 */
[----:B------:R-:W-:-:S03]  /*51d0*/  FMUL.FTZ R100, R114, R10 ;  /* 0x0000000a72647220 */ /* 0x000fc60000410000 */
[----:B--2---:R2:W-:Y:S04]  /*51e0*/  STS [R106+0x3be0], R149 ;  /* 0x003be0956a007388 */ /* 0x0045e80000000800 */
[----:B------:R-:W-:Y:S01]  /*51f0*/  BAR.SYNC.DEFER_BLOCKING 0x0 ;  /* 0x0000000000007b1d */ /* 0x000fe20000010000 */
[C---:B----4-:R-:W-:Y:S02]  /*5200*/  FMUL.FTZ R99, R114.reuse, R11 ;  /* 0x0000000b72637220 */ /* 0x050fe40000410000 */
[----:B------:R-:W-:-:S03]  /*5210*/  FMUL.FTZ R104, R114, R12 ;  /* 0x0000000c72687220 */ /* 0x000fc60000410000 */
[----:B------:R-:W4:Y:S01]  /*5220*/  MUFU.EX2 R100, R100 ;  /* 0x0000006400647308 */ /* 0x000f220000000800 */
[----:B------:R-:W-:-:S07]  /*5230*/  FMUL.FTZ R110, R114, R13 ;  /* 0x0000000d726e7220 */ /* 0x000fce0000410000 */
[----:B------:R-:W2:Y:S01]  /*5240*/  MUFU.EX2 R99, R99 ;  /* 0x0000006300637308 */ /* 0x000ea20000000800 */
[----:B------:R-:W-:Y:S01]  /*5250*/  FMUL.FTZ R124, R114, R14 ;  /* 0x0000000e727c7220 */ /* 0x000fe20000410000 */
[----:B0-----:R-:W-:Y:S02]  /*5260*/  PRMT R53, RZ, 0x7610, R42 ;  /* 0x00007610ff357816 */ /* 0x001fe4000000002a */
[--C-:B-1----:R-:W-:Y:S02]  /*5270*/  PRMT R97, RZ, 0x5410, R56.reuse ;  /* 0x00005410ff617816 */ /* 0x102fe40000000038 */
[----:B------:R-:W-:Y:S02]  /*5280*/  PRMT R98, RZ, 0x7610, R56 ;  /* 0x00007610ff627816 */ /* 0x000fe40000000038 */
[----:B------:R-:W0:Y:S01]  /*5290*/  MUFU.EX2 R104, R104 ;  /* 0x0000006800687308 */ /* 0x000e220000000800 */
[--C-:B---3--:R-:W-:Y:S02]  /*52a0*/  PRMT R112, RZ, 0x5410, R51.reuse ;  /* 0x00005410ff707816 */ /* 0x108fe40000000033 */
[----:B------:R-:W-:Y:S01]  /*52b0*/  PRMT R126, RZ, 0x7610, R51 ;  /* 0x00007610ff7e7816 */ /* 0x000fe20000000033 */
[----:B------:R-:W-:Y:S01]  /*52c0*/  FMUL.FTZ R154, R97, R154 ;  /* 0x0000009a619a7220 */ /* 0x000fe20000410000 */
[----:B------:R-:W-:Y:S01]  /*52d0*/  PRMT R101, RZ, 0x5410, R57 ;  /* 0x00005410ff657816 */ /* 0x000fe20000000039 */
[----:B------:R-:W-:Y:S01]  /*52e0*/  FMUL.FTZ R165, R98, R165 ;  /* 0x000000a562a57220 */ /* 0x000fe20000410000 */
[----:B------:R-:W-:Y:S01]  /*52f0*/  PRMT R51, RZ, 0x7610, R41 ;  /* 0x00007610ff337816 */ /* 0x000fe20000000029 */
[----:B------:R-:W1:Y:S01]  /*5300*/  MUFU.EX2 R110, R110 ;  /* 0x0000006e006e7308 */ /* 0x000e620000000800 */
[----:B------:R-:W-:Y:S01]  /*5310*/  PRMT R52, RZ, 0x5410, R43 ;  /* 0x00005410ff347816 */ /* 0x000fe2000000002b */
[-C--:B------:R-:W-:Y:S01]  /*5320*/  FMUL.FTZ R123, R114, R15.reuse ;  /* 0x0000000f727b7220 */ /* 0x080fe20000410000 */
[----:B------:R-:W-:Y:S01]  /*5330*/  PRMT R55, RZ, 0x7610, R45 ;  /* 0x00007610ff377816 */ /* 0x000fe2000000002d */
[----:B------:R3:W5:Y:S01]  /*5340*/  @!P0 LDG.E.64 R94, [R102.64] ;  /* 0x0000001e665e8981 */ /* 0x000762000c1e1b00 */
[--C-:B------:R-:W-:Y:S01]  /*5350*/  PRMT R109, RZ, 0x5410, R50.reuse ;  /* 0x00005410ff6d7816 */ /* 0x100fe20000000032 */
[----:B------:R-:W-:Y:S01]  /*5360*/  FMUL.FTZ R56, R53, R14 ;  /* 0x0000000e35387220 */ /* 0x000fe20000410000 */
[----:B------:R-:W-:Y:S01]  /*5370*/  PRMT R113, RZ, 0x7610, R50 ;  /* 0x00007610ff717816 */ /* 0x000fe20000000032 */
[----:B------:R-:W0:Y:S01]  /*5380*/  MUFU.EX2 R124, R124 ;  /* 0x0000007c007c7308 */ /* 0x000e220000000800 */
[----:B------:R-:W-:Y:S01]  /*5390*/  PRMT R50, RZ, 0x5410, R42 ;  /* 0x00005410ff327816 */ /* 0x000fe2000000002a */
[----:B----4-:R-:W-:Y:S01]  /*53a0*/  FMUL.FTZ R116, R149, R100 ;  /* 0x0000006495747220 */ /* 0x010fe20000410000 */
[--C-:B------:R-:W-:Y:S01]  /*53b0*/  PRMT R105, RZ, 0x7610, R58.reuse ;  /* 0x00007610ff697816 */ /* 0x100fe2000000003a */
[----:B------:R-:W-:Y:S01]  /*53c0*/  FMUL.FTZ R54, R51, R12 ;  /* 0x0000000c33367220 */ /* 0x000fe20000410000 */
[----:B------:R-:W-:Y:S01]  /*53d0*/  ISETP.NE.AND P0, PT, R2, 0x7f, PT ;  /* 0x0000007f0200780c */ /* 0x000fe20003f05270 */
[----:B------:R-:W-:Y:S01]  /*53e0*/  FMUL.FTZ R152, R101, R152 ;  /* 0x0000009865987220 */ /* 0x000fe20000410000 */
[----:B---3--:R-:W-:Y:S01]  /*53f0*/  PRMT R103, RZ, 0x7610, R57 ;  /* 0x00007610ff677816 */ /* 0x008fe20000000039 */
[----:B------:R-:W-:Y:S01]  /*5400*/  FFMA.FTZ R53, R154, R100, R165 ;  /* 0x000000649a357223 */ /* 0x000fe200000100a5 */
[----:B------:R-:W-:Y:S01]  /*5410*/  PRMT R102, RZ, 0x5410, R58 ;  /* 0x00005410ff667816 */ /* 0x000fe2000000003a */
[----:B------:R-:W-:Y:S01]  /*5420*/  FMUL.FTZ R122, R114, R16 ;  /* 0x00000010727a7220 */ /* 0x000fe20000410000 */
[----:B------:R-:W3:Y:S01]  /*5430*/  MUFU.EX2 R123, R123 ;  /* 0x0000007b007b7308 */ /* 0x000ee20000000800 */
[----:B------:R-:W-:Y:S01]  /*5440*/  FMUL.FTZ R51, R52, R15 ;  /* 0x0000000f34337220 */ /* 0x000fe20000410000 */
[--C-:B------:R-:W-:Y:S01]  /*5450*/  PRMT R58, RZ, 0x5410, R59.reuse ;  /* 0x00005410ff3a7816 */ /* 0x100fe2000000003b */
[----:B------:R-:W-:Y:S01]  /*5460*/  FMUL.FTZ R52, R55, R20 ;  /* 0x0000001437347220 */ /* 0x000fe20000410000 */
[----:B--2---:R-:W-:Y:S01]  /*5470*/  PRMT R106, RZ, 0x7610, R59 ;  /* 0x00007610ff6a7816 */ /* 0x004fe2000000003b */
[----:B------:R-:W-:Y:S01]  /*5480*/  FMUL.FTZ R55, R99, R116 ;  /* 0x0000007463377220 */ /* 0x000fe20000410000 */
[----:B------:R-:W-:Y:S01]  /*5490*/  PRMT R59, RZ, 0x5410, R48 ;  /* 0x00005410ff3b7816 */ /* 0x000fe20000000030 */
[----:B------:R-:W-:Y:S01]  /*54a0*/  FMUL.FTZ R161, R50, R13 ;  /* 0x0000000d32a17220 */ /* 0x000fe20000410000 */
[----:B------:R-:W2:Y:S01]  /*54b0*/  MUFU.EX2 R122, R122 ;  /* 0x0000007a007a7308 */ /* 0x000ea20000000800 */
[----:B------:R-:W-:Y:S01]  /*54c0*/  FMUL.FTZ R163, R103, R54 ;  /* 0x0000003667a37220 */ /* 0x000fe20000410000 */
[----:B------:R4:W4:Y:S01]  /*54d0*/  @P0 LDS R127, [R2.X4+0x43e4] ;  /* 0x0043e400027f0984 */ /* 0x0009220000004800 */
[----:B------:R-:W-:Y:S01]  /*54e0*/  FFMA.FTZ R53, R99, R53, R152 ;  /* 0x0000003563357223 */ /* 0x000fe20000010098 */
[----:B------:R-:W-:Y:S01]  /*54f0*/  PRMT R108, RZ, 0x7610, R48 ;  /* 0x00007610ff6c7816 */ /* 0x000fe20000000030 */
[----:B------:R-:W-:Y:S01]  /*5500*/  FMUL.FTZ R121, R114, R17 ;  /* 0x0000001172797220 */ /* 0x000fe20000410000 */
[--C-:B------:R-:W-:Y:S01]  /*5510*/  PRMT R107, RZ, 0x5410, R49.reuse ;  /* 0x00005410ff6b7816 */ /* 0x100fe20000000031 */
[----:B0-----:R-:W-:Y:S01]  /*5520*/  FMUL.FTZ R55, R104, R55 ;  /* 0x0000003768377220 */ /* 0x001fe20000410000 */
[----:B------:R-:W-:Y:S01]  /*5530*/  PRMT R111, RZ, 0x7610, R49 ;  /* 0x00007610ff6f7816 */ /* 0x000fe20000000031 */
        /* <DEDUP_REMOVED lines=12> */
[----:B------:R-:W-:Y:S02]  /*5600*/  FMUL.FTZ R54, R124, R55 ;  /* 0x000000377c367220 */ /* 0x000fe40000410000 */
[----:B------:R-:W-:Y:S02]  /*5610*/  FMUL.FTZ R150, R58, R51 ;  /* 0x000000333a967220 */ /* 0x000fe40000410000 */
[----:B------:R-:W-:Y:S01]  /*5620*/  FFMA.FTZ R53, R124, R53, R159 ;  /* 0x000000357c357223 */ /* 0x000fe2000001009f */
[----:B------:R-:W0:Y:S01]  /*5630*/  MUFU.EX2 R119, R119 ;  /* 0x0000007700777308 */ /* 0x000e220000000800 */
[----:B------:R-:W-:-:S02]  /*5640*/  FMUL.FTZ R118, R114, R20 ;  /* 0x0000001472767220 */ /* 0x000fc40000410000 */
[C---:B---3--:R-:W-:Y:S02]  /*5650*/  FMUL.FTZ R51, R123.reuse, R54 ;  /* 0x000000367b337220 */ /* 0x048fe40000410000 */
[----:B------:R-:W-:Y:S02]  /*5660*/  FMUL.FTZ R157, R106, R157 ;  /* 0x0000009d6a9d7220 */ /* 0x000fe40000410000 */
[----:B------:R-:W-:Y:S01]  /*5670*/  FFMA.FTZ R53, R123, R53, R150 ;  /* 0x000000357b357223 */ /* 0x000fe20000010096 */
[----:B------:R-:W3:Y:S01]  /*5680*/  MUFU.EX2 R118, R118 ;  /* 0x0000007600767308 */ /* 0x000ee20000000800 */
[----:B------:R-:W-:Y:S02]  /*5690*/  FMUL.FTZ R117, R114, R21 ;  /* 0x0000001572757220 */ /* 0x000fe40000410000 */
[----:B--2---:R-:W-:Y:S02]  /*56a0*/  FMUL.FTZ R54, R122, R51 ;  /* 0x000000337a367220 */ /* 0x004fe40000410000 */
[----:B------:R-:W-:-:S02]  /*56b0*/  FMUL.FTZ R148, R59, R148 ;  /* 0x000000943b947220 */ /* 0x000fc40000410000 */
[----:B------:R-:W-:Y:S01]  /*56c0*/  FFMA.FTZ R53, R122, R53, R157 ;  /* 0x000000357a357223 */ /* 0x000fe2000001009d */
[----:B------:R-:W2:Y:S01]  /*56d0*/  MUFU.EX2 R117, R117 ;  /* 0x0000007500757308 */ /* 0x000ea20000000800 */
[----:B------:R-:W-:Y:S02]  /*56e0*/  FMUL.FTZ R116, R114, R22 ;  /* 0x0000001672747220 */ /* 0x000fe40000410000 */
[C---:B0-----:R-:W-:Y:S02]  /*56f0*/  FMUL.FTZ R51, R121.reuse, R54 ;  /* 0x0000003679337220 */ /* 0x041fe40000410000 */
[----:B------:R-:W-:Y:S02]  /*5700*/  FMUL.FTZ R155, R108, R155 ;  /* 0x0000009b6c9b7220 */ /* 0x000fe40000410000 */
[----:B------:R-:W-:Y:S01]  /*5710*/  FFMA.FTZ R53, R121, R53, R148 ;  /* 0x0000003579357223 */ /* 0x000fe20000010094 */
[----:B------:R-:W0:Y:S01]  /*5720*/  MUFU.EX2 R116, R116 ;  /* 0x0000007400747308 */ /* 0x000e220000000800 */
[----:B------:R-:W-:-:S02]  /*5730*/  FMUL.FTZ R115, R114, R23 ;  /* 0x0000001772737220 */ /* 0x000fc40000410000 */
[C---:B-1----:R-:W-:Y:S02]  /*5740*/  FMUL.FTZ R54, R120.reuse, R51 ;  /* 0x0000003378367220 */ /* 0x042fe40000410000 */
[----:B------:R-:W-:Y:S02]  /*5750*/  FMUL.FTZ R144, R107, R144 ;  /* 0x000000906b907220 */ /* 0x000fe40000410000 */
[----:B------:R-:W-:Y:S01]  /*5760*/  FFMA.FTZ R53, R120, R53, R155 ;  /* 0x0000003578357223 */ /* 0x000fe2000001009b */
[----:B------:R-:W1:Y:S01]  /*5770*/  MUFU.EX2 R115, R115 ;  /* 0x0000007300737308 */ /* 0x000e620000000800 */
[----:B------:R-:W-:Y:S02]  /*5780*/  FMUL.FTZ R114, R114, R24 ;  /* 0x0000001872727220 */ /* 0x000fe40000410000 */
[----:B------:R-:W-:Y:S02]  /*5790*/  FMUL.FTZ R51, R119, R54 ;  /* 0x0000003677337220 */ /* 0x000fe40000410000 */
[----:B------:R-:W-:-:S02]  /*57a0*/  FMUL.FTZ R153, R111, R52 ;  /* 0x000000346f997220 */ /* 0x000fc40000410000 */
[----:B------:R-:W-:Y:S01]  /*57b0*/  FFMA.FTZ R53, R119, R53, R144 ;  /* 0x0000003577357223 */ /* 0x000fe20000010090 */
[----:B------:R-:W0:Y:S01]  /*57c0*/  MUFU.EX2 R114, R114 ;  /* 0x0000007200727308 */ /* 0x000e220000000800 */
[C---:B---3--:R-:W-:Y:S02]  /*57d0*/  FMUL.FTZ R52, R118.reuse, R51 ;  /* 0x0000003376347220 */ /* 0x048fe40000410000 */
[----:B------:R-:W-:Y:S02]  /*57e0*/  FMUL.FTZ R50, R57, R22 ;  /* 0x0000001639327220 */ /* 0x000fe40000410000 */
[----:B------:R-:W-:Y:S02]  /*57f0*/  FMUL.FTZ R142, R109, R142 ;  /* 0x0000008e6d8e7220 */ /* 0x000fe40000410000 */
[----:B------:R-:W-:Y:S02]  /*5800*/  FFMA.FTZ R53, R118, R53, R153 ;  /* 0x0000003576357223 */ /* 0x000fe40000010099 */
[----:B--2---:R-:W-:-:S02]  /*5810*/  FMUL.FTZ R55, R117, R52 ;  /* 0x0000003475377220 */ /* 0x004fc40000410000 */
[----:B------:R-:W-:Y:S02]  /*5820*/  FMUL.FTZ R51, R48, R23 ;  /* 0x0000001730337220 */ /* 0x000fe40000410000 */
[----:B------:R-:W-:Y:S02]  /*5830*/  FMUL.FTZ R151, R113, R50 ;  /* 0x0000003271977220 */ /* 0x000fe40000410000 */
[----:B------:R-:W-:Y:S02]  /*5840*/  FFMA.FTZ R53, R117, R53, R142 ;  /* 0x0000003575357223 */ /* 0x000fe4000001008e */
[----:B------:R-:W-:Y:S02]  /*5850*/  FMUL.FTZ R49, R49, R24 ;  /* 0x0000001831317220 */ /* 0x000fe40000410000 */
[----:B0-----:R-:W-:Y:S02]  /*5860*/  FMUL.FTZ R48, R116, R55 ;  /* 0x0000003774307220 */ /* 0x001fe40000410000 */
[----:B------:R-:W-:-:S02]  /*5870*/  FMUL.FTZ R56, R112, R51 ;  /* 0x0000003370387220 */ /* 0x000fc40000410000 */
[----:B------:R-:W-:Y:S02]  /*5880*/  FFMA.FTZ R53, R116, R53, R151 ;  /* 0x0000003574357223 */ /* 0x000fe40000010097 */
[----:B------:R-:W-:Y:S02]  /*5890*/  FMUL.FTZ R57, R126, R49 ;  /* 0x000000317e397220 */ /* 0x000fe40000410000 */
[C---:B-1----:R-:W-:Y:S02]  /*58a0*/  FMUL.FTZ R49, R115.reuse, R48 ;  /* 0x0000003073317220 */ /* 0x042fe40000410000 */
[----:B------:R-:W-:Y:S02]  /*58b0*/  FFMA.FTZ R53, R115, R53, R56 ;  /* 0x0000003573357223 */ /* 0x000fe40000010038 */
[C---:B------:R-:W-:Y:S02]  /*58c0*/  FMUL.FTZ R48, R114.reuse, R49 ;  /* 0x0000003172307220 */ /* 0x040fe40000410000 */
[----:B------:R-:W-:Y:S01]  /*58d0*/  FFMA.FTZ R49, R114, R53, R57 ;  /* 0x0000003572317223 */ /* 0x000fe20000010039 */
[----:B------:R-:W-:Y:S05]  /*58e0*/  @P0 BRA `(.L_x_2015) ;  /* 0x000000b000000947 */ /* 0x000fea0003800000 */
[----:B----4-:R-:W-:Y:S01]  /*58f0*/  ULDC UR19, c[0x0][0x174] ;  /* 0x00005d0000137ab9 */ /* 0x010fe20000000800 */
        /* <DEDUP_REMOVED lines=10> */
.L_x_2015:
[----:B----4-:R-:W-:Y:S05]  /*59a0*/  BSYNC B0 ;  /* 0x0000000000007941 */ /* 0x010fea0003800000 */
.L_x_2014:
        /* <DEDUP_REMOVED lines=34> */
.L_x_2069:
        /* <DEDUP_REMOVED lines=24> */
.L_x_2070:
[----:B------:R-:W-:Y:S02]  /*5d50*/  ISETP.GE.AND P0, PT, R3, 0x10, PT ;  /* 0x000000100300780c */ /* 0x000fe40003f06270 */
[----:B0-----:R-:W-:Y:S02]  /*5d60*/  MOV R158, R162 ;  /* 0x000000a2009e7202 */ /* 0x001fe40000000f00 */
[----:B------:R-:W-:-:S09]  /*5d70*/  MOV R49, R51 ;  /* 0x0000003300317202 */ /* 0x000fd20000000f00 */
        /* <DEDUP_REMOVED lines=8> */
[----:B-1----:R-:W-:Y:S05]  /*5e00*/  CALL.REL.NOINC `($__internal_82_$__cuda_sm70_shflsync_idx_p) ;  /* 0x00004cc000007944 */ /* 0x002fea0003c00000 */
.L_x_2020:
[----:B------:R-:W-:Y:S05]  /*5e10*/  BRA.CONV ~URZ, `(.L_x_2021) ;  /* 0x000000637f007947 */ /* 0x000fea000b800000 */
[----:B-1----:R-:W-:Y:S01]  /*5e20*/  HFMA2.MMA R51, -RZ, RZ, 0, 1.847743988037109375e-06 ;  /* 0x0000001fff337435 */ /* 0x002fe200000001ff */
[----:B------:R-:W-:-:S02]  /*5e30*/  MOV R54, R158 ;  /* 0x0000009e00367202 */ /* 0x000fc40000000f00 */
[----:B------:R-:W-:Y:S02]  /*5e40*/  MOV R53, 0x1f ;  /* 0x0000001f00357802 */ /* 0x000fe40000000f00 */
[----:B------:R-:W-:Y:S02]  /*5e50*/  MOV R50, 0xffffffff ;  /* 0xffffffff00327802 */ /* 0x000fe40000000f00 */
[----:B------:R-:W-:Y:S02]  /*5e60*/  MOV R52, 0x5e80 ;  /* 0x00005e8000347802 */ /* 0x000fe40000000f00 */
[----:B------:R-:W-:Y:S05]  /*5e70*/  CALL.REL.NOINC `($__internal_82_$__cuda_sm70_shflsync_idx_p) ;  /* 0x00004c5000007944 */ /* 0x000fea0003c00000 */
.L_x_2021:
[----:B------:R-:W-:Y:S05]  /*5e80*/  BRA.DIV ~URZ, `(.L_x_2022) ;  /* 0x000042727f007947 */ /* 0x000fea000b800000 */
[----:B------:R-:W0:Y:S04]  /*5e90*/  SHFL.IDX PT, R94, R94, RZ, 0x1f ;  /* 0x00001fff5e5e7589 */ /* 0x000e2800000e0000 */
[----:B------:R2:W3:Y:S04]  /*5ea0*/  SHFL.IDX PT, R53, R95, RZ, 0x1f ;  /* 0x00001fff5f357589 */ /* 0x0004e800000e0000 */
[----:B------:R2:W4:Y:S04]  /*5eb0*/  SHFL.UP PT, R160, R49, 0x1, RZ ;  /* 0x0420000031a07989 */ /* 0x00052800000e00ff */
[----:B------:R-:W1:Y:S02]  /*5ec0*/  SHFL.UP PT, R158, R158, 0x1, RZ ;  /* 0x042000009e9e7989 */ /* 0x000e6400000e00ff */
.L_x_2071:
[----:B------:R-:W5:Y:S01]  /*5ed0*/  LDS.64 R54, [R156+0x31d0] ;  /* 0x0031d0009c367984 */ /* 0x000f620000000a00 */
[----:B0-----:R-:W-:Y:S01]  /*5ee0*/  MOV R52, R94 ;  /* 0x0000005e00347202 */ /* 0x001fe20000000f00 */
[----:B-1-34-:R-:W-:-:S02]  /*5ef0*/  @P1 FFMA.FTZ R53, R53, R160, R158 ;  /* 0x000000a035351223 */ /* 0x01afc4000001009e */
[----:B--2---:R-:W0:Y:S02]  /*5f00*/  LDS.64 R48, [R156+0x31d8] ;  /* 0x0031d8009c307984 */ /* 0x004e240000000a00 */
[----:B------:R-:W-:Y:S02]  /*5f10*/  @P1 FMUL.FTZ R52, R52, R160 ;  /* 0x000000a034341220 */ /* 0x000fe40000410000 */
[----:B------:R-:W1:Y:S04]  /*5f20*/  LDS.64 R50, [R156+0x31e0] ;  /* 0x0031e0009c327984 */ /* 0x000e680000000a00 */
        /* <DEDUP_REMOVED lines=10> */
.L_x_2017:
[----:B--2---:R-:W-:Y:S05]  /*5fd0*/  BSYNC B0 ;  /* 0x0000000000007941 */ /* 0x004fea0003800000 */
.L_x_2016:
[----:B------:R-:W-:Y:S01]  /*5fe0*/  WARPSYNC 0xffffffff ;  /* 0xffffffff00007948 */ /* 0x000fe20003800000 */
[----:B------:R-:W-:Y:S01]  /*5ff0*/  BAR.SYNC.DEFER_BLOCKING 0x0 ;  /* 0x0000000000007b1d */ /* 0x000fe20000010000 */
[----:B01----:R-:W-:Y:S01]  /*6000*/  FMUL.FTZ R50, R114, R127 ;  /* 0x0000007f72327220 */ /* 0x003fe20000410000 */
        /* <DEDUP_REMOVED lines=19> */
[----:B------:R-:W-:Y:S01]  /*6140*/  FMUL.FTZ R50, R100, R49 ;  /* 0x0000003164327220 */ /* 0x000fe20000410000 */
        /* <DEDUP_REMOVED lines=57> */
.L_x_2072:
        /* <DEDUP_REMOVED lines=26> */
.L_x_2073:
        /* <DEDUP_REMOVED lines=20> */
.L_x_2024:
[----:B------:R-:W-:Y:S05]  /*67c0*/  BSYNC B0 ;  /* 0x0000000000007941 */ /* 0x000fea0003800000 */
.L_x_2023:
[----:B------:R-:W-:Y:S01]  /*67d0*/  WARPSYNC 0xffffffff ;  /* 0xffffffff00007948 */ /* 0x000fe20003800000 */
[----:B------:R-:W-:Y:S01]  /*67e0*/  BAR.SYNC.DEFER_BLOCKING 0x0 ;  /* 0x0000000000007b1d */ /* 0x000fe20000010000 */
[--C-:B01----:R-:W-:Y:S01]  /*67f0*/  PRMT R51, RZ, 0x7610, R40.reuse ;  /* 0x00007610ff337816 */ /* 0x103fe20000000028 */
[----:B------:R-:W-:Y:S01]  /*6800*/  FFMA.FTZ R52, R25, R154, RZ ;  /* 0x0000009a19347223 */ /* 0x000fe200000100ff */
[----:B------:R-:W-:-:S02]  /*6810*/  PRMT R50, RZ, 0x5410, R40 ;  /* 0x00005410ff327816 */ /* 0x000fc40000000028 */
[----:B------:R-:W-:Y:S01]  /*6820*/  PRMT R55, RZ, 0x7610, R41 ;  /* 0x00007610ff377816 */ /* 0x000fe20000000029 */
[----:B------:R-:W-:Y:S01]  /*6830*/  FMUL.FTZ R54, R51, R10 ;  /* 0x0000000a33367220 */ /* 0x000fe20000410000 */
[----:B------:R-:W-:Y:S01]  /*6840*/  ISETP.NE.AND P0, PT, R2, RZ, PT ;  /* 0x000000ff0200720c */ /* 0x000fe20003f05270 */
[----:B------:R-:W-:Y:S01]  /*6850*/  FFMA.FTZ R52, R26, R165, R52 ;  /* 0x000000a51a347223 */ /* 0x000fe20000010034 */
[----:B------:R-:W-:Y:S01]  /*6860*/  ULDC.64 UR18, c[0x0][0x298] ;  /* 0x0000a60000127ab9 */ /* 0x000fe20000000a00 */
[----:B------:R-:W-:Y:S01]  /*6870*/  FFMA.FTZ R165, R98, -R54, R165 ;  /* 0x8000003662a57223 */ /* 0x000fe200000100a5 */
[----:B------:R-:W-:Y:S01]  /*6880*/  PRMT R54, RZ, 0x5410, R41 ;  /* 0x00005410ff367816 */ /* 0x000fe20000000029 */
[----:B------:R-:W-:Y:S01]  /*6890*/  FMUL.FTZ R53, R50, R9 ;  /* 0x0000000932357220 */ /* 0x000fe20000410000 */
[----:B------:R-:W-:Y:S01]  /*68a0*/  UIMAD UR18, UR42, UR18, URZ ;  /* 0x000000122a1272a4 */ /* 0x000fe2000f8e023f */
[----:B------:R-:W-:Y:S01]  /*68b0*/  BSSY B0, `(.L_x_2027) ;  /* 0x00000c5000007945 */ /* 0x000fe20003800000 */
[----:B------:R-:W-:Y:S01]  /*68c0*/  ULDC UR20, c[0x0][0x174] ;  /* 0x00005d0000147ab9 */ /* 0x000fe20000000800 */
[----:B------:R-:W-:Y:S01]  /*68d0*/  FFMA.FTZ R154, R97, -R53, R154 ;  /* 0x80000035619a7223 */ /* 0x000fe2000001009a */
[----:B------:R-:W-:Y:S01]  /*68e0*/  UIADD3 UR20, -UR6, UR20, URZ ;  /* 0x0000001406147290 */ /* 0x000fe2000fffe13f */
[----:B------:R-:W-:Y:S01]  /*68f0*/  FMUL.FTZ R56, R54, R11 ;  /* 0x0000000b36387220 */ /* 0x000fe20000410000 */
[----:B------:R-:W-:Y:S01]  /*6900*/  UIMAD UR18, UR41, UR19, UR18 ;  /* 0x00000013291272a4 */ /* 0x000fe2000f8e0212 */
[----:B------:R-:W-:Y:S01]  /*6910*/  FFMA.FTZ R53, R27, R152, R52 ;  /* 0x000000981b357223 */ /* 0x000fe20000010034 */
[----:B------:R-:W-:Y:S01]  /*6920*/  ULEA UR20, UR20, 0xfffff800, 0xb ;  /* 0xfffff80014147891 */ /* 0x000fe2000f8e583f */
[----:B------:R-:W-:Y:S01]  /*6930*/  FFMA.FTZ R152, R101, -R56, R152 ;  /* 0x8000003865987223 */ /* 0x000fe20000010098 */
[----:B------:R-:W-:Y:S01]  /*6940*/  PRMT R56, RZ, 0x5410, R42 ;  /* 0x00005410ff387816 */ /* 0x000fe2000000002a */
[----:B------:R-:W0:Y:S04]  /*6950*/  LDS R125, [R125.X8+0x36e4] ;  /* 0x0036e4007d7d7984 */ /* 0x000e280000008800 */
[----:B------:R-:W-:-:S02]  /*6960*/  FMUL.FTZ R57, R56, R13 ;  /* 0x0000000d38397220 */ /* 0x000fc40000410000 */
[----:B0-----:R-:W-:Y:S01]  /*6970*/  FFMA.FTZ R127, R125, R127, R128 ;  /* 0x0000007f7d7f7223 */ /* 0x001fe20000010080 */
[----:B------:R-:W-:-:S03]  /*6980*/  PRMT R125, RZ, 0x7610, R43 ;  /* 0x00007610ff7d7816 */ /* 0x000fc6000000002b */
[----:B------:R-:W-:Y:S02]  /*6990*/  FFMA.FTZ R129, R114, R127, R129 ;  /* 0x0000007f72817223 */ /* 0x000fe40000010081 */
[----:B------:R-:W-:Y:S02]  /*69a0*/  FMUL.FTZ R114, R55, R12 ;  /* 0x0000000c37727220 */ /* 0x000fe40000410000 */
[----:B------:R-:W-:Y:S02]  /*69b0*/  FFMA.FTZ R115, R115, R129, R130 ;  /* 0x0000008173737223 */ /* 0x000fe40000010082 */
[----:B------:R-:W-:Y:S02]  /*69c0*/  FFMA.FTZ R52, R103, -R114, R163 ;  /* 0x8000007267347223 */ /* 0x000fe400000100a3 */
[----:B------:R-:W-:Y:S02]  /*69d0*/  FFMA.FTZ R116, R116, R115, R131 ;  /* 0x0000007374747223 */ /* 0x000fe40000010083 */
[----:B------:R-:W-:Y:S01]  /*69e0*/  FFMA.FTZ R114, R28, R163, R53 ;  /* 0x000000a31c727223 */ /* 0x000fe20000010035 */
[----:B------:R-:W-:Y:S01]  /*69f0*/  PRMT R53, RZ, 0x7610, R42 ;  /* 0x00007610ff357816 */ /* 0x000fe2000000002a */
[----:B------:R-:W-:-:S02]  /*6a00*/  FFMA.FTZ R117, R117, R116, R132 ;  /* 0x0000007475757223 */ /* 0x000fc40000010084 */
[----:B------:R-:W-:Y:S02]  /*6a10*/  FFMA.FTZ R114, R29, R161, R114 ;  /* 0x000000a11d727223 */ /* 0x000fe40000010072 */
[----:B------:R-:W-:Y:S01]  /*6a20*/  FFMA.FTZ R118, R118, R117, R133 ;  /* 0x0000007576767223 */ /* 0x000fe20000010085 */
[----:B------:R-:W-:Y:S01]  /*6a30*/  MOV R133, UR7 ;  /* 0x0000000700857c02 */ /* 0x000fe20008000f00 */
[----:B------:R-:W-:Y:S02]  /*6a40*/  FFMA.FTZ R161, R102, -R57, R161 ;  /* 0x8000003966a17223 */ /* 0x000fe400000100a1 */
[----:B------:R-:W-:Y:S02]  /*6a50*/  FFMA.FTZ R119, R119, R118, R134 ;  /* 0x0000007677777223 */ /* 0x000fe40000010086 */
[----:B------:R0:W-:Y:S01]  /*6a60*/  @!P0 STS.64 [R133.X8+0x45e0], R48 ;  /* 0x0045e03085008388 */ /* 0x0001e20000008a00 */
[----:B------:R-:W-:Y:S02]  /*6a70*/  FMUL.FTZ R149, R116, R21 ;  /* 0x0000001574957220 */ /* 0x000fe40000410000 */
[----:B------:R-:W-:-:S02]  /*6a80*/  FFMA.FTZ R120, R120, R119, R135 ;  /* 0x0000007778787223 */ /* 0x000fc40000010087 */
[----:B------:R-:W-:Y:S02]  /*6a90*/  FMUL.FTZ R163, R115, R22 ;  /* 0x0000001673a37220 */ /* 0x000fe40000410000 */
[----:B------:R-:W-:-:S04]  /*6aa0*/  FFMA.FTZ R121, R121, R120, R136 ;  /* 0x0000007879797223 */ /* 0x000fc80000010088 */
[----:B------:R-:W-:Y:S01]  /*6ab0*/  FFMA.FTZ R137, R122, R121, R137 ;  /* 0x000000797a897223 */ /* 0x000fe20000010089 */
[----:B0-----:R-:W-:Y:S01]  /*6ac0*/  PRMT R133, RZ, 0x7610, R45 ;  /* 0x00007610ff857816 */ /* 0x001fe2000000002d */
[----:B------:R-:W-:Y:S02]  /*6ad0*/  FMUL.FTZ R122, R53, R14 ;  /* 0x0000000e357a7220 */ /* 0x000fe40000410000 */
[----:B------:R-:W-:Y:S02]  /*6ae0*/  FFMA.FTZ R123, R123, R137, R138 ;  /* 0x000000897b7b7223 */ /* 0x000fe4000001008a */
[----:B------:R-:W-:Y:S02]  /*6af0*/  FFMA.FTZ R57, R105, -R122, R159 ;  /* 0x8000007a69397223 */ /* 0x000fe4000001009f */
[----:B------:R-:W-:Y:S01]  /*6b00*/  FFMA.FTZ R139, R124, R123, R139 ;  /* 0x0000007b7c8b7223 */ /* 0x000fe2000001008b */
[----:B------:R-:W-:Y:S01]  /*6b10*/  P2R R124, PR, RZ, 0x1 ;  /* 0x00000001ff7c7803 */ /* 0x000fe20000000000 */
        /* <DEDUP_REMOVED lines=8> */
[----:B------:R-:W-:Y:S02]  /*6ba0*/  FMUL.FTZ R131, R114, R15 ;  /* 0x0000000f72837220 */ /* 0x000fe40000410000 */
[----:B------:R-:W-:Y:S02]  /*6bb0*/  FFMA.FTZ R100, R100, R99, R145 ;  /* 0x0000006364647223 */ /* 0x000fe40000010091 */
[----:B------:R-:W-:-:S02]  /*6bc0*/  FMUL.FTZ R138, R99, R10 ;  /* 0x0000000a638a7220 */ /* 0x000fc40000410000 */
[----:B------:R-:W-:Y:S02]  /*6bd0*/  FMUL.FTZ R145, R100, R9 ;  /* 0x0000000964917220 */ /* 0x000fe40000410000 */
[----:B------:R-:W-:Y:S02]  /*6be0*/  FFMA.FTZ R159, R33, R148, R159 ;  /* 0x00000094219f7223 */ /* 0x000fe4000001009f */
[----:B------:R-:W-:Y:S02]  /*6bf0*/  FFMA.FTZ R132, R154, R145, RZ ;  /* 0x000000919a847223 */ /* 0x000fe400000100ff */
[----:B------:R-:W-:Y:S02]  /*6c00*/  FMUL.FTZ R143, R104, R11 ;  /* 0x0000000b688f7220 */ /* 0x000fe40000410000 */
[----:B------:R-:W-:Y:S02]  /*6c10*/  FFMA.FTZ R134, R165, R138, R132 ;  /* 0x0000008aa5867223 */ /* 0x000fe40000010084 */
[----:B------:R-:W-:-:S02]  /*6c20*/  FMUL.FTZ R136, R133, R20 ;  /* 0x0000001485887220 */ /* 0x000fc40000410000 */
[----:B------:R-:W-:Y:S01]  /*6c30*/  FFMA.FTZ R110, R58, -R131, R150 ;  /* 0x800000833a6e7223 */ /* 0x000fe20000010096 */
[----:B------:R-:W-:Y:S01]  /*6c40*/  PRMT R131, RZ, 0x7610, R44 ;  /* 0x00007610ff837816 */ /* 0x000fe2000000002c */
[----:B------:R-:W-:Y:S02]  /*6c50*/  FFMA.FTZ R159, R34, R155, R159 ;  /* 0x0000009b229f7223 */ /* 0x000fe4000001009f */
[----:B------:R-:W-:Y:S02]  /*6c60*/  FFMA.FTZ R49, R152, R143, R134 ;  /* 0x0000008f98317223 */ /* 0x000fe40000010086 */
[----:B------:R-:W-:Y:S01]  /*6c70*/  FFMA.FTZ R134, R111, -R136, R153 ;  /* 0x800000886f867223 */ /* 0x000fe20000010099 */
[----:B------:R-:W-:Y:S01]  /*6c80*/  PRMT R136, RZ, 0x5410, R46 ;  /* 0x00005410ff887816 */ /* 0x000fe2000000002e */
[----:B------:R-:W-:Y:S02]  /*6c90*/  FFMA.FTZ R159, R35, R144, R159 ;  /* 0x00000090239f7223 */ /* 0x000fe4000001009f */
[----:B------:R-:W-:-:S02]  /*6ca0*/  FMUL.FTZ R48, R141, R12 ;  /* 0x0000000c8d307220 */ /* 0x000fc40000410000 */
[----:B------:R-:W-:Y:S02]  /*6cb0*/  FMUL.FTZ R128, R124, R17 ;  /* 0x000000117c807220 */ /* 0x000fe40000410000 */
[----:B------:R-:W-:Y:S02]  /*6cc0*/  FMUL.FTZ R130, R131, R18 ;  /* 0x0000001283827220 */ /* 0x000fe40000410000 */
[----:B------:R-:W-:Y:S02]  /*6cd0*/  FFMA.FTZ R156, R36, R153, R159 ;  /* 0x00000099249c7223 */ /* 0x000fe4000001009f */
[----:B------:R-:W-:Y:S02]  /*6ce0*/  FFMA.FTZ R140, R52, R48, R49 ;  /* 0x00000030348c7223 */ /* 0x000fe40000010031 */
[----:B------:R-:W-:Y:S02]  /*6cf0*/  FMUL.FTZ R158, R136, R21 ;  /* 0x00000015889e7220 */ /* 0x000fe40000410000 */
[----:B------:R-:W-:-:S02]  /*6d00*/  FFMA.FTZ R148, R59, -R128, R148 ;  /* 0x800000803b947223 */ /* 0x000fc40000010094 */
[----:B------:R-:W-:Y:S02]  /*6d10*/  FMUL.FTZ R49, R139, R13 ;  /* 0x0000000d8b317220 */ /* 0x000fe40000410000 */
[----:B------:R-:W-:Y:S01]  /*6d20*/  FFMA.FTZ R128, R108, -R130, R155 ;  /* 0x800000826c807223 */ /* 0x000fe2000001009b */
[----:B------:R-:W-:Y:S01]  /*6d30*/  PRMT R130, RZ, 0x5410, R45 ;  /* 0x00005410ff827816 */ /* 0x000fe2000000002d */
[----:B------:R-:W-:Y:S02]  /*6d40*/  FFMA.FTZ R156, R37, R142, R156 ;  /* 0x0000008e259c7223 */ /* 0x000fe4000001009c */
[----:B------:R-:W-:Y:S02]  /*6d50*/  FFMA.FTZ R158, R109, -R158, R142 ;  /* 0x8000009e6d9e7223 */ /* 0x000fe4000001008e */
[----:B------:R-:W-:Y:S02]  /*6d60*/  FFMA.FTZ R140, R161, R49, R140 ;  /* 0x00000031a18c7223 */ /* 0x000fe4000001008c */
[----:B------:R-:W-:-:S02]  /*6d70*/  FMUL.FTZ R142, R123, R14 ;  /* 0x0000000e7b8e7220 */ /* 0x000fc40000410000 */
[----:B------:R-:W-:Y:S02]  /*6d80*/  FMUL.FTZ R135, R130, R19 ;  /* 0x0000001382877220 */ /* 0x000fe40000410000 */
[----:B------:R-:W-:Y:S02]  /*6d90*/  FMUL.FTZ R122, R125, R16 ;  /* 0x000000107d7a7220 */ /* 0x000fe40000410000 */
[----:B------:R-:W-:Y:S02]  /*6da0*/  FFMA.FTZ R140, R57, R142, R140 ;  /* 0x0000008e398c7223 */ /* 0x000fe4000001008c */
[----:B------:R-:W-:Y:S02]  /*6db0*/  FMUL.FTZ R153, R137, R15 ;  /* 0x0000000f89997220 */ /* 0x000fe40000410000 */
[----:B------:R-:W-:Y:S02]  /*6dc0*/  FFMA.FTZ R132, R107, -R135, R144 ;  /* 0x800000876b847223 */ /* 0x000fe40000010090 */
[----:B------:R-:W-:-:S02]  /*6dd0*/  FFMA.FTZ R122, R106, -R122, R157 ;  /* 0x8000007a6a7a7223 */ /* 0x000fc4000001009d */
[----:B------:R-:W-:Y:S02]  /*6de0*/  FFMA.FTZ R135, R110, R153, R140 ;  /* 0x000000996e877223 */ /* 0x000fe4000001008c */
[----:B------:R-:W-:Y:S02]  /*6df0*/  FMUL.FTZ R144, R121, R16 ;  /* 0x0000001079907220 */ /* 0x000fe40000410000 */
        /* <DEDUP_REMOVED lines=8> */
[----:B------:R-:W-:Y:S02]  /*6e80*/  FFMA.FTZ R157, R132, R135, R140 ;  /* 0x00000087849d7223 */ /* 0x000fe4000001008c */
[----:B------:R-:W-:-:S02]  /*6e90*/  FMUL.FTZ R140, R117, R20 ;  /* 0x00000014758c7220 */ /* 0x000fc40000410000 */
[----:B------:R-:W-:Y:S02]  /*6ea0*/  FMUL.FTZ R116, R158, R159 ;  /* 0x0000009f9e747220 */ /* 0x000fe40000410000 */
[----:B------:R-:W-:Y:S02]  /*6eb0*/  FFMA.FTZ R157, R134, R140, R157 ;  /* 0x0000008c869d7223 */ /* 0x000fe4000001009d */
[----:B------:R-:W-:Y:S02]  /*6ec0*/  FMUL.FTZ R138, R51, R138 ;  /* 0x0000008a338a7220 */ /* 0x000fe40000410000 */
[----:B------:R-:W-:Y:S01]  /*6ed0*/  FFMA.FTZ R159, R158, R149, R157 ;  /* 0x000000959e9f7223 */ /* 0x000fe2000001009d */
[----:B------:R-:W-:Y:S01]  /*6ee0*/  PRMT R158, RZ, 0x7610, R46 ;  /* 0x00007610ff9e7816 */ /* 0x000fe2000000002e */
[----:B------:R-:W-:Y:S02]  /*6ef0*/  FFMA.FTZ R157, R38, R151, R156 ;  /* 0x00000097269d7223 */ /* 0x000fe4000001009c */
[----:B------:R-:W-:-:S02]  /*6f00*/  FMUL.FTZ R143, R54, R143 ;  /* 0x0000008f368f7220 */ /* 0x000fc40000410000 */
[----:B------:R-:W-:Y:S02]  /*6f10*/  FMUL.FTZ R160, R158, R22 ;  /* 0x000000169ea07220 */ /* 0x000fe40000410000 */
[----:B------:R-:W-:Y:S02]  /*6f20*/  FMUL.FTZ R48, R55, R48 ;  /* 0x0000003037307220 */ /* 0x000fe40000410000 */
[C---:B------:R-:W-:Y:S02]  /*6f30*/  FFMA.FTZ R156, R113.reuse, -R160, R151 ;  /* 0x800000a0719c7223 */ /* 0x040fe40000010097 */
[-C--:B------:R-:W-:Y:S02]  /*6f40*/  FMUL.FTZ R151, R96, R115.reuse ;  /* 0x0000007360977220 */ /* 0x080fe40000410000 */
[----:B------:R-:W-:Y:S02]  /*6f50*/  FMUL.FTZ R113, R113, R115 ;  /* 0x0000007371717220 */ /* 0x000fe40000410000 */
[----:B------:R-:W-:-:S02]  /*6f60*/  FMUL.FTZ R115, R156, R151 ;  /* 0x000000979c737220 */ /* 0x000fc40000410000 */
[-C--:B------:R-:W-:Y:S02]  /*6f70*/  FFMA.FTZ R159, R156, R163.reuse, R159 ;  /* 0x000000a39c9f7223 */ /* 0x080fe4000001009f */
[C---:B------:R-:W-:Y:S02]  /*6f80*/  FMUL.FTZ R151, R158.reuse, R163 ;  /* 0x000000a39e977220 */ /* 0x040fe40000410000 */
[----:B------:R-:W-:Y:S01]  /*6f90*/  FFMA.FTZ R156, R158, R113, R115 ;  /* 0x000000719e9c7223 */ /* 0x000fe20000010073 */
[----:B------:R-:W-:Y:S01]  /*6fa0*/  PRMT R158, RZ, 0x5410, R47 ;  /* 0x00005410ff9e7816 */ /* 0x000fe2000000002f */
[----:B------:R-:W-:Y:S02]  /*6fb0*/  FFMA.FTZ R115, R39, R94, R157 ;  /* 0x0000005e27737223 */ /* 0x000fe4000001009d */
[----:B------:R-:W-:Y:S02]  /*6fc0*/  FMUL.FTZ R157, R112, R129 ;  /* 0x00000081709d7220 */ /* 0x000fe40000410000 */
[----:B------:R-:W-:-:S02]  /*6fd0*/  FMUL.FTZ R163, R158, R23 ;  /* 0x000000179ea37220 */ /* 0x000fc40000410000 */
[----:B------:R-:W-:Y:S02]  /*6fe0*/  FFMA.FTZ R92, R157, R23, R92 ;  /* 0x000000179d5c7223 */ /* 0x000fe4000001005c */
[----:B------:R-:W-:Y:S02]  /*6ff0*/  FFMA.FTZ R94, R112, -R163, R94 ;  /* 0x800000a3705e7223 */ /* 0x000fe4000001005e */
[----:B------:R-:W-:Y:S02]  /*7000*/  FMUL.FTZ R163, R96, R129 ;  /* 0x0000008160a37220 */ /* 0x000fe40000410000 */
[----:B------:R-:W-:Y:S02]  /*7010*/  FMUL.FTZ R112, R129, R23 ;  /* 0x0000001781707220 */ /* 0x000fe40000410000 */
[C---:B------:R-:W-:Y:S02]  /*7020*/  FMUL.FTZ R163, R94.reuse, R163 ;  /* 0x000000a35ea37220 */ /* 0x040fe40000410000 */
[----:B------:R-:W-:-:S02]  /*7030*/  FFMA.FTZ R94, R94, R112, R159 ;  /* 0x000000705e5e7223 */ /* 0x000fc4000001009f */
[C---:B------:R-:W-:Y:S01]  /*7040*/  FFMA.FTZ R129, R158.reuse, R157, R163 ;  /* 0x0000009d9e817223 */ /* 0x040fe200000100a3 */
[----:B------:R-:W-:Y:S01]  /*7050*/  PRMT R157, RZ, 0x7610, R47 ;  /* 0x00007610ff9d7816 */ /* 0x000fe2000000002f */
[----:B------:R-:W-:Y:S02]  /*7060*/  FMUL.FTZ R158, R158, R112 ;  /* 0x000000709e9e7220 */ /* 0x000fe40000410000 */
[----:B------:R-:W-:Y:S02]  /*7070*/  FMUL.FTZ R159, R96, R127 ;  /* 0x0000007f609f7220 */ /* 0x000fe40000410000 */
[----:B------:R-:W-:Y:S02]  /*7080*/  FMUL.FTZ R112, R157, R24 ;  /* 0x000000189d707220 */ /* 0x000fe40000410000 */
[----:B------:R-:W-:Y:S02]  /*7090*/  FMUL.FTZ R160, R50, R145 ;  /* 0x0000009132a07220 */ /* 0x000fe40000410000 */
[----:B------:R-:W-:-:S02]  /*70a0*/  FFMA.FTZ R112, R126, -R112, R95 ;  /* 0x800000707e707223 */ /* 0x000fc4000001005f */
[----:B------:R-:W-:Y:S02]  /*70b0*/  FMUL.FTZ R126, R126, R127 ;  /* 0x0000007f7e7e7220 */ /* 0x000fe40000410000 */
[----:B------:R-:W-:Y:S02]  /*70c0*/  FMUL.FTZ R159, R112, R159 ;  /* 0x0000009f709f7220 */ /* 0x000fe40000410000 */
[----:B------:R-:W-:Y:S02]  /*70d0*/  FFMA.FTZ R93, R126, R24, R93 ;  /* 0x000000187e5d7223 */ /* 0x000fe4000001005d */
[----:B------:R-:W-:Y:S01]  /*70e0*/  FFMA.FTZ R126, R157, R126, R159 ;  /* 0x0000007e9d7e7223 */ /* 0x000fe2000001009f */
[----:B------:R-:W-:Y:S01]  /*70f0*/  SHF.L.U32 R159, R2, 0x4, RZ ;  /* 0x00000004029f7819 */ /* 0x000fe200000006ff */
[----:B------:R-:W-:Y:S02]  /*7100*/  FMUL.FTZ R144, R125, R144 ;  /* 0x000000907d907220 */ /* 0x000fe40000410000 */
[----:B------:R-:W-:Y:S01]  /*7110*/  FMUL.FTZ R142, R53, R142 ;  /* 0x0000008e358e7220 */ /* 0x000fe20000410000 */
[----:B------:R-:W-:Y:S01]  /*7120*/  IADD3 R162, R159, 0x1, RZ ;  /* 0x000000019fa27810 */ /* 0x000fe20007ffe0ff */
[----:B------:R-:W-:Y:S01]  /*7130*/  FMUL.FTZ R150, R131, R150 ;  /* 0x0000009683967220 */ /* 0x000fe20000410000 */
[-C--:B------:R-:W-:Y:S01]  /*7140*/  LEA.HI.SX32 R145, R159, R159.reuse, 0x1b ;  /* 0x0000009f9f917211 */ /* 0x080fe200078fdaff */
[----:B------:R-:W-:Y:S01]  /*7150*/  FMUL.FTZ R140, R133, R140 ;  /* 0x0000008c858c7220 */ /* 0x000fe20000410000 */
[----:B------:R-:W-:-:S02]  /*7160*/  LEA.HI.SX32 R163, R162, R159, 0x1b ;  /* 0x0000009fa2a37211 */ /* 0x000fc400078fdaff */
[C---:B------:R-:W-:Y:S01]  /*7170*/  IADD3 R162, R159.reuse, 0x2, RZ ;  /* 0x000000029fa27810 */ /* 0x040fe20007ffe0ff */
[----:B------:R0:W-:Y:S01]  /*7180*/  STS [R145.X4+0x1090], R160 ;  /* 0x001090a091007388 */ /* 0x0001e20000004800 */
[----:B------:R-:W-:Y:S02]  /*7190*/  IADD3 R164, R159, 0x3, RZ ;  /* 0x000000039fa47810 */ /* 0x000fe40007ffe0ff */
[-C--:B------:R-:W-:Y:S01]  /*71a0*/  LEA.HI.SX32 R162, R162, R159.reuse, 0x1b ;  /* 0x0000009fa2a27211 */ /* 0x080fe200078fdaff */
[----:B------:R1:W-:Y:S01]  /*71b0*/  STS [R163.X4+0x1094], R138 ;  /* 0x0010948aa3007388 */ /* 0x0003e20000004800 */
[----:B------:R-:W-:-:S03]  /*71c0*/  LEA.HI.SX32 R159, R164, R159, 0x1b ;  /* 0x0000009fa49f7211 */ /* 0x000fc600078fdaff */
[----:B------:R2:W-:Y:S01]  /*71d0*/  STS [R162.X4+0x1098], R143 ;  /* 0x0010988fa2007388 */ /* 0x0005e20000004800 */
[----:B0-----:R-:W-:Y:S01]  /*71e0*/  FMUL.FTZ R160, R56, R49 ;  /* 0x0000003138a07220 */ /* 0x001fe20000410000 */
[----:B------:R-:W-:Y:S02]  /*71f0*/  HFMA2.MMA R49, -RZ, RZ, 0, 0 ;  /* 0x00000000ff317435 */ /* 0x000fe400000001ff */
[----:B------:R0:W-:Y:S01]  /*7200*/  STS [R159.X4+0x109c], R48 ;  /* 0x00109c309f007388 */ /* 0x0001e20000004800 */
[----:B-1----:R-:W-:-:S03]  /*7210*/  FMUL.FTZ R138, R114, R153 ;  /* 0x00000099728a7220 */ /* 0x002fc60000410000 */
[----:B------:R1:W-:Y:S01]  /*7220*/  STS [R145.X4+0x10ac], R144 ;  /* 0x0010ac9091007388 */ /* 0x0003e20000004800 */
[----:B--2---:R-:W-:Y:S01]  /*7230*/  MOV R143, UR41 ;  /* 0x00000029008f7c02 */ /* 0x004fe20008000f00 */
[----:B------:R-:W-:Y:S02]  /*7240*/  FMUL.FTZ R162, R124, R155 ;  /* 0x0000009b7ca27220 */ /* 0x000fe40000410000 */
[----:B------:R2:W-:Y:S01]  /*7250*/  STS [R145.X4+0x10a8], R138 ;  /* 0x0010a88a91007388 */ /* 0x0005e20000004800 */
[----:B0-----:R-:W-:-:S03]  /*7260*/  MOV R48, R2 ;  /* 0x0000000200307202 */ /* 0x001fc60000000f00 */
[----:B------:R-:W-:Y:S01]  /*7270*/  STS [R145.X4+0x10a4], R142 ;  /* 0x0010a48e91007388 */ /* 0x000fe20000004800 */
[----:B-1----:R-:W-:Y:S02]  /*7280*/  FMUL.FTZ R144, R136, R149 ;  /* 0x0000009588907220 */ /* 0x002fe40000410000 */
[----:B------:R-:W-:Y:S01]  /*7290*/  IMAD.WIDE.U32 R48, R143, c[0x0][0x298], R48 ;  /* 0x0000a6008f307a25 */ /* 0x000fe200078e0030 */
[----:B------:R-:W-:Y:S01]  /*72a0*/  MOV R143, UR20 ;  /* 0x00000014008f7c02 */ /* 0x000fe20008000f00 */
[----:B------:R-:W-:Y:S02]  /*72b0*/  STS [R145.X4+0x10a0], R160 ;  /* 0x0010a0a091007388 */ /* 0x000fe40000004800 */
[----:B--2---:R-:W-:Y:S01]  /*72c0*/  FMUL.FTZ R138, R130, R135 ;  /* 0x00000087828a7220 */ /* 0x004fe20000410000 */
[----:B------:R-:W-:Y:S01]  /*72d0*/  IADD3 R49, R49, UR18, RZ ;  /* 0x0000001231317c10 */ /* 0x000fe2000fffe0ff */
[----:B------:R-:W-:Y:S01]  /*72e0*/  ULDC.64 UR18, c[0x0][0x2a0] ;  /* 0x0000a80000127ab9 */ /* 0x000fe20000000a00 */
[----:B------:R-:W-:Y:S01]  /*72f0*/  MOV R135, UR28 ;  /* 0x0000001c00877c02 */ /* 0x000fe20008000f00 */
[----:B------:R-:W-:Y:S01]  /*7300*/  UIMAD UR18, UR43, UR18, URZ ;  /* 0x000000122b1272a4 */ /* 0x000fe2000f8e023f */
[----:B------:R0:W-:Y:S03]  /*7310*/  STS [R145.X4+0x10b8], R138 ;  /* 0x0010b88a91007388 */ /* 0x0001e60000004800 */
[----:B------:R-:W-:Y:S01]  /*7320*/  IMAD.WIDE.U32 R48, R135, c[0x0][0x2a0], R48 ;  /* 0x0000a80087307a25 */ /* 0x000fe200078e0030 */
[----:B------:R-:W-:Y:S01]  /*7330*/  UIMAD UR18, UR28, UR19, UR18 ;  /* 0x000000131c1272a4 */ /* 0x000fe2000f8e0212 */
[----:B------:R1:W-:Y:S02]  /*7340*/  STS [R145.X4+0x10b0], R162 ;  /* 0x0010b0a291007388 */ /* 0x0003e40000004800 */
[----:B------:R-:W-:Y:S01]  /*7350*/  FMUL.FTZ R135, R127, R24 ;  /* 0x000000187f877220 */ /* 0x000fe20000410000 */
[----:B------:R-:W-:Y:S01]  /*7360*/  IADD3 R127, -R143, c[0x0][0x168], -R2 ;  /* 0x00005a008f7f7a10 */ /* 0x000fe20007ffe902 */
[----:B------:R1:W-:Y:S01]  /*7370*/  STS [R145.X4+0x10b4], R150 ;  /* 0x0010b49691007388 */ /* 0x0003e20000004800 */
[----:B------:R-:W-:Y:S01]  /*7380*/  IADD3 R153, R49, UR18, RZ ;  /* 0x0000001231997c10 */ /* 0x000fe2000fffe0ff */
[----:B0-----:R-:W-:Y:S01]  /*7390*/  FMUL.FTZ R138, R157, R135 ;  /* 0x000000879d8a7220 */ /* 0x001fe20000410000 */
[----:B------:R-:W-:Y:S01]  /*73a0*/  ISETP.GE.AND P0, PT, R127, 0x1, PT ;  /* 0x000000017f00780c */ /* 0x000fe20003f06270 */
[----:B------:R1:W-:Y:S01]  /*73b0*/  STS [R145.X4+0x10bc], R140 ;  /* 0x0010bc8c91007388 */ /* 0x0003e20000004800 */
[----:B------:R-:W-:-:S03]  /*73c0*/  IADD3 R142, P1, R48, UR16, RZ ;  /* 0x00000010308e7c10 */ /* 0x000fc6000ff3e0ff */
[----:B------:R1:W-:Y:S01]  /*73d0*/  STS [R145.X4+0x10c0], R144 ;  /* 0x0010c09091007388 */ /* 0x0003e20000004800 */
[----:B------:R-:W-:-:S03]  /*73e0*/  IADD3.X R143, R153, UR17, RZ, P1, !PT ;  /* 0x00000011998f7c10 */ /* 0x000fc60008ffe4ff */
[----:B------:R1:W-:Y:S04]  /*73f0*/  STS [R145.X4+0x10c4], R151 ;  /* 0x0010c49791007388 */ /* 0x0003e80000004800 */
[----:B------:R1:W-:Y:S04]  /*7400*/  STS [R145.X4+0x10c8], R158 ;  /* 0x0010c89e91007388 */ /* 0x0003e80000004800 */
[----:B------:R1:W-:Y:S04]  /*7410*/  STS [R145.X4+0x10cc], R138 ;  /* 0x0010cc8a91007388 */ /* 0x0003e80000004800 */
[----:B------:R-:W-:Y:S06]  /*7420*/  BAR.SYNC.DEFER_BLOCKING 0x0 ;  /* 0x0000000000007b1d */ /* 0x000fec0000010000 */
[----:B------:R-:W-:Y:S05]  /*7430*/  @!P0 BRA `(.L_x_2028) ;  /* 0x000000c000008947 */ /* 0x000fea0003800000 */
[----:B-1----:R-:W-:Y:S01]  /*7440*/  LEA.HI.SX32 R138, R2, R2, 0x1b ;  /* 0x00000002028a7211 */ /* 0x002fe200078fdaff */
        /* <DEDUP_REMOVED lines=11> */
.L_x_2028:
[----:B-1----:R-:W-:Y:S05]  /*7500*/  BSYNC B0 ;  /* 0x0000000000007941 */ /* 0x002fea0003800000 */
.L_x_2027:
        /* <DEDUP_REMOVED lines=11> */
[----:B------:R-:W-:Y:S01]  /*75c0*/  FFMA.FTZ R91, R113, R22, R91 ;  /* 0x00000016715b7223 */ /* 0x000fe2000001005b */
[----:B------:R-:W-:Y:S01]  /*75d0*/  MOV R49, UR18 ;  /* 0x0000001200317c02 */ /* 0x000fe20008000f00 */
[----:B------:R-:W-:Y:S01]  /*75e0*/  ULDC.64 UR18, c[0x0][0x2b0] ;  /* 0x0000ac0000127ab9 */ /* 0x000fe20000000a00 */
[----:B------:R-:W-:Y:S01]  /*75f0*/  FADD.FTZ R115, R115, R48 ;  /* 0x0000003073737221 */ /* 0x000fe20000010000 */
[----:B------:R-:W-:Y:S01]  /*7600*/  UIMAD UR18, UR21, UR18, URZ ;  /* 0x00000012151272a4 */ /* 0x000fe2000f8e023f */
[----:B------:R-:W-:Y:S01]  /*7610*/  FADD.FTZ R61, R126, R61 ;  /* 0x0000003d7e3d7221 */ /* 0x000fe20000010000 */
[C---:B------:R-:W-:Y:S01]  /*7620*/  IADD3 R95, R2.reuse, 0x100, RZ ;  /* 0x00000100025f7810 */ /* 0x040fe20007ffe0ff */
[----:B------:R-:W-:Y:S01]  /*7630*/  IMAD.WIDE R142, R49, 0x4, R142 ;  /* 0x00000004318e7825 */ /* 0x000fe200078e028e */
[----:B------:R-:W-:Y:S01]  /*7640*/  MOV R49, UR20 ;  /* 0x0000001400317c02 */ /* 0x000fe20008000f00 */
[----:B------:R-:W-:Y:S01]  /*7650*/  UIMAD UR18, UR20, UR19, UR18 ;  /* 0x00000013141272a4 */ /* 0x000fe2000f8e0212 */
[----:B------:R-:W-:Y:S01]  /*7660*/  IADD3 R113, R2, 0x180, RZ ;  /* 0x0000018002717810 */ /* 0x000fe20007ffe0ff */
[----:B------:R-:W-:-:S02]  /*7670*/  FADD.FTZ R94, R94, R135 ;  /* 0x000000875e5e7221 */ /* 0x000fc40000010000 */
[----:B------:R-:W-:Y:S01]  /*7680*/  IMAD.WIDE.U32 R142, R49, c[0x0][0x2b0], R142 ;  /* 0x0000ac00318e7a25 */ /* 0x000fe200078e008e */
[----:B------:R-:W-:-:S04]  /*7690*/  IADD3 R49, R2, 0x80, RZ ;  /* 0x0000008002317810 */ /* 0x000fc80007ffe0ff */
[----:B------:R-:W-:Y:S02]  /*76a0*/  LEA.HI.SX32 R49, R49, R2, 0x1b ;  /* 0x0000000231317211 */ /* 0x000fe400078fdaff */
[----:B------:R-:W-:-:S04]  /*76b0*/  IADD3 R143, R143, UR18, RZ ;  /* 0x000000128f8f7c10 */ /* 0x000fc8000fffe0ff */
[----:B------:R-:W1:Y:S01]  /*76c0*/  LDS R49, [R49.X4+0x1290] ;  /* 0x0012900031317984 */ /* 0x000e620000004800 */
[----:B------:R-:W-:Y:S05]  /*76d0*/  @!P0 BRA `(.L_x_2030) ;  /* 0x0000001000008947 */ /* 0x000fea0003800000 */
[----:B-1----:R1:W-:Y:S02]  /*76e0*/  RED.E.ADD.F32.FTZ.RN.STRONG.GPU [R142.64+-0x1e00], R49 ;  /* 0xffe200318e00798e */ /* 0x0023e4000c10e79e */
.L_x_2030:
[----:B------:R-:W-:Y:S05]  /*76f0*/  BSYNC B0 ;  /* 0x0000000000007941 */ /* 0x000fea0003800000 */
.L_x_2029:
[-C--:B------:R-:W-:Y:S01]  /*7700*/  LEA.HI.SX32 R95, R95, R2.reuse, 0x1b ;  /* 0x000000025f5f7211 */ /* 0x080fe200078fdaff */
[----:B------:R-:W-:Y:S01]  /*7710*/  BSSY B0, `(.L_x_2031) ;  /* 0x000000d000007945 */ /* 0x000fe20003800000 */
[----:B------:R-:W-:Y:S02]  /*7720*/  ISETP.GE.AND P6, PT, R127, 0x101, PT ;  /* 0x000001017f00780c */ /* 0x000fe40003fc6270 */
[----:B------:R-:W-:Y:S02]  /*7730*/  IADD3 R135, R2, 0x200, RZ ;  /* 0x0000020002877810 */ /* 0x000fe40007ffe0ff */
[----:B------:R-:W2:Y:S01]  /*7740*/  LDS R95, [R95.X4+0x1490] ;  /* 0x001490005f5f7984 */ /* 0x000ea20000004800 */
        /* <DEDUP_REMOVED lines=8> */
[----:B--2---:R2:W-:Y:S02]  /*77d0*/  RED.E.ADD.F32.FTZ.RN.STRONG.GPU [R142.64+-0x1c00], R95 ;  /* 0xffe4005f8e00798e */ /* 0x0045e4000c10e79e */
.L_x_2032:
[----:B------:R-:W-:Y:S05]  /*77e0*/  BSYNC B0 ;  /* 0x0000000000007941 */ /* 0x000fea0003800000 */
.L_x_2031:
[----:B------:R-:W3:Y:S01]  /*77f0*/  LDS R113, [R113.X4+0x1690] ;  /* 0x0016900071717984 */ /* 0x000ee20000004800 */
[----:B------:R-:W-:Y:S01]  /*7800*/  BSSY B0, `(.L_x_2033) ;  /* 0x0000005000007945 */ /* 0x000fe20003800000 */
[----:B-1----:R-:W-:-:S02]  /*7810*/  IADD3 R49, R2, 0x280, RZ ;  /* 0x0000028002317810 */ /* 0x002fc40007ffe0ff */
[----:B------:R-:W-:Y:S01]  /*7820*/  LEA.HI.SX32 R48, R135, R2, 0x1b ;  /* 0x0000000287307211 */ /* 0x000fe200078fdaff */
[----:B------:R-:W-:Y:S05]  /*7830*/  @!P0 BRA `(.L_x_2034) ;  /* 0x0000001000008947 */ /* 0x000fea0003800000 */
[----:B---3--:R1:W-:Y:S02]  /*7840*/  RED.E.ADD.F32.FTZ.RN.STRONG.GPU [R142.64+-0x1a00], R113 ;  /* 0xffe600718e00798e */ /* 0x0083e4000c10e79e */
.L_x_2034:
[----:B------:R-:W-:Y:S05]  /*7850*/  BSYNC B0 ;  /* 0x0000000000007941 */ /* 0x000fea0003800000 */
.L_x_2033:
[----:B--2---:R-:W-:Y:S01]  /*7860*/  LEA.HI.SX32 R95, R49, R2, 0x1b ;  /* 0x00000002315f7211 */ /* 0x004fe200078fdaff */
[----:B------:R-:W-:Y:S01]  /*7870*/  BSSY B0, `(.L_x_2035) ;  /* 0x0000005000007945 */ /* 0x000fe20003800000 */
[----:B------:R2:W4:Y:S01]  /*7880*/  LDS R49, [R48.X4+0x1890] ;  /* 0x0018900030317984 */ /* 0x0005220000004800 */
[----:B-1-3--:R-:W-:Y:S01]  /*7890*/  IADD3 R113, R2, 0x300, RZ ;  /* 0x0000030002717810 */ /* 0x00afe20007ffe0ff */
[----:B------:R-:W-:Y:S05]  /*78a0*/  @!P1 BRA `(.L_x_2036) ;  /* 0x0000001000009947 */ /* 0x000fea0003800000 */
[----:B----4-:R1:W-:Y:S02]  /*78b0*/  RED.E.ADD.F32.FTZ.RN.STRONG.GPU [R142.64+-0x1800], R49 ;  /* 0xffe800318e00798e */ /* 0x0103e4000c10e79e */
.L_x_2036:
[----:B------:R-:W-:Y:S05]  /*78c0*/  BSYNC B0 ;  /* 0x0000000000007941 */ /* 0x000fea0003800000 */
.L_x_2035:
[----:B------:R-:W3:Y:S01]  /*78d0*/  LDS R95, [R95.X4+0x1a90] ;  /* 0x001a90005f5f7984 */ /* 0x000ee20000004800 */
[----:B------:R-:W-:Y:S01]  /*78e0*/  BSSY B0, `(.L_x_2037) ;  /* 0x0000005000007945 */ /* 0x000fe20003800000 */
[----:B-1--4-:R-:W-:Y:S02]  /*78f0*/  IADD3 R49, R2, 0x380, RZ ;  /* 0x0000038002317810 */ /* 0x012fe40007ffe0ff */
[----:B------:R-:W-:Y:S01]  /*7900*/  LEA.HI.SX32 R113, R113, R2, 0x1b ;  /* 0x0000000271717211 */ /* 0x000fe200078fdaff */
[----:B------:R-:W-:Y:S05]  /*7910*/  @!P2 BRA `(.L_x_2038) ;  /* 0x000000100000a947 */ /* 0x000fea0003800000 */
[----:B---3--:R1:W-:Y:S02]  /*7920*/  RED.E.ADD.F32.FTZ.RN.STRONG.GPU [R142.64+-0x1600], R95 ;  /* 0xffea005f8e00798e */ /* 0x0083e4000c10e79e */
.L_x_2038:
[----:B------:R-:W-:Y:S05]  /*7930*/  BSYNC B0 ;  /* 0x0000000000007941 */ /* 0x000fea0003800000 */
.L_x_2037:
[----:B------:R-:W4:Y:S01]  /*7940*/  LDS R113, [R113.X4+0x1c90] ;  /* 0x001c900071717984 */ /* 0x000f220000004800 */
[----:B------:R-:W-:Y:S01]  /*7950*/  BSSY B0, `(.L_x_2039) ;  /* 0x0000005000007945 */ /* 0x000fe20003800000 */
[----:B-1-3--:R-:W-:-:S02]  /*7960*/  IADD3 R95, R2, 0x400, RZ ;  /* 0x00000400025f7810 */ /* 0x00afc40007ffe0ff */
[----:B------:R-:W-:Y:S01]  /*7970*/  LEA.HI.SX32 R49, R49, R2, 0x1b ;  /* 0x0000000231317211 */ /* 0x000fe200078fdaff */
[----:B------:R-:W-:Y:S05]  /*7980*/  @!P3 BRA `(.L_x_2040) ;  /* 0x000000100000b947 */ /* 0x000fea0003800000 */
[----:B----4-:R1:W-:Y:S02]  /*7990*/  RED.E.ADD.F32.FTZ.RN.STRONG.GPU [R142.64+-0x1400], R113 ;  /* 0xffec00718e00798e */ /* 0x0103e4000c10e79e */
.L_x_2040:
[----:B------:R-:W-:Y:S05]  /*79a0*/  BSYNC B0 ;  /* 0x0000000000007941 */ /* 0x000fea0003800000 */
.L_x_2039:
[----:B------:R-:W3:Y:S01]  /*79b0*/  LDS R49, [R49.X4+0x1e90] ;  /* 0x001e900031317984 */ /* 0x000ee20000004800 */
[----:B------:R-:W-:Y:S01]  /*79c0*/  BSSY B0, `(.L_x_2041) ;  /* 0x0000004000007945 */ /* 0x000fe20003800000 */
[----:B------:R-:W-:Y:S01]  /*79d0*/  LEA.HI.SX32 R95, R95, R2, 0x1b ;  /* 0x000000025f5f7211 */ /* 0x000fe200078fdaff */
[----:B------:R-:W-:Y:S05]  /*79e0*/  @!P4 BRA `(.L_x_2042) ;  /* 0x000000100000c947 */ /* 0x000fea0003800000 */
[----:B---3--:R3:W-:Y:S02]  /*79f0*/  RED.E.ADD.F32.FTZ.RN.STRONG.GPU [R142.64+-0x1200], R49 ;  /* 0xffee00318e00798e */ /* 0x0087e4000c10e79e */
.L_x_2042:
[----:B------:R-:W-:Y:S05]  /*7a00*/  BSYNC B0 ;  /* 0x0000000000007941 */ /* 0x000fea0003800000 */
.L_x_2041:
[----:B------:R-:W0:Y:S01]  /*7a10*/  LDS R95, [R95.X4+0x2090] ;  /* 0x002090005f5f7984 */ /* 0x000e220000004800 */
[----:B------:R-:W-:Y:S01]  /*7a20*/  BSSY B0, `(.L_x_2043) ;  /* 0x0000005000007945 */ /* 0x000fe20003800000 */
[C---:B---3--:R-:W-:Y:S02]  /*7a30*/  IADD3 R49, R2.reuse, 0x480, RZ ;  /* 0x0000048002317810 */ /* 0x048fe40007ffe0ff */
[----:B-1--4-:R-:W-:Y:S01]  /*7a40*/  IADD3 R113, R2, 0x500, RZ ;  /* 0x0000050002717810 */ /* 0x012fe20007ffe0ff */
[----:B------:R-:W-:Y:S05]  /*7a50*/  @!P5 BRA `(.L_x_2044) ;  /* 0x000000100000d947 */ /* 0x000fea0003800000 */
[----:B0-----:R0:W-:Y:S02]  /*7a60*/  RED.E.ADD.F32.FTZ.RN.STRONG.GPU [R142.64+-0x1000], R95 ;  /* 0xfff0005f8e00798e */ /* 0x0011e4000c10e79e */
.L_x_2044:
[----:B------:R-:W-:Y:S05]  /*7a70*/  BSYNC B0 ;  /* 0x0000000000007941 */ /* 0x000fea0003800000 */
.L_x_2043:
        /* <DEDUP_REMOVED lines=14> */
.L_x_2046:
[----:B------:R-:W-:Y:S05]  /*7b60*/  BSYNC B0 ;  /* 0x0000000000007941 */ /* 0x000fea0003800000 */
.L_x_2045:
[----:B------:R-:W1:Y:S01]  /*7b70*/  LDS R113, [R113.X4+0x2490] ;  /* 0x0024900071717984 */ /* 0x000e620000004800 */
[----:B------:R-:W-:Y:S01]  /*7b80*/  BSSY B0, `(.L_x_2047) ;  /* 0x0000005000007945 */ /* 0x000fe20003800000 */
[----:B0-----:R-:W-:Y:S02]  /*7b90*/  IADD3 R49, R2, 0x600, RZ ;  /* 0x0000060002317810 */ /* 0x001fe40007ffe0ff */
[----:B------:R-:W-:Y:S01]  /*7ba0*/  LEA.HI.SX32 R95, R95, R2, 0x1b ;  /* 0x000000025f5f7211 */ /* 0x000fe200078fdaff */
[----:B------:R-:W-:Y:S05]  /*7bb0*/  @!P0 BRA `(.L_x_2048) ;  /* 0x0000001000008947 */ /* 0x000fea0003800000 */
[----:B-1----:R0:W-:Y:S02]  /*7bc0*/  RED.E.ADD.F32.FTZ.RN.STRONG.GPU [R142.64+-0xc00], R113 ;  /* 0xfff400718e00798e */ /* 0x0021e4000c10e79e */
.L_x_2048:
[----:B------:R-:W-:Y:S05]  /*7bd0*/  BSYNC B0 ;  /* 0x0000000000007941 */ /* 0x000fea0003800000 */
.L_x_2047:
[----:B------:R-:W3:Y:S01]  /*7be0*/  LDS R95, [R95.X4+0x2690] ;  /* 0x002690005f5f7984 */ /* 0x000ee20000004800 */
[----:B------:R-:W-:Y:S01]  /*7bf0*/  BSSY B0, `(.L_x_2049) ;  /* 0x0000005000007945 */ /* 0x000fe20003800000 */
[----:B01----:R-:W-:-:S02]  /*7c00*/  IADD3 R113, R2, 0x680, RZ ;  /* 0x0000068002717810 */ /* 0x003fc40007ffe0ff */
[----:B------:R-:W-:Y:S01]  /*7c10*/  LEA.HI.SX32 R49, R49, R2, 0x1b ;  /* 0x0000000231317211 */ /* 0x000fe200078fdaff */
[----:B------:R-:W-:Y:S05]  /*7c20*/  @!P1 BRA `(.L_x_2050) ;  /* 0x0000001000009947 */ /* 0x000fea0003800000 */
[----:B---3--:R0:W-:Y:S02]  /*7c30*/  RED.E.ADD.F32.FTZ.RN.STRONG.GPU [R142.64+-0xa00], R95 ;  /* 0xfff6005f8e00798e */ /* 0x0081e4000c10e79e */
.L_x_2050:
[----:B------:R-:W-:Y:S05]  /*7c40*/  BSYNC B0 ;  /* 0x0000000000007941 */ /* 0x000fea0003800000 */
.L_x_2049:
[----:B------:R-:W1:Y:S01]  /*7c50*/  LDS R49, [R49.X4+0x2890] ;  /* 0x0028900031317984 */ /* 0x000e620000004800 */
[----:B------:R-:W-:Y:S01]  /*7c60*/  BSSY B0, `(.L_x_2051) ;  /* 0x0000005000007945 */ /* 0x000fe20003800000 */
[----:B0--3--:R-:W-:Y:S02]  /*7c70*/  IADD3 R95, R2, 0x700, RZ ;  /* 0x00000700025f7810 */ /* 0x009fe40007ffe0ff */
[----:B------:R-:W-:Y:S01]  /*7c80*/  LEA.HI.SX32 R113, R113, R2, 0x1b ;  /* 0x0000000271717211 */ /* 0x000fe200078fdaff */
[----:B------:R-:W-:Y:S05]  /*7c90*/  @!P2 BRA `(.L_x_2052) ;  /* 0x000000100000a947 */ /* 0x000fea0003800000 */
[----:B-1----:R0:W-:Y:S02]  /*7ca0*/  RED.E.ADD.F32.FTZ.RN.STRONG.GPU [R142.64+-0x800], R49 ;  /* 0xfff800318e00798e */ /* 0x0021e4000c10e79e */
.L_x_2052:
[----:B------:R-:W-:Y:S05]  /*7cb0*/  BSYNC B0 ;  /* 0x0000000000007941 */ /* 0x000fea0003800000 */
.L_x_2051:
[----:B------:R-:W3:Y:S01]  /*7cc0*/  LDS R113, [R113.X4+0x2a90] ;  /* 0x002a900071717984 */ /* 0x000ee20000004800 */
[----:B------:R-:W-:Y:S01]  /*7cd0*/  BSSY B0, `(.L_x_2053) ;  /* 0x0000005000007945 */ /* 0x000fe20003800000 */
[----:B01----:R-:W-:Y:S02]  /*7ce0*/  IADD3 R49, R2, 0x780, RZ ;  /* 0x0000078002317810 */ /* 0x003fe40007ffe0ff */
[----:B------:R-:W-:Y:S01]  /*7cf0*/  LEA.HI.SX32 R95, R95, R2, 0x1b ;  /* 0x000000025f5f7211 */ /* 0x000fe200078fdaff */
[----:B------:R-:W-:Y:S05]  /*7d00*/  @!P3 BRA `(.L_x_2054) ;  /* 0x000000100000b947 */ /* 0x000fea0003800000 */
[----:B---3--:R0:W-:Y:S02]  /*7d10*/  RED.E.ADD.F32.FTZ.RN.STRONG.GPU [R142.64+-0x600], R113 ;  /* 0xfffa00718e00798e */ /* 0x0081e4000c10e79e */
.L_x_2054:
[----:B------:R-:W-:Y:S05]  /*7d20*/  BSYNC B0 ;  /* 0x0000000000007941 */ /* 0x000fea0003800000 */
.L_x_2053:
[----:B------:R-:W1:Y:S01]  /*7d30*/  LDS R95, [R95.X4+0x2c90] ;  /* 0x002c90005f5f7984 */ /* 0x000e620000004800 */
[----:B------:R-:W-:Y:S01]  /*7d40*/  BSSY B0, `(.L_x_2055) ;  /* 0x0000004000007945 */ /* 0x000fe20003800000 */
[----:B------:R-:W-:Y:S01]  /*7d50*/  LEA.HI.SX32 R49, R49, R2, 0x1b ;  /* 0x0000000231317211 */ /* 0x000fe200078fdaff */
[----:B------:R-:W-:Y:S05]  /*7d60*/  @!P4 BRA `(.L_x_2056) ;  /* 0x000000100000c947 */ /* 0x000fea0003800000 */
[----:B-1----:R1:W-:Y:S02]  /*7d70*/  RED.E.ADD.F32.FTZ.RN.STRONG.GPU [R142.64+-0x400], R95 ;  /* 0xfffc005f8e00798e */ /* 0x0023e4000c10e79e */
.L_x_2056:
[----:B------:R-:W-:Y:S05]  /*7d80*/  BSYNC B0 ;  /* 0x0000000000007941 */ /* 0x000fea0003800000 */
.L_x_2055:
[----:B------:R-:W4:Y:S01]  /*7d90*/  LDS R49, [R49.X4+0x2e90] ;  /* 0x002e900031317984 */ /* 0x000f220000004800 */
[----:B------:R-:W-:Y:S01]  /*7da0*/  BSSY B0, `(.L_x_2057) ;  /* 0x0000003000007945 */ /* 0x000fe20003800000 */
[----:B------:R-:W-:Y:S05]  /*7db0*/  @!P5 BRA `(.L_x_2058) ;  /* 0x000000100000d947 */ /* 0x000fea0003800000 */
[----:B----4-:R4:W-:Y:S02]  /*7dc0*/  RED.E.ADD.F32.FTZ.RN.STRONG.GPU [R142.64+-0x200], R49 ;  /* 0xfffe00318e00798e */ /* 0x0109e4000c10e79e */
.L_x_2058:
[----:B------:R-:W-:Y:S05]  /*7dd0*/  BSYNC B0 ;  /* 0x0000000000007941 */ /* 0x000fea0003800000 */
.L_x_2057:
[----:B----4-:R-:W4:Y:S01]  /*7de0*/  SHFL.DOWN PT, R49, R94, 0x1, 0x1f ;  /* 0x08201f005e317f89 */ /* 0x010f2200000e0000 */
[C---:B------:R-:W-:Y:S01]  /*7df0*/  ISETP.GT.AND P0, PT, R3.reuse, 0x1e, PT ;  /* 0x0000001e0300780c */ /* 0x040fe20003f04270 */
[-C--:B------:R-:W-:Y:S01]  /*7e00*/  FMUL.FTZ R108, R108, R119.reuse ;  /* 0x000000776c6c7220 */ /* 0x080fe20000410000 */
[----:B------:R-:W-:Y:S01]  /*7e10*/  ISETP.NE.AND P1, PT, R3, RZ, PT ;  /* 0x000000ff0300720c */ /* 0x000fe20003f25270 */
[----:B--2---:R-:W2:Y:S01]  /*7e20*/  SHFL.DOWN PT, R48, R115, 0x1, 0x1f ;  /* 0x08201f0073307f89 */ /* 0x004ea200000e0000 */
[----:B------:R-:W-:Y:S01]  /*7e30*/  FMUL.FTZ R119, R96, R119 ;  /* 0x0000007760777220 */ /* 0x000fe20000410000 */
[----:B------:R-:W-:Y:S01]  /*7e40*/  ISETP.NE.AND P2, PT, R2, RZ, PT ;  /* 0x000000ff0200720c */ /* 0x000fe20003f45270 */
[----:B------:R-:W-:Y:S01]  /*7e50*/  FMUL.FTZ R107, R107, R118 ;  /* 0x000000766b6b7220 */ /* 0x000fe20000410000 */
[----:B------:R-:W-:Y:S01]  /*7e60*/  BSSY B0, `(.L_x_2059) ;  /* 0x0000078000007945 */ /* 0x000fe20003800000 */
[----:B------:R-:W-:-:S02]  /*7e70*/  FMUL.FTZ R119, R128, R119 ;  /* 0x0000007780777220 */ /* 0x000fc40000410000 */
[----:B------:R-:W-:Y:S02]  /*7e80*/  FFMA.FTZ R87, R108, R18, R87 ;  /* 0x000000126c577223 */ /* 0x000fe40000010057 */
[----:B------:R-:W-:Y:S02]  /*7e90*/  FFMA.FTZ R108, R131, R108, R119 ;  /* 0x0000006c836c7223 */ /* 0x000fe40000010077 */
[----:B------:R-:W-:Y:S02]  /*7ea0*/  FFMA.FTZ R88, R107, R19, R88 ;  /* 0x000000136b587223 */ /* 0x000fe40000010058 */
[----:B------:R-:W-:Y:S02]  /*7eb0*/  FADD.FTZ R67, R108, R67 ;  /* 0x000000436c437221 */ /* 0x000fe40000010000 */
[----:B------:R-:W-:Y:S02]  /*7ec0*/  FMUL.FTZ R59, R59, R120 ;  /* 0x000000783b3b7220 */ /* 0x000fe40000410000 */
[----:B------:R-:W-:-:S02]  /*7ed0*/  FMUL.FTZ R106, R106, R121 ;  /* 0x000000796a6a7220 */ /* 0x000fc40000410000 */
[----:B------:R-:W-:Y:S02]  /*7ee0*/  FFMA.FTZ R86, R59, R17, R86 ;  /* 0x000000113b567223 */ /* 0x000fe40000010056 */
[----:B----4-:R-:W-:Y:S02]  /*7ef0*/  @!P0 FADD.FTZ R94, R94, R49 ;  /* 0x000000315e5e8221 */ /* 0x010fe40000010000 */
[----:B------:R-:W-:Y:S02]  /*7f00*/  FMUL.FTZ R121, R96, R121 ;  /* 0x0000007960797220 */ /* 0x000fe40000410000 */
[----:B--2---:R-:W-:Y:S01]  /*7f10*/  @!P0 FADD.FTZ R115, R115, R48 ;  /* 0x0000003073738221 */ /* 0x004fe20000010000 */
[----:B------:R-:W2:Y:S01]  /*7f20*/  SHFL.DOWN PT, R49, R94, 0x2, 0x1f ;  /* 0x08401f005e317f89 */ /* 0x000ea200000e0000 */
[----:B------:R-:W-:Y:S01]  /*7f30*/  ISETP.GT.AND P0, PT, R3, 0x1d, PT ;  /* 0x0000001d0300780c */ /* 0x000fe20003f04270 */
[----:B------:R-:W-:Y:S02]  /*7f40*/  FMUL.FTZ R101, R101, R104 ;  /* 0x0000006865657220 */ /* 0x000fe40000410000 */
[----:B------:R-:W4:Y:S01]  /*7f50*/  SHFL.DOWN PT, R48, R115, 0x2, 0x1f ;  /* 0x08401f0073307f89 */ /* 0x000f2200000e0000 */
[----:B------:R-:W-:-:S02]  /*7f60*/  FMUL.FTZ R121, R122, R121 ;  /* 0x000000797a797220 */ /* 0x000fc40000410000 */
[----:B------:R-:W-:Y:S02]  /*7f70*/  FMUL.FTZ R98, R98, R99 ;  /* 0x0000006362627220 */ /* 0x000fe40000410000 */
[----:B------:R-:W-:Y:S02]  /*7f80*/  FMUL.FTZ R97, R97, R100 ;  /* 0x0000006461617220 */ /* 0x000fe40000410000 */
[----:B------:R-:W-:Y:S02]  /*7f90*/  FFMA.FTZ R90, R109, R21, R90 ;  /* 0x000000156d5a7223 */ /* 0x000fe4000001005a */
[----:B------:R-:W-:Y:S02]  /*7fa0*/  FFMA.FTZ R85, R106, R16, R85 ;  /* 0x000000106a557223 */ /* 0x000fe40000010055 */
[----:B------:R-:W-:Y:S02]  /*7fb0*/  FFMA.FTZ R80, R101, R11, R80 ;  /* 0x0000000b65507223 */ /* 0x000fe40000010050 */
[----:B------:R-:W-:-:S02]  /*7fc0*/  FFMA.FTZ R109, R136, R109, R116 ;  /* 0x0000006d886d7223 */ /* 0x000fc40000010074 */
[----:B------:R-:W-:Y:S02]  /*7fd0*/  FFMA.FTZ R106, R125, R106, R121 ;  /* 0x0000006a7d6a7223 */ /* 0x000fe40000010079 */
[----:B------:R-:W-:Y:S02]  /*7fe0*/  FADD.FTZ R62, R129, R62 ;  /* 0x0000003e813e7221 */ /* 0x000fe40000010000 */
[----:B------:R-:W-:Y:S02]  /*7ff0*/  FADD.FTZ R63, R156, R63 ;  /* 0x0000003f9c3f7221 */ /* 0x000fe40000010000 */
[----:B--2---:R-:W-:Y:S02]  /*8000*/  @!P0 FADD.FTZ R94, R94, R49 ;  /* 0x000000315e5e8221 */ /* 0x004fe40000010000 */
[----:B------:R-:W-:Y:S02]  /*8010*/  FADD.FTZ R66, R109, R66 ;  /* 0x000000426d427221 */ /* 0x000fe40000010000 */
[----:B----4-:R-:W-:Y:S01]  /*8020*/  @!P0 FADD.FTZ R115, R115, R48 ;  /* 0x0000003073738221 */ /* 0x010fe20000010000 */
[----:B------:R-:W2:Y:S01]  /*8030*/  SHFL.DOWN PT, R49, R94, 0x4, 0x1f ;  /* 0x08801f005e317f89 */ /* 0x000ea200000e0000 */
[----:B------:R-:W-:Y:S01]  /*8040*/  ISETP.GT.AND P0, PT, R3, 0x1b, PT ;  /* 0x0000001b0300780c */ /* 0x000fe20003f04270 */
[----:B------:R-:W-:-:S02]  /*8050*/  FMUL.FTZ R48, R111, R117 ;  /* 0x000000756f307220 */ /* 0x000fc40000410000 */
[----:B------:R-:W4:Y:S01]  /*8060*/  SHFL.DOWN PT, R112, R115, 0x4, 0x1f ;  /* 0x08801f0073707f89 */ /* 0x000f2200000e0000 */
[----:B------:R-:W-:Y:S02]  /*8070*/  FMUL.FTZ R117, R96, R117 ;  /* 0x0000007560757220 */ /* 0x000fe40000410000 */
[----:B------:R-:W-:Y:S02]  /*8080*/  FFMA.FTZ R89, R48, R20, R89 ;  /* 0x0000001430597223 */ /* 0x000fe40000010059 */
[----:B------:R-:W-:Y:S02]  /*8090*/  FMUL.FTZ R117, R134, R117 ;  /* 0x0000007586757220 */ /* 0x000fe40000410000 */
[----:B------:R-:W-:Y:S02]  /*80a0*/  FADD.FTZ R69, R106, R69 ;  /* 0x000000456a457221 */ /* 0x000fe40000010000 */
[----:B------:R-:W-:Y:S02]  /*80b0*/  FFMA.FTZ R48, R133, R48, R117 ;  /* 0x0000003085307223 */ /* 0x000fe40000010075 */
[----:B------:R-:W-:-:S02]  /*80c0*/  FFMA.FTZ R79, R98, R10, R79 ;  /* 0x0000000a624f7223 */ /* 0x000fc4000001004f */
[----:B------:R-:W-:Y:S02]  /*80d0*/  FADD.FTZ R65, R48, R65 ;  /* 0x0000004130417221 */ /* 0x000fe40000010000 */
[----:B------:R-:W-:Y:S02]  /*80e0*/  FMUL.FTZ R48, R96, R123 ;  /* 0x0000007b60307220 */ /* 0x000fe40000410000 */
[----:B------:R-:W-:Y:S02]  /*80f0*/  FFMA.FTZ R78, R97, R9, R78 ;  /* 0x00000009614e7223 */ /* 0x000fe4000001004e */
[----:B------:R-:W-:Y:S02]  /*8100*/  FMUL.FTZ R57, R57, R48 ;  /* 0x0000003039397220 */ /* 0x000fe40000410000 */
[----:B--2---:R-:W-:Y:S02]  /*8110*/  @!P0 FADD.FTZ R94, R94, R49 ;  /* 0x000000315e5e8221 */ /* 0x004fe40000010000 */
[----:B------:R-:W-:-:S02]  /*8120*/  FMUL.FTZ R49, R96, R118 ;  /* 0x0000007660317220 */ /* 0x000fc40000410000 */
[----:B----4-:R-:W-:Y:S01]  /*8130*/  @!P0 FADD.FTZ R115, R115, R112 ;  /* 0x0000007073738221 */ /* 0x010fe20000010000 */
[----:B-1----:R-:W1:Y:S01]  /*8140*/  SHFL.DOWN PT, R95, R94, 0x8, 0x1f ;  /* 0x09001f005e5f7f89 */ /* 0x002e6200000e0000 */
[----:B------:R-:W-:Y:S01]  /*8150*/  ISETP.GT.AND P0, PT, R3, 0x17, PT ;  /* 0x000000170300780c */ /* 0x000fe20003f04270 */
[----:B------:R-:W-:Y:S02]  /*8160*/  FMUL.FTZ R49, R132, R49 ;  /* 0x0000003184317220 */ /* 0x000fe40000410000 */
[----:B------:R-:W2:Y:S01]  /*8170*/  SHFL.DOWN PT, R112, R115, 0x8, 0x1f ;  /* 0x09001f0073707f89 */ /* 0x000ea200000e0000 */
[----:B------:R-:W-:Y:S02]  /*8180*/  FMUL.FTZ R48, R96, R139 ;  /* 0x0000008b60307220 */ /* 0x000fe40000410000 */
[----:B------:R-:W-:Y:S02]  /*8190*/  FFMA.FTZ R107, R130, R107, R49 ;  /* 0x0000006b826b7223 */ /* 0x000fe40000010031 */
[----:B------:R-:W-:-:S02]  /*81a0*/  FMUL.FTZ R49, R96, R120 ;  /* 0x0000007860317220 */ /* 0x000fc40000410000 */
[----:B------:R-:W-:Y:S02]  /*81b0*/  FMUL.FTZ R161, R161, R48 ;  /* 0x00000030a1a17220 */ /* 0x000fe40000410000 */
[----:B------:R-:W-:Y:S02]  /*81c0*/  FMUL.FTZ R49, R148, R49 ;  /* 0x0000003194317220 */ /* 0x000fe40000410000 */
[----:B------:R-:W-:Y:S02]  /*81d0*/  FMUL.FTZ R48, R103, R141 ;  /* 0x0000008d67307220 */ /* 0x000fe40000410000 */
[----:B------:R-:W-:Y:S02]  /*81e0*/  FFMA.FTZ R59, R124, R59, R49 ;  /* 0x0000003b7c3b7223 */ /* 0x000fe40000010031 */
[-C--:B------:R-:W-:Y:S02]  /*81f0*/  FMUL.FTZ R49, R58, R137.reuse ;  /* 0x000000893a317220 */ /* 0x080fe40000410000 */
[----:B------:R-:W-:-:S02]  /*8200*/  FMUL.FTZ R137, R96, R137 ;  /* 0x0000008960897220 */ /* 0x000fc40000410000 */
[----:B------:R-:W-:Y:S02]  /*8210*/  FFMA.FTZ R84, R49, R15, R84 ;  /* 0x0000000f31547223 */ /* 0x000fe40000010054 */
[----:B-1----:R-:W-:Y:S02]  /*8220*/  @!P0 FADD.FTZ R94, R94, R95 ;  /* 0x0000005f5e5e8221 */ /* 0x002fe40000010000 */
[----:B------:R-:W-:Y:S02]  /*8230*/  FMUL.FTZ R137, R110, R137 ;  /* 0x000000896e897220 */ /* 0x000fe40000410000 */
[----:B--2---:R-:W-:Y:S01]  /*8240*/  @!P0 FADD.FTZ R115, R115, R112 ;  /* 0x0000007073738221 */ /* 0x004fe20000010000 */
[----:B------:R-:W1:Y:S01]  /*8250*/  SHFL.DOWN PT, R95, R94, 0x10, 0x1f ;  /* 0x0a001f005e5f7f89 */ /* 0x000e6200000e0000 */
[----:B------:R-:W-:Y:S01]  /*8260*/  ISETP.GT.AND P0, PT, R3, 0xf, PT ;  /* 0x0000000f0300780c */ /* 0x000fe20003f04270 */
[----:B------:R-:W-:Y:S02]  /*8270*/  FFMA.FTZ R137, R114, R49, R137 ;  /* 0x0000003172897223 */ /* 0x000fe40000010089 */
[----:B------:R-:W2:Y:S01]  /*8280*/  SHFL.DOWN PT, R108, R115, 0x10, 0x1f ;  /* 0x0a001f00736c7f89 */ /* 0x000ea200000e0000 */
[----:B------:R-:W-:-:S02]  /*8290*/  FMUL.FTZ R49, R102, R139 ;  /* 0x0000008b66317220 */ /* 0x000fc40000410000 */
[----:B------:R-:W-:Y:S02]  /*82a0*/  FMUL.FTZ R141, R96, R141 ;  /* 0x0000008d608d7220 */ /* 0x000fe40000410000 */
[----:B------:R-:W-:Y:S02]  /*82b0*/  FFMA.FTZ R82, R49, R13, R82 ;  /* 0x0000000d31527223 */ /* 0x000fe40000010052 */
[----:B------:R-:W-:Y:S02]  /*82c0*/  FFMA.FTZ R161, R56, R49, R161 ;  /* 0x0000003138a17223 */ /* 0x000fe400000100a1 */
[----:B------:R-:W-:Y:S02]  /*82d0*/  FMUL.FTZ R141, R52, R141 ;  /* 0x0000008d348d7220 */ /* 0x000fe40000410000 */
[----:B------:R-:W-:Y:S02]  /*82e0*/  FMUL.FTZ R49, R96, R104 ;  /* 0x0000006860317220 */ /* 0x000fe40000410000 */
[----:B------:R-:W-:-:S02]  /*82f0*/  FMUL.FTZ R58, R105, R123 ;  /* 0x0000007b693a7220 */ /* 0x000fc40000410000 */
[----:B------:R-:W-:Y:S02]  /*8300*/  FFMA.FTZ R81, R48, R12, R81 ;  /* 0x0000000c30517223 */ /* 0x000fe40000010051 */
[----:B------:R-:W-:Y:S02]  /*8310*/  FFMA.FTZ R56, R55, R48, R141 ;  /* 0x0000003037387223 */ /* 0x000fe4000001008d */
[----:B------:R-:W-:Y:S02]  /*8320*/  FMUL.FTZ R152, R152, R49 ;  /* 0x0000003198987220 */ /* 0x000fe40000410000 */
[----:B-1----:R-:W-:Y:S02]  /*8330*/  @!P0 FADD.FTZ R94, R94, R95 ;  /* 0x0000005f5e5e8221 */ /* 0x002fe40000010000 */
[C---:B------:R-:W-:Y:S02]  /*8340*/  FMUL.FTZ R48, R96.reuse, R99 ;  /* 0x0000006360307220 */ /* 0x040fe40000410000 */
[----:B--2---:R-:W-:Y:S01]  /*8350*/  @!P0 FADD.FTZ R115, R115, R108 ;  /* 0x0000006c73738221 */ /* 0x004fe20000010000 */
[----:B------:R-:W-:Y:S01]  /*8360*/  MOV R52, R94 ;  /* 0x0000005e00347202 */ /* 0x000fe20000000f00 */
[----:B------:R-:W-:-:S02]  /*8370*/  FMUL.FTZ R49, R96, R100 ;  /* 0x0000006460317220 */ /* 0x000fc40000410000 */
[----:B------:R-:W-:Y:S02]  /*8380*/  FFMA.FTZ R83, R58, R14, R83 ;  /* 0x0000000e3a537223 */ /* 0x000fe40000010053 */
[----:B------:R-:W-:Y:S01]  /*8390*/  FFMA.FTZ R58, R53, R58, R57 ;  /* 0x0000003a353a7223 */ /* 0x000fe20000010039 */
[----:B------:R-:W-:Y:S01]  /*83a0*/  MOV R53, R115 ;  /* 0x0000007300357202 */ /* 0x000fe20000000f00 */
[----:B------:R-:W-:Y:S02]  /*83b0*/  FMUL.FTZ R48, R165, R48 ;  /* 0x00000030a5307220 */ /* 0x000fe40000410000 */
[----:B------:R-:W-:Y:S02]  /*83c0*/  FMUL.FTZ R49, R154, R49 ;  /* 0x000000319a317220 */ /* 0x000fe40000410000 */
[----:B------:R1:W-:Y:S01]  /*83d0*/  @!P1 STS.64 [R4.X8+0x3198], R52 ;  /* 0x0031983404009388 */ /* 0x0003e20000008a00 */
[----:B------:R-:W-:Y:S02]  /*83e0*/  FFMA.FTZ R101, R54, R101, R152 ;  /* 0x0000006536657223 */ /* 0x000fe40000010098 */
[----:B------:R-:W-:-:S02]  /*83f0*/  FFMA.FTZ R48, R51, R98, R48 ;  /* 0x0000006233307223 */ /* 0x000fc40000010030 */
[----:B------:R-:W-:Y:S02]  /*8400*/  FFMA.FTZ R50, R50, R97, R49 ;  /* 0x0000006132327223 */ /* 0x000fe40000010031 */
        /* <DEDUP_REMOVED lines=8> */
[----:B------:R-:W-:Y:S01]  /*8490*/  FADD.FTZ R77, R50, R77 ;  /* 0x0000004d324d7221 */ /* 0x000fe20000010000 */
[----:B------:R-:W-:Y:S06]  /*84a0*/  BAR.SYNC.DEFER_BLOCKING 0x0 ;  /* 0x0000000000007b1d */ /* 0x000fec0000010000 */
[----:B------:R-:W-:Y:S05]  /*84b0*/  @P2 BRA `(.L_x_2060) ;  /* 0x0000012000002947 */ /* 0x000fea0003800000 */
[----:B-1----:R-:W-:Y:S01]  /*84c0*/  ULDC UR18, c[0x0][0x174] ;  /* 0x00005d0000127ab9 */ /* 0x002fe20000000800 */
[----:B------:R-:W1:Y:S01]  /*84d0*/  LDS.128 R48, [0x31a0] ;  /* 0x0031a000ff307984 */ /* 0x000e620000000c00 */
        /* <DEDUP_REMOVED lines=10> */
[----:B--2---:R-:W-:Y:S02]  /*8580*/  FADD.FTZ R53, R56, R55 ;  /* 0x0000003738357221 */ /* 0x004fe40000010000 */
[----:B------:R-:W-:Y:S02]  /*8590*/  FADD.FTZ R52, R49, R54 ;  /* 0x0000003631347221 */ /* 0x000fe40000010000 */
[----:B----4-:R-:W-:Y:S02]  /*85a0*/  @P0 FADD.FTZ R53, R53, R58 ;  /* 0x0000003a35350221 */ /* 0x010fe40000010000 */
[----:B-----5:R-:W-:-:S03]  /*85b0*/  @P0 FADD.FTZ R52, R52, R57 ;  /* 0x0000003934340221 */ /* 0x020fc60000010000 */
[----:B------:R1:W-:Y:S04]  /*85c0*/  STS [UR18+0x51e0], R53 ;  /* 0x0051e035ff007988 */ /* 0x0003e80008000812 */
[----:B------:R1:W-:Y:S02]  /*85d0*/  STS [UR18+0x4de0], R52 ;  /* 0x004de034ff007988 */ /* 0x0003e40008000812 */
.L_x_2060:
[----:B-1----:R-:W-:Y:S05]  /*85e0*/  BSYNC B0 ;  /* 0x0000000000007941 */ /* 0x002fea0003800000 */
.L_x_2059:
[----:B------:R-:W-:Y:S02]  /*85f0*/  UIADD3 UR7, UR7, 0x1, URZ ;  /* 0x0000000107077890 */ /* 0x000fe4000fffe03f */
[----:B------:R-:W-:Y:S02]  /*8600*/  ULDC UR18, c[0x0][0x16c] ;  /* 0x00005b0000127ab9 */ /* 0x000fe40000000800 */
[----:B------:R-:W-:Y:S02]  /*8610*/  UISETP.GE.AND UP0, UPT, UR7, UR18, UPT ;  /* 0x000000120700728c */ /* 0x000fe4000bf06270 */
[----:B------:R-:W-:-:S04]  /*8620*/  UIADD3 UR8, UP1, UR8, 0x1, URZ ;  /* 0x0000000108087890 */ /* 0x000fc8000ff3e03f */
[----:B------:R-:W-:Y:S01]  /*8630*/  PLOP3.LUT P0, PT, PT, PT, UP0, 0x80, 0x0 ;  /* 0x000000000000781c */ /* 0x000fe20003f0f008 */
[----:B------:R-:W-:-:S12]  /*8640*/  UIADD3.X UR9, URZ, UR9, URZ, UP1, !UPT ;  /* 0x000000093f097290 */ /* 0x000fd80008ffe43f */
[----:B0--3--:R-:W-:Y:S01]  /*8650*/  @P0 CALL.REL.NOINC `(.L_x_2013) ;  /* 0x0000001000000944 */ /* 0x009fe20003c00000 */
[----:B------:R-:W-:Y:S05]  /*8660*/  BRA `(.L_x_2061) ;  /* 0xffffc5e000007947 */ /* 0x000fea000383ffff */
.L_x_2013:
[----:B------:R-:W-:Y:S06]  /*8670*/  BAR.SYNC.DEFER_BLOCKING 0x0 ;  /* 0x0000000000007b1d */ /* 0x000fec0000010000 */
[----:B------:R-:W-:Y:S01]  /*8680*/  ULDC.64 UR18, c[0x0][0x2d8] ;  /* 0x0000b60000127ab9 */ /* 0x000fe20000000a00 */
[----:B------:R-:W2:Y:S04]  /*8690*/  LDG.E.128 R12, [R146.64] ;  /* 0x0000001e920c7981 */ /* 0x000ea8000c1e1d00 */
[----:B------:R-:W3:Y:S01]  /*86a0*/  LDG.E.128 R16, [R146.64+0x200] ;  /* 0x0002001e92107981 */ /* 0x000ee2000c1e1d00 */
[----:B------:R-:W-:-:S02]  /*86b0*/  UIMAD UR7, UR42, UR18, URZ ;  /* 0x000000122a0772a4 */ /* 0x000fc4000f8e023f */
[----:B------:R-:W-:Y:S02]  /*86c0*/  UIMAD.WIDE.U32 UR8, UR41, UR18, UR16 ;  /* 0x00000012290872a5 */ /* 0x000fe4000f8e0010 */
[----:B------:R-:W-:Y:S02]  /*86d0*/  UIMAD UR7, UR41, UR19, UR7 ;  /* 0x00000013290772a4 */ /* 0x000fe4000f8e0207 */
[----:B------:R-:W-:Y:S02]  /*86e0*/  UIADD3 UR33, UP1, UR33, -0x1000, URZ ;  /* 0xfffff00021217890 */ /* 0x000fe4000ff3e03f */
[----:B------:R-:W-:Y:S02]  /*86f0*/  ULDC.64 UR18, c[0x0][0x2e0] ;  /* 0x0000b80000127ab9 */ /* 0x000fe40000000a00 */
[----:B------:R-:W-:Y:S02]  /*8700*/  UIADD3 UR9, UR9, UR7, URZ ;  /* 0x0000000709097290 */ /* 0x000fe4000fffe03f */
[----:B------:R-:W-:-:S02]  /*8710*/  UIMAD UR7, UR27, UR18, URZ ;  /* 0x000000121b0772a4 */ /* 0x000fc4000f8e023f */
[----:B------:R-:W-:Y:S02]  /*8720*/  UIMAD.WIDE.U32 UR8, UR26, UR18, UR8 ;  /* 0x000000121a0872a5 */ /* 0x000fe4000f8e0008 */
[----:B------:R-:W-:Y:S02]  /*8730*/  UIMAD UR7, UR26, UR19, UR7 ;  /* 0x000000131a0772a4 */ /* 0x000fe4000f8e0207 */
[----:B------:R-:W-:Y:S02]  /*8740*/  UIADD3 UR37, UP2, UR37, -0x1000, URZ ;  /* 0xfffff00025257890 */ /* 0x000fe4000ff5e03f */
[----:B------:R-:W-:Y:S02]  /*8750*/  ULDC.64 UR18, c[0x0][0x330] ;  /* 0x0000cc0000127ab9 */ /* 0x000fe40000000a00 */
[----:B------:R-:W-:Y:S02]  /*8760*/  UIADD3 UR9, UR9, UR7, URZ ;  /* 0x0000000709097290 */ /* 0x000fe4000fffe03f */
[----:B------:R-:W-:-:S02]  /*8770*/  ULEA UR7, UP0, UR8, UR18, 0x1 ;  /* 0x0000001208077291 */ /* 0x000fc4000f80083f */
[----:B------:R-:W-:Y:S02]  /*8780*/  UIADD3 UR35, UP3, UR35, -0x1000, URZ ;  /* 0xfffff00023237890 */ /* 0x000fe4000ff7e03f */
[----:B------:R-:W-:Y:S02]  /*8790*/  ULEA.HI.X UR8, UR8, UR19, UR9, 0x1, UP0 ;  /* 0x0000001308087291 */ /* 0x000fe400080f0c09 */
[----:B------:R-:W-:Y:S02]  /*87a0*/  UIADD3 UR29, UP4, UR29, -0x1000, URZ ;  /* 0xfffff0001d1d7890 */ /* 0x000fe4000ff9e03f */
[----:B------:R-:W-:Y:S02]  /*87b0*/  ULDC.64 UR18, c[0x0][0x300] ;  /* 0x0000c00000127ab9 */ /* 0x000fe40000000a00 */
[----:B------:R-:W-:Y:S02]  /*87c0*/  UIADD3 UR6, UR6, 0x1, URZ ;  /* 0x0000000106067890 */ /* 0x000fe4000fffe03f */
[----:B------:R-:W-:-:S02]  /*87d0*/  UIADD3.X UR34, UR34, -0x1, URZ, UP1, !UPT ;  /* 0xffffffff22227890 */ /* 0x000fc40008ffe43f */
        /* <DEDUP_REMOVED lines=21> */
[----:B------:R-:W0:Y:S01]  /*8930*/  @!P1 MUFU.EX2 R12, R12 ;  /* 0x0000000c000c9308 */ /* 0x000e220000000800 */
[----:B------:R-:W-:Y:S02]  /*8940*/  @!P0 FMUL.FTZ R15, R9, -1.4426950216293334961 ;  /* 0xbfb8aa3b090f8820 */ /* 0x000fe40000410000 */
[----:B------:R-:W1:Y:S01]  /*8950*/  LDS.128 R8, [R8.X16+0x10] ;  /* 0x0000100008087984 */ /* 0x000e62000000cc00 */
[----:B------:R-:W-:-:S04]  /*8960*/  @!P2 FMUL.FTZ R16, R21, -1.4426950216293334961 ;  /* 0xbfb8aa3b1510a820 */ /* 0x000fc80000410000 */
[----:B------:R-:W2:Y:S01]  /*8970*/  @!P3 MUFU.EX2 R14, R14 ;  /* 0x0000000e000eb308 */ /* 0x000ea20000000800 */
[----:B0-----:R-:W-:Y:S01]  /*8980*/  @!P1 FADD.FTZ R13, R12, 1 ;  /* 0x3f8000000c0d9421 */ /* 0x001fe20000010000 */
[----:B------:R-:W-:-:S06]  /*8990*/  PRMT R12, RZ, 0x5410, R22 ;  /* 0x00005410ff0c7816 */ /* 0x000fcc0000000016 */
[----:B------:R-:W0:Y:S01]  /*89a0*/  @!P0 MUFU.EX2 R15, R15 ;  /* 0x0000000f000f8308 */ /* 0x000e220000000800 */
[----:B------:R-:W-:Y:S01]  /*89b0*/  PRMT R22, RZ, 0x7610, R22 ;  /* 0x00007610ff167816 */ /* 0x000fe20000000016 */
[----:B------:R-:W-:Y:S02]  /*89c0*/  FADD.FTZ R17, R12, UR5 ;  /* 0x000000050c117e21 */ /* 0x000fe40008010000 */
[----:B--2---:R-:W-:-:S04]  /*89d0*/  @!P3 FADD.FTZ R12, R14, 1 ;  /* 0x3f8000000e0cb421 */ /* 0x004fc80000010000 */
[----:B------:R2:W3:Y:S01]  /*89e0*/  @!P1 MUFU.RCP R18, R13 ;  /* 0x0000000d00129308 */ /* 0x0004e20000001000 */
[----:B------:R-:W-:Y:S01]  /*89f0*/  BAR.SYNC.DEFER_BLOCKING 0x0 ;  /* 0x0000000000007b1d */ /* 0x000fe20000010000 */
[----:B------:R-:W-:Y:S01]  /*8a00*/  FSETP.GTU.FTZ.AND P6, PT, R17, 20, PT ;  /* 0x41a000001100780b */ /* 0x000fe20003fdc000 */
[----:B------:R-:W-:-:S05]  /*8a10*/  FADD.FTZ R22, R22, UR5 ;  /* 0x0000000516167e21 */ /* 0x000fca0008010000 */
[----:B------:R4:W5:Y:S01]  /*8a20*/  @!P3 MUFU.RCP R14, R12 ;  /* 0x0000000c000eb308 */ /* 0x0009620000001000 */
[----:B0-----:R-:W-:Y:S01]  /*8a30*/  @!P0 FADD.FTZ R15, R15, 1 ;  /* 0x3f8000000f0f8421 */ /* 0x001fe20000010000 */
[----:B------:R-:W-:-:S05]  /*8a40*/  FSETP.GTU.FTZ.AND P5, PT, R22, 20, PT ;  /* 0x41a000001600780b */ /* 0x000fca0003fbc000 */
[----:B--2---:R-:W-:Y:S01]  /*8a50*/  @!P6 FMUL.FTZ R13, R17, -1.4426950216293334961 ;  /* 0xbfb8aa3b110de820 */ /* 0x004fe20000410000 */
[----:B------:R-:W0:Y:S01]  /*8a60*/  @!P2 MUFU.EX2 R16, R16 ;  /* 0x000000100010a308 */ /* 0x000e220000000800 */
[--C-:B----4-:R-:W-:Y:S01]  /*8a70*/  PRMT R12, RZ, 0x5410, R23.reuse ;  /* 0x00005410ff0c7816 */ /* 0x110fe20000000017 */
[----:B---3--:R-:W-:Y:S01]  /*8a80*/  @!P1 FMUL.FTZ R77, R77, R18 ;  /* 0x000000124d4d9220 */ /* 0x008fe20000410000 */
[----:B------:R-:W-:-:S03]  /*8a90*/  PRMT R23, RZ, 0x7610, R23 ;  /* 0x00007610ff177816 */ /* 0x000fc60000000017 */
[----:B------:R-:W-:Y:S02]  /*8aa0*/  FADD.FTZ R19, R12, UR5 ;  /* 0x000000050c137e21 */ /* 0x000fe40008010000 */
[----:B-----5:R-:W-:Y:S01]  /*8ab0*/  @!P3 FMUL.FTZ R75, R75, R14 ;  /* 0x0000000e4b4bb220 */ /* 0x020fe20000410000 */
[--C-:B-1----:R-:W-:Y:S01]  /*8ac0*/  PRMT R14, RZ, 0x5410, R8.reuse ;  /* 0x00005410ff0e7816 */ /* 0x102fe20000000008 */
[----:B------:R-:W-:Y:S01]  /*8ad0*/  FADD.FTZ R23, R23, UR5 ;  /* 0x0000000517177e21 */ /* 0x000fe20008010000 */
[----:B------:R-:W-:Y:S01]  /*8ae0*/  FSETP.GTU.FTZ.AND P4, PT, R19, 20, PT ;  /* 0x41a000001300780b */ /* 0x000fe20003f9c000 */
[----:B------:R-:W1:Y:S01]  /*8af0*/  @!P0 MUFU.RCP R15, R15 ;  /* 0x0000000f000f8308 */ /* 0x000e620000001000 */
[----:B------:R-:W-:Y:S01]  /*8b00*/  PRMT R8, RZ, 0x7610, R8 ;  /* 0x00007610ff087816 */ /* 0x000fe20000000008 */
[----:B------:R-:W-:Y:S01]  /*8b10*/  FADD.FTZ R17, R14, UR5 ;  /* 0x000000050e117e21 */ /* 0x000fe20008010000 */
[----:B------:R-:W-:Y:S01]  /*8b20*/  FSETP.GTU.FTZ.AND P3, PT, R23, 20, PT ;  /* 0x41a000001700780b */ /* 0x000fe20003f7c000 */
[----:B------:R-:W-:-:S02]  /*8b30*/  @!P5 FMUL.FTZ R12, R22, -1.4426950216293334961 ;  /* 0xbfb8aa3b160cd820 */ /* 0x000fc40000410000 */
[----:B------:R-:W-:Y:S01]  /*8b40*/  FADD.FTZ R18, R8, UR5 ;  /* 0x0000000508127e21 */ /* 0x000fe20008010000 */
[----:B------:R-:W-:Y:S01]  /*8b50*/  FSETP.GTU.FTZ.AND P1, PT, R17, 20, PT ;  /* 0x41a000001100780b */ /* 0x000fe20003f3c000 */
[----:B------:R-:W2:Y:S01]  /*8b60*/  @!P6 MUFU.EX2 R13, R13 ;  /* 0x0000000d000de308 */ /* 0x000ea20000000800 */
[----:B0-----:R-:W-:Y:S02]  /*8b70*/  @!P2 FADD.FTZ R16, R16, 1 ;  /* 0x3f8000001010a421 */ /* 0x001fe40000010000 */
[----:B------:R-:W-:Y:S02]  /*8b80*/  FADD.FTZ R0, R77, R0 ;  /* 0x000000004d007221 */ /* 0x000fe40000010000 */
[----:B------:R-:W-:-:S03]  /*8b90*/  @!P4 FMUL.FTZ R8, R19, -1.4426950216293334961 ;  /* 0xbfb8aa3b1308c820 */ /* 0x000fc60000410000 */
[----:B------:R-:W0:Y:S01]  /*8ba0*/  @!P5 MUFU.EX2 R12, R12 ;  /* 0x0000000c000cd308 */ /* 0x000e220000000800 */
[----:B------:R-:W-:Y:S02]  /*8bb0*/  @!P3 FMUL.FTZ R14, R23, -1.4426950216293334961 ;  /* 0xbfb8aa3b170eb820 */ /* 0x000fe40000410000 */
[----:B-1----:R-:W-:Y:S01]  /*8bc0*/  @!P0 FMUL.FTZ R76, R76, R15 ;  /* 0x0000000f4c4c8220 */ /* 0x002fe20000410000 */
[----:B------:R-:W-:Y:S01]  /*8bd0*/  FSETP.GTU.FTZ.AND P0, PT, R18, 20, PT ;  /* 0x41a000001200780b */ /* 0x000fe20003f1c000 */
[----:B------:R-:W-:-:S03]  /*8be0*/  @!P1 FMUL.FTZ R15, R17, -1.4426950216293334961 ;  /* 0xbfb8aa3b110f9820 */ /* 0x000fc60000410000 */
[----:B------:R-:W1:Y:S01]  /*8bf0*/  @!P4 MUFU.EX2 R8, R8 ;  /* 0x000000080008c308 */ /* 0x000e620000000800 */
[----:B--2---:R-:W-:-:S07]  /*8c00*/  @!P6 FADD.FTZ R13, R13, 1 ;  /* 0x3f8000000d0de421 */ /* 0x004fce0000010000 */
[----:B------:R-:W2:Y:S01]  /*8c10*/  @!P2 MUFU.RCP R16, R16 ;  /* 0x000000100010a308 */ /* 0x000ea20000001000 */
[----:B------:R-:W-:Y:S02]  /*8c20*/  @!P0 FMUL.FTZ R17, R18, -1.4426950216293334961 ;  /* 0xbfb8aa3b12118820 */ /* 0x000fe40000410000 */
[----:B0-----:R-:W-:-:S05]  /*8c30*/  @!P5 FADD.FTZ R12, R12, 1 ;  /* 0x3f8000000c0cd421 */ /* 0x001fca0000010000 */
[----:B------:R-:W0:Y:S01]  /*8c40*/  @!P3 MUFU.EX2 R14, R14 ;  /* 0x0000000e000eb308 */ /* 0x000e220000000800 */
[----:B-1----:R-:W-:-:S07]  /*8c50*/  @!P4 FADD.FTZ R8, R8, 1 ;  /* 0x3f8000000808c421 */ /* 0x002fce0000010000 */
[----:B------:R1:W3:Y:S01]  /*8c60*/  @!P4 MUFU.RCP R19, R8 ;  /* 0x000000080013c308 */ /* 0x0002e20000001000 */
[----:B--2---:R-:W-:-:S07]  /*8c70*/  @!P2 FMUL.FTZ R73, R73, R16 ;  /* 0x000000104949a220 */ /* 0x004fce0000410000 */
[----:B------:R-:W2:Y:S01]  /*8c80*/  @!P1 MUFU.EX2 R15, R15 ;  /* 0x0000000f000f9308 */ /* 0x000ea20000000800 */
        /* <DEDUP_REMOVED lines=8> */
[----:B---3--:R-:W-:Y:S01]  /*8d10*/  @!P4 FMUL.FTZ R72, R72, R19 ;  /* 0x000000134848c220 */ /* 0x008fe20000410000 */
[----:B------:R-:W-:-:S03]  /*8d20*/  FSETP.GTU.FTZ.AND P2, PT, R18, 20, PT ;  /* 0x41a000001200780b */ /* 0x000fc60003f5c000 */
[----:B------:R-:W-:Y:S01]  /*8d30*/  FADD.FTZ R10, R10, UR5 ;  /* 0x000000050a0a7e21 */ /* 0x000fe20008010000 */
[----:B------:R-:W1:Y:S01]  /*8d40*/  @!P5 MUFU.RCP R12, R12 ;  /* 0x0000000c000cd308 */ /* 0x000e620000001000 */
[----:B--2---:R-:W-:-:S07]  /*8d50*/  @!P1 FADD.FTZ R15, R15, 1 ;  /* 0x3f8000000f0f9421 */ /* 0x004fce0000010000 */
[----:B------:R-:W2:Y:S01]  /*8d60*/  @!P3 MUFU.RCP R14, R14 ;  /* 0x0000000e000eb308 */ /* 0x000ea20000001000 */
[----:B0-----:R-:W-:Y:S01]  /*8d70*/  @!P6 FMUL.FTZ R74, R74, R13 ;  /* 0x0000000d4a4ae220 */ /* 0x001fe20000410000 */
[----:B------:R-:W-:Y:S01]  /*8d80*/  FSETP.GTU.FTZ.AND P6, PT, R9, 20, PT ;  /* 0x41a000000900780b */ /* 0x000fe20003fdc000 */
[----:B------:R-:W-:Y:S02]  /*8d90*/  FADD.FTZ R13, R8, UR5 ;  /* 0x00000005080d7e21 */ /* 0x000fe40008010000 */
[----:B------:R-:W-:-:S03]  /*8da0*/  @!P2 FMUL.FTZ R8, R18, -1.4426950216293334961 ;  /* 0xbfb8aa3b1208a820 */ /* 0x000fc60000410000 */
[----:B------:R-:W0:Y:S01]  /*8db0*/  @!P1 MUFU.RCP R15, R15 ;  /* 0x0000000f000f9308 */ /* 0x000e220000001000 */
[----:B-1----:R-:W-:Y:S01]  /*8dc0*/  @!P5 FMUL.FTZ R71, R71, R12 ;  /* 0x0000000c4747d220 */ /* 0x002fe20000410000 */
[----:B------:R-:W-:Y:S02]  /*8dd0*/  FSETP.GTU.FTZ.AND P4, PT, R13, 20, PT ;  /* 0x41a000000d00780b */ /* 0x000fe40003f9c000 */
[----:B------:R-:W-:-:S03]  /*8de0*/  FSETP.GTU.FTZ.AND P5, PT, R10, 20, PT ;  /* 0x41a000000a00780b */ /* 0x000fc60003fbc000 */
[----:B------:R-:W-:Y:S01]  /*8df0*/  @!P6 FMUL.FTZ R9, R9, -1.4426950216293334961 ;  /* 0xbfb8aa3b0909e820 */ /* 0x000fe20000410000 */
[----:B------:R1:W3:Y:S01]  /*8e00*/  @!P2 MUFU.EX2 R12, R8 ;  /* 0x00000008000ca308 */ /* 0x0002e20000000800 */
[----:B--2---:R-:W-:-:S07]  /*8e10*/  @!P3 FMUL.FTZ R69, R69, R14 ;  /* 0x0000000e4545b220 */ /* 0x004fce0000410000 */
[----:B------:R-:W2:Y:S01]  /*8e20*/  @!P0 MUFU.EX2 R17, R17 ;  /* 0x0000001100118308 */ /* 0x000ea20000000800 */
[--C-:B-1----:R-:W-:Y:S01]  /*8e30*/  PRMT R8, RZ, 0x5410, R11.reuse ;  /* 0x00005410ff087816 */ /* 0x102fe2000000000b */
[----:B0-----:R-:W-:Y:S01]  /*8e40*/  @!P1 FMUL.FTZ R70, R70, R15 ;  /* 0x0000000f46469220 */ /* 0x001fe20000410000 */
[----:B------:R-:W-:Y:S02]  /*8e50*/  PRMT R11, RZ, 0x7610, R11 ;  /* 0x00007610ff0b7816 */ /* 0x000fe4000000000b */
[----:B------:R-:W-:Y:S01]  /*8e60*/  F2FP.BF16.PACK_AB R15, R93, R92 ;  /* 0x0000005c5d0f723e */ /* 0x000fe200000010ff */
[----:B------:R-:W-:Y:S02]  /*8e70*/  FADD.FTZ R14, R8, UR5 ;  /* 0x00000005080e7e21 */ /* 0x000fe40008010000 */
[----:B------:R-:W-:Y:S01]  /*8e80*/  FADD.FTZ R11, R11, UR5 ;  /* 0x000000050b0b7e21 */ /* 0x000fe20008010000 */
[----:B------:R0:W1:Y:S01]  /*8e90*/  @!P6 MUFU.EX2 R16, R9 ;  /* 0x000000090010e308 */ /* 0x0000620000000800 */
[----:B------:R-:W-:Y:S01]  /*8ea0*/  @!P4 FMUL.FTZ R8, R13, -1.4426950216293334961 ;  /* 0xbfb8aa3b0d08c820 */ /* 0x000fe20000410000 */
[----:B------:R-:W-:Y:S01]  /*8eb0*/  FSETP.GTU.FTZ.AND P3, PT, R14, 20, PT ;  /* 0x41a000000e00780b */ /* 0x000fe20003f7c000 */
[----:B------:R-:W-:Y:S01]  /*8ec0*/  @!P5 FMUL.FTZ R13, R10, -1.4426950216293334961 ;  /* 0xbfb8aa3b0a0dd820 */ /* 0x000fe20000410000 */
[----:B------:R-:W-:Y:S01]  /*8ed0*/  FSETP.GTU.FTZ.AND P1, PT, R11, 20, PT ;  /* 0x41a000000b00780b */ /* 0x000fe20003f3c000 */
[----:B---3--:R-:W-:Y:S01]  /*8ee0*/  @!P2 FADD.FTZ R20, R12, 1 ;  /* 0x3f8000000c14a421 */ /* 0x008fe20000010000 */
[----:B------:R-:W-:Y:S01]  /*8ef0*/  F2FP.BF16.PACK_AB R10, R83, R82 ;  /* 0x00000052530a723e */ /* 0x000fe200000010ff */
[----:B--2---:R-:W-:Y:S01]  /*8f00*/  @!P0 FADD.FTZ R17, R17, 1 ;  /* 0x3f80000011118421 */ /* 0x004fe20000010000 */
[----:B------:R2:W3:Y:S01]  /*8f10*/  @!P4 MUFU.EX2 R18, R8 ;  /* 0x000000080012c308 */ /* 0x0004e20000000800 */
[----:B0-----:R-:W-:-:S02]  /*8f20*/  F2FP.BF16.PACK_AB R9, R81, R80 ;  /* 0x000000505109723e */ /* 0x001fc400000010ff */
[----:B------:R-:W-:-:S04]  /*8f30*/  F2FP.BF16.PACK_AB R12, R87, R86 ;  /* 0x00000056570c723e */ /* 0x000fc800000010ff */
[----:B------:R-:W-:Y:S01]  /*8f40*/  @!P3 FMUL.FTZ R14, R14, -1.4426950216293334961 ;  /* 0xbfb8aa3b0e0eb820 */ /* 0x000fe20000410000 */
[----:B------:R0:W4:Y:S01]  /*8f50*/  @!P5 MUFU.EX2 R23, R13 ;  /* 0x0000000d0017d308 */ /* 0x0001220000000800 */
[----:B------:R-:W-:Y:S01]  /*8f60*/  @!P1 FMUL.FTZ R19, R11, -1.4426950216293334961 ;  /* 0xbfb8aa3b0b139820 */ /* 0x000fe20000410000 */
[----:B------:R-:W-:Y:S01]  /*8f70*/  F2FP.BF16.PACK_AB R11, R85, R84 ;  /* 0x00000054550b723e */ /* 0x000fe200000010ff */
[----:B-1----:R-:W-:Y:S01]  /*8f80*/  @!P6 FADD.FTZ R21, R16, 1 ;  /* 0x3f8000001015e421 */ /* 0x002fe20000010000 */
[----:B--2---:R-:W-:-:S04]  /*8f90*/  F2FP.BF16.PACK_AB R8, R79, R78 ;  /* 0x0000004e4f08723e */ /* 0x004fc800000010ff */
[----:B------:R1:W2:Y:S01]  /*8fa0*/  @!P3 MUFU.EX2 R24, R14 ;  /* 0x0000000e0018b308 */ /* 0x0002a20000000800 */
[----:B0-----:R-:W-:Y:S01]  /*8fb0*/  F2FP.BF16.PACK_AB R13, R89, R88 ;  /* 0x00000058590d723e */ /* 0x001fe200000010ff */
[----:B------:R-:W-:Y:S01]  /*8fc0*/  STS.128 [R7.X16], R8 ;  /* 0x0000000807007388 */ /* 0x000fe2000000cc00 */
[----:B---3--:R-:W-:-:S05]  /*8fd0*/  @!P4 FADD.FTZ R22, R18, 1 ;  /* 0x3f8000001216c421 */ /* 0x008fca0000010000 */
[----:B------:R-:W0:Y:S01]  /*8fe0*/  @!P1 MUFU.EX2 R25, R19 ;  /* 0x0000001300199308 */ /* 0x000e220000000800 */
[----:B-1----:R-:W-:Y:S01]  /*8ff0*/  F2FP.BF16.PACK_AB R14, R91, R90 ;  /* 0x0000005a5b0e723e */ /* 0x002fe200000010ff */
[----:B----4-:R-:W-:-:S04]  /*9000*/  @!P5 FADD.FTZ R23, R23, 1 ;  /* 0x3f8000001717d421 */ /* 0x010fc80000010000 */
[----:B------:R1:W-:Y:S01]  /*9010*/  STS.128 [R7.X16+0x10], R12 ;  /* 0x0000100c07007388 */ /* 0x0003e2000000cc00 */
[----:B------:R-:W-:-:S06]  /*9020*/  NOP ;  /* 0x0000000000007918 */ /* 0x000fcc0000000000 */
[----:B------:R3:W4:Y:S01]  /*9030*/  @!P0 MUFU.RCP R26, R17 ;  /* 0x00000011001a8308 */ /* 0x0007220000001000 */
[----:B------:R-:W5:Y:S01]  /*9040*/  LDS.128 R8, [R6.X16+0x200] ;  /* 0x0002000006087984 */ /* 0x000f62000000cc00 */
[----:B--2---:R-:W-:Y:S02]  /*9050*/  @!P3 FADD.FTZ R24, R24, 1 ;  /* 0x3f8000001818b421 */ /* 0x004fe40000010000 */
[----:B0-----:R-:W-:-:S04]  /*9060*/  @!P1 FADD.FTZ R25, R25, 1 ;  /* 0x3f80000019199421 */ /* 0x001fc80000010000 */
[----:B------:R-:W0:Y:S01]  /*9070*/  @!P2 MUFU.RCP R27, R20 ;  /* 0x00000014001ba308 */ /* 0x000e220000001000 */
[----:B---3--:R-:W2:Y:S01]  /*9080*/  LDS.128 R16, [R6.X16] ;  /* 0x0000000006107984 */ /* 0x008ea2000000cc00 */
[----:B-1----:R-:W-:Y:S02]  /*9090*/  MOV R12, UR7 ;  /* 0x00000007000c7c02 */ /* 0x002fe40008000f00 */
[----:B------:R-:W-:Y:S01]  /*90a0*/  MOV R13, UR8 ;  /* 0x00000008000d7c02 */ /* 0x000fe20008000f00 */
[----:B------:R-:W-:Y:S02]  /*90b0*/  ULDC.64 UR8, c[0x0][0x2f8] ;  /* 0x0000be0000087ab9 */ /* 0x000fe40000000a00 */
[----:B------:R-:W-:Y:S01]  /*90c0*/  UIMAD UR7, UR42, UR8, URZ ;  /* 0x000000082a0772a4 */ /* 0x000fe2000f8e023f */
[----:B------:R1:W3:Y:S01]  /*90d0*/  @!P6 MUFU.RCP R28, R21 ;  /* 0x00000015001ce308 */ /* 0x0002e20000001000 */
[----:B------:R-:W-:Y:S01]  /*90e0*/  IMAD.WIDE R12, R5, 0x10, R12 ;  /* 0x00000010050c7825 */ /* 0x000fe200078e020c */
[----:B------:R-:W-:-:S02]  /*90f0*/  UIMAD.WIDE.U32 UR16, UR41, UR8, UR16 ;  /* 0x00000008291072a5 */ /* 0x000fc4000f8e0010 */
[----:B------:R-:W-:Y:S01]  /*9100*/  UIMAD UR7, UR41, UR9, UR7 ;  /* 0x00000009290772a4 */ /* 0x000fe2000f8e0207 */
[----:B----4-:R-:W-:-:S03]  /*9110*/  @!P0 FMUL.FTZ R67, R67, R26 ;  /* 0x0000001a43438220 */ /* 0x010fc60000410000 */
[----:B------:R4:W5:Y:S01]  /*9120*/  @!P4 MUFU.RCP R29, R22 ;  /* 0x00000016001dc308 */ /* 0x0009620000001000 */
[----:B0-----:R-:W-:Y:S01]  /*9130*/  @!P2 FMUL.FTZ R68, R68, R27 ;  /* 0x0000001b4444a220 */ /* 0x001fe20000410000 */
[----:B-1----:R-:W-:Y:S01]  /*9140*/  F2FP.BF16.PACK_AB R21, R73, R76 ;  /* 0x0000004c4915723e */ /* 0x002fe200000010ff */
[----:B------:R-:W-:Y:S02]  /*9150*/  UIADD3 UR9, UR17, UR7, URZ ;  /* 0x0000000711097290 */ /* 0x000fe4000fffe03f */
[----:B------:R-:W-:Y:S02]  /*9160*/  UIMAD UR7, UR27, UR18, URZ ;  /* 0x000000121b0772a4 */ /* 0x000fe4000f8e023f */
[----:B------:R-:W-:Y:S01]  /*9170*/  UMOV UR8, UR16 ;  /* 0x0000001000087c82 */ /* 0x000fe20008000000 */
[----:B------:R0:W1:Y:S01]  /*9180*/  @!P5 MUFU.RCP R14, R23 ;  /* 0x00000017000ed308 */ /* 0x0000620000001000 */
[----:B---3--:R-:W-:Y:S01]  /*9190*/  @!P6 FMUL.FTZ R65, R65, R28 ;  /* 0x0000001c4141e220 */ /* 0x008fe20000410000 */
[----:B----4-:R-:W-:Y:S01]  /*91a0*/  F2FP.BF16.PACK_AB R22, R71, R74 ;  /* 0x0000004a4716723e */ /* 0x010fe200000010ff */
[----:B------:R-:W-:-:S02]  /*91b0*/  UIMAD UR7, UR26, UR19, UR7 ;  /* 0x000000131a0772a4 */ /* 0x000fc4000f8e0207 */
[----:B------:R-:W-:Y:S02]  /*91c0*/  UIMAD.WIDE.U32 UR8, UR26, UR18, UR8 ;  /* 0x000000121a0872a5 */ /* 0x000fe4000f8e0008 */
[----:B------:R-:W-:Y:S01]  /*91d0*/  ULDC.64 UR16, c[0x0][0x340] ;  /* 0x0000d00000107ab9 */ /* 0x000fe20000000a00 */
[----:B------:R3:W4:Y:S01]  /*91e0*/  @!P3 MUFU.RCP R15, R24 ;  /* 0x00000018000fb308 */ /* 0x0007220000001000 */
[----:B-----5:R-:W-:Y:S01]  /*91f0*/  STG.E.128 [R12.64+0x200], R8 ;  /* 0x000200080c007986 */ /* 0x020fe2000c101d1e */
[----:B------:R-:W-:Y:S01]  /*9200*/  @!P4 FMUL.FTZ R66, R66, R29 ;  /* 0x0000001d4242c220 */ /* 0x000fe20000410000 */
[----:B0-----:R-:W-:Y:S01]  /*9210*/  F2FP.BF16.PACK_AB R23, R69, R72 ;  /* 0x000000484517723e */ /* 0x001fe200000010ff */
[----:B------:R-:W-:Y:S02]  /*9220*/  UIADD3 UR9, UR9, UR7, URZ ;  /* 0x0000000709097290 */ /* 0x000fe4000fffe03f */
[----:B------:R-:W-:Y:S02]  /*9230*/  ULEA UR7, UP0, UR8, UR16, 0x1 ;  /* 0x0000001008077291 */ /* 0x000fe4000f80083f */
[----:B------:R0:W5:Y:S01]  /*9240*/  @!P1 MUFU.RCP R20, R25 ;  /* 0x0000001900149308 */ /* 0x0001620000001000 */
[----:B--2---:R-:W-:Y:S01]  /*9250*/  STG.E.128 [R12.64], R16 ;  /* 0x000000100c007986 */ /* 0x004fe2000c101d1e */
[----:B-1----:R-:W-:Y:S01]  /*9260*/  @!P5 FMUL.FTZ R63, R63, R14 ;  /* 0x0000000e3f3fd220 */ /* 0x002fe20000410000 */
[----:B---3--:R-:W-:Y:S01]  /*9270*/  F2FP.BF16.PACK_AB R24, R67, R70 ;  /* 0x000000464318723e */ /* 0x008fe200000010ff */
[----:B------:R-:W-:-:S02]  /*9280*/  ULEA.HI.X UR8, UR8, UR17, UR9, 0x1, UP0 ;  /* 0x0000001108087291 */ /* 0x000fc400080f0c09 */
[----:B------:R-:W-:Y:S01]  /*9290*/  UISETP.GT.AND UP0, UPT, UR39, 0x1, UPT ;  /* 0x000000012700788c */ /* 0x000fe2000bf04270 */
[----:B------:R-:W-:Y:S01]  /*92a0*/  F2FP.BF16.PACK_AB R26, R63, R66 ;  /* 0x000000423f1a723e */ /* 0x000fe200000010ff */
[----:B----4-:R-:W-:Y:S01]  /*92b0*/  @!P3 FMUL.FTZ R62, R62, R15 ;  /* 0x0000000f3e3eb220 */ /* 0x010fe20000410000 */
[----:B------:R-:W-:Y:S01]  /*92c0*/  BAR.SYNC.DEFER_BLOCKING 0x0 ;  /* 0x0000000000007b1d */ /* 0x000fe20000010000 */
[----:B0-----:R-:W-:Y:S02]  /*92d0*/  F2FP.BF16.PACK_AB R25, R65, R68 ;  /* 0x000000444119723e */ /* 0x001fe400000010ff */
[----:B------:R-:W-:Y:S01]  /*92e0*/  PLOP3.LUT P0, PT, PT, PT, UP0, 0x80, 0x0 ;  /* 0x000000000000781c */ /* 0x000fe20003f0f008 */
[----:B-----5:R-:W-:Y:S01]  /*92f0*/  @!P1 FMUL.FTZ R61, R61, R20 ;  /* 0x000000143d3d9220 */ /* 0x020fe20000410000 */
[----:B------:R-:W-:Y:S01]  /*9300*/  F2FP.BF16.PACK_AB R20, R75, R77 ;  /* 0x0000004d4b14723e */ /* 0x000fe200000010ff */
[----:B------:R-:W-:-:S03]  /*9310*/  FADD.FTZ R75, R0, R75 ;  /* 0x0000004b004b7221 */ /* 0x000fc60000010000 */
[----:B------:R-:W-:Y:S01]  /*9320*/  F2FP.BF16.PACK_AB R27, R61, R62 ;  /* 0x0000003e3d1b723e */ /* 0x000fe200000010ff */
[----:B------:R-:W-:-:S04]  /*9330*/  FADD.FTZ R76, R75, R76 ;  /* 0x0000004c4b4c7221 */ /* 0x000fc80000010000 */
[----:B------:R-:W-:-:S04]  /*9340*/  FADD.FTZ R73, R76, R73 ;  /* 0x000000494c497221 */ /* 0x000fc80000010000 */
[----:B------:R-:W-:Y:S01]  /*9350*/  FADD.FTZ R74, R73, R74 ;  /* 0x0000004a494a7221 */ /* 0x000fe20000010000 */
[----:B------:R-:W-:Y:S03]  /*9360*/  STS.128 [R7.X16], R20 ;  /* 0x0000001407007388 */ /* 0x000fe6000000cc00 */
[----:B------:R-:W-:Y:S01]  /*9370*/  FADD.FTZ R71, R74, R71 ;  /* 0x000000474a477221 */ /* 0x000fe20000010000 */
        /* <DEDUP_REMOVED lines=21> */
.L_x_1979:
        /* <DEDUP_REMOVED lines=34> */
.L_x_2064:
[----:B0-----:R-:W-:Y:S05]  /*96f0*/  BSYNC B0 ;  /* 0x0000000000007941 */ /* 0x001fea0003800000 */
.L_x_2063:
        /* <DEDUP_REMOVED lines=33> */
.L_x_2066:
[----:B------:R-:W3:Y:S02]  /*9910*/  S2R R11, SR_TID.X ;  /* 0x00000000000b7919 */ /* 0x000ee40000002100 */
.L_x_2067:
[----:B0-----:R-:W-:Y:S05]  /*9920*/  BSYNC B0 ;  /* 0x0000000000007941 */ /* 0x001fea0003800000 */
.L_x_2065:
        /* <DEDUP_REMOVED lines=12> */
.L_x_2068:
        /* <DEDUP_REMOVED lines=30> */
.L_x_2018:
[----:B------:R-:W-:Y:S01]  /*9bd0*/  HFMA2.MMA R54, -RZ, RZ, 0, 5.9604644775390625e-08 ;  /* 0x00000001ff367435 */ /* 0x000fe200000001ff */
[----:B------:R-:W-:Y:S02]  /*9be0*/  MOV R160, R158 ;  /* 0x0000009e00a07202 */ /* 0x000fe40000000f00 */
[----:B------:R-:W-:Y:S02]  /*9bf0*/  MOV R53, RZ ;  /* 0x000000ff00357202 */ /* 0x000fe40000000f00 */
[----:B------:R-:W-:-:S02]  /*9c00*/  MOV R52, 0xffffffff ;  /* 0xffffffff00347802 */ /* 0x000fc40000000f00 */
[----:B------:R-:W-:Y:S02]  /*9c10*/  MOV R48, 0x9c30 ;  /* 0x00009c3000307802 */ /* 0x000fe40000000f00 */
[----:B-1----:R-:W-:Y:S05]  /*9c20*/  CALL.REL.NOINC `($__internal_83_$__cuda_sm70_shflsync_up) ;  /* 0x00000ee000007944 */ /* 0x002fea0003c00000 */
[----:B-1----:R-:W-:Y:S01]  /*9c30*/  MOV R51, R53 ;  /* 0x0000003500337202 */ /* 0x002fe20000000f00 */
[----:B0-----:R-:W-:Y:S05]  /*9c40*/  BRA `(.L_x_2069) ;  /* 0xffffbf8000007947 */ /* 0x001fea000383ffff */
.L_x_2019:
[----:B------:R-:W-:Y:S01]  /*9c50*/  HFMA2.MMA R54, -RZ, RZ, 0, 5.9604644775390625e-08 ;  /* 0x00000001ff367435 */ /* 0x000fe200000001ff */
[----:B------:R-:W-:Y:S02]  /*9c60*/  MOV R160, R55 ;  /* 0x0000003700a07202 */ /* 0x000fe40000000f00 */
[----:B------:R-:W-:Y:S02]  /*9c70*/  MOV R53, RZ ;  /* 0x000000ff00357202 */ /* 0x000fe40000000f00 */
[----:B------:R-:W-:Y:S02]  /*9c80*/  MOV R52, 0xffffffff ;  /* 0xffffffff00347802 */ /* 0x000fe40000000f00 */
[----:B------:R-:W-:Y:S02]  /*9c90*/  MOV R48, 0x9cb0 ;  /* 0x00009cb000307802 */ /* 0x000fe40000000f00 */
[----:B012---:R-:W-:Y:S05]  /*9ca0*/  CALL.REL.NOINC `($__internal_83_$__cuda_sm70_shflsync_up) ;  /* 0x00000e6000007944 */ /* 0x007fea0003c00000 */
        /* <DEDUP_REMOVED lines=10> */
[----:B------:R-:W-:Y:S05]  /*9d50*/  CALL.REL.NOINC `($__internal_83_$__cuda_sm70_shflsync_up) ;  /* 0x00000db000007944 */ /* 0x000fea0003c00000 */
[----:B0-----:R-:W-:Y:S01]  /*9d60*/  HFMA2.MMA R54, -RZ, RZ, 0, 1.1920928955078125e-07 ;  /* 0x00000002ff367435 */ /* 0x001fe200000001ff */
[----:B-1----:R-:W-:Y:S02]  /*9d70*/  MOV R51, R53 ;  /* 0x0000003500337202 */ /* 0x002fe40000000f00 */
[----:B------:R-:W-:-:S02]  /*9d80*/  MOV R160, R50 ;  /* 0x0000003200a07202 */ /* 0x000fc40000000f00 */
[----:B------:R-:W-:Y:S02]  /*9d90*/  MOV R53, RZ ;  /* 0x000000ff00357202 */ /* 0x000fe40000000f00 */
[----:B------:R-:W-:Y:S02]  /*9da0*/  MOV R52, 0xffffffff ;  /* 0xffffffff00347802 */ /* 0x000fe40000000f00 */
[----:B------:R-:W-:Y:S02]  /*9db0*/  MOV R48, 0x9dd0 ;  /* 0x00009dd000307802 */ /* 0x000fe40000000f00 */
[----:B------:R-:W-:Y:S05]  /*9dc0*/  CALL.REL.NOINC `($__internal_83_$__cuda_sm70_shflsync_up) ;  /* 0x00000d4000007944 */ /* 0x000fea0003c00000 */
        /* <DEDUP_REMOVED lines=8> */
[----:B------:R-:W-:Y:S05]  /*9e50*/  CALL.REL.NOINC `($__internal_83_$__cuda_sm70_shflsync_up) ;  /* 0x00000cb000007944 */ /* 0x000fea0003c00000 */
[----:B0-----:R-:W-:Y:S01]  /*9e60*/  HFMA2.MMA R54, -RZ, RZ, 0, 2.384185791015625e-07 ;  /* 0x00000004ff367435 */ /* 0x001fe200000001ff */
[----:B-1----:R-:W-:Y:S02]  /*9e70*/  MOV R51, R53 ;  /* 0x0000003500337202 */ /* 0x002fe40000000f00 */
[----:B------:R-:W-:Y:S02]  /*9e80*/  MOV R160, R50 ;  /* 0x0000003200a07202 */ /* 0x000fe40000000f00 */
[----:B------:R-:W-:Y:S02]  /*9e90*/  MOV R53, RZ ;  /* 0x000000ff00357202 */ /* 0x000fe40000000f00 */
[----:B------:R-:W-:Y:S02]  /*9ea0*/  MOV R52, 0xffffffff ;  /* 0xffffffff00347802 */ /* 0x000fe40000000f00 */
[----:B------:R-:W-:Y:S02]  /*9eb0*/  MOV R48, 0x9ed0 ;  /* 0x00009ed000307802 */ /* 0x000fe40000000f00 */
[----:B------:R-:W-:Y:S05]  /*9ec0*/  CALL.REL.NOINC `($__internal_83_$__cuda_sm70_shflsync_up) ;  /* 0x00000c4000007944 */ /* 0x000fea0003c00000 */
        /* <DEDUP_REMOVED lines=9> */
[----:B------:R-:W-:Y:S05]  /*9f60*/  CALL.REL.NOINC `($__internal_83_$__cuda_sm70_shflsync_up) ;  /* 0x00000ba000007944 */ /* 0x000fea0003c00000 */
[----:B0-----:R-:W-:Y:S01]  /*9f70*/  HFMA2.MMA R54, -RZ, RZ, 0, 4.76837158203125e-07 ;  /* 0x00000008ff367435 */ /* 0x001fe200000001ff */
[----:B-1----:R-:W-:Y:S02]  /*9f80*/  MOV R51, R53 ;  /* 0x0000003500337202 */ /* 0x002fe40000000f00 */
[----:B------:R-:W-:Y:S02]  /*9f90*/  MOV R160, R162 ;  /* 0x000000a200a07202 */ /* 0x000fe40000000f00 */
[----:B------:R-:W-:Y:S02]  /*9fa0*/  MOV R53, RZ ;  /* 0x000000ff00357202 */ /* 0x000fe40000000f00 */
[----:B------:R-:W-:Y:S02]  /*9fb0*/  MOV R52, 0xffffffff ;  /* 0xffffffff00347802 */ /* 0x000fe40000000f00 */
[----:B------:R-:W-:-:S02]  /*9fc0*/  MOV R48, 0x9fe0 ;  /* 0x00009fe000307802 */ /* 0x000fc40000000f00 */
[----:B------:R-:W-:Y:S05]  /*9fd0*/  CALL.REL.NOINC `($__internal_83_$__cuda_sm70_shflsync_up) ;  /* 0x00000b3000007944 */ /* 0x000fea0003c00000 */
        /* <DEDUP_REMOVED lines=9> */
[----:B------:R-:W-:Y:S05]  /*a070*/  CALL.REL.NOINC `($__internal_83_$__cuda_sm70_shflsync_up) ;  /* 0x00000a9000007944 */ /* 0x000fea0003c00000 */
[----:B0-----:R-:W-:Y:S01]  /*a080*/  HFMA2.MMA R54, -RZ, RZ, 0, 9.5367431640625e-07 ;  /* 0x00000010ff367435 */ /* 0x001fe200000001ff */
[----:B-1----:R-:W-:Y:S02]  /*a090*/  MOV R50, R53 ;  /* 0x0000003500327202 */ /* 0x002fe40000000f00 */
[----:B------:R-:W-:Y:S02]  /*a0a0*/  MOV R160, R162 ;  /* 0x000000a200a07202 */ /* 0x000fe40000000f00 */
[----:B------:R-:W-:Y:S02]  /*a0b0*/  MOV R53, RZ ;  /* 0x000000ff00357202 */ /* 0x000fe40000000f00 */
[----:B------:R-:W-:Y:S02]  /*a0c0*/  MOV R52, 0xffffffff ;  /* 0xffffffff00347802 */ /* 0x000fe40000000f00 */
[----:B------:R-:W-:-:S02]  /*a0d0*/  MOV R48, 0xa0f0 ;  /* 0x0000a0f000307802 */ /* 0x000fc40000000f00 */
[----:B------:R-:W-:Y:S05]  /*a0e0*/  CALL.REL.NOINC `($__internal_83_$__cuda_sm70_shflsync_up) ;  /* 0x00000a2000007944 */ /* 0x000fea0003c00000 */
[----:B01----:R-:W-:Y:S05]  /*a0f0*/  BRA `(.L_x_2070) ;  /* 0xffffbc5000007947 */ /* 0x003fea000383ffff */
.L_x_2022:
[----:B------:R-:W-:Y:S01]  /*a100*/  HFMA2.MMA R54, -RZ, RZ, 0, 5.9604644775390625e-08 ;  /* 0x00000001ff367435 */ /* 0x000fe200000001ff */
[----:B------:R-:W-:-:S02]  /*a110*/  MOV R160, R49 ;  /* 0x0000003100a07202 */ /* 0x000fc40000000f00 */
[----:B------:R-:W-:Y:S02]  /*a120*/  MOV R53, RZ ;  /* 0x000000ff00357202 */ /* 0x000fe40000000f00 */
[----:B------:R-:W-:Y:S02]  /*a130*/  MOV R52, 0xffffffff ;  /* 0xffffffff00347802 */ /* 0x000fe40000000f00 */
[----:B------:R-:W-:Y:S02]  /*a140*/  MOV R48, 0xa160 ;  /* 0x0000a16000307802 */ /* 0x000fe40000000f00 */
[----:B-1----:R-:W-:Y:S05]  /*a150*/  CALL.REL.NOINC `($__internal_83_$__cuda_sm70_shflsync_up) ;  /* 0x000009b000007944 */ /* 0x002fea0003c00000 */
[----:B0-----:R-:W-:Y:S01]  /*a160*/  HFMA2.MMA R54, -RZ, RZ, 0, 5.9604644775390625e-08 ;  /* 0x00000001ff367435 */ /* 0x001fe200000001ff */
[----:B-1----:R-:W-:Y:S02]  /*a170*/  MOV R50, R53 ;  /* 0x0000003500327202 */ /* 0x002fe40000000f00 */
[----:B------:R-:W-:Y:S02]  /*a180*/  MOV R160, R158 ;  /* 0x0000009e00a07202 */ /* 0x000fe40000000f00 */
[----:B------:R-:W-:Y:S02]  /*a190*/  MOV R53, RZ ;  /* 0x000000ff00357202 */ /* 0x000fe40000000f00 */
[----:B------:R-:W-:-:S02]  /*a1a0*/  MOV R52, 0xffffffff ;  /* 0xffffffff00347802 */ /* 0x000fc40000000f00 */
[----:B------:R-:W-:Y:S02]  /*a1b0*/  MOV R48, 0xa1d0 ;  /* 0x0000a1d000307802 */ /* 0x000fe40000000f00 */
[----:B------:R-:W-:Y:S05]  /*a1c0*/  CALL.REL.NOINC `($__internal_83_$__cuda_sm70_shflsync_up) ;  /* 0x0000094000007944 */ /* 0x000fea0003c00000 */
[----:B-1----:R-:W-:Y:S01]  /*a1d0*/  MOV R158, R53 ;  /* 0x00000035009e7202 */ /* 0x002fe20000000f00 */
[----:B------:R-:W-:Y:S01]  /*a1e0*/  HFMA2.MMA R53, -RZ, RZ, 0, 0 ;  /* 0x00000000ff357435 */ /* 0x000fe200000001ff */
[----:B0-----:R-:W-:Y:S02]  /*a1f0*/  MOV R160, R50 ;  /* 0x0000003200a07202 */ /* 0x001fe40000000f00 */
[----:B------:R-:W-:Y:S02]  /*a200*/  MOV R54, R94 ;  /* 0x0000005e00367202 */ /* 0x000fe40000000f00 */
[----:B------:R-:W-:Y:S02]  /*a210*/  MOV R51, 0x1f ;  /* 0x0000001f00337802 */ /* 0x000fe40000000f00 */
[----:B------:R-:W-:Y:S02]  /*a220*/  MOV R50, 0xffffffff ;  /* 0xffffffff00327802 */ /* 0x000fe40000000f00 */
[----:B------:R-:W-:-:S02]  /*a230*/  MOV R52, 0xa250 ;  /* 0x0000a25000347802 */ /* 0x000fc40000000f00 */
[----:B------:R-:W-:Y:S05]  /*a240*/  CALL.REL.NOINC `($__internal_82_$__cuda_sm70_shflsync_idx_p) ;  /* 0x0000088000007944 */ /* 0x000fea0003c00000 */
[----:B------:R-:W-:Y:S01]  /*a250*/  HFMA2.MMA R53, -RZ, RZ, 0, 0 ;  /* 0x00000000ff357435 */ /* 0x000fe200000001ff */
[----:B-1----:R-:W-:-:S02]  /*a260*/  MOV R94, R51 ;  /* 0x00000033005e7202 */ /* 0x002fc40000000f00 */
[----:B------:R-:W-:Y:S02]  /*a270*/  MOV R54, R95 ;  /* 0x0000005f00367202 */ /* 0x000fe40000000f00 */
[----:B------:R-:W-:Y:S02]  /*a280*/  MOV R51, 0x1f ;  /* 0x0000001f00337802 */ /* 0x000fe40000000f00 */
[----:B------:R-:W-:Y:S02]  /*a290*/  MOV R50, 0xffffffff ;  /* 0xffffffff00327802 */ /* 0x000fe40000000f00 */
[----:B------:R-:W-:Y:S02]  /*a2a0*/  MOV R52, 0xa2c0 ;  /* 0x0000a2c000347802 */ /* 0x000fe40000000f00 */
[----:B------:R-:W-:Y:S05]  /*a2b0*/  CALL.REL.NOINC `($__internal_82_$__cuda_sm70_shflsync_idx_p) ;  /* 0x0000081000007944 */ /* 0x000fea0003c00000 */
[----:B-1----:R-:W-:Y:S01]  /*a2c0*/  MOV R53, R51 ;  /* 0x0000003300357202 */ /* 0x002fe20000000f00 */
[----:B------:R-:W-:Y:S05]  /*a2d0*/  BRA `(.L_x_2071) ;  /* 0xffffbbf000007947 */ /* 0x000fea000383ffff */
.L_x_2025:
[----:B------:R-:W-:Y:S01]  /*a2e0*/  HFMA2.MMA R158, -RZ, RZ, 0, 5.9604644775390625e-08 ;  /* 0x00000001ff9e7435 */ /* 0x000fe200000001ff */
[----:B------:R-:W-:Y:S02]  /*a2f0*/  MOV R160, R52 ;  /* 0x0000003400a07202 */ /* 0x000fe40000000f00 */
[----:B------:R-:W-:-:S02]  /*a300*/  MOV R54, 0x1f ;  /* 0x0000001f00367802 */ /* 0x000fc40000000f00 */
[----:B------:R-:W-:Y:S02]  /*a310*/  MOV R57, 0xffffffff ;  /* 0xffffffff00397802 */ /* 0x000fe40000000f00 */
[----:B------:R-:W-:Y:S02]  /*a320*/  MOV R50, 0xa340 ;  /* 0x0000a34000327802 */ /* 0x000fe40000000f00 */
[----:B-1----:R-:W-:Y:S05]  /*a330*/  CALL.REL.NOINC `($__internal_81_$__cuda_sm70_shflsync_down) ;  /* 0x0000075000007944 */ /* 0x002fea0003c00000 */
[----:B-1----:R-:W-:Y:S01]  /*a340*/  MOV R55, R57 ;  /* 0x0000003900377202 */ /* 0x002fe20000000f00 */
[----:B0-----:R-:W-:Y:S05]  /*a350*/  BRA `(.L_x_2072) ;  /* 0xffffc18000007947 */ /* 0x001fea000383ffff */
.L_x_2026:
[----:B------:R-:W-:Y:S01]  /*a360*/  HFMA2.MMA R158, -RZ, RZ, 0, 5.9604644775390625e-08 ;  /* 0x00000001ff9e7435 */ /* 0x000fe200000001ff */
[----:B------:R-:W-:Y:S02]  /*a370*/  MOV R160, R53 ;  /* 0x0000003500a07202 */ /* 0x000fe40000000f00 */
[----:B------:R-:W-:Y:S02]  /*a380*/  MOV R54, 0x1f ;  /* 0x0000001f00367802 */ /* 0x000fe40000000f00 */
[----:B------:R-:W-:Y:S02]  /*a390*/  MOV R57, 0xffffffff ;  /* 0xffffffff00397802 */ /* 0x000fe40000000f00 */
[----:B------:R-:W-:-:S02]  /*a3a0*/  MOV R50, 0xa3c0 ;  /* 0x0000a3c000327802 */ /* 0x000fc40000000f00 */
[----:B012---:R-:W-:Y:S05]  /*a3b0*/  CALL.REL.NOINC `($__internal_81_$__cuda_sm70_shflsync_down) ;  /* 0x000006d000007944 */ /* 0x007fea0003c00000 */
        /* <DEDUP_REMOVED lines=9> */
[----:B------:R-:W-:Y:S05]  /*a450*/  CALL.REL.NOINC `($__internal_81_$__cuda_sm70_shflsync_down) ;  /* 0x0000063000007944 */ /* 0x000fea0003c00000 */
[----:B0-----:R-:W-:Y:S01]  /*a460*/  HFMA2.MMA R158, -RZ, RZ, 0, 1.1920928955078125e-07 ;  /* 0x00000002ff9e7435 */ /* 0x001fe200000001ff */
[----:B-1----:R-:W-:Y:S02]  /*a470*/  MOV R52, R57 ;  /* 0x0000003900347202 */ /* 0x002fe40000000f00 */
[----:B------:R-:W-:-:S02]  /*a480*/  MOV R160, R56 ;  /* 0x0000003800a07202 */ /* 0x000fc40000000f00 */
[----:B------:R-:W-:Y:S02]  /*a490*/  MOV R54, 0x1f ;  /* 0x0000001f00367802 */ /* 0x000fe40000000f00 */
[----:B------:R-:W-:Y:S02]  /*a4a0*/  MOV R57, 0xffffffff ;  /* 0xffffffff00397802 */ /* 0x000fe40000000f00 */
[----:B------:R-:W-:Y:S02]  /*a4b0*/  MOV R50, 0xa4d0 ;  /* 0x0000a4d000327802 */ /* 0x000fe40000000f00 */
[----:B------:R-:W-:Y:S05]  /*a4c0*/  CALL.REL.NOINC `($__internal_81_$__cuda_sm70_shflsync_down) ;  /* 0x000005c000007944 */ /* 0x000fea0003c00000 */
[----:B-1----:R-:W-:Y:S01]  /*a4d0*/  @!P3 FFMA.FTZ R56, R55, R57, R56 ;  /* 0x000000393738b223 */ /* 0x002fe20000010038 */
[----:B0-----:R-:W-:Y:S01]  /*a4e0*/  HFMA2.MMA R158, -RZ, RZ, 0, 2.384185791015625e-07 ;  /* 0x00000004ff9e7435 */ /* 0x001fe200000001ff */
[----:B------:R-:W-:Y:S01]  /*a4f0*/  @!P3 FMUL.FTZ R55, R52, R55 ;  /* 0x000000373437b220 */ /* 0x000fe20000410000 */
[----:B------:R-:W-:Y:S02]  /*a500*/  MOV R54, 0x1f ;  /* 0x0000001f00367802 */ /* 0x000fe40000000f00 */
[----:B------:R-:W-:Y:S02]  /*a510*/  MOV R57, 0xffffffff ;  /* 0xffffffff00397802 */ /* 0x000fe40000000f00 */
[----:B------:R-:W-:-:S02]  /*a520*/  MOV R160, R55 ;  /* 0x0000003700a07202 */ /* 0x000fc40000000f00 */
[----:B------:R-:W-:Y:S02]  /*a530*/  MOV R50, 0xa550 ;  /* 0x0000a55000327802 */ /* 0x000fe40000000f00 */
[----:B------:R-:W-:Y:S05]  /*a540*/  CALL.REL.NOINC `($__internal_81_$__cuda_sm70_shflsync_down) ;  /* 0x0000054000007944 */ /* 0x000fea0003c00000 */
[----:B0-----:R-:W-:Y:S01]  /*a550*/  HFMA2.MMA R158, -RZ, RZ, 0, 2.384185791015625e-07 ;  /* 0x00000004ff9e7435 */ /* 0x001fe200000001ff */
[----:B-1----:R-:W-:Y:S02]  /*a560*/  MOV R52, R57 ;  /* 0x0000003900347202 */ /* 0x002fe40000000f00 */
[----:B------:R-:W-:Y:S02]  /*a570*/  MOV R160, R56 ;  /* 0x0000003800a07202 */ /* 0x000fe40000000f00 */
[----:B------:R-:W-:Y:S02]  /*a580*/  MOV R54, 0x1f ;  /* 0x0000001f00367802 */ /* 0x000fe40000000f00 */
[----:B------:R-:W-:Y:S02]  /*a590*/  MOV R57, 0xffffffff ;  /* 0xffffffff00397802 */ /* 0x000fe40000000f00 */
[----:B------:R-:W-:Y:S02]  /*a5a0*/  MOV R50, 0xa5c0 ;  /* 0x0000a5c000327802 */ /* 0x000fe40000000f00 */
[----:B------:R-:W-:Y:S05]  /*a5b0*/  CALL.REL.NOINC `($__internal_81_$__cuda_sm70_shflsync_down) ;  /* 0x000004d000007944 */ /* 0x000fea0003c00000 */
        /* <DEDUP_REMOVED lines=8> */
[----:B------:R-:W-:Y:S05]  /*a640*/  CALL.REL.NOINC `($__internal_81_$__cuda_sm70_shflsync_down) ;  /* 0x0000044000007944 */ /* 0x000fea0003c00000 */
[----:B0-----:R-:W-:Y:S01]  /*a650*/  HFMA2.MMA R158, -RZ, RZ, 0, 4.76837158203125e-07 ;  /* 0x00000008ff9e7435 */ /* 0x001fe200000001ff */
[----:B-1----:R-:W-:Y:S02]  /*a660*/  MOV R52, R57 ;  /* 0x0000003900347202 */ /* 0x002fe40000000f00 */
[----:B------:R-:W-:Y:S02]  /*a670*/  MOV R160, R56 ;  /* 0x0000003800a07202 */ /* 0x000fe40000000f00 */
[----:B------:R-:W-:-:S02]  /*a680*/  MOV R54, 0x1f ;  /* 0x0000001f00367802 */ /* 0x000fc40000000f00 */
[----:B------:R-:W-:Y:S02]  /*a690*/  MOV R57, 0xffffffff ;  /* 0xffffffff00397802 */ /* 0x000fe40000000f00 */
[----:B------:R-:W-:Y:S02]  /*a6a0*/  MOV R50, 0xa6c0 ;  /* 0x0000a6c000327802 */ /* 0x000fe40000000f00 */
[----:B------:R-:W-:Y:S05]  /*a6b0*/  CALL.REL.NOINC `($__internal_81_$__cuda_sm70_shflsync_down) ;  /* 0x000003d000007944 */ /* 0x000fea0003c00000 */
        /* <DEDUP_REMOVED lines=9> */
[----:B------:R-:W-:Y:S05]  /*a750*/  CALL.REL.NOINC `($__internal_81_$__cuda_sm70_shflsync_down) ;  /* 0x0000033000007944 */ /* 0x000fea0003c00000 */
[----:B0-----:R-:W-:Y:S01]  /*a760*/  HFMA2.MMA R158, -RZ, RZ, 0, 9.5367431640625e-07 ;  /* 0x00000010ff9e7435 */ /* 0x001fe200000001ff */
[----:B-1----:R-:W-:Y:S02]  /*a770*/  MOV R53, R57 ;  /* 0x0000003900357202 */ /* 0x002fe40000000f00 */
[----:B------:R-:W-:Y:S02]  /*a780*/  MOV R160, R55 ;  /* 0x0000003700a07202 */ /* 0x000fe40000000f00 */
[----:B------:R-:W-:Y:S02]  /*a790*/  MOV R54, 0x1f ;  /* 0x0000001f00367802 */ /* 0x000fe40000000f00 */
[----:B------:R-:W-:Y:S02]  /*a7a0*/  MOV R57, 0xffffffff ;  /* 0xffffffff00397802 */ /* 0x000fe40000000f00 */
[----:B------:R-:W-:-:S02]  /*a7b0*/  MOV R50, 0xa7d0 ;  /* 0x0000a7d000327802 */ /* 0x000fc40000000f00 */
[----:B------:R-:W-:Y:S05]  /*a7c0*/  CALL.REL.NOINC `($__internal_81_$__cuda_sm70_shflsync_down) ;  /* 0x000002c000007944 */ /* 0x000fea0003c00000 */
[----:B-1----:R-:W-:Y:S01]  /*a7d0*/  @!P0 FFMA.FTZ R55, R56, R57, R55 ;  /* 0x0000003938378223 */ /* 0x002fe20000010037 */
[----:B------:R-:W-:Y:S01]  /*a7e0*/  MOV R51, 0x1f ;  /* 0x0000001f00337802 */ /* 0x000fe20000000f00 */
[----:B------:R-:W-:Y:S01]  /*a7f0*/  @!P0 FMUL.FTZ R56, R53, R56 ;  /* 0x0000003835388220 */ /* 0x000fe20000410000 */
[----:B------:R-:W-:Y:S01]  /*a800*/  HFMA2.MMA R53, -RZ, RZ, 0, 0 ;  /* 0x00000000ff357435 */ /* 0x000fe200000001ff */
[----:B------:R-:W-:-:S02]  /*a810*/  MOV R50, 0xffffffff ;  /* 0xffffffff00327802 */ /* 0x000fc40000000f00 */
[----:B------:R-:W-:Y:S02]  /*a820*/  MOV R52, 0xa850 ;  /* 0x0000a85000347802 */ /* 0x000fe40000000f00 */
[----:B0-----:R-:W-:Y:S02]  /*a830*/  MOV R54, R56 ;  /* 0x0000003800367202 */ /* 0x001fe40000000f00 */
[----:B------:R-:W-:Y:S05]  /*a840*/  CALL.REL.NOINC `($__internal_82_$__cuda_sm70_shflsync_idx_p) ;  /* 0x0000028000007944 */ /* 0x000fea0003c00000 */
[----:B------:R-:W-:Y:S01]  /*a850*/  HFMA2.MMA R53, -RZ, RZ, 0, 0 ;  /* 0x00000000ff357435 */ /* 0x000fe200000001ff */
[----:B-1----:R-:W-:Y:S02]  /*a860*/  MOV R149, R51 ;  /* 0x0000003300957202 */ /* 0x002fe40000000f00 */
[----:B------:R-:W-:Y:S02]  /*a870*/  MOV R54, R55 ;  /* 0x0000003700367202 */ /* 0x000fe40000000f00 */
[----:B------:R-:W-:Y:S02]  /*a880*/  MOV R51, 0x1f ;  /* 0x0000001f00337802 */ /* 0x000fe40000000f00 */
[----:B------:R-:W-:Y:S02]  /*a890*/  MOV R50, 0xffffffff ;  /* 0xffffffff00327802 */ /* 0x000fe40000000f00 */
[----:B------:R-:W-:-:S02]  /*a8a0*/  MOV R52, 0xa8c0 ;  /* 0x0000a8c000347802 */ /* 0x000fc40000000f00 */
[----:B------:R-:W-:Y:S05]  /*a8b0*/  CALL.REL.NOINC `($__internal_82_$__cuda_sm70_shflsync_idx_p) ;  /* 0x0000021000007944 */ /* 0x000fea0003c00000 */
[----:B------:R-:W-:Y:S01]  /*a8c0*/  HFMA2.MMA R158, -RZ, RZ, 0, 5.9604644775390625e-08 ;  /* 0x00000001ff9e7435 */ /* 0x000fe200000001ff */
[----:B-1----:R-:W-:-:S02]  /*a8d0*/  MOV R156, R51 ;  /* 0x00000033009c7202 */ /* 0x002fc40000000f00 */
[----:B------:R-:W-:Y:S02]  /*a8e0*/  MOV R160, R56 ;  /* 0x0000003800a07202 */ /* 0x000fe40000000f00 */
[----:B------:R-:W-:Y:S02]  /*a8f0*/  MOV R54, 0x1f ;  /* 0x0000001f00367802 */ /* 0x000fe40000000f00 */
[----:B------:R-:W-:Y:S02]  /*a900*/  MOV R57, 0xffffffff ;  /* 0xffffffff00397802 */ /* 0x000fe40000000f00 */
[----:B------:R-:W-:Y:S02]  /*a910*/  MOV R50, 0xa930 ;  /* 0x0000a93000327802 */ /* 0x000fe40000000f00 */
[----:B------:R-:W-:Y:S05]  /*a920*/  CALL.REL.NOINC `($__internal_81_$__cuda_sm70_shflsync_down) ;  /* 0x0000016000007944 */ /* 0x000fea0003c00000 */
[----:B0-----:R-:W-:Y:S01]  /*a930*/  HFMA2.MMA R158, -RZ, RZ, 0, 5.9604644775390625e-08 ;  /* 0x00000001ff9e7435 */ /* 0x001fe200000001ff */
[----:B-1----:R-:W-:Y:S02]  /*a940*/  MOV R56, R57 ;  /* 0x0000003900387202 */ /* 0x002fe40000000f00 */
[----:B------:R-:W-:Y:S02]  /*a950*/  MOV R160, R55 ;  /* 0x0000003700a07202 */ /* 0x000fe40000000f00 */
[----:B------:R-:W-:-:S02]  /*a960*/  MOV R54, 0x1f ;  /* 0x0000001f00367802 */ /* 0x000fc40000000f00 */
[----:B------:R-:W-:Y:S02]  /*a970*/  MOV R57, 0xffffffff ;  /* 0xffffffff00397802 */ /* 0x000fe40000000f00 */
[----:B------:R-:W-:Y:S02]  /*a980*/  MOV R50, 0xa9a0 ;  /* 0x0000a9a000327802 */ /* 0x000fe40000000f00 */
[----:B------:R-:W-:Y:S05]  /*a990*/  CALL.REL.NOINC `($__internal_81_$__cuda_sm70_shflsync_down) ;  /* 0x000000f000007944 */ /* 0x000fea0003c00000 */
[----:B------:R-:W-:Y:S01]  /*a9a0*/  HFMA2.MMA R53, -RZ, RZ, 0, 0 ;  /* 0x00000000ff357435 */ /* 0x000fe200000001ff */
[----:B0-----:R-:W-:Y:S02]  /*a9b0*/  MOV R54, R48 ;  /* 0x0000003000367202 */ /* 0x001fe40000000f00 */
[----:B------:R-:W-:Y:S02]  /*a9c0*/  MOV R51, 0x1f ;  /* 0x0000001f00337802 */ /* 0x000fe40000000f00 */
[----:B------:R-:W-:Y:S02]  /*a9d0*/  MOV R50, 0xffffffff ;  /* 0xffffffff00327802 */ /* 0x000fe40000000f00 */
[----:B------:R-:W-:Y:S02]  /*a9e0*/  MOV R52, 0xaa00 ;  /* 0x0000aa0000347802 */ /* 0x000fe40000000f00 */
[----:B-1----:R-:W-:Y:S05]  /*a9f0*/  CALL.REL.NOINC `($__internal_82_$__cuda_sm70_shflsync_idx_p) ;  /* 0x000000d000007944 */ /* 0x002fea0003c00000 */
        /* <DEDUP_REMOVED lines=9> */
        .weak           $__internal_81_$__cuda_sm70_shflsync_down
        .type           $__internal_81_$__cuda_sm70_shflsync_down,@function
        .size           $__internal_81_$__cuda_sm70_shflsync_down,($__internal_82_$__cuda_sm70_shflsync_idx_p - $__internal_81_$__cuda_sm70_shflsync_down)
$__internal_81_$__cuda_sm70_shflsync_down:
[----:B------:R-:W-:Y:S01]  /*aa90*/  HFMA2.MMA R51, -RZ, RZ, 0, 0 ;  /* 0x00000000ff337435 */ /* 0x000fe200000001ff */
[----:B------:R-:W-:Y:S04]  /*aaa0*/  WARPSYNC R57 ;  /* 0x0000003900007348 */ /* 0x000fe80003800000 */
[----:B------:R0:W1:Y:S01]  /*aab0*/  SHFL.DOWN PT, R57, R160, R158, R54 ;  /* 0x0800009ea0397389 */ /* 0x00006200000e0036 */
[----:B------:R-:W-:Y:S05]  /*aac0*/  RET.REL.NODEC R50 `(_Z25selective_scan_bwd_kernelI32Selective_Scan_bwd_kernel_traitsILi128ELi16ELb1ELb1ELb0ELb1ELb1EN3c108BFloat16EfEEv12SSMParamsBwd) ;  /* 0xffff553032007950 */ /* 0x000fea0003c3ffff */
        .weak           $__internal_82_$__cuda_sm70_shflsync_idx_p
        .type           $__internal_82_$__cuda_sm70_shflsync_idx_p,@function
        .size           $__internal_82_$__cuda_sm70_shflsync_idx_p,($__internal_83_$__cuda_sm70_shflsync_up - $__internal_82_$__cuda_sm70_shflsync_idx_p)
$__internal_82_$__cuda_sm70_shflsync_idx_p:
[----:B------:R-:W-:Y:S04]  /*aad0*/  WARPSYNC R50 ;  /* 0x0000003200007348 */ /* 0x000fe80003800000 */
[----:B------:R0:W1:Y:S02]  /*aae0*/  SHFL.IDX PT, R51, R54, R53, R51 ;  /* 0x0000003536337389 */ /* 0x00006400000e0033 */
[----:B0-----:R-:W-:-:S04]  /*aaf0*/  MOV R53, 0x0 ;  /* 0x0000000000357802 */ /* 0x001fc80000000f00 */
[----:B------:R-:W-:Y:S05]  /*ab00*/  RET.REL.NODEC R52 `(_Z25selective_scan_bwd_kernelI32Selective_Scan_bwd_kernel_traitsILi128ELi16ELb1ELb1ELb0ELb1ELb1EN3c108BFloat16EfEEv12SSMParamsBwd) ;  /* 0xffff54f034007950 */ /* 0x000fea0003c3ffff */
        .weak           $__internal_83_$__cuda_sm70_shflsync_up
        .type           $__internal_83_$__cuda_sm70_shflsync_up,@function
        .size           $__internal_83_$__cuda_sm70_shflsync_up,(.L_x_8895 - $__internal_83_$__cuda_sm70_shflsync_up)
$__internal_83_$__cuda_sm70_shflsync_up:
[----:B------:R-:W-:Y:S01]  /*ab10*/  HFMA2.MMA R49, -RZ, RZ, 0, 0 ;  /* 0x00000000ff317435 */ /* 0x000fe200000001ff */
[----:B------:R-:W-:Y:S04]  /*ab20*/  WARPSYNC R52 ;  /* 0x0000003400007348 */ /* 0x000fe80003800000 */
[----:B------:R0:W1:Y:S01]  /*ab30*/  SHFL.UP PT, R53, R160, R54, R53 ;  /* 0x04000036a0357389 */ /* 0x00006200000e0035 */
[----:B------:R-:W-:Y:S05]  /*ab40*/  RET.REL.NODEC R48 `(_Z25selective_scan_bwd_kernelI32Selective_Scan_bwd_kernel_traitsILi128ELi16ELb1ELb1ELb0ELb1ELb1EN3c108BFloat16EfEEv12SSMParamsBwd) ;  /* 0xffff54b030007950 */ /* 0x000fea0003c3ffff */
.L_x_2074:
        /* <DEDUP_REMOVED lines=11> */
.L_x_8895:


//--------------------- .text._Z25selective_scan_bwd_kernelI32Selective_Scan_bwd_kernel_traitsILi128ELi16ELb1ELb1ELb1ELb0ELb0EN3c108BFloat16EfEEv12SSMParamsBwd --------------------------
	.section	.text._Z25selective_scan_bwd_kernelI32Selective_Scan_bwd_kernel_traitsILi128ELi16ELb1ELb1ELb1ELb0ELb0EN3c108BFloat16EfEEv12SSMParamsBwd,"ax",@progbits
	.sectioninfo	@"SHI_REGISTERS=168"
	.align	128
        .global         _Z25selective_scan_bwd_kernelI32Selective_Scan_bwd_kernel_traitsILi128ELi16ELb1ELb1ELb1ELb0ELb0EN3c108BFloat16EfEEv12SSMParamsBwd
        .type           _Z25selective_scan_bwd_kernelI32Selective_Scan_bwd_kernel_traitsILi128ELi16ELb1ELb1ELb1ELb0ELb0EN3c108BFloat16EfEEv12SSMParamsBwd,@function
        .size           _Z25selective_scan_bwd_kernelI32Selective_Scan_bwd_kernel_traitsILi128ELi16ELb1ELb1ELb1ELb0ELb0EN3c108BFloat16EfEEv12SSMParamsBwd,(.L_x_8898 - _Z25selective_scan_bwd_kernelI32Selective_Scan_bwd_kernel_traitsILi128ELi16ELb1ELb1ELb1ELb0ELb0EN3c108BFloat16EfEEv12SSMParamsBwd)
        .other          _Z25selective_scan_bwd_kernelI32Selective_Scan_bwd_kernel_traitsILi128ELi16ELb1ELb1ELb1ELb0ELb0EN3c108BFloat16EfEEv12SSMParamsBwd,@"STO_CUDA_ENTRY STV_DEFAULT"
_Z25selective_scan_bwd_kernelI32Selective_Scan_bwd_kernel_traitsILi128ELi16ELb1ELb1ELb1ELb0ELb0EN3c108BFloat16EfEEv12SSMParamsBwd:
.text._Z25selective_scan_bwd_kernelI32Selective_Scan_bwd_kernel_traitsILi128ELi16ELb1ELb1ELb1ELb0ELb0EN3c108BFloat16EfEEv12SSMParamsBwd:
        /* <DEDUP_REMOVED lines=28> */
[----:B------:R-:W-:Y:S01]  /*01c0*/  ULDC.64 UR6, c[0x0][0x1d0] ;  /* 0x0000740000067ab9 */ /* 0x000fe20000000a00 */
[----:B------:R-:W2:Y:S04]  /*01d0*/  @P0 LDG.E R2, [R2.64] ;  /* 0x0000001e02020981 */ /* 0x000ea8000c1e1900 */
[----:B------:R-:W3:Y:S01]  /*01e0*/  @P1 LDG.E R4, [R4.64] ;  /* 0x0000001e04041981 */ /* 0x000ee2000c1e1900 */
[----:B-1----:R-:W-:Y:S01]  /*01f0*/  USHF.R.S32.HI UR27, URZ, 0x1f, UR26 ;  /* 0x0000001f3f1b7899 */ /* 0x002fe2000801141a */
[----:B------:R-:W-:Y:S01]  /*0200*/  HFMA2.MMA R99, -RZ, RZ, 0, 0 ;  /* 0x00000000ff637435 */ /* 0x000fe200000001ff */
[----:B------:R-:W-:Y:S01]  /*0210*/  UISETP.NE.U32.AND UP0, UPT, URZ, UR4, UPT ;  /* 0x000000043f00728c */ /* 0x000fe2000bf05070 */
[----:B------:R-:W-:Y:S01]  /*0220*/  MOV R97, RZ ;  /* 0x000000ff00617202 */ /* 0x000fe20000000f00 */
[----:B------:R-:W-:-:S02]  /*0230*/  UIMAD UR4, UR27, UR6, URZ ;  /* 0x000000061b0472a4 */ /* 0x000fc4000f8e023f */
[----:B------:R-:W-:Y:S02]  /*0240*/  UIMAD.WIDE.U32 UR14, UR26, UR6, URZ ;  /* 0x000000061a0e72a5 */ /* 0x000fe4000f8e003f */
[----:B------:R-:W-:Y:S02]  /*0250*/  UIMAD UR4, UR26, UR7, UR4 ;  /* 0x000000071a0472a4 */ /* 0x000fe4000f8e0204 */
[----:B------:R-:W-:Y:S02]  /*0260*/  UISETP.NE.AND.EX UP0, UPT, URZ, UR5, UPT, UP0 ;  /* 0x000000053f00728c */ /* 0x000fe4000bf05300 */
[----:B------:R-:W-:Y:S02]  /*0270*/  ULDC.64 UR6, c[0x0][0x1e0] ;  /* 0x0000780000067ab9 */ /* 0x000fe40000000a00 */
[----:B------:R-:W-:Y:S01]  /*0280*/  UIMAD UR5, UR27, UR6, URZ ;  /* 0x000000061b0572a4 */ /* 0x000fe2000f8e023f */
[----:B0-----:R-:W0:Y:S01]  /*0290*/  I2F.RP R0, UR38 ;  /* 0x0000002600007d06 */ /* 0x001e220008209400 */
[----:B------:R-:W-:-:S02]  /*02a0*/  UISETP.NE.U32.AND UP1, UPT, URZ, UR24, UPT ;  /* 0x000000183f00728c */ /* 0x000fc4000bf25070 */
[----:B------:R-:W-:Y:S02]  /*02b0*/  UIMAD UR28, UR26, UR7, UR5 ;  /* 0x000000071a1c72a4 */ /* 0x000fe4000f8e0205 */
[----:B------:R-:W-:Y:S02]  /*02c0*/  UISETP.NE.AND.EX UP1, UPT, URZ, UR25, UPT, UP1 ;  /* 0x000000193f00728c */ /* 0x000fe4000bf25310 */
[----:B------:R-:W-:Y:S02]  /*02d0*/  UISETP.NE.U32.AND UP2, UPT, URZ, UR32, UPT ;  /* 0x000000203f00728c */ /* 0x000fe4000bf45070 */
[----:B------:R-:W-:Y:S02]  /*02e0*/  UMOV UR34, URZ ;  /* 0x0000003f00227c82 */ /* 0x000fe40008000000 */
[----:B------:R-:W-:Y:S02]  /*02f0*/  UISETP.NE.AND.EX UP2, UPT, URZ, UR33, UPT, UP2 ;  /* 0x000000213f00728c */ /* 0x000fe4000bf45320 */
[----:B------:R-:W-:-:S02]  /*0300*/  UMOV UR35, URZ ;  /* 0x0000003f00237c82 */ /* 0x000fc40008000000 */
[----:B------:R-:W-:Y:S01]  /*0310*/  UMOV UR36, URZ ;  /* 0x0000003f00247c82 */ /* 0x000fe20008000000 */
[----:B0-----:R-:W0:Y:S01]  /*0320*/  MUFU.RCP R0, R0 ;  /* 0x0000000000007308 */ /* 0x001e220000001000 */
[----:B------:R-:W-:Y:S02]  /*0330*/  @UP1 ULEA UR34, UP3, UR10, UR24, 0x2 ;  /* 0x000000180a221291 */ /* 0x000fe4000f86103f */
[----:B------:R-:W-:Y:S02]  /*0340*/  UIADD3 UR15, UR15, UR4, URZ ;  /* 0x000000040f0f7290 */ /* 0x000fe4000fffe03f */
[----:B------:R-:W-:Y:S02]  /*0350*/  @UP1 ULEA.HI.X UR35, UR10, UR25, UR11, 0x2, UP3 ;  /* 0x000000190a231291 */ /* 0x000fe400098f140b */
[----:B------:R-:W-:Y:S02]  /*0360*/  @UP2 ULEA UR36, UP1, UR10, UR32, 0x2 ;  /* 0x000000200a242291 */ /* 0x000fe4000f82103f */
[----:B------:R-:W-:-:S02]  /*0370*/  ULDC.64 UR24, c[0x0][0x1d8] ;  /* 0x0000760000187ab9 */ /* 0x000fc40000000a00 */
[----:B------:R-:W-:Y:S02]  /*0380*/  UMOV UR37, URZ ;  /* 0x0000003f00257c82 */ /* 0x000fe40008000000 */
[----:B------:R-:W-:Y:S02]  /*0390*/  UMOV UR4, URZ ;  /* 0x0000003f00047c82 */ /* 0x000fe40008000000 */
[----:B------:R-:W-:Y:S01]  /*03a0*/  @UP2 ULEA.HI.X UR37, UR10, UR33, UR11, 0x2, UP1 ;  /* 0x000000210a252291 */ /* 0x000fe200088f140b */
[----:B0-----:R-:W-:Y:S01]  /*03b0*/  IADD3 R0, R0, 0xffffffe, RZ ;  /* 0x0ffffffe00007810 */ /* 0x001fe20007ffe0ff */
[----:B------:R-:W-:Y:S02]  /*03c0*/  UIMAD UR22, UR11, UR24, URZ ;  /* 0x000000180b1672a4 */ /* 0x000fe4000f8e023f */
[----:B------:R-:W-:Y:S02]  /*03d0*/  UIMAD.WIDE.U32 UR14, UR10, UR24, UR14 ;  /* 0x000000180a0e72a5 */ /* 0x000fe4000f8e000e */
[----:B------:R-:W-:Y:S01]  /*03e0*/  UIMAD UR22, UR10, UR25, UR22 ;  /* 0x000000190a1672a4 */ /* 0x000fe2000f8e0216 */
[----:B------:R-:W0:Y:S01]  /*03f0*/  F2I.FTZ.U32.TRUNC.NTZ R0, R0 ;  /* 0x0000000000007305 */ /* 0x000e22000021f000 */
[----:B------:R-:W-:-:S02]  /*0400*/  UIMAD.WIDE.U32 UR16, UR26, UR6, URZ ;  /* 0x000000061a1072a5 */ /* 0x000fc4000f8e003f */
[----:B------:R-:W-:Y:S02]  /*0410*/  UIMAD UR12, UR27, UR8, URZ ;  /* 0x000000081b0c72a4 */ /* 0x000fe4000f8e023f */
[----:B------:R-:W-:Y:S02]  /*0420*/  ULDC.64 UR6, c[0x0][0x278] ;  /* 0x00009e0000067ab9 */ /* 0x000fe40000000a00 */
[----:B------:R-:W-:Y:S02]  /*0430*/  UIMAD UR23, UR27, UR6, URZ ;  /* 0x000000061b1772a4 */ /* 0x000fe4000f8e023f */
[----:B------:R-:W-:Y:S02]  /*0440*/  UIMAD UR13, UR27, UR20, URZ ;  /* 0x000000141b0d72a4 */ /* 0x000fe4000f8e023f */
[----:B------:R-:W-:Y:S02]  /*0450*/  UIMAD.WIDE.U32 UR18, UR26, UR6, URZ ;  /* 0x000000061a1272a5 */ /* 0x000fe4000f8e003f */
[----:B------:R-:W-:-:S02]  /*0460*/  UIMAD UR23, UR26, UR7, UR23 ;  /* 0x000000071a1772a4 */ /* 0x000fc4000f8e0217 */
[----:B------:R-:W-:Y:S01]  /*0470*/  UIMAD.WIDE.U32 UR6, UR26, UR8, URZ ;  /* 0x000000081a0672a5 */ /* 0x000fe2000f8e003f */
[----:B0-----:R0:W1:Y:S01]  /*0480*/  R2UR UR5, R0 ;  /* 0x00000000000573c2 */ /* 0x00106200000e0000 */
[----:B------:R-:W-:Y:S02]  /*0490*/  UIMAD UR12, UR26, UR9, UR12 ;  /* 0x000000091a0c72a4 */ /* 0x000fe4000f8e020c */
[----:B------:R-:W-:Y:S02]  /*04a0*/  UIMAD.WIDE.U32 UR8, UR26, UR20, URZ ;  /* 0x000000141a0872a5 */ /* 0x000fe4000f8e003f */
[----:B------:R-:W-:Y:S02]  /*04b0*/  UIMAD UR13, UR26, UR21, UR13 ;  /* 0x000000151a0d72a4 */ /* 0x000fe4000f8e020d */
[----:B------:R-:W-:Y:S01]  /*04c0*/  UIADD3 UR19, UR19, UR23, URZ ;  /* 0x0000001713137290 */ /* 0x000fe2000fffe03f */
[----:B0-----:R-:W-:Y:S01]  /*04d0*/  IABS R0, UR10 ;  /* 0x0000000a00007c13 */ /* 0x001fe20008000000 */
[----:B------:R-:W-:-:S02]  /*04e0*/  ULDC.64 UR20, c[0x0][0x1e8] ;  /* 0x00007a0000147ab9 */ /* 0x000fc40000000a00 */
[----:B------:R-:W-:Y:S01]  /*04f0*/  UIMAD UR39, UR11, UR20, URZ ;  /* 0x000000140b2772a4 */ /* 0x000fe2000f8e023f */
[----:B------:R-:W0:Y:S01]  /*0500*/  R2UR UR29, R0 ;  /* 0x00000000001d73c2 */ /* 0x000e2200000e0000 */
[----:B------:R-:W-:Y:S02]  /*0510*/  ULDC UR41, c[0x0][0x178] ;  /* 0x00005e0000297ab9 */ /* 0x000fe40000000800 */
[----:B------:R-:W-:Y:S02]  /*0520*/  ULOP3.LUT UR40, UR10, UR41, URZ, 0x3c, !UPT ;  /* 0x000000290a287292 */ /* 0x000fe4000f8e3c3f */
[----:B------:R-:W-:Y:S02]  /*0530*/  UIADD3 UR9, UR9, UR13, URZ ;  /* 0x0000000d09097290 */ /* 0x000fe4000fffe03f */
[----:B-1----:R-:W-:-:S04]  /*0540*/  UIADD3 UR32, URZ, -UR5, URZ ;  /* 0x800000053f207290 */ /* 0x002fc8000fffe03f */
[----:B------:R-:W-:-:S04]  /*0550*/  UIMAD UR32, UR32, UR38, URZ ;  /* 0x00000026202072a4 */ /* 0x000fc8000f8e023f */
[----:B------:R-:W-:Y:S02]  /*0560*/  UIMAD.WIDE.U32 UR32, UR5, UR32, UR4 ;  /* 0x00000020052072a5 */ /* 0x000fe4000f8e0004 */
[----:B------:R-:W-:Y:S02]  /*0570*/  UIADD3 UR5, UR17, UR28, URZ ;  /* 0x0000001c11057290 */ /* 0x000fe4000fffe03f */
[----:B0-----:R-:W-:Y:S02]  /*0580*/  UIMAD.WIDE.U32 UR24, UR33, UR29, URZ ;  /* 0x0000001d211872a5 */ /* 0x001fe4000f8e003f */
[----:B------:R-:W-:Y:S02]  /*0590*/  UMOV UR4, UR16 ;  /* 0x0000001000047c82 */ /* 0x000fe40008000000 */
[----:B------:R-:W-:Y:S02]  /*05a0*/  UIMAD UR17, UR10, UR21, UR39 ;  /* 0x000000150a1172a4 */ /* 0x000fe4000f8e0227 */
[----:B------:R-:W-:-:S02]  /*05b0*/  ULDC UR32, c[0x0][0x174] ;  /* 0x00005d0000207ab9 */ /* 0x000fc40000000800 */
[----:B------:R-:W-:Y:S02]  /*05c0*/  UMOV UR33, UR25 ;  /* 0x0000001900217c82 */ /* 0x000fe40008000000 */
[----:B------:R-:W-:Y:S02]  /*05d0*/  UIADD3 UR16, -UR33, URZ, URZ ;  /* 0x0000003f21107290 */ /* 0x000fe4000fffe13f */
[----:B------:R-:W-:Y:S02]  /*05e0*/  UIMAD.WIDE.U32 UR20, UR10, UR20, UR4 ;  /* 0x000000140a1472a5 */ /* 0x000fe4000f8e0004 */
[----:B------:R-:W-:Y:S02]  /*05f0*/  UIMAD UR29, UR38, UR16, UR29 ;  /* 0x00000010261d72a4 */ /* 0x000fe4000f8e021d */
[----:B------:R-:W-:Y:S02]  /*0600*/  ULDC.64 UR4, c[0x0][0x280] ;  /* 0x0000a00000047ab9 */ /* 0x000fe40000000a00 */
[----:B------:R-:W-:-:S02]  /*0610*/  UISETP.GT.U32.AND UP1, UPT, UR38, UR29, UPT ;  /* 0x0000001d2600728c */ /* 0x000fc4000bf24070 */
[----:B------:R-:W-:Y:S02]  /*0620*/  USHF.L.U32 UR28, UR32, 0xb, URZ ;  /* 0x0000000b201c7899 */ /* 0x000fe4000800063f */
[----:B------:R-:W-:Y:S02]  /*0630*/  UIMAD UR23, UR11, UR4, URZ ;  /* 0x000000040b1772a4 */ /* 0x000fe4000f8e023f */
[----:B------:R-:W-:Y:S02]  /*0640*/  UIADD3 UR16, UR28, -0x800, URZ ;  /* 0xfffff8001c107890 */ /* 0x000fe4000fffe03f */
[----:B------:R-:W-:Y:S02]  /*0650*/  UIMAD UR39, UR10, UR5, UR23 ;  /* 0x000000050a2772a4 */ /* 0x000fe4000f8e0217 */
[----:B------:R-:W-:Y:S02]  /*0660*/  UIMAD.WIDE.U32 UR4, UR10, UR4, UR18 ;  /* 0x000000040a0472a5 */ /* 0x000fe4000f8e0012 */
[----:B------:R-:W-:-:S02]  /*0670*/  @!UP1 UIADD3 UR29, UR29, -UR38, URZ ;  /* 0x800000261d1d9290 */ /* 0x000fc4000fffe03f */
[----:B------:R-:W-:Y:S02]  /*0680*/  USHF.R.S32.HI UR19, URZ, 0x1f, UR16 ;  /* 0x0000001f3f137899 */ /* 0x000fe40008011410 */
[----:B------:R-:W-:Y:S02]  /*0690*/  UIADD3 UR18, UP2, UR16, UR14, URZ ;  /* 0x0000000e10127290 */ /* 0x000fe4000ff5e03f */
[----:B------:R-:W-:Y:S02]  /*06a0*/  UISETP.GE.U32.AND UP3, UPT, UR29, UR38, UPT ;  /* 0x000000261d00728c */ /* 0x000fe4000bf66070 */
[----:B------:R-:W-:Y:S02]  /*06b0*/  ULDC.64 UR24, c[0x0][0x240] ;  /* 0x0000900000187ab9 */ /* 0x000fe40000000a00 */
[----:B------:R-:W-:Y:S02]  /*06c0*/  UIADD3.X UR15, UR19, UR15, UR22, UP2, !UPT ;  /* 0x0000000f130f7290 */ /* 0x000fe400097fe416 */
[----:B------:R-:W-:-:S02]  /*06d0*/  ULEA UR14, UP2, UR18, UR24, 0x1 ;  /* 0x00000018120e7291 */ /* 0x000fc4000f84083f */
[----:B------:R-:W-:Y:S02]  /*06e0*/  UIADD3 UR20, UP4, UR16, UR20, URZ ;  /* 0x0000001410147290 */ /* 0x000fe4000ff9e03f */
[----:B------:R-:W-:Y:S02]  /*06f0*/  @!UP1 UIADD3 UR33, UR33, 0x1, URZ ;  /* 0x0000000121219890 */ /* 0x000fe4000fffe03f */
[----:B------:R-:W-:Y:S02]  /*0700*/  ULEA.HI.X UR15, UR18, UR25, UR15, 0x1, UP2 ;  /* 0x00000019120f7291 */ /* 0x000fe400090f0c0f */
[----:B------:R-:W-:Y:S02]  /*0710*/  UISETP.GE.AND UP2, UPT, UR40, URZ, UPT ;  /* 0x0000003f2800728c */ /* 0x000fe4000bf46270 */
[----:B------:R-:W-:Y:S02]  /*0720*/  ULDC.64 UR22, c[0x0][0x248] ;  /* 0x0000920000167ab9 */ /* 0x000fe40000000a00 */
[----:B------:R-:W-:-:S02]  /*0730*/  UISETP.NE.AND UP1, UPT, URZ, UR41, UPT ;  /* 0x000000293f00728c */ /* 0x000fc4000bf25270 */
[----:B------:R-:W-:Y:S02]  /*0740*/  UIADD3.X UR17, UR19, UR21, UR17, UP4, !UPT ;  /* 0x0000001513117290 */ /* 0x000fe4000a7fe411 */
[----:B------:R-:W-:Y:S02]  /*0750*/  @UP3 UIADD3 UR33, UR33, 0x1, URZ ;  /* 0x0000000121213890 */ /* 0x000fe4000fffe03f */
[----:B------:R-:W-:-:S04]  /*0760*/  ULEA UR18, UP4, UR20, UR22, 0x1 ;  /* 0x0000001614127291 */ /* 0x000fc8000f88083f */
[----:B------:R-:W-:Y:S02]  /*0770*/  ULEA.HI.X UR17, UR20, UR23, UR17, 0x1, UP4 ;  /* 0x0000001714117291 */ /* 0x000fe4000a0f0c11 */
[----:B------:R-:W-:Y:S02]  /*0780*/  UIADD3 UR23, UR7, UR12, URZ ;  /* 0x0000000c07177290 */ /* 0x000fe4000fffe03f */
[----:B------:R-:W-:Y:S02]  /*0790*/  ULDC.64 UR20, c[0x0][0x308] ;  /* 0x0000c20000147ab9 */ /* 0x000fe40000000a00 */
[----:B------:R-:W-:Y:S02]  /*07a0*/  UMOV UR12, UR33 ;  /* 0x00000021000c7c82 */ /* 0x000fe40008000000 */
        /* <DEDUP_REMOVED lines=8> */
[----:B------:R-:W-:-:S03]  /*0830*/  ULEA.HI.X UR20, UR22, UR21, UR24, 0x1, UP1 ;  /* 0x0000001516147291 */ /* 0x000fc600088f0c18 */
[----:B------:R-:W-:Y:S02]  /*0840*/  UMOV UR22, UR6 ;  /* 0x0000000600167c82 */ /* 0x000fe40008000000 */
[----:B------:R-:W-:Y:S02]  /*0850*/  UIMAD.WIDE.U32 UR22, UR12, UR4, UR22 ;  /* 0x000000040c1672a5 */ /* 0x000fe4000f8e0016 */
[----:B------:R-:W-:Y:S02]  /*0860*/  UIMAD UR6, UR12, UR5, UR25 ;  /* 0x000000050c0672a4 */ /* 0x000fe4000f8e0219 */
[----:B------:R-:W-:Y:S02]  /*0870*/  UIADD3 UR21, UP1, UR16, UR22, URZ ;  /* 0x0000001610157290 */ /* 0x000fe4000ff3e03f */
[----:B------:R-:W-:Y:S02]  /*0880*/  ULDC.64 UR24, c[0x0][0x1c8] ;  /* 0x0000720000187ab9 */ /* 0x000fe40000000a00 */
[----:B------:R-:W-:-:S02]  /*0890*/  UIADD3 UR22, UR23, UR6, URZ ;  /* 0x0000000617167290 */ /* 0x000fc4000fffe03f */
[----:B------:R-:W-:Y:S02]  /*08a0*/  ULDC.64 UR4, c[0x0][0x228] ;  /* 0x00008a0000047ab9 */ /* 0x000fe40000000a00 */
[----:B------:R-:W-:Y:S02]  /*08b0*/  UIMAD UR13, UR29, UR24, URZ ;  /* 0x000000181d0d72a4 */ /* 0x000fe4000f8e023f */
[----:B------:R-:W-:Y:S02]  /*08c0*/  ULEA UR6, UP2, UR21, UR4, 0x1 ;  /* 0x0000000415067291 */ /* 0x000fe4000f84083f */
[----:B------:R-:W-:Y:S02]  /*08d0*/  UIADD3.X UR4, UR19, UR22, URZ, UP1, !UPT ;  /* 0x0000001613047290 */ /* 0x000fe40008ffe43f */
[----:B------:R-:W-:Y:S02]  /*08e0*/  UIMAD.WIDE.U32 UR22, UR12, UR24, UR8 ;  /* 0x000000180c1672a5 */ /* 0x000fe4000f8e0008 */
[----:B------:R-:W-:-:S02]  /*08f0*/  UIMAD UR13, UR12, UR25, UR13 ;  /* 0x000000190c0d72a4 */ /* 0x000fc4000f8e020d */
[----:B------:R-:W-:Y:S02]  /*0900*/  UIADD3 UR16, UP1, UR16, UR22, URZ ;  /* 0x0000001610107290 */ /* 0x000fe4000ff3e03f */
[----:B------:R-:W-:Y:S02]  /*0910*/  UIADD3 UR23, UR23, UR13, URZ ;  /* 0x0000000d17177290 */ /* 0x000fe4000fffe03f */
[----:B------:R-:W-:Y:S02]  /*0920*/  ULDC.64 UR8, c[0x0][0x230] ;  /* 0x00008c0000087ab9 */ /* 0x000fe40000000a00 */
[----:B------:R-:W-:Y:S02]  /*0930*/  ULEA.HI.X UR21, UR21, UR5, UR4, 0x1, UP2 ;  /* 0x0000000515157291 */ /* 0x000fe400090f0c04 */
[----:B------:R-:W-:Y:S02]  /*0940*/  ULDC UR24, c[0x0][0x164] ;  /* 0x0000590000187ab9 */ /* 0x000fe40000000800 */
[----:B------:R-:W-:-:S02]  /*0950*/  ULEA UR22, UP2, UR16, UR8, 0x1 ;  /* 0x0000000810167291 */ /* 0x000fc4000f84083f */
[----:B------:R-:W-:Y:S02]  /*0960*/  UIADD3.X UR23, UR19, UR23, URZ, UP1, !UPT ;  /* 0x0000001713177290 */ /* 0x000fe40008ffe43f */
[----:B------:R-:W-:Y:S02]  /*0970*/  @UP0 UIMAD UR8, UR26, UR24, UR10 ;  /* 0x000000181a0802a4 */ /* 0x000fe4000f8e020a */
[----:B------:R-:W-:Y:S02]  /*0980*/  UISETP.GE.AND UP1, UPT, UR32, 0x1, UPT ;  /* 0x000000012000788c */ /* 0x000fe4000bf26270 */
[----:B------:R-:W-:Y:S02]  /*0990*/  UMOV UR4, URZ ;  /* 0x0000003f00047c82 */ /* 0x000fe40008000000 */
[----:B------:R-:W-:Y:S02]  /*09a0*/  @UP0 UIMAD UR8, UR8, UR32, URZ ;  /* 0x00000020080802a4 */ /* 0x000fe4000f8e023f */
[----:B------:R-:W-:-:S02]  /*09b0*/  ULEA.HI.X UR23, UR16, UR9, UR23, 0x1, UP2 ;  /* 0x0000000910177291 */ /* 0x000fc400090f0c17 */
[----:B------:R-:W-:Y:S02]  /*09c0*/  ULDC.64 UR32, c[0x0][0x260] ;  /* 0x0000980000207ab9 */ /* 0x000fe40000000a00 */
[----:B------:R-:W-:Y:S02]  /*09d0*/  ULDC UR9, c[0x0][0x16c] ;  /* 0x00005b0000097ab9 */ /* 0x000fe40000000800 */
[----:B------:R-:W-:Y:S02]  /*09e0*/  @UP0 UIMAD UR8, UR8, UR9, URZ ;  /* 0x00000009080802a4 */ /* 0x000fe4000f8e023f */
[----:B------:R-:W-:Y:S02]  /*09f0*/  UMOV UR5, URZ ;  /* 0x0000003f00057c82 */ /* 0x000fe40008000000 */
[----:B------:R-:W-:Y:S02]  /*0a00*/  @UP0 UMOV UR9, 0x8 ;  /* 0x0000000800090882 */ /* 0x000fe40000000000 */
[----:B------:R-:W-:-:S07]  /*0a10*/  @UP0 UIMAD.WIDE UR32, UR8, UR9, UR32 ;  /* 0x00000009082002a5 */ /* 0x000fce000f8e0220 */
[----:B------:R-:W-:Y:S02]  /*0a20*/  @!UP0 UMOV UR32, URZ ;  /* 0x0000003f00208c82 */ /* 0x000fe40008000000 */
[----:B------:R-:W-:Y:S01]  /*0a30*/  @!UP0 UMOV UR33, URZ ;  /* 0x0000003f00218c82 */ /* 0x000fe20008000000 */
[----:B--2---:R0:W1:Y:S01]  /*0a40*/  @P0 R2UR UR4, R2 ;  /* 0x00000000020403c2 */ /* 0x00406200000e0000 */
[----:B------:R-:W-:-:S07]  /*0a50*/  PLOP3.LUT P0, PT, PT, PT, UP1, 0x80, 0x0 ;  /* 0x000000000000781c */ /* 0x000fce0003f0f018 */
[----:B---3--:R0:W2:Y:S06]  /*0a60*/  @P1 R2UR UR5, R4 ;  /* 0x00000000040513c2 */ /* 0x0080ac00000e0000 */
[----:B------:R-:W-:Y:S05]  /*0a70*/  @!P0 BRA `(.L_x_2075) ;  /* 0x0000504000008947 */ /* 0x000fea0003800000 */
[----:B------:R-:W3:Y:S01]  /*0a80*/  S2R R98, SR_TID.X ;  /* 0x0000000000627919 */ /* 0x000ee20000002100 */
[----:B------:R-:W-:Y:S01]  /*0a90*/  MOV R97, RZ ;  /* 0x000000ff00617202 */ /* 0x000fe20000000f00 */
[----:B------:R-:W-:Y:S01]  /*0aa0*/  UMOV UR19, UR20 ;  /* 0x0000001400137c82 */ /* 0x000fe20008000000 */
[----:B------:R-:W-:Y:S01]  /*0ab0*/  MOV R99, RZ ;  /* 0x000000ff00637202 */ /* 0x000fe20000000f00 */
[----:B------:R-:W4:Y:S01]  /*0ac0*/  S2R R96, SR_LANEID ;  /* 0x0000000000607919 */ /* 0x000f220000000000 */
[----:B------:R-:W-:-:S02]  /*0ad0*/  UMOV UR16, UR18 ;  /* 0x0000001200107c82 */ /* 0x000fc40008000000 */
[----:B------:R-:W-:Y:S02]  /*0ae0*/  UMOV UR20, UR6 ;  /* 0x0000000600147c82 */ /* 0x000fe40008000000 */
[----:B------:R-:W-:Y:S02]  /*0af0*/  ULDC UR13, c[0x0][0x174] ;  /* 0x00005d00000d7ab9 */ /* 0x000fe40000000800 */
[----:B------:R-:W-:Y:S02]  /*0b00*/  UMOV UR18, UR7 ;  /* 0x0000000700127c82 */ /* 0x000fe40008000000 */
[----:B------:R-:W-:Y:S01]  /*0b10*/  UMOV UR6, URZ ;  /* 0x0000003f00067c82 */ /* 0x000fe20008000000 */
[----:B---3--:R-:W-:-:S04]  /*0b20*/  SHF.R.S32.HI R3, RZ, 0x1f, R98 ;  /* 0x0000001fff037819 */ /* 0x008fc80000011462 */
[----:B------:R-:W-:-:S04]  /*0b30*/  LEA.HI R3, R3, R98, RZ, 0x5 ;  /* 0x0000006203037211 */ /* 0x000fc800078f28ff */
[----:B----4-:R-:W-:Y:S02]  /*0b40*/  SHF.R.S32.HI R95, RZ, 0x5, R3 ;  /* 0x00000005ff5f7819 */ /* 0x010fe40000011403 */
.L_x_2126:
[----:B------:R-:W-:Y:S01]  /*0b50*/  BAR.SYNC.DEFER_BLOCKING 0x0 ;  /* 0x0000000000007b1d */ /* 0x000fe20000010000 */
[----:B------:R-:W-:Y:S02]  /*0b60*/  SHF.L.U32 R0, R98, 0x1, RZ ;  /* 0x0000000162007819 */ /* 0x000fe400000006ff */
[----:B0-----:R-:W-:Y:S02]  /*0b70*/  MOV R2, UR14 ;  /* 0x0000000e00027c02 */ /* 0x001fe40008000f00 */
        /* <DEDUP_REMOVED lines=8> */
[C---:B------:R-:W-:Y:S02]  /*0c00*/  SHF.L.U32 R93, R5.reuse, 0x4, RZ ;  /* 0x00000004055d7819 */ /* 0x040fe400000006ff */
[----:B------:R-:W-:-:S02]  /*0c10*/  IADD3 R0, R5, R96, RZ ;  /* 0x0000006005007210 */ /* 0x000fc40007ffe0ff */
[----:B------:R-:W-:-:S05]  /*0c20*/  MOV R9, UR17 ;  /* 0x0000001100097c02 */ /* 0x000fca0008000f00 */
[----:B------:R-:W-:Y:S01]  /*0c30*/  IMAD.WIDE R8, R94, 0x10, R8 ;  /* 0x000000105e087825 */ /* 0x000fe200078e0208 */
[----:B---3--:R-:W-:Y:S04]  /*0c40*/  STS.128 [R93], R12 ;  /* 0x0000000c5d007388 */ /* 0x008fe80000000c00 */
[----:B----4-:R0:W-:Y:S01]  /*0c50*/  STS.128 [R93+0x200], R16 ;  /* 0x000200105d007388 */ /* 0x0101e20000000c00 */
        /* <DEDUP_REMOVED lines=9> */
[----:B---3--:R-:W-:Y:S04]  /*0cf0*/  STS.128 [R93], R20 ;  /* 0x000000145d007388 */ /* 0x008fe80000000c00 */
[----:B----4-:R-:W-:Y:S01]  /*0d00*/  STS.128 [R93+0x200], R24 ;  /* 0x000200185d007388 */ /* 0x010fe20000000c00 */
[----:B------:R-:W-:-:S06]  /*0d10*/  NOP ;  /* 0x0000000000007918 */ /* 0x000fcc0000000000 */
[----:B------:R-:W3:Y:S04]  /*0d20*/  LDS.128 R12, [R0.X16] ;  /* 0x00000000000c7984 */ /* 0x000ee8000000cc00 */
[----:B------:R-:W4:Y:S04]  /*0d30*/  LDS.128 R4, [R0.X16+0x10] ;  /* 0x0000100000047984 */ /* 0x000f28000000cc00 */
[----:B------:R-:W-:Y:S06]  /*0d40*/  BAR.SYNC.DEFER_BLOCKING 0x0 ;  /* 0x0000000000007b1d */ /* 0x000fec0000010000 */
[----:B0-----:R-:W5:Y:S04]  /*0d50*/  LDG.E.128 R16, [R2.64] ;  /* 0x0000001e02107981 */ /* 0x001f68000c1e1d00 */
[----:B--2---:R-:W2:Y:S01]  /*0d60*/  LDG.E.128 R28, [R2.64+0x200] ;  /* 0x0002001e021c7981 */ /* 0x004ea2000c1e1d00 */
[----:B------:R-:W-:-:S02]  /*0d70*/  ISETP.LT.AND P0, PT, RZ, c[0x0][0x16c], PT ;  /* 0x00005b00ff007a0c */ /* 0x000fc40003f01270 */
[--C-:B---3--:R-:W-:Y:S02]  /*0d80*/  PRMT R74, RZ, 0x5410, R12.reuse ;  /* 0x00005410ff4a7816 */ /* 0x108fe4000000000c */
[----:B------:R-:W-:Y:S02]  /*0d90*/  PRMT R77, RZ, 0x7610, R12 ;  /* 0x00007610ff4d7816 */ /* 0x000fe4000000000c */
        /* <DEDUP_REMOVED lines=12> */
[--C-:B----4-:R-:W-:Y:S01]  /*0e60*/  PRMT R66, RZ, 0x5410, R4.reuse ;  /* 0x00005410ff427816 */ /* 0x110fe20000000004 */
        /* <DEDUP_REMOVED lines=17> */
[----:B-----5:R-:W-:Y:S04]  /*0f80*/  STS.128 [R93], R16 ;  /* 0x000000105d007388 */ /* 0x020fe80000000c00 */
[----:B--2---:R-:W-:Y:S01]  /*0f90*/  STS.128 [R93+0x200], R28 ;  /* 0x0002001c5d007388 */ /* 0x004fe20000000c00 */
        /* <DEDUP_REMOVED lines=79> */
.L_x_2076:
        /* <DEDUP_REMOVED lines=12> */
.L_x_2125:
[----:B------:R-:W-:Y:S02]  /*1550*/  USHF.R.S32.HI UR40, URZ, 0x1f, UR7 ;  /* 0x0000001f3f287899 */ /* 0x000fe40008011407 */
[----:B------:R-:W-:Y:S02]  /*1560*/  ULDC.64 UR24, c[0x0][0x1a0] ;  /* 0x0000680000187ab9 */ /* 0x000fe40000000a00 */
[----:B------:R-:W-:Y:S02]  /*1570*/  UIMAD UR41, UR40, UR24, URZ ;  /* 0x00000018282972a4 */ /* 0x000fe4000f8e023f */
[----:B------:R-:W-:Y:S02]  /*1580*/  UIMAD.WIDE.U32 UR38, UR7, UR24, URZ ;  /* 0x00000018072672a5 */ /* 0x000fe4000f8e003f */
[----:B------:R-:W-:-:S02]  /*1590*/  UIMAD UR24, UR7, UR25, UR41 ;  /* 0x00000019071872a4 */ /* 0x000fc4000f8e0229 */
[----:B------:R-:W-:Y:S02]  /*15a0*/  ULEA UR25, UP0, UR38, UR20, 0x1 ;  /* 0x0000001426197291 */ /* 0x000fe4000f80083f */
[----:B------:R-:W-:-:S04]  /*15b0*/  UIADD3 UR24, UR39, UR24, URZ ;  /* 0x0000001827187290 */ /* 0x000fc8000fffe03f */
[----:B------:R-:W-:Y:S01]  /*15c0*/  ULEA.HI.X UR38, UR38, UR21, UR24, 0x1, UP0 ;  /* 0x0000001526267291 */ /* 0x000fe200080f0c18 */
[----:B------:R-:W-:-:S05]  /*15d0*/  MOV R52, UR25 ;  /* 0x0000001900347c02 */ /* 0x000fca0008000f00 */
[----:B------:R-:W-:Y:S01]  /*15e0*/  MOV R53, UR38 ;  /* 0x0000002600357c02 */ /* 0x000fe20008000f00 */
[----:B------:R-:W-:-:S04]  /*15f0*/  ULDC.64 UR38, c[0x0][0x180] ;  /* 0x0000600000267ab9 */ /* 0x000fc80000000a00 */
        /* <DEDUP_REMOVED lines=16> */
[----:B------:R-:W-:Y:S01]  /*1700*/  MOV R53, UR25 ;  /* 0x0000001900357c02 */ /* 0x000fe20008000f00 */
[----:B------:R-:W-:-:S04]  /*1710*/  ULDC.64 UR24, c[0x0][0x1c0] ;  /* 0x0000700000187ab9 */ /* 0x000fc80000000a00 */
[----:B------:R0:W4:Y:S01]  /*1720*/  LDG.E R63, [R52.64] ;  /* 0x0000001e343f7981 */ /* 0x000122000c1e1900 */
[----:B------:R-:W-:Y:S02]  /*1730*/  UIMAD UR40, UR40, UR24, URZ ;  /* 0x00000018282872a4 */ /* 0x000fe4000f8e023f */
[----:B------:R-:W-:Y:S02]  /*1740*/  UIMAD.WIDE.U32 UR38, UR7, UR24, URZ ;  /* 0x00000018072672a5 */ /* 0x000fe4000f8e003f */
[----:B------:R-:W-:Y:S02]  /*1750*/  UIMAD UR24, UR7, UR25, UR40 ;  /* 0x00000019071872a4 */ /* 0x000fe4000f8e0228 */
[----:B------:R-:W-:Y:S02]  /*1760*/  ULEA UR25, UP0, UR38, UR22, 0x1 ;  /* 0x0000001626197291 */ /* 0x000fe4000f80083f */
[----:B------:R-:W-:-:S04]  /*1770*/  UIADD3 UR24, UR39, UR24, URZ ;  /* 0x0000001827187290 */ /* 0x000fc8000fffe03f */
[----:B------:R-:W-:Y:S01]  /*1780*/  ULEA.HI.X UR38, UR38, UR23, UR24, 0x1, UP0 ;  /* 0x0000001726267291 */ /* 0x000fe200080f0c18 */
[----:B------:R-:W-:-:S05]  /*1790*/  MOV R60, UR25 ;  /* 0x00000019003c7c02 */ /* 0x000fca0008000f00 */
[----:B------:R-:W-:-:S05]  /*17a0*/  MOV R61, UR38 ;  /* 0x00000026003d7c02 */ /* 0x000fca0008000f00 */
[----:B------:R-:W-:Y:S01]  /*17b0*/  IMAD.WIDE R60, R94, 0x10, R60 ;  /* 0x000000105e3c7825 */ /* 0x000fe200078e023c */
[----:B--2---:R1:W-:Y:S04]  /*17c0*/  STS.128 [R93], R44 ;  /* 0x0000002c5d007388 */ /* 0x0043e80000000c00 */
[----:B---3--:R2:W-:Y:S01]  /*17d0*/  STS.128 [R93+0x200], R48 ;  /* 0x000200305d007388 */ /* 0x0085e20000000c00 */
[----:B------:R-:W-:-:S06]  /*17e0*/  NOP ;  /* 0x0000000000007918 */ /* 0x000fcc0000000000 */
[----:B0-----:R0:W3:Y:S04]  /*17f0*/  LDG.E.128 R52, [R60.64] ;  /* 0x0000001e3c347981 */ /* 0x0010e8000c1e1d00 */
[----:B------:R0:W3:Y:S01]  /*1800*/  LDG.E.128 R56, [R60.64+0x200] ;  /* 0x0002001e3c387981 */ /* 0x0000e2000c1e1d00 */
[C---:B------:R-:W-:Y:S01]  /*1810*/  LOP3.LUT P0, RZ, R98.reuse, 0x1f, RZ, 0xc0, !PT ;  /* 0x0000001f62ff7812 */ /* 0x040fe2000780c0ff */
[----:B------:R-:W-:Y:S01]  /*1820*/  UIADD3 UR24, UR13, -0x1, URZ ;  /* 0xffffffff0d187890 */ /* 0x000fe2000fffe03f */
[----:B------:R-:W-:Y:S01]  /*1830*/  MOV R62, UR13 ;  /* 0x0000000d003e7c02 */ /* 0x000fe20008000f00 */
[----:B------:R-:W-:Y:S01]  /*1840*/  IMAD.MOV.U32 R103, RZ, RZ, 0x8 ;  /* 0x00000008ff677424 */ /* 0x000fe200078e00ff */
[----:B------:R-:W-:Y:S01]  /*1850*/  ISETP.NE.AND P1, PT, R98, RZ, PT ;  /* 0x000000ff6200720c */ /* 0x000fe20003f25270 */
[----:B------:R-:W-:Y:S01]  /*1860*/  ULEA.HI UR25, UR24, UR24, URZ, 0x1 ;  /* 0x0000001818197291 */ /* 0x000fe2000f8f083f */
[----:B------:R-:W-:-:S02]  /*1870*/  ISETP.LT.OR P0, PT, R62, 0x2, P0 ;  /* 0x000000023e00780c */ /* 0x000fc40000701670 */
[----:B-1----:R-:W-:Y:S01]  /*1880*/  SHF.L.U32 R44, R98, 0x1, RZ ;  /* 0x00000001622c7819 */ /* 0x002fe200000006ff */
[----:B------:R-:W-:Y:S01]  /*1890*/  ULOP3.LUT UR25, UR25, 0xfffffe, URZ, 0xc0, !UPT ;  /* 0x00fffffe19197892 */ /* 0x000fe2000f8ec03f */
[----:B------:R-:W-:Y:S02]  /*18a0*/  MOV R46, UR13 ;  /* 0x0000000d002e7c02 */ /* 0x000fe40008000f00 */
[----:B------:R-:W-:Y:S01]  /*18b0*/  LOP3.LUT R45, R44, 0xffffffc0, RZ, 0xc0, !PT ;  /* 0xffffffc02c2d7812 */ /* 0x000fe200078ec0ff */
[----:B------:R-:W-:Y:S01]  /*18c0*/  UIADD3 UR25, UR24, -UR25, URZ ;  /* 0x8000001918197290 */ /* 0x000fe2000fffe03f */
[----:B------:R-:W-:Y:S02]  /*18d0*/  MOV R47, 0x100 ;  /* 0x00000100002f7802 */ /* 0x000fe40000000f00 */
[----:B0-----:R-:W-:Y:S02]  /*18e0*/  IADD3 R61, R45, R96, RZ ;  /* 0x000000602d3d7210 */ /* 0x001fe40007ffe0ff */
[----:B--2---:R-:W-:-:S02]  /*18f0*/  MOV R49, c[0x0][0x16c] ;  /* 0x00005b0000317a02 */ /* 0x004fc40000000f00 */
[----:B------:R-:W-:Y:S02]  /*1900*/  @!P0 IADD3 R44, R46, -0x2, RZ ;  /* 0xfffffffe2e2c8810 */ /* 0x000fe40007ffe0ff */
[----:B------:R-:W-:Y:S02]  /*1910*/  MOV R46, UR25 ;  /* 0x00000019002e7c02 */ /* 0x000fe40008000f00 */
[-C--:B------:R-:W-:Y:S01]  /*1920*/  IADD3 R60, R96, R96.reuse, R45 ;  /* 0x00000060603c7210 */ /* 0x080fe20007ffe02d */
[----:B------:R-:W-:Y:S01]  /*1930*/  @!P0 IMAD R102, R44, R49, UR7 ;  /* 0x000000072c668e24 */ /* 0x000fe2000f8e0231 */
[----:B------:R-:W-:Y:S01]  /*1940*/  IADD3 R62, R98, 0x200, RZ ;  /* 0x00000200623e7810 */ /* 0x000fe20007ffe0ff */
[----:B------:R-:W-:Y:S01]  /*1950*/  @!P1 IMAD R62, R46, R47, UR7 ;  /* 0x000000072e3e9e24 */ /* 0x000fe2000f8e022f */
[----:B----4-:R-:W0:Y:S01]  /*1960*/  R2UR UR40, R63 ;  /* 0x000000003f2873c2 */ /* 0x010e2200000e0000 */
[C---:B------:R-:W-:Y:S01]  /*1970*/  SHF.L.U32 R93, R61.reuse, 0x4, RZ ;  /* 0x000000043d5d7819 */ /* 0x040fe200000006ff */
[----:B------:R-:W-:Y:S01]  /*1980*/  LDS.128 R44, [R60.X16] ;  /* 0x000000003c2c7984 */ /* 0x000fe2000000cc00 */
[----:B------:R-:W-:Y:S01]  /*1990*/  IADD3 R105, R61, R96, RZ ;  /* 0x000000603d697210 */ /* 0x000fe20007ffe0ff */
[----:B------:R-:W-:Y:S01]  /*19a0*/  @!P0 IMAD.WIDE R102, R102, R103, UR32 ;  /* 0x0000002066668e25 */ /* 0x000fe2000f8e0267 */
[----:B------:R-:W-:Y:S01]  /*19b0*/  SHF.L.U32 R104, R62, 0x2, RZ ;  /* 0x000000023e687819 */ /* 0x000fe200000006ff */
[----:B------:R-:W1:Y:S01]  /*19c0*/  LDS.128 R48, [R60.X16+0x10] ;  /* 0x000010003c307984 */ /* 0x000e62000000cc00 */
[----:B------:R-:W-:-:S02]  /*19d0*/  MOV R101, RZ ;  /* 0x000000ff00657202 */ /* 0x000fc40000000f00 */
[----:B------:R-:W-:Y:S02]  /*19e0*/  MOV R100, 0x3f800000 ;  /* 0x3f80000000647802 */ /* 0x000fe40000000f00 */
[----:B0-----:R-:W-:-:S05]  /*19f0*/  MOV R118, UR40 ;  /* 0x0000002800767c02 */ /* 0x001fca0008000f00 */
[----:B------:R-:W-:-:S04]  /*1a00*/  FMUL.FTZ R118, R118, 1.4426950216293334961 ;  /* 0x3fb8aa3b76767820 */ /* 0x000fc80000410000 */
[----:B------:R-:W-:-:S06]  /*1a10*/  FMUL.FTZ R141, R74, R118 ;  /* 0x000000764a8d7220 */ /* 0x000fcc0000410000 */
[----:B------:R-:W0:Y:S01]  /*1a20*/  MUFU.EX2 R141, R141 ;  /* 0x0000008d008d7308 */ /* 0x000e220000000800 */
[-C--:B------:R-:W-:Y:S02]  /*1a30*/  FMUL.FTZ R107, R72, R118.reuse ;  /* 0x00000076486b7220 */ /* 0x080fe40000410000 */
[-C--:B------:R-:W-:Y:S01]  /*1a40*/  FMUL.FTZ R113, R75, R118.reuse ;  /* 0x000000764b717220 */ /* 0x080fe20000410000 */
[--C-:B------:R-:W-:Y:S02]  /*1a50*/  PRMT R117, RZ, 0x5410, R36.reuse ;  /* 0x00005410ff757816 */ /* 0x100fe40000000024 */
[----:B------:R-:W-:Y:S02]  /*1a60*/  PRMT R116, RZ, 0x7610, R36 ;  /* 0x00007610ff747816 */ /* 0x000fe40000000024 */
[----:B------:R-:W-:Y:S01]  /*1a70*/  MUFU.EX2 R107, R107 ;  /* 0x0000006b006b7308 */ /* 0x000fe20000000800 */
[----:B------:R-:W-:Y:S01]  /*1a80*/  FMUL.FTZ R122, R70, R118 ;  /* 0x00000076467a7220 */ /* 0x000fe20000410000 */
[----:B------:R-:W-:Y:S01]  /*1a90*/  PRMT R129, RZ, 0x5410, R37 ;  /* 0x00005410ff817816 */ /* 0x000fe20000000025 */
[----:B------:R-:W-:-:S02]  /*1aa0*/  FMUL.FTZ R117, R74, R117 ;  /* 0x000000754a757220 */ /* 0x000fc40000410000 */
[----:B------:R-:W-:-:S03]  /*1ab0*/  FMUL.FTZ R116, R77, R116 ;  /* 0x000000744d747220 */ /* 0x000fc60000410000 */
[----:B------:R-:W-:Y:S01]  /*1ac0*/  MUFU.EX2 R113, R113 ;  /* 0x0000007100717308 */ /* 0x000fe20000000800 */
[----:B-1----:R-:W-:Y:S01]  /*1ad0*/  PRMT R108, RZ, 0x7610, R48 ;  /* 0x00007610ff6c7816 */ /* 0x002fe20000000030 */
[----:B------:R-:W-:Y:S01]  /*1ae0*/  FMUL.FTZ R129, R72, R129 ;  /* 0x0000008148817220 */ /* 0x000fe20000410000 */
[--C-:B------:R-:W-:Y:S02]  /*1af0*/  PRMT R106, RZ, 0x5410, R49.reuse ;  /* 0x00005410ff6a7816 */ /* 0x100fe40000000031 */
[----:B------:R-:W-:Y:S02]  /*1b00*/  PRMT R110, RZ, 0x7610, R49 ;  /* 0x00007610ff6e7816 */ /* 0x000fe40000000031 */
[----:B------:R-:W-:Y:S01]  /*1b10*/  PRMT R154, RZ, 0x7610, R37 ;  /* 0x00007610ff9a7816 */ /* 0x000fe20000000025 */
[----:B------:R-:W-:Y:S01]  /*1b20*/  MUFU.EX2 R122, R122 ;  /* 0x0000007a007a7308 */ /* 0x000fe20000000800 */
[----:B------:R-:W-:-:S03]  /*1b30*/  PRMT R130, RZ, 0x7610, R38 ;  /* 0x00007610ff827816 */ /* 0x000fc60000000026 */
[----:B------:R-:W-:Y:S01]  /*1b40*/  FMUL.FTZ R154, R75, R154 ;  /* 0x0000009a4b9a7220 */ /* 0x000fe20000410000 */
[----:B------:R-:W-:Y:S01]  /*1b50*/  PRMT R127, RZ, 0x5410, R39 ;  /* 0x00005410ff7f7816 */ /* 0x000fe20000000027 */
[----:B------:R-:W-:Y:S01]  /*1b60*/  FMUL.FTZ R130, R73, R130 ;  /* 0x0000008249827220 */ /* 0x000fe20000410000 */
[--C-:B------:R-:W-:Y:S01]  /*1b70*/  PRMT R124, RZ, 0x7610, R43.reuse ;  /* 0x00007610ff7c7816 */ /* 0x100fe2000000002b */
[----:B------:R-:W-:Y:S01]  /*1b80*/  FMUL.FTZ R115, R69, R118 ;  /* 0x0000007645737220 */ /* 0x000fe20000410000 */
[----:B------:R-:W-:Y:S02]  /*1b90*/  PRMT R125, RZ, 0x5410, R40 ;  /* 0x00005410ff7d7816 */ /* 0x000fe40000000028 */
[----:B------:R-:W-:Y:S01]  /*1ba0*/  PRMT R131, RZ, 0x5410, R43 ;  /* 0x00005410ff837816 */ /* 0x000fe2000000002b */
[----:B------:R-:W-:Y:S01]  /*1bb0*/  FMUL.FTZ R127, R68, R127 ;  /* 0x0000007f447f7220 */ /* 0x000fe20000410000 */
[----:B------:R-:W-:Y:S01]  /*1bc0*/  PRMT R128, RZ, 0x7610, R39 ;  /* 0x00007610ff807816 */ /* 0x000fe20000000027 */
[----:B------:R-:W-:Y:S01]  /*1bd0*/  FMUL.FTZ R125, R66, R125 ;  /* 0x0000007d427d7220 */ /* 0x000fe20000410000 */
[----:B------:R-:W-:Y:S01]  /*1be0*/  MUFU.EX2 R115, R115 ;  /* 0x0000007300737308 */ /* 0x000fe20000000800 */
[----:B------:R-:W-:-:S02]  /*1bf0*/  PRMT R109, RZ, 0x5410, R50 ;  /* 0x00005410ff6d7816 */ /* 0x000fc40000000032 */
[----:B------:R-:W-:Y:S01]  /*1c00*/  FMUL.FTZ R128, R71, R128 ;  /* 0x0000008047807220 */ /* 0x000fe20000410000 */
[----:B------:R-:W-:Y:S01]  /*1c10*/  PRMT R112, RZ, 0x7610, R50 ;  /* 0x00007610ff707816 */ /* 0x000fe20000000032 */
[C---:B------:R-:W-:Y:S01]  /*1c20*/  FMUL.FTZ R132, R67.reuse, R118 ;  /* 0x0000007643847220 */ /* 0x040fe20000410000 */
[--C-:B------:R-:W-:Y:S02]  /*1c30*/  PRMT R111, RZ, 0x5410, R51.reuse ;  /* 0x00005410ff6f7816 */ /* 0x100fe40000000033 */
[----:B------:R-:W-:Y:S02]  /*1c40*/  PRMT R114, RZ, 0x7610, R51 ;  /* 0x00007610ff727816 */ /* 0x000fe40000000033 */
[--C-:B------:R-:W-:Y:S02]  /*1c50*/  PRMT R50, RZ, 0x7610, R41.reuse ;  /* 0x00007610ff327816 */ /* 0x100fe40000000029 */
[--C-:B------:R-:W-:Y:S02]  /*1c60*/  PRMT R51, RZ, 0x5410, R42.reuse ;  /* 0x00005410ff337816 */ /* 0x100fe4000000002a */
[----:B------:R-:W-:Y:S01]  /*1c70*/  PRMT R120, RZ, 0x7610, R42 ;  /* 0x00007610ff787816 */ /* 0x000fe2000000002a */
[----:B------:R-:W-:Y:S01]  /*1c80*/  FMUL.FTZ R121, R67, R50 ;  /* 0x0000003243797220 */ /* 0x000fe20000410000 */
[----:B------:R-:W-:Y:S01]  /*1c90*/  PRMT R147, RZ, 0x5410, R41 ;  /* 0x00005410ff937816 */ /* 0x000fe20000000029 */
[----:B------:R-:W-:-:S02]  /*1ca0*/  FMUL.FTZ R137, R34, R118 ;  /* 0x0000007622897220 */ /* 0x000fc40000410000 */
[----:B------:R-:W-:Y:S02]  /*1cb0*/  FMUL.FTZ R50, R34, R51 ;  /* 0x0000003322327220 */ /* 0x000fe40000410000 */
[----:B------:R-:W-:Y:S02]  /*1cc0*/  FMUL.FTZ R51, R65, R120 ;  /* 0x0000007841337220 */ /* 0x000fe40000410000 */
[----:B------:R-:W-:Y:S02]  /*1cd0*/  FMUL.FTZ R120, R32, R118 ;  /* 0x0000007620787220 */ /* 0x000fe40000410000 */
[----:B------:R-:W-:Y:S02]  /*1ce0*/  FMUL.FTZ R147, R64, R147 ;  /* 0x0000009340937220 */ /* 0x000fe40000410000 */
[----:B------:R-:W-:Y:S02]  /*1cf0*/  FMUL.FTZ R146, R110, R121 ;  /* 0x000000796e927220 */ /* 0x000fe40000410000 */
[----:B------:R-:W-:Y:S01]  /*1d00*/  FMUL.FTZ R147, R106, R147 ;  /* 0x000000936a937220 */ /* 0x000fe20000410000 */
[----:B------:R-:W-:Y:S01]  /*1d10*/  MUFU.EX2 R120, R120 ;  /* 0x0000007800787308 */ /* 0x000fe20000000800 */
[----:B------:R-:W-:-:S02]  /*1d20*/  FMUL.FTZ R145, R109, R50 ;  /* 0x000000326d917220 */ /* 0x000fc40000410000 */
[----:B------:R-:W-:Y:S01]  /*1d30*/  FMUL.FTZ R144, R112, R51 ;  /* 0x0000003370907220 */ /* 0x000fe20000410000 */
[----:B------:R-:W-:Y:S01]  /*1d40*/  BSSY B0, `(.L_x_2078) ;  /* 0x0000072000007945 */ /* 0x000fe20003800000 */
[----:B------:R-:W-:Y:S01]  /*1d50*/  LEA.HI R123, R98, R98, RZ, 0x1e ;  /* 0x00000062627b7211 */ /* 0x000fe200078ff0ff */
[----:B---3--:R-:W-:Y:S04]  /*1d60*/  STS.128 [R93+0x1080], R52 ;  /* 0x001080345d007388 */ /* 0x008fe80000000c00 */
[----:B------:R1:W-:Y:S01]  /*1d70*/  STS.128 [R93+0x1280], R56 ;  /* 0x001280385d007388 */ /* 0x0003e20000000c00 */
[----:B------:R-:W-:-:S06]  /*1d80*/  NOP ;  /* 0x0000000000007918 */ /* 0x000fcc0000000000 */
[----:B------:R-:W2:Y:S04]  /*1d90*/  LDS.128 R60, [R105.X16+0x1080] ;  /* 0x00108000693c7984 */ /* 0x000ea8000000cc00 */
[----:B------:R-:W3:Y:S04]  /*1da0*/  LDS.128 R52, [R105.X16+0x1090] ;  /* 0x0010900069347984 */ /* 0x000ee8000000cc00 */
[----:B0-----:R0:W-:Y:S04]  /*1db0*/  STS [R104+0x6d50], R141 ;  /* 0x006d508d68007388 */ /* 0x0011e80000000800 */
[----:B------:R-:W-:Y:S01]  /*1dc0*/  BAR.SYNC.DEFER_BLOCKING 0x0 ;  /* 0x0000000000007b1d */ /* 0x000fe20000010000 */
[----:B-1----:R-:W-:-:S06]  /*1dd0*/  FMUL.FTZ R58, R77, R118 ;  /* 0x000000764d3a7220 */ /* 0x002fcc0000410000 */
[----:B------:R-:W1:Y:S01]  /*1de0*/  MUFU.EX2 R58, R58 ;  /* 0x0000003a003a7308 */ /* 0x000e620000000800 */
[--C-:B------:R-:W-:Y:S02]  /*1df0*/  PRMT R56, RZ, 0x5410, R44.reuse ;  /* 0x00005410ff387816 */ /* 0x100fe4000000002c */
[----:B------:R-:W-:Y:S02]  /*1e00*/  PRMT R57, RZ, 0x7610, R44 ;  /* 0x00007610ff397816 */ /* 0x000fe4000000002c */
[----:B------:R-:W-:Y:S01]  /*1e10*/  PRMT R44, RZ, 0x5410, R45 ;  /* 0x00005410ff2c7816 */ /* 0x000fe2000000002d */
[----:B------:R-:W-:Y:S01]  /*1e20*/  FMUL.FTZ R158, R56, R117 ;  /* 0x00000075389e7220 */ /* 0x000fe20000410000 */
[----:B0-----:R-:W-:Y:S01]  /*1e30*/  PRMT R104, RZ, 0x5410, R48 ;  /* 0x00005410ff687816 */ /* 0x001fe20000000030 */
[----:B------:R-:W-:Y:S01]  /*1e40*/  FMUL.FTZ R155, R57, R116 ;  /* 0x00000074399b7220 */ /* 0x000fe20000410000 */
[----:B------:R-:W-:Y:S01]  /*1e50*/  PRMT R105, RZ, 0x7610, R47 ;  /* 0x00007610ff697816 */ /* 0x000fe2000000002f */
[----:B------:R-:W-:Y:S01]  /*1e60*/  FMUL.FTZ R156, R44, R129 ;  /* 0x000000812c9c7220 */ /* 0x000fe20000410000 */
[----:B------:R-:W-:Y:S01]  /*1e70*/  PRMT R59, RZ, 0x7610, R45 ;  /* 0x00007610ff3b7816 */ /* 0x000fe2000000002d */
[----:B------:R0:W5:Y:S01]  /*1e80*/  @!P0 LDG.E.64 R100, [R102.64] ;  /* 0x0000001e66648981 */ /* 0x000162000c1e1b00 */
[-C--:B-1----:R-:W-:Y:S01]  /*1e90*/  FMUL.FTZ R138, R141, R58.reuse ;  /* 0x0000003a8d8a7220 */ /* 0x082fe20000410000 */
[----:B------:R-:W-:Y:S01]  /*1ea0*/  PRMT R45, RZ, 0x5410, R46 ;  /* 0x00005410ff2d7816 */ /* 0x000fe2000000002e */
[----:B------:R-:W-:Y:S01]  /*1eb0*/  FFMA.FTZ R117, R158, R58, R155 ;  /* 0x0000003a9e757223 */ /* 0x000fe2000001009b */
        /* <DEDUP_REMOVED lines=8> */
[----:B0-----:R-:W-:Y:S01]  /*1f40*/  PRMT R102, RZ, 0x5410, R47 ;  /* 0x00005410ff667816 */ /* 0x001fe2000000002f */
[----:B------:R-:W0:Y:S01]  /*1f50*/  MUFU.EX2 R60, R60 ;  /* 0x0000003c003c7308 */ /* 0x000e220000000800 */
[----:B------:R-:W-:Y:S01]  /*1f60*/  PRMT R47, RZ, 0x5410, R38 ;  /* 0x00005410ff2f7816 */ /* 0x000fe20000000026 */
[----:B------:R-:W-:Y:S01]  /*1f70*/  FFMA.FTZ R129, R107, R117, R156 ;  /* 0x000000756b817223 */ /* 0x000fe2000001009c */
[--C-:B------:R-:W-:Y:S01]  /*1f80*/  PRMT R135, RZ, 0x5410, R62.reuse ;  /* 0x00005410ff877816 */ /* 0x100fe2000000003e */
[----:B------:R-:W-:Y:S01]  /*1f90*/  FMUL.FTZ R143, R113, R138 ;  /* 0x0000008a718f7220 */ /* 0x000fe20000410000 */
[----:B------:R-:W-:Y:S01]  /*1fa0*/  PRMT R136, RZ, 0x7610, R62 ;  /* 0x00007610ff887816 */ /* 0x000fe2000000003e */
[-C--:B------:R-:W-:Y:S01]  /*1fb0*/  FMUL.FTZ R62, R71, R118.reuse ;  /* 0x00000076473e7220 */ /* 0x080fe20000410000 */
[--C-:B------:R-:W-:Y:S01]  /*1fc0*/  PRMT R133, RZ, 0x5410, R63.reuse ;  /* 0x00005410ff857816 */ /* 0x100fe2000000003f */
[----:B------:R-:W1:Y:S01]  /*1fd0*/  MUFU.EX2 R61, R61 ;  /* 0x0000003d003d7308 */ /* 0x000e620000000800 */
[----:B------:R-:W-:Y:S01]  /*1fe0*/  PRMT R134, RZ, 0x7610, R63 ;  /* 0x00007610ff867816 */ /* 0x000fe2000000003f */
[----:B------:R-:W-:Y:S01]  /*1ff0*/  FMUL.FTZ R126, R70, R47 ;  /* 0x0000002f467e7220 */ /* 0x000fe20000410000 */
[----:B------:R-:W-:Y:S01]  /*2000*/  PRMT R103, RZ, 0x7610, R46 ;  /* 0x00007610ff677816 */ /* 0x000fe2000000002e */
[----:B------:R-:W-:Y:S01]  /*2010*/  FMUL.FTZ R63, R66, R118 ;  /* 0x00000076423f7220 */ /* 0x000fe20000410000 */
[----:B------:R-:W-:Y:S01]  /*2020*/  ISETP.NE.AND P0, PT, R98, 0x7f, PT ;  /* 0x0000007f6200780c */ /* 0x000fe20003f05270 */
[----:B------:R-:W-:Y:S01]  /*2030*/  FMUL.FTZ R153, R45, R126 ;  /* 0x0000007e2d997220 */ /* 0x000fe20000410000 */
[----:B------:R-:W-:Y:S01]  /*2040*/  PRMT R46, RZ, 0x7610, R40 ;  /* 0x00007610ff2e7816 */ /* 0x000fe20000000028 */
[----:B------:R-:W2:Y:S01]  /*2050*/  MUFU.EX2 R62, R62 ;  /* 0x0000003e003e7308 */ /* 0x000ea20000000800 */
[----:B------:R-:W-:Y:S01]  /*2060*/  FFMA.FTZ R129, R113, R129, R154 ;  /* 0x0000008171817223 */ /* 0x000fe2000001009a */
[----:B---3--:R-:W-:Y:S01]  /*2070*/  PRMT R50, RZ, 0x7610, R53 ;  /* 0x00007610ff327816 */ /* 0x008fe20000000035 */
[C---:B------:R-:W-:Y:S01]  /*2080*/  FMUL.FTZ R143, R122.reuse, R143 ;  /* 0x0000008f7a8f7220 */ /* 0x040fe20000410000 */
[--C-:B------:R-:W-:Y:S01]  /*2090*/  PRMT R51, RZ, 0x5410, R52.reuse ;  /* 0x00005410ff337816 */ /* 0x100fe20000000034 */
[----:B------:R-:W-:Y:S01]  /*20a0*/  FMUL.FTZ R151, R103, R130 ;  /* 0x0000008267977220 */ /* 0x000fe20000410000 */
[----:B------:R-:W-:Y:S01]  /*20b0*/  PRMT R52, RZ, 0x7610, R52 ;  /* 0x00007610ff347816 */ /* 0x000fe20000000034 */
[----:B------:R-:W-:Y:S01]  /*20c0*/  FFMA.FTZ R129, R122, R129, R153 ;  /* 0x000000817a817223 */ /* 0x000fe20000010099 */
[----:B------:R-:W3:Y:S01]  /*20d0*/  MUFU.EX2 R63, R63 ;  /* 0x0000003f003f7308 */ /* 0x000ee20000000800 */
[----:B------:R-:W-:-:S02]  /*20e0*/  FMUL.FTZ R119, R69, R46 ;  /* 0x0000002e45777220 */ /* 0x000fc40000410000 */
[----:B------:R-:W-:Y:S02]  /*20f0*/  FMUL.FTZ R47, R35, R124 ;  /* 0x0000007c232f7220 */ /* 0x000fe40000410000 */
[----:B------:R-:W-:Y:S02]  /*2100*/  FMUL.FTZ R46, R32, R131 ;  /* 0x00000083202e7220 */ /* 0x000fe40000410000 */
[-C--:B------:R-:W-:Y:S01]  /*2110*/  FMUL.FTZ R124, R65, R118.reuse ;  /* 0x00000076417c7220 */ /* 0x080fe20000410000 */
[----:B------:R-:W-:Y:S01]  /*2120*/  MUFU.EX2 R117, R132 ;  /* 0x0000008400757308 */ /* 0x000fe20000000800 */
[----:B------:R-:W-:Y:S02]  /*2130*/  FMUL.FTZ R131, R64, R118 ;  /* 0x0000007640837220 */ /* 0x000fe40000410000 */
[----:B0-----:R-:W-:Y:S02]  /*2140*/  FMUL.FTZ R130, R60, R143 ;  /* 0x0000008f3c827220 */ /* 0x001fe40000410000 */
[----:B------:R-:W-:Y:S01]  /*2150*/  FMUL.FTZ R152, R102, R127 ;  /* 0x0000007f66987220 */ /* 0x000fe20000410000 */
[----:B------:R-:W-:Y:S01]  /*2160*/  PRMT R127, RZ, 0x5410, R55 ;  /* 0x00005410ff7f7816 */ /* 0x000fe20000000037 */
[----:B------:R-:W-:Y:S01]  /*2170*/  FFMA.FTZ R129, R60, R129, R151 ;  /* 0x000000813c817223 */ /* 0x000fe20000010097 */
[----:B------:R-:W0:Y:S01]  /*2180*/  MUFU.EX2 R116, R131 ;  /* 0x0000008300747308 */ /* 0x000e220000000800 */
[----:B------:R-:W-:Y:S01]  /*2190*/  FMUL.FTZ R150, R104, R125 ;  /* 0x0000007d68967220 */ /* 0x000fe20000410000 */
[----:B------:R-:W-:Y:S01]  /*21a0*/  PRMT R55, RZ, 0x7610, R55 ;  /* 0x00007610ff377816 */ /* 0x000fe20000000037 */
[----:B------:R-:W-:-:S02]  /*21b0*/  FMUL.FTZ R148, R108, R119 ;  /* 0x000000776c947220 */ /* 0x000fc40000410000 */
[----:B-1----:R-:W-:Y:S02]  /*21c0*/  FMUL.FTZ R125, R61, R130 ;  /* 0x000000823d7d7220 */ /* 0x002fe40000410000 */
[----:B------:R-:W-:Y:S01]  /*21d0*/  FMUL.FTZ R149, R105, R128 ;  /* 0x0000008069957220 */ /* 0x000fe20000410000 */
[----:B------:R1:W-:Y:S01]  /*21e0*/  MUFU.EX2 R119, R124 ;  /* 0x0000007c00777308 */ /* 0x0003e20000000800 */
[----:B------:R-:W-:Y:S02]  /*21f0*/  FFMA.FTZ R129, R61, R129, R152 ;  /* 0x000000813d817223 */ /* 0x000fe40000010098 */
[C---:B--2---:R-:W-:Y:S01]  /*2200*/  FMUL.FTZ R128, R62.reuse, R125 ;  /* 0x0000007d3e807220 */ /* 0x044fe20000410000 */
[----:B------:R-:W-:Y:S01]  /*2210*/  PRMT R125, RZ, 0x5410, R53 ;  /* 0x00005410ff7d7816 */ /* 0x000fe20000000035 */
[----:B------:R-:W-:Y:S01]  /*2220*/  FFMA.FTZ R129, R62, R129, R149 ;  /* 0x000000813e817223 */ /* 0x000fe20000010095 */
[--C-:B------:R-:W-:Y:S01]  /*2230*/  PRMT R53, RZ, 0x5410, R54.reuse ;  /* 0x00005410ff357816 */ /* 0x100fe20000000036 */
[----:B------:R-:W-:Y:S01]  /*2240*/  FMUL.FTZ R126, R35, R118 ;  /* 0x00000076237e7220 */ /* 0x000fe20000410000 */
[----:B------:R-:W-:Y:S01]  /*2250*/  PRMT R54, RZ, 0x7610, R54 ;  /* 0x00007610ff367816 */ /* 0x000fe20000000036 */
[----:B-1----:R1:W2:Y:S01]  /*2260*/  @P0 LDS R124, [R98.X4+0x7554] ;  /* 0x00755400627c0984 */ /* 0x0022a20000004800 */
[----:B------:R-:W4:Y:S01]  /*2270*/  MUFU.EX2 R118, R137 ;  /* 0x0000008900767308 */ /* 0x000f220000000800 */
[----:B---3--:R-:W-:-:S02]  /*2280*/  FMUL.FTZ R128, R63, R128 ;  /* 0x000000803f807220 */ /* 0x008fc40000410000 */
[----:B------:R-:W-:Y:S02]  /*2290*/  FFMA.FTZ R129, R63, R129, R150 ;  /* 0x000000813f817223 */ /* 0x000fe40000010096 */
[C---:B------:R-:W-:Y:S02]  /*22a0*/  FMUL.FTZ R121, R115.reuse, R128 ;  /* 0x0000008073797220 */ /* 0x040fe40000410000 */
[----:B------:R-:W-:Y:S02]  /*22b0*/  FFMA.FTZ R129, R115, R129, R148 ;  /* 0x0000008173817223 */ /* 0x000fe40000010094 */
[----:B------:R-:W-:Y:S02]  /*22c0*/  FMUL.FTZ R143, R111, R46 ;  /* 0x0000002e6f8f7220 */ /* 0x000fe40000410000 */
[C---:B0-----:R-:W-:Y:S02]  /*22d0*/  FMUL.FTZ R46, R116.reuse, R121 ;  /* 0x00000079742e7220 */ /* 0x041fe40000410000 */
[----:B------:R-:W-:Y:S01]  /*22e0*/  FFMA.FTZ R129, R116, R129, R147 ;  /* 0x0000008174817223 */ /* 0x000fe20000010093 */
[----:B------:R-:W0:Y:S01]  /*22f0*/  MUFU.EX2 R121, R126 ;  /* 0x0000007e00797308 */ /* 0x000e220000000800 */
[----:B------:R-:W-:-:S02]  /*2300*/  FMUL.FTZ R142, R114, R47 ;  /* 0x0000002f728e7220 */ /* 0x000fc40000410000 */
[C---:B------:R-:W-:Y:S02]  /*2310*/  FMUL.FTZ R47, R117.reuse, R46 ;  /* 0x0000002e752f7220 */ /* 0x040fe40000410000 */
[----:B------:R-:W-:Y:S02]  /*2320*/  FFMA.FTZ R129, R117, R129, R146 ;  /* 0x0000008175817223 */ /* 0x000fe40000010092 */
[C---:B----4-:R-:W-:Y:S02]  /*2330*/  FMUL.FTZ R46, R118.reuse, R47 ;  /* 0x0000002f762e7220 */ /* 0x050fe40000410000 */
[----:B------:R-:W-:Y:S02]  /*2340*/  FFMA.FTZ R129, R118, R129, R145 ;  /* 0x0000008176817223 */ /* 0x000fe40000010091 */
[C---:B------:R-:W-:Y:S02]  /*2350*/  FMUL.FTZ R47, R119.reuse, R46 ;  /* 0x0000002e772f7220 */ /* 0x040fe40000410000 */
[----:B------:R-:W-:-:S02]  /*2360*/  FFMA.FTZ R129, R119, R129, R144 ;  /* 0x0000008177817223 */ /* 0x000fc40000010090 */
[C---:B------:R-:W-:Y:S02]  /*2370*/  FMUL.FTZ R46, R120.reuse, R47 ;  /* 0x0000002f782e7220 */ /* 0x040fe40000410000 */
[----:B------:R-:W-:Y:S02]  /*2380*/  FFMA.FTZ R47, R120, R129, R143 ;  /* 0x00000081782f7223 */ /* 0x000fe4000001008f */
[C---:B0-----:R-:W-:Y:S02]  /*2390*/  FMUL.FTZ R46, R121.reuse, R46 ;  /* 0x0000002e792e7220 */ /* 0x041fe40000410000 */
[----:B------:R-:W-:Y:S01]  /*23a0*/  FFMA.FTZ R47, R121, R47, R142 ;  /* 0x0000002f792f7223 */ /* 0x000fe2000001008e */
[----:B------:R-:W-:Y:S05]  /*23b0*/  @P0 BRA `(.L_x_2079) ;  /* 0x000000a000000947 */ /* 0x000fea0003800000 */
[----:B-1----:R-:W-:Y:S01]  /*23c0*/  ULDC UR24, c[0x0][0x174] ;  /* 0x00005d0000187ab9 */ /* 0x002fe20000000800 */
[----:B--2---:R-:W-:Y:S01]  /*23d0*/  HFMA2.MMA R124, -RZ, RZ, 1.875, 0 ;  /* 0x3f800000ff7c7435 */ /* 0x004fe200000001ff */
        /* <DEDUP_REMOVED lines=8> */
.L_x_2079:
[----:B-1----:R-:W-:Y:S05]  /*2460*/  BSYNC B0 ;  /* 0x0000000000007941 */ /* 0x002fea0003800000 */
.L_x_2078:
[----:B------:R-:W-:Y:S01]  /*2470*/  ISETP.GT.U32.AND P0, PT, R98, 0x1f, PT ;  /* 0x0000001f6200780c */ /* 0x000fe20003f04070 */
[----:B------:R1:W-:Y:S01]  /*2480*/  STS.64 [R123.X8+0x6340], R46 ;  /* 0x0063402e7b007388 */ /* 0x0003e20000008a00 */
[----:B------:R-:W-:Y:S01]  /*2490*/  BSSY B0, `(.L_x_2080) ;  /* 0x000005e000007945 */ /* 0x000fe20003800000 */
[----:B------:R-:W-:Y:S02]  /*24a0*/  FMUL.FTZ R130, R82, R125 ;  /* 0x0000007d52827220 */ /* 0x000fe40000410000 */
[----:B0-----:R-:W-:Y:S02]  /*24b0*/  FMUL.FTZ R126, R78, R127 ;  /* 0x0000007f4e7e7220 */ /* 0x001fe40000410000 */
        /* <DEDUP_REMOVED lines=16> */
[----:B-1----:R-:W-:-:S05]  /*25c0*/  IMAD R54, R98, 0x28, RZ ;  /* 0x0000002862367824 */ /* 0x002fca00078e02ff */
[----:B------:R-:W-:Y:S04]  /*25d0*/  LDS.64 R46, [R54+0x6340] ;  /* 0x00634000362e7984 */ /* 0x000fe80000000a00 */
[----:B------:R-:W0:Y:S04]  /*25e0*/  LDS.64 R48, [R54+0x6348] ;  /* 0x0063480036307984 */ /* 0x000e280000000a00 */
[----:B------:R-:W1:Y:S04]  /*25f0*/  LDS.64 R50, [R54+0x6350] ;  /* 0x0063500036327984 */ /* 0x000e680000000a00 */
[----:B------:R-:W3:Y:S01]  /*2600*/  LDS.64 R52, [R54+0x6358] ;  /* 0x0063580036347984 */ /* 0x000ee20000000a00 */
[----:B0-----:R-:W-:-:S02]  /*2610*/  FFMA.FTZ R49, R47, R48, R49 ;  /* 0x000000302f317223 */ /* 0x001fc40000010031 */
[----:B------:R-:W-:Y:S02]  /*2620*/  FMUL.FTZ R47, R46, R48 ;  /* 0x000000302e2f7220 */ /* 0x000fe40000410000 */
[C---:B-1----:R-:W-:Y:S02]  /*2630*/  FFMA.FTZ R49, R50.reuse, R49, R51 ;  /* 0x0000003132317223 */ /* 0x042fe40000010033 */
[----:B------:R-:W-:Y:S02]  /*2640*/  FMUL.FTZ R47, R50, R47 ;  /* 0x0000002f322f7220 */ /* 0x000fe40000410000 */
[C---:B---3--:R-:W-:Y:S02]  /*2650*/  FFMA.FTZ R53, R52.reuse, R49, R53 ;  /* 0x0000003134357223 */ /* 0x048fe40000010035 */
[----:B------:R-:W-:Y:S01]  /*2660*/  FMUL.FTZ R52, R52, R47 ;  /* 0x0000002f34347220 */ /* 0x000fe20000410000 */
[----:B------:R-:W-:Y:S05]  /*2670*/  BRA.DIV ~URZ, `(.L_x_2082) ;  /* 0x00003a327f007947 */ /* 0x000fea000b800000 */
[----:B------:R0:W1:Y:S02]  /*2680*/  SHFL.UP PT, R55, R52, 0x1, RZ ;  /* 0x0420000034377989 */ /* 0x00006400000e00ff */
.L_x_2133:
[----:B------:R-:W-:Y:S05]  /*2690*/  BRA.DIV ~URZ, `(.L_x_2083) ;  /* 0x00003a927f007947 */ /* 0x000fea000b800000 */
[----:B------:R-:W3:Y:S01]  /*26a0*/  SHFL.UP PT, R46, R53, 0x1, RZ ;  /* 0x04200000352e7989 */ /* 0x000ee200000e00ff */
[----:B------:R-:W-:-:S13]  /*26b0*/  ISETP.GE.AND P0, PT, R96, 0x1, PT ;  /* 0x000000016000780c */ /* 0x000fda0003f06270 */
[C---:B---3--:R-:W-:Y:S02]  /*26c0*/  @P0 FFMA.FTZ R53, R52.reuse, R46, R53 ;  /* 0x0000002e34350223 */ /* 0x048fe40000010035 */
        /* <DEDUP_REMOVED lines=18> */
[----:B------:R0:W3:Y:S01]  /*27f0*/  SHFL.UP PT, R55, R52, 0x10, RZ ;  /* 0x0600000034377989 */ /* 0x0000e200000e00ff */
[----:B------:R-:W-:-:S03]  /*2800*/  MOV R157, R52 ;  /* 0x00000034009d7202 */ /* 0x000fc60000000f00 */
.L_x_2134:
[----:B------:R-:W-:-:S13]  /*2810*/  ISETP.GE.AND P0, PT, R96, 0x10, PT ;  /* 0x000000106000780c */ /* 0x000fda0003f06270 */
[-C--:B-1----:R-:W-:Y:S02]  /*2820*/  @P0 FFMA.FTZ R162, R48, R157.reuse, R162 ;  /* 0x0000009d30a20223 */ /* 0x082fe400000100a2 */
[----:B---3--:R-:W-:Y:S01]  /*2830*/  @P0 FMUL.FTZ R157, R55, R157 ;  /* 0x0000009d379d0220 */ /* 0x008fe20000410000 */
[----:B------:R-:W-:Y:S05]  /*2840*/  BRA.CONV ~URZ, `(.L_x_2084) ;  /* 0x000000637f007947 */ /* 0x000fea000b800000 */
[----:B------:R-:W-:Y:S01]  /*2850*/  HFMA2.MMA R49, -RZ, RZ, 0, 1.847743988037109375e-06 ;  /* 0x0000001fff317435 */ /* 0x000fe200000001ff */
[----:B0-----:R-:W-:Y:S02]  /*2860*/  MOV R52, R157 ;  /* 0x0000009d00347202 */ /* 0x001fe40000000f00 */
[----:B------:R-:W-:Y:S02]  /*2870*/  MOV R51, 0x1f ;  /* 0x0000001f00337802 */ /* 0x000fe40000000f00 */
[----:B------:R-:W-:Y:S02]  /*2880*/  MOV R48, 0xffffffff ;  /* 0xffffffff00307802 */ /* 0x000fe40000000f00 */
[----:B------:R-:W-:-:S02]  /*2890*/  MOV R50, 0x28b0 ;  /* 0x000028b000327802 */ /* 0x000fc40000000f00 */
[----:B--2--5:R-:W-:Y:S05]  /*28a0*/  CALL.REL.NOINC `($__internal_85_$__cuda_sm70_shflsync_idx_p) ;  /* 0x000046d000007944 */ /* 0x024fea0003c00000 */
.L_x_2084:
[----:B------:R-:W-:Y:S05]  /*28b0*/  BRA.CONV ~URZ, `(.L_x_2085) ;  /* 0x000000637f007947 */ /* 0x000fea000b800000 */
[----:B-1----:R-:W-:Y:S01]  /*28c0*/  HFMA2.MMA R49, -RZ, RZ, 0, 1.847743988037109375e-06 ;  /* 0x0000001fff317435 */ /* 0x002fe200000001ff */
[----:B0-----:R-:W-:-:S02]  /*28d0*/  MOV R52, R162 ;  /* 0x000000a200347202 */ /* 0x001fc40000000f00 */
[----:B------:R-:W-:Y:S02]  /*28e0*/  MOV R51, 0x1f ;  /* 0x0000001f00337802 */ /* 0x000fe40000000f00 */
[----:B------:R-:W-:Y:S02]  /*28f0*/  MOV R48, 0xffffffff ;  /* 0xffffffff00307802 */ /* 0x000fe40000000f00 */
[----:B------:R-:W-:Y:S02]  /*2900*/  MOV R50, 0x2920 ;  /* 0x0000292000327802 */ /* 0x000fe40000000f00 */
[----:B--2--5:R-:W-:Y:S05]  /*2910*/  CALL.REL.NOINC `($__internal_85_$__cuda_sm70_shflsync_idx_p) ;  /* 0x0000466000007944 */ /* 0x024fea0003c00000 */
.L_x_2085:
[----:B------:R-:W-:Y:S05]  /*2920*/  BRA.DIV ~URZ, `(.L_x_2086) ;  /* 0x00003cb27f007947 */ /* 0x000fea000b800000 */
[----:B-----5:R-:W3:Y:S04]  /*2930*/  SHFL.IDX PT, R100, R100, RZ, 0x1f ;  /* 0x00001fff64647589 */ /* 0x020ee800000e0000 */
[----:B0-----:R0:W4:Y:S04]  /*2940*/  SHFL.IDX PT, R51, R101, RZ, 0x1f ;  /* 0x00001fff65337589 */ /* 0x00112800000e0000 */
[----:B------:R0:W2:Y:S04]  /*2950*/  SHFL.UP PT, R55, R157, 0x1, RZ ;  /* 0x042000009d377989 */ /* 0x0000a800000e00ff */
[----:B------:R-:W1:Y:S02]  /*2960*/  SHFL.UP PT, R162, R162, 0x1, RZ ;  /* 0x04200000a2a27989 */ /* 0x000e6400000e00ff */
.L_x_2135:
[----:B------:R-:W5:Y:S01]  /*2970*/  LDS.64 R52, [R54+0x6340] ;  /* 0x0063400036347984 */ /* 0x000f620000000a00 */
[----:B---3--:R-:W-:Y:S01]  /*2980*/  MOV R50, R100 ;  /* 0x0000006400327202 */ /* 0x008fe20000000f00 */
        /* <DEDUP_REMOVED lines=14> */
.L_x_2081:
[----:B-1----:R-:W-:Y:S05]  /*2a70*/  BSYNC B0 ;  /* 0x0000000000007941 */ /* 0x002fea0003800000 */
.L_x_2080:
[----:B------:R-:W-:Y:S01]  /*2a80*/  WARPSYNC 0xffffffff ;  /* 0xffffffff00007948 */ /* 0x000fe20003800000 */
[----:B------:R-:W-:Y:S01]  /*2a90*/  BAR.SYNC.DEFER_BLOCKING 0x0 ;  /* 0x0000000000007b1d */ /* 0x000fe20000010000 */
[C---:B--23--:R-:W-:Y:S01]  /*2aa0*/  FMUL.FTZ R49, R121.reuse, R124 ;  /* 0x0000007c79317220 */ /* 0x04cfe20000410000 */
        /* <DEDUP_REMOVED lines=26> */
[----:B-----5:R-:W-:Y:S02]  /*2c50*/  FFMA.FTZ R100, R58, R141, R155 ;  /* 0x0000008d3a647223 */ /* 0x020fe4000001009b */
[----:B------:R-:W-:Y:S02]  /*2c60*/  FMUL.FTZ R46, R115, R46 ;  /* 0x0000002e732e7220 */ /* 0x000fe40000410000 */
[----:B0-----:R-:W-:-:S02]  /*2c70*/  FFMA.FTZ R101, R107, R100, R156 ;  /* 0x000000646b657223 */ /* 0x001fc4000001009c */
[----:B------:R-:W-:Y:S02]  /*2c80*/  FMUL.FTZ R49, R63, R46 ;  /* 0x0000002e3f317220 */ /* 0x000fe40000410000 */
[----:B------:R-:W-:Y:S02]  /*2c90*/  FFMA.FTZ R154, R113, R101, R154 ;  /* 0x00000065719a7223 */ /* 0x000fe4000001009a */
[----:B------:R-:W-:Y:S02]  /*2ca0*/  FMUL.FTZ R46, R62, R49 ;  /* 0x000000313e2e7220 */ /* 0x000fe40000410000 */
[----:B------:R-:W-:Y:S02]  /*2cb0*/  FFMA.FTZ R153, R122, R154, R153 ;  /* 0x0000009a7a997223 */ /* 0x000fe40000010099 */
[----:B------:R-:W-:Y:S01]  /*2cc0*/  FMUL.FTZ R49, R61, R46 ;  /* 0x0000002e3d317220 */ /* 0x000fe20000410000 */
        /* <DEDUP_REMOVED lines=9> */
[----:B------:R-:W-:-:S02]  /*2d60*/  FFMA.FTZ R149, R63, R152, R150 ;  /* 0x000000983f957223 */ /* 0x000fc40000010096 */
[----:B------:R-:W-:Y:S02]  /*2d70*/  FMUL.FTZ R49, R107, R50 ;  /* 0x000000326b317220 */ /* 0x000fe40000410000 */
[----:B------:R-:W-:Y:S02]  /*2d80*/  FFMA.FTZ R148, R115, R149, R148 ;  /* 0x0000009573947223 */ /* 0x000fe40000010094 */
[----:B------:R-:W-:Y:S02]  /*2d90*/  FFMA.FTZ R50, R107, R48, R140 ;  /* 0x000000306b327223 */ /* 0x000fe4000001008c */
[----:B------:R-:W-:Y:S02]  /*2da0*/  FFMA.FTZ R147, R116, R148, R147 ;  /* 0x0000009474937223 */ /* 0x000fe40000010093 */
[----:B------:R-:W-:Y:S02]  /*2db0*/  FMUL.FTZ R48, R58, R49 ;  /* 0x000000313a307220 */ /* 0x000fe40000410000 */
[----:B------:R-:W-:-:S02]  /*2dc0*/  FFMA.FTZ R146, R117, R147, R146 ;  /* 0x0000009375927223 */ /* 0x000fc40000010092 */
[----:B------:R-:W-:Y:S02]  /*2dd0*/  FFMA.FTZ R49, R58, R50, R139 ;  /* 0x000000323a317223 */ /* 0x000fe4000001008b */
[----:B------:R-:W-:-:S03]  /*2de0*/  FFMA.FTZ R145, R118, R146, R145 ;  /* 0x0000009276917223 */ /* 0x000fc60000010091 */
[----:B------:R0:W-:Y:S01]  /*2df0*/  STS.64 [R123.X8+0x6850], R48 ;  /* 0x006850307b007388 */ /* 0x0001e20000008a00 */
        /* <DEDUP_REMOVED lines=24> */
.L_x_2136:
        /* <DEDUP_REMOVED lines=26> */
.L_x_2137:
        /* <DEDUP_REMOVED lines=20> */
.L_x_2088:
[----:B01----:R-:W-:Y:S05]  /*3260*/  BSYNC B0 ;  /* 0x0000000000007941 */ /* 0x003fea0003800000 */
.L_x_2087:
[----:B------:R-:W-:Y:S01]  /*3270*/  WARPSYNC 0xffffffff ;  /* 0xffffffff00007948 */ /* 0x000fe20003800000 */
[----:B------:R-:W-:Y:S01]  /*3280*/  BAR.SYNC.DEFER_BLOCKING 0x0 ;  /* 0x0000000000007b1d */ /* 0x000fe20000010000 */
[----:B------:R-:W-:Y:S01]  /*3290*/  ISETP.NE.AND P0, PT, R98, RZ, PT ;  /* 0x000000ff6200720c */ /* 0x000fe20003f05270 */
[----:B------:R-:W-:Y:S01]  /*32a0*/  FMUL.FTZ R162, R90, R101 ;  /* 0x000000655aa27220 */ /* 0x000fe20000410000 */
[----:B--2---:R-:W-:Y:S01]  /*32b0*/  MOV R53, UR7 ;  /* 0x0000000700357c02 */ /* 0x004fe20008000f00 */
[----:B------:R-:W-:Y:S01]  /*32c0*/  ULEA UR41, UR13, 0xfffff800, 0xb ;  /* 0xfffff8000d297891 */ /* 0x000fe2000f8e583f */
[----:B------:R-:W-:Y:S01]  /*32d0*/  P2R R48, PR, RZ, 0x1 ;  /* 0x00000001ff307803 */ /* 0x000fe20000000000 */
[----:B------:R-:W-:Y:S01]  /*32e0*/  ULDC.64 UR24, c[0x0][0x298] ;  /* 0x0000a60000187ab9 */ /* 0x000fe20000000a00 */
[----:B------:R-:W-:Y:S01]  /*32f0*/  PRMT R55, RZ, 0x5410, R38 ;  /* 0x00005410ff377816 */ /* 0x000fe20000000026 */
[----:B------:R-:W-:Y:S01]  /*3300*/  UIMAD UR24, UR27, UR24, URZ ;  /* 0x000000181b1872a4 */ /* 0x000fe2000f8e023f */
[----:B------:R-:W-:Y:S01]  /*3310*/  PRMT R157, RZ, 0x5410, R40 ;  /* 0x00005410ff9d7816 */ /* 0x000fe20000000028 */
[----:B------:R-:W-:Y:S02]  /*3320*/  BSSY B0, `(.L_x_2091) ;  /* 0x0000150000007945 */ /* 0x000fe40003800000 */
[----:B------:R-:W-:-:S02]  /*3330*/  UIMAD UR38, UR26, UR25, UR24 ;  /* 0x000000191a2672a4 */ /* 0x000fc4000f8e0218 */
[----:B------:R-:W-:Y:S01]  /*3340*/  FMUL.FTZ R142, R66, R157 ;  /* 0x0000009d428e7220 */ /* 0x000fe20000410000 */
[----:B------:R-:W-:Y:S02]  /*3350*/  ULDC.64 UR24, c[0x0][0x2b8] ;  /* 0x0000ae0000187ab9 */ /* 0x000fe40000000a00 */
[----:B------:R-:W-:Y:S01]  /*3360*/  UIMAD UR24, UR27, UR24, URZ ;  /* 0x000000181b1872a4 */ /* 0x000fe2000f8e023f */
[----:B------:R-:W-:Y:S02]  /*3370*/  FFMA.FTZ R142, R104, -R142, R149 ;  /* 0x8000008e688e7223 */ /* 0x000fe40000010095 */
[----:B------:R-:W-:Y:S01]  /*3380*/  FMUL.FTZ R149, R84, R149 ;  /* 0x0000009554957220 */ /* 0x000fe20000410000 */
[----:B------:R-:W-:Y:S01]  /*3390*/  UIMAD UR24, UR26, UR25, UR24 ;  /* 0x000000191a1872a4 */ /* 0x000fe2000f8e0218 */
[----:B------:R-:W0:Y:S04]  /*33a0*/  LDS R123, [R123.X8+0x6854] ;  /* 0x006854007b7b7984 */ /* 0x000e280000008800 */
[----:B------:R1:W-:Y:S01]  /*33b0*/  @!P0 STS.64 [R53.X8+0x7750], R46 ;  /* 0x0077502e35008388 */ /* 0x0003e20000008a00 */
[----:B0-----:R-:W-:-:S04]  /*33c0*/  FFMA.FTZ R124, R123, R124, R127 ;  /* 0x0000007c7b7c7223 */ /* 0x001fc8000001007f */
[----:B------:R-:W-:Y:S01]  /*33d0*/  FFMA.FTZ R121, R121, R124, R126 ;  /* 0x0000007c79797223 */ /* 0x000fe2000001007e */
[----:B------:R-:W-:-:S03]  /*33e0*/  PRMT R126, RZ, 0x7610, R42 ;  /* 0x00007610ff7e7816 */ /* 0x000fc6000000002a */
[----:B------:R-:W-:Y:S02]  /*33f0*/  FFMA.FTZ R120, R120, R121, R125 ;  /* 0x0000007978787223 */ /* 0x000fe4000001007d */
[----:B------:R-:W-:Y:S02]  /*3400*/  FMUL.FTZ R123, R65, R126 ;  /* 0x0000007e417b7220 */ /* 0x000fe40000410000 */
[----:B------:R-:W-:Y:S02]  /*3410*/  FFMA.FTZ R119, R119, R120, R128 ;  /* 0x0000007877777223 */ /* 0x000fe40000010080 */
[----:B------:R-:W-:Y:S02]  /*3420*/  FFMA.FTZ R123, R112, -R123, R144 ;  /* 0x8000007b707b7223 */ /* 0x000fe40000010090 */
[----:B------:R-:W-:Y:S01]  /*3430*/  FFMA.FTZ R118, R118, R119, R129 ;  /* 0x0000007776767223 */ /* 0x000fe20000010081 */
[----:B------:R-:W-:Y:S01]  /*3440*/  PRMT R129, RZ, 0x5410, R41 ;  /* 0x00005410ff817816 */ /* 0x000fe20000000029 */
[----:B------:R-:W-:-:S02]  /*3450*/  FMUL.FTZ R48, R120, UR40 ;  /* 0x0000002878307c20 */ /* 0x000fc40008410000 */
[----:B------:R-:W-:Y:S02]  /*3460*/  FFMA.FTZ R117, R117, R118, R130 ;  /* 0x0000007675757223 */ /* 0x000fe40000010082 */
[----:B------:R-:W-:Y:S02]  /*3470*/  FMUL.FTZ R128, R64, R129 ;  /* 0x0000008140807220 */ /* 0x000fe40000410000 */
[----:B------:R-:W-:Y:S02]  /*3480*/  FFMA.FTZ R116, R116, R117, R131 ;  /* 0x0000007574747223 */ /* 0x000fe40000010083 */
[----:B------:R-:W-:Y:S02]  /*3490*/  FFMA.FTZ R128, R106, -R128, R147 ;  /* 0x800000806a807223 */ /* 0x000fe40000010093 */
[----:B------:R-:W-:Y:S01]  /*34a0*/  FFMA.FTZ R49, R115, R116, R132 ;  /* 0x0000007473317223 */ /* 0x000fe20000010084 */
[----:B------:R-:W-:Y:S01]  /*34b0*/  PRMT R115, RZ, 0x5410, R42 ;  /* 0x00005410ff737816 */ /* 0x000fe2000000002a */
[----:B-1----:R-:W-:-:S02]  /*34c0*/  FMUL.FTZ R47, R117, UR40 ;  /* 0x00000028752f7c20 */ /* 0x002fc40008410000 */
[----:B------:R-:W-:Y:S01]  /*34d0*/  FFMA.FTZ R134, R63, R49, R134 ;  /* 0x000000313f867223 */ /* 0x000fe20000010086 */
[----:B------:R-:W-:Y:S01]  /*34e0*/  PRMT R63, RZ, 0x5410, R36 ;  /* 0x00005410ff3f7816 */ /* 0x000fe20000000024 */
[----:B------:R-:W-:Y:S02]  /*34f0*/  FMUL.FTZ R50, R34, R115 ;  /* 0x0000007322327220 */ /* 0x000fe40000410000 */
[----:B------:R-:W-:Y:S01]  /*3500*/  FFMA.FTZ R133, R62, R134, R133 ;  /* 0x000000863e857223 */ /* 0x000fe20000010085 */
[----:B------:R-:W-:Y:S01]  /*3510*/  PRMT R62, RZ, 0x7610, R37 ;  /* 0x00007610ff3e7816 */ /* 0x000fe20000000025 */
[----:B------:R-:W-:Y:S02]  /*3520*/  FFMA.FTZ R125, R109, -R50, R145 ;  /* 0x800000326d7d7223 */ /* 0x000fe40000010091 */
[----:B------:R-:W-:Y:S01]  /*3530*/  FFMA.FTZ R136, R61, R133, R136 ;  /* 0x000000853d887223 */ /* 0x000fe20000010088 */
[----:B------:R-:W-:Y:S01]  /*3540*/  PRMT R61, RZ, 0x5410, R37 ;  /* 0x00005410ff3d7816 */ /* 0x000fe20000000025 */
[----:B------:R-:W-:-:S02]  /*3550*/  FMUL.FTZ R50, R119, UR40 ;  /* 0x0000002877327c20 */ /* 0x000fc40008410000 */
[----:B------:R-:W-:Y:S02]  /*3560*/  FFMA.FTZ R60, R60, R136, R135 ;  /* 0x000000883c3c7223 */ /* 0x000fe40000010087 */
[----:B------:R-:W-:Y:S01]  /*3570*/  FMUL.FTZ R51, R112, R120 ;  /* 0x0000007870337220 */ /* 0x000fe20000410000 */
[----:B------:R-:W-:Y:S01]  /*3580*/  PRMT R112, RZ, 0x7610, R41 ;  /* 0x00007610ff707816 */ /* 0x000fe20000000029 */
[----:B------:R-:W-:Y:S02]  /*3590*/  FFMA.FTZ R122, R122, R60, R137 ;  /* 0x0000003c7a7a7223 */ /* 0x000fe40000010089 */
[----:B------:R-:W-:Y:S02]  /*35a0*/  FMUL.FTZ R52, R123, R48 ;  /* 0x000000307b347220 */ /* 0x000fe40000410000 */
[----:B------:R-:W-:Y:S02]  /*35b0*/  FFMA.FTZ R113, R113, R122, R138 ;  /* 0x0000007a71717223 */ /* 0x000fe4000001008a */
[----:B------:R-:W-:-:S02]  /*35c0*/  FMUL.FTZ R106, R106, R117 ;  /* 0x000000756a6a7220 */ /* 0x000fc40000410000 */
[----:B------:R-:W-:Y:S02]  /*35d0*/  FMUL.FTZ R47, R128, R47 ;  /* 0x0000002f802f7220 */ /* 0x000fe40000410000 */
[----:B------:R-:W-:Y:S02]  /*35e0*/  FMUL.FTZ R48, R109, R119 ;  /* 0x000000776d307220 */ /* 0x000fe40000410000 */
[----:B------:R-:W-:Y:S02]  /*35f0*/  FMUL.FTZ R50, R125, R50 ;  /* 0x000000327d327220 */ /* 0x000fe40000410000 */
[----:B------:R-:W-:Y:S02]  /*3600*/  FFMA.FTZ R140, R107, R113, R140 ;  /* 0x000000716b8c7223 */ /* 0x000fe4000001008c */
[-C--:B------:R-:W-:Y:S02]  /*3610*/  FFMA.FTZ R23, R64, R106.reuse, R23 ;  /* 0x0000006a40177223 */ /* 0x080fe40000010017 */
[----:B------:R-:W-:Y:S01]  /*3620*/  FFMA.FTZ R109, R129, R106, R47 ;  /* 0x0000006a816d7223 */ /* 0x000fe2000001002f */
[----:B------:R-:W-:Y:S01]  /*3630*/  PRMT R106, RZ, 0x7610, R36 ;  /* 0x00007610ff6a7816 */ /* 0x000fe20000000024 */
[----:B------:R-:W-:-:S02]  /*3640*/  FFMA.FTZ R53, R115, R48, R50 ;  /* 0x0000003073357223 */ /* 0x000fc40000010032 */
[----:B------:R-:W-:Y:S02]  /*3650*/  FMUL.FTZ R127, R67, R112 ;  /* 0x00000070437f7220 */ /* 0x000fe40000410000 */
[----:B------:R-:W-:Y:S01]  /*3660*/  FFMA.FTZ R139, R58, R140, R139 ;  /* 0x0000008c3a8b7223 */ /* 0x000fe2000001008b */
[----:B------:R-:W-:Y:S01]  /*3670*/  PRMT R58, RZ, 0x7610, R38 ;  /* 0x00007610ff3a7816 */ /* 0x000fe20000000026 */
[----:B------:R-:W-:Y:S02]  /*3680*/  FMUL.FTZ R54, R74, R63 ;  /* 0x0000003f4a367220 */ /* 0x000fe40000410000 */
[----:B------:R-:W-:Y:S02]  /*3690*/  FFMA.FTZ R52, R126, R51, R52 ;  /* 0x000000337e347223 */ /* 0x000fe40000010034 */
[----:B------:R-:W-:Y:S02]  /*36a0*/  FFMA.FTZ R127, R110, -R127, R146 ;  /* 0x8000007f6e7f7223 */ /* 0x000fe40000010092 */
[----:B------:R-:W-:-:S02]  /*36b0*/  FMUL.FTZ R46, R118, UR40 ;  /* 0x00000028762e7c20 */ /* 0x000fc40008410000 */
[----:B------:R-:W-:Y:S02]  /*36c0*/  FADD.FTZ R14, R53, R14 ;  /* 0x0000000e350e7221 */ /* 0x000fe40000010000 */
[----:B------:R-:W-:Y:S02]  /*36d0*/  FMUL.FTZ R53, R77, R106 ;  /* 0x0000006a4d357220 */ /* 0x000fe40000410000 */
[----:B------:R-:W-:Y:S02]  /*36e0*/  FFMA.FTZ R54, R56, -R54, R141 ;  /* 0x8000003638367223 */ /* 0x000fe4000001008d */
[----:B------:R-:W-:Y:S02]  /*36f0*/  FMUL.FTZ R137, R74, R139 ;  /* 0x0000008b4a897220 */ /* 0x000fe40000410000 */
[----:B------:R-:W-:Y:S02]  /*3700*/  FFMA.FTZ R18, R65, R51, R18 ;  /* 0x0000003341127223 */ /* 0x000fe40000010012 */
[----:B------:R-:W-:-:S02]  /*3710*/  FADD.FTZ R17, R52, R17 ;  /* 0x0000001134117221 */ /* 0x000fc40000010000 */
[----:B------:R-:W-:Y:S02]  /*3720*/  FMUL.FTZ R51, R110, R118 ;  /* 0x000000766e337220 */ /* 0x000fe40000410000 */
[----:B------:R-:W-:Y:S02]  /*3730*/  FMUL.FTZ R46, R127, R46 ;  /* 0x0000002e7f2e7220 */ /* 0x000fe40000410000 */
[----:B------:R-:W-:Y:S02]  /*3740*/  FMUL.FTZ R52, R72, R61 ;  /* 0x0000003d48347220 */ /* 0x000fe40000410000 */
[----:B------:R-:W-:Y:S02]  /*3750*/  FFMA.FTZ R53, R57, -R53, R100 ;  /* 0x8000003539357223 */ /* 0x000fe40000010064 */
[----:B------:R-:W-:Y:S02]  /*3760*/  FMUL.FTZ R138, R77, R140 ;  /* 0x0000008c4d8a7220 */ /* 0x000fe40000410000 */
[----:B------:R-:W-:-:S02]  /*3770*/  FFMA.FTZ R47, R54, R137, RZ ;  /* 0x00000089362f7223 */ /* 0x000fc400000100ff */
[-C--:B------:R-:W-:Y:S02]  /*3780*/  FFMA.FTZ R20, R67, R51.reuse, R20 ;  /* 0x0000003343147223 */ /* 0x080fe40000010014 */
[----:B------:R-:W-:Y:S02]  /*3790*/  FFMA.FTZ R46, R112, R51, R46 ;  /* 0x00000033702e7223 */ /* 0x000fe4000001002e */
[----:B------:R-:W-:Y:S02]  /*37a0*/  FMUL.FTZ R51, R75, R62 ;  /* 0x0000003e4b337220 */ /* 0x000fe40000410000 */
[----:B------:R-:W-:Y:S02]  /*37b0*/  FFMA.FTZ R52, R44, -R52, R101 ;  /* 0x800000342c347223 */ /* 0x000fe40000010065 */
[----:B------:R-:W-:Y:S02]  /*37c0*/  FMUL.FTZ R110, R72, R113 ;  /* 0x00000071486e7220 */ /* 0x000fe40000410000 */
[----:B------:R-:W-:-:S02]  /*37d0*/  FFMA.FTZ R47, R53, R138, R47 ;  /* 0x0000008a352f7223 */ /* 0x000fc4000001002f */
[----:B------:R-:W-:Y:S02]  /*37e0*/  FMUL.FTZ R50, R70, R55 ;  /* 0x0000003746327220 */ /* 0x000fe40000410000 */
[----:B------:R-:W-:Y:S02]  /*37f0*/  FFMA.FTZ R51, R59, -R51, R154 ;  /* 0x800000333b337223 */ /* 0x000fe4000001009a */
[----:B------:R-:W-:Y:S02]  /*3800*/  FMUL.FTZ R130, R75, R122 ;  /* 0x0000007a4b827220 */ /* 0x000fe40000410000 */
[----:B------:R-:W-:Y:S02]  /*3810*/  FFMA.FTZ R47, R52, R110, R47 ;  /* 0x0000006e342f7223 */ /* 0x000fe4000001002f */
[----:B------:R-:W-:Y:S02]  /*3820*/  FFMA.FTZ R21, R34, R48, R21 ;  /* 0x0000003022157223 */ /* 0x000fe40000010015 */
[----:B------:R-:W-:-:S02]  /*3830*/  FFMA.FTZ R50, R45, -R50, R153 ;  /* 0x800000322d327223 */ /* 0x000fc40000010099 */
[----:B------:R-:W-:Y:S02]  /*3840*/  FMUL.FTZ R135, R70, R60 ;  /* 0x0000003c46877220 */ /* 0x000fe40000410000 */
[----:B------:R-:W-:Y:S01]  /*3850*/  FFMA.FTZ R48, R51, R130, R47 ;  /* 0x0000008233307223 */ /* 0x000fe2000001002f */
[----:B------:R-:W-:Y:S01]  /*3860*/  PRMT R47, RZ, 0x5410, R39 ;  /* 0x00005410ff2f7816 */ /* 0x000fe20000000027 */
[----:B------:R-:W-:Y:S02]  /*3870*/  FMUL.FTZ R107, R73, R58 ;  /* 0x0000003a496b7220 */ /* 0x000fe40000410000 */
[----:B------:R-:W-:Y:S02]  /*3880*/  FADD.FTZ R15, R46, R15 ;  /* 0x0000000f2e0f7221 */ /* 0x000fe40000010000 */
[----:B------:R-:W-:Y:S01]  /*3890*/  FFMA.FTZ R132, R50, R135, R48 ;  /* 0x0000008732847223 */ /* 0x000fe20000010030 */
[----:B------:R-:W-:Y:S01]  /*38a0*/  PRMT R48, RZ, 0x7610, R39 ;  /* 0x00007610ff307816 */ /* 0x000fe20000000027 */
[----:B------:R-:W-:-:S02]  /*38b0*/  FFMA.FTZ R46, R103, -R107, R156 ;  /* 0x8000006b672e7223 */ /* 0x000fc4000001009c */
[----:B------:R-:W-:Y:S02]  /*38c0*/  FMUL.FTZ R131, R73, R136 ;  /* 0x0000008849837220 */ /* 0x000fe40000410000 */
[----:B------:R-:W-:Y:S02]  /*38d0*/  FMUL.FTZ R107, R68, R47 ;  /* 0x0000002f446b7220 */ /* 0x000fe40000410000 */
[----:B------:R-:W-:Y:S02]  /*38e0*/  FFMA.FTZ R150, R46, R131, R132 ;  /* 0x000000832e967223 */ /* 0x000fe40000010084 */
[----:B------:R-:W-:Y:S02]  /*38f0*/  FMUL.FTZ R160, R71, R48 ;  /* 0x0000003047a07220 */ /* 0x000fe40000410000 */
[----:B------:R-:W-:Y:S02]  /*3900*/  FFMA.FTZ R107, R102, -R107, R151 ;  /* 0x8000006b666b7223 */ /* 0x000fe40000010097 */
[----:B------:R-:W-:-:S02]  /*3910*/  FMUL.FTZ R132, R68, R133 ;  /* 0x0000008544847220 */ /* 0x000fc40000410000 */
[----:B------:R-:W-:Y:S02]  /*3920*/  FMUL.FTZ R159, R49, UR40 ;  /* 0x00000028319f7c20 */ /* 0x000fe40008410000 */
[----:B------:R-:W-:Y:S02]  /*3930*/  FFMA.FTZ R160, R105, -R160, R152 ;  /* 0x800000a069a07223 */ /* 0x000fe40000010098 */
[----:B------:R-:W-:Y:S02]  /*3940*/  FFMA.FTZ R150, R107, R132, R150 ;  /* 0x000000846b967223 */ /* 0x000fe40000010096 */
[----:B------:R-:W-:Y:S02]  /*3950*/  FMUL.FTZ R163, R71, R134 ;  /* 0x0000008647a37220 */ /* 0x000fe40000410000 */
[-C--:B------:R-:W-:Y:S02]  /*3960*/  FMUL.FTZ R104, R104, R49.reuse ;  /* 0x0000003168687220 */ /* 0x080fe40000410000 */
[----:B------:R-:W-:-:S02]  /*3970*/  FMUL.FTZ R158, R66, R49 ;  /* 0x00000031429e7220 */ /* 0x000fc40000410000 */
[----:B------:R-:W-:Y:S02]  /*3980*/  FMUL.FTZ R49, R142, R159 ;  /* 0x0000009f8e317220 */ /* 0x000fe40000410000 */
[----:B------:R-:W-:Y:S01]  /*3990*/  FFMA.FTZ R159, R160, R163, R150 ;  /* 0x000000a3a09f7223 */ /* 0x000fe20000010096 */
[----:B------:R-:W-:Y:S01]  /*39a0*/  PRMT R150, RZ, 0x7610, R40 ;  /* 0x00007610ff967816 */ /* 0x000fe20000000028 */
[----:B------:R-:W-:Y:S02]  /*39b0*/  FFMA.FTZ R25, R66, R104, R25 ;  /* 0x0000006842197223 */ /* 0x000fe40000010019 */
[----:B------:R-:W-:Y:S02]  /*39c0*/  FFMA.FTZ R142, R142, R158, R159 ;  /* 0x0000009e8e8e7223 */ /* 0x000fe4000001009f */
[----:B------:R-:W-:Y:S02]  /*39d0*/  FMUL.FTZ R159, R69, R150 ;  /* 0x00000096459f7220 */ /* 0x000fe40000410000 */
[----:B------:R-:W-:-:S02]  /*39e0*/  FFMA.FTZ R49, R157, R104, R49 ;  /* 0x000000689d317223 */ /* 0x000fc40000010031 */
[----:B------:R-:W-:Y:S02]  /*39f0*/  FFMA.FTZ R159, R108, -R159, R148 ;  /* 0x8000009f6c9f7223 */ /* 0x000fe40000010094 */
[----:B------:R-:W-:Y:S02]  /*3a00*/  FMUL.FTZ R104, R116, UR40 ;  /* 0x0000002874687c20 */ /* 0x000fe40008410000 */
[----:B------:R-:W-:Y:S02]  /*3a10*/  FMUL.FTZ R161, R108, R116 ;  /* 0x000000746ca17220 */ /* 0x000fe40000410000 */
[----:B------:R-:W-:Y:S02]  /*3a20*/  FMUL.FTZ R104, R159, R104 ;  /* 0x000000689f687220 */ /* 0x000fe40000410000 */
[-C--:B------:R-:W-:Y:S02]  /*3a30*/  FFMA.FTZ R22, R69, R161.reuse, R22 ;  /* 0x000000a145167223 */ /* 0x080fe40000010016 */
[----:B------:R-:W-:Y:S01]  /*3a40*/  FFMA.FTZ R108, R150, R161, R104 ;  /* 0x000000a1966c7223 */ /* 0x000fe20000010068 */
[----:B------:R-:W-:Y:S01]  /*3a50*/  PRMT R161, RZ, 0x5410, R43 ;  /* 0x00005410ffa17816 */ /* 0x000fe2000000002b */
[----:B------:R-:W-:-:S02]  /*3a60*/  FMUL.FTZ R157, R157, R158 ;  /* 0x0000009e9d9d7220 */ /* 0x000fc40000410000 */
[----:B------:R-:W-:Y:S02]  /*3a70*/  FMUL.FTZ R165, R121, UR40 ;  /* 0x0000002879a57c20 */ /* 0x000fe40008410000 */
[C---:B------:R-:W-:Y:S02]  /*3a80*/  FMUL.FTZ R158, R32.reuse, R161 ;  /* 0x000000a1209e7220 */ /* 0x040fe40000410000 */
[C---:B------:R-:W-:Y:S02]  /*3a90*/  FMUL.FTZ R104, R111.reuse, R121 ;  /* 0x000000796f687220 */ /* 0x040fe40000410000 */
[----:B------:R-:W-:Y:S02]  /*3aa0*/  FFMA.FTZ R158, R111, -R158, R143 ;  /* 0x8000009e6f9e7223 */ /* 0x000fe4000001008f */
[----:B------:R-:W-:Y:S02]  /*3ab0*/  FFMA.FTZ R19, R32, R104, R19 ;  /* 0x0000006820137223 */ /* 0x000fe40000010013 */
[----:B------:R-:W-:-:S02]  /*3ac0*/  FMUL.FTZ R165, R158, R165 ;  /* 0x000000a59ea57220 */ /* 0x000fc40000410000 */
[----:B------:R-:W-:Y:S02]  /*3ad0*/  FMUL.FTZ R111, R114, R124 ;  /* 0x0000007c726f7220 */ /* 0x000fe40000410000 */
[----:B------:R-:W-:Y:S02]  /*3ae0*/  FFMA.FTZ R104, R161, R104, R165 ;  /* 0x00000068a1687223 */ /* 0x000fe400000100a5 */
[----:B------:R-:W-:Y:S02]  /*3af0*/  FMUL.FTZ R165, R105, R134 ;  /* 0x0000008669a57220 */ /* 0x000fe40000410000 */
[----:B------:R-:W-:Y:S01]  /*3b00*/  FMUL.FTZ R105, R134, UR40 ;  /* 0x0000002886697c20 */ /* 0x000fe20008410000 */
[----:B------:R-:W-:Y:S01]  /*3b10*/  PRMT R134, RZ, 0x7610, R43 ;  /* 0x00007610ff867816 */ /* 0x000fe2000000002b */
[----:B------:R-:W-:Y:S02]  /*3b20*/  FADD.FTZ R3, R104, R3 ;  /* 0x0000000368037221 */ /* 0x000fe40000010000 */
[----:B------:R-:W-:-:S02]  /*3b30*/  FMUL.FTZ R104, R160, R105 ;  /* 0x00000069a0687220 */ /* 0x000fc40000410000 */
[C---:B------:R-:W-:Y:S02]  /*3b40*/  FMUL.FTZ R105, R35.reuse, R134 ;  /* 0x0000008623697220 */ /* 0x040fe40000410000 */
[----:B------:R-:W-:Y:S02]  /*3b50*/  FMUL.FTZ R160, R124, UR40 ;  /* 0x000000287ca07c20 */ /* 0x000fe40008410000 */
[----:B------:R-:W-:Y:S02]  /*3b60*/  FFMA.FTZ R105, R114, -R105, R155 ;  /* 0x8000006972697223 */ /* 0x000fe4000001009b */
[----:B------:R-:W-:Y:S02]  /*3b70*/  FMUL.FTZ R124, R35, R124 ;  /* 0x0000007c237c7220 */ /* 0x000fe40000410000 */
[----:B------:R-:W-:Y:S02]  /*3b80*/  FMUL.FTZ R160, R105, R160 ;  /* 0x000000a069a07220 */ /* 0x000fe40000410000 */
[----:B------:R-:W-:-:S02]  /*3b90*/  FFMA.FTZ R16, R35, R111, R16 ;  /* 0x0000006f23107223 */ /* 0x000fc40000010010 */
[C---:B------:R-:W-:Y:S02]  /*3ba0*/  FFMA.FTZ R160, R134.reuse, R111, R160 ;  /* 0x0000006f86a07223 */ /* 0x040fe400000100a0 */
[-C--:B------:R-:W-:Y:S02]  /*3bb0*/  FMUL.FTZ R105, R105, R124.reuse ;  /* 0x0000007c69697220 */ /* 0x080fe40000410000 */
[----:B------:R-:W-:Y:S01]  /*3bc0*/  FMUL.FTZ R111, R134, R124 ;  /* 0x0000007c866f7220 */ /* 0x000fe20000410000 */
[----:B------:R-:W-:Y:S01]  /*3bd0*/  SHF.L.U32 R124, R98, 0x4, RZ ;  /* 0x00000004627c7819 */ /* 0x000fe200000006ff */
[C---:B------:R-:W-:Y:S02]  /*3be0*/  FFMA.FTZ R104, R48.reuse, R165, R104 ;  /* 0x000000a530687223 */ /* 0x040fe40000010068 */
[----:B------:R-:W-:Y:S02]  /*3bf0*/  FMUL.FTZ R163, R48, R163 ;  /* 0x000000a330a37220 */ /* 0x000fe40000410000 */
[----:B------:R-:W-:Y:S01]  /*3c00*/  FADD.FTZ R12, R109, R12 ;  /* 0x0000000c6d0c7221 */ /* 0x000fe20000010000 */
[----:B------:R-:W-:Y:S01]  /*3c10*/  IADD3 R109, R124, 0x1, RZ ;  /* 0x000000017c6d7810 */ /* 0x000fe20007ffe0ff */
[----:B------:R-:W-:-:S02]  /*3c20*/  FMUL.FTZ R48, R102, R133 ;  /* 0x0000008566307220 */ /* 0x000fc40000410000 */
[----:B------:R-:W-:Y:S01]  /*3c30*/  FMUL.FTZ R102, R133, UR40 ;  /* 0x0000002885667c20 */ /* 0x000fe20008410000 */
[----:B------:R-:W-:Y:S01]  /*3c40*/  IADD3 R133, R124, 0x2, RZ ;  /* 0x000000027c857810 */ /* 0x000fe20007ffe0ff */
[----:B------:R-:W-:Y:S01]  /*3c50*/  FADD.FTZ R13, R108, R13 ;  /* 0x0000000d6c0d7221 */ /* 0x000fe20000010000 */
[----:B------:R-:W-:Y:S01]  /*3c60*/  LEA.HI.SX32 R108, R109, R124, 0x1b ;  /* 0x0000007c6d6c7211 */ /* 0x000fe200078fdaff */
[----:B------:R-:W-:Y:S01]  /*3c70*/  FMUL.FTZ R107, R107, R102 ;  /* 0x000000666b6b7220 */ /* 0x000fe20000410000 */
[-C--:B------:R-:W-:Y:S01]  /*3c80*/  LEA.HI.SX32 R109, R133, R124.reuse, 0x1b ;  /* 0x0000007c856d7211 */ /* 0x080fe200078fdaff */
[----:B------:R-:W-:Y:S01]  /*3c90*/  FMUL.FTZ R137, R63, R137 ;  /* 0x000000893f897220 */ /* 0x000fe20000410000 */
[----:B------:R-:W-:Y:S01]  /*3ca0*/  LEA.HI.SX32 R102, R124, R124, 0x1b ;  /* 0x0000007c7c667211 */ /* 0x000fe200078fdaff */
[----:B------:R-:W-:Y:S02]  /*3cb0*/  FMUL.FTZ R133, R106, R138 ;  /* 0x0000008a6a857220 */ /* 0x000fe40000410000 */
[----:B------:R-:W-:Y:S01]  /*3cc0*/  FFMA.FTZ R24, R71, R165, R24 ;  /* 0x000000a547187223 */ /* 0x000fe20000010018 */
[----:B------:R-:W-:Y:S01]  /*3cd0*/  IADD3 R165, R124, 0x3, RZ ;  /* 0x000000037ca57810 */ /* 0x000fe20007ffe0ff */
[----:B------:R-:W-:Y:S01]  /*3ce0*/  FMUL.FTZ R114, R61, R110 ;  /* 0x0000006e3d727220 */ /* 0x000fe20000410000 */
[----:B------:R0:W-:Y:S01]  /*3cf0*/  STS [R102.X4+0x2100], R137 ;  /* 0x0021008966007388 */ /* 0x0001e20000004800 */
[----:B------:R-:W-:Y:S01]  /*3d00*/  FMUL.FTZ R131, R58, R131 ;  /* 0x000000833a837220 */ /* 0x000fe20000410000 */
[----:B------:R-:W-:Y:S01]  /*3d10*/  LEA.HI.SX32 R110, R165, R124, 0x1b ;  /* 0x0000007ca56e7211 */ /* 0x000fe200078fdaff */
[----:B------:R-:W-:Y:S01]  /*3d20*/  FMUL.FTZ R165, R62, R130 ;  /* 0x000000823ea57220 */ /* 0x000fe20000410000 */
[----:B------:R1:W-:Y:S01]  /*3d30*/  STS [R108.X4+0x2104], R133 ;  /* 0x002104856c007388 */ /* 0x0003e20000004800 */
[----:B------:R-:W-:-:S02]  /*3d40*/  FMUL.FTZ R135, R55, R135 ;  /* 0x0000008737877220 */ /* 0x000fc40000410000 */
[C---:B------:R-:W-:Y:S01]  /*3d50*/  FFMA.FTZ R107, R47.reuse, R48, R107 ;  /* 0x000000302f6b7223 */ /* 0x040fe2000001006b */
[----:B------:R2:W-:Y:S01]  /*3d60*/  STS [R109.X4+0x2108], R114 ;  /* 0x002108726d007388 */ /* 0x0005e20000004800 */
[----:B------:R-:W-:Y:S02]  /*3d70*/  FMUL.FTZ R101, R136, UR40 ;  /* 0x0000002888657c20 */ /* 0x000fe40008410000 */
[----:B0-----:R-:W-:Y:S01]  /*3d80*/  FMUL.FTZ R137, R47, R132 ;  /* 0x000000842f897220 */ /* 0x001fe20000410000 */
[----:B------:R0:W-:Y:S01]  /*3d90*/  STS [R110.X4+0x210c], R165 ;  /* 0x00210ca56e007388 */ /* 0x0001e20000004800 */
[----:B------:R-:W-:Y:S01]  /*3da0*/  HFMA2.MMA R47, -RZ, RZ, 0, 0 ;  /* 0x00000000ff2f7435 */ /* 0x000fe200000001ff */
[----:B-1----:R-:W-:Y:S02]  /*3db0*/  FMUL.FTZ R133, R69, R116 ;  /* 0x0000007445857220 */ /* 0x002fe40000410000 */
[----:B------:R1:W-:Y:S01]  /*3dc0*/  STS [R102.X4+0x2114], R131 ;  /* 0x0021148366007388 */ /* 0x0003e20000004800 */
[----:B------:R-:W-:-:S02]  /*3dd0*/  FMUL.FTZ R116, R34, R119 ;  /* 0x0000007722747220 */ /* 0x000fc40000410000 */
[----:B--2---:R-:W-:Y:S01]  /*3de0*/  FMUL.FTZ R114, R64, R117 ;  /* 0x0000007540727220 */ /* 0x004fe20000410000 */
[----:B------:R2:W-:Y:S01]  /*3df0*/  STS [R102.X4+0x2110], R135 ;  /* 0x0021108766007388 */ /* 0x0005e20000004800 */
[-C--:B------:R-:W-:Y:S01]  /*3e00*/  FMUL.FTZ R117, R150, R133.reuse ;  /* 0x0000008596757220 */ /* 0x080fe20000410000 */
[C---:B0-----:R-:W-:Y:S01]  /*3e10*/  IADD3 R165, R98.reuse, 0x780, RZ ;  /* 0x0000078062a57810 */ /* 0x041fe20007ffe0ff */
[----:B------:R-:W-:Y:S01]  /*3e20*/  FFMA.FTZ R133, R159, R133, R142 ;  /* 0x000000859f857223 */ /* 0x000fe2000001008e */
[----:B------:R-:W-:Y:S01]  /*3e30*/  STS [R102.X4+0x2118], R137 ;  /* 0x0021188966007388 */ /* 0x000fe20000004800 */
[----:B------:R-:W-:Y:S01]  /*3e40*/  FMUL.FTZ R129, R129, R114 ;  /* 0x0000007281817220 */ /* 0x000fe20000410000 */
[----:B------:R-:W-:Y:S01]  /*3e50*/  IADD3 R159, R98, 0x700, RZ ;  /* 0x00000700629f7810 */ /* 0x000fe20007ffe0ff */
[----:B-1----:R-:W-:Y:S01]  /*3e60*/  FMUL.FTZ R131, R67, R118 ;  /* 0x0000007643837220 */ /* 0x002fe20000410000 */
[----:B------:R0:W-:Y:S01]  /*3e70*/  STS [R102.X4+0x2124], R117 ;  /* 0x0021247566007388 */ /* 0x0001e20000004800 */
[----:B------:R-:W-:Y:S01]  /*3e80*/  FFMA.FTZ R114, R128, R114, R133 ;  /* 0x0000007280727223 */ /* 0x000fe20000010085 */
[----:B------:R-:W-:Y:S01]  /*3e90*/  IADD3 R133, R98, 0x480, RZ ;  /* 0x0000048062857810 */ /* 0x000fe20007ffe0ff */
[-C--:B------:R-:W-:Y:S01]  /*3ea0*/  FMUL.FTZ R119, R112, R131.reuse ;  /* 0x0000008370777220 */ /* 0x080fe20000410000 */
[----:B------:R1:W-:Y:S01]  /*3eb0*/  STS [R102.X4+0x211c], R163 ;  /* 0x00211ca366007388 */ /* 0x0003e20000004800 */
[----:B------:R-:W-:Y:S01]  /*3ec0*/  FFMA.FTZ R114, R127, R131, R114 ;  /* 0x000000837f727223 */ /* 0x000fe20000010072 */
[----:B------:R-:W-:Y:S01]  /*3ed0*/  IADD3 R131, R98, 0x400, RZ ;  /* 0x0000040062837810 */ /* 0x000fe20007ffe0ff */
[----:B------:R-:W-:Y:S01]  /*3ee0*/  FMUL.FTZ R127, R65, R120 ;  /* 0x00000078417f7220 */ /* 0x000fe20000410000 */
[----:B------:R-:W-:Y:S01]  /*3ef0*/  STS [R102.X4+0x2120], R157 ;  /* 0x0021209d66007388 */ /* 0x000fe20000004800 */
[----:B------:R-:W-:Y:S01]  /*3f00*/  FMUL.FTZ R112, R32, R121 ;  /* 0x0000007920707220 */ /* 0x000fe20000410000 */
[----:B--2---:R-:W-:Y:S01]  /*3f10*/  IADD3 R135, R98, 0x500, RZ ;  /* 0x0000050062877810 */ /* 0x004fe20007ffe0ff */
[----:B------:R-:W-:Y:S01]  /*3f20*/  FMUL.FTZ R115, R115, R116 ;  /* 0x0000007473737220 */ /* 0x000fe20000410000 */
[----:B------:R-:W-:Y:S01]  /*3f30*/  STS [R102.X4+0x2128], R129 ;  /* 0x0021288166007388 */ /* 0x000fe20000004800 */
[----:B0-----:R-:W-:Y:S01]  /*3f40*/  FMUL.FTZ R117, R126, R127 ;  /* 0x0000007f7e757220 */ /* 0x001fe20000410000 */
[C---:B------:R-:W-:Y:S01]  /*3f50*/  IADD3 R137, R98.reuse, 0x580, RZ ;  /* 0x0000058062897810 */ /* 0x040fe20007ffe0ff */
[----:B------:R-:W-:Y:S01]  /*3f60*/  FMUL.FTZ R121, R161, R112 ;  /* 0x00000070a1797220 */ /* 0x000fe20000410000 */
[----:B------:R0:W-:Y:S01]  /*3f70*/  STS [R102.X4+0x212c], R119 ;  /* 0x00212c7766007388 */ /* 0x0001e20000004800 */
[----:B------:R-:W-:Y:S01]  /*3f80*/  FFMA.FTZ R114, R125, R116, R114 ;  /* 0x000000747d727223 */ /* 0x000fe20000010072 */
[----:B------:R-:W-:Y:S01]  /*3f90*/  IADD3 R125, R98, 0x100, RZ ;  /* 0x00000100627d7810 */ /* 0x000fe20007ffe0ff */
[----:B------:R-:W-:Y:S01]  /*3fa0*/  FMUL.FTZ R161, R92, R141 ;  /* 0x0000008d5ca17220 */ /* 0x000fe20000410000 */
[----:B------:R-:W-:Y:S01]  /*3fb0*/  STS [R102.X4+0x2130], R115 ;  /* 0x0021307366007388 */ /* 0x000fe20000004800 */
[----:B------:R-:W-:Y:S01]  /*3fc0*/  FFMA.FTZ R123, R123, R127, R114 ;  /* 0x0000007f7b7b7223 */ /* 0x000fe20000010072 */
[----:B------:R-:W-:Y:S01]  /*3fd0*/  IADD3 R127, R98, 0x280, RZ ;  /* 0x00000280627f7810 */ /* 0x000fe20007ffe0ff */
[----:B-1----:R-:W-:Y:S01]  /*3fe0*/  FMUL.FTZ R163, R91, R100 ;  /* 0x000000645ba37220 */ /* 0x002fe20000410000 */
[----:B------:R-:W-:Y:S01]  /*3ff0*/  STS [R102.X4+0x2134], R117 ;  /* 0x0021347566007388 */ /* 0x000fe20000004800 */
[----:B------:R-:W-:Y:S01]  /*4000*/  FFMA.FTZ R112, R158, R112, R123 ;  /* 0x000000709e707223 */ /* 0x000fe2000001007b */
[----:B0-----:R-:W-:Y:S01]  /*4010*/  IADD3 R119, R98, 0x180, RZ ;  /* 0x0000018062777810 */ /* 0x001fe20007ffe0ff */
[----:B------:R-:W-:Y:S01]  /*4020*/  FADD.FTZ R0, R160, R0 ;  /* 0x00000000a0007221 */ /* 0x000fe20000010000 */
[----:B------:R0:W-:Y:S01]  /*4030*/  STS [R102.X4+0x2138], R121 ;  /* 0x0021387966007388 */ /* 0x0001e20000004800 */
[C---:B------:R-:W-:Y:S01]  /*4040*/  IADD3 R123, R98.reuse, 0x80, RZ ;  /* 0x00000080627b7810 */ /* 0x040fe20007ffe0ff */
[----:B------:R-:W-:Y:S01]  /*4050*/  FADD.FTZ R10, R49, R10 ;  /* 0x0000000a310a7221 */ /* 0x000fe20000010000 */
[C---:B------:R-:W-:Y:S01]  /*4060*/  IADD3 R116, R98.reuse, 0x200, RZ ;  /* 0x0000020062747810 */ /* 0x040fe20007ffe0ff */
[----:B------:R1:W-:Y:S01]  /*4070*/  STS [R102.X4+0x213c], R111 ;  /* 0x00213c6f66007388 */ /* 0x0003e20000004800 */
[----:B------:R-:W-:Y:S01]  /*4080*/  IADD3 R129, R98, 0x300, RZ ;  /* 0x0000030062817810 */ /* 0x000fe20007ffe0ff */
[----:B------:R-:W-:Y:S01]  /*4090*/  FMUL.FTZ R101, R46, R101 ;  /* 0x000000652e657220 */ /* 0x000fe20000410000 */
[----:B------:R-:W-:Y:S01]  /*40a0*/  IADD3 R141, R98, 0x600, RZ ;  /* 0x00000600628d7810 */ /* 0x000fe20007ffe0ff */
[----:B------:R-:W-:Y:S01]  /*40b0*/  FFMA.FTZ R27, R68, R48, R27 ;  /* 0x00000030441b7223 */ /* 0x000fe2000001001b */
[----:B------:R-:W-:Y:S01]  /*40c0*/  IADD3 R157, R98, 0x680, RZ ;  /* 0x00000680629d7810 */ /* 0x000fe20007ffe0ff */
[----:B------:R-:W-:Y:S01]  /*40d0*/  FMUL.FTZ R151, R86, R151 ;  /* 0x0000009756977220 */ /* 0x000fe20000410000 */
[----:B0-----:R-:W-:Y:S01]  /*40e0*/  IADD3 R121, R98, 0x380, RZ ;  /* 0x0000038062797810 */ /* 0x001fe20007ffe0ff */
[----:B------:R-:W-:Y:S01]  /*40f0*/  FMUL.FTZ R153, R88, R153 ;  /* 0x0000009958997220 */ /* 0x000fe20000410000 */
[-C--:B------:R-:W-:Y:S01]  /*4100*/  LEA.HI.SX32 R115, R119, R98.reuse, 0x1b ;  /* 0x0000006277737211 */ /* 0x080fe200078fdaff */
[----:B------:R-:W-:Y:S01]  /*4110*/  BAR.SYNC.DEFER_BLOCKING 0x0 ;  /* 0x0000000000007b1d */ /* 0x000fe20000010000 */
[-C--:B-1----:R-:W-:Y:S01]  /*4120*/  LEA.HI.SX32 R111, R123, R98.reuse, 0x1b ;  /* 0x000000627b6f7211 */ /* 0x082fe200078fdaff */
[----:B------:R-:W-:Y:S01]  /*4130*/  FMUL.FTZ R147, R82, R147 ;  /* 0x0000009352937220 */ /* 0x000fe20000410000 */
[-C--:B------:R-:W-:Y:S01]  /*4140*/  LEA.HI.SX32 R114, R125, R98.reuse, 0x1b ;  /* 0x000000627d727211 */ /* 0x080fe200078fdaff */
[----:B------:R-:W-:Y:S01]  /*4150*/  FMUL.FTZ R155, R76, R155 ;  /* 0x0000009b4c9b7220 */ /* 0x000fe20000410000 */
[----:B------:R-:W-:Y:S01]  /*4160*/  LEA.HI.SX32 R117, R127, R98, 0x1b ;  /* 0x000000627f757211 */ /* 0x000fe200078fdaff */
[----:B------:R-:W-:Y:S01]  /*4170*/  FMUL.FTZ R103, R103, R136 ;  /* 0x0000008867677220 */ /* 0x000fe20000410000 */
[----:B------:R-:W-:Y:S01]  /*4180*/  LEA.HI.SX32 R119, R121, R98, 0x1b ;  /* 0x0000006279777211 */ /* 0x000fe200078fdaff */
[----:B------:R-:W-:Y:S01]  /*4190*/  FMUL.FTZ R136, R45, R60 ;  /* 0x0000003c2d887220 */ /* 0x000fe20000410000 */
[-C--:B------:R-:W-:Y:S01]  /*41a0*/  LEA.HI.SX32 R100, R98, R98.reuse, 0x1b ;  /* 0x0000006262647211 */ /* 0x080fe200078fdaff */
[----:B------:R-:W-:Y:S01]  /*41b0*/  FMUL.FTZ R45, R60, UR40 ;  /* 0x000000283c2d7c20 */ /* 0x000fe20008410000 */
[-C--:B------:R-:W-:Y:S01]  /*41c0*/  LEA.HI.SX32 R116, R116, R98.reuse, 0x1b ;  /* 0x0000006274747211 */ /* 0x080fe200078fdaff */
[----:B------:R-:W-:Y:S01]  /*41d0*/  FMUL.FTZ R60, R122, UR40 ;  /* 0x000000287a3c7c20 */ /* 0x000fe20008410000 */
[----:B------:R-:W-:-:S02]  /*41e0*/  LEA.HI.SX32 R118, R129, R98, 0x1b ;  /* 0x0000006281767211 */ /* 0x000fc400078fdaff */
[-C--:B------:R-:W-:Y:S02]  /*41f0*/  LEA.HI.SX32 R120, R131, R98.reuse, 0x1b ;  /* 0x0000006283787211 */ /* 0x080fe400078fdaff */
[-C--:B------:R-:W-:Y:S02]  /*4200*/  LEA.HI.SX32 R121, R133, R98.reuse, 0x1b ;  /* 0x0000006285797211 */ /* 0x080fe400078fdaff */
[-C--:B------:R-:W-:Y:S02]  /*4210*/  LEA.HI.SX32 R123, R135, R98.reuse, 0x1b ;  /* 0x00000062877b7211 */ /* 0x080fe400078fdaff */
[-C--:B------:R-:W-:Y:S02]  /*4220*/  LEA.HI.SX32 R124, R137, R98.reuse, 0x1b ;  /* 0x00000062897c7211 */ /* 0x080fe400078fdaff */
[-C--:B------:R-:W-:Y:S01]  /*4230*/  LEA.HI.SX32 R125, R141, R98.reuse, 0x1b ;  /* 0x000000628d7d7211 */ /* 0x080fe200078fdaff */
[----:B------:R-:W0:Y:S01]  /*4240*/  LDS R129, [R100.X4+0x2100] ;  /* 0x0021000064817984 */ /* 0x000e220000004800 */
[----:B------:R-:W-:-:S02]  /*4250*/  LEA.HI.SX32 R126, R157, R98, 0x1b ;  /* 0x000000629d7e7211 */ /* 0x000fc400078fdaff */
[-C--:B------:R-:W-:Y:S01]  /*4260*/  LEA.HI.SX32 R127, R159, R98.reuse, 0x1b ;  /* 0x000000629f7f7211 */ /* 0x080fe200078fdaff */
[----:B------:R-:W1:Y:S01]  /*4270*/  LDS R130, [R111.X4+0x2300] ;  /* 0x002300006f827984 */ /* 0x000e620000004800 */
[----:B------:R-:W-:Y:S01]  /*4280*/  LEA.HI.SX32 R128, R165, R98, 0x1b ;  /* 0x00000062a5807211 */ /* 0x000fe200078fdaff */
[----:B------:R-:W-:Y:S01]  /*4290*/  FMUL.FTZ R165, R89, R154 ;  /* 0x0000009a59a57220 */ /* 0x000fe20000410000 */
[----:B------:R-:W-:Y:S01]  /*42a0*/  MOV R49, UR26 ;  /* 0x0000001a00317c02 */ /* 0x000fe20008000f00 */
[----:B------:R-:W2:Y:S01]  /*42b0*/  LDS R131, [R114.X4+0x2500] ;  /* 0x0025000072837984 */ /* 0x000ea20000004800 */
[----:B------:R-:W-:-:S03]  /*42c0*/  MOV R46, R98 ;  /* 0x00000062002e7202 */ /* 0x000fc60000000f00 */
[----:B------:R-:W3:Y:S02]  /*42d0*/  LDS R132, [R115.X4+0x2700] ;  /* 0x0027000073847984 */ /* 0x000ee40000004800 */
[----:B------:R-:W-:Y:S02]  /*42e0*/  IMAD.WIDE.U32 R48, R49, c[0x0][0x298], R46 ;  /* 0x0000a60031307a25 */ /* 0x000fe400078e002e */
[----:B------:R-:W4:Y:S03]  /*42f0*/  LDS R133, [R116.X4+0x2900] ;  /* 0x0029000074857984 */ /* 0x000f260000004800 */
[----:B------:R-:W-:Y:S01]  /*4300*/  IADD3 R49, R49, UR38, RZ ;  /* 0x0000002631317c10 */ /* 0x000fe2000fffe0ff */
[----:B------:R-:W0:Y:S01]  /*4310*/  LDS R134, [R117.X4+0x2b00] ;  /* 0x002b000075867984 */ /* 0x000e220000004800 */
[----:B------:R-:W-:Y:S02]  /*4320*/  ULDC.64 UR38, c[0x0][0x2c0] ;  /* 0x0000b00000267ab9 */ /* 0x000fe40000000a00 */
[----:B------:R-:W-:Y:S01]  /*4330*/  UIMAD UR38, UR29, UR38, URZ ;  /* 0x000000261d2672a4 */ /* 0x000fe2000f8e023f */
[----:B------:R-:W0:Y:S03]  /*4340*/  LDS R135, [R118.X4+0x2d00] ;  /* 0x002d000076877984 */ /* 0x000e260000004800 */
[----:B------:R-:W-:Y:S01]  /*4350*/  UIMAD UR38, UR12, UR39, UR38 ;  /* 0x000000270c2672a4 */ /* 0x000fe2000f8e0226 */
        /* <DEDUP_REMOVED lines=9> */
[----:B------:R5:W-:Y:S04]  /*43f0*/  STS [R102.X4+0x4200], R161 ;  /* 0x004200a166007388 */ /* 0x000be80000004800 */
[----:B------:R1:W-:Y:S04]  /*4400*/  STS [R108.X4+0x4204], R163 ;  /* 0x004204a36c007388 */ /* 0x0003e80000004800 */
[----:B------:R2:W-:Y:S01]  /*4410*/  STS [R109.X4+0x4208], R162 ;  /* 0x004208a26d007388 */ /* 0x0005e20000004800 */
[----:B-----5:R-:W-:-:S03]  /*4420*/  FMUL.FTZ R161, R87, R156 ;  /* 0x0000009c57a17220 */ /* 0x020fc60000410000 */
[----:B------:R-:W-:Y:S01]  /*4430*/  STS [R110.X4+0x420c], R165 ;  /* 0x00420ca56e007388 */ /* 0x000fe20000004800 */
[----:B-1----:R-:W-:-:S03]  /*4440*/  FMUL.FTZ R163, R78, R143 ;  /* 0x0000008f4ea37220 */ /* 0x002fc60000410000 */
[----:B------:R1:W-:Y:S01]  /*4450*/  STS [R102.X4+0x4218], R151 ;  /* 0x0042189766007388 */ /* 0x0003e20000004800 */
[----:B--2---:R-:W-:-:S03]  /*4460*/  MOV R109, UR26 ;  /* 0x0000001a006d7c02 */ /* 0x004fc60008000f00 */
[----:B------:R2:W-:Y:S02]  /*4470*/  STS [R102.X4+0x4210], R153 ;  /* 0x0042109966007388 */ /* 0x0005e40000004800 */
[----:B------:R-:W-:Y:S02]  /*4480*/  IMAD.WIDE.U32 R46, R109, c[0x0][0x2b8], R46 ;  /* 0x0000ae006d2e7a25 */ /* 0x000fe400078e002e */
[----:B------:R5:W-:Y:S01]  /*4490*/  STS [R102.X4+0x4214], R161 ;  /* 0x004214a166007388 */ /* 0x000be20000004800 */
[----:B-1----:R-:W-:Y:S01]  /*44a0*/  MOV R151, UR12 ;  /* 0x0000000c00977c02 */ /* 0x002fe20008000f00 */
[----:B------:R-:W-:Y:S01]  /*44b0*/  FMUL.FTZ R109, R85, R152 ;  /* 0x00000098556d7220 */ /* 0x000fe20000410000 */
[----:B------:R-:W-:Y:S01]  /*44c0*/  IADD3 R47, R47, UR24, RZ ;  /* 0x000000182f2f7c10 */ /* 0x000fe2000fffe0ff */
[----:B------:R-:W-:Y:S01]  /*44d0*/  ULDC.64 UR24, c[0x0][0x2a0] ;  /* 0x0000a80000187ab9 */ /* 0x000fe20000000a00 */
[----:B--2---:R-:W-:Y:S01]  /*44e0*/  MOV R153, UR12 ;  /* 0x0000000c00997c02 */ /* 0x004fe20008000f00 */
[----:B------:R-:W-:Y:S01]  /*44f0*/  UIMAD UR24, UR29, UR24, URZ ;  /* 0x000000181d1872a4 */ /* 0x000fe2000f8e023f */
[----:B------:R1:W-:Y:S01]  /*4500*/  STS [R102.X4+0x421c], R109 ;  /* 0x00421c6d66007388 */ /* 0x0003e20000004800 */
[----:B------:R-:W-:-:S02]  /*4510*/  IMAD.WIDE.U32 R48, R151, c[0x0][0x2a0], R48 ;  /* 0x0000a80097307a25 */ /* 0x000fc400078e0030 */
[----:B------:R-:W-:Y:S01]  /*4520*/  UIMAD UR24, UR12, UR25, UR24 ;  /* 0x000000190c1872a4 */ /* 0x000fe2000f8e0218 */
[----:B------:R2:W-:Y:S01]  /*4530*/  STS [R102.X4+0x4220], R149 ;  /* 0x0042209566007388 */ /* 0x0005e20000004800 */
[----:B------:R-:W-:Y:S01]  /*4540*/  USHF.R.S32.HI UR25, URZ, 0x1f, UR41 ;  /* 0x0000001f3f197899 */ /* 0x000fe20008011429 */
[----:B-----5:R-:W-:Y:S01]  /*4550*/  FMUL.FTZ R161, R79, R144 ;  /* 0x000000904fa17220 */ /* 0x020fe20000410000 */
[----:B------:R-:W-:Y:S01]  /*4560*/  IADD3 R144, P0, R48, UR41, RZ ;  /* 0x0000002930907c10 */ /* 0x000fe2000ff1e0ff */
[----:B------:R-:W-:Y:S01]  /*4570*/  IMAD.WIDE.U32 R46, R153, c[0x0][0x2c0], R46 ;  /* 0x0000b000992e7a25 */ /* 0x000fe200078e002e */
[----:B------:R-:W-:Y:S03]  /*4580*/  STS [R102.X4+0x4228], R147 ;  /* 0x0042289366007388 */ /* 0x000fe60000004800 */
[----:B-1----:R-:W-:Y:S01]  /*4590*/  FMUL.FTZ R109, R81, R146 ;  /* 0x00000092516d7220 */ /* 0x002fe20000410000 */
[----:B------:R-:W-:Y:S01]  /*45a0*/  IADD3 R143, R47, UR38, RZ ;  /* 0x000000262f8f7c10 */ /* 0x000fe2000fffe0ff */
[----:B------:R-:W-:Y:S01]  /*45b0*/  FMUL.FTZ R153, R80, R145 ;  /* 0x0000009150997220 */ /* 0x000fe20000410000 */
[----:B--2---:R-:W-:Y:S01]  /*45c0*/  IADD3 R149, R49, UR24, RZ ;  /* 0x0000001831957c10 */ /* 0x004fe2000fffe0ff */
[----:B------:R-:W-:Y:S01]  /*45d0*/  FMUL.FTZ R151, R83, R148 ;  /* 0x0000009453977220 */ /* 0x000fe20000410000 */
[----:B------:R1:W-:Y:S01]  /*45e0*/  STS [R102.X4+0x422c], R109 ;  /* 0x00422c6d66007388 */ /* 0x0003e20000004800 */
[----:B------:R-:W-:Y:S01]  /*45f0*/  IADD3 R108, P1, R46, UR41, RZ ;  /* 0x000000292e6c7c10 */ /* 0x000fe2000ff3e0ff */
[----:B------:R-:W-:Y:S01]  /*4600*/  FMUL.FTZ R148, R140, UR40 ;  /* 0x000000288c947c20 */ /* 0x000fe20008410000 */
[----:B------:R-:W-:Y:S01]  /*4610*/  IADD3.X R145, R149, UR25, RZ, P0, !PT ;  /* 0x0000001995917c10 */ /* 0x000fe200087fe4ff */
[----:B------:R2:W-:Y:S04]  /*4620*/  STS [R102.X4+0x4224], R151 ;  /* 0x0042249766007388 */ /* 0x0005e80000004800 */
[----:B------:R5:W-:Y:S01]  /*4630*/  STS [R102.X4+0x4230], R153 ;  /* 0x0042309966007388 */ /* 0x000be20000004800 */
[----:B-1----:R-:W-:-:S03]  /*4640*/  MOV R109, UR41 ;  /* 0x00000029006d7c02 */ /* 0x002fc60008000f00 */
[----:B------:R1:W-:Y:S01]  /*4650*/  STS [R102.X4+0x4234], R161 ;  /* 0x004234a166007388 */ /* 0x0003e20000004800 */
[----:B------:R-:W-:Y:S01]  /*4660*/  IADD3 R110, -R109, c[0x0][0x168], -R98 ;  /* 0x00005a006d6e7a10 */ /* 0x000fe20007ffe962 */
[----:B--2---:R-:W-:Y:S02]  /*4670*/  FMUL.FTZ R151, R113, UR40 ;  /* 0x0000002871977c20 */ /* 0x004fe40008410000 */
[----:B------:R1:W-:Y:S01]  /*4680*/  STS [R102.X4+0x4238], R163 ;  /* 0x004238a366007388 */ /* 0x0003e20000004800 */
[----:B------:R-:W-:Y:S01]  /*4690*/  IADD3.X R109, R143, UR25, RZ, P1, !PT ;  /* 0x000000198f6d7c10 */ /* 0x000fe20008ffe4ff */
[----:B-----5:R-:W-:Y:S01]  /*46a0*/  FMUL.FTZ R153, R139, UR40 ;  /* 0x000000288b997c20 */ /* 0x020fe20008410000 */
[----:B------:R-:W-:Y:S01]  /*46b0*/  ISETP.GE.AND P0, PT, R110, 0x1, PT ;  /* 0x000000016e00780c */ /* 0x000fe20003f06270 */
[----:B------:R1:W-:Y:S04]  /*46c0*/  STS [R102.X4+0x423c], R155 ;  /* 0x00423c9b66007388 */ /* 0x0003e80000004800 */
[----:B------:R-:W-:Y:S08]  /*46d0*/  BAR.SYNC.DEFER_BLOCKING 0x0 ;  /* 0x0000000000007b1d */ /* 0x000ff00000010000 */
[----:B------:R-:W-:Y:S05]  /*46e0*/  @!P0 BRA `(.L_x_2092) ;  /* 0x0000013000008947 */ /* 0x000fea0003800000 */
[----:B01-34-:R-:W0:Y:S01]  /*46f0*/  LDS R155, [R100.X4+0x4200] ;  /* 0x00420000649b7984 */ /* 0x01be220000004800 */
[----:B------:R-:W-:Y:S01]  /*4700*/  USHF.R.S32.HI UR39, URZ, 0x1f, UR7 ;  /* 0x0000001f3f277899 */ /* 0x000fe20008011407 */
[----:B------:R-:W-:Y:S01]  /*4710*/  MOV R147, UR7 ;  /* 0x0000000700937c02 */ /* 0x000fe20008000f00 */
[----:B------:R-:W-:-:S02]  /*4720*/  ULDC.64 UR24, c[0x0][0x2b0] ;  /* 0x0000ac0000187ab9 */ /* 0x000fc40000000a00 */
[----:B------:R-:W-:Y:S02]  /*4730*/  UIMAD UR24, UR39, UR24, URZ ;  /* 0x00000018271872a4 */ /* 0x000fe4000f8e023f */
[C---:B------:R-:W-:Y:S02]  /*4740*/  IMAD.WIDE.U32 R144, R147.reuse, c[0x0][0x2b0], R144 ;  /* 0x0000ac0093907a25 */ /* 0x040fe400078e0090 */
[----:B------:R-:W-:Y:S02]  /*4750*/  UIMAD UR38, UR7, UR25, UR24 ;  /* 0x00000019072672a4 */ /* 0x000fe4000f8e0218 */
[----:B------:R-:W-:Y:S01]  /*4760*/  IMAD.WIDE.U32 R108, R147, c[0x0][0x2d0], R108 ;  /* 0x0000b400936c7a25 */ /* 0x000fe200078e006c */
[----:B------:R-:W-:Y:S01]  /*4770*/  ULDC.64 UR24, c[0x0][0x2d0] ;  /* 0x0000b40000187ab9 */ /* 0x000fe20000000a00 */
[----:B------:R-:W-:Y:S01]  /*4780*/  LEA R146, P0, R144, c[0x0][0x318], 0x2 ;  /* 0x0000c60090927a11 */ /* 0x000fe200078010ff */
[----:B------:R-:W-:Y:S01]  /*4790*/  UIMAD UR24, UR39, UR24, URZ ;  /* 0x00000018271872a4 */ /* 0x000fe2000f8e023f */
[----:B------:R-:W-:-:S03]  /*47a0*/  IADD3 R145, R145, UR38, RZ ;  /* 0x0000002691917c10 */ /* 0x000fc6000fffe0ff */
[----:B------:R-:W-:Y:S01]  /*47b0*/  UIMAD UR24, UR7, UR25, UR24 ;  /* 0x00000019071872a4 */ /* 0x000fe2000f8e0218 */
[----:B------:R-:W-:Y:S02]  /*47c0*/  LEA.HI.X R147, R144, c[0x0][0x31c], R145, 0x2, P0 ;  /* 0x0000c70090937a11 */ /* 0x000fe400000f1491 */
[----:B------:R-:W-:-:S03]  /*47d0*/  LEA R144, P0, R108, c[0x0][0x320], 0x2 ;  /* 0x0000c8006c907a11 */ /* 0x000fc600078010ff */
[----:B------:R-:W-:Y:S01]  /*47e0*/  IADD3 R109, R109, UR24, RZ ;  /* 0x000000186d6d7c10 */ /* 0x000fe2000fffe0ff */
[----:B------:R1:W-:Y:S03]  /*47f0*/  RED.E.ADD.F32.FTZ.RN.STRONG.GPU [R146.64], R129 ;  /* 0x000000819200798e */ /* 0x0003e6000c10e79e */
[----:B------:R-:W-:-:S05]  /*4800*/  LEA.HI.X R145, R108, c[0x0][0x324], R109, 0x2, P0 ;  /* 0x0000c9006c917a11 */ /* 0x000fca00000f146d */
[----:B0-----:R1:W-:Y:S02]  /*4810*/  RED.E.ADD.F32.FTZ.RN.STRONG.GPU [R144.64], R155 ;  /* 0x0000009b9000798e */ /* 0x0013e4000c10e79e */
.L_x_2092:
[----:B01-34-:R-:W-:Y:S05]  /*4820*/  BSYNC B0 ;  /* 0x0000000000007941 */ /* 0x01bfea0003800000 */
.L_x_2091:
[----:B------:R-:W0:Y:S01]  /*4830*/  LDS R111, [R111.X4+0x4400] ;  /* 0x004400006f6f7984 */ /* 0x000e220000004800 */
[----:B------:R-:W-:Y:S01]  /*4840*/  UIMAD UR24, UR6, -0x800, UR28 ;  /* 0xfffff800061878a4 */ /* 0x000fe2000f8e021c */
[----:B------:R-:W-:Y:S01]  /*4850*/  LEA R144, P0, R48, c[0x0][0x318], 0x2 ;  /* 0x0000c60030907a11 */ /* 0x000fe200078010ff */
[----:B------:R-:W-:Y:S01]  /*4860*/  USHF.L.U32 UR40, UR8, 0x2, URZ ;  /* 0x0000000208287899 */ /* 0x000fe2000800063f */
[----:B------:R-:W-:Y:S01]  /*4870*/  LEA R108, P1, R46, c[0x0][0x320], 0x2 ;  /* 0x0000c8002e6c7a11 */ /* 0x000fe200078210ff */
[----:B------:R-:W-:Y:S01]  /*4880*/  USHF.L.U64.HI UR41, UR8, 0x2, UR9 ;  /* 0x0000000208297899 */ /* 0x000fe20008010209 */
[----:B------:R-:W-:Y:S01]  /*4890*/  LEA.HI.X R145, R48, c[0x0][0x31c], R149, 0x2, P0 ;  /* 0x0000c70030917a11 */ /* 0x000fe200000f1495 */
[----:B------:R-:W-:Y:S01]  /*48a0*/  IMAD.U32 R47, RZ, RZ, UR24 ;  /* 0x00000018ff2f7e24 */ /* 0x000fe2000f8e00ff */
[----:B------:R-:W-:Y:S01]  /*48b0*/  LEA.HI.X R109, R46, c[0x0][0x324], R143, 0x2, P1 ;  /* 0x0000c9002e6d7a11 */ /* 0x000fe200008f148f */
[----:B------:R-:W-:Y:S01]  /*48c0*/  ULDC.64 UR38, c[0x0][0x2d0] ;  /* 0x0000b40000267ab9 */ /* 0x000fe20000000a00 */
[----:B------:R-:W-:Y:S01]  /*48d0*/  MOV R49, UR24 ;  /* 0x0000001800317c02 */ /* 0x000fe20008000f00 */
[----:B------:R-:W-:Y:S01]  /*48e0*/  ULDC.64 UR24, c[0x0][0x2b0] ;  /* 0x0000ac0000187ab9 */ /* 0x000fe20000000a00 */
[----:B------:R-:W-:Y:S01]  /*48f0*/  ISETP.GE.AND P0, PT, R110, 0x81, PT ;  /* 0x000000816e00780c */ /* 0x000fe20003f06270 */
[----:B------:R-:W-:Y:S01]  /*4900*/  IMAD.WIDE R144, R47, 0x4, R144 ;  /* 0x000000042f907825 */ /* 0x000fe200078e0290 */
[----:B------:R-:W-:Y:S01]  /*4910*/  UIMAD UR24, UR41, UR24, URZ ;  /* 0x00000018291872a4 */ /* 0x000fe2000f8e023f */
[----:B------:R-:W-:Y:S01]  /*4920*/  MOV R47, UR40 ;  /* 0x00000028002f7c02 */ /* 0x000fe20008000f00 */
[----:B------:R-:W-:Y:S01]  /*4930*/  UIMAD UR38, UR41, UR38, URZ ;  /* 0x00000026292672a4 */ /* 0x000fe2000f8e023f */
[----:B------:R-:W-:Y:S01]  /*4940*/  IMAD.WIDE R108, R49, 0x4, R108 ;  /* 0x00000004316c7825 */ /* 0x000fe200078e026c */
[----:B------:R-:W-:Y:S01]  /*4950*/  MOV R49, UR40 ;  /* 0x0000002800317c02 */ /* 0x000fe20008000f00 */
[----:B------:R-:W-:Y:S01]  /*4960*/  UIMAD UR24, UR40, UR25, UR24 ;  /* 0x00000019281872a4 */ /* 0x000fe2000f8e0218 */
[----:B------:R-:W-:Y:S01]  /*4970*/  BSSY B0, `(.L_x_2093) ;  /* 0x000000a000007945 */ /* 0x000fe20003800000 */
[----:B------:R-:W-:Y:S01]  /*4980*/  UIMAD UR38, UR40, UR39, UR38 ;  /* 0x00000027282672a4 */ /* 0x000fe2000f8e0226 */
[----:B------:R-:W-:-:S04]  /*4990*/  IMAD.WIDE.U32 R144, R47, c[0x0][0x2b0], R144 ;  /* 0x0000ac002f907a25 */ /* 0x000fc800078e0090 */
[----:B------:R-:W-:Y:S01]  /*49a0*/  IMAD.WIDE.U32 R108, R49, c[0x0][0x2d0], R108 ;  /* 0x0000b400316c7a25 */ /* 0x000fe200078e006c */
[----:B------:R-:W-:-:S03]  /*49b0*/  IADD3 R145, R145, UR24, RZ ;  /* 0x0000001891917c10 */ /* 0x000fc6000fffe0ff */
[----:B------:R-:W-:Y:S01]  /*49c0*/  FADD.FTZ R105, R112, R105 ;  /* 0x0000006970697221 */ /* 0x000fe20000010000 */
[----:B------:R-:W-:Y:S01]  /*49d0*/  IADD3 R109, R109, UR38, RZ ;  /* 0x000000266d6d7c10 */ /* 0x000fe2000fffe0ff */
[----:B------:R-:W-:Y:S05]  /*49e0*/  @!P0 BRA `(.L_x_2094) ;  /* 0x0000002000008947 */ /* 0x000fea0003800000 */
[----:B------:R1:W-:Y:S04]  /*49f0*/  RED.E.ADD.F32.FTZ.RN.STRONG.GPU [R144.64+-0x1e00], R130 ;  /* 0xffe200829000798e */ /* 0x0003e8000c10e79e */
[----:B0-----:R1:W-:Y:S02]  /*4a00*/  RED.E.ADD.F32.FTZ.RN.STRONG.GPU [R108.64+-0x1e00], R111 ;  /* 0xffe2006f6c00798e */ /* 0x0013e4000c10e79e */
.L_x_2094:
[----:B------:R-:W-:Y:S05]  /*4a10*/  BSYNC B0 ;  /* 0x0000000000007941 */ /* 0x000fea0003800000 */
.L_x_2093:
[----:B------:R2:W3:Y:S01]  /*4a20*/  LDS R47, [R114.X4+0x4600] ;  /* 0x00460000722f7984 */ /* 0x0004e20000004800 */
[C---:B------:R-:W-:Y:S01]  /*4a30*/  ISETP.GE.AND P6, PT, R110.reuse, 0x101, PT ;  /* 0x000001016e00780c */ /* 0x040fe20003fc6270 */
[----:B------:R-:W-:Y:S01]  /*4a40*/  BSSY B0, `(.L_x_2095) ;  /* 0x000000a000007945 */ /* 0x000fe20003800000 */
[C---:B------:R-:W-:Y:S02]  /*4a50*/  ISETP.GE.AND P0, PT, R110.reuse, 0x181, PT ;  /* 0x000001816e00780c */ /* 0x040fe40003f06270 */
[----:B------:R-:W-:-:S02]  /*4a60*/  ISETP.GE.AND P1, PT, R110, 0x201, PT ;  /* 0x000002016e00780c */ /* 0x000fc40003f26270 */
[C---:B------:R-:W-:Y:S02]  /*4a70*/  ISETP.GE.AND P2, PT, R110.reuse, 0x281, PT ;  /* 0x000002816e00780c */ /* 0x040fe40003f46270 */
[C---:B------:R-:W-:Y:S02]  /*4a80*/  ISETP.GE.AND P3, PT, R110.reuse, 0x301, PT ;  /* 0x000003016e00780c */ /* 0x040fe40003f66270 */
[C---:B------:R-:W-:Y:S02]  /*4a90*/  ISETP.GE.AND P4, PT, R110.reuse, 0x381, PT ;  /* 0x000003816e00780c */ /* 0x040fe40003f86270 */
[----:B------:R-:W-:Y:S01]  /*4aa0*/  ISETP.GE.AND P5, PT, R110, 0x401, PT ;  /* 0x000004016e00780c */ /* 0x000fe20003fa6270 */
[----:B------:R-:W-:Y:S07]  /*4ab0*/  @!P6 BRA `(.L_x_2096) ;  /* 0x000000200000e947 */ /* 0x000fee0003800000 */
[----:B--2---:R2:W-:Y:S04]  /*4ac0*/  RED.E.ADD.F32.FTZ.RN.STRONG.GPU [R144.64+-0x1c00], R131 ;  /* 0xffe400839000798e */ /* 0x0045e8000c10e79e */
[----:B---3--:R2:W-:Y:S02]  /*4ad0*/  RED.E.ADD.F32.FTZ.RN.STRONG.GPU [R108.64+-0x1c00], R47 ;  /* 0xffe4002f6c00798e */ /* 0x0085e4000c10e79e */
.L_x_2096:
[----:B--2---:R-:W-:Y:S05]  /*4ae0*/  BSYNC B0 ;  /* 0x0000000000007941 */ /* 0x004fea0003800000 */
.L_x_2095:
[----:B------:R-:W2:Y:S01]  /*4af0*/  LDS R115, [R115.X4+0x4800] ;  /* 0x0048000073737984 */ /* 0x000ea20000004800 */
[----:B------:R-:W-:Y:S01]  /*4b00*/  BSSY B0, `(.L_x_2097) ;  /* 0x0000004000007945 */ /* 0x000fe20003800000 */
[----:B------:R-:W-:Y:S05]  /*4b10*/  @!P0 BRA `(.L_x_2098) ;  /* 0x0000002000008947 */ /* 0x000fea0003800000 */
[----:B------:R4:W-:Y:S04]  /*4b20*/  RED.E.ADD.F32.FTZ.RN.STRONG.GPU [R144.64+-0x1a00], R132 ;  /* 0xffe600849000798e */ /* 0x0009e8000c10e79e */
[----:B--2---:R4:W-:Y:S02]  /*4b30*/  RED.E.ADD.F32.FTZ.RN.STRONG.GPU [R108.64+-0x1a00], R115 ;  /* 0xffe600736c00798e */ /* 0x0049e4000c10e79e */
.L_x_2098:
[----:B------:R-:W-:Y:S05]  /*4b40*/  BSYNC B0 ;  /* 0x0000000000007941 */ /* 0x000fea0003800000 */
.L_x_2097:
[----:B---3--:R3:W1:Y:S01]  /*4b50*/  LDS R47, [R116.X4+0x4a00] ;  /* 0x004a0000742f7984 */ /* 0x0086620000004800 */
[----:B------:R-:W-:Y:S01]  /*4b60*/  BSSY B0, `(.L_x_2099) ;  /* 0x0000004000007945 */ /* 0x000fe20003800000 */
[----:B------:R-:W-:Y:S05]  /*4b70*/  @!P1 BRA `(.L_x_2100) ;  /* 0x0000002000009947 */ /* 0x000fea0003800000 */
[----:B------:R3:W-:Y:S04]  /*4b80*/  RED.E.ADD.F32.FTZ.RN.STRONG.GPU [R144.64+-0x1800], R133 ;  /* 0xffe800859000798e */ /* 0x0007e8000c10e79e */
[----:B-1----:R3:W-:Y:S02]  /*4b90*/  RED.E.ADD.F32.FTZ.RN.STRONG.GPU [R108.64+-0x1800], R47 ;  /* 0xffe8002f6c00798e */ /* 0x0027e4000c10e79e */
.L_x_2100:
[----:B------:R-:W-:Y:S05]  /*4ba0*/  BSYNC B0 ;  /* 0x0000000000007941 */ /* 0x000fea0003800000 */
.L_x_2099:
[----:B------:R-:W3:Y:S01]  /*4bb0*/  LDS R117, [R117.X4+0x4c00] ;  /* 0x004c000075757984 */ /* 0x000ee20000004800 */
[----:B------:R-:W-:Y:S01]  /*4bc0*/  BSSY B0, `(.L_x_2101) ;  /* 0x0000004000007945 */ /* 0x000fe20003800000 */
[----:B------:R-:W-:Y:S05]  /*4bd0*/  @!P2 BRA `(.L_x_2102) ;  /* 0x000000200000a947 */ /* 0x000fea0003800000 */
[----:B------:R4:W-:Y:S04]  /*4be0*/  RED.E.ADD.F32.FTZ.RN.STRONG.GPU [R144.64+-0x1600], R134 ;  /* 0xffea00869000798e */ /* 0x0009e8000c10e79e */
[----:B---3--:R4:W-:Y:S02]  /*4bf0*/  RED.E.ADD.F32.FTZ.RN.STRONG.GPU [R108.64+-0x1600], R117 ;  /* 0xffea00756c00798e */ /* 0x0089e4000c10e79e */
.L_x_2102:
[----:B------:R-:W-:Y:S05]  /*4c00*/  BSYNC B0 ;  /* 0x0000000000007941 */ /* 0x000fea0003800000 */
.L_x_2101:
[----:B-1-3--:R1:W3:Y:S01]  /*4c10*/  LDS R47, [R118.X4+0x4e00] ;  /* 0x004e0000762f7984 */ /* 0x00a2e20000004800 */
[----:B------:R-:W-:Y:S01]  /*4c20*/  BSSY B0, `(.L_x_2103) ;  /* 0x0000004000007945 */ /* 0x000fe20003800000 */
[----:B------:R-:W-:Y:S05]  /*4c30*/  @!P3 BRA `(.L_x_2104) ;  /* 0x000000200000b947 */ /* 0x000fea0003800000 */
[----:B------:R1:W-:Y:S04]  /*4c40*/  RED.E.ADD.F32.FTZ.RN.STRONG.GPU [R144.64+-0x1400], R135 ;  /* 0xffec00879000798e */ /* 0x0003e8000c10e79e */
[----:B---3--:R1:W-:Y:S02]  /*4c50*/  RED.E.ADD.F32.FTZ.RN.STRONG.GPU [R108.64+-0x1400], R47 ;  /* 0xffec002f6c00798e */ /* 0x0083e4000c10e79e */
.L_x_2104:
[----:B------:R-:W-:Y:S05]  /*4c60*/  BSYNC B0 ;  /* 0x0000000000007941 */ /* 0x000fea0003800000 */
.L_x_2103:
[----:B------:R-:W1:Y:S01]  /*4c70*/  LDS R119, [R119.X4+0x5000] ;  /* 0x0050000077777984 */ /* 0x000e620000004800 */
[----:B------:R-:W-:Y:S01]  /*4c80*/  BSSY B0, `(.L_x_2105) ;  /* 0x0000004000007945 */ /* 0x000fe20003800000 */
[----:B------:R-:W-:Y:S05]  /*4c90*/  @!P4 BRA `(.L_x_2106) ;  /* 0x000000200000c947 */ /* 0x000fea0003800000 */
[----:B------:R4:W-:Y:S04]  /*4ca0*/  RED.E.ADD.F32.FTZ.RN.STRONG.GPU [R144.64+-0x1200], R137 ;  /* 0xffee00899000798e */ /* 0x0009e8000c10e79e */
[----:B-1----:R4:W-:Y:S02]  /*4cb0*/  RED.E.ADD.F32.FTZ.RN.STRONG.GPU [R108.64+-0x1200], R119 ;  /* 0xffee00776c00798e */ /* 0x0029e4000c10e79e */
.L_x_2106:
[----:B------:R-:W-:Y:S05]  /*4cc0*/  BSYNC B0 ;  /* 0x0000000000007941 */ /* 0x000fea0003800000 */
.L_x_2105:
[----:B-1-3--:R1:W3:Y:S01]  /*4cd0*/  LDS R47, [R120.X4+0x5200] ;  /* 0x00520000782f7984 */ /* 0x00a2e20000004800 */
[----:B------:R-:W-:Y:S01]  /*4ce0*/  BSSY B0, `(.L_x_2107) ;  /* 0x0000004000007945 */ /* 0x000fe20003800000 */
[----:B------:R-:W-:Y:S05]  /*4cf0*/  @!P5 BRA `(.L_x_2108) ;  /* 0x000000200000d947 */ /* 0x000fea0003800000 */
[----:B------:R1:W-:Y:S04]  /*4d00*/  RED.E.ADD.F32.FTZ.RN.STRONG.GPU [R144.64+-0x1000], R138 ;  /* 0xfff0008a9000798e */ /* 0x0003e8000c10e79e */
[----:B---3--:R1:W-:Y:S02]  /*4d10*/  RED.E.ADD.F32.FTZ.RN.STRONG.GPU [R108.64+-0x1000], R47 ;  /* 0xfff0002f6c00798e */ /* 0x0083e4000c10e79e */
.L_x_2108:
[----:B------:R-:W-:Y:S05]  /*4d20*/  BSYNC B0 ;  /* 0x0000000000007941 */ /* 0x000fea0003800000 */
.L_x_2107:
[----:B------:R-:W1:Y:S01]  /*4d30*/  LDS R121, [R121.X4+0x5400] ;  /* 0x0054000079797984 */ /* 0x000e620000004800 */
        /* <DEDUP_REMOVED lines=10> */
[----:B-1----:R4:W-:Y:S02]  /*4de0*/  RED.E.ADD.F32.FTZ.RN.STRONG.GPU [R108.64+-0xe00], R121 ;  /* 0xfff200796c00798e */ /* 0x0029e4000c10e79e */
.L_x_2110:
[----:B------:R-:W-:Y:S05]  /*4df0*/  BSYNC B0 ;  /* 0x0000000000007941 */ /* 0x000fea0003800000 */
.L_x_2109:
[----:B------:R-:W4:Y:S01]  /*4e00*/  LDS R123, [R123.X4+0x5600] ;  /* 0x005600007b7b7984 */ /* 0x000f220000004800 */
[----:B------:R-:W-:Y:S01]  /*4e10*/  BSSY B0, `(.L_x_2111) ;  /* 0x0000004000007945 */ /* 0x000fe20003800000 */
[----:B------:R-:W-:Y:S05]  /*4e20*/  @!P0 BRA `(.L_x_2112) ;  /* 0x0000002000008947 */ /* 0x000fea0003800000 */
[----:B------:R4:W-:Y:S04]  /*4e30*/  RED.E.ADD.F32.FTZ.RN.STRONG.GPU [R144.64+-0xc00], R142 ;  /* 0xfff4008e9000798e */ /* 0x0009e8000c10e79e */
[----:B----4-:R4:W-:Y:S02]  /*4e40*/  RED.E.ADD.F32.FTZ.RN.STRONG.GPU [R108.64+-0xc00], R123 ;  /* 0xfff4007b6c00798e */ /* 0x0109e4000c10e79e */
.L_x_2112:
[----:B------:R-:W-:Y:S05]  /*4e50*/  BSYNC B0 ;  /* 0x0000000000007941 */ /* 0x000fea0003800000 */
.L_x_2111:
[----:B-1-3--:R1:W3:Y:S01]  /*4e60*/  LDS R47, [R124.X4+0x5800] ;  /* 0x005800007c2f7984 */ /* 0x00a2e20000004800 */
[----:B------:R-:W-:Y:S01]  /*4e70*/  BSSY B0, `(.L_x_2113) ;  /* 0x0000004000007945 */ /* 0x000fe20003800000 */
[----:B------:R-:W-:Y:S05]  /*4e80*/  @!P1 BRA `(.L_x_2114) ;  /* 0x0000002000009947 */ /* 0x000fea0003800000 */
[----:B------:R1:W-:Y:S04]  /*4e90*/  RED.E.ADD.F32.FTZ.RN.STRONG.GPU [R144.64+-0xa00], R150 ;  /* 0xfff600969000798e */ /* 0x0003e8000c10e79e */
[----:B---3--:R1:W-:Y:S02]  /*4ea0*/  RED.E.ADD.F32.FTZ.RN.STRONG.GPU [R108.64+-0xa00], R47 ;  /* 0xfff6002f6c00798e */ /* 0x0083e4000c10e79e */
.L_x_2114:
[----:B------:R-:W-:Y:S05]  /*4eb0*/  BSYNC B0 ;  /* 0x0000000000007941 */ /* 0x000fea0003800000 */
.L_x_2113:
[----:B------:R-:W1:Y:S01]  /*4ec0*/  LDS R125, [R125.X4+0x5a00] ;  /* 0x005a00007d7d7984 */ /* 0x000e620000004800 */
[----:B------:R-:W-:Y:S01]  /*4ed0*/  BSSY B0, `(.L_x_2115) ;  /* 0x0000004000007945 */ /* 0x000fe20003800000 */
[----:B------:R-:W-:Y:S05]  /*4ee0*/  @!P2 BRA `(.L_x_2116) ;  /* 0x000000200000a947 */ /* 0x000fea0003800000 */
[----:B------:R4:W-:Y:S04]  /*4ef0*/  RED.E.ADD.F32.FTZ.RN.STRONG.GPU [R144.64+-0x800], R157 ;  /* 0xfff8009d9000798e */ /* 0x0009e8000c10e79e */
[----:B-1----:R4:W-:Y:S02]  /*4f00*/  RED.E.ADD.F32.FTZ.RN.STRONG.GPU [R108.64+-0x800], R125 ;  /* 0xfff8007d6c00798e */ /* 0x0029e4000c10e79e */
.L_x_2116:
[----:B------:R-:W-:Y:S05]  /*4f10*/  BSYNC B0 ;  /* 0x0000000000007941 */ /* 0x000fea0003800000 */
.L_x_2115:
[----:B-1-3--:R1:W3:Y:S01]  /*4f20*/  LDS R47, [R126.X4+0x5c00] ;  /* 0x005c00007e2f7984 */ /* 0x00a2e20000004800 */
[----:B------:R-:W-:Y:S01]  /*4f30*/  BSSY B0, `(.L_x_2117) ;  /* 0x0000004000007945 */ /* 0x000fe20003800000 */
[----:B------:R-:W-:Y:S05]  /*4f40*/  @!P3 BRA `(.L_x_2118) ;  /* 0x000000200000b947 */ /* 0x000fea0003800000 */
[----:B------:R1:W-:Y:S04]  /*4f50*/  RED.E.ADD.F32.FTZ.RN.STRONG.GPU [R144.64+-0x600], R158 ;  /* 0xfffa009e9000798e */ /* 0x0003e8000c10e79e */
[----:B---3--:R1:W-:Y:S02]  /*4f60*/  RED.E.ADD.F32.FTZ.RN.STRONG.GPU [R108.64+-0x600], R47 ;  /* 0xfffa002f6c00798e */ /* 0x0083e4000c10e79e */
.L_x_2118:
[----:B------:R-:W-:Y:S05]  /*4f70*/  BSYNC B0 ;  /* 0x0000000000007941 */ /* 0x000fea0003800000 */
.L_x_2117:
[----:B------:R-:W1:Y:S01]  /*4f80*/  LDS R127, [R127.X4+0x5e00] ;  /* 0x005e00007f7f7984 */ /* 0x000e620000004800 */
[----:B------:R-:W-:Y:S01]  /*4f90*/  BSSY B0, `(.L_x_2119) ;  /* 0x0000004000007945 */ /* 0x000fe20003800000 */
[----:B------:R-:W-:Y:S05]  /*4fa0*/  @!P4 BRA `(.L_x_2120) ;  /* 0x000000200000c947 */ /* 0x000fea0003800000 */
[----:B------:R4:W-:Y:S04]  /*4fb0*/  RED.E.ADD.F32.FTZ.RN.STRONG.GPU [R144.64+-0x400], R159 ;  /* 0xfffc009f9000798e */ /* 0x0009e8000c10e79e */
[----:B-1----:R4:W-:Y:S02]  /*4fc0*/  RED.E.ADD.F32.FTZ.RN.STRONG.GPU [R108.64+-0x400], R127 ;  /* 0xfffc007f6c00798e */ /* 0x0029e4000c10e79e */
.L_x_2120:
[----:B------:R-:W-:Y:S05]  /*4fd0*/  BSYNC B0 ;  /* 0x0000000000007941 */ /* 0x000fea0003800000 */
.L_x_2119:
[----:B-1-3--:R1:W3:Y:S01]  /*4fe0*/  LDS R47, [R128.X4+0x6000] ;  /* 0x00600000802f7984 */ /* 0x00a2e20000004800 */
[----:B------:R-:W-:Y:S01]  /*4ff0*/  BSSY B0, `(.L_x_2121) ;  /* 0x0000004000007945 */ /* 0x000fe20003800000 */
[----:B------:R-:W-:Y:S05]  /*5000*/  @!P5 BRA `(.L_x_2122) ;  /* 0x000000200000d947 */ /* 0x000fea0003800000 */
[----:B------:R1:W-:Y:S04]  /*5010*/  RED.E.ADD.F32.FTZ.RN.STRONG.GPU [R144.64+-0x200], R160 ;  /* 0xfffe00a09000798e */ /* 0x0003e8000c10e79e */
[----:B---3--:R1:W-:Y:S02]  /*5020*/  RED.E.ADD.F32.FTZ.RN.STRONG.GPU [R108.64+-0x200], R47 ;  /* 0xfffe002f6c00798e */ /* 0x0083e4000c10e79e */
.L_x_2122:
[----:B------:R-:W-:Y:S05]  /*5030*/  BSYNC B0 ;  /* 0x0000000000007941 */ /* 0x000fea0003800000 */
.L_x_2121:
[----:B------:R-:W5:Y:S01]  /*5040*/  SHFL.DOWN P0, R46, R105, 0x1, 0x1f ;  /* 0x08201f00692e7f89 */ /* 0x000f620000000000 */
        /* <DEDUP_REMOVED lines=12> */
[----:B------:R-:W-:Y:S02]  /*5110*/  FFMA.FTZ R45, R55, R136, R45 ;  /* 0x00000088372d7223 */ /* 0x000fe4000001002d */
[----:B-----5:R-:W-:Y:S02]  /*5120*/  @P0 FADD R46, R105, R46 ;  /* 0x0000002e692e0221 */ /* 0x020fe40000000000 */
[----:B------:R-:W-:Y:S02]  /*5130*/  FFMA.FTZ R60, R62, R59, R60 ;  /* 0x0000003b3e3c7223 */ /* 0x000fe4000001003c */
[----:B------:R-:W-:Y:S01]  /*5140*/  FFMA.FTZ R151, R61, R44, R151 ;  /* 0x0000002c3d977223 */ /* 0x000fe20000010097 */
[----:B-1-3--:R-:W1:Y:S01]  /*5150*/  SHFL.DOWN P0, R47, R46, 0x2, 0x1f ;  /* 0x08401f002e2f7f89 */ /* 0x00ae620000000000 */
        /* <DEDUP_REMOVED lines=10> */
[----:B------:R-:W-:Y:S02]  /*5200*/  FADD.FTZ R7, R60, R7 ;  /* 0x000000073c077221 */ /* 0x000fe40000010000 */
[----:B------:R-:W-:Y:S02]  /*5210*/  FFMA.FTZ R30, R77, R57, R30 ;  /* 0x000000394d1e7223 */ /* 0x000fe4000001001e */
[----:B-1----:R-:W-:-:S02]  /*5220*/  @P0 FADD R47, R46, R47 ;  /* 0x0000002f2e2f0221 */ /* 0x002fc40000000000 */
[----:B------:R-:W-:Y:S02]  /*5230*/  FFMA.FTZ R33, R74, R56, R33 ;  /* 0x000000384a217223 */ /* 0x000fe40000010021 */
[----:B------:R-:W-:Y:S01]  /*5240*/  FADD.FTZ R4, R151, R4 ;  /* 0x0000000497047221 */ /* 0x000fe20000010000 */
[----:B------:R-:W1:Y:S01]  /*5250*/  SHFL.DOWN P0, R48, R47, 0x4, 0x1f ;  /* 0x08801f002f307f89 */ /* 0x000e620000000000 */
[----:B------:R-:W-:Y:S02]  /*5260*/  FADD.FTZ R5, R148, R5 ;  /* 0x0000000594057221 */ /* 0x000fe40000010000 */
[----:B------:R-:W-:Y:S02]  /*5270*/  FADD.FTZ R2, R153, R2 ;  /* 0x0000000299027221 */ /* 0x000fe40000010000 */
[----:B-1----:R-:W-:-:S05]  /*5280*/  @P0 FADD R48, R47, R48 ;  /* 0x000000302f300221 */ /* 0x002fca0000000000 */
[----:B------:R-:W1:Y:S02]  /*5290*/  SHFL.DOWN P0, R49, R48, 0x8, 0x1f ;  /* 0x09001f0030317f89 */ /* 0x000e640000000000 */
[----:B-1----:R-:W-:Y:S01]  /*52a0*/  @P0 FADD R49, R48, R49 ;  /* 0x0000003130310221 */ /* 0x002fe20000000000 */
[----:B------:R-:W-:-:S04]  /*52b0*/  ISETP.NE.AND P0, PT, R96, RZ, PT ;  /* 0x000000ff6000720c */ /* 0x000fc80003f05270 */
[----:B------:R-:W1:Y:S02]  /*52c0*/  SHFL.DOWN P1, R100, R49, 0x10, 0x1f ;  /* 0x0a001f0031647f89 */ /* 0x000e640000020000 */
[----:B-1----:R-:W-:-:S07]  /*52d0*/  @P1 FADD R100, R49, R100 ;  /* 0x0000006431641221 */ /* 0x002fce0000000000 */
[----:B------:R1:W-:Y:S04]  /*52e0*/  @!P0 STS [R95.X4+0x6304], R100 ;  /* 0x006304645f008388 */ /* 0x0003e80000004800 */
[----:B------:R-:W-:Y:S06]  /*52f0*/  BAR.SYNC.DEFER_BLOCKING 0x0 ;  /* 0x0000000000007b1d */ /* 0x000fec0000010000 */
[----:B------:R-:W-:Y:S05]  /*5300*/  @P2 BRA `(.L_x_2124) ;  /* 0x000000c000002947 */ /* 0x000fea0003800000 */
[----:B-1----:R-:W-:Y:S01]  /*5310*/  ULDC UR24, c[0x0][0x174] ;  /* 0x00005d0000187ab9 */ /* 0x002fe20000000800 */
[----:B------:R-:W1:Y:S01]  /*5320*/  LDS.64 R44, [0x6308] ;  /* 0x00630800ff2c7984 */ /* 0x000e620000000a00 */
[----:B------:R-:W-:-:S02]  /*5330*/  UISETP.NE.AND UP0, UPT, UR13, UR24, UPT ;  /* 0x000000180d00728c */ /* 0x000fc4000bf05270 */
[----:B------:R-:W-:Y:S01]  /*5340*/  USHF.L.U32 UR24, UR7, 0x2, URZ ;  /* 0x0000000207187899 */ /* 0x000fe2000800063f */
[----:B------:R-:W3:Y:S03]  /*5350*/  LDS R47, [0x6310] ;  /* 0x00631000ff2f7984 */ /* 0x000ee60000000800 */
[----:B------:R-:W-:-:S13]  /*5360*/  PLOP3.LUT P0, PT, PT, PT, UP0, 0x80, 0x0 ;  /* 0x000000000000781c */ /* 0x000fda0003f0f008 */
[----:B------:R-:W5:Y:S01]  /*5370*/  @P0 LDS R49, [UR24+0x7f50] ;  /* 0x007f5018ff310984 */ /* 0x000f620008000800 */
[----:B-1----:R-:W-:-:S04]  /*5380*/  FADD.FTZ R44, R100, R44 ;  /* 0x0000002c642c7221 */ /* 0x002fc80000010000 */
[----:B------:R-:W-:-:S04]  /*5390*/  FADD.FTZ R44, R45, R44 ;  /* 0x0000002c2d2c7221 */ /* 0x000fc80000010000 */
[----:B---3--:R-:W-:-:S04]  /*53a0*/  FADD.FTZ R100, R44, R47 ;  /* 0x0000002f2c647221 */ /* 0x008fc80000010000 */
[----:B-----5:R-:W-:-:S05]  /*53b0*/  @P0 FADD.FTZ R100, R100, R49 ;  /* 0x0000003164640221 */ /* 0x020fca0000010000 */
[----:B------:R1:W-:Y:S02]  /*53c0*/  STS [UR24+0x7f50], R100 ;  /* 0x007f5064ff007988 */ /* 0x0003e40008000818 */
.L_x_2124:
[----:B-1----:R-:W-:Y:S05]  /*53d0*/  BSYNC B0 ;  /* 0x0000000000007941 */ /* 0x002fea0003800000 */
.L_x_2123:
        /* <DEDUP_REMOVED lines=8> */
.L_x_2077:
        /* <DEDUP_REMOVED lines=26> */
[----:B------:R-:W-:Y:S01]  /*5600*/  UIADD3 UR22, UP2, UR22, -0x1000, URZ ;  /* 0xfffff00016167890 */ /* 0x000fe2000ff5e03f */
[----:B------:R1:W-:Y:S01]  /*5610*/  STS.128 [R20.X16+0x10], R28 ;  /* 0x0000101c14007388 */ /* 0x0003e2000000cc00 */
[----:B------:R-:W-:-:S06]  /*5620*/  NOP ;  /* 0x0000000000007918 */ /* 0x000fcc0000000000 */
[----:B------:R-:W2:Y:S01]  /*5630*/  LDS.128 R24, [R93] ;  /* 0x000000005d187984 */ /* 0x000ea20000000c00 */
[----:B------:R-:W-:Y:S02]  /*5640*/  UIMAD UR40, UR10, UR25, UR40 ;  /* 0x000000190a2872a4 */ /* 0x000fe4000f8e0228 */
[----:B------:R-:W-:Y:S01]  /*5650*/  UIMAD.WIDE.U32 UR24, UR10, UR24, UR38 ;  /* 0x000000180a1872a5 */ /* 0x000fe2000f8e0026 */
[----:B------:R-:W3:Y:S01]  /*5660*/  LDS.128 R32, [R93+0x200] ;  /* 0x000200005d207984 */ /* 0x000ee20000000c00 */
[----:B0-----:R-:W-:Y:S01]  /*5670*/  F2FP.BF16.PACK_AB R39, R0, R3 ;  /* 0x000000030027723e */ /* 0x001fe200000010ff */
[----:B------:R-:W-:Y:S01]  /*5680*/  ULDC.64 UR38, c[0x0][0x330] ;  /* 0x0000cc0000267ab9 */ /* 0x000fe20000000a00 */
[----:B------:R-:W-:Y:S01]  /*5690*/  F2FP.BF16.PACK_AB R38, R17, R14 ;  /* 0x0000000e1126723e */ /* 0x000fe200000010ff */
[----:B------:R-:W-:Y:S01]  /*56a0*/  UIADD3 UR25, UR25, UR40, URZ ;  /* 0x0000002819197290 */ /* 0x000fe2000fffe03f */
[----:B-1----:R-:W-:Y:S01]  /*56b0*/  F2FP.BF16.PACK_AB R28, R5, R2 ;  /* 0x00000002051c723e */ /* 0x002fe200000010ff */
        /* <DEDUP_REMOVED lines=10> */
[----:B------:R-:W-:Y:S01]  /*5760*/  UIMAD UR38, UR27, UR24, URZ ;  /* 0x000000181b2672a4 */ /* 0x000fe2000f8e023f */
[----:B------:R-:W-:Y:S01]  /*5770*/  MOV R19, UR39 ;  /* 0x0000002700137c02 */ /* 0x000fe20008000f00 */
[----:B------:R-:W-:Y:S01]  /*5780*/  FADD.FTZ R6, R7, R6 ;  /* 0x0000000607067221 */ /* 0x000fe20000010000 */
[----:B------:R-:W-:Y:S01]  /*5790*/  F2FP.BF16.PACK_AB R36, R13, R10 ;  /* 0x0000000a0d24723e */ /* 0x000fe200000010ff */
[----:B------:R-:W-:-:S02]  /*57a0*/  UIMAD UR38, UR26, UR25, UR38 ;  /* 0x000000191a2672a4 */ /* 0x000fc4000f8e0226 */
[----:B------:R-:W-:Y:S01]  /*57b0*/  IMAD.WIDE R18, R94, 0x10, R18 ;  /* 0x000000105e127825 */ /* 0x000fe200078e0212 */
[----:B------:R-:W-:Y:S02]  /*57c0*/  UIMAD.WIDE.U32 UR24, UR26, UR24, UR8 ;  /* 0x000000181a1872a5 */ /* 0x000fe4000f8e0008 */
[----:B------:R-:W-:Y:S01]  /*57d0*/  UIADD3 UR18, UP3, UR18, -0x1000, URZ ;  /* 0xfffff00012127890 */ /* 0x000fe2000ff7e03f */
[----:B------:R-:W-:Y:S01]  /*57e0*/  FADD.FTZ R9, R6, R9 ;  /* 0x0000000906097221 */ /* 0x000fe20000010000 */
[----:B------:R-:W-:Y:S02]  /*57f0*/  ULDC.64 UR8, c[0x0][0x300] ;  /* 0x0000c00000087ab9 */ /* 0x000fe40000000a00 */
[----:B------:R-:W-:Y:S01]  /*5800*/  UIADD3 UR25, UR25, UR38, URZ ;  /* 0x0000002619197290 */ /* 0x000fe2000fffe03f */
[----:B------:R-:W-:Y:S01]  /*5810*/  FADD.FTZ R8, R9, R8 ;  /* 0x0000000809087221 */ /* 0x000fe20000010000 */
[----:B------:R-:W-:Y:S02]  /*5820*/  UIMAD UR38, UR11, UR8, URZ ;  /* 0x000000080b2672a4 */ /* 0x000fe4000f8e023f */
[----:B------:R-:W-:Y:S01]  /*5830*/  UIADD3 UR16, UP4, UR16, -0x1000, URZ ;  /* 0xfffff00010107890 */ /* 0x000fe2000ff9e03f */
[----:B------:R-:W-:Y:S01]  /*5840*/  FADD.FTZ R11, R8, R11 ;  /* 0x0000000b080b7221 */ /* 0x000fe20000010000 */
[----:B------:R-:W-:Y:S01]  /*5850*/  UIMAD UR38, UR10, UR9, UR38 ;  /* 0x000000090a2672a4 */ /* 0x000fe2000f8e0226 */
[----:B--2---:R-:W-:Y:S01]  /*5860*/  STG.E.128 [R18.64], R24 ;  /* 0x0000001812007986 */ /* 0x004fe2000c101d1e */
[----:B------:R-:W-:Y:S01]  /*5870*/  UIMAD.WIDE.U32 UR8, UR10, UR8, UR24 ;  /* 0x000000080a0872a5 */ /* 0x000fe2000f8e0018 */
[----:B------:R-:W-:Y:S01]  /*5880*/  FADD.FTZ R10, R11, R10 ;  /* 0x0000000a0b0a7221 */ /* 0x000fe20000010000 */
[----:B------:R-:W-:Y:S01]  /*5890*/  UIADD3 UR14, UP5, UR14, -0x1000, URZ ;  /* 0xfffff0000e0e7890 */ /* 0x000fe2000ffbe03f */
[----:B---3--:R-:W-:Y:S01]  /*58a0*/  STG.E.128 [R18.64+0x200], R32 ;  /* 0x0002002012007986 */ /* 0x008fe2000c101d1e */
[----:B------:R-:W-:Y:S01]  /*58b0*/  ULDC.64 UR24, c[0x0][0x340] ;  /* 0x0000d00000187ab9 */ /* 0x000fe20000000a00 */
[----:B------:R-:W-:Y:S01]  /*58c0*/  FADD.FTZ R13, R10, R13 ;  /* 0x0000000d0a0d7221 */ /* 0x000fe20000010000 */
[----:B------:R-:W-:Y:S01]  /*58d0*/  UIADD3 UR9, UR9, UR38, URZ ;  /* 0x0000002609097290 */ /* 0x000fe2000fffe03f */
[----:B------:R-:W-:Y:S01]  /*58e0*/  BAR.SYNC.DEFER_BLOCKING 0x0 ;  /* 0x0000000000007b1d */ /* 0x000fe20000010000 */
[----:B------:R-:W-:Y:S01]  /*58f0*/  ULEA UR24, UP0, UR8, UR24, 0x1 ;  /* 0x0000001808187291 */ /* 0x000fe2000f80083f */
[----:B------:R-:W-:Y:S01]  /*5900*/  FADD.FTZ R12, R13, R12 ;  /* 0x0000000c0d0c7221 */ /* 0x000fe20000010000 */
[----:B------:R-:W-:-:S02]  /*5910*/  UIADD3 UR6, UR6, 0x1, URZ ;  /* 0x0000000106067890 */ /* 0x000fc4000fffe03f */
[----:B------:R-:W-:Y:S01]  /*5920*/  ULEA.HI.X UR25, UR8, UR25, UR9, 0x1, UP0 ;  /* 0x0000001908197291 */ /* 0x000fe200080f0c09 */
[----:B------:R-:W-:Y:S01]  /*5930*/  FADD.FTZ R15, R12, R15 ;  /* 0x0000000f0c0f7221 */ /* 0x000fe20000010000 */
[----:B------:R-:W-:Y:S01]  /*5940*/  MOV R4, UR24 ;  /* 0x0000001800047c02 */ /* 0x000fe20008000f00 */
[----:B------:R-:W-:Y:S02]  /*5950*/  UISETP.GT.AND UP0, UPT, UR13, 0x1, UPT ;  /* 0x000000010d00788c */ /* 0x000fe4000bf04270 */
[----:B------:R-:W-:Y:S01]  /*5960*/  FADD.FTZ R14, R15, R14 ;  /* 0x0000000e0f0e7221 */ /* 0x000fe20000010000 */
[----:B------:R-:W-:Y:S01]  /*5970*/  MOV R5, UR25 ;  /* 0x0000001900057c02 */ /* 0x000fe20008000f00 */
[----:B------:R-:W-:Y:S02]  /*5980*/  UIADD3.X UR21, UR21, -0x1, URZ, UP1, !UPT ;  /* 0xffffffff15157890 */ /* 0x000fe40008ffe43f */
[----:B------:R-:W-:Y:S01]  /*5990*/  PLOP3.LUT P0, PT, PT, PT, UP0, 0x80, 0x0 ;  /* 0x000000000000781c */ /* 0x000fe20003f0f008 */
[----:B------:R-:W-:Y:S01]  /*59a0*/  FADD.FTZ R14, R14, R17 ;  /* 0x000000110e0e7221 */ /* 0x000fe20000010000 */
[----:B------:R-:W-:Y:S01]  /*59b0*/  UIADD3.X UR23, UR23, -0x1, URZ, UP2, !UPT ;  /* 0xffffffff17177890 */ /* 0x000fe200097fe43f */
[----:B------:R-:W-:Y:S01]  /*59c0*/  IMAD.WIDE R4, R94, 0x10, R4 ;  /* 0x000000105e047825 */ /* 0x000fe200078e0204 */
[----:B------:R-:W-:-:S02]  /*59d0*/  UIADD3.X UR19, UR19, -0x1, URZ, UP3, !UPT ;  /* 0xffffffff13137890 */ /* 0x000fc40009ffe43f */
[----:B------:R-:W-:Y:S01]  /*59e0*/  UIADD3.X UR17, UR17, -0x1, URZ, UP4, !UPT ;  /* 0xffffffff11117890 */ /* 0x000fe2000a7fe43f */
[----:B------:R-:W-:Y:S01]  /*59f0*/  FADD.FTZ R3, R14, R3 ;  /* 0x000000030e037221 */ /* 0x000fe20000010000 */
[----:B------:R-:W-:Y:S01]  /*5a00*/  UIADD3.X UR15, UR15, -0x1, URZ, UP5, !UPT ;  /* 0xffffffff0f0f7890 */ /* 0x000fe2000affe43f */
[----:B------:R-:W-:Y:S01]  /*5a10*/  STS.128 [R20.X16], R28 ;  /* 0x0000001c14007388 */ /* 0x000fe2000000cc00 */
[----:B------:R-:W-:Y:S01]  /*5a20*/  UMOV UR13, UR7 ;  /* 0x00000007000d7c82 */ /* 0x000fe20008000000 */
[----:B------:R-:W-:Y:S02]  /*5a30*/  FADD.FTZ R97, R3, R0 ;  /* 0x0000000003617221 */ /* 0x000fe40000010000 */
[----:B------:R-:W-:Y:S01]  /*5a40*/  STS.128 [R20.X16+0x10], R36 ;  /* 0x0000102414007388 */ /* 0x000fe2000000cc00 */
[----:B------:R-:W-:-:S06]  /*5a50*/  NOP ;  /* 0x0000000000007918 */ /* 0x000fcc0000000000 */
[----:B------:R-:W0:Y:S04]  /*5a60*/  LDS.128 R24, [R93] ;  /* 0x000000005d187984 */ /* 0x000e280000000c00 */
[----:B------:R-:W1:Y:S04]  /*5a70*/  LDS.128 R40, [R93+0x200] ;  /* 0x000200005d287984 */ /* 0x000e680000000c00 */
[----:B0-----:R0:W-:Y:S04]  /*5a80*/  STG.E.128 [R4.64], R24 ;  /* 0x0000001804007986 */ /* 0x0011e8000c101d1e */
[----:B-1----:R0:W-:Y:S02]  /*5a90*/  STG.E.128 [R4.64+0x200], R40 ;  /* 0x0002002804007986 */ /* 0x0021e4000c101d1e */
[----:B0-----:R-:W-:Y:S01]  /*5aa0*/  @!P0 CALL.REL.NOINC `(.L_x_2075) ;  /* 0x0000001000008944 */ /* 0x001fe20003c00000 */
[----:B------:R-:W-:Y:S05]  /*5ab0*/  BRA `(.L_x_2126) ;  /* 0xffffb09000007947 */ /* 0x000fea000383ffff */
.L_x_2075:
        /* <DEDUP_REMOVED lines=34> */
.L_x_2128:
[----:B0-----:R-:W-:Y:S05]  /*5ce0*/  BSYNC B0 ;  /* 0x0000000000007941 */ /* 0x001fea0003800000 */
.L_x_2127:
        /* <DEDUP_REMOVED lines=33> */
.L_x_2130:
[----:B------:R-:W3:Y:S02]  /*5f00*/  S2R R7, SR_TID.X ;  /* 0x0000000000077919 */ /* 0x000ee40000002100 */
.L_x_2131:
[----:B0-----:R-:W-:Y:S05]  /*5f10*/  BSYNC B0 ;  /* 0x0000000000007941 */ /* 0x001fea0003800000 */
.L_x_2129:
[----:B---3--:R-:W-:-:S13]  /*5f20*/  ISETP.GE.AND P0, PT, R7, c[0x0][0x16c], PT ;  /* 0x00005b0007007a0c */ /* 0x008fda0003f06270 */
[----:B------:R-:W-:Y:S05]  /*5f30*/  @P0 EXIT ;  /* 0x000000000000094d */ /* 0x000fea0003800000 */
[----:B------:R-:W-:Y:S02]  /*5f40*/  ULDC.64 UR6, c[0x0][0x288] ;  /* 0x0000a20000067ab9 */ /* 0x000fe40000000a00 */
[----:B------:R-:W-:Y:S02]  /*5f50*/  UIMAD UR11, UR11, UR6, URZ ;  /* 0x000000060b0b72a4 */ /* 0x000fe4000f8e023f */
[----:B-12---:R-:W-:Y:S02]  /*5f60*/  UIMAD.WIDE.U32 UR4, UR10, UR6, URZ ;  /* 0x000000060a0472a5 */ /* 0x006fe4000f8e003f */
[----:B------:R-:W-:-:S04]  /*5f70*/  UIMAD UR6, UR10, UR7, UR11 ;  /* 0x000000070a0672a4 */ /* 0x000fc8000f8e020b */
[----:B------:R-:W-:Y:S02]  /*5f80*/  UIADD3 UR6, UR5, UR6, URZ ;  /* 0x0000000605067290 */ /* 0x000fe4000fffe03f */
.L_x_2132:
[----:B0-----:R0:W1:Y:S01]  /*5f90*/  LDS R9, [R7.X4+0x7f50] ;  /* 0x007f500007097984 */ /* 0x0010620000004800 */
[----:B------:R-:W-:Y:S02]  /*5fa0*/  SHF.R.S32.HI R0, RZ, 0x1f, R7 ;  /* 0x0000001fff007819 */ /* 0x000fe40000011407 */
[----:B------:R-:W-:Y:S02]  /*5fb0*/  MOV R4, UR4 ;  /* 0x0000000400047c02 */ /* 0x000fe40008000f00 */
[----:B------:R-:W-:Y:S01]  /*5fc0*/  MOV R3, UR6 ;  /* 0x0000000600037c02 */ /* 0x000fe20008000f00 */
[----:B------:R-:W-:Y:S01]  /*5fd0*/  IMAD R0, R0, c[0x0][0x290], RZ ;  /* 0x0000a40000007a24 */ /* 0x000fe200078e02ff */
[----:B------:R-:W-:Y:S02]  /*5fe0*/  MOV R2, R4 ;  /* 0x0000000400027202 */ /* 0x000fe40000000f00 */
[----:B------:R-:W-:Y:S01]  /*5ff0*/  MOV R5, UR5 ;  /* 0x0000000500057c02 */ /* 0x000fe20008000f00 */
[C---:B------:R-:W-:Y:S01]  /*6000*/  IMAD R5, R7.reuse, c[0x0][0x294], R0 ;  /* 0x0000a50007057a24 */ /* 0x040fe200078e0200 */
[----:B------:R-:W-:Y:S01]  /*6010*/  YIELD ;  /* 0x0000000000007946 */ /* 0x000fe20003800000 */
        /* <DEDUP_REMOVED lines=9> */
.L_x_2082:
[----:B------:R-:W-:Y:S01]  /*60b0*/  HFMA2.MMA R50, -RZ, RZ, 0, 5.9604644775390625e-08 ;  /* 0x00000001ff327435 */ /* 0x000fe200000001ff */
[----:B------:R-:W-:-:S02]  /*60c0*/  MOV R51, R52 ;  /* 0x0000003400337202 */ /* 0x000fc40000000f00 */
[----:B------:R-:W-:Y:S02]  /*60d0*/  MOV R49, RZ ;  /* 0x000000ff00317202 */ /* 0x000fe40000000f00 */
[----:B------:R-:W-:Y:S02]  /*60e0*/  MOV R48, 0xffffffff ;  /* 0xffffffff00307802 */ /* 0x000fe40000000f00 */
[----:B------:R-:W-:Y:S02]  /*60f0*/  MOV R46, 0x6110 ;  /* 0x00006110002e7802 */ /* 0x000fe40000000f00 */
[----:B--2--5:R-:W-:Y:S05]  /*6100*/  CALL.REL.NOINC `($__internal_86_$__cuda_sm70_shflsync_up) ;  /* 0x00000ec000007944 */ /* 0x024fea0003c00000 */
[----:B-1----:R-:W-:Y:S01]  /*6110*/  MOV R55, R48 ;  /* 0x0000003000377202 */ /* 0x002fe20000000f00 */
[----:B0-----:R-:W-:Y:S05]  /*6120*/  BRA `(.L_x_2133) ;  /* 0xffffc56000007947 */ /* 0x001fea000383ffff */
.L_x_2083:
[----:B------:R-:W-:Y:S01]  /*6130*/  HFMA2.MMA R50, -RZ, RZ, 0, 5.9604644775390625e-08 ;  /* 0x00000001ff327435 */ /* 0x000fe200000001ff */
[----:B------:R-:W-:Y:S02]  /*6140*/  MOV R51, R53 ;  /* 0x0000003500337202 */ /* 0x000fe40000000f00 */
[----:B------:R-:W-:Y:S02]  /*6150*/  MOV R49, RZ ;  /* 0x000000ff00317202 */ /* 0x000fe40000000f00 */
[----:B------:R-:W-:-:S02]  /*6160*/  MOV R48, 0xffffffff ;  /* 0xffffffff00307802 */ /* 0x000fc40000000f00 */
[----:B------:R-:W-:Y:S02]  /*6170*/  MOV R46, 0x6190 ;  /* 0x00006190002e7802 */ /* 0x000fe40000000f00 */
[----:B012--5:R-:W-:Y:S05]  /*6180*/  CALL.REL.NOINC `($__internal_86_$__cuda_sm70_shflsync_up) ;  /* 0x00000e4000007944 */ /* 0x027fea0003c00000 */
[----:B------:R-:W-:Y:S01]  /*6190*/  FMUL.FTZ R55, R52, R55 ;  /* 0x0000003734377220 */ /* 0x000fe20000410000 */
[----:B------:R-:W-:Y:S01]  /*61a0*/  ISETP.GE.AND P0, PT, R96, 0x1, PT ;  /* 0x000000016000780c */ /* 0x000fe20003f06270 */
[C---:B-1----:R-:W-:Y:S01]  /*61b0*/  FFMA.FTZ R46, R52.reuse, R48, R53 ;  /* 0x00000030342e7223 */ /* 0x042fe20000010035 */
[----:B0-----:R-:W-:Y:S01]  /*61c0*/  HFMA2.MMA R50, -RZ, RZ, 0, 1.1920928955078125e-07 ;  /* 0x00000002ff327435 */ /* 0x001fe200000001ff */
[----:B------:R-:W-:Y:S02]  /*61d0*/  MOV R49, RZ ;  /* 0x000000ff00317202 */ /* 0x000fe40000000f00 */
[----:B------:R-:W-:Y:S02]  /*61e0*/  FSEL R55, R52, R55, !P0 ;  /* 0x0000003734377208 */ /* 0x000fe40004000000 */
[----:B------:R-:W-:Y:S02]  /*61f0*/  FSEL R53, R53, R46, !P0 ;  /* 0x0000002e35357208 */ /* 0x000fe40004000000 */
[----:B------:R-:W-:-:S02]  /*6200*/  MOV R48, 0xffffffff ;  /* 0xffffffff00307802 */ /* 0x000fc40000000f00 */
[----:B------:R-:W-:Y:S02]  /*6210*/  MOV R51, R55 ;  /* 0x0000003700337202 */ /* 0x000fe40000000f00 */
[----:B------:R-:W-:Y:S02]  /*6220*/  MOV R46, 0x6240 ;  /* 0x00006240002e7802 */ /* 0x000fe40000000f00 */
[----:B------:R-:W-:Y:S05]  /*6230*/  CALL.REL.NOINC `($__internal_86_$__cuda_sm70_shflsync_up) ;  /* 0x00000d9000007944 */ /* 0x000fea0003c00000 */
[----:B0-----:R-:W-:Y:S01]  /*6240*/  HFMA2.MMA R50, -RZ, RZ, 0, 1.1920928955078125e-07 ;  /* 0x00000002ff327435 */ /* 0x001fe200000001ff */
[----:B-1----:R-:W-:Y:S01]  /*6250*/  IMAD.MOV.U32 R52, RZ, RZ, R48 ;  /* 0x000000ffff347224 */ /* 0x002fe200078e0030 */
[----:B------:R-:W-:Y:S02]  /*6260*/  MOV R51, R53 ;  /* 0x0000003500337202 */ /* 0x000fe40000000f00 */
[----:B------:R-:W-:Y:S02]  /*6270*/  MOV R49, RZ ;  /* 0x000000ff00317202 */ /* 0x000fe40000000f00 */
[----:B------:R-:W-:Y:S02]  /*6280*/  MOV R48, 0xffffffff ;  /* 0xffffffff00307802 */ /* 0x000fe40000000f00 */
[----:B------:R-:W-:-:S02]  /*6290*/  MOV R46, 0x62b0 ;  /* 0x000062b0002e7802 */ /* 0x000fc40000000f00 */
[----:B------:R-:W-:Y:S05]  /*62a0*/  CALL.REL.NOINC `($__internal_86_$__cuda_sm70_shflsync_up) ;  /* 0x00000d2000007944 */ /* 0x000fea0003c00000 */
[----:B------:R-:W-:Y:S01]  /*62b0*/  ISETP.GE.AND P0, PT, R96, 0x2, PT ;  /* 0x000000026000780c */ /* 0x000fe20003f06270 */
[----:B0-----:R-:W-:Y:S01]  /*62c0*/  HFMA2.MMA R50, -RZ, RZ, 0, 2.384185791015625e-07 ;  /* 0x00000004ff327435 */ /* 0x001fe200000001ff */
[----:B------:R-:W-:-:S02]  /*62d0*/  MOV R49, RZ ;  /* 0x000000ff00317202 */ /* 0x000fc40000000f00 */
[----:B------:R-:W-:-:S09]  /*62e0*/  MOV R46, 0x6340 ;  /* 0x00006340002e7802 */ /* 0x000fd20000000f00 */
[----:B-1----:R-:W-:Y:S01]  /*62f0*/  @P0 FFMA.FTZ R53, R55, R48, R53 ;  /* 0x0000003037350223 */ /* 0x002fe20000010035 */
[----:B------:R-:W-:Y:S01]  /*6300*/  MOV R48, 0xffffffff ;  /* 0xffffffff00307802 */ /* 0x000fe20000000f00 */
[----:B------:R-:W-:-:S05]  /*6310*/  @P0 FMUL.FTZ R55, R52, R55 ;  /* 0x0000003734370220 */ /* 0x000fca0000410000 */
[----:B------:R-:W-:Y:S02]  /*6320*/  MOV R51, R55 ;  /* 0x0000003700337202 */ /* 0x000fe40000000f00 */
[----:B------:R-:W-:Y:S05]  /*6330*/  CALL.REL.NOINC `($__internal_86_$__cuda_sm70_shflsync_up) ;  /* 0x00000c9000007944 */ /* 0x000fea0003c00000 */
[----:B0-----:R-:W-:Y:S01]  /*6340*/  HFMA2.MMA R50, -RZ, RZ, 0, 2.384185791015625e-07 ;  /* 0x00000004ff327435 */ /* 0x001fe200000001ff */
[----:B-1----:R-:W-:Y:S02]  /*6350*/  MOV R52, R48 ;  /* 0x0000003000347202 */ /* 0x002fe40000000f00 */
[----:B------:R-:W-:Y:S02]  /*6360*/  MOV R51, R53 ;  /* 0x0000003500337202 */ /* 0x000fe40000000f00 */
[----:B------:R-:W-:Y:S02]  /*6370*/  MOV R49, RZ ;  /* 0x000000ff00317202 */ /* 0x000fe40000000f00 */
[----:B------:R-:W-:Y:S02]  /*6380*/  MOV R48, 0xffffffff ;  /* 0xffffffff00307802 */ /* 0x000fe40000000f00 */
[----:B------:R-:W-:Y:S02]  /*6390*/  MOV R46, 0x63b0 ;  /* 0x000063b0002e7802 */ /* 0x000fe40000000f00 */
[----:B------:R-:W-:Y:S05]  /*63a0*/  CALL.REL.NOINC `($__internal_86_$__cuda_sm70_shflsync_up) ;  /* 0x00000c2000007944 */ /* 0x000fea0003c00000 */
        /* <DEDUP_REMOVED lines=8> */
[----:B------:R-:W-:Y:S05]  /*6430*/  CALL.REL.NOINC `($__internal_86_$__cuda_sm70_shflsync_up) ;  /* 0x00000b9000007944 */ /* 0x000fea0003c00000 */
[----:B0-----:R-:W-:Y:S01]  /*6440*/  HFMA2.MMA R50, -RZ, RZ, 0, 4.76837158203125e-07 ;  /* 0x00000008ff327435 */ /* 0x001fe200000001ff */
[----:B-1----:R-:W-:Y:S02]  /*6450*/  MOV R52, R48 ;  /* 0x0000003000347202 */ /* 0x002fe40000000f00 */
[----:B------:R-:W-:Y:S02]  /*6460*/  MOV R51, R53 ;  /* 0x0000003500337202 */ /* 0x000fe40000000f00 */
[----:B------:R-:W-:Y:S02]  /*6470*/  MOV R49, RZ ;  /* 0x000000ff00317202 */ /* 0x000fe40000000f00 */
[----:B------:R-:W-:Y:S02]  /*6480*/  MOV R48, 0xffffffff ;  /* 0xffffffff00307802 */ /* 0x000fe40000000f00 */
[----:B------:R-:W-:Y:S02]  /*6490*/  MOV R46, 0x64b0 ;  /* 0x000064b0002e7802 */ /* 0x000fe40000000f00 */
[----:B------:R-:W-:Y:S05]  /*64a0*/  CALL.REL.NOINC `($__internal_86_$__cuda_sm70_shflsync_up) ;  /* 0x00000b2000007944 */ /* 0x000fea0003c00000 */
        /* <DEDUP_REMOVED lines=10> */
[----:B------:R-:W-:Y:S05]  /*6550*/  CALL.REL.NOINC `($__internal_86_$__cuda_sm70_shflsync_up) ;  /* 0x00000a7000007944 */ /* 0x000fea0003c00000 */
[----:B0-----:R-:W-:Y:S01]  /*6560*/  HFMA2.MMA R50, -RZ, RZ, 0, 9.5367431640625e-07 ;  /* 0x00000010ff327435 */ /* 0x001fe200000001ff */
[----:B-1----:R-:W-:Y:S01]  /*6570*/  MOV R55, R48 ;  /* 0x0000003000377202 */ /* 0x002fe20000000f00 */
[----:B------:R-:W-:Y:S01]  /*6580*/  IMAD.MOV.U32 R48, RZ, RZ, -0x1 ;  /* 0xffffffffff307424 */ /* 0x000fe200078e00ff */
[----:B------:R-:W-:Y:S02]  /*6590*/  MOV R51, R53 ;  /* 0x0000003500337202 */ /* 0x000fe40000000f00 */
[----:B------:R-:W-:Y:S02]  /*65a0*/  MOV R49, RZ ;  /* 0x000000ff00317202 */ /* 0x000fe40000000f00 */
[----:B------:R-:W-:-:S02]  /*65b0*/  MOV R46, 0x65d0 ;  /* 0x000065d0002e7802 */ /* 0x000fc40000000f00 */
[----:B------:R-:W-:Y:S05]  /*65c0*/  CALL.REL.NOINC `($__internal_86_$__cuda_sm70_shflsync_up) ;  /* 0x00000a0000007944 */ /* 0x000fea0003c00000 */
[----:B01----:R-:W-:Y:S05]  /*65d0*/  BRA `(.L_x_2134) ;  /* 0xffffc23000007947 */ /* 0x003fea000383ffff */
.L_x_2086:
[----:B------:R-:W-:Y:S01]  /*65e0*/  HFMA2.MMA R50, -RZ, RZ, 0, 5.9604644775390625e-08 ;  /* 0x00000001ff327435 */ /* 0x000fe200000001ff */
[----:B0-----:R-:W-:-:S02]  /*65f0*/  MOV R51, R157 ;  /* 0x0000009d00337202 */ /* 0x001fc40000000f00 */
[----:B-1----:R-:W-:Y:S02]  /*6600*/  MOV R49, RZ ;  /* 0x000000ff00317202 */ /* 0x002fe40000000f00 */
[----:B------:R-:W-:Y:S02]  /*6610*/  MOV R48, 0xffffffff ;  /* 0xffffffff00307802 */ /* 0x000fe40000000f00 */
[----:B------:R-:W-:Y:S02]  /*6620*/  MOV R46, 0x6640 ;  /* 0x00006640002e7802 */ /* 0x000fe40000000f00 */
[----:B--2--5:R-:W-:Y:S05]  /*6630*/  CALL.REL.NOINC `($__internal_86_$__cuda_sm70_shflsync_up) ;  /* 0x0000099000007944 */ /* 0x024fea0003c00000 */
[----:B0-----:R-:W-:Y:S01]  /*6640*/  HFMA2.MMA R50, -RZ, RZ, 0, 5.9604644775390625e-08 ;  /* 0x00000001ff327435 */ /* 0x001fe200000001ff */
[----:B-1----:R-:W-:Y:S02]  /*6650*/  MOV R55, R48 ;  /* 0x0000003000377202 */ /* 0x002fe40000000f00 */
[----:B------:R-:W-:Y:S02]  /*6660*/  MOV R51, R162 ;  /* 0x000000a200337202 */ /* 0x000fe40000000f00 */
[----:B------:R-:W-:Y:S02]  /*6670*/  MOV R49, RZ ;  /* 0x000000ff00317202 */ /* 0x000fe40000000f00 */
[----:B------:R-:W-:-:S02]  /*6680*/  MOV R48, 0xffffffff ;  /* 0xffffffff00307802 */ /* 0x000fc40000000f00 */
[----:B------:R-:W-:Y:S02]  /*6690*/  MOV R46, 0x66b0 ;  /* 0x000066b0002e7802 */ /* 0x000fe40000000f00 */
[----:B------:R-:W-:Y:S05]  /*66a0*/  CALL.REL.NOINC `($__internal_86_$__cuda_sm70_shflsync_up) ;  /* 0x0000092000007944 */ /* 0x000fea0003c00000 */
[----:B0-----:R-:W-:Y:S01]  /*66b0*/  HFMA2.MMA R51, -RZ, RZ, 0, 0 ;  /* 0x00000000ff337435 */ /* 0x001fe200000001ff */
[----:B-1----:R-:W-:Y:S02]  /*66c0*/  MOV R162, R48 ;  /* 0x0000003000a27202 */ /* 0x002fe40000000f00 */
[----:B------:R-:W-:Y:S02]  /*66d0*/  MOV R52, R100 ;  /* 0x0000006400347202 */ /* 0x000fe40000000f00 */
[----:B------:R-:W-:Y:S02]  /*66e0*/  MOV R49, 0x1f ;  /* 0x0000001f00317802 */ /* 0x000fe40000000f00 */
[----:B------:R-:W-:Y:S02]  /*66f0*/  MOV R48, 0xffffffff ;  /* 0xffffffff00307802 */ /* 0x000fe40000000f00 */
[----:B------:R-:W-:Y:S02]  /*6700*/  MOV R50, 0x6720 ;  /* 0x0000672000327802 */ /* 0x000fe40000000f00 */
[----:B------:R-:W-:Y:S05]  /*6710*/  CALL.REL.NOINC `($__internal_85_$__cuda_sm70_shflsync_idx_p) ;  /* 0x0000086000007944 */ /* 0x000fea0003c00000 */
[----:B0-----:R-:W-:Y:S01]  /*6720*/  HFMA2.MMA R51, -RZ, RZ, 0, 0 ;  /* 0x00000000ff337435 */ /* 0x001fe200000001ff */
[----:B-1----:R-:W-:-:S02]  /*6730*/  MOV R100, R49 ;  /* 0x0000003100647202 */ /* 0x002fc40000000f00 */
[----:B------:R-:W-:Y:S02]  /*6740*/  MOV R52, R101 ;  /* 0x0000006500347202 */ /* 0x000fe40000000f00 */
[----:B------:R-:W-:Y:S02]  /*6750*/  MOV R49, 0x1f ;  /* 0x0000001f00317802 */ /* 0x000fe40000000f00 */
[----:B------:R-:W-:Y:S02]  /*6760*/  MOV R48, 0xffffffff ;  /* 0xffffffff00307802 */ /* 0x000fe40000000f00 */
[----:B------:R-:W-:Y:S02]  /*6770*/  MOV R50, 0x6790 ;  /* 0x0000679000327802 */ /* 0x000fe40000000f00 */
[----:B------:R-:W-:Y:S05]  /*6780*/  CALL.REL.NOINC `($__internal_85_$__cuda_sm70_shflsync_idx_p) ;  /* 0x000007f000007944 */ /* 0x000fea0003c00000 */
[----:B01----:R-:W-:Y:S01]  /*6790*/  MOV R51, R49 ;  /* 0x0000003100337202 */ /* 0x003fe20000000f00 */
[----:B------:R-:W-:Y:S05]  /*67a0*/  BRA `(.L_x_2135) ;  /* 0xffffc1c000007947 */ /* 0x000fea000383ffff */
.L_x_2089:
[----:B------:R-:W-:Y:S01]  /*67b0*/  HFMA2.MMA R158, -RZ, RZ, 0, 5.9604644775390625e-08 ;  /* 0x00000001ff9e7435 */ /* 0x000fe200000001ff */
[----:B------:R-:W-:Y:S02]  /*67c0*/  MOV R159, R54 ;  /* 0x00000036009f7202 */ /* 0x000fe40000000f00 */
[----:B------:R-:W-:-:S02]  /*67d0*/  MOV R50, 0x1f ;  /* 0x0000001f00327802 */ /* 0x000fc40000000f00 */
[----:B------:R-:W-:Y:S02]  /*67e0*/  MOV R51, 0xffffffff ;  /* 0xffffffff00337802 */ /* 0x000fe40000000f00 */
[----:B------:R-:W-:Y:S02]  /*67f0*/  MOV R48, 0x6810 ;  /* 0x0000681000307802 */ /* 0x000fe40000000f00 */
[----:B------:R-:W-:Y:S05]  /*6800*/  CALL.REL.NOINC `($__internal_84_$__cuda_sm70_shflsync_down) ;  /* 0x0000073000007944 */ /* 0x000fea0003c00000 */
[----:B-1----:R-:W-:Y:S01]  /*6810*/  MOV R53, R158 ;  /* 0x0000009e00357202 */ /* 0x002fe20000000f00 */
[----:B0-----:R-:W-:Y:S05]  /*6820*/  BRA `(.L_x_2136) ;  /* 0xffffc75000007947 */ /* 0x001fea000383ffff */
.L_x_2090:
[----:B------:R-:W-:Y:S01]  /*6830*/  HFMA2.MMA R158, -RZ, RZ, 0, 5.9604644775390625e-08 ;  /* 0x00000001ff9e7435 */ /* 0x000fe200000001ff */
[----:B------:R-:W-:Y:S02]  /*6840*/  MOV R159, R55 ;  /* 0x00000037009f7202 */ /* 0x000fe40000000f00 */
[----:B------:R-:W-:Y:S02]  /*6850*/  MOV R50, 0x1f ;  /* 0x0000001f00327802 */ /* 0x000fe40000000f00 */
[----:B------:R-:W-:Y:S02]  /*6860*/  MOV R51, 0xffffffff ;  /* 0xffffffff00337802 */ /* 0x000fe40000000f00 */
[----:B------:R-:W-:-:S02]  /*6870*/  MOV R48, 0x6890 ;  /* 0x0000689000307802 */ /* 0x000fc40000000f00 */
[----:B01----:R-:W-:Y:S05]  /*6880*/  CALL.REL.NOINC `($__internal_84_$__cuda_sm70_shflsync_down) ;  /* 0x000006b000007944 */ /* 0x003fea0003c00000 */
[C---:B------:R-:W-:Y:S01]  /*6890*/  FMUL.FTZ R49, R54.reuse, R53 ;  /* 0x0000003536317220 */ /* 0x040fe20000410000 */
[----:B0-----:R-:W-:Y:S01]  /*68a0*/  MOV R50, 0x1f ;  /* 0x0000001f00327802 */ /* 0x001fe20000000f00 */
[----:B-1----:R-:W-:Y:S01]  /*68b0*/  FFMA.FTZ R48, R54, R158, R55 ;  /* 0x0000009e36307223 */ /* 0x002fe20000010037 */
[----:B------:R-:W-:Y:S01]  /*68c0*/  HFMA2.MMA R158, -RZ, RZ, 0, 1.1920928955078125e-07 ;  /* 0x00000002ff9e7435 */ /* 0x000fe200000001ff */
[----:B------:R-:W-:-:S02]  /*68d0*/  MOV R51, 0xffffffff ;  /* 0xffffffff00337802 */ /* 0x000fc40000000f00 */
[----:B------:R-:W-:Y:S02]  /*68e0*/  FSEL R53, R54, R49, !P4 ;  /* 0x0000003136357208 */ /* 0x000fe40006000000 */
[----:B------:R-:W-:Y:S02]  /*68f0*/  FSEL R55, R55, R48, !P4 ;  /* 0x0000003037377208 */ /* 0x000fe40006000000 */
[----:B------:R-:W-:Y:S01]  /*6900*/  MOV R48, 0x6930 ;  /* 0x0000693000307802 */ /* 0x000fe20000000f00 */
[----:B------:R-:W-:Y:S02]  /*6910*/  IMAD.MOV.U32 R159, RZ, RZ, R53 ;  /* 0x000000ffff9f7224 */ /* 0x000fe400078e0035 */
[----:B------:R-:W-:Y:S05]  /*6920*/  CALL.REL.NOINC `($__internal_84_$__cuda_sm70_shflsync_down) ;  /* 0x0000061000007944 */ /* 0x000fea0003c00000 */
[----:B-1----:R-:W-:Y:S01]  /*6930*/  MOV R52, R158 ;  /* 0x0000009e00347202 */ /* 0x002fe20000000f00 */
[----:B------:R-:W-:Y:S01]  /*6940*/  HFMA2.MMA R158, -RZ, RZ, 0, 1.1920928955078125e-07 ;  /* 0x00000002ff9e7435 */ /* 0x000fe200000001ff */
[----:B0-----:R-:W-:Y:S02]  /*6950*/  MOV R159, R55 ;  /* 0x00000037009f7202 */ /* 0x001fe40000000f00 */
[----:B------:R-:W-:Y:S02]  /*6960*/  MOV R50, 0x1f ;  /* 0x0000001f00327802 */ /* 0x000fe40000000f00 */
[----:B------:R-:W-:-:S02]  /*6970*/  MOV R51, 0xffffffff ;  /* 0xffffffff00337802 */ /* 0x000fc40000000f00 */
[----:B------:R-:W-:Y:S02]  /*6980*/  MOV R48, 0x69a0 ;  /* 0x000069a000307802 */ /* 0x000fe40000000f00 */
[----:B------:R-:W-:Y:S05]  /*6990*/  CALL.REL.NOINC `($__internal_84_$__cuda_sm70_shflsync_down) ;  /* 0x000005a000007944 */ /* 0x000fea0003c00000 */
[----:B-1----:R-:W-:Y:S01]  /*69a0*/  @!P3 FFMA.FTZ R55, R53, R158, R55 ;  /* 0x0000009e3537b223 */ /* 0x002fe20000010037 */
[----:B------:R-:W-:Y:S01]  /*69b0*/  HFMA2.MMA R158, -RZ, RZ, 0, 2.384185791015625e-07 ;  /* 0x00000004ff9e7435 */ /* 0x000fe200000001ff */
[----:B------:R-:W-:Y:S01]  /*69c0*/  @!P3 FMUL.FTZ R53, R52, R53 ;  /* 0x000000353435b220 */ /* 0x000fe20000410000 */
[----:B0-----:R-:W-:Y:S02]  /*69d0*/  MOV R50, 0x1f ;  /* 0x0000001f00327802 */ /* 0x001fe40000000f00 */
[----:B------:R-:W-:Y:S02]  /*69e0*/  MOV R51, 0xffffffff ;  /* 0xffffffff00337802 */ /* 0x000fe40000000f00 */
[----:B------:R-:W-:Y:S02]  /*69f0*/  MOV R159, R53 ;  /* 0x00000035009f7202 */ /* 0x000fe40000000f00 */
[----:B------:R-:W-:Y:S02]  /*6a00*/  MOV R48, 0x6a20 ;  /* 0x00006a2000307802 */ /* 0x000fe40000000f00 */
[----:B------:R-:W-:Y:S05]  /*6a10*/  CALL.REL.NOINC `($__internal_84_$__cuda_sm70_shflsync_down) ;  /* 0x0000052000007944 */ /* 0x000fea0003c00000 */
[----:B-1----:R-:W-:Y:S01]  /*6a20*/  MOV R52, R158 ;  /* 0x0000009e00347202 */ /* 0x002fe20000000f00 */
[----:B------:R-:W-:Y:S01]  /*6a30*/  HFMA2.MMA R158, -RZ, RZ, 0, 2.384185791015625e-07 ;  /* 0x00000004ff9e7435 */ /* 0x000fe200000001ff */
[----:B0-----:R-:W-:-:S02]  /*6a40*/  MOV R159, R55 ;  /* 0x00000037009f7202 */ /* 0x001fc40000000f00 */
[----:B------:R-:W-:Y:S02]  /*6a50*/  MOV R50, 0x1f ;  /* 0x0000001f00327802 */ /* 0x000fe40000000f00 */
[----:B------:R-:W-:Y:S02]  /*6a60*/  MOV R51, 0xffffffff ;  /* 0xffffffff00337802 */ /* 0x000fe40000000f00 */
[----:B------:R-:W-:Y:S02]  /*6a70*/  MOV R48, 0x6a90 ;  /* 0x00006a9000307802 */ /* 0x000fe40000000f00 */
[----:B------:R-:W-:Y:S05]  /*6a80*/  CALL.REL.NOINC `($__internal_84_$__cuda_sm70_shflsync_down) ;  /* 0x000004b000007944 */ /* 0x000fea0003c00000 */
[----:B-1----:R-:W-:Y:S01]  /*6a90*/  @!P2 FFMA.FTZ R55, R53, R158, R55 ;  /* 0x0000009e3537a223 */ /* 0x002fe20000010037 */
[----:B------:R-:W-:Y:S01]  /*6aa0*/  HFMA2.MMA R158, -RZ, RZ, 0, 4.76837158203125e-07 ;  /* 0x00000008ff9e7435 */ /* 0x000fe200000001ff */
[----:B------:R-:W-:Y:S01]  /*6ab0*/  @!P2 FMUL.FTZ R53, R52, R53 ;  /* 0x000000353435a220 */ /* 0x000fe20000410000 */
[----:B0-----:R-:W-:Y:S02]  /*6ac0*/  MOV R50, 0x1f ;  /* 0x0000001f00327802 */ /* 0x001fe40000000f00 */
[----:B------:R-:W-:Y:S02]  /*6ad0*/  MOV R51, 0xffffffff ;  /* 0xffffffff00337802 */ /* 0x000fe40000000f00 */
[----:B------:R-:W-:-:S02]  /*6ae0*/  MOV R159, R53 ;  /* 0x00000035009f7202 */ /* 0x000fc40000000f00 */
[----:B------:R-:W-:Y:S02]  /*6af0*/  MOV R48, 0x6b10 ;  /* 0x00006b1000307802 */ /* 0x000fe40000000f00 */
[----:B------:R-:W-:Y:S05]  /*6b00*/  CALL.REL.NOINC `($__internal_84_$__cuda_sm70_shflsync_down) ;  /* 0x0000043000007944 */ /* 0x000fea0003c00000 */
[----:B-1----:R-:W-:Y:S01]  /*6b10*/  MOV R52, R158 ;  /* 0x0000009e00347202 */ /* 0x002fe20000000f00 */
[----:B------:R-:W-:Y:S01]  /*6b20*/  HFMA2.MMA R158, -RZ, RZ, 0, 4.76837158203125e-07 ;  /* 0x00000008ff9e7435 */ /* 0x000fe200000001ff */
[----:B0-----:R-:W-:Y:S02]  /*6b30*/  MOV R159, R55 ;  /* 0x00000037009f7202 */ /* 0x001fe40000000f00 */
[----:B------:R-:W-:Y:S02]  /*6b40*/  MOV R50, 0x1f ;  /* 0x0000001f00327802 */ /* 0x000fe40000000f00 */
[----:B------:R-:W-:Y:S02]  /*6b50*/  MOV R51, 0xffffffff ;  /* 0xffffffff00337802 */ /* 0x000fe40000000f00 */
[----:B------:R-:W-:Y:S02]  /*6b60*/  MOV R48, 0x6b80 ;  /* 0x00006b8000307802 */ /* 0x000fe40000000f00 */
[----:B------:R-:W-:Y:S05]  /*6b70*/  CALL.REL.NOINC `($__internal_84_$__cuda_sm70_shflsync_down) ;  /* 0x000003c000007944 */ /* 0x000fea0003c00000 */
        /* <DEDUP_REMOVED lines=8> */
[----:B------:R-:W-:Y:S05]  /*6c00*/  CALL.REL.NOINC `($__internal_84_$__cuda_sm70_shflsync_down) ;  /* 0x0000033000007944 */ /* 0x000fea0003c00000 */
[----:B-1----:R-:W-:Y:S01]  /*6c10*/  MOV R52, R158 ;  /* 0x0000009e00347202 */ /* 0x002fe20000000f00 */
[----:B------:R-:W-:Y:S01]  /*6c20*/  HFMA2.MMA R158, -RZ, RZ, 0, 9.5367431640625e-07 ;  /* 0x00000010ff9e7435 */ /* 0x000fe200000001ff */
[----:B0-----:R-:W-:Y:S01]  /*6c30*/  MOV R159, R54 ;  /* 0x00000036009f7202 */ /* 0x001fe20000000f00 */
[----:B------:R-:W-:Y:S01]  /*6c40*/  IMAD.MOV.U32 R51, RZ, RZ, -0x1 ;  /* 0xffffffffff337424 */ /* 0x000fe200078e00ff */
[----:B------:R-:W-:-:S02]  /*6c50*/  MOV R50, 0x1f ;  /* 0x0000001f00327802 */ /* 0x000fc40000000f00 */
[----:B------:R-:W-:Y:S02]  /*6c60*/  MOV R48, 0x6c80 ;  /* 0x00006c8000307802 */ /* 0x000fe40000000f00 */
[----:B------:R-:W-:Y:S05]  /*6c70*/  CALL.REL.NOINC `($__internal_84_$__cuda_sm70_shflsync_down) ;  /* 0x000002c000007944 */ /* 0x000fea0003c00000 */
[----:B-1----:R-:W-:Y:S01]  /*6c80*/  @!P0 FFMA.FTZ R54, R53, R158, R54 ;  /* 0x0000009e35368223 */ /* 0x002fe20000010036 */
[----:B0-----:R-:W-:Y:S01]  /*6c90*/  HFMA2.MMA R51, -RZ, RZ, 0, 0 ;  /* 0x00000000ff337435 */ /* 0x001fe200000001ff */
[----:B------:R-:W-:Y:S01]  /*6ca0*/  @!P0 FMUL.FTZ R53, R52, R53 ;  /* 0x0000003534358220 */ /* 0x000fe20000410000 */
[----:B------:R-:W-:Y:S02]  /*6cb0*/  MOV R49, 0x1f ;  /* 0x0000001f00317802 */ /* 0x000fe40000000f00 */
[----:B------:R-:W-:Y:S02]  /*6cc0*/  MOV R48, 0xffffffff ;  /* 0xffffffff00307802 */ /* 0x000fe40000000f00 */
[----:B------:R-:W-:Y:S02]  /*6cd0*/  MOV R52, R53 ;  /* 0x0000003500347202 */ /* 0x000fe40000000f00 */
        /* <DEDUP_REMOVED lines=9> */
[----:B------:R-:W-:Y:S01]  /*6d70*/  HFMA2.MMA R158, -RZ, RZ, 0, 5.9604644775390625e-08 ;  /* 0x00000001ff9e7435 */ /* 0x000fe200000001ff */
[----:B-1----:R-:W-:Y:S02]  /*6d80*/  MOV R142, R49 ;  /* 0x00000031008e7202 */ /* 0x002fe40000000f00 */
[----:B------:R-:W-:Y:S02]  /*6d90*/  MOV R159, R53 ;  /* 0x00000035009f7202 */ /* 0x000fe40000000f00 */
[----:B------:R-:W-:-:S02]  /*6da0*/  MOV R50, 0x1f ;  /* 0x0000001f00327802 */ /* 0x000fc40000000f00 */
[----:B0-----:R-:W-:Y:S02]  /*6db0*/  MOV R51, 0xffffffff ;  /* 0xffffffff00337802 */ /* 0x001fe40000000f00 */
[----:B------:R-:W-:Y:S02]  /*6dc0*/  MOV R48, 0x6de0 ;  /* 0x00006de000307802 */ /* 0x000fe40000000f00 */
[----:B------:R-:W-:Y:S05]  /*6dd0*/  CALL.REL.NOINC `($__internal_84_$__cuda_sm70_shflsync_down) ;  /* 0x0000016000007944 */ /* 0x000fea0003c00000 */
[----:B-1----:R-:W-:Y:S01]  /*6de0*/  MOV R150, R158 ;  /* 0x0000009e00967202 */ /* 0x002fe20000000f00 */
[----:B------:R-:W-:Y:S01]  /*6df0*/  HFMA2.MMA R158, -RZ, RZ, 0, 5.9604644775390625e-08 ;  /* 0x00000001ff9e7435 */ /* 0x000fe200000001ff */
[----:B0-----:R-:W-:Y:S02]  /*6e00*/  MOV R159, R54 ;  /* 0x00000036009f7202 */ /* 0x001fe40000000f00 */
[----:B------:R-:W-:Y:S02]  /*6e10*/  MOV R50, 0x1f ;  /* 0x0000001f00327802 */ /* 0x000fe40000000f00 */
[----:B------:R-:W-:Y:S02]  /*6e20*/  MOV R51, 0xffffffff ;  /* 0xffffffff00337802 */ /* 0x000fe40000000f00 */
[----:B------:R-:W-:-:S02]  /*6e30*/  MOV R48, 0x6e50 ;  /* 0x00006e5000307802 */ /* 0x000fc40000000f00 */
[----:B------:R-:W-:Y:S05]  /*6e40*/  CALL.REL.NOINC `($__internal_84_$__cuda_sm70_shflsync_down) ;  /* 0x000000f000007944 */ /* 0x000fea0003c00000 */
[----:B0-----:R-:W-:Y:S01]  /*6e50*/  HFMA2.MMA R51, -RZ, RZ, 0, 0 ;  /* 0x00000000ff337435 */ /* 0x001fe200000001ff */
[----:B------:R-:W-:-:S02]  /*6e60*/  MOV R52, R46 ;  /* 0x0000002e00347202 */ /* 0x000fc40000000f00 */
[----:B------:R-:W-:Y:S02]  /*6e70*/  MOV R49, 0x1f ;  /* 0x0000001f00317802 */ /* 0x000fe40000000f00 */
[----:B------:R-:W-:Y:S02]  /*6e80*/  MOV R48, 0xffffffff ;  /* 0xffffffff00307802 */ /* 0x000fe40000000f00 */
[----:B------:R-:W-:Y:S02]  /*6e90*/  MOV R50, 0x6eb0 ;  /* 0x00006eb000327802 */ /* 0x000fe40000000f00 */
[----:B-1----:R-:W-:Y:S05]  /*6ea0*/  CALL.REL.NOINC `($__internal_85_$__cuda_sm70_shflsync_idx_p) ;  /* 0x000000d000007944 */ /* 0x002fea0003c00000 */
[----:B0-----:R-:W-:Y:S01]  /*6eb0*/  HFMA2.MMA R51, -RZ, RZ, 0, 0 ;  /* 0x00000000ff337435 */ /* 0x001fe200000001ff */
[----:B-1----:R-:W-:Y:S02]  /*6ec0*/  MOV R159, R49 ;  /* 0x00000031009f7202 */ /* 0x002fe40000000f00 */
[----:B------:R-:W-:Y:S02]  /*6ed0*/  MOV R52, R47 ;  /* 0x0000002f00347202 */ /* 0x000fe40000000f00 */
[----:B------:R-:W-:Y:S02]  /*6ee0*/  MOV R49, 0x1f ;  /* 0x0000001f00317802 */ /* 0x000fe40000000f00 */
[----:B------:R-:W-:-:S02]  /*6ef0*/  MOV R48, 0xffffffff ;  /* 0xffffffff00307802 */ /* 0x000fc40000000f00 */
[----:B------:R-:W-:Y:S02]  /*6f00*/  MOV R50, 0x6f20 ;  /* 0x00006f2000327802 */ /* 0x000fe40000000f00 */
[----:B------:R-:W-:Y:S05]  /*6f10*/  CALL.REL.NOINC `($__internal_85_$__cuda_sm70_shflsync_idx_p) ;  /* 0x0000006000007944 */ /* 0x000fea0003c00000 */
[----:B-1----:R-:W-:Y:S01]  /*6f20*/  MOV R53, R49 ;  /* 0x0000003100357202 */ /* 0x002fe20000000f00 */
[----:B0-----:R-:W-:Y:S05]  /*6f30*/  BRA `(.L_x_2137) ;  /* 0xffffc1e000007947 */ /* 0x001fea000383ffff */
        .weak           $__internal_84_$__cuda_sm70_shflsync_down
        .type           $__internal_84_$__cuda_sm70_shflsync_down,@function
        .size           $__internal_84_$__cuda_sm70_shflsync_down,($__internal_85_$__cuda_sm70_shflsync_idx_p - $__internal_84_$__cuda_sm70_shflsync_down)
$__internal_84_$__cuda_sm70_shflsync_down:
[----:B------:R-:W-:Y:S01]  /*6f40*/  HFMA2.MMA R49, -RZ, RZ, 0, 0 ;  /* 0x00000000ff317435 */ /* 0x000fe200000001ff */
[----:B------:R-:W-:Y:S04]  /*6f50*/  WARPSYNC R51 ;  /* 0x0000003300007348 */ /* 0x000fe80003800000 */
[----:B------:R0:W1:Y:S01]  /*6f60*/  SHFL.DOWN PT, R158, R159, R158, R50 ;  /* 0x0800009e9f9e7389 */ /* 0x00006200000e0032 */
[----:B------:R-:W-:Y:S05]  /*6f70*/  RET.REL.NODEC R48 `(_Z25selective_scan_bwd_kernelI32Selective_Scan_bwd_kernel_traitsILi128ELi16ELb1ELb1ELb1ELb0ELb0EN3c108BFloat16EfEEv12SSMParamsBwd) ;  /* 0xffff908030007950 */ /* 0x000fea0003c3ffff */
        .weak           $__internal_85_$__cuda_sm70_shflsync_idx_p
        .type           $__internal_85_$__cuda_sm70_shflsync_idx_p,@function
        .size           $__internal_85_$__cuda_sm70_shflsync_idx_p,($__internal_86_$__cuda_sm70_shflsync_up - $__internal_85_$__cuda_sm70_shflsync_idx_p)
$__internal_85_$__cuda_sm70_shflsync_idx_p:
[----:B------:R-:W-:Y:S01]  /*6f80*/  HFMA2.MMA R161, -RZ, RZ, 0, 0 ;  /* 0x00000000ffa17435 */ /* 0x000fe200000001ff */
[----:B------:R-:W-:Y:S01]  /*6f90*/  MOV R160, R50 ;  /* 0x0000003200a07202 */ /* 0x000fe20000000f00 */
[----:B------:R-:W-:Y:S04]  /*6fa0*/  WARPSYNC R48 ;  /* 0x0000003000007348 */ /* 0x000fe80003800000 */
[----:B------:R0:W1:Y:S01]  /*6fb0*/  SHFL.IDX PT, R49, R52, R51, R49 ;  /* 0x0000003334317389 */ /* 0x00006200000e0031 */
[----:B------:R-:W-:Y:S05]  /*6fc0*/  RET.REL.NODEC R160 `(_Z25selective_scan_bwd_kernelI32Selective_Scan_bwd_kernel_traitsILi128ELi16ELb1ELb1ELb1ELb0ELb0EN3c108BFloat16EfEEv12SSMParamsBwd) ;  /* 0xffff9030a0007950 */ /* 0x000fea0003c3ffff */
        .weak           $__internal_86_$__cuda_sm70_shflsync_up
        .type           $__internal_86_$__cuda_sm70_shflsync_up,@function
        .size           $__internal_86_$__cuda_sm70_shflsync_up,(.L_x_8898 - $__internal_86_$__cuda_sm70_shflsync_up)
$__internal_86_$__cuda_sm70_shflsync_up:
[----:B------:R-:W-:Y:S01]  /*6fd0*/  MOV R47, 0x0 ;  /* 0x00000000002f7802 */ /* 0x000fe20000000f00 */
[----:B------:R-:W-:Y:S04]  /*6fe0*/  WARPSYNC R48 ;  /* 0x0000003000007348 */ /* 0x000fe80003800000 */
[----:B------:R0:W1:Y:S01]  /*6ff0*/  SHFL.UP PT, R48, R51, R50, R49 ;  /* 0x0400003233307389 */ /* 0x00006200000e0031 */
[----:B------:R-:W-:Y:S05]  /*7000*/  RET.REL.NODEC R46 `(_Z25selective_scan_bwd_kernelI32Selective_Scan_bwd_kernel_traitsILi128ELi16ELb1ELb1ELb1ELb0ELb0EN3c108BFloat16EfEEv12SSMParamsBwd) ;  /* 0xffff8ff02e007950 */ /* 0x000fea0003c3ffff */
.L_x_2138:
        /* <DEDUP_REMOVED lines=15> */
.L_x_8898:


//--------------------- .text._Z25selective_scan_bwd_kernelI32Selective_Scan_bwd_kernel_traitsILi128ELi16ELb1ELb1ELb1ELb0ELb1EN3c108BFloat16EfEEv12SSMParamsBwd --------------------------
	.section	.text._Z25selective_scan_bwd_kernelI32Selective_Scan_bwd_kernel_traitsILi128ELi16ELb1ELb1ELb1ELb0ELb1EN3c108BFloat16EfEEv12SSMParamsBwd,"ax",@progbits
	.sectioninfo	@"SHI_REGISTERS=168"
	.align	128
        .global         _Z25selective_scan_bwd_kernelI32Selective_Scan_bwd_kernel_traitsILi128ELi16ELb1ELb1ELb1ELb0ELb1EN3c108BFloat16EfEEv12SSMParamsBwd
        .type           _Z25selective_scan_bwd_kernelI32Selective_Scan_bwd_kernel_traitsILi128ELi16ELb1ELb1ELb1ELb0ELb1EN3c108BFloat16EfEEv12SSMParamsBwd,@function
        .size           _Z25selective_scan_bwd_kernelI32Selective_Scan_bwd_kernel_traitsILi128ELi16ELb1ELb1ELb1ELb0ELb1EN3c108BFloat16EfEEv12SSMParamsBwd,(.L_x_8901 - _Z25selective_scan_bwd_kernelI32Selective_Scan_bwd_kernel_traitsILi128ELi16ELb1ELb1ELb1ELb0ELb1EN3c108BFloat16EfEEv12SSMParamsBwd)
        .other          _Z25selective_scan_bwd_kernelI32Selective_Scan_bwd_kernel_traitsILi128ELi16ELb1ELb1ELb1ELb0ELb1EN3c108BFloat16EfEEv12SSMParamsBwd,@"STO_CUDA_ENTRY STV_DEFAULT"
_Z25selective_scan_bwd_kernelI32Selective_Scan_bwd_kernel_traitsILi128ELi16ELb1ELb1ELb1ELb0ELb1EN3c108BFloat16EfEEv12SSMParamsBwd:
.text._Z25selective_scan_bwd_kernelI32Selective_Scan_bwd_kernel_traitsILi128ELi16ELb1ELb1ELb1ELb0ELb1EN3c108BFloat16EfEEv12SSMParamsBwd:
        /* <DEDUP_REMOVED lines=27> */
[----:B------:R-:W-:-:S02]  /*01b0*/  MOV R5, UR7 ;  /* 0x0000000700057c02 */ /* 0x000fc40008000f00 */
[----:B------:R-:W2:Y:S01]  /*01c0*/  @P0 LDG.E R2, [R2.64] ;  /* 0x0000001a02020981 */ /* 0x000ea2000c1e1900 */
[----:B0-----:R-:W0:Y:S03]  /*01d0*/  I2F.RP R0, UR32 ;  /* 0x0000002000007d06 */ /* 0x001e260008209400 */
[----:B------:R-:W3:Y:S01]  /*01e0*/  @P1 LDG.E R4, [R4.64] ;  /* 0x0000001a04041981 */ /* 0x000ee2000c1e1900 */
[----:B------:R-:W-:Y:S02]  /*01f0*/  UISETP.NE.U32.AND UP0, UPT, URZ, UR4, UPT ;  /* 0x000000043f00728c */ /* 0x000fe4000bf05070 */
[----:B-1----:R-:W-:Y:S02]  /*0200*/  USHF.R.S32.HI UR34, URZ, 0x1f, UR35 ;  /* 0x0000001f3f227899 */ /* 0x002fe40008011423 */
[----:B------:R-:W-:Y:S02]  /*0210*/  UISETP.NE.AND.EX UP0, UPT, URZ, UR5, UPT, UP0 ;  /* 0x000000053f00728c */ /* 0x000fe4000bf05300 */
[----:B------:R-:W-:-:S02]  /*0220*/  UIMAD UR5, UR34, UR28, URZ ;  /* 0x0000001c220572a4 */ /* 0x000fc4000f8e023f */
[----:B------:R-:W-:Y:S02]  /*0230*/  UIMAD.WIDE.U32 UR20, UR35, UR28, URZ ;  /* 0x0000001c231472a5 */ /* 0x000fe4000f8e003f */
[----:B------:R-:W-:Y:S02]  /*0240*/  UIMAD UR29, UR35, UR29, UR5 ;  /* 0x0000001d231d72a4 */ /* 0x000fe4000f8e0205 */
[----:B------:R-:W-:Y:S01]  /*0250*/  UISETP.NE.U32.AND UP1, UPT, URZ, UR30, UPT ;  /* 0x0000001e3f00728c */ /* 0x000fe2000bf25070 */
[----:B0-----:R-:W0:Y:S01]  /*0260*/  MUFU.RCP R0, R0 ;  /* 0x0000000000007308 */ /* 0x001e220000001000 */
[----:B------:R-:W-:Y:S02]  /*0270*/  ULDC.64 UR6, c[0x0][0x1d0] ;  /* 0x0000740000067ab9 */ /* 0x000fe40000000a00 */
[----:B------:R-:W-:Y:S02]  /*0280*/  UIMAD UR4, UR34, UR6, URZ ;  /* 0x00000006220472a4 */ /* 0x000fe4000f8e023f */
[----:B------:R-:W-:-:S02]  /*0290*/  UISETP.NE.AND.EX UP1, UPT, URZ, UR31, UPT, UP1 ;  /* 0x0000001f3f00728c */ /* 0x000fc4000bf25310 */
[----:B------:R-:W-:Y:S02]  /*02a0*/  UISETP.NE.U32.AND UP2, UPT, URZ, UR36, UPT ;  /* 0x000000243f00728c */ /* 0x000fe4000bf45070 */
[----:B------:R-:W-:Y:S02]  /*02b0*/  UIMAD.WIDE.U32 UR22, UR35, UR6, URZ ;  /* 0x00000006231672a5 */ /* 0x000fe4000f8e003f */
[----:B------:R-:W-:Y:S02]  /*02c0*/  UIMAD UR4, UR35, UR7, UR4 ;  /* 0x00000007230472a4 */ /* 0x000fe4000f8e0204 */
[----:B------:R-:W-:Y:S02]  /*02d0*/  UISETP.NE.AND.EX UP2, UPT, URZ, UR37, UPT, UP2 ;  /* 0x000000253f00728c */ /* 0x000fe4000bf45320 */
[----:B------:R-:W-:Y:S01]  /*02e0*/  ULDC.64 UR6, c[0x0][0x190] ;  /* 0x0000640000067ab9 */ /* 0x000fe20000000a00 */
[----:B0-----:R-:W-:Y:S01]  /*02f0*/  IADD3 R0, R0, 0xffffffe, RZ ;  /* 0x0ffffffe00007810 */ /* 0x001fe20007ffe0ff */
[----:B------:R-:W-:-:S02]  /*0300*/  UIMAD UR24, UR34, UR6, URZ ;  /* 0x00000006221872a4 */ /* 0x000fc4000f8e023f */
[----:B------:R-:W-:Y:S02]  /*0310*/  UIMAD.WIDE.U32 UR16, UR35, UR14, URZ ;  /* 0x0000000e231072a5 */ /* 0x000fe4000f8e003f */
[----:B------:R-:W-:Y:S01]  /*0320*/  UIMAD UR14, UR34, UR14, URZ ;  /* 0x0000000e220e72a4 */ /* 0x000fe2000f8e023f */
[----:B------:R-:W0:Y:S01]  /*0330*/  F2I.FTZ.U32.TRUNC.NTZ R0, R0 ;  /* 0x0000000000007305 */ /* 0x000e22000021f000 */
[----:B------:R-:W-:Y:S02]  /*0340*/  UMOV UR8, URZ ;  /* 0x0000003f00087c82 */ /* 0x000fe40008000000 */
[----:B------:R-:W-:Y:S02]  /*0350*/  UIMAD.WIDE.U32 UR12, UR35, UR6, URZ ;  /* 0x00000006230c72a5 */ /* 0x000fe4000f8e003f */
[----:B------:R-:W-:Y:S02]  /*0360*/  UIMAD UR24, UR35, UR7, UR24 ;  /* 0x00000007231872a4 */ /* 0x000fe4000f8e0218 */
[----:B------:R-:W-:-:S02]  /*0370*/  @UP1 ULEA UR8, UP3, UR19, UR30, 0x2 ;  /* 0x0000001e13081291 */ /* 0x000fc4000f86103f */
[----:B------:R-:W-:Y:S02]  /*0380*/  ULDC.64 UR6, c[0x0][0x1b0] ;  /* 0x00006c0000067ab9 */ /* 0x000fe40000000a00 */
[----:B------:R-:W-:Y:S02]  /*0390*/  UIMAD UR14, UR35, UR15, UR14 ;  /* 0x0000000f230e72a4 */ /* 0x000fe4000f8e020e */
[----:B------:R-:W-:Y:S02]  /*03a0*/  UIMAD.WIDE.U32 UR10, UR35, UR6, URZ ;  /* 0x00000006230a72a5 */ /* 0x000fe4000f8e003f */
[----:B------:R-:W-:Y:S01]  /*03b0*/  UIMAD UR15, UR34, UR6, URZ ;  /* 0x00000006220f72a4 */ /* 0x000fe2000f8e023f */
[----:B0-----:R0:W1:Y:S01]  /*03c0*/  R2UR UR5, R0 ;  /* 0x00000000000573c2 */ /* 0x00106200000e0000 */
[----:B------:R-:W-:Y:S02]  /*03d0*/  UMOV UR9, URZ ;  /* 0x0000003f00097c82 */ /* 0x000fe40008000000 */
[----:B------:R-:W-:-:S02]  /*03e0*/  UIADD3 UR23, UR23, UR4, URZ ;  /* 0x0000000417177290 */ /* 0x000fc4000fffe03f */
[----:B------:R-:W-:Y:S02]  /*03f0*/  @UP1 ULEA.HI.X UR9, UR19, UR31, UR18, 0x2, UP3 ;  /* 0x0000001f13091291 */ /* 0x000fe400098f1412 */
[----:B------:R-:W-:Y:S01]  /*0400*/  UMOV UR6, URZ ;  /* 0x0000003f00067c82 */ /* 0x000fe20008000000 */
[----:B0-----:R-:W-:Y:S01]  /*0410*/  IABS R0, UR19 ;  /* 0x0000001300007c13 */ /* 0x001fe20008000000 */
[----:B------:R-:W-:Y:S02]  /*0420*/  UMOV UR4, URZ ;  /* 0x0000003f00047c82 */ /* 0x000fe40008000000 */
[----:B------:R-:W-:Y:S01]  /*0430*/  @UP2 ULEA UR6, UP1, UR19, UR36, 0x2 ;  /* 0x0000002413062291 */ /* 0x000fe2000f82103f */
[----:B------:R0:W4:Y:S01]  /*0440*/  R2UR UR28, R0 ;  /* 0x00000000001c73c2 */ /* 0x00012200000e0000 */
[----:B------:R-:W-:Y:S02]  /*0450*/  UIMAD UR15, UR35, UR7, UR15 ;  /* 0x00000007230f72a4 */ /* 0x000fe4000f8e020f */
[----:B------:R-:W-:-:S02]  /*0460*/  ULDC.64 UR30, c[0x0][0x1d8] ;  /* 0x00007600001e7ab9 */ /* 0x000fc40000000a00 */
[----:B------:R-:W-:Y:S02]  /*0470*/  UMOV UR7, URZ ;  /* 0x0000003f00077c82 */ /* 0x000fe40008000000 */
[----:B------:R-:W-:Y:S01]  /*0480*/  @UP2 ULEA.HI.X UR7, UR19, UR37, UR18, 0x2, UP1 ;  /* 0x0000002513072291 */ /* 0x000fe200088f1412 */
[----:B0-----:R-:W-:Y:S01]  /*0490*/  HFMA2.MMA R0, -RZ, RZ, 0, 0 ;  /* 0x00000000ff007435 */ /* 0x001fe200000001ff */
[----:B------:R-:W-:Y:S02]  /*04a0*/  UIMAD UR25, UR18, UR30, URZ ;  /* 0x0000001e121972a4 */ /* 0x000fe4000f8e023f */
[----:B------:R-:W-:Y:S02]  /*04b0*/  ULDC.64 UR36, c[0x0][0x1e8] ;  /* 0x00007a0000247ab9 */ /* 0x000fe40000000a00 */
[----:B-1----:R-:W-:Y:S02]  /*04c0*/  UIADD3 UR33, URZ, -UR5, URZ ;  /* 0x800000053f217290 */ /* 0x002fe4000fffe03f */
[----:B------:R-:W-:-:S02]  /*04d0*/  UIMAD.WIDE.U32 UR22, UR19, UR30, UR22 ;  /* 0x0000001e131672a5 */ /* 0x000fc4000f8e0016 */
[----:B------:R-:W-:Y:S02]  /*04e0*/  UIMAD UR33, UR33, UR32, URZ ;  /* 0x00000020212172a4 */ /* 0x000fe4000f8e023f */
[----:B------:R-:W-:Y:S02]  /*04f0*/  UIMAD UR30, UR18, UR36, URZ ;  /* 0x00000024121e72a4 */ /* 0x000fe4000f8e023f */
[----:B------:R-:W-:Y:S02]  /*0500*/  UIMAD.WIDE.U32 UR4, UR5, UR33, UR4 ;  /* 0x00000021050472a5 */ /* 0x000fe4000f8e0004 */
[----:B------:R-:W-:Y:S02]  /*0510*/  UIMAD UR30, UR19, UR37, UR30 ;  /* 0x00000025131e72a4 */ /* 0x000fe4000f8e021e */
[----:B----4-:R-:W-:Y:S02]  /*0520*/  UIMAD.WIDE.U32 UR4, UR5, UR28, URZ ;  /* 0x0000001c050472a5 */ /* 0x010fe4000f8e003f */
[----:B------:R-:W-:-:S02]  /*0530*/  UIMAD UR25, UR19, UR31, UR25 ;  /* 0x0000001f131972a4 */ /* 0x000fc4000f8e0219 */
[----:B------:R-:W-:Y:S02]  /*0540*/  UIADD3 UR21, UR21, UR29, URZ ;  /* 0x0000001d15157290 */ /* 0x000fe4000fffe03f */
[----:B------:R-:W-:Y:S02]  /*0550*/  UIADD3 UR17, UR17, UR14, URZ ;  /* 0x0000000e11117290 */ /* 0x000fe4000fffe03f */
[----:B------:R-:W-:Y:S02]  /*0560*/  UMOV UR37, UR5 ;  /* 0x0000000500257c82 */ /* 0x000fe40008000000 */
[----:B------:R-:W-:Y:S02]  /*0570*/  UIADD3 UR31, -UR37, URZ, URZ ;  /* 0x0000003f251f7290 */ /* 0x000fe4000fffe13f */
[----:B------:R-:W-:Y:S02]  /*0580*/  ULDC.64 UR4, c[0x0][0x280] ;  /* 0x0000a00000047ab9 */ /* 0x000fe40000000a00 */
[----:B------:R-:W-:-:S02]  /*0590*/  UIMAD UR31, UR32, UR31, UR28 ;  /* 0x0000001f201f72a4 */ /* 0x000fc4000f8e021c */
[----:B------:R-:W-:Y:S02]  /*05a0*/  UIMAD.WIDE.U32 UR20, UR19, UR36, UR20 ;  /* 0x00000024131472a5 */ /* 0x000fe4000f8e0014 */
[----:B------:R-:W-:Y:S02]  /*05b0*/  UISETP.GT.U32.AND UP1, UPT, UR32, UR31, UPT ;  /* 0x0000001f2000728c */ /* 0x000fe4000bf24070 */
[----:B------:R-:W-:Y:S02]  /*05c0*/  ULDC UR36, c[0x0][0x174] ;  /* 0x00005d0000247ab9 */ /* 0x000fe40000000800 */
[----:B------:R-:W-:Y:S02]  /*05d0*/  UIMAD UR28, UR18, UR4, URZ ;  /* 0x00000004121c72a4 */ /* 0x000fe4000f8e023f */
[----:B------:R-:W-:Y:S02]  /*05e0*/  ULEA UR14, UR36, 0xfffff800, 0xb ;  /* 0xfffff800240e7891 */ /* 0x000fe4000f8e583f */
[----:B------:R-:W-:-:S02]  /*05f0*/  UIMAD UR38, UR19, UR5, UR28 ;  /* 0x00000005132672a4 */ /* 0x000fc4000f8e021c */
[----:B------:R-:W-:Y:S02]  /*0600*/  UIMAD.WIDE.U32 UR4, UR19, UR4, UR16 ;  /* 0x00000004130472a5 */ /* 0x000fe4000f8e0010 */
[----:B------:R-:W-:Y:S02]  /*0610*/  @!UP1 UIADD3 UR31, UR31, -UR32, URZ ;  /* 0x800000201f1f9290 */ /* 0x000fe4000fffe03f */
[----:B------:R-:W-:Y:S02]  /*0620*/  USHF.R.S32.HI UR16, URZ, 0x1f, UR14 ;  /* 0x0000001f3f107899 */ /* 0x000fe4000801140e */
[----:B------:R-:W-:Y:S02]  /*0630*/  UIADD3 UR17, UP2, UR14, UR22, URZ ;  /* 0x000000160e117290 */ /* 0x000fe4000ff5e03f */
[----:B------:R-:W-:Y:S02]  /*0640*/  UISETP.GE.U32.AND UP3, UPT, UR31, UR32, UPT ;  /* 0x000000201f00728c */ /* 0x000fe4000bf66070 */
[----:B------:R-:W-:-:S02]  /*0650*/  ULDC.64 UR28, c[0x0][0x240] ;  /* 0x00009000001c7ab9 */ /* 0x000fc40000000a00 */
[----:B------:R-:W-:Y:S02]  /*0660*/  ULDC UR39, c[0x0][0x178] ;  /* 0x00005e0000277ab9 */ /* 0x000fe40000000800 */
[----:B------:R-:W-:Y:S02]  /*0670*/  UIADD3.X UR25, UR16, UR23, UR25, UP2, !UPT ;  /* 0x0000001710197290 */ /* 0x000fe400097fe419 */
[----:B------:R-:W-:Y:S02]  /*0680*/  ULEA UR28, UP2, UR17, UR28, 0x1 ;  /* 0x0000001c111c7291 */ /* 0x000fe4000f84083f */
[----:B------:R-:W-:Y:S02]  /*0690*/  ULOP3.LUT UR33, UR19, UR39, URZ, 0x3c, !UPT ;  /* 0x0000002713217292 */ /* 0x000fe4000f8e3c3f */
[----:B------:R-:W-:Y:S02]  /*06a0*/  UIADD3 UR31, UP4, UR14, UR20, URZ ;  /* 0x000000140e1f7290 */ /* 0x000fe4000ff9e03f */
[----:B------:R-:W-:-:S02]  /*06b0*/  @!UP1 UIADD3 UR37, UR37, 0x1, URZ ;  /* 0x0000000125259890 */ /* 0x000fc4000fffe03f */
[----:B------:R-:W-:Y:S02]  /*06c0*/  ULEA.HI.X UR29, UR17, UR29, UR25, 0x1, UP2 ;  /* 0x0000001d111d7291 */ /* 0x000fe400090f0c19 */
[----:B------:R-:W-:Y:S02]  /*06d0*/  UISETP.GE.AND UP2, UPT, UR33, URZ, UPT ;  /* 0x0000003f2100728c */ /* 0x000fe4000bf46270 */
[----:B------:R-:W-:Y:S02]  /*06e0*/  UISETP.NE.AND UP1, UPT, URZ, UR39, UPT ;  /* 0x000000273f00728c */ /* 0x000fe4000bf25270 */
[----:B------:R-:W-:Y:S02]  /*06f0*/  ULDC.64 UR22, c[0x0][0x248] ;  /* 0x0000920000167ab9 */ /* 0x000fe40000000a00 */
[----:B------:R-:W-:Y:S02]  /*0700*/  UIADD3.X UR20, UR16, UR21, UR30, UP4, !UPT ;  /* 0x0000001510147290 */ /* 0x000fe4000a7fe41e */
[----:B------:R-:W-:-:S02]  /*0710*/  @UP3 UIADD3 UR37, UR37, 0x1, URZ ;  /* 0x0000000125253890 */ /* 0x000fc4000fffe03f */
[----:B------:R-:W-:Y:S02]  /*0720*/  ULEA UR30, UP4, UR31, UR22, 0x1 ;  /* 0x000000161f1e7291 */ /* 0x000fe4000f88083f */
[----:B------:R-:W-:Y:S02]  /*0730*/  UIADD3 UR13, UR13, UR24, URZ ;  /* 0x000000180d0d7290 */ /* 0x000fe4000fffe03f */
[----:B------:R-:W-:Y:S02]  /*0740*/  ULEA.HI.X UR31, UR31, UR23, UR20, 0x1, UP4 ;  /* 0x000000171f1f7291 */ /* 0x000fe4000a0f0c14 */
[----:B------:R-:W-:Y:S02]  /*0750*/  ULDC.64 UR32, c[0x0][0x308] ;  /* 0x0000c20000207ab9 */ /* 0x000fe40000000a00 */
[----:B------:R-:W-:Y:S02]  /*0760*/  UMOV UR20, UR37 ;  /* 0x0000002500147c82 */ /* 0x000fe40008000000 */
[----:B------:R-:W-:-:S02]  /*0770*/  @!UP2 UIADD3 UR20, -UR20, URZ, URZ ;  /* 0x0000003f1414a290 */ /* 0x000fc4000fffe13f */
[----:B------:R-:W-:Y:S02]  /*0780*/  @!UP1 ULOP3.LUT UR20, URZ, UR39, URZ, 0x33, !UPT ;  /* 0x000000273f149292 */ /* 0x000fe4000f8e333f */
[----:B------:R-:W-:Y:S02]  /*0790*/  UIADD3 UR17, UP2, UR14, UR4, URZ ;  /* 0x000000040e117290 */ /* 0x000fe4000ff5e03f */
[----:B------:R-:W-:Y:S02]  /*07a0*/  USHF.R.S32.HI UR37, URZ, 0x1f, UR20 ;  /* 0x0000001f3f257899 */ /* 0x000fe40008011414 */
[----:B------:R-:W-:Y:S02]  /*07b0*/  UIADD3.X UR21, UR16, UR5, UR38, UP2, !UPT ;  /* 0x0000000510157290 */ /* 0x000fe400097fe426 */
[----:B------:R-:W-:Y:S02]  /*07c0*/  ULEA UR32, UP1, UR17, UR32, 0x1 ;  /* 0x0000002011207291 */ /* 0x000fe4000f82083f */
[----:B------:R-:W-:-:S02]  /*07d0*/  ULDC.64 UR4, c[0x0][0x1a8] ;  /* 0x00006a0000047ab9 */ /* 0x000fc40000000a00 */
[----:B------:R-:W-:Y:S02]  /*07e0*/  UIMAD UR22, UR37, UR4, URZ ;  /* 0x00000004251672a4 */ /* 0x000fe4000f8e023f */
[----:B------:R-:W-:Y:S02]  /*07f0*/  UIMAD.WIDE.U32 UR12, UR20, UR4, UR12 ;  /* 0x00000004140c72a5 */ /* 0x000fe4000f8e000c */
[----:B------:R-:W-:Y:S02]  /*0800*/  UIMAD UR22, UR20, UR5, UR22 ;  /* 0x00000005141672a4 */ /* 0x000fe4000f8e0216 */
[----:B------:R-:W-:Y:S02]  /*0810*/  ULEA.HI.X UR33, UR17, UR33, UR21, 0x1, UP1 ;  /* 0x0000002111217291 */ /* 0x000fe400088f0c15 */
[----:B------:R-:W-:Y:S02]  /*0820*/  ULDC.64 UR4, c[0x0][0x1c8] ;  /* 0x0000720000047ab9 */ /* 0x000fe40000000a00 */
[----:B------:R-:W-:-:S02]  /*0830*/  UIADD3 UR11, UR11, UR15, URZ ;  /* 0x0000000f0b0b7290 */ /* 0x000fc4000fffe03f */
[----:B------:R-:W-:Y:S02]  /*0840*/  UIADD3 UR17, UP1, UR14, UR12, URZ ;  /* 0x0000000c0e117290 */ /* 0x000fe4000ff3e03f */
[----:B------:R-:W-:Y:S02]  /*0850*/  UIADD3 UR15, UR13, UR22, URZ ;  /* 0x000000160d0f7290 */ /* 0x000fe4000fffe03f */
[----:B------:R-:W-:Y:S02]  /*0860*/  UIMAD UR21, UR37, UR4, URZ ;  /* 0x00000004251572a4 */ /* 0x000fe4000f8e023f */
[----:B------:R-:W-:Y:S02]  /*0870*/  ULDC.64 UR38, c[0x0][0x228] ;  /* 0x00008a0000267ab9 */ /* 0x000fe40000000a00 */
[----:B------:R-:W-:Y:S02]  /*0880*/  UIADD3.X UR15, UR16, UR15, URZ, UP1, !UPT ;  /* 0x0000000f100f7290 */ /* 0x000fe40008ffe43f */
[----:B------:R-:W-:-:S02]  /*0890*/  UIMAD.WIDE.U32 UR12, UR20, UR4, UR10 ;  /* 0x00000004140c72a5 */ /* 0x000fc4000f8e000a */
[----:B------:R-:W-:Y:S02]  /*08a0*/  UIMAD UR21, UR20, UR5, UR21 ;  /* 0x00000005141572a4 */ /* 0x000fe4000f8e0215 */
[----:B------:R-:W-:Y:S02]  /*08b0*/  ULEA UR38, UP2, UR17, UR38, 0x1 ;  /* 0x0000002611267291 */ /* 0x000fe4000f84083f */
        /* <DEDUP_REMOVED lines=24> */
[----:B--2---:R0:W1:Y:S01]  /*0a40*/  @P0 R2UR UR5, R2 ;  /* 0x00000000020503c2 */ /* 0x00406200000e0000 */
[----:B------:R-:W-:Y:S02]  /*0a50*/  PLOP3.LUT P0, PT, PT, PT, UP1, 0x80, 0x0 ;  /* 0x000000000000781c */ /* 0x000fe40003f0f018 */
[----:B0-----:R-:W-:-:S05]  /*0a60*/  MOV R2, RZ ;  /* 0x000000ff00027202 */ /* 0x001fca0000000f00 */
[----:B---3--:R0:W2:Y:S06]  /*0a70*/  @P1 R2UR UR4, R4 ;  /* 0x00000000040413c2 */ /* 0x0080ac00000e0000 */
[----:B------:R-:W-:Y:S05]  /*0a80*/  @!P0 BRA `(.L_x_2139) ;  /* 0x000064d000008947 */ /* 0x000fea0003800000 */
[----:B0-----:R-:W0:Y:S01]  /*0a90*/  S2R R4, SR_TID.X ;  /* 0x0000000000047919 */ /* 0x001e220000002100 */
[----:B------:R-:W-:Y:S01]  /*0aa0*/  MOV R2, RZ ;  /* 0x000000ff00027202 */ /* 0x000fe20000000f00 */
[----:B------:R-:W-:Y:S01]  /*0ab0*/  ULDC UR21, c[0x0][0x174] ;  /* 0x00005d0000157ab9 */ /* 0x000fe20000000800 */
[----:B------:R-:W-:Y:S01]  /*0ac0*/  MOV R0, RZ ;  /* 0x000000ff00007202 */ /* 0x000fe20000000f00 */
[----:B------:R-:W3:Y:S01]  /*0ad0*/  S2R R3, SR_LANEID ;  /* 0x0000000000037919 */ /* 0x000ee20000000000 */
[----:B------:R-:W-:-:S02]  /*0ae0*/  UMOV UR36, UR17 ;  /* 0x0000001100247c82 */ /* 0x000fc40008000000 */
[----:B------:R-:W-:Y:S01]  /*0af0*/  UMOV UR6, URZ ;  /* 0x0000003f00067c82 */ /* 0x000fe20008000000 */
[----:B0-----:R-:W-:-:S04]  /*0b00*/  SHF.R.S32.HI R5, RZ, 0x1f, R4 ;  /* 0x0000001fff057819 */ /* 0x001fc80000011404 */
[----:B------:R-:W-:-:S04]  /*0b10*/  LEA.HI R5, R5, R4, RZ, 0x5 ;  /* 0x0000000405057211 */ /* 0x000fc800078f28ff */
[----:B---3--:R-:W-:Y:S02]  /*0b20*/  SHF.R.S32.HI R5, RZ, 0x5, R5 ;  /* 0x00000005ff057819 */ /* 0x008fe40000011405 */
.L_x_2190:
        /* <DEDUP_REMOVED lines=16> */
[C---:B------:R-:W-:Y:S02]  /*0c30*/  SHF.L.U32 R7, R44.reuse, 0x4, RZ ;  /* 0x000000042c077819 */ /* 0x040fe400000006ff */
[----:B------:R-:W-:-:S03]  /*0c40*/  IADD3 R44, R44, R3, RZ ;  /* 0x000000032c2c7210 */ /* 0x000fc60007ffe0ff */
        /* <DEDUP_REMOVED lines=17> */
[----:B------:R-:W4:Y:S04]  /*0d60*/  LDG.E.128 R48, [R8.64] ;  /* 0x0000001a08307981 */ /* 0x000f28000c1e1d00 */
[----:B------:R-:W5:Y:S01]  /*0d70*/  LDG.E.128 R56, [R8.64+0x200] ;  /* 0x0002001a08387981 */ /* 0x000f62000c1e1d00 */
[----:B------:R-:W-:-:S02]  /*0d80*/  ULEA UR16, UR16, UR6, 0xb ;  /* 0x0000000610107291 */ /* 0x000fc4000f8e583f */
[----:B------:R-:W-:Y:S02]  /*0d90*/  UIMAD UR7, UR18, UR22, URZ ;  /* 0x00000016120772a4 */ /* 0x000fe4000f8e023f */
[----:B------:R-:W-:Y:S02]  /*0da0*/  USHF.R.S32.HI UR17, URZ, 0x1f, UR16 ;  /* 0x0000001f3f117899 */ /* 0x000fe40008011410 */
[----:B------:R-:W-:Y:S02]  /*0db0*/  UIMAD UR7, UR19, UR23, UR7 ;  /* 0x00000017130772a4 */ /* 0x000fe4000f8e0207 */
[----:B------:R-:W-:-:S04]  /*0dc0*/  UIMAD.WIDE.U32 UR22, UR19, UR22, UR16 ;  /* 0x00000016131672a5 */ /* 0x000fc8000f8e0010 */
        /* <DEDUP_REMOVED lines=8> */
[----:B0-----:R-:W-:Y:S01]  /*0e50*/  MOV R16, UR22 ;  /* 0x0000001600107c02 */ /* 0x001fe20008000f00 */
[----:B------:R-:W-:-:S03]  /*0e60*/  ULDC.64 UR8, c[0x0][0x200] ;  /* 0x0000800000087ab9 */ /* 0x000fc60000000a00 */
[----:B------:R-:W-:Y:S01]  /*0e70*/  MOV R17, UR23 ;  /* 0x0000001700117c02 */ /* 0x000fe20008000f00 */
[----:B------:R-:W-:-:S04]  /*0e80*/  ULDC.64 UR22, c[0x0][0x208] ;  /* 0x0000820000167ab9 */ /* 0x000fc80000000a00 */
[----:B------:R-:W-:Y:S01]  /*0e90*/  IMAD.WIDE R16, R6, 0x10, R16 ;  /* 0x0000001006107825 */ /* 0x000fe200078e0210 */
[----:B----4-:R-:W-:Y:S04]  /*0ea0*/  STS.128 [R7], R48 ;  /* 0x0000003007007388 */ /* 0x010fe80000000c00 */
[----:B-----5:R-:W-:Y:S01]  /*0eb0*/  STS.128 [R7+0x200], R56 ;  /* 0x0002003807007388 */ /* 0x020fe20000000c00 */
[----:B------:R-:W-:-:S06]  /*0ec0*/  NOP ;  /* 0x0000000000007918 */ /* 0x000fcc0000000000 */
[----:B------:R-:W-:Y:S04]  /*0ed0*/  LDS.128 R12, [R44.X16] ;  /* 0x000000002c0c7984 */ /* 0x000fe8000000cc00 */
[----:B------:R-:W-:Y:S04]  /*0ee0*/  LDS.128 R8, [R44.X16+0x10] ;  /* 0x000010002c087984 */ /* 0x000fe8000000cc00 */
[----:B------:R-:W-:Y:S06]  /*0ef0*/  BAR.SYNC.DEFER_BLOCKING 0x0 ;  /* 0x0000000000007b1d */ /* 0x000fec0000010000 */
[----:B------:R-:W4:Y:S04]  /*0f00*/  LDG.E.128 R60, [R16.64+-0x1000] ;  /* 0xfff0001a103c7981 */ /* 0x000f28000c1e1d00 */
[----:B------:R-:W5:Y:S01]  /*0f10*/  LDG.E.128 R64, [R16.64+-0xe00] ;  /* 0xfff2001a10407981 */ /* 0x000f62000c1e1d00 */
[----:B------:R-:W-:-:S04]  /*0f20*/  UIMAD UR7, UR18, UR22, URZ ;  /* 0x00000016120772a4 */ /* 0x000fc8000f8e023f */
        /* <DEDUP_REMOVED lines=15> */
[----:B----4-:R-:W-:Y:S04]  /*1020*/  STS.128 [R7], R60 ;  /* 0x0000003c07007388 */ /* 0x010fe80000000c00 */
[----:B-----5:R-:W-:Y:S01]  /*1030*/  STS.128 [R7+0x200], R64 ;  /* 0x0002004007007388 */ /* 0x020fe20000000c00 */
[----:B------:R-:W-:-:S06]  /*1040*/  NOP ;  /* 0x0000000000007918 */ /* 0x000fcc0000000000 */
[----:B------:R-:W0:Y:S04]  /*1050*/  LDS.128 R48, [R44.X16] ;  /* 0x000000002c307984 */ /* 0x000e28000000cc00 */
[----:B------:R-:W4:Y:S04]  /*1060*/  LDS.128 R16, [R44.X16+0x10] ;  /* 0x000010002c107984 */ /* 0x000f28000000cc00 */
[----:B------:R-:W-:Y:S06]  /*1070*/  BAR.SYNC.DEFER_BLOCKING 0x0 ;  /* 0x0000000000007b1d */ /* 0x000fec0000010000 */
[----:B---3--:R3:W5:Y:S04]  /*1080*/  LDG.E.128 R32, [R46.64+-0xe00] ;  /* 0xfff2001a2e207981 */ /* 0x008768000c1e1d00 */
[----:B--2---:R3:W2:Y:S01]  /*1090*/  LDG.E.128 R28, [R46.64+-0x1000] ;  /* 0xfff0001a2e1c7981 */ /* 0x0046a2000c1e1d00 */
[----:B0-----:R-:W-:-:S02]  /*10a0*/  PRMT R53, RZ, 0x5410, R48 ;  /* 0x00005410ff357816 */ /* 0x001fc40000000030 */
[----:B------:R-:W-:-:S03]  /*10b0*/  PRMT R56, RZ, 0x7610, R48 ;  /* 0x00007610ff387816 */ /* 0x000fc60000000030 */
[----:B------:R-:W-:Y:S02]  /*10c0*/  FMUL.FTZ R45, R53, -1.4426950216293334961 ;  /* 0xbfb8aa3b352d7820 */ /* 0x000fe40000410000 */
[----:B------:R-:W-:Y:S01]  /*10d0*/  FMUL.FTZ R48, R56, -1.4426950216293334961 ;  /* 0xbfb8aa3b38307820 */ /* 0x000fe20000410000 */
[--C-:B------:R-:W-:Y:S01]  /*10e0*/  PRMT R61, RZ, 0x5410, R49.reuse ;  /* 0x00005410ff3d7816 */ /* 0x100fe20000000031 */
[----:B------:R-:W0:Y:S01]  /*10f0*/  MUFU.EX2 R54, R45 ;  /* 0x0000002d00367308 */ /* 0x000e220000000800 */
[----:B------:R-:W-:-:S03]  /*1100*/  PRMT R60, RZ, 0x7610, R49 ;  /* 0x00007610ff3c7816 */ /* 0x000fc60000000031 */
[----:B------:R-:W-:-:S04]  /*1110*/  FMUL.FTZ R57, R61, -1.4426950216293334961 ;  /* 0xbfb8aa3b3d397820 */ /* 0x000fc80000410000 */
[----:B------:R-:W1:Y:S01]  /*1120*/  MUFU.EX2 R55, R48 ;  /* 0x0000003000377308 */ /* 0x000e620000000800 */
[----:B---3--:R-:W-:Y:S01]  /*1130*/  FMUL.FTZ R46, R60, -1.4426950216293334961 ;  /* 0xbfb8aa3b3c2e7820 */ /* 0x008fe20000410000 */
[----:B------:R-:W-:-:S06]  /*1140*/  PRMT R79, RZ, 0x5410, R50 ;  /* 0x00005410ff4f7816 */ /* 0x000fcc0000000032 */
[----:B------:R-:W3:Y:S01]  /*1150*/  MUFU.EX2 R57, R57 ;  /* 0x0000003900397308 */ /* 0x000ee20000000800 */
[----:B0-----:R-:W-:Y:S02]  /*1160*/  FADD.FTZ R54, R54, 1 ;  /* 0x3f80000036367421 */ /* 0x001fe40000010000 */
[----:B------:R-:W-:-:S05]  /*1170*/  FMUL.FTZ R45, R79, -1.4426950216293334961 ;  /* 0xbfb8aa3b4f2d7820 */ /* 0x000fca0000410000 */
[----:B------:R-:W0:Y:S01]  /*1180*/  MUFU.EX2 R58, R46 ;  /* 0x0000002e003a7308 */ /* 0x000e220000000800 */
[----:B-1----:R-:W-:Y:S01]  /*1190*/  FADD.FTZ R55, R55, 1 ;  /* 0x3f80000037377421 */ /* 0x002fe20000010000 */
[----:B------:R-:W-:Y:S02]  /*11a0*/  PRMT R82, RZ, 0x5410, R51 ;  /* 0x00005410ff527816 */ /* 0x000fe40000000033 */
[----:B------:R-:W-:-:S04]  /*11b0*/  PRMT R78, RZ, 0x7610, R50 ;  /* 0x00007610ff4e7816 */ /* 0x000fc80000000032 */
[----:B------:R-:W1:Y:S01]  /*11c0*/  MUFU.RCP R90, R54 ;  /* 0x00000036005a7308 */ /* 0x000e620000001000 */
[----:B---3--:R-:W-:Y:S01]  /*11d0*/  FADD.FTZ R96, R57, 1 ;  /* 0x3f80000039607421 */ /* 0x008fe20000010000 */
[----:B------:R-:W-:-:S06]  /*11e0*/  PRMT R62, RZ, 0x7610, R51 ;  /* 0x00007610ff3e7816 */ /* 0x000fcc0000000033 */
[----:B------:R-:W3:Y:S01]  /*11f0*/  MUFU.RCP R97, R55 ;  /* 0x0000003700617308 */ /* 0x000ee20000001000 */
[----:B------:R-:W-:Y:S02]  /*1200*/  FMUL.FTZ R48, R82, -1.4426950216293334961 ;  /* 0xbfb8aa3b52307820 */ /* 0x000fe40000410000 */
[----:B------:R-:W-:-:S05]  /*1210*/  FMUL.FTZ R47, R78, -1.4426950216293334961 ;  /* 0xbfb8aa3b4e2f7820 */ /* 0x000fca0000410000 */
[----:B------:R-:W4:Y:S01]  /*1220*/  MUFU.EX2 R66, R45 ;  /* 0x0000002d00427308 */ /* 0x000f220000000800 */
[----:B0-----:R-:W-:Y:S02]  /*1230*/  FADD.FTZ R101, R58, 1 ;  /* 0x3f8000003a657421 */ /* 0x001fe40000010000 */
[----:B------:R-:W-:Y:S01]  /*1240*/  FMUL.FTZ R46, R62, -1.4426950216293334961 ;  /* 0xbfb8aa3b3e2e7820 */ /* 0x000fe20000410000 */
[----:B------:R-:W-:-:S04]  /*1250*/  PRMT R83, RZ, 0x5410, R12 ;  /* 0x00005410ff537816 */ /* 0x000fc8000000000c */
[----:B------:R-:W0:Y:S01]  /*1260*/  MUFU.EX2 R81, R48 ;  /* 0x0000003000517308 */ /* 0x000e220000000800 */
[----:B-1----:R-:W-:Y:S01]  /*1270*/  FMUL.FTZ R57, R53, R90 ;  /* 0x0000005a35397220 */ /* 0x002fe20000410000 */
[----:B------:R-:W-:Y:S01]  /*1280*/  PRMT R50, RZ, 0x7610, R8 ;  /* 0x00007610ff327816 */ /* 0x000fe20000000008 */
[----:B---3--:R-:W-:-:S05]  /*1290*/  FADD.FTZ R95, -R97, 1 ;  /* 0x3f800000615f7421 */ /* 0x008fca0000010100 */
[----:B------:R1:W3:Y:S01]  /*12a0*/  MUFU.EX2 R80, R47 ;  /* 0x0000002f00507308 */ /* 0x0002e20000000800 */
[----:B------:R-:W-:-:S07]  /*12b0*/  PRMT R68, RZ, 0x5410, R9 ;  /* 0x00005410ff447816 */ /* 0x000fce0000000009 */
[----:B------:R-:W0:Y:S01]  /*12c0*/  MUFU.RCP R96, R96 ;  /* 0x0000006000607308 */ /* 0x000e220000001000 */
[----:B-1----:R-:W-:Y:S01]  /*12d0*/  MOV R47, c[0x0][0x16c] ;  /* 0x00005b00002f7a02 */ /* 0x002fe20000000f00 */
[----:B----4-:R-:W-:Y:S01]  /*12e0*/  FADD.FTZ R66, R66, 1 ;  /* 0x3f80000042427421 */ /* 0x010fe20000010000 */
[----:B------:R-:W-:Y:S02]  /*12f0*/  PRMT R65, RZ, 0x7610, R9 ;  /* 0x00007610ff417816 */ /* 0x000fe40000000009 */
[----:B------:R-:W-:-:S03]  /*1300*/  ISETP.GE.AND P1, PT, R47, 0x1, PT ;  /* 0x000000012f00780c */ /* 0x000fc60003f26270 */
[----:B------:R-:W1:Y:S01]  /*1310*/  MUFU.EX2 R85, R46 ;  /* 0x0000002e00557308 */ /* 0x000e620000000800 */
[----:B------:R-:W-:Y:S01]  /*1320*/  PRMT R47, RZ, 0x5410, R8 ;  /* 0x00005410ff2f7816 */ /* 0x000fe20000000008 */
[----:B------:R-:W-:Y:S01]  /*1330*/  FMUL.FTZ R9, R83, R57 ;  /* 0x0000003953097220 */ /* 0x000fe20000410000 */
[----:B------:R-:W-:Y:S01]  /*1340*/  PRMT R8, RZ, 0x5410, R36 ;  /* 0x00005410ff087816 */ /* 0x000fe20000000024 */
[----:B------:R-:W-:Y:S01]  /*1350*/  FFMA.FTZ R95, R56, R95, 1 ;  /* 0x3f800000385f7423 */ /* 0x000fe2000001005f */
[----:B------:R-:W-:-:S03]  /*1360*/  PRMT R67, RZ, 0x5410, R16 ;  /* 0x00005410ff437816 */ /* 0x000fc60000000010 */
[----:B------:R-:W4:Y:S01]  /*1370*/  MUFU.RCP R101, R101 ;  /* 0x0000006500657308 */ /* 0x000f220000001000 */
[----:B------:R-:W-:Y:S01]  /*1380*/  PRMT R84, RZ, 0x7610, R12 ;  /* 0x00007610ff547816 */ /* 0x000fe2000000000c */
[----:B------:R-:W-:Y:S01]  /*1390*/  FMUL.FTZ R56, R56, R97 ;  /* 0x0000006138387220 */ /* 0x000fe20000410000 */
[----:B------:R-:W-:Y:S02]  /*13a0*/  PRMT R77, RZ, 0x7610, R16 ;  /* 0x00007610ff4d7816 */ /* 0x000fe40000000010 */
[--C-:B------:R-:W-:Y:S02]  /*13b0*/  PRMT R59, RZ, 0x5410, R11.reuse ;  /* 0x00005410ff3b7816 */ /* 0x100fe4000000000b */
[----:B------:R-:W-:Y:S01]  /*13c0*/  PRMT R58, RZ, 0x7610, R11 ;  /* 0x00007610ff3a7816 */ /* 0x000fe2000000000b */
[----:B------:R-:W1:Y:S01]  /*13d0*/  MUFU.RCP R104, R66 ;  /* 0x0000004200687308 */ /* 0x000e620000001000 */
[----:B------:R-:W-:Y:S01]  /*13e0*/  FFMA.FTZ R11, R9, R8, R0 ;  /* 0x00000008090b7223 */ /* 0x000fe20000010000 */
[----:B------:R-:W-:Y:S01]  /*13f0*/  PRMT R0, RZ, 0x7610, R36 ;  /* 0x00007610ff007816 */ /* 0x000fe20000000024 */
[----:B------:R-:W-:Y:S01]  /*1400*/  FMUL.FTZ R45, R67, -1.4426950216293334961 ;  /* 0xbfb8aa3b432d7820 */ /* 0x000fe20000410000 */
[----:B------:R-:W-:Y:S01]  /*1410*/  PRMT R92, RZ, 0x5410, R13 ;  /* 0x00005410ff5c7816 */ /* 0x000fe2000000000d */
[----:B------:R-:W-:-:S02]  /*1420*/  FMUL.FTZ R8, R84, R56 ;  /* 0x0000003854087220 */ /* 0x000fc40000410000 */
[----:B0-----:R-:W-:Y:S01]  /*1430*/  FADD.FTZ R81, R81, 1 ;  /* 0x3f80000051517421 */ /* 0x001fe20000010000 */
[----:B------:R-:W0:Y:S01]  /*1440*/  MUFU.EX2 R86, R45 ;  /* 0x0000002d00567308 */ /* 0x000e220000000800 */
[----:B------:R-:W-:Y:S02]  /*1450*/  FMUL.FTZ R16, R77, -1.4426950216293334961 ;  /* 0xbfb8aa3b4d107820 */ /* 0x000fe40000410000 */
[----:B---3--:R-:W-:Y:S02]  /*1460*/  FADD.FTZ R80, R80, 1 ;  /* 0x3f80000050507421 */ /* 0x008fe40000010000 */
[----:B------:R-:W-:Y:S01]  /*1470*/  FMUL.FTZ R55, R61, R96 ;  /* 0x000000603d377220 */ /* 0x000fe20000410000 */
[--C-:B------:R-:W-:Y:S01]  /*1480*/  PRMT R63, RZ, 0x5410, R10.reuse ;  /* 0x00005410ff3f7816 */ /* 0x100fe2000000000a */
[----:B------:R-:W-:Y:S01]  /*1490*/  FFMA.FTZ R11, R8, R0, R11 ;  /* 0x00000000080b7223 */ /* 0x000fe2000001000b */
[----:B------:R-:W-:Y:S01]  /*14a0*/  PRMT R64, RZ, 0x7610, R10 ;  /* 0x00007610ff407816 */ /* 0x000fe2000000000a */
[----:B------:R-:W3:Y:S01]  /*14b0*/  MUFU.RCP R105, R81 ;  /* 0x0000005100697308 */ /* 0x000ee20000001000 */
[----:B------:R-:W-:Y:S01]  /*14c0*/  PRMT R0, RZ, 0x5410, R37 ;  /* 0x00005410ff007816 */ /* 0x000fe20000000025 */
[----:B------:R-:W-:Y:S01]  /*14d0*/  FMUL.FTZ R10, R92, R55 ;  /* 0x000000375c0a7220 */ /* 0x000fe20000410000 */
[----:B------:R-:W-:Y:S01]  /*14e0*/  PRMT R93, RZ, 0x7610, R13 ;  /* 0x00007610ff5d7816 */ /* 0x000fe2000000000d */
[----:B-1----:R-:W-:-:S02]  /*14f0*/  FADD.FTZ R85, R85, 1 ;  /* 0x3f80000055557421 */ /* 0x002fc40000010000 */
[----:B----4-:R-:W-:Y:S02]  /*1500*/  FMUL.FTZ R54, R60, R101 ;  /* 0x000000653c367220 */ /* 0x010fe40000410000 */
[----:B------:R-:W1:Y:S01]  /*1510*/  MUFU.RCP R103, R80 ;  /* 0x0000005000677308 */ /* 0x000e620000001000 */
[----:B------:R-:W-:Y:S01]  /*1520*/  FADD.FTZ R94, -R90, 1 ;  /* 0x3f8000005a5e7421 */ /* 0x000fe20000010100 */
[----:B------:R-:W-:Y:S01]  /*1530*/  PRMT R12, RZ, 0x7610, R37 ;  /* 0x00007610ff0c7816 */ /* 0x000fe20000000025 */
[----:B------:R-:W-:Y:S01]  /*1540*/  FFMA.FTZ R0, R10, R0, R11 ;  /* 0x000000000a007223 */ /* 0x000fe2000001000b */
[----:B------:R-:W-:Y:S01]  /*1550*/  PRMT R91, RZ, 0x5410, R14 ;  /* 0x00005410ff5b7816 */ /* 0x000fe2000000000e */
[----:B------:R-:W-:-:S03]  /*1560*/  FMUL.FTZ R11, R93, R54 ;  /* 0x000000365d0b7220 */ /* 0x000fc60000410000 */
[----:B------:R-:W4:Y:S01]  /*1570*/  MUFU.EX2 R16, R16 ;  /* 0x0000001000107308 */ /* 0x000f220000000800 */
[----:B------:R-:W-:Y:S02]  /*1580*/  FFMA.FTZ R94, R53, R94, 1 ;  /* 0x3f800000355e7423 */ /* 0x000fe4000001005e */
[----:B------:R-:W-:-:S05]  /*1590*/  FMUL.FTZ R53, R79, R104 ;  /* 0x000000684f357220 */ /* 0x000fca0000410000 */
[----:B------:R-:W4:Y:S01]  /*15a0*/  MUFU.RCP R107, R85 ;  /* 0x00000055006b7308 */ /* 0x000f220000001000 */
[----:B------:R-:W-:Y:S01]  /*15b0*/  FFMA.FTZ R13, R11, R12, R0 ;  /* 0x0000000c0b0d7223 */ /* 0x000fe20000010000 */
[----:B------:R-:W-:Y:S01]  /*15c0*/  PRMT R0, RZ, 0x5410, R38 ;  /* 0x00005410ff007816 */ /* 0x000fe20000000026 */
[----:B------:R-:W-:Y:S02]  /*15d0*/  FMUL.FTZ R12, R91, R53 ;  /* 0x000000355b0c7220 */ /* 0x000fe40000410000 */
[----:B------:R-:W-:Y:S01]  /*15e0*/  FADD.FTZ R99, -R101, 1 ;  /* 0x3f80000065637421 */ /* 0x000fe20000010100 */
[--C-:B------:R-:W-:Y:S01]  /*15f0*/  PRMT R88, RZ, 0x5410, R15.reuse ;  /* 0x00005410ff587816 */ /* 0x100fe2000000000f */
[----:B0-----:R-:W-:Y:S01]  /*1600*/  FADD.FTZ R86, R86, 1 ;  /* 0x3f80000056567421 */ /* 0x001fe20000010000 */
[----:B------:R-:W-:Y:S01]  /*1610*/  PRMT R51, RZ, 0x7610, R15 ;  /* 0x00007610ff337816 */ /* 0x000fe2000000000f */
[----:B------:R-:W-:Y:S01]  /*1620*/  FFMA.FTZ R0, R12, R0, R13 ;  /* 0x000000000c007223 */ /* 0x000fe2000001000d */
[----:B------:R-:W-:Y:S01]  /*1630*/  PRMT R89, RZ, 0x7610, R14 ;  /* 0x00007610ff597816 */ /* 0x000fe2000000000e */
[----:B---3--:R-:W-:Y:S01]  /*1640*/  FADD.FTZ R15, -R105, 1 ;  /* 0x3f800000690f7421 */ /* 0x008fe20000010100 */
[----:B------:R0:W3:Y:S01]  /*1650*/  MUFU.RCP R100, R86 ;  /* 0x0000005600647308 */ /* 0x0000e20000001000 */
[----:B------:R-:W-:-:S02]  /*1660*/  FFMA.FTZ R99, R60, R99, 1 ;  /* 0x3f8000003c637423 */ /* 0x000fc40000010063 */
[----:B-1----:R-:W-:Y:S02]  /*1670*/  FADD.FTZ R13, -R103, 1 ;  /* 0x3f800000670d7421 */ /* 0x002fe40000010100 */
[----:B------:R-:W-:Y:S02]  /*1680*/  FADD.FTZ R98, -R96, 1 ;  /* 0x3f80000060627421 */ /* 0x000fe40000010100 */
[----:B------:R-:W-:Y:S02]  /*1690*/  FMUL.FTZ R60, R78, R103 ;  /* 0x000000674e3c7220 */ /* 0x000fe40000410000 */
[----:B----4-:R-:W-:Y:S01]  /*16a0*/  FADD.FTZ R16, R16, 1 ;  /* 0x3f80000010107421 */ /* 0x010fe20000010000 */
[----:B------:R-:W-:Y:S01]  /*16b0*/  PRMT R14, RZ, 0x7610, R38 ;  /* 0x00007610ff0e7816 */ /* 0x000fe20000000026 */
[----:B------:R-:W-:Y:S02]  /*16c0*/  FFMA.FTZ R109, R82, R15, 1 ;  /* 0x3f800000526d7423 */ /* 0x000fe4000001000f */
[----:B------:R-:W-:-:S02]  /*16d0*/  FFMA.FTZ R106, R78, R13, 1 ;  /* 0x3f8000004e6a7423 */ /* 0x000fc4000001000d */
[----:B------:R-:W-:Y:S01]  /*16e0*/  FADD.FTZ R15, -R107, 1 ;  /* 0x3f8000006b0f7421 */ /* 0x000fe20000010100 */
[----:B0-----:R-:W-:Y:S01]  /*16f0*/  PRMT R86, RZ, 0x5410, R18 ;  /* 0x00005410ff567816 */ /* 0x001fe20000000012 */
[----:B------:R-:W-:Y:S02]  /*1700*/  FFMA.FTZ R98, R61, R98, 1 ;  /* 0x3f8000003d627423 */ /* 0x000fe40000010062 */
[----:B------:R-:W-:Y:S01]  /*1710*/  FMUL.FTZ R13, R89, R60 ;  /* 0x0000003c590d7220 */ /* 0x000fe20000410000 */
[--C-:B------:R-:W-:Y:S01]  /*1720*/  PRMT R69, RZ, 0x5410, R20.reuse ;  /* 0x00005410ff457816 */ /* 0x100fe20000000014 */
[----:B------:R-:W-:Y:S01]  /*1730*/  FMUL.FTZ R61, R82, R105 ;  /* 0x00000069523d7220 */ /* 0x000fe20000410000 */
[----:B------:R-:W-:Y:S01]  /*1740*/  PRMT R70, RZ, 0x7610, R20 ;  /* 0x00007610ff467816 */ /* 0x000fe20000000014 */
[----:B------:R-:W-:Y:S01]  /*1750*/  FFMA.FTZ R108, R62, R15, 1 ;  /* 0x3f8000003e6c7423 */ /* 0x000fe2000001000f */
[--C-:B------:R-:W-:Y:S02]  /*1760*/  PRMT R71, RZ, 0x5410, R21.reuse ;  /* 0x00005410ff477816 */ /* 0x100fe40000000015 */
[----:B------:R-:W-:-:S02]  /*1770*/  PRMT R72, RZ, 0x7610, R21 ;  /* 0x00007610ff487816 */ /* 0x000fc40000000015 */
[--C-:B------:R-:W-:Y:S02]  /*1780*/  PRMT R73, RZ, 0x5410, R22.reuse ;  /* 0x00005410ff497816 */ /* 0x100fe40000000016 */
[----:B------:R-:W-:Y:S02]  /*1790*/  PRMT R74, RZ, 0x7610, R22 ;  /* 0x00007610ff4a7816 */ /* 0x000fe40000000016 */
[--C-:B------:R-:W-:Y:S02]  /*17a0*/  PRMT R75, RZ, 0x5410, R23.reuse ;  /* 0x00005410ff4b7816 */ /* 0x100fe40000000017 */
[----:B------:R-:W-:Y:S02]  /*17b0*/  PRMT R76, RZ, 0x7610, R23 ;  /* 0x00007610ff4c7816 */ /* 0x000fe40000000017 */
[--C-:B------:R-:W-:Y:S02]  /*17c0*/  PRMT R45, RZ, 0x5410, R17.reuse ;  /* 0x00005410ff2d7816 */ /* 0x100fe40000000011 */
[----:B------:R-:W-:Y:S01]  /*17d0*/  PRMT R46, RZ, 0x7610, R17 ;  /* 0x00007610ff2e7816 */ /* 0x000fe20000000011 */
[----:B------:R-:W-:Y:S01]  /*17e0*/  FFMA.FTZ R17, R13, R14, R0 ;  /* 0x0000000e0d117223 */ /* 0x000fe20000010000 */
[----:B------:R-:W-:Y:S01]  /*17f0*/  PRMT R15, RZ, 0x5410, R39 ;  /* 0x00005410ff0f7816 */ /* 0x000fe20000000027 */
[----:B------:R-:W-:Y:S01]  /*1800*/  FMUL.FTZ R14, R88, R61 ;  /* 0x0000003d580e7220 */ /* 0x000fe20000410000 */
[----:B------:R-:W-:Y:S01]  /*1810*/  PRMT R87, RZ, 0x7610, R18 ;  /* 0x00007610ff577816 */ /* 0x000fe20000000012 */
[----:B------:R-:W-:-:S02]  /*1820*/  FMUL.FTZ R0, R86, -1.4426950216293334961 ;  /* 0xbfb8aa3b56007820 */ /* 0x000fc40000410000 */
[----:B------:R-:W-:Y:S02]  /*1830*/  FMUL.FTZ R62, R62, R107 ;  /* 0x0000006b3e3e7220 */ /* 0x000fe40000410000 */
[----:B------:R0:W1:Y:S01]  /*1840*/  MUFU.EX2 R111, R0 ;  /* 0x00000000006f7308 */ /* 0x0000620000000800 */
[----:B---3--:R-:W-:Y:S02]  /*1850*/  FADD.FTZ R18, -R100, 1 ;  /* 0x3f80000064127421 */ /* 0x008fe40000010100 */
[C---:B------:R-:W-:Y:S01]  /*1860*/  FMUL.FTZ R66, R67.reuse, R100 ;  /* 0x0000006443427220 */ /* 0x040fe20000410000 */
[----:B0-----:R-:W-:Y:S01]  /*1870*/  PRMT R0, RZ, 0x7610, R39 ;  /* 0x00007610ff007816 */ /* 0x001fe20000000027 */
[----:B------:R-:W-:Y:S01]  /*1880*/  FFMA.FTZ R18, R67, R18, 1 ;  /* 0x3f80000043127423 */ /* 0x000fe20000010012 */
[----:B------:R-:W-:Y:S01]  /*1890*/  PRMT R85, RZ, 0x5410, R19 ;  /* 0x00005410ff557816 */ /* 0x000fe20000000013 */
[----:B------:R-:W-:Y:S02]  /*18a0*/  FMUL.FTZ R49, R45, -1.4426950216293334961 ;  /* 0xbfb8aa3b2d317820 */ /* 0x000fe40000410000 */
[----:B------:R-:W-:-:S04]  /*18b0*/  FMUL.FTZ R48, R46, -1.4426950216293334961 ;  /* 0xbfb8aa3b2e307820 */ /* 0x000fc80000410000 */
[----:B------:R-:W0:Y:S01]  /*18c0*/  MUFU.EX2 R49, R49 ;  /* 0x0000003100317308 */ /* 0x000e220000000800 */
[----:B------:R-:W-:-:S07]  /*18d0*/  FADD.FTZ R102, -R104, 1 ;  /* 0x3f80000068667421 */ /* 0x000fce0000010100 */
[----:B------:R-:W-:Y:S01]  /*18e0*/  MUFU.EX2 R48, R48 ;  /* 0x0000003000307308 */ /* 0x000fe20000000800 */
[----:B------:R-:W-:Y:S02]  /*18f0*/  FFMA.FTZ R102, R79, R102, 1 ;  /* 0x3f8000004f667423 */ /* 0x000fe40000010066 */
[----:B-1----:R-:W-:Y:S02]  /*1900*/  FADD.FTZ R111, R111, 1 ;  /* 0x3f8000006f6f7421 */ /* 0x002fe40000010000 */
[----:B0-----:R-:W-:Y:S01]  /*1910*/  FADD.FTZ R49, R49, 1 ;  /* 0x3f80000031317421 */ /* 0x001fe20000010000 */
[----:B-----5:R0:W-:Y:S04]  /*1920*/  STS.128 [R7+0x200], R32 ;  /* 0x0002002007007388 */ /* 0x0201e80000000c00 */
[----:B--2---:R1:W-:Y:S01]  /*1930*/  STS.128 [R7], R28 ;  /* 0x0000001c07007388 */ /* 0x0043e20000000c00 */
[----:B------:R-:W-:-:S06]  /*1940*/  NOP ;  /* 0x0000000000007918 */ /* 0x000fcc0000000000 */
[----:B------:R-:W2:Y:S01]  /*1950*/  LDS.128 R20, [R44.X16] ;  /* 0x000000002c147984 */ /* 0x000ea2000000cc00 */
[----:B0-----:R0:W3:Y:S01]  /*1960*/  MUFU.RCP R32, R16 ;  /* 0x0000001000207308 */ /* 0x0010e20000001000 */
[----:B-1----:R-:W-:Y:S02]  /*1970*/  FFMA.FTZ R28, R14, R15, R17 ;  /* 0x0000000f0e1c7223 */ /* 0x002fe40000010011 */
[----:B------:R-:W-:Y:S02]  /*1980*/  FMUL.FTZ R17, R87, -1.4426950216293334961 ;  /* 0xbfb8aa3b57117820 */ /* 0x000fe40000410000 */
[----:B------:R-:W-:-:S03]  /*1990*/  FMUL.FTZ R15, R51, R62 ;  /* 0x0000003e330f7220 */ /* 0x000fc60000410000 */
[----:B------:R1:W4:Y:S01]  /*19a0*/  MUFU.EX2 R112, R17 ;  /* 0x0000001100707308 */ /* 0x0003220000000800 */
[----:B0-----:R-:W-:Y:S02]  /*19b0*/  FMUL.FTZ R16, R47, R66 ;  /* 0x000000422f107220 */ /* 0x001fe40000410000 */
[----:B------:R-:W-:Y:S02]  /*19c0*/  FFMA.FTZ R29, R15, R0, R28 ;  /* 0x000000000f1d7223 */ /* 0x000fe4000001001c */
[----:B---3--:R-:W-:Y:S01]  /*19d0*/  FMUL.FTZ R67, R77, R32 ;  /* 0x000000204d437220 */ /* 0x008fe20000410000 */
[--C-:B-1----:R-:W-:Y:S01]  /*19e0*/  PRMT R17, RZ, 0x5410, R40.reuse ;  /* 0x00005410ff117816 */ /* 0x102fe20000000028 */
[----:B------:R-:W-:Y:S01]  /*19f0*/  FADD.FTZ R28, -R32, 1 ;  /* 0x3f800000201c7421 */ /* 0x000fe20000010100 */
[----:B------:R-:W-:-:S03]  /*1a00*/  PRMT R33, RZ, 0x7610, R40 ;  /* 0x00007610ff217816 */ /* 0x000fc60000000028 */
[----:B------:R-:W-:Y:S02]  /*1a10*/  FFMA.FTZ R30, R16, R17, R29 ;  /* 0x00000011101e7223 */ /* 0x000fe4000001001d */
[----:B------:R-:W-:Y:S01]  /*1a20*/  FMUL.FTZ R17, R50, R67 ;  /* 0x0000004332117220 */ /* 0x000fe20000410000 */
[----:B------:R-:W-:Y:S01]  /*1a30*/  PRMT R0, RZ, 0x7610, R19 ;  /* 0x00007610ff007816 */ /* 0x000fe20000000013 */
[----:B------:R-:W-:Y:S02]  /*1a40*/  FFMA.FTZ R19, R77, R28, 1 ;  /* 0x3f8000004d137423 */ /* 0x000fe4000001001c */
[----:B------:R-:W-:Y:S02]  /*1a50*/  FFMA.FTZ R33, R17, R33, R30 ;  /* 0x0000002111217223 */ /* 0x000fe4000001001e */
[----:B------:R0:W1:Y:S01]  /*1a60*/  LDS.128 R28, [R44.X16+0x10] ;  /* 0x000010002c1c7984 */ /* 0x000062000000cc00 */
[----:B------:R-:W-:Y:S01]  /*1a70*/  FMUL.FTZ R34, R85, -1.4426950216293334961 ;  /* 0xbfb8aa3b55227820 */ /* 0x000fe20000410000 */
[----:B--2---:R-:W-:Y:S01]  /*1a80*/  PRMT R78, RZ, 0x5410, R20 ;  /* 0x00005410ff4e7816 */ /* 0x004fe20000000014 */
[----:B------:R-:W-:Y:S01]  /*1a90*/  FMUL.FTZ R35, R0, -1.4426950216293334961 ;  /* 0xbfb8aa3b00237820 */ /* 0x000fe20000410000 */
[----:B------:R-:W-:-:S02]  /*1aa0*/  PRMT R80, RZ, 0x5410, R21 ;  /* 0x00005410ff507816 */ /* 0x000fc40000000015 */
[----:B------:R-:W-:Y:S01]  /*1ab0*/  PRMT R79, RZ, 0x7610, R21 ;  /* 0x00007610ff4f7816 */ /* 0x000fe20000000015 */
[----:B------:R-:W-:Y:S01]  /*1ac0*/  FMUL.FTZ R21, R83, R78 ;  /* 0x0000004e53157220 */ /* 0x000fe20000410000 */
[----:B------:R-:W-:Y:S01]  /*1ad0*/  PRMT R77, RZ, 0x7610, R20 ;  /* 0x00007610ff4d7816 */ /* 0x000fe20000000014 */
[----:B------:R-:W2:Y:S01]  /*1ae0*/  MUFU.EX2 R113, R34 ;  /* 0x0000002200717308 */ /* 0x000ea20000000800 */
[----:B------:R-:W-:Y:S01]  /*1af0*/  PRMT R83, RZ, 0x7610, R23 ;  /* 0x00007610ff537816 */ /* 0x000fe20000000017 */
[----:B------:R-:W-:Y:S01]  /*1b00*/  FMUL.FTZ R21, R90, R21 ;  /* 0x000000155a157220 */ /* 0x000fe20000410000 */
[----:B------:R-:W-:Y:S01]  /*1b10*/  PRMT R82, RZ, 0x5410, R22 ;  /* 0x00005410ff527816 */ /* 0x000fe20000000016 */
[----:B------:R-:W-:-:S04]  /*1b20*/  FMUL.FTZ R20, R84, R77 ;  /* 0x0000004d54147220 */ /* 0x000fc80000410000 */
[----:B------:R3:W5:Y:S01]  /*1b30*/  MUFU.EX2 R114, R35 ;  /* 0x0000002300727308 */ /* 0x0007620000000800 */
[----:B------:R-:W-:Y:S01]  /*1b40*/  PRMT R81, RZ, 0x7610, R22 ;  /* 0x00007610ff517816 */ /* 0x000fe20000000016 */
[----:B------:R-:W-:Y:S01]  /*1b50*/  FMUL.FTZ R22, R93, R79 ;  /* 0x0000004f5d167220 */ /* 0x000fe20000410000 */
[----:B------:R-:W-:Y:S01]  /*1b60*/  PRMT R84, RZ, 0x5410, R23 ;  /* 0x00005410ff547816 */ /* 0x000fe20000000017 */
[----:B0-----:R-:W-:Y:S02]  /*1b70*/  FMUL.FTZ R44, R51, R83 ;  /* 0x00000053332c7220 */ /* 0x001fe40000410000 */
[----:B------:R-:W-:Y:S02]  /*1b80*/  FMUL.FTZ R23, R92, R80 ;  /* 0x000000505c177220 */ /* 0x000fe40000410000 */
[----:B------:R-:W0:Y:S01]  /*1b90*/  MUFU.RCP R110, R49 ;  /* 0x00000031006e7308 */ /* 0x000e220000001000 */
[----:B------:R-:W-:Y:S02]  /*1ba0*/  FADD.FTZ R48, R48, 1 ;  /* 0x3f80000030307421 */ /* 0x000fe40000010000 */
[----:B------:R-:W-:-:S02]  /*1bb0*/  FMUL.FTZ R20, R97, R20 ;  /* 0x0000001461147220 */ /* 0x000fc40000410000 */
[----:B------:R-:W-:Y:S02]  /*1bc0*/  FMUL.FTZ R22, R101, R22 ;  /* 0x0000001665167220 */ /* 0x000fe40000410000 */
[----:B------:R-:W-:Y:S01]  /*1bd0*/  FMUL.FTZ R107, R107, R44 ;  /* 0x0000002c6b6b7220 */ /* 0x000fe20000410000 */
[----:B------:R-:W0:Y:S01]  /*1be0*/  MUFU.RCP R51, R48 ;  /* 0x0000003000337308 */ /* 0x000e220000001000 */
[----:B------:R-:W-:Y:S02]  /*1bf0*/  FMUL.FTZ R44, R21, R94 ;  /* 0x0000005e152c7220 */ /* 0x000fe40000410000 */
[----:B---3--:R-:W-:Y:S02]  /*1c00*/  FMUL.FTZ R35, R96, R23 ;  /* 0x0000001760237220 */ /* 0x008fe40000410000 */
[----:B------:R-:W-:Y:S02]  /*1c10*/  FMUL.FTZ R88, R88, R84 ;  /* 0x0000005458587220 */ /* 0x000fe40000410000 */
[----:B------:R-:W-:Y:S01]  /*1c20*/  FMUL.FTZ R23, R20, R95 ;  /* 0x0000005f14177220 */ /* 0x000fe20000410000 */
[----:B------:R-:W3:Y:S01]  /*1c30*/  MUFU.RCP R21, R111 ;  /* 0x0000006f00157308 */ /* 0x000ee20000001000 */
[----:B------:R-:W-:-:S02]  /*1c40*/  FMUL.FTZ R20, R22, R99 ;  /* 0x0000006316147220 */ /* 0x000fc40000410000 */
[----:B----4-:R-:W-:Y:S01]  /*1c50*/  FADD.FTZ R22, R112, 1 ;  /* 0x3f80000070167421 */ /* 0x010fe20000010000 */
[--C-:B-1----:R-:W-:Y:S01]  /*1c60*/  PRMT R90, RZ, 0x7610, R28.reuse ;  /* 0x00007610ff5a7816 */ /* 0x102fe2000000001c */
[----:B------:R-:W-:Y:S02]  /*1c70*/  FMUL.FTZ R88, R105, R88 ;  /* 0x0000005869587220 */ /* 0x000fe40000410000 */
[----:B--2---:R-:W-:Y:S02]  /*1c80*/  FADD.FTZ R113, R113, 1 ;  /* 0x3f80000071717421 */ /* 0x004fe40000010000 */
[----:B-----5:R-:W-:Y:S02]  /*1c90*/  FADD.FTZ R114, R114, 1 ;  /* 0x3f80000072727421 */ /* 0x020fe40000010000 */
[----:B------:R-:W-:Y:S01]  /*1ca0*/  FMUL.FTZ R91, R91, R82 ;  /* 0x000000525b5b7220 */ /* 0x000fe20000410000 */
[----:B------:R-:W1:Y:S01]  /*1cb0*/  MUFU.RCP R22, R22 ;  /* 0x0000001600167308 */ /* 0x000e620000001000 */
[----:B------:R-:W-:Y:S01]  /*1cc0*/  FMUL.FTZ R35, R35, R98 ;  /* 0x0000006223237220 */ /* 0x000fe20000410000 */
[--C-:B------:R-:W-:Y:S01]  /*1cd0*/  PRMT R92, RZ, 0x7610, R29.reuse ;  /* 0x00007610ff5c7816 */ /* 0x100fe2000000001d */
[----:B------:R-:W-:Y:S01]  /*1ce0*/  FMUL.FTZ R34, R89, R81 ;  /* 0x0000005159227220 */ /* 0x000fe20000410000 */
[----:B------:R-:W-:Y:S01]  /*1cf0*/  PRMT R89, RZ, 0x5410, R29 ;  /* 0x00005410ff597816 */ /* 0x000fe2000000001d */
[----:B------:R-:W-:Y:S01]  /*1d00*/  FMUL.FTZ R109, R88, R109 ;  /* 0x0000006d586d7220 */ /* 0x000fe20000410000 */
[----:B------:R-:W-:Y:S01]  /*1d10*/  PRMT R88, RZ, 0x5410, R28 ;  /* 0x00005410ff587816 */ /* 0x000fe2000000001c */
[----:B------:R-:W-:Y:S01]  /*1d20*/  FMUL.FTZ R91, R104, R91 ;  /* 0x0000005b685b7220 */ /* 0x000fe20000410000 */
[----:B------:R-:W2:Y:S01]  /*1d30*/  MUFU.RCP R98, R113 ;  /* 0x0000007100627308 */ /* 0x000ea20000001000 */
[----:B------:R-:W-:Y:S01]  /*1d40*/  PRMT R94, RZ, 0x5410, R30 ;  /* 0x00005410ff5e7816 */ /* 0x000fe2000000001e */
[----:B------:R-:W-:-:S02]  /*1d50*/  FMUL.FTZ R29, R50, R90 ;  /* 0x0000005a321d7220 */ /* 0x000fc40000410000 */
[----:B0-----:R-:W-:-:S04]  /*1d60*/  FADD.FTZ R28, -R110, 1 ;  /* 0x3f8000006e1c7421 */ /* 0x001fc80000010100 */
[----:B------:R-:W0:Y:S01]  /*1d70*/  MUFU.RCP R99, R114 ;  /* 0x0000007200637308 */ /* 0x000e220000001000 */
[----:B------:R-:W-:Y:S01]  /*1d80*/  FMUL.FTZ R102, R91, R102 ;  /* 0x000000665b667220 */ /* 0x000fe20000410000 */
[----:B------:R-:W-:Y:S01]  /*1d90*/  PRMT R91, RZ, 0x7610, R30 ;  /* 0x00007610ff5b7816 */ /* 0x000fe2000000001e */
[----:B------:R-:W-:Y:S01]  /*1da0*/  FMUL.FTZ R103, R103, R34 ;  /* 0x0000002267677220 */ /* 0x000fe20000410000 */
[--C-:B------:R-:W-:Y:S01]  /*1db0*/  PRMT R96, RZ, 0x5410, R31.reuse ;  /* 0x00005410ff607816 */ /* 0x100fe2000000001f */
[----:B------:R-:W-:Y:S01]  /*1dc0*/  FMUL.FTZ R32, R32, R29 ;  /* 0x0000001d20207220 */ /* 0x000fe20000410000 */
[----:B------:R-:W-:Y:S01]  /*1dd0*/  PRMT R93, RZ, 0x7610, R31 ;  /* 0x00007610ff5d7816 */ /* 0x000fe2000000001f */
[C---:B------:R-:W-:Y:S02]  /*1de0*/  FFMA.FTZ R28, R45.reuse, R28, 1 ;  /* 0x3f8000002d1c7423 */ /* 0x040fe4000001001c */
[----:B------:R-:W-:Y:S02]  /*1df0*/  FMUL.FTZ R95, R45, R110 ;  /* 0x0000006e2d5f7220 */ /* 0x000fe40000410000 */
[----:B------:R-:W-:-:S02]  /*1e00*/  FMUL.FTZ R47, R47, R88 ;  /* 0x000000582f2f7220 */ /* 0x000fc40000410000 */
[----:B------:R-:W-:Y:S02]  /*1e10*/  FMUL.FTZ R29, R68, R89 ;  /* 0x00000059441d7220 */ /* 0x000fe40000410000 */
[----:B------:R-:W-:Y:S02]  /*1e20*/  FADD.FTZ R31, -R51, 1 ;  /* 0x3f800000331f7421 */ /* 0x000fe40000010100 */
[----:B------:R-:W-:Y:S02]  /*1e30*/  FMUL.FTZ R30, R65, R92 ;  /* 0x0000005c411e7220 */ /* 0x000fe40000410000 */
[----:B---3--:R-:W-:Y:S02]  /*1e40*/  FADD.FTZ R45, -R21, 1 ;  /* 0x3f800000152d7421 */ /* 0x008fe40000010100 */
[----:B------:R-:W-:Y:S02]  /*1e50*/  FMUL.FTZ R34, R63, R94 ;  /* 0x0000005e3f227220 */ /* 0x000fe40000410000 */
[----:B------:R-:W-:-:S02]  /*1e60*/  FMUL.FTZ R47, R100, R47 ;  /* 0x0000002f642f7220 */ /* 0x000fc40000410000 */
[----:B------:R-:W-:Y:S02]  /*1e70*/  FMUL.FTZ R29, R110, R29 ;  /* 0x0000001d6e1d7220 */ /* 0x000fe40000410000 */
[----:B------:R-:W-:Y:S02]  /*1e80*/  FFMA.FTZ R31, R46, R31, 1 ;  /* 0x3f8000002e1f7423 */ /* 0x000fe4000001001f */
[----:B------:R-:W-:Y:S02]  /*1e90*/  FMUL.FTZ R30, R51, R30 ;  /* 0x0000001e331e7220 */ /* 0x000fe40000410000 */
[----:B------:R-:W-:Y:S02]  /*1ea0*/  FFMA.FTZ R45, R86, R45, 1 ;  /* 0x3f800000562d7423 */ /* 0x000fe4000001002d */
[----:B------:R-:W-:Y:S02]  /*1eb0*/  FMUL.FTZ R34, R21, R34 ;  /* 0x0000002215227220 */ /* 0x000fe40000410000 */
[----:B------:R-:W-:-:S02]  /*1ec0*/  FMUL.FTZ R97, R46, R51 ;  /* 0x000000332e617220 */ /* 0x000fc40000410000 */
[----:B------:R-:W-:Y:S02]  /*1ed0*/  FMUL.FTZ R18, R47, R18 ;  /* 0x000000122f127220 */ /* 0x000fe40000410000 */
[----:B------:R-:W-:Y:S02]  /*1ee0*/  FMUL.FTZ R19, R32, R19 ;  /* 0x0000001320137220 */ /* 0x000fe40000410000 */
[----:B------:R-:W-:Y:S02]  /*1ef0*/  FMUL.FTZ R28, R29, R28 ;  /* 0x0000001c1d1c7220 */ /* 0x000fe40000410000 */
[----:B------:R-:W-:Y:S02]  /*1f00*/  FMUL.FTZ R31, R30, R31 ;  /* 0x0000001f1e1f7220 */ /* 0x000fe40000410000 */
[----:B------:R-:W-:Y:S02]  /*1f10*/  FMUL.FTZ R34, R34, R45 ;  /* 0x0000002d22227220 */ /* 0x000fe40000410000 */
[----:B-1----:R-:W-:-:S02]  /*1f20*/  FADD.FTZ R30, -R22, 1 ;  /* 0x3f800000161e7421 */ /* 0x002fc40000010100 */
[----:B--2---:R-:W-:Y:S02]  /*1f30*/  FADD.FTZ R32, -R98, 1 ;  /* 0x3f80000062207421 */ /* 0x004fe40000010100 */
[----:B0-----:R-:W-:Y:S02]  /*1f40*/  FADD.FTZ R47, -R99, 1 ;  /* 0x3f800000632f7421 */ /* 0x001fe40000010100 */
[----:B------:R-:W-:Y:S02]  /*1f50*/  FMUL.FTZ R29, R64, R91 ;  /* 0x0000005b401d7220 */ /* 0x000fe40000410000 */
[----:B------:R-:W-:Y:S02]  /*1f60*/  FMUL.FTZ R45, R59, R96 ;  /* 0x000000603b2d7220 */ /* 0x000fe40000410000 */
[----:B------:R-:W-:Y:S02]  /*1f70*/  FMUL.FTZ R46, R58, R93 ;  /* 0x0000005d3a2e7220 */ /* 0x000fe40000410000 */
[----:B------:R-:W-:-:S02]  /*1f80*/  FFMA.FTZ R30, R87, R30, 1 ;  /* 0x3f800000571e7423 */ /* 0x000fc4000001001e */
[----:B------:R-:W-:Y:S02]  /*1f90*/  FFMA.FTZ R32, R85, R32, 1 ;  /* 0x3f80000055207423 */ /* 0x000fe40000010020 */
[----:B------:R-:W-:Y:S02]  /*1fa0*/  FMUL.FTZ R29, R22, R29 ;  /* 0x0000001d161d7220 */ /* 0x000fe40000410000 */
[----:B------:R-:W-:Y:S02]  /*1fb0*/  FMUL.FTZ R45, R98, R45 ;  /* 0x0000002d622d7220 */ /* 0x000fe40000410000 */
[----:B------:R-:W-:Y:S02]  /*1fc0*/  FFMA.FTZ R47, R0, R47, 1 ;  /* 0x3f800000002f7423 */ /* 0x000fe4000001002f */
        /* <DEDUP_REMOVED lines=12> */
[----:B------:R-:W-:Y:S01]  /*2090*/  F2FP.BF16.PACK_AB R50, R29, R34 ;  /* 0x000000221d32723e */ /* 0x000fe200000010ff */
[----:B------:R-:W-:Y:S01]  /*20a0*/  BAR.SYNC.DEFER_BLOCKING 0x0 ;  /* 0x0000000000007b1d */ /* 0x000fe20000010000 */
[----:B------:R-:W-:Y:S02]  /*20b0*/  F2FP.BF16.PACK_AB R51, R51, R32 ;  /* 0x000000203333723e */ /* 0x000fe400000010ff */
[----:B------:R-:W-:Y:S01]  /*20c0*/  LEA R19, R3, R52, 0x1 ;  /* 0x0000003403137211 */ /* 0x000fe200078e08ff */
[----:B------:R-:W-:Y:S01]  /*20d0*/  FMUL.FTZ R18, R68, R95 ;  /* 0x0000005f44127220 */ /* 0x000fe20000410000 */
[----:B------:R-:W-:Y:S01]  /*20e0*/  PRMT R20, RZ, 0x5410, R41 ;  /* 0x00005410ff147816 */ /* 0x000fe20000000029 */
[----:B------:R-:W-:-:S04]  /*20f0*/  UIMAD UR7, UR18, UR22, URZ ;  /* 0x00000016120772a4 */ /* 0x000fc8000f8e023f */
[----:B------:R-:W-:Y:S01]  /*2100*/  FFMA.FTZ R23, R18, R20, R33 ;  /* 0x0000001412177223 */ /* 0x000fe20000010021 */
[----:B------:R-:W-:Y:S02]  /*2110*/  UIMAD UR7, UR19, UR23, UR7 ;  /* 0x00000017130772a4 */ /* 0x000fe4000f8e0207 */
[----:B------:R-:W-:Y:S01]  /*2120*/  UIMAD.WIDE.U32 UR22, UR19, UR22, UR16 ;  /* 0x00000016131672a5 */ /* 0x000fe2000f8e0010 */
[----:B------:R0:W-:Y:S04]  /*2130*/  STS.128 [R19.X16], R44 ;  /* 0x0000002c13007388 */ /* 0x0001e8000000cc00 */
[----:B------:R1:W-:Y:S01]  /*2140*/  STS.128 [R19.X16+0x10], R48 ;  /* 0x0000103013007388 */ /* 0x0003e2000000cc00 */
[----:B------:R-:W-:-:S06]  /*2150*/  NOP ;  /* 0x0000000000007918 */ /* 0x000fcc0000000000 */
[----:B------:R-:W2:Y:S04]  /*2160*/  LDS.128 R28, [R7] ;  /* 0x00000000071c7984 */ /* 0x000ea80000000c00 */
[----:B------:R-:W3:Y:S01]  /*2170*/  LDS.128 R32, [R7+0x200] ;  /* 0x0002000007207984 */ /* 0x000ee20000000c00 */
[----:B------:R-:W-:Y:S01]  /*2180*/  UIADD3 UR23, UR23, UR7, URZ ;  /* 0x0000000717177290 */ /* 0x000fe2000fffe03f */
[----:B------:R-:W-:Y:S01]  /*2190*/  FMUL.FTZ R20, R65, R97 ;  /* 0x0000006141147220 */ /* 0x000fe20000410000 */
[----:B------:R-:W-:Y:S01]  /*21a0*/  UIMAD UR7, UR34, UR8, URZ ;  /* 0x00000008220772a4 */ /* 0x000fe2000f8e023f */
[----:B------:R-:W-:Y:S01]  /*21b0*/  FMUL.FTZ R65, R86, R21 ;  /* 0x0000001556417220 */ /* 0x000fe20000410000 */
[----:B------:R-:W-:Y:S02]  /*21c0*/  PRMT R21, RZ, 0x7610, R41 ;  /* 0x00007610ff157816 */ /* 0x000fe40000000029 */
[----:B------:R-:W-:Y:S01]  /*21d0*/  UIMAD UR7, UR35, UR9, UR7 ;  /* 0x00000009230772a4 */ /* 0x000fe2000f8e0207 */
[----:B0-----:R-:W-:Y:S01]  /*21e0*/  FMUL.FTZ R46, R87, R22 ;  /* 0x00000016572e7220 */ /* 0x001fe20000410000 */
[----:B------:R-:W-:Y:S01]  /*21f0*/  UIMAD.WIDE.U32 UR8, UR35, UR8, UR22 ;  /* 0x00000008230872a5 */ /* 0x000fe2000f8e0016 */
[----:B------:R-:W-:Y:S01]  /*2200*/  FFMA.FTZ R44, R20, R21, R23 ;  /* 0x00000015142c7223 */ /* 0x000fe20000010017 */
[----:B------:R-:W-:Y:S01]  /*2210*/  PRMT R22, RZ, 0x5410, R42 ;  /* 0x00005410ff167816 */ /* 0x000fe2000000002a */
[----:B------:R-:W-:Y:S01]  /*2220*/  ULDC.64 UR22, c[0x0][0x338] ;  /* 0x0000ce0000167ab9 */ /* 0x000fe20000000a00 */
[----:B------:R-:W-:Y:S01]  /*2230*/  FMUL.FTZ R21, R63, R65 ;  /* 0x000000413f157220 */ /* 0x000fe20000410000 */
[----:B------:R-:W-:-:S02]  /*2240*/  UIADD3 UR7, UR9, UR7, URZ ;  /* 0x0000000709077290 */ /* 0x000fc4000fffe03f */
[----:B------:R-:W-:Y:S01]  /*2250*/  ULEA UR22, UP0, UR8, UR22, 0x1 ;  /* 0x0000001608167291 */ /* 0x000fe2000f80083f */
[----:B------:R-:W-:Y:S01]  /*2260*/  FFMA.FTZ R23, R21, R22, R44 ;  /* 0x0000001615177223 */ /* 0x000fe2000001002c */
[----:B------:R-:W-:Y:S01]  /*2270*/  PRMT R44, RZ, 0x7610, R42 ;  /* 0x00007610ff2c7816 */ /* 0x000fe2000000002a */
[----:B------:R-:W-:Y:S01]  /*2280*/  FMUL.FTZ R22, R64, R46 ;  /* 0x0000002e40167220 */ /* 0x000fe20000410000 */
[----:B------:R-:W-:-:S03]  /*2290*/  ULEA.HI.X UR23, UR8, UR23, UR7, 0x1, UP0 ;  /* 0x0000001708177291 */ /* 0x000fc600080f0c07 */
[----:B-1----:R-:W-:Y:S01]  /*22a0*/  FFMA.FTZ R48, R22, R44, R23 ;  /* 0x0000002c16307223 */ /* 0x002fe20000010017 */
[----:B------:R-:W-:Y:S02]  /*22b0*/  MOV R44, UR22 ;  /* 0x00000016002c7c02 */ /* 0x000fe40008000f00 */
[----:B------:R-:W-:-:S05]  /*22c0*/  MOV R45, UR23 ;  /* 0x00000017002d7c02 */ /* 0x000fca0008000f00 */
[----:B------:R-:W-:Y:S01]  /*22d0*/  IMAD.WIDE R44, R6, 0x10, R44 ;  /* 0x00000010062c7825 */ /* 0x000fe200078e022c */
[----:B------:R-:W-:-:S04]  /*22e0*/  ISETP.NE.U32.AND P0, PT, RZ, c[0x0][0x270], PT ;  /* 0x00009c00ff007a0c */ /* 0x000fc80003f05070 */
[----:B--2---:R0:W-:Y:S04]  /*22f0*/  STG.E.128 [R44.64+-0x1000], R28 ;  /* 0xfff0001c2c007986 */ /* 0x0041e8000c101d1a */
[----:B---3--:R0:W-:Y:S01]  /*2300*/  STG.E.128 [R44.64+-0xe00], R32 ;  /* 0xfff200202c007986 */ /* 0x0081e2000c101d1a */
[----:B------:R-:W-:Y:S01]  /*2310*/  ISETP.NE.AND.EX P0, PT, RZ, c[0x0][0x274], PT, P0 ;  /* 0x00009d00ff007a0c */ /* 0x000fe20003f05300 */
[----:B------:R-:W-:Y:S02]  /*2320*/  FMUL.FTZ R47, R85, R98 ;  /* 0x00000062552f7220 */ /* 0x000fe40000410000 */
[----:B------:R-:W-:Y:S01]  /*2330*/  FMUL.FTZ R99, R0, R99 ;  /* 0x0000006300637220 */ /* 0x000fe20000410000 */
[----:B------:R-:W-:Y:S01]  /*2340*/  PRMT R0, RZ, 0x5410, R43 ;  /* 0x00005410ff007816 */ /* 0x000fe2000000002b */
[----:B------:R-:W-:Y:S01]  /*2350*/  FMUL.FTZ R23, R59, R47 ;  /* 0x0000002f3b177220 */ /* 0x000fe20000410000 */
[----:B------:R-:W-:-:S02]  /*2360*/  PRMT R52, RZ, 0x5410, R24 ;  /* 0x00005410ff347816 */ /* 0x000fc40000000018 */
[----:B------:R-:W-:Y:S01]  /*2370*/  PRMT R59, RZ, 0x7610, R24 ;  /* 0x00007610ff3b7816 */ /* 0x000fe20000000018 */
[----:B------:R-:W-:Y:S01]  /*2380*/  FFMA.FTZ R49, R23, R0, R48 ;  /* 0x0000000017317223 */ /* 0x000fe20000010030 */
[----:B------:R-:W-:Y:S01]  /*2390*/  PRMT R0, RZ, 0x7610, R43 ;  /* 0x00007610ff007816 */ /* 0x000fe2000000002b */
[----:B------:R-:W-:Y:S01]  /*23a0*/  FMUL.FTZ R24, R58, R99 ;  /* 0x000000633a187220 */ /* 0x000fe20000410000 */
[--C-:B------:R-:W-:Y:S02]  /*23b0*/  PRMT R63, RZ, 0x5410, R25.reuse ;  /* 0x00005410ff3f7816 */ /* 0x100fe40000000019 */
[----:B------:R-:W-:Y:S01]  /*23c0*/  PRMT R85, RZ, 0x7610, R25 ;  /* 0x00007610ff557816 */ /* 0x000fe20000000019 */
[----:B------:R-:W-:Y:S01]  /*23d0*/  FFMA.FTZ R0, R24, R0, R49 ;  /* 0x0000000018007223 */ /* 0x000fe20000010031 */
[--C-:B------:R-:W-:Y:S02]  /*23e0*/  PRMT R86, RZ, 0x5410, R26.reuse ;  /* 0x00005410ff567816 */ /* 0x100fe4000000001a */
[----:B------:R-:W-:-:S02]  /*23f0*/  PRMT R87, RZ, 0x7610, R26 ;  /* 0x00007610ff577816 */ /* 0x000fc4000000001a */
[--C-:B------:R-:W-:Y:S02]  /*2400*/  PRMT R58, RZ, 0x5410, R27.reuse ;  /* 0x00005410ff3a7816 */ /* 0x100fe4000000001b */
[----:B------:R-:W-:Y:S01]  /*2410*/  PRMT R98, RZ, 0x7610, R27 ;  /* 0x00007610ff627816 */ /* 0x000fe2000000001b */
[----:B------:R-:W-:Y:S05]  /*2420*/  @!P0 BRA `(.L_x_2140) ;  /* 0x0000030000008947 */ /* 0x000fea0003800000 */
[----:B0-----:R-:W-:Y:S01]  /*2430*/  BAR.SYNC.DEFER_BLOCKING 0x0 ;  /* 0x0000000000007b1d */ /* 0x001fe20000010000 */
[----:B------:R-:W-:Y:S02]  /*2440*/  FMUL.FTZ R44, R57, R78 ;  /* 0x0000004e392c7220 */ /* 0x000fe40000410000 */
        /* <DEDUP_REMOVED lines=12> */
[----:B------:R-:W-:Y:S01]  /*2510*/  UIMAD UR7, UR19, UR23, UR7 ;  /* 0x00000017130772a4 */ /* 0x000fe2000f8e0207 */
[----:B------:R-:W-:-:S02]  /*2520*/  FMUL.FTZ R48, R66, R88 ;  /* 0x0000005842307220 */ /* 0x000fc40000410000 */
[----:B------:R-:W-:Y:S01]  /*2530*/  FMUL.FTZ R67, R67, R90 ;  /* 0x0000005a43437220 */ /* 0x000fe20000410000 */
[----:B------:R-:W-:Y:S01]  /*2540*/  ULDC.64 UR22, c[0x0][0x210] ;  /* 0x0000840000167ab9 */ /* 0x000fe20000000a00 */
[----:B------:R-:W-:Y:S01]  /*2550*/  FMUL.FTZ R49, R95, R89 ;  /* 0x000000595f317220 */ /* 0x000fe20000410000 */
[----:B------:R-:W-:Y:S01]  /*2560*/  UIADD3 UR9, UR9, UR7, URZ ;  /* 0x0000000709097290 */ /* 0x000fe2000fffe03f */
[----:B------:R-:W-:Y:S01]  /*2570*/  FMUL.FTZ R92, R97, R92 ;  /* 0x0000005c615c7220 */ /* 0x000fe20000410000 */
[----:B------:R-:W-:Y:S01]  /*2580*/  F2FP.BF16.PACK_AB R48, R67, R48 ;  /* 0x000000304330723e */ /* 0x000fe200000010ff */
[----:B------:R-:W-:Y:S01]  /*2590*/  FMUL.FTZ R50, R65, R94 ;  /* 0x0000005e41327220 */ /* 0x000fe20000410000 */
[----:B------:R-:W-:Y:S01]  /*25a0*/  UIMAD UR7, UR34, UR22, URZ ;  /* 0x00000016220772a4 */ /* 0x000fe2000f8e023f */
[----:B------:R-:W-:Y:S01]  /*25b0*/  FMUL.FTZ R91, R46, R91 ;  /* 0x0000005b2e5b7220 */ /* 0x000fe20000410000 */
[----:B------:R-:W-:Y:S01]  /*25c0*/  F2FP.BF16.PACK_AB R46, R60, R53 ;  /* 0x000000353c2e723e */ /* 0x000fe200000010ff */
[----:B------:R-:W-:Y:S01]  /*25d0*/  FMUL.FTZ R51, R47, R96 ;  /* 0x000000602f337220 */ /* 0x000fe20000410000 */
[----:B------:R-:W-:Y:S01]  /*25e0*/  F2FP.BF16.PACK_AB R47, R62, R61 ;  /* 0x0000003d3e2f723e */ /* 0x000fe200000010ff */
[----:B------:R-:W-:Y:S01]  /*25f0*/  FMUL.FTZ R26, R99, R93 ;  /* 0x0000005d631a7220 */ /* 0x000fe20000410000 */
[----:B------:R-:W-:Y:S01]  /*2600*/  F2FP.BF16.PACK_AB R50, R91, R50 ;  /* 0x000000325b32723e */ /* 0x000fe200000010ff */
[----:B------:R-:W-:Y:S01]  /*2610*/  UIMAD UR7, UR35, UR23, UR7 ;  /* 0x00000017230772a4 */ /* 0x000fe2000f8e0207 */
[----:B------:R-:W-:Y:S01]  /*2620*/  F2FP.BF16.PACK_AB R49, R92, R49 ;  /* 0x000000315c31723e */ /* 0x000fe200000010ff */
[----:B------:R-:W-:Y:S01]  /*2630*/  STS.128 [R19.X16], R44 ;  /* 0x0000002c13007388 */ /* 0x000fe2000000cc00 */
[----:B------:R-:W-:Y:S01]  /*2640*/  F2FP.BF16.PACK_AB R51, R26, R51 ;  /* 0x000000331a33723e */ /* 0x000fe200000010ff */
[----:B------:R-:W-:-:S03]  /*2650*/  UIMAD.WIDE.U32 UR22, UR35, UR22, UR8 ;  /* 0x00000016231672a5 */ /* 0x000fc6000f8e0008 */
[----:B------:R-:W-:Y:S01]  /*2660*/  ULDC.64 UR8, c[0x0][0x270] ;  /* 0x00009c0000087ab9 */ /* 0x000fe20000000a00 */
[----:B------:R-:W-:Y:S01]  /*2670*/  STS.128 [R19.X16+0x10], R48 ;  /* 0x0000103013007388 */ /* 0x000fe2000000cc00 */
[----:B------:R-:W-:-:S06]  /*2680*/  NOP ;  /* 0x0000000000007918 */ /* 0x000fcc0000000000 */
[----:B------:R-:W0:Y:S01]  /*2690*/  LDS.128 R28, [R7] ;  /* 0x00000000071c7984 */ /* 0x000e220000000c00 */
[----:B------:R-:W-:Y:S02]  /*26a0*/  UIADD3 UR7, UR23, UR7, URZ ;  /* 0x0000000717077290 */ /* 0x000fe4000fffe03f */
[----:B------:R-:W-:Y:S01]  /*26b0*/  ULEA UR8, UP0, UR22, UR8, 0x1 ;  /* 0x0000000816087291 */ /* 0x000fe2000f80083f */
[----:B------:R-:W1:Y:S03]  /*26c0*/  LDS.128 R32, [R7+0x200] ;  /* 0x0002000007207984 */ /* 0x000e660000000c00 */
[----:B------:R-:W-:Y:S02]  /*26d0*/  ULEA.HI.X UR9, UR22, UR9, UR7, 0x1, UP0 ;  /* 0x0000000916097291 */ /* 0x000fe400080f0c07 */
[----:B------:R-:W-:-:S04]  /*26e0*/  MOV R26, UR8 ;  /* 0x00000008001a7c02 */ /* 0x000fc80008000f00 */
[----:B------:R-:W-:-:S05]  /*26f0*/  MOV R27, UR9 ;  /* 0x00000009001b7c02 */ /* 0x000fca0008000f00 */
[----:B------:R-:W-:-:S05]  /*2700*/  IMAD.WIDE R26, R6, 0x10, R26 ;  /* 0x00000010061a7825 */ /* 0x000fca00078e021a */
[----:B0-----:R0:W-:Y:S04]  /*2710*/  STG.E.128 [R26.64+-0x1000], R28 ;  /* 0xfff0001c1a007986 */ /* 0x0011e8000c101d1a */
[----:B-1----:R0:W-:Y:S02]  /*2720*/  STG.E.128 [R26.64+-0xe00], R32 ;  /* 0xfff200201a007986 */ /* 0x0021e4000c101d1a */
.L_x_2140:
[----:B0-----:R-:W-:Y:S01]  /*2730*/  BAR.SYNC.DEFER_BLOCKING 0x0 ;  /* 0x0000000000007b1d */ /* 0x001fe20000010000 */
[----:B------:R-:W-:Y:S01]  /*2740*/  HFMA2.MMA R25, -RZ, RZ, 0, 0 ;  /* 0x00000000ff197435 */ /* 0x000fe200000001ff */
        /* <DEDUP_REMOVED lines=41> */
[----:B------:R-:W-:Y:S01]  /*29e0*/  MOV R25, RZ ;  /* 0x000000ff00197202 */ /* 0x000fe20000000f00 */
[----:B------:R-:W-:Y:S02]  /*29f0*/  UMOV UR7, URZ ;  /* 0x0000003f00077c82 */ /* 0x000fe40008000000 */
[----:B------:R-:W-:Y:S02]  /*2a00*/  UMOV UR8, URZ ;  /* 0x0000003f00087c82 */ /* 0x000fe40008000000 */
[----:B------:R-:W-:-:S02]  /*2a10*/  UMOV UR9, URZ ;  /* 0x0000003f00097c82 */ /* 0x000fc40008000000 */
.L_x_2189:
[----:B------:R-:W-:Y:S02]  /*2a20*/  USHF.R.S32.HI UR41, URZ, 0x1f, UR7 ;  /* 0x0000001f3f297899 */ /* 0x000fe40008011407 */
[----:B------:R-:W-:-:S02]  /*2a30*/  ULDC.64 UR22, c[0x0][0x1a0] ;  /* 0x0000680000167ab9 */ /* 0x000fc40000000a00 */
[----:B------:R-:W-:Y:S02]  /*2a40*/  UIMAD UR42, UR41, UR22, URZ ;  /* 0x00000016292a72a4 */ /* 0x000fe4000f8e023f */
[----:B------:R-:W-:Y:S02]  /*2a50*/  UIMAD.WIDE.U32 UR24, UR7, UR22, URZ ;  /* 0x00000016071872a5 */ /* 0x000fe4000f8e003f */
[----:B------:R-:W-:Y:S02]  /*2a60*/  UIMAD UR22, UR7, UR23, UR42 ;  /* 0x00000017071672a4 */ /* 0x000fe4000f8e022a */
        /* <DEDUP_REMOVED lines=21> */
[----:B0-----:R-:W-:Y:S01]  /*2bc0*/  MOV R52, UR24 ;  /* 0x0000001800347c02 */ /* 0x001fe20008000f00 */
[----:B------:R-:W-:-:S03]  /*2bd0*/  ULDC.64 UR22, c[0x0][0x1c0] ;  /* 0x0000700000167ab9 */ /* 0x000fc60000000a00 */
[----:B------:R-:W-:-:S05]  /*2be0*/  MOV R53, UR25 ;  /* 0x0000001900357c02 */ /* 0x000fca0008000f00 */
        /* <DEDUP_REMOVED lines=18> */
[----:B-1----:R-:W-:Y:S01]  /*2d10*/  HFMA2.MMA R45, -RZ, RZ, 0, 1.52587890625e-05 ;  /* 0x00000100ff2d7435 */ /* 0x002fe200000001ff */
[----:B------:R-:W-:Y:S01]  /*2d20*/  ISETP.NE.AND P1, PT, R4, RZ, PT ;  /* 0x000000ff0400720c */ /* 0x000fe20003f25270 */
[----:B------:R-:W-:Y:S01]  /*2d30*/  ULEA.HI UR23, UR22, UR22, URZ, 0x1 ;  /* 0x0000001616177291 */ /* 0x000fe2000f8f083f */
[----:B------:R-:W-:Y:S01]  /*2d40*/  ISETP.LT.OR P0, PT, R62, 0x2, P0 ;  /* 0x000000023e00780c */ /* 0x000fe20000701670 */
[----:B------:R-:W-:Y:S01]  /*2d50*/  HFMA2.MMA R105, -RZ, RZ, 0, 4.76837158203125e-07 ;  /* 0x00000008ff697435 */ /* 0x000fe200000001ff */
[----:B--2---:R-:W-:Y:S01]  /*2d60*/  SHF.L.U32 R7, R4, 0x1, RZ ;  /* 0x0000000104077819 */ /* 0x004fe200000006ff */
[----:B------:R-:W-:Y:S01]  /*2d70*/  ULOP3.LUT UR23, UR23, 0xfffffe, URZ, 0xc0, !UPT ;  /* 0x00fffffe17177892 */ /* 0x000fe2000f8ec03f */
[----:B------:R-:W-:Y:S01]  /*2d80*/  MOV R44, UR21 ;  /* 0x00000015002c7c02 */ /* 0x000fe20008000f00 */
[----:B------:R-:W-:Y:S01]  /*2d90*/  HFMA2.MMA R100, -RZ, RZ, 1.875, 0 ;  /* 0x3f800000ff647435 */ /* 0x000fe200000001ff */
[----:B0-----:R-:W-:Y:S01]  /*2da0*/  LOP3.LUT R60, R7, 0xffffffc0, RZ, 0xc0, !PT ;  /* 0xffffffc0073c7812 */ /* 0x001fe200078ec0ff */
[----:B------:R-:W-:Y:S01]  /*2db0*/  UIADD3 UR23, UR22, -UR23, URZ ;  /* 0x8000001716177290 */ /* 0x000fe2000fffe03f */
[----:B------:R-:W-:-:S02]  /*2dc0*/  MOV R104, c[0x0][0x16c] ;  /* 0x00005b0000687a02 */ /* 0x000fc40000000f00 */
[-C--:B------:R-:W-:Y:S02]  /*2dd0*/  IADD3 R106, R60, R3.reuse, RZ ;  /* 0x000000033c6a7210 */ /* 0x080fe40007ffe0ff */
[----:B------:R-:W-:Y:S02]  /*2de0*/  IADD3 R60, R3, R3, R60 ;  /* 0x00000003033c7210 */ /* 0x000fe40007ffe03c */
[----:B------:R-:W-:Y:S02]  /*2df0*/  @!P0 IADD3 R7, R44, -0x2, RZ ;  /* 0xfffffffe2c078810 */ /* 0x000fe40007ffe0ff */
[----:B------:R-:W-:Y:S01]  /*2e00*/  MOV R44, UR23 ;  /* 0x00000017002c7c02 */ /* 0x000fe20008000f00 */
[----:B------:R-:W0:Y:S01]  /*2e10*/  LDS.128 R48, [R60.X16+0x10] ;  /* 0x000010003c307984 */ /* 0x000e22000000cc00 */
[----:B------:R-:W-:Y:S01]  /*2e20*/  IADD3 R62, R4, 0x200, RZ ;  /* 0x00000200043e7810 */ /* 0x000fe20007ffe0ff */
[----:B------:R-:W-:Y:S01]  /*2e30*/  @!P0 IMAD R104, R7, R104, UR7 ;  /* 0x0000000707688e24 */ /* 0x000fe2000f8e0268 */
[----:B----4-:R-:W1:Y:S01]  /*2e40*/  R2UR UR41, R63 ;  /* 0x000000003f2973c2 */ /* 0x010e6200000e0000 */
[----:B------:R-:W-:Y:S01]  /*2e50*/  @!P1 IMAD R62, R44, R45, UR7 ;  /* 0x000000072c3e9e24 */ /* 0x000fe2000f8e022d */
[C---:B------:R-:W-:Y:S01]  /*2e60*/  SHF.L.U32 R7, R106.reuse, 0x4, RZ ;  /* 0x000000046a077819 */ /* 0x040fe200000006ff */
[----:B------:R-:W2:Y:S01]  /*2e70*/  LDS.128 R44, [R60.X16] ;  /* 0x000000003c2c7984 */ /* 0x000ea2000000cc00 */
[----:B------:R-:W-:Y:S01]  /*2e80*/  IADD3 R106, R106, R3, RZ ;  /* 0x000000036a6a7210 */ /* 0x000fe20007ffe0ff */
[----:B------:R-:W-:Y:S01]  /*2e90*/  @!P0 IMAD.WIDE R104, R104, R105, UR10 ;  /* 0x0000000a68688e25 */ /* 0x000fe2000f8e0269 */
[----:B------:R-:W-:-:S02]  /*2ea0*/  SHF.L.U32 R107, R62, 0x2, RZ ;  /* 0x000000023e6b7819 */ /* 0x000fc400000006ff */
[----:B------:R-:W-:Y:S02]  /*2eb0*/  MOV R101, RZ ;  /* 0x000000ff00657202 */ /* 0x000fe40000000f00 */
[----:B-1----:R-:W-:-:S05]  /*2ec0*/  MOV R120, UR41 ;  /* 0x0000002900787c02 */ /* 0x002fca0008000f00 */
[----:B------:R-:W-:-:S04]  /*2ed0*/  FMUL.FTZ R120, R120, 1.4426950216293334961 ;  /* 0x3fb8aa3b78787820 */ /* 0x000fc80000410000 */
[----:B------:R-:W-:-:S06]  /*2ee0*/  FMUL.FTZ R142, R69, R120 ;  /* 0x00000078458e7220 */ /* 0x000fcc0000410000 */
[----:B------:R-:W-:Y:S01]  /*2ef0*/  MUFU.EX2 R142, R142 ;  /* 0x0000008e008e7308 */ /* 0x000fe20000000800 */
[-C--:B------:R-:W-:Y:S02]  /*2f00*/  FMUL.FTZ R103, R70, R120.reuse ;  /* 0x0000007846677220 */ /* 0x080fe40000410000 */
[-C--:B------:R-:W-:Y:S01]  /*2f10*/  FMUL.FTZ R110, R71, R120.reuse ;  /* 0x00000078476e7220 */ /* 0x080fe20000410000 */
[----:B0-----:R-:W-:Y:S01]  /*2f20*/  PRMT R109, RZ, 0x5410, R49 ;  /* 0x00005410ff6d7816 */ /* 0x001fe20000000031 */
[----:B------:R-:W-:-:S03]  /*2f30*/  FMUL.FTZ R116, R72, R120 ;  /* 0x0000007848747220 */ /* 0x000fc60000410000 */
[----:B------:R-:W0:Y:S01]  /*2f40*/  MUFU.EX2 R103, R103 ;  /* 0x0000006700677308 */ /* 0x000e220000000800 */
[----:B------:R-:W-:Y:S02]  /*2f50*/  PRMT R113, RZ, 0x7610, R49 ;  /* 0x00007610ff717816 */ /* 0x000fe40000000031 */
[----:B------:R-:W-:Y:S01]  /*2f60*/  PRMT R49, RZ, 0x7610, R36 ;  /* 0x00007610ff317816 */ /* 0x000fe20000000024 */
[----:B------:R-:W-:-:S04]  /*2f70*/  FMUL.FTZ R125, R73, R120 ;  /* 0x00000078497d7220 */ /* 0x000fc80000410000 */
[----:B------:R-:W1:Y:S01]  /*2f80*/  MUFU.EX2 R110, R110 ;  /* 0x0000006e006e7308 */ /* 0x000e620000000800 */
[----:B------:R-:W-:Y:S01]  /*2f90*/  PRMT R118, RZ, 0x5410, R37 ;  /* 0x00005410ff767816 */ /* 0x000fe20000000025 */
[----:B------:R-:W-:Y:S02]  /*2fa0*/  FMUL.FTZ R49, R70, R49 ;  /* 0x0000003146317220 */ /* 0x000fe40000410000 */
[----:B------:R-:W-:-:S04]  /*2fb0*/  FMUL.FTZ R124, R74, R120 ;  /* 0x000000784a7c7220 */ /* 0x000fc80000410000 */
[----:B------:R-:W4:Y:S01]  /*2fc0*/  MUFU.EX2 R116, R116 ;  /* 0x0000007400747308 */ /* 0x000f220000000800 */
[----:B------:R-:W-:Y:S01]  /*2fd0*/  PRMT R155, RZ, 0x7610, R37 ;  /* 0x00007610ff9b7816 */ /* 0x000fe20000000025 */
[----:B------:R-:W-:Y:S01]  /*2fe0*/  FMUL.FTZ R118, R71, R118 ;  /* 0x0000007647767220 */ /* 0x000fe20000410000 */
[----:B------:R-:W-:Y:S01]  /*2ff0*/  PRMT R114, RZ, 0x5410, R51 ;  /* 0x00005410ff727816 */ /* 0x000fe20000000033 */
[----:B0-----:R-:W-:-:S04]  /*3000*/  FMUL.FTZ R123, R142, R103 ;  /* 0x000000678e7b7220 */ /* 0x001fc80000410000 */
[----:B------:R-:W0:Y:S01]  /*3010*/  MUFU.EX2 R125, R125 ;  /* 0x0000007d007d7308 */ /* 0x000e220000000800 */
[----:B------:R-:W-:Y:S01]  /*3020*/  PRMT R117, RZ, 0x7610, R51 ;  /* 0x00007610ff757816 */ /* 0x000fe20000000033 */
[----:B------:R-:W-:Y:S01]  /*3030*/  FMUL.FTZ R155, R72, R155 ;  /* 0x0000009b489b7220 */ /* 0x000fe20000410000 */
[----:B------:R-:W-:Y:S02]  /*3040*/  PRMT R154, RZ, 0x5410, R38 ;  /* 0x00005410ff9a7816 */ /* 0x000fe40000000026 */
[----:B------:R-:W-:-:S03]  /*3050*/  PRMT R51, RZ, 0x7610, R40 ;  /* 0x00007610ff337816 */ /* 0x000fc60000000028 */
[----:B------:R-:W0:Y:S01]  /*3060*/  MUFU.EX2 R124, R124 ;  /* 0x0000007c007c7308 */ /* 0x000e220000000800 */
[----:B--2---:R-:W-:Y:S02]  /*3070*/  PRMT R108, RZ, 0x7610, R47 ;  /* 0x00007610ff6c7816 */ /* 0x004fe4000000002f */
[----:B------:R-:W-:Y:S01]  /*3080*/  PRMT R130, RZ, 0x5410, R42 ;  /* 0x00005410ff827816 */ /* 0x000fe2000000002a */
[----:B-1----:R-:W-:Y:S01]  /*3090*/  FMUL.FTZ R123, R110, R123 ;  /* 0x0000007b6e7b7220 */ /* 0x002fe20000410000 */
[----:B------:R-:W-:Y:S01]  /*30a0*/  PRMT R111, RZ, 0x7610, R48 ;  /* 0x00007610ff6f7816 */ /* 0x000fe20000000030 */
[----:B------:R-:W-:Y:S01]  /*30b0*/  FMUL.FTZ R154, R73, R154 ;  /* 0x0000009a499a7220 */ /* 0x000fe20000410000 */
[----:B------:R-:W-:Y:S01]  /*30c0*/  PRMT R153, RZ, 0x7610, R38 ;  /* 0x00007610ff997816 */ /* 0x000fe20000000026 */
[----:B------:R-:W-:Y:S01]  /*30d0*/  FMUL.FTZ R150, R78, R51 ;  /* 0x000000334e967220 */ /* 0x000fe20000410000 */
[----:B------:R-:W-:Y:S01]  /*30e0*/  PRMT R128, RZ, 0x5410, R39 ;  /* 0x00005410ff807816 */ /* 0x000fe20000000027 */
[----:B------:R-:W-:-:S02]  /*30f0*/  FMUL.FTZ R145, R81, R130 ;  /* 0x0000008251917220 */ /* 0x000fc40000410000 */
[----:B------:R-:W-:Y:S01]  /*3100*/  FMUL.FTZ R51, R79, R120 ;  /* 0x000000784f337220 */ /* 0x000fe20000410000 */
[--C-:B------:R-:W-:Y:S01]  /*3110*/  PRMT R112, RZ, 0x5410, R50.reuse ;  /* 0x00005410ff707816 */ /* 0x100fe20000000032 */
[----:B----4-:R-:W-:Y:S01]  /*3120*/  FMUL.FTZ R130, R116, R123 ;  /* 0x0000007b74827220 */ /* 0x010fe20000410000 */
[----:B------:R-:W-:Y:S01]  /*3130*/  PRMT R115, RZ, 0x7610, R50 ;  /* 0x00007610ff737816 */ /* 0x000fe20000000032 */
[----:B------:R-:W-:Y:S01]  /*3140*/  FMUL.FTZ R153, R74, R153 ;  /* 0x000000994a997220 */ /* 0x000fe20000410000 */
[----:B------:R-:W-:Y:S01]  /*3150*/  PRMT R50, RZ, 0x5410, R40 ;  /* 0x00005410ff327816 */ /* 0x000fe20000000028 */
[----:B------:R-:W-:Y:S01]  /*3160*/  FMUL.FTZ R128, R75, R128 ;  /* 0x000000804b807220 */ /* 0x000fe20000410000 */
[----:B------:R-:W-:-:S03]  /*3170*/  PRMT R119, RZ, 0x7610, R42 ;  /* 0x00007610ff777816 */ /* 0x000fc6000000002a */
[----:B------:R-:W-:Y:S01]  /*3180*/  FMUL.FTZ R50, R77, R50 ;  /* 0x000000324d327220 */ /* 0x000fe20000410000 */
[----:B------:R-:W-:Y:S01]  /*3190*/  PRMT R122, RZ, 0x5410, R41 ;  /* 0x00005410ff7a7816 */ /* 0x000fe20000000029 */
[----:B------:R-:W-:Y:S02]  /*31a0*/  FMUL.FTZ R146, R82, R119 ;  /* 0x0000007752927220 */ /* 0x000fe40000410000 */
[-C--:B------:R-:W-:Y:S01]  /*31b0*/  FMUL.FTZ R119, R80, R120.reuse ;  /* 0x0000007850777220 */ /* 0x080fe20000410000 */
[----:B------:R-:W-:Y:S01]  /*31c0*/  PRMT R121, RZ, 0x7610, R43 ;  /* 0x00007610ff797816 */ /* 0x000fe2000000002b */
[----:B------:R-:W-:-:S04]  /*31d0*/  FMUL.FTZ R127, R81, R120 ;  /* 0x00000078517f7220 */ /* 0x000fc80000410000 */
[----:B------:R-:W-:Y:S01]  /*31e0*/  MUFU.EX2 R119, R119 ;  /* 0x0000007700777308 */ /* 0x000fe20000000800 */
[----:B------:R-:W-:Y:S02]  /*31f0*/  FMUL.FTZ R144, R84, R121 ;  /* 0x0000007954907220 */ /* 0x000fe40000410000 */
[-C--:B------:R-:W-:Y:S02]  /*3200*/  FMUL.FTZ R121, R82, R120.reuse ;  /* 0x0000007852797220 */ /* 0x080fe40000410000 */
[----:B------:R-:W-:Y:S02]  /*3210*/  FMUL.FTZ R123, R84, R120 ;  /* 0x00000078547b7220 */ /* 0x000fe40000410000 */
[----:B------:R-:W-:Y:S02]  /*3220*/  FMUL.FTZ R150, R111, R150 ;  /* 0x000000966f967220 */ /* 0x000fe40000410000 */
[----:B------:R-:W-:Y:S01]  /*3230*/  MUFU.EX2 R121, R121 ;  /* 0x0000007900797308 */ /* 0x000fe20000000800 */
[----:B------:R-:W-:Y:S01]  /*3240*/  PRMT R132, RZ, 0x5410, R43 ;  /* 0x00005410ff847816 */ /* 0x000fe2000000002b */
[----:B------:R-:W-:-:S02]  /*3250*/  FMUL.FTZ R145, R112, R145 ;  /* 0x0000009170917220 */ /* 0x000fc40000410000 */
[----:B------:R-:W-:-:S04]  /*3260*/  FMUL.FTZ R146, R115, R146 ;  /* 0x0000009273927220 */ /* 0x000fc80000410000 */
[----:B------:R-:W-:Y:S01]  /*3270*/  MUFU.EX2 R123, R123 ;  /* 0x0000007b007b7308 */ /* 0x000fe20000000800 */
[----:B------:R-:W-:-:S04]  /*3280*/  FMUL.FTZ R143, R83, R132 ;  /* 0x00000084538f7220 */ /* 0x000fc80000410000 */
[----:B------:R-:W-:Y:S01]  /*3290*/  FMUL.FTZ R143, R114, R143 ;  /* 0x0000008f728f7220 */ /* 0x000fe20000410000 */
[----:B------:R-:W-:Y:S01]  /*32a0*/  BSSY B0, `(.L_x_2142) ;  /* 0x0000069000007945 */ /* 0x000fe20003800000 */
[----:B------:R-:W-:Y:S01]  /*32b0*/  FMUL.FTZ R144, R117, R144 ;  /* 0x0000009075907220 */ /* 0x000fe20000410000 */
[----:B------:R-:W-:Y:S01]  /*32c0*/  LEA.HI R126, R4, R4, RZ, 0x1e ;  /* 0x00000004047e7211 */ /* 0x000fe200078ff0ff */
[----:B---3--:R-:W-:Y:S04]  /*32d0*/  STS.128 [R7+0x1080], R52 ;  /* 0x0010803407007388 */ /* 0x008fe80000000c00 */
[----:B------:R1:W-:Y:S01]  /*32e0*/  STS.128 [R7+0x1280], R56 ;  /* 0x0012803807007388 */ /* 0x0003e20000000c00 */
[----:B------:R-:W-:-:S06]  /*32f0*/  NOP ;  /* 0x0000000000007918 */ /* 0x000fcc0000000000 */
[----:B------:R-:W2:Y:S04]  /*3300*/  LDS.128 R60, [R106.X16+0x1080] ;  /* 0x001080006a3c7984 */ /* 0x000ea8000000cc00 */
[----:B------:R3:W4:Y:S04]  /*3310*/  LDS.128 R52, [R106.X16+0x1090] ;  /* 0x001090006a347984 */ /* 0x000728000000cc00 */
[----:B------:R0:W-:Y:S04]  /*3320*/  STS [R107+0x6d50], R142 ;  /* 0x006d508e6b007388 */ /* 0x0001e80000000800 */
[----:B------:R-:W-:Y:S01]  /*3330*/  BAR.SYNC.DEFER_BLOCKING 0x0 ;  /* 0x0000000000007b1d */ /* 0x000fe20000010000 */
[----:B-1----:R-:W-:-:S02]  /*3340*/  PRMT R56, RZ, 0x5410, R44 ;  /* 0x00005410ff387816 */ /* 0x002fc4000000002c */
[----:B------:R-:W-:Y:S02]  /*3350*/  PRMT R58, RZ, 0x7610, R44 ;  /* 0x00007610ff3a7816 */ /* 0x000fe4000000002c */
[----:B------:R-:W-:Y:S02]  /*3360*/  PRMT R44, RZ, 0x5410, R36 ;  /* 0x00005410ff2c7816 */ /* 0x000fe40000000024 */
[----:B------:R-:W-:-:S03]  /*3370*/  PRMT R57, RZ, 0x5410, R45 ;  /* 0x00005410ff397816 */ /* 0x000fc6000000002d */
[----:B------:R-:W-:Y:S02]  /*3380*/  FMUL.FTZ R159, R69, R44 ;  /* 0x0000002c459f7220 */ /* 0x000fe40000410000 */
[----:B------:R-:W-:Y:S02]  /*3390*/  FMUL.FTZ R156, R58, R49 ;  /* 0x000000313a9c7220 */ /* 0x000fe40000410000 */
[----:B------:R-:W-:Y:S01]  /*33a0*/  FMUL.FTZ R159, R56, R159 ;  /* 0x0000009f389f7220 */ /* 0x000fe20000410000 */
[--C-:B------:R-:W-:Y:S01]  /*33b0*/  PRMT R59, RZ, 0x5410, R46.reuse ;  /* 0x00005410ff3b7816 */ /* 0x100fe2000000002e */
[----:B------:R-:W-:Y:S01]  /*33c0*/  FMUL.FTZ R157, R57, R118 ;  /* 0x00000076399d7220 */ /* 0x000fe20000410000 */
[----:B---3--:R-:W-:Y:S01]  /*33d0*/  PRMT R106, RZ, 0x7610, R46 ;  /* 0x00007610ff6a7816 */ /* 0x008fe2000000002e */
[----:B------:R-:W-:Y:S01]  /*33e0*/  FFMA.FTZ R49, R159, R103, R156 ;  /* 0x000000679f317223 */ /* 0x000fe2000001009c */
[----:B0-----:R-:W-:Y:S01]  /*33f0*/  PRMT R107, RZ, 0x5410, R48 ;  /* 0x00005410ff6b7816 */ /* 0x001fe20000000030 */
[----:B------:R0:W5:Y:S02]  /*3400*/  @!P0 LDG.E.64 R100, [R104.64] ;  /* 0x0000001a68648981 */ /* 0x000164000c1e1b00 */
[----:B------:R-:W-:Y:S01]  /*3410*/  FFMA.FTZ R49, R110, R49, R157 ;  /* 0x000000316e317223 */ /* 0x000fe2000001009d */
[----:B------:R-:W-:Y:S01]  /*3420*/  ISETP.NE.AND P0, PT, R4, 0x7f, PT ;  /* 0x0000007f0400780c */ /* 0x000fe20003f05270 */
[----:B------:R-:W-:Y:S01]  /*3430*/  FMUL.FTZ R154, R59, R154 ;  /* 0x0000009a3b9a7220 */ /* 0x000fe20000410000 */
[--C-:B--2---:R-:W-:Y:S01]  /*3440*/  PRMT R140, RZ, 0x5410, R60.reuse ;  /* 0x00005410ff8c7816 */ /* 0x104fe2000000003c */
[----:B------:R1:W-:Y:S01]  /*3450*/  MUFU.EX2 R118, R51 ;  /* 0x0000003300767308 */ /* 0x0003e20000000800 */
[----:B------:R-:W-:Y:S01]  /*3460*/  PRMT R141, RZ, 0x7610, R60 ;  /* 0x00007610ff8d7816 */ /* 0x000fe2000000003c */
[----:B------:R-:W-:Y:S01]  /*3470*/  FMUL.FTZ R60, R75, R120 ;  /* 0x000000784b3c7220 */ /* 0x000fe20000410000 */
[----:B------:R-:W-:Y:S01]  /*3480*/  PRMT R139, RZ, 0x5410, R61 ;  /* 0x00005410ff8b7816 */ /* 0x000fe2000000003d */
[----:B------:R-:W-:Y:S01]  /*3490*/  FMUL.FTZ R153, R106, R153 ;  /* 0x000000996a997220 */ /* 0x000fe20000410000 */
[----:B0-----:R-:W-:Y:S01]  /*34a0*/  PRMT R104, RZ, 0x7610, R45 ;  /* 0x00007610ff687816 */ /* 0x001fe2000000002d */
[----:B------:R-:W-:Y:S01]  /*34b0*/  FMUL.FTZ R149, R107, R50 ;  /* 0x000000326b957220 */ /* 0x000fe20000410000 */
[----:B------:R-:W-:Y:S01]  /*34c0*/  PRMT R138, RZ, 0x7610, R61 ;  /* 0x00007610ff8a7816 */ /* 0x000fe2000000003d */
[----:B------:R-:W-:Y:S01]  /*34d0*/  FMUL.FTZ R61, R76, R120 ;  /* 0x000000784c3d7220 */ /* 0x000fe20000410000 */
[----:B------:R-:W-:Y:S01]  /*34e0*/  PRMT R105, RZ, 0x5410, R47 ;  /* 0x00005410ff697816 */ /* 0x000fe2000000002f */
[----:B------:R-:W0:Y:S01]  /*34f0*/  MUFU.EX2 R60, R60 ;  /* 0x0000003c003c7308 */ /* 0x000e220000000800 */
[--C-:B------:R-:W-:Y:S01]  /*3500*/  PRMT R47, RZ, 0x5410, R63.reuse ;  /* 0x00005410ff2f7816 */ /* 0x100fe2000000003f */
[----:B------:R-:W-:Y:S01]  /*3510*/  FMUL.FTZ R155, R104, R155 ;  /* 0x0000009b689b7220 */ /* 0x000fe20000410000 */
[----:B------:R-:W-:Y:S01]  /*3520*/  PRMT R46, RZ, 0x7610, R63 ;  /* 0x00007610ff2e7816 */ /* 0x000fe2000000003f */
[----:B-1----:R-:W-:Y:S01]  /*3530*/  FMUL.FTZ R51, R125, R130 ;  /* 0x000000827d337220 */ /* 0x002fe20000410000 */
[----:B------:R-:W-:Y:S01]  /*3540*/  PRMT R63, RZ, 0x7610, R41 ;  /* 0x00007610ff3f7816 */ /* 0x000fe20000000029 */
[----:B------:R-:W-:Y:S01]  /*3550*/  FFMA.FTZ R49, R116, R49, R155 ;  /* 0x0000003174317223 */ /* 0x000fe2000001009b */
[--C-:B------:R-:W-:Y:S01]  /*3560*/  PRMT R137, RZ, 0x5410, R62.reuse ;  /* 0x00005410ff897816 */ /* 0x100fe2000000003e */
[----:B------:R-:W1:Y:S01]  /*3570*/  MUFU.EX2 R61, R61 ;  /* 0x0000003d003d7308 */ /* 0x000e620000000800 */
[----:B------:R-:W-:Y:S01]  /*3580*/  PRMT R48, RZ, 0x7610, R62 ;  /* 0x00007610ff307816 */ /* 0x000fe2000000003e */
[-C--:B------:R-:W-:Y:S01]  /*3590*/  FMUL.FTZ R62, R77, R120.reuse ;  /* 0x000000784d3e7220 */ /* 0x080fe20000410000 */
[----:B------:R-:W-:Y:S01]  /*35a0*/  PRMT R45, RZ, 0x7610, R39 ;  /* 0x00007610ff2d7816 */ /* 0x000fe20000000027 */
[----:B------:R-:W-:Y:S01]  /*35b0*/  FMUL.FTZ R148, R80, R63 ;  /* 0x0000003f50947220 */ /* 0x000fe20000410000 */
[----:B----4-:R-:W-:Y:S01]  /*35c0*/  PRMT R130, RZ, 0x5410, R54 ;  /* 0x00005410ff827816 */ /* 0x010fe20000000036 */
[----:B------:R-:W-:Y:S01]  /*35d0*/  FMUL.FTZ R63, R78, R120 ;  /* 0x000000784e3f7220 */ /* 0x000fe20000410000 */
[----:B------:R-:W-:Y:S01]  /*35e0*/  PRMT R129, RZ, 0x7610, R53 ;  /* 0x00007610ff817816 */ /* 0x000fe20000000035 */
[----:B------:R-:W2:Y:S01]  /*35f0*/  MUFU.EX2 R62, R62 ;  /* 0x0000003e003e7308 */ /* 0x000ea20000000800 */
[----:B------:R-:W-:-:S02]  /*3600*/  FFMA.FTZ R49, R125, R49, R154 ;  /* 0x000000317d317223 */ /* 0x000fc4000001009a */
[----:B------:R-:W-:Y:S02]  /*3610*/  FMUL.FTZ R51, R124, R51 ;  /* 0x000000337c337220 */ /* 0x000fe40000410000 */
[----:B------:R-:W-:Y:S02]  /*3620*/  FMUL.FTZ R45, R76, R45 ;  /* 0x0000002d4c2d7220 */ /* 0x000fe40000410000 */
[----:B------:R-:W-:Y:S01]  /*3630*/  FMUL.FTZ R151, R105, R128 ;  /* 0x0000008069977220 */ /* 0x000fe20000410000 */
[----:B------:R-:W3:Y:S01]  /*3640*/  MUFU.EX2 R63, R63 ;  /* 0x0000003f003f7308 */ /* 0x000ee20000000800 */
[----:B------:R-:W-:Y:S01]  /*3650*/  FFMA.FTZ R49, R124, R49, R153 ;  /* 0x000000317c317223 */ /* 0x000fe20000010099 */
[----:B------:R4:W4:Y:S01]  /*3660*/  @P0 LDS R128, [R4.X4+0x7554] ;  /* 0x0075540004800984 */ /* 0x0009220000004800 */
[----:B0-----:R-:W-:Y:S01]  /*3670*/  FMUL.FTZ R50, R60, R51 ;  /* 0x000000333c327220 */ /* 0x001fe20000410000 */
[----:B------:R-:W-:Y:S01]  /*3680*/  PRMT R51, RZ, 0x5410, R53 ;  /* 0x00005410ff337816 */ /* 0x000fe20000000035 */
[----:B------:R-:W-:-:S02]  /*3690*/  FMUL.FTZ R152, R108, R45 ;  /* 0x0000002d6c987220 */ /* 0x000fc40000410000 */
[----:B------:R-:W-:Y:S02]  /*36a0*/  FFMA.FTZ R49, R60, R49, R151 ;  /* 0x000000313c317223 */ /* 0x000fe40000010097 */
[----:B------:R-:W-:Y:S02]  /*36b0*/  FMUL.FTZ R44, R79, R122 ;  /* 0x0000007a4f2c7220 */ /* 0x000fe40000410000 */
[C---:B-1----:R-:W-:Y:S02]  /*36c0*/  FMUL.FTZ R45, R61.reuse, R50 ;  /* 0x000000323d2d7220 */ /* 0x042fe40000410000 */
[----:B------:R-:W-:Y:S02]  /*36d0*/  FFMA.FTZ R49, R61, R49, R152 ;  /* 0x000000313d317223 */ /* 0x000fe40000010098 */
[----:B------:R-:W-:Y:S02]  /*36e0*/  FMUL.FTZ R122, R83, R120 ;  /* 0x00000078537a7220 */ /* 0x000fe40000410000 */
[----:B------:R-:W-:Y:S01]  /*36f0*/  FMUL.FTZ R147, R109, R44 ;  /* 0x0000002c6d937220 */ /* 0x000fe20000410000 */
[----:B------:R0:W1:Y:S01]  /*3700*/  MUFU.EX2 R120, R127 ;  /* 0x0000007f00787308 */ /* 0x0000620000000800 */
[----:B--2---:R-:W-:-:S02]  /*3710*/  FMUL.FTZ R44, R62, R45 ;  /* 0x0000002d3e2c7220 */ /* 0x004fc40000410000 */
[----:B------:R-:W-:Y:S02]  /*3720*/  FFMA.FTZ R49, R62, R49, R149 ;  /* 0x000000313e317223 */ /* 0x000fe40000010095 */
[C---:B---3--:R-:W-:Y:S02]  /*3730*/  FMUL.FTZ R45, R63.reuse, R44 ;  /* 0x0000002c3f2d7220 */ /* 0x048fe40000410000 */
[----:B------:R-:W-:Y:S01]  /*3740*/  FFMA.FTZ R49, R63, R49, R150 ;  /* 0x000000313f317223 */ /* 0x000fe20000010096 */
[----:B------:R-:W2:Y:S01]  /*3750*/  MUFU.EX2 R122, R122 ;  /* 0x0000007a007a7308 */ /* 0x000ea20000000800 */
[C---:B------:R-:W-:Y:S01]  /*3760*/  FMUL.FTZ R44, R118.reuse, R45 ;  /* 0x0000002d762c7220 */ /* 0x040fe20000410000 */
[----:B0-----:R-:W-:Y:S01]  /*3770*/  PRMT R127, RZ, 0x7610, R54 ;  /* 0x00007610ff7f7816 */ /* 0x001fe20000000036 */
[----:B------:R-:W-:Y:S01]  /*3780*/  FMUL.FTZ R148, R113, R148 ;  /* 0x0000009471947220 */ /* 0x000fe20000410000 */
[----:B------:R-:W-:Y:S01]  /*3790*/  PRMT R54, RZ, 0x5410, R55 ;  /* 0x00005410ff367816 */ /* 0x000fe20000000037 */
[----:B------:R-:W-:Y:S01]  /*37a0*/  FFMA.FTZ R49, R118, R49, R147 ;  /* 0x0000003176317223 */ /* 0x000fe20000010093 */
[----:B------:R-:W-:Y:S01]  /*37b0*/  PRMT R55, RZ, 0x7610, R55 ;  /* 0x00007610ff377816 */ /* 0x000fe20000000037 */
[----:B------:R-:W-:-:S02]  /*37c0*/  FMUL.FTZ R45, R119, R44 ;  /* 0x0000002c772d7220 */ /* 0x000fc40000410000 */
[----:B------:R-:W-:Y:S01]  /*37d0*/  FFMA.FTZ R44, R119, R49, R148 ;  /* 0x00000031772c7223 */ /* 0x000fe20000010094 */
[--C-:B------:R-:W-:Y:S01]  /*37e0*/  PRMT R49, RZ, 0x5410, R52.reuse ;  /* 0x00005410ff317816 */ /* 0x100fe20000000034 */
[C---:B-1----:R-:W-:Y:S01]  /*37f0*/  FMUL.FTZ R50, R120.reuse, R45 ;  /* 0x0000002d78327220 */ /* 0x042fe20000410000 */
[----:B------:R-:W-:Y:S01]  /*3800*/  PRMT R52, RZ, 0x7610, R52 ;  /* 0x00007610ff347816 */ /* 0x000fe20000000034 */
[----:B------:R-:W-:Y:S02]  /*3810*/  FFMA.FTZ R44, R120, R44, R145 ;  /* 0x0000002c782c7223 */ /* 0x000fe40000010091 */
[C---:B------:R-:W-:Y:S02]  /*3820*/  FMUL.FTZ R45, R121.reuse, R50 ;  /* 0x00000032792d7220 */ /* 0x040fe40000410000 */
[----:B------:R-:W-:Y:S02]  /*3830*/  FFMA.FTZ R44, R121, R44, R146 ;  /* 0x0000002c792c7223 */ /* 0x000fe40000010092 */
[----:B--2---:R-:W-:-:S02]  /*3840*/  FMUL.FTZ R50, R122, R45 ;  /* 0x0000002d7a327220 */ /* 0x004fc40000410000 */
        /* <DEDUP_REMOVED lines=14> */
.L_x_2143:
[----:B----4-:R-:W-:Y:S05]  /*3930*/  BSYNC B0 ;  /* 0x0000000000007941 */ /* 0x010fea0003800000 */
.L_x_2142:
[----:B------:R-:W-:Y:S01]  /*3940*/  ISETP.GT.U32.AND P0, PT, R4, 0x1f, PT ;  /* 0x0000001f0400780c */ /* 0x000fe20003f04070 */
[----:B------:R2:W-:Y:S01]  /*3950*/  STS.64 [R126.X8+0x6340], R44 ;  /* 0x0063402c7e007388 */ /* 0x0005e20000008a00 */
[----:B------:R-:W-:Y:S01]  /*3960*/  BSSY B0, `(.L_x_2144) ;  /* 0x000005f000007945 */ /* 0x000fe20003800000 */
        /* <DEDUP_REMOVED lines=18> */
[----:B--2---:R-:W-:-:S05]  /*3a90*/  IMAD R52, R4, 0x28, RZ ;  /* 0x0000002804347824 */ /* 0x004fca00078e02ff */
[----:B------:R-:W-:Y:S04]  /*3aa0*/  LDS.64 R44, [R52+0x6340] ;  /* 0x00634000342c7984 */ /* 0x000fe80000000a00 */
[----:B------:R-:W2:Y:S04]  /*3ab0*/  LDS.64 R46, [R52+0x6348] ;  /* 0x00634800342e7984 */ /* 0x000ea80000000a00 */
[----:B------:R-:W3:Y:S04]  /*3ac0*/  LDS.64 R48, [R52+0x6350] ;  /* 0x0063500034307984 */ /* 0x000ee80000000a00 */
[----:B0-----:R-:W0:Y:S01]  /*3ad0*/  LDS.64 R50, [R52+0x6358] ;  /* 0x0063580034327984 */ /* 0x001e220000000a00 */
[----:B--2---:R-:W-:-:S02]  /*3ae0*/  FFMA.FTZ R47, R45, R46, R47 ;  /* 0x0000002e2d2f7223 */ /* 0x004fc4000001002f */
[----:B------:R-:W-:Y:S02]  /*3af0*/  FMUL.FTZ R45, R44, R46 ;  /* 0x0000002e2c2d7220 */ /* 0x000fe40000410000 */
[C---:B---3--:R-:W-:Y:S02]  /*3b00*/  FFMA.FTZ R47, R48.reuse, R47, R49 ;  /* 0x0000002f302f7223 */ /* 0x048fe40000010031 */
[----:B------:R-:W-:Y:S02]  /*3b10*/  FMUL.FTZ R45, R48, R45 ;  /* 0x0000002d302d7220 */ /* 0x000fe40000410000 */
[C---:B0-----:R-:W-:Y:S02]  /*3b20*/  FFMA.FTZ R51, R50.reuse, R47, R51 ;  /* 0x0000002f32337223 */ /* 0x041fe40000010033 */
[----:B------:R-:W-:Y:S01]  /*3b30*/  FMUL.FTZ R50, R50, R45 ;  /* 0x0000002d32327220 */ /* 0x000fe20000410000 */
[----:B------:R-:W-:Y:S05]  /*3b40*/  BRA.DIV ~URZ, `(.L_x_2146) ;  /* 0x00003a027f007947 */ /* 0x000fea000b800000 */
[----:B------:R0:W2:Y:S02]  /*3b50*/  SHFL.UP PT, R47, R50, 0x1, RZ ;  /* 0x04200000322f7989 */ /* 0x0000a400000e00ff */
.L_x_2197:
        /* <DEDUP_REMOVED lines=24> */
.L_x_2198:
        /* <DEDUP_REMOVED lines=10> */
[----:B-1---5:R-:W-:Y:S05]  /*3d80*/  CALL.REL.NOINC `($__internal_88_$__cuda_sm70_shflsync_idx_p) ;  /* 0x0000469000007944 */ /* 0x022fea0003c00000 */
.L_x_2148:
[----:B------:R-:W-:Y:S05]  /*3d90*/  BRA.CONV ~URZ, `(.L_x_2149) ;  /* 0x000000637f007947 */ /* 0x000fea000b800000 */
[----:B-1----:R-:W-:Y:S01]  /*3da0*/  HFMA2.MMA R47, -RZ, RZ, 0, 1.847743988037109375e-06 ;  /* 0x0000001fff2f7435 */ /* 0x002fe200000001ff */
[----:B0-----:R-:W-:-:S02]  /*3db0*/  MOV R50, R158 ;  /* 0x0000009e00327202 */ /* 0x001fc40000000f00 */
[----:B------:R-:W-:Y:S02]  /*3dc0*/  MOV R49, 0x1f ;  /* 0x0000001f00317802 */ /* 0x000fe40000000f00 */
[----:B------:R-:W-:Y:S02]  /*3dd0*/  MOV R46, 0xffffffff ;  /* 0xffffffff002e7802 */ /* 0x000fe40000000f00 */
[----:B------:R-:W-:Y:S02]  /*3de0*/  MOV R48, 0x3e00 ;  /* 0x00003e0000307802 */ /* 0x000fe40000000f00 */
[----:B-----5:R-:W-:Y:S05]  /*3df0*/  CALL.REL.NOINC `($__internal_88_$__cuda_sm70_shflsync_idx_p) ;  /* 0x0000462000007944 */ /* 0x020fea0003c00000 */
.L_x_2149:
[----:B------:R-:W-:Y:S05]  /*3e00*/  BRA.DIV ~URZ, `(.L_x_2150) ;  /* 0x00003c727f007947 */ /* 0x000fea000b800000 */
[----:B-----5:R-:W2:Y:S04]  /*3e10*/  SHFL.IDX PT, R100, R100, RZ, 0x1f ;  /* 0x00001fff64647589 */ /* 0x020ea800000e0000 */
[----:B0-----:R0:W3:Y:S04]  /*3e20*/  SHFL.IDX PT, R49, R101, RZ, 0x1f ;  /* 0x00001fff65317589 */ /* 0x0010e800000e0000 */
[----:B------:R-:W4:Y:S04]  /*3e30*/  SHFL.UP PT, R53, R53, 0x1, RZ ;  /* 0x0420000035357989 */ /* 0x000f2800000e00ff */
[----:B------:R-:W1:Y:S02]  /*3e40*/  SHFL.UP PT, R158, R158, 0x1, RZ ;  /* 0x042000009e9e7989 */ /* 0x000e6400000e00ff */
.L_x_2199:
        /* <DEDUP_REMOVED lines=16> */
.L_x_2145:
[----:B--2---:R-:W-:Y:S05]  /*3f50*/  BSYNC B0 ;  /* 0x0000000000007941 */ /* 0x004fea0003800000 */
.L_x_2144:
        /* <DEDUP_REMOVED lines=61> */
[----:B-12---:R-:W-:-:S05]  /*4330*/  IMAD R100, R4, 0x28, RZ ;  /* 0x0000002804647824 */ /* 0x006fca00078e02ff */
[----:B------:R-:W-:Y:S04]  /*4340*/  LDS.64 R46, [R100+0x6860] ;  /* 0x00686000642e7984 */ /* 0x000fe80000000a00 */
[----:B------:R-:W1:Y:S04]  /*4350*/  LDS.64 R48, [R100+0x6868] ;  /* 0x0068680064307984 */ /* 0x000e680000000a00 */
[----:B0-----:R-:W0:Y:S04]  /*4360*/  LDS.64 R50, [R100+0x6858] ;  /* 0x0068580064327984 */ /* 0x001e280000000a00 */
[----:B------:R-:W2:Y:S01]  /*4370*/  LDS.64 R52, [R100+0x6850] ;  /* 0x0068500064347984 */ /* 0x000ea20000000a00 */
[----:B-1----:R-:W-:-:S02]  /*4380*/  FFMA.FTZ R49, R46, R49, R47 ;  /* 0x000000312e317223 */ /* 0x002fc4000001002f */
[----:B------:R-:W-:Y:S01]  /*4390*/  FMUL.FTZ R47, R46, R48 ;  /* 0x000000302e2f7220 */ /* 0x000fe20000410000 */
[----:B------:R-:W-:Y:S01]  /*43a0*/  LOP3.LUT R46, R4, 0x1f, RZ, 0xc0, !PT ;  /* 0x0000001f042e7812 */ /* 0x000fe200078ec0ff */
[C---:B0-----:R-:W-:Y:S02]  /*43b0*/  FFMA.FTZ R49, R50.reuse, R49, R51 ;  /* 0x0000003132317223 */ /* 0x041fe40000010033 */
        /* <DEDUP_REMOVED lines=10> */
.L_x_2200:
        /* <DEDUP_REMOVED lines=26> */
.L_x_2201:
        /* <DEDUP_REMOVED lines=20> */
.L_x_2152:
[----:B-12---:R-:W-:Y:S05]  /*4740*/  BSYNC B0 ;  /* 0x0000000000007941 */ /* 0x006fea0003800000 */
.L_x_2151:
[----:B------:R-:W-:Y:S01]  /*4750*/  WARPSYNC 0xffffffff ;  /* 0xffffffff00007948 */ /* 0x000fe20003800000 */
[----:B------:R-:W-:Y:S01]  /*4760*/  BAR.SYNC.DEFER_BLOCKING 0x0 ;  /* 0x0000000000007b1d */ /* 0x000fe20000010000 */
[----:B------:R-:W-:Y:S01]  /*4770*/  ISETP.NE.AND P0, PT, R4, RZ, PT ;  /* 0x000000ff0400720c */ /* 0x000fe20003f05270 */
[----:B------:R-:W-:Y:S01]  /*4780*/  UIADD3 UR42, UP0, UR16, -0x800, URZ ;  /* 0xfffff800102a7890 */ /* 0x000fe2000ff1e03f */
[----:B------:R-:W-:-:S02]  /*4790*/  PRMT R46, RZ, 0x5410, R42 ;  /* 0x00005410ff2e7816 */ /* 0x000fc4000000002a */
[----:B------:R-:W-:Y:S01]  /*47a0*/  MOV R51, UR7 ;  /* 0x0000000700337c02 */ /* 0x000fe20008000f00 */
[----:B------:R-:W-:Y:S01]  /*47b0*/  ULDC.64 UR22, c[0x0][0x298] ;  /* 0x0000a60000167ab9 */ /* 0x000fe20000000a00 */
[----:B------:R-:W-:Y:S01]  /*47c0*/  P2R R47, PR, RZ, 0x1 ;  /* 0x00000001ff2f7803 */ /* 0x000fe20000000000 */
[----:B------:R-:W-:Y:S01]  /*47d0*/  FMUL.FTZ R47, R81, R46 ;  /* 0x0000002e512f7220 */ /* 0x000fe20000410000 */
[----:B------:R-:W-:Y:S01]  /*47e0*/  PRMT R53, RZ, 0x7610, R37 ;  /* 0x00007610ff357816 */ /* 0x000fe20000000025 */
[----:B------:R-:W-:Y:S01]  /*47f0*/  UIMAD UR22, UR34, UR22, URZ ;  /* 0x00000016221672a4 */ /* 0x000fe2000f8e023f */
[----:B------:R-:W-:Y:S01]  /*4800*/  PRMT R158, RZ, 0x5410, R40 ;  /* 0x00005410ff9e7816 */ /* 0x000fe20000000028 */
[----:B------:R-:W-:Y:S01]  /*4810*/  FFMA.FTZ R47, R112, -R47, R145 ;  /* 0x8000002f702f7223 */ /* 0x000fe20000010091 */
[----:B------:R-:W-:Y:S01]  /*4820*/  BSSY B0, `(.L_x_2155) ;  /* 0x000014f000007945 */ /* 0x000fe20003800000 */
[----:B------:R-:W-:Y:S01]  /*4830*/  UIMAD UR24, UR35, UR23, UR22 ;  /* 0x00000017231872a4 */ /* 0x000fe2000f8e0216 */
[----:B------:R-:W-:-:S02]  /*4840*/  FMUL.FTZ R145, R21, R145 ;  /* 0x0000009115917220 */ /* 0x000fc40000410000 */
[----:B------:R-:W-:Y:S01]  /*4850*/  FMUL.FTZ R156, R77, R158 ;  /* 0x0000009e4d9c7220 */ /* 0x000fe20000410000 */
[----:B------:R-:W-:Y:S02]  /*4860*/  ULDC.64 UR22, c[0x0][0x2b8] ;  /* 0x0000ae0000167ab9 */ /* 0x000fe40000000a00 */
[----:B------:R-:W-:Y:S01]  /*4870*/  UIMAD UR22, UR34, UR22, URZ ;  /* 0x00000016221672a4 */ /* 0x000fe2000f8e023f */
[----:B------:R-:W-:Y:S02]  /*4880*/  FFMA.FTZ R159, R107, -R156, R149 ;  /* 0x8000009c6b9f7223 */ /* 0x000fe40000010095 */
[----:B------:R-:W-:Y:S01]  /*4890*/  FMUL.FTZ R149, R16, R149 ;  /* 0x0000009510957220 */ /* 0x000fe20000410000 */
[----:B------:R-:W1:Y:S01]  /*48a0*/  LDS R126, [R126.X8+0x6854] ;  /* 0x006854007e7e7984 */ /* 0x000e620000008800 */
[----:B------:R-:W-:-:S03]  /*48b0*/  UIMAD UR22, UR35, UR23, UR22 ;  /* 0x00000017231672a4 */ /* 0x000fc6000f8e0216 */
[----:B------:R2:W-:Y:S02]  /*48c0*/  @!P0 STS.64 [R51.X8+0x7750], R44 ;  /* 0x0077502c33008388 */ /* 0x0005e40000008a00 */
[--C-:B--2---:R-:W-:Y:S02]  /*48d0*/  PRMT R45, RZ, 0x7610, R41.reuse ;  /* 0x00007610ff2d7816 */ /* 0x104fe40000000029 */
[----:B------:R-:W-:Y:S02]  /*48e0*/  PRMT R44, RZ, 0x5410, R41 ;  /* 0x00005410ff2c7816 */ /* 0x000fe40000000029 */
[----:B------:R-:W-:Y:S01]  /*48f0*/  PRMT R51, RZ, 0x7610, R36 ;  /* 0x00007610ff337816 */ /* 0x000fe20000000024 */
[----:B0-----:R-:W-:-:S04]  /*4900*/  FMUL.FTZ R50, R80, R45 ;  /* 0x0000002d50327220 */ /* 0x001fc80000410000 */
[----:B------:R-:W-:Y:S02]  /*4910*/  FMUL.FTZ R100, R70, R51 ;  /* 0x0000003346647220 */ /* 0x000fe40000410000 */
[----:B-1----:R-:W-:Y:S02]  /*4920*/  FFMA.FTZ R55, R126, R128, R55 ;  /* 0x000000807e377223 */ /* 0x002fe40000010037 */
[----:B------:R-:W-:Y:S02]  /*4930*/  FMUL.FTZ R126, R72, R53 ;  /* 0x00000035487e7220 */ /* 0x000fe40000410000 */
[----:B------:R-:W-:-:S04]  /*4940*/  FFMA.FTZ R54, R123, R55, R54 ;  /* 0x000000377b367223 */ /* 0x000fc80000010036 */
[----:B------:R-:W-:Y:S02]  /*4950*/  FFMA.FTZ R122, R122, R54, R127 ;  /* 0x000000367a7a7223 */ /* 0x000fe4000001007f */
[----:B------:R-:W-:Y:S02]  /*4960*/  FMUL.FTZ R165, R54, UR41 ;  /* 0x0000002936a57c20 */ /* 0x000fe40008410000 */
[----:B------:R-:W-:Y:S02]  /*4970*/  FFMA.FTZ R121, R121, R122, R130 ;  /* 0x0000007a79797223 */ /* 0x000fe40000010082 */
[----:B------:R-:W-:Y:S02]  /*4980*/  FMUL.FTZ R162, R122, UR41 ;  /* 0x000000297aa27c20 */ /* 0x000fe40008410000 */
[----:B------:R-:W-:Y:S02]  /*4990*/  FFMA.FTZ R120, R120, R121, R129 ;  /* 0x0000007978787223 */ /* 0x000fe40000010081 */
[----:B------:R-:W-:-:S02]  /*49a0*/  FMUL.FTZ R48, R121, UR41 ;  /* 0x0000002979307c20 */ /* 0x000fc40008410000 */
[----:B------:R-:W-:Y:S02]  /*49b0*/  FFMA.FTZ R132, R119, R120, R132 ;  /* 0x0000007877847223 */ /* 0x000fe40000010084 */
[----:B------:R-:W-:Y:S02]  /*49c0*/  FMUL.FTZ R49, R112, R121 ;  /* 0x0000007970317220 */ /* 0x000fe40000410000 */
[----:B------:R-:W-:Y:S02]  /*49d0*/  FFMA.FTZ R118, R118, R132, R131 ;  /* 0x0000008476767223 */ /* 0x000fe40000010083 */
[----:B------:R-:W-:Y:S02]  /*49e0*/  FMUL.FTZ R48, R47, R48 ;  /* 0x000000302f307220 */ /* 0x000fe40000410000 */
[----:B------:R-:W-:Y:S02]  /*49f0*/  FFMA.FTZ R134, R63, R118, R134 ;  /* 0x000000763f867223 */ /* 0x000fe40000010086 */
[----:B------:R-:W-:-:S02]  /*4a00*/  FFMA.FTZ R98, R81, R49, R98 ;  /* 0x0000003151627223 */ /* 0x000fc40000010062 */
[----:B------:R-:W-:Y:S02]  /*4a10*/  FFMA.FTZ R133, R62, R134, R133 ;  /* 0x000000863e857223 */ /* 0x000fe40000010085 */
[----:B------:R-:W-:Y:S02]  /*4a20*/  FMUL.FTZ R52, R113, R120 ;  /* 0x0000007871347220 */ /* 0x000fe40000410000 */
[----:B------:R-:W-:Y:S01]  /*4a30*/  FFMA.FTZ R136, R61, R133, R136 ;  /* 0x000000853d887223 */ /* 0x000fe20000010088 */
[----:B------:R-:W-:Y:S01]  /*4a40*/  PRMT R61, RZ, 0x7610, R38 ;  /* 0x00007610ff3d7816 */ /* 0x000fe20000000026 */
[----:B------:R-:W-:Y:S02]  /*4a50*/  FFMA.FTZ R95, R80, R52, R95 ;  /* 0x00000034505f7223 */ /* 0x000fe4000001005f */
[----:B------:R-:W-:Y:S02]  /*4a60*/  FFMA.FTZ R135, R60, R136, R135 ;  /* 0x000000883c877223 */ /* 0x000fe40000010087 */
[----:B------:R-:W-:-:S02]  /*4a70*/  FFMA.FTZ R60, R46, R49, R48 ;  /* 0x000000312e3c7223 */ /* 0x000fc40000010030 */
[----:B------:R-:W-:Y:S02]  /*4a80*/  FFMA.FTZ R48, R113, -R50, R148 ;  /* 0x8000003271307223 */ /* 0x000fe40000010094 */
[----:B------:R-:W-:Y:S02]  /*4a90*/  FMUL.FTZ R49, R120, UR41 ;  /* 0x0000002978317c20 */ /* 0x000fe40008410000 */
[----:B------:R-:W-:Y:S02]  /*4aa0*/  FMUL.FTZ R50, R79, R44 ;  /* 0x0000002c4f327220 */ /* 0x000fe40000410000 */
        /* <DEDUP_REMOVED lines=9> */
[----:B------:R-:W-:Y:S01]  /*4b40*/  FFMA.FTZ R112, R44, R109, R50 ;  /* 0x0000006d2c707223 */ /* 0x000fe20000010032 */
[----:B------:R-:W-:Y:S01]  /*4b50*/  PRMT R50, RZ, 0x5410, R36 ;  /* 0x00005410ff327816 */ /* 0x000fe20000000024 */
[----:B------:R-:W-:-:S02]  /*4b60*/  FFMA.FTZ R141, R110, R116, R141 ;  /* 0x000000746e8d7223 */ /* 0x000fc4000001008d */
[----:B------:R-:W-:Y:S01]  /*4b70*/  FFMA.FTZ R113, R45, R52, R113 ;  /* 0x000000342d717223 */ /* 0x000fe20000010071 */
[----:B------:R-:W-:Y:S01]  /*4b80*/  PRMT R52, RZ, 0x5410, R37 ;  /* 0x00005410ff347816 */ /* 0x000fe20000000025 */
[----:B------:R-:W-:Y:S02]  /*4b90*/  FFMA.FTZ R103, R103, R141, R140 ;  /* 0x0000008d67677223 */ /* 0x000fe4000001008c */
[C---:B------:R-:W-:Y:S02]  /*4ba0*/  FMUL.FTZ R63, R69.reuse, R50 ;  /* 0x00000032453f7220 */ /* 0x040fe40000410000 */
[----:B------:R-:W-:Y:S02]  /*4bb0*/  FMUL.FTZ R119, R69, R103 ;  /* 0x0000006745777220 */ /* 0x000fe40000410000 */
[----:B------:R-:W-:Y:S02]  /*4bc0*/  FFMA.FTZ R62, R56, -R63, R142 ;  /* 0x8000003f383e7223 */ /* 0x000fe4000001008e */
[----:B------:R-:W-:-:S02]  /*4bd0*/  FFMA.FTZ R96, R79, R109, R96 ;  /* 0x0000006d4f607223 */ /* 0x000fc40000010060 */
[----:B------:R-:W-:Y:S02]  /*4be0*/  FMUL.FTZ R110, R71, R52 ;  /* 0x00000034476e7220 */ /* 0x000fe40000410000 */
[----:B------:R-:W-:Y:S02]  /*4bf0*/  FFMA.FTZ R63, R58, -R100, R101 ;  /* 0x800000643a3f7223 */ /* 0x000fe40000010065 */
[----:B------:R-:W-:Y:S02]  /*4c00*/  FMUL.FTZ R128, R70, R141 ;  /* 0x0000008d46807220 */ /* 0x000fe40000410000 */
[----:B------:R-:W-:Y:S02]  /*4c10*/  FFMA.FTZ R109, R62, R119, RZ ;  /* 0x000000773e6d7223 */ /* 0x000fe400000100ff */
[----:B------:R-:W-:Y:S01]  /*4c20*/  FADD.FTZ R65, R60, R65 ;  /* 0x000000413c417221 */ /* 0x000fe20000010000 */
[----:B------:R-:W-:Y:S01]  /*4c30*/  PRMT R60, RZ, 0x5410, R38 ;  /* 0x00005410ff3c7816 */ /* 0x000fe20000000026 */
[----:B------:R-:W-:-:S02]  /*4c40*/  FFMA.FTZ R100, R57, -R110, R157 ;  /* 0x8000006e39647223 */ /* 0x000fc4000001009d */
[----:B------:R-:W-:Y:S02]  /*4c50*/  FMUL.FTZ R123, R71, R116 ;  /* 0x00000074477b7220 */ /* 0x000fe40000410000 */
[----:B------:R-:W-:Y:S02]  /*4c60*/  FFMA.FTZ R110, R63, R128, R109 ;  /* 0x000000803f6e7223 */ /* 0x000fe4000001006d */
[----:B------:R-:W-:Y:S02]  /*4c70*/  FFMA.FTZ R109, R104, -R126, R155 ;  /* 0x8000007e686d7223 */ /* 0x000fe4000001009b */
[----:B------:R-:W-:Y:S02]  /*4c80*/  FMUL.FTZ R127, R73, R60 ;  /* 0x0000003c497f7220 */ /* 0x000fe40000410000 */
[----:B------:R-:W-:Y:S02]  /*4c90*/  FMUL.FTZ R130, R72, R125 ;  /* 0x0000007d48827220 */ /* 0x000fe40000410000 */
[----:B------:R-:W-:-:S02]  /*4ca0*/  FFMA.FTZ R126, R100, R123, R110 ;  /* 0x0000007b647e7223 */ /* 0x000fc4000001006e */
[----:B------:R-:W-:Y:S02]  /*4cb0*/  FMUL.FTZ R131, R74, R61 ;  /* 0x0000003d4a837220 */ /* 0x000fe40000410000 */
[----:B------:R-:W-:Y:S02]  /*4cc0*/  FFMA.FTZ R110, R59, -R127, R154 ;  /* 0x8000007f3b6e7223 */ /* 0x000fe4000001009a */
[----:B------:R-:W-:Y:S02]  /*4cd0*/  FMUL.FTZ R129, R73, R124 ;  /* 0x0000007c49817220 */ /* 0x000fe40000410000 */
[----:B------:R-:W-:Y:S02]  /*4ce0*/  FFMA.FTZ R126, R109, R130, R126 ;  /* 0x000000826d7e7223 */ /* 0x000fe4000001007e */
[----:B------:R-:W-:Y:S02]  /*4cf0*/  FADD.FTZ R64, R113, R64 ;  /* 0x0000004071407221 */ /* 0x000fe40000010000 */
[----:B------:R-:W-:Y:S01]  /*4d00*/  FFMA.FTZ R127, R106, -R131, R153 ;  /* 0x800000836a7f7223 */ /* 0x000fe20000010099 */
[----:B------:R-:W-:Y:S01]  /*4d10*/  PRMT R131, RZ, 0x7610, R39 ;  /* 0x00007610ff837816 */ /* 0x000fe20000000027 */
[----:B------:R-:W-:-:S02]  /*4d20*/  FFMA.FTZ R113, R110, R129, R126 ;  /* 0x000000816e717223 */ /* 0x000fc4000001007e */
        /* <DEDUP_REMOVED lines=15> */
[-C--:B------:R-:W-:Y:S02]  /*4e20*/  FFMA.FTZ R94, R77, R107.reuse, R94 ;  /* 0x0000006b4d5e7223 */ /* 0x080fe4000001005e */
[C---:B------:R-:W-:Y:S02]  /*4e30*/  FFMA.FTZ R134, R158.reuse, R107, R134 ;  /* 0x0000006b9e867223 */ /* 0x040fe40000010086 */
[----:B------:R-:W-:Y:S02]  /*4e40*/  FMUL.FTZ R107, R158, R161 ;  /* 0x000000a19e6b7220 */ /* 0x000fe40000410000 */
[----:B------:R-:W-:-:S02]  /*4e50*/  FMUL.FTZ R158, R78, R139 ;  /* 0x0000008b4e9e7220 */ /* 0x000fc40000410000 */
        /* <DEDUP_REMOVED lines=8> */
[C---:B------:R-:W-:Y:S02]  /*4ee0*/  FMUL.FTZ R160, R115.reuse, R122 ;  /* 0x0000007a73a07220 */ /* 0x040fe40000410000 */
[----:B------:R-:W-:Y:S02]  /*4ef0*/  FADD.FTZ R35, R112, R35 ;  /* 0x0000002370237221 */ /* 0x000fe40000010000 */
[C---:B------:R-:W-:Y:S02]  /*4f00*/  FMUL.FTZ R111, R82.reuse, R161 ;  /* 0x000000a1526f7220 */ /* 0x040fe40000410000 */
[----:B------:R-:W-:Y:S02]  /*4f10*/  FFMA.FTZ R97, R82, R160, R97 ;  /* 0x000000a052617223 */ /* 0x000fe40000010061 */
[----:B------:R-:W-:-:S02]  /*4f20*/  FFMA.FTZ R111, R115, -R111, R146 ;  /* 0x8000006f736f7223 */ /* 0x000fc40000010092 */
[----:B------:R-:W-:Y:S02]  /*4f30*/  FMUL.FTZ R108, R108, R133 ;  /* 0x000000856c6c7220 */ /* 0x000fe40000410000 */
[----:B------:R-:W-:Y:S02]  /*4f40*/  FMUL.FTZ R162, R111, R162 ;  /* 0x000000a26fa27220 */ /* 0x000fe40000410000 */
[----:B------:R-:W-:Y:S02]  /*4f50*/  FMUL.FTZ R105, R105, R136 ;  /* 0x0000008869697220 */ /* 0x000fe40000410000 */
[----:B------:R-:W-:Y:S01]  /*4f60*/  FFMA.FTZ R115, R161, R160, R162 ;  /* 0x000000a0a1737223 */ /* 0x000fe200000100a2 */
[----:B------:R-:W-:Y:S01]  /*4f70*/  PRMT R160, RZ, 0x5410, R43 ;  /* 0x00005410ffa07816 */ /* 0x000fe2000000002b */
[----:B------:R-:W-:Y:S02]  /*4f80*/  FFMA.FTZ R91, R76, R108, R91 ;  /* 0x0000006c4c5b7223 */ /* 0x000fe4000001005b */
[----:B------:R-:W-:-:S02]  /*4f90*/  FADD.FTZ R66, R115, R66 ;  /* 0x0000004273427221 */ /* 0x000fc40000010000 */
[----:B------:R-:W-:Y:S02]  /*4fa0*/  FMUL.FTZ R112, R83, R160 ;  /* 0x000000a053707220 */ /* 0x000fe40000410000 */
[C---:B------:R-:W-:Y:S02]  /*4fb0*/  FMUL.FTZ R115, R114.reuse, R54 ;  /* 0x0000003672737220 */ /* 0x040fe40000410000 */
[----:B------:R-:W-:Y:S02]  /*4fc0*/  FFMA.FTZ R112, R114, -R112, R143 ;  /* 0x8000007072707223 */ /* 0x000fe4000001008f */
[----:B------:R-:W-:Y:S01]  /*4fd0*/  FMUL.FTZ R114, R133, UR41 ;  /* 0x0000002985727c20 */ /* 0x000fe20008410000 */
[----:B------:R-:W-:Y:S01]  /*4fe0*/  PRMT R133, RZ, 0x7610, R43 ;  /* 0x00007610ff857816 */ /* 0x000fe2000000002b */
[----:B------:R-:W-:Y:S02]  /*4ff0*/  FMUL.FTZ R165, R112, R165 ;  /* 0x000000a570a57220 */ /* 0x000fe40000410000 */
[----:B------:R-:W-:-:S02]  /*5000*/  FFMA.FTZ R102, R83, R115, R102 ;  /* 0x0000007353667223 */ /* 0x000fc40000010066 */
[----:B------:R-:W-:Y:S02]  /*5010*/  FFMA.FTZ R162, R160, R115, R165 ;  /* 0x00000073a0a27223 */ /* 0x000fe400000100a5 */
[----:B------:R-:W-:Y:S02]  /*5020*/  FMUL.FTZ R115, R137, R114 ;  /* 0x0000007289737220 */ /* 0x000fe40000410000 */
[----:B------:R-:W-:Y:S02]  /*5030*/  FMUL.FTZ R114, R84, R133 ;  /* 0x0000008554727220 */ /* 0x000fe40000410000 */
[----:B------:R-:W-:Y:S02]  /*5040*/  FMUL.FTZ R137, R55, UR41 ;  /* 0x0000002937897c20 */ /* 0x000fe40008410000 */
[----:B------:R-:W-:Y:S02]  /*5050*/  FFMA.FTZ R114, R117, -R114, R144 ;  /* 0x8000007275727223 */ /* 0x000fe40000010090 */
[----:B------:R-:W-:-:S02]  /*5060*/  FADD.FTZ R67, R162, R67 ;  /* 0x00000043a2437221 */ /* 0x000fc40000010000 */
[----:B------:R-:W-:Y:S02]  /*5070*/  FMUL.FTZ R162, R117, R55 ;  /* 0x0000003775a27220 */ /* 0x000fe40000410000 */
[----:B------:R-:W-:Y:S02]  /*5080*/  FMUL.FTZ R137, R114, R137 ;  /* 0x0000008972897220 */ /* 0x000fe40000410000 */
[----:B------:R-:W-:Y:S02]  /*5090*/  FMUL.FTZ R117, R84, R55 ;  /* 0x0000003754757220 */ /* 0x000fe40000410000 */
[C---:B------:R-:W-:Y:S02]  /*50a0*/  FFMA.FTZ R137, R133.reuse, R162, R137 ;  /* 0x000000a285897223 */ /* 0x040fe40000010089 */
[-C--:B------:R-:W-:Y:S02]  /*50b0*/  FMUL.FTZ R55, R114, R117.reuse ;  /* 0x0000007572377220 */ /* 0x080fe40000410000 */
[----:B------:R-:W-:-:S02]  /*50c0*/  FMUL.FTZ R133, R133, R117 ;  /* 0x0000007585857220 */ /* 0x000fc40000410000 */
[----:B------:R-:W-:Y:S02]  /*50d0*/  FMUL.FTZ R117, R136, UR41 ;  /* 0x0000002988757c20 */ /* 0x000fe40008410000 */
[----:B------:R-:W-:Y:S02]  /*50e0*/  FADD.FTZ R68, R137, R68 ;  /* 0x0000004489447221 */ /* 0x000fe40000010000 */
[----:B------:R-:W-:Y:S02]  /*50f0*/  FMUL.FTZ R117, R140, R117 ;  /* 0x000000758c757220 */ /* 0x000fe40000410000 */
[C---:B------:R-:W-:Y:S02]  /*5100*/  FMUL.FTZ R137, R138.reuse, R113 ;  /* 0x000000718a897220 */ /* 0x040fe40000410000 */
[----:B------:R-:W-:Y:S01]  /*5110*/  FFMA.FTZ R138, R138, R105, R117 ;  /* 0x000000698a8a7223 */ /* 0x000fe20000010075 */
[----:B------:R-:W-:Y:S01]  /*5120*/  SHF.L.U32 R117, R4, 0x4, RZ ;  /* 0x0000000404757819 */ /* 0x000fe200000006ff */
[----:B------:R-:W-:-:S02]  /*5130*/  FFMA.FTZ R115, R131, R108, R115 ;  /* 0x0000006c83737223 */ /* 0x000fc40000010073 */
[----:B------:R-:W-:Y:S01]  /*5140*/  FMUL.FTZ R119, R50, R119 ;  /* 0x0000007732777220 */ /* 0x000fe20000410000 */
[C---:B------:R-:W-:Y:S01]  /*5150*/  IADD3 R108, R117.reuse, 0x1, RZ ;  /* 0x00000001756c7810 */ /* 0x040fe20007ffe0ff */
[----:B------:R-:W-:Y:S01]  /*5160*/  FMUL.FTZ R118, R78, R118 ;  /* 0x000000764e767220 */ /* 0x000fe20000410000 */
[----:B------:R-:W-:Y:S01]  /*5170*/  IADD3 R114, R117, 0x2, RZ ;  /* 0x0000000275727810 */ /* 0x000fe20007ffe0ff */
[----:B------:R-:W-:Y:S01]  /*5180*/  FMUL.FTZ R128, R51, R128 ;  /* 0x0000008033807220 */ /* 0x000fe20000410000 */
[-C--:B------:R-:W-:Y:S01]  /*5190*/  LEA.HI.SX32 R113, R108, R117.reuse, 0x1b ;  /* 0x000000756c717211 */ /* 0x080fe200078fdaff */
[-C--:B------:R-:W-:Y:S01]  /*51a0*/  FMUL.FTZ R139, R139, R118.reuse ;  /* 0x000000768b8b7220 */ /* 0x080fe20000410000 */
[CC--:B------:R-:W-:Y:S01]  /*51b0*/  LEA.HI.SX32 R108, R117.reuse, R117.reuse, 0x1b ;  /* 0x00000075756c7211 */ /* 0x0c0fe200078fdaff */
[----:B------:R-:W-:Y:S01]  /*51c0*/  FFMA.FTZ R118, R158, R118, R159 ;  /* 0x000000769e767223 */ /* 0x000fe2000001009f */
[----:B------:R-:W-:Y:S01]  /*51d0*/  LEA.HI.SX32 R114, R114, R117, 0x1b ;  /* 0x0000007572727211 */ /* 0x000fe200078fdaff */
[----:B------:R-:W-:Y:S01]  /*51e0*/  FMUL.FTZ R123, R52, R123 ;  /* 0x0000007b347b7220 */ /* 0x000fe20000410000 */
[----:B------:R-:W-:Y:S01]  /*51f0*/  IADD3 R136, R117, 0x3, RZ ;  /* 0x0000000375887810 */ /* 0x000fe20007ffe0ff */
[----:B------:R0:W-:Y:S01]  /*5200*/  STS [R108.X4+0x2100], R119 ;  /* 0x002100776c007388 */ /* 0x0001e20000004800 */
[----:B------:R-:W-:Y:S01]  /*5210*/  FMUL.FTZ R120, R80, R120 ;  /* 0x0000007850787220 */ /* 0x000fe20000410000 */
[----:B------:R-:W-:Y:S01]  /*5220*/  IADD3 R159, R4, 0x700, RZ ;  /* 0x00000700049f7810 */ /* 0x000fe20007ffe0ff */
[----:B------:R-:W-:Y:S01]  /*5230*/  FMUL.FTZ R121, R81, R121 ;  /* 0x0000007951797220 */ /* 0x000fe20000410000 */
[----:B------:R-:W-:Y:S01]  /*5240*/  STS [R113.X4+0x2104], R128 ;  /* 0x0021048071007388 */ /* 0x000fe20000004800 */
[----:B------:R-:W-:Y:S01]  /*5250*/  FMUL.FTZ R122, R82, R122 ;  /* 0x0000007a527a7220 */ /* 0x000fe20000410000 */
[----:B------:R-:W-:Y:S01]  /*5260*/  LEA.HI.SX32 R117, R136, R117, 0x1b ;  /* 0x0000007588757211 */ /* 0x000fe200078fdaff */
[----:B------:R-:W-:Y:S01]  /*5270*/  FADD.FTZ R34, R163, R34 ;  /* 0x00000022a3227221 */ /* 0x000fe20000010000 */
[----:B------:R1:W-:Y:S01]  /*5280*/  STS [R114.X4+0x2108], R123 ;  /* 0x0021087b72007388 */ /* 0x0003e20000004800 */
[----:B------:R-:W-:-:S02]  /*5290*/  FMUL.FTZ R130, R53, R130 ;  /* 0x0000008235827220 */ /* 0x000fc40000410000 */
[----:B0-----:R-:W-:Y:S02]  /*52a0*/  FMUL.FTZ R119, R79, R132 ;  /* 0x000000844f777220 */ /* 0x001fe40000410000 */
[----:B------:R-:W-:Y:S01]  /*52b0*/  FMUL.FTZ R131, R131, R156 ;  /* 0x0000009c83837220 */ /* 0x000fe20000410000 */
[----:B------:R-:W-:Y:S01]  /*52c0*/  STS [R117.X4+0x210c], R130 ;  /* 0x00210c8275007388 */ /* 0x000fe20000004800 */
[----:B------:R-:W-:Y:S02]  /*52d0*/  FFMA.FTZ R49, R49, R119, R118 ;  /* 0x0000007731317223 */ /* 0x000fe40000010076 */
[----:B------:R-:W-:Y:S01]  /*52e0*/  FMUL.FTZ R129, R60, R129 ;  /* 0x000000813c817220 */ /* 0x000fe20000410000 */
[----:B------:R0:W-:Y:S01]  /*52f0*/  STS [R108.X4+0x2118], R137 ;  /* 0x002118896c007388 */ /* 0x0001e20000004800 */
[----:B-1----:R-:W-:Y:S02]  /*5300*/  FMUL.FTZ R123, R44, R119 ;  /* 0x000000772c7b7220 */ /* 0x002fe40000410000 */
[-C--:B------:R-:W-:Y:S01]  /*5310*/  FMUL.FTZ R119, R45, R120.reuse ;  /* 0x000000782d777220 */ /* 0x080fe20000410000 */
[----:B------:R1:W-:Y:S01]  /*5320*/  STS [R108.X4+0x2110], R129 ;  /* 0x002110816c007388 */ /* 0x0003e20000004800 */
[----:B------:R-:W-:-:S02]  /*5330*/  FFMA.FTZ R48, R48, R120, R49 ;  /* 0x0000007830307223 */ /* 0x000fc40000010031 */
[----:B------:R-:W-:Y:S01]  /*5340*/  FMUL.FTZ R45, R83, R54 ;  /* 0x00000036532d7220 */ /* 0x000fe20000410000 */
[----:B------:R-:W-:Y:S01]  /*5350*/  STS [R108.X4+0x211c], R131 ;  /* 0x00211c836c007388 */ /* 0x000fe20000004800 */
[-C--:B------:R-:W-:Y:S01]  /*5360*/  FFMA.FTZ R48, R47, R121.reuse, R48 ;  /* 0x000000792f307223 */ /* 0x080fe20000010030 */
[----:B0-----:R-:W-:Y:S01]  /*5370*/  IADD3 R137, R4, 0x600, RZ ;  /* 0x0000060004897810 */ /* 0x001fe20007ffe0ff */
[----:B------:R-:W-:Y:S01]  /*5380*/  FMUL.FTZ R163, R61, R126 ;  /* 0x0000007e3da37220 */ /* 0x000fe20000410000 */
[----:B------:R0:W-:Y:S01]  /*5390*/  STS [R108.X4+0x2120], R107 ;  /* 0x0021206b6c007388 */ /* 0x0001e20000004800 */
[----:B------:R-:W-:Y:S01]  /*53a0*/  FMUL.FTZ R49, R46, R121 ;  /* 0x000000792e317220 */ /* 0x000fe20000410000 */
[----:B------:R-:W-:Y:S01]  /*53b0*/  IADD3 R121, R4, 0x300, RZ ;  /* 0x0000030004797810 */ /* 0x000fe20007ffe0ff */
[-C--:B------:R-:W-:Y:S01]  /*53c0*/  FMUL.FTZ R161, R161, R122.reuse ;  /* 0x0000007aa1a17220 */ /* 0x080fe20000410000 */
[----:B------:R2:W-:Y:S01]  /*53d0*/  STS [R108.X4+0x2114], R163 ;  /* 0x002114a36c007388 */ /* 0x0005e20000004800 */
[----:B------:R-:W-:Y:S01]  /*53e0*/  FMUL.FTZ R47, R160, R45 ;  /* 0x0000002da02f7220 */ /* 0x000fe20000410000 */
[----:B-1----:R-:W-:Y:S01]  /*53f0*/  IADD3 R129, R4, 0x480, RZ ;  /* 0x0000048004817810 */ /* 0x002fe20007ffe0ff */
[----:B------:R-:W-:Y:S01]  /*5400*/  FFMA.FTZ R111, R111, R122, R48 ;  /* 0x0000007a6f6f7223 */ /* 0x000fe20000010030 */
[----:B------:R1:W-:Y:S01]  /*5410*/  STS [R108.X4+0x2124], R139 ;  /* 0x0021248b6c007388 */ /* 0x0003e20000004800 */
[----:B------:R-:W-:Y:S01]  /*5420*/  FMUL.FTZ R44, R8, R101 ;  /* 0x00000065082c7220 */ /* 0x000fe20000410000 */
[----:B------:R-:W-:Y:S01]  /*5430*/  IADD3 R101, R4, 0x80, RZ ;  /* 0x0000008004657810 */ /* 0x000fe20007ffe0ff */
[----:B------:R-:W-:Y:S01]  /*5440*/  FFMA.FTZ R112, R112, R45, R111 ;  /* 0x0000002d70707223 */ /* 0x000fe2000001006f */
[----:B------:R3:W-:Y:S01]  /*5450*/  STS [R108.X4+0x2128], R123 ;  /* 0x0021287b6c007388 */ /* 0x0007e20000004800 */
[C---:B------:R-:W-:Y:S01]  /*5460*/  IADD3 R111, R4.reuse, 0x180, RZ ;  /* 0x00000180046f7810 */ /* 0x040fe20007ffe0ff */
[----:B------:R-:W-:Y:S01]  /*5470*/  FMUL.FTZ R45, R9, R142 ;  /* 0x0000008e092d7220 */ /* 0x000fe20000410000 */
[C---:B0-----:R-:W-:Y:S01]  /*5480*/  IADD3 R107, R4.reuse, 0x100, RZ ;  /* 0x00000100046b7810 */ /* 0x041fe20007ffe0ff */
[----:B------:R0:W-:Y:S01]  /*5490*/  STS [R108.X4+0x212c], R119 ;  /* 0x00212c776c007388 */ /* 0x0001e20000004800 */
[----:B--2---:R-:W-:Y:S01]  /*54a0*/  IADD3 R163, R4, 0x200, RZ ;  /* 0x0000020004a37810 */ /* 0x004fe20007ffe0ff */
[----:B------:R-:W-:Y:S01]  /*54b0*/  FFMA.FTZ R99, R84, R162, R99 ;  /* 0x000000a254637223 */ /* 0x000fe20000010063 */
[C---:B------:R-:W-:Y:S01]  /*54c0*/  IADD3 R131, R4.reuse, 0x500, RZ ;  /* 0x0000050004837810 */ /* 0x040fe20007ffe0ff */
[----:B------:R2:W-:Y:S01]  /*54d0*/  STS [R108.X4+0x2130], R49 ;  /* 0x002130316c007388 */ /* 0x0005e20000004800 */
[C---:B-1----:R-:W-:Y:S01]  /*54e0*/  IADD3 R139, R4.reuse, 0x680, RZ ;  /* 0x00000680048b7810 */ /* 0x042fe20007ffe0ff */
[----:B------:R-:W-:Y:S01]  /*54f0*/  FMUL.FTZ R46, R135, UR41 ;  /* 0x00000029872e7c20 */ /* 0x000fe20008410000 */
[----:B---3--:R-:W-:Y:S01]  /*5500*/  IADD3 R123, R4, 0x400, RZ ;  /* 0x00000400047b7810 */ /* 0x008fe20007ffe0ff */
[----:B------:R1:W-:Y:S01]  /*5510*/  STS [R108.X4+0x2134], R161 ;  /* 0x002134a16c007388 */ /* 0x0003e20000004800 */
[-C--:B------:R-:W-:Y:S01]  /*5520*/  LEA.HI.SX32 R118, R121, R4.reuse, 0x1b ;  /* 0x0000000479767211 */ /* 0x080fe200078fdaff */
[----:B------:R-:W-:Y:S01]  /*5530*/  FMUL.FTZ R157, R10, R157 ;  /* 0x0000009d0a9d7220 */ /* 0x000fe20000410000 */
[C---:B0-----:R-:W-:Y:S01]  /*5540*/  IADD3 R119, R4.reuse, 0x280, RZ ;  /* 0x0000028004777810 */ /* 0x041fe20007ffe0ff */
[----:B------:R0:W-:Y:S01]  /*5550*/  STS [R108.X4+0x2138], R47 ;  /* 0x0021382f6c007388 */ /* 0x0001e20000004800 */
[-C--:B------:R-:W-:Y:S01]  /*5560*/  LEA.HI.SX32 R54, R107, R4.reuse, 0x1b ;  /* 0x000000046b367211 */ /* 0x080fe200078fdaff */
[----:B------:R-:W-:Y:S01]  /*5570*/  FMUL.FTZ R155, R11, R155 ;  /* 0x0000009b0b9b7220 */ /* 0x000fe20000410000 */
[-C--:B--2---:R-:W-:Y:S01]  /*5580*/  LEA.HI.SX32 R49, R101, R4.reuse, 0x1b ;  /* 0x0000000465317211 */ /* 0x084fe200078fdaff */
[----:B------:R2:W-:Y:S01]  /*5590*/  STS [R108.X4+0x213c], R133 ;  /* 0x00213c856c007388 */ /* 0x0005e20000004800 */
[-C--:B------:R-:W-:Y:S01]  /*55a0*/  LEA.HI.SX32 R101, R111, R4.reuse, 0x1b ;  /* 0x000000046f657211 */ /* 0x080fe200078fdaff */
[----:B------:R-:W-:Y:S01]  /*55b0*/  FFMA.FTZ R92, R75, R105, R92 ;  /* 0x000000694b5c7223 */ /* 0x000fe2000001005c */
[----:B-1----:R-:W-:Y:S01]  /*55c0*/  IADD3 R161, R4, 0x780, RZ ;  /* 0x0000078004a17810 */ /* 0x002fe20007ffe0ff */
[----:B------:R-:W-:Y:S01]  /*55d0*/  BAR.SYNC.DEFER_BLOCKING 0x0 ;  /* 0x0000000000007b1d */ /* 0x000fe20000010000 */
[----:B------:R-:W-:Y:S01]  /*55e0*/  LEA.HI.SX32 R111, R119, R4, 0x1b ;  /* 0x00000004776f7211 */ /* 0x000fe200078fdaff */
[----:B------:R-:W-:Y:S01]  /*55f0*/  FMUL.FTZ R105, R12, R154 ;  /* 0x0000009a0c697220 */ /* 0x000fe20000410000 */
[----:B0-----:R-:W-:Y:S01]  /*5600*/  IADD3 R47, R4, 0x380, RZ ;  /* 0x00000380042f7810 */ /* 0x001fe20007ffe0ff */
[----:B------:R-:W-:Y:S01]  /*5610*/  FMUL.FTZ R127, R127, R46 ;  /* 0x0000002e7f7f7220 */ /* 0x000fe20000410000 */
[-C--:B------:R-:W-:Y:S01]  /*5620*/  LEA.HI.SX32 R120, R123, R4.reuse, 0x1b ;  /* 0x000000047b787211 */ /* 0x080fe200078fdaff */
[----:B------:R-:W-:Y:S01]  /*5630*/  FADD.FTZ R33, R134, R33 ;  /* 0x0000002186217221 */ /* 0x000fe20000010000 */
[----:B--2---:R-:W-:Y:S01]  /*5640*/  IADD3 R133, R4, 0x580, RZ ;  /* 0x0000058004857810 */ /* 0x004fe20007ffe0ff */
[----:B------:R-:W-:Y:S01]  /*5650*/  FADD.FTZ R32, R115, R32 ;  /* 0x0000002073207221 */ /* 0x000fe20000010000 */
[-C--:B------:R-:W-:Y:S01]  /*5660*/  LEA.HI.SX32 R121, R129, R4.reuse, 0x1b ;  /* 0x0000000481797211 */ /* 0x080fe200078fdaff */
[----:B------:R-:W-:Y:S01]  /*5670*/  FMUL.FTZ R106, R106, R135 ;  /* 0x000000876a6a7220 */ /* 0x000fe20000410000 */
        /* <DEDUP_REMOVED lines=8> */
[----:B------:R-:W-:Y:S01]  /*5700*/  LEA.HI.SX32 R123, R133, R4, 0x1b ;  /* 0x00000004857b7211 */ /* 0x000fe200078fdaff */
[----:B------:R-:W-:Y:S01]  /*5710*/  FMUL.FTZ R59, R59, R124 ;  /* 0x0000007c3b3b7220 */ /* 0x000fe20000410000 */
[----:B------:R-:W-:-:S02]  /*5720*/  LEA.HI.SX32 R126, R137, R4, 0x1b ;  /* 0x00000004897e7211 */ /* 0x000fc400078fdaff */
[-C--:B------:R-:W-:Y:S01]  /*5730*/  LEA.HI.SX32 R128, R139, R4.reuse, 0x1b ;  /* 0x000000048b807211 */ /* 0x080fe200078fdaff */
[----:B------:R-:W0:Y:S01]  /*5740*/  LDS R131, [R48.X4+0x2100] ;  /* 0x0021000030837984 */ /* 0x000e220000004800 */
[-C--:B------:R-:W-:Y:S02]  /*5750*/  LEA.HI.SX32 R129, R159, R4.reuse, 0x1b ;  /* 0x000000049f817211 */ /* 0x080fe400078fdaff */
[----:B------:R-:W-:Y:S01]  /*5760*/  LEA.HI.SX32 R130, R161, R4, 0x1b ;  /* 0x00000004a1827211 */ /* 0x000fe200078fdaff */
[----:B------:R-:W1:Y:S01]  /*5770*/  LDS R132, [R49.X4+0x2300] ;  /* 0x0023000031847984 */ /* 0x000e620000004800 */
[----:B------:R-:W-:Y:S02]  /*5780*/  MOV R47, UR35 ;  /* 0x00000023002f7c02 */ /* 0x000fe40008000f00 */
[----:B------:R-:W-:Y:S01]  /*5790*/  MOV R115, UR20 ;  /* 0x0000001400737c02 */ /* 0x000fe20008000f00 */
        /* <DEDUP_REMOVED lines=16> */
[----:B------:R-:W-:Y:S01]  /*58a0*/  STS [R114.X4+0x4208], R157 ;  /* 0x0042089d72007388 */ /* 0x000fe20000004800 */
[----:B-----5:R-:W-:-:S03]  /*58b0*/  HFMA2.MMA R45, -RZ, RZ, 0, 0 ;  /* 0x00000000ff2d7435 */ /* 0x020fc600000001ff */
[----:B------:R-:W-:Y:S01]  /*58c0*/  STS [R117.X4+0x420c], R155 ;  /* 0x00420c9b75007388 */ /* 0x000fe20000004800 */
[----:B-1----:R-:W-:Y:S02]  /*58d0*/  MOV R44, R4 ;  /* 0x00000004002c7202 */ /* 0x002fe40000000f00 */
[----:B------:R-:W-:Y:S01]  /*58e0*/  MOV R113, UR35 ;  /* 0x0000002300717c02 */ /* 0x000fe20008000f00 */
[----:B------:R1:W-:Y:S03]  /*58f0*/  STS [R108.X4+0x4210], R105 ;  /* 0x004210696c007388 */ /* 0x0003e60000004800 */
[--C-:B------:R-:W-:Y:S01]  /*5900*/  IMAD.WIDE.U32 R46, R47, c[0x0][0x298], R44.reuse ;  /* 0x0000a6002f2e7a25 */ /* 0x100fe200078e002c */
[----:B------:R5:W-:Y:S03]  /*5910*/  STS [R108.X4+0x4220], R149 ;  /* 0x004220956c007388 */ /* 0x000be60000004800 */
[----:B------:R-:W-:Y:S01]  /*5920*/  IMAD.WIDE.U32 R44, R113, c[0x0][0x2b8], R44 ;  /* 0x0000ae00712c7a25 */ /* 0x000fe200078e002c */
[----:B------:R-:W-:Y:S01]  /*5930*/  IADD3 R47, R47, UR24, RZ ;  /* 0x000000182f2f7c10 */ /* 0x000fe2000fffe0ff */
[----:B------:R-:W-:Y:S01]  /*5940*/  ULDC.64 UR24, c[0x0][0x2c0] ;  /* 0x0000b00000187ab9 */ /* 0x000fe20000000a00 */
[----:B------:R-:W-:Y:S01]  /*5950*/  MOV R113, UR20 ;  /* 0x0000001400717c02 */ /* 0x000fe20008000f00 */
[----:B-1----:R-:W-:Y:S01]  /*5960*/  FMUL.FTZ R105, R15, R152 ;  /* 0x000000980f697220 */ /* 0x002fe20000410000 */
[----:B------:R-:W-:Y:S01]  /*5970*/  IADD3 R45, R45, UR22, RZ ;  /* 0x000000162d2d7c10 */ /* 0x000fe2000fffe0ff */
[----:B------:R-:W-:Y:S01]  /*5980*/  ULDC.64 UR22, c[0x0][0x2a0] ;  /* 0x0000a80000167ab9 */ /* 0x000fe20000000a00 */
[----:B------:R-:W-:Y:S01]  /*5990*/  STS [R108.X4+0x4230], R145 ;  /* 0x004230916c007388 */ /* 0x000fe20000004800 */
[----:B------:R-:W-:Y:S01]  /*59a0*/  UIMAD UR22, UR37, UR22, URZ ;  /* 0x00000016251672a4 */ /* 0x000fe2000f8e023f */
[----:B------:R-:W-:Y:S01]  /*59b0*/  IMAD.WIDE.U32 R46, R113, c[0x0][0x2a0], R46 ;  /* 0x0000a800712e7a25 */ /* 0x000fe200078e002e */
[----:B------:R-:W-:Y:S01]  /*59c0*/  UIMAD UR24, UR37, UR24, URZ ;  /* 0x00000018251872a4 */ /* 0x000fe2000f8e023f */
[----:B------:R1:W-:Y:S01]  /*59d0*/  STS [R108.X4+0x421c], R105 ;  /* 0x00421c696c007388 */ /* 0x0003e20000004800 */
[----:B------:R-:W-:Y:S01]  /*59e0*/  UIMAD UR22, UR20, UR23, UR22 ;  /* 0x00000017141672a4 */ /* 0x000fe2000f8e0216 */
[----:B------:R-:W-:Y:S01]  /*59f0*/  FMUL.FTZ R113, R17, R150 ;  /* 0x0000009611717220 */ /* 0x000fe20000410000 */
[----:B------:R-:W-:Y:S01]  /*5a00*/  UIADD3.X UR23, UR17, -0x1, URZ, UP0, !UPT ;  /* 0xffffffff11177890 */ /* 0x000fe200087fe43f */
[----:B------:R-:W-:Y:S01]  /*5a10*/  IADD3 R134, P0, R46, UR42, RZ ;  /* 0x0000002a2e867c10 */ /* 0x000fe2000ff1e0ff */
[----:B------:R-:W-:Y:S01]  /*5a20*/  UIMAD UR24, UR20, UR25, UR24 ;  /* 0x00000019141872a4 */ /* 0x000fe2000f8e0218 */
[----:B------:R-:W-:Y:S01]  /*5a30*/  IMAD.WIDE.U32 R44, R115, c[0x0][0x2c0], R44 ;  /* 0x0000b000732c7a25 */ /* 0x000fe200078e002c */
[----:B-----5:R-:W-:Y:S01]  /*5a40*/  IADD3 R149, R47, UR22, RZ ;  /* 0x000000162f957c10 */ /* 0x020fe2000fffe0ff */
[----:B------:R5:W-:Y:S02]  /*5a50*/  STS [R108.X4+0x4224], R113 ;  /* 0x004224716c007388 */ /* 0x000be40000004800 */
[----:B-1----:R-:W-:Y:S01]  /*5a60*/  FMUL.FTZ R105, R20, R148 ;  /* 0x0000009414697220 */ /* 0x002fe20000410000 */
[----:B------:R-:W-:Y:S01]  /*5a70*/  IADD3.X R135, R149, UR23, RZ, P0, !PT ;  /* 0x0000001795877c10 */ /* 0x000fe200087fe4ff */
[----:B------:R-:W-:Y:S01]  /*5a80*/  FMUL.FTZ R117, R22, R146 ;  /* 0x0000009216757220 */ /* 0x000fe20000410000 */
[----:B------:R-:W-:Y:S01]  /*5a90*/  IADD3 R114, P1, R44, UR42, RZ ;  /* 0x0000002a2c727c10 */ /* 0x000fe2000ff3e0ff */
[----:B------:R-:W-:Y:S01]  /*5aa0*/  FMUL.FTZ R145, R24, R144 ;  /* 0x0000009018917220 */ /* 0x000fe20000410000 */
[----:B------:R1:W-:Y:S01]  /*5ab0*/  STS [R108.X4+0x422c], R105 ;  /* 0x00422c696c007388 */ /* 0x0003e20000004800 */
[----:B------:R-:W-:Y:S01]  /*5ac0*/  FMUL.FTZ R146, R141, UR41 ;  /* 0x000000298d927c20 */ /* 0x000fe20008410000 */
[----:B-----5:R-:W-:-:S02]  /*5ad0*/  IADD3 R113, R45, UR24, RZ ;  /* 0x000000182d717c10 */ /* 0x020fc4000fffe0ff */
[----:B------:R-:W-:Y:S02]  /*5ae0*/  STS [R108.X4+0x4214], R153 ;  /* 0x004214996c007388 */ /* 0x000fe40000004800 */
[----:B------:R-:W-:Y:S02]  /*5af0*/  IADD3.X R115, R113, UR23, RZ, P1, !PT ;  /* 0x0000001771737c10 */ /* 0x000fe40008ffe4ff */
[----:B------:R-:W-:Y:S01]  /*5b00*/  STS [R108.X4+0x4218], R151 ;  /* 0x004218976c007388 */ /* 0x000fe20000004800 */
[----:B-1----:R-:W-:-:S03]  /*5b10*/  MOV R105, UR42 ;  /* 0x0000002a00697c02 */ /* 0x002fc60008000f00 */
[----:B------:R1:W-:Y:S01]  /*5b20*/  STS [R108.X4+0x4228], R147 ;  /* 0x004228936c007388 */ /* 0x0003e20000004800 */
[----:B------:R-:W-:-:S03]  /*5b30*/  IADD3 R105, -R105, c[0x0][0x168], -R4 ;  /* 0x00005a0069697a10 */ /* 0x000fc60007ffe904 */
[----:B------:R5:W-:Y:S01]  /*5b40*/  STS [R108.X4+0x4234], R117 ;  /* 0x004234756c007388 */ /* 0x000be20000004800 */
[----:B------:R-:W-:-:S03]  /*5b50*/  ISETP.GE.AND P0, PT, R105, 0x1, PT ;  /* 0x000000016900780c */ /* 0x000fc60003f06270 */
[----:B------:R0:W-:Y:S01]  /*5b60*/  STS [R108.X4+0x4238], R143 ;  /* 0x0042388f6c007388 */ /* 0x0001e20000004800 */
[----:B-1----:R-:W-:-:S03]  /*5b70*/  FMUL.FTZ R147, R103, UR41 ;  /* 0x0000002967937c20 */ /* 0x002fc60008410000 */
[----:B------:R1:W-:Y:S01]  /*5b80*/  STS [R108.X4+0x423c], R145 ;  /* 0x00423c916c007388 */ /* 0x0003e20000004800 */
[----:B-----5:R-:W-:Y:S02]  /*5b90*/  FMUL.FTZ R117, R124, UR41 ;  /* 0x000000297c757c20 */ /* 0x020fe40008410000 */
[----:B------:R-:W-:Y:S02]  /*5ba0*/  FMUL.FTZ R124, R125, UR41 ;  /* 0x000000297d7c7c20 */ /* 0x000fe40008410000 */
[----:B0-----:R-:W-:Y:S01]  /*5bb0*/  FMUL.FTZ R143, R116, UR41 ;  /* 0x00000029748f7c20 */ /* 0x001fe20008410000 */
[----:B------:R-:W-:Y:S06]  /*5bc0*/  BAR.SYNC.DEFER_BLOCKING 0x0 ;  /* 0x0000000000007b1d */ /* 0x000fec0000010000 */
[----:B------:R-:W-:Y:S05]  /*5bd0*/  @!P0 BRA `(.L_x_2156) ;  /* 0x0000013000008947 */ /* 0x000fea0003800000 */
[----:B-1234-:R-:W0:Y:S01]  /*5be0*/  LDS R151, [R48.X4+0x4200] ;  /* 0x0042000030977984 */ /* 0x01ee220000004800 */
        /* <DEDUP_REMOVED lines=18> */
.L_x_2156:
[----:B-1234-:R-:W-:Y:S05]  /*5d10*/  BSYNC B0 ;  /* 0x0000000000007941 */ /* 0x01efea0003800000 */
.L_x_2155:
[----:B------:R-:W0:Y:S01]  /*5d20*/  LDS R49, [R49.X4+0x4400] ;  /* 0x0044000031317984 */ /* 0x000e220000004800 */
[----:B------:R-:W-:Y:S01]  /*5d30*/  USHF.L.U64.HI UR25, UR8, 0x2, UR9 ;  /* 0x0000000208197899 */ /* 0x000fe20008010209 */
[----:B------:R-:W-:Y:S01]  /*5d40*/  LEA R47, P0, R46, c[0x0][0x318], 0x2 ;  /* 0x0000c6002e2f7a11 */ /* 0x000fe200078010ff */
[----:B------:R-:W-:Y:S01]  /*5d50*/  USHF.L.U32 UR42, UR16, 0x2, URZ ;  /* 0x00000002102a7899 */ /* 0x000fe2000800063f */
[----:B------:R-:W-:Y:S01]  /*5d60*/  LEA R45, P1, R44, c[0x0][0x320], 0x2 ;  /* 0x0000c8002c2d7a11 */ /* 0x000fe200078210ff */
[----:B------:R-:W-:Y:S01]  /*5d70*/  ULDC.64 UR22, c[0x0][0x2b0] ;  /* 0x0000ac0000167ab9 */ /* 0x000fe20000000a00 */
[----:B------:R-:W-:Y:S01]  /*5d80*/  LEA.HI.X R149, R46, c[0x0][0x31c], R149, 0x2, P0 ;  /* 0x0000c7002e957a11 */ /* 0x000fe200000f1495 */
[----:B------:R-:W-:Y:S01]  /*5d90*/  UIMAD UR22, UR25, UR22, URZ ;  /* 0x00000016191672a4 */ /* 0x000fe2000f8e023f */
[----:B------:R-:W-:Y:S01]  /*5da0*/  LEA.HI.X R113, R44, c[0x0][0x324], R113, 0x2, P1 ;  /* 0x0000c9002c717a11 */ /* 0x000fe200008f1471 */
[----:B------:R-:W-:Y:S01]  /*5db0*/  USHF.L.U64.HI UR43, UR16, 0x2, UR17 ;  /* 0x00000002102b7899 */ /* 0x000fe20008010211 */
[----:B------:R-:W-:Y:S01]  /*5dc0*/  IADD3 R46, P0, R47, UR42, RZ ;  /* 0x0000002a2f2e7c10 */ /* 0x000fe2000ff1e0ff */
[----:B------:R-:W-:Y:S01]  /*5dd0*/  USHF.L.U32 UR24, UR8, 0x2, URZ ;  /* 0x0000000208187899 */ /* 0x000fe2000800063f */
[----:B------:R-:W-:Y:S01]  /*5de0*/  IADD3 R44, P1, R45, UR42, RZ ;  /* 0x0000002a2d2c7c10 */ /* 0x000fe2000ff3e0ff */
[----:B------:R-:W-:Y:S01]  /*5df0*/  BSSY B0, `(.L_x_2157) ;  /* 0x0000012000007945 */ /* 0x000fe20003800000 */
[----:B------:R-:W-:Y:S01]  /*5e00*/  FADD.FTZ R55, R112, R55 ;  /* 0x0000003770377221 */ /* 0x000fe20000010000 */
[----:B------:R-:W-:Y:S01]  /*5e10*/  UIMAD UR41, UR24, UR23, UR22 ;  /* 0x00000017182972a4 */ /* 0x000fe2000f8e0216 */
[----:B------:R-:W-:-:S02]  /*5e20*/  IADD3.X R47, R149, UR43, RZ, P0, !PT ;  /* 0x0000002b952f7c10 */ /* 0x000fc400087fe4ff */
[----:B------:R-:W-:Y:S01]  /*5e30*/  ULDC.64 UR22, c[0x0][0x2d0] ;  /* 0x0000b40000167ab9 */ /* 0x000fe20000000a00 */
[----:B------:R-:W-:Y:S01]  /*5e40*/  ISETP.GE.AND P0, PT, R105, 0x81, PT ;  /* 0x000000816900780c */ /* 0x000fe20003f06270 */
[----:B------:R-:W-:Y:S01]  /*5e50*/  UIMAD UR22, UR25, UR22, URZ ;  /* 0x00000016191672a4 */ /* 0x000fe2000f8e023f */
[----:B------:R-:W-:Y:S02]  /*5e60*/  IADD3.X R45, R113, UR43, RZ, P1, !PT ;  /* 0x0000002b712d7c10 */ /* 0x000fe40008ffe4ff */
[----:B------:R-:W-:Y:S01]  /*5e70*/  MOV R115, UR24 ;  /* 0x0000001800737c02 */ /* 0x000fe20008000f00 */
[----:B------:R-:W-:Y:S01]  /*5e80*/  UIMAD UR22, UR24, UR23, UR22 ;  /* 0x00000017181672a4 */ /* 0x000fe2000f8e0216 */
[----:B------:R-:W-:-:S03]  /*5e90*/  MOV R113, UR24 ;  /* 0x0000001800717c02 */ /* 0x000fc60008000f00 */
[----:B------:R-:W-:-:S04]  /*5ea0*/  IMAD.WIDE.U32 R46, R115, c[0x0][0x2b0], R46 ;  /* 0x0000ac00732e7a25 */ /* 0x000fc800078e002e */
[----:B------:R-:W-:Y:S01]  /*5eb0*/  IMAD.WIDE.U32 R44, R113, c[0x0][0x2d0], R44 ;  /* 0x0000b400712c7a25 */ /* 0x000fe200078e002c */
[----:B------:R-:W-:-:S04]  /*5ec0*/  IADD3 R47, R47, UR41, RZ ;  /* 0x000000292f2f7c10 */ /* 0x000fc8000fffe0ff */
[----:B------:R-:W-:Y:S01]  /*5ed0*/  IADD3 R45, R45, UR22, RZ ;  /* 0x000000162d2d7c10 */ /* 0x000fe2000fffe0ff */
[----:B------:R-:W-:Y:S05]  /*5ee0*/  @!P0 BRA `(.L_x_2158) ;  /* 0x0000002000008947 */ /* 0x000fea0003800000 */
[----:B------:R1:W-:Y:S04]  /*5ef0*/  RED.E.ADD.F32.FTZ.RN.STRONG.GPU [R46.64+-0x1e00], R132 ;  /* 0xffe200842e00798e */ /* 0x0003e8000c10e79a */
[----:B0-----:R1:W-:Y:S02]  /*5f00*/  RED.E.ADD.F32.FTZ.RN.STRONG.GPU [R44.64+-0x1e00], R49 ;  /* 0xffe200312c00798e */ /* 0x0013e4000c10e79a */
.L_x_2158:
[----:B------:R-:W-:Y:S05]  /*5f10*/  BSYNC B0 ;  /* 0x0000000000007941 */ /* 0x000fea0003800000 */
.L_x_2157:
[----:B01----:R0:W1:Y:S01]  /*5f20*/  LDS R49, [R54.X4+0x4600] ;  /* 0x0046000036317984 */ /* 0x0030620000004800 */
        /* <DEDUP_REMOVED lines=9> */
[----:B0-----:R0:W-:Y:S04]  /*5fc0*/  RED.E.ADD.F32.FTZ.RN.STRONG.GPU [R46.64+-0x1c00], R133 ;  /* 0xffe400852e00798e */ /* 0x0011e8000c10e79a */
[----:B-1----:R0:W-:Y:S02]  /*5fd0*/  RED.E.ADD.F32.FTZ.RN.STRONG.GPU [R44.64+-0x1c00], R49 ;  /* 0xffe400312c00798e */ /* 0x0021e4000c10e79a */
.L_x_2160:
[----:B0-----:R-:W-:Y:S05]  /*5fe0*/  BSYNC B0 ;  /* 0x0000000000007941 */ /* 0x001fea0003800000 */
.L_x_2159:
[----:B------:R-:W0:Y:S01]  /*5ff0*/  LDS R101, [R101.X4+0x4800] ;  /* 0x0048000065657984 */ /* 0x000e220000004800 */
[----:B------:R-:W-:Y:S01]  /*6000*/  BSSY B0, `(.L_x_2161) ;  /* 0x0000004000007945 */ /* 0x000fe20003800000 */
[----:B------:R-:W-:Y:S05]  /*6010*/  @!P0 BRA `(.L_x_2162) ;  /* 0x0000002000008947 */ /* 0x000fea0003800000 */
[----:B------:R2:W-:Y:S04]  /*6020*/  RED.E.ADD.F32.FTZ.RN.STRONG.GPU [R46.64+-0x1a00], R136 ;  /* 0xffe600882e00798e */ /* 0x0005e8000c10e79a */
[----:B0-----:R2:W-:Y:S02]  /*6030*/  RED.E.ADD.F32.FTZ.RN.STRONG.GPU [R44.64+-0x1a00], R101 ;  /* 0xffe600652c00798e */ /* 0x0015e4000c10e79a */
.L_x_2162:
[----:B------:R-:W-:Y:S05]  /*6040*/  BSYNC B0 ;  /* 0x0000000000007941 */ /* 0x000fea0003800000 */
.L_x_2161:
[----:B------:R-:W3:Y:S01]  /*6050*/  LDS R107, [R107.X4+0x4a00] ;  /* 0x004a00006b6b7984 */ /* 0x000ee20000004800 */
[----:B------:R-:W-:Y:S01]  /*6060*/  BSSY B0, `(.L_x_2163) ;  /* 0x0000004000007945 */ /* 0x000fe20003800000 */
[----:B------:R-:W-:Y:S05]  /*6070*/  @!P1 BRA `(.L_x_2164) ;  /* 0x0000002000009947 */ /* 0x000fea0003800000 */
[----:B------:R4:W-:Y:S04]  /*6080*/  RED.E.ADD.F32.FTZ.RN.STRONG.GPU [R46.64+-0x1800], R137 ;  /* 0xffe800892e00798e */ /* 0x0009e8000c10e79a */
[----:B---3--:R4:W-:Y:S02]  /*6090*/  RED.E.ADD.F32.FTZ.RN.STRONG.GPU [R44.64+-0x1800], R107 ;  /* 0xffe8006b2c00798e */ /* 0x0089e4000c10e79a */
.L_x_2164:
[----:B------:R-:W-:Y:S05]  /*60a0*/  BSYNC B0 ;  /* 0x0000000000007941 */ /* 0x000fea0003800000 */
.L_x_2163:
[----:B------:R-:W2:Y:S01]  /*60b0*/  LDS R111, [R111.X4+0x4c00] ;  /* 0x004c00006f6f7984 */ /* 0x000ea20000004800 */
[----:B------:R-:W-:Y:S01]  /*60c0*/  BSSY B0, `(.L_x_2165) ;  /* 0x0000004000007945 */ /* 0x000fe20003800000 */
[----:B------:R-:W-:Y:S05]  /*60d0*/  @!P2 BRA `(.L_x_2166) ;  /* 0x000000200000a947 */ /* 0x000fea0003800000 */
[----:B------:R4:W-:Y:S04]  /*60e0*/  RED.E.ADD.F32.FTZ.RN.STRONG.GPU [R46.64+-0x1600], R139 ;  /* 0xffea008b2e00798e */ /* 0x0009e8000c10e79a */
[----:B--2---:R4:W-:Y:S02]  /*60f0*/  RED.E.ADD.F32.FTZ.RN.STRONG.GPU [R44.64+-0x1600], R111 ;  /* 0xffea006f2c00798e */ /* 0x0049e4000c10e79a */
.L_x_2166:
[----:B------:R-:W-:Y:S05]  /*6100*/  BSYNC B0 ;  /* 0x0000000000007941 */ /* 0x000fea0003800000 */
.L_x_2165:
[----:B-1----:R1:W4:Y:S01]  /*6110*/  LDS R49, [R118.X4+0x4e00] ;  /* 0x004e000076317984 */ /* 0x0023220000004800 */
[----:B------:R-:W-:Y:S01]  /*6120*/  BSSY B0, `(.L_x_2167) ;  /* 0x0000004000007945 */ /* 0x000fe20003800000 */
[----:B------:R-:W-:Y:S05]  /*6130*/  @!P3 BRA `(.L_x_2168) ;  /* 0x000000200000b947 */ /* 0x000fea0003800000 */
[----:B------:R1:W-:Y:S04]  /*6140*/  RED.E.ADD.F32.FTZ.RN.STRONG.GPU [R46.64+-0x1400], R140 ;  /* 0xffec008c2e00798e */ /* 0x0003e8000c10e79a */
[----:B----4-:R1:W-:Y:S02]  /*6150*/  RED.E.ADD.F32.FTZ.RN.STRONG.GPU [R44.64+-0x1400], R49 ;  /* 0xffec00312c00798e */ /* 0x0103e4000c10e79a */
.L_x_2168:
[----:B------:R-:W-:Y:S05]  /*6160*/  BSYNC B0 ;  /* 0x0000000000007941 */ /* 0x000fea0003800000 */
.L_x_2167:
[----:B------:R-:W1:Y:S01]  /*6170*/  LDS R119, [R119.X4+0x5000] ;  /* 0x0050000077777984 */ /* 0x000e620000004800 */
[----:B------:R-:W-:Y:S01]  /*6180*/  BSSY B0, `(.L_x_2169) ;  /* 0x0000004000007945 */ /* 0x000fe20003800000 */
[----:B------:R-:W-:Y:S05]  /*6190*/  @!P4 BRA `(.L_x_2170) ;  /* 0x000000200000c947 */ /* 0x000fea0003800000 */
[----:B------:R4:W-:Y:S04]  /*61a0*/  RED.E.ADD.F32.FTZ.RN.STRONG.GPU [R46.64+-0x1200], R142 ;  /* 0xffee008e2e00798e */ /* 0x0009e8000c10e79a */
[----:B-1----:R4:W-:Y:S02]  /*61b0*/  RED.E.ADD.F32.FTZ.RN.STRONG.GPU [R44.64+-0x1200], R119 ;  /* 0xffee00772c00798e */ /* 0x0029e4000c10e79a */
.L_x_2170:
[----:B------:R-:W-:Y:S05]  /*61c0*/  BSYNC B0 ;  /* 0x0000000000007941 */ /* 0x000fea0003800000 */
.L_x_2169:
[----:B-1--4-:R1:W4:Y:S01]  /*61d0*/  LDS R49, [R120.X4+0x5200] ;  /* 0x0052000078317984 */ /* 0x0123220000004800 */
[----:B------:R-:W-:Y:S01]  /*61e0*/  BSSY B0, `(.L_x_2171) ;  /* 0x0000004000007945 */ /* 0x000fe20003800000 */
[----:B------:R-:W-:Y:S05]  /*61f0*/  @!P5 BRA `(.L_x_2172) ;  /* 0x000000200000d947 */ /* 0x000fea0003800000 */
[----:B------:R1:W-:Y:S04]  /*6200*/  RED.E.ADD.F32.FTZ.RN.STRONG.GPU [R46.64+-0x1000], R156 ;  /* 0xfff0009c2e00798e */ /* 0x0003e8000c10e79a */
[----:B----4-:R1:W-:Y:S02]  /*6210*/  RED.E.ADD.F32.FTZ.RN.STRONG.GPU [R44.64+-0x1000], R49 ;  /* 0xfff000312c00798e */ /* 0x0103e4000c10e79a */
.L_x_2172:
[----:B------:R-:W-:Y:S05]  /*6220*/  BSYNC B0 ;  /* 0x0000000000007941 */ /* 0x000fea0003800000 */
.L_x_2171:
        /* <DEDUP_REMOVED lines=12> */
.L_x_2174:
[----:B------:R-:W-:Y:S05]  /*62f0*/  BSYNC B0 ;  /* 0x0000000000007941 */ /* 0x000fea0003800000 */
.L_x_2173:
[----:B-1--4-:R1:W4:Y:S01]  /*6300*/  LDS R49, [R122.X4+0x5600] ;  /* 0x005600007a317984 */ /* 0x0123220000004800 */
[----:B------:R-:W-:Y:S01]  /*6310*/  BSSY B0, `(.L_x_2175) ;  /* 0x0000004000007945 */ /* 0x000fe20003800000 */
[----:B------:R-:W-:Y:S05]  /*6320*/  @!P0 BRA `(.L_x_2176) ;  /* 0x0000002000008947 */ /* 0x000fea0003800000 */
[----:B------:R1:W-:Y:S04]  /*6330*/  RED.E.ADD.F32.FTZ.RN.STRONG.GPU [R46.64+-0xc00], R159 ;  /* 0xfff4009f2e00798e */ /* 0x0003e8000c10e79a */
[----:B----4-:R1:W-:Y:S02]  /*6340*/  RED.E.ADD.F32.FTZ.RN.STRONG.GPU [R44.64+-0xc00], R49 ;  /* 0xfff400312c00798e */ /* 0x0103e4000c10e79a */
.L_x_2176:
[----:B------:R-:W-:Y:S05]  /*6350*/  BSYNC B0 ;  /* 0x0000000000007941 */ /* 0x000fea0003800000 */
.L_x_2175:
[----:B------:R-:W1:Y:S01]  /*6360*/  LDS R123, [R123.X4+0x5800] ;  /* 0x005800007b7b7984 */ /* 0x000e620000004800 */
[----:B------:R-:W-:Y:S01]  /*6370*/  BSSY B0, `(.L_x_2177) ;  /* 0x0000004000007945 */ /* 0x000fe20003800000 */
[----:B------:R-:W-:Y:S05]  /*6380*/  @!P1 BRA `(.L_x_2178) ;  /* 0x0000002000009947 */ /* 0x000fea0003800000 */
[----:B------:R4:W-:Y:S04]  /*6390*/  RED.E.ADD.F32.FTZ.RN.STRONG.GPU [R46.64+-0xa00], R160 ;  /* 0xfff600a02e00798e */ /* 0x0009e8000c10e79a */
[----:B-1----:R4:W-:Y:S02]  /*63a0*/  RED.E.ADD.F32.FTZ.RN.STRONG.GPU [R44.64+-0xa00], R123 ;  /* 0xfff6007b2c00798e */ /* 0x0029e4000c10e79a */
.L_x_2178:
[----:B------:R-:W-:Y:S05]  /*63b0*/  BSYNC B0 ;  /* 0x0000000000007941 */ /* 0x000fea0003800000 */
.L_x_2177:
[----:B-1--4-:R1:W4:Y:S01]  /*63c0*/  LDS R49, [R126.X4+0x5a00] ;  /* 0x005a00007e317984 */ /* 0x0123220000004800 */
[----:B------:R-:W-:Y:S01]  /*63d0*/  BSSY B0, `(.L_x_2179) ;  /* 0x0000004000007945 */ /* 0x000fe20003800000 */
[----:B------:R-:W-:Y:S05]  /*63e0*/  @!P2 BRA `(.L_x_2180) ;  /* 0x000000200000a947 */ /* 0x000fea0003800000 */
[----:B------:R1:W-:Y:S04]  /*63f0*/  RED.E.ADD.F32.FTZ.RN.STRONG.GPU [R46.64+-0x800], R161 ;  /* 0xfff800a12e00798e */ /* 0x0003e8000c10e79a */
[----:B----4-:R1:W-:Y:S02]  /*6400*/  RED.E.ADD.F32.FTZ.RN.STRONG.GPU [R44.64+-0x800], R49 ;  /* 0xfff800312c00798e */ /* 0x0103e4000c10e79a */
.L_x_2180:
[----:B------:R-:W-:Y:S05]  /*6410*/  BSYNC B0 ;  /* 0x0000000000007941 */ /* 0x000fea0003800000 */
.L_x_2179:
[----:B-1--4-:R1:W4:Y:S01]  /*6420*/  LDS R49, [R128.X4+0x5c00] ;  /* 0x005c000080317984 */ /* 0x0123220000004800 */
[----:B------:R-:W-:Y:S01]  /*6430*/  BSSY B0, `(.L_x_2181) ;  /* 0x0000004000007945 */ /* 0x000fe20003800000 */
[----:B------:R-:W-:Y:S05]  /*6440*/  @!P3 BRA `(.L_x_2182) ;  /* 0x000000200000b947 */ /* 0x000fea0003800000 */
[----:B------:R1:W-:Y:S04]  /*6450*/  RED.E.ADD.F32.FTZ.RN.STRONG.GPU [R46.64+-0x600], R162 ;  /* 0xfffa00a22e00798e */ /* 0x0003e8000c10e79a */
[----:B----4-:R1:W-:Y:S02]  /*6460*/  RED.E.ADD.F32.FTZ.RN.STRONG.GPU [R44.64+-0x600], R49 ;  /* 0xfffa00312c00798e */ /* 0x0103e4000c10e79a */
.L_x_2182:
[----:B------:R-:W-:Y:S05]  /*6470*/  BSYNC B0 ;  /* 0x0000000000007941 */ /* 0x000fea0003800000 */
.L_x_2181:
[----:B------:R-:W1:Y:S01]  /*6480*/  LDS R129, [R129.X4+0x5e00] ;  /* 0x005e000081817984 */ /* 0x000e620000004800 */
[----:B------:R-:W-:Y:S01]  /*6490*/  BSSY B0, `(.L_x_2183) ;  /* 0x0000004000007945 */ /* 0x000fe20003800000 */
[----:B------:R-:W-:Y:S05]  /*64a0*/  @!P4 BRA `(.L_x_2184) ;  /* 0x000000200000c947 */ /* 0x000fea0003800000 */
[----:B------:R4:W-:Y:S04]  /*64b0*/  RED.E.ADD.F32.FTZ.RN.STRONG.GPU [R46.64+-0x400], R163 ;  /* 0xfffc00a32e00798e */ /* 0x0009e8000c10e79a */
[----:B-1----:R4:W-:Y:S02]  /*64c0*/  RED.E.ADD.F32.FTZ.RN.STRONG.GPU [R44.64+-0x400], R129 ;  /* 0xfffc00812c00798e */ /* 0x0029e4000c10e79a */
.L_x_2184:
[----:B------:R-:W-:Y:S05]  /*64d0*/  BSYNC B0 ;  /* 0x0000000000007941 */ /* 0x000fea0003800000 */
.L_x_2183:
[----:B-1--4-:R1:W4:Y:S01]  /*64e0*/  LDS R49, [R130.X4+0x6000] ;  /* 0x0060000082317984 */ /* 0x0123220000004800 */
[----:B------:R-:W-:Y:S01]  /*64f0*/  BSSY B0, `(.L_x_2185) ;  /* 0x0000004000007945 */ /* 0x000fe20003800000 */
[----:B------:R-:W-:Y:S05]  /*6500*/  @!P5 BRA `(.L_x_2186) ;  /* 0x000000200000d947 */ /* 0x000fea0003800000 */
[----:B------:R1:W-:Y:S04]  /*6510*/  RED.E.ADD.F32.FTZ.RN.STRONG.GPU [R46.64+-0x200], R164 ;  /* 0xfffe00a42e00798e */ /* 0x0003e8000c10e79a */
[----:B----4-:R1:W-:Y:S02]  /*6520*/  RED.E.ADD.F32.FTZ.RN.STRONG.GPU [R44.64+-0x200], R49 ;  /* 0xfffe00312c00798e */ /* 0x0103e4000c10e79a */
.L_x_2186:
[----:B------:R-:W-:Y:S05]  /*6530*/  BSYNC B0 ;  /* 0x0000000000007941 */ /* 0x000fea0003800000 */
.L_x_2185:
[----:B-12---:R-:W1:Y:S01]  /*6540*/  SHFL.DOWN P0, R44, R55, 0x1, 0x1f ;  /* 0x08201f00372c7f89 */ /* 0x006e620000000000 */
        /* <DEDUP_REMOVED lines=13> */
[----:B-1----:R-:W-:Y:S02]  /*6620*/  @P0 FADD R44, R55, R44 ;  /* 0x0000002c372c0221 */ /* 0x002fe40000000000 */
[----:B------:R-:W-:Y:S02]  /*6630*/  FFMA.FTZ R53, R53, R104, R124 ;  /* 0x0000006835357223 */ /* 0x000fe4000001007c */
[----:B------:R-:W-:Y:S01]  /*6640*/  FFMA.FTZ R52, R52, R57, R143 ;  /* 0x0000003934347223 */ /* 0x000fe2000001008f */
[----:B------:R-:W1:Y:S01]  /*6650*/  SHFL.DOWN P0, R45, R44, 0x2, 0x1f ;  /* 0x08401f002c2d7f89 */ /* 0x000e620000000000 */
[----:B------:R-:W-:-:S02]  /*6660*/  FFMA.FTZ R51, R51, R58, R146 ;  /* 0x0000003a33337223 */ /* 0x000fc40000010092 */
[----:B------:R-:W-:Y:S02]  /*6670*/  FFMA.FTZ R50, R50, R103, R147 ;  /* 0x0000006732327223 */ /* 0x000fe40000010093 */
        /* <DEDUP_REMOVED lines=9> */
[----:B------:R-:W-:Y:S02]  /*6710*/  FFMA.FTZ R86, R69, R103, R86 ;  /* 0x0000006745567223 */ /* 0x000fe40000010056 */
[----:B-1----:R-:W-:-:S02]  /*6720*/  @P0 FADD R45, R44, R45 ;  /* 0x0000002d2c2d0221 */ /* 0x002fc40000000000 */
[----:B------:R-:W-:Y:S02]  /*6730*/  FADD.FTZ R27, R52, R27 ;  /* 0x0000001b341b7221 */ /* 0x000fe40000010000 */
[----:B------:R-:W-:Y:S01]  /*6740*/  FADD.FTZ R26, R51, R26 ;  /* 0x0000001a331a7221 */ /* 0x000fe20000010000 */
[----:B------:R-:W1:Y:S01]  /*6750*/  SHFL.DOWN P0, R46, R45, 0x4, 0x1f ;  /* 0x08801f002d2e7f89 */ /* 0x000e620000000000 */
        /* <DEDUP_REMOVED lines=16> */
[----:B----4-:R-:W4:Y:S01]  /*6860*/  @P0 LDS R49, [UR22+0x7f50] ;  /* 0x007f5016ff310984 */ /* 0x010f220008000800 */
[----:B-1----:R-:W-:-:S04]  /*6870*/  FADD.FTZ R44, R48, R44 ;  /* 0x0000002c302c7221 */ /* 0x002fc80000010000 */
[----:B------:R-:W-:-:S04]  /*6880*/  FADD.FTZ R44, R45, R44 ;  /* 0x0000002c2d2c7221 */ /* 0x000fc80000010000 */
[----:B--2---:R-:W-:-:S04]  /*6890*/  FADD.FTZ R48, R44, R47 ;  /* 0x0000002f2c307221 */ /* 0x004fc80000010000 */
[----:B----4-:R-:W-:-:S05]  /*68a0*/  @P0 FADD.FTZ R48, R48, R49 ;  /* 0x0000003130300221 */ /* 0x010fca0000010000 */
[----:B------:R1:W-:Y:S02]  /*68b0*/  STS [UR22+0x7f50], R48 ;  /* 0x007f5030ff007988 */ /* 0x0003e40008000816 */
.L_x_2188:
[----:B-1----:R-:W-:Y:S05]  /*68c0*/  BSYNC B0 ;  /* 0x0000000000007941 */ /* 0x002fea0003800000 */
.L_x_2187:
[----:B------:R-:W-:Y:S02]  /*68d0*/  UIADD3 UR7, UR7, 0x1, URZ ;  /* 0x0000000107077890 */ /* 0x000fe4000fffe03f */
[----:B------:R-:W-:Y:S02]  /*68e0*/  ULDC UR22, c[0x0][0x16c] ;  /* 0x00005b0000167ab9 */ /* 0x000fe40000000800 */
[----:B------:R-:W-:Y:S02]  /*68f0*/  UISETP.GE.AND UP0, UPT, UR7, UR22, UPT ;  /* 0x000000160700728c */ /* 0x000fe4000bf06270 */
[----:B------:R-:W-:-:S04]  /*6900*/  UIADD3 UR8, UP1, UR8, 0x1, URZ ;  /* 0x0000000108087890 */ /* 0x000fc8000ff3e03f */
[----:B------:R-:W-:Y:S01]  /*6910*/  PLOP3.LUT P0, PT, PT, PT, UP0, 0x80, 0x0 ;  /* 0x000000000000781c */ /* 0x000fe20003f0f008 */
[----:B------:R-:W-:-:S12]  /*6920*/  UIADD3.X UR9, URZ, UR9, URZ, UP1, !UPT ;  /* 0x000000093f097290 */ /* 0x000fd80008ffe43f */
[----:B0--34-:R-:W-:Y:S01]  /*6930*/  @P0 CALL.REL.NOINC `(.L_x_2141) ;  /* 0x0000001000000944 */ /* 0x019fe20003c00000 */
[----:B------:R-:W-:Y:S05]  /*6940*/  BRA `(.L_x_2189) ;  /* 0xffffc0d000007947 */ /* 0x000fea000383ffff */
.L_x_2141:
[----:B------:R-:W-:Y:S01]  /*6950*/  BAR.SYNC.DEFER_BLOCKING 0x0 ;  /* 0x0000000000007b1d */ /* 0x000fe20000010000 */
[----:B------:R-:W-:Y:S01]  /*6960*/  F2FP.BF16.PACK_AB R90, R89, R90 ;  /* 0x0000005a595a723e */ /* 0x000fe200000010ff */
[----:B------:R-:W-:Y:S01]  /*6970*/  FADD.FTZ R11, R2, R25 ;  /* 0x00000019020b7221 */ /* 0x000fe20000010000 */
        /* <DEDUP_REMOVED lines=19> */
[----:B------:R-:W-:Y:S01]  /*6ab0*/  UIADD3 UR39, UP2, UR39, -0x1000, URZ ;  /* 0xfffff00027277890 */ /* 0x000fe2000ff5e03f */
[----:B------:R-:W-:Y:S01]  /*6ac0*/  F2FP.BF16.PACK_AB R27, R32, R31 ;  /* 0x0000001f201b723e */ /* 0x000fe200000010ff */
[----:B------:R-:W-:Y:S01]  /*6ad0*/  STS.128 [R19.X16], R88 ;  /* 0x0000005813007388 */ /* 0x000fe2000000cc00 */
[----:B------:R-:W-:Y:S01]  /*6ae0*/  UIMAD UR7, UR35, UR23, UR7 ;  /* 0x00000017230772a4 */ /* 0x000fe2000f8e0207 */
[----:B------:R-:W-:Y:S01]  /*6af0*/  F2FP.BF16.PACK_AB R26, R30, R29 ;  /* 0x0000001d1e1a723e */ /* 0x000fe200000010ff */
[----:B------:R-:W-:Y:S01]  /*6b00*/  UIMAD.WIDE.U32 UR22, UR35, UR22, UR8 ;  /* 0x00000016231672a5 */ /* 0x000fe2000f8e0008 */
[----:B------:R-:W-:Y:S01]  /*6b10*/  STS.128 [R19.X16+0x10], R96 ;  /* 0x0000106013007388 */ /* 0x000fe2000000cc00 */
[----:B------:R-:W-:-:S06]  /*6b20*/  NOP ;  /* 0x0000000000007918 */ /* 0x000fcc0000000000 */
[----:B------:R-:W0:Y:S01]  /*6b30*/  LDS.128 R12, [R7] ;  /* 0x00000000070c7984 */ /* 0x000e220000000c00 */
[----:B------:R-:W-:Y:S01]  /*6b40*/  ULDC.64 UR8, c[0x0][0x330] ;  /* 0x0000cc0000087ab9 */ /* 0x000fe20000000a00 */
[----:B------:R-:W-:Y:S01]  /*6b50*/  F2FP.BF16.PACK_AB R39, R68, R67 ;  /* 0x000000434427723e */ /* 0x000fe200000010ff */
[----:B------:R-:W-:Y:S01]  /*6b60*/  UIADD3 UR7, UR23, UR7, URZ ;  /* 0x0000000717077290 */ /* 0x000fe2000fffe03f */
[----:B------:R-:W1:Y:S01]  /*6b70*/  LDS.128 R20, [R7+0x200] ;  /* 0x0002000007147984 */ /* 0x000e620000000c00 */
        /* <DEDUP_REMOVED lines=8> */
[----:B------:R-:W-:-:S02]  /*6c00*/  UIADD3 UR28, UP3, UR28, -0x1000, URZ ;  /* 0xfffff0001c1c7890 */ /* 0x000fc4000ff7e03f */
[----:B------:R-:W-:Y:S01]  /*6c10*/  MOV R9, UR9 ;  /* 0x0000000900097c02 */ /* 0x000fe20008000f00 */
[----:B------:R-:W-:Y:S01]  /*6c20*/  ULDC.64 UR8, c[0x0][0x300] ;  /* 0x0000c00000087ab9 */ /* 0x000fe20000000a00 */
[----:B------:R-:W-:Y:S01]  /*6c30*/  FADD.FTZ R30, R29, R30 ;  /* 0x0000001e1d1e7221 */ /* 0x000fe20000010000 */
[----:B------:R-:W-:Y:S02]  /*6c40*/  UIMAD UR7, UR18, UR8, URZ ;  /* 0x00000008120772a4 */ /* 0x000fe4000f8e023f */
[----:B------:R-:W-:Y:S01]  /*6c50*/  IMAD.WIDE R8, R6, 0x10, R8 ;  /* 0x0000001006087825 */ /* 0x000fe200078e0208 */
[----:B------:R-:W-:Y:S02]  /*6c60*/  UIMAD.WIDE.U32 UR16, UR19, UR8, UR16 ;  /* 0x00000008131072a5 */ /* 0x000fe4000f8e0010 */
[----:B------:R-:W-:Y:S01]  /*6c70*/  UIMAD UR7, UR19, UR9, UR7 ;  /* 0x00000009130772a4 */ /* 0x000fe2000f8e0207 */
[----:B------:R-:W-:Y:S01]  /*6c80*/  FADD.FTZ R31, R30, R31 ;  /* 0x0000001f1e1f7221 */ /* 0x000fe20000010000 */
[----:B------:R-:W-:-:S02]  /*6c90*/  UIADD3 UR30, UP4, UR30, -0x1000, URZ ;  /* 0xfffff0001e1e7890 */ /* 0x000fc4000ff9e03f */
[----:B------:R-:W-:Y:S01]  /*6ca0*/  ULDC.64 UR8, c[0x0][0x2f8] ;  /* 0x0000be0000087ab9 */ /* 0x000fe20000000a00 */
[----:B------:R-:W-:Y:S01]  /*6cb0*/  FADD.FTZ R32, R31, R32 ;  /* 0x000000201f207221 */ /* 0x000fe20000010000 */
[----:B------:R-:W-:Y:S02]  /*6cc0*/  UIADD3 UR17, UR17, UR7, URZ ;  /* 0x0000000711117290 */ /* 0x000fe4000fffe03f */
[----:B------:R-:W-:Y:S01]  /*6cd0*/  UIMAD UR7, UR34, UR8, URZ ;  /* 0x00000008220772a4 */ /* 0x000fe2000f8e023f */
[----:B------:R-:W-:Y:S01]  /*6ce0*/  FADD.FTZ R33, R32, R33 ;  /* 0x0000002120217221 */ /* 0x000fe20000010000 */
[----:B------:R-:W-:Y:S02]  /*6cf0*/  UIADD3 UR32, UP5, UR32, -0x1000, URZ ;  /* 0xfffff00020207890 */ /* 0x000fe4000ffbe03f */
[----:B------:R-:W-:Y:S01]  /*6d00*/  UIMAD UR7, UR35, UR9, UR7 ;  /* 0x00000009230772a4 */ /* 0x000fe2000f8e0207 */
[----:B------:R-:W-:Y:S01]  /*6d10*/  FADD.FTZ R34, R33, R34 ;  /* 0x0000002221227221 */ /* 0x000fe20000010000 */
[----:B------:R-:W-:-:S02]  /*6d20*/  UIMAD.WIDE.U32 UR8, UR35, UR8, UR16 ;  /* 0x00000008230872a5 */ /* 0x000fc4000f8e0010 */
[----:B------:R-:W-:Y:S01]  /*6d30*/  UIADD3 UR6, UR6, -0x800, URZ ;  /* 0xfffff80006067890 */ /* 0x000fe2000fffe03f */
[----:B0-----:R-:W-:Y:S01]  /*6d40*/  STG.E.128 [R8.64+-0x1000], R12 ;  /* 0xfff0000c08007986 */ /* 0x001fe2000c101d1a */
[----:B------:R-:W-:Y:S01]  /*6d50*/  ULDC.64 UR16, c[0x0][0x340] ;  /* 0x0000d00000107ab9 */ /* 0x000fe20000000a00 */
[----:B------:R-:W-:Y:S01]  /*6d60*/  FADD.FTZ R35, R34, R35 ;  /* 0x0000002322237221 */ /* 0x000fe20000010000 */
[----:B------:R-:W-:Y:S01]  /*6d70*/  UIADD3 UR9, UR9, UR7, URZ ;  /* 0x0000000709097290 */ /* 0x000fe2000fffe03f */
[----:B-1----:R0:W-:Y:S01]  /*6d80*/  STG.E.128 [R8.64+-0xe00], R20 ;  /* 0xfff2001408007986 */ /* 0x0021e2000c101d1a */
[----:B------:R-:W-:Y:S01]  /*6d90*/  ULEA UR7, UP0, UR8, UR16, 0x1 ;  /* 0x0000001008077291 */ /* 0x000fe2000f80083f */
[----:B------:R-:W-:Y:S01]  /*6da0*/  FADD.FTZ R64, R35, R64 ;  /* 0x0000004023407221 */ /* 0x000fe20000010000 */
[----:B------:R-:W-:Y:S01]  /*6db0*/  UIADD3.X UR36, UR36, -0x1, URZ, UP1, !UPT ;  /* 0xffffffff24247890 */ /* 0x000fe20008ffe43f */
[----:B------:R-:W-:Y:S01]  /*6dc0*/  BAR.SYNC.DEFER_BLOCKING 0x0 ;  /* 0x0000000000007b1d */ /* 0x000fe20000010000 */
[----:B------:R-:W-:Y:S01]  /*6dd0*/  ULEA.HI.X UR8, UR8, UR17, UR9, 0x1, UP0 ;  /* 0x0000001108087291 */ /* 0x000fe200080f0c09 */
[----:B------:R-:W-:Y:S01]  /*6de0*/  FADD.FTZ R65, R64, R65 ;  /* 0x0000004140417221 */ /* 0x000fe20000010000 */
[----:B------:R-:W-:-:S02]  /*6df0*/  UISETP.GT.AND UP0, UPT, UR21, 0x1, UPT ;  /* 0x000000011500788c */ /* 0x000fc4000bf04270 */
[----:B------:R-:W-:Y:S01]  /*6e00*/  UIADD3.X UR40, UR40, -0x1, URZ, UP2, !UPT ;  /* 0xffffffff28287890 */ /* 0x000fe200097fe43f */
[----:B------:R-:W-:Y:S01]  /*6e10*/  FADD.FTZ R66, R65, R66 ;  /* 0x0000004241427221 */ /* 0x000fe20000010000 */
[----:B------:R-:W-:Y:S02]  /*6e20*/  UIADD3.X UR29, UR29, -0x1, URZ, UP3, !UPT ;  /* 0xffffffff1d1d7890 */ /* 0x000fe40009ffe43f */
[----:B------:R-:W-:Y:S01]  /*6e30*/  PLOP3.LUT P0, PT, PT, PT, UP0, 0x80, 0x0 ;  /* 0x000000000000781c */ /* 0x000fe20003f0f008 */
[----:B------:R-:W-:Y:S01]  /*6e40*/  FADD.FTZ R67, R66, R67 ;  /* 0x0000004342437221 */ /* 0x000fe20000010000 */
[----:B------:R-:W-:Y:S02]  /*6e50*/  UIADD3.X UR31, UR31, -0x1, URZ, UP4, !UPT ;  /* 0xffffffff1f1f7890 */ /* 0x000fe4000a7fe43f */
[----:B------:R-:W-:Y:S01]  /*6e60*/  UIADD3.X UR33, UR33, -0x1, URZ, UP5, !UPT ;  /* 0xffffffff21217890 */ /* 0x000fe2000affe43f */
[----:B0-----:R-:W-:Y:S01]  /*6e70*/  MOV R8, UR7 ;  /* 0x0000000700087c02 */ /* 0x001fe20008000f00 */
[----:B------:R-:W-:Y:S01]  /*6e80*/  UIADD3 UR7, UR21, -0x1, URZ ;  /* 0xffffffff15077890 */ /* 0x000fe2000fffe03f */
[----:B------:R-:W-:Y:S01]  /*6e90*/  MOV R9, UR8 ;  /* 0x0000000800097c02 */ /* 0x000fe20008000f00 */
[----:B------:R-:W-:-:S05]  /*6ea0*/  FADD.FTZ R2, R67, R68 ;  /* 0x0000004443027221 */ /* 0x000fca0000010000 */
[----:B------:R-:W-:Y:S01]  /*6eb0*/  UMOV UR21, UR7 ;  /* 0x0000000700157c82 */ /* 0x000fe20008000000 */
[----:B------:R-:W-:Y:S04]  /*6ec0*/  STS.128 [R19.X16], R24 ;  /* 0x0000001813007388 */ /* 0x000fe8000000cc00 */
[----:B------:R-:W-:Y:S01]  /*6ed0*/  STS.128 [R19.X16+0x10], R36 ;  /* 0x0000102413007388 */ /* 0x000fe2000000cc00 */
[----:B------:R-:W-:-:S06]  /*6ee0*/  NOP ;  /* 0x0000000000007918 */ /* 0x000fcc0000000000 */
[----:B------:R-:W0:Y:S04]  /*6ef0*/  LDS.128 R12, [R7] ;  /* 0x00000000070c7984 */ /* 0x000e280000000c00 */
[----:B------:R1:W2:Y:S02]  /*6f00*/  LDS.128 R20, [R7+0x200] ;  /* 0x0002000007147984 */ /* 0x0002a40000000c00 */
[----:B-1----:R-:W-:-:S05]  /*6f10*/  IMAD.WIDE R6, R6, 0x10, R8 ;  /* 0x0000001006067825 */ /* 0x002fca00078e0208 */
[----:B0-----:R0:W-:Y:S04]  /*6f20*/  STG.E.128 [R6.64+-0x1000], R12 ;  /* 0xfff0000c06007986 */ /* 0x0011e8000c101d1a */
[----:B--2---:R0:W-:Y:S02]  /*6f30*/  STG.E.128 [R6.64+-0xe00], R20 ;  /* 0xfff2001406007986 */ /* 0x0041e4000c101d1a */
[----:B0-----:R-:W-:Y:S01]  /*6f40*/  @!P0 CALL.REL.NOINC `(.L_x_2139) ;  /* 0x0000001000008944 */ /* 0x001fe20003c00000 */
[----:B------:R-:W-:Y:S05]  /*6f50*/  BRA `(.L_x_2190) ;  /* 0xffff9bd000007947 */ /* 0x000fea000383ffff */
.L_x_2139:
        /* <DEDUP_REMOVED lines=34> */
.L_x_2192:
[----:B0-----:R-:W-:Y:S05]  /*7180*/  BSYNC B0 ;  /* 0x0000000000007941 */ /* 0x001fea0003800000 */
.L_x_2191:
        /* <DEDUP_REMOVED lines=13> */
[----:B------:R-:W3:Y:S02]  /*7260*/  SHFL.DOWN P0, R5, R0, 0x4, 0x1f ;  /* 0x08801f0000057f89 */ /* 0x000ee40000000000 */
[----:B---3--:R-:W-:-:S05]  /*7270*/  @P0 FADD R5, R0, R5 ;  /* 0x0000000500050221 */ /* 0x008fca0000000000 */
[----:B0-----:R-:W0:Y:S02]  /*7280*/  SHFL.DOWN P0, R4, R5, 0x8, 0x1f ;  /* 0x09001f0005047f89 */ /* 0x001e240000000000 */
        /* <DEDUP_REMOVED lines=17> */
.L_x_2194:
[----:B------:R-:W3:Y:S02]  /*73a0*/  S2R R7, SR_TID.X ;  /* 0x0000000000077919 */ /* 0x000ee40000002100 */
.L_x_2195:
[----:B0-----:R-:W-:Y:S05]  /*73b0*/  BSYNC B0 ;  /* 0x0000000000007941 */ /* 0x001fea0003800000 */
.L_x_2193:
[----:B---3--:R-:W-:-:S13]  /*73c0*/  ISETP.GE.AND P0, PT, R7, c[0x0][0x16c], PT ;  /* 0x00005b0007007a0c */ /* 0x008fda0003f06270 */
[----:B------:R-:W-:Y:S05]  /*73d0*/  @P0 EXIT ;  /* 0x000000000000094d */ /* 0x000fea0003800000 */
[----:B------:R-:W-:Y:S02]  /*73e0*/  ULDC.64 UR6, c[0x0][0x288] ;  /* 0x0000a20000067ab9 */ /* 0x000fe40000000a00 */
[----:B------:R-:W-:Y:S02]  /*73f0*/  UIMAD UR18, UR18, UR6, URZ ;  /* 0x00000006121272a4 */ /* 0x000fe4000f8e023f */
[----:B-12---:R-:W-:Y:S02]  /*7400*/  UIMAD.WIDE.U32 UR4, UR19, UR6, URZ ;  /* 0x00000006130472a5 */ /* 0x006fe4000f8e003f */
[----:B------:R-:W-:-:S04]  /*7410*/  UIMAD UR6, UR19, UR7, UR18 ;  /* 0x00000007130672a4 */ /* 0x000fc8000f8e0212 */
[----:B------:R-:W-:Y:S02]  /*7420*/  UIADD3 UR6, UR5, UR6, URZ ;  /* 0x0000000605067290 */ /* 0x000fe4000fffe03f */
.L_x_2196:
        /* <DEDUP_REMOVED lines=18> */
.L_x_2146:
[----:B------:R-:W-:Y:S01]  /*7550*/  HFMA2.MMA R48, -RZ, RZ, 0, 5.9604644775390625e-08 ;  /* 0x00000001ff307435 */ /* 0x000fe200000001ff */
[----:B------:R-:W-:-:S02]  /*7560*/  MOV R53, R50 ;  /* 0x0000003200357202 */ /* 0x000fc40000000f00 */
[----:B------:R-:W-:Y:S02]  /*7570*/  MOV R49, RZ ;  /* 0x000000ff00317202 */ /* 0x000fe40000000f00 */
[----:B------:R-:W-:Y:S02]  /*7580*/  MOV R46, 0xffffffff ;  /* 0xffffffff002e7802 */ /* 0x000fe40000000f00 */
[----:B------:R-:W-:Y:S02]  /*7590*/  MOV R44, 0x75b0 ;  /* 0x000075b0002c7802 */ /* 0x000fe40000000f00 */
[----:B-1---5:R-:W-:Y:S05]  /*75a0*/  CALL.REL.NOINC `($__internal_89_$__cuda_sm70_shflsync_up) ;  /* 0x00000ec000007944 */ /* 0x022fea0003c00000 */
[----:B-1----:R-:W-:Y:S01]  /*75b0*/  MOV R47, R46 ;  /* 0x0000002e002f7202 */ /* 0x002fe20000000f00 */
[----:B0-----:R-:W-:Y:S05]  /*75c0*/  BRA `(.L_x_2197) ;  /* 0xffffc59000007947 */ /* 0x001fea000383ffff */
.L_x_2147:
[----:B------:R-:W-:Y:S01]  /*75d0*/  HFMA2.MMA R48, -RZ, RZ, 0, 5.9604644775390625e-08 ;  /* 0x00000001ff307435 */ /* 0x000fe200000001ff */
[----:B------:R-:W-:Y:S02]  /*75e0*/  MOV R53, R51 ;  /* 0x0000003300357202 */ /* 0x000fe40000000f00 */
[----:B------:R-:W-:Y:S02]  /*75f0*/  MOV R49, RZ ;  /* 0x000000ff00317202 */ /* 0x000fe40000000f00 */
[----:B------:R-:W-:-:S02]  /*7600*/  MOV R46, 0xffffffff ;  /* 0xffffffff002e7802 */ /* 0x000fc40000000f00 */
[----:B------:R-:W-:Y:S02]  /*7610*/  MOV R44, 0x7630 ;  /* 0x00007630002c7802 */ /* 0x000fe40000000f00 */
[----:B012--5:R-:W-:Y:S05]  /*7620*/  CALL.REL.NOINC `($__internal_89_$__cuda_sm70_shflsync_up) ;  /* 0x00000e4000007944 */ /* 0x027fea0003c00000 */
[C---:B------:R-:W-:Y:S01]  /*7630*/  FMUL.FTZ R47, R50.reuse, R47 ;  /* 0x0000002f322f7220 */ /* 0x040fe20000410000 */
        /* <DEDUP_REMOVED lines=9> */
[----:B------:R-:W-:Y:S05]  /*76d0*/  CALL.REL.NOINC `($__internal_89_$__cuda_sm70_shflsync_up) ;  /* 0x00000d9000007944 */ /* 0x000fea0003c00000 */
[----:B0-----:R-:W-:Y:S01]  /*76e0*/  HFMA2.MMA R48, -RZ, RZ, 0, 1.1920928955078125e-07 ;  /* 0x00000002ff307435 */ /* 0x001fe200000001ff */
[----:B-1----:R-:W-:Y:S02]  /*76f0*/  MOV R47, R46 ;  /* 0x0000002e002f7202 */ /* 0x002fe40000000f00 */
[----:B------:R-:W-:Y:S02]  /*7700*/  MOV R53, R51 ;  /* 0x0000003300357202 */ /* 0x000fe40000000f00 */
[----:B------:R-:W-:Y:S02]  /*7710*/  MOV R49, RZ ;  /* 0x000000ff00317202 */ /* 0x000fe40000000f00 */
[----:B------:R-:W-:Y:S02]  /*7720*/  MOV R46, 0xffffffff ;  /* 0xffffffff002e7802 */ /* 0x000fe40000000f00 */
[----:B------:R-:W-:-:S02]  /*7730*/  MOV R44, 0x7750 ;  /* 0x00007750002c7802 */ /* 0x000fc40000000f00 */
[----:B------:R-:W-:Y:S05]  /*7740*/  CALL.REL.NOINC `($__internal_89_$__cuda_sm70_shflsync_up) ;  /* 0x00000d2000007944 */ /* 0x000fea0003c00000 */
        /* <DEDUP_REMOVED lines=8> */
[----:B------:R-:W-:Y:S05]  /*77d0*/  CALL.REL.NOINC `($__internal_89_$__cuda_sm70_shflsync_up) ;  /* 0x00000c9000007944 */ /* 0x000fea0003c00000 */
[----:B0-----:R-:W-:Y:S01]  /*77e0*/  HFMA2.MMA R48, -RZ, RZ, 0, 2.384185791015625e-07 ;  /* 0x00000004ff307435 */ /* 0x001fe200000001ff */
[----:B-1----:R-:W-:Y:S02]  /*77f0*/  MOV R47, R46 ;  /* 0x0000002e002f7202 */ /* 0x002fe40000000f00 */
[----:B------:R-:W-:Y:S02]  /*7800*/  MOV R53, R51 ;  /* 0x0000003300357202 */ /* 0x000fe40000000f00 */
[----:B------:R-:W-:Y:S02]  /*7810*/  MOV R49, RZ ;  /* 0x000000ff00317202 */ /* 0x000fe40000000f00 */
[----:B------:R-:W-:Y:S02]  /*7820*/  MOV R46, 0xffffffff ;  /* 0xffffffff002e7802 */ /* 0x000fe40000000f00 */
[----:B------:R-:W-:Y:S02]  /*7830*/  MOV R44, 0x7850 ;  /* 0x00007850002c7802 */ /* 0x000fe40000000f00 */
[----:B------:R-:W-:Y:S05]  /*7840*/  CALL.REL.NOINC `($__internal_89_$__cuda_sm70_shflsync_up) ;  /* 0x00000c2000007944 */ /* 0x000fea0003c00000 */
        /* <DEDUP_REMOVED lines=8> */
[----:B------:R-:W-:Y:S05]  /*78d0*/  CALL.REL.NOINC `($__internal_89_$__cuda_sm70_shflsync_up) ;  /* 0x00000b9000007944 */ /* 0x000fea0003c00000 */
[----:B0-----:R-:W-:Y:S01]  /*78e0*/  HFMA2.MMA R48, -RZ, RZ, 0, 4.76837158203125e-07 ;  /* 0x00000008ff307435 */ /* 0x001fe200000001ff */
[----:B-1----:R-:W-:Y:S02]  /*78f0*/  MOV R47, R46 ;  /* 0x0000002e002f7202 */ /* 0x002fe40000000f00 */
[----:B------:R-:W-:Y:S02]  /*7900*/  MOV R53, R51 ;  /* 0x0000003300357202 */ /* 0x000fe40000000f00 */
[----:B------:R-:W-:Y:S02]  /*7910*/  MOV R49, RZ ;  /* 0x000000ff00317202 */ /* 0x000fe40000000f00 */
[----:B------:R-:W-:Y:S02]  /*7920*/  MOV R46, 0xffffffff ;  /* 0xffffffff002e7802 */ /* 0x000fe40000000f00 */
[----:B------:R-:W-:Y:S02]  /*7930*/  MOV R44, 0x7950 ;  /* 0x00007950002c7802 */ /* 0x000fe40000000f00 */
[----:B------:R-:W-:Y:S05]  /*7940*/  CALL.REL.NOINC `($__internal_89_$__cuda_sm70_shflsync_up) ;  /* 0x00000b2000007944 */ /* 0x000fea0003c00000 */
        /* <DEDUP_REMOVED lines=10> */
[----:B------:R-:W-:Y:S05]  /*79f0*/  CALL.REL.NOINC `($__internal_89_$__cuda_sm70_shflsync_up) ;  /* 0x00000a7000007944 */ /* 0x000fea0003c00000 */
[----:B0-----:R-:W-:Y:S01]  /*7a00*/  HFMA2.MMA R48, -RZ, RZ, 0, 9.5367431640625e-07 ;  /* 0x00000010ff307435 */ /* 0x001fe200000001ff */
[----:B-1----:R-:W-:Y:S02]  /*7a10*/  MOV R47, R46 ;  /* 0x0000002e002f7202 */ /* 0x002fe40000000f00 */
[----:B------:R-:W-:Y:S02]  /*7a20*/  MOV R53, R51 ;  /* 0x0000003300357202 */ /* 0x000fe40000000f00 */
[----:B------:R-:W-:Y:S02]  /*7a30*/  MOV R49, RZ ;  /* 0x000000ff00317202 */ /* 0x000fe40000000f00 */
[----:B------:R-:W-:-:S02]  /*7a40*/  MOV R46, 0xffffffff ;  /* 0xffffffff002e7802 */ /* 0x000fc40000000f00 */
[----:B------:R-:W-:Y:S02]  /*7a50*/  MOV R44, 0x7a70 ;  /* 0x00007a70002c7802 */ /* 0x000fe40000000f00 */
[----:B------:R-:W-:Y:S05]  /*7a60*/  CALL.REL.NOINC `($__internal_89_$__cuda_sm70_shflsync_up) ;  /* 0x00000a0000007944 */ /* 0x000fea0003c00000 */
[----:B01----:R-:W-:Y:S05]  /*7a70*/  BRA `(.L_x_2198) ;  /* 0xffffc26000007947 */ /* 0x003fea000383ffff */
.L_x_2150:
[----:B------:R-:W-:Y:S01]  /*7a80*/  HFMA2.MMA R48, -RZ, RZ, 0, 5.9604644775390625e-08 ;  /* 0x00000001ff307435 */ /* 0x000fe200000001ff */
[----:B0-----:R-:W-:Y:S02]  /*7a90*/  MOV R49, RZ ;  /* 0x000000ff00317202 */ /* 0x001fe40000000f00 */
[----:B------:R-:W-:Y:S02]  /*7aa0*/  MOV R46, 0xffffffff ;  /* 0xffffffff002e7802 */ /* 0x000fe40000000f00 */
[----:B------:R-:W-:Y:S02]  /*7ab0*/  MOV R44, 0x7ad0 ;  /* 0x00007ad0002c7802 */ /* 0x000fe40000000f00 */
[----:B-1---5:R-:W-:Y:S05]  /*7ac0*/  CALL.REL.NOINC `($__internal_89_$__cuda_sm70_shflsync_up) ;  /* 0x000009a000007944 */ /* 0x022fea0003c00000 */
[----:B0-----:R-:W-:Y:S01]  /*7ad0*/  HFMA2.MMA R48, -RZ, RZ, 0, 5.9604644775390625e-08 ;  /* 0x00000001ff307435 */ /* 0x001fe200000001ff */
[----:B-1----:R-:W-:Y:S02]  /*7ae0*/  MOV R47, R46 ;  /* 0x0000002e002f7202 */ /* 0x002fe40000000f00 */
[----:B------:R-:W-:Y:S02]  /*7af0*/  MOV R53, R158 ;  /* 0x0000009e00357202 */ /* 0x000fe40000000f00 */
[----:B------:R-:W-:-:S02]  /*7b00*/  MOV R49, RZ ;  /* 0x000000ff00317202 */ /* 0x000fc40000000f00 */
[----:B------:R-:W-:Y:S02]  /*7b10*/  MOV R46, 0xffffffff ;  /* 0xffffffff002e7802 */ /* 0x000fe40000000f00 */
[----:B------:R-:W-:Y:S02]  /*7b20*/  MOV R44, 0x7b40 ;  /* 0x00007b40002c7802 */ /* 0x000fe40000000f00 */
[----:B------:R-:W-:Y:S05]  /*7b30*/  CALL.REL.NOINC `($__internal_89_$__cuda_sm70_shflsync_up) ;  /* 0x0000093000007944 */ /* 0x000fea0003c00000 */
[----:B0-----:R-:W-:Y:S01]  /*7b40*/  HFMA2.MMA R49, -RZ, RZ, 0, 0 ;  /* 0x00000000ff317435 */ /* 0x001fe200000001ff */
[----:B------:R-:W-:Y:S02]  /*7b50*/  MOV R53, R47 ;  /* 0x0000002f00357202 */ /* 0x000fe40000000f00 */
[----:B-1----:R-:W-:Y:S02]  /*7b60*/  MOV R158, R46 ;  /* 0x0000002e009e7202 */ /* 0x002fe40000000f00 */
[----:B------:R-:W-:Y:S02]  /*7b70*/  MOV R50, R100 ;  /* 0x0000006400327202 */ /* 0x000fe40000000f00 */
[----:B------:R-:W-:Y:S02]  /*7b80*/  MOV R47, 0x1f ;  /* 0x0000001f002f7802 */ /* 0x000fe40000000f00 */
[----:B------:R-:W-:-:S02]  /*7b90*/  MOV R46, 0xffffffff ;  /* 0xffffffff002e7802 */ /* 0x000fc40000000f00 */
[----:B------:R-:W-:Y:S02]  /*7ba0*/  MOV R48, 0x7bc0 ;  /* 0x00007bc000307802 */ /* 0x000fe40000000f00 */
[----:B------:R-:W-:Y:S05]  /*7bb0*/  CALL.REL.NOINC `($__internal_88_$__cuda_sm70_shflsync_idx_p) ;  /* 0x0000086000007944 */ /* 0x000fea0003c00000 */
[----:B0-----:R-:W-:Y:S01]  /*7bc0*/  HFMA2.MMA R49, -RZ, RZ, 0, 0 ;  /* 0x00000000ff317435 */ /* 0x001fe200000001ff */
[----:B-1----:R-:W-:Y:S02]  /*7bd0*/  MOV R100, R47 ;  /* 0x0000002f00647202 */ /* 0x002fe40000000f00 */
[----:B------:R-:W-:Y:S02]  /*7be0*/  MOV R50, R101 ;  /* 0x0000006500327202 */ /* 0x000fe40000000f00 */
[----:B------:R-:W-:Y:S02]  /*7bf0*/  MOV R47, 0x1f ;  /* 0x0000001f002f7802 */ /* 0x000fe40000000f00 */
[----:B------:R-:W-:Y:S02]  /*7c00*/  MOV R46, 0xffffffff ;  /* 0xffffffff002e7802 */ /* 0x000fe40000000f00 */
[----:B------:R-:W-:Y:S02]  /*7c10*/  MOV R48, 0x7c30 ;  /* 0x00007c3000307802 */ /* 0x000fe40000000f00 */
[----:B------:R-:W-:Y:S05]  /*7c20*/  CALL.REL.NOINC `($__internal_88_$__cuda_sm70_shflsync_idx_p) ;  /* 0x000007f000007944 */ /* 0x000fea0003c00000 */
[----:B01----:R-:W-:Y:S01]  /*7c30*/  MOV R49, R47 ;  /* 0x0000002f00317202 */ /* 0x003fe20000000f00 */
[----:B------:R-:W-:Y:S05]  /*7c40*/  BRA `(.L_x_2199) ;  /* 0xffffc20000007947 */ /* 0x000fea000383ffff */
.L_x_2153:
[----:B------:R-:W-:Y:S01]  /*7c50*/  HFMA2.MMA R158, -RZ, RZ, 0, 5.9604644775390625e-08 ;  /* 0x00000001ff9e7435 */ /* 0x000fe200000001ff */
[----:B------:R-:W-:-:S02]  /*7c60*/  MOV R161, R52 ;  /* 0x0000003400a17202 */ /* 0x000fc40000000f00 */
[----:B------:R-:W-:Y:S02]  /*7c70*/  MOV R48, 0x1f ;  /* 0x0000001f00307802 */ /* 0x000fe40000000f00 */
[----:B------:R-:W-:Y:S02]  /*7c80*/  MOV R49, 0xffffffff ;  /* 0xffffffff00317802 */ /* 0x000fe40000000f00 */
[----:B------:R-:W-:Y:S02]  /*7c90*/  MOV R46, 0x7cb0 ;  /* 0x00007cb0002e7802 */ /* 0x000fe40000000f00 */
[----:B------:R-:W-:Y:S05]  /*7ca0*/  CALL.REL.NOINC `($__internal_87_$__cuda_sm70_shflsync_down) ;  /* 0x0000073000007944 */ /* 0x000fea0003c00000 */
[----:B-1----:R-:W-:Y:S01]  /*7cb0*/  MOV R51, R158 ;  /* 0x0000009e00337202 */ /* 0x002fe20000000f00 */
[----:B0-----:R-:W-:Y:S05]  /*7cc0*/  BRA `(.L_x_2200) ;  /* 0xffffc79000007947 */ /* 0x001fea000383ffff */
.L_x_2154:
[----:B------:R-:W-:Y:S01]  /*7cd0*/  HFMA2.MMA R158, -RZ, RZ, 0, 5.9604644775390625e-08 ;  /* 0x00000001ff9e7435 */ /* 0x000fe200000001ff */
[----:B------:R-:W-:Y:S02]  /*7ce0*/  MOV R161, R53 ;  /* 0x0000003500a17202 */ /* 0x000fe40000000f00 */
[----:B------:R-:W-:Y:S02]  /*7cf0*/  MOV R48, 0x1f ;  /* 0x0000001f00307802 */ /* 0x000fe40000000f00 */
[----:B------:R-:W-:-:S02]  /*7d00*/  MOV R49, 0xffffffff ;  /* 0xffffffff00317802 */ /* 0x000fc40000000f00 */
[----:B------:R-:W-:Y:S02]  /*7d10*/  MOV R46, 0x7d30 ;  /* 0x00007d30002e7802 */ /* 0x000fe40000000f00 */
[----:B01----:R-:W-:Y:S05]  /*7d20*/  CALL.REL.NOINC `($__internal_87_$__cuda_sm70_shflsync_down) ;  /* 0x000006b000007944 */ /* 0x003fea0003c00000 */
        /* <DEDUP_REMOVED lines=9> */
[----:B------:R-:W-:Y:S05]  /*7dc0*/  CALL.REL.NOINC `($__internal_87_$__cuda_sm70_shflsync_down) ;  /* 0x0000061000007944 */ /* 0x000fea0003c00000 */
[----:B-1----:R-:W-:Y:S01]  /*7dd0*/  MOV R50, R158 ;  /* 0x0000009e00327202 */ /* 0x002fe20000000f00 */
[----:B------:R-:W-:Y:S01]  /*7de0*/  HFMA2.MMA R158, -RZ, RZ, 0, 1.1920928955078125e-07 ;  /* 0x00000002ff9e7435 */ /* 0x000fe200000001ff */
[----:B0-----:R-:W-:Y:S02]  /*7df0*/  MOV R161, R53 ;  /* 0x0000003500a17202 */ /* 0x001fe40000000f00 */
[----:B------:R-:W-:Y:S02]  /*7e00*/  MOV R48, 0x1f ;  /* 0x0000001f00307802 */ /* 0x000fe40000000f00 */
[----:B------:R-:W-:Y:S02]  /*7e10*/  MOV R49, 0xffffffff ;  /* 0xffffffff00317802 */ /* 0x000fe40000000f00 */
[----:B------:R-:W-:Y:S02]  /*7e20*/  MOV R46, 0x7e40 ;  /* 0x00007e40002e7802 */ /* 0x000fe40000000f00 */
[----:B------:R-:W-:Y:S05]  /*7e30*/  CALL.REL.NOINC `($__internal_87_$__cuda_sm70_shflsync_down) ;  /* 0x000005a000007944 */ /* 0x000fea0003c00000 */
[----:B-1----:R-:W-:Y:S01]  /*7e40*/  @!P3 FFMA.FTZ R53, R51, R158, R53 ;  /* 0x0000009e3335b223 */ /* 0x002fe20000010035 */
[----:B------:R-:W-:Y:S01]  /*7e50*/  HFMA2.MMA R158, -RZ, RZ, 0, 2.384185791015625e-07 ;  /* 0x00000004ff9e7435 */ /* 0x000fe200000001ff */
[----:B------:R-:W-:Y:S01]  /*7e60*/  @!P3 FMUL.FTZ R51, R50, R51 ;  /* 0x000000333233b220 */ /* 0x000fe20000410000 */
[----:B0-----:R-:W-:-:S02]  /*7e70*/  MOV R48, 0x1f ;  /* 0x0000001f00307802 */ /* 0x001fc40000000f00 */
[----:B------:R-:W-:Y:S02]  /*7e80*/  MOV R49, 0xffffffff ;  /* 0xffffffff00317802 */ /* 0x000fe40000000f00 */
[----:B------:R-:W-:Y:S02]  /*7e90*/  MOV R161, R51 ;  /* 0x0000003300a17202 */ /* 0x000fe40000000f00 */
[----:B------:R-:W-:Y:S02]  /*7ea0*/  MOV R46, 0x7ec0 ;  /* 0x00007ec0002e7802 */ /* 0x000fe40000000f00 */
[----:B------:R-:W-:Y:S05]  /*7eb0*/  CALL.REL.NOINC `($__internal_87_$__cuda_sm70_shflsync_down) ;  /* 0x0000052000007944 */ /* 0x000fea0003c00000 */
[----:B-1----:R-:W-:Y:S01]  /*7ec0*/  MOV R50, R158 ;  /* 0x0000009e00327202 */ /* 0x002fe20000000f00 */
[----:B------:R-:W-:Y:S01]  /*7ed0*/  HFMA2.MMA R158, -RZ, RZ, 0, 2.384185791015625e-07 ;  /* 0x00000004ff9e7435 */ /* 0x000fe200000001ff */
[----:B0-----:R-:W-:Y:S02]  /*7ee0*/  MOV R161, R53 ;  /* 0x0000003500a17202 */ /* 0x001fe40000000f00 */
[----:B------:R-:W-:Y:S02]  /*7ef0*/  MOV R48, 0x1f ;  /* 0x0000001f00307802 */ /* 0x000fe40000000f00 */
[----:B------:R-:W-:-:S02]  /*7f00*/  MOV R49, 0xffffffff ;  /* 0xffffffff00317802 */ /* 0x000fc40000000f00 */
[----:B------:R-:W-:Y:S02]  /*7f10*/  MOV R46, 0x7f30 ;  /* 0x00007f30002e7802 */ /* 0x000fe40000000f00 */
[----:B------:R-:W-:Y:S05]  /*7f20*/  CALL.REL.NOINC `($__internal_87_$__cuda_sm70_shflsync_down) ;  /* 0x000004b000007944 */ /* 0x000fea0003c00000 */
[----:B-1----:R-:W-:Y:S01]  /*7f30*/  @!P2 FFMA.FTZ R53, R51, R158, R53 ;  /* 0x0000009e3335a223 */ /* 0x002fe20000010035 */
[----:B------:R-:W-:Y:S01]  /*7f40*/  HFMA2.MMA R158, -RZ, RZ, 0, 4.76837158203125e-07 ;  /* 0x00000008ff9e7435 */ /* 0x000fe200000001ff */
[----:B------:R-:W-:Y:S01]  /*7f50*/  @!P2 FMUL.FTZ R51, R50, R51 ;  /* 0x000000333233a220 */ /* 0x000fe20000410000 */
[----:B0-----:R-:W-:Y:S02]  /*7f60*/  MOV R48, 0x1f ;  /* 0x0000001f00307802 */ /* 0x001fe40000000f00 */
[----:B------:R-:W-:Y:S02]  /*7f70*/  MOV R49, 0xffffffff ;  /* 0xffffffff00317802 */ /* 0x000fe40000000f00 */
[----:B------:R-:W-:Y:S02]  /*7f80*/  MOV R161, R51 ;  /* 0x0000003300a17202 */ /* 0x000fe40000000f00 */
[----:B------:R-:W-:Y:S02]  /*7f90*/  MOV R46, 0x7fb0 ;  /* 0x00007fb0002e7802 */ /* 0x000fe40000000f00 */
[----:B------:R-:W-:Y:S05]  /*7fa0*/  CALL.REL.NOINC `($__internal_87_$__cuda_sm70_shflsync_down) ;  /* 0x0000043000007944 */ /* 0x000fea0003c00000 */
[----:B-1----:R-:W-:Y:S01]  /*7fb0*/  MOV R50, R158 ;  /* 0x0000009e00327202 */ /* 0x002fe20000000f00 */
[----:B------:R-:W-:Y:S01]  /*7fc0*/  HFMA2.MMA R158, -RZ, RZ, 0, 4.76837158203125e-07 ;  /* 0x00000008ff9e7435 */ /* 0x000fe200000001ff */
[----:B0-----:R-:W-:-:S02]  /*7fd0*/  MOV R161, R53 ;  /* 0x0000003500a17202 */ /* 0x001fc40000000f00 */
[----:B------:R-:W-:Y:S02]  /*7fe0*/  MOV R48, 0x1f ;  /* 0x0000001f00307802 */ /* 0x000fe40000000f00 */
[----:B------:R-:W-:Y:S02]  /*7ff0*/  MOV R49, 0xffffffff ;  /* 0xffffffff00317802 */ /* 0x000fe40000000f00 */
[----:B------:R-:W-:Y:S02]  /*8000*/  MOV R46, 0x8020 ;  /* 0x00008020002e7802 */ /* 0x000fe40000000f00 */
[----:B------:R-:W-:Y:S05]  /*8010*/  CALL.REL.NOINC `($__internal_87_$__cuda_sm70_shflsync_down) ;  /* 0x000003c000007944 */ /* 0x000fea0003c00000 */
        /* <DEDUP_REMOVED lines=8> */
[----:B------:R-:W-:Y:S05]  /*80a0*/  CALL.REL.NOINC `($__internal_87_$__cuda_sm70_shflsync_down) ;  /* 0x0000033000007944 */ /* 0x000fea0003c00000 */
[----:B-1----:R-:W-:Y:S01]  /*80b0*/  MOV R50, R158 ;  /* 0x0000009e00327202 */ /* 0x002fe20000000f00 */
[----:B------:R-:W-:Y:S01]  /*80c0*/  HFMA2.MMA R158, -RZ, RZ, 0, 9.5367431640625e-07 ;  /* 0x00000010ff9e7435 */ /* 0x000fe200000001ff */
[----:B0-----:R-:W-:Y:S02]  /*80d0*/  MOV R161, R52 ;  /* 0x0000003400a17202 */ /* 0x001fe40000000f00 */
[----:B------:R-:W-:Y:S02]  /*80e0*/  MOV R48, 0x1f ;  /* 0x0000001f00307802 */ /* 0x000fe40000000f00 */
[----:B------:R-:W-:Y:S02]  /*80f0*/  MOV R49, 0xffffffff ;  /* 0xffffffff00317802 */ /* 0x000fe40000000f00 */
[----:B------:R-:W-:-:S02]  /*8100*/  MOV R46, 0x8120 ;  /* 0x00008120002e7802 */ /* 0x000fc40000000f00 */
[----:B------:R-:W-:Y:S05]  /*8110*/  CALL.REL.NOINC `($__internal_87_$__cuda_sm70_shflsync_down) ;  /* 0x000002c000007944 */ /* 0x000fea0003c00000 */
[----:B-1----:R-:W-:Y:S01]  /*8120*/  @!P0 FFMA.FTZ R52, R51, R158, R52 ;  /* 0x0000009e33348223 */ /* 0x002fe20000010034 */
[----:B0-----:R-:W-:Y:S01]  /*8130*/  HFMA2.MMA R49, -RZ, RZ, 0, 0 ;  /* 0x00000000ff317435 */ /* 0x001fe200000001ff */
[----:B------:R-:W-:Y:S01]  /*8140*/  @!P0 FMUL.FTZ R51, R50, R51 ;  /* 0x0000003332338220 */ /* 0x000fe20000410000 */
[----:B------:R-:W-:-:S02]  /*8150*/  MOV R47, 0x1f ;  /* 0x0000001f002f7802 */ /* 0x000fc40000000f00 */
[----:B------:R-:W-:Y:S02]  /*8160*/  MOV R46, 0xffffffff ;  /* 0xffffffff002e7802 */ /* 0x000fe40000000f00 */
[----:B------:R-:W-:Y:S02]  /*8170*/  MOV R50, R51 ;  /* 0x0000003300327202 */ /* 0x000fe40000000f00 */
[----:B------:R-:W-:Y:S02]  /*8180*/  MOV R48, 0x81a0 ;  /* 0x000081a000307802 */ /* 0x000fe40000000f00 */
[----:B------:R-:W-:Y:S05]  /*8190*/  CALL.REL.NOINC `($__internal_88_$__cuda_sm70_shflsync_idx_p) ;  /* 0x0000028000007944 */ /* 0x000fea0003c00000 */
[----:B0-----:R-:W-:Y:S01]  /*81a0*/  HFMA2.MMA R49, -RZ, RZ, 0, 0 ;  /* 0x00000000ff317435 */ /* 0x001fe200000001ff */
[----:B-1----:R-:W-:Y:S02]  /*81b0*/  MOV R159, R47 ;  /* 0x0000002f009f7202 */ /* 0x002fe40000000f00 */
[----:B------:R-:W-:Y:S02]  /*81c0*/  MOV R50, R52 ;  /* 0x0000003400327202 */ /* 0x000fe40000000f00 */
[----:B------:R-:W-:Y:S02]  /*81d0*/  MOV R47, 0x1f ;  /* 0x0000001f002f7802 */ /* 0x000fe40000000f00 */
[----:B------:R-:W-:-:S02]  /*81e0*/  MOV R46, 0xffffffff ;  /* 0xffffffff002e7802 */ /* 0x000fc40000000f00 */
[----:B------:R-:W-:Y:S02]  /*81f0*/  MOV R48, 0x8210 ;  /* 0x0000821000307802 */ /* 0x000fe40000000f00 */
[----:B------:R-:W-:Y:S05]  /*8200*/  CALL.REL.NOINC `($__internal_88_$__cuda_sm70_shflsync_idx_p) ;  /* 0x0000021000007944 */ /* 0x000fea0003c00000 */
[----:B------:R-:W-:Y:S01]  /*8210*/  HFMA2.MMA R158, -RZ, RZ, 0, 5.9604644775390625e-08 ;  /* 0x00000001ff9e7435 */ /* 0x000fe200000001ff */
[----:B-1----:R-:W-:Y:S02]  /*8220*/  MOV R100, R47 ;  /* 0x0000002f00647202 */ /* 0x002fe40000000f00 */
[----:B------:R-:W-:Y:S02]  /*8230*/  MOV R161, R51 ;  /* 0x0000003300a17202 */ /* 0x000fe40000000f00 */
[----:B------:R-:W-:Y:S02]  /*8240*/  MOV R48, 0x1f ;  /* 0x0000001f00307802 */ /* 0x000fe40000000f00 */
[----:B0-----:R-:W-:Y:S02]  /*8250*/  MOV R49, 0xffffffff ;  /* 0xffffffff00317802 */ /* 0x001fe40000000f00 */
[----:B------:R-:W-:Y:S02]  /*8260*/  MOV R46, 0x8280 ;  /* 0x00008280002e7802 */ /* 0x000fe40000000f00 */
[----:B------:R-:W-:Y:S05]  /*8270*/  CALL.REL.NOINC `($__internal_87_$__cuda_sm70_shflsync_down) ;  /* 0x0000016000007944 */ /* 0x000fea0003c00000 */
[----:B-1----:R-:W-:Y:S01]  /*8280*/  MOV R156, R158 ;  /* 0x0000009e009c7202 */ /* 0x002fe20000000f00 */
[----:B------:R-:W-:Y:S01]  /*8290*/  HFMA2.MMA R158, -RZ, RZ, 0, 5.9604644775390625e-08 ;  /* 0x00000001ff9e7435 */ /* 0x000fe200000001ff */
[----:B0-----:R-:W-:-:S02]  /*82a0*/  MOV R161, R52 ;  /* 0x0000003400a17202 */ /* 0x001fc40000000f00 */
[----:B------:R-:W-:Y:S02]  /*82b0*/  MOV R48, 0x1f ;  /* 0x0000001f00307802 */ /* 0x000fe40000000f00 */
[----:B------:R-:W-:Y:S02]  /*82c0*/  MOV R49, 0xffffffff ;  /* 0xffffffff00317802 */ /* 0x000fe40000000f00 */
[----:B------:R-:W-:Y:S02]  /*82d0*/  MOV R46, 0x82f0 ;  /* 0x000082f0002e7802 */ /* 0x000fe40000000f00 */
[----:B------:R-:W-:Y:S05]  /*82e0*/  CALL.REL.NOINC `($__internal_87_$__cuda_sm70_shflsync_down) ;  /* 0x000000f000007944 */ /* 0x000fea0003c00000 */
[----:B0-----:R-:W-:Y:S01]  /*82f0*/  HFMA2.MMA R49, -RZ, RZ, 0, 0 ;  /* 0x00000000ff317435 */ /* 0x001fe200000001ff */
[----:B------:R-:W-:Y:S02]  /*8300*/  MOV R50, R44 ;  /* 0x0000002c00327202 */ /* 0x000fe40000000f00 */
[----:B------:R-:W-:Y:S02]  /*8310*/  MOV R47, 0x1f ;  /* 0x0000001f002f7802 */ /* 0x000fe40000000f00 */
[----:B------:R-:W-:Y:S02]  /*8320*/  MOV R46, 0xffffffff ;  /* 0xffffffff002e7802 */ /* 0x000fe40000000f00 */
[----:B------:R-:W-:-:S02]  /*8330*/  MOV R48, 0x8350 ;  /* 0x0000835000307802 */ /* 0x000fc40000000f00 */
[----:B-1----:R-:W-:Y:S05]  /*8340*/  CALL.REL.NOINC `($__internal_88_$__cuda_sm70_shflsync_idx_p) ;  /* 0x000000d000007944 */ /* 0x002fea0003c00000 */
[----:B0-----:R-:W-:Y:S01]  /*8350*/  HFMA2.MMA R49, -RZ, RZ, 0, 0 ;  /* 0x00000000ff317435 */ /* 0x001fe200000001ff */
[----:B-1----:R-:W-:-:S02]  /*8360*/  MOV R162, R47 ;  /* 0x0000002f00a27202 */ /* 0x002fc40000000f00 */
[----:B------:R-:W-:Y:S02]  /*8370*/  MOV R50, R45 ;  /* 0x0000002d00327202 */ /* 0x000fe40000000f00 */
[----:B------:R-:W-:Y:S02]  /*8380*/  MOV R47, 0x1f ;  /* 0x0000001f002f7802 */ /* 0x000fe40000000f00 */
[----:B------:R-:W-:Y:S02]  /*8390*/  MOV R46, 0xffffffff ;  /* 0xffffffff002e7802 */ /* 0x000fe40000000f00 */
[----:B------:R-:W-:Y:S02]  /*83a0*/  MOV R48, 0x83c0 ;  /* 0x000083c000307802 */ /* 0x000fe40000000f00 */
[----:B------:R-:W-:Y:S05]  /*83b0*/  CALL.REL.NOINC `($__internal_88_$__cuda_sm70_shflsync_idx_p) ;  /* 0x0000006000007944 */ /* 0x000fea0003c00000 */
[----:B-1----:R-:W-:Y:S01]  /*83c0*/  MOV R51, R47 ;  /* 0x0000002f00337202 */ /* 0x002fe20000000f00 */
[----:B0-----:R-:W-:Y:S05]  /*83d0*/  BRA `(.L_x_2201) ;  /* 0xffffc22000007947 */ /* 0x001fea000383ffff */
        .weak           $__internal_87_$__cuda_sm70_shflsync_down
        .type           $__internal_87_$__cuda_sm70_shflsync_down,@function
        .size           $__internal_87_$__cuda_sm70_shflsync_down,($__internal_88_$__cuda_sm70_shflsync_idx_p - $__internal_87_$__cuda_sm70_shflsync_down)
$__internal_87_$__cuda_sm70_shflsync_down:
[----:B------:R-:W-:Y:S01]  /*83e0*/  HFMA2.MMA R47, -RZ, RZ, 0, 0 ;  /* 0x00000000ff2f7435 */ /* 0x000fe200000001ff */
[----:B------:R-:W-:Y:S04]  /*83f0*/  WARPSYNC R49 ;  /* 0x0000003100007348 */ /* 0x000fe80003800000 */
[----:B------:R0:W1:Y:S01]  /*8400*/  SHFL.DOWN PT, R158, R161, R158, R48 ;  /* 0x0800009ea19e7389 */ /* 0x00006200000e0030 */
[----:B------:R-:W-:Y:S05]  /*8410*/  RET.REL.NODEC R46 `(_Z25selective_scan_bwd_kernelI32Selective_Scan_bwd_kernel_traitsILi128ELi16ELb1ELb1ELb1ELb0ELb1EN3c108BFloat16EfEEv12SSMParamsBwd) ;  /* 0xffff7be02e007950 */ /* 0x000fea0003c3ffff */
        .weak           $__internal_88_$__cuda_sm70_shflsync_idx_p
        .type           $__internal_88_$__cuda_sm70_shflsync_idx_p,@function
        .size           $__internal_88_$__cuda_sm70_shflsync_idx_p,($__internal_89_$__cuda_sm70_shflsync_up - $__internal_88_$__cuda_sm70_shflsync_idx_p)
$__internal_88_$__cuda_sm70_shflsync_idx_p:
[----:B------:R-:W-:Y:S01]  /*8420*/  HFMA2.MMA R161, -RZ, RZ, 0, 0 ;  /* 0x00000000ffa17435 */ /* 0x000fe200000001ff */
[----:B------:R-:W-:Y:S01]  /*8430*/  MOV R160, R48 ;  /* 0x0000003000a07202 */ /* 0x000fe20000000f00 */
[----:B------:R-:W-:Y:S04]  /*8440*/  WARPSYNC R46 ;  /* 0x0000002e00007348 */ /* 0x000fe80003800000 */
[----:B------:R0:W1:Y:S01]  /*8450*/  SHFL.IDX PT, R47, R50, R49, R47 ;  /* 0x00000031322f7389 */ /* 0x00006200000e002f */
[----:B------:R-:W-:Y:S05]  /*8460*/  RET.REL.NODEC R160 `(_Z25selective_scan_bwd_kernelI32Selective_Scan_bwd_kernel_traitsILi128ELi16ELb1ELb1ELb1ELb0ELb1EN3c108BFloat16EfEEv12SSMParamsBwd) ;  /* 0xffff7b90a0007950 */ /* 0x000fea0003c3ffff */
        .weak           $__internal_89_$__cuda_sm70_shflsync_up
        .type           $__internal_89_$__cuda_sm70_shflsync_up,@function
        .size           $__internal_89_$__cuda_sm70_shflsync_up,(.L_x_8901 - $__internal_89_$__cuda_sm70_shflsync_up)
$__internal_89_$__cuda_sm70_shflsync_up:
[----:B------:R-:W-:Y:S01]  /*8470*/  MOV R45, 0x0 ;  /* 0x00000000002d7802 */ /* 0x000fe20000000f00 */
[----:B------:R-:W-:Y:S04]  /*8480*/  WARPSYNC R46 ;  /* 0x0000002e00007348 */ /* 0x000fe80003800000 */
[----:B------:R0:W1:Y:S01]  /*8490*/  SHFL.UP PT, R46, R53, R48, R49 ;  /* 0x04000030352e7389 */ /* 0x00006200000e0031 */
[----:B------:R-:W-:Y:S05]  /*84a0*/  RET.REL.NODEC R44 `(_Z25selective_scan_bwd_kernelI32Selective_Scan_bwd_kernel_traitsILi128ELi16ELb1ELb1ELb1ELb0ELb1EN3c108BFloat16EfEEv12SSMParamsBwd) ;  /* 0xffff7b502c007950 */ /* 0x000fea0003c3ffff */
.L_x_2202:
        /* <DEDUP_REMOVED lines=13> */
.L_x_8901:


//--------------------- .text._Z25selective_scan_bwd_kernelI32Selective_Scan_bwd_kernel_traitsILi128ELi16ELb1ELb1ELb1ELb1ELb0EN3c108BFloat16EfEEv12SSMParamsBwd --------------------------
	.section	.text._Z25selective_scan_bwd_kernelI32Selective_Scan_bwd_kernel_traitsILi128ELi16ELb1ELb1ELb1ELb1ELb0EN3c108BFloat16EfEEv12SSMParamsBwd,"ax",@progbits
	.sectioninfo	@"SHI_REGISTERS=167"
	.align	128
        .global         _Z25selective_scan_bwd_kernelI32Selective_Scan_bwd_kernel_traitsILi128ELi16ELb1ELb1ELb1ELb1ELb0EN3c108BFloat16EfEEv12SSMParamsBwd
        .type           _Z25selective_scan_bwd_kernelI32Selective_Scan_bwd_kernel_traitsILi128ELi16ELb1ELb1ELb1ELb1ELb0EN3c108BFloat16EfEEv12SSMParamsBwd,@function
        .size           _Z25selective_scan_bwd_kernelI32Selective_Scan_bwd_kernel_traitsILi128ELi16ELb1ELb1ELb1ELb1ELb0EN3c108BFloat16EfEEv12SSMParamsBwd,(.L_x_8904 - _Z25selective_scan_bwd_kernelI32Selective_Scan_bwd_kernel_traitsILi128ELi16ELb1ELb1ELb1ELb1ELb0EN3c108BFloat16EfEEv12SSMParamsBwd)
        .other          _Z25selective_scan_bwd_kernelI32Selective_Scan_bwd_kernel_traitsILi128ELi16ELb1ELb1ELb1ELb1ELb0EN3c108BFloat16EfEEv12SSMParamsBwd,@"STO_CUDA_ENTRY STV_DEFAULT"
_Z25selective_scan_bwd_kernelI32Selective_Scan_bwd_kernel_traitsILi128ELi16ELb1ELb1ELb1ELb1ELb0EN3c108BFloat16EfEEv12SSMParamsBwd:
.text._Z25selective_scan_bwd_kernelI32Selective_Scan_bwd_kernel_traitsILi128ELi16ELb1ELb1ELb1ELb1ELb0EN3c108BFloat16EfEEv12SSMParamsBwd:
        /* <DEDUP_REMOVED lines=30> */
[----:B------:R3:W4:Y:S01]  /*01e0*/  @P1 LDG.E R4, [R4.64] ;  /* 0x0000002004041981 */ /* 0x000722000c1e1900 */
[----:B------:R-:W-:Y:S01]  /*01f0*/  UISETP.NE.U32.AND UP0, UPT, URZ, UR4, UPT ;  /* 0x000000043f00728c */ /* 0x000fe2000bf05070 */
[----:B------:R-:W-:Y:S01]  /*0200*/  HFMA2.MMA R7, -RZ, RZ, 0, 0 ;  /* 0x00000000ff077435 */ /* 0x000fe200000001ff */
[----:B-1----:R-:W-:Y:S02]  /*0210*/  USHF.R.S32.HI UR36, URZ, 0x1f, UR37 ;  /* 0x0000001f3f247899 */ /* 0x002fe40008011425 */
[----:B------:R-:W-:Y:S02]  /*0220*/  UISETP.NE.AND.EX UP0, UPT, URZ, UR5, UPT, UP0 ;  /* 0x000000053f00728c */ /* 0x000fe4000bf05300 */
[----:B------:R-:W-:-:S02]  /*0230*/  UIMAD UR5, UR36, UR28, URZ ;  /* 0x0000001c240572a4 */ /* 0x000fc4000f8e023f */
[----:B------:R-:W-:Y:S01]  /*0240*/  UISETP.NE.U32.AND UP1, UPT, URZ, UR24, UPT ;  /* 0x000000183f00728c */ /* 0x000fe2000bf25070 */
[----:B---3--:R-:W-:Y:S01]  /*0250*/  MOV R5, RZ ;  /* 0x000000ff00057202 */ /* 0x008fe20000000f00 */
[----:B------:R-:W-:Y:S02]  /*0260*/  UIMAD UR29, UR37, UR29, UR5 ;  /* 0x0000001d251d72a4 */ /* 0x000fe4000f8e0205 */
[----:B------:R-:W-:Y:S01]  /*0270*/  UISETP.NE.AND.EX UP1, UPT, URZ, UR25, UPT, UP1 ;  /* 0x000000193f00728c */ /* 0x000fe2000bf25310 */
[----:B0-----:R-:W0:Y:S01]  /*0280*/  MUFU.RCP R0, R0 ;  /* 0x0000000000007308 */ /* 0x001e220000001000 */
[----:B------:R-:W-:Y:S02]  /*0290*/  UMOV UR8, URZ ;  /* 0x0000003f00087c82 */ /* 0x000fe40008000000 */
[----:B------:R-:W-:Y:S02]  /*02a0*/  UMOV UR9, URZ ;  /* 0x0000003f00097c82 */ /* 0x000fe40008000000 */
[----:B------:R-:W-:-:S02]  /*02b0*/  ULDC.64 UR6, c[0x0][0x1d0] ;  /* 0x0000740000067ab9 */ /* 0x000fc40000000a00 */
[----:B------:R-:W-:-:S03]  /*02c0*/  UIMAD UR4, UR36, UR6, URZ ;  /* 0x00000006240472a4 */ /* 0x000fc6000f8e023f */
[----:B------:R-:W-:Y:S02]  /*02d0*/  @UP1 ULEA UR8, UP3, UR17, UR24, 0x2 ;  /* 0x0000001811081291 */ /* 0x000fe4000f86103f */
[----:B------:R-:W-:Y:S02]  /*02e0*/  UISETP.NE.U32.AND UP2, UPT, URZ, UR26, UPT ;  /* 0x0000001a3f00728c */ /* 0x000fe4000bf45070 */
[----:B------:R-:W-:Y:S02]  /*02f0*/  @UP1 ULEA.HI.X UR9, UR17, UR25, UR16, 0x2, UP3 ;  /* 0x0000001911091291 */ /* 0x000fe400098f1410 */
[----:B------:R-:W-:Y:S01]  /*0300*/  UIMAD.WIDE.U32 UR22, UR37, UR6, URZ ;  /* 0x00000006251672a5 */ /* 0x000fe2000f8e003f */
[----:B0-----:R-:W-:Y:S01]  /*0310*/  IADD3 R0, R0, 0xffffffe, RZ ;  /* 0x0ffffffe00007810 */ /* 0x001fe20007ffe0ff */
[----:B------:R-:W-:Y:S02]  /*0320*/  UIMAD UR4, UR37, UR7, UR4 ;  /* 0x00000007250472a4 */ /* 0x000fe4000f8e0204 */
[----:B------:R-:W-:-:S02]  /*0330*/  UISETP.NE.AND.EX UP2, UPT, URZ, UR27, UPT, UP2 ;  /* 0x0000001b3f00728c */ /* 0x000fc4000bf45320 */
[----:B------:R-:W-:Y:S01]  /*0340*/  ULDC.64 UR6, c[0x0][0x190] ;  /* 0x0000640000067ab9 */ /* 0x000fe20000000a00 */
[----:B------:R-:W0:Y:S01]  /*0350*/  F2I.FTZ.U32.TRUNC.NTZ R0, R0 ;  /* 0x0000000000007305 */ /* 0x000e22000021f000 */
[----:B------:R-:W-:Y:S02]  /*0360*/  UIMAD.WIDE.U32 UR20, UR37, UR28, URZ ;  /* 0x0000001c251472a5 */ /* 0x000fe4000f8e003f */
[----:B------:R-:W-:Y:S02]  /*0370*/  UIMAD UR28, UR36, UR6, URZ ;  /* 0x00000006241c72a4 */ /* 0x000fe4000f8e023f */
[----:B------:R-:W-:Y:S02]  /*0380*/  UIMAD.WIDE.U32 UR18, UR37, UR14, URZ ;  /* 0x0000000e251272a5 */ /* 0x000fe4000f8e003f */
[----:B------:R-:W-:Y:S02]  /*0390*/  UIMAD UR14, UR36, UR14, URZ ;  /* 0x0000000e240e72a4 */ /* 0x000fe4000f8e023f */
[----:B------:R-:W-:-:S02]  /*03a0*/  UIMAD.WIDE.U32 UR12, UR37, UR6, URZ ;  /* 0x00000006250c72a5 */ /* 0x000fc4000f8e003f */
[----:B------:R-:W-:Y:S02]  /*03b0*/  UIMAD UR28, UR37, UR7, UR28 ;  /* 0x00000007251c72a4 */ /* 0x000fe4000f8e021c */
[----:B------:R-:W-:Y:S02]  /*03c0*/  UIMAD UR14, UR37, UR15, UR14 ;  /* 0x0000000f250e72a4 */ /* 0x000fe4000f8e020e */
[----:B------:R-:W-:Y:S01]  /*03d0*/  ULDC.64 UR6, c[0x0][0x1b0] ;  /* 0x00006c0000067ab9 */ /* 0x000fe20000000a00 */
[----:B0-----:R0:W1:Y:S01]  /*03e0*/  R2UR UR5, R0 ;  /* 0x00000000000573c2 */ /* 0x00106200000e0000 */
[----:B------:R-:W-:Y:S02]  /*03f0*/  UIMAD.WIDE.U32 UR10, UR37, UR6, URZ ;  /* 0x00000006250a72a5 */ /* 0x000fe4000f8e003f */
[----:B------:R-:W-:Y:S02]  /*0400*/  UIMAD UR15, UR36, UR6, URZ ;  /* 0x00000006240f72a4 */ /* 0x000fe4000f8e023f */
[----:B------:R-:W-:-:S02]  /*0410*/  UIADD3 UR23, UR23, UR4, URZ ;  /* 0x0000000417177290 */ /* 0x000fc4000fffe03f */
[----:B------:R-:W-:Y:S01]  /*0420*/  UMOV UR6, URZ ;  /* 0x0000003f00067c82 */ /* 0x000fe20008000000 */
[----:B0-----:R-:W-:Y:S01]  /*0430*/  IABS R0, UR17 ;  /* 0x0000001100007c13 */ /* 0x001fe20008000000 */
[----:B------:R-:W-:Y:S02]  /*0440*/  @UP2 ULEA UR6, UP1, UR17, UR26, 0x2 ;  /* 0x0000001a11062291 */ /* 0x000fe4000f82103f */
[----:B------:R-:W-:Y:S01]  /*0450*/  UMOV UR4, URZ ;  /* 0x0000003f00047c82 */ /* 0x000fe20008000000 */
[----:B------:R-:W0:Y:S01]  /*0460*/  R2UR UR25, R0 ;  /* 0x00000000001973c2 */ /* 0x000e2200000e0000 */
[----:B------:R-:W-:Y:S02]  /*0470*/  UIMAD UR15, UR37, UR7, UR15 ;  /* 0x00000007250f72a4 */ /* 0x000fe4000f8e020f */
[----:B------:R-:W-:Y:S02]  /*0480*/  UIADD3 UR21, UR21, UR29, URZ ;  /* 0x0000001d15157290 */ /* 0x000fe4000fffe03f */
[----:B------:R-:W-:-:S02]  /*0490*/  UMOV UR7, URZ ;  /* 0x0000003f00077c82 */ /* 0x000fc40008000000 */
[----:B------:R-:W-:Y:S02]  /*04a0*/  @UP2 ULEA.HI.X UR7, UR17, UR27, UR16, 0x2, UP1 ;  /* 0x0000001b11072291 */ /* 0x000fe400088f1410 */
[----:B------:R-:W-:Y:S02]  /*04b0*/  ULDC UR34, c[0x0][0x174] ;  /* 0x00005d0000227ab9 */ /* 0x000fe40000000800 */
[----:B------:R-:W-:Y:S02]  /*04c0*/  ULDC.64 UR26, c[0x0][0x1d8] ;  /* 0x00007600001a7ab9 */ /* 0x000fe40000000a00 */
[----:B-1----:R-:W-:Y:S02]  /*04d0*/  UIADD3 UR30, URZ, -UR5, URZ ;  /* 0x800000053f1e7290 */ /* 0x002fe4000fffe03f */
[----:B------:R-:W-:Y:S02]  /*04e0*/  UIMAD UR24, UR16, UR26, URZ ;  /* 0x0000001a101872a4 */ /* 0x000fe4000f8e023f */
[----:B------:R-:W-:-:S02]  /*04f0*/  UIMAD UR30, UR30, UR31, URZ ;  /* 0x0000001f1e1e72a4 */ /* 0x000fc4000f8e023f */
[----:B------:R-:W-:Y:S02]  /*0500*/  UIMAD UR24, UR17, UR27, UR24 ;  /* 0x0000001b111872a4 */ /* 0x000fe4000f8e0218 */
[----:B------:R-:W-:Y:S02]  /*0510*/  UIMAD.WIDE.U32 UR4, UR5, UR30, UR4 ;  /* 0x0000001e050472a5 */ /* 0x000fe4000f8e0004 */
[----:B------:R-:W-:Y:S02]  /*0520*/  UIMAD.WIDE.U32 UR22, UR17, UR26, UR22 ;  /* 0x0000001a111672a5 */ /* 0x000fe4000f8e0016 */
[----:B0-----:R-:W-:Y:S02]  /*0530*/  UIMAD.WIDE.U32 UR4, UR5, UR25, URZ ;  /* 0x00000019050472a5 */ /* 0x001fe4000f8e003f */
[----:B------:R-:W-:Y:S02]  /*0540*/  ULDC.64 UR26, c[0x0][0x1e8] ;  /* 0x00007a00001a7ab9 */ /* 0x000fe40000000a00 */
[----:B------:R-:W-:-:S02]  /*0550*/  UIMAD UR30, UR16, UR26, URZ ;  /* 0x0000001a101e72a4 */ /* 0x000fc4000f8e023f */
[----:B------:R-:W-:Y:S02]  /*0560*/  UIMAD.WIDE.U32 UR20, UR17, UR26, UR20 ;  /* 0x0000001a111472a5 */ /* 0x000fe4000f8e0014 */
[----:B------:R-:W-:Y:S02]  /*0570*/  UMOV UR29, UR5 ;  /* 0x00000005001d7c82 */ /* 0x000fe40008000000 */
[----:B------:R-:W-:Y:S02]  /*0580*/  UIADD3 UR26, -UR29, URZ, URZ ;  /* 0x0000003f1d1a7290 */ /* 0x000fe4000fffe13f */
[----:B------:R-:W-:Y:S02]  /*0590*/  ULDC.64 UR4, c[0x0][0x280] ;  /* 0x0000a00000047ab9 */ /* 0x000fe40000000a00 */
[----:B------:R-:W-:Y:S02]  /*05a0*/  UIMAD UR25, UR31, UR26, UR25 ;  /* 0x0000001a1f1972a4 */ /* 0x000fe4000f8e0219 */
[----:B------:R-:W-:-:S02]  /*05b0*/  UIMAD UR26, UR16, UR4, URZ ;  /* 0x00000004101a72a4 */ /* 0x000fc4000f8e023f */
[----:B------:R-:W-:Y:S02]  /*05c0*/  UISETP.GT.U32.AND UP1, UPT, UR31, UR25, UPT ;  /* 0x000000191f00728c */ /* 0x000fe4000bf24070 */
[----:B------:R-:W-:Y:S02]  /*05d0*/  UIADD3 UR19, UR19, UR14, URZ ;  /* 0x0000000e13137290 */ /* 0x000fe4000fffe03f */
[----:B------:R-:W-:Y:S02]  /*05e0*/  ULEA UR14, UR34, 0xfffff800, 0xb ;  /* 0xfffff800220e7891 */ /* 0x000fe4000f8e583f */
[----:B------:R-:W-:Y:S02]  /*05f0*/  UIMAD UR35, UR17, UR5, UR26 ;  /* 0x00000005112372a4 */ /* 0x000fe4000f8e021a */
[----:B------:R-:W-:Y:S02]  /*0600*/  UIMAD.WIDE.U32 UR4, UR17, UR4, UR18 ;  /* 0x00000004110472a5 */ /* 0x000fe4000f8e0012 */
[----:B------:R-:W-:-:S02]  /*0610*/  USHF.R.S32.HI UR18, URZ, 0x1f, UR14 ;  /* 0x0000001f3f127899 */ /* 0x000fc4000801140e */
[----:B------:R-:W-:Y:S02]  /*0620*/  @!UP1 UIADD3 UR25, UR25, -UR31, URZ ;  /* 0x8000001f19199290 */ /* 0x000fe4000fffe03f */
[----:B------:R-:W-:Y:S02]  /*0630*/  UIADD3 UR19, UP2, UR14, UR22, URZ ;  /* 0x000000160e137290 */ /* 0x000fe4000ff5e03f */
[----:B------:R-:W-:Y:S02]  /*0640*/  UISETP.GE.U32.AND UP3, UPT, UR25, UR31, UPT ;  /* 0x0000001f1900728c */ /* 0x000fe4000bf66070 */
[----:B------:R-:W-:Y:S02]  /*0650*/  UIMAD UR30, UR17, UR27, UR30 ;  /* 0x0000001b111e72a4 */ /* 0x000fe4000f8e021e */
        /* <DEDUP_REMOVED lines=8> */
[----:B------:R-:W-:Y:S02]  /*06e0*/  UISETP.NE.AND UP1, UPT, URZ, UR39, UPT ;  /* 0x000000273f00728c */ /* 0x000fe4000bf25270 */
[----:B------:R-:W-:Y:S02]  /*06f0*/  @UP3 UIADD3 UR29, UR29, 0x1, URZ ;  /* 0x000000011d1d3890 */ /* 0x000fe4000fffe03f */
[----:B------:R-:W-:Y:S02]  /*0700*/  UIADD3 UR27, UP4, UR14, UR20, URZ ;  /* 0x000000140e1b7290 */ /* 0x000fe4000ff9e03f */
[----:B------:R-:W-:Y:S02]  /*0710*/  ULDC.64 UR22, c[0x0][0x248] ;  /* 0x0000920000167ab9 */ /* 0x000fe40000000a00 */
[----:B------:R-:W-:Y:S02]  /*0720*/  UIADD3.X UR30, UR18, UR21, UR30, UP4, !UPT ;  /* 0x00000015121e7290 */ /* 0x000fe4000a7fe41e */
[----:B------:R-:W-:-:S02]  /*0730*/  ULEA UR26, UP4, UR27, UR22, 0x1 ;  /* 0x000000161b1a7291 */ /* 0x000fc4000f88083f */
[----:B------:R-:W-:Y:S02]  /*0740*/  ULDC.64 UR20, c[0x0][0x308] ;  /* 0x0000c20000147ab9 */ /* 0x000fe40000000a00 */
[----:B------:R-:W-:Y:S02]  /*0750*/  UMOV UR22, UR29 ;  /* 0x0000001d00167c82 */ /* 0x000fe40008000000 */
[----:B------:R-:W-:Y:S02]  /*0760*/  @!UP2 UIADD3 UR22, -UR22, URZ, URZ ;  /* 0x0000003f1616a290 */ /* 0x000fe4000fffe13f */
[----:B------:R-:W-:Y:S02]  /*0770*/  @!UP1 ULOP3.LUT UR22, URZ, UR39, URZ, 0x33, !UPT ;  /* 0x000000273f169292 */ /* 0x000fe4000f8e333f */
[----:B------:R-:W-:Y:S02]  /*0780*/  UIADD3 UR29, UP2, UR14, UR4, URZ ;  /* 0x000000040e1d7290 */ /* 0x000fe4000ff5e03f */
[----:B------:R-:W-:-:S02]  /*0790*/  USHF.R.S32.HI UR38, URZ, 0x1f, UR22 ;  /* 0x0000001f3f267899 */ /* 0x000fc40008011416 */
[----:B------:R-:W-:Y:S02]  /*07a0*/  UIADD3.X UR19, UR18, UR5, UR35, UP2, !UPT ;  /* 0x0000000512137290 */ /* 0x000fe400097fe423 */
[----:B------:R-:W-:Y:S02]  /*07b0*/  UIADD3 UR13, UR13, UR28, URZ ;  /* 0x0000001c0d0d7290 */ /* 0x000fe4000fffe03f */
[----:B------:R-:W-:Y:S02]  /*07c0*/  ULDC.64 UR4, c[0x0][0x1a8] ;  /* 0x00006a0000047ab9 */ /* 0x000fe40000000a00 */
[----:B------:R-:W-:Y:S02]  /*07d0*/  ULEA UR28, UP1, UR29, UR20, 0x1 ;  /* 0x000000141d1c7291 */ /* 0x000fe4000f82083f */
[----:B------:R-:W-:Y:S02]  /*07e0*/  UIMAD UR20, UR38, UR4, URZ ;  /* 0x00000004261472a4 */ /* 0x000fe4000f8e023f */
[----:B------:R-:W-:-:S02]  /*07f0*/  UIMAD.WIDE.U32 UR12, UR22, UR4, UR12 ;  /* 0x00000004160c72a5 */ /* 0x000fc4000f8e000c */
[----:B------:R-:W-:Y:S02]  /*0800*/  UIMAD UR20, UR22, UR5, UR20 ;  /* 0x00000005161472a4 */ /* 0x000fe4000f8e0214 */
[----:B------:R-:W-:Y:S02]  /*0810*/  ULEA.HI.X UR29, UR29, UR21, UR19, 0x1, UP1 ;  /* 0x000000151d1d7291 */ /* 0x000fe400088f0c13 */
[----:B------:R-:W-:Y:S02]  /*0820*/  ULDC.64 UR4, c[0x0][0x1c8] ;  /* 0x0000720000047ab9 */ /* 0x000fe40000000a00 */
[----:B------:R-:W-:Y:S02]  /*0830*/  UIADD3 UR11, UR11, UR15, URZ ;  /* 0x0000000f0b0b7290 */ /* 0x000fe4000fffe03f */
[----:B------:R-:W-:Y:S02]  /*0840*/  UIADD3 UR19, UR13, UR20, URZ ;  /* 0x000000140d137290 */ /* 0x000fe4000fffe03f */
[----:B------:R-:W-:-:S02]  /*0850*/  UIMAD UR20, UR38, UR4, URZ ;  /* 0x00000004261472a4 */ /* 0x000fc4000f8e023f */
[----:B------:R-:W-:Y:S02]  /*0860*/  UIADD3 UR15, UP1, UR14, UR12, URZ ;  /* 0x0000000c0e0f7290 */ /* 0x000fe4000ff3e03f */
[----:B------:R-:W-:Y:S02]  /*0870*/  ULEA.HI.X UR27, UR27, UR23, UR30, 0x1, UP4 ;  /* 0x000000171b1b7291 */ /* 0x000fe4000a0f0c1e */
[----:B------:R-:W-:Y:S02]  /*0880*/  UIMAD.WIDE.U32 UR12, UR22, UR4, UR10 ;  /* 0x00000004160c72a5 */ /* 0x000fe4000f8e000a */
[----:B------:R-:W-:Y:S02]  /*0890*/  ULDC.64 UR30, c[0x0][0x228] ;  /* 0x00008a00001e7ab9 */ /* 0x000fe40000000a00 */
[----:B------:R-:W-:Y:S02]  /*08a0*/  UIMAD UR20, UR22, UR5, UR20 ;  /* 0x00000005161472a4 */ /* 0x000fe4000f8e0214 */
[----:B------:R-:W-:-:S02]  /*08b0*/  ULEA UR30, UP2, UR15, UR30, 0x1 ;  /* 0x0000001e0f1e7291 */ /* 0x000fc4000f84083f */
[----:B------:R-:W-:Y:S02]  /*08c0*/  UIADD3.X UR19, UR18, UR19, URZ, UP1, !UPT ;  /* 0x0000001312137290 */ /* 0x000fe40008ffe43f */
[----:B------:R-:W-:Y:S02]  /*08d0*/  UIADD3 UR14, UP1, UR14, UR12, URZ ;  /* 0x0000000c0e0e7290 */ /* 0x000fe4000ff3e03f */
[----:B------:R-:W-:Y:S02]  /*08e0*/  UIADD3 UR20, UR13, UR20, URZ ;  /* 0x000000140d147290 */ /* 0x000fe4000fffe03f */
[----:B------:R-:W-:Y:S02]  /*08f0*/  ULEA.HI.X UR31, UR15, UR31, UR19, 0x1, UP2 ;  /* 0x0000001f0f1f7291 */ /* 0x000fe400090f0c13 */
        /* <DEDUP_REMOVED lines=21> */
[----:B--2---:R0:W1:Y:S01]  /*0a50*/  @P0 R2UR UR4, R2 ;  /* 0x00000000020403c2 */ /* 0x00406200000e0000 */
[----:B------:R-:W-:-:S07]  /*0a60*/  PLOP3.LUT P0, PT, PT, PT, UP1, 0x80, 0x0 ;  /* 0x000000000000781c */ /* 0x000fce0003f0f018 */
[----:B----4-:R0:W2:Y:S06]  /*0a70*/  @P1 R2UR UR5, R4 ;  /* 0x00000000040513c2 */ /* 0x0100ac00000e0000 */
[----:B------:R-:W-:Y:S05]  /*0a80*/  @!P0 BRA `(.L_x_2203) ;  /* 0x00007b6000008947 */ /* 0x000fea0003800000 */
[----:B------:R-:W3:Y:S01]  /*0a90*/  S2R R6, SR_TID.X ;  /* 0x0000000000067919 */ /* 0x000ee20000002100 */
[----:B------:R-:W-:Y:S01]  /*0aa0*/  MOV R5, RZ ;  /* 0x000000ff00057202 */ /* 0x000fe20000000f00 */
[----:B------:R-:W-:Y:S01]  /*0ab0*/  ULDC UR23, c[0x0][0x174] ;  /* 0x00005d0000177ab9 */ /* 0x000fe20000000800 */
[----:B------:R-:W-:Y:S01]  /*0ac0*/  MOV R7, RZ ;  /* 0x000000ff00077202 */ /* 0x000fe20000000f00 */
[----:B0-----:R-:W0:Y:S01]  /*0ad0*/  S2R R4, SR_LANEID ;  /* 0x0000000000047919 */ /* 0x001e220000000000 */
[----:B------:R-:W-:-:S02]  /*0ae0*/  UMOV UR34, UR19 ;  /* 0x0000001300227c82 */ /* 0x000fc40008000000 */
[----:B------:R-:W-:Y:S01]  /*0af0*/  UMOV UR6, URZ ;  /* 0x0000003f00067c82 */ /* 0x000fe20008000000 */
[----:B---3--:R-:W-:-:S04]  /*0b00*/  SHF.R.S32.HI R3, RZ, 0x1f, R6 ;  /* 0x0000001fff037819 */ /* 0x008fc80000011406 */
[----:B------:R-:W-:-:S04]  /*0b10*/  LEA.HI R3, R3, R6, RZ, 0x5 ;  /* 0x0000000603037211 */ /* 0x000fc800078f28ff */
[----:B0-----:R-:W-:Y:S02]  /*0b20*/  SHF.R.S32.HI R3, RZ, 0x5, R3 ;  /* 0x00000005ff037819 */ /* 0x001fe40000011403 */
.L_x_2285:
        /* <DEDUP_REMOVED lines=13> */
[----:B------:R-:W-:Y:S02]  /*0c00*/  MOV R145, UR27 ;  /* 0x0000001b00917c02 */ /* 0x000fe40008000f00 */
[----:B------:R-:W-:-:S03]  /*0c10*/  SHF.L.U32 R68, R11, 0x4, RZ ;  /* 0x000000040b447819 */ /* 0x000fc600000006ff */
[----:B------:R-:W-:Y:S01]  /*0c20*/  IMAD.WIDE R144, R2, 0x10, R144 ;  /* 0x0000001002907825 */ /* 0x000fe200078e0290 */
[----:B---3--:R-:W-:Y:S04]  /*0c30*/  STS.128 [R0], R12 ;  /* 0x0000000c00007388 */ /* 0x008fe80000000c00 */
[----:B----4-:R-:W-:Y:S01]  /*0c40*/  STS.128 [R0+0x200], R16 ;  /* 0x0002001000007388 */ /* 0x010fe20000000c00 */
[----:B------:R-:W-:-:S06]  /*0c50*/  NOP ;  /* 0x0000000000007918 */ /* 0x000fcc0000000000 */
[----:B------:R-:W-:Y:S04]  /*0c60*/  LDS.128 R40, [R68] ;  /* 0x0000000044287984 */ /* 0x000fe80000000c00 */
[----:B------:R-:W-:Y:S04]  /*0c70*/  LDS.128 R36, [R68+0x10] ;  /* 0x0000100044247984 */ /* 0x000fe80000000c00 */
        /* <DEDUP_REMOVED lines=9> */
[----:B------:R-:W0:Y:S04]  /*0d10*/  LDS.128 R16, [R68] ;  /* 0x0000000044107984 */ /* 0x000e280000000c00 */
[----:B------:R-:W-:Y:S04]  /*0d20*/  LDS.128 R12, [R68+0x10] ;  /* 0x00001000440c7984 */ /* 0x000fe80000000c00 */
[----:B------:R-:W-:Y:S06]  /*0d30*/  BAR.SYNC.DEFER_BLOCKING 0x0 ;  /* 0x0000000000007b1d */ /* 0x000fec0000010000 */
[----:B------:R3:W4:Y:S04]  /*0d40*/  LDG.E.128 R28, [R8.64] ;  /* 0x00000020081c7981 */ /* 0x000728000c1e1d00 */
[----:B------:R3:W5:Y:S01]  /*0d50*/  LDG.E.128 R32, [R8.64+0x200] ;  /* 0x0002002008207981 */ /* 0x000762000c1e1d00 */
[----:B------:R-:W-:Y:S01]  /*0d60*/  BSSY B0, `(.L_x_2204) ;  /* 0x0000055000007945 */ /* 0x000fe20003800000 */
[----:B0-----:R-:W-:-:S02]  /*0d70*/  PRMT R77, RZ, 0x5410, R16 ;  /* 0x00005410ff4d7816 */ /* 0x001fc40000000010 */
[----:B------:R-:W-:Y:S02]  /*0d80*/  PRMT R16, RZ, 0x7610, R16 ;  /* 0x00007610ff107816 */ /* 0x000fe40000000010 */
[--C-:B------:R-:W-:Y:S01]  /*0d90*/  PRMT R79, RZ, 0x5410, R17.reuse ;  /* 0x00005410ff4f7816 */ /* 0x100fe20000000011 */
[----:B--2---:R-:W-:Y:S01]  /*0da0*/  FADD.FTZ R77, R77, UR5 ;  /* 0x000000054d4d7e21 */ /* 0x004fe20008010000 */
[----:B---3--:R-:W-:Y:S01]  /*0db0*/  PRMT R8, RZ, 0x5410, R40 ;  /* 0x00005410ff087816 */ /* 0x008fe20000000028 */
[----:B------:R-:W-:Y:S01]  /*0dc0*/  FADD.FTZ R76, R16, UR5 ;  /* 0x00000005104c7e21 */ /* 0x000fe20008010000 */
[--C-:B------:R-:W-:Y:S01]  /*0dd0*/  PRMT R81, RZ, 0x5410, R18.reuse ;  /* 0x00005410ff517816 */ /* 0x100fe20000000012 */
[----:B------:R-:W-:Y:S01]  /*0de0*/  FADD.FTZ R79, R79, UR5 ;  /* 0x000000054f4f7e21 */ /* 0x000fe20008010000 */
[----:B------:R-:W-:Y:S02]  /*0df0*/  FSETP.GTU.FTZ.AND P4, PT, R77, 20, PT ;  /* 0x41a000004d00780b */ /* 0x000fe40003f9c000 */
[----:B------:R-:W-:Y:S01]  /*0e00*/  PRMT R17, RZ, 0x7610, R17 ;  /* 0x00007610ff117816 */ /* 0x000fe20000000011 */
[----:B------:R-:W-:Y:S01]  /*0e10*/  FADD.FTZ R81, R81, UR5 ;  /* 0x0000000551517e21 */ /* 0x000fe20008010000 */
[----:B------:R-:W-:-:S02]  /*0e20*/  PRMT R18, RZ, 0x7610, R18 ;  /* 0x00007610ff127816 */ /* 0x000fc40000000012 */
[----:B------:R-:W-:Y:S01]  /*0e30*/  PRMT R16, RZ, 0x7610, R43 ;  /* 0x00007610ff107816 */ /* 0x000fe2000000002b */
[----:B------:R-:W-:Y:S01]  /*0e40*/  FADD.FTZ R78, R17, UR5 ;  /* 0x00000005114e7e21 */ /* 0x000fe20008010000 */
[----:B------:R-:W-:Y:S01]  /*0e50*/  PRMT R83, RZ, 0x5410, R19 ;  /* 0x00005410ff537816 */ /* 0x000fe20000000013 */
[----:B------:R-:W-:Y:S01]  /*0e60*/  FADD.FTZ R80, R18, UR5 ;  /* 0x0000000512507e21 */ /* 0x000fe20008010000 */
[----:B------:R-:W-:Y:S02]  /*0e70*/  FSETP.GTU.FTZ.AND P3, PT, R76, 20, PT ;  /* 0x41a000004c00780b */ /* 0x000fe40003f7c000 */
[----:B------:R-:W-:Y:S01]  /*0e80*/  FSETP.GTU.FTZ.AND P2, PT, R79, 20, PT ;  /* 0x41a000004f00780b */ /* 0x000fe20003f5c000 */
[----:B------:R-:W-:Y:S01]  /*0e90*/  FADD.FTZ R83, R83, UR5 ;  /* 0x0000000553537e21 */ /* 0x000fe20008010000 */
[----:B------:R-:W-:Y:S02]  /*0ea0*/  FSETP.GTU.FTZ.AND P1, PT, R78, 20, PT ;  /* 0x41a000004e00780b */ /* 0x000fe40003f3c000 */
[----:B------:R-:W-:-:S02]  /*0eb0*/  FSETP.GTU.FTZ.AND P0, PT, R81, 20, PT ;  /* 0x41a000005100780b */ /* 0x000fc40003f1c000 */
[----:B------:R-:W-:Y:S02]  /*0ec0*/  FSETP.GTU.FTZ.AND P6, PT, R80, 20, PT ;  /* 0x41a000005000780b */ /* 0x000fe40003fdc000 */
[----:B------:R-:W-:Y:S01]  /*0ed0*/  PRMT R18, RZ, 0x5410, R36 ;  /* 0x00005410ff127816 */ /* 0x000fe20000000024 */
[----:B----4-:R-:W-:Y:S04]  /*0ee0*/  STS.128 [R0], R28 ;  /* 0x0000001c00007388 */ /* 0x010fe80000000c00 */
[----:B-----5:R-:W-:Y:S01]  /*0ef0*/  STS.128 [R0+0x200], R32 ;  /* 0x0002002000007388 */ /* 0x020fe20000000c00 */
[----:B------:R-:W-:-:S06]  /*0f00*/  NOP ;  /* 0x0000000000007918 */ /* 0x000fcc0000000000 */
[----:B------:R-:W0:Y:S02]  /*0f10*/  LDS.128 R20, [R68] ;  /* 0x0000000044147984 */ /* 0x000e240000000c00 */
[--C-:B0-----:R-:W-:Y:S02]  /*0f20*/  PRMT R70, RZ, 0x5410, R20.reuse ;  /* 0x00005410ff467816 */ /* 0x101fe40000000014 */
[----:B------:R-:W-:Y:S02]  /*0f30*/  PRMT R69, RZ, 0x7610, R20 ;  /* 0x00007610ff457816 */ /* 0x000fe40000000014 */
[----:B------:R-:W-:Y:S01]  /*0f40*/  PRMT R71, RZ, 0x5410, R21 ;  /* 0x00005410ff477816 */ /* 0x000fe20000000015 */
[----:B------:R-:W-:Y:S01]  /*0f50*/  FFMA.FTZ R10, R70, R8, R7 ;  /* 0x00000008460a7223 */ /* 0x000fe20000010007 */
[----:B------:R-:W-:Y:S02]  /*0f60*/  PRMT R7, RZ, 0x7610, R40 ;  /* 0x00007610ff077816 */ /* 0x000fe40000000028 */
[----:B------:R-:W-:-:S02]  /*0f70*/  PRMT R8, RZ, 0x7610, R41 ;  /* 0x00007610ff087816 */ /* 0x000fc40000000029 */
[----:B------:R-:W-:Y:S01]  /*0f80*/  PRMT R72, RZ, 0x7610, R21 ;  /* 0x00007610ff487816 */ /* 0x000fe20000000015 */
[----:B------:R-:W-:Y:S01]  /*0f90*/  FFMA.FTZ R10, R69, R7, R10 ;  /* 0x00000007450a7223 */ /* 0x000fe2000001000a */
[----:B------:R-:W-:Y:S02]  /*0fa0*/  PRMT R7, RZ, 0x5410, R41 ;  /* 0x00005410ff077816 */ /* 0x000fe40000000029 */
[--C-:B------:R-:W-:Y:S02]  /*0fb0*/  PRMT R73, RZ, 0x5410, R22.reuse ;  /* 0x00005410ff497816 */ /* 0x100fe40000000016 */
[----:B------:R-:W-:Y:S01]  /*0fc0*/  PRMT R74, RZ, 0x7610, R22 ;  /* 0x00007610ff4a7816 */ /* 0x000fe20000000016 */
[----:B------:R-:W-:Y:S01]  /*0fd0*/  FFMA.FTZ R7, R71, R7, R10 ;  /* 0x0000000747077223 */ /* 0x000fe2000001000a */
[----:B------:R-:W-:Y:S02]  /*0fe0*/  PRMT R75, RZ, 0x5410, R23 ;  /* 0x00005410ff4b7816 */ /* 0x000fe40000000017 */
[----:B------:R-:W-:Y:S01]  /*0ff0*/  MOV R21, c[0x0][0x16c] ;  /* 0x00005b0000157a02 */ /* 0x000fe20000000f00 */
[----:B------:R-:W-:Y:S01]  /*1000*/  FFMA.FTZ R20, R72, R8, R7 ;  /* 0x0000000848147223 */ /* 0x000fe20000010007 */
[----:B------:R-:W-:Y:S01]  /*1010*/  PRMT R7, RZ, 0x5410, R42 ;  /* 0x00005410ff077816 */ /* 0x000fe2000000002a */
[----:B------:R0:W2:Y:S01]  /*1020*/  LDS.128 R8, [R68+0x10] ;  /* 0x0000100044087984 */ /* 0x0000a20000000c00 */
[----:B------:R-:W-:-:S02]  /*1030*/  PRMT R82, RZ, 0x7610, R23 ;  /* 0x00007610ff527816 */ /* 0x000fc40000000017 */
[----:B------:R-:W-:Y:S01]  /*1040*/  ISETP.GE.AND P5, PT, R21, 0x1, PT ;  /* 0x000000011500780c */ /* 0x000fe20003fa6270 */
[----:B------:R-:W-:Y:S01]  /*1050*/  FFMA.FTZ R7, R73, R7, R20 ;  /* 0x0000000749077223 */ /* 0x000fe20000010014 */
[----:B------:R-:W-:-:S05]  /*1060*/  PRMT R20, RZ, 0x7610, R42 ;  /* 0x00007610ff147816 */ /* 0x000fca000000002a */
[----:B------:R-:W-:Y:S01]  /*1070*/  FFMA.FTZ R20, R74, R20, R7 ;  /* 0x000000144a147223 */ /* 0x000fe20000010007 */
[----:B------:R-:W-:-:S05]  /*1080*/  PRMT R7, RZ, 0x5410, R43 ;  /* 0x00005410ff077816 */ /* 0x000fca000000002b */
[----:B------:R-:W-:-:S04]  /*1090*/  FFMA.FTZ R7, R75, R7, R20 ;  /* 0x000000074b077223 */ /* 0x000fc80000010014 */
[----:B------:R-:W-:Y:S01]  /*10a0*/  FFMA.FTZ R21, R82, R16, R7 ;  /* 0x0000001052157223 */ /* 0x000fe20000010007 */
[----:B------:R-:W-:Y:S05]  /*10b0*/  @P4 BRA `(.L_x_2205) ;  /* 0x000001f000004947 */ /* 0x000fea0003800000 */
[----:B0-----:R-:W-:Y:S01]  /*10c0*/  FMUL.FTZ R77, R77, 1.4426950216293334961 ;  /* 0x3fb8aa3b4d4d7820 */ /* 0x001fe20000410000 */
        /* <DEDUP_REMOVED lines=30> */
.L_x_2205:
[----:B0-----:R-:W-:Y:S05]  /*12b0*/  BSYNC B0 ;  /* 0x0000000000007941 */ /* 0x001fea0003800000 */
.L_x_2204:
[----:B--2---:R-:W-:Y:S01]  /*12c0*/  PRMT R84, RZ, 0x5410, R8 ;  /* 0x00005410ff547816 */ /* 0x004fe20000000008 */
        /* <DEDUP_REMOVED lines=40> */
.L_x_2207:
[----:B------:R-:W-:Y:S05]  /*1550*/  BSYNC B0 ;  /* 0x0000000000007941 */ /* 0x000fea0003800000 */
.L_x_2206:
        /* <DEDUP_REMOVED lines=39> */
.L_x_2209:
[----:B------:R-:W-:Y:S05]  /*17d0*/  BSYNC B0 ;  /* 0x0000000000007941 */ /* 0x000fea0003800000 */
.L_x_2208:
        /* <DEDUP_REMOVED lines=39> */
.L_x_2211:
[----:B------:R-:W-:Y:S05]  /*1a50*/  BSYNC B0 ;  /* 0x0000000000007941 */ /* 0x000fea0003800000 */
.L_x_2210:
        /* <DEDUP_REMOVED lines=39> */
.L_x_2213:
[----:B------:R-:W-:Y:S05]  /*1cd0*/  BSYNC B0 ;  /* 0x0000000000007941 */ /* 0x000fea0003800000 */
.L_x_2212:
        /* <DEDUP_REMOVED lines=39> */
.L_x_2215:
[----:B------:R-:W-:Y:S05]  /*1f50*/  BSYNC B0 ;  /* 0x0000000000007941 */ /* 0x000fea0003800000 */
.L_x_2214:
        /* <DEDUP_REMOVED lines=39> */
.L_x_2217:
[----:B------:R-:W-:Y:S05]  /*21d0*/  BSYNC B0 ;  /* 0x0000000000007941 */ /* 0x000fea0003800000 */
.L_x_2216:
        /* <DEDUP_REMOVED lines=39> */
.L_x_2219:
[----:B------:R-:W-:Y:S05]  /*2450*/  BSYNC B0 ;  /* 0x0000000000007941 */ /* 0x000fea0003800000 */
.L_x_2218:
[--C-:B------:R-:W-:Y:S01]  /*2460*/  PRMT R97, RZ, 0x5410, R15.reuse ;  /* 0x00005410ff617816 */ /* 0x100fe2000000000f */
[----:B------:R-:W-:Y:S01]  /*2470*/  BSSY B0, `(.L_x_2220) ;  /* 0x0000026000007945 */ /* 0x000fe20003800000 */
[----:B------:R-:W-:Y:S01]  /*2480*/  FSETP.GTU.FTZ.AND P3, PT, R102, 20, PT ;  /* 0x41a000006600780b */ /* 0x000fe20003f7c000 */
[----:B------:R-:W-:Y:S01]  /*2490*/  CS2R R8, SRZ ;  /* 0x0000000000087805 */ /* 0x000fe2000001ff00 */
[----:B------:R-:W-:Y:S01]  /*24a0*/  CS2R R10, SRZ ;  /* 0x00000000000a7805 */ /* 0x000fe2000001ff00 */
[----:B------:R-:W-:Y:S01]  /*24b0*/  FADD.FTZ R97, R97, UR5 ;  /* 0x0000000561617e21 */ /* 0x000fe20008010000 */
[----:B------:R-:W-:Y:S01]  /*24c0*/  PRMT R104, RZ, 0x7610, R15 ;  /* 0x00007610ff687816 */ /* 0x000fe2000000000f */
        /* <DEDUP_REMOVED lines=32> */
.L_x_2221:
[----:B------:R-:W-:Y:S05]  /*26d0*/  BSYNC B0 ;  /* 0x0000000000007941 */ /* 0x000fea0003800000 */
.L_x_2220:
        /* <DEDUP_REMOVED lines=38> */
.L_x_2223:
[----:B------:R-:W-:Y:S05]  /*2940*/  BSYNC B0 ;  /* 0x0000000000007941 */ /* 0x000fea0003800000 */
.L_x_2222:
        /* <DEDUP_REMOVED lines=38> */
.L_x_2225:
[----:B------:R-:W-:Y:S05]  /*2bb0*/  BSYNC B0 ;  /* 0x0000000000007941 */ /* 0x000fea0003800000 */
.L_x_2224:
        /* <DEDUP_REMOVED lines=33> */
.L_x_2227:
[----:B------:R-:W-:Y:S05]  /*2dd0*/  BSYNC B0 ;  /* 0x0000000000007941 */ /* 0x000fea0003800000 */
.L_x_2226:
        /* <DEDUP_REMOVED lines=33> */
.L_x_2229:
[----:B------:R-:W-:Y:S05]  /*2ff0*/  BSYNC B0 ;  /* 0x0000000000007941 */ /* 0x000fea0003800000 */
.L_x_2228:
        /* <DEDUP_REMOVED lines=33> */
.L_x_2231:
[----:B------:R-:W-:Y:S05]  /*3210*/  BSYNC B0 ;  /* 0x0000000000007941 */ /* 0x000fea0003800000 */
.L_x_2230:
        /* <DEDUP_REMOVED lines=33> */
.L_x_2233:
[----:B------:R-:W-:Y:S05]  /*3430*/  BSYNC B0 ;  /* 0x0000000000007941 */ /* 0x000fea0003800000 */
.L_x_2232:
        /* <DEDUP_REMOVED lines=33> */
.L_x_2235:
[----:B------:R-:W-:Y:S05]  /*3650*/  BSYNC B0 ;  /* 0x0000000000007941 */ /* 0x000fea0003800000 */
.L_x_2234:
        /* <DEDUP_REMOVED lines=23> */
.L_x_2284:
        /* <DEDUP_REMOVED lines=26> */
[----:B------:R-:W-:Y:S01]  /*3970*/  MOV R54, UR20 ;  /* 0x0000001400367c02 */ /* 0x000fe20008000f00 */
        /* <DEDUP_REMOVED lines=9> */
[----:B0-----:R-:W-:-:S05]  /*3a10*/  MOV R52, UR19 ;  /* 0x0000001300347c02 */ /* 0x001fca0008000f00 */
[----:B------:R-:W-:-:S05]  /*3a20*/  MOV R53, UR20 ;  /* 0x0000001400357c02 */ /* 0x000fca0008000f00 */
[----:B------:R-:W-:Y:S01]  /*3a30*/  IMAD.WIDE R60, R2, 0x10, R52 ;  /* 0x00000010023c7825 */ /* 0x000fe200078e0234 */
[----:B--2---:R-:W-:Y:S04]  /*3a40*/  STS.128 [R0], R44 ;  /* 0x0000002c00007388 */ /* 0x004fe80000000c00 */
[----:B---3--:R0:W-:Y:S01]  /*3a50*/  STS.128 [R0+0x200], R48 ;  /* 0x0002003000007388 */ /* 0x0081e20000000c00 */
[----:B------:R-:W-:-:S06]  /*3a60*/  NOP ;  /* 0x0000000000007918 */ /* 0x000fcc0000000000 */
[----:B-1----:R1:W2:Y:S04]  /*3a70*/  LDG.E.128 R52, [R60.64] ;  /* 0x000000203c347981 */ /* 0x0022a8000c1e1d00 */
[----:B------:R1:W3:Y:S01]  /*3a80*/  LDG.E.128 R56, [R60.64+0x200] ;  /* 0x000200203c387981 */ /* 0x0002e2000c1e1d00 */
[C---:B------:R-:W-:Y:S01]  /*3a90*/  LOP3.LUT P0, RZ, R6.reuse, 0x1f, RZ, 0xc0, !PT ;  /* 0x0000001f06ff7812 */ /* 0x040fe2000780c0ff */
[----:B------:R-:W-:Y:S01]  /*3aa0*/  UIADD3 UR18, UR23, -0x1, URZ ;  /* 0xffffffff17127890 */ /* 0x000fe2000fffe03f */
[----:B------:R-:W-:Y:S01]  /*3ab0*/  MOV R62, UR23 ;  /* 0x00000017003e7c02 */ /* 0x000fe20008000f00 */
[----:B------:R-:W-:Y:S01]  /*3ac0*/  HFMA2.MMA R107, -RZ, RZ, 0, 4.76837158203125e-07 ;  /* 0x00000008ff6b7435 */ /* 0x000fe200000001ff */
[----:B------:R-:W-:Y:S01]  /*3ad0*/  ISETP.NE.AND P1, PT, R6, RZ, PT ;  /* 0x000000ff0600720c */ /* 0x000fe20003f25270 */
[----:B------:R-:W-:Y:S01]  /*3ae0*/  ULEA.HI UR19, UR18, UR18, URZ, 0x1 ;  /* 0x0000001212137291 */ /* 0x000fe2000f8f083f */
[----:B------:R-:W-:Y:S01]  /*3af0*/  ISETP.LT.OR P0, PT, R62, 0x2, P0 ;  /* 0x000000023e00780c */ /* 0x000fe20000701670 */
[----:B------:R-:W-:Y:S01]  /*3b00*/  HFMA2.MMA R100, -RZ, RZ, 1.875, 0 ;  /* 0x3f800000ff647435 */ /* 0x000fe200000001ff */
[----:B0-----:R-:W-:Y:S01]  /*3b10*/  SHF.L.U32 R0, R6, 0x1, RZ ;  /* 0x0000000106007819 */ /* 0x001fe200000006ff */
[----:B------:R-:W-:Y:S01]  /*3b20*/  ULOP3.LUT UR19, UR19, 0xfffffe, URZ, 0xc0, !UPT ;  /* 0x00fffffe13137892 */ /* 0x000fe2000f8ec03f */
[----:B------:R-:W-:-:S02]  /*3b30*/  MOV R44, UR23 ;  /* 0x00000017002c7c02 */ /* 0x000fc40008000f00 */
[----:B------:R-:W-:Y:S01]  /*3b40*/  LOP3.LUT R45, R0, 0xffffffc0, RZ, 0xc0, !PT ;  /* 0xffffffc0002d7812 */ /* 0x000fe200078ec0ff */
[----:B------:R-:W-:Y:S01]  /*3b50*/  UIADD3 UR19, UR18, -UR19, URZ ;  /* 0x8000001312137290 */ /* 0x000fe2000fffe03f */
[----:B------:R-:W-:Y:S02]  /*3b60*/  MOV R47, 0x100 ;  /* 0x00000100002f7802 */ /* 0x000fe40000000f00 */
[----:B------:R-:W-:Y:S02]  /*3b70*/  IADD3 R62, R6, 0x200, RZ ;  /* 0x00000200063e7810 */ /* 0x000fe40007ffe0ff */
[----:B------:R-:W-:Y:S02]  /*3b80*/  MOV R49, c[0x0][0x16c] ;  /* 0x00005b0000317a02 */ /* 0x000fe40000000f00 */
[----:B------:R-:W-:Y:S02]  /*3b90*/  @!P0 IADD3 R0, R44, -0x2, RZ ;  /* 0xfffffffe2c008810 */ /* 0x000fe40007ffe0ff */
[----:B------:R-:W-:-:S02]  /*3ba0*/  MOV R44, UR19 ;  /* 0x00000013002c7c02 */ /* 0x000fc40008000f00 */
[-C--:B-1----:R-:W-:Y:S01]  /*3bb0*/  IADD3 R61, R45, R4.reuse, RZ ;  /* 0x000000042d3d7210 */ /* 0x082fe20007ffe0ff */
[----:B------:R-:W-:Y:S01]  /*3bc0*/  @!P0 IMAD R106, R0, R49, UR7 ;  /* 0x00000007006a8e24 */ /* 0x000fe2000f8e0231 */
[----:B----4-:R-:W0:Y:S01]  /*3bd0*/  R2UR UR39, R63 ;  /* 0x000000003f2773c2 */ /* 0x010e2200000e0000 */
[----:B------:R-:W-:Y:S01]  /*3be0*/  @!P1 IMAD R62, R44, R47, UR7 ;  /* 0x000000072c3e9e24 */ /* 0x000fe2000f8e022f */
[----:B------:R-:W-:Y:S01]  /*3bf0*/  LDS.128 R48, [R68+0x10] ;  /* 0x0000100044307984 */ /* 0x000fe20000000c00 */
[C---:B------:R-:W-:Y:S01]  /*3c00*/  SHF.L.U32 R0, R61.reuse, 0x4, RZ ;  /* 0x000000043d007819 */ /* 0x040fe200000006ff */
[----:B------:R-:W-:Y:S01]  /*3c10*/  @!P0 IMAD.WIDE R106, R106, R107, UR10 ;  /* 0x0000000a6a6a8e25 */ /* 0x000fe2000f8e026b */
[----:B------:R-:W-:Y:S01]  /*3c20*/  IADD3 R61, R61, R4, RZ ;  /* 0x000000043d3d7210 */ /* 0x000fe20007ffe0ff */
[----:B------:R1:W4:Y:S01]  /*3c30*/  LDS.128 R44, [R68] ;  /* 0x00000000442c7984 */ /* 0x0003220000000c00 */
[----:B------:R-:W-:Y:S02]  /*3c40*/  SHF.L.U32 R108, R62, 0x2, RZ ;  /* 0x000000023e6c7819 */ /* 0x000fe400000006ff */
[----:B------:R-:W-:-:S02]  /*3c50*/  MOV R101, RZ ;  /* 0x000000ff00657202 */ /* 0x000fc40000000f00 */
[----:B-1----:R-:W-:Y:S02]  /*3c60*/  SHF.L.U32 R68, R61, 0x4, RZ ;  /* 0x000000043d447819 */ /* 0x002fe400000006ff */
[----:B0-----:R-:W-:-:S05]  /*3c70*/  MOV R119, UR39 ;  /* 0x0000002700777c02 */ /* 0x001fca0008000f00 */
[----:B------:R-:W-:-:S04]  /*3c80*/  FMUL.FTZ R119, R119, 1.4426950216293334961 ;  /* 0x3fb8aa3b77777820 */ /* 0x000fc80000410000 */
[----:B------:R-:W-:-:S06]  /*3c90*/  FMUL.FTZ R143, R119, R77 ;  /* 0x0000004d778f7220 */ /* 0x000fcc0000410000 */
[----:B------:R-:W0:Y:S01]  /*3ca0*/  MUFU.EX2 R143, R143 ;  /* 0x0000008f008f7308 */ /* 0x000e220000000800 */
[C---:B------:R-:W-:Y:S02]  /*3cb0*/  FMUL.FTZ R105, R119.reuse, R79 ;  /* 0x0000004f77697220 */ /* 0x040fe40000410000 */
[C---:B------:R-:W-:Y:S01]  /*3cc0*/  FMUL.FTZ R112, R119.reuse, R78 ;  /* 0x0000004e77707220 */ /* 0x040fe20000410000 */
[----:B------:R-:W-:Y:S02]  /*3cd0*/  PRMT R158, RZ, 0x5410, R40 ;  /* 0x00005410ff9e7816 */ /* 0x000fe40000000028 */
[----:B----4-:R-:W-:Y:S02]  /*3ce0*/  PRMT R103, RZ, 0x7610, R45 ;  /* 0x00007610ff677816 */ /* 0x010fe4000000002d */
[----:B------:R-:W-:Y:S01]  /*3cf0*/  MUFU.EX2 R105, R105 ;  /* 0x0000006900697308 */ /* 0x000fe20000000800 */
[C---:B------:R-:W-:Y:S01]  /*3d00*/  FMUL.FTZ R128, R119.reuse, R81 ;  /* 0x0000005177807220 */ /* 0x040fe20000410000 */
[----:B------:R-:W-:Y:S01]  /*3d10*/  PRMT R111, RZ, 0x7610, R48 ;  /* 0x00007610ff6f7816 */ /* 0x000fe20000000030 */
[----:B------:R-:W-:Y:S01]  /*3d20*/  FMUL.FTZ R158, R158, R77 ;  /* 0x0000004d9e9e7220 */ /* 0x000fe20000410000 */
[----:B------:R-:W-:Y:S01]  /*3d30*/  PRMT R132, RZ, 0x5410, R39 ;  /* 0x00005410ff847816 */ /* 0x000fe20000000027 */
[----:B------:R-:W-:-:S03]  /*3d40*/  FMUL.FTZ R127, R119, R80 ;  /* 0x00000050777f7220 */ /* 0x000fc60000410000 */
[----:B------:R-:W-:Y:S01]  /*3d50*/  MUFU.EX2 R112, R112 ;  /* 0x0000007000707308 */ /* 0x000fe20000000800 */
[----:B------:R-:W-:Y:S02]  /*3d60*/  PRMT R109, RZ, 0x7610, R47 ;  /* 0x00007610ff6d7816 */ /* 0x000fe4000000002f */
[--C-:B------:R-:W-:Y:S02]  /*3d70*/  PRMT R110, RZ, 0x5410, R49.reuse ;  /* 0x00005410ff6e7816 */ /* 0x100fe40000000031 */
[----:B------:R-:W-:Y:S01]  /*3d80*/  PRMT R114, RZ, 0x7610, R49 ;  /* 0x00007610ff727816 */ /* 0x000fe20000000031 */
[----:B------:R-:W-:Y:S02]  /*3d90*/  FMUL.FTZ R126, R119, R83 ;  /* 0x00000053777e7220 */ /* 0x000fe40000410000 */
[----:B------:R-:W-:Y:S01]  /*3da0*/  MUFU.EX2 R128, R128 ;  /* 0x0000008000807308 */ /* 0x000fe20000000800 */
[--C-:B------:R-:W-:Y:S02]  /*3db0*/  PRMT R113, RZ, 0x5410, R50.reuse ;  /* 0x00005410ff717816 */ /* 0x100fe40000000032 */
[----:B------:R-:W-:-:S02]  /*3dc0*/  PRMT R116, RZ, 0x7610, R50 ;  /* 0x00007610ff747816 */ /* 0x000fc40000000032 */
[----:B------:R-:W-:Y:S01]  /*3dd0*/  PRMT R120, RZ, 0x5410, R42 ;  /* 0x00005410ff787816 */ /* 0x000fe2000000002a */
[C---:B------:R-:W-:Y:S02]  /*3de0*/  FMUL.FTZ R125, R119.reuse, R86 ;  /* 0x00000056777d7220 */ /* 0x040fe40000410000 */
[----:B------:R-:W-:Y:S01]  /*3df0*/  MUFU.EX2 R127, R127 ;  /* 0x0000007f007f7308 */ /* 0x000fe20000000800 */
[--C-:B------:R-:W-:Y:S02]  /*3e00*/  PRMT R115, RZ, 0x5410, R51.reuse ;  /* 0x00005410ff737816 */ /* 0x100fe40000000033 */
[----:B------:R-:W-:Y:S01]  /*3e10*/  PRMT R129, RZ, 0x7610, R51 ;  /* 0x00007610ff817816 */ /* 0x000fe20000000033 */
[----:B------:R-:W-:Y:S01]  /*3e20*/  FMUL.FTZ R120, R120, R81 ;  /* 0x0000005178787220 */ /* 0x000fe20000410000 */
[----:B------:R-:W-:Y:S02]  /*3e30*/  PRMT R99, RZ, 0x5410, R46 ;  /* 0x00005410ff637816 */ /* 0x000fe4000000002e */
[----:B------:R-:W-:Y:S01]  /*3e40*/  PRMT R51, RZ, 0x7610, R42 ;  /* 0x00007610ff337816 */ /* 0x000fe2000000002a */
[----:B------:R-:W-:Y:S01]  /*3e50*/  MUFU.EX2 R126, R126 ;  /* 0x0000007e007e7308 */ /* 0x000fe20000000800 */
[----:B------:R-:W-:Y:S01]  /*3e60*/  PRMT R117, RZ, 0x7610, R43 ;  /* 0x00007610ff757816 */ /* 0x000fe2000000002b */
[----:B------:R-:W-:Y:S01]  /*3e70*/  FMUL.FTZ R124, R119, R89 ;  /* 0x00000059777c7220 */ /* 0x000fe20000410000 */
[----:B------:R-:W-:Y:S01]  /*3e80*/  PRMT R118, RZ, 0x5410, R36 ;  /* 0x00005410ff767816 */ /* 0x000fe20000000024 */
[----:B------:R-:W-:-:S02]  /*3e90*/  FMUL.FTZ R154, R51, R80 ;  /* 0x00000050339a7220 */ /* 0x000fc40000410000 */
[----:B------:R-:W-:Y:S02]  /*3ea0*/  FMUL.FTZ R152, R117, R86 ;  /* 0x0000005675987220 */ /* 0x000fe40000410000 */
[----:B------:R-:W-:Y:S01]  /*3eb0*/  MUFU.EX2 R125, R125 ;  /* 0x0000007d007d7308 */ /* 0x000fe20000000800 */
[----:B------:R-:W-:Y:S02]  /*3ec0*/  FMUL.FTZ R157, R99, R120 ;  /* 0x00000078639d7220 */ /* 0x000fe40000410000 */
[----:B------:R-:W-:Y:S02]  /*3ed0*/  FMUL.FTZ R117, R119, R90 ;  /* 0x0000005a77757220 */ /* 0x000fe40000410000 */
[----:B------:R-:W-:-:S03]  /*3ee0*/  FMUL.FTZ R153, R118, R89 ;  /* 0x0000005976997220 */ /* 0x000fc60000410000 */
[----:B------:R-:W-:Y:S01]  /*3ef0*/  MUFU.EX2 R124, R124 ;  /* 0x0000007c007c7308 */ /* 0x000fe20000000800 */
[C---:B------:R-:W-:Y:S01]  /*3f00*/  FMUL.FTZ R118, R119.reuse, R93 ;  /* 0x0000005d77767220 */ /* 0x040fe20000410000 */
[----:B------:R-:W-:Y:S02]  /*3f10*/  PRMT R121, RZ, 0x7610, R36 ;  /* 0x00007610ff797816 */ /* 0x000fe40000000024 */
[--C-:B------:R-:W-:Y:S02]  /*3f20*/  PRMT R122, RZ, 0x5410, R37.reuse ;  /* 0x00005410ff7a7816 */ /* 0x100fe40000000025 */
[----:B------:R-:W-:Y:S02]  /*3f30*/  PRMT R123, RZ, 0x7610, R37 ;  /* 0x00007610ff7b7816 */ /* 0x000fe40000000025 */
[----:B------:R-:W-:Y:S01]  /*3f40*/  MUFU.EX2 R117, R117 ;  /* 0x0000007500757308 */ /* 0x000fe20000000800 */
[--C-:B------:R-:W-:Y:S01]  /*3f50*/  PRMT R130, RZ, 0x5410, R38.reuse ;  /* 0x00005410ff827816 */ /* 0x100fe20000000026 */
[----:B------:R-:W-:Y:S01]  /*3f60*/  FMUL.FTZ R51, R119, R98 ;  /* 0x0000006277337220 */ /* 0x000fe20000410000 */
[----:B------:R-:W-:Y:S01]  /*3f70*/  PRMT R131, RZ, 0x7610, R38 ;  /* 0x00007610ff837816 */ /* 0x000fe20000000026 */
[----:B------:R-:W-:-:S02]  /*3f80*/  FMUL.FTZ R152, R109, R152 ;  /* 0x000000986d987220 */ /* 0x000fc40000410000 */
[----:B------:R-:W-:Y:S02]  /*3f90*/  FMUL.FTZ R150, R121, R90 ;  /* 0x0000005a79967220 */ /* 0x000fe40000410000 */
[----:B------:R-:W-:Y:S01]  /*3fa0*/  MUFU.EX2 R118, R118 ;  /* 0x0000007600767308 */ /* 0x000fe20000000800 */
[----:B------:R-:W-:Y:S02]  /*3fb0*/  FMUL.FTZ R151, R122, R93 ;  /* 0x0000005d7a977220 */ /* 0x000fe40000410000 */
[C---:B------:R-:W-:Y:S02]  /*3fc0*/  FMUL.FTZ R121, R119.reuse, R102 ;  /* 0x0000006677797220 */ /* 0x040fe40000410000 */
[----:B------:R-:W-:Y:S02]  /*3fd0*/  FMUL.FTZ R122, R119, R97 ;  /* 0x00000061777a7220 */ /* 0x000fe40000410000 */
[----:B------:R-:W-:Y:S02]  /*3fe0*/  FMUL.FTZ R150, R111, R150 ;  /* 0x000000966f967220 */ /* 0x000fe40000410000 */
[----:B------:R-:W-:Y:S01]  /*3ff0*/  MUFU.EX2 R121, R121 ;  /* 0x0000007900797308 */ /* 0x000fe20000000800 */
[----:B------:R-:W-:-:S07]  /*4000*/  FMUL.FTZ R151, R110, R151 ;  /* 0x000000976e977220 */ /* 0x000fce0000410000 */
[----:B------:R-:W-:Y:S01]  /*4010*/  MUFU.EX2 R122, R122 ;  /* 0x0000007a007a7308 */ /* 0x000fe20000000800 */
[----:B------:R-:W-:-:S05]  /*4020*/  PRMT R133, RZ, 0x7610, R39 ;  /* 0x00007610ff857816 */ /* 0x000fca0000000027 */
[----:B------:R-:W-:Y:S01]  /*4030*/  FMUL.FTZ R142, R133, R104 ;  /* 0x00000068858e7220 */ /* 0x000fe20000410000 */
[----:B------:R-:W-:Y:S03]  /*4040*/  BSSY B0, `(.L_x_2237) ;  /* 0x0000062000007945 */ /* 0x000fe60003800000 */
[----:B------:R-:W-:Y:S01]  /*4050*/  FMUL.FTZ R142, R129, R142 ;  /* 0x0000008e818e7220 */ /* 0x000fe20000410000 */
[----:B--2---:R-:W-:Y:S04]  /*4060*/  STS.128 [R0+0x1080], R52 ;  /* 0x0010803400007388 */ /* 0x004fe80000000c00 */
[----:B---3--:R1:W-:Y:S01]  /*4070*/  STS.128 [R0+0x1280], R56 ;  /* 0x0012803800007388 */ /* 0x0083e20000000c00 */
[----:B------:R-:W-:-:S06]  /*4080*/  NOP ;  /* 0x0000000000007918 */ /* 0x000fcc0000000000 */
[----:B------:R-:W2:Y:S04]  /*4090*/  LDS.128 R60, [R68+0x1080] ;  /* 0x00108000443c7984 */ /* 0x000ea80000000c00 */
[----:B------:R-:W3:Y:S04]  /*40a0*/  LDS.128 R52, [R68+0x1090] ;  /* 0x0010900044347984 */ /* 0x000ee80000000c00 */
[----:B0-----:R0:W-:Y:S04]  /*40b0*/  STS [R108+0x6d50], R143 ;  /* 0x006d508f6c007388 */ /* 0x0011e80000000800 */
[----:B------:R-:W-:Y:S01]  /*40c0*/  BAR.SYNC.DEFER_BLOCKING 0x0 ;  /* 0x0000000000007b1d */ /* 0x000fe20000010000 */
[----:B-1----:R-:W-:Y:S01]  /*40d0*/  FMUL.FTZ R56, R119, R76 ;  /* 0x0000004c77387220 */ /* 0x002fe20000410000 */
[----:B------:R-:W-:-:S05]  /*40e0*/  PRMT R58, RZ, 0x5410, R45 ;  /* 0x00005410ff3a7816 */ /* 0x000fca000000002d */
[----:B------:R-:W1:Y:S01]  /*40f0*/  MUFU.EX2 R56, R56 ;  /* 0x0000003800387308 */ /* 0x000e620000000800 */
[----:B------:R-:W-:Y:S02]  /*4100*/  PRMT R45, RZ, 0x7610, R40 ;  /* 0x00007610ff2d7816 */ /* 0x000fe40000000028 */
[--C-:B------:R-:W-:Y:S02]  /*4110*/  PRMT R57, RZ, 0x5410, R44.reuse ;  /* 0x00005410ff397816 */ /* 0x100fe4000000002c */
[----:B------:R-:W-:Y:S02]  /*4120*/  PRMT R59, RZ, 0x7610, R44 ;  /* 0x00007610ff3b7816 */ /* 0x000fe4000000002c */
[----:B0-----:R-:W-:Y:S01]  /*4130*/  PRMT R108, RZ, 0x5410, R48 ;  /* 0x00005410ff6c7816 */ /* 0x001fe20000000030 */
[----:B------:R-:W-:Y:S01]  /*4140*/  FMUL.FTZ R48, R45, R76 ;  /* 0x0000004c2d307220 */ /* 0x000fe20000410000 */
[----:B------:R-:W-:Y:S01]  /*4150*/  PRMT R44, RZ, 0x5410, R41 ;  /* 0x00005410ff2c7816 */ /* 0x000fe20000000029 */
[----:B------:R-:W-:-:S02]  /*4160*/  FMUL.FTZ R158, R57, R158 ;  /* 0x0000009e399e7220 */ /* 0x000fc40000410000 */
[----:B------:R-:W-:Y:S02]  /*4170*/  FMUL.FTZ R161, R59, R48 ;  /* 0x000000303ba17220 */ /* 0x000fe40000410000 */
[----:B------:R-:W-:Y:S01]  /*4180*/  FMUL.FTZ R49, R44, R79 ;  /* 0x0000004f2c317220 */ /* 0x000fe20000410000 */
[----:B------:R0:W5:Y:S01]  /*4190*/  @!P0 LDG.E.64 R100, [R106.64] ;  /* 0x000000206a648981 */ /* 0x000162000c1e1b00 */
[----:B------:R-:W-:Y:S01]  /*41a0*/  FMUL.FTZ R44, R132, R97 ;  /* 0x00000061842c7220 */ /* 0x000fe20000410000 */
[----:B------:R-:W-:Y:S01]  /*41b0*/  ISETP.NE.AND P0, PT, R6, 0x7f, PT ;  /* 0x0000007f0600780c */ /* 0x000fe20003f05270 */
[-C--:B-1----:R-:W-:Y:S01]  /*41c0*/  FMUL.FTZ R132, R143, R56.reuse ;  /* 0x000000388f847220 */ /* 0x082fe20000410000 */
[--C-:B--2---:R-:W-:Y:S01]  /*41d0*/  PRMT R138, RZ, 0x5410, R62.reuse ;  /* 0x00005410ff8a7816 */ /* 0x104fe2000000003e */
[----:B------:R-:W-:Y:S01]  /*41e0*/  FMUL.FTZ R156, R58, R49 ;  /* 0x000000313a9c7220 */ /* 0x000fe20000410000 */
[----:B------:R-:W-:Y:S01]  /*41f0*/  PRMT R135, RZ, 0x7610, R62 ;  /* 0x00007610ff877816 */ /* 0x000fe2000000003e */
[----:B------:R-:W-:Y:S01]  /*4200*/  FFMA.FTZ R48, R158, R56, R161 ;  /* 0x000000389e307223 */ /* 0x000fe200000100a1 */
[----:B------:R-:W-:Y:S01]  /*4210*/  PRMT R141, RZ, 0x5410, R60 ;  /* 0x00005410ff8d7816 */ /* 0x000fe2000000003c */
[C---:B------:R-:W-:Y:S01]  /*4220*/  FMUL.FTZ R49, R105.reuse, R132 ;  /* 0x0000008469317220 */ /* 0x040fe20000410000 */
[----:B0-----:R-:W-:Y:S01]  /*4230*/  PRMT R106, RZ, 0x5410, R47 ;  /* 0x00005410ff6a7816 */ /* 0x001fe2000000002f */
[----:B------:R-:W-:Y:S01]  /*4240*/  FFMA.FTZ R48, R105, R48, R156 ;  /* 0x0000003069307223 */ /* 0x000fe2000001009c */
[----:B------:R-:W-:Y:S01]  /*4250*/  PRMT R47, RZ, 0x7610, R41 ;  /* 0x00007610ff2f7816 */ /* 0x000fe20000000029 */
[----:B------:R-:W-:Y:S01]  /*4260*/  FMUL.FTZ R49, R112, R49 ;  /* 0x0000003170317220 */ /* 0x000fe20000410000 */
[----:B------:R-:W-:Y:S01]  /*4270*/  PRMT R107, RZ, 0x7610, R46 ;  /* 0x00007610ff6b7816 */ /* 0x000fe2000000002e */
[----:B------:R0:W1:Y:S01]  /*4280*/  @P0 LDS R62, [R6.X4+0x7554] ;  /* 0x00755400063e0984 */ /* 0x0000620000004800 */
[----:B------:R-:W-:Y:S01]  /*4290*/  PRMT R46, RZ, 0x5410, R43 ;  /* 0x00005410ff2e7816 */ /* 0x000fe2000000002b */
[----:B------:R-:W-:Y:S01]  /*42a0*/  FMUL.FTZ R50, R47, R78 ;  /* 0x0000004e2f327220 */ /* 0x000fe20000410000 */
[----:B------:R-:W-:Y:S01]  /*42b0*/  PRMT R140, RZ, 0x7610, R60 ;  /* 0x00007610ff8c7816 */ /* 0x000fe2000000003c */
[----:B------:R-:W-:Y:S01]  /*42c0*/  FMUL.FTZ R154, R107, R154 ;  /* 0x0000009a6b9a7220 */ /* 0x000fe20000410000 */
[----:B------:R-:W-:Y:S01]  /*42d0*/  PRMT R137, RZ, 0x7610, R61 ;  /* 0x00007610ff897816 */ /* 0x000fe2000000003d */
[----:B------:R-:W-:Y:S01]  /*42e0*/  FMUL.FTZ R159, R103, R50 ;  /* 0x00000032679f7220 */ /* 0x000fe20000410000 */
[--C-:B------:R-:W-:Y:S01]  /*42f0*/  PRMT R136, RZ, 0x5410, R63.reuse ;  /* 0x00005410ff887816 */ /* 0x100fe2000000003f */
[----:B------:R-:W-:Y:S01]  /*4300*/  FMUL.FTZ R50, R128, R49 ;  /* 0x0000003180327220 */ /* 0x000fe20000410000 */
[----:B------:R-:W-:Y:S01]  /*4310*/  PRMT R133, RZ, 0x7610, R63 ;  /* 0x00007610ff857816 */ /* 0x000fe2000000003f */
[----:B------:R-:W-:Y:S01]  /*4320*/  FFMA.FTZ R48, R112, R48, R159 ;  /* 0x0000003070307223 */ /* 0x000fe2000001009f */
[----:B------:R-:W-:Y:S01]  /*4330*/  LEA.HI R60, R6, R6, RZ, 0x1e ;  /* 0x00000006063c7211 */ /* 0x000fe200078ff0ff */
[----:B------:R-:W-:-:S02]  /*4340*/  FMUL.FTZ R155, R46, R83 ;  /* 0x000000532e9b7220 */ /* 0x000fc40000410000 */
[----:B------:R-:W-:Y:S02]  /*4350*/  FFMA.FTZ R48, R128, R48, R157 ;  /* 0x0000003080307223 */ /* 0x000fe4000001009d */
[C---:B------:R-:W-:Y:S02]  /*4360*/  FMUL.FTZ R49, R127.reuse, R50 ;  /* 0x000000327f317220 */ /* 0x040fe40000410000 */
[----:B------:R-:W-:Y:S02]  /*4370*/  FMUL.FTZ R155, R106, R155 ;  /* 0x0000009b6a9b7220 */ /* 0x000fe40000410000 */
[----:B------:R-:W-:Y:S02]  /*4380*/  FFMA.FTZ R48, R127, R48, R154 ;  /* 0x000000307f307223 */ /* 0x000fe4000001009a */
[C---:B------:R-:W-:Y:S02]  /*4390*/  FMUL.FTZ R50, R126.reuse, R49 ;  /* 0x000000317e327220 */ /* 0x040fe40000410000 */
[----:B------:R-:W-:-:S02]  /*43a0*/  FFMA.FTZ R48, R126, R48, R155 ;  /* 0x000000307e307223 */ /* 0x000fc4000001009b */
[----:B------:R-:W-:Y:S02]  /*43b0*/  FMUL.FTZ R47, R123, R98 ;  /* 0x000000627b2f7220 */ /* 0x000fe40000410000 */
[-C--:B------:R-:W-:Y:S02]  /*43c0*/  FMUL.FTZ R46, R130, R95.reuse ;  /* 0x0000005f822e7220 */ /* 0x080fe40000410000 */
[C---:B------:R-:W-:Y:S02]  /*43d0*/  FMUL.FTZ R130, R119.reuse, R95 ;  /* 0x0000005f77827220 */ /* 0x040fe40000410000 */
[----:B------:R-:W-:Y:S02]  /*43e0*/  FMUL.FTZ R123, R119, R104 ;  /* 0x00000068777b7220 */ /* 0x000fe40000410000 */
[----:B------:R-:W2:Y:S01]  /*43f0*/  MUFU.EX2 R119, R51 ;  /* 0x0000003300777308 */ /* 0x000ea20000000800 */
[----:B------:R-:W-:Y:S02]  /*4400*/  FMUL.FTZ R49, R125, R50 ;  /* 0x000000327d317220 */ /* 0x000fe40000410000 */
[----:B------:R-:W-:-:S02]  /*4410*/  FMUL.FTZ R153, R108, R153 ;  /* 0x000000996c997220 */ /* 0x000fc40000410000 */
[----:B------:R-:W-:Y:S02]  /*4420*/  FFMA.FTZ R48, R125, R48, R152 ;  /* 0x000000307d307223 */ /* 0x000fe40000010098 */
[----:B------:R-:W-:Y:S01]  /*4430*/  FMUL.FTZ R45, R131, R102 ;  /* 0x00000066832d7220 */ /* 0x000fe20000410000 */
[----:B------:R-:W4:Y:S01]  /*4440*/  MUFU.EX2 R120, R130 ;  /* 0x0000008200787308 */ /* 0x000f220000000800 */
[----:B------:R-:W-:Y:S02]  /*4450*/  FMUL.FTZ R149, R113, R46 ;  /* 0x0000002e71957220 */ /* 0x000fe40000410000 */
[C---:B------:R-:W-:Y:S02]  /*4460*/  FMUL.FTZ R46, R124.reuse, R49 ;  /* 0x000000317c2e7220 */ /* 0x040fe40000410000 */
[----:B------:R-:W-:Y:S02]  /*4470*/  FFMA.FTZ R48, R124, R48, R153 ;  /* 0x000000307c307223 */ /* 0x000fe40000010099 */
[----:B------:R-:W-:Y:S01]  /*4480*/  FMUL.FTZ R146, R116, R45 ;  /* 0x0000002d74927220 */ /* 0x000fe20000410000 */
[----:B------:R-:W0:Y:S01]  /*4490*/  MUFU.EX2 R123, R123 ;  /* 0x0000007b007b7308 */ /* 0x000e220000000800 */
[C---:B------:R-:W-:Y:S01]  /*44a0*/  FMUL.FTZ R45, R117.reuse, R46 ;  /* 0x0000002e752d7220 */ /* 0x040fe20000410000 */
[----:B------:R-:W-:Y:S01]  /*44b0*/  PRMT R46, RZ, 0x5410, R61 ;  /* 0x00005410ff2e7816 */ /* 0x000fe2000000003d */
[----:B------:R-:W-:-:S02]  /*44c0*/  FFMA.FTZ R48, R117, R48, R150 ;  /* 0x0000003075307223 */ /* 0x000fc40000010096 */
[----:B------:R-:W-:Y:S02]  /*44d0*/  FMUL.FTZ R147, R115, R44 ;  /* 0x0000002c73937220 */ /* 0x000fe40000410000 */
[----:B------:R-:W-:Y:S02]  /*44e0*/  FMUL.FTZ R44, R118, R45 ;  /* 0x0000002d762c7220 */ /* 0x000fe40000410000 */
[----:B------:R-:W-:Y:S02]  /*44f0*/  FMUL.FTZ R148, R114, R47 ;  /* 0x0000002f72947220 */ /* 0x000fe40000410000 */
[----:B------:R-:W-:Y:S02]  /*4500*/  FFMA.FTZ R48, R118, R48, R151 ;  /* 0x0000003076307223 */ /* 0x000fe40000010097 */
[C---:B--2---:R-:W-:Y:S02]  /*4510*/  FMUL.FTZ R45, R119.reuse, R44 ;  /* 0x0000002c772d7220 */ /* 0x044fe40000410000 */
[----:B------:R-:W-:-:S02]  /*4520*/  FFMA.FTZ R48, R119, R48, R148 ;  /* 0x0000003077307223 */ /* 0x000fc40000010094 */
[C---:B----4-:R-:W-:Y:S02]  /*4530*/  FMUL.FTZ R44, R120.reuse, R45 ;  /* 0x0000002d782c7220 */ /* 0x050fe40000410000 */
[----:B------:R-:W-:Y:S02]  /*4540*/  FFMA.FTZ R48, R120, R48, R149 ;  /* 0x0000003078307223 */ /* 0x000fe40000010095 */
[C---:B------:R-:W-:Y:S02]  /*4550*/  FMUL.FTZ R45, R121.reuse, R44 ;  /* 0x0000002c792d7220 */ /* 0x040fe40000410000 */
[----:B------:R-:W-:Y:S02]  /*4560*/  FFMA.FTZ R48, R121, R48, R146 ;  /* 0x0000003079307223 */ /* 0x000fe40000010092 */
[C---:B------:R-:W-:Y:S02]  /*4570*/  FMUL.FTZ R44, R122.reuse, R45 ;  /* 0x0000002d7a2c7220 */ /* 0x040fe40000410000 */
[----:B------:R-:W-:-:S02]  /*4580*/  FFMA.FTZ R45, R122, R48, R147 ;  /* 0x000000307a2d7223 */ /* 0x000fc40000010093 */
[C---:B0-----:R-:W-:Y:S02]  /*4590*/  FMUL.FTZ R44, R123.reuse, R44 ;  /* 0x0000002c7b2c7220 */ /* 0x041fe40000410000 */
[----:B------:R-:W-:Y:S01]  /*45a0*/  FFMA.FTZ R45, R123, R45, R142 ;  /* 0x0000002d7b2d7223 */ /* 0x000fe2000001008e */
[----:B------:R-:W-:Y:S05]  /*45b0*/  @P0 BRA `(.L_x_2238) ;  /* 0x000000a000000947 */ /* 0x000fea0003800000 */
[----:B-1-3--:R-:W-:Y:S01]  /*45c0*/  ULDC UR18, c[0x0][0x174] ;  /* 0x00005d0000127ab9 */ /* 0x00afe20000000800 */
        /* <DEDUP_REMOVED lines=9> */
.L_x_2238:
[----:B-1-3--:R-:W-:Y:S05]  /*4660*/  BSYNC B0 ;  /* 0x0000000000007941 */ /* 0x00afea0003800000 */
.L_x_2237:
[----:B------:R-:W-:Y:S01]  /*4670*/  ISETP.GT.U32.AND P0, PT, R6, 0x1f, PT ;  /* 0x0000001f0600780c */ /* 0x000fe20003f04070 */
[----:B------:R1:W-:Y:S01]  /*4680*/  STS.64 [R60.X8+0x6340], R44 ;  /* 0x0063402c3c007388 */ /* 0x0003e20000008a00 */
[----:B0-----:R-:W-:Y:S01]  /*4690*/  PRMT R47, RZ, 0x5410, R55 ;  /* 0x00005410ff2f7816 */ /* 0x001fe20000000037 */
[----:B------:R-:W-:Y:S01]  /*46a0*/  BSSY B0, `(.L_x_2239) ;  /* 0x0000066000007945 */ /* 0x000fe20003800000 */
[--C-:B------:R-:W-:Y:S01]  /*46b0*/  PRMT R132, RZ, 0x5410, R53.reuse ;  /* 0x00005410ff847816 */ /* 0x100fe20000000035 */
        /* <DEDUP_REMOVED lines=8> */
[----:B------:R-:W-:Y:S01]  /*4740*/  FMUL.FTZ R138, R73, R138 ;  /* 0x0000008a498a7220 */ /* 0x000fe20000410000 */
[--C-:B-1----:R-:W-:Y:S01]  /*4750*/  PRMT R45, RZ, 0x5410, R52.reuse ;  /* 0x00005410ff2d7816 */ /* 0x102fe20000000034 */
        /* <DEDUP_REMOVED lines=27> */
.L_x_2292:
        /* <DEDUP_REMOVED lines=24> */
.L_x_2293:
[----:B------:R-:W-:Y:S02]  /*4a90*/  ISETP.GE.AND P0, PT, R4, 0x10, PT ;  /* 0x000000100400780c */ /* 0x000fe40003f06270 */
[----:B------:R-:W-:-:S11]  /*4aa0*/  MOV R164, R48 ;  /* 0x0000003000a47202 */ /* 0x000fd60000000f00 */
[-C--:B-1----:R-:W-:Y:S02]  /*4ab0*/  @P0 FFMA.FTZ R160, R47, R164.reuse, R160 ;  /* 0x000000a42fa00223 */ /* 0x082fe400000100a0 */
[----:B--2---:R-:W-:Y:S01]  /*4ac0*/  @P0 FMUL.FTZ R164, R46, R164 ;  /* 0x000000a42ea40220 */ /* 0x004fe20000410000 */
[----:B------:R-:W-:Y:S05]  /*4ad0*/  BRA.CONV ~URZ, `(.L_x_2243) ;  /* 0x000000637f007947 */ /* 0x000fea000b800000 */
[----:B------:R-:W-:Y:S01]  /*4ae0*/  HFMA2.MMA R47, -RZ, RZ, 0, 1.847743988037109375e-06 ;  /* 0x0000001fff2f7435 */ /* 0x000fe200000001ff */
[----:B0-----:R-:W-:Y:S02]  /*4af0*/  MOV R50, R164 ;  /* 0x000000a400327202 */ /* 0x001fe40000000f00 */
[----:B------:R-:W-:Y:S02]  /*4b00*/  MOV R49, 0x1f ;  /* 0x0000001f00317802 */ /* 0x000fe40000000f00 */
[----:B------:R-:W-:Y:S02]  /*4b10*/  MOV R46, 0xffffffff ;  /* 0xffffffff002e7802 */ /* 0x000fe40000000f00 */
[----:B------:R-:W-:-:S02]  /*4b20*/  MOV R48, 0x4b40 ;  /* 0x00004b4000307802 */ /* 0x000fc40000000f00 */
[----:B-----5:R-:W-:Y:S05]  /*4b30*/  CALL.REL.NOINC `($__internal_91_$__cuda_sm70_shflsync_idx_p) ;  /* 0x00004f6000007944 */ /* 0x020fea0003c00000 */
.L_x_2243:
[----:B------:R-:W-:Y:S05]  /*4b40*/  BRA.CONV ~URZ, `(.L_x_2244) ;  /* 0x000000637f007947 */ /* 0x000fea000b800000 */
[----:B-1----:R-:W-:Y:S01]  /*4b50*/  HFMA2.MMA R47, -RZ, RZ, 0, 1.847743988037109375e-06 ;  /* 0x0000001fff2f7435 */ /* 0x002fe200000001ff */
[----:B0-----:R-:W-:-:S02]  /*4b60*/  MOV R50, R160 ;  /* 0x000000a000327202 */ /* 0x001fc40000000f00 */
[----:B------:R-:W-:Y:S02]  /*4b70*/  MOV R49, 0x1f ;  /* 0x0000001f00317802 */ /* 0x000fe40000000f00 */
[----:B------:R-:W-:Y:S02]  /*4b80*/  MOV R46, 0xffffffff ;  /* 0xffffffff002e7802 */ /* 0x000fe40000000f00 */
[----:B------:R-:W-:Y:S02]  /*4b90*/  MOV R48, 0x4bb0 ;  /* 0x00004bb000307802 */ /* 0x000fe40000000f00 */
[----:B-----5:R-:W-:Y:S05]  /*4ba0*/  CALL.REL.NOINC `($__internal_91_$__cuda_sm70_shflsync_idx_p) ;  /* 0x00004ef000007944 */ /* 0x020fea0003c00000 */
.L_x_2244:
[----:B------:R-:W-:Y:S05]  /*4bb0*/  BRA.DIV ~URZ, `(.L_x_2245) ;  /* 0x000045527f007947 */ /* 0x000fea000b800000 */
[----:B-----5:R-:W2:Y:S04]  /*4bc0*/  SHFL.IDX PT, R100, R100, RZ, 0x1f ;  /* 0x00001fff64647589 */ /* 0x020ea800000e0000 */
[----:B0-----:R0:W3:Y:S04]  /*4bd0*/  SHFL.IDX PT, R49, R101, RZ, 0x1f ;  /* 0x00001fff65317589 */ /* 0x0010e800000e0000 */
[----:B------:R0:W4:Y:S04]  /*4be0*/  SHFL.UP PT, R53, R164, 0x1, RZ ;  /* 0x04200000a4357989 */ /* 0x00012800000e00ff */
[----:B------:R-:W1:Y:S02]  /*4bf0*/  SHFL.UP PT, R160, R160, 0x1, RZ ;  /* 0x04200000a0a07989 */ /* 0x000e6400000e00ff */
.L_x_2294:
        /* <DEDUP_REMOVED lines=16> */
.L_x_2240:
[----:B------:R-:W-:Y:S05]  /*4d00*/  BSYNC B0 ;  /* 0x0000000000007941 */ /* 0x000fea0003800000 */
.L_x_2239:
[----:B------:R-:W-:Y:S01]  /*4d10*/  WARPSYNC 0xffffffff ;  /* 0xffffffff00007948 */ /* 0x000fe20003800000 */
[----:B------:R-:W-:Y:S01]  /*4d20*/  BAR.SYNC.DEFER_BLOCKING 0x0 ;  /* 0x0000000000007b1d */ /* 0x000fe20000010000 */
[C---:B---3--:R-:W-:Y:S01]  /*4d30*/  FMUL.FTZ R47, R123.reuse, R62 ;  /* 0x0000003e7b2f7220 */ /* 0x048fe20000410000 */
        /* <DEDUP_REMOVED lines=33> */
[----:B------:R-:W-:Y:S02]  /*4f50*/  FMUL.FTZ R44, R126, R47 ;  /* 0x0000002f7e2c7220 */ /* 0x000fe40000410000 */
[----:B------:R-:W-:-:S02]  /*4f60*/  FFMA.FTZ R154, R127, R158, R154 ;  /* 0x0000009e7f9a7223 */ /* 0x000fc4000001009a */
[----:B------:R-:W-:Y:S01]  /*4f70*/  FMUL.FTZ R47, R127, R44 ;  /* 0x0000002c7f2f7220 */ /* 0x000fe20000410000 */
[----:B------:R-:W-:Y:S01]  /*4f80*/  MOV R44, 0x3f800000 ;  /* 0x3f800000002c7802 */ /* 0x000fe20000000f00 */
[----:B------:R-:W-:Y:S02]  /*4f90*/  FFMA.FTZ R155, R126, R154, R155 ;  /* 0x0000009a7e9b7223 */ /* 0x000fe4000001009b */
[----:B------:R-:W-:Y:S02]  /*4fa0*/  FMUL.FTZ R47, R128, R47 ;  /* 0x0000002f802f7220 */ /* 0x000fe40000410000 */
[----:B------:R-:W-:Y:S01]  /*4fb0*/  FFMA.FTZ R152, R125, R155, R152 ;  /* 0x0000009b7d987223 */ /* 0x000fe20000010098 */
[----:B------:R1:W2:Y:S01]  /*4fc0*/  @!P0 LDS.64 R44, [R49.X8+0x7750] ;  /* 0x00775000312c8984 */ /* 0x0002a20000008a00 */
[----:B------:R-:W-:Y:S01]  /*4fd0*/  FMUL.FTZ R48, R112, R47 ;  /* 0x0000002f70307220 */ /* 0x000fe20000410000 */
[----:B------:R-:W-:Y:S01]  /*4fe0*/  ISETP.GT.U32.AND P0, PT, R6, 0x1f, PT ;  /* 0x0000001f0600780c */ /* 0x000fe20003f04070 */
[----:B------:R-:W-:-:S02]  /*4ff0*/  FFMA.FTZ R153, R124, R152, R153 ;  /* 0x000000987c997223 */ /* 0x000fc40000010099 */
[----:B------:R-:W-:Y:S02]  /*5000*/  FMUL.FTZ R47, R105, R48 ;  /* 0x00000030692f7220 */ /* 0x000fe40000410000 */
[----:B------:R-:W-:Y:S02]  /*5010*/  FFMA.FTZ R150, R117, R153, R150 ;  /* 0x0000009975967223 */ /* 0x000fe40000010096 */
[----:B------:R-:W-:Y:S02]  /*5020*/  FFMA.FTZ R48, R105, R46, R140 ;  /* 0x0000002e69307223 */ /* 0x000fe4000001008c */
[----:B------:R-:W-:Y:S02]  /*5030*/  FFMA.FTZ R151, R118, R150, R151 ;  /* 0x0000009676977223 */ /* 0x000fe40000010097 */
[----:B------:R-:W-:Y:S02]  /*5040*/  FMUL.FTZ R46, R56, R47 ;  /* 0x0000002f382e7220 */ /* 0x000fe40000410000 */
[----:B0-----:R-:W-:-:S02]  /*5050*/  FFMA.FTZ R101, R119, R151, R148 ;  /* 0x0000009777657223 */ /* 0x001fc40000010094 */
        /* <DEDUP_REMOVED lines=27> */
.L_x_2295:
[----:B------:R-:W-:Y:S05]  /*5210*/  BRA.DIV ~URZ, `(.L_x_2249) ;  /* 0x000041327f007947 */ /* 0x000fea000b800000 */
[----:B------:R-:W3:Y:S04]  /*5220*/  SHFL.DOWN PT, R46, R53, 0x1, 0x1f ;  /* 0x08201f00352e7f89 */ /* 0x000ee800000e0000 */
[----:B--2---:R-:W-:Y:S01]  /*5230*/  SHFL.IDX PT, R164, R44, RZ, 0x1f ;  /* 0x00001fff2ca47589 */ /* 0x004fe200000e0000 */
[C---:B---3--:R-:W-:Y:S02]  /*5240*/  @P4 FFMA.FTZ R53, R52.reuse, R46, R53 ;  /* 0x0000002e34354223 */ /* 0x048fe40000010035 */
        /* <DEDUP_REMOVED lines=22> */
.L_x_2296:
        /* <DEDUP_REMOVED lines=20> */
.L_x_2247:
[----:B-1----:R-:W-:Y:S05]  /*54f0*/  BSYNC B0 ;  /* 0x0000000000007941 */ /* 0x002fea0003800000 */
.L_x_2246:
[----:B------:R-:W-:Y:S01]  /*5500*/  WARPSYNC 0xffffffff ;  /* 0xffffffff00007948 */ /* 0x000fe20003800000 */
[----:B------:R-:W-:Y:S01]  /*5510*/  BAR.SYNC.DEFER_BLOCKING 0x0 ;  /* 0x0000000000007b1d */ /* 0x000fe20000010000 */
[----:B------:R-:W-:Y:S01]  /*5520*/  ISETP.NE.AND P0, PT, R6, RZ, PT ;  /* 0x000000ff0600720c */ /* 0x000fe20003f05270 */
[----:B------:R-:W-:Y:S01]  /*5530*/  ULEA UR40, UR23, 0xfffff800, 0xb ;  /* 0xfffff80017287891 */ /* 0x000fe2000f8e583f */
[----:B--2---:R-:W-:-:S02]  /*5540*/  PRMT R48, RZ, 0x5410, R40 ;  /* 0x00005410ff307816 */ /* 0x004fc40000000028 */
[----:B------:R-:W-:Y:S01]  /*5550*/  MOV R46, UR7 ;  /* 0x00000007002e7c02 */ /* 0x000fe20008000f00 */
[----:B------:R-:W-:Y:S01]  /*5560*/  ULDC.64 UR18, c[0x0][0x298] ;  /* 0x0000a60000127ab9 */ /* 0x000fe20000000a00 */
[----:B------:R-:W-:Y:S01]  /*5570*/  PRMT R49, RZ, 0x7610, R40 ;  /* 0x00007610ff317816 */ /* 0x000fe20000000028 */
[----:B------:R-:W-:Y:S01]  /*5580*/  UIMAD UR18, UR36, UR18, URZ ;  /* 0x00000012241272a4 */ /* 0x000fe2000f8e023f */
[--C-:B------:R-:W-:Y:S01]  /*5590*/  PRMT R50, RZ, 0x5410, R41.reuse ;  /* 0x00005410ff327816 */ /* 0x100fe20000000029 */
[----:B------:R-:W-:Y:S01]  /*55a0*/  BSSY B0, `(.L_x_2250) ;  /* 0x0000154000007945 */ /* 0x000fe20003800000 */
[----:B------:R-:W-:Y:S01]  /*55b0*/  PRMT R52, RZ, 0x5410, R42 ;  /* 0x00005410ff347816 */ /* 0x000fe2000000002a */
[----:B------:R-:W-:Y:S01]  /*55c0*/  UIMAD UR20, UR37, UR19, UR18 ;  /* 0x00000013251472a4 */ /* 0x000fe2000f8e0212 */
[----:B------:R-:W-:Y:S01]  /*55d0*/  P2R R47, PR, RZ, 0x1 ;  /* 0x00000001ff2f7803 */ /* 0x000fe20000000000 */
[----:B------:R-:W-:Y:S01]  /*55e0*/  FMUL.FTZ R47, R49, R76 ;  /* 0x0000004c312f7220 */ /* 0x000fe20000410000 */
[----:B------:R-:W-:Y:S01]  /*55f0*/  PRMT R51, RZ, 0x7610, R41 ;  /* 0x00007610ff337816 */ /* 0x000fe20000000029 */
[----:B------:R-:W-:Y:S01]  /*5600*/  ULDC.64 UR18, c[0x0][0x2b8] ;  /* 0x0000ae0000127ab9 */ /* 0x000fe20000000a00 */
[----:B------:R-:W-:Y:S01]  /*5610*/  PRMT R162, RZ, 0x5410, R36 ;  /* 0x00005410ffa27816 */ /* 0x000fe20000000024 */
[----:B------:R-:W-:-:S04]  /*5620*/  UIMAD UR18, UR36, UR18, URZ ;  /* 0x00000012241272a4 */ /* 0x000fc8000f8e023f */
[----:B------:R-:W-:Y:S01]  /*5630*/  FMUL.FTZ R146, R162, R89 ;  /* 0x00000059a2927220 */ /* 0x000fe20000410000 */
[----:B------:R-:W-:Y:S01]  /*5640*/  UIMAD UR18, UR37, UR19, UR18 ;  /* 0x00000013251272a4 */ /* 0x000fe2000f8e0212 */
[----:B------:R-:W0:Y:S02]  /*5650*/  LDS R60, [R60.X8+0x6854] ;  /* 0x006854003c3c7984 */ /* 0x000e240000008800 */
[----:B------:R-:W-:Y:S02]  /*5660*/  FFMA.FTZ R146, R108, -R146, R153 ;  /* 0x800000926c927223 */ /* 0x000fe40000010099 */
[----:B------:R1:W-:Y:S01]  /*5670*/  @!P0 STS.64 [R46.X8+0x7750], R44 ;  /* 0x0077502c2e008388 */ /* 0x0003e20000008a00 */
[----:B------:R-:W-:Y:S01]  /*5680*/  FMUL.FTZ R153, R84, R153 ;  /* 0x0000009954997220 */ /* 0x000fe20000410000 */
[----:B-1----:R-:W-:Y:S01]  /*5690*/  PRMT R46, RZ, 0x5410, R37 ;  /* 0x00005410ff2e7816 */ /* 0x002fe20000000025 */
[----:B0-----:R-:W-:Y:S02]  /*56a0*/  FFMA.FTZ R55, R60, R62, R55 ;  /* 0x0000003e3c377223 */ /* 0x001fe40000010037 */
[----:B------:R-:W-:-:S02]  /*56b0*/  FMUL.FTZ R60, R48, R77 ;  /* 0x0000004d303c7220 */ /* 0x000fc40000410000 */
[----:B------:R-:W-:Y:S01]  /*56c0*/  FFMA.FTZ R54, R123, R55, R54 ;  /* 0x000000377b367223 */ /* 0x000fe20000010036 */
[----:B------:R-:W-:Y:S01]  /*56d0*/  PRMT R123, RZ, 0x7610, R42 ;  /* 0x00007610ff7b7816 */ /* 0x000fe2000000002a */
[----:B------:R-:W-:Y:S02]  /*56e0*/  FFMA.FTZ R53, R57, -R60, R143 ;  /* 0x8000003c39357223 */ /* 0x000fe4000001008f */
[----:B------:R-:W-:Y:S02]  /*56f0*/  FFMA.FTZ R61, R122, R54, R61 ;  /* 0x000000367a3d7223 */ /* 0x000fe4000001003d */
[----:B------:R-:W-:Y:S02]  /*5700*/  FMUL.FTZ R122, R52, R81 ;  /* 0x00000051347a7220 */ /* 0x000fe40000410000 */
[----:B------:R-:W-:Y:S02]  /*5710*/  FFMA.FTZ R130, R121, R61, R130 ;  /* 0x0000003d79827223 */ /* 0x000fe40000010082 */
[----:B------:R-:W-:-:S02]  /*5720*/  FMUL.FTZ R121, R50, R79 ;  /* 0x0000004f32797220 */ /* 0x000fc40000410000 */
[----:B------:R-:W-:Y:S02]  /*5730*/  FFMA.FTZ R63, R120, R130, R63 ;  /* 0x00000082783f7223 */ /* 0x000fe4000001003f */
[----:B------:R-:W-:Y:S02]  /*5740*/  FFMA.FTZ R60, R59, -R47, R100 ;  /* 0x8000002f3b3c7223 */ /* 0x000fe40000010064 */
[----:B------:R-:W-:Y:S02]  /*5750*/  FFMA.FTZ R119, R119, R63, R132 ;  /* 0x0000003f77777223 */ /* 0x000fe40000010084 */
[----:B------:R-:W-:Y:S02]  /*5760*/  FFMA.FTZ R62, R58, -R121, R156 ;  /* 0x800000793a3e7223 */ /* 0x000fe4000001009c */
[----:B------:R-:W-:Y:S02]  /*5770*/  FFMA.FTZ R118, R118, R119, R131 ;  /* 0x0000007776767223 */ /* 0x000fe40000010083 */
[----:B------:R-:W-:-:S02]  /*5780*/  FMUL.FTZ R131, R46, R93 ;  /* 0x0000005d2e837220 */ /* 0x000fc40000410000 */
[----:B------:R-:W-:Y:S01]  /*5790*/  FFMA.FTZ R117, R117, R118, R134 ;  /* 0x0000007675757223 */ /* 0x000fe20000010086 */
[----:B------:R-:W-:Y:S01]  /*57a0*/  PRMT R134, RZ, 0x5410, R43 ;  /* 0x00005410ff867816 */ /* 0x000fe2000000002b */
[----:B------:R-:W-:Y:S02]  /*57b0*/  FFMA.FTZ R121, R99, -R122, R158 ;  /* 0x8000007a63797223 */ /* 0x000fe4000001009e */
[----:B------:R-:W-:Y:S02]  /*57c0*/  FFMA.FTZ R124, R124, R117, R133 ;  /* 0x000000757c7c7223 */ /* 0x000fe40000010085 */
[----:B------:R-:W-:Y:S02]  /*57d0*/  FFMA.FTZ R122, R110, -R131, R151 ;  /* 0x800000836e7a7223 */ /* 0x000fe40000010097 */
[----:B------:R-:W-:Y:S02]  /*57e0*/  FFMA.FTZ R125, R125, R124, R136 ;  /* 0x0000007c7d7d7223 */ /* 0x000fe40000010088 */
[----:B------:R-:W-:-:S02]  /*57f0*/  FMUL.FTZ R120, R51, R78 ;  /* 0x0000004e33787220 */ /* 0x000fc40000410000 */
[----:B------:R-:W-:Y:S02]  /*5800*/  FFMA.FTZ R126, R126, R125, R135 ;  /* 0x0000007d7e7e7223 */ /* 0x000fe40000010087 */
[----:B------:R-:W-:Y:S02]  /*5810*/  FMUL.FTZ R135, R119, UR39 ;  /* 0x0000002777877c20 */ /* 0x000fe40008410000 */
[----:B------:R-:W-:Y:S02]  /*5820*/  FFMA.FTZ R138, R127, R126, R138 ;  /* 0x0000007e7f8a7223 */ /* 0x000fe4000001008a */
[----:B------:R-:W-:Y:S02]  /*5830*/  FFMA.FTZ R120, R103, -R120, R159 ;  /* 0x8000007867787223 */ /* 0x000fe4000001009f */
[----:B------:R-:W-:Y:S02]  /*5840*/  FFMA.FTZ R128, R128, R138, R137 ;  /* 0x0000008a80807223 */ /* 0x000fe40000010089 */
[----:B------:R-:W-:-:S02]  /*5850*/  FMUL.FTZ R133, R110, R119 ;  /* 0x000000776e857220 */ /* 0x000fc40000410000 */
[----:B------:R-:W-:Y:S02]  /*5860*/  FFMA.FTZ R112, R112, R128, R139 ;  /* 0x0000008070707223 */ /* 0x000fe4000001008b */
[----:B------:R-:W-:Y:S02]  /*5870*/  FMUL.FTZ R135, R122, R135 ;  /* 0x000000877a877220 */ /* 0x000fe40000410000 */
[----:B------:R-:W-:Y:S02]  /*5880*/  FFMA.FTZ R105, R105, R112, R140 ;  /* 0x0000007069697223 */ /* 0x000fe4000001008c */
[----:B------:R-:W-:Y:S02]  /*5890*/  FMUL.FTZ R47, R112, R79 ;  /* 0x0000004f702f7220 */ /* 0x000fe40000410000 */
[----:B------:R-:W-:Y:S02]  /*58a0*/  FFMA.FTZ R56, R56, R105, R141 ;  /* 0x0000006938387223 */ /* 0x000fe4000001008d */
[----:B------:R-:W-:-:S02]  /*58b0*/  FMUL.FTZ R44, R105, R76 ;  /* 0x0000004c692c7220 */ /* 0x000fc40000410000 */
[----:B------:R-:W-:Y:S02]  /*58c0*/  FMUL.FTZ R45, R56, R77 ;  /* 0x0000004d382d7220 */ /* 0x000fe40000410000 */
[----:B------:R-:W-:Y:S02]  /*58d0*/  FMUL.FTZ R136, R123, R80 ;  /* 0x000000507b887220 */ /* 0x000fe40000410000 */
[----:B------:R-:W-:Y:S02]  /*58e0*/  FFMA.FTZ R127, R53, R45, RZ ;  /* 0x0000002d357f7223 */ /* 0x000fe400000100ff */
[----:B------:R-:W-:Y:S02]  /*58f0*/  FMUL.FTZ R132, R138, R81 ;  /* 0x000000518a847220 */ /* 0x000fe40000410000 */
[----:B------:R-:W-:Y:S02]  /*5900*/  FFMA.FTZ R131, R60, R44, R127 ;  /* 0x0000002c3c837223 */ /* 0x000fe4000001007f */
[----:B------:R-:W-:-:S02]  /*5910*/  FMUL.FTZ R127, R128, R78 ;  /* 0x0000004e807f7220 */ /* 0x000fc40000410000 */
[----:B------:R-:W-:Y:S02]  /*5920*/  FFMA.FTZ R131, R62, R47, R131 ;  /* 0x0000002f3e837223 */ /* 0x000fe40000010083 */
[----:B------:R-:W-:Y:S02]  /*5930*/  FFMA.FTZ R34, R133, R93, R34 ;  /* 0x0000005d85227223 */ /* 0x000fe40000010022 */
[----:B------:R-:W-:Y:S02]  /*5940*/  FFMA.FTZ R131, R120, R127, R131 ;  /* 0x0000007f78837223 */ /* 0x000fe40000010083 */
[----:B------:R-:W-:Y:S01]  /*5950*/  FFMA.FTZ R160, R46, R133, R135 ;  /* 0x000000852ea07223 */ /* 0x000fe20000010087 */
[----:B------:R-:W-:Y:S01]  /*5960*/  PRMT R135, RZ, 0x7610, R43 ;  /* 0x00007610ff877816 */ /* 0x000fe2000000002b */
[----:B------:R-:W-:Y:S02]  /*5970*/  FFMA.FTZ R133, R107, -R136, R154 ;  /* 0x800000886b857223 */ /* 0x000fe4000001009a */
[----:B------:R-:W-:-:S02]  /*5980*/  FFMA.FTZ R131, R121, R132, R131 ;  /* 0x0000008479837223 */ /* 0x000fc40000010083 */
[----:B------:R-:W-:Y:S02]  /*5990*/  FMUL.FTZ R110, R126, R80 ;  /* 0x000000507e6e7220 */ /* 0x000fe40000410000 */
[-C--:B------:R-:W-:Y:S02]  /*59a0*/  FMUL.FTZ R136, R134, R83.reuse ;  /* 0x0000005386887220 */ /* 0x080fe40000410000 */
[----:B------:R-:W-:Y:S02]  /*59b0*/  FFMA.FTZ R137, R133, R110, R131 ;  /* 0x0000006e85897223 */ /* 0x000fe40000010083 */
[----:B------:R-:W-:Y:S02]  /*59c0*/  FMUL.FTZ R161, R135, R86 ;  /* 0x0000005687a17220 */ /* 0x000fe40000410000 */
[----:B------:R-:W-:Y:S02]  /*59d0*/  FFMA.FTZ R136, R106, -R136, R155 ;  /* 0x800000886a887223 */ /* 0x000fe4000001009b */
[----:B------:R-:W-:-:S02]  /*59e0*/  FMUL.FTZ R131, R125, R83 ;  /* 0x000000537d837220 */ /* 0x000fc40000410000 */
[----:B------:R-:W-:Y:S02]  /*59f0*/  FMUL.FTZ R139, R108, R117 ;  /* 0x000000756c8b7220 */ /* 0x000fe40000410000 */
[----:B------:R-:W-:Y:S02]  /*5a00*/  FFMA.FTZ R161, R109, -R161, R152 ;  /* 0x800000a16da17223 */ /* 0x000fe40000010098 */
[----:B------:R-:W-:Y:S02]  /*5a10*/  FFMA.FTZ R137, R136, R131, R137 ;  /* 0x0000008388897223 */ /* 0x000fe40000010089 */
[----:B------:R-:W-:Y:S02]  /*5a20*/  FMUL.FTZ R108, R124, R86 ;  /* 0x000000567c6c7220 */ /* 0x000fe40000410000 */
[C---:B------:R-:W-:Y:S02]  /*5a30*/  FMUL.FTZ R141, R117.reuse, UR39 ;  /* 0x00000027758d7c20 */ /* 0x040fe40008410000 */
[----:B------:R-:W-:-:S02]  /*5a40*/  FMUL.FTZ R117, R117, R89 ;  /* 0x0000005975757220 */ /* 0x000fc40000410000 */
[----:B------:R-:W-:Y:S02]  /*5a50*/  FFMA.FTZ R137, R161, R108, R137 ;  /* 0x0000006ca1897223 */ /* 0x000fe40000010089 */
[C---:B------:R-:W-:Y:S02]  /*5a60*/  FMUL.FTZ R140, R146.reuse, R141 ;  /* 0x0000008d928c7220 */ /* 0x040fe40000410000 */
[----:B------:R-:W-:Y:S01]  /*5a70*/  FFMA.FTZ R146, R146, R117, R137 ;  /* 0x0000007592927223 */ /* 0x000fe20000010089 */
[----:B------:R-:W-:Y:S01]  /*5a80*/  PRMT R137, RZ, 0x7610, R36 ;  /* 0x00007610ff897816 */ /* 0x000fe20000000024 */
[----:B------:R-:W-:Y:S02]  /*5a90*/  FFMA.FTZ R32, R139, R89, R32 ;  /* 0x000000598b207223 */ /* 0x000fe40000010020 */
[----:B------:R-:W-:Y:S02]  /*5aa0*/  FFMA.FTZ R140, R162, R139, R140 ;  /* 0x0000008ba28c7223 */ /* 0x000fe4000001008c */
[----:B------:R-:W-:-:S02]  /*5ab0*/  FMUL.FTZ R139, R137, R90 ;  /* 0x0000005a898b7220 */ /* 0x000fc40000410000 */
[----:B------:R-:W-:Y:S02]  /*5ac0*/  FMUL.FTZ R117, R162, R117 ;  /* 0x00000075a2757220 */ /* 0x000fe40000410000 */
[C---:B------:R-:W-:Y:S02]  /*5ad0*/  FFMA.FTZ R139, R111.reuse, -R139, R150 ;  /* 0x8000008b6f8b7223 */ /* 0x040fe40000010096 */
[----:B------:R-:W-:Y:S01]  /*5ae0*/  FMUL.FTZ R162, R111, R118 ;  /* 0x000000766fa27220 */ /* 0x000fe20000410000 */
[----:B------:R-:W-:Y:S01]  /*5af0*/  PRMT R111, RZ, 0x7610, R37 ;  /* 0x00007610ff6f7816 */ /* 0x000fe20000000025 */
[----:B------:R-:W-:Y:S02]  /*5b00*/  FMUL.FTZ R164, R118, UR39 ;  /* 0x0000002776a47c20 */ /* 0x000fe40008410000 */
[----:B------:R-:W-:Y:S02]  /*5b10*/  FFMA.FTZ R33, R162, R90, R33 ;  /* 0x0000005aa2217223 */ /* 0x000fe40000010021 */
[----:B------:R-:W-:-:S02]  /*5b20*/  FMUL.FTZ R157, R139, R164 ;  /* 0x000000a48b9d7220 */ /* 0x000fc40000410000 */
[----:B------:R-:W-:Y:S02]  /*5b30*/  FMUL.FTZ R141, R111, R98 ;  /* 0x000000626f8d7220 */ /* 0x000fe40000410000 */
[----:B------:R-:W-:Y:S02]  /*5b40*/  FFMA.FTZ R157, R137, R162, R157 ;  /* 0x000000a2899d7223 */ /* 0x000fe4000001009d */
[C---:B------:R-:W-:Y:S02]  /*5b50*/  FFMA.FTZ R141, R114.reuse, -R141, R101 ;  /* 0x8000008d728d7223 */ /* 0x040fe40000010065 */
[----:B------:R-:W-:Y:S02]  /*5b60*/  FMUL.FTZ R162, R63, UR39 ;  /* 0x000000273fa27c20 */ /* 0x000fe40008410000 */
[----:B------:R-:W-:Y:S02]  /*5b70*/  FMUL.FTZ R114, R114, R63 ;  /* 0x0000003f72727220 */ /* 0x000fe40000410000 */
[----:B------:R-:W-:-:S02]  /*5b80*/  FMUL.FTZ R162, R141, R162 ;  /* 0x000000a28da27220 */ /* 0x000fc40000410000 */
[----:B------:R-:W-:Y:S02]  /*5b90*/  FFMA.FTZ R35, R114, R98, R35 ;  /* 0x0000006272237223 */ /* 0x000fe40000010023 */
[----:B------:R-:W-:Y:S01]  /*5ba0*/  FFMA.FTZ R163, R111, R114, R162 ;  /* 0x000000726fa37223 */ /* 0x000fe200000100a2 */
[----:B------:R-:W-:Y:S01]  /*5bb0*/  PRMT R114, RZ, 0x5410, R38 ;  /* 0x00005410ff727816 */ /* 0x000fe20000000026 */
[----:B------:R-:W-:Y:S02]  /*5bc0*/  FADD.FTZ R13, R160, R13 ;  /* 0x0000000da00d7221 */ /* 0x000fe40000010000 */
[----:B------:R-:W-:Y:S02]  /*5bd0*/  FADD.FTZ R12, R163, R12 ;  /* 0x0000000ca30c7221 */ /* 0x000fe40000010000 */
[----:B------:R-:W-:Y:S02]  /*5be0*/  FMUL.FTZ R160, R114, R95 ;  /* 0x0000005f72a07220 */ /* 0x000fe40000410000 */
[----:B------:R-:W-:-:S02]  /*5bf0*/  FMUL.FTZ R163, R130, UR39 ;  /* 0x0000002782a37c20 */ /* 0x000fc40008410000 */
        /* <DEDUP_REMOVED lines=8> */
[----:B------:R-:W-:Y:S02]  /*5c80*/  FMUL.FTZ R109, R113, R102 ;  /* 0x00000066716d7220 */ /* 0x000fe40000410000 */
[----:B------:R-:W-:Y:S02]  /*5c90*/  FMUL.FTZ R164, R61, UR39 ;  /* 0x000000273da47c20 */ /* 0x000fe40008410000 */
[C---:B------:R-:W-:Y:S02]  /*5ca0*/  FFMA.FTZ R109, R116.reuse, -R109, R149 ;  /* 0x8000006d746d7223 */ /* 0x040fe40000010095 */
[----:B------:R-:W-:Y:S02]  /*5cb0*/  FMUL.FTZ R116, R116, R61 ;  /* 0x0000003d74747220 */ /* 0x000fe40000410000 */
[----:B------:R-:W-:-:S02]  /*5cc0*/  FMUL.FTZ R164, R109, R164 ;  /* 0x000000a46da47220 */ /* 0x000fc40000410000 */
[----:B------:R-:W-:Y:S02]  /*5cd0*/  FMUL.FTZ R124, R124, UR39 ;  /* 0x000000277c7c7c20 */ /* 0x000fe40008410000 */
[----:B------:R-:W-:Y:S02]  /*5ce0*/  FFMA.FTZ R65, R116, R102, R65 ;  /* 0x0000006674417223 */ /* 0x000fe40000010041 */
[----:B------:R-:W-:Y:S01]  /*5cf0*/  FFMA.FTZ R163, R113, R116, R164 ;  /* 0x0000007471a37223 */ /* 0x000fe200000100a4 */
[----:B------:R-:W-:Y:S01]  /*5d00*/  PRMT R116, RZ, 0x5410, R39 ;  /* 0x00005410ff747816 */ /* 0x000fe20000000027 */
[----:B------:R-:W-:Y:S02]  /*5d10*/  FMUL.FTZ R124, R161, R124 ;  /* 0x0000007ca17c7220 */ /* 0x000fe40000410000 */
[----:B------:R-:W-:Y:S02]  /*5d20*/  FMUL.FTZ R161, R106, R125 ;  /* 0x0000007d6aa17220 */ /* 0x000fe40000410000 */
[----:B------:R-:W-:-:S02]  /*5d30*/  FMUL.FTZ R125, R125, UR39 ;  /* 0x000000277d7d7c20 */ /* 0x000fc40008410000 */
[----:B------:R-:W-:Y:S02]  /*5d40*/  FMUL.FTZ R106, R116, R97 ;  /* 0x00000061746a7220 */ /* 0x000fe40000410000 */
[----:B------:R-:W-:Y:S02]  /*5d50*/  FMUL.FTZ R136, R136, R125 ;  /* 0x0000007d88887220 */ /* 0x000fe40000410000 */
[C---:B------:R-:W-:Y:S02]  /*5d60*/  FFMA.FTZ R106, R115.reuse, -R106, R147 ;  /* 0x8000006a736a7223 */ /* 0x040fe40000010093 */
[----:B------:R-:W-:Y:S02]  /*5d70*/  FMUL.FTZ R125, R54, UR39 ;  /* 0x00000027367d7c20 */ /* 0x000fe40008410000 */
[----:B------:R-:W-:Y:S02]  /*5d80*/  FMUL.FTZ R115, R115, R54 ;  /* 0x0000003673737220 */ /* 0x000fe40000410000 */
[----:B------:R-:W-:-:S02]  /*5d90*/  FMUL.FTZ R125, R106, R125 ;  /* 0x0000007d6a7d7220 */ /* 0x000fc40000410000 */
[----:B------:R-:W-:Y:S02]  /*5da0*/  FFMA.FTZ R66, R115, R97, R66 ;  /* 0x0000006173427223 */ /* 0x000fe40000010042 */
[----:B------:R-:W-:Y:S01]  /*5db0*/  FFMA.FTZ R164, R116, R115, R125 ;  /* 0x0000007374a47223 */ /* 0x000fe2000001007d */
[----:B------:R-:W-:Y:S01]  /*5dc0*/  PRMT R125, RZ, 0x7610, R39 ;  /* 0x00007610ff7d7816 */ /* 0x000fe20000000027 */
[----:B------:R-:W-:Y:S02]  /*5dd0*/  FFMA.FTZ R115, R135, R162, R124 ;  /* 0x000000a287737223 */ /* 0x000fe4000001007c */
[----:B------:R-:W-:Y:S02]  /*5de0*/  FFMA.FTZ R31, R162, R86, R31 ;  /* 0x00000056a21f7223 */ /* 0x000fe4000001001f */
[----:B------:R-:W-:Y:S02]  /*5df0*/  FMUL.FTZ R124, R125, R104 ;  /* 0x000000687d7c7220 */ /* 0x000fe40000410000 */
[----:B------:R-:W-:-:S02]  /*5e00*/  FADD.FTZ R10, R163, R10 ;  /* 0x0000000aa30a7221 */ /* 0x000fc40000010000 */
[C---:B------:R-:W-:Y:S02]  /*5e10*/  FFMA.FTZ R124, R129.reuse, -R124, R142 ;  /* 0x8000007c817c7223 */ /* 0x040fe4000001008e */
[----:B------:R-:W-:Y:S02]  /*5e20*/  FMUL.FTZ R162, R129, R55 ;  /* 0x0000003781a27220 */ /* 0x000fe40000410000 */
[C---:B------:R-:W-:Y:S02]  /*5e30*/  FMUL.FTZ R163, R55.reuse, UR39 ;  /* 0x0000002737a37c20 */ /* 0x040fe40008410000 */
[----:B------:R-:W-:Y:S02]  /*5e40*/  FMUL.FTZ R129, R55, R104 ;  /* 0x0000006837817220 */ /* 0x000fe40000410000 */
[C---:B------:R-:W-:Y:S02]  /*5e50*/  FMUL.FTZ R163, R124.reuse, R163 ;  /* 0x000000a37ca37220 */ /* 0x040fe40000410000 */
[----:B------:R-:W-:-:S02]  /*5e60*/  FMUL.FTZ R55, R124, R129 ;  /* 0x000000817c377220 */ /* 0x000fc40000410000 */
[----:B------:R-:W-:Y:S01]  /*5e70*/  FADD.FTZ R14, R157, R14 ;  /* 0x0000000e9d0e7221 */ /* 0x000fe20000010000 */
[----:B------:R-:W-:Y:S01]  /*5e80*/  SHF.L.U32 R157, R6, 0x4, RZ ;  /* 0x00000004069d7819 */ /* 0x000fe200000006ff */
[----:B------:R-:W-:Y:S02]  /*5e90*/  FMUL.FTZ R124, R107, R126 ;  /* 0x0000007e6b7c7220 */ /* 0x000fe40000410000 */
[----:B------:R-:W-:Y:S02]  /*5ea0*/  FMUL.FTZ R126, R126, UR39 ;  /* 0x000000277e7e7c20 */ /* 0x000fe40008410000 */
[----:B------:R-:W-:Y:S02]  /*5eb0*/  FMUL.FTZ R135, R135, R108 ;  /* 0x0000006c87877220 */ /* 0x000fe40000410000 */
[C---:B------:R-:W-:Y:S02]  /*5ec0*/  FFMA.FTZ R108, R134.reuse, R161, R136 ;  /* 0x000000a1866c7223 */ /* 0x040fe40000010088 */
[----:B------:R-:W-:Y:S01]  /*5ed0*/  FMUL.FTZ R131, R134, R131 ;  /* 0x0000008386837220 */ /* 0x000fe20000410000 */
[----:B------:R-:W-:Y:S01]  /*5ee0*/  IADD3 R134, R157, 0x2, RZ ;  /* 0x000000029d867810 */ /* 0x000fe20007ffe0ff */
[----:B------:R-:W-:Y:S01]  /*5ef0*/  FMUL.FTZ R133, R133, R126 ;  /* 0x0000007e85857220 */ /* 0x000fe20000410000 */
[----:B------:R-:W-:Y:S01]  /*5f00*/  IADD3 R126, R157, 0x1, RZ ;  /* 0x000000019d7e7810 */ /* 0x000fe20007ffe0ff */
[----:B------:R-:W-:-:S02]  /*5f10*/  FFMA.FTZ R163, R125, R162, R163 ;  /* 0x000000a27da37223 */ /* 0x000fc400000100a3 */
[----:B------:R-:W-:Y:S01]  /*5f20*/  FMUL.FTZ R129, R125, R129 ;  /* 0x000000817d817220 */ /* 0x000fe20000410000 */
[-C--:B------:R-:W-:Y:S01]  /*5f30*/  LEA.HI.SX32 R125, R134, R157.reuse, 0x1b ;  /* 0x0000009d867d7211 */ /* 0x080fe200078fdaff */
[----:B------:R-:W-:Y:S01]  /*5f40*/  FMUL.FTZ R134, R49, R44 ;  /* 0x0000002c31867220 */ /* 0x000fe20000410000 */
[-C--:B------:R-:W-:Y:S01]  /*5f50*/  LEA.HI.SX32 R107, R126, R157.reuse, 0x1b ;  /* 0x0000009d7e6b7211 */ /* 0x080fe200078fdaff */
[----:B------:R-:W-:Y:S01]  /*5f60*/  FMUL.FTZ R118, R118, R90 ;  /* 0x0000005a76767220 */ /* 0x000fe20000410000 */
[C---:B------:R-:W-:Y:S01]  /*5f70*/  LEA.HI.SX32 R126, R157.reuse, R157, 0x1b ;  /* 0x0000009d9d7e7211 */ /* 0x040fe200078fdaff */
[----:B------:R-:W-:Y:S01]  /*5f80*/  FMUL.FTZ R45, R48, R45 ;  /* 0x0000002d302d7220 */ /* 0x000fe20000410000 */
[----:B------:R-:W-:Y:S01]  /*5f90*/  IADD3 R44, R157, 0x3, RZ ;  /* 0x000000039d2c7810 */ /* 0x000fe20007ffe0ff */
[----:B------:R-:W-:Y:S02]  /*5fa0*/  FMUL.FTZ R119, R119, R93 ;  /* 0x0000005d77777220 */ /* 0x000fe40000410000 */
[----:B------:R-:W-:Y:S01]  /*5fb0*/  FMUL.FTZ R136, R50, R47 ;  /* 0x0000002f32887220 */ /* 0x000fe20000410000 */
[----:B------:R-:W-:Y:S01]  /*5fc0*/  LEA.HI.SX32 R44, R44, R157, 0x1b ;  /* 0x0000009d2c2c7211 */ /* 0x000fe200078fdaff */
[----:B------:R-:W-:Y:S01]  /*5fd0*/  FFMA.FTZ R139, R139, R118, R146 ;  /* 0x000000768b8b7223 */ /* 0x000fe20000010092 */
[----:B------:R0:W-:Y:S01]  /*5fe0*/  STS [R126.X4+0x2100], R45 ;  /* 0x0021002d7e007388 */ /* 0x0001e20000004800 */
[----:B------:R-:W-:-:S02]  /*5ff0*/  FMUL.FTZ R127, R51, R127 ;  /* 0x0000007f337f7220 */ /* 0x000fc40000410000 */
[----:B------:R-:W-:Y:S01]  /*6000*/  FMUL.FTZ R47, R52, R132 ;  /* 0x00000084342f7220 */ /* 0x000fe20000410000 */
[----:B------:R-:W-:Y:S01]  /*6010*/  STS [R107.X4+0x2104], R134 ;  /* 0x002104866b007388 */ /* 0x000fe20000004800 */
[-C--:B------:R-:W-:Y:S01]  /*6020*/  FFMA.FTZ R122, R122, R119.reuse, R139 ;  /* 0x000000777a7a7223 */ /* 0x080fe2000001008b */
[----:B------:R-:W-:Y:S01]  /*6030*/  IADD3 R139, R6, 0x700, RZ ;  /* 0x00000700068b7810 */ /* 0x000fe20007ffe0ff */
[----:B------:R-:W-:Y:S01]  /*6040*/  FMUL.FTZ R157, R123, R110 ;  /* 0x0000006e7b9d7220 */ /* 0x000fe20000410000 */
[----:B------:R-:W-:Y:S01]  /*6050*/  STS [R125.X4+0x2108], R136 ;  /* 0x002108887d007388 */ /* 0x000fe20000004800 */
[----:B------:R-:W-:Y:S02]  /*6060*/  FMUL.FTZ R137, R137, R118 ;  /* 0x0000007689897220 */ /* 0x000fe40000410000 */
[----:B0-----:R-:W-:Y:S01]  /*6070*/  FMUL.FTZ R45, R46, R119 ;  /* 0x000000772e2d7220 */ /* 0x001fe20000410000 */
[----:B------:R0:W-:Y:S01]  /*6080*/  STS [R44.X4+0x210c], R127 ;  /* 0x00210c7f2c007388 */ /* 0x0001e20000004800 */
[----:B------:R-:W-:Y:S01]  /*6090*/  FMUL.FTZ R46, R63, R98 ;  /* 0x000000623f2e7220 */ /* 0x000fe20000410000 */
[----:B------:R-:W-:Y:S01]  /*60a0*/  IADD3 R119, R6, 0x400, RZ ;  /* 0x0000040006777810 */ /* 0x000fe20007ffe0ff */
[----:B------:R-:W-:Y:S01]  /*60b0*/  FMUL.FTZ R63, R54, R97 ;  /* 0x00000061363f7220 */ /* 0x000fe20000410000 */
[----:B------:R1:W-:Y:S01]  /*60c0*/  STS [R126.X4+0x2110], R47 ;  /* 0x0021102f7e007388 */ /* 0x0003e20000004800 */
[----:B------:R-:W-:Y:S01]  /*60d0*/  FMUL.FTZ R111, R111, R46 ;  /* 0x0000002e6f6f7220 */ /* 0x000fe20000410000 */
[C---:B------:R-:W-:Y:S01]  /*60e0*/  LEA.HI.SX32 R54, R6.reuse, R6, 0x1b ;  /* 0x0000000606367211 */ /* 0x040fe200078fdaff */
[----:B------:R-:W-:Y:S01]  /*60f0*/  FFMA.FTZ R141, R141, R46, R122 ;  /* 0x0000002e8d8d7223 */ /* 0x000fe2000001007a */
[----:B------:R-:W-:Y:S01]  /*6100*/  STS [R126.X4+0x2114], R157 ;  /* 0x0021149d7e007388 */ /* 0x000fe20000004800 */
[----:B------:R-:W-:Y:S01]  /*6110*/  FMUL.FTZ R46, R61, R102 ;  /* 0x000000663d2e7220 */ /* 0x000fe20000410000 */
[----:B0-----:R-:W-:Y:S01]  /*6120*/  IADD3 R127, R6, 0x480, RZ ;  /* 0x00000480067f7810 */ /* 0x001fe20007ffe0ff */
[----:B------:R-:W-:Y:S01]  /*6130*/  FFMA.FTZ R67, R162, R104, R67 ;  /* 0x00000068a2437223 */ /* 0x000fe20000010043 */
[----:B------:R0:W-:Y:S01]  /*6140*/  STS [R126.X4+0x2118], R131 ;  /* 0x002118837e007388 */ /* 0x0001e20000004800 */
[----:B------:R-:W-:-:S02]  /*6150*/  FMUL.FTZ R113, R113, R46 ;  /* 0x0000002e71717220 */ /* 0x000fc40000410000 */
[----:B-1----:R-:W-:Y:S01]  /*6160*/  FMUL.FTZ R47, R130, R95 ;  /* 0x0000005f822f7220 */ /* 0x002fe20000410000 */
[----:B------:R1:W-:Y:S01]  /*6170*/  STS [R126.X4+0x211c], R135 ;  /* 0x00211c877e007388 */ /* 0x0003e20000004800 */
[----:B------:R-:W-:Y:S02]  /*6180*/  FADD.FTZ R8, R163, R8 ;  /* 0x00000008a3087221 */ /* 0x000fe40000010000 */
[-C--:B------:R-:W-:Y:S01]  /*6190*/  FMUL.FTZ R61, R114, R47.reuse ;  /* 0x0000002f723d7220 */ /* 0x080fe20000410000 */
[----:B------:R2:W-:Y:S01]  /*61a0*/  STS [R126.X4+0x2120], R117 ;  /* 0x002120757e007388 */ /* 0x0005e20000004800 */
[----:B------:R-:W-:Y:S01]  /*61b0*/  FFMA.FTZ R160, R160, R47, R141 ;  /* 0x0000002fa0a07223 */ /* 0x000fe2000001008d */
[----:B0-----:R-:W-:Y:S01]  /*61c0*/  IADD3 R131, R6, 0x580, RZ ;  /* 0x0000058006837810 */ /* 0x001fe20007ffe0ff */
[-C--:B------:R-:W-:Y:S01]  /*61d0*/  FMUL.FTZ R47, R116, R63.reuse ;  /* 0x0000003f742f7220 */ /* 0x080fe20000410000 */
[----:B------:R0:W-:Y:S01]  /*61e0*/  STS [R126.X4+0x2124], R137 ;  /* 0x002124897e007388 */ /* 0x0001e20000004800 */
[----:B------:R-:W-:Y:S01]  /*61f0*/  FFMA.FTZ R109, R109, R46, R160 ;  /* 0x0000002e6d6d7223 */ /* 0x000fe200000100a0 */
[----:B-1----:R-:W-:Y:S01]  /*6200*/  IADD3 R135, R6, 0x600, RZ ;  /* 0x0000060006877810 */ /* 0x002fe20007ffe0ff */
[----:B------:R-:W-:Y:S01]  /*6210*/  FMUL.FTZ R46, R69, R100 ;  /* 0x00000064452e7220 */ /* 0x000fe20000410000 */
[----:B------:R1:W-:Y:S01]  /*6220*/  STS [R126.X4+0x2128], R45 ;  /* 0x0021282d7e007388 */ /* 0x0003e20000004800 */
[----:B------:R-:W-:Y:S01]  /*6230*/  FFMA.FTZ R106, R106, R63, R109 ;  /* 0x0000003f6a6a7223 */ /* 0x000fe2000001006d */
[C---:B------:R-:W-:Y:S01]  /*6240*/  IADD3 R63, R6.reuse, 0x80, RZ ;  /* 0x00000080063f7810 */ /* 0x040fe20007ffe0ff */
[----:B------:R-:W-:Y:S01]  /*6250*/  FFMA.FTZ R30, R161, R83, R30 ;  /* 0x00000053a11e7223 */ /* 0x000fe2000001001e */
[----:B------:R3:W-:Y:S01]  /*6260*/  STS [R126.X4+0x212c], R111 ;  /* 0x00212c6f7e007388 */ /* 0x0007e20000004800 */
[C---:B--2---:R-:W-:Y:S01]  /*6270*/  IADD3 R117, R6.reuse, 0x280, RZ ;  /* 0x0000028006757810 */ /* 0x044fe20007ffe0ff */
[----:B------:R-:W-:Y:S01]  /*6280*/  FMUL.FTZ R156, R71, R156 ;  /* 0x0000009c479c7220 */ /* 0x000fe20000410000 */
[C---:B------:R-:W-:Y:S01]  /*6290*/  IADD3 R109, R6.reuse, 0x100, RZ ;  /* 0x00000100066d7810 */ /* 0x040fe20007ffe0ff */
[----:B------:R2:W-:Y:S01]  /*62a0*/  STS [R126.X4+0x2130], R61 ;  /* 0x0021303d7e007388 */ /* 0x0005e20000004800 */
[----:B0-----:R-:W-:Y:S01]  /*62b0*/  IADD3 R137, R6, 0x680, RZ ;  /* 0x0000068006897810 */ /* 0x001fe20007ffe0ff */
[----:B-1----:R-:W-:Y:S01]  /*62c0*/  FMUL.FTZ R45, R70, R143 ;  /* 0x0000008f462d7220 */ /* 0x002fe20000410000 */
[C---:B------:R-:W-:Y:S01]  /*62d0*/  IADD3 R143, R6.reuse, 0x200, RZ ;  /* 0x00000200068f7810 */ /* 0x040fe20007ffe0ff */
[----:B------:R0:W-:Y:S01]  /*62e0*/  STS [R126.X4+0x2134], R113 ;  /* 0x002134717e007388 */ /* 0x0001e20000004800 */
[----:B------:R-:W-:Y:S01]  /*62f0*/  IADD3 R141, R6, 0x780, RZ ;  /* 0x00000780068d7810 */ /* 0x000fe20007ffe0ff */
[----:B------:R-:W-:Y:S01]  /*6300*/  FMUL.FTZ R159, R72, R159 ;  /* 0x0000009f489f7220 */ /* 0x000fe20000410000 */
[C---:B---3--:R-:W-:Y:S01]  /*6310*/  IADD3 R111, R6.reuse, 0x180, RZ ;  /* 0x00000180066f7810 */ /* 0x048fe20007ffe0ff */
[----:B------:R1:W-:Y:S01]  /*6320*/  STS [R126.X4+0x2138], R47 ;  /* 0x0021382f7e007388 */ /* 0x0003e20000004800 */
[-C--:B------:R-:W-:Y:S01]  /*6330*/  LEA.HI.SX32 R110, R117, R6.reuse, 0x1b ;  /* 0x00000006756e7211 */ /* 0x080fe200078fdaff */
[----:B------:R-:W-:Y:S01]  /*6340*/  FADD.FTZ R16, R115, R16 ;  /* 0x0000001073107221 */ /* 0x000fe20000010000 */
[-C--:B--2---:R-:W-:Y:S01]  /*6350*/  LEA.HI.SX32 R61, R63, R6.reuse, 0x1b ;  /* 0x000000063f3d7211 */ /* 0x084fe200078fdaff */
[----:B------:R2:W-:Y:S01]  /*6360*/  STS [R126.X4+0x213c], R129 ;  /* 0x00213c817e007388 */ /* 0x0005e20000004800 */
[----:B------:R-:W-:Y:S01]  /*6370*/  LEA.HI.SX32 R100, R111, R6, 0x1b ;  /* 0x000000066f647211 */ /* 0x000fe200078fdaff */
[----:B------:R-:W-:Y:S01]  /*6380*/  FMUL.FTZ R115, R73, R158 ;  /* 0x0000009e49737220 */ /* 0x000fe20000410000 */
[C---:B0-----:R-:W-:Y:S01]  /*6390*/  IADD3 R113, R6.reuse, 0x300, RZ ;  /* 0x0000030006717810 */ /* 0x041fe20007ffe0ff */
[----:B------:R-:W-:Y:S01]  /*63a0*/  BAR.SYNC.DEFER_BLOCKING 0x0 ;  /* 0x0000000000007b1d */ /* 0x000fe20000010000 */
[----:B------:R-:W-:Y:S01]  /*63b0*/  LEA.HI.SX32 R63, R109, R6, 0x1b ;  /* 0x000000066d3f7211 */ /* 0x000fe200078fdaff */
[----:B------:R-:W-:Y:S01]  /*63c0*/  FFMA.FTZ R133, R123, R124, R133 ;  /* 0x0000007c7b857223 */ /* 0x000fe20000010085 */
[----:B-1----:R-:W-:Y:S01]  /*63d0*/  IADD3 R47, R6, 0x380, RZ ;  /* 0x00000380062f7810 */ /* 0x002fe20007ffe0ff */
[----:B------:R-:W-:Y:S01]  /*63e0*/  FMUL.FTZ R123, R74, R154 ;  /* 0x0000009a4a7b7220 */ /* 0x000fe20000410000 */
[-C--:B------:R-:W-:Y:S01]  /*63f0*/  LEA.HI.SX32 R111, R113, R6.reuse, 0x1b ;  /* 0x00000006716f7211 */ /* 0x080fe200078fdaff */
[----:B------:R-:W-:Y:S01]  /*6400*/  FMUL.FTZ R155, R75, R155 ;  /* 0x0000009b4b9b7220 */ /* 0x000fe20000410000 */
[----:B--2---:R-:W-:Y:S01]  /*6410*/  IADD3 R129, R6, 0x500, RZ ;  /* 0x0000050006817810 */ /* 0x004fe20007ffe0ff */
[----:B------:R-:W-:Y:S01]  /*6420*/  FMUL.FTZ R151, R87, R151 ;  /* 0x0000009757977220 */ /* 0x000fe20000410000 */
[-C--:B------:R-:W-:Y:S01]  /*6430*/  LEA.HI.SX32 R114, R119, R6.reuse, 0x1b ;  /* 0x0000000677727211 */ /* 0x080fe200078fdaff */
[----:B------:R-:W-:Y:S01]  /*6440*/  FMUL.FTZ R101, R88, R101 ;  /* 0x0000006558657220 */ /* 0x000fe20000410000 */
[-C--:B------:R-:W-:Y:S01]  /*6450*/  LEA.HI.SX32 R116, R127, R6.reuse, 0x1b ;  /* 0x000000067f747211 */ /* 0x080fe200078fdaff */
[----:B------:R-:W-:Y:S01]  /*6460*/  FMUL.FTZ R147, R96, R147 ;  /* 0x0000009360937220 */ /* 0x000fe20000410000 */
[----:B------:R-:W-:Y:S01]  /*6470*/  LEA.HI.SX32 R117, R129, R6, 0x1b ;  /* 0x0000000681757211 */ /* 0x000fe200078fdaff */
[----:B------:R-:W-:Y:S01]  /*6480*/  FFMA.FTZ R29, R124, R80, R29 ;  /* 0x000000507c1d7223 */ /* 0x000fe2000001001d */
[-C--:B------:R-:W-:Y:S01]  /*6490*/  LEA.HI.SX32 R109, R143, R6.reuse, 0x1b ;  /* 0x000000068f6d7211 */ /* 0x080fe200078fdaff */
[----:B------:R-:W-:Y:S01]  /*64a0*/  FADD.FTZ R15, R140, R15 ;  /* 0x0000000f8c0f7221 */ /* 0x000fe20000010000 */
[----:B------:R-:W-:Y:S01]  /*64b0*/  LEA.HI.SX32 R113, R47, R6, 0x1b ;  /* 0x000000062f717211 */ /* 0x000fe200078fdaff */
[----:B------:R-:W-:Y:S01]  /*64c0*/  FMUL.FTZ R99, R99, R138 ;  /* 0x0000008a63637220 */ /* 0x000fe20000410000 */
[-C--:B------:R-:W-:Y:S01]  /*64d0*/  LEA.HI.SX32 R118, R131, R6.reuse, 0x1b ;  /* 0x0000000683767211 */ /* 0x080fe200078fdaff */
[----:B------:R-:W-:Y:S01]  /*64e0*/  FADD.FTZ R9, R164, R9 ;  /* 0x00000009a4097221 */ /* 0x000fe20000010000 */
[-C--:B------:R-:W-:Y:S01]  /*64f0*/  LEA.HI.SX32 R119, R135, R6.reuse, 0x1b ;  /* 0x0000000687777211 */ /* 0x080fe200078fdaff */
[----:B------:R-:W-:Y:S01]  /*6500*/  FMUL.FTZ R138, R138, UR39 ;  /* 0x000000278a8a7c20 */ /* 0x000fe20008410000 */
[-C--:B------:R-:W-:Y:S01]  /*6510*/  LEA.HI.SX32 R122, R137, R6.reuse, 0x1b ;  /* 0x00000006897a7211 */ /* 0x080fe200078fdaff */
[----:B------:R-:W0:Y:S01]  /*6520*/  LDS R130, [R54.X4+0x2100] ;  /* 0x0021000036827984 */ /* 0x000e220000004800 */
[-C--:B------:R-:W-:Y:S01]  /*6530*/  LEA.HI.SX32 R127, R139, R6.reuse, 0x1b ;  /* 0x000000068b7f7211 */ /* 0x080fe200078fdaff */
[----:B------:R-:W-:Y:S01]  /*6540*/  FMUL.FTZ R140, R56, UR39 ;  /* 0x00000027388c7c20 */ /* 0x000fe20008410000 */
[----:B------:R-:W-:Y:S01]  /*6550*/  LEA.HI.SX32 R129, R141, R6, 0x1b ;  /* 0x000000068d817211 */ /* 0x000fe200078fdaff */
[----:B------:R-:W1:Y:S01]  /*6560*/  LDS R131, [R61.X4+0x2300] ;  /* 0x002300003d837984 */ /* 0x000e620000004800 */
[----:B------:R-:W-:-:S03]  /*6570*/  MOV R47, UR37 ;  /* 0x00000025002f7c02 */ /* 0x000fc60008000f00 */
        /* <DEDUP_REMOVED lines=18> */
[----:B------:R5:W-:Y:S01]  /*66a0*/  STS [R44.X4+0x420c], R159 ;  /* 0x00420c9f2c007388 */ /* 0x000be20000004800 */
[----:B-1----:R-:W-:-:S03]  /*66b0*/  MOV R107, UR37 ;  /* 0x00000025006b7c02 */ /* 0x002fc60008000f00 */
[----:B------:R1:W-:Y:S04]  /*66c0*/  STS [R126.X4+0x4210], R115 ;  /* 0x004210737e007388 */ /* 0x0003e80000004800 */
[----:B------:R2:W-:Y:S01]  /*66d0*/  STS [R126.X4+0x4214], R123 ;  /* 0x0042147b7e007388 */ /* 0x0005e20000004800 */
[----:B-----5:R-:W-:-:S03]  /*66e0*/  MOV R44, R6 ;  /* 0x00000006002c7202 */ /* 0x020fc60000000f00 */
[----:B------:R-:W-:Y:S01]  /*66f0*/  STS [R126.X4+0x4218], R155 ;  /* 0x0042189b7e007388 */ /* 0x000fe20000004800 */
[----:B-1----:R-:W-:Y:S01]  /*6700*/  MOV R115, UR22 ;  /* 0x0000001600737c02 */ /* 0x002fe20008000f00 */
[--C-:B------:R-:W-:Y:S02]  /*6710*/  IMAD.WIDE.U32 R46, R47, c[0x0][0x298], R44.reuse ;  /* 0x0000a6002f2e7a25 */ /* 0x100fe400078e002c */
[----:B------:R-:W-:Y:S01]  /*6720*/  STS [R126.X4+0x4228], R151 ;  /* 0x004228977e007388 */ /* 0x000fe20000004800 */
[----:B--2---:R-:W-:Y:S01]  /*6730*/  MOV R123, UR22 ;  /* 0x00000016007b7c02 */ /* 0x004fe20008000f00 */
[----:B------:R-:W-:Y:S01]  /*6740*/  IMAD.WIDE.U32 R44, R107, c[0x0][0x2b8], R44 ;  /* 0x0000ae006b2c7a25 */ /* 0x000fe200078e002c */
[----:B------:R-:W-:Y:S01]  /*6750*/  IADD3 R47, R47, UR20, RZ ;  /* 0x000000142f2f7c10 */ /* 0x000fe2000fffe0ff */
[----:B------:R-:W-:Y:S01]  /*6760*/  ULDC.64 UR20, c[0x0][0x2c0] ;  /* 0x0000b00000147ab9 */ /* 0x000fe20000000a00 */
[----:B------:R-:W-:Y:S01]  /*6770*/  STS [R126.X4+0x422c], R101 ;  /* 0x00422c657e007388 */ /* 0x000fe20000004800 */
[----:B------:R-:W-:Y:S01]  /*6780*/  FMUL.FTZ R107, R82, R152 ;  /* 0x00000098526b7220 */ /* 0x000fe20000410000 */
[----:B------:R-:W-:Y:S01]  /*6790*/  IADD3 R45, R45, UR18, RZ ;  /* 0x000000122d2d7c10 */ /* 0x000fe2000fffe0ff */
[----:B------:R-:W-:Y:S01]  /*67a0*/  ULDC.64 UR18, c[0x0][0x2a0] ;  /* 0x0000a80000127ab9 */ /* 0x000fe20000000a00 */
[----:B------:R-:W-:Y:S01]  /*67b0*/  IMAD.WIDE.U32 R46, R115, c[0x0][0x2a0], R46 ;  /* 0x0000a800732e7a25 */ /* 0x000fe200078e002e */
[----:B------:R-:W-:Y:S01]  /*67c0*/  UIMAD UR18, UR38, UR18, URZ ;  /* 0x00000012261272a4 */ /* 0x000fe2000f8e023f */
[----:B------:R1:W-:Y:S01]  /*67d0*/  STS [R126.X4+0x421c], R107 ;  /* 0x00421c6b7e007388 */ /* 0x0003e20000004800 */
[----:B------:R-:W-:Y:S01]  /*67e0*/  UIMAD UR20, UR38, UR20, URZ ;  /* 0x00000014261472a4 */ /* 0x000fe2000f8e023f */
[----:B------:R-:W-:Y:S01]  /*67f0*/  FMUL.FTZ R115, R85, R150 ;  /* 0x0000009655737220 */ /* 0x000fe20000410000 */
[----:B------:R-:W-:Y:S01]  /*6800*/  UIMAD UR18, UR22, UR19, UR18 ;  /* 0x00000013161272a4 */ /* 0x000fe2000f8e0212 */
[----:B------:R-:W-:Y:S01]  /*6810*/  IMAD.WIDE.U32 R44, R123, c[0x0][0x2c0], R44 ;  /* 0x0000b0007b2c7a25 */ /* 0x000fe200078e002c */
[----:B------:R-:W-:Y:S01]  /*6820*/  USHF.R.S32.HI UR19, URZ, 0x1f, UR40 ;  /* 0x0000001f3f137899 */ /* 0x000fe20008011428 */
[----:B------:R2:W-:Y:S01]  /*6830*/  STS [R126.X4+0x4220], R153 ;  /* 0x004220997e007388 */ /* 0x0005e20000004800 */
[----:B------:R-:W-:Y:S01]  /*6840*/  UIMAD UR20, UR22, UR21, UR20 ;  /* 0x00000015161472a4 */ /* 0x000fe2000f8e0214 */
[----:B------:R-:W-:Y:S01]  /*6850*/  FMUL.FTZ R123, R91, R148 ;  /* 0x000000945b7b7220 */ /* 0x000fe20000410000 */
[----:B------:R-:W-:Y:S01]  /*6860*/  IADD3 R148, P0, R46, UR40, RZ ;  /* 0x000000282e947c10 */ /* 0x000fe2000ff1e0ff */
[----:B------:R5:W-:Y:S01]  /*6870*/  STS [R126.X4+0x4224], R115 ;  /* 0x004224737e007388 */ /* 0x000be20000004800 */
[----:B-1----:R-:W-:Y:S01]  /*6880*/  IADD3 R107, R47, UR18, RZ ;  /* 0x000000122f6b7c10 */ /* 0x002fe2000fffe0ff */
[----:B------:R-:W-:Y:S01]  /*6890*/  FMUL.FTZ R155, R92, R149 ;  /* 0x000000955c9b7220 */ /* 0x000fe20000410000 */
[----:B------:R-:W-:Y:S01]  /*68a0*/  IADD3 R101, R45, UR20, RZ ;  /* 0x000000142d657c10 */ /* 0x000fe2000fffe0ff */
[----:B------:R-:W-:Y:S01]  /*68b0*/  FMUL.FTZ R151, R94, R142 ;  /* 0x0000008e5e977220 */ /* 0x000fe20000410000 */
[----:B------:R-:W-:Y:S01]  /*68c0*/  IADD3.X R149, R107, UR19, RZ, P0, !PT ;  /* 0x000000136b957c10 */ /* 0x000fe200087fe4ff */
[----:B------:R1:W-:Y:S01]  /*68d0*/  STS [R126.X4+0x4230], R123 ;  /* 0x0042307b7e007388 */ /* 0x0003e20000004800 */
[----:B------:R-:W-:Y:S01]  /*68e0*/  IADD3 R124, P1, R44, UR40, RZ ;  /* 0x000000282c7c7c10 */ /* 0x000fe2000ff3e0ff */
[----:B--2---:R-:W-:Y:S01]  /*68f0*/  FMUL.FTZ R153, R105, UR39 ;  /* 0x0000002769997c20 */ /* 0x004fe20008410000 */
[----:B-----5:R-:W-:Y:S01]  /*6900*/  MOV R115, UR40 ;  /* 0x0000002800737c02 */ /* 0x020fe20008000f00 */
[----:B------:R-:W-:Y:S01]  /*6910*/  STS [R126.X4+0x4234], R155 ;  /* 0x0042349b7e007388 */ /* 0x000fe20000004800 */
[----:B------:R-:W-:-:S02]  /*6920*/  IADD3.X R125, R101, UR19, RZ, P1, !PT ;  /* 0x00000013657d7c10 */ /* 0x000fc40008ffe4ff */
[----:B------:R-:W-:Y:S01]  /*6930*/  IADD3 R115, -R115, c[0x0][0x168], -R6 ;  /* 0x00005a0073737a10 */ /* 0x000fe20007ffe906 */
[----:B------:R2:W-:Y:S01]  /*6940*/  STS [R126.X4+0x4238], R147 ;  /* 0x004238937e007388 */ /* 0x0005e20000004800 */
[----:B-1----:R-:W-:Y:S02]  /*6950*/  FMUL.FTZ R123, R128, UR39 ;  /* 0x00000027807b7c20 */ /* 0x002fe40008410000 */
[----:B------:R-:W-:Y:S01]  /*6960*/  ISETP.GE.AND P0, PT, R115, 0x1, PT ;  /* 0x000000017300780c */ /* 0x000fe20003f06270 */
[----:B------:R1:W-:Y:S01]  /*6970*/  STS [R126.X4+0x423c], R151 ;  /* 0x00423c977e007388 */ /* 0x0003e20000004800 */
[----:B--2---:R-:W-:-:S03]  /*6980*/  FMUL.FTZ R147, R112, UR39 ;  /* 0x0000002770937c20 */ /* 0x004fc60008410000 */
        /* <DEDUP_REMOVED lines=21> */
.L_x_2251:
[----:B01-34-:R-:W-:Y:S05]  /*6ae0*/  BSYNC B0 ;  /* 0x0000000000007941 */ /* 0x01bfea0003800000 */
.L_x_2250:
[----:B------:R-:W0:Y:S01]  /*6af0*/  LDS R61, [R61.X4+0x4400] ;  /* 0x004400003d3d7984 */ /* 0x000e220000004800 */
[----:B------:R-:W-:Y:S01]  /*6b00*/  ULDC UR18, c[0x0][0x174] ;  /* 0x00005d0000127ab9 */ /* 0x000fe20000000800 */
[----:B------:R-:W-:Y:S01]  /*6b10*/  LEA R148, P0, R46, c[0x0][0x318], 0x2 ;  /* 0x0000c6002e947a11 */ /* 0x000fe200078010ff */
[----:B------:R-:W-:Y:S01]  /*6b20*/  UIADD3 UR18, UR6, -UR18, URZ ;  /* 0x8000001206127290 */ /* 0x000fe2000fffe03f */
[----:B------:R-:W-:Y:S01]  /*6b30*/  LEA R124, P1, R44, c[0x0][0x320], 0x2 ;  /* 0x0000c8002c7c7a11 */ /* 0x000fe200078210ff */
[----:B------:R-:W-:Y:S01]  /*6b40*/  USHF.L.U32 UR39, UR8, 0x2, URZ ;  /* 0x0000000208277899 */ /* 0x000fe2000800063f */
[----:B------:R-:W-:Y:S01]  /*6b50*/  LEA.HI.X R149, R46, c[0x0][0x31c], R107, 0x2, P0 ;  /* 0x0000c7002e957a11 */ /* 0x000fe200000f146b */
[----:B------:R-:W-:Y:S01]  /*6b60*/  UIMAD UR18, UR18, -0x800, URZ ;  /* 0xfffff800121278a4 */ /* 0x000fe2000f8e023f */
[----:B------:R-:W-:Y:S01]  /*6b70*/  LEA.HI.X R125, R44, c[0x0][0x324], R101, 0x2, P1 ;  /* 0x0000c9002c7d7a11 */ /* 0x000fe200008f1465 */
[----:B------:R-:W-:Y:S01]  /*6b80*/  USHF.L.U64.HI UR40, UR8, 0x2, UR9 ;  /* 0x0000000208287899 */ /* 0x000fe20008010209 */
[----:B------:R-:W-:Y:S01]  /*6b90*/  ISETP.GE.AND P0, PT, R115, 0x81, PT ;  /* 0x000000817300780c */ /* 0x000fe20003f06270 */
[----:B------:R-:W-:Y:S01]  /*6ba0*/  ULDC.64 UR20, c[0x0][0x2d0] ;  /* 0x0000b40000147ab9 */ /* 0x000fe20000000a00 */
[----:B------:R-:W-:Y:S01]  /*6bb0*/  BSSY B0, `(.L_x_2252) ;  /* 0x0000014000007945 */ /* 0x000fe20003800000 */
[----:B------:R-:W-:Y:S01]  /*6bc0*/  MOV R45, UR18 ;  /* 0x00000012002d7c02 */ /* 0x000fe20008000f00 */
[----:B------:R-:W-:Y:S01]  /*6bd0*/  UIMAD UR20, UR40, UR20, URZ ;  /* 0x00000014281472a4 */ /* 0x000fe2000f8e023f */
[----:B------:R-:W-:Y:S01]  /*6be0*/  MOV R47, UR18 ;  /* 0x00000012002f7c02 */ /* 0x000fe20008000f00 */
[----:B------:R-:W-:Y:S01]  /*6bf0*/  ULDC.64 UR18, c[0x0][0x2b0] ;  /* 0x0000ac0000127ab9 */ /* 0x000fe20000000a00 */
[----:B------:R-:W-:Y:S01]  /*6c00*/  FADD.FTZ R55, R106, R55 ;  /* 0x000000376a377221 */ /* 0x000fe20000010000 */
[----:B------:R-:W-:Y:S01]  /*6c10*/  UIMAD UR18, UR40, UR18, URZ ;  /* 0x00000012281272a4 */ /* 0x000fe2000f8e023f */
[----:B------:R-:W-:Y:S01]  /*6c20*/  IMAD.WIDE R148, R45, 0x4, R148 ;  /* 0x000000042d947825 */ /* 0x000fe200078e0294 */
[----:B------:R-:W-:Y:S01]  /*6c30*/  MOV R45, UR39 ;  /* 0x00000027002d7c02 */ /* 0x000fe20008000f00 */
[----:B------:R-:W-:-:S02]  /*6c40*/  UIMAD UR20, UR39, UR21, UR20 ;  /* 0x00000015271472a4 */ /* 0x000fc4000f8e0214 */
[----:B------:R-:W-:Y:S01]  /*6c50*/  IMAD.WIDE R124, R47, 0x4, R124 ;  /* 0x000000042f7c7825 */ /* 0x000fe200078e027c */
[----:B------:R-:W-:Y:S01]  /*6c60*/  MOV R47, UR39 ;  /* 0x00000027002f7c02 */ /* 0x000fe20008000f00 */
[----:B------:R-:W-:Y:S02]  /*6c70*/  UIMAD UR18, UR39, UR19, UR18 ;  /* 0x00000013271272a4 */ /* 0x000fe4000f8e0212 */
[----:B------:R-:W-:-:S04]  /*6c80*/  IMAD.WIDE.U32 R148, R45, c[0x0][0x2b0], R148 ;  /* 0x0000ac002d947a25 */ /* 0x000fc800078e0094 */
[----:B------:R-:W-:Y:S01]  /*6c90*/  IMAD.WIDE.U32 R124, R47, c[0x0][0x2d0], R124 ;  /* 0x0000b4002f7c7a25 */ /* 0x000fe200078e007c */
[----:B------:R-:W-:-:S04]  /*6ca0*/  IADD3 R149, R149, UR18, RZ ;  /* 0x0000001295957c10 */ /* 0x000fc8000fffe0ff */
[----:B------:R-:W-:Y:S01]  /*6cb0*/  IADD3 R125, R125, UR20, RZ ;  /* 0x000000147d7d7c10 */ /* 0x000fe2000fffe0ff */
[----:B------:R-:W-:Y:S05]  /*6cc0*/  @!P0 BRA `(.L_x_2253) ;  /* 0x0000002000008947 */ /* 0x000fea0003800000 */
[----:B------:R1:W-:Y:S04]  /*6cd0*/  RED.E.ADD.F32.FTZ.RN.STRONG.GPU [R148.64+-0x1e00], R131 ;  /* 0xffe200839400798e */ /* 0x0003e8000c10e7a0 */
[----:B0-----:R1:W-:Y:S02]  /*6ce0*/  RED.E.ADD.F32.FTZ.RN.STRONG.GPU [R124.64+-0x1e00], R61 ;  /* 0xffe2003d7c00798e */ /* 0x0013e4000c10e7a0 */
.L_x_2253:
[----:B------:R-:W-:Y:S05]  /*6cf0*/  BSYNC B0 ;  /* 0x0000000000007941 */ /* 0x000fea0003800000 */
.L_x_2252:
[----:B------:R-:W2:Y:S01]  /*6d00*/  LDS R63, [R63.X4+0x4600] ;  /* 0x004600003f3f7984 */ /* 0x000ea20000004800 */
        /* <DEDUP_REMOVED lines=9> */
[----:B------:R3:W-:Y:S04]  /*6da0*/  RED.E.ADD.F32.FTZ.RN.STRONG.GPU [R148.64+-0x1c00], R132 ;  /* 0xffe400849400798e */ /* 0x0007e8000c10e7a0 */
[----:B--2---:R3:W-:Y:S02]  /*6db0*/  RED.E.ADD.F32.FTZ.RN.STRONG.GPU [R124.64+-0x1c00], R63 ;  /* 0xffe4003f7c00798e */ /* 0x0047e4000c10e7a0 */
.L_x_2255:
[----:B------:R-:W-:Y:S05]  /*6dc0*/  BSYNC B0 ;  /* 0x0000000000007941 */ /* 0x000fea0003800000 */
.L_x_2254:
[----:B------:R4:W1:Y:S01]  /*6dd0*/  LDS R45, [R100.X4+0x4800] ;  /* 0x00480000642d7984 */ /* 0x0008620000004800 */
[----:B------:R-:W-:Y:S01]  /*6de0*/  BSSY B0, `(.L_x_2256) ;  /* 0x0000004000007945 */ /* 0x000fe20003800000 */
[----:B------:R-:W-:Y:S05]  /*6df0*/  @!P0 BRA `(.L_x_2257) ;  /* 0x0000002000008947 */ /* 0x000fea0003800000 */
[----:B------:R3:W-:Y:S04]  /*6e00*/  RED.E.ADD.F32.FTZ.RN.STRONG.GPU [R148.64+-0x1a00], R134 ;  /* 0xffe600869400798e */ /* 0x0007e8000c10e7a0 */
[----:B-1----:R3:W-:Y:S02]  /*6e10*/  RED.E.ADD.F32.FTZ.RN.STRONG.GPU [R124.64+-0x1a00], R45 ;  /* 0xffe6002d7c00798e */ /* 0x0027e4000c10e7a0 */
.L_x_2257:
[----:B------:R-:W-:Y:S05]  /*6e20*/  BSYNC B0 ;  /* 0x0000000000007941 */ /* 0x000fea0003800000 */
.L_x_2256:
[----:B------:R-:W3:Y:S01]  /*6e30*/  LDS R109, [R109.X4+0x4a00] ;  /* 0x004a00006d6d7984 */ /* 0x000ee20000004800 */
[----:B------:R-:W-:Y:S01]  /*6e40*/  BSSY B0, `(.L_x_2258) ;  /* 0x0000004000007945 */ /* 0x000fe20003800000 */
[----:B------:R-:W-:Y:S05]  /*6e50*/  @!P1 BRA `(.L_x_2259) ;  /* 0x0000002000009947 */ /* 0x000fea0003800000 */
[----:B------:R4:W-:Y:S04]  /*6e60*/  RED.E.ADD.F32.FTZ.RN.STRONG.GPU [R148.64+-0x1800], R135 ;  /* 0xffe800879400798e */ /* 0x0009e8000c10e7a0 */
[----:B---3--:R4:W-:Y:S02]  /*6e70*/  RED.E.ADD.F32.FTZ.RN.STRONG.GPU [R124.64+-0x1800], R109 ;  /* 0xffe8006d7c00798e */ /* 0x0089e4000c10e7a0 */
.L_x_2259:
[----:B------:R-:W-:Y:S05]  /*6e80*/  BSYNC B0 ;  /* 0x0000000000007941 */ /* 0x000fea0003800000 */
.L_x_2258:
[----:B-1-3--:R1:W3:Y:S01]  /*6e90*/  LDS R45, [R110.X4+0x4c00] ;  /* 0x004c00006e2d7984 */ /* 0x00a2e20000004800 */
[----:B------:R-:W-:Y:S01]  /*6ea0*/  BSSY B0, `(.L_x_2260) ;  /* 0x0000004000007945 */ /* 0x000fe20003800000 */
[----:B------:R-:W-:Y:S05]  /*6eb0*/  @!P2 BRA `(.L_x_2261) ;  /* 0x000000200000a947 */ /* 0x000fea0003800000 */
[----:B------:R1:W-:Y:S04]  /*6ec0*/  RED.E.ADD.F32.FTZ.RN.STRONG.GPU [R148.64+-0x1600], R136 ;  /* 0xffea00889400798e */ /* 0x0003e8000c10e7a0 */
[----:B---3--:R1:W-:Y:S02]  /*6ed0*/  RED.E.ADD.F32.FTZ.RN.STRONG.GPU [R124.64+-0x1600], R45 ;  /* 0xffea002d7c00798e */ /* 0x0083e4000c10e7a0 */
.L_x_2261:
[----:B------:R-:W-:Y:S05]  /*6ee0*/  BSYNC B0 ;  /* 0x0000000000007941 */ /* 0x000fea0003800000 */
.L_x_2260:
[----:B------:R-:W1:Y:S01]  /*6ef0*/  LDS R111, [R111.X4+0x4e00] ;  /* 0x004e00006f6f7984 */ /* 0x000e620000004800 */
[----:B------:R-:W-:Y:S01]  /*6f00*/  BSSY B0, `(.L_x_2262) ;  /* 0x0000004000007945 */ /* 0x000fe20003800000 */
[----:B------:R-:W-:Y:S05]  /*6f10*/  @!P3 BRA `(.L_x_2263) ;  /* 0x000000200000b947 */ /* 0x000fea0003800000 */
[----:B------:R4:W-:Y:S04]  /*6f20*/  RED.E.ADD.F32.FTZ.RN.STRONG.GPU [R148.64+-0x1400], R137 ;  /* 0xffec00899400798e */ /* 0x0009e8000c10e7a0 */
[----:B-1----:R4:W-:Y:S02]  /*6f30*/  RED.E.ADD.F32.FTZ.RN.STRONG.GPU [R124.64+-0x1400], R111 ;  /* 0xffec006f7c00798e */ /* 0x0029e4000c10e7a0 */
.L_x_2263:
[----:B------:R-:W-:Y:S05]  /*6f40*/  BSYNC B0 ;  /* 0x0000000000007941 */ /* 0x000fea0003800000 */
.L_x_2262:
[----:B------:R-:W4:Y:S01]  /*6f50*/  LDS R113, [R113.X4+0x5000] ;  /* 0x0050000071717984 */ /* 0x000f220000004800 */
[----:B------:R-:W-:Y:S01]  /*6f60*/  BSSY B0, `(.L_x_2264) ;  /* 0x0000004000007945 */ /* 0x000fe20003800000 */
[----:B------:R-:W-:Y:S05]  /*6f70*/  @!P4 BRA `(.L_x_2265) ;  /* 0x000000200000c947 */ /* 0x000fea0003800000 */
[----:B------:R4:W-:Y:S04]  /*6f80*/  RED.E.ADD.F32.FTZ.RN.STRONG.GPU [R148.64+-0x1200], R139 ;  /* 0xffee008b9400798e */ /* 0x0009e8000c10e7a0 */
[----:B----4-:R4:W-:Y:S02]  /*6f90*/  RED.E.ADD.F32.FTZ.RN.STRONG.GPU [R124.64+-0x1200], R113 ;  /* 0xffee00717c00798e */ /* 0x0109e4000c10e7a0 */
.L_x_2265:
[----:B------:R-:W-:Y:S05]  /*6fa0*/  BSYNC B0 ;  /* 0x0000000000007941 */ /* 0x000fea0003800000 */
.L_x_2264:
[----:B-1-3--:R1:W3:Y:S01]  /*6fb0*/  LDS R45, [R114.X4+0x5200] ;  /* 0x00520000722d7984 */ /* 0x00a2e20000004800 */
[----:B------:R-:W-:Y:S01]  /*6fc0*/  BSSY B0, `(.L_x_2266) ;  /* 0x0000004000007945 */ /* 0x000fe20003800000 */
[----:B------:R-:W-:Y:S05]  /*6fd0*/  @!P5 BRA `(.L_x_2267) ;  /* 0x000000200000d947 */ /* 0x000fea0003800000 */
[----:B------:R1:W-:Y:S04]  /*6fe0*/  RED.E.ADD.F32.FTZ.RN.STRONG.GPU [R148.64+-0x1000], R141 ;  /* 0xfff0008d9400798e */ /* 0x0003e8000c10e7a0 */
[----:B---3--:R1:W-:Y:S02]  /*6ff0*/  RED.E.ADD.F32.FTZ.RN.STRONG.GPU [R124.64+-0x1000], R45 ;  /* 0xfff0002d7c00798e */ /* 0x0083e4000c10e7a0 */
.L_x_2267:
[----:B------:R-:W-:Y:S05]  /*7000*/  BSYNC B0 ;  /* 0x0000000000007941 */ /* 0x000fea0003800000 */
.L_x_2266:
[----:B-1-3--:R1:W3:Y:S01]  /*7010*/  LDS R45, [R116.X4+0x5400] ;  /* 0x00540000742d7984 */ /* 0x00a2e20000004800 */
        /* <DEDUP_REMOVED lines=9> */
[----:B-1----:R1:W-:Y:S04]  /*70b0*/  RED.E.ADD.F32.FTZ.RN.STRONG.GPU [R148.64+-0xe00], R143 ;  /* 0xfff2008f9400798e */ /* 0x0023e8000c10e7a0 */
[----:B---3--:R1:W-:Y:S02]  /*70c0*/  RED.E.ADD.F32.FTZ.RN.STRONG.GPU [R124.64+-0xe00], R45 ;  /* 0xfff2002d7c00798e */ /* 0x0083e4000c10e7a0 */
.L_x_2269:
[----:B-1----:R-:W-:Y:S05]  /*70d0*/  BSYNC B0 ;  /* 0x0000000000007941 */ /* 0x002fea0003800000 */
.L_x_2268:
[----:B------:R-:W1:Y:S01]  /*70e0*/  LDS R117, [R117.X4+0x5600] ;  /* 0x0056000075757984 */ /* 0x000e620000004800 */
[----:B------:R-:W-:Y:S01]  /*70f0*/  BSSY B0, `(.L_x_2270) ;  /* 0x0000004000007945 */ /* 0x000fe20003800000 */
[----:B------:R-:W-:Y:S05]  /*7100*/  @!P0 BRA `(.L_x_2271) ;  /* 0x0000002000008947 */ /* 0x000fea0003800000 */
[----:B------:R4:W-:Y:S04]  /*7110*/  RED.E.ADD.F32.FTZ.RN.STRONG.GPU [R148.64+-0xc00], R146 ;  /* 0xfff400929400798e */ /* 0x0009e8000c10e7a0 */
[----:B-1----:R4:W-:Y:S02]  /*7120*/  RED.E.ADD.F32.FTZ.RN.STRONG.GPU [R124.64+-0xc00], R117 ;  /* 0xfff400757c00798e */ /* 0x0029e4000c10e7a0 */
.L_x_2271:
[----:B------:R-:W-:Y:S05]  /*7130*/  BSYNC B0 ;  /* 0x0000000000007941 */ /* 0x000fea0003800000 */
.L_x_2270:
[----:B---3--:R3:W4:Y:S01]  /*7140*/  LDS R45, [R118.X4+0x5800] ;  /* 0x00580000762d7984 */ /* 0x0087220000004800 */
[----:B------:R-:W-:Y:S01]  /*7150*/  BSSY B0, `(.L_x_2272) ;  /* 0x0000004000007945 */ /* 0x000fe20003800000 */
[----:B------:R-:W-:Y:S05]  /*7160*/  @!P1 BRA `(.L_x_2273) ;  /* 0x0000002000009947 */ /* 0x000fea0003800000 */
[----:B------:R3:W-:Y:S04]  /*7170*/  RED.E.ADD.F32.FTZ.RN.STRONG.GPU [R148.64+-0xa00], R157 ;  /* 0xfff6009d9400798e */ /* 0x0007e8000c10e7a0 */
[----:B----4-:R3:W-:Y:S02]  /*7180*/  RED.E.ADD.F32.FTZ.RN.STRONG.GPU [R124.64+-0xa00], R45 ;  /* 0xfff6002d7c00798e */ /* 0x0107e4000c10e7a0 */
.L_x_2273:
[----:B------:R-:W-:Y:S05]  /*7190*/  BSYNC B0 ;  /* 0x0000000000007941 */ /* 0x000fea0003800000 */
.L_x_2272:
[----:B------:R-:W3:Y:S01]  /*71a0*/  LDS R119, [R119.X4+0x5a00] ;  /* 0x005a000077777984 */ /* 0x000ee20000004800 */
[----:B------:R-:W-:Y:S01]  /*71b0*/  BSSY B0, `(.L_x_2274) ;  /* 0x0000004000007945 */ /* 0x000fe20003800000 */
[----:B------:R-:W-:Y:S05]  /*71c0*/  @!P2 BRA `(.L_x_2275) ;  /* 0x000000200000a947 */ /* 0x000fea0003800000 */
[----:B------:R4:W-:Y:S04]  /*71d0*/  RED.E.ADD.F32.FTZ.RN.STRONG.GPU [R148.64+-0x800], R160 ;  /* 0xfff800a09400798e */ /* 0x0009e8000c10e7a0 */
[----:B---3--:R4:W-:Y:S02]  /*71e0*/  RED.E.ADD.F32.FTZ.RN.STRONG.GPU [R124.64+-0x800], R119 ;  /* 0xfff800777c00798e */ /* 0x0089e4000c10e7a0 */
.L_x_2275:
[----:B------:R-:W-:Y:S05]  /*71f0*/  BSYNC B0 ;  /* 0x0000000000007941 */ /* 0x000fea0003800000 */
.L_x_2274:
[----:B---34-:R3:W4:Y:S01]  /*7200*/  LDS R45, [R122.X4+0x5c00] ;  /* 0x005c00007a2d7984 */ /* 0x0187220000004800 */
[----:B------:R-:W-:Y:S01]  /*7210*/  BSSY B0, `(.L_x_2276) ;  /* 0x0000004000007945 */ /* 0x000fe20003800000 */
[----:B------:R-:W-:Y:S05]  /*7220*/  @!P3 BRA `(.L_x_2277) ;  /* 0x000000200000b947 */ /* 0x000fea0003800000 */
[----:B------:R3:W-:Y:S04]  /*7230*/  RED.E.ADD.F32.FTZ.RN.STRONG.GPU [R148.64+-0x600], R161 ;  /* 0xfffa00a19400798e */ /* 0x0007e8000c10e7a0 */
[----:B----4-:R3:W-:Y:S02]  /*7240*/  RED.E.ADD.F32.FTZ.RN.STRONG.GPU [R124.64+-0x600], R45 ;  /* 0xfffa002d7c00798e */ /* 0x0107e4000c10e7a0 */
.L_x_2277:
[----:B------:R-:W-:Y:S05]  /*7250*/  BSYNC B0 ;  /* 0x0000000000007941 */ /* 0x000fea0003800000 */
.L_x_2276:
[----:B------:R-:W3:Y:S01]  /*7260*/  LDS R127, [R127.X4+0x5e00] ;  /* 0x005e00007f7f7984 */ /* 0x000ee20000004800 */
[----:B------:R-:W-:Y:S01]  /*7270*/  BSSY B0, `(.L_x_2278) ;  /* 0x0000004000007945 */ /* 0x000fe20003800000 */
[----:B------:R-:W-:Y:S05]  /*7280*/  @!P4 BRA `(.L_x_2279) ;  /* 0x000000200000c947 */ /* 0x000fea0003800000 */
[----:B------:R4:W-:Y:S04]  /*7290*/  RED.E.ADD.F32.FTZ.RN.STRONG.GPU [R148.64+-0x400], R162 ;  /* 0xfffc00a29400798e */ /* 0x0009e8000c10e7a0 */
[----:B---3--:R4:W-:Y:S02]  /*72a0*/  RED.E.ADD.F32.FTZ.RN.STRONG.GPU [R124.64+-0x400], R127 ;  /* 0xfffc007f7c00798e */ /* 0x0089e4000c10e7a0 */
.L_x_2279:
[----:B------:R-:W-:Y:S05]  /*72b0*/  BSYNC B0 ;  /* 0x0000000000007941 */ /* 0x000fea0003800000 */
.L_x_2278:
[----:B------:R-:W4:Y:S01]  /*72c0*/  LDS R129, [R129.X4+0x6000] ;  /* 0x0060000081817984 */ /* 0x000f220000004800 */
[----:B------:R-:W-:Y:S01]  /*72d0*/  BSSY B0, `(.L_x_2280) ;  /* 0x0000004000007945 */ /* 0x000fe20003800000 */
[----:B------:R-:W-:Y:S05]  /*72e0*/  @!P5 BRA `(.L_x_2281) ;  /* 0x000000200000d947 */ /* 0x000fea0003800000 */
[----:B------:R4:W-:Y:S04]  /*72f0*/  RED.E.ADD.F32.FTZ.RN.STRONG.GPU [R148.64+-0x200], R163 ;  /* 0xfffe00a39400798e */ /* 0x0009e8000c10e7a0 */
[----:B----4-:R4:W-:Y:S02]  /*7300*/  RED.E.ADD.F32.FTZ.RN.STRONG.GPU [R124.64+-0x200], R129 ;  /* 0xfffe00817c00798e */ /* 0x0109e4000c10e7a0 */
.L_x_2281:
[----:B------:R-:W-:Y:S05]  /*7310*/  BSYNC B0 ;  /* 0x0000000000007941 */ /* 0x000fea0003800000 */
.L_x_2280:
        /* <DEDUP_REMOVED lines=13> */
[----:B------:R-:W-:Y:S02]  /*73f0*/  FADD.FTZ R17, R108, R17 ;  /* 0x000000116c117221 */ /* 0x000fe40000010000 */
[----:B-----5:R-:W-:Y:S02]  /*7400*/  @P0 FADD R44, R55, R44 ;  /* 0x0000002c372c0221 */ /* 0x020fe40000000000 */
[----:B------:R-:W-:Y:S02]  /*7410*/  FFMA.FTZ R28, R99, R81, R28 ;  /* 0x00000051631c7223 */ /* 0x000fe4000001001c */
[----:B------:R-:W-:Y:S01]  /*7420*/  FADD.FTZ R18, R133, R18 ;  /* 0x0000001285127221 */ /* 0x000fe20000010000 */
[----:B---34-:R-:W3:Y:S01]  /*7430*/  SHFL.DOWN P0, R45, R44, 0x2, 0x1f ;  /* 0x08401f002c2d7f89 */ /* 0x018ee20000000000 */
[----:B------:R-:W-:-:S02]  /*7440*/  FFMA.FTZ R27, R128, R78, R27 ;  /* 0x0000004e801b7223 */ /* 0x000fc4000001001b */
[----:B------:R-:W-:Y:S02]  /*7450*/  FADD.FTZ R19, R138, R19 ;  /* 0x000000138a137221 */ /* 0x000fe40000010000 */
[----:B------:R-:W-:Y:S02]  /*7460*/  FADD.FTZ R20, R123, R20 ;  /* 0x000000147b147221 */ /* 0x000fe40000010000 */
[----:B------:R-:W-:Y:S02]  /*7470*/  FFMA.FTZ R24, R57, R77, R24 ;  /* 0x0000004d39187223 */ /* 0x000fe40000010018 */
[----:B------:R-:W-:Y:S02]  /*7480*/  FADD.FTZ R23, R140, R23 ;  /* 0x000000178c177221 */ /* 0x000fe40000010000 */
[----:B---3--:R-:W-:Y:S02]  /*7490*/  @P0 FADD R45, R44, R45 ;  /* 0x0000002d2c2d0221 */ /* 0x008fe40000000000 */
[----:B------:R-:W-:-:S03]  /*74a0*/  FMUL.FTZ R44, R59, R105 ;  /* 0x000000693b2c7220 */ /* 0x000fc60000410000 */
[----:B------:R-:W3:Y:S01]  /*74b0*/  SHFL.DOWN P0, R46, R45, 0x4, 0x1f ;  /* 0x08801f002d2e7f89 */ /* 0x000ee20000000000 */
[----:B------:R-:W-:Y:S02]  /*74c0*/  FFMA.FTZ R153, R49, R44, R153 ;  /* 0x0000002c31997223 */ /* 0x000fe40000010099 */
        /* <DEDUP_REMOVED lines=8> */
[----:B---3--:R-:W-:Y:S01]  /*7550*/  @P0 FADD R47, R46, R47 ;  /* 0x0000002f2e2f0221 */ /* 0x008fe20000000000 */
[----:B------:R-:W-:-:S04]  /*7560*/  ISETP.NE.AND P0, PT, R4, RZ, PT ;  /* 0x000000ff0400720c */ /* 0x000fc80003f05270 */
[----:B------:R-:W3:Y:S02]  /*7570*/  SHFL.DOWN P1, R54, R47, 0x10, 0x1f ;  /* 0x0a001f002f367f89 */ /* 0x000ee40000020000 */
[----:B---3--:R-:W-:-:S07]  /*7580*/  @P1 FADD R54, R47, R54 ;  /* 0x000000362f361221 */ /* 0x008fce0000000000 */
[----:B------:R3:W-:Y:S04]  /*7590*/  @!P0 STS [R3.X4+0x6304], R54 ;  /* 0x0063043603008388 */ /* 0x0007e80000004800 */
[----:B------:R-:W-:Y:S06]  /*75a0*/  BAR.SYNC.DEFER_BLOCKING 0x0 ;  /* 0x0000000000007b1d */ /* 0x000fec0000010000 */
[----:B------:R-:W-:Y:S05]  /*75b0*/  @P2 BRA `(.L_x_2283) ;  /* 0x000000c000002947 */ /* 0x000fea0003800000 */
[----:B---3--:R-:W-:Y:S01]  /*75c0*/  ULDC UR18, c[0x0][0x174] ;  /* 0x00005d0000127ab9 */ /* 0x008fe20000000800 */
[----:B------:R-:W3:Y:S01]  /*75d0*/  LDS.64 R44, [0x6308] ;  /* 0x00630800ff2c7984 */ /* 0x000ee20000000a00 */
[----:B------:R-:W-:-:S02]  /*75e0*/  UISETP.NE.AND UP0, UPT, UR23, UR18, UPT ;  /* 0x000000121700728c */ /* 0x000fc4000bf05270 */
[----:B------:R-:W-:Y:S01]  /*75f0*/  USHF.L.U32 UR18, UR7, 0x2, URZ ;  /* 0x0000000207127899 */ /* 0x000fe2000800063f */
[----:B------:R-:W4:Y:S03]  /*7600*/  LDS R47, [0x6310] ;  /* 0x00631000ff2f7984 */ /* 0x000f260000000800 */
[----:B------:R-:W-:-:S13]  /*7610*/  PLOP3.LUT P0, PT, PT, PT, UP0, 0x80, 0x0 ;  /* 0x000000000000781c */ /* 0x000fda0003f0f008 */
[----:B------:R-:W5:Y:S01]  /*7620*/  @P0 LDS R49, [UR18+0x7f50] ;  /* 0x007f5012ff310984 */ /* 0x000f620008000800 */
[----:B---3--:R-:W-:-:S04]  /*7630*/  FADD.FTZ R44, R54, R44 ;  /* 0x0000002c362c7221 */ /* 0x008fc80000010000 */
[----:B------:R-:W-:-:S04]  /*7640*/  FADD.FTZ R44, R45, R44 ;  /* 0x0000002c2d2c7221 */ /* 0x000fc80000010000 */
[----:B----4-:R-:W-:-:S04]  /*7650*/  FADD.FTZ R54, R44, R47 ;  /* 0x0000002f2c367221 */ /* 0x010fc80000010000 */
[----:B-----5:R-:W-:-:S05]  /*7660*/  @P0 FADD.FTZ R54, R54, R49 ;  /* 0x0000003136360221 */ /* 0x020fca0000010000 */
[----:B------:R3:W-:Y:S02]  /*7670*/  STS [UR18+0x7f50], R54 ;  /* 0x007f5036ff007988 */ /* 0x0007e40008000812 */
.L_x_2283:
[----:B---3--:R-:W-:Y:S05]  /*7680*/  BSYNC B0 ;  /* 0x0000000000007941 */ /* 0x008fea0003800000 */
.L_x_2282:
        /* <DEDUP_REMOVED lines=8> */
.L_x_2236:
        /* <DEDUP_REMOVED lines=19> */
[----:B------:R-:W-:-:S02]  /*7840*/  ULDC.64 UR18, c[0x0][0x2e0] ;  /* 0x0000b80000127ab9 */ /* 0x000fc40000000a00 */
[----:B------:R-:W-:Y:S02]  /*7850*/  UIADD3 UR21, UR21, UR39, URZ ;  /* 0x0000002715157290 */ /* 0x000fe4000fffe03f */
[----:B------:R-:W-:Y:S02]  /*7860*/  UIMAD UR39, UR16, UR18, URZ ;  /* 0x00000012102772a4 */ /* 0x000fe4000f8e023f */
[----:B------:R-:W-:Y:S02]  /*7870*/  UIADD3 UR26, UP1, UR26, -0x1000, URZ ;  /* 0xfffff0001a1a7890 */ /* 0x000fe4000ff3e03f */
[----:B------:R-:W-:Y:S02]  /*7880*/  UIMAD UR39, UR17, UR19, UR39 ;  /* 0x00000013112772a4 */ /* 0x000fe4000f8e0227 */
[----:B------:R-:W-:Y:S02]  /*7890*/  UIMAD.WIDE.U32 UR18, UR17, UR18, UR20 ;  /* 0x00000012111272a5 */ /* 0x000fe4000f8e0014 */
[----:B------:R-:W-:-:S02]  /*78a0*/  UIADD3 UR30, UP2, UR30, -0x1000, URZ ;  /* 0xfffff0001e1e7890 */ /* 0x000fc4000ff5e03f */
[----:B------:R-:W-:Y:S02]  /*78b0*/  ULDC.64 UR20, c[0x0][0x330] ;  /* 0x0000cc0000147ab9 */ /* 0x000fe40000000a00 */
[----:B------:R-:W-:Y:S02]  /*78c0*/  UIADD3 UR19, UR19, UR39, URZ ;  /* 0x0000002713137290 */ /* 0x000fe4000fffe03f */
[----:B------:R-:W-:Y:S02]  /*78d0*/  ULEA UR20, UP0, UR18, UR20, 0x1 ;  /* 0x0000001412147291 */ /* 0x000fe4000f80083f */
[----:B------:R-:W-:Y:S02]  /*78e0*/  UIADD3 UR34, UP3, UR34, -0x1000, URZ ;  /* 0xfffff00022227890 */ /* 0x000fe4000ff7e03f */
[----:B------:R-:W-:Y:S02]  /*78f0*/  ULEA.HI.X UR21, UR18, UR21, UR19, 0x1, UP0 ;  /* 0x0000001512157291 */ /* 0x000fe400080f0c13 */
[----:B------:R-:W-:Y:S01]  /*7900*/  MOV R32, UR20 ;  /* 0x0000001400207c02 */ /* 0x000fe20008000f00 */
[----:B------:R-:W-:-:S02]  /*7910*/  UIMAD UR18, UR36, UR40, URZ ;  /* 0x00000028241272a4 */ /* 0x000fc4000f8e023f */
[----:B------:R-:W-:Y:S01]  /*7920*/  UIADD3 UR24, UP4, UR24, -0x1000, URZ ;  /* 0xfffff00018187890 */ /* 0x000fe2000ff9e03f */
[----:B------:R-:W-:Y:S01]  /*7930*/  MOV R33, UR21 ;  /* 0x0000001500217c02 */ /* 0x000fe20008000f00 */
[----:B------:R-:W-:Y:S02]  /*7940*/  UIMAD UR20, UR37, UR41, UR18 ;  /* 0x00000029251472a4 */ /* 0x000fe4000f8e0212 */
[----:B------:R-:W-:Y:S02]  /*7950*/  UIMAD.WIDE.U32 UR18, UR37, UR40, UR8 ;  /* 0x00000028251272a5 */ /* 0x000fe4000f8e0008 */
[----:B------:R-:W-:Y:S01]  /*7960*/  IMAD.WIDE R32, R2, 0x10, R32 ;  /* 0x0000001002207825 */ /* 0x000fe200078e0220 */
[----:B------:R-:W-:Y:S02]  /*7970*/  ULDC.64 UR8, c[0x0][0x300] ;  /* 0x0000c00000087ab9 */ /* 0x000fe40000000a00 */
[----:B------:R-:W-:Y:S02]  /*7980*/  UIADD3 UR19, UR19, UR20, URZ ;  /* 0x0000001413137290 */ /* 0x000fe4000fffe03f */
[----:B------:R-:W-:-:S02]  /*7990*/  UIMAD UR20, UR16, UR8, URZ ;  /* 0x00000008101472a4 */ /* 0x000fc4000f8e023f */
[----:B------:R-:W-:Y:S02]  /*79a0*/  UIADD3 UR28, UP5, UR28, -0x1000, URZ ;  /* 0xfffff0001c1c7890 */ /* 0x000fe4000ffbe03f */
[----:B------:R-:W-:Y:S02]  /*79b0*/  UIMAD UR20, UR17, UR9, UR20 ;  /* 0x00000009111472a4 */ /* 0x000fe4000f8e0214 */
[----:B------:R-:W-:Y:S02]  /*79c0*/  UIMAD.WIDE.U32 UR8, UR17, UR8, UR18 ;  /* 0x00000008110872a5 */ /* 0x000fe4000f8e0012 */
[----:B------:R-:W-:Y:S02]  /*79d0*/  UIADD3 UR6, UR6, 0x1, URZ ;  /* 0x0000000106067890 */ /* 0x000fe4000fffe03f */
[----:B------:R-:W-:Y:S02]  /*79e0*/  ULDC.64 UR18, c[0x0][0x340] ;  /* 0x0000d00000127ab9 */ /* 0x000fe40000000a00 */
[----:B------:R-:W-:-:S02]  /*79f0*/  UIADD3 UR9, UR9, UR20, URZ ;  /* 0x0000001409097290 */ /* 0x000fc4000fffe03f */
[----:B------:R-:W-:Y:S02]  /*7a00*/  ULEA UR18, UP0, UR8, UR18, 0x1 ;  /* 0x0000001208127291 */ /* 0x000fe4000f80083f */
[----:B------:R-:W-:Y:S02]  /*7a10*/  UIADD3.X UR27, UR27, -0x1, URZ, UP1, !UPT ;  /* 0xffffffff1b1b7890 */ /* 0x000fe40008ffe43f */
[----:B------:R-:W-:Y:S02]  /*7a20*/  ULEA.HI.X UR19, UR8, UR19, UR9, 0x1, UP0 ;  /* 0x0000001308137291 */ /* 0x000fe400080f0c09 */
[----:B------:R-:W-:Y:S02]  /*7a30*/  UISETP.GT.AND UP0, UPT, UR23, 0x1, UPT ;  /* 0x000000011700788c */ /* 0x000fe4000bf04270 */
[----:B------:R-:W-:Y:S02]  /*7a40*/  UIADD3.X UR31, UR31, -0x1, URZ, UP2, !UPT ;  /* 0xffffffff1f1f7890 */ /* 0x000fe400097fe43f */
[----:B------:R-:W-:-:S02]  /*7a50*/  UIADD3.X UR35, UR35, -0x1, URZ, UP3, !UPT ;  /* 0xffffffff23237890 */ /* 0x000fc40009ffe43f */
[----:B------:R-:W-:Y:S02]  /*7a60*/  UIADD3.X UR25, UR25, -0x1, URZ, UP4, !UPT ;  /* 0xffffffff19197890 */ /* 0x000fe4000a7fe43f */
[----:B------:R-:W-:Y:S02]  /*7a70*/  UIADD3.X UR29, UR29, -0x1, URZ, UP5, !UPT ;  /* 0xffffffff1d1d7890 */ /* 0x000fe4000affe43f */
[----:B------:R-:W-:Y:S01]  /*7a80*/  UMOV UR23, UR7 ;  /* 0x0000000700177c82 */ /* 0x000fe20008000000 */
[----:B--2---:R-:W-:Y:S04]  /*7a90*/  STS.128 [R0], R36 ;  /* 0x0000002400007388 */ /* 0x004fe80000000c00 */
[----:B---3--:R-:W-:Y:S01]  /*7aa0*/  STS.128 [R0+0x200], R40 ;  /* 0x0002002800007388 */ /* 0x008fe20000000c00 */
[----:B------:R-:W-:-:S06]  /*7ab0*/  NOP ;  /* 0x0000000000007918 */ /* 0x000fcc0000000000 */
[----:B------:R-:W0:Y:S02]  /*7ac0*/  LDS.128 R44, [R68] ;  /* 0x00000000442c7984 */ /* 0x000e240000000c00 */
        /* <DEDUP_REMOVED lines=21> */
[----:B------:R-:W0:Y:S01]  /*7c20*/  LDS.128 R36, [R68+0x10] ;  /* 0x0000100044247984 */ /* 0x000e220000000c00 */
[----:B------:R-:W3:Y:S01]  /*7c30*/  @!P3 MUFU.EX2 R42, R42 ;  /* 0x0000002a002ab308 */ /* 0x000ee20000000800 */
[----:B------:R-:W-:Y:S02]  /*7c40*/  FADD.FTZ R46, R46, UR5 ;  /* 0x000000052e2e7e21 */ /* 0x000fe40008010000 */
[----:B------:R-:W-:Y:S01]  /*7c50*/  BAR.SYNC.DEFER_BLOCKING 0x0 ;  /* 0x0000000000007b1d */ /* 0x000fe20000010000 */
[----:B------:R-:W-:Y:S01]  /*7c60*/  FSETP.GTU.FTZ.AND P6, PT, R48, 20, PT ;  /* 0x41a000003000780b */ /* 0x000fe20003fdc000 */
[----:B-1----:R-:W-:Y:S01]  /*7c70*/  @!P2 FADD.FTZ R40, R40, 1 ;  /* 0x3f8000002828a421 */ /* 0x002fe20000010000 */
[----:B------:R-:W-:Y:S01]  /*7c80*/  FSETP.GTU.FTZ.AND P0, PT, R46, 20, PT ;  /* 0x41a000002e00780b */ /* 0x000fe20003f1c000 */
[----:B--2---:R-:W-:-:S02]  /*7c90*/  @!P4 FADD.FTZ R41, R41, 1 ;  /* 0x3f8000002929c421 */ /* 0x004fc40000010000 */
[----:B------:R-:W1:Y:S01]  /*7ca0*/  @!P5 MUFU.EX2 R43, R43 ;  /* 0x0000002b002bd308 */ /* 0x000e620000000800 */
[----:B---3--:R-:W-:-:S07]  /*7cb0*/  @!P3 FADD.FTZ R42, R42, 1 ;  /* 0x3f8000002a2ab421 */ /* 0x008fce0000010000 */
[----:B------:R-:W2:Y:S01]  /*7cc0*/  @!P4 MUFU.RCP R41, R41 ;  /* 0x000000290029c308 */ /* 0x000ea20000001000 */
[----:B------:R-:W-:-:S07]  /*7cd0*/  @!P6 FMUL.FTZ R44, R48, -1.4426950216293334961 ;  /* 0xbfb8aa3b302ce820 */ /* 0x000fce0000410000 */
[----:B------:R3:W4:Y:S01]  /*7ce0*/  @!P2 MUFU.RCP R48, R40 ;  /* 0x000000280030a308 */ /* 0x0007220000001000 */
[----:B-1----:R-:W-:-:S07]  /*7cf0*/  @!P5 FADD.FTZ R43, R43, 1 ;  /* 0x3f8000002b2bd421 */ /* 0x002fce0000010000 */
[----:B------:R-:W1:Y:S01]  /*7d00*/  @!P3 MUFU.RCP R42, R42 ;  /* 0x0000002a002ab308 */ /* 0x000e620000001000 */
[--C-:B---3--:R-:W-:Y:S01]  /*7d10*/  PRMT R40, RZ, 0x5410, R47.reuse ;  /* 0x00005410ff287816 */ /* 0x108fe2000000002f */
[----:B--2---:R-:W-:Y:S01]  /*7d20*/  @!P4 FMUL.FTZ R22, R22, R41 ;  /* 0x000000291616c220 */ /* 0x004fe20000410000 */
[----:B------:R-:W-:-:S03]  /*7d30*/  PRMT R47, RZ, 0x7610, R47 ;  /* 0x00007610ff2f7816 */ /* 0x000fc6000000002f */
[----:B------:R-:W-:Y:S01]  /*7d40*/  FADD.FTZ R45, R40, UR5 ;  /* 0x00000005282d7e21 */ /* 0x000fe20008010000 */
[--C-:B0-----:R-:W-:Y:S01]  /*7d50*/  PRMT R41, RZ, 0x5410, R36.reuse ;  /* 0x00005410ff297816 */ /* 0x101fe20000000024 */
[----:B------:R-:W-:Y:S01]  /*7d60*/  @!P0 FMUL.FTZ R40, R46, -1.4426950216293334961 ;  /* 0xbfb8aa3b2e288820 */ /* 0x000fe20000410000 */
[----:B------:R-:W-:Y:S01]  /*7d70*/  PRMT R36, RZ, 0x7610, R36 ;  /* 0x00007610ff247816 */ /* 0x000fe20000000024 */
[----:B------:R-:W-:Y:S01]  /*7d80*/  FADD.FTZ R47, R47, UR5 ;  /* 0x000000052f2f7e21 */ /* 0x000fe20008010000 */
[----:B------:R-:W-:Y:S01]  /*7d90*/  FSETP.GTU.FTZ.AND P1, PT, R45, 20, PT ;  /* 0x41a000002d00780b */ /* 0x000fe20003f3c000 */
[----:B------:R-:W-:Y:S01]  /*7da0*/  FADD.FTZ R46, R41, UR5 ;  /* 0x00000005292e7e21 */ /* 0x000fe20008010000 */
[----:B------:R-:W0:Y:S01]  /*7db0*/  @!P5 MUFU.RCP R43, R43 ;  /* 0x0000002b002bd308 */ /* 0x000e220000001000 */
[----:B----4-:R-:W-:Y:S01]  /*7dc0*/  @!P2 FMUL.FTZ R23, R23, R48 ;  /* 0x000000301717a220 */ /* 0x010fe20000410000 */
[----:B------:R-:W-:Y:S01]  /*7dd0*/  FSETP.GTU.FTZ.AND P2, PT, R47, 20, PT ;  /* 0x41a000002f00780b */ /* 0x000fe20003f5c000 */
[----:B-1----:R-:W-:Y:S01]  /*7de0*/  @!P3 FMUL.FTZ R21, R21, R42 ;  /* 0x0000002a1515b220 */ /* 0x002fe20000410000 */
[----:B------:R-:W-:Y:S01]  /*7df0*/  FSETP.GTU.FTZ.AND P3, PT, R46, 20, PT ;  /* 0x41a000002e00780b */ /* 0x000fe20003f7c000 */
[----:B------:R-:W-:-:S03]  /*7e00*/  FADD.FTZ R5, R23, R5 ;  /* 0x0000000517057221 */ /* 0x000fc60000010000 */
[----:B------:R-:W1:Y:S03]  /*7e10*/  @!P0 MUFU.EX2 R40, R40 ;  /* 0x0000002800288308 */ /* 0x000e660000000800 */
[----:B------:R-:W-:Y:S02]  /*7e20*/  @!P1 FMUL.FTZ R41, R45, -1.4426950216293334961 ;  /* 0xbfb8aa3b2d299820 */ /* 0x000fe40000410000 */
[----:B------:R-:W-:Y:S01]  /*7e30*/  FADD.FTZ R45, R36, UR5 ;  /* 0x00000005242d7e21 */ /* 0x000fe20008010000 */
[--C-:B------:R-:W-:Y:S01]  /*7e40*/  PRMT R36, RZ, 0x5410, R37.reuse ;  /* 0x00005410ff247816 */ /* 0x100fe20000000025 */
[----:B0-----:R-:W-:Y:S02]  /*7e50*/  @!P5 FMUL.FTZ R20, R20, R43 ;  /* 0x0000002b1414d220 */ /* 0x001fe40000410000 */
[----:B------:R-:W0:Y:S01]  /*7e60*/  @!P1 MUFU.EX2 R41, R41 ;  /* 0x0000002900299308 */ /* 0x000e220000000800 */
[----:B------:R-:W-:Y:S01]  /*7e70*/  @!P3 FMUL.FTZ R42, R46, -1.4426950216293334961 ;  /* 0xbfb8aa3b2e2ab820 */ /* 0x000fe20000410000 */
[----:B------:R-:W-:Y:S01]  /*7e80*/  FSETP.GTU.FTZ.AND P4, PT, R45, 20, PT ;  /* 0x41a000002d00780b */ /* 0x000fe20003f9c000 */
[----:B------:R-:W-:Y:S01]  /*7e90*/  FADD.FTZ R48, R36, UR5 ;  /* 0x0000000524307e21 */ /* 0x000fe20008010000 */
[----:B------:R-:W-:Y:S01]  /*7ea0*/  PRMT R37, RZ, 0x7610, R37 ;  /* 0x00007610ff257816 */ /* 0x000fe20000000025 */
[----:B------:R-:W-:-:S02]  /*7eb0*/  @!P2 FMUL.FTZ R36, R47, -1.4426950216293334961 ;  /* 0xbfb8aa3b2f24a820 */ /* 0x000fc40000410000 */
[----:B-1----:R-:W-:Y:S01]  /*7ec0*/  @!P0 FADD.FTZ R40, R40, 1 ;  /* 0x3f80000028288421 */ /* 0x002fe20000010000 */
[----:B------:R-:W1:Y:S01]  /*7ed0*/  @!P3 MUFU.EX2 R42, R42 ;  /* 0x0000002a002ab308 */ /* 0x000e620000000800 */
[----:B------:R-:W-:-:S06]  /*7ee0*/  FSETP.GTU.FTZ.AND P5, PT, R48, 20, PT ;  /* 0x41a000003000780b */ /* 0x000fcc0003fbc000 */
[----:B------:R-:W-:Y:S01]  /*7ef0*/  @!P4 FMUL.FTZ R43, R45, -1.4426950216293334961 ;  /* 0xbfb8aa3b2d2bc820 */ /* 0x000fe20000410000 */
[----:B------:R-:W2:Y:S01]  /*7f00*/  @!P2 MUFU.EX2 R36, R36 ;  /* 0x000000240024a308 */ /* 0x000ea20000000800 */
[----:B0-----:R-:W-:-:S05]  /*7f10*/  @!P1 FADD.FTZ R41, R41, 1 ;  /* 0x3f80000029299421 */ /* 0x001fca0000010000 */
[----:B------:R-:W-:Y:S02]  /*7f20*/  @!P5 FMUL.FTZ R45, R48, -1.4426950216293334961 ;  /* 0xbfb8aa3b302dd820 */ /* 0x000fe40000410000 */
[----:B-1----:R-:W-:Y:S01]  /*7f30*/  @!P3 FADD.FTZ R42, R42, 1 ;  /* 0x3f8000002a2ab421 */ /* 0x002fe20000010000 */
[----:B------:R-:W0:Y:S01]  /*7f40*/  @!P6 MUFU.EX2 R44, R44 ;  /* 0x0000002c002ce308 */ /* 0x000e220000000800 */
[----:B------:R-:W-:Y:S01]  /*7f50*/  FADD.FTZ R48, R37, UR5 ;  /* 0x0000000525307e21 */ /* 0x000fe20008010000 */
[--C-:B------:R-:W-:Y:S02]  /*7f60*/  PRMT R37, RZ, 0x5410, R39.reuse ;  /* 0x00005410ff257816 */ /* 0x100fe40000000027 */
[----:B------:R-:W-:Y:S01]  /*7f70*/  PRMT R39, RZ, 0x7610, R39 ;  /* 0x00007610ff277816 */ /* 0x000fe20000000027 */
[----:B--2---:R-:W-:-:S03]  /*7f80*/  @!P2 FADD.FTZ R36, R36, 1 ;  /* 0x3f8000002424a421 */ /* 0x004fc60000010000 */
[----:B------:R-:W1:Y:S08]  /*7f90*/  @!P3 MUFU.RCP R42, R42 ;  /* 0x0000002a002ab308 */ /* 0x000e700000001000 */
[----:B------:R2:W3:Y:S01]  /*7fa0*/  @!P2 MUFU.RCP R49, R36 ;  /* 0x000000240031a308 */ /* 0x0004e20000001000 */
[----:B0-----:R-:W-:-:S07]  /*7fb0*/  @!P6 FADD.FTZ R44, R44, 1 ;  /* 0x3f8000002c2ce421 */ /* 0x001fce0000010000 */
[----:B------:R0:W4:Y:S01]  /*7fc0*/  @!P0 MUFU.RCP R47, R40 ;  /* 0x00000028002f8308 */ /* 0x0001220000001000 */
[----:B-1----:R-:W-:Y:S01]  /*7fd0*/  @!P3 FMUL.FTZ R15, R15, R42 ;  /* 0x0000002a0f0fb220 */ /* 0x002fe20000410000 */
[----:B------:R-:W-:Y:S02]  /*7fe0*/  SHF.L.U32 R42, R6, 0x1, RZ ;  /* 0x00000001062a7819 */ /* 0x000fe400000006ff */
[--C-:B--2---:R-:W-:Y:S02]  /*7ff0*/  PRMT R36, RZ, 0x5410, R38.reuse ;  /* 0x00005410ff247816 */ /* 0x104fe40000000026 */
[----:B------:R-:W-:Y:S02]  /*8000*/  PRMT R38, RZ, 0x7610, R38 ;  /* 0x00007610ff267816 */ /* 0x000fe40000000026 */
[----:B------:R1:W2:Y:S01]  /*8010*/  @!P1 MUFU.RCP R46, R41 ;  /* 0x00000029002e9308 */ /* 0x0002a20000001000 */
[----:B0-----:R-:W-:Y:S02]  /*8020*/  FADD.FTZ R40, R37, UR5 ;  /* 0x0000000525287e21 */ /* 0x001fe40008010000 */
[----:B---3--:R-:W-:-:S02]  /*8030*/  @!P2 FMUL.FTZ R16, R16, R49 ;  /* 0x000000311010a220 */ /* 0x008fc40000410000 */
[----:B------:R-:W-:Y:S01]  /*8040*/  FADD.FTZ R38, R38, UR5 ;  /* 0x0000000526267e21 */ /* 0x000fe20008010000 */
[----:B------:R-:W-:Y:S02]  /*8050*/  FSETP.GTU.FTZ.AND P2, PT, R40, 20, PT ;  /* 0x41a000002800780b */ /* 0x000fe40003f5c000 */
[----:B------:R-:W0:Y:S01]  /*8060*/  @!P6 MUFU.RCP R44, R44 ;  /* 0x0000002c002ce308 */ /* 0x000e220000001000 */
[----:B-1----:R-:W-:Y:S02]  /*8070*/  FADD.FTZ R41, R39, UR5 ;  /* 0x0000000527297e21 */ /* 0x002fe40008010000 */
[----:B----4-:R-:W-:-:S03]  /*8080*/  @!P0 FMUL.FTZ R18, R18, R47 ;  /* 0x0000002f12128220 */ /* 0x010fc60000410000 */
[----:B------:R-:W-:Y:S01]  /*8090*/  FSETP.GTU.FTZ.AND P3, PT, R41, 20, PT ;  /* 0x41a000002900780b */ /* 0x000fe20003f7c000 */
[----:B--2---:R-:W-:Y:S01]  /*80a0*/  @!P1 FMUL.FTZ R17, R17, R46 ;  /* 0x0000002e11119220 */ /* 0x004fe20000410000 */
[----:B------:R-:W-:Y:S01]  /*80b0*/  FSETP.GTU.FTZ.AND P1, PT, R38, 20, PT ;  /* 0x41a000002600780b */ /* 0x000fe20003f3c000 */
[----:B------:R-:W1:Y:S02]  /*80c0*/  @!P4 MUFU.EX2 R43, R43 ;  /* 0x0000002b002bc308 */ /* 0x000e640000000800 */
[----:B------:R-:W-:Y:S02]  /*80d0*/  @!P2 FMUL.FTZ R39, R40, -1.4426950216293334961 ;  /* 0xbfb8aa3b2827a820 */ /* 0x000fe40000410000 */
[----:B0-----:R-:W-:Y:S01]  /*80e0*/  @!P6 FMUL.FTZ R19, R19, R44 ;  /* 0x0000002c1313e220 */ /* 0x001fe20000410000 */
[----:B------:R-:W-:Y:S01]  /*80f0*/  FSETP.GTU.FTZ.AND P6, PT, R48, 20, PT ;  /* 0x41a000003000780b */ /* 0x000fe20003fdc000 */
[----:B------:R-:W-:Y:S02]  /*8100*/  FADD.FTZ R44, R36, UR5 ;  /* 0x00000005242c7e21 */ /* 0x000fe40008010000 */
[----:B------:R-:W0:Y:S02]  /*8110*/  @!P5 MUFU.EX2 R45, R45 ;  /* 0x0000002d002dd308 */ /* 0x000e240000000800 */
[----:B------:R-:W-:Y:S01]  /*8120*/  @!P3 FMUL.FTZ R40, R41, -1.4426950216293334961 ;  /* 0xbfb8aa3b2928b820 */ /* 0x000fe20000410000 */
[----:B------:R-:W-:Y:S01]  /*8130*/  LOP3.LUT R41, R42, 0xffffffc0, RZ, 0xc0, !PT ;  /* 0xffffffc02a297812 */ /* 0x000fe200078ec0ff */
[----:B------:R-:W-:Y:S01]  /*8140*/  @!P1 FMUL.FTZ R38, R38, -1.4426950216293334961 ;  /* 0xbfb8aa3b26269820 */ /* 0x000fe20000410000 */
[----:B------:R-:W-:-:S02]  /*8150*/  FSETP.GTU.FTZ.AND P0, PT, R44, 20, PT ;  /* 0x41a000002c00780b */ /* 0x000fc40003f1c000 */
[----:B------:R-:W-:Y:S01]  /*8160*/  LEA R41, R4, R41, 0x1 ;  /* 0x0000002904297211 */ /* 0x000fe200078e08ff */
[----:B-1----:R-:W-:Y:S01]  /*8170*/  @!P4 FADD.FTZ R43, R43, 1 ;  /* 0x3f8000002b2bc421 */ /* 0x002fe20000010000 */
[----:B------:R-:W1:Y:S03]  /*8180*/  @!P2 MUFU.EX2 R39, R39 ;  /* 0x000000270027a308 */ /* 0x000e660000000800 */
[----:B------:R-:W-:Y:S01]  /*8190*/  STS.128 [R41.X16], R28 ;  /* 0x0000001c29007388 */ /* 0x000fe2000000cc00 */
[----:B------:R-:W-:-:S03]  /*81a0*/  @!P6 FMUL.FTZ R36, R48, -1.4426950216293334961 ;  /* 0xbfb8aa3b3024e820 */ /* 0x000fc60000410000 */
[----:B------:R-:W-:Y:S01]  /*81b0*/  STS.128 [R41.X16+0x10], R64 ;  /* 0x0000104029007388 */ /* 0x000fe2000000cc00 */
[----:B------:R-:W-:-:S06]  /*81c0*/  NOP ;  /* 0x0000000000007918 */ /* 0x000fcc0000000000 */
[----:B------:R-:W2:Y:S01]  /*81d0*/  LDS.128 R28, [R0] ;  /* 0x00000000001c7984 */ /* 0x000ea20000000c00 */
[----:B------:R-:W-:Y:S01]  /*81e0*/  @!P0 FMUL.FTZ R37, R44, -1.4426950216293334961 ;  /* 0xbfb8aa3b2c258820 */ /* 0x000fe20000410000 */
[----:B------:R-:W3:Y:S01]  /*81f0*/  @!P6 MUFU.EX2 R36, R36 ;  /* 0x000000240024e308 */ /* 0x000ee20000000800 */
[----:B0-----:R-:W-:Y:S01]  /*8200*/  @!P5 FADD.FTZ R45, R45, 1 ;  /* 0x3f8000002d2dd421 */ /* 0x001fe20000010000 */
[----:B------:R-:W0:Y:S01]  /*8210*/  LDS.128 R24, [R0+0x200] ;  /* 0x0002000000187984 */ /* 0x000e220000000c00 */
[----:B-1----:R-:W-:-:S05]  /*8220*/  @!P2 FADD.FTZ R39, R39, 1 ;  /* 0x3f8000002727a421 */ /* 0x002fca0000010000 */
[----:B------:R-:W1:Y:S08]  /*8230*/  @!P0 MUFU.EX2 R37, R37 ;  /* 0x0000002500258308 */ /* 0x000e700000000800 */
[----:B------:R-:W4:Y:S01]  /*8240*/  @!P1 MUFU.EX2 R38, R38 ;  /* 0x0000002600269308 */ /* 0x000f220000000800 */
[----:B---3--:R-:W-:-:S07]  /*8250*/  @!P6 FADD.FTZ R36, R36, 1 ;  /* 0x3f8000002424e421 */ /* 0x008fce0000010000 */
[----:B------:R-:W3:Y:S01]  /*8260*/  @!P3 MUFU.EX2 R40, R40 ;  /* 0x000000280028b308 */ /* 0x000ee20000000800 */
[----:B-1----:R-:W-:Y:S02]  /*8270*/  @!P0 FADD.FTZ R37, R37, 1 ;  /* 0x3f80000025258421 */ /* 0x002fe40000010000 */
[----:B----4-:R-:W-:-:S05]  /*8280*/  @!P1 FADD.FTZ R38, R38, 1 ;  /* 0x3f80000026269421 */ /* 0x010fca0000010000 */
[----:B------:R-:W1:Y:S01]  /*8290*/  @!P5 MUFU.RCP R34, R45 ;  /* 0x0000002d0022d308 */ /* 0x000e620000001000 */
[----:B--2---:R-:W-:Y:S01]  /*82a0*/  STG.E.128 [R32.64], R28 ;  /* 0x0000001c20007986 */ /* 0x004fe2000c101d20 */
[----:B---3--:R-:W-:-:S06]  /*82b0*/  @!P3 FADD.FTZ R40, R40, 1 ;  /* 0x3f8000002828b421 */ /* 0x008fcc0000010000 */
[----:B------:R-:W2:Y:S01]  /*82c0*/  @!P6 MUFU.RCP R35, R36 ;  /* 0x000000240023e308 */ /* 0x000ea20000001000 */
[----:B0-----:R-:W-:Y:S07]  /*82d0*/  STG.E.128 [R32.64+0x200], R24 ;  /* 0x0002001820007986 */ /* 0x001fee000c101d20 */
[----:B------:R-:W0:Y:S01]  /*82e0*/  @!P0 MUFU.RCP R42, R37 ;  /* 0x00000025002a8308 */ /* 0x000e220000001000 */
[----:B-1----:R-:W-:Y:S02]  /*82f0*/  @!P5 FMUL.FTZ R13, R13, R34 ;  /* 0x000000220d0dd220 */ /* 0x002fe40000410000 */
[----:B------:R-:W-:-:S04]  /*8300*/  FADD.FTZ R34, R5, R22 ;  /* 0x0000001605227221 */ /* 0x000fc80000010000 */
[----:B------:R-:W-:Y:S01]  /*8310*/  FADD.FTZ R5, R34, R21 ;  /* 0x0000001522057221 */ /* 0x000fe20000010000 */
[----:B------:R-:W1:Y:S01]  /*8320*/  @!P4 MUFU.RCP R43, R43 ;  /* 0x0000002b002bc308 */ /* 0x000e620000001000 */
[----:B--2---:R-:W-:-:S07]  /*8330*/  @!P6 FMUL.FTZ R12, R12, R35 ;  /* 0x000000230c0ce220 */ /* 0x004fce0000410000 */
[----:B------:R2:W3:Y:S01]  /*8340*/  @!P1 MUFU.RCP R45, R38 ;  /* 0x00000026002d9308 */ /* 0x0004e20000001000 */
[----:B0-----:R-:W-:Y:S01]  /*8350*/  @!P0 FMUL.FTZ R11, R11, R42 ;  /* 0x0000002a0b0b8220 */ /* 0x001fe20000410000 */
[----:B------:R-:W-:Y:S01]  /*8360*/  BAR.SYNC.DEFER_BLOCKING 0x0 ;  /* 0x0000000000007b1d */ /* 0x000fe20000010000 */
[----:B------:R-:W-:-:S05]  /*8370*/  PLOP3.LUT P0, PT, PT, PT, UP0, 0x80, 0x0 ;  /* 0x000000000000781c */ /* 0x000fca0003f0f008 */
[----:B------:R0:W4:Y:S01]  /*8380*/  @!P2 MUFU.RCP R36, R39 ;  /* 0x000000270024a308 */ /* 0x0001220000001000 */
[----:B-1----:R-:W-:Y:S01]  /*8390*/  @!P4 FMUL.FTZ R14, R14, R43 ;  /* 0x0000002b0e0ec220 */ /* 0x002fe20000410000 */
[----:B--2---:R-:W-:-:S04]  /*83a0*/  F2FP.BF16.PACK_AB R38, R18, R19 ;  /* 0x000000131226723e */ /* 0x004fc800000010ff */
[----:B------:R-:W-:Y:S02]  /*83b0*/  F2FP.BF16.PACK_AB R44, R14, R15 ;  /* 0x0000000f0e2c723e */ /* 0x000fe400000010ff */
[----:B------:R-:W1:Y:S01]  /*83c0*/  @!P3 MUFU.RCP R37, R40 ;  /* 0x000000280025b308 */ /* 0x000e620000001000 */
[----:B---3--:R-:W-:Y:S01]  /*83d0*/  @!P1 FMUL.FTZ R10, R10, R45 ;  /* 0x0000002d0a0a9220 */ /* 0x008fe20000410000 */
[----:B0-----:R-:W-:Y:S02]  /*83e0*/  F2FP.BF16.PACK_AB R39, R16, R17 ;  /* 0x000000111027723e */ /* 0x001fe400000010ff */
[----:B------:R-:W-:Y:S02]  /*83f0*/  F2FP.BF16.PACK_AB R45, R12, R13 ;  /* 0x0000000d0c2d723e */ /* 0x000fe400000010ff */
[----:B------:R-:W-:Y:S01]  /*8400*/  F2FP.BF16.PACK_AB R46, R10, R11 ;  /* 0x0000000b0a2e723e */ /* 0x000fe200000010ff */
[----:B----4-:R-:W-:Y:S01]  /*8410*/  @!P2 FMUL.FTZ R9, R9, R36 ;  /* 0x000000240909a220 */ /* 0x010fe20000410000 */
[----:B------:R-:W-:Y:S01]  /*8420*/  F2FP.BF16.PACK_AB R36, R22, R23 ;  /* 0x000000171624723e */ /* 0x000fe200000010ff */
[----:B-1----:R-:W-:Y:S01]  /*8430*/  @!P3 FMUL.FTZ R8, R8, R37 ;  /* 0x000000250808b220 */ /* 0x002fe20000410000 */
[----:B------:R-:W-:Y:S01]  /*8440*/  F2FP.BF16.PACK_AB R37, R20, R21 ;  /* 0x000000151425723e */ /* 0x000fe200000010ff */
[----:B------:R-:W-:-:S03]  /*8450*/  FADD.FTZ R20, R5, R20 ;  /* 0x0000001405147221 */ /* 0x000fc60000010000 */
[----:B------:R-:W-:Y:S01]  /*8460*/  F2FP.BF16.PACK_AB R47, R8, R9 ;  /* 0x00000009082f723e */ /* 0x000fe200000010ff */
[----:B------:R-:W-:Y:S01]  /*8470*/  STS.128 [R41.X16], R36 ;  /* 0x0000002429007388 */ /* 0x000fe2000000cc00 */
[----:B------:R-:W-:-:S03]  /*8480*/  FADD.FTZ R19, R20, R19 ;  /* 0x0000001314137221 */ /* 0x000fc60000010000 */
[----:B------:R-:W-:Y:S01]  /*8490*/  STS.128 [R41.X16+0x10], R44 ;  /* 0x0000102c29007388 */ /* 0x000fe2000000cc00 */
[----:B------:R-:W-:-:S06]  /*84a0*/  NOP ;  /* 0x0000000000007918 */ /* 0x000fcc0000000000 */
[----:B------:R-:W0:Y:S01]  /*84b0*/  LDS.128 R28, [R0] ;  /* 0x00000000001c7984 */ /* 0x000e220000000c00 */
[----:B------:R-:W-:-:S03]  /*84c0*/  FADD.FTZ R18, R19, R18 ;  /* 0x0000001213127221 */ /* 0x000fc60000010000 */
[----:B------:R1:W2:Y:S01]  /*84d0*/  LDS.128 R48, [R0+0x200] ;  /* 0x0002000000307984 */ /* 0x0002a20000000c00 */
[----:B------:R-:W-:-:S04]  /*84e0*/  FADD.FTZ R17, R18, R17 ;  /* 0x0000001112117221 */ /* 0x000fc80000010000 */
[----:B------:R-:W-:Y:S01]  /*84f0*/  FADD.FTZ R16, R17, R16 ;  /* 0x0000001011107221 */ /* 0x000fe20000010000 */
[----:B------:R-:W-:-:S03]  /*8500*/  MOV R17, UR19 ;  /* 0x0000001300117c02 */ /* 0x000fc60008000f00 */
[----:B------:R-:W-:Y:S01]  /*8510*/  FADD.FTZ R15, R16, R15 ;  /* 0x0000000f100f7221 */ /* 0x000fe20000010000 */
[----:B------:R-:W-:-:S03]  /*8520*/  MOV R16, UR18 ;  /* 0x0000001200107c02 */ /* 0x000fc60008000f00 */
[----:B-1----:R-:W-:Y:S02]  /*8530*/  FADD.FTZ R0, R15, R14 ;  /* 0x0000000e0f007221 */ /* 0x002fe40000010000 */
[----:B------:R-:W-:-:S04]  /*8540*/  IMAD.WIDE R14, R2, 0x10, R16 ;  /* 0x00000010020e7825 */ /* 0x000fc800078e0210 */
[----:B------:R-:W-:-:S04]  /*8550*/  FADD.FTZ R13, R0, R13 ;  /* 0x0000000d000d7221 */ /* 0x000fc80000010000 */
[----:B------:R-:W-:-:S04]  /*8560*/  FADD.FTZ R12, R13, R12 ;  /* 0x0000000c0d0c7221 */ /* 0x000fc80000010000 */
[----:B------:R-:W-:-:S04]  /*8570*/  FADD.FTZ R11, R12, R11 ;  /* 0x0000000b0c0b7221 */ /* 0x000fc80000010000 */
[----:B------:R-:W-:-:S04]  /*8580*/  FADD.FTZ R10, R11, R10 ;  /* 0x0000000a0b0a7221 */ /* 0x000fc80000010000 */
[----:B------:R-:W-:Y:S01]  /*8590*/  FADD.FTZ R5, R10, R9 ;  /* 0x000000090a057221 */ /* 0x000fe20000010000 */
[----:B0-----:R0:W-:Y:S03]  /*85a0*/  STG.E.128 [R14.64], R28 ;  /* 0x0000001c0e007986 */ /* 0x0011e6000c101d20 */
[----:B------:R-:W-:Y:S01]  /*85b0*/  FADD.FTZ R5, R5, R8 ;  /* 0x0000000805057221 */ /* 0x000fe20000010000 */
[----:B--2---:R0:W-:Y:S02]  /*85c0*/  STG.E.128 [R14.64+0x200], R48 ;  /* 0x000200300e007986 */ /* 0x0041e4000c101d20 */
[----:B0-----:R-:W-:Y:S01]  /*85d0*/  @!P0 CALL.REL.NOINC `(.L_x_2203) ;  /* 0x0000001000008944 */ /* 0x001fe20003c00000 */
[----:B------:R-:W-:Y:S05]  /*85e0*/  BRA `(.L_x_2285) ;  /* 0xffff854000007947 */ /* 0x000fea000383ffff */
.L_x_2203:
        /* <DEDUP_REMOVED lines=34> */
.L_x_2287:
[----:B0-----:R-:W-:Y:S05]  /*8810*/  BSYNC B0 ;  /* 0x0000000000007941 */ /* 0x001fea0003800000 */
.L_x_2286:
        /* <DEDUP_REMOVED lines=33> */
.L_x_2289:
[----:B------:R-:W3:Y:S02]  /*8a30*/  S2R R7, SR_TID.X ;  /* 0x0000000000077919 */ /* 0x000ee40000002100 */
.L_x_2290:
[----:B0-----:R-:W-:Y:S05]  /*8a40*/  BSYNC B0 ;  /* 0x0000000000007941 */ /* 0x001fea0003800000 */
.L_x_2288:
[----:B---3--:R-:W-:-:S13]  /*8a50*/  ISETP.GE.AND P0, PT, R7, c[0x0][0x16c], PT ;  /* 0x00005b0007007a0c */ /* 0x008fda0003f06270 */
[----:B------:R-:W-:Y:S05]  /*8a60*/  @P0 EXIT ;  /* 0x000000000000094d */ /* 0x000fea0003800000 */
[----:B------:R-:W-:Y:S02]  /*8a70*/  ULDC.64 UR6, c[0x0][0x288] ;  /* 0x0000a20000067ab9 */ /* 0x000fe40000000a00 */
[----:B------:R-:W-:Y:S02]  /*8a80*/  UIMAD UR16, UR16, UR6, URZ ;  /* 0x00000006101072a4 */ /* 0x000fe4000f8e023f */
[----:B-12---:R-:W-:Y:S02]  /*8a90*/  UIMAD.WIDE.U32 UR4, UR17, UR6, URZ ;  /* 0x00000006110472a5 */ /* 0x006fe4000f8e003f */
[----:B------:R-:W-:-:S04]  /*8aa0*/  UIMAD UR6, UR17, UR7, UR16 ;  /* 0x00000007110672a4 */ /* 0x000fc8000f8e0210 */
[----:B------:R-:W-:Y:S02]  /*8ab0*/  UIADD3 UR6, UR5, UR6, URZ ;  /* 0x0000000605067290 */ /* 0x000fe4000fffe03f */
.L_x_2291:
        /* <DEDUP_REMOVED lines=18> */
.L_x_2241:
[----:B------:R-:W-:Y:S01]  /*8be0*/  HFMA2.MMA R49, -RZ, RZ, 0, 5.9604644775390625e-08 ;  /* 0x00000001ff317435 */ /* 0x000fe200000001ff */
[----:B------:R-:W-:-:S02]  /*8bf0*/  MOV R164, R50 ;  /* 0x0000003200a47202 */ /* 0x000fc40000000f00 */
[----:B------:R-:W-:Y:S02]  /*8c00*/  MOV R162, RZ ;  /* 0x000000ff00a27202 */ /* 0x000fe40000000f00 */
[----:B------:R-:W-:Y:S02]  /*8c10*/  MOV R47, 0xffffffff ;  /* 0xffffffff002f7802 */ /* 0x000fe40000000f00 */
[----:B------:R-:W-:Y:S02]  /*8c20*/  MOV R44, 0x8c40 ;  /* 0x00008c40002c7802 */ /* 0x000fe40000000f00 */
[----:B-----5:R-:W-:Y:S05]  /*8c30*/  CALL.REL.NOINC `($__internal_92_$__cuda_sm70_shflsync_up) ;  /* 0x00000eb000007944 */ /* 0x020fea0003c00000 */
[----:B-1----:R-:W-:Y:S01]  /*8c40*/  MOV R53, R47 ;  /* 0x0000002f00357202 */ /* 0x002fe20000000f00 */
[----:B0-----:R-:W-:Y:S05]  /*8c50*/  BRA `(.L_x_2292) ;  /* 0xffffbcb000007947 */ /* 0x001fea000383ffff */
.L_x_2242:
[----:B------:R-:W-:Y:S01]  /*8c60*/  HFMA2.MMA R49, -RZ, RZ, 0, 5.9604644775390625e-08 ;  /* 0x00000001ff317435 */ /* 0x000fe200000001ff */
[----:B------:R-:W-:Y:S02]  /*8c70*/  MOV R164, R51 ;  /* 0x0000003300a47202 */ /* 0x000fe40000000f00 */
[----:B------:R-:W-:Y:S02]  /*8c80*/  MOV R162, RZ ;  /* 0x000000ff00a27202 */ /* 0x000fe40000000f00 */
[----:B------:R-:W-:-:S02]  /*8c90*/  MOV R47, 0xffffffff ;  /* 0xffffffff002f7802 */ /* 0x000fc40000000f00 */
[----:B------:R-:W-:Y:S02]  /*8ca0*/  MOV R44, 0x8cc0 ;  /* 0x00008cc0002c7802 */ /* 0x000fe40000000f00 */
[----:B01---5:R-:W-:Y:S05]  /*8cb0*/  CALL.REL.NOINC `($__internal_92_$__cuda_sm70_shflsync_up) ;  /* 0x00000e3000007944 */ /* 0x023fea0003c00000 */
        /* <DEDUP_REMOVED lines=10> */
[----:B------:R-:W-:Y:S05]  /*8d60*/  CALL.REL.NOINC `($__internal_92_$__cuda_sm70_shflsync_up) ;  /* 0x00000d8000007944 */ /* 0x000fea0003c00000 */
[----:B0-----:R-:W-:Y:S01]  /*8d70*/  HFMA2.MMA R49, -RZ, RZ, 0, 1.1920928955078125e-07 ;  /* 0x00000002ff317435 */ /* 0x001fe200000001ff */
[----:B-1----:R-:W-:Y:S02]  /*8d80*/  MOV R48, R47 ;  /* 0x0000002f00307202 */ /* 0x002fe40000000f00 */
[----:B------:R-:W-:Y:S02]  /*8d90*/  MOV R164, R46 ;  /* 0x0000002e00a47202 */ /* 0x000fe40000000f00 */
[----:B------:R-:W-:Y:S02]  /*8da0*/  MOV R162, RZ ;  /* 0x000000ff00a27202 */ /* 0x000fe40000000f00 */
[----:B------:R-:W-:Y:S02]  /*8db0*/  MOV R47, 0xffffffff ;  /* 0xffffffff002f7802 */ /* 0x000fe40000000f00 */
[----:B------:R-:W-:-:S02]  /*8dc0*/  MOV R44, 0x8de0 ;  /* 0x00008de0002c7802 */ /* 0x000fc40000000f00 */
[----:B------:R-:W-:Y:S05]  /*8dd0*/  CALL.REL.NOINC `($__internal_92_$__cuda_sm70_shflsync_up) ;  /* 0x00000d1000007944 */ /* 0x000fea0003c00000 */
[----:B------:R-:W-:Y:S01]  /*8de0*/  ISETP.GE.AND P0, PT, R4, 0x2, PT ;  /* 0x000000020400780c */ /* 0x000fe20003f06270 */
[----:B0-----:R-:W-:Y:S01]  /*8df0*/  HFMA2.MMA R49, -RZ, RZ, 0, 2.384185791015625e-07 ;  /* 0x00000004ff317435 */ /* 0x001fe200000001ff */
[----:B------:R-:W-:-:S02]  /*8e00*/  MOV R162, RZ ;  /* 0x000000ff00a27202 */ /* 0x000fc40000000f00 */
[----:B------:R-:W-:-:S09]  /*8e10*/  MOV R44, 0x8e80 ;  /* 0x00008e80002c7802 */ /* 0x000fd20000000f00 */
[----:B-1----:R-:W-:Y:S01]  /*8e20*/  @P0 FFMA.FTZ R46, R53, R47, R46 ;  /* 0x0000002f352e0223 */ /* 0x002fe2000001002e */
[----:B------:R-:W-:Y:S01]  /*8e30*/  MOV R47, 0xffffffff ;  /* 0xffffffff002f7802 */ /* 0x000fe20000000f00 */
[----:B------:R-:W-:-:S03]  /*8e40*/  @P0 FMUL.FTZ R53, R48, R53 ;  /* 0x0000003530350220 */ /* 0x000fc60000410000 */
[----:B------:R-:W-:Y:S02]  /*8e50*/  MOV R160, R46 ;  /* 0x0000002e00a07202 */ /* 0x000fe40000000f00 */
[----:B------:R-:W-:Y:S02]  /*8e60*/  MOV R164, R53 ;  /* 0x0000003500a47202 */ /* 0x000fe40000000f00 */
[----:B------:R-:W-:Y:S05]  /*8e70*/  CALL.REL.NOINC `($__internal_92_$__cuda_sm70_shflsync_up) ;  /* 0x00000c7000007944 */ /* 0x000fea0003c00000 */
[----:B0-----:R-:W-:Y:S01]  /*8e80*/  HFMA2.MMA R49, -RZ, RZ, 0, 2.384185791015625e-07 ;  /* 0x00000004ff317435 */ /* 0x001fe200000001ff */
[----:B-1----:R-:W-:Y:S02]  /*8e90*/  MOV R46, R47 ;  /* 0x0000002f002e7202 */ /* 0x002fe40000000f00 */
[----:B------:R-:W-:Y:S02]  /*8ea0*/  MOV R164, R160 ;  /* 0x000000a000a47202 */ /* 0x000fe40000000f00 */
[----:B------:R-:W-:Y:S02]  /*8eb0*/  MOV R162, RZ ;  /* 0x000000ff00a27202 */ /* 0x000fe40000000f00 */
[----:B------:R-:W-:Y:S02]  /*8ec0*/  MOV R47, 0xffffffff ;  /* 0xffffffff002f7802 */ /* 0x000fe40000000f00 */
[----:B------:R-:W-:-:S02]  /*8ed0*/  MOV R44, 0x8ef0 ;  /* 0x00008ef0002c7802 */ /* 0x000fc40000000f00 */
[----:B------:R-:W-:Y:S05]  /*8ee0*/  CALL.REL.NOINC `($__internal_92_$__cuda_sm70_shflsync_up) ;  /* 0x00000c0000007944 */ /* 0x000fea0003c00000 */
        /* <DEDUP_REMOVED lines=8> */
[----:B------:R-:W-:Y:S05]  /*8f70*/  CALL.REL.NOINC `($__internal_92_$__cuda_sm70_shflsync_up) ;  /* 0x00000b7000007944 */ /* 0x000fea0003c00000 */
[----:B0-----:R-:W-:Y:S01]  /*8f80*/  HFMA2.MMA R49, -RZ, RZ, 0, 4.76837158203125e-07 ;  /* 0x00000008ff317435 */ /* 0x001fe200000001ff */
[----:B-1----:R-:W-:Y:S02]  /*8f90*/  MOV R46, R47 ;  /* 0x0000002f002e7202 */ /* 0x002fe40000000f00 */
[----:B------:R-:W-:Y:S02]  /*8fa0*/  MOV R164, R160 ;  /* 0x000000a000a47202 */ /* 0x000fe40000000f00 */
[----:B------:R-:W-:Y:S02]  /*8fb0*/  MOV R162, RZ ;  /* 0x000000ff00a27202 */ /* 0x000fe40000000f00 */
[----:B------:R-:W-:Y:S02]  /*8fc0*/  MOV R47, 0xffffffff ;  /* 0xffffffff002f7802 */ /* 0x000fe40000000f00 */
[----:B------:R-:W-:Y:S02]  /*8fd0*/  MOV R44, 0x8ff0 ;  /* 0x00008ff0002c7802 */ /* 0x000fe40000000f00 */
[----:B------:R-:W-:Y:S05]  /*8fe0*/  CALL.REL.NOINC `($__internal_92_$__cuda_sm70_shflsync_up) ;  /* 0x00000b0000007944 */ /* 0x000fea0003c00000 */
        /* <DEDUP_REMOVED lines=9> */
[----:B------:R-:W-:Y:S05]  /*9080*/  CALL.REL.NOINC `($__internal_92_$__cuda_sm70_shflsync_up) ;  /* 0x00000a6000007944 */ /* 0x000fea0003c00000 */
[----:B0-----:R-:W-:Y:S01]  /*9090*/  HFMA2.MMA R49, -RZ, RZ, 0, 9.5367431640625e-07 ;  /* 0x00000010ff317435 */ /* 0x001fe200000001ff */
[----:B-1----:R-:W-:Y:S02]  /*90a0*/  MOV R46, R47 ;  /* 0x0000002f002e7202 */ /* 0x002fe40000000f00 */
[----:B------:R-:W-:Y:S02]  /*90b0*/  MOV R164, R160 ;  /* 0x000000a000a47202 */ /* 0x000fe40000000f00 */
[----:B------:R-:W-:Y:S02]  /*90c0*/  MOV R162, RZ ;  /* 0x000000ff00a27202 */ /* 0x000fe40000000f00 */
[----:B------:R-:W-:Y:S02]  /*90d0*/  MOV R47, 0xffffffff ;  /* 0xffffffff002f7802 */ /* 0x000fe40000000f00 */
[----:B------:R-:W-:-:S02]  /*90e0*/  MOV R44, 0x9100 ;  /* 0x00009100002c7802 */ /* 0x000fc40000000f00 */
[----:B------:R-:W-:Y:S05]  /*90f0*/  CALL.REL.NOINC `($__internal_92_$__cuda_sm70_shflsync_up) ;  /* 0x000009f000007944 */ /* 0x000fea0003c00000 */
[----:B01----:R-:W-:Y:S05]  /*9100*/  BRA `(.L_x_2293) ;  /* 0xffffb98000007947 */ /* 0x003fea000383ffff */
.L_x_2245:
[----:B0-----:R-:W-:Y:S01]  /*9110*/  HFMA2.MMA R49, -RZ, RZ, 0, 5.9604644775390625e-08 ;  /* 0x00000001ff317435 */ /* 0x001fe200000001ff */
[----:B------:R-:W-:-:S02]  /*9120*/  MOV R162, RZ ;  /* 0x000000ff00a27202 */ /* 0x000fc40000000f00 */
[----:B-1----:R-:W-:Y:S02]  /*9130*/  MOV R47, 0xffffffff ;  /* 0xffffffff002f7802 */ /* 0x002fe40000000f00 */
[----:B------:R-:W-:Y:S02]  /*9140*/  MOV R44, 0x9160 ;  /* 0x00009160002c7802 */ /* 0x000fe40000000f00 */
[----:B-----5:R-:W-:Y:S05]  /*9150*/  CALL.REL.NOINC `($__internal_92_$__cuda_sm70_shflsync_up) ;  /* 0x0000099000007944 */ /* 0x020fea0003c00000 */
[----:B0-----:R-:W-:Y:S01]  /*9160*/  HFMA2.MMA R49, -RZ, RZ, 0, 5.9604644775390625e-08 ;  /* 0x00000001ff317435 */ /* 0x001fe200000001ff */
[----:B-1----:R-:W-:Y:S02]  /*9170*/  MOV R53, R47 ;  /* 0x0000002f00357202 */ /* 0x002fe40000000f00 */
[----:B------:R-:W-:Y:S02]  /*9180*/  MOV R164, R160 ;  /* 0x000000a000a47202 */ /* 0x000fe40000000f00 */
[----:B------:R-:W-:Y:S02]  /*9190*/  MOV R162, RZ ;  /* 0x000000ff00a27202 */ /* 0x000fe40000000f00 */
[----:B------:R-:W-:Y:S02]  /*91a0*/  MOV R47, 0xffffffff ;  /* 0xffffffff002f7802 */ /* 0x000fe40000000f00 */
[----:B------:R-:W-:-:S02]  /*91b0*/  MOV R44, 0x91d0 ;  /* 0x000091d0002c7802 */ /* 0x000fc40000000f00 */
[----:B------:R-:W-:Y:S05]  /*91c0*/  CALL.REL.NOINC `($__internal_92_$__cuda_sm70_shflsync_up) ;  /* 0x0000092000007944 */ /* 0x000fea0003c00000 */
[----:B0-----:R-:W-:Y:S01]  /*91d0*/  HFMA2.MMA R49, -RZ, RZ, 0, 0 ;  /* 0x00000000ff317435 */ /* 0x001fe200000001ff */
[----:B-1----:R-:W-:-:S02]  /*91e0*/  MOV R160, R47 ;  /* 0x0000002f00a07202 */ /* 0x002fc40000000f00 */
[----:B------:R-:W-:Y:S02]  /*91f0*/  MOV R50, R100 ;  /* 0x0000006400327202 */ /* 0x000fe40000000f00 */
[----:B------:R-:W-:Y:S02]  /*9200*/  MOV R47, 0x1f ;  /* 0x0000001f002f7802 */ /* 0x000fe40000000f00 */
[----:B------:R-:W-:Y:S02]  /*9210*/  MOV R46, 0xffffffff ;  /* 0xffffffff002e7802 */ /* 0x000fe40000000f00 */
[----:B------:R-:W-:Y:S02]  /*9220*/  MOV R48, 0x9240 ;  /* 0x0000924000307802 */ /* 0x000fe40000000f00 */
[----:B------:R-:W-:Y:S05]  /*9230*/  CALL.REL.NOINC `($__internal_91_$__cuda_sm70_shflsync_idx_p) ;  /* 0x0000086000007944 */ /* 0x000fea0003c00000 */
[----:B0-----:R-:W-:Y:S01]  /*9240*/  HFMA2.MMA R49, -RZ, RZ, 0, 0 ;  /* 0x00000000ff317435 */ /* 0x001fe200000001ff */
[----:B-1----:R-:W-:Y:S02]  /*9250*/  MOV R100, R47 ;  /* 0x0000002f00647202 */ /* 0x002fe40000000f00 */
[----:B------:R-:W-:Y:S02]  /*9260*/  MOV R50, R101 ;  /* 0x0000006500327202 */ /* 0x000fe40000000f00 */
[----:B------:R-:W-:-:S02]  /*9270*/  MOV R47, 0x1f ;  /* 0x0000001f002f7802 */ /* 0x000fc40000000f00 */
[----:B------:R-:W-:Y:S02]  /*9280*/  MOV R46, 0xffffffff ;  /* 0xffffffff002e7802 */ /* 0x000fe40000000f00 */
[----:B------:R-:W-:Y:S02]  /*9290*/  MOV R48, 0x92b0 ;  /* 0x000092b000307802 */ /* 0x000fe40000000f00 */
[----:B------:R-:W-:Y:S05]  /*92a0*/  CALL.REL.NOINC `($__internal_91_$__cuda_sm70_shflsync_idx_p) ;  /* 0x000007f000007944 */ /* 0x000fea0003c00000 */
[----:B01----:R-:W-:Y:S01]  /*92b0*/  MOV R49, R47 ;  /* 0x0000002f00317202 */ /* 0x003fe20000000f00 */
[----:B------:R-:W-:Y:S05]  /*92c0*/  BRA `(.L_x_2294) ;  /* 0xffffb93000007947 */ /* 0x000fea000383ffff */
.L_x_2248:
[----:B------:R-:W-:Y:S01]  /*92d0*/  HFMA2.MMA R49, -RZ, RZ, 0, 5.9604644775390625e-08 ;  /* 0x00000001ff317435 */ /* 0x000fe200000001ff */
[----:B------:R-:W-:Y:S02]  /*92e0*/  MOV R50, R52 ;  /* 0x0000003400327202 */ /* 0x000fe40000000f00 */
[----:B------:R-:W-:Y:S02]  /*92f0*/  MOV R48, 0x1f ;  /* 0x0000001f00307802 */ /* 0x000fe40000000f00 */
[----:B------:R-:W-:Y:S02]  /*9300*/  MOV R161, 0xffffffff ;  /* 0xffffffff00a17802 */ /* 0x000fe40000000f00 */
[----:B------:R-:W-:-:S02]  /*9310*/  MOV R46, 0x9330 ;  /* 0x00009330002e7802 */ /* 0x000fc40000000f00 */
[----:B--2---:R-:W-:Y:S05]  /*9320*/  CALL.REL.NOINC `($__internal_90_$__cuda_sm70_shflsync_down) ;  /* 0x0000073000007944 */ /* 0x004fea0003c00000 */
[----:B-1----:R-:W-:Y:S01]  /*9330*/  MOV R51, R161 ;  /* 0x000000a100337202 */ /* 0x002fe20000000f00 */
[----:B0-----:R-:W-:Y:S05]  /*9340*/  BRA `(.L_x_2295) ;  /* 0xffffbec000007947 */ /* 0x001fea000383ffff */
.L_x_2249:
[----:B------:R-:W-:Y:S01]  /*9350*/  HFMA2.MMA R49, -RZ, RZ, 0, 5.9604644775390625e-08 ;  /* 0x00000001ff317435 */ /* 0x000fe200000001ff */
[----:B------:R-:W-:-:S02]  /*9360*/  MOV R50, R53 ;  /* 0x0000003500327202 */ /* 0x000fc40000000f00 */
[----:B------:R-:W-:Y:S02]  /*9370*/  MOV R48, 0x1f ;  /* 0x0000001f00307802 */ /* 0x000fe40000000f00 */
[----:B------:R-:W-:Y:S02]  /*9380*/  MOV R161, 0xffffffff ;  /* 0xffffffff00a17802 */ /* 0x000fe40000000f00 */
[----:B------:R-:W-:Y:S02]  /*9390*/  MOV R46, 0x93b0 ;  /* 0x000093b0002e7802 */ /* 0x000fe40000000f00 */
[----:B012---:R-:W-:Y:S05]  /*93a0*/  CALL.REL.NOINC `($__internal_90_$__cuda_sm70_shflsync_down) ;  /* 0x000006b000007944 */ /* 0x007fea0003c00000 */
[C---:B------:R-:W-:Y:S01]  /*93b0*/  FMUL.FTZ R51, R52.reuse, R51 ;  /* 0x0000003334337220 */ /* 0x040fe20000410000 */
[----:B0-----:R-:W-:Y:S01]  /*93c0*/  HFMA2.MMA R49, -RZ, RZ, 0, 1.1920928955078125e-07 ;  /* 0x00000002ff317435 */ /* 0x001fe200000001ff */
[C---:B-1----:R-:W-:Y:S01]  /*93d0*/  FFMA.FTZ R46, R52.reuse, R161, R53 ;  /* 0x000000a1342e7223 */ /* 0x042fe20000010035 */
[----:B------:R-:W-:Y:S02]  /*93e0*/  MOV R48, 0x1f ;  /* 0x0000001f00307802 */ /* 0x000fe40000000f00 */
[----:B------:R-:W-:Y:S02]  /*93f0*/  FSEL R52, R52, R51, !P4 ;  /* 0x0000003334347208 */ /* 0x000fe40006000000 */
[----:B------:R-:W-:-:S02]  /*9400*/  FSEL R146, R53, R46, !P4 ;  /* 0x0000002e35927208 */ /* 0x000fc40006000000 */
[----:B------:R-:W-:Y:S02]  /*9410*/  MOV R161, 0xffffffff ;  /* 0xffffffff00a17802 */ /* 0x000fe40000000f00 */
[----:B------:R-:W-:Y:S02]  /*9420*/  MOV R50, R52 ;  /* 0x0000003400327202 */ /* 0x000fe40000000f00 */
[----:B------:R-:W-:Y:S02]  /*9430*/  MOV R46, 0x9450 ;  /* 0x00009450002e7802 */ /* 0x000fe40000000f00 */
[----:B------:R-:W-:Y:S05]  /*9440*/  CALL.REL.NOINC `($__internal_90_$__cuda_sm70_shflsync_down) ;  /* 0x0000061000007944 */ /* 0x000fea0003c00000 */
[----:B0-----:R-:W-:Y:S01]  /*9450*/  HFMA2.MMA R49, -RZ, RZ, 0, 1.1920928955078125e-07 ;  /* 0x00000002ff317435 */ /* 0x001fe200000001ff */
[----:B-1----:R-:W-:Y:S02]  /*9460*/  MOV R51, R161 ;  /* 0x000000a100337202 */ /* 0x002fe40000000f00 */
[----:B------:R-:W-:Y:S02]  /*9470*/  MOV R50, R146 ;  /* 0x0000009200327202 */ /* 0x000fe40000000f00 */
[----:B------:R-:W-:Y:S02]  /*9480*/  MOV R48, 0x1f ;  /* 0x0000001f00307802 */ /* 0x000fe40000000f00 */
[----:B------:R-:W-:-:S02]  /*9490*/  MOV R161, 0xffffffff ;  /* 0xffffffff00a17802 */ /* 0x000fc40000000f00 */
[----:B------:R-:W-:Y:S02]  /*94a0*/  MOV R46, 0x94c0 ;  /* 0x000094c0002e7802 */ /* 0x000fe40000000f00 */
[----:B------:R-:W-:Y:S05]  /*94b0*/  CALL.REL.NOINC `($__internal_90_$__cuda_sm70_shflsync_down) ;  /* 0x000005a000007944 */ /* 0x000fea0003c00000 */
[----:B-1----:R-:W-:Y:S01]  /*94c0*/  @!P3 FFMA.FTZ R146, R52, R161, R146 ;  /* 0x000000a13492b223 */ /* 0x002fe20000010092 */
[----:B0-----:R-:W-:Y:S01]  /*94d0*/  HFMA2.MMA R49, -RZ, RZ, 0, 2.384185791015625e-07 ;  /* 0x00000004ff317435 */ /* 0x001fe200000001ff */
[----:B------:R-:W-:Y:S01]  /*94e0*/  @!P3 FMUL.FTZ R52, R51, R52 ;  /* 0x000000343334b220 */ /* 0x000fe20000410000 */
[----:B------:R-:W-:Y:S02]  /*94f0*/  MOV R48, 0x1f ;  /* 0x0000001f00307802 */ /* 0x000fe40000000f00 */
[----:B------:R-:W-:Y:S02]  /*9500*/  MOV R161, 0xffffffff ;  /* 0xffffffff00a17802 */ /* 0x000fe40000000f00 */
[----:B------:R-:W-:Y:S02]  /*9510*/  MOV R50, R52 ;  /* 0x0000003400327202 */ /* 0x000fe40000000f00 */
[----:B------:R-:W-:Y:S02]  /*9520*/  MOV R46, 0x9540 ;  /* 0x00009540002e7802 */ /* 0x000fe40000000f00 */
[----:B------:R-:W-:Y:S05]  /*9530*/  CALL.REL.NOINC `($__internal_90_$__cuda_sm70_shflsync_down) ;  /* 0x0000052000007944 */ /* 0x000fea0003c00000 */
[----:B0-----:R-:W-:Y:S01]  /*9540*/  HFMA2.MMA R49, -RZ, RZ, 0, 2.384185791015625e-07 ;  /* 0x00000004ff317435 */ /* 0x001fe200000001ff */
[----:B-1----:R-:W-:-:S02]  /*9550*/  MOV R51, R161 ;  /* 0x000000a100337202 */ /* 0x002fc40000000f00 */
[----:B------:R-:W-:Y:S02]  /*9560*/  MOV R50, R146 ;  /* 0x0000009200327202 */ /* 0x000fe40000000f00 */
[----:B------:R-:W-:Y:S02]  /*9570*/  MOV R48, 0x1f ;  /* 0x0000001f00307802 */ /* 0x000fe40000000f00 */
[----:B------:R-:W-:Y:S02]  /*9580*/  MOV R161, 0xffffffff ;  /* 0xffffffff00a17802 */ /* 0x000fe40000000f00 */
[----:B------:R-:W-:Y:S02]  /*9590*/  MOV R46, 0x95b0 ;  /* 0x000095b0002e7802 */ /* 0x000fe40000000f00 */
[----:B------:R-:W-:Y:S05]  /*95a0*/  CALL.REL.NOINC `($__internal_90_$__cuda_sm70_shflsync_down) ;  /* 0x000004b000007944 */ /* 0x000fea0003c00000 */
[----:B-1----:R-:W-:Y:S01]  /*95b0*/  @!P2 FFMA.FTZ R146, R52, R161, R146 ;  /* 0x000000a13492a223 */ /* 0x002fe20000010092 */
[----:B0-----:R-:W-:Y:S01]  /*95c0*/  HFMA2.MMA R49, -RZ, RZ, 0, 4.76837158203125e-07 ;  /* 0x00000008ff317435 */ /* 0x001fe200000001ff */
[----:B------:R-:W-:Y:S01]  /*95d0*/  @!P2 FMUL.FTZ R52, R51, R52 ;  /* 0x000000343334a220 */ /* 0x000fe20000410000 */
[----:B------:R-:W-:Y:S02]  /*95e0*/  MOV R48, 0x1f ;  /* 0x0000001f00307802 */ /* 0x000fe40000000f00 */
[----:B------:R-:W-:-:S02]  /*95f0*/  MOV R161, 0xffffffff ;  /* 0xffffffff00a17802 */ /* 0x000fc40000000f00 */
[----:B------:R-:W-:Y:S02]  /*9600*/  MOV R50, R52 ;  /* 0x0000003400327202 */ /* 0x000fe40000000f00 */
[----:B------:R-:W-:Y:S02]  /*9610*/  MOV R46, 0x9630 ;  /* 0x00009630002e7802 */ /* 0x000fe40000000f00 */
[----:B------:R-:W-:Y:S05]  /*9620*/  CALL.REL.NOINC `($__internal_90_$__cuda_sm70_shflsync_down) ;  /* 0x0000043000007944 */ /* 0x000fea0003c00000 */
[----:B0-----:R-:W-:Y:S01]  /*9630*/  HFMA2.MMA R49, -RZ, RZ, 0, 4.76837158203125e-07 ;  /* 0x00000008ff317435 */ /* 0x001fe200000001ff */
[----:B-1----:R-:W-:Y:S02]  /*9640*/  MOV R51, R161 ;  /* 0x000000a100337202 */ /* 0x002fe40000000f00 */
[----:B------:R-:W-:Y:S02]  /*9650*/  MOV R50, R146 ;  /* 0x0000009200327202 */ /* 0x000fe40000000f00 */
[----:B------:R-:W-:Y:S02]  /*9660*/  MOV R48, 0x1f ;  /* 0x0000001f00307802 */ /* 0x000fe40000000f00 */
[----:B------:R-:W-:Y:S02]  /*9670*/  MOV R161, 0xffffffff ;  /* 0xffffffff00a17802 */ /* 0x000fe40000000f00 */
[----:B------:R-:W-:-:S02]  /*9680*/  MOV R46, 0x96a0 ;  /* 0x000096a0002e7802 */ /* 0x000fc40000000f00 */
[----:B------:R-:W-:Y:S05]  /*9690*/  CALL.REL.NOINC `($__internal_90_$__cuda_sm70_shflsync_down) ;  /* 0x000003c000007944 */ /* 0x000fea0003c00000 */
[----:B-1----:R-:W-:Y:S01]  /*96a0*/  @!P1 FFMA.FTZ R146, R52, R161, R146 ;  /* 0x000000a134929223 */ /* 0x002fe20000010092 */
[----:B0-----:R-:W-:Y:S01]  /*96b0*/  HFMA2.MMA R49, -RZ, RZ, 0, 9.5367431640625e-07 ;  /* 0x00000010ff317435 */ /* 0x001fe200000001ff */
[----:B------:R-:W-:Y:S01]  /*96c0*/  @!P1 FMUL.FTZ R52, R51, R52 ;  /* 0x0000003433349220 */ /* 0x000fe20000410000 */
[----:B------:R-:W-:-:S02]  /*96d0*/  MOV R48, 0x1f ;  /* 0x0000001f00307802 */ /* 0x000fc40000000f00 */
[----:B------:R-:W-:Y:S02]  /*96e0*/  MOV R51, R146 ;  /* 0x0000009200337202 */ /* 0x000fe40000000f00 */
[----:B------:R-:W-:Y:S02]  /*96f0*/  MOV R161, 0xffffffff ;  /* 0xffffffff00a17802 */ /* 0x000fe40000000f00 */
[----:B------:R-:W-:Y:S02]  /*9700*/  MOV R50, R52 ;  /* 0x0000003400327202 */ /* 0x000fe40000000f00 */
[----:B------:R-:W-:Y:S02]  /*9710*/  MOV R46, 0x9730 ;  /* 0x00009730002e7802 */ /* 0x000fe40000000f00 */
[----:B------:R-:W-:Y:S05]  /*9720*/  CALL.REL.NOINC `($__internal_90_$__cuda_sm70_shflsync_down) ;  /* 0x0000033000007944 */ /* 0x000fea0003c00000 */
[----:B0-----:R-:W-:Y:S01]  /*9730*/  HFMA2.MMA R49, -RZ, RZ, 0, 9.5367431640625e-07 ;  /* 0x00000010ff317435 */ /* 0x001fe200000001ff */
[----:B-1----:R-:W-:Y:S02]  /*9740*/  MOV R53, R161 ;  /* 0x000000a100357202 */ /* 0x002fe40000000f00 */
[----:B------:R-:W-:Y:S02]  /*9750*/  MOV R50, R51 ;  /* 0x0000003300327202 */ /* 0x000fe40000000f00 */
[----:B------:R-:W-:-:S02]  /*9760*/  MOV R48, 0x1f ;  /* 0x0000001f00307802 */ /* 0x000fc40000000f00 */
[----:B------:R-:W-:Y:S02]  /*9770*/  MOV R161, 0xffffffff ;  /* 0xffffffff00a17802 */ /* 0x000fe40000000f00 */
[----:B------:R-:W-:Y:S02]  /*9780*/  MOV R46, 0x97a0 ;  /* 0x000097a0002e7802 */ /* 0x000fe40000000f00 */
[----:B------:R-:W-:Y:S05]  /*9790*/  CALL.REL.NOINC `($__internal_90_$__cuda_sm70_shflsync_down) ;  /* 0x000002c000007944 */ /* 0x000fea0003c00000 */
[----:B-1----:R-:W-:Y:S01]  /*97a0*/  @!P0 FFMA.FTZ R51, R52, R161, R51 ;  /* 0x000000a134338223 */ /* 0x002fe20000010033 */
[----:B0-----:R-:W-:Y:S01]  /*97b0*/  HFMA2.MMA R49, -RZ, RZ, 0, 0 ;  /* 0x00000000ff317435 */ /* 0x001fe200000001ff */
[----:B------:R-:W-:Y:S01]  /*97c0*/  @!P0 FMUL.FTZ R52, R53, R52 ;  /* 0x0000003435348220 */ /* 0x000fe20000410000 */
[----:B------:R-:W-:Y:S02]  /*97d0*/  MOV R47, 0x1f ;  /* 0x0000001f002f7802 */ /* 0x000fe40000000f00 */
[----:B------:R-:W-:Y:S02]  /*97e0*/  MOV R46, 0xffffffff ;  /* 0xffffffff002e7802 */ /* 0x000fe40000000f00 */
[----:B------:R-:W-:Y:S02]  /*97f0*/  MOV R50, R52 ;  /* 0x0000003400327202 */ /* 0x000fe40000000f00 */
[----:B------:R-:W-:-:S02]  /*9800*/  MOV R48, 0x9820 ;  /* 0x0000982000307802 */ /* 0x000fc40000000f00 */
[----:B------:R-:W-:Y:S05]  /*9810*/  CALL.REL.NOINC `($__internal_91_$__cuda_sm70_shflsync_idx_p) ;  /* 0x0000028000007944 */ /* 0x000fea0003c00000 */
[----:B0-----:R-:W-:Y:S01]  /*9820*/  HFMA2.MMA R49, -RZ, RZ, 0, 0 ;  /* 0x00000000ff317435 */ /* 0x001fe200000001ff */
[----:B-1----:R-:W-:-:S02]  /*9830*/  MOV R157, R47 ;  /* 0x0000002f009d7202 */ /* 0x002fc40000000f00 */
[----:B------:R-:W-:Y:S02]  /*9840*/  MOV R50, R51 ;  /* 0x0000003300327202 */ /* 0x000fe40000000f00 */
[----:B------:R-:W-:Y:S02]  /*9850*/  MOV R47, 0x1f ;  /* 0x0000001f002f7802 */ /* 0x000fe40000000f00 */
[----:B------:R-:W-:Y:S02]  /*9860*/  MOV R46, 0xffffffff ;  /* 0xffffffff002e7802 */ /* 0x000fe40000000f00 */
[----:B------:R-:W-:Y:S02]  /*9870*/  MOV R48, 0x9890 ;  /* 0x0000989000307802 */ /* 0x000fe40000000f00 */
[----:B------:R-:W-:Y:S05]  /*9880*/  CALL.REL.NOINC `($__internal_91_$__cuda_sm70_shflsync_idx_p) ;  /* 0x0000021000007944 */ /* 0x000fea0003c00000 */
[----:B0-----:R-:W-:Y:S01]  /*9890*/  HFMA2.MMA R49, -RZ, RZ, 0, 5.9604644775390625e-08 ;  /* 0x00000001ff317435 */ /* 0x001fe200000001ff */
[----:B-1----:R-:W-:Y:S02]  /*98a0*/  MOV R146, R47 ;  /* 0x0000002f00927202 */ /* 0x002fe40000000f00 */
[----:B------:R-:W-:Y:S02]  /*98b0*/  MOV R50, R52 ;  /* 0x0000003400327202 */ /* 0x000fe40000000f00 */
[----:B------:R-:W-:-:S02]  /*98c0*/  MOV R48, 0x1f ;  /* 0x0000001f00307802 */ /* 0x000fc40000000f00 */
[----:B------:R-:W-:Y:S02]  /*98d0*/  MOV R161, 0xffffffff ;  /* 0xffffffff00a17802 */ /* 0x000fe40000000f00 */
[----:B------:R-:W-:Y:S02]  /*98e0*/  MOV R46, 0x9900 ;  /* 0x00009900002e7802 */ /* 0x000fe40000000f00 */
[----:B------:R-:W-:Y:S05]  /*98f0*/  CALL.REL.NOINC `($__internal_90_$__cuda_sm70_shflsync_down) ;  /* 0x0000016000007944 */ /* 0x000fea0003c00000 */
[----:B0-----:R-:W-:Y:S01]  /*9900*/  HFMA2.MMA R49, -RZ, RZ, 0, 5.9604644775390625e-08 ;  /* 0x00000001ff317435 */ /* 0x001fe200000001ff */
[----:B-1----:R-:W-:Y:S02]  /*9910*/  MOV R160, R161 ;  /* 0x000000a100a07202 */ /* 0x002fe40000000f00 */
[----:B------:R-:W-:Y:S02]  /*9920*/  MOV R50, R51 ;  /* 0x0000003300327202 */ /* 0x000fe40000000f00 */
[----:B------:R-:W-:Y:S02]  /*9930*/  MOV R48, 0x1f ;  /* 0x0000001f00307802 */ /* 0x000fe40000000f00 */
[----:B------:R-:W-:Y:S02]  /*9940*/  MOV R161, 0xffffffff ;  /* 0xffffffff00a17802 */ /* 0x000fe40000000f00 */
[----:B------:R-:W-:-:S02]  /*9950*/  MOV R46, 0x9970 ;  /* 0x00009970002e7802 */ /* 0x000fc40000000f00 */
[----:B------:R-:W-:Y:S05]  /*9960*/  CALL.REL.NOINC `($__internal_90_$__cuda_sm70_shflsync_down) ;  /* 0x000000f000007944 */ /* 0x000fea0003c00000 */
[----:B0-----:R-:W-:Y:S01]  /*9970*/  HFMA2.MMA R49, -RZ, RZ, 0, 0 ;  /* 0x00000000ff317435 */ /* 0x001fe200000001ff */
[----:B------:R-:W-:-:S02]  /*9980*/  MOV R50, R44 ;  /* 0x0000002c00327202 */ /* 0x000fc40000000f00 */
[----:B------:R-:W-:Y:S02]  /*9990*/  MOV R47, 0x1f ;  /* 0x0000001f002f7802 */ /* 0x000fe40000000f00 */
[----:B------:R-:W-:Y:S02]  /*99a0*/  MOV R46, 0xffffffff ;  /* 0xffffffff002e7802 */ /* 0x000fe40000000f00 */
[----:B------:R-:W-:Y:S02]  /*99b0*/  MOV R48, 0x99d0 ;  /* 0x000099d000307802 */ /* 0x000fe40000000f00 */
[----:B-1----:R-:W-:Y:S05]  /*99c0*/  CALL.REL.NOINC `($__internal_91_$__cuda_sm70_shflsync_idx_p) ;  /* 0x000000d000007944 */ /* 0x002fea0003c00000 */
[----:B0-----:R-:W-:Y:S01]  /*99d0*/  HFMA2.MMA R49, -RZ, RZ, 0, 0 ;  /* 0x00000000ff317435 */ /* 0x001fe200000001ff */
[----:B-1----:R-:W-:Y:S02]  /*99e0*/  MOV R164, R47 ;  /* 0x0000002f00a47202 */ /* 0x002fe40000000f00 */
[----:B------:R-:W-:Y:S02]  /*99f0*/  MOV R50, R45 ;  /* 0x0000002d00327202 */ /* 0x000fe40000000f00 */
[----:B------:R-:W-:Y:S02]  /*9a00*/  MOV R47, 0x1f ;  /* 0x0000001f002f7802 */ /* 0x000fe40000000f00 */
[----:B------:R-:W-:-:S02]  /*9a10*/  MOV R46, 0xffffffff ;  /* 0xffffffff002e7802 */ /* 0x000fc40000000f00 */
[----:B------:R-:W-:Y:S02]  /*9a20*/  MOV R48, 0x9a40 ;  /* 0x00009a4000307802 */ /* 0x000fe40000000f00 */
[----:B------:R-:W-:Y:S05]  /*9a30*/  CALL.REL.NOINC `($__internal_91_$__cuda_sm70_shflsync_idx_p) ;  /* 0x0000006000007944 */ /* 0x000fea0003c00000 */
[----:B-1----:R-:W-:Y:S01]  /*9a40*/  MOV R51, R47 ;  /* 0x0000002f00337202 */ /* 0x002fe20000000f00 */
[----:B0-----:R-:W-:Y:S05]  /*9a50*/  BRA `(.L_x_2296) ;  /* 0xffffb95000007947 */ /* 0x001fea000383ffff */
        .weak           $__internal_90_$__cuda_sm70_shflsync_down
        .type           $__internal_90_$__cuda_sm70_shflsync_down,@function
        .size           $__internal_90_$__cuda_sm70_shflsync_down,($__internal_91_$__cuda_sm70_shflsync_idx_p - $__internal_90_$__cuda_sm70_shflsync_down)
$__internal_90_$__cuda_sm70_shflsync_down:
[----:B------:R-:W-:Y:S01]  /*9a60*/  HFMA2.MMA R47, -RZ, RZ, 0, 0 ;  /* 0x00000000ff2f7435 */ /* 0x000fe200000001ff */
[----:B------:R-:W-:Y:S04]  /*9a70*/  WARPSYNC R161 ;  /* 0x000000a100007348 */ /* 0x000fe80003800000 */
[----:B------:R0:W1:Y:S01]  /*9a80*/  SHFL.DOWN PT, R161, R50, R49, R48 ;  /* 0x0800003132a17389 */ /* 0x00006200000e0030 */
[----:B------:R-:W-:Y:S05]  /*9a90*/  RET.REL.NODEC R46 `(_Z25selective_scan_bwd_kernelI32Selective_Scan_bwd_kernel_traitsILi128ELi16ELb1ELb1ELb1ELb1ELb0EN3c108BFloat16EfEEv12SSMParamsBwd) ;  /* 0xffff65602e007950 */ /* 0x000fea0003c3ffff */
        .weak           $__internal_91_$__cuda_sm70_shflsync_idx_p
        .type           $__internal_91_$__cuda_sm70_shflsync_idx_p,@function
        .size           $__internal_91_$__cuda_sm70_shflsync_idx_p,($__internal_92_$__cuda_sm70_shflsync_up - $__internal_91_$__cuda_sm70_shflsync_idx_p)
$__internal_91_$__cuda_sm70_shflsync_idx_p:
[----:B------:R-:W-:Y:S01]  /*9aa0*/  HFMA2.MMA R163, -RZ, RZ, 0, 0 ;  /* 0x00000000ffa37435 */ /* 0x000fe200000001ff */
[----:B------:R-:W-:Y:S01]  /*9ab0*/  MOV R162, R48 ;  /* 0x0000003000a27202 */ /* 0x000fe20000000f00 */
[----:B------:R-:W-:Y:S04]  /*9ac0*/  WARPSYNC R46 ;  /* 0x0000002e00007348 */ /* 0x000fe80003800000 */
[----:B------:R0:W1:Y:S01]  /*9ad0*/  SHFL.IDX PT, R47, R50, R49, R47 ;  /* 0x00000031322f7389 */ /* 0x00006200000e002f */
[----:B------:R-:W-:Y:S05]  /*9ae0*/  RET.REL.NODEC R162 `(_Z25selective_scan_bwd_kernelI32Selective_Scan_bwd_kernel_traitsILi128ELi16ELb1ELb1ELb1ELb1ELb0EN3c108BFloat16EfEEv12SSMParamsBwd) ;  /* 0xffff6510a2007950 */ /* 0x000fea0003c3ffff */
        .weak           $__internal_92_$__cuda_sm70_shflsync_up
        .type           $__internal_92_$__cuda_sm70_shflsync_up,@function
        .size           $__internal_92_$__cuda_sm70_shflsync_up,(.L_x_8904 - $__internal_92_$__cuda_sm70_shflsync_up)
$__internal_92_$__cuda_sm70_shflsync_up:
[----:B------:R-:W-:Y:S01]  /*9af0*/  MOV R45, 0x0 ;  /* 0x00000000002d7802 */ /* 0x000fe20000000f00 */
[----:B------:R-:W-:Y:S04]  /*9b00*/  WARPSYNC R47 ;  /* 0x0000002f00007348 */ /* 0x000fe80003800000 */
[----:B------:R0:W1:Y:S01]  /*9b10*/  SHFL.UP PT, R47, R164, R49, R162 ;  /* 0x04000031a42f7389 */ /* 0x00006200000e00a2 */
[----:B------:R-:W-:Y:S05]  /*9b20*/  RET.REL.NODEC R44 `(_Z25selective_scan_bwd_kernelI32Selective_Scan_bwd_kernel_traitsILi128ELi16ELb1ELb1ELb1ELb1ELb0EN3c108BFloat16EfEEv12SSMParamsBwd) ;  /* 0xffff64d02c007950 */ /* 0x000fea0003c3ffff */
.L_x_2297:
        /* <DEDUP_REMOVED lines=13> */
.L_x_8904:


//--------------------- .text._Z25selective_scan_bwd_kernelI32Selective_Scan_bwd_kernel_traitsILi128ELi16ELb1ELb1ELb1ELb1ELb1EN3c108BFloat16EfEEv12SSMParamsBwd --------------------------
	.section	.text._Z25selective_scan_bwd_kernelI32Selective_Scan_bwd_kernel_traitsILi128ELi16ELb1ELb1ELb1ELb1ELb1EN3c108BFloat16EfEEv12SSMParamsBwd,"ax",@progbits
	.sectioninfo	@"SHI_REGISTERS=168"
	.align	128
        .global         _Z25selective_scan_bwd_kernelI32Selective_Scan_bwd_kernel_traitsILi128ELi16ELb1ELb1ELb1ELb1ELb1EN3c108BFloat16EfEEv12SSMParamsBwd
        .type           _Z25selective_scan_bwd_kernelI32Selective_Scan_bwd_kernel_traitsILi128ELi16ELb1ELb1ELb1ELb1ELb1EN3c108BFloat16EfEEv12SSMParamsBwd,@function
        .size           _Z25selective_scan_bwd_kernelI32Selective_Scan_bwd_kernel_traitsILi128ELi16ELb1ELb1ELb1ELb1ELb1EN3c108BFloat16EfEEv12SSMParamsBwd,(.L_x_8907 - _Z25selective_scan_bwd_kernelI32Selective_Scan_bwd_kernel_traitsILi128ELi16ELb1ELb1ELb1ELb1ELb1EN3c108BFloat16EfEEv12SSMParamsBwd)
        .other          _Z25selective_scan_bwd_kernelI32Selective_Scan_bwd_kernel_traitsILi128ELi16ELb1ELb1ELb1ELb1ELb1EN3c108BFloat16EfEEv12SSMParamsBwd,@"STO_CUDA_ENTRY STV_DEFAULT"
_Z25selective_scan_bwd_kernelI32Selective_Scan_bwd_kernel_traitsILi128ELi16ELb1ELb1ELb1ELb1ELb1EN3c108BFloat16EfEEv12SSMParamsBwd:
.text._Z25selective_scan_bwd_kernelI32Selective_Scan_bwd_kernel_traitsILi128ELi16ELb1ELb1ELb1ELb1ELb1EN3c108BFloat16EfEEv12SSMParamsBwd:
        /* <DEDUP_REMOVED lines=31> */
[----:B------:R-:W-:Y:S01]  /*01f0*/  UISETP.NE.U32.AND UP0, UPT, URZ, UR4, UPT ;  /* 0x000000043f00728c */ /* 0x000fe2000bf05070 */
[----:B------:R-:W-:Y:S01]  /*0200*/  HFMA2.MMA R70, -RZ, RZ, 0, 0 ;  /* 0x00000000ff467435 */ /* 0x000fe200000001ff */
[----:B-1----:R-:W-:Y:S02]  /*0210*/  USHF.R.S32.HI UR12, URZ, 0x1f, UR13 ;  /* 0x0000001f3f0c7899 */ /* 0x002fe4000801140d */
[----:B------:R-:W-:Y:S02]  /*0220*/  UISETP.NE.AND.EX UP0, UPT, URZ, UR5, UPT, UP0 ;  /* 0x000000053f00728c */ /* 0x000fe4000bf05300 */
[----:B------:R-:W-:-:S02]  /*0230*/  UIMAD UR5, UR12, UR26, URZ ;  /* 0x0000001a0c0572a4 */ /* 0x000fc4000f8e023f */
[----:B------:R-:W-:Y:S02]  /*0240*/  UISETP.NE.U32.AND UP1, UPT, URZ, UR24, UPT ;  /* 0x000000183f00728c */ /* 0x000fe4000bf25070 */
[----:B------:R-:W-:Y:S02]  /*0250*/  UIMAD UR27, UR13, UR27, UR5 ;  /* 0x0000001b0d1b72a4 */ /* 0x000fe4000f8e0205 */
[----:B------:R-:W-:Y:S01]  /*0260*/  UISETP.NE.AND.EX UP1, UPT, URZ, UR25, UPT, UP1 ;  /* 0x000000193f00728c */ /* 0x000fe2000bf25310 */
[----:B0-----:R-:W0:Y:S01]  /*0270*/  MUFU.RCP R0, R0 ;  /* 0x0000000000007308 */ /* 0x001e220000001000 */
[----:B------:R-:W-:Y:S02]  /*0280*/  UISETP.NE.U32.AND UP2, UPT, URZ, UR34, UPT ;  /* 0x000000223f00728c */ /* 0x000fe4000bf45070 */
[----:B------:R-:W-:Y:S02]  /*0290*/  UIMAD.WIDE.U32 UR16, UR13, UR26, URZ ;  /* 0x0000001a0d1072a5 */ /* 0x000fe4000f8e003f */
[----:B------:R-:W-:-:S02]  /*02a0*/  ULDC.64 UR6, c[0x0][0x1d0] ;  /* 0x0000740000067ab9 */ /* 0x000fc40000000a00 */
[----:B------:R-:W-:Y:S02]  /*02b0*/  UISETP.NE.AND.EX UP2, UPT, URZ, UR35, UPT, UP2 ;  /* 0x000000233f00728c */ /* 0x000fe4000bf45320 */
[----:B------:R-:W-:Y:S02]  /*02c0*/  UIMAD UR4, UR12, UR6, URZ ;  /* 0x000000060c0472a4 */ /* 0x000fe4000f8e023f */
[----:B------:R-:W-:Y:S02]  /*02d0*/  UMOV UR30, URZ ;  /* 0x0000003f001e7c82 */ /* 0x000fe40008000000 */
[----:B------:R-:W-:Y:S02]  /*02e0*/  UIMAD.WIDE.U32 UR20, UR13, UR6, URZ ;  /* 0x000000060d1472a5 */ /* 0x000fe4000f8e003f */
[----:B------:R-:W-:Y:S01]  /*02f0*/  UIMAD UR4, UR13, UR7, UR4 ;  /* 0x000000070d0472a4 */ /* 0x000fe2000f8e0204 */
[----:B0-----:R-:W-:Y:S01]  /*0300*/  IADD3 R0, R0, 0xffffffe, RZ ;  /* 0x0ffffffe00007810 */ /* 0x001fe20007ffe0ff */
[----:B------:R-:W-:-:S02]  /*0310*/  @UP1 ULEA UR30, UP3, UR15, UR24, 0x2 ;  /* 0x000000180f1e1291 */ /* 0x000fc4000f86103f */
[----:B------:R-:W-:Y:S02]  /*0320*/  ULDC.64 UR6, c[0x0][0x278] ;  /* 0x00009e0000067ab9 */ /* 0x000fe40000000a00 */
[----:B------:R-:W-:Y:S01]  /*0330*/  UIMAD UR23, UR12, UR18, URZ ;  /* 0x000000120c1772a4 */ /* 0x000fe2000f8e023f */
[----:B------:R-:W0:Y:S01]  /*0340*/  F2I.FTZ.U32.TRUNC.NTZ R0, R0 ;  /* 0x0000000000007305 */ /* 0x000e22000021f000 */
[----:B------:R-:W-:Y:S02]  /*0350*/  UIMAD UR22, UR12, UR6, URZ ;  /* 0x000000060c1672a4 */ /* 0x000fe4000f8e023f */
[----:B------:R-:W-:Y:S02]  /*0360*/  UMOV UR31, URZ ;  /* 0x0000003f001f7c82 */ /* 0x000fe40008000000 */
[----:B------:R-:W-:Y:S02]  /*0370*/  @UP1 ULEA.HI.X UR31, UR15, UR25, UR14, 0x2, UP3 ;  /* 0x000000190f1f1291 */ /* 0x000fe400098f140e */
[----:B------:R-:W-:-:S02]  /*0380*/  UMOV UR32, URZ ;  /* 0x0000003f00207c82 */ /* 0x000fc40008000000 */
[----:B------:R-:W-:Y:S02]  /*0390*/  UIMAD.WIDE.U32 UR8, UR13, UR18, URZ ;  /* 0x000000120d0872a5 */ /* 0x000fe4000f8e003f */
[----:B------:R-:W-:Y:S02]  /*03a0*/  UIMAD UR23, UR13, UR19, UR23 ;  /* 0x000000130d1772a4 */ /* 0x000fe4000f8e0217 */
[----:B------:R-:W-:Y:S02]  /*03b0*/  @UP2 ULEA UR32, UP1, UR15, UR34, 0x2 ;  /* 0x000000220f202291 */ /* 0x000fe4000f82103f */
[----:B------:R-:W-:Y:S01]  /*03c0*/  ULDC.64 UR18, c[0x0][0x1b0] ;  /* 0x00006c0000127ab9 */ /* 0x000fe20000000a00 */
[----:B0-----:R0:W1:Y:S01]  /*03d0*/  R2UR UR5, R0 ;  /* 0x00000000000573c2 */ /* 0x00106200000e0000 */
[----:B------:R-:W-:Y:S02]  /*03e0*/  UIMAD.WIDE.U32 UR10, UR13, UR6, URZ ;  /* 0x000000060d0a72a5 */ /* 0x000fe4000f8e003f */
[----:B------:R-:W-:-:S02]  /*03f0*/  UIMAD UR22, UR13, UR7, UR22 ;  /* 0x000000070d1672a4 */ /* 0x000fc4000f8e0216 */
[----:B------:R-:W-:Y:S02]  /*0400*/  UIMAD.WIDE.U32 UR6, UR13, UR18, URZ ;  /* 0x000000120d0672a5 */ /* 0x000fe4000f8e003f */
[----:B------:R-:W-:Y:S01]  /*0410*/  UIMAD UR18, UR12, UR18, URZ ;  /* 0x000000120c1272a4 */ /* 0x000fe2000f8e023f */
[----:B0-----:R-:W-:Y:S01]  /*0420*/  IABS R0, UR15 ;  /* 0x0000000f00007c13 */ /* 0x001fe20008000000 */
[----:B------:R-:W-:Y:S02]  /*0430*/  UIADD3 UR21, UR21, UR4, URZ ;  /* 0x0000000415157290 */ /* 0x000fe4000fffe03f */
[----:B------:R-:W-:Y:S01]  /*0440*/  ULDC.64 UR24, c[0x0][0x1d8] ;  /* 0x0000760000187ab9 */ /* 0x000fe20000000a00 */
[----:B------:R0:W4:Y:S01]  /*0450*/  R2UR UR26, R0 ;  /* 0x00000000001a73c2 */ /* 0x00012200000e0000 */
[----:B------:R-:W-:Y:S02]  /*0460*/  UMOV UR4, URZ ;  /* 0x0000003f00047c82 */ /* 0x000fe40008000000 */
[----:B------:R-:W-:-:S02]  /*0470*/  UIMAD UR18, UR13, UR19, UR18 ;  /* 0x000000130d1272a4 */ /* 0x000fc4000f8e0212 */
[----:B------:R-:W-:Y:S02]  /*0480*/  UIMAD UR19, UR14, UR24, URZ ;  /* 0x000000180e1372a4 */ /* 0x000fe4000f8e023f */
[----:B------:R-:W-:Y:S01]  /*0490*/  UIMAD.WIDE.U32 UR20, UR15, UR24, UR20 ;  /* 0x000000180f1472a5 */ /* 0x000fe2000f8e0014 */
[----:B0-----:R-:W-:Y:S01]  /*04a0*/  MOV R0, RZ ;  /* 0x000000ff00007202 */ /* 0x001fe20000000f00 */
[----:B------:R-:W-:Y:S02]  /*04b0*/  UIMAD UR19, UR15, UR25, UR19 ;  /* 0x000000190f1372a4 */ /* 0x000fe4000f8e0213 */
[----:B------:R-:W-:Y:S02]  /*04c0*/  UIADD3 UR17, UR17, UR27, URZ ;  /* 0x0000001b11117290 */ /* 0x000fe4000fffe03f */
[----:B-1----:R-:W-:Y:S02]  /*04d0*/  UIADD3 UR34, URZ, -UR5, URZ ;  /* 0x800000053f227290 */ /* 0x002fe4000fffe03f */
[----:B------:R-:W-:-:S02]  /*04e0*/  ULDC.64 UR24, c[0x0][0x1e8] ;  /* 0x00007a0000187ab9 */ /* 0x000fc40000000a00 */
[----:B------:R-:W-:Y:S02]  /*04f0*/  UIMAD UR34, UR34, UR36, URZ ;  /* 0x00000024222272a4 */ /* 0x000fe4000f8e023f */
[----:B------:R-:W-:Y:S02]  /*0500*/  UIMAD UR27, UR14, UR24, URZ ;  /* 0x000000180e1b72a4 */ /* 0x000fe4000f8e023f */
[----:B------:R-:W-:Y:S02]  /*0510*/  UIMAD.WIDE.U32 UR4, UR5, UR34, UR4 ;  /* 0x00000022050472a5 */ /* 0x000fe4000f8e0004 */
[----:B------:R-:W-:Y:S02]  /*0520*/  UMOV UR33, URZ ;  /* 0x0000003f00217c82 */ /* 0x000fe40008000000 */
[----:B----4-:R-:W-:Y:S02]  /*0530*/  UIMAD.WIDE.U32 UR4, UR5, UR26, URZ ;  /* 0x0000001a050472a5 */ /* 0x010fe4000f8e003f */
[----:B------:R-:W-:-:S02]  /*0540*/  @UP2 ULEA.HI.X UR33, UR15, UR35, UR14, 0x2, UP1 ;  /* 0x000000230f212291 */ /* 0x000fc400088f140e */
[----:B------:R-:W-:Y:S02]  /*0550*/  UIMAD UR27, UR15, UR25, UR27 ;  /* 0x000000190f1b72a4 */ /* 0x000fe4000f8e021b */
[----:B------:R-:W-:Y:S02]  /*0560*/  UIMAD.WIDE.U32 UR24, UR15, UR24, UR16 ;  /* 0x000000180f1872a5 */ /* 0x000fe4000f8e0010 */
[----:B------:R-:W-:Y:S02]  /*0570*/  UMOV UR35, UR5 ;  /* 0x0000000500237c82 */ /* 0x000fe40008000000 */
[----:B------:R-:W-:Y:S02]  /*0580*/  UIADD3 UR16, -UR35, URZ, URZ ;  /* 0x0000003f23107290 */ /* 0x000fe4000fffe13f */
[----:B------:R-:W-:Y:S02]  /*0590*/  ULDC.64 UR4, c[0x0][0x280] ;  /* 0x0000a00000047ab9 */ /* 0x000fe40000000a00 */
[----:B------:R-:W-:-:S02]  /*05a0*/  UIMAD UR26, UR36, UR16, UR26 ;  /* 0x00000010241a72a4 */ /* 0x000fc4000f8e021a */
[----:B------:R-:W-:Y:S02]  /*05b0*/  ULDC UR34, c[0x0][0x174] ;  /* 0x00005d0000227ab9 */ /* 0x000fe40000000800 */
[----:B------:R-:W-:Y:S02]  /*05c0*/  UISETP.GT.U32.AND UP1, UPT, UR36, UR26, UPT ;  /* 0x0000001a2400728c */ /* 0x000fe4000bf24070 */
[----:B------:R-:W-:Y:S02]  /*05d0*/  UIMAD UR17, UR14, UR4, URZ ;  /* 0x000000040e1172a4 */ /* 0x000fe4000f8e023f */
[----:B------:R-:W-:Y:S02]  /*05e0*/  UIADD3 UR11, UR11, UR22, URZ ;  /* 0x000000160b0b7290 */ /* 0x000fe4000fffe03f */
[----:B------:R-:W-:Y:S02]  /*05f0*/  ULEA UR16, UR34, 0xfffff800, 0xb ;  /* 0xfffff80022107891 */ /* 0x000fe4000f8e583f */
[----:B------:R-:W-:-:S02]  /*0600*/  UIMAD UR37, UR15, UR5, UR17 ;  /* 0x000000050f2572a4 */ /* 0x000fc4000f8e0211 */
[----:B------:R-:W-:Y:S02]  /*0610*/  USHF.R.S32.HI UR22, URZ, 0x1f, UR16 ;  /* 0x0000001f3f167899 */ /* 0x000fe40008011410 */
[----:B------:R-:W-:Y:S02]  /*0620*/  @!UP1 UIADD3 UR26, UR26, -UR36, URZ ;  /* 0x800000241a1a9290 */ /* 0x000fe4000fffe03f */
[----:B------:R-:W-:Y:S02]  /*0630*/  UIADD3 UR17, UP2, UR16, UR20, URZ ;  /* 0x0000001410117290 */ /* 0x000fe4000ff5e03f */
[----:B------:R-:W-:Y:S02]  /*0640*/  UIMAD.WIDE.U32 UR4, UR15, UR4, UR10 ;  /* 0x000000040f0472a5 */ /* 0x000fe4000f8e000a */
[----:B------:R-:W-:Y:S02]  /*0650*/  UISETP.GE.U32.AND UP3, UPT, UR26, UR36, UPT ;  /* 0x000000241a00728c */ /* 0x000fe4000bf66070 */
[----:B------:R-:W-:-:S02]  /*0660*/  ULDC.64 UR10, c[0x0][0x240] ;  /* 0x00009000000a7ab9 */ /* 0x000fc40000000a00 */
[----:B------:R-:W-:Y:S02]  /*0670*/  UIADD3.X UR19, UR22, UR21, UR19, UP2, !UPT ;  /* 0x0000001516137290 */ /* 0x000fe400097fe413 */
[----:B------:R-:W-:Y:S02]  /*0680*/  ULDC UR39, c[0x0][0x178] ;  /* 0x00005e0000277ab9 */ /* 0x000fe40000000800 */
[----:B------:R-:W-:Y:S02]  /*0690*/  ULEA UR20, UP2, UR17, UR10, 0x1 ;  /* 0x0000000a11147291 */ /* 0x000fe4000f84083f */
[----:B------:R-:W-:Y:S02]  /*06a0*/  ULOP3.LUT UR38, UR15, UR39, URZ, 0x3c, !UPT ;  /* 0x000000270f267292 */ /* 0x000fe4000f8e3c3f */
[----:B------:R-:W-:Y:S02]  /*06b0*/  ULEA.HI.X UR17, UR17, UR11, UR19, 0x1, UP2 ;  /* 0x0000000b11117291 */ /* 0x000fe400090f0c13 */
[----:B------:R-:W-:-:S02]  /*06c0*/  @!UP1 UIADD3 UR35, UR35, 0x1, URZ ;  /* 0x0000000123239890 */ /* 0x000fc4000fffe03f */
[----:B------:R-:W-:Y:S02]  /*06d0*/  UIADD3 UR19, UP4, UR16, UR24, URZ ;  /* 0x0000001810137290 */ /* 0x000fe4000ff9e03f */
[----:B------:R-:W-:Y:S02]  /*06e0*/  UISETP.GE.AND UP2, UPT, UR38, URZ, UPT ;  /* 0x0000003f2600728c */ /* 0x000fe4000bf46270 */
[----:B------:R-:W-:Y:S02]  /*06f0*/  ULDC.64 UR10, c[0x0][0x248] ;  /* 0x00009200000a7ab9 */ /* 0x000fe40000000a00 */
[----:B------:R-:W-:Y:S02]  /*0700*/  @UP3 UIADD3 UR35, UR35, 0x1, URZ ;  /* 0x0000000123233890 */ /* 0x000fe4000fffe03f */
[----:B------:R-:W-:Y:S02]  /*0710*/  UIADD3.X UR27, UR22, UR25, UR27, UP4, !UPT ;  /* 0x00000019161b7290 */ /* 0x000fe4000a7fe41b */
[----:B------:R-:W-:-:S02]  /*0720*/  UISETP.NE.AND UP1, UPT, URZ, UR39, UPT ;  /* 0x000000273f00728c */ /* 0x000fc4000bf25270 */
[----:B------:R-:W-:Y:S02]  /*0730*/  ULEA UR21, UP4, UR19, UR10, 0x1 ;  /* 0x0000000a13157291 */ /* 0x000fe4000f88083f */
[----:B------:R-:W-:Y:S02]  /*0740*/  ULDC.64 UR24, c[0x0][0x308] ;  /* 0x0000c20000187ab9 */ /* 0x000fe40000000a00 */
[----:B------:R-:W-:Y:S02]  /*0750*/  ULEA.HI.X UR19, UR19, UR11, UR27, 0x1, UP4 ;  /* 0x0000000b13137291 */ /* 0x000fe4000a0f0c1b */
[----:B------:R-:W-:Y:S02]  /*0760*/  UIADD3 UR27, UR9, UR23, URZ ;  /* 0x00000017091b7290 */ /* 0x000fe4000fffe03f */
[----:B------:R-:W-:Y:S02]  /*0770*/  UMOV UR11, UR35 ;  /* 0x00000023000b7c82 */ /* 0x000fe40008000000 */
[----:B------:R-:W-:-:S02]  /*0780*/  @!UP2 UIADD3 UR11, -UR11, URZ, URZ ;  /* 0x0000003f0b0ba290 */ /* 0x000fc4000fffe13f */
[----:B------:R-:W-:Y:S02]  /*0790*/  UIADD3 UR23, UP2, UR16, UR4, URZ ;  /* 0x0000000410177290 */ /* 0x000fe4000ff5e03f */
[----:B------:R-:W-:Y:S02]  /*07a0*/  @!UP1 ULOP3.LUT UR11, URZ, UR39, URZ, 0x33, !UPT ;  /* 0x000000273f0b9292 */ /* 0x000fe4000f8e333f */
[----:B------:R-:W-:Y:S02]  /*07b0*/  UIADD3.X UR26, UR22, UR5, UR37, UP2, !UPT ;  /* 0x00000005161a7290 */ /* 0x000fe400097fe425 */
[----:B------:R-:W-:Y:S02]  /*07c0*/  ULEA UR9, UP1, UR23, UR24, 0x1 ;  /* 0x0000001817097291 */ /* 0x000fe4000f82083f */
[----:B------:R-:W-:Y:S02]  /*07d0*/  USHF.R.S32.HI UR10, URZ, 0x1f, UR11 ;  /* 0x0000001f3f0a7899 */ /* 0x000fe4000801140b */
[----:B------:R-:W-:-:S02]  /*07e0*/  ULDC.64 UR4, c[0x0][0x1a8] ;  /* 0x00006a0000047ab9 */ /* 0x000fc40000000a00 */
[----:B------:R-:W-:Y:S02]  /*07f0*/  UIMAD UR35, UR10, UR4, URZ ;  /* 0x000000040a2372a4 */ /* 0x000fe4000f8e023f */
[----:B------:R-:W-:Y:S02]  /*0800*/  ULEA.HI.X UR23, UR23, UR25, UR26, 0x1, UP1 ;  /* 0x0000001917177291 */ /* 0x000fe400088f0c1a */
[----:B------:R-:W-:Y:S02]  /*0810*/  UIMAD UR35, UR11, UR5, UR35 ;  /* 0x000000050b2372a4 */ /* 0x000fe4000f8e0223 */
[----:B------:R-:W-:Y:S02]  /*0820*/  UMOV UR26, UR8 ;  /* 0x00000008001a7c82 */ /* 0x000fe40008000000 */
[----:B------:R-:W-:Y:S02]  /*0830*/  UIMAD.WIDE.U32 UR24, UR11, UR4, UR26 ;  /* 0x000000040b1872a5 */ /* 0x000fe4000f8e001a */
[----:B------:R-:W-:-:S02]  /*0840*/  UIADD3 UR7, UR7, UR18, URZ ;  /* 0x0000001207077290 */ /* 0x000fc4000fffe03f */
[----:B------:R-:W-:Y:S02]  /*0850*/  UIADD3 UR18, UP1, UR16, UR24, URZ ;  /* 0x0000001810127290 */ /* 0x000fe4000ff3e03f */
[----:B------:R-:W-:Y:S02]  /*0860*/  ULDC.64 UR26, c[0x0][0x1c8] ;  /* 0x00007200001a7ab9 */ /* 0x000fe40000000a00 */
[----:B------:R-:W-:Y:S02]  /*0870*/  UIADD3 UR24, UR25, UR35, URZ ;  /* 0x0000002319187290 */ /* 0x000fe4000fffe03f */
[----:B------:R-:W-:Y:S02]  /*0880*/  ULDC.64 UR4, c[0x0][0x228] ;  /* 0x00008a0000047ab9 */ /* 0x000fe40000000a00 */
[----:B------:R-:W-:Y:S02]  /*0890*/  UIMAD UR35, UR10, UR26, URZ ;  /* 0x0000001a0a2372a4 */ /* 0x000fe4000f8e023f */
[----:B------:R-:W-:-:S02]  /*08a0*/  ULEA UR8, UP2, UR18, UR4, 0x1 ;  /* 0x0000000412087291 */ /* 0x000fc4000f84083f */
[----:B------:R-:W-:Y:S02]  /*08b0*/  UIADD3.X UR4, UR22, UR24, URZ, UP1, !UPT ;  /* 0x0000001816047290 */ /* 0x000fe40008ffe43f */
[----:B------:R-:W-:Y:S02]  /*08c0*/  UIMAD.WIDE.U32 UR24, UR11, UR26, UR6 ;  /* 0x0000001a0b1872a5 */ /* 0x000fe4000f8e0006 */
[----:B------:R-:W-:Y:S02]  /*08d0*/  UIMAD UR27, UR11, UR27, UR35 ;  /* 0x0000001b0b1b72a4 */ /* 0x000fe4000f8e0223 */
[----:B------:R-:W-:Y:S02]  /*08e0*/  UIADD3 UR16, UP1, UR16, UR24, URZ ;  /* 0x0000001810107290 */ /* 0x000fe4000ff3e03f */
[----:B------:R-:W-:Y:S02]  /*08f0*/  UIADD3 UR25, UR25, UR27, URZ ;  /* 0x0000001b19197290 */ /* 0x000fe4000fffe03f */
[----:B------:R-:W-:-:S02]  /*0900*/  ULEA.HI.X UR26, UR18, UR5, UR4, 0x1, UP2 ;  /* 0x00000005121a7291 */ /* 0x000fc400090f0c04 */
        /* <DEDUP_REMOVED lines=8> */
[----:B------:R-:W-:Y:S02]  /*0990*/  ULEA.HI.X UR25, UR16, UR7, UR25, 0x1, UP2 ;  /* 0x0000000710197291 */ /* 0x000fe400090f0c19 */
[----:B------:R-:W-:Y:S02]  /*09a0*/  ULDC.64 UR40, c[0x0][0x260] ;  /* 0x0000980000287ab9 */ /* 0x000fe40000000a00 */
[----:B------:R-:W-:Y:S02]  /*09b0*/  ULDC UR7, c[0x0][0x16c] ;  /* 0x00005b0000077ab9 */ /* 0x000fe40000000800 */
[----:B------:R-:W-:-:S02]  /*09c0*/  @UP0 UIMAD UR6, UR6, UR7, URZ ;  /* 0x00000007060602a4 */ /* 0x000fc4000f8e023f */
        /* <DEDUP_REMOVED lines=9> */
[----:B0-----:R-:W0:Y:S01]  /*0a60*/  S2R R2, SR_TID.X ;  /* 0x0000000000027919 */ /* 0x001e220000002100 */
[----:B------:R-:W-:Y:S01]  /*0a70*/  MOV R0, RZ ;  /* 0x000000ff00007202 */ /* 0x000fe20000000f00 */
[----:B------:R-:W-:Y:S01]  /*0a80*/  UMOV UR18, UR21 ;  /* 0x0000001500127c82 */ /* 0x000fe20008000000 */
[----:B------:R-:W-:Y:S01]  /*0a90*/  MOV R70, RZ ;  /* 0x000000ff00467202 */ /* 0x000fe20000000f00 */
[----:B------:R-:W3:Y:S01]  /*0aa0*/  S2R R3, SR_LANEID ;  /* 0x0000000000037919 */ /* 0x000ee20000000000 */
[----:B------:R-:W-:-:S02]  /*0ab0*/  UMOV UR16, UR20 ;  /* 0x0000001400107c82 */ /* 0x000fc40008000000 */
[----:B------:R-:W-:Y:S02]  /*0ac0*/  UMOV UR21, UR23 ;  /* 0x0000001700157c82 */ /* 0x000fe40008000000 */
[----:B------:R-:W-:Y:S02]  /*0ad0*/  UMOV UR20, UR9 ;  /* 0x0000000900147c82 */ /* 0x000fe40008000000 */
[----:B------:R-:W-:Y:S02]  /*0ae0*/  UMOV UR22, UR8 ;  /* 0x0000000800167c82 */ /* 0x000fe40008000000 */
[----:B------:R-:W-:Y:S02]  /*0af0*/  UMOV UR23, UR26 ;  /* 0x0000001a00177c82 */ /* 0x000fe40008000000 */
[----:B------:R-:W-:Y:S01]  /*0b00*/  UMOV UR6, URZ ;  /* 0x0000003f00067c82 */ /* 0x000fe20008000000 */
[----:B0-----:R-:W-:-:S04]  /*0b10*/  SHF.R.S32.HI R5, RZ, 0x1f, R2 ;  /* 0x0000001fff057819 */ /* 0x001fc80000011402 */
[----:B------:R-:W-:-:S04]  /*0b20*/  LEA.HI R4, R5, R2, RZ, 0x5 ;  /* 0x0000000205047211 */ /* 0x000fc800078f28ff */
[----:B---3--:R-:W-:Y:S02]  /*0b30*/  SHF.R.S32.HI R4, RZ, 0x5, R4 ;  /* 0x00000005ff047819 */ /* 0x008fe40000011404 */
.L_x_2381:
        /* <DEDUP_REMOVED lines=17> */
[----:B----4-:R0:W-:Y:S01]  /*0c50*/  STS.128 [R6+0x200], R16 ;  /* 0x0002001006007388 */ /* 0x0101e20000000c00 */
        /* <DEDUP_REMOVED lines=12> */
[----:B------:R-:W3:Y:S04]  /*0d20*/  LDS.128 R12, [R8] ;  /* 0x00000000080c7984 */ /* 0x000ee80000000c00 */
[----:B------:R-:W4:Y:S04]  /*0d30*/  LDS.128 R24, [R8+0x10] ;  /* 0x0000100008187984 */ /* 0x000f280000000c00 */
        /* <DEDUP_REMOVED lines=28> */
[----:B-----5:R0:W-:Y:S04]  /*0f00*/  STS.128 [R6], R16 ;  /* 0x0000001006007388 */ /* 0x0201e80000000c00 */
[----:B--2---:R2:W-:Y:S01]  /*0f10*/  STS.128 [R6+0x200], R32 ;  /* 0x0002002006007388 */ /* 0x0045e20000000c00 */
        /* <DEDUP_REMOVED lines=34> */
.L_x_2300:
[----:B--2-4-:R-:W-:Y:S05]  /*1140*/  BSYNC B0 ;  /* 0x0000000000007941 */ /* 0x014fea0003800000 */
.L_x_2299:
        /* <DEDUP_REMOVED lines=36> */
.L_x_2302:
[----:B------:R-:W-:Y:S05]  /*1390*/  BSYNC B0 ;  /* 0x0000000000007941 */ /* 0x000fea0003800000 */
.L_x_2301:
        /* <DEDUP_REMOVED lines=36> */
.L_x_2304:
[----:B------:R-:W-:Y:S05]  /*15e0*/  BSYNC B0 ;  /* 0x0000000000007941 */ /* 0x000fea0003800000 */
.L_x_2303:
        /* <DEDUP_REMOVED lines=36> */
.L_x_2306:
[----:B------:R-:W-:Y:S05]  /*1830*/  BSYNC B0 ;  /* 0x0000000000007941 */ /* 0x000fea0003800000 */
.L_x_2305:
        /* <DEDUP_REMOVED lines=36> */
.L_x_2308:
[----:B------:R-:W-:Y:S05]  /*1a80*/  BSYNC B0 ;  /* 0x0000000000007941 */ /* 0x000fea0003800000 */
.L_x_2307:
        /* <DEDUP_REMOVED lines=36> */
.L_x_2310:
[----:B------:R-:W-:Y:S05]  /*1cd0*/  BSYNC B0 ;  /* 0x0000000000007941 */ /* 0x000fea0003800000 */
.L_x_2309:
        /* <DEDUP_REMOVED lines=36> */
.L_x_2312:
[----:B------:R-:W-:Y:S05]  /*1f20*/  BSYNC B0 ;  /* 0x0000000000007941 */ /* 0x000fea0003800000 */
.L_x_2311:
        /* <DEDUP_REMOVED lines=36> */
.L_x_2314:
[----:B------:R-:W-:Y:S05]  /*2170*/  BSYNC B0 ;  /* 0x0000000000007941 */ /* 0x000fea0003800000 */
.L_x_2313:
        /* <DEDUP_REMOVED lines=36> */
.L_x_2316:
[----:B------:R-:W-:Y:S05]  /*23c0*/  BSYNC B0 ;  /* 0x0000000000007941 */ /* 0x000fea0003800000 */
.L_x_2315:
        /* <DEDUP_REMOVED lines=34> */
.L_x_2318:
[----:B------:R-:W-:Y:S05]  /*25f0*/  BSYNC B0 ;  /* 0x0000000000007941 */ /* 0x000fea0003800000 */
.L_x_2317:
        /* <DEDUP_REMOVED lines=33> */
.L_x_2320:
[----:B------:R-:W-:Y:S05]  /*2810*/  BSYNC B0 ;  /* 0x0000000000007941 */ /* 0x000fea0003800000 */
.L_x_2319:
        /* <DEDUP_REMOVED lines=33> */
.L_x_2322:
[----:B------:R-:W-:Y:S05]  /*2a30*/  BSYNC B0 ;  /* 0x0000000000007941 */ /* 0x000fea0003800000 */
.L_x_2321:
        /* <DEDUP_REMOVED lines=33> */
.L_x_2324:
[----:B------:R-:W-:Y:S05]  /*2c50*/  BSYNC B0 ;  /* 0x0000000000007941 */ /* 0x000fea0003800000 */
.L_x_2323:
        /* <DEDUP_REMOVED lines=33> */
.L_x_2326:
[----:B------:R-:W-:Y:S05]  /*2e70*/  BSYNC B0 ;  /* 0x0000000000007941 */ /* 0x000fea0003800000 */
.L_x_2325:
        /* <DEDUP_REMOVED lines=33> */
.L_x_2328:
[----:B------:R-:W-:Y:S05]  /*3090*/  BSYNC B0 ;  /* 0x0000000000007941 */ /* 0x000fea0003800000 */
.L_x_2327:
        /* <DEDUP_REMOVED lines=33> */
.L_x_2330:
[----:B------:R-:W-:Y:S05]  /*32b0*/  BSYNC B0 ;  /* 0x0000000000007941 */ /* 0x000fea0003800000 */
.L_x_2329:
[----:B------:R-:W-:Y:S01]  /*32c0*/  ULEA UR34, UR26, 0xfffff800, 0xb ;  /* 0xfffff8001a227891 */ /* 0x000fe2000f8e583f */
[----:B------:R-:W0:Y:S01]  /*32d0*/  LDS.128 R44, [R8] ;  /* 0x00000000082c7984 */ /* 0x000e220000000c00 */
[----:B------:R-:W-:Y:S02]  /*32e0*/  ULDC.64 UR36, c[0x0][0x1f0] ;  /* 0x00007c0000247ab9 */ /* 0x000fe40000000a00 */
[----:B------:R-:W-:Y:S01]  /*32f0*/  UIMAD UR7, UR12, UR36, URZ ;  /* 0x000000240c0772a4 */ /* 0x000fe2000f8e023f */
[----:B------:R-:W2:Y:S01]  /*3300*/  LDS.128 R28, [R8+0x10] ;  /* 0x00001000081c7984 */ /* 0x000ea20000000c00 */
[----:B------:R-:W-:Y:S02]  /*3310*/  USHF.R.S32.HI UR35, URZ, 0x1f, UR34 ;  /* 0x0000001f3f237899 */ /* 0x000fe40008011422 */
[----:B------:R-:W-:Y:S02]  /*3320*/  UIMAD UR7, UR13, UR37, UR7 ;  /* 0x000000250d0772a4 */ /* 0x000fe4000f8e0207 */
[----:B------:R-:W-:-:S02]  /*3330*/  UIMAD.WIDE.U32 UR36, UR13, UR36, UR34 ;  /* 0x000000240d2472a5 */ /* 0x000fc4000f8e0022 */
        /* <DEDUP_REMOVED lines=28> */
[----:B---3--:R-:W-:Y:S01]  /*3500*/  MOV R26, UR36 ;  /* 0x00000024001a7c02 */ /* 0x008fe20008000f00 */
[----:B------:R-:W-:-:S03]  /*3510*/  ULDC.64 UR8, c[0x0][0x2f0] ;  /* 0x0000bc0000087ab9 */ /* 0x000fc60000000a00 */
[----:B------:R-:W-:Y:S01]  /*3520*/  MOV R27, UR37 ;  /* 0x00000025001b7c02 */ /* 0x000fe20008000f00 */
[----:B------:R-:W-:-:S04]  /*3530*/  ULDC.64 UR36, c[0x0][0x2e8] ;  /* 0x0000ba0000247ab9 */ /* 0x000fc80000000a00 */
[----:B------:R-:W-:Y:S01]  /*3540*/  IMAD.WIDE R26, R5, 0x10, R26 ;  /* 0x00000010051a7825 */ /* 0x000fe200078e021a */
[----:B----4-:R-:W-:Y:S04]  /*3550*/  STS.128 [R6], R64 ;  /* 0x0000004006007388 */ /* 0x010fe80000000c00 */
[----:B-----5:R2:W-:Y:S01]  /*3560*/  STS.128 [R6+0x200], R72 ;  /* 0x0002004806007388 */ /* 0x0205e20000000c00 */
[----:B------:R-:W-:-:S06]  /*3570*/  NOP ;  /* 0x0000000000007918 */ /* 0x000fcc0000000000 */
[----:B------:R-:W3:Y:S04]  /*3580*/  LDS.128 R60, [R8] ;  /* 0x00000000083c7984 */ /* 0x000ee80000000c00 */
[----:B------:R-:W5:Y:S04]  /*3590*/  LDS.128 R32, [R8+0x10] ;  /* 0x0000100008207984 */ /* 0x000f680000000c00 */
        /* <DEDUP_REMOVED lines=28> */
[----:B------:R-:W-:Y:S01]  /*3760*/  PRMT R89, RZ, 0x7610, R44 ;  /* 0x00007610ff597816 */ /* 0x000fe2000000002c */
        /* <DEDUP_REMOVED lines=19> */
[--C-:B------:R-:W-:Y:S01]  /*38a0*/  PRMT R67, RZ, 0x5410, R31.reuse ;  /* 0x00005410ff437816 */ /* 0x100fe2000000001f */
[----:B------:R-:W-:Y:S01]  /*38b0*/  ULEA.HI.X UR37, UR8, UR37, UR7, 0x1, UP0 ;  /* 0x0000002508257291 */ /* 0x000fe200080f0c07 */
[----:B------:R-:W-:Y:S02]  /*38c0*/  PRMT R68, RZ, 0x7610, R31 ;  /* 0x00007610ff447816 */ /* 0x000fe4000000001f */
[----:B------:R-:W-:Y:S02]  /*38d0*/  PRMT R93, RZ, 0x7610, R46 ;  /* 0x00007610ff5d7816 */ /* 0x000fe4000000002e */
[----:B------:R-:W1:Y:S01]  /*38e0*/  MUFU.EX2 R61, R7 ;  /* 0x00000007003d7308 */ /* 0x000e620000000800 */
[----:B--2---:R-:W-:Y:S01]  /*38f0*/  FADD.FTZ R104, R27, 1 ;  /* 0x3f8000001b687421 */ /* 0x004fe20000010000 */
[----:B------:R-:W-:-:S02]  /*3900*/  PRMT R84, RZ, 0x7610, R34 ;  /* 0x00007610ff547816 */ /* 0x000fc40000000022 */
[--C-:B------:R-:W-:Y:S02]  /*3910*/  PRMT R90, RZ, 0x5410, R47.reuse ;  /* 0x00005410ff5a7816 */ /* 0x100fe4000000002f */
[----:B------:R-:W-:Y:S02]  /*3920*/  PRMT R92, RZ, 0x7610, R47 ;  /* 0x00007610ff5c7816 */ /* 0x000fe4000000002f */
        /* <DEDUP_REMOVED lines=21> */
[C---:B------:R-:W-:Y:S01]  /*3a80*/  FMUL.FTZ R61, R26.reuse, R99 ;  /* 0x000000631a3d7220 */ /* 0x040fe20000410000 */
        /* <DEDUP_REMOVED lines=45> */
[----:B------:R-:W1:Y:S08]  /*3d60*/  MUFU.EX2 R85, R85 ;  /* 0x0000005500557308 */ /* 0x000e700000000800 */
[----:B------:R-:W2:Y:S01]  /*3d70*/  MUFU.EX2 R87, R87 ;  /* 0x0000005700577308 */ /* 0x000ea20000000800 */
[----:B0-----:R-:W-:-:S02]  /*3d80*/  FADD.FTZ R91, R91, 1 ;  /* 0x3f8000005b5b7421 */ /* 0x001fc40000010000 */
[----:B-1----:R-:W-:-:S05]  /*3d90*/  FADD.FTZ R85, R85, 1 ;  /* 0x3f80000055557421 */ /* 0x002fca0000010000 */
[----:B------:R-:W-:Y:S01]  /*3da0*/  MUFU.RCP R114, R91 ;  /* 0x0000005b00727308 */ /* 0x000fe20000001000 */
[----:B--2---:R-:W-:-:S07]  /*3db0*/  FADD.FTZ R87, R87, 1 ;  /* 0x3f80000057577421 */ /* 0x004fce0000010000 */
[----:B------:R-:W-:Y:S08]  /*3dc0*/  MUFU.RCP R111, R85 ;  /* 0x00000055006f7308 */ /* 0x000ff00000001000 */
[----:B------:R-:W-:Y:S01]  /*3dd0*/  MUFU.RCP R87, R87 ;  /* 0x0000005700577308 */ /* 0x000fe20000001000 */
[----:B----4-:R0:W-:Y:S04]  /*3de0*/  STS.128 [R6], R48 ;  /* 0x0000003006007388 */ /* 0x0101e80000000c00 */
[----:B------:R1:W-:Y:S01]  /*3df0*/  STS.128 [R6+0x200], R52 ;  /* 0x0002003406007388 */ /* 0x0003e20000000c00 */
[----:B------:R-:W-:-:S06]  /*3e00*/  NOP ;  /* 0x0000000000007918 */ /* 0x000fcc0000000000 */
[----:B------:R-:W2:Y:S01]  /*3e10*/  LDS.128 R44, [R8] ;  /* 0x00000000082c7984 */ /* 0x000ea20000000c00 */
        /* <DEDUP_REMOVED lines=24> */
[----:B--2---:R-:W-:Y:S01]  /*3fa0*/  PRMT R81, RZ, 0x5410, R45 ;  /* 0x00005410ff517816 */ /* 0x004fe2000000002d */
[----:B------:R-:W-:Y:S01]  /*3fb0*/  FFMA.FTZ R35, R33, R35, R50 ;  /* 0x0000002321237223 */ /* 0x000fe20000010032 */
[----:B------:R-:W-:Y:S01]  /*3fc0*/  PRMT R83, RZ, 0x5410, R46 ;  /* 0x00005410ff537816 */ /* 0x000fe2000000002e */
[----:B------:R-:W-:Y:S01]  /*3fd0*/  FADD.FTZ R54, R80, 1 ;  /* 0x3f80000050367421 */ /* 0x000fe20000010000 */
[----:B------:R-:W-:Y:S01]  /*3fe0*/  PRMT R80, RZ, 0x7610, R44 ;  /* 0x00007610ff507816 */ /* 0x000fe2000000002c */
[----:B------:R-:W-:Y:S01]  /*3ff0*/  FADD.FTZ R34, -R52, 1 ;  /* 0x3f80000034227421 */ /* 0x000fe20000010100 */
[----:B------:R-:W1:Y:S01]  /*4000*/  MUFU.EX2 R53, R53 ;  /* 0x0000003500357308 */ /* 0x000e620000000800 */
[----:B0-----:R-:W0:Y:S01]  /*4010*/  LDS.128 R48, [R8+0x10] ;  /* 0x0000100008307984 */ /* 0x001e220000000c00 */
[----:B------:R-:W-:Y:S01]  /*4020*/  PRMT R86, RZ, 0x7610, R46 ;  /* 0x00007610ff567816 */ /* 0x000fe2000000002e */
        /* <DEDUP_REMOVED lines=19> */
[----:B-1----:R-:W-:Y:S02]  /*4160*/  FADD.FTZ R102, R53, 1 ;  /* 0x3f80000035667421 */ /* 0x002fe40000010000 */
[----:B------:R-:W-:Y:S02]  /*4170*/  FMUL.FTZ R95, R95, R82 ;  /* 0x000000525f5f7220 */ /* 0x000fe40000410000 */
[----:B------:R-:W-:Y:S02]  /*4180*/  FMUL.FTZ R90, R105, R44 ;  /* 0x0000002c695a7220 */ /* 0x000fe40000410000 */
[----:B------:R-:W-:Y:S01]  /*4190*/  FMUL.FTZ R112, R112, R45 ;  /* 0x0000002d70707220 */ /* 0x000fe20000410000 */
[----:B------:R-:W1:Y:S01]  /*41a0*/  MUFU.RCP R102, R102 ;  /* 0x0000006600667308 */ /* 0x000e620000001000 */
[----:B------:R-:W-:-:S02]  /*41b0*/  FMUL.FTZ R44, R97, R98 ;  /* 0x00000062612c7220 */ /* 0x000fc40000410000 */
[----:B------:R-:W-:Y:S01]  /*41c0*/  FMUL.FTZ R45, R99, R100 ;  /* 0x00000064632d7220 */ /* 0x000fe20000410000 */
[--C-:B0-----:R-:W-:Y:S01]  /*41d0*/  PRMT R85, RZ, 0x5410, R48.reuse ;  /* 0x00005410ff557816 */ /* 0x101fe20000000030 */
[----:B------:R-:W-:Y:S01]  /*41e0*/  FADD.FTZ R97, R113, 1 ;  /* 0x3f80000071617421 */ /* 0x000fe20000010000 */
[----:B------:R-:W-:Y:S01]  /*41f0*/  PRMT R91, RZ, 0x7610, R48 ;  /* 0x00007610ff5b7816 */ /* 0x000fe20000000030 */
[----:B------:R-:W-:Y:S01]  /*4200*/  FADD.FTZ R99, R115, 1 ;  /* 0x3f80000073637421 */ /* 0x000fe20000010000 */
[----:B------:R-:W-:Y:S01]  /*4210*/  PRMT R94, RZ, 0x7610, R49 ;  /* 0x00007610ff5e7816 */ /* 0x000fe20000000031 */
[----:B------:R-:W-:Y:S01]  /*4220*/  FMUL.FTZ R104, R104, R95 ;  /* 0x0000005f68687220 */ /* 0x000fe20000410000 */
[--C-:B------:R-:W-:Y:S01]  /*4230*/  PRMT R92, RZ, 0x5410, R50.reuse ;  /* 0x00005410ff5c7816 */ /* 0x100fe20000000032 */
[----:B------:R-:W0:Y:S01]  /*4240*/  MUFU.RCP R97, R97 ;  /* 0x0000006100617308 */ /* 0x000e220000001000 */
[----:B------:R-:W-:Y:S01]  /*4250*/  FMUL.FTZ R59, R59, R85 ;  /* 0x000000553b3b7220 */ /* 0x000fe20000410000 */
[----:B------:R-:W-:Y:S01]  /*4260*/  PRMT R93, RZ, 0x7610, R50 ;  /* 0x00007610ff5d7816 */ /* 0x000fe20000000032 */
[----:B------:R-:W-:Y:S01]  /*4270*/  FMUL.FTZ R103, R104, R103 ;  /* 0x0000006768677220 */ /* 0x000fe20000410000 */
[----:B------:R-:W-:Y:S01]  /*4280*/  PRMT R96, RZ, 0x5410, R51 ;  /* 0x00005410ff607816 */ /* 0x000fe20000000033 */
[----:B------:R-:W-:Y:S01]  /*4290*/  FMUL.FTZ R104, R90, R55 ;  /* 0x000000375a687220 */ /* 0x000fe20000410000 */
[----:B------:R-:W-:Y:S01]  /*42a0*/  PRMT R90, RZ, 0x5410, R49 ;  /* 0x00005410ff5a7816 */ /* 0x000fe20000000031 */
[----:B--2---:R-:W-:Y:S01]  /*42b0*/  FADD.FTZ R48, -R54, 1 ;  /* 0x3f80000036307421 */ /* 0x004fe20000010100 */
[----:B------:R-:W2:Y:S01]  /*42c0*/  MUFU.RCP R99, R99 ;  /* 0x0000006300637308 */ /* 0x000ea20000001000 */
[----:B------:R-:W-:Y:S01]  /*42d0*/  FMUL.FTZ R49, R72, R91 ;  /* 0x0000005b48317220 */ /* 0x000fe20000410000 */
[----:B------:R-:W-:Y:S01]  /*42e0*/  PRMT R95, RZ, 0x7610, R51 ;  /* 0x00007610ff5f7816 */ /* 0x000fe20000000033 */
[----:B------:R-:W-:-:S02]  /*42f0*/  FMUL.FTZ R59, R52, R59 ;  /* 0x0000003b343b7220 */ /* 0x000fc40000410000 */
[----:B------:R-:W-:Y:S02]  /*4300*/  FFMA.FTZ R48, R57, R48, 1 ;  /* 0x3f80000039307423 */ /* 0x000fe40000010030 */
[----:B------:R-:W-:Y:S02]  /*4310*/  FMUL.FTZ R49, R54, R49 ;  /* 0x0000003136317220 */ /* 0x000fe40000410000 */
[----:B------:R-:W-:Y:S02]  /*4320*/  FADD.FTZ R50, -R114, 1 ;  /* 0x3f80000072327421 */ /* 0x000fe40000010100 */
[----:B------:R-:W-:Y:S02]  /*4330*/  FADD.FTZ R53, -R111, 1 ;  /* 0x3f8000006f357421 */ /* 0x000fe40000010100 */
[----:B------:R-:W-:Y:S02]  /*4340*/  FMUL.FTZ R51, R69, R90 ;  /* 0x0000005a45337220 */ /* 0x000fe40000410000 */
[----:B------:R-:W-:-:S02]  /*4350*/  FMUL.FTZ R52, R71, R94 ;  /* 0x0000005e47347220 */ /* 0x000fc40000410000 */
[----:B------:R-:W-:Y:S02]  /*4360*/  FMUL.FTZ R49, R49, R48 ;  /* 0x0000003031317220 */ /* 0x000fe40000410000 */
[----:B------:R-:W-:Y:S02]  /*4370*/  FFMA.FTZ R50, R7, R50, 1 ;  /* 0x3f80000007327423 */ /* 0x000fe40000010032 */
[----:B------:R-:W-:Y:S02]  /*4380*/  FMUL.FTZ R51, R114, R51 ;  /* 0x0000003372337220 */ /* 0x000fe40000410000 */
[----:B------:R-:W-:Y:S02]  /*4390*/  FFMA.FTZ R53, R56, R53, 1 ;  /* 0x3f80000038357423 */ /* 0x000fe40000010035 */
[----:B------:R-:W-:Y:S02]  /*43a0*/  FMUL.FTZ R52, R111, R52 ;  /* 0x000000346f347220 */ /* 0x000fe40000410000 */
[----:B-1----:R-:W-:-:S02]  /*43b0*/  FADD.FTZ R48, -R102, 1 ;  /* 0x3f80000066307421 */ /* 0x002fc40000010100 */
[----:B------:R-:W-:Y:S02]  /*43c0*/  FMUL.FTZ R98, R57, R54 ;  /* 0x0000003639627220 */ /* 0x000fe40000410000 */
[----:B------:R-:W-:Y:S02]  /*43d0*/  FMUL.FTZ R100, R7, R114 ;  /* 0x0000007207647220 */ /* 0x000fe40000410000 */
[----:B------:R-:W-:Y:S02]  /*43e0*/  FMUL.FTZ R34, R59, R34 ;  /* 0x000000223b227220 */ /* 0x000fe40000410000 */
[----:B------:R-:W-:Y:S02]  /*43f0*/  FMUL.FTZ R50, R51, R50 ;  /* 0x0000003233327220 */ /* 0x000fe40000410000 */
[----:B------:R-:W-:Y:S02]  /*4400*/  FMUL.FTZ R57, R52, R53 ;  /* 0x0000003534397220 */ /* 0x000fe40000410000 */
[----:B------:R-:W-:-:S02]  /*4410*/  FFMA.FTZ R105, R77, R48, 1 ;  /* 0x3f8000004d697423 */ /* 0x000fc40000010030 */
[----:B------:R-:W-:Y:S01]  /*4420*/  FADD.FTZ R7, -R87, 1 ;  /* 0x3f80000057077421 */ /* 0x000fe20000010100 */
[----:B------:R-:W-:Y:S01]  /*4430*/  F2FP.BF16.PACK_AB R57, R57, R50 ;  /* 0x000000323939723e */ /* 0x000fe200000010ff */
[----:B0-----:R-:W-:Y:S02]  /*4440*/  FADD.FTZ R51, -R97, 1 ;  /* 0x3f80000061337421 */ /* 0x001fe40000010100 */
[----:B--2---:R-:W-:Y:S02]  /*4450*/  FADD.FTZ R53, -R99, 1 ;  /* 0x3f80000063357421 */ /* 0x004fe40000010100 */
[----:B------:R-:W-:Y:S02]  /*4460*/  FMUL.FTZ R48, R65, R92 ;  /* 0x0000005c41307220 */ /* 0x000fe40000410000 */
[----:B------:R-:W-:Y:S02]  /*4470*/  FMUL.FTZ R52, R66, R93 ;  /* 0x0000005d42347220 */ /* 0x000fe40000410000 */
[----:B------:R-:W-:-:S02]  /*4480*/  FMUL.FTZ R54, R67, R96 ;  /* 0x0000006043367220 */ /* 0x000fc40000410000 */
[----:B------:R-:W-:Y:S02]  /*4490*/  FMUL.FTZ R59, R68, R95 ;  /* 0x0000005f443b7220 */ /* 0x000fe40000410000 */
[----:B------:R-:W-:Y:S02]  /*44a0*/  FMUL.FTZ R101, R56, R111 ;  /* 0x0000006f38657220 */ /* 0x000fe40000410000 */
[----:B------:R-:W-:Y:S02]  /*44b0*/  FFMA.FTZ R7, R64, R7, 1 ;  /* 0x3f80000040077423 */ /* 0x000fe40000010007 */
[----:B------:R-:W-:Y:S02]  /*44c0*/  FFMA.FTZ R51, R84, R51, 1 ;  /* 0x3f80000054337423 */ /* 0x000fe40000010033 */
[----:B------:R-:W-:Y:S02]  /*44d0*/  FFMA.FTZ R53, R78, R53, 1 ;  /* 0x3f8000004e357423 */ /* 0x000fe40000010035 */
        /* <DEDUP_REMOVED lines=8> */
[----:B------:R-:W-:Y:S01]  /*4560*/  LEA R7, R3, R58, 0x1 ;  /* 0x0000003a03077211 */ /* 0x000fe200078e08ff */
        /* <DEDUP_REMOVED lines=15> */
[----:B------:R-:W-:Y:S02]  /*4660*/  FMUL.FTZ R84, R84, R97 ;  /* 0x0000006154547220 */ /* 0x000fe40000410000 */
[----:B------:R-:W-:Y:S02]  /*4670*/  FMUL.FTZ R78, R78, R99 ;  /* 0x000000634e4e7220 */ /* 0x000fe40000410000 */
[----:B------:R-:W-:Y:S02]  /*4680*/  FMUL.FTZ R66, R66, R84 ;  /* 0x0000005442427220 */ /* 0x000fe40000410000 */
[----:B------:R-:W-:Y:S02]  /*4690*/  FMUL.FTZ R67, R67, R78 ;  /* 0x0000004e43437220 */ /* 0x000fe40000410000 */
[----:B------:R-:W-:-:S04]  /*46a0*/  FMUL.FTZ R77, R77, R102 ;  /* 0x000000664d4d7220 */ /* 0x000fc80000410000 */
[----:B------:R-:W-:Y:S01]  /*46b0*/  FMUL.FTZ R68, R68, R77 ;  /* 0x0000004d44447220 */ /* 0x000fe20000410000 */
[----:B------:R0:W-:Y:S04]  /*46c0*/  STS.128 [R7.X16], R52 ;  /* 0x0000003407007388 */ /* 0x0001e8000000cc00 */
[----:B------:R-:W-:Y:S01]  /*46d0*/  STS.128 [R7.X16+0x10], R56 ;  /* 0x0000103807007388 */ /* 0x000fe2000000cc00 */
[----:B------:R-:W-:-:S06]  /*46e0*/  NOP ;  /* 0x0000000000007918 */ /* 0x000fcc0000000000 */
[----:B------:R-:W1:Y:S04]  /*46f0*/  LDS.128 R44, [R6] ;  /* 0x00000000062c7984 */ /* 0x000e680000000c00 */
[----:B------:R-:W2:Y:S01]  /*4700*/  LDS.128 R48, [R6+0x200] ;  /* 0x0002000006307984 */ /* 0x000ea20000000c00 */
[----:B0-----:R-:W-:Y:S02]  /*4710*/  PRMT R52, RZ, 0x7610, R36 ;  /* 0x00007610ff347816 */ /* 0x001fe40000000024 */
[----:B------:R-:W-:Y:S02]  /*4720*/  PRMT R53, RZ, 0x5410, R37 ;  /* 0x00005410ff357816 */ /* 0x000fe40000000025 */
[----:B------:R-:W-:Y:S01]  /*4730*/  PRMT R54, RZ, 0x7610, R38 ;  /* 0x00007610ff367816 */ /* 0x000fe20000000026 */
[----:B------:R-:W-:-:S02]  /*4740*/  FFMA.FTZ R52, R34, R52, R35 ;  /* 0x0000003422347223 */ /* 0x000fc40000010023 */
[----:B------:R-:W-:-:S04]  /*4750*/  FMUL.FTZ R35, R69, R100 ;  /* 0x0000006445237220 */ /* 0x000fc80000410000 */
[----:B------:R-:W-:Y:S01]  /*4760*/  FFMA.FTZ R53, R35, R53, R52 ;  /* 0x0000003523357223 */ /* 0x000fe20000010034 */
[----:B------:R-:W-:-:S05]  /*4770*/  PRMT R52, RZ, 0x7610, R37 ;  /* 0x00007610ff347816 */ /* 0x000fca0000000025 */
[----:B------:R-:W-:Y:S01]  /*4780*/  FFMA.FTZ R52, R64, R52, R53 ;  /* 0x0000003440347223 */ /* 0x000fe20000010035 */
[----:B------:R-:W-:-:S05]  /*4790*/  PRMT R53, RZ, 0x5410, R38 ;  /* 0x00005410ff357816 */ /* 0x000fca0000000026 */
[----:B------:R-:W-:Y:S01]  /*47a0*/  FFMA.FTZ R55, R65, R53, R52 ;  /* 0x0000003541377223 */ /* 0x000fe20000010034 */
[----:B------:R-:W-:Y:S02]  /*47b0*/  MOV R52, UR36 ;  /* 0x0000002400347c02 */ /* 0x000fe40008000f00 */
[----:B------:R-:W-:Y:S01]  /*47c0*/  MOV R53, UR37 ;  /* 0x0000002500357c02 */ /* 0x000fe20008000f00 */
[----:B------:R-:W-:Y:S01]  /*47d0*/  FFMA.FTZ R54, R66, R54, R55 ;  /* 0x0000003642367223 */ /* 0x000fe20000010037 */
[----:B------:R-:W-:-:S03]  /*47e0*/  PRMT R55, RZ, 0x5410, R39 ;  /* 0x00005410ff377816 */ /* 0x000fc60000000027 */
[----:B------:R-:W-:-:S04]  /*47f0*/  IMAD.WIDE R52, R5, 0x10, R52 ;  /* 0x0000001005347825 */ /* 0x000fc800078e0234 */
[----:B------:R-:W-:Y:S01]  /*4800*/  FFMA.FTZ R69, R67, R55, R54 ;  /* 0x0000003743457223 */ /* 0x000fe20000010036 */
[----:B-1----:R0:W-:Y:S04]  /*4810*/  STG.E.128 [R52.64], R44 ;  /* 0x0000002c34007986 */ /* 0x0021e8000c101d1c */
[----:B--2---:R0:W-:Y:S01]  /*4820*/  STG.E.128 [R52.64+0x200], R48 ;  /* 0x0002003034007986 */ /* 0x0041e2000c101d1c */
        /* <DEDUP_REMOVED lines=32> */
[----:B------:R-:W-:-:S03]  /*4a30*/  UIMAD UR7, UR14, UR36, URZ ;  /* 0x000000240e0772a4 */ /* 0x000fc6000f8e023f */
[----:B------:R-:W-:Y:S01]  /*4a40*/  F2FP.BF16.PACK_AB R51, R52, R51 ;  /* 0x000000333433723e */ /* 0x000fe200000010ff */
[----:B------:R-:W-:Y:S02]  /*4a50*/  UIMAD UR7, UR15, UR37, UR7 ;  /* 0x000000250f0772a4 */ /* 0x000fe4000f8e0207 */
[----:B------:R-:W-:Y:S02]  /*4a60*/  UIMAD.WIDE.U32 UR36, UR15, UR36, UR8 ;  /* 0x000000240f2472a5 */ /* 0x000fe4000f8e0008 */
[----:B------:R-:W-:Y:S01]  /*4a70*/  STS.128 [R7.X16+0x10], R48 ;  /* 0x0000103007007388 */ /* 0x000fe2000000cc00 */
[----:B------:R-:W-:-:S06]  /*4a80*/  NOP ;  /* 0x0000000000007918 */ /* 0x000fcc0000000000 */
[----:B------:R-:W1:Y:S01]  /*4a90*/  LDS.128 R52, [R6] ;  /* 0x0000000006347984 */ /* 0x000e620000000c00 */
[----:B------:R-:W-:Y:S02]  /*4aa0*/  ULDC.64 UR8, c[0x0][0x270] ;  /* 0x00009c0000087ab9 */ /* 0x000fe40000000a00 */
[----:B------:R-:W-:Y:S01]  /*4ab0*/  UIADD3 UR7, UR37, UR7, URZ ;  /* 0x0000000725077290 */ /* 0x000fe2000fffe03f */
[----:B------:R-:W2:Y:S01]  /*4ac0*/  LDS.128 R56, [R6+0x200] ;  /* 0x0002000006387984 */ /* 0x000ea20000000c00 */
[----:B------:R-:W-:-:S04]  /*4ad0*/  ULEA UR8, UP0, UR36, UR8, 0x1 ;  /* 0x0000000824087291 */ /* 0x000fc8000f80083f */
[----:B------:R-:W-:Y:S02]  /*4ae0*/  ULEA.HI.X UR9, UR36, UR9, UR7, 0x1, UP0 ;  /* 0x0000000924097291 */ /* 0x000fe400080f0c07 */
[----:B0-----:R-:W-:-:S04]  /*4af0*/  MOV R44, UR8 ;  /* 0x00000008002c7c02 */ /* 0x001fc80008000f00 */
[----:B------:R-:W-:-:S05]  /*4b00*/  MOV R45, UR9 ;  /* 0x00000009002d7c02 */ /* 0x000fca0008000f00 */
[----:B------:R-:W-:-:S05]  /*4b10*/  IMAD.WIDE R44, R5, 0x10, R44 ;  /* 0x00000010052c7825 */ /* 0x000fca00078e022c */
[----:B-1----:R0:W-:Y:S04]  /*4b20*/  STG.E.128 [R44.64], R52 ;  /* 0x000000342c007986 */ /* 0x0021e8000c101d1c */
[----:B--2---:R0:W-:Y:S02]  /*4b30*/  STG.E.128 [R44.64+0x200], R56 ;  /* 0x000200382c007986 */ /* 0x0041e4000c101d1c */
.L_x_2331:
[----:B------:R-:W-:Y:S01]  /*4b40*/  PRMT R70, RZ, 0x7610, R39 ;  /* 0x00007610ff467816 */ /* 0x000fe20000000027 */
[----:B------:R-:W-:Y:S01]  /*4b50*/  BAR.SYNC.DEFER_BLOCKING 0x0 ;  /* 0x0000000000007b1d */ /* 0x000fe20000010000 */
[----:B------:R-:W-:Y:S01]  /*4b60*/  CS2R R72, SRZ ;  /* 0x0000000000487805 */ /* 0x000fe2000001ff00 */
[----:B------:R-:W-:Y:S01]  /*4b70*/  MOV R71, RZ ;  /* 0x000000ff00477202 */ /* 0x000fe20000000f00 */
[----:B------:R-:W-:Y:S01]  /*4b80*/  CS2R R74, SRZ ;  /* 0x00000000004a7805 */ /* 0x000fe2000001ff00 */
[----:B------:R-:W-:Y:S01]  /*4b90*/  FFMA.FTZ R70, R68, R70, R69 ;  /* 0x0000004644467223 */ /* 0x000fe20000010045 */
[----:B------:R-:W-:Y:S01]  /*4ba0*/  HFMA2.MMA R69, -RZ, RZ, 0, 0 ;  /* 0x00000000ff457435 */ /* 0x000fe200000001ff */
        /* <DEDUP_REMOVED lines=30> */
.L_x_2380:
[----:B------:R-:W-:Y:S02]  /*4d90*/  USHF.R.S32.HI UR46, URZ, 0x1f, UR7 ;  /* 0x0000001f3f2e7899 */ /* 0x000fe40008011407 */
[----:B------:R-:W-:Y:S02]  /*4da0*/  ULDC.64 UR36, c[0x0][0x1a0] ;  /* 0x0000680000247ab9 */ /* 0x000fe40000000a00 */
[----:B------:R-:W-:Y:S02]  /*4db0*/  UIMAD UR42, UR46, UR36, URZ ;  /* 0x000000242e2a72a4 */ /* 0x000fe4000f8e023f */
[----:B------:R-:W-:Y:S02]  /*4dc0*/  UIMAD.WIDE.U32 UR38, UR7, UR36, URZ ;  /* 0x00000024072672a5 */ /* 0x000fe4000f8e003f */
[----:B------:R-:W-:Y:S02]  /*4dd0*/  UIMAD UR36, UR7, UR37, UR42 ;  /* 0x00000025072472a4 */ /* 0x000fe4000f8e022a */
[----:B------:R-:W-:-:S02]  /*4de0*/  ULEA UR37, UP0, UR38, UR22, 0x1 ;  /* 0x0000001626257291 */ /* 0x000fc4000f80083f */
[----:B------:R-:W-:-:S04]  /*4df0*/  UIADD3 UR36, UR39, UR36, URZ ;  /* 0x0000002427247290 */ /* 0x000fc8000fffe03f */
[----:B------:R-:W-:Y:S01]  /*4e00*/  ULEA.HI.X UR38, UR38, UR23, UR36, 0x1, UP0 ;  /* 0x0000001726267291 */ /* 0x000fe200080f0c24 */
[----:B0-----:R-:W-:Y:S02]  /*4e10*/  MOV R52, UR37 ;  /* 0x0000002500347c02 */ /* 0x001fe40008000f00 */
[----:B------:R-:W-:-:S03]  /*4e20*/  ULDC.64 UR36, c[0x0][0x180] ;  /* 0x0000600000247ab9 */ /* 0x000fc60000000a00 */
        /* <DEDUP_REMOVED lines=11> */
[----:B------:R-:W-:Y:S02]  /*4ee0*/  UIMAD UR47, UR7, UR37, UR42 ;  /* 0x00000025072f72a4 */ /* 0x000fe4000f8e022a */
[----:B------:R-:W-:-:S02]  /*4ef0*/  ULDC.64 UR38, c[0x0][0x1c0] ;  /* 0x0000700000267ab9 */ /* 0x000fc40000000a00 */
[----:B------:R-:W-:Y:S02]  /*4f00*/  ULDC.64 UR36, c[0x0][0x220] ;  /* 0x0000880000247ab9 */ /* 0x000fe40000000a00 */
[----:B------:R-:W-:Y:S02]  /*4f10*/  UIMAD.WIDE.U32 UR42, UR7, UR38, URZ ;  /* 0x00000026072a72a5 */ /* 0x000fe4000f8e003f */
[----:B------:R-:W-:Y:S02]  /*4f20*/  UIMAD UR46, UR46, UR38, URZ ;  /* 0x000000262e2e72a4 */ /* 0x000fe4000f8e023f */
[----:B------:R-:W-:Y:S02]  /*4f30*/  UIADD3 UR45, UR45, UR47, URZ ;  /* 0x0000002f2d2d7290 */ /* 0x000fe4000fffe03f */
[----:B------:R-:W-:Y:S02]  /*4f40*/  ULEA UR38, UP0, UR44, UR36, 0x2 ;  /* 0x000000242c267291 */ /* 0x000fe4000f80103f */
[----:B------:R-:W-:-:S02]  /*4f50*/  UIMAD UR36, UR7, UR39, UR46 ;  /* 0x00000027072472a4 */ /* 0x000fc4000f8e022e */
[----:B------:R-:W-:Y:S02]  /*4f60*/  ULEA.HI.X UR37, UR44, UR37, UR45, 0x2, UP0 ;  /* 0x000000252c257291 */ /* 0x000fe400080f142d */
[----:B------:R-:W-:Y:S01]  /*4f70*/  MOV R104, UR38 ;  /* 0x0000002600687c02 */ /* 0x000fe20008000f00 */
[----:B------:R-:W-:Y:S02]  /*4f80*/  ULEA UR39, UP0, UR42, UR24, 0x1 ;  /* 0x000000182a277291 */ /* 0x000fe4000f80083f */
[----:B------:R-:W-:Y:S01]  /*4f90*/  UIADD3 UR36, UR43, UR36, URZ ;  /* 0x000000242b247290 */ /* 0x000fe2000fffe03f */
[----:B------:R-:W-:-:S03]  /*4fa0*/  MOV R105, UR37 ;  /* 0x0000002500697c02 */ /* 0x000fc60008000f00 */
[----:B------:R-:W-:Y:S01]  /*4fb0*/  ULEA.HI.X UR42, UR42, UR25, UR36, 0x1, UP0 ;  /* 0x000000192a2a7291 */ /* 0x000fe200080f0c24 */
[----:B0-----:R-:W-:Y:S01]  /*4fc0*/  MOV R52, UR39 ;  /* 0x0000002700347c02 */ /* 0x001fe20008000f00 */
[----:B------:R-:W4:Y:S04]  /*4fd0*/  LDG.E R104, [R104.64] ;  /* 0x0000001c68687981 */ /* 0x000f28000c1e1900 */
[----:B------:R-:W-:-:S05]  /*4fe0*/  MOV R53, UR42 ;  /* 0x0000002a00357c02 */ /* 0x000fca0008000f00 */
[----:B------:R-:W-:Y:S01]  /*4ff0*/  IMAD.WIDE R60, R5, 0x10, R52 ;  /* 0x00000010053c7825 */ /* 0x000fe200078e0234 */
[----:B--2---:R0:W-:Y:S04]  /*5000*/  STS.128 [R6], R44 ;  /* 0x0000002c06007388 */ /* 0x0041e80000000c00 */
[----:B---3--:R1:W-:Y:S01]  /*5010*/  STS.128 [R6+0x200], R48 ;  /* 0x0002003006007388 */ /* 0x0083e20000000c00 */
[----:B------:R-:W-:-:S06]  /*5020*/  NOP ;  /* 0x0000000000007918 */ /* 0x000fcc0000000000 */
[----:B------:R2:W3:Y:S04]  /*5030*/  LDG.E.128 R52, [R60.64] ;  /* 0x0000001c3c347981 */ /* 0x0004e8000c1e1d00 */
[----:B------:R2:W3:Y:S01]  /*5040*/  LDG.E.128 R56, [R60.64+0x200] ;  /* 0x0002001c3c387981 */ /* 0x0004e2000c1e1d00 */
[C---:B------:R-:W-:Y:S02]  /*5050*/  LOP3.LUT P0, RZ, R2.reuse, 0x1f, RZ, 0xc0, !PT ;  /* 0x0000001f02ff7812 */ /* 0x040fe4000780c0ff */
[----:B------:R-:W-:Y:S02]  /*5060*/  MOV R62, UR26 ;  /* 0x0000001a003e7c02 */ /* 0x000fe40008000f00 */
[----:B------:R-:W-:Y:S01]  /*5070*/  ISETP.NE.AND P1, PT, R2, RZ, PT ;  /* 0x000000ff0200720c */ /* 0x000fe20003f25270 */
[----:B0-----:R-:W-:Y:S01]  /*5080*/  HFMA2.MMA R46, -RZ, RZ, 0, 1.52587890625e-05 ;  /* 0x00000100ff2e7435 */ /* 0x001fe200000001ff */
[----:B------:R-:W-:Y:S01]  /*5090*/  ISETP.LT.OR P0, PT, R62, 0x2, P0 ;  /* 0x000000023e00780c */ /* 0x000fe20000701670 */
[----:B------:R-:W0:Y:S01]  /*50a0*/  LDS.128 R48, [R8+0x10] ;  /* 0x0000100008307984 */ /* 0x000e220000000c00 */
[----:B------:R-:W-:-:S02]  /*50b0*/  MOV R44, UR26 ;  /* 0x0000001a002c7c02 */ /* 0x000fc40008000f00 */
[----:B------:R-:W-:Y:S02]  /*50c0*/  SHF.L.U32 R63, R2, 0x1, RZ ;  /* 0x00000001023f7819 */ /* 0x000fe400000006ff */
[----:B------:R-:W-:Y:S02]  /*50d0*/  MOV R45, UR27 ;  /* 0x0000001b002d7c02 */ /* 0x000fe40008000f00 */
[----:B------:R-:W-:Y:S02]  /*50e0*/  MOV R47, c[0x0][0x16c] ;  /* 0x00005b00002f7a02 */ /* 0x000fe40000000f00 */
[----:B-1----:R-:W-:-:S03]  /*50f0*/  LOP3.LUT R6, R63, 0xffffffc0, RZ, 0xc0, !PT ;  /* 0xffffffc03f067812 */ /* 0x002fc600078ec0ff */
[----:B------:R-:W-:Y:S02]  /*5100*/  @!P0 IADD3 R44, R44, -0x2, RZ ;  /* 0xfffffffe2c2c8810 */ /* 0x000fe40007ffe0ff */
[----:B------:R-:W-:Y:S01]  /*5110*/  IADD3 R62, R2, 0x200, RZ ;  /* 0x00000200023e7810 */ /* 0x000fe20007ffe0ff */
[----:B----4-:R-:W-:-:S04]  /*5120*/  FMUL.FTZ R123, R104, 1.4426950216293334961 ;  /* 0x3fb8aa3b687b7820 */ /* 0x010fc80000410000 */
[----:B------:R-:W-:Y:S01]  /*5130*/  FMUL.FTZ R150, R123, R9 ;  /* 0x000000097b967220 */ /* 0x000fe20000410000 */
[----:B--2---:R-:W-:Y:S01]  /*5140*/  IADD3 R60, R6, R3, RZ ;  /* 0x00000003063c7210 */ /* 0x004fe20007ffe0ff */
[----:B------:R-:W-:Y:S02]  /*5150*/  @!P1 IMAD R62, R45, R46, UR7 ;  /* 0x000000072d3e9e24 */ /* 0x000fe4000f8e022e */
[----:B------:R-:W-:Y:S02]  /*5160*/  @!P0 IMAD R106, R44, R47, UR7 ;  /* 0x000000072c6a8e24 */ /* 0x000fe4000f8e022f */
[----:B------:R-:W1:Y:S01]  /*5170*/  MUFU.EX2 R150, R150 ;  /* 0x0000009600967308 */ /* 0x000e620000000800 */
[----:B------:R2:W4:Y:S01]  /*5180*/  LDS.128 R44, [R8] ;  /* 0x00000000082c7984 */ /* 0x0005220000000c00 */
[C---:B------:R-:W-:Y:S02]  /*5190*/  SHF.L.U32 R6, R60.reuse, 0x4, RZ ;  /* 0x000000043c067819 */ /* 0x040fe400000006ff */
[----:B------:R-:W-:-:S02]  /*51a0*/  IADD3 R60, R60, R3, RZ ;  /* 0x000000033c3c7210 */ /* 0x000fc40007ffe0ff */
[----:B------:R-:W-:Y:S02]  /*51b0*/  SHF.L.U32 R109, R62, 0x2, RZ ;  /* 0x000000023e6d7819 */ /* 0x000fe400000006ff */
[----:B--2---:R-:W-:Y:S01]  /*51c0*/  SHF.L.U32 R8, R60, 0x4, RZ ;  /* 0x000000043c087819 */ /* 0x004fe200000006ff */
[----:B------:R-:W-:Y:S02]  /*51d0*/  HFMA2.MMA R107, -RZ, RZ, 0, 4.76837158203125e-07 ;  /* 0x00000008ff6b7435 */ /* 0x000fe400000001ff */
[----:B------:R-:W-:Y:S01]  /*51e0*/  HFMA2.MMA R98, -RZ, RZ, 1.875, 0 ;  /* 0x3f800000ff627435 */ /* 0x000fe200000001ff */
[----:B------:R-:W-:Y:S01]  /*51f0*/  FMUL.FTZ R105, R123, R10 ;  /* 0x0000000a7b697220 */ /* 0x000fe20000410000 */
[----:B------:R-:W-:-:S06]  /*5200*/  MOV R99, RZ ;  /* 0x000000ff00637202 */ /* 0x000fcc0000000f00 */
[----:B------:R-:W-:Y:S01]  /*5210*/  @!P0 IMAD.WIDE R106, R106, R107, UR40 ;  /* 0x000000286a6a8e25 */ /* 0x000fe2000f8e026b */
[----:B------:R-:W2:Y:S01]  /*5220*/  MUFU.EX2 R105, R105 ;  /* 0x0000006900697308 */ /* 0x000ea20000000800 */
[--C-:B0-----:R-:W-:Y:S02]  /*5230*/  PRMT R112, RZ, 0x5410, R48.reuse ;  /* 0x00005410ff707816 */ /* 0x101fe40000000030 */
[----:B------:R-:W-:Y:S01]  /*5240*/  PRMT R116, RZ, 0x7610, R48 ;  /* 0x00007610ff747816 */ /* 0x000fe20000000030 */
[C---:B------:R-:W-:Y:S01]  /*5250*/  FMUL.FTZ R113, R123.reuse, R14 ;  /* 0x0000000e7b717220 */ /* 0x040fe20000410000 */
[--C-:B------:R-:W-:Y:S02]  /*5260*/  PRMT R115, RZ, 0x5410, R49.reuse ;  /* 0x00005410ff737816 */ /* 0x100fe40000000031 */
[----:B------:R-:W-:Y:S02]  /*5270*/  PRMT R118, RZ, 0x7610, R49 ;  /* 0x00007610ff767816 */ /* 0x000fe40000000031 */
[----:B------:R-:W-:Y:S01]  /*5280*/  PRMT R49, RZ, 0x7610, R41 ;  /* 0x00007610ff317816 */ /* 0x000fe20000000029 */
[----:B------:R-:W-:Y:S01]  /*5290*/  FMUL.FTZ R120, R123, R15 ;  /* 0x0000000f7b787220 */ /* 0x000fe20000410000 */
[----:B------:R-:W-:-:S02]  /*52a0*/  PRMT R119, RZ, 0x5410, R51 ;  /* 0x00005410ff777816 */ /* 0x000fc40000000033 */
[----:B------:R-:W-:Y:S02]  /*52b0*/  PRMT R131, RZ, 0x7610, R51 ;  /* 0x00007610ff837816 */ /* 0x000fe40000000033 */
[--C-:B----4-:R-:W-:Y:S02]  /*52c0*/  PRMT R108, RZ, 0x5410, R46.reuse ;  /* 0x00005410ff6c7816 */ /* 0x110fe4000000002e */
[----:B------:R-:W-:Y:S02]  /*52d0*/  PRMT R111, RZ, 0x7610, R46 ;  /* 0x00007610ff6f7816 */ /* 0x000fe4000000002e */
[----:B------:R-:W-:Y:S02]  /*52e0*/  PRMT R46, RZ, 0x5410, R41 ;  /* 0x00005410ff2e7816 */ /* 0x000fe40000000029 */
[--C-:B------:R-:W-:Y:S02]  /*52f0*/  PRMT R110, RZ, 0x5410, R47.reuse ;  /* 0x00005410ff6e7816 */ /* 0x100fe4000000002f */
[----:B------:R-:W-:Y:S01]  /*5300*/  PRMT R114, RZ, 0x7610, R47 ;  /* 0x00007610ff727816 */ /* 0x000fe2000000002f */
[----:B------:R-:W-:Y:S01]  /*5310*/  FMUL.FTZ R47, R46, R11 ;  /* 0x0000000b2e2f7220 */ /* 0x000fe20000410000 */
[----:B------:R-:W-:Y:S01]  /*5320*/  PRMT R51, RZ, 0x7610, R42 ;  /* 0x00007610ff337816 */ /* 0x000fe2000000002a */
[----:B------:R-:W-:Y:S01]  /*5330*/  MUFU.EX2 R113, R113 ;  /* 0x0000007100717308 */ /* 0x000fe20000000800 */
[----:B------:R-:W-:-:S02]  /*5340*/  PRMT R117, RZ, 0x5410, R50 ;  /* 0x00005410ff757816 */ /* 0x000fc40000000032 */
[----:B------:R-:W-:Y:S01]  /*5350*/  PRMT R121, RZ, 0x7610, R50 ;  /* 0x00007610ff797816 */ /* 0x000fe20000000032 */
[----:B------:R-:W-:Y:S01]  /*5360*/  FMUL.FTZ R50, R49, R12 ;  /* 0x0000000c31327220 */ /* 0x000fe20000410000 */
[----:B------:R-:W-:Y:S01]  /*5370*/  PRMT R122, RZ, 0x5410, R42 ;  /* 0x00005410ff7a7816 */ /* 0x000fe2000000002a */
[----:B------:R-:W-:Y:S02]  /*5380*/  FMUL.FTZ R130, R123, R16 ;  /* 0x000000107b827220 */ /* 0x000fe40000410000 */
[----:B------:R-:W-:Y:S01]  /*5390*/  FMUL.FTZ R160, R51, R14 ;  /* 0x0000000e33a07220 */ /* 0x000fe20000410000 */
[----:B------:R-:W-:Y:S01]  /*53a0*/  MUFU.EX2 R120, R120 ;  /* 0x0000007800787308 */ /* 0x000fe20000000800 */
[----:B------:R-:W-:Y:S02]  /*53b0*/  FMUL.FTZ R49, R122, R13 ;  /* 0x0000000d7a317220 */ /* 0x000fe40000410000 */
[----:B------:R-:W-:Y:S01]  /*53c0*/  FMUL.FTZ R129, R123, R17 ;  /* 0x000000117b817220 */ /* 0x000fe20000410000 */
[----:B------:R-:W-:Y:S01]  /*53d0*/  PRMT R124, RZ, 0x5410, R43 ;  /* 0x00005410ff7c7816 */ /* 0x000fe2000000002b */
[----:B------:R-:W-:-:S03]  /*53e0*/  FMUL.FTZ R162, R108, R49 ;  /* 0x000000316ca27220 */ /* 0x000fc60000410000 */
[----:B------:R-:W-:Y:S01]  /*53f0*/  MUFU.EX2 R130, R130 ;  /* 0x0000008200827308 */ /* 0x000fe20000000800 */
[----:B------:R-:W-:Y:S01]  /*5400*/  FMUL.FTZ R128, R123, R18 ;  /* 0x000000127b807220 */ /* 0x000fe20000410000 */
[----:B------:R-:W-:Y:S01]  /*5410*/  PRMT R151, RZ, 0x7610, R43 ;  /* 0x00007610ff977816 */ /* 0x000fe2000000002b */
[----:B------:R-:W-:Y:S01]  /*5420*/  FMUL.FTZ R153, R124, R15 ;  /* 0x0000000f7c997220 */ /* 0x000fe20000410000 */
[----:B------:R-:W-:Y:S01]  /*5430*/  PRMT R126, RZ, 0x5410, R36 ;  /* 0x00005410ff7e7816 */ /* 0x000fe20000000024 */
[----:B------:R-:W-:-:S03]  /*5440*/  FMUL.FTZ R160, R111, R160 ;  /* 0x000000a06fa07220 */ /* 0x000fc60000410000 */
[----:B------:R-:W-:Y:S01]  /*5450*/  MUFU.EX2 R129, R129 ;  /* 0x0000008100817308 */ /* 0x000fe20000000800 */
[----:B------:R-:W-:Y:S01]  /*5460*/  FMUL.FTZ R127, R123, R19 ;  /* 0x000000137b7f7220 */ /* 0x000fe20000410000 */
[----:B------:R-:W-:Y:S01]  /*5470*/  PRMT R125, RZ, 0x7610, R38 ;  /* 0x00007610ff7d7816 */ /* 0x000fe20000000026 */
[----:B------:R-:W-:Y:S02]  /*5480*/  FMUL.FTZ R151, R151, R16 ;  /* 0x0000001097977220 */ /* 0x000fe40000410000 */
[----:B------:R-:W-:-:S03]  /*5490*/  FMUL.FTZ R153, R110, R153 ;  /* 0x000000996e997220 */ /* 0x000fc60000410000 */
[----:B------:R-:W-:Y:S01]  /*54a0*/  MUFU.EX2 R128, R128 ;  /* 0x0000008000807308 */ /* 0x000fe20000000800 */
[----:B------:R-:W-:Y:S01]  /*54b0*/  PRMT R149, RZ, 0x7610, R36 ;  /* 0x00007610ff957816 */ /* 0x000fe20000000024 */
[----:B------:R-:W-:Y:S02]  /*54c0*/  FMUL.FTZ R46, R125, R22 ;  /* 0x000000167d2e7220 */ /* 0x000fe40000410000 */
[----:B------:R-:W-:Y:S02]  /*54d0*/  FMUL.FTZ R151, R114, R151 ;  /* 0x0000009772977220 */ /* 0x000fe40000410000 */
[----:B------:R-:W-:Y:S02]  /*54e0*/  FMUL.FTZ R125, R123, R21 ;  /* 0x000000157b7d7220 */ /* 0x000fe40000410000 */
[----:B------:R-:W-:Y:S01]  /*54f0*/  MUFU.EX2 R127, R127 ;  /* 0x0000007f007f7308 */ /* 0x000fe20000000800 */
[----:B------:R-:W-:Y:S01]  /*5500*/  PRMT R156, RZ, 0x5410, R37 ;  /* 0x00005410ff9c7816 */ /* 0x000fe20000000025 */
[----:B------:R-:W-:-:S02]  /*5510*/  FMUL.FTZ R149, R149, R18 ;  /* 0x0000001295957220 */ /* 0x000fc40000410000 */
[C---:B------:R-:W-:Y:S01]  /*5520*/  FMUL.FTZ R124, R123.reuse, R22 ;  /* 0x000000167b7c7220 */ /* 0x040fe20000410000 */
[----:B------:R-:W-:Y:S01]  /*5530*/  PRMT R147, RZ, 0x7610, R37 ;  /* 0x00007610ff937816 */ /* 0x000fe20000000025 */
[----:B------:R-:W-:Y:S02]  /*5540*/  FMUL.FTZ R156, R156, R19 ;  /* 0x000000139c9c7220 */ /* 0x000fe40000410000 */
[----:B------:R-:W-:Y:S01]  /*5550*/  MUFU.EX2 R125, R125 ;  /* 0x0000007d007d7308 */ /* 0x000fe20000000800 */
[----:B------:R-:W-:Y:S01]  /*5560*/  FMUL.FTZ R149, R116, R149 ;  /* 0x0000009574957220 */ /* 0x000fe20000410000 */
[----:B------:R-:W-:Y:S01]  /*5570*/  PRMT R134, RZ, 0x5410, R39 ;  /* 0x00005410ff867816 */ /* 0x000fe20000000027 */
[----:B------:R-:W-:Y:S01]  /*5580*/  FMUL.FTZ R122, R123, R23 ;  /* 0x000000177b7a7220 */ /* 0x000fe20000410000 */
[----:B------:R-:W-:Y:S01]  /*5590*/  PRMT R154, RZ, 0x5410, R38 ;  /* 0x00005410ff9a7816 */ /* 0x000fe20000000026 */
[----:B------:R-:W-:Y:S02]  /*55a0*/  FMUL.FTZ R147, R147, R20 ;  /* 0x0000001493937220 */ /* 0x000fe40000410000 */
[----:B------:R-:W-:Y:S01]  /*55b0*/  FMUL.FTZ R156, R115, R156 ;  /* 0x0000009c739c7220 */ /* 0x000fe20000410000 */
[----:B------:R-:W-:Y:S01]  /*55c0*/  MUFU.EX2 R124, R124 ;  /* 0x0000007c007c7308 */ /* 0x000fe20000000800 */
[----:B------:R-:W-:-:S02]  /*55d0*/  FMUL.FTZ R154, R154, R21 ;  /* 0x000000159a9a7220 */ /* 0x000fc40000410000 */
[----:B------:R-:W-:-:S05]  /*55e0*/  FMUL.FTZ R147, R118, R147 ;  /* 0x0000009376937220 */ /* 0x000fca0000410000 */
[----:B------:R-:W-:Y:S01]  /*55f0*/  MUFU.EX2 R122, R122 ;  /* 0x0000007a007a7308 */ /* 0x000fe20000000800 */
[----:B------:R-:W-:Y:S01]  /*5600*/  FMUL.FTZ R154, R117, R154 ;  /* 0x0000009a759a7220 */ /* 0x000fe20000410000 */
[----:B------:R-:W-:Y:S01]  /*5610*/  PRMT R135, RZ, 0x7610, R39 ;  /* 0x00007610ff877816 */ /* 0x000fe20000000027 */
[----:B------:R-:W-:-:S04]  /*5620*/  FMUL.FTZ R145, R121, R46 ;  /* 0x0000002e79917220 */ /* 0x000fc80000410000 */
[----:B------:R-:W-:Y:S01]  /*5630*/  FMUL.FTZ R152, R135, R24 ;  /* 0x0000001887987220 */ /* 0x000fe20000410000 */
[----:B------:R-:W-:Y:S03]  /*5640*/  BSSY B0, `(.L_x_2333) ;  /* 0x0000059000007945 */ /* 0x000fe60003800000 */
[----:B------:R-:W-:Y:S01]  /*5650*/  FMUL.FTZ R152, R131, R152 ;  /* 0x0000009883987220 */ /* 0x000fe20000410000 */
[----:B---3--:R-:W-:Y:S04]  /*5660*/  STS.128 [R6+0x1080], R52 ;  /* 0x0010803406007388 */ /* 0x008fe80000000c00 */
[----:B------:R0:W-:Y:S01]  /*5670*/  STS.128 [R6+0x1280], R56 ;  /* 0x0012803806007388 */ /* 0x0001e20000000c00 */
[----:B------:R-:W-:-:S06]  /*5680*/  NOP ;  /* 0x0000000000007918 */ /* 0x000fcc0000000000 */
[----:B------:R-:W3:Y:S04]  /*5690*/  LDS.128 R60, [R8+0x1080] ;  /* 0x00108000083c7984 */ /* 0x000ee80000000c00 */
[----:B------:R-:W4:Y:S04]  /*56a0*/  LDS.128 R52, [R8+0x1090] ;  /* 0x0010900008347984 */ /* 0x000f280000000c00 */
[----:B-1----:R1:W-:Y:S04]  /*56b0*/  STS [R109+0x6d50], R150 ;  /* 0x006d50966d007388 */ /* 0x0023e80000000800 */
[----:B------:R-:W-:Y:S01]  /*56c0*/  BAR.SYNC.DEFER_BLOCKING 0x0 ;  /* 0x0000000000007b1d */ /* 0x000fe20000010000 */
[C---:B0-----:R-:W-:Y:S01]  /*56d0*/  FMUL.FTZ R59, R123.reuse, R11 ;  /* 0x0000000b7b3b7220 */ /* 0x041fe20000410000 */
[----:B------:R-:W-:Y:S01]  /*56e0*/  PRMT R56, RZ, 0x5410, R44 ;  /* 0x00005410ff387816 */ /* 0x000fe2000000002c */
[----:B------:R-:W-:Y:S01]  /*56f0*/  FMUL.FTZ R58, R123, R12 ;  /* 0x0000000c7b3a7220 */ /* 0x000fe20000410000 */
[----:B-1----:R-:W-:-:S03]  /*5700*/  PRMT R109, RZ, 0x7610, R45 ;  /* 0x00007610ff6d7816 */ /* 0x002fc6000000002d */
[----:B------:R-:W0:Y:S01]  /*5710*/  MUFU.EX2 R59, R59 ;  /* 0x0000003b003b7308 */ /* 0x000e220000000800 */
[----:B------:R-:W-:-:S07]  /*5720*/  FMUL.FTZ R57, R123, R13 ;  /* 0x0000000d7b397220 */ /* 0x000fce0000410000 */
[----:B------:R-:W1:Y:S01]  /*5730*/  MUFU.EX2 R58, R58 ;  /* 0x0000003a003a7308 */ /* 0x000e620000000800 */
[----:B------:R0:W5:Y:S07]  /*5740*/  @!P0 LDG.E.64 R98, [R106.64] ;  /* 0x0000001c6a628981 */ /* 0x00016e000c1e1b00 */
[----:B------:R-:W1:Y:S01]  /*5750*/  MUFU.EX2 R57, R57 ;  /* 0x0000003900397308 */ /* 0x000e620000000800 */
[----:B0-----:R-:W-:Y:S02]  /*5760*/  PRMT R107, RZ, 0x7610, R44 ;  /* 0x00007610ff6b7816 */ /* 0x001fe4000000002c */
[----:B------:R-:W-:-:S02]  /*5770*/  PRMT R106, RZ, 0x5410, R45 ;  /* 0x00005410ff6a7816 */ /* 0x000fc4000000002d */
[--C-:B------:R-:W-:Y:S02]  /*5780*/  PRMT R44, RZ, 0x5410, R40.reuse ;  /* 0x00005410ff2c7816 */ /* 0x100fe40000000028 */
[----:B------:R-:W-:-:S03]  /*5790*/  PRMT R45, RZ, 0x7610, R40 ;  /* 0x00007610ff2d7816 */ /* 0x000fc60000000028 */
[----:B------:R-:W-:Y:S02]  /*57a0*/  FMUL.FTZ R159, R44, R9 ;  /* 0x000000092c9f7220 */ /* 0x000fe40000410000 */
[----:B------:R-:W-:Y:S02]  /*57b0*/  FMUL.FTZ R48, R45, R10 ;  /* 0x0000000a2d307220 */ /* 0x000fe40000410000 */
[----:B------:R-:W-:Y:S02]  /*57c0*/  FMUL.FTZ R159, R56, R159 ;  /* 0x0000009f389f7220 */ /* 0x000fe40000410000 */
[----:B------:R-:W-:Y:S02]  /*57d0*/  FMUL.FTZ R157, R107, R48 ;  /* 0x000000306b9d7220 */ /* 0x000fe40000410000 */
[----:B--2---:R-:W-:Y:S02]  /*57e0*/  FMUL.FTZ R48, R150, R105 ;  /* 0x0000006996307220 */ /* 0x004fe40000410000 */
[----:B------:R-:W-:-:S02]  /*57f0*/  FMUL.FTZ R164, R106, R47 ;  /* 0x0000002f6aa47220 */ /* 0x000fc40000410000 */
[----:B------:R-:W-:Y:S02]  /*5800*/  FFMA.FTZ R47, R159, R105, R157 ;  /* 0x000000699f2f7223 */ /* 0x000fe4000001009d */
[----:B------:R-:W-:Y:S02]  /*5810*/  FMUL.FTZ R51, R59, R48 ;  /* 0x000000303b337220 */ /* 0x000fe40000410000 */
[----:B------:R-:W-:Y:S02]  /*5820*/  FMUL.FTZ R155, R109, R50 ;  /* 0x000000326d9b7220 */ /* 0x000fe40000410000 */
[----:B------:R-:W-:Y:S01]  /*5830*/  FFMA.FTZ R47, R59, R47, R164 ;  /* 0x0000002f3b2f7223 */ /* 0x000fe200000100a4 */
[----:B------:R-:W-:Y:S01]  /*5840*/  ISETP.NE.AND P0, PT, R2, 0x7f, PT ;  /* 0x0000007f0200780c */ /* 0x000fe20003f05270 */
[C---:B-1----:R-:W-:Y:S02]  /*5850*/  FMUL.FTZ R48, R58.reuse, R51 ;  /* 0x000000333a307220 */ /* 0x042fe40000410000 */
[----:B------:R-:W-:-:S02]  /*5860*/  FFMA.FTZ R47, R58, R47, R155 ;  /* 0x0000002f3a2f7223 */ /* 0x000fc4000001009b */
[C---:B------:R-:W-:Y:S02]  /*5870*/  FMUL.FTZ R48, R57.reuse, R48 ;  /* 0x0000003039307220 */ /* 0x040fe40000410000 */
[----:B------:R-:W-:Y:S02]  /*5880*/  FFMA.FTZ R47, R57, R47, R162 ;  /* 0x0000002f392f7223 */ /* 0x000fe400000100a2 */
[C---:B------:R-:W-:Y:S02]  /*5890*/  FMUL.FTZ R49, R113.reuse, R48 ;  /* 0x0000003071317220 */ /* 0x040fe40000410000 */
[----:B------:R-:W-:Y:S02]  /*58a0*/  FMUL.FTZ R45, R126, R17 ;  /* 0x000000117e2d7220 */ /* 0x000fe40000410000 */
[----:B------:R-:W-:Y:S02]  /*58b0*/  FFMA.FTZ R47, R113, R47, R160 ;  /* 0x0000002f712f7223 */ /* 0x000fe400000100a0 */
[----:B------:R-:W-:Y:S01]  /*58c0*/  FMUL.FTZ R126, R123, R20 ;  /* 0x000000147b7e7220 */ /* 0x000fe20000410000 */
[--C-:B---3--:R-:W-:Y:S01]  /*58d0*/  PRMT R142, RZ, 0x5410, R62.reuse ;  /* 0x00005410ff8e7816 */ /* 0x108fe2000000003e */
[C---:B------:R-:W-:Y:S01]  /*58e0*/  FMUL.FTZ R49, R120.reuse, R49 ;  /* 0x0000003178317220 */ /* 0x040fe20000410000 */
[----:B------:R-:W-:Y:S01]  /*58f0*/  PRMT R139, RZ, 0x7610, R62 ;  /* 0x00007610ff8b7816 */ /* 0x000fe2000000003e */
[----:B------:R-:W-:Y:S01]  /*5900*/  FFMA.FTZ R47, R120, R47, R153 ;  /* 0x0000002f782f7223 */ /* 0x000fe20000010099 */
[----:B------:R0:W1:Y:S01]  /*5910*/  @P0 LDS R62, [R2.X4+0x7554] ;  /* 0x00755400023e0984 */ /* 0x0000620000004800 */
[----:B------:R-:W2:Y:S01]  /*5920*/  MUFU.EX2 R126, R126 ;  /* 0x0000007e007e7308 */ /* 0x000ea20000000800 */
[----:B------:R-:W-:-:S02]  /*5930*/  FMUL.FTZ R48, R130, R49 ;  /* 0x0000003182307220 */ /* 0x000fc40000410000 */
[----:B------:R-:W-:Y:S02]  /*5940*/  FMUL.FTZ R158, R112, R45 ;  /* 0x0000002d709e7220 */ /* 0x000fe40000410000 */
[----:B------:R-:W-:Y:S02]  /*5950*/  FFMA.FTZ R47, R130, R47, R151 ;  /* 0x0000002f822f7223 */ /* 0x000fe40000010097 */
[C---:B------:R-:W-:Y:S02]  /*5960*/  FMUL.FTZ R45, R129.reuse, R48 ;  /* 0x00000030812d7220 */ /* 0x040fe40000410000 */
[----:B------:R-:W-:Y:S02]  /*5970*/  FFMA.FTZ R47, R129, R47, R158 ;  /* 0x0000002f812f7223 */ /* 0x000fe4000001009e */
[C---:B------:R-:W-:Y:S02]  /*5980*/  FMUL.FTZ R48, R128.reuse, R45 ;  /* 0x0000002d80307220 */ /* 0x040fe40000410000 */
[----:B------:R-:W-:-:S02]  /*5990*/  FFMA.FTZ R47, R128, R47, R149 ;  /* 0x0000002f802f7223 */ /* 0x000fc40000010095 */
[----:B------:R-:W-:Y:S02]  /*59a0*/  FMUL.FTZ R44, R134, R23 ;  /* 0x00000017862c7220 */ /* 0x000fe40000410000 */
[----:B------:R-:W-:Y:S02]  /*59b0*/  FMUL.FTZ R123, R123, R24 ;  /* 0x000000187b7b7220 */ /* 0x000fe40000410000 */
[C---:B------:R-:W-:Y:S02]  /*59c0*/  FMUL.FTZ R45, R127.reuse, R48 ;  /* 0x000000307f2d7220 */ /* 0x040fe40000410000 */
[----:B------:R-:W-:Y:S02]  /*59d0*/  FFMA.FTZ R47, R127, R47, R156 ;  /* 0x0000002f7f2f7223 */ /* 0x000fe4000001009c */
[----:B------:R-:W-:Y:S01]  /*59e0*/  FMUL.FTZ R143, R119, R44 ;  /* 0x0000002c778f7220 */ /* 0x000fe20000410000 */
[----:B------:R-:W3:Y:S01]  /*59f0*/  MUFU.EX2 R123, R123 ;  /* 0x0000007b007b7308 */ /* 0x000ee20000000800 */
[----:B--2---:R-:W-:-:S02]  /*5a00*/  FMUL.FTZ R44, R126, R45 ;  /* 0x0000002d7e2c7220 */ /* 0x004fc40000410000 */
[----:B------:R-:W-:Y:S02]  /*5a10*/  FFMA.FTZ R47, R126, R47, R147 ;  /* 0x0000002f7e2f7223 */ /* 0x000fe40000010093 */
[C---:B------:R-:W-:Y:S02]  /*5a20*/  FMUL.FTZ R45, R125.reuse, R44 ;  /* 0x0000002c7d2d7220 */ /* 0x040fe40000410000 */
[----:B------:R-:W-:Y:S02]  /*5a30*/  FFMA.FTZ R47, R125, R47, R154 ;  /* 0x0000002f7d2f7223 */ /* 0x000fe4000001009a */
[C---:B------:R-:W-:Y:S02]  /*5a40*/  FMUL.FTZ R45, R124.reuse, R45 ;  /* 0x0000002d7c2d7220 */ /* 0x040fe40000410000 */
[----:B------:R-:W-:Y:S02]  /*5a50*/  FFMA.FTZ R47, R124, R47, R145 ;  /* 0x0000002f7c2f7223 */ /* 0x000fe40000010091 */
[----:B------:R-:W-:-:S02]  /*5a60*/  FMUL.FTZ R44, R122, R45 ;  /* 0x0000002d7a2c7220 */ /* 0x000fc40000410000 */
[----:B------:R-:W-:Y:S01]  /*5a70*/  FFMA.FTZ R45, R122, R47, R143 ;  /* 0x0000002f7a2d7223 */ /* 0x000fe2000001008f */
[--C-:B------:R-:W-:Y:S01]  /*5a80*/  PRMT R148, RZ, 0x5410, R60.reuse ;  /* 0x00005410ff947816 */ /* 0x100fe2000000003c */
[C---:B---3--:R-:W-:Y:S01]  /*5a90*/  FMUL.FTZ R44, R123.reuse, R44 ;  /* 0x0000002c7b2c7220 */ /* 0x048fe20000410000 */
[----:B------:R-:W-:Y:S01]  /*5aa0*/  PRMT R49, RZ, 0x7610, R60 ;  /* 0x00007610ff317816 */ /* 0x000fe2000000003c */
[----:B------:R-:W-:Y:S01]  /*5ab0*/  FFMA.FTZ R45, R123, R45, R152 ;  /* 0x0000002d7b2d7223 */ /* 0x000fe20000010098 */
[----:B------:R-:W-:Y:S02]  /*5ac0*/  PRMT R46, RZ, 0x5410, R61 ;  /* 0x00005410ff2e7816 */ /* 0x000fe4000000003d */
[----:B------:R-:W-:Y:S02]  /*5ad0*/  PRMT R48, RZ, 0x5410, R63 ;  /* 0x00005410ff307816 */ /* 0x000fe4000000003f */
[----:B------:R-:W-:Y:S02]  /*5ae0*/  PRMT R61, RZ, 0x7610, R61 ;  /* 0x00007610ff3d7816 */ /* 0x000fe4000000003d */
[----:B------:R-:W-:-:S02]  /*5af0*/  PRMT R63, RZ, 0x7610, R63 ;  /* 0x00007610ff3f7816 */ /* 0x000fc4000000003f */
[----:B------:R-:W-:Y:S01]  /*5b00*/  LEA.HI R60, R2, R2, RZ, 0x1e ;  /* 0x00000002023c7211 */ /* 0x000fe200078ff0ff */
[----:B------:R-:W-:Y:S05]  /*5b10*/  @P0 BRA `(.L_x_2334) ;  /* 0x000000b000000947 */ /* 0x000fea0003800000 */
[----:B01--4-:R-:W-:Y:S01]  /*5b20*/  ULDC UR37, c[0x0][0x174] ;  /* 0x00005d0000257ab9 */ /* 0x013fe20000000800 */
        /* <DEDUP_REMOVED lines=10> */
.L_x_2334:
[----:B01--4-:R-:W-:Y:S05]  /*5bd0*/  BSYNC B0 ;  /* 0x0000000000007941 */ /* 0x013fea0003800000 */
.L_x_2333:
[----:B------:R-:W-:Y:S01]  /*5be0*/  ISETP.GT.U32.AND P0, PT, R2, 0x1f, PT ;  /* 0x0000001f0200780c */ /* 0x000fe20003f04070 */
[----:B------:R0:W-:Y:S01]  /*5bf0*/  STS.64 [R60.X8+0x6340], R44 ;  /* 0x0063402c3c007388 */ /* 0x0001e20000008a00 */
[--C-:B------:R-:W-:Y:S01]  /*5c00*/  PRMT R50, RZ, 0x5410, R52.reuse ;  /* 0x00005410ff327816 */ /* 0x100fe20000000034 */
[----:B------:R-:W-:Y:S01]  /*5c10*/  BSSY B0, `(.L_x_2335) ;  /* 0x0000065000007945 */ /* 0x000fe20003800000 */
[----:B------:R-:W-:Y:S01]  /*5c20*/  PRMT R51, RZ, 0x7610, R52 ;  /* 0x00007610ff337816 */ /* 0x000fe20000000034 */
[----:B------:R-:W-:Y:S01]  /*5c30*/  FMUL.FTZ R144, R28, R61 ;  /* 0x0000003d1c907220 */ /* 0x000fe20000410000 */
[--C-:B------:R-:W-:Y:S01]  /*5c40*/  PRMT R52, RZ, 0x5410, R53.reuse ;  /* 0x00005410ff347816 */ /* 0x100fe20000000035 */
[----:B------:R-:W-:Y:S01]  /*5c50*/  FMUL.FTZ R140, R32, R63 ;  /* 0x0000003f208c7220 */ /* 0x000fe20000410000 */
[----:B------:R-:W-:Y:S01]  /*5c60*/  PRMT R53, RZ, 0x7610, R53 ;  /* 0x00007610ff357816 */ /* 0x000fe20000000035 */
[----:B------:R-:W-:Y:S01]  /*5c70*/  FMUL.FTZ R148, R25, R148 ;  /* 0x0000009419947220 */ /* 0x000fe20000410000 */
[--C-:B------:R-:W-:Y:S01]  /*5c80*/  PRMT R47, RZ, 0x7610, R54.reuse ;  /* 0x00007610ff2f7816 */ /* 0x100fe20000000036 */
[----:B------:R-:W-:Y:S01]  /*5c90*/  FMUL.FTZ R146, R26, R49 ;  /* 0x000000311a927220 */ /* 0x000fe20000410000 */
[--C-:B------:R-:W-:Y:S01]  /*5ca0*/  PRMT R134, RZ, 0x5410, R55.reuse ;  /* 0x00005410ff867816 */ /* 0x100fe20000000037 */
[----:B------:R-:W-:Y:S01]  /*5cb0*/  FMUL.FTZ R141, R27, R46 ;  /* 0x0000002e1b8d7220 */ /* 0x000fe20000410000 */
[----:B0-----:R-:W-:Y:S01]  /*5cc0*/  PRMT R44, RZ, 0x5410, R54 ;  /* 0x00005410ff2c7816 */ /* 0x001fe20000000036 */
        /* <DEDUP_REMOVED lines=27> */
.L_x_2388:
        /* <DEDUP_REMOVED lines=22> */
[----:B------:R0:W2:Y:S04]  /*5fe0*/  SHFL.UP PT, R47, R46, 0x10, RZ ;  /* 0x060000002e2f7989 */ /* 0x0000a800000e00ff */
.L_x_2389:
[----:B------:R-:W-:Y:S02]  /*5ff0*/  ISETP.GE.AND P0, PT, R3, 0x10, PT ;  /* 0x000000100300780c */ /* 0x000fe40003f06270 */
[----:B------:R-:W-:-:S11]  /*6000*/  MOV R44, R46 ;  /* 0x0000002e002c7202 */ /* 0x000fd60000000f00 */
[-C--:B-1----:R-:W-:Y:S02]  /*6010*/  @P0 FFMA.FTZ R53, R49, R44.reuse, R53 ;  /* 0x0000002c31350223 */ /* 0x082fe40000010035 */
[----:B--2---:R-:W-:Y:S01]  /*6020*/  @P0 FMUL.FTZ R44, R47, R44 ;  /* 0x0000002c2f2c0220 */ /* 0x004fe20000410000 */
[----:B------:R-:W-:Y:S05]  /*6030*/  BRA.CONV ~URZ, `(.L_x_2339) ;  /* 0x000000637f007947 */ /* 0x000fea000b800000 */
[----:B------:R-:W-:Y:S01]  /*6040*/  HFMA2.MMA R47, -RZ, RZ, 0, 1.847743988037109375e-06 ;  /* 0x0000001fff2f7435 */ /* 0x000fe200000001ff */
[----:B------:R-:W-:Y:S02]  /*6050*/  MOV R50, R44 ;  /* 0x0000002c00327202 */ /* 0x000fe40000000f00 */
[----:B------:R-:W-:Y:S02]  /*6060*/  MOV R49, 0x1f ;  /* 0x0000001f00317802 */ /* 0x000fe40000000f00 */
[----:B0-----:R-:W-:Y:S02]  /*6070*/  MOV R46, 0xffffffff ;  /* 0xffffffff002e7802 */ /* 0x001fe40000000f00 */
[----:B------:R-:W-:-:S02]  /*6080*/  MOV R48, 0x60a0 ;  /* 0x000060a000307802 */ /* 0x000fc40000000f00 */
[----:B-----5:R-:W-:Y:S05]  /*6090*/  CALL.REL.NOINC `($__internal_94_$__cuda_sm70_shflsync_idx_p) ;  /* 0x00004f3000007944 */ /* 0x020fea0003c00000 */
.L_x_2339:
[----:B------:R-:W-:Y:S05]  /*60a0*/  BRA.CONV ~URZ, `(.L_x_2340) ;  /* 0x000000637f007947 */ /* 0x000fea000b800000 */
[----:B-1----:R-:W-:Y:S01]  /*60b0*/  HFMA2.MMA R47, -RZ, RZ, 0, 1.847743988037109375e-06 ;  /* 0x0000001fff2f7435 */ /* 0x002fe200000001ff */
[----:B------:R-:W-:-:S02]  /*60c0*/  MOV R50, R53 ;  /* 0x0000003500327202 */ /* 0x000fc40000000f00 */
[----:B------:R-:W-:Y:S02]  /*60d0*/  MOV R49, 0x1f ;  /* 0x0000001f00317802 */ /* 0x000fe40000000f00 */
[----:B0-----:R-:W-:Y:S02]  /*60e0*/  MOV R46, 0xffffffff ;  /* 0xffffffff002e7802 */ /* 0x001fe40000000f00 */
[----:B------:R-:W-:Y:S02]  /*60f0*/  MOV R48, 0x6110 ;  /* 0x0000611000307802 */ /* 0x000fe40000000f00 */
[----:B-----5:R-:W-:Y:S05]  /*6100*/  CALL.REL.NOINC `($__internal_94_$__cuda_sm70_shflsync_idx_p) ;  /* 0x00004ec000007944 */ /* 0x020fea0003c00000 */
.L_x_2340:
[----:B------:R-:W-:Y:S05]  /*6110*/  BRA.DIV ~URZ, `(.L_x_2341) ;  /* 0x000044e27f007947 */ /* 0x000fea000b800000 */
[----:B-----5:R-:W2:Y:S04]  /*6120*/  SHFL.IDX PT, R98, R98, RZ, 0x1f ;  /* 0x00001fff62627589 */ /* 0x020ea800000e0000 */
[----:B------:R3:W4:Y:S04]  /*6130*/  SHFL.IDX PT, R49, R99, RZ, 0x1f ;  /* 0x00001fff63317589 */ /* 0x00072800000e0000 */
[----:B------:R3:W0:Y:S04]  /*6140*/  SHFL.UP PT, R161, R44, 0x1, RZ ;  /* 0x042000002ca17989 */ /* 0x00062800000e00ff */
[----:B------:R-:W1:Y:S02]  /*6150*/  SHFL.UP PT, R53, R53, 0x1, RZ ;  /* 0x0420000035357989 */ /* 0x000e6400000e00ff */
.L_x_2390:
[----:B0-----:R-:W0:Y:S01]  /*6160*/  LDS.64 R50, [R52+0x6340] ;  /* 0x0063400034327984 */ /* 0x001e220000000a00 */
[----:B--2---:R-:W-:Y:S01]  /*6170*/  MOV R48, R98 ;  /* 0x0000006200307202 */ /* 0x004fe20000000f00 */
[----:B-1--4-:R-:W-:-:S02]  /*6180*/  @P1 FFMA.FTZ R49, R49, R161, R53 ;  /* 0x000000a131311223 */ /* 0x012fc40000010035 */
[----:B---3--:R-:W1:Y:S02]  /*6190*/  LDS.64 R44, [R52+0x6348] ;  /* 0x00634800342c7984 */ /* 0x008e640000000a00 */
        /* <DEDUP_REMOVED lines=12> */
.L_x_2336:
[----:B------:R-:W-:Y:S05]  /*6260*/  BSYNC B0 ;  /* 0x0000000000007941 */ /* 0x000fea0003800000 */
.L_x_2335:
[----:B------:R-:W-:Y:S01]  /*6270*/  WARPSYNC 0xffffffff ;  /* 0xffffffff00007948 */ /* 0x000fe20003800000 */
[----:B------:R-:W-:Y:S01]  /*6280*/  BAR.SYNC.DEFER_BLOCKING 0x0 ;  /* 0x0000000000007b1d */ /* 0x000fe20000010000 */
[----:B---3--:R-:W-:Y:S01]  /*6290*/  FMUL.FTZ R45, R123, R62 ;  /* 0x0000003e7b2d7220 */ /* 0x008fe20000410000 */
        /* <DEDUP_REMOVED lines=17> */
[----:B------:R-:W-:Y:S01]  /*63b0*/  FMUL.FTZ R46, R58, R45 ;  /* 0x0000002d3a2e7220 */ /* 0x000fe20000410000 */
[----:B------:R-:W-:-:S03]  /*63c0*/  HFMA2.MMA R45, -RZ, RZ, 0, 0 ;  /* 0x00000000ff2d7435 */ /* 0x000fc600000001ff */
[----:B------:R-:W-:-:S04]  /*63d0*/  FMUL.FTZ R46, R59, R46 ;  /* 0x0000002e3b2e7220 */ /* 0x000fc80000410000 */
[----:B------:R-:W-:Y:S02]  /*63e0*/  FMUL.FTZ R46, R105, R46 ;  /* 0x0000002e692e7220 */ /* 0x000fe40000410000 */
        /* <DEDUP_REMOVED lines=28> */
[----:B-----5:R-:W-:-:S02]  /*65b0*/  FFMA.FTZ R98, R122, R145, R143 ;  /* 0x000000917a627223 */ /* 0x020fc4000001008f */
        /* <DEDUP_REMOVED lines=27> */
.L_x_2391:
        /* <DEDUP_REMOVED lines=26> */
.L_x_2392:
        /* <DEDUP_REMOVED lines=20> */
.L_x_2343:
[----:B------:R-:W-:Y:S05]  /*6a50*/  BSYNC B0 ;  /* 0x0000000000007941 */ /* 0x000fea0003800000 */
.L_x_2342:
[----:B------:R-:W-:Y:S01]  /*6a60*/  WARPSYNC 0xffffffff ;  /* 0xffffffff00007948 */ /* 0x000fe20003800000 */
[----:B------:R-:W-:Y:S01]  /*6a70*/  BAR.SYNC.DEFER_BLOCKING 0x0 ;  /* 0x0000000000007b1d */ /* 0x000fe20000010000 */
[----:B------:R-:W-:-:S02]  /*6a80*/  ISETP.NE.AND P0, PT, R2, RZ, PT ;  /* 0x000000ff0200720c */ /* 0x000fc40003f05270 */
[--C-:B-1----:R-:W-:Y:S02]  /*6a90*/  PRMT R49, RZ, 0x7610, R40.reuse ;  /* 0x00007610ff317816 */ /* 0x102fe40000000028 */
[----:B0-----:R-:W-:Y:S01]  /*6aa0*/  P2R R48, PR, RZ, 0x1 ;  /* 0x00000001ff307803 */ /* 0x001fe20000000000 */
[----:B------:R-:W-:Y:S01]  /*6ab0*/  ULDC.64 UR36, c[0x0][0x298] ;  /* 0x0000a60000247ab9 */ /* 0x000fe20000000a00 */
[----:B------:R-:W-:Y:S01]  /*6ac0*/  PRMT R48, RZ, 0x5410, R40 ;  /* 0x00005410ff307816 */ /* 0x000fe20000000028 */
[----:B------:R-:W-:Y:S01]  /*6ad0*/  UIMAD UR36, UR12, UR36, URZ ;  /* 0x000000240c2472a4 */ /* 0x000fe2000f8e023f */
[----:B------:R-:W-:Y:S01]  /*6ae0*/  MOV R46, UR7 ;  /* 0x00000007002e7c02 */ /* 0x000fe20008000f00 */
[----:B------:R-:W-:Y:S01]  /*6af0*/  ULDC UR42, c[0x0][0x174] ;  /* 0x00005d00002a7ab9 */ /* 0x000fe20000000800 */
[--C-:B------:R-:W-:Y:S01]  /*6b00*/  PRMT R50, RZ, 0x5410, R41.reuse ;  /* 0x00005410ff327816 */ /* 0x100fe20000000029 */
[----:B------:R-:W-:Y:S01]  /*6b10*/  UIADD3 UR42, -UR6, UR42, URZ ;  /* 0x0000002a062a7290 */ /* 0x000fe2000fffe13f */
[----:B------:R-:W-:Y:S01]  /*6b20*/  PRMT R51, RZ, 0x7610, R41 ;  /* 0x00007610ff337816 */ /* 0x000fe20000000029 */
[----:B------:R-:W-:Y:S01]  /*6b30*/  UIMAD UR38, UR13, UR37, UR36 ;  /* 0x000000250d2672a4 */ /* 0x000fe2000f8e0224 */
[--C-:B------:R-:W-:Y:S01]  /*6b40*/  PRMT R52, RZ, 0x5410, R42.reuse ;  /* 0x00005410ff347816 */ /* 0x100fe2000000002a */
[----:B------:R-:W-:Y:S01]  /*6b50*/  ULEA UR42, UR42, 0xfffff800, 0xb ;  /* 0xfffff8002a2a7891 */ /* 0x000fe2000f8e583f */
[----:B------:R-:W-:Y:S01]  /*6b60*/  PRMT R53, RZ, 0x7610, R42 ;  /* 0x00007610ff357816 */ /* 0x000fe2000000002a */
[----:B------:R-:W-:Y:S01]  /*6b70*/  ULDC.64 UR36, c[0x0][0x2b8] ;  /* 0x0000ae0000247ab9 */ /* 0x000fe20000000a00 */
[----:B------:R-:W-:Y:S01]  /*6b80*/  PRMT R161, RZ, 0x7610, R43 ;  /* 0x00007610ffa17816 */ /* 0x000fe2000000002b */
[----:B------:R-:W-:Y:S01]  /*6b90*/  UIMAD UR36, UR12, UR36, URZ ;  /* 0x000000240c2472a4 */ /* 0x000fe2000f8e023f */
[----:B------:R-:W-:Y:S01]  /*6ba0*/  BSSY B0, `(.L_x_2346) ;  /* 0x0000143000007945 */ /* 0x000fe20003800000 */
[----:B------:R-:W-:Y:S01]  /*6bb0*/  FMUL.FTZ R159, R53, R14 ;  /* 0x0000000e359f7220 */ /* 0x000fe20000410000 */
[----:B------:R-:W0:Y:S01]  /*6bc0*/  LDS R47, [R60.X8+0x6854] ;  /* 0x006854003c2f7984 */ /* 0x000e220000008800 */
[----:B------:R-:W-:-:S02]  /*6bd0*/  UIMAD UR36, UR13, UR37, UR36 ;  /* 0x000000250d2472a4 */ /* 0x000fc4000f8e0224 */
[----:B------:R-:W-:Y:S01]  /*6be0*/  FFMA.FTZ R159, R111, -R159, R160 ;  /* 0x8000009f6f9f7223 */ /* 0x000fe200000100a0 */
[----:B------:R1:W-:Y:S01]  /*6bf0*/  @!P0 STS.64 [R46.X8+0x7750], R44 ;  /* 0x0077502c2e008388 */ /* 0x0003e20000008a00 */
[----:B------:R-:W-:Y:S02]  /*6c00*/  FMUL.FTZ R160, R30, R160 ;  /* 0x000000a01ea07220 */ /* 0x000fe40000410000 */
[----:B-1----:R-:W-:Y:S02]  /*6c10*/  FMUL.FTZ R45, R50, R11 ;  /* 0x0000000b322d7220 */ /* 0x002fe40000410000 */
[----:B------:R-:W-:Y:S02]  /*6c20*/  FMUL.FTZ R46, R51, R12 ;  /* 0x0000000c332e7220 */ /* 0x000fe40000410000 */
[----:B------:R-:W-:Y:S02]  /*6c30*/  FFMA.FTZ R60, R106, -R45, R164 ;  /* 0x8000002d6a3c7223 */ /* 0x000fe400000100a4 */
[----:B------:R-:W-:-:S02]  /*6c40*/  FMUL.FTZ R45, R52, R13 ;  /* 0x0000000d342d7220 */ /* 0x000fc40000410000 */
[----:B------:R-:W-:Y:S02]  /*6c50*/  FMUL.FTZ R164, R27, R164 ;  /* 0x000000a41ba47220 */ /* 0x000fe40000410000 */
[----:B0-----:R-:W-:Y:S02]  /*6c60*/  FFMA.FTZ R47, R47, R62, R54 ;  /* 0x0000003e2f2f7223 */ /* 0x001fe40000010036 */
[----:B------:R-:W-:Y:S02]  /*6c70*/  FFMA.FTZ R62, R108, -R45, R162 ;  /* 0x8000002d6c3e7223 */ /* 0x000fe400000100a2 */
[----:B------:R-:W-:Y:S02]  /*6c80*/  FFMA.FTZ R134, R123, R47, R134 ;  /* 0x0000002f7b867223 */ /* 0x000fe40000010086 */
[----:B------:R-:W-:Y:S02]  /*6c90*/  FMUL.FTZ R162, R29, R162 ;  /* 0x000000a21da27220 */ /* 0x000fe40000410000 */
[----:B------:R-:W-:Y:S01]  /*6ca0*/  FFMA.FTZ R55, R122, R134, R55 ;  /* 0x000000867a377223 */ /* 0x000fe20000010037 */
[----:B------:R-:W-:-:S03]  /*6cb0*/  PRMT R122, RZ, 0x5410, R43 ;  /* 0x00005410ff7a7816 */ /* 0x000fc6000000002b */
[----:B------:R-:W-:Y:S02]  /*6cc0*/  FFMA.FTZ R124, R124, R55, R61 ;  /* 0x000000377c7c7223 */ /* 0x000fe4000001003d */
[----:B------:R-:W-:Y:S02]  /*6cd0*/  FMUL.FTZ R61, R48, R9 ;  /* 0x00000009303d7220 */ /* 0x000fe40000410000 */
[----:B------:R-:W-:Y:S02]  /*6ce0*/  FFMA.FTZ R125, R125, R124, R136 ;  /* 0x0000007c7d7d7223 */ /* 0x000fe40000010088 */
[----:B------:R-:W-:Y:S02]  /*6cf0*/  FFMA.FTZ R54, R56, -R61, R150 ;  /* 0x8000003d38367223 */ /* 0x000fe40000010096 */
[----:B------:R-:W-:Y:S02]  /*6d00*/  FFMA.FTZ R126, R126, R125, R63 ;  /* 0x0000007d7e7e7223 */ /* 0x000fe4000001003f */
[----:B------:R-:W-:-:S02]  /*6d10*/  FFMA.FTZ R61, R109, -R46, R155 ;  /* 0x8000002e6d3d7223 */ /* 0x000fc4000001009b */
[----:B------:R-:W-:Y:S02]  /*6d20*/  FFMA.FTZ R127, R127, R126, R138 ;  /* 0x0000007e7f7f7223 */ /* 0x000fe4000001008a */
[----:B------:R-:W-:Y:S02]  /*6d30*/  FMUL.FTZ R155, R28, R155 ;  /* 0x0000009b1c9b7220 */ /* 0x000fe40000410000 */
[----:B------:R-:W-:Y:S01]  /*6d40*/  FFMA.FTZ R135, R128, R127, R135 ;  /* 0x0000007f80877223 */ /* 0x000fe20000010087 */
[----:B------:R-:W-:-:S03]  /*6d50*/  PRMT R128, RZ, 0x5410, R36 ;  /* 0x00005410ff807816 */ /* 0x000fc60000000024 */
[----:B------:R-:W-:Y:S02]  /*6d60*/  FFMA.FTZ R129, R129, R135, R140 ;  /* 0x0000008781817223 */ /* 0x000fe4000001008c */
[----:B------:R-:W-:Y:S02]  /*6d70*/  FMUL.FTZ R163, R128, R17 ;  /* 0x0000001180a37220 */ /* 0x000fe40000410000 */
[----:B------:R-:W-:Y:S02]  /*6d80*/  FFMA.FTZ R137, R130, R129, R137 ;  /* 0x0000008182897223 */ /* 0x000fe40000010089 */
[----:B------:R-:W-:Y:S02]  /*6d90*/  FMUL.FTZ R140, R161, R16 ;  /* 0x00000010a18c7220 */ /* 0x000fe40000410000 */
        /* <DEDUP_REMOVED lines=12> */
[----:B------:R-:W-:Y:S02]  /*6e60*/  FMUL.FTZ R99, R105, R9 ;  /* 0x0000000969637220 */ /* 0x000fe40000410000 */
[----:B------:R-:W-:-:S02]  /*6e70*/  FMUL.FTZ R123, R141, R11 ;  /* 0x0000000b8d7b7220 */ /* 0x000fc40000410000 */
[----:B------:R-:W-:Y:S02]  /*6e80*/  FFMA.FTZ R44, R54, R99, RZ ;  /* 0x00000063362c7223 */ /* 0x000fe400000100ff */
        /* <DEDUP_REMOVED lines=15> */
[----:B------:R-:W-:Y:S02]  /*6f80*/  FFMA.FTZ R94, R136, R17, R94 ;  /* 0x00000011885e7223 */ /* 0x000fe4000001005e */
[----:B------:R-:W-:-:S02]  /*6f90*/  FMUL.FTZ R135, R163, R130 ;  /* 0x00000082a3877220 */ /* 0x000fc40000410000 */
[----:B------:R-:W-:Y:S02]  /*6fa0*/  FFMA.FTZ R130, R140, R112, R165 ;  /* 0x000000708c827223 */ /* 0x000fe400000100a5 */
[----:B------:R-:W-:Y:S01]  /*6fb0*/  FFMA.FTZ R165, R128, R136, R135 ;  /* 0x0000008880a57223 */ /* 0x000fe20000010087 */
[----:B------:R-:W-:Y:S01]  /*6fc0*/  PRMT R135, RZ, 0x7610, R36 ;  /* 0x00007610ff877816 */ /* 0x000fe20000000024 */
[----:B------:R-:W-:Y:S02]  /*6fd0*/  FFMA.FTZ R163, R163, R138, R130 ;  /* 0x0000008aa3a37223 */ /* 0x000fe40000010082 */
[----:B------:R-:W-:Y:S02]  /*6fe0*/  FMUL.FTZ R136, R104, R127 ;  /* 0x0000007f68887220 */ /* 0x000fe40000410000 */
[----:B------:R-:W-:Y:S02]  /*6ff0*/  FMUL.FTZ R130, R135, R18 ;  /* 0x0000001287827220 */ /* 0x000fe40000410000 */
        /* <DEDUP_REMOVED lines=8> */
[----:B------:R-:W-:Y:S02]  /*7080*/  FMUL.FTZ R112, R161, R112 ;  /* 0x00000070a1707220 */ /* 0x000fe40000410000 */
[----:B------:R-:W-:Y:S02]  /*7090*/  FMUL.FTZ R138, R136, R19 ;  /* 0x00000013888a7220 */ /* 0x000fe40000410000 */
[----:B------:R-:W-:Y:S02]  /*70a0*/  FADD.FTZ R79, R116, R79 ;  /* 0x0000004f744f7221 */ /* 0x000fe40000010000 */
[C---:B------:R-:W-:Y:S02]  /*70b0*/  FFMA.FTZ R138, R115.reuse, -R138, R156 ;  /* 0x8000008a738a7223 */ /* 0x040fe4000001009c */
[----:B------:R-:W-:Y:S02]  /*70c0*/  FMUL.FTZ R115, R115, R126 ;  /* 0x0000007e73737220 */ /* 0x000fe40000410000 */
[----:B------:R-:W-:-:S02]  /*70d0*/  FMUL.FTZ R142, R138, R142 ;  /* 0x0000008e8a8e7220 */ /* 0x000fc40000410000 */
[----:B------:R-:W-:Y:S02]  /*70e0*/  FFMA.FTZ R96, R115, R19, R96 ;  /* 0x0000001373607223 */ /* 0x000fe40000010060 */
[----:B------:R-:W-:Y:S02]  /*70f0*/  FFMA.FTZ R115, R136, R115, R142 ;  /* 0x0000007388737223 */ /* 0x000fe4000001008e */
[-C--:B------:R-:W-:Y:S02]  /*7100*/  FMUL.FTZ R142, R114, R129.reuse ;  /* 0x00000081728e7220 */ /* 0x080fe40000410000 */
[----:B------:R-:W-:Y:S01]  /*7110*/  FADD.FTZ R80, R115, R80 ;  /* 0x0000005073507221 */ /* 0x000fe20000010000 */
[----:B------:R-:W-:Y:S01]  /*7120*/  PRMT R115, RZ, 0x7610, R37 ;  /* 0x00007610ff737816 */ /* 0x000fe20000000025 */
[----:B------:R-:W-:Y:S02]  /*7130*/  FMUL.FTZ R129, R104, R129 ;  /* 0x0000008168817220 */ /* 0x000fe40000410000 */
[----:B------:R-:W-:-:S02]  /*7140*/  FFMA.FTZ R93, R142, R16, R93 ;  /* 0x000000108e5d7223 */ /* 0x000fc4000001005d */
[----:B------:R-:W-:Y:S02]  /*7150*/  FMUL.FTZ R114, R115, R20 ;  /* 0x0000001473727220 */ /* 0x000fe40000410000 */
[----:B------:R-:W-:Y:S02]  /*7160*/  FMUL.FTZ R140, R140, R129 ;  /* 0x000000818c8c7220 */ /* 0x000fe40000410000 */
[----:B------:R-:W-:Y:S02]  /*7170*/  FFMA.FTZ R114, R118, -R114, R147 ;  /* 0x8000007276727223 */ /* 0x000fe40000010093 */
[-C--:B------:R-:W-:Y:S02]  /*7180*/  FMUL.FTZ R129, R104, R125.reuse ;  /* 0x0000007d68817220 */ /* 0x080fe40000410000 */
[----:B------:R-:W-:Y:S02]  /*7190*/  FMUL.FTZ R118, R118, R125 ;  /* 0x0000007d76767220 */ /* 0x000fe40000410000 */
[----:B------:R-:W-:-:S02]  /*71a0*/  FMUL.FTZ R129, R114, R129 ;  /* 0x0000008172817220 */ /* 0x000fc40000410000 */
[----:B------:R-:W-:Y:S02]  /*71b0*/  FFMA.FTZ R97, R118, R20, R97 ;  /* 0x0000001476617223 */ /* 0x000fe40000010061 */
[----:B------:R-:W-:Y:S02]  /*71c0*/  FFMA.FTZ R144, R115, R118, R129 ;  /* 0x0000007673907223 */ /* 0x000fe40000010081 */
[----:B------:R-:W-:Y:S01]  /*71d0*/  FFMA.FTZ R118, R161, R142, R140 ;  /* 0x0000008ea1767223 */ /* 0x000fe2000001008c */
[----:B------:R-:W-:Y:S01]  /*71e0*/  PRMT R140, RZ, 0x5410, R38 ;  /* 0x00005410ff8c7816 */ /* 0x000fe20000000026 */
[C---:B------:R-:W-:Y:S02]  /*71f0*/  FMUL.FTZ R142, R104.reuse, R124 ;  /* 0x0000007c688e7220 */ /* 0x040fe40000410000 */
[----:B------:R-:W-:Y:S02]  /*7200*/  FMUL.FTZ R161, R104, R55 ;  /* 0x0000003768a17220 */ /* 0x000fe40000410000 */
[----:B------:R-:W-:-:S02]  /*7210*/  FMUL.FTZ R129, R140, R21 ;  /* 0x000000158c817220 */ /* 0x000fc40000410000 */
[----:B------:R-:W-:Y:S02]  /*7220*/  FADD.FTZ R81, R144, R81 ;  /* 0x0000005190517221 */ /* 0x000fe40000010000 */
        /* <DEDUP_REMOVED lines=8> */
[-C--:B------:R-:W-:Y:S02]  /*72b0*/  FMUL.FTZ R142, R117, R22.reuse ;  /* 0x00000016758e7220 */ /* 0x080fe40000410000 */
[----:B------:R-:W-:Y:S02]  /*72c0*/  FFMA.FTZ R101, R144, R22, R101 ;  /* 0x0000001690657223 */ /* 0x000fe40000010065 */
[----:B------:R-:W-:Y:S02]  /*72d0*/  FFMA.FTZ R142, R121, -R142, R145 ;  /* 0x8000008e798e7223 */ /* 0x000fe40000010091 */
[----:B------:R-:W-:Y:S02]  /*72e0*/  FMUL.FTZ R121, R110, R137 ;  /* 0x000000896e797220 */ /* 0x000fe40000410000 */
[----:B------:R-:W-:-:S02]  /*72f0*/  FMUL.FTZ R161, R142, R161 ;  /* 0x000000a18ea17220 */ /* 0x000fc40000410000 */
[----:B------:R-:W-:Y:S02]  /*7300*/  FMUL.FTZ R137, R104, R137 ;  /* 0x0000008968897220 */ /* 0x000fe40000410000 */
[----:B------:R-:W-:Y:S01]  /*7310*/  FFMA.FTZ R144, R117, R144, R161 ;  /* 0x0000009075907223 */ /* 0x000fe200000100a1 */
[----:B------:R-:W-:Y:S01]  /*7320*/  IADD3 R161, R2, 0x780, RZ ;  /* 0x0000078002a17810 */ /* 0x000fe20007ffe0ff */
[----:B------:R-:W-:Y:S02]  /*7330*/  FMUL.FTZ R110, R120, R137 ;  /* 0x00000089786e7220 */ /* 0x000fe40000410000 */
[----:B------:R-:W-:Y:S01]  /*7340*/  FADD.FTZ R83, R144, R83 ;  /* 0x0000005390537221 */ /* 0x000fe20000010000 */
[----:B------:R-:W-:Y:S01]  /*7350*/  PRMT R144, RZ, 0x5410, R39 ;  /* 0x00005410ff907816 */ /* 0x000fe20000000027 */
[----:B------:R-:W-:Y:S02]  /*7360*/  FMUL.FTZ R137, R104, R134 ;  /* 0x0000008668897220 */ /* 0x000fe40000410000 */
[----:B------:R-:W-:-:S02]  /*7370*/  FFMA.FTZ R92, R121, R15, R92 ;  /* 0x0000000f795c7223 */ /* 0x000fc4000001005c */
[----:B------:R-:W-:Y:S02]  /*7380*/  FMUL.FTZ R120, R144, R23 ;  /* 0x0000001790787220 */ /* 0x000fe40000410000 */
[----:B------:R-:W-:Y:S02]  /*7390*/  FADD.FTZ R77, R118, R77 ;  /* 0x0000004d764d7221 */ /* 0x000fe40000010000 */
[C---:B------:R-:W-:Y:S02]  /*73a0*/  FFMA.FTZ R120, R119.reuse, -R120, R98 ;  /* 0x8000007877787223 */ /* 0x040fe40000010062 */
[----:B------:R-:W-:Y:S02]  /*73b0*/  FMUL.FTZ R119, R119, R134 ;  /* 0x0000008677777220 */ /* 0x000fe40000410000 */
[----:B------:R-:W-:Y:S02]  /*73c0*/  FMUL.FTZ R137, R120, R137 ;  /* 0x0000008978897220 */ /* 0x000fe40000410000 */
[----:B------:R-:W-:-:S02]  /*73d0*/  FFMA.FTZ R102, R119, R23, R102 ;  /* 0x0000001777667223 */ /* 0x000fc40000010066 */
[----:B------:R-:W-:Y:S02]  /*73e0*/  FFMA.FTZ R137, R144, R119, R137 ;  /* 0x0000007790897223 */ /* 0x000fe40000010089 */
[----:B------:R-:W-:Y:S01]  /*73f0*/  FFMA.FTZ R119, R122, R121, R110 ;  /* 0x000000797a777223 */ /* 0x000fe2000001006e */
[----:B------:R-:W-:Y:S01]  /*7400*/  PRMT R121, RZ, 0x7610, R39 ;  /* 0x00007610ff797816 */ /* 0x000fe20000000027 */
[----:B------:R-:W-:Y:S02]  /*7410*/  FADD.FTZ R84, R137, R84 ;  /* 0x0000005489547221 */ /* 0x000fe40000010000 */
[-C--:B------:R-:W-:Y:S02]  /*7420*/  FMUL.FTZ R137, R104, R47.reuse ;  /* 0x0000002f68897220 */ /* 0x080fe40000410000 */
[----:B------:R-:W-:Y:S02]  /*7430*/  FMUL.FTZ R116, R121, R24 ;  /* 0x0000001879747220 */ /* 0x000fe40000410000 */
[----:B------:R-:W-:-:S02]  /*7440*/  FMUL.FTZ R110, R131, R47 ;  /* 0x0000002f836e7220 */ /* 0x000fc40000410000 */
[----:B------:R-:W-:Y:S01]  /*7450*/  FFMA.FTZ R116, R131, -R116, R152 ;  /* 0x8000007483747223 */ /* 0x000fe20000010098 */
[----:B------:R-:W-:Y:S01]  /*7460*/  IADD3 R131, R2, 0x480, RZ ;  /* 0x0000048002837810 */ /* 0x000fe20007ffe0ff */
[-C--:B------:R-:W-:Y:S02]  /*7470*/  FMUL.FTZ R47, R47, R24.reuse ;  /* 0x000000182f2f7220 */ /* 0x080fe40000410000 */
[----:B------:R-:W-:Y:S02]  /*7480*/  FMUL.FTZ R137, R116, R137 ;  /* 0x0000008974897220 */ /* 0x000fe40000410000 */
[----:B------:R-:W-:Y:S02]  /*7490*/  FFMA.FTZ R103, R110, R24, R103 ;  /* 0x000000186e677223 */ /* 0x000fe40000010067 */
[----:B------:R-:W-:Y:S01]  /*74a0*/  FFMA.FTZ R148, R121, R110, R137 ;  /* 0x0000006e79947223 */ /* 0x000fe20000010089 */
[----:B------:R-:W-:Y:S01]  /*74b0*/  IADD3 R137, R2, 0x580, RZ ;  /* 0x0000058002897810 */ /* 0x000fe20007ffe0ff */
[----:B------:R-:W-:-:S02]  /*74c0*/  FMUL.FTZ R110, R116, R47 ;  /* 0x0000002f746e7220 */ /* 0x000fc40000410000 */
[----:B------:R-:W-:Y:S02]  /*74d0*/  FADD.FTZ R85, R148, R85 ;  /* 0x0000005594557221 */ /* 0x000fe40000010000 */
[-C--:B------:R-:W-:Y:S01]  /*74e0*/  FMUL.FTZ R116, R111, R139.reuse ;  /* 0x0000008b6f747220 */ /* 0x080fe20000410000 */
[----:B------:R-:W-:Y:S01]  /*74f0*/  SHF.L.U32 R111, R2, 0x4, RZ ;  /* 0x00000004026f7819 */ /* 0x000fe200000006ff */
[----:B------:R-:W-:Y:S01]  /*7500*/  FMUL.FTZ R148, R104, R139 ;  /* 0x0000008b68947220 */ /* 0x000fe20000410000 */
[----:B------:R-:W-:Y:S01]  /*7510*/  IADD3 R139, R2, 0x600, RZ ;  /* 0x00000600028b7810 */ /* 0x000fe20007ffe0ff */
[----:B------:R-:W-:Y:S01]  /*7520*/  FMUL.FTZ R146, R121, R47 ;  /* 0x0000002f79927220 */ /* 0x000fe20000410000 */
[----:B------:R-:W-:Y:S01]  /*7530*/  IADD3 R118, R111, 0x1, RZ ;  /* 0x000000016f767810 */ /* 0x000fe20007ffe0ff */
[----:B------:R-:W-:Y:S01]  /*7540*/  FMUL.FTZ R159, R159, R148 ;  /* 0x000000949f9f7220 */ /* 0x000fe20000410000 */
[----:B------:R-:W-:Y:S01]  /*7550*/  IADD3 R148, R111, 0x2, RZ ;  /* 0x000000026f947810 */ /* 0x000fe20007ffe0ff */
[----:B------:R-:W-:Y:S01]  /*7560*/  FMUL.FTZ R122, R122, R45 ;  /* 0x0000002d7a7a7220 */ /* 0x000fe20000410000 */
[----:B------:R-:W-:Y:S01]  /*7570*/  LEA.HI.SX32 R45, R118, R111, 0x1b ;  /* 0x0000006f762d7211 */ /* 0x000fe200078fdaff */
[----:B------:R-:W-:Y:S01]  /*7580*/  FMUL.FTZ R118, R48, R99 ;  /* 0x0000006330767220 */ /* 0x000fe20000410000 */
[----:B------:R-:W-:Y:S01]  /*7590*/  LEA.HI.SX32 R47, R148, R111, 0x1b ;  /* 0x0000006f942f7211 */ /* 0x000fe200078fdaff */
[----:B------:R-:W-:Y:S01]  /*75a0*/  FMUL.FTZ R148, R49, R63 ;  /* 0x0000003f31947220 */ /* 0x000fe20000410000 */
[C---:B------:R-:W-:Y:S01]  /*75b0*/  LEA.HI.SX32 R63, R111.reuse, R111, 0x1b ;  /* 0x0000006f6f3f7211 */ /* 0x040fe200078fdaff */
[----:B------:R-:W-:Y:S01]  /*75c0*/  FMUL.FTZ R123, R50, R123 ;  /* 0x0000007b327b7220 */ /* 0x000fe20000410000 */
[----:B------:R-:W-:Y:S01]  /*75d0*/  IADD3 R99, R111, 0x3, RZ ;  /* 0x000000036f637810 */ /* 0x000fe20007ffe0ff */
[----:B------:R-:W-:Y:S01]  /*75e0*/  FMUL.FTZ R46, R51, R46 ;  /* 0x0000002e332e7220 */ /* 0x000fe20000410000 */
[----:B------:R-:W-:Y:S01]  /*75f0*/  IADD3 R121, R2, 0x180, RZ ;  /* 0x0000018002797810 */ /* 0x000fe20007ffe0ff */
[----:B------:R0:W-:Y:S01]  /*7600*/  STS [R63.X4+0x2100], R118 ;  /* 0x002100763f007388 */ /* 0x0001e20000004800 */
[----:B------:R-:W-:Y:S01]  /*7610*/  LEA.HI.SX32 R99, R99, R111, 0x1b ;  /* 0x0000006f63637211 */ /* 0x000fe200078fdaff */
[----:B------:R-:W-:-:S02]  /*7620*/  FMUL.FTZ R44, R53, R44 ;  /* 0x0000002c352c7220 */ /* 0x000fc40000410000 */
[----:B------:R-:W-:Y:S01]  /*7630*/  STS [R45.X4+0x2104], R148 ;  /* 0x002104942d007388 */ /* 0x000fe20000004800 */
[----:B------:R-:W-:Y:S02]  /*7640*/  FMUL.FTZ R111, R126, R19 ;  /* 0x000000137e6f7220 */ /* 0x000fe40000410000 */
[----:B------:R-:W-:Y:S01]  /*7650*/  FMUL.FTZ R143, R52, R143 ;  /* 0x0000008f348f7220 */ /* 0x000fe20000410000 */
[----:B------:R1:W-:Y:S01]  /*7660*/  STS [R47.X4+0x2108], R123 ;  /* 0x0021087b2f007388 */ /* 0x0003e20000004800 */
[----:B------:R-:W-:Y:S02]  /*7670*/  FMUL.FTZ R136, R136, R111 ;  /* 0x0000006f88887220 */ /* 0x000fe40000410000 */
[----:B0-----:R-:W-:Y:S01]  /*7680*/  FMUL.FTZ R118, R127, R18 ;  /* 0x000000127f767220 */ /* 0x001fe20000410000 */
[----:B------:R0:W-:Y:S01]  /*7690*/  STS [R99.X4+0x210c], R46 ;  /* 0x00210c2e63007388 */ /* 0x0001e20000004800 */
[----:B------:R-:W-:Y:S01]  /*76a0*/  IADD3 R127, R2, 0x380, RZ ;  /* 0x00000380027f7810 */ /* 0x000fe20007ffe0ff */
[----:B------:R-:W-:-:S02]  /*76b0*/  FMUL.FTZ R156, R35, R156 ;  /* 0x0000009c239c7220 */ /* 0x000fc40000410000 */
[-C--:B------:R-:W-:Y:S01]  /*76c0*/  FFMA.FTZ R163, R130, R118.reuse, R163 ;  /* 0x0000007682a37223 */ /* 0x080fe200000100a3 */
[----:B------:R2:W-:Y:S01]  /*76d0*/  STS [R63.X4+0x2114], R44 ;  /* 0x0021142c3f007388 */ /* 0x0005e20000004800 */
[----:B------:R-:W-:Y:S01]  /*76e0*/  FMUL.FTZ R126, R135, R118 ;  /* 0x00000076877e7220 */ /* 0x000fe20000410000 */
[----:B-1----:R-:W-:Y:S01]  /*76f0*/  IADD3 R123, R2, 0x280, RZ ;  /* 0x00000280027b7810 */ /* 0x002fe20007ffe0ff */
[----:B------:R-:W-:Y:S01]  /*7700*/  FFMA.FTZ R163, R138, R111, R163 ;  /* 0x0000006f8aa37223 */ /* 0x000fe200000100a3 */
[----:B------:R1:W-:Y:S01]  /*7710*/  STS [R63.X4+0x211c], R112 ;  /* 0x00211c703f007388 */ /* 0x0003e20000004800 */
[----:B0-----:R-:W-:Y:S01]  /*7720*/  FMUL.FTZ R46, R125, R20 ;  /* 0x000000147d2e7220 */ /* 0x001fe20000410000 */
[----:B------:R-:W-:Y:S01]  /*7730*/  IADD3 R125, R2, 0x300, RZ ;  /* 0x00000300027d7810 */ /* 0x000fe20007ffe0ff */
[----:B------:R-:W-:Y:S01]  /*7740*/  FMUL.FTZ R111, R124, R21 ;  /* 0x000000157c6f7220 */ /* 0x000fe20000410000 */
[----:B------:R0:W-:Y:S01]  /*7750*/  STS [R63.X4+0x2110], R143 ;  /* 0x0021108f3f007388 */ /* 0x0001e20000004800 */
[----:B------:R-:W-:Y:S01]  /*7760*/  FMUL.FTZ R118, R115, R46 ;  /* 0x0000002e73767220 */ /* 0x000fe20000410000 */
[----:B------:R-:W-:Y:S01]  /*7770*/  IADD3 R135, R2, 0x500, RZ ;  /* 0x0000050002877810 */ /* 0x000fe20007ffe0ff */
[----:B--2---:R-:W-:Y:S01]  /*7780*/  FMUL.FTZ R44, R55, R22 ;  /* 0x00000016372c7220 */ /* 0x004fe20000410000 */
[----:B------:R-:W-:Y:S01]  /*7790*/  STS [R63.X4+0x2118], R122 ;  /* 0x0021187a3f007388 */ /* 0x000fe20000004800 */
[----:B------:R-:W-:Y:S01]  /*77a0*/  FMUL.FTZ R115, R134, R23 ;  /* 0x0000001786737220 */ /* 0x000fe20000410000 */
[----:B------:R-:W-:Y:S01]  /*77b0*/  LEA.HI.SX32 R124, R135, R2, 0x1b ;  /* 0x00000002877c7211 */ /* 0x000fe200078fdaff */
[----:B------:R-:W-:Y:S01]  /*77c0*/  FMUL.FTZ R140, R140, R111 ;  /* 0x0000006f8c8c7220 */ /* 0x000fe20000410000 */
[----:B------:R-:W-:Y:S01]  /*77d0*/  STS [R63.X4+0x2120], R128 ;  /* 0x002120803f007388 */ /* 0x000fe20000004800 */
[----:B-1----:R-:W-:Y:S01]  /*77e0*/  FMUL.FTZ R112, R117, R44 ;  /* 0x0000002c75707220 */ /* 0x002fe20000410000 */
[----:B------:R-:W-:Y:S01]  /*77f0*/  IADD3 R117, R2, 0x100, RZ ;  /* 0x0000010002757810 */ /* 0x000fe20007ffe0ff */
[----:B------:R-:W-:Y:S01]  /*7800*/  FMUL.FTZ R144, R144, R115 ;  /* 0x0000007390907220 */ /* 0x000fe20000410000 */
[----:B------:R-:W-:Y:S01]  /*7810*/  STS [R63.X4+0x2124], R126 ;  /* 0x0021247e3f007388 */ /* 0x000fe20000004800 */
[----:B------:R-:W-:Y:S01]  /*7820*/  FFMA.FTZ R46, R114, R46, R163 ;  /* 0x0000002e722e7223 */ /* 0x000fe200000100a3 */
[C---:B------:R-:W-:Y:S01]  /*7830*/  IADD3 R163, R2.reuse, 0x200, RZ ;  /* 0x0000020002a37810 */ /* 0x040fe20007ffe0ff */
[----:B------:R-:W-:Y:S01]  /*7840*/  FMUL.FTZ R158, R33, R158 ;  /* 0x0000009e219e7220 */ /* 0x000fe20000410000 */
[----:B------:R-:W-:Y:S01]  /*7850*/  STS [R63.X4+0x2128], R136 ;  /* 0x002128883f007388 */ /* 0x000fe20000004800 */
[----:B------:R-:W-:Y:S01]  /*7860*/  FFMA.FTZ R111, R129, R111, R46 ;  /* 0x0000006f816f7223 */ /* 0x000fe2000001002e */
[----:B------:R-:W-:Y:S01]  /*7870*/  IADD3 R129, R2, 0x400, RZ ;  /* 0x0000040002817810 */ /* 0x000fe20007ffe0ff */
[----:B------:R-:W-:Y:S01]  /*7880*/  FMUL.FTZ R46, R26, R157 ;  /* 0x0000009d1a2e7220 */ /* 0x000fe20000410000 */
[----:B------:R1:W-:Y:S01]  /*7890*/  STS [R63.X4+0x212c], R118 ;  /* 0x00212c763f007388 */ /* 0x0003e20000004800 */
[----:B------:R-:W-:Y:S01]  /*78a0*/  FFMA.FTZ R55, R142, R44, R111 ;  /* 0x0000002c8e377223 */ /* 0x000fe2000001006f */
[----:B0-----:R-:W-:Y:S01]  /*78b0*/  IADD3 R143, R2, 0x680, RZ ;  /* 0x00000680028f7810 */ /* 0x001fe20007ffe0ff */
[----:B------:R-:W-:Y:S01]  /*78c0*/  FMUL.FTZ R44, R25, R150 ;  /* 0x00000096192c7220 */ /* 0x000fe20000410000 */
[----:B------:R-:W-:Y:S01]  /*78d0*/  STS [R63.X4+0x2130], R140 ;  /* 0x0021308c3f007388 */ /* 0x000fe20000004800 */
[----:B------:R-:W-:Y:S01]  /*78e0*/  FFMA.FTZ R55, R120, R115, R55 ;  /* 0x0000007378377223 */ /* 0x000fe20000010037 */
[C---:B------:R-:W-:Y:S01]  /*78f0*/  IADD3 R115, R2.reuse, 0x80, RZ ;  /* 0x0000008002737810 */ /* 0x040fe20007ffe0ff */
[----:B------:R-:W-:Y:S01]  /*7900*/  FMUL.FTZ R153, R31, R153 ;  /* 0x000000991f997220 */ /* 0x000fe20000410000 */
[----:B------:R0:W-:Y:S01]  /*7910*/  STS [R63.X4+0x2134], R112 ;  /* 0x002134703f007388 */ /* 0x0001e20000004800 */
[----:B------:R-:W-:Y:S01]  /*7920*/  IADD3 R157, R2, 0x700, RZ ;  /* 0x00000700029d7810 */ /* 0x000fe20007ffe0ff */
[----:B------:R-:W-:Y:S01]  /*7930*/  FMUL.FTZ R151, R32, R151 ;  /* 0x0000009720977220 */ /* 0x000fe20000410000 */
[-C--:B------:R-:W-:Y:S01]  /*7940*/  LEA.HI.SX32 R114, R117, R2.reuse, 0x1b ;  /* 0x0000000275727211 */ /* 0x080fe200078fdaff */
[----:B------:R-:W-:Y:S01]  /*7950*/  STS [R63.X4+0x2138], R144 ;  /* 0x002138903f007388 */ /* 0x000fe20000004800 */
[----:B-1----:R-:W-:Y:S01]  /*7960*/  LEA.HI.SX32 R118, R123, R2, 0x1b ;  /* 0x000000027b767211 */ /* 0x002fe200078fdaff */
[----:B------:R-:W-:Y:S01]  /*7970*/  FMUL.FTZ R154, R65, R154 ;  /* 0x0000009a419a7220 */ /* 0x000fe20000410000 */
[-C--:B------:R-:W-:Y:S01]  /*7980*/  LEA.HI.SX32 R120, R125, R2.reuse, 0x1b ;  /* 0x000000027d787211 */ /* 0x080fe200078fdaff */
[----:B------:R-:W-:Y:S01]  /*7990*/  STS [R63.X4+0x213c], R146 ;  /* 0x00213c923f007388 */ /* 0x000fe20000004800 */
[-C--:B------:R-:W-:Y:S01]  /*79a0*/  LEA.HI.SX32 R122, R129, R2.reuse, 0x1b ;  /* 0x00000002817a7211 */ /* 0x080fe200078fdaff */
[----:B------:R-:W-:Y:S01]  /*79b0*/  FADD.FTZ R78, R165, R78 ;  /* 0x0000004ea54e7221 */ /* 0x000fe20000010000 */
[-C--:B0-----:R-:W-:Y:S01]  /*79c0*/  LEA.HI.SX32 R112, R115, R2.reuse, 0x1b ;  /* 0x0000000273707211 */ /* 0x081fe200078fdaff */
[----:B------:R-:W-:Y:S01]  /*79d0*/  BAR.SYNC.DEFER_BLOCKING 0x0 ;  /* 0x0000000000007b1d */ /* 0x000fe20000010000 */
        /* <DEDUP_REMOVED lines=10> */
[----:B------:R-:W0:Y:S04]  /*7a80*/  LDS R130, [R111.X4+0x2100] ;  /* 0x002100006f827984 */ /* 0x000e280000004800 */
[----:B------:R-:W1:Y:S04]  /*7a90*/  LDS R131, [R112.X4+0x2300] ;  /* 0x0023000070837984 */ /* 0x000e680000004800 */
        /* <DEDUP_REMOVED lines=17> */
[----:B-----5:R-:W-:-:S03]  /*7bb0*/  MOV R44, R2 ;  /* 0x00000002002c7202 */ /* 0x020fc60000000f00 */
[----:B------:R5:W-:Y:S01]  /*7bc0*/  STS [R99.X4+0x420c], R155 ;  /* 0x00420c9b63007388 */ /* 0x000be20000004800 */
[----:B-1----:R-:W-:-:S03]  /*7bd0*/  HFMA2.MMA R45, -RZ, RZ, 0, 0 ;  /* 0x00000000ff2d7435 */ /* 0x002fc600000001ff */
[----:B------:R1:W-:Y:S01]  /*7be0*/  STS [R63.X4+0x4228], R156 ;  /* 0x0042289c3f007388 */ /* 0x0003e20000004800 */
[----:B--2---:R-:W-:Y:S01]  /*7bf0*/  MOV R47, UR13 ;  /* 0x0000000d002f7c02 */ /* 0x004fe20008000f00 */
[----:B------:R-:W-:Y:S02]  /*7c00*/  FMUL.FTZ R164, R34, R149 ;  /* 0x0000009522a47220 */ /* 0x000fe40000410000 */
[----:B------:R2:W-:Y:S01]  /*7c10*/  STS [R63.X4+0x4220], R158 ;  /* 0x0042209e3f007388 */ /* 0x0005e20000004800 */
[----:B-----5:R-:W-:Y:S02]  /*7c20*/  MOV R99, UR13 ;  /* 0x0000000d00637c02 */ /* 0x020fe40008000f00 */
[--C-:B------:R-:W-:Y:S01]  /*7c30*/  IMAD.WIDE.U32 R46, R47, c[0x0][0x298], R44.reuse ;  /* 0x0000a6002f2e7a25 */ /* 0x100fe200078e002c */
[----:B------:R5:W-:Y:S03]  /*7c40*/  STS [R63.X4+0x4214], R160 ;  /* 0x004214a03f007388 */ /* 0x000be60000004800 */
[----:B-1----:R-:W-:Y:S01]  /*7c50*/  FMUL.FTZ R156, R66, R145 ;  /* 0x00000091429c7220 */ /* 0x002fe20000410000 */
[----:B------:R-:W-:Y:S01]  /*7c60*/  MOV R145, UR42 ;  /* 0x0000002a00917c02 */ /* 0x000fe20008000f00 */
[----:B------:R-:W-:Y:S01]  /*7c70*/  IMAD.WIDE.U32 R44, R99, c[0x0][0x2b8], R44 ;  /* 0x0000ae00632c7a25 */ /* 0x000fe200078e002c */
[----:B------:R-:W-:Y:S01]  /*7c80*/  IADD3 R47, R47, UR38, RZ ;  /* 0x000000262f2f7c10 */ /* 0x000fe2000fffe0ff */
[----:B------:R-:W-:Y:S01]  /*7c90*/  ULDC.64 UR38, c[0x0][0x2c0] ;  /* 0x0000b00000267ab9 */ /* 0x000fe20000000a00 */
[----:B------:R-:W-:Y:S01]  /*7ca0*/  MOV R99, UR11 ;  /* 0x0000000b00637c02 */ /* 0x000fe20008000f00 */
[----:B--2---:R-:W-:Y:S01]  /*7cb0*/  FMUL.FTZ R158, R64, R147 ;  /* 0x00000093409e7220 */ /* 0x004fe20000410000 */
[----:B------:R-:W-:Y:S01]  /*7cc0*/  IADD3 R145, -R145, c[0x0][0x168], -R2 ;  /* 0x00005a0091917a10 */ /* 0x000fe20007ffe902 */
[----:B------:R-:W-:Y:S01]  /*7cd0*/  UIMAD UR38, UR10, UR38, URZ ;  /* 0x000000260a2672a4 */ /* 0x000fe2000f8e023f */
[----:B------:R-:W-:Y:S01]  /*7ce0*/  IADD3 R45, R45, UR36, RZ ;  /* 0x000000242d2d7c10 */ /* 0x000fe2000fffe0ff */
[----:B------:R-:W-:Y:S01]  /*7cf0*/  ULDC.64 UR36, c[0x0][0x2a0] ;  /* 0x0000a80000247ab9 */ /* 0x000fe20000000a00 */
[----:B------:R-:W-:Y:S01]  /*7d00*/  IMAD.WIDE.U32 R46, R99, c[0x0][0x2a0], R46 ;  /* 0x0000a800632e7a25 */ /* 0x000fe200078e002e */
[----:B------:R-:W-:Y:S01]  /*7d10*/  ISETP.GE.AND P0, PT, R145, 0x1, PT ;  /* 0x000000019100780c */ /* 0x000fe20003f06270 */
[----:B------:R-:W-:Y:S01]  /*7d20*/  UIMAD UR36, UR10, UR36, URZ ;  /* 0x000000240a2472a4 */ /* 0x000fe2000f8e023f */
[----:B------:R-:W-:Y:S01]  /*7d30*/  MOV R99, UR11 ;  /* 0x0000000b00637c02 */ /* 0x000fe20008000f00 */
[----:B------:R1:W-:Y:S01]  /*7d40*/  STS [R63.X4+0x422c], R158 ;  /* 0x00422c9e3f007388 */ /* 0x0003e20000004800 */
[----:B------:R-:W-:Y:S01]  /*7d50*/  UIMAD UR38, UR11, UR39, UR38 ;  /* 0x000000270b2672a4 */ /* 0x000fe2000f8e0226 */
[----:B-----5:R-:W-:Y:S01]  /*7d60*/  FMUL.FTZ R160, R68, R152 ;  /* 0x0000009844a07220 */ /* 0x020fe20000410000 */
[----:B------:R-:W-:Y:S01]  /*7d70*/  UIMAD UR36, UR11, UR37, UR36 ;  /* 0x000000250b2472a4 */ /* 0x000fe2000f8e0224 */
[----:B------:R-:W-:Y:S01]  /*7d80*/  IMAD.WIDE.U32 R44, R99, c[0x0][0x2c0], R44 ;  /* 0x0000b000632c7a25 */ /* 0x000fe200078e002c */
[----:B------:R-:W-:Y:S01]  /*7d90*/  STS [R63.X4+0x4210], R162 ;  /* 0x004210a23f007388 */ /* 0x000fe20000004800 */
[----:B------:R-:W-:-:S03]  /*7da0*/  IADD3 R152, P1, R46, UR34, RZ ;  /* 0x000000222e987c10 */ /* 0x000fc6000ff3e0ff */
[----:B------:R2:W-:Y:S01]  /*7db0*/  STS [R63.X4+0x4218], R153 ;  /* 0x004218993f007388 */ /* 0x0005e20000004800 */
[----:B-1----:R-:W-:Y:S01]  /*7dc0*/  FMUL.FTZ R158, R67, R98 ;  /* 0x00000062439e7220 */ /* 0x002fe20000410000 */
[----:B------:R-:W-:Y:S02]  /*7dd0*/  IADD3 R147, R47, UR36, RZ ;  /* 0x000000242f937c10 */ /* 0x000fe4000fffe0ff */
[----:B------:R1:W-:Y:S01]  /*7de0*/  STS [R63.X4+0x421c], R151 ;  /* 0x00421c973f007388 */ /* 0x0003e20000004800 */
[----:B------:R-:W-:Y:S02]  /*7df0*/  IADD3 R149, R45, UR38, RZ ;  /* 0x000000262d957c10 */ /* 0x000fe4000fffe0ff */
[----:B------:R-:W-:Y:S01]  /*7e00*/  IADD3 R98, P2, R44, UR34, RZ ;  /* 0x000000222c627c10 */ /* 0x000fe2000ff5e0ff */
[----:B------:R1:W-:Y:S01]  /*7e10*/  STS [R63.X4+0x4224], R164 ;  /* 0x004224a43f007388 */ /* 0x0003e20000004800 */
[----:B--2---:R-:W-:-:S03]  /*7e20*/  IADD3.X R153, R147, UR35, RZ, P1, !PT ;  /* 0x0000002393997c10 */ /* 0x004fc60008ffe4ff */
[----:B------:R1:W-:Y:S01]  /*7e30*/  STS [R63.X4+0x4230], R154 ;  /* 0x0042309a3f007388 */ /* 0x0003e20000004800 */
[----:B------:R-:W-:-:S03]  /*7e40*/  IADD3.X R99, R149, UR35, RZ, P2, !PT ;  /* 0x0000002395637c10 */ /* 0x000fc600097fe4ff */
[----:B------:R1:W-:Y:S04]  /*7e50*/  STS [R63.X4+0x4234], R156 ;  /* 0x0042349c3f007388 */ /* 0x0003e80000004800 */
[----:B------:R1:W-:Y:S04]  /*7e60*/  STS [R63.X4+0x4238], R158 ;  /* 0x0042389e3f007388 */ /* 0x0003e80000004800 */
[----:B------:R1:W-:Y:S04]  /*7e70*/  STS [R63.X4+0x423c], R160 ;  /* 0x00423ca03f007388 */ /* 0x0003e80000004800 */
[----:B------:R-:W-:Y:S06]  /*7e80*/  BAR.SYNC.DEFER_BLOCKING 0x0 ;  /* 0x0000000000007b1d */ /* 0x000fec0000010000 */
        /* <DEDUP_REMOVED lines=20> */
.L_x_2347:
[----:B01-34-:R-:W-:Y:S05]  /*7fd0*/  BSYNC B0 ;  /* 0x0000000000007941 */ /* 0x01bfea0003800000 */
.L_x_2346:
        /* <DEDUP_REMOVED lines=24> */
[----:B------:R-:W-:Y:S02]  /*8160*/  IMAD.WIDE.U32 R152, R45, c[0x0][0x2b0], R152 ;  /* 0x0000ac002d987a25 */ /* 0x000fe400078e0098 */
[----:B------:R0:W1:Y:S02]  /*8170*/  LDS R45, [R112.X4+0x4400] ;  /* 0x00440000702d7984 */ /* 0x0000640000004800 */
[----:B------:R-:W-:Y:S01]  /*8180*/  IMAD.WIDE.U32 R98, R47, c[0x0][0x2d0], R98 ;  /* 0x0000b4002f627a25 */ /* 0x000fe200078e0062 */
[----:B------:R-:W-:-:S04]  /*8190*/  IADD3 R153, R153, UR36, RZ ;  /* 0x0000002499997c10 */ /* 0x000fc8000fffe0ff */
[----:B------:R-:W-:Y:S01]  /*81a0*/  IADD3 R99, R99, UR38, RZ ;  /* 0x0000002663637c10 */ /* 0x000fe2000fffe0ff */
[----:B------:R-:W-:Y:S05]  /*81b0*/  @!P0 BRA `(.L_x_2349) ;  /* 0x0000002000008947 */ /* 0x000fea0003800000 */
[----:B0-----:R0:W-:Y:S04]  /*81c0*/  RED.E.ADD.F32.FTZ.RN.STRONG.GPU [R152.64+-0x1e00], R131 ;  /* 0xffe200839800798e */ /* 0x0011e8000c10e79c */
[----:B-1----:R0:W-:Y:S02]  /*81d0*/  RED.E.ADD.F32.FTZ.RN.STRONG.GPU [R98.64+-0x1e00], R45 ;  /* 0xffe2002d6200798e */ /* 0x0021e4000c10e79c */
.L_x_2349:
[----:B0-----:R-:W-:Y:S05]  /*81e0*/  BSYNC B0 ;  /* 0x0000000000007941 */ /* 0x001fea0003800000 */
.L_x_2348:
[----:B-1----:R0:W1:Y:S01]  /*81f0*/  LDS R45, [R114.X4+0x4600] ;  /* 0x00460000722d7984 */ /* 0x0020620000004800 */
        /* <DEDUP_REMOVED lines=11> */
.L_x_2351:
[----:B0-----:R-:W-:Y:S05]  /*82b0*/  BSYNC B0 ;  /* 0x0000000000007941 */ /* 0x001fea0003800000 */
.L_x_2350:
[----:B------:R-:W0:Y:S01]  /*82c0*/  LDS R115, [R115.X4+0x4800] ;  /* 0x0048000073737984 */ /* 0x000e220000004800 */
[----:B------:R-:W-:Y:S01]  /*82d0*/  BSSY B0, `(.L_x_2352) ;  /* 0x0000004000007945 */ /* 0x000fe20003800000 */
[----:B------:R-:W-:Y:S05]  /*82e0*/  @!P0 BRA `(.L_x_2353) ;  /* 0x0000002000008947 */ /* 0x000fea0003800000 */
[----:B------:R2:W-:Y:S04]  /*82f0*/  RED.E.ADD.F32.FTZ.RN.STRONG.GPU [R152.64+-0x1a00], R135 ;  /* 0xffe600879800798e */ /* 0x0005e8000c10e79c */
[----:B0-----:R2:W-:Y:S02]  /*8300*/  RED.E.ADD.F32.FTZ.RN.STRONG.GPU [R98.64+-0x1a00], R115 ;  /* 0xffe600736200798e */ /* 0x0015e4000c10e79c */
.L_x_2353:
[----:B------:R-:W-:Y:S05]  /*8310*/  BSYNC B0 ;  /* 0x0000000000007941 */ /* 0x000fea0003800000 */
.L_x_2352:
[----:B------:R-:W3:Y:S01]  /*8320*/  LDS R117, [R117.X4+0x4a00] ;  /* 0x004a000075757984 */ /* 0x000ee20000004800 */
[----:B------:R-:W-:Y:S01]  /*8330*/  BSSY B0, `(.L_x_2354) ;  /* 0x0000004000007945 */ /* 0x000fe20003800000 */
[----:B------:R-:W-:Y:S05]  /*8340*/  @!P1 BRA `(.L_x_2355) ;  /* 0x0000002000009947 */ /* 0x000fea0003800000 */
[----:B------:R4:W-:Y:S04]  /*8350*/  RED.E.ADD.F32.FTZ.RN.STRONG.GPU [R152.64+-0x1800], R136 ;  /* 0xffe800889800798e */ /* 0x0009e8000c10e79c */
[----:B---3--:R4:W-:Y:S02]  /*8360*/  RED.E.ADD.F32.FTZ.RN.STRONG.GPU [R98.64+-0x1800], R117 ;  /* 0xffe800756200798e */ /* 0x0089e4000c10e79c */
.L_x_2355:
[----:B------:R-:W-:Y:S05]  /*8370*/  BSYNC B0 ;  /* 0x0000000000007941 */ /* 0x000fea0003800000 */
.L_x_2354:
[----:B-1----:R1:W2:Y:S01]  /*8380*/  LDS R45, [R118.X4+0x4c00] ;  /* 0x004c0000762d7984 */ /* 0x0022a20000004800 */
[----:B------:R-:W-:Y:S01]  /*8390*/  BSSY B0, `(.L_x_2356) ;  /* 0x0000004000007945 */ /* 0x000fe20003800000 */
[----:B------:R-:W-:Y:S05]  /*83a0*/  @!P2 BRA `(.L_x_2357) ;  /* 0x000000200000a947 */ /* 0x000fea0003800000 */
[----:B------:R1:W-:Y:S04]  /*83b0*/  RED.E.ADD.F32.FTZ.RN.STRONG.GPU [R152.64+-0x1600], R137 ;  /* 0xffea00899800798e */ /* 0x0003e8000c10e79c */
[----:B--2---:R1:W-:Y:S02]  /*83c0*/  RED.E.ADD.F32.FTZ.RN.STRONG.GPU [R98.64+-0x1600], R45 ;  /* 0xffea002d6200798e */ /* 0x0043e4000c10e79c */
.L_x_2357:
[----:B------:R-:W-:Y:S05]  /*83d0*/  BSYNC B0 ;  /* 0x0000000000007941 */ /* 0x000fea0003800000 */
.L_x_2356:
[----:B-12---:R1:W2:Y:S01]  /*83e0*/  LDS R45, [R120.X4+0x4e00] ;  /* 0x004e0000782d7984 */ /* 0x0062a20000004800 */
[----:B------:R-:W-:Y:S01]  /*83f0*/  BSSY B0, `(.L_x_2358) ;  /* 0x0000004000007945 */ /* 0x000fe20003800000 */
[----:B------:R-:W-:Y:S05]  /*8400*/  @!P3 BRA `(.L_x_2359) ;  /* 0x000000200000b947 */ /* 0x000fea0003800000 */
[----:B------:R1:W-:Y:S04]  /*8410*/  RED.E.ADD.F32.FTZ.RN.STRONG.GPU [R152.64+-0x1400], R138 ;  /* 0xffec008a9800798e */ /* 0x0003e8000c10e79c */
[----:B--2---:R1:W-:Y:S02]  /*8420*/  RED.E.ADD.F32.FTZ.RN.STRONG.GPU [R98.64+-0x1400], R45 ;  /* 0xffec002d6200798e */ /* 0x0043e4000c10e79c */
.L_x_2359:
[----:B------:R-:W-:Y:S05]  /*8430*/  BSYNC B0 ;  /* 0x0000000000007941 */ /* 0x000fea0003800000 */
.L_x_2358:
[----:B------:R-:W1:Y:S01]  /*8440*/  LDS R121, [R121.X4+0x5000] ;  /* 0x0050000079797984 */ /* 0x000e620000004800 */
[----:B------:R-:W-:Y:S01]  /*8450*/  BSSY B0, `(.L_x_2360) ;  /* 0x0000004000007945 */ /* 0x000fe20003800000 */
[----:B------:R-:W-:Y:S05]  /*8460*/  @!P4 BRA `(.L_x_2361) ;  /* 0x000000200000c947 */ /* 0x000fea0003800000 */
[----:B------:R4:W-:Y:S04]  /*8470*/  RED.E.ADD.F32.FTZ.RN.STRONG.GPU [R152.64+-0x1200], R139 ;  /* 0xffee008b9800798e */ /* 0x0009e8000c10e79c */
[----:B-1----:R4:W-:Y:S02]  /*8480*/  RED.E.ADD.F32.FTZ.RN.STRONG.GPU [R98.64+-0x1200], R121 ;  /* 0xffee00796200798e */ /* 0x0029e4000c10e79c */
.L_x_2361:
[----:B------:R-:W-:Y:S05]  /*8490*/  BSYNC B0 ;  /* 0x0000000000007941 */ /* 0x000fea0003800000 */
.L_x_2360:
[----:B-12---:R1:W2:Y:S01]  /*84a0*/  LDS R45, [R122.X4+0x5200] ;  /* 0x005200007a2d7984 */ /* 0x0062a20000004800 */
[----:B------:R-:W-:Y:S01]  /*84b0*/  BSSY B0, `(.L_x_2362) ;  /* 0x0000004000007945 */ /* 0x000fe20003800000 */
[----:B------:R-:W-:Y:S05]  /*84c0*/  @!P5 BRA `(.L_x_2363) ;  /* 0x000000200000d947 */ /* 0x000fea0003800000 */
[----:B------:R1:W-:Y:S04]  /*84d0*/  RED.E.ADD.F32.FTZ.RN.STRONG.GPU [R152.64+-0x1000], R140 ;  /* 0xfff0008c9800798e */ /* 0x0003e8000c10e79c */
[----:B--2---:R1:W-:Y:S02]  /*84e0*/  RED.E.ADD.F32.FTZ.RN.STRONG.GPU [R98.64+-0x1000], R45 ;  /* 0xfff0002d6200798e */ /* 0x0043e4000c10e79c */
.L_x_2363:
[----:B------:R-:W-:Y:S05]  /*84f0*/  BSYNC B0 ;  /* 0x0000000000007941 */ /* 0x000fea0003800000 */
.L_x_2362:
        /* <DEDUP_REMOVED lines=12> */
.L_x_2365:
[----:B------:R-:W-:Y:S05]  /*85c0*/  BSYNC B0 ;  /* 0x0000000000007941 */ /* 0x000fea0003800000 */
.L_x_2364:
[----:B-12---:R1:W2:Y:S01]  /*85d0*/  LDS R45, [R124.X4+0x5600] ;  /* 0x005600007c2d7984 */ /* 0x0062a20000004800 */
[----:B------:R-:W-:Y:S01]  /*85e0*/  BSSY B0, `(.L_x_2366) ;  /* 0x0000004000007945 */ /* 0x000fe20003800000 */
[----:B------:R-:W-:Y:S05]  /*85f0*/  @!P0 BRA `(.L_x_2367) ;  /* 0x0000002000008947 */ /* 0x000fea0003800000 */
[----:B------:R1:W-:Y:S04]  /*8600*/  RED.E.ADD.F32.FTZ.RN.STRONG.GPU [R152.64+-0xc00], R143 ;  /* 0xfff4008f9800798e */ /* 0x0003e8000c10e79c */
[----:B--2---:R1:W-:Y:S02]  /*8610*/  RED.E.ADD.F32.FTZ.RN.STRONG.GPU [R98.64+-0xc00], R45 ;  /* 0xfff4002d6200798e */ /* 0x0043e4000c10e79c */
.L_x_2367:
[----:B------:R-:W-:Y:S05]  /*8620*/  BSYNC B0 ;  /* 0x0000000000007941 */ /* 0x000fea0003800000 */
.L_x_2366:
[----:B------:R-:W1:Y:S01]  /*8630*/  LDS R125, [R125.X4+0x5800] ;  /* 0x005800007d7d7984 */ /* 0x000e620000004800 */
[----:B------:R-:W-:Y:S01]  /*8640*/  BSSY B0, `(.L_x_2368) ;  /* 0x0000004000007945 */ /* 0x000fe20003800000 */
[----:B------:R-:W-:Y:S05]  /*8650*/  @!P1 BRA `(.L_x_2369) ;  /* 0x0000002000009947 */ /* 0x000fea0003800000 */
[----:B------:R4:W-:Y:S04]  /*8660*/  RED.E.ADD.F32.FTZ.RN.STRONG.GPU [R152.64+-0xa00], R144 ;  /* 0xfff600909800798e */ /* 0x0009e8000c10e79c */
[----:B-1----:R4:W-:Y:S02]  /*8670*/  RED.E.ADD.F32.FTZ.RN.STRONG.GPU [R98.64+-0xa00], R125 ;  /* 0xfff6007d6200798e */ /* 0x0029e4000c10e79c */
.L_x_2369:
[----:B------:R-:W-:Y:S05]  /*8680*/  BSYNC B0 ;  /* 0x0000000000007941 */ /* 0x000fea0003800000 */
.L_x_2368:
[----:B-12---:R1:W2:Y:S01]  /*8690*/  LDS R45, [R126.X4+0x5a00] ;  /* 0x005a00007e2d7984 */ /* 0x0062a20000004800 */
[----:B------:R-:W-:Y:S01]  /*86a0*/  BSSY B0, `(.L_x_2370) ;  /* 0x0000004000007945 */ /* 0x000fe20003800000 */
[----:B------:R-:W-:Y:S05]  /*86b0*/  @!P2 BRA `(.L_x_2371) ;  /* 0x000000200000a947 */ /* 0x000fea0003800000 */
[----:B------:R1:W-:Y:S04]  /*86c0*/  RED.E.ADD.F32.FTZ.RN.STRONG.GPU [R152.64+-0x800], R146 ;  /* 0xfff800929800798e */ /* 0x0003e8000c10e79c */
[----:B--2---:R1:W-:Y:S02]  /*86d0*/  RED.E.ADD.F32.FTZ.RN.STRONG.GPU [R98.64+-0x800], R45 ;  /* 0xfff8002d6200798e */ /* 0x0043e4000c10e79c */
.L_x_2371:
[----:B------:R-:W-:Y:S05]  /*86e0*/  BSYNC B0 ;  /* 0x0000000000007941 */ /* 0x000fea0003800000 */
.L_x_2370:
[----:B------:R-:W1:Y:S01]  /*86f0*/  LDS R127, [R127.X4+0x5c00] ;  /* 0x005c00007f7f7984 */ /* 0x000e620000004800 */
[----:B------:R-:W-:Y:S01]  /*8700*/  BSSY B0, `(.L_x_2372) ;  /* 0x0000004000007945 */ /* 0x000fe20003800000 */
[----:B------:R-:W-:Y:S05]  /*8710*/  @!P3 BRA `(.L_x_2373) ;  /* 0x000000200000b947 */ /* 0x000fea0003800000 */
[----:B------:R4:W-:Y:S04]  /*8720*/  RED.E.ADD.F32.FTZ.RN.STRONG.GPU [R152.64+-0x600], R148 ;  /* 0xfffa00949800798e */ /* 0x0009e8000c10e79c */
[----:B-1----:R4:W-:Y:S02]  /*8730*/  RED.E.ADD.F32.FTZ.RN.STRONG.GPU [R98.64+-0x600], R127 ;  /* 0xfffa007f6200798e */ /* 0x0029e4000c10e79c */
.L_x_2373:
[----:B------:R-:W-:Y:S05]  /*8740*/  BSYNC B0 ;  /* 0x0000000000007941 */ /* 0x000fea0003800000 */
.L_x_2372:
[----:B-12---:R1:W2:Y:S01]  /*8750*/  LDS R45, [R128.X4+0x5e00] ;  /* 0x005e0000802d7984 */ /* 0x0062a20000004800 */
[----:B------:R-:W-:Y:S01]  /*8760*/  BSSY B0, `(.L_x_2374) ;  /* 0x0000004000007945 */ /* 0x000fe20003800000 */
[----:B------:R-:W-:Y:S05]  /*8770*/  @!P4 BRA `(.L_x_2375) ;  /* 0x000000200000c947 */ /* 0x000fea0003800000 */
[----:B------:R1:W-:Y:S04]  /*8780*/  RED.E.ADD.F32.FTZ.RN.STRONG.GPU [R152.64+-0x400], R150 ;  /* 0xfffc00969800798e */ /* 0x0003e8000c10e79c */
[----:B--2---:R1:W-:Y:S02]  /*8790*/  RED.E.ADD.F32.FTZ.RN.STRONG.GPU [R98.64+-0x400], R45 ;  /* 0xfffc002d6200798e */ /* 0x0043e4000c10e79c */
.L_x_2375:
[----:B------:R-:W-:Y:S05]  /*87a0*/  BSYNC B0 ;  /* 0x0000000000007941 */ /* 0x000fea0003800000 */
.L_x_2374:
[----:B------:R-:W1:Y:S01]  /*87b0*/  LDS R129, [R129.X4+0x6000] ;  /* 0x0060000081817984 */ /* 0x000e620000004800 */
[----:B------:R-:W-:Y:S01]  /*87c0*/  BSSY B0, `(.L_x_2376) ;  /* 0x0000004000007945 */ /* 0x000fe20003800000 */
[----:B------:R-:W-:Y:S05]  /*87d0*/  @!P5 BRA `(.L_x_2377) ;  /* 0x000000200000d947 */ /* 0x000fea0003800000 */
[----:B------:R4:W-:Y:S04]  /*87e0*/  RED.E.ADD.F32.FTZ.RN.STRONG.GPU [R152.64+-0x200], R157 ;  /* 0xfffe009d9800798e */ /* 0x0009e8000c10e79c */
[----:B-1----:R4:W-:Y:S02]  /*87f0*/  RED.E.ADD.F32.FTZ.RN.STRONG.GPU [R98.64+-0x200], R129 ;  /* 0xfffe00816200798e */ /* 0x0029e4000c10e79c */
.L_x_2377:
[----:B------:R-:W-:Y:S05]  /*8800*/  BSYNC B0 ;  /* 0x0000000000007941 */ /* 0x000fea0003800000 */
.L_x_2376:
[----:B------:R-:W5:Y:S01]  /*8810*/  SHFL.DOWN P0, R44, R55, 0x1, 0x1f ;  /* 0x08201f00372c7f89 */ /* 0x000f620000000000 */
[----:B-12---:R-:W-:Y:S01]  /*8820*/  FMUL.FTZ R45, R108, R113 ;  /* 0x000000716c2d7220 */ /* 0x006fe20000410000 */
[----:B------:R-:W-:Y:S01]  /*8830*/  ISETP.NE.AND P2, PT, R2, RZ, PT ;  /* 0x000000ff0200720c */ /* 0x000fe20003f45270 */
[C---:B------:R-:W-:Y:S01]  /*8840*/  FMUL.FTZ R46, R104.reuse, R57 ;  /* 0x00000039682e7220 */ /* 0x040fe20000410000 */
[----:B------:R-:W-:Y:S01]  /*8850*/  BSSY B0, `(.L_x_2378) ;  /* 0x000003a000007945 */ /* 0x000fe20003800000 */
[----:B------:R-:W-:-:S02]  /*8860*/  FMUL.FTZ R113, R104, R113 ;  /* 0x0000007168717220 */ /* 0x000fc40000410000 */
[----:B------:R-:W-:Y:S02]  /*8870*/  FMUL.FTZ R46, R61, R46 ;  /* 0x0000002e3d2e7220 */ /* 0x000fe40000410000 */
[----:B------:R-:W-:Y:S02]  /*8880*/  FMUL.FTZ R113, R62, R113 ;  /* 0x000000713e717220 */ /* 0x000fe40000410000 */
[----:B------:R-:W-:Y:S02]  /*8890*/  FFMA.FTZ R90, R45, R13, R90 ;  /* 0x0000000d2d5a7223 */ /* 0x000fe4000001005a */
[----:B------:R-:W-:Y:S02]  /*88a0*/  FFMA.FTZ R113, R52, R45, R113 ;  /* 0x0000002d34717223 */ /* 0x000fe40000010071 */
[-C--:B------:R-:W-:Y:S02]  /*88b0*/  FMUL.FTZ R45, R104, R105.reuse ;  /* 0x00000069682d7220 */ /* 0x080fe40000410000 */
[----:B------:R-:W-:-:S02]  /*88c0*/  FMUL.FTZ R105, R56, R105 ;  /* 0x0000006938697220 */ /* 0x000fc40000410000 */
[----:B------:R-:W-:Y:S02]  /*88d0*/  FMUL.FTZ R45, R54, R45 ;  /* 0x0000002d362d7220 */ /* 0x000fe40000410000 */
[----:B------:R-:W-:Y:S02]  /*88e0*/  FFMA.FTZ R91, R116, R14, R91 ;  /* 0x0000000e745b7223 */ /* 0x000fe4000001005b */
[----:B------:R-:W-:Y:S02]  /*88f0*/  FFMA.FTZ R116, R53, R116, R159 ;  /* 0x0000007435747223 */ /* 0x000fe4000001009f */
[----:B-----5:R-:W-:Y:S02]  /*8900*/  @P0 FADD R44, R55, R44 ;  /* 0x0000002c372c0221 */ /* 0x020fe40000000000 */
[----:B------:R-:W-:Y:S02]  /*8910*/  FFMA.FTZ R48, R48, R105, R45 ;  /* 0x0000006930307223 */ /* 0x000fe4000001002d */
[----:B------:R-:W-:Y:S01]  /*8920*/  FADD.FTZ R76, R119, R76 ;  /* 0x0000004c774c7221 */ /* 0x000fe20000010000 */
[----:B------:R-:W1:Y:S01]  /*8930*/  SHFL.DOWN P0, R47, R44, 0x2, 0x1f ;  /* 0x08401f002c2f7f89 */ /* 0x000e620000000000 */
[----:B------:R-:W-:-:S02]  /*8940*/  FADD.FTZ R69, R116, R69 ;  /* 0x0000004574457221 */ /* 0x000fc40000010000 */
[----:B------:R-:W-:Y:S02]  /*8950*/  FADD.FTZ R72, R113, R72 ;  /* 0x0000004871487221 */ /* 0x000fe40000010000 */
[----:B------:R-:W-:Y:S02]  /*8960*/  FFMA.FTZ R86, R105, R9, R86 ;  /* 0x0000000969567223 */ /* 0x000fe40000010056 */
[----:B------:R-:W-:Y:S02]  /*8970*/  FADD.FTZ R75, R48, R75 ;  /* 0x0000004b304b7221 */ /* 0x000fe40000010000 */
[----:B-1----:R-:W-:Y:S02]  /*8980*/  @P0 FADD R47, R44, R47 ;  /* 0x0000002f2c2f0221 */ /* 0x002fe40000000000 */
[----:B------:R-:W-:-:S03]  /*8990*/  FMUL.FTZ R44, R109, R57 ;  /* 0x000000396d2c7220 */ /* 0x000fc60000410000 */
[----:B----4-:R-:W1:Y:S01]  /*89a0*/  SHFL.DOWN P0, R98, R47, 0x4, 0x1f ;  /* 0x08801f002f627f89 */ /* 0x010e620000000000 */
[----:B------:R-:W-:Y:S02]  /*89b0*/  FFMA.FTZ R89, R44, R12, R89 ;  /* 0x0000000c2c597223 */ /* 0x000fe40000010059 */
[----:B------:R-:W-:Y:S02]  /*89c0*/  FFMA.FTZ R46, R51, R44, R46 ;  /* 0x0000002c332e7223 */ /* 0x000fe4000001002e */
[-C--:B------:R-:W-:Y:S02]  /*89d0*/  FMUL.FTZ R44, R107, R59.reuse ;  /* 0x0000003b6b2c7220 */ /* 0x080fe40000410000 */
[----:B------:R-:W-:Y:S02]  /*89e0*/  FMUL.FTZ R59, R104, R59 ;  /* 0x0000003b683b7220 */ /* 0x000fe40000410000 */
[----:B------:R-:W-:Y:S02]  /*89f0*/  FFMA.FTZ R87, R44, R10, R87 ;  /* 0x0000000a2c577223 */ /* 0x000fe40000010057 */
[----:B------:R-:W-:-:S02]  /*8a00*/  FMUL.FTZ R59, R58, R59 ;  /* 0x0000003b3a3b7220 */ /* 0x000fc40000410000 */
[----:B------:R-:W-:Y:S02]  /*8a10*/  FADD.FTZ R71, R46, R71 ;  /* 0x000000472e477221 */ /* 0x000fe40000010000 */
[----:B------:R-:W-:-:S04]  /*8a20*/  FFMA.FTZ R44, R49, R44, R59 ;  /* 0x0000002c312c7223 */ /* 0x000fc8000001003b */
[----:B------:R-:W-:Y:S02]  /*8a30*/  FADD.FTZ R73, R44, R73 ;  /* 0x000000492c497221 */ /* 0x000fe40000010000 */
[----:B-1----:R-:W-:Y:S02]  /*8a40*/  @P0 FADD R98, R47, R98 ;  /* 0x000000622f620221 */ /* 0x002fe40000000000 */
[-C--:B------:R-:W-:Y:S02]  /*8a50*/  FMUL.FTZ R47, R106, R141.reuse ;  /* 0x0000008d6a2f7220 */ /* 0x080fe40000410000 */
[----:B------:R-:W-:Y:S01]  /*8a60*/  FMUL.FTZ R141, R104, R141 ;  /* 0x0000008d688d7220 */ /* 0x000fe20000410000 */
[----:B------:R-:W1:Y:S01]  /*8a70*/  SHFL.DOWN P0, R63, R98, 0x8, 0x1f ;  /* 0x09001f00623f7f89 */ /* 0x000e620000000000 */
[----:B------:R-:W-:Y:S02]  /*8a80*/  FFMA.FTZ R88, R47, R11, R88 ;  /* 0x0000000b2f587223 */ /* 0x000fe40000010058 */
[----:B------:R-:W-:-:S04]  /*8a90*/  FMUL.FTZ R141, R60, R141 ;  /* 0x0000008d3c8d7220 */ /* 0x000fc80000410000 */
[----:B------:R-:W-:-:S04]  /*8aa0*/  FFMA.FTZ R141, R50, R47, R141 ;  /* 0x0000002f328d7223 */ /* 0x000fc8000001008d */
[----:B------:R-:W-:Y:S02]  /*8ab0*/  FADD.FTZ R74, R141, R74 ;  /* 0x0000004a8d4a7221 */ /* 0x000fe40000010000 */
        /* <DEDUP_REMOVED lines=13> */
[----:B------:R-:W4:Y:S01]  /*8b90*/  @P0 LDS R46, [UR36+0x7f50] ;  /* 0x007f5024ff2e0984 */ /* 0x000f220008000800 */
[----:B-1----:R-:W-:-:S04]  /*8ba0*/  FADD.FTZ R44, R99, R44 ;  /* 0x0000002c632c7221 */ /* 0x002fc80000010000 */
[----:B------:R-:W-:-:S04]  /*8bb0*/  FADD.FTZ R44, R45, R44 ;  /* 0x0000002c2d2c7221 */ /* 0x000fc80000010000 */
[----:B--2---:R-:W-:-:S04]  /*8bc0*/  FADD.FTZ R99, R44, R47 ;  /* 0x0000002f2c637221 */ /* 0x004fc80000010000 */
[----:B----4-:R-:W-:-:S05]  /*8bd0*/  @P0 FADD.FTZ R99, R99, R46 ;  /* 0x0000002e63630221 */ /* 0x010fca0000010000 */
[----:B------:R1:W-:Y:S02]  /*8be0*/  STS [UR36+0x7f50], R99 ;  /* 0x007f5063ff007988 */ /* 0x0003e40008000824 */
.L_x_2379:
[----:B-1----:R-:W-:Y:S05]  /*8bf0*/  BSYNC B0 ;  /* 0x0000000000007941 */ /* 0x002fea0003800000 */
.L_x_2378:
        /* <DEDUP_REMOVED lines=8> */
.L_x_2332:
[----:B------:R-:W-:Y:S01]  /*8c80*/  BAR.SYNC.DEFER_BLOCKING 0x0 ;  /* 0x0000000000007b1d */ /* 0x000fe20000010000 */
[----:B------:R-:W-:Y:S02]  /*8c90*/  F2FP.BF16.PACK_AB R97, R97, R96 ;  /* 0x000000606161723e */ /* 0x000fe400000010ff */
[----:B------:R-:W-:Y:S02]  /*8ca0*/  F2FP.BF16.PACK_AB R99, R103, R102 ;  /* 0x000000666763723e */ /* 0x000fe400000010ff */
[----:B------:R-:W-:Y:S01]  /*8cb0*/  F2FP.BF16.PACK_AB R98, R101, R100 ;  /* 0x000000646562723e */ /* 0x000fe200000010ff */
[----:B------:R-:W-:Y:S01]  /*8cc0*/  ULDC.64 UR36, c[0x0][0x2d8] ;  /* 0x0000b60000247ab9 */ /* 0x000fe20000000a00 */
[----:B------:R-:W2:Y:S04]  /*8cd0*/  LDG.E.128 R12, [R132.64] ;  /* 0x0000001c840c7981 */ /* 0x000ea8000c1e1d00 */
[----:B------:R-:W3:Y:S01]  /*8ce0*/  LDG.E.128 R16, [R132.64+0x200] ;  /* 0x0002001c84107981 */ /* 0x000ee2000c1e1d00 */
[----:B------:R-:W-:Y:S01]  /*8cf0*/  F2FP.BF16.PACK_AB R96, R95, R94 ;  /* 0x0000005e5f60723e */ /* 0x000fe200000010ff */
[----:B------:R-:W-:-:S02]  /*8d00*/  UIMAD UR7, UR12, UR36, URZ ;  /* 0x000000240c0772a4 */ /* 0x000fc4000f8e023f */
[----:B------:R-:W-:Y:S02]  /*8d10*/  UIMAD.WIDE.U32 UR8, UR13, UR36, UR34 ;  /* 0x000000240d0872a5 */ /* 0x000fe4000f8e0022 */
[----:B------:R-:W-:Y:S02]  /*8d20*/  UIMAD UR7, UR13, UR37, UR7 ;  /* 0x000000250d0772a4 */ /* 0x000fe4000f8e0207 */
[----:B------:R-:W-:Y:S02]  /*8d30*/  UIADD3 UR18, UP1, UR18, -0x1000, URZ ;  /* 0xfffff00012127890 */ /* 0x000fe4000ff3e03f */
[----:B------:R-:W-:Y:S02]  /*8d40*/  ULDC.64 UR36, c[0x0][0x2e0] ;  /* 0x0000b80000247ab9 */ /* 0x000fe40000000a00 */
[----:B------:R-:W-:Y:S02]  /*8d50*/  UIADD3 UR9, UR9, UR7, URZ ;  /* 0x0000000709097290 */ /* 0x000fe4000fffe03f */
[----:B------:R-:W-:-:S02]  /*8d60*/  UIMAD UR7, UR14, UR36, URZ ;  /* 0x000000240e0772a4 */ /* 0x000fc4000f8e023f */
[----:B------:R-:W-:Y:S02]  /*8d70*/  UIADD3 UR22, UP2, UR22, -0x1000, URZ ;  /* 0xfffff00016167890 */ /* 0x000fe4000ff5e03f */
[----:B------:R-:W-:Y:S02]  /*8d80*/  UIMAD UR7, UR15, UR37, UR7 ;  /* 0x000000250f0772a4 */ /* 0x000fe4000f8e0207 */
[----:B------:R-:W-:Y:S02]  /*8d90*/  UIMAD.WIDE.U32 UR36, UR15, UR36, UR8 ;  /* 0x000000240f2472a5 */ /* 0x000fe4000f8e0008 */
[----:B------:R-:W-:Y:S02]  /*8da0*/  UIADD3 UR24, UP3, UR24, -0x1000, URZ ;  /* 0xfffff00018187890 */ /* 0x000fe4000ff7e03f */
[----:B------:R-:W-:Y:S02]  /*8db0*/  ULDC.64 UR8, c[0x0][0x330] ;  /* 0x0000cc0000087ab9 */ /* 0x000fe40000000a00 */
[----:B------:R-:W-:-:S02]  /*8dc0*/  UIADD3 UR7, UR37, UR7, URZ ;  /* 0x0000000725077290 */ /* 0x000fc4000fffe03f */
[----:B------:R-:W-:Y:S02]  /*8dd0*/  ULEA UR8, UP0, UR36, UR8, 0x1 ;  /* 0x0000000824087291 */ /* 0x000fe4000f80083f */
[----:B------:R-:W-:Y:S02]  /*8de0*/  UIADD3 UR20, UP4, UR20, -0x1000, URZ ;  /* 0xfffff00014147890 */ /* 0x000fe4000ff9e03f */
[----:B------:R-:W-:Y:S02]  /*8df0*/  ULEA.HI.X UR9, UR36, UR9, UR7, 0x1, UP0 ;  /* 0x0000000924097291 */ /* 0x000fe400080f0c07 */
[----:B------:R-:W-:Y:S02]  /*8e00*/  UIADD3 UR16, UP5, UR16, -0x1000, URZ ;  /* 0xfffff00010107890 */ /* 0x000fe4000ffbe03f */
[----:B------:R-:W-:Y:S02]  /*8e10*/  UIADD3 UR6, UR6, 0x1, URZ ;  /* 0x0000000106067890 */ /* 0x000fe4000fffe03f */
[----:B------:R-:W-:-:S02]  /*8e20*/  UIADD3.X UR19, UR19, -0x1, URZ, UP1, !UPT ;  /* 0xffffffff13137890 */ /* 0x000fc40008ffe43f */
[----:B------:R-:W-:Y:S02]  /*8e30*/  UIADD3.X UR23, UR23, -0x1, URZ, UP2, !UPT ;  /* 0xffffffff17177890 */ /* 0x000fe400097fe43f */
[----:B------:R-:W-:Y:S02]  /*8e40*/  UIADD3.X UR25, UR25, -0x1, URZ, UP3, !UPT ;  /* 0xffffffff19197890 */ /* 0x000fe40009ffe43f */
[----:B------:R-:W-:Y:S02]  /*8e50*/  UIADD3.X UR21, UR21, -0x1, URZ, UP4, !UPT ;  /* 0xffffffff15157890 */ /* 0x000fe4000a7fe43f */
[----:B------:R-:W-:Y:S01]  /*8e60*/  UIADD3.X UR17, UR17, -0x1, URZ, UP5, !UPT ;  /* 0xffffffff11117890 */ /* 0x000fe2000affe43f */
[----:B--2---:R-:W-:Y:S04]  /*8e70*/  STS.128 [R6], R12 ;  /* 0x0000000c06007388 */ /* 0x004fe80000000c00 */
[----:B---3--:R-:W-:Y:S01]  /*8e80*/  STS.128 [R6+0x200], R16 ;  /* 0x0002001006007388 */ /* 0x008fe20000000c00 */
[----:B------:R-:W-:-:S06]  /*8e90*/  NOP ;  /* 0x0000000000007918 */ /* 0x000fcc0000000000 */
[----:B------:R-:W1:Y:S02]  /*8ea0*/  LDS.128 R20, [R8] ;  /* 0x0000000008147984 */ /* 0x000e640000000c00 */
        /* <DEDUP_REMOVED lines=16> */
[----:B------:R-:W2:Y:S01]  /*8fb0*/  LDS.128 R8, [R8+0x10] ;  /* 0x0000100008087984 */ /* 0x000ea20000000c00 */
[----:B------:R-:W-:-:S03]  /*8fc0*/  @!P2 FMUL.FTZ R16, R21, -1.4426950216293334961 ;  /* 0xbfb8aa3b1510a820 */ /* 0x000fc60000410000 */
[----:B------:R-:W-:Y:S06]  /*8fd0*/  BAR.SYNC.DEFER_BLOCKING 0x0 ;  /* 0x0000000000007b1d */ /* 0x000fec0000010000 */
[----:B------:R-:W3:Y:S01]  /*8fe0*/  @!P3 MUFU.EX2 R14, R14 ;  /* 0x0000000e000eb308 */ /* 0x000ee20000000800 */
[----:B-1----:R-:W-:Y:S01]  /*8ff0*/  @!P1 FADD.FTZ R13, R12, 1 ;  /* 0x3f8000000c0d9421 */ /* 0x002fe20000010000 */
[--C-:B------:R-:W-:Y:S02]  /*9000*/  PRMT R12, RZ, 0x5410, R22.reuse ;  /* 0x00005410ff0c7816 */ /* 0x100fe40000000016 */
[----:B------:R-:W-:-:S04]  /*9010*/  PRMT R22, RZ, 0x7610, R22 ;  /* 0x00007610ff167816 */ /* 0x000fc80000000016 */
[----:B------:R-:W1:Y:S01]  /*9020*/  @!P0 MUFU.EX2 R15, R15 ;  /* 0x0000000f000f8308 */ /* 0x000e620000000800 */
[----:B------:R-:W-:Y:S02]  /*9030*/  FADD.FTZ R17, R12, UR4 ;  /* 0x000000040c117e21 */ /* 0x000fe40008010000 */
[----:B------:R-:W-:-:S03]  /*9040*/  FADD.FTZ R22, R22, UR4 ;  /* 0x0000000416167e21 */ /* 0x000fc60008010000 */
[----:B------:R-:W-:Y:S01]  /*9050*/  FSETP.GTU.FTZ.AND P6, PT, R17, 20, PT ;  /* 0x41a000001100780b */ /* 0x000fe20003fdc000 */
[----:B---3--:R-:W-:Y:S01]  /*9060*/  @!P3 FADD.FTZ R12, R14, 1 ;  /* 0x3f8000000e0cb421 */ /* 0x008fe20000010000 */
[----:B------:R3:W4:Y:S01]  /*9070*/  @!P1 MUFU.RCP R18, R13 ;  /* 0x0000000d00129308 */ /* 0x0007220000001000 */
[----:B------:R-:W-:Y:S01]  /*9080*/  FSETP.GTU.FTZ.AND P5, PT, R22, 20, PT ;  /* 0x41a000001600780b */ /* 0x000fe20003fbc000 */
[----:B------:R-:W-:Y:S01]  /*9090*/  STS.128 [R7.X16+0x10], R96 ;  /* 0x0000106007007388 */ /* 0x000fe2000000cc00 */
[----:B-1----:R-:W-:-:S05]  /*90a0*/  @!P0 FADD.FTZ R15, R15, 1 ;  /* 0x3f8000000f0f8421 */ /* 0x002fca0000010000 */
[----:B------:R1:W5:Y:S03]  /*90b0*/  @!P3 MUFU.RCP R14, R12 ;  /* 0x0000000c000eb308 */ /* 0x0003660000001000 */
[----:B---3--:R-:W-:-:S05]  /*90c0*/  @!P6 FMUL.FTZ R13, R17, -1.4426950216293334961 ;  /* 0xbfb8aa3b110de820 */ /* 0x008fca0000410000 */
[----:B------:R-:W3:Y:S01]  /*90d0*/  @!P2 MUFU.EX2 R16, R16 ;  /* 0x000000100010a308 */ /* 0x000ee20000000800 */
[--C-:B-1----:R-:W-:Y:S01]  /*90e0*/  PRMT R12, RZ, 0x5410, R23.reuse ;  /* 0x00005410ff0c7816 */ /* 0x102fe20000000017 */
[----:B----4-:R-:W-:Y:S01]  /*90f0*/  @!P1 FMUL.FTZ R75, R75, R18 ;  /* 0x000000124b4b9220 */ /* 0x010fe20000410000 */
[----:B------:R-:W-:-:S03]  /*9100*/  PRMT R23, RZ, 0x7610, R23 ;  /* 0x00007610ff177816 */ /* 0x000fc60000000017 */
[----:B------:R-:W-:Y:S02]  /*9110*/  FADD.FTZ R19, R12, UR4 ;  /* 0x000000040c137e21 */ /* 0x000fe40008010000 */
[----:B-----5:R-:W-:Y:S01]  /*9120*/  @!P3 FMUL.FTZ R73, R73, R14 ;  /* 0x0000000e4949b220 */ /* 0x020fe20000410000 */
[--C-:B--2---:R-:W-:Y:S01]  /*9130*/  PRMT R14, RZ, 0x5410, R8.reuse ;  /* 0x00005410ff0e7816 */ /* 0x104fe20000000008 */
[----:B------:R-:W1:Y:S01]  /*9140*/  @!P0 MUFU.RCP R15, R15 ;  /* 0x0000000f000f8308 */ /* 0x000e620000001000 */
[----:B------:R-:W-:Y:S01]  /*9150*/  FSETP.GTU.FTZ.AND P4, PT, R19, 20, PT ;  /* 0x41a000001300780b */ /* 0x000fe20003f9c000 */
[----:B------:R-:W-:Y:S01]  /*9160*/  FADD.FTZ R23, R23, UR4 ;  /* 0x0000000417177e21 */ /* 0x000fe20008010000 */
[----:B------:R-:W-:Y:S01]  /*9170*/  PRMT R8, RZ, 0x7610, R8 ;  /* 0x00007610ff087816 */ /* 0x000fe20000000008 */
[----:B------:R-:W-:Y:S02]  /*9180*/  FADD.FTZ R17, R14, UR4 ;  /* 0x000000040e117e21 */ /* 0x000fe40008010000 */
[----:B------:R-:W-:Y:S01]  /*9190*/  @!P5 FMUL.FTZ R12, R22, -1.4426950216293334961 ;  /* 0xbfb8aa3b160cd820 */ /* 0x000fe20000410000 */
[----:B------:R-:W-:Y:S01]  /*91a0*/  FSETP.GTU.FTZ.AND P3, PT, R23, 20, PT ;  /* 0x41a000001700780b */ /* 0x000fe20003f7c000 */
[----:B------:R-:W-:Y:S01]  /*91b0*/  FADD.FTZ R18, R8, UR4 ;  /* 0x0000000408127e21 */ /* 0x000fe20008010000 */
[----:B------:R-:W-:Y:S01]  /*91c0*/  FSETP.GTU.FTZ.AND P1, PT, R17, 20, PT ;  /* 0x41a000001100780b */ /* 0x000fe20003f3c000 */
[----:B---3--:R-:W-:Y:S01]  /*91d0*/  @!P2 FADD.FTZ R16, R16, 1 ;  /* 0x3f8000001010a421 */ /* 0x008fe20000010000 */
[----:B------:R-:W2:Y:S01]  /*91e0*/  @!P6 MUFU.EX2 R13, R13 ;  /* 0x0000000d000de308 */ /* 0x000ea20000000800 */
[----:B------:R-:W-:-:S02]  /*91f0*/  FADD.FTZ R0, R75, R0 ;  /* 0x000000004b007221 */ /* 0x000fc40000010000 */
[----:B------:R-:W-:Y:S02]  /*9200*/  @!P4 FMUL.FTZ R8, R19, -1.4426950216293334961 ;  /* 0xbfb8aa3b1308c820 */ /* 0x000fe40000410000 */
[----:B-1----:R-:W-:Y:S01]  /*9210*/  @!P0 FMUL.FTZ R74, R74, R15 ;  /* 0x0000000f4a4a8220 */ /* 0x002fe20000410000 */
[----:B------:R-:W-:Y:S02]  /*9220*/  FSETP.GTU.FTZ.AND P0, PT, R18, 20, PT ;  /* 0x41a000001200780b */ /* 0x000fe40003f1c000 */
[----:B------:R-:W1:Y:S01]  /*9230*/  @!P5 MUFU.EX2 R12, R12 ;  /* 0x0000000c000cd308 */ /* 0x000e620000000800 */
[----:B------:R-:W-:Y:S02]  /*9240*/  @!P3 FMUL.FTZ R14, R23, -1.4426950216293334961 ;  /* 0xbfb8aa3b170eb820 */ /* 0x000fe40000410000 */
[----:B------:R-:W-:-:S05]  /*9250*/  @!P1 FMUL.FTZ R15, R17, -1.4426950216293334961 ;  /* 0xbfb8aa3b110f9820 */ /* 0x000fca0000410000 */
[----:B------:R-:W3:Y:S01]  /*9260*/  @!P4 MUFU.EX2 R8, R8 ;  /* 0x000000080008c308 */ /* 0x000ee20000000800 */
[----:B--2---:R-:W-:Y:S02]  /*9270*/  @!P6 FADD.FTZ R13, R13, 1 ;  /* 0x3f8000000d0de421 */ /* 0x004fe40000010000 */
[----:B------:R-:W-:-:S05]  /*9280*/  @!P0 FMUL.FTZ R17, R18, -1.4426950216293334961 ;  /* 0xbfb8aa3b12118820 */ /* 0x000fca0000410000 */
[----:B------:R-:W2:Y:S01]  /*9290*/  @!P2 MUFU.RCP R16, R16 ;  /* 0x000000100010a308 */ /* 0x000ea20000001000 */
[----:B-1----:R-:W-:Y:S02]  /*92a0*/  @!P5 FADD.FTZ R12, R12, 1 ;  /* 0x3f8000000c0cd421 */ /* 0x002fe40000010000 */
[----:B---3--:R-:W-:-:S05]  /*92b0*/  @!P4 FADD.FTZ R8, R8, 1 ;  /* 0x3f8000000808c421 */ /* 0x008fca0000010000 */
[----:B------:R-:W1:Y:S01]  /*92c0*/  @!P3 MUFU.EX2 R14, R14 ;  /* 0x0000000e000eb308 */ /* 0x000e620000000800 */
[----:B--2---:R-:W-:-:S07]  /*92d0*/  @!P2 FMUL.FTZ R71, R71, R16 ;  /* 0x000000104747a220 */ /* 0x004fce0000410000 */
[----:B------:R2:W3:Y:S08]  /*92e0*/  @!P4 MUFU.RCP R19, R8 ;  /* 0x000000080013c308 */ /* 0x0004f00000001000 */
[----:B------:R-:W4:Y:S01]  /*92f0*/  @!P1 MUFU.EX2 R15, R15 ;  /* 0x0000000f000f9308 */ /* 0x000f220000000800 */
[--C-:B--2---:R-:W-:Y:S01]  /*9300*/  PRMT R8, RZ, 0x5410, R9.reuse ;  /* 0x00005410ff087816 */ /* 0x104fe20000000009 */
[----:B-1----:R-:W-:Y:S01]  /*9310*/  @!P3 FADD.FTZ R14, R14, 1 ;  /* 0x3f8000000e0eb421 */ /* 0x002fe20000010000 */
[----:B------:R-:W-:-:S03]  /*9320*/  PRMT R9, RZ, 0x7610, R9 ;  /* 0x00007610ff097816 */ /* 0x000fc60000000009 */
[----:B------:R-:W-:Y:S01]  /*9330*/  FADD.FTZ R18, R8, UR4 ;  /* 0x0000000408127e21 */ /* 0x000fe20008010000 */
[--C-:B------:R-:W-:Y:S01]  /*9340*/  PRMT R8, RZ, 0x5410, R10.reuse ;  /* 0x00005410ff087816 */ /* 0x100fe2000000000a */
[----:B------:R-:W1:Y:S01]  /*9350*/  @!P5 MUFU.RCP R12, R12 ;  /* 0x0000000c000cd308 */ /* 0x000e620000001000 */
[----:B------:R-:W-:Y:S01]  /*9360*/  FADD.FTZ R9, R9, UR4 ;  /* 0x0000000409097e21 */ /* 0x000fe20008010000 */
[----:B------:R-:W-:Y:S01]  /*9370*/  PRMT R10, RZ, 0x7610, R10 ;  /* 0x00007610ff0a7816 */ /* 0x000fe2000000000a */
[----:B---3--:R-:W-:Y:S01]  /*9380*/  @!P4 FMUL.FTZ R76, R76, R19 ;  /* 0x000000134c4cc220 */ /* 0x008fe20000410000 */
[----:B------:R-:W-:Y:S01]  /*9390*/  FSETP.GTU.FTZ.AND P2, PT, R18, 20, PT ;  /* 0x41a000001200780b */ /* 0x000fe20003f5c000 */
[----:B------:R-:W-:Y:S02]  /*93a0*/  FADD.FTZ R16, R8, UR4 ;  /* 0x0000000408107e21 */ /* 0x000fe40008010000 */
[----:B------:R-:W-:Y:S01]  /*93b0*/  FADD.FTZ R10, R10, UR4 ;  /* 0x000000040a0a7e21 */ /* 0x000fe20008010000 */
[----:B------:R-:W2:Y:S01]  /*93c0*/  @!P6 MUFU.RCP R13, R13 ;  /* 0x0000000d000de308 */ /* 0x000ea20000001000 */
[----:B----4-:R-:W-:Y:S01]  /*93d0*/  @!P1 FADD.FTZ R15, R15, 1 ;  /* 0x3f8000000f0f9421 */ /* 0x010fe20000010000 */
[----:B------:R-:W-:-:S06]  /*93e0*/  FSETP.GTU.FTZ.AND P4, PT, R16, 20, PT ;  /* 0x41a000001000780b */ /* 0x000fcc0003f9c000 */
[----:B------:R-:W3:Y:S01]  /*93f0*/  @!P3 MUFU.RCP R14, R14 ;  /* 0x0000000e000eb308 */ /* 0x000ee20000001000 */
[----:B------:R-:W-:Y:S02]  /*9400*/  @!P2 FMUL.FTZ R8, R18, -1.4426950216293334961 ;  /* 0xbfb8aa3b1208a820 */ /* 0x000fe40000410000 */
[----:B-1----:R-:W-:Y:S01]  /*9410*/  @!P5 FMUL.FTZ R69, R69, R12 ;  /* 0x0000000c4545d220 */ /* 0x002fe20000410000 */
[----:B------:R-:W-:-:S04]  /*9420*/  FSETP.GTU.FTZ.AND P5, PT, R10, 20, PT ;  /* 0x41a000000a00780b */ /* 0x000fc80003fbc000 */
[----:B------:R-:W1:Y:S01]  /*9430*/  @!P1 MUFU.RCP R15, R15 ;  /* 0x0000000f000f9308 */ /* 0x000e620000001000 */
[----:B--2---:R-:W-:Y:S01]  /*9440*/  @!P6 FMUL.FTZ R72, R72, R13 ;  /* 0x0000000d4848e220 */ /* 0x004fe20000410000 */
[----:B------:R-:W-:-:S06]  /*9450*/  FSETP.GTU.FTZ.AND P6, PT, R9, 20, PT ;  /* 0x41a000000900780b */ /* 0x000fcc0003fdc000 */
[----:B------:R2:W-:Y:S01]  /*9460*/  @!P2 MUFU.EX2 R12, R8 ;  /* 0x00000008000ca308 */ /* 0x0005e20000000800 */
[----:B---3--:R-:W-:-:S06]  /*9470*/  @!P3 FMUL.FTZ R77, R77, R14 ;  /* 0x0000000e4d4db220 */ /* 0x008fcc0000410000 */
[----:B------:R-:W-:Y:S01]  /*9480*/  @!P6 FMUL.FTZ R9, R9, -1.4426950216293334961 ;  /* 0xbfb8aa3b0909e820 */ /* 0x000fe20000410000 */
[----:B------:R-:W3:Y:S01]  /*9490*/  @!P0 MUFU.EX2 R17, R17 ;  /* 0x0000001100118308 */ /* 0x000ee20000000800 */
[--C-:B--2---:R-:W-:Y:S01]  /*94a0*/  PRMT R8, RZ, 0x5410, R11.reuse ;  /* 0x00005410ff087816 */ /* 0x104fe2000000000b */
[----:B-1----:R-:W-:Y:S01]  /*94b0*/  @!P1 FMUL.FTZ R78, R78, R15 ;  /* 0x0000000f4e4e9220 */ /* 0x002fe20000410000 */
[----:B------:R-:W-:Y:S01]  /*94c0*/  PRMT R11, RZ, 0x7610, R11 ;  /* 0x00007610ff0b7816 */ /* 0x000fe2000000000b */
[----:B------:R-:W-:Y:S01]  /*94d0*/  @!P5 FMUL.FTZ R15, R10, -1.4426950216293334961 ;  /* 0xbfb8aa3b0a0fd820 */ /* 0x000fe20000410000 */
[----:B------:R-:W-:Y:S01]  /*94e0*/  F2FP.BF16.PACK_AB R10, R91, R90 ;  /* 0x0000005a5b0a723e */ /* 0x000fe200000010ff */
[----:B------:R-:W-:Y:S02]  /*94f0*/  FADD.FTZ R18, R8, UR4 ;  /* 0x0000000408127e21 */ /* 0x000fe40008010000 */
[----:B------:R-:W-:Y:S01]  /*9500*/  FADD.FTZ R11, R11, UR4 ;  /* 0x000000040b0b7e21 */ /* 0x000fe20008010000 */
[----:B------:R1:W2:Y:S01]  /*9510*/  @!P6 MUFU.EX2 R13, R9 ;  /* 0x00000009000de308 */ /* 0x0002a20000000800 */
[----:B------:R-:W-:Y:S01]  /*9520*/  @!P4 FMUL.FTZ R8, R16, -1.4426950216293334961 ;  /* 0xbfb8aa3b1008c820 */ /* 0x000fe20000410000 */
[----:B------:R-:W-:-:S02]  /*9530*/  FSETP.GTU.FTZ.AND P3, PT, R18, 20, PT ;  /* 0x41a000001200780b */ /* 0x000fc40003f7c000 */
[----:B------:R-:W-:Y:S01]  /*9540*/  FSETP.GTU.FTZ.AND P1, PT, R11, 20, PT ;  /* 0x41a000000b00780b */ /* 0x000fe20003f3c000 */
[----:B---3--:R-:W-:-:S03]  /*9550*/  @!P0 FADD.FTZ R17, R17, 1 ;  /* 0x3f80000011118421 */ /* 0x008fc60000010000 */
[----:B------:R3:W4:Y:S01]  /*9560*/  @!P4 MUFU.EX2 R14, R8 ;  /* 0x00000008000ec308 */ /* 0x0007220000000800 */
[----:B-1----:R-:W-:-:S06]  /*9570*/  F2FP.BF16.PACK_AB R9, R89, R88 ;  /* 0x000000585909723e */ /* 0x002fcc00000010ff */
[----:B------:R-:W-:Y:S01]  /*9580*/  @!P3 FMUL.FTZ R16, R18, -1.4426950216293334961 ;  /* 0xbfb8aa3b1210b820 */ /* 0x000fe20000410000 */
[----:B------:R-:W1:Y:S01]  /*9590*/  @!P5 MUFU.EX2 R22, R15 ;  /* 0x0000000f0016d308 */ /* 0x000e620000000800 */
[----:B------:R-:W-:Y:S01]  /*95a0*/  @!P1 FMUL.FTZ R18, R11, -1.4426950216293334961 ;  /* 0xbfb8aa3b0b129820 */ /* 0x000fe20000410000 */
[----:B------:R-:W-:Y:S01]  /*95b0*/  F2FP.BF16.PACK_AB R11, R93, R92 ;  /* 0x0000005c5d0b723e */ /* 0x000fe200000010ff */
[----:B--2---:R-:W-:Y:S01]  /*95c0*/  @!P6 FADD.FTZ R20, R13, 1 ;  /* 0x3f8000000d14e421 */ /* 0x004fe20000010000 */
[----:B---3--:R-:W-:-:S04]  /*95d0*/  F2FP.BF16.PACK_AB R8, R87, R86 ;  /* 0x000000565708723e */ /* 0x008fc800000010ff */
[----:B------:R2:W3:Y:S01]  /*95e0*/  @!P3 MUFU.EX2 R23, R16 ;  /* 0x000000100017b308 */ /* 0x0004e20000000800 */
[----:B------:R5:W-:Y:S01]  /*95f0*/  STS.128 [R7.X16], R8 ;  /* 0x0000000807007388 */ /* 0x000be2000000cc00 */
[----:B----4-:R-:W-:-:S06]  /*9600*/  @!P4 FADD.FTZ R21, R14, 1 ;  /* 0x3f8000000e15c421 */ /* 0x010fcc0000010000 */
[----:B------:R-:W4:Y:S01]  /*9610*/  @!P1 MUFU.EX2 R24, R18 ;  /* 0x0000001200189308 */ /* 0x000f220000000800 */
[----:B--2---:R-:W-:Y:S01]  /*9620*/  @!P2 FADD.FTZ R16, R12, 1 ;  /* 0x3f8000000c10a421 */ /* 0x004fe20000010000 */
[----:B------:R-:W-:-:S06]  /*9630*/  NOP ;  /* 0x0000000000007918 */ /* 0x000fcc0000000000 */
[----:B------:R-:W2:Y:S01]  /*9640*/  @!P0 MUFU.RCP R26, R17 ;  /* 0x00000011001a8308 */ /* 0x000ea20000001000 */
[----:B------:R-:W0:Y:S01]  /*9650*/  LDS.128 R12, [R6] ;  /* 0x00000000060c7984 */ /* 0x000e220000000c00 */
[----:B-----5:R-:W-:Y:S01]  /*9660*/  MOV R8, UR8 ;  /* 0x0000000800087c02 */ /* 0x020fe20008000f00 */
[----:B-1----:R-:W-:Y:S01]  /*9670*/  @!P5 FADD.FTZ R22, R22, 1 ;  /* 0x3f8000001616d421 */ /* 0x002fe20000010000 */
[----:B------:R-:W-:Y:S01]  /*9680*/  MOV R9, UR9 ;  /* 0x0000000900097c02 */ /* 0x000fe20008000f00 */
[----:B---3--:R-:W-:Y:S01]  /*9690*/  @!P3 FADD.FTZ R23, R23, 1 ;  /* 0x3f8000001717b421 */ /* 0x008fe20000010000 */
[----:B------:R-:W-:Y:S01]  /*96a0*/  ULDC.64 UR8, c[0x0][0x2f8] ;  /* 0x0000be0000087ab9 */ /* 0x000fe20000000a00 */
[----:B------:R-:W-:Y:S01]  /*96b0*/  FADD.FTZ R11, R0, R73 ;  /* 0x00000049000b7221 */ /* 0x000fe20000010000 */
[----:B------:R1:W3:Y:S01]  /*96c0*/  @!P2 MUFU.RCP R25, R16 ;  /* 0x000000100019a308 */ /* 0x0002e20000001000 */
[----:B----4-:R-:W-:Y:S01]  /*96d0*/  @!P1 FADD.FTZ R24, R24, 1 ;  /* 0x3f80000018189421 */ /* 0x010fe20000010000 */
[----:B------:R-:W-:Y:S01]  /*96e0*/  UIMAD UR7, UR12, UR8, URZ ;  /* 0x000000080c0772a4 */ /* 0x000fe2000f8e023f */
[----:B------:R-:W-:Y:S01]  /*96f0*/  IMAD.WIDE R8, R5, 0x10, R8 ;  /* 0x0000001005087825 */ /* 0x000fe200078e0208 */
[----:B------:R-:W-:-:S02]  /*9700*/  UIMAD.WIDE.U32 UR34, UR13, UR8, UR34 ;  /* 0x000000080d2272a5 */ /* 0x000fc4000f8e0022 */
[----:B------:R-:W-:Y:S01]  /*9710*/  UIMAD UR7, UR13, UR9, UR7 ;  /* 0x000000090d0772a4 */ /* 0x000fe2000f8e0207 */
[----:B------:R-:W-:Y:S01]  /*9720*/  FADD.FTZ R0, R11, R74 ;  /* 0x0000004a0b007221 */ /* 0x000fe20000010000 */
[----:B------:R-:W4:Y:S01]  /*9730*/  @!P6 MUFU.RCP R20, R20 ;  /* 0x000000140014e308 */ /* 0x000f220000001000 */
[----:B-1----:R-:W1:Y:S01]  /*9740*/  LDS.128 R16, [R6+0x200] ;  /* 0x0002000006107984 */ /* 0x002e620000000c00 */
[----:B--2---:R-:W-:Y:S01]  /*9750*/  @!P0 FMUL.FTZ R79, R79, R26 ;  /* 0x0000001a4f4f8220 */ /* 0x004fe20000410000 */
[----:B------:R-:W-:Y:S02]  /*9760*/  ULDC.64 UR8, c[0x0][0x300] ;  /* 0x0000c00000087ab9 */ /* 0x000fe40000000a00 */
[----:B------:R-:W-:Y:S02]  /*9770*/  UIADD3 UR35, UR35, UR7, URZ ;  /* 0x0000000723237290 */ /* 0x000fe4000fffe03f */
[----:B------:R-:W-:Y:S01]  /*9780*/  UIMAD UR7, UR14, UR8, URZ ;  /* 0x000000080e0772a4 */ /* 0x000fe2000f8e023f */
[----:B------:R-:W2:Y:S01]  /*9790*/  @!P4 MUFU.RCP R21, R21 ;  /* 0x000000150015c308 */ /* 0x000ea20000001000 */
[----:B---3--:R-:W-:-:S02]  /*97a0*/  @!P2 FMUL.FTZ R80, R80, R25 ;  /* 0x000000195050a220 */ /* 0x008fc40000410000 */
[----:B------:R-:W-:Y:S02]  /*97b0*/  UIMAD UR7, UR15, UR9, UR7 ;  /* 0x000000090f0772a4 */ /* 0x000fe4000f8e0207 */
[----:B------:R-:W-:-:S03]  /*97c0*/  UIMAD.WIDE.U32 UR8, UR15, UR8, UR34 ;  /* 0x000000080f0872a5 */ /* 0x000fc6000f8e0022 */
[----:B------:R-:W3:Y:S01]  /*97d0*/  @!P5 MUFU.RCP R22, R22 ;  /* 0x000000160016d308 */ /* 0x000ee20000001000 */
[----:B----4-:R-:W-:Y:S01]  /*97e0*/  @!P6 FMUL.FTZ R81, R81, R20 ;  /* 0x000000145151e220 */ /* 0x010fe20000410000 */
[----:B------:R-:W-:Y:S01]  /*97f0*/  F2FP.BF16.PACK_AB R20, R73, R75 ;  /* 0x0000004b4914723e */ /* 0x000fe200000010ff */
[----:B------:R-:W-:Y:S02]  /*9800*/  ULDC.64 UR34, c[0x0][0x340] ;  /* 0x0000d00000227ab9 */ /* 0x000fe40000000a00 */
[----:B------:R-:W-:Y:S01]  /*9810*/  UIADD3 UR9, UR9, UR7, URZ ;  /* 0x0000000709097290 */ /* 0x000fe2000fffe03f */
[----:B------:R-:W-:Y:S01]  /*9820*/  F2FP.BF16.PACK_AB R25, R81, R80 ;  /* 0x000000505119723e */ /* 0x000fe200000010ff */
[----:B------:R-:W-:Y:S01]  /*9830*/  ULEA UR7, UP0, UR8, UR34, 0x1 ;  /* 0x0000002208077291 */ /* 0x000fe2000f80083f */
[----:B------:R-:W4:Y:S01]  /*9840*/  @!P3 MUFU.RCP R23, R23 ;  /* 0x000000170017b308 */ /* 0x000f220000001000 */
[----:B0-----:R-:W-:Y:S01]  /*9850*/  STG.E.128 [R8.64], R12 ;  /* 0x0000000c08007986 */ /* 0x001fe2000c101d1c */
[----:B--2---:R-:W-:Y:S01]  /*9860*/  @!P4 FMUL.FTZ R82, R82, R21 ;  /* 0x000000155252c220 */ /* 0x004fe20000410000 */
[----:B------:R-:W-:Y:S01]  /*9870*/  F2FP.BF16.PACK_AB R21, R71, R74 ;  /* 0x0000004a4715723e */ /* 0x000fe200000010ff */
[----:B------:R-:W-:Y:S01]  /*9880*/  FADD.FTZ R71, R0, R71 ;  /* 0x0000004700477221 */ /* 0x000fe20000010000 */
[----:B------:R-:W-:-:S02]  /*9890*/  ULEA.HI.X UR8, UR8, UR35, UR9, 0x1, UP0 ;  /* 0x0000002308087291 */ /* 0x000fc400080f0c09 */
[----:B------:R-:W-:Y:S01]  /*98a0*/  UISETP.GT.AND UP0, UPT, UR26, 0x1, UPT ;  /* 0x000000011a00788c */ /* 0x000fe2000bf04270 */
[----:B------:R-:W0:Y:S01]  /*98b0*/  @!P1 MUFU.RCP R24, R24 ;  /* 0x0000001800189308 */ /* 0x000e220000001000 */
[----:B---3--:R-:W-:Y:S01]  /*98c0*/  @!P5 FMUL.FTZ R83, R83, R22 ;  /* 0x000000165353d220 */ /* 0x008fe20000410000 */
[----:B------:R-:W-:Y:S01]  /*98d0*/  F2FP.BF16.PACK_AB R22, R69, R72 ;  /* 0x000000484516723e */ /* 0x000fe200000010ff */
[----:B------:R-:W-:Y:S02]  /*98e0*/  FADD.FTZ R72, R71, R72 ;  /* 0x0000004847487221 */ /* 0x000fe40000010000 */
[----:B------:R-:W-:Y:S02]  /*98f0*/  PLOP3.LUT P0, PT, PT, PT, UP0, 0x80, 0x0 ;  /* 0x000000000000781c */ /* 0x000fe40003f0f008 */
[----:B------:R-:W-:Y:S01]  /*9900*/  F2FP.BF16.PACK_AB R26, R83, R82 ;  /* 0x00000052531a723e */ /* 0x000fe200000010ff */
[----:B----4-:R-:W-:Y:S01]  /*9910*/  @!P3 FMUL.FTZ R84, R84, R23 ;  /* 0x000000175454b220 */ /* 0x010fe20000410000 */
[----:B-1----:R-:W-:Y:S01]  /*9920*/  STG.E.128 [R8.64+0x200], R16 ;  /* 0x0002001008007986 */ /* 0x002fe2000c101d1c */
[----:B------:R-:W-:Y:S01]  /*9930*/  F2FP.BF16.PACK_AB R23, R77, R76 ;  /* 0x0000004c4d17723e */ /* 0x000fe200000010ff */
[----:B------:R-:W-:-:S02]  /*9940*/  FADD.FTZ R69, R72, R69 ;  /* 0x0000004548457221 */ /* 0x000fc40000010000 */
[----:B------:R-:W-:Y:S02]  /*9950*/  BAR.SYNC.DEFER_BLOCKING 0x0 ;  /* 0x0000000000007b1d */ /* 0x000fe40000010000 */
[----:B------:R-:W-:Y:S02]  /*9960*/  FADD.FTZ R76, R69, R76 ;  /* 0x0000004c454c7221 */ /* 0x000fe40000010000 */
[----:B0-----:R-:W-:Y:S01]  /*9970*/  @!P1 FMUL.FTZ R85, R85, R24 ;  /* 0x0000001855559220 */ /* 0x001fe20000410000 */
[----:B------:R-:W-:Y:S01]  /*9980*/  F2FP.BF16.PACK_AB R24, R79, R78 ;  /* 0x0000004e4f18723e */ /* 0x000fe200000010ff */
[----:B------:R-:W-:-:S03]  /*9990*/  FADD.FTZ R77, R76, R77 ;  /* 0x0000004d4c4d7221 */ /* 0x000fc60000010000 */
[----:B------:R-:W-:Y:S01]  /*99a0*/  F2FP.BF16.PACK_AB R27, R85, R84 ;  /* 0x00000054551b723e */ /* 0x000fe200000010ff */
[----:B------:R-:W-:-:S04]  /*99b0*/  FADD.FTZ R78, R77, R78 ;  /* 0x0000004e4d4e7221 */ /* 0x000fc80000010000 */
[----:B------:R-:W-:-:S04]  /*99c0*/  FADD.FTZ R79, R78, R79 ;  /* 0x0000004f4e4f7221 */ /* 0x000fc80000010000 */
[----:B------:R-:W-:-:S04]  /*99d0*/  FADD.FTZ R80, R79, R80 ;  /* 0x000000504f507221 */ /* 0x000fc80000010000 */
[----:B------:R-:W-:Y:S01]  /*99e0*/  FADD.FTZ R81, R80, R81 ;  /* 0x0000005150517221 */ /* 0x000fe20000010000 */
[----:B------:R-:W-:Y:S03]  /*99f0*/  STS.128 [R7.X16], R20 ;  /* 0x0000001407007388 */ /* 0x000fe6000000cc00 */
[----:B------:R-:W-:Y:S01]  /*9a00*/  FADD.FTZ R82, R81, R82 ;  /* 0x0000005251527221 */ /* 0x000fe20000010000 */
[----:B------:R0:W-:Y:S01]  /*9a10*/  STS.128 [R7.X16+0x10], R24 ;  /* 0x0000101807007388 */ /* 0x0001e2000000cc00 */
[----:B------:R-:W-:-:S06]  /*9a20*/  NOP ;  /* 0x0000000000007918 */ /* 0x000fcc0000000000 */
[----:B------:R-:W1:Y:S01]  /*9a30*/  LDS.128 R8, [R6] ;  /* 0x0000000006087984 */ /* 0x000e620000000c00 */
[----:B------:R-:W-:-:S03]  /*9a40*/  FADD.FTZ R83, R82, R83 ;  /* 0x0000005352537221 */ /* 0x000fc60000010000 */
[----:B------:R2:W3:Y:S01]  /*9a50*/  LDS.128 R12, [R6+0x200] ;  /* 0x00020000060c7984 */ /* 0x0004e20000000c00 */
[----:B------:R-:W-:Y:S01]  /*9a60*/  FADD.FTZ R0, R83, R84 ;  /* 0x0000005453007221 */ /* 0x000fe20000010000 */
[----:B0-----:R-:W-:-:S03]  /*9a70*/  MOV R7, UR8 ;  /* 0x0000000800077c02 */ /* 0x001fc60008000f00 */
[----:B------:R-:W-:Y:S01]  /*9a80*/  FADD.FTZ R0, R0, R85 ;  /* 0x0000005500007221 */ /* 0x000fe20000010000 */
[----:B--2---:R-:W-:-:S05]  /*9a90*/  MOV R6, UR7 ;  /* 0x0000000700067c02 */ /* 0x004fca0008000f00 */
[----:B------:R-:W-:-:S05]  /*9aa0*/  IMAD.WIDE R6, R5, 0x10, R6 ;  /* 0x0000001005067825 */ /* 0x000fca00078e0206 */
[----:B-1----:R0:W-:Y:S04]  /*9ab0*/  STG.E.128 [R6.64], R8 ;  /* 0x0000000806007986 */ /* 0x0021e8000c101d1c */
[----:B---3--:R0:W-:Y:S02]  /*9ac0*/  STG.E.128 [R6.64+0x200], R12 ;  /* 0x0002000c06007986 */ /* 0x0081e4000c101d1c */
[----:B0-----:R-:W-:Y:S01]  /*9ad0*/  @!P0 CALL.REL.NOINC `(.L_x_2298) ;  /* 0x0000001000008944 */ /* 0x001fe20003c00000 */
[----:B------:R-:W-:Y:S05]  /*9ae0*/  BRA `(.L_x_2381) ;  /* 0xffff705000007947 */ /* 0x000fea000383ffff */
.L_x_2298:
        /* <DEDUP_REMOVED lines=34> */
.L_x_2383:
[----:B0-----:R-:W-:Y:S05]  /*9d10*/  BSYNC B0 ;  /* 0x0000000000007941 */ /* 0x001fea0003800000 */
.L_x_2382:
        /* <DEDUP_REMOVED lines=33> */
.L_x_2385:
[----:B------:R-:W3:Y:S02]  /*9f30*/  S2R R7, SR_TID.X ;  /* 0x0000000000077919 */ /* 0x000ee40000002100 */
.L_x_2386:
[----:B0-----:R-:W-:Y:S05]  /*9f40*/  BSYNC B0 ;  /* 0x0000000000007941 */ /* 0x001fea0003800000 */
.L_x_2384:
[----:B---3--:R-:W-:-:S13]  /*9f50*/  ISETP.GE.AND P0, PT, R7, c[0x0][0x16c], PT ;  /* 0x00005b0007007a0c */ /* 0x008fda0003f06270 */
[----:B------:R-:W-:Y:S05]  /*9f60*/  @P0 EXIT ;  /* 0x000000000000094d */ /* 0x000fea0003800000 */
[----:B------:R-:W-:Y:S02]  /*9f70*/  ULDC.64 UR6, c[0x0][0x288] ;  /* 0x0000a20000067ab9 */ /* 0x000fe40000000a00 */
[----:B------:R-:W-:Y:S02]  /*9f80*/  UIMAD UR14, UR14, UR6, URZ ;  /* 0x000000060e0e72a4 */ /* 0x000fe4000f8e023f */
[----:B-12---:R-:W-:Y:S02]  /*9f90*/  UIMAD.WIDE.U32 UR4, UR15, UR6, URZ ;  /* 0x000000060f0472a5 */ /* 0x006fe4000f8e003f */
[----:B------:R-:W-:-:S04]  /*9fa0*/  UIMAD UR6, UR15, UR7, UR14 ;  /* 0x000000070f0672a4 */ /* 0x000fc8000f8e020e */
[----:B------:R-:W-:Y:S02]  /*9fb0*/  UIADD3 UR6, UR5, UR6, URZ ;  /* 0x0000000605067290 */ /* 0x000fe4000fffe03f */
.L_x_2387:
        /* <DEDUP_REMOVED lines=18> */
.L_x_2337:
[----:B------:R-:W-:Y:S01]  /*a0e0*/  HFMA2.MMA R50, -RZ, RZ, 0, 5.9604644775390625e-08 ;  /* 0x00000001ff327435 */ /* 0x000fe200000001ff */
[----:B------:R-:W-:-:S02]  /*a0f0*/  MOV R161, R46 ;  /* 0x0000002e00a17202 */ /* 0x000fc40000000f00 */
[----:B------:R-:W-:Y:S02]  /*a100*/  MOV R49, RZ ;  /* 0x000000ff00317202 */ /* 0x000fe40000000f00 */
[----:B------:R-:W-:Y:S02]  /*a110*/  MOV R48, 0xffffffff ;  /* 0xffffffff00307802 */ /* 0x000fe40000000f00 */
[----:B------:R-:W-:Y:S02]  /*a120*/  MOV R44, 0xa140 ;  /* 0x0000a140002c7802 */ /* 0x000fe40000000f00 */
[----:B-----5:R-:W-:Y:S05]  /*a130*/  CALL.REL.NOINC `($__internal_95_$__cuda_sm70_shflsync_up) ;  /* 0x00000ed000007944 */ /* 0x020fea0003c00000 */
[----:B-1----:R-:W-:Y:S01]  /*a140*/  MOV R47, R49 ;  /* 0x00000031002f7202 */ /* 0x002fe20000000f00 */
[----:B0-----:R-:W-:Y:S05]  /*a150*/  BRA `(.L_x_2388) ;  /* 0xffffbd2000007947 */ /* 0x001fea000383ffff */
.L_x_2338:
[----:B------:R-:W-:Y:S01]  /*a160*/  HFMA2.MMA R50, -RZ, RZ, 0, 5.9604644775390625e-08 ;  /* 0x00000001ff327435 */ /* 0x000fe200000001ff */
[----:B------:R-:W-:Y:S02]  /*a170*/  MOV R161, R51 ;  /* 0x0000003300a17202 */ /* 0x000fe40000000f00 */
[----:B------:R-:W-:Y:S02]  /*a180*/  MOV R49, RZ ;  /* 0x000000ff00317202 */ /* 0x000fe40000000f00 */
[----:B------:R-:W-:-:S02]  /*a190*/  MOV R48, 0xffffffff ;  /* 0xffffffff00307802 */ /* 0x000fc40000000f00 */
[----:B------:R-:W-:Y:S02]  /*a1a0*/  MOV R44, 0xa1c0 ;  /* 0x0000a1c0002c7802 */ /* 0x000fe40000000f00 */
[----:B01---5:R-:W-:Y:S05]  /*a1b0*/  CALL.REL.NOINC `($__internal_95_$__cuda_sm70_shflsync_up) ;  /* 0x00000e5000007944 */ /* 0x023fea0003c00000 */
        /* <DEDUP_REMOVED lines=10> */
[----:B------:R-:W-:Y:S05]  /*a260*/  CALL.REL.NOINC `($__internal_95_$__cuda_sm70_shflsync_up) ;  /* 0x00000da000007944 */ /* 0x000fea0003c00000 */
[----:B0-----:R-:W-:Y:S01]  /*a270*/  HFMA2.MMA R50, -RZ, RZ, 0, 1.1920928955078125e-07 ;  /* 0x00000002ff327435 */ /* 0x001fe200000001ff */
[----:B-1----:R-:W-:Y:S02]  /*a280*/  MOV R47, R49 ;  /* 0x00000031002f7202 */ /* 0x002fe40000000f00 */
[----:B------:R-:W-:Y:S02]  /*a290*/  MOV R161, R51 ;  /* 0x0000003300a17202 */ /* 0x000fe40000000f00 */
[----:B------:R-:W-:Y:S02]  /*a2a0*/  MOV R49, RZ ;  /* 0x000000ff00317202 */ /* 0x000fe40000000f00 */
[----:B------:R-:W-:Y:S02]  /*a2b0*/  MOV R48, 0xffffffff ;  /* 0xffffffff00307802 */ /* 0x000fe40000000f00 */
[----:B------:R-:W-:-:S02]  /*a2c0*/  MOV R44, 0xa2e0 ;  /* 0x0000a2e0002c7802 */ /* 0x000fc40000000f00 */
[----:B------:R-:W-:Y:S05]  /*a2d0*/  CALL.REL.NOINC `($__internal_95_$__cuda_sm70_shflsync_up) ;  /* 0x00000d3000007944 */ /* 0x000fea0003c00000 */
[----:B------:R-:W-:Y:S01]  /*a2e0*/  ISETP.GE.AND P0, PT, R3, 0x2, PT ;  /* 0x000000020300780c */ /* 0x000fe20003f06270 */
[----:B0-----:R-:W-:Y:S01]  /*a2f0*/  HFMA2.MMA R50, -RZ, RZ, 0, 2.384185791015625e-07 ;  /* 0x00000004ff327435 */ /* 0x001fe200000001ff */
[----:B------:R-:W-:-:S02]  /*a300*/  MOV R48, 0xffffffff ;  /* 0xffffffff00307802 */ /* 0x000fc40000000f00 */
[----:B------:R-:W-:-:S09]  /*a310*/  MOV R44, 0xa370 ;  /* 0x0000a370002c7802 */ /* 0x000fd20000000f00 */
[----:B-1----:R-:W-:Y:S01]  /*a320*/  @P0 FFMA.FTZ R51, R46, R49, R51 ;  /* 0x000000312e330223 */ /* 0x002fe20000010033 */
[----:B------:R-:W-:Y:S01]  /*a330*/  MOV R49, RZ ;  /* 0x000000ff00317202 */ /* 0x000fe20000000f00 */
[----:B------:R-:W-:-:S05]  /*a340*/  @P0 FMUL.FTZ R46, R47, R46 ;  /* 0x0000002e2f2e0220 */ /* 0x000fca0000410000 */
[----:B------:R-:W-:Y:S02]  /*a350*/  MOV R161, R46 ;  /* 0x0000002e00a17202 */ /* 0x000fe40000000f00 */
[----:B------:R-:W-:Y:S05]  /*a360*/  CALL.REL.NOINC `($__internal_95_$__cuda_sm70_shflsync_up) ;  /* 0x00000ca000007944 */ /* 0x000fea0003c00000 */
[----:B0-----:R-:W-:Y:S01]  /*a370*/  HFMA2.MMA R50, -RZ, RZ, 0, 2.384185791015625e-07 ;  /* 0x00000004ff327435 */ /* 0x001fe200000001ff */
[----:B-1----:R-:W-:Y:S02]  /*a380*/  MOV R47, R49 ;  /* 0x00000031002f7202 */ /* 0x002fe40000000f00 */
[----:B------:R-:W-:Y:S02]  /*a390*/  MOV R161, R51 ;  /* 0x0000003300a17202 */ /* 0x000fe40000000f00 */
[----:B------:R-:W-:Y:S02]  /*a3a0*/  MOV R49, RZ ;  /* 0x000000ff00317202 */ /* 0x000fe40000000f00 */
[----:B------:R-:W-:Y:S02]  /*a3b0*/  MOV R48, 0xffffffff ;  /* 0xffffffff00307802 */ /* 0x000fe40000000f00 */
[----:B------:R-:W-:Y:S02]  /*a3c0*/  MOV R44, 0xa3e0 ;  /* 0x0000a3e0002c7802 */ /* 0x000fe40000000f00 */
[----:B------:R-:W-:Y:S05]  /*a3d0*/  CALL.REL.NOINC `($__internal_95_$__cuda_sm70_shflsync_up) ;  /* 0x00000c3000007944 */ /* 0x000fea0003c00000 */
        /* <DEDUP_REMOVED lines=9> */
[----:B------:R-:W-:Y:S05]  /*a470*/  CALL.REL.NOINC `($__internal_95_$__cuda_sm70_shflsync_up) ;  /* 0x00000b9000007944 */ /* 0x000fea0003c00000 */
[----:B0-----:R-:W-:Y:S01]  /*a480*/  HFMA2.MMA R50, -RZ, RZ, 0, 4.76837158203125e-07 ;  /* 0x00000008ff327435 */ /* 0x001fe200000001ff */
[----:B-1----:R-:W-:Y:S02]  /*a490*/  MOV R47, R49 ;  /* 0x00000031002f7202 */ /* 0x002fe40000000f00 */
[----:B------:R-:W-:Y:S02]  /*a4a0*/  MOV R161, R53 ;  /* 0x0000003500a17202 */ /* 0x000fe40000000f00 */
[----:B------:R-:W-:Y:S02]  /*a4b0*/  MOV R49, RZ ;  /* 0x000000ff00317202 */ /* 0x000fe40000000f00 */
[----:B------:R-:W-:Y:S02]  /*a4c0*/  MOV R48, 0xffffffff ;  /* 0xffffffff00307802 */ /* 0x000fe40000000f00 */
[----:B------:R-:W-:-:S02]  /*a4d0*/  MOV R44, 0xa4f0 ;  /* 0x0000a4f0002c7802 */ /* 0x000fc40000000f00 */
[----:B------:R-:W-:Y:S05]  /*a4e0*/  CALL.REL.NOINC `($__internal_95_$__cuda_sm70_shflsync_up) ;  /* 0x00000b2000007944 */ /* 0x000fea0003c00000 */
[----:B------:R-:W-:Y:S01]  /*a4f0*/  ISETP.GE.AND P0, PT, R3, 0x8, PT ;  /* 0x000000080300780c */ /* 0x000fe20003f06270 */
[----:B0-----:R-:W-:Y:S01]  /*a500*/  HFMA2.MMA R50, -RZ, RZ, 0, 9.5367431640625e-07 ;  /* 0x00000010ff327435 */ /* 0x001fe200000001ff */
[----:B------:R-:W-:-:S02]  /*a510*/  MOV R48, 0xffffffff ;  /* 0xffffffff00307802 */ /* 0x000fc40000000f00 */
[----:B------:R-:W-:-:S09]  /*a520*/  MOV R44, 0xa580 ;  /* 0x0000a580002c7802 */ /* 0x000fd20000000f00 */
[----:B-1----:R-:W-:Y:S01]  /*a530*/  @P0 FFMA.FTZ R53, R46, R49, R53 ;  /* 0x000000312e350223 */ /* 0x002fe20000010035 */
[----:B------:R-:W-:Y:S01]  /*a540*/  MOV R49, RZ ;  /* 0x000000ff00317202 */ /* 0x000fe20000000f00 */
[----:B------:R-:W-:-:S05]  /*a550*/  @P0 FMUL.FTZ R46, R47, R46 ;  /* 0x0000002e2f2e0220 */ /* 0x000fca0000410000 */
[----:B------:R-:W-:Y:S02]  /*a560*/  MOV R161, R46 ;  /* 0x0000002e00a17202 */ /* 0x000fe40000000f00 */
[----:B------:R-:W-:Y:S05]  /*a570*/  CALL.REL.NOINC `($__internal_95_$__cuda_sm70_shflsync_up) ;  /* 0x00000a9000007944 */ /* 0x000fea0003c00000 */
[----:B0-----:R-:W-:Y:S01]  /*a580*/  HFMA2.MMA R50, -RZ, RZ, 0, 9.5367431640625e-07 ;  /* 0x00000010ff327435 */ /* 0x001fe200000001ff */
[----:B-1----:R-:W-:Y:S02]  /*a590*/  MOV R47, R49 ;  /* 0x00000031002f7202 */ /* 0x002fe40000000f00 */
[----:B------:R-:W-:Y:S02]  /*a5a0*/  MOV R161, R53 ;  /* 0x0000003500a17202 */ /* 0x000fe40000000f00 */
[----:B------:R-:W-:Y:S02]  /*a5b0*/  MOV R49, RZ ;  /* 0x000000ff00317202 */ /* 0x000fe40000000f00 */
[----:B------:R-:W-:Y:S02]  /*a5c0*/  MOV R48, 0xffffffff ;  /* 0xffffffff00307802 */ /* 0x000fe40000000f00 */
[----:B------:R-:W-:Y:S02]  /*a5d0*/  MOV R44, 0xa5f0 ;  /* 0x0000a5f0002c7802 */ /* 0x000fe40000000f00 */
[----:B------:R-:W-:Y:S05]  /*a5e0*/  CALL.REL.NOINC `($__internal_95_$__cuda_sm70_shflsync_up) ;  /* 0x00000a2000007944 */ /* 0x000fea0003c00000 */
[----:B01----:R-:W-:Y:S05]  /*a5f0*/  BRA `(.L_x_2389) ;  /* 0xffffb9f000007947 */ /* 0x003fea000383ffff */
.L_x_2341:
[----:B------:R-:W-:Y:S01]  /*a600*/  HFMA2.MMA R50, -RZ, RZ, 0, 5.9604644775390625e-08 ;  /* 0x00000001ff327435 */ /* 0x000fe200000001ff */
[----:B------:R-:W-:-:S02]  /*a610*/  MOV R161, R44 ;  /* 0x0000002c00a17202 */ /* 0x000fc40000000f00 */
[----:B------:R-:W-:Y:S02]  /*a620*/  MOV R49, RZ ;  /* 0x000000ff00317202 */ /* 0x000fe40000000f00 */
[----:B------:R-:W-:Y:S02]  /*a630*/  MOV R48, 0xffffffff ;  /* 0xffffffff00307802 */ /* 0x000fe40000000f00 */
[----:B------:R-:W-:Y:S02]  /*a640*/  MOV R44, 0xa660 ;  /* 0x0000a660002c7802 */ /* 0x000fe40000000f00 */
[----:B01---5:R-:W-:Y:S05]  /*a650*/  CALL.REL.NOINC `($__internal_95_$__cuda_sm70_shflsync_up) ;  /* 0x000009b000007944 */ /* 0x023fea0003c00000 */
[----:B0-----:R-:W-:Y:S01]  /*a660*/  HFMA2.MMA R50, -RZ, RZ, 0, 5.9604644775390625e-08 ;  /* 0x00000001ff327435 */ /* 0x001fe200000001ff */
[----:B-1----:R-:W-:Y:S02]  /*a670*/  MOV R46, R49 ;  /* 0x00000031002e7202 */ /* 0x002fe40000000f00 */
[----:B------:R-:W-:Y:S02]  /*a680*/  MOV R161, R53 ;  /* 0x0000003500a17202 */ /* 0x000fe40000000f00 */
[----:B------:R-:W-:Y:S02]  /*a690*/  MOV R49, RZ ;  /* 0x000000ff00317202 */ /* 0x000fe40000000f00 */
[----:B------:R-:W-:-:S02]  /*a6a0*/  MOV R48, 0xffffffff ;  /* 0xffffffff00307802 */ /* 0x000fc40000000f00 */
[----:B------:R-:W-:Y:S02]  /*a6b0*/  MOV R44, 0xa6d0 ;  /* 0x0000a6d0002c7802 */ /* 0x000fe40000000f00 */
[----:B------:R-:W-:Y:S05]  /*a6c0*/  CALL.REL.NOINC `($__internal_95_$__cuda_sm70_shflsync_up) ;  /* 0x0000094000007944 */ /* 0x000fea0003c00000 */
[----:B-1----:R-:W-:Y:S01]  /*a6d0*/  MOV R53, R49 ;  /* 0x0000003100357202 */ /* 0x002fe20000000f00 */
[----:B------:R-:W-:Y:S01]  /*a6e0*/  HFMA2.MMA R49, -RZ, RZ, 0, 0 ;  /* 0x00000000ff317435 */ /* 0x000fe200000001ff */
[----:B0-----:R-:W-:Y:S02]  /*a6f0*/  MOV R161, R46 ;  /* 0x0000002e00a17202 */ /* 0x001fe40000000f00 */
[----:B------:R-:W-:Y:S02]  /*a700*/  MOV R50, R98 ;  /* 0x0000006200327202 */ /* 0x000fe40000000f00 */
[----:B------:R-:W-:Y:S02]  /*a710*/  MOV R47, 0x1f ;  /* 0x0000001f002f7802 */ /* 0x000fe40000000f00 */
[----:B------:R-:W-:Y:S02]  /*a720*/  MOV R46, 0xffffffff ;  /* 0xffffffff002e7802 */ /* 0x000fe40000000f00 */
[----:B------:R-:W-:-:S02]  /*a730*/  MOV R48, 0xa750 ;  /* 0x0000a75000307802 */ /* 0x000fc40000000f00 */
[----:B------:R-:W-:Y:S05]  /*a740*/  CALL.REL.NOINC `($__internal_94_$__cuda_sm70_shflsync_idx_p) ;  /* 0x0000088000007944 */ /* 0x000fea0003c00000 */
[----:B------:R-:W-:Y:S01]  /*a750*/  HFMA2.MMA R49, -RZ, RZ, 0, 0 ;  /* 0x00000000ff317435 */ /* 0x000fe200000001ff */
[----:B-1----:R-:W-:-:S02]  /*a760*/  MOV R98, R47 ;  /* 0x0000002f00627202 */ /* 0x002fc40000000f00 */
[----:B------:R-:W-:Y:S02]  /*a770*/  MOV R50, R99 ;  /* 0x0000006300327202 */ /* 0x000fe40000000f00 */
[----:B------:R-:W-:Y:S02]  /*a780*/  MOV R47, 0x1f ;  /* 0x0000001f002f7802 */ /* 0x000fe40000000f00 */
[----:B------:R-:W-:Y:S02]  /*a790*/  MOV R46, 0xffffffff ;  /* 0xffffffff002e7802 */ /* 0x000fe40000000f00 */
[----:B------:R-:W-:Y:S02]  /*a7a0*/  MOV R48, 0xa7c0 ;  /* 0x0000a7c000307802 */ /* 0x000fe40000000f00 */
[----:B------:R-:W-:Y:S05]  /*a7b0*/  CALL.REL.NOINC `($__internal_94_$__cuda_sm70_shflsync_idx_p) ;  /* 0x0000081000007944 */ /* 0x000fea0003c00000 */
[----:B-1----:R-:W-:Y:S01]  /*a7c0*/  MOV R49, R47 ;  /* 0x0000002f00317202 */ /* 0x002fe20000000f00 */
[----:B------:R-:W-:Y:S05]  /*a7d0*/  BRA `(.L_x_2390) ;  /* 0xffffb98000007947 */ /* 0x000fea000383ffff */
.L_x_2344:
[----:B------:R-:W-:Y:S01]  /*a7e0*/  HFMA2.MMA R159, -RZ, RZ, 0, 5.9604644775390625e-08 ;  /* 0x00000001ff9f7435 */ /* 0x000fe200000001ff */
[----:B------:R-:W-:Y:S02]  /*a7f0*/  MOV R161, R48 ;  /* 0x0000003000a17202 */ /* 0x000fe40000000f00 */
[----:B------:R-:W-:-:S02]  /*a800*/  MOV R50, 0x1f ;  /* 0x0000001f00327802 */ /* 0x000fc40000000f00 */
[----:B------:R-:W-:Y:S02]  /*a810*/  MOV R53, 0xffffffff ;  /* 0xffffffff00357802 */ /* 0x000fe40000000f00 */
[----:B------:R-:W-:Y:S02]  /*a820*/  MOV R46, 0xa840 ;  /* 0x0000a840002e7802 */ /* 0x000fe40000000f00 */
[----:B-1----:R-:W-:Y:S05]  /*a830*/  CALL.REL.NOINC `($__internal_93_$__cuda_sm70_shflsync_down) ;  /* 0x0000075000007944 */ /* 0x002fea0003c00000 */
[----:B-1----:R-:W-:Y:S01]  /*a840*/  MOV R51, R53 ;  /* 0x0000003500337202 */ /* 0x002fe20000000f00 */
[----:B0-----:R-:W-:Y:S05]  /*a850*/  BRA `(.L_x_2391) ;  /* 0xffffbf1000007947 */ /* 0x001fea000383ffff */
.L_x_2345:
[----:B------:R-:W-:Y:S01]  /*a860*/  HFMA2.MMA R159, -RZ, RZ, 0, 5.9604644775390625e-08 ;  /* 0x00000001ff9f7435 */ /* 0x000fe200000001ff */
[----:B------:R-:W-:Y:S02]  /*a870*/  MOV R161, R49 ;  /* 0x0000003100a17202 */ /* 0x000fe40000000f00 */
[----:B------:R-:W-:Y:S02]  /*a880*/  MOV R50, 0x1f ;  /* 0x0000001f00327802 */ /* 0x000fe40000000f00 */
[----:B------:R-:W-:Y:S02]  /*a890*/  MOV R53, 0xffffffff ;  /* 0xffffffff00357802 */ /* 0x000fe40000000f00 */
[----:B------:R-:W-:-:S02]  /*a8a0*/  MOV R46, 0xa8c0 ;  /* 0x0000a8c0002e7802 */ /* 0x000fc40000000f00 */
[----:B012---:R-:W-:Y:S05]  /*a8b0*/  CALL.REL.NOINC `($__internal_93_$__cuda_sm70_shflsync_down) ;  /* 0x000006d000007944 */ /* 0x007fea0003c00000 */
        /* <DEDUP_REMOVED lines=9> */
[----:B------:R-:W-:Y:S05]  /*a950*/  CALL.REL.NOINC `($__internal_93_$__cuda_sm70_shflsync_down) ;  /* 0x0000063000007944 */ /* 0x000fea0003c00000 */
[----:B0-----:R-:W-:Y:S01]  /*a960*/  HFMA2.MMA R159, -RZ, RZ, 0, 1.1920928955078125e-07 ;  /* 0x00000002ff9f7435 */ /* 0x001fe200000001ff */
[----:B-1----:R-:W-:Y:S02]  /*a970*/  MOV R48, R53 ;  /* 0x0000003500307202 */ /* 0x002fe40000000f00 */
[----:B------:R-:W-:-:S02]  /*a980*/  MOV R161, R52 ;  /* 0x0000003400a17202 */ /* 0x000fc40000000f00 */
[----:B------:R-:W-:Y:S02]  /*a990*/  MOV R50, 0x1f ;  /* 0x0000001f00327802 */ /* 0x000fe40000000f00 */
[----:B------:R-:W-:Y:S02]  /*a9a0*/  MOV R53, 0xffffffff ;  /* 0xffffffff00357802 */ /* 0x000fe40000000f00 */
[----:B------:R-:W-:Y:S02]  /*a9b0*/  MOV R46, 0xa9d0 ;  /* 0x0000a9d0002e7802 */ /* 0x000fe40000000f00 */
[----:B------:R-:W-:Y:S05]  /*a9c0*/  CALL.REL.NOINC `($__internal_93_$__cuda_sm70_shflsync_down) ;  /* 0x000005c000007944 */ /* 0x000fea0003c00000 */
[----:B-1----:R-:W-:Y:S01]  /*a9d0*/  @!P3 FFMA.FTZ R52, R51, R53, R52 ;  /* 0x000000353334b223 */ /* 0x002fe20000010034 */
[----:B0-----:R-:W-:Y:S01]  /*a9e0*/  HFMA2.MMA R159, -RZ, RZ, 0, 2.384185791015625e-07 ;  /* 0x00000004ff9f7435 */ /* 0x001fe200000001ff */
[----:B------:R-:W-:Y:S01]  /*a9f0*/  @!P3 FMUL.FTZ R51, R48, R51 ;  /* 0x000000333033b220 */ /* 0x000fe20000410000 */
[----:B------:R-:W-:Y:S02]  /*aa00*/  MOV R50, 0x1f ;  /* 0x0000001f00327802 */ /* 0x000fe40000000f00 */
[----:B------:R-:W-:Y:S02]  /*aa10*/  MOV R53, 0xffffffff ;  /* 0xffffffff00357802 */ /* 0x000fe40000000f00 */
[----:B------:R-:W-:-:S02]  /*aa20*/  MOV R161, R51 ;  /* 0x0000003300a17202 */ /* 0x000fc40000000f00 */
[----:B------:R-:W-:Y:S02]  /*aa30*/  MOV R46, 0xaa50 ;  /* 0x0000aa50002e7802 */ /* 0x000fe40000000f00 */
[----:B------:R-:W-:Y:S05]  /*aa40*/  CALL.REL.NOINC `($__internal_93_$__cuda_sm70_shflsync_down) ;  /* 0x0000054000007944 */ /* 0x000fea0003c00000 */
[----:B0-----:R-:W-:Y:S01]  /*aa50*/  HFMA2.MMA R159, -RZ, RZ, 0, 2.384185791015625e-07 ;  /* 0x00000004ff9f7435 */ /* 0x001fe200000001ff */
[----:B-1----:R-:W-:Y:S02]  /*aa60*/  MOV R48, R53 ;  /* 0x0000003500307202 */ /* 0x002fe40000000f00 */
[----:B------:R-:W-:Y:S02]  /*aa70*/  MOV R161, R52 ;  /* 0x0000003400a17202 */ /* 0x000fe40000000f00 */
[----:B------:R-:W-:Y:S02]  /*aa80*/  MOV R50, 0x1f ;  /* 0x0000001f00327802 */ /* 0x000fe40000000f00 */
[----:B------:R-:W-:Y:S02]  /*aa90*/  MOV R53, 0xffffffff ;  /* 0xffffffff00357802 */ /* 0x000fe40000000f00 */
[----:B------:R-:W-:Y:S02]  /*aaa0*/  MOV R46, 0xaac0 ;  /* 0x0000aac0002e7802 */ /* 0x000fe40000000f00 */
[----:B------:R-:W-:Y:S05]  /*aab0*/  CALL.REL.NOINC `($__internal_93_$__cuda_sm70_shflsync_down) ;  /* 0x000004d000007944 */ /* 0x000fea0003c00000 */
        /* <DEDUP_REMOVED lines=8> */
[----:B------:R-:W-:Y:S05]  /*ab40*/  CALL.REL.NOINC `($__internal_93_$__cuda_sm70_shflsync_down) ;  /* 0x0000044000007944 */ /* 0x000fea0003c00000 */
[----:B0-----:R-:W-:Y:S01]  /*ab50*/  HFMA2.MMA R159, -RZ, RZ, 0, 4.76837158203125e-07 ;  /* 0x00000008ff9f7435 */ /* 0x001fe200000001ff */
[----:B-1----:R-:W-:Y:S02]  /*ab60*/  MOV R48, R53 ;  /* 0x0000003500307202 */ /* 0x002fe40000000f00 */
[----:B------:R-:W-:Y:S02]  /*ab70*/  MOV R161, R52 ;  /* 0x0000003400a17202 */ /* 0x000fe40000000f00 */
[----:B------:R-:W-:-:S02]  /*ab80*/  MOV R50, 0x1f ;  /* 0x0000001f00327802 */ /* 0x000fc40000000f00 */
[----:B------:R-:W-:Y:S02]  /*ab90*/  MOV R53, 0xffffffff ;  /* 0xffffffff00357802 */ /* 0x000fe40000000f00 */
[----:B------:R-:W-:Y:S02]  /*aba0*/  MOV R46, 0xabc0 ;  /* 0x0000abc0002e7802 */ /* 0x000fe40000000f00 */
[----:B------:R-:W-:Y:S05]  /*abb0*/  CALL.REL.NOINC `($__internal_93_$__cuda_sm70_shflsync_down) ;  /* 0x000003d000007944 */ /* 0x000fea0003c00000 */
        /* <DEDUP_REMOVED lines=9> */
[----:B------:R-:W-:Y:S05]  /*ac50*/  CALL.REL.NOINC `($__internal_93_$__cuda_sm70_shflsync_down) ;  /* 0x0000033000007944 */ /* 0x000fea0003c00000 */
[----:B0-----:R-:W-:Y:S01]  /*ac60*/  HFMA2.MMA R159, -RZ, RZ, 0, 9.5367431640625e-07 ;  /* 0x00000010ff9f7435 */ /* 0x001fe200000001ff */
[----:B-1----:R-:W-:Y:S02]  /*ac70*/  MOV R49, R53 ;  /* 0x0000003500317202 */ /* 0x002fe40000000f00 */
[----:B------:R-:W-:Y:S02]  /*ac80*/  MOV R161, R51 ;  /* 0x0000003300a17202 */ /* 0x000fe40000000f00 */
[----:B------:R-:W-:Y:S02]  /*ac90*/  MOV R50, 0x1f ;  /* 0x0000001f00327802 */ /* 0x000fe40000000f00 */
[----:B------:R-:W-:Y:S02]  /*aca0*/  MOV R53, 0xffffffff ;  /* 0xffffffff00357802 */ /* 0x000fe40000000f00 */
[----:B------:R-:W-:-:S02]  /*acb0*/  MOV R46, 0xacd0 ;  /* 0x0000acd0002e7802 */ /* 0x000fc40000000f00 */
[----:B------:R-:W-:Y:S05]  /*acc0*/  CALL.REL.NOINC `($__internal_93_$__cuda_sm70_shflsync_down) ;  /* 0x000002c000007944 */ /* 0x000fea0003c00000 */
[----:B-1----:R-:W-:Y:S01]  /*acd0*/  @!P0 FFMA.FTZ R51, R52, R53, R51 ;  /* 0x0000003534338223 */ /* 0x002fe20000010033 */
[----:B------:R-:W-:Y:S01]  /*ace0*/  MOV R47, 0x1f ;  /* 0x0000001f002f7802 */ /* 0x000fe20000000f00 */
[----:B------:R-:W-:Y:S01]  /*acf0*/  @!P0 FMUL.FTZ R52, R49, R52 ;  /* 0x0000003431348220 */ /* 0x000fe20000410000 */
[----:B------:R-:W-:Y:S01]  /*ad00*/  HFMA2.MMA R49, -RZ, RZ, 0, 0 ;  /* 0x00000000ff317435 */ /* 0x000fe200000001ff */
[----:B------:R-:W-:-:S02]  /*ad10*/  MOV R46, 0xffffffff ;  /* 0xffffffff002e7802 */ /* 0x000fc40000000f00 */
[----:B------:R-:W-:Y:S02]  /*ad20*/  MOV R48, 0xad50 ;  /* 0x0000ad5000307802 */ /* 0x000fe40000000f00 */
[----:B0-----:R-:W-:Y:S02]  /*ad30*/  MOV R50, R52 ;  /* 0x0000003400327202 */ /* 0x001fe40000000f00 */
[----:B------:R-:W-:Y:S05]  /*ad40*/  CALL.REL.NOINC `($__internal_94_$__cuda_sm70_shflsync_idx_p) ;  /* 0x0000028000007944 */ /* 0x000fea0003c00000 */
[----:B------:R-:W-:Y:S01]  /*ad50*/  HFMA2.MMA R49, -RZ, RZ, 0, 0 ;  /* 0x00000000ff317435 */ /* 0x000fe200000001ff */
[----:B-1----:R-:W-:Y:S02]  /*ad60*/  MOV R143, R47 ;  /* 0x0000002f008f7202 */ /* 0x002fe40000000f00 */
[----:B------:R-:W-:Y:S02]  /*ad70*/  MOV R50, R51 ;  /* 0x0000003300327202 */ /* 0x000fe40000000f00 */
[----:B------:R-:W-:Y:S02]  /*ad80*/  MOV R47, 0x1f ;  /* 0x0000001f002f7802 */ /* 0x000fe40000000f00 */
[----:B------:R-:W-:Y:S02]  /*ad90*/  MOV R46, 0xffffffff ;  /* 0xffffffff002e7802 */ /* 0x000fe40000000f00 */
[----:B------:R-:W-:-:S02]  /*ada0*/  MOV R48, 0xadc0 ;  /* 0x0000adc000307802 */ /* 0x000fc40000000f00 */
[----:B------:R-:W-:Y:S05]  /*adb0*/  CALL.REL.NOINC `($__internal_94_$__cuda_sm70_shflsync_idx_p) ;  /* 0x0000021000007944 */ /* 0x000fea0003c00000 */
[----:B------:R-:W-:Y:S01]  /*adc0*/  HFMA2.MMA R159, -RZ, RZ, 0, 5.9604644775390625e-08 ;  /* 0x00000001ff9f7435 */ /* 0x000fe200000001ff */
[----:B-1----:R-:W-:-:S02]  /*add0*/  MOV R99, R47 ;  /* 0x0000002f00637202 */ /* 0x002fc40000000f00 */
[----:B------:R-:W-:Y:S02]  /*ade0*/  MOV R161, R52 ;  /* 0x0000003400a17202 */ /* 0x000fe40000000f00 */
[----:B------:R-:W-:Y:S02]  /*adf0*/  MOV R50, 0x1f ;  /* 0x0000001f00327802 */ /* 0x000fe40000000f00 */
[----:B------:R-:W-:Y:S02]  /*ae00*/  MOV R53, 0xffffffff ;  /* 0xffffffff00357802 */ /* 0x000fe40000000f00 */
[----:B------:R-:W-:Y:S02]  /*ae10*/  MOV R46, 0xae30 ;  /* 0x0000ae30002e7802 */ /* 0x000fe40000000f00 */
[----:B------:R-:W-:Y:S05]  /*ae20*/  CALL.REL.NOINC `($__internal_93_$__cuda_sm70_shflsync_down) ;  /* 0x0000016000007944 */ /* 0x000fea0003c00000 */
[----:B0-----:R-:W-:Y:S01]  /*ae30*/  HFMA2.MMA R159, -RZ, RZ, 0, 5.9604644775390625e-08 ;  /* 0x00000001ff9f7435 */ /* 0x001fe200000001ff */
[----:B-1----:R-:W-:Y:S02]  /*ae40*/  MOV R52, R53 ;  /* 0x0000003500347202 */ /* 0x002fe40000000f00 */
[----:B------:R-:W-:Y:S02]  /*ae50*/  MOV R161, R51 ;  /* 0x0000003300a17202 */ /* 0x000fe40000000f00 */
[----:B------:R-:W-:-:S02]  /*ae60*/  MOV R50, 0x1f ;  /* 0x0000001f00327802 */ /* 0x000fc40000000f00 */
[----:B------:R-:W-:Y:S02]  /*ae70*/  MOV R53, 0xffffffff ;  /* 0xffffffff00357802 */ /* 0x000fe40000000f00 */
[----:B------:R-:W-:Y:S02]  /*ae80*/  MOV R46, 0xaea0 ;  /* 0x0000aea0002e7802 */ /* 0x000fe40000000f00 */
[----:B------:R-:W-:Y:S05]  /*ae90*/  CALL.REL.NOINC `($__internal_93_$__cuda_sm70_shflsync_down) ;  /* 0x000000f000007944 */ /* 0x000fea0003c00000 */
[----:B------:R-:W-:Y:S01]  /*aea0*/  HFMA2.MMA R49, -RZ, RZ, 0, 0 ;  /* 0x00000000ff317435 */ /* 0x000fe200000001ff */
[----:B0-----:R-:W-:Y:S02]  /*aeb0*/  MOV R50, R44 ;  /* 0x0000002c00327202 */ /* 0x001fe40000000f00 */
[----:B------:R-:W-:Y:S02]  /*aec0*/  MOV R47, 0x1f ;  /* 0x0000001f002f7802 */ /* 0x000fe40000000f00 */
[----:B------:R-:W-:Y:S02]  /*aed0*/  MOV R46, 0xffffffff ;  /* 0xffffffff002e7802 */ /* 0x000fe40000000f00 */
[----:B------:R-:W-:Y:S02]  /*aee0*/  MOV R48, 0xaf00 ;  /* 0x0000af0000307802 */ /* 0x000fe40000000f00 */
[----:B-1----:R-:W-:Y:S05]  /*aef0*/  CALL.REL.NOINC `($__internal_94_$__cuda_sm70_shflsync_idx_p) ;  /* 0x000000d000007944 */ /* 0x002fea0003c00000 */
        /* <DEDUP_REMOVED lines=9> */
        .weak           $__internal_93_$__cuda_sm70_shflsync_down
        .type           $__internal_93_$__cuda_sm70_shflsync_down,@function
        .size           $__internal_93_$__cuda_sm70_shflsync_down,($__internal_94_$__cuda_sm70_shflsync_idx_p - $__internal_93_$__cuda_sm70_shflsync_down)
$__internal_93_$__cuda_sm70_shflsync_down:
[----:B------:R-:W-:Y:S01]  /*af90*/  HFMA2.MMA R47, -RZ, RZ, 0, 0 ;  /* 0x00000000ff2f7435 */ /* 0x000fe200000001ff */
[----:B------:R-:W-:Y:S04]  /*afa0*/  WARPSYNC R53 ;  /* 0x0000003500007348 */ /* 0x000fe80003800000 */
[----:B------:R0:W1:Y:S01]  /*afb0*/  SHFL.DOWN PT, R53, R161, R159, R50 ;  /* 0x0800009fa1357389 */ /* 0x00006200000e0032 */
[----:B------:R-:W-:Y:S05]  /*afc0*/  RET.REL.NODEC R46 `(_Z25selective_scan_bwd_kernelI32Selective_Scan_bwd_kernel_traitsILi128ELi16ELb1ELb1ELb1ELb1ELb1EN3c108BFloat16EfEEv12SSMParamsBwd) ;  /* 0xffff50302e007950 */ /* 0x000fea0003c3ffff */
        .weak           $__internal_94_$__cuda_sm70_shflsync_idx_p
        .type           $__internal_94_$__cuda_sm70_shflsync_idx_p,@function
        .size           $__internal_94_$__cuda_sm70_shflsync_idx_p,($__internal_95_$__cuda_sm70_shflsync_up - $__internal_94_$__cuda_sm70_shflsync_idx_p)
$__internal_94_$__cuda_sm70_shflsync_idx_p:
[----:B------:R-:W-:Y:S04]  /*afd0*/  WARPSYNC R46 ;  /* 0x0000002e00007348 */ /* 0x000fe80003800000 */
[----:B------:R0:W1:Y:S02]  /*afe0*/  SHFL.IDX PT, R47, R50, R49, R47 ;  /* 0x00000031322f7389 */ /* 0x00006400000e002f */
[----:B0-----:R-:W-:-:S04]  /*aff0*/  MOV R49, 0x0 ;  /* 0x0000000000317802 */ /* 0x001fc80000000f00 */
[----:B------:R-:W-:Y:S05]  /*b000*/  RET.REL.NODEC R48 `(_Z25selective_scan_bwd_kernelI32Selective_Scan_bwd_kernel_traitsILi128ELi16ELb1ELb1ELb1ELb1ELb1EN3c108BFloat16EfEEv12SSMParamsBwd) ;  /* 0xffff4ff030007950 */ /* 0x000fea0003c3ffff */
        .weak           $__internal_95_$__cuda_sm70_shflsync_up
        .type           $__internal_95_$__cuda_sm70_shflsync_up,@function
        .size           $__internal_95_$__cuda_sm70_shflsync_up,(.L_x_8907 - $__internal_95_$__cuda_sm70_shflsync_up)
$__internal_95_$__cuda_sm70_shflsync_up:
[----:B------:R-:W-:Y:S01]  /*b010*/  HFMA2.MMA R45, -RZ, RZ, 0, 0 ;  /* 0x00000000ff2d7435 */ /* 0x000fe200000001ff */
[----:B------:R-:W-:Y:S04]  /*b020*/  WARPSYNC R48 ;  /* 0x0000003000007348 */ /* 0x000fe80003800000 */
[----:B------:R0:W1:Y:S01]  /*b030*/  SHFL.UP PT, R49, R161, R50, R49 ;  /* 0x04000032a1317389 */ /* 0x00006200000e0031 */
[----:B------:R-:W-:Y:S05]  /*b040*/  RET.REL.NODEC R44 `(_Z25selective_scan_bwd_kernelI32Selective_Scan_bwd_kernel_traitsILi128ELi16ELb1ELb1ELb1ELb1ELb1EN3c108BFloat16EfEEv12SSMParamsBwd) ;  /* 0xffff4fb02c007950 */ /* 0x000fea0003c3ffff */
.L_x_2393:
        /* <DEDUP_REMOVED lines=11> */
.L_x_8907:


//--------------------- .text._Z25selective_scan_bwd_kernelI32Selective_Scan_bwd_kernel_traitsILi64ELi16ELb0ELb0ELb0ELb0ELb0EN3c108BFloat16EfEEv12SSMParamsBwd --------------------------
	.section	.text._Z25selective_scan_bwd_kernelI32Selective_Scan_bwd_kernel_traitsILi64ELi16ELb0ELb0ELb0ELb0ELb0EN3c108BFloat16EfEEv12SSMParamsBwd,"ax",@progbits
	.sectioninfo	@"SHI_REGISTERS=203"
	.align	128
        .global         _Z25selective_scan_bwd_kernelI32Selective_Scan_bwd_kernel_traitsILi64ELi16ELb0ELb0ELb0ELb0ELb0EN3c108BFloat16EfEEv12SSMParamsBwd
        .type           _Z25selective_scan_bwd_kernelI32Selective_Scan_bwd_kernel_traitsILi64ELi16ELb0ELb0ELb0ELb0ELb0EN3c108BFloat16EfEEv12SSMParamsBwd,@function
        .size           _Z25selective_scan_bwd_kernelI32Selective_Scan_bwd_kernel_traitsILi64ELi16ELb0ELb0ELb0ELb0ELb0EN3c108BFloat16EfEEv12SSMParamsBwd,(.L_x_8910 - _Z25selective_scan_bwd_kernelI32Selective_Scan_bwd_kernel_traitsILi64ELi16ELb0ELb0ELb0ELb0ELb0EN3c108BFloat16EfEEv12SSMParamsBwd)
        .other          _Z25selective_scan_bwd_kernelI32Selective_Scan_bwd_kernel_traitsILi64ELi16ELb0ELb0ELb0ELb0ELb0EN3c108BFloat16EfEEv12SSMParamsBwd,@"STO_CUDA_ENTRY STV_DEFAULT"
_Z25selective_scan_bwd_kernelI32Selective_Scan_bwd_kernel_traitsILi64ELi16ELb0ELb0ELb0ELb0ELb0EN3c108BFloat16EfEEv12SSMParamsBwd:
.text._Z25selective_scan_bwd_kernelI32Selective_Scan_bwd_kernel_traitsILi64ELi16ELb0ELb0ELb0ELb0ELb0EN3c108BFloat16EfEEv12SSMParamsBwd:
[----:B------:R-:W-:Y:S02]  /*0000*/  MOV R1, c[0x0][0x28] ;  /* 0x00000a0000017a02 */ /* 0x000fe40000000f00 */
[----:B------:R-:W0:Y:S01]  /*0010*/  S2R R137, SR_CTAID.Y ;  /* 0x0000000000897919 */ /* 0x000e220000002600 */
[----:B------:R-:W-:Y:S01]  /*0020*/  ISETP.NE.U32.AND P0, PT, RZ, c[0x0][0x238], PT ;  /* 0x00008e00ff007a0c */ /* 0x000fe20003f05070 */
[----:B------:R-:W-:Y:S01]  /*0030*/  CS2R R134, SRZ ;  /* 0x0000000000867805 */ /* 0x000fe2000001ff00 */
[----:B------:R-:W-:Y:S01]  /*0040*/  ISETP.NE.U32.AND P1, PT, RZ, c[0x0][0x250], PT ;  /* 0x00009400ff007a0c */ /* 0x000fe20003f25070 */
[----:B------:R-:W1:Y:S01]  /*0050*/  S2R R133, SR_CTAID.X ;  /* 0x0000000000857919 */ /* 0x000e620000002500 */
[----:B------:R-:W-:Y:S01]  /*0060*/  ISETP.NE.AND.EX P0, PT, RZ, c[0x0][0x23c], PT, P0 ;  /* 0x00008f00ff007a0c */ /* 0x000fe20003f05300 */
[----:B------:R-:W-:Y:S01]  /*0070*/  ULDC.64 UR4, c[0x0][0x118] ;  /* 0x0000460000047ab9 */ /* 0x000fe20000000a00 */
[----:B------:R-:W-:Y:S02]  /*0080*/  ISETP.NE.AND.EX P1, PT, RZ, c[0x0][0x254], PT, P1 ;  /* 0x00009500ff007a0c */ /* 0x000fe40003f25310 */
[----:B0-----:R-:W-:-:S09]  /*0090*/  SHF.R.S32.HI R136, RZ, 0x1f, R137 ;  /* 0x0000001fff887819 */ /* 0x001fd20000011489 */
[C---:B------:R-:W-:Y:S02]  /*00a0*/  @P0 LEA R8, P2, R137.reuse, c[0x0][0x238], 0x2 ;  /* 0x00008e0089080a11 */ /* 0x040fe400078410ff */
[----:B-1----:R-:W-:Y:S02]  /*00b0*/  SHF.R.S32.HI R132, RZ, 0x1f, R133 ;  /* 0x0000001fff847819 */ /* 0x002fe40000011485 */
[C-C-:B------:R-:W-:Y:S02]  /*00c0*/  @P0 LEA.HI.X R9, R137.reuse, c[0x0][0x23c], R136.reuse, 0x2, P2 ;  /* 0x00008f0089090a11 */ /* 0x140fe400010f1488 */
[----:B------:R-:W-:Y:S01]  /*00d0*/  @P1 LEA R10, P3, R137, c[0x0][0x250], 0x2 ;  /* 0x00009400890a1a11 */ /* 0x000fe200078610ff */
[C---:B------:R-:W-:Y:S02]  /*00e0*/  IMAD R12, R132.reuse, c[0x0][0x1e0], RZ ;  /* 0x00007800840c7a24 */ /* 0x040fe400078e02ff */
[----:B------:R-:W-:Y:S01]  /*00f0*/  IMAD R0, R132, c[0x0][0x1d0], RZ ;  /* 0x0000740084007a24 */ /* 0x000fe200078e02ff */
[----:B------:R0:W5:Y:S01]  /*0100*/  @P0 LDG.E R135, [R8.64] ;  /* 0x0000000408870981 */ /* 0x000162000c1e1900 */
[----:B------:R-:W-:Y:S01]  /*0110*/  IMAD.WIDE.U32 R2, R133, c[0x0][0x1d0], RZ ;  /* 0x0000740085027a25 */ /* 0x000fe200078e00ff */
[----:B------:R-:W-:-:S03]  /*0120*/  @P1 LEA.HI.X R11, R137, c[0x0][0x254], R136, 0x2, P3 ;  /* 0x00009500890b1a11 */ /* 0x000fc600018f1488 */
[C---:B------:R-:W-:Y:S02]  /*0130*/  IMAD R13, R133.reuse, c[0x0][0x1d4], R0 ;  /* 0x00007500850d7a24 */ /* 0x040fe400078e0200 */
[C---:B------:R-:W-:Y:S01]  /*0140*/  IMAD.WIDE.U32 R4, R133.reuse, c[0x0][0x1e0], RZ ;  /* 0x0000780085047a25 */ /* 0x040fe200078e00ff */
[----:B------:R1:W5:Y:S03]  /*0150*/  @P1 LDG.E R134, [R10.64] ;  /* 0x000000040a861981 */ /* 0x000366000c1e1900 */
[----:B0-----:R-:W-:Y:S01]  /*0160*/  IMAD R9, R133, c[0x0][0x1e4], R12 ;  /* 0x0000790085097a24 */ /* 0x001fe200078e020c */
[----:B------:R-:W-:Y:S01]  /*0170*/  MOV R12, c[0x0][0x174] ;  /* 0x00005d00000c7a02 */ /* 0x000fe20000000f00 */
[----:B------:R-:W-:Y:S02]  /*0180*/  IMAD R14, R132, c[0x0][0x278], RZ ;  /* 0x00009e00840e7a24 */ /* 0x000fe400078e02ff */
[----:B------:R-:W-:-:S02]  /*0190*/  IMAD.IADD R3, R3, 0x1, R13 ;  /* 0x0000000103037824 */ /* 0x000fc400078e020d */
[----:B------:R-:W-:Y:S01]  /*01a0*/  IMAD.SHL.U32 R131, R12, 0x400, RZ ;  /* 0x000004000c837824 */ /* 0x000fe200078e00ff */
[----:B------:R-:W-:Y:S01]  /*01b0*/  IADD3 R5, R5, R9, RZ ;  /* 0x0000000905057210 */ /* 0x000fe20007ffe0ff */
[----:B------:R-:W-:-:S03]  /*01c0*/  IMAD.WIDE.U32 R6, R133, c[0x0][0x278], RZ ;  /* 0x00009e0085067a25 */ /* 0x000fc600078e00ff */
[----:B------:R-:W-:Y:S01]  /*01d0*/  IADD3 R9, R131, -0x400, RZ ;  /* 0xfffffc0083097810 */ /* 0x000fe20007ffe0ff */
[----:B-1----:R-:W-:Y:S02]  /*01e0*/  IMAD R11, R133, c[0x0][0x27c], R14 ;  /* 0x00009f00850b7a24 */ /* 0x002fe400078e020e */
[----:B------:R-:W-:Y:S02]  /*01f0*/  IMAD R0, R136, c[0x0][0x1d8], RZ ;  /* 0x0000760088007a24 */ /* 0x000fe400078e02ff */
[----:B------:R-:W-:Y:S01]  /*0200*/  IMAD.WIDE.U32 R2, R137, c[0x0][0x1d8], R2 ;  /* 0x0000760089027a25 */ /* 0x000fe200078e0002 */
[----:B------:R-:W-:-:S03]  /*0210*/  ISETP.NE.U32.AND P0, PT, RZ, c[0x0][0x260], PT ;  /* 0x00009800ff007a0c */ /* 0x000fc60003f05070 */
[----:B------:R-:W-:Y:S01]  /*0220*/  IMAD.IADD R7, R7, 0x1, R11 ;  /* 0x0000000107077824 */ /* 0x000fe200078e020b */
[----:B------:R-:W-:Y:S01]  /*0230*/  SHF.R.S32.HI R11, RZ, 0x1f, R9 ;  /* 0x0000001fff0b7819 */ /* 0x000fe20000011409 */
[----:B------:R-:W-:Y:S01]  /*0240*/  IMAD R0, R137, c[0x0][0x1dc], R0 ;  /* 0x0000770089007a24 */ /* 0x000fe200078e0200 */
[----:B------:R-:W-:Y:S01]  /*0250*/  IADD3 R125, P1, R9, R2, RZ ;  /* 0x00000002097d7210 */ /* 0x000fe20007f3e0ff */
[----:B------:R-:W-:Y:S02]  /*0260*/  IMAD R8, R136, c[0x0][0x1e8], RZ ;  /* 0x00007a0088087a24 */ /* 0x000fe400078e02ff */
[----:B------:R-:W-:Y:S01]  /*0270*/  IMAD.WIDE.U32 R4, R137, c[0x0][0x1e8], R4 ;  /* 0x00007a0089047a25 */ /* 0x000fe200078e0004 */
[----:B------:R-:W-:Y:S02]  /*0280*/  IADD3.X R2, R11, R3, R0, P1, !PT ;  /* 0x000000030b027210 */ /* 0x000fe40000ffe400 */
[----:B------:R-:W-:Y:S01]  /*0290*/  ISETP.NE.AND.EX P0, PT, RZ, c[0x0][0x264], PT, P0 ;  /* 0x00009900ff007a0c */ /* 0x000fe20003f05300 */
[----:B------:R-:W-:Y:S01]  /*02a0*/  IMAD R8, R137, c[0x0][0x1ec], R8 ;  /* 0x00007b0089087a24 */ /* 0x000fe200078e0208 */
[----:B------:R-:W-:-:S02]  /*02b0*/  IADD3 R123, P2, R9, R4, RZ ;  /* 0x00000004097b7210 */ /* 0x000fc40007f5e0ff */
[----:B------:R-:W-:Y:S01]  /*02c0*/  ISETP.NE.U32.AND P1, PT, RZ, c[0x0][0x328], PT ;  /* 0x0000ca00ff007a0c */ /* 0x000fe20003f25070 */
[----:B------:R-:W-:Y:S02]  /*02d0*/  IMAD R10, R136, c[0x0][0x280], RZ ;  /* 0x0000a000880a7a24 */ /* 0x000fe400078e02ff */
[----:B------:R-:W-:Y:S01]  /*02e0*/  IMAD.WIDE.U32 R6, R137, c[0x0][0x280], R6 ;  /* 0x0000a00089067a25 */ /* 0x000fe200078e0006 */
[----:B------:R-:W-:Y:S02]  /*02f0*/  IADD3.X R4, R11, R5, R8, P2, !PT ;  /* 0x000000050b047210 */ /* 0x000fe400017fe408 */
[----:B------:R-:W-:Y:S01]  /*0300*/  ISETP.NE.AND.EX P1, PT, RZ, c[0x0][0x32c], PT, P1 ;  /* 0x0000cb00ff007a0c */ /* 0x000fe20003f25310 */
[----:B------:R-:W-:Y:S01]  /*0310*/  IMAD R10, R137, c[0x0][0x284], R10 ;  /* 0x0000a100890a7a24 */ /* 0x000fe200078e020a */
[----:B------:R-:W-:Y:S02]  /*0320*/  ISETP.NE.U32.AND P2, PT, RZ, c[0x0][0x348], PT ;  /* 0x0000d200ff007a0c */ /* 0x000fe40003f45070 */
[----:B------:R-:W-:-:S02]  /*0330*/  IADD3 R9, P4, R9, R6, RZ ;  /* 0x0000000609097210 */ /* 0x000fc40007f9e0ff */
[----:B------:R-:W-:Y:S01]  /*0340*/  ISETP.NE.AND.EX P2, PT, RZ, c[0x0][0x34c], PT, P2 ;  /* 0x0000d300ff007a0c */ /* 0x000fe20003f45320 */
[----:B------:R-:W-:Y:S01]  /*0350*/  HFMA2.MMA R8, -RZ, RZ, 0, 0 ;  /* 0x00000000ff087435 */ /* 0x000fe200000001ff */
[----:B------:R-:W-:Y:S02]  /*0360*/  ISETP.GE.AND P3, PT, R12, 0x1, PT ;  /* 0x000000010c00780c */ /* 0x000fe40003f66270 */
[----:B------:R-:W-:Y:S01]  /*0370*/  IADD3.X R6, R11, R7, R10, P4, !PT ;  /* 0x000000070b067210 */ /* 0x000fe200027fe40a */
[----:B------:R-:W-:Y:S01]  /*0380*/  @P0 IMAD R0, R133, c[0x0][0x164], R137 ;  /* 0x0000590085000a24 */ /* 0x000fe200078e0289 */
[----:B------:R-:W-:Y:S02]  /*0390*/  LEA R126, P4, R125, c[0x0][0x240], 0x1 ;  /* 0x000090007d7e7a11 */ /* 0x000fe400078808ff */
[----:B------:R-:W-:Y:S01]  /*03a0*/  LEA R124, P5, R123, c[0x0][0x248], 0x1 ;  /* 0x000092007b7c7a11 */ /* 0x000fe200078a08ff */
[----:B------:R-:W-:Y:S01]  /*03b0*/  @P0 IMAD R0, R0, c[0x0][0x174], RZ ;  /* 0x00005d0000000a24 */ /* 0x000fe200078e02ff */
[----:B------:R-:W-:-:S02]  /*03c0*/  LEA.HI.X R125, R125, c[0x0][0x244], R2, 0x1, P4 ;  /* 0x000091007d7d7a11 */ /* 0x000fc400020f0c02 */
[----:B------:R-:W-:Y:S01]  /*03d0*/  @P1 LEA R8, P4, R137, c[0x0][0x328], 0x2 ;  /* 0x0000ca0089081a11 */ /* 0x000fe200078810ff */
[----:B------:R-:W-:Y:S01]  /*03e0*/  IMAD.MOV.U32 R5, RZ, RZ, RZ ;  /* 0x000000ffff057224 */ /* 0x000fe200078e00ff */
[----:B------:R-:W-:Y:S01]  /*03f0*/  CS2R R2, SRZ ;  /* 0x0000000000027805 */ /* 0x000fe2000001ff00 */
[----:B------:R-:W-:Y:S01]  /*0400*/  @P0 MOV R11, 0x8 ;  /* 0x00000008000b0802 */ /* 0x000fe20000000f00 */
[----:B------:R-:W-:Y:S01]  /*0410*/  @P0 IMAD R0, R0, c[0x0][0x16c], RZ ;  /* 0x00005b0000000a24 */ /* 0x000fe200078e02ff */
[----:B------:R-:W-:Y:S02]  /*0420*/  LEA.HI.X R123, R123, c[0x0][0x24c], R4, 0x1, P5 ;  /* 0x000093007b7b7a11 */ /* 0x000fe400028f0c04 */
[----:B------:R-:W-:Y:S02]  /*0430*/  LEA R122, P6, R9, c[0x0][0x308], 0x1 ;  /* 0x0000c200097a7a11 */ /* 0x000fe400078c08ff */
[C---:B------:R-:W-:Y:S02]  /*0440*/  @P1 LEA.HI.X R5, R137.reuse, c[0x0][0x32c], R136, 0x2, P4 ;  /* 0x0000cb0089051a11 */ /* 0x040fe400020f1488 */
[----:B------:R-:W-:Y:S01]  /*0450*/  @P2 LEA R2, P5, R137, c[0x0][0x348], 0x2 ;  /* 0x0000d20089022a11 */ /* 0x000fe200078a10ff */
[----:B------:R-:W-:Y:S01]  /*0460*/  HFMA2.MMA R129, -RZ, RZ, 0, 0 ;  /* 0x00000000ff817435 */ /* 0x000fe200000001ff */
[----:B------:R-:W-:Y:S01]  /*0470*/  LEA.HI.X R121, R9, c[0x0][0x30c], R6, 0x1, P6 ;  /* 0x0000c30009797a11 */ /* 0x000fe200030f0c06 */
[----:B------:R-:W-:Y:S01]  /*0480*/  @P0 IMAD.WIDE R10, R0, R11, c[0x0][0x260] ;  /* 0x00009800000a0625 */ /* 0x000fe200078e020b */
[----:B------:R-:W-:Y:S01]  /*0490*/  @P2 LEA.HI.X R3, R137, c[0x0][0x34c], R136, 0x2, P5 ;  /* 0x0000d30089032a11 */ /* 0x000fe200028f1488 */
[----:B------:R-:W-:-:S02]  /*04a0*/  @!P0 CS2R R10, SRZ ;  /* 0x00000000000a8805 */ /* 0x000fc4000001ff00 */
[----:B------:R-:W-:Y:S02]  /*04b0*/  IMAD.MOV.U32 R130, RZ, RZ, RZ ;  /* 0x000000ffff827224 */ /* 0x000fe400078e00ff */
[----:B------:R-:W-:Y:S01]  /*04c0*/  IMAD.MOV.U32 R9, RZ, RZ, R5 ;  /* 0x000000ffff097224 */ /* 0x000fe200078e0005 */
[----:B------:R-:W-:Y:S05]  /*04d0*/  @!P3 BRA `(.L_x_2394) ;  /* 0x000054000000b947 */ /* 0x000fea0003800000 */
[----:B------:R-:W0:Y:S01]  /*04e0*/  S2R R128, SR_TID.X ;  /* 0x0000000000807919 */ /* 0x000e220000002100 */
[----:B------:R-:W-:Y:S01]  /*04f0*/  MOV R129, RZ ;  /* 0x000000ff00817202 */ /* 0x000fe20000000f00 */
[----:B------:R-:W-:Y:S01]  /*0500*/  IMAD.MOV.U32 R120, RZ, RZ, RZ ;  /* 0x000000ffff787224 */ /* 0x000fe200078e00ff */
[----:B------:R-:W-:Y:S01]  /*0510*/  MOV R130, RZ ;  /* 0x000000ff00827202 */ /* 0x000fe20000000f00 */
[----:B------:R-:W1:Y:S01]  /*0520*/  S2R R127, SR_LANEID ;  /* 0x00000000007f7919 */ /* 0x000e620000000000 */
[----:B0-----:R-:W-:-:S04]  /*0530*/  SHF.R.S32.HI R5, RZ, 0x1f, R128 ;  /* 0x0000001fff057819 */ /* 0x001fc80000011480 */
[----:B------:R-:W-:-:S04]  /*0540*/  LEA.HI R5, R5, R128, RZ, 0x5 ;  /* 0x0000008005057211 */ /* 0x000fc800078f28ff */
[----:B-1----:R-:W-:Y:S02]  /*0550*/  SHF.R.S32.HI R119, RZ, 0x5, R5 ;  /* 0x00000005ff777819 */ /* 0x002fe40000011405 */
.L_x_2416:
[----:B------:R-:W-:Y:S01]  /*0560*/  IMAD.SHL.U32 R0, R128, 0x10, RZ ;  /* 0x0000001080007824 */ /* 0x000fe200078e00ff */
[----:B------:R-:W-:Y:S01]  /*0570*/  IADD3 R118, -R120, c[0x0][0x174], RZ ;  /* 0x00005d0078767a10 */ /* 0x000fe20007ffe1ff */
[----:B------:R-:W-:Y:S01]  /*0580*/  BAR.SYNC.DEFER_BLOCKING 0x0 ;  /* 0x0000000000007b1d */ /* 0x000fe20000010000 */
[----:B------:R-:W-:Y:S01]  /*0590*/  MOV R4, R126 ;  /* 0x0000007e00047202 */ /* 0x000fe20000000f00 */
[----:B------:R-:W-:Y:S01]  /*05a0*/  IMAD.MOV.U32 R5, RZ, RZ, R125 ;  /* 0x000000ffff057224 */ /* 0x000fe200078e007d */
[----:B------:R-:W-:Y:S02]  /*05b0*/  LOP3.LUT R0, R0, 0xfffffe00, RZ, 0xc0, !PT ;  /* 0xfffffe0000007812 */ /* 0x000fe400078ec0ff */
[----:B------:R-:W-:Y:S02]  /*05c0*/  LEA R117, R118, 0xfffffc00, 0xa ;  /* 0xfffffc0076757811 */ /* 0x000fe400078e50ff */
[----:B------:R-:W-:Y:S02]  /*05d0*/  LOP3.LUT R116, R0, 0x1f, R128, 0xf8, !PT ;  /* 0x0000001f00747812 */ /* 0x000fe400078ef880 */
[----:B------:R-:W-:-:S02]  /*05e0*/  IADD3 R43, -R117, c[0x0][0x168], RZ ;  /* 0x00005a00752b7a10 */ /* 0x000fc40007ffe1ff */
[C---:B------:R-:W-:Y:S01]  /*05f0*/  LOP3.LUT R26, R116.reuse, 0x20, RZ, 0xfc, !PT ;  /* 0x00000020741a7812 */ /* 0x040fe200078efcff */
[C---:B------:R-:W-:Y:S01]  /*0600*/  IMAD.WIDE R4, R116.reuse, 0x2, R4 ;  /* 0x0000000274047825 */ /* 0x040fe200078e0204 */
[-C--:B------:R-:W-:Y:S02]  /*0610*/  ISETP.GE.AND P2, PT, R116, R43.reuse, PT ;  /* 0x0000002b7400720c */ /* 0x080fe40003f46270 */
[----:B------:R-:W-:Y:S02]  /*0620*/  ISETP.GE.AND P1, PT, R26, R43, PT ;  /* 0x0000002b1a00720c */ /* 0x000fe40003f26270 */
[C---:B------:R-:W-:Y:S02]  /*0630*/  LOP3.LUT R27, R116.reuse, 0x40, RZ, 0xfc, !PT ;  /* 0x00000040741b7812 */ /* 0x040fe400078efcff */
[----:B------:R-:W-:Y:S02]  /*0640*/  LOP3.LUT R28, R116, 0x60, RZ, 0xfc, !PT ;  /* 0x00000060741c7812 */ /* 0x000fe400078efcff */
[----:B------:R-:W-:-:S02]  /*0650*/  PRMT R6, RZ, 0x7610, R6 ;  /* 0x00007610ff067816 */ /* 0x000fc40000000006 */
[C---:B------:R-:W-:Y:S02]  /*0660*/  LOP3.LUT R29, R116.reuse, 0x80, RZ, 0xfc, !PT ;  /* 0x00000080741d7812 */ /* 0x040fe400078efcff */
[----:B------:R-:W-:Y:S02]  /*0670*/  PRMT R7, RZ, 0x7610, R7 ;  /* 0x00007610ff077816 */ /* 0x000fe40000000007 */
[C---:B------:R-:W-:Y:S01]  /*0680*/  LOP3.LUT R30, R116.reuse, 0xa0, RZ, 0xfc, !PT ;  /* 0x000000a0741e7812 */ /* 0x040fe200078efcff */
[----:B------:R0:W2:Y:S01]  /*0690*/  @!P2 LDG.E.U16 R6, [R4.64] ;  /* 0x000000040406a981 */ /* 0x0000a2000c1e1500 */
[C---:B------:R-:W-:Y:S02]  /*06a0*/  LOP3.LUT R31, R116.reuse, 0xc0, RZ, 0xfc, !PT ;  /* 0x000000c0741f7812 */ /* 0x040fe400078efcff */
[----:B------:R-:W-:Y:S01]  /*06b0*/  ISETP.GE.AND P0, PT, R27, R43, PT ;  /* 0x0000002b1b00720c */ /* 0x000fe20003f06270 */
[----:B------:R0:W3:Y:S01]  /*06c0*/  @!P1 LDG.E.U16 R7, [R4.64+0x40] ;  /* 0x0000400404079981 */ /* 0x0000e2000c1e1500 */
[----:B------:R-:W-:-:S02]  /*06d0*/  LOP3.LUT R32, R116, 0xe0, RZ, 0xfc, !PT ;  /* 0x000000e074207812 */ /* 0x000fc400078efcff */
[-C--:B------:R-:W-:Y:S02]  /*06e0*/  ISETP.GE.AND P4, PT, R28, R43.reuse, PT ;  /* 0x0000002b1c00720c */ /* 0x080fe40003f86270 */
[----:B------:R-:W-:Y:S02]  /*06f0*/  LOP3.LUT R33, R116, 0x100, RZ, 0xfc, !PT ;  /* 0x0000010074217812 */ /* 0x000fe400078efcff */
[-C--:B------:R-:W-:Y:S02]  /*0700*/  ISETP.GE.AND P6, PT, R29, R43.reuse, PT ;  /* 0x0000002b1d00720c */ /* 0x080fe40003fc6270 */
[-C--:B------:R-:W-:Y:S02]  /*0710*/  ISETP.GE.AND P5, PT, R30, R43.reuse, PT ;  /* 0x0000002b1e00720c */ /* 0x080fe40003fa6270 */
[-C--:B------:R-:W-:Y:S02]  /*0720*/  ISETP.GE.AND P3, PT, R31, R43.reuse, PT ;  /* 0x0000002b1f00720c */ /* 0x080fe40003f66270 */
[----:B------:R-:W-:-:S02]  /*0730*/  ISETP.GE.AND P2, PT, R32, R43, PT ;  /* 0x0000002b2000720c */ /* 0x000fc40003f46270 */
[----:B------:R-:W-:Y:S02]  /*0740*/  ISETP.GE.AND P1, PT, R33, R43, PT ;  /* 0x0000002b2100720c */ /* 0x000fe40003f26270 */
[----:B------:R-:W-:Y:S02]  /*0750*/  PRMT R12, RZ, 0x7610, R12 ;  /* 0x00007610ff0c7816 */ /* 0x000fe4000000000c */
[----:B------:R-:W-:Y:S02]  /*0760*/  PRMT R13, RZ, 0x7610, R13 ;  /* 0x00007610ff0d7816 */ /* 0x000fe4000000000d */
[----:B------:R-:W-:Y:S02]  /*0770*/  PRMT R14, RZ, 0x7610, R14 ;  /* 0x00007610ff0e7816 */ /* 0x000fe4000000000e */
[----:B------:R-:W-:Y:S01]  /*0780*/  PRMT R15, RZ, 0x7610, R15 ;  /* 0x00007610ff0f7816 */ /* 0x000fe2000000000f */
[----:B------:R0:W4:Y:S01]  /*0790*/  @!P0 LDG.E.U16 R12, [R4.64+0x80] ;  /* 0x00008004040c8981 */ /* 0x000122000c1e1500 */
[----:B------:R-:W-:-:S02]  /*07a0*/  LOP3.LUT R34, R116, 0x120, RZ, 0xfc, !PT ;  /* 0x0000012074227812 */ /* 0x000fc400078efcff */
[----:B------:R-:W-:Y:S01]  /*07b0*/  PRMT R16, RZ, 0x7610, R16 ;  /* 0x00007610ff107816 */ /* 0x000fe20000000010 */
[----:B------:R0:W4:Y:S01]  /*07c0*/  @!P4 LDG.E.U16 R13, [R4.64+0xc0] ;  /* 0x0000c004040dc981 */ /* 0x000122000c1e1500 */
[C---:B------:R-:W-:Y:S02]  /*07d0*/  LOP3.LUT R35, R116.reuse, 0x140, RZ, 0xfc, !PT ;  /* 0x0000014074237812 */ /* 0x040fe400078efcff */
[----:B------:R-:W-:Y:S01]  /*07e0*/  PRMT R17, RZ, 0x7610, R17 ;  /* 0x00007610ff117816 */ /* 0x000fe20000000011 */
[----:B------:R0:W4:Y:S01]  /*07f0*/  @!P6 LDG.E.U16 R14, [R4.64+0x100] ;  /* 0x00010004040ee981 */ /* 0x000122000c1e1500 */
[C---:B------:R-:W-:Y:S02]  /*0800*/  LOP3.LUT R36, R116.reuse, 0x160, RZ, 0xfc, !PT ;  /* 0x0000016074247812 */ /* 0x040fe400078efcff */
[----:B------:R-:W-:Y:S01]  /*0810*/  PRMT R18, RZ, 0x7610, R18 ;  /* 0x00007610ff127816 */ /* 0x000fe20000000012 */
[----:B------:R0:W4:Y:S01]  /*0820*/  @!P5 LDG.E.U16 R15, [R4.64+0x140] ;  /* 0x00014004040fd981 */ /* 0x000122000c1e1500 */
[----:B------:R-:W-:-:S02]  /*0830*/  LOP3.LUT R37, R116, 0x180, RZ, 0xfc, !PT ;  /* 0x0000018074257812 */ /* 0x000fc400078efcff */
[----:B------:R-:W-:Y:S01]  /*0840*/  LOP3.LUT R38, R116, 0x1a0, RZ, 0xfc, !PT ;  /* 0x000001a074267812 */ /* 0x000fe200078efcff */
[----:B------:R0:W4:Y:S01]  /*0850*/  @!P3 LDG.E.U16 R16, [R4.64+0x180] ;  /* 0x000180040410b981 */ /* 0x000122000c1e1500 */
[-C--:B------:R-:W-:Y:S02]  /*0860*/  ISETP.GE.AND P0, PT, R34, R43.reuse, PT ;  /* 0x0000002b2200720c */ /* 0x080fe40003f06270 */
[C---:B------:R-:W-:Y:S01]  /*0870*/  LOP3.LUT R39, R116.reuse, 0x1c0, RZ, 0xfc, !PT ;  /* 0x000001c074277812 */ /* 0x040fe200078efcff */
[----:B------:R0:W4:Y:S01]  /*0880*/  @!P2 LDG.E.U16 R17, [R4.64+0x1c0] ;  /* 0x0001c0040411a981 */ /* 0x000122000c1e1500 */
[-C--:B------:R-:W-:Y:S02]  /*0890*/  ISETP.GE.AND P4, PT, R35, R43.reuse, PT ;  /* 0x0000002b2300720c */ /* 0x080fe40003f86270 */
[----:B------:R-:W-:Y:S01]  /*08a0*/  LOP3.LUT R40, R116, 0x1e0, RZ, 0xfc, !PT ;  /* 0x000001e074287812 */ /* 0x000fe200078efcff */
[----:B------:R0:W4:Y:S01]  /*08b0*/  @!P1 LDG.E.U16 R18, [R4.64+0x200] ;  /* 0x0002000404129981 */ /* 0x000122000c1e1500 */
[----:B------:R-:W-:-:S02]  /*08c0*/  ISETP.GE.AND P6, PT, R36, R43, PT ;  /* 0x0000002b2400720c */ /* 0x000fc40003fc6270 */
[-C--:B------:R-:W-:Y:S02]  /*08d0*/  ISETP.GE.AND P5, PT, R37, R43.reuse, PT ;  /* 0x0000002b2500720c */ /* 0x080fe40003fa6270 */
[-C--:B------:R-:W-:Y:S02]  /*08e0*/  ISETP.GE.AND P3, PT, R38, R43.reuse, PT ;  /* 0x0000002b2600720c */ /* 0x080fe40003f66270 */
[-C--:B------:R-:W-:Y:S02]  /*08f0*/  ISETP.GE.AND P2, PT, R39, R43.reuse, PT ;  /* 0x0000002b2700720c */ /* 0x080fe40003f46270 */
[----:B------:R-:W-:Y:S02]  /*0900*/  ISETP.GE.AND P1, PT, R40, R43, PT ;  /* 0x0000002b2800720c */ /* 0x000fe40003f26270 */
[----:B------:R-:W-:Y:S02]  /*0910*/  PRMT R19, RZ, 0x7610, R19 ;  /* 0x00007610ff137816 */ /* 0x000fe40000000013 */
[----:B------:R-:W-:-:S02]  /*0920*/  PRMT R20, RZ, 0x7610, R20 ;  /* 0x00007610ff147816 */ /* 0x000fc40000000014 */
[----:B------:R-:W-:Y:S02]  /*0930*/  PRMT R21, RZ, 0x7610, R21 ;  /* 0x00007610ff157816 */ /* 0x000fe40000000015 */
[----:B------:R-:W-:Y:S01]  /*0940*/  PRMT R22, RZ, 0x7610, R22 ;  /* 0x00007610ff167816 */ /* 0x000fe20000000016 */
[----:B------:R0:W4:Y:S01]  /*0950*/  @!P0 LDG.E.U16 R19, [R4.64+0x240] ;  /* 0x0002400404138981 */ /* 0x000122000c1e1500 */
[----:B------:R-:W-:Y:S02]  /*0960*/  PRMT R23, RZ, 0x7610, R23 ;  /* 0x00007610ff177816 */ /* 0x000fe40000000017 */
        /* <DEDUP_REMOVED lines=8> */
[----:B------:R-:W-:-:S04]  /*09f0*/  IADD3 R41, R0, R127, RZ ;  /* 0x0000007f00297210 */ /* 0x000fc80007ffe0ff */
[C---:B------:R-:W-:Y:S02]  /*0a00*/  IADD3 R42, R41.reuse, 0x20, RZ ;  /* 0x00000020292a7810 */ /* 0x040fe40007ffe0ff */
[C---:B------:R-:W-:Y:S02]  /*0a10*/  IADD3 R44, R41.reuse, 0x40, RZ ;  /* 0x00000040292c7810 */ /* 0x040fe40007ffe0ff */
[C---:B------:R-:W-:Y:S02]  /*0a20*/  LEA.HI.SX32 R115, R41.reuse, R41, 0x1b ;  /* 0x0000002929737211 */ /* 0x040fe400078fdaff */
[C---:B------:R-:W-:Y:S02]  /*0a30*/  IADD3 R46, R41.reuse, 0x60, RZ ;  /* 0x00000060292e7810 */ /* 0x040fe40007ffe0ff */
[C---:B------:R-:W-:Y:S02]  /*0a40*/  IADD3 R48, R41.reuse, 0x80, RZ ;  /* 0x0000008029307810 */ /* 0x040fe40007ffe0ff */
[----:B------:R-:W-:-:S02]  /*0a50*/  IADD3 R50, R41, 0xa0, RZ ;  /* 0x000000a029327810 */ /* 0x000fc40007ffe0ff */
[----:B------:R-:W-:Y:S02]  /*0a60*/  IADD3 R52, R41, 0xc0, RZ ;  /* 0x000000c029347810 */ /* 0x000fe40007ffe0ff */
        /* <DEDUP_REMOVED lines=43> */
[-C--:B------:R-:W-:Y:S02]  /*0d20*/  ISETP.GE.AND P2, PT, R116, R43.reuse, PT ;  /* 0x0000002b7400720c */ /* 0x080fe40003f46270 */
[----:B------:R-:W-:Y:S01]  /*0d30*/  ISETP.GE.AND P1, PT, R26, R43, PT ;  /* 0x0000002b1a00720c */ /* 0x000fe20003f26270 */
[----:B------:R-:W-:Y:S01]  /*0d40*/  IMAD.MOV.U32 R5, RZ, RZ, R123 ;  /* 0x000000ffff057224 */ /* 0x000fe200078e007b */
[----:B------:R-:W-:-:S02]  /*0d50*/  MOV R4, R124 ;  /* 0x0000007c00047202 */ /* 0x000fc40000000f00 */
[----:B------:R-:W-:-:S03]  /*0d60*/  ISETP.GE.AND P0, PT, R27, R43, PT ;  /* 0x0000002b1b00720c */ /* 0x000fc60003f06270 */
[----:B------:R-:W-:Y:S01]  /*0d70*/  IMAD.WIDE R4, R116, 0x2, R4 ;  /* 0x0000000274047825 */ /* 0x000fe200078e0204 */
[-C--:B------:R-:W-:Y:S02]  /*0d80*/  ISETP.GE.AND P4, PT, R28, R43.reuse, PT ;  /* 0x0000002b1c00720c */ /* 0x080fe40003f86270 */
[-C--:B------:R-:W-:Y:S02]  /*0d90*/  ISETP.GE.AND P6, PT, R29, R43.reuse, PT ;  /* 0x0000002b1d00720c */ /* 0x080fe40003fc6270 */
[-C--:B------:R-:W-:Y:S02]  /*0da0*/  ISETP.GE.AND P5, PT, R30, R43.reuse, PT ;  /* 0x0000002b1e00720c */ /* 0x080fe40003fa6270 */
[----:B------:R-:W-:Y:S02]  /*0db0*/  ISETP.GE.AND P3, PT, R31, R43, PT ;  /* 0x0000002b1f00720c */ /* 0x000fe40003f66270 */
[----:B------:R-:W-:Y:S01]  /*0dc0*/  PRMT R0, RZ, 0x7610, R0 ;  /* 0x00007610ff007816 */ /* 0x000fe20000000000 */
[----:B--2---:R0:W-:Y:S04]  /*0dd0*/  STS.U16 [R115], R6 ;  /* 0x0000000673007388 */ /* 0x0041e80000000400 */
        /* <DEDUP_REMOVED lines=13> */
[----:B------:R-:W-:Y:S04]  /*0eb0*/  STS.U16 [R101+0x380], R24 ;  /* 0x0003801865007388 */ /* 0x000fe80000000400 */
        /* <DEDUP_REMOVED lines=24> */
[----:B------:R-:W-:Y:S02]  /*1040*/  PRMT R15, RZ, 0x7610, R15 ;  /* 0x00007610ff0f7816 */ /* 0x000fe4000000000f */
[----:B------:R-:W-:-:S02]  /*1050*/  PRMT R16, RZ, 0x7610, R16 ;  /* 0x00007610ff107816 */ /* 0x000fc40000000010 */
[----:B------:R-:W-:Y:S02]  /*1060*/  PRMT R17, RZ, 0x7610, R17 ;  /* 0x00007610ff117816 */ /* 0x000fe40000000011 */
[----:B------:R-:W-:Y:S01]  /*1070*/  PRMT R18, RZ, 0x7610, R18 ;  /* 0x00007610ff127816 */ /* 0x000fe20000000012 */
[----:B------:R0:W2:Y:S01]  /*1080*/  @!P2 LDG.E.U16 R6, [R4.64] ;  /* 0x000000040406a981 */ /* 0x0000a2000c1e1500 */
[----:B------:R-:W-:-:S03]  /*1090*/  ISETP.GE.AND P2, PT, R32, R43, PT ;  /* 0x0000002b2000720c */ /* 0x000fc60003f46270 */
[----:B------:R0:W3:Y:S01]  /*10a0*/  @!P1 LDG.E.U16 R7, [R4.64+0x40] ;  /* 0x0000400404079981 */ /* 0x0000e2000c1e1500 */
[----:B------:R-:W-:-:S03]  /*10b0*/  ISETP.GE.AND P1, PT, R33, R43, PT ;  /* 0x0000002b2100720c */ /* 0x000fc60003f26270 */
[----:B------:R0:W4:Y:S01]  /*10c0*/  @!P0 LDG.E.U16 R12, [R4.64+0x80] ;  /* 0x00008004040c8981 */ /* 0x000122000c1e1500 */
        /* <DEDUP_REMOVED lines=12> */
[----:B------:R-:W-:Y:S02]  /*1190*/  ISETP.GE.AND P1, PT, R40, R43, PT ;  /* 0x0000002b2800720c */ /* 0x000fe40003f26270 */
        /* <DEDUP_REMOVED lines=13> */
[----:B------:R-:W-:-:S02]  /*1270*/  ISETP.GE.AND P2, PT, R116, R43, PT ;  /* 0x0000002b7400720c */ /* 0x000fc40003f46270 */
[-C--:B------:R-:W-:Y:S02]  /*1280*/  ISETP.GE.AND P1, PT, R26, R43.reuse, PT ;  /* 0x0000002b1a00720c */ /* 0x080fe40003f26270 */
[----:B------:R-:W-:Y:S02]  /*1290*/  ISETP.GE.AND P0, PT, R27, R43, PT ;  /* 0x0000002b1b00720c */ /* 0x000fe40003f06270 */
[----:B0-----:R-:W-:Y:S01]  /*12a0*/  MOV R5, R121 ;  /* 0x0000007900057202 */ /* 0x001fe20000000f00 */
[----:B------:R-:W-:Y:S01]  /*12b0*/  IMAD.MOV.U32 R4, RZ, RZ, R122 ;  /* 0x000000ffff047224 */ /* 0x000fe200078e007a */
[----:B------:R-:W-:Y:S02]  /*12c0*/  PRMT R26, RZ, 0x7610, R26 ;  /* 0x00007610ff1a7816 */ /* 0x000fe4000000001a */
[----:B------:R-:W-:Y:S01]  /*12d0*/  PRMT R27, RZ, 0x7610, R27 ;  /* 0x00007610ff1b7816 */ /* 0x000fe2000000001b */
[----:B------:R-:W-:Y:S01]  /*12e0*/  IMAD.WIDE R4, R116, 0x2, R4 ;  /* 0x0000000274047825 */ /* 0x000fe200078e0204 */
[----:B------:R-:W-:-:S02]  /*12f0*/  ISETP.GE.AND P4, PT, R28, R43, PT ;  /* 0x0000002b1c00720c */ /* 0x000fc40003f86270 */
[-C--:B------:R-:W-:Y:S02]  /*1300*/  ISETP.GE.AND P6, PT, R29, R43.reuse, PT ;  /* 0x0000002b1d00720c */ /* 0x080fe40003fc6270 */
[-C--:B------:R-:W-:Y:S02]  /*1310*/  ISETP.GE.AND P5, PT, R30, R43.reuse, PT ;  /* 0x0000002b1e00720c */ /* 0x080fe40003fa6270 */
[----:B------:R-:W-:Y:S02]  /*1320*/  ISETP.GE.AND P3, PT, R31, R43, PT ;  /* 0x0000002b1f00720c */ /* 0x000fe40003f66270 */
[----:B------:R-:W-:Y:S02]  /*1330*/  PRMT R28, RZ, 0x7610, R28 ;  /* 0x00007610ff1c7816 */ /* 0x000fe4000000001c */
[----:B------:R-:W-:Y:S02]  /*1340*/  PRMT R30, RZ, 0x7610, R30 ;  /* 0x00007610ff1e7816 */ /* 0x000fe4000000001e */
[----:B------:R-:W-:-:S02]  /*1350*/  PRMT R29, RZ, 0x7610, R29 ;  /* 0x00007610ff1d7816 */ /* 0x000fc4000000001d */
        /* <DEDUP_REMOVED lines=20> */
[----:B------:R-:W1:Y:S04]  /*14a0*/  LDS.U16 R7, [R99+0x4] ;  /* 0x0000040063077984 */ /* 0x000e680000000400 */
[----:B------:R-:W-:Y:S04]  /*14b0*/  LDS.U16 R12, [R99+0x6] ;  /* 0x00000600630c7984 */ /* 0x000fe80000000400 */
[----:B------:R-:W2:Y:S04]  /*14c0*/  LDS.U16 R13, [R99+0x8] ;  /* 0x00000800630d7984 */ /* 0x000ea80000000400 */
[----:B------:R-:W-:Y:S04]  /*14d0*/  LDS.U16 R14, [R99+0xa] ;  /* 0x00000a00630e7984 */ /* 0x000fe80000000400 */
[----:B------:R-:W3:Y:S04]  /*14e0*/  LDS.U16 R15, [R99+0xc] ;  /* 0x00000c00630f7984 */ /* 0x000ee80000000400 */
[----:B------:R-:W-:Y:S04]  /*14f0*/  LDS.U16 R16, [R99+0xe] ;  /* 0x00000e0063107984 */ /* 0x000fe80000000400 */
[----:B------:R-:W2:Y:S04]  /*1500*/  LDS.U16 R17, [R99+0x10] ;  /* 0x0000100063117984 */ /* 0x000ea80000000400 */
[----:B------:R-:W-:Y:S04]  /*1510*/  LDS.U16 R18, [R99+0x12] ;  /* 0x0000120063127984 */ /* 0x000fe80000000400 */
[----:B------:R-:W1:Y:S04]  /*1520*/  LDS.U16 R19, [R99+0x14] ;  /* 0x0000140063137984 */ /* 0x000e680000000400 */
[----:B------:R-:W-:Y:S04]  /*1530*/  LDS.U16 R20, [R99+0x16] ;  /* 0x0000160063147984 */ /* 0x000fe80000000400 */
[----:B------:R-:W1:Y:S04]  /*1540*/  LDS.U16 R21, [R99+0x18] ;  /* 0x0000180063157984 */ /* 0x000e680000000400 */
[----:B------:R-:W1:Y:S04]  /*1550*/  LDS.U16 R22, [R99+0x1a] ;  /* 0x00001a0063167984 */ /* 0x000e680000000400 */
[----:B------:R-:W1:Y:S04]  /*1560*/  LDS.U16 R23, [R99+0x1c] ;  /* 0x00001c0063177984 */ /* 0x000e680000000400 */
[----:B------:R-:W1:Y:S04]  /*1570*/  LDS.U16 R24, [R99+0x1e] ;  /* 0x00001e0063187984 */ /* 0x000e680000000400 */
[----:B------:R-:W-:Y:S01]  /*1580*/  BAR.SYNC.DEFER_BLOCKING 0x0 ;  /* 0x0000000000007b1d */ /* 0x000fe20000010000 */
[----:B0-----:R-:W-:-:S05]  /*1590*/  PRMT R25, RZ, 0x7610, R25 ;  /* 0x00007610ff197816 */ /* 0x001fca0000000019 */
[----:B------:R0:W4:Y:S01]  /*15a0*/  @!P2 LDG.E.U16 R26, [R4.64] ;  /* 0x00000004041aa981 */ /* 0x000122000c1e1500 */
[----:B------:R-:W-:-:S03]  /*15b0*/  ISETP.GE.AND P2, PT, R32, R43, PT ;  /* 0x0000002b2000720c */ /* 0x000fc60003f46270 */
[----:B------:R0:W4:Y:S01]  /*15c0*/  @!P1 LDG.E.U16 R27, [R4.64+0x40] ;  /* 0x00004004041b9981 */ /* 0x000122000c1e1500 */
[-C--:B------:R-:W-:Y:S02]  /*15d0*/  ISETP.GE.AND P1, PT, R33, R43.reuse, PT ;  /* 0x0000002b2100720c */ /* 0x080fe40003f26270 */
[----:B------:R-:W-:Y:S01]  /*15e0*/  PRMT R32, RZ, 0x7610, R32 ;  /* 0x00007610ff207816 */ /* 0x000fe20000000020 */
[----:B------:R0:W4:Y:S01]  /*15f0*/  @!P0 LDG.E.U16 R28, [R4.64+0x80] ;  /* 0x00008004041c8981 */ /* 0x000122000c1e1500 */
[-C--:B------:R-:W-:Y:S02]  /*1600*/  ISETP.GE.AND P0, PT, R34, R43.reuse, PT ;  /* 0x0000002b2200720c */ /* 0x080fe40003f06270 */
[----:B------:R-:W-:Y:S01]  /*1610*/  PRMT R34, RZ, 0x7610, R34 ;  /* 0x00007610ff227816 */ /* 0x000fe20000000022 */
        /* <DEDUP_REMOVED lines=12> */
[----:B------:R-:W-:Y:S02]  /*16e0*/  PRMT R33, RZ, 0x7610, R33 ;  /* 0x00007610ff217816 */ /* 0x000fe40000000021 */
        /* <DEDUP_REMOVED lines=12> */
[----:B------:R0:W4:Y:S02]  /*17b0*/  @!P1 LDG.E.U16 R39, [R4.64+0x3c0] ;  /* 0x0003c00404279981 */ /* 0x000124000c1e1500 */
[----:B0-----:R-:W-:Y:S01]  /*17c0*/  PRMT R4, RZ, 0x5410, R184 ;  /* 0x00005410ff047816 */ /* 0x001fe200000000b8 */
        /* <DEDUP_REMOVED lines=9> */
[----:B-1----:R-:W-:-:S02]  /*1860*/  PRMT R7, RZ, 0x5410, R7 ;  /* 0x00005410ff077816 */ /* 0x002fc40000000007 */
[----:B--2---:R-:W-:Y:S02]  /*1870*/  PRMT R13, RZ, 0x5410, R13 ;  /* 0x00005410ff0d7816 */ /* 0x004fe4000000000d */
[----:B---3--:R-:W-:Y:S02]  /*1880*/  PRMT R15, RZ, 0x5410, R15 ;  /* 0x00005410ff0f7816 */ /* 0x008fe4000000000f */
[----:B------:R-:W-:Y:S02]  /*1890*/  PRMT R17, RZ, 0x5410, R17 ;  /* 0x00005410ff117816 */ /* 0x000fe40000000011 */
[----:B------:R-:W-:Y:S02]  /*18a0*/  PRMT R19, RZ, 0x5410, R19 ;  /* 0x00005410ff137816 */ /* 0x000fe40000000013 */
[----:B------:R-:W-:Y:S02]  /*18b0*/  PRMT R21, RZ, 0x5410, R21 ;  /* 0x00005410ff157816 */ /* 0x000fe40000000015 */
[----:B------:R-:W-:-:S02]  /*18c0*/  PRMT R139, RZ, 0x5410, R22 ;  /* 0x00005410ff8b7816 */ /* 0x000fc40000000016 */
[----:B------:R-:W-:Y:S02]  /*18d0*/  PRMT R141, RZ, 0x5410, R23 ;  /* 0x00005410ff8d7816 */ /* 0x000fe40000000017 */
[----:B------:R-:W-:Y:S01]  /*18e0*/  PRMT R143, RZ, 0x5410, R24 ;  /* 0x00005410ff8f7816 */ /* 0x000fe20000000018 */
[----:B----4-:R-:W-:Y:S04]  /*18f0*/  STS.U16 [R115], R26 ;  /* 0x0000001a73007388 */ /* 0x010fe80000000400 */
        /* <DEDUP_REMOVED lines=21> */
[----:B------:R-:W4:Y:S04]  /*1a50*/  LDS.U16 R78, [R99+0xa] ;  /* 0x00000a00634e7984 */ /* 0x000f280000000400 */
[----:B------:R-:W4:Y:S04]  /*1a60*/  LDS.U16 R77, [R99+0xc] ;  /* 0x00000c00634d7984 */ /* 0x000f280000000400 */
[----:B------:R-:W4:Y:S04]  /*1a70*/  LDS.U16 R76, [R99+0xe] ;  /* 0x00000e00634c7984 */ /* 0x000f280000000400 */
[----:B------:R-:W4:Y:S04]  /*1a80*/  LDS.U16 R75, [R99+0x10] ;  /* 0x00001000634b7984 */ /* 0x000f280000000400 */
[----:B------:R-:W4:Y:S01]  /*1a90*/  LDS.U16 R74, [R99+0x12] ;  /* 0x00001200634a7984 */ /* 0x000f220000000400 */
        /* <DEDUP_REMOVED lines=18> */
[----:B------:R-:W-:-:S03]  /*1bc0*/  PRMT R78, RZ, 0x5410, R78 ;  /* 0x00005410ff4e7816 */ /* 0x000fc6000000004e */
[----:B------:R-:W-:Y:S01]  /*1bd0*/  FFMA.FTZ R5, R79, R5, R4 ;  /* 0x000000054f057223 */ /* 0x000fe20000010004 */
[----:B------:R-:W-:Y:S01]  /*1be0*/  PRMT R4, RZ, 0x5410, R94 ;  /* 0x00005410ff047816 */ /* 0x000fe2000000005e */
[----:B------:R-:W3:Y:S01]  /*1bf0*/  LDS.U16 R67, [R99+0x1e] ;  /* 0x00001e0063437984 */ /* 0x000ee20000000400 */
        /* <DEDUP_REMOVED lines=17> */
[----:B------:R-:W-:Y:S01]  /*1d10*/  PRMT R4, RZ, 0x5410, R88 ;  /* 0x00005410ff047816 */ /* 0x000fe20000000058 */
[----:B------:R-:W-:Y:S01]  /*1d20*/  IMAD.MOV.U32 R25, RZ, RZ, c[0x0][0x16c] ;  /* 0x00005b00ff197624 */ /* 0x000fe200078e00ff */
[----:B--2---:R-:W-:-:S03]  /*1d30*/  PRMT R71, RZ, 0x5410, R71 ;  /* 0x00005410ff477816 */ /* 0x004fc60000000047 */
[----:B------:R-:W-:Y:S01]  /*1d40*/  FFMA.FTZ R4, R72, R4, R5 ;  /* 0x0000000448047223 */ /* 0x000fe20000010005 */
[----:B------:R-:W-:Y:S02]  /*1d50*/  PRMT R5, RZ, 0x5410, R87 ;  /* 0x00005410ff057816 */ /* 0x000fe40000000057 */
[----:B---3--:R-:W-:Y:S02]  /*1d60*/  PRMT R70, RZ, 0x5410, R70 ;  /* 0x00005410ff467816 */ /* 0x008fe40000000046 */
[----:B------:R-:W-:Y:S01]  /*1d70*/  ISETP.GE.AND P0, PT, R25, 0x1, PT ;  /* 0x000000011900780c */ /* 0x000fe20003f06270 */
[----:B------:R-:W-:Y:S01]  /*1d80*/  FFMA.FTZ R5, R71, R5, R4 ;  /* 0x0000000547057223 */ /* 0x000fe20000010004 */
[----:B------:R-:W-:Y:S02]  /*1d90*/  PRMT R4, RZ, 0x5410, R86 ;  /* 0x00005410ff047816 */ /* 0x000fe40000000056 */
[----:B----4-:R-:W-:-:S03]  /*1da0*/  PRMT R68, RZ, 0x5410, R68 ;  /* 0x00005410ff447816 */ /* 0x010fc60000000044 */
[----:B------:R-:W-:Y:S01]  /*1db0*/  FFMA.FTZ R5, R70, R4, R5 ;  /* 0x0000000446057223 */ /* 0x000fe20000010005 */
[----:B------:R-:W-:Y:S02]  /*1dc0*/  PRMT R4, RZ, 0x5410, R85 ;  /* 0x00005410ff047816 */ /* 0x000fe40000000055 */
[----:B------:R-:W-:Y:S02]  /*1dd0*/  PRMT R130, RZ, 0x5410, R84 ;  /* 0x00005410ff827816 */ /* 0x000fe40000000054 */
[----:B------:R-:W-:Y:S01]  /*1de0*/  PRMT R67, RZ, 0x5410, R67 ;  /* 0x00005410ff437816 */ /* 0x000fe20000000043 */
[----:B------:R-:W-:Y:S01]  /*1df0*/  FFMA.FTZ R4, R68, R4, R5 ;  /* 0x0000000444047223 */ /* 0x000fe20000010005 */
[----:B------:R-:W-:Y:S01]  /*1e00*/  PRMT R35, RZ, 0x5410, R0 ;  /* 0x00005410ff237816 */ /* 0x000fe20000000000 */
[-C--:B-----5:R-:W-:Y:S01]  /*1e10*/  FMUL.FTZ R51, R83, R135.reuse ;  /* 0x0000008753337220 */ /* 0x0a0fe20000410000 */
[----:B------:R-:W-:Y:S01]  /*1e20*/  PRMT R33, RZ, 0x5410, R6 ;  /* 0x00005410ff217816 */ /* 0x000fe20000000006 */
[----:B------:R-:W-:Y:S01]  /*1e30*/  FFMA.FTZ R130, R67, R130, R4 ;  /* 0x0000008243827223 */ /* 0x000fe20000010004 */
[----:B------:R-:W-:Y:S01]  /*1e40*/  PRMT R31, RZ, 0x5410, R12 ;  /* 0x00005410ff1f7816 */ /* 0x000fe2000000000c */
[-C--:B------:R-:W-:Y:S01]  /*1e50*/  FMUL.FTZ R50, R82, R135.reuse ;  /* 0x0000008752327220 */ /* 0x080fe20000410000 */
[----:B------:R-:W-:Y:S01]  /*1e60*/  PRMT R29, RZ, 0x5410, R14 ;  /* 0x00005410ff1d7816 */ /* 0x000fe2000000000e */
[-C--:B------:R-:W-:Y:S01]  /*1e70*/  FMUL.FTZ R49, R81, R135.reuse ;  /* 0x0000008751317220 */ /* 0x080fe20000410000 */
[----:B------:R-:W-:Y:S01]  /*1e80*/  PRMT R27, RZ, 0x5410, R16 ;  /* 0x00005410ff1b7816 */ /* 0x000fe20000000010 */
[-C--:B------:R-:W-:Y:S01]  /*1e90*/  FMUL.FTZ R48, R80, R135.reuse ;  /* 0x0000008750307220 */ /* 0x080fe20000410000 */
[----:B------:R-:W-:Y:S01]  /*1ea0*/  PRMT R25, RZ, 0x5410, R18 ;  /* 0x00005410ff197816 */ /* 0x000fe20000000012 */
[-C--:B------:R-:W-:Y:S01]  /*1eb0*/  FMUL.FTZ R47, R79, R135.reuse ;  /* 0x000000874f2f7220 */ /* 0x080fe20000410000 */
[----:B------:R-:W-:Y:S01]  /*1ec0*/  PRMT R5, RZ, 0x5410, R20 ;  /* 0x00005410ff057816 */ /* 0x000fe20000000014 */
        /* <DEDUP_REMOVED lines=10> */
[----:B------:R-:W-:Y:S01]  /*1f70*/  FMUL.FTZ R36, R67, R135 ;  /* 0x0000008743247220 */ /* 0x000fe20000410000 */
[----:B------:R-:W-:Y:S06]  /*1f80*/  BAR.SYNC.DEFER_BLOCKING 0x0 ;  /* 0x0000000000007b1d */ /* 0x000fec0000010000 */
[----:B------:R-:W-:Y:S05]  /*1f90*/  @!P0 BRA `(.L_x_2395) ;  /* 0x0000255000008947 */ /* 0x000fea0003800000 */
[----:B------:R-:W-:Y:S01]  /*1fa0*/  IADD3 R34, R118, -0x1, RZ ;  /* 0xffffffff76227810 */ /* 0x000fe20007ffe0ff */
[--C-:B------:R-:W-:Y:S01]  /*1fb0*/  FADD.FTZ R24, R19, R134.reuse ;  /* 0x0000008613187221 */ /* 0x100fe20000010000 */
[----:B------:R-:W-:Y:S01]  /*1fc0*/  MOV R69, RZ ;  /* 0x000000ff00457202 */ /* 0x000fe20000000f00 */
[--C-:B------:R-:W-:Y:S01]  /*1fd0*/  FADD.FTZ R22, R21, R134.reuse ;  /* 0x0000008615167221 */ /* 0x100fe20000010000 */
[----:B------:R-:W-:Y:S01]  /*1fe0*/  LEA.HI R0, R34, R34, RZ, 0x1 ;  /* 0x0000002222007211 */ /* 0x000fe200078f08ff */
[----:B------:R-:W-:-:S02]  /*1ff0*/  FADD.FTZ R35, R35, R134 ;  /* 0x0000008623237221 */ /* 0x000fc40000010000 */
[--C-:B------:R-:W-:Y:S01]  /*2000*/  FADD.FTZ R33, R33, R134.reuse ;  /* 0x0000008621217221 */ /* 0x100fe20000010000 */
[----:B------:R-:W-:Y:S01]  /*2010*/  LOP3.LUT R23, R0, 0xfffffe, RZ, 0xc0, !PT ;  /* 0x00fffffe00177812 */ /* 0x000fe200078ec0ff */
[--C-:B------:R-:W-:Y:S01]  /*2020*/  FADD.FTZ R32, R7, R134.reuse ;  /* 0x0000008607207221 */ /* 0x100fe20000010000 */
[----:B------:R-:W-:Y:S01]  /*2030*/  LEA.HI R0, R118, R118, RZ, 0x1 ;  /* 0x0000007676007211 */ /* 0x000fe200078f08ff */
[--C-:B------:R-:W-:Y:S01]  /*2040*/  FADD.FTZ R31, R31, R134.reuse ;  /* 0x000000861f1f7221 */ /* 0x100fe20000010000 */
[----:B------:R-:W-:Y:S01]  /*2050*/  IADD3 R34, R34, -R23, RZ ;  /* 0x8000001722227210 */ /* 0x000fe20007ffe0ff */
[--C-:B------:R-:W-:Y:S01]  /*2060*/  FADD.FTZ R23, R5, R134.reuse ;  /* 0x0000008605177221 */ /* 0x100fe20000010000 */
[----:B------:R-:W-:Y:S01]  /*2070*/  LOP3.LUT R5, R0, 0xfffffe, RZ, 0xc0, !PT ;  /* 0x00fffffe00057812 */ /* 0x000fe200078ec0ff */
[--C-:B------:R-:W-:Y:S02]  /*2080*/  FADD.FTZ R30, R13, R134.reuse ;  /* 0x000000860d1e7221 */ /* 0x100fe40000010000 */
[----:B------:R-:W-:-:S02]  /*2090*/  FADD.FTZ R29, R29, R134 ;  /* 0x000000861d1d7221 */ /* 0x000fc40000010000 */
[--C-:B------:R-:W-:Y:S02]  /*20a0*/  FADD.FTZ R28, R15, R134.reuse ;  /* 0x000000860f1c7221 */ /* 0x100fe40000010000 */
[--C-:B------:R-:W-:Y:S02]  /*20b0*/  FADD.FTZ R27, R27, R134.reuse ;  /* 0x000000861b1b7221 */ /* 0x100fe40000010000 */
[--C-:B------:R-:W-:Y:S02]  /*20c0*/  FADD.FTZ R26, R17, R134.reuse ;  /* 0x00000086111a7221 */ /* 0x100fe40000010000 */
[--C-:B------:R-:W-:Y:S02]  /*20d0*/  FADD.FTZ R25, R25, R134.reuse ;  /* 0x0000008619197221 */ /* 0x100fe40000010000 */
[--C-:B------:R-:W-:Y:S02]  /*20e0*/  FADD.FTZ R21, R139, R134.reuse ;  /* 0x000000868b157221 */ /* 0x100fe40000010000 */
[----:B------:R-:W-:-:S02]  /*20f0*/  FADD.FTZ R20, R141, R134 ;  /* 0x000000868d147221 */ /* 0x000fc40000010000 */
[----:B------:R-:W-:Y:S02]  /*2100*/  FADD.FTZ R18, R143, R134 ;  /* 0x000000868f127221 */ /* 0x000fe40000010000 */
[----:B------:R-:W-:Y:S02]  /*2110*/  IMAD.MOV.U32 R19, RZ, RZ, RZ ;  /* 0x000000ffff137224 */ /* 0x000fe400078e00ff */
[----:B------:R-:W-:Y:S02]  /*2120*/  IMAD.IADD R0, R118, 0x1, -R5 ;  /* 0x0000000176007824 */ /* 0x000fe400078e0a05 */
.L_x_2411:
[----:B------:R-:W-:Y:S01]  /*2130*/  IMAD R6, R136, c[0x0][0x180], RZ ;  /* 0x0000600088067a24 */ /* 0x000fe200078e02ff */
[----:B------:R-:W-:Y:S01]  /*2140*/  SHF.R.S32.HI R16, RZ, 0x1f, R19 ;  /* 0x0000001fff107819 */ /* 0x000fe20000011413 */
[----:B------:R-:W-:-:S04]  /*2150*/  IMAD.WIDE.U32 R4, R137, c[0x0][0x180], RZ ;  /* 0x0000600089047a25 */ /* 0x000fc800078e00ff */
[----:B------:R-:W-:Y:S02]  /*2160*/  IMAD R7, R137, c[0x0][0x184], R6 ;  /* 0x0000610089077a24 */ /* 0x000fe400078e0206 */
[----:B------:R-:W-:-:S03]  /*2170*/  IMAD R6, R16, c[0x0][0x188], RZ ;  /* 0x0000620010067a24 */ /* 0x000fc600078e02ff */
[----:B------:R-:W-:Y:S01]  /*2180*/  IADD3 R5, R5, R7, RZ ;  /* 0x0000000705057210 */ /* 0x000fe20007ffe0ff */
[----:B------:R-:W-:-:S04]  /*2190*/  IMAD R7, R19, c[0x0][0x18c], R6 ;  /* 0x0000630013077a24 */ /* 0x000fc800078e0206 */
[----:B------:R-:W-:-:S04]  /*21a0*/  IMAD.WIDE.U32 R4, R19, c[0x0][0x188], R4 ;  /* 0x0000620013047a25 */ /* 0x000fc800078e0004 */
[----:B------:R-:W-:Y:S01]  /*21b0*/  IMAD.IADD R5, R5, 0x1, R7 ;  /* 0x0000000105057824 */ /* 0x000fe200078e0207 */
[----:B------:R-:W-:-:S04]  /*21c0*/  LEA R14, P0, R4, c[0x0][0x220], 0x2 ;  /* 0x00008800040e7a11 */ /* 0x000fc800078010ff */
[----:B------:R-:W-:-:S05]  /*21d0*/  LEA.HI.X R15, R4, c[0x0][0x224], R5, 0x2, P0 ;  /* 0x00008900040f7a11 */ /* 0x000fca00000f1405 */
[----:B------:R0:W2:Y:S01]  /*21e0*/  LDG.E R138, [R14.64] ;  /* 0x000000040e8a7981 */ /* 0x0000a2000c1e1900 */
[----:B------:R-:W-:Y:S01]  /*21f0*/  IMAD R4, R136, c[0x0][0x198], RZ ;  /* 0x0000660088047a24 */ /* 0x000fe200078e02ff */
[----:B------:R-:W-:Y:S01]  /*2200*/  ISETP.NE.AND P1, PT, R128, RZ, PT ;  /* 0x000000ff8000720c */ /* 0x000fe20003f25270 */
[----:B------:R-:W-:Y:S01]  /*2210*/  IMAD R12, R136, c[0x0][0x1b8], RZ ;  /* 0x00006e00880c7a24 */ /* 0x000fe200078e02ff */
[----:B------:R-:W-:Y:S01]  /*2220*/  LOP3.LUT P0, RZ, R128, 0x1f, RZ, 0xc0, !PT ;  /* 0x0000001f80ff7812 */ /* 0x000fe2000780c0ff */
[----:B------:R-:W-:-:S03]  /*2230*/  IMAD.WIDE.U32 R6, R137, c[0x0][0x198], RZ ;  /* 0x0000660089067a25 */ /* 0x000fc600078e00ff */
[----:B------:R-:W-:Y:S01]  /*2240*/  ISETP.LT.OR P0, PT, R118, 0x2, P0 ;  /* 0x000000027600780c */ /* 0x000fe20000701670 */
[C---:B------:R-:W-:Y:S02]  /*2250*/  IMAD R13, R137.reuse, c[0x0][0x19c], R4 ;  /* 0x00006700890d7a24 */ /* 0x040fe400078e0204 */
[----:B------:R-:W-:-:S03]  /*2260*/  IMAD.WIDE.U32 R4, R137, c[0x0][0x1b8], RZ ;  /* 0x00006e0089047a25 */ /* 0x000fc600078e00ff */
[----:B------:R-:W-:Y:S01]  /*2270*/  IADD3 R7, R7, R13, RZ ;  /* 0x0000000d07077210 */ /* 0x000fe20007ffe0ff */
[----:B------:R-:W-:Y:S01]  /*2280*/  IMAD R17, R137, c[0x0][0x1bc], R12 ;  /* 0x00006f0089117a24 */ /* 0x000fe200078e020c */
[----:B------:R-:W-:Y:S01]  /*2290*/  MOV R12, R4 ;  /* 0x00000004000c7202 */ /* 0x000fe20000000f00 */
[C---:B0-----:R-:W-:Y:S02]  /*22a0*/  IMAD R14, R16.reuse, c[0x0][0x1a0], RZ ;  /* 0x00006800100e7a24 */ /* 0x041fe400078e02ff */
[----:B------:R-:W-:Y:S02]  /*22b0*/  IMAD.IADD R13, R5, 0x1, R17 ;  /* 0x00000001050d7824 */ /* 0x000fe400078e0211 */
[----:B------:R-:W-:Y:S02]  /*22c0*/  IMAD R16, R16, c[0x0][0x1c0], RZ ;  /* 0x0000700010107a24 */ /* 0x000fe400078e02ff */
[----:B------:R-:W-:-:S04]  /*22d0*/  IMAD.WIDE.U32 R4, R19, c[0x0][0x1a0], R6 ;  /* 0x0000680013047a25 */ /* 0x000fc800078e0006 */
[C---:B------:R-:W-:Y:S01]  /*22e0*/  IMAD R15, R19.reuse, c[0x0][0x1a4], R14 ;  /* 0x00006900130f7a24 */ /* 0x040fe200078e020e */
[----:B------:R-:W-:Y:S01]  /*22f0*/  LEA R14, P2, R4, c[0x0][0x228], 0x2 ;  /* 0x00008a00040e7a11 */ /* 0x000fe200078410ff */
[C---:B------:R-:W-:Y:S02]  /*2300*/  IMAD R17, R19.reuse, c[0x0][0x1c4], R16 ;  /* 0x0000710013117a24 */ /* 0x040fe400078e0210 */
[----:B------:R-:W-:Y:S01]  /*2310*/  IMAD.WIDE.U32 R6, R19, c[0x0][0x1c0], R12 ;  /* 0x0000700013067a25 */ /* 0x000fe200078e000c */
[----:B------:R-:W-:-:S03]  /*2320*/  @!P0 IADD3 R12, R118, -0x2, RZ ;  /* 0xfffffffe760c8810 */ /* 0x000fc60007ffe0ff */
[----:B------:R-:W-:Y:S01]  /*2330*/  IMAD.IADD R13, R5, 0x1, R15 ;  /* 0x00000001050d7824 */ /* 0x000fe200078e020f */
[----:B------:R-:W-:Y:S02]  /*2340*/  IADD3 R5, R7, R17, RZ ;  /* 0x0000001107057210 */ /* 0x000fe40007ffe0ff */
[----:B------:R-:W-:Y:S02]  /*2350*/  LEA R16, P3, R6, c[0x0][0x230], 0x2 ;  /* 0x00008c0006107a11 */ /* 0x000fe400078610ff */
[----:B------:R-:W-:Y:S02]  /*2360*/  LEA.HI.X R15, R4, c[0x0][0x22c], R13, 0x2, P2 ;  /* 0x00008b00040f7a11 */ /* 0x000fe400010f140d */
[----:B------:R-:W-:Y:S02]  /*2370*/  LEA.HI.X R17, R6, c[0x0][0x234], R5, 0x2, P3 ;  /* 0x00008d0006117a11 */ /* 0x000fe400018f1405 */
[----:B------:R-:W-:Y:S01]  /*2380*/  IADD3 R4, R128, 0x200, RZ ;  /* 0x0000020080047810 */ /* 0x000fe20007ffe0ff */
[----:B------:R0:W3:Y:S04]  /*2390*/  LDG.E R6, [R14.64] ;  /* 0x000000040e067981 */ /* 0x0000e8000c1e1900 */
[----:B------:R1:W3:Y:S01]  /*23a0*/  LDG.E R7, [R16.64] ;  /* 0x0000000410077981 */ /* 0x0002e2000c1e1900 */
[----:B------:R-:W-:-:S05]  /*23b0*/  @!P1 IMAD R4, R34, 0x100, R19 ;  /* 0x0000010022049824 */ /* 0x000fca00078e0213 */
[----:B------:R-:W-:Y:S01]  /*23c0*/  SHF.L.U32 R140, R4, 0x2, RZ ;  /* 0x00000002048c7819 */ /* 0x000fe200000006ff */
[----:B------:R-:W-:Y:S02]  /*23d0*/  @!P0 IMAD R5, R12, c[0x0][0x16c], R19 ;  /* 0x00005b000c058a24 */ /* 0x000fe400078e0213 */
[----:B------:R-:W-:Y:S02]  /*23e0*/  IMAD.MOV.U32 R13, RZ, RZ, RZ ;  /* 0x000000ffff0d7224 */ /* 0x000fe400078e00ff */
[----:B------:R-:W-:Y:S02]  /*23f0*/  IMAD.MOV.U32 R12, RZ, RZ, 0x3f800000 ;  /* 0x3f800000ff0c7424 */ /* 0x000fe400078e00ff */
        /* <DEDUP_REMOVED lines=28> */
[----:B------:R-:W-:Y:S01]  /*25c0*/  BSSY B0, `(.L_x_2396) ;  /* 0x0000050000007945 */ /* 0x000fe20003800000 */
[----:B------:R-:W-:Y:S02]  /*25d0*/  FMUL.FTZ R183, R18, R183 ;  /* 0x000000b712b77220 */ /* 0x000fe40000410000 */
[----:B--2---:R-:W-:-:S04]  /*25e0*/  FMUL.FTZ R150, R138, 1.4426950216293334961 ;  /* 0x3fb8aa3b8a967820 */ /* 0x004fc80000410000 */
[----:B------:R-:W-:-:S06]  /*25f0*/  FMUL.FTZ R149, R35, R150 ;  /* 0x0000009623957220 */ /* 0x000fcc0000410000 */
[----:B------:R-:W2:Y:S01]  /*2600*/  MUFU.EX2 R149, R149 ;  /* 0x0000009500957308 */ /* 0x000ea20000000800 */
[-C--:B0-----:R-:W-:Y:S01]  /*2610*/  FMUL.FTZ R14, R33, R150.reuse ;  /* 0x00000096210e7220 */ /* 0x081fe20000410000 */
[----:B--2---:R0:W-:Y:S04]  /*2620*/  STS [R140+0xc90], R149 ;  /* 0x000c90958c007388 */ /* 0x0041e80000000800 */
[----:B------:R-:W-:Y:S01]  /*2630*/  BAR.SYNC.DEFER_BLOCKING 0x0 ;  /* 0x0000000000007b1d */ /* 0x000fe20000010000 */
[-C--:B------:R-:W-:Y:S02]  /*2640*/  FMUL.FTZ R15, R32, R150.reuse ;  /* 0x00000096200f7220 */ /* 0x080fe40000410000 */
[----:B-1----:R-:W-:-:S03]  /*2650*/  FMUL.FTZ R16, R31, R150 ;  /* 0x000000961f107220 */ /* 0x002fc60000410000 */
[----:B------:R-:W1:Y:S01]  /*2660*/  MUFU.EX2 R14, R14 ;  /* 0x0000000e000e7308 */ /* 0x000e620000000800 */
[----:B------:R-:W-:-:S07]  /*2670*/  FMUL.FTZ R17, R30, R150 ;  /* 0x000000961e117220 */ /* 0x000fce0000410000 */
[----:B------:R-:W2:Y:S01]  /*2680*/  MUFU.EX2 R15, R15 ;  /* 0x0000000f000f7308 */ /* 0x000ea20000000800 */
[----:B------:R-:W-:-:S07]  /*2690*/  FMUL.FTZ R139, R29, R150 ;  /* 0x000000961d8b7220 */ /* 0x000fce0000410000 */
[----:B------:R-:W4:Y:S01]  /*26a0*/  MUFU.EX2 R16, R16 ;  /* 0x0000001000107308 */ /* 0x000f220000000800 */
[----:B------:R1:W5:Y:S01]  /*26b0*/  @!P0 LDG.E.64 R12, [R4.64] ;  /* 0x00000004040c8981 */ /* 0x000362000c1e1b00 */
[----:B0-----:R-:W-:-:S06]  /*26c0*/  FMUL.FTZ R140, R28, R150 ;  /* 0x000000961c8c7220 */ /* 0x001fcc0000410000 */
[----:B------:R-:W0:Y:S01]  /*26d0*/  MUFU.EX2 R17, R17 ;  /* 0x0000001100117308 */ /* 0x000e220000000800 */
[----:B-1----:R-:W-:Y:S02]  /*26e0*/  PRMT R4, RZ, 0x5410, R98 ;  /* 0x00005410ff047816 */ /* 0x002fe40000000062 */
[----:B------:R-:W-:-:S03]  /*26f0*/  PRMT R5, RZ, 0x5410, R97 ;  /* 0x00005410ff057816 */ /* 0x000fc60000000061 */
[----:B------:R-:W-:Y:S02]  /*2700*/  FMUL.FTZ R165, R33, R4 ;  /* 0x0000000421a57220 */ /* 0x000fe40000410000 */
[----:B------:R-:W1:Y:S01]  /*2710*/  MUFU.EX2 R139, R139 ;  /* 0x0000008b008b7308 */ /* 0x000e620000000800 */
[-C--:B------:R-:W-:Y:S02]  /*2720*/  FMUL.FTZ R146, R149, R14.reuse ;  /* 0x0000000e95927220 */ /* 0x080fe40000410000 */
[----:B------:R-:W-:Y:S02]  /*2730*/  FMUL.FTZ R162, R32, R5 ;  /* 0x0000000520a27220 */ /* 0x000fe40000410000 */
[----:B------:R-:W-:Y:S02]  /*2740*/  FFMA.FTZ R4, R170, R14, R165 ;  /* 0x0000000eaa047223 */ /* 0x000fe400000100a5 */
[----:B------:R-:W-:Y:S01]  /*2750*/  FMUL.FTZ R141, R27, R150 ;  /* 0x000000961b8d7220 */ /* 0x000fe20000410000 */
[----:B------:R-:W1:Y:S01]  /*2760*/  MUFU.EX2 R140, R140 ;  /* 0x0000008c008c7308 */ /* 0x000e620000000800 */
[----:B--2---:R-:W-:-:S02]  /*2770*/  FMUL.FTZ R5, R15, R146 ;  /* 0x000000920f057220 */ /* 0x004fc40000410000 */
[----:B------:R-:W-:Y:S02]  /*2780*/  FFMA.FTZ R4, R15, R4, R162 ;  /* 0x000000040f047223 */ /* 0x000fe400000100a2 */
[----:B------:R-:W-:Y:S01]  /*2790*/  FMUL.FTZ R142, R26, R150 ;  /* 0x000000961a8e7220 */ /* 0x000fe20000410000 */
[----:B------:R-:W-:Y:S01]  /*27a0*/  ISETP.NE.AND P0, PT, R128, 0x3f, PT ;  /* 0x0000003f8000780c */ /* 0x000fe20003f05270 */
[C---:B----4-:R-:W-:Y:S01]  /*27b0*/  FMUL.FTZ R148, R16.reuse, R5 ;  /* 0x0000000510947220 */ /* 0x050fe20000410000 */
[----:B------:R-:W2:Y:S01]  /*27c0*/  MUFU.EX2 R141, R141 ;  /* 0x0000008d008d7308 */ /* 0x000ea20000000800 */
[----:B------:R-:W-:Y:S02]  /*27d0*/  FFMA.FTZ R4, R16, R4, R161 ;  /* 0x0000000410047223 */ /* 0x000fe400000100a1 */
[----:B------:R-:W-:Y:S02]  /*27e0*/  FMUL.FTZ R143, R25, R150 ;  /* 0x00000096198f7220 */ /* 0x000fe40000410000 */
[----:B0-----:R-:W-:-:S02]  /*27f0*/  FMUL.FTZ R148, R17, R148 ;  /* 0x0000009411947220 */ /* 0x001fc40000410000 */
[----:B------:R-:W-:Y:S01]  /*2800*/  FFMA.FTZ R4, R17, R4, R164 ;  /* 0x0000000411047223 */ /* 0x000fe200000100a4 */
[----:B------:R-:W0:Y:S01]  /*2810*/  MUFU.EX2 R142, R142 ;  /* 0x0000008e008e7308 */ /* 0x000e220000000800 */
[----:B------:R-:W-:Y:S02]  /*2820*/  FMUL.FTZ R144, R24, R150 ;  /* 0x0000009618907220 */ /* 0x000fe40000410000 */
[C---:B-1----:R-:W-:Y:S01]  /*2830*/  FMUL.FTZ R5, R139.reuse, R148 ;  /* 0x000000948b057220 */ /* 0x042fe20000410000 */
[----:B------:R1:W4:Y:S01]  /*2840*/  @P0 LDS R159, [R128.X4+0x1494] ;  /* 0x00149400809f0984 */ /* 0x0003220000004800 */
        /* <DEDUP_REMOVED lines=11> */
[C---:B0-----:R-:W-:Y:S02]  /*2900*/  FMUL.FTZ R152, R142.reuse, R5 ;  /* 0x000000058e987220 */ /* 0x041fe40000410000 */
[----:B------:R-:W-:-:S03]  /*2910*/  FFMA.FTZ R4, R142, R4, R173 ;  /* 0x000000048e047223 */ /* 0x000fc600000100ad */
[----:B------:R-:W0:Y:S01]  /*2920*/  MUFU.EX2 R146, R146 ;  /* 0x0000009200927308 */ /* 0x000e220000000800 */
[----:B------:R-:W-:Y:S02]  /*2930*/  FMUL.FTZ R148, R20, R150 ;  /* 0x0000009614947220 */ /* 0x000fe40000410000 */
[C---:B------:R-:W-:Y:S02]  /*2940*/  FMUL.FTZ R5, R143.reuse, R152 ;  /* 0x000000988f057220 */ /* 0x040fe40000410000 */
[----:B------:R-:W-:-:S03]  /*2950*/  FFMA.FTZ R4, R143, R4, R176 ;  /* 0x000000048f047223 */ /* 0x000fc600000100b0 */
[----:B------:R-:W0:Y:S01]  /*2960*/  MUFU.EX2 R147, R147 ;  /* 0x0000009300937308 */ /* 0x000e220000000800 */
[----:B------:R-:W-:Y:S02]  /*2970*/  FMUL.FTZ R152, R18, R150 ;  /* 0x0000009612987220 */ /* 0x000fe40000410000 */
[C---:B-1----:R-:W-:Y:S02]  /*2980*/  FMUL.FTZ R150, R144.reuse, R5 ;  /* 0x0000000590967220 */ /* 0x042fe40000410000 */
[----:B------:R-:W-:-:S03]  /*2990*/  FFMA.FTZ R4, R144, R4, R177 ;  /* 0x0000000490047223 */ /* 0x000fc600000100b1 */
[----:B------:R-:W1:Y:S01]  /*29a0*/  MUFU.EX2 R148, R148 ;  /* 0x0000009400947308 */ /* 0x000e620000000800 */
[C---:B--2---:R-:W-:Y:S02]  /*29b0*/  FMUL.FTZ R5, R145.reuse, R150 ;  /* 0x0000009691057220 */ /* 0x044fe40000410000 */
[----:B------:R-:W-:-:S05]  /*29c0*/  FFMA.FTZ R4, R145, R4, R180 ;  /* 0x0000000491047223 */ /* 0x000fca00000100b4 */
[----:B------:R-:W2:Y:S01]  /*29d0*/  MUFU.EX2 R152, R152 ;  /* 0x0000009800987308 */ /* 0x000ea20000000800 */
[C---:B0-----:R-:W-:Y:S02]  /*29e0*/  FMUL.FTZ R150, R146.reuse, R5 ;  /* 0x0000000592967220 */ /* 0x041fe40000410000 */
[----:B------:R-:W-:Y:S02]  /*29f0*/  FFMA.FTZ R4, R146, R4, R179 ;  /* 0x0000000492047223 */ /* 0x000fe400000100b3 */
[C---:B------:R-:W-:Y:S02]  /*2a00*/  FMUL.FTZ R5, R147.reuse, R150 ;  /* 0x0000009693057220 */ /* 0x040fe40000410000 */
[----:B------:R-:W-:Y:S02]  /*2a10*/  FFMA.FTZ R4, R147, R4, R182 ;  /* 0x0000000493047223 */ /* 0x000fe400000100b6 */
[C---:B-1----:R-:W-:Y:S02]  /*2a20*/  FMUL.FTZ R5, R148.reuse, R5 ;  /* 0x0000000594057220 */ /* 0x042fe40000410000 */
[----:B------:R-:W-:-:S02]  /*2a30*/  FFMA.FTZ R150, R148, R4, R181 ;  /* 0x0000000494967223 */ /* 0x000fc400000100b5 */
[----:B---3--:R-:W-:Y:S02]  /*2a40*/  FMUL.FTZ R6, R6, R7 ;  /* 0x0000000706067220 */ /* 0x008fe40000410000 */
[C---:B--2---:R-:W-:Y:S02]  /*2a50*/  FMUL.FTZ R4, R152.reuse, R5 ;  /* 0x0000000598047220 */ /* 0x044fe40000410000 */
[----:B------:R-:W-:Y:S01]  /*2a60*/  FFMA.FTZ R5, R152, R150, R183 ;  /* 0x0000009698057223 */ /* 0x000fe200000100b7 */
[----:B------:R-:W-:Y:S05]  /*2a70*/  @P0 BRA `(.L_x_2397) ;  /* 0x0000004000000947 */ /* 0x000fea0003800000 */
[----:B----4-:R-:W-:Y:S01]  /*2a80*/  ISETP.NE.AND P0, PT, R118, c[0x0][0x174], PT ;  /* 0x00005d0076007a0c */ /* 0x010fe20003f05270 */
[----:B------:R-:W-:-:S12]  /*2a90*/  HFMA2.MMA R159, -RZ, RZ, 1.875, 0 ;  /* 0x3f800000ff9f7435 */ /* 0x000fd800000001ff */
[----:B------:R-:W-:-:S05]  /*2aa0*/  @P0 IMAD R7, R0, 0x100, R19 ;  /* 0x0000010000070824 */ /* 0x000fca00078e0213 */
[----:B------:R0:W1:Y:S02]  /*2ab0*/  @P0 LDS R159, [R7.X4+0xc90] ;  /* 0x000c9000079f0984 */ /* 0x0000640000004800 */
.L_x_2397:
[----:B----4-:R-:W-:Y:S05]  /*2ac0*/  BSYNC B0 ;  /* 0x0000000000007941 */ /* 0x010fea0003800000 */
.L_x_2396:
        /* <DEDUP_REMOVED lines=21> */
[----:B0-2---:R-:W0:Y:S02]  /*2c20*/  LDS.128 R4, [R128.X16+0x880] ;  /* 0x0008800080047984 */ /* 0x005e24000000cc00 */
[----:B0-----:R-:W-:-:S02]  /*2c30*/  FFMA.FTZ R7, R5, R6, R7 ;  /* 0x0000000605077223 */ /* 0x001fc40000010007 */
[----:B------:R-:W-:Y:S01]  /*2c40*/  FMUL.FTZ R6, R4, R6 ;  /* 0x0000000604067220 */ /* 0x000fe20000410000 */
[----:B------:R-:W-:Y:S05]  /*2c50*/  BRA.DIV ~URZ, `(.L_x_2400) ;  /* 0x000035127f007947 */ /* 0x000fea000b800000 */
[----:B------:R0:W2:Y:S02]  /*2c60*/  SHFL.UP PT, R185, R6, 0x1, RZ ;  /* 0x0420000006b97989 */ /* 0x0000a400000e00ff */
.L_x_2423:
        /* <DEDUP_REMOVED lines=21> */
[----:B------:R-:W-:Y:S01]  /*2dc0*/  MOV R185, R7 ;  /* 0x0000000700b97202 */ /* 0x000fe20000000f00 */
[----:B------:R-:W-:Y:S02]  /*2dd0*/  IMAD.MOV.U32 R186, RZ, RZ, R6 ;  /* 0x000000ffffba7224 */ /* 0x000fe400078e0006 */
[----:B------:R0:W3:Y:S04]  /*2de0*/  SHFL.UP PT, R187, R6, 0x10, RZ ;  /* 0x0600000006bb7989 */ /* 0x0000e800000e00ff */
.L_x_2424:
[----:B------:R-:W-:Y:S02]  /*2df0*/  ISETP.GE.AND P0, PT, R127, 0x10, PT ;  /* 0x000000107f00780c */ /* 0x000fe40003f06270 */
[----:B0-----:R-:W-:Y:S01]  /*2e00*/  MOV R7, R185 ;  /* 0x000000b900077202 */ /* 0x001fe20000000f00 */
[----:B------:R-:W-:-:S10]  /*2e10*/  IMAD.MOV.U32 R185, RZ, RZ, R186 ;  /* 0x000000ffffb97224 */ /* 0x000fd400078e00ba */
[-C--:B--2---:R-:W-:Y:S02]  /*2e20*/  @P0 FFMA.FTZ R7, R4, R185.reuse, R7 ;  /* 0x000000b904070223 */ /* 0x084fe40000010007 */
[----:B---3--:R-:W-:Y:S01]  /*2e30*/  @P0 FMUL.FTZ R185, R187, R185 ;  /* 0x000000b9bbb90220 */ /* 0x008fe20000410000 */
[----:B------:R-:W-:Y:S05]  /*2e40*/  BRA.CONV ~URZ, `(.L_x_2402) ;  /* 0x000000637f007947 */ /* 0x000fea000b800000 */
[----:B------:R-:W-:Y:S01]  /*2e50*/  HFMA2.MMA R189, -RZ, RZ, 0, 1.847743988037109375e-06 ;  /* 0x0000001fffbd7435 */ /* 0x000fe200000001ff */
[----:B------:R-:W-:Y:S01]  /*2e60*/  MOV R190, R185 ;  /* 0x000000b900be7202 */ /* 0x000fe20000000f00 */
[----:B------:R-:W-:Y:S01]  /*2e70*/  IMAD.MOV.U32 R191, RZ, RZ, 0x1f ;  /* 0x0000001fffbf7424 */ /* 0x000fe200078e00ff */
[----:B------:R-:W-:Y:S01]  /*2e80*/  MOV R4, 0x2eb0 ;  /* 0x00002eb000047802 */ /* 0x000fe20000000f00 */
[----:B------:R-:W-:Y:S02]  /*2e90*/  IMAD.MOV.U32 R192, RZ, RZ, -0x1 ;  /* 0xffffffffffc07424 */ /* 0x000fe400078e00ff */
[----:B-1---5:R-:W-:Y:S05]  /*2ea0*/  CALL.REL.NOINC `($__internal_97_$__cuda_sm70_shflsync_idx_p) ;  /* 0x000041c000007944 */ /* 0x022fea0003c00000 */
.L_x_2402:
[----:B------:R-:W-:Y:S05]  /*2eb0*/  BRA.CONV ~URZ, `(.L_x_2403) ;  /* 0x000000637f007947 */ /* 0x000fea000b800000 */
[----:B-1----:R-:W-:Y:S01]  /*2ec0*/  HFMA2.MMA R189, -RZ, RZ, 0, 1.847743988037109375e-06 ;  /* 0x0000001fffbd7435 */ /* 0x002fe200000001ff */
[----:B0-----:R-:W-:Y:S01]  /*2ed0*/  MOV R190, R7 ;  /* 0x0000000700be7202 */ /* 0x001fe20000000f00 */
[----:B------:R-:W-:Y:S01]  /*2ee0*/  IMAD.MOV.U32 R191, RZ, RZ, 0x1f ;  /* 0x0000001fffbf7424 */ /* 0x000fe200078e00ff */
[----:B------:R-:W-:Y:S01]  /*2ef0*/  MOV R4, 0x2f20 ;  /* 0x00002f2000047802 */ /* 0x000fe20000000f00 */
[----:B------:R-:W-:-:S02]  /*2f00*/  IMAD.MOV.U32 R192, RZ, RZ, -0x1 ;  /* 0xffffffffffc07424 */ /* 0x000fc400078e00ff */
[----:B-----5:R-:W-:Y:S05]  /*2f10*/  CALL.REL.NOINC `($__internal_97_$__cuda_sm70_shflsync_idx_p) ;  /* 0x0000415000007944 */ /* 0x020fea0003c00000 */
.L_x_2403:
[----:B------:R-:W-:Y:S05]  /*2f20*/  BRA.DIV ~URZ, `(.L_x_2404) ;  /* 0x000037827f007947 */ /* 0x000fea000b800000 */
[----:B-----5:R-:W2:Y:S04]  /*2f30*/  SHFL.IDX PT, R12, R12, RZ, 0x1f ;  /* 0x00001fff0c0c7589 */ /* 0x020ea800000e0000 */
[----:B------:R3:W4:Y:S04]  /*2f40*/  SHFL.IDX PT, R5, R13, RZ, 0x1f ;  /* 0x00001fff0d057589 */ /* 0x00072800000e0000 */
[----:B------:R-:W0:Y:S04]  /*2f50*/  SHFL.UP PT, R185, R185, 0x1, RZ ;  /* 0x04200000b9b97989 */ /* 0x000e2800000e00ff */
[----:B------:R3:W1:Y:S02]  /*2f60*/  SHFL.UP PT, R186, R7, 0x1, RZ ;  /* 0x0420000007ba7989 */ /* 0x00066400000e00ff */
.L_x_2425:
[----:B---3--:R-:W3:Y:S01]  /*2f70*/  LDS.64 R6, [R128.X16+0x880] ;  /* 0x0008800080067984 */ /* 0x008ee2000000ca00 */
[----:B--2---:R-:W-:Y:S01]  /*2f80*/  MOV R4, R12 ;  /* 0x0000000c00047202 */ /* 0x004fe20000000f00 */
[----:B01--4-:R-:W-:-:S04]  /*2f90*/  @P1 FFMA.FTZ R5, R5, R185, R186 ;  /* 0x000000b905051223 */ /* 0x013fc800000100ba */
[----:B------:R-:W-:Y:S02]  /*2fa0*/  @P1 FMUL.FTZ R4, R4, R185 ;  /* 0x000000b904041220 */ /* 0x000fe40000410000 */
[C---:B---3--:R-:W-:Y:S02]  /*2fb0*/  FFMA.FTZ R7, R6.reuse, R5, R7 ;  /* 0x0000000506077223 */ /* 0x048fe40000010007 */
[----:B------:R-:W-:-:S05]  /*2fc0*/  FMUL.FTZ R6, R6, R4 ;  /* 0x0000000406067220 */ /* 0x000fca0000410000 */
[----:B------:R0:W-:Y:S02]  /*2fd0*/  STS.128 [R128.X16+0x880], R4 ;  /* 0x0008800480007388 */ /* 0x0001e4000000cc00 */
.L_x_2399:
[----:B--2---:R-:W-:Y:S05]  /*2fe0*/  BSYNC B0 ;  /* 0x0000000000007941 */ /* 0x004fea0003800000 */
.L_x_2398:
[----:B------:R-:W-:Y:S01]  /*2ff0*/  WARPSYNC 0xffffffff ;  /* 0xffffffff00007948 */ /* 0x000fe20003800000 */
[----:B------:R-:W-:Y:S01]  /*3000*/  BAR.SYNC.DEFER_BLOCKING 0x0 ;  /* 0x0000000000007b1d */ /* 0x000fe20000010000 */
[----:B01----:R-:W-:Y:S01]  /*3010*/  FMUL.FTZ R7, R152, R159 ;  /* 0x0000009f98077220 */ /* 0x003fe20000410000 */
[----:B------:R-:W-:Y:S01]  /*3020*/  LOP3.LUT P0, RZ, R128, 0x1f, RZ, 0xc0, !PT ;  /* 0x0000001f80ff7812 */ /* 0x000fe2000780c0ff */
[----:B------:R-:W-:Y:S01]  /*3030*/  FFMA.FTZ R5, R152, R178, R175 ;  /* 0x000000b298057223 */ /* 0x000fe200000100af */
[----:B-----5:R-:W-:Y:S01]  /*3040*/  HFMA2.MMA R12, -RZ, RZ, 1.875, 0 ;  /* 0x3f800000ff0c7435 */ /* 0x020fe200000001ff */
[----:B------:R-:W-:Y:S01]  /*3050*/  FMUL.FTZ R6, R148, R7 ;  /* 0x0000000794067220 */ /* 0x000fe20000410000 */
[----:B------:R-:W-:Y:S01]  /*3060*/  ISETP.GE.OR P0, PT, R118, c[0x0][0x174], P0 ;  /* 0x00005d0076007a0c */ /* 0x000fe20000706670 */
[----:B------:R-:W-:Y:S01]  /*3070*/  FFMA.FTZ R5, R148, R5, R171 ;  /* 0x0000000594057223 */ /* 0x000fe200000100ab */
[----:B------:R-:W-:Y:S01]  /*3080*/  BSSY B0, `(.L_x_2405) ;  /* 0x0000062000007945 */ /* 0x000fe20003800000 */
[----:B------:R-:W-:-:S02]  /*3090*/  FMUL.FTZ R7, R147, R6 ;  /* 0x0000000693077220 */ /* 0x000fc40000410000 */
[----:B------:R-:W-:Y:S02]  /*30a0*/  FFMA.FTZ R5, R147, R5, R172 ;  /* 0x0000000593057223 */ /* 0x000fe400000100ac */
[C---:B------:R-:W-:Y:S02]  /*30b0*/  FMUL.FTZ R6, R146.reuse, R7 ;  /* 0x0000000792067220 */ /* 0x040fe40000410000 */
[----:B------:R-:W-:Y:S02]  /*30c0*/  FFMA.FTZ R5, R146, R5, R167 ;  /* 0x0000000592057223 */ /* 0x000fe400000100a7 */
[C---:B------:R-:W-:Y:S02]  /*30d0*/  FMUL.FTZ R7, R145.reuse, R6 ;  /* 0x0000000691077220 */ /* 0x040fe40000410000 */
[----:B------:R-:W-:Y:S02]  /*30e0*/  FFMA.FTZ R5, R145, R5, R166 ;  /* 0x0000000591057223 */ /* 0x000fe400000100a6 */
[----:B------:R-:W-:-:S02]  /*30f0*/  IMAD.MOV.U32 R13, RZ, RZ, RZ ;  /* 0x000000ffff0d7224 */ /* 0x000fc400078e00ff */
[----:B------:R-:W-:Y:S01]  /*3100*/  FFMA.FTZ R5, R144, R5, R163 ;  /* 0x0000000590057223 */ /* 0x000fe200000100a3 */
[----:B------:R-:W0:Y:S03]  /*3110*/  LDS R4, [R128.X8+0x884] ;  /* 0x0008840080047984 */ /* 0x000e260000008800 */
[----:B------:R-:W-:Y:S01]  /*3120*/  FFMA.FTZ R5, R143, R5, R160 ;  /* 0x000000058f057223 */ /* 0x000fe200000100a0 */
[----:B------:R1:W2:Y:S01]  /*3130*/  @!P0 LDS.64 R12, [R19.X8+0x1590] ;  /* 0x00159000130c8984 */ /* 0x0002a20000008a00 */
[----:B------:R-:W-:Y:S02]  /*3140*/  ISETP.GT.U32.AND P0, PT, R128, 0x1f, PT ;  /* 0x0000001f8000780c */ /* 0x000fe40003f04070 */
        /* <DEDUP_REMOVED lines=28> */
[----:B------:R-:W-:-:S03]  /*3310*/  FFMA.FTZ R177, R144, R176, R177 ;  /* 0x000000b090b17223 */ /* 0x000fc600000100b1 */
[----:B------:R1:W-:Y:S01]  /*3320*/  STS.64 [R128.X8+0xa90], R4 ;  /* 0x000a900480007388 */ /* 0x0003e20000008a00 */
[----:B------:R-:W-:-:S04]  /*3330*/  FFMA.FTZ R180, R145, R177, R180 ;  /* 0x000000b191b47223 */ /* 0x000fc800000100b4 */
[----:B------:R-:W-:-:S04]  /*3340*/  FFMA.FTZ R179, R146, R180, R179 ;  /* 0x000000b492b37223 */ /* 0x000fc800000100b3 */
[----:B------:R-:W-:-:S04]  /*3350*/  FFMA.FTZ R182, R147, R179, R182 ;  /* 0x000000b393b67223 */ /* 0x000fc800000100b6 */
[----:B------:R-:W-:-:S04]  /*3360*/  FFMA.FTZ R181, R148, R182, R181 ;  /* 0x000000b694b57223 */ /* 0x000fc800000100b5 */
[----:B------:R-:W-:Y:S01]  /*3370*/  FFMA.FTZ R183, R152, R181, R183 ;  /* 0x000000b598b77223 */ /* 0x000fe200000100b7 */
[----:B------:R-:W-:Y:S06]  /*3380*/  BAR.SYNC.DEFER_BLOCKING 0x0 ;  /* 0x0000000000007b1d */ /* 0x000fec0000010000 */
[----:B------:R-:W-:Y:S05]  /*3390*/  @P0 BRA `(.L_x_2406) ;  /* 0x0000030000000947 */ /* 0x000fea0003800000 */
[----:B-12---:R-:W0:Y:S01]  /*33a0*/  LDS.128 R4, [R128.X16+0xa90] ;  /* 0x000a900080047984 */ /* 0x006e22000000cc00 */
        /* <DEDUP_REMOVED lines=9> */
[----:B------:R0:W1:Y:S02]  /*3440*/  SHFL.DOWN PT, R149, R6, 0x1, 0x1f ;  /* 0x08201f0006957f89 */ /* 0x00006400000e0000 */
.L_x_2426:
[----:B------:R-:W-:Y:S05]  /*3450*/  BRA.DIV ~URZ, `(.L_x_2408) ;  /* 0x000034b27f007947 */ /* 0x000fea000b800000 */
[----:B------:R-:W2:Y:S04]  /*3460*/  SHFL.DOWN PT, R4, R7, 0x1, 0x1f ;  /* 0x08201f0007047f89 */ /* 0x000ea800000e0000 */
[----:B------:R-:W-:Y:S04]  /*3470*/  SHFL.IDX PT, R187, R12, RZ, 0x1f ;  /* 0x00001fff0cbb7589 */ /* 0x000fe800000e0000 */
[----:B------:R-:W-:Y:S01]  /*3480*/  SHFL.IDX PT, R189, R13, RZ, 0x1f ;  /* 0x00001fff0dbd7589 */ /* 0x000fe200000e0000 */
[----:B--2---:R-:W-:-:S02]  /*3490*/  @P4 FFMA.FTZ R7, R6, R4, R7 ;  /* 0x0000000406074223 */ /* 0x004fc40000010007 */
        /* <DEDUP_REMOVED lines=21> */
.L_x_2427:
[----:B------:R-:W5:Y:S01]  /*35f0*/  LDS.64 R4, [R128.X16+0xa98] ;  /* 0x000a980080047984 */ /* 0x000f62000000ca00 */
[----:B------:R-:W-:Y:S01]  /*3600*/  ISETP.NE.AND P0, PT, R128, 0x1f, PT ;  /* 0x0000001f8000780c */ /* 0x000fe20003f05270 */
[----:B0-----:R-:W-:Y:S01]  /*3610*/  IMAD.MOV.U32 R7, RZ, RZ, R189 ;  /* 0x000000ffff077224 */ /* 0x001fe200078e00bd */
[----:B------:R-:W-:Y:S01]  /*3620*/  MOV R6, R187 ;  /* 0x000000bb00067202 */ /* 0x000fe20000000f00 */
[----:B-1-3--:R-:W-:-:S02]  /*3630*/  FFMA.FTZ R13, R13, R149, R186 ;  /* 0x000000950d0d7223 */ /* 0x00afc400000100ba */
[----:B------:R-:W-:-:S08]  /*3640*/  FMUL.FTZ R12, R12, R149 ;  /* 0x000000950c0c7220 */ /* 0x000fd00000410000 */
[-C--:B--2-4-:R-:W-:Y:S02]  /*3650*/  @P0 FFMA.FTZ R7, R7, R185.reuse, R188 ;  /* 0x000000b907070223 */ /* 0x094fe400000100bc */
[----:B------:R-:W-:Y:S02]  /*3660*/  @P0 FMUL.FTZ R6, R6, R185 ;  /* 0x000000b906060220 */ /* 0x000fe40000410000 */
[C---:B-----5:R-:W-:Y:S02]  /*3670*/  FFMA.FTZ R5, R4.reuse, R7, R5 ;  /* 0x0000000704057223 */ /* 0x060fe40000010005 */
[----:B------:R-:W-:-:S05]  /*3680*/  FMUL.FTZ R4, R4, R6 ;  /* 0x0000000604047220 */ /* 0x000fca0000410000 */
[----:B------:R0:W-:Y:S02]  /*3690*/  STS.128 [R128.X16+0xa90], R4 ;  /* 0x000a900480007388 */ /* 0x0001e4000000cc00 */
.L_x_2406:
[----:B-12---:R-:W-:Y:S05]  /*36a0*/  BSYNC B0 ;  /* 0x0000000000007941 */ /* 0x006fea0003800000 */
.L_x_2405:
[----:B------:R-:W-:Y:S01]  /*36b0*/  WARPSYNC 0xffffffff ;  /* 0xffffffff00007948 */ /* 0x000fe20003800000 */
[----:B------:R-:W-:Y:S01]  /*36c0*/  BAR.SYNC.DEFER_BLOCKING 0x0 ;  /* 0x0000000000007b1d */ /* 0x000fe20000010000 */
[----:B0-----:R-:W-:Y:S01]  /*36d0*/  FFMA.FTZ R4, R83, R170, RZ ;  /* 0x000000aa53047223 */ /* 0x001fe200000100ff */
[C---:B------:R-:W-:Y:S02]  /*36e0*/  ISETP.GT.AND P0, PT, R127.reuse, 0x1e, PT ;  /* 0x0000001e7f00780c */ /* 0x040fe40003f04270 */
[----:B------:R-:W-:Y:S01]  /*36f0*/  ISETP.GT.AND P1, PT, R127, 0x1d, PT ;  /* 0x0000001d7f00780c */ /* 0x000fe20003f24270 */
[----:B------:R-:W-:Y:S01]  /*3700*/  FFMA.FTZ R4, R82, R165, R4 ;  /* 0x000000a552047223 */ /* 0x000fe20000010004 */
[----:B------:R-:W-:Y:S01]  /*3710*/  PRMT R7, RZ, 0x5410, R184 ;  /* 0x00005410ff077816 */ /* 0x000fe200000000b8 */
[----:B------:R-:W-:Y:S01]  /*3720*/  BSSY B0, `(.L_x_2409) ;  /* 0x00000d8000007945 */ /* 0x000fe20003800000 */
[----:B------:R-:W-:Y:S01]  /*3730*/  PRMT R186, RZ, 0x5410, R92 ;  /* 0x00005410ffba7816 */ /* 0x000fe2000000005c */
[----:B------:R-:W-:Y:S01]  /*3740*/  FFMA.FTZ R4, R81, R162, R4 ;  /* 0x000000a251047223 */ /* 0x000fe20000010004 */
[----:B------:R-:W-:-:S02]  /*3750*/  PRMT R188, RZ, 0x5410, R91 ;  /* 0x00005410ffbc7816 */ /* 0x000fc4000000005b */
[----:B------:R-:W-:Y:S01]  /*3760*/  PRMT R190, RZ, 0x5410, R90 ;  /* 0x00005410ffbe7816 */ /* 0x000fe2000000005a */
[----:B------:R-:W-:Y:S01]  /*3770*/  FFMA.FTZ R4, R80, R161, R4 ;  /* 0x000000a150047223 */ /* 0x000fe20000010004 */
[----:B------:R-:W-:Y:S02]  /*3780*/  PRMT R192, RZ, 0x5410, R89 ;  /* 0x00005410ffc07816 */ /* 0x000fe40000000059 */
[----:B------:R-:W-:Y:S01]  /*3790*/  PRMT R194, RZ, 0x5410, R88 ;  /* 0x00005410ffc27816 */ /* 0x000fe20000000058 */
[----:B------:R-:W-:Y:S01]  /*37a0*/  FFMA.FTZ R5, R79, R164, R4 ;  /* 0x000000a44f057223 */ /* 0x000fe20000010004 */
[----:B------:R-:W-:Y:S02]  /*37b0*/  PRMT R196, RZ, 0x5410, R87 ;  /* 0x00005410ffc47816 */ /* 0x000fe40000000057 */
[----:B------:R-:W-:Y:S01]  /*37c0*/  PRMT R198, RZ, 0x5410, R86 ;  /* 0x00005410ffc67816 */ /* 0x000fe20000000056 */
[----:B------:R-:W-:Y:S01]  /*37d0*/  FFMA.FTZ R4, R78, R168, R5 ;  /* 0x000000a84e047223 */ /* 0x000fe20000010005 */
[----:B------:R-:W-:Y:S01]  /*37e0*/  PRMT R199, RZ, 0x5410, R85 ;  /* 0x00005410ffc77816 */ /* 0x000fe20000000055 */
[----:B------:R-:W0:Y:S02]  /*37f0*/  LDS R185, [R128.X8+0xa94] ;  /* 0x000a940080b97984 */ /* 0x000e240000008800 */
[----:B------:R-:W-:Y:S01]  /*3800*/  FFMA.FTZ R5, R77, R169, R4 ;  /* 0x000000a94d057223 */ /* 0x000fe20000010004 */
[----:B------:R-:W-:-:S02]  /*3810*/  PRMT R200, RZ, 0x5410, R84 ;  /* 0x00005410ffc87816 */ /* 0x000fc40000000054 */
[----:B------:R-:W-:Y:S01]  /*3820*/  ISETP.GT.AND P2, PT, R127, 0x1b, PT ;  /* 0x0000001b7f00780c */ /* 0x000fe20003f44270 */
[----:B------:R-:W-:Y:S01]  /*3830*/  FFMA.FTZ R4, R76, R174, R5 ;  /* 0x000000ae4c047223 */ /* 0x000fe20000010005 */
[----:B------:R-:W-:Y:S01]  /*3840*/  ISETP.NE.AND P3, PT, R128, RZ, PT ;  /* 0x000000ff8000720c */ /* 0x000fe20003f65270 */
[----:B------:R-:W-:Y:S02]  /*3850*/  FFMA.FTZ R174, -R27, R186, R174 ;  /* 0x000000ba1bae7223 */ /* 0x000fe400000101ae */
[----:B------:R-:W-:Y:S02]  /*3860*/  FFMA.FTZ R5, R75, R173, R4 ;  /* 0x000000ad4b057223 */ /* 0x000fe40000010004 */
[----:B------:R-:W-:Y:S02]  /*3870*/  FFMA.FTZ R173, -R26, R188, R173 ;  /* 0x000000bc1aad7223 */ /* 0x000fe400000101ad */
[----:B------:R-:W-:Y:S02]  /*3880*/  FFMA.FTZ R4, R74, R176, R5 ;  /* 0x000000b04a047223 */ /* 0x000fe40000010005 */
[----:B------:R-:W-:-:S02]  /*3890*/  FFMA.FTZ R176, -R25, R190, R176 ;  /* 0x000000be19b07223 */ /* 0x000fc400000101b0 */
[----:B------:R-:W-:Y:S02]  /*38a0*/  FFMA.FTZ R5, R73, R177, R4 ;  /* 0x000000b149057223 */ /* 0x000fe40000010004 */
[----:B------:R-:W-:Y:S01]  /*38b0*/  FFMA.FTZ R177, -R24, R192, R177 ;  /* 0x000000c018b17223 */ /* 0x000fe200000101b1 */
[----:B------:R-:W-:Y:S01]  /*38c0*/  @!P3 STS.64 [R19.X8+0x1590], R12 ;  /* 0x0015900c1300b388 */ /* 0x000fe20000008a00 */
[----:B------:R-:W-:Y:S02]  /*38d0*/  FFMA.FTZ R4, R72, R180, R5 ;  /* 0x000000b448047223 */ /* 0x000fe40000010005 */
[----:B------:R-:W-:Y:S02]  /*38e0*/  FFMA.FTZ R180, -R23, R194, R180 ;  /* 0x000000c217b47223 */ /* 0x000fe400000101b4 */
[----:B------:R-:W-:Y:S02]  /*38f0*/  FFMA.FTZ R5, R71, R179, R4 ;  /* 0x000000b347057223 */ /* 0x000fe40000010004 */
[----:B------:R-:W-:-:S02]  /*3900*/  FFMA.FTZ R179, -R22, R196, R179 ;  /* 0x000000c416b37223 */ /* 0x000fc400000101b3 */
[----:B------:R-:W-:Y:S02]  /*3910*/  FFMA.FTZ R5, R70, R182, R5 ;  /* 0x000000b646057223 */ /* 0x000fe40000010005 */
[----:B------:R-:W-:Y:S02]  /*3920*/  FFMA.FTZ R182, -R21, R198, R182 ;  /* 0x000000c615b67223 */ /* 0x000fe400000101b6 */
[----:B------:R-:W-:Y:S02]  /*3930*/  FFMA.FTZ R4, R68, R181, R5 ;  /* 0x000000b544047223 */ /* 0x000fe40000010005 */
[----:B------:R-:W-:Y:S02]  /*3940*/  FFMA.FTZ R181, -R20, R199, R181 ;  /* 0x000000c714b57223 */ /* 0x000fe400000101b5 */
[----:B------:R-:W-:Y:S02]  /*3950*/  FFMA.FTZ R5, R67, R183, R4 ;  /* 0x000000b743057223 */ /* 0x000fe40000010004 */
[----:B0-----:R-:W-:-:S03]  /*3960*/  FFMA.FTZ R185, R185, R159, R178 ;  /* 0x0000009fb9b97223 */ /* 0x001fc600000100b2 */
[----:B------:R-:W0:Y:S01]  /*3970*/  SHFL.DOWN PT, R4, R5, 0x1, 0x1f ;  /* 0x08201f0005047f89 */ /* 0x000e2200000e0000 */
[----:B------:R-:W-:-:S04]  /*3980*/  FFMA.FTZ R175, R152, R185, R175 ;  /* 0x000000b998af7223 */ /* 0x000fc800000100af */
[----:B------:R-:W-:-:S04]  /*3990*/  FFMA.FTZ R148, R148, R175, R171 ;  /* 0x000000af94947223 */ /* 0x000fc800000100ab */
[-C--:B------:R-:W-:Y:S02]  /*39a0*/  FFMA.FTZ R171, R147, R148.reuse, R172 ;  /* 0x0000009493ab7223 */ /* 0x080fe400000100ac */
[----:B------:R-:W-:Y:S02]  /*39b0*/  FMUL.FTZ R193, R21, R148 ;  /* 0x0000009415c17220 */ /* 0x000fe40000410000 */
[----:B------:R-:W-:Y:S01]  /*39c0*/  FFMA.FTZ R167, R146, R171, R167 ;  /* 0x000000ab92a77223 */ /* 0x000fe200000100a7 */
[----:B------:R-:W-:Y:S01]  /*39d0*/  PRMT R146, RZ, 0x5410, R96 ;  /* 0x00005410ff927816 */ /* 0x000fe20000000060 */
[----:B------:R-:W-:Y:S02]  /*39e0*/  FFMA.FTZ R172, -R18, R200, R183 ;  /* 0x000000c812ac7223 */ /* 0x000fe400000101b7 */
[----:B------:R-:W-:Y:S02]  /*39f0*/  FFMA.FTZ R159, R145, R167, R166 ;  /* 0x000000a7919f7223 */ /* 0x000fe400000100a6 */
[----:B------:R-:W-:-:S02]  /*3a00*/  FFMA.FTZ R161, -R31, R146, R161 ;  /* 0x000000921fa17223 */ /* 0x000fc400000101a1 */
[----:B------:R-:W-:Y:S02]  /*3a10*/  FFMA.FTZ R163, R144, R159, R163 ;  /* 0x0000009f90a37223 */ /* 0x000fe400000100a3 */
[----:B0-----:R-:W-:Y:S02]  /*3a20*/  @!P0 FADD.FTZ R5, R5, R4 ;  /* 0x0000000405058221 */ /* 0x001fe40000010000 */
[-C--:B------:R-:W-:Y:S01]  /*3a30*/  FFMA.FTZ R149, R143, R163.reuse, R160 ;  /* 0x000000a38f957223 */ /* 0x080fe200000100a0 */
[----:B------:R-:W-:Y:S01]  /*3a40*/  PRMT R143, RZ, 0x5410, R97 ;  /* 0x00005410ff8f7816 */ /* 0x000fe20000000061 */
[----:B------:R-:W-:Y:S01]  /*3a50*/  FMUL.FTZ R189, R25, R163 ;  /* 0x000000a319bd7220 */ /* 0x000fe20000410000 */
[----:B------:R-:W0:Y:S01]  /*3a60*/  SHFL.DOWN PT, R4, R5, 0x2, 0x1f ;  /* 0x08401f0005047f89 */ /* 0x000e2200000e0000 */
[----:B------:R-:W-:Y:S02]  /*3a70*/  FFMA.FTZ R142, R142, R149, R157 ;  /* 0x000000958e8e7223 */ /* 0x000fe4000001009d */
[----:B------:R-:W-:-:S02]  /*3a80*/  FFMA.FTZ R162, -R32, R143, R162 ;  /* 0x0000008f20a27223 */ /* 0x000fc400000101a2 */
[-C--:B------:R-:W-:Y:S02]  /*3a90*/  FFMA.FTZ R147, R141, R142.reuse, R158 ;  /* 0x0000008e8d937223 */ /* 0x080fe4000001009e */
[----:B------:R-:W-:Y:S02]  /*3aa0*/  FFMA.FTZ R141, -R35, R7, R170 ;  /* 0x00000007238d7223 */ /* 0x000fe400000101aa */
        /* <DEDUP_REMOVED lines=10> */
[----:B0-----:R-:W-:-:S02]  /*3b50*/  @!P1 FADD.FTZ R5, R5, R4 ;  /* 0x0000000405059221 */ /* 0x001fc40000010000 */
[-C--:B------:R-:W-:Y:S02]  /*3b60*/  FFMA.FTZ R14, R14, R15.reuse, R151 ;  /* 0x0000000f0e0e7223 */ /* 0x080fe40000010097 */
[----:B------:R-:W-:Y:S02]  /*3b70*/  FFMA.FTZ R140, -R33, R16, R165 ;  /* 0x00000010218c7223 */ /* 0x000fe400000101a5 */
[----:B------:R-:W-:Y:S02]  /*3b80*/  FMUL.FTZ R6, R35, R14 ;  /* 0x0000000e23067220 */ /* 0x000fe40000410000 */
[----:B------:R-:W-:Y:S02]  /*3b90*/  FMUL.FTZ R139, R33, R15 ;  /* 0x0000000f218b7220 */ /* 0x000fe40000410000 */
[----:B------:R-:W-:Y:S02]  /*3ba0*/  FFMA.FTZ R4, R6, R141, RZ ;  /* 0x0000008d06047223 */ /* 0x000fe400000100ff */
[----:B------:R-:W-:-:S02]  /*3bb0*/  FMUL.FTZ R144, R32, R153 ;  /* 0x0000009920907220 */ /* 0x000fc40000410000 */
[----:B------:R-:W-:Y:S02]  /*3bc0*/  FFMA.FTZ R151, R139, R140, R4 ;  /* 0x0000008c8b977223 */ /* 0x000fe40000010004 */
[----:B------:R-:W-:Y:S02]  /*3bd0*/  FMUL.FTZ R150, R31, R17 ;  /* 0x000000111f967220 */ /* 0x000fe40000410000 */
[----:B------:R-:W-:Y:S01]  /*3be0*/  FFMA.FTZ R152, R144, R162, R151 ;  /* 0x000000a290987223 */ /* 0x000fe20000010097 */
[----:B------:R-:W-:Y:S01]  /*3bf0*/  PRMT R151, RZ, 0x5410, R95 ;  /* 0x00005410ff977816 */ /* 0x000fe2000000005f */
[----:B------:R-:W-:Y:S02]  /*3c00*/  FMUL.FTZ R4, R30, R145 ;  /* 0x000000911e047220 */ /* 0x000fe40000410000 */
[----:B------:R-:W-:Y:S01]  /*3c10*/  FFMA.FTZ R154, R150, R161, R152 ;  /* 0x000000a1969a7223 */ /* 0x000fe20000010098 */
[----:B------:R-:W-:Y:S01]  /*3c20*/  PRMT R152, RZ, 0x5410, R94 ;  /* 0x00005410ff987816 */ /* 0x000fe2000000005e */
[----:B------:R-:W-:-:S02]  /*3c30*/  FFMA.FTZ R157, -R30, R151, R164 ;  /* 0x000000971e9d7223 */ /* 0x000fc400000101a4 */
[C---:B------:R-:W-:Y:S02]  /*3c40*/  FMUL.FTZ R165, R29.reuse, R155 ;  /* 0x0000009b1da57220 */ /* 0x040fe40000410000 */
[----:B------:R-:W-:Y:S01]  /*3c50*/  FFMA.FTZ R158, R4, R157, R154 ;  /* 0x0000009d049e7223 */ /* 0x000fe2000001009a */
[----:B------:R-:W-:Y:S01]  /*3c60*/  PRMT R154, RZ, 0x5410, R93 ;  /* 0x00005410ff9a7816 */ /* 0x000fe2000000005d */
[----:B------:R-:W-:Y:S02]  /*3c70*/  FFMA.FTZ R168, -R29, R152, R168 ;  /* 0x000000981da87223 */ /* 0x000fe400000101a8 */
[----:B------:R-:W-:Y:S02]  /*3c80*/  FMUL.FTZ R164, R24, R159 ;  /* 0x0000009f18a47220 */ /* 0x000fe40000410000 */
[----:B------:R-:W-:Y:S02]  /*3c90*/  FFMA.FTZ R169, -R28, R154, R169 ;  /* 0x0000009a1ca97223 */ /* 0x000fe400000101a9 */
[----:B------:R-:W-:-:S02]  /*3ca0*/  FFMA.FTZ R158, R165, R168, R158 ;  /* 0x000000a8a59e7223 */ /* 0x000fc4000001009e */
[----:B------:R-:W-:Y:S02]  /*3cb0*/  FMUL.FTZ R166, R22, R171 ;  /* 0x000000ab16a67220 */ /* 0x000fe40000410000 */
[----:B------:R-:W-:Y:S02]  /*3cc0*/  FFMA.FTZ R158, R156, R169, R158 ;  /* 0x000000a99c9e7223 */ /* 0x000fe4000001009e */
[----:B------:R-:W-:Y:S02]  /*3cd0*/  FMUL.FTZ R170, R20, R175 ;  /* 0x000000af14aa7220 */ /* 0x000fe40000410000 */
[----:B------:R-:W-:Y:S02]  /*3ce0*/  FFMA.FTZ R158, R187, R174, R158 ;  /* 0x000000aebb9e7223 */ /* 0x000fe4000001009e */
[----:B------:R-:W-:Y:S02]  /*3cf0*/  FMUL.FTZ R183, R18, R185 ;  /* 0x000000b912b77220 */ /* 0x000fe40000410000 */
[----:B------:R-:W-:-:S02]  /*3d00*/  FFMA.FTZ R158, R160, R173, R158 ;  /* 0x000000ada09e7223 */ /* 0x000fc4000001009e */
[----:B------:R-:W-:Y:S02]  /*3d10*/  FADD.FTZ R36, R183, R36 ;  /* 0x00000024b7247221 */ /* 0x000fe40000010000 */
[----:B------:R-:W-:Y:S02]  /*3d20*/  FFMA.FTZ R158, R189, R176, R158 ;  /* 0x000000b0bd9e7223 */ /* 0x000fe4000001009e */
[----:B------:R-:W-:Y:S02]  /*3d30*/  FMUL.FTZ R12, R138, R171 ;  /* 0x000000ab8a0c7220 */ /* 0x000fe40000410000 */
        /* <DEDUP_REMOVED lines=9> */
[----:B------:R-:W-:Y:S02]  /*3dd0*/  FMUL.FTZ R180, R180, R13 ;  /* 0x0000000db4b47220 */ /* 0x000fe40000410000 */
[----:B------:R-:W-:Y:S02]  /*3de0*/  FFMA.FTZ R178, R183, R172, R158 ;  /* 0x000000acb7b27223 */ /* 0x000fe4000001009e */
[----:B------:R-:W0:Y:S01]  /*3df0*/  SHFL.DOWN PT, R158, R5, 0x4, 0x1f ;  /* 0x08801f00059e7f89 */ /* 0x000e2200000e0000 */
[----:B------:R-:W-:Y:S02]  /*3e00*/  FMUL.FTZ R13, R138, R163 ;  /* 0x000000a38a0d7220 */ /* 0x000fe40000410000 */
[----:B------:R-:W-:Y:S01]  /*3e10*/  FMUL.FTZ R12, R177, R12 ;  /* 0x0000000cb10c7220 */ /* 0x000fe20000410000 */
[----:B------:R-:W1:Y:S01]  /*3e20*/  SHFL.DOWN PT, R195, R178, 0x1, 0x1f ;  /* 0x08201f00b2c37f89 */ /* 0x000e6200000e0000 */
        /* <DEDUP_REMOVED lines=10> */
[----:B0-----:R-:W-:Y:S02]  /*3ed0*/  @!P2 FADD.FTZ R5, R5, R158 ;  /* 0x0000009e0505a221 */ /* 0x001fe40000010000 */
[----:B------:R-:W-:Y:S02]  /*3ee0*/  FMUL.FTZ R12, R169, R12 ;  /* 0x0000000ca90c7220 */ /* 0x000fe40000410000 */
[----:B-1----:R-:W-:Y:S01]  /*3ef0*/  @!P0 FADD.FTZ R178, R178, R195 ;  /* 0x000000c3b2b28221 */ /* 0x002fe20000010000 */
[----:B------:R-:W0:Y:S01]  /*3f00*/  SHFL.DOWN PT, R158, R5, 0x8, 0x1f ;  /* 0x09001f00059e7f89 */ /* 0x000e2200000e0000 */
[----:B------:R-:W-:Y:S01]  /*3f10*/  ISETP.GT.AND P0, PT, R127, 0x17, PT ;  /* 0x000000177f00780c */ /* 0x000fe20003f04270 */
[----:B------:R-:W-:-:S02]  /*3f20*/  FMUL.FTZ R13, R138, R155 ;  /* 0x0000009b8a0d7220 */ /* 0x000fc40000410000 */
[----:B------:R-:W1:Y:S01]  /*3f30*/  SHFL.DOWN PT, R195, R178, 0x2, 0x1f ;  /* 0x08401f00b2c37f89 */ /* 0x000e6200000e0000 */
[----:B------:R-:W-:Y:S02]  /*3f40*/  FFMA.FTZ R147, R154, R147, R12 ;  /* 0x000000939a937223 */ /* 0x000fe4000001000c */
[----:B------:R-:W-:Y:S02]  /*3f50*/  FMUL.FTZ R13, R168, R13 ;  /* 0x0000000da80d7220 */ /* 0x000fe40000410000 */
[----:B------:R-:W-:Y:S02]  /*3f60*/  FMUL.FTZ R12, R138, R145 ;  /* 0x000000918a0c7220 */ /* 0x000fe40000410000 */
[----:B------:R-:W-:Y:S02]  /*3f70*/  FFMA.FTZ R152, R152, R155, R13 ;  /* 0x0000009b98987223 */ /* 0x000fe4000001000d */
[----:B------:R-:W-:Y:S02]  /*3f80*/  FMUL.FTZ R12, R157, R12 ;  /* 0x0000000c9d0c7220 */ /* 0x000fe40000410000 */
[----:B------:R-:W-:-:S02]  /*3f90*/  FMUL.FTZ R13, R138, R153 ;  /* 0x000000998a0d7220 */ /* 0x000fc40000410000 */
[----:B------:R-:W-:Y:S02]  /*3fa0*/  FFMA.FTZ R145, R151, R145, R12 ;  /* 0x0000009197917223 */ /* 0x000fe4000001000c */
[----:B------:R-:W-:Y:S02]  /*3fb0*/  FMUL.FTZ R162, R162, R13 ;  /* 0x0000000da2a27220 */ /* 0x000fe40000410000 */
[C---:B------:R-:W-:Y:S02]  /*3fc0*/  FMUL.FTZ R12, R138.reuse, R17 ;  /* 0x000000118a0c7220 */ /* 0x040fe40000410000 */
[----:B------:R-:W-:Y:S02]  /*3fd0*/  FMUL.FTZ R13, R138, R15 ;  /* 0x0000000f8a0d7220 */ /* 0x000fe40000410000 */
[----:B0-----:R-:W-:Y:S02]  /*3fe0*/  @!P0 FADD.FTZ R5, R5, R158 ;  /* 0x0000009e05058221 */ /* 0x001fe40000010000 */
[----:B------:R-:W-:-:S02]  /*3ff0*/  FADD.FTZ R47, R4, R47 ;  /* 0x0000002f042f7221 */ /* 0x000fc40000010000 */
[----:B-1----:R-:W-:Y:S01]  /*4000*/  @!P1 FADD.FTZ R178, R178, R195 ;  /* 0x000000c3b2b29221 */ /* 0x002fe20000010000 */
[----:B------:R-:W0:Y:S01]  /*4010*/  SHFL.DOWN PT, R158, R5, 0x10, 0x1f ;  /* 0x0a001f00059e7f89 */ /* 0x000e2200000e0000 */
[----:B------:R-:W-:Y:S01]  /*4020*/  ISETP.GT.AND P1, PT, R127, 0xf, PT ;  /* 0x0000000f7f00780c */ /* 0x000fe20003f24270 */
[----:B------:R-:W-:Y:S02]  /*4030*/  FMUL.FTZ R195, R138, R185 ;  /* 0x000000b98ac37220 */ /* 0x000fe40000410000 */
[----:B------:R-:W1:Y:S01]  /*4040*/  SHFL.DOWN PT, R197, R178, 0x4, 0x1f ;  /* 0x08801f00b2c57f89 */ /* 0x000e6200000e0000 */
[----:B------:R-:W-:Y:S02]  /*4050*/  FMUL.FTZ R12, R161, R12 ;  /* 0x0000000ca10c7220 */ /* 0x000fe40000410000 */
[----:B------:R-:W-:Y:S02]  /*4060*/  FMUL.FTZ R172, R172, R195 ;  /* 0x000000c3acac7220 */ /* 0x000fe40000410000 */
        /* <DEDUP_REMOVED lines=8> */
[----:B0-----:R-:W-:Y:S02]  /*40f0*/  @!P1 FADD.FTZ R5, R5, R158 ;  /* 0x0000009e05059221 */ /* 0x001fe40000010000 */
[----:B------:R-:W-:Y:S02]  /*4100*/  FMUL.FTZ R158, R138, R175 ;  /* 0x000000af8a9e7220 */ /* 0x000fe40000410000 */
[----:B-1----:R-:W-:Y:S02]  /*4110*/  @!P2 FADD.FTZ R178, R178, R197 ;  /* 0x000000c5b2b2a221 */ /* 0x002fe40000010000 */
[----:B------:R-:W-:Y:S02]  /*4120*/  FMUL.FTZ R158, R181, R158 ;  /* 0x0000009eb59e7220 */ /* 0x000fe40000410000 */
[C---:B------:R-:W-:Y:S01]  /*4130*/  FMUL.FTZ R181, R138.reuse, R148 ;  /* 0x000000948ab57220 */ /* 0x040fe20000410000 */
[----:B------:R-:W0:Y:S01]  /*4140*/  SHFL.DOWN PT, R183, R178, 0x8, 0x1f ;  /* 0x09001f00b2b77f89 */ /* 0x000e2200000e0000 */
[----:B------:R-:W-:-:S02]  /*4150*/  FMUL.FTZ R138, R138, R14 ;  /* 0x0000000e8a8a7220 */ /* 0x000fc40000410000 */
[----:B------:R-:W-:Y:S02]  /*4160*/  FMUL.FTZ R181, R182, R181 ;  /* 0x000000b5b6b57220 */ /* 0x000fe40000410000 */
[----:B------:R-:W-:Y:S02]  /*4170*/  FMUL.FTZ R138, R141, R138 ;  /* 0x0000008a8d8a7220 */ /* 0x000fe40000410000 */
        /* <DEDUP_REMOVED lines=28> */
[----:B------:R-:W-:Y:S02]  /*4340*/  IMAD.MOV.U32 R4, RZ, RZ, R178 ;  /* 0x000000ffff047224 */ /* 0x000fe400078e00b2 */
[----:B------:R-:W-:Y:S02]  /*4350*/  FADD.FTZ R56, R145, R56 ;  /* 0x0000003891387221 */ /* 0x000fe40000010000 */
[----:B------:R-:W-:Y:S01]  /*4360*/  FADD.FTZ R50, R139, R50 ;  /* 0x000000328b327221 */ /* 0x000fe20000010000 */
[----:B------:R0:W-:Y:S01]  /*4370*/  @!P0 STS.64 [R119.X8+0x858], R4 ;  /* 0x0008580477008388 */ /* 0x0001e20000008a00 */
[----:B------:R-:W-:-:S02]  /*4380*/  FADD.FTZ R55, R12, R55 ;  /* 0x000000370c377221 */ /* 0x000fc40000010000 */
[----:B------:R-:W-:Y:S02]  /*4390*/  FADD.FTZ R51, R6, R51 ;  /* 0x0000003306337221 */ /* 0x000fe40000010000 */
[----:B------:R-:W-:Y:S02]  /*43a0*/  FADD.FTZ R54, R143, R54 ;  /* 0x000000368f367221 */ /* 0x000fe40000010000 */
[----:B------:R-:W-:Y:S02]  /*43b0*/  FADD.FTZ R53, R16, R53 ;  /* 0x0000003510357221 */ /* 0x000fe40000010000 */
[----:B------:R-:W-:Y:S01]  /*43c0*/  FADD.FTZ R52, R7, R52 ;  /* 0x0000003407347221 */ /* 0x000fe20000010000 */
[----:B------:R-:W-:Y:S06]  /*43d0*/  BAR.SYNC.DEFER_BLOCKING 0x0 ;  /* 0x0000000000007b1d */ /* 0x000fec0000010000 */
[----:B------:R-:W-:Y:S05]  /*43e0*/  @P3 BRA `(.L_x_2410) ;  /* 0x000000b000003947 */ /* 0x000fea0003800000 */
[----:B0-----:R-:W-:Y:S01]  /*43f0*/  ISETP.NE.AND P0, PT, R118, c[0x0][0x174], PT ;  /* 0x00005d0076007a0c */ /* 0x001fe20003f05270 */
[----:B------:R-:W0:Y:S01]  /*4400*/  LDS.64 R6, [0x860] ;  /* 0x00086000ff067984 */ /* 0x000e220000000a00 */
[----:B------:R-:W-:-:S11]  /*4410*/  SHF.L.U32 R14, R19, 0x2, RZ ;  /* 0x00000002130e7819 */ /* 0x000fd600000006ff */
[----:B------:R-:W1:Y:S04]  /*4420*/  @P0 LDS R12, [R14+0x2190] ;  /* 0x002190000e0c0984 */ /* 0x000e680000000800 */
[----:B------:R-:W2:Y:S01]  /*4430*/  @P0 LDS R13, [R14+0x1d90] ;  /* 0x001d90000e0d0984 */ /* 0x000ea20000000800 */
[----:B0-----:R-:W-:Y:S02]  /*4440*/  FADD.FTZ R5, R5, R7 ;  /* 0x0000000705057221 */ /* 0x001fe40000010000 */
[----:B------:R-:W-:Y:S02]  /*4450*/  FADD.FTZ R4, R4, R6 ;  /* 0x0000000604047221 */ /* 0x000fe40000010000 */
[----:B-1----:R-:W-:Y:S02]  /*4460*/  @P0 FADD.FTZ R5, R5, R12 ;  /* 0x0000000c05050221 */ /* 0x002fe40000010000 */
[----:B--2---:R-:W-:-:S03]  /*4470*/  @P0 FADD.FTZ R4, R4, R13 ;  /* 0x0000000d04040221 */ /* 0x004fc60000010000 */
[----:B------:R0:W-:Y:S04]  /*4480*/  STS [R14+0x2190], R5 ;  /* 0x002190050e007388 */ /* 0x0001e80000000800 */
[----:B------:R0:W-:Y:S02]  /*4490*/  STS [R14+0x1d90], R4 ;  /* 0x001d90040e007388 */ /* 0x0001e40000000800 */
.L_x_2410:
[----:B0-----:R-:W-:Y:S05]  /*44a0*/  BSYNC B0 ;  /* 0x0000000000007941 */ /* 0x001fea0003800000 */
.L_x_2409:
[----:B------:R-:W-:-:S04]  /*44b0*/  IADD3 R19, R19, 0x1, RZ ;  /* 0x0000000113137810 */ /* 0x000fc80007ffe0ff */
[----:B------:R-:W-:-:S13]  /*44c0*/  ISETP.GE.AND P0, PT, R19, c[0x0][0x16c], PT ;  /* 0x00005b0013007a0c */ /* 0x000fda0003f06270 */
[----:B------:R-:W-:Y:S01]  /*44d0*/  @P0 CALL.REL.NOINC `(.L_x_2395) ;  /* 0x0000001000000944 */ /* 0x000fe20003c00000 */
[----:B------:R-:W-:Y:S05]  /*44e0*/  BRA `(.L_x_2411) ;  /* 0xffffdc4000007947 */ /* 0x000fea000383ffff */
.L_x_2395:
[----:B------:R-:W-:Y:S01]  /*44f0*/  BAR.SYNC.DEFER_BLOCKING 0x0 ;  /* 0x0000000000007b1d */ /* 0x000fe20000010000 */
[----:B------:R-:W-:Y:S02]  /*4500*/  F2FP.BF16.PACK_AB R50, R50, R51 ;  /* 0x000000333232723e */ /* 0x000fe400000010ff */
[----:B------:R-:W-:Y:S02]  /*4510*/  F2FP.BF16.PACK_AB R48, R48, R49 ;  /* 0x000000313030723e */ /* 0x000fe400000010ff */
[----:B------:R-:W-:Y:S01]  /*4520*/  F2FP.BF16.PACK_AB R46, R46, R47 ;  /* 0x0000002f2e2e723e */ /* 0x000fe200000010ff */
[----:B------:R-:W-:Y:S01]  /*4530*/  BSSY B0, `(.L_x_2412) ;  /* 0x0000057000007945 */ /* 0x000fe20003800000 */
[----:B------:R-:W-:Y:S02]  /*4540*/  PRMT R0, R50, 0x7632, R0 ;  /* 0x0000763232007816 */ /* 0x000fe40000000000 */
[----:B------:R-:W-:Y:S02]  /*4550*/  PRMT R4, R48, 0x7632, R4 ;  /* 0x0000763230047816 */ /* 0x000fe40000000004 */
[----:B------:R-:W-:-:S02]  /*4560*/  PRMT R5, R46, 0x7632, R5 ;  /* 0x000076322e057816 */ /* 0x000fc40000000005 */
[----:B------:R-:W-:Y:S02]  /*4570*/  ISETP.NE.AND P0, PT, R128, RZ, PT ;  /* 0x000000ff8000720c */ /* 0x000fe40003f05270 */
        /* <DEDUP_REMOVED lines=9> */
[----:B------:R-:W-:Y:S02]  /*4610*/  IADD3 R34, -R117, c[0x0][0x168], RZ ;  /* 0x00005a0075227a10 */ /* 0x000fe40007ffe1ff */
[----:B------:R-:W-:Y:S01]  /*4620*/  SHF.R.S32.HI R32, RZ, 0x1f, R116 ;  /* 0x0000001fff207819 */ /* 0x000fe20000011474 */
[----:B------:R2:W-:Y:S01]  /*4630*/  STS.U16 [R99+0xa], R5 ;  /* 0x00000a0563007388 */ /* 0x0005e20000000400 */
[----:B------:R-:W-:Y:S02]  /*4640*/  LOP3.LUT R51, R116, 0x20, RZ, 0xfc, !PT ;  /* 0x0000002074337812 */ /* 0x000fe400078efcff */
[----:B0-----:R-:W-:Y:S01]  /*4650*/  PRMT R0, R44, 0x7632, R0 ;  /* 0x000076322c007816 */ /* 0x001fe20000000000 */
[----:B------:R-:W-:Y:S01]  /*4660*/  STS.U16 [R99], R50 ;  /* 0x0000003263007388 */ /* 0x000fe20000000400 */
[----:B------:R-:W-:-:S02]  /*4670*/  LOP3.LUT R67, R116, 0x40, RZ, 0xfc, !PT ;  /* 0x0000004074437812 */ /* 0x000fc400078efcff */
[----:B-1----:R-:W-:Y:S01]  /*4680*/  PRMT R4, R40, 0x7632, R4 ;  /* 0x0000763228047816 */ /* 0x002fe20000000004 */
[----:B------:R-:W-:Y:S01]  /*4690*/  STS.U16 [R99+0x4], R48 ;  /* 0x0000043063007388 */ /* 0x000fe20000000400 */
[----:B--2---:R-:W-:-:S03]  /*46a0*/  PRMT R5, R38, 0x7632, R5 ;  /* 0x0000763226057816 */ /* 0x004fc60000000005 */
[----:B------:R-:W-:Y:S04]  /*46b0*/  STS.U16 [R99+0x8], R46 ;  /* 0x0000082e63007388 */ /* 0x000fe80000000400 */
[----:B------:R-:W-:Y:S04]  /*46c0*/  STS.U16 [R99+0xc], R44 ;  /* 0x00000c2c63007388 */ /* 0x000fe80000000400 */
[----:B------:R0:W-:Y:S04]  /*46d0*/  STS.U16 [R99+0xe], R0 ;  /* 0x00000e0063007388 */ /* 0x0001e80000000400 */
[----:B------:R-:W-:Y:S04]  /*46e0*/  STS.U16 [R99+0x10], R42 ;  /* 0x0000102a63007388 */ /* 0x000fe80000000400 */
[----:B------:R1:W-:Y:S01]  /*46f0*/  STS.U16 [R99+0x12], R6 ;  /* 0x0000120663007388 */ /* 0x0003e20000000400 */
[----:B0-----:R-:W-:-:S03]  /*4700*/  IMAD R0, R132, c[0x0][0x2d8], RZ ;  /* 0x0000b60084007a24 */ /* 0x001fc600078e02ff */
[----:B------:R-:W-:Y:S01]  /*4710*/  STS.U16 [R99+0x14], R40 ;  /* 0x0000142863007388 */ /* 0x000fe20000000400 */
[----:B------:R-:W-:-:S03]  /*4720*/  IMAD R17, R133, c[0x0][0x2dc], R0 ;  /* 0x0000b70085117a24 */ /* 0x000fc600078e0200 */
[----:B------:R-:W-:Y:S01]  /*4730*/  STS.U16 [R99+0x16], R4 ;  /* 0x0000160463007388 */ /* 0x000fe20000000400 */
[----:B------:R-:W-:Y:S02]  /*4740*/  IMAD R0, R120, -0x400, R131 ;  /* 0xfffffc0078007824 */ /* 0x000fe400078e0283 */
[----:B-1----:R-:W-:Y:S01]  /*4750*/  IMAD R6, R136, c[0x0][0x2e0], RZ ;  /* 0x0000b80088067a24 */ /* 0x002fe200078e02ff */
[----:B------:R-:W-:Y:S02]  /*4760*/  STS.U16 [R99+0x18], R38 ;  /* 0x0000182663007388 */ /* 0x000fe40000000400 */
[----:B------:R-:W-:Y:S01]  /*4770*/  SHF.R.S32.HI R12, RZ, 0x1f, R0 ;  /* 0x0000001fff0c7819 */ /* 0x000fe20000011400 */
[----:B------:R-:W-:Y:S01]  /*4780*/  IMAD R13, R137, c[0x0][0x2e4], R6 ;  /* 0x0000b900890d7a24 */ /* 0x000fe200078e0206 */
[----:B------:R0:W-:Y:S01]  /*4790*/  STS.U16 [R99+0x1a], R5 ;  /* 0x00001a0563007388 */ /* 0x0001e20000000400 */
[----:B------:R-:W-:-:S03]  /*47a0*/  LEA R6, P5, R116, c[0x0][0x330], 0x1 ;  /* 0x0000cc0074067a11 */ /* 0x000fc600078a08ff */
[----:B------:R-:W-:Y:S04]  /*47b0*/  STS.U16 [R99+0x1c], R36 ;  /* 0x00001c2463007388 */ /* 0x000fe80000000400 */
[----:B------:R1:W-:Y:S01]  /*47c0*/  STS.U16 [R99+0x1e], R7 ;  /* 0x00001e0763007388 */ /* 0x0003e20000000400 */
[----:B------:R-:W-:-:S06]  /*47d0*/  NOP ;  /* 0x0000000000007918 */ /* 0x000fcc0000000000 */
[----:B------:R-:W-:Y:S01]  /*47e0*/  LDS.U16 R19, [R115] ;  /* 0x0000000073137984 */ /* 0x000fe20000000400 */
[----:B0-----:R-:W-:-:S03]  /*47f0*/  IMAD.WIDE.U32 R4, R133, c[0x0][0x2d8], RZ ;  /* 0x0000b60085047a25 */ /* 0x001fc600078e00ff */
[----:B------:R-:W-:Y:S01]  /*4800*/  LDS.U16 R21, [R114+0x40] ;  /* 0x0000400072157984 */ /* 0x000fe20000000400 */
[----:B------:R-:W-:-:S03]  /*4810*/  IMAD.IADD R5, R5, 0x1, R17 ;  /* 0x0000000105057824 */ /* 0x000fc600078e0211 */
[----:B------:R-:W-:Y:S01]  /*4820*/  LDS.U16 R23, [R113+0x80] ;  /* 0x0000800071177984 */ /* 0x000fe20000000400 */
[----:B------:R-:W-:-:S03]  /*4830*/  IMAD.WIDE.U32 R4, R137, c[0x0][0x2e0], R4 ;  /* 0x0000b80089047a25 */ /* 0x000fc600078e0004 */
[----:B------:R-:W-:Y:S02]  /*4840*/  LDS.U16 R25, [R112+0xc0] ;  /* 0x0000c00070197984 */ /* 0x000fe40000000400 */
[----:B-1----:R-:W-:Y:S02]  /*4850*/  IADD3 R7, P1, R0, R4, RZ ;  /* 0x0000000400077210 */ /* 0x002fe40007f3e0ff */
[----:B------:R-:W-:Y:S02]  /*4860*/  LDS.U16 R27, [R111+0x100] ;  /* 0x000100006f1b7984 */ /* 0x000fe40000000400 */
[----:B------:R-:W-:Y:S02]  /*4870*/  IADD3.X R14, R12, R13, R5, P1, !PT ;  /* 0x0000000d0c0e7210 */ /* 0x000fe40000ffe405 */
[----:B------:R-:W-:Y:S01]  /*4880*/  LDS.U16 R29, [R110+0x140] ;  /* 0x000140006e1d7984 */ /* 0x000fe20000000400 */
[C---:B------:R-:W-:Y:S02]  /*4890*/  LEA.HI.X R5, R116.reuse, c[0x0][0x334], R32, 0x1, P5 ;  /* 0x0000cd0074057a11 */ /* 0x040fe400028f0c20 */
[----:B------:R-:W-:Y:S01]  /*48a0*/  LEA R6, P6, R7, R6, 0x1 ;  /* 0x0000000607067211 */ /* 0x000fe200078c08ff */
[----:B------:R-:W-:Y:S01]  /*48b0*/  LDS.U16 R31, [R109+0x180] ;  /* 0x000180006d1f7984 */ /* 0x000fe20000000400 */
[----:B------:R-:W-:-:S02]  /*48c0*/  LOP3.LUT R13, R116, 0x60, RZ, 0xfc, !PT ;  /* 0x00000060740d7812 */ /* 0x000fc400078efcff */
[C---:B------:R-:W-:Y:S01]  /*48d0*/  IADD3 R4, P5, R116.reuse, R117, RZ ;  /* 0x0000007574047210 */ /* 0x040fe20007fbe0ff */
[----:B------:R-:W-:Y:S01]  /*48e0*/  LDS.U16 R33, [R108+0x1c0] ;  /* 0x0001c0006c217984 */ /* 0x000fe20000000400 */
[----:B------:R-:W-:Y:S02]  /*48f0*/  LEA.HI.X R7, R7, R5, R14, 0x1, P6 ;  /* 0x0000000507077211 */ /* 0x000fe400030f0c0e */
[----:B------:R-:W-:Y:S01]  /*4900*/  LEA.HI.X.SX32 R5, R117, R32, 0x1, P5 ;  /* 0x0000002075057211 */ /* 0x000fe200028f0eff */
        /* <DEDUP_REMOVED lines=11> */
[----:B0-----:R-:W-:-:S02]  /*49c0*/  ISETP.GE.AND P4, PT, R116, R18, PT ;  /* 0x000000127400720c */ /* 0x001fc40003f86270 */
[-C--:B------:R-:W-:Y:S02]  /*49d0*/  ISETP.GE.AND P3, PT, R51, R18.reuse, PT ;  /* 0x000000123300720c */ /* 0x080fe40003f66270 */
[-C--:B------:R-:W-:Y:S02]  /*49e0*/  ISETP.GE.AND P2, PT, R67, R18.reuse, PT ;  /* 0x000000124300720c */ /* 0x080fe40003f46270 */
[----:B------:R-:W-:-:S07]  /*49f0*/  ISETP.GE.AND P1, PT, R13, R18, PT ;  /* 0x000000120d00720c */ /* 0x000fce0003f26270 */
[----:B------:R-:W-:Y:S05]  /*4a00*/  @P4 BRA `(.L_x_2413) ;  /* 0x0000009000004947 */ /* 0x000fea0003800000 */
[----:B------:R-:W-:-:S04]  /*4a10*/  IMAD.WIDE.U32 R14, R133, c[0x0][0x2d8], R4 ;  /* 0x0000b600850e7a25 */ /* 0x000fc800078e0004 */
[----:B------:R-:W-:Y:S01]  /*4a20*/  IMAD R16, R136, c[0x0][0x2e0], RZ ;  /* 0x0000b80088107a24 */ /* 0x000fe200078e02ff */
[----:B------:R-:W-:-:S03]  /*4a30*/  IADD3 R15, R17, R15, RZ ;  /* 0x0000000f110f7210 */ /* 0x000fc60007ffe0ff */
[C---:B------:R-:W-:Y:S02]  /*4a40*/  IMAD R17, R137.reuse, c[0x0][0x2e4], R16 ;  /* 0x0000b90089117a24 */ /* 0x040fe400078e0210 */
[----:B------:R-:W-:-:S04]  /*4a50*/  IMAD.WIDE.U32 R14, R137, c[0x0][0x2e0], R14 ;  /* 0x0000b800890e7a25 */ /* 0x000fc800078e000e */
[----:B------:R-:W-:Y:S01]  /*4a60*/  IMAD.IADD R15, R15, 0x1, R17 ;  /* 0x000000010f0f7824 */ /* 0x000fe200078e0211 */
[----:B------:R-:W-:-:S04]  /*4a70*/  LEA R16, P4, R14, c[0x0][0x330], 0x1 ;  /* 0x0000cc000e107a11 */ /* 0x000fc800078808ff */
[----:B------:R-:W-:-:S05]  /*4a80*/  LEA.HI.X R17, R14, c[0x0][0x334], R15, 0x1, P4 ;  /* 0x0000cd000e117a11 */ /* 0x000fca00020f0c0f */
[----:B------:R0:W-:Y:S04]  /*4a90*/  STG.E.U16 [R16.64], R19 ;  /* 0x0000001310007986 */ /* 0x0001e8000c101504 */
.L_x_2413:
[----:B------:R-:W-:Y:S05]  /*4aa0*/  BSYNC B0 ;  /* 0x0000000000007941 */ /* 0x000fea0003800000 */
.L_x_2412:
[C---:B------:R-:W-:Y:S01]  /*4ab0*/  LOP3.LUT R71, R116.reuse, 0x80, RZ, 0xfc, !PT ;  /* 0x0000008074477812 */ /* 0x040fe200078efcff */
[----:B------:R1:W-:Y:S01]  /*4ac0*/  @!P3 STG.E.U16 [R6.64+-0x7c0], R21 ;  /* 0xfff840150600b986 */ /* 0x0003e2000c101504 */
[C---:B------:R-:W-:Y:S01]  /*4ad0*/  LOP3.LUT R73, R116.reuse, 0xa0, RZ, 0xfc, !PT ;  /* 0x000000a074497812 */ /* 0x040fe200078efcff */
[----:B------:R-:W-:Y:S01]  /*4ae0*/  BSSY B0, `(.L_x_2414) ;  /* 0x00000ac000007945 */ /* 0x000fe20003800000 */
[C---:B------:R-:W-:Y:S01]  /*4af0*/  LOP3.LUT R75, R116.reuse, 0xc0, RZ, 0xfc, !PT ;  /* 0x000000c0744b7812 */ /* 0x040fe200078efcff */
[----:B------:R-:W-:Y:S01]  /*4b00*/  @!P2 STG.E.U16 [R6.64+-0x780], R23 ;  /* 0xfff880170600a986 */ /* 0x000fe2000c101504 */
[C---:B------:R-:W-:Y:S02]  /*4b10*/  LOP3.LUT R77, R116.reuse, 0xe0, RZ, 0xfc, !PT ;  /* 0x000000e0744d7812 */ /* 0x040fe400078efcff */
[C---:B------:R-:W-:Y:S01]  /*4b20*/  LOP3.LUT R79, R116.reuse, 0x100, RZ, 0xfc, !PT ;  /* 0x00000100744f7812 */ /* 0x040fe200078efcff */
[----:B------:R-:W-:Y:S01]  /*4b30*/  @!P1 STG.E.U16 [R6.64+-0x740], R25 ;  /* 0xfff8c01906009986 */ /* 0x000fe2000c101504 */
[----:B------:R-:W-:-:S02]  /*4b40*/  LOP3.LUT R81, R116, 0x120, RZ, 0xfc, !PT ;  /* 0x0000012074517812 */ /* 0x000fc400078efcff */
[-C--:B------:R-:W-:Y:S02]  /*4b50*/  ISETP.GE.AND P1, PT, R71, R18.reuse, PT ;  /* 0x000000124700720c */ /* 0x080fe40003f26270 */
[-C--:B------:R-:W-:Y:S02]  /*4b60*/  ISETP.GE.AND P2, PT, R73, R18.reuse, PT ;  /* 0x000000124900720c */ /* 0x080fe40003f46270 */
[-C--:B------:R-:W-:Y:S02]  /*4b70*/  ISETP.GE.AND P3, PT, R75, R18.reuse, PT ;  /* 0x000000124b00720c */ /* 0x080fe40003f66270 */
[-C--:B------:R-:W-:Y:S02]  /*4b80*/  ISETP.GE.AND P4, PT, R77, R18.reuse, PT ;  /* 0x000000124d00720c */ /* 0x080fe40003f86270 */
[-C--:B------:R-:W-:Y:S02]  /*4b90*/  ISETP.GE.AND P5, PT, R79, R18.reuse, PT ;  /* 0x000000124f00720c */ /* 0x080fe40003fa6270 */
[----:B------:R-:W-:-:S02]  /*4ba0*/  ISETP.GE.AND P6, PT, R81, R18, PT ;  /* 0x000000125100720c */ /* 0x000fc40003fc6270 */
[C---:B------:R-:W-:Y:S01]  /*4bb0*/  LOP3.LUT R83, R116.reuse, 0x140, RZ, 0xfc, !PT ;  /* 0x0000014074537812 */ /* 0x040fe200078efcff */
[----:B------:R-:W-:Y:S01]  /*4bc0*/  @!P1 STG.E.U16 [R6.64+-0x700], R27 ;  /* 0xfff9001b06009986 */ /* 0x000fe2000c101504 */
[C---:B------:R-:W-:Y:S02]  /*4bd0*/  LOP3.LUT R85, R116.reuse, 0x160, RZ, 0xfc, !PT ;  /* 0x0000016074557812 */ /* 0x040fe400078efcff */
[C---:B------:R-:W-:Y:S01]  /*4be0*/  LOP3.LUT R87, R116.reuse, 0x180, RZ, 0xfc, !PT ;  /* 0x0000018074577812 */ /* 0x040fe200078efcff */
[----:B------:R-:W-:Y:S01]  /*4bf0*/  @!P2 STG.E.U16 [R6.64+-0x6c0], R29 ;  /* 0xfff9401d0600a986 */ /* 0x000fe2000c101504 */
[C---:B------:R-:W-:Y:S02]  /*4c00*/  LOP3.LUT R89, R116.reuse, 0x1a0, RZ, 0xfc, !PT ;  /* 0x000001a074597812 */ /* 0x040fe400078efcff */
[C---:B------:R-:W-:Y:S01]  /*4c10*/  LOP3.LUT R91, R116.reuse, 0x1c0, RZ, 0xfc, !PT ;  /* 0x000001c0745b7812 */ /* 0x040fe200078efcff */
[----:B------:R-:W-:Y:S01]  /*4c20*/  @!P3 STG.E.U16 [R6.64+-0x680], R31 ;  /* 0xfff9801f0600b986 */ /* 0x000fe2000c101504 */
[----:B------:R-:W-:-:S02]  /*4c30*/  LOP3.LUT R93, R116, 0x1e0, RZ, 0xfc, !PT ;  /* 0x000001e0745d7812 */ /* 0x000fc400078efcff */
[-C--:B------:R-:W-:Y:S01]  /*4c40*/  ISETP.GE.AND P1, PT, R83, R18.reuse, PT ;  /* 0x000000125300720c */ /* 0x080fe20003f26270 */
[----:B------:R-:W-:Y:S01]  /*4c50*/  @!P4 STG.E.U16 [R6.64+-0x640], R33 ;  /* 0xfff9c0210600c986 */ /* 0x000fe2000c101504 */
[-C--:B------:R-:W-:Y:S02]  /*4c60*/  ISETP.GE.AND P2, PT, R85, R18.reuse, PT ;  /* 0x000000125500720c */ /* 0x080fe40003f46270 */
[-C--:B------:R-:W-:Y:S01]  /*4c70*/  ISETP.GE.AND P3, PT, R87, R18.reuse, PT ;  /* 0x000000125700720c */ /* 0x080fe20003f66270 */
[----:B------:R-:W-:Y:S01]  /*4c80*/  @!P5 STG.E.U16 [R6.64+-0x600], R35 ;  /* 0xfffa00230600d986 */ /* 0x000fe2000c101504 */
[-C--:B------:R-:W-:Y:S02]  /*4c90*/  ISETP.GE.AND P4, PT, R89, R18.reuse, PT ;  /* 0x000000125900720c */ /* 0x080fe40003f86270 */
[-C--:B------:R-:W-:Y:S01]  /*4ca0*/  ISETP.GE.AND P5, PT, R91, R18.reuse, PT ;  /* 0x000000125b00720c */ /* 0x080fe20003fa6270 */
[----:B------:R-:W-:Y:S01]  /*4cb0*/  @!P6 STG.E.U16 [R6.64+-0x5c0], R37 ;  /* 0xfffa40250600e986 */ /* 0x000fe2000c101504 */
[----:B------:R-:W-:-:S02]  /*4cc0*/  ISETP.GE.AND P6, PT, R93, R18, PT ;  /* 0x000000125d00720c */ /* 0x000fc40003fc6270 */
[----:B------:R-:W-:Y:S01]  /*4cd0*/  SHF.L.U32 R14, R128, 0x4, RZ ;  /* 0x00000004800e7819 */ /* 0x000fe200000006ff */
[----:B------:R-:W-:Y:S03]  /*4ce0*/  @!P1 STG.E.U16 [R6.64+-0x580], R39 ;  /* 0xfffa802706009986 */ /* 0x000fe6000c101504 */
[----:B------:R-:W-:Y:S01]  /*4cf0*/  LOP3.LUT R14, R14, 0xfffffe00, RZ, 0xc0, !PT ;  /* 0xfffffe000e0e7812 */ /* 0x000fe200078ec0ff */
[----:B------:R-:W-:Y:S04]  /*4d00*/  @!P2 STG.E.U16 [R6.64+-0x540], R41 ;  /* 0xfffac0290600a986 */ /* 0x000fe8000c101504 */
[----:B------:R-:W-:Y:S01]  /*4d10*/  IMAD R36, R127, 0x10, R14 ;  /* 0x000000107f247824 */ /* 0x000fe200078e020e */
[----:B------:R-:W-:Y:S01]  /*4d20*/  @!P3 STG.E.U16 [R6.64+-0x500], R43 ;  /* 0xfffb002b0600b986 */ /* 0x000fe2000c101504 */
[----:B------:R-:W-:Y:S01]  /*4d30*/  FADD.FTZ R14, R52, R129 ;  /* 0x00000081340e7221 */ /* 0x000fe20000010000 */
[----:B------:R-:W-:-:S02]  /*4d40*/  F2FP.BF16.PACK_AB R52, R53, R52 ;  /* 0x000000343534723e */ /* 0x000fc400000010ff */
[----:B------:R-:W-:Y:S01]  /*4d50*/  @!P4 STG.E.U16 [R6.64+-0x4c0], R45 ;  /* 0xfffb402d0600c986 */ /* 0x000fe2000c101504 */
[C---:B------:R-:W-:Y:S02]  /*4d60*/  IADD3 R15, R36.reuse, 0x1, RZ ;  /* 0x00000001240f7810 */ /* 0x040fe40007ffe0ff */
[----:B0-----:R-:W-:Y:S01]  /*4d70*/  IADD3 R17, R36, 0x2, RZ ;  /* 0x0000000224117810 */ /* 0x001fe20007ffe0ff */
[----:B------:R-:W-:Y:S01]  /*4d80*/  @!P5 STG.E.U16 [R6.64+-0x480], R47 ;  /* 0xfffb802f0600d986 */ /* 0x000fe2000c101504 */
[-C--:B------:R-:W-:Y:S01]  /*4d90*/  LEA.HI.SX32 R16, R15, R36.reuse, 0x1b ;  /* 0x000000240f107211 */ /* 0x080fe200078fdaff */
[----:B------:R-:W-:Y:S01]  /*4da0*/  FADD.FTZ R15, R14, R53 ;  /* 0x000000350e0f7221 */ /* 0x000fe20000010000 */
[C---:B------:R-:W-:Y:S01]  /*4db0*/  IADD3 R18, R36.reuse, 0x3, RZ ;  /* 0x0000000324127810 */ /* 0x040fe20007ffe0ff */
[----:B------:R0:W-:Y:S01]  /*4dc0*/  @!P6 STG.E.U16 [R6.64+-0x440], R49 ;  /* 0xfffbc0310600e986 */ /* 0x0001e2000c101504 */
[C---:B------:R-:W-:Y:S01]  /*4dd0*/  IADD3 R19, R36.reuse, 0x4, RZ ;  /* 0x0000000424137810 */ /* 0x040fe20007ffe0ff */
[----:B------:R-:W-:Y:S01]  /*4de0*/  FADD.FTZ R14, R15, R54 ;  /* 0x000000360f0e7221 */ /* 0x000fe20000010000 */
[C---:B------:R-:W-:Y:S01]  /*4df0*/  IADD3 R20, R36.reuse, 0x5, RZ ;  /* 0x0000000524147810 */ /* 0x040fe20007ffe0ff */
[----:B------:R-:W-:Y:S01]  /*4e00*/  BAR.SYNC.DEFER_BLOCKING 0x0 ;  /* 0x0000000000007b1d */ /* 0x000fe20000010000 */
[----:B-1----:R-:W-:Y:S01]  /*4e10*/  IADD3 R21, R36, 0x6, RZ ;  /* 0x0000000624157810 */ /* 0x002fe20007ffe0ff */
[----:B------:R-:W-:Y:S01]  /*4e20*/  FADD.FTZ R15, R14, R55 ;  /* 0x000000370e0f7221 */ /* 0x000fe20000010000 */
[----:B------:R-:W-:-:S02]  /*4e30*/  LEA.HI.SX32 R17, R17, R36, 0x1b ;  /* 0x0000002411117211 */ /* 0x000fc400078fdaff */
[-C--:B------:R-:W-:Y:S02]  /*4e40*/  LEA.HI.SX32 R18, R18, R36.reuse, 0x1b ;  /* 0x0000002412127211 */ /* 0x080fe400078fdaff */
[----:B------:R-:W-:Y:S01]  /*4e50*/  LEA.HI.SX32 R19, R19, R36, 0x1b ;  /* 0x0000002413137211 */ /* 0x000fe200078fdaff */
[----:B0-----:R-:W-:Y:S01]  /*4e60*/  FADD.FTZ R6, R15, R56 ;  /* 0x000000380f067221 */ /* 0x001fe20000010000 */
[----:B------:R-:W-:Y:S01]  /*4e70*/  F2FP.BF16.PACK_AB R54, R55, R54 ;  /* 0x000000363736723e */ /* 0x000fe200000010ff */
[----:B------:R-:W-:Y:S01]  /*4e80*/  IMAD.SHL.U32 R17, R17, 0x2, RZ ;  /* 0x0000000211117824 */ /* 0x000fe200078e00ff */
[-C--:B------:R-:W-:Y:S01]  /*4e90*/  LEA.HI.SX32 R20, R20, R36.reuse, 0x1b ;  /* 0x0000002414147211 */ /* 0x080fe200078fdaff */
[----:B------:R-:W-:Y:S01]  /*4ea0*/  IMAD.SHL.U32 R19, R19, 0x2, RZ ;  /* 0x0000000213137824 */ /* 0x000fe200078e00ff */
[----:B------:R-:W-:Y:S02]  /*4eb0*/  LEA.HI.SX32 R21, R21, R36, 0x1b ;  /* 0x0000002415157211 */ /* 0x000fe400078fdaff */
[----:B------:R-:W-:-:S02]  /*4ec0*/  PRMT R14, R52, 0x7632, R14 ;  /* 0x00007632340e7816 */ /* 0x000fc4000000000e */
[----:B------:R-:W-:Y:S01]  /*4ed0*/  SHF.L.U32 R16, R16, 0x1, RZ ;  /* 0x0000000110107819 */ /* 0x000fe200000006ff */
[----:B------:R-:W-:Y:S01]  /*4ee0*/  IMAD.SHL.U32 R21, R21, 0x2, RZ ;  /* 0x0000000215157824 */ /* 0x000fe200078e00ff */
[----:B------:R-:W-:Y:S01]  /*4ef0*/  F2FP.BF16.PACK_AB R56, R57, R56 ;  /* 0x000000383938723e */ /* 0x000fe200000010ff */
[----:B------:R-:W-:Y:S01]  /*4f00*/  FADD.FTZ R57, R6, R57 ;  /* 0x0000003906397221 */ /* 0x000fe20000010000 */
[C---:B------:R-:W-:Y:S02]  /*4f10*/  IADD3 R22, R36.reuse, 0x7, RZ ;  /* 0x0000000724167810 */ /* 0x040fe40007ffe0ff */
[----:B------:R-:W-:Y:S01]  /*4f20*/  IADD3 R23, R36, 0x8, RZ ;  /* 0x0000000824177810 */ /* 0x000fe20007ffe0ff */
[----:B------:R-:W-:Y:S01]  /*4f30*/  STS.U16 [R99], R52 ;  /* 0x0000003463007388 */ /* 0x000fe20000000400 */
[----:B------:R-:W-:Y:S02]  /*4f40*/  PRMT R31, R54, 0x7632, R31 ;  /* 0x00007632361f7816 */ /* 0x000fe4000000001f */
[----:B------:R-:W-:Y:S01]  /*4f50*/  SHF.L.U32 R18, R18, 0x1, RZ ;  /* 0x0000000112127819 */ /* 0x000fe200000006ff */
[----:B------:R0:W-:Y:S01]  /*4f60*/  STS.U16 [R16+0x2], R14 ;  /* 0x0000020e10007388 */ /* 0x0001e20000000400 */
[----:B------:R-:W-:-:S02]  /*4f70*/  IADD3 R24, R36, 0x9, RZ ;  /* 0x0000000924187810 */ /* 0x000fc40007ffe0ff */
[----:B------:R-:W-:Y:S01]  /*4f80*/  IADD3 R25, R36, 0xa, RZ ;  /* 0x0000000a24197810 */ /* 0x000fe20007ffe0ff */
[----:B------:R1:W-:Y:S01]  /*4f90*/  STS.U16 [R17+0x4], R54 ;  /* 0x0000043611007388 */ /* 0x0003e20000000400 */
[----:B------:R-:W-:Y:S02]  /*4fa0*/  PRMT R33, R56, 0x7632, R33 ;  /* 0x0000763238217816 */ /* 0x000fe40000000021 */
[----:B------:R-:W-:Y:S01]  /*4fb0*/  SHF.L.U32 R20, R20, 0x1, RZ ;  /* 0x0000000114147819 */ /* 0x000fe200000006ff */
[----:B------:R-:W-:Y:S01]  /*4fc0*/  STS.U16 [R18+0x6], R31 ;  /* 0x0000061f12007388 */ /* 0x000fe20000000400 */
[C---:B------:R-:W-:Y:S02]  /*4fd0*/  IADD3 R26, R36.reuse, 0xb, RZ ;  /* 0x0000000b241a7810 */ /* 0x040fe40007ffe0ff */
[----:B------:R-:W-:Y:S01]  /*4fe0*/  IADD3 R27, R36, 0xc, RZ ;  /* 0x0000000c241b7810 */ /* 0x000fe20007ffe0ff */
[----:B------:R-:W-:Y:S01]  /*4ff0*/  STS.U16 [R19+0x8], R56 ;  /* 0x0000083813007388 */ /* 0x000fe20000000400 */
[----:B------:R-:W-:-:S02]  /*5000*/  LEA.HI.SX32 R22, R22, R36, 0x1b ;  /* 0x0000002416167211 */ /* 0x000fc400078fdaff */
[----:B------:R-:W-:Y:S01]  /*5010*/  LEA.HI.SX32 R23, R23, R36, 0x1b ;  /* 0x0000002417177211 */ /* 0x000fe200078fdaff */
[----:B------:R-:W-:Y:S01]  /*5020*/  STS.U16 [R20+0xa], R33 ;  /* 0x00000a2114007388 */ /* 0x000fe20000000400 */
[----:B------:R-:W-:Y:S01]  /*5030*/  F2FP.BF16.PACK_AB R7, R59, R58 ;  /* 0x0000003a3b07723e */ /* 0x000fe200000010ff */
[----:B------:R-:W-:Y:S01]  /*5040*/  FADD.FTZ R58, R57, R58 ;  /* 0x0000003a393a7221 */ /* 0x000fe20000010000 */
[----:B0-----:R-:W-:Y:S01]  /*5050*/  F2FP.BF16.PACK_AB R14, R61, R60 ;  /* 0x0000003c3d0e723e */ /* 0x001fe200000010ff */
[----:B------:R-:W-:Y:S01]  /*5060*/  IMAD.SHL.U32 R23, R23, 0x2, RZ ;  /* 0x0000000217177824 */ /* 0x000fe200078e00ff */
[C---:B------:R-:W-:Y:S01]  /*5070*/  IADD3 R28, R36.reuse, 0xd, RZ ;  /* 0x0000000d241c7810 */ /* 0x040fe20007ffe0ff */
[----:B------:R0:W-:Y:S01]  /*5080*/  STS.U16 [R21+0xc], R7 ;  /* 0x00000c0715007388 */ /* 0x0001e20000000400 */
[----:B------:R-:W-:Y:S01]  /*5090*/  IADD3 R29, R36, 0xe, RZ ;  /* 0x0000000e241d7810 */ /* 0x000fe20007ffe0ff */
[----:B------:R-:W-:Y:S01]  /*50a0*/  FADD.FTZ R59, R58, R59 ;  /* 0x0000003b3a3b7221 */ /* 0x000fe20000010000 */
[----:B------:R-:W-:-:S02]  /*50b0*/  LEA.HI.SX32 R24, R24, R36, 0x1b ;  /* 0x0000002418187211 */ /* 0x000fc400078fdaff */
[-C--:B------:R-:W-:Y:S01]  /*50c0*/  LEA.HI.SX32 R25, R25, R36.reuse, 0x1b ;  /* 0x0000002419197211 */ /* 0x080fe200078fdaff */
[----:B------:R-:W-:Y:S01]  /*50d0*/  FADD.FTZ R60, R59, R60 ;  /* 0x0000003c3b3c7221 */ /* 0x000fe20000010000 */
[----:B------:R-:W-:Y:S02]  /*50e0*/  IADD3 R30, R36, 0xf, RZ ;  /* 0x0000000f241e7810 */ /* 0x000fe40007ffe0ff */
[-C--:B------:R-:W-:Y:S01]  /*50f0*/  LEA.HI.SX32 R26, R26, R36.reuse, 0x1b ;  /* 0x000000241a1a7211 */ /* 0x080fe200078fdaff */
[----:B------:R-:W-:Y:S01]  /*5100*/  IMAD.SHL.U32 R25, R25, 0x2, RZ ;  /* 0x0000000219197824 */ /* 0x000fe200078e00ff */
[----:B------:R-:W-:Y:S01]  /*5110*/  LEA.HI.SX32 R27, R27, R36, 0x1b ;  /* 0x000000241b1b7211 */ /* 0x000fe200078fdaff */
[----:B------:R-:W-:Y:S01]  /*5120*/  FADD.FTZ R61, R60, R61 ;  /* 0x0000003d3c3d7221 */ /* 0x000fe20000010000 */
[----:B------:R-:W-:Y:S02]  /*5130*/  F2FP.BF16.PACK_AB R15, R63, R62 ;  /* 0x0000003e3f0f723e */ /* 0x000fe400000010ff */
        /* <DEDUP_REMOVED lines=13> */
[----:B0-----:R-:W-:Y:S01]  /*5210*/  F2FP.BF16.PACK_AB R7, R65, R64 ;  /* 0x000000404107723e */ /* 0x001fe200000010ff */
        /* <DEDUP_REMOVED lines=15> */
[----:B------:R0:W-:Y:S04]  /*5310*/  STS.U16 [R27+0x18], R7 ;  /* 0x000018071b007388 */ /* 0x0001e80000000400 */
[----:B------:R-:W-:Y:S04]  /*5320*/  STS.U16 [R28+0x1a], R20 ;  /* 0x00001a141c007388 */ /* 0x000fe80000000400 */
[----:B------:R1:W-:Y:S01]  /*5330*/  STS.U16 [R29+0x1c], R14 ;  /* 0x00001c0e1d007388 */ /* 0x0003e20000000400 */
[----:B0-----:R-:W-:-:S03]  /*5340*/  IMAD.WIDE.U32 R6, R133, c[0x0][0x2f8], RZ ;  /* 0x0000be0085067a25 */ /* 0x001fc600078e00ff */
[----:B------:R-:W-:Y:S01]  /*5350*/  STS.U16 [R30+0x1e], R31 ;  /* 0x00001e1f1e007388 */ /* 0x000fe20000000400 */
[----:B------:R-:W-:-:S06]  /*5360*/  NOP ;  /* 0x0000000000007918 */ /* 0x000fcc0000000000 */
[----:B------:R-:W-:Y:S01]  /*5370*/  LDS.U16 R115, [R115] ;  /* 0x0000000073737984 */ /* 0x000fe20000000400 */
[----:B-1----:R-:W-:-:S03]  /*5380*/  IMAD R14, R132, c[0x0][0x2f8], RZ ;  /* 0x0000be00840e7a24 */ /* 0x002fc600078e02ff */
[----:B------:R-:W-:Y:S01]  /*5390*/  LDS.U16 R17, [R114+0x40] ;  /* 0x0000400072117984 */ /* 0x000fe20000000400 */
[----:B------:R-:W-:-:S03]  /*53a0*/  IMAD R15, R133, c[0x0][0x2fc], R14 ;  /* 0x0000bf00850f7a24 */ /* 0x000fc600078e020e */
[----:B------:R-:W-:Y:S01]  /*53b0*/  LDS.U16 R113, [R113+0x80] ;  /* 0x0000800071717984 */ /* 0x000fe20000000400 */
[----:B------:R-:W-:-:S03]  /*53c0*/  IMAD.IADD R35, R7, 0x1, R15 ;  /* 0x0000000107237824 */ /* 0x000fc600078e020f */
        /* <DEDUP_REMOVED lines=17> */
[----:B------:R-:W-:-:S04]  /*54e0*/  IADD3 R116, P1, R116, -0x3e0, RZ ;  /* 0xfffffc2074747810 */ /* 0x000fc80007f3e0ff */
[----:B------:R-:W-:-:S07]  /*54f0*/  IADD3.X R33, R32, -0x1, RZ, P1, !PT ;  /* 0xffffffff20217810 */ /* 0x000fce0000ffe4ff */
        /* <DEDUP_REMOVED lines=10> */
.L_x_2415:
[----:B------:R-:W-:Y:S05]  /*55a0*/  BSYNC B0 ;  /* 0x0000000000007941 */ /* 0x000fea0003800000 */
.L_x_2414:
[----:B------:R-:W-:Y:S01]  /*55b0*/  MOV R4, R6 ;  /* 0x0000000600047202 */ /* 0x000fe20000000f00 */
[----:B------:R-:W-:Y:S01]  /*55c0*/  IMAD.MOV.U32 R5, RZ, RZ, R35 ;  /* 0x000000ffff057224 */ /* 0x000fe200078e0023 */
[----:B------:R-:W-:Y:S01]  /*55d0*/  LEA R6, P1, R116, c[0x0][0x340], 0x1 ;  /* 0x0000d00074067a11 */ /* 0x000fe200078208ff */
[----:B0-----:R-:W-:Y:S01]  /*55e0*/  IMAD R14, R136, c[0x0][0x300], RZ ;  /* 0x0000c000880e7a24 */ /* 0x001fe200078e02ff */
[-C--:B------:R-:W-:Y:S01]  /*55f0*/  ISETP.GE.AND P4, PT, R67, R16.reuse, PT ;  /* 0x000000104300720c */ /* 0x080fe20003f86270 */
[----:B------:R-:W-:Y:S01]  /*5600*/  IMAD.WIDE.U32 R4, R137, c[0x0][0x300], R4 ;  /* 0x0000c00089047a25 */ /* 0x000fe200078e0004 */
[-C--:B------:R-:W-:Y:S02]  /*5610*/  ISETP.GE.AND P5, PT, R13, R16.reuse, PT ;  /* 0x000000100d00720c */ /* 0x080fe40003fa6270 */
[----:B------:R-:W-:Y:S01]  /*5620*/  ISETP.GE.AND P6, PT, R71, R16, PT ;  /* 0x000000104700720c */ /* 0x000fe20003fc6270 */
[----:B------:R-:W-:Y:S01]  /*5630*/  IMAD R15, R137, c[0x0][0x304], R14 ;  /* 0x0000c100890f7a24 */ /* 0x000fe200078e020e */
[----:B------:R-:W-:-:S02]  /*5640*/  IADD3 R7, P0, R0, R4, RZ ;  /* 0x0000000400077210 */ /* 0x000fc40007f1e0ff */
[----:B------:R-:W-:Y:S02]  /*5650*/  LEA.HI.X R0, R116, c[0x0][0x344], R33, 0x1, P1 ;  /* 0x0000d10074007a11 */ /* 0x000fe400008f0c21 */
[----:B------:R-:W-:Y:S02]  /*5660*/  IADD3.X R5, R12, R15, R5, P0, !PT ;  /* 0x0000000f0c057210 */ /* 0x000fe400007fe405 */
[----:B------:R-:W-:Y:S02]  /*5670*/  LEA R4, P0, R7, R6, 0x1 ;  /* 0x0000000607047211 */ /* 0x000fe400078008ff */
[----:B------:R-:W-:Y:S02]  /*5680*/  ISETP.GE.AND P3, PT, R51, R16, PT ;  /* 0x000000103300720c */ /* 0x000fe40003f66270 */
[----:B------:R-:W-:Y:S02]  /*5690*/  LEA.HI.X R5, R7, R0, R5, 0x1, P0 ;  /* 0x0000000007057211 */ /* 0x000fe400000f0c05 */
[----:B------:R-:W-:-:S02]  /*56a0*/  ISETP.GE.AND P0, PT, R73, R16, PT ;  /* 0x000000104900720c */ /* 0x000fc40003f06270 */
[-C--:B------:R-:W-:Y:S01]  /*56b0*/  ISETP.GE.AND P1, PT, R75, R16.reuse, PT ;  /* 0x000000104b00720c */ /* 0x080fe20003f26270 */
[----:B------:R0:W-:Y:S01]  /*56c0*/  @!P4 STG.E.U16 [R4.64+0x40], R113 ;  /* 0x000040710400c986 */ /* 0x0001e2000c101504 */
[-C--:B------:R-:W-:Y:S02]  /*56d0*/  ISETP.GE.AND P4, PT, R81, R16.reuse, PT ;  /* 0x000000105100720c */ /* 0x080fe40003f86270 */
[-C--:B------:R-:W-:Y:S01]  /*56e0*/  ISETP.GE.AND P2, PT, R77, R16.reuse, PT ;  /* 0x000000104d00720c */ /* 0x080fe20003f46270 */
[----:B------:R0:W-:Y:S01]  /*56f0*/  @!P5 STG.E.U16 [R4.64+0x80], R19 ;  /* 0x000080130400d986 */ /* 0x0001e2000c101504 */
[-C--:B------:R-:W-:Y:S02]  /*5700*/  ISETP.GE.AND P5, PT, R83, R16.reuse, PT ;  /* 0x000000105300720c */ /* 0x080fe40003fa6270 */
[----:B------:R-:W-:Y:S01]  /*5710*/  IADD3 R120, R120, 0x1, RZ ;  /* 0x0000000178787810 */ /* 0x000fe20007ffe0ff */
[----:B------:R0:W-:Y:S01]  /*5720*/  @!P6 STG.E.U16 [R4.64+0xc0], R111 ;  /* 0x0000c06f0400e986 */ /* 0x0001e2000c101504 */
[----:B------:R-:W-:-:S03]  /*5730*/  ISETP.GE.AND P6, PT, R85, R16, PT ;  /* 0x000000105500720c */ /* 0x000fc60003fc6270 */
[----:B------:R0:W-:Y:S01]  /*5740*/  @!P3 STG.E.U16 [R4.64], R17 ;  /* 0x000000110400b986 */ /* 0x0001e2000c101504 */
[----:B------:R-:W-:-:S03]  /*5750*/  ISETP.GE.AND P3, PT, R79, R16, PT ;  /* 0x000000104f00720c */ /* 0x000fc60003f66270 */
[----:B------:R0:W-:Y:S01]  /*5760*/  @!P0 STG.E.U16 [R4.64+0x100], R21 ;  /* 0x0001001504008986 */ /* 0x0001e2000c101504 */
[----:B------:R-:W-:-:S03]  /*5770*/  ISETP.GE.AND P0, PT, R87, R16, PT ;  /* 0x000000105700720c */ /* 0x000fc60003f06270 */
[----:B------:R0:W-:Y:S04]  /*5780*/  @!P4 STG.E.U16 [R4.64+0x200], R25 ;  /* 0x000200190400c986 */ /* 0x0001e8000c101504 */
[----:B------:R0:W-:Y:S04]  /*5790*/  @!P5 STG.E.U16 [R4.64+0x240], R105 ;  /* 0x000240690400d986 */ /* 0x0001e8000c101504 */
[----:B------:R0:W-:Y:S04]  /*57a0*/  @!P6 STG.E.U16 [R4.64+0x280], R27 ;  /* 0x0002801b0400e986 */ /* 0x0001e8000c101504 */
[----:B------:R0:W-:Y:S01]  /*57b0*/  @!P1 STG.E.U16 [R4.64+0x140], R109 ;  /* 0x0001406d04009986 */ /* 0x0001e2000c101504 */
[----:B------:R-:W-:-:S03]  /*57c0*/  ISETP.GE.AND P1, PT, R89, R16, PT ;  /* 0x000000105900720c */ /* 0x000fc60003f26270 */
[----:B------:R0:W-:Y:S01]  /*57d0*/  @!P2 STG.E.U16 [R4.64+0x180], R23 ;  /* 0x000180170400a986 */ /* 0x0001e2000c101504 */
[----:B------:R-:W-:-:S03]  /*57e0*/  ISETP.GE.AND P2, PT, R91, R16, PT ;  /* 0x000000105b00720c */ /* 0x000fc60003f46270 */
[----:B------:R0:W-:Y:S01]  /*57f0*/  @!P3 STG.E.U16 [R4.64+0x1c0], R107 ;  /* 0x0001c06b0400b986 */ /* 0x0001e2000c101504 */
[----:B------:R-:W-:-:S03]  /*5800*/  ISETP.GE.AND P3, PT, R93, R16, PT ;  /* 0x000000105d00720c */ /* 0x000fc60003f66270 */
[----:B------:R0:W-:Y:S01]  /*5810*/  @!P0 STG.E.U16 [R4.64+0x2c0], R103 ;  /* 0x0002c06704008986 */ /* 0x0001e2000c101504 */
[----:B------:R-:W-:-:S03]  /*5820*/  ISETP.GT.AND P0, PT, R118, 0x1, PT ;  /* 0x000000017600780c */ /* 0x000fc60003f04270 */
[----:B------:R0:W-:Y:S01]  /*5830*/  @!P1 STG.E.U16 [R4.64+0x300], R29 ;  /* 0x0003001d04009986 */ /* 0x0001e2000c101504 */
[----:B------:R-:W-:-:S03]  /*5840*/  IADD3 R126, P1, R126, -0x800, RZ ;  /* 0xfffff8007e7e7810 */ /* 0x000fc60007f3e0ff */
[----:B------:R0:W-:Y:S01]  /*5850*/  @!P2 STG.E.U16 [R4.64+0x340], R101 ;  /* 0x000340650400a986 */ /* 0x0001e2000c101504 */
[----:B------:R-:W-:Y:S02]  /*5860*/  IADD3 R122, P2, R122, -0x800, RZ ;  /* 0xfffff8007a7a7810 */ /* 0x000fe40007f5e0ff */
[----:B------:R-:W-:Y:S01]  /*5870*/  IADD3.X R125, R125, -0x1, RZ, P1, !PT ;  /* 0xffffffff7d7d7810 */ /* 0x000fe20000ffe4ff */
[----:B------:R0:W-:Y:S01]  /*5880*/  @!P3 STG.E.U16 [R4.64+0x380], R31 ;  /* 0x0003801f0400b986 */ /* 0x0001e2000c101504 */
[----:B------:R-:W-:Y:S02]  /*5890*/  IADD3 R124, P3, R124, -0x800, RZ ;  /* 0xfffff8007c7c7810 */ /* 0x000fe40007f7e0ff */
[----:B------:R-:W-:Y:S02]  /*58a0*/  IADD3.X R121, R121, -0x1, RZ, P2, !PT ;  /* 0xffffffff79797810 */ /* 0x000fe400017fe4ff */
[----:B------:R-:W-:Y:S01]  /*58b0*/  IADD3.X R123, R123, -0x1, RZ, P3, !PT ;  /* 0xffffffff7b7b7810 */ /* 0x000fe20001ffe4ff */
[----:B0-----:R-:W-:Y:S01]  /*58c0*/  @!P0 CALL.REL.NOINC `(.L_x_2394) ;  /* 0x0000001000008944 */ /* 0x001fe20003c00000 */
[----:B------:R-:W-:Y:S05]  /*58d0*/  BRA `(.L_x_2416) ;  /* 0xffffac8000007947 */ /* 0x000fea000383ffff */
.L_x_2394:
[----:B------:R-:W-:Y:S02]  /*58e0*/  ISETP.NE.U32.AND P0, PT, RZ, c[0x0][0x328], PT ;  /* 0x0000ca00ff007a0c */ /* 0x000fe40003f05070 */
        /* <DEDUP_REMOVED lines=10> */
[----:B------:R-:W0:Y:S01]  /*5990*/  SHFL.DOWN P1, R0, R5, 0x2, 0x1f ;  /* 0x08401f0005007f89 */ /* 0x000e220000020000 */
[----:B--2---:R-:W-:-:S08]  /*59a0*/  ISETP.NE.AND P3, PT, R10, RZ, PT ;  /* 0x000000ff0a00720c */ /* 0x004fd00003f65270 */
[----:B------:R-:W-:-:S04]  /*59b0*/  @!P2 SHF.R.S32.HI R13, RZ, 0x1f, R10 ;  /* 0x0000001fff0da819 */ /* 0x000fc8000001140a */
        /* <DEDUP_REMOVED lines=8> */
[----:B0-----:R-:W-:-:S05]  /*5a40*/  @P1 FADD R11, R4, R11 ;  /* 0x0000000b040b1221 */ /* 0x001fca0000000000 */
[----:B------:R-:W-:Y:S04]  /*5a50*/  @!P2 STS [R6.X4+0x854], R11 ;  /* 0x0008540b0600a388 */ /* 0x000fe80000004800 */
[----:B------:R-:W-:Y:S06]  /*5a60*/  BAR.SYNC.DEFER_BLOCKING 0x0 ;  /* 0x0000000000007b1d */ /* 0x000fec0000010000 */
[----:B------:R-:W0:Y:S02]  /*5a70*/  @!P3 LDS R0, [0x858] ;  /* 0x00085800ff00b984 */ /* 0x000e240000000800 */
[----:B0-----:R-:W-:Y:S01]  /*5a80*/  @!P3 FADD.FTZ R11, R11, R0 ;  /* 0x000000000b0bb221 */ /* 0x001fe20000010000 */
[----:B------:R-:W-:Y:S05]  /*5a90*/  @P3 BRA `(.L_x_2418) ;  /* 0x0000001000003947 */ /* 0x000fea0003800000 */
[----:B------:R0:W-:Y:S02]  /*5aa0*/  RED.E.ADD.F32.FTZ.RN.STRONG.GPU [R8.64], R11 ;  /* 0x0000000b0800798e */ /* 0x0001e4000c10e784 */
.L_x_2418:
[----:B------:R-:W-:Y:S05]  /*5ab0*/  BSYNC B0 ;  /* 0x0000000000007941 */ /* 0x000fea0003800000 */
.L_x_2417:
[----:B------:R-:W-:Y:S01]  /*5ac0*/  BSSY B0, `(.L_x_2419) ;  /* 0x000001d000007945 */ /* 0x000fe20003800000 */
[----:B------:R-:W-:Y:S05]  /*5ad0*/  @!P0 BRA `(.L_x_2420) ;  /* 0x000001a000008947 */ /* 0x000fea0003800000 */
[----:B------:R-:W-:Y:S06]  /*5ae0*/  BAR.SYNC.DEFER_BLOCKING 0x0 ;  /* 0x0000000000007b1d */ /* 0x000fec0000010000 */
[----:B------:R-:W1:Y:S04]  /*5af0*/  SHFL.DOWN P0, R0, R129, 0x1, 0x1f ;  /* 0x08201f0081007f89 */ /* 0x000e680000000000 */
[----:B0-----:R-:W0:Y:S04]  /*5b00*/  S2R R8, SR_LANEID ;  /* 0x0000000000087919 */ /* 0x001e280000000000 */
[----:B------:R-:W2:Y:S01]  /*5b10*/  S2R R21, SR_TID.X ;  /* 0x0000000000157919 */ /* 0x000ea20000002100 */
[----:B-1----:R-:W-:Y:S01]  /*5b20*/  @P0 FADD R0, R0, R129 ;  /* 0x0000008100000221 */ /* 0x002fe20000000000 */
[----:B0-----:R-:W-:-:S04]  /*5b30*/  ISETP.NE.AND P2, PT, R8, RZ, PT ;  /* 0x000000ff0800720c */ /* 0x001fc80003f45270 */
[----:B------:R-:W0:Y:S01]  /*5b40*/  SHFL.DOWN P0, R5, R0, 0x2, 0x1f ;  /* 0x08401f0000057f89 */ /* 0x000e220000000000 */
[----:B--2---:R-:W-:-:S08]  /*5b50*/  ISETP.NE.AND P1, PT, R21, RZ, PT ;  /* 0x000000ff1500720c */ /* 0x004fd00003f25270 */
[----:B------:R-:W-:-:S04]  /*5b60*/  @!P2 SHF.R.S32.HI R8, RZ, 0x1f, R21 ;  /* 0x0000001fff08a819 */ /* 0x000fc80000011415 */
[----:B------:R-:W-:Y:S01]  /*5b70*/  @!P2 LEA.HI R8, R8, R21, RZ, 0x5 ;  /* 0x000000150808a211 */ /* 0x000fe200078f28ff */
[----:B0-----:R-:W-:-:S05]  /*5b80*/  @P0 FADD R5, R0, R5 ;  /* 0x0000000500050221 */ /* 0x001fca0000000000 */
[----:B------:R-:W0:Y:S02]  /*5b90*/  SHFL.DOWN P0, R4, R5, 0x4, 0x1f ;  /* 0x08801f0005047f89 */ /* 0x000e240000000000 */
[----:B0-----:R-:W-:Y:S01]  /*5ba0*/  @P0 FADD R4, R5, R4 ;  /* 0x0000000405040221 */ /* 0x001fe20000000000 */
[----:B------:R-:W-:-:S04]  /*5bb0*/  @!P2 SHF.R.S32.HI R5, RZ, 0x5, R8 ;  /* 0x00000005ff05a819 */ /* 0x000fc80000011408 */
        /* <DEDUP_REMOVED lines=9> */
[----:B------:R0:W-:Y:S01]  /*5c50*/  RED.E.ADD.F32.FTZ.RN.STRONG.GPU [R2.64], R6 ;  /* 0x000000060200798e */ /* 0x0001e2000c10e784 */
[----:B------:R-:W-:Y:S01]  /*5c60*/  HFMA2.MMA R21, -RZ, RZ, 0, 0 ;  /* 0x00000000ff157435 */ /* 0x000fe200000001ff */
[----:B------:R-:W-:Y:S05]  /*5c70*/  BRA `(.L_x_2421) ;  /* 0x0000001000007947 */ /* 0x000fea0003800000 */
.L_x_2420:
[----:B------:R-:W1:Y:S02]  /*5c80*/  S2R R21, SR_TID.X ;  /* 0x0000000000157919 */ /* 0x000e640000002100 */
.L_x_2421:
[----:B------:R-:W-:Y:S05]  /*5c90*/  BSYNC B0 ;  /* 0x0000000000007941 */ /* 0x000fea0003800000 */
.L_x_2419:
[----:B-1----:R-:W-:-:S13]  /*5ca0*/  ISETP.GE.AND P0, PT, R21, c[0x0][0x16c], PT ;  /* 0x00005b0015007a0c */ /* 0x002fda0003f06270 */
[----:B------:R-:W-:Y:S05]  /*5cb0*/  @P0 EXIT ;  /* 0x000000000000094d */ /* 0x000fea0003800000 */
[C---:B------:R-:W-:Y:S02]  /*5cc0*/  IMAD R0, R136.reuse, c[0x0][0x2c8], RZ ;  /* 0x0000b20088007a24 */ /* 0x040fe400078e02ff */
[C---:B0-----:R-:W-:Y:S02]  /*5cd0*/  IMAD R8, R136.reuse, c[0x0][0x2a8], RZ ;  /* 0x0000aa0088087a24 */ /* 0x041fe400078e02ff */
[C---:B------:R-:W-:Y:S02]  /*5ce0*/  IMAD R10, R136.reuse, c[0x0][0x288], RZ ;  /* 0x0000a200880a7a24 */ /* 0x040fe400078e02ff */
[C---:B------:R-:W-:Y:S02]  /*5cf0*/  IMAD R12, R136.reuse, c[0x0][0x198], RZ ;  /* 0x00006600880c7a24 */ /* 0x040fe400078e02ff */
[----:B------:R-:W-:Y:S02]  /*5d00*/  IMAD R136, R136, c[0x0][0x1b8], RZ ;  /* 0x00006e0088887a24 */ /* 0x000fe400078e02ff */
[----:B------:R-:W-:-:S04]  /*5d10*/  IMAD.WIDE.U32 R4, R137, c[0x0][0x2a8], RZ ;  /* 0x0000aa0089047a25 */ /* 0x000fc800078e00ff */
[----:B------:R-:W-:-:S04]  /*5d20*/  IMAD.WIDE.U32 R16, R137, c[0x0][0x198], RZ ;  /* 0x0000660089107a25 */ /* 0x000fc800078e00ff */
[C---:B------:R-:W-:Y:S02]  /*5d30*/  IMAD R29, R137.reuse, c[0x0][0x2ac], R8 ;  /* 0x0000ab00891d7a24 */ /* 0x040fe400078e0208 */
[C---:B------:R-:W-:Y:S02]  /*5d40*/  IMAD R9, R137.reuse, c[0x0][0x19c], R12 ;  /* 0x0000670089097a24 */ /* 0x040fe400078e020c */
[----:B------:R-:W-:Y:S01]  /*5d50*/  IMAD.WIDE.U32 R2, R137, c[0x0][0x2c8], RZ ;  /* 0x0000b20089027a25 */ /* 0x000fe200078e00ff */
[----:B------:R-:W-:Y:S02]  /*5d60*/  IADD3 R29, R5, R29, RZ ;  /* 0x0000001d051d7210 */ /* 0x000fe40007ffe0ff */
[----:B------:R-:W-:Y:S01]  /*5d70*/  IADD3 R37, R17, R9, RZ ;  /* 0x0000000911257210 */ /* 0x000fe20007ffe0ff */
[----:B------:R-:W-:-:S04]  /*5d80*/  IMAD.WIDE.U32 R6, R137, c[0x0][0x288], RZ ;  /* 0x0000a20089067a25 */ /* 0x000fc800078e00ff */
[C---:B------:R-:W-:Y:S02]  /*5d90*/  IMAD R31, R137.reuse, c[0x0][0x2cc], R0 ;  /* 0x0000b300891f7a24 */ /* 0x040fe400078e0200 */
[C---:B------:R-:W-:Y:S02]  /*5da0*/  IMAD R27, R137.reuse, c[0x0][0x28c], R10 ;  /* 0x0000a300891b7a24 */ /* 0x040fe400078e020a */
[C---:B------:R-:W-:Y:S02]  /*5db0*/  IMAD R11, R137.reuse, c[0x0][0x1bc], R136 ;  /* 0x00006f00890b7a24 */ /* 0x040fe400078e0288 */
[----:B------:R-:W-:-:S04]  /*5dc0*/  IMAD.WIDE.U32 R18, R137, c[0x0][0x1b8], RZ ;  /* 0x00006e0089127a25 */ /* 0x000fc800078e00ff */
[----:B------:R-:W-:Y:S02]  /*5dd0*/  IMAD.IADD R31, R3, 0x1, R31 ;  /* 0x00000001031f7824 */ /* 0x000fe400078e021f */
[----:B------:R-:W-:Y:S02]  /*5de0*/  IMAD.IADD R27, R7, 0x1, R27 ;  /* 0x00000001071b7824 */ /* 0x000fe400078e021b */
[----:B------:R-:W-:Y:S02]  /*5df0*/  IMAD.IADD R39, R19, 0x1, R11 ;  /* 0x0000000113277824 */ /* 0x000fe400078e020b */
.L_x_2422:
[----:B0-----:R-:W0:Y:S01]  /*5e00*/  LDS R23, [R21.X4+0x1d90] ;  /* 0x001d900015177984 */ /* 0x001e220000004800 */
[----:B------:R-:W-:Y:S01]  /*5e10*/  SHF.R.S32.HI R20, RZ, 0x1f, R21 ;  /* 0x0000001fff147819 */ /* 0x000fe20000011415 */
[----:B------:R-:W-:Y:S01]  /*5e20*/  IMAD.MOV.U32 R11, RZ, RZ, R39 ;  /* 0x000000ffff0b7224 */ /* 0x000fe200078e0027 */
[----:B------:R-:W-:Y:S01]  /*5e30*/  MOV R10, R18 ;  /* 0x00000012000a7202 */ /* 0x000fe20000000f00 */
[----:B------:R-:W-:Y:S01]  /*5e40*/  IMAD.MOV.U32 R9, RZ, RZ, R27 ;  /* 0x000000ffff097224 */ /* 0x000fe200078e001b */
[----:B------:R-:W-:Y:S01]  /*5e50*/  MOV R8, R6 ;  /* 0x0000000600087202 */ /* 0x000fe20000000f00 */
[C---:B------:R-:W-:Y:S01]  /*5e60*/  IMAD R0, R20.reuse, c[0x0][0x290], RZ ;  /* 0x0000a40014007a24 */ /* 0x040fe200078e02ff */
[----:B------:R-:W-:Y:S01]  /*5e70*/  YIELD ;  /* 0x0000000000007946 */ /* 0x000fe20003800000 */
[----:B------:R-:W-:Y:S01]  /*5e80*/  IMAD R14, R20, c[0x0][0x1c0], RZ ;  /* 0x00007000140e7a24 */ /* 0x000fe200078e02ff */
[----:B------:R-:W1:Y:S01]  /*5e90*/  LDS R25, [R21.X4+0x2190] ;  /* 0x0021900015197984 */ /* 0x000e620000004800 */
[----:B------:R-:W-:-:S04]  /*5ea0*/  IMAD.WIDE.U32 R12, R21, c[0x0][0x1c0], R10 ;  /* 0x00007000150c7a25 */ /* 0x000fc800078e000a */
[----:B------:R-:W-:-:S04]  /*5eb0*/  IMAD.WIDE.U32 R8, R21, c[0x0][0x290], R8 ;  /* 0x0000a40015087a25 */ /* 0x000fc800078e0008 */
[C---:B------:R-:W-:Y:S01]  /*5ec0*/  IMAD R11, R21.reuse, c[0x0][0x294], R0 ;  /* 0x0000a500150b7a24 */ /* 0x040fe200078e0200 */
[----:B------:R-:W-:Y:S01]  /*5ed0*/  LEA R10, P0, R8, c[0x0][0x310], 0x2 ;  /* 0x0000c400080a7a11 */ /* 0x000fe200078010ff */
[----:B------:R-:W-:Y:S01]  /*5ee0*/  IMAD R15, R21, c[0x0][0x1c4], R14 ;  /* 0x00007100150f7a24 */ /* 0x000fe200078e020e */
[----:B------:R-:W-:Y:S02]  /*5ef0*/  LEA R14, P1, R12, c[0x0][0x230], 0x2 ;  /* 0x00008c000c0e7a11 */ /* 0x000fe400078210ff */
[----:B------:R-:W-:Y:S01]  /*5f00*/  IADD3 R11, R9, R11, RZ ;  /* 0x0000000b090b7210 */ /* 0x000fe20007ffe0ff */
[----:B------:R-:W-:-:S03]  /*5f10*/  IMAD.IADD R9, R13, 0x1, R15 ;  /* 0x000000010d097824 */ /* 0x000fc600078e020f */
[----:B------:R-:W-:Y:S02]  /*5f20*/  LEA.HI.X R11, R8, c[0x0][0x314], R11, 0x2, P0 ;  /* 0x0000c500080b7a11 */ /* 0x000fe400000f140b */
[----:B------:R-:W-:-:S03]  /*5f30*/  LEA.HI.X R15, R12, c[0x0][0x234], R9, 0x2, P1 ;  /* 0x00008d000c0f7a11 */ /* 0x000fc600008f1409 */
[----:B0-----:R0:W-:Y:S04]  /*5f40*/  RED.E.ADD.F32.FTZ.RN.STRONG.GPU [R10.64], R23 ;  /* 0x000000170a00798e */ /* 0x0011e8000c10e784 */
[----:B------:R2:W1:Y:S01]  /*5f50*/  LDG.E R0, [R14.64] ;  /* 0x000000040e007981 */ /* 0x000462000c1e1900 */
[----:B------:R-:W-:Y:S01]  /*5f60*/  MOV R8, R4 ;  /* 0x0000000400087202 */ /* 0x000fe20000000f00 */
[----:B------:R-:W-:Y:S02]  /*5f70*/  IMAD.MOV.U32 R9, RZ, RZ, R29 ;  /* 0x000000ffff097224 */ /* 0x000fe400078e001d */
[C---:B------:R-:W-:Y:S02]  /*5f80*/  IMAD R22, R20.reuse, c[0x0][0x2b0], RZ ;  /* 0x0000ac0014167a24 */ /* 0x040fe400078e02ff */
[----:B------:R-:W-:Y:S01]  /*5f90*/  IMAD R24, R20, c[0x0][0x1a0], RZ ;  /* 0x0000680014187a24 */ /* 0x000fe200078e02ff */
[----:B0-----:R-:W-:Y:S01]  /*5fa0*/  MOV R10, R16 ;  /* 0x00000010000a7202 */ /* 0x001fe20000000f00 */
[----:B------:R-:W-:-:S02]  /*5fb0*/  IMAD.MOV.U32 R11, RZ, RZ, R37 ;  /* 0x000000ffff0b7224 */ /* 0x000fc400078e0025 */
[----:B------:R-:W-:-:S04]  /*5fc0*/  IMAD.WIDE.U32 R8, R21, c[0x0][0x2b0], R8 ;  /* 0x0000ac0015087a25 */ /* 0x000fc800078e0008 */
[C---:B------:R-:W-:Y:S02]  /*5fd0*/  IMAD R33, R21.reuse, c[0x0][0x2b4], R22 ;  /* 0x0000ad0015217a24 */ /* 0x040fe400078e0216 */
[----:B------:R-:W-:Y:S01]  /*5fe0*/  IMAD.WIDE.U32 R12, R21, c[0x0][0x1a0], R10 ;  /* 0x00006800150c7a25 */ /* 0x000fe200078e000a */
[----:B------:R-:W-:Y:S02]  /*5ff0*/  LEA R10, P0, R8, c[0x0][0x318], 0x2 ;  /* 0x0000c600080a7a11 */ /* 0x000fe400078010ff */
[----:B------:R-:W-:Y:S01]  /*6000*/  IADD3 R11, R9, R33, RZ ;  /* 0x00000021090b7210 */ /* 0x000fe20007ffe0ff */
[----:B------:R-:W-:Y:S01]  /*6010*/  IMAD R35, R21, c[0x0][0x1a4], R24 ;  /* 0x0000690015237a24 */ /* 0x000fe200078e0218 */
[----:B--2---:R-:W-:Y:S02]  /*6020*/  LEA R14, P1, R12, c[0x0][0x228], 0x2 ;  /* 0x00008a000c0e7a11 */ /* 0x004fe400078210ff */
[----:B------:R-:W-:Y:S01]  /*6030*/  LEA.HI.X R11, R8, c[0x0][0x31c], R11, 0x2, P0 ;  /* 0x0000c700080b7a11 */ /* 0x000fe200000f140b */
[----:B------:R-:W-:-:S05]  /*6040*/  IMAD.IADD R9, R13, 0x1, R35 ;  /* 0x000000010d097824 */ /* 0x000fca00078e0223 */
[----:B------:R-:W-:Y:S01]  /*6050*/  LEA.HI.X R15, R12, c[0x0][0x22c], R9, 0x2, P1 ;  /* 0x00008b000c0f7a11 */ /* 0x000fe200008f1409 */
[----:B-1----:R-:W-:-:S05]  /*6060*/  FMUL.FTZ R23, R0, R25 ;  /* 0x0000001900177220 */ /* 0x002fca0000410000 */
[----:B------:R0:W-:Y:S04]  /*6070*/  RED.E.ADD.F32.FTZ.RN.STRONG.GPU [R10.64], R23 ;  /* 0x000000170a00798e */ /* 0x0001e8000c10e784 */
[----:B------:R-:W2:Y:S01]  /*6080*/  LDG.E R14, [R14.64] ;  /* 0x000000040e0e7981 */ /* 0x000ea2000c1e1900 */
[----:B------:R-:W-:Y:S01]  /*6090*/  MOV R8, R2 ;  /* 0x0000000200087202 */ /* 0x000fe20000000f00 */
[----:B------:R-:W-:Y:S02]  /*60a0*/  IMAD R20, R20, c[0x0][0x2d0], RZ ;  /* 0x0000b40014147a24 */ /* 0x000fe400078e02ff */
[----:B------:R-:W-:Y:S02]  /*60b0*/  IMAD.MOV.U32 R9, RZ, RZ, R31 ;  /* 0x000000ffff097224 */ /* 0x000fe400078e001f */
[----:B------:R-:W-:-:S02]  /*60c0*/  IMAD R13, R21, c[0x0][0x2d4], R20 ;  /* 0x0000b500150d7a24 */ /* 0x000fc400078e0214 */
        /* <DEDUP_REMOVED lines=10> */
.L_x_2400:
[----:B------:R-:W-:Y:S01]  /*6170*/  HFMA2.MMA R189, -RZ, RZ, 0, 5.9604644775390625e-08 ;  /* 0x00000001ffbd7435 */ /* 0x000fe200000001ff */
[----:B------:R-:W-:Y:S01]  /*6180*/  IMAD.MOV.U32 R188, RZ, RZ, R6 ;  /* 0x000000ffffbc7224 */ /* 0x000fe200078e0006 */
[----:B------:R-:W-:Y:S01]  /*6190*/  MOV R191, 0xffffffff ;  /* 0xffffffff00bf7802 */ /* 0x000fe20000000f00 */
[----:B------:R-:W-:Y:S01]  /*61a0*/  IMAD.MOV.U32 R190, RZ, RZ, RZ ;  /* 0x000000ffffbe7224 */ /* 0x000fe200078e00ff */
[----:B------:R-:W-:-:S02]  /*61b0*/  MOV R4, 0x61d0 ;  /* 0x000061d000047802 */ /* 0x000fc40000000f00 */
[----:B-1---5:R-:W-:Y:S05]  /*61c0*/  CALL.REL.NOINC `($__internal_98_$__cuda_sm70_shflsync_up) ;  /* 0x00000ee000007944 */ /* 0x022fea0003c00000 */
[----:B-1----:R-:W-:Y:S01]  /*61d0*/  IMAD.MOV.U32 R185, RZ, RZ, R188 ;  /* 0x000000ffffb97224 */ /* 0x002fe200078e00bc */
[----:B0-----:R-:W-:Y:S05]  /*61e0*/  BRA `(.L_x_2423) ;  /* 0xffffca8000007947 */ /* 0x001fea000383ffff */
.L_x_2401:
[----:B------:R-:W-:Y:S01]  /*61f0*/  HFMA2.MMA R190, -RZ, RZ, 0, 0 ;  /* 0x00000000ffbe7435 */ /* 0x000fe200000001ff */
[----:B------:R-:W-:Y:S01]  /*6200*/  MOV R188, R7 ;  /* 0x0000000700bc7202 */ /* 0x000fe20000000f00 */
[----:B------:R-:W-:Y:S01]  /*6210*/  IMAD.MOV.U32 R189, RZ, RZ, 0x1 ;  /* 0x00000001ffbd7424 */ /* 0x000fe200078e00ff */
[----:B------:R-:W-:Y:S01]  /*6220*/  MOV R4, 0x6250 ;  /* 0x0000625000047802 */ /* 0x000fe20000000f00 */
[----:B------:R-:W-:-:S02]  /*6230*/  IMAD.MOV.U32 R191, RZ, RZ, -0x1 ;  /* 0xffffffffffbf7424 */ /* 0x000fc400078e00ff */
[----:B012--5:R-:W-:Y:S05]  /*6240*/  CALL.REL.NOINC `($__internal_98_$__cuda_sm70_shflsync_up) ;  /* 0x00000e6000007944 */ /* 0x027fea0003c00000 */
[C---:B------:R-:W-:Y:S01]  /*6250*/  FMUL.FTZ R185, R6.reuse, R185 ;  /* 0x000000b906b97220 */ /* 0x040fe20000410000 */
[----:B------:R-:W-:Y:S01]  /*6260*/  ISETP.GE.AND P0, PT, R127, 0x1, PT ;  /* 0x000000017f00780c */ /* 0x000fe20003f06270 */
[C---:B-1----:R-:W-:Y:S01]  /*6270*/  FFMA.FTZ R4, R6.reuse, R188, R7 ;  /* 0x000000bc06047223 */ /* 0x042fe20000010007 */
[----:B0-----:R-:W-:Y:S01]  /*6280*/  MOV R189, 0x2 ;  /* 0x0000000200bd7802 */ /* 0x001fe20000000f00 */
[----:B------:R-:W-:Y:S01]  /*6290*/  IMAD.MOV.U32 R190, RZ, RZ, RZ ;  /* 0x000000ffffbe7224 */ /* 0x000fe200078e00ff */
[----:B------:R-:W-:-:S02]  /*62a0*/  FSEL R185, R6, R185, !P0 ;  /* 0x000000b906b97208 */ /* 0x000fc40004000000 */
[----:B------:R-:W-:Y:S02]  /*62b0*/  FSEL R7, R7, R4, !P0 ;  /* 0x0000000407077208 */ /* 0x000fe40004000000 */
[----:B------:R-:W-:Y:S01]  /*62c0*/  MOV R191, 0xffffffff ;  /* 0xffffffff00bf7802 */ /* 0x000fe20000000f00 */
[----:B------:R-:W-:Y:S01]  /*62d0*/  IMAD.MOV.U32 R188, RZ, RZ, R185 ;  /* 0x000000ffffbc7224 */ /* 0x000fe200078e00b9 */
[----:B------:R-:W-:Y:S02]  /*62e0*/  MOV R4, 0x6300 ;  /* 0x0000630000047802 */ /* 0x000fe40000000f00 */
[----:B------:R-:W-:Y:S05]  /*62f0*/  CALL.REL.NOINC `($__internal_98_$__cuda_sm70_shflsync_up) ;  /* 0x00000db000007944 */ /* 0x000fea0003c00000 */
[----:B0-----:R-:W-:Y:S01]  /*6300*/  HFMA2.MMA R189, -RZ, RZ, 0, 1.1920928955078125e-07 ;  /* 0x00000002ffbd7435 */ /* 0x001fe200000001ff */
[----:B-1----:R-:W-:Y:S01]  /*6310*/  MOV R6, R188 ;  /* 0x000000bc00067202 */ /* 0x002fe20000000f00 */
[----:B------:R-:W-:Y:S01]  /*6320*/  IMAD.MOV.U32 R188, RZ, RZ, R7 ;  /* 0x000000ffffbc7224 */ /* 0x000fe200078e0007 */
[----:B------:R-:W-:Y:S01]  /*6330*/  MOV R191, 0xffffffff ;  /* 0xffffffff00bf7802 */ /* 0x000fe20000000f00 */
[----:B------:R-:W-:Y:S01]  /*6340*/  IMAD.MOV.U32 R190, RZ, RZ, RZ ;  /* 0x000000ffffbe7224 */ /* 0x000fe200078e00ff */
[----:B------:R-:W-:Y:S02]  /*6350*/  MOV R4, 0x6370 ;  /* 0x0000637000047802 */ /* 0x000fe40000000f00 */
[----:B------:R-:W-:Y:S05]  /*6360*/  CALL.REL.NOINC `($__internal_98_$__cuda_sm70_shflsync_up) ;  /* 0x00000d4000007944 */ /* 0x000fea0003c00000 */
[----:B------:R-:W-:Y:S01]  /*6370*/  ISETP.GE.AND P0, PT, R127, 0x2, PT ;  /* 0x000000027f00780c */ /* 0x000fe20003f06270 */
[----:B0-----:R-:W-:Y:S01]  /*6380*/  HFMA2.MMA R190, -RZ, RZ, 0, 0 ;  /* 0x00000000ffbe7435 */ /* 0x001fe200000001ff */
[----:B------:R-:W-:Y:S01]  /*6390*/  IMAD.MOV.U32 R189, RZ, RZ, 0x4 ;  /* 0x00000004ffbd7424 */ /* 0x000fe200078e00ff */
[----:B------:R-:W-:Y:S01]  /*63a0*/  MOV R4, 0x6400 ;  /* 0x0000640000047802 */ /* 0x000fe20000000f00 */
[----:B------:R-:W-:-:S09]  /*63b0*/  IMAD.MOV.U32 R191, RZ, RZ, -0x1 ;  /* 0xffffffffffbf7424 */ /* 0x000fd200078e00ff */
[----:B-1----:R-:W-:Y:S02]  /*63c0*/  @P0 FFMA.FTZ R7, R185, R188, R7 ;  /* 0x000000bcb9070223 */ /* 0x002fe40000010007 */
[----:B------:R-:W-:-:S05]  /*63d0*/  @P0 FMUL.FTZ R185, R6, R185 ;  /* 0x000000b906b90220 */ /* 0x000fca0000410000 */
[----:B------:R-:W-:Y:S02]  /*63e0*/  MOV R188, R185 ;  /* 0x000000b900bc7202 */ /* 0x000fe40000000f00 */
[----:B------:R-:W-:Y:S05]  /*63f0*/  CALL.REL.NOINC `($__internal_98_$__cuda_sm70_shflsync_up) ;  /* 0x00000cb000007944 */ /* 0x000fea0003c00000 */
[----:B0-----:R-:W-:Y:S01]  /*6400*/  HFMA2.MMA R190, -RZ, RZ, 0, 0 ;  /* 0x00000000ffbe7435 */ /* 0x001fe200000001ff */
[----:B-1----:R-:W-:Y:S01]  /*6410*/  IMAD.MOV.U32 R6, RZ, RZ, R188 ;  /* 0x000000ffff067224 */ /* 0x002fe200078e00bc */
[----:B------:R-:W-:Y:S01]  /*6420*/  MOV R188, R7 ;  /* 0x0000000700bc7202 */ /* 0x000fe20000000f00 */
[----:B------:R-:W-:Y:S01]  /*6430*/  IMAD.MOV.U32 R189, RZ, RZ, 0x4 ;  /* 0x00000004ffbd7424 */ /* 0x000fe200078e00ff */
[----:B------:R-:W-:Y:S01]  /*6440*/  MOV R4, 0x6470 ;  /* 0x0000647000047802 */ /* 0x000fe20000000f00 */
[----:B------:R-:W-:Y:S02]  /*6450*/  IMAD.MOV.U32 R191, RZ, RZ, -0x1 ;  /* 0xffffffffffbf7424 */ /* 0x000fe400078e00ff */
[----:B------:R-:W-:Y:S05]  /*6460*/  CALL.REL.NOINC `($__internal_98_$__cuda_sm70_shflsync_up) ;  /* 0x00000c4000007944 */ /* 0x000fea0003c00000 */
[----:B------:R-:W-:Y:S01]  /*6470*/  ISETP.GE.AND P0, PT, R127, 0x4, PT ;  /* 0x000000047f00780c */ /* 0x000fe20003f06270 */
[----:B0-----:R-:W-:Y:S01]  /*6480*/  HFMA2.MMA R190, -RZ, RZ, 0, 0 ;  /* 0x00000000ffbe7435 */ /* 0x001fe200000001ff */
[----:B------:R-:W-:Y:S01]  /*6490*/  MOV R189, 0x8 ;  /* 0x0000000800bd7802 */ /* 0x000fe20000000f00 */
[----:B------:R-:W-:Y:S01]  /*64a0*/  IMAD.MOV.U32 R191, RZ, RZ, -0x1 ;  /* 0xffffffffffbf7424 */ /* 0x000fe200078e00ff */
[----:B------:R-:W-:-:S09]  /*64b0*/  MOV R4, 0x6510 ;  /* 0x0000651000047802 */ /* 0x000fd20000000f00 */
[----:B-1----:R-:W-:Y:S02]  /*64c0*/  @P0 FFMA.FTZ R7, R185, R188, R7 ;  /* 0x000000bcb9070223 */ /* 0x002fe40000010007 */
[----:B------:R-:W-:-:S04]  /*64d0*/  @P0 FMUL.FTZ R185, R6, R185 ;  /* 0x000000b906b90220 */ /* 0x000fc80000410000 */
[----:B------:R-:W-:-:S05]  /*64e0*/  IMAD.MOV.U32 R186, RZ, RZ, R185 ;  /* 0x000000ffffba7224 */ /* 0x000fca00078e00b9 */
        /* <DEDUP_REMOVED lines=10> */
[----:B0-----:R-:W-:Y:S01]  /*6590*/  IMAD.MOV.U32 R190, RZ, RZ, RZ ;  /* 0x000000ffffbe7224 */ /* 0x001fe200078e00ff */
[----:B------:R-:W-:Y:S02]  /*65a0*/  MOV R189, 0x10 ;  /* 0x0000001000bd7802 */ /* 0x000fe40000000f00 */
[----:B------:R-:W-:Y:S02]  /*65b0*/  MOV R191, 0xffffffff ;  /* 0xffffffff00bf7802 */ /* 0x000fe40000000f00 */
[----:B------:R-:W-:-:S07]  /*65c0*/  MOV R4, 0x6620 ;  /* 0x0000662000047802 */ /* 0x000fce0000000f00 */
[----:B-1----:R-:W-:Y:S02]  /*65d0*/  @P0 FFMA.FTZ R7, R186, R188, R7 ;  /* 0x000000bcba070223 */ /* 0x002fe40000010007 */
[----:B------:R-:W-:Y:S02]  /*65e0*/  @P0 FMUL.FTZ R186, R6, R186 ;  /* 0x000000ba06ba0220 */ /* 0x000fe40000410000 */
[----:B------:R-:W-:-:S03]  /*65f0*/  IMAD.MOV.U32 R185, RZ, RZ, R7 ;  /* 0x000000ffffb97224 */ /* 0x000fc600078e0007 */
        /* <DEDUP_REMOVED lines=9> */
[----:B-1----:R-:W-:Y:S01]  /*6690*/  MOV R4, R188 ;  /* 0x000000bc00047202 */ /* 0x002fe20000000f00 */
[----:B0-----:R-:W-:Y:S05]  /*66a0*/  BRA `(.L_x_2424) ;  /* 0xffffc74000007947 */ /* 0x001fea000383ffff */
.L_x_2404:
[----:B-1----:R-:W-:Y:S01]  /*66b0*/  HFMA2.MMA R189, -RZ, RZ, 0, 5.9604644775390625e-08 ;  /* 0x00000001ffbd7435 */ /* 0x002fe200000001ff */
[----:B------:R-:W-:Y:S01]  /*66c0*/  IMAD.MOV.U32 R188, RZ, RZ, R185 ;  /* 0x000000ffffbc7224 */ /* 0x000fe200078e00b9 */
[----:B0-----:R-:W-:Y:S01]  /*66d0*/  MOV R191, 0xffffffff ;  /* 0xffffffff00bf7802 */ /* 0x001fe20000000f00 */
[----:B------:R-:W-:Y:S01]  /*66e0*/  IMAD.MOV.U32 R190, RZ, RZ, RZ ;  /* 0x000000ffffbe7224 */ /* 0x000fe200078e00ff */
[----:B------:R-:W-:-:S02]  /*66f0*/  MOV R4, 0x6710 ;  /* 0x0000671000047802 */ /* 0x000fc40000000f00 */
[----:B-----5:R-:W-:Y:S05]  /*6700*/  CALL.REL.NOINC `($__internal_98_$__cuda_sm70_shflsync_up) ;  /* 0x000009a000007944 */ /* 0x020fea0003c00000 */
[----:B0-----:R-:W-:Y:S01]  /*6710*/  HFMA2.MMA R190, -RZ, RZ, 0, 0 ;  /* 0x00000000ffbe7435 */ /* 0x001fe200000001ff */
[----:B-1----:R-:W-:Y:S01]  /*6720*/  IMAD.MOV.U32 R6, RZ, RZ, R188 ;  /* 0x000000ffff067224 */ /* 0x002fe200078e00bc */
[----:B------:R-:W-:Y:S01]  /*6730*/  MOV R188, R7 ;  /* 0x0000000700bc7202 */ /* 0x000fe20000000f00 */
[----:B------:R-:W-:Y:S01]  /*6740*/  IMAD.MOV.U32 R189, RZ, RZ, 0x1 ;  /* 0x00000001ffbd7424 */ /* 0x000fe200078e00ff */
[----:B------:R-:W-:Y:S01]  /*6750*/  MOV R4, 0x6780 ;  /* 0x0000678000047802 */ /* 0x000fe20000000f00 */
[----:B------:R-:W-:-:S02]  /*6760*/  IMAD.MOV.U32 R191, RZ, RZ, -0x1 ;  /* 0xffffffffffbf7424 */ /* 0x000fc400078e00ff */
[----:B------:R-:W-:Y:S05]  /*6770*/  CALL.REL.NOINC `($__internal_98_$__cuda_sm70_shflsync_up) ;  /* 0x0000093000007944 */ /* 0x000fea0003c00000 */
[----:B0-----:R-:W-:Y:S01]  /*6780*/  HFMA2.MMA R191, -RZ, RZ, 0, 1.847743988037109375e-06 ;  /* 0x0000001fffbf7435 */ /* 0x001fe200000001ff */
[----:B------:R-:W-:Y:S01]  /*6790*/  MOV R185, R6 ;  /* 0x0000000600b97202 */ /* 0x000fe20000000f00 */
[----:B-1----:R-:W-:Y:S01]  /*67a0*/  IMAD.MOV.U32 R186, RZ, RZ, R188 ;  /* 0x000000ffffba7224 */ /* 0x002fe200078e00bc */
[----:B------:R-:W-:Y:S01]  /*67b0*/  MOV R190, R12 ;  /* 0x0000000c00be7202 */ /* 0x000fe20000000f00 */
[----:B------:R-:W-:Y:S01]  /*67c0*/  IMAD.MOV.U32 R189, RZ, RZ, RZ ;  /* 0x000000ffffbd7224 */ /* 0x000fe200078e00ff */
[----:B------:R-:W-:Y:S01]  /*67d0*/  MOV R4, 0x6800 ;  /* 0x0000680000047802 */ /* 0x000fe20000000f00 */
[----:B------:R-:W-:-:S02]  /*67e0*/  IMAD.MOV.U32 R192, RZ, RZ, -0x1 ;  /* 0xffffffffffc07424 */ /* 0x000fc400078e00ff */
[----:B------:R-:W-:Y:S05]  /*67f0*/  CALL.REL.NOINC `($__internal_97_$__cuda_sm70_shflsync_idx_p) ;  /* 0x0000087000007944 */ /* 0x000fea0003c00000 */
[----:B-1----:R-:W-:Y:S01]  /*6800*/  IMAD.MOV.U32 R12, RZ, RZ, R189 ;  /* 0x000000ffff0c7224 */ /* 0x002fe200078e00bd */
[----:B------:R-:W-:Y:S01]  /*6810*/  HFMA2.MMA R189, -RZ, RZ, 0, 0 ;  /* 0x00000000ffbd7435 */ /* 0x000fe200000001ff */
[----:B0-----:R-:W-:Y:S01]  /*6820*/  MOV R190, R13 ;  /* 0x0000000d00be7202 */ /* 0x001fe20000000f00 */
[----:B------:R-:W-:Y:S01]  /*6830*/  IMAD.MOV.U32 R191, RZ, RZ, 0x1f ;  /* 0x0000001fffbf7424 */ /* 0x000fe200078e00ff */
[----:B------:R-:W-:-:S02]  /*6840*/  MOV R192, 0xffffffff ;  /* 0xffffffff00c07802 */ /* 0x000fc40000000f00 */
[----:B------:R-:W-:Y:S02]  /*6850*/  MOV R4, 0x6870 ;  /* 0x0000687000047802 */ /* 0x000fe40000000f00 */
[----:B------:R-:W-:Y:S05]  /*6860*/  CALL.REL.NOINC `($__internal_97_$__cuda_sm70_shflsync_idx_p) ;  /* 0x0000080000007944 */ /* 0x000fea0003c00000 */
[----:B-1----:R-:W-:Y:S01]  /*6870*/  IMAD.MOV.U32 R5, RZ, RZ, R189 ;  /* 0x000000ffff057224 */ /* 0x002fe200078e00bd */
[----:B0-----:R-:W-:Y:S05]  /*6880*/  BRA `(.L_x_2425) ;  /* 0xffffc6e000007947 */ /* 0x001fea000383ffff */
.L_x_2407:
[----:B------:R-:W-:Y:S01]  /*6890*/  HFMA2.MMA R188, -RZ, RZ, 0, 1.847743988037109375e-06 ;  /* 0x0000001fffbc7435 */ /* 0x000fe200000001ff */
[----:B------:R-:W-:Y:S01]  /*68a0*/  MOV R187, R6 ;  /* 0x0000000600bb7202 */ /* 0x000fe20000000f00 */
[----:B------:R-:W-:Y:S01]  /*68b0*/  IMAD.MOV.U32 R190, RZ, RZ, 0x1 ;  /* 0x00000001ffbe7424 */ /* 0x000fe200078e00ff */
[----:B------:R-:W-:Y:S01]  /*68c0*/  MOV R4, 0x68f0 ;  /* 0x000068f000047802 */ /* 0x000fe20000000f00 */
[----:B------:R-:W-:Y:S02]  /*68d0*/  IMAD.MOV.U32 R189, RZ, RZ, -0x1 ;  /* 0xffffffffffbd7424 */ /* 0x000fe400078e00ff */
[----:B------:R-:W-:Y:S05]  /*68e0*/  CALL.REL.NOINC `($__internal_96_$__cuda_sm70_shflsync_down) ;  /* 0x0000074000007944 */ /* 0x000fea0003c00000 */
[----:B-1----:R-:W-:Y:S01]  /*68f0*/  MOV R149, R188 ;  /* 0x000000bc00957202 */ /* 0x002fe20000000f00 */
[----:B0-----:R-:W-:Y:S05]  /*6900*/  BRA `(.L_x_2426) ;  /* 0xffffcb4000007947 */ /* 0x001fea000383ffff */
.L_x_2408:
[----:B------:R-:W-:Y:S01]  /*6910*/  HFMA2.MMA R190, -RZ, RZ, 0, 5.9604644775390625e-08 ;  /* 0x00000001ffbe7435 */ /* 0x000fe200000001ff */
[----:B------:R-:W-:Y:S01]  /*6920*/  IMAD.MOV.U32 R187, RZ, RZ, R7 ;  /* 0x000000ffffbb7224 */ /* 0x000fe200078e0007 */
[----:B------:R-:W-:Y:S01]  /*6930*/  MOV R189, 0xffffffff ;  /* 0xffffffff00bd7802 */ /* 0x000fe20000000f00 */
[----:B------:R-:W-:Y:S01]  /*6940*/  IMAD.MOV.U32 R188, RZ, RZ, 0x1f ;  /* 0x0000001fffbc7424 */ /* 0x000fe200078e00ff */
[----:B------:R-:W-:-:S02]  /*6950*/  MOV R4, 0x6970 ;  /* 0x0000697000047802 */ /* 0x000fc40000000f00 */
[----:B01----:R-:W-:Y:S05]  /*6960*/  CALL.REL.NOINC `($__internal_96_$__cuda_sm70_shflsync_down) ;  /* 0x000006c000007944 */ /* 0x003fea0003c00000 */
[C---:B------:R-:W-:Y:S01]  /*6970*/  FMUL.FTZ R5, R6.reuse, R149 ;  /* 0x0000009506057220 */ /* 0x040fe20000410000 */
[----:B------:R-:W-:Y:S01]  /*6980*/  MOV R4, 0x6a10 ;  /* 0x00006a1000047802 */ /* 0x000fe20000000f00 */
[----:B-1----:R-:W-:-:S02]  /*6990*/  FFMA.FTZ R188, R6, R188, R7 ;  /* 0x000000bc06bc7223 */ /* 0x002fc40000010007 */
[----:B0-----:R-:W-:Y:S01]  /*69a0*/  IMAD.MOV.U32 R190, RZ, RZ, 0x2 ;  /* 0x00000002ffbe7424 */ /* 0x001fe200078e00ff */
[----:B------:R-:W-:Y:S01]  /*69b0*/  FSEL R149, R6, R5, !P4 ;  /* 0x0000000506957208 */ /* 0x000fe20006000000 */
[----:B------:R-:W-:Y:S01]  /*69c0*/  IMAD.MOV.U32 R189, RZ, RZ, -0x1 ;  /* 0xffffffffffbd7424 */ /* 0x000fe200078e00ff */
[----:B------:R-:W-:Y:S01]  /*69d0*/  FSEL R7, R7, R188, !P4 ;  /* 0x000000bc07077208 */ /* 0x000fe20006000000 */
[----:B------:R-:W-:Y:S01]  /*69e0*/  HFMA2.MMA R188, -RZ, RZ, 0, 1.847743988037109375e-06 ;  /* 0x0000001fffbc7435 */ /* 0x000fe200000001ff */
[----:B------:R-:W-:-:S05]  /*69f0*/  MOV R187, R149 ;  /* 0x0000009500bb7202 */ /* 0x000fca0000000f00 */
[----:B------:R-:W-:Y:S05]  /*6a00*/  CALL.REL.NOINC `($__internal_96_$__cuda_sm70_shflsync_down) ;  /* 0x0000062000007944 */ /* 0x000fea0003c00000 */
[----:B-1----:R-:W-:Y:S01]  /*6a10*/  IMAD.MOV.U32 R6, RZ, RZ, R188 ;  /* 0x000000ffff067224 */ /* 0x002fe200078e00bc */
[----:B------:R-:W-:Y:S01]  /*6a20*/  HFMA2.MMA R188, -RZ, RZ, 0, 1.847743988037109375e-06 ;  /* 0x0000001fffbc7435 */ /* 0x000fe200000001ff */
[----:B0-----:R-:W-:Y:S01]  /*6a30*/  MOV R187, R7 ;  /* 0x0000000700bb7202 */ /* 0x001fe20000000f00 */
[----:B------:R-:W-:Y:S01]  /*6a40*/  IMAD.MOV.U32 R190, RZ, RZ, 0x2 ;  /* 0x00000002ffbe7424 */ /* 0x000fe200078e00ff */
[----:B------:R-:W-:Y:S01]  /*6a50*/  MOV R4, 0x6a80 ;  /* 0x00006a8000047802 */ /* 0x000fe20000000f00 */
[----:B------:R-:W-:-:S02]  /*6a60*/  IMAD.MOV.U32 R189, RZ, RZ, -0x1 ;  /* 0xffffffffffbd7424 */ /* 0x000fc400078e00ff */
[----:B------:R-:W-:Y:S05]  /*6a70*/  CALL.REL.NOINC `($__internal_96_$__cuda_sm70_shflsync_down) ;  /* 0x000005b000007944 */ /* 0x000fea0003c00000 */
[----:B-1----:R-:W-:Y:S01]  /*6a80*/  @!P3 FFMA.FTZ R7, R149, R188, R7 ;  /* 0x000000bc9507b223 */ /* 0x002fe20000010007 */
[----:B0-----:R-:W-:Y:S01]  /*6a90*/  MOV R190, 0x4 ;  /* 0x0000000400be7802 */ /* 0x001fe20000000f00 */
[----:B------:R-:W-:Y:S01]  /*6aa0*/  @!P3 FMUL.FTZ R149, R6, R149 ;  /* 0x000000950695b220 */ /* 0x000fe20000410000 */
[----:B------:R-:W-:Y:S01]  /*6ab0*/  MOV R189, 0xffffffff ;  /* 0xffffffff00bd7802 */ /* 0x000fe20000000f00 */
[----:B------:R-:W-:Y:S01]  /*6ac0*/  IMAD.MOV.U32 R188, RZ, RZ, 0x1f ;  /* 0x0000001fffbc7424 */ /* 0x000fe200078e00ff */
[----:B------:R-:W-:Y:S01]  /*6ad0*/  MOV R4, 0x6b00 ;  /* 0x00006b0000047802 */ /* 0x000fe20000000f00 */
[----:B------:R-:W-:-:S02]  /*6ae0*/  IMAD.MOV.U32 R187, RZ, RZ, R149 ;  /* 0x000000ffffbb7224 */ /* 0x000fc400078e0095 */
[----:B------:R-:W-:Y:S05]  /*6af0*/  CALL.REL.NOINC `($__internal_96_$__cuda_sm70_shflsync_down) ;  /* 0x0000053000007944 */ /* 0x000fea0003c00000 */
[----:B0-----:R-:W-:Y:S01]  /*6b00*/  HFMA2.MMA R190, -RZ, RZ, 0, 2.384185791015625e-07 ;  /* 0x00000004ffbe7435 */ /* 0x001fe200000001ff */
[----:B-1----:R-:W-:Y:S01]  /*6b10*/  MOV R6, R188 ;  /* 0x000000bc00067202 */ /* 0x002fe20000000f00 */
[----:B------:R-:W-:Y:S01]  /*6b20*/  IMAD.MOV.U32 R187, RZ, RZ, R7 ;  /* 0x000000ffffbb7224 */ /* 0x000fe200078e0007 */
[----:B------:R-:W-:Y:S01]  /*6b30*/  MOV R189, 0xffffffff ;  /* 0xffffffff00bd7802 */ /* 0x000fe20000000f00 */
[----:B------:R-:W-:Y:S01]  /*6b40*/  IMAD.MOV.U32 R188, RZ, RZ, 0x1f ;  /* 0x0000001fffbc7424 */ /* 0x000fe200078e00ff */
[----:B------:R-:W-:-:S02]  /*6b50*/  MOV R4, 0x6b70 ;  /* 0x00006b7000047802 */ /* 0x000fc40000000f00 */
[----:B------:R-:W-:Y:S05]  /*6b60*/  CALL.REL.NOINC `($__internal_96_$__cuda_sm70_shflsync_down) ;  /* 0x000004c000007944 */ /* 0x000fea0003c00000 */
[----:B-1----:R-:W-:Y:S01]  /*6b70*/  @!P2 FFMA.FTZ R7, R149, R188, R7 ;  /* 0x000000bc9507a223 */ /* 0x002fe20000010007 */
[----:B------:R-:W-:Y:S01]  /*6b80*/  HFMA2.MMA R188, -RZ, RZ, 0, 1.847743988037109375e-06 ;  /* 0x0000001fffbc7435 */ /* 0x000fe200000001ff */
[----:B------:R-:W-:Y:S01]  /*6b90*/  @!P2 FMUL.FTZ R149, R6, R149 ;  /* 0x000000950695a220 */ /* 0x000fe20000410000 */
[----:B------:R-:W-:Y:S01]  /*6ba0*/  MOV R4, 0x6bf0 ;  /* 0x00006bf000047802 */ /* 0x000fe20000000f00 */
[----:B0-----:R-:W-:-:S02]  /*6bb0*/  IMAD.MOV.U32 R190, RZ, RZ, 0x8 ;  /* 0x00000008ffbe7424 */ /* 0x001fc400078e00ff */
[----:B------:R-:W-:Y:S01]  /*6bc0*/  IMAD.MOV.U32 R189, RZ, RZ, -0x1 ;  /* 0xffffffffffbd7424 */ /* 0x000fe200078e00ff */
[----:B------:R-:W-:Y:S02]  /*6bd0*/  MOV R187, R149 ;  /* 0x0000009500bb7202 */ /* 0x000fe40000000f00 */
[----:B------:R-:W-:Y:S05]  /*6be0*/  CALL.REL.NOINC `($__internal_96_$__cuda_sm70_shflsync_down) ;  /* 0x0000044000007944 */ /* 0x000fea0003c00000 */
[----:B-1----:R-:W-:Y:S01]  /*6bf0*/  IMAD.MOV.U32 R6, RZ, RZ, R188 ;  /* 0x000000ffff067224 */ /* 0x002fe200078e00bc */
[----:B------:R-:W-:Y:S01]  /*6c00*/  HFMA2.MMA R188, -RZ, RZ, 0, 1.847743988037109375e-06 ;  /* 0x0000001fffbc7435 */ /* 0x000fe200000001ff */
[----:B0-----:R-:W-:Y:S01]  /*6c10*/  MOV R187, R7 ;  /* 0x0000000700bb7202 */ /* 0x001fe20000000f00 */
[----:B------:R-:W-:Y:S01]  /*6c20*/  IMAD.MOV.U32 R190, RZ, RZ, 0x8 ;  /* 0x00000008ffbe7424 */ /* 0x000fe200078e00ff */
[----:B------:R-:W-:Y:S01]  /*6c30*/  MOV R4, 0x6c60 ;  /* 0x00006c6000047802 */ /* 0x000fe20000000f00 */
[----:B------:R-:W-:Y:S02]  /*6c40*/  IMAD.MOV.U32 R189, RZ, RZ, -0x1 ;  /* 0xffffffffffbd7424 */ /* 0x000fe400078e00ff */
[----:B------:R-:W-:Y:S05]  /*6c50*/  CALL.REL.NOINC `($__internal_96_$__cuda_sm70_shflsync_down) ;  /* 0x000003d000007944 */ /* 0x000fea0003c00000 */
[----:B-1----:R-:W-:Y:S01]  /*6c60*/  @!P1 FFMA.FTZ R7, R149, R188, R7 ;  /* 0x000000bc95079223 */ /* 0x002fe20000010007 */
[----:B------:R-:W-:Y:S01]  /*6c70*/  HFMA2.MMA R188, -RZ, RZ, 0, 1.847743988037109375e-06 ;  /* 0x0000001fffbc7435 */ /* 0x000fe200000001ff */
[----:B------:R-:W-:Y:S01]  /*6c80*/  @!P1 FMUL.FTZ R149, R6, R149 ;  /* 0x0000009506959220 */ /* 0x000fe20000410000 */
[----:B0-----:R-:W-:Y:S01]  /*6c90*/  MOV R190, 0x10 ;  /* 0x0000001000be7802 */ /* 0x001fe20000000f00 */
[----:B------:R-:W-:Y:S01]  /*6ca0*/  IMAD.MOV.U32 R189, RZ, RZ, -0x1 ;  /* 0xffffffffffbd7424 */ /* 0x000fe200078e00ff */
[----:B------:R-:W-:Y:S01]  /*6cb0*/  MOV R4, 0x6cf0 ;  /* 0x00006cf000047802 */ /* 0x000fe20000000f00 */
[----:B------:R-:W-:-:S05]  /*6cc0*/  IMAD.MOV.U32 R185, RZ, RZ, R149 ;  /* 0x000000ffffb97224 */ /* 0x000fca00078e0095 */
        /* <DEDUP_REMOVED lines=10> */
[----:B0-----:R-:W-:Y:S01]  /*6d70*/  MOV R189, RZ ;  /* 0x000000ff00bd7202 */ /* 0x001fe20000000f00 */
[----:B------:R-:W-:Y:S01]  /*6d80*/  @!P0 FMUL.FTZ R185, R6, R185 ;  /* 0x000000b906b98220 */ /* 0x000fe20000410000 */
[----:B------:R-:W-:Y:S01]  /*6d90*/  MOV R192, 0xffffffff ;  /* 0xffffffff00c07802 */ /* 0x000fe20000000f00 */
[----:B------:R-:W-:Y:S01]  /*6da0*/  IMAD.MOV.U32 R191, RZ, RZ, 0x1f ;  /* 0x0000001fffbf7424 */ /* 0x000fe200078e00ff */
[----:B------:R-:W-:Y:S01]  /*6db0*/  MOV R4, 0x6de0 ;  /* 0x00006de000047802 */ /* 0x000fe20000000f00 */
[----:B------:R-:W-:-:S02]  /*6dc0*/  IMAD.MOV.U32 R190, RZ, RZ, R185 ;  /* 0x000000ffffbe7224 */ /* 0x000fc400078e00b9 */
[----:B------:R-:W-:Y:S05]  /*6dd0*/  CALL.REL.NOINC `($__internal_97_$__cuda_sm70_shflsync_idx_p) ;  /* 0x0000029000007944 */ /* 0x000fea0003c00000 */
[----:B-1----:R-:W-:Y:S01]  /*6de0*/  MOV R6, R189 ;  /* 0x000000bd00067202 */ /* 0x002fe20000000f00 */
[----:B------:R-:W-:Y:S01]  /*6df0*/  HFMA2.MMA R189, -RZ, RZ, 0, 0 ;  /* 0x00000000ffbd7435 */ /* 0x000fe200000001ff */
[----:B0-----:R-:W-:Y:S01]  /*6e00*/  IMAD.MOV.U32 R190, RZ, RZ, R7 ;  /* 0x000000ffffbe7224 */ /* 0x001fe200078e0007 */
[----:B------:R-:W-:Y:S01]  /*6e10*/  MOV R192, 0xffffffff ;  /* 0xffffffff00c07802 */ /* 0x000fe20000000f00 */
[----:B------:R-:W-:Y:S01]  /*6e20*/  IMAD.MOV.U32 R191, RZ, RZ, 0x1f ;  /* 0x0000001fffbf7424 */ /* 0x000fe200078e00ff */
[----:B------:R-:W-:-:S02]  /*6e30*/  MOV R4, 0x6e50 ;  /* 0x00006e5000047802 */ /* 0x000fc40000000f00 */
[----:B------:R-:W-:Y:S05]  /*6e40*/  CALL.REL.NOINC `($__internal_97_$__cuda_sm70_shflsync_idx_p) ;  /* 0x0000022000007944 */ /* 0x000fea0003c00000 */
[----:B0-----:R-:W-:Y:S01]  /*6e50*/  HFMA2.MMA R190, -RZ, RZ, 0, 5.9604644775390625e-08 ;  /* 0x00000001ffbe7435 */ /* 0x001fe200000001ff */
[----:B-1----:R-:W-:Y:S01]  /*6e60*/  MOV R186, R189 ;  /* 0x000000bd00ba7202 */ /* 0x002fe20000000f00 */
[----:B------:R-:W-:Y:S01]  /*6e70*/  IMAD.MOV.U32 R149, RZ, RZ, R6 ;  /* 0x000000ffff957224 */ /* 0x000fe200078e0006 */
[----:B------:R-:W-:Y:S01]  /*6e80*/  MOV R189, 0xffffffff ;  /* 0xffffffff00bd7802 */ /* 0x000fe20000000f00 */
[----:B------:R-:W-:Y:S01]  /*6e90*/  IMAD.MOV.U32 R187, RZ, RZ, R185 ;  /* 0x000000ffffbb7224 */ /* 0x000fe200078e00b9 */
[----:B------:R-:W-:Y:S01]  /*6ea0*/  MOV R4, 0x6ed0 ;  /* 0x00006ed000047802 */ /* 0x000fe20000000f00 */
[----:B------:R-:W-:-:S02]  /*6eb0*/  IMAD.MOV.U32 R188, RZ, RZ, 0x1f ;  /* 0x0000001fffbc7424 */ /* 0x000fc400078e00ff */
        /* <DEDUP_REMOVED lines=8> */
[----:B0-----:R-:W-:Y:S01]  /*6f40*/  HFMA2.MMA R189, -RZ, RZ, 0, 0 ;  /* 0x00000000ffbd7435 */ /* 0x001fe200000001ff */
[----:B------:R-:W-:Y:S01]  /*6f50*/  MOV R185, R6 ;  /* 0x0000000600b97202 */ /* 0x000fe20000000f00 */
[----:B------:R-:W-:Y:S01]  /*6f60*/  IMAD.MOV.U32 R190, RZ, RZ, R12 ;  /* 0x000000ffffbe7224 */ /* 0x000fe200078e000c */
[----:B------:R-:W-:Y:S01]  /*6f70*/  MOV R191, 0x1f ;  /* 0x0000001f00bf7802 */ /* 0x000fe20000000f00 */
[----:B------:R-:W-:Y:S01]  /*6f80*/  IMAD.MOV.U32 R192, RZ, RZ, -0x1 ;  /* 0xffffffffffc07424 */ /* 0x000fe200078e00ff */
[----:B------:R-:W-:-:S02]  /*6f90*/  MOV R4, 0x6fb0 ;  /* 0x00006fb000047802 */ /* 0x000fc40000000f00 */
[----:B-1----:R-:W-:Y:S05]  /*6fa0*/  CALL.REL.NOINC `($__internal_97_$__cuda_sm70_shflsync_idx_p) ;  /* 0x000000c000007944 */ /* 0x002fea0003c00000 */
[----:B0-----:R-:W-:Y:S01]  /*6fb0*/  HFMA2.MMA R191, -RZ, RZ, 0, 1.847743988037109375e-06 ;  /* 0x0000001fffbf7435 */ /* 0x001fe200000001ff */
[----:B-1----:R-:W-:Y:S01]  /*6fc0*/  MOV R187, R189 ;  /* 0x000000bd00bb7202 */ /* 0x002fe20000000f00 */
[----:B------:R-:W-:Y:S01]  /*6fd0*/  IMAD.MOV.U32 R189, RZ, RZ, RZ ;  /* 0x000000ffffbd7224 */ /* 0x000fe200078e00ff */
[----:B------:R-:W-:-:S02]  /*6fe0*/  MOV R190, R13 ;  /* 0x0000000d00be7202 */ /* 0x000fc40000000f00 */
[----:B------:R-:W-:Y:S02]  /*6ff0*/  MOV R192, 0xffffffff ;  /* 0xffffffff00c07802 */ /* 0x000fe40000000f00 */
[----:B------:R-:W-:Y:S02]  /*7000*/  MOV R4, 0x7020 ;  /* 0x0000702000047802 */ /* 0x000fe40000000f00 */
[----:B------:R-:W-:Y:S05]  /*7010*/  CALL.REL.NOINC `($__internal_97_$__cuda_sm70_shflsync_idx_p) ;  /* 0x0000005000007944 */ /* 0x000fea0003c00000 */
[----:B01----:R-:W-:Y:S05]  /*7020*/  BRA `(.L_x_2427) ;  /* 0xffffc5c000007947 */ /* 0x003fea000383ffff */
        .weak           $__internal_96_$__cuda_sm70_shflsync_down
        .type           $__internal_96_$__cuda_sm70_shflsync_down,@function
        .size           $__internal_96_$__cuda_sm70_shflsync_down,($__internal_97_$__cuda_sm70_shflsync_idx_p - $__internal_96_$__cuda_sm70_shflsync_down)
$__internal_96_$__cuda_sm70_shflsync_down:
[----:B------:R-:W-:Y:S01]  /*7030*/  IMAD.MOV.U32 R5, RZ, RZ, 0x0 ;  /* 0x00000000ff057424 */ /* 0x000fe200078e00ff */
[----:B------:R-:W-:Y:S04]  /*7040*/  WARPSYNC R189 ;  /* 0x000000bd00007348 */ /* 0x000fe80003800000 */
[----:B------:R0:W1:Y:S01]  /*7050*/  SHFL.DOWN PT, R188, R187, R190, R188 ;  /* 0x080000bebbbc7389 */ /* 0x00006200000e00bc */
[----:B------:R-:W-:Y:S05]  /*7060*/  RET.REL.NODEC R4 `(_Z25selective_scan_bwd_kernelI32Selective_Scan_bwd_kernel_traitsILi64ELi16ELb0ELb0ELb0ELb0ELb0EN3c108BFloat16EfEEv12SSMParamsBwd) ;  /* 0xffff8f9004007950 */ /* 0x000fea0003c3ffff */
        .weak           $__internal_97_$__cuda_sm70_shflsync_idx_p
        .type           $__internal_97_$__cuda_sm70_shflsync_idx_p,@function
        .size           $__internal_97_$__cuda_sm70_shflsync_idx_p,($__internal_98_$__cuda_sm70_shflsync_up - $__internal_97_$__cuda_sm70_shflsync_idx_p)
$__internal_97_$__cuda_sm70_shflsync_idx_p:
[----:B------:R-:W-:Y:S01]  /*7070*/  HFMA2.MMA R5, -RZ, RZ, 0, 0 ;  /* 0x00000000ff057435 */ /* 0x000fe200000001ff */
[----:B------:R-:W-:Y:S04]  /*7080*/  WARPSYNC R192 ;  /* 0x000000c000007348 */ /* 0x000fe80003800000 */
[----:B------:R0:W1:Y:S01]  /*7090*/  SHFL.IDX PT, R189, R190, R189, R191 ;  /* 0x000000bdbebd7389 */ /* 0x00006200000e00bf */
[----:B------:R-:W-:Y:S05]  /*70a0*/  RET.REL.NODEC R4 `(_Z25selective_scan_bwd_kernelI32Selective_Scan_bwd_kernel_traitsILi64ELi16ELb0ELb0ELb0ELb0ELb0EN3c108BFloat16EfEEv12SSMParamsBwd) ;  /* 0xffff8f5004007950 */ /* 0x000fea0003c3ffff */
        .weak           $__internal_98_$__cuda_sm70_shflsync_up
        .type           $__internal_98_$__cuda_sm70_shflsync_up,@function
        .size           $__internal_98_$__cuda_sm70_shflsync_up,(.L_x_8910 - $__internal_98_$__cuda_sm70_shflsync_up)
$__internal_98_$__cuda_sm70_shflsync_up:
[----:B------:R-:W-:Y:S01]  /*70b0*/  MOV R5, 0x0 ;  /* 0x0000000000057802 */ /* 0x000fe20000000f00 */
[----:B------:R-:W-:Y:S04]  /*70c0*/  WARPSYNC R191 ;  /* 0x000000bf00007348 */ /* 0x000fe80003800000 */
[----:B------:R0:W1:Y:S01]  /*70d0*/  SHFL.UP PT, R188, R188, R189, R190 ;  /* 0x040000bdbcbc7389 */ /* 0x00006200000e00be */
[----:B------:R-:W-:Y:S05]  /*70e0*/  RET.REL.NODEC R4 `(_Z25selective_scan_bwd_kernelI32Selective_Scan_bwd_kernel_traitsILi64ELi16ELb0ELb0ELb0ELb0ELb0EN3c108BFloat16EfEEv12SSMParamsBwd) ;  /* 0xffff8f1004007950 */ /* 0x000fea0003c3ffff */
.L_x_2428:
        /* <DEDUP_REMOVED lines=9> */
.L_x_8910:


//--------------------- .text._Z25selective_scan_bwd_kernelI32Selective_Scan_bwd_kernel_traitsILi64ELi16ELb0ELb0ELb0ELb0ELb1EN3c108BFloat16EfEEv12SSMParamsBwd --------------------------
	.section	.text._Z25selective_scan_bwd_kernelI32Selective_Scan_bwd_kernel_traitsILi64ELi16ELb0ELb0ELb0ELb0ELb1EN3c108BFloat16EfEEv12SSMParamsBwd,"ax",@progbits
	.sectioninfo	@"SHI_REGISTERS=216"
	.align	128
        .global         _Z25selective_scan_bwd_kernelI32Selective_Scan_bwd_kernel_traitsILi64ELi16ELb0ELb0ELb0ELb0ELb1EN3c108BFloat16EfEEv12SSMParamsBwd
        .type           _Z25selective_scan_bwd_kernelI32Selective_Scan_bwd_kernel_traitsILi64ELi16ELb0ELb0ELb0ELb0ELb1EN3c108BFloat16EfEEv12SSMParamsBwd,@function
        .size           _Z25selective_scan_bwd_kernelI32Selective_Scan_bwd_kernel_traitsILi64ELi16ELb0ELb0ELb0ELb0ELb1EN3c108BFloat16EfEEv12SSMParamsBwd,(.L_x_8913 - _Z25selective_scan_bwd_kernelI32Selective_Scan_bwd_kernel_traitsILi64ELi16ELb0ELb0ELb0ELb0ELb1EN3c108BFloat16EfEEv12SSMParamsBwd)
        .other          _Z25selective_scan_bwd_kernelI32Selective_Scan_bwd_kernel_traitsILi64ELi16ELb0ELb0ELb0ELb0ELb1EN3c108BFloat16EfEEv12SSMParamsBwd,@"STO_CUDA_ENTRY STV_DEFAULT"
_Z25selective_scan_bwd_kernelI32Selective_Scan_bwd_kernel_traitsILi64ELi16ELb0ELb0ELb0ELb0ELb1EN3c108BFloat16EfEEv12SSMParamsBwd:
.text._Z25selective_scan_bwd_kernelI32Selective_Scan_bwd_kernel_traitsILi64ELi16ELb0ELb0ELb0ELb0ELb1EN3c108BFloat16EfEEv12SSMParamsBwd:
[----:B------:R-:W-:Y:S02]  /*0000*/  IMAD.MOV.U32 R1, RZ, RZ, c[0x0][0x28] ;  /* 0x00000a00ff017624 */ /* 0x000fe400078e00ff */
[----:B------:R-:W0:Y:S01]  /*0010*/  S2R R73, SR_CTAID.X ;  /* 0x0000000000497919 */ /* 0x000e220000002500 */
[----:B------:R-:W-:Y:S01]  /*0020*/  ISETP.NE.U32.AND P0, PT, RZ, c[0x0][0x238], PT ;  /* 0x00008e00ff007a0c */ /* 0x000fe20003f05070 */
[----:B------:R-:W-:Y:S01]  /*0030*/  HFMA2.MMA R72, -RZ, RZ, 0, 0 ;  /* 0x00000000ff487435 */ /* 0x000fe200000001ff */
[----:B------:R-:W-:Y:S01]  /*0040*/  ISETP.NE.U32.AND P1, PT, RZ, c[0x0][0x250], PT ;  /* 0x00009400ff007a0c */ /* 0x000fe20003f25070 */
[----:B------:R-:W1:Y:S01]  /*0050*/  S2R R76, SR_CTAID.Y ;  /* 0x00000000004c7919 */ /* 0x000e620000002600 */
[----:B------:R-:W-:Y:S01]  /*0060*/  ISETP.NE.AND.EX P0, PT, RZ, c[0x0][0x23c], PT, P0 ;  /* 0x00008f00ff007a0c */ /* 0x000fe20003f05300 */
[----:B------:R-:W-:Y:S01]  /*0070*/  IMAD.MOV.U32 R74, RZ, RZ, RZ ;  /* 0x000000ffff4a7224 */ /* 0x000fe200078e00ff */
[----:B------:R-:W-:Y:S01]  /*0080*/  ISETP.NE.AND.EX P1, PT, RZ, c[0x0][0x254], PT, P1 ;  /* 0x00009500ff007a0c */ /* 0x000fe20003f25310 */
[----:B------:R-:W-:Y:S01]  /*0090*/  ULDC.64 UR4, c[0x0][0x118] ;  /* 0x0000460000047ab9 */ /* 0x000fe20000000a00 */
[----:B0-----:R-:W-:Y:S02]  /*00a0*/  SHF.R.S32.HI R71, RZ, 0x1f, R73 ;  /* 0x0000001fff477819 */ /* 0x001fe40000011449 */
[----:B-1----:R-:W-:-:S07]  /*00b0*/  SHF.R.S32.HI R75, RZ, 0x1f, R76 ;  /* 0x0000001fff4b7819 */ /* 0x002fce000001144c */
[C---:B------:R-:W-:Y:S02]  /*00c0*/  @P0 LEA R6, P2, R76.reuse, c[0x0][0x238], 0x2 ;  /* 0x00008e004c060a11 */ /* 0x040fe400078410ff */
[C---:B------:R-:W-:Y:S01]  /*00d0*/  @P1 LEA R8, P3, R76.reuse, c[0x0][0x250], 0x2 ;  /* 0x000094004c081a11 */ /* 0x040fe200078610ff */
[C---:B------:R-:W-:Y:S01]  /*00e0*/  IMAD R10, R71.reuse, c[0x0][0x1e0], RZ ;  /* 0x00007800470a7a24 */ /* 0x040fe200078e02ff */
[C-C-:B------:R-:W-:Y:S02]  /*00f0*/  @P0 LEA.HI.X R7, R76.reuse, c[0x0][0x23c], R75.reuse, 0x2, P2 ;  /* 0x00008f004c070a11 */ /* 0x140fe400010f144b */
[----:B------:R-:W-:Y:S01]  /*0100*/  @P1 LEA.HI.X R9, R76, c[0x0][0x254], R75, 0x2, P3 ;  /* 0x000095004c091a11 */ /* 0x000fe200018f144b */
[C---:B------:R-:W-:Y:S02]  /*0110*/  IMAD R0, R71.reuse, c[0x0][0x1d0], RZ ;  /* 0x0000740047007a24 */ /* 0x040fe400078e02ff */
[----:B------:R-:W-:Y:S01]  /*0120*/  IMAD R12, R71, c[0x0][0x278], RZ ;  /* 0x00009e00470c7a24 */ /* 0x000fe200078e02ff */
[----:B------:R0:W5:Y:S01]  /*0130*/  @P0 LDG.E R74, [R6.64] ;  /* 0x00000004064a0981 */ /* 0x000162000c1e1900 */
[----:B------:R-:W-:-:S03]  /*0140*/  IMAD.WIDE.U32 R4, R73, c[0x0][0x1e0], RZ ;  /* 0x0000780049047a25 */ /* 0x000fc600078e00ff */
[----:B------:R1:W5:Y:S01]  /*0150*/  @P1 LDG.E R72, [R8.64] ;  /* 0x0000000408481981 */ /* 0x000362000c1e1900 */
[C---:B------:R-:W-:Y:S01]  /*0160*/  IMAD R13, R73.reuse, c[0x0][0x1e4], R10 ;  /* 0x00007900490d7a24 */ /* 0x040fe200078e020a */
[----:B------:R-:W-:Y:S01]  /*0170*/  ISETP.NE.U32.AND P0, PT, RZ, c[0x0][0x260], PT ;  /* 0x00009800ff007a0c */ /* 0x000fe20003f05070 */
[----:B------:R-:W-:Y:S01]  /*0180*/  IMAD R11, R73, c[0x0][0x1d4], R0 ;  /* 0x00007500490b7a24 */ /* 0x000fe200078e0200 */
[----:B------:R-:W-:Y:S01]  /*0190*/  MOV R0, c[0x0][0x174] ;  /* 0x00005d0000007a02 */ /* 0x000fe20000000f00 */
[----:B------:R-:W-:Y:S01]  /*01a0*/  IMAD.IADD R5, R5, 0x1, R13 ;  /* 0x0000000105057824 */ /* 0x000fe200078e020d */
[----:B------:R-:W-:Y:S01]  /*01b0*/  ISETP.NE.AND.EX P0, PT, RZ, c[0x0][0x264], PT, P0 ;  /* 0x00009900ff007a0c */ /* 0x000fe20003f05300 */
[C---:B0-----:R-:W-:Y:S01]  /*01c0*/  IMAD.WIDE.U32 R6, R73.reuse, c[0x0][0x278], RZ ;  /* 0x00009e0049067a25 */ /* 0x041fe200078e00ff */
[----:B------:R-:W-:Y:S02]  /*01d0*/  ISETP.GE.AND P3, PT, R0, 0x1, PT ;  /* 0x000000010000780c */ /* 0x000fe40003f66270 */
[----:B------:R-:W-:Y:S01]  /*01e0*/  MOV R69, RZ ;  /* 0x000000ff00457202 */ /* 0x000fe20000000f00 */
[----:B-1----:R-:W-:-:S02]  /*01f0*/  IMAD R9, R73, c[0x0][0x27c], R12 ;  /* 0x00009f0049097a24 */ /* 0x002fc400078e020c */
[----:B------:R-:W-:-:S04]  /*0200*/  IMAD.WIDE.U32 R2, R73, c[0x0][0x1d0], RZ ;  /* 0x0000740049027a25 */ /* 0x000fc800078e00ff */
[----:B------:R-:W-:Y:S01]  /*0210*/  IMAD.IADD R7, R7, 0x1, R9 ;  /* 0x0000000107077824 */ /* 0x000fe200078e0209 */
[----:B------:R-:W-:Y:S01]  /*0220*/  LEA R9, R0, 0xfffffc00, 0xa ;  /* 0xfffffc0000097811 */ /* 0x000fe200078e50ff */
[----:B------:R-:W-:Y:S02]  /*0230*/  IMAD R15, R75, c[0x0][0x1e8], RZ ;  /* 0x00007a004b0f7a24 */ /* 0x000fe400078e02ff */
[----:B------:R-:W-:-:S04]  /*0240*/  IMAD.WIDE.U32 R4, R76, c[0x0][0x1e8], R4 ;  /* 0x00007a004c047a25 */ /* 0x000fc800078e0004 */
[----:B------:R-:W-:Y:S01]  /*0250*/  IMAD.IADD R3, R3, 0x1, R11 ;  /* 0x0000000103037824 */ /* 0x000fe200078e020b */
[----:B------:R-:W-:Y:S01]  /*0260*/  SHF.R.S32.HI R11, RZ, 0x1f, R9 ;  /* 0x0000001fff0b7819 */ /* 0x000fe20000011409 */
[C---:B------:R-:W-:Y:S01]  /*0270*/  IMAD R15, R76.reuse, c[0x0][0x1ec], R15 ;  /* 0x00007b004c0f7a24 */ /* 0x040fe200078e020f */
[----:B------:R-:W-:Y:S01]  /*0280*/  IADD3 R65, P2, R9, R4, RZ ;  /* 0x0000000409417210 */ /* 0x000fe20007f5e0ff */
[----:B------:R-:W-:Y:S02]  /*0290*/  IMAD R13, R75, c[0x0][0x1d8], RZ ;  /* 0x000076004b0d7a24 */ /* 0x000fe400078e02ff */
[C---:B------:R-:W-:Y:S01]  /*02a0*/  IMAD.WIDE.U32 R2, R76.reuse, c[0x0][0x1d8], R2 ;  /* 0x000076004c027a25 */ /* 0x040fe200078e0002 */
[----:B------:R-:W-:Y:S02]  /*02b0*/  IADD3.X R4, R11, R5, R15, P2, !PT ;  /* 0x000000050b047210 */ /* 0x000fe400017fe40f */
[----:B------:R-:W-:Y:S01]  /*02c0*/  ISETP.NE.U32.AND P2, PT, RZ, c[0x0][0x348], PT ;  /* 0x0000d200ff007a0c */ /* 0x000fe20003f45070 */
[C---:B------:R-:W-:Y:S01]  /*02d0*/  IMAD R13, R76.reuse, c[0x0][0x1dc], R13 ;  /* 0x000077004c0d7a24 */ /* 0x040fe200078e020d */
[----:B------:R-:W-:Y:S01]  /*02e0*/  IADD3 R64, P1, R9, R2, RZ ;  /* 0x0000000209407210 */ /* 0x000fe20007f3e0ff */
[----:B------:R-:W-:Y:S01]  /*02f0*/  IMAD R17, R75, c[0x0][0x280], RZ ;  /* 0x0000a0004b117a24 */ /* 0x000fe200078e02ff */
[----:B------:R-:W-:Y:S01]  /*0300*/  ISETP.NE.AND.EX P2, PT, RZ, c[0x0][0x34c], PT, P2 ;  /* 0x0000d300ff007a0c */ /* 0x000fe20003f45320 */
[----:B------:R-:W-:Y:S01]  /*0310*/  IMAD.WIDE.U32 R6, R76, c[0x0][0x280], R6 ;  /* 0x0000a0004c067a25 */ /* 0x000fe200078e0006 */
[----:B------:R-:W-:-:S02]  /*0320*/  IADD3.X R3, R11, R3, R13, P1, !PT ;  /* 0x000000030b037210 */ /* 0x000fc40000ffe40d */
[----:B------:R-:W-:Y:S01]  /*0330*/  ISETP.NE.U32.AND P1, PT, RZ, c[0x0][0x328], PT ;  /* 0x0000ca00ff007a0c */ /* 0x000fe20003f25070 */
[----:B------:R-:W-:Y:S01]  /*0340*/  IMAD R17, R76, c[0x0][0x284], R17 ;  /* 0x0000a1004c117a24 */ /* 0x000fe200078e0211 */
[----:B------:R-:W-:Y:S01]  /*0350*/  IADD3 R9, P4, R9, R6, RZ ;  /* 0x0000000609097210 */ /* 0x000fe20007f9e0ff */
[----:B------:R-:W-:Y:S01]  /*0360*/  @P0 IMAD R0, R73, c[0x0][0x164], R76 ;  /* 0x0000590049000a24 */ /* 0x000fe200078e024c */
[----:B------:R-:W-:Y:S01]  /*0370*/  ISETP.NE.AND.EX P1, PT, RZ, c[0x0][0x32c], PT, P1 ;  /* 0x0000cb00ff007a0c */ /* 0x000fe20003f25310 */
[----:B------:R-:W-:Y:S01]  /*0380*/  IMAD.MOV.U32 R8, RZ, RZ, RZ ;  /* 0x000000ffff087224 */ /* 0x000fe200078e00ff */
[----:B------:R-:W-:Y:S01]  /*0390*/  IADD3.X R6, R11, R7, R17, P4, !PT ;  /* 0x000000070b067210 */ /* 0x000fe200027fe411 */
[----:B------:R-:W-:Y:S01]  /*03a0*/  @P0 IMAD R0, R0, c[0x0][0x174], RZ ;  /* 0x00005d0000000a24 */ /* 0x000fe200078e02ff */
[C---:B------:R-:W-:Y:S01]  /*03b0*/  LEA R67, P4, R64.reuse, c[0x0][0x240], 0x1 ;  /* 0x0000900040437a11 */ /* 0x040fe200078808ff */
[----:B------:R-:W-:Y:S01]  /*03c0*/  CS2R R10, SRZ ;  /* 0x00000000000a7805 */ /* 0x000fe2000001ff00 */
[C---:B------:R-:W-:Y:S01]  /*03d0*/  LEA R62, P5, R65.reuse, c[0x0][0x248], 0x1 ;  /* 0x00009200413e7a11 */ /* 0x040fe200078a08ff */
[----:B------:R-:W-:Y:S01]  /*03e0*/  @P0 IMAD.MOV.U32 R13, RZ, RZ, 0x8 ;  /* 0x00000008ff0d0424 */ /* 0x000fe200078e00ff */
[----:B------:R-:W-:Y:S01]  /*03f0*/  LEA.HI.X R64, R64, c[0x0][0x244], R3, 0x1, P4 ;  /* 0x0000910040407a11 */ /* 0x000fe200020f0c03 */
[----:B------:R-:W-:Y:S01]  /*0400*/  HFMA2.MMA R3, -RZ, RZ, 0, 0 ;  /* 0x00000000ff037435 */ /* 0x000fe200000001ff */
[----:B------:R-:W-:Y:S01]  /*0410*/  LEA.HI.X R65, R65, c[0x0][0x24c], R4, 0x1, P5 ;  /* 0x0000930041417a11 */ /* 0x000fe200028f0c04 */
[----:B------:R-:W-:Y:S01]  /*0420*/  @P0 IMAD R0, R0, c[0x0][0x16c], RZ ;  /* 0x00005b0000000a24 */ /* 0x000fe200078e02ff */
[----:B------:R-:W-:Y:S01]  /*0430*/  @P2 LEA R8, P5, R76, c[0x0][0x348], 0x2 ;  /* 0x0000d2004c082a11 */ /* 0x000fe200078a10ff */
[----:B------:R-:W-:Y:S01]  /*0440*/  IMAD.MOV.U32 R70, RZ, RZ, RZ ;  /* 0x000000ffff467224 */ /* 0x000fe200078e00ff */
[----:B------:R-:W-:Y:S01]  /*0450*/  LEA R63, P6, R9, c[0x0][0x308], 0x1 ;  /* 0x0000c200093f7a11 */ /* 0x000fe200078c08ff */
[----:B------:R-:W-:Y:S01]  /*0460*/  @P0 IMAD.WIDE R12, R0, R13, c[0x0][0x260] ;  /* 0x00009800000c0625 */ /* 0x000fe200078e020d */
[C---:B------:R-:W-:Y:S01]  /*0470*/  @P2 LEA.HI.X R3, R76.reuse, c[0x0][0x34c], R75, 0x2, P5 ;  /* 0x0000d3004c032a11 */ /* 0x040fe200028f144b */
[----:B------:R-:W-:Y:S01]  /*0480*/  @!P0 CS2R R12, SRZ ;  /* 0x00000000000c8805 */ /* 0x000fe2000001ff00 */
[----:B------:R-:W-:-:S02]  /*0490*/  @P1 LEA R10, P4, R76, c[0x0][0x328], 0x2 ;  /* 0x0000ca004c0a1a11 */ /* 0x000fc400078810ff */
[----:B------:R-:W-:Y:S01]  /*04a0*/  LEA.HI.X R61, R9, c[0x0][0x30c], R6, 0x1, P6 ;  /* 0x0000c300093d7a11 */ /* 0x000fe200030f0c06 */
[----:B------:R-:W-:Y:S01]  /*04b0*/  IMAD.MOV.U32 R9, RZ, RZ, R3 ;  /* 0x000000ffff097224 */ /* 0x000fe200078e0003 */
[----:B------:R-:W-:Y:S01]  /*04c0*/  @P1 LEA.HI.X R11, R76, c[0x0][0x32c], R75, 0x2, P4 ;  /* 0x0000cb004c0b1a11 */ /* 0x000fe200020f144b */
[----:B------:R-:W-:Y:S05]  /*04d0*/  @!P3 BRA `(.L_x_2429) ;  /* 0x00007d900000b947 */ /* 0x000fea0003800000 */
[----:B------:R-:W0:Y:S01]  /*04e0*/  S2R R68, SR_TID.X ;  /* 0x0000000000447919 */ /* 0x000e220000002100 */
[----:B------:R-:W-:Y:S01]  /*04f0*/  IMAD.MOV.U32 R69, RZ, RZ, RZ ;  /* 0x000000ffff457224 */ /* 0x000fe200078e00ff */
[----:B------:R-:W-:Y:S01]  /*0500*/  MOV R59, RZ ;  /* 0x000000ff003b7202 */ /* 0x000fe20000000f00 */
[----:B------:R-:W-:Y:S01]  /*0510*/  IMAD.MOV.U32 R70, RZ, RZ, RZ ;  /* 0x000000ffff467224 */ /* 0x000fe200078e00ff */
[----:B------:R-:W1:Y:S01]  /*0520*/  S2R R66, SR_LANEID ;  /* 0x0000000000427919 */ /* 0x000e620000000000 */
[----:B0-----:R-:W-:Y:S02]  /*0530*/  SHF.L.U32 R150, R68, 0x4, RZ ;  /* 0x0000000444967819 */ /* 0x001fe400000006ff */
[----:B------:R-:W-:-:S02]  /*0540*/  SHF.R.S32.HI R5, RZ, 0x1f, R68 ;  /* 0x0000001fff057819 */ /* 0x000fc40000011444 */
[----:B------:R-:W-:Y:S02]  /*0550*/  LOP3.LUT R3, R150, 0xfffffe00, RZ, 0xc0, !PT ;  /* 0xfffffe0096037812 */ /* 0x000fe400078ec0ff */
[----:B------:R-:W-:Y:S02]  /*0560*/  LEA.HI R5, R5, R68, RZ, 0x5 ;  /* 0x0000004405057211 */ /* 0x000fe400078f28ff */
[----:B------:R-:W-:Y:S02]  /*0570*/  LOP3.LUT R60, R3, 0x1f, R68, 0xf8, !PT ;  /* 0x0000001f033c7812 */ /* 0x000fe400078ef844 */
[----:B------:R-:W-:Y:S02]  /*0580*/  LOP3.LUT R148, R68, 0x1f, RZ, 0xc0, !PT ;  /* 0x0000001f44947812 */ /* 0x000fe400078ec0ff */
[----:B------:R-:W-:Y:S02]  /*0590*/  SHF.R.S32.HI R58, RZ, 0x5, R5 ;  /* 0x00000005ff3a7819 */ /* 0x000fe40000011405 */
[----:B-1----:R-:W-:-:S02]  /*05a0*/  SHF.R.S32.HI R57, RZ, 0x1f, R60 ;  /* 0x0000001fff397819 */ /* 0x002fc4000001143c */
.L_x_2456:
[----:B------:R-:W-:Y:S01]  /*05b0*/  IADD3 R146, -R59, c[0x0][0x174], RZ ;  /* 0x00005d003b927a10 */ /* 0x000fe20007ffe1ff */
[----:B------:R-:W-:Y:S01]  /*05c0*/  BAR.SYNC.DEFER_BLOCKING 0x0 ;  /* 0x0000000000007b1d */ /* 0x000fe20000010000 */
[----:B------:R-:W-:-:S02]  /*05d0*/  LOP3.LUT R114, R60, 0x20, RZ, 0xfc, !PT ;  /* 0x000000203c727812 */ /* 0x000fc400078efcff */
[----:B------:R-:W-:Y:S02]  /*05e0*/  LEA R2, R146, 0xfffffc00, 0xa ;  /* 0xfffffc0092027811 */ /* 0x000fe400078e50ff */
[----:B------:R-:W-:Y:S02]  /*05f0*/  LEA R4, P3, R60, R67, 0x1 ;  /* 0x000000433c047211 */ /* 0x000fe400078608ff */
[----:B------:R-:W-:Y:S02]  /*0600*/  IADD3 R125, -R2, c[0x0][0x168], RZ ;  /* 0x00005a00027d7a10 */ /* 0x000fe40007ffe1ff */
[C---:B------:R-:W-:Y:S02]  /*0610*/  LOP3.LUT R112, R60.reuse, 0x40, RZ, 0xfc, !PT ;  /* 0x000000403c707812 */ /* 0x040fe400078efcff */
[-C--:B------:R-:W-:Y:S02]  /*0620*/  ISETP.GE.AND P2, PT, R60, R125.reuse, PT ;  /* 0x0000007d3c00720c */ /* 0x080fe40003f46270 */
[----:B------:R-:W-:-:S02]  /*0630*/  ISETP.GE.AND P1, PT, R114, R125, PT ;  /* 0x0000007d7200720c */ /* 0x000fc40003f26270 */
[C---:B------:R-:W-:Y:S02]  /*0640*/  LOP3.LUT R110, R60.reuse, 0x60, RZ, 0xfc, !PT ;  /* 0x000000603c6e7812 */ /* 0x040fe400078efcff */
[----:B------:R-:W-:Y:S02]  /*0650*/  PRMT R3, RZ, 0x7610, R3 ;  /* 0x00007610ff037816 */ /* 0x000fe40000000003 */
[C---:B------:R-:W-:Y:S02]  /*0660*/  LOP3.LUT R108, R60.reuse, 0x80, RZ, 0xfc, !PT ;  /* 0x000000803c6c7812 */ /* 0x040fe400078efcff */
[----:B------:R-:W-:Y:S02]  /*0670*/  PRMT R0, RZ, 0x7610, R0 ;  /* 0x00007610ff007816 */ /* 0x000fe40000000000 */
[C---:B------:R-:W-:Y:S02]  /*0680*/  LOP3.LUT R106, R60.reuse, 0xa0, RZ, 0xfc, !PT ;  /* 0x000000a03c6a7812 */ /* 0x040fe400078efcff */
[----:B------:R-:W-:-:S02]  /*0690*/  LEA.HI.X R5, R60, R64, R57, 0x1, P3 ;  /* 0x000000403c057211 */ /* 0x000fc400018f0c39 */
[----:B------:R-:W-:Y:S02]  /*06a0*/  LOP3.LUT R18, R60, 0xc0, RZ, 0xfc, !PT ;  /* 0x000000c03c127812 */ /* 0x000fe400078efcff */
[-C--:B------:R-:W-:Y:S01]  /*06b0*/  ISETP.GE.AND P0, PT, R112, R125.reuse, PT ;  /* 0x0000007d7000720c */ /* 0x080fe20003f06270 */
[----:B------:R0:W2:Y:S01]  /*06c0*/  @!P2 LDG.E.U16 R3, [R4.64] ;  /* 0x000000040403a981 */ /* 0x0000a2000c1e1500 */
[----:B------:R-:W-:Y:S02]  /*06d0*/  LOP3.LUT R19, R60, 0xe0, RZ, 0xfc, !PT ;  /* 0x000000e03c137812 */ /* 0x000fe400078efcff */
[-C--:B------:R-:W-:Y:S01]  /*06e0*/  ISETP.GE.AND P4, PT, R110, R125.reuse, PT ;  /* 0x0000007d6e00720c */ /* 0x080fe20003f86270 */
[----:B------:R0:W3:Y:S01]  /*06f0*/  @!P1 LDG.E.U16 R0, [R4.64+0x40] ;  /* 0x0000400404009981 */ /* 0x0000e2000c1e1500 */
[----:B------:R-:W-:Y:S02]  /*0700*/  LOP3.LUT R20, R60, 0x100, RZ, 0xfc, !PT ;  /* 0x000001003c147812 */ /* 0x000fe400078efcff */
        /* <DEDUP_REMOVED lines=17> */
[----:B------:R-:W-:Y:S01]  /*0820*/  PRMT R23, RZ, 0x7610, R23 ;  /* 0x00007610ff177816 */ /* 0x000fe20000000017 */
[----:B------:R0:W4:Y:S01]  /*0830*/  @!P5 LDG.E.U16 R14, [R4.64+0x140] ;  /* 0x00014004040ed981 */ /* 0x000122000c1e1500 */
[C---:B------:R-:W-:Y:S02]  /*0840*/  LOP3.LUT R98, R60.reuse, 0x180, RZ, 0xfc, !PT ;  /* 0x000001803c627812 */ /* 0x040fe400078efcff */
[C---:B------:R-:W-:Y:S01]  /*0850*/  LOP3.LUT R100, R60.reuse, 0x1a0, RZ, 0xfc, !PT ;  /* 0x000001a03c647812 */ /* 0x040fe200078efcff */
[----:B------:R0:W4:Y:S01]  /*0860*/  @!P3 LDG.E.U16 R17, [R4.64+0x180] ;  /* 0x000180040411b981 */ /* 0x000122000c1e1500 */
[-C--:B------:R-:W-:Y:S02]  /*0870*/  ISETP.GE.AND P0, PT, R21, R125.reuse, PT ;  /* 0x0000007d1500720c */ /* 0x080fe40003f06270 */
[----:B------:R-:W-:Y:S01]  /*0880*/  LOP3.LUT R102, R60, 0x1c0, RZ, 0xfc, !PT ;  /* 0x000001c03c667812 */ /* 0x000fe200078efcff */
[----:B------:R0:W4:Y:S01]  /*0890*/  @!P2 LDG.E.U16 R16, [R4.64+0x1c0] ;  /* 0x0001c0040410a981 */ /* 0x000122000c1e1500 */
[----:B------:R-:W-:-:S02]  /*08a0*/  ISETP.GE.AND P4, PT, R94, R125, PT ;  /* 0x0000007d5e00720c */ /* 0x000fc40003f86270 */
[----:B------:R-:W-:Y:S01]  /*08b0*/  LOP3.LUT R104, R60, 0x1e0, RZ, 0xfc, !PT ;  /* 0x000001e03c687812 */ /* 0x000fe200078efcff */
[----:B------:R0:W4:Y:S01]  /*08c0*/  @!P1 LDG.E.U16 R23, [R4.64+0x200] ;  /* 0x0002000404179981 */ /* 0x000122000c1e1500 */
[-C--:B------:R-:W-:Y:S02]  /*08d0*/  ISETP.GE.AND P6, PT, R96, R125.reuse, PT ;  /* 0x0000007d6000720c */ /* 0x080fe40003fc6270 */
[-C--:B------:R-:W-:Y:S02]  /*08e0*/  ISETP.GE.AND P5, PT, R98, R125.reuse, PT ;  /* 0x0000007d6200720c */ /* 0x080fe40003fa6270 */
[-C--:B------:R-:W-:Y:S02]  /*08f0*/  ISETP.GE.AND P3, PT, R100, R125.reuse, PT ;  /* 0x0000007d6400720c */ /* 0x080fe40003f66270 */
[-C--:B------:R-:W-:Y:S02]  /*0900*/  ISETP.GE.AND P2, PT, R102, R125.reuse, PT ;  /* 0x0000007d6600720c */ /* 0x080fe40003f46270 */
[----:B------:R-:W-:-:S02]  /*0910*/  ISETP.GE.AND P1, PT, R104, R125, PT ;  /* 0x0000007d6800720c */ /* 0x000fc40003f26270 */
[----:B------:R-:W-:Y:S02]  /*0920*/  PRMT R22, RZ, 0x7610, R22 ;  /* 0x00007610ff167816 */ /* 0x000fe40000000016 */
[----:B------:R-:W-:Y:S02]  /*0930*/  PRMT R25, RZ, 0x7610, R25 ;  /* 0x00007610ff197816 */ /* 0x000fe40000000019 */
        /* <DEDUP_REMOVED lines=12> */
[----:B------:R-:W-:-:S04]  /*0a00*/  LOP3.LUT R79, R150, 0xfffffe00, RZ, 0xc0, !PT ;  /* 0xfffffe00964f7812 */ /* 0x000fc800078ec0ff */
        /* <DEDUP_REMOVED lines=8> */
[C---:B------:R-:W-:Y:S02]  /*0a90*/  IADD3 R41, R30.reuse, 0xc0, RZ ;  /* 0x000000c01e297810 */ /* 0x040fe40007ffe0ff */
[-C--:B------:R-:W-:Y:S02]  /*0aa0*/  LEA.HI.SX32 R31, R31, R30.reuse, 0x1b ;  /* 0x0000001e1f1f7211 */ /* 0x080fe400078fdaff */
[----:B------:R-:W-:Y:S02]  /*0ab0*/  LEA.HI.SX32 R33, R33, R30, 0x1b ;  /* 0x0000001e21217211 */ /* 0x000fe400078fdaff */
[----:B------:R-:W-:Y:S01]  /*0ac0*/  IADD3 R53, R30, 0x1a0, RZ ;  /* 0x000001a01e357810 */ /* 0x000fe20007ffe0ff */
[----:B------:R-:W-:Y:S01]  /*0ad0*/  IMAD.SHL.U32 R56, R56, 0x2, RZ ;  /* 0x0000000238387824 */ /* 0x000fe200078e00ff */
[----:B------:R-:W-:-:S02]  /*0ae0*/  IADD3 R43, R30, 0xe0, RZ ;  /* 0x000000e01e2b7810 */ /* 0x000fc40007ffe0ff */
[C---:B0-----:R-:W-:Y:S02]  /*0af0*/  IADD3 R5, R30.reuse, 0x100, RZ ;  /* 0x000001001e057810 */ /* 0x041fe40007ffe0ff */
[-C--:B------:R-:W-:Y:S02]  /*0b00*/  LEA.HI.SX32 R35, R35, R30.reuse, 0x1b ;  /* 0x0000001e23237211 */ /* 0x080fe400078fdaff */
[-C--:B------:R-:W-:Y:S02]  /*0b10*/  LEA.HI.SX32 R37, R37, R30.reuse, 0x1b ;  /* 0x0000001e25257211 */ /* 0x080fe400078fdaff */
[C---:B------:R-:W-:Y:S02]  /*0b20*/  IADD3 R51, R30.reuse, 0x180, RZ ;  /* 0x000001801e337810 */ /* 0x040fe40007ffe0ff */
[----:B------:R-:W-:Y:S01]  /*0b30*/  LEA.HI.SX32 R42, R55, R30, 0x1b ;  /* 0x0000001e372a7211 */ /* 0x000fe200078fdaff */
[----:B------:R-:W-:Y:S01]  /*0b40*/  IMAD.SHL.U32 R54, R33, 0x2, RZ ;  /* 0x0000000221367824 */ /* 0x000fe200078e00ff */
[----:B------:R-:W-:-:S02]  /*0b50*/  IADD3 R45, R30, 0x120, RZ ;  /* 0x000001201e2d7810 */ /* 0x000fc40007ffe0ff */
[C---:B------:R-:W-:Y:S02]  /*0b60*/  IADD3 R47, R30.reuse, 0x140, RZ ;  /* 0x000001401e2f7810 */ /* 0x040fe40007ffe0ff */
[-C--:B------:R-:W-:Y:S02]  /*0b70*/  LEA.HI.SX32 R39, R39, R30.reuse, 0x1b ;  /* 0x0000001e27277211 */ /* 0x080fe400078fdaff */
[-C--:B------:R-:W-:Y:S02]  /*0b80*/  LEA.HI.SX32 R41, R41, R30.reuse, 0x1b ;  /* 0x0000001e29297211 */ /* 0x080fe400078fdaff */
[----:B------:R-:W-:Y:S02]  /*0b90*/  SHF.L.U32 R55, R31, 0x1, RZ ;  /* 0x000000011f377819 */ /* 0x000fe400000006ff */
[----:B------:R-:W-:Y:S02]  /*0ba0*/  IADD3 R49, R30, 0x160, RZ ;  /* 0x000001601e317810 */ /* 0x000fe40007ffe0ff */
[-C--:B------:R-:W-:Y:S01]  /*0bb0*/  LEA.HI.SX32 R32, R53, R30.reuse, 0x1b ;  /* 0x0000001e35207211 */ /* 0x080fe200078fdaff */
[----:B------:R-:W-:Y:S01]  /*0bc0*/  IMAD.SHL.U32 R52, R37, 0x2, RZ ;  /* 0x0000000225347824 */ /* 0x000fe200078e00ff */
[----:B------:R-:W-:-:S02]  /*0bd0*/  LEA.HI.SX32 R43, R43, R30, 0x1b ;  /* 0x0000001e2b2b7211 */ /* 0x000fc400078fdaff */
[-C--:B------:R-:W-:Y:S02]  /*0be0*/  LEA.HI.SX32 R5, R5, R30.reuse, 0x1b ;  /* 0x0000001e05057211 */ /* 0x080fe400078fdaff */
[----:B------:R-:W-:Y:S02]  /*0bf0*/  SHF.L.U32 R53, R35, 0x1, RZ ;  /* 0x0000000123357819 */ /* 0x000fe400000006ff */
[-C--:B------:R-:W-:Y:S01]  /*0c00*/  LEA.HI.SX32 R44, R51, R30.reuse, 0x1b ;  /* 0x0000001e332c7211 */ /* 0x080fe200078fdaff */
[----:B------:R-:W-:Y:S01]  /*0c10*/  IMAD.SHL.U32 R50, R41, 0x2, RZ ;  /* 0x0000000229327824 */ /* 0x000fe200078e00ff */
[-C--:B------:R-:W-:Y:S02]  /*0c20*/  LEA.HI.SX32 R45, R45, R30.reuse, 0x1b ;  /* 0x0000001e2d2d7211 */ /* 0x080fe400078fdaff */
[----:B------:R-:W-:Y:S02]  /*0c30*/  LEA.HI.SX32 R46, R47, R30, 0x1b ;  /* 0x0000001e2f2e7211 */ /* 0x000fe400078fdaff */
[----:B------:R-:W-:-:S02]  /*0c40*/  SHF.L.U32 R51, R39, 0x1, RZ ;  /* 0x0000000127337819 */ /* 0x000fc400000006ff */
[-C--:B------:R-:W-:Y:S01]  /*0c50*/  LEA.HI.SX32 R4, R49, R30.reuse, 0x1b ;  /* 0x0000001e31047211 */ /* 0x080fe200078fdaff */
[----:B------:R-:W-:Y:S01]  /*0c60*/  IMAD.SHL.U32 R48, R5, 0x2, RZ ;  /* 0x0000000205307824 */ /* 0x000fe200078e00ff */
[----:B------:R-:W-:Y:S02]  /*0c70*/  IADD3 R77, R30, 0x1e0, RZ ;  /* 0x000001e01e4d7810 */ /* 0x000fe40007ffe0ff */
[----:B------:R-:W-:Y:S01]  /*0c80*/  SHF.L.U32 R49, R43, 0x1, RZ ;  /* 0x000000012b317819 */ /* 0x000fe200000006ff */
[----:B------:R-:W-:Y:S01]  /*0c90*/  IMAD.SHL.U32 R46, R46, 0x2, RZ ;  /* 0x000000022e2e7824 */ /* 0x000fe200078e00ff */
[----:B------:R-:W-:Y:S01]  /*0ca0*/  SHF.L.U32 R47, R45, 0x1, RZ ;  /* 0x000000012d2f7819 */ /* 0x000fe200000006ff */
[----:B------:R-:W-:Y:S01]  /*0cb0*/  IMAD.SHL.U32 R44, R44, 0x2, RZ ;  /* 0x000000022c2c7824 */ /* 0x000fe200078e00ff */
[----:B------:R-:W-:Y:S02]  /*0cc0*/  LEA.HI.SX32 R77, R77, R30, 0x1b ;  /* 0x0000001e4d4d7211 */ /* 0x000fe400078fdaff */
[----:B------:R-:W-:Y:S01]  /*0cd0*/  SHF.L.U32 R45, R4, 0x1, RZ ;  /* 0x00000001042d7819 */ /* 0x000fe200000006ff */
[----:B------:R-:W-:Y:S01]  /*0ce0*/  IMAD.SHL.U32 R42, R42, 0x2, RZ ;  /* 0x000000022a2a7824 */ /* 0x000fe200078e00ff */
[----:B------:R-:W-:-:S02]  /*0cf0*/  SHF.L.U32 R43, R32, 0x1, RZ ;  /* 0x00000001202b7819 */ /* 0x000fc400000006ff */
[----:B------:R-:W-:Y:S01]  /*0d00*/  SHF.L.U32 R41, R77, 0x1, RZ ;  /* 0x000000014d297819 */ /* 0x000fe200000006ff */
[C---:B------:R-:W-:Y:S01]  /*0d10*/  IMAD.SHL.U32 R39, R60.reuse, 0x2, RZ ;  /* 0x000000023c277824 */ /* 0x040fe200078e00ff */
[-C--:B------:R-:W-:Y:S02]  /*0d20*/  ISETP.GE.AND P2, PT, R60, R125.reuse, PT ;  /* 0x0000007d3c00720c */ /* 0x080fe40003f46270 */
[----:B------:R-:W-:Y:S02]  /*0d30*/  ISETP.GE.AND P1, PT, R114, R125, PT ;  /* 0x0000007d7200720c */ /* 0x000fe40003f26270 */
[----:B------:R-:W-:Y:S02]  /*0d40*/  SHF.L.U64.HI R40, R60, 0x1, R57 ;  /* 0x000000013c287819 */ /* 0x000fe40000010239 */
[----:B------:R-:W-:Y:S02]  /*0d50*/  IADD3 R4, P0, R62, R39, RZ ;  /* 0x000000273e047210 */ /* 0x000fe40007f1e0ff */
[----:B------:R-:W-:-:S03]  /*0d60*/  ISETP.GE.AND P4, PT, R110, R125, PT ;  /* 0x0000007d6e00720c */ /* 0x000fc60003f86270 */
[----:B------:R-:W-:Y:S01]  /*0d70*/  IMAD.X R5, R65, 0x1, R40, P0 ;  /* 0x0000000141057824 */ /* 0x000fe200000e0628 */
[-C--:B------:R-:W-:Y:S02]  /*0d80*/  ISETP.GE.AND P0, PT, R112, R125.reuse, PT ;  /* 0x0000007d7000720c */ /* 0x080fe40003f06270 */
[-C--:B------:R-:W-:Y:S02]  /*0d90*/  ISETP.GE.AND P6, PT, R108, R125.reuse, PT ;  /* 0x0000007d6c00720c */ /* 0x080fe40003fc6270 */
[-C--:B------:R-:W-:Y:S02]  /*0da0*/  ISETP.GE.AND P5, PT, R106, R125.reuse, PT ;  /* 0x0000007d6a00720c */ /* 0x080fe40003fa6270 */
[----:B------:R-:W-:Y:S02]  /*0db0*/  ISETP.GE.AND P3, PT, R18, R125, PT ;  /* 0x0000007d1200720c */ /* 0x000fe40003f66270 */
        /* <DEDUP_REMOVED lines=8> */
[----:B---3--:R0:W-:Y:S02]  /*0e40*/  STS.U16 [R55+0x40], R0 ;  /* 0x0000400037007388 */ /* 0x0081e40000000400 */
[----:B0-----:R-:W-:-:S04]  /*0e50*/  LEA R0, R66, R79, 0x4 ;  /* 0x0000004f42007211 */ /* 0x001fc800078e20ff */
[----:B------:R-:W-:Y:S01]  /*0e60*/  LEA.HI.SX32 R38, R0, R0, 0x1b ;  /* 0x0000000000267211 */ /* 0x000fe200078fdaff */
[----:B----4-:R-:W-:Y:S04]  /*0e70*/  STS.U16 [R54+0x80], R7 ;  /* 0x0000800736007388 */ /* 0x010fe80000000400 */
[----:B------:R0:W-:Y:S04]  /*0e80*/  STS.U16 [R53+0xc0], R6 ;  /* 0x0000c00635007388 */ /* 0x0001e80000000400 */
[----:B------:R-:W-:Y:S04]  /*0e90*/  STS.U16 [R52+0x100], R15 ;  /* 0x0001000f34007388 */ /* 0x000fe80000000400 */
[----:B------:R1:W-:Y:S04]  /*0ea0*/  STS.U16 [R51+0x140], R14 ;  /* 0x0001400e33007388 */ /* 0x0003e80000000400 */
[----:B------:R2:W-:Y:S04]  /*0eb0*/  STS.U16 [R50+0x180], R17 ;  /* 0x0001801132007388 */ /* 0x0005e80000000400 */
[----:B------:R3:W-:Y:S04]  /*0ec0*/  STS.U16 [R49+0x1c0], R16 ;  /* 0x0001c01031007388 */ /* 0x0007e80000000400 */
[----:B------:R-:W-:Y:S01]  /*0ed0*/  STS.U16 [R48+0x200], R23 ;  /* 0x0002001730007388 */ /* 0x000fe20000000400 */
[----:B------:R-:W-:-:S03]  /*0ee0*/  SHF.L.U32 R38, R38, 0x1, RZ ;  /* 0x0000000126267819 */ /* 0x000fc600000006ff */
[----:B------:R4:W-:Y:S04]  /*0ef0*/  STS.U16 [R47+0x240], R22 ;  /* 0x000240162f007388 */ /* 0x0009e80000000400 */
        /* <DEDUP_REMOVED lines=24> */
[----:B------:R-:W-:-:S02]  /*1080*/  PRMT R3, RZ, 0x7610, R3 ;  /* 0x00007610ff037816 */ /* 0x000fc40000000003 */
[----:B0-----:R-:W-:Y:S02]  /*1090*/  PRMT R6, RZ, 0x7610, R6 ;  /* 0x00007610ff067816 */ /* 0x001fe40000000006 */
[----:B------:R-:W-:Y:S02]  /*10a0*/  PRMT R7, RZ, 0x7610, R7 ;  /* 0x00007610ff077816 */ /* 0x000fe40000000007 */
[----:B-1----:R-:W-:Y:S02]  /*10b0*/  PRMT R14, RZ, 0x7610, R14 ;  /* 0x00007610ff0e7816 */ /* 0x002fe4000000000e */
[----:B--2---:R-:W-:Y:S02]  /*10c0*/  PRMT R17, RZ, 0x7610, R17 ;  /* 0x00007610ff117816 */ /* 0x004fe40000000011 */
[----:B---3--:R-:W-:Y:S02]  /*10d0*/  PRMT R16, RZ, 0x7610, R16 ;  /* 0x00007610ff107816 */ /* 0x008fe40000000010 */
[----:B----4-:R-:W-:-:S02]  /*10e0*/  PRMT R22, RZ, 0x7610, R22 ;  /* 0x00007610ff167816 */ /* 0x010fc40000000016 */
[----:B------:R-:W-:Y:S01]  /*10f0*/  PRMT R79, RZ, 0x7610, R79 ;  /* 0x00007610ff4f7816 */ /* 0x000fe2000000004f */
[----:B------:R-:W2:Y:S01]  /*1100*/  @!P2 LDG.E.U16 R3, [R4.64] ;  /* 0x000000040403a981 */ /* 0x000ea2000c1e1500 */
[----:B------:R-:W-:-:S03]  /*1110*/  ISETP.GE.AND P2, PT, R19, R125, PT ;  /* 0x0000007d1300720c */ /* 0x000fc60003f46270 */
[----:B------:R-:W3:Y:S01]  /*1120*/  @!P1 LDG.E.U16 R6, [R4.64+0x40] ;  /* 0x0000400404069981 */ /* 0x000ee2000c1e1500 */
[----:B------:R-:W-:-:S03]  /*1130*/  ISETP.GE.AND P1, PT, R20, R125, PT ;  /* 0x0000007d1400720c */ /* 0x000fc60003f26270 */
[----:B------:R-:W4:Y:S01]  /*1140*/  @!P0 LDG.E.U16 R7, [R4.64+0x80] ;  /* 0x0000800404078981 */ /* 0x000f22000c1e1500 */
        /* <DEDUP_REMOVED lines=12> */
[-C--:B------:R-:W-:Y:S02]  /*1210*/  ISETP.GE.AND P1, PT, R104, R125.reuse, PT ;  /* 0x0000007d6800720c */ /* 0x080fe40003f26270 */
[----:B------:R-:W-:Y:S01]  /*1220*/  PRMT R0, RZ, 0x7610, R0 ;  /* 0x00007610ff007816 */ /* 0x000fe20000000000 */
[----:B------:R-:W4:Y:S04]  /*1230*/  @!P4 LDG.E.U16 R81, [R4.64+0x280] ;  /* 0x000280040451c981 */ /* 0x000f28000c1e1500 */
[----:B------:R-:W4:Y:S04]  /*1240*/  @!P6 LDG.E.U16 R78, [R4.64+0x2c0] ;  /* 0x0002c004044ee981 */ /* 0x000f28000c1e1500 */
[----:B------:R-:W4:Y:S04]  /*1250*/  @!P0 LDG.E.U16 R0, [R4.64+0x240] ;  /* 0x0002400404008981 */ /* 0x000f28000c1e1500 */
[----:B------:R-:W4:Y:S04]  /*1260*/  @!P5 LDG.E.U16 R83, [R4.64+0x300] ;  /* 0x000300040453d981 */ /* 0x000f28000c1e1500 */
[----:B------:R-:W4:Y:S04]  /*1270*/  @!P3 LDG.E.U16 R80, [R4.64+0x340] ;  /* 0x000340040450b981 */ /* 0x000f28000c1e1500 */
[----:B------:R-:W4:Y:S04]  /*1280*/  @!P2 LDG.E.U16 R85, [R4.64+0x380] ;  /* 0x000380040455a981 */ /* 0x000f28000c1e1500 */
[----:B------:R-:W4:Y:S01]  /*1290*/  @!P1 LDG.E.U16 R82, [R4.64+0x3c0] ;  /* 0x0003c00404529981 */ /* 0x000f22000c1e1500 */
[----:B------:R-:W-:-:S02]  /*12a0*/  ISETP.GE.AND P2, PT, R60, R125, PT ;  /* 0x0000007d3c00720c */ /* 0x000fc40003f46270 */
[-C--:B------:R-:W-:Y:S02]  /*12b0*/  ISETP.GE.AND P1, PT, R114, R125.reuse, PT ;  /* 0x0000007d7200720c */ /* 0x080fe40003f26270 */
[----:B------:R-:W-:Y:S02]  /*12c0*/  PRMT R93, RZ, 0x7610, R93 ;  /* 0x00007610ff5d7816 */ /* 0x000fe4000000005d */
[----:B------:R-:W-:Y:S02]  /*12d0*/  PRMT R118, RZ, 0x7610, R118 ;  /* 0x00007610ff767816 */ /* 0x000fe40000000076 */
[-C--:B------:R-:W-:Y:S02]  /*12e0*/  ISETP.GE.AND P4, PT, R110, R125.reuse, PT ;  /* 0x0000007d6e00720c */ /* 0x080fe40003f86270 */
[-C--:B------:R-:W-:Y:S02]  /*12f0*/  ISETP.GE.AND P6, PT, R108, R125.reuse, PT ;  /* 0x0000007d6c00720c */ /* 0x080fe40003fc6270 */
[----:B------:R-:W-:-:S02]  /*1300*/  ISETP.GE.AND P5, PT, R106, R125, PT ;  /* 0x0000007d6a00720c */ /* 0x000fc40003fa6270 */
[----:B------:R-:W-:Y:S02]  /*1310*/  ISETP.GE.AND P3, PT, R18, R125, PT ;  /* 0x0000007d1200720c */ /* 0x000fe40003f66270 */
        /* <DEDUP_REMOVED lines=47> */
[----:B0-----:R-:W-:-:S04]  /*1610*/  LEA R14, P0, R60, R63, 0x1 ;  /* 0x0000003f3c0e7211 */ /* 0x001fc800078008ff */
[----:B------:R-:W-:Y:S01]  /*1620*/  LEA.HI.X R15, R60, R61, R57, 0x1, P0 ;  /* 0x0000003d3c0f7211 */ /* 0x000fe200000f0c39 */
[----:B------:R-:W-:Y:S01]  /*1630*/  BAR.SYNC.DEFER_BLOCKING 0x0 ;  /* 0x0000000000007b1d */ /* 0x000fe20000010000 */
[----:B------:R-:W-:-:S05]  /*1640*/  ISETP.GE.AND P0, PT, R112, R125, PT ;  /* 0x0000007d7000720c */ /* 0x000fca0003f06270 */
        /* <DEDUP_REMOVED lines=18> */
[----:B------:R0:W4:Y:S04]  /*1770*/  @!P0 LDG.E.U16 R126, [R14.64+0x240] ;  /* 0x000240040e7e8981 */ /* 0x000128000c1e1500 */
[----:B------:R0:W4:Y:S04]  /*1780*/  @!P4 LDG.E.U16 R103, [R14.64+0x280] ;  /* 0x000280040e67c981 */ /* 0x000128000c1e1500 */
[----:B------:R0:W4:Y:S04]  /*1790*/  @!P6 LDG.E.U16 R128, [R14.64+0x2c0] ;  /* 0x0002c0040e80e981 */ /* 0x000128000c1e1500 */
[----:B------:R0:W4:Y:S04]  /*17a0*/  @!P5 LDG.E.U16 R107, [R14.64+0x300] ;  /* 0x000300040e6bd981 */ /* 0x000128000c1e1500 */
[----:B------:R0:W4:Y:S04]  /*17b0*/  @!P3 LDG.E.U16 R130, [R14.64+0x340] ;  /* 0x000340040e82b981 */ /* 0x000128000c1e1500 */
[----:B------:R0:W4:Y:S04]  /*17c0*/  @!P2 LDG.E.U16 R109, [R14.64+0x380] ;  /* 0x000380040e6da981 */ /* 0x000128000c1e1500 */
[----:B------:R0:W4:Y:S01]  /*17d0*/  @!P1 LDG.E.U16 R132, [R14.64+0x3c0] ;  /* 0x0003c0040e849981 */ /* 0x000122000c1e1500 */
[----:B------:R-:W-:Y:S01]  /*17e0*/  ISETP.GE.AND P0, PT, R60, R125, PT ;  /* 0x0000007d3c00720c */ /* 0x000fe20003f06270 */
[C---:B------:R-:W-:Y:S01]  /*17f0*/  IMAD R6, R71.reuse, c[0x0][0x200], RZ ;  /* 0x0000800047067a24 */ /* 0x040fe200078e02ff */
[----:B------:R-:W-:Y:S01]  /*1800*/  SHF.R.S32.HI R3, RZ, 0x1f, R2 ;  /* 0x0000001fff037819 */ /* 0x000fe20000011402 */
[----:B-1----:R-:W-:-:S02]  /*1810*/  IMAD R0, R71, c[0x0][0x1f0], RZ ;  /* 0x00007c0047007a24 */ /* 0x002fc400078e02ff */
[----:B------:R-:W-:-:S04]  /*1820*/  IMAD.WIDE.U32 R16, R73, c[0x0][0x200], RZ ;  /* 0x0000800049107a25 */ /* 0x000fc800078e00ff */
[----:B------:R-:W-:-:S04]  /*1830*/  IMAD R111, R73, c[0x0][0x204], R6 ;  /* 0x00008100496f7a24 */ /* 0x000fc800078e0206 */
[----:B------:R-:W-:Y:S01]  /*1840*/  @!P0 MOV R117, R3 ;  /* 0x0000000300758202 */ /* 0x000fe20000000f00 */
[----:B------:R-:W-:Y:S02]  /*1850*/  @!P0 IMAD.MOV.U32 R116, RZ, RZ, R2 ;  /* 0x000000ffff748224 */ /* 0x000fe400078e0002 */
[----:B------:R-:W-:Y:S01]  /*1860*/  IMAD.WIDE.U32 R4, R73, c[0x0][0x1f0], RZ ;  /* 0x00007c0049047a25 */ /* 0x000fe200078e00ff */
[----:B------:R-:W-:-:S03]  /*1870*/  IADD3 R17, R17, R111, RZ ;  /* 0x0000006f11117210 */ /* 0x000fc60007ffe0ff */
[----:B------:R-:W-:Y:S01]  /*1880*/  IMAD R105, R73, c[0x0][0x1f4], R0 ;  /* 0x00007d0049697a24 */ /* 0x000fe200078e0200 */
[----:B------:R-:W-:Y:S01]  /*1890*/  IADD3 R22, R59, -c[0x0][0x174], RZ ;  /* 0x80005d003b167a10 */ /* 0x000fe20007ffe0ff */
[----:B------:R-:W-:-:S04]  /*18a0*/  @!P0 IMAD.WIDE.U32 R6, R73, c[0x0][0x1f0], R2 ;  /* 0x00007c0049068a25 */ /* 0x000fc800078e0002 */
[----:B------:R-:W-:-:S04]  /*18b0*/  @!P0 IMAD.WIDE.U32 R116, R73, c[0x0][0x200], R116 ;  /* 0x0000800049748a25 */ /* 0x000fc800078e0074 */
[----:B0-----:R-:W-:Y:S02]  /*18c0*/  IMAD.IADD R15, R5, 0x1, R105 ;  /* 0x00000001050f7824 */ /* 0x001fe400078e0269 */
[----:B------:R-:W-:Y:S01]  /*18d0*/  @!P0 IMAD.IADD R5, R105, 0x1, R7 ;  /* 0x0000000169058824 */ /* 0x000fe200078e0207 */
[----:B------:R-:W-:Y:S01]  /*18e0*/  @!P0 IADD3 R7, R111, R117, RZ ;  /* 0x000000756f078210 */ /* 0x000fe20007ffe0ff */
[----:B------:R-:W-:Y:S01]  /*18f0*/  IMAD.MOV.U32 R14, RZ, RZ, R4 ;  /* 0x000000ffff0e7224 */ /* 0x000fe200078e0004 */
[----:B------:R-:W-:Y:S01]  /*1900*/  @!P0 MOV R4, R6 ;  /* 0x0000000600048202 */ /* 0x000fe20000000f00 */
[C---:B------:R-:W-:Y:S02]  /*1910*/  IMAD R105, R75.reuse, c[0x0][0x1f8], RZ ;  /* 0x00007e004b697a24 */ /* 0x040fe400078e02ff */
[----:B------:R-:W-:Y:S02]  /*1920*/  IMAD R111, R75, c[0x0][0x208], RZ ;  /* 0x000082004b6f7a24 */ /* 0x000fe400078e02ff */
[----:B------:R-:W-:-:S02]  /*1930*/  IMAD R22, R22, -0x400, RZ ;  /* 0xfffffc0016167824 */ /* 0x000fc400078e02ff */
[----:B------:R-:W-:-:S04]  /*1940*/  IMAD.WIDE.U32 R16, R76, c[0x0][0x208], R16 ;  /* 0x000082004c107a25 */ /* 0x000fc800078e0010 */
[----:B------:R-:W-:Y:S01]  /*1950*/  @!P0 IMAD.MOV.U32 R6, RZ, RZ, R116 ;  /* 0x000000ffff068224 */ /* 0x000fe200078e0074 */
[----:B------:R-:W-:Y:S01]  /*1960*/  SHF.R.S32.HI R0, RZ, 0x1f, R22 ;  /* 0x0000001fff007819 */ /* 0x000fe20000011416 */
[----:B------:R-:W-:Y:S01]  /*1970*/  IMAD R113, R76, c[0x0][0x1fc], R105 ;  /* 0x00007f004c717a24 */ /* 0x000fe200078e0269 */
[----:B------:R-:W-:Y:S01]  /*1980*/  IADD3 R105, P2, R22, R16, RZ ;  /* 0x0000001016697210 */ /* 0x000fe20007f5e0ff */
[C---:B------:R-:W-:Y:S02]  /*1990*/  IMAD R115, R76.reuse, c[0x0][0x20c], R111 ;  /* 0x000083004c737a24 */ /* 0x040fe400078e026f */
[----:B------:R-:W-:-:S03]  /*19a0*/  @!P0 IMAD.WIDE.U32 R6, R76, c[0x0][0x208], R6 ;  /* 0x000082004c068a25 */ /* 0x000fc600078e0006 */
[----:B------:R-:W-:Y:S02]  /*19b0*/  IADD3.X R116, R0, R115, R17, P2, !PT ;  /* 0x0000007300747210 */ /* 0x000fe400017fe411 */
[C---:B------:R-:W-:Y:S02]  /*19c0*/  @!P0 IADD3 R17, P3, R60.reuse, R6, RZ ;  /* 0x000000063c118210 */ /* 0x040fe40007f7e0ff */
[----:B------:R-:W-:Y:S01]  /*19d0*/  LEA R6, P4, R60, c[0x0][0x258], 0x1 ;  /* 0x000096003c067a11 */ /* 0x000fe200078808ff */
[----:B------:R-:W-:Y:S01]  /*19e0*/  IMAD.WIDE.U32 R14, R76, c[0x0][0x1f8], R14 ;  /* 0x00007e004c0e7a25 */ /* 0x000fe200078e000e */
[----:B------:R-:W-:Y:S02]  /*19f0*/  @!P0 IADD3.X R134, R57, R7, R115, P3, !PT ;  /* 0x0000000739868210 */ /* 0x000fe40001ffe473 */
[----:B------:R-:W-:Y:S02]  /*1a00*/  LEA.HI.X R7, R60, c[0x0][0x25c], R57, 0x1, P4 ;  /* 0x000097003c077a11 */ /* 0x000fe400020f0c39 */
[----:B------:R-:W-:-:S02]  /*1a10*/  LEA R6, P4, R105, R6, 0x1 ;  /* 0x0000000669067211 */ /* 0x000fc400078808ff */
[----:B------:R-:W-:Y:S01]  /*1a20*/  @!P0 LEA R16, P3, R17, c[0x0][0x258], 0x1 ;  /* 0x0000960011108a11 */ /* 0x000fe200078608ff */
[----:B------:R-:W-:Y:S01]  /*1a30*/  @!P0 IMAD.WIDE.U32 R4, R76, c[0x0][0x1f8], R4 ;  /* 0x00007e004c048a25 */ /* 0x000fe200078e0004 */
[----:B------:R-:W-:Y:S02]  /*1a40*/  IADD3 R111, P1, R22, R14, RZ ;  /* 0x0000000e166f7210 */ /* 0x000fe40007f3e0ff */
[----:B------:R-:W-:Y:S02]  /*1a50*/  LEA.HI.X R7, R105, R7, R116, 0x1, P4 ;  /* 0x0000000769077211 */ /* 0x000fe400020f0c74 */
[----:B------:R-:W-:Y:S02]  /*1a60*/  @!P0 LEA.HI.X R17, R17, c[0x0][0x25c], R134, 0x1, P3 ;  /* 0x0000970011118a11 */ /* 0x000fe400018f0c86 */
[----:B------:R-:W-:Y:S02]  /*1a70*/  IADD3.X R136, R0, R113, R15, P1, !PT ;  /* 0x0000007100887210 */ /* 0x000fe40000ffe40f */
[----:B------:R-:W-:-:S04]  /*1a80*/  @!P0 IADD3 R15, P1, R60, R4, RZ ;  /* 0x000000043c0f8210 */ /* 0x000fc80007f3e0ff */
[----:B------:R-:W-:Y:S02]  /*1a90*/  @!P0 IADD3.X R138, R57, R5, R113, P1, !PT ;  /* 0x00000005398a8210 */ /* 0x000fe40000ffe471 */
[C---:B------:R-:W-:Y:S02]  /*1aa0*/  @!P0 LEA R14, P1, R15.reuse, c[0x0][0x268], 0x1 ;  /* 0x00009a000f0e8a11 */ /* 0x040fe400078208ff */
[----:B------:R-:W-:Y:S02]  /*1ab0*/  LEA R4, P2, R60, c[0x0][0x268], 0x1 ;  /* 0x00009a003c047a11 */ /* 0x000fe400078408ff */
[----:B------:R-:W-:Y:S02]  /*1ac0*/  @!P0 LEA.HI.X R15, R15, c[0x0][0x26c], R138, 0x1, P1 ;  /* 0x00009b000f0f8a11 */ /* 0x000fe400008f0c8a */
[----:B------:R-:W-:Y:S02]  /*1ad0*/  ISETP.GE.AND P1, PT, R112, R125, PT ;  /* 0x0000007d7000720c */ /* 0x000fe40003f26270 */
[----:B------:R-:W-:-:S02]  /*1ae0*/  LEA.HI.X R5, R60, c[0x0][0x26c], R57, 0x1, P2 ;  /* 0x00009b003c057a11 */ /* 0x000fc400010f0c39 */
[C---:B------:R-:W-:Y:S02]  /*1af0*/  LEA R4, P2, R111.reuse, R4, 0x1 ;  /* 0x000000046f047211 */ /* 0x040fe400078408ff */
[----:B------:R-:W-:Y:S02]  /*1b00*/  PRMT R113, RZ, 0x7610, R113 ;  /* 0x00007610ff717816 */ /* 0x000fe40000000071 */
[----:B------:R-:W-:Y:S02]  /*1b10*/  LEA.HI.X R5, R111, R5, R136, 0x1, P2 ;  /* 0x000000056f057211 */ /* 0x000fe400010f0c88 */
[----:B------:R-:W-:Y:S02]  /*1b20*/  PRMT R119, RZ, 0x7610, R119 ;  /* 0x00007610ff777816 */ /* 0x000fe40000000077 */
[-C--:B------:R-:W-:Y:S02]  /*1b30*/  ISETP.GE.AND P2, PT, R108, R125.reuse, PT ;  /* 0x0000007d6c00720c */ /* 0x080fe40003f46270 */
[----:B------:R-:W-:-:S02]  /*1b40*/  ISETP.GE.AND P3, PT, R114, R125, PT ;  /* 0x0000007d7200720c */ /* 0x000fc40003f66270 */
[-C--:B------:R-:W-:Y:S02]  /*1b50*/  ISETP.GE.AND P4, PT, R110, R125.reuse, PT ;  /* 0x0000007d6e00720c */ /* 0x080fe40003f86270 */
[-C--:B------:R-:W-:Y:S02]  /*1b60*/  ISETP.GE.AND P5, PT, R106, R125.reuse, PT ;  /* 0x0000007d6a00720c */ /* 0x080fe40003fa6270 */
[----:B------:R-:W-:Y:S02]  /*1b70*/  ISETP.GE.AND P6, PT, R18, R125, PT ;  /* 0x0000007d1200720c */ /* 0x000fe40003fc6270 */
        /* <DEDUP_REMOVED lines=41> */
[----:B------:R-:W4:Y:S01]  /*1e10*/  @!P1 LDG.E.U16 R113, [R4.64+-0x780] ;  /* 0xfff8800404719981 */ /* 0x000f22000c1e1500 */
[-C--:B------:R-:W-:Y:S02]  /*1e20*/  ISETP.GE.AND P1, PT, R19, R125.reuse, PT ;  /* 0x0000007d1300720c */ /* 0x080fe40003f26270 */
[----:B-1----:R-:W-:Y:S01]  /*1e30*/  PRMT R124, RZ, 0x7610, R124 ;  /* 0x00007610ff7c7816 */ /* 0x002fe2000000007c */
[----:B------:R-:W4:Y:S01]  /*1e40*/  @!P2 LDG.E.U16 R115, [R4.64+-0x700] ;  /* 0xfff900040473a981 */ /* 0x000f22000c1e1500 */
[----:B------:R-:W-:Y:S02]  /*1e50*/  PRMT R118, RZ, 0x7610, R118 ;  /* 0x00007610ff767816 */ /* 0x000fe40000000076 */
[----:B------:R-:W-:Y:S01]  /*1e60*/  PRMT R120, RZ, 0x7610, R120 ;  /* 0x00007610ff787816 */ /* 0x000fe20000000078 */
[----:B------:R-:W4:Y:S04]  /*1e70*/  @!P3 LDG.E.U16 R116, [R4.64+-0x7c0] ;  /* 0xfff840040474b981 */ /* 0x000f28000c1e1500 */
[----:B------:R0:W4:Y:S04]  /*1e80*/  @!P0 LDG.E.U16 R111, [R14.64] ;  /* 0x000000040e6f8981 */ /* 0x000128000c1e1500 */
[----:B------:R-:W4:Y:S01]  /*1e90*/  @!P1 LDG.E.U16 R122, [R4.64+-0x640] ;  /* 0xfff9c004047a9981 */ /* 0x000f22000c1e1500 */
[----:B------:R-:W-:-:S02]  /*1ea0*/  ISETP.GE.AND P1, PT, R20, R125, PT ;  /* 0x0000007d1400720c */ /* 0x000fc40003f26270 */
[-C--:B------:R-:W-:Y:S01]  /*1eb0*/  ISETP.GE.AND P2, PT, R96, R125.reuse, PT ;  /* 0x0000007d6000720c */ /* 0x080fe20003f46270 */
[----:B------:R-:W4:Y:S04]  /*1ec0*/  @!P4 LDG.E.U16 R118, [R4.64+-0x740] ;  /* 0xfff8c0040476c981 */ /* 0x000f28000c1e1500 */
[----:B------:R-:W4:Y:S04]  /*1ed0*/  @!P5 LDG.E.U16 R120, [R4.64+-0x6c0] ;  /* 0xfff940040478d981 */ /* 0x000f28000c1e1500 */
[----:B------:R-:W4:Y:S04]  /*1ee0*/  @!P6 LDG.E.U16 R117, [R4.64+-0x680] ;  /* 0xfff980040475e981 */ /* 0x000f28000c1e1500 */
[----:B------:R-:W4:Y:S01]  /*1ef0*/  @!P1 LDG.E.U16 R119, [R4.64+-0x600] ;  /* 0xfffa000404779981 */ /* 0x000f22000c1e1500 */
[----:B------:R-:W-:-:S02]  /*1f00*/  ISETP.GE.AND P1, PT, R21, R125, PT ;  /* 0x0000007d1500720c */ /* 0x000fc40003f26270 */
[-C--:B------:R-:W-:Y:S02]  /*1f10*/  ISETP.GE.AND P3, PT, R98, R125.reuse, PT ;  /* 0x0000007d6200720c */ /* 0x080fe40003f66270 */
[-C--:B------:R-:W-:Y:S02]  /*1f20*/  ISETP.GE.AND P4, PT, R100, R125.reuse, PT ;  /* 0x0000007d6400720c */ /* 0x080fe40003f86270 */
[----:B------:R-:W-:-:S07]  /*1f30*/  ISETP.GE.AND P5, PT, R102, R125, PT ;  /* 0x0000007d6600720c */ /* 0x000fce0003fa6270 */
[----:B------:R-:W4:Y:S01]  /*1f40*/  @!P1 LDG.E.U16 R124, [R4.64+-0x5c0] ;  /* 0xfffa4004047c9981 */ /* 0x000f22000c1e1500 */
[-C--:B------:R-:W-:Y:S02]  /*1f50*/  ISETP.GE.AND P1, PT, R94, R125.reuse, PT ;  /* 0x0000007d5e00720c */ /* 0x080fe40003f26270 */
[----:B------:R-:W-:Y:S01]  /*1f60*/  ISETP.GE.AND P6, PT, R104, R125, PT ;  /* 0x0000007d6800720c */ /* 0x000fe20003fc6270 */
[----:B------:R-:W4:Y:S01]  /*1f70*/  @!P3 LDG.E.U16 R123, [R4.64+-0x500] ;  /* 0xfffb0004047bb981 */ /* 0x000f22000c1e1500 */
[----:B0-----:R-:W-:Y:S02]  /*1f80*/  PRMT R15, RZ, 0x7610, R15 ;  /* 0x00007610ff0f7816 */ /* 0x001fe4000000000f */
[----:B------:R-:W-:Y:S01]  /*1f90*/  PRMT R14, RZ, 0x7610, R14 ;  /* 0x00007610ff0e7816 */ /* 0x000fe2000000000e */
[----:B------:R-:W4:Y:S01]  /*1fa0*/  @!P5 LDG.E.U16 R131, [R4.64+-0x480] ;  /* 0xfffb80040483d981 */ /* 0x000f22000c1e1500 */
[----:B--2---:R-:W-:Y:S02]  /*1fb0*/  PRMT R126, RZ, 0x7610, R126 ;  /* 0x00007610ff7e7816 */ /* 0x004fe4000000007e */
[----:B---3--:R-:W-:-:S02]  /*1fc0*/  PRMT R132, RZ, 0x7610, R132 ;  /* 0x00007610ff847816 */ /* 0x008fc40000000084 */
[----:B------:R-:W2:Y:S04]  /*1fd0*/  @!P2 LDG.E.U16 R14, [R4.64+-0x540] ;  /* 0xfffac004040ea981 */ /* 0x000ea8000c1e1500 */
[----:B------:R-:W3:Y:S04]  /*1fe0*/  @!P1 LDG.E.U16 R15, [R4.64+-0x580] ;  /* 0xfffa8004040f9981 */ /* 0x000ee8000c1e1500 */
[----:B------:R-:W2:Y:S04]  /*1ff0*/  @!P4 LDG.E.U16 R126, [R4.64+-0x4c0] ;  /* 0xfffb4004047ec981 */ /* 0x000ea8000c1e1500 */
[----:B------:R-:W2:Y:S01]  /*2000*/  @!P6 LDG.E.U16 R132, [R4.64+-0x440] ;  /* 0xfffbc0040484e981 */ /* 0x000ea2000c1e1500 */
[----:B------:R-:W-:-:S02]  /*2010*/  PRMT R139, RZ, 0x7610, R139 ;  /* 0x00007610ff8b7816 */ /* 0x000fc4000000008b */
[----:B------:R-:W-:Y:S02]  /*2020*/  P2R R140, PR, RZ, 0x2 ;  /* 0x00000002ff8c7803 */ /* 0x000fe40000000000 */
[----:B------:R-:W-:Y:S02]  /*2030*/  ISETP.GE.AND P1, PT, R114, R125, PT ;  /* 0x0000007d7200720c */ /* 0x000fe40003f26270 */
        /* <DEDUP_REMOVED lines=18> */
[----:B---3--:R-:W-:Y:S04]  /*2160*/  STS.U16 [R46+0x280], R15 ;  /* 0x0002800f2e007388 */ /* 0x008fe80000000400 */
[----:B--2---:R-:W-:Y:S04]  /*2170*/  STS.U16 [R45+0x2c0], R14 ;  /* 0x0002c00e2d007388 */ /* 0x004fe80000000400 */
[----:B------:R-:W-:Y:S04]  /*2180*/  STS.U16 [R44+0x300], R123 ;  /* 0x0003007b2c007388 */ /* 0x000fe80000000400 */
[----:B------:R2:W-:Y:S04]  /*2190*/  STS.U16 [R43+0x340], R126 ;  /* 0x0003407e2b007388 */ /* 0x0005e80000000400 */
[----:B------:R-:W-:Y:S04]  /*21a0*/  STS.U16 [R42+0x380], R131 ;  /* 0x000380832a007388 */ /* 0x000fe80000000400 */
[----:B------:R-:W-:Y:S01]  /*21b0*/  STS.U16 [R41+0x3c0], R132 ;  /* 0x0003c08429007388 */ /* 0x000fe20000000400 */
[----:B------:R-:W-:-:S06]  /*21c0*/  NOP ;  /* 0x0000000000007918 */ /* 0x000fcc0000000000 */
[----:B------:R-:W-:Y:S04]  /*21d0*/  LDS.U16 R4, [R38] ;  /* 0x0000000026047984 */ /* 0x000fe80000000400 */
[----:B------:R-:W-:Y:S04]  /*21e0*/  LDS.U16 R5, [R38+0x2] ;  /* 0x0000020026057984 */ /* 0x000fe80000000400 */
[----:B------:R-:W2:Y:S04]  /*21f0*/  LDS.U16 R111, [R38+0x4] ;  /* 0x00000400266f7984 */ /* 0x000ea80000000400 */
[----:B------:R-:W0:Y:S04]  /*2200*/  LDS.U16 R113, [R38+0x6] ;  /* 0x0000060026717984 */ /* 0x000e280000000400 */
[----:B------:R-:W-:Y:S04]  /*2210*/  LDS.U16 R14, [R38+0x8] ;  /* 0x00000800260e7984 */ /* 0x000fe80000000400 */
[----:B------:R-:W-:Y:S04]  /*2220*/  LDS.U16 R115, [R38+0xa] ;  /* 0x00000a0026737984 */ /* 0x000fe80000000400 */
[----:B------:R-:W-:Y:S04]  /*2230*/  LDS.U16 R116, [R38+0xc] ;  /* 0x00000c0026747984 */ /* 0x000fe80000000400 */
[----:B------:R-:W1:Y:S04]  /*2240*/  LDS.U16 R117, [R38+0xe] ;  /* 0x00000e0026757984 */ /* 0x000e680000000400 */
[----:B------:R-:W1:Y:S04]  /*2250*/  LDS.U16 R119, [R38+0x10] ;  /* 0x0000100026777984 */ /* 0x000e680000000400 */
[----:B------:R-:W-:Y:S04]  /*2260*/  LDS.U16 R123, [R38+0x12] ;  /* 0x00001200267b7984 */ /* 0x000fe80000000400 */
[----:B------:R-:W-:Y:S04]  /*2270*/  LDS.U16 R131, [R38+0x14] ;  /* 0x0000140026837984 */ /* 0x000fe80000000400 */
[----:B------:R-:W1:Y:S04]  /*2280*/  LDS.U16 R132, [R38+0x16] ;  /* 0x0000160026847984 */ /* 0x000e680000000400 */
[----:B------:R-:W1:Y:S04]  /*2290*/  LDS.U16 R133, [R38+0x18] ;  /* 0x0000180026857984 */ /* 0x000e680000000400 */
[----:B------:R-:W-:Y:S04]  /*22a0*/  LDS.U16 R135, [R38+0x1a] ;  /* 0x00001a0026877984 */ /* 0x000fe80000000400 */
[----:B------:R-:W-:Y:S04]  /*22b0*/  LDS.U16 R136, [R38+0x1c] ;  /* 0x00001c0026887984 */ /* 0x000fe80000000400 */
[----:B------:R-:W2:Y:S04]  /*22c0*/  LDS.U16 R138, [R38+0x1e] ;  /* 0x00001e00268a7984 */ /* 0x000ea80000000400 */
[----:B------:R-:W-:Y:S01]  /*22d0*/  BAR.SYNC.DEFER_BLOCKING 0x0 ;  /* 0x0000000000007b1d */ /* 0x000fe20000010000 */
[----:B0-----:R-:W-:-:S05]  /*22e0*/  PRMT R118, RZ, 0x7610, R118 ;  /* 0x00007610ff767816 */ /* 0x001fca0000000076 */
[----:B------:R0:W3:Y:S01]  /*22f0*/  @!P0 LDG.E.U16 R139, [R16.64] ;  /* 0x00000004108b8981 */ /* 0x0000e2000c1e1500 */
[----:B------:R-:W-:-:S03]  /*2300*/  ISETP.GE.AND P0, PT, R112, R125, PT ;  /* 0x0000007d7000720c */ /* 0x000fc60003f06270 */
[----:B------:R0:W3:Y:S01]  /*2310*/  @!P1 LDG.E.U16 R118, [R6.64+-0x7c0] ;  /* 0xfff8400406769981 */ /* 0x0000e2000c1e1500 */
[-C--:B------:R-:W-:Y:S02]  /*2320*/  ISETP.GE.AND P1, PT, R110, R125.reuse, PT ;  /* 0x0000007d6e00720c */ /* 0x080fe40003f26270 */
[----:B-1----:R-:W-:Y:S01]  /*2330*/  PRMT R120, RZ, 0x7610, R120 ;  /* 0x00007610ff787816 */ /* 0x002fe20000000078 */
[----:B------:R1:W3:Y:S01]  /*2340*/  @!P3 LDG.E.U16 R149, [R6.64+-0x500] ;  /* 0xfffb00040695b981 */ /* 0x0002e2000c1e1500 */
[----:B----4-:R-:W-:Y:S02]  /*2350*/  PRMT R122, RZ, 0x7610, R122 ;  /* 0x00007610ff7a7816 */ /* 0x010fe4000000007a */
[----:B------:R-:W-:Y:S01]  /*2360*/  PRMT R124, RZ, 0x7610, R124 ;  /* 0x00007610ff7c7816 */ /* 0x000fe2000000007c */
[----:B------:R1:W4:Y:S04]  /*2370*/  @!P4 LDG.E.U16 R142, [R6.64+-0x4c0] ;  /* 0xfffb4004068ec981 */ /* 0x000328000c1e1500 */
[----:B------:R1:W4:Y:S01]  /*2380*/  @!P0 LDG.E.U16 R141, [R6.64+-0x780] ;  /* 0xfff88004068d8981 */ /* 0x000322000c1e1500 */
[----:B------:R-:W-:-:S03]  /*2390*/  ISETP.GE.AND P0, PT, R108, R125, PT ;  /* 0x0000007d6c00720c */ /* 0x000fc60003f06270 */
[----:B------:R1:W4:Y:S01]  /*23a0*/  @!P1 LDG.E.U16 R120, [R6.64+-0x740] ;  /* 0xfff8c00406789981 */ /* 0x000322000c1e1500 */
[-C--:B------:R-:W-:Y:S02]  /*23b0*/  ISETP.GE.AND P1, PT, R106, R125.reuse, PT ;  /* 0x0000007d6a00720c */ /* 0x080fe40003f26270 */
[----:B--2---:R-:W-:Y:S01]  /*23c0*/  PRMT R126, RZ, 0x7610, R126 ;  /* 0x00007610ff7e7816 */ /* 0x004fe2000000007e */
[----:B------:R1:W2:Y:S04]  /*23d0*/  @!P5 LDG.E.U16 R151, [R6.64+-0x480] ;  /* 0xfffb80040697d981 */ /* 0x0002a8000c1e1500 */
[----:B------:R1:W2:Y:S04]  /*23e0*/  @!P6 LDG.E.U16 R152, [R6.64+-0x440] ;  /* 0xfffbc0040698e981 */ /* 0x0002a8000c1e1500 */
[----:B------:R1:W2:Y:S01]  /*23f0*/  @!P0 LDG.E.U16 R143, [R6.64+-0x700] ;  /* 0xfff90004068f8981 */ /* 0x0002a2000c1e1500 */
[----:B------:R-:W-:-:S02]  /*2400*/  ISETP.GE.AND P0, PT, R18, R125, PT ;  /* 0x0000007d1200720c */ /* 0x000fc40003f06270 */
[----:B0-----:R-:W-:Y:S01]  /*2410*/  PRMT R17, RZ, 0x7610, R17 ;  /* 0x00007610ff117816 */ /* 0x001fe20000000011 */
[----:B------:R1:W2:Y:S01]  /*2420*/  @!P1 LDG.E.U16 R122, [R6.64+-0x6c0] ;  /* 0xfff94004067a9981 */ /* 0x0002a2000c1e1500 */
[----:B------:R-:W-:-:S09]  /*2430*/  ISETP.GE.AND P1, PT, R19, R125, PT ;  /* 0x0000007d1300720c */ /* 0x000fd20003f26270 */
[----:B------:R1:W2:Y:S01]  /*2440*/  @!P0 LDG.E.U16 R17, [R6.64+-0x680] ;  /* 0xfff9800406118981 */ /* 0x0002a2000c1e1500 */
[----:B------:R-:W-:-:S03]  /*2450*/  ISETP.GE.AND P0, PT, R20, R125, PT ;  /* 0x0000007d1400720c */ /* 0x000fc60003f06270 */
[----:B------:R1:W2:Y:S01]  /*2460*/  @!P1 LDG.E.U16 R124, [R6.64+-0x640] ;  /* 0xfff9c004067c9981 */ /* 0x0002a2000c1e1500 */
[----:B------:R-:W-:-:S09]  /*2470*/  ISETP.NE.AND P1, PT, R140, RZ, PT ;  /* 0x000000ff8c00720c */ /* 0x000fd20003f25270 */
[----:B------:R1:W2:Y:S01]  /*2480*/  @!P0 LDG.E.U16 R145, [R6.64+-0x600] ;  /* 0xfffa000406918981 */ /* 0x0002a2000c1e1500 */
[----:B------:R-:W-:Y:S02]  /*2490*/  ISETP.GE.AND P0, PT, R21, R125, PT ;  /* 0x0000007d1500720c */ /* 0x000fe40003f06270 */
[----:B------:R-:W-:Y:S01]  /*24a0*/  PRMT R140, RZ, 0x7610, R140 ;  /* 0x00007610ff8c7816 */ /* 0x000fe2000000008c */
[----:B------:R1:W2:Y:S05]  /*24b0*/  @!P1 LDG.E.U16 R147, [R6.64+-0x580] ;  /* 0xfffa800406939981 */ /* 0x0002aa000c1e1500 */
[----:B------:R1:W2:Y:S05]  /*24c0*/  @!P2 LDG.E.U16 R140, [R6.64+-0x540] ;  /* 0xfffac004068ca981 */ /* 0x0002aa000c1e1500 */
[----:B------:R1:W2:Y:S01]  /*24d0*/  @!P0 LDG.E.U16 R126, [R6.64+-0x5c0] ;  /* 0xfffa4004067e8981 */ /* 0x0002a2000c1e1500 */
[----:B------:R-:W-:-:S05]  /*24e0*/  PRMT R15, RZ, 0x5410, R111 ;  /* 0x00005410ff0f7816 */ /* 0x000fca000000006f */
[----:B------:R-:W-:-:S04]  /*24f0*/  FMUL.FTZ R16, R15, -1.4426950216293334961 ;  /* 0xbfb8aa3b0f107820 */ /* 0x000fc80000410000 */
[----:B------:R0:W0:Y:S01]  /*2500*/  MUFU.EX2 R155, R16 ;  /* 0x00000010009b7308 */ /* 0x0000220000000800 */
[----:B-1----:R-:W-:Y:S02]  /*2510*/  PRMT R7, RZ, 0x5410, R4 ;  /* 0x00005410ff077816 */ /* 0x002fe40000000004 */
[----:B0-----:R-:W-:-:S05]  /*2520*/  PRMT R16, RZ, 0x5410, R113 ;  /* 0x00005410ff107816 */ /* 0x001fca0000000071 */
[----:B------:R-:W-:Y:S01]  /*2530*/  FMUL.FTZ R111, R16, -1.4426950216293334961 ;  /* 0xbfb8aa3b106f7820 */ /* 0x000fe20000410000 */
[----:B------:R-:W-:Y:S01]  /*2540*/  PRMT R117, RZ, 0x5410, R117 ;  /* 0x00005410ff757816 */ /* 0x000fe20000000075 */
[----:B------:R-:W-:Y:S02]  /*2550*/  FMUL.FTZ R4, R7, -1.4426950216293334961 ;  /* 0xbfb8aa3b07047820 */ /* 0x000fe40000410000 */
[----:B------:R0:W-:Y:S01]  /*2560*/  MUFU.EX2 R156, R111 ;  /* 0x0000006f009c7308 */ /* 0x0001e20000000800 */
[----:B------:R-:W-:Y:S02]  /*2570*/  PRMT R113, RZ, 0x5410, R115 ;  /* 0x00005410ff717816 */ /* 0x000fe40000000073 */
[----:B------:R-:W-:Y:S02]  /*2580*/  PRMT R115, RZ, 0x5410, R116 ;  /* 0x00005410ff737816 */ /* 0x000fe40000000074 */
[----:B0-----:R-:W-:-:S03]  /*2590*/  PRMT R111, RZ, 0x5410, R14 ;  /* 0x00005410ff6f7816 */ /* 0x001fc6000000000e */
[----:B------:R0:W-:Y:S01]  /*25a0*/  MUFU.EX2 R153, R4 ;  /* 0x0000000400997308 */ /* 0x0001e20000000800 */
[----:B------:R-:W-:Y:S01]  /*25b0*/  PRMT R119, RZ, 0x5410, R119 ;  /* 0x00005410ff777816 */ /* 0x000fe20000000077 */
[----:B------:R-:W-:Y:S01]  /*25c0*/  FMUL.FTZ R116, R117, -1.4426950216293334961 ;  /* 0xbfb8aa3b75747820 */ /* 0x000fe20000410000 */
[----:B------:R-:W-:Y:S01]  /*25d0*/  PRMT R132, RZ, 0x5410, R132 ;  /* 0x00005410ff847816 */ /* 0x000fe20000000084 */
[----:B0-----:R-:W-:-:S04]  /*25e0*/  FMUL.FTZ R4, R111, -1.4426950216293334961 ;  /* 0xbfb8aa3b6f047820 */ /* 0x001fc80000410000 */
[----:B------:R0:W-:Y:S01]  /*25f0*/  MUFU.EX2 R161, R116 ;  /* 0x0000007400a17308 */ /* 0x0001e20000000800 */
[----:B------:R-:W-:Y:S02]  /*2600*/  PRMT R133, RZ, 0x5410, R133 ;  /* 0x00005410ff857816 */ /* 0x000fe40000000085 */
[----:B------:R-:W-:-:S05]  /*2610*/  PRMT R138, RZ, 0x5410, R138 ;  /* 0x00005410ff8a7816 */ /* 0x000fca000000008a */
[----:B------:R1:W-:Y:S01]  /*2620*/  MUFU.EX2 R157, R4 ;  /* 0x00000004009d7308 */ /* 0x0003e20000000800 */
[----:B0-----:R-:W-:Y:S01]  /*2630*/  FMUL.FTZ R116, R132, -1.4426950216293334961 ;  /* 0xbfb8aa3b84747820 */ /* 0x001fe20000410000 */
[----:B------:R-:W-:Y:S01]  /*2640*/  PRMT R6, RZ, 0x5410, R5 ;  /* 0x00005410ff067816 */ /* 0x000fe20000000005 */
[----:B-1----:R-:W-:-:S05]  /*2650*/  FMUL.FTZ R4, R119, -1.4426950216293334961 ;  /* 0xbfb8aa3b77047820 */ /* 0x002fca0000410000 */
[----:B------:R0:W-:Y:S01]  /*2660*/  MUFU.EX2 R165, R116 ;  /* 0x0000007400a57308 */ /* 0x0001e20000000800 */
[----:B------:R-:W-:-:S07]  /*2670*/  FMUL.FTZ R5, R6, -1.4426950216293334961 ;  /* 0xbfb8aa3b06057820 */ /* 0x000fce0000410000 */
[----:B------:R1:W-:Y:S01]  /*2680*/  MUFU.EX2 R162, R4 ;  /* 0x0000000400a27308 */ /* 0x0003e20000000800 */
[----:B0-----:R-:W-:Y:S02]  /*2690*/  FMUL.FTZ R116, R138, -1.4426950216293334961 ;  /* 0xbfb8aa3b8a747820 */ /* 0x001fe40000410000 */
[----:B-1----:R-:W-:-:S05]  /*26a0*/  FMUL.FTZ R4, R133, -1.4426950216293334961 ;  /* 0xbfb8aa3b85047820 */ /* 0x002fca0000410000 */
[----:B------:R-:W-:Y:S08]  /*26b0*/  MUFU.EX2 R167, R4 ;  /* 0x0000000400a77308 */ /* 0x000ff00000000800 */
[----:B------:R-:W-:Y:S08]  /*26c0*/  MUFU.EX2 R4, R116 ;  /* 0x0000007400047308 */ /* 0x000ff00000000800 */
[----:B------:R-:W0:Y:S01]  /*26d0*/  MUFU.EX2 R154, R5 ;  /* 0x00000005009a7308 */ /* 0x000e220000000800 */
[----:B------:R-:W-:Y:S01]  /*26e0*/  PRMT R135, RZ, 0x5410, R135 ;  /* 0x00005410ff877816 */ /* 0x000fe20000000087 */
[----:B------:R-:W-:Y:S01]  /*26f0*/  FMUL.FTZ R14, R115, -1.4426950216293334961 ;  /* 0xbfb8aa3b730e7820 */ /* 0x000fe20000410000 */
[----:B------:R-:W-:Y:S01]  /*2700*/  PRMT R131, RZ, 0x5410, R131 ;  /* 0x00005410ff837816 */ /* 0x000fe20000000083 */
[----:B------:R-:W-:-:S02]  /*2710*/  FADD.FTZ R155, R155, 1 ;  /* 0x3f8000009b9b7421 */ /* 0x000fc40000010000 */
[----:B------:R-:W-:Y:S02]  /*2720*/  FMUL.FTZ R160, R135, -1.4426950216293334961 ;  /* 0xbfb8aa3b87a07820 */ /* 0x000fe40000410000 */
[----:B------:R1:W-:Y:S01]  /*2730*/  MUFU.EX2 R159, R14 ;  /* 0x0000000e009f7308 */ /* 0x0003e20000000800 */
[----:B0-----:R-:W-:Y:S02]  /*2740*/  FADD.FTZ R154, R154, 1 ;  /* 0x3f8000009a9a7421 */ /* 0x001fe40000010000 */
[----:B-1----:R-:W-:-:S05]  /*2750*/  FMUL.FTZ R14, R131, -1.4426950216293334961 ;  /* 0xbfb8aa3b830e7820 */ /* 0x002fca0000410000 */
[----:B------:R-:W-:Y:S01]  /*2760*/  MUFU.EX2 R169, R160 ;  /* 0x000000a000a97308 */ /* 0x000fe20000000800 */
[----:B------:R-:W-:-:S07]  /*2770*/  FMUL.FTZ R5, R113, -1.4426950216293334961 ;  /* 0xbfb8aa3b71057820 */ /* 0x000fce0000410000 */
[----:B------:R0:W-:Y:S08]  /*2780*/  MUFU.EX2 R164, R14 ;  /* 0x0000000e00a47308 */ /* 0x0001f00000000800 */
[----:B------:R-:W1:Y:S01]  /*2790*/  MUFU.RCP R160, R155 ;  /* 0x0000009b00a07308 */ /* 0x000e620000001000 */
[----:B0-----:R-:W-:Y:S01]  /*27a0*/  FADD.FTZ R14, R153, 1 ;  /* 0x3f800000990e7421 */ /* 0x001fe20000010000 */
[----:B------:R-:W-:Y:S01]  /*27b0*/  PRMT R97, RZ, 0x5410, R97 ;  /* 0x00005410ff617816 */ /* 0x000fe20000000061 */
[----:B------:R-:W-:-:S05]  /*27c0*/  FADD.FTZ R157, R157, 1 ;  /* 0x3f8000009d9d7421 */ /* 0x000fca0000010000 */
[----:B------:R-:W0:Y:S01]  /*27d0*/  MUFU.RCP R14, R14 ;  /* 0x0000000e000e7308 */ /* 0x000e220000001000 */
[----:B------:R-:W-:Y:S01]  /*27e0*/  PRMT R95, RZ, 0x5410, R95 ;  /* 0x00005410ff5f7816 */ /* 0x000fe2000000005f */
[----:B------:R-:W-:Y:S01]  /*27f0*/  FADD.FTZ R166, R162, 1 ;  /* 0x3f800000a2a67421 */ /* 0x000fe20000010000 */
[----:B------:R-:W-:-:S05]  /*2800*/  PRMT R123, RZ, 0x5410, R123 ;  /* 0x00005410ff7b7816 */ /* 0x000fca000000007b */
[----:B------:R0:W-:Y:S01]  /*2810*/  MUFU.EX2 R158, R5 ;  /* 0x00000005009e7308 */ /* 0x0001e20000000800 */
[----:B-1----:R-:W-:Y:S01]  /*2820*/  FADD.FTZ R162, -R160, 1 ;  /* 0x3f800000a0a27421 */ /* 0x002fe20000010100 */
[----:B------:R-:W-:-:S03]  /*2830*/  PRMT R93, RZ, 0x5410, R93 ;  /* 0x00005410ff5d7816 */ /* 0x000fc6000000005d */
[----:B------:R-:W-:Y:S01]  /*2840*/  FFMA.FTZ R162, R15, R162, 1 ;  /* 0x3f8000000fa27423 */ /* 0x000fe200000100a2 */
[----:B---3--:R-:W-:Y:S04]  /*2850*/  STS.U16 [R56], R139 ;  /* 0x0000008b38007388 */ /* 0x008fe80000000400 */
[----:B------:R-:W-:Y:S04]  /*2860*/  STS.U16 [R55+0x40], R118 ;  /* 0x0000407637007388 */ /* 0x000fe80000000400 */
[----:B----4-:R-:W-:Y:S04]  /*2870*/  STS.U16 [R54+0x80], R141 ;  /* 0x0000808d36007388 */ /* 0x010fe80000000400 */
[----:B------:R-:W-:Y:S04]  /*2880*/  STS.U16 [R53+0xc0], R120 ;  /* 0x0000c07835007388 */ /* 0x000fe80000000400 */
[----:B--2---:R-:W-:Y:S04]  /*2890*/  STS.U16 [R52+0x100], R143 ;  /* 0x0001008f34007388 */ /* 0x004fe80000000400 */
        /* <DEDUP_REMOVED lines=12> */
[----:B------:R-:W3:Y:S04]  /*2960*/  LDS.U16 R120, [R38+0x4] ;  /* 0x0000040026787984 */ /* 0x000ee80000000400 */
[----:B------:R-:W4:Y:S04]  /*2970*/  LDS.U16 R118, [R38+0x2] ;  /* 0x0000020026767984 */ /* 0x000f280000000400 */
[----:B------:R-:W4:Y:S04]  /*2980*/  LDS.U16 R116, [R38] ;  /* 0x0000000026747984 */ /* 0x000f280000000400 */
[----:B------:R-:W4:Y:S04]  /*2990*/  LDS.U16 R124, [R38+0x8] ;  /* 0x00000800267c7984 */ /* 0x000f280000000400 */
[----:B------:R-:W4:Y:S01]  /*29a0*/  LDS.U16 R122, [R38+0x6] ;  /* 0x00000600267a7984 */ /* 0x000f220000000400 */
[----:B-1----:R-:W1:Y:S03]  /*29b0*/  MUFU.RCP R17, R154 ;  /* 0x0000009a00117308 */ /* 0x002e660000001000 */
[----:B------:R-:W4:Y:S04]  /*29c0*/  LDS.U16 R126, [R38+0xa] ;  /* 0x00000a00267e7984 */ /* 0x000f280000000400 */
[----:B------:R-:W4:Y:S01]  /*29d0*/  LDS.U16 R147, [R38+0x10] ;  /* 0x0000100026937984 */ /* 0x000f220000000400 */
[----:B------:R-:W-:Y:S01]  /*29e0*/  FADD.FTZ R141, R156, 1 ;  /* 0x3f8000009c8d7421 */ /* 0x000fe20000010000 */
[----:B--2---:R-:W2:Y:S01]  /*29f0*/  MUFU.RCP R152, R157 ;  /* 0x0000009d00987308 */ /* 0x004ea20000001000 */
[----:B0-----:R-:W-:Y:S01]  /*2a00*/  FMUL.FTZ R5, R123, -1.4426950216293334961 ;  /* 0xbfb8aa3b7b057820 */ /* 0x001fe20000410000 */
[----:B------:R-:W-:Y:S01]  /*2a10*/  PRMT R105, RZ, 0x5410, R105 ;  /* 0x00005410ff697816 */ /* 0x000fe20000000069 */
[----:B------:R-:W-:Y:S01]  /*2a20*/  FADD.FTZ R140, -R14, 1 ;  /* 0x3f8000000e8c7421 */ /* 0x000fe20000010100 */
[----:B------:R-:W-:-:S02]  /*2a30*/  PRMT R136, RZ, 0x5410, R136 ;  /* 0x00005410ff887816 */ /* 0x000fc40000000088 */
[----:B------:R-:W-:Y:S01]  /*2a40*/  PRMT R103, RZ, 0x5410, R103 ;  /* 0x00005410ff677816 */ /* 0x000fe20000000067 */
[----:B-1----:R-:W-:Y:S01]  /*2a50*/  FADD.FTZ R139, -R17, 1 ;  /* 0x3f800000118b7421 */ /* 0x002fe20000010100 */
[----:B------:R-:W-:Y:S01]  /*2a60*/  MUFU.RCP R166, R166 ;  /* 0x000000a600a67308 */ /* 0x000fe20000001000 */
[----:B------:R-:W-:Y:S01]  /*2a70*/  PRMT R107, RZ, 0x5410, R107 ;  /* 0x00005410ff6b7816 */ /* 0x000fe2000000006b */
[----:B------:R-:W-:Y:S01]  /*2a80*/  FADD.FTZ R165, R165, 1 ;  /* 0x3f800000a5a57421 */ /* 0x000fe20000010000 */
[----:B------:R-:W-:Y:S01]  /*2a90*/  LDS.U16 R176, [R38+0x1e] ;  /* 0x00001e0026b07984 */ /* 0x000fe20000000400 */
[----:B---3--:R-:W-:Y:S02]  /*2aa0*/  PRMT R120, RZ, 0x5410, R120 ;  /* 0x00005410ff787816 */ /* 0x008fe40000000078 */
[----:B----4-:R-:W-:-:S03]  /*2ab0*/  PRMT R118, RZ, 0x5410, R118 ;  /* 0x00005410ff767816 */ /* 0x010fc60000000076 */
[----:B------:R-:W-:Y:S01]  /*2ac0*/  FMUL.FTZ R145, R97, R120 ;  /* 0x0000007861917220 */ /* 0x000fe20000410000 */
[----:B------:R-:W-:Y:S01]  /*2ad0*/  PRMT R116, RZ, 0x5410, R116 ;  /* 0x00005410ff747816 */ /* 0x000fe20000000074 */
[----:B------:R-:W-:Y:S01]  /*2ae0*/  FMUL.FTZ R142, R95, R118 ;  /* 0x000000765f8e7220 */ /* 0x000fe20000410000 */
[----:B------:R-:W0:Y:S01]  /*2af0*/  MUFU.RCP R141, R141 ;  /* 0x0000008d008d7308 */ /* 0x000e220000001000 */
[----:B------:R-:W-:Y:S02]  /*2b00*/  FFMA.FTZ R143, R6, R139, 1 ;  /* 0x3f800000068f7423 */ /* 0x000fe4000001008b */
[----:B------:R-:W-:Y:S02]  /*2b10*/  FMUL.FTZ R145, R160, R145 ;  /* 0x00000091a0917220 */ /* 0x000fe40000410000 */
[----:B------:R-:W-:Y:S02]  /*2b20*/  FMUL.FTZ R142, R17, R142 ;  /* 0x0000008e118e7220 */ /* 0x000fe40000410000 */
[----:B------:R-:W-:Y:S01]  /*2b30*/  FMUL.FTZ R139, R93, R116 ;  /* 0x000000745d8b7220 */ /* 0x000fe20000410000 */
[----:B------:R1:W3:Y:S01]  /*2b40*/  MUFU.EX2 R163, R5 ;  /* 0x0000000500a37308 */ /* 0x0002e20000000800 */
[----:B------:R-:W-:-:S02]  /*2b50*/  FMUL.FTZ R172, R142, R143 ;  /* 0x0000008f8eac7220 */ /* 0x000fc40000410000 */
[----:B------:R-:W-:Y:S01]  /*2b60*/  FMUL.FTZ R155, R145, R162 ;  /* 0x000000a2919b7220 */ /* 0x000fe20000410000 */
[----:B------:R-:W4:Y:S01]  /*2b70*/  LDS.U16 R143, [R38+0xc] ;  /* 0x00000c00268f7984 */ /* 0x000f220000000400 */
[----:B------:R-:W-:Y:S02]  /*2b80*/  FADD.FTZ R154, R158, 1 ;  /* 0x3f8000009e9a7421 */ /* 0x000fe40000010000 */
[----:B------:R-:W-:Y:S01]  /*2b90*/  FFMA.FTZ R140, R7, R140, 1 ;  /* 0x3f800000078c7423 */ /* 0x000fe2000001008c */
[----:B------:R-:W4:Y:S01]  /*2ba0*/  LDS.U16 R145, [R38+0xe] ;  /* 0x00000e0026917984 */ /* 0x000f220000000400 */
[----:B------:R-:W-:Y:S01]  /*2bb0*/  FMUL.FTZ R139, R14, R139 ;  /* 0x0000008b0e8b7220 */ /* 0x000fe20000410000 */
[----:B------:R-:W-:Y:S01]  /*2bc0*/  PRMT R124, RZ, 0x5410, R124 ;  /* 0x00005410ff7c7816 */ /* 0x000fe2000000007c */
[----:B------:R-:W3:Y:S01]  /*2bd0*/  MUFU.RCP R154, R154 ;  /* 0x0000009a009a7308 */ /* 0x000ee20000001000 */
[----:B------:R-:W-:Y:S01]  /*2be0*/  PRMT R122, RZ, 0x5410, R122 ;  /* 0x00005410ff7a7816 */ /* 0x000fe2000000007a */
[----:B------:R-:W-:-:S02]  /*2bf0*/  FMUL.FTZ R149, R139, R140 ;  /* 0x0000008c8b957220 */ /* 0x000fc40000410000 */
[----:B--2---:R-:W-:Y:S02]  /*2c00*/  FADD.FTZ R140, -R152, 1 ;  /* 0x3f800000988c7421 */ /* 0x004fe40000010100 */
[----:B------:R-:W-:Y:S02]  /*2c10*/  FMUL.FTZ R151, R105, R124 ;  /* 0x0000007c69977220 */ /* 0x000fe40000410000 */
[----:B------:R-:W-:Y:S02]  /*2c20*/  FFMA.FTZ R142, R111, R140, 1 ;  /* 0x3f8000006f8e7423 */ /* 0x000fe4000001008c */
[----:B-1----:R-:W-:Y:S02]  /*2c30*/  FMUL.FTZ R5, R136, -1.4426950216293334961 ;  /* 0xbfb8aa3b88057820 */ /* 0x002fe40000410000 */
[----:B0-----:R-:W-:Y:S02]  /*2c40*/  FADD.FTZ R139, -R141, 1 ;  /* 0x3f8000008d8b7421 */ /* 0x001fe40000010100 */
[----:B------:R-:W-:Y:S01]  /*2c50*/  FMUL.FTZ R140, R103, R122 ;  /* 0x0000007a678c7220 */ /* 0x000fe20000410000 */
[----:B------:R-:W-:Y:S01]  /*2c60*/  PRMT R126, RZ, 0x5410, R126 ;  /* 0x00005410ff7e7816 */ /* 0x000fe2000000007e */
[----:B------:R-:W-:-:S02]  /*2c70*/  FADD.FTZ R158, R159, 1 ;  /* 0x3f8000009f9e7421 */ /* 0x000fc40000010000 */
[----:B---3--:R-:W-:Y:S02]  /*2c80*/  FADD.FTZ R163, R163, 1 ;  /* 0x3f800000a3a37421 */ /* 0x008fe40000010000 */
[----:B------:R-:W-:Y:S02]  /*2c90*/  FMUL.FTZ R151, R152, R151 ;  /* 0x0000009798977220 */ /* 0x000fe40000410000 */
[----:B------:R-:W-:Y:S02]  /*2ca0*/  FFMA.FTZ R139, R16, R139, 1 ;  /* 0x3f800000108b7423 */ /* 0x000fe4000001008b */
[----:B------:R-:W-:Y:S01]  /*2cb0*/  FMUL.FTZ R140, R141, R140 ;  /* 0x0000008c8d8c7220 */ /* 0x000fe20000410000 */
[----:B------:R-:W0:Y:S01]  /*2cc0*/  MUFU.EX2 R5, R5 ;  /* 0x0000000500057308 */ /* 0x000e220000000800 */
[----:B------:R-:W-:Y:S02]  /*2cd0*/  FADD.FTZ R156, R161, 1 ;  /* 0x3f800000a19c7421 */ /* 0x000fe40000010000 */
[----:B------:R-:W-:-:S02]  /*2ce0*/  FMUL.FTZ R153, R107, R126 ;  /* 0x0000007e6b997220 */ /* 0x000fc40000410000 */
[----:B------:R-:W-:Y:S01]  /*2cf0*/  FMUL.FTZ R161, R151, R142 ;  /* 0x0000008e97a17220 */ /* 0x000fe20000410000 */
[----:B------:R-:W-:Y:S01]  /*2d00*/  PRMT R142, RZ, 0x5410, R129 ;  /* 0x00005410ff8e7816 */ /* 0x000fe20000000081 */
[----:B------:R-:W-:Y:S01]  /*2d10*/  FMUL.FTZ R182, R140, R139 ;  /* 0x0000008b8cb67220 */ /* 0x000fe20000410000 */
[----:B------:R-:W1:Y:S01]  /*2d20*/  MUFU.RCP R158, R158 ;  /* 0x0000009e009e7308 */ /* 0x000e620000001000 */
[----:B------:R-:W-:Y:S01]  /*2d30*/  PRMT R140, RZ, 0x5410, R127 ;  /* 0x00005410ff8c7816 */ /* 0x000fe2000000007f */
[----:B------:R-:W2:Y:S01]  /*2d40*/  LDS.U16 R151, [R38+0x12] ;  /* 0x0000120026977984 */ /* 0x000ea20000000400 */
[----:B------:R-:W-:Y:S01]  /*2d50*/  PRMT R129, RZ, 0x5410, R147 ;  /* 0x00005410ff817816 */ /* 0x000fe20000000093 */
[----:B------:R-:W-:-:S04]  /*2d60*/  FMUL.FTZ R157, R154, R153 ;  /* 0x000000999a9d7220 */ /* 0x000fc80000410000 */
[----:B------:R3:W-:Y:S01]  /*2d70*/  MUFU.RCP R170, R163 ;  /* 0x000000a300aa7308 */ /* 0x0007e20000001000 */
[----:B------:R-:W-:Y:S02]  /*2d80*/  FADD.FTZ R162, -R154, 1 ;  /* 0x3f8000009aa27421 */ /* 0x000fe40000010100 */
[----:B------:R-:W-:Y:S02]  /*2d90*/  FADD.FTZ R180, R167, 1 ;  /* 0x3f800000a7b47421 */ /* 0x000fe40000010000 */
[----:B------:R-:W-:Y:S01]  /*2da0*/  FADD.FTZ R174, -R166, 1 ;  /* 0x3f800000a6ae7421 */ /* 0x000fe20000010100 */
[----:B------:R-:W-:Y:S04]  /*2db0*/  LDS.U16 R167, [R38+0x18] ;  /* 0x0000180026a77984 */ /* 0x000fe80000000400 */
[----:B---3--:R-:W3:Y:S01]  /*2dc0*/  LDS.U16 R163, [R38+0x14] ;  /* 0x0000140026a37984 */ /* 0x008ee20000000400 */
[----:B------:R0:W-:Y:S01]  /*2dd0*/  MUFU.RCP R153, R165 ;  /* 0x000000a500997308 */ /* 0x0001e20000001000 */
[----:B------:R-:W-:-:S02]  /*2de0*/  FMUL.FTZ R147, R140, R129 ;  /* 0x000000818c937220 */ /* 0x000fc40000410000 */
[----:B------:R-:W-:Y:S02]  /*2df0*/  FFMA.FTZ R162, R113, R162, 1 ;  /* 0x3f80000071a27423 */ /* 0x000fe400000100a2 */
[----:B------:R-:W-:Y:S01]  /*2e00*/  FFMA.FTZ R174, R119, R174, 1 ;  /* 0x3f80000077ae7423 */ /* 0x000fe200000100ae */
[----:B0-----:R-:W0:Y:S02]  /*2e10*/  LDS.U16 R165, [R38+0x16] ;  /* 0x0000160026a57984 */ /* 0x001e240000000400 */
[----:B------:R-:W2:Y:S01]  /*2e20*/  MUFU.RCP R156, R156 ;  /* 0x0000009c009c7308 */ /* 0x000ea20000001000 */
[----:B------:R-:W-:Y:S02]  /*2e30*/  FMUL.FTZ R147, R166, R147 ;  /* 0x00000093a6937220 */ /* 0x000fe40000410000 */
[----:B------:R-:W-:Y:S01]  /*2e40*/  FMUL.FTZ R184, R157, R162 ;  /* 0x000000a29db87220 */ /* 0x000fe20000410000 */
[----:B------:R-:W-:Y:S01]  /*2e50*/  PRMT R139, RZ, 0x5410, R128 ;  /* 0x00005410ff8b7816 */ /* 0x000fe20000000080 */
[----:B------:R-:W-:-:S02]  /*2e60*/  FADD.FTZ R157, R5, 1 ;  /* 0x3f800000059d7421 */ /* 0x000fc40000010000 */
[----:B------:R-:W-:Y:S01]  /*2e70*/  FMUL.FTZ R171, R147, R174 ;  /* 0x000000ae93ab7220 */ /* 0x000fe20000410000 */
[----:B------:R-:W0:Y:S01]  /*2e80*/  LDS.U16 R5, [R38+0x1a] ;  /* 0x00001a0026057984 */ /* 0x000e220000000400 */
[----:B------:R-:W-:Y:S02]  /*2e90*/  FADD.FTZ R164, R164, 1 ;  /* 0x3f800000a4a47421 */ /* 0x000fe40000010000 */
[----:B-1----:R-:W-:Y:S01]  /*2ea0*/  FADD.FTZ R128, -R158, 1 ;  /* 0x3f8000009e807421 */ /* 0x002fe20000010100 */
[----:B------:R-:W1:Y:S01]  /*2eb0*/  LDS.U16 R174, [R38+0x1c] ;  /* 0x00001c0026ae7984 */ /* 0x000e620000000400 */
[----:B------:R2:W3:Y:S01]  /*2ec0*/  MUFU.RCP R168, R164 ;  /* 0x000000a400a87308 */ /* 0x0004e20000001000 */
[----:B----4-:R-:W-:Y:S01]  /*2ed0*/  PRMT R127, RZ, 0x5410, R143 ;  /* 0x00005410ff7f7816 */ /* 0x010fe2000000008f */
[----:B------:R-:W-:Y:S01]  /*2ee0*/  FFMA.FTZ R162, R115, R128, 1 ;  /* 0x3f80000073a27423 */ /* 0x000fe20000010080 */
[----:B------:R-:W-:-:S05]  /*2ef0*/  PRMT R128, RZ, 0x5410, R145 ;  /* 0x00005410ff807816 */ /* 0x000fca0000000091 */
[----:B------:R-:W4:Y:S01]  /*2f00*/  MUFU.RCP R180, R180 ;  /* 0x000000b400b47308 */ /* 0x000f220000001000 */
[----:B--2---:R-:W-:Y:S02]  /*2f10*/  FADD.FTZ R164, -R156, 1 ;  /* 0x3f8000009ca47421 */ /* 0x004fe40000010100 */
[----:B------:R-:W-:Y:S02]  /*2f20*/  FMUL.FTZ R143, R142, R127 ;  /* 0x0000007f8e8f7220 */ /* 0x000fe40000410000 */
[----:B------:R-:W-:Y:S02]  /*2f30*/  FMUL.FTZ R145, R139, R128 ;  /* 0x000000808b917220 */ /* 0x000fe40000410000 */
[----:B------:R-:W-:Y:S02]  /*2f40*/  FADD.FTZ R169, R169, 1 ;  /* 0x3f800000a9a97421 */ /* 0x000fe40000010000 */
[----:B------:R-:W-:Y:S02]  /*2f50*/  FFMA.FTZ R164, R117, R164, 1 ;  /* 0x3f80000075a47423 */ /* 0x000fe400000100a4 */
[----:B------:R-:W-:-:S02]  /*2f60*/  FMUL.FTZ R143, R158, R143 ;  /* 0x0000008f9e8f7220 */ /* 0x000fc40000410000 */
[----:B------:R-:W-:Y:S01]  /*2f70*/  FMUL.FTZ R145, R156, R145 ;  /* 0x000000919c917220 */ /* 0x000fe20000410000 */
[----:B------:R2:W0:Y:S03]  /*2f80*/  MUFU.RCP R178, R169 ;  /* 0x000000a900b27308 */ /* 0x0004260000001000 */
[----:B------:R-:W-:Y:S01]  /*2f90*/  FMUL.FTZ R186, R145, R164 ;  /* 0x000000a491ba7220 */ /* 0x000fe20000410000 */
[----:B------:R-:W-:Y:S01]  /*2fa0*/  PRMT R164, RZ, 0x5410, R130 ;  /* 0x00005410ffa47816 */ /* 0x000fe20000000082 */
[----:B---3--:R-:W-:Y:S02]  /*2fb0*/  FADD.FTZ R130, -R168, 1 ;  /* 0x3f800000a8827421 */ /* 0x008fe40000010100 */
[----:B--2---:R-:W-:Y:S01]  /*2fc0*/  FMUL.FTZ R169, R143, R162 ;  /* 0x000000a28fa97220 */ /* 0x004fe20000410000 */
[----:B------:R-:W-:Y:S01]  /*2fd0*/  PRMT R143, RZ, 0x5410, R134 ;  /* 0x00005410ff8f7816 */ /* 0x000fe20000000086 */
[----:B----4-:R-:W-:-:S02]  /*2fe0*/  FADD.FTZ R134, -R180, 1 ;  /* 0x3f800000b4867421 */ /* 0x010fc40000010100 */
[----:B------:R-:W-:Y:S01]  /*2ff0*/  FADD.FTZ R159, R4, 1 ;  /* 0x3f800000049f7421 */ /* 0x000fe20000010000 */
[----:B------:R-:W-:Y:S01]  /*3000*/  PRMT R162, RZ, 0x5410, R121 ;  /* 0x00005410ffa27816 */ /* 0x000fe20000000079 */
[----:B------:R-:W-:Y:S01]  /*3010*/  FFMA.FTZ R188, R131, R130, 1 ;  /* 0x3f80000083bc7423 */ /* 0x000fe20000010082 */
[----:B------:R-:W-:Y:S01]  /*3020*/  PRMT R145, RZ, 0x5410, R137 ;  /* 0x00005410ff917816 */ /* 0x000fe20000000089 */
[----:B------:R-:W-:Y:S01]  /*3030*/  FFMA.FTZ R192, R133, R134, 1 ;  /* 0x3f80000085c07423 */ /* 0x000fe20000010086 */
[----:B------:R-:W-:Y:S01]  /*3040*/  PRMT R130, RZ, 0x5410, R151 ;  /* 0x00005410ff827816 */ /* 0x000fe20000000097 */
[----:B------:R-:W-:Y:S01]  /*3050*/  FADD.FTZ R121, -R153, 1 ;  /* 0x3f80000099797421 */ /* 0x000fe20000010100 */
[----:B------:R-:W-:Y:S01]  /*3060*/  PRMT R134, RZ, 0x5410, R163 ;  /* 0x00005410ff867816 */ /* 0x000fe200000000a3 */
[----:B------:R-:W2:Y:S01]  /*3070*/  MUFU.RCP R157, R157 ;  /* 0x0000009d009d7308 */ /* 0x000ea20000001000 */
[----:B------:R-:W-:Y:S01]  /*3080*/  FADD.FTZ R4, -R170, 1 ;  /* 0x3f800000aa047421 */ /* 0x000fe20000010100 */
[----:B0-----:R-:W-:Y:S01]  /*3090*/  PRMT R137, RZ, 0x5410, R165 ;  /* 0x00005410ff897816 */ /* 0x001fe200000000a5 */
[----:B------:R-:W-:Y:S01]  /*30a0*/  FFMA.FTZ R173, R132, R121, 1 ;  /* 0x3f80000084ad7423 */ /* 0x000fe20000010079 */
[----:B------:R-:W-:Y:S01]  /*30b0*/  PRMT R147, RZ, 0x5410, R167 ;  /* 0x00005410ff937816 */ /* 0x000fe200000000a7 */
[----:B------:R-:W-:Y:S01]  /*30c0*/  FMUL.FTZ R121, R145, R130 ;  /* 0x0000008291797220 */ /* 0x000fe20000410000 */
[----:B------:R-:W-:Y:S01]  /*30d0*/  BAR.SYNC.DEFER_BLOCKING 0x0 ;  /* 0x0000000000007b1d */ /* 0x000fe20000010000 */
[----:B------:R-:W-:-:S05]  /*30e0*/  FMUL.FTZ R151, R143, R134 ;  /* 0x000000868f977220 */ /* 0x000fca0000410000 */
[----:B------:R-:W0:Y:S01]  /*30f0*/  MUFU.RCP R159, R159 ;  /* 0x0000009f009f7308 */ /* 0x000e220000001000 */
[----:B------:R-:W-:Y:S02]  /*3100*/  FFMA.FTZ R4, R123, R4, 1 ;  /* 0x3f8000007b047423 */ /* 0x000fe40000010004 */
[----:B------:R-:W-:Y:S02]  /*3110*/  FMUL.FTZ R121, R170, R121 ;  /* 0x00000079aa797220 */ /* 0x000fe40000410000 */
[----:B------:R-:W-:Y:S02]  /*3120*/  FMUL.FTZ R151, R168, R151 ;  /* 0x00000097a8977220 */ /* 0x000fe40000410000 */
[----:B------:R-:W-:Y:S02]  /*3130*/  FMUL.FTZ R190, R164, R137 ;  /* 0x00000089a4be7220 */ /* 0x000fe40000410000 */
        /* <DEDUP_REMOVED lines=8> */
[----:B------:R-:W-:Y:S01]  /*31c0*/  FMUL.FTZ R163, R180, R163 ;  /* 0x000000a3b4a37220 */ /* 0x000fe20000410000 */
[----:B------:R-:W-:-:S02]  /*31d0*/  PRMT R149, RZ, 0x5410, R5 ;  /* 0x00005410ff957816 */ /* 0x000fc40000000005 */
[----:B-1----:R-:W-:Y:S02]  /*31e0*/  PRMT R174, RZ, 0x5410, R174 ;  /* 0x00005410ffae7816 */ /* 0x002fe400000000ae */
[----:B------:R-:W-:Y:S01]  /*31f0*/  PRMT R176, RZ, 0x5410, R176 ;  /* 0x00005410ffb07816 */ /* 0x000fe200000000b0 */
[----:B------:R-:W-:Y:S02]  /*3200*/  FMUL.FTZ R173, R190, R173 ;  /* 0x000000adbead7220 */ /* 0x000fe40000410000 */
[----:B------:R-:W-:Y:S02]  /*3210*/  FMUL.FTZ R163, R163, R192 ;  /* 0x000000c0a3a37220 */ /* 0x000fe40000410000 */
[----:B------:R-:W-:Y:S02]  /*3220*/  FADD.FTZ R190, -R178, 1 ;  /* 0x3f800000b2be7421 */ /* 0x000fe40000010100 */
[----:B--2---:R-:W-:Y:S02]  /*3230*/  FADD.FTZ R101, -R157, 1 ;  /* 0x3f8000009d657421 */ /* 0x004fe40000010100 */
[----:B0-----:R-:W-:-:S02]  /*3240*/  FADD.FTZ R99, -R159, 1 ;  /* 0x3f8000009f637421 */ /* 0x001fc40000010100 */
[----:B------:R-:W-:Y:S02]  /*3250*/  FMUL.FTZ R5, R172, R149 ;  /* 0x00000095ac057220 */ /* 0x000fe40000410000 */
[----:B------:R-:W-:Y:S02]  /*3260*/  FMUL.FTZ R192, R121, R174 ;  /* 0x000000ae79c07220 */ /* 0x000fe40000410000 */
[----:B------:R-:W-:Y:S02]  /*3270*/  FMUL.FTZ R194, R151, R176 ;  /* 0x000000b097c27220 */ /* 0x000fe40000410000 */
[----:B------:R-:W-:Y:S02]  /*3280*/  FFMA.FTZ R190, R135, R190, 1 ;  /* 0x3f80000087be7423 */ /* 0x000fe400000100be */
[----:B------:R-:W-:Y:S02]  /*3290*/  FFMA.FTZ R101, R136, R101, 1 ;  /* 0x3f80000088657423 */ /* 0x000fe40000010065 */
        /* <DEDUP_REMOVED lines=16> */
[----:B------:R0:W-:Y:S01]  /*33a0*/  STS.U16 [R38], R165 ;  /* 0x000000a526007388 */ /* 0x0001e20000000400 */
[----:B------:R-:W-:Y:S02]  /*33b0*/  PRMT R99, R155, 0x7632, R99 ;  /* 0x000076329b637816 */ /* 0x000fe40000000063 */
[----:B------:R-:W-:Y:S01]  /*33c0*/  PRMT R109, R161, 0x7632, R109 ;  /* 0x00007632a16d7816 */ /* 0x000fe2000000006d */
[----:B------:R1:W-:Y:S01]  /*33d0*/  STS.U16 [R38+0x2], R5 ;  /* 0x0000020526007388 */ /* 0x0003e20000000400 */
[----:B------:R-:W-:Y:S02]  /*33e0*/  PRMT R171, R163, 0x7632, R171 ;  /* 0x00007632a3ab7816 */ /* 0x000fe400000000ab */
[C---:B------:R-:W-:Y:S01]  /*33f0*/  PRMT R175, R101.reuse, 0x7610, R175 ;  /* 0x0000761065af7816 */ /* 0x040fe200000000af */
[----:B------:R2:W-:Y:S01]  /*3400*/  STS.U16 [R38+0x4], R155 ;  /* 0x0000049b26007388 */ /* 0x0005e20000000400 */
[----:B------:R-:W-:-:S02]  /*3410*/  PRMT R177, R101, 0x7632, R177 ;  /* 0x0000763265b17816 */ /* 0x000fc400000000b1 */
[----:B0-----:R-:W-:Y:S01]  /*3420*/  PRMT R165, R4, 0x7632, R165 ;  /* 0x0000763204a57816 */ /* 0x001fe200000000a5 */
[----:B------:R0:W-:Y:S01]  /*3430*/  STS.U16 [R38+0x8], R161 ;  /* 0x000008a126007388 */ /* 0x0001e20000000400 */
[----:B-1----:R-:W-:Y:S02]  /*3440*/  PRMT R5, R169, 0x7632, R5 ;  /* 0x00007632a9057816 */ /* 0x002fe40000000005 */
[----:B--2---:R-:W-:Y:S02]  /*3450*/  PRMT R155, R173, 0x7632, R155 ;  /* 0x00007632ad9b7816 */ /* 0x004fe4000000009b */
[----:B0-----:R-:W-:Y:S01]  /*3460*/  PRMT R161, R163, 0x7610, R161 ;  /* 0x00007610a3a17816 */ /* 0x001fe200000000a1 */
[----:B------:R-:W-:Y:S04]  /*3470*/  STS.U16 [R38+0x6], R99 ;  /* 0x0000066326007388 */ /* 0x000fe80000000400 */
[----:B------:R-:W-:Y:S04]  /*3480*/  STS.U16 [R38+0xa], R109 ;  /* 0x00000a6d26007388 */ /* 0x000fe80000000400 */
[----:B------:R-:W-:Y:S04]  /*3490*/  STS.U16 [R38+0xc], R169 ;  /* 0x00000ca926007388 */ /* 0x000fe80000000400 */
[----:B------:R-:W-:Y:S04]  /*34a0*/  STS.U16 [R38+0xe], R5 ;  /* 0x00000e0526007388 */ /* 0x000fe80000000400 */
[----:B------:R0:W-:Y:S04]  /*34b0*/  STS.U16 [R38+0x10], R4 ;  /* 0x0000100426007388 */ /* 0x0001e80000000400 */
[----:B------:R-:W-:Y:S04]  /*34c0*/  STS.U16 [R38+0x12], R165 ;  /* 0x000012a526007388 */ /* 0x000fe80000000400 */
[----:B------:R-:W-:Y:S04]  /*34d0*/  STS.U16 [R38+0x14], R173 ;  /* 0x000014ad26007388 */ /* 0x000fe80000000400 */
[----:B------:R1:W-:Y:S04]  /*34e0*/  STS.U16 [R38+0x16], R155 ;  /* 0x0000169b26007388 */ /* 0x0003e80000000400 */
[----:B------:R2:W-:Y:S04]  /*34f0*/  STS.U16 [R38+0x18], R161 ;  /* 0x000018a126007388 */ /* 0x0005e80000000400 */
        /* <DEDUP_REMOVED lines=22> */
[----:B------:R-:W-:-:S05]  /*3660*/  IMAD R182, R71, c[0x0][0x2e8], RZ ;  /* 0x0000ba0047b67a24 */ /* 0x000fca00078e02ff */
[----:B------:R-:W3:Y:S01]  /*3670*/  LDS R189, [0x840] ;  /* 0x00084000ffbd7984 */ /* 0x000ee20000000800 */
[----:B0-----:R-:W-:-:S04]  /*3680*/  IMAD.WIDE.U32 R4, R73, c[0x0][0x2e8], RZ ;  /* 0x0000ba0049047a25 */ /* 0x001fc800078e00ff */
[----:B------:R-:W-:-:S05]  /*3690*/  IMAD R191, R73, c[0x0][0x2ec], R182 ;  /* 0x0000bb0049bf7a24 */ /* 0x000fca00078e02b6 */
[----:B------:R-:W-:Y:S01]  /*36a0*/  IADD3 R5, R5, R191, RZ ;  /* 0x000000bf05057210 */ /* 0x000fe20007ffe0ff */
[----:B-1----:R-:W-:-:S04]  /*36b0*/  IMAD R155, R75, c[0x0][0x2f0], RZ ;  /* 0x0000bc004b9b7a24 */ /* 0x002fc800078e02ff */
[----:B------:R-:W-:Y:S01]  /*36c0*/  IMAD.WIDE.U32 R4, R76, c[0x0][0x2f0], R4 ;  /* 0x0000bc004c047a25 */ /* 0x000fe200078e0004 */
[----:B------:R-:W-:-:S03]  /*36d0*/  LEA R184, P0, R60, c[0x0][0x338], 0x1 ;  /* 0x0000ce003cb87a11 */ /* 0x000fc600078008ff */
[----:B------:R-:W-:Y:S01]  /*36e0*/  IMAD R193, R76, c[0x0][0x2f4], R155 ;  /* 0x0000bd004cc17a24 */ /* 0x000fe200078e029b */
[----:B------:R-:W-:Y:S02]  /*36f0*/  IADD3 R155, P2, R22, R4, RZ ;  /* 0x00000004169b7210 */ /* 0x000fe40007f5e0ff */
[----:B--2---:R-:W-:Y:S02]  /*3700*/  LEA.HI.X R161, R60, c[0x0][0x33c], R57, 0x1, P0 ;  /* 0x0000cf003ca17a11 */ /* 0x004fe400000f0c39 */
[----:B------:R-:W-:Y:S02]  /*3710*/  IADD3.X R182, R0, R193, R5, P2, !PT ;  /* 0x000000c100b67210 */ /* 0x000fe400017fe405 */
[----:B------:R-:W-:-:S04]  /*3720*/  LEA R4, P5, R155, R184, 0x1 ;  /* 0x000000b89b047211 */ /* 0x000fc800078a08ff */
[----:B------:R-:W-:Y:S01]  /*3730*/  LEA.HI.X R5, R155, R161, R182, 0x1, P5 ;  /* 0x000000a19b057211 */ /* 0x000fe200028f0cb6 */
[----:B------:R-:W-:Y:S01]  /*3740*/  FMUL.FTZ R155, R7, R14 ;  /* 0x0000000e079b7220 */ /* 0x000fe20000410000 */
[CC--:B---3--:R-:W-:Y:S02]  /*3750*/  ISETP.GE.AND P4, PT, R60.reuse, R189.reuse, PT ;  /* 0x000000bd3c00720c */ /* 0x0c8fe40003f86270 */
[----:B------:R-:W-:Y:S01]  /*3760*/  IADD3 R14, P5, R60, R2, RZ ;  /* 0x000000023c0e7210 */ /* 0x000fe20007fbe0ff */
[----:B------:R-:W-:Y:S01]  /*3770*/  BSSY B0, `(.L_x_2430) ;  /* 0x0000012000007945 */ /* 0x000fe20003800000 */
[----:B------:R-:W-:Y:S01]  /*3780*/  FMUL.FTZ R160, R15, R160 ;  /* 0x000000a00fa07220 */ /* 0x000fe20000410000 */
[----:B------:R-:W-:Y:S01]  /*3790*/  ISETP.GE.AND P3, PT, R112, R189, PT ;  /* 0x000000bd7000720c */ /* 0x000fe20003f66270 */
[----:B------:R-:W-:Y:S01]  /*37a0*/  FMUL.FTZ R161, R6, R17 ;  /* 0x0000001106a17220 */ /* 0x000fe20000410000 */
[----:B------:R-:W-:Y:S01]  /*37b0*/  ISETP.GE.AND P0, PT, R110, R189, PT ;  /* 0x000000bd6e00720c */ /* 0x000fe20003f06270 */
[----:B------:R-:W-:Y:S01]  /*37c0*/  FMUL.FTZ R141, R16, R141 ;  /* 0x0000008d108d7220 */ /* 0x000fe20000410000 */
[----:B------:R-:W-:Y:S01]  /*37d0*/  ISETP.GE.AND P2, PT, R108, R189, PT ;  /* 0x000000bd6c00720c */ /* 0x000fe20003f46270 */
[----:B------:R-:W-:-:S03]  /*37e0*/  IMAD.X R15, R57, 0x1, R3, P5 ;  /* 0x00000001390f7824 */ /* 0x000fc600028e0603 */
        /* <DEDUP_REMOVED lines=10> */
.L_x_2431:
[----:B------:R-:W-:Y:S05]  /*3890*/  BSYNC B0 ;  /* 0x0000000000007941 */ /* 0x000fea0003800000 */
.L_x_2430:
[----:B------:R-:W-:Y:S01]  /*38a0*/  @!P0 STG.E.U16 [R4.64+-0x740], R163 ;  /* 0xfff8c0a304008986 */ /* 0x000fe2000c101504 */
[-C--:B------:R-:W-:Y:S01]  /*38b0*/  ISETP.GE.AND P0, PT, R106, R189.reuse, PT ;  /* 0x000000bd6a00720c */ /* 0x080fe20003f06270 */
[----:B------:R-:W-:Y:S01]  /*38c0*/  FMUL.FTZ R152, R111, R152 ;  /* 0x000000986f987220 */ /* 0x000fe20000410000 */
[-C--:B------:R-:W-:Y:S01]  /*38d0*/  ISETP.GE.AND P4, PT, R19, R189.reuse, PT ;  /* 0x000000bd1300720c */ /* 0x080fe20003f86270 */
[----:B------:R1:W-:Y:S01]  /*38e0*/  @!P3 STG.E.U16 [R4.64+-0x780], R109 ;  /* 0xfff8806d0400b986 */ /* 0x0003e2000c101504 */
[-C--:B------:R-:W-:Y:S01]  /*38f0*/  ISETP.GE.AND P3, PT, R18, R189.reuse, PT ;  /* 0x000000bd1200720c */ /* 0x080fe20003f66270 */
[----:B------:R-:W-:Y:S01]  /*3900*/  FMUL.FTZ R154, R113, R154 ;  /* 0x0000009a719a7220 */ /* 0x000fe20000410000 */
[-C--:B------:R-:W-:Y:S01]  /*3910*/  ISETP.GE.AND P5, PT, R20, R189.reuse, PT ;  /* 0x000000bd1400720c */ /* 0x080fe20003fa6270 */
[----:B------:R-:W-:Y:S01]  /*3920*/  @!P2 STG.E.U16 [R4.64+-0x700], R165 ;  /* 0xfff900a50400a986 */ /* 0x000fe2000c101504 */
[-C--:B------:R-:W-:Y:S01]  /*3930*/  ISETP.GE.AND P6, PT, R21, R189.reuse, PT ;  /* 0x000000bd1500720c */ /* 0x080fe20003fc6270 */
[----:B------:R-:W-:Y:S01]  /*3940*/  FMUL.FTZ R158, R115, R158 ;  /* 0x0000009e739e7220 */ /* 0x000fe20000410000 */
[-C--:B------:R-:W-:Y:S01]  /*3950*/  ISETP.GE.AND P2, PT, R94, R189.reuse, PT ;  /* 0x000000bd5e00720c */ /* 0x080fe20003f46270 */
[----:B------:R-:W-:Y:S01]  /*3960*/  FMUL.FTZ R156, R117, R156 ;  /* 0x0000009c759c7220 */ /* 0x000fe20000410000 */
[----:B0-----:R-:W-:Y:S01]  /*3970*/  PRMT R99, RZ, 0x5410, R84 ;  /* 0x00005410ff637816 */ /* 0x001fe20000000054 */
[----:B------:R-:W-:Y:S01]  /*3980*/  @!P0 STG.E.U16 [R4.64+-0x6c0], R167 ;  /* 0xfff940a704008986 */ /* 0x000fe2000c101504 */
[-C--:B------:R-:W-:Y:S01]  /*3990*/  ISETP.GE.AND P0, PT, R96, R189.reuse, PT ;  /* 0x000000bd6000720c */ /* 0x080fe20003f06270 */
[----:B------:R-:W-:Y:S01]  /*39a0*/  FMUL.FTZ R166, R119, R166 ;  /* 0x000000a677a67220 */ /* 0x000fe20000410000 */
[----:B-1----:R-:W-:Y:S01]  /*39b0*/  PRMT R109, RZ, 0x5410, R88 ;  /* 0x00005410ff6d7816 */ /* 0x002fe20000000058 */
        /* <DEDUP_REMOVED lines=21> */
[----:B------:R-:W-:Y:S01]  /*3b10*/  ISETP.NE.U32.AND P0, PT, RZ, c[0x0][0x270], PT ;  /* 0x00009c00ff007a0c */ /* 0x000fe20003f05070 */
[----:B------:R-:W-:Y:S01]  /*3b20*/  FMUL.FTZ R136, R136, R157 ;  /* 0x0000009d88887220 */ /* 0x000fe20000410000 */
[----:B------:R-:W-:Y:S01]  /*3b30*/  PRMT R81, RZ, 0x5410, R81 ;  /* 0x00005410ff517816 */ /* 0x000fe20000000051 */
[----:B------:R0:W-:Y:S01]  /*3b40*/  @!P3 STG.E.U16 [R4.64+-0x7c0], R101 ;  /* 0xfff840650400b986 */ /* 0x0001e2000c101504 */
[----:B------:R-:W-:Y:S01]  /*3b50*/  ISETP.NE.AND.EX P0, PT, RZ, c[0x0][0x274], PT, P0 ;  /* 0x00009d00ff007a0c */ /* 0x000fe20003f05300 */
[----:B------:R-:W-:Y:S01]  /*3b60*/  FMUL.FTZ R138, R138, R159 ;  /* 0x0000009f8a8a7220 */ /* 0x000fe20000410000 */
[----:B------:R-:W-:Y:S01]  /*3b70*/  PRMT R17, RZ, 0x5410, R82 ;  /* 0x00005410ff117816 */ /* 0x000fe20000000052 */
[----:B------:R-:W-:Y:S01]  /*3b80*/  @!P5 STG.E.U16 [R4.64+-0x500], R181 ;  /* 0xfffb00b50400d986 */ /* 0x000fe2000c101504 */
[----:B------:R-:W-:Y:S01]  /*3b90*/  PRMT R83, RZ, 0x5410, R83 ;  /* 0x00005410ff537816 */ /* 0x000fe20000000053 */
[----:B-----5:R-:W-:Y:S01]  /*3ba0*/  FADD.FTZ R84, R99, R72 ;  /* 0x0000004863547221 */ /* 0x020fe20000010000 */
[----:B------:R-:W-:Y:S01]  /*3bb0*/  PRMT R85, RZ, 0x5410, R85 ;  /* 0x00005410ff557816 */ /* 0x000fe20000000055 */
[----:B------:R-:W-:Y:S01]  /*3bc0*/  @!P6 STG.E.U16 [R4.64+-0x4c0], R183 ;  /* 0xfffb40b70400e986 */ /* 0x000fe2000c101504 */
[----:B------:R-:W-:Y:S01]  /*3bd0*/  PRMT R87, RZ, 0x5410, R87 ;  /* 0x00005410ff577816 */ /* 0x000fe20000000057 */
[----:B------:R-:W-:Y:S01]  /*3be0*/  FMUL.FTZ R99, R103, R141 ;  /* 0x0000008d67637220 */ /* 0x000fe20000410000 */
[----:B------:R-:W-:Y:S01]  /*3bf0*/  PRMT R89, RZ, 0x5410, R89 ;  /* 0x00005410ff597816 */ /* 0x000fe20000000059 */
[----:B------:R-:W-:Y:S01]  /*3c00*/  @!P2 STG.E.U16 [R4.64+-0x480], R185 ;  /* 0xfffb80b90400a986 */ /* 0x000fe2000c101504 */
[----:B0-----:R-:W-:Y:S01]  /*3c10*/  PRMT R101, RZ, 0x5410, R86 ;  /* 0x00005410ff657816 */ /* 0x001fe20000000056 */
[--C-:B------:R-:W-:Y:S01]  /*3c20*/  FADD.FTZ R88, R109, R72.reuse ;  /* 0x000000486d587221 */ /* 0x100fe20000010000 */
[----:B------:R-:W-:Y:S01]  /*3c30*/  PRMT R91, RZ, 0x5410, R91 ;  /* 0x00005410ff5b7816 */ /* 0x000fe2000000005b */
[----:B------:R0:W-:Y:S01]  /*3c40*/  @!P4 STG.E.U16 [R4.64+-0x440], R187 ;  /* 0xfffbc0bb0400c986 */ /* 0x0001e2000c101504 */
[----:B------:R-:W-:-:S02]  /*3c50*/  FADD.FTZ R90, R111, R72 ;  /* 0x000000486f5a7221 */ /* 0x000fc40000010000 */
[--C-:B------:R-:W-:Y:S02]  /*3c60*/  FADD.FTZ R86, R101, R72.reuse ;  /* 0x0000004865567221 */ /* 0x100fe40000010000 */
[--C-:B------:R-:W-:Y:S02]  /*3c70*/  FADD.FTZ R92, R113, R72.reuse ;  /* 0x00000048715c7221 */ /* 0x100fe40000010000 */
[----:B------:R-:W-:Y:S02]  /*3c80*/  FMUL.FTZ R101, R105, R152 ;  /* 0x0000009869657220 */ /* 0x000fe40000410000 */
[----:B------:R-:W-:Y:S02]  /*3c90*/  FMUL.FTZ R103, R107, R154 ;  /* 0x0000009a6b677220 */ /* 0x000fe40000410000 */
[----:B------:R-:W-:Y:S01]  /*3ca0*/  FADD.FTZ R77, R77, R72 ;  /* 0x000000484d4d7221 */ /* 0x000fe20000010000 */
[----:B0-----:R-:W-:Y:S01]  /*3cb0*/  PRMT R5, RZ, 0x5410, R78 ;  /* 0x00005410ff057816 */ /* 0x001fe2000000004e */
[----:B------:R-:W-:-:S02]  /*3cc0*/  FADD.FTZ R79, R79, R72 ;  /* 0x000000484f4f7221 */ /* 0x000fc40000010000 */
[--C-:B------:R-:W-:Y:S02]  /*3cd0*/  FADD.FTZ R80, R7, R72.reuse ;  /* 0x0000004807507221 */ /* 0x100fe40000010000 */
[--C-:B------:R-:W-:Y:S02]  /*3ce0*/  FADD.FTZ R78, R5, R72.reuse ;  /* 0x00000048054e7221 */ /* 0x100fe40000010000 */
[--C-:B------:R-:W-:Y:S02]  /*3cf0*/  FADD.FTZ R81, R81, R72.reuse ;  /* 0x0000004851517221 */ /* 0x100fe40000010000 */
[--C-:B------:R-:W-:Y:S02]  /*3d00*/  FADD.FTZ R82, R17, R72.reuse ;  /* 0x0000004811527221 */ /* 0x100fe40000010000 */
[--C-:B------:R-:W-:Y:S02]  /*3d10*/  FADD.FTZ R83, R83, R72.reuse ;  /* 0x0000004853537221 */ /* 0x100fe40000010000 */
[----:B------:R-:W-:-:S02]  /*3d20*/  FADD.FTZ R85, R85, R72 ;  /* 0x0000004855557221 */ /* 0x000fc40000010000 */
[--C-:B------:R-:W-:Y:S02]  /*3d30*/  FADD.FTZ R87, R87, R72.reuse ;  /* 0x0000004857577221 */ /* 0x100fe40000010000 */
[--C-:B------:R-:W-:Y:S02]  /*3d40*/  FADD.FTZ R89, R89, R72.reuse ;  /* 0x0000004859597221 */ /* 0x100fe40000010000 */
[----:B------:R-:W-:Y:S02]  /*3d50*/  FADD.FTZ R91, R91, R72 ;  /* 0x000000485b5b7221 */ /* 0x000fe40000010000 */
        /* <DEDUP_REMOVED lines=13> */
[----:B------:R-:W-:Y:S05]  /*3e30*/  @!P0 BRA `(.L_x_2432) ;  /* 0x000007f000008947 */ /* 0x000fea0003800000 */
[----:B------:R-:W-:Y:S01]  /*3e40*/  BAR.SYNC.DEFER_BLOCKING 0x0 ;  /* 0x0000000000007b1d */ /* 0x000fe20000010000 */
[----:B------:R-:W-:Y:S02]  /*3e50*/  FMUL.FTZ R116, R155, R116 ;  /* 0x000000749b747220 */ /* 0x000fe40000410000 */
[----:B------:R-:W-:-:S02]  /*3e60*/  FMUL.FTZ R161, R161, R118 ;  /* 0x00000076a1a17220 */ /* 0x000fc40000410000 */
[----:B------:R-:W-:Y:S01]  /*3e70*/  FMUL.FTZ R120, R160, R120 ;  /* 0x00000078a0787220 */ /* 0x000fe20000410000 */
[----:B------:R-:W-:Y:S01]  /*3e80*/  BSSY B0, `(.L_x_2433) ;  /* 0x0000061000007945 */ /* 0x000fe20003800000 */
[----:B------:R-:W-:Y:S01]  /*3e90*/  FMUL.FTZ R141, R141, R122 ;  /* 0x0000007a8d8d7220 */ /* 0x000fe20000410000 */
[----:B------:R-:W-:Y:S01]  /*3ea0*/  F2FP.BF16.PACK_AB R116, R161, R116 ;  /* 0x00000074a174723e */ /* 0x000fe200000010ff */
[----:B------:R-:W-:Y:S02]  /*3eb0*/  FMUL.FTZ R124, R152, R124 ;  /* 0x0000007c987c7220 */ /* 0x000fe40000410000 */
        /* <DEDUP_REMOVED lines=9> */
[----:B------:R-:W-:Y:S01]  /*3f50*/  PRMT R17, R5, 0x7632, R17 ;  /* 0x0000763205117816 */ /* 0x000fe20000000011 */
        /* <DEDUP_REMOVED lines=8> */
[----:B------:R-:W-:Y:S01]  /*3fe0*/  FMUL.FTZ R136, R136, R174 ;  /* 0x000000ae88887220 */ /* 0x000fe20000410000 */
[----:B------:R1:W-:Y:S01]  /*3ff0*/  STS.U16 [R38+0x2], R6 ;  /* 0x0000020626007388 */ /* 0x0003e20000000400 */
[----:B------:R-:W-:Y:S01]  /*4000*/  FMUL.FTZ R7, R138, R176 ;  /* 0x000000b08a077220 */ /* 0x000fe20000410000 */
[----:B------:R-:W-:Y:S01]  /*4010*/  F2FP.BF16.PACK_AB R4, R4, R133 ;  /* 0x000000850404723e */ /* 0x000fe200000010ff */
[----:B------:R-:W-:Y:S01]  /*4020*/  IMAD R161, R75, c[0x0][0x218], RZ ;  /* 0x000086004ba17a24 */ /* 0x000fe200078e02ff */
[----:B------:R2:W-:Y:S02]  /*4030*/  STS.U16 [R38+0x6], R16 ;  /* 0x0000061026007388 */ /* 0x0005e40000000400 */
[----:B------:R-:W-:Y:S01]  /*4040*/  F2FP.BF16.PACK_AB R7, R7, R136 ;  /* 0x000000880707723e */ /* 0x000fe200000010ff */
[----:B------:R-:W-:Y:S01]  /*4050*/  IMAD R161, R76, c[0x0][0x21c], R161 ;  /* 0x000087004ca17a24 */ /* 0x000fe200078e02a1 */
[----:B------:R3:W-:Y:S01]  /*4060*/  STS.U16 [R38+0x8], R5 ;  /* 0x0000080526007388 */ /* 0x0007e20000000400 */
[----:B0-----:R-:W-:-:S02]  /*4070*/  PRMT R116, R129, 0x7632, R116 ;  /* 0x0000763281747816 */ /* 0x001fc40000000074 */
[----:B-1----:R-:W-:Y:S01]  /*4080*/  PRMT R6, R127, 0x7632, R6 ;  /* 0x000076327f067816 */ /* 0x002fe20000000006 */
[----:B------:R0:W-:Y:S01]  /*4090*/  STS.U16 [R38+0xa], R17 ;  /* 0x00000a1126007388 */ /* 0x0001e20000000400 */
[----:B--2---:R-:W-:-:S03]  /*40a0*/  PRMT R16, R4, 0x7632, R16 ;  /* 0x0000763204107816 */ /* 0x004fc60000000010 */
[----:B------:R-:W-:Y:S01]  /*40b0*/  STS.U16 [R38+0x4], R120 ;  /* 0x0000047826007388 */ /* 0x000fe20000000400 */
[----:B---3--:R-:W-:-:S03]  /*40c0*/  PRMT R5, R131, 0x7632, R5 ;  /* 0x0000763283057816 */ /* 0x008fc60000000005 */
[----:B------:R-:W-:Y:S01]  /*40d0*/  STS.U16 [R38+0xc], R127 ;  /* 0x00000c7f26007388 */ /* 0x000fe20000000400 */
[----:B0-----:R-:W-:-:S03]  /*40e0*/  PRMT R17, R7, 0x7632, R17 ;  /* 0x0000763207117816 */ /* 0x001fc60000000011 */
[----:B------:R0:W-:Y:S04]  /*40f0*/  STS.U16 [R38+0xe], R6 ;  /* 0x00000e0626007388 */ /* 0x0001e80000000400 */
[----:B------:R-:W-:Y:S04]  /*4100*/  STS.U16 [R38+0x10], R129 ;  /* 0x0000108126007388 */ /* 0x000fe80000000400 */
[----:B------:R-:W-:Y:S01]  /*4110*/  STS.U16 [R38+0x12], R116 ;  /* 0x0000127426007388 */ /* 0x000fe20000000400 */
[----:B0-----:R-:W-:-:S03]  /*4120*/  IMAD R6, R71, c[0x0][0x210], RZ ;  /* 0x0000840047067a24 */ /* 0x001fc600078e02ff */
[----:B------:R-:W-:Y:S04]  /*4130*/  STS.U16 [R38+0x14], R131 ;  /* 0x0000148326007388 */ /* 0x000fe80000000400 */
[----:B------:R-:W-:Y:S04]  /*4140*/  STS.U16 [R38+0x16], R5 ;  /* 0x0000160526007388 */ /* 0x000fe80000000400 */
[----:B------:R0:W-:Y:S04]  /*4150*/  STS.U16 [R38+0x18], R4 ;  /* 0x0000180426007388 */ /* 0x0001e80000000400 */
[----:B------:R-:W-:Y:S04]  /*4160*/  STS.U16 [R38+0x1a], R16 ;  /* 0x00001a1026007388 */ /* 0x000fe80000000400 */
[----:B------:R1:W-:Y:S01]  /*4170*/  STS.U16 [R38+0x1c], R7 ;  /* 0x00001c0726007388 */ /* 0x0003e20000000400 */
[----:B0-----:R-:W-:-:S03]  /*4180*/  IMAD.WIDE.U32 R4, R73, c[0x0][0x210], RZ ;  /* 0x0000840049047a25 */ /* 0x001fc600078e00ff */
[----:B------:R0:W-:Y:S01]  /*4190*/  STS.U16 [R38+0x1e], R17 ;  /* 0x00001e1126007388 */ /* 0x0001e20000000400 */
[----:B------:R-:W-:-:S06]  /*41a0*/  NOP ;  /* 0x0000000000007918 */ /* 0x000fcc0000000000 */
[----:B------:R-:W-:Y:S01]  /*41b0*/  LDS.U16 R127, [R56] ;  /* 0x00000000387f7984 */ /* 0x000fe20000000400 */
[C---:B-1----:R-:W-:Y:S01]  /*41c0*/  LEA R7, P0, R60.reuse, c[0x0][0x270], 0x1 ;  /* 0x00009c003c077a11 */ /* 0x042fe200078008ff */
[----:B0-----:R-:W-:Y:S02]  /*41d0*/  IMAD R17, R73, c[0x0][0x214], R6 ;  /* 0x0000850049117a24 */ /* 0x001fe400078e0206 */
[----:B------:R-:W-:Y:S01]  /*41e0*/  LDS.U16 R129, [R55+0x40] ;  /* 0x0000400037817984 */ /* 0x000fe20000000400 */
[----:B------:R-:W-:-:S03]  /*41f0*/  LEA.HI.X R16, R60, c[0x0][0x274], R57, 0x1, P0 ;  /* 0x00009d003c107a11 */ /* 0x000fc600000f0c39 */
[----:B------:R-:W-:Y:S01]  /*4200*/  LDS.U16 R131, [R54+0x80] ;  /* 0x0000800036837984 */ /* 0x000fe20000000400 */
[----:B------:R-:W-:-:S03]  /*4210*/  IADD3 R5, R5, R17, RZ ;  /* 0x0000001105057210 */ /* 0x000fc60007ffe0ff */
[----:B------:R-:W-:Y:S02]  /*4220*/  LDS.U16 R133, [R53+0xc0] ;  /* 0x0000c00035857984 */ /* 0x000fe40000000400 */
[----:B------:R-:W-:Y:S02]  /*4230*/  IMAD.WIDE.U32 R4, R76, c[0x0][0x218], R4 ;  /* 0x000086004c047a25 */ /* 0x000fe400078e0004 */
[----:B------:R-:W-:Y:S03]  /*4240*/  LDS.U16 R135, [R52+0x100] ;  /* 0x0001000034877984 */ /* 0x000fe60000000400 */
[----:B------:R-:W-:Y:S01]  /*4250*/  IADD3 R6, P2, R22, R4, RZ ;  /* 0x0000000416067210 */ /* 0x000fe20007f5e0ff */
[----:B------:R-:W-:Y:S03]  /*4260*/  LDS.U16 R137, [R51+0x140] ;  /* 0x0001400033897984 */ /* 0x000fe60000000400 */
[----:B------:R-:W-:Y:S01]  /*4270*/  IADD3.X R5, R0, R161, R5, P2, !PT ;  /* 0x000000a100057210 */ /* 0x000fe200017fe405 */
[----:B------:R-:W-:Y:S01]  /*4280*/  LDS.U16 R139, [R50+0x180] ;  /* 0x00018000328b7984 */ /* 0x000fe20000000400 */
[----:B------:R-:W-:-:S03]  /*4290*/  LEA R4, P0, R6, R7, 0x1 ;  /* 0x0000000706047211 */ /* 0x000fc600078008ff */
[----:B------:R-:W-:Y:S01]  /*42a0*/  LDS.U16 R141, [R49+0x1c0] ;  /* 0x0001c000318d7984 */ /* 0x000fe20000000400 */
[----:B------:R-:W-:-:S03]  /*42b0*/  LEA.HI.X R5, R6, R16, R5, 0x1, P0 ;  /* 0x0000001006057211 */ /* 0x000fc600000f0c05 */
        /* <DEDUP_REMOVED lines=14> */
[-C--:B------:R-:W-:Y:S02]  /*43a0*/  ISETP.GE.AND P5, PT, R110, R159.reuse, PT ;  /* 0x0000009f6e00720c */ /* 0x080fe40003fa6270 */
[-C--:B------:R-:W-:Y:S02]  /*43b0*/  ISETP.GE.AND P6, PT, R108, R159.reuse, PT ;  /* 0x0000009f6c00720c */ /* 0x080fe40003fc6270 */
[----:B------:R-:W-:-:S03]  /*43c0*/  ISETP.GE.AND P0, PT, R106, R159, PT ;  /* 0x0000009f6a00720c */ /* 0x000fc60003f06270 */
[----:B------:R-:W-:Y:S05]  /*43d0*/  @P2 BRA `(.L_x_2434) ;  /* 0x000000b000002947 */ /* 0x000fea0003800000 */
[----:B------:R-:W-:Y:S01]  /*43e0*/  MOV R7, R15 ;  /* 0x0000000f00077202 */ /* 0x000fe20000000f00 */
[----:B------:R-:W-:Y:S02]  /*43f0*/  IMAD.MOV.U32 R6, RZ, RZ, R14 ;  /* 0x000000ffff067224 */ /* 0x000fe400078e000e */
[----:B------:R-:W-:Y:S02]  /*4400*/  IMAD R125, R75, c[0x0][0x218], RZ ;  /* 0x000086004b7d7a24 */ /* 0x000fe400078e02ff */
[----:B------:R-:W-:-:S04]  /*4410*/  IMAD.WIDE.U32 R6, R73, c[0x0][0x210], R6 ;  /* 0x0000840049067a25 */ /* 0x000fc800078e0006 */
[----:B------:R-:W-:Y:S02]  /*4420*/  IMAD.IADD R7, R17, 0x1, R7 ;  /* 0x0000000111077824 */ /* 0x000fe400078e0207 */
[C---:B------:R-:W-:Y:S02]  /*4430*/  IMAD R125, R76.reuse, c[0x0][0x21c], R125 ;  /* 0x000087004c7d7a24 */ /* 0x040fe400078e027d */
[----:B------:R-:W-:-:S05]  /*4440*/  IMAD.WIDE.U32 R6, R76, c[0x0][0x218], R6 ;  /* 0x000086004c067a25 */ /* 0x000fca00078e0006 */
[----:B------:R-:W-:Y:S02]  /*4450*/  IADD3 R7, R7, R125, RZ ;  /* 0x0000007d07077210 */ /* 0x000fe40007ffe0ff */
[----:B------:R-:W-:-:S04]  /*4460*/  LEA R16, P2, R6, c[0x0][0x270], 0x1 ;  /* 0x00009c0006107a11 */ /* 0x000fc800078408ff */
[----:B------:R-:W-:-:S05]  /*4470*/  LEA.HI.X R17, R6, c[0x0][0x274], R7, 0x1, P2 ;  /* 0x00009d0006117a11 */ /* 0x000fca00010f0c07 */
[----:B------:R0:W-:Y:S04]  /*4480*/  STG.E.U16 [R16.64], R127 ;  /* 0x0000007f10007986 */ /* 0x0001e8000c101504 */
.L_x_2434:
[----:B------:R-:W-:Y:S05]  /*4490*/  BSYNC B0 ;  /* 0x0000000000007941 */ /* 0x000fea0003800000 */
.L_x_2433:
[----:B------:R1:W-:Y:S01]  /*44a0*/  @!P3 STG.E.U16 [R4.64+-0x7c0], R129 ;  /* 0xfff840810400b986 */ /* 0x0003e2000c101504 */
[-C--:B------:R-:W-:Y:S02]  /*44b0*/  ISETP.GE.AND P2, PT, R18, R159.reuse, PT ;  /* 0x0000009f1200720c */ /* 0x080fe40003f46270 */
[-C--:B------:R-:W-:Y:S01]  /*44c0*/  ISETP.GE.AND P3, PT, R19, R159.reuse, PT ;  /* 0x0000009f1300720c */ /* 0x080fe20003f66270 */
        /* <DEDUP_REMOVED lines=22> */
.L_x_2432:
[----:B-1----:R-:W-:Y:S01]  /*4630*/  PRMT R4, RZ, 0x5410, R144 ;  /* 0x00005410ff047816 */ /* 0x002fe20000000090 */
[----:B------:R-:W-:Y:S01]  /*4640*/  IMAD.MOV.U32 R6, RZ, RZ, c[0x0][0x16c] ;  /* 0x00005b00ff067624 */ /* 0x000fe200078e00ff */
[----:B------:R-:W-:Y:S01]  /*4650*/  PRMT R5, RZ, 0x5410, R37 ;  /* 0x00005410ff057816 */ /* 0x000fe20000000025 */
[----:B------:R-:W-:Y:S01]  /*4660*/  BAR.SYNC.DEFER_BLOCKING 0x0 ;  /* 0x0000000000007b1d */ /* 0x000fe20000010000 */
[----:B------:R-:W-:Y:S01]  /*4670*/  HFMA2.MMA R141, -RZ, RZ, 0, 0 ;  /* 0x00000000ff8d7435 */ /* 0x000fe200000001ff */
[----:B------:R-:W-:Y:S01]  /*4680*/  FFMA.FTZ R4, R93, R4, R70 ;  /* 0x000000045d047223 */ /* 0x000fe20000010046 */
[----:B------:R-:W-:Y:S01]  /*4690*/  ISETP.GE.AND P0, PT, R6, 0x1, PT ;  /* 0x000000010600780c */ /* 0x000fe20003f06270 */
[----:B------:R-:W-:Y:S01]  /*46a0*/  HFMA2.MMA R137, -RZ, RZ, 0, 0 ;  /* 0x00000000ff897435 */ /* 0x000fe200000001ff */
[----:B------:R-:W-:Y:S01]  /*46b0*/  PRMT R70, RZ, 0x5410, R23 ;  /* 0x00005410ff467816 */ /* 0x000fe20000000017 */
[----:B------:R-:W-:Y:S01]  /*46c0*/  FFMA.FTZ R4, R95, R5, R4 ;  /* 0x000000055f047223 */ /* 0x000fe20000010004 */
[----:B------:R-:W-:Y:S01]  /*46d0*/  PRMT R5, RZ, 0x5410, R36 ;  /* 0x00005410ff057816 */ /* 0x000fe20000000024 */
[----:B------:R-:W-:Y:S01]  /*46e0*/  HFMA2.MMA R133, -RZ, RZ, 0, 0 ;  /* 0x00000000ff857435 */ /* 0x000fe200000001ff */
[-C--:B------:R-:W-:Y:S01]  /*46f0*/  FMUL.FTZ R157, R93, R74.reuse ;  /* 0x0000004a5d9d7220 */ /* 0x080fe20000410000 */
[----:B------:R-:W-:Y:S01]  /*4700*/  HFMA2.MMA R129, -RZ, RZ, 0, 0 ;  /* 0x00000000ff817435 */ /* 0x000fe200000001ff */
[-C--:B------:R-:W-:Y:S01]  /*4710*/  FMUL.FTZ R126, R95, R74.reuse ;  /* 0x0000004a5f7e7220 */ /* 0x080fe20000410000 */
[----:B------:R-:W-:Y:S01]  /*4720*/  MOV R139, RZ ;  /* 0x000000ff008b7202 */ /* 0x000fe20000000f00 */
[C---:B------:R-:W-:Y:S01]  /*4730*/  FFMA.FTZ R4, R97.reuse, R5, R4 ;  /* 0x0000000561047223 */ /* 0x040fe20000010004 */
[----:B------:R-:W-:Y:S01]  /*4740*/  PRMT R5, RZ, 0x5410, R35 ;  /* 0x00005410ff057816 */ /* 0x000fe20000000023 */
[-C--:B------:R-:W-:Y:S01]  /*4750*/  FMUL.FTZ R155, R97, R74.reuse ;  /* 0x0000004a619b7220 */ /* 0x080fe20000410000 */
[----:B------:R-:W-:Y:S01]  /*4760*/  MOV R135, RZ ;  /* 0x000000ff00877202 */ /* 0x000fe20000000f00 */
[CC--:B------:R-:W-:Y:S01]  /*4770*/  FMUL.FTZ R124, R99.reuse, R74.reuse ;  /* 0x0000004a637c7220 */ /* 0x0c0fe20000410000 */
[----:B------:R-:W-:Y:S01]  /*4780*/  MOV R131, RZ ;  /* 0x000000ff00837202 */ /* 0x000fe20000000f00 */
[----:B------:R-:W-:Y:S01]  /*4790*/  FFMA.FTZ R4, R99, R5, R4 ;  /* 0x0000000563047223 */ /* 0x000fe20000010004 */
[----:B------:R-:W-:Y:S01]  /*47a0*/  PRMT R5, RZ, 0x5410, R34 ;  /* 0x00005410ff057816 */ /* 0x000fe20000000022 */
[-C--:B------:R-:W-:Y:S01]  /*47b0*/  FMUL.FTZ R153, R101, R74.reuse ;  /* 0x0000004a65997220 */ /* 0x080fe20000410000 */
[----:B0-----:R-:W-:Y:S01]  /*47c0*/  MOV R127, RZ ;  /* 0x000000ff007f7202 */ /* 0x001fe20000000f00 */
[----:B------:R-:W-:-:S02]  /*47d0*/  FMUL.FTZ R122, R103, R74 ;  /* 0x0000004a677a7220 */ /* 0x000fc40000410000 */
[----:B------:R-:W-:Y:S01]  /*47e0*/  FFMA.FTZ R4, R101, R5, R4 ;  /* 0x0000000565047223 */ /* 0x000fe20000010004 */
[----:B------:R-:W-:Y:S01]  /*47f0*/  PRMT R5, RZ, 0x5410, R33 ;  /* 0x00005410ff057816 */ /* 0x000fe20000000021 */
[-C--:B------:R-:W-:Y:S02]  /*4800*/  FMUL.FTZ R151, R105, R74.reuse ;  /* 0x0000004a69977220 */ /* 0x080fe40000410000 */
[-C--:B------:R-:W-:Y:S02]  /*4810*/  FMUL.FTZ R120, R107, R74.reuse ;  /* 0x0000004a6b787220 */ /* 0x080fe40000410000 */
[----:B------:R-:W-:Y:S01]  /*4820*/  FFMA.FTZ R4, R103, R5, R4 ;  /* 0x0000000567047223 */ /* 0x000fe20000010004 */
[----:B------:R-:W-:Y:S01]  /*4830*/  PRMT R5, RZ, 0x5410, R32 ;  /* 0x00005410ff057816 */ /* 0x000fe20000000020 */
[-C--:B------:R-:W-:Y:S02]  /*4840*/  FMUL.FTZ R149, R109, R74.reuse ;  /* 0x0000004a6d957220 */ /* 0x080fe40000410000 */
        /* <DEDUP_REMOVED lines=12> */
[----:B------:R-:W-:Y:S02]  /*4910*/  FMUL.FTZ R112, R123, R74 ;  /* 0x0000004a7b707220 */ /* 0x000fe40000410000 */
[----:B------:R-:W-:Y:S01]  /*4920*/  FFMA.FTZ R4, R111, R5, R4 ;  /* 0x000000056f047223 */ /* 0x000fe20000010004 */
[----:B------:R-:W-:Y:S01]  /*4930*/  PRMT R5, RZ, 0x5410, R28 ;  /* 0x00005410ff057816 */ /* 0x000fe2000000001c */
[----:B------:R-:W-:Y:S02]  /*4940*/  IMAD.MOV.U32 R110, RZ, RZ, RZ ;  /* 0x000000ffff6e7224 */ /* 0x000fe400078e00ff */
[----:B------:R-:W-:-:S02]  /*4950*/  IMAD.MOV.U32 R108, RZ, RZ, RZ ;  /* 0x000000ffff6c7224 */ /* 0x000fc400078e00ff */
[----:B------:R-:W-:Y:S01]  /*4960*/  FFMA.FTZ R4, R113, R5, R4 ;  /* 0x0000000571047223 */ /* 0x000fe20000010004 */
[----:B------:R-:W-:Y:S01]  /*4970*/  PRMT R5, RZ, 0x5410, R27 ;  /* 0x00005410ff057816 */ /* 0x000fe2000000001b */
[----:B------:R-:W-:Y:S02]  /*4980*/  IMAD.MOV.U32 R106, RZ, RZ, RZ ;  /* 0x000000ffff6a7224 */ /* 0x000fe400078e00ff */
[----:B------:R-:W-:Y:S02]  /*4990*/  IMAD.MOV.U32 R104, RZ, RZ, RZ ;  /* 0x000000ffff687224 */ /* 0x000fe400078e00ff */
        /* <DEDUP_REMOVED lines=9> */
[----:B------:R-:W-:-:S05]  /*4a30*/  PRMT R5, RZ, 0x5410, R24 ;  /* 0x00005410ff057816 */ /* 0x000fca0000000018 */
[----:B------:R-:W-:-:S04]  /*4a40*/  FFMA.FTZ R4, R121, R5, R4 ;  /* 0x0000000579047223 */ /* 0x000fc80000010004 */
[----:B------:R-:W-:Y:S01]  /*4a50*/  FFMA.FTZ R70, R123, R70, R4 ;  /* 0x000000467b467223 */ /* 0x000fe20000010004 */
[----:B------:R-:W-:Y:S05]  /*4a60*/  @!P0 BRA `(.L_x_2435) ;  /* 0x0000244000008947 */ /* 0x000fea0003800000 */
[----:B------:R-:W-:Y:S01]  /*4a70*/  IADD3 R94, R146, -0x1, RZ ;  /* 0xffffffff925e7810 */ /* 0x000fe20007ffe0ff */
[----:B------:R-:W-:Y:S01]  /*4a80*/  IMAD.MOV.U32 R141, RZ, RZ, RZ ;  /* 0x000000ffff8d7224 */ /* 0x000fe200078e00ff */
[----:B------:R-:W-:Y:S02]  /*4a90*/  MOV R125, RZ ;  /* 0x000000ff007d7202 */ /* 0x000fe40000000f00 */
[----:B------:R-:W-:-:S04]  /*4aa0*/  LEA.HI R4, R94, R94, RZ, 0x1 ;  /* 0x0000005e5e047211 */ /* 0x000fc800078f08ff */
[----:B------:R-:W-:-:S04]  /*4ab0*/  LOP3.LUT R5, R4, 0xfffffe, RZ, 0xc0, !PT ;  /* 0x00fffffe04057812 */ /* 0x000fc800078ec0ff */
[----:B------:R-:W-:Y:S02]  /*4ac0*/  IADD3 R94, R94, -R5, RZ ;  /* 0x800000055e5e7210 */ /* 0x000fe40007ffe0ff */
.L_x_2451:
[----:B------:R-:W-:Y:S01]  /*4ad0*/  IMAD R7, R75, c[0x0][0x180], RZ ;  /* 0x000060004b077a24 */ /* 0x000fe200078e02ff */
[----:B------:R-:W-:Y:S01]  /*4ae0*/  SHF.R.S32.HI R20, RZ, 0x1f, R125 ;  /* 0x0000001fff147819 */ /* 0x000fe2000001147d */
[----:B------:R-:W-:-:S04]  /*4af0*/  IMAD.WIDE.U32 R4, R76, c[0x0][0x180], RZ ;  /* 0x000060004c047a25 */ /* 0x000fc800078e00ff */
[----:B------:R-:W-:Y:S02]  /*4b00*/  IMAD R7, R76, c[0x0][0x184], R7 ;  /* 0x000061004c077a24 */ /* 0x000fe400078e0207 */
[----:B------:R-:W-:Y:S02]  /*4b10*/  IMAD R6, R20, c[0x0][0x188], RZ ;  /* 0x0000620014067a24 */ /* 0x000fe400078e02ff */
[----:B------:R-:W-:Y:S02]  /*4b20*/  IMAD.IADD R5, R5, 0x1, R7 ;  /* 0x0000000105057824 */ /* 0x000fe400078e0207 */
[C---:B------:R-:W-:Y:S02]  /*4b30*/  IMAD R7, R125.reuse, c[0x0][0x18c], R6 ;  /* 0x000063007d077a24 */ /* 0x040fe400078e0206 */
[----:B------:R-:W-:-:S05]  /*4b40*/  IMAD.WIDE.U32 R4, R125, c[0x0][0x188], R4 ;  /* 0x000062007d047a25 */ /* 0x000fca00078e0004 */
[----:B------:R-:W-:Y:S02]  /*4b50*/  IADD3 R5, R5, R7, RZ ;  /* 0x0000000705057210 */ /* 0x000fe40007ffe0ff */
[----:B------:R-:W-:-:S04]  /*4b60*/  LEA R18, P0, R4, c[0x0][0x220], 0x2 ;  /* 0x0000880004127a11 */ /* 0x000fc800078010ff */
[----:B------:R-:W-:-:S05]  /*4b70*/  LEA.HI.X R19, R4, c[0x0][0x224], R5, 0x2, P0 ;  /* 0x0000890004137a11 */ /* 0x000fca00000f1405 */
[----:B------:R0:W2:Y:S01]  /*4b80*/  LDG.E R128, [R18.64] ;  /* 0x0000000412807981 */ /* 0x0000a2000c1e1900 */
[C---:B------:R-:W-:Y:S01]  /*4b90*/  IMAD R5, R75.reuse, c[0x0][0x198], RZ ;  /* 0x000066004b057a24 */ /* 0x040fe200078e02ff */
[----:B------:R-:W-:Y:S01]  /*4ba0*/  ISETP.NE.AND P2, PT, R68, RZ, PT ;  /* 0x000000ff4400720c */ /* 0x000fe20003f45270 */
[----:B------:R-:W-:Y:S01]  /*4bb0*/  IMAD R21, R75, c[0x0][0x1b8], RZ ;  /* 0x00006e004b157a24 */ /* 0x000fe200078e02ff */
[----:B------:R-:W-:Y:S01]  /*4bc0*/  ISETP.GE.AND P0, PT, R146, 0x2, PT ;  /* 0x000000029200780c */ /* 0x000fe20003f06270 */
[C---:B------:R-:W-:Y:S02]  /*4bd0*/  IMAD R17, R76.reuse, c[0x0][0x19c], R5 ;  /* 0x000067004c117a24 */ /* 0x040fe400078e0205 */
[----:B------:R-:W-:Y:S01]  /*4be0*/  IMAD.WIDE.U32 R6, R76, c[0x0][0x198], RZ ;  /* 0x000066004c067a25 */ /* 0x000fe200078e00ff */
[----:B------:R-:W-:-:S03]  /*4bf0*/  ISETP.NE.OR P0, PT, R148, RZ, !P0 ;  /* 0x000000ff9400720c */ /* 0x000fc60004705670 */
[----:B------:R-:W-:-:S04]  /*4c00*/  IMAD.WIDE.U32 R4, R76, c[0x0][0x1b8], RZ ;  /* 0x00006e004c047a25 */ /* 0x000fc800078e00ff */
[----:B------:R-:W-:Y:S02]  /*4c10*/  IMAD R21, R76, c[0x0][0x1bc], R21 ;  /* 0x00006f004c157a24 */ /* 0x000fe400078e0215 */
[----:B------:R-:W-:Y:S02]  /*4c20*/  IMAD.IADD R7, R7, 0x1, R17 ;  /* 0x0000000107077824 */ /* 0x000fe400078e0211 */
[C---:B0-----:R-:W-:Y:S01]  /*4c30*/  IMAD R18, R20.reuse, c[0x0][0x1a0], RZ ;  /* 0x0000680014127a24 */ /* 0x041fe200078e02ff */
[----:B------:R-:W-:Y:S01]  /*4c40*/  IADD3 R17, R5, R21, RZ ;  /* 0x0000001505117210 */ /* 0x000fe20007ffe0ff */
[----:B------:R-:W-:Y:S02]  /*4c50*/  IMAD.MOV.U32 R16, RZ, RZ, R4 ;  /* 0x000000ffff107224 */ /* 0x000fe400078e0004 */
[----:B------:R-:W-:Y:S02]  /*4c60*/  IMAD R20, R20, c[0x0][0x1c0], RZ ;  /* 0x0000700014147a24 */ /* 0x000fe400078e02ff */
[----:B------:R-:W-:-:S02]  /*4c70*/  IMAD R19, R125, c[0x0][0x1a4], R18 ;  /* 0x000069007d137a24 */ /* 0x000fc400078e0212 */
[----:B------:R-:W-:-:S04]  /*4c80*/  IMAD.WIDE.U32 R4, R125, c[0x0][0x1a0], R6 ;  /* 0x000068007d047a25 */ /* 0x000fc800078e0006 */
[C---:B------:R-:W-:Y:S01]  /*4c90*/  IMAD R21, R125.reuse, c[0x0][0x1c4], R20 ;  /* 0x000071007d157a24 */ /* 0x040fe200078e0214 */
[----:B------:R-:W-:Y:S01]  /*4ca0*/  LEA R18, P3, R4, c[0x0][0x228], 0x2 ;  /* 0x00008a0004127a11 */ /* 0x000fe200078610ff */
[----:B------:R-:W-:Y:S01]  /*4cb0*/  IMAD.WIDE.U32 R6, R125, c[0x0][0x1c0], R16 ;  /* 0x000070007d067a25 */ /* 0x000fe200078e0010 */
[----:B------:R-:W-:Y:S02]  /*4cc0*/  IADD3 R17, R5, R19, RZ ;  /* 0x0000001305117210 */ /* 0x000fe40007ffe0ff */
[----:B------:R-:W-:Y:S01]  /*4cd0*/  @!P0 IADD3 R16, R146, -0x2, RZ ;  /* 0xfffffffe92108810 */ /* 0x000fe20007ffe0ff */
[----:B------:R-:W-:Y:S01]  /*4ce0*/  IMAD.IADD R5, R7, 0x1, R21 ;  /* 0x0000000107057824 */ /* 0x000fe200078e0215 */
[----:B------:R-:W-:Y:S02]  /*4cf0*/  LEA R20, P4, R6, c[0x0][0x230], 0x2 ;  /* 0x00008c0006147a11 */ /* 0x000fe400078810ff */
[----:B------:R-:W-:Y:S02]  /*4d00*/  LEA.HI.X R19, R4, c[0x0][0x22c], R17, 0x2, P3 ;  /* 0x00008b0004137a11 */ /* 0x000fe400018f1411 */
[----:B------:R-:W-:-:S02]  /*4d10*/  LEA.HI.X R21, R6, c[0x0][0x234], R5, 0x2, P4 ;  /* 0x00008d0006157a11 */ /* 0x000fc400020f1405 */
[----:B------:R-:W-:Y:S01]  /*4d20*/  IADD3 R4, R68, 0x200, RZ ;  /* 0x0000020044047810 */ /* 0x000fe20007ffe0ff */
[----:B------:R0:W3:Y:S04]  /*4d30*/  LDG.E R6, [R18.64] ;  /* 0x0000000412067981 */ /* 0x0000e8000c1e1900 */
[----:B------:R1:W3:Y:S01]  /*4d40*/  LDG.E R21, [R20.64] ;  /* 0x0000000414157981 */ /* 0x0002e2000c1e1900 */
[----:B------:R-:W-:-:S04]  /*4d50*/  @!P2 IMAD R4, R94, 0x100, R125 ;  /* 0x000001005e04a824 */ /* 0x000fc800078e027d */
[----:B------:R-:W-:Y:S01]  /*4d60*/  IMAD.SHL.U32 R134, R4, 0x4, RZ ;  /* 0x0000000404867824 */ /* 0x000fe200078e00ff */
[----:B------:R-:W-:Y:S01]  /*4d70*/  HFMA2.MMA R17, -RZ, RZ, 0, 0 ;  /* 0x00000000ff117435 */ /* 0x000fe200000001ff */
[----:B------:R-:W-:Y:S01]  /*4d80*/  @!P0 IMAD R5, R16, c[0x0][0x16c], R125 ;  /* 0x00005b0010058a24 */ /* 0x000fe200078e027d */
[----:B------:R-:W-:Y:S02]  /*4d90*/  PRMT R140, RZ, 0x5410, R144 ;  /* 0x00005410ff8c7816 */ /* 0x000fe40000000090 */
[----:B------:R-:W-:Y:S01]  /*4da0*/  PRMT R187, RZ, 0x5410, R37 ;  /* 0x00005410ffbb7816 */ /* 0x000fe20000000025 */
[----:B------:R-:W-:Y:S01]  /*4db0*/  @!P0 IMAD.WIDE R4, R5, 0x8, R12 ;  /* 0x0000000805048825 */ /* 0x000fe200078e020c */
[----:B------:R-:W-:Y:S02]  /*4dc0*/  MOV R16, 0x3f800000 ;  /* 0x3f80000000107802 */ /* 0x000fe40000000f00 */
[----:B------:R-:W-:Y:S01]  /*4dd0*/  PRMT R138, RZ, 0x5410, R36 ;  /* 0x00005410ff8a7816 */ /* 0x000fe20000000024 */
[----:B------:R-:W-:-:S02]  /*4de0*/  FMUL.FTZ R140, R77, R140 ;  /* 0x0000008c4d8c7220 */ /* 0x000fc40000410000 */
        /* <DEDUP_REMOVED lines=13> */
[----:B------:R-:W-:Y:S02]  /*4ec0*/  PRMT R7, RZ, 0x5410, R29 ;  /* 0x00005410ff077816 */ /* 0x000fe4000000001d */
[----:B------:R-:W-:-:S03]  /*4ed0*/  PRMT R164, RZ, 0x5410, R28 ;  /* 0x00005410ffa47816 */ /* 0x000fc6000000001c */
        /* <DEDUP_REMOVED lines=13> */
[-C--:B0-----:R-:W-:Y:S02]  /*4fb0*/  FMUL.FTZ R18, R78, R130.reuse ;  /* 0x000000824e127220 */ /* 0x081fe40000410000 */
[-C--:B------:R-:W-:Y:S02]  /*4fc0*/  FMUL.FTZ R19, R79, R130.reuse ;  /* 0x000000824f137220 */ /* 0x080fe40000410000 */
[-C--:B-1----:R-:W-:Y:S01]  /*4fd0*/  FMUL.FTZ R20, R80, R130.reuse ;  /* 0x0000008250147220 */ /* 0x082fe20000410000 */
[----:B--2---:R0:W-:Y:S04]  /*4fe0*/  STS [R134+0xc90], R173 ;  /* 0x000c90ad86007388 */ /* 0x0041e80000000800 */
[----:B------:R-:W-:Y:S06]  /*4ff0*/  BAR.SYNC.DEFER_BLOCKING 0x0 ;  /* 0x0000000000007b1d */ /* 0x000fec0000010000 */
[----:B------:R-:W1:Y:S01]  /*5000*/  MUFU.EX2 R18, R18 ;  /* 0x0000001200127308 */ /* 0x000e620000000800 */
[----:B------:R-:W-:-:S07]  /*5010*/  FMUL.FTZ R132, R81, R130 ;  /* 0x0000008251847220 */ /* 0x000fce0000410000 */
[----:B------:R-:W2:Y:S01]  /*5020*/  MUFU.EX2 R19, R19 ;  /* 0x0000001300137308 */ /* 0x000ea20000000800 */
[----:B0-----:R-:W-:-:S07]  /*5030*/  FMUL.FTZ R134, R82, R130 ;  /* 0x0000008252867220 */ /* 0x001fce0000410000 */
[----:B------:R-:W0:Y:S01]  /*5040*/  MUFU.EX2 R20, R20 ;  /* 0x0000001400147308 */ /* 0x000e220000000800 */
[----:B------:R-:W-:Y:S01]  /*5050*/  FMUL.FTZ R136, R83, R130 ;  /* 0x0000008253887220 */ /* 0x000fe20000410000 */
[----:B------:R4:W5:Y:S01]  /*5060*/  @!P0 LDG.E.64 R16, [R4.64] ;  /* 0x0000000404108981 */ /* 0x000962000c1e1b00 */
[----:B-1----:R-:W-:-:S05]  /*5070*/  FMUL.FTZ R142, R173, R18 ;  /* 0x00000012ad8e7220 */ /* 0x002fca0000410000 */
[----:B------:R-:W1:Y:S01]  /*5080*/  MUFU.EX2 R132, R132 ;  /* 0x0000008400847308 */ /* 0x000e620000000800 */
[----:B------:R-:W-:Y:S02]  /*5090*/  FMUL.FTZ R154, R84, R130 ;  /* 0x00000082549a7220 */ /* 0x000fe40000410000 */
[----:B----4-:R-:W-:-:S05]  /*50a0*/  FFMA.FTZ R4, R140, R18, R187 ;  /* 0x000000128c047223 */ /* 0x010fca00000100bb */
[----:B------:R-:W4:Y:S01]  /*50b0*/  MUFU.EX2 R134, R134 ;  /* 0x0000008600867308 */ /* 0x000f220000000800 */
[C---:B--2---:R-:W-:Y:S02]  /*50c0*/  FMUL.FTZ R5, R19.reuse, R142 ;  /* 0x0000008e13057220 */ /* 0x044fe40000410000 */
[----:B------:R-:W-:Y:S02]  /*50d0*/  FFMA.FTZ R4, R19, R4, R138 ;  /* 0x0000000413047223 */ /* 0x000fe4000001008a */
[----:B------:R-:W-:-:S03]  /*50e0*/  FMUL.FTZ R163, R85, R130 ;  /* 0x0000008255a37220 */ /* 0x000fc60000410000 */
[----:B------:R-:W2:Y:S01]  /*50f0*/  MUFU.EX2 R136, R136 ;  /* 0x0000008800887308 */ /* 0x000ea20000000800 */
[----:B------:R-:W-:Y:S01]  /*5100*/  ISETP.NE.AND P0, PT, R68, 0x3f, PT ;  /* 0x0000003f4400780c */ /* 0x000fe20003f05270 */
[C---:B0-----:R-:W-:Y:S02]  /*5110*/  FMUL.FTZ R5, R20.reuse, R5 ;  /* 0x0000000514057220 */ /* 0x041fe40000410000 */
[----:B------:R-:W-:Y:S02]  /*5120*/  FFMA.FTZ R4, R20, R4, R179 ;  /* 0x0000000414047223 */ /* 0x000fe400000100b3 */
[----:B------:R-:W-:Y:S02]  /*5130*/  FMUL.FTZ R165, R86, R130 ;  /* 0x0000008256a57220 */ /* 0x000fe40000410000 */
[----:B------:R-:W0:Y:S01]  /*5140*/  MUFU.EX2 R154, R154 ;  /* 0x0000009a009a7308 */ /* 0x000e220000000800 */
[C---:B-1----:R-:W-:Y:S02]  /*5150*/  FMUL.FTZ R5, R132.reuse, R5 ;  /* 0x0000000584057220 */ /* 0x042fe40000410000 */
[----:B------:R-:W-:-:S02]  /*5160*/  FFMA.FTZ R4, R132, R4, R177 ;  /* 0x0000000484047223 */ /* 0x000fc400000100b1 */
[----:B------:R-:W-:Y:S01]  /*5170*/  FMUL.FTZ R167, R87, R130 ;  /* 0x0000008257a77220 */ /* 0x000fe20000410000 */
[----:B------:R1:W1:Y:S02]  /*5180*/  @P0 LDS R183, [R68.X4+0x1494] ;  /* 0x0014940044b70984 */ /* 0x0002640000004800 */
[----:B------:R-:W0:Y:S01]  /*5190*/  MUFU.EX2 R163, R163 ;  /* 0x000000a300a37308 */ /* 0x000e220000000800 */
[C---:B----4-:R-:W-:Y:S02]  /*51a0*/  FMUL.FTZ R5, R134.reuse, R5 ;  /* 0x0000000586057220 */ /* 0x050fe40000410000 */
[----:B------:R-:W-:Y:S02]  /*51b0*/  FFMA.FTZ R4, R134, R4, R185 ;  /* 0x0000000486047223 */ /* 0x000fe400000100b9 */
[----:B------:R-:W-:-:S03]  /*51c0*/  FMUL.FTZ R171, R88, R130 ;  /* 0x0000008258ab7220 */ /* 0x000fc60000410000 */
[----:B------:R-:W4:Y:S01]  /*51d0*/  MUFU.EX2 R165, R165 ;  /* 0x000000a500a57308 */ /* 0x000f220000000800 */
[C---:B--2---:R-:W-:Y:S02]  /*51e0*/  FMUL.FTZ R5, R136.reuse, R5 ;  /* 0x0000000588057220 */ /* 0x044fe40000410000 */
[----:B------:R-:W-:Y:S02]  /*51f0*/  FFMA.FTZ R4, R136, R4, R189 ;  /* 0x0000000488047223 */ /* 0x000fe400000100bd */
[----:B------:R-:W-:-:S03]  /*5200*/  FMUL.FTZ R156, R89, R130 ;  /* 0x00000082599c7220 */ /* 0x000fc60000410000 */
[----:B------:R-:W2:Y:S01]  /*5210*/  MUFU.EX2 R167, R167 ;  /* 0x000000a700a77308 */ /* 0x000ea20000000800 */
[C---:B0-----:R-:W-:Y:S02]  /*5220*/  FMUL.FTZ R152, R154.reuse, R5 ;  /* 0x000000059a987220 */ /* 0x041fe40000410000 */
[----:B------:R-:W-:Y:S02]  /*5230*/  FMUL.FTZ R142, R85, R160 ;  /* 0x000000a0558e7220 */ /* 0x000fe40000410000 */
[----:B------:R-:W-:-:S03]  /*5240*/  FFMA.FTZ R4, R154, R4, R191 ;  /* 0x000000049a047223 */ /* 0x000fc600000100bf */
[----:B------:R-:W0:Y:S01]  /*5250*/  MUFU.EX2 R171, R171 ;  /* 0x000000ab00ab7308 */ /* 0x000e220000000800 */
[----:B------:R-:W-:Y:S02]  /*5260*/  FMUL.FTZ R158, R90, R130 ;  /* 0x000000825a9e7220 */ /* 0x000fe40000410000 */
[C---:B------:R-:W-:Y:S02]  /*5270*/  FMUL.FTZ R162, R163.reuse, R152 ;  /* 0x00000098a3a27220 */ /* 0x040fe40000410000 */
[----:B------:R-:W-:-:S03]  /*5280*/  FFMA.FTZ R4, R163, R4, R142 ;  /* 0x00000004a3047223 */ /* 0x000fc6000001008e */
[----:B------:R-:W0:Y:S01]  /*5290*/  MUFU.EX2 R156, R156 ;  /* 0x0000009c009c7308 */ /* 0x000e220000000800 */
[----:B------:R-:W-:Y:S02]  /*52a0*/  FMUL.FTZ R160, R91, R130 ;  /* 0x000000825ba07220 */ /* 0x000fe40000410000 */
[----:B------:R-:W-:Y:S02]  /*52b0*/  FMUL.FTZ R152, R87, R164 ;  /* 0x000000a457987220 */ /* 0x000fe40000410000 */
[C---:B----4-:R-:W-:Y:S02]  /*52c0*/  FMUL.FTZ R164, R165.reuse, R162 ;  /* 0x000000a2a5a47220 */ /* 0x050fe40000410000 */
[----:B------:R-:W-:Y:S01]  /*52d0*/  FFMA.FTZ R4, R165, R4, R172 ;  /* 0x00000004a5047223 */ /* 0x000fe200000100ac */
[----:B------:R-:W4:Y:S01]  /*52e0*/  MUFU.EX2 R158, R158 ;  /* 0x0000009e009e7308 */ /* 0x000f220000000800 */
[----:B------:R-:W-:Y:S02]  /*52f0*/  FMUL.FTZ R162, R92, R130 ;  /* 0x000000825ca27220 */ /* 0x000fe40000410000 */
[----:B--2---:R-:W-:-:S02]  /*5300*/  FMUL.FTZ R164, R167, R164 ;  /* 0x000000a4a7a47220 */ /* 0x004fc40000410000 */
[----:B------:R-:W-:-:S03]  /*5310*/  FFMA.FTZ R4, R167, R4, R152 ;  /* 0x00000004a7047223 */ /* 0x000fc60000010098 */
[----:B------:R-:W2:Y:S01]  /*5320*/  MUFU.EX2 R160, R160 ;  /* 0x000000a000a07308 */ /* 0x000ea20000000800 */
[C---:B0-----:R-:W-:Y:S02]  /*5330*/  FMUL.FTZ R5, R171.reuse, R164 ;  /* 0x000000a4ab057220 */ /* 0x041fe40000410000 */
[----:B------:R-:W-:Y:S01]  /*5340*/  FFMA.FTZ R4, R171, R4, R174 ;  /* 0x00000004ab047223 */ /* 0x000fe200000100ae */
[----:B------:R-:W-:-:S04]  /*5350*/  PRMT R130, RZ, 0x5410, R24 ;  /* 0x00005410ff827816 */ /* 0x000fc80000000018 */
[----:B------:R-:W0:Y:S01]  /*5360*/  MUFU.EX2 R162, R162 ;  /* 0x000000a200a27308 */ /* 0x000e220000000800 */
[C---:B------:R-:W-:Y:S02]  /*5370*/  FMUL.FTZ R5, R156.reuse, R5 ;  /* 0x000000059c057220 */ /* 0x040fe40000410000 */
[----:B------:R-:W-:Y:S02]  /*5380*/  FFMA.FTZ R4, R156, R4, R201 ;  /* 0x000000049c047223 */ /* 0x000fe400000100c9 */
[C---:B----4-:R-:W-:Y:S02]  /*5390*/  FMUL.FTZ R5, R158.reuse, R5 ;  /* 0x000000059e057220 */ /* 0x050fe40000410000 */
[----:B------:R-:W-:Y:S02]  /*53a0*/  FMUL.FTZ R205, R91, R130 ;  /* 0x000000825bcd7220 */ /* 0x000fe40000410000 */
[----:B------:R-:W-:Y:S02]  /*53b0*/  FFMA.FTZ R4, R158, R4, R203 ;  /* 0x000000049e047223 */ /* 0x000fe400000100cb */
[----:B--2---:R-:W-:-:S02]  /*53c0*/  FMUL.FTZ R5, R160, R5 ;  /* 0x00000005a0057220 */ /* 0x004fc40000410000 */
[----:B------:R-:W-:Y:S02]  /*53d0*/  FFMA.FTZ R7, R160, R4, R205 ;  /* 0x00000004a0077223 */ /* 0x000fe400000100cd */
[----:B---3--:R-:W-:Y:S02]  /*53e0*/  FMUL.FTZ R6, R6, R21 ;  /* 0x0000001506067220 */ /* 0x008fe40000410000 */
[C---:B0-----:R-:W-:Y:S02]  /*53f0*/  FMUL.FTZ R4, R162.reuse, R5 ;  /* 0x00000005a2047220 */ /* 0x041fe40000410000 */
[----:B------:R-:W-:Y:S01]  /*5400*/  FFMA.FTZ R5, R162, R7, R207 ;  /* 0x00000007a2057223 */ /* 0x000fe200000100cf */
[----:B------:R-:W-:Y:S05]  /*5410*/  @P0 BRA `(.L_x_2437) ;  /* 0x0000008000000947 */ /* 0x000fea0003800000 */
[----:B-1----:R-:W-:Y:S02]  /*5420*/  ISETP.NE.AND P0, PT, R146, c[0x0][0x174], PT ;  /* 0x00005d0092007a0c */ /* 0x002fe40003f05270 */
[----:B------:R-:W-:-:S11]  /*5430*/  MOV R183, 0x3f800000 ;  /* 0x3f80000000b77802 */ /* 0x000fd60000000f00 */
[----:B------:R-:W-:-:S04]  /*5440*/  @P0 IADD3 R130, -R59, c[0x0][0x174], RZ ;  /* 0x00005d003b820a10 */ /* 0x000fc80007ffe1ff */
[----:B------:R-:W-:-:S04]  /*5450*/  @P0 LEA.HI R7, R130, R130, RZ, 0x1 ;  /* 0x0000008282070211 */ /* 0x000fc800078f08ff */
[----:B------:R-:W-:-:S05]  /*5460*/  @P0 LOP3.LUT R7, R7, 0xfffffe, RZ, 0xc0, !PT ;  /* 0x00fffffe07070812 */ /* 0x000fca00078ec0ff */
[----:B------:R-:W-:-:S04]  /*5470*/  @P0 IMAD.IADD R130, R130, 0x1, -R7 ;  /* 0x0000000182820824 */ /* 0x000fc800078e0a07 */
[----:B------:R-:W-:-:S05]  /*5480*/  @P0 IMAD R130, R130, 0x100, R125 ;  /* 0x0000010082820824 */ /* 0x000fca00078e027d */
[----:B------:R0:W1:Y:S02]  /*5490*/  @P0 LDS R183, [R130.X4+0xc90] ;  /* 0x000c900082b70984 */ /* 0x0000640000004800 */
.L_x_2437:
[----:B-1----:R-:W-:Y:S05]  /*54a0*/  BSYNC B0 ;  /* 0x0000000000007941 */ /* 0x002fea0003800000 */
.L_x_2436:
[----:B------:R-:W-:Y:S01]  /*54b0*/  ISETP.GT.U32.AND P0, PT, R68, 0x1f, PT ;  /* 0x0000001f4400780c */ /* 0x000fe20003f04070 */
[----:B------:R1:W-:Y:S01]  /*54c0*/  STS.64 [R68.X8+0x880], R4 ;  /* 0x0008800444007388 */ /* 0x0003e20000008a00 */
[----:B------:R-:W-:Y:S01]  /*54d0*/  BSSY B0, `(.L_x_2438) ;  /* 0x000004f000007945 */ /* 0x000fe20003800000 */
[-C--:B------:R-:W-:Y:S02]  /*54e0*/  FMUL.FTZ R21, R93, R6.reuse ;  /* 0x000000065d157220 */ /* 0x080fe40000410000 */
[-C--:B0-----:R-:W-:Y:S02]  /*54f0*/  FMUL.FTZ R130, R95, R6.reuse ;  /* 0x000000065f827220 */ /* 0x081fe40000410000 */
        /* <DEDUP_REMOVED lines=16> */
[----:B-1----:R-:W0:Y:S02]  /*5600*/  LDS.128 R4, [R68.X16+0x880] ;  /* 0x0008800044047984 */ /* 0x002e24000000cc00 */
[----:B0-----:R-:W-:-:S02]  /*5610*/  FFMA.FTZ R7, R5, R6, R7 ;  /* 0x0000000605077223 */ /* 0x001fc40000010007 */
[----:B------:R-:W-:Y:S01]  /*5620*/  FMUL.FTZ R6, R4, R6 ;  /* 0x0000000604067220 */ /* 0x000fe20000410000 */
[----:B------:R-:W-:Y:S05]  /*5630*/  BRA.DIV ~URZ, `(.L_x_2440) ;  /* 0x000034c27f007947 */ /* 0x000fea000b800000 */
[----:B------:R0:W1:Y:S02]  /*5640*/  SHFL.UP PT, R209, R6, 0x1, RZ ;  /* 0x0420000006d17989 */ /* 0x00006400000e00ff */
.L_x_2463:
        /* <DEDUP_REMOVED lines=21> */
[----:B------:R-:W-:Y:S01]  /*57a0*/  MOV R178, R7 ;  /* 0x0000000700b27202 */ /* 0x000fe20000000f00 */
[----:B------:R-:W-:Y:S02]  /*57b0*/  IMAD.MOV.U32 R180, RZ, RZ, R6 ;  /* 0x000000ffffb47224 */ /* 0x000fe400078e0006 */
[----:B------:R0:W2:Y:S04]  /*57c0*/  SHFL.UP PT, R182, R6, 0x10, RZ ;  /* 0x0600000006b67989 */ /* 0x0000a800000e00ff */
.L_x_2464:
[----:B------:R-:W-:Y:S01]  /*57d0*/  ISETP.GE.AND P0, PT, R66, 0x10, PT ;  /* 0x000000104200780c */ /* 0x000fe20003f06270 */
[----:B------:R-:W-:Y:S01]  /*57e0*/  IMAD.MOV.U32 R209, RZ, RZ, R180 ;  /* 0x000000ffffd17224 */ /* 0x000fe200078e00b4 */
[----:B------:R-:W-:-:S11]  /*57f0*/  MOV R186, R178 ;  /* 0x000000b200ba7202 */ /* 0x000fd60000000f00 */
[-C--:B-1----:R-:W-:Y:S02]  /*5800*/  @P0 FFMA.FTZ R186, R4, R209.reuse, R186 ;  /* 0x000000d104ba0223 */ /* 0x082fe400000100ba */
[----:B--2---:R-:W-:Y:S01]  /*5810*/  @P0 FMUL.FTZ R209, R182, R209 ;  /* 0x000000d1b6d10220 */ /* 0x004fe20000410000 */
[----:B------:R-:W-:Y:S05]  /*5820*/  BRA.CONV ~URZ, `(.L_x_2442) ;  /* 0x000000637f007947 */ /* 0x000fea000b800000 */
[----:B0-----:R-:W-:Y:S01]  /*5830*/  HFMA2.MMA R7, -RZ, RZ, 0, 1.847743988037109375e-06 ;  /* 0x0000001fff077435 */ /* 0x001fe200000001ff */
[----:B------:R-:W-:Y:S01]  /*5840*/  MOV R192, R209 ;  /* 0x000000d100c07202 */ /* 0x000fe20000000f00 */
[----:B------:R-:W-:Y:S01]  /*5850*/  IMAD.MOV.U32 R194, RZ, RZ, 0x1f ;  /* 0x0000001fffc27424 */ /* 0x000fe200078e00ff */
[----:B------:R-:W-:Y:S01]  /*5860*/  MOV R4, 0x5890 ;  /* 0x0000589000047802 */ /* 0x000fe20000000f00 */
[----:B------:R-:W-:Y:S02]  /*5870*/  IMAD.MOV.U32 R211, RZ, RZ, -0x1 ;  /* 0xffffffffffd37424 */ /* 0x000fe400078e00ff */
[----:B-----5:R-:W-:Y:S05]  /*5880*/  CALL.REL.NOINC `($__internal_100_$__cuda_sm70_shflsync_idx_p) ;  /* 0x0000419000007944 */ /* 0x020fea0003c00000 */
.L_x_2442:
[----:B------:R-:W-:Y:S05]  /*5890*/  BRA.CONV ~URZ, `(.L_x_2443) ;  /* 0x000000637f007947 */ /* 0x000fea000b800000 */
[----:B01----:R-:W-:Y:S01]  /*58a0*/  HFMA2.MMA R7, -RZ, RZ, 0, 1.847743988037109375e-06 ;  /* 0x0000001fff077435 */ /* 0x003fe200000001ff */
[----:B------:R-:W-:Y:S01]  /*58b0*/  MOV R192, R186 ;  /* 0x000000ba00c07202 */ /* 0x000fe20000000f00 */
[----:B------:R-:W-:Y:S01]  /*58c0*/  IMAD.MOV.U32 R194, RZ, RZ, 0x1f ;  /* 0x0000001fffc27424 */ /* 0x000fe200078e00ff */
[----:B------:R-:W-:Y:S01]  /*58d0*/  MOV R4, 0x5900 ;  /* 0x0000590000047802 */ /* 0x000fe20000000f00 */
[----:B------:R-:W-:-:S02]  /*58e0*/  IMAD.MOV.U32 R211, RZ, RZ, -0x1 ;  /* 0xffffffffffd37424 */ /* 0x000fc400078e00ff */
[----:B-----5:R-:W-:Y:S05]  /*58f0*/  CALL.REL.NOINC `($__internal_100_$__cuda_sm70_shflsync_idx_p) ;  /* 0x0000412000007944 */ /* 0x020fea0003c00000 */
.L_x_2443:
[----:B------:R-:W-:Y:S05]  /*5900*/  BRA.DIV ~URZ, `(.L_x_2444) ;  /* 0x000037327f007947 */ /* 0x000fea000b800000 */
[----:B-----5:R-:W2:Y:S04]  /*5910*/  SHFL.IDX PT, R16, R16, RZ, 0x1f ;  /* 0x00001fff10107589 */ /* 0x020ea800000e0000 */
[----:B------:R3:W4:Y:S04]  /*5920*/  SHFL.IDX PT, R5, R17, RZ, 0x1f ;  /* 0x00001fff11057589 */ /* 0x00072800000e0000 */
[----:B------:R3:W0:Y:S04]  /*5930*/  SHFL.UP PT, R178, R209, 0x1, RZ ;  /* 0x04200000d1b27989 */ /* 0x00062800000e00ff */
[----:B------:R3:W1:Y:S02]  /*5940*/  SHFL.UP PT, R180, R186, 0x1, RZ ;  /* 0x04200000bab47989 */ /* 0x00066400000e00ff */
.L_x_2465:
[----:B01----:R-:W0:Y:S01]  /*5950*/  LDS.64 R6, [R68.X16+0x880] ;  /* 0x0008800044067984 */ /* 0x003e22000000ca00 */
[----:B--2---:R-:W-:Y:S01]  /*5960*/  MOV R4, R16 ;  /* 0x0000001000047202 */ /* 0x004fe20000000f00 */
[----:B----4-:R-:W-:-:S04]  /*5970*/  @P2 FFMA.FTZ R5, R5, R178, R180 ;  /* 0x000000b205052223 */ /* 0x010fc800000100b4 */
[----:B------:R-:W-:Y:S02]  /*5980*/  @P2 FMUL.FTZ R4, R4, R178 ;  /* 0x000000b204042220 */ /* 0x000fe40000410000 */
[C---:B0-----:R-:W-:Y:S02]  /*5990*/  FFMA.FTZ R7, R6.reuse, R5, R7 ;  /* 0x0000000506077223 */ /* 0x041fe40000010007 */
[----:B------:R-:W-:-:S05]  /*59a0*/  FMUL.FTZ R6, R6, R4 ;  /* 0x0000000406067220 */ /* 0x000fca0000410000 */
[----:B------:R0:W-:Y:S02]  /*59b0*/  STS.128 [R68.X16+0x880], R4 ;  /* 0x0008800444007388 */ /* 0x0001e4000000cc00 */
.L_x_2439:
[----:B-1----:R-:W-:Y:S05]  /*59c0*/  BSYNC B0 ;  /* 0x0000000000007941 */ /* 0x002fea0003800000 */
.L_x_2438:
[----:B------:R-:W-:Y:S01]  /*59d0*/  WARPSYNC 0xffffffff ;  /* 0xffffffff00007948 */ /* 0x000fe20003800000 */
[----:B------:R-:W-:Y:S01]  /*59e0*/  BAR.SYNC.DEFER_BLOCKING 0x0 ;  /* 0x0000000000007b1d */ /* 0x000fe20000010000 */
[----:B0-----:R-:W-:Y:S01]  /*59f0*/  FMUL.FTZ R5, R162, R183 ;  /* 0x000000b7a2057220 */ /* 0x001fe20000410000 */
[----:B------:R-:W-:Y:S01]  /*5a00*/  ISETP.GE.AND P0, PT, R146, c[0x0][0x174], PT ;  /* 0x00005d0092007a0c */ /* 0x000fe20003f06270 */
[----:B------:R-:W-:Y:S01]  /*5a10*/  FFMA.FTZ R4, R162, R176, R199 ;  /* 0x000000b0a2047223 */ /* 0x000fe200000100c7 */
[----:B-----5:R-:W-:Y:S01]  /*5a20*/  HFMA2.MMA R16, -RZ, RZ, 1.875, 0 ;  /* 0x3f800000ff107435 */ /* 0x020fe200000001ff */
[----:B------:R-:W-:Y:S01]  /*5a30*/  FMUL.FTZ R5, R160, R5 ;  /* 0x00000005a0057220 */ /* 0x000fe20000410000 */
[----:B------:R-:W-:Y:S01]  /*5a40*/  ISETP.NE.OR P0, PT, R148, RZ, P0 ;  /* 0x000000ff9400720c */ /* 0x000fe20000705670 */
        /* <DEDUP_REMOVED lines=10> */
[----:B------:R-:W0:Y:S01]  /*5af0*/  LDS R180, [R68.X8+0x884] ;  /* 0x0008840044b47984 */ /* 0x000e220000008800 */
        /* <DEDUP_REMOVED lines=10> */
[----:B---3--:R-:W-:-:S02]  /*5ba0*/  IMAD.MOV.U32 R17, RZ, RZ, RZ ;  /* 0x000000ffff117224 */ /* 0x008fc400078e00ff */
[C---:B------:R-:W-:Y:S02]  /*5bb0*/  FMUL.FTZ R5, R132.reuse, R5 ;  /* 0x0000000584057220 */ /* 0x040fe40000410000 */
[----:B------:R-:W-:Y:S02]  /*5bc0*/  FFMA.FTZ R4, R132, R4, R161 ;  /* 0x0000000484047223 */ /* 0x000fe400000100a1 */
[C---:B------:R-:W-:Y:S01]  /*5bd0*/  FMUL.FTZ R6, R20.reuse, R5 ;  /* 0x0000000514067220 */ /* 0x040fe20000410000 */
[----:B------:R1:W2:Y:S01]  /*5be0*/  @!P0 LDS.64 R16, [R125.X8+0x1590] ;  /* 0x001590007d108984 */ /* 0x0002a20000008a00 */
[----:B------:R-:W-:Y:S01]  /*5bf0*/  FFMA.FTZ R4, R20, R4, R159 ;  /* 0x0000000414047223 */ /* 0x000fe2000001009f */
[----:B------:R-:W-:Y:S01]  /*5c00*/  ISETP.GT.U32.AND P0, PT, R68, 0x1f, PT ;  /* 0x0000001f4400780c */ /* 0x000fe20003f04070 */
[C---:B------:R-:W-:Y:S02]  /*5c10*/  FMUL.FTZ R5, R19.reuse, R6 ;  /* 0x0000000613057220 */ /* 0x040fe40000410000 */
[----:B------:R-:W-:-:S02]  /*5c20*/  FFMA.FTZ R6, R19, R4, R130 ;  /* 0x0000000413067223 */ /* 0x000fc40000010082 */
[C---:B------:R-:W-:Y:S02]  /*5c30*/  FMUL.FTZ R4, R18.reuse, R5 ;  /* 0x0000000512047220 */ /* 0x040fe40000410000 */
[----:B------:R-:W-:Y:S02]  /*5c40*/  FFMA.FTZ R5, R18, R6, R21 ;  /* 0x0000000612057223 */ /* 0x000fe40000010015 */
[----:B0-----:R-:W-:-:S03]  /*5c50*/  FFMA.FTZ R180, R173, R180, R140 ;  /* 0x000000b4adb47223 */ /* 0x001fc6000001008c */
        /* <DEDUP_REMOVED lines=19> */
[C---:B------:R-:W-:Y:S02]  /*5d90*/  ISETP.GE.U32.AND P0, PT, R148.reuse, 0x10, PT ;  /* 0x000000109400780c */ /* 0x040fe40003f06070 */
[----:B------:R-:W-:-:S02]  /*5da0*/  ISETP.GE.U32.AND P2, PT, R148, 0x18, PT ;  /* 0x000000189400780c */ /* 0x000fc40003f46070 */
[C---:B------:R-:W-:Y:S02]  /*5db0*/  ISETP.GE.U32.AND P3, PT, R148.reuse, 0x1c, PT ;  /* 0x0000001c9400780c */ /* 0x040fe40003f66070 */
[C---:B------:R-:W-:Y:S02]  /*5dc0*/  ISETP.GE.U32.AND P4, PT, R148.reuse, 0x1e, PT ;  /* 0x0000001e9400780c */ /* 0x040fe40003f86070 */
[----:B------:R-:W-:Y:S01]  /*5dd0*/  ISETP.NE.AND P5, PT, R148, 0x1f, PT ;  /* 0x0000001f9400780c */ /* 0x000fe20003fa5270 */
[C---:B0-----:R-:W-:Y:S02]  /*5de0*/  FFMA.FTZ R7, R4.reuse, R7, R5 ;  /* 0x0000000704077223 */ /* 0x041fe40000010005 */
[----:B------:R-:W-:Y:S01]  /*5df0*/  FMUL.FTZ R6, R4, R6 ;  /* 0x0000000604067220 */ /* 0x000fe20000410000 */
[----:B------:R-:W-:Y:S07]  /*5e00*/  BRA.DIV ~URZ, `(.L_x_2447) ;  /* 0x000034127f007947 */ /* 0x000fee000b800000 */
[----:B------:R0:W1:Y:S02]  /*5e10*/  SHFL.DOWN PT, R173, R6, 0x1, 0x1f ;  /* 0x08201f0006ad7f89 */ /* 0x00006400000e0000 */
.L_x_2466:
        /* <DEDUP_REMOVED lines=26> */
.L_x_2467:
        /* <DEDUP_REMOVED lines=11> */
.L_x_2446:
[----:B-12---:R-:W-:Y:S05]  /*6070*/  BSYNC B0 ;  /* 0x0000000000007941 */ /* 0x006fea0003800000 */
.L_x_2445:
        /* <DEDUP_REMOVED lines=16> */
[----:B------:R-:W-:Y:S01]  /*6180*/  PRMT R206, RZ, 0x5410, R25 ;  /* 0x00005410ffce7816 */ /* 0x000fe20000000019 */
[----:B------:R-:W-:Y:S01]  /*6190*/  FFMA.FTZ R188, -R88, R205, R174 ;  /* 0x000000cd58bc7223 */ /* 0x000fe200000101ae */
[----:B------:R-:W-:Y:S01]  /*61a0*/  PRMT R208, RZ, 0x5410, R24 ;  /* 0x00005410ffd07816 */ /* 0x000fe20000000018 */
[----:B------:R-:W-:Y:S01]  /*61b0*/  FFMA.FTZ R6, R103, R185, R6 ;  /* 0x000000b967067223 */ /* 0x000fe20000010006 */
[----:B------:R-:W-:Y:S01]  /*61c0*/  PRMT R209, RZ, 0x5410, R23 ;  /* 0x00005410ffd17816 */ /* 0x000fe20000000017 */
[----:B------:R-:W-:Y:S01]  /*61d0*/  FFMA.FTZ R190, -R89, R204, R172 ;  /* 0x000000cc59be7223 */ /* 0x000fe200000101ac */
[----:B------:R-:W0:Y:S01]  /*61e0*/  LDS R4, [R68.X8+0xa94] ;  /* 0x000a940044047984 */ /* 0x000e220000008800 */
[----:B------:R-:W-:Y:S01]  /*61f0*/  FFMA.FTZ R6, R105, R178, R6 ;  /* 0x000000b269067223 */ /* 0x000fe20000010006 */
[----:B------:R-:W-:Y:S01]  /*6200*/  ISETP.GT.AND P3, PT, R66, 0x1b, PT ;  /* 0x0000001b4200780c */ /* 0x000fe20003f64270 */
[----:B------:R-:W-:Y:S01]  /*6210*/  FFMA.FTZ R196, -R92, R209, R207 ;  /* 0x000000d15cc47223 */ /* 0x000fe200000101cf */
[----:B------:R-:W-:Y:S01]  /*6220*/  @!P1 STS.64 [R125.X8+0x1590], R16 ;  /* 0x001590107d009388 */ /* 0x000fe20000008a00 */
[----:B------:R-:W-:-:S04]  /*6230*/  FFMA.FTZ R6, R107, R138, R6 ;  /* 0x0000008a6b067223 */ /* 0x000fc80000010006 */
[----:B------:R-:W-:-:S04]  /*6240*/  FFMA.FTZ R6, R109, R140, R6 ;  /* 0x0000008c6d067223 */ /* 0x000fc80000010006 */
[----:B------:R-:W-:-:S04]  /*6250*/  FFMA.FTZ R6, R111, R142, R6 ;  /* 0x0000008e6f067223 */ /* 0x000fc80000010006 */
        /* <DEDUP_REMOVED lines=11> */
[-C--:B------:R-:W-:Y:S02]  /*6310*/  FFMA.FTZ R197, R160, R162.reuse, R197 ;  /* 0x000000a2a0c57223 */ /* 0x080fe400000100c5 */
[----:B------:R-:W-:Y:S02]  /*6320*/  FMUL.FTZ R194, R91, R162 ;  /* 0x000000a25bc27220 */ /* 0x000fe40000410000 */
[-C--:B------:R-:W-:Y:S02]  /*6330*/  FFMA.FTZ R158, R158, R197.reuse, R195 ;  /* 0x000000c59e9e7223 */ /* 0x080fe400000100c3 */
[----:B------:R-:W-:Y:S02]  /*6340*/  FMUL.FTZ R192, R90, R197 ;  /* 0x000000c55ac07220 */ /* 0x000fe40000410000 */
[-C--:B------:R-:W-:Y:S01]  /*6350*/  FFMA.FTZ R193, R156, R158.reuse, R193 ;  /* 0x0000009e9cc17223 */ /* 0x080fe200000100c1 */
[----:B------:R-:W-:Y:S01]  /*6360*/  PRMT R156, RZ, 0x5410, R35 ;  /* 0x00005410ff9c7816 */ /* 0x000fe20000000023 */
[----:B------:R-:W-:-:S02]  /*6370*/  FMUL.FTZ R172, R89, R158 ;  /* 0x0000009e59ac7220 */ /* 0x000fc40000410000 */
[----:B------:R-:W-:Y:S02]  /*6380*/  FFMA.FTZ R170, R171, R193, R170 ;  /* 0x000000c1abaa7223 */ /* 0x000fe400000100aa */
[----:B------:R-:W-:Y:S01]  /*6390*/  FFMA.FTZ R160, -R80, R156, R179 ;  /* 0x0000009c50a07223 */ /* 0x000fe200000101b3 */
[----:B------:R-:W-:Y:S01]  /*63a0*/  PRMT R179, RZ, 0x5410, R32 ;  /* 0x00005410ffb37816 */ /* 0x000fe20000000020 */
[----:B------:R-:W-:Y:S02]  /*63b0*/  FFMA.FTZ R167, R167, R170, R168 ;  /* 0x000000aaa7a77223 */ /* 0x000fe400000100a8 */
[----:B0-----:R-:W-:Y:S02]  /*63c0*/  @!P0 FADD.FTZ R5, R5, R4 ;  /* 0x0000000405058221 */ /* 0x001fe40000010000 */
[----:B------:R-:W-:Y:S02]  /*63d0*/  FFMA.FTZ R166, R165, R167, R166 ;  /* 0x000000a7a5a67223 */ /* 0x000fe400000100a6 */
[----:B------:R-:W-:Y:S01]  /*63e0*/  FMUL.FTZ R174, R88, R193 ;  /* 0x000000c158ae7220 */ /* 0x000fe20000410000 */
[----:B------:R-:W0:Y:S01]  /*63f0*/  SHFL.DOWN PT, R4, R5, 0x2, 0x1f ;  /* 0x08401f0005047f89 */ /* 0x000e2200000e0000 */
[----:B------:R-:W-:Y:S01]  /*6400*/  FFMA.FTZ R165, R163, R166, R164 ;  /* 0x000000a6a3a57223 */ /* 0x000fe200000100a4 */
[----:B------:R-:W-:Y:S01]  /*6410*/  PRMT R163, RZ, 0x5410, R36 ;  /* 0x00005410ffa37816 */ /* 0x000fe20000000024 */
[----:B------:R-:W-:-:S02]  /*6420*/  FMUL.FTZ R195, R92, R183 ;  /* 0x000000b75cc37220 */ /* 0x000fc40000410000 */
[----:B------:R-:W-:Y:S02]  /*6430*/  FFMA.FTZ R154, R154, R165, R181 ;  /* 0x000000a59a9a7223 */ /* 0x000fe400000100b5 */
[----:B------:R-:W-:Y:S02]  /*6440*/  FFMA.FTZ R182, -R79, R163, R182 ;  /* 0x000000a34fb67223 */ /* 0x000fe400000101b6 */
[----:B------:R-:W-:Y:S02]  /*6450*/  FFMA.FTZ R175, R136, R154, R175 ;  /* 0x0000009a88af7223 */ /* 0x000fe400000100af */
[----:B------:R-:W-:Y:S02]  /*6460*/  FFMA.FTZ R181, -R83, R179, R178 ;  /* 0x000000b353b57223 */ /* 0x000fe400000101b2 */
[-C--:B------:R-:W-:Y:S02]  /*6470*/  FFMA.FTZ R134, R134, R175.reuse, R169 ;  /* 0x000000af86867223 */ /* 0x080fe400000100a9 */
[----:B------:R-:W-:-:S02]  /*6480*/  FMUL.FTZ R177, R82, R175 ;  /* 0x000000af52b17220 */ /* 0x000fc40000410000 */
[----:B------:R-:W-:Y:S02]  /*6490*/  FFMA.FTZ R161, R132, R134, R161 ;  /* 0x0000008684a17223 */ /* 0x000fe400000100a1 */
[----:B------:R-:W-:Y:S02]  /*64a0*/  FFMA.FTZ R178, -R85, R189, R140 ;  /* 0x000000bd55b27223 */ /* 0x000fe4000001018c */
[----:B------:R-:W-:Y:S02]  /*64b0*/  FFMA.FTZ R20, R20, R161, R159 ;  /* 0x000000a114147223 */ /* 0x000fe4000001009f */
[----:B------:R-:W-:Y:S02]  /*64c0*/  FFMA.FTZ R159, -R77, R7, R180 ;  /* 0x000000074d9f7223 */ /* 0x000fe400000101b4 */
[----:B------:R-:W-:Y:S01]  /*64d0*/  FFMA.FTZ R19, R19, R20, R130 ;  /* 0x0000001413137223 */ /* 0x000fe20000010082 */
[----:B------:R-:W-:Y:S01]  /*64e0*/  PRMT R130, RZ, 0x5410, R37 ;  /* 0x00005410ff827816 */ /* 0x000fe20000000025 */
[----:B0-----:R-:W-:-:S02]  /*64f0*/  @!P2 FADD.FTZ R5, R5, R4 ;  /* 0x000000040505a221 */ /* 0x001fc40000010000 */
[-C--:B------:R-:W-:Y:S02]  /*6500*/  FFMA.FTZ R18, R18, R19.reuse, R21 ;  /* 0x0000001312127223 */ /* 0x080fe40000010015 */
[C---:B------:R-:W-:Y:S01]  /*6510*/  FFMA.FTZ R132, -R78.reuse, R130, R187 ;  /* 0x000000824e847223 */ /* 0x040fe200000101bb */
[----:B------:R-:W0:Y:S01]  /*6520*/  SHFL.DOWN PT, R200, R5, 0x4, 0x1f ;  /* 0x08801f0005c87f89 */ /* 0x000e2200000e0000 */
        /* <DEDUP_REMOVED lines=12> */
[----:B------:R-:W-:Y:S02]  /*65f0*/  FMUL.FTZ R187, R84, R165 ;  /* 0x000000a554bb7220 */ /* 0x000fe40000410000 */
[----:B------:R-:W-:Y:S01]  /*6600*/  FFMA.FTZ R168, -R82, R164, R185 ;  /* 0x000000a452a87223 */ /* 0x000fe200000101b9 */
[----:B------:R-:W-:Y:S01]  /*6610*/  PRMT R185, RZ, 0x5410, R31 ;  /* 0x00005410ffb97816 */ /* 0x000fe2000000001f */
[----:B------:R-:W-:Y:S02]  /*6620*/  FFMA.FTZ R180, R4, R173, R176 ;  /* 0x000000ad04b47223 */ /* 0x000fe400000100b0 */
[----:B------:R-:W-:Y:S02]  /*6630*/  FMUL.FTZ R176, R83, R154 ;  /* 0x0000009a53b07220 */ /* 0x000fe40000410000 */
[----:B------:R-:W-:Y:S02]  /*6640*/  FFMA.FTZ R180, R177, R168, R180 ;  /* 0x000000a8b1b47223 */ /* 0x000fe400000100b4 */
[----:B------:R-:W-:-:S02]  /*6650*/  FFMA.FTZ R138, -R84, R185, R138 ;  /* 0x000000b9548a7223 */ /* 0x000fc4000001018a */
[----:B------:R-:W-:Y:S02]  /*6660*/  FFMA.FTZ R180, R176, R181, R180 ;  /* 0x000000b5b0b47223 */ /* 0x000fe400000100b4 */
[----:B------:R-:W-:Y:S02]  /*6670*/  FMUL.FTZ R140, R85, R166 ;  /* 0x000000a6558c7220 */ /* 0x000fe40000410000 */
[----:B------:R-:W-:Y:S02]  /*6680*/  FFMA.FTZ R191, R187, R138, R180 ;  /* 0x0000008abbbf7223 */ /* 0x000fe400000100b4 */
[C---:B------:R-:W-:Y:S02]  /*6690*/  FFMA.FTZ R180, -R86.reuse, R201, R142 ;  /* 0x000000c956b47223 */ /* 0x040fe4000001018e */
[----:B------:R-:W-:Y:S02]  /*66a0*/  FMUL.FTZ R142, R86, R167 ;  /* 0x000000a7568e7220 */ /* 0x000fe40000410000 */
[----:B------:R-:W-:-:S02]  /*66b0*/  FFMA.FTZ R191, R140, R178, R191 ;  /* 0x000000b28cbf7223 */ /* 0x000fc400000100bf */
[C---:B------:R-:W-:Y:S02]  /*66c0*/  FFMA.FTZ R184, -R87.reuse, R202, R152 ;  /* 0x000000ca57b87223 */ /* 0x040fe40000010198 */
[----:B------:R-:W-:Y:S02]  /*66d0*/  FMUL.FTZ R152, R87, R170 ;  /* 0x000000aa57987220 */ /* 0x000fe40000410000 */
[----:B------:R-:W-:Y:S02]  /*66e0*/  FFMA.FTZ R191, R142, R180, R191 ;  /* 0x000000b48ebf7223 */ /* 0x000fe400000100bf */
[----:B0-----:R-:W-:Y:S02]  /*66f0*/  @!P3 FADD.FTZ R5, R5, R200 ;  /* 0x000000c80505b221 */ /* 0x001fe40000010000 */
[----:B------:R-:W-:Y:S02]  /*6700*/  FFMA.FTZ R191, R152, R184, R191 ;  /* 0x000000b898bf7223 */ /* 0x000fe400000100bf */
[----:B------:R-:W-:Y:S01]  /*6710*/  FADD.FTZ R112, R195, R112 ;  /* 0x00000070c3707221 */ /* 0x000fe20000010000 */
[----:B------:R-:W-:Y:S01]  /*6720*/  SHFL.DOWN PT, R200, R5, 0x8, 0x1f ;  /* 0x09001f0005c87f89 */ /* 0x000fe200000e0000 */
[----:B------:R-:W-:-:S02]  /*6730*/  FFMA.FTZ R191, R174, R188, R191 ;  /* 0x000000bcaebf7223 */ /* 0x000fc400000100bf */
[----:B------:R-:W-:Y:S02]  /*6740*/  FMUL.FTZ R17, R128, R158 ;  /* 0x0000009e80117220 */ /* 0x000fe40000410000 */
[----:B------:R-:W-:Y:S02]  /*6750*/  FFMA.FTZ R191, R172, R190, R191 ;  /* 0x000000beacbf7223 */ /* 0x000fe400000100bf */
[----:B------:R-:W-:Y:S02]  /*6760*/  FMUL.FTZ R16, R128, R154 ;  /* 0x0000009a80107220 */ /* 0x000fe40000410000 */
[----:B------:R-:W-:Y:S02]  /*6770*/  FFMA.FTZ R191, R192, R203, R191 ;  /* 0x000000cbc0bf7223 */ /* 0x000fe400000100bf */
[----:B------:R-:W-:Y:S02]  /*6780*/  FMUL.FTZ R16, R181, R16 ;  /* 0x00000010b5107220 */ /* 0x000fe40000410000 */
[----:B------:R-:W-:-:S02]  /*6790*/  FFMA.FTZ R191, R194, R186, R191 ;  /* 0x000000bac2bf7223 */ /* 0x000fc400000100bf */
[----:B------:R-:W-:Y:S02]  /*67a0*/  FFMA.FTZ R179, R179, R154, R16 ;  /* 0x0000009ab3b37223 */ /* 0x000fe40000010010 */
[----:B------:R-:W-:Y:S02]  /*67b0*/  FFMA.FTZ R198, R195, R196, R191 ;  /* 0x000000c4c3c67223 */ /* 0x000fe400000100bf */
[----:B------:R-:W-:Y:S02]  /*67c0*/  FMUL.FTZ R16, R128, R134 ;  /* 0x0000008680107220 */ /* 0x000fe40000410000 */
[----:B------:R-:W-:Y:S01]  /*67d0*/  FADD.FTZ R153, R4, R153 ;  /* 0x0000009904997221 */ /* 0x000fe20000010000 */
[----:B------:R-:W0:Y:S01]  /*67e0*/  SHFL.DOWN PT, R191, R198, 0x1, 0x1f ;  /* 0x08201f00c6bf7f89 */ /* 0x000e2200000e0000 */
[----:B------:R-:W-:Y:S02]  /*67f0*/  FMUL.FTZ R16, R173, R16 ;  /* 0x00000010ad107220 */ /* 0x000fe40000410000 */
[----:B------:R-:W-:-:S02]  /*6800*/  FADD.FTZ R143, R194, R143 ;  /* 0x0000008fc28f7221 */ /* 0x000fc40000010000 */
        /* <DEDUP_REMOVED lines=11> */
[----:B------:R-:W-:Y:S01]  /*68c0*/  ISETP.GT.AND P0, PT, R66, 0x17, PT ;  /* 0x000000174200780c */ /* 0x000fe20003f04270 */
[----:B------:R-:W-:-:S02]  /*68d0*/  FADD.FTZ R102, R179, R102 ;  /* 0x00000066b3667221 */ /* 0x000fc40000010000 */
[----:B------:R-:W-:Y:S01]  /*68e0*/  FADD.FTZ R124, R169, R124 ;  /* 0x0000007ca97c7221 */ /* 0x000fe20000010000 */
[----:B------:R-:W0:Y:S01]  /*68f0*/  SHFL.DOWN PT, R191, R198, 0x2, 0x1f ;  /* 0x08401f00c6bf7f89 */ /* 0x000e2200000e0000 */
[----:B------:R-:W-:Y:S02]  /*6900*/  FADD.FTZ R155, R136, R155 ;  /* 0x0000009b889b7221 */ /* 0x000fe40000010000 */
[----:B------:R-:W-:Y:S02]  /*6910*/  FADD.FTZ R100, R171, R100 ;  /* 0x00000064ab647221 */ /* 0x000fe40000010000 */
[----:B------:R-:W-:Y:S02]  /*6920*/  FADD.FTZ R126, R21, R126 ;  /* 0x0000007e157e7221 */ /* 0x000fe40000010000 */
[----:B------:R-:W-:Y:S02]  /*6930*/  FADD.FTZ R157, R6, R157 ;  /* 0x0000009d069d7221 */ /* 0x000fe40000010000 */
[----:B------:R-:W-:-:S05]  /*6940*/  @!P0 FADD.FTZ R5, R5, R200 ;  /* 0x000000c805058221 */ /* 0x000fca0000010000 */
[----:B------:R-:W-:Y:S01]  /*6950*/  SHFL.DOWN PT, R200, R5, 0x10, 0x1f ;  /* 0x0a001f0005c87f89 */ /* 0x000fe200000e0000 */
[----:B0-----:R-:W-:Y:S01]  /*6960*/  @!P2 FADD.FTZ R198, R198, R191 ;  /* 0x000000bfc6c6a221 */ /* 0x001fe20000010000 */
[----:B------:R-:W-:Y:S01]  /*6970*/  ISETP.GT.AND P2, PT, R66, 0xf, PT ;  /* 0x0000000f4200780c */ /* 0x000fe20003f44270 */
[----:B------:R-:W-:-:S03]  /*6980*/  FMUL.FTZ R191, R128, R183 ;  /* 0x000000b780bf7220 */ /* 0x000fc60000410000 */
[----:B------:R-:W0:Y:S01]  /*6990*/  SHFL.DOWN PT, R199, R198, 0x4, 0x1f ;  /* 0x08801f00c6c77f89 */ /* 0x000e2200000e0000 */
[----:B------:R-:W-:Y:S02]  /*69a0*/  FMUL.FTZ R196, R196, R191 ;  /* 0x000000bfc4c47220 */ /* 0x000fe40000410000 */
[----:B------:R-:W-:Y:S02]  /*69b0*/  FMUL.FTZ R191, R128, R162 ;  /* 0x000000a280bf7220 */ /* 0x000fe40000410000 */
[----:B------:R-:W-:Y:S02]  /*69c0*/  FFMA.FTZ R196, R209, R183, R196 ;  /* 0x000000b7d1c47223 */ /* 0x000fe400000100c4 */
[----:B------:R-:W-:Y:S02]  /*69d0*/  FMUL.FTZ R191, R186, R191 ;  /* 0x000000bfbabf7220 */ /* 0x000fe40000410000 */
[----:B------:R-:W-:Y:S02]  /*69e0*/  FMUL.FTZ R183, R190, R17 ;  /* 0x00000011beb77220 */ /* 0x000fe40000410000 */
[----:B------:R-:W-:-:S02]  /*69f0*/  FMUL.FTZ R17, R128, R193 ;  /* 0x000000c180117220 */ /* 0x000fc40000410000 */
[----:B------:R-:W-:Y:S02]  /*6a00*/  FFMA.FTZ R191, R208, R162, R191 ;  /* 0x000000a2d0bf7223 */ /* 0x000fe400000100bf */
[----:B------:R-:W-:Y:S02]  /*6a10*/  FMUL.FTZ R188, R188, R17 ;  /* 0x00000011bcbc7220 */ /* 0x000fe40000410000 */
[----:B------:R-:W-:Y:S02]  /*6a20*/  FMUL.FTZ R17, R128, R170 ;  /* 0x000000aa80117220 */ /* 0x000fe40000410000 */
[----:B------:R-:W-:Y:S02]  /*6a30*/  FADD.FTZ R110, R191, R110 ;  /* 0x0000006ebf6e7221 */ /* 0x000fe40000010000 */
[----:B------:R-:W-:Y:S02]  /*6a40*/  FFMA.FTZ R191, R204, R158, R183 ;  /* 0x0000009eccbf7223 */ /* 0x000fe400000100b7 */
[----:B------:R-:W-:-:S02]  /*6a50*/  FMUL.FTZ R183, R184, R17 ;  /* 0x00000011b8b77220 */ /* 0x000fc40000410000 */
[----:B0-----:R-:W-:Y:S02]  /*6a60*/  @!P3 FADD.FTZ R198, R198, R199 ;  /* 0x000000c7c6c6b221 */ /* 0x001fe40000010000 */
[C---:B------:R-:W-:Y:S02]  /*6a70*/  FMUL.FTZ R17, R128.reuse, R167 ;  /* 0x000000a780117220 */ /* 0x040fe40000410000 */
[----:B------:R-:W-:Y:S01]  /*6a80*/  FMUL.FTZ R186, R128, R197 ;  /* 0x000000c580ba7220 */ /* 0x000fe20000410000 */
[----:B------:R-:W0:Y:S01]  /*6a90*/  SHFL.DOWN PT, R195, R198, 0x8, 0x1f ;  /* 0x09001f00c6c37f89 */ /* 0x000e2200000e0000 */
[----:B------:R-:W-:Y:S02]  /*6aa0*/  FMUL.FTZ R180, R180, R17 ;  /* 0x00000011b4b47220 */ /* 0x000fe40000410000 */
[----:B------:R-:W-:Y:S02]  /*6ab0*/  FMUL.FTZ R17, R128, R166 ;  /* 0x000000a680117220 */ /* 0x000fe40000410000 */
[----:B------:R-:W-:-:S02]  /*6ac0*/  FFMA.FTZ R180, R201, R167, R180 ;  /* 0x000000a7c9b47223 */ /* 0x000fc400000100b4 */
[----:B------:R-:W-:Y:S02]  /*6ad0*/  FMUL.FTZ R178, R178, R17 ;  /* 0x00000011b2b27220 */ /* 0x000fe40000410000 */
[----:B------:R-:W-:Y:S02]  /*6ae0*/  FMUL.FTZ R17, R128, R165 ;  /* 0x000000a580117220 */ /* 0x000fe40000410000 */
[----:B------:R-:W-:Y:S02]  /*6af0*/  @!P2 FADD.FTZ R5, R5, R200 ;  /* 0x000000c80505a221 */ /* 0x000fe40000010000 */
[----:B------:R-:W-:Y:S02]  /*6b00*/  FMUL.FTZ R138, R138, R17 ;  /* 0x000000118a8a7220 */ /* 0x000fe40000410000 */
[----:B------:R-:W-:Y:S02]  /*6b10*/  FMUL.FTZ R17, R128, R175 ;  /* 0x000000af80117220 */ /* 0x000fe40000410000 */
[----:B------:R-:W-:-:S02]  /*6b20*/  FMUL.FTZ R186, R203, R186 ;  /* 0x000000bacbba7220 */ /* 0x000fc40000410000 */
[----:B------:R-:W-:Y:S02]  /*6b30*/  FMUL.FTZ R17, R168, R17 ;  /* 0x00000011a8117220 */ /* 0x000fe40000410000 */
[----:B------:R-:W-:Y:S02]  /*6b40*/  FFMA.FTZ R186, R206, R197, R186 ;  /* 0x000000c5ceba7223 */ /* 0x000fe400000100ba */
[----:B------:R-:W-:Y:S02]  /*6b50*/  FFMA.FTZ R164, R164, R175, R17 ;  /* 0x000000afa4a47223 */ /* 0x000fe40000010011 */
[----:B0-----:R-:W-:Y:S01]  /*6b60*/  @!P0 FADD.FTZ R198, R198, R195 ;  /* 0x000000c3c6c68221 */ /* 0x001fe20000010000 */
[----:B------:R-:W-:Y:S01]  /*6b70*/  ISETP.NE.AND P0, PT, R66, RZ, PT ;  /* 0x000000ff4200720c */ /* 0x000fe20003f05270 */
[----:B------:R-:W-:Y:S02]  /*6b80*/  FMUL.FTZ R17, R128, R161 ;  /* 0x000000a180117220 */ /* 0x000fe40000410000 */
[----:B------:R-:W-:Y:S01]  /*6b90*/  FFMA.FTZ R188, R205, R193, R188 ;  /* 0x000000c1cdbc7223 */ /* 0x000fe200000100bc */
[----:B------:R-:W0:Y:S01]  /*6ba0*/  SHFL.DOWN PT, R167, R198, 0x10, 0x1f ;  /* 0x0a001f00c6a77f89 */ /* 0x000e2200000e0000 */
[----:B------:R-:W-:-:S02]  /*6bb0*/  FMUL.FTZ R160, R160, R17 ;  /* 0x00000011a0a07220 */ /* 0x000fc40000410000 */
[----:B------:R-:W-:Y:S02]  /*6bc0*/  FMUL.FTZ R17, R128, R20 ;  /* 0x0000001480117220 */ /* 0x000fe40000410000 */
[----:B------:R-:W-:Y:S02]  /*6bd0*/  FFMA.FTZ R183, R202, R170, R183 ;  /* 0x000000aacab77223 */ /* 0x000fe400000100b7 */
[----:B------:R-:W-:Y:S02]  /*6be0*/  FMUL.FTZ R182, R182, R17 ;  /* 0x00000011b6b67220 */ /* 0x000fe40000410000 */
[C---:B------:R-:W-:Y:S02]  /*6bf0*/  FMUL.FTZ R17, R128.reuse, R19 ;  /* 0x0000001380117220 */ /* 0x040fe40000410000 */
[----:B------:R-:W-:Y:S02]  /*6c00*/  FMUL.FTZ R128, R128, R18 ;  /* 0x0000001280807220 */ /* 0x000fe40000410000 */
[----:B------:R-:W-:-:S02]  /*6c10*/  FMUL.FTZ R17, R132, R17 ;  /* 0x0000001184117220 */ /* 0x000fc40000410000 */
[----:B------:R-:W-:Y:S02]  /*6c20*/  FMUL.FTZ R128, R159, R128 ;  /* 0x000000809f807220 */ /* 0x000fe40000410000 */
[----:B------:R-:W-:Y:S02]  /*6c30*/  FFMA.FTZ R189, R189, R166, R178 ;  /* 0x000000a6bdbd7223 */ /* 0x000fe400000100b2 */
[----:B------:R-:W-:Y:S02]  /*6c40*/  FFMA.FTZ R138, R185, R165, R138 ;  /* 0x000000a5b98a7223 */ /* 0x000fe4000001008a */
[----:B------:R-:W-:Y:S02]  /*6c50*/  FFMA.FTZ R160, R156, R161, R160 ;  /* 0x000000a19ca07223 */ /* 0x000fe400000100a0 */
[----:B------:R-:W-:Y:S02]  /*6c60*/  FFMA.FTZ R163, R163, R20, R182 ;  /* 0x00000014a3a37223 */ /* 0x000fe400000100b6 */
[----:B0-----:R-:W-:-:S02]  /*6c70*/  @!P2 FADD.FTZ R198, R198, R167 ;  /* 0x000000a7c6c6a221 */ /* 0x001fc40000010000 */
[----:B------:R-:W-:Y:S02]  /*6c80*/  FFMA.FTZ R130, R130, R19, R17 ;  /* 0x0000001382827223 */ /* 0x000fe40000010011 */
[----:B------:R-:W-:Y:S02]  /*6c90*/  IMAD.MOV.U32 R4, RZ, RZ, R198 ;  /* 0x000000ffff047224 */ /* 0x000fe400078e00c6 */
[----:B------:R-:W-:Y:S02]  /*6ca0*/  FFMA.FTZ R7, R7, R18, R128 ;  /* 0x0000001207077223 */ /* 0x000fe40000010080 */
[----:B------:R-:W-:Y:S01]  /*6cb0*/  FADD.FTZ R141, R196, R141 ;  /* 0x0000008dc48d7221 */ /* 0x000fe20000010000 */
[----:B------:R0:W-:Y:S01]  /*6cc0*/  @!P0 STS.64 [R58.X8+0x858], R4 ;  /* 0x000858043a008388 */ /* 0x0001e20000008a00 */
        /* <DEDUP_REMOVED lines=25> */
.L_x_2450:
[----:B0-----:R-:W-:Y:S05]  /*6e60*/  BSYNC B0 ;  /* 0x0000000000007941 */ /* 0x001fea0003800000 */
.L_x_2449:
[----:B------:R-:W-:-:S04]  /*6e70*/  IADD3 R125, R125, 0x1, RZ ;  /* 0x000000017d7d7810 */ /* 0x000fc80007ffe0ff */
[----:B------:R-:W-:-:S13]  /*6e80*/  ISETP.GE.AND P0, PT, R125, c[0x0][0x16c], PT ;  /* 0x00005b007d007a0c */ /* 0x000fda0003f06270 */
[----:B------:R-:W-:Y:S01]  /*6e90*/  @P0 CALL.REL.NOINC `(.L_x_2435) ;  /* 0x0000001000000944 */ /* 0x000fe20003c00000 */
[----:B------:R-:W-:Y:S05]  /*6ea0*/  BRA `(.L_x_2451) ;  /* 0xffffdc2000007947 */ /* 0x000fea000383ffff */
.L_x_2435:
[----:B------:R-:W-:Y:S01]  /*6eb0*/  BAR.SYNC.DEFER_BLOCKING 0x0 ;  /* 0x0000000000007b1d */ /* 0x000fe20000010000 */
[----:B------:R-:W-:Y:S01]  /*6ec0*/  F2FP.BF16.PACK_AB R126, R126, R157 ;  /* 0x0000009d7e7e723e */ /* 0x000fe200000010ff */
[----:B------:R-:W-:Y:S01]  /*6ed0*/  IMAD R7, R75, c[0x0][0x2e0], RZ ;  /* 0x0000b8004b077a24 */ /* 0x000fe200078e02ff */
[----:B------:R-:W-:Y:S02]  /*6ee0*/  F2FP.BF16.PACK_AB R124, R124, R155 ;  /* 0x0000009b7c7c723e */ /* 0x000fe400000010ff */
[----:B------:R-:W-:Y:S01]  /*6ef0*/  F2FP.BF16.PACK_AB R122, R122, R153 ;  /* 0x000000997a7a723e */ /* 0x000fe200000010ff */
[----:B------:R-:W-:Y:S01]  /*6f00*/  IMAD R89, R76, c[0x0][0x2e4], R7 ;  /* 0x0000b9004c597a24 */ /* 0x000fe200078e0207 */
[----:B------:R-:W-:Y:S01]  /*6f10*/  PRMT R19, R126, 0x7632, R19 ;  /* 0x000076327e137816 */ /* 0x000fe20000000013 */
[----:B------:R-:W-:Y:S01]  /*6f20*/  BSSY B0, `(.L_x_2452) ;  /* 0x0000050000007945 */ /* 0x000fe20003800000 */
[----:B------:R-:W-:Y:S02]  /*6f30*/  PRMT R3, R124, 0x7632, R3 ;  /* 0x000076327c037816 */ /* 0x000fe40000000003 */
[----:B------:R-:W-:-:S02]  /*6f40*/  PRMT R4, R122, 0x7632, R4 ;  /* 0x000076327a047816 */ /* 0x000fc40000000004 */
[----:B------:R-:W-:Y:S02]  /*6f50*/  F2FP.BF16.PACK_AB R120, R120, R151 ;  /* 0x000000977878723e */ /* 0x000fe400000010ff */
[----:B------:R-:W-:Y:S02]  /*6f60*/  F2FP.BF16.PACK_AB R118, R118, R149 ;  /* 0x000000957676723e */ /* 0x000fe400000010ff */
[----:B------:R-:W-:Y:S02]  /*6f70*/  F2FP.BF16.PACK_AB R116, R116, R147 ;  /* 0x000000937474723e */ /* 0x000fe400000010ff */
[----:B------:R-:W-:Y:S02]  /*6f80*/  F2FP.BF16.PACK_AB R114, R114, R145 ;  /* 0x000000917272723e */ /* 0x000fe400000010ff */
[----:B------:R-:W-:Y:S02]  /*6f90*/  F2FP.BF16.PACK_AB R112, R112, R143 ;  /* 0x0000008f7070723e */ /* 0x000fe400000010ff */
[----:B------:R-:W-:Y:S01]  /*6fa0*/  PRMT R5, R118, 0x7632, R5 ;  /* 0x0000763276057816 */ /* 0x000fe20000000005 */
[----:B------:R0:W-:Y:S01]  /*6fb0*/  STS.U16 [R38+0x2], R19 ;  /* 0x0000021326007388 */ /* 0x0001e20000000400 */
[----:B------:R-:W-:-:S02]  /*6fc0*/  PRMT R6, R112, 0x7632, R6 ;  /* 0x0000763270067816 */ /* 0x000fc40000000006 */
[----:B------:R-:W-:Y:S01]  /*6fd0*/  IADD3 R32, -R2, c[0x0][0x168], RZ ;  /* 0x00005a0002207a10 */ /* 0x000fe20007ffe1ff */
[----:B------:R1:W-:Y:S01]  /*6fe0*/  STS.U16 [R38+0x6], R3 ;  /* 0x0000060326007388 */ /* 0x0003e20000000400 */
[C---:B------:R-:W-:Y:S02]  /*6ff0*/  LEA R7, P5, R60.reuse, c[0x0][0x330], 0x1 ;  /* 0x0000cc003c077a11 */ /* 0x040fe400078a08ff */
[C---:B------:R-:W-:Y:S01]  /*7000*/  LOP3.LUT R34, R60.reuse, 0x20, RZ, 0xfc, !PT ;  /* 0x000000203c227812 */ /* 0x040fe200078efcff */
[----:B------:R2:W-:Y:S01]  /*7010*/  STS.U16 [R38+0xa], R4 ;  /* 0x00000a0426007388 */ /* 0x0005e20000000400 */
[----:B------:R-:W-:Y:S02]  /*7020*/  LEA.HI.X R16, R60, c[0x0][0x334], R57, 0x1, P5 ;  /* 0x0000cd003c107a11 */ /* 0x000fe400028f0c39 */
        /* <DEDUP_REMOVED lines=14> */
[----:B------:R1:W-:Y:S01]  /*7110*/  STS.U16 [R38+0x1a], R4 ;  /* 0x00001a0426007388 */ /* 0x0003e20000000400 */
[----:B0-----:R-:W-:-:S03]  /*7120*/  IMAD.WIDE.U32 R2, R73, c[0x0][0x2d8], RZ ;  /* 0x0000b60049027a25 */ /* 0x001fc600078e00ff */
[----:B------:R-:W-:Y:S04]  /*7130*/  STS.U16 [R38+0x1c], R112 ;  /* 0x00001c7026007388 */ /* 0x000fe80000000400 */
[----:B------:R0:W-:Y:S01]  /*7140*/  STS.U16 [R38+0x1e], R6 ;  /* 0x00001e0626007388 */ /* 0x0001e20000000400 */
[----:B------:R-:W-:-:S06]  /*7150*/  NOP ;  /* 0x0000000000007918 */ /* 0x000fcc0000000000 */
[----:B------:R-:W-:Y:S01]  /*7160*/  LDS.U16 R5, [R56] ;  /* 0x0000000038057984 */ /* 0x000fe20000000400 */
[----:B-1----:R-:W-:-:S03]  /*7170*/  IMAD R4, R71, c[0x0][0x2d8], RZ ;  /* 0x0000b60047047a24 */ /* 0x002fc600078e02ff */
[----:B------:R-:W-:Y:S01]  /*7180*/  LDS.U16 R19, [R55+0x40] ;  /* 0x0000400037137984 */ /* 0x000fe20000000400 */
[----:B------:R-:W-:Y:S01]  /*7190*/  IMAD R17, R73, c[0x0][0x2dc], R4 ;  /* 0x0000b70049117a24 */ /* 0x000fe200078e0204 */
[----:B------:R-:W-:Y:S02]  /*71a0*/  LOP3.LUT R4, R60, 0x60, RZ, 0xfc, !PT ;  /* 0x000000603c047812 */ /* 0x000fe400078efcff */
[----:B------:R-:W-:Y:S01]  /*71b0*/  LDS.U16 R21, [R54+0x80] ;  /* 0x0000800036157984 */ /* 0x000fe20000000400 */
[----:B------:R-:W-:-:S03]  /*71c0*/  IMAD.IADD R3, R3, 0x1, R17 ;  /* 0x0000000103037824 */ /* 0x000fc600078e0211 */
[----:B------:R-:W-:Y:S01]  /*71d0*/  LDS.U16 R23, [R53+0xc0] ;  /* 0x0000c00035177984 */ /* 0x000fe20000000400 */
[----:B------:R-:W-:-:S03]  /*71e0*/  IMAD.WIDE.U32 R2, R76, c[0x0][0x2e0], R2 ;  /* 0x0000b8004c027a25 */ /* 0x000fc600078e0002 */
[----:B------:R-:W-:Y:S02]  /*71f0*/  LDS.U16 R25, [R52+0x100] ;  /* 0x0001000034197984 */ /* 0x000fe40000000400 */
[----:B0-----:R-:W-:Y:S02]  /*7200*/  IADD3 R6, P0, R22, R2, RZ ;  /* 0x0000000216067210 */ /* 0x001fe40007f1e0ff */
[----:B------:R-:W-:Y:S02]  /*7210*/  LDS.U16 R27, [R51+0x140] ;  /* 0x00014000331b7984 */ /* 0x000fe40000000400 */
[----:B------:R-:W-:Y:S02]  /*7220*/  IADD3.X R3, R0, R89, R3, P0, !PT ;  /* 0x0000005900037210 */ /* 0x000fe400007fe403 */
        /* <DEDUP_REMOVED lines=20> */
[----:B------:R-:W-:Y:S01]  /*7370*/  MOV R6, R14 ;  /* 0x0000000e00067202 */ /* 0x000fe20000000f00 */
[----:B------:R-:W-:Y:S02]  /*7380*/  IMAD.MOV.U32 R7, RZ, RZ, R15 ;  /* 0x000000ffff077224 */ /* 0x000fe400078e000f */
[----:B------:R-:W-:Y:S02]  /*7390*/  IMAD R89, R75, c[0x0][0x2e0], RZ ;  /* 0x0000b8004b597a24 */ /* 0x000fe400078e02ff */
[----:B------:R-:W-:-:S04]  /*73a0*/  IMAD.WIDE.U32 R6, R73, c[0x0][0x2d8], R6 ;  /* 0x0000b60049067a25 */ /* 0x000fc800078e0006 */
[----:B------:R-:W-:Y:S01]  /*73b0*/  IMAD R89, R76, c[0x0][0x2e4], R89 ;  /* 0x0000b9004c597a24 */ /* 0x000fe200078e0259 */
[----:B------:R-:W-:-:S05]  /*73c0*/  IADD3 R7, R17, R7, RZ ;  /* 0x0000000711077210 */ /* 0x000fca0007ffe0ff */
[----:B------:R-:W-:-:S04]  /*73d0*/  IMAD.WIDE.U32 R6, R76, c[0x0][0x2e0], R6 ;  /* 0x0000b8004c067a25 */ /* 0x000fc800078e0006 */
[----:B------:R-:W-:Y:S01]  /*73e0*/  IMAD.IADD R7, R7, 0x1, R89 ;  /* 0x0000000107077824 */ /* 0x000fe200078e0259 */
[----:B------:R-:W-:-:S04]  /*73f0*/  LEA R16, P4, R6, c[0x0][0x330], 0x1 ;  /* 0x0000cc0006107a11 */ /* 0x000fc800078808ff */
[----:B------:R-:W-:-:S05]  /*7400*/  LEA.HI.X R17, R6, c[0x0][0x334], R7, 0x1, P4 ;  /* 0x0000cd0006117a11 */ /* 0x000fca00020f0c07 */
[----:B------:R0:W-:Y:S04]  /*7410*/  STG.E.U16 [R16.64], R5 ;  /* 0x0000000510007986 */ /* 0x0001e8000c101504 */
.L_x_2453:
[----:B------:R-:W-:Y:S05]  /*7420*/  BSYNC B0 ;  /* 0x0000000000007941 */ /* 0x000fea0003800000 */
.L_x_2452:
[C---:B------:R-:W-:Y:S01]  /*7430*/  LOP3.LUT R78, R60.reuse, 0x80, RZ, 0xfc, !PT ;  /* 0x000000803c4e7812 */ /* 0x040fe200078efcff */
[----:B------:R1:W-:Y:S01]  /*7440*/  @!P0 STG.E.U16 [R2.64+-0x7c0], R19 ;  /* 0xfff8401302008986 */ /* 0x0003e2000c101504 */
[----:B------:R-:W-:Y:S01]  /*7450*/  LOP3.LUT R80, R60, 0xa0, RZ, 0xfc, !PT ;  /* 0x000000a03c507812 */ /* 0x000fe200078efcff */
[----:B------:R-:W-:Y:S01]  /*7460*/  FADD.FTZ R6, R96, R69 ;  /* 0x0000004560067221 */ /* 0x000fe20000010000 */
[C---:B------:R-:W-:Y:S01]  /*7470*/  LOP3.LUT R82, R60.reuse, 0xc0, RZ, 0xfc, !PT ;  /* 0x000000c03c527812 */ /* 0x040fe200078efcff */
[----:B------:R2:W-:Y:S01]  /*7480*/  @!P2 STG.E.U16 [R2.64+-0x780], R21 ;  /* 0xfff880150200a986 */ /* 0x0005e2000c101504 */
[C---:B------:R-:W-:Y:S01]  /*7490*/  LOP3.LUT R84, R60.reuse, 0xe0, RZ, 0xfc, !PT ;  /* 0x000000e03c547812 */ /* 0x040fe200078efcff */
[----:B------:R-:W-:Y:S01]  /*74a0*/  BSSY B0, `(.L_x_2454) ;  /* 0x00000a8000007945 */ /* 0x000fe20003800000 */
        /* <DEDUP_REMOVED lines=27> */
[----:B0-----:R-:W-:Y:S01]  /*7660*/  LOP3.LUT R5, R150, 0xfffffe00, RZ, 0xc0, !PT ;  /* 0xfffffe0096057812 */ /* 0x001fe200078ec0ff */
[----:B------:R-:W-:Y:S01]  /*7670*/  @!P0 STG.E.U16 [R2.64+-0x580], R37 ;  /* 0xfffa802502008986 */ /* 0x000fe2000c101504 */
[----:B------:R-:W-:Y:S02]  /*7680*/  F2FP.BF16.PACK_AB R96, R127, R96 ;  /* 0x000000607f60723e */ /* 0x000fe400000010ff */
[----:B------:R-:W-:Y:S01]  /*7690*/  LEA R118, R66, R5, 0x4 ;  /* 0x0000000542767211 */ /* 0x000fe200078e20ff */
[----:B------:R-:W-:Y:S03]  /*76a0*/  @!P2 STG.E.U16 [R2.64+-0x540], R77 ;  /* 0xfffac04d0200a986 */ /* 0x000fe6000c101504 */
[C---:B------:R-:W-:Y:S01]  /*76b0*/  IADD3 R5, R118.reuse, 0x1, RZ ;  /* 0x0000000176057810 */ /* 0x040fe20007ffe0ff */
[----:B------:R-:W-:Y:S01]  /*76c0*/  @!P3 STG.E.U16 [R2.64+-0x500], R79 ;  /* 0xfffb004f0200b986 */ /* 0x000fe2000c101504 */
[----:B------:R-:W-:-:S02]  /*76d0*/  IADD3 R16, R118, 0x2, RZ ;  /* 0x0000000276107810 */ /* 0x000fc40007ffe0ff */
[-C--:B------:R-:W-:Y:S01]  /*76e0*/  LEA.HI.SX32 R7, R5, R118.reuse, 0x1b ;  /* 0x0000007605077211 */ /* 0x080fe200078fdaff */
[----:B------:R-:W-:Y:S01]  /*76f0*/  @!P4 STG.E.U16 [R2.64+-0x4c0], R81 ;  /* 0xfffb40510200c986 */ /* 0x000fe2000c101504 */
[----:B------:R-:W-:Y:S01]  /*7700*/  FADD.FTZ R5, R6, R127 ;  /* 0x0000007f06057221 */ /* 0x000fe20000010000 */
[C---:B------:R-:W-:Y:S02]  /*7710*/  IADD3 R17, R118.reuse, 0x3, RZ ;  /* 0x0000000376117810 */ /* 0x040fe40007ffe0ff */
[----:B------:R-:W-:Y:S01]  /*7720*/  @!P5 STG.E.U16 [R2.64+-0x480], R83 ;  /* 0xfffb80530200d986 */ /* 0x000fe2000c101504 */
[C---:B------:R-:W-:Y:S01]  /*7730*/  IADD3 R18, R118.reuse, 0x4, RZ ;  /* 0x0000000476127810 */ /* 0x040fe20007ffe0ff */
[----:B------:R-:W-:Y:S01]  /*7740*/  FADD.FTZ R6, R5, R98 ;  /* 0x0000006205067221 */ /* 0x000fe20000010000 */
[C---:B-1----:R-:W-:Y:S01]  /*7750*/  IADD3 R19, R118.reuse, 0x5, RZ ;  /* 0x0000000576137810 */ /* 0x042fe20007ffe0ff */
[----:B------:R0:W-:Y:S01]  /*7760*/  @!P6 STG.E.U16 [R2.64+-0x440], R85 ;  /* 0xfffbc0550200e986 */ /* 0x0001e2000c101504 */
[----:B------:R-:W-:Y:S01]  /*7770*/  IADD3 R20, R118, 0x6, RZ ;  /* 0x0000000676147810 */ /* 0x000fe20007ffe0ff */
[----:B------:R-:W-:Y:S01]  /*7780*/  FADD.FTZ R5, R6, R129 ;  /* 0x0000008106057221 */ /* 0x000fe20000010000 */
[-C--:B------:R-:W-:Y:S01]  /*7790*/  LEA.HI.SX32 R16, R16, R118.reuse, 0x1b ;  /* 0x0000007610107211 */ /* 0x080fe200078fdaff */
[----:B------:R-:W-:Y:S01]  /*77a0*/  BAR.SYNC.DEFER_BLOCKING 0x0 ;  /* 0x0000000000007b1d */ /* 0x000fe20000010000 */
[----:B------:R-:W-:Y:S01]  /*77b0*/  LEA.HI.SX32 R17, R17, R118, 0x1b ;  /* 0x0000007611117211 */ /* 0x000fe200078fdaff */
[----:B------:R-:W-:Y:S01]  /*77c0*/  IMAD.SHL.U32 R7, R7, 0x2, RZ ;  /* 0x0000000207077824 */ /* 0x000fe200078e00ff */
[----:B--2---:R-:W-:-:S02]  /*77d0*/  IADD3 R21, R118, 0x7, RZ ;  /* 0x0000000776157810 */ /* 0x004fc40007ffe0ff */
[----:B------:R-:W-:Y:S01]  /*77e0*/  F2FP.BF16.PACK_AB R98, R129, R98 ;  /* 0x000000628162723e */ /* 0x000fe200000010ff */
[----:B------:R-:W-:Y:S01]  /*77f0*/  IMAD.SHL.U32 R17, R17, 0x2, RZ ;  /* 0x0000000211117824 */ /* 0x000fe200078e00ff */
[-C--:B------:R-:W-:Y:S02]  /*7800*/  LEA.HI.SX32 R18, R18, R118.reuse, 0x1b ;  /* 0x0000007612127211 */ /* 0x080fe400078fdaff */
[----:B------:R-:W-:Y:S02]  /*7810*/  LEA.HI.SX32 R19, R19, R118, 0x1b ;  /* 0x0000007613137211 */ /* 0x000fe400078fdaff */
[----:B0-----:R-:W-:Y:S01]  /*7820*/  F2FP.BF16.PACK_AB R2, R131, R100 ;  /* 0x000000648302723e */ /* 0x001fe200000010ff */
[----:B------:R-:W-:Y:S01]  /*7830*/  FADD.FTZ R100, R5, R100 ;  /* 0x0000006405647221 */ /* 0x000fe20000010000 */
[C---:B------:R-:W-:Y:S01]  /*7840*/  IADD3 R23, R118.reuse, 0x8, RZ ;  /* 0x0000000876177810 */ /* 0x040fe20007ffe0ff */
[----:B------:R-:W-:Y:S01]  /*7850*/  IMAD.SHL.U32 R19, R19, 0x2, RZ ;  /* 0x0000000213137824 */ /* 0x000fe200078e00ff */
[----:B------:R-:W-:Y:S01]  /*7860*/  IADD3 R24, R118, 0x9, RZ ;  /* 0x0000000976187810 */ /* 0x000fe20007ffe0ff */
[----:B------:R-:W-:Y:S01]  /*7870*/  FADD.FTZ R131, R100, R131 ;  /* 0x0000008364837221 */ /* 0x000fe20000010000 */
[----:B------:R-:W-:-:S02]  /*7880*/  PRMT R6, R96, 0x7632, R6 ;  /* 0x0000763260067816 */ /* 0x000fc40000000006 */
[-C--:B------:R-:W-:Y:S02]  /*7890*/  LEA.HI.SX32 R20, R20, R118.reuse, 0x1b ;  /* 0x0000007614147211 */ /* 0x080fe400078fdaff */
[----:B------:R-:W-:Y:S02]  /*78a0*/  SHF.L.U32 R16, R16, 0x1, RZ ;  /* 0x0000000110107819 */ /* 0x000fe400000006ff */
[C---:B------:R-:W-:Y:S01]  /*78b0*/  IADD3 R25, R118.reuse, 0xa, RZ ;  /* 0x0000000a76197810 */ /* 0x040fe20007ffe0ff */
[----:B------:R-:W-:Y:S01]  /*78c0*/  STS.U16 [R38], R96 ;  /* 0x0000006026007388 */ /* 0x000fe20000000400 */
[----:B------:R-:W-:Y:S02]  /*78d0*/  IADD3 R26, R118, 0xb, RZ ;  /* 0x0000000b761a7810 */ /* 0x000fe40007ffe0ff */
[----:B------:R-:W-:Y:S01]  /*78e0*/  LEA.HI.SX32 R21, R21, R118, 0x1b ;  /* 0x0000007615157211 */ /* 0x000fe200078fdaff */
[----:B------:R0:W-:Y:S01]  /*78f0*/  STS.U16 [R7+0x2], R6 ;  /* 0x0000020607007388 */ /* 0x0001e20000000400 */
[----:B------:R-:W-:-:S02]  /*7900*/  PRMT R31, R98, 0x7632, R31 ;  /* 0x00007632621f7816 */ /* 0x000fc4000000001f */
[----:B------:R-:W-:Y:S01]  /*7910*/  F2FP.BF16.PACK_AB R3, R133, R102 ;  /* 0x000000668503723e */ /* 0x000fe200000010ff */
[----:B------:R1:W-:Y:S01]  /*7920*/  STS.U16 [R16+0x4], R98 ;  /* 0x0000046210007388 */ /* 0x0003e20000000400 */
[C---:B------:R-:W-:Y:S01]  /*7930*/  PRMT R33, R2.reuse, 0x7610, R33 ;  /* 0x0000761002217816 */ /* 0x040fe20000000021 */
[----:B------:R-:W-:Y:S01]  /*7940*/  IMAD.SHL.U32 R21, R21, 0x2, RZ ;  /* 0x0000000215157824 */ /* 0x000fe200078e00ff */
[----:B------:R-:W-:Y:S01]  /*7950*/  PRMT R35, R2, 0x7632, R35 ;  /* 0x0000763202237816 */ /* 0x000fe20000000023 */
[----:B------:R-:W-:Y:S01]  /*7960*/  STS.U16 [R17+0x6], R31 ;  /* 0x0000061f11007388 */ /* 0x000fe20000000400 */
[----:B------:R-:W-:Y:S01]  /*7970*/  SHF.L.U32 R18, R18, 0x1, RZ ;  /* 0x0000000112127819 */ /* 0x000fe200000006ff */
[----:B------:R-:W-:Y:S01]  /*7980*/  FADD.FTZ R102, R131, R102 ;  /* 0x0000006683667221 */ /* 0x000fe20000010000 */
[C---:B------:R-:W-:Y:S02]  /*7990*/  IADD3 R27, R118.reuse, 0xc, RZ ;  /* 0x0000000c761b7810 */ /* 0x040fe40007ffe0ff */
[----:B------:R-:W-:Y:S01]  /*79a0*/  IADD3 R28, R118, 0xd, RZ ;  /* 0x0000000d761c7810 */ /* 0x000fe20007ffe0ff */
[----:B------:R-:W-:Y:S01]  /*79b0*/  STS.U16 [R18+0x8], R33 ;  /* 0x0000082112007388 */ /* 0x000fe20000000400 */
[-C--:B------:R-:W-:Y:S01]  /*79c0*/  LEA.HI.SX32 R23, R23, R118.reuse, 0x1b ;  /* 0x0000007617177211 */ /* 0x080fe200078fdaff */
[----:B------:R-:W-:Y:S01]  /*79d0*/  FADD.FTZ R133, R102, R133 ;  /* 0x0000008566857221 */ /* 0x000fe20000010000 */
[----:B------:R-:W-:Y:S01]  /*79e0*/  LEA.HI.SX32 R24, R24, R118, 0x1b ;  /* 0x0000007618187211 */ /* 0x000fe200078fdaff */
[----:B------:R-:W-:Y:S01]  /*79f0*/  STS.U16 [R19+0xa], R35 ;  /* 0x00000a2313007388 */ /* 0x000fe20000000400 */
[----:B------:R-:W-:Y:S01]  /*7a00*/  F2FP.BF16.PACK_AB R2, R135, R104 ;  /* 0x000000688702723e */ /* 0x000fe200000010ff */
[----:B------:R-:W-:Y:S01]  /*7a10*/  FADD.FTZ R104, R133, R104 ;  /* 0x0000006885687221 */ /* 0x000fe20000010000 */
[----:B------:R-:W-:Y:S01]  /*7a20*/  SHF.L.U32 R20, R20, 0x1, RZ ;  /* 0x0000000114147819 */ /* 0x000fe200000006ff */
[----:B------:R-:W-:Y:S01]  /*7a30*/  IMAD.SHL.U32 R24, R24, 0x2, RZ ;  /* 0x0000000218187824 */ /* 0x000fe200078e00ff */
[----:B------:R-:W-:Y:S01]  /*7a40*/  IADD3 R29, R118, 0xe, RZ ;  /* 0x0000000e761d7810 */ /* 0x000fe20007ffe0ff */
[----:B------:R-:W-:Y:S01]  /*7a50*/  FADD.FTZ R135, R104, R135 ;  /* 0x0000008768877221 */ /* 0x000fe20000010000 */
[----:B------:R-:W-:Y:S01]  /*7a60*/  IADD3 R30, R118, 0xf, RZ ;  /* 0x0000000f761e7810 */ /* 0x000fe20007ffe0ff */
[----:B------:R2:W-:Y:S01]  /*7a70*/  STS.U16 [R20+0xc], R3 ;  /* 0x00000c0314007388 */ /* 0x0005e20000000400 */
[----:B------:R-:W-:-:S02]  /*7a80*/  LEA.HI.SX32 R25, R25, R118, 0x1b ;  /* 0x0000007619197211 */ /* 0x000fc400078fdaff */
[----:B------:R-:W-:Y:S02]  /*7a90*/  LEA.HI.SX32 R26, R26, R118, 0x1b ;  /* 0x000000761a1a7211 */ /* 0x000fe400078fdaff */
[----:B0-----:R-:W-:Y:S01]  /*7aa0*/  F2FP.BF16.PACK_AB R6, R137, R106 ;  /* 0x0000006a8906723e */ /* 0x001fe200000010ff */
[----:B------:R-:W-:Y:S01]  /*7ab0*/  FADD.FTZ R106, R135, R106 ;  /* 0x0000006a876a7221 */ /* 0x000fe20000010000 */
[----:B------:R-:W-:Y:S01]  /*7ac0*/  PRMT R7, R3, 0x7632, R7 ;  /* 0x0000763203077816 */ /* 0x000fe20000000007 */
[----:B------:R-:W-:Y:S01]  /*7ad0*/  IMAD.SHL.U32 R26, R26, 0x2, RZ ;  /* 0x000000021a1a7824 */ /* 0x000fe200078e00ff */
[-C--:B------:R-:W-:Y:S01]  /*7ae0*/  LEA.HI.SX32 R27, R27, R118.reuse, 0x1b ;  /* 0x000000761b1b7211 */ /* 0x080fe200078fdaff */
[----:B------:R-:W-:Y:S01]  /*7af0*/  FADD.FTZ R137, R106, R137 ;  /* 0x000000896a897221 */ /* 0x000fe20000010000 */
[----:B------:R-:W-:Y:S01]  /*7b00*/  LEA.HI.SX32 R28, R28, R118, 0x1b ;  /* 0x000000761c1c7211 */ /* 0x000fe200078fdaff */
[----:B------:R-:W-:Y:S01]  /*7b10*/  STS.U16 [R21+0xe], R7 ;  /* 0x00000e0715007388 */ /* 0x000fe20000000400 */
[----:B-1----:R-:W-:-:S02]  /*7b20*/  PRMT R16, R2, 0x7610, R16 ;  /* 0x0000761002107816 */ /* 0x002fc40000000010 */
[----:B------:R-:W-:Y:S01]  /*7b30*/  PRMT R37, R2, 0x7632, R37 ;  /* 0x0000763202257816 */ /* 0x000fe20000000025 */
[----:B------:R-:W-:Y:S01]  /*7b40*/  IMAD.SHL.U32 R28, R28, 0x2, RZ ;  /* 0x000000021c1c7824 */ /* 0x000fe200078e00ff */
[----:B------:R-:W-:Y:S02]  /*7b50*/  SHF.L.U32 R23, R23, 0x1, RZ ;  /* 0x0000000117177819 */ /* 0x000fe400000006ff */
[----:B------:R-:W-:Y:S01]  /*7b60*/  F2FP.BF16.PACK_AB R2, R139, R108 ;  /* 0x0000006c8b02723e */ /* 0x000fe200000010ff */
[----:B------:R-:W-:Y:S01]  /*7b70*/  FADD.FTZ R108, R137, R108 ;  /* 0x0000006c896c7221 */ /* 0x000fe20000010000 */
[-C--:B------:R-:W-:Y:S01]  /*7b80*/  LEA.HI.SX32 R29, R29, R118.reuse, 0x1b ;  /* 0x000000761d1d7211 */ /* 0x080fe200078fdaff */
[----:B------:R-:W-:Y:S01]  /*7b90*/  STS.U16 [R23+0x10], R16 ;  /* 0x0000101017007388 */ /* 0x000fe20000000400 */
[----:B------:R-:W-:Y:S01]  /*7ba0*/  LEA.HI.SX32 R30, R30, R118, 0x1b ;  /* 0x000000761e1e7211 */ /* 0x000fe200078fdaff */
[----:B------:R-:W-:Y:S01]  /*7bb0*/  FADD.FTZ R139, R108, R139 ;  /* 0x0000008b6c8b7221 */ /* 0x000fe20000010000 */
[----:B------:R-:W-:Y:S01]  /*7bc0*/  SHF.L.U32 R25, R25, 0x1, RZ ;  /* 0x0000000119197819 */ /* 0x000fe200000006ff */
[----:B------:R-:W-:Y:S01]  /*7bd0*/  STS.U16 [R24+0x12], R37 ;  /* 0x0000122518007388 */ /* 0x000fe20000000400 */
[----:B--2---:R-:W-:Y:S01]  /*7be0*/  F2FP.BF16.PACK_AB R3, R141, R110 ;  /* 0x0000006e8d03723e */ /* 0x004fe200000010ff */
[----:B------:R-:W-:Y:S01]  /*7bf0*/  IMAD.SHL.U32 R30, R30, 0x2, RZ ;  /* 0x000000021e1e7824 */ /* 0x000fe200078e00ff */
[----:B------:R-:W-:Y:S01]  /*7c00*/  PRMT R18, R6, 0x7632, R18 ;  /* 0x0000763206127816 */ /* 0x000fe20000000012 */
[----:B------:R0:W-:Y:S01]  /*7c10*/  STS.U16 [R25+0x14], R6 ;  /* 0x0000140619007388 */ /* 0x0001e20000000400 */
[----:B------:R-:W-:Y:S01]  /*7c20*/  SHF.L.U32 R27, R27, 0x1, RZ ;  /* 0x000000011b1b7819 */ /* 0x000fe200000006ff */
[----:B------:R-:W-:Y:S01]  /*7c30*/  FADD.FTZ R110, R139, R110 ;  /* 0x0000006e8b6e7221 */ /* 0x000fe20000010000 */
[----:B------:R-:W-:Y:S01]  /*7c40*/  PRMT R20, R2, 0x7632, R20 ;  /* 0x0000763202147816 */ /* 0x000fe20000000014 */
[----:B------:R-:W-:Y:S01]  /*7c50*/  STS.U16 [R26+0x16], R18 ;  /* 0x000016121a007388 */ /* 0x000fe20000000400 */
[----:B------:R-:W-:Y:S01]  /*7c60*/  SHF.L.U32 R29, R29, 0x1, RZ ;  /* 0x000000011d1d7819 */ /* 0x000fe200000006ff */
[----:B------:R-:W-:Y:S01]  /*7c70*/  FADD.FTZ R69, R110, R141 ;  /* 0x0000008d6e457221 */ /* 0x000fe20000010000 */
[----:B------:R-:W-:Y:S01]  /*7c80*/  PRMT R31, R3, 0x7632, R31 ;  /* 0x00007632031f7816 */ /* 0x000fe2000000001f */
[----:B------:R-:W-:Y:S01]  /*7c90*/  STS.U16 [R27+0x18], R2 ;  /* 0x000018021b007388 */ /* 0x000fe20000000400 */
[----:B0-----:R-:W-:-:S03]  /*7ca0*/  IMAD R6, R71, c[0x0][0x2f8], RZ ;  /* 0x0000be0047067a24 */ /* 0x001fc600078e02ff */
[----:B------:R-:W-:Y:S01]  /*7cb0*/  STS.U16 [R28+0x1a], R20 ;  /* 0x00001a141c007388 */ /* 0x000fe20000000400 */
[----:B------:R-:W-:-:S03]  /*7cc0*/  IMAD R5, R73, c[0x0][0x2fc], R6 ;  /* 0x0000bf0049057a24 */ /* 0x000fc600078e0206 */
[----:B------:R0:W-:Y:S04]  /*7cd0*/  STS.U16 [R29+0x1c], R3 ;  /* 0x00001c031d007388 */ /* 0x0001e80000000400 */
[----:B------:R-:W-:Y:S01]  /*7ce0*/  STS.U16 [R30+0x1e], R31 ;  /* 0x00001e1f1e007388 */ /* 0x000fe20000000400 */
[----:B------:R-:W-:-:S06]  /*7cf0*/  NOP ;  /* 0x0000000000007918 */ /* 0x000fcc0000000000 */
[----:B------:R-:W-:Y:S01]  /*7d00*/  LDS.U16 R17, [R56] ;  /* 0x0000000038117984 */ /* 0x000fe20000000400 */
[----:B0-----:R-:W-:-:S03]  /*7d10*/  IMAD.WIDE.U32 R2, R73, c[0x0][0x2f8], RZ ;  /* 0x0000be0049027a25 */ /* 0x001fc600078e00ff */
[----:B------:R-:W-:Y:S02]  /*7d20*/  LDS.U16 R55, [R55+0x40] ;  /* 0x0000400037377984 */ /* 0x000fe40000000400 */
[----:B------:R-:W-:Y:S02]  /*7d30*/  IADD3 R35, R3, R5, RZ ;  /* 0x0000000503237210 */ /* 0x000fe40007ffe0ff */
        /* <DEDUP_REMOVED lines=30> */
.L_x_2455:
[----:B------:R-:W-:Y:S05]  /*7f20*/  BSYNC B0 ;  /* 0x0000000000007941 */ /* 0x000fea0003800000 */
.L_x_2454:
[----:B------:R-:W-:Y:S01]  /*7f30*/  IMAD.MOV.U32 R3, RZ, RZ, R35 ;  /* 0x000000ffff037224 */ /* 0x000fe200078e0023 */
[----:B------:R-:W-:Y:S01]  /*7f40*/  IADD3 R39, P0, R39, -0x7c0, RZ ;  /* 0xfffff84027277810 */ /* 0x000fe20007f1e0ff */
[----:B------:R-:W-:Y:S01]  /*7f50*/  IMAD R5, R75, c[0x0][0x300], RZ ;  /* 0x0000c0004b057a24 */ /* 0x000fe200078e02ff */
[-C--:B------:R-:W-:Y:S01]  /*7f60*/  ISETP.GE.AND P4, PT, R36, R33.reuse, PT ;  /* 0x000000212400720c */ /* 0x080fe20003f86270 */
[----:B------:R-:W-:Y:S01]  /*7f70*/  IMAD.WIDE.U32 R2, R76, c[0x0][0x300], R2 ;  /* 0x0000c0004c027a25 */ /* 0x000fe200078e0002 */
[----:B------:R-:W-:Y:S02]  /*7f80*/  IADD3.X R40, R40, -0x1, RZ, P0, !PT ;  /* 0xffffffff28287810 */ /* 0x000fe400007fe4ff */
[----:B------:R-:W-:Y:S01]  /*7f90*/  ISETP.GE.AND P5, PT, R4, R33, PT ;  /* 0x000000210400720c */ /* 0x000fe20003fa6270 */
[----:B------:R-:W-:Y:S01]  /*7fa0*/  IMAD R7, R76, c[0x0][0x304], R5 ;  /* 0x0000c1004c077a24 */ /* 0x000fe200078e0205 */
[----:B------:R-:W-:Y:S02]  /*7fb0*/  IADD3 R5, P0, R22, R2, RZ ;  /* 0x0000000216057210 */ /* 0x000fe40007f1e0ff */
[----:B------:R-:W-:-:S02]  /*7fc0*/  IADD3 R2, P1, R39, c[0x0][0x340], RZ ;  /* 0x0000d00027027a10 */ /* 0x000fc40007f3e0ff */
[----:B------:R-:W-:Y:S02]  /*7fd0*/  IADD3.X R3, R0, R7, R3, P0, !PT ;  /* 0x0000000700037210 */ /* 0x000fe400007fe403 */
[----:B------:R-:W-:Y:S02]  /*7fe0*/  IADD3.X R0, R40, c[0x0][0x344], RZ, P1, !PT ;  /* 0x0000d10028007a10 */ /* 0x000fe40000ffe4ff */
[C---:B------:R-:W-:Y:S02]  /*7ff0*/  LEA R2, P0, R5.reuse, R2, 0x1 ;  /* 0x0000000205027211 */ /* 0x040fe400078008ff */
[-C--:B------:R-:W-:Y:S02]  /*8000*/  ISETP.GE.AND P6, PT, R78, R33.reuse, PT ;  /* 0x000000214e00720c */ /* 0x080fe40003fc6270 */
[----:B------:R-:W-:Y:S02]  /*8010*/  ISETP.GE.AND P3, PT, R34, R33, PT ;  /* 0x000000212200720c */ /* 0x000fe40003f66270 */
[----:B------:R-:W-:-:S02]  /*8020*/  LEA.HI.X R3, R5, R0, R3, 0x1, P0 ;  /* 0x0000000005037211 */ /* 0x000fc400000f0c03 */
[-C--:B------:R-:W-:Y:S02]  /*8030*/  ISETP.GE.AND P0, PT, R80, R33.reuse, PT ;  /* 0x000000215000720c */ /* 0x080fe40003f06270 */
        /* <DEDUP_REMOVED lines=33> */
[----:B01----:R-:W-:Y:S01]  /*8250*/  @!P0 CALL.REL.NOINC `(.L_x_2429) ;  /* 0x0000001000008944 */ /* 0x003fe20003c00000 */
[----:B------:R-:W-:Y:S05]  /*8260*/  BRA `(.L_x_2456) ;  /* 0xffff834000007947 */ /* 0x000fea000383ffff */
.L_x_2429:
        /* <DEDUP_REMOVED lines=29> */
.L_x_2458:
[----:B------:R-:W-:Y:S05]  /*8440*/  BSYNC B0 ;  /* 0x0000000000007941 */ /* 0x000fea0003800000 */
.L_x_2457:
[----:B------:R-:W-:Y:S01]  /*8450*/  BSSY B0, `(.L_x_2459) ;  /* 0x000001d000007945 */ /* 0x000fe20003800000 */
[----:B------:R-:W-:Y:S05]  /*8460*/  @!P0 BRA `(.L_x_2460) ;  /* 0x000001a000008947 */ /* 0x000fea0003800000 */
[----:B------:R-:W-:Y:S06]  /*8470*/  BAR.SYNC.DEFER_BLOCKING 0x0 ;  /* 0x0000000000007b1d */ /* 0x000fec0000010000 */
[----:B------:R-:W1:Y:S04]  /*8480*/  SHFL.DOWN P0, R0, R69, 0x1, 0x1f ;  /* 0x08201f0045007f89 */ /* 0x000e680000000000 */
[----:B------:R-:W2:Y:S04]  /*8490*/  S2R R6, SR_LANEID ;  /* 0x0000000000067919 */ /* 0x000ea80000000000 */
[----:B------:R-:W3:Y:S01]  /*84a0*/  S2R R19, SR_TID.X ;  /* 0x0000000000137919 */ /* 0x000ee20000002100 */
[----:B-1----:R-:W-:Y:S01]  /*84b0*/  @P0 FADD R0, R0, R69 ;  /* 0x0000004500000221 */ /* 0x002fe20000000000 */
[----:B--2---:R-:W-:-:S04]  /*84c0*/  ISETP.NE.AND P2, PT, R6, RZ, PT ;  /* 0x000000ff0600720c */ /* 0x004fc80003f45270 */
[----:B------:R-:W1:Y:S01]  /*84d0*/  SHFL.DOWN P0, R3, R0, 0x2, 0x1f ;  /* 0x08401f0000037f89 */ /* 0x000e620000000000 */
[----:B---3--:R-:W-:-:S08]  /*84e0*/  ISETP.NE.AND P1, PT, R19, RZ, PT ;  /* 0x000000ff1300720c */ /* 0x008fd00003f25270 */
[----:B------:R-:W-:-:S04]  /*84f0*/  @!P2 SHF.R.S32.HI R6, RZ, 0x1f, R19 ;  /* 0x0000001fff06a819 */ /* 0x000fc80000011413 */
[----:B------:R-:W-:Y:S01]  /*8500*/  @!P2 LEA.HI R6, R6, R19, RZ, 0x5 ;  /* 0x000000130606a211 */ /* 0x000fe200078f28ff */
[----:B-1----:R-:W-:-:S05]  /*8510*/  @P0 FADD R3, R0, R3 ;  /* 0x0000000300030221 */ /* 0x002fca0000000000 */
[----:B------:R-:W1:Y:S02]  /*8520*/  SHFL.DOWN P0, R2, R3, 0x4, 0x1f ;  /* 0x08801f0003027f89 */ /* 0x000e640000000000 */
[----:B-1----:R-:W-:Y:S01]  /*8530*/  @P0 FADD R2, R3, R2 ;  /* 0x0000000203020221 */ /* 0x002fe20000000000 */
[----:B------:R-:W-:-:S04]  /*8540*/  @!P2 SHF.R.S32.HI R3, RZ, 0x5, R6 ;  /* 0x00000005ff03a819 */ /* 0x000fc80000011406 */
[----:B------:R-:W1:Y:S02]  /*8550*/  SHFL.DOWN P0, R5, R2, 0x8, 0x1f ;  /* 0x09001f0002057f89 */ /* 0x000e640000000000 */
[----:B-1----:R-:W-:-:S05]  /*8560*/  @P0 FADD R5, R2, R5 ;  /* 0x0000000502050221 */ /* 0x002fca0000000000 */
[----:B------:R-:W1:Y:S02]  /*8570*/  SHFL.DOWN P0, R4, R5, 0x10, 0x1f ;  /* 0x0a001f0005047f89 */ /* 0x000e640000000000 */
[----:B-1----:R-:W-:-:S05]  /*8580*/  @P0 FADD R4, R5, R4 ;  /* 0x0000000405040221 */ /* 0x002fca0000000000 */
[----:B------:R-:W-:Y:S04]  /*8590*/  @!P2 STS [R3.X4+0x854], R4 ;  /* 0x000854040300a388 */ /* 0x000fe80000004800 */
[----:B------:R-:W-:Y:S06]  /*85a0*/  BAR.SYNC.DEFER_BLOCKING 0x0 ;  /* 0x0000000000007b1d */ /* 0x000fec0000010000 */
[----:B0-----:R-:W0:Y:S02]  /*85b0*/  @!P1 LDS R7, [0x858] ;  /* 0x00085800ff079984 */ /* 0x001e240000000800 */
[----:B0-----:R-:W-:Y:S01]  /*85c0*/  @!P1 FADD.FTZ R4, R4, R7 ;  /* 0x0000000704049221 */ /* 0x001fe20000010000 */
[----:B------:R-:W-:Y:S05]  /*85d0*/  @P1 BRA `(.L_x_2461) ;  /* 0x0000004000001947 */ /* 0x000fea0003800000 */
[----:B------:R0:W-:Y:S01]  /*85e0*/  RED.E.ADD.F32.FTZ.RN.STRONG.GPU [R8.64], R4 ;  /* 0x000000040800798e */ /* 0x0001e2000c10e784 */
[----:B------:R-:W-:Y:S01]  /*85f0*/  HFMA2.MMA R19, -RZ, RZ, 0, 0 ;  /* 0x00000000ff137435 */ /* 0x000fe200000001ff */
[----:B------:R-:W-:Y:S05]  /*8600*/  BRA `(.L_x_2461) ;  /* 0x0000001000007947 */ /* 0x000fea0003800000 */
.L_x_2460:
[----:B------:R-:W1:Y:S02]  /*8610*/  S2R R19, SR_TID.X ;  /* 0x0000000000137919 */ /* 0x000e640000002100 */
.L_x_2461:
[----:B------:R-:W-:Y:S05]  /*8620*/  BSYNC B0 ;  /* 0x0000000000007941 */ /* 0x000fea0003800000 */
.L_x_2459:
[----:B-1----:R-:W-:-:S13]  /*8630*/  ISETP.GE.AND P0, PT, R19, c[0x0][0x16c], PT ;  /* 0x00005b0013007a0c */ /* 0x002fda0003f06270 */
[----:B------:R-:W-:Y:S05]  /*8640*/  @P0 EXIT ;  /* 0x000000000000094d */ /* 0x000fea0003800000 */
[C---:B0-----:R-:W-:Y:S02]  /*8650*/  IMAD R9, R75.reuse, c[0x0][0x2c8], RZ ;  /* 0x0000b2004b097a24 */ /* 0x041fe400078e02ff */
        /* <DEDUP_REMOVED lines=10> */
[C---:B------:R-:W-:Y:S02]  /*8700*/  IMAD R13, R76.reuse, c[0x0][0x28c], R13 ;  /* 0x0000a3004c0d7a24 */ /* 0x040fe400078e020d */
[C---:B------:R-:W-:Y:S01]  /*8710*/  IMAD R15, R76.reuse, c[0x0][0x19c], R15 ;  /* 0x000067004c0f7a24 */ /* 0x040fe200078e020f */
[----:B------:R-:W-:Y:S01]  /*8720*/  IADD3 R27, R5, R11, RZ ;  /* 0x0000000b051b7210 */ /* 0x000fe20007ffe0ff */
[C---:B------:R-:W-:Y:S02]  /*8730*/  IMAD R75, R76.reuse, c[0x0][0x1bc], R75 ;  /* 0x00006f004c4b7a24 */ /* 0x040fe400078e024b */
[----:B------:R-:W-:Y:S01]  /*8740*/  IMAD.WIDE.U32 R76, R76, c[0x0][0x1b8], RZ ;  /* 0x00006e004c4c7a25 */ /* 0x000fe200078e00ff */
[----:B------:R-:W-:-:S03]  /*8750*/  IADD3 R35, R17, R15, RZ ;  /* 0x0000000f11237210 */ /* 0x000fc60007ffe0ff */
[----:B------:R-:W-:Y:S02]  /*8760*/  IMAD.IADD R29, R3, 0x1, R9 ;  /* 0x00000001031d7824 */ /* 0x000fe400078e0209 */
[----:B------:R-:W-:Y:S02]  /*8770*/  IMAD.IADD R25, R7, 0x1, R13 ;  /* 0x0000000107197824 */ /* 0x000fe400078e020d */
[----:B------:R-:W-:Y:S02]  /*8780*/  IMAD.IADD R75, R77, 0x1, R75 ;  /* 0x000000014d4b7824 */ /* 0x000fe400078e024b */
.L_x_2462:
        /* <DEDUP_REMOVED lines=55> */
.L_x_2440:
[----:B------:R-:W-:Y:S01]  /*8b00*/  HFMA2.MMA R211, -RZ, RZ, 0, 5.9604644775390625e-08 ;  /* 0x00000001ffd37435 */ /* 0x000fe200000001ff */
[----:B------:R-:W-:Y:S01]  /*8b10*/  IMAD.MOV.U32 R184, RZ, RZ, R6 ;  /* 0x000000ffffb87224 */ /* 0x000fe200078e0006 */
[----:B------:R-:W-:Y:S01]  /*8b20*/  MOV R213, 0xffffffff ;  /* 0xffffffff00d57802 */ /* 0x000fe20000000f00 */
[----:B------:R-:W-:Y:S01]  /*8b30*/  IMAD.MOV.U32 R188, RZ, RZ, RZ ;  /* 0x000000ffffbc7224 */ /* 0x000fe200078e00ff */
[----:B------:R-:W-:-:S02]  /*8b40*/  MOV R4, 0x8b60 ;  /* 0x00008b6000047802 */ /* 0x000fc40000000f00 */
[----:B-----5:R-:W-:Y:S05]  /*8b50*/  CALL.REL.NOINC `($__internal_101_$__cuda_sm70_shflsync_up) ;  /* 0x00000f0000007944 */ /* 0x020fea0003c00000 */
[----:B-1----:R-:W-:Y:S01]  /*8b60*/  IMAD.MOV.U32 R209, RZ, RZ, R184 ;  /* 0x000000ffffd17224 */ /* 0x002fe200078e00b8 */
[----:B0-----:R-:W-:Y:S05]  /*8b70*/  BRA `(.L_x_2463) ;  /* 0xffffcad000007947 */ /* 0x001fea000383ffff */
.L_x_2441:
[----:B------:R-:W-:Y:S01]  /*8b80*/  HFMA2.MMA R188, -RZ, RZ, 0, 0 ;  /* 0x00000000ffbc7435 */ /* 0x000fe200000001ff */
[----:B------:R-:W-:Y:S01]  /*8b90*/  MOV R184, R7 ;  /* 0x0000000700b87202 */ /* 0x000fe20000000f00 */
[----:B------:R-:W-:Y:S01]  /*8ba0*/  IMAD.MOV.U32 R211, RZ, RZ, 0x1 ;  /* 0x00000001ffd37424 */ /* 0x000fe200078e00ff */
[----:B------:R-:W-:Y:S01]  /*8bb0*/  MOV R4, 0x8be0 ;  /* 0x00008be000047802 */ /* 0x000fe20000000f00 */
[----:B------:R-:W-:-:S02]  /*8bc0*/  IMAD.MOV.U32 R213, RZ, RZ, -0x1 ;  /* 0xffffffffffd57424 */ /* 0x000fc400078e00ff */
[----:B01---5:R-:W-:Y:S05]  /*8bd0*/  CALL.REL.NOINC `($__internal_101_$__cuda_sm70_shflsync_up) ;  /* 0x00000e8000007944 */ /* 0x023fea0003c00000 */
[----:B------:R-:W-:Y:S01]  /*8be0*/  FMUL.FTZ R209, R6, R209 ;  /* 0x000000d106d17220 */ /* 0x000fe20000410000 */
        /* <DEDUP_REMOVED lines=9> */
[----:B------:R-:W-:Y:S05]  /*8c80*/  CALL.REL.NOINC `($__internal_101_$__cuda_sm70_shflsync_up) ;  /* 0x00000dd000007944 */ /* 0x000fea0003c00000 */
[----:B0-----:R-:W-:Y:S01]  /*8c90*/  HFMA2.MMA R211, -RZ, RZ, 0, 1.1920928955078125e-07 ;  /* 0x00000002ffd37435 */ /* 0x001fe200000001ff */
[----:B-1----:R-:W-:Y:S01]  /*8ca0*/  MOV R6, R184 ;  /* 0x000000b800067202 */ /* 0x002fe20000000f00 */
[----:B------:R-:W-:Y:S01]  /*8cb0*/  IMAD.MOV.U32 R184, RZ, RZ, R7 ;  /* 0x000000ffffb87224 */ /* 0x000fe200078e0007 */
[----:B------:R-:W-:Y:S01]  /*8cc0*/  MOV R213, 0xffffffff ;  /* 0xffffffff00d57802 */ /* 0x000fe20000000f00 */
[----:B------:R-:W-:Y:S01]  /*8cd0*/  IMAD.MOV.U32 R188, RZ, RZ, RZ ;  /* 0x000000ffffbc7224 */ /* 0x000fe200078e00ff */
[----:B------:R-:W-:Y:S02]  /*8ce0*/  MOV R4, 0x8d00 ;  /* 0x00008d0000047802 */ /* 0x000fe40000000f00 */
[----:B------:R-:W-:Y:S05]  /*8cf0*/  CALL.REL.NOINC `($__internal_101_$__cuda_sm70_shflsync_up) ;  /* 0x00000d6000007944 */ /* 0x000fea0003c00000 */
        /* <DEDUP_REMOVED lines=8> */
[----:B------:R-:W-:Y:S05]  /*8d80*/  CALL.REL.NOINC `($__internal_101_$__cuda_sm70_shflsync_up) ;  /* 0x00000cd000007944 */ /* 0x000fea0003c00000 */
[----:B0-----:R-:W-:Y:S01]  /*8d90*/  HFMA2.MMA R188, -RZ, RZ, 0, 0 ;  /* 0x00000000ffbc7435 */ /* 0x001fe200000001ff */
[----:B-1----:R-:W-:Y:S01]  /*8da0*/  IMAD.MOV.U32 R6, RZ, RZ, R184 ;  /* 0x000000ffff067224 */ /* 0x002fe200078e00b8 */
[----:B------:R-:W-:Y:S01]  /*8db0*/  MOV R184, R7 ;  /* 0x0000000700b87202 */ /* 0x000fe20000000f00 */
[----:B------:R-:W-:Y:S01]  /*8dc0*/  IMAD.MOV.U32 R211, RZ, RZ, 0x4 ;  /* 0x00000004ffd37424 */ /* 0x000fe200078e00ff */
[----:B------:R-:W-:Y:S01]  /*8dd0*/  MOV R4, 0x8e00 ;  /* 0x00008e0000047802 */ /* 0x000fe20000000f00 */
[----:B------:R-:W-:Y:S02]  /*8de0*/  IMAD.MOV.U32 R213, RZ, RZ, -0x1 ;  /* 0xffffffffffd57424 */ /* 0x000fe400078e00ff */
[----:B------:R-:W-:Y:S05]  /*8df0*/  CALL.REL.NOINC `($__internal_101_$__cuda_sm70_shflsync_up) ;  /* 0x00000c6000007944 */ /* 0x000fea0003c00000 */
[----:B------:R-:W-:Y:S01]  /*8e00*/  ISETP.GE.AND P0, PT, R66, 0x4, PT ;  /* 0x000000044200780c */ /* 0x000fe20003f06270 */
[----:B0-----:R-:W-:Y:S01]  /*8e10*/  IMAD.MOV.U32 R188, RZ, RZ, RZ ;  /* 0x000000ffffbc7224 */ /* 0x001fe200078e00ff */
[----:B------:R-:W-:Y:S02]  /*8e20*/  MOV R211, 0x8 ;  /* 0x0000000800d37802 */ /* 0x000fe40000000f00 */
[----:B------:R-:W-:Y:S02]  /*8e30*/  MOV R213, 0xffffffff ;  /* 0xffffffff00d57802 */ /* 0x000fe40000000f00 */
[----:B------:R-:W-:-:S07]  /*8e40*/  MOV R4, 0x8e90 ;  /* 0x00008e9000047802 */ /* 0x000fce0000000f00 */
[----:B-1----:R-:W-:Y:S02]  /*8e50*/  @P0 FFMA.FTZ R7, R209, R184, R7 ;  /* 0x000000b8d1070223 */ /* 0x002fe40000010007 */
[----:B------:R-:W-:-:S04]  /*8e60*/  @P0 FMUL.FTZ R209, R6, R209 ;  /* 0x000000d106d10220 */ /* 0x000fc80000410000 */
[----:B------:R-:W-:Y:S02]  /*8e70*/  IMAD.MOV.U32 R184, RZ, RZ, R209 ;  /* 0x000000ffffb87224 */ /* 0x000fe400078e00d1 */
[----:B------:R-:W-:Y:S05]  /*8e80*/  CALL.REL.NOINC `($__internal_101_$__cuda_sm70_shflsync_up) ;  /* 0x00000bd000007944 */ /* 0x000fea0003c00000 */
[----:B0-----:R-:W-:Y:S01]  /*8e90*/  HFMA2.MMA R211, -RZ, RZ, 0, 4.76837158203125e-07 ;  /* 0x00000008ffd37435 */ /* 0x001fe200000001ff */
        /* <DEDUP_REMOVED lines=12> */
[----:B------:R-:W-:-:S03]  /*8f60*/  @P0 FMUL.FTZ R209, R6, R209 ;  /* 0x000000d106d10220 */ /* 0x000fc60000410000 */
[----:B------:R-:W-:Y:S01]  /*8f70*/  MOV R178, R7 ;  /* 0x0000000700b27202 */ /* 0x000fe20000000f00 */
[----:B------:R-:W-:Y:S01]  /*8f80*/  IMAD.MOV.U32 R180, RZ, RZ, R209 ;  /* 0x000000ffffb47224 */ /* 0x000fe200078e00d1 */
        /* <DEDUP_REMOVED lines=9> */
[----:B-1----:R-:W-:Y:S01]  /*9020*/  MOV R4, R184 ;  /* 0x000000b800047202 */ /* 0x002fe20000000f00 */
[----:B0-----:R-:W-:Y:S05]  /*9030*/  BRA `(.L_x_2464) ;  /* 0xffffc79000007947 */ /* 0x001fea000383ffff */
.L_x_2444:
[----:B0-----:R-:W-:Y:S01]  /*9040*/  HFMA2.MMA R211, -RZ, RZ, 0, 5.9604644775390625e-08 ;  /* 0x00000001ffd37435 */ /* 0x001fe200000001ff */
[----:B------:R-:W-:Y:S01]  /*9050*/  IMAD.MOV.U32 R184, RZ, RZ, R209 ;  /* 0x000000ffffb87224 */ /* 0x000fe200078e00d1 */
[----:B------:R-:W-:Y:S01]  /*9060*/  MOV R213, 0xffffffff ;  /* 0xffffffff00d57802 */ /* 0x000fe20000000f00 */
[----:B------:R-:W-:Y:S01]  /*9070*/  IMAD.MOV.U32 R188, RZ, RZ, RZ ;  /* 0x000000ffffbc7224 */ /* 0x000fe200078e00ff */
[----:B------:R-:W-:-:S02]  /*9080*/  MOV R4, 0x90a0 ;  /* 0x000090a000047802 */ /* 0x000fc40000000f00 */
[----:B-1---5:R-:W-:Y:S05]  /*9090*/  CALL.REL.NOINC `($__internal_101_$__cuda_sm70_shflsync_up) ;  /* 0x000009c000007944 */ /* 0x022fea0003c00000 */
[----:B0-----:R-:W-:Y:S01]  /*90a0*/  HFMA2.MMA R188, -RZ, RZ, 0, 0 ;  /* 0x00000000ffbc7435 */ /* 0x001fe200000001ff */
[----:B-1----:R-:W-:Y:S01]  /*90b0*/  IMAD.MOV.U32 R6, RZ, RZ, R184 ;  /* 0x000000ffff067224 */ /* 0x002fe200078e00b8 */
[----:B------:R-:W-:Y:S01]  /*90c0*/  MOV R184, R186 ;  /* 0x000000ba00b87202 */ /* 0x000fe20000000f00 */
[----:B------:R-:W-:Y:S01]  /*90d0*/  IMAD.MOV.U32 R211, RZ, RZ, 0x1 ;  /* 0x00000001ffd37424 */ /* 0x000fe200078e00ff */
[----:B------:R-:W-:Y:S01]  /*90e0*/  MOV R4, 0x9110 ;  /* 0x0000911000047802 */ /* 0x000fe20000000f00 */
[----:B------:R-:W-:-:S02]  /*90f0*/  IMAD.MOV.U32 R213, RZ, RZ, -0x1 ;  /* 0xffffffffffd57424 */ /* 0x000fc400078e00ff */
[----:B------:R-:W-:Y:S05]  /*9100*/  CALL.REL.NOINC `($__internal_101_$__cuda_sm70_shflsync_up) ;  /* 0x0000095000007944 */ /* 0x000fea0003c00000 */
[----:B------:R-:W-:Y:S01]  /*9110*/  HFMA2.MMA R194, -RZ, RZ, 0, 1.847743988037109375e-06 ;  /* 0x0000001fffc27435 */ /* 0x000fe200000001ff */
[----:B------:R-:W-:Y:S01]  /*9120*/  MOV R178, R6 ;  /* 0x0000000600b27202 */ /* 0x000fe20000000f00 */
[----:B-1----:R-:W-:Y:S01]  /*9130*/  IMAD.MOV.U32 R180, RZ, RZ, R184 ;  /* 0x000000ffffb47224 */ /* 0x002fe200078e00b8 */
[----:B------:R-:W-:Y:S01]  /*9140*/  MOV R192, R16 ;  /* 0x0000001000c07202 */ /* 0x000fe20000000f00 */
[----:B------:R-:W-:Y:S01]  /*9150*/  IMAD.MOV.U32 R7, RZ, RZ, RZ ;  /* 0x000000ffff077224 */ /* 0x000fe200078e00ff */
[----:B------:R-:W-:Y:S01]  /*9160*/  MOV R4, 0x9190 ;  /* 0x0000919000047802 */ /* 0x000fe20000000f00 */
[----:B0-----:R-:W-:-:S02]  /*9170*/  IMAD.MOV.U32 R211, RZ, RZ, -0x1 ;  /* 0xffffffffffd37424 */ /* 0x001fc400078e00ff */
[----:B------:R-:W-:Y:S05]  /*9180*/  CALL.REL.NOINC `($__internal_100_$__cuda_sm70_shflsync_idx_p) ;  /* 0x0000089000007944 */ /* 0x000fea0003c00000 */
[----:B-1----:R-:W-:Y:S01]  /*9190*/  IMAD.MOV.U32 R16, RZ, RZ, R7 ;  /* 0x000000ffff107224 */ /* 0x002fe200078e0007 */
[----:B------:R-:W-:Y:S01]  /*91a0*/  HFMA2.MMA R7, -RZ, RZ, 0, 0 ;  /* 0x00000000ff077435 */ /* 0x000fe200000001ff */
[----:B0-----:R-:W-:Y:S01]  /*91b0*/  MOV R192, R17 ;  /* 0x0000001100c07202 */ /* 0x001fe20000000f00 */
[----:B------:R-:W-:Y:S01]  /*91c0*/  IMAD.MOV.U32 R194, RZ, RZ, 0x1f ;  /* 0x0000001fffc27424 */ /* 0x000fe200078e00ff */
[----:B------:R-:W-:-:S02]  /*91d0*/  MOV R211, 0xffffffff ;  /* 0xffffffff00d37802 */ /* 0x000fc40000000f00 */
[----:B------:R-:W-:Y:S02]  /*91e0*/  MOV R4, 0x9200 ;  /* 0x0000920000047802 */ /* 0x000fe40000000f00 */
[----:B------:R-:W-:Y:S05]  /*91f0*/  CALL.REL.NOINC `($__internal_100_$__cuda_sm70_shflsync_idx_p) ;  /* 0x0000082000007944 */ /* 0x000fea0003c00000 */
[----:B-1----:R-:W-:Y:S01]  /*9200*/  IMAD.MOV.U32 R5, RZ, RZ, R7 ;  /* 0x000000ffff057224 */ /* 0x002fe200078e0007 */
[----:B0-----:R-:W-:Y:S05]  /*9210*/  BRA `(.L_x_2465) ;  /* 0xffffc73000007947 */ /* 0x001fea000383ffff */
.L_x_2447:
[----:B------:R-:W-:Y:S01]  /*9220*/  HFMA2.MMA R192, -RZ, RZ, 0, 1.847743988037109375e-06 ;  /* 0x0000001fffc07435 */ /* 0x000fe200000001ff */
[----:B------:R-:W-:Y:S01]  /*9230*/  MOV R190, R6 ;  /* 0x0000000600be7202 */ /* 0x000fe20000000f00 */
[----:B------:R-:W-:Y:S01]  /*9240*/  IMAD.MOV.U32 R191, RZ, RZ, 0x1 ;  /* 0x00000001ffbf7424 */ /* 0x000fe200078e00ff */
[----:B------:R-:W-:Y:S01]  /*9250*/  MOV R4, 0x9280 ;  /* 0x0000928000047802 */ /* 0x000fe20000000f00 */
[----:B------:R-:W-:Y:S02]  /*9260*/  IMAD.MOV.U32 R201, RZ, RZ, -0x1 ;  /* 0xffffffffffc97424 */ /* 0x000fe400078e00ff */
[----:B------:R-:W-:Y:S05]  /*9270*/  CALL.REL.NOINC `($__internal_99_$__cuda_sm70_shflsync_down) ;  /* 0x0000076000007944 */ /* 0x000fea0003c00000 */
[----:B-1----:R-:W-:Y:S01]  /*9280*/  MOV R173, R190 ;  /* 0x000000be00ad7202 */ /* 0x002fe20000000f00 */
[----:B0-----:R-:W-:Y:S05]  /*9290*/  BRA `(.L_x_2466) ;  /* 0xffffcb8000007947 */ /* 0x001fea000383ffff */
.L_x_2448:
[----:B------:R-:W-:Y:S01]  /*92a0*/  HFMA2.MMA R191, -RZ, RZ, 0, 5.9604644775390625e-08 ;  /* 0x00000001ffbf7435 */ /* 0x000fe200000001ff */
[----:B------:R-:W-:Y:S01]  /*92b0*/  IMAD.MOV.U32 R190, RZ, RZ, R7 ;  /* 0x000000ffffbe7224 */ /* 0x000fe200078e0007 */
[----:B------:R-:W-:Y:S01]  /*92c0*/  MOV R201, 0xffffffff ;  /* 0xffffffff00c97802 */ /* 0x000fe20000000f00 */
[----:B------:R-:W-:Y:S01]  /*92d0*/  IMAD.MOV.U32 R192, RZ, RZ, 0x1f ;  /* 0x0000001fffc07424 */ /* 0x000fe200078e00ff */
[----:B------:R-:W-:-:S02]  /*92e0*/  MOV R4, 0x9300 ;  /* 0x0000930000047802 */ /* 0x000fc40000000f00 */
[----:B01----:R-:W-:Y:S05]  /*92f0*/  CALL.REL.NOINC `($__internal_99_$__cuda_sm70_shflsync_down) ;  /* 0x000006e000007944 */ /* 0x003fea0003c00000 */
[C---:B------:R-:W-:Y:S01]  /*9300*/  FMUL.FTZ R5, R6.reuse, R173 ;  /* 0x000000ad06057220 */ /* 0x040fe20000410000 */
[----:B0-----:R-:W-:Y:S01]  /*9310*/  HFMA2.MMA R192, -RZ, RZ, 0, 1.847743988037109375e-06 ;  /* 0x0000001fffc07435 */ /* 0x001fe200000001ff */
[C---:B-1----:R-:W-:Y:S01]  /*9320*/  FFMA.FTZ R190, R6.reuse, R190, R7 ;  /* 0x000000be06be7223 */ /* 0x042fe20000010007 */
[----:B------:R-:W-:Y:S01]  /*9330*/  MOV R4, 0x93a0 ;  /* 0x000093a000047802 */ /* 0x000fe20000000f00 */
[----:B------:R-:W-:Y:S01]  /*9340*/  IMAD.MOV.U32 R191, RZ, RZ, 0x2 ;  /* 0x00000002ffbf7424 */ /* 0x000fe200078e00ff */
[----:B------:R-:W-:Y:S01]  /*9350*/  FSEL R173, R6, R5, !P5 ;  /* 0x0000000506ad7208 */ /* 0x000fe20006800000 */
[----:B------:R-:W-:Y:S01]  /*9360*/  IMAD.MOV.U32 R201, RZ, RZ, -0x1 ;  /* 0xffffffffffc97424 */ /* 0x000fe200078e00ff */
[----:B------:R-:W-:-:S02]  /*9370*/  FSEL R7, R7, R190, !P5 ;  /* 0x000000be07077208 */ /* 0x000fc40006800000 */
[----:B------:R-:W-:Y:S02]  /*9380*/  MOV R190, R173 ;  /* 0x000000ad00be7202 */ /* 0x000fe40000000f00 */
[----:B------:R-:W-:Y:S05]  /*9390*/  CALL.REL.NOINC `($__internal_99_$__cuda_sm70_shflsync_down) ;  /* 0x0000064000007944 */ /* 0x000fea0003c00000 */
[----:B0-----:R-:W-:Y:S01]  /*93a0*/  HFMA2.MMA R192, -RZ, RZ, 0, 1.847743988037109375e-06 ;  /* 0x0000001fffc07435 */ /* 0x001fe200000001ff */
[----:B-1----:R-:W-:Y:S01]  /*93b0*/  IMAD.MOV.U32 R6, RZ, RZ, R190 ;  /* 0x000000ffff067224 */ /* 0x002fe200078e00be */
[----:B------:R-:W-:Y:S01]  /*93c0*/  MOV R190, R7 ;  /* 0x0000000700be7202 */ /* 0x000fe20000000f00 */
[----:B------:R-:W-:Y:S01]  /*93d0*/  IMAD.MOV.U32 R191, RZ, RZ, 0x2 ;  /* 0x00000002ffbf7424 */ /* 0x000fe200078e00ff */
[----:B------:R-:W-:Y:S01]  /*93e0*/  MOV R4, 0x9410 ;  /* 0x0000941000047802 */ /* 0x000fe20000000f00 */
[----:B------:R-:W-:Y:S02]  /*93f0*/  IMAD.MOV.U32 R201, RZ, RZ, -0x1 ;  /* 0xffffffffffc97424 */ /* 0x000fe400078e00ff */
[----:B------:R-:W-:Y:S05]  /*9400*/  CALL.REL.NOINC `($__internal_99_$__cuda_sm70_shflsync_down) ;  /* 0x000005d000007944 */ /* 0x000fea0003c00000 */
[----:B-1----:R-:W-:Y:S01]  /*9410*/  @!P4 FFMA.FTZ R7, R173, R190, R7 ;  /* 0x000000bead07c223 */ /* 0x002fe20000010007 */
[----:B0-----:R-:W-:Y:S01]  /*9420*/  MOV R191, 0x4 ;  /* 0x0000000400bf7802 */ /* 0x001fe20000000f00 */
[----:B------:R-:W-:Y:S01]  /*9430*/  @!P4 FMUL.FTZ R173, R6, R173 ;  /* 0x000000ad06adc220 */ /* 0x000fe20000410000 */
[----:B------:R-:W-:Y:S01]  /*9440*/  MOV R201, 0xffffffff ;  /* 0xffffffff00c97802 */ /* 0x000fe20000000f00 */
[----:B------:R-:W-:Y:S01]  /*9450*/  IMAD.MOV.U32 R192, RZ, RZ, 0x1f ;  /* 0x0000001fffc07424 */ /* 0x000fe200078e00ff */
[----:B------:R-:W-:Y:S01]  /*9460*/  MOV R4, 0x9490 ;  /* 0x0000949000047802 */ /* 0x000fe20000000f00 */
[----:B------:R-:W-:-:S02]  /*9470*/  IMAD.MOV.U32 R190, RZ, RZ, R173 ;  /* 0x000000ffffbe7224 */ /* 0x000fc400078e00ad */
[----:B------:R-:W-:Y:S05]  /*9480*/  CALL.REL.NOINC `($__internal_99_$__cuda_sm70_shflsync_down) ;  /* 0x0000055000007944 */ /* 0x000fea0003c00000 */
[----:B0-----:R-:W-:Y:S01]  /*9490*/  HFMA2.MMA R191, -RZ, RZ, 0, 2.384185791015625e-07 ;  /* 0x00000004ffbf7435 */ /* 0x001fe200000001ff */
[----:B-1----:R-:W-:Y:S01]  /*94a0*/  MOV R6, R190 ;  /* 0x000000be00067202 */ /* 0x002fe20000000f00 */
[----:B------:R-:W-:Y:S01]  /*94b0*/  IMAD.MOV.U32 R190, RZ, RZ, R7 ;  /* 0x000000ffffbe7224 */ /* 0x000fe200078e0007 */
[----:B------:R-:W-:Y:S01]  /*94c0*/  MOV R201, 0xffffffff ;  /* 0xffffffff00c97802 */ /* 0x000fe20000000f00 */
[----:B------:R-:W-:Y:S01]  /*94d0*/  IMAD.MOV.U32 R192, RZ, RZ, 0x1f ;  /* 0x0000001fffc07424 */ /* 0x000fe200078e00ff */
[----:B------:R-:W-:-:S02]  /*94e0*/  MOV R4, 0x9500 ;  /* 0x0000950000047802 */ /* 0x000fc40000000f00 */
[----:B------:R-:W-:Y:S05]  /*94f0*/  CALL.REL.NOINC `($__internal_99_$__cuda_sm70_shflsync_down) ;  /* 0x000004e000007944 */ /* 0x000fea0003c00000 */
[----:B-1----:R-:W-:Y:S01]  /*9500*/  @!P3 FFMA.FTZ R7, R173, R190, R7 ;  /* 0x000000bead07b223 */ /* 0x002fe20000010007 */
[----:B0-----:R-:W-:Y:S01]  /*9510*/  HFMA2.MMA R192, -RZ, RZ, 0, 1.847743988037109375e-06 ;  /* 0x0000001fffc07435 */ /* 0x001fe200000001ff */
[----:B------:R-:W-:Y:S01]  /*9520*/  @!P3 FMUL.FTZ R173, R6, R173 ;  /* 0x000000ad06adb220 */ /* 0x000fe20000410000 */
[----:B------:R-:W-:Y:S01]  /*9530*/  MOV R4, 0x9580 ;  /* 0x0000958000047802 */ /* 0x000fe20000000f00 */
[----:B------:R-:W-:-:S02]  /*9540*/  IMAD.MOV.U32 R191, RZ, RZ, 0x8 ;  /* 0x00000008ffbf7424 */ /* 0x000fc400078e00ff */
[----:B------:R-:W-:Y:S01]  /*9550*/  IMAD.MOV.U32 R201, RZ, RZ, -0x1 ;  /* 0xffffffffffc97424 */ /* 0x000fe200078e00ff */
        /* <DEDUP_REMOVED lines=10> */
[----:B0-----:R-:W-:Y:S01]  /*9600*/  HFMA2.MMA R192, -RZ, RZ, 0, 1.847743988037109375e-06 ;  /* 0x0000001fffc07435 */ /* 0x001fe200000001ff */
[----:B------:R-:W-:Y:S01]  /*9610*/  @!P2 FMUL.FTZ R173, R6, R173 ;  /* 0x000000ad06ada220 */ /* 0x000fe20000410000 */
[----:B------:R-:W-:Y:S01]  /*9620*/  MOV R191, 0x10 ;  /* 0x0000001000bf7802 */ /* 0x000fe20000000f00 */
[----:B------:R-:W-:Y:S01]  /*9630*/  IMAD.MOV.U32 R201, RZ, RZ, -0x1 ;  /* 0xffffffffffc97424 */ /* 0x000fe200078e00ff */
[----:B------:R-:W-:Y:S01]  /*9640*/  MOV R177, R7 ;  /* 0x0000000700b17202 */ /* 0x000fe20000000f00 */
[----:B------:R-:W-:Y:S01]  /*9650*/  IMAD.MOV.U32 R189, RZ, RZ, R173 ;  /* 0x000000ffffbd7224 */ /* 0x000fe200078e00ad */
[----:B------:R-:W-:-:S03]  /*9660*/  MOV R4, 0x9690 ;  /* 0x0000969000047802 */ /* 0x000fc60000000f00 */
[----:B------:R-:W-:Y:S02]  /*9670*/  IMAD.MOV.U32 R190, RZ, RZ, R189 ;  /* 0x000000ffffbe7224 */ /* 0x000fe400078e00bd */
[----:B------:R-:W-:Y:S05]  /*9680*/  CALL.REL.NOINC `($__internal_99_$__cuda_sm70_shflsync_down) ;  /* 0x0000035000007944 */ /* 0x000fea0003c00000 */
[----:B0-----:R-:W-:Y:S01]  /*9690*/  HFMA2.MMA R191, -RZ, RZ, 0, 9.5367431640625e-07 ;  /* 0x00000010ffbf7435 */ /* 0x001fe200000001ff */
[----:B-1----:R-:W-:Y:S01]  /*96a0*/  MOV R6, R190 ;  /* 0x000000be00067202 */ /* 0x002fe20000000f00 */
[----:B------:R-:W-:Y:S01]  /*96b0*/  IMAD.MOV.U32 R190, RZ, RZ, R177 ;  /* 0x000000ffffbe7224 */ /* 0x000fe200078e00b1 */
[----:B------:R-:W-:Y:S01]  /*96c0*/  MOV R201, 0xffffffff ;  /* 0xffffffff00c97802 */ /* 0x000fe20000000f00 */
[----:B------:R-:W-:Y:S01]  /*96d0*/  IMAD.MOV.U32 R192, RZ, RZ, 0x1f ;  /* 0x0000001fffc07424 */ /* 0x000fe200078e00ff */
[----:B------:R-:W-:Y:S02]  /*96e0*/  MOV R4, 0x9700 ;  /* 0x0000970000047802 */ /* 0x000fe40000000f00 */
[----:B------:R-:W-:Y:S05]  /*96f0*/  CALL.REL.NOINC `($__internal_99_$__cuda_sm70_shflsync_down) ;  /* 0x000002e000007944 */ /* 0x000fea0003c00000 */
[----:B-1----:R-:W-:Y:S01]  /*9700*/  @!P0 FFMA.FTZ R177, R189, R190, R177 ;  /* 0x000000bebdb18223 */ /* 0x002fe200000100b1 */
[----:B------:R-:W-:Y:S01]  /*9710*/  HFMA2.MMA R194, -RZ, RZ, 0, 1.847743988037109375e-06 ;  /* 0x0000001fffc27435 */ /* 0x000fe200000001ff */
[----:B------:R-:W-:Y:S01]  /*9720*/  @!P0 FMUL.FTZ R189, R6, R189 ;  /* 0x000000bd06bd8220 */ /* 0x000fe20000410000 */
[----:B------:R-:W-:Y:S01]  /*9730*/  MOV R4, 0x9780 ;  /* 0x0000978000047802 */ /* 0x000fe20000000f00 */
[----:B------:R-:W-:Y:S02]  /*9740*/  IMAD.MOV.U32 R7, RZ, RZ, RZ ;  /* 0x000000ffff077224 */ /* 0x000fe400078e00ff */
[----:B------:R-:W-:Y:S01]  /*9750*/  IMAD.MOV.U32 R211, RZ, RZ, -0x1 ;  /* 0xffffffffffd37424 */ /* 0x000fe200078e00ff */
[----:B0-----:R-:W-:-:S02]  /*9760*/  MOV R192, R189 ;  /* 0x000000bd00c07202 */ /* 0x001fc40000000f00 */
[----:B------:R-:W-:Y:S05]  /*9770*/  CALL.REL.NOINC `($__internal_100_$__cuda_sm70_shflsync_idx_p) ;  /* 0x000002a000007944 */ /* 0x000fea0003c00000 */
[----:B0-----:R-:W-:Y:S01]  /*9780*/  HFMA2.MMA R194, -RZ, RZ, 0, 1.847743988037109375e-06 ;  /* 0x0000001fffc27435 */ /* 0x001fe200000001ff */
[----:B-1----:R-:W-:Y:S01]  /*9790*/  IMAD.MOV.U32 R6, RZ, RZ, R7 ;  /* 0x000000ffff067224 */ /* 0x002fe200078e0007 */
[----:B------:R-:W-:Y:S01]  /*97a0*/  MOV R192, R177 ;  /* 0x000000b100c07202 */ /* 0x000fe20000000f00 */
[----:B------:R-:W-:Y:S01]  /*97b0*/  IMAD.MOV.U32 R7, RZ, RZ, RZ ;  /* 0x000000ffff077224 */ /* 0x000fe200078e00ff */
[----:B------:R-:W-:Y:S01]  /*97c0*/  MOV R4, 0x97f0 ;  /* 0x000097f000047802 */ /* 0x000fe20000000f00 */
[----:B------:R-:W-:-:S02]  /*97d0*/  IMAD.MOV.U32 R211, RZ, RZ, -0x1 ;  /* 0xffffffffffd37424 */ /* 0x000fc400078e00ff */
[----:B------:R-:W-:Y:S05]  /*97e0*/  CALL.REL.NOINC `($__internal_100_$__cuda_sm70_shflsync_idx_p) ;  /* 0x0000023000007944 */ /* 0x000fea0003c00000 */
[----:B0-----:R-:W-:Y:S01]  /*97f0*/  HFMA2.MMA R192, -RZ, RZ, 0, 1.847743988037109375e-06 ;  /* 0x0000001fffc07435 */ /* 0x001fe200000001ff */
[----:B------:R-:W-:Y:S01]  /*9800*/  MOV R173, R6 ;  /* 0x0000000600ad7202 */ /* 0x000fe20000000f00 */
[----:B-1----:R-:W-:Y:S01]  /*9810*/  IMAD.MOV.U32 R188, RZ, RZ, R7 ;  /* 0x000000ffffbc7224 */ /* 0x002fe200078e0007 */
[----:B------:R-:W-:Y:S01]  /*9820*/  MOV R190, R189 ;  /* 0x000000bd00be7202 */ /* 0x000fe20000000f00 */
[----:B------:R-:W-:Y:S01]  /*9830*/  IMAD.MOV.U32 R191, RZ, RZ, 0x1 ;  /* 0x00000001ffbf7424 */ /* 0x000fe200078e00ff */
[----:B------:R-:W-:Y:S01]  /*9840*/  MOV R4, 0x9870 ;  /* 0x0000987000047802 */ /* 0x000fe20000000f00 */
[----:B------:R-:W-:-:S02]  /*9850*/  IMAD.MOV.U32 R201, RZ, RZ, -0x1 ;  /* 0xffffffffffc97424 */ /* 0x000fc400078e00ff */
[----:B------:R-:W-:Y:S05]  /*9860*/  CALL.REL.NOINC `($__internal_99_$__cuda_sm70_shflsync_down) ;  /* 0x0000017000007944 */ /* 0x000fea0003c00000 */
[----:B0-----:R-:W-:Y:S01]  /*9870*/  HFMA2.MMA R191, -RZ, RZ, 0, 5.9604644775390625e-08 ;  /* 0x00000001ffbf7435 */ /* 0x001fe200000001ff */
[----:B-1----:R-:W-:Y:S01]  /*9880*/  MOV R6, R190 ;  /* 0x000000be00067202 */ /* 0x002fe20000000f00 */
[----:B------:R-:W-:Y:S01]  /*9890*/  IMAD.MOV.U32 R190, RZ, RZ, R177 ;  /* 0x000000ffffbe7224 */ /* 0x000fe200078e00b1 */
[----:B------:R-:W-:Y:S01]  /*98a0*/  MOV R201, 0xffffffff ;  /* 0xffffffff00c97802 */ /* 0x000fe20000000f00 */
[----:B------:R-:W-:Y:S01]  /*98b0*/  IMAD.MOV.U32 R192, RZ, RZ, 0x1f ;  /* 0x0000001fffc07424 */ /* 0x000fe200078e00ff */
[----:B------:R-:W-:-:S02]  /*98c0*/  MOV R4, 0x98e0 ;  /* 0x000098e000047802 */ /* 0x000fc40000000f00 */
[----:B------:R-:W-:Y:S05]  /*98d0*/  CALL.REL.NOINC `($__internal_99_$__cuda_sm70_shflsync_down) ;  /* 0x0000010000007944 */ /* 0x000fea0003c00000 */
[----:B------:R-:W-:Y:S01]  /*98e0*/  HFMA2.MMA R194, -RZ, RZ, 0, 1.847743988037109375e-06 ;  /* 0x0000001fffc27435 */ /* 0x000fe200000001ff */
[----:B------:R-:W-:Y:S01]  /*98f0*/  IMAD.MOV.U32 R177, RZ, RZ, R6 ;  /* 0x000000ffffb17224 */ /* 0x000fe200078e0006 */
[----:B0-----:R-:W-:Y:S01]  /*9900*/  MOV R192, R16 ;  /* 0x0000001000c07202 */ /* 0x001fe20000000f00 */
[----:B------:R-:W-:Y:S01]  /*9910*/  IMAD.MOV.U32 R7, RZ, RZ, RZ ;  /* 0x000000ffff077224 */ /* 0x000fe200078e00ff */
[----:B------:R-:W-:Y:S01]  /*9920*/  MOV R4, 0x9950 ;  /* 0x0000995000047802 */ /* 0x000fe20000000f00 */
[----:B------:R-:W-:-:S02]  /*9930*/  IMAD.MOV.U32 R211, RZ, RZ, -0x1 ;  /* 0xffffffffffd37424 */ /* 0x000fc400078e00ff */
[----:B-1----:R-:W-:Y:S05]  /*9940*/  CALL.REL.NOINC `($__internal_100_$__cuda_sm70_shflsync_idx_p) ;  /* 0x000000d000007944 */ /* 0x002fea0003c00000 */
[----:B-1----:R-:W-:Y:S01]  /*9950*/  MOV R189, R7 ;  /* 0x0000000700bd7202 */ /* 0x002fe20000000f00 */
[----:B------:R-:W-:Y:S01]  /*9960*/  HFMA2.MMA R7, -RZ, RZ, 0, 0 ;  /* 0x00000000ff077435 */ /* 0x000fe200000001ff */
[----:B0-----:R-:W-:Y:S01]  /*9970*/  IMAD.MOV.U32 R192, RZ, RZ, R17 ;  /* 0x000000ffffc07224 */ /* 0x001fe200078e0011 */
[----:B------:R-:W-:Y:S01]  /*9980*/  MOV R211, 0xffffffff ;  /* 0xffffffff00d37802 */ /* 0x000fe20000000f00 */
[----:B------:R-:W-:Y:S01]  /*9990*/  IMAD.MOV.U32 R194, RZ, RZ, 0x1f ;  /* 0x0000001fffc27424 */ /* 0x000fe200078e00ff */
[----:B------:R-:W-:-:S02]  /*99a0*/  MOV R4, 0x99c0 ;  /* 0x000099c000047802 */ /* 0x000fc40000000f00 */
[----:B------:R-:W-:Y:S05]  /*99b0*/  CALL.REL.NOINC `($__internal_100_$__cuda_sm70_shflsync_idx_p) ;  /* 0x0000006000007944 */ /* 0x000fea0003c00000 */
[----:B-1----:R-:W-:Y:S01]  /*99c0*/  IMAD.MOV.U32 R191, RZ, RZ, R7 ;  /* 0x000000ffffbf7224 */ /* 0x002fe200078e0007 */
[----:B0-----:R-:W-:Y:S05]  /*99d0*/  BRA `(.L_x_2467) ;  /* 0xffffc5e000007947 */ /* 0x001fea000383ffff */
        .weak           $__internal_99_$__cuda_sm70_shflsync_down
        .type           $__internal_99_$__cuda_sm70_shflsync_down,@function
        .size           $__internal_99_$__cuda_sm70_shflsync_down,($__internal_100_$__cuda_sm70_shflsync_idx_p - $__internal_99_$__cuda_sm70_shflsync_down)
$__internal_99_$__cuda_sm70_shflsync_down:
[----:B------:R-:W-:Y:S01]  /*99e0*/  HFMA2.MMA R5, -RZ, RZ, 0, 0 ;  /* 0x00000000ff057435 */ /* 0x000fe200000001ff */
[----:B------:R-:W-:Y:S04]  /*99f0*/  WARPSYNC R201 ;  /* 0x000000c900007348 */ /* 0x000fe80003800000 */
[----:B------:R0:W1:Y:S01]  /*9a00*/  SHFL.DOWN PT, R190, R190, R191, R192 ;  /* 0x080000bfbebe7389 */ /* 0x00006200000e00c0 */
[----:B------:R-:W-:Y:S05]  /*9a10*/  RET.REL.NODEC R4 `(_Z25selective_scan_bwd_kernelI32Selective_Scan_bwd_kernel_traitsILi64ELi16ELb0ELb0ELb0ELb0ELb1EN3c108BFloat16EfEEv12SSMParamsBwd) ;  /* 0xffff65e004007950 */ /* 0x000fea0003c3ffff */
        .weak           $__internal_100_$__cuda_sm70_shflsync_idx_p
        .type           $__internal_100_$__cuda_sm70_shflsync_idx_p,@function
        .size           $__internal_100_$__cuda_sm70_shflsync_idx_p,($__internal_101_$__cuda_sm70_shflsync_up - $__internal_100_$__cuda_sm70_shflsync_idx_p)
$__internal_100_$__cuda_sm70_shflsync_idx_p:
[----:B------:R-:W-:Y:S01]  /*9a20*/  IMAD.MOV.U32 R5, RZ, RZ, 0x0 ;  /* 0x00000000ff057424 */ /* 0x000fe200078e00ff */
[----:B------:R-:W-:Y:S04]  /*9a30*/  WARPSYNC R211 ;  /* 0x000000d300007348 */ /* 0x000fe80003800000 */
[----:B------:R0:W1:Y:S01]  /*9a40*/  SHFL.IDX PT, R7, R192, R7, R194 ;  /* 0x00000007c0077389 */ /* 0x00006200000e00c2 */
[----:B------:R-:W-:Y:S05]  /*9a50*/  RET.REL.NODEC R4 `(_Z25selective_scan_bwd_kernelI32Selective_Scan_bwd_kernel_traitsILi64ELi16ELb0ELb0ELb0ELb0ELb1EN3c108BFloat16EfEEv12SSMParamsBwd) ;  /* 0xffff65a004007950 */ /* 0x000fea0003c3ffff */
        .weak           $__internal_101_$__cuda_sm70_shflsync_up
        .type           $__internal_101_$__cuda_sm70_shflsync_up,@function
        .size           $__internal_101_$__cuda_sm70_shflsync_up,(.L_x_8913 - $__internal_101_$__cuda_sm70_shflsync_up)
$__internal_101_$__cuda_sm70_shflsync_up:
[----:B------:R-:W-:Y:S01]  /*9a60*/  MOV R5, 0x0 ;  /* 0x0000000000057802 */ /* 0x000fe20000000f00 */
[----:B------:R-:W-:Y:S04]  /*9a70*/  WARPSYNC R213 ;  /* 0x000000d500007348 */ /* 0x000fe80003800000 */
[----:B------:R0:W1:Y:S01]  /*9a80*/  SHFL.UP PT, R184, R184, R211, R188 ;  /* 0x040000d3b8b87389 */ /* 0x00006200000e00bc */
[----:B------:R-:W-:Y:S05]  /*9a90*/  RET.REL.NODEC R4 `(_Z25selective_scan_bwd_kernelI32Selective_Scan_bwd_kernel_traitsILi64ELi16ELb0ELb0ELb0ELb0ELb1EN3c108BFloat16EfEEv12SSMParamsBwd) ;  /* 0xffff656004007950 */ /* 0x000fea0003c3ffff */
.L_x_2468:
        /* <DEDUP_REMOVED lines=14> */
.L_x_8913:


//--------------------- .text._Z25selective_scan_bwd_kernelI32Selective_Scan_bwd_kernel_traitsILi64ELi16ELb0ELb0ELb0ELb1ELb0EN3c108BFloat16EfEEv12SSMParamsBwd --------------------------
	.section	.text._Z25selective_scan_bwd_kernelI32Selective_Scan_bwd_kernel_traitsILi64ELi16ELb0ELb0ELb0ELb1ELb0EN3c108BFloat16EfEEv12SSMParamsBwd,"ax",@progbits
	.sectioninfo	@"SHI_REGISTERS=205"
	.align	128
        .global         _Z25selective_scan_bwd_kernelI32Selective_Scan_bwd_kernel_traitsILi64ELi16ELb0ELb0ELb0ELb1ELb0EN3c108BFloat16EfEEv12SSMParamsBwd
        .type           _Z25selective_scan_bwd_kernelI32Selective_Scan_bwd_kernel_traitsILi64ELi16ELb0ELb0ELb0ELb1ELb0EN3c108BFloat16EfEEv12SSMParamsBwd,@function
        .size           _Z25selective_scan_bwd_kernelI32Selective_Scan_bwd_kernel_traitsILi64ELi16ELb0ELb0ELb0ELb1ELb0EN3c108BFloat16EfEEv12SSMParamsBwd,(.L_x_8916 - _Z25selective_scan_bwd_kernelI32Selective_Scan_bwd_kernel_traitsILi64ELi16ELb0ELb0ELb0ELb1ELb0EN3c108BFloat16EfEEv12SSMParamsBwd)
        .other          _Z25selective_scan_bwd_kernelI32Selective_Scan_bwd_kernel_traitsILi64ELi16ELb0ELb0ELb0ELb1ELb0EN3c108BFloat16EfEEv12SSMParamsBwd,@"STO_CUDA_ENTRY STV_DEFAULT"
_Z25selective_scan_bwd_kernelI32Selective_Scan_bwd_kernel_traitsILi64ELi16ELb0ELb0ELb0ELb1ELb0EN3c108BFloat16EfEEv12SSMParamsBwd:
.text._Z25selective_scan_bwd_kernelI32Selective_Scan_bwd_kernel_traitsILi64ELi16ELb0ELb0ELb0ELb1ELb0EN3c108BFloat16EfEEv12SSMParamsBwd:
        /* <DEDUP_REMOVED lines=8> */
[----:B------:R-:W-:Y:S01]  /*0080*/  ISETP.NE.AND.EX P1, PT, RZ, c[0x0][0x254], PT, P1 ;  /* 0x00009500ff007a0c */ /* 0x000fe20003f25310 */
[----:B------:R-:W-:Y:S01]  /*0090*/  IMAD.MOV.U32 R93, RZ, RZ, RZ ;  /* 0x000000ffff5d7224 */ /* 0x000fe200078e00ff */
[----:B0-----:R-:W-:Y:S02]  /*00a0*/  SHF.R.S32.HI R90, RZ, 0x1f, R92 ;  /* 0x0000001fff5a7819 */ /* 0x001fe4000001145c */
[----:B-1----:R-:W-:-:S07]  /*00b0*/  SHF.R.S32.HI R95, RZ, 0x1f, R96 ;  /* 0x0000001fff5f7819 */ /* 0x002fce0000011460 */
[----:B------:R-:W-:Y:S01]  /*00c0*/  @P0 LEA R8, P2, R96, c[0x0][0x238], 0x2 ;  /* 0x00008e0060080a11 */ /* 0x000fe200078410ff */
[----:B------:R-:W-:Y:S01]  /*00d0*/  IMAD R5, R90, c[0x0][0x1d0], RZ ;  /* 0x000074005a057a24 */ /* 0x000fe200078e02ff */
[----:B------:R-:W-:Y:S01]  /*00e0*/  @P1 LEA R10, P3, R96, c[0x0][0x250], 0x2 ;  /* 0x00009400600a1a11 */ /* 0x000fe200078610ff */
[----:B------:R-:W-:Y:S01]  /*00f0*/  IMAD R15, R90, c[0x0][0x1e0], RZ ;  /* 0x000078005a0f7a24 */ /* 0x000fe200078e02ff */
[----:B------:R-:W-:Y:S01]  /*0100*/  @P0 LEA.HI.X R9, R96, c[0x0][0x23c], R95, 0x2, P2 ;  /* 0x00008f0060090a11 */ /* 0x000fe200010f145f */
[----:B------:R-:W-:Y:S01]  /*0110*/  IMAD R13, R92, c[0x0][0x1d4], R5 ;  /* 0x000075005c0d7a24 */ /* 0x000fe200078e0205 */
[----:B------:R-:W-:Y:S01]  /*0120*/  @P1 LEA.HI.X R11, R96, c[0x0][0x254], R95, 0x2, P3 ;  /* 0x00009500600b1a11 */ /* 0x000fe200018f145f */
[C---:B------:R-:W-:Y:S02]  /*0130*/  IMAD.WIDE.U32 R4, R92.reuse, c[0x0][0x1e0], RZ ;  /* 0x000078005c047a25 */ /* 0x040fe400078e00ff */
[----:B------:R0:W5:Y:S02]  /*0140*/  @P0 LDG.E R94, [R8.64] ;  /* 0x00000004085e0981 */ /* 0x000164000c1e1900 */
[----:B------:R-:W-:-:S02]  /*0150*/  IMAD R15, R92, c[0x0][0x1e4], R15 ;  /* 0x000079005c0f7a24 */ /* 0x000fc400078e020f */
[----:B------:R-:W-:Y:S01]  /*0160*/  IMAD.WIDE.U32 R2, R92, c[0x0][0x1d0], RZ ;  /* 0x000074005c027a25 */ /* 0x000fe200078e00ff */
[----:B------:R1:W5:Y:S01]  /*0170*/  @P1 LDG.E R93, [R10.64] ;  /* 0x000000040a5d1981 */ /* 0x000362000c1e1900 */
[----:B------:R-:W-:Y:S01]  /*0180*/  ISETP.NE.U32.AND P0, PT, RZ, c[0x0][0x260], PT ;  /* 0x00009800ff007a0c */ /* 0x000fe20003f05070 */
[----:B------:R-:W-:Y:S01]  /*0190*/  HFMA2.MMA R89, -RZ, RZ, 0, 0 ;  /* 0x00000000ff597435 */ /* 0x000fe200000001ff */
[----:B------:R-:W-:Y:S01]  /*01a0*/  IADD3 R5, R5, R15, RZ ;  /* 0x0000000f05057210 */ /* 0x000fe20007ffe0ff */
[----:B------:R-:W-:Y:S01]  /*01b0*/  IMAD R17, R90, c[0x0][0x278], RZ ;  /* 0x00009e005a117a24 */ /* 0x000fe200078e02ff */
[----:B0-----:R-:W-:Y:S01]  /*01c0*/  MOV R8, c[0x0][0x174] ;  /* 0x00005d0000087a02 */ /* 0x001fe20000000f00 */
[----:B------:R-:W-:Y:S01]  /*01d0*/  IMAD.WIDE.U32 R6, R92, c[0x0][0x278], RZ ;  /* 0x00009e005c067a25 */ /* 0x000fe200078e00ff */
[----:B------:R-:W-:Y:S02]  /*01e0*/  IADD3 R3, R3, R13, RZ ;  /* 0x0000000d03037210 */ /* 0x000fe40007ffe0ff */
[----:B------:R-:W-:Y:S01]  /*01f0*/  SHF.L.U32 R91, R8, 0xa, RZ ;  /* 0x0000000a085b7819 */ /* 0x000fe200000006ff */
[C---:B-1----:R-:W-:Y:S01]  /*0200*/  IMAD R11, R95.reuse, c[0x0][0x1d8], RZ ;  /* 0x000076005f0b7a24 */ /* 0x042fe200078e02ff */
[----:B------:R-:W-:Y:S01]  /*0210*/  ISETP.NE.AND.EX P0, PT, RZ, c[0x0][0x264], PT, P0 ;  /* 0x00009900ff007a0c */ /* 0x000fe20003f05300 */
[----:B------:R-:W-:Y:S01]  /*0220*/  IMAD R13, R95, c[0x0][0x1e8], RZ ;  /* 0x00007a005f0d7a24 */ /* 0x000fe200078e02ff */
[----:B------:R-:W-:Y:S01]  /*0230*/  IADD3 R9, R91, -0x400, RZ ;  /* 0xfffffc005b097810 */ /* 0x000fe20007ffe0ff */
[----:B------:R-:W-:Y:S01]  /*0240*/  IMAD.WIDE.U32 R4, R96, c[0x0][0x1e8], R4 ;  /* 0x00007a0060047a25 */ /* 0x000fe200078e0004 */
[----:B------:R-:W-:-:S03]  /*0250*/  ISETP.GE.AND P3, PT, R8, 0x1, PT ;  /* 0x000000010800780c */ /* 0x000fc60003f66270 */
[C---:B------:R-:W-:Y:S01]  /*0260*/  IMAD R0, R96.reuse, c[0x0][0x1dc], R11 ;  /* 0x0000770060007a24 */ /* 0x040fe200078e020b */
[----:B------:R-:W-:Y:S01]  /*0270*/  SHF.R.S32.HI R11, RZ, 0x1f, R9 ;  /* 0x0000001fff0b7819 */ /* 0x000fe20000011409 */
[C---:B------:R-:W-:Y:S01]  /*0280*/  IMAD R13, R96.reuse, c[0x0][0x1ec], R13 ;  /* 0x00007b00600d7a24 */ /* 0x040fe200078e020d */
[----:B------:R-:W-:Y:S01]  /*0290*/  IADD3 R83, P2, R9, R4, RZ ;  /* 0x0000000409537210 */ /* 0x000fe20007f5e0ff */
[----:B------:R-:W-:-:S03]  /*02a0*/  IMAD.WIDE.U32 R2, R96, c[0x0][0x1d8], R2 ;  /* 0x0000760060027a25 */ /* 0x000fc600078e0002 */
[----:B------:R-:W-:Y:S01]  /*02b0*/  IADD3.X R4, R11, R5, R13, P2, !PT ;  /* 0x000000050b047210 */ /* 0x000fe200017fe40d */
[----:B------:R-:W-:Y:S01]  /*02c0*/  IMAD R17, R92, c[0x0][0x27c], R17 ;  /* 0x00009f005c117a24 */ /* 0x000fe200078e0211 */
[----:B------:R-:W-:Y:S01]  /*02d0*/  IADD3 R85, P1, R9, R2, RZ ;  /* 0x0000000209557210 */ /* 0x000fe20007f3e0ff */
[----:B------:R-:W-:Y:S01]  /*02e0*/  IMAD R15, R95, c[0x0][0x280], RZ ;  /* 0x0000a0005f0f7a24 */ /* 0x000fe200078e02ff */
[----:B------:R-:W-:Y:S01]  /*02f0*/  ISETP.NE.U32.AND P2, PT, RZ, c[0x0][0x348], PT ;  /* 0x0000d200ff007a0c */ /* 0x000fe20003f45070 */
[----:B------:R-:W-:Y:S01]  /*0300*/  IMAD.IADD R7, R7, 0x1, R17 ;  /* 0x0000000107077824 */ /* 0x000fe200078e0211 */
[----:B------:R-:W-:Y:S01]  /*0310*/  IADD3.X R2, R11, R3, R0, P1, !PT ;  /* 0x000000030b027210 */ /* 0x000fe20000ffe400 */
[C---:B------:R-:W-:Y:S01]  /*0320*/  IMAD R15, R96.reuse, c[0x0][0x284], R15 ;  /* 0x0000a100600f7a24 */ /* 0x040fe200078e020f */
[----:B------:R-:W-:Y:S01]  /*0330*/  ISETP.NE.U32.AND P1, PT, RZ, c[0x0][0x328], PT ;  /* 0x0000ca00ff007a0c */ /* 0x000fe20003f25070 */
[----:B------:R-:W-:Y:S01]  /*0340*/  IMAD.WIDE.U32 R6, R96, c[0x0][0x280], R6 ;  /* 0x0000a00060067a25 */ /* 0x000fe200078e0006 */
[----:B------:R-:W-:Y:S01]  /*0350*/  ISETP.NE.AND.EX P2, PT, RZ, c[0x0][0x34c], PT, P2 ;  /* 0x0000d300ff007a0c */ /* 0x000fe20003f45320 */
[----:B------:R-:W-:Y:S01]  /*0360*/  HFMA2.MMA R3, -RZ, RZ, 0, 0 ;  /* 0x00000000ff037435 */ /* 0x000fe200000001ff */
[----:B------:R-:W-:Y:S01]  /*0370*/  ISETP.NE.AND.EX P1, PT, RZ, c[0x0][0x32c], PT, P1 ;  /* 0x0000cb00ff007a0c */ /* 0x000fe20003f25310 */
[----:B------:R-:W-:Y:S01]  /*0380*/  @P0 IMAD R0, R92, c[0x0][0x164], R96 ;  /* 0x000059005c000a24 */ /* 0x000fe200078e0260 */
[----:B------:R-:W-:Y:S01]  /*0390*/  IADD3 R9, P4, R9, R6, RZ ;  /* 0x0000000609097210 */ /* 0x000fe20007f9e0ff */
[----:B------:R-:W-:Y:S01]  /*03a0*/  IMAD.MOV.U32 R8, RZ, RZ, RZ ;  /* 0x000000ffff087224 */ /* 0x000fe200078e00ff */
[----:B------:R-:W-:Y:S01]  /*03b0*/  LEA R84, P5, R83, c[0x0][0x248], 0x1 ;  /* 0x0000920053547a11 */ /* 0x000fe200078a08ff */
[----:B------:R-:W-:Y:S01]  /*03c0*/  @P0 IMAD R0, R0, c[0x0][0x174], RZ ;  /* 0x00005d0000000a24 */ /* 0x000fe200078e02ff */
[----:B------:R-:W-:Y:S01]  /*03d0*/  IADD3.X R6, R11, R7, R15, P4, !PT ;  /* 0x000000070b067210 */ /* 0x000fe200027fe40f */
[----:B------:R-:W-:Y:S01]  /*03e0*/  IMAD.MOV.U32 R98, RZ, RZ, RZ ;  /* 0x000000ffff627224 */ /* 0x000fe200078e00ff */
[----:B------:R-:W-:Y:S01]  /*03f0*/  LEA R86, P4, R85, c[0x0][0x240], 0x1 ;  /* 0x0000900055567a11 */ /* 0x000fe200078808ff */
[----:B------:R-:W-:Y:S01]  /*0400*/  CS2R R10, SRZ ;  /* 0x00000000000a7805 */ /* 0x000fe2000001ff00 */
[----:B------:R-:W-:Y:S01]  /*0410*/  LEA.HI.X R83, R83, c[0x0][0x24c], R4, 0x1, P5 ;  /* 0x0000930053537a11 */ /* 0x000fe200028f0c04 */
[----:B------:R-:W-:Y:S01]  /*0420*/  @P0 IMAD R0, R0, c[0x0][0x16c], RZ ;  /* 0x00005b0000000a24 */ /* 0x000fe200078e02ff */
[----:B------:R-:W-:-:S02]  /*0430*/  @P2 LEA R8, P5, R96, c[0x0][0x348], 0x2 ;  /* 0x0000d20060082a11 */ /* 0x000fc400078a10ff */
[----:B------:R-:W-:Y:S02]  /*0440*/  @P0 MOV R13, 0x8 ;  /* 0x00000008000d0802 */ /* 0x000fe40000000f00 */
[----:B------:R-:W-:Y:S02]  /*0450*/  LEA.HI.X R85, R85, c[0x0][0x244], R2, 0x1, P4 ;  /* 0x0000910055557a11 */ /* 0x000fe400020f0c02 */
[C---:B------:R-:W-:Y:S01]  /*0460*/  LEA R82, P6, R9.reuse, c[0x0][0x308], 0x1 ;  /* 0x0000c20009527a11 */ /* 0x040fe200078c08ff */
[----:B------:R-:W-:Y:S01]  /*0470*/  @P0 IMAD.WIDE R12, R0, R13, c[0x0][0x260] ;  /* 0x00009800000c0625 */ /* 0x000fe200078e020d */
[C---:B------:R-:W-:Y:S01]  /*0480*/  @P1 LEA R10, P4, R96.reuse, c[0x0][0x328], 0x2 ;  /* 0x0000ca00600a1a11 */ /* 0x040fe200078810ff */
[----:B------:R-:W-:Y:S01]  /*0490*/  @!P0 CS2R R12, SRZ ;  /* 0x00000000000c8805 */ /* 0x000fe2000001ff00 */
[----:B------:R-:W-:Y:S02]  /*04a0*/  @P2 LEA.HI.X R3, R96, c[0x0][0x34c], R95, 0x2, P5 ;  /* 0x0000d30060032a11 */ /* 0x000fe400028f145f */
[----:B------:R-:W-:-:S02]  /*04b0*/  LEA.HI.X R81, R9, c[0x0][0x30c], R6, 0x1, P6 ;  /* 0x0000c30009517a11 */ /* 0x000fc400030f0c06 */
[----:B------:R-:W-:Y:S02]  /*04c0*/  @P1 LEA.HI.X R11, R96, c[0x0][0x32c], R95, 0x2, P4 ;  /* 0x0000cb00600b1a11 */ /* 0x000fe400020f145f */
[----:B------:R-:W-:Y:S01]  /*04d0*/  MOV R9, R3 ;  /* 0x0000000300097202 */ /* 0x000fe20000000f00 */
[----:B------:R-:W-:Y:S05]  /*04e0*/  @!P3 BRA `(.L_x_2469) ;  /* 0x000086100000b947 */ /* 0x000fea0003800000 */
[----:B------:R-:W0:Y:S01]  /*04f0*/  S2R R88, SR_TID.X ;  /* 0x0000000000587919 */ /* 0x000e220000002100 */
[----:B------:R-:W-:Y:S01]  /*0500*/  IMAD.MOV.U32 R89, RZ, RZ, RZ ;  /* 0x000000ffff597224 */ /* 0x000fe200078e00ff */
[----:B------:R-:W-:Y:S02]  /*0510*/  MOV R80, RZ ;  /* 0x000000ff00507202 */ /* 0x000fe40000000f00 */
[----:B------:R-:W1:Y:S01]  /*0520*/  S2R R87, SR_LANEID ;  /* 0x0000000000577919 */ /* 0x000e620000000000 */
[----:B------:R-:W-:Y:S02]  /*0530*/  MOV R98, RZ ;  /* 0x000000ff00627202 */ /* 0x000fe40000000f00 */
[----:B0-----:R-:W-:-:S04]  /*0540*/  SHF.R.S32.HI R3, RZ, 0x1f, R88 ;  /* 0x0000001fff037819 */ /* 0x001fc80000011458 */
[----:B------:R-:W-:-:S04]  /*0550*/  LEA.HI R3, R3, R88, RZ, 0x5 ;  /* 0x0000005803037211 */ /* 0x000fc800078f28ff */
[----:B-1----:R-:W-:Y:S02]  /*0560*/  SHF.R.S32.HI R79, RZ, 0x5, R3 ;  /* 0x00000005ff4f7819 */ /* 0x002fe40000011403 */
.L_x_2523:
[----:B------:R-:W-:Y:S01]  /*0570*/  IMAD.SHL.U32 R0, R88, 0x10, RZ ;  /* 0x0000001058007824 */ /* 0x000fe200078e00ff */
[----:B------:R-:W-:Y:S01]  /*0580*/  IADD3 R78, -R80, c[0x0][0x174], RZ ;  /* 0x00005d00504e7a10 */ /* 0x000fe20007ffe1ff */
[----:B------:R-:W-:Y:S01]  /*0590*/  BAR.SYNC.DEFER_BLOCKING 0x0 ;  /* 0x0000000000007b1d */ /* 0x000fe20000010000 */
[----:B------:R-:W-:Y:S02]  /*05a0*/  MOV R2, R86 ;  /* 0x0000005600027202 */ /* 0x000fe40000000f00 */
[----:B------:R-:W-:Y:S02]  /*05b0*/  LOP3.LUT R0, R0, 0xfffffe00, RZ, 0xc0, !PT ;  /* 0xfffffe0000007812 */ /* 0x000fe400078ec0ff */
[----:B------:R-:W-:Y:S02]  /*05c0*/  LEA R77, R78, 0xfffffc00, 0xa ;  /* 0xfffffc004e4d7811 */ /* 0x000fe400078e50ff */
[----:B------:R-:W-:Y:S02]  /*05d0*/  LOP3.LUT R76, R0, 0x1f, R88, 0xf8, !PT ;  /* 0x0000001f004c7812 */ /* 0x000fe400078ef858 */
[----:B------:R-:W-:-:S02]  /*05e0*/  IADD3 R99, -R77, c[0x0][0x168], RZ ;  /* 0x00005a004d637a10 */ /* 0x000fc40007ffe1ff */
[C---:B------:R-:W-:Y:S02]  /*05f0*/  LOP3.LUT R26, R76.reuse, 0x20, RZ, 0xfc, !PT ;  /* 0x000000204c1a7812 */ /* 0x040fe400078efcff */
[-C--:B------:R-:W-:Y:S02]  /*0600*/  ISETP.GE.AND P2, PT, R76, R99.reuse, PT ;  /* 0x000000634c00720c */ /* 0x080fe40003f46270 */
[----:B------:R-:W-:Y:S02]  /*0610*/  ISETP.GE.AND P1, PT, R26, R99, PT ;  /* 0x000000631a00720c */ /* 0x000fe40003f26270 */
[----:B------:R-:W-:Y:S02]  /*0620*/  MOV R3, R85 ;  /* 0x0000005500037202 */ /* 0x000fe40000000f00 */
[C---:B------:R-:W-:Y:S02]  /*0630*/  LOP3.LUT R27, R76.reuse, 0x40, RZ, 0xfc, !PT ;  /* 0x000000404c1b7812 */ /* 0x040fe400078efcff */
[C---:B------:R-:W-:Y:S01]  /*0640*/  LOP3.LUT R28, R76.reuse, 0x60, RZ, 0xfc, !PT ;  /* 0x000000604c1c7812 */ /* 0x040fe200078efcff */
[----:B------:R-:W-:Y:S01]  /*0650*/  IMAD.WIDE R2, R76, 0x2, R2 ;  /* 0x000000024c027825 */ /* 0x000fe200078e0202 */
        /* <DEDUP_REMOVED lines=58> */
[-C--:B------:R-:W-:Y:S01]  /*0a00*/  ISETP.GE.AND P2, PT, R26, R99.reuse, PT ;  /* 0x000000631a00720c */ /* 0x080fe20003f46270 */
[----:B------:R-:W-:Y:S01]  /*0a10*/  IMAD.IADD R26, R0, 0x1, R87 ;  /* 0x00000001001a7824 */ /* 0x000fe200078e0257 */
[----:B------:R-:W-:-:S02]  /*0a20*/  ISETP.GE.AND P3, PT, R27, R99, PT ;  /* 0x000000631b00720c */ /* 0x000fc40003f66270 */
[-C--:B------:R-:W-:Y:S02]  /*0a30*/  ISETP.GE.AND P6, PT, R29, R99.reuse, PT ;  /* 0x000000631d00720c */ /* 0x080fe40003fc6270 */
[C---:B------:R-:W-:Y:S02]  /*0a40*/  IADD3 R27, R26.reuse, 0x20, RZ ;  /* 0x000000201a1b7810 */ /* 0x040fe40007ffe0ff */
[C---:B------:R-:W-:Y:S02]  /*0a50*/  IADD3 R29, R26.reuse, 0x40, RZ ;  /* 0x000000401a1d7810 */ /* 0x040fe40007ffe0ff */
[----:B------:R-:W-:Y:S02]  /*0a60*/  ISETP.GE.AND P0, PT, R31, R99, PT ;  /* 0x000000631f00720c */ /* 0x000fe40003f06270 */
        /* <DEDUP_REMOVED lines=8> */
[C---:B------:R-:W-:Y:S02]  /*0af0*/  IADD3 R47, R26.reuse, 0x100, RZ ;  /* 0x000001001a2f7810 */ /* 0x040fe40007ffe0ff */
[-C--:B------:R-:W-:Y:S02]  /*0b00*/  LEA.HI.SX32 R3, R3, R26.reuse, 0x1b ;  /* 0x0000001a03037211 */ /* 0x080fe400078fdaff */
[----:B------:R-:W-:Y:S02]  /*0b10*/  SHF.L.U32 R75, R75, 0x1, RZ ;  /* 0x000000014b4b7819 */ /* 0x000fe400000006ff */
[-C--:B------:R-:W-:Y:S02]  /*0b20*/  LEA.HI.SX32 R31, R31, R26.reuse, 0x1b ;  /* 0x0000001a1f1f7211 */ /* 0x080fe400078fdaff */
[----:B------:R-:W-:Y:S01]  /*0b30*/  LEA.HI.SX32 R41, R41, R26, 0x1b ;  /* 0x0000001a29297211 */ /* 0x000fe200078fdaff */
[----:B------:R-:W-:Y:S01]  /*0b40*/  IMAD.SHL.U32 R73, R29, 0x2, RZ ;  /* 0x000000021d497824 */ /* 0x000fe200078e00ff */
[----:B------:R-:W-:-:S02]  /*0b50*/  IADD3 R49, R26, 0x120, RZ ;  /* 0x000001201a317810 */ /* 0x000fc40007ffe0ff */
[----:B------:R-:W-:Y:S02]  /*0b60*/  SHF.L.U32 R74, R27, 0x1, RZ ;  /* 0x000000011b4a7819 */ /* 0x000fe400000006ff */
[C---:B------:R-:W-:Y:S02]  /*0b70*/  IADD3 R51, R26.reuse, 0x140, RZ ;  /* 0x000001401a337810 */ /* 0x040fe40007ffe0ff */
[C---:B------:R-:W-:Y:S02]  /*0b80*/  IADD3 R53, R26.reuse, 0x160, RZ ;  /* 0x000001601a357810 */ /* 0x040fe40007ffe0ff */
[-C--:B------:R-:W-:Y:S02]  /*0b90*/  LEA.HI.SX32 R43, R43, R26.reuse, 0x1b ;  /* 0x0000001a2b2b7211 */ /* 0x080fe400078fdaff */
[----:B------:R-:W-:Y:S02]  /*0ba0*/  IADD3 R59, R26, 0x1c0, RZ ;  /* 0x000001c01a3b7810 */ /* 0x000fe40007ffe0ff */
[----:B------:R-:W-:-:S02]  /*0bb0*/  LEA.HI.SX32 R45, R45, R26, 0x1b ;  /* 0x0000001a2d2d7211 */ /* 0x000fc400078fdaff */
[-C--:B------:R-:W-:Y:S02]  /*0bc0*/  LEA.HI.SX32 R47, R47, R26.reuse, 0x1b ;  /* 0x0000001a2f2f7211 */ /* 0x080fe400078fdaff */
[----:B------:R-:W-:Y:S01]  /*0bd0*/  SHF.L.U32 R72, R3, 0x1, RZ ;  /* 0x0000000103487819 */ /* 0x000fe200000006ff */
[----:B------:R-:W-:Y:S01]  /*0be0*/  IMAD.SHL.U32 R70, R41, 0x2, RZ ;  /* 0x0000000229467824 */ /* 0x000fe200078e00ff */
[C---:B------:R-:W-:Y:S02]  /*0bf0*/  IADD3 R55, R26.reuse, 0x180, RZ ;  /* 0x000001801a377810 */ /* 0x040fe40007ffe0ff */
[----:B------:R-:W-:Y:S02]  /*0c00*/  SHF.L.U32 R71, R31, 0x1, RZ ;  /* 0x000000011f477819 */ /* 0x000fe400000006ff */
[----:B------:R-:W-:Y:S02]  /*0c10*/  IADD3 R57, R26, 0x1a0, RZ ;  /* 0x000001a01a397810 */ /* 0x000fe40007ffe0ff */
[----:B------:R-:W-:-:S02]  /*0c20*/  LEA.HI.SX32 R49, R49, R26, 0x1b ;  /* 0x0000001a31317211 */ /* 0x000fc400078fdaff */
[-C--:B------:R-:W-:Y:S02]  /*0c30*/  LEA.HI.SX32 R51, R51, R26.reuse, 0x1b ;  /* 0x0000001a33337211 */ /* 0x080fe400078fdaff */
[-C--:B------:R-:W-:Y:S02]  /*0c40*/  LEA.HI.SX32 R53, R53, R26.reuse, 0x1b ;  /* 0x0000001a35357211 */ /* 0x080fe400078fdaff */
[----:B------:R-:W-:Y:S01]  /*0c50*/  SHF.L.U32 R69, R43, 0x1, RZ ;  /* 0x000000012b457819 */ /* 0x000fe200000006ff */
[----:B------:R-:W-:Y:S01]  /*0c60*/  IMAD.SHL.U32 R67, R47, 0x2, RZ ;  /* 0x000000022f437824 */ /* 0x000fe200078e00ff */
[----:B------:R-:W-:Y:S02]  /*0c70*/  IADD3 R61, R26, 0x1e0, RZ ;  /* 0x000001e01a3d7810 */ /* 0x000fe40007ffe0ff */
[----:B------:R-:W-:Y:S02]  /*0c80*/  LEA.HI.SX32 R59, R59, R26, 0x1b ;  /* 0x0000001a3b3b7211 */ /* 0x000fe400078fdaff */
[----:B------:R-:W-:-:S02]  /*0c90*/  SHF.L.U32 R68, R45, 0x1, RZ ;  /* 0x000000012d447819 */ /* 0x000fc400000006ff */
[-C--:B------:R-:W-:Y:S02]  /*0ca0*/  LEA.HI.SX32 R55, R55, R26.reuse, 0x1b ;  /* 0x0000001a37377211 */ /* 0x080fe400078fdaff */
[----:B------:R-:W-:Y:S02]  /*0cb0*/  LEA.HI.SX32 R57, R57, R26, 0x1b ;  /* 0x0000001a39397211 */ /* 0x000fe400078fdaff */
[----:B------:R-:W-:Y:S02]  /*0cc0*/  SHF.L.U32 R66, R49, 0x1, RZ ;  /* 0x0000000131427819 */ /* 0x000fe400000006ff */
[----:B------:R-:W-:Y:S01]  /*0cd0*/  LEA R0, R87, R0, 0x4 ;  /* 0x0000000057007211 */ /* 0x000fe200078e20ff */
[----:B------:R-:W-:Y:S01]  /*0ce0*/  IMAD.SHL.U32 R64, R53, 0x2, RZ ;  /* 0x0000000235407824 */ /* 0x000fe200078e00ff */
[----:B------:R-:W-:Y:S02]  /*0cf0*/  SHF.L.U32 R65, R51, 0x1, RZ ;  /* 0x0000000133417819 */ /* 0x000fe400000006ff */
[----:B------:R-:W-:Y:S01]  /*0d00*/  LEA.HI.SX32 R60, R61, R26, 0x1b ;  /* 0x0000001a3d3c7211 */ /* 0x000fe200078fdaff */
[----:B------:R-:W-:Y:S01]  /*0d10*/  IMAD.SHL.U32 R61, R59, 0x2, RZ ;  /* 0x000000023b3d7824 */ /* 0x000fe200078e00ff */
[----:B------:R-:W-:-:S02]  /*0d20*/  SHF.L.U32 R63, R55, 0x1, RZ ;  /* 0x00000001373f7819 */ /* 0x000fc400000006ff */
[----:B------:R-:W-:Y:S02]  /*0d30*/  SHF.L.U32 R62, R57, 0x1, RZ ;  /* 0x00000001393e7819 */ /* 0x000fe400000006ff */
[----:B------:R-:W-:Y:S02]  /*0d40*/  LEA.HI.SX32 R59, R0, R0, 0x1b ;  /* 0x00000000003b7211 */ /* 0x000fe400078fdaff */
[----:B------:R-:W-:Y:S02]  /*0d50*/  SHF.L.U32 R60, R60, 0x1, RZ ;  /* 0x000000013c3c7819 */ /* 0x000fe400000006ff */
[----:B------:R-:W-:Y:S01]  /*0d60*/  SHF.L.U32 R59, R59, 0x1, RZ ;  /* 0x000000013b3b7819 */ /* 0x000fe200000006ff */
[----:B------:R-:W-:Y:S01]  /*0d70*/  IMAD.MOV.U32 R2, RZ, RZ, R84 ;  /* 0x000000ffff027224 */ /* 0x000fe200078e0054 */
[----:B------:R-:W-:-:S05]  /*0d80*/  MOV R3, R83 ;  /* 0x0000005300037202 */ /* 0x000fca0000000f00 */
[C---:B------:R-:W-:Y:S01]  /*0d90*/  IMAD.WIDE R2, R76.reuse, 0x2, R2 ;  /* 0x000000024c027825 */ /* 0x040fe200078e0202 */
[----:B------:R-:W-:Y:S02]  /*0da0*/  P2R R102, PR, RZ, 0x1 ;  /* 0x00000001ff667803 */ /* 0x000fe40000000000 */
[-C--:B------:R-:W-:Y:S02]  /*0db0*/  ISETP.GE.AND P1, PT, R76, R99.reuse, PT ;  /* 0x000000634c00720c */ /* 0x080fe40003f26270 */
[-C--:B------:R-:W-:Y:S02]  /*0dc0*/  ISETP.GE.AND P4, PT, R30, R99.reuse, PT ;  /* 0x000000631e00720c */ /* 0x080fe40003f86270 */
[----:B------:R-:W-:Y:S02]  /*0dd0*/  ISETP.GE.AND P5, PT, R28, R99, PT ;  /* 0x000000631c00720c */ /* 0x000fe40003fa6270 */
[----:B------:R-:W-:Y:S02]  /*0de0*/  P2R R28, PR, RZ, 0x4 ;  /* 0x00000004ff1c7803 */ /* 0x000fe40000000000 */
[----:B------:R-:W-:-:S02]  /*0df0*/  P2R R97, PR, RZ, 0x8 ;  /* 0x00000008ff617803 */ /* 0x000fc40000000000 */
[----:B------:R-:W-:Y:S02]  /*0e00*/  P2R R101, PR, RZ, 0x10 ;  /* 0x00000010ff657803 */ /* 0x000fe40000000000 */
[----:B------:R-:W-:Y:S02]  /*0e10*/  P2R R30, PR, RZ, 0x20 ;  /* 0x00000020ff1e7803 */ /* 0x000fe40000000000 */
[----:B------:R-:W-:Y:S01]  /*0e20*/  P2R R100, PR, RZ, 0x40 ;  /* 0x00000040ff647803 */ /* 0x000fe20000000000 */
[----:B--2---:R-:W-:Y:S04]  /*0e30*/  STS.U16 [R75], R4 ;  /* 0x000000044b007388 */ /* 0x004fe80000000400 */
[----:B---3--:R-:W-:Y:S04]  /*0e40*/  STS.U16 [R74+0x40], R5 ;  /* 0x000040054a007388 */ /* 0x008fe80000000400 */
[----:B----4-:R-:W-:Y:S04]  /*0e50*/  STS.U16 [R73+0x80], R6 ;  /* 0x0000800649007388 */ /* 0x010fe80000000400 */
[----:B------:R-:W-:Y:S04]  /*0e60*/  STS.U16 [R72+0xc0], R7 ;  /* 0x0000c00748007388 */ /* 0x000fe80000000400 */
[----:B------:R-:W-:Y:S04]  /*0e70*/  STS.U16 [R71+0x100], R14 ;  /* 0x0001000e47007388 */ /* 0x000fe80000000400 */
[----:B------:R-:W-:Y:S04]  /*0e80*/  STS.U16 [R70+0x140], R15 ;  /* 0x0001400f46007388 */ /* 0x000fe80000000400 */
[----:B------:R0:W-:Y:S04]  /*0e90*/  STS.U16 [R69+0x180], R16 ;  /* 0x0001801045007388 */ /* 0x0001e80000000400 */
        /* <DEDUP_REMOVED lines=29> */
[----:B------:R-:W4:Y:S01]  /*1070*/  @!P0 LDG.E.U16 R16, [R2.64+0x180] ;  /* 0x0001800402108981 */ /* 0x000f22000c1e1500 */
[----:B------:R-:W-:-:S04]  /*1080*/  ISETP.GE.AND P0, PT, R32, R99, PT ;  /* 0x000000632000720c */ /* 0x000fc80003f06270 */
[----:B------:R-:W-:-:S09]  /*1090*/  P2R R0, PR, RZ, 0x1 ;  /* 0x00000001ff007803 */ /* 0x000fd20000000000 */
[----:B------:R-:W4:Y:S01]  /*10a0*/  @!P0 LDG.E.U16 R19, [R2.64+0x1c0] ;  /* 0x0001c00402138981 */ /* 0x000f22000c1e1500 */
[----:B------:R-:W-:Y:S02]  /*10b0*/  ISETP.GE.AND P0, PT, R33, R99, PT ;  /* 0x000000632100720c */ /* 0x000fe40003f06270 */
[----:B------:R-:W-:Y:S02]  /*10c0*/  PRMT R18, RZ, 0x7610, R18 ;  /* 0x00007610ff127816 */ /* 0x000fe40000000012 */
[----:B------:R-:W-:Y:S02]  /*10d0*/  PRMT R4, RZ, 0x7610, R4 ;  /* 0x00007610ff047816 */ /* 0x000fe40000000004 */
[----:B------:R-:W-:Y:S02]  /*10e0*/  PRMT R5, RZ, 0x7610, R5 ;  /* 0x00007610ff057816 */ /* 0x000fe40000000005 */
[----:B------:R-:W-:Y:S02]  /*10f0*/  PRMT R6, RZ, 0x7610, R6 ;  /* 0x00007610ff067816 */ /* 0x000fe40000000006 */
[----:B------:R-:W-:Y:S01]  /*1100*/  PRMT R15, RZ, 0x7610, R15 ;  /* 0x00007610ff0f7816 */ /* 0x000fe2000000000f */
[----:B------:R-:W4:Y:S01]  /*1110*/  @!P1 LDG.E.U16 R4, [R2.64] ;  /* 0x0000000402049981 */ /* 0x000f22000c1e1500 */
[----:B------:R-:W-:-:S02]  /*1120*/  PRMT R7, RZ, 0x7610, R7 ;  /* 0x00007610ff077816 */ /* 0x000fc40000000007 */
[----:B------:R-:W-:Y:S01]  /*1130*/  PRMT R14, RZ, 0x7610, R14 ;  /* 0x00007610ff0e7816 */ /* 0x000fe2000000000e */
[----:B------:R-:W4:Y:S01]  /*1140*/  @!P0 LDG.E.U16 R18, [R2.64+0x200] ;  /* 0x0002000402128981 */ /* 0x000f22000c1e1500 */
[----:B------:R-:W-:Y:S02]  /*1150*/  P2R R17, PR, RZ, 0x1 ;  /* 0x00000001ff117803 */ /* 0x000fe40000000000 */
[-C--:B------:R-:W-:Y:S01]  /*1160*/  ISETP.GE.AND P0, PT, R34, R99.reuse, PT ;  /* 0x000000632200720c */ /* 0x080fe20003f06270 */
[----:B------:R-:W4:Y:S01]  /*1170*/  @!P2 LDG.E.U16 R5, [R2.64+0x40] ;  /* 0x000040040205a981 */ /* 0x000f22000c1e1500 */
[-C--:B------:R-:W-:Y:S02]  /*1180*/  ISETP.GE.AND P1, PT, R35, R99.reuse, PT ;  /* 0x000000632300720c */ /* 0x080fe40003f26270 */
[-C--:B------:R-:W-:Y:S01]  /*1190*/  ISETP.GE.AND P2, PT, R36, R99.reuse, PT ;  /* 0x000000632400720c */ /* 0x080fe20003f46270 */
[----:B------:R-:W4:Y:S01]  /*11a0*/  @!P3 LDG.E.U16 R6, [R2.64+0x80] ;  /* 0x000080040206b981 */ /* 0x000f22000c1e1500 */
[----:B------:R-:W-:-:S03]  /*11b0*/  ISETP.GE.AND P3, PT, R37, R99, PT ;  /* 0x000000632500720c */ /* 0x000fc60003f66270 */
[----:B------:R-:W4:Y:S01]  /*11c0*/  @!P4 LDG.E.U16 R15, [R2.64+0x140] ;  /* 0x00014004020fc981 */ /* 0x000f22000c1e1500 */
[----:B------:R-:W-:-:S03]  /*11d0*/  ISETP.GE.AND P4, PT, R38, R99, PT ;  /* 0x000000632600720c */ /* 0x000fc60003f86270 */
[----:B------:R-:W4:Y:S01]  /*11e0*/  @!P5 LDG.E.U16 R7, [R2.64+0xc0] ;  /* 0x0000c0040207d981 */ /* 0x000f22000c1e1500 */
[----:B------:R-:W-:-:S03]  /*11f0*/  ISETP.GE.AND P5, PT, R39, R99, PT ;  /* 0x000000632700720c */ /* 0x000fc60003fa6270 */
[----:B------:R-:W4:Y:S01]  /*1200*/  @!P6 LDG.E.U16 R14, [R2.64+0x100] ;  /* 0x00010004020ee981 */ /* 0x000f22000c1e1500 */
[----:B------:R-:W-:Y:S02]  /*1210*/  ISETP.GE.AND P6, PT, R40, R99, PT ;  /* 0x000000632800720c */ /* 0x000fe40003fc6270 */
[----:B--2---:R-:W-:Y:S02]  /*1220*/  PRMT R21, RZ, 0x7610, R21 ;  /* 0x00007610ff157816 */ /* 0x004fe40000000015 */
[----:B------:R-:W-:Y:S02]  /*1230*/  PRMT R20, RZ, 0x7610, R20 ;  /* 0x00007610ff147816 */ /* 0x000fe40000000014 */
[----:B---3--:R-:W-:Y:S02]  /*1240*/  PRMT R23, RZ, 0x7610, R23 ;  /* 0x00007610ff177816 */ /* 0x008fe40000000017 */
[----:B------:R-:W-:Y:S01]  /*1250*/  PRMT R22, RZ, 0x7610, R22 ;  /* 0x00007610ff167816 */ /* 0x000fe20000000016 */
[----:B------:R-:W2:Y:S01]  /*1260*/  @!P0 LDG.E.U16 R21, [R2.64+0x240] ;  /* 0x0002400402158981 */ /* 0x000ea2000c1e1500 */
[----:B------:R-:W-:-:S02]  /*1270*/  PRMT R25, RZ, 0x7610, R25 ;  /* 0x00007610ff197816 */ /* 0x000fc40000000019 */
[----:B------:R-:W-:Y:S01]  /*1280*/  PRMT R24, RZ, 0x7610, R24 ;  /* 0x00007610ff187816 */ /* 0x000fe20000000018 */
[----:B------:R-:W3:Y:S01]  /*1290*/  @!P1 LDG.E.U16 R20, [R2.64+0x280] ;  /* 0x0002800402149981 */ /* 0x000ee2000c1e1500 */
[----:B------:R-:W-:-:S03]  /*12a0*/  PRMT R27, RZ, 0x7610, R27 ;  /* 0x00007610ff1b7816 */ /* 0x000fc6000000001b */
[----:B------:R-:W2:Y:S04]  /*12b0*/  @!P2 LDG.E.U16 R23, [R2.64+0x2c0] ;  /* 0x0002c0040217a981 */ /* 0x000ea8000c1e1500 */
[----:B------:R-:W3:Y:S04]  /*12c0*/  @!P3 LDG.E.U16 R22, [R2.64+0x300] ;  /* 0x000300040216b981 */ /* 0x000ee8000c1e1500 */
[----:B------:R-:W3:Y:S04]  /*12d0*/  @!P4 LDG.E.U16 R25, [R2.64+0x340] ;  /* 0x000340040219c981 */ /* 0x000ee8000c1e1500 */
[----:B------:R-:W3:Y:S04]  /*12e0*/  @!P5 LDG.E.U16 R24, [R2.64+0x380] ;  /* 0x000380040218d981 */ /* 0x000ee8000c1e1500 */
[----:B------:R-:W3:Y:S01]  /*12f0*/  @!P6 LDG.E.U16 R27, [R2.64+0x3c0] ;  /* 0x0003c004021be981 */ /* 0x000ee2000c1e1500 */
[----:B------:R-:W-:-:S02]  /*1300*/  P2R R42, PR, RZ, 0x1 ;  /* 0x00000001ff2a7803 */ /* 0x000fc40000000000 */
[----:B------:R-:W-:-:S04]  /*1310*/  ISETP.NE.AND P0, PT, R17, RZ, PT ;  /* 0x000000ff1100720c */ /* 0x000fc80003f05270 */
[----:B------:R-:W-:Y:S02]  /*1320*/  P2R R41, PR, RZ, 0x1 ;  /* 0x00000001ff297803 */ /* 0x000fe40000000000 */
        /* <DEDUP_REMOVED lines=21> */
[----:B------:R-:W-:Y:S01]  /*1480*/  PRMT R39, RZ, 0x7610, R39 ;  /* 0x00007610ff277816 */ /* 0x000fe20000000027 */
[----:B----4-:R0:W-:Y:S04]  /*1490*/  STS.U16 [R75], R4 ;  /* 0x000000044b007388 */ /* 0x0101e80000000400 */
[----:B------:R1:W-:Y:S04]  /*14a0*/  STS.U16 [R74+0x40], R5 ;  /* 0x000040054a007388 */ /* 0x0003e80000000400 */
[----:B------:R-:W-:Y:S04]  /*14b0*/  STS.U16 [R73+0x80], R6 ;  /* 0x0000800649007388 */ /* 0x000fe80000000400 */
[----:B------:R-:W-:Y:S04]  /*14c0*/  STS.U16 [R72+0xc0], R7 ;  /* 0x0000c00748007388 */ /* 0x000fe80000000400 */
[----:B------:R-:W-:Y:S04]  /*14d0*/  STS.U16 [R71+0x100], R14 ;  /* 0x0001000e47007388 */ /* 0x000fe80000000400 */
[----:B------:R-:W-:Y:S04]  /*14e0*/  STS.U16 [R70+0x140], R15 ;  /* 0x0001400f46007388 */ /* 0x000fe80000000400 */
[----:B------:R4:W-:Y:S04]  /*14f0*/  STS.U16 [R69+0x180], R16 ;  /* 0x0001801045007388 */ /* 0x0009e80000000400 */
[----:B------:R-:W-:Y:S01]  /*1500*/  STS.U16 [R68+0x1c0], R19 ;  /* 0x0001c01344007388 */ /* 0x000fe20000000400 */
[----:B0-----:R-:W-:-:S03]  /*1510*/  IMAD.MOV.U32 R4, RZ, RZ, R82 ;  /* 0x000000ffff047224 */ /* 0x001fc600078e0052 */
[----:B------:R-:W-:Y:S01]  /*1520*/  STS.U16 [R67+0x200], R18 ;  /* 0x0002001243007388 */ /* 0x000fe20000000400 */
[----:B-1----:R-:W-:-:S03]  /*1530*/  MOV R5, R81 ;  /* 0x0000005100057202 */ /* 0x002fc60000000f00 */
[----:B--2---:R-:W-:Y:S04]  /*1540*/  STS.U16 [R66+0x240], R21 ;  /* 0x0002401542007388 */ /* 0x004fe80000000400 */
[----:B---3--:R-:W-:Y:S04]  /*1550*/  STS.U16 [R65+0x280], R20 ;  /* 0x0002801441007388 */ /* 0x008fe80000000400 */
[----:B------:R-:W-:Y:S04]  /*1560*/  STS.U16 [R64+0x2c0], R23 ;  /* 0x0002c01740007388 */ /* 0x000fe80000000400 */
[----:B------:R-:W-:Y:S01]  /*1570*/  STS.U16 [R63+0x300], R22 ;  /* 0x000300163f007388 */ /* 0x000fe20000000400 */
[----:B----4-:R-:W-:-:S03]  /*1580*/  IMAD.WIDE R16, R76, 0x2, R4 ;  /* 0x000000024c107825 */ /* 0x010fc600078e0204 */
[----:B------:R-:W-:Y:S04]  /*1590*/  STS.U16 [R62+0x340], R25 ;  /* 0x000340193e007388 */ /* 0x000fe80000000400 */
[----:B------:R-:W-:Y:S04]  /*15a0*/  STS.U16 [R61+0x380], R24 ;  /* 0x000380183d007388 */ /* 0x000fe80000000400 */
[----:B------:R0:W-:Y:S01]  /*15b0*/  STS.U16 [R60+0x3c0], R27 ;  /* 0x0003c01b3c007388 */ /* 0x0001e20000000400 */
[----:B------:R-:W-:-:S06]  /*15c0*/  NOP ;  /* 0x0000000000007918 */ /* 0x000fcc0000000000 */
[----:B------:R-:W1:Y:S04]  /*15d0*/  LDS.U16 R18, [R59] ;  /* 0x000000003b127984 */ /* 0x000e680000000400 */
[----:B------:R-:W-:Y:S04]  /*15e0*/  LDS.U16 R19, [R59+0x2] ;  /* 0x000002003b137984 */ /* 0x000fe80000000400 */
[----:B------:R-:W2:Y:S04]  /*15f0*/  LDS.U16 R20, [R59+0x4] ;  /* 0x000004003b147984 */ /* 0x000ea80000000400 */
[----:B------:R-:W-:Y:S04]  /*1600*/  LDS.U16 R21, [R59+0x6] ;  /* 0x000006003b157984 */ /* 0x000fe80000000400 */
[----:B------:R-:W3:Y:S04]  /*1610*/  LDS.U16 R22, [R59+0x8] ;  /* 0x000008003b167984 */ /* 0x000ee80000000400 */
[----:B------:R-:W-:Y:S04]  /*1620*/  LDS.U16 R23, [R59+0xa] ;  /* 0x00000a003b177984 */ /* 0x000fe80000000400 */
[----:B------:R-:W2:Y:S04]  /*1630*/  LDS.U16 R24, [R59+0xc] ;  /* 0x00000c003b187984 */ /* 0x000ea80000000400 */
        /* <DEDUP_REMOVED lines=10> */
[----:B------:R-:W-:-:S05]  /*16e0*/  PRMT R15, RZ, 0x7610, R15 ;  /* 0x00007610ff0f7816 */ /* 0x000fca000000000f */
[----:B------:R-:W4:Y:S01]  /*16f0*/  @!P0 LDG.E.U16 R26, [R16.64] ;  /* 0x00000004101a8981 */ /* 0x000f22000c1e1500 */
[----:B------:R-:W-:Y:S02]  /*1700*/  ISETP.NE.AND P0, PT, R28, RZ, PT ;  /* 0x000000ff1c00720c */ /* 0x000fe40003f05270 */
[----:B------:R-:W-:Y:S01]  /*1710*/  PRMT R28, RZ, 0x7610, R28 ;  /* 0x00007610ff1c7816 */ /* 0x000fe2000000001c */
[----:B------:R-:W4:Y:S01]  /*1720*/  @!P1 LDG.E.U16 R36, [R16.64+0x280] ;  /* 0x0002800410249981 */ /* 0x000f22000c1e1500 */
[----:B0-----:R-:W-:-:S03]  /*1730*/  PRMT R27, RZ, 0x7610, R27 ;  /* 0x00007610ff1b7816 */ /* 0x001fc6000000001b */
[----:B------:R-:W4:Y:S04]  /*1740*/  @!P2 LDG.E.U16 R35, [R16.64+0x2c0] ;  /* 0x0002c0041023a981 */ /* 0x000f28000c1e1500 */
[----:B------:R-:W4:Y:S04]  /*1750*/  @!P3 LDG.E.U16 R38, [R16.64+0x300] ;  /* 0x000300041026b981 */ /* 0x000f28000c1e1500 */
[----:B------:R-:W4:Y:S01]  /*1760*/  @!P0 LDG.E.U16 R15, [R16.64+0x40] ;  /* 0x00004004100f8981 */ /* 0x000f22000c1e1500 */
[----:B------:R-:W-:-:S03]  /*1770*/  ISETP.NE.AND P0, PT, R29, RZ, PT ;  /* 0x000000ff1d00720c */ /* 0x000fc60003f05270 */
[----:B------:R-:W4:Y:S04]  /*1780*/  @!P4 LDG.E.U16 R37, [R16.64+0x340] ;  /* 0x000340041025c981 */ /* 0x000f28000c1e1500 */
[----:B------:R-:W4:Y:S04]  /*1790*/  @!P5 LDG.E.U16 R40, [R16.64+0x380] ;  /* 0x000380041028d981 */ /* 0x000f28000c1e1500 */
[----:B------:R-:W4:Y:S04]  /*17a0*/  @!P6 LDG.E.U16 R39, [R16.64+0x3c0] ;  /* 0x0003c0041027e981 */ /* 0x000f28000c1e1500 */
[----:B------:R-:W4:Y:S01]  /*17b0*/  @!P0 LDG.E.U16 R28, [R16.64+0x80] ;  /* 0x00008004101c8981 */ /* 0x000f22000c1e1500 */
[----:B------:R-:W-:-:S02]  /*17c0*/  ISETP.NE.AND P0, PT, R30, RZ, PT ;  /* 0x000000ff1e00720c */ /* 0x000fc40003f05270 */
[----:B------:R-:W-:-:S11]  /*17d0*/  PRMT R30, RZ, 0x7610, R30 ;  /* 0x00007610ff1e7816 */ /* 0x000fd6000000001e */
[----:B------:R-:W4:Y:S01]  /*17e0*/  @!P0 LDG.E.U16 R27, [R16.64+0xc0] ;  /* 0x0000c004101b8981 */ /* 0x000f22000c1e1500 */
[----:B------:R-:W-:Y:S02]  /*17f0*/  ISETP.NE.AND P0, PT, R31, RZ, PT ;  /* 0x000000ff1f00720c */ /* 0x000fe40003f05270 */
        /* <DEDUP_REMOVED lines=14> */
[----:B------:R-:W-:-:S13]  /*18e0*/  ISETP.NE.AND P0, PT, R42, RZ, PT ;  /* 0x000000ff2a00720c */ /* 0x000fda0003f05270 */
[----:B------:R-:W4:Y:S01]  /*18f0*/  @!P0 LDG.E.U16 R33, [R16.64+0x240] ;  /* 0x0002400410218981 */ /* 0x000f22000c1e1500 */
[----:B-1----:R-:W-:Y:S02]  /*1900*/  PRMT R18, RZ, 0x5410, R18 ;  /* 0x00005410ff127816 */ /* 0x002fe40000000012 */
[----:B--2---:R-:W-:Y:S02]  /*1910*/  PRMT R20, RZ, 0x5410, R20 ;  /* 0x00005410ff147816 */ /* 0x004fe40000000014 */
[----:B---3--:R-:W-:Y:S02]  /*1920*/  PRMT R22, RZ, 0x5410, R22 ;  /* 0x00005410ff167816 */ /* 0x008fe40000000016 */
[----:B------:R-:W-:Y:S01]  /*1930*/  PRMT R24, RZ, 0x5410, R24 ;  /* 0x00005410ff187816 */ /* 0x000fe20000000018 */
[----:B------:R-:W-:Y:S01]  /*1940*/  BSSY B0, `(.L_x_2470) ;  /* 0x000006f000007945 */ /* 0x000fe20003800000 */
[----:B----4-:R-:W-:Y:S04]  /*1950*/  STS.U16 [R75], R26 ;  /* 0x0000001a4b007388 */ /* 0x010fe80000000400 */
        /* <DEDUP_REMOVED lines=20> */
[----:B------:R-:W4:Y:S01]  /*1aa0*/  LDS.U16 R16, [R59+0x8] ;  /* 0x000008003b107984 */ /* 0x000f220000000400 */
[----:B0-----:R-:W-:-:S02]  /*1ab0*/  PRMT R27, RZ, 0x5410, R181 ;  /* 0x00005410ff1b7816 */ /* 0x001fc400000000b5 */
[----:B------:R-:W-:Y:S01]  /*1ac0*/  PRMT R28, RZ, 0x5410, R58 ;  /* 0x00005410ff1c7816 */ /* 0x000fe2000000003a */
[----:B------:R-:W0:Y:S04]  /*1ad0*/  LDS.U16 R17, [R59+0xa] ;  /* 0x00000a003b117984 */ /* 0x000e280000000400 */
[----:B------:R-:W0:Y:S04]  /*1ae0*/  LDS.U16 R26, [R59+0xc] ;  /* 0x00000c003b1a7984 */ /* 0x000e280000000400 */
[----:B------:R-:W0:Y:S04]  /*1af0*/  LDS.U16 R36, [R59+0xe] ;  /* 0x00000e003b247984 */ /* 0x000e280000000400 */
[----:B------:R-:W0:Y:S04]  /*1b00*/  LDS.U16 R29, [R59+0x10] ;  /* 0x000010003b1d7984 */ /* 0x000e280000000400 */
[----:B------:R0:W0:Y:S01]  /*1b10*/  LDS.U16 R101, [R59+0x18] ;  /* 0x000018003b657984 */ /* 0x0000220000000400 */
[----:B-1----:R-:W-:-:S03]  /*1b20*/  PRMT R43, RZ, 0x5410, R43 ;  /* 0x00005410ff2b7816 */ /* 0x002fc6000000002b */
[----:B------:R1:W1:Y:S01]  /*1b30*/  LDS.U16 R99, [R59+0x1c] ;  /* 0x00001c003b637984 */ /* 0x0002620000000400 */
[----:B--2---:R-:W-:Y:S01]  /*1b40*/  PRMT R42, RZ, 0x5410, R42 ;  /* 0x00005410ff2a7816 */ /* 0x004fe2000000002a */
[----:B------:R-:W-:Y:S02]  /*1b50*/  FFMA.FTZ R27, R43, R27, R98 ;  /* 0x0000001b2b1b7223 */ /* 0x000fe40000010062 */
[----:B------:R2:W1:Y:S01]  /*1b60*/  LDS.U16 R103, [R59+0x1e] ;  /* 0x00001e003b677984 */ /* 0x0004620000000400 */
[----:B---3--:R-:W-:Y:S01]  /*1b70*/  PRMT R41, RZ, 0x5410, R41 ;  /* 0x00005410ff297816 */ /* 0x008fe20000000029 */
[----:B------:R-:W-:Y:S01]  /*1b80*/  FFMA.FTZ R28, R42, R28, R27 ;  /* 0x0000001c2a1c7223 */ /* 0x000fe2000001001b */
[----:B------:R-:W-:Y:S01]  /*1b90*/  PRMT R27, RZ, 0x5410, R57 ;  /* 0x00005410ff1b7816 */ /* 0x000fe20000000039 */
[----:B------:R2:W3:Y:S01]  /*1ba0*/  LDS.U16 R98, [R59+0x16] ;  /* 0x000016003b627984 */ /* 0x0004e20000000400 */
[----:B----4-:R-:W-:-:S03]  /*1bb0*/  PRMT R40, RZ, 0x5410, R15 ;  /* 0x00005410ff287816 */ /* 0x010fc6000000000f */
[----:B------:R-:W-:Y:S01]  /*1bc0*/  FFMA.FTZ R27, R41, R27, R28 ;  /* 0x0000001b291b7223 */ /* 0x000fe2000001001c */
[----:B------:R-:W-:Y:S02]  /*1bd0*/  PRMT R28, RZ, 0x5410, R56 ;  /* 0x00005410ff1c7816 */ /* 0x000fe40000000038 */
[----:B------:R-:W-:Y:S02]  /*1be0*/  PRMT R15, RZ, 0x5410, R55 ;  /* 0x00005410ff0f7816 */ /* 0x000fe40000000037 */
[----:B------:R-:W-:Y:S01]  /*1bf0*/  PRMT R39, RZ, 0x5410, R16 ;  /* 0x00005410ff277816 */ /* 0x000fe20000000010 */
[----:B------:R-:W-:Y:S01]  /*1c00*/  FFMA.FTZ R28, R40, R28, R27 ;  /* 0x0000001c281c7223 */ /* 0x000fe2000001001b */
[----:B------:R2:W4:Y:S03]  /*1c10*/  LDS.U16 R16, [R59+0x14] ;  /* 0x000014003b107984 */ /* 0x0005260000000400 */
[----:B------:R-:W-:Y:S01]  /*1c20*/  FFMA.FTZ R31, R39, R15, R28 ;  /* 0x0000000f271f7223 */ /* 0x000fe2000001001c */
[----:B------:R2:W1:Y:S04]  /*1c30*/  LDS.U16 R27, [R59+0x12] ;  /* 0x000012003b1b7984 */ /* 0x0004680000000400 */
[----:B------:R2:W1:Y:S01]  /*1c40*/  LDS.U16 R15, [R59+0x1a] ;  /* 0x00001a003b0f7984 */ /* 0x0004620000000400 */
[----:B-----5:R-:W-:Y:S01]  /*1c50*/  FADD.FTZ R35, R18, R93 ;  /* 0x0000005d12237221 */ /* 0x020fe20000010000 */
[----:B------:R-:W-:-:S02]  /*1c60*/  PRMT R28, RZ, 0x5410, R54 ;  /* 0x00005410ff1c7816 */ /* 0x000fc40000000036 */
[----:B0-----:R-:W-:Y:S02]  /*1c70*/  PRMT R38, RZ, 0x5410, R17 ;  /* 0x00005410ff267816 */ /* 0x001fe40000000011 */
[----:B------:R-:W-:Y:S02]  /*1c80*/  MOV R30, c[0x0][0x16c] ;  /* 0x00005b00001e7a02 */ /* 0x000fe40000000f00 */
[----:B------:R-:W-:Y:S01]  /*1c90*/  PRMT R17, RZ, 0x5410, R53 ;  /* 0x00005410ff117816 */ /* 0x000fe20000000035 */
[----:B------:R-:W-:Y:S01]  /*1ca0*/  FFMA.FTZ R28, R38, R28, R31 ;  /* 0x0000001c261c7223 */ /* 0x000fe2000001001f */
[----:B------:R-:W-:Y:S02]  /*1cb0*/  PRMT R37, RZ, 0x5410, R26 ;  /* 0x00005410ff257816 */ /* 0x000fe4000000001a */
[----:B------:R-:W-:Y:S02]  /*1cc0*/  FSETP.GTU.FTZ.AND P4, PT, R35, 20, PT ;  /* 0x41a000002300780b */ /* 0x000fe40003f9c000 */
[----:B------:R-:W-:Y:S01]  /*1cd0*/  ISETP.GE.AND P5, PT, R30, 0x1, PT ;  /* 0x000000011e00780c */ /* 0x000fe20003fa6270 */
[----:B------:R-:W-:Y:S01]  /*1ce0*/  FFMA.FTZ R17, R37, R17, R28 ;  /* 0x0000001125117223 */ /* 0x000fe2000001001c */
[----:B------:R-:W-:-:S02]  /*1cf0*/  PRMT R26, RZ, 0x5410, R52 ;  /* 0x00005410ff1a7816 */ /* 0x000fc40000000034 */
[----:B------:R-:W-:Y:S02]  /*1d00*/  PRMT R36, RZ, 0x5410, R36 ;  /* 0x00005410ff247816 */ /* 0x000fe40000000024 */
[----:B------:R-:W-:Y:S02]  /*1d10*/  PRMT R34, RZ, 0x5410, R19 ;  /* 0x00005410ff227816 */ /* 0x000fe40000000013 */
[----:B------:R-:W-:Y:S02]  /*1d20*/  PRMT R32, RZ, 0x5410, R21 ;  /* 0x00005410ff207816 */ /* 0x000fe40000000015 */
[----:B------:R-:W-:Y:S01]  /*1d30*/  PRMT R30, RZ, 0x5410, R23 ;  /* 0x00005410ff1e7816 */ /* 0x000fe20000000017 */
[----:B------:R-:W-:Y:S01]  /*1d40*/  FFMA.FTZ R26, R36, R26, R17 ;  /* 0x0000001a241a7223 */ /* 0x000fe20000010011 */
[----:B------:R-:W-:Y:S01]  /*1d50*/  PRMT R17, RZ, 0x5410, R51 ;  /* 0x00005410ff117816 */ /* 0x000fe20000000033 */
[----:B------:R-:W-:Y:S01]  /*1d60*/  FADD.FTZ R34, R34, R93 ;  /* 0x0000005d22227221 */ /* 0x000fe20000010000 */
[----:B------:R-:W-:Y:S01]  /*1d70*/  PRMT R29, RZ, 0x5410, R29 ;  /* 0x00005410ff1d7816 */ /* 0x000fe2000000001d */
[----:B------:R-:W-:-:S02]  /*1d80*/  FADD.FTZ R33, R20, R93 ;  /* 0x0000005d14217221 */ /* 0x000fc40000010000 */
[--C-:B------:R-:W-:Y:S02]  /*1d90*/  FADD.FTZ R32, R32, R93.reuse ;  /* 0x0000005d20207221 */ /* 0x100fe40000010000 */
[--C-:B------:R-:W-:Y:S02]  /*1da0*/  FADD.FTZ R31, R22, R93.reuse ;  /* 0x0000005d161f7221 */ /* 0x100fe40000010000 */
[--C-:B------:R-:W-:Y:S01]  /*1db0*/  FADD.FTZ R30, R30, R93.reuse ;  /* 0x0000005d1e1e7221 */ /* 0x100fe20000010000 */
[----:B------:R-:W-:Y:S01]  /*1dc0*/  FSETP.GTU.FTZ.AND P3, PT, R34, 20, PT ;  /* 0x41a000002200780b */ /* 0x000fe20003f7c000 */
[----:B------:R-:W-:Y:S01]  /*1dd0*/  FFMA.FTZ R26, R29, R17, R26 ;  /* 0x000000111d1a7223 */ /* 0x000fe2000001001a */
[----:B------:R-:W-:Y:S01]  /*1de0*/  FSETP.GTU.FTZ.AND P2, PT, R33, 20, PT ;  /* 0x41a000002100780b */ /* 0x000fe20003f5c000 */
[----:B------:R-:W-:Y:S01]  /*1df0*/  FADD.FTZ R28, R24, R93 ;  /* 0x0000005d181c7221 */ /* 0x000fe20000010000 */
[----:B------:R-:W-:Y:S02]  /*1e00*/  FSETP.GTU.FTZ.AND P1, PT, R32, 20, PT ;  /* 0x41a000002000780b */ /* 0x000fe40003f3c000 */
[----:B------:R-:W-:-:S02]  /*1e10*/  FSETP.GTU.FTZ.AND P0, PT, R31, 20, PT ;  /* 0x41a000001f00780b */ /* 0x000fc40003f1c000 */
[----:B------:R-:W-:Y:S01]  /*1e20*/  FSETP.GTU.FTZ.AND P6, PT, R30, 20, PT ;  /* 0x41a000001e00780b */ /* 0x000fe20003fdc000 */
[----:B------:R-:W-:Y:S07]  /*1e30*/  @P4 BRA `(.L_x_2471) ;  /* 0x000001f000004947 */ /* 0x000fee0003800000 */
[----:B-1234-:R-:W-:Y:S01]  /*1e40*/  FMUL.FTZ R35, R35, 1.4426950216293334961 ;  /* 0x3fb8aa3b23237820 */ /* 0x01efe20000410000 */
        /* <DEDUP_REMOVED lines=30> */
.L_x_2471:
[----:B-1234-:R-:W-:Y:S05]  /*2030*/  BSYNC B0 ;  /* 0x0000000000007941 */ /* 0x01efea0003800000 */
.L_x_2470:
[----:B------:R-:W-:Y:S01]  /*2040*/  PRMT R17, RZ, 0x5410, R50 ;  /* 0x00005410ff117816 */ /* 0x000fe20000000032 */
[----:B------:R-:W-:Y:S01]  /*2050*/  BSSY B0, `(.L_x_2472) ;  /* 0x0000026000007945 */ /* 0x000fe20003800000 */
[----:B------:R-:W-:Y:S02]  /*2060*/  PRMT R27, RZ, 0x5410, R27 ;  /* 0x00005410ff1b7816 */ /* 0x000fe4000000001b */
[----:B------:R-:W-:-:S03]  /*2070*/  FSETP.GTU.FTZ.AND P4, PT, R28, 20, PT ;  /* 0x41a000001c00780b */ /* 0x000fc60003f9c000 */
[----:B------:R-:W-:Y:S01]  /*2080*/  FFMA.FTZ R20, R27, R17, R26 ;  /* 0x000000111b147223 */ /* 0x000fe2000001001a */
[----:B------:R-:W-:-:S05]  /*2090*/  PRMT R26, RZ, 0x5410, R25 ;  /* 0x00005410ff1a7816 */ /* 0x000fca0000000019 */
[----:B------:R-:W-:Y:S01]  /*20a0*/  FADD.FTZ R26, R26, R93 ;  /* 0x0000005d1a1a7221 */ /* 0x000fe20000010000 */
        /* <DEDUP_REMOVED lines=32> */
.L_x_2473:
[----:B------:R-:W-:Y:S05]  /*22b0*/  BSYNC B0 ;  /* 0x0000000000007941 */ /* 0x000fea0003800000 */
.L_x_2472:
[----:B------:R-:W-:Y:S01]  /*22c0*/  PRMT R17, RZ, 0x5410, R49 ;  /* 0x00005410ff117816 */ /* 0x000fe20000000031 */
[----:B------:R-:W-:Y:S01]  /*22d0*/  BSSY B0, `(.L_x_2474) ;  /* 0x0000026000007945 */ /* 0x000fe20003800000 */
[----:B------:R-:W-:Y:S02]  /*22e0*/  PRMT R25, RZ, 0x5410, R16 ;  /* 0x00005410ff197816 */ /* 0x000fe40000000010 */
[----:B------:R-:W-:Y:S02]  /*22f0*/  PRMT R24, RZ, 0x5410, R97 ;  /* 0x00005410ff187816 */ /* 0x000fe40000000061 */
[----:B------:R-:W-:Y:S01]  /*2300*/  FSETP.GTU.FTZ.AND P3, PT, R26, 20, PT ;  /* 0x41a000001a00780b */ /* 0x000fe20003f7c000 */
[----:B------:R-:W-:Y:S02]  /*2310*/  FFMA.FTZ R20, R25, R17, R20 ;  /* 0x0000001119147223 */ /* 0x000fe40000010014 */
[----:B------:R-:W-:Y:S01]  /*2320*/  FADD.FTZ R24, R24, R93 ;  /* 0x0000005d18187221 */ /* 0x000fe20000010000 */
        /* <DEDUP_REMOVED lines=32> */
.L_x_2475:
[----:B------:R-:W-:Y:S05]  /*2530*/  BSYNC B0 ;  /* 0x0000000000007941 */ /* 0x000fea0003800000 */
.L_x_2474:
        /* <DEDUP_REMOVED lines=39> */
.L_x_2477:
[----:B------:R-:W-:Y:S05]  /*27b0*/  BSYNC B0 ;  /* 0x0000000000007941 */ /* 0x000fea0003800000 */
.L_x_2476:
        /* <DEDUP_REMOVED lines=39> */
.L_x_2479:
[----:B------:R-:W-:Y:S05]  /*2a30*/  BSYNC B0 ;  /* 0x0000000000007941 */ /* 0x000fea0003800000 */
.L_x_2478:
        /* <DEDUP_REMOVED lines=39> */
.L_x_2481:
[----:B------:R-:W-:Y:S05]  /*2cb0*/  BSYNC B0 ;  /* 0x0000000000007941 */ /* 0x000fea0003800000 */
.L_x_2480:
        /* <DEDUP_REMOVED lines=39> */
.L_x_2483:
[----:B------:R-:W-:Y:S05]  /*2f30*/  BSYNC B0 ;  /* 0x0000000000007941 */ /* 0x000fea0003800000 */
.L_x_2482:
[----:B------:R-:W-:Y:S01]  /*2f40*/  PRMT R98, RZ, 0x5410, R44 ;  /* 0x00005410ff627816 */ /* 0x000fe2000000002c */
[----:B------:R-:W-:Y:S01]  /*2f50*/  BSSY B0, `(.L_x_2484) ;  /* 0x0000027000007945 */ /* 0x000fe20003800000 */
[----:B------:R-:W-:Y:S02]  /*2f60*/  PRMT R103, RZ, 0x5410, R103 ;  /* 0x00005410ff677816 */ /* 0x000fe40000000067 */
[----:B------:R-:W-:Y:S02]  /*2f70*/  PRMT R6, RZ, 0x5410, R6 ;  /* 0x00005410ff067816 */ /* 0x000fe40000000006 */
[----:B------:R-:W-:Y:S01]  /*2f80*/  FSETP.GTU.FTZ.AND P4, PT, R100, 20, PT ;  /* 0x41a000006400780b */ /* 0x000fe20003f9c000 */
[----:B------:R-:W-:Y:S01]  /*2f90*/  FFMA.FTZ R98, R103, R98, R18 ;  /* 0x0000006267627223 */ /* 0x000fe20000010012 */
[----:B------:R-:W-:Y:S01]  /*2fa0*/  MOV R101, RZ ;  /* 0x000000ff00657202 */ /* 0x000fe20000000f00 */
        /* <DEDUP_REMOVED lines=33> */
.L_x_2485:
[----:B------:R-:W-:Y:S05]  /*31c0*/  BSYNC B0 ;  /* 0x0000000000007941 */ /* 0x000fea0003800000 */
.L_x_2484:
[----:B------:R-:W-:Y:S01]  /*31d0*/  PRMT R112, RZ, 0x5410, R5 ;  /* 0x00005410ff707816 */ /* 0x000fe20000000005 */
[----:B------:R-:W-:Y:S01]  /*31e0*/  BSSY B0, `(.L_x_2486) ;  /* 0x0000026000007945 */ /* 0x000fe20003800000 */
[----:B------:R-:W-:Y:S01]  /*31f0*/  HFMA2.MMA R102, -RZ, RZ, 0, 0 ;  /* 0x00000000ff667435 */ /* 0x000fe200000001ff */
[----:B------:R-:W-:Y:S01]  /*3200*/  FSETP.GTU.FTZ.AND P3, PT, R107, 20, PT ;  /* 0x41a000006b00780b */ /* 0x000fe20003f7c000 */
[----:B------:R-:W-:Y:S01]  /*3210*/  IMAD.MOV.U32 R106, RZ, RZ, RZ ;  /* 0x000000ffff6a7224 */ /* 0x000fe200078e00ff */
[----:B------:R-:W-:Y:S01]  /*3220*/  CS2R R104, SRZ ;  /* 0x0000000000687805 */ /* 0x000fe2000001ff00 */
[----:B------:R-:W-:Y:S01]  /*3230*/  FADD.FTZ R112, R112, R93 ;  /* 0x0000005d70707221 */ /* 0x000fe20000010000 */
        /* <DEDUP_REMOVED lines=32> */
.L_x_2487:
[----:B------:R-:W-:Y:S05]  /*3440*/  BSYNC B0 ;  /* 0x0000000000007941 */ /* 0x000fea0003800000 */
.L_x_2486:
[----:B------:R-:W-:Y:S01]  /*3450*/  PRMT R4, RZ, 0x5410, R4 ;  /* 0x00005410ff047816 */ /* 0x000fe20000000004 */
[----:B------:R-:W-:Y:S01]  /*3460*/  BSSY B0, `(.L_x_2488) ;  /* 0x0000025000007945 */ /* 0x000fe20003800000 */
[----:B------:R-:W-:Y:S01]  /*3470*/  FSETP.GTU.FTZ.AND P2, PT, R112, 20, PT ;  /* 0x41a000007000780b */ /* 0x000fe20003f5c000 */
[----:B------:R-:W-:Y:S01]  /*3480*/  CS2R R110, SRZ ;  /* 0x00000000006e7805 */ /* 0x000fe2000001ff00 */
[----:B------:R-:W-:Y:S01]  /*3490*/  CS2R R108, SRZ ;  /* 0x00000000006c7805 */ /* 0x000fe2000001ff00 */
[----:B------:R-:W-:Y:S01]  /*34a0*/  FADD.FTZ R138, R4, R93 ;  /* 0x0000005d048a7221 */ /* 0x000fe20000010000 */
        /* <DEDUP_REMOVED lines=32> */
.L_x_2489:
[----:B------:R-:W-:Y:S05]  /*36b0*/  BSYNC B0 ;  /* 0x0000000000007941 */ /* 0x000fea0003800000 */
.L_x_2488:
[----:B------:R-:W-:Y:S01]  /*36c0*/  BSSY B0, `(.L_x_2490) ;  /* 0x0000026000007945 */ /* 0x000fe20003800000 */
[----:B------:R-:W-:Y:S01]  /*36d0*/  HFMA2.MMA R133, -RZ, RZ, 0, 0 ;  /* 0x00000000ff857435 */ /* 0x000fe200000001ff */
[----:B------:R-:W-:Y:S01]  /*36e0*/  FSETP.GTU.FTZ.AND P1, PT, R138, 20, PT ;  /* 0x41a000008a00780b */ /* 0x000fe20003f3c000 */
[----:B------:R-:W-:Y:S01]  /*36f0*/  CS2R R136, SRZ ;  /* 0x0000000000887805 */ /* 0x000fe2000001ff00 */
[----:B------:R-:W-:Y:S01]  /*3700*/  MOV R139, RZ ;  /* 0x000000ff008b7202 */ /* 0x000fe20000000f00 */
        /* <DEDUP_REMOVED lines=33> */
.L_x_2491:
[----:B------:R-:W-:Y:S05]  /*3920*/  BSYNC B0 ;  /* 0x0000000000007941 */ /* 0x000fea0003800000 */
.L_x_2490:
        /* <DEDUP_REMOVED lines=33> */
.L_x_2493:
[----:B------:R-:W-:Y:S05]  /*3b40*/  BSYNC B0 ;  /* 0x0000000000007941 */ /* 0x000fea0003800000 */
.L_x_2492:
        /* <DEDUP_REMOVED lines=33> */
.L_x_2495:
[----:B------:R-:W-:Y:S05]  /*3d60*/  BSYNC B0 ;  /* 0x0000000000007941 */ /* 0x000fea0003800000 */
.L_x_2494:
        /* <DEDUP_REMOVED lines=33> */
.L_x_2497:
[----:B------:R-:W-:Y:S05]  /*3f80*/  BSYNC B0 ;  /* 0x0000000000007941 */ /* 0x000fea0003800000 */
.L_x_2496:
        /* <DEDUP_REMOVED lines=33> */
.L_x_2499:
[----:B------:R-:W-:Y:S05]  /*41a0*/  BSYNC B0 ;  /* 0x0000000000007941 */ /* 0x000fea0003800000 */
.L_x_2498:
        /* <DEDUP_REMOVED lines=33> */
.L_x_2501:
[----:B------:R-:W-:Y:S05]  /*43c0*/  BSYNC B0 ;  /* 0x0000000000007941 */ /* 0x000fea0003800000 */
.L_x_2500:
[----:B------:R-:W-:Y:S01]  /*43d0*/  BAR.SYNC.DEFER_BLOCKING 0x0 ;  /* 0x0000000000007b1d */ /* 0x000fe20000010000 */
[----:B------:R-:W-:Y:S02]  /*43e0*/  IMAD.MOV.U32 R132, RZ, RZ, RZ ;  /* 0x000000ffff847224 */ /* 0x000fe400078e00ff */
        /* <DEDUP_REMOVED lines=16> */
[----:B------:R-:W-:Y:S05]  /*44f0*/  @!P5 BRA `(.L_x_2502) ;  /* 0x000024e00000d947 */ /* 0x000fea0003800000 */
[----:B------:R-:W-:Y:S01]  /*4500*/  IADD3 R114, R78, -0x1, RZ ;  /* 0xffffffff4e727810 */ /* 0x000fe20007ffe0ff */
[----:B------:R-:W-:Y:S01]  /*4510*/  HFMA2.MMA R115, -RZ, RZ, 0, 0 ;  /* 0x00000000ff737435 */ /* 0x000fe200000001ff */
[----:B------:R-:W-:Y:S01]  /*4520*/  IMAD.MOV.U32 R101, RZ, RZ, RZ ;  /* 0x000000ffff657224 */ /* 0x000fe200078e00ff */
[----:B------:R-:W-:Y:S01]  /*4530*/  HFMA2.MMA R102, -RZ, RZ, 0, 0 ;  /* 0x00000000ff667435 */ /* 0x000fe200000001ff */
[----:B------:R-:W-:Y:S01]  /*4540*/  LEA.HI R4, R114, R114, RZ, 0x1 ;  /* 0x0000007272047211 */ /* 0x000fe200078f08ff */
[----:B------:R-:W-:Y:S01]  /*4550*/  CS2R R104, SRZ ;  /* 0x0000000000687805 */ /* 0x000fe2000001ff00 */
[----:B------:R-:W-:Y:S01]  /*4560*/  MOV R106, RZ ;  /* 0x000000ff006a7202 */ /* 0x000fe20000000f00 */
[----:B------:R-:W-:Y:S01]  /*4570*/  CS2R R110, SRZ ;  /* 0x00000000006e7805 */ /* 0x000fe2000001ff00 */
[----:B------:R-:W-:Y:S01]  /*4580*/  LOP3.LUT R5, R4, 0xfffffe, RZ, 0xc0, !PT ;  /* 0x00fffffe04057812 */ /* 0x000fe200078ec0ff */
[----:B------:R-:W-:Y:S01]  /*4590*/  CS2R R108, SRZ ;  /* 0x00000000006c7805 */ /* 0x000fe2000001ff00 */
[----:B------:R-:W-:Y:S01]  /*45a0*/  LEA.HI R4, R78, R78, RZ, 0x1 ;  /* 0x0000004e4e047211 */ /* 0x000fe200078f08ff */
[----:B------:R-:W-:Y:S01]  /*45b0*/  IMAD.MOV.U32 R139, RZ, RZ, RZ ;  /* 0x000000ffff8b7224 */ /* 0x000fe200078e00ff */
[----:B------:R-:W-:Y:S01]  /*45c0*/  IADD3 R114, R114, -R5, RZ ;  /* 0x8000000572727210 */ /* 0x000fe20007ffe0ff */
[----:B------:R-:W-:Y:S01]  /*45d0*/  CS2R R136, SRZ ;  /* 0x0000000000887805 */ /* 0x000fe2000001ff00 */
[----:B------:R-:W-:Y:S01]  /*45e0*/  LOP3.LUT R113, R4, 0xfffffe, RZ, 0xc0, !PT ;  /* 0x00fffffe04717812 */ /* 0x000fe200078ec0ff */
[----:B------:R-:W-:Y:S01]  /*45f0*/  CS2R R134, SRZ ;  /* 0x0000000000867805 */ /* 0x000fe2000001ff00 */
[----:B------:R-:W-:-:S02]  /*4600*/  CS2R R132, SRZ ;  /* 0x0000000000847805 */ /* 0x000fc4000001ff00 */
[----:B------:R-:W-:Y:S02]  /*4610*/  IADD3 R113, R78, -R113, RZ ;  /* 0x800000714e717210 */ /* 0x000fe40007ffe0ff */
.L_x_2518:
        /* <DEDUP_REMOVED lines=12> */
[C---:B------:R-:W-:Y:S01]  /*46e0*/  IMAD R5, R95.reuse, c[0x0][0x198], RZ ;  /* 0x000066005f057a24 */ /* 0x040fe200078e02ff */
[C---:B------:R-:W-:Y:S01]  /*46f0*/  ISETP.NE.AND P1, PT, R88.reuse, RZ, PT ;  /* 0x000000ff5800720c */ /* 0x040fe20003f25270 */
[----:B------:R-:W-:Y:S01]  /*4700*/  IMAD R19, R95, c[0x0][0x1b8], RZ ;  /* 0x00006e005f137a24 */ /* 0x000fe200078e02ff */
[----:B------:R-:W-:Y:S01]  /*4710*/  LOP3.LUT P0, RZ, R88, 0x1f, RZ, 0xc0, !PT ;  /* 0x0000001f58ff7812 */ /* 0x000fe2000780c0ff */
[----:B------:R-:W-:-:S03]  /*4720*/  IMAD.WIDE.U32 R6, R96, c[0x0][0x198], RZ ;  /* 0x0000660060067a25 */ /* 0x000fc600078e00ff */
[----:B------:R-:W-:Y:S01]  /*4730*/  ISETP.LT.OR P0, PT, R78, 0x2, P0 ;  /* 0x000000024e00780c */ /* 0x000fe20000701670 */
[C---:B------:R-:W-:Y:S02]  /*4740*/  IMAD R15, R96.reuse, c[0x0][0x19c], R5 ;  /* 0x00006700600f7a24 */ /* 0x040fe400078e0205 */
[----:B------:R-:W-:-:S03]  /*4750*/  IMAD.WIDE.U32 R4, R96, c[0x0][0x1b8], RZ ;  /* 0x00006e0060047a25 */ /* 0x000fc600078e00ff */
[----:B------:R-:W-:Y:S01]  /*4760*/  IADD3 R7, R7, R15, RZ ;  /* 0x0000000f07077210 */ /* 0x000fe20007ffe0ff */
[----:B------:R-:W-:Y:S02]  /*4770*/  IMAD R19, R96, c[0x0][0x1bc], R19 ;  /* 0x00006f0060137a24 */ /* 0x000fe400078e0213 */
[C---:B0-----:R-:W-:Y:S02]  /*4780*/  IMAD R16, R18.reuse, c[0x0][0x1a0], RZ ;  /* 0x0000680012107a24 */ /* 0x041fe400078e02ff */
[----:B------:R-:W-:Y:S01]  /*4790*/  IMAD.MOV.U32 R14, RZ, RZ, R4 ;  /* 0x000000ffff0e7224 */ /* 0x000fe200078e0004 */
[----:B------:R-:W-:Y:S01]  /*47a0*/  IADD3 R15, R5, R19, RZ ;  /* 0x00000013050f7210 */ /* 0x000fe20007ffe0ff */
[----:B------:R-:W-:Y:S02]  /*47b0*/  IMAD R18, R18, c[0x0][0x1c0], RZ ;  /* 0x0000700012127a24 */ /* 0x000fe400078e02ff */
[C---:B------:R-:W-:Y:S02]  /*47c0*/  IMAD R17, R115.reuse, c[0x0][0x1a4], R16 ;  /* 0x0000690073117a24 */ /* 0x040fe400078e0210 */
[----:B------:R-:W-:-:S04]  /*47d0*/  IMAD.WIDE.U32 R4, R115, c[0x0][0x1a0], R6 ;  /* 0x0000680073047a25 */ /* 0x000fc800078e0006 */
[C---:B------:R-:W-:Y:S01]  /*47e0*/  IMAD R19, R115.reuse, c[0x0][0x1c4], R18 ;  /* 0x0000710073137a24 */ /* 0x040fe200078e0212 */
[----:B------:R-:W-:Y:S01]  /*47f0*/  LEA R16, P2, R4, c[0x0][0x228], 0x2 ;  /* 0x00008a0004107a11 */ /* 0x000fe200078410ff */
[----:B------:R-:W-:Y:S01]  /*4800*/  IMAD.WIDE.U32 R6, R115, c[0x0][0x1c0], R14 ;  /* 0x0000700073067a25 */ /* 0x000fe200078e000e */
[----:B------:R-:W-:Y:S02]  /*4810*/  IADD3 R15, R5, R17, RZ ;  /* 0x00000011050f7210 */ /* 0x000fe40007ffe0ff */
[----:B------:R-:W-:Y:S02]  /*4820*/  @!P0 IADD3 R14, R78, -0x2, RZ ;  /* 0xfffffffe4e0e8810 */ /* 0x000fe40007ffe0ff */
[----:B------:R-:W-:Y:S02]  /*4830*/  IADD3 R5, R7, R19, RZ ;  /* 0x0000001307057210 */ /* 0x000fe40007ffe0ff */
[----:B------:R-:W-:Y:S02]  /*4840*/  LEA R18, P3, R6, c[0x0][0x230], 0x2 ;  /* 0x00008c0006127a11 */ /* 0x000fe400078610ff */
[----:B------:R-:W-:-:S02]  /*4850*/  LEA.HI.X R17, R4, c[0x0][0x22c], R15, 0x2, P2 ;  /* 0x00008b0004117a11 */ /* 0x000fc400010f140f */
[----:B------:R-:W-:Y:S02]  /*4860*/  LEA.HI.X R19, R6, c[0x0][0x234], R5, 0x2, P3 ;  /* 0x00008d0006137a11 */ /* 0x000fe400018f1405 */
[----:B------:R-:W-:Y:S01]  /*4870*/  IADD3 R4, R88, 0x200, RZ ;  /* 0x0000020058047810 */ /* 0x000fe20007ffe0ff */
[----:B------:R0:W3:Y:S04]  /*4880*/  LDG.E R6, [R16.64] ;  /* 0x0000000410067981 */ /* 0x0000e8000c1e1900 */
[----:B------:R1:W3:Y:S01]  /*4890*/  LDG.E R7, [R18.64] ;  /* 0x0000000412077981 */ /* 0x0002e2000c1e1900 */
[----:B------:R-:W-:-:S05]  /*48a0*/  @!P1 IMAD R4, R114, 0x100, R115 ;  /* 0x0000010072049824 */ /* 0x000fca00078e0273 */
[----:B------:R-:W-:Y:S01]  /*48b0*/  SHF.L.U32 R142, R4, 0x2, RZ ;  /* 0x00000002048e7819 */ /* 0x000fe200000006ff */
[----:B------:R-:W-:Y:S01]  /*48c0*/  @!P0 IMAD R5, R14, c[0x0][0x16c], R115 ;  /* 0x00005b000e058a24 */ /* 0x000fe200078e0273 */
[----:B------:R-:W-:Y:S02]  /*48d0*/  PRMT R172, RZ, 0x5410, R181 ;  /* 0x00005410ffac7816 */ /* 0x000fe400000000b5 */
[----:B------:R-:W-:Y:S01]  /*48e0*/  PRMT R167, RZ, 0x5410, R58 ;  /* 0x00005410ffa77816 */ /* 0x000fe2000000003a */
[----:B------:R-:W-:Y:S01]  /*48f0*/  IMAD.MOV.U32 R15, RZ, RZ, RZ ;  /* 0x000000ffff0f7224 */ /* 0x000fe200078e00ff */
[----:B------:R-:W-:Y:S01]  /*4900*/  MOV R14, 0x3f800000 ;  /* 0x3f800000000e7802 */ /* 0x000fe20000000f00 */
[----:B------:R-:W-:Y:S01]  /*4910*/  @!P0 IMAD.WIDE R4, R5, 0x8, R12 ;  /* 0x0000000805048825 */ /* 0x000fe200078e020c */
[----:B------:R-:W-:-:S03]  /*4920*/  PRMT R166, RZ, 0x5410, R57 ;  /* 0x00005410ffa67816 */ /* 0x000fc60000000039 */
[----:B------:R-:W-:Y:S02]  /*4930*/  FMUL.FTZ R172, R172, R35 ;  /* 0x00000023acac7220 */ /* 0x000fe40000410000 */
        /* <DEDUP_REMOVED lines=27> */
[----:B------:R-:W-:Y:S03]  /*4af0*/  BSSY B0, `(.L_x_2503) ;  /* 0x000004c000007945 */ /* 0x000fe60003800000 */
[----:B------:R-:W-:Y:S02]  /*4b00*/  FMUL.FTZ R187, R187, R138 ;  /* 0x0000008abbbb7220 */ /* 0x000fe40000410000 */
[----:B--2---:R-:W-:-:S04]  /*4b10*/  FMUL.FTZ R153, R140, 1.4426950216293334961 ;  /* 0x3fb8aa3b8c997820 */ /* 0x004fc80000410000 */
[----:B------:R-:W-:-:S06]  /*4b20*/  FMUL.FTZ R151, R153, R35 ;  /* 0x0000002399977220 */ /* 0x000fcc0000410000 */
[----:B------:R-:W2:Y:S01]  /*4b30*/  MUFU.EX2 R151, R151 ;  /* 0x0000009700977308 */ /* 0x000ea20000000800 */
[C---:B0-----:R-:W-:Y:S02]  /*4b40*/  FMUL.FTZ R16, R153.reuse, R34 ;  /* 0x0000002299107220 */ /* 0x041fe40000410000 */
[C---:B------:R-:W-:Y:S02]  /*4b50*/  FMUL.FTZ R17, R153.reuse, R33 ;  /* 0x0000002199117220 */ /* 0x040fe40000410000 */
[C---:B-1----:R-:W-:Y:S01]  /*4b60*/  FMUL.FTZ R18, R153.reuse, R32 ;  /* 0x0000002099127220 */ /* 0x042fe20000410000 */
[----:B--2---:R0:W-:Y:S04]  /*4b70*/  STS [R142+0xc90], R151 ;  /* 0x000c90978e007388 */ /* 0x0041e80000000800 */
[----:B------:R-:W-:Y:S06]  /*4b80*/  BAR.SYNC.DEFER_BLOCKING 0x0 ;  /* 0x0000000000007b1d */ /* 0x000fec0000010000 */
[----:B------:R-:W1:Y:S01]  /*4b90*/  MUFU.EX2 R16, R16 ;  /* 0x0000001000107308 */ /* 0x000e620000000800 */
[----:B------:R-:W-:-:S07]  /*4ba0*/  FMUL.FTZ R19, R153, R31 ;  /* 0x0000001f99137220 */ /* 0x000fce0000410000 */
[----:B------:R-:W2:Y:S01]  /*4bb0*/  MUFU.EX2 R17, R17 ;  /* 0x0000001100117308 */ /* 0x000ea20000000800 */
[----:B------:R-:W-:-:S07]  /*4bc0*/  FMUL.FTZ R141, R153, R30 ;  /* 0x0000001e998d7220 */ /* 0x000fce0000410000 */
[----:B------:R-:W4:Y:S01]  /*4bd0*/  MUFU.EX2 R18, R18 ;  /* 0x0000001200127308 */ /* 0x000f220000000800 */
[----:B0-----:R-:W-:Y:S01]  /*4be0*/  FMUL.FTZ R142, R153, R28 ;  /* 0x0000001c998e7220 */ /* 0x001fe20000410000 */
[----:B------:R0:W5:Y:S01]  /*4bf0*/  @!P0 LDG.E.64 R14, [R4.64] ;  /* 0x00000004040e8981 */ /* 0x000162000c1e1b00 */
[----:B-1----:R-:W-:-:S05]  /*4c00*/  FMUL.FTZ R148, R151, R16 ;  /* 0x0000001097947220 */ /* 0x002fca0000410000 */
[----:B------:R-:W1:Y:S01]  /*4c10*/  MUFU.EX2 R19, R19 ;  /* 0x0000001300137308 */ /* 0x000e620000000800 */
[----:B------:R-:W-:Y:S02]  /*4c20*/  FMUL.FTZ R143, R153, R26 ;  /* 0x0000001a998f7220 */ /* 0x000fe40000410000 */
[----:B0-----:R-:W-:-:S05]  /*4c30*/  FFMA.FTZ R4, R172, R16, R167 ;  /* 0x00000010ac047223 */ /* 0x001fca00000100a7 */
[----:B------:R-:W0:Y:S01]  /*4c40*/  MUFU.EX2 R141, R141 ;  /* 0x0000008d008d7308 */ /* 0x000e220000000800 */
[C---:B--2---:R-:W-:Y:S02]  /*4c50*/  FMUL.FTZ R5, R17.reuse, R148 ;  /* 0x0000009411057220 */ /* 0x044fe40000410000 */
[----:B------:R-:W-:Y:S02]  /*4c60*/  FFMA.FTZ R4, R17, R4, R166 ;  /* 0x0000000411047223 */ /* 0x000fe400000100a6 */
[----:B------:R-:W-:-:S03]  /*4c70*/  FMUL.FTZ R144, R153, R24 ;  /* 0x0000001899907220 */ /* 0x000fc60000410000 */
[----:B------:R-:W2:Y:S01]  /*4c80*/  MUFU.EX2 R142, R142 ;  /* 0x0000008e008e7308 */ /* 0x000ea20000000800 */
[----:B------:R-:W-:Y:S01]  /*4c90*/  ISETP.NE.AND P0, PT, R88, 0x3f, PT ;  /* 0x0000003f5800780c */ /* 0x000fe20003f05270 */
[C---:B----4-:R-:W-:Y:S02]  /*4ca0*/  FMUL.FTZ R150, R18.reuse, R5 ;  /* 0x0000000512967220 */ /* 0x050fe40000410000 */
[----:B------:R-:W-:Y:S02]  /*4cb0*/  FFMA.FTZ R4, R18, R4, R165 ;  /* 0x0000000412047223 */ /* 0x000fe400000100a5 */
[----:B------:R-:W-:Y:S02]  /*4cc0*/  FMUL.FTZ R145, R153, R22 ;  /* 0x0000001699917220 */ /* 0x000fe40000410000 */
[----:B------:R-:W4:Y:S01]  /*4cd0*/  MUFU.EX2 R143, R143 ;  /* 0x0000008f008f7308 */ /* 0x000f220000000800 */
[C---:B-1----:R-:W-:Y:S02]  /*4ce0*/  FMUL.FTZ R150, R19.reuse, R150 ;  /* 0x0000009613967220 */ /* 0x042fe40000410000 */
[----:B------:R-:W-:-:S02]  /*4cf0*/  FFMA.FTZ R4, R19, R4, R164 ;  /* 0x0000000413047223 */ /* 0x000fc400000100a4 */
[----:B------:R-:W-:Y:S01]  /*4d00*/  FMUL.FTZ R146, R153, R20 ;  /* 0x0000001499927220 */ /* 0x000fe20000410000 */
[----:B------:R1:W1:Y:S02]  /*4d10*/  @P0 LDS R161, [R88.X4+0x1494] ;  /* 0x0014940058a10984 */ /* 0x0002640000004800 */
[----:B------:R-:W3:Y:S01]  /*4d20*/  MUFU.EX2 R144, R144 ;  /* 0x0000009000907308 */ /* 0x000ee20000000800 */
[C---:B0-----:R-:W-:Y:S02]  /*4d30*/  FMUL.FTZ R5, R141.reuse, R150 ;  /* 0x000000968d057220 */ /* 0x041fe40000410000 */
[----:B------:R-:W-:Y:S02]  /*4d40*/  FFMA.FTZ R4, R141, R4, R168 ;  /* 0x000000048d047223 */ /* 0x000fe400000100a8 */
[----:B------:R-:W-:-:S03]  /*4d50*/  FMUL.FTZ R147, R153, R97 ;  /* 0x0000006199937220 */ /* 0x000fc60000410000 */
[----:B------:R-:W0:Y:S01]  /*4d60*/  MUFU.EX2 R145, R145 ;  /* 0x0000009100917308 */ /* 0x000e220000000800 */
[C---:B--2---:R-:W-:Y:S02]  /*4d70*/  FMUL.FTZ R150, R142.reuse, R5 ;  /* 0x000000058e967220 */ /* 0x044fe40000410000 */
[----:B------:R-:W-:Y:S02]  /*4d80*/  FFMA.FTZ R4, R142, R4, R169 ;  /* 0x000000048e047223 */ /* 0x000fe400000100a9 */
[----:B------:R-:W-:-:S03]  /*4d90*/  FMUL.FTZ R148, R153, R100 ;  /* 0x0000006499947220 */ /* 0x000fc60000410000 */
[----:B------:R-:W2:Y:S01]  /*4da0*/  MUFU.EX2 R146, R146 ;  /* 0x0000009200927308 */ /* 0x000ea20000000800 */
[C---:B----4-:R-:W-:Y:S02]  /*4db0*/  FMUL.FTZ R5, R143.reuse, R150 ;  /* 0x000000968f057220 */ /* 0x050fe40000410000 */
[----:B------:R-:W-:Y:S02]  /*4dc0*/  FFMA.FTZ R4, R143, R4, R176 ;  /* 0x000000048f047223 */ /* 0x000fe400000100b0 */
[----:B------:R-:W-:-:S03]  /*4dd0*/  FMUL.FTZ R149, R153, R107 ;  /* 0x0000006b99957220 */ /* 0x000fc60000410000 */
[----:B------:R-:W4:Y:S01]  /*4de0*/  MUFU.EX2 R147, R147 ;  /* 0x0000009300937308 */ /* 0x000f220000000800 */
[C---:B---3--:R-:W-:Y:S02]  /*4df0*/  FMUL.FTZ R152, R144.reuse, R5 ;  /* 0x0000000590987220 */ /* 0x048fe40000410000 */
[----:B------:R-:W-:Y:S02]  /*4e00*/  FFMA.FTZ R4, R144, R4, R175 ;  /* 0x0000000490047223 */ /* 0x000fe400000100af */
[----:B------:R-:W-:-:S03]  /*4e10*/  FMUL.FTZ R150, R153, R112 ;  /* 0x0000007099967220 */ /* 0x000fc60000410000 */
[----:B------:R-:W3:Y:S01]  /*4e20*/  MUFU.EX2 R148, R148 ;  /* 0x0000009400947308 */ /* 0x000ee20000000800 */
[C---:B0-----:R-:W-:Y:S02]  /*4e30*/  FMUL.FTZ R5, R145.reuse, R152 ;  /* 0x0000009891057220 */ /* 0x041fe40000410000 */
[----:B------:R-:W-:Y:S02]  /*4e40*/  FFMA.FTZ R4, R145, R4, R178 ;  /* 0x0000000491047223 */ /* 0x000fe400000100b2 */
[----:B------:R-:W-:-:S03]  /*4e50*/  FMUL.FTZ R154, R153, R138 ;  /* 0x0000008a999a7220 */ /* 0x000fc60000410000 */
[----:B------:R-:W0:Y:S01]  /*4e60*/  MUFU.EX2 R149, R149 ;  /* 0x0000009500957308 */ /* 0x000e220000000800 */
[C---:B--2---:R-:W-:Y:S02]  /*4e70*/  FMUL.FTZ R152, R146.reuse, R5 ;  /* 0x0000000592987220 */ /* 0x044fe40000410000 */
[----:B------:R-:W-:-:S05]  /*4e80*/  FFMA.FTZ R4, R146, R4, R179 ;  /* 0x0000000492047223 */ /* 0x000fca00000100b3 */
[----:B------:R-:W2:Y:S01]  /*4e90*/  MUFU.EX2 R150, R150 ;  /* 0x0000009600967308 */ /* 0x000ea20000000800 */
[C---:B----4-:R-:W-:Y:S02]  /*4ea0*/  FMUL.FTZ R5, R147.reuse, R152 ;  /* 0x0000009893057220 */ /* 0x050fe40000410000 */
[----:B------:R-:W-:-:S05]  /*4eb0*/  FFMA.FTZ R4, R147, R4, R182 ;  /* 0x0000000493047223 */ /* 0x000fca00000100b6 */
[----:B------:R-:W4:Y:S01]  /*4ec0*/  MUFU.EX2 R154, R154 ;  /* 0x0000009a009a7308 */ /* 0x000f220000000800 */
[C---:B---3--:R-:W-:Y:S02]  /*4ed0*/  FMUL.FTZ R152, R148.reuse, R5 ;  /* 0x0000000594987220 */ /* 0x048fe40000410000 */
[----:B------:R-:W-:Y:S02]  /*4ee0*/  FFMA.FTZ R4, R148, R4, R183 ;  /* 0x0000000494047223 */ /* 0x000fe400000100b7 */
[C---:B0-----:R-:W-:Y:S02]  /*4ef0*/  FMUL.FTZ R5, R149.reuse, R152 ;  /* 0x0000009895057220 */ /* 0x041fe40000410000 */
[----:B------:R-:W-:Y:S02]  /*4f00*/  FFMA.FTZ R4, R149, R4, R184 ;  /* 0x0000000495047223 */ /* 0x000fe400000100b8 */
[C---:B--2---:R-:W-:Y:S02]  /*4f10*/  FMUL.FTZ R5, R150.reuse, R5 ;  /* 0x0000000596057220 */ /* 0x044fe40000410000 */
[----:B------:R-:W-:-:S02]  /*4f20*/  FFMA.FTZ R152, R150, R4, R185 ;  /* 0x0000000496987223 */ /* 0x000fc400000100b9 */
[----:B------:R-:W-:Y:S02]  /*4f30*/  FMUL.FTZ R6, R6, R7 ;  /* 0x0000000706067220 */ /* 0x000fe40000410000 */
[C---:B----4-:R-:W-:Y:S02]  /*4f40*/  FMUL.FTZ R4, R154.reuse, R5 ;  /* 0x000000059a047220 */ /* 0x050fe40000410000 */
[----:B------:R-:W-:Y:S01]  /*4f50*/  FFMA.FTZ R5, R154, R152, R187 ;  /* 0x000000989a057223 */ /* 0x000fe200000100bb */
[----:B------:R-:W-:Y:S05]  /*4f60*/  @P0 BRA `(.L_x_2504) ;  /* 0x0000004000000947 */ /* 0x000fea0003800000 */
[----:B-1----:R-:W-:Y:S01]  /*4f70*/  ISETP.NE.AND P0, PT, R78, c[0x0][0x174], PT ;  /* 0x00005d004e007a0c */ /* 0x002fe20003f05270 */
[----:B------:R-:W-:-:S12]  /*4f80*/  IMAD.MOV.U32 R161, RZ, RZ, 0x3f800000 ;  /* 0x3f800000ffa17424 */ /* 0x000fd800078e00ff */
[----:B------:R-:W-:-:S05]  /*4f90*/  @P0 LEA R7, R113, R115, 0x8 ;  /* 0x0000007371070211 */ /* 0x000fca00078e40ff */
[----:B------:R0:W1:Y:S02]  /*4fa0*/  @P0 LDS R161, [R7.X4+0xc90] ;  /* 0x000c900007a10984 */ /* 0x0000640000004800 */
.L_x_2504:
[----:B-1----:R-:W-:Y:S05]  /*4fb0*/  BSYNC B0 ;  /* 0x0000000000007941 */ /* 0x002fea0003800000 */
.L_x_2503:
        /* <DEDUP_REMOVED lines=21> */
[----:B01----:R-:W0:Y:S02]  /*5110*/  LDS.128 R4, [R88.X16+0x880] ;  /* 0x0008800058047984 */ /* 0x003e24000000cc00 */
[----:B0-----:R-:W-:-:S02]  /*5120*/  FFMA.FTZ R7, R5, R6, R7 ;  /* 0x0000000605077223 */ /* 0x001fc40000010007 */
[----:B------:R-:W-:Y:S01]  /*5130*/  FMUL.FTZ R6, R4, R6 ;  /* 0x0000000604067220 */ /* 0x000fe20000410000 */
[----:B------:R-:W-:Y:S05]  /*5140*/  BRA.DIV ~URZ, `(.L_x_2507) ;  /* 0x000042427f007947 */ /* 0x000fea000b800000 */
[----:B------:R0:W1:Y:S02]  /*5150*/  SHFL.UP PT, R189, R6, 0x1, RZ ;  /* 0x0420000006bd7989 */ /* 0x00006400000e00ff */
.L_x_2530:
        /* <DEDUP_REMOVED lines=24> */
.L_x_2531:
[----:B------:R-:W-:Y:S02]  /*52e0*/  ISETP.GE.AND P0, PT, R87, 0x10, PT ;  /* 0x000000105700780c */ /* 0x000fe40003f06270 */
[----:B0-----:R-:W-:Y:S02]  /*52f0*/  MOV R7, R186 ;  /* 0x000000ba00077202 */ /* 0x001fe40000000f00 */
[----:B------:R-:W-:-:S09]  /*5300*/  MOV R186, R188 ;  /* 0x000000bc00ba7202 */ /* 0x000fd20000000f00 */
[-C--:B-1----:R-:W-:Y:S02]  /*5310*/  @P0 FFMA.FTZ R7, R4, R186.reuse, R7 ;  /* 0x000000ba04070223 */ /* 0x082fe40000010007 */
[----:B--2---:R-:W-:Y:S01]  /*5320*/  @P0 FMUL.FTZ R186, R189, R186 ;  /* 0x000000babdba0220 */ /* 0x004fe20000410000 */
[----:B------:R-:W-:Y:S05]  /*5330*/  BRA.CONV ~URZ, `(.L_x_2509) ;  /* 0x000000637f007947 */ /* 0x000fea000b800000 */
[----:B------:R-:W-:Y:S01]  /*5340*/  HFMA2.MMA R190, -RZ, RZ, 0, 1.847743988037109375e-06 ;  /* 0x0000001fffbe7435 */ /* 0x000fe200000001ff */
[----:B------:R-:W-:Y:S01]  /*5350*/  IMAD.MOV.U32 R192, RZ, RZ, R186 ;  /* 0x000000ffffc07224 */ /* 0x000fe200078e00ba */
[----:B------:R-:W-:Y:S01]  /*5360*/  MOV R193, 0x1f ;  /* 0x0000001f00c17802 */ /* 0x000fe20000000f00 */
[----:B------:R-:W-:Y:S01]  /*5370*/  IMAD.MOV.U32 R195, RZ, RZ, -0x1 ;  /* 0xffffffffffc37424 */ /* 0x000fe200078e00ff */
[----:B------:R-:W-:Y:S02]  /*5380*/  MOV R4, 0x53a0 ;  /* 0x000053a000047802 */ /* 0x000fe40000000f00 */
[----:B-----5:R-:W-:Y:S05]  /*5390*/  CALL.REL.NOINC `($__internal_103_$__cuda_sm70_shflsync_idx_p) ;  /* 0x00004ee000007944 */ /* 0x020fea0003c00000 */
.L_x_2509:
[----:B------:R-:W-:Y:S05]  /*53a0*/  BRA.CONV ~URZ, `(.L_x_2510) ;  /* 0x000000637f007947 */ /* 0x000fea000b800000 */
[----:B-1----:R-:W-:Y:S01]  /*53b0*/  HFMA2.MMA R190, -RZ, RZ, 0, 1.847743988037109375e-06 ;  /* 0x0000001fffbe7435 */ /* 0x002fe200000001ff */
[----:B0-----:R-:W-:Y:S01]  /*53c0*/  MOV R192, R7 ;  /* 0x0000000700c07202 */ /* 0x001fe20000000f00 */
[----:B------:R-:W-:Y:S01]  /*53d0*/  IMAD.MOV.U32 R193, RZ, RZ, 0x1f ;  /* 0x0000001fffc17424 */ /* 0x000fe200078e00ff */
[----:B------:R-:W-:-:S02]  /*53e0*/  MOV R195, 0xffffffff ;  /* 0xffffffff00c37802 */ /* 0x000fc40000000f00 */
[----:B------:R-:W-:Y:S02]  /*53f0*/  MOV R4, 0x5410 ;  /* 0x0000541000047802 */ /* 0x000fe40000000f00 */
[----:B-----5:R-:W-:Y:S05]  /*5400*/  CALL.REL.NOINC `($__internal_103_$__cuda_sm70_shflsync_idx_p) ;  /* 0x00004e7000007944 */ /* 0x020fea0003c00000 */
.L_x_2510:
[----:B------:R-:W-:Y:S05]  /*5410*/  BRA.DIV ~URZ, `(.L_x_2511) ;  /* 0x000044b27f007947 */ /* 0x000fea000b800000 */
[----:B-----5:R-:W2:Y:S04]  /*5420*/  SHFL.IDX PT, R14, R14, RZ, 0x1f ;  /* 0x00001fff0e0e7589 */ /* 0x020ea800000e0000 */
[----:B------:R3:W4:Y:S04]  /*5430*/  SHFL.IDX PT, R5, R15, RZ, 0x1f ;  /* 0x00001fff0f057589 */ /* 0x00072800000e0000 */
[----:B------:R-:W0:Y:S04]  /*5440*/  SHFL.UP PT, R186, R186, 0x1, RZ ;  /* 0x04200000baba7989 */ /* 0x000e2800000e00ff */
[----:B------:R3:W1:Y:S02]  /*5450*/  SHFL.UP PT, R188, R7, 0x1, RZ ;  /* 0x0420000007bc7989 */ /* 0x00066400000e00ff */
.L_x_2532:
[----:B---3--:R-:W3:Y:S01]  /*5460*/  LDS.64 R6, [R88.X16+0x880] ;  /* 0x0008800058067984 */ /* 0x008ee2000000ca00 */
[----:B--2---:R-:W-:Y:S01]  /*5470*/  MOV R4, R14 ;  /* 0x0000000e00047202 */ /* 0x004fe20000000f00 */
[----:B01--4-:R-:W-:-:S04]  /*5480*/  @P1 FFMA.FTZ R5, R5, R186, R188 ;  /* 0x000000ba05051223 */ /* 0x013fc800000100bc */
[----:B------:R-:W-:Y:S02]  /*5490*/  @P1 FMUL.FTZ R4, R4, R186 ;  /* 0x000000ba04041220 */ /* 0x000fe40000410000 */
[C---:B---3--:R-:W-:Y:S02]  /*54a0*/  FFMA.FTZ R7, R6.reuse, R5, R7 ;  /* 0x0000000506077223 */ /* 0x048fe40000010007 */
[----:B------:R-:W-:-:S05]  /*54b0*/  FMUL.FTZ R6, R6, R4 ;  /* 0x0000000406067220 */ /* 0x000fca0000410000 */
[----:B------:R0:W-:Y:S02]  /*54c0*/  STS.128 [R88.X16+0x880], R4 ;  /* 0x0008800458007388 */ /* 0x0001e4000000cc00 */
.L_x_2506:
[----:B-1----:R-:W-:Y:S05]  /*54d0*/  BSYNC B0 ;  /* 0x0000000000007941 */ /* 0x002fea0003800000 */
.L_x_2505:
[----:B------:R-:W-:Y:S01]  /*54e0*/  WARPSYNC 0xffffffff ;  /* 0xffffffff00007948 */ /* 0x000fe20003800000 */
[----:B------:R-:W-:Y:S01]  /*54f0*/  BAR.SYNC.DEFER_BLOCKING 0x0 ;  /* 0x0000000000007b1d */ /* 0x000fe20000010000 */
[----:B0-----:R-:W-:Y:S01]  /*5500*/  FMUL.FTZ R7, R154, R161 ;  /* 0x000000a19a077220 */ /* 0x001fe20000410000 */
        /* <DEDUP_REMOVED lines=67> */
.L_x_2533:
        /* <DEDUP_REMOVED lines=26> */
.L_x_2534:
        /* <DEDUP_REMOVED lines=11> */
.L_x_2513:
[----:B-12---:R-:W-:Y:S05]  /*5b90*/  BSYNC B0 ;  /* 0x0000000000007941 */ /* 0x006fea0003800000 */
.L_x_2512:
        /* <DEDUP_REMOVED lines=20> */
[----:B------:R-:W-:Y:S01]  /*5ce0*/  FFMA.FTZ R186, R200, -R107, R184 ;  /* 0x8000006bc8ba7223 */ /* 0x000fe200000100b8 */
[----:B------:R-:W0:Y:S01]  /*5cf0*/  LDS R191, [R88.X8+0xa94] ;  /* 0x000a940058bf7984 */ /* 0x000e220000008800 */
[----:B------:R-:W-:Y:S01]  /*5d00*/  FFMA.FTZ R4, R37, R169, R4 ;  /* 0x000000a925047223 */ /* 0x000fe20000010004 */
[----:B------:R-:W-:Y:S01]  /*5d10*/  ISETP.GT.AND P2, PT, R87, 0x1b, PT ;  /* 0x0000001b5700780c */ /* 0x000fe20003f44270 */
[----:B------:R-:W-:Y:S01]  /*5d20*/  FFMA.FTZ R190, R202, -R138, R187 ;  /* 0x8000008acabe7223 */ /* 0x000fe200000100bb */
[----:B------:R-:W-:Y:S01]  /*5d30*/  ISETP.NE.AND P3, PT, R88, RZ, PT ;  /* 0x000000ff5800720c */ /* 0x000fe20003f65270 */
[----:B------:R-:W-:-:S04]  /*5d40*/  FFMA.FTZ R4, R36, R189, R4 ;  /* 0x000000bd24047223 */ /* 0x000fc80000010004 */
[----:B------:R-:W-:Y:S02]  /*5d50*/  FFMA.FTZ R4, R29, R175, R4 ;  /* 0x000000af1d047223 */ /* 0x000fe40000010004 */
[----:B------:R-:W-:Y:S02]  /*5d60*/  FFMA.FTZ R175, R195, -R24, R175 ;  /* 0x80000018c3af7223 */ /* 0x000fe400000100af */
[----:B------:R-:W-:Y:S02]  /*5d70*/  FFMA.FTZ R4, R27, R178, R4 ;  /* 0x000000b21b047223 */ /* 0x000fe40000010004 */
[----:B------:R-:W-:Y:S02]  /*5d80*/  FFMA.FTZ R178, R197, -R22, R178 ;  /* 0x80000016c5b27223 */ /* 0x000fe400000100b2 */
[----:B------:R-:W-:Y:S01]  /*5d90*/  FFMA.FTZ R4, R25, R179, R4 ;  /* 0x000000b319047223 */ /* 0x000fe20000010004 */
[----:B------:R-:W-:Y:S01]  /*5da0*/  @!P3 STS.64 [R115.X8+0x1590], R14 ;  /* 0x0015900e7300b388 */ /* 0x000fe20000008a00 */
[----:B------:R-:W-:-:S02]  /*5db0*/  FFMA.FTZ R179, R196, -R20, R179 ;  /* 0x80000014c4b37223 */ /* 0x000fc400000100b3 */
[----:B------:R-:W-:Y:S02]  /*5dc0*/  FFMA.FTZ R4, R23, R182, R4 ;  /* 0x000000b617047223 */ /* 0x000fe40000010004 */
[----:B------:R-:W-:Y:S02]  /*5dd0*/  FFMA.FTZ R182, R198, -R97, R182 ;  /* 0x80000061c6b67223 */ /* 0x000fe400000100b6 */
[----:B------:R-:W-:Y:S02]  /*5de0*/  FFMA.FTZ R5, R21, R183, R4 ;  /* 0x000000b715057223 */ /* 0x000fe40000010004 */
[----:B------:R-:W-:Y:S02]  /*5df0*/  FFMA.FTZ R183, R199, -R100, R183 ;  /* 0x80000064c7b77223 */ /* 0x000fe400000100b7 */
[----:B------:R-:W-:-:S04]  /*5e00*/  FFMA.FTZ R4, R0, R184, R5 ;  /* 0x000000b800047223 */ /* 0x000fc80000010005 */
[----:B------:R-:W-:Y:S02]  /*5e10*/  FFMA.FTZ R4, R99, R185, R4 ;  /* 0x000000b963047223 */ /* 0x000fe40000010004 */
[----:B------:R-:W-:Y:S02]  /*5e20*/  FFMA.FTZ R185, R201, -R112, R185 ;  /* 0x80000070c9b97223 */ /* 0x000fe400000100b9 */
[----:B------:R-:W-:Y:S02]  /*5e30*/  FFMA.FTZ R5, R103, R187, R4 ;  /* 0x000000bb67057223 */ /* 0x000fe40000010004 */
[----:B0-----:R-:W-:-:S03]  /*5e40*/  FFMA.FTZ R191, R191, R161, R180 ;  /* 0x000000a1bfbf7223 */ /* 0x001fc600000100b4 */
[----:B------:R-:W0:Y:S01]  /*5e50*/  SHFL.DOWN PT, R4, R5, 0x1, 0x1f ;  /* 0x08201f0005047f89 */ /* 0x000e2200000e0000 */
[----:B------:R-:W-:Y:S02]  /*5e60*/  FFMA.FTZ R177, R154, R191, R177 ;  /* 0x000000bf9ab17223 */ /* 0x000fe400000100b1 */
[----:B------:R-:W-:Y:S02]  /*5e70*/  FMUL.FTZ R187, R191, R138 ;  /* 0x0000008abfbb7220 */ /* 0x000fe40000410000 */
[----:B------:R-:W-:Y:S02]  /*5e80*/  FFMA.FTZ R150, R150, R177, R173 ;  /* 0x000000b196967223 */ /* 0x000fe400000100ad */
[----:B------:R-:W-:Y:S02]  /*5e90*/  FMUL.FTZ R188, R177, R112 ;  /* 0x00000070b1bc7220 */ /* 0x000fe40000410000 */
[----:B------:R-:W-:Y:S02]  /*5ea0*/  FFMA.FTZ R173, R149, R150, R174 ;  /* 0x0000009695ad7223 */ /* 0x000fe400000100ae */
[----:B------:R-:W-:-:S02]  /*5eb0*/  FMUL.FTZ R184, R150, R107 ;  /* 0x0000006b96b87220 */ /* 0x000fc40000410000 */
[----:B------:R-:W-:Y:S01]  /*5ec0*/  FFMA.FTZ R171, R148, R173, R171 ;  /* 0x000000ad94ab7223 */ /* 0x000fe200000100ab */
[----:B------:R-:W-:Y:S01]  /*5ed0*/  PRMT R148, RZ, 0x5410, R56 ;  /* 0x00005410ff947816 */ /* 0x000fe20000000038 */
[----:B------:R-:W-:Y:S02]  /*5ee0*/  FMUL.FTZ R180, R173, R100 ;  /* 0x00000064adb47220 */ /* 0x000fe40000410000 */
[----:B------:R-:W-:Y:S02]  /*5ef0*/  FFMA.FTZ R161, R147, R171, R170 ;  /* 0x000000ab93a17223 */ /* 0x000fe400000100aa */
[----:B------:R-:W-:Y:S02]  /*5f00*/  FMUL.FTZ R176, R171, R97 ;  /* 0x00000061abb07220 */ /* 0x000fe40000410000 */
[----:B------:R-:W-:Y:S02]  /*5f10*/  FFMA.FTZ R163, R146, R161, R163 ;  /* 0x000000a192a37223 */ /* 0x000fe400000100a3 */
[----:B0-----:R-:W-:-:S02]  /*5f20*/  @!P0 FADD.FTZ R5, R5, R4 ;  /* 0x0000000405058221 */ /* 0x001fc40000010000 */
[----:B------:R-:W-:Y:S01]  /*5f30*/  FFMA.FTZ R149, R145, R163, R162 ;  /* 0x000000a391957223 */ /* 0x000fe200000100a2 */
[----:B------:R-:W-:Y:S01]  /*5f40*/  PRMT R145, RZ, 0x5410, R57 ;  /* 0x00005410ff917816 */ /* 0x000fe20000000039 */
[----:B------:R-:W-:Y:S01]  /*5f50*/  FMUL.FTZ R174, R161, R20 ;  /* 0x00000014a1ae7220 */ /* 0x000fe20000410000 */
[----:B------:R-:W0:Y:S01]  /*5f60*/  SHFL.DOWN PT, R4, R5, 0x2, 0x1f ;  /* 0x08401f0005047f89 */ /* 0x000e2200000e0000 */
[----:B------:R-:W-:Y:S02]  /*5f70*/  FFMA.FTZ R159, R144, R149, R159 ;  /* 0x00000095909f7223 */ /* 0x000fe4000001009f */
[----:B------:R-:W-:Y:S02]  /*5f80*/  FFMA.FTZ R166, R145, -R33, R166 ;  /* 0x8000002191a67223 */ /* 0x000fe400000100a6 */
        /* <DEDUP_REMOVED lines=10> */
[----:B------:R-:W-:Y:S02]  /*6030*/  FMUL.FTZ R170, R149, R24 ;  /* 0x0000001895aa7220 */ /* 0x000fe40000410000 */
[----:B------:R-:W-:Y:S02]  /*6040*/  FFMA.FTZ R17, R17, R18, R152 ;  /* 0x0000001211117223 */ /* 0x000fe40000010098 */
[----:B0-----:R-:W-:Y:S02]  /*6050*/  @!P1 FADD.FTZ R5, R5, R4 ;  /* 0x0000000405059221 */ /* 0x001fe40000010000 */
[----:B------:R-:W-:Y:S02]  /*6060*/  FFMA.FTZ R16, R16, R17, R153 ;  /* 0x0000001110107223 */ /* 0x000fe40000010099 */
[----:B------:R-:W-:Y:S01]  /*6070*/  FMUL.FTZ R141, R17, R34 ;  /* 0x00000022118d7220 */ /* 0x000fe20000410000 */
[----:B------:R-:W0:Y:S01]  /*6080*/  SHFL.DOWN PT, R194, R5, 0x4, 0x1f ;  /* 0x08801f0005c27f89 */ /* 0x000e2200000e0000 */
[----:B------:R-:W-:-:S02]  /*6090*/  FMUL.FTZ R6, R16, R35 ;  /* 0x0000002310067220 */ /* 0x000fc40000410000 */
[----:B------:R-:W-:Y:S02]  /*60a0*/  FMUL.FTZ R146, R18, R33 ;  /* 0x0000002112927220 */ /* 0x000fe40000410000 */
[----:B------:R-:W-:Y:S02]  /*60b0*/  FFMA.FTZ R4, R6, R143, RZ ;  /* 0x0000008f06047223 */ /* 0x000fe400000100ff */
[----:B------:R-:W-:Y:S02]  /*60c0*/  FFMA.FTZ R152, R148, -R32, R165 ;  /* 0x8000002094987223 */ /* 0x000fe400000100a5 */
[----:B------:R-:W-:Y:S02]  /*60d0*/  FFMA.FTZ R155, R141, R144, R4 ;  /* 0x000000908d9b7223 */ /* 0x000fe40000010004 */
[----:B------:R-:W-:Y:S02]  /*60e0*/  FMUL.FTZ R153, R19, R32 ;  /* 0x0000002013997220 */ /* 0x000fe40000410000 */
[----:B------:R-:W-:Y:S01]  /*60f0*/  FFMA.FTZ R154, R146, R166, R155 ;  /* 0x000000a6929a7223 */ /* 0x000fe2000001009b */
[----:B------:R-:W-:Y:S01]  /*6100*/  PRMT R155, RZ, 0x5410, R55 ;  /* 0x00005410ff9b7816 */ /* 0x000fe20000000037 */
[----:B------:R-:W-:-:S02]  /*6110*/  FMUL.FTZ R4, R158, R31 ;  /* 0x0000001f9e047220 */ /* 0x000fc40000410000 */
[----:B------:R-:W-:Y:S01]  /*6120*/  FFMA.FTZ R160, R153, R152, R154 ;  /* 0x0000009899a07223 */ /* 0x000fe2000001009a */
[----:B------:R-:W-:Y:S01]  /*6130*/  PRMT R154, RZ, 0x5410, R54 ;  /* 0x00005410ff9a7816 */ /* 0x000fe20000000036 */
[----:B------:R-:W-:Y:S02]  /*6140*/  FFMA.FTZ R165, R155, -R31, R164 ;  /* 0x8000001f9ba57223 */ /* 0x000fe400000100a4 */
[----:B------:R-:W-:Y:S02]  /*6150*/  FMUL.FTZ R172, R163, R22 ;  /* 0x00000016a3ac7220 */ /* 0x000fe40000410000 */
[-C--:B------:R-:W-:Y:S02]  /*6160*/  FFMA.FTZ R156, R154, -R30.reuse, R151 ;  /* 0x8000001e9a9c7223 */ /* 0x080fe40000010097 */
[----:B------:R-:W-:Y:S02]  /*6170*/  FMUL.FTZ R151, R157, R30 ;  /* 0x0000001e9d977220 */ /* 0x000fe40000410000 */
[----:B------:R-:W-:Y:S01]  /*6180*/  FFMA.FTZ R164, R4, R165, R160 ;  /* 0x000000a504a47223 */ /* 0x000fe200000100a0 */
[----:B------:R-:W-:Y:S01]  /*6190*/  PRMT R160, RZ, 0x5410, R53 ;  /* 0x00005410ffa07816 */ /* 0x000fe20000000035 */
[----:B0-----:R-:W-:-:S02]  /*61a0*/  @!P2 FADD.FTZ R5, R5, R194 ;  /* 0x000000c20505a221 */ /* 0x001fc40000010000 */
[----:B------:R-:W-:Y:S01]  /*61b0*/  FFMA.FTZ R167, R151, R156, R164 ;  /* 0x0000009c97a77223 */ /* 0x000fe200000100a4 */
[----:B------:R-:W-:Y:S01]  /*61c0*/  PRMT R164, RZ, 0x5410, R52 ;  /* 0x00005410ffa47816 */ /* 0x000fe20000000034 */
[----:B------:R-:W-:Y:S01]  /*61d0*/  FFMA.FTZ R169, R160, -R28, R169 ;  /* 0x8000001ca0a97223 */ /* 0x000fe200000100a9 */
[----:B------:R-:W-:Y:S01]  /*61e0*/  SHFL.DOWN PT, R194, R5, 0x8, 0x1f ;  /* 0x09001f0005c27f89 */ /* 0x000fe200000e0000 */
[----:B------:R-:W-:Y:S02]  /*61f0*/  FMUL.FTZ R14, R140, R173 ;  /* 0x000000ad8c0e7220 */ /* 0x000fe40000410000 */
[----:B------:R-:W-:Y:S02]  /*6200*/  FFMA.FTZ R189, R164, -R26, R189 ;  /* 0x8000001aa4bd7223 */ /* 0x000fe400000100bd */
[----:B------:R-:W-:Y:S02]  /*6210*/  FFMA.FTZ R167, R162, R169, R167 ;  /* 0x000000a9a2a77223 */ /* 0x000fe400000100a7 */
[----:B------:R-:W-:-:S02]  /*6220*/  FMUL.FTZ R14, R183, R14 ;  /* 0x0000000eb70e7220 */ /* 0x000fc40000410000 */
[----:B------:R-:W-:Y:S02]  /*6230*/  FFMA.FTZ R167, R168, R189, R167 ;  /* 0x000000bda8a77223 */ /* 0x000fe400000100a7 */
[----:B------:R-:W-:Y:S02]  /*6240*/  FMUL.FTZ R15, R140, R171 ;  /* 0x000000ab8c0f7220 */ /* 0x000fe40000410000 */
[----:B------:R-:W-:Y:S02]  /*6250*/  FFMA.FTZ R167, R170, R175, R167 ;  /* 0x000000afaaa77223 */ /* 0x000fe400000100a7 */
[----:B------:R-:W-:Y:S02]  /*6260*/  FFMA.FTZ R173, R199, R173, R14 ;  /* 0x000000adc7ad7223 */ /* 0x000fe4000001000e */
[----:B------:R-:W-:Y:S02]  /*6270*/  FFMA.FTZ R167, R172, R178, R167 ;  /* 0x000000b2aca77223 */ /* 0x000fe400000100a7 */
[----:B------:R-:W-:-:S02]  /*6280*/  FMUL.FTZ R14, R140, R161 ;  /* 0x000000a18c0e7220 */ /* 0x000fc40000410000 */
[----:B------:R-:W-:Y:S02]  /*6290*/  FFMA.FTZ R167, R174, R179, R167 ;  /* 0x000000b3aea77223 */ /* 0x000fe400000100a7 */
[----:B------:R-:W-:Y:S02]  /*62a0*/  FADD.FTZ R122, R172, R122 ;  /* 0x0000007aac7a7221 */ /* 0x000fe40000010000 */
[----:B------:R-:W-:Y:S02]  /*62b0*/  FFMA.FTZ R167, R176, R182, R167 ;  /* 0x000000b6b0a77223 */ /* 0x000fe400000100a7 */
[----:B------:R-:W-:Y:S02]  /*62c0*/  FMUL.FTZ R182, R182, R15 ;  /* 0x0000000fb6b67220 */ /* 0x000fe40000410000 */
[----:B------:R-:W-:Y:S02]  /*62d0*/  FFMA.FTZ R167, R180, R183, R167 ;  /* 0x000000b7b4a77223 */ /* 0x000fe400000100a7 */
[----:B------:R-:W-:-:S02]  /*62e0*/  FMUL.FTZ R14, R179, R14 ;  /* 0x0000000eb30e7220 */ /* 0x000fc40000410000 */
[----:B------:R-:W-:Y:S02]  /*62f0*/  FFMA.FTZ R167, R184, R186, R167 ;  /* 0x000000bab8a77223 */ /* 0x000fe400000100a7 */
[----:B------:R-:W-:Y:S02]  /*6300*/  FMUL.FTZ R15, R140, R163 ;  /* 0x000000a38c0f7220 */ /* 0x000fe40000410000 */
[----:B------:R-:W-:Y:S02]  /*6310*/  FFMA.FTZ R167, R188, R185, R167 ;  /* 0x000000b9bca77223 */ /* 0x000fe400000100a7 */
[----:B------:R-:W-:Y:S02]  /*6320*/  FADD.FTZ R121, R174, R121 ;  /* 0x00000079ae797221 */ /* 0x000fe40000010000 */
[----:B------:R-:W-:Y:S02]  /*6330*/  FFMA.FTZ R193, R187, R190, R167 ;  /* 0x000000bebbc17223 */ /* 0x000fe400000100a7 */
[----:B------:R-:W-:-:S02]  /*6340*/  FMUL.FTZ R167, R140, R191 ;  /* 0x000000bf8ca77220 */ /* 0x000fc40000410000 */
[----:B------:R-:W-:Y:S01]  /*6350*/  FFMA.FTZ R174, R196, R161, R14 ;  /* 0x000000a1c4ae7223 */ /* 0x000fe2000001000e */
[----:B------:R-:W0:Y:S01]  /*6360*/  SHFL.DOWN PT, R192, R193, 0x1, 0x1f ;  /* 0x08201f00c1c07f89 */ /* 0x000e2200000e0000 */
[----:B------:R-:W-:Y:S02]  /*6370*/  FMUL.FTZ R178, R178, R15 ;  /* 0x0000000fb2b27220 */ /* 0x000fe40000410000 */
[C---:B------:R-:W-:Y:S02]  /*6380*/  FMUL.FTZ R14, R140.reuse, R149 ;  /* 0x000000958c0e7220 */ /* 0x040fe40000410000 */
[----:B------:R-:W-:Y:S02]  /*6390*/  FMUL.FTZ R15, R140, R157 ;  /* 0x0000009d8c0f7220 */ /* 0x000fe40000410000 */
[----:B------:R-:W-:Y:S02]  /*63a0*/  FADD.FTZ R127, R4, R127 ;  /* 0x0000007f047f7221 */ /* 0x000fe40000010000 */
[----:B------:R-:W-:-:S02]  /*63b0*/  FMUL.FTZ R15, R156, R15 ;  /* 0x0000000f9c0f7220 */ /* 0x000fc40000410000 */
[----:B------:R-:W-:Y:S02]  /*63c0*/  FFMA.FTZ R171, R198, R171, R182 ;  /* 0x000000abc6ab7223 */ /* 0x000fe400000100b6 */
[----:B------:R-:W-:Y:S02]  /*63d0*/  FFMA.FTZ R154, R154, R157, R15 ;  /* 0x0000009d9a9a7223 */ /* 0x000fe4000001000f */
[----:B------:R-:W-:Y:S02]  /*63e0*/  FMUL.FTZ R15, R140, R19 ;  /* 0x000000138c0f7220 */ /* 0x000fe40000410000 */
[----:B------:R-:W-:Y:S02]  /*63f0*/  FFMA.FTZ R163, R197, R163, R178 ;  /* 0x000000a3c5a37223 */ /* 0x000fe400000100b2 */
[----:B------:R-:W-:Y:S02]  /*6400*/  FMUL.FTZ R152, R152, R15 ;  /* 0x0000000f98987220 */ /* 0x000fe40000410000 */
[----:B------:R-:W-:-:S02]  /*6410*/  FMUL.FTZ R15, R140, R18 ;  /* 0x000000128c0f7220 */ /* 0x000fc40000410000 */
[----:B------:R-:W-:Y:S02]  /*6420*/  FFMA.FTZ R152, R148, R19, R152 ;  /* 0x0000001394987223 */ /* 0x000fe40000010098 */
[----:B0-----:R-:W-:Y:S01]  /*6430*/  @!P0 FADD.FTZ R193, R193, R192 ;  /* 0x000000c0c1c18221 */ /* 0x001fe20000010000 */
[----:B------:R-:W-:Y:S01]  /*6440*/  ISETP.GT.AND P0, PT, R87, 0x17, PT ;  /* 0x000000175700780c */ /* 0x000fe20003f04270 */
[----:B------:R-:W-:Y:S02]  /*6450*/  FMUL.FTZ R166, R166, R15 ;  /* 0x0000000fa6a67220 */ /* 0x000fe40000410000 */
[----:B------:R-:W-:Y:S01]  /*6460*/  FMUL.FTZ R15, R140, R17 ;  /* 0x000000118c0f7220 */ /* 0x000fe20000410000 */
[----:B------:R-:W0:Y:S01]  /*6470*/  SHFL.DOWN PT, R192, R193, 0x2, 0x1f ;  /* 0x08401f00c1c07f89 */ /* 0x000e2200000e0000 */
[----:B------:R-:W-:Y:S02]  /*6480*/  FFMA.FTZ R145, R145, R18, R166 ;  /* 0x0000001291917223 */ /* 0x000fe400000100a6 */
[----:B------:R-:W-:-:S02]  /*6490*/  FMUL.FTZ R15, R144, R15 ;  /* 0x0000000f900f7220 */ /* 0x000fc40000410000 */
[----:B------:R-:W-:Y:S02]  /*64a0*/  FADD.FTZ R116, R187, R116 ;  /* 0x00000074bb747221 */ /* 0x000fe40000010000 */
[----:B------:R-:W-:Y:S02]  /*64b0*/  FFMA.FTZ R142, R142, R17, R15 ;  /* 0x000000118e8e7223 */ /* 0x000fe4000001000f */
[----:B------:R-:W-:Y:S02]  /*64c0*/  @!P0 FADD.FTZ R5, R5, R194 ;  /* 0x000000c205058221 */ /* 0x000fe40000010000 */
        /* <DEDUP_REMOVED lines=24> */
[----:B------:R-:W-:Y:S02]  /*6650*/  FMUL.FTZ R192, R190, R167 ;  /* 0x000000a7bec07220 */ /* 0x000fe40000410000 */
[----:B-1----:R-:W-:Y:S02]  /*6660*/  @!P2 FADD.FTZ R193, R193, R194 ;  /* 0x000000c2c1c1a221 */ /* 0x002fe40000010000 */
[C---:B------:R-:W-:Y:S02]  /*6670*/  FMUL.FTZ R167, R140.reuse, R150 ;  /* 0x000000968ca77220 */ /* 0x040fe40000410000 */
[----:B------:R-:W-:Y:S01]  /*6680*/  FMUL.FTZ R190, R140, R177 ;  /* 0x000000b18cbe7220 */ /* 0x000fe20000410000 */
[----:B------:R-:W0:Y:S01]  /*6690*/  SHFL.DOWN PT, R194, R193, 0x8, 0x1f ;  /* 0x09001f00c1c27f89 */ /* 0x000e2200000e0000 */
[----:B------:R-:W-:Y:S02]  /*66a0*/  FMUL.FTZ R167, R186, R167 ;  /* 0x000000a7baa77220 */ /* 0x000fe40000410000 */
[----:B------:R-:W-:-:S02]  /*66b0*/  FMUL.FTZ R190, R185, R190 ;  /* 0x000000beb9be7220 */ /* 0x000fc40000410000 */
[----:B------:R-:W-:Y:S02]  /*66c0*/  FFMA.FTZ R150, R200, R150, R167 ;  /* 0x00000096c8967223 */ /* 0x000fe400000100a7 */
[----:B------:R-:W-:Y:S02]  /*66d0*/  FFMA.FTZ R192, R202, R191, R192 ;  /* 0x000000bfcac07223 */ /* 0x000fe400000100c0 */
[----:B------:R-:W-:Y:S02]  /*66e0*/  FADD.FTZ R105, R150, R105 ;  /* 0x0000006996697221 */ /* 0x000fe40000010000 */
[----:B------:R-:W-:Y:S02]  /*66f0*/  FMUL.FTZ R150, R175, R14 ;  /* 0x0000000eaf967220 */ /* 0x000fe40000410000 */
[----:B------:R-:W-:Y:S02]  /*6700*/  FMUL.FTZ R14, R140, R159 ;  /* 0x0000009f8c0e7220 */ /* 0x000fe40000410000 */
[----:B------:R-:W-:-:S02]  /*6710*/  FFMA.FTZ R177, R201, R177, R190 ;  /* 0x000000b1c9b17223 */ /* 0x000fc400000100be */
[----:B------:R-:W-:Y:S02]  /*6720*/  FMUL.FTZ R189, R189, R14 ;  /* 0x0000000ebdbd7220 */ /* 0x000fe40000410000 */
[----:B------:R-:W-:Y:S02]  /*6730*/  FMUL.FTZ R14, R140, R147 ;  /* 0x000000938c0e7220 */ /* 0x000fe40000410000 */
[----:B------:R-:W-:Y:S02]  /*6740*/  FFMA.FTZ R150, R195, R149, R150 ;  /* 0x00000095c3967223 */ /* 0x000fe40000010096 */
[----:B------:R-:W-:Y:S02]  /*6750*/  FMUL.FTZ R14, R169, R14 ;  /* 0x0000000ea90e7220 */ /* 0x000fe40000410000 */
[----:B0-----:R-:W-:Y:S01]  /*6760*/  @!P0 FADD.FTZ R193, R193, R194 ;  /* 0x000000c2c1c18221 */ /* 0x001fe20000010000 */
[----:B------:R-:W-:Y:S01]  /*6770*/  ISETP.NE.AND P0, PT, R87, RZ, PT ;  /* 0x000000ff5700720c */ /* 0x000fe20003f05270 */
[----:B------:R-:W-:-:S02]  /*6780*/  FFMA.FTZ R160, R160, R147, R14 ;  /* 0x00000093a0a07223 */ /* 0x000fc4000001000e */
[C---:B------:R-:W-:Y:S01]  /*6790*/  FMUL.FTZ R14, R140.reuse, R158 ;  /* 0x0000009e8c0e7220 */ /* 0x040fe20000410000 */
[----:B------:R-:W0:Y:S01]  /*67a0*/  SHFL.DOWN PT, R172, R193, 0x10, 0x1f ;  /* 0x0a001f00c1ac7f89 */ /* 0x000e2200000e0000 */
[----:B------:R-:W-:Y:S02]  /*67b0*/  FMUL.FTZ R140, R140, R16 ;  /* 0x000000108c8c7220 */ /* 0x000fe40000410000 */
[----:B------:R-:W-:Y:S02]  /*67c0*/  FMUL.FTZ R14, R165, R14 ;  /* 0x0000000ea50e7220 */ /* 0x000fe40000410000 */
[----:B------:R-:W-:Y:S02]  /*67d0*/  FMUL.FTZ R140, R143, R140 ;  /* 0x0000008c8f8c7220 */ /* 0x000fe40000410000 */
        /* <DEDUP_REMOVED lines=17> */
[----:B------:R-:W1:Y:S01]  /*68f0*/  LDS.64 R6, [0x860] ;  /* 0x00086000ff067984 */ /* 0x000e620000000a00 */
[----:B------:R-:W-:-:S11]  /*6900*/  SHF.L.U32 R16, R115, 0x2, RZ ;  /* 0x0000000273107819 */ /* 0x000fd600000006ff */
[----:B------:R-:W2:Y:S04]  /*6910*/  @P0 LDS R14, [R16+0x2190] ;  /* 0x00219000100e0984 */ /* 0x000ea80000000800 */
[----:B------:R-:W3:Y:S01]  /*6920*/  @P0 LDS R15, [R16+0x1d90] ;  /* 0x001d9000100f0984 */ /* 0x000ee20000000800 */
[----:B01----:R-:W-:Y:S02]  /*6930*/  FADD.FTZ R5, R5, R7 ;  /* 0x0000000705057221 */ /* 0x003fe40000010000 */
[----:B------:R-:W-:Y:S02]  /*6940*/  FADD.FTZ R4, R4, R6 ;  /* 0x0000000604047221 */ /* 0x000fe40000010000 */
[----:B--2---:R-:W-:Y:S02]  /*6950*/  @P0 FADD.FTZ R5, R5, R14 ;  /* 0x0000000e05050221 */ /* 0x004fe40000010000 */
[----:B---3--:R-:W-:-:S03]  /*6960*/  @P0 FADD.FTZ R4, R4, R15 ;  /* 0x0000000f04040221 */ /* 0x008fc60000010000 */
[----:B------:R0:W-:Y:S04]  /*6970*/  STS [R16+0x2190], R5 ;  /* 0x0021900510007388 */ /* 0x0001e80000000800 */
[----:B------:R0:W-:Y:S02]  /*6980*/  STS [R16+0x1d90], R4 ;  /* 0x001d900410007388 */ /* 0x0001e40000000800 */
.L_x_2517:
[----:B------:R-:W-:Y:S05]  /*6990*/  BSYNC B0 ;  /* 0x0000000000007941 */ /* 0x000fea0003800000 */
.L_x_2516:
[----:B------:R-:W-:-:S04]  /*69a0*/  IADD3 R115, R115, 0x1, RZ ;  /* 0x0000000173737810 */ /* 0x000fc80007ffe0ff */
[----:B------:R-:W-:-:S13]  /*69b0*/  ISETP.GE.AND P0, PT, R115, c[0x0][0x16c], PT ;  /* 0x00005b0073007a0c */ /* 0x000fda0003f06270 */
[----:B0-----:R-:W-:Y:S01]  /*69c0*/  @P0 CALL.REL.NOINC `(.L_x_2502) ;  /* 0x0000001000000944 */ /* 0x001fe20003c00000 */
[----:B------:R-:W-:Y:S05]  /*69d0*/  BRA `(.L_x_2518) ;  /* 0xffffdc4000007947 */ /* 0x000fea000383ffff */
.L_x_2502:
[----:B------:R-:W-:Y:S01]  /*69e0*/  BAR.SYNC.DEFER_BLOCKING 0x0 ;  /* 0x0000000000007b1d */ /* 0x000fe20000010000 */
[----:B------:R-:W-:Y:S02]  /*69f0*/  IADD3 R25, -R77, c[0x0][0x168], RZ ;  /* 0x00005a004d197a10 */ /* 0x000fe40007ffe1ff */
[C---:B------:R-:W-:Y:S02]  /*6a00*/  LOP3.LUT R22, R76.reuse, 0x20, RZ, 0xfc, !PT ;  /* 0x000000204c167812 */ /* 0x040fe400078efcff */
[-C--:B------:R-:W-:Y:S02]  /*6a10*/  ISETP.GE.AND P2, PT, R76, R25.reuse, PT ;  /* 0x000000194c00720c */ /* 0x080fe40003f46270 */
[----:B------:R-:W-:Y:S02]  /*6a20*/  ISETP.GE.AND P1, PT, R22, R25, PT ;  /* 0x000000191600720c */ /* 0x000fe40003f26270 */
[C---:B------:R-:W-:Y:S02]  /*6a30*/  LOP3.LUT R23, R76.reuse, 0x40, RZ, 0xfc, !PT ;  /* 0x000000404c177812 */ /* 0x040fe400078efcff */
[----:B------:R-:W-:-:S02]  /*6a40*/  LOP3.LUT R21, R76, 0x60, RZ, 0xfc, !PT ;  /* 0x000000604c157812 */ /* 0x000fc400078efcff */
[----:B------:R-:W-:Y:S02]  /*6a50*/  PRMT R24, RZ, 0x7610, R24 ;  /* 0x00007610ff187816 */ /* 0x000fe40000000018 */
[C---:B------:R-:W-:Y:S02]  /*6a60*/  LOP3.LUT R20, R76.reuse, 0x80, RZ, 0xfc, !PT ;  /* 0x000000804c147812 */ /* 0x040fe400078efcff */
[----:B------:R-:W-:Y:S02]  /*6a70*/  PRMT R27, RZ, 0x7610, R27 ;  /* 0x00007610ff1b7816 */ /* 0x000fe4000000001b */
[C---:B------:R-:W-:Y:S02]  /*6a80*/  LOP3.LUT R19, R76.reuse, 0xa0, RZ, 0xfc, !PT ;  /* 0x000000a04c137812 */ /* 0x040fe400078efcff */
[C---:B------:R-:W-:Y:S02]  /*6a90*/  LOP3.LUT R18, R76.reuse, 0xc0, RZ, 0xfc, !PT ;  /* 0x000000c04c127812 */ /* 0x040fe400078efcff */
[----:B------:R-:W-:Y:S01]  /*6aa0*/  ISETP.GE.AND P0, PT, R23, R25, PT ;  /* 0x000000191700720c */ /* 0x000fe20003f06270 */
[----:B------:R-:W2:Y:S01]  /*6ab0*/  @!P2 LDG.E.U16 R24, [R2.64] ;  /* 0x000000040218a981 */ /* 0x000ea2000c1e1500 */
[----:B------:R-:W-:-:S02]  /*6ac0*/  LOP3.LUT R17, R76, 0xe0, RZ, 0xfc, !PT ;  /* 0x000000e04c117812 */ /* 0x000fc400078efcff */
[-C--:B------:R-:W-:Y:S01]  /*6ad0*/  ISETP.GE.AND P4, PT, R21, R25.reuse, PT ;  /* 0x000000191500720c */ /* 0x080fe20003f86270 */
[----:B------:R-:W3:Y:S01]  /*6ae0*/  @!P1 LDG.E.U16 R27, [R2.64+0x40] ;  /* 0x00004004021b9981 */ /* 0x000ee2000c1e1500 */
        /* <DEDUP_REMOVED lines=23> */
[-C--:B------:R-:W-:Y:S02]  /*6c60*/  ISETP.GE.AND P0, PT, R15, R25.reuse, PT ;  /* 0x000000190f00720c */ /* 0x080fe40003f06270 */
[----:B------:R-:W-:Y:S01]  /*6c70*/  LOP3.LUT R4, R76, 0x1c0, RZ, 0xfc, !PT ;  /* 0x000001c04c047812 */ /* 0x000fe200078efcff */
[----:B------:R-:W5:Y:S01]  /*6c80*/  @!P2 LDG.E.U16 R33, [R2.64+0x1c0] ;  /* 0x0001c0040221a981 */ /* 0x000f62000c1e1500 */
[-C--:B------:R-:W-:Y:S02]  /*6c90*/  ISETP.GE.AND P4, PT, R14, R25.reuse, PT ;  /* 0x000000190e00720c */ /* 0x080fe40003f86270 */
[----:B------:R-:W-:Y:S01]  /*6ca0*/  LOP3.LUT R0, R76, 0x1e0, RZ, 0xfc, !PT ;  /* 0x000001e04c007812 */ /* 0x000fe200078efcff */
[----:B------:R-:W5:Y:S01]  /*6cb0*/  @!P1 LDG.E.U16 R32, [R2.64+0x200] ;  /* 0x0002000402209981 */ /* 0x000f62000c1e1500 */
        /* <DEDUP_REMOVED lines=40> */
[----:B------:R-:W-:Y:S01]  /*6f40*/  LDS.U16 R28, [R59+0x12] ;  /* 0x000012003b1c7984 */ /* 0x000fe20000000400 */
[----:B0-----:R-:W-:-:S05]  /*6f50*/  PRMT R2, RZ, 0x5410, R2 ;  /* 0x00005410ff027816 */ /* 0x001fca0000000002 */
[----:B------:R-:W-:Y:S01]  /*6f60*/  FADD.FTZ R27, R2, R93 ;  /* 0x0000005d021b7221 */ /* 0x000fe20000010000 */
[----:B-1----:R-:W-:Y:S02]  /*6f70*/  PRMT R2, RZ, 0x5410, R3 ;  /* 0x00005410ff027816 */ /* 0x002fe40000000003 */
[----:B--2---:R-:W-:Y:S01]  /*6f80*/  PRMT R24, RZ, 0x5410, R24 ;  /* 0x00005410ff187816 */ /* 0x004fe20000000018 */
[----:B------:R-:W-:Y:S01]  /*6f90*/  LDS.U16 R3, [R59+0xa] ;  /* 0x00000a003b037984 */ /* 0x000fe20000000400 */
[----:B------:R-:W-:Y:S01]  /*6fa0*/  FSETP.GTU.FTZ.AND P4, PT, R27, 20, PT ;  /* 0x41a000001b00780b */ /* 0x000fe20003f9c000 */
[--C-:B------:R-:W-:Y:S02]  /*6fb0*/  FADD.FTZ R30, R2, R93.reuse ;  /* 0x0000005d021e7221 */ /* 0x100fe40000010000 */
[----:B------:R-:W0:Y:S01]  /*6fc0*/  LDS.U16 R2, [R59+0x8] ;  /* 0x000008003b027984 */ /* 0x000e220000000400 */
[----:B------:R-:W-:-:S03]  /*6fd0*/  FADD.FTZ R31, R24, R93 ;  /* 0x0000005d181f7221 */ /* 0x000fc60000010000 */
[----:B------:R-:W1:Y:S01]  /*6fe0*/  LDS.U16 R24, [R59+0xc] ;  /* 0x00000c003b187984 */ /* 0x000e620000000400 */
[----:B------:R-:W-:-:S05]  /*6ff0*/  FSETP.GTU.FTZ.AND P5, PT, R30, 20, PT ;  /* 0x41a000001e00780b */ /* 0x000fca0003fbc000 */
[----:B------:R-:W-:-:S04]  /*7000*/  @!P4 FMUL.FTZ R27, R27, -1.4426950216293334961 ;  /* 0xbfb8aa3b1b1bc820 */ /* 0x000fc80000410000 */
[----:B------:R2:W4:Y:S01]  /*7010*/  @!P4 MUFU.EX2 R29, R27 ;  /* 0x0000001b001dc308 */ /* 0x0005220000000800 */
[----:B------:R-:W-:-:S03]  /*7020*/  FSETP.GTU.FTZ.AND P0, PT, R31, 20, PT ;  /* 0x41a000001f00780b */ /* 0x000fc60003f1c000 */
[----:B------:R-:W-:Y:S01]  /*7030*/  @!P5 FMUL.FTZ R30, R30, -1.4426950216293334961 ;  /* 0xbfb8aa3b1e1ed820 */ /* 0x000fe20000410000 */
[----:B--2---:R-:W2:Y:S01]  /*7040*/  LDS.U16 R27, [R59+0x10] ;  /* 0x000010003b1b7984 */ /* 0x004ea20000000400 */
[----:B---3--:R-:W-:-:S04]  /*7050*/  PRMT R26, RZ, 0x5410, R26 ;  /* 0x00005410ff1a7816 */ /* 0x008fc8000000001a */
[----:B------:R-:W3:Y:S01]  /*7060*/  @!P5 MUFU.EX2 R30, R30 ;  /* 0x0000001e001ed308 */ /* 0x000ee20000000800 */
[----:B----4-:R-:W-:Y:S02]  /*7070*/  @!P4 FADD.FTZ R29, R29, 1 ;  /* 0x3f8000001d1dc421 */ /* 0x010fe40000010000 */
[----:B------:R-:W-:Y:S02]  /*7080*/  FADD.FTZ R32, R26, R93 ;  /* 0x0000005d1a207221 */ /* 0x000fe40000010000 */
[----:B------:R-:W4:Y:S01]  /*7090*/  LDS.U16 R26, [R59+0xe] ;  /* 0x00000e003b1a7984 */ /* 0x000f220000000400 */
[----:B------:R-:W-:Y:S02]  /*70a0*/  @!P0 FMUL.FTZ R31, R31, -1.4426950216293334961 ;  /* 0xbfb8aa3b1f1f8820 */ /* 0x000fe40000410000 */
[----:B------:R-:W5:Y:S01]  /*70b0*/  @!P4 MUFU.RCP R29, R29 ;  /* 0x0000001d001dc308 */ /* 0x000f620000001000 */
[----:B0-----:R-:W-:-:S07]  /*70c0*/  PRMT R2, RZ, 0x5410, R2 ;  /* 0x00005410ff027816 */ /* 0x001fce0000000002 */
[----:B------:R-:W0:Y:S01]  /*70d0*/  @!P0 MUFU.EX2 R31, R31 ;  /* 0x0000001f001f8308 */ /* 0x000e220000000800 */
[----:B-1----:R-:W-:Y:S01]  /*70e0*/  PRMT R24, RZ, 0x5410, R24 ;  /* 0x00005410ff187816 */ /* 0x002fe20000000018 */
[--C-:B------:R-:W-:Y:S02]  /*70f0*/  FADD.FTZ R33, R2, R93.reuse ;  /* 0x0000005d02217221 */ /* 0x100fe40000010000 */
[----:B---3--:R-:W-:Y:S02]  /*7100*/  @!P5 FADD.FTZ R30, R30, 1 ;  /* 0x3f8000001e1ed421 */ /* 0x008fe40000010000 */
[----:B------:R-:W-:Y:S01]  /*7110*/  FADD.FTZ R34, R24, R93 ;  /* 0x0000005d18227221 */ /* 0x000fe20000010000 */
[----:B------:R-:W-:Y:S01]  /*7120*/  FSETP.GTU.FTZ.AND P2, PT, R33, 20, PT ;  /* 0x41a000002100780b */ /* 0x000fe20003f5c000 */
[----:B-----5:R-:W-:Y:S02]  /*7130*/  @!P4 FMUL.FTZ R132, R132, R29 ;  /* 0x0000001d8484c220 */ /* 0x020fe40000410000 */
[----:B------:R-:W1:Y:S01]  /*7140*/  @!P5 MUFU.RCP R30, R30 ;  /* 0x0000001e001ed308 */ /* 0x000e620000001000 */
[----:B------:R-:W-:-:S02]  /*7150*/  FSETP.GTU.FTZ.AND P4, PT, R34, 20, PT ;  /* 0x41a000002200780b */ /* 0x000fc40003f9c000 */
[----:B------:R-:W-:Y:S01]  /*7160*/  PRMT R2, RZ, 0x5410, R3 ;  /* 0x00005410ff027816 */ /* 0x000fe20000000003 */
[----:B0-----:R-:W-:-:S04]  /*7170*/  @!P0 FADD.FTZ R31, R31, 1 ;  /* 0x3f8000001f1f8421 */ /* 0x001fc80000010000 */
[----:B------:R-:W-:Y:S01]  /*7180*/  FADD.FTZ R3, R2, R93 ;  /* 0x0000005d02037221 */ /* 0x000fe20000010000 */
[----:B--2---:R-:W-:Y:S01]  /*7190*/  PRMT R24, RZ, 0x5410, R27 ;  /* 0x00005410ff187816 */ /* 0x004fe2000000001b */
[----:B------:R-:W-:Y:S01]  /*71a0*/  @!P2 FMUL.FTZ R2, R33, -1.4426950216293334961 ;  /* 0xbfb8aa3b2102a820 */ /* 0x000fe20000410000 */
[----:B------:R-:W-:Y:S01]  /*71b0*/  FSETP.GTU.FTZ.AND P1, PT, R32, 20, PT ;  /* 0x41a000002000780b */ /* 0x000fe20003f3c000 */
[----:B------:R-:W0:Y:S01]  /*71c0*/  @!P0 MUFU.RCP R31, R31 ;  /* 0x0000001f001f8308 */ /* 0x000e220000001000 */
[----:B------:R-:W-:Y:S01]  /*71d0*/  FSETP.GTU.FTZ.AND P3, PT, R3, 20, PT ;  /* 0x41a000000300780b */ /* 0x000fe20003f7c000 */
[----:B------:R-:W-:Y:S02]  /*71e0*/  FADD.FTZ R27, R24, R93 ;  /* 0x0000005d181b7221 */ /* 0x000fe40000010000 */
[----:B------:R-:W-:Y:S02]  /*71f0*/  @!P4 FMUL.FTZ R24, R34, -1.4426950216293334961 ;  /* 0xbfb8aa3b2218c820 */ /* 0x000fe40000410000 */
[----:B-1----:R-:W-:-:S02]  /*7200*/  @!P5 FMUL.FTZ R133, R133, R30 ;  /* 0x0000001e8585d220 */ /* 0x002fc40000410000 */
[----:B------:R-:W1:Y:S01]  /*7210*/  @!P2 MUFU.EX2 R2, R2 ;  /* 0x000000020002a308 */ /* 0x000e620000000800 */
[----:B------:R-:W-:Y:S02]  /*7220*/  FSETP.GTU.FTZ.AND P5, PT, R27, 20, PT ;  /* 0x41a000001b00780b */ /* 0x000fe40003fbc000 */
[----:B------:R-:W-:Y:S02]  /*7230*/  PRMT R28, RZ, 0x5410, R28 ;  /* 0x00005410ff1c7816 */ /* 0x000fe4000000001c */
[----:B----4-:R-:W-:-:S03]  /*7240*/  PRMT R26, RZ, 0x5410, R26 ;  /* 0x00005410ff1a7816 */ /* 0x010fc6000000001a */
[----:B------:R-:W2:Y:S01]  /*7250*/  @!P4 MUFU.EX2 R24, R24 ;  /* 0x000000180018c308 */ /* 0x000ea20000000800 */
[----:B------:R-:W-:Y:S02]  /*7260*/  @!P1 FMUL.FTZ R32, R32, -1.4426950216293334961 ;  /* 0xbfb8aa3b20209820 */ /* 0x000fe40000410000 */
[--C-:B------:R-:W-:Y:S02]  /*7270*/  FADD.FTZ R28, R28, R93.reuse ;  /* 0x0000005d1c1c7221 */ /* 0x100fe40000010000 */
[----:B------:R-:W-:Y:S02]  /*7280*/  FADD.FTZ R26, R26, R93 ;  /* 0x0000005d1a1a7221 */ /* 0x000fe40000010000 */
[----:B------:R-:W-:Y:S02]  /*7290*/  @!P3 FMUL.FTZ R3, R3, -1.4426950216293334961 ;  /* 0xbfb8aa3b0303b820 */ /* 0x000fe40000410000 */
[----:B0-----:R-:W-:Y:S01]  /*72a0*/  @!P0 FMUL.FTZ R134, R134, R31 ;  /* 0x0000001f86868220 */ /* 0x001fe20000410000 */
[----:B------:R-:W-:Y:S01]  /*72b0*/  FSETP.GTU.FTZ.AND P0, PT, R28, 20, PT ;  /* 0x41a000001c00780b */ /* 0x000fe20003f1c000 */
[----:B------:R-:W0:Y:S01]  /*72c0*/  @!P1 MUFU.EX2 R32, R32 ;  /* 0x0000002000209308 */ /* 0x000e220000000800 */
[----:B------:R-:W-:Y:S01]  /*72d0*/  @!P5 FMUL.FTZ R27, R27, -1.4426950216293334961 ;  /* 0xbfb8aa3b1b1bd820 */ /* 0x000fe20000410000 */
[----:B------:R-:W-:Y:S01]  /*72e0*/  FSETP.GTU.FTZ.AND P6, PT, R26, 20, PT ;  /* 0x41a000001a00780b */ /* 0x000fe20003fdc000 */
[----:B-1----:R-:W-:-:S02]  /*72f0*/  @!P2 FADD.FTZ R2, R2, 1 ;  /* 0x3f8000000202a421 */ /* 0x002fc40000010000 */
[----:B--2---:R-:W-:-:S03]  /*7300*/  @!P4 FADD.FTZ R24, R24, 1 ;  /* 0x3f8000001818c421 */ /* 0x004fc60000010000 */
[----:B------:R-:W1:Y:S01]  /*7310*/  @!P3 MUFU.EX2 R3, R3 ;  /* 0x000000030003b308 */ /* 0x000e620000000800 */
[----:B------:R-:W-:-:S07]  /*7320*/  IMAD.SHL.U32 R29, R88, 0x10, RZ ;  /* 0x00000010581d7824 */ /* 0x000fce00078e00ff */
[----:B------:R-:W2:Y:S01]  /*7330*/  @!P5 MUFU.EX2 R27, R27 ;  /* 0x0000001b001bd308 */ /* 0x000ea20000000800 */
[----:B------:R-:W-:-:S07]  /*7340*/  @!P0 FMUL.FTZ R28, R28, -1.4426950216293334961 ;  /* 0xbfb8aa3b1c1c8820 */ /* 0x000fce0000410000 */
[----:B------:R3:W-:Y:S01]  /*7350*/  @!P2 MUFU.RCP R47, R2 ;  /* 0x00000002002fa308 */ /* 0x0007e20000001000 */
[----:B------:R-:W-:Y:S01]  /*7360*/  LOP3.LUT R30, R29, 0xfffffe00, RZ, 0xc0, !PT ;  /* 0xfffffe001d1e7812 */ /* 0x000fe200078ec0ff */
[----:B------:R-:W-:Y:S01]  /*7370*/  @!P6 FMUL.FTZ R26, R26, -1.4426950216293334961 ;  /* 0xbfb8aa3b1a1ae820 */ /* 0x000fe20000410000 */
[----:B---3--:R-:W3:Y:S05]  /*7380*/  LDS.U16 R2, [R59+0x14] ;  /* 0x000014003b027984 */ /* 0x008eea0000000400 */
[----:B------:R4:W-:Y:S01]  /*7390*/  @!P4 MUFU.RCP R52, R24 ;  /* 0x000000180034c308 */ /* 0x0009e20000001000 */
[----:B0-----:R-:W-:Y:S01]  /*73a0*/  @!P1 FADD.FTZ R32, R32, 1 ;  /* 0x3f80000020209421 */ /* 0x001fe20000010000 */
[----:B------:R-:W-:Y:S01]  /*73b0*/  LEA R51, R87, R30, 0x4 ;  /* 0x0000001e57337211 */ /* 0x000fe200078e20ff */
[----:B----4-:R-:W0:Y:S05]  /*73c0*/  LDS.U16 R24, [R59+0x18] ;  /* 0x000018003b187984 */ /* 0x010e2a0000000400 */
[----:B------:R-:W4:Y:S01]  /*73d0*/  @!P0 MUFU.EX2 R28, R28 ;  /* 0x0000001c001c8308 */ /* 0x000f220000000800 */
[----:B-1----:R-:W-:-:S02]  /*73e0*/  @!P3 FADD.FTZ R3, R3, 1 ;  /* 0x3f8000000303b421 */ /* 0x002fc40000010000 */
[----:B--2---:R-:W-:-:S05]  /*73f0*/  @!P5 FADD.FTZ R27, R27, 1 ;  /* 0x3f8000001b1bd421 */ /* 0x004fca0000010000 */
[----:B------:R-:W1:Y:S08]  /*7400*/  @!P6 MUFU.EX2 R26, R26 ;  /* 0x0000001a001ae308 */ /* 0x000e700000000800 */
[----:B------:R2:W-:Y:S02]  /*7410*/  @!P1 MUFU.RCP R48, R32 ;  /* 0x0000002000309308 */ /* 0x0005e40000001000 */
[----:B--2---:R-:W-:-:S06]  /*7420*/  IADD3 R32, R51, 0x4, RZ ;  /* 0x0000000433207810 */ /* 0x004fcc0007ffe0ff */
[----:B------:R2:W-:Y:S01]  /*7430*/  @!P3 MUFU.RCP R50, R3 ;  /* 0x000000030032b308 */ /* 0x0005e20000001000 */
[-C--:B------:R-:W-:Y:S01]  /*7440*/  LEA.HI.SX32 R35, R32, R51.reuse, 0x1b ;  /* 0x0000003320237211 */ /* 0x080fe200078fdaff */
[----:B--2---:R-:W2:Y:S06]  /*7450*/  LDS.U16 R3, [R59+0x16] ;  /* 0x000016003b037984 */ /* 0x004eac0000000400 */
[----:B------:R5:W0:Y:S01]  /*7460*/  @!P5 MUFU.RCP R32, R27 ;  /* 0x0000001b0020d308 */ /* 0x000a220000001000 */
[----:B------:R-:W-:Y:S01]  /*7470*/  IADD3 R33, R51, 0x5, RZ ;  /* 0x0000000533217810 */ /* 0x000fe20007ffe0ff */
[----:B----4-:R-:W-:Y:S01]  /*7480*/  @!P0 FADD.FTZ R28, R28, 1 ;  /* 0x3f8000001c1c8421 */ /* 0x010fe20000010000 */
[----:B-----5:R-:W4:Y:S01]  /*7490*/  LDS.U16 R27, [R59+0x1c] ;  /* 0x00001c003b1b7984 */ /* 0x020f220000000400 */
[----:B-1----:R-:W-:Y:S01]  /*74a0*/  @!P6 FADD.FTZ R26, R26, 1 ;  /* 0x3f8000001a1ae421 */ /* 0x002fe20000010000 */
[----:B------:R-:W-:-:S03]  /*74b0*/  LEA.HI.SX32 R36, R33, R51, 0x1b ;  /* 0x0000003321247211 */ /* 0x000fc600078fdaff */
[----:B------:R1:W5:Y:S01]  /*74c0*/  @!P0 MUFU.RCP R33, R28 ;  /* 0x0000001c00218308 */ /* 0x0003620000001000 */
[----:B------:R-:W-:-:S07]  /*74d0*/  IADD3 R29, R51, 0x1, RZ ;  /* 0x00000001331d7810 */ /* 0x000fce0007ffe0ff */
[----:B------:R0:W2:Y:S01]  /*74e0*/  @!P6 MUFU.RCP R49, R26 ;  /* 0x0000001a0031e308 */ /* 0x0000a20000001000 */
[----:B------:R-:W-:Y:S01]  /*74f0*/  IADD3 R30, R51, 0x2, RZ ;  /* 0x00000002331e7810 */ /* 0x000fe20007ffe0ff */
[----:B-1----:R-:W-:Y:S01]  /*7500*/  LDS.U16 R28, [R59+0x1e] ;  /* 0x00001e003b1c7984 */ /* 0x002fe20000000400 */
[-C--:B------:R-:W-:Y:S02]  /*7510*/  LEA.HI.SX32 R29, R29, R51.reuse, 0x1b ;  /* 0x000000331d1d7211 */ /* 0x080fe400078fdaff */
[----:B---3--:R-:W-:Y:S01]  /*7520*/  PRMT R2, RZ, 0x5410, R2 ;  /* 0x00005410ff027816 */ /* 0x008fe20000000002 */
[----:B0-----:R-:W0:Y:S01]  /*7530*/  LDS.U16 R26, [R59+0x1a] ;  /* 0x00001a003b1a7984 */ /* 0x001e220000000400 */
[----:B------:R-:W-:Y:S01]  /*7540*/  LEA.HI.SX32 R30, R30, R51, 0x1b ;  /* 0x000000331e1e7211 */ /* 0x000fe200078fdaff */
[----:B------:R-:W-:Y:S01]  /*7550*/  @!P5 FMUL.FTZ R109, R109, R32 ;  /* 0x000000206d6dd220 */ /* 0x000fe20000410000 */
[----:B------:R-:W-:Y:S01]  /*7560*/  SHF.L.U32 R32, R29, 0x1, RZ ;  /* 0x000000011d207819 */ /* 0x000fe200000006ff */
[----:B------:R-:W-:Y:S01]  /*7570*/  FADD.FTZ R29, R2, R93 ;  /* 0x0000005d021d7221 */ /* 0x000fe20000010000 */
[----:B------:R-:W-:Y:S01]  /*7580*/  PRMT R24, RZ, 0x5410, R24 ;  /* 0x00005410ff187816 */ /* 0x000fe20000000018 */
[----:B-----5:R-:W-:-:S02]  /*7590*/  @!P0 FMUL.FTZ R110, R110, R33 ;  /* 0x000000216e6e8220 */ /* 0x020fc40000410000 */
[----:B------:R-:W-:Y:S02]  /*75a0*/  IMAD.SHL.U32 R33, R30, 0x2, RZ ;  /* 0x000000021e217824 */ /* 0x000fe400078e00ff */
[----:B--2---:R-:W-:Y:S01]  /*75b0*/  @!P6 FMUL.FTZ R108, R108, R49 ;  /* 0x000000316c6ce220 */ /* 0x004fe20000410000 */
[----:B------:R-:W-:Y:S01]  /*75c0*/  BAR.SYNC.DEFER_BLOCKING 0x0 ;  /* 0x0000000000007b1d */ /* 0x000fe20000010000 */
[----:B------:R-:W-:Y:S01]  /*75d0*/  FADD.FTZ R30, R24, R93 ;  /* 0x0000005d181e7221 */ /* 0x000fe20000010000 */
[----:B------:R-:W-:Y:S01]  /*75e0*/  FSETP.GTU.FTZ.AND P6, PT, R29, 20, PT ;  /* 0x41a000001d00780b */ /* 0x000fe20003fdc000 */
[----:B------:R-:W-:Y:S01]  /*75f0*/  @!P4 FMUL.FTZ R139, R139, R52 ;  /* 0x000000348b8bc220 */ /* 0x000fe20000410000 */
[----:B------:R-:W-:Y:S02]  /*7600*/  IADD3 R31, R51, 0x3, RZ ;  /* 0x00000003331f7810 */ /* 0x000fe40007ffe0ff */
[----:B------:R-:W-:Y:S02]  /*7610*/  FSETP.GTU.FTZ.AND P4, PT, R30, 20, PT ;  /* 0x41a000001e00780b */ /* 0x000fe40003f9c000 */
[----:B------:R-:W-:-:S02]  /*7620*/  F2FP.BF16.PACK_AB R130, R130, R131 ;  /* 0x000000838282723e */ /* 0x000fc400000010ff */
[----:B------:R-:W-:Y:S02]  /*7630*/  IADD3 R34, R51, 0x6, RZ ;  /* 0x0000000633227810 */ /* 0x000fe40007ffe0ff */
[----:B------:R-:W-:Y:S01]  /*7640*/  PRMT R2, RZ, 0x5410, R3 ;  /* 0x00005410ff027816 */ /* 0x000fe20000000003 */
[----:B------:R-:W-:Y:S01]  /*7650*/  @!P2 FMUL.FTZ R136, R136, R47 ;  /* 0x0000002f8888a220 */ /* 0x000fe20000410000 */
[----:B------:R-:W-:Y:S02]  /*7660*/  LEA.HI.SX32 R31, R31, R51, 0x1b ;  /* 0x000000331f1f7211 */ /* 0x000fe400078fdaff */
[----:B------:R-:W-:Y:S01]  /*7670*/  F2FP.BF16.PACK_AB R128, R128, R129 ;  /* 0x000000818080723e */ /* 0x000fe200000010ff */
[----:B------:R-:W-:Y:S01]  /*7680*/  @!P1 FMUL.FTZ R135, R135, R48 ;  /* 0x0000003087879220 */ /* 0x000fe20000410000 */
[C---:B------:R-:W-:Y:S02]  /*7690*/  IADD3 R38, R51.reuse, 0x7, RZ ;  /* 0x0000000733267810 */ /* 0x040fe40007ffe0ff */
[----:B------:R-:W-:-:S02]  /*76a0*/  IADD3 R39, R51, 0x8, RZ ;  /* 0x0000000833277810 */ /* 0x000fc40007ffe0ff */
[----:B------:R-:W-:Y:S02]  /*76b0*/  PRMT R47, R130, 0x7632, R47 ;  /* 0x00007632822f7816 */ /* 0x000fe4000000002f */
[----:B------:R-:W-:Y:S01]  /*76c0*/  F2FP.BF16.PACK_AB R126, R126, R127 ;  /* 0x0000007f7e7e723e */ /* 0x000fe200000010ff */
[----:B------:R-:W-:Y:S01]  /*76d0*/  FADD.FTZ R3, R2, R93 ;  /* 0x0000005d02037221 */ /* 0x000fe20000010000 */
[----:B------:R-:W-:Y:S02]  /*76e0*/  LEA.HI.SX32 R37, R34, R51, 0x1b ;  /* 0x0000003322257211 */ /* 0x000fe400078fdaff */
[----:B----4-:R-:W-:Y:S01]  /*76f0*/  PRMT R24, RZ, 0x5410, R27 ;  /* 0x00005410ff187816 */ /* 0x010fe2000000001b */
[----:B------:R-:W-:Y:S01]  /*7700*/  @!P6 FMUL.FTZ R2, R29, -1.4426950216293334961 ;  /* 0xbfb8aa3b1d02e820 */ /* 0x000fe20000410000 */
[----:B------:R-:W-:Y:S02]  /*7710*/  IADD3 R40, R51, 0x9, RZ ;  /* 0x0000000933287810 */ /* 0x000fe40007ffe0ff */
[----:B------:R-:W-:-:S02]  /*7720*/  PRMT R48, R128, 0x7632, R48 ;  /* 0x0000763280307816 */ /* 0x000fc40000000030 */
[----:B------:R-:W-:Y:S01]  /*7730*/  SHF.L.U32 R34, R31, 0x1, RZ ;  /* 0x000000011f227819 */ /* 0x000fe200000006ff */
[----:B------:R-:W-:Y:S01]  /*7740*/  STS.U16 [R59], R130 ;  /* 0x000000823b007388 */ /* 0x000fe20000000400 */
[C---:B------:R-:W-:Y:S01]  /*7750*/  IADD3 R41, R51.reuse, 0xa, RZ ;  /* 0x0000000a33297810 */ /* 0x040fe20007ffe0ff */
[----:B------:R-:W-:Y:S01]  /*7760*/  IMAD.SHL.U32 R36, R36, 0x2, RZ ;  /* 0x0000000224247824 */ /* 0x000fe200078e00ff */
[----:B------:R-:W-:Y:S02]  /*7770*/  IADD3 R42, R51, 0xb, RZ ;  /* 0x0000000b332a7810 */ /* 0x000fe40007ffe0ff */
[----:B------:R-:W-:Y:S01]  /*7780*/  SHF.L.U32 R35, R35, 0x1, RZ ;  /* 0x0000000123237819 */ /* 0x000fe200000006ff */
[----:B------:R-:W-:Y:S01]  /*7790*/  STS.U16 [R32+0x2], R47 ;  /* 0x0000022f20007388 */ /* 0x000fe20000000400 */
[-C--:B------:R-:W-:Y:S02]  /*77a0*/  LEA.HI.SX32 R38, R38, R51.reuse, 0x1b ;  /* 0x0000003326267211 */ /* 0x080fe400078fdaff */
[----:B------:R-:W-:-:S02]  /*77b0*/  LEA.HI.SX32 R39, R39, R51, 0x1b ;  /* 0x0000003327277211 */ /* 0x000fc400078fdaff */
[----:B------:R-:W-:Y:S02]  /*77c0*/  F2FP.BF16.PACK_AB R124, R124, R125 ;  /* 0x0000007d7c7c723e */ /* 0x000fe400000010ff */
[----:B------:R-:W-:Y:S01]  /*77d0*/  PRMT R29, R126, 0x7632, R29 ;  /* 0x000076327e1d7816 */ /* 0x000fe2000000001d */
[----:B------:R-:W-:Y:S01]  /*77e0*/  STS.U16 [R33+0x4], R128 ;  /* 0x0000048021007388 */ /* 0x000fe20000000400 */
[C---:B------:R-:W-:Y:S01]  /*77f0*/  IADD3 R43, R51.reuse, 0xc, RZ ;  /* 0x0000000c332b7810 */ /* 0x040fe20007ffe0ff */
[----:B------:R-:W-:Y:S01]  /*7800*/  FADD.FTZ R27, R24, R93 ;  /* 0x0000005d181b7221 */ /* 0x000fe20000010000 */
[C---:B------:R-:W-:Y:S01]  /*7810*/  IADD3 R44, R51.reuse, 0xd, RZ ;  /* 0x0000000d332c7810 */ /* 0x040fe20007ffe0ff */
[----:B------:R-:W-:Y:S01]  /*7820*/  STS.U16 [R34+0x6], R48 ;  /* 0x0000063022007388 */ /* 0x000fe20000000400 */
[----:B------:R-:W-:Y:S01]  /*7830*/  IADD3 R45, R51, 0xe, RZ ;  /* 0x0000000e332d7810 */ /* 0x000fe20007ffe0ff */
[----:B------:R-:W-:Y:S01]  /*7840*/  @!P4 FMUL.FTZ R24, R30, -1.4426950216293334961 ;  /* 0xbfb8aa3b1e18c820 */ /* 0x000fe20000410000 */
[----:B------:R-:W-:-:S02]  /*7850*/  LEA.HI.SX32 R40, R40, R51, 0x1b ;  /* 0x0000003328287211 */ /* 0x000fc400078fdaff */
[----:B------:R-:W-:Y:S01]  /*7860*/  F2FP.BF16.PACK_AB R122, R122, R123 ;  /* 0x0000007b7a7a723e */ /* 0x000fe200000010ff */
[----:B------:R-:W-:Y:S01]  /*7870*/  STS.U16 [R35+0x8], R126 ;  /* 0x0000087e23007388 */ /* 0x000fe20000000400 */
[-C--:B------:R-:W-:Y:S02]  /*7880*/  LEA.HI.SX32 R41, R41, R51.reuse, 0x1b ;  /* 0x0000003329297211 */ /* 0x080fe400078fdaff */
[----:B------:R-:W-:Y:S02]  /*7890*/  LEA.HI.SX32 R42, R42, R51, 0x1b ;  /* 0x000000332a2a7211 */ /* 0x000fe400078fdaff */
[----:B------:R-:W-:Y:S01]  /*78a0*/  SHF.L.U32 R37, R37, 0x1, RZ ;  /* 0x0000000125257819 */ /* 0x000fe200000006ff */
[----:B------:R1:W-:Y:S01]  /*78b0*/  STS.U16 [R36+0xa], R29 ;  /* 0x00000a1d24007388 */ /* 0x0003e20000000400 */
[----:B------:R-:W-:Y:S01]  /*78c0*/  IADD3 R46, R51, 0xf, RZ ;  /* 0x0000000f332e7810 */ /* 0x000fe20007ffe0ff */
[----:B------:R-:W-:Y:S01]  /*78d0*/  IMAD.SHL.U32 R39, R39, 0x2, RZ ;  /* 0x0000000227277824 */ /* 0x000fe200078e00ff */
[----:B------:R-:W-:-:S02]  /*78e0*/  PRMT R30, R124, 0x7632, R30 ;  /* 0x000076327c1e7816 */ /* 0x000fc4000000001e */
[----:B------:R-:W-:Y:S02]  /*78f0*/  SHF.L.U32 R38, R38, 0x1, RZ ;  /* 0x0000000126267819 */ /* 0x000fe400000006ff */
[----:B------:R-:W-:Y:S02]  /*7900*/  F2FP.BF16.PACK_AB R120, R120, R121 ;  /* 0x000000797878723e */ /* 0x000fe400000010ff */
[-C--:B------:R-:W-:Y:S02]  /*7910*/  LEA.HI.SX32 R43, R43, R51.reuse, 0x1b ;  /* 0x000000332b2b7211 */ /* 0x080fe400078fdaff */
[-C--:B------:R-:W-:Y:S02]  /*7920*/  LEA.HI.SX32 R44, R44, R51.reuse, 0x1b ;  /* 0x000000332c2c7211 */ /* 0x080fe400078fdaff */
[----:B------:R-:W-:Y:S02]  /*7930*/  LEA.HI.SX32 R45, R45, R51, 0x1b ;  /* 0x000000332d2d7211 */ /* 0x000fe400078fdaff */
[----:B-1----:R-:W-:-:S02]  /*7940*/  PRMT R29, R122, 0x7632, R29 ;  /* 0x000076327a1d7816 */ /* 0x002fc4000000001d */
[----:B------:R-:W-:Y:S02]  /*7950*/  SHF.L.U32 R40, R40, 0x1, RZ ;  /* 0x0000000128287819 */ /* 0x000fe400000006ff */
[----:B------:R-:W-:Y:S01]  /*7960*/  F2FP.BF16.PACK_AB R118, R118, R119 ;  /* 0x000000777676723e */ /* 0x000fe200000010ff */
[----:B------:R-:W-:Y:S01]  /*7970*/  STS.U16 [R37+0xc], R124 ;  /* 0x00000c7c25007388 */ /* 0x000fe20000000400 */
[----:B------:R-:W-:Y:S01]  /*7980*/  SHF.L.U32 R41, R41, 0x1, RZ ;  /* 0x0000000129297819 */ /* 0x000fe200000006ff */
[----:B------:R-:W-:Y:S01]  /*7990*/  IMAD.SHL.U32 R42, R42, 0x2, RZ ;  /* 0x000000022a2a7824 */ /* 0x000fe200078e00ff */
[----:B------:R-:W-:Y:S01]  /*79a0*/  ISETP.NE.AND P0, PT, R88, RZ, PT ;  /* 0x000000ff5800720c */ /* 0x000fe20003f05270 */
[----:B------:R-:W-:Y:S01]  /*79b0*/  STS.U16 [R38+0xe], R30 ;  /* 0x00000e1e26007388 */ /* 0x000fe20000000400 */
[----:B------:R-:W-:Y:S02]  /*79c0*/  LEA.HI.SX32 R46, R46, R51, 0x1b ;  /* 0x000000332e2e7211 */ /* 0x000fe400078fdaff */
[----:B------:R-:W-:-:S02]  /*79d0*/  PRMT R31, R120, 0x7632, R31 ;  /* 0x00007632781f7816 */ /* 0x000fc4000000001f */
[----:B------:R-:W-:Y:S01]  /*79e0*/  F2FP.BF16.PACK_AB R116, R116, R117 ;  /* 0x000000757474723e */ /* 0x000fe200000010ff */
[----:B------:R-:W-:Y:S01]  /*79f0*/  STS.U16 [R39+0x10], R122 ;  /* 0x0000107a27007388 */ /* 0x000fe20000000400 */
[----:B------:R-:W-:Y:S01]  /*7a00*/  SHF.L.U32 R43, R43, 0x1, RZ ;  /* 0x000000012b2b7819 */ /* 0x000fe200000006ff */
[----:B------:R-:W-:Y:S01]  /*7a10*/  @!P3 FMUL.FTZ R137, R137, R50 ;  /* 0x000000328989b220 */ /* 0x000fe20000410000 */
[----:B------:R-:W-:Y:S01]  /*7a20*/  PRMT R48, R118, 0x7632, R48 ;  /* 0x0000763276307816 */ /* 0x000fe20000000030 */
[----:B------:R-:W-:Y:S01]  /*7a30*/  STS.U16 [R40+0x12], R29 ;  /* 0x0000121d28007388 */ /* 0x000fe20000000400 */
[----:B------:R-:W-:Y:S01]  /*7a40*/  SHF.L.U32 R44, R44, 0x1, RZ ;  /* 0x000000012c2c7819 */ /* 0x000fe200000006ff */
[----:B------:R-:W-:Y:S01]  /*7a50*/  IMAD.SHL.U32 R45, R45, 0x2, RZ ;  /* 0x000000022d2d7824 */ /* 0x000fe200078e00ff */
[----:B------:R-:W-:Y:S01]  /*7a60*/  PRMT R50, R116, 0x7632, R50 ;  /* 0x0000763274327816 */ /* 0x000fe20000000032 */
[----:B------:R-:W-:Y:S01]  /*7a70*/  STS.U16 [R41+0x14], R120 ;  /* 0x0000147829007388 */ /* 0x000fe20000000400 */
[----:B------:R-:W-:-:S03]  /*7a80*/  SHF.L.U32 R46, R46, 0x1, RZ ;  /* 0x000000012e2e7819 */ /* 0x000fc600000006ff */
        /* <DEDUP_REMOVED lines=24> */
[----:B0-----:R-:W-:-:S02]  /*7c10*/  PRMT R26, RZ, 0x5410, R26 ;  /* 0x00005410ff1a7816 */ /* 0x001fc4000000001a */
[----:B------:R-:W-:Y:S02]  /*7c20*/  PRMT R28, RZ, 0x5410, R28 ;  /* 0x00005410ff1c7816 */ /* 0x000fe4000000001c */
[----:B------:R-:W-:Y:S01]  /*7c30*/  FSETP.GTU.FTZ.AND P2, PT, R27, 20, PT ;  /* 0x41a000001b00780b */ /* 0x000fe20003f5c000 */
[--C-:B------:R-:W-:Y:S02]  /*7c40*/  FADD.FTZ R26, R26, R93.reuse ;  /* 0x0000005d1a1a7221 */ /* 0x100fe40000010000 */
[----:B------:R-:W-:Y:S01]  /*7c50*/  FADD.FTZ R28, R28, R93 ;  /* 0x0000005d1c1c7221 */ /* 0x000fe20000010000 */
[----:B------:R-:W-:Y:S02]  /*7c60*/  FSETP.GTU.FTZ.AND P5, PT, R3, 20, PT ;  /* 0x41a000000300780b */ /* 0x000fe40003fbc000 */
[----:B------:R-:W-:Y:S02]  /*7c70*/  FSETP.GTU.FTZ.AND P3, PT, R26, 20, PT ;  /* 0x41a000001a00780b */ /* 0x000fe40003f7c000 */
[----:B------:R-:W-:Y:S01]  /*7c80*/  FSETP.GTU.FTZ.AND P1, PT, R28, 20, PT ;  /* 0x41a000001c00780b */ /* 0x000fe20003f3c000 */
[----:B------:R-:W0:Y:S04]  /*7c90*/  @!P4 MUFU.EX2 R24, R24 ;  /* 0x000000180018c308 */ /* 0x000e280000000800 */
[----:B------:R-:W-:Y:S01]  /*7ca0*/  @!P2 FMUL.FTZ R27, R27, -1.4426950216293334961 ;  /* 0xbfb8aa3b1b1ba820 */ /* 0x000fe20000410000 */
[----:B------:R-:W2:Y:S03]  /*7cb0*/  LDS R125, [0x840] ;  /* 0x00084000ff7d7984 */ /* 0x000ea60000000800 */
[----:B------:R-:W-:-:S02]  /*7cc0*/  @!P5 FMUL.FTZ R3, R3, -1.4426950216293334961 ;  /* 0xbfb8aa3b0303d820 */ /* 0x000fc40000410000 */
[----:B------:R-:W-:Y:S02]  /*7cd0*/  @!P3 FMUL.FTZ R26, R26, -1.4426950216293334961 ;  /* 0xbfb8aa3b1a1ab820 */ /* 0x000fe40000410000 */
[----:B------:R-:W-:Y:S01]  /*7ce0*/  @!P1 FMUL.FTZ R28, R28, -1.4426950216293334961 ;  /* 0xbfb8aa3b1c1c9820 */ /* 0x000fe20000410000 */
[----:B------:R-:W3:Y:S08]  /*7cf0*/  @!P6 MUFU.EX2 R2, R2 ;  /* 0x000000020002e308 */ /* 0x000ef00000000800 */
[----:B------:R-:W4:Y:S08]  /*7d00*/  @!P2 MUFU.EX2 R27, R27 ;  /* 0x0000001b001ba308 */ /* 0x000f300000000800 */
[----:B------:R-:W5:Y:S08]  /*7d10*/  @!P5 MUFU.EX2 R3, R3 ;  /* 0x000000030003d308 */ /* 0x000f700000000800 */
[----:B------:R-:W1:Y:S08]  /*7d20*/  @!P3 MUFU.EX2 R26, R26 ;  /* 0x0000001a001ab308 */ /* 0x000e700000000800 */
[----:B------:R-:W2:Y:S01]  /*7d30*/  @!P1 MUFU.EX2 R28, R28 ;  /* 0x0000001c001c9308 */ /* 0x000ea20000000800 */
[----:B0-----:R-:W-:-:S02]  /*7d40*/  @!P4 FADD.FTZ R24, R24, 1 ;  /* 0x3f8000001818c421 */ /* 0x001fc40000010000 */
[----:B---3--:R-:W-:Y:S02]  /*7d50*/  @!P6 FADD.FTZ R2, R2, 1 ;  /* 0x3f8000000202e421 */ /* 0x008fe40000010000 */
[----:B----4-:R-:W-:-:S03]  /*7d60*/  @!P2 FADD.FTZ R27, R27, 1 ;  /* 0x3f8000001b1ba421 */ /* 0x010fc60000010000 */
[----:B-1----:R-:W0:Y:S01]  /*7d70*/  @!P4 MUFU.RCP R31, R24 ;  /* 0x00000018001fc308 */ /* 0x002e220000001000 */
[----:B-----5:R-:W-:Y:S02]  /*7d80*/  @!P5 FADD.FTZ R3, R3, 1 ;  /* 0x3f8000000303d421 */ /* 0x020fe40000010000 */
[----:B------:R-:W-:Y:S02]  /*7d90*/  IMAD R127, R90, c[0x0][0x2d8], RZ ;  /* 0x0000b6005a7f7a24 */ /* 0x000fe400078e02ff */
[----:B------:R-:W-:-:S03]  /*7da0*/  @!P3 FADD.FTZ R26, R26, 1 ;  /* 0x3f8000001a1ab421 */ /* 0x000fc60000010000 */
[----:B------:R-:W1:Y:S01]  /*7db0*/  @!P6 MUFU.RCP R30, R2 ;  /* 0x00000002001ee308 */ /* 0x000e620000001000 */
[----:B--2---:R-:W-:Y:S02]  /*7dc0*/  @!P1 FADD.FTZ R28, R28, 1 ;  /* 0x3f8000001c1c9421 */ /* 0x004fe40000010000 */
[----:B------:R-:W-:-:S05]  /*7dd0*/  IMAD R127, R92, c[0x0][0x2dc], R127 ;  /* 0x0000b7005c7f7a24 */ /* 0x000fca00078e027f */
[----:B------:R2:W3:Y:S08]  /*7de0*/  @!P5 MUFU.RCP R29, R3 ;  /* 0x00000003001dd308 */ /* 0x0004f00000001000 */
[----:B------:R-:W4:Y:S01]  /*7df0*/  @!P2 MUFU.RCP R27, R27 ;  /* 0x0000001b001ba308 */ /* 0x000f220000001000 */
[----:B--2---:R-:W-:-:S05]  /*7e00*/  IMAD.WIDE.U32 R2, R92, c[0x0][0x2d8], RZ ;  /* 0x0000b6005c027a25 */ /* 0x004fca00078e00ff */
[----:B------:R-:W-:Y:S02]  /*7e10*/  IADD3 R3, R3, R127, RZ ;  /* 0x0000007f03037210 */ /* 0x000fe40007ffe0ff */
[----:B------:R-:W2:Y:S01]  /*7e20*/  @!P3 MUFU.RCP R26, R26 ;  /* 0x0000001a001ab308 */ /* 0x000ea20000001000 */
[----:B0-----:R-:W-:-:S07]  /*7e30*/  @!P4 FMUL.FTZ R104, R104, R31 ;  /* 0x0000001f6868c220 */ /* 0x001fce0000410000 */
[----:B------:R-:W0:Y:S01]  /*7e40*/  @!P1 MUFU.RCP R28, R28 ;  /* 0x0000001c001c9308 */ /* 0x000e220000001000 */
[----:B------:R-:W-:Y:S01]  /*7e50*/  IMAD R131, R95, c[0x0][0x2e0], RZ ;  /* 0x0000b8005f837a24 */ /* 0x000fe200078e02ff */
[----:B------:R-:W-:Y:S01]  /*7e60*/  ISETP.GE.AND P4, PT, R76, R125, PT ;  /* 0x0000007d4c00720c */ /* 0x000fe20003f86270 */
[----:B------:R-:W-:Y:S02]  /*7e70*/  IMAD R129, R80, -0x400, R91 ;  /* 0xfffffc0050817824 */ /* 0x000fe400078e025b */
[----:B------:R-:W-:Y:S01]  /*7e80*/  IMAD.WIDE.U32 R2, R96, c[0x0][0x2e0], R2 ;  /* 0x0000b80060027a25 */ /* 0x000fe200078e0002 */
[----:B------:R-:W-:-:S03]  /*7e90*/  SHF.R.S32.HI R48, RZ, 0x1f, R76 ;  /* 0x0000001fff307819 */ /* 0x000fc6000001144c */
[----:B-1----:R-:W-:Y:S01]  /*7ea0*/  @!P6 FMUL.FTZ R111, R111, R30 ;  /* 0x0000001e6f6fe220 */ /* 0x002fe20000410000 */
[----:B------:R-:W-:Y:S01]  /*7eb0*/  IADD3 R24, P6, R129, R2, RZ ;  /* 0x0000000281187210 */ /* 0x000fe20007fde0ff */
[----:B------:R-:W-:Y:S01]  /*7ec0*/  IMAD R30, R96, c[0x0][0x2e4], R131 ;  /* 0x0000b900601e7a24 */ /* 0x000fe200078e0283 */
[----:B------:R-:W-:Y:S01]  /*7ed0*/  SHF.R.S32.HI R131, RZ, 0x1f, R129 ;  /* 0x0000001fff837819 */ /* 0x000fe20000011481 */
[----:B---3--:R-:W-:Y:S02]  /*7ee0*/  @!P5 FMUL.FTZ R102, R102, R29 ;  /* 0x0000001d6666d220 */ /* 0x008fe40000410000 */
[----:B----4-:R-:W-:Y:S01]  /*7ef0*/  @!P2 FMUL.FTZ R106, R106, R27 ;  /* 0x0000001b6a6aa220 */ /* 0x010fe20000410000 */
[C---:B------:R-:W-:Y:S01]  /*7f00*/  LEA R27, P5, R76.reuse, c[0x0][0x330], 0x1 ;  /* 0x0000cc004c1b7a11 */ /* 0x040fe200078a08ff */
[----:B--2---:R-:W-:Y:S01]  /*7f10*/  @!P3 FMUL.FTZ R105, R105, R26 ;  /* 0x0000001a6969b220 */ /* 0x004fe20000410000 */
[----:B------:R-:W-:Y:S01]  /*7f20*/  IADD3.X R3, R131, R30, R3, P6, !PT ;  /* 0x0000001e83037210 */ /* 0x000fe200037fe403 */
[----:B0-----:R-:W-:Y:S01]  /*7f30*/  @!P1 FMUL.FTZ R101, R101, R28 ;  /* 0x0000001c65659220 */ /* 0x001fe20000410000 */
[----:B------:R-:W-:-:S02]  /*7f40*/  LEA.HI.X R28, R76, c[0x0][0x334], R48, 0x1, P5 ;  /* 0x0000cd004c1c7a11 */ /* 0x000fc400028f0c30 */
[----:B------:R-:W-:Y:S01]  /*7f50*/  LEA R26, P6, R24, R27, 0x1 ;  /* 0x0000001b181a7211 */ /* 0x000fe200078c08ff */
[----:B------:R-:W-:Y:S01]  /*7f60*/  BSSY B0, `(.L_x_2519) ;  /* 0x0000011000007945 */ /* 0x000fe20003800000 */
[----:B------:R-:W-:Y:S02]  /*7f70*/  IADD3 R2, P5, R76, R77, RZ ;  /* 0x0000004d4c027210 */ /* 0x000fe40007fbe0ff */
[----:B------:R-:W-:Y:S02]  /*7f80*/  LEA.HI.X R27, R24, R28, R3, 0x1, P6 ;  /* 0x0000001c181b7211 */ /* 0x000fe400030f0c03 */
[-C--:B------:R-:W-:Y:S02]  /*7f90*/  ISETP.GE.AND P1, PT, R23, R125.reuse, PT ;  /* 0x0000007d1700720c */ /* 0x080fe40003f26270 */
[-C--:B------:R-:W-:Y:S02]  /*7fa0*/  ISETP.GE.AND P2, PT, R21, R125.reuse, PT ;  /* 0x0000007d1500720c */ /* 0x080fe40003f46270 */
[----:B------:R-:W-:-:S02]  /*7fb0*/  ISETP.GE.AND P3, PT, R20, R125, PT ;  /* 0x0000007d1400720c */ /* 0x000fc40003f66270 */
[----:B------:R-:W-:Y:S01]  /*7fc0*/  LEA.HI.X.SX32 R3, R77, R48, 0x1, P5 ;  /* 0x000000304d037211 */ /* 0x000fe200028f0eff */
[----:B------:R-:W-:Y:S05]  /*7fd0*/  @P4 BRA `(.L_x_2520) ;  /* 0x0000009000004947 */ /* 0x000fea0003800000 */
[----:B------:R-:W-:-:S04]  /*7fe0*/  IMAD.WIDE.U32 R28, R92, c[0x0][0x2d8], R2 ;  /* 0x0000b6005c1c7a25 */ /* 0x000fc800078e0002 */
[----:B------:R-:W-:Y:S02]  /*7ff0*/  IMAD R31, R95, c[0x0][0x2e0], RZ ;  /* 0x0000b8005f1f7a24 */ /* 0x000fe400078e02ff */
[----:B------:R-:W-:Y:S02]  /*8000*/  IMAD.IADD R29, R127, 0x1, R29 ;  /* 0x000000017f1d7824 */ /* 0x000fe400078e021d */
[C---:B------:R-:W-:Y:S02]  /*8010*/  IMAD R31, R96.reuse, c[0x0][0x2e4], R31 ;  /* 0x0000b900601f7a24 */ /* 0x040fe400078e021f */
[----:B------:R-:W-:-:S05]  /*8020*/  IMAD.WIDE.U32 R28, R96, c[0x0][0x2e0], R28 ;  /* 0x0000b800601c7a25 */ /* 0x000fca00078e001c */
[----:B------:R-:W-:Y:S02]  /*8030*/  IADD3 R29, R29, R31, RZ ;  /* 0x0000001f1d1d7210 */ /* 0x000fe40007ffe0ff */
[----:B------:R-:W-:-:S04]  /*8040*/  LEA R30, P4, R28, c[0x0][0x330], 0x1 ;  /* 0x0000cc001c1e7a11 */ /* 0x000fc800078808ff */
[----:B------:R-:W-:-:S05]  /*8050*/  LEA.HI.X R31, R28, c[0x0][0x334], R29, 0x1, P4 ;  /* 0x0000cd001c1f7a11 */ /* 0x000fca00020f0c1d */
[----:B------:R0:W-:Y:S04]  /*8060*/  STG.E.U16 [R30.64], R47 ;  /* 0x0000002f1e007986 */ /* 0x0001e8000c101504 */
.L_x_2520:
[----:B------:R-:W-:Y:S05]  /*8070*/  BSYNC B0 ;  /* 0x0000000000007941 */ /* 0x000fea0003800000 */
.L_x_2519:
[----:B------:R-:W-:Y:S01]  /*8080*/  @!P1 STG.E.U16 [R26.64+-0x780], R51 ;  /* 0xfff880331a009986 */ /* 0x000fe2000c101504 */
[-C--:B------:R-:W-:Y:S01]  /*8090*/  ISETP.GE.AND P5, PT, R19, R125.reuse, PT ;  /* 0x0000007d1300720c */ /* 0x080fe20003fa6270 */
[----:B------:R-:W-:Y:S01]  /*80a0*/  FADD.FTZ R24, R132, R89 ;  /* 0x0000005984187221 */ /* 0x000fe20000010000 */
[-C--:B------:R-:W-:Y:S01]  /*80b0*/  ISETP.GE.AND P6, PT, R18, R125.reuse, PT ;  /* 0x0000007d1200720c */ /* 0x080fe20003fc6270 */
        /* <DEDUP_REMOVED lines=8> */
[----:B------:R-:W-:Y:S01]  /*8140*/  BSSY B0, `(.L_x_2521) ;  /* 0x0000068000007945 */ /* 0x000fe20003800000 */
[----:B------:R-:W-:Y:S01]  /*8150*/  F2FP.BF16.PACK_AB R132, R133, R132 ;  /* 0x000000848584723e */ /* 0x000fe200000010ff */
[----:B------:R-:W-:Y:S01]  /*8160*/  @!P5 STG.E.U16 [R26.64+-0x6c0], R57 ;  /* 0xfff940391a00d986 */ /* 0x000fe2000c101504 */
[-C--:B------:R-:W-:Y:S01]  /*8170*/  ISETP.GE.AND P5, PT, R7, R125.reuse, PT ;  /* 0x0000007d0700720c */ /* 0x080fe20003fa6270 */
[----:B------:R-:W-:Y:S01]  /*8180*/  FADD.FTZ R29, R24, R135 ;  /* 0x00000087181d7221 */ /* 0x000fe20000010000 */
[----:B------:R-:W-:Y:S01]  /*8190*/  F2FP.BF16.PACK_AB R134, R135, R134 ;  /* 0x000000868786723e */ /* 0x000fe200000010ff */
[----:B------:R-:W-:Y:S01]  /*81a0*/  @!P6 STG.E.U16 [R26.64+-0x680], R97 ;  /* 0xfff980611a00e986 */ /* 0x000fe2000c101504 */
[-C--:B------:R-:W-:Y:S01]  /*81b0*/  ISETP.GE.AND P6, PT, R6, R125.reuse, PT ;  /* 0x0000007d0600720c */ /* 0x080fe20003fc6270 */
[----:B------:R-:W-:Y:S01]  /*81c0*/  FADD.FTZ R24, R29, R136 ;  /* 0x000000881d187221 */ /* 0x000fe20000010000 */
[----:B0-----:R-:W-:Y:S01]  /*81d0*/  PRMT R30, R132, 0x7632, R30 ;  /* 0x00007632841e7816 */ /* 0x001fe2000000001e */
[----:B------:R-:W-:Y:S01]  /*81e0*/  @!P1 STG.E.U16 [R26.64+-0x640], R99 ;  /* 0xfff9c0631a009986 */ /* 0x000fe2000c101504 */
[-C--:B------:R-:W-:Y:S01]  /*81f0*/  ISETP.GE.AND P1, PT, R4, R125.reuse, PT ;  /* 0x0000007d0400720c */ /* 0x080fe20003f26270 */
[----:B------:R-:W-:Y:S01]  /*8200*/  FADD.FTZ R24, R24, R137 ;  /* 0x0000008918187221 */ /* 0x000fe20000010000 */
[----:B------:R-:W-:Y:S01]  /*8210*/  F2FP.BF16.PACK_AB R136, R137, R136 ;  /* 0x000000888988723e */ /* 0x000fe200000010ff */
[----:B------:R-:W-:Y:S01]  /*8220*/  @!P4 STG.E.U16 [R26.64+-0x600], R103 ;  /* 0xfffa00671a00c986 */ /* 0x000fe2000c101504 */
[----:B------:R-:W-:-:S02]  /*8230*/  ISETP.GE.AND P4, PT, R5, R125, PT ;  /* 0x0000007d0500720c */ /* 0x000fc40003f86270 */
[----:B------:R-:W-:Y:S01]  /*8240*/  PRMT R29, R134, 0x7632, R29 ;  /* 0x00007632861d7816 */ /* 0x000fe2000000001d */
[----:B------:R-:W-:Y:S01]  /*8250*/  @!P2 STG.E.U16 [R26.64+-0x5c0], R107 ;  /* 0xfffa406b1a00a986 */ /* 0x000fe2000c101504 */
[-C--:B------:R-:W-:Y:S02]  /*8260*/  ISETP.GE.AND P2, PT, R22, R125.reuse, PT ;  /* 0x0000007d1600720c */ /* 0x080fe40003f46270 */
[----:B------:R-:W-:Y:S01]  /*8270*/  PRMT R31, R136, 0x7632, R31 ;  /* 0x00007632881f7816 */ /* 0x000fe2000000001f */
[----:B------:R-:W-:Y:S01]  /*8280*/  @!P3 STG.E.U16 [R26.64+-0x580], R113 ;  /* 0xfffa80711a00b986 */ /* 0x000fe2000c101504 */
[----:B------:R-:W-:Y:S02]  /*8290*/  ISETP.GE.AND P3, PT, R0, R125, PT ;  /* 0x0000007d0000720c */ /* 0x000fe40003f66270 */
[----:B------:R-:W-:Y:S01]  /*82a0*/  F2FP.BF16.PACK_AB R28, R102, R111 ;  /* 0x0000006f661c723e */ /* 0x000fe200000010ff */
[----:B------:R-:W-:Y:S04]  /*82b0*/  @!P5 STG.E.U16 [R26.64+-0x540], R115 ;  /* 0xfffac0731a00d986 */ /* 0x000fe8000c101504 */
[----:B------:R-:W-:Y:S04]  /*82c0*/  @!P6 STG.E.U16 [R26.64+-0x500], R117 ;  /* 0xfffb00751a00e986 */ /* 0x000fe8000c101504 */
[----:B------:R-:W-:Y:S04]  /*82d0*/  @!P4 STG.E.U16 [R26.64+-0x4c0], R119 ;  /* 0xfffb40771a00c986 */ /* 0x000fe8000c101504 */
[----:B------:R-:W-:Y:S04]  /*82e0*/  @!P1 STG.E.U16 [R26.64+-0x480], R121 ;  /* 0xfffb80791a009986 */ /* 0x000fe8000c101504 */
[----:B------:R-:W-:Y:S04]  /*82f0*/  @!P2 STG.E.U16 [R26.64+-0x7c0], R49 ;  /* 0xfff840311a00a986 */ /* 0x000fe8000c101504 */
[----:B------:R0:W-:Y:S04]  /*8300*/  @!P3 STG.E.U16 [R26.64+-0x440], R123 ;  /* 0xfffbc07b1a00b986 */ /* 0x0001e8000c101504 */
[----:B------:R-:W-:Y:S01]  /*8310*/  BAR.SYNC.DEFER_BLOCKING 0x0 ;  /* 0x0000000000007b1d */ /* 0x000fe20000010000 */
[----:B0-----:R-:W-:Y:S01]  /*8320*/  F2FP.BF16.PACK_AB R26, R108, R139 ;  /* 0x0000008b6c1a723e */ /* 0x001fe200000010ff */
[----:B------:R-:W-:Y:S01]  /*8330*/  FADD.FTZ R139, R24, R139 ;  /* 0x0000008b188b7221 */ /* 0x000fe20000010000 */
[----:B------:R-:W-:-:S02]  /*8340*/  F2FP.BF16.PACK_AB R27, R110, R109 ;  /* 0x0000006d6e1b723e */ /* 0x000fc400000010ff */
[----:B------:R-:W-:Y:S01]  /*8350*/  PRMT R47, R26, 0x7610, R47 ;  /* 0x000076101a2f7816 */ /* 0x000fe2000000002f */
[----:B------:R-:W-:Y:S01]  /*8360*/  FADD.FTZ R108, R139, R108 ;  /* 0x0000006c8b6c7221 */ /* 0x000fe20000010000 */
[----:B------:R-:W-:-:S03]  /*8370*/  PRMT R49, R27, 0x7632, R49 ;  /* 0x000076321b317816 */ /* 0x000fc60000000031 */
[----:B------:R-:W-:-:S04]  /*8380*/  FADD.FTZ R109, R108, R109 ;  /* 0x0000006d6c6d7221 */ /* 0x000fc80000010000 */
[----:B------:R-:W-:Y:S01]  /*8390*/  FADD.FTZ R110, R109, R110 ;  /* 0x0000006e6d6e7221 */ /* 0x000fe20000010000 */
[----:B------:R-:W-:Y:S03]  /*83a0*/  STS.U16 [R59], R132 ;  /* 0x000000843b007388 */ /* 0x000fe60000000400 */
[----:B------:R-:W-:Y:S01]  /*83b0*/  FADD.FTZ R111, R110, R111 ;  /* 0x0000006f6e6f7221 */ /* 0x000fe20000010000 */
[----:B------:R0:W-:Y:S03]  /*83c0*/  STS.U16 [R32+0x2], R30 ;  /* 0x0000021e20007388 */ /* 0x0001e60000000400 */
[----:B------:R-:W-:Y:S01]  /*83d0*/  FADD.FTZ R111, R111, R102 ;  /* 0x000000666f6f7221 */ /* 0x000fe20000010000 */
[----:B------:R1:W-:Y:S04]  /*83e0*/  STS.U16 [R33+0x4], R134 ;  /* 0x0000048621007388 */ /* 0x0003e80000000400 */
[----:B------:R2:W-:Y:S01]  /*83f0*/  STS.U16 [R34+0x6], R29 ;  /* 0x0000061d22007388 */ /* 0x0005e20000000400 */
[----:B0-----:R-:W-:-:S02]  /*8400*/  PRMT R30, R26, 0x7632, R30 ;  /* 0x000076321a1e7816 */ /* 0x001fc4000000001e */
[----:B------:R-:W-:Y:S01]  /*8410*/  PRMT R32, R27, 0x7610, R32 ;  /* 0x000076101b207816 */ /* 0x000fe20000000020 */
[----:B------:R-:W-:Y:S01]  /*8420*/  STS.U16 [R35+0x8], R136 ;  /* 0x0000088823007388 */ /* 0x000fe20000000400 */
[----:B------:R-:W-:Y:S01]  /*8430*/  F2FP.BF16.PACK_AB R26, R105, R104 ;  /* 0x00000068691a723e */ /* 0x000fe200000010ff */
[----:B------:R-:W-:Y:S01]  /*8440*/  FADD.FTZ R104, R111, R104 ;  /* 0x000000686f687221 */ /* 0x000fe20000010000 */
[----:B------:R-:W-:Y:S01]  /*8450*/  F2FP.BF16.PACK_AB R27, R101, R106 ;  /* 0x0000006a651b723e */ /* 0x000fe200000010ff */
[----:B------:R0:W-:Y:S01]  /*8460*/  STS.U16 [R36+0xa], R31 ;  /* 0x00000a1f24007388 */ /* 0x0001e20000000400 */
[----:B-1----:R-:W-:Y:S01]  /*8470*/  PRMT R33, R28, 0x7632, R33 ;  /* 0x000076321c217816 */ /* 0x002fe20000000021 */
[----:B------:R-:W-:Y:S01]  /*8480*/  FADD.FTZ R105, R104, R105 ;  /* 0x0000006968697221 */ /* 0x000fe20000010000 */
[----:B--2---:R-:W-:Y:S01]  /*8490*/  PRMT R34, R26, 0x7632, R34 ;  /* 0x000076321a227816 */ /* 0x004fe20000000022 */
[----:B------:R-:W-:Y:S02]  /*84a0*/  STS.U16 [R37+0xc], R47 ;  /* 0x00000c2f25007388 */ /* 0x000fe40000000400 */
[----:B------:R-:W-:-:S02]  /*84b0*/  FADD.FTZ R106, R105, R106 ;  /* 0x0000006a696a7221 */ /* 0x000fc40000010000 */
[----:B------:R-:W-:Y:S01]  /*84c0*/  STS.U16 [R38+0xe], R30 ;  /* 0x00000e1e26007388 */ /* 0x000fe20000000400 */
[----:B0-----:R-:W-:Y:S01]  /*84d0*/  PRMT R36, R27, 0x7632, R36 ;  /* 0x000076321b247816 */ /* 0x001fe20000000024 */
[----:B------:R-:W-:Y:S02]  /*84e0*/  FADD.FTZ R89, R106, R101 ;  /* 0x000000656a597221 */ /* 0x000fe40000010000 */
        /* <DEDUP_REMOVED lines=9> */
[----:B------:R-:W-:Y:S01]  /*8580*/  LDS.U16 R75, [R75] ;  /* 0x000000004b4b7984 */ /* 0x000fe20000000400 */
[----:B0-----:R-:W-:-:S03]  /*8590*/  IMAD R27, R90, c[0x0][0x2f8], RZ ;  /* 0x0000be005a1b7a24 */ /* 0x001fc600078e02ff */
[----:B------:R-:W-:Y:S01]  /*85a0*/  LDS.U16 R29, [R74+0x40] ;  /* 0x000040004a1d7984 */ /* 0x000fe20000000400 */
[----:B------:R-:W-:-:S03]  /*85b0*/  IMAD R27, R92, c[0x0][0x2fc], R27 ;  /* 0x0000bf005c1b7a24 */ /* 0x000fc600078e021b */
        /* <DEDUP_REMOVED lines=16> */
[----:B0-----:R-:W-:-:S05]  /*86c0*/  IMAD.WIDE.U32 R24, R92, c[0x0][0x2f8], RZ ;  /* 0x0000be005c187a25 */ /* 0x001fca00078e00ff */
[----:B------:R-:W-:Y:S01]  /*86d0*/  IADD3 R49, R25, R27, RZ ;  /* 0x0000001b19317210 */ /* 0x000fe20007ffe0ff */
[----:B------:R-:W0:Y:S02]  /*86e0*/  LDS R45, [0x840] ;  /* 0x00084000ff2d7984 */ /* 0x000e240000000800 */
[C---:B0-----:R-:W-:Y:S02]  /*86f0*/  ISETP.GE.AND P0, PT, R76.reuse, R45, PT ;  /* 0x0000002d4c00720c */ /* 0x041fe40003f06270 */
[----:B------:R-:W-:-:S04]  /*8700*/  IADD3 R76, P1, R76, -0x3e0, RZ ;  /* 0xfffffc204c4c7810 */ /* 0x000fc80007f3e0ff */
[----:B------:R-:W-:-:S07]  /*8710*/  IADD3.X R47, R48, -0x1, RZ, P1, !PT ;  /* 0xffffffff302f7810 */ /* 0x000fce0000ffe4ff */
        /* <DEDUP_REMOVED lines=10> */
.L_x_2522:
[----:B------:R-:W-:Y:S05]  /*87c0*/  BSYNC B0 ;  /* 0x0000000000007941 */ /* 0x000fea0003800000 */
.L_x_2521:
[----:B------:R-:W-:Y:S01]  /*87d0*/  MOV R2, R24 ;  /* 0x0000001800027202 */ /* 0x000fe20000000f00 */
[----:B------:R-:W-:Y:S01]  /*87e0*/  IMAD.MOV.U32 R3, RZ, RZ, R49 ;  /* 0x000000ffff037224 */ /* 0x000fe200078e0031 */
[----:B------:R-:W-:Y:S01]  /*87f0*/  LEA R24, P1, R76, c[0x0][0x340], 0x1 ;  /* 0x0000d0004c187a11 */ /* 0x000fe200078208ff */
[----:B------:R-:W-:Y:S01]  /*8800*/  IMAD R25, R95, c[0x0][0x300], RZ ;  /* 0x0000c0005f197a24 */ /* 0x000fe200078e02ff */
[-C--:B------:R-:W-:Y:S01]  /*8810*/  ISETP.GE.AND P3, PT, R22, R45.reuse, PT ;  /* 0x0000002d1600720c */ /* 0x080fe20003f66270 */
[----:B------:R-:W-:Y:S01]  /*8820*/  IMAD.WIDE.U32 R2, R96, c[0x0][0x300], R2 ;  /* 0x0000c00060027a25 */ /* 0x000fe200078e0002 */
[----:B------:R-:W-:Y:S02]  /*8830*/  LEA.HI.X R22, R76, c[0x0][0x344], R47, 0x1, P1 ;  /* 0x0000d1004c167a11 */ /* 0x000fe400008f0c2f */
[----:B------:R-:W-:Y:S01]  /*8840*/  ISETP.GE.AND P4, PT, R23, R45, PT ;  /* 0x0000002d1700720c */ /* 0x000fe20003f86270 */
[----:B0-----:R-:W-:Y:S01]  /*8850*/  IMAD R26, R96, c[0x0][0x304], R25 ;  /* 0x0000c100601a7a24 */ /* 0x001fe200078e0219 */
[----:B------:R-:W-:-:S02]  /*8860*/  IADD3 R25, P0, R129, R2, RZ ;  /* 0x0000000281197210 */ /* 0x000fc40007f1e0ff */
[-C--:B------:R-:W-:Y:S02]  /*8870*/  ISETP.GE.AND P5, PT, R21, R45.reuse, PT ;  /* 0x0000002d1500720c */ /* 0x080fe40003fa6270 */
[----:B------:R-:W-:Y:S02]  /*8880*/  IADD3.X R3, R131, R26, R3, P0, !PT ;  /* 0x0000001a83037210 */ /* 0x000fe400007fe403 */
[C---:B------:R-:W-:Y:S02]  /*8890*/  LEA R2, P0, R25.reuse, R24, 0x1 ;  /* 0x0000001819027211 */ /* 0x040fe400078008ff */
[-C--:B------:R-:W-:Y:S02]  /*88a0*/  ISETP.GE.AND P6, PT, R20, R45.reuse, PT ;  /* 0x0000002d1400720c */ /* 0x080fe40003fc6270 */
        /* <DEDUP_REMOVED lines=37> */
.L_x_2469:
        /* <DEDUP_REMOVED lines=29> */
.L_x_2525:
[----:B------:R-:W-:Y:S05]  /*8cd0*/  BSYNC B0 ;  /* 0x0000000000007941 */ /* 0x000fea0003800000 */
.L_x_2524:
        /* <DEDUP_REMOVED lines=28> */
.L_x_2527:
[----:B------:R-:W1:Y:S02]  /*8ea0*/  S2R R19, SR_TID.X ;  /* 0x0000000000137919 */ /* 0x000e640000002100 */
.L_x_2528:
[----:B------:R-:W-:Y:S05]  /*8eb0*/  BSYNC B0 ;  /* 0x0000000000007941 */ /* 0x000fea0003800000 */
.L_x_2526:
        /* <DEDUP_REMOVED lines=15> */
[C---:B------:R-:W-:Y:S02]  /*8fb0*/  IMAD R15, R96.reuse, c[0x0][0x19c], R15 ;  /* 0x00006700600f7a24 */ /* 0x040fe400078e020f */
[C---:B------:R-:W-:Y:S01]  /*8fc0*/  IMAD R95, R96.reuse, c[0x0][0x1bc], R95 ;  /* 0x00006f00605f7a24 */ /* 0x040fe200078e025f */
[----:B------:R-:W-:Y:S01]  /*8fd0*/  IADD3 R25, R7, R13, RZ ;  /* 0x0000000d07197210 */ /* 0x000fe20007ffe0ff */
[----:B------:R-:W-:Y:S01]  /*8fe0*/  IMAD.WIDE.U32 R96, R96, c[0x0][0x1b8], RZ ;  /* 0x00006e0060607a25 */ /* 0x000fe200078e00ff */
[----:B------:R-:W-:-:S03]  /*8ff0*/  IADD3 R35, R17, R15, RZ ;  /* 0x0000000f11237210 */ /* 0x000fc60007ffe0ff */
[----:B------:R-:W-:Y:S02]  /*9000*/  IMAD.IADD R27, R5, 0x1, R11 ;  /* 0x00000001051b7824 */ /* 0x000fe400078e020b */
[----:B------:R-:W-:Y:S02]  /*9010*/  IMAD.IADD R95, R97, 0x1, R95 ;  /* 0x00000001615f7824 */ /* 0x000fe400078e025f */
.L_x_2529:
[----:B0-----:R-:W0:Y:S01]  /*9020*/  LDS R21, [R19.X4+0x1d90] ;  /* 0x001d900013157984 */ /* 0x001e220000004800 */
[----:B------:R-:W-:Y:S01]  /*9030*/  SHF.R.S32.HI R18, RZ, 0x1f, R19 ;  /* 0x0000001fff127819 */ /* 0x000fe20000011413 */
[----:B------:R-:W-:Y:S01]  /*9040*/  IMAD.MOV.U32 R10, RZ, RZ, R96 ;  /* 0x000000ffff0a7224 */ /* 0x000fe200078e0060 */
[----:B------:R-:W-:Y:S01]  /*9050*/  MOV R11, R95 ;  /* 0x0000005f000b7202 */ /* 0x000fe20000000f00 */
[----:B------:R-:W-:Y:S01]  /*9060*/  YIELD ;  /* 0x0000000000007946 */ /* 0x000fe20003800000 */
[----:B------:R-:W-:Y:S01]  /*9070*/  MOV R8, R6 ;  /* 0x0000000600087202 */ /* 0x000fe20000000f00 */
[C---:B------:R-:W-:Y:S01]  /*9080*/  IMAD R0, R18.reuse, c[0x0][0x290], RZ ;  /* 0x0000a40012007a24 */ /* 0x040fe200078e02ff */
[----:B------:R-:W-:Y:S01]  /*9090*/  MOV R9, R25 ;  /* 0x0000001900097202 */ /* 0x000fe20000000f00 */
        /* <DEDUP_REMOVED lines=18> */
[----:B------:R-:W-:Y:S01]  /*91c0*/  IMAD R31, R19, c[0x0][0x2b4], R20 ;  /* 0x0000ad00131f7a24 */ /* 0x000fe200078e0214 */
[----:B0-----:R-:W-:Y:S01]  /*91d0*/  MOV R11, R35 ;  /* 0x00000023000b7202 */ /* 0x001fe20000000f00 */
[----:B------:R-:W-:-:S02]  /*91e0*/  IMAD.MOV.U32 R10, RZ, RZ, R16 ;  /* 0x000000ffff0a7224 */ /* 0x000fc400078e0010 */
[----:B------:R-:W-:-:S04]  /*91f0*/  IMAD.WIDE.U32 R8, R19, c[0x0][0x2b0], R8 ;  /* 0x0000ac0013087a25 */ /* 0x000fc800078e0008 */
[----:B------:R-:W-:Y:S01]  /*9200*/  IMAD.WIDE.U32 R12, R19, c[0x0][0x1a0], R10 ;  /* 0x00006800130c7a25 */ /* 0x000fe200078e000a */
[----:B------:R-:W-:Y:S02]  /*9210*/  IADD3 R11, R9, R31, RZ ;  /* 0x0000001f090b7210 */ /* 0x000fe40007ffe0ff */
[----:B------:R-:W-:Y:S01]  /*9220*/  LEA R10, P0, R8, c[0x0][0x318], 0x2 ;  /* 0x0000c600080a7a11 */ /* 0x000fe200078010ff */
        /* <DEDUP_REMOVED lines=21> */
[----:B------:R-:W-:Y:S05]  /*9380*/  EXIT ;  /* 0x000000000000794d */ /* 0x000fea0003800000 */
.L_x_2507:
[----:B------:R-:W-:Y:S01]  /*9390*/  HFMA2.MMA R191, -RZ, RZ, 0, 5.9604644775390625e-08 ;  /* 0x00000001ffbf7435 */ /* 0x000fe200000001ff */
[----:B------:R-:W-:Y:S01]  /*93a0*/  MOV R190, R6 ;  /* 0x0000000600be7202 */ /* 0x000fe20000000f00 */
[----:B------:R-:W-:Y:S01]  /*93b0*/  IMAD.MOV.U32 R192, RZ, RZ, RZ ;  /* 0x000000ffffc07224 */ /* 0x000fe200078e00ff */
[----:B------:R-:W-:-:S02]  /*93c0*/  MOV R193, 0xffffffff ;  /* 0xffffffff00c17802 */ /* 0x000fc40000000f00 */
[----:B------:R-:W-:Y:S02]  /*93d0*/  MOV R4, 0x93f0 ;  /* 0x000093f000047802 */ /* 0x000fe40000000f00 */
[----:B-----5:R-:W-:Y:S05]  /*93e0*/  CALL.REL.NOINC `($__internal_104_$__cuda_sm70_shflsync_up) ;  /* 0x00000ed000007944 */ /* 0x020fea0003c00000 */
[----:B-1----:R-:W-:Y:S01]  /*93f0*/  MOV R189, R190 ;  /* 0x000000be00bd7202 */ /* 0x002fe20000000f00 */
[----:B0-----:R-:W-:Y:S05]  /*9400*/  BRA `(.L_x_2530) ;  /* 0xffffbd5000007947 */ /* 0x001fea000383ffff */
.L_x_2508:
[----:B------:R-:W-:Y:S01]  /*9410*/  HFMA2.MMA R191, -RZ, RZ, 0, 5.9604644775390625e-08 ;  /* 0x00000001ffbf7435 */ /* 0x000fe200000001ff */
[----:B------:R-:W-:Y:S01]  /*9420*/  IMAD.MOV.U32 R190, RZ, RZ, R7 ;  /* 0x000000ffffbe7224 */ /* 0x000fe200078e0007 */
[----:B------:R-:W-:Y:S01]  /*9430*/  MOV R192, RZ ;  /* 0x000000ff00c07202 */ /* 0x000fe20000000f00 */
[----:B------:R-:W-:Y:S01]  /*9440*/  IMAD.MOV.U32 R193, RZ, RZ, -0x1 ;  /* 0xffffffffffc17424 */ /* 0x000fe200078e00ff */
[----:B------:R-:W-:Y:S02]  /*9450*/  MOV R4, 0x9470 ;  /* 0x0000947000047802 */ /* 0x000fe40000000f00 */
[----:B01---5:R-:W-:Y:S05]  /*9460*/  CALL.REL.NOINC `($__internal_104_$__cuda_sm70_shflsync_up) ;  /* 0x00000e5000007944 */ /* 0x023fea0003c00000 */
[C---:B------:R-:W-:Y:S01]  /*9470*/  FMUL.FTZ R189, R6.reuse, R189 ;  /* 0x000000bd06bd7220 */ /* 0x040fe20000410000 */
[----:B------:R-:W-:Y:S01]  /*9480*/  ISETP.GE.AND P0, PT, R87, 0x1, PT ;  /* 0x000000015700780c */ /* 0x000fe20003f06270 */
[C---:B-1----:R-:W-:Y:S01]  /*9490*/  FFMA.FTZ R4, R6.reuse, R190, R7 ;  /* 0x000000be06047223 */ /* 0x042fe20000010007 */
[----:B0-----:R-:W-:Y:S01]  /*94a0*/  HFMA2.MMA R191, -RZ, RZ, 0, 1.1920928955078125e-07 ;  /* 0x00000002ffbf7435 */ /* 0x001fe200000001ff */
[----:B------:R-:W-:Y:S01]  /*94b0*/  MOV R192, RZ ;  /* 0x000000ff00c07202 */ /* 0x000fe20000000f00 */
[----:B------:R-:W-:Y:S01]  /*94c0*/  IMAD.MOV.U32 R193, RZ, RZ, -0x1 ;  /* 0xffffffffffc17424 */ /* 0x000fe200078e00ff */
[----:B------:R-:W-:-:S02]  /*94d0*/  FSEL R189, R6, R189, !P0 ;  /* 0x000000bd06bd7208 */ /* 0x000fc40004000000 */
[----:B------:R-:W-:Y:S02]  /*94e0*/  FSEL R7, R7, R4, !P0 ;  /* 0x0000000407077208 */ /* 0x000fe40004000000 */
[----:B------:R-:W-:Y:S02]  /*94f0*/  MOV R190, R189 ;  /* 0x000000bd00be7202 */ /* 0x000fe40000000f00 */
[----:B------:R-:W-:Y:S02]  /*9500*/  MOV R4, 0x9520 ;  /* 0x0000952000047802 */ /* 0x000fe40000000f00 */
[----:B------:R-:W-:Y:S05]  /*9510*/  CALL.REL.NOINC `($__internal_104_$__cuda_sm70_shflsync_up) ;  /* 0x00000da000007944 */ /* 0x000fea0003c00000 */
[----:B0-----:R-:W-:Y:S01]  /*9520*/  HFMA2.MMA R191, -RZ, RZ, 0, 1.1920928955078125e-07 ;  /* 0x00000002ffbf7435 */ /* 0x001fe200000001ff */
[----:B-1----:R-:W-:Y:S01]  /*9530*/  MOV R6, R190 ;  /* 0x000000be00067202 */ /* 0x002fe20000000f00 */
[----:B------:R-:W-:Y:S01]  /*9540*/  IMAD.MOV.U32 R190, RZ, RZ, R7 ;  /* 0x000000ffffbe7224 */ /* 0x000fe200078e0007 */
[----:B------:R-:W-:Y:S01]  /*9550*/  MOV R192, RZ ;  /* 0x000000ff00c07202 */ /* 0x000fe20000000f00 */
[----:B------:R-:W-:Y:S01]  /*9560*/  IMAD.MOV.U32 R193, RZ, RZ, -0x1 ;  /* 0xffffffffffc17424 */ /* 0x000fe200078e00ff */
[----:B------:R-:W-:Y:S02]  /*9570*/  MOV R4, 0x9590 ;  /* 0x0000959000047802 */ /* 0x000fe40000000f00 */
[----:B------:R-:W-:Y:S05]  /*9580*/  CALL.REL.NOINC `($__internal_104_$__cuda_sm70_shflsync_up) ;  /* 0x00000d3000007944 */ /* 0x000fea0003c00000 */
[----:B------:R-:W-:Y:S01]  /*9590*/  ISETP.GE.AND P0, PT, R87, 0x2, PT ;  /* 0x000000025700780c */ /* 0x000fe20003f06270 */
[----:B0-----:R-:W-:Y:S01]  /*95a0*/  HFMA2.MMA R191, -RZ, RZ, 0, 2.384185791015625e-07 ;  /* 0x00000004ffbf7435 */ /* 0x001fe200000001ff */
[----:B------:R-:W-:Y:S01]  /*95b0*/  MOV R192, RZ ;  /* 0x000000ff00c07202 */ /* 0x000fe20000000f00 */
[----:B------:R-:W-:Y:S01]  /*95c0*/  IMAD.MOV.U32 R193, RZ, RZ, -0x1 ;  /* 0xffffffffffc17424 */ /* 0x000fe200078e00ff */
[----:B------:R-:W-:-:S09]  /*95d0*/  MOV R4, 0x9620 ;  /* 0x0000962000047802 */ /* 0x000fd20000000f00 */
[----:B-1----:R-:W-:Y:S02]  /*95e0*/  @P0 FFMA.FTZ R7, R189, R190, R7 ;  /* 0x000000bebd070223 */ /* 0x002fe40000010007 */
[----:B------:R-:W-:-:S05]  /*95f0*/  @P0 FMUL.FTZ R189, R6, R189 ;  /* 0x000000bd06bd0220 */ /* 0x000fca0000410000 */
[----:B------:R-:W-:Y:S02]  /*9600*/  MOV R190, R189 ;  /* 0x000000bd00be7202 */ /* 0x000fe40000000f00 */
[----:B------:R-:W-:Y:S05]  /*9610*/  CALL.REL.NOINC `($__internal_104_$__cuda_sm70_shflsync_up) ;  /* 0x00000ca000007944 */ /* 0x000fea0003c00000 */
[----:B0-----:R-:W-:Y:S01]  /*9620*/  HFMA2.MMA R191, -RZ, RZ, 0, 2.384185791015625e-07 ;  /* 0x00000004ffbf7435 */ /* 0x001fe200000001ff */
[----:B-1----:R-:W-:Y:S01]  /*9630*/  MOV R6, R190 ;  /* 0x000000be00067202 */ /* 0x002fe20000000f00 */
[----:B------:R-:W-:Y:S01]  /*9640*/  IMAD.MOV.U32 R190, RZ, RZ, R7 ;  /* 0x000000ffffbe7224 */ /* 0x000fe200078e0007 */
[----:B------:R-:W-:Y:S01]  /*9650*/  MOV R192, RZ ;  /* 0x000000ff00c07202 */ /* 0x000fe20000000f00 */
[----:B------:R-:W-:Y:S01]  /*9660*/  IMAD.MOV.U32 R193, RZ, RZ, -0x1 ;  /* 0xffffffffffc17424 */ /* 0x000fe200078e00ff */
[----:B------:R-:W-:Y:S02]  /*9670*/  MOV R4, 0x9690 ;  /* 0x0000969000047802 */ /* 0x000fe40000000f00 */
[----:B------:R-:W-:Y:S05]  /*9680*/  CALL.REL.NOINC `($__internal_104_$__cuda_sm70_shflsync_up) ;  /* 0x00000c3000007944 */ /* 0x000fea0003c00000 */
[----:B------:R-:W-:Y:S01]  /*9690*/  ISETP.GE.AND P0, PT, R87, 0x4, PT ;  /* 0x000000045700780c */ /* 0x000fe20003f06270 */
[----:B0-----:R-:W-:Y:S01]  /*96a0*/  HFMA2.MMA R191, -RZ, RZ, 0, 4.76837158203125e-07 ;  /* 0x00000008ffbf7435 */ /* 0x001fe200000001ff */
[----:B------:R-:W-:Y:S01]  /*96b0*/  MOV R192, RZ ;  /* 0x000000ff00c07202 */ /* 0x000fe20000000f00 */
[----:B------:R-:W-:Y:S01]  /*96c0*/  IMAD.MOV.U32 R193, RZ, RZ, -0x1 ;  /* 0xffffffffffc17424 */ /* 0x000fe200078e00ff */
[----:B------:R-:W-:-:S09]  /*96d0*/  MOV R4, 0x9720 ;  /* 0x0000972000047802 */ /* 0x000fd20000000f00 */
[----:B-1----:R-:W-:Y:S02]  /*96e0*/  @P0 FFMA.FTZ R7, R189, R190, R7 ;  /* 0x000000bebd070223 */ /* 0x002fe40000010007 */
[----:B------:R-:W-:-:S05]  /*96f0*/  @P0 FMUL.FTZ R189, R6, R189 ;  /* 0x000000bd06bd0220 */ /* 0x000fca0000410000 */
[----:B------:R-:W-:Y:S02]  /*9700*/  MOV R190, R189 ;  /* 0x000000bd00be7202 */ /* 0x000fe40000000f00 */
[----:B------:R-:W-:Y:S05]  /*9710*/  CALL.REL.NOINC `($__internal_104_$__cuda_sm70_shflsync_up) ;  /* 0x00000ba000007944 */ /* 0x000fea0003c00000 */
[----:B0-----:R-:W-:Y:S01]  /*9720*/  HFMA2.MMA R191, -RZ, RZ, 0, 4.76837158203125e-07 ;  /* 0x00000008ffbf7435 */ /* 0x001fe200000001ff */
[----:B-1----:R-:W-:Y:S01]  /*9730*/  MOV R6, R190 ;  /* 0x000000be00067202 */ /* 0x002fe20000000f00 */
[----:B------:R-:W-:Y:S01]  /*9740*/  IMAD.MOV.U32 R190, RZ, RZ, R7 ;  /* 0x000000ffffbe7224 */ /* 0x000fe200078e0007 */
[----:B------:R-:W-:Y:S01]  /*9750*/  MOV R192, RZ ;  /* 0x000000ff00c07202 */ /* 0x000fe20000000f00 */
[----:B------:R-:W-:Y:S01]  /*9760*/  IMAD.MOV.U32 R193, RZ, RZ, -0x1 ;  /* 0xffffffffffc17424 */ /* 0x000fe200078e00ff */
[----:B------:R-:W-:Y:S02]  /*9770*/  MOV R4, 0x9790 ;  /* 0x0000979000047802 */ /* 0x000fe40000000f00 */
[----:B------:R-:W-:Y:S05]  /*9780*/  CALL.REL.NOINC `($__internal_104_$__cuda_sm70_shflsync_up) ;  /* 0x00000b3000007944 */ /* 0x000fea0003c00000 */
[----:B------:R-:W-:Y:S01]  /*9790*/  ISETP.GE.AND P0, PT, R87, 0x8, PT ;  /* 0x000000085700780c */ /* 0x000fe20003f06270 */
[----:B0-----:R-:W-:Y:S01]  /*97a0*/  HFMA2.MMA R191, -RZ, RZ, 0, 9.5367431640625e-07 ;  /* 0x00000010ffbf7435 */ /* 0x001fe200000001ff */
[----:B------:R-:W-:Y:S01]  /*97b0*/  MOV R192, RZ ;  /* 0x000000ff00c07202 */ /* 0x000fe20000000f00 */
[----:B------:R-:W-:Y:S01]  /*97c0*/  IMAD.MOV.U32 R193, RZ, RZ, -0x1 ;  /* 0xffffffffffc17424 */ /* 0x000fe200078e00ff */
[----:B------:R-:W-:-:S09]  /*97d0*/  MOV R4, 0x9840 ;  /* 0x0000984000047802 */ /* 0x000fd20000000f00 */
[----:B-1----:R-:W-:Y:S02]  /*97e0*/  @P0 FFMA.FTZ R7, R189, R190, R7 ;  /* 0x000000bebd070223 */ /* 0x002fe40000010007 */
[----:B------:R-:W-:-:S03]  /*97f0*/  @P0 FMUL.FTZ R189, R6, R189 ;  /* 0x000000bd06bd0220 */ /* 0x000fc60000410000 */
[----:B------:R-:W-:Y:S01]  /*9800*/  MOV R186, R7 ;  /* 0x0000000700ba7202 */ /* 0x000fe20000000f00 */
[----:B------:R-:W-:Y:S01]  /*9810*/  IMAD.MOV.U32 R190, RZ, RZ, R189 ;  /* 0x000000ffffbe7224 */ /* 0x000fe200078e00bd */
[----:B------:R-:W-:Y:S02]  /*9820*/  MOV R188, R189 ;  /* 0x000000bd00bc7202 */ /* 0x000fe40000000f00 */
[----:B------:R-:W-:Y:S05]  /*9830*/  CALL.REL.NOINC `($__internal_104_$__cuda_sm70_shflsync_up) ;  /* 0x00000a8000007944 */ /* 0x000fea0003c00000 */
[----:B0-----:R-:W-:Y:S01]  /*9840*/  HFMA2.MMA R192, -RZ, RZ, 0, 0 ;  /* 0x00000000ffc07435 */ /* 0x001fe200000001ff */
[----:B-1----:R-:W-:Y:S01]  /*9850*/  MOV R189, R190 ;  /* 0x000000be00bd7202 */ /* 0x002fe20000000f00 */
[----:B------:R-:W-:Y:S01]  /*9860*/  IMAD.MOV.U32 R191, RZ, RZ, 0x10 ;  /* 0x00000010ffbf7424 */ /* 0x000fe200078e00ff */
[----:B------:R-:W-:Y:S02]  /*9870*/  MOV R190, R7 ;  /* 0x0000000700be7202 */ /* 0x000fe40000000f00 */
[----:B------:R-:W-:Y:S02]  /*9880*/  MOV R193, 0xffffffff ;  /* 0xffffffff00c17802 */ /* 0x000fe40000000f00 */
[----:B------:R-:W-:Y:S02]  /*9890*/  MOV R4, 0x98b0 ;  /* 0x000098b000047802 */ /* 0x000fe40000000f00 */
[----:B------:R-:W-:Y:S05]  /*98a0*/  CALL.REL.NOINC `($__internal_104_$__cuda_sm70_shflsync_up) ;  /* 0x00000a1000007944 */ /* 0x000fea0003c00000 */
[----:B-1----:R-:W-:Y:S01]  /*98b0*/  IMAD.MOV.U32 R4, RZ, RZ, R190 ;  /* 0x000000ffff047224 */ /* 0x002fe200078e00be */
[----:B0-----:R-:W-:Y:S05]  /*98c0*/  BRA `(.L_x_2531) ;  /* 0xffffba1000007947 */ /* 0x001fea000383ffff */
.L_x_2511:
[----:B------:R-:W-:Y:S01]  /*98d0*/  HFMA2.MMA R191, -RZ, RZ, 0, 5.9604644775390625e-08 ;  /* 0x00000001ffbf7435 */ /* 0x000fe200000001ff */
[----:B-1----:R-:W-:Y:S01]  /*98e0*/  MOV R190, R186 ;  /* 0x000000ba00be7202 */ /* 0x002fe20000000f00 */
[----:B0-----:R-:W-:Y:S01]  /*98f0*/  IMAD.MOV.U32 R192, RZ, RZ, RZ ;  /* 0x000000ffffc07224 */ /* 0x001fe200078e00ff */
[----:B------:R-:W-:-:S02]  /*9900*/  MOV R193, 0xffffffff ;  /* 0xffffffff00c17802 */ /* 0x000fc40000000f00 */
[----:B------:R-:W-:Y:S02]  /*9910*/  MOV R4, 0x9930 ;  /* 0x0000993000047802 */ /* 0x000fe40000000f00 */
[----:B-----5:R-:W-:Y:S05]  /*9920*/  CALL.REL.NOINC `($__internal_104_$__cuda_sm70_shflsync_up) ;  /* 0x0000099000007944 */ /* 0x020fea0003c00000 */
[----:B0-----:R-:W-:Y:S01]  /*9930*/  HFMA2.MMA R191, -RZ, RZ, 0, 5.9604644775390625e-08 ;  /* 0x00000001ffbf7435 */ /* 0x001fe200000001ff */
[----:B-1----:R-:W-:Y:S01]  /*9940*/  MOV R6, R190 ;  /* 0x000000be00067202 */ /* 0x002fe20000000f00 */
[----:B------:R-:W-:Y:S01]  /*9950*/  IMAD.MOV.U32 R190, RZ, RZ, R7 ;  /* 0x000000ffffbe7224 */ /* 0x000fe200078e0007 */
[----:B------:R-:W-:Y:S01]  /*9960*/  MOV R192, RZ ;  /* 0x000000ff00c07202 */ /* 0x000fe20000000f00 */
[----:B------:R-:W-:Y:S01]  /*9970*/  IMAD.MOV.U32 R193, RZ, RZ, -0x1 ;  /* 0xffffffffffc17424 */ /* 0x000fe200078e00ff */
[----:B------:R-:W-:Y:S02]  /*9980*/  MOV R4, 0x99a0 ;  /* 0x000099a000047802 */ /* 0x000fe40000000f00 */
[----:B------:R-:W-:Y:S05]  /*9990*/  CALL.REL.NOINC `($__internal_104_$__cuda_sm70_shflsync_up) ;  /* 0x0000092000007944 */ /* 0x000fea0003c00000 */
[----:B0-----:R-:W-:Y:S01]  /*99a0*/  HFMA2.MMA R193, -RZ, RZ, 0, 0 ;  /* 0x00000000ffc17435 */ /* 0x001fe200000001ff */
[----:B-1----:R-:W-:Y:S01]  /*99b0*/  MOV R188, R190 ;  /* 0x000000be00bc7202 */ /* 0x002fe20000000f00 */
[----:B------:R-:W-:Y:S01]  /*99c0*/  IMAD.MOV.U32 R192, RZ, RZ, R14 ;  /* 0x000000ffffc07224 */ /* 0x000fe200078e000e */
[----:B------:R-:W-:Y:S01]  /*99d0*/  MOV R186, R6 ;  /* 0x0000000600ba7202 */ /* 0x000fe20000000f00 */
[----:B------:R-:W-:Y:S01]  /*99e0*/  IMAD.MOV.U32 R195, RZ, RZ, -0x1 ;  /* 0xffffffffffc37424 */ /* 0x000fe200078e00ff */
[----:B------:R-:W-:-:S02]  /*99f0*/  MOV R190, 0x1f ;  /* 0x0000001f00be7802 */ /* 0x000fc40000000f00 */
[----:B------:R-:W-:Y:S02]  /*9a00*/  MOV R4, 0x9a20 ;  /* 0x00009a2000047802 */ /* 0x000fe40000000f00 */
[----:B------:R-:W-:Y:S05]  /*9a10*/  CALL.REL.NOINC `($__internal_103_$__cuda_sm70_shflsync_idx_p) ;  /* 0x0000086000007944 */ /* 0x000fea0003c00000 */
[----:B-1----:R-:W-:Y:S01]  /*9a20*/  MOV R14, R190 ;  /* 0x000000be000e7202 */ /* 0x002fe20000000f00 */
[----:B------:R-:W-:Y:S01]  /*9a30*/  HFMA2.MMA R190, -RZ, RZ, 0, 1.847743988037109375e-06 ;  /* 0x0000001fffbe7435 */ /* 0x000fe200000001ff */
[----:B0-----:R-:W-:Y:S01]  /*9a40*/  MOV R192, R15 ;  /* 0x0000000f00c07202 */ /* 0x001fe20000000f00 */
[----:B------:R-:W-:Y:S01]  /*9a50*/  IMAD.MOV.U32 R193, RZ, RZ, RZ ;  /* 0x000000ffffc17224 */ /* 0x000fe200078e00ff */
[----:B------:R-:W-:Y:S02]  /*9a60*/  MOV R195, 0xffffffff ;  /* 0xffffffff00c37802 */ /* 0x000fe40000000f00 */
[----:B------:R-:W-:Y:S02]  /*9a70*/  MOV R4, 0x9a90 ;  /* 0x00009a9000047802 */ /* 0x000fe40000000f00 */
[----:B------:R-:W-:Y:S05]  /*9a80*/  CALL.REL.NOINC `($__internal_103_$__cuda_sm70_shflsync_idx_p) ;  /* 0x000007f000007944 */ /* 0x000fea0003c00000 */
[----:B-1----:R-:W-:Y:S01]  /*9a90*/  IMAD.MOV.U32 R5, RZ, RZ, R190 ;  /* 0x000000ffff057224 */ /* 0x002fe200078e00be */
[----:B0-----:R-:W-:Y:S05]  /*9aa0*/  BRA `(.L_x_2532) ;  /* 0xffffb9b000007947 */ /* 0x001fea000383ffff */
.L_x_2514:
[----:B------:R-:W-:Y:S01]  /*9ab0*/  HFMA2.MMA R193, -RZ, RZ, 0, 5.9604644775390625e-08 ;  /* 0x00000001ffc17435 */ /* 0x000fe200000001ff */
[----:B------:R-:W-:Y:S01]  /*9ac0*/  MOV R186, R6 ;  /* 0x0000000600ba7202 */ /* 0x000fe20000000f00 */
[----:B------:R-:W-:Y:S01]  /*9ad0*/  IMAD.MOV.U32 R188, RZ, RZ, 0x1f ;  /* 0x0000001fffbc7424 */ /* 0x000fe200078e00ff */
[----:B------:R-:W-:-:S02]  /*9ae0*/  MOV R195, 0xffffffff ;  /* 0xffffffff00c37802 */ /* 0x000fc40000000f00 */
[----:B------:R-:W-:Y:S02]  /*9af0*/  MOV R4, 0x9b10 ;  /* 0x00009b1000047802 */ /* 0x000fe40000000f00 */
[----:B------:R-:W-:Y:S05]  /*9b00*/  CALL.REL.NOINC `($__internal_102_$__cuda_sm70_shflsync_down) ;  /* 0x0000073000007944 */ /* 0x000fea0003c00000 */
[----:B-1----:R-:W-:Y:S01]  /*9b10*/  MOV R191, R186 ;  /* 0x000000ba00bf7202 */ /* 0x002fe20000000f00 */
[----:B0-----:R-:W-:Y:S05]  /*9b20*/  BRA `(.L_x_2533) ;  /* 0xffffbe1000007947 */ /* 0x001fea000383ffff */
.L_x_2515:
[----:B------:R-:W-:Y:S01]  /*9b30*/  HFMA2.MMA R188, -RZ, RZ, 0, 1.847743988037109375e-06 ;  /* 0x0000001fffbc7435 */ /* 0x000fe200000001ff */
[----:B------:R-:W-:Y:S01]  /*9b40*/  MOV R186, R7 ;  /* 0x0000000700ba7202 */ /* 0x000fe20000000f00 */
[----:B------:R-:W-:Y:S01]  /*9b50*/  IMAD.MOV.U32 R193, RZ, RZ, 0x1 ;  /* 0x00000001ffc17424 */ /* 0x000fe200078e00ff */
[----:B------:R-:W-:Y:S02]  /*9b60*/  MOV R195, 0xffffffff ;  /* 0xffffffff00c37802 */ /* 0x000fe40000000f00 */
[----:B------:R-:W-:Y:S02]  /*9b70*/  MOV R4, 0x9b90 ;  /* 0x00009b9000047802 */ /* 0x000fe40000000f00 */
[----:B01----:R-:W-:Y:S05]  /*9b80*/  CALL.REL.NOINC `($__internal_102_$__cuda_sm70_shflsync_down) ;  /* 0x000006b000007944 */ /* 0x003fea0003c00000 */
[C---:B------:R-:W-:Y:S01]  /*9b90*/  FMUL.FTZ R5, R6.reuse, R191 ;  /* 0x000000bf06057220 */ /* 0x040fe20000410000 */
[----:B0-----:R-:W-:Y:S01]  /*9ba0*/  HFMA2.MMA R193, -RZ, RZ, 0, 1.1920928955078125e-07 ;  /* 0x00000002ffc17435 */ /* 0x001fe200000001ff */
[C---:B-1----:R-:W-:Y:S01]  /*9bb0*/  FFMA.FTZ R186, R6.reuse, R186, R7 ;  /* 0x000000ba06ba7223 */ /* 0x042fe20000010007 */
[----:B------:R-:W-:Y:S01]  /*9bc0*/  MOV R195, 0xffffffff ;  /* 0xffffffff00c37802 */ /* 0x000fe20000000f00 */
[----:B------:R-:W-:Y:S01]  /*9bd0*/  IMAD.MOV.U32 R188, RZ, RZ, 0x1f ;  /* 0x0000001fffbc7424 */ /* 0x000fe200078e00ff */
[----:B------:R-:W-:-:S02]  /*9be0*/  FSEL R191, R6, R5, !P4 ;  /* 0x0000000506bf7208 */ /* 0x000fc40006000000 */
[----:B------:R-:W-:Y:S02]  /*9bf0*/  FSEL R7, R7, R186, !P4 ;  /* 0x000000ba07077208 */ /* 0x000fe40006000000 */
[----:B------:R-:W-:Y:S02]  /*9c00*/  MOV R186, R191 ;  /* 0x000000bf00ba7202 */ /* 0x000fe40000000f00 */
[----:B------:R-:W-:Y:S02]  /*9c10*/  MOV R4, 0x9c30 ;  /* 0x00009c3000047802 */ /* 0x000fe40000000f00 */
[----:B------:R-:W-:Y:S05]  /*9c20*/  CALL.REL.NOINC `($__internal_102_$__cuda_sm70_shflsync_down) ;  /* 0x0000061000007944 */ /* 0x000fea0003c00000 */
[----:B0-----:R-:W-:Y:S01]  /*9c30*/  HFMA2.MMA R193, -RZ, RZ, 0, 1.1920928955078125e-07 ;  /* 0x00000002ffc17435 */ /* 0x001fe200000001ff */
[----:B-1----:R-:W-:Y:S01]  /*9c40*/  MOV R6, R186 ;  /* 0x000000ba00067202 */ /* 0x002fe20000000f00 */
[----:B------:R-:W-:Y:S01]  /*9c50*/  IMAD.MOV.U32 R186, RZ, RZ, R7 ;  /* 0x000000ffffba7224 */ /* 0x000fe200078e0007 */
[----:B------:R-:W-:Y:S02]  /*9c60*/  MOV R188, 0x1f ;  /* 0x0000001f00bc7802 */ /* 0x000fe40000000f00 */
[----:B------:R-:W-:Y:S02]  /*9c70*/  MOV R195, 0xffffffff ;  /* 0xffffffff00c37802 */ /* 0x000fe40000000f00 */
[----:B------:R-:W-:-:S02]  /*9c80*/  MOV R4, 0x9ca0 ;  /* 0x00009ca000047802 */ /* 0x000fc40000000f00 */
[----:B------:R-:W-:Y:S05]  /*9c90*/  CALL.REL.NOINC `($__internal_102_$__cuda_sm70_shflsync_down) ;  /* 0x000005a000007944 */ /* 0x000fea0003c00000 */
[----:B-1----:R-:W-:Y:S01]  /*9ca0*/  @!P3 FFMA.FTZ R7, R191, R186, R7 ;  /* 0x000000babf07b223 */ /* 0x002fe20000010007 */
[----:B0-----:R-:W-:Y:S01]  /*9cb0*/  HFMA2.MMA R188, -RZ, RZ, 0, 1.847743988037109375e-06 ;  /* 0x0000001fffbc7435 */ /* 0x001fe200000001ff */
[----:B------:R-:W-:Y:S01]  /*9cc0*/  @!P3 FMUL.FTZ R191, R6, R191 ;  /* 0x000000bf06bfb220 */ /* 0x000fe20000410000 */
[----:B------:R-:W-:Y:S01]  /*9cd0*/  MOV R195, 0xffffffff ;  /* 0xffffffff00c37802 */ /* 0x000fe20000000f00 */
[----:B------:R-:W-:Y:S01]  /*9ce0*/  IMAD.MOV.U32 R193, RZ, RZ, 0x4 ;  /* 0x00000004ffc17424 */ /* 0x000fe200078e00ff */
[----:B------:R-:W-:-:S02]  /*9cf0*/  MOV R4, 0x9d20 ;  /* 0x00009d2000047802 */ /* 0x000fc40000000f00 */
[----:B------:R-:W-:Y:S02]  /*9d00*/  MOV R186, R191 ;  /* 0x000000bf00ba7202 */ /* 0x000fe40000000f00 */
[----:B------:R-:W-:Y:S05]  /*9d10*/  CALL.REL.NOINC `($__internal_102_$__cuda_sm70_shflsync_down) ;  /* 0x0000052000007944 */ /* 0x000fea0003c00000 */
[----:B0-----:R-:W-:Y:S01]  /*9d20*/  HFMA2.MMA R193, -RZ, RZ, 0, 2.384185791015625e-07 ;  /* 0x00000004ffc17435 */ /* 0x001fe200000001ff */
[----:B-1----:R-:W-:Y:S01]  /*9d30*/  IMAD.MOV.U32 R6, RZ, RZ, R186 ;  /* 0x000000ffff067224 */ /* 0x002fe200078e00ba */
[----:B------:R-:W-:Y:S01]  /*9d40*/  MOV R186, R7 ;  /* 0x0000000700ba7202 */ /* 0x000fe20000000f00 */
[----:B------:R-:W-:Y:S01]  /*9d50*/  IMAD.MOV.U32 R195, RZ, RZ, -0x1 ;  /* 0xffffffffffc37424 */ /* 0x000fe200078e00ff */
[----:B------:R-:W-:Y:S02]  /*9d60*/  MOV R188, 0x1f ;  /* 0x0000001f00bc7802 */ /* 0x000fe40000000f00 */
[----:B------:R-:W-:Y:S02]  /*9d70*/  MOV R4, 0x9d90 ;  /* 0x00009d9000047802 */ /* 0x000fe40000000f00 */
[----:B------:R-:W-:Y:S05]  /*9d80*/  CALL.REL.NOINC `($__internal_102_$__cuda_sm70_shflsync_down) ;  /* 0x000004b000007944 */ /* 0x000fea0003c00000 */
[----:B-1----:R-:W-:Y:S01]  /*9d90*/  @!P2 FFMA.FTZ R7, R191, R186, R7 ;  /* 0x000000babf07a223 */ /* 0x002fe20000010007 */
[----:B0-----:R-:W-:Y:S01]  /*9da0*/  HFMA2.MMA R193, -RZ, RZ, 0, 4.76837158203125e-07 ;  /* 0x00000008ffc17435 */ /* 0x001fe200000001ff */
[----:B------:R-:W-:Y:S01]  /*9db0*/  @!P2 FMUL.FTZ R191, R6, R191 ;  /* 0x000000bf06bfa220 */ /* 0x000fe20000410000 */
[----:B------:R-:W-:Y:S02]  /*9dc0*/  MOV R188, 0x1f ;  /* 0x0000001f00bc7802 */ /* 0x000fe40000000f00 */
[----:B------:R-:W-:Y:S01]  /*9dd0*/  MOV R195, 0xffffffff ;  /* 0xffffffff00c37802 */ /* 0x000fe20000000f00 */
[----:B------:R-:W-:Y:S01]  /*9de0*/  IMAD.MOV.U32 R186, RZ, RZ, R191 ;  /* 0x000000ffffba7224 */ /* 0x000fe200078e00bf */
[----:B------:R-:W-:-:S02]  /*9df0*/  MOV R4, 0x9e10 ;  /* 0x00009e1000047802 */ /* 0x000fc40000000f00 */
[----:B------:R-:W-:Y:S05]  /*9e00*/  CALL.REL.NOINC `($__internal_102_$__cuda_sm70_shflsync_down) ;  /* 0x0000043000007944 */ /* 0x000fea0003c00000 */
[----:B0-----:R-:W-:Y:S01]  /*9e10*/  HFMA2.MMA R193, -RZ, RZ, 0, 4.76837158203125e-07 ;  /* 0x00000008ffc17435 */ /* 0x001fe200000001ff */
[----:B-1----:R-:W-:Y:S01]  /*9e20*/  MOV R6, R186 ;  /* 0x000000ba00067202 */ /* 0x002fe20000000f00 */
[----:B------:R-:W-:Y:S01]  /*9e30*/  IMAD.MOV.U32 R188, RZ, RZ, 0x1f ;  /* 0x0000001fffbc7424 */ /* 0x000fe200078e00ff */
[----:B------:R-:W-:-:S02]  /*9e40*/  MOV R186, R7 ;  /* 0x0000000700ba7202 */ /* 0x000fc40000000f00 */
[----:B------:R-:W-:Y:S02]  /*9e50*/  MOV R195, 0xffffffff ;  /* 0xffffffff00c37802 */ /* 0x000fe40000000f00 */
[----:B------:R-:W-:Y:S02]  /*9e60*/  MOV R4, 0x9e80 ;  /* 0x00009e8000047802 */ /* 0x000fe40000000f00 */
[----:B------:R-:W-:Y:S05]  /*9e70*/  CALL.REL.NOINC `($__internal_102_$__cuda_sm70_shflsync_down) ;  /* 0x000003c000007944 */ /* 0x000fea0003c00000 */
[----:B-1----:R-:W-:Y:S01]  /*9e80*/  @!P1 FFMA.FTZ R7, R191, R186, R7 ;  /* 0x000000babf079223 */ /* 0x002fe20000010007 */
[----:B0-----:R-:W-:Y:S01]  /*9e90*/  HFMA2.MMA R193, -RZ, RZ, 0, 9.5367431640625e-07 ;  /* 0x00000010ffc17435 */ /* 0x001fe200000001ff */
[----:B------:R-:W-:Y:S01]  /*9ea0*/  @!P1 FMUL.FTZ R191, R6, R191 ;  /* 0x000000bf06bf9220 */ /* 0x000fe20000410000 */
[----:B------:R-:W-:Y:S01]  /*9eb0*/  MOV R188, 0x1f ;  /* 0x0000001f00bc7802 */ /* 0x000fe20000000f00 */
[----:B------:R-:W-:Y:S01]  /*9ec0*/  IMAD.MOV.U32 R195, RZ, RZ, -0x1 ;  /* 0xffffffffffc37424 */ /* 0x000fe200078e00ff */
[----:B------:R-:W-:Y:S02]  /*9ed0*/  MOV R4, 0x9f00 ;  /* 0x00009f0000047802 */ /* 0x000fe40000000f00 */
[----:B------:R-:W-:Y:S02]  /*9ee0*/  MOV R186, R191 ;  /* 0x000000bf00ba7202 */ /* 0x000fe40000000f00 */
[----:B------:R-:W-:Y:S05]  /*9ef0*/  CALL.REL.NOINC `($__internal_102_$__cuda_sm70_shflsync_down) ;  /* 0x0000034000007944 */ /* 0x000fea0003c00000 */
[----:B0-----:R-:W-:Y:S01]  /*9f00*/  HFMA2.MMA R188, -RZ, RZ, 0, 1.847743988037109375e-06 ;  /* 0x0000001fffbc7435 */ /* 0x001fe200000001ff */
[----:B-1----:R-:W-:Y:S01]  /*9f10*/  MOV R6, R186 ;  /* 0x000000ba00067202 */ /* 0x002fe20000000f00 */
[----:B------:R-:W-:Y:S01]  /*9f20*/  IMAD.MOV.U32 R193, RZ, RZ, 0x10 ;  /* 0x00000010ffc17424 */ /* 0x000fe200078e00ff */
[----:B------:R-:W-:-:S02]  /*9f30*/  MOV R186, R7 ;  /* 0x0000000700ba7202 */ /* 0x000fc40000000f00 */
[----:B------:R-:W-:Y:S02]  /*9f40*/  MOV R195, 0xffffffff ;  /* 0xffffffff00c37802 */ /* 0x000fe40000000f00 */
[----:B------:R-:W-:Y:S02]  /*9f50*/  MOV R4, 0x9f70 ;  /* 0x00009f7000047802 */ /* 0x000fe40000000f00 */
[----:B------:R-:W-:Y:S05]  /*9f60*/  CALL.REL.NOINC `($__internal_102_$__cuda_sm70_shflsync_down) ;  /* 0x000002d000007944 */ /* 0x000fea0003c00000 */
[----:B-1----:R-:W-:Y:S01]  /*9f70*/  @!P0 FFMA.FTZ R7, R191, R186, R7 ;  /* 0x000000babf078223 */ /* 0x002fe20000010007 */
[----:B0-----:R-:W-:Y:S01]  /*9f80*/  HFMA2.MMA R193, -RZ, RZ, 0, 0 ;  /* 0x00000000ffc17435 */ /* 0x001fe200000001ff */
[----:B------:R-:W-:Y:S01]  /*9f90*/  @!P0 FMUL.FTZ R191, R6, R191 ;  /* 0x000000bf06bf8220 */ /* 0x000fe20000410000 */
[----:B------:R-:W-:Y:S01]  /*9fa0*/  MOV R195, 0xffffffff ;  /* 0xffffffff00c37802 */ /* 0x000fe20000000f00 */
[----:B------:R-:W-:Y:S01]  /*9fb0*/  IMAD.MOV.U32 R190, RZ, RZ, 0x1f ;  /* 0x0000001fffbe7424 */ /* 0x000fe200078e00ff */
[----:B------:R-:W-:Y:S02]  /*9fc0*/  MOV R4, 0x9ff0 ;  /* 0x00009ff000047802 */ /* 0x000fe40000000f00 */
[----:B------:R-:W-:Y:S02]  /*9fd0*/  MOV R192, R191 ;  /* 0x000000bf00c07202 */ /* 0x000fe40000000f00 */
[----:B------:R-:W-:Y:S05]  /*9fe0*/  CALL.REL.NOINC `($__internal_103_$__cuda_sm70_shflsync_idx_p) ;  /* 0x0000029000007944 */ /* 0x000fea0003c00000 */
[----:B0-----:R-:W-:Y:S01]  /*9ff0*/  HFMA2.MMA R193, -RZ, RZ, 0, 0 ;  /* 0x00000000ffc17435 */ /* 0x001fe200000001ff */
[----:B-1----:R-:W-:Y:S01]  /*a000*/  MOV R6, R190 ;  /* 0x000000be00067202 */ /* 0x002fe20000000f00 */
[----:B------:R-:W-:Y:S01]  /*a010*/  IMAD.MOV.U32 R192, RZ, RZ, R7 ;  /* 0x000000ffffc07224 */ /* 0x000fe200078e0007 */
[----:B------:R-:W-:-:S02]  /*a020*/  MOV R190, 0x1f ;  /* 0x0000001f00be7802 */ /* 0x000fc40000000f00 */
[----:B------:R-:W-:Y:S02]  /*a030*/  MOV R195, 0xffffffff ;  /* 0xffffffff00c37802 */ /* 0x000fe40000000f00 */
[----:B------:R-:W-:Y:S02]  /*a040*/  MOV R4, 0xa060 ;  /* 0x0000a06000047802 */ /* 0x000fe40000000f00 */
[----:B------:R-:W-:Y:S05]  /*a050*/  CALL.REL.NOINC `($__internal_103_$__cuda_sm70_shflsync_idx_p) ;  /* 0x0000022000007944 */ /* 0x000fea0003c00000 */
[----:B0-----:R-:W-:Y:S01]  /*a060*/  HFMA2.MMA R193, -RZ, RZ, 0, 5.9604644775390625e-08 ;  /* 0x00000001ffc17435 */ /* 0x001fe200000001ff */
[----:B------:R-:W-:Y:S01]  /*a070*/  IMAD.MOV.U32 R168, RZ, RZ, R6 ;  /* 0x000000ffffa87224 */ /* 0x000fe200078e0006 */
[----:B-1----:R-:W-:Y:S01]  /*a080*/  MOV R176, R190 ;  /* 0x000000be00b07202 */ /* 0x002fe20000000f00 */
[----:B------:R-:W-:Y:S01]  /*a090*/  IMAD.MOV.U32 R188, RZ, RZ, 0x1f ;  /* 0x0000001fffbc7424 */ /* 0x000fe200078e00ff */
[----:B------:R-:W-:Y:S02]  /*a0a0*/  MOV R186, R191 ;  /* 0x000000bf00ba7202 */ /* 0x000fe40000000f00 */
[----:B------:R-:W-:Y:S02]  /*a0b0*/  MOV R195, 0xffffffff ;  /* 0xffffffff00c37802 */ /* 0x000fe40000000f00 */
[----:B------:R-:W-:-:S02]  /*a0c0*/  MOV R4, 0xa0e0 ;  /* 0x0000a0e000047802 */ /* 0x000fc40000000f00 */
        /* <DEDUP_REMOVED lines=8> */
[----:B0-----:R-:W-:Y:S01]  /*a150*/  HFMA2.MMA R193, -RZ, RZ, 0, 0 ;  /* 0x00000000ffc17435 */ /* 0x001fe200000001ff */
[----:B------:R-:W-:Y:S01]  /*a160*/  MOV R191, R6 ;  /* 0x0000000600bf7202 */ /* 0x000fe20000000f00 */
[----:B------:R-:W-:Y:S01]  /*a170*/  IMAD.MOV.U32 R192, RZ, RZ, R14 ;  /* 0x000000ffffc07224 */ /* 0x000fe200078e000e */
[----:B------:R-:W-:Y:S02]  /*a180*/  MOV R190, 0x1f ;  /* 0x0000001f00be7802 */ /* 0x000fe40000000f00 */
[----:B------:R-:W-:Y:S02]  /*a190*/  MOV R195, 0xffffffff ;  /* 0xffffffff00c37802 */ /* 0x000fe40000000f00 */
[----:B------:R-:W-:Y:S02]  /*a1a0*/  MOV R4, 0xa1c0 ;  /* 0x0000a1c000047802 */ /* 0x000fe40000000f00 */
[----:B-1----:R-:W-:Y:S05]  /*a1b0*/  CALL.REL.NOINC `($__internal_103_$__cuda_sm70_shflsync_idx_p) ;  /* 0x000000c000007944 */ /* 0x002fea0003c00000 */
[----:B0-----:R-:W-:Y:S01]  /*a1c0*/  HFMA2.MMA R193, -RZ, RZ, 0, 0 ;  /* 0x00000000ffc17435 */ /* 0x001fe200000001ff */
[----:B-1----:R-:W-:Y:S01]  /*a1d0*/  IMAD.MOV.U32 R188, RZ, RZ, R190 ;  /* 0x000000ffffbc7224 */ /* 0x002fe200078e00be */
[----:B------:R-:W-:Y:S01]  /*a1e0*/  MOV R192, R15 ;  /* 0x0000000f00c07202 */ /* 0x000fe20000000f00 */
[----:B------:R-:W-:Y:S01]  /*a1f0*/  IMAD.MOV.U32 R195, RZ, RZ, -0x1 ;  /* 0xffffffffffc37424 */ /* 0x000fe200078e00ff */
[----:B------:R-:W-:-:S02]  /*a200*/  MOV R190, 0x1f ;  /* 0x0000001f00be7802 */ /* 0x000fc40000000f00 */
[----:B------:R-:W-:Y:S02]  /*a210*/  MOV R4, 0xa230 ;  /* 0x0000a23000047802 */ /* 0x000fe40000000f00 */
[----:B------:R-:W-:Y:S05]  /*a220*/  CALL.REL.NOINC `($__internal_103_$__cuda_sm70_shflsync_idx_p) ;  /* 0x0000005000007944 */ /* 0x000fea0003c00000 */
[----:B01----:R-:W-:Y:S05]  /*a230*/  BRA `(.L_x_2534) ;  /* 0xffffb8a000007947 */ /* 0x003fea000383ffff */
        .weak           $__internal_102_$__cuda_sm70_shflsync_down
        .type           $__internal_102_$__cuda_sm70_shflsync_down,@function
        .size           $__internal_102_$__cuda_sm70_shflsync_down,($__internal_103_$__cuda_sm70_shflsync_idx_p - $__internal_102_$__cuda_sm70_shflsync_down)
$__internal_102_$__cuda_sm70_shflsync_down:
[----:B------:R-:W-:Y:S01]  /*a240*/  HFMA2.MMA R5, -RZ, RZ, 0, 0 ;  /* 0x00000000ff057435 */ /* 0x000fe200000001ff */
[----:B------:R-:W-:Y:S04]  /*a250*/  WARPSYNC R195 ;  /* 0x000000c300007348 */ /* 0x000fe80003800000 */
[----:B------:R0:W1:Y:S01]  /*a260*/  SHFL.DOWN PT, R186, R186, R193, R188 ;  /* 0x080000c1baba7389 */ /* 0x00006200000e00bc */
[----:B------:R-:W-:Y:S05]  /*a270*/  RET.REL.NODEC R4 `(_Z25selective_scan_bwd_kernelI32Selective_Scan_bwd_kernel_traitsILi64ELi16ELb0ELb0ELb0ELb1ELb0EN3c108BFloat16EfEEv12SSMParamsBwd) ;  /* 0xffff5d8004007950 */ /* 0x000fea0003c3ffff */
        .weak           $__internal_103_$__cuda_sm70_shflsync_idx_p
        .type           $__internal_103_$__cuda_sm70_shflsync_idx_p,@function
        .size           $__internal_103_$__cuda_sm70_shflsync_idx_p,($__internal_104_$__cuda_sm70_shflsync_up - $__internal_103_$__cuda_sm70_shflsync_idx_p)
$__internal_103_$__cuda_sm70_shflsync_idx_p:
[----:B------:R-:W-:Y:S01]  /*a280*/  MOV R5, 0x0 ;  /* 0x0000000000057802 */ /* 0x000fe20000000f00 */
[----:B------:R-:W-:Y:S04]  /*a290*/  WARPSYNC R195 ;  /* 0x000000c300007348 */ /* 0x000fe80003800000 */
[----:B------:R0:W1:Y:S01]  /*a2a0*/  SHFL.IDX PT, R190, R192, R193, R190 ;  /* 0x000000c1c0be7389 */ /* 0x00006200000e00be */
[----:B------:R-:W-:Y:S05]  /*a2b0*/  RET.REL.NODEC R4 `(_Z25selective_scan_bwd_kernelI32Selective_Scan_bwd_kernel_traitsILi64ELi16ELb0ELb0ELb0ELb1ELb0EN3c108BFloat16EfEEv12SSMParamsBwd) ;  /* 0xffff5d4004007950 */ /* 0x000fea0003c3ffff */
        .weak           $__internal_104_$__cuda_sm70_shflsync_up
        .type           $__internal_104_$__cuda_sm70_shflsync_up,@function
        .size           $__internal_104_$__cuda_sm70_shflsync_up,(.L_x_8916 - $__internal_104_$__cuda_sm70_shflsync_up)
$__internal_104_$__cuda_sm70_shflsync_up:
[----:B------:R-:W-:Y:S01]  /*a2c0*/  HFMA2.MMA R5, -RZ, RZ, 0, 0 ;  /* 0x00000000ff057435 */ /* 0x000fe200000001ff */
[----:B------:R-:W-:Y:S04]  /*a2d0*/  WARPSYNC R193 ;  /* 0x000000c100007348 */ /* 0x000fe80003800000 */
[----:B------:R0:W1:Y:S01]  /*a2e0*/  SHFL.UP PT, R190, R190, R191, R192 ;  /* 0x040000bfbebe7389 */ /* 0x00006200000e00c0 */
[----:B------:R-:W-:Y:S05]  /*a2f0*/  RET.REL.NODEC R4 `(_Z25selective_scan_bwd_kernelI32Selective_Scan_bwd_kernel_traitsILi64ELi16ELb0ELb0ELb0ELb1ELb0EN3c108BFloat16EfEEv12SSMParamsBwd) ;  /* 0xffff5d0004007950 */ /* 0x000fea0003c3ffff */
.L_x_2535:
        /* <DEDUP_REMOVED lines=16> */
.L_x_8916:


//--------------------- .text._Z25selective_scan_bwd_kernelI32Selective_Scan_bwd_kernel_traitsILi64ELi16ELb0ELb0ELb0ELb1ELb1EN3c108BFloat16EfEEv12SSMParamsBwd --------------------------
	.section	.text._Z25selective_scan_bwd_kernelI32Selective_Scan_bwd_kernel_traitsILi64ELi16ELb0ELb0ELb0ELb1ELb1EN3c108BFloat16EfEEv12SSMParamsBwd,"ax",@progbits
	.sectioninfo	@"SHI_REGISTERS=228"
	.align	128
        .global         _Z25selective_scan_bwd_kernelI32Selective_Scan_bwd_kernel_traitsILi64ELi16ELb0ELb0ELb0ELb1ELb1EN3c108BFloat16EfEEv12SSMParamsBwd
        .type           _Z25selective_scan_bwd_kernelI32Selective_Scan_bwd_kernel_traitsILi64ELi16ELb0ELb0ELb0ELb1ELb1EN3c108BFloat16EfEEv12SSMParamsBwd,@function
        .size           _Z25selective_scan_bwd_kernelI32Selective_Scan_bwd_kernel_traitsILi64ELi16ELb0ELb0ELb0ELb1ELb1EN3c108BFloat16EfEEv12SSMParamsBwd,(.L_x_8919 - _Z25selective_scan_bwd_kernelI32Selective_Scan_bwd_kernel_traitsILi64ELi16ELb0ELb0ELb0ELb1ELb1EN3c108BFloat16EfEEv12SSMParamsBwd)
        .other          _Z25selective_scan_bwd_kernelI32Selective_Scan_bwd_kernel_traitsILi64ELi16ELb0ELb0ELb0ELb1ELb1EN3c108BFloat16EfEEv12SSMParamsBwd,@"STO_CUDA_ENTRY STV_DEFAULT"
_Z25selective_scan_bwd_kernelI32Selective_Scan_bwd_kernel_traitsILi64ELi16ELb0ELb0ELb0ELb1ELb1EN3c108BFloat16EfEEv12SSMParamsBwd:
.text._Z25selective_scan_bwd_kernelI32Selective_Scan_bwd_kernel_traitsILi64ELi16ELb0ELb0ELb0ELb1ELb1EN3c108BFloat16EfEEv12SSMParamsBwd:
[----:B------:R-:W-:Y:S02]  /*0000*/  MOV R1, c[0x0][0x28] ;  /* 0x00000a0000017a02 */ /* 0x000fe40000000f00 */
        /* <DEDUP_REMOVED lines=10> */
[----:B-1----:R-:W-:-:S03]  /*00b0*/  SHF.R.S32.HI R93, RZ, 0x1f, R94 ;  /* 0x0000001fff5d7819 */ /* 0x002fc6000001145e */
[----:B------:R-:W-:-:S04]  /*00c0*/  IMAD R0, R89, c[0x0][0x1d0], RZ ;  /* 0x0000740059007a24 */ /* 0x000fc800078e02ff */
[C---:B------:R-:W-:Y:S01]  /*00d0*/  @P0 LEA R6, P2, R94.reuse, c[0x0][0x238], 0x2 ;  /* 0x00008e005e060a11 */ /* 0x040fe200078410ff */
[----:B------:R-:W-:Y:S01]  /*00e0*/  IMAD R10, R89, c[0x0][0x1e0], RZ ;  /* 0x00007800590a7a24 */ /* 0x000fe200078e02ff */
[C---:B------:R-:W-:Y:S01]  /*00f0*/  @P1 LEA R8, P3, R94.reuse, c[0x0][0x250], 0x2 ;  /* 0x000094005e081a11 */ /* 0x040fe200078610ff */
[C---:B------:R-:W-:Y:S01]  /*0100*/  IMAD.WIDE.U32 R2, R91.reuse, c[0x0][0x1d0], RZ ;  /* 0x000074005b027a25 */ /* 0x040fe200078e00ff */
[C-C-:B------:R-:W-:Y:S02]  /*0110*/  @P0 LEA.HI.X R7, R94.reuse, c[0x0][0x23c], R93.reuse, 0x2, P2 ;  /* 0x00008f005e070a11 */ /* 0x140fe400010f145d */
[----:B------:R-:W-:Y:S01]  /*0120*/  @P1 LEA.HI.X R9, R94, c[0x0][0x254], R93, 0x2, P3 ;  /* 0x000095005e091a11 */ /* 0x000fe200018f145d */
[C---:B------:R-:W-:Y:S02]  /*0130*/  IMAD R11, R91.reuse, c[0x0][0x1d4], R0 ;  /* 0x000075005b0b7a24 */ /* 0x040fe400078e0200 */
[C---:B------:R-:W-:Y:S01]  /*0140*/  IMAD.WIDE.U32 R4, R91.reuse, c[0x0][0x1e0], RZ ;  /* 0x000078005b047a25 */ /* 0x040fe200078e00ff */
[----:B------:R0:W5:Y:S03]  /*0150*/  @P0 LDG.E R92, [R6.64] ;  /* 0x00000004065c0981 */ /* 0x000166000c1e1900 */
[----:B------:R-:W-:Y:S01]  /*0160*/  IMAD R13, R91, c[0x0][0x1e4], R10 ;  /* 0x000079005b0d7a24 */ /* 0x000fe200078e020a */
[----:B------:R1:W5:Y:S01]  /*0170*/  @P1 LDG.E R90, [R8.64] ;  /* 0x00000004085a1981 */ /* 0x000362000c1e1900 */
[----:B------:R-:W-:Y:S01]  /*0180*/  IMAD R12, R89, c[0x0][0x278], RZ ;  /* 0x00009e00590c7a24 */ /* 0x000fe200078e02ff */
[----:B------:R-:W-:Y:S01]  /*0190*/  IADD3 R3, R3, R11, RZ ;  /* 0x0000000b03037210 */ /* 0x000fe20007ffe0ff */
[----:B------:R-:W-:Y:S01]  /*01a0*/  IMAD.MOV.U32 R0, RZ, RZ, c[0x0][0x174] ;  /* 0x00005d00ff007624 */ /* 0x000fe200078e00ff */
[----:B------:R-:W-:Y:S01]  /*01b0*/  IADD3 R5, R5, R13, RZ ;  /* 0x0000000d05057210 */ /* 0x000fe20007ffe0ff */
[----:B------:R-:W-:Y:S01]  /*01c0*/  IMAD R13, R93, c[0x0][0x1d8], RZ ;  /* 0x000076005d0d7a24 */ /* 0x000fe200078e02ff */
[----:B------:R-:W-:Y:S01]  /*01d0*/  ISETP.NE.U32.AND P0, PT, RZ, c[0x0][0x260], PT ;  /* 0x00009800ff007a0c */ /* 0x000fe20003f05070 */
[C---:B0-----:R-:W-:Y:S01]  /*01e0*/  IMAD.WIDE.U32 R6, R91.reuse, c[0x0][0x278], RZ ;  /* 0x00009e005b067a25 */ /* 0x041fe200078e00ff */
[----:B------:R-:W-:Y:S01]  /*01f0*/  ISETP.GE.AND P3, PT, R0, 0x1, PT ;  /* 0x000000010000780c */ /* 0x000fe20003f66270 */
[----:B------:R-:W-:Y:S01]  /*0200*/  HFMA2.MMA R87, -RZ, RZ, 0, 0 ;  /* 0x00000000ff577435 */ /* 0x000fe200000001ff */
[----:B------:R-:W-:Y:S01]  /*0210*/  ISETP.NE.AND.EX P0, PT, RZ, c[0x0][0x264], PT, P0 ;  /* 0x00009900ff007a0c */ /* 0x000fe20003f05300 */
[----:B-1----:R-:W-:-:S02]  /*0220*/  IMAD R9, R91, c[0x0][0x27c], R12 ;  /* 0x00009f005b097a24 */ /* 0x002fc400078e020c */
[----:B------:R-:W-:Y:S02]  /*0230*/  IMAD R15, R93, c[0x0][0x1e8], RZ ;  /* 0x00007a005d0f7a24 */ /* 0x000fe400078e02ff */
[----:B------:R-:W-:Y:S01]  /*0240*/  IMAD.WIDE.U32 R2, R94, c[0x0][0x1d8], R2 ;  /* 0x000076005e027a25 */ /* 0x000fe200078e0002 */
[----:B------:R-:W-:Y:S02]  /*0250*/  IADD3 R7, R7, R9, RZ ;  /* 0x0000000907077210 */ /* 0x000fe40007ffe0ff */
[----:B------:R-:W-:Y:S01]  /*0260*/  LEA R9, R0, 0xfffffc00, 0xa ;  /* 0xfffffc0000097811 */ /* 0x000fe200078e50ff */
[----:B------:R-:W-:-:S03]  /*0270*/  IMAD.WIDE.U32 R4, R94, c[0x0][0x1e8], R4 ;  /* 0x00007a005e047a25 */ /* 0x000fc600078e0004 */
[----:B------:R-:W-:Y:S01]  /*0280*/  SHF.R.S32.HI R11, RZ, 0x1f, R9 ;  /* 0x0000001fff0b7819 */ /* 0x000fe20000011409 */
[C---:B------:R-:W-:Y:S01]  /*0290*/  IMAD R13, R94.reuse, c[0x0][0x1dc], R13 ;  /* 0x000077005e0d7a24 */ /* 0x040fe200078e020d */
[C---:B------:R-:W-:Y:S01]  /*02a0*/  IADD3 R82, P1, R9.reuse, R2, RZ ;  /* 0x0000000209527210 */ /* 0x040fe20007f3e0ff */
[C---:B------:R-:W-:Y:S01]  /*02b0*/  IMAD R15, R94.reuse, c[0x0][0x1ec], R15 ;  /* 0x00007b005e0f7a24 */ /* 0x040fe200078e020f */
[----:B------:R-:W-:Y:S01]  /*02c0*/  IADD3 R83, P2, R9, R4, RZ ;  /* 0x0000000409537210 */ /* 0x000fe20007f5e0ff */
[----:B------:R-:W-:Y:S01]  /*02d0*/  IMAD R17, R93, c[0x0][0x280], RZ ;  /* 0x0000a0005d117a24 */ /* 0x000fe200078e02ff */
[C---:B------:R-:W-:Y:S01]  /*02e0*/  IADD3.X R3, R11.reuse, R3, R13, P1, !PT ;  /* 0x000000030b037210 */ /* 0x040fe20000ffe40d */
[C---:B------:R-:W-:Y:S01]  /*02f0*/  IMAD.WIDE.U32 R6, R94.reuse, c[0x0][0x280], R6 ;  /* 0x0000a0005e067a25 */ /* 0x040fe200078e0006 */
[----:B------:R-:W-:Y:S01]  /*0300*/  IADD3.X R4, R11, R5, R15, P2, !PT ;  /* 0x000000050b047210 */ /* 0x000fe200017fe40f */
[----:B------:R-:W-:Y:S01]  /*0310*/  CS2R R12, SRZ ;  /* 0x00000000000c7805 */ /* 0x000fe2000001ff00 */
[----:B------:R-:W-:Y:S01]  /*0320*/  ISETP.NE.U32.AND P1, PT, RZ, c[0x0][0x328], PT ;  /* 0x0000ca00ff007a0c */ /* 0x000fe20003f25070 */
[----:B------:R-:W-:Y:S01]  /*0330*/  IMAD R17, R94, c[0x0][0x284], R17 ;  /* 0x0000a1005e117a24 */ /* 0x000fe200078e0211 */
[----:B------:R-:W-:Y:S01]  /*0340*/  ISETP.NE.U32.AND P2, PT, RZ, c[0x0][0x348], PT ;  /* 0x0000d200ff007a0c */ /* 0x000fe20003f45070 */
[----:B------:R-:W-:Y:S01]  /*0350*/  @P0 IMAD R0, R91, c[0x0][0x164], R94 ;  /* 0x000059005b000a24 */ /* 0x000fe200078e025e */
[----:B------:R-:W-:Y:S01]  /*0360*/  ISETP.NE.AND.EX P1, PT, RZ, c[0x0][0x32c], PT, P1 ;  /* 0x0000cb00ff007a0c */ /* 0x000fe20003f25310 */
[----:B------:R-:W-:Y:S01]  /*0370*/  IMAD.MOV.U32 R88, RZ, RZ, RZ ;  /* 0x000000ffff587224 */ /* 0x000fe200078e00ff */
[----:B------:R-:W-:Y:S01]  /*0380*/  ISETP.NE.AND.EX P2, PT, RZ, c[0x0][0x34c], PT, P2 ;  /* 0x0000d300ff007a0c */ /* 0x000fe20003f45320 */
[----:B------:R-:W-:Y:S01]  /*0390*/  @P0 IMAD R0, R0, c[0x0][0x174], RZ ;  /* 0x00005d0000000a24 */ /* 0x000fe200078e02ff */
[----:B------:R-:W-:-:S02]  /*03a0*/  IADD3 R9, P4, R9, R6, RZ ;  /* 0x0000000609097210 */ /* 0x000fc40007f9e0ff */
[----:B------:R-:W-:Y:S01]  /*03b0*/  LEA R80, P5, R83, c[0x0][0x248], 0x1 ;  /* 0x0000920053507a11 */ /* 0x000fe200078a08ff */
[----:B------:R-:W-:Y:S01]  /*03c0*/  @P0 IMAD R0, R0, c[0x0][0x16c], RZ ;  /* 0x00005b0000000a24 */ /* 0x000fe200078e02ff */
[----:B------:R-:W-:Y:S02]  /*03d0*/  IADD3.X R6, R11, R7, R17, P4, !PT ;  /* 0x000000070b067210 */ /* 0x000fe400027fe411 */
[C---:B------:R-:W-:Y:S01]  /*03e0*/  LEA R85, P4, R82.reuse, c[0x0][0x240], 0x1 ;  /* 0x0000900052557a11 */ /* 0x040fe200078808ff */
[----:B------:R-:W-:Y:S01]  /*03f0*/  CS2R R10, SRZ ;  /* 0x00000000000a7805 */ /* 0x000fe2000001ff00 */
        /* <DEDUP_REMOVED lines=13> */
[----:B------:R-:W-:Y:S01]  /*04d0*/  IMAD.MOV.U32 R87, RZ, RZ, RZ ;  /* 0x000000ffff577224 */ /* 0x000fe200078e00ff */
[----:B------:R-:W-:Y:S02]  /*04e0*/  MOV R77, RZ ;  /* 0x000000ff004d7202 */ /* 0x000fe40000000f00 */
[----:B------:R-:W1:Y:S01]  /*04f0*/  S2R R84, SR_LANEID ;  /* 0x0000000000547919 */ /* 0x000e620000000000 */
[----:B------:R-:W-:-:S02]  /*0500*/  MOV R88, RZ ;  /* 0x000000ff00587202 */ /* 0x000fc40000000f00 */
[----:B0-----:R-:W-:Y:S02]  /*0510*/  SHF.L.U32 R154, R86, 0x4, RZ ;  /* 0x00000004569a7819 */ /* 0x001fe400000006ff */
[--C-:B------:R-:W-:Y:S02]  /*0520*/  SHF.R.S32.HI R5, RZ, 0x1f, R86.reuse ;  /* 0x0000001fff057819 */ /* 0x100fe40000011456 */
[----:B------:R-:W-:Y:S02]  /*0530*/  LOP3.LUT R3, R154, 0xfffffe00, RZ, 0xc0, !PT ;  /* 0xfffffe009a037812 */ /* 0x000fe400078ec0ff */
[----:B------:R-:W-:Y:S02]  /*0540*/  LEA.HI R5, R5, R86, RZ, 0x5 ;  /* 0x0000005605057211 */ /* 0x000fe400078f28ff */
[----:B------:R-:W-:Y:S02]  /*0550*/  LOP3.LUT R78, R3, 0x1f, R86, 0xf8, !PT ;  /* 0x0000001f034e7812 */ /* 0x000fe400078ef856 */
[----:B------:R-:W-:-:S02]  /*0560*/  LOP3.LUT R152, R86, 0x1f, RZ, 0xc0, !PT ;  /* 0x0000001f56987812 */ /* 0x000fc400078ec0ff */
[----:B------:R-:W-:Y:S02]  /*0570*/  SHF.R.S32.HI R76, RZ, 0x5, R5 ;  /* 0x00000005ff4c7819 */ /* 0x000fe40000011405 */
[----:B-1----:R-:W-:Y:S02]  /*0580*/  SHF.R.S32.HI R75, RZ, 0x1f, R78 ;  /* 0x0000001fff4b7819 */ /* 0x002fe4000001144e */
.L_x_2595:
[----:B------:R-:W-:Y:S01]  /*0590*/  IADD3 R150, -R77, c[0x0][0x174], RZ ;  /* 0x00005d004d967a10 */ /* 0x000fe20007ffe1ff */
[----:B------:R-:W-:Y:S01]  /*05a0*/  BAR.SYNC.DEFER_BLOCKING 0x0 ;  /* 0x0000000000007b1d */ /* 0x000fe20000010000 */
[----:B------:R-:W-:Y:S02]  /*05b0*/  LOP3.LUT R108, R78, 0x20, RZ, 0xfc, !PT ;  /* 0x000000204e6c7812 */ /* 0x000fe400078efcff */
[----:B------:R-:W-:Y:S02]  /*05c0*/  LEA R8, R150, 0xfffffc00, 0xa ;  /* 0xfffffc0096087811 */ /* 0x000fe400078e50ff */
[----:B------:R-:W-:Y:S02]  /*05d0*/  LEA R2, P3, R78, R85, 0x1 ;  /* 0x000000554e027211 */ /* 0x000fe400078608ff */
[----:B------:R-:W-:-:S02]  /*05e0*/  IADD3 R127, -R8, c[0x0][0x168], RZ ;  /* 0x00005a00087f7a10 */ /* 0x000fc40007ffe1ff */
[C---:B------:R-:W-:Y:S02]  /*05f0*/  LOP3.LUT R110, R78.reuse, 0x40, RZ, 0xfc, !PT ;  /* 0x000000404e6e7812 */ /* 0x040fe400078efcff */
[-C--:B------:R-:W-:Y:S02]  /*0600*/  ISETP.GE.AND P2, PT, R78, R127.reuse, PT ;  /* 0x0000007f4e00720c */ /* 0x080fe40003f46270 */
[----:B------:R-:W-:Y:S02]  /*0610*/  ISETP.GE.AND P1, PT, R108, R127, PT ;  /* 0x0000007f6c00720c */ /* 0x000fe40003f26270 */
[C---:B------:R-:W-:Y:S02]  /*0620*/  LOP3.LUT R112, R78.reuse, 0x60, RZ, 0xfc, !PT ;  /* 0x000000604e707812 */ /* 0x040fe400078efcff */
[----:B------:R-:W-:Y:S02]  /*0630*/  PRMT R5, RZ, 0x7610, R5 ;  /* 0x00007610ff057816 */ /* 0x000fe40000000005 */
[----:B------:R-:W-:-:S02]  /*0640*/  LOP3.LUT R114, R78, 0x80, RZ, 0xfc, !PT ;  /* 0x000000804e727812 */ /* 0x000fc400078efcff */
[----:B------:R-:W-:Y:S02]  /*0650*/  PRMT R0, RZ, 0x7610, R0 ;  /* 0x00007610ff007816 */ /* 0x000fe40000000000 */
[C---:B------:R-:W-:Y:S02]  /*0660*/  LOP3.LUT R116, R78.reuse, 0xa0, RZ, 0xfc, !PT ;  /* 0x000000a04e747812 */ /* 0x040fe400078efcff */
[C---:B------:R-:W-:Y:S02]  /*0670*/  LEA.HI.X R3, R78.reuse, R82, R75, 0x1, P3 ;  /* 0x000000524e037211 */ /* 0x040fe400018f0c4b */
[----:B------:R-:W-:Y:S02]  /*0680*/  LOP3.LUT R20, R78, 0xc0, RZ, 0xfc, !PT ;  /* 0x000000c04e147812 */ /* 0x000fe400078efcff */
[----:B------:R-:W-:Y:S01]  /*0690*/  ISETP.GE.AND P0, PT, R110, R127, PT ;  /* 0x0000007f6e00720c */ /* 0x000fe20003f06270 */
[----:B------:R0:W2:Y:S01]  /*06a0*/  @!P2 LDG.E.U16 R5, [R2.64] ;  /* 0x000000040205a981 */ /* 0x0000a2000c1e1500 */
[----:B------:R-:W-:-:S02]  /*06b0*/  LOP3.LUT R21, R78, 0xe0, RZ, 0xfc, !PT ;  /* 0x000000e04e157812 */ /* 0x000fc400078efcff */
[-C--:B------:R-:W-:Y:S01]  /*06c0*/  ISETP.GE.AND P4, PT, R112, R127.reuse, PT ;  /* 0x0000007f7000720c */ /* 0x080fe20003f86270 */
[----:B------:R0:W3:Y:S01]  /*06d0*/  @!P1 LDG.E.U16 R0, [R2.64+0x40] ;  /* 0x0000400402009981 */ /* 0x0000e2000c1e1500 */
        /* <DEDUP_REMOVED lines=21> */
[C---:B------:R-:W-:Y:S01]  /*0830*/  LOP3.LUT R102, R78.reuse, 0x1a0, RZ, 0xfc, !PT ;  /* 0x000001a04e667812 */ /* 0x040fe200078efcff */
[----:B------:R0:W4:Y:S01]  /*0840*/  @!P3 LDG.E.U16 R17, [R2.64+0x180] ;  /* 0x000180040211b981 */ /* 0x000122000c1e1500 */
[-C--:B------:R-:W-:Y:S02]  /*0850*/  ISETP.GE.AND P0, PT, R23, R127.reuse, PT ;  /* 0x0000007f1700720c */ /* 0x080fe40003f06270 */
[----:B------:R-:W-:Y:S01]  /*0860*/  LOP3.LUT R104, R78, 0x1c0, RZ, 0xfc, !PT ;  /* 0x000001c04e687812 */ /* 0x000fe200078efcff */
        /* <DEDUP_REMOVED lines=23> */
[----:B------:R-:W-:-:S05]  /*09e0*/  LOP3.LUT R95, R154, 0xfffffe00, RZ, 0xc0, !PT ;  /* 0xfffffe009a5f7812 */ /* 0x000fca00078ec0ff */
        /* <DEDUP_REMOVED lines=8> */
[-C--:B------:R-:W-:Y:S02]  /*0a70*/  LEA.HI.SX32 R33, R33, R30.reuse, 0x1b ;  /* 0x0000001e21217211 */ /* 0x080fe400078fdaff */
[C---:B------:R-:W-:Y:S02]  /*0a80*/  IADD3 R41, R30.reuse, 0xc0, RZ ;  /* 0x000000c01e297810 */ /* 0x040fe40007ffe0ff */
[C---:B------:R-:W-:Y:S02]  /*0a90*/  IADD3 R43, R30.reuse, 0xe0, RZ ;  /* 0x000000e01e2b7810 */ /* 0x040fe40007ffe0ff */
[----:B0-----:R-:W-:Y:S02]  /*0aa0*/  IADD3 R3, R30, 0x100, RZ ;  /* 0x000001001e037810 */ /* 0x001fe40007ffe0ff */
[----:B------:R-:W-:-:S02]  /*0ab0*/  LEA.HI.SX32 R35, R35, R30, 0x1b ;  /* 0x0000001e23237211 */ /* 0x000fc400078fdaff */
[----:B------:R-:W-:Y:S02]  /*0ac0*/  SHF.L.U32 R74, R74, 0x1, RZ ;  /* 0x000000014a4a7819 */ /* 0x000fe400000006ff */
[-C--:B------:R-:W-:Y:S02]  /*0ad0*/  LEA.HI.SX32 R37, R37, R30.reuse, 0x1b ;  /* 0x0000001e25257211 */ /* 0x080fe400078fdaff */
[----:B------:R-:W-:Y:S01]  /*0ae0*/  LEA.HI.SX32 R39, R39, R30, 0x1b ;  /* 0x0000001e27277211 */ /* 0x000fe200078fdaff */
[----:B------:R-:W-:Y:S01]  /*0af0*/  IMAD.SHL.U32 R72, R33, 0x2, RZ ;  /* 0x0000000221487824 */ /* 0x000fe200078e00ff */
[C---:B------:R-:W-:Y:S02]  /*0b00*/  IADD3 R45, R30.reuse, 0x120, RZ ;  /* 0x000001201e2d7810 */ /* 0x040fe40007ffe0ff */
[----:B------:R-:W-:Y:S02]  /*0b10*/  SHF.L.U32 R73, R31, 0x1, RZ ;  /* 0x000000011f497819 */ /* 0x000fe400000006ff */
        /* <DEDUP_REMOVED lines=16> */
[----:B------:R-:W-:Y:S02]  /*0c20*/  IADD3 R57, R30, 0x1e0, RZ ;  /* 0x000001e01e397810 */ /* 0x000fe40007ffe0ff */
[----:B------:R-:W-:Y:S02]  /*0c30*/  SHF.L.U32 R67, R43, 0x1, RZ ;  /* 0x000000012b437819 */ /* 0x000fe400000006ff */
[-C--:B------:R-:W-:Y:S02]  /*0c40*/  LEA.HI.SX32 R51, R51, R30.reuse, 0x1b ;  /* 0x0000001e33337211 */ /* 0x080fe400078fdaff */
[-C--:B------:R-:W-:Y:S02]  /*0c50*/  LEA.HI.SX32 R53, R53, R30.reuse, 0x1b ;  /* 0x0000001e35357211 */ /* 0x080fe400078fdaff */
[----:B------:R-:W-:-:S02]  /*0c60*/  LEA.HI.SX32 R55, R55, R30, 0x1b ;  /* 0x0000001e37377211 */ /* 0x000fc400078fdaff */
[----:B------:R-:W-:Y:S01]  /*0c70*/  SHF.L.U32 R65, R45, 0x1, RZ ;  /* 0x000000012d417819 */ /* 0x000fe200000006ff */
[----:B------:R-:W-:Y:S01]  /*0c80*/  IMAD.SHL.U32 R63, R49, 0x2, RZ ;  /* 0x00000002313f7824 */ /* 0x000fe200078e00ff */
[----:B------:R-:W-:Y:S02]  /*0c90*/  SHF.L.U32 R64, R47, 0x1, RZ ;  /* 0x000000012f407819 */ /* 0x000fe400000006ff */
[----:B------:R-:W-:Y:S02]  /*0ca0*/  LEA.HI.SX32 R57, R57, R30, 0x1b ;  /* 0x0000001e39397211 */ /* 0x000fe400078fdaff */
[----:B------:R-:W-:Y:S01]  /*0cb0*/  SHF.L.U32 R62, R51, 0x1, RZ ;  /* 0x00000001333e7819 */ /* 0x000fe200000006ff */
[----:B------:R-:W-:Y:S01]  /*0cc0*/  IMAD.SHL.U32 R60, R55, 0x2, RZ ;  /* 0x00000002373c7824 */ /* 0x000fe200078e00ff */
[----:B------:R-:W-:Y:S02]  /*0cd0*/  SHF.L.U32 R61, R53, 0x1, RZ ;  /* 0x00000001353d7819 */ /* 0x000fe400000006ff */
[----:B------:R-:W-:-:S02]  /*0ce0*/  SHF.L.U32 R59, R57, 0x1, RZ ;  /* 0x00000001393b7819 */ /* 0x000fc400000006ff */
[C---:B------:R-:W-:Y:S02]  /*0cf0*/  SHF.L.U32 R57, R78.reuse, 0x1, RZ ;  /* 0x000000014e397819 */ /* 0x040fe400000006ff */
[----:B------:R-:W-:Y:S02]  /*0d00*/  SHF.L.U64.HI R58, R78, 0x1, R75 ;  /* 0x000000014e3a7819 */ /* 0x000fe4000001024b */
[----:B------:R-:W-:-:S04]  /*0d10*/  IADD3 R2, P0, R80, R57, RZ ;  /* 0x0000003950027210 */ /* 0x000fc80007f1e0ff */
[----:B------:R-:W-:Y:S02]  /*0d20*/  IADD3.X R3, R83, R58, RZ, P0, !PT ;  /* 0x0000003a53037210 */ /* 0x000fe400007fe4ff */
[-C--:B------:R-:W-:Y:S02]  /*0d30*/  ISETP.GE.AND P0, PT, R108, R127.reuse, PT ;  /* 0x0000007f6c00720c */ /* 0x080fe40003f06270 */
[-C--:B------:R-:W-:Y:S02]  /*0d40*/  ISETP.GE.AND P2, PT, R110, R127.reuse, PT ;  /* 0x0000007f6e00720c */ /* 0x080fe40003f46270 */
[-C--:B------:R-:W-:Y:S02]  /*0d50*/  ISETP.GE.AND P3, PT, R112, R127.reuse, PT ;  /* 0x0000007f7000720c */ /* 0x080fe40003f66270 */
[-C--:B------:R-:W-:Y:S02]  /*0d60*/  ISETP.GE.AND P4, PT, R20, R127.reuse, PT ;  /* 0x0000007f1400720c */ /* 0x080fe40003f86270 */
[----:B------:R-:W-:-:S02]  /*0d70*/  ISETP.GE.AND P5, PT, R114, R127, PT ;  /* 0x0000007f7200720c */ /* 0x000fc40003fa6270 */
[----:B------:R-:W-:Y:S02]  /*0d80*/  ISETP.GE.AND P6, PT, R116, R127, PT ;  /* 0x0000007f7400720c */ /* 0x000fe40003fc6270 */
[----:B------:R-:W-:Y:S02]  /*0d90*/  PRMT R30, RZ, 0x7610, R30 ;  /* 0x00007610ff1e7816 */ /* 0x000fe4000000001e */
[----:B------:R-:W-:Y:S01]  /*0da0*/  PRMT R31, RZ, 0x7610, R31 ;  /* 0x00007610ff1f7816 */ /* 0x000fe2000000001f */
[----:B--2---:R-:W-:Y:S04]  /*0db0*/  STS.U16 [R74], R5 ;  /* 0x000000054a007388 */ /* 0x004fe80000000400 */
[----:B---3--:R0:W-:Y:S02]  /*0dc0*/  STS.U16 [R73+0x40], R0 ;  /* 0x0000400049007388 */ /* 0x0081e40000000400 */
[----:B0-----:R-:W-:-:S02]  /*0dd0*/  IMAD R0, R84, 0x10, R95 ;  /* 0x0000001054007824 */ /* 0x001fc400078e025f */
[----:B----4-:R-:W-:Y:S04]  /*0de0*/  STS.U16 [R72+0x80], R7 ;  /* 0x0000800748007388 */ /* 0x010fe80000000400 */
[----:B------:R-:W-:Y:S04]  /*0df0*/  STS.U16 [R71+0xc0], R4 ;  /* 0x0000c00447007388 */ /* 0x000fe80000000400 */
[----:B------:R-:W-:Y:S01]  /*0e00*/  STS.U16 [R70+0x100], R9 ;  /* 0x0001000946007388 */ /* 0x000fe20000000400 */
[----:B------:R-:W-:-:S03]  /*0e10*/  LEA.HI.SX32 R56, R0, R0, 0x1b ;  /* 0x0000000000387211 */ /* 0x000fc600078fdaff */
[----:B------:R0:W-:Y:S04]  /*0e20*/  STS.U16 [R69+0x140], R6 ;  /* 0x0001400645007388 */ /* 0x0001e80000000400 */
[----:B------:R-:W-:Y:S04]  /*0e30*/  STS.U16 [R68+0x180], R17 ;  /* 0x0001801144007388 */ /* 0x000fe80000000400 */
[----:B------:R-:W-:Y:S04]  /*0e40*/  STS.U16 [R67+0x1c0], R16 ;  /* 0x0001c01043007388 */ /* 0x000fe80000000400 */
[----:B------:R-:W-:Y:S01]  /*0e50*/  STS.U16 [R66+0x200], R19 ;  /* 0x0002001342007388 */ /* 0x000fe20000000400 */
[----:B------:R-:W-:-:S03]  /*0e60*/  SHF.L.U32 R56, R56, 0x1, RZ ;  /* 0x0000000138387819 */ /* 0x000fc600000006ff */
[----:B------:R-:W-:Y:S04]  /*0e70*/  STS.U16 [R65+0x240], R18 ;  /* 0x0002401241007388 */ /* 0x000fe80000000400 */
        /* <DEDUP_REMOVED lines=26> */
[----:B------:R-:W-:-:S04]  /*1020*/  LEA R4, P1, R78, R81, 0x1 ;  /* 0x000000514e047211 */ /* 0x000fc800078208ff */
[C---:B------:R-:W-:Y:S01]  /*1030*/  LEA.HI.X R5, R78.reuse, R79, R75, 0x1, P1 ;  /* 0x0000004f4e057211 */ /* 0x040fe200008f0c4b */
[----:B------:R-:W4:Y:S01]  /*1040*/  @!P0 LDG.E.U16 R6, [R2.64+0x40] ;  /* 0x0000400402068981 */ /* 0x000f22000c1e1500 */
[-C--:B------:R-:W-:Y:S02]  /*1050*/  ISETP.GE.AND P0, PT, R21, R127.reuse, PT ;  /* 0x0000007f1500720c */ /* 0x080fe40003f06270 */
[----:B------:R-:W-:Y:S02]  /*1060*/  ISETP.GE.AND P1, PT, R78, R127, PT ;  /* 0x0000007f4e00720c */ /* 0x000fe40003f26270 */
[----:B------:R-:W-:-:S09]  /*1070*/  PRMT R25, RZ, 0x7610, R25 ;  /* 0x00007610ff197816 */ /* 0x000fd20000000019 */
[----:B------:R-:W4:Y:S01]  /*1080*/  @!P0 LDG.E.U16 R24, [R2.64+0x1c0] ;  /* 0x0001c00402188981 */ /* 0x000f22000c1e1500 */
[----:B------:R-:W-:Y:S02]  /*1090*/  ISETP.GE.AND P0, PT, R22, R127, PT ;  /* 0x0000007f1600720c */ /* 0x000fe40003f06270 */
        /* <DEDUP_REMOVED lines=21> */
[----:B------:R-:W-:Y:S01]  /*11f0*/  PRMT R27, RZ, 0x7610, R27 ;  /* 0x00007610ff1b7816 */ /* 0x000fe2000000001b */
[----:B------:R-:W2:Y:S01]  /*1200*/  @!P4 LDG.E.U16 R30, [R2.64+0x340] ;  /* 0x00034004021ec981 */ /* 0x000ea2000c1e1500 */
[----:B---3--:R-:W-:Y:S02]  /*1210*/  PRMT R28, RZ, 0x7610, R28 ;  /* 0x00007610ff1c7816 */ /* 0x008fe4000000001c */
[----:B------:R-:W-:Y:S01]  /*1220*/  PRMT R29, RZ, 0x7610, R29 ;  /* 0x00007610ff1d7816 */ /* 0x000fe2000000001d */
[----:B------:R-:W3:Y:S01]  /*1230*/  @!P0 LDG.E.U16 R26, [R2.64+0x240] ;  /* 0x00024004021a8981 */ /* 0x000ee2000c1e1500 */
[----:B------:R-:W-:-:S03]  /*1240*/  PRMT R0, RZ, 0x7610, R0 ;  /* 0x00007610ff007816 */ /* 0x000fc60000000000 */
[----:B------:R-:W2:Y:S04]  /*1250*/  @!P1 LDG.E.U16 R27, [R2.64+0x280] ;  /* 0x00028004021b9981 */ /* 0x000ea8000c1e1500 */
[----:B------:R-:W2:Y:S04]  /*1260*/  @!P2 LDG.E.U16 R28, [R2.64+0x2c0] ;  /* 0x0002c004021ca981 */ /* 0x000ea8000c1e1500 */
[----:B------:R-:W2:Y:S04]  /*1270*/  @!P3 LDG.E.U16 R29, [R2.64+0x300] ;  /* 0x00030004021db981 */ /* 0x000ea8000c1e1500 */
[----:B------:R-:W2:Y:S04]  /*1280*/  @!P5 LDG.E.U16 R31, [R2.64+0x380] ;  /* 0x00038004021fd981 */ /* 0x000ea8000c1e1500 */
[----:B------:R-:W2:Y:S01]  /*1290*/  @!P6 LDG.E.U16 R0, [R2.64+0x3c0] ;  /* 0x0003c0040200e981 */ /* 0x000ea2000c1e1500 */
[----:B------:R-:W-:-:S02]  /*12a0*/  P2R R40, PR, RZ, 0x1 ;  /* 0x00000001ff287803 */ /* 0x000fc40000000000 */
[-C--:B------:R-:W-:Y:S02]  /*12b0*/  ISETP.GE.AND P0, PT, R78, R127.reuse, PT ;  /* 0x0000007f4e00720c */ /* 0x080fe40003f06270 */
[----:B------:R-:W-:Y:S02]  /*12c0*/  PRMT R95, RZ, 0x7610, R95 ;  /* 0x00007610ff5f7816 */ /* 0x000fe4000000005f */
[----:B------:R-:W-:Y:S02]  /*12d0*/  P2R R39, PR, RZ, 0x2 ;  /* 0x00000002ff277803 */ /* 0x000fe40000000000 */
[----:B------:R-:W-:Y:S02]  /*12e0*/  ISETP.GE.AND P1, PT, R108, R127, PT ;  /* 0x0000007f6c00720c */ /* 0x000fe40003f26270 */
        /* <DEDUP_REMOVED lines=15> */
[----:B----4-:R-:W-:Y:S04]  /*13e0*/  STS.U16 [R74], R7 ;  /* 0x000000074a007388 */ /* 0x010fe80000000400 */
        /* <DEDUP_REMOVED lines=8> */
[----:B---3--:R-:W-:Y:S04]  /*1470*/  STS.U16 [R65+0x240], R26 ;  /* 0x0002401a41007388 */ /* 0x008fe80000000400 */
[----:B--2---:R-:W-:Y:S04]  /*1480*/  STS.U16 [R64+0x280], R27 ;  /* 0x0002801b40007388 */ /* 0x004fe80000000400 */
[----:B------:R-:W-:Y:S04]  /*1490*/  STS.U16 [R63+0x2c0], R28 ;  /* 0x0002c01c3f007388 */ /* 0x000fe80000000400 */
[----:B------:R-:W-:Y:S04]  /*14a0*/  STS.U16 [R62+0x300], R29 ;  /* 0x0003001d3e007388 */ /* 0x000fe80000000400 */
[----:B------:R-:W-:Y:S04]  /*14b0*/  STS.U16 [R61+0x340], R30 ;  /* 0x0003401e3d007388 */ /* 0x000fe80000000400 */
[----:B------:R-:W-:Y:S04]  /*14c0*/  STS.U16 [R60+0x380], R31 ;  /* 0x0003801f3c007388 */ /* 0x000fe80000000400 */
[----:B------:R-:W-:Y:S01]  /*14d0*/  STS.U16 [R59+0x3c0], R0 ;  /* 0x0003c0003b007388 */ /* 0x000fe20000000400 */
[----:B------:R-:W-:-:S06]  /*14e0*/  NOP ;  /* 0x0000000000007918 */ /* 0x000fcc0000000000 */
[----:B------:R-:W2:Y:S04]  /*14f0*/  LDS.U16 R32, [R56] ;  /* 0x0000000038207984 */ /* 0x000ea80000000400 */
[----:B------:R-:W3:Y:S04]  /*1500*/  LDS.U16 R33, [R56+0x2] ;  /* 0x0000020038217984 */ /* 0x000ee80000000400 */
        /* <DEDUP_REMOVED lines=15> */
[----:B------:R0:W4:Y:S01]  /*1600*/  @!P0 LDG.E.U16 R95, [R4.64] ;  /* 0x00000004045f8981 */ /* 0x000122000c1e1500 */
[----:B------:R-:W-:-:S03]  /*1610*/  ISETP.GE.AND P0, PT, R110, R127, PT ;  /* 0x0000007f6e00720c */ /* 0x000fc60003f06270 */
[----:B------:R0:W4:Y:S01]  /*1620*/  @!P1 LDG.E.U16 R38, [R4.64+0x40] ;  /* 0x0000400404269981 */ /* 0x000122000c1e1500 */
[----:B------:R-:W-:-:S03]  /*1630*/  ISETP.GE.AND P1, PT, R112, R127, PT ;  /* 0x0000007f7000720c */ /* 0x000fc60003f26270 */
[----:B------:R0:W4:Y:S04]  /*1640*/  @!P2 LDG.E.U16 R128, [R4.64+0x2c0] ;  /* 0x0002c0040480a981 */ /* 0x000128000c1e1500 */
[----:B------:R0:W4:Y:S04]  /*1650*/  @!P3 LDG.E.U16 R107, [R4.64+0x300] ;  /* 0x00030004046bb981 */ /* 0x000128000c1e1500 */
[----:B------:R0:W4:Y:S01]  /*1660*/  @!P0 LDG.E.U16 R97, [R4.64+0x80] ;  /* 0x0000800404618981 */ /* 0x000122000c1e1500 */
        /* <DEDUP_REMOVED lines=9> */
[----:B------:R0:W4:Y:S06]  /*1700*/  @!P6 LDG.E.U16 R132, [R4.64+0x3c0] ;  /* 0x0003c0040484e981 */ /* 0x00012c000c1e1500 */
[----:B------:R0:W4:Y:S01]  /*1710*/  @!P0 LDG.E.U16 R101, [R4.64+0x180] ;  /* 0x0001800404658981 */ /* 0x000122000c1e1500 */
[----:B------:R-:W-:-:S03]  /*1720*/  ISETP.GE.AND P0, PT, R22, R127, PT ;  /* 0x0000007f1600720c */ /* 0x000fc60003f06270 */
[----:B------:R0:W4:Y:S01]  /*1730*/  @!P1 LDG.E.U16 R124, [R4.64+0x1c0] ;  /* 0x0001c004047c9981 */ /* 0x000122000c1e1500 */
[----:B------:R-:W-:-:S09]  /*1740*/  ISETP.NE.AND P1, PT, R39, RZ, PT ;  /* 0x000000ff2700720c */ /* 0x000fd20003f25270 */
[----:B------:R0:W4:Y:S01]  /*1750*/  @!P0 LDG.E.U16 R103, [R4.64+0x200] ;  /* 0x0002000404678981 */ /* 0x000122000c1e1500 */
[----:B------:R-:W-:-:S03]  /*1760*/  ISETP.NE.AND P0, PT, R40, RZ, PT ;  /* 0x000000ff2800720c */ /* 0x000fc60003f05270 */
[----:B------:R0:W4:Y:S10]  /*1770*/  @!P1 LDG.E.U16 R105, [R4.64+0x280] ;  /* 0x0002800404699981 */ /* 0x000134000c1e1500 */
[----:B------:R1:W4:Y:S01]  /*1780*/  @!P0 LDG.E.U16 R126, [R4.64+0x240] ;  /* 0x00024004047e8981 */ /* 0x000322000c1e1500 */
[----:B------:R-:W-:Y:S01]  /*1790*/  ISETP.GE.AND P0, PT, R78, R127, PT ;  /* 0x0000007f4e00720c */ /* 0x000fe20003f06270 */
[C---:B0-----:R-:W-:Y:S01]  /*17a0*/  IMAD R18, R89.reuse, c[0x0][0x1f0], RZ ;  /* 0x00007c0059127a24 */ /* 0x041fe200078e02ff */
[----:B------:R-:W-:Y:S01]  /*17b0*/  SHF.R.S32.HI R9, RZ, 0x1f, R8 ;  /* 0x0000001fff097819 */ /* 0x000fe20000011408 */
[----:B------:R-:W-:-:S02]  /*17c0*/  IMAD R40, R89, c[0x0][0x200], RZ ;  /* 0x0000800059287a24 */ /* 0x000fc400078e02ff */
[C---:B------:R-:W-:Y:S02]  /*17d0*/  IMAD R39, R91.reuse, c[0x0][0x1f4], R18 ;  /* 0x00007d005b277a24 */ /* 0x040fe400078e0212 */
[----:B------:R-:W-:-:S06]  /*17e0*/  IMAD.WIDE.U32 R6, R91, c[0x0][0x200], RZ ;  /* 0x000080005b067a25 */ /* 0x000fcc00078e00ff */
[----:B------:R-:W-:Y:S01]  /*17f0*/  @!P0 MOV R18, R8 ;  /* 0x0000000800128202 */ /* 0x000fe20000000f00 */
[----:B-1----:R-:W-:Y:S02]  /*1800*/  @!P0 IMAD.MOV.U32 R19, RZ, RZ, R9 ;  /* 0x000000ffff138224 */ /* 0x002fe400078e0009 */
[C---:B------:R-:W-:Y:S02]  /*1810*/  IMAD R111, R91.reuse, c[0x0][0x204], R40 ;  /* 0x000081005b6f7a24 */ /* 0x040fe400078e0228 */
[----:B------:R-:W-:Y:S01]  /*1820*/  @!P0 IMAD.WIDE.U32 R18, R91, c[0x0][0x200], R18 ;  /* 0x000080005b128a25 */ /* 0x000fe200078e0012 */
[----:B------:R-:W-:Y:S02]  /*1830*/  IADD3 R40, R77, -c[0x0][0x174], RZ ;  /* 0x80005d004d287a10 */ /* 0x000fe40007ffe0ff */
[----:B------:R-:W-:Y:S01]  /*1840*/  IADD3 R7, R7, R111, RZ ;  /* 0x0000006f07077210 */ /* 0x000fe20007ffe0ff */
[----:B------:R-:W-:Y:S01]  /*1850*/  IMAD.WIDE.U32 R16, R91, c[0x0][0x1f0], RZ ;  /* 0x00007c005b107a25 */ /* 0x000fe200078e00ff */
[----:B------:R-:W-:-:S03]  /*1860*/  @!P0 IADD3 R19, R111, R19, RZ ;  /* 0x000000136f138210 */ /* 0x000fc60007ffe0ff */
[----:B------:R-:W-:-:S04]  /*1870*/  @!P0 IMAD.WIDE.U32 R4, R91, c[0x0][0x1f0], R8 ;  /* 0x00007c005b048a25 */ /* 0x000fc800078e0008 */
[----:B------:R-:W-:Y:S01]  /*1880*/  IMAD.IADD R17, R17, 0x1, R39 ;  /* 0x0000000111117824 */ /* 0x000fe200078e0227 */
[----:B------:R-:W-:Y:S01]  /*1890*/  @!P0 IADD3 R5, R39, R5, RZ ;  /* 0x0000000527058210 */ /* 0x000fe20007ffe0ff */
[C---:B------:R-:W-:Y:S02]  /*18a0*/  IMAD R39, R93.reuse, c[0x0][0x1f8], RZ ;  /* 0x00007e005d277a24 */ /* 0x040fe400078e02ff */
[----:B------:R-:W-:Y:S02]  /*18b0*/  IMAD R111, R93, c[0x0][0x208], RZ ;  /* 0x000082005d6f7a24 */ /* 0x000fe400078e02ff */
[----:B------:R-:W-:Y:S02]  /*18c0*/  IMAD R40, R40, -0x400, RZ ;  /* 0xfffffc0028287824 */ /* 0x000fe400078e02ff */
[----:B------:R-:W-:-:S04]  /*18d0*/  IMAD.WIDE.U32 R6, R94, c[0x0][0x208], R6 ;  /* 0x000082005e067a25 */ /* 0x000fc800078e0006 */
[----:B------:R-:W-:Y:S01]  /*18e0*/  @!P0 IMAD.WIDE.U32 R18, R94, c[0x0][0x208], R18 ;  /* 0x000082005e128a25 */ /* 0x000fe200078e0012 */
[----:B------:R-:W-:-:S03]  /*18f0*/  IADD3 R123, P4, R40, R6, RZ ;  /* 0x00000006287b7210 */ /* 0x000fc60007f9e0ff */
[----:B------:R-:W-:Y:S01]  /*1900*/  IMAD.WIDE.U32 R16, R94, c[0x0][0x1f8], R16 ;  /* 0x00007e005e107a25 */ /* 0x000fe200078e0010 */
[----:B------:R-:W-:-:S03]  /*1910*/  @!P0 IADD3 R125, P3, R78, R18, RZ ;  /* 0x000000124e7d8210 */ /* 0x000fc60007f7e0ff */
[C---:B------:R-:W-:Y:S01]  /*1920*/  IMAD R140, R94.reuse, c[0x0][0x1fc], R39 ;  /* 0x00007f005e8c7a24 */ /* 0x040fe200078e0227 */
[----:B------:R-:W-:Y:S01]  /*1930*/  SHF.R.S32.HI R39, RZ, 0x1f, R40 ;  /* 0x0000001fff277819 */ /* 0x000fe20000011428 */
[----:B------:R-:W-:Y:S01]  /*1940*/  IMAD R111, R94, c[0x0][0x20c], R111 ;  /* 0x000083005e6f7a24 */ /* 0x000fe200078e026f */
[----:B------:R-:W-:-:S04]  /*1950*/  IADD3 R129, P2, R40, R16, RZ ;  /* 0x0000001028817210 */ /* 0x000fc80007f5e0ff */
[----:B------:R-:W-:Y:S02]  /*1960*/  IADD3.X R134, R39, R111, R7, P4, !PT ;  /* 0x0000006f27867210 */ /* 0x000fe400027fe407 */
[----:B------:R-:W-:Y:S02]  /*1970*/  @!P0 IADD3.X R136, R75, R19, R111, P3, !PT ;  /* 0x000000134b888210 */ /* 0x000fe40001ffe46f */
[----:B------:R-:W-:Y:S02]  /*1980*/  IADD3.X R138, R39, R140, R17, P2, !PT ;  /* 0x0000008c278a7210 */ /* 0x000fe400017fe411 */
[----:B------:R-:W-:Y:S01]  /*1990*/  LEA R6, P2, R78, c[0x0][0x258], 0x1 ;  /* 0x000096004e067a11 */ /* 0x000fe200078408ff */
[----:B------:R-:W-:-:S03]  /*19a0*/  @!P0 IMAD.WIDE.U32 R4, R94, c[0x0][0x1f8], R4 ;  /* 0x00007e005e048a25 */ /* 0x000fc600078e0004 */
[C---:B------:R-:W-:Y:S02]  /*19b0*/  LEA.HI.X R7, R78.reuse, c[0x0][0x25c], R75, 0x1, P2 ;  /* 0x000097004e077a11 */ /* 0x040fe400010f0c4b */
[C---:B------:R-:W-:Y:S02]  /*19c0*/  LEA R6, P4, R123.reuse, R6, 0x1 ;  /* 0x000000067b067211 */ /* 0x040fe400078808ff */
[----:B------:R-:W-:Y:S02]  /*19d0*/  @!P0 IADD3 R131, P1, R78, R4, RZ ;  /* 0x000000044e838210 */ /* 0x000fe40007f3e0ff */
[----:B------:R-:W-:Y:S02]  /*19e0*/  LEA.HI.X R7, R123, R7, R134, 0x1, P4 ;  /* 0x000000077b077211 */ /* 0x000fe400020f0c86 */
[----:B--2---:R-:W-:Y:S02]  /*19f0*/  PRMT R123, RZ, 0x5410, R32 ;  /* 0x00005410ff7b7816 */ /* 0x004fe40000000020 */
[----:B------:R-:W-:-:S02]  /*1a00*/  @!P0 IADD3.X R140, R75, R5, R140, P1, !PT ;  /* 0x000000054b8c8210 */ /* 0x000fc40000ffe48c */
[C---:B------:R-:W-:Y:S02]  /*1a10*/  LEA R4, P1, R78.reuse, c[0x0][0x268], 0x1 ;  /* 0x00009a004e047a11 */ /* 0x040fe400078208ff */
[----:B------:R-:W-:Y:S02]  /*1a20*/  @!P0 LEA R18, P3, R125, c[0x0][0x258], 0x1 ;  /* 0x000096007d128a11 */ /* 0x000fe400078608ff */
[----:B------:R-:W-:Y:S02]  /*1a30*/  LEA.HI.X R5, R78, c[0x0][0x26c], R75, 0x1, P1 ;  /* 0x00009b004e057a11 */ /* 0x000fe400008f0c4b */
[----:B------:R-:W-:Y:S02]  /*1a40*/  LEA R4, P2, R129, R4, 0x1 ;  /* 0x0000000481047211 */ /* 0x000fe400078408ff */
[----:B------:R-:W-:Y:S02]  /*1a50*/  @!P0 LEA R16, P1, R131, c[0x0][0x268], 0x1 ;  /* 0x00009a0083108a11 */ /* 0x000fe400078208ff */
[----:B------:R-:W-:-:S02]  /*1a60*/  LEA.HI.X R5, R129, R5, R138, 0x1, P2 ;  /* 0x0000000581057211 */ /* 0x000fc400010f0c8a */
[----:B------:R-:W-:Y:S02]  /*1a70*/  @!P0 LEA.HI.X R17, R131, c[0x0][0x26c], R140, 0x1, P1 ;  /* 0x00009b0083118a11 */ /* 0x000fe400008f0c8c */
[----:B------:R-:W-:Y:S02]  /*1a80*/  @!P0 LEA.HI.X R19, R125, c[0x0][0x25c], R136, 0x1, P3 ;  /* 0x000097007d138a11 */ /* 0x000fe400018f0c88 */
[----:B---3--:R-:W-:Y:S02]  /*1a90*/  PRMT R33, RZ, 0x5410, R33 ;  /* 0x00005410ff217816 */ /* 0x008fe40000000021 */
[----:B------:R-:W-:Y:S02]  /*1aa0*/  PRMT R125, RZ, 0x5410, R34 ;  /* 0x00005410ff7d7816 */ /* 0x000fe40000000022 */
[----:B------:R-:W-:Y:S02]  /*1ab0*/  PRMT R35, RZ, 0x5410, R35 ;  /* 0x00005410ff237816 */ /* 0x000fe40000000023 */
[----:B------:R-:W-:-:S02]  /*1ac0*/  PRMT R129, RZ, 0x5410, R36 ;  /* 0x00005410ff817816 */ /* 0x000fc40000000024 */
[----:B------:R-:W-:Y:S01]  /*1ad0*/  PRMT R131, RZ, 0x5410, R37 ;  /* 0x00005410ff837816 */ /* 0x000fe20000000025 */
[--C-:B-----5:R-:W-:Y:S02]  /*1ae0*/  FADD.FTZ R37, R33, R90.reuse ;  /* 0x0000005a21257221 */ /* 0x120fe40000010000 */
[--C-:B------:R-:W-:Y:S02]  /*1af0*/  FADD.FTZ R36, R125, R90.reuse ;  /* 0x0000005a7d247221 */ /* 0x100fe40000010000 */
[--C-:B------:R-:W-:Y:S02]  /*1b00*/  FADD.FTZ R35, R35, R90.reuse ;  /* 0x0000005a23237221 */ /* 0x100fe40000010000 */
[--C-:B------:R-:W-:Y:S02]  /*1b10*/  FADD.FTZ R34, R129, R90.reuse ;  /* 0x0000005a81227221 */ /* 0x100fe40000010000 */
[----:B------:R-:W-:Y:S01]  /*1b20*/  FADD.FTZ R33, R131, R90 ;  /* 0x0000005a83217221 */ /* 0x000fe20000010000 */
[----:B------:R-:W-:Y:S01]  /*1b30*/  BSSY B0, `(.L_x_2537) ;  /* 0x000004b000007945 */ /* 0x000fe20003800000 */
[----:B------:R-:W-:-:S02]  /*1b40*/  FSETP.GTU.FTZ.AND P4, PT, R37, 20, PT ;  /* 0x41a000002500780b */ /* 0x000fc40003f9c000 */
[----:B------:R-:W-:Y:S02]  /*1b50*/  FSETP.GTU.FTZ.AND P3, PT, R36, 20, PT ;  /* 0x41a000002400780b */ /* 0x000fe40003f7c000 */
[----:B------:R-:W-:Y:S02]  /*1b60*/  FSETP.GTU.FTZ.AND P2, PT, R35, 20, PT ;  /* 0x41a000002300780b */ /* 0x000fe40003f5c000 */
[----:B------:R-:W-:Y:S02]  /*1b70*/  FSETP.GTU.FTZ.AND P1, PT, R34, 20, PT ;  /* 0x41a000002200780b */ /* 0x000fe40003f3c000 */
[----:B------:R-:W-:Y:S01]  /*1b80*/  FSETP.GTU.FTZ.AND P6, PT, R33, 20, PT ;  /* 0x41a000002100780b */ /* 0x000fe20003fdc000 */
[----:B----4-:R-:W-:Y:S04]  /*1b90*/  STS.U16 [R74], R95 ;  /* 0x0000005f4a007388 */ /* 0x010fe80000000400 */
        /* <DEDUP_REMOVED lines=31> */
[----:B------:R1:W1:Y:S01]  /*1d90*/  LDS.U16 R95, [R56+0x1e] ;  /* 0x00001e00385f7984 */ /* 0x0002620000000400 */
[----:B0-----:R-:W-:-:S05]  /*1da0*/  FADD.FTZ R38, R123, R90 ;  /* 0x0000005a7b267221 */ /* 0x001fca0000010000 */
[----:B------:R-:W-:Y:S02]  /*1db0*/  FSETP.GTU.FTZ.AND P5, PT, R38, 20, PT ;  /* 0x41a000002600780b */ /* 0x000fe40003fbc000 */
[----:B------:R-:W-:-:S05]  /*1dc0*/  PRMT R123, RZ, 0x5410, R122 ;  /* 0x00005410ff7b7816 */ /* 0x000fca000000007a */
[----:B------:R-:W-:-:S06]  /*1dd0*/  FADD.FTZ R32, R123, R90 ;  /* 0x0000005a7b207221 */ /* 0x000fcc0000010000 */
[----:B------:R-:W-:Y:S05]  /*1de0*/  @P5 BRA `(.L_x_2538) ;  /* 0x000001f000005947 */ /* 0x000fea0003800000 */
[----:B--234-:R-:W-:Y:S01]  /*1df0*/  FMUL.FTZ R38, R38, 1.4426950216293334961 ;  /* 0x3fb8aa3b26267820 */ /* 0x01cfe20000410000 */
[----:B-1----:R-:W-:Y:S01]  /*1e00*/  HFMA2.MMA R126, -RZ, RZ, 1.3056640625, -1.8671875 ;  /* 0x3d39bf78ff7e7435 */ /* 0x002fe200000001ff */
        /* <DEDUP_REMOVED lines=29> */
.L_x_2538:
[----:B--234-:R-:W-:Y:S05]  /*1fe0*/  BSYNC B0 ;  /* 0x0000000000007941 */ /* 0x01cfea0003800000 */
.L_x_2537:
[----:B------:R-:W-:Y:S01]  /*1ff0*/  PRMT R31, RZ, 0x5410, R31 ;  /* 0x00005410ff1f7816 */ /* 0x000fe2000000001f */
[----:B------:R-:W-:Y:S01]  /*2000*/  BSSY B0, `(.L_x_2539) ;  /* 0x0000023000007945 */ /* 0x000fe20003800000 */
[----:B------:R-:W-:-:S03]  /*2010*/  FSETP.GTU.FTZ.AND P5, PT, R32, 20, PT ;  /* 0x41a000002000780b */ /* 0x000fc60003fbc000 */
[----:B------:R-:W-:Y:S01]  /*2020*/  FADD.FTZ R31, R31, R90 ;  /* 0x0000005a1f1f7221 */ /* 0x000fe20000010000 */
[----:B------:R-:W-:Y:S05]  /*2030*/  @P4 BRA `(.L_x_2540) ;  /* 0x000001f000004947 */ /* 0x000fea0003800000 */
[----:B------:R-:W-:Y:S01]  /*2040*/  FMUL.FTZ R37, R37, 1.4426950216293334961 ;  /* 0x3fb8aa3b25257820 */ /* 0x000fe20000410000 */
[----:B------:R-:W-:Y:S01]  /*2050*/  MOV R129, 0x3e800000 ;  /* 0x3e80000000817802 */ /* 0x000fe20000000f00 */
[----:B-1----:R-:W-:Y:S02]  /*2060*/  IMAD.MOV.U32 R126, RZ, RZ, 0x3d39bf78 ;  /* 0x3d39bf78ff7e7424 */ /* 0x002fe400078e00ff */
        /* <DEDUP_REMOVED lines=28> */
.L_x_2540:
[----:B------:R-:W-:Y:S05]  /*2230*/  BSYNC B0 ;  /* 0x0000000000007941 */ /* 0x000fea0003800000 */
.L_x_2539:
[----:B------:R-:W-:Y:S01]  /*2240*/  PRMT R123, RZ, 0x5410, R30 ;  /* 0x00005410ff7b7816 */ /* 0x000fe2000000001e */
[----:B------:R-:W-:Y:S01]  /*2250*/  BSSY B0, `(.L_x_2541) ;  /* 0x0000023000007945 */ /* 0x000fe20003800000 */
[----:B------:R-:W-:-:S03]  /*2260*/  FSETP.GTU.FTZ.AND P4, PT, R31, 20, PT ;  /* 0x41a000001f00780b */ /* 0x000fc60003f9c000 */
[----:B------:R-:W-:Y:S01]  /*2270*/  FADD.FTZ R30, R123, R90 ;  /* 0x0000005a7b1e7221 */ /* 0x000fe20000010000 */
[----:B------:R-:W-:Y:S05]  /*2280*/  @P3 BRA `(.L_x_2542) ;  /* 0x000001f000003947 */ /* 0x000fea0003800000 */
[----:B------:R-:W-:Y:S01]  /*2290*/  FMUL.FTZ R36, R36, 1.4426950216293334961 ;  /* 0x3fb8aa3b24247820 */ /* 0x000fe20000410000 */
[----:B------:R-:W-:Y:S01]  /*22a0*/  HFMA2.MMA R129, -RZ, RZ, 1.625, 0 ;  /* 0x3e800000ff817435 */ /* 0x000fe200000001ff */
[----:B-1----:R-:W-:Y:S02]  /*22b0*/  MOV R126, 0x3d39bf78 ;  /* 0x3d39bf78007e7802 */ /* 0x002fe40000000f00 */
        /* <DEDUP_REMOVED lines=28> */
.L_x_2542:
[----:B------:R-:W-:Y:S05]  /*2480*/  BSYNC B0 ;  /* 0x0000000000007941 */ /* 0x000fea0003800000 */
.L_x_2541:
[----:B------:R-:W-:Y:S01]  /*2490*/  PRMT R29, RZ, 0x5410, R29 ;  /* 0x00005410ff1d7816 */ /* 0x000fe2000000001d */
[----:B------:R-:W-:Y:S01]  /*24a0*/  BSSY B0, `(.L_x_2543) ;  /* 0x0000023000007945 */ /* 0x000fe20003800000 */
[----:B------:R-:W-:-:S03]  /*24b0*/  FSETP.GTU.FTZ.AND P3, PT, R30, 20, PT ;  /* 0x41a000001e00780b */ /* 0x000fc60003f7c000 */
[----:B------:R-:W-:Y:S01]  /*24c0*/  FADD.FTZ R29, R29, R90 ;  /* 0x0000005a1d1d7221 */ /* 0x000fe20000010000 */
[----:B------:R-:W-:Y:S05]  /*24d0*/  @P2 BRA `(.L_x_2544) ;  /* 0x000001f000002947 */ /* 0x000fea0003800000 */
[----:B------:R-:W-:Y:S01]  /*24e0*/  FMUL.FTZ R35, R35, 1.4426950216293334961 ;  /* 0x3fb8aa3b23237820 */ /* 0x000fe20000410000 */
        /* <DEDUP_REMOVED lines=30> */
.L_x_2544:
[----:B------:R-:W-:Y:S05]  /*26d0*/  BSYNC B0 ;  /* 0x0000000000007941 */ /* 0x000fea0003800000 */
.L_x_2543:
        /* <DEDUP_REMOVED lines=36> */
.L_x_2546:
[----:B------:R-:W-:Y:S05]  /*2920*/  BSYNC B0 ;  /* 0x0000000000007941 */ /* 0x000fea0003800000 */
.L_x_2545:
        /* <DEDUP_REMOVED lines=36> */
.L_x_2548:
[----:B------:R-:W-:Y:S05]  /*2b70*/  BSYNC B0 ;  /* 0x0000000000007941 */ /* 0x000fea0003800000 */
.L_x_2547:
        /* <DEDUP_REMOVED lines=36> */
.L_x_2550:
[----:B------:R-:W-:Y:S05]  /*2dc0*/  BSYNC B0 ;  /* 0x0000000000007941 */ /* 0x000fea0003800000 */
.L_x_2549:
        /* <DEDUP_REMOVED lines=36> */
.L_x_2552:
[----:B------:R-:W-:Y:S05]  /*3010*/  BSYNC B0 ;  /* 0x0000000000007941 */ /* 0x000fea0003800000 */
.L_x_2551:
        /* <DEDUP_REMOVED lines=36> */
.L_x_2554:
[----:B------:R-:W-:Y:S05]  /*3260*/  BSYNC B0 ;  /* 0x0000000000007941 */ /* 0x000fea0003800000 */
.L_x_2553:
        /* <DEDUP_REMOVED lines=36> */
.L_x_2556:
[----:B------:R-:W-:Y:S05]  /*34b0*/  BSYNC B0 ;  /* 0x0000000000007941 */ /* 0x000fea0003800000 */
.L_x_2555:
[----:B------:R-:W-:Y:S01]  /*34c0*/  BSSY B0, `(.L_x_2557) ;  /* 0x0000023000007945 */ /* 0x000fe20003800000 */
[----:B------:R-:W-:Y:S02]  /*34d0*/  FSETP.GTU.FTZ.AND P2, PT, R0, 20, PT ;  /* 0x41a000000000780b */ /* 0x000fe40003f5c000 */
[----:B------:R-:W-:Y:S01]  /*34e0*/  PRMT R123, RZ, 0x7610, R123 ;  /* 0x00007610ff7b7816 */ /* 0x000fe2000000007b */
[----:B------:R-:W-:Y:S05]  /*34f0*/  @P1 BRA `(.L_x_2558) ;  /* 0x000001f000001947 */ /* 0x000fea0003800000 */
[----:B------:R-:W-:Y:S01]  /*3500*/  FMUL.FTZ R28, R28, 1.4426950216293334961 ;  /* 0x3fb8aa3b1c1c7820 */ /* 0x000fe20000410000 */
[----:B-1----:R-:W-:Y:S01]  /*3510*/  MOV R126, 0x3e800000 ;  /* 0x3e800000007e7802 */ /* 0x002fe20000000f00 */
        /* <DEDUP_REMOVED lines=29> */
.L_x_2558:
[----:B------:R-:W-:Y:S05]  /*36f0*/  BSYNC B0 ;  /* 0x0000000000007941 */ /* 0x000fea0003800000 */
.L_x_2557:
[----:B------:R-:W-:Y:S01]  /*3700*/  BSSY B0, `(.L_x_2559) ;  /* 0x0000021000007945 */ /* 0x000fe20003800000 */
[----:B------:R-:W-:Y:S05]  /*3710*/  @P6 BRA `(.L_x_2560) ;  /* 0x000001f000006947 */ /* 0x000fea0003800000 */
[----:B------:R-:W-:Y:S01]  /*3720*/  FMUL.FTZ R27, R27, 1.4426950216293334961 ;  /* 0x3fb8aa3b1b1b7820 */ /* 0x000fe20000410000 */
[----:B-1----:R-:W-:Y:S01]  /*3730*/  HFMA2.MMA R126, -RZ, RZ, 1.625, 0 ;  /* 0x3e800000ff7e7435 */ /* 0x002fe200000001ff */
        /* <DEDUP_REMOVED lines=29> */
.L_x_2560:
[----:B------:R-:W-:Y:S05]  /*3910*/  BSYNC B0 ;  /* 0x0000000000007941 */ /* 0x000fea0003800000 */
.L_x_2559:
[----:B------:R-:W-:Y:S01]  /*3920*/  BSSY B0, `(.L_x_2561) ;  /* 0x0000021000007945 */ /* 0x000fe20003800000 */
[----:B------:R-:W-:Y:S05]  /*3930*/  @P5 BRA `(.L_x_2562) ;  /* 0x000001f000005947 */ /* 0x000fea0003800000 */
[----:B------:R-:W-:Y:S01]  /*3940*/  FMUL.FTZ R26, R26, 1.4426950216293334961 ;  /* 0x3fb8aa3b1a1a7820 */ /* 0x000fe20000410000 */
[----:B------:R-:W-:Y:S01]  /*3950*/  HFMA2.MMA R131, -RZ, RZ, 1.3056640625, -1.8671875 ;  /* 0x3d39bf78ff837435 */ /* 0x000fe200000001ff */
        /* <DEDUP_REMOVED lines=29> */
.L_x_2562:
[----:B------:R-:W-:Y:S05]  /*3b30*/  BSYNC B0 ;  /* 0x0000000000007941 */ /* 0x000fea0003800000 */
.L_x_2561:
[----:B------:R-:W-:Y:S01]  /*3b40*/  BSSY B0, `(.L_x_2563) ;  /* 0x0000021000007945 */ /* 0x000fe20003800000 */
        /* <DEDUP_REMOVED lines=32> */
.L_x_2564:
[----:B------:R-:W-:Y:S05]  /*3d50*/  BSYNC B0 ;  /* 0x0000000000007941 */ /* 0x000fea0003800000 */
.L_x_2563:
        /* <DEDUP_REMOVED lines=33> */
.L_x_2566:
[----:B------:R-:W-:Y:S05]  /*3f70*/  BSYNC B0 ;  /* 0x0000000000007941 */ /* 0x000fea0003800000 */
.L_x_2565:
        /* <DEDUP_REMOVED lines=33> */
.L_x_2568:
[----:B------:R-:W-:Y:S05]  /*4190*/  BSYNC B0 ;  /* 0x0000000000007941 */ /* 0x000fea0003800000 */
.L_x_2567:
[----:B------:R-:W-:Y:S01]  /*41a0*/  BAR.SYNC.DEFER_BLOCKING 0x0 ;  /* 0x0000000000007b1d */ /* 0x000fe20000010000 */
[----:B------:R-:W-:Y:S02]  /*41b0*/  ISETP.GE.AND P1, PT, R20, R127, PT ;  /* 0x0000007f1400720c */ /* 0x000fe40003f26270 */
[----:B------:R-:W-:Y:S02]  /*41c0*/  PRMT R131, RZ, 0x7610, R131 ;  /* 0x00007610ff837816 */ /* 0x000fe40000000083 */
[----:B-1----:R-:W-:-:S09]  /*41d0*/  PRMT R128, RZ, 0x7610, R128 ;  /* 0x00007610ff807816 */ /* 0x002fd20000000080 */
[----:B------:R-:W2:Y:S01]  /*41e0*/  @!P1 LDG.E.U16 R131, [R4.64+-0x680] ;  /* 0xfff9800404839981 */ /* 0x000ea2000c1e1500 */
[-C--:B------:R-:W-:Y:S02]  /*41f0*/  ISETP.GE.AND P1, PT, R21, R127.reuse, PT ;  /* 0x0000007f1500720c */ /* 0x080fe40003f26270 */
[----:B------:R-:W-:Y:S01]  /*4200*/  PRMT R133, RZ, 0x7610, R133 ;  /* 0x00007610ff857816 */ /* 0x000fe20000000085 */
[----:B------:R0:W3:Y:S01]  /*4210*/  @!P0 LDG.E.U16 R123, [R16.64] ;  /* 0x00000004107b8981 */ /* 0x0000e2000c1e1500 */
[-C--:B------:R-:W-:Y:S02]  /*4220*/  ISETP.GE.AND P2, PT, R116, R127.reuse, PT ;  /* 0x0000007f7400720c */ /* 0x080fe40003f46270 */
[-C--:B------:R-:W-:Y:S02]  /*4230*/  ISETP.GE.AND P3, PT, R114, R127.reuse, PT ;  /* 0x0000007f7200720c */ /* 0x080fe40003f66270 */
[-C--:B------:R-:W-:Y:S02]  /*4240*/  ISETP.GE.AND P4, PT, R112, R127.reuse, PT ;  /* 0x0000007f7000720c */ /* 0x080fe40003f86270 */
[----:B------:R-:W-:-:S02]  /*4250*/  ISETP.GE.AND P5, PT, R110, R127, PT ;  /* 0x0000007f6e00720c */ /* 0x000fc40003fa6270 */
[-C--:B------:R-:W-:Y:S01]  /*4260*/  ISETP.GE.AND P6, PT, R108, R127.reuse, PT ;  /* 0x0000007f6c00720c */ /* 0x080fe20003fc6270 */
[----:B------:R-:W4:Y:S01]  /*4270*/  @!P1 LDG.E.U16 R128, [R4.64+-0x640] ;  /* 0xfff9c00404809981 */ /* 0x000f22000c1e1500 */
[----:B------:R-:W-:Y:S02]  /*4280*/  ISETP.GE.AND P1, PT, R22, R127, PT ;  /* 0x0000007f1600720c */ /* 0x000fe40003f26270 */
[----:B------:R-:W-:Y:S02]  /*4290*/  PRMT R130, RZ, 0x7610, R130 ;  /* 0x00007610ff827816 */ /* 0x000fe40000000082 */
[----:B------:R-:W-:Y:S02]  /*42a0*/  PRMT R126, RZ, 0x7610, R126 ;  /* 0x00007610ff7e7816 */ /* 0x000fe4000000007e */
[----:B------:R-:W-:Y:S02]  /*42b0*/  PRMT R129, RZ, 0x7610, R129 ;  /* 0x00007610ff817816 */ /* 0x000fe40000000081 */
[----:B------:R-:W-:-:S02]  /*42c0*/  PRMT R124, RZ, 0x7610, R124 ;  /* 0x00007610ff7c7816 */ /* 0x000fc4000000007c */
[----:B------:R-:W-:Y:S01]  /*42d0*/  PRMT R125, RZ, 0x7610, R125 ;  /* 0x00007610ff7d7816 */ /* 0x000fe2000000007d */
[----:B------:R-:W5:Y:S01]  /*42e0*/  @!P2 LDG.E.U16 R126, [R4.64+-0x6c0] ;  /* 0xfff94004047ea981 */ /* 0x000f62000c1e1500 */
[----:B------:R-:W-:Y:S02]  /*42f0*/  PRMT R122, RZ, 0x7610, R122 ;  /* 0x00007610ff7a7816 */ /* 0x000fe4000000007a */
[----:B0-----:R-:W-:Y:S01]  /*4300*/  PRMT R17, RZ, 0x7610, R17 ;  /* 0x00007610ff117816 */ /* 0x001fe20000000011 */
[----:B------:R-:W2:Y:S01]  /*4310*/  @!P1 LDG.E.U16 R133, [R4.64+-0x600] ;  /* 0xfffa000404859981 */ /* 0x000ea2000c1e1500 */
[-C--:B------:R-:W-:Y:S02]  /*4320*/  ISETP.GE.AND P1, PT, R23, R127.reuse, PT ;  /* 0x0000007f1700720c */ /* 0x080fe40003f26270 */
[-C--:B------:R-:W-:Y:S01]  /*4330*/  ISETP.GE.AND P2, PT, R98, R127.reuse, PT ;  /* 0x0000007f6200720c */ /* 0x080fe20003f46270 */
[----:B------:R-:W2:Y:S01]  /*4340*/  @!P3 LDG.E.U16 R129, [R4.64+-0x700] ;  /* 0xfff900040481b981 */ /* 0x000ea2000c1e1500 */
[----:B------:R-:W-:-:S02]  /*4350*/  ISETP.GE.AND P3, PT, R100, R127, PT ;  /* 0x0000007f6400720c */ /* 0x000fc40003f66270 */
[----:B------:R-:W-:Y:S01]  /*4360*/  PRMT R16, RZ, 0x7610, R16 ;  /* 0x00007610ff107816 */ /* 0x000fe20000000010 */
[----:B------:R-:W2:Y:S01]  /*4370*/  @!P4 LDG.E.U16 R124, [R4.64+-0x740] ;  /* 0xfff8c004047cc981 */ /* 0x000ea2000c1e1500 */
[-C--:B------:R-:W-:Y:S02]  /*4380*/  ISETP.GE.AND P4, PT, R102, R127.reuse, PT ;  /* 0x0000007f6600720c */ /* 0x080fe40003f86270 */
[----:B------:R-:W-:Y:S01]  /*4390*/  PRMT R135, RZ, 0x7610, R135 ;  /* 0x00007610ff877816 */ /* 0x000fe20000000087 */
[----:B------:R-:W2:Y:S01]  /*43a0*/  @!P5 LDG.E.U16 R125, [R4.64+-0x780] ;  /* 0xfff88004047dd981 */ /* 0x000ea2000c1e1500 */
[----:B------:R-:W-:Y:S02]  /*43b0*/  PRMT R132, RZ, 0x7610, R132 ;  /* 0x00007610ff847816 */ /* 0x000fe40000000084 */
[----:B------:R-:W-:Y:S01]  /*43c0*/  PRMT R137, RZ, 0x7610, R137 ;  /* 0x00007610ff897816 */ /* 0x000fe20000000089 */
[----:B------:R-:W2:Y:S01]  /*43d0*/  @!P1 LDG.E.U16 R130, [R4.64+-0x5c0] ;  /* 0xfffa400404829981 */ /* 0x000ea2000c1e1500 */
[----:B------:R-:W-:-:S02]  /*43e0*/  ISETP.GE.AND P1, PT, R96, R127, PT ;  /* 0x0000007f6000720c */ /* 0x000fc40003f26270 */
[-C--:B------:R-:W-:Y:S01]  /*43f0*/  ISETP.GE.AND P5, PT, R104, R127.reuse, PT ;  /* 0x0000007f6800720c */ /* 0x080fe20003fa6270 */
[----:B------:R-:W2:Y:S01]  /*4400*/  @!P6 LDG.E.U16 R122, [R4.64+-0x7c0] ;  /* 0xfff84004047ae981 */ /* 0x000ea2000c1e1500 */
[----:B------:R-:W-:Y:S02]  /*4410*/  ISETP.GE.AND P6, PT, R106, R127, PT ;  /* 0x0000007f6a00720c */ /* 0x000fe40003fc6270 */
[----:B------:R-:W-:Y:S01]  /*4420*/  PRMT R134, RZ, 0x7610, R134 ;  /* 0x00007610ff867816 */ /* 0x000fe20000000086 */
[----:B------:R-:W4:Y:S04]  /*4430*/  @!P2 LDG.E.U16 R16, [R4.64+-0x540] ;  /* 0xfffac0040410a981 */ /* 0x000f28000c1e1500 */
[----:B------:R-:W4:Y:S04]  /*4440*/  @!P3 LDG.E.U16 R135, [R4.64+-0x500] ;  /* 0xfffb00040487b981 */ /* 0x000f28000c1e1500 */
[----:B------:R-:W4:Y:S04]  /*4450*/  @!P1 LDG.E.U16 R17, [R4.64+-0x580] ;  /* 0xfffa800404119981 */ /* 0x000f28000c1e1500 */
[----:B------:R-:W4:Y:S04]  /*4460*/  @!P4 LDG.E.U16 R132, [R4.64+-0x4c0] ;  /* 0xfffb40040484c981 */ /* 0x000f28000c1e1500 */
[----:B------:R-:W4:Y:S04]  /*4470*/  @!P5 LDG.E.U16 R137, [R4.64+-0x480] ;  /* 0xfffb80040489d981 */ /* 0x000f28000c1e1500 */
[----:B------:R-:W4:Y:S01]  /*4480*/  @!P6 LDG.E.U16 R134, [R4.64+-0x440] ;  /* 0xfffbc0040486e981 */ /* 0x000f22000c1e1500 */
[----:B------:R-:W-:-:S02]  /*4490*/  P2R R143, PR, RZ, 0x2 ;  /* 0x00000002ff8f7803 */ /* 0x000fc40000000000 */
        /* <DEDUP_REMOVED lines=14> */
[----:B---3--:R-:W-:Y:S04]  /*4580*/  STS.U16 [R74], R123 ;  /* 0x0000007b4a007388 */ /* 0x008fe80000000400 */
[----:B--2---:R-:W-:Y:S04]  /*4590*/  STS.U16 [R73+0x40], R122 ;  /* 0x0000407a49007388 */ /* 0x004fe80000000400 */
[----:B------:R-:W-:Y:S04]  /*45a0*/  STS.U16 [R72+0x80], R125 ;  /* 0x0000807d48007388 */ /* 0x000fe80000000400 */
[----:B------:R-:W-:Y:S04]  /*45b0*/  STS.U16 [R71+0xc0], R124 ;  /* 0x0000c07c47007388 */ /* 0x000fe80000000400 */
        /* <DEDUP_REMOVED lines=14> */
[----:B------:R-:W-:Y:S04]  /*46a0*/  LDS.U16 R5, [R56+0x2] ;  /* 0x0000020038057984 */ /* 0x000fe80000000400 */
[----:B------:R-:W1:Y:S04]  /*46b0*/  LDS.U16 R122, [R56+0x4] ;  /* 0x00000400387a7984 */ /* 0x000e680000000400 */
        /* <DEDUP_REMOVED lines=15> */
[----:B------:R0:W5:Y:S01]  /*47b0*/  @!P0 LDG.E.U16 R139, [R18.64] ;  /* 0x00000004128b8981 */ /* 0x000162000c1e1500 */
[----:B------:R-:W-:-:S03]  /*47c0*/  ISETP.GE.AND P0, PT, R110, R127, PT ;  /* 0x0000007f6e00720c */ /* 0x000fc60003f06270 */
[----:B------:R0:W5:Y:S01]  /*47d0*/  @!P1 LDG.E.U16 R136, [R6.64+-0x7c0] ;  /* 0xfff8400406889981 */ /* 0x000162000c1e1500 */
[----:B------:R-:W-:-:S03]  /*47e0*/  ISETP.GE.AND P1, PT, R112, R127, PT ;  /* 0x0000007f7000720c */ /* 0x000fc60003f26270 */
[----:B------:R0:W5:Y:S04]  /*47f0*/  @!P2 LDG.E.U16 R146, [R6.64+-0x540] ;  /* 0xfffac0040692a981 */ /* 0x000168000c1e1500 */
[----:B------:R0:W5:Y:S04]  /*4800*/  @!P3 LDG.E.U16 R147, [R6.64+-0x500] ;  /* 0xfffb00040693b981 */ /* 0x000168000c1e1500 */
[----:B------:R0:W5:Y:S01]  /*4810*/  @!P0 LDG.E.U16 R137, [R6.64+-0x780] ;  /* 0xfff8800406898981 */ /* 0x000162000c1e1500 */
        /* <DEDUP_REMOVED lines=8> */
[-C--:B------:R-:W-:Y:S02]  /*48a0*/  ISETP.GE.AND P1, PT, R21, R127.reuse, PT ;  /* 0x0000007f1500720c */ /* 0x080fe40003f26270 */
[----:B0-----:R-:W-:Y:S01]  /*48b0*/  PRMT R19, RZ, 0x7610, R19 ;  /* 0x00007610ff137816 */ /* 0x001fe20000000013 */
[----:B------:R0:W5:Y:S06]  /*48c0*/  @!P6 LDG.E.U16 R158, [R6.64+-0x440] ;  /* 0xfffbc004069ee981 */ /* 0x00016c000c1e1500 */
[----:B------:R0:W5:Y:S01]  /*48d0*/  @!P0 LDG.E.U16 R19, [R6.64+-0x680] ;  /* 0xfff9800406138981 */ /* 0x000162000c1e1500 */
[----:B------:R-:W-:-:S03]  /*48e0*/  ISETP.GE.AND P0, PT, R22, R127, PT ;  /* 0x0000007f1600720c */ /* 0x000fc60003f06270 */
[----:B------:R0:W5:Y:S01]  /*48f0*/  @!P1 LDG.E.U16 R142, [R6.64+-0x640] ;  /* 0xfff9c004068e9981 */ /* 0x000162000c1e1500 */
[----:B------:R-:W-:Y:S02]  /*4900*/  ISETP.NE.AND P1, PT, R143, RZ, PT ;  /* 0x000000ff8f00720c */ /* 0x000fe40003f25270 */
[----:B------:R-:W-:-:S07]  /*4910*/  PRMT R143, RZ, 0x7610, R143 ;  /* 0x00007610ff8f7816 */ /* 0x000fce000000008f */
[----:B------:R0:W5:Y:S01]  /*4920*/  @!P0 LDG.E.U16 R143, [R6.64+-0x600] ;  /* 0xfffa0004068f8981 */ /* 0x000162000c1e1500 */
[----:B------:R-:W-:-:S03]  /*4930*/  ISETP.GE.AND P0, PT, R23, R127, PT ;  /* 0x0000007f1700720c */ /* 0x000fc60003f06270 */
[----:B------:R0:W5:Y:S10]  /*4940*/  @!P1 LDG.E.U16 R145, [R6.64+-0x580] ;  /* 0xfffa800406919981 */ /* 0x000174000c1e1500 */
[----:B------:R0:W5:Y:S01]  /*4950*/  @!P0 LDG.E.U16 R144, [R6.64+-0x5c0] ;  /* 0xfffa400406908981 */ /* 0x000162000c1e1500 */
[----:B-1----:R-:W-:-:S05]  /*4960*/  PRMT R17, RZ, 0x5410, R122 ;  /* 0x00005410ff117816 */ /* 0x002fca000000007a */
[----:B------:R-:W-:-:S04]  /*4970*/  FMUL.FTZ R18, R17, -1.4426950216293334961 ;  /* 0xbfb8aa3b11127820 */ /* 0x000fc80000410000 */
[----:B------:R2:W-:Y:S02]  /*4980*/  MUFU.EX2 R155, R18 ;  /* 0x00000012009b7308 */ /* 0x0005e40000000800 */
[----:B--2---:R-:W-:Y:S02]  /*4990*/  PRMT R18, RZ, 0x5410, R123 ;  /* 0x00005410ff127816 */ /* 0x004fe4000000007b */
[----:B---3--:R-:W-:Y:S02]  /*49a0*/  PRMT R123, RZ, 0x5410, R124 ;  /* 0x00005410ff7b7816 */ /* 0x008fe4000000007c */
[----:B----4-:R-:W-:Y:S02]  /*49b0*/  PRMT R124, RZ, 0x5410, R125 ;  /* 0x00005410ff7c7816 */ /* 0x010fe4000000007d */
[----:B------:R-:W-:-:S05]  /*49c0*/  PRMT R125, RZ, 0x5410, R126 ;  /* 0x00005410ff7d7816 */ /* 0x000fca000000007e */
[----:B------:R-:W-:-:S04]  /*49d0*/  FMUL.FTZ R126, R125, -1.4426950216293334961 ;  /* 0xbfb8aa3b7d7e7820 */ /* 0x000fc80000410000 */
[----:B------:R1:W-:Y:S02]  /*49e0*/  MUFU.EX2 R162, R126 ;  /* 0x0000007e00a27308 */ /* 0x0003e40000000800 */
[----:B-1----:R-:W-:Y:S02]  /*49f0*/  PRMT R126, RZ, 0x5410, R128 ;  /* 0x00005410ff7e7816 */ /* 0x002fe40000000080 */
[----:B------:R-:W-:Y:S02]  /*4a00*/  PRMT R128, RZ, 0x5410, R129 ;  /* 0x00005410ff807816 */ /* 0x000fe40000000081 */
[----:B------:R-:W-:Y:S02]  /*4a10*/  PRMT R129, RZ, 0x5410, R130 ;  /* 0x00005410ff817816 */ /* 0x000fe40000000082 */
[----:B------:R-:W-:-:S05]  /*4a20*/  PRMT R130, RZ, 0x5410, R131 ;  /* 0x00005410ff827816 */ /* 0x000fca0000000083 */
[----:B------:R-:W-:-:S04]  /*4a30*/  FMUL.FTZ R131, R130, -1.4426950216293334961 ;  /* 0xbfb8aa3b82837820 */ /* 0x000fc80000410000 */
[----:B------:R1:W-:Y:S02]  /*4a40*/  MUFU.EX2 R166, R131 ;  /* 0x0000008300a67308 */ /* 0x0003e40000000800 */
[----:B-1----:R-:W-:-:S05]  /*4a50*/  PRMT R131, RZ, 0x5410, R132 ;  /* 0x00005410ff837816 */ /* 0x002fca0000000084 */
[----:B------:R-:W-:Y:S01]  /*4a60*/  FMUL.FTZ R132, R131, -1.4426950216293334961 ;  /* 0xbfb8aa3b83847820 */ /* 0x000fe20000410000 */
[----:B0-----:R-:W-:-:S03]  /*4a70*/  PRMT R7, RZ, 0x5410, R4 ;  /* 0x00005410ff077816 */ /* 0x001fc60000000004 */
[----:B------:R0:W-:Y:S02]  /*4a80*/  MUFU.EX2 R170, R132 ;  /* 0x0000008400aa7308 */ /* 0x0001e40000000800 */
[----:B------:R-:W-:Y:S01]  /*4a90*/  FMUL.FTZ R4, R7, -1.4426950216293334961 ;  /* 0xbfb8aa3b07047820 */ /* 0x000fe20000410000 */
[----:B0-----:R-:W-:-:S05]  /*4aa0*/  PRMT R132, RZ, 0x5410, R133 ;  /* 0x00005410ff847816 */ /* 0x001fca0000000085 */
[----:B------:R-:W0:Y:S01]  /*4ab0*/  MUFU.EX2 R151, R4 ;  /* 0x0000000400977308 */ /* 0x000e220000000800 */
[----:B------:R-:W-:Y:S01]  /*4ac0*/  FMUL.FTZ R133, R132, -1.4426950216293334961 ;  /* 0xbfb8aa3b84857820 */ /* 0x000fe20000410000 */
[----:B------:R-:W-:Y:S01]  /*4ad0*/  PRMT R6, RZ, 0x5410, R5 ;  /* 0x00005410ff067816 */ /* 0x000fe20000000005 */
[----:B------:R-:W-:-:S05]  /*4ae0*/  FMUL.FTZ R122, R18, -1.4426950216293334961 ;  /* 0xbfb8aa3b127a7820 */ /* 0x000fca0000410000 */
[----:B------:R1:W-:Y:S01]  /*4af0*/  MUFU.EX2 R171, R133 ;  /* 0x0000008500ab7308 */ /* 0x0003e20000000800 */
[----:B------:R-:W-:Y:S01]  /*4b00*/  FMUL.FTZ R5, R6, -1.4426950216293334961 ;  /* 0xbfb8aa3b06057820 */ /* 0x000fe20000410000 */
[----:B-1----:R-:W-:Y:S02]  /*4b10*/  PRMT R133, RZ, 0x5410, R134 ;  /* 0x00005410ff857816 */ /* 0x002fe40000000086 */
[----:B------:R-:W-:-:S04]  /*4b20*/  PRMT R134, RZ, 0x5410, R135 ;  /* 0x00005410ff867816 */ /* 0x000fc80000000087 */
[----:B------:R1:W-:Y:S02]  /*4b30*/  MUFU.EX2 R157, R122 ;  /* 0x0000007a009d7308 */ /* 0x0003e40000000800 */
[----:B-1----:R-:W-:Y:S01]  /*4b40*/  PRMT R122, RZ, 0x5410, R16 ;  /* 0x00005410ff7a7816 */ /* 0x002fe20000000010 */
[----:B------:R-:W-:-:S05]  /*4b50*/  FMUL.FTZ R16, R124, -1.4426950216293334961 ;  /* 0xbfb8aa3b7c107820 */ /* 0x000fca0000410000 */
[----:B------:R-:W1:Y:S08]  /*4b60*/  MUFU.EX2 R153, R5 ;  /* 0x0000000500997308 */ /* 0x000e700000000800 */
[----:B------:R2:W-:Y:S02]  /*4b70*/  MUFU.EX2 R161, R16 ;  /* 0x0000001000a17308 */ /* 0x0005e40000000800 */
[----:B--2---:R-:W-:-:S06]  /*4b80*/  FMUL.FTZ R16, R129, -1.4426950216293334961 ;  /* 0xbfb8aa3b81107820 */ /* 0x004fcc0000410000 */
[----:B------:R0:W-:Y:S02]  /*4b90*/  MUFU.EX2 R165, R16 ;  /* 0x0000001000a57308 */ /* 0x0001e40000000800 */
[----:B0-----:R-:W-:Y:S02]  /*4ba0*/  FADD.FTZ R16, R151, 1 ;  /* 0x3f80000097107421 */ /* 0x001fe40000010000 */
[----:B-1----:R-:W-:-:S04]  /*4bb0*/  FADD.FTZ R153, R153, 1 ;  /* 0x3f80000099997421 */ /* 0x002fc80000010000 */
[----:B------:R-:W0:Y:S01]  /*4bc0*/  MUFU.RCP R16, R16 ;  /* 0x0000001000107308 */ /* 0x000e220000001000 */
[----:B------:R-:W-:-:S07]  /*4bd0*/  FMUL.FTZ R4, R122, -1.4426950216293334961 ;  /* 0xbfb8aa3b7a047820 */ /* 0x000fce0000410000 */
[----:B------:R1:W-:Y:S02]  /*4be0*/  MUFU.EX2 R159, R4 ;  /* 0x00000004009f7308 */ /* 0x0003e40000000800 */
[----:B-1----:R-:W-:-:S06]  /*4bf0*/  FMUL.FTZ R4, R126, -1.4426950216293334961 ;  /* 0xbfb8aa3b7e047820 */ /* 0x002fcc0000410000 */
[----:B------:R-:W-:Y:S01]  /*4c00*/  MUFU.EX2 R163, R4 ;  /* 0x0000000400a37308 */ /* 0x000fe20000000800 */
        /* <DEDUP_REMOVED lines=12> */
[----:B------:R4:W-:Y:S04]  /*4cd0*/  STS.U16 [R62+0x300], R147 ;  /* 0x000300933e007388 */ /* 0x0009e80000000400 */
[----:B------:R-:W-:Y:S04]  /*4ce0*/  STS.U16 [R61+0x340], R156 ;  /* 0x0003409c3d007388 */ /* 0x000fe80000000400 */
[----:B------:R5:W-:Y:S04]  /*4cf0*/  STS.U16 [R60+0x380], R149 ;  /* 0x000380953c007388 */ /* 0x000be80000000400 */
[----:B------:R-:W-:Y:S01]  /*4d00*/  STS.U16 [R59+0x3c0], R158 ;  /* 0x0003c09e3b007388 */ /* 0x000fe20000000400 */
[----:B------:R-:W-:-:S06]  /*4d10*/  NOP ;  /* 0x0000000000007918 */ /* 0x000fcc0000000000 */
[----:B------:R-:W5:Y:S04]  /*4d20*/  LDS.U16 R135, [R56] ;  /* 0x0000000038877984 */ /* 0x000f680000000400 */
[----:B------:R-:W5:Y:S04]  /*4d30*/  LDS.U16 R136, [R56+0x2] ;  /* 0x0000020038887984 */ /* 0x000f680000000400 */
[----:B------:R-:W5:Y:S01]  /*4d40*/  LDS.U16 R143, [R56+0x4] ;  /* 0x00000400388f7984 */ /* 0x000f620000000400 */
[----:B-1----:R1:W4:Y:S01]  /*4d50*/  MUFU.RCP R19, R153 ;  /* 0x0000009900137308 */ /* 0x0023220000001000 */
[----:B--2---:R-:W-:Y:S01]  /*4d60*/  FADD.FTZ R144, R155, 1 ;  /* 0x3f8000009b907421 */ /* 0x004fe20000010000 */
[----:B------:R-:W-:Y:S01]  /*4d70*/  PRMT R140, RZ, 0x5410, R120 ;  /* 0x00005410ff8c7816 */ /* 0x000fe20000000078 */
[----:B0-----:R-:W-:Y:S01]  /*4d80*/  FADD.FTZ R120, -R16, 1 ;  /* 0x3f80000010787421 */ /* 0x001fe20000010100 */
[----:B------:R-:W0:Y:S04]  /*4d90*/  LDS.U16 R145, [R56+0x6] ;  /* 0x0000060038917984 */ /* 0x000e280000000400 */
[----:B------:R-:W2:Y:S01]  /*4da0*/  MUFU.RCP R144, R144 ;  /* 0x0000009000907308 */ /* 0x000ea20000001000 */
[----:B-1----:R-:W1:Y:S01]  /*4db0*/  LDS.U16 R153, [R56+0xa] ;  /* 0x00000a0038997984 */ /* 0x002e620000000400 */
[----:B---3--:R-:W-:Y:S01]  /*4dc0*/  FFMA.FTZ R146, R7, R120, 1 ;  /* 0x3f80000007927423 */ /* 0x008fe20000010078 */
[----:B------:R-:W-:Y:S01]  /*4dd0*/  PRMT R119, RZ, 0x5410, R119 ;  /* 0x00005410ff777816 */ /* 0x000fe20000000077 */
[----:B------:R-:W-:Y:S01]  /*4de0*/  FMUL.FTZ R5, R123, -1.4426950216293334961 ;  /* 0xbfb8aa3b7b057820 */ /* 0x000fe20000410000 */
[----:B------:R-:W3:Y:S01]  /*4df0*/  LDS.U16 R151, [R56+0x8] ;  /* 0x0000080038977984 */ /* 0x000ee20000000400 */
[----:B----4-:R-:W-:-:S02]  /*4e00*/  FADD.FTZ R147, -R19, 1 ;  /* 0x3f80000013937421 */ /* 0x010fc40000010100 */
[----:B------:R4:W0:Y:S01]  /*4e10*/  MUFU.EX2 R160, R5 ;  /* 0x0000000500a07308 */ /* 0x0008220000000800 */
[----:B------:R-:W-:Y:S01]  /*4e20*/  FADD.FTZ R163, R163, 1 ;  /* 0x3f800000a3a37421 */ /* 0x000fe20000010000 */
[----:B------:R-:W0:Y:S01]  /*4e30*/  LDS.U16 R155, [R56+0xc] ;  /* 0x00000c00389b7984 */ /* 0x000e220000000400 */
[----:B-----5:R-:W-:Y:S02]  /*4e40*/  FFMA.FTZ R149, R6, R147, 1 ;  /* 0x3f80000006957423 */ /* 0x020fe40000010093 */
[----:B------:R-:W-:Y:S01]  /*4e50*/  FADD.FTZ R141, R157, 1 ;  /* 0x3f8000009d8d7421 */ /* 0x000fe20000010000 */
[----:B------:R-:W-:Y:S01]  /*4e60*/  PRMT R121, RZ, 0x5410, R121 ;  /* 0x00005410ff797816 */ /* 0x000fe20000000079 */
[----:B------:R-:W-:Y:S01]  /*4e70*/  FADD.FTZ R137, R159, 1 ;  /* 0x3f8000009f897421 */ /* 0x000fe20000010000 */
[----:B------:R-:W-:Y:S01]  /*4e80*/  LDS.U16 R174, [R56+0x16] ;  /* 0x0000160038ae7984 */ /* 0x000fe20000000400 */
[----:B------:R-:W-:-:S03]  /*4e90*/  FADD.FTZ R139, R161, 1 ;  /* 0x3f800000a18b7421 */ /* 0x000fc60000010000 */
[----:B------:R-:W-:Y:S01]  /*4ea0*/  LDS.U16 R161, [R56+0xe] ;  /* 0x00000e0038a17984 */ /* 0x000fe20000000400 */
[----:B------:R-:W-:Y:S01]  /*4eb0*/  PRMT R120, RZ, 0x5410, R135 ;  /* 0x00005410ff787816 */ /* 0x000fe20000000087 */
[----:B------:R-:W-:Y:S02]  /*4ec0*/  FADD.FTZ R142, R162, 1 ;  /* 0x3f800000a28e7421 */ /* 0x000fe40000010000 */
[----:B------:R-:W-:Y:S01]  /*4ed0*/  LDS.U16 R172, [R56+0x14] ;  /* 0x0000140038ac7984 */ /* 0x000fe20000000400 */
[----:B------:R-:W-:Y:S01]  /*4ee0*/  PRMT R135, RZ, 0x5410, R136 ;  /* 0x00005410ff877816 */ /* 0x000fe20000000088 */
[----:B------:R-:W-:Y:S02]  /*4ef0*/  FMUL.FTZ R4, R133, -1.4426950216293334961 ;  /* 0xbfb8aa3b85047820 */ /* 0x000fe40000410000 */
[----:B------:R-:W-:Y:S01]  /*4f00*/  LDS.U16 R176, [R56+0x18] ;  /* 0x0000180038b07984 */ /* 0x000fe20000000400 */
[----:B------:R-:W-:-:S05]  /*4f10*/  PRMT R136, RZ, 0x5410, R143 ;  /* 0x00005410ff887816 */ /* 0x000fca000000008f */
[----:B------:R-:W-:-:S04]  /*4f20*/  FMUL.FTZ R147, R119, R136 ;  /* 0x0000008877937220 */ /* 0x000fc80000410000 */
[----:B--2---:R-:W-:Y:S02]  /*4f30*/  FMUL.FTZ R157, R144, R147 ;  /* 0x00000093909d7220 */ /* 0x004fe40000410000 */
[----:B------:R2:W-:Y:S01]  /*4f40*/  MUFU.RCP R147, R163 ;  /* 0x000000a300937308 */ /* 0x0005e20000001000 */
[----:B----4-:R-:W-:Y:S01]  /*4f50*/  FMUL.FTZ R5, R128, -1.4426950216293334961 ;  /* 0xbfb8aa3b80057820 */ /* 0x010fe20000410000 */
[----:B--2---:R-:W2:Y:S06]  /*4f60*/  LDS.U16 R163, [R56+0x10] ;  /* 0x0000100038a37984 */ /* 0x004eac0000000400 */
[----:B------:R-:W4:Y:S01]  /*4f70*/  MUFU.RCP R137, R137 ;  /* 0x0000008900897308 */ /* 0x000f220000001000 */
[----:B0-----:R-:W-:-:S02]  /*4f80*/  FADD.FTZ R138, R160, 1 ;  /* 0x3f800000a08a7421 */ /* 0x001fc40000010000 */
[----:B------:R-:W-:-:S05]  /*4f90*/  FMUL.FTZ R143, R121, R120 ;  /* 0x00000078798f7220 */ /* 0x000fca0000410000 */
[----:B------:R-:W0:Y:S01]  /*4fa0*/  MUFU.EX2 R164, R5 ;  /* 0x0000000500a47308 */ /* 0x000e220000000800 */
[----:B------:R-:W-:-:S07]  /*4fb0*/  FMUL.FTZ R156, R140, R135 ;  /* 0x000000878c9c7220 */ /* 0x000fce0000410000 */
[----:B------:R-:W5:Y:S01]  /*4fc0*/  MUFU.RCP R141, R141 ;  /* 0x0000008d008d7308 */ /* 0x000f620000001000 */
[----:B------:R-:W-:Y:S02]  /*4fd0*/  FMUL.FTZ R143, R16, R143 ;  /* 0x0000008f108f7220 */ /* 0x000fe40000410000 */
[----:B------:R-:W-:-:S05]  /*4fe0*/  FMUL.FTZ R156, R19, R156 ;  /* 0x0000009c139c7220 */ /* 0x000fca0000410000 */
[----:B------:R-:W1:Y:S01]  /*4ff0*/  MUFU.RCP R138, R138 ;  /* 0x0000008a008a7308 */ /* 0x000e620000001000 */
[----:B------:R-:W-:Y:S02]  /*5000*/  FADD.FTZ R158, -R144, 1 ;  /* 0x3f800000909e7421 */ /* 0x000fe40000010100 */
[----:B------:R-:W-:Y:S02]  /*5010*/  FMUL.FTZ R159, R143, R146 ;  /* 0x000000928f9f7220 */ /* 0x000fe40000410000 */
[----:B------:R-:W-:Y:S01]  /*5020*/  FMUL.FTZ R168, R156, R149 ;  /* 0x000000959ca87220 */ /* 0x000fe20000410000 */
[----:B------:R-:W-:Y:S01]  /*5030*/  PRMT R149, RZ, 0x5410, R118 ;  /* 0x00005410ff957816 */ /* 0x000fe20000000076 */
[----:B----4-:R-:W-:Y:S01]  /*5040*/  FADD.FTZ R143, -R137, 1 ;  /* 0x3f800000898f7421 */ /* 0x010fe20000010100 */
[----:B------:R-:W4:Y:S01]  /*5050*/  MUFU.RCP R142, R142 ;  /* 0x0000008e008e7308 */ /* 0x000f220000001000 */
[----:B------:R-:W-:Y:S01]  /*5060*/  FFMA.FTZ R158, R17, R158, 1 ;  /* 0x3f800000119e7423 */ /* 0x000fe2000001009e */
[----:B------:R-:W-:Y:S01]  /*5070*/  PRMT R146, RZ, 0x5410, R117 ;  /* 0x00005410ff927816 */ /* 0x000fe20000000075 */
[----:B0-----:R-:W-:Y:S01]  /*5080*/  FADD.FTZ R160, R164, 1 ;  /* 0x3f800000a4a07421 */ /* 0x001fe20000010000 */
[----:B------:R-:W-:Y:S01]  /*5090*/  PRMT R118, RZ, 0x5410, R145 ;  /* 0x00005410ff767816 */ /* 0x000fe20000000091 */
[----:B-----5:R-:W-:Y:S01]  /*50a0*/  FADD.FTZ R117, -R141, 1 ;  /* 0x3f8000008d757421 */ /* 0x020fe20000010100 */
[----:B------:R-:W-:Y:S01]  /*50b0*/  PRMT R156, RZ, 0x5410, R115 ;  /* 0x00005410ff9c7816 */ /* 0x000fe20000000073 */
[----:B------:R-:W-:Y:S01]  /*50c0*/  FFMA.FTZ R167, R122, R143, 1 ;  /* 0x3f8000007aa77423 */ /* 0x000fe2000001008f */
[----:B-1----:R-:W-:Y:S01]  /*50d0*/  PRMT R145, RZ, 0x5410, R153 ;  /* 0x00005410ff917816 */ /* 0x002fe20000000099 */
[----:B------:R-:W-:Y:S01]  /*50e0*/  FMUL.FTZ R157, R157, R158 ;  /* 0x0000009e9d9d7220 */ /* 0x000fe20000410000 */
[----:B---3--:R-:W-:Y:S01]  /*50f0*/  PRMT R143, RZ, 0x5410, R151 ;  /* 0x00005410ff8f7816 */ /* 0x008fe20000000097 */
[----:B------:R-:W0:Y:S01]  /*5100*/  MUFU.RCP R139, R139 ;  /* 0x0000008b008b7308 */ /* 0x000e220000001000 */
[----:B------:R-:W-:-:S02]  /*5110*/  FADD.FTZ R158, R165, 1 ;  /* 0x3f800000a59e7421 */ /* 0x000fc40000010000 */
[----:B------:R-:W-:Y:S02]  /*5120*/  FFMA.FTZ R165, R18, R117, 1 ;  /* 0x3f80000012a57423 */ /* 0x000fe40000010075 */
[----:B------:R-:W-:Y:S02]  /*5130*/  FADD.FTZ R164, -R138, 1 ;  /* 0x3f8000008aa47421 */ /* 0x000fe40000010100 */
[----:B------:R-:W-:Y:S01]  /*5140*/  FMUL.FTZ R117, R156, R145 ;  /* 0x000000919c757220 */ /* 0x000fe20000410000 */
[----:B------:R1:W-:Y:S01]  /*5150*/  MUFU.RCP R115, R160 ;  /* 0x000000a000737308 */ /* 0x0003e20000001000 */
[----:B------:R-:W-:Y:S02]  /*5160*/  FMUL.FTZ R162, R146, R143 ;  /* 0x0000008f92a27220 */ /* 0x000fe40000410000 */
[----:B------:R-:W-:Y:S02]  /*5170*/  FFMA.FTZ R151, R123, R164, 1 ;  /* 0x3f8000007b977423 */ /* 0x000fe400000100a4 */
[----:B------:R-:W-:-:S02]  /*5180*/  FMUL.FTZ R186, R138, R117 ;  /* 0x000000758aba7220 */ /* 0x000fc40000410000 */
[----:B-1----:R-:W-:Y:S01]  /*5190*/  FMUL.FTZ R160, R149, R118 ;  /* 0x0000007695a07220 */ /* 0x002fe20000410000 */
[----:B------:R-:W1:Y:S01]  /*51a0*/  MUFU.EX2 R4, R4 ;  /* 0x0000000400047308 */ /* 0x000e620000000800 */
[----:B------:R-:W-:Y:S02]  /*51b0*/  FMUL.FTZ R162, R137, R162 ;  /* 0x000000a289a27220 */ /* 0x000fe40000410000 */
[----:B------:R-:W-:Y:S02]  /*51c0*/  FMUL.FTZ R160, R141, R160 ;  /* 0x000000a08da07220 */ /* 0x000fe40000410000 */
[----:B------:R-:W-:Y:S01]  /*51d0*/  FMUL.FTZ R186, R186, R151 ;  /* 0x00000097baba7220 */ /* 0x000fe20000410000 */
[----:B------:R-:W-:Y:S01]  /*51e0*/  PRMT R151, RZ, 0x5410, R155 ;  /* 0x00005410ff977816 */ /* 0x000fe2000000009b */
[----:B------:R-:W-:Y:S01]  /*51f0*/  FMUL.FTZ R180, R160, R165 ;  /* 0x000000a5a0b47220 */ /* 0x000fe20000410000 */
[----:B------:R-:W-:Y:S01]  /*5200*/  PRMT R160, RZ, 0x5410, R113 ;  /* 0x00005410ffa07816 */ /* 0x000fe20000000071 */
[----:B----4-:R-:W-:Y:S01]  /*5210*/  FADD.FTZ R178, -R142, 1 ;  /* 0x3f8000008eb27421 */ /* 0x010fe20000010100 */
[----:B------:R-:W-:Y:S01]  /*5220*/  PRMT R164, RZ, 0x5410, R109 ;  /* 0x00005410ffa47816 */ /* 0x000fe2000000006d */
[----:B------:R-:W-:Y:S01]  /*5230*/  FMUL.FTZ R167, R162, R167 ;  /* 0x000000a7a2a77220 */ /* 0x000fe20000410000 */
[----:B--2---:R-:W-:-:S02]  /*5240*/  PRMT R155, RZ, 0x5410, R163 ;  /* 0x00005410ff9b7816 */ /* 0x004fc400000000a3 */
[----:B------:R-:W-:Y:S02]  /*5250*/  PRMT R162, RZ, 0x5410, R111 ;  /* 0x00005410ffa27816 */ /* 0x000fe4000000006f */
[----:B------:R-:W-:Y:S01]  /*5260*/  PRMT R153, RZ, 0x5410, R161 ;  /* 0x00005410ff997816 */ /* 0x000fe200000000a1 */
[----:B------:R-:W-:Y:S02]  /*5270*/  FFMA.FTZ R182, R125, R178, 1 ;  /* 0x3f8000007db67423 */ /* 0x000fe400000100b2 */
[----:B------:R-:W-:Y:S02]  /*5280*/  FADD.FTZ R169, R166, 1 ;  /* 0x3f800000a6a97421 */ /* 0x000fe40000010000 */
[----:B0-----:R-:W-:Y:S02]  /*5290*/  FADD.FTZ R111, -R139, 1 ;  /* 0x3f8000008b6f7421 */ /* 0x001fe40000010100 */
[----:B------:R-:W-:Y:S02]  /*52a0*/  FMUL.FTZ R178, R160, R151 ;  /* 0x00000097a0b27220 */ /* 0x000fe40000410000 */
[----:B------:R-:W-:-:S02]  /*52b0*/  FADD.FTZ R166, R170, 1 ;  /* 0x3f800000aaa67421 */ /* 0x000fc40000010000 */
[----:B------:R-:W-:Y:S01]  /*52c0*/  FMUL.FTZ R184, R164, R155 ;  /* 0x0000009ba4b87220 */ /* 0x000fe20000410000 */
[----:B------:R-:W0:Y:S01]  /*52d0*/  LDS.U16 R170, [R56+0x12] ;  /* 0x0000120038aa7984 */ /* 0x000e220000000400 */
[----:B------:R-:W-:Y:S02]  /*52e0*/  FADD.FTZ R165, -R147, 1 ;  /* 0x3f80000093a57421 */ /* 0x000fe40000010100 */
[----:B------:R-:W-:Y:S02]  /*52f0*/  FMUL.FTZ R113, R162, R153 ;  /* 0x00000099a2717220 */ /* 0x000fe40000410000 */
[----:B------:R-:W-:Y:S02]  /*5300*/  FFMA.FTZ R111, R124, R111, 1 ;  /* 0x3f8000007c6f7423 */ /* 0x000fe4000001006f */
[----:B------:R-:W-:Y:S02]  /*5310*/  FMUL.FTZ R178, R139, R178 ;  /* 0x000000b28bb27220 */ /* 0x000fe40000410000 */
[----:B------:R-:W-:-:S02]  /*5320*/  FMUL.FTZ R184, R147, R184 ;  /* 0x000000b893b87220 */ /* 0x000fc40000410000 */
[----:B------:R-:W-:Y:S02]  /*5330*/  FFMA.FTZ R165, R126, R165, 1 ;  /* 0x3f8000007ea57423 */ /* 0x000fe400000100a5 */
[----:B------:R-:W-:Y:S02]  /*5340*/  FMUL.FTZ R113, R142, R113 ;  /* 0x000000718e717220 */ /* 0x000fe40000410000 */
[----:B------:R-:W-:Y:S02]  /*5350*/  FMUL.FTZ R111, R178, R111 ;  /* 0x0000006fb26f7220 */ /* 0x000fe40000410000 */
[----:B-1----:R-:W-:Y:S02]  /*5360*/  FADD.FTZ R178, R4, 1 ;  /* 0x3f80000004b27421 */ /* 0x002fe40000010000 */
[----:B------:R-:W-:Y:S02]  /*5370*/  FADD.FTZ R109, R171, 1 ;  /* 0x3f800000ab6d7421 */ /* 0x000fe40000010000 */
[----:B------:R-:W-:Y:S01]  /*5380*/  FMUL.FTZ R4, R113, R182 ;  /* 0x000000b671047220 */ /* 0x000fe20000410000 */
[----:B------:R-:W-:Y:S01]  /*5390*/  LDS.U16 R171, [R56+0x1c] ;  /* 0x00001c0038ab7984 */ /* 0x000fe20000000400 */
[----:B------:R-:W-:-:S03]  /*53a0*/  FMUL.FTZ R173, R184, R165 ;  /* 0x000000a5b8ad7220 */ /* 0x000fc60000410000 */
[----:B------:R-:W1:Y:S01]  /*53b0*/  LDS.U16 R182, [R56+0x1a] ;  /* 0x00001a0038b67984 */ /* 0x000e620000000400 */
[----:B------:R-:W-:-:S03]  /*53c0*/  FMUL.FTZ R5, R134, -1.4426950216293334961 ;  /* 0xbfb8aa3b86057820 */ /* 0x000fc60000410000 */
[----:B------:R-:W2:Y:S01]  /*53d0*/  LDS.U16 R184, [R56+0x1e] ;  /* 0x00001e0038b87984 */ /* 0x000ea20000000400 */
[----:B------:R-:W-:Y:S08]  /*53e0*/  MUFU.RCP R166, R166 ;  /* 0x000000a600a67308 */ /* 0x000ff00000001000 */
[----:B------:R-:W3:Y:S08]  /*53f0*/  MUFU.EX2 R5, R5 ;  /* 0x0000000500057308 */ /* 0x000ef00000000800 */
[----:B------:R-:W4:Y:S08]  /*5400*/  MUFU.RCP R117, R169 ;  /* 0x000000a900757308 */ /* 0x000f300000001000 */
[----:B------:R-:W5:Y:S01]  /*5410*/  MUFU.RCP R158, R158 ;  /* 0x0000009e009e7308 */ /* 0x000f620000001000 */
[----:B------:R-:W-:Y:S01]  /*5420*/  PRMT R113, RZ, 0x5410, R107 ;  /* 0x00005410ff717816 */ /* 0x000fe2000000006b */
[----:B---3--:R-:W-:Y:S01]  /*5430*/  FADD.FTZ R107, R5, 1 ;  /* 0x3f800000056b7421 */ /* 0x008fe20000010000 */
[----:B------:R-:W-:Y:S01]  /*5440*/  PRMT R163, RZ, 0x5410, R103 ;  /* 0x00005410ffa37816 */ /* 0x000fe20000000067 */
[----:B------:R-:W-:Y:S01]  /*5450*/  FADD.FTZ R192, -R166, 1 ;  /* 0x3f800000a6c07421 */ /* 0x000fe20000010100 */
[----:B------:R-:W-:-:S03]  /*5460*/  PRMT R174, RZ, 0x5410, R174 ;  /* 0x00005410ffae7816 */ /* 0x000fc600000000ae */
[----:B------:R-:W3:Y:S01]  /*5470*/  MUFU.RCP R178, R178 ;  /* 0x000000b200b27308 */ /* 0x000ee20000001000 */
[----:B------:R-:W-:Y:S01]  /*5480*/  PRMT R161, RZ, 0x5410, R105 ;  /* 0x00005410ffa17816 */ /* 0x000fe20000000069 */
[----:B----4-:R-:W-:Y:S01]  /*5490*/  FADD.FTZ R103, -R117, 1 ;  /* 0x3f80000075677421 */ /* 0x010fe20000010100 */
[----:B------:R-:W-:Y:S01]  /*54a0*/  PRMT R172, RZ, 0x5410, R172 ;  /* 0x00005410ffac7816 */ /* 0x000fe200000000ac */
[----:B------:R-:W-:Y:S01]  /*54b0*/  FFMA.FTZ R194, R131, R192, 1 ;  /* 0x3f80000083c27423 */ /* 0x000fe200000100c0 */
[----:B------:R-:W-:Y:S01]  /*54c0*/  PRMT R165, RZ, 0x5410, R101 ;  /* 0x00005410ffa57816 */ /* 0x000fe20000000065 */
[----:B------:R-:W-:Y:S01]  /*54d0*/  FFMA.FTZ R105, R130, R103, 1 ;  /* 0x3f80000082697423 */ /* 0x000fe20000010067 */
[----:B------:R-:W-:Y:S01]  /*54e0*/  PRMT R176, RZ, 0x5410, R176 ;  /* 0x00005410ffb07816 */ /* 0x000fe200000000b0 */
[----:B------:R-:W4:Y:S01]  /*54f0*/  MUFU.RCP R109, R109 ;  /* 0x0000006d006d7308 */ /* 0x000f220000001000 */
[----:B------:R-:W-:Y:S01]  /*5500*/  FMUL.FTZ R192, R163, R174 ;  /* 0x000000aea3c07220 */ /* 0x000fe20000410000 */
[----:B0-----:R-:W-:Y:S01]  /*5510*/  PRMT R170, RZ, 0x5410, R170 ;  /* 0x00005410ffaa7816 */ /* 0x001fe200000000aa */
[----:B-----5:R-:W-:-:S02]  /*5520*/  FADD.FTZ R188, -R158, 1 ;  /* 0x3f8000009ebc7421 */ /* 0x020fc40000010100 */
[----:B------:R-:W-:-:S03]  /*5530*/  FMUL.FTZ R103, R161, R172 ;  /* 0x000000aca1677220 */ /* 0x000fc60000410000 */
[----:B------:R0:W5:Y:S01]  /*5540*/  MUFU.RCP R101, R107 ;  /* 0x0000006b00657308 */ /* 0x0001620000001000 */
[----:B------:R-:W-:Y:S02]  /*5550*/  FMUL.FTZ R192, R117, R192 ;  /* 0x000000c075c07220 */ /* 0x000fe40000410000 */
[----:B------:R-:W-:Y:S02]  /*5560*/  FFMA.FTZ R190, R129, R188, 1 ;  /* 0x3f80000081be7423 */ /* 0x000fe400000100bc */
[----:B------:R-:W-:Y:S02]  /*5570*/  FMUL.FTZ R103, R158, R103 ;  /* 0x000000679e677220 */ /* 0x000fe40000410000 */
[----:B------:R-:W-:Y:S02]  /*5580*/  FADD.FTZ R5, -R115, 1 ;  /* 0x3f80000073057421 */ /* 0x000fe40000010100 */
[----:B0-----:R-:W-:Y:S02]  /*5590*/  FMUL.FTZ R107, R165, R176 ;  /* 0x000000b0a56b7220 */ /* 0x001fe40000410000 */
[----:B------:R-:W-:-:S02]  /*55a0*/  FMUL.FTZ R188, R113, R170 ;  /* 0x000000aa71bc7220 */ /* 0x000fc40000410000 */
[----:B------:R-:W-:Y:S01]  /*55b0*/  FMUL.FTZ R192, R192, R105 ;  /* 0x00000069c0c07220 */ /* 0x000fe20000410000 */
[----:B------:R-:W-:Y:S01]  /*55c0*/  F2FP.BF16.PACK_AB R105, R168, R159 ;  /* 0x0000009fa869723e */ /* 0x000fe200000010ff */
[----:B------:R-:W-:Y:S01]  /*55d0*/  BAR.SYNC.DEFER_BLOCKING 0x0 ;  /* 0x0000000000007b1d */ /* 0x000fe20000010000 */
[----:B------:R-:W-:Y:S01]  /*55e0*/  FMUL.FTZ R107, R166, R107 ;  /* 0x0000006ba66b7220 */ /* 0x000fe20000410000 */
[----:B------:R-:W-:Y:S01]  /*55f0*/  PRMT R169, RZ, 0x5410, R99 ;  /* 0x00005410ffa97816 */ /* 0x000fe20000000063 */
[----:B------:R-:W-:Y:S01]  /*5600*/  FMUL.FTZ R103, R103, R190 ;  /* 0x000000be67677220 */ /* 0x000fe20000410000 */
[----:B------:R-:W-:Y:S01]  /*5610*/  PRMT R168, RZ, 0x5410, R97 ;  /* 0x00005410ffa87816 */ /* 0x000fe20000000061 */
[----:B------:R-:W-:Y:S01]  /*5620*/  FFMA.FTZ R5, R128, R5, 1 ;  /* 0x3f80000080057423 */ /* 0x000fe20000010005 */
[----:B------:R-:W-:Y:S01]  /*5630*/  PRMT R159, RZ, 0x5410, R95 ;  /* 0x00005410ff9f7816 */ /* 0x000fe2000000005f */
[----:B------:R-:W-:Y:S01]  /*5640*/  FMUL.FTZ R188, R115, R188 ;  /* 0x000000bc73bc7220 */ /* 0x000fe20000410000 */
[----:B-1----:R-:W-:Y:S01]  /*5650*/  PRMT R182, RZ, 0x5410, R182 ;  /* 0x00005410ffb67816 */ /* 0x002fe200000000b6 */
[----:B---3--:R-:W-:Y:S01]  /*5660*/  FADD.FTZ R190, -R178, 1 ;  /* 0x3f800000b2be7421 */ /* 0x008fe20000010100 */
[----:B------:R-:W-:-:S02]  /*5670*/  PRMT R171, RZ, 0x5410, R171 ;  /* 0x00005410ffab7816 */ /* 0x000fc400000000ab */
[----:B--2---:R-:W-:Y:S01]  /*5680*/  PRMT R184, RZ, 0x5410, R184 ;  /* 0x00005410ffb87816 */ /* 0x004fe200000000b8 */
[----:B------:R-:W-:Y:S02]  /*5690*/  FMUL.FTZ R107, R107, R194 ;  /* 0x000000c26b6b7220 */ /* 0x000fe40000410000 */
[----:B------:R-:W-:Y:S02]  /*56a0*/  FMUL.FTZ R188, R188, R5 ;  /* 0x00000005bcbc7220 */ /* 0x000fe40000410000 */
[----:B------:R-:W-:Y:S02]  /*56b0*/  FFMA.FTZ R194, R133, R190, 1 ;  /* 0x3f80000085c27423 */ /* 0x000fe400000100be */
[----:B----4-:R-:W-:Y:S02]  /*56c0*/  FADD.FTZ R5, -R109, 1 ;  /* 0x3f8000006d057421 */ /* 0x010fe40000010100 */
[----:B-----5:R-:W-:Y:S02]  /*56d0*/  FADD.FTZ R97, -R101, 1 ;  /* 0x3f80000065617421 */ /* 0x020fe40000010100 */
[----:B------:R-:W-:-:S02]  /*56e0*/  FMUL.FTZ R190, R169, R182 ;  /* 0x000000b6a9be7220 */ /* 0x000fc40000410000 */
[----:B------:R-:W-:Y:S02]  /*56f0*/  FMUL.FTZ R95, R168, R171 ;  /* 0x000000aba85f7220 */ /* 0x000fe40000410000 */
        /* <DEDUP_REMOVED lines=8> */
[----:B------:R-:W-:Y:S01]  /*5780*/  FMUL.FTZ R196, R196, R97 ;  /* 0x00000061c4c47220 */ /* 0x000fe20000410000 */
[----:B------:R-:W-:Y:S02]  /*5790*/  PRMT R5, R105, 0x7632, R5 ;  /* 0x0000763269057816 */ /* 0x000fe40000000005 */
[----:B------:R-:W-:Y:S02]  /*57a0*/  F2FP.BF16.PACK_AB R157, R180, R157 ;  /* 0x0000009db49d723e */ /* 0x000fe400000010ff */
        /* <DEDUP_REMOVED lines=18> */
[----:B0-----:R-:W-:Y:S02]  /*58d0*/  PRMT R167, R107, 0x7632, R167 ;  /* 0x000076326ba77816 */ /* 0x001fe400000000a7 */
[----:B-1----:R-:W-:Y:S01]  /*58e0*/  PRMT R4, R95, 0x7610, R4 ;  /* 0x000076105f047816 */ /* 0x002fe20000000004 */
        /* <DEDUP_REMOVED lines=31> */
[----:B------:R-:W1:Y:S01]  /*5ae0*/  LDS R191, [0x840] ;  /* 0x00084000ffbf7984 */ /* 0x000e620000000800 */
[----:B0-----:R-:W-:-:S04]  /*5af0*/  IMAD.WIDE.U32 R4, R91, c[0x0][0x2e8], RZ ;  /* 0x0000ba005b047a25 */ /* 0x001fc800078e00ff */
[----:B------:R-:W-:-:S05]  /*5b00*/  IMAD R193, R91, c[0x0][0x2ec], R180 ;  /* 0x0000bb005bc17a24 */ /* 0x000fca00078e02b4 */
[----:B------:R-:W-:Y:S01]  /*5b10*/  IADD3 R5, R5, R193, RZ ;  /* 0x000000c105057210 */ /* 0x000fe20007ffe0ff */
[----:B------:R-:W-:-:S04]  /*5b20*/  IMAD R157, R93, c[0x0][0x2f0], RZ ;  /* 0x0000bc005d9d7a24 */ /* 0x000fc800078e02ff */
[----:B------:R-:W-:Y:S01]  /*5b30*/  IMAD.WIDE.U32 R4, R94, c[0x0][0x2f0], R4 ;  /* 0x0000bc005e047a25 */ /* 0x000fe200078e0004 */
[----:B------:R-:W-:-:S03]  /*5b40*/  LEA R186, P0, R78, c[0x0][0x338], 0x1 ;  /* 0x0000ce004eba7a11 */ /* 0x000fc600078008ff */
[----:B------:R-:W-:Y:S01]  /*5b50*/  IMAD R180, R94, c[0x0][0x2f4], R157 ;  /* 0x0000bd005eb47a24 */ /* 0x000fe200078e029d */
[----:B------:R-:W-:Y:S02]  /*5b60*/  IADD3 R157, P2, R40, R4, RZ ;  /* 0x00000004289d7210 */ /* 0x000fe40007f5e0ff */
[----:B------:R-:W-:Y:S02]  /*5b70*/  LEA.HI.X R167, R78, c[0x0][0x33c], R75, 0x1, P0 ;  /* 0x0000cf004ea77a11 */ /* 0x000fe400000f0c4b */
[----:B------:R-:W-:Y:S02]  /*5b80*/  IADD3.X R180, R39, R180, R5, P2, !PT ;  /* 0x000000b427b47210 */ /* 0x000fe400017fe405 */
[C---:B------:R-:W-:Y:S01]  /*5b90*/  LEA R4, P5, R157.reuse, R186, 0x1 ;  /* 0x000000ba9d047211 */ /* 0x040fe200078a08ff */
[----:B------:R-:W-:Y:S03]  /*5ba0*/  BSSY B0, `(.L_x_2569) ;  /* 0x0000016000007945 */ /* 0x000fe60003800000 */
[----:B------:R-:W-:-:S02]  /*5bb0*/  LEA.HI.X R5, R157, R167, R180, 0x1, P5 ;  /* 0x000000a79d057211 */ /* 0x000fc400028f0cb4 */
[CC--:B-1----:R-:W-:Y:S01]  /*5bc0*/  ISETP.GE.AND P4, PT, R78.reuse, R191.reuse, PT ;  /* 0x000000bf4e00720c */ /* 0x0c2fe20003f86270 */
[----:B------:R-:W-:Y:S01]  /*5bd0*/  FMUL.FTZ R157, R7, R16 ;  /* 0x00000010079d7220 */ /* 0x000fe20000410000 */
[----:B------:R-:W-:Y:S01]  /*5be0*/  IADD3 R16, P5, R78, R8, RZ ;  /* 0x000000084e107210 */ /* 0x000fe20007fbe0ff */
[----:B------:R-:W-:Y:S01]  /*5bf0*/  FMUL.FTZ R144, R17, R144 ;  /* 0x0000009011907220 */ /* 0x000fe20000410000 */
[----:B------:R-:W-:Y:S01]  /*5c00*/  ISETP.GE.AND P3, PT, R110, R191, PT ;  /* 0x000000bf6e00720c */ /* 0x000fe20003f66270 */
[----:B------:R-:W-:Y:S01]  /*5c10*/  FMUL.FTZ R167, R6, R19 ;  /* 0x0000001306a77220 */ /* 0x000fe20000410000 */
[----:B------:R-:W-:Y:S01]  /*5c20*/  ISETP.GE.AND P0, PT, R112, R191, PT ;  /* 0x000000bf7000720c */ /* 0x000fe20003f06270 */
[----:B------:R-:W-:Y:S01]  /*5c30*/  FMUL.FTZ R141, R18, R141 ;  /* 0x0000008d128d7220 */ /* 0x000fe20000410000 */
[----:B------:R-:W-:Y:S02]  /*5c40*/  ISETP.GE.AND P2, PT, R114, R191, PT ;  /* 0x000000bf7200720c */ /* 0x000fe40003f46270 */
[----:B------:R-:W-:-:S03]  /*5c50*/  IADD3.X R17, R75, R9, RZ, P5, !PT ;  /* 0x000000094b117210 */ /* 0x000fc60002ffe4ff */
        /* <DEDUP_REMOVED lines=10> */
.L_x_2570:
[----:B------:R-:W-:Y:S05]  /*5d00*/  BSYNC B0 ;  /* 0x0000000000007941 */ /* 0x000fea0003800000 */
.L_x_2569:
[----:B------:R1:W-:Y:S01]  /*5d10*/  @!P0 STG.E.U16 [R4.64+-0x740], R99 ;  /* 0xfff8c06304008986 */ /* 0x0003e2000c101504 */
[----:B------:R-:W-:Y:S01]  /*5d20*/  ISETP.GE.AND P0, PT, R116, R191, PT ;  /* 0x000000bf7400720c */ /* 0x000fe20003f06270 */
[----:B------:R-:W-:Y:S01]  /*5d30*/  FMUL.FTZ R122, R122, R137 ;  /* 0x000000897a7a7220 */ /* 0x000fe20000410000 */
[-C--:B------:R-:W-:Y:S01]  /*5d40*/  ISETP.GE.AND P4, PT, R21, R191.reuse, PT ;  /* 0x000000bf1500720c */ /* 0x080fe20003f86270 */
[----:B------:R-:W-:Y:S01]  /*5d50*/  @!P2 STG.E.U16 [R4.64+-0x700], R103 ;  /* 0xfff900670400a986 */ /* 0x000fe2000c101504 */
[-C--:B------:R-:W-:Y:S01]  /*5d60*/  ISETP.GE.AND P5, PT, R22, R191.reuse, PT ;  /* 0x000000bf1600720c */ /* 0x080fe20003fa6270 */
[----:B------:R-:W-:Y:S01]  /*5d70*/  FMUL.FTZ R138, R123, R138 ;  /* 0x0000008a7b8a7220 */ /* 0x000fe20000410000 */
[-C--:B------:R-:W-:Y:S01]  /*5d80*/  ISETP.GE.AND P6, PT, R23, R191.reuse, PT ;  /* 0x000000bf1700720c */ /* 0x080fe20003fc6270 */
[----:B------:R2:W-:Y:S01]  /*5d90*/  @!P3 STG.E.U16 [R4.64+-0x780], R97 ;  /* 0xfff880610400b986 */ /* 0x0005e2000c101504 */
[----:B------:R-:W-:Y:S01]  /*5da0*/  ISETP.GE.AND P2, PT, R96, R191, PT ;  /* 0x000000bf6000720c */ /* 0x000fe20003f46270 */
[----:B------:R-:W-:Y:S01]  /*5db0*/  FMUL.FTZ R124, R124, R139 ;  /* 0x0000008b7c7c7220 */ /* 0x000fe20000410000 */
[----:B------:R-:W-:Y:S01]  /*5dc0*/  ISETP.GE.AND P3, PT, R20, R191, PT ;  /* 0x000000bf1400720c */ /* 0x000fe20003f66270 */
[----:B------:R-:W-:-:S02]  /*5dd0*/  FMUL.FTZ R142, R125, R142 ;  /* 0x0000008e7d8e7220 */ /* 0x000fc40000410000 */
[----:B------:R3:W-:Y:S01]  /*5de0*/  @!P0 STG.E.U16 [R4.64+-0x6c0], R105 ;  /* 0xfff9406904008986 */ /* 0x0007e2000c101504 */
[----:B------:R-:W-:Y:S01]  /*5df0*/  ISETP.GE.AND P0, PT, R98, R191, PT ;  /* 0x000000bf6200720c */ /* 0x000fe20003f06270 */
        /* <DEDUP_REMOVED lines=12> */
[----:B------:R-:W-:Y:S02]  /*5ec0*/  FMUL.FTZ R131, R131, R166 ;  /* 0x000000a683837220 */ /* 0x000fe40000410000 */
[----:B------:R-:W-:Y:S01]  /*5ed0*/  @!P0 STG.E.U16 [R4.64+-0x540], R181 ;  /* 0xfffac0b504008986 */ /* 0x000fe2000c101504 */
[----:B------:R-:W-:Y:S01]  /*5ee0*/  ISETP.NE.U32.AND P0, PT, RZ, c[0x0][0x270], PT ;  /* 0x00009c00ff007a0c */ /* 0x000fe20003f05070 */
[----:B------:R-:W-:-:S02]  /*5ef0*/  FMUL.FTZ R132, R132, R109 ;  /* 0x0000006d84847220 */ /* 0x000fc40000410000 */
[----:B------:R-:W-:Y:S01]  /*5f00*/  @!P5 STG.E.U16 [R4.64+-0x500], R183 ;  /* 0xfffb00b70400d986 */ /* 0x000fe2000c101504 */
[----:B------:R-:W-:Y:S01]  /*5f10*/  ISETP.NE.AND.EX P0, PT, RZ, c[0x0][0x274], PT, P0 ;  /* 0x00009d00ff007a0c */ /* 0x000fe20003f05300 */
[----:B------:R-:W-:Y:S02]  /*5f20*/  FMUL.FTZ R133, R133, R178 ;  /* 0x000000b285857220 */ /* 0x000fe40000410000 */
[----:B------:R-:W-:Y:S01]  /*5f30*/  @!P6 STG.E.U16 [R4.64+-0x4c0], R185 ;  /* 0xfffb40b90400e986 */ /* 0x000fe2000c101504 */
[----:B------:R-:W-:Y:S02]  /*5f40*/  FMUL.FTZ R134, R134, R101 ;  /* 0x0000006586867220 */ /* 0x000fe40000410000 */
[----:B0-----:R-:W-:Y:S01]  /*5f50*/  FMUL.FTZ R95, R121, R157 ;  /* 0x0000009d795f7220 */ /* 0x001fe20000410000 */
[----:B------:R-:W-:Y:S01]  /*5f60*/  @!P2 STG.E.U16 [R4.64+-0x480], R187 ;  /* 0xfffb80bb0400a986 */ /* 0x000fe2000c101504 */
[----:B-1----:R-:W-:Y:S02]  /*5f70*/  FMUL.FTZ R99, R119, R144 ;  /* 0x0000009077637220 */ /* 0x002fe40000410000 */
[----:B--2---:R-:W-:Y:S01]  /*5f80*/  FMUL.FTZ R97, R140, R167 ;  /* 0x000000a78c617220 */ /* 0x004fe20000410000 */
[----:B------:R-:W-:Y:S01]  /*5f90*/  @!P4 STG.E.U16 [R4.64+-0x440], R189 ;  /* 0xfffbc0bd0400c986 */ /* 0x000fe2000c101504 */
[----:B------:R-:W-:-:S02]  /*5fa0*/  FMUL.FTZ R101, R149, R141 ;  /* 0x0000008d95657220 */ /* 0x000fc40000410000 */
[----:B------:R-:W-:Y:S01]  /*5fb0*/  FMUL.FTZ R103, R146, R122 ;  /* 0x0000007a92677220 */ /* 0x000fe20000410000 */
[----:B------:R0:W-:Y:S01]  /*5fc0*/  @!P3 STG.E.U16 [R4.64+-0x680], R107 ;  /* 0xfff9806b0400b986 */ /* 0x0001e2000c101504 */
[----:B------:R-:W-:Y:S01]  /*5fd0*/  ISETP.GE.AND P3, PT, R108, R191, PT ;  /* 0x000000bf6c00720c */ /* 0x000fe20003f66270 */
[----:B---3--:R-:W-:Y:S02]  /*5fe0*/  FMUL.FTZ R105, R156, R138 ;  /* 0x0000008a9c697220 */ /* 0x008fe40000410000 */
[----:B------:R-:W-:Y:S02]  /*5ff0*/  FMUL.FTZ R109, R162, R142 ;  /* 0x0000008ea26d7220 */ /* 0x000fe40000410000 */
[----:B------:R-:W-:Y:S02]  /*6000*/  FMUL.FTZ R113, R113, R128 ;  /* 0x0000008071717220 */ /* 0x000fe40000410000 */
[----:B------:R-:W-:Y:S02]  /*6010*/  FMUL.FTZ R115, R161, R129 ;  /* 0x00000081a1737220 */ /* 0x000fe40000410000 */
[----:B------:R-:W-:-:S02]  /*6020*/  FMUL.FTZ R117, R163, R130 ;  /* 0x00000082a3757220 */ /* 0x000fc40000410000 */
[----:B0-----:R-:W-:Y:S02]  /*6030*/  FMUL.FTZ R107, R160, R124 ;  /* 0x0000007ca06b7220 */ /* 0x001fe40000410000 */
[----:B------:R0:W-:Y:S01]  /*6040*/  @!P3 STG.E.U16 [R4.64+-0x7c0], R111 ;  /* 0xfff8406f0400b986 */ /* 0x0001e2000c101504 */
[----:B------:R-:W-:Y:S02]  /*6050*/  FMUL.FTZ R119, R165, R131 ;  /* 0x00000083a5777220 */ /* 0x000fe40000410000 */
[----:B------:R-:W-:Y:S02]  /*6060*/  FMUL.FTZ R121, R169, R132 ;  /* 0x00000084a9797220 */ /* 0x000fe40000410000 */
[----:B------:R-:W-:Y:S02]  /*6070*/  FMUL.FTZ R123, R168, R133 ;  /* 0x00000085a87b7220 */ /* 0x000fe40000410000 */
[----:B------:R-:W-:Y:S02]  /*6080*/  FMUL.FTZ R125, R159, R134 ;  /* 0x000000869f7d7220 */ /* 0x000fe40000410000 */
[----:B0-----:R-:W-:Y:S01]  /*6090*/  FMUL.FTZ R111, R164, R126 ;  /* 0x0000007ea46f7220 */ /* 0x001fe20000410000 */
[----:B------:R-:W-:Y:S05]  /*60a0*/  @!P0 BRA `(.L_x_2571) ;  /* 0x0000081000008947 */ /* 0x000fea0003800000 */
[----:B------:R-:W-:Y:S01]  /*60b0*/  BAR.SYNC.DEFER_BLOCKING 0x0 ;  /* 0x0000000000007b1d */ /* 0x000fe20000010000 */
[----:B------:R-:W-:-:S02]  /*60c0*/  FMUL.FTZ R120, R157, R120 ;  /* 0x000000789d787220 */ /* 0x000fc40000410000 */
[----:B------:R-:W-:Y:S02]  /*60d0*/  FMUL.FTZ R135, R167, R135 ;  /* 0x00000087a7877220 */ /* 0x000fe40000410000 */
        /* <DEDUP_REMOVED lines=27> */
[----:B------:R-:W-:Y:S01]  /*6290*/  IMAD R163, R93, c[0x0][0x218], RZ ;  /* 0x000086005da37a24 */ /* 0x000fe200078e02ff */
[----:B------:R1:W-:Y:S01]  /*62a0*/  STS.U16 [R56+0x6], R6 ;  /* 0x0000060638007388 */ /* 0x0003e20000000400 */
[----:B------:R-:W-:-:S02]  /*62b0*/  PRMT R18, R5, 0x7632, R18 ;  /* 0x0000763205127816 */ /* 0x000fc40000000012 */
[----:B------:R-:W-:Y:S01]  /*62c0*/  F2FP.BF16.PACK_AB R133, R134, R133 ;  /* 0x000000858685723e */ /* 0x000fe200000010ff */
[----:B------:R2:W-:Y:S01]  /*62d0*/  STS.U16 [R56+0xa], R7 ;  /* 0x00000a0738007388 */ /* 0x0005e20000000400 */
[----:B------:R-:W-:Y:S01]  /*62e0*/  PRMT R19, R131, 0x7632, R19 ;  /* 0x0000763283137816 */ /* 0x000fe20000000013 */
[----:B------:R-:W-:Y:S01]  /*62f0*/  IMAD R163, R94, c[0x0][0x21c], R163 ;  /* 0x000087005ea37a24 */ /* 0x000fe200078e02a3 */
[----:B0-----:R-:W-:Y:S01]  /*6300*/  PRMT R4, R124, 0x7632, R4 ;  /* 0x000076327c047816 */ /* 0x001fe20000000004 */
[----:B------:R-:W-:Y:S01]  /*6310*/  STS.U16 [R56+0x4], R136 ;  /* 0x0000048838007388 */ /* 0x000fe20000000400 */
[----:B------:R-:W-:Y:S02]  /*6320*/  PRMT R118, R133, 0x7610, R118 ;  /* 0x0000761085767816 */ /* 0x000fe40000000076 */
[----:B-1----:R-:W-:Y:S01]  /*6330*/  PRMT R6, R129, 0x7632, R6 ;  /* 0x0000763281067816 */ /* 0x002fe20000000006 */
[----:B------:R-:W-:Y:S01]  /*6340*/  STS.U16 [R56+0x8], R122 ;  /* 0x0000087a38007388 */ /* 0x000fe20000000400 */
[----:B------:R-:W-:-:S02]  /*6350*/  PRMT R120, R133, 0x7632, R120 ;  /* 0x0000763285787816 */ /* 0x000fc40000000078 */
[----:B--2---:R-:W-:Y:S01]  /*6360*/  PRMT R7, R131, 0x7610, R7 ;  /* 0x0000761083077816 */ /* 0x004fe20000000007 */
[----:B------:R-:W-:Y:S04]  /*6370*/  STS.U16 [R56+0xc], R124 ;  /* 0x00000c7c38007388 */ /* 0x000fe80000000400 */
[----:B------:R-:W-:Y:S04]  /*6380*/  STS.U16 [R56+0xe], R4 ;  /* 0x00000e0438007388 */ /* 0x000fe80000000400 */
[----:B------:R0:W-:Y:S04]  /*6390*/  STS.U16 [R56+0x10], R5 ;  /* 0x0000100538007388 */ /* 0x0001e80000000400 */
[----:B------:R-:W-:Y:S04]  /*63a0*/  STS.U16 [R56+0x12], R18 ;  /* 0x0000121238007388 */ /* 0x000fe80000000400 */
[----:B------:R-:W-:Y:S01]  /*63b0*/  STS.U16 [R56+0x14], R129 ;  /* 0x0000148138007388 */ /* 0x000fe20000000400 */
[----:B0-----:R-:W-:-:S03]  /*63c0*/  IMAD.WIDE.U32 R4, R91, c[0x0][0x210], RZ ;  /* 0x000084005b047a25 */ /* 0x001fc600078e00ff */
[----:B------:R0:W-:Y:S04]  /*63d0*/  STS.U16 [R56+0x16], R6 ;  /* 0x0000160638007388 */ /* 0x0001e80000000400 */
[----:B------:R1:W-:Y:S04]  /*63e0*/  STS.U16 [R56+0x18], R7 ;  /* 0x0000180738007388 */ /* 0x0003e80000000400 */
[----:B------:R2:W-:Y:S01]  /*63f0*/  STS.U16 [R56+0x1a], R19 ;  /* 0x00001a1338007388 */ /* 0x0005e20000000400 */
[----:B0-----:R-:W-:-:S03]  /*6400*/  IMAD R6, R89, c[0x0][0x210], RZ ;  /* 0x0000840059067a24 */ /* 0x001fc600078e02ff */
[----:B------:R-:W-:Y:S01]  /*6410*/  STS.U16 [R56+0x1c], R118 ;  /* 0x00001c7638007388 */ /* 0x000fe20000000400 */
[----:B-1----:R-:W-:-:S03]  /*6420*/  LEA R7, P0, R78, c[0x0][0x270], 0x1 ;  /* 0x00009c004e077a11 */ /* 0x002fc600078008ff */
[----:B------:R-:W-:Y:S01]  /*6430*/  STS.U16 [R56+0x1e], R120 ;  /* 0x00001e7838007388 */ /* 0x000fe20000000400 */
[----:B------:R-:W-:-:S06]  /*6440*/  NOP ;  /* 0x0000000000007918 */ /* 0x000fcc0000000000 */
[----:B------:R-:W-:Y:S01]  /*6450*/  LDS.U16 R129, [R74] ;  /* 0x000000004a817984 */ /* 0x000fe20000000400 */
[----:B--2---:R-:W-:Y:S01]  /*6460*/  IMAD R19, R91, c[0x0][0x214], R6 ;  /* 0x000085005b137a24 */ /* 0x004fe200078e0206 */
[----:B------:R-:W-:Y:S02]  /*6470*/  LEA.HI.X R18, R78, c[0x0][0x274], R75, 0x1, P0 ;  /* 0x00009d004e127a11 */ /* 0x000fe400000f0c4b */
[----:B------:R-:W-:Y:S02]  /*6480*/  LDS.U16 R131, [R73+0x40] ;  /* 0x0000400049837984 */ /* 0x000fe40000000400 */
[----:B------:R-:W-:Y:S02]  /*6490*/  IADD3 R5, R5, R19, RZ ;  /* 0x0000001305057210 */ /* 0x000fe40007ffe0ff */
[----:B------:R-:W-:Y:S03]  /*64a0*/  LDS.U16 R133, [R72+0x80] ;  /* 0x0000800048857984 */ /* 0x000fe60000000400 */
[----:B------:R-:W-:Y:S01]  /*64b0*/  IMAD.WIDE.U32 R4, R94, c[0x0][0x218], R4 ;  /* 0x000086005e047a25 */ /* 0x000fe200078e0004 */
[----:B------:R-:W-:Y:S04]  /*64c0*/  LDS.U16 R135, [R71+0xc0] ;  /* 0x0000c00047877984 */ /* 0x000fe80000000400 */
[----:B------:R-:W-:Y:S01]  /*64d0*/  LDS.U16 R137, [R70+0x100] ;  /* 0x0001000046897984 */ /* 0x000fe20000000400 */
[----:B------:R-:W-:-:S03]  /*64e0*/  IADD3 R6, P2, R40, R4, RZ ;  /* 0x0000000428067210 */ /* 0x000fc60007f5e0ff */
[----:B------:R-:W-:Y:S01]  /*64f0*/  LDS.U16 R139, [R69+0x140] ;  /* 0x00014000458b7984 */ /* 0x000fe20000000400 */
[----:B------:R-:W-:Y:S02]  /*6500*/  IADD3.X R5, R39, R163, R5, P2, !PT ;  /* 0x000000a327057210 */ /* 0x000fe400017fe405 */
[C---:B------:R-:W-:Y:S01]  /*6510*/  LEA R4, P0, R6.reuse, R7, 0x1 ;  /* 0x0000000706047211 */ /* 0x040fe200078008ff */
[----:B------:R-:W-:Y:S03]  /*6520*/  LDS.U16 R141, [R68+0x180] ;  /* 0x00018000448d7984 */ /* 0x000fe60000000400 */
[----:B------:R-:W-:Y:S01]  /*6530*/  LEA.HI.X R5, R6, R18, R5, 0x1, P0 ;  /* 0x0000001206057211 */ /* 0x000fe200000f0c05 */
        /* <DEDUP_REMOVED lines=30> */
.L_x_2573:
[----:B------:R-:W-:Y:S05]  /*6720*/  BSYNC B0 ;  /* 0x0000000000007941 */ /* 0x000fea0003800000 */
.L_x_2572:
        /* <DEDUP_REMOVED lines=25> */
.L_x_2571:
[----:B-1----:R-:W-:Y:S01]  /*68c0*/  PRMT R4, RZ, 0x5410, R148 ;  /* 0x00005410ff047816 */ /* 0x002fe20000000094 */
[----:B------:R-:W-:Y:S01]  /*68d0*/  BAR.SYNC.DEFER_BLOCKING 0x0 ;  /* 0x0000000000007b1d */ /* 0x000fe20000010000 */
[----:B------:R-:W-:Y:S01]  /*68e0*/  PRMT R5, RZ, 0x5410, R55 ;  /* 0x00005410ff057816 */ /* 0x000fe20000000037 */
[----:B------:R-:W-:Y:S01]  /*68f0*/  HFMA2.MMA R143, -RZ, RZ, 0, 0 ;  /* 0x00000000ff8f7435 */ /* 0x000fe200000001ff */
[----:B------:R-:W-:Y:S01]  /*6900*/  MOV R6, c[0x0][0x16c] ;  /* 0x00005b0000067a02 */ /* 0x000fe20000000f00 */
[----:B------:R-:W-:Y:S01]  /*6910*/  FFMA.FTZ R4, R95, R4, R88 ;  /* 0x000000045f047223 */ /* 0x000fe20000010058 */
[----:B------:R-:W-:Y:S01]  /*6920*/  PRMT R88, RZ, 0x5410, R41 ;  /* 0x00005410ff587816 */ /* 0x000fe20000000029 */
[----:B------:R-:W-:Y:S01]  /*6930*/  HFMA2.MMA R110, -RZ, RZ, 0, 0 ;  /* 0x00000000ff6e7435 */ /* 0x000fe200000001ff */
[----:B------:R-:W-:Y:S01]  /*6940*/  ISETP.GE.AND P0, PT, R6, 0x1, PT ;  /* 0x000000010600780c */ /* 0x000fe20003f06270 */
[----:B------:R-:W-:Y:S01]  /*6950*/  FFMA.FTZ R4, R97, R5, R4 ;  /* 0x0000000561047223 */ /* 0x000fe20000010004 */
[----:B------:R-:W-:Y:S01]  /*6960*/  PRMT R5, RZ, 0x5410, R54 ;  /* 0x00005410ff057816 */ /* 0x000fe20000000036 */
[----:B------:R-:W-:Y:S01]  /*6970*/  HFMA2.MMA R137, -RZ, RZ, 0, 0 ;  /* 0x00000000ff897435 */ /* 0x000fe200000001ff */
[-C--:B------:R-:W-:Y:S01]  /*6980*/  FMUL.FTZ R159, R95, R92.reuse ;  /* 0x0000005c5f9f7220 */ /* 0x080fe20000410000 */
[----:B------:R-:W-:Y:S01]  /*6990*/  HFMA2.MMA R104, -RZ, RZ, 0, 0 ;  /* 0x00000000ff687435 */ /* 0x000fe200000001ff */
[-C--:B------:R-:W-:Y:S01]  /*69a0*/  FMUL.FTZ R128, R97, R92.reuse ;  /* 0x0000005c61807220 */ /* 0x080fe20000410000 */
[----:B------:R-:W-:Y:S01]  /*69b0*/  HFMA2.MMA R131, -RZ, RZ, 0, 0 ;  /* 0x00000000ff837435 */ /* 0x000fe200000001ff */
[C---:B------:R-:W-:Y:S01]  /*69c0*/  FFMA.FTZ R4, R99.reuse, R5, R4 ;  /* 0x0000000563047223 */ /* 0x040fe20000010004 */
[----:B------:R-:W-:Y:S01]  /*69d0*/  PRMT R5, RZ, 0x5410, R53 ;  /* 0x00005410ff057816 */ /* 0x000fe20000000035 */
[----:B------:R-:W-:Y:S01]  /*69e0*/  HFMA2.MMA R98, -RZ, RZ, 0, 0 ;  /* 0x00000000ff627435 */ /* 0x000fe200000001ff */
[-C--:B------:R-:W-:Y:S01]  /*69f0*/  FMUL.FTZ R157, R99, R92.reuse ;  /* 0x0000005c639d7220 */ /* 0x080fe20000410000 */
[----:B------:R-:W-:Y:S01]  /*6a00*/  MOV R141, RZ ;  /* 0x000000ff008d7202 */ /* 0x000fe20000000f00 */
[CC--:B------:R-:W-:Y:S01]  /*6a10*/  FMUL.FTZ R126, R101.reuse, R92.reuse ;  /* 0x0000005c657e7220 */ /* 0x0c0fe20000410000 */
[----:B------:R-:W-:Y:S01]  /*6a20*/  MOV R108, RZ ;  /* 0x000000ff006c7202 */ /* 0x000fe20000000f00 */
[----:B------:R-:W-:Y:S01]  /*6a30*/  FFMA.FTZ R4, R101, R5, R4 ;  /* 0x0000000565047223 */ /* 0x000fe20000010004 */
[----:B------:R-:W-:Y:S01]  /*6a40*/  PRMT R5, RZ, 0x5410, R52 ;  /* 0x00005410ff057816 */ /* 0x000fe20000000034 */
[-C--:B------:R-:W-:Y:S01]  /*6a50*/  FMUL.FTZ R155, R103, R92.reuse ;  /* 0x0000005c679b7220 */ /* 0x080fe20000410000 */
[----:B------:R-:W-:Y:S01]  /*6a60*/  MOV R135, RZ ;  /* 0x000000ff00877202 */ /* 0x000fe20000000f00 */
[-C--:B------:R-:W-:Y:S01]  /*6a70*/  FMUL.FTZ R124, R105, R92.reuse ;  /* 0x0000005c697c7220 */ /* 0x080fe20000410000 */
        /* <DEDUP_REMOVED lines=32> */
[----:B------:R-:W-:-:S04]  /*6c80*/  IMAD.MOV.U32 R100, RZ, RZ, RZ ;  /* 0x000000ffff647224 */ /* 0x000fc800078e00ff */
[----:B------:R-:W-:Y:S01]  /*6c90*/  FFMA.FTZ R4, R119, R5, R4 ;  /* 0x0000000577047223 */ /* 0x000fe20000010004 */
[----:B------:R-:W-:-:S05]  /*6ca0*/  PRMT R5, RZ, 0x5410, R43 ;  /* 0x00005410ff057816 */ /* 0x000fca000000002b */
[----:B------:R-:W-:Y:S01]  /*6cb0*/  FFMA.FTZ R4, R121, R5, R4 ;  /* 0x0000000579047223 */ /* 0x000fe20000010004 */
[----:B------:R-:W-:-:S05]  /*6cc0*/  PRMT R5, RZ, 0x5410, R42 ;  /* 0x00005410ff057816 */ /* 0x000fca000000002a */
[----:B------:R-:W-:-:S04]  /*6cd0*/  FFMA.FTZ R4, R123, R5, R4 ;  /* 0x000000057b047223 */ /* 0x000fc80000010004 */
[----:B------:R-:W-:Y:S01]  /*6ce0*/  FFMA.FTZ R88, R125, R88, R4 ;  /* 0x000000587d587223 */ /* 0x000fe20000010004 */
[----:B------:R-:W-:Y:S05]  /*6cf0*/  @!P0 BRA `(.L_x_2574) ;  /* 0x0000253000008947 */ /* 0x000fea0003800000 */
[----:B------:R-:W-:Y:S01]  /*6d00*/  IADD3 R96, R150, -0x1, RZ ;  /* 0xffffffff96607810 */ /* 0x000fe20007ffe0ff */
[----:B------:R-:W-:Y:S01]  /*6d10*/  IMAD.MOV.U32 R127, RZ, RZ, RZ ;  /* 0x000000ffff7f7224 */ /* 0x000fe200078e00ff */
[----:B------:R-:W-:Y:S01]  /*6d20*/  MOV R143, RZ ;  /* 0x000000ff008f7202 */ /* 0x000fe20000000f00 */
[----:B------:R-:W-:Y:S01]  /*6d30*/  IMAD.MOV.U32 R112, RZ, RZ, RZ ;  /* 0x000000ffff707224 */ /* 0x000fe200078e00ff */
[----:B------:R-:W-:Y:S01]  /*6d40*/  LEA.HI R4, R96, R96, RZ, 0x1 ;  /* 0x0000006060047211 */ /* 0x000fe200078f08ff */
[----:B------:R-:W-:Y:S01]  /*6d50*/  IMAD.MOV.U32 R139, RZ, RZ, RZ ;  /* 0x000000ffff8b7224 */ /* 0x000fe200078e00ff */
[----:B------:R-:W-:Y:S01]  /*6d60*/  MOV R141, RZ ;  /* 0x000000ff008d7202 */ /* 0x000fe20000000f00 */
[----:B------:R-:W-:Y:S01]  /*6d70*/  IMAD.MOV.U32 R106, RZ, RZ, RZ ;  /* 0x000000ffff6a7224 */ /* 0x000fe200078e00ff */
[----:B------:R-:W-:Y:S01]  /*6d80*/  LOP3.LUT R5, R4, 0xfffffe, RZ, 0xc0, !PT ;  /* 0x00fffffe04057812 */ /* 0x000fe200078ec0ff */
[----:B------:R-:W-:Y:S01]  /*6d90*/  IMAD.MOV.U32 R133, RZ, RZ, RZ ;  /* 0x000000ffff857224 */ /* 0x000fe200078e00ff */
[----:B------:R-:W-:Y:S01]  /*6da0*/  MOV R110, RZ ;  /* 0x000000ff006e7202 */ /* 0x000fe20000000f00 */
[----:B------:R-:W-:Y:S01]  /*6db0*/  IMAD.MOV.U32 R100, RZ, RZ, RZ ;  /* 0x000000ffff647224 */ /* 0x000fe200078e00ff */
[----:B------:R-:W-:-:S02]  /*6dc0*/  IADD3 R96, R96, -R5, RZ ;  /* 0x8000000560607210 */ /* 0x000fc40007ffe0ff */
[----:B------:R-:W-:Y:S02]  /*6dd0*/  MOV R108, RZ ;  /* 0x000000ff006c7202 */ /* 0x000fe40000000f00 */
[----:B------:R-:W-:Y:S02]  /*6de0*/  MOV R137, RZ ;  /* 0x000000ff00897202 */ /* 0x000fe40000000f00 */
[----:B------:R-:W-:Y:S02]  /*6df0*/  MOV R135, RZ ;  /* 0x000000ff00877202 */ /* 0x000fe40000000f00 */
[----:B------:R-:W-:Y:S02]  /*6e00*/  MOV R104, RZ ;  /* 0x000000ff00687202 */ /* 0x000fe40000000f00 */
[----:B------:R-:W-:Y:S02]  /*6e10*/  MOV R102, RZ ;  /* 0x000000ff00667202 */ /* 0x000fe40000000f00 */
[----:B------:R-:W-:-:S02]  /*6e20*/  MOV R131, RZ ;  /* 0x000000ff00837202 */ /* 0x000fc40000000f00 */
[----:B------:R-:W-:Y:S02]  /*6e30*/  MOV R129, RZ ;  /* 0x000000ff00817202 */ /* 0x000fe40000000f00 */
[----:B------:R-:W-:Y:S02]  /*6e40*/  MOV R98, RZ ;  /* 0x000000ff00627202 */ /* 0x000fe40000000f00 */
.L_x_2590:
        /* <DEDUP_REMOVED lines=16> */
[----:B------:R-:W-:-:S03]  /*6f50*/  IMAD.WIDE.U32 R6, R94, c[0x0][0x198], RZ ;  /* 0x000066005e067a25 */ /* 0x000fc600078e00ff */
[----:B------:R-:W-:Y:S01]  /*6f60*/  ISETP.NE.OR P0, PT, R152, RZ, !P0 ;  /* 0x000000ff9800720c */ /* 0x000fe20004705670 */
        /* <DEDUP_REMOVED lines=8> */
[C---:B------:R-:W-:Y:S02]  /*6ff0*/  IMAD R21, R127.reuse, c[0x0][0x1a4], R20 ;  /* 0x000069007f157a24 */ /* 0x040fe400078e0214 */
        /* <DEDUP_REMOVED lines=13> */
[----:B------:R-:W-:-:S05]  /*70d0*/  @!P2 IMAD R4, R96, 0x100, R127 ;  /* 0x000001006004a824 */ /* 0x000fca00078e027f */
[----:B------:R-:W-:Y:S01]  /*70e0*/  SHF.L.U32 R132, R4, 0x2, RZ ;  /* 0x0000000204847819 */ /* 0x000fe200000006ff */
[----:B------:R-:W-:Y:S01]  /*70f0*/  HFMA2.MMA R19, -RZ, RZ, 0, 0 ;  /* 0x00000000ff137435 */ /* 0x000fe200000001ff */
[----:B------:R-:W-:Y:S02]  /*7100*/  @!P0 IMAD R5, R18, c[0x0][0x16c], R127 ;  /* 0x00005b0012058a24 */ /* 0x000fe400078e027f */
        /* <DEDUP_REMOVED lines=26> */
[----:B------:R-:W-:Y:S01]  /*72b0*/  PRMT R205, RZ, 0x5410, R41 ;  /* 0x00005410ffcd7816 */ /* 0x000fe20000000029 */
[----:B------:R-:W-:Y:S04]  /*72c0*/  BSSY B0, `(.L_x_2575) ;  /* 0x0000056000007945 */ /* 0x000fe80003800000 */
[----:B------:R-:W-:Y:S02]  /*72d0*/  FMUL.FTZ R205, R205, R0 ;  /* 0x00000000cdcd7220 */ /* 0x000fe40000410000 */
[----:B--2---:R-:W-:-:S04]  /*72e0*/  FMUL.FTZ R161, R130, 1.4426950216293334961 ;  /* 0x3fb8aa3b82a17820 */ /* 0x004fc80000410000 */
[----:B------:R-:W-:-:S06]  /*72f0*/  FMUL.FTZ R169, R161, R38 ;  /* 0x00000026a1a97220 */ /* 0x000fcc0000410000 */
[----:B------:R-:W2:Y:S01]  /*7300*/  MUFU.EX2 R169, R169 ;  /* 0x000000a900a97308 */ /* 0x000ea20000000800 */
[C---:B0-----:R-:W-:Y:S01]  /*7310*/  FMUL.FTZ R20, R161.reuse, R37 ;  /* 0x00000025a1147220 */ /* 0x041fe20000410000 */
[----:B--2---:R0:W-:Y:S04]  /*7320*/  STS [R132+0xc90], R169 ;  /* 0x000c90a984007388 */ /* 0x0041e80000000800 */
[----:B------:R-:W-:Y:S01]  /*7330*/  BAR.SYNC.DEFER_BLOCKING 0x0 ;  /* 0x0000000000007b1d */ /* 0x000fe20000010000 */
[C---:B------:R-:W-:Y:S02]  /*7340*/  FMUL.FTZ R21, R161.reuse, R36 ;  /* 0x00000024a1157220 */ /* 0x040fe40000410000 */
[----:B-1----:R-:W-:-:S03]  /*7350*/  FMUL.FTZ R22, R161, R35 ;  /* 0x00000023a1167220 */ /* 0x002fc60000410000 */
[----:B------:R-:W0:Y:S01]  /*7360*/  MUFU.EX2 R20, R20 ;  /* 0x0000001400147308 */ /* 0x000e220000000800 */
[----:B------:R-:W-:-:S07]  /*7370*/  FMUL.FTZ R134, R161, R34 ;  /* 0x00000022a1867220 */ /* 0x000fce0000410000 */
[----:B------:R-:W1:Y:S01]  /*7380*/  MUFU.EX2 R21, R21 ;  /* 0x0000001500157308 */ /* 0x000e620000000800 */
[----:B------:R-:W-:-:S07]  /*7390*/  FMUL.FTZ R136, R161, R33 ;  /* 0x00000021a1887220 */ /* 0x000fce0000410000 */
[----:B------:R-:W2:Y:S01]  /*73a0*/  MUFU.EX2 R22, R22 ;  /* 0x0000001600167308 */ /* 0x000ea20000000800 */
[----:B------:R4:W5:Y:S01]  /*73b0*/  @!P0 LDG.E.64 R18, [R4.64] ;  /* 0x0000000404128981 */ /* 0x000962000c1e1b00 */
[----:B------:R-:W-:-:S06]  /*73c0*/  FMUL.FTZ R138, R161, R32 ;  /* 0x00000020a18a7220 */ /* 0x000fcc0000410000 */
[----:B------:R-:W1:Y:S01]  /*73d0*/  MUFU.EX2 R134, R134 ;  /* 0x0000008600867308 */ /* 0x000e620000000800 */
[----:B----4-:R-:W-:Y:S02]  /*73e0*/  PRMT R5, RZ, 0x5410, R148 ;  /* 0x00005410ff057816 */ /* 0x010fe40000000094 */
[----:B------:R-:W-:-:S03]  /*73f0*/  PRMT R4, RZ, 0x5410, R55 ;  /* 0x00005410ff047816 */ /* 0x000fc60000000037 */
[----:B------:R-:W-:Y:S02]  /*7400*/  FMUL.FTZ R146, R5, R38 ;  /* 0x0000002605927220 */ /* 0x000fe40000410000 */
[----:B------:R-:W-:Y:S01]  /*7410*/  FMUL.FTZ R189, R4, R37 ;  /* 0x0000002504bd7220 */ /* 0x000fe20000410000 */
[----:B------:R-:W4:Y:S01]  /*7420*/  MUFU.EX2 R136, R136 ;  /* 0x0000008800887308 */ /* 0x000f220000000800 */
[-C--:B0-----:R-:W-:Y:S02]  /*7430*/  FMUL.FTZ R132, R169, R20.reuse ;  /* 0x00000014a9847220 */ /* 0x081fe40000410000 */
[----:B------:R-:W-:Y:S02]  /*7440*/  FFMA.FTZ R4, R146, R20, R189 ;  /* 0x0000001492047223 */ /* 0x000fe400000100bd */
[----:B------:R-:W-:Y:S02]  /*7450*/  FMUL.FTZ R140, R161, R31 ;  /* 0x0000001fa18c7220 */ /* 0x000fe40000410000 */
[C---:B-1----:R-:W-:Y:S01]  /*7460*/  FMUL.FTZ R5, R21.reuse, R132 ;  /* 0x0000008415057220 */ /* 0x042fe20000410000 */
[----:B------:R-:W0:Y:S01]  /*7470*/  MUFU.EX2 R138, R138 ;  /* 0x0000008a008a7308 */ /* 0x000e220000000800 */
[----:B------:R-:W-:-:S02]  /*7480*/  FFMA.FTZ R4, R21, R4, R144 ;  /* 0x0000000415047223 */ /* 0x000fc40000010090 */
[C---:B------:R-:W-:Y:S01]  /*7490*/  FMUL.FTZ R142, R161.reuse, R30 ;  /* 0x0000001ea18e7220 */ /* 0x040fe20000410000 */
[----:B------:R-:W-:Y:S01]  /*74a0*/  ISETP.NE.AND P0, PT, R86, 0x3f, PT ;  /* 0x0000003f5600780c */ /* 0x000fe20003f05270 */
[C---:B--2---:R-:W-:Y:S02]  /*74b0*/  FMUL.FTZ R5, R22.reuse, R5 ;  /* 0x0000000516057220 */ /* 0x044fe40000410000 */
[----:B------:R-:W-:Y:S01]  /*74c0*/  FFMA.FTZ R4, R22, R4, R185 ;  /* 0x0000000416047223 */ /* 0x000fe200000100b9 */
[----:B------:R-:W1:Y:S01]  /*74d0*/  MUFU.EX2 R140, R140 ;  /* 0x0000008c008c7308 */ /* 0x000e620000000800 */
[----:B------:R-:W-:Y:S02]  /*74e0*/  FMUL.FTZ R171, R161, R29 ;  /* 0x0000001da1ab7220 */ /* 0x000fe40000410000 */
[C---:B------:R-:W-:Y:S02]  /*74f0*/  FMUL.FTZ R5, R134.reuse, R5 ;  /* 0x0000000586057220 */ /* 0x040fe40000410000 */
[----:B------:R-:W-:-:S03]  /*7500*/  FFMA.FTZ R4, R134, R4, R187 ;  /* 0x0000000486047223 */ /* 0x000fc600000100bb */
[----:B------:R-:W2:Y:S01]  /*7510*/  MUFU.EX2 R142, R142 ;  /* 0x0000008e008e7308 */ /* 0x000ea20000000800 */
[----:B------:R-:W-:Y:S01]  /*7520*/  FMUL.FTZ R173, R161, R28 ;  /* 0x0000001ca1ad7220 */ /* 0x000fe20000410000 */
[----:B------:R0:W3:Y:S01]  /*7530*/  @P0 LDS R193, [R86.X4+0x1494] ;  /* 0x0014940056c10984 */ /* 0x0000e20000004800 */
[C---:B----4-:R-:W-:Y:S02]  /*7540*/  FMUL.FTZ R5, R136.reuse, R5 ;  /* 0x0000000588057220 */ /* 0x050fe40000410000 */
[----:B------:R-:W-:-:S03]  /*7550*/  FFMA.FTZ R4, R136, R4, R191 ;  /* 0x0000000488047223 */ /* 0x000fc600000100bf */
[----:B------:R-:W4:Y:S01]  /*7560*/  MUFU.EX2 R171, R171 ;  /* 0x000000ab00ab7308 */ /* 0x000f220000000800 */
        /* <DEDUP_REMOVED lines=13> */
[C---:B----4-:R-:W-:Y:S02]  /*7640*/  FMUL.FTZ R132, R171.reuse, R132 ;  /* 0x00000084ab847220 */ /* 0x050fe40000410000 */
[----:B------:R-:W-:-:S03]  /*7650*/  FFMA.FTZ R4, R171, R4, R156 ;  /* 0x00000004ab047223 */ /* 0x000fc6000001009c */
[----:B------:R-:W4:Y:S01]  /*7660*/  MUFU.EX2 R181, R181 ;  /* 0x000000b500b57308 */ /* 0x000f220000000800 */
[----:B------:R-:W-:Y:S02]  /*7670*/  FMUL.FTZ R166, R161, R0 ;  /* 0x00000000a1a67220 */ /* 0x000fe40000410000 */
[C---:B0-----:R-:W-:Y:S02]  /*7680*/  FMUL.FTZ R132, R173.reuse, R132 ;  /* 0x00000084ad847220 */ /* 0x041fe40000410000 */
[----:B------:R-:W-:-:S03]  /*7690*/  FFMA.FTZ R4, R173, R4, R158 ;  /* 0x00000004ad047223 */ /* 0x000fc6000001009e */
[----:B------:R-:W0:Y:S01]  /*76a0*/  MUFU.EX2 R183, R183 ;  /* 0x000000b700b77308 */ /* 0x000e220000000800 */
[C---:B-1----:R-:W-:Y:S02]  /*76b0*/  FMUL.FTZ R132, R175.reuse, R132 ;  /* 0x00000084af847220 */ /* 0x042fe40000410000 */
[----:B------:R-:W-:Y:S01]  /*76c0*/  FFMA.FTZ R4, R175, R4, R160 ;  /* 0x00000004af047223 */ /* 0x000fe200000100a0 */
[----:B------:R-:W-:-:S04]  /*76d0*/  PRMT R5, RZ, 0x5410, R42 ;  /* 0x00005410ff057816 */ /* 0x000fc8000000002a */
[----:B------:R-:W1:Y:S01]  /*76e0*/  MUFU.EX2 R166, R166 ;  /* 0x000000a600a67308 */ /* 0x000e620000000800 */
[C---:B--2---:R-:W-:Y:S02]  /*76f0*/  FMUL.FTZ R132, R177.reuse, R132 ;  /* 0x00000084b1847220 */ /* 0x044fe40000410000 */
[----:B------:R-:W-:Y:S02]  /*7700*/  FFMA.FTZ R4, R177, R4, R162 ;  /* 0x00000004b1047223 */ /* 0x000fe400000100a2 */
[----:B----4-:R-:W-:Y:S02]  /*7710*/  FMUL.FTZ R132, R181, R132 ;  /* 0x00000084b5847220 */ /* 0x010fe40000410000 */
[----:B------:R-:W-:Y:S02]  /*7720*/  FMUL.FTZ R182, R5, R24 ;  /* 0x0000001805b67220 */ /* 0x000fe40000410000 */
[----:B------:R-:W-:Y:S02]  /*7730*/  FFMA.FTZ R4, R181, R4, R164 ;  /* 0x00000004b5047223 */ /* 0x000fe400000100a4 */
[----:B0-----:R-:W-:-:S02]  /*7740*/  FMUL.FTZ R5, R183, R132 ;  /* 0x00000084b7057220 */ /* 0x001fc40000410000 */
[----:B------:R-:W-:Y:S02]  /*7750*/  FFMA.FTZ R7, R183, R4, R182 ;  /* 0x00000004b7077223 */ /* 0x000fe400000100b6 */
[----:B---3--:R-:W-:Y:S02]  /*7760*/  FMUL.FTZ R6, R6, R23 ;  /* 0x0000001706067220 */ /* 0x008fe40000410000 */
[C---:B-1----:R-:W-:Y:S02]  /*7770*/  FMUL.FTZ R4, R166.reuse, R5 ;  /* 0x00000005a6047220 */ /* 0x042fe40000410000 */
[----:B------:R-:W-:Y:S01]  /*7780*/  FFMA.FTZ R5, R166, R7, R205 ;  /* 0x00000007a6057223 */ /* 0x000fe200000100cd */
[----:B------:R-:W-:Y:S05]  /*7790*/  @P0 BRA `(.L_x_2576) ;  /* 0x0000008000000947 */ /* 0x000fea0003800000 */
[----:B------:R-:W-:Y:S02]  /*77a0*/  ISETP.NE.AND P0, PT, R150, c[0x0][0x174], PT ;  /* 0x00005d0096007a0c */ /* 0x000fe40003f05270 */
[----:B------:R-:W-:-:S11]  /*77b0*/  MOV R193, 0x3f800000 ;  /* 0x3f80000000c17802 */ /* 0x000fd60000000f00 */
[----:B------:R-:W-:-:S04]  /*77c0*/  @P0 IADD3 R132, -R77, c[0x0][0x174], RZ ;  /* 0x00005d004d840a10 */ /* 0x000fc80007ffe1ff */
[----:B------:R-:W-:-:S04]  /*77d0*/  @P0 LEA.HI R7, R132, R132, RZ, 0x1 ;  /* 0x0000008484070211 */ /* 0x000fc800078f08ff */
[----:B------:R-:W-:-:S04]  /*77e0*/  @P0 LOP3.LUT R7, R7, 0xfffffe, RZ, 0xc0, !PT ;  /* 0x00fffffe07070812 */ /* 0x000fc800078ec0ff */
[----:B------:R-:W-:-:S05]  /*77f0*/  @P0 IADD3 R132, -R7, R132, RZ ;  /* 0x0000008407840210 */ /* 0x000fca0007ffe1ff */
[----:B------:R-:W-:-:S05]  /*7800*/  @P0 IMAD R132, R132, 0x100, R127 ;  /* 0x0000010084840824 */ /* 0x000fca00078e027f */
[----:B------:R0:W1:Y:S02]  /*7810*/  @P0 LDS R193, [R132.X4+0xc90] ;  /* 0x000c900084c10984 */ /* 0x0000640000004800 */
.L_x_2576:
[----:B------:R-:W-:Y:S05]  /*7820*/  BSYNC B0 ;  /* 0x0000000000007941 */ /* 0x000fea0003800000 */
.L_x_2575:
        /* <DEDUP_REMOVED lines=21> */
[----:B--2---:R-:W0:Y:S02]  /*7980*/  LDS.128 R4, [R86.X16+0x880] ;  /* 0x0008800056047984 */ /* 0x004e24000000cc00 */
[----:B0-----:R-:W-:-:S02]  /*7990*/  FFMA.FTZ R7, R5, R6, R7 ;  /* 0x0000000605077223 */ /* 0x001fc40000010007 */
[----:B------:R-:W-:Y:S01]  /*79a0*/  FMUL.FTZ R6, R4, R6 ;  /* 0x0000000604067220 */ /* 0x000fe20000410000 */
[----:B------:R-:W-:Y:S05]  /*79b0*/  BRA.DIV ~URZ, `(.L_x_2579) ;  /* 0x000041d27f007947 */ /* 0x000fea000b800000 */
[----:B------:R0:W2:Y:S02]  /*79c0*/  SHFL.UP PT, R207, R6, 0x1, RZ ;  /* 0x0420000006cf7989 */ /* 0x0000a400000e00ff */
.L_x_2602:
        /* <DEDUP_REMOVED lines=24> */
.L_x_2603:
[----:B------:R-:W-:Y:S01]  /*7b50*/  ISETP.GE.AND P0, PT, R84, 0x10, PT ;  /* 0x000000105400780c */ /* 0x000fe20003f06270 */
[----:B------:R-:W-:Y:S01]  /*7b60*/  IMAD.MOV.U32 R192, RZ, RZ, R184 ;  /* 0x000000ffffc07224 */ /* 0x000fe200078e00b8 */
[----:B------:R-:W-:-:S11]  /*7b70*/  MOV R207, R186 ;  /* 0x000000ba00cf7202 */ /* 0x000fd60000000f00 */
[-C--:B--2---:R-:W-:Y:S02]  /*7b80*/  @P0 FFMA.FTZ R192, R4, R207.reuse, R192 ;  /* 0x000000cf04c00223 */ /* 0x084fe400000100c0 */
[----:B---3--:R-:W-:Y:S01]  /*7b90*/  @P0 FMUL.FTZ R207, R188, R207 ;  /* 0x000000cfbccf0220 */ /* 0x008fe20000410000 */
[----:B------:R-:W-:Y:S05]  /*7ba0*/  BRA.CONV ~URZ, `(.L_x_2581) ;  /* 0x000000637f007947 */ /* 0x000fea000b800000 */
[----:B0-----:R-:W-:Y:S01]  /*7bb0*/  HFMA2.MMA R7, -RZ, RZ, 0, 1.847743988037109375e-06 ;  /* 0x0000001fff077435 */ /* 0x001fe200000001ff */
[----:B------:R-:W-:Y:S01]  /*7bc0*/  MOV R198, R207 ;  /* 0x000000cf00c67202 */ /* 0x000fe20000000f00 */
[----:B------:R-:W-:Y:S01]  /*7bd0*/  IMAD.MOV.U32 R200, RZ, RZ, 0x1f ;  /* 0x0000001fffc87424 */ /* 0x000fe200078e00ff */
[----:B------:R-:W-:Y:S02]  /*7be0*/  MOV R209, 0xffffffff ;  /* 0xffffffff00d17802 */ /* 0x000fe40000000f00 */
[----:B------:R-:W-:Y:S02]  /*7bf0*/  MOV R4, 0x7c10 ;  /* 0x00007c1000047802 */ /* 0x000fe40000000f00 */
[----:B-1---5:R-:W-:Y:S05]  /*7c00*/  CALL.REL.NOINC `($__internal_106_$__cuda_sm70_shflsync_idx_p) ;  /* 0x00004ea000007944 */ /* 0x022fea0003c00000 */
.L_x_2581:
[----:B------:R-:W-:Y:S05]  /*7c10*/  BRA.CONV ~URZ, `(.L_x_2582) ;  /* 0x000000637f007947 */ /* 0x000fea000b800000 */
[----:B0-----:R-:W-:Y:S01]  /*7c20*/  HFMA2.MMA R200, -RZ, RZ, 0, 1.847743988037109375e-06 ;  /* 0x0000001fffc87435 */ /* 0x001fe200000001ff */
[----:B------:R-:W-:Y:S01]  /*7c30*/  IMAD.MOV.U32 R198, RZ, RZ, R192 ;  /* 0x000000ffffc67224 */ /* 0x000fe200078e00c0 */
[----:B-1----:R-:W-:Y:S01]  /*7c40*/  MOV R7, 0x1f ;  /* 0x0000001f00077802 */ /* 0x002fe20000000f00 */
[----:B------:R-:W-:Y:S01]  /*7c50*/  IMAD.MOV.U32 R209, RZ, RZ, -0x1 ;  /* 0xffffffffffd17424 */ /* 0x000fe200078e00ff */
[----:B------:R-:W-:-:S02]  /*7c60*/  MOV R4, 0x7c80 ;  /* 0x00007c8000047802 */ /* 0x000fc40000000f00 */
[----:B-----5:R-:W-:Y:S05]  /*7c70*/  CALL.REL.NOINC `($__internal_106_$__cuda_sm70_shflsync_idx_p) ;  /* 0x00004e3000007944 */ /* 0x020fea0003c00000 */
.L_x_2582:
[----:B------:R-:W-:Y:S05]  /*7c80*/  BRA.DIV ~URZ, `(.L_x_2583) ;  /* 0x000044427f007947 */ /* 0x000fea000b800000 */
[----:B-----5:R-:W2:Y:S04]  /*7c90*/  SHFL.IDX PT, R18, R18, RZ, 0x1f ;  /* 0x00001fff12127589 */ /* 0x020ea800000e0000 */
[----:B------:R3:W4:Y:S04]  /*7ca0*/  SHFL.IDX PT, R5, R19, RZ, 0x1f ;  /* 0x00001fff13057589 */ /* 0x00072800000e0000 */
[----:B------:R3:W0:Y:S04]  /*7cb0*/  SHFL.UP PT, R184, R207, 0x1, RZ ;  /* 0x04200000cfb87989 */ /* 0x00062800000e00ff */
[----:B------:R3:W1:Y:S02]  /*7cc0*/  SHFL.UP PT, R186, R192, 0x1, RZ ;  /* 0x04200000c0ba7989 */ /* 0x00066400000e00ff */
.L_x_2604:
[----:B01----:R-:W0:Y:S01]  /*7cd0*/  LDS.64 R6, [R86.X16+0x880] ;  /* 0x0008800056067984 */ /* 0x003e22000000ca00 */
[----:B--2---:R-:W-:Y:S01]  /*7ce0*/  MOV R4, R18 ;  /* 0x0000001200047202 */ /* 0x004fe20000000f00 */
[----:B----4-:R-:W-:-:S04]  /*7cf0*/  @P2 FFMA.FTZ R5, R5, R184, R186 ;  /* 0x000000b805052223 */ /* 0x010fc800000100ba */
[----:B------:R-:W-:Y:S02]  /*7d00*/  @P2 FMUL.FTZ R4, R4, R184 ;  /* 0x000000b804042220 */ /* 0x000fe40000410000 */
[C---:B0-----:R-:W-:Y:S02]  /*7d10*/  FFMA.FTZ R7, R6.reuse, R5, R7 ;  /* 0x0000000506077223 */ /* 0x041fe40000010007 */
[----:B------:R-:W-:-:S05]  /*7d20*/  FMUL.FTZ R6, R6, R4 ;  /* 0x0000000406067220 */ /* 0x000fca0000410000 */
[----:B------:R0:W-:Y:S02]  /*7d30*/  STS.128 [R86.X16+0x880], R4 ;  /* 0x0008800456007388 */ /* 0x0001e4000000cc00 */
.L_x_2578:
[----:B--2---:R-:W-:Y:S05]  /*7d40*/  BSYNC B0 ;  /* 0x0000000000007941 */ /* 0x004fea0003800000 */
.L_x_2577:
[----:B------:R-:W-:Y:S01]  /*7d50*/  WARPSYNC 0xffffffff ;  /* 0xffffffff00007948 */ /* 0x000fe20003800000 */
[----:B------:R-:W-:Y:S01]  /*7d60*/  BAR.SYNC.DEFER_BLOCKING 0x0 ;  /* 0x0000000000007b1d */ /* 0x000fe20000010000 */
[----:B01----:R-:W-:Y:S01]  /*7d70*/  FMUL.FTZ R6, R166, R193 ;  /* 0x000000c1a6067220 */ /* 0x003fe20000410000 */
[----:B------:R-:W-:Y:S01]  /*7d80*/  ISETP.GE.AND P0, PT, R150, c[0x0][0x174], PT ;  /* 0x00005d0096007a0c */ /* 0x000fe20003f06270 */
[----:B------:R-:W-:Y:S01]  /*7d90*/  FFMA.FTZ R4, R166, R180, R203 ;  /* 0x000000b4a6047223 */ /* 0x000fe200000100cb */
[----:B---3-5:R-:W-:Y:S01]  /*7da0*/  HFMA2.MMA R19, -RZ, RZ, 0, 0 ;  /* 0x00000000ff137435 */ /* 0x028fe200000001ff */
[C---:B------:R-:W-:Y:S01]  /*7db0*/  FMUL.FTZ R6, R183.reuse, R6 ;  /* 0x00000006b7067220 */ /* 0x040fe20000410000 */
        /* <DEDUP_REMOVED lines=22> */
[----:B------:R-:W-:-:S02]  /*7f20*/  IMAD.MOV.U32 R18, RZ, RZ, 0x3f800000 ;  /* 0x3f800000ff127424 */ /* 0x000fc400078e00ff */
        /* <DEDUP_REMOVED lines=39> */
.L_x_2605:
        /* <DEDUP_REMOVED lines=26> */
.L_x_2606:
[----:B------:R-:W5:Y:S01]  /*8340*/  LDS.64 R4, [R86.X16+0xa98] ;  /* 0x000a980056047984 */ /* 0x000f62000000ca00 */
[----:B------:R-:W-:Y:S01]  /*8350*/  ISETP.NE.AND P0, PT, R86, 0x1f, PT ;  /* 0x0000001f5600780c */ /* 0x000fe20003f05270 */
[----:B-1-3--:R-:W-:Y:S01]  /*8360*/  FFMA.FTZ R19, R19, R185, R192 ;  /* 0x000000b913137223 */ /* 0x00afe200000100c0 */
[----:B0-----:R-:W-:Y:S01]  /*8370*/  MOV R7, R197 ;  /* 0x000000c500077202 */ /* 0x001fe20000000f00 */
[----:B------:R-:W-:Y:S01]  /*8380*/  FMUL.FTZ R18, R18, R185 ;  /* 0x000000b912127220 */ /* 0x000fe20000410000 */
[----:B------:R-:W-:-:S09]  /*8390*/  MOV R6, R196 ;  /* 0x000000c400067202 */ /* 0x000fd20000000f00 */
[-C--:B--2-4-:R-:W-:Y:S02]  /*83a0*/  @P0 FFMA.FTZ R7, R7, R191.reuse, R194 ;  /* 0x000000bf07070223 */ /* 0x094fe400000100c2 */
[----:B------:R-:W-:Y:S02]  /*83b0*/  @P0 FMUL.FTZ R6, R6, R191 ;  /* 0x000000bf06060220 */ /* 0x000fe40000410000 */
[C---:B-----5:R-:W-:Y:S02]  /*83c0*/  FFMA.FTZ R5, R4.reuse, R7, R5 ;  /* 0x0000000704057223 */ /* 0x060fe40000010005 */
[----:B------:R-:W-:-:S05]  /*83d0*/  FMUL.FTZ R4, R4, R6 ;  /* 0x0000000604047220 */ /* 0x000fca0000410000 */
[----:B------:R0:W-:Y:S02]  /*83e0*/  STS.128 [R86.X16+0xa90], R4 ;  /* 0x000a900456007388 */ /* 0x0001e4000000cc00 */
.L_x_2585:
[----:B-12---:R-:W-:Y:S05]  /*83f0*/  BSYNC B0 ;  /* 0x0000000000007941 */ /* 0x006fea0003800000 */
.L_x_2584:
        /* <DEDUP_REMOVED lines=13> */
[----:B------:R-:W-:Y:S01]  /*84d0*/  PRMT R192, RZ, 0x5410, R45 ;  /* 0x00005410ffc07816 */ /* 0x000fe2000000002d */
[----:B------:R-:W-:Y:S01]  /*84e0*/  FFMA.FTZ R199, R197, -R30, R146 ;  /* 0x8000001ec5c77223 */ /* 0x000fe20000010092 */
[----:B------:R-:W-:Y:S01]  /*84f0*/  PRMT R223, RZ, 0x5410, R44 ;  /* 0x00005410ffdf7816 */ /* 0x000fe2000000002c */
[----:B------:R-:W-:Y:S01]  /*8500*/  FFMA.FTZ R6, R103, R187, R6 ;  /* 0x000000bb67067223 */ /* 0x000fe20000010006 */
[----:B------:R-:W-:Y:S01]  /*8510*/  PRMT R194, RZ, 0x5410, R43 ;  /* 0x00005410ffc27816 */ /* 0x000fe2000000002b */
[----:B------:R-:W-:Y:S01]  /*8520*/  FFMA.FTZ R207, R221, -R28, R158 ;  /* 0x8000001cddcf7223 */ /* 0x000fe2000001009e */
[----:B------:R-:W-:Y:S01]  /*8530*/  PRMT R225, RZ, 0x5410, R42 ;  /* 0x00005410ffe17816 */ /* 0x000fe2000000002a */
[----:B------:R-:W-:Y:S01]  /*8540*/  FFMA.FTZ R6, R105, R184, R6 ;  /* 0x000000b869067223 */ /* 0x000fe20000010006 */
[----:B------:R-:W-:Y:S01]  /*8550*/  ISETP.GT.AND P3, PT, R84, 0x1b, PT ;  /* 0x0000001b5400780c */ /* 0x000fe20003f64270 */
[----:B------:R-:W-:Y:S01]  /*8560*/  FFMA.FTZ R211, R223, -R26, R162 ;  /* 0x8000001adfd37223 */ /* 0x000fe200000100a2 */
[----:B------:R-:W0:Y:S01]  /*8570*/  LDS R4, [R86.X8+0xa94] ;  /* 0x000a940056047984 */ /* 0x000e220000008800 */
[----:B------:R-:W-:-:S02]  /*8580*/  FFMA.FTZ R6, R107, R169, R6 ;  /* 0x000000a96b067223 */ /* 0x000fc40000010006 */
[----:B------:R-:W-:Y:S01]  /*8590*/  FFMA.FTZ R215, R225, -R24, R182 ;  /* 0x80000018e1d77223 */ /* 0x000fe200000100b6 */
[----:B------:R-:W-:Y:S01]  /*85a0*/  @!P1 STS.64 [R127.X8+0x1590], R18 ;  /* 0x001590127f009388 */ /* 0x000fe20000008a00 */
[----:B------:R-:W-:Y:S02]  /*85b0*/  FFMA.FTZ R6, R109, R144, R6 ;  /* 0x000000906d067223 */ /* 0x000fe40000010006 */
[----:B------:R-:W-:Y:S02]  /*85c0*/  FFMA.FTZ R144, R191, -R31, R144 ;  /* 0x8000001fbf907223 */ /* 0x000fe40000010090 */
[----:B------:R-:W-:-:S04]  /*85d0*/  FFMA.FTZ R6, R111, R146, R6 ;  /* 0x000000926f067223 */ /* 0x000fc80000010006 */
[----:B------:R-:W-:-:S04]  /*85e0*/  FFMA.FTZ R6, R113, R156, R6 ;  /* 0x0000009c71067223 */ /* 0x000fc80000010006 */
[----:B------:R-:W-:-:S04]  /*85f0*/  FFMA.FTZ R6, R115, R158, R6 ;  /* 0x0000009e73067223 */ /* 0x000fc80000010006 */
[----:B------:R-:W-:Y:S02]  /*8600*/  FFMA.FTZ R6, R117, R160, R6 ;  /* 0x000000a075067223 */ /* 0x000fe40000010006 */
[----:B------:R-:W-:Y:S02]  /*8610*/  FFMA.FTZ R160, R192, -R27, R160 ;  /* 0x8000001bc0a07223 */ /* 0x000fe400000100a0 */
[----:B------:R-:W-:-:S04]  /*8620*/  FFMA.FTZ R6, R119, R162, R6 ;  /* 0x000000a277067223 */ /* 0x000fc80000010006 */
[----:B------:R-:W-:Y:S02]  /*8630*/  FFMA.FTZ R6, R121, R164, R6 ;  /* 0x000000a479067223 */ /* 0x000fe40000010006 */
[----:B------:R-:W-:Y:S02]  /*8640*/  FFMA.FTZ R164, R194, -R25, R164 ;  /* 0x80000019c2a47223 */ /* 0x000fe400000100a4 */
[----:B------:R-:W-:Y:S01]  /*8650*/  FFMA.FTZ R6, R123, R182, R6 ;  /* 0x000000b67b067223 */ /* 0x000fe20000010006 */
[----:B------:R-:W-:-:S03]  /*8660*/  PRMT R182, RZ, 0x5410, R41 ;  /* 0x00005410ffb67816 */ /* 0x000fc60000000029 */
[----:B------:R-:W-:Y:S02]  /*8670*/  FFMA.FTZ R5, R125, R205, R6 ;  /* 0x000000cd7d057223 */ /* 0x000fe40000010006 */
[----:B0-----:R-:W-:-:S03]  /*8680*/  FFMA.FTZ R193, R4, R193, R180 ;  /* 0x000000c104c17223 */ /* 0x001fc600000100b4 */
[----:B------:R-:W0:Y:S01]  /*8690*/  SHFL.DOWN PT, R4, R5, 0x1, 0x1f ;  /* 0x08201f0005047f89 */ /* 0x000e2200000e0000 */
[-C--:B------:R-:W-:Y:S02]  /*86a0*/  FFMA.FTZ R180, R182, -R0.reuse, R205 ;  /* 0x80000000b6b47223 */ /* 0x080fe400000100cd */
[----:B------:R-:W-:Y:S02]  /*86b0*/  FFMA.FTZ R203, R166, R193, R203 ;  /* 0x000000c1a6cb7223 */ /* 0x000fe400000100cb */
[----:B------:R-:W-:Y:S02]  /*86c0*/  FMUL.FTZ R205, R193, R0 ;  /* 0x00000000c1cd7220 */ /* 0x000fe40000410000 */
[----:B------:R-:W-:Y:S01]  /*86d0*/  FFMA.FTZ R178, R183, R203, R178 ;  /* 0x000000cbb7b27223 */ /* 0x000fe200000100b2 */
[----:B------:R-:W-:Y:S01]  /*86e0*/  PRMT R183, RZ, 0x5410, R51 ;  /* 0x00005410ffb77816 */ /* 0x000fe20000000033 */
[----:B------:R-:W-:Y:S02]  /*86f0*/  FADD.FTZ R114, R205, R114 ;  /* 0x00000072cd727221 */ /* 0x000fe40000010000 */
[----:B------:R-:W-:-:S02]  /*8700*/  FFMA.FTZ R181, R181, R178, R176 ;  /* 0x000000b2b5b57223 */ /* 0x000fc400000100b0 */
[----:B------:R-:W-:Y:S02]  /*8710*/  FFMA.FTZ R184, R183, -R33, R184 ;  /* 0x80000021b7b87223 */ /* 0x000fe400000100b8 */
[----:B------:R-:W-:Y:S02]  /*8720*/  FFMA.FTZ R174, R177, R181, R174 ;  /* 0x000000b5b1ae7223 */ /* 0x000fe400000100ae */
[----:B------:R-:W-:Y:S02]  /*8730*/  FMUL.FTZ R162, R181, R26 ;  /* 0x0000001ab5a27220 */ /* 0x000fe40000410000 */
[----:B------:R-:W-:Y:S02]  /*8740*/  FFMA.FTZ R175, R175, R174, R172 ;  /* 0x000000aeafaf7223 */ /* 0x000fe400000100ac */
[----:B------:R-:W-:Y:S02]  /*8750*/  FMUL.FTZ R209, R174, R27 ;  /* 0x0000001baed17220 */ /* 0x000fe40000410000 */
[----:B------:R-:W-:Y:S01]  /*8760*/  FFMA.FTZ R170, R173, R175, R170 ;  /* 0x000000afadaa7223 */ /* 0x000fe200000100aa */
[----:B------:R-:W-:Y:S01]  /*8770*/  PRMT R173, RZ, 0x5410, R53 ;  /* 0x00005410ffad7816 */ /* 0x000fe20000000035 */
[----:B0-----:R-:W-:-:S02]  /*8780*/  @!P0 FADD.FTZ R5, R5, R4 ;  /* 0x0000000405058221 */ /* 0x001fc40000010000 */
[----:B------:R-:W-:Y:S02]  /*8790*/  FFMA.FTZ R171, R171, R170, R168 ;  /* 0x000000aaabab7223 */ /* 0x000fe400000100a8 */
[----:B------:R-:W-:Y:S01]  /*87a0*/  FFMA.FTZ R190, R173, -R35, R190 ;  /* 0x80000023adbe7223 */ /* 0x000fe200000100be */
[----:B------:R-:W0:Y:S01]  /*87b0*/  SHFL.DOWN PT, R4, R5, 0x2, 0x1f ;  /* 0x08401f0005047f89 */ /* 0x000e2200000e0000 */
[----:B------:R-:W-:Y:S02]  /*87c0*/  FFMA.FTZ R142, R142, R171, R195 ;  /* 0x000000ab8e8e7223 */ /* 0x000fe400000100c3 */
[----:B------:R-:W-:Y:S02]  /*87d0*/  FMUL.FTZ R146, R171, R30 ;  /* 0x0000001eab927220 */ /* 0x000fe40000410000 */
[----:B------:R-:W-:Y:S02]  /*87e0*/  FFMA.FTZ R179, R140, R142, R179 ;  /* 0x0000008e8cb37223 */ /* 0x000fe400000100b3 */
[----:B------:R-:W-:-:S02]  /*87f0*/  FMUL.FTZ R195, R142, R31 ;  /* 0x0000001f8ec37220 */ /* 0x000fc40000410000 */
[----:B------:R-:W-:Y:S02]  /*8800*/  FFMA.FTZ R138, R138, R179, R167 ;  /* 0x000000b38a8a7223 */ /* 0x000fe400000100a7 */
[----:B------:R-:W-:Y:S02]  /*8810*/  FMUL.FTZ R166, R179, R32 ;  /* 0x00000020b3a67220 */ /* 0x000fe40000410000 */
[----:B------:R-:W-:Y:S02]  /*8820*/  FFMA.FTZ R167, R136, R138, R165 ;  /* 0x0000008a88a77223 */ /* 0x000fe400000100a5 */
[----:B------:R-:W-:Y:S01]  /*8830*/  FFMA.FTZ R165, R7, -R38, R186 ;  /* 0x8000002607a57223 */ /* 0x000fe200000100ba */
[----:B------:R-:W-:Y:S01]  /*8840*/  PRMT R186, RZ, 0x5410, R47 ;  /* 0x00005410ffba7816 */ /* 0x000fe2000000002f */
[----:B------:R-:W-:Y:S02]  /*8850*/  FFMA.FTZ R134, R134, R167, R163 ;  /* 0x000000a786867223 */ /* 0x000fe400000100a3 */
[----:B------:R-:W-:-:S02]  /*8860*/  FMUL.FTZ R136, R167, R34 ;  /* 0x00000022a7887220 */ /* 0x000fc40000410000 */
[----:B------:R-:W-:Y:S01]  /*8870*/  FFMA.FTZ R161, R22, R134, R161 ;  /* 0x0000008616a17223 */ /* 0x000fe200000100a1 */
[----:B------:R-:W-:Y:S01]  /*8880*/  PRMT R22, RZ, 0x5410, R54 ;  /* 0x00005410ff167816 */ /* 0x000fe20000000036 */
[----:B------:R-:W-:Y:S02]  /*8890*/  FMUL.FTZ R177, R134, R35 ;  /* 0x0000002386b17220 */ /* 0x000fe40000410000 */
[----:B------:R-:W-:Y:S02]  /*88a0*/  FFMA.FTZ R21, R21, R161, R132 ;  /* 0x000000a115157223 */ /* 0x000fe40000010084 */
[----:B0-----:R-:W-:Y:S02]  /*88b0*/  @!P2 FADD.FTZ R5, R5, R4 ;  /* 0x000000040505a221 */ /* 0x001fe40000010000 */
[----:B------:R-:W-:Y:S01]  /*88c0*/  FFMA.FTZ R23, R20, R21, R23 ;  /* 0x0000001514177223 */ /* 0x000fe20000010017 */
[----:B------:R-:W-:Y:S01]  /*88d0*/  PRMT R20, RZ, 0x5410, R55 ;  /* 0x00005410ff147816 */ /* 0x000fe20000000037 */
[----:B------:R-:W-:-:S02]  /*88e0*/  FMUL.FTZ R163, R21, R37 ;  /* 0x0000002515a37220 */ /* 0x000fc40000410000 */
[----:B------:R-:W-:Y:S02]  /*88f0*/  FMUL.FTZ R6, R23, R38 ;  /* 0x0000002617067220 */ /* 0x000fe40000410000 */
[----:B------:R-:W-:Y:S02]  /*8900*/  FFMA.FTZ R188, R20, -R37, R188 ;  /* 0x8000002514bc7223 */ /* 0x000fe400000100bc */
[----:B------:R-:W-:Y:S02]  /*8910*/  FFMA.FTZ R4, R6, R165, RZ ;  /* 0x000000a506047223 */ /* 0x000fe400000100ff */
[-C--:B------:R-:W-:Y:S02]  /*8920*/  FFMA.FTZ R189, R22, -R36.reuse, R189 ;  /* 0x8000002416bd7223 */ /* 0x080fe400000100bd */
[----:B------:R-:W-:Y:S02]  /*8930*/  FMUL.FTZ R132, R161, R36 ;  /* 0x00000024a1847220 */ /* 0x000fe40000410000 */
[----:B------:R-:W-:-:S02]  /*8940*/  FFMA.FTZ R4, R163, R188, R4 ;  /* 0x000000bca3047223 */ /* 0x000fc40000010004 */
[----:B------:R-:W-:Y:S02]  /*8950*/  FMUL.FTZ R185, R138, R33 ;  /* 0x000000218ab97220 */ /* 0x000fe40000410000 */
[----:B------:R-:W-:Y:S01]  /*8960*/  FFMA.FTZ R140, R132, R189, R4 ;  /* 0x000000bd848c7223 */ /* 0x000fe20000010004 */
[----:B------:R-:W-:Y:S01]  /*8970*/  PRMT R4, RZ, 0x5410, R52 ;  /* 0x00005410ff047816 */ /* 0x000fe20000000034 */
[-C--:B------:R-:W-:Y:S02]  /*8980*/  FFMA.FTZ R172, R186, -R29.reuse, R156 ;  /* 0x8000001dbaac7223 */ /* 0x080fe4000001009c */
[----:B------:R-:W-:Y:S02]  /*8990*/  FFMA.FTZ R140, R177, R190, R140 ;  /* 0x000000beb18c7223 */ /* 0x000fe4000001008c */
[----:B------:R-:W-:Y:S02]  /*89a0*/  FFMA.FTZ R187, R4, -R34, R187 ;  /* 0x8000002204bb7223 */ /* 0x000fe400000100bb */
[----:B------:R-:W-:-:S02]  /*89b0*/  FMUL.FTZ R201, R170, R29 ;  /* 0x0000001daac97220 */ /* 0x000fc40000410000 */
[----:B------:R-:W-:Y:S01]  /*89c0*/  FFMA.FTZ R168, R136, R187, R140 ;  /* 0x000000bb88a87223 */ /* 0x000fe2000001008c */
[----:B------:R-:W-:Y:S01]  /*89d0*/  PRMT R140, RZ, 0x5410, R50 ;  /* 0x00005410ff8c7816 */ /* 0x000fe20000000032 */
[----:B------:R-:W-:Y:S02]  /*89e0*/  FMUL.FTZ R158, R175, R28 ;  /* 0x0000001caf9e7220 */ /* 0x000fe40000410000 */
[----:B------:R-:W-:Y:S02]  /*89f0*/  FFMA.FTZ R168, R185, R184, R168 ;  /* 0x000000b8b9a87223 */ /* 0x000fe400000100a8 */
[----:B------:R-:W-:Y:S02]  /*8a00*/  FFMA.FTZ R169, R140, -R32, R169 ;  /* 0x800000208ca97223 */ /* 0x000fe400000100a9 */
        /* <DEDUP_REMOVED lines=12> */
[----:B------:R-:W-:Y:S02]  /*8ad0*/  FFMA.FTZ R181, R223, R181, R18 ;  /* 0x000000b5dfb57223 */ /* 0x000fe40000010012 */
[----:B------:R-:W-:-:S02]  /*8ae0*/  FFMA.FTZ R168, R162, R211, R168 ;  /* 0x000000d3a2a87223 */ /* 0x000fc400000100a8 */
[----:B------:R-:W-:Y:S02]  /*8af0*/  FFMA.FTZ R174, R192, R174, R19 ;  /* 0x000000aec0ae7223 */ /* 0x000fe40000010013 */
[----:B------:R-:W-:Y:S02]  /*8b00*/  FFMA.FTZ R168, R213, R164, R168 ;  /* 0x000000a4d5a87223 */ /* 0x000fe400000100a8 */
[----:B------:R-:W-:Y:S02]  /*8b10*/  FMUL.FTZ R18, R130, R175 ;  /* 0x000000af82127220 */ /* 0x000fe40000410000 */
[----:B------:R-:W-:Y:S02]  /*8b20*/  FFMA.FTZ R168, R176, R215, R168 ;  /* 0x000000d7b0a87223 */ /* 0x000fe400000100a8 */
[----:B------:R-:W-:Y:S02]  /*8b30*/  FMUL.FTZ R19, R130, R170 ;  /* 0x000000aa82137220 */ /* 0x000fe40000410000 */
[----:B------:R-:W-:-:S02]  /*8b40*/  FFMA.FTZ R156, R205, R180, R168 ;  /* 0x000000b4cd9c7223 */ /* 0x000fc400000100a8 */
[----:B------:R-:W0:Y:S01]  /*8b50*/  SHFL.DOWN PT, R168, R5, 0x4, 0x1f ;  /* 0x08801f0005a87f89 */ /* 0x000e2200000e0000 */
[----:B------:R-:W-:Y:S02]  /*8b60*/  FMUL.FTZ R18, R207, R18 ;  /* 0x00000012cf127220 */ /* 0x000fe40000410000 */
[----:B------:R-:W-:Y:S01]  /*8b70*/  FMUL.FTZ R19, R172, R19 ;  /* 0x00000013ac137220 */ /* 0x000fe20000410000 */
[----:B------:R-:W1:Y:S01]  /*8b80*/  SHFL.DOWN PT, R217, R156, 0x1, 0x1f ;  /* 0x08201f009cd97f89 */ /* 0x000e6200000e0000 */
[----:B------:R-:W-:Y:S02]  /*8b90*/  FFMA.FTZ R175, R221, R175, R18 ;  /* 0x000000afddaf7223 */ /* 0x000fe40000010012 */
[----:B------:R-:W-:Y:S02]  /*8ba0*/  FFMA.FTZ R170, R186, R170, R19 ;  /* 0x000000aabaaa7223 */ /* 0x000fe40000010013 */
[C---:B------:R-:W-:Y:S02]  /*8bb0*/  FMUL.FTZ R18, R130.reuse, R171 ;  /* 0x000000ab82127220 */ /* 0x040fe40000410000 */
[----:B------:R-:W-:-:S02]  /*8bc0*/  FMUL.FTZ R19, R130, R142 ;  /* 0x0000008e82137220 */ /* 0x000fc40000410000 */
[----:B------:R-:W-:Y:S02]  /*8bd0*/  FADD.FTZ R110, R181, R110 ;  /* 0x0000006eb56e7221 */ /* 0x000fe40000010000 */
[----:B------:R-:W-:Y:S02]  /*8be0*/  FMUL.FTZ R18, R199, R18 ;  /* 0x00000012c7127220 */ /* 0x000fe40000410000 */
[----:B------:R-:W-:Y:S02]  /*8bf0*/  FMUL.FTZ R19, R144, R19 ;  /* 0x0000001390137220 */ /* 0x000fe40000410000 */
[----:B------:R-:W-:Y:S02]  /*8c00*/  FFMA.FTZ R171, R197, R171, R18 ;  /* 0x000000abc5ab7223 */ /* 0x000fe40000010012 */
[----:B------:R-:W-:Y:S02]  /*8c10*/  FFMA.FTZ R142, R191, R142, R19 ;  /* 0x0000008ebf8e7223 */ /* 0x000fe40000010013 */
[----:B------:R-:W-:-:S02]  /*8c20*/  FMUL.FTZ R18, R130, R179 ;  /* 0x000000b382127220 */ /* 0x000fc40000410000 */
        /* <DEDUP_REMOVED lines=8> */
[----:B------:R-:W-:Y:S02]  /*8cb0*/  FFMA.FTZ R179, R140, R179, R18 ;  /* 0x000000b38cb37223 */ /* 0x000fe40000010012 */
[----:B------:R-:W-:Y:S02]  /*8cc0*/  FFMA.FTZ R138, R183, R138, R19 ;  /* 0x0000008ab78a7223 */ /* 0x000fe40000010013 */
[C---:B------:R-:W-:Y:S02]  /*8cd0*/  FMUL.FTZ R18, R130.reuse, R167 ;  /* 0x000000a782127220 */ /* 0x040fe40000410000 */
[----:B------:R-:W-:Y:S02]  /*8ce0*/  FMUL.FTZ R19, R130, R134 ;  /* 0x0000008682137220 */ /* 0x000fe40000410000 */
[----:B------:R-:W-:Y:S02]  /*8cf0*/  FMUL.FTZ R18, R187, R18 ;  /* 0x00000012bb127220 */ /* 0x000fe40000410000 */
[----:B------:R-:W-:-:S02]  /*8d00*/  FMUL.FTZ R19, R190, R19 ;  /* 0x00000013be137220 */ /* 0x000fc40000410000 */
[----:B------:R-:W-:Y:S02]  /*8d10*/  FFMA.FTZ R167, R4, R167, R18 ;  /* 0x000000a704a77223 */ /* 0x000fe40000010012 */
[----:B------:R-:W-:Y:S02]  /*8d20*/  FFMA.FTZ R134, R173, R134, R19 ;  /* 0x00000086ad867223 */ /* 0x000fe40000010013 */
[C---:B------:R-:W-:Y:S02]  /*8d30*/  FMUL.FTZ R18, R130.reuse, R161 ;  /* 0x000000a182127220 */ /* 0x040fe40000410000 */
[----:B0-----:R-:W-:Y:S02]  /*8d40*/  @!P0 FADD.FTZ R5, R5, R168 ;  /* 0x000000a805058221 */ /* 0x001fe40000010000 */
[----:B------:R-:W-:Y:S02]  /*8d50*/  FMUL.FTZ R19, R130, R21 ;  /* 0x0000001582137220 */ /* 0x000fe40000410000 */
[----:B-1----:R-:W-:Y:S01]  /*8d60*/  @!P2 FADD.FTZ R156, R156, R217 ;  /* 0x000000d99c9ca221 */ /* 0x002fe20000010000 */
[----:B------:R-:W0:Y:S01]  /*8d70*/  SHFL.DOWN PT, R168, R5, 0x10, 0x1f ;  /* 0x0a001f0005a87f89 */ /* 0x000e2200000e0000 */
[----:B------:R-:W-:Y:S01]  /*8d80*/  ISETP.GT.AND P2, PT, R84, 0xf, PT ;  /* 0x0000000f5400780c */ /* 0x000fe20003f44270 */
[----:B------:R-:W-:-:S02]  /*8d90*/  FMUL.FTZ R217, R130, R193 ;  /* 0x000000c182d97220 */ /* 0x000fc40000410000 */
[----:B------:R-:W1:Y:S01]  /*8da0*/  SHFL.DOWN PT, R219, R156, 0x4, 0x1f ;  /* 0x08801f009cdb7f89 */ /* 0x000e6200000e0000 */
[----:B------:R-:W-:Y:S02]  /*8db0*/  FMUL.FTZ R18, R189, R18 ;  /* 0x00000012bd127220 */ /* 0x000fe40000410000 */
[----:B------:R-:W-:Y:S02]  /*8dc0*/  FMUL.FTZ R180, R180, R217 ;  /* 0x000000d9b4b47220 */ /* 0x000fe40000410000 */
[----:B------:R-:W-:Y:S02]  /*8dd0*/  FMUL.FTZ R19, R188, R19 ;  /* 0x00000013bc137220 */ /* 0x000fe40000410000 */
[----:B------:R-:W-:Y:S02]  /*8de0*/  FFMA.FTZ R180, R182, R193, R180 ;  /* 0x000000c1b6b47223 */ /* 0x000fe400000100b4 */
[----:B------:R-:W-:Y:S02]  /*8df0*/  FMUL.FTZ R193, R130, R178 ;  /* 0x000000b282c17220 */ /* 0x000fe40000410000 */
[----:B------:R-:W-:-:S02]  /*8e00*/  FFMA.FTZ R161, R22, R161, R18 ;  /* 0x000000a116a17223 */ /* 0x000fc40000010012 */
[----:B------:R-:W-:Y:S02]  /*8e10*/  FMUL.FTZ R193, R164, R193 ;  /* 0x000000c1a4c17220 */ /* 0x000fe40000410000 */
[----:B------:R-:W-:Y:S02]  /*8e20*/  FFMA.FTZ R20, R20, R21, R19 ;  /* 0x0000001514147223 */ /* 0x000fe40000010013 */
[----:B------:R-:W-:Y:S02]  /*8e30*/  FFMA.FTZ R178, R194, R178, R193 ;  /* 0x000000b2c2b27223 */ /* 0x000fe400000100c1 */
[----:B------:R-:W-:Y:S02]  /*8e40*/  FADD.FTZ R145, R176, R145 ;  /* 0x00000091b0917221 */ /* 0x000fe40000010000 */
[----:B0-----:R-:W-:Y:S02]  /*8e50*/  @!P2 FADD.FTZ R5, R5, R168 ;  /* 0x000000a80505a221 */ /* 0x001fe40000010000 */
[----:B------:R-:W-:-:S02]  /*8e60*/  FMUL.FTZ R168, R130, R203 ;  /* 0x000000cb82a87220 */ /* 0x000fc40000410000 */
[----:B-1----:R-:W-:Y:S02]  /*8e70*/  @!P3 FADD.FTZ R156, R156, R219 ;  /* 0x000000db9c9cb221 */ /* 0x002fe40000010000 */
[----:B------:R-:W-:Y:S02]  /*8e80*/  FMUL.FTZ R130, R130, R23 ;  /* 0x0000001782827220 */ /* 0x000fe40000410000 */
[----:B------:R-:W-:Y:S01]  /*8e90*/  FMUL.FTZ R168, R215, R168 ;  /* 0x000000a8d7a87220 */ /* 0x000fe20000410000 */
[----:B------:R-:W0:Y:S01]  /*8ea0*/  SHFL.DOWN PT, R205, R156, 0x8, 0x1f ;  /* 0x09001f009ccd7f89 */ /* 0x000e2200000e0000 */
[----:B------:R-:W-:Y:S02]  /*8eb0*/  FMUL.FTZ R130, R165, R130 ;  /* 0x00000082a5827220 */ /* 0x000fe40000410000 */
[----:B------:R-:W-:Y:S02]  /*8ec0*/  FFMA.FTZ R203, R225, R203, R168 ;  /* 0x000000cbe1cb7223 */ /* 0x000fe400000100a8 */
[----:B------:R-:W-:-:S02]  /*8ed0*/  FFMA.FTZ R7, R7, R23, R130 ;  /* 0x0000001707077223 */ /* 0x000fc40000010082 */
        /* <DEDUP_REMOVED lines=10> */
[----:B------:R-:W-:Y:S01]  /*8f80*/  ISETP.NE.AND P0, PT, R84, RZ, PT ;  /* 0x000000ff5400720c */ /* 0x000fe20003f05270 */
[----:B------:R-:W-:Y:S02]  /*8f90*/  FADD.FTZ R151, R146, R151 ;  /* 0x0000009792977221 */ /* 0x000fe40000010000 */
[----:B------:R-:W-:Y:S01]  /*8fa0*/  FADD.FTZ R108, R175, R108 ;  /* 0x0000006caf6c7221 */ /* 0x000fe20000010000 */
        /* <DEDUP_REMOVED lines=15> */
[----:B------:R-:W-:Y:S02]  /*90a0*/  IMAD.MOV.U32 R4, RZ, RZ, R156 ;  /* 0x000000ffff047224 */ /* 0x000fe400078e009c */
[----:B------:R-:W-:Y:S02]  /*90b0*/  FADD.FTZ R131, R134, R131 ;  /* 0x0000008386837221 */ /* 0x000fe40000010000 */
[----:B------:R-:W-:Y:S01]  /*90c0*/  FADD.FTZ R159, R6, R159 ;  /* 0x0000009f069f7221 */ /* 0x000fe20000010000 */
[----:B------:R0:W-:Y:S01]  /*90d0*/  @!P0 STS.64 [R76.X8+0x858], R4 ;  /* 0x000858044c008388 */ /* 0x0001e20000008a00 */
[----:B------:R-:W-:Y:S02]  /*90e0*/  FADD.FTZ R100, R161, R100 ;  /* 0x00000064a1647221 */ /* 0x000fe40000010000 */
[----:B------:R-:W-:-:S02]  /*90f0*/  FADD.FTZ R129, R20, R129 ;  /* 0x0000008114817221 */ /* 0x000fc40000010000 */
        /* <DEDUP_REMOVED lines=14> */
.L_x_2589:
[----:B0-----:R-:W-:Y:S05]  /*91e0*/  BSYNC B0 ;  /* 0x0000000000007941 */ /* 0x001fea0003800000 */
.L_x_2588:
[----:B------:R-:W-:-:S04]  /*91f0*/  IADD3 R127, R127, 0x1, RZ ;  /* 0x000000017f7f7810 */ /* 0x000fc80007ffe0ff */
[----:B------:R-:W-:-:S13]  /*9200*/  ISETP.GE.AND P0, PT, R127, c[0x0][0x16c], PT ;  /* 0x00005b007f007a0c */ /* 0x000fda0003f06270 */
[----:B------:R-:W-:Y:S01]  /*9210*/  @P0 CALL.REL.NOINC `(.L_x_2574) ;  /* 0x0000001000000944 */ /* 0x000fe20003c00000 */
[----:B------:R-:W-:Y:S05]  /*9220*/  BRA `(.L_x_2590) ;  /* 0xffffdc2000007947 */ /* 0x000fea000383ffff */
.L_x_2574:
[----:B------:R-:W-:Y:S01]  /*9230*/  BAR.SYNC.DEFER_BLOCKING 0x0 ;  /* 0x0000000000007b1d */ /* 0x000fe20000010000 */
[----:B------:R-:W-:Y:S02]  /*9240*/  IADD3 R27, -R8, c[0x0][0x168], RZ ;  /* 0x00005a00081b7a10 */ /* 0x000fe40007ffe1ff */
[C---:B------:R-:W-:Y:S02]  /*9250*/  LOP3.LUT R24, R78.reuse, 0x20, RZ, 0xfc, !PT ;  /* 0x000000204e187812 */ /* 0x040fe400078efcff */
[C---:B------:R-:W-:Y:S02]  /*9260*/  LOP3.LUT R25, R78.reuse, 0x40, RZ, 0xfc, !PT ;  /* 0x000000404e197812 */ /* 0x040fe400078efcff */
[C---:B------:R-:W-:Y:S02]  /*9270*/  LOP3.LUT R0, R78.reuse, 0x60, RZ, 0xfc, !PT ;  /* 0x000000604e007812 */ /* 0x040fe400078efcff */
[-C--:B------:R-:W-:Y:S02]  /*9280*/  ISETP.GE.AND P2, PT, R78, R27.reuse, PT ;  /* 0x0000001b4e00720c */ /* 0x080fe40003f46270 */
[----:B------:R-:W-:-:S02]  /*9290*/  ISETP.GE.AND P3, PT, R24, R27, PT ;  /* 0x0000001b1800720c */ /* 0x000fc40003f66270 */
[-C--:B------:R-:W-:Y:S02]  /*92a0*/  ISETP.GE.AND P4, PT, R25, R27.reuse, PT ;  /* 0x0000001b1900720c */ /* 0x080fe40003f86270 */
[----:B------:R-:W-:Y:S02]  /*92b0*/  ISETP.GE.AND P5, PT, R0, R27, PT ;  /* 0x0000001b0000720c */ /* 0x000fe40003fa6270 */
[----:B------:R-:W-:Y:S02]  /*92c0*/  PRMT R29, RZ, 0x7610, R29 ;  /* 0x00007610ff1d7816 */ /* 0x000fe4000000001d */
[----:B------:R-:W-:Y:S02]  /*92d0*/  PRMT R26, RZ, 0x7610, R26 ;  /* 0x00007610ff1a7816 */ /* 0x000fe4000000001a */
[C---:B------:R-:W-:Y:S02]  /*92e0*/  LOP3.LUT R4, R78.reuse, 0x80, RZ, 0xfc, !PT ;  /* 0x000000804e047812 */ /* 0x040fe400078efcff */
[----:B------:R-:W-:Y:S01]  /*92f0*/  PRMT R31, RZ, 0x7610, R31 ;  /* 0x00007610ff1f7816 */ /* 0x000fe2000000001f */
[----:B------:R-:W2:Y:S01]  /*9300*/  @!P2 LDG.E.U16 R29, [R2.64] ;  /* 0x00000004021da981 */ /* 0x000ea2000c1e1500 */
[----:B------:R-:W-:-:S02]  /*9310*/  LOP3.LUT R5, R78, 0xa0, RZ, 0xfc, !PT ;  /* 0x000000a04e057812 */ /* 0x000fc400078efcff */
[----:B------:R-:W-:Y:S01]  /*9320*/  PRMT R28, RZ, 0x7610, R28 ;  /* 0x00007610ff1c7816 */ /* 0x000fe2000000001c */
[----:B------:R-:W3:Y:S01]  /*9330*/  @!P3 LDG.E.U16 R26, [R2.64+0x40] ;  /* 0x00004004021ab981 */ /* 0x000ee2000c1e1500 */
[C---:B------:R-:W-:Y:S02]  /*9340*/  LOP3.LUT R6, R78.reuse, 0xc0, RZ, 0xfc, !PT ;  /* 0x000000c04e067812 */ /* 0x040fe400078efcff */
[C---:B------:R-:W-:Y:S01]  /*9350*/  LOP3.LUT R7, R78.reuse, 0xe0, RZ, 0xfc, !PT ;  /* 0x000000e04e077812 */ /* 0x040fe200078efcff */
[----:B------:R-:W4:Y:S01]  /*9360*/  @!P4 LDG.E.U16 R31, [R2.64+0x80] ;  /* 0x00008004021fc981 */ /* 0x000f22000c1e1500 */
[----:B------:R-:W-:Y:S02]  /*9370*/  LOP3.LUT R8, R78, 0x100, RZ, 0xfc, !PT ;  /* 0x000001004e087812 */ /* 0x000fe400078efcff */
[----:B------:R-:W-:Y:S01]  /*9380*/  ISETP.GE.AND P6, PT, R4, R27, PT ;  /* 0x0000001b0400720c */ /* 0x000fe20003fc6270 */
[----:B------:R-:W5:Y:S01]  /*9390*/  @!P5 LDG.E.U16 R28, [R2.64+0xc0] ;  /* 0x0000c004021cd981 */ /* 0x000f62000c1e1500 */
[----:B------:R-:W-:-:S02]  /*93a0*/  LOP3.LUT R9, R78, 0x120, RZ, 0xfc, !PT ;  /* 0x000001204e097812 */ /* 0x000fc400078efcff */
[-C--:B------:R-:W-:Y:S02]  /*93b0*/  ISETP.GE.AND P0, PT, R5, R27.reuse, PT ;  /* 0x0000001b0500720c */ /* 0x080fe40003f06270 */
[-C--:B------:R-:W-:Y:S02]  /*93c0*/  ISETP.GE.AND P2, PT, R6, R27.reuse, PT ;  /* 0x0000001b0600720c */ /* 0x080fe40003f46270 */
[-C--:B------:R-:W-:Y:S02]  /*93d0*/  ISETP.GE.AND P3, PT, R7, R27.reuse, PT ;  /* 0x0000001b0700720c */ /* 0x080fe40003f66270 */
[-C--:B------:R-:W-:Y:S02]  /*93e0*/  ISETP.GE.AND P4, PT, R8, R27.reuse, PT ;  /* 0x0000001b0800720c */ /* 0x080fe40003f86270 */
[----:B------:R-:W-:Y:S02]  /*93f0*/  ISETP.GE.AND P5, PT, R9, R27, PT ;  /* 0x0000001b0900720c */ /* 0x000fe40003fa6270 */
[----:B------:R-:W-:-:S02]  /*9400*/  PRMT R33, RZ, 0x7610, R33 ;  /* 0x00007610ff217816 */ /* 0x000fc40000000021 */
[----:B------:R-:W-:Y:S02]  /*9410*/  PRMT R30, RZ, 0x7610, R30 ;  /* 0x00007610ff1e7816 */ /* 0x000fe4000000001e */
[----:B------:R-:W-:Y:S02]  /*9420*/  PRMT R35, RZ, 0x7610, R35 ;  /* 0x00007610ff237816 */ /* 0x000fe40000000023 */
[----:B------:R-:W-:Y:S01]  /*9430*/  PRMT R32, RZ, 0x7610, R32 ;  /* 0x00007610ff207816 */ /* 0x000fe20000000020 */
[----:B------:R-:W5:Y:S01]  /*9440*/  @!P6 LDG.E.U16 R33, [R2.64+0x100] ;  /* 0x000100040221e981 */ /* 0x000f62000c1e1500 */
[C---:B------:R-:W-:Y:S02]  /*9450*/  LOP3.LUT R18, R78.reuse, 0x140, RZ, 0xfc, !PT ;  /* 0x000001404e127812 */ /* 0x040fe400078efcff */
[----:B------:R-:W-:Y:S01]  /*9460*/  PRMT R37, RZ, 0x7610, R37 ;  /* 0x00007610ff257816 */ /* 0x000fe20000000025 */
[----:B------:R-:W5:Y:S01]  /*9470*/  @!P0 LDG.E.U16 R30, [R2.64+0x140] ;  /* 0x00014004021e8981 */ /* 0x000f62000c1e1500 */
[----:B------:R-:W-:-:S02]  /*9480*/  LOP3.LUT R19, R78, 0x160, RZ, 0xfc, !PT ;  /* 0x000001604e137812 */ /* 0x000fc400078efcff */
[----:B------:R-:W-:Y:S01]  /*9490*/  PRMT R34, RZ, 0x7610, R34 ;  /* 0x00007610ff227816 */ /* 0x000fe20000000022 */
[----:B------:R-:W5:Y:S01]  /*94a0*/  @!P2 LDG.E.U16 R35, [R2.64+0x180] ;  /* 0x000180040223a981 */ /* 0x000f62000c1e1500 */
[C---:B------:R-:W-:Y:S02]  /*94b0*/  LOP3.LUT R20, R78.reuse, 0x180, RZ, 0xfc, !PT ;  /* 0x000001804e147812 */ /* 0x040fe400078efcff */
[C---:B------:R-:W-:Y:S01]  /*94c0*/  LOP3.LUT R21, R78.reuse, 0x1a0, RZ, 0xfc, !PT ;  /* 0x000001a04e157812 */ /* 0x040fe200078efcff */
[----:B------:R-:W5:Y:S01]  /*94d0*/  @!P3 LDG.E.U16 R32, [R2.64+0x1c0] ;  /* 0x0001c0040220b981 */ /* 0x000f62000c1e1500 */
[----:B------:R-:W-:Y:S02]  /*94e0*/  LOP3.LUT R22, R78, 0x1c0, RZ, 0xfc, !PT ;  /* 0x000001c04e167812 */ /* 0x000fe400078efcff */
[----:B------:R-:W-:Y:S01]  /*94f0*/  ISETP.GE.AND P6, PT, R18, R27, PT ;  /* 0x0000001b1200720c */ /* 0x000fe20003fc6270 */
[----:B------:R-:W5:Y:S01]  /*9500*/  @!P4 LDG.E.U16 R37, [R2.64+0x200] ;  /* 0x000200040225c981 */ /* 0x000f62000c1e1500 */
[----:B------:R-:W-:-:S02]  /*9510*/  LOP3.LUT R23, R78, 0x1e0, RZ, 0xfc, !PT ;  /* 0x000001e04e177812 */ /* 0x000fc400078efcff */
[-C--:B------:R-:W-:Y:S01]  /*9520*/  ISETP.GE.AND P0, PT, R19, R27.reuse, PT ;  /* 0x0000001b1300720c */ /* 0x080fe20003f06270 */
[----:B------:R-:W5:Y:S01]  /*9530*/  @!P5 LDG.E.U16 R34, [R2.64+0x240] ;  /* 0x000240040222d981 */ /* 0x000f62000c1e1500 */
        /* <DEDUP_REMOVED lines=36> */
[----:B------:R-:W3:Y:S01]  /*9780*/  LDS.U16 R28, [R56+0x6] ;  /* 0x00000600381c7984 */ /* 0x000ee20000000400 */
[----:B0-----:R-:W-:-:S03]  /*9790*/  PRMT R29, RZ, 0x5410, R2 ;  /* 0x00005410ff1d7816 */ /* 0x001fc60000000002 */
[----:B------:R-:W0:Y:S02]  /*97a0*/  LDS.U16 R2, [R56+0x8] ;  /* 0x0000080038027984 */ /* 0x000e240000000400 */
[----:B------:R-:W-:-:S05]  /*97b0*/  FADD.FTZ R29, R29, R90 ;  /* 0x0000005a1d1d7221 */ /* 0x000fca0000010000 */
[----:B------:R-:W-:Y:S02]  /*97c0*/  FSETP.GTU.FTZ.AND P3, PT, R29, 20, PT ;  /* 0x41a000001d00780b */ /* 0x000fe40003f7c000 */
[----:B-1----:R-:W-:-:S05]  /*97d0*/  PRMT R3, RZ, 0x5410, R3 ;  /* 0x00005410ff037816 */ /* 0x002fca0000000003 */
[----:B------:R-:W-:Y:S01]  /*97e0*/  FADD.FTZ R30, R3, R90 ;  /* 0x0000005a031e7221 */ /* 0x000fe20000010000 */
[----:B--2---:R-:W-:Y:S02]  /*97f0*/  PRMT R3, RZ, 0x5410, R26 ;  /* 0x00005410ff037816 */ /* 0x004fe4000000001a */
[----:B------:R-:W-:Y:S03]  /*9800*/  LDS.U16 R26, [R56+0xc] ;  /* 0x00000c00381a7984 */ /* 0x000fe60000000400 */
[----:B------:R-:W-:Y:S01]  /*9810*/  @!P3 FMUL.FTZ R29, R29, -1.4426950216293334961 ;  /* 0xbfb8aa3b1d1db820 */ /* 0x000fe20000410000 */
[----:B------:R-:W-:Y:S01]  /*9820*/  FSETP.GTU.FTZ.AND P6, PT, R30, 20, PT ;  /* 0x41a000001e00780b */ /* 0x000fe20003fdc000 */
[----:B------:R-:W-:-:S04]  /*9830*/  FADD.FTZ R33, R3, R90 ;  /* 0x0000005a03217221 */ /* 0x000fc80000010000 */
[----:B------:R-:W1:Y:S01]  /*9840*/  @!P3 MUFU.EX2 R29, R29 ;  /* 0x0000001d001db308 */ /* 0x000e620000000800 */
[----:B---3--:R-:W-:Y:S02]  /*9850*/  PRMT R3, RZ, 0x5410, R28 ;  /* 0x00005410ff037816 */ /* 0x008fe4000000001c */
[----:B------:R-:W-:Y:S01]  /*9860*/  FSETP.GTU.FTZ.AND P5, PT, R33, 20, PT ;  /* 0x41a000002100780b */ /* 0x000fe20003fbc000 */
[----:B------:R-:W-:Y:S02]  /*9870*/  LDS.U16 R28, [R56+0xe] ;  /* 0x00000e00381c7984 */ /* 0x000fe40000000400 */
[----:B------:R-:W-:Y:S02]  /*9880*/  FADD.FTZ R34, R3, R90 ;  /* 0x0000005a03227221 */ /* 0x000fe40000010000 */
[----:B------:R-:W-:Y:S01]  /*9890*/  @!P6 FMUL.FTZ R30, R30, -1.4426950216293334961 ;  /* 0xbfb8aa3b1e1ee820 */ /* 0x000fe20000410000 */
[----:B------:R-:W-:Y:S02]  /*98a0*/  LDS.U16 R3, [R56+0xa] ;  /* 0x00000a0038037984 */ /* 0x000fe40000000400 */
[----:B------:R-:W-:Y:S01]  /*98b0*/  FSETP.GTU.FTZ.AND P2, PT, R34, 20, PT ;  /* 0x41a000002200780b */ /* 0x000fe20003f5c000 */
[----:B-1----:R-:W-:-:S02]  /*98c0*/  @!P3 FADD.FTZ R31, R29, 1 ;  /* 0x3f8000001d1fb421 */ /* 0x002fc40000010000 */
[----:B------:R-:W1:Y:S01]  /*98d0*/  LDS.U16 R29, [R56+0x10] ;  /* 0x00001000381d7984 */ /* 0x000e620000000400 */
[----:B------:R2:W-:Y:S01]  /*98e0*/  @!P6 MUFU.EX2 R32, R30 ;  /* 0x0000001e0020e308 */ /* 0x0005e20000000800 */
[----:B------:R-:W-:Y:S02]  /*98f0*/  @!P5 FMUL.FTZ R33, R33, -1.4426950216293334961 ;  /* 0xbfb8aa3b2121d820 */ /* 0x000fe40000410000 */
[----:B--2---:R-:W2:Y:S06]  /*9900*/  LDS.U16 R30, [R56+0x12] ;  /* 0x00001200381e7984 */ /* 0x004eac0000000400 */
[----:B------:R-:W-:Y:S01]  /*9910*/  @!P2 FMUL.FTZ R34, R34, -1.4426950216293334961 ;  /* 0xbfb8aa3b2222a820 */ /* 0x000fe20000410000 */
[----:B------:R-:W3:Y:S08]  /*9920*/  @!P5 MUFU.EX2 R33, R33 ;  /* 0x000000210021d308 */ /* 0x000ef00000000800 */
[----:B------:R-:W4:Y:S01]  /*9930*/  @!P2 MUFU.EX2 R34, R34 ;  /* 0x000000220022a308 */ /* 0x000f220000000800 */
[----:B---3--:R-:W-:-:S07]  /*9940*/  @!P5 FADD.FTZ R33, R33, 1 ;  /* 0x3f8000002121d421 */ /* 0x008fce0000010000 */
[----:B------:R0:W-:Y:S01]  /*9950*/  @!P3 MUFU.RCP R35, R31 ;  /* 0x0000001f0023b308 */ /* 0x0001e20000001000 */
[----:B----4-:R-:W-:-:S07]  /*9960*/  @!P2 FADD.FTZ R34, R34, 1 ;  /* 0x3f8000002222a421 */ /* 0x010fce0000010000 */
[----:B------:R-:W3:Y:S01]  /*9970*/  @!P5 MUFU.RCP R33, R33 ;  /* 0x000000210021d308 */ /* 0x000ee20000001000 */
[----:B0-----:R-:W-:Y:S02]  /*9980*/  PRMT R31, RZ, 0x5410, R2 ;  /* 0x00005410ff1f7816 */ /* 0x001fe40000000002 */
[----:B-1----:R-:W-:-:S05]  /*9990*/  PRMT R29, RZ, 0x5410, R29 ;  /* 0x00005410ff1d7816 */ /* 0x002fca000000001d */
[----:B------:R-:W0:Y:S01]  /*99a0*/  @!P2 MUFU.RCP R34, R34 ;  /* 0x000000220022a308 */ /* 0x000e220000001000 */
[--C-:B------:R-:W-:Y:S01]  /*99b0*/  FADD.FTZ R2, R31, R90.reuse ;  /* 0x0000005a1f027221 */ /* 0x100fe20000010000 */
[----:B------:R-:W-:Y:S01]  /*99c0*/  PRMT R3, RZ, 0x5410, R3 ;  /* 0x00005410ff037816 */ /* 0x000fe20000000003 */
[----:B------:R-:W-:Y:S01]  /*99d0*/  FADD.FTZ R31, R29, R90 ;  /* 0x0000005a1d1f7221 */ /* 0x000fe20000010000 */
[----:B--2---:R-:W-:Y:S01]  /*99e0*/  PRMT R29, RZ, 0x5410, R30 ;  /* 0x00005410ff1d7816 */ /* 0x004fe2000000001e */
[----:B------:R-:W-:Y:S02]  /*99f0*/  @!P6 FADD.FTZ R32, R32, 1 ;  /* 0x3f8000002020e421 */ /* 0x000fe40000010000 */
[--C-:B------:R-:W-:Y:S02]  /*9a00*/  FADD.FTZ R36, R3, R90.reuse ;  /* 0x0000005a03247221 */ /* 0x100fe40000010000 */
[----:B------:R-:W-:Y:S01]  /*9a10*/  FADD.FTZ R30, R29, R90 ;  /* 0x0000005a1d1e7221 */ /* 0x000fe20000010000 */
[----:B------:R-:W-:Y:S01]  /*9a20*/  PRMT R3, RZ, 0x5410, R26 ;  /* 0x00005410ff037816 */ /* 0x000fe2000000001a */
[----:B------:R-:W1:Y:S01]  /*9a30*/  @!P6 MUFU.RCP R32, R32 ;  /* 0x000000200020e308 */ /* 0x000e620000001000 */
[----:B------:R-:W-:Y:S01]  /*9a40*/  FSETP.GTU.FTZ.AND P4, PT, R36, 20, PT ;  /* 0x41a000002400780b */ /* 0x000fe20003f9c000 */
[----:B---3--:R-:W-:Y:S01]  /*9a50*/  @!P5 FMUL.FTZ R100, R100, R33 ;  /* 0x000000216464d220 */ /* 0x008fe20000410000 */
[----:B------:R-:W-:Y:S01]  /*9a60*/  FSETP.GTU.FTZ.AND P5, PT, R31, 20, PT ;  /* 0x41a000001f00780b */ /* 0x000fe20003fbc000 */
[----:B0-----:R-:W-:Y:S01]  /*9a70*/  @!P2 FMUL.FTZ R131, R131, R34 ;  /* 0x000000228383a220 */ /* 0x001fe20000410000 */
[----:B------:R-:W-:Y:S01]  /*9a80*/  FSETP.GTU.FTZ.AND P2, PT, R30, 20, PT ;  /* 0x41a000001e00780b */ /* 0x000fe20003f5c000 */
[----:B------:R-:W-:Y:S01]  /*9a90*/  FADD.FTZ R26, R3, R90 ;  /* 0x0000005a031a7221 */ /* 0x000fe20000010000 */
[----:B------:R-:W-:Y:S01]  /*9aa0*/  PRMT R3, RZ, 0x5410, R28 ;  /* 0x00005410ff037816 */ /* 0x000fe2000000001c */
[----:B------:R-:W-:-:S03]  /*9ab0*/  @!P3 FMUL.FTZ R98, R98, R35 ;  /* 0x000000236262b220 */ /* 0x000fc60000410000 */
[----:B------:R-:W-:Y:S01]  /*9ac0*/  FSETP.GTU.FTZ.AND P3, PT, R26, 20, PT ;  /* 0x41a000001a00780b */ /* 0x000fe20003f7c000 */
[----:B------:R-:W-:Y:S02]  /*9ad0*/  FADD.FTZ R28, R3, R90 ;  /* 0x0000005a031c7221 */ /* 0x000fe40000010000 */
[----:B------:R-:W-:Y:S02]  /*9ae0*/  @!P4 FMUL.FTZ R3, R36, -1.4426950216293334961 ;  /* 0xbfb8aa3b2403c820 */ /* 0x000fe40000410000 */
[----:B------:R-:W-:Y:S02]  /*9af0*/  @!P5 FMUL.FTZ R29, R31, -1.4426950216293334961 ;  /* 0xbfb8aa3b1f1dd820 */ /* 0x000fe40000410000 */
[----:B------:R-:W-:Y:S02]  /*9b00*/  @!P2 FMUL.FTZ R30, R30, -1.4426950216293334961 ;  /* 0xbfb8aa3b1e1ea820 */ /* 0x000fe40000410000 */
[----:B-1----:R-:W-:Y:S01]  /*9b10*/  @!P6 FMUL.FTZ R129, R129, R32 ;  /* 0x000000208181e220 */ /* 0x002fe20000410000 */
[----:B------:R-:W-:Y:S01]  /*9b20*/  FSETP.GTU.FTZ.AND P6, PT, R28, 20, PT ;  /* 0x41a000001c00780b */ /* 0x000fe20003fdc000 */
[----:B------:R-:W0:Y:S01]  /*9b30*/  @!P4 MUFU.EX2 R3, R3 ;  /* 0x000000030003c308 */ /* 0x000e220000000800 */
[----:B------:R-:W-:Y:S01]  /*9b40*/  FSETP.GTU.FTZ.AND P0, PT, R2, 20, PT ;  /* 0x41a000000200780b */ /* 0x000fe20003f1c000 */
[----:B------:R-:W-:-:S06]  /*9b50*/  @!P3 FMUL.FTZ R26, R26, -1.4426950216293334961 ;  /* 0xbfb8aa3b1a1ab820 */ /* 0x000fcc0000410000 */
[----:B------:R-:W1:Y:S08]  /*9b60*/  @!P5 MUFU.EX2 R29, R29 ;  /* 0x0000001d001dd308 */ /* 0x000e700000000800 */
[----:B------:R-:W2:Y:S01]  /*9b70*/  @!P2 MUFU.EX2 R30, R30 ;  /* 0x0000001e001ea308 */ /* 0x000ea20000000800 */
[----:B------:R-:W-:Y:S02]  /*9b80*/  @!P6 FMUL.FTZ R28, R28, -1.4426950216293334961 ;  /* 0xbfb8aa3b1c1ce820 */ /* 0x000fe40000410000 */
[----:B------:R-:W-:-:S05]  /*9b90*/  @!P0 FMUL.FTZ R2, R2, -1.4426950216293334961 ;  /* 0xbfb8aa3b02028820 */ /* 0x000fca0000410000 */
[----:B------:R-:W3:Y:S01]  /*9ba0*/  @!P3 MUFU.EX2 R26, R26 ;  /* 0x0000001a001ab308 */ /* 0x000ee20000000800 */
[----:B0-----:R-:W-:Y:S02]  /*9bb0*/  @!P4 FADD.FTZ R3, R3, 1 ;  /* 0x3f8000000303c421 */ /* 0x001fe40000010000 */
[----:B-1----:R-:W-:-:S05]  /*9bc0*/  @!P5 FADD.FTZ R29, R29, 1 ;  /* 0x3f8000001d1dd421 */ /* 0x002fca0000010000 */
[----:B------:R-:W0:Y:S01]  /*9bd0*/  @!P6 MUFU.EX2 R28, R28 ;  /* 0x0000001c001ce308 */ /* 0x000e220000000800 */
[----:B--2---:R-:W-:-:S07]  /*9be0*/  @!P2 FADD.FTZ R30, R30, 1 ;  /* 0x3f8000001e1ea421 */ /* 0x004fce0000010000 */
[----:B------:R-:W1:Y:S01]  /*9bf0*/  @!P0 MUFU.EX2 R2, R2 ;  /* 0x0000000200028308 */ /* 0x000e620000000800 */
[----:B---3--:R-:W-:-:S07]  /*9c00*/  @!P3 FADD.FTZ R26, R26, 1 ;  /* 0x3f8000001a1ab421 */ /* 0x008fce0000010000 */
[----:B------:R2:W-:Y:S08]  /*9c10*/  @!P4 MUFU.RCP R50, R3 ;  /* 0x000000030032c308 */ /* 0x0005f00000001000 */
[----:B------:R-:W3:Y:S01]  /*9c20*/  @!P5 MUFU.RCP R29, R29 ;  /* 0x0000001d001dd308 */ /* 0x000ee20000001000 */
[----:B--2---:R-:W2:Y:S07]  /*9c30*/  LDS.U16 R3, [R56+0x16] ;  /* 0x0000160038037984 */ /* 0x004eae0000000400 */
[----:B------:R-:W4:Y:S01]  /*9c40*/  @!P2 MUFU.RCP R30, R30 ;  /* 0x0000001e001ea308 */ /* 0x000f220000001000 */
[----:B0-----:R-:W-:-:S02]  /*9c50*/  @!P6 FADD.FTZ R28, R28, 1 ;  /* 0x3f8000001c1ce421 */ /* 0x001fc40000010000 */
[----:B-1----:R-:W-:-:S05]  /*9c60*/  @!P0 FADD.FTZ R2, R2, 1 ;  /* 0x3f80000002028421 */ /* 0x002fca0000010000 */
[----:B------:R0:W-:Y:S01]  /*9c70*/  @!P3 MUFU.RCP R51, R26 ;  /* 0x0000001a0033b308 */ /* 0x0001e20000001000 */
[----:B---3--:R-:W-:Y:S02]  /*9c80*/  @!P5 FMUL.FTZ R106, R106, R29 ;  /* 0x0000001d6a6ad220 */ /* 0x008fe40000410000 */
[----:B------:R-:W-:Y:S04]  /*9c90*/  LDS.U16 R29, [R56+0x1c] ;  /* 0x00001c00381d7984 */ /* 0x000fe80000000400 */
[----:B0-----:R-:W0:Y:S01]  /*9ca0*/  LDS.U16 R26, [R56+0x18] ;  /* 0x00001800381a7984 */ /* 0x001e220000000400 */
[----:B------:R1:W-:Y:S01]  /*9cb0*/  @!P6 MUFU.RCP R52, R28 ;  /* 0x0000001c0034e308 */ /* 0x0003e20000001000 */
[----:B----4-:R-:W-:Y:S02]  /*9cc0*/  @!P2 FMUL.FTZ R137, R137, R30 ;  /* 0x0000001e8989a220 */ /* 0x010fe40000410000 */
[----:B------:R-:W-:Y:S05]  /*9cd0*/  LDS.U16 R30, [R56+0x1e] ;  /* 0x00001e00381e7984 */ /* 0x000fea0000000400 */
[----:B------:R3:W4:Y:S01]  /*9ce0*/  @!P0 MUFU.RCP R49, R2 ;  /* 0x0000000200318308 */ /* 0x0007220000001000 */
[----:B-1----:R-:W1:Y:S01]  /*9cf0*/  LDS.U16 R28, [R56+0x1a] ;  /* 0x00001a00381c7984 */ /* 0x002e620000000400 */
[----:B------:R-:W-:-:S03]  /*9d00*/  LOP3.LUT R31, R154, 0xfffffe00, RZ, 0xc0, !PT ;  /* 0xfffffe009a1f7812 */ /* 0x000fc600078ec0ff */
[----:B---3--:R-:W3:Y:S01]  /*9d10*/  LDS.U16 R2, [R56+0x14] ;  /* 0x0000140038027984 */ /* 0x008ee20000000400 */
[----:B------:R-:W-:-:S04]  /*9d20*/  LEA R53, R84, R31, 0x4 ;  /* 0x0000001f54357211 */ /* 0x000fc800078e20ff */
[C---:B------:R-:W-:Y:S02]  /*9d30*/  IADD3 R31, R53.reuse, 0x1, RZ ;  /* 0x00000001351f7810 */ /* 0x040fe40007ffe0ff */
[----:B------:R-:W-:Y:S02]  /*9d40*/  IADD3 R32, R53, 0x2, RZ ;  /* 0x0000000235207810 */ /* 0x000fe40007ffe0ff */
[----:B------:R-:W-:Y:S02]  /*9d50*/  LEA.HI.SX32 R31, R31, R53, 0x1b ;  /* 0x000000351f1f7211 */ /* 0x000fe400078fdaff */
[----:B------:R-:W-:Y:S01]  /*9d60*/  F2FP.BF16.PACK_AB R128, R128, R159 ;  /* 0x0000009f8080723e */ /* 0x000fe200000010ff */
[----:B------:R-:W-:Y:S01]  /*9d70*/  BAR.SYNC.DEFER_BLOCKING 0x0 ;  /* 0x0000000000007b1d */ /* 0x000fe20000010000 */
[----:B------:R-:W-:Y:S01]  /*9d80*/  LEA.HI.SX32 R33, R32, R53, 0x1b ;  /* 0x0000003520217211 */ /* 0x000fe200078fdaff */
[----:B----4-:R-:W-:Y:S01]  /*9d90*/  @!P0 FMUL.FTZ R102, R102, R49 ;  /* 0x0000003166668220 */ /* 0x010fe20000410000 */
[----:B------:R-:W-:Y:S01]  /*9da0*/  PRMT R49, R128, 0x7632, R49 ;  /* 0x0000763280317816 */ /* 0x000fe20000000031 */
[----:B------:R-:W-:Y:S01]  /*9db0*/  IMAD.SHL.U32 R32, R31, 0x2, RZ ;  /* 0x000000021f207824 */ /* 0x000fe200078e00ff */
[----:B--2---:R-:W-:-:S02]  /*9dc0*/  PRMT R3, RZ, 0x5410, R3 ;  /* 0x00005410ff037816 */ /* 0x004fc40000000003 */
[C---:B------:R-:W-:Y:S02]  /*9dd0*/  IADD3 R34, R53.reuse, 0x3, RZ ;  /* 0x0000000335227810 */ /* 0x040fe40007ffe0ff */
[C---:B------:R-:W-:Y:S02]  /*9de0*/  IADD3 R35, R53.reuse, 0x4, RZ ;  /* 0x0000000435237810 */ /* 0x040fe40007ffe0ff */
[----:B------:R-:W-:Y:S01]  /*9df0*/  IADD3 R36, R53, 0x5, RZ ;  /* 0x0000000535247810 */ /* 0x000fe20007ffe0ff */
[----:B------:R-:W-:Y:S04]  /*9e00*/  STS.U16 [R56], R128 ;  /* 0x0000008038007388 */ /* 0x000fe80000000400 */
[----:B------:R2:W-:Y:S02]  /*9e10*/  STS.U16 [R32+0x2], R49 ;  /* 0x0000023120007388 */ /* 0x0005e40000000400 */
[----:B--2---:R-:W-:Y:S01]  /*9e20*/  FADD.FTZ R49, R3, R90 ;  /* 0x0000005a03317221 */ /* 0x004fe20000010000 */
[----:B0-----:R-:W-:-:S04]  /*9e30*/  PRMT R3, RZ, 0x5410, R26 ;  /* 0x00005410ff037816 */ /* 0x001fc8000000001a */
[----:B------:R-:W-:Y:S01]  /*9e40*/  FSETP.GTU.FTZ.AND P5, PT, R49, 20, PT ;  /* 0x41a000003100780b */ /* 0x000fe20003fbc000 */
[----:B------:R-:W-:Y:S01]  /*9e50*/  FADD.FTZ R26, R3, R90 ;  /* 0x0000005a031a7221 */ /* 0x000fe20000010000 */
[C---:B------:R-:W-:Y:S02]  /*9e60*/  IADD3 R37, R53.reuse, 0x6, RZ ;  /* 0x0000000635257810 */ /* 0x040fe40007ffe0ff */
[----:B------:R-:W-:Y:S02]  /*9e70*/  IADD3 R38, R53, 0x7, RZ ;  /* 0x0000000735267810 */ /* 0x000fe40007ffe0ff */
[-C--:B------:R-:W-:Y:S02]  /*9e80*/  LEA.HI.SX32 R34, R34, R53.reuse, 0x1b ;  /* 0x0000003522227211 */ /* 0x080fe400078fdaff */
[----:B------:R-:W-:Y:S02]  /*9e90*/  LEA.HI.SX32 R35, R35, R53, 0x1b ;  /* 0x0000003523237211 */ /* 0x000fe400078fdaff */
[----:B------:R-:W-:-:S02]  /*9ea0*/  F2FP.BF16.PACK_AB R126, R126, R157 ;  /* 0x0000009d7e7e723e */ /* 0x000fc400000010ff */
[----:B------:R-:W-:Y:S02]  /*9eb0*/  IADD3 R41, R53, 0x8, RZ ;  /* 0x0000000835297810 */ /* 0x000fe40007ffe0ff */
[----:B-1----:R-:W-:Y:S01]  /*9ec0*/  PRMT R3, RZ, 0x5410, R28 ;  /* 0x00005410ff037816 */ /* 0x002fe2000000001c */
[----:B------:R-:W-:Y:S01]  /*9ed0*/  @!P4 FMUL.FTZ R133, R133, R50 ;  /* 0x000000328585c220 */ /* 0x000fe20000410000 */
[C---:B------:R-:W-:Y:S02]  /*9ee0*/  IADD3 R42, R53.reuse, 0x9, RZ ;  /* 0x00000009352a7810 */ /* 0x040fe40007ffe0ff */
[----:B------:R-:W-:Y:S02]  /*9ef0*/  IADD3 R43, R53, 0xa, RZ ;  /* 0x0000000a352b7810 */ /* 0x000fe40007ffe0ff */
[----:B------:R-:W-:Y:S02]  /*9f00*/  LEA.HI.SX32 R36, R36, R53, 0x1b ;  /* 0x0000003524247211 */ /* 0x000fe400078fdaff */
[----:B------:R-:W-:-:S02]  /*9f10*/  F2FP.BF16.PACK_AB R124, R124, R155 ;  /* 0x0000009b7c7c723e */ /* 0x000fc400000010ff */
[-C--:B------:R-:W-:Y:S02]  /*9f20*/  LEA.HI.SX32 R37, R37, R53.reuse, 0x1b ;  /* 0x0000003525257211 */ /* 0x080fe400078fdaff */
[----:B------:R-:W-:Y:S02]  /*9f30*/  LEA.HI.SX32 R38, R38, R53, 0x1b ;  /* 0x0000003526267211 */ /* 0x000fe400078fdaff */
[----:B------:R-:W-:Y:S01]  /*9f40*/  SHF.L.U32 R33, R33, 0x1, RZ ;  /* 0x0000000121217819 */ /* 0x000fe200000006ff */
[----:B------:R-:W-:Y:S01]  /*9f50*/  @!P3 FMUL.FTZ R104, R104, R51 ;  /* 0x000000336868b220 */ /* 0x000fe20000410000 */
[----:B------:R-:W-:Y:S01]  /*9f60*/  IADD3 R44, R53, 0xb, RZ ;  /* 0x0000000b352c7810 */ /* 0x000fe20007ffe0ff */
[----:B------:R-:W-:Y:S01]  /*9f70*/  IMAD.SHL.U32 R35, R35, 0x2, RZ ;  /* 0x0000000223237824 */ /* 0x000fe200078e00ff */
[----:B------:R-:W-:Y:S02]  /*9f80*/  PRMT R50, R126, 0x7632, R50 ;  /* 0x000076327e327816 */ /* 0x000fe40000000032 */
[----:B------:R-:W-:-:S02]  /*9f90*/  SHF.L.U32 R34, R34, 0x1, RZ ;  /* 0x0000000122227819 */ /* 0x000fc400000006ff */
[----:B------:R-:W-:Y:S01]  /*9fa0*/  F2FP.BF16.PACK_AB R122, R122, R153 ;  /* 0x000000997a7a723e */ /* 0x000fe200000010ff */
[----:B------:R-:W-:Y:S01]  /*9fb0*/  FADD.FTZ R28, R3, R90 ;  /* 0x0000005a031c7221 */ /* 0x000fe20000010000 */
[C---:B------:R-:W-:Y:S02]  /*9fc0*/  IADD3 R45, R53.reuse, 0xc, RZ ;  /* 0x0000000c352d7810 */ /* 0x040fe40007ffe0ff */
[----:B------:R-:W-:Y:S02]  /*9fd0*/  IADD3 R46, R53, 0xd, RZ ;  /* 0x0000000d352e7810 */ /* 0x000fe40007ffe0ff */
[-C--:B------:R-:W-:Y:S01]  /*9fe0*/  LEA.HI.SX32 R41, R41, R53.reuse, 0x1b ;  /* 0x0000003529297211 */ /* 0x080fe200078fdaff */
[----:B------:R-:W-:Y:S01]  /*9ff0*/  @!P5 FMUL.FTZ R3, R49, -1.4426950216293334961 ;  /* 0xbfb8aa3b3103d820 */ /* 0x000fe20000410000 */
[-C--:B------:R-:W-:Y:S02]  /*a000*/  LEA.HI.SX32 R42, R42, R53.reuse, 0x1b ;  /* 0x000000352a2a7211 */ /* 0x080fe400078fdaff */
[----:B------:R-:W-:-:S02]  /*a010*/  LEA.HI.SX32 R43, R43, R53, 0x1b ;  /* 0x000000352b2b7211 */ /* 0x000fc400078fdaff */
[----:B------:R-:W-:Y:S02]  /*a020*/  PRMT R51, R124, 0x7632, R51 ;  /* 0x000076327c337816 */ /* 0x000fe40000000033 */
[----:B------:R-:W-:Y:S02]  /*a030*/  SHF.L.U32 R36, R36, 0x1, RZ ;  /* 0x0000000124247819 */ /* 0x000fe400000006ff */
[----:B------:R-:W-:Y:S01]  /*a040*/  F2FP.BF16.PACK_AB R120, R120, R151 ;  /* 0x000000977878723e */ /* 0x000fe200000010ff */
[----:B------:R-:W-:Y:S01]  /*a050*/  STS.U16 [R33+0x4], R126 ;  /* 0x0000047e21007388 */ /* 0x000fe20000000400 */
[----:B------:R-:W-:Y:S01]  /*a060*/  IADD3 R47, R53, 0xe, RZ ;  /* 0x0000000e352f7810 */ /* 0x000fe20007ffe0ff */
[----:B------:R-:W-:Y:S01]  /*a070*/  IMAD.SHL.U32 R38, R38, 0x2, RZ ;  /* 0x0000000226267824 */ /* 0x000fe200078e00ff */
[----:B------:R-:W-:Y:S01]  /*a080*/  SHF.L.U32 R37, R37, 0x1, RZ ;  /* 0x0000000125257819 */ /* 0x000fe200000006ff */
[----:B------:R0:W-:Y:S01]  /*a090*/  STS.U16 [R34+0x6], R50 ;  /* 0x0000063222007388 */ /* 0x0001e20000000400 */
[----:B------:R-:W-:-:S02]  /*a0a0*/  IADD3 R48, R53, 0xf, RZ ;  /* 0x0000000f35307810 */ /* 0x000fc40007ffe0ff */
[----:B------:R-:W-:Y:S02]  /*a0b0*/  LEA.HI.SX32 R44, R44, R53, 0x1b ;  /* 0x000000352c2c7211 */ /* 0x000fe400078fdaff */
[----:B------:R-:W-:Y:S02]  /*a0c0*/  PRMT R49, R122, 0x7632, R49 ;  /* 0x000076327a317816 */ /* 0x000fe40000000031 */
[----:B------:R-:W-:Y:S01]  /*a0d0*/  F2FP.BF16.PACK_AB R118, R118, R149 ;  /* 0x000000957676723e */ /* 0x000fe200000010ff */
[----:B------:R-:W-:Y:S01]  /*a0e0*/  STS.U16 [R35+0x8], R124 ;  /* 0x0000087c23007388 */ /* 0x000fe20000000400 */
[-C--:B------:R-:W-:Y:S02]  /*a0f0*/  LEA.HI.SX32 R45, R45, R53.reuse, 0x1b ;  /* 0x000000352d2d7211 */ /* 0x080fe400078fdaff */
[----:B------:R-:W-:Y:S02]  /*a100*/  LEA.HI.SX32 R46, R46, R53, 0x1b ;  /* 0x000000352e2e7211 */ /* 0x000fe400078fdaff */
[----:B------:R-:W-:Y:S01]  /*a110*/  SHF.L.U32 R41, R41, 0x1, RZ ;  /* 0x0000000129297819 */ /* 0x000fe200000006ff */
[----:B------:R1:W-:Y:S01]  /*a120*/  STS.U16 [R36+0xa], R51 ;  /* 0x00000a3324007388 */ /* 0x0003e20000000400 */
[----:B0-----:R-:W-:Y:S01]  /*a130*/  PRMT R50, R120, 0x7632, R50 ;  /* 0x0000763278327816 */ /* 0x001fe20000000032 */
[----:B------:R-:W-:Y:S01]  /*a140*/  IMAD.SHL.U32 R43, R43, 0x2, RZ ;  /* 0x000000022b2b7824 */ /* 0x000fe200078e00ff */
[----:B------:R-:W-:-:S02]  /*a150*/  SHF.L.U32 R42, R42, 0x1, RZ ;  /* 0x000000012a2a7819 */ /* 0x000fc400000006ff */
[----:B------:R-:W-:Y:S01]  /*a160*/  F2FP.BF16.PACK_AB R116, R116, R147 ;  /* 0x000000937474723e */ /* 0x000fe200000010ff */
[----:B------:R-:W-:Y:S01]  /*a170*/  STS.U16 [R37+0xc], R122 ;  /* 0x00000c7a25007388 */ /* 0x000fe20000000400 */
[-C--:B------:R-:W-:Y:S01]  /*a180*/  LEA.HI.SX32 R47, R47, R53.reuse, 0x1b ;  /* 0x000000352f2f7211 */ /* 0x080fe200078fdaff */
[----:B------:R-:W-:Y:S01]  /*a190*/  @!P6 FMUL.FTZ R135, R135, R52 ;  /* 0x000000348787e220 */ /* 0x000fe20000410000 */
[----:B------:R-:W-:Y:S01]  /*a1a0*/  LEA.HI.SX32 R48, R48, R53, 0x1b ;  /* 0x0000003530307211 */ /* 0x000fe200078fdaff */
[----:B------:R-:W-:Y:S01]  /*a1b0*/  STS.U16 [R38+0xe], R49 ;  /* 0x00000e3126007388 */ /* 0x000fe20000000400 */
[----:B---3--:R-:W-:Y:S02]  /*a1c0*/  PRMT R31, RZ, 0x5410, R2 ;  /* 0x00005410ff1f7816 */ /* 0x008fe40000000002 */
[----:B-1----:R-:W-:Y:S02]  /*a1d0*/  PRMT R51, R118, 0x7632, R51 ;  /* 0x0000763276337816 */ /* 0x002fe40000000033 */
[----:B------:R-:W-:-:S02]  /*a1e0*/  SHF.L.U32 R44, R44, 0x1, RZ ;  /* 0x000000012c2c7819 */ /* 0x000fc400000006ff */
[----:B------:R-:W-:Y:S01]  /*a1f0*/  F2FP.BF16.PACK_AB R114, R114, R145 ;  /* 0x000000917272723e */ /* 0x000fe200000010ff */
[----:B------:R-:W-:Y:S01]  /*a200*/  STS.U16 [R41+0x10], R120 ;  /* 0x0000107829007388 */ /* 0x000fe20000000400 */
[----:B------:R-:W-:Y:S01]  /*a210*/  SHF.L.U32 R45, R45, 0x1, RZ ;  /* 0x000000012d2d7819 */ /* 0x000fe200000006ff */
[----:B------:R-:W-:Y:S01]  /*a220*/  IMAD.SHL.U32 R46, R46, 0x2, RZ ;  /* 0x000000022e2e7824 */ /* 0x000fe200078e00ff */
[----:B------:R-:W-:Y:S01]  /*a230*/  PRMT R52, R116, 0x7632, R52 ;  /* 0x0000763274347816 */ /* 0x000fe20000000034 */
[----:B------:R-:W-:Y:S01]  /*a240*/  STS.U16 [R42+0x12], R50 ;  /* 0x000012322a007388 */ /* 0x000fe20000000400 */
[----:B------:R-:W-:Y:S01]  /*a250*/  SHF.L.U32 R47, R47, 0x1, RZ ;  /* 0x000000012f2f7819 */ /* 0x000fe200000006ff */
[----:B------:R-:W-:Y:S01]  /*a260*/  FADD.FTZ R31, R31, R90 ;  /* 0x0000005a1f1f7221 */ /* 0x000fe20000010000 */
[----:B------:R-:W-:Y:S01]  /*a270*/  PRMT R54, R114, 0x7632, R54 ;  /* 0x0000763272367816 */ /* 0x000fe20000000036 */
[----:B------:R-:W-:Y:S01]  /*a280*/  STS.U16 [R43+0x14], R118 ;  /* 0x000014762b007388 */ /* 0x000fe20000000400 */
[----:B------:R-:W-:-:S03]  /*a290*/  SHF.L.U32 R48, R48, 0x1, RZ ;  /* 0x0000000130307819 */ /* 0x000fc600000006ff */
[----:B------:R-:W-:Y:S04]  /*a2a0*/  STS.U16 [R44+0x16], R51 ;  /* 0x000016332c007388 */ /* 0x000fe80000000400 */
[----:B------:R-:W-:Y:S01]  /*a2b0*/  STS.U16 [R45+0x18], R116 ;  /* 0x000018742d007388 */ /* 0x000fe20000000400 */
[----:B------:R-:W-:-:S03]  /*a2c0*/  FSETP.GTU.FTZ.AND P6, PT, R31, 20, PT ;  /* 0x41a000001f00780b */ /* 0x000fc60003fdc000 */
[----:B------:R0:W-:Y:S04]  /*a2d0*/  STS.U16 [R46+0x1a], R52 ;  /* 0x00001a342e007388 */ /* 0x0001e80000000400 */
        /* <DEDUP_REMOVED lines=22> */
[----:B------:R-:W-:Y:S01]  /*a440*/  PRMT R29, RZ, 0x5410, R29 ;  /* 0x00005410ff1d7816 */ /* 0x000fe2000000001d */
[----:B------:R-:W-:-:S04]  /*a450*/  @!P6 FMUL.FTZ R2, R31, -1.4426950216293334961 ;  /* 0xbfb8aa3b1f02e820 */ /* 0x000fc80000410000 */
[----:B------:R-:W-:Y:S01]  /*a460*/  FADD.FTZ R31, R29, R90 ;  /* 0x0000005a1d1f7221 */ /* 0x000fe20000010000 */
[----:B------:R-:W-:Y:S02]  /*a470*/  PRMT R29, RZ, 0x5410, R30 ;  /* 0x00005410ff1d7816 */ /* 0x000fe4000000001e */
[----:B------:R-:W-:-:S03]  /*a480*/  FSETP.GTU.FTZ.AND P4, PT, R26, 20, PT ;  /* 0x41a000001a00780b */ /* 0x000fc60003f9c000 */
[----:B------:R-:W-:Y:S02]  /*a490*/  FADD.FTZ R30, R29, R90 ;  /* 0x0000005a1d1e7221 */ /* 0x000fe40000010000 */
[----:B------:R-:W-:Y:S01]  /*a4a0*/  @!P3 FMUL.FTZ R28, R28, -1.4426950216293334961 ;  /* 0xbfb8aa3b1c1cb820 */ /* 0x000fe20000410000 */
[----:B------:R-:W-:Y:S02]  /*a4b0*/  FSETP.GTU.FTZ.AND P2, PT, R31, 20, PT ;  /* 0x41a000001f00780b */ /* 0x000fe40003f5c000 */
[----:B------:R-:W-:-:S03]  /*a4c0*/  FSETP.GTU.FTZ.AND P0, PT, R30, 20, PT ;  /* 0x41a000001e00780b */ /* 0x000fc60003f1c000 */
[----:B------:R-:W1:Y:S01]  /*a4d0*/  @!P3 MUFU.EX2 R28, R28 ;  /* 0x0000001c001cb308 */ /* 0x000e620000000800 */
[----:B------:R-:W2:Y:S01]  /*a4e0*/  LDS R119, [0x840] ;  /* 0x00084000ff777984 */ /* 0x000ea20000000800 */
[----:B------:R-:W-:-:S06]  /*a4f0*/  @!P4 FMUL.FTZ R26, R26, -1.4426950216293334961 ;  /* 0xbfb8aa3b1a1ac820 */ /* 0x000fcc0000410000 */
[----:B------:R-:W3:Y:S01]  /*a500*/  @!P6 MUFU.EX2 R2, R2 ;  /* 0x000000020002e308 */ /* 0x000ee20000000800 */
[----:B------:R-:W-:Y:S02]  /*a510*/  @!P2 FMUL.FTZ R29, R31, -1.4426950216293334961 ;  /* 0xbfb8aa3b1f1da820 */ /* 0x000fe40000410000 */
[----:B------:R-:W-:-:S05]  /*a520*/  @!P0 FMUL.FTZ R30, R30, -1.4426950216293334961 ;  /* 0xbfb8aa3b1e1e8820 */ /* 0x000fca0000410000 */
[----:B------:R-:W4:Y:S01]  /*a530*/  @!P5 MUFU.EX2 R3, R3 ;  /* 0x000000030003d308 */ /* 0x000f220000000800 */
[----:B-1----:R-:W-:-:S07]  /*a540*/  @!P3 FADD.FTZ R28, R28, 1 ;  /* 0x3f8000001c1cb421 */ /* 0x002fce0000010000 */
[----:B------:R-:W1:Y:S08]  /*a550*/  @!P4 MUFU.EX2 R26, R26 ;  /* 0x0000001a001ac308 */ /* 0x000e700000000800 */
[----:B------:R-:W5:Y:S08]  /*a560*/  @!P2 MUFU.EX2 R29, R29 ;  /* 0x0000001d001da308 */ /* 0x000f700000000800 */
[----:B------:R-:W2:Y:S01]  /*a570*/  @!P0 MUFU.EX2 R30, R30 ;  /* 0x0000001e001e8308 */ /* 0x000ea20000000800 */
[----:B---3--:R-:W-:-:S02]  /*a580*/  @!P6 FADD.FTZ R2, R2, 1 ;  /* 0x3f8000000202e421 */ /* 0x008fc40000010000 */
[----:B----4-:R-:W-:-:S05]  /*a590*/  @!P5 FADD.FTZ R3, R3, 1 ;  /* 0x3f8000000303d421 */ /* 0x010fca0000010000 */
[----:B------:R-:W3:Y:S01]  /*a5a0*/  @!P3 MUFU.RCP R28, R28 ;  /* 0x0000001c001cb308 */ /* 0x000ee20000001000 */
[----:B-1----:R-:W-:Y:S02]  /*a5b0*/  @!P4 FADD.FTZ R26, R26, 1 ;  /* 0x3f8000001a1ac421 */ /* 0x002fe40000010000 */
[----:B0-----:R-:W-:Y:S02]  /*a5c0*/  IMAD R52, R89, c[0x0][0x2d8], RZ ;  /* 0x0000b60059347a24 */ /* 0x001fe400078e02ff */
[----:B-----5:R-:W-:-:S03]  /*a5d0*/  @!P2 FADD.FTZ R29, R29, 1 ;  /* 0x3f8000001d1da421 */ /* 0x020fc60000010000 */
[----:B------:R-:W0:Y:S01]  /*a5e0*/  @!P6 MUFU.RCP R31, R2 ;  /* 0x00000002001fe308 */ /* 0x000e220000001000 */
[----:B--2---:R-:W-:Y:S02]  /*a5f0*/  @!P0 FADD.FTZ R30, R30, 1 ;  /* 0x3f8000001e1e8421 */ /* 0x004fe40000010000 */
[----:B------:R-:W-:-:S05]  /*a600*/  IMAD R123, R91, c[0x0][0x2dc], R52 ;  /* 0x0000b7005b7b7a24 */ /* 0x000fca00078e0234 */
[----:B------:R1:W2:Y:S01]  /*a610*/  @!P5 MUFU.RCP R50, R3 ;  /* 0x000000030032d308 */ /* 0x0002a20000001000 */
[----:B---3--:R-:W-:Y:S01]  /*a620*/  @!P3 FMUL.FTZ R141, R141, R28 ;  /* 0x0000001c8d8db220 */ /* 0x008fe20000410000 */
[----:B------:R-:W-:-:S06]  /*a630*/  ISETP.GE.AND P3, PT, R78, R119, PT ;  /* 0x000000774e00720c */ /* 0x000fcc0003f66270 */
[----:B------:R3:W4:Y:S01]  /*a640*/  @!P4 MUFU.RCP R121, R26 ;  /* 0x0000001a0079c308 */ /* 0x0007220000001000 */
[----:B-1----:R-:W-:-:S04]  /*a650*/  IMAD.WIDE.U32 R2, R91, c[0x0][0x2d8], RZ ;  /* 0x0000b6005b027a25 */ /* 0x002fc800078e00ff */
[----:B------:R-:W-:-:S03]  /*a660*/  IMAD.IADD R3, R3, 0x1, R123 ;  /* 0x0000000103037824 */ /* 0x000fc600078e027b */
[----:B------:R-:W1:Y:S01]  /*a670*/  @!P2 MUFU.RCP R29, R29 ;  /* 0x0000001d001da308 */ /* 0x000e620000001000 */
[----:B------:R-:W-:Y:S02]  /*a680*/  IMAD R125, R93, c[0x0][0x2e0], RZ ;  /* 0x0000b8005d7d7a24 */ /* 0x000fe400078e02ff */
[----:B------:R-:W-:-:S05]  /*a690*/  IMAD.WIDE.U32 R2, R94, c[0x0][0x2e0], R2 ;  /* 0x0000b8005e027a25 */ /* 0x000fca00078e0002 */
[----:B------:R-:W5:Y:S01]  /*a6a0*/  @!P0 MUFU.RCP R30, R30 ;  /* 0x0000001e001e8308 */ /* 0x000f620000001000 */
[----:B0-----:R-:W-:Y:S01]  /*a6b0*/  @!P6 FMUL.FTZ R108, R108, R31 ;  /* 0x0000001f6c6ce220 */ /* 0x001fe20000410000 */
[----:B---3--:R-:W-:Y:S01]  /*a6c0*/  IADD3 R26, P6, R40, R2, RZ ;  /* 0x00000002281a7210 */ /* 0x008fe20007fde0ff */
[----:B------:R-:W-:Y:S02]  /*a6d0*/  IMAD R125, R94, c[0x0][0x2e4], R125 ;  /* 0x0000b9005e7d7a24 */ /* 0x000fe400078e027d */
[----:B--2---:R-:W-:Y:S01]  /*a6e0*/  @!P5 FMUL.FTZ R139, R139, R50 ;  /* 0x000000328b8bd220 */ /* 0x004fe20000410000 */
[----:B------:R-:W-:Y:S01]  /*a6f0*/  LEA R31, P5, R78, c[0x0][0x330], 0x1 ;  /* 0x0000cc004e1f7a11 */ /* 0x000fe200078a08ff */
[----:B----4-:R-:W-:Y:S01]  /*a700*/  @!P4 FMUL.FTZ R110, R110, R121 ;  /* 0x000000796e6ec220 */ /* 0x010fe20000410000 */
[----:B------:R-:W-:Y:S01]  /*a710*/  IADD3.X R3, R39, R125, R3, P6, !PT ;  /* 0x0000007d27037210 */ /* 0x000fe200037fe403 */
[----:B------:R-:W-:Y:S01]  /*a720*/  BSSY B0, `(.L_x_2591) ;  /* 0x0000015000007945 */ /* 0x000fe20003800000 */
[----:B------:R-:W-:-:S02]  /*a730*/  LEA.HI.X R28, R78, c[0x0][0x334], R75, 0x1, P5 ;  /* 0x0000cd004e1c7a11 */ /* 0x000fc400028f0c4b */
[----:B------:R-:W-:Y:S01]  /*a740*/  LEA R2, P4, R26, R31, 0x1 ;  /* 0x0000001f1a027211 */ /* 0x000fe200078808ff */
[----:B-1----:R-:W-:Y:S01]  /*a750*/  @!P2 FMUL.FTZ R112, R112, R29 ;  /* 0x0000001d7070a220 */ /* 0x002fe20000410000 */
[-C--:B------:R-:W-:Y:S02]  /*a760*/  ISETP.GE.AND P2, PT, R25, R119.reuse, PT ;  /* 0x000000771900720c */ /* 0x080fe40003f46270 */
[-C--:B------:R-:W-:Y:S01]  /*a770*/  ISETP.GE.AND P5, PT, R0, R119.reuse, PT ;  /* 0x000000770000720c */ /* 0x080fe20003fa6270 */
[----:B-----5:R-:W-:Y:S01]  /*a780*/  @!P0 FMUL.FTZ R143, R143, R30 ;  /* 0x0000001e8f8f8220 */ /* 0x020fe20000410000 */
[----:B------:R-:W-:Y:S02]  /*a790*/  ISETP.GE.AND P6, PT, R4, R119, PT ;  /* 0x000000770400720c */ /* 0x000fe40003fc6270 */
[----:B------:R-:W-:Y:S01]  /*a7a0*/  LEA.HI.X R3, R26, R28, R3, 0x1, P4 ;  /* 0x0000001c1a037211 */ /* 0x000fe200020f0c03 */
[----:B------:R-:W-:Y:S05]  /*a7b0*/  @P3 BRA `(.L_x_2592) ;  /* 0x000000b000003947 */ /* 0x000fea0003800000 */
[----:B------:R-:W-:Y:S01]  /*a7c0*/  MOV R28, R16 ;  /* 0x00000010001c7202 */ /* 0x000fe20000000f00 */
[----:B------:R-:W-:Y:S01]  /*a7d0*/  IMAD R31, R93, c[0x0][0x2e0], RZ ;  /* 0x0000b8005d1f7a24 */ /* 0x000fe200078e02ff */
[----:B------:R-:W-:-:S03]  /*a7e0*/  MOV R29, R17 ;  /* 0x00000011001d7202 */ /* 0x000fc60000000f00 */
[----:B------:R-:W-:Y:S02]  /*a7f0*/  IMAD R31, R94, c[0x0][0x2e4], R31 ;  /* 0x0000b9005e1f7a24 */ /* 0x000fe400078e021f */
[----:B------:R-:W-:-:S04]  /*a800*/  IMAD.WIDE.U32 R28, R91, c[0x0][0x2d8], R28 ;  /* 0x0000b6005b1c7a25 */ /* 0x000fc800078e001c */
[----:B------:R-:W-:-:S04]  /*a810*/  IMAD.IADD R29, R123, 0x1, R29 ;  /* 0x000000017b1d7824 */ /* 0x000fc800078e021d */
[----:B------:R-:W-:-:S05]  /*a820*/  IMAD.WIDE.U32 R28, R94, c[0x0][0x2e0], R28 ;  /* 0x0000b8005e1c7a25 */ /* 0x000fca00078e001c */
[----:B------:R-:W-:Y:S02]  /*a830*/  IADD3 R29, R29, R31, RZ ;  /* 0x0000001f1d1d7210 */ /* 0x000fe40007ffe0ff */
[----:B------:R-:W-:-:S04]  /*a840*/  LEA R30, P0, R28, c[0x0][0x330], 0x1 ;  /* 0x0000cc001c1e7a11 */ /* 0x000fc800078008ff */
[----:B------:R-:W-:-:S05]  /*a850*/  LEA.HI.X R31, R28, c[0x0][0x334], R29, 0x1, P0 ;  /* 0x0000cd001c1f7a11 */ /* 0x000fca00000f0c1d */
[----:B------:R0:W-:Y:S04]  /*a860*/  STG.E.U16 [R30.64], R49 ;  /* 0x000000311e007986 */ /* 0x0001e8000c101504 */
.L_x_2592:
[----:B------:R-:W-:Y:S05]  /*a870*/  BSYNC B0 ;  /* 0x0000000000007941 */ /* 0x000fea0003800000 */
.L_x_2591:
        /* <DEDUP_REMOVED lines=23> */
[----:B0-----:R-:W-:Y:S01]  /*a9f0*/  PRMT R30, R100, 0x7632, R30 ;  /* 0x00007632641e7816 */ /* 0x001fe2000000001e */
[----:B------:R-:W-:Y:S01]  /*aa00*/  @!P2 STG.E.U16 [R2.64+-0x600], R103 ;  /* 0xfffa00670200a986 */ /* 0x000fe2000c101504 */
[-C--:B------:R-:W-:Y:S02]  /*aa10*/  ISETP.GE.AND P2, PT, R22, R119.reuse, PT ;  /* 0x000000771600720c */ /* 0x080fe40003f46270 */
[----:B------:R-:W-:Y:S01]  /*aa20*/  F2FP.BF16.PACK_AB R26, R139, R108 ;  /* 0x0000006c8b1a723e */ /* 0x000fe200000010ff */
        /* <DEDUP_REMOVED lines=14> */
[C---:B------:R-:W-:Y:S01]  /*ab10*/  PRMT R31, R3.reuse, 0x7610, R31 ;  /* 0x00007610031f7816 */ /* 0x040fe2000000001f */
[----:B------:R-:W-:Y:S01]  /*ab20*/  FADD.FTZ R133, R102, R133 ;  /* 0x0000008566857221 */ /* 0x000fe20000010000 */
[----:B------:R-:W-:Y:S02]  /*ab30*/  PRMT R49, R3, 0x7632, R49 ;  /* 0x0000763203317816 */ /* 0x000fe40000000031 */
[----:B------:R-:W-:Y:S01]  /*ab40*/  F2FP.BF16.PACK_AB R3, R137, R106 ;  /* 0x0000006a8903723e */ /* 0x000fe200000010ff */
[----:B------:R-:W-:Y:S01]  /*ab50*/  FADD.FTZ R104, R133, R104 ;  /* 0x0000006885687221 */ /* 0x000fe20000010000 */
[----:B------:R-:W-:Y:S02]  /*ab60*/  PRMT R50, R2, 0x7610, R50 ;  /* 0x0000761002327816 */ /* 0x000fe40000000032 */
[----:B------:R-:W-:Y:S01]  /*ab70*/  PRMT R51, R3, 0x7632, R51 ;  /* 0x0000763203337816 */ /* 0x000fe20000000033 */
[----:B------:R-:W-:Y:S01]  /*ab80*/  FADD.FTZ R135, R104, R135 ;  /* 0x0000008768877221 */ /* 0x000fe20000010000 */
[----:B------:R-:W-:Y:S03]  /*ab90*/  STS.U16 [R56], R98 ;  /* 0x0000006238007388 */ /* 0x000fe60000000400 */
[----:B------:R-:W-:Y:S01]  /*aba0*/  FADD.FTZ R106, R135, R106 ;  /* 0x0000006a876a7221 */ /* 0x000fe20000010000 */
[----:B------:R0:W-:Y:S03]  /*abb0*/  STS.U16 [R32+0x2], R28 ;  /* 0x0000021c20007388 */ /* 0x0001e60000000400 */
[----:B------:R-:W-:Y:S01]  /*abc0*/  FADD.FTZ R137, R106, R137 ;  /* 0x000000896a897221 */ /* 0x000fe20000010000 */
[----:B------:R-:W-:Y:S03]  /*abd0*/  STS.U16 [R33+0x4], R100 ;  /* 0x0000046421007388 */ /* 0x000fe60000000400 */
[----:B------:R-:W-:Y:S01]  /*abe0*/  FADD.FTZ R108, R137, R108 ;  /* 0x0000006c896c7221 */ /* 0x000fe20000010000 */
[----:B------:R1:W-:Y:S03]  /*abf0*/  STS.U16 [R34+0x6], R30 ;  /* 0x0000061e22007388 */ /* 0x0003e60000000400 */
[----:B------:R-:W-:Y:S01]  /*ac00*/  FADD.FTZ R139, R108, R139 ;  /* 0x0000008b6c8b7221 */ /* 0x000fe20000010000 */
        /* <DEDUP_REMOVED lines=9> */
[----:B------:R-:W-:Y:S01]  /*aca0*/  PRMT R34, R2, 0x7632, R34 ;  /* 0x0000763202227816 */ /* 0x000fe20000000022 */
[----:B------:R-:W-:Y:S02]  /*acb0*/  STS.U16 [R37+0xc], R50 ;  /* 0x00000c3225007388 */ /* 0x000fe40000000400 */
[----:B------:R-:W-:-:S02]  /*acc0*/  FADD.FTZ R112, R141, R112 ;  /* 0x000000708d707221 */ /* 0x000fc40000010000 */
[----:B------:R-:W-:Y:S01]  /*acd0*/  STS.U16 [R38+0xe], R28 ;  /* 0x00000e1c26007388 */ /* 0x000fe20000000400 */
[----:B0-----:R-:W-:Y:S01]  /*ace0*/  PRMT R36, R3, 0x7632, R36 ;  /* 0x0000763203247816 */ /* 0x001fe20000000024 */
[----:B------:R-:W-:Y:S02]  /*acf0*/  FADD.FTZ R87, R112, R143 ;  /* 0x0000008f70577221 */ /* 0x000fe40000010000 */
[----:B------:R-:W-:Y:S04]  /*ad00*/  STS.U16 [R41+0x10], R32 ;  /* 0x0000102029007388 */ /* 0x000fe80000000400 */
[----:B------:R-:W-:Y:S04]  /*ad10*/  STS.U16 [R42+0x12], R51 ;  /* 0x000012332a007388 */ /* 0x000fe80000000400 */
[----:B------:R0:W-:Y:S04]  /*ad20*/  STS.U16 [R43+0x14], R26 ;  /* 0x0000141a2b007388 */ /* 0x0001e80000000400 */
[----:B------:R-:W-:Y:S04]  /*ad30*/  STS.U16 [R44+0x16], R30 ;  /* 0x0000161e2c007388 */ /* 0x000fe80000000400 */
[----:B------:R-:W-:Y:S01]  /*ad40*/  STS.U16 [R45+0x18], R2 ;  /* 0x000018022d007388 */ /* 0x000fe20000000400 */
[----:B0-----:R-:W-:-:S03]  /*ad50*/  IMAD R26, R89, c[0x0][0x2f8], RZ ;  /* 0x0000be00591a7a24 */ /* 0x001fc600078e02ff */
[----:B------:R-:W-:Y:S04]  /*ad60*/  STS.U16 [R46+0x1a], R34 ;  /* 0x00001a222e007388 */ /* 0x000fe80000000400 */
[----:B------:R0:W-:Y:S04]  /*ad70*/  STS.U16 [R47+0x1c], R3 ;  /* 0x00001c032f007388 */ /* 0x0001e80000000400 */
[----:B------:R-:W-:Y:S01]  /*ad80*/  STS.U16 [R48+0x1e], R36 ;  /* 0x00001e2430007388 */ /* 0x000fe20000000400 */
[----:B------:R-:W-:-:S06]  /*ad90*/  NOP ;  /* 0x0000000000007918 */ /* 0x000fcc0000000000 */
[----:B------:R-:W-:Y:S01]  /*ada0*/  LDS.U16 R31, [R74] ;  /* 0x000000004a1f7984 */ /* 0x000fe20000000400 */
[----:B0-----:R-:W-:-:S03]  /*adb0*/  IMAD.WIDE.U32 R2, R91, c[0x0][0x2f8], RZ ;  /* 0x0000be005b027a25 */ /* 0x001fc600078e00ff */
        /* <DEDUP_REMOVED lines=17> */
[----:B0-----:R-:W-:-:S05]  /*aed0*/  IMAD R27, R91, c[0x0][0x2fc], R26 ;  /* 0x0000bf005b1b7a24 */ /* 0x001fca00078e021a */
[----:B------:R-:W-:Y:S01]  /*aee0*/  IADD3 R29, R3, R27, RZ ;  /* 0x0000001b031d7210 */ /* 0x000fe20007ffe0ff */
[----:B------:R-:W0:Y:S02]  /*aef0*/  LDS R49, [0x840] ;  /* 0x00084000ff317984 */ /* 0x000e240000000800 */
[----:B0-----:R-:W-:-:S13]  /*af00*/  ISETP.GE.AND P0, PT, R78, R49, PT ;  /* 0x000000314e00720c */ /* 0x001fda0003f06270 */
        /* <DEDUP_REMOVED lines=10> */
.L_x_2594:
[----:B------:R-:W-:Y:S05]  /*afb0*/  BSYNC B0 ;  /* 0x0000000000007941 */ /* 0x000fea0003800000 */
.L_x_2593:
[----:B------:R-:W-:Y:S01]  /*afc0*/  MOV R3, R29 ;  /* 0x0000001d00037202 */ /* 0x000fe20000000f00 */
[----:B------:R-:W-:Y:S01]  /*afd0*/  IMAD R17, R93, c[0x0][0x300], RZ ;  /* 0x0000c0005d117a24 */ /* 0x000fe200078e02ff */
[----:B------:R-:W-:Y:S02]  /*afe0*/  IADD3 R57, P0, R57, -0x7c0, RZ ;  /* 0xfffff84039397810 */ /* 0x000fe40007f1e0ff */
[-C--:B------:R-:W-:Y:S01]  /*aff0*/  ISETP.GE.AND P4, PT, R25, R49.reuse, PT ;  /* 0x000000311900720c */ /* 0x080fe20003f86270 */
[----:B------:R-:W-:Y:S01]  /*b000*/  IMAD.WIDE.U32 R2, R94, c[0x0][0x300], R2 ;  /* 0x0000c0005e027a25 */ /* 0x000fe200078e0002 */
[----:B------:R-:W-:Y:S02]  /*b010*/  IADD3.X R58, R58, -0x1, RZ, P0, !PT ;  /* 0xffffffff3a3a7810 */ /* 0x000fe400007fe4ff */
[----:B------:R-:W-:Y:S01]  /*b020*/  ISETP.GE.AND P5, PT, R0, R49, PT ;  /* 0x000000310000720c */ /* 0x000fe20003fa6270 */
[----:B------:R-:W-:Y:S01]  /*b030*/  IMAD R17, R94, c[0x0][0x304], R17 ;  /* 0x0000c1005e117a24 */ /* 0x000fe200078e0211 */
[----:B------:R-:W-:-:S02]  /*b040*/  IADD3 R40, P0, R40, R2, RZ ;  /* 0x0000000228287210 */ /* 0x000fc40007f1e0ff */
[----:B------:R-:W-:Y:S02]  /*b050*/  IADD3 R2, P1, R57, c[0x0][0x340], RZ ;  /* 0x0000d00039027a10 */ /* 0x000fe40007f3e0ff */
[----:B------:R-:W-:Y:S02]  /*b060*/  IADD3.X R39, R39, R17, R3, P0, !PT ;  /* 0x0000001127277210 */ /* 0x000fe400007fe403 */
[----:B------:R-:W-:Y:S02]  /*b070*/  IADD3.X R3, R58, c[0x0][0x344], RZ, P1, !PT ;  /* 0x0000d1003a037a10 */ /* 0x000fe40000ffe4ff */
[----:B------:R-:W-:Y:S02]  /*b080*/  LEA R2, P0, R40, R2, 0x1 ;  /* 0x0000000228027211 */ /* 0x000fe400078008ff */
[-C--:B------:R-:W-:Y:S02]  /*b090*/  ISETP.GE.AND P6, PT, R4, R49.reuse, PT ;  /* 0x000000310400720c */ /* 0x080fe40003fc6270 */
[----:B------:R-:W-:-:S02]  /*b0a0*/  ISETP.GE.AND P3, PT, R24, R49, PT ;  /* 0x000000311800720c */ /* 0x000fc40003f66270 */
[----:B------:R-:W-:Y:S02]  /*b0b0*/  LEA.HI.X R3, R40, R3, R39, 0x1, P0 ;  /* 0x0000000328037211 */ /* 0x000fe400000f0c27 */
[-C--:B------:R-:W-:Y:S02]  /*b0c0*/  ISETP.GE.AND P0, PT, R5, R49.reuse, PT ;  /* 0x000000310500720c */ /* 0x080fe40003f06270 */
[-C--:B------:R-:W-:Y:S01]  /*b0d0*/  ISETP.GE.AND P1, PT, R6, R49.reuse, PT ;  /* 0x000000310600720c */ /* 0x080fe20003f26270 */
[----:B------:R1:W-:Y:S01]  /*b0e0*/  @!P4 STG.E.U16 [R2.64+0x40], R33 ;  /* 0x000040210200c986 */ /* 0x0003e2000c101504 */
[-C--:B------:R-:W-:Y:S02]  /*b0f0*/  ISETP.GE.AND P4, PT, R9, R49.reuse, PT ;  /* 0x000000310900720c */ /* 0x080fe40003f86270 */
[-C--:B------:R-:W-:Y:S01]  /*b100*/  ISETP.GE.AND P2, PT, R7, R49.reuse, PT ;  /* 0x000000310700720c */ /* 0x080fe20003f46270 */
[----:B------:R1:W-:Y:S01]  /*b110*/  @!P5 STG.E.U16 [R2.64+0x80], R71 ;  /* 0x000080470200d986 */ /* 0x0003e2000c101504 */
[----:B------:R-:W-:-:S02]  /*b120*/  ISETP.GE.AND P5, PT, R18, R49, PT ;  /* 0x000000311200720c */ /* 0x000fc40003fa6270 */
        /* <DEDUP_REMOVED lines=29> */
.L_x_2536:
        /* <DEDUP_REMOVED lines=29> */
.L_x_2597:
[----:B------:R-:W-:Y:S05]  /*b4d0*/  BSYNC B0 ;  /* 0x0000000000007941 */ /* 0x000fea0003800000 */
.L_x_2596:
        /* <DEDUP_REMOVED lines=26> */
[----:B------:R-:W-:Y:S01]  /*b680*/  IMAD.MOV.U32 R19, RZ, RZ, RZ ;  /* 0x000000ffff137224 */ /* 0x000fe200078e00ff */
[----:B------:R-:W-:Y:S05]  /*b690*/  BRA `(.L_x_2600) ;  /* 0x0000001000007947 */ /* 0x000fea0003800000 */
.L_x_2599:
[----:B------:R-:W1:Y:S02]  /*b6a0*/  S2R R19, SR_TID.X ;  /* 0x0000000000137919 */ /* 0x000e640000002100 */
.L_x_2600:
[----:B------:R-:W-:Y:S05]  /*b6b0*/  BSYNC B0 ;  /* 0x0000000000007941 */ /* 0x000fea0003800000 */
.L_x_2598:
        /* <DEDUP_REMOVED lines=17> */
[C---:B------:R-:W-:Y:S02]  /*b7d0*/  IMAD R93, R94.reuse, c[0x0][0x1bc], R93 ;  /* 0x00006f005e5d7a24 */ /* 0x040fe400078e025d */
[----:B------:R-:W-:Y:S01]  /*b7e0*/  IMAD.WIDE.U32 R94, R94, c[0x0][0x1b8], RZ ;  /* 0x00006e005e5e7a25 */ /* 0x000fe200078e00ff */
[----:B------:R-:W-:-:S03]  /*b7f0*/  IADD3 R35, R17, R15, RZ ;  /* 0x0000000f11237210 */ /* 0x000fc60007ffe0ff */
[----:B------:R-:W-:Y:S01]  /*b800*/  IMAD.IADD R25, R7, 0x1, R13 ;  /* 0x0000000107197824 */ /* 0x000fe200078e020d */
[----:B------:R-:W-:-:S03]  /*b810*/  IADD3 R93, R95, R93, RZ ;  /* 0x0000005d5f5d7210 */ /* 0x000fc60007ffe0ff */
.L_x_2601:
        /* <DEDUP_REMOVED lines=35> */
[----:B------:R-:W-:Y:S02]  /*ba50*/  LEA.HI.X R11, R8, c[0x0][0x31c], R11, 0x2, P0 ;  /* 0x0000c700080b7a11 */ /* 0x000fe400000f140b */
[----:B------:R-:W-:-:S04]  /*ba60*/  IADD3 R9, R13, R33, RZ ;  /* 0x000000210d097210 */ /* 0x000fc80007ffe0ff */
        /* <DEDUP_REMOVED lines=18> */
.L_x_2579:
[----:B------:R-:W-:Y:S01]  /*bb90*/  HFMA2.MMA R209, -RZ, RZ, 0, 5.9604644775390625e-08 ;  /* 0x00000001ffd17435 */ /* 0x000fe200000001ff */
[----:B------:R-:W-:Y:S01]  /*bba0*/  IMAD.MOV.U32 R190, RZ, RZ, R6 ;  /* 0x000000ffffbe7224 */ /* 0x000fe200078e0006 */
[----:B------:R-:W-:Y:S01]  /*bbb0*/  MOV R194, RZ ;  /* 0x000000ff00c27202 */ /* 0x000fe20000000f00 */
[----:B------:R-:W-:Y:S01]  /*bbc0*/  IMAD.MOV.U32 R211, RZ, RZ, -0x1 ;  /* 0xffffffffffd37424 */ /* 0x000fe200078e00ff */
[----:B------:R-:W-:-:S02]  /*bbd0*/  MOV R4, 0xbbf0 ;  /* 0x0000bbf000047802 */ /* 0x000fc40000000f00 */
[----:B-1---5:R-:W-:Y:S05]  /*bbe0*/  CALL.REL.NOINC `($__internal_107_$__cuda_sm70_shflsync_up) ;  /* 0x00000f0000007944 */ /* 0x022fea0003c00000 */
[----:B-1----:R-:W-:Y:S01]  /*bbf0*/  MOV R207, R190 ;  /* 0x000000be00cf7202 */ /* 0x002fe20000000f00 */
[----:B0-----:R-:W-:Y:S05]  /*bc00*/  BRA `(.L_x_2602) ;  /* 0xffffbdc000007947 */ /* 0x001fea000383ffff */
.L_x_2580:
[----:B------:R-:W-:Y:S01]  /*bc10*/  HFMA2.MMA R194, -RZ, RZ, 0, 0 ;  /* 0x00000000ffc27435 */ /* 0x000fe200000001ff */
[----:B------:R-:W-:Y:S01]  /*bc20*/  MOV R190, R7 ;  /* 0x0000000700be7202 */ /* 0x000fe20000000f00 */
[----:B------:R-:W-:Y:S01]  /*bc30*/  IMAD.MOV.U32 R209, RZ, RZ, 0x1 ;  /* 0x00000001ffd17424 */ /* 0x000fe200078e00ff */
[----:B------:R-:W-:-:S02]  /*bc40*/  MOV R211, 0xffffffff ;  /* 0xffffffff00d37802 */ /* 0x000fc40000000f00 */
[----:B------:R-:W-:Y:S02]  /*bc50*/  MOV R4, 0xbc70 ;  /* 0x0000bc7000047802 */ /* 0x000fe40000000f00 */
[----:B012--5:R-:W-:Y:S05]  /*bc60*/  CALL.REL.NOINC `($__internal_107_$__cuda_sm70_shflsync_up) ;  /* 0x00000e8000007944 */ /* 0x027fea0003c00000 */
[----:B------:R-:W-:Y:S01]  /*bc70*/  FMUL.FTZ R207, R6, R207 ;  /* 0x000000cf06cf7220 */ /* 0x000fe20000410000 */
[----:B------:R-:W-:Y:S01]  /*bc80*/  ISETP.GE.AND P0, PT, R84, 0x1, PT ;  /* 0x000000015400780c */ /* 0x000fe20003f06270 */
[C---:B-1----:R-:W-:Y:S01]  /*bc90*/  FFMA.FTZ R4, R6.reuse, R190, R7 ;  /* 0x000000be06047223 */ /* 0x042fe20000010007 */
[----:B0-----:R-:W-:Y:S01]  /*bca0*/  HFMA2.MMA R194, -RZ, RZ, 0, 0 ;  /* 0x00000000ffc27435 */ /* 0x001fe200000001ff */
[----:B------:R-:W-:Y:S01]  /*bcb0*/  IMAD.MOV.U32 R209, RZ, RZ, 0x2 ;  /* 0x00000002ffd17424 */ /* 0x000fe200078e00ff */
[----:B------:R-:W-:Y:S02]  /*bcc0*/  FSEL R207, R6, R207, !P0 ;  /* 0x000000cf06cf7208 */ /* 0x000fe40004000000 */
[----:B------:R-:W-:Y:S02]  /*bcd0*/  FSEL R7, R7, R4, !P0 ;  /* 0x0000000407077208 */ /* 0x000fe40004000000 */
[----:B------:R-:W-:Y:S01]  /*bce0*/  MOV R211, 0xffffffff ;  /* 0xffffffff00d37802 */ /* 0x000fe20000000f00 */
[----:B------:R-:W-:Y:S01]  /*bcf0*/  IMAD.MOV.U32 R190, RZ, RZ, R207 ;  /* 0x000000ffffbe7224 */ /* 0x000fe200078e00cf */
[----:B------:R-:W-:-:S02]  /*bd00*/  MOV R4, 0xbd20 ;  /* 0x0000bd2000047802 */ /* 0x000fc40000000f00 */
[----:B------:R-:W-:Y:S05]  /*bd10*/  CALL.REL.NOINC `($__internal_107_$__cuda_sm70_shflsync_up) ;  /* 0x00000dd000007944 */ /* 0x000fea0003c00000 */
[----:B0-----:R-:W-:Y:S01]  /*bd20*/  HFMA2.MMA R194, -RZ, RZ, 0, 0 ;  /* 0x00000000ffc27435 */ /* 0x001fe200000001ff */
[----:B-1----:R-:W-:Y:S01]  /*bd30*/  MOV R6, R190 ;  /* 0x000000be00067202 */ /* 0x002fe20000000f00 */
[----:B------:R-:W-:Y:S01]  /*bd40*/  IMAD.MOV.U32 R209, RZ, RZ, 0x2 ;  /* 0x00000002ffd17424 */ /* 0x000fe200078e00ff */
[----:B------:R-:W-:-:S02]  /*bd50*/  MOV R190, R7 ;  /* 0x0000000700be7202 */ /* 0x000fc40000000f00 */
[----:B------:R-:W-:Y:S02]  /*bd60*/  MOV R211, 0xffffffff ;  /* 0xffffffff00d37802 */ /* 0x000fe40000000f00 */
[----:B------:R-:W-:Y:S02]  /*bd70*/  MOV R4, 0xbd90 ;  /* 0x0000bd9000047802 */ /* 0x000fe40000000f00 */
[----:B------:R-:W-:Y:S05]  /*bd80*/  CALL.REL.NOINC `($__internal_107_$__cuda_sm70_shflsync_up) ;  /* 0x00000d6000007944 */ /* 0x000fea0003c00000 */
[----:B------:R-:W-:Y:S01]  /*bd90*/  ISETP.GE.AND P0, PT, R84, 0x2, PT ;  /* 0x000000025400780c */ /* 0x000fe20003f06270 */
[----:B0-----:R-:W-:Y:S01]  /*bda0*/  HFMA2.MMA R194, -RZ, RZ, 0, 0 ;  /* 0x00000000ffc27435 */ /* 0x001fe200000001ff */
[----:B------:R-:W-:Y:S01]  /*bdb0*/  IMAD.MOV.U32 R209, RZ, RZ, 0x4 ;  /* 0x00000004ffd17424 */ /* 0x000fe200078e00ff */
[----:B------:R-:W-:Y:S02]  /*bdc0*/  MOV R211, 0xffffffff ;  /* 0xffffffff00d37802 */ /* 0x000fe40000000f00 */
[----:B------:R-:W-:-:S08]  /*bdd0*/  MOV R4, 0xbe20 ;  /* 0x0000be2000047802 */ /* 0x000fd00000000f00 */
[----:B-1----:R-:W-:Y:S02]  /*bde0*/  @P0 FFMA.FTZ R7, R207, R190, R7 ;  /* 0x000000becf070223 */ /* 0x002fe40000010007 */
[----:B------:R-:W-:-:S04]  /*bdf0*/  @P0 FMUL.FTZ R207, R6, R207 ;  /* 0x000000cf06cf0220 */ /* 0x000fc80000410000 */
[----:B------:R-:W-:Y:S02]  /*be00*/  IMAD.MOV.U32 R190, RZ, RZ, R207 ;  /* 0x000000ffffbe7224 */ /* 0x000fe400078e00cf */
[----:B------:R-:W-:Y:S05]  /*be10*/  CALL.REL.NOINC `($__internal_107_$__cuda_sm70_shflsync_up) ;  /* 0x00000cd000007944 */ /* 0x000fea0003c00000 */
[----:B0-----:R-:W-:Y:S01]  /*be20*/  HFMA2.MMA R194, -RZ, RZ, 0, 0 ;  /* 0x00000000ffc27435 */ /* 0x001fe200000001ff */
[----:B-1----:R-:W-:Y:S01]  /*be30*/  MOV R6, R190 ;  /* 0x000000be00067202 */ /* 0x002fe20000000f00 */
[----:B------:R-:W-:Y:S01]  /*be40*/  IMAD.MOV.U32 R209, RZ, RZ, 0x4 ;  /* 0x00000004ffd17424 */ /* 0x000fe200078e00ff */
[----:B------:R-:W-:Y:S02]  /*be50*/  MOV R190, R7 ;  /* 0x0000000700be7202 */ /* 0x000fe40000000f00 */
[----:B------:R-:W-:Y:S02]  /*be60*/  MOV R211, 0xffffffff ;  /* 0xffffffff00d37802 */ /* 0x000fe40000000f00 */
[----:B------:R-:W-:Y:S02]  /*be70*/  MOV R4, 0xbe90 ;  /* 0x0000be9000047802 */ /* 0x000fe40000000f00 */
[----:B------:R-:W-:Y:S05]  /*be80*/  CALL.REL.NOINC `($__internal_107_$__cuda_sm70_shflsync_up) ;  /* 0x00000c6000007944 */ /* 0x000fea0003c00000 */
[----:B------:R-:W-:Y:S01]  /*be90*/  ISETP.GE.AND P0, PT, R84, 0x4, PT ;  /* 0x000000045400780c */ /* 0x000fe20003f06270 */
[----:B0-----:R-:W-:Y:S01]  /*bea0*/  HFMA2.MMA R194, -RZ, RZ, 0, 0 ;  /* 0x00000000ffc27435 */ /* 0x001fe200000001ff */
[----:B------:R-:W-:Y:S01]  /*beb0*/  IMAD.MOV.U32 R209, RZ, RZ, 0x8 ;  /* 0x00000008ffd17424 */ /* 0x000fe200078e00ff */
[----:B------:R-:W-:-:S02]  /*bec0*/  MOV R211, 0xffffffff ;  /* 0xffffffff00d37802 */ /* 0x000fc40000000f00 */
        /* <DEDUP_REMOVED lines=18> */
[----:B------:R-:W-:Y:S02]  /*bff0*/  @P0 FMUL.FTZ R207, R6, R207 ;  /* 0x000000cf06cf0220 */ /* 0x000fe40000410000 */
[----:B------:R-:W-:-:S03]  /*c000*/  IMAD.MOV.U32 R184, RZ, RZ, R7 ;  /* 0x000000ffffb87224 */ /* 0x000fc600078e0007 */
[-C--:B------:R-:W-:Y:S02]  /*c010*/  MOV R186, R207.reuse ;  /* 0x000000cf00ba7202 */ /* 0x080fe40000000f00 */
[----:B------:R-:W-:Y:S02]  /*c020*/  MOV R190, R207 ;  /* 0x000000cf00be7202 */ /* 0x000fe40000000f00 */
[----:B------:R-:W-:Y:S05]  /*c030*/  CALL.REL.NOINC `($__internal_107_$__cuda_sm70_shflsync_up) ;  /* 0x00000ab000007944 */ /* 0x000fea0003c00000 */
[----:B0-----:R-:W-:Y:S01]  /*c040*/  HFMA2.MMA R209, -RZ, RZ, 0, 9.5367431640625e-07 ;  /* 0x00000010ffd17435 */ /* 0x001fe200000001ff */
[----:B-1----:R-:W-:Y:S01]  /*c050*/  IMAD.MOV.U32 R188, RZ, RZ, R190 ;  /* 0x000000ffffbc7224 */ /* 0x002fe200078e00be */
[----:B------:R-:W-:Y:S01]  /*c060*/  MOV R190, R7 ;  /* 0x0000000700be7202 */ /* 0x000fe20000000f00 */
[----:B------:R-:W-:Y:S01]  /*c070*/  IMAD.MOV.U32 R194, RZ, RZ, RZ ;  /* 0x000000ffffc27224 */ /* 0x000fe200078e00ff */
[----:B------:R-:W-:Y:S02]  /*c080*/  MOV R211, 0xffffffff ;  /* 0xffffffff00d37802 */ /* 0x000fe40000000f00 */
[----:B------:R-:W-:Y:S02]  /*c090*/  MOV R4, 0xc0b0 ;  /* 0x0000c0b000047802 */ /* 0x000fe40000000f00 */
[----:B------:R-:W-:Y:S05]  /*c0a0*/  CALL.REL.NOINC `($__internal_107_$__cuda_sm70_shflsync_up) ;  /* 0x00000a4000007944 */ /* 0x000fea0003c00000 */
[----:B-1----:R-:W-:Y:S01]  /*c0b0*/  MOV R4, R190 ;  /* 0x000000be00047202 */ /* 0x002fe20000000f00 */
[----:B0-----:R-:W-:Y:S05]  /*c0c0*/  BRA `(.L_x_2603) ;  /* 0xffffba8000007947 */ /* 0x001fea000383ffff */
.L_x_2583:
[----:B0-----:R-:W-:Y:S01]  /*c0d0*/  HFMA2.MMA R209, -RZ, RZ, 0, 5.9604644775390625e-08 ;  /* 0x00000001ffd17435 */ /* 0x001fe200000001ff */
[----:B------:R-:W-:Y:S01]  /*c0e0*/  IMAD.MOV.U32 R190, RZ, RZ, R207 ;  /* 0x000000ffffbe7224 */ /* 0x000fe200078e00cf */
[----:B------:R-:W-:Y:S01]  /*c0f0*/  MOV R194, RZ ;  /* 0x000000ff00c27202 */ /* 0x000fe20000000f00 */
[----:B------:R-:W-:Y:S01]  /*c100*/  IMAD.MOV.U32 R211, RZ, RZ, -0x1 ;  /* 0xffffffffffd37424 */ /* 0x000fe200078e00ff */
[----:B------:R-:W-:-:S02]  /*c110*/  MOV R4, 0xc130 ;  /* 0x0000c13000047802 */ /* 0x000fc40000000f00 */
[----:B-1---5:R-:W-:Y:S05]  /*c120*/  CALL.REL.NOINC `($__internal_107_$__cuda_sm70_shflsync_up) ;  /* 0x000009c000007944 */ /* 0x022fea0003c00000 */
[----:B0-----:R-:W-:Y:S01]  /*c130*/  HFMA2.MMA R194, -RZ, RZ, 0, 0 ;  /* 0x00000000ffc27435 */ /* 0x001fe200000001ff */
[----:B-1----:R-:W-:Y:S01]  /*c140*/  MOV R6, R190 ;  /* 0x000000be00067202 */ /* 0x002fe20000000f00 */
[----:B------:R-:W-:Y:S01]  /*c150*/  IMAD.MOV.U32 R209, RZ, RZ, 0x1 ;  /* 0x00000001ffd17424 */ /* 0x000fe200078e00ff */
[----:B------:R-:W-:-:S02]  /*c160*/  MOV R190, R192 ;  /* 0x000000c000be7202 */ /* 0x000fc40000000f00 */
[----:B------:R-:W-:Y:S02]  /*c170*/  MOV R211, 0xffffffff ;  /* 0xffffffff00d37802 */ /* 0x000fe40000000f00 */
[----:B------:R-:W-:Y:S02]  /*c180*/  MOV R4, 0xc1a0 ;  /* 0x0000c1a000047802 */ /* 0x000fe40000000f00 */
[----:B------:R-:W-:Y:S05]  /*c190*/  CALL.REL.NOINC `($__internal_107_$__cuda_sm70_shflsync_up) ;  /* 0x0000095000007944 */ /* 0x000fea0003c00000 */
[----:B------:R-:W-:Y:S01]  /*c1a0*/  HFMA2.MMA R200, -RZ, RZ, 0, 1.847743988037109375e-06 ;  /* 0x0000001fffc87435 */ /* 0x000fe200000001ff */
[----:B------:R-:W-:Y:S01]  /*c1b0*/  IMAD.MOV.U32 R184, RZ, RZ, R6 ;  /* 0x000000ffffb87224 */ /* 0x000fe200078e0006 */
[----:B-1----:R-:W-:Y:S01]  /*c1c0*/  MOV R186, R190 ;  /* 0x000000be00ba7202 */ /* 0x002fe20000000f00 */
[----:B------:R-:W-:Y:S01]  /*c1d0*/  IMAD.MOV.U32 R7, RZ, RZ, RZ ;  /* 0x000000ffff077224 */ /* 0x000fe200078e00ff */
[----:B------:R-:W-:Y:S02]  /*c1e0*/  MOV R198, R18 ;  /* 0x0000001200c67202 */ /* 0x000fe40000000f00 */
[----:B0-----:R-:W-:Y:S02]  /*c1f0*/  MOV R209, 0xffffffff ;  /* 0xffffffff00d17802 */ /* 0x001fe40000000f00 */
[----:B------:R-:W-:-:S02]  /*c200*/  MOV R4, 0xc220 ;  /* 0x0000c22000047802 */ /* 0x000fc40000000f00 */
[----:B------:R-:W-:Y:S05]  /*c210*/  CALL.REL.NOINC `($__internal_106_$__cuda_sm70_shflsync_idx_p) ;  /* 0x0000089000007944 */ /* 0x000fea0003c00000 */
[----:B-1----:R-:W-:Y:S01]  /*c220*/  MOV R18, R7 ;  /* 0x0000000700127202 */ /* 0x002fe20000000f00 */
[----:B------:R-:W-:Y:S01]  /*c230*/  HFMA2.MMA R7, -RZ, RZ, 0, 0 ;  /* 0x00000000ff077435 */ /* 0x000fe200000001ff */
[----:B0-----:R-:W-:Y:S01]  /*c240*/  IMAD.MOV.U32 R198, RZ, RZ, R19 ;  /* 0x000000ffffc67224 */ /* 0x001fe200078e0013 */
[----:B------:R-:W-:Y:S01]  /*c250*/  MOV R209, 0xffffffff ;  /* 0xffffffff00d17802 */ /* 0x000fe20000000f00 */
[----:B------:R-:W-:Y:S01]  /*c260*/  IMAD.MOV.U32 R200, RZ, RZ, 0x1f ;  /* 0x0000001fffc87424 */ /* 0x000fe200078e00ff */
[----:B------:R-:W-:-:S02]  /*c270*/  MOV R4, 0xc290 ;  /* 0x0000c29000047802 */ /* 0x000fc40000000f00 */
[----:B------:R-:W-:Y:S05]  /*c280*/  CALL.REL.NOINC `($__internal_106_$__cuda_sm70_shflsync_idx_p) ;  /* 0x0000082000007944 */ /* 0x000fea0003c00000 */
[----:B-1----:R-:W-:Y:S01]  /*c290*/  MOV R5, R7 ;  /* 0x0000000700057202 */ /* 0x002fe20000000f00 */
[----:B0-----:R-:W-:Y:S05]  /*c2a0*/  BRA `(.L_x_2604) ;  /* 0xffffba2000007947 */ /* 0x001fea000383ffff */
.L_x_2586:
[----:B------:R-:W-:Y:S01]  /*c2b0*/  HFMA2.MMA R199, -RZ, RZ, 0, 5.9604644775390625e-08 ;  /* 0x00000001ffc77435 */ /* 0x000fe200000001ff */
[----:B------:R-:W-:Y:S01]  /*c2c0*/  IMAD.MOV.U32 R194, RZ, RZ, R6 ;  /* 0x000000ffffc27224 */ /* 0x000fe200078e0006 */
[----:B------:R-:W-:Y:S01]  /*c2d0*/  MOV R196, 0x1f ;  /* 0x0000001f00c47802 */ /* 0x000fe20000000f00 */
[----:B------:R-:W-:Y:S01]  /*c2e0*/  IMAD.MOV.U32 R201, RZ, RZ, -0x1 ;  /* 0xffffffffffc97424 */ /* 0x000fe200078e00ff */
[----:B------:R-:W-:-:S02]  /*c2f0*/  MOV R4, 0xc310 ;  /* 0x0000c31000047802 */ /* 0x000fc40000000f00 */
[----:B------:R-:W-:Y:S05]  /*c300*/  CALL.REL.NOINC `($__internal_105_$__cuda_sm70_shflsync_down) ;  /* 0x0000076000007944 */ /* 0x000fea0003c00000 */
[----:B-1----:R-:W-:Y:S01]  /*c310*/  MOV R185, R194 ;  /* 0x000000c200b97202 */ /* 0x002fe20000000f00 */
[----:B0-----:R-:W-:Y:S05]  /*c320*/  BRA `(.L_x_2605) ;  /* 0xffffbe7000007947 */ /* 0x001fea000383ffff */
.L_x_2587:
[----:B------:R-:W-:Y:S01]  /*c330*/  HFMA2.MMA R196, -RZ, RZ, 0, 1.847743988037109375e-06 ;  /* 0x0000001fffc47435 */ /* 0x000fe200000001ff */
[----:B------:R-:W-:Y:S01]  /*c340*/  MOV R194, R7 ;  /* 0x0000000700c27202 */ /* 0x000fe20000000f00 */
[----:B------:R-:W-:Y:S01]  /*c350*/  IMAD.MOV.U32 R199, RZ, RZ, 0x1 ;  /* 0x00000001ffc77424 */ /* 0x000fe200078e00ff */
[----:B------:R-:W-:-:S02]  /*c360*/  MOV R201, 0xffffffff ;  /* 0xffffffff00c97802 */ /* 0x000fc40000000f00 */
[----:B------:R-:W-:Y:S02]  /*c370*/  MOV R4, 0xc390 ;  /* 0x0000c39000047802 */ /* 0x000fe40000000f00 */
[----:B01----:R-:W-:Y:S05]  /*c380*/  CALL.REL.NOINC `($__internal_105_$__cuda_sm70_shflsync_down) ;  /* 0x000006e000007944 */ /* 0x003fea0003c00000 */
[C---:B------:R-:W-:Y:S01]  /*c390*/  FMUL.FTZ R5, R6.reuse, R185 ;  /* 0x000000b906057220 */ /* 0x040fe20000410000 */
[----:B0-----:R-:W-:Y:S01]  /*c3a0*/  HFMA2.MMA R196, -RZ, RZ, 0, 1.847743988037109375e-06 ;  /* 0x0000001fffc47435 */ /* 0x001fe200000001ff */
[C---:B-1----:R-:W-:Y:S01]  /*c3b0*/  FFMA.FTZ R194, R6.reuse, R194, R7 ;  /* 0x000000c206c27223 */ /* 0x042fe20000010007 */
[----:B------:R-:W-:Y:S01]  /*c3c0*/  MOV R201, 0xffffffff ;  /* 0xffffffff00c97802 */ /* 0x000fe20000000f00 */
[----:B------:R-:W-:Y:S01]  /*c3d0*/  IMAD.MOV.U32 R199, RZ, RZ, 0x2 ;  /* 0x00000002ffc77424 */ /* 0x000fe200078e00ff */
[----:B------:R-:W-:Y:S02]  /*c3e0*/  FSEL R185, R6, R5, !P5 ;  /* 0x0000000506b97208 */ /* 0x000fe40006800000 */
[----:B------:R-:W-:Y:S02]  /*c3f0*/  FSEL R7, R7, R194, !P5 ;  /* 0x000000c207077208 */ /* 0x000fe40006800000 */
[----:B------:R-:W-:Y:S02]  /*c400*/  MOV R194, R185 ;  /* 0x000000b900c27202 */ /* 0x000fe40000000f00 */
[----:B------:R-:W-:-:S02]  /*c410*/  MOV R4, 0xc430 ;  /* 0x0000c43000047802 */ /* 0x000fc40000000f00 */
[----:B------:R-:W-:Y:S05]  /*c420*/  CALL.REL.NOINC `($__internal_105_$__cuda_sm70_shflsync_down) ;  /* 0x0000064000007944 */ /* 0x000fea0003c00000 */
[----:B0-----:R-:W-:Y:S01]  /*c430*/  HFMA2.MMA R199, -RZ, RZ, 0, 1.1920928955078125e-07 ;  /* 0x00000002ffc77435 */ /* 0x001fe200000001ff */
[----:B-1----:R-:W-:Y:S01]  /*c440*/  IMAD.MOV.U32 R6, RZ, RZ, R194 ;  /* 0x000000ffff067224 */ /* 0x002fe200078e00c2 */
[----:B------:R-:W-:Y:S01]  /*c450*/  MOV R194, R7 ;  /* 0x0000000700c27202 */ /* 0x000fe20000000f00 */
[----:B------:R-:W-:Y:S01]  /*c460*/  IMAD.MOV.U32 R201, RZ, RZ, -0x1 ;  /* 0xffffffffffc97424 */ /* 0x000fe200078e00ff */
[----:B------:R-:W-:-:S02]  /*c470*/  MOV R196, 0x1f ;  /* 0x0000001f00c47802 */ /* 0x000fc40000000f00 */
[----:B------:R-:W-:Y:S02]  /*c480*/  MOV R4, 0xc4a0 ;  /* 0x0000c4a000047802 */ /* 0x000fe40000000f00 */
[----:B------:R-:W-:Y:S05]  /*c490*/  CALL.REL.NOINC `($__internal_105_$__cuda_sm70_shflsync_down) ;  /* 0x000005d000007944 */ /* 0x000fea0003c00000 */
[----:B-1----:R-:W-:Y:S01]  /*c4a0*/  @!P4 FFMA.FTZ R7, R185, R194, R7 ;  /* 0x000000c2b907c223 */ /* 0x002fe20000010007 */
[----:B0-----:R-:W-:Y:S01]  /*c4b0*/  HFMA2.MMA R199, -RZ, RZ, 0, 2.384185791015625e-07 ;  /* 0x00000004ffc77435 */ /* 0x001fe200000001ff */
[----:B------:R-:W-:Y:S01]  /*c4c0*/  @!P4 FMUL.FTZ R185, R6, R185 ;  /* 0x000000b906b9c220 */ /* 0x000fe20000410000 */
[----:B------:R-:W-:Y:S02]  /*c4d0*/  MOV R196, 0x1f ;  /* 0x0000001f00c47802 */ /* 0x000fe40000000f00 */
[----:B------:R-:W-:Y:S01]  /*c4e0*/  MOV R201, 0xffffffff ;  /* 0xffffffff00c97802 */ /* 0x000fe20000000f00 */
[----:B------:R-:W-:Y:S01]  /*c4f0*/  IMAD.MOV.U32 R194, RZ, RZ, R185 ;  /* 0x000000ffffc27224 */ /* 0x000fe200078e00b9 */
[----:B------:R-:W-:Y:S02]  /*c500*/  MOV R4, 0xc520 ;  /* 0x0000c52000047802 */ /* 0x000fe40000000f00 */
[----:B------:R-:W-:Y:S05]  /*c510*/  CALL.REL.NOINC `($__internal_105_$__cuda_sm70_shflsync_down) ;  /* 0x0000055000007944 */ /* 0x000fea0003c00000 */
[----:B0-----:R-:W-:Y:S01]  /*c520*/  HFMA2.MMA R199, -RZ, RZ, 0, 2.384185791015625e-07 ;  /* 0x00000004ffc77435 */ /* 0x001fe200000001ff */
[----:B-1----:R-:W-:Y:S01]  /*c530*/  MOV R6, R194 ;  /* 0x000000c200067202 */ /* 0x002fe20000000f00 */
[----:B------:R-:W-:Y:S01]  /*c540*/  IMAD.MOV.U32 R196, RZ, RZ, 0x1f ;  /* 0x0000001fffc47424 */ /* 0x000fe200078e00ff */
[----:B------:R-:W-:-:S02]  /*c550*/  MOV R194, R7 ;  /* 0x0000000700c27202 */ /* 0x000fc40000000f00 */
[----:B------:R-:W-:Y:S02]  /*c560*/  MOV R201, 0xffffffff ;  /* 0xffffffff00c97802 */ /* 0x000fe40000000f00 */
[----:B------:R-:W-:Y:S02]  /*c570*/  MOV R4, 0xc590 ;  /* 0x0000c59000047802 */ /* 0x000fe40000000f00 */
[----:B------:R-:W-:Y:S05]  /*c580*/  CALL.REL.NOINC `($__internal_105_$__cuda_sm70_shflsync_down) ;  /* 0x000004e000007944 */ /* 0x000fea0003c00000 */
[----:B-1----:R-:W-:Y:S01]  /*c590*/  @!P3 FFMA.FTZ R7, R185, R194, R7 ;  /* 0x000000c2b907b223 */ /* 0x002fe20000010007 */
[----:B0-----:R-:W-:Y:S01]  /*c5a0*/  HFMA2.MMA R199, -RZ, RZ, 0, 4.76837158203125e-07 ;  /* 0x00000008ffc77435 */ /* 0x001fe200000001ff */
[----:B------:R-:W-:Y:S01]  /*c5b0*/  @!P3 FMUL.FTZ R185, R6, R185 ;  /* 0x000000b906b9b220 */ /* 0x000fe20000410000 */
[----:B------:R-:W-:Y:S01]  /*c5c0*/  MOV R196, 0x1f ;  /* 0x0000001f00c47802 */ /* 0x000fe20000000f00 */
[----:B------:R-:W-:Y:S01]  /*c5d0*/  IMAD.MOV.U32 R201, RZ, RZ, -0x1 ;  /* 0xffffffffffc97424 */ /* 0x000fe200078e00ff */
[----:B------:R-:W-:Y:S02]  /*c5e0*/  MOV R4, 0xc610 ;  /* 0x0000c61000047802 */ /* 0x000fe40000000f00 */
[----:B------:R-:W-:Y:S02]  /*c5f0*/  MOV R194, R185 ;  /* 0x000000b900c27202 */ /* 0x000fe40000000f00 */
[----:B------:R-:W-:Y:S05]  /*c600*/  CALL.REL.NOINC `($__internal_105_$__cuda_sm70_shflsync_down) ;  /* 0x0000046000007944 */ /* 0x000fea0003c00000 */
[----:B0-----:R-:W-:Y:S01]  /*c610*/  HFMA2.MMA R196, -RZ, RZ, 0, 1.847743988037109375e-06 ;  /* 0x0000001fffc47435 */ /* 0x001fe200000001ff */
[----:B-1----:R-:W-:Y:S01]  /*c620*/  MOV R6, R194 ;  /* 0x000000c200067202 */ /* 0x002fe20000000f00 */
[----:B------:R-:W-:Y:S01]  /*c630*/  IMAD.MOV.U32 R199, RZ, RZ, 0x8 ;  /* 0x00000008ffc77424 */ /* 0x000fe200078e00ff */
[----:B------:R-:W-:-:S02]  /*c640*/  MOV R194, R7 ;  /* 0x0000000700c27202 */ /* 0x000fc40000000f00 */
[----:B------:R-:W-:Y:S02]  /*c650*/  MOV R201, 0xffffffff ;  /* 0xffffffff00c97802 */ /* 0x000fe40000000f00 */
[----:B------:R-:W-:Y:S02]  /*c660*/  MOV R4, 0xc680 ;  /* 0x0000c68000047802 */ /* 0x000fe40000000f00 */
[----:B------:R-:W-:Y:S05]  /*c670*/  CALL.REL.NOINC `($__internal_105_$__cuda_sm70_shflsync_down) ;  /* 0x000003f000007944 */ /* 0x000fea0003c00000 */
[----:B-1----:R-:W-:Y:S01]  /*c680*/  @!P2 FFMA.FTZ R7, R185, R194, R7 ;  /* 0x000000c2b907a223 */ /* 0x002fe20000010007 */
[----:B0-----:R-:W-:Y:S01]  /*c690*/  HFMA2.MMA R199, -RZ, RZ, 0, 9.5367431640625e-07 ;  /* 0x00000010ffc77435 */ /* 0x001fe200000001ff */
[----:B------:R-:W-:Y:S01]  /*c6a0*/  @!P2 FMUL.FTZ R185, R6, R185 ;  /* 0x000000b906b9a220 */ /* 0x000fe20000410000 */
[----:B------:R-:W-:Y:S02]  /*c6b0*/  MOV R196, 0x1f ;  /* 0x0000001f00c47802 */ /* 0x000fe40000000f00 */
[----:B------:R-:W-:Y:S01]  /*c6c0*/  MOV R201, 0xffffffff ;  /* 0xffffffff00c97802 */ /* 0x000fe20000000f00 */
[----:B------:R-:W-:Y:S01]  /*c6d0*/  IMAD.MOV.U32 R197, RZ, RZ, R185 ;  /* 0x000000ffffc57224 */ /* 0x000fe200078e00b9 */
[----:B------:R-:W-:Y:S02]  /*c6e0*/  MOV R191, R7 ;  /* 0x0000000700bf7202 */ /* 0x000fe40000000f00 */
[----:B------:R-:W-:Y:S01]  /*c6f0*/  MOV R4, 0xc720 ;  /* 0x0000c72000047802 */ /* 0x000fe20000000f00 */
[----:B------:R-:W-:-:S02]  /*c700*/  IMAD.MOV.U32 R194, RZ, RZ, R197 ;  /* 0x000000ffffc27224 */ /* 0x000fc400078e00c5 */
[----:B------:R-:W-:Y:S05]  /*c710*/  CALL.REL.NOINC `($__internal_105_$__cuda_sm70_shflsync_down) ;  /* 0x0000035000007944 */ /* 0x000fea0003c00000 */
[----:B0-----:R-:W-:Y:S01]  /*c720*/  HFMA2.MMA R199, -RZ, RZ, 0, 9.5367431640625e-07 ;  /* 0x00000010ffc77435 */ /* 0x001fe200000001ff */
[----:B-1----:R-:W-:Y:S01]  /*c730*/  MOV R6, R194 ;  /* 0x000000c200067202 */ /* 0x002fe20000000f00 */
[----:B------:R-:W-:Y:S01]  /*c740*/  IMAD.MOV.U32 R196, RZ, RZ, 0x1f ;  /* 0x0000001fffc47424 */ /* 0x000fe200078e00ff */
[----:B------:R-:W-:-:S02]  /*c750*/  MOV R194, R191 ;  /* 0x000000bf00c27202 */ /* 0x000fc40000000f00 */
[----:B------:R-:W-:Y:S02]  /*c760*/  MOV R201, 0xffffffff ;  /* 0xffffffff00c97802 */ /* 0x000fe40000000f00 */
[----:B------:R-:W-:Y:S02]  /*c770*/  MOV R4, 0xc790 ;  /* 0x0000c79000047802 */ /* 0x000fe40000000f00 */
[----:B------:R-:W-:Y:S05]  /*c780*/  CALL.REL.NOINC `($__internal_105_$__cuda_sm70_shflsync_down) ;  /* 0x000002e000007944 */ /* 0x000fea0003c00000 */
[----:B-1----:R-:W-:Y:S01]  /*c790*/  @!P0 FFMA.FTZ R191, R197, R194, R191 ;  /* 0x000000c2c5bf8223 */ /* 0x002fe200000100bf */
[----:B------:R-:W-:Y:S01]  /*c7a0*/  HFMA2.MMA R7, -RZ, RZ, 0, 0 ;  /* 0x00000000ff077435 */ /* 0x000fe200000001ff */
[----:B------:R-:W-:Y:S01]  /*c7b0*/  @!P0 FMUL.FTZ R197, R6, R197 ;  /* 0x000000c506c58220 */ /* 0x000fe20000410000 */
[----:B------:R-:W-:Y:S01]  /*c7c0*/  MOV R200, 0x1f ;  /* 0x0000001f00c87802 */ /* 0x000fe20000000f00 */
[----:B------:R-:W-:Y:S01]  /*c7d0*/  IMAD.MOV.U32 R209, RZ, RZ, -0x1 ;  /* 0xffffffffffd17424 */ /* 0x000fe200078e00ff */
[----:B------:R-:W-:Y:S02]  /*c7e0*/  MOV R4, 0xc810 ;  /* 0x0000c81000047802 */ /* 0x000fe40000000f00 */
[----:B------:R-:W-:Y:S02]  /*c7f0*/  MOV R198, R197 ;  /* 0x000000c500c67202 */ /* 0x000fe40000000f00 */
[----:B0-----:R-:W-:Y:S05]  /*c800*/  CALL.REL.NOINC `($__internal_106_$__cuda_sm70_shflsync_idx_p) ;  /* 0x000002a000007944 */ /* 0x001fea0003c00000 */
[----:B0-----:R-:W-:Y:S01]  /*c810*/  HFMA2.MMA R200, -RZ, RZ, 0, 1.847743988037109375e-06 ;  /* 0x0000001fffc87435 */ /* 0x001fe200000001ff */
[----:B-1----:R-:W-:Y:S01]  /*c820*/  MOV R6, R7 ;  /* 0x0000000700067202 */ /* 0x002fe20000000f00 */
[----:B------:R-:W-:Y:S01]  /*c830*/  IMAD.MOV.U32 R7, RZ, RZ, RZ ;  /* 0x000000ffff077224 */ /* 0x000fe200078e00ff */
[----:B------:R-:W-:-:S02]  /*c840*/  MOV R198, R191 ;  /* 0x000000bf00c67202 */ /* 0x000fc40000000f00 */
[----:B------:R-:W-:Y:S02]  /*c850*/  MOV R209, 0xffffffff ;  /* 0xffffffff00d17802 */ /* 0x000fe40000000f00 */
[----:B------:R-:W-:Y:S02]  /*c860*/  MOV R4, 0xc880 ;  /* 0x0000c88000047802 */ /* 0x000fe40000000f00 */
[----:B------:R-:W-:Y:S05]  /*c870*/  CALL.REL.NOINC `($__internal_106_$__cuda_sm70_shflsync_idx_p) ;  /* 0x0000023000007944 */ /* 0x000fea0003c00000 */
[----:B------:R-:W-:Y:S01]  /*c880*/  HFMA2.MMA R199, -RZ, RZ, 0, 5.9604644775390625e-08 ;  /* 0x00000001ffc77435 */ /* 0x000fe200000001ff */
[----:B------:R-:W-:Y:S01]  /*c890*/  MOV R185, R6 ;  /* 0x0000000600b97202 */ /* 0x000fe20000000f00 */
[----:B-1----:R-:W-:Y:S01]  /*c8a0*/  IMAD.MOV.U32 R192, RZ, RZ, R7 ;  /* 0x000000ffffc07224 */ /* 0x002fe200078e0007 */
[----:B------:R-:W-:Y:S01]  /*c8b0*/  MOV R194, R197 ;  /* 0x000000c500c27202 */ /* 0x000fe20000000f00 */
[----:B------:R-:W-:Y:S01]  /*c8c0*/  IMAD.MOV.U32 R201, RZ, RZ, -0x1 ;  /* 0xffffffffffc97424 */ /* 0x000fe200078e00ff */
[----:B------:R-:W-:Y:S02]  /*c8d0*/  MOV R196, 0x1f ;  /* 0x0000001f00c47802 */ /* 0x000fe40000000f00 */
[----:B------:R-:W-:Y:S02]  /*c8e0*/  MOV R4, 0xc900 ;  /* 0x0000c90000047802 */ /* 0x000fe40000000f00 */
[----:B0-----:R-:W-:Y:S05]  /*c8f0*/  CALL.REL.NOINC `($__internal_105_$__cuda_sm70_shflsync_down) ;  /* 0x0000017000007944 */ /* 0x001fea0003c00000 */
[----:B0-----:R-:W-:Y:S01]  /*c900*/  HFMA2.MMA R199, -RZ, RZ, 0, 5.9604644775390625e-08 ;  /* 0x00000001ffc77435 */ /* 0x001fe200000001ff */
[----:B-1----:R-:W-:Y:S01]  /*c910*/  MOV R6, R194 ;  /* 0x000000c200067202 */ /* 0x002fe20000000f00 */
[----:B------:R-:W-:Y:S01]  /*c920*/  IMAD.MOV.U32 R196, RZ, RZ, 0x1f ;  /* 0x0000001fffc47424 */ /* 0x000fe200078e00ff */
[----:B------:R-:W-:-:S02]  /*c930*/  MOV R194, R191 ;  /* 0x000000bf00c27202 */ /* 0x000fc40000000f00 */
[----:B------:R-:W-:Y:S02]  /*c940*/  MOV R201, 0xffffffff ;  /* 0xffffffff00c97802 */ /* 0x000fe40000000f00 */
[----:B------:R-:W-:Y:S02]  /*c950*/  MOV R4, 0xc970 ;  /* 0x0000c97000047802 */ /* 0x000fe40000000f00 */
[----:B------:R-:W-:Y:S05]  /*c960*/  CALL.REL.NOINC `($__internal_105_$__cuda_sm70_shflsync_down) ;  /* 0x0000010000007944 */ /* 0x000fea0003c00000 */
[----:B------:R-:W-:Y:S01]  /*c970*/  HFMA2.MMA R200, -RZ, RZ, 0, 1.847743988037109375e-06 ;  /* 0x0000001fffc87435 */ /* 0x000fe200000001ff */
[----:B------:R-:W-:Y:S01]  /*c980*/  MOV R191, R6 ;  /* 0x0000000600bf7202 */ /* 0x000fe20000000f00 */
[----:B------:R-:W-:Y:S01]  /*c990*/  IMAD.MOV.U32 R7, RZ, RZ, RZ ;  /* 0x000000ffff077224 */ /* 0x000fe200078e00ff */
[----:B------:R-:W-:Y:S02]  /*c9a0*/  MOV R198, R18 ;  /* 0x0000001200c67202 */ /* 0x000fe40000000f00 */
[----:B------:R-:W-:Y:S02]  /*c9b0*/  MOV R209, 0xffffffff ;  /* 0xffffffff00d17802 */ /* 0x000fe40000000f00 */
[----:B------:R-:W-:Y:S02]  /*c9c0*/  MOV R4, 0xc9e0 ;  /* 0x0000c9e000047802 */ /* 0x000fe40000000f00 */
[----:B01----:R-:W-:Y:S05]  /*c9d0*/  CALL.REL.NOINC `($__internal_106_$__cuda_sm70_shflsync_idx_p) ;  /* 0x000000d000007944 */ /* 0x003fea0003c00000 */
[----:B-1----:R-:W-:Y:S01]  /*c9e0*/  MOV R196, R7 ;  /* 0x0000000700c47202 */ /* 0x002fe20000000f00 */
[----:B------:R-:W-:Y:S01]  /*c9f0*/  HFMA2.MMA R7, -RZ, RZ, 0, 0 ;  /* 0x00000000ff077435 */ /* 0x000fe200000001ff */
[----:B0-----:R-:W-:Y:S01]  /*ca00*/  IMAD.MOV.U32 R198, RZ, RZ, R19 ;  /* 0x000000ffffc67224 */ /* 0x001fe200078e0013 */
[----:B------:R-:W-:-:S02]  /*ca10*/  MOV R200, 0x1f ;  /* 0x0000001f00c87802 */ /* 0x000fc40000000f00 */
[----:B------:R-:W-:Y:S02]  /*ca20*/  MOV R209, 0xffffffff ;  /* 0xffffffff00d17802 */ /* 0x000fe40000000f00 */
[----:B------:R-:W-:Y:S02]  /*ca30*/  MOV R4, 0xca50 ;  /* 0x0000ca5000047802 */ /* 0x000fe40000000f00 */
[----:B------:R-:W-:Y:S05]  /*ca40*/  CALL.REL.NOINC `($__internal_106_$__cuda_sm70_shflsync_idx_p) ;  /* 0x0000006000007944 */ /* 0x000fea0003c00000 */
[----:B-1----:R-:W-:Y:S01]  /*ca50*/  IMAD.MOV.U32 R197, RZ, RZ, R7 ;  /* 0x000000ffffc57224 */ /* 0x002fe200078e0007 */
[----:B0-----:R-:W-:Y:S05]  /*ca60*/  BRA `(.L_x_2606) ;  /* 0xffffb8d000007947 */ /* 0x001fea000383ffff */
        .weak           $__internal_105_$__cuda_sm70_shflsync_down
        .type           $__internal_105_$__cuda_sm70_shflsync_down,@function
        .size           $__internal_105_$__cuda_sm70_shflsync_down,($__internal_106_$__cuda_sm70_shflsync_idx_p - $__internal_105_$__cuda_sm70_shflsync_down)
$__internal_105_$__cuda_sm70_shflsync_down:
[----:B------:R-:W-:Y:S01]  /*ca70*/  HFMA2.MMA R5, -RZ, RZ, 0, 0 ;  /* 0x00000000ff057435 */ /* 0x000fe200000001ff */
[----:B------:R-:W-:Y:S04]  /*ca80*/  WARPSYNC R201 ;  /* 0x000000c900007348 */ /* 0x000fe80003800000 */
[----:B------:R0:W1:Y:S01]  /*ca90*/  SHFL.DOWN PT, R194, R194, R199, R196 ;  /* 0x080000c7c2c27389 */ /* 0x00006200000e00c4 */
[----:B------:R-:W-:Y:S05]  /*caa0*/  RET.REL.NODEC R4 `(_Z25selective_scan_bwd_kernelI32Selective_Scan_bwd_kernel_traitsILi64ELi16ELb0ELb0ELb0ELb1ELb1EN3c108BFloat16EfEEv12SSMParamsBwd) ;  /* 0xffff355004007950 */ /* 0x000fea0003c3ffff */
        .weak           $__internal_106_$__cuda_sm70_shflsync_idx_p
        .type           $__internal_106_$__cuda_sm70_shflsync_idx_p,@function
        .size           $__internal_106_$__cuda_sm70_shflsync_idx_p,($__internal_107_$__cuda_sm70_shflsync_up - $__internal_106_$__cuda_sm70_shflsync_idx_p)
$__internal_106_$__cuda_sm70_shflsync_idx_p:
[----:B------:R-:W-:Y:S01]  /*cab0*/  MOV R5, 0x0 ;  /* 0x0000000000057802 */ /* 0x000fe20000000f00 */
[----:B------:R-:W-:Y:S04]  /*cac0*/  WARPSYNC R209 ;  /* 0x000000d100007348 */ /* 0x000fe80003800000 */
[----:B------:R0:W1:Y:S01]  /*cad0*/  SHFL.IDX PT, R7, R198, R7, R200 ;  /* 0x00000007c6077389 */ /* 0x00006200000e00c8 */
[----:B------:R-:W-:Y:S05]  /*cae0*/  RET.REL.NODEC R4 `(_Z25selective_scan_bwd_kernelI32Selective_Scan_bwd_kernel_traitsILi64ELi16ELb0ELb0ELb0ELb1ELb1EN3c108BFloat16EfEEv12SSMParamsBwd) ;  /* 0xffff351004007950 */ /* 0x000fea0003c3ffff */
        .weak           $__internal_107_$__cuda_sm70_shflsync_up
        .type           $__internal_107_$__cuda_sm70_shflsync_up,@function
        .size           $__internal_107_$__cuda_sm70_shflsync_up,(.L_x_8919 - $__internal_107_$__cuda_sm70_shflsync_up)
$__internal_107_$__cuda_sm70_shflsync_up:
[----:B------:R-:W-:Y:S01]  /*caf0*/  HFMA2.MMA R5, -RZ, RZ, 0, 0 ;  /* 0x00000000ff057435 */ /* 0x000fe200000001ff */
[----:B------:R-:W-:Y:S04]  /*cb00*/  WARPSYNC R211 ;  /* 0x000000d300007348 */ /* 0x000fe80003800000 */
[----:B------:R0:W1:Y:S01]  /*cb10*/  SHFL.UP PT, R190, R190, R209, R194 ;  /* 0x040000d1bebe7389 */ /* 0x00006200000e00c2 */
[----:B------:R-:W-:Y:S05]  /*cb20*/  RET.REL.NODEC R4 `(_Z25selective_scan_bwd_kernelI32Selective_Scan_bwd_kernel_traitsILi64ELi16ELb0ELb0ELb0ELb1ELb1EN3c108BFloat16EfEEv12SSMParamsBwd) ;  /* 0xffff34d004007950 */ /* 0x000fea0003c3ffff */
.L_x_2607:
        /* <DEDUP_REMOVED lines=13> */
.L_x_8919:


//--------------------- .text._Z25selective_scan_bwd_kernelI32Selective_Scan_bwd_kernel_traitsILi64ELi16ELb0ELb0ELb1ELb0ELb0EN3c108BFloat16EfEEv12SSMParamsBwd --------------------------
	.section	.text._Z25selective_scan_bwd_kernelI32Selective_Scan_bwd_kernel_traitsILi64ELi16ELb0ELb0ELb1ELb0ELb0EN3c108BFloat16EfEEv12SSMParamsBwd,"ax",@progbits
	.sectioninfo	@"SHI_REGISTERS=220"
	.align	128
        .global         _Z25selective_scan_bwd_kernelI32Selective_Scan_bwd_kernel_traitsILi64ELi16ELb0ELb0ELb1ELb0ELb0EN3c108BFloat16EfEEv12SSMParamsBwd
        .type           _Z25selective_scan_bwd_kernelI32Selective_Scan_bwd_kernel_traitsILi64ELi16ELb0ELb0ELb1ELb0ELb0EN3c108BFloat16EfEEv12SSMParamsBwd,@function
        .size           _Z25selective_scan_bwd_kernelI32Selective_Scan_bwd_kernel_traitsILi64ELi16ELb0ELb0ELb1ELb0ELb0EN3c108BFloat16EfEEv12SSMParamsBwd,(.L_x_8922 - _Z25selective_scan_bwd_kernelI32Selective_Scan_bwd_kernel_traitsILi64ELi16ELb0ELb0ELb1ELb0ELb0EN3c108BFloat16EfEEv12SSMParamsBwd)
        .other          _Z25selective_scan_bwd_kernelI32Selective_Scan_bwd_kernel_traitsILi64ELi16ELb0ELb0ELb1ELb0ELb0EN3c108BFloat16EfEEv12SSMParamsBwd,@"STO_CUDA_ENTRY STV_DEFAULT"
_Z25selective_scan_bwd_kernelI32Selective_Scan_bwd_kernel_traitsILi64ELi16ELb0ELb0ELb1ELb0ELb0EN3c108BFloat16EfEEv12SSMParamsBwd:
.text._Z25selective_scan_bwd_kernelI32Selective_Scan_bwd_kernel_traitsILi64ELi16ELb0ELb0ELb1ELb0ELb0EN3c108BFloat16EfEEv12SSMParamsBwd:
[----:B------:R-:W-:Y:S02]  /*0000*/  IMAD.MOV.U32 R1, RZ, RZ, c[0x0][0x28] ;  /* 0x00000a00ff017624 */ /* 0x000fe400078e00ff */
[----:B------:R-:W-:Y:S01]  /*0010*/  IABS R11, c[0x0][0x178] ;  /* 0x00005e00000b7a13 */ /* 0x000fe20000000000 */
[----:B------:R-:W0:Y:S01]  /*0020*/  S2R R139, SR_CTAID.Y ;  /* 0x00000000008b7919 */ /* 0x000e220000002600 */
[----:B------:R-:W-:Y:S01]  /*0030*/  ISETP.NE.U32.AND P0, PT, RZ, c[0x0][0x238], PT ;  /* 0x00008e00ff007a0c */ /* 0x000fe20003f05070 */
[----:B------:R-:W-:Y:S01]  /*0040*/  IMAD.MOV.U32 R134, RZ, RZ, RZ ;  /* 0x000000ffff867224 */ /* 0x000fe200078e00ff */
[----:B------:R-:W1:Y:S01]  /*0050*/  I2F.RP R0, R11 ;  /* 0x0000000b00007306 */ /* 0x000e620000209400 */
[----:B------:R-:W-:Y:S01]  /*0060*/  ISETP.NE.U32.AND P1, PT, RZ, c[0x0][0x250], PT ;  /* 0x00009400ff007a0c */ /* 0x000fe20003f25070 */
[----:B------:R-:W-:Y:S01]  /*0070*/  ULDC.64 UR4, c[0x0][0x118] ;  /* 0x0000460000047ab9 */ /* 0x000fe20000000a00 */
[----:B------:R-:W-:Y:S01]  /*0080*/  ISETP.NE.AND.EX P0, PT, RZ, c[0x0][0x23c], PT, P0 ;  /* 0x00008f00ff007a0c */ /* 0x000fe20003f05300 */
[----:B------:R-:W2:Y:S01]  /*0090*/  S2R R137, SR_CTAID.X ;  /* 0x0000000000897919 */ /* 0x000ea20000002500 */
[----:B------:R-:W-:Y:S01]  /*00a0*/  ISETP.NE.AND.EX P1, PT, RZ, c[0x0][0x254], PT, P1 ;  /* 0x00009500ff007a0c */ /* 0x000fe20003f25310 */
[----:B------:R-:W-:-:S02]  /*00b0*/  CS2R R132, SRZ ;  /* 0x0000000000847805 */ /* 0x000fc4000001ff00 */
[----:B-1----:R-:W1:Y:S01]  /*00c0*/  MUFU.RCP R0, R0 ;  /* 0x0000000000007308 */ /* 0x002e620000001000 */
[----:B0-----:R-:W-:-:S07]  /*00d0*/  SHF.R.S32.HI R136, RZ, 0x1f, R139 ;  /* 0x0000001fff887819 */ /* 0x001fce000001148b */
[C---:B------:R-:W-:Y:S02]  /*00e0*/  @P0 LEA R2, P2, R139.reuse, c[0x0][0x238], 0x2 ;  /* 0x00008e008b020a11 */ /* 0x040fe400078410ff */
[C---:B------:R-:W-:Y:S02]  /*00f0*/  @P1 LEA R4, P3, R139.reuse, c[0x0][0x250], 0x2 ;  /* 0x000094008b041a11 */ /* 0x040fe400078610ff */
[C-C-:B------:R-:W-:Y:S02]  /*0100*/  @P0 LEA.HI.X R3, R139.reuse, c[0x0][0x23c], R136.reuse, 0x2, P2 ;  /* 0x00008f008b030a11 */ /* 0x140fe400010f1488 */
[----:B------:R-:W-:Y:S02]  /*0110*/  @P1 LEA.HI.X R5, R139, c[0x0][0x254], R136, 0x2, P3 ;  /* 0x000095008b051a11 */ /* 0x000fe400018f1488 */
[----:B-1----:R-:W-:Y:S01]  /*0120*/  IADD3 R6, R0, 0xffffffe, RZ ;  /* 0x0ffffffe00067810 */ /* 0x002fe20007ffe0ff */
[----:B------:R0:W5:Y:S03]  /*0130*/  @P0 LDG.E R134, [R2.64] ;  /* 0x0000000402860981 */ /* 0x000166000c1e1900 */
[----:B------:R1:W3:Y:S01]  /*0140*/  F2I.FTZ.U32.TRUNC.NTZ R7, R6 ;  /* 0x0000000600077305 */ /* 0x0002e2000021f000 */
[----:B--2---:R-:W-:Y:S01]  /*0150*/  SHF.R.S32.HI R166, RZ, 0x1f, R137 ;  /* 0x0000001fffa67819 */ /* 0x004fe20000011489 */
[----:B------:R2:W5:Y:S01]  /*0160*/  @P1 LDG.E R132, [R4.64] ;  /* 0x0000000404841981 */ /* 0x000562000c1e1900 */
[----:B------:R-:W-:-:S02]  /*0170*/  IMAD.MOV.U32 R130, RZ, RZ, c[0x0][0x174] ;  /* 0x00005d00ff827624 */ /* 0x000fc400078e00ff */
[----:B------:R-:W-:Y:S01]  /*0180*/  IMAD R12, R136, c[0x0][0x280], RZ ;  /* 0x0000a000880c7a24 */ /* 0x000fe200078e02ff */
[----:B0-----:R-:W-:Y:S01]  /*0190*/  IABS R2, R139 ;  /* 0x0000008b00027213 */ /* 0x001fe20000000000 */
[----:B------:R-:W-:Y:S01]  /*01a0*/  IMAD R10, R166, c[0x0][0x1b0], RZ ;  /* 0x00006c00a60a7a24 */ /* 0x000fe200078e02ff */
[----:B------:R-:W-:Y:S01]  /*01b0*/  ISETP.GE.AND P3, PT, R130, 0x1, PT ;  /* 0x000000018200780c */ /* 0x000fe20003f66270 */
[----:B-1----:R-:W-:Y:S02]  /*01c0*/  IMAD.MOV.U32 R6, RZ, RZ, RZ ;  /* 0x000000ffff067224 */ /* 0x002fe400078e00ff */
[----:B--2---:R-:W-:Y:S02]  /*01d0*/  IMAD R4, R166, c[0x0][0x1d0], RZ ;  /* 0x00007400a6047a24 */ /* 0x004fe400078e02ff */
[----:B------:R-:W-:Y:S01]  /*01e0*/  IMAD.SHL.U32 R130, R130, 0x400, RZ ;  /* 0x0000040082827824 */ /* 0x000fe200078e00ff */
[----:B---3--:R-:W-:Y:S01]  /*01f0*/  IADD3 R8, RZ, -R7, RZ ;  /* 0x80000007ff087210 */ /* 0x008fe20007ffe0ff */
[----:B------:R-:W-:-:S02]  /*0200*/  IMAD R5, R137, c[0x0][0x1d4], R4 ;  /* 0x0000750089057a24 */ /* 0x000fc400078e0204 */
[----:B------:R-:W-:Y:S02]  /*0210*/  IMAD R13, R137, c[0x0][0x1b4], R10 ;  /* 0x00006d00890d7a24 */ /* 0x000fe400078e020a */
[----:B------:R-:W-:Y:S01]  /*0220*/  IMAD R3, R8, R11, RZ ;  /* 0x0000000b08037224 */ /* 0x000fe200078e02ff */
[----:B------:R-:W-:Y:S01]  /*0230*/  LOP3.LUT R8, R139, c[0x0][0x178], RZ, 0x3c, !PT ;  /* 0x00005e008b087a12 */ /* 0x000fe200078e3cff */
[----:B------:R-:W-:Y:S02]  /*0240*/  IMAD R10, R136, c[0x0][0x1e8], RZ ;  /* 0x00007a00880a7a24 */ /* 0x000fe400078e02ff */
[----:B------:R-:W-:Y:S01]  /*0250*/  IMAD.HI.U32 R7, R7, R3, R6 ;  /* 0x0000000307077227 */ /* 0x000fe200078e0006 */
[----:B------:R-:W-:-:S03]  /*0260*/  ISETP.GE.AND P2, PT, R8, RZ, PT ;  /* 0x000000ff0800720c */ /* 0x000fc60003f46270 */
[----:B------:R-:W-:Y:S02]  /*0270*/  IMAD R6, R166, c[0x0][0x1e0], RZ ;  /* 0x00007800a6067a24 */ /* 0x000fe400078e02ff */
[----:B------:R-:W-:-:S04]  /*0280*/  IMAD.HI.U32 R135, R7, R2, RZ ;  /* 0x0000000207877227 */ /* 0x000fc800078e00ff */
[----:B------:R-:W-:Y:S02]  /*0290*/  IMAD.MOV R0, RZ, RZ, -R135 ;  /* 0x000000ffff007224 */ /* 0x000fe400078e0a87 */
[----:B------:R-:W-:Y:S02]  /*02a0*/  IMAD R7, R137, c[0x0][0x1e4], R6 ;  /* 0x0000790089077a24 */ /* 0x000fe400078e0206 */
[----:B------:R-:W-:Y:S02]  /*02b0*/  IMAD R0, R11, R0, R2 ;  /* 0x000000000b007224 */ /* 0x000fe400078e0202 */
[----:B------:R-:W-:-:S03]  /*02c0*/  IMAD.WIDE.U32 R2, R137, c[0x0][0x1d0], RZ ;  /* 0x0000740089027a25 */ /* 0x000fc600078e00ff */
[----:B------:R-:W-:Y:S01]  /*02d0*/  ISETP.GT.U32.AND P1, PT, R11, R0, PT ;  /* 0x000000000b00720c */ /* 0x000fe20003f24070 */
[----:B------:R-:W-:Y:S01]  /*02e0*/  IMAD R8, R166, c[0x0][0x278], RZ ;  /* 0x00009e00a6087a24 */ /* 0x000fe200078e02ff */
[----:B------:R-:W-:Y:S01]  /*02f0*/  IADD3 R3, R3, R5, RZ ;  /* 0x0000000503037210 */ /* 0x000fe20007ffe0ff */
[----:B------:R-:W-:-:S04]  /*0300*/  IMAD.WIDE.U32 R4, R137, c[0x0][0x1e0], RZ ;  /* 0x0000780089047a25 */ /* 0x000fc800078e00ff */
[----:B------:R-:W-:Y:S02]  /*0310*/  IMAD.IADD R5, R5, 0x1, R7 ;  /* 0x0000000105057824 */ /* 0x000fe400078e0207 */
[----:B------:R-:W-:-:S04]  /*0320*/  IMAD.WIDE.U32 R6, R137, c[0x0][0x278], RZ ;  /* 0x00009e0089067a25 */ /* 0x000fc800078e00ff */
[----:B------:R-:W-:Y:S01]  /*0330*/  IMAD R9, R137, c[0x0][0x27c], R8 ;  /* 0x00009f0089097a24 */ /* 0x000fe200078e0208 */
[-C--:B------:R-:W-:Y:S01]  /*0340*/  @!P1 IADD3 R0, R0, -R11.reuse, RZ ;  /* 0x8000000b00009210 */ /* 0x080fe20007ffe0ff */
[----:B------:R-:W-:Y:S01]  /*0350*/  IMAD.WIDE.U32 R2, R139, c[0x0][0x1d8], R2 ;  /* 0x000076008b027a25 */ /* 0x000fe200078e0002 */
[----:B------:R-:W-:Y:S02]  /*0360*/  @!P1 IADD3 R135, R135, 0x1, RZ ;  /* 0x0000000187879810 */ /* 0x000fe40007ffe0ff */
[----:B------:R-:W-:Y:S01]  /*0370*/  ISETP.GE.U32.AND P0, PT, R0, R11, PT ;  /* 0x0000000b0000720c */ /* 0x000fe20003f06070 */
[----:B------:R-:W-:Y:S01]  /*0380*/  IMAD.IADD R7, R7, 0x1, R9 ;  /* 0x0000000107077824 */ /* 0x000fe200078e0209 */
[----:B------:R-:W-:Y:S01]  /*0390*/  IADD3 R11, R130, -0x400, RZ ;  /* 0xfffffc00820b7810 */ /* 0x000fe20007ffe0ff */
[----:B------:R-:W-:Y:S01]  /*03a0*/  IMAD.WIDE.U32 R8, R137, c[0x0][0x1b0], RZ ;  /* 0x00006c0089087a25 */ /* 0x000fe200078e00ff */
[----:B------:R-:W-:Y:S02]  /*03b0*/  ISETP.NE.AND P1, PT, RZ, c[0x0][0x178], PT ;  /* 0x00005e00ff007a0c */ /* 0x000fe40003f25270 */
[----:B------:R-:W-:Y:S01]  /*03c0*/  IADD3 R129, P4, R11, R2, RZ ;  /* 0x000000020b817210 */ /* 0x000fe20007f9e0ff */
[----:B------:R-:W-:Y:S01]  /*03d0*/  IMAD R0, R136, c[0x0][0x1d8], RZ ;  /* 0x0000760088007a24 */ /* 0x000fe200078e02ff */
[----:B------:R-:W-:Y:S01]  /*03e0*/  IADD3 R9, R9, R13, RZ ;  /* 0x0000000d09097210 */ /* 0x000fe20007ffe0ff */
[C---:B------:R-:W-:Y:S01]  /*03f0*/  IMAD R10, R139.reuse, c[0x0][0x1ec], R10 ;  /* 0x00007b008b0a7a24 */ /* 0x040fe200078e020a */
[----:B------:R-:W-:Y:S01]  /*0400*/  SHF.R.S32.HI R13, RZ, 0x1f, R11 ;  /* 0x0000001fff0d7819 */ /* 0x000fe2000001140b */
[----:B------:R-:W-:-:S02]  /*0410*/  IMAD R0, R139, c[0x0][0x1dc], R0 ;  /* 0x000077008b007a24 */ /* 0x000fc400078e0200 */
[----:B------:R-:W-:Y:S01]  /*0420*/  @P0 IADD3 R135, R135, 0x1, RZ ;  /* 0x0000000187870810 */ /* 0x000fe20007ffe0ff */
[----:B------:R-:W-:Y:S02]  /*0430*/  IMAD R12, R139, c[0x0][0x284], R12 ;  /* 0x0000a1008b0c7a24 */ /* 0x000fe400078e020c */
[----:B------:R-:W-:Y:S01]  /*0440*/  IADD3.X R0, R13, R3, R0, P4, !PT ;  /* 0x000000030d007210 */ /* 0x000fe200027fe400 */
[----:B------:R-:W-:-:S04]  /*0450*/  IMAD.WIDE.U32 R2, R139, c[0x0][0x1e8], R4 ;  /* 0x00007a008b027a25 */ /* 0x000fc800078e0004 */
[----:B------:R-:W-:Y:S01]  /*0460*/  IMAD.WIDE.U32 R4, R139, c[0x0][0x280], R6 ;  /* 0x0000a0008b047a25 */ /* 0x000fe200078e0006 */
[----:B------:R-:W-:-:S03]  /*0470*/  IADD3 R127, P0, R11, R2, RZ ;  /* 0x000000020b7f7210 */ /* 0x000fc60007f1e0ff */
[----:B------:R-:W-:Y:S01]  /*0480*/  @!P2 IMAD.MOV R135, RZ, RZ, -R135 ;  /* 0x000000ffff87a224 */ /* 0x000fe200078e0a87 */
[----:B------:R-:W-:Y:S01]  /*0490*/  @!P1 LOP3.LUT R135, RZ, c[0x0][0x178], RZ, 0x33, !PT ;  /* 0x00005e00ff879a12 */ /* 0x000fe200078e33ff */
[----:B------:R-:W-:Y:S01]  /*04a0*/  IMAD.MOV.U32 R131, RZ, RZ, RZ ;  /* 0x000000ffff837224 */ /* 0x000fe200078e00ff */
[----:B------:R-:W-:Y:S02]  /*04b0*/  IADD3 R125, P2, R11, R4, RZ ;  /* 0x000000040b7d7210 */ /* 0x000fe40007f5e0ff */
[----:B------:R-:W-:Y:S01]  /*04c0*/  IADD3.X R2, R13, R3, R10, P0, !PT ;  /* 0x000000030d027210 */ /* 0x000fe200007fe40a */
[----:B------:R-:W-:Y:S01]  /*04d0*/  IMAD.WIDE.U32 R8, R135, c[0x0][0x1c8], R8 ;  /* 0x0000720087087a25 */ /* 0x000fe200078e0008 */
[----:B------:R-:W-:Y:S02]  /*04e0*/  LEA R128, P1, R129, c[0x0][0x240], 0x1 ;  /* 0x0000900081807a11 */ /* 0x000fe400078208ff */
[----:B------:R-:W-:Y:S01]  /*04f0*/  ISETP.NE.U32.AND P0, PT, RZ, c[0x0][0x260], PT ;  /* 0x00009800ff007a0c */ /* 0x000fe20003f05070 */
[----:B------:R-:W-:Y:S01]  /*0500*/  IMAD.MOV.U32 R10, RZ, RZ, RZ ;  /* 0x000000ffff0a7224 */ /* 0x000fe200078e00ff */
[----:B------:R-:W-:-:S02]  /*0510*/  IADD3.X R4, R13, R5, R12, P2, !PT ;  /* 0x000000050d047210 */ /* 0x000fc400017fe40c */
[----:B------:R-:W-:Y:S02]  /*0520*/  LEA.HI.X R129, R129, c[0x0][0x244], R0, 0x1, P1 ;  /* 0x0000910081817a11 */ /* 0x000fe400008f0c00 */
[C---:B------:R-:W-:Y:S02]  /*0530*/  LEA R126, P2, R127.reuse, c[0x0][0x248], 0x1 ;  /* 0x000092007f7e7a11 */ /* 0x040fe400078408ff */
[----:B------:R-:W-:Y:S02]  /*0540*/  ISETP.NE.AND.EX P0, PT, RZ, c[0x0][0x264], PT, P0 ;  /* 0x00009900ff007a0c */ /* 0x000fe40003f05300 */
[----:B------:R-:W-:Y:S02]  /*0550*/  ISETP.NE.U32.AND P1, PT, RZ, c[0x0][0x328], PT ;  /* 0x0000ca00ff007a0c */ /* 0x000fe40003f25070 */
[----:B------:R-:W-:Y:S02]  /*0560*/  SHF.R.S32.HI R165, RZ, 0x1f, R135 ;  /* 0x0000001fffa57819 */ /* 0x000fe40000011487 */
[----:B------:R-:W-:-:S02]  /*0570*/  LEA.HI.X R127, R127, c[0x0][0x24c], R2, 0x1, P2 ;  /* 0x000093007f7f7a11 */ /* 0x000fc400010f0c02 */
[----:B------:R-:W-:Y:S01]  /*0580*/  ISETP.NE.AND.EX P1, PT, RZ, c[0x0][0x32c], PT, P1 ;  /* 0x0000cb00ff007a0c */ /* 0x000fe20003f25310 */
[----:B------:R-:W-:Y:S01]  /*0590*/  IMAD R0, R165, c[0x0][0x1c8], RZ ;  /* 0x00007200a5007a24 */ /* 0x000fe200078e02ff */
[----:B------:R-:W-:Y:S02]  /*05a0*/  ISETP.NE.U32.AND P2, PT, RZ, c[0x0][0x348], PT ;  /* 0x0000d200ff007a0c */ /* 0x000fe40003f45070 */
[----:B------:R-:W-:Y:S01]  /*05b0*/  LEA R124, P4, R125, c[0x0][0x308], 0x1 ;  /* 0x0000c2007d7c7a11 */ /* 0x000fe200078808ff */
[----:B------:R-:W-:Y:S01]  /*05c0*/  IMAD R3, R135, c[0x0][0x1cc], R0 ;  /* 0x0000730087037a24 */ /* 0x000fe200078e0200 */
[----:B------:R-:W-:Y:S01]  /*05d0*/  ISETP.NE.AND.EX P2, PT, RZ, c[0x0][0x34c], PT, P2 ;  /* 0x0000d300ff007a0c */ /* 0x000fe20003f45320 */
[----:B------:R-:W-:Y:S01]  /*05e0*/  @P0 IMAD R0, R137, c[0x0][0x164], R139 ;  /* 0x0000590089000a24 */ /* 0x000fe200078e028b */
[----:B------:R-:W-:Y:S01]  /*05f0*/  IADD3 R11, P5, R11, R8, RZ ;  /* 0x000000080b0b7210 */ /* 0x000fe20007fbe0ff */
[----:B------:R-:W-:Y:S01]  /*0600*/  IMAD.IADD R2, R9, 0x1, R3 ;  /* 0x0000000109027824 */ /* 0x000fe200078e0203 */
[----:B------:R-:W-:Y:S01]  /*0610*/  LEA.HI.X R125, R125, c[0x0][0x30c], R4, 0x1, P4 ;  /* 0x0000c3007d7d7a11 */ /* 0x000fe200020f0c04 */
[----:B------:R-:W-:Y:S01]  /*0620*/  @P0 IMAD R0, R0, c[0x0][0x174], RZ ;  /* 0x00005d0000000a24 */ /* 0x000fe200078e02ff */
[----:B------:R-:W-:Y:S01]  /*0630*/  CS2R R8, SRZ ;  /* 0x0000000000087805 */ /* 0x000fe2000001ff00 */
[----:B------:R-:W-:Y:S01]  /*0640*/  @P1 LEA R10, P4, R139, c[0x0][0x328], 0x2 ;  /* 0x0000ca008b0a1a11 */ /* 0x000fe200078810ff */
[----:B------:R-:W-:Y:S01]  /*0650*/  IMAD.MOV.U32 R3, RZ, RZ, RZ ;  /* 0x000000ffff037224 */ /* 0x000fe200078e00ff */
[----:B------:R-:W-:Y:S01]  /*0660*/  IADD3.X R2, R13, R2, RZ, P5, !PT ;  /* 0x000000020d027210 */ /* 0x000fe20002ffe4ff */
[----:B------:R-:W-:Y:S01]  /*0670*/  @P0 IMAD R0, R0, c[0x0][0x16c], RZ ;  /* 0x00005b0000000a24 */ /* 0x000fe200078e02ff */
[----:B------:R-:W-:-:S02]  /*0680*/  @P0 MOV R13, 0x8 ;  /* 0x00000008000d0802 */ /* 0x000fc40000000f00 */
[----:B------:R-:W-:Y:S02]  /*0690*/  LEA R123, P6, R11, c[0x0][0x230], 0x1 ;  /* 0x00008c000b7b7a11 */ /* 0x000fe400078c08ff */
[C---:B------:R-:W-:Y:S01]  /*06a0*/  @P1 LEA.HI.X R3, R139.reuse, c[0x0][0x32c], R136, 0x2, P4 ;  /* 0x0000cb008b031a11 */ /* 0x040fe200020f1488 */
[----:B------:R-:W-:Y:S01]  /*06b0*/  @P0 IMAD.WIDE R12, R0, R13, c[0x0][0x260] ;  /* 0x00009800000c0625 */ /* 0x000fe200078e020d */
[----:B------:R-:W-:Y:S01]  /*06c0*/  @P2 LEA R8, P5, R139, c[0x0][0x348], 0x2 ;  /* 0x0000d2008b082a11 */ /* 0x000fe200078a10ff */
[----:B------:R-:W-:Y:S01]  /*06d0*/  @!P0 CS2R R12, SRZ ;  /* 0x00000000000c8805 */ /* 0x000fe2000001ff00 */
[----:B------:R-:W-:Y:S01]  /*06e0*/  LEA.HI.X R121, R11, c[0x0][0x234], R2, 0x1, P6 ;  /* 0x00008d000b797a11 */ /* 0x000fe200030f0c02 */
[----:B------:R-:W-:Y:S01]  /*06f0*/  IMAD.MOV.U32 R11, RZ, RZ, R3 ;  /* 0x000000ffff0b7224 */ /* 0x000fe200078e0003 */
[----:B------:R-:W-:Y:S01]  /*0700*/  @P2 LEA.HI.X R9, R139, c[0x0][0x34c], R136, 0x2, P5 ;  /* 0x0000d3008b092a11 */ /* 0x000fe200028f1488 */
[----:B------:R-:W-:Y:S05]  /*0710*/  @!P3 BRA `(.L_x_2608) ;  /* 0x00006aa00000b947 */ /* 0x000fea0003800000 */
[----:B------:R-:W0:Y:S01]  /*0720*/  S2R R122, SR_TID.X ;  /* 0x00000000007a7919 */ /* 0x000e220000002100 */
[----:B------:R-:W-:Y:S01]  /*0730*/  HFMA2.MMA R131, -RZ, RZ, 0, 0 ;  /* 0x00000000ff837435 */ /* 0x000fe200000001ff */
[----:B------:R-:W-:-:S02]  /*0740*/  IMAD.MOV.U32 R119, RZ, RZ, RZ ;  /* 0x000000ffff777224 */ /* 0x000fc400078e00ff */
[----:B------:R-:W1:Y:S01]  /*0750*/  S2R R120, SR_LANEID ;  /* 0x0000000000787919 */ /* 0x000e620000000000 */
[----:B------:R-:W-:Y:S01]  /*0760*/  IMAD.MOV.U32 R133, RZ, RZ, RZ ;  /* 0x000000ffff857224 */ /* 0x000fe200078e00ff */
[----:B0-----:R-:W-:-:S04]  /*0770*/  SHF.R.S32.HI R3, RZ, 0x1f, R122 ;  /* 0x0000001fff037819 */ /* 0x001fc8000001147a */
[----:B------:R-:W-:-:S04]  /*0780*/  LEA.HI R3, R3, R122, RZ, 0x5 ;  /* 0x0000007a03037211 */ /* 0x000fc800078f28ff */
[----:B-1----:R-:W-:Y:S02]  /*0790*/  SHF.R.S32.HI R118, RZ, 0x5, R3 ;  /* 0x00000005ff767819 */ /* 0x002fe40000011403 */
.L_x_2663:
[----:B------:R-:W-:Y:S01]  /*07a0*/  SHF.L.U32 R142, R122, 0x4, RZ ;  /* 0x000000047a8e7819 */ /* 0x000fe200000006ff */
[----:B------:R-:W-:Y:S01]  /*07b0*/  BAR.SYNC.DEFER_BLOCKING 0x0 ;  /* 0x0000000000007b1d */ /* 0x000fe20000010000 */
[----:B------:R-:W-:Y:S02]  /*07c0*/  IADD3 R164, -R119, c[0x0][0x174], RZ ;  /* 0x00005d0077a47a10 */ /* 0x000fe40007ffe1ff */
        /* <DEDUP_REMOVED lines=15> */
[----:B------:R-:W-:Y:S02]  /*08c0*/  LOP3.LUT R32, R2, 0xc0, RZ, 0xfc, !PT ;  /* 0x000000c002207812 */ /* 0x000fe400078efcff */
        /* <DEDUP_REMOVED lines=88> */
[-C--:B------:R-:W-:Y:S02]  /*0e50*/  LEA.HI.SX32 R63, R63, R42.reuse, 0x1b ;  /* 0x0000002a3f3f7211 */ /* 0x080fe400078fdaff */
        /* <DEDUP_REMOVED lines=9> */
[----:B------:R-:W-:Y:S02]  /*0ef0*/  IMAD.SHL.U32 R102, R67, 0x2, RZ ;  /* 0x0000000243667824 */ /* 0x000fe400078e00ff */
[----:B------:R-:W-:Y:S01]  /*0f00*/  IMAD.SHL.U32 R101, R69, 0x2, RZ ;  /* 0x0000000245657824 */ /* 0x000fe200078e00ff */
[----:B------:R-:W-:-:S02]  /*0f10*/  ISETP.GE.AND P2, PT, R2, R71, PT ;  /* 0x000000470200720c */ /* 0x000fc40003f46270 */
[-C--:B------:R-:W-:Y:S01]  /*0f20*/  ISETP.GE.AND P1, PT, R26, R71.reuse, PT ;  /* 0x000000471a00720c */ /* 0x080fe20003f26270 */
[----:B------:R-:W-:Y:S01]  /*0f30*/  IMAD.WIDE R4, R2, 0x2, R126 ;  /* 0x0000000202047825 */ /* 0x000fe200078e027e */
[-C--:B------:R-:W-:Y:S02]  /*0f40*/  ISETP.GE.AND P0, PT, R28, R71.reuse, PT ;  /* 0x000000471c00720c */ /* 0x080fe40003f06270 */
[-C--:B------:R-:W-:Y:S02]  /*0f50*/  ISETP.GE.AND P4, PT, R29, R71.reuse, PT ;  /* 0x000000471d00720c */ /* 0x080fe40003f86270 */
[-C--:B------:R-:W-:Y:S02]  /*0f60*/  ISETP.GE.AND P6, PT, R30, R71.reuse, PT ;  /* 0x000000471e00720c */ /* 0x080fe40003fc6270 */
[-C--:B------:R-:W-:Y:S02]  /*0f70*/  ISETP.GE.AND P5, PT, R31, R71.reuse, PT ;  /* 0x000000471f00720c */ /* 0x080fe40003fa6270 */
[----:B------:R-:W-:Y:S01]  /*0f80*/  ISETP.GE.AND P3, PT, R32, R71, PT ;  /* 0x000000472000720c */ /* 0x000fe20003f66270 */
        /* <DEDUP_REMOVED lines=8> */
[----:B------:R-:W-:Y:S04]  /*1010*/  STS.U16 [R110+0x180], R19 ;  /* 0x000180136e007388 */ /* 0x000fe80000000400 */
[----:B------:R2:W-:Y:S04]  /*1020*/  STS.U16 [R109+0x1c0], R16 ;  /* 0x0001c0106d007388 */ /* 0x0005e80000000400 */
[----:B------:R-:W-:Y:S01]  /*1030*/  STS.U16 [R108+0x200], R21 ;  /* 0x000200156c007388 */ /* 0x000fe20000000400 */
        /* <DEDUP_REMOVED lines=27> */
[----:B0-----:R-:W-:Y:S02]  /*11f0*/  PRMT R6, RZ, 0x7610, R6 ;  /* 0x00007610ff067816 */ /* 0x001fe40000000006 */
[----:B------:R-:W-:Y:S02]  /*1200*/  PRMT R15, RZ, 0x7610, R15 ;  /* 0x00007610ff0f7816 */ /* 0x000fe4000000000f */
[----:B-1----:R-:W-:Y:S02]  /*1210*/  PRMT R14, RZ, 0x7610, R14 ;  /* 0x00007610ff0e7816 */ /* 0x002fe4000000000e */
[----:B------:R-:W-:Y:S02]  /*1220*/  PRMT R17, RZ, 0x7610, R17 ;  /* 0x00007610ff117816 */ /* 0x000fe40000000011 */
[----:B--2---:R-:W-:Y:S02]  /*1230*/  PRMT R16, RZ, 0x7610, R16 ;  /* 0x00007610ff107816 */ /* 0x004fe40000000010 */
[----:B------:R-:W-:-:S02]  /*1240*/  PRMT R19, RZ, 0x7610, R19 ;  /* 0x00007610ff137816 */ /* 0x000fc40000000013 */
[----:B---3--:R-:W-:Y:S02]  /*1250*/  PRMT R18, RZ, 0x7610, R18 ;  /* 0x00007610ff127816 */ /* 0x008fe40000000012 */
[----:B------:R-:W-:Y:S01]  /*1260*/  PRMT R21, RZ, 0x7610, R21 ;  /* 0x00007610ff157816 */ /* 0x000fe20000000015 */
[----:B------:R0:W2:Y:S01]  /*1270*/  @!P2 LDG.E.U16 R7, [R4.64] ;  /* 0x000000040407a981 */ /* 0x0000a2000c1e1500 */
[----:B------:R-:W-:-:S03]  /*1280*/  ISETP.GE.AND P2, PT, R33, R71, PT ;  /* 0x000000472100720c */ /* 0x000fc60003f46270 */
[----:B------:R0:W3:Y:S01]  /*1290*/  @!P1 LDG.E.U16 R6, [R4.64+0x40] ;  /* 0x0000400404069981 */ /* 0x0000e2000c1e1500 */
        /* <DEDUP_REMOVED lines=14> */
[----:B------:R-:W-:Y:S02]  /*1380*/  ISETP.GE.AND P1, PT, R41, R71, PT ;  /* 0x000000472900720c */ /* 0x000fe40003f26270 */
[----:B----4-:R-:W-:Y:S02]  /*1390*/  PRMT R20, RZ, 0x7610, R20 ;  /* 0x00007610ff147816 */ /* 0x010fe40000000014 */
        /* <DEDUP_REMOVED lines=13> */
[----:B------:R-:W-:-:S02]  /*1470*/  ISETP.GE.AND P1, PT, R26, R71, PT ;  /* 0x000000471a00720c */ /* 0x000fc40003f26270 */
[-C--:B------:R-:W-:Y:S02]  /*1480*/  ISETP.GE.AND P2, PT, R2, R71.reuse, PT ;  /* 0x000000470200720c */ /* 0x080fe40003f46270 */
[-C--:B------:R-:W-:Y:S02]  /*1490*/  ISETP.GE.AND P4, PT, R29, R71.reuse, PT ;  /* 0x000000471d00720c */ /* 0x080fe40003f86270 */
[-C--:B------:R-:W-:Y:S02]  /*14a0*/  ISETP.GE.AND P0, PT, R28, R71.reuse, PT ;  /* 0x000000471c00720c */ /* 0x080fe40003f06270 */
[----:B------:R-:W-:Y:S01]  /*14b0*/  PRMT R29, RZ, 0x7610, R29 ;  /* 0x00007610ff1d7816 */ /* 0x000fe2000000001d */
[----:B0-----:R-:W-:Y:S01]  /*14c0*/  IMAD.WIDE R4, R2, 0x2, R124 ;  /* 0x0000000202047825 */ /* 0x001fe200078e027c */
[----:B------:R-:W-:Y:S02]  /*14d0*/  PRMT R28, RZ, 0x7610, R28 ;  /* 0x00007610ff1c7816 */ /* 0x000fe4000000001c */
[----:B------:R-:W-:-:S02]  /*14e0*/  ISETP.GE.AND P6, PT, R30, R71, PT ;  /* 0x000000471e00720c */ /* 0x000fc40003fc6270 */
[-C--:B------:R-:W-:Y:S02]  /*14f0*/  ISETP.GE.AND P5, PT, R31, R71.reuse, PT ;  /* 0x000000471f00720c */ /* 0x080fe40003fa6270 */
[----:B------:R-:W-:Y:S02]  /*1500*/  ISETP.GE.AND P3, PT, R32, R71, PT ;  /* 0x000000472000720c */ /* 0x000fe40003f66270 */
[----:B------:R-:W-:Y:S02]  /*1510*/  PRMT R30, RZ, 0x7610, R30 ;  /* 0x00007610ff1e7816 */ /* 0x000fe4000000001e */
[----:B------:R-:W-:Y:S02]  /*1520*/  PRMT R31, RZ, 0x7610, R31 ;  /* 0x00007610ff1f7816 */ /* 0x000fe4000000001f */
[----:B------:R-:W-:Y:S02]  /*1530*/  PRMT R32, RZ, 0x7610, R32 ;  /* 0x00007610ff207816 */ /* 0x000fe40000000020 */
[----:B------:R-:W-:Y:S01]  /*1540*/  PRMT R42, RZ, 0x7610, R42 ;  /* 0x00007610ff2a7816 */ /* 0x000fe2000000002a */
[----:B--2---:R-:W-:Y:S04]  /*1550*/  STS.U16 [R116], R7 ;  /* 0x0000000774007388 */ /* 0x004fe80000000400 */
[----:B---3--:R-:W-:Y:S04]  /*1560*/  STS.U16 [R115+0x40], R6 ;  /* 0x0000400673007388 */ /* 0x008fe80000000400 */
        /* <DEDUP_REMOVED lines=18> */
[----:B------:R-:W3:Y:S04]  /*1690*/  LDS.U16 R14, [R100+0x6] ;  /* 0x00000600640e7984 */ /* 0x000ee80000000400 */
        /* <DEDUP_REMOVED lines=23> */
[----:B------:R-:W-:Y:S02]  /*1810*/  PRMT R35, RZ, 0x7610, R35 ;  /* 0x00007610ff237816 */ /* 0x000fe40000000023 */
[-C--:B------:R-:W-:Y:S01]  /*1820*/  ISETP.GE.AND P4, PT, R36, R71.reuse, PT ;  /* 0x000000472400720c */ /* 0x080fe20003f86270 */
        /* <DEDUP_REMOVED lines=21> */
[----:B------:R0:W4:Y:S04]  /*1980*/  @!P2 LDG.E.U16 R41, [R4.64+0x380] ;  /* 0x000380040429a981 */ /* 0x000128000c1e1500 */
[----:B------:R0:W4:Y:S02]  /*1990*/  @!P1 LDG.E.U16 R42, [R4.64+0x3c0] ;  /* 0x0003c004042a9981 */ /* 0x000124000c1e1500 */
[----:B0-----:R-:W-:-:S02]  /*19a0*/  PRMT R4, RZ, 0x5410, R163 ;  /* 0x00005410ff047816 */ /* 0x001fc400000000a3 */
[----:B------:R-:W-:Y:S02]  /*19b0*/  PRMT R5, RZ, 0x5410, R99 ;  /* 0x00005410ff057816 */ /* 0x000fe40000000063 */
[----:B------:R-:W-:Y:S02]  /*19c0*/  ISETP.LT.AND P0, PT, RZ, c[0x0][0x16c], PT ;  /* 0x00005b00ff007a0c */ /* 0x000fe40003f01270 */
[----:B-1----:R-:W-:Y:S02]  /*19d0*/  PRMT R67, RZ, 0x5410, R6 ;  /* 0x00005410ff437816 */ /* 0x002fe40000000006 */
[----:B--2---:R-:W-:Y:S02]  /*19e0*/  PRMT R7, RZ, 0x5410, R7 ;  /* 0x00005410ff077816 */ /* 0x004fe40000000007 */
[----:B---3--:R-:W-:Y:S02]  /*19f0*/  PRMT R65, RZ, 0x5410, R14 ;  /* 0x00005410ff417816 */ /* 0x008fe4000000000e */
        /* <DEDUP_REMOVED lines=11> */
[--C-:B-----5:R-:W-:Y:S02]  /*1ab0*/  FADD.FTZ R67, R67, R132.reuse ;  /* 0x0000008443437221 */ /* 0x120fe40000010000 */
        /* <DEDUP_REMOVED lines=10> */
[--C-:B------:R-:W-:Y:S02]  /*1b60*/  FADD.FTZ R56, R23, R132.reuse ;  /* 0x0000008417387221 */ /* 0x100fe40000010000 */
[--C-:B------:R-:W-:Y:S02]  /*1b70*/  FADD.FTZ R55, R55, R132.reuse ;  /* 0x0000008437377221 */ /* 0x100fe40000010000 */
[----:B------:R-:W-:Y:S01]  /*1b80*/  FADD.FTZ R54, R25, R132 ;  /* 0x0000008419367221 */ /* 0x000fe20000010000 */
        /* <DEDUP_REMOVED lines=78> */
[----:B------:R-:W-:Y:S02]  /*2070*/  PRMT R5, RZ, 0x5410, R0 ;  /* 0x00005410ff057816 */ /* 0x000fe40000000000 */
[----:B------:R-:W-:Y:S01]  /*2080*/  PRMT R27, RZ, 0x5410, R26 ;  /* 0x00005410ff1b7816 */ /* 0x000fe2000000001a */
[----:B------:R-:W-:-:S02]  /*2090*/  FFMA.FTZ R133, R69, R133, R4 ;  /* 0x0000008545857223 */ /* 0x000fc40000010004 */
[--C-:B------:R-:W-:Y:S02]  /*20a0*/  FADD.FTZ R68, R5, R132.reuse ;  /* 0x0000008405447221 */ /* 0x100fe40000010000 */
[----:B------:R-:W-:Y:S02]  /*20b0*/  FADD.FTZ R52, R27, R132 ;  /* 0x000000841b347221 */ /* 0x000fe40000010000 */
        /* <DEDUP_REMOVED lines=15> */
[----:B------:R-:W-:Y:S01]  /*21b0*/  FMUL.FTZ R36, R69, R134 ;  /* 0x0000008645247220 */ /* 0x000fe20000410000 */
[----:B------:R-:W-:Y:S06]  /*21c0*/  BAR.SYNC.DEFER_BLOCKING 0x0 ;  /* 0x0000000000007b1d */ /* 0x000fec0000010000 */
[----:B------:R-:W-:Y:S05]  /*21d0*/  @P0 BRA `(.L_x_2609) ;  /* 0x000000a000000947 */ /* 0x000fea0003800000 */
        /* <DEDUP_REMOVED lines=10> */
.L_x_2609:
[----:B------:R-:W-:Y:S01]  /*2280*/  IADD3 R18, R164, -0x1, RZ ;  /* 0xffffffffa4127810 */ /* 0x000fe20007ffe0ff */
[----:B------:R-:W-:Y:S01]  /*2290*/  HFMA2.MMA R19, -RZ, RZ, 0, 0 ;  /* 0x00000000ff137435 */ /* 0x000fe200000001ff */
[----:B------:R-:W-:Y:S01]  /*22a0*/  CS2R R20, SRZ ;  /* 0x0000000000147805 */ /* 0x000fe2000001ff00 */
[----:B------:R-:W-:Y:S01]  /*22b0*/  IMAD.MOV.U32 R37, RZ, RZ, RZ ;  /* 0x000000ffff257224 */ /* 0x000fe200078e00ff */
[----:B------:R-:W-:Y:S01]  /*22c0*/  LEA.HI R0, R18, R18, RZ, 0x1 ;  /* 0x0000001212007211 */ /* 0x000fe200078f08ff */
[----:B------:R-:W-:Y:S01]  /*22d0*/  CS2R R34, SRZ ;  /* 0x0000000000227805 */ /* 0x000fe2000001ff00 */
[----:B------:R-:W-:Y:S01]  /*22e0*/  CS2R R32, SRZ ;  /* 0x0000000000207805 */ /* 0x000fe2000001ff00 */
[----:B------:R-:W-:Y:S01]  /*22f0*/  CS2R R30, SRZ ;  /* 0x00000000001e7805 */ /* 0x000fe2000001ff00 */
[----:B------:R-:W-:Y:S01]  /*2300*/  LOP3.LUT R5, R0, 0xfffffe, RZ, 0xc0, !PT ;  /* 0x00fffffe00057812 */ /* 0x000fe200078ec0ff */
[----:B------:R-:W-:Y:S01]  /*2310*/  IMAD.MOV.U32 R0, RZ, RZ, RZ ;  /* 0x000000ffff007224 */ /* 0x000fe200078e00ff */
[----:B------:R-:W-:Y:S01]  /*2320*/  CS2R R28, SRZ ;  /* 0x00000000001c7805 */ /* 0x000fe2000001ff00 */
[----:B------:R-:W-:Y:S01]  /*2330*/  CS2R R26, SRZ ;  /* 0x00000000001a7805 */ /* 0x000fe2000001ff00 */
[----:B------:R-:W-:Y:S01]  /*2340*/  CS2R R24, SRZ ;  /* 0x0000000000187805 */ /* 0x000fe2000001ff00 */
[----:B------:R-:W-:Y:S01]  /*2350*/  IMAD.IADD R18, R18, 0x1, -R5 ;  /* 0x0000000112127824 */ /* 0x000fe200078e0a05 */
[----:B------:R-:W-:-:S02]  /*2360*/  CS2R R22, SRZ ;  /* 0x0000000000167805 */ /* 0x000fc4000001ff00 */
.L_x_2658:
[----:B------:R-:W-:Y:S01]  /*2370*/  IMAD R6, R136, c[0x0][0x180], RZ ;  /* 0x0000600088067a24 */ /* 0x000fe200078e02ff */
[----:B------:R-:W-:-:S02]  /*2380*/  IADD3 R151, -R117, c[0x0][0x168], RZ ;  /* 0x00005a0075977a10 */ /* 0x000fc40007ffe1ff */
[C---:B------:R-:W-:Y:S01]  /*2390*/  LOP3.LUT R4, R2.reuse, 0x20, RZ, 0xfc, !PT ;  /* 0x0000002002047812 */ /* 0x040fe200078efcff */
[C---:B------:R-:W-:Y:S01]  /*23a0*/  IMAD R3, R139.reuse, c[0x0][0x184], R6 ;  /* 0x000061008b037a24 */ /* 0x040fe200078e0206 */
[----:B------:R-:W-:Y:S02]  /*23b0*/  LOP3.LUT R14, R2, 0x40, RZ, 0xfc, !PT ;  /* 0x00000040020e7812 */ /* 0x000fe400078efcff */
[-C--:B------:R-:W-:Y:S01]  /*23c0*/  ISETP.GE.AND P4, PT, R4, R151.reuse, PT ;  /* 0x000000970400720c */ /* 0x080fe20003f86270 */
[----:B------:R-:W-:Y:S01]  /*23d0*/  IMAD.WIDE.U32 R4, R139, c[0x0][0x180], RZ ;  /* 0x000060008b047a25 */ /* 0x000fe200078e00ff */
[----:B------:R-:W-:Y:S02]  /*23e0*/  LOP3.LUT R6, R2, 0x60, RZ, 0xfc, !PT ;  /* 0x0000006002067812 */ /* 0x000fe400078efcff */
[----:B------:R-:W-:Y:S01]  /*23f0*/  SHF.R.S32.HI R140, RZ, 0x1f, R21 ;  /* 0x0000001fff8c7819 */ /* 0x000fe20000011415 */
[----:B------:R-:W-:Y:S01]  /*2400*/  IMAD.IADD R5, R5, 0x1, R3 ;  /* 0x0000000105057824 */ /* 0x000fe200078e0203 */
[----:B------:R-:W-:-:S02]  /*2410*/  ISETP.GE.AND P5, PT, R14, R151, PT ;  /* 0x000000970e00720c */ /* 0x000fc40003fa6270 */
[----:B------:R-:W-:Y:S01]  /*2420*/  LOP3.LUT R14, R2, 0x80, RZ, 0xfc, !PT ;  /* 0x00000080020e7812 */ /* 0x000fe200078efcff */
[C---:B------:R-:W-:Y:S01]  /*2430*/  IMAD.WIDE.U32 R4, R21.reuse, c[0x0][0x188], R4 ;  /* 0x0000620015047a25 */ /* 0x040fe200078e0004 */
[-C--:B------:R-:W-:Y:S02]  /*2440*/  ISETP.GE.AND P6, PT, R6, R151.reuse, PT ;  /* 0x000000970600720c */ /* 0x080fe40003fc6270 */
[----:B------:R-:W-:Y:S01]  /*2450*/  SHF.R.S32.HI R3, RZ, 0x1f, R2 ;  /* 0x0000001fff037819 */ /* 0x000fe20000011402 */
[----:B------:R-:W-:Y:S01]  /*2460*/  IMAD R6, R140, c[0x0][0x188], RZ ;  /* 0x000062008c067a24 */ /* 0x000fe200078e02ff */
[-C--:B------:R-:W-:Y:S01]  /*2470*/  ISETP.GE.AND P0, PT, R14, R151.reuse, PT ;  /* 0x000000970e00720c */ /* 0x080fe20003f06270 */
[----:B------:R-:W-:Y:S01]  /*2480*/  IMAD R14, R140, c[0x0][0x1c0], RZ ;  /* 0x000070008c0e7a24 */ /* 0x000fe200078e02ff */
[----:B------:R-:W-:Y:S01]  /*2490*/  ISETP.GE.AND P3, PT, R2, R151, PT ;  /* 0x000000970200720c */ /* 0x000fe20003f66270 */
[C---:B------:R-:W-:Y:S01]  /*24a0*/  IMAD R15, R21.reuse, c[0x0][0x18c], R6 ;  /* 0x00006300150f7a24 */ /* 0x040fe200078e0206 */
[----:B------:R-:W-:Y:S01]  /*24b0*/  PRMT R141, RZ, 0x7610, R141 ;  /* 0x00007610ff8d7816 */ /* 0x000fe2000000008d */
[C---:B------:R-:W-:Y:S01]  /*24c0*/  IMAD R17, R21.reuse, c[0x0][0x1c4], R14 ;  /* 0x0000710015117a24 */ /* 0x040fe200078e020e */
[----:B------:R-:W-:Y:S01]  /*24d0*/  LEA R14, P1, R4, c[0x0][0x220], 0x2 ;  /* 0x00008800040e7a11 */ /* 0x000fe200078210ff */
[----:B------:R-:W-:Y:S01]  /*24e0*/  IMAD.WIDE.U32 R6, R21, c[0x0][0x1c0], R2 ;  /* 0x0000700015067a25 */ /* 0x000fe200078e0002 */
[----:B------:R-:W-:-:S02]  /*24f0*/  IADD3 R15, R5, R15, RZ ;  /* 0x0000000f050f7210 */ /* 0x000fc40007ffe0ff */
[----:B------:R-:W-:Y:S01]  /*2500*/  LOP3.LUT R138, R2, 0xa0, RZ, 0xfc, !PT ;  /* 0x000000a0028a7812 */ /* 0x000fe200078efcff */
[----:B------:R-:W-:Y:S01]  /*2510*/  IMAD.IADD R5, R7, 0x1, R17 ;  /* 0x0000000107057824 */ /* 0x000fe200078e0211 */
[----:B------:R-:W-:Y:S02]  /*2520*/  LEA R16, P2, R6, R123, 0x1 ;  /* 0x0000007b06107211 */ /* 0x000fe400078408ff */
[----:B------:R-:W-:Y:S02]  /*2530*/  LEA.HI.X R15, R4, c[0x0][0x224], R15, 0x2, P1 ;  /* 0x00008900040f7a11 */ /* 0x000fe400008f140f */
[----:B------:R-:W-:Y:S02]  /*2540*/  LEA.HI.X R17, R6, R121, R5, 0x1, P2 ;  /* 0x0000007906117211 */ /* 0x000fe400010f0c05 */
[C---:B------:R-:W-:Y:S02]  /*2550*/  LOP3.LUT R4, R2.reuse, 0xe0, RZ, 0xfc, !PT ;  /* 0x000000e002047812 */ /* 0x040fe400078efcff */
[----:B------:R-:W-:Y:S01]  /*2560*/  PRMT R143, RZ, 0x7610, R143 ;  /* 0x00007610ff8f7816 */ /* 0x000fe2000000008f */
[----:B------:R-:W2:Y:S01]  /*2570*/  @!P3 LDG.E.U16 R141, [R16.64] ;  /* 0x00000004108db981 */ /* 0x000ea2000c1e1500 */
[----:B------:R-:W-:-:S02]  /*2580*/  LOP3.LUT R142, R2, 0xc0, RZ, 0xfc, !PT ;  /* 0x000000c0028e7812 */ /* 0x000fc400078efcff */
[-C--:B------:R-:W-:Y:S02]  /*2590*/  ISETP.GE.AND P3, PT, R4, R151.reuse, PT ;  /* 0x000000970400720c */ /* 0x080fe40003f66270 */
[-C--:B------:R-:W-:Y:S01]  /*25a0*/  ISETP.GE.AND P1, PT, R138, R151.reuse, PT ;  /* 0x000000978a00720c */ /* 0x080fe20003f26270 */
[----:B------:R-:W3:Y:S01]  /*25b0*/  @!P5 LDG.E.U16 R143, [R16.64+0x80] ;  /* 0x00008004108fd981 */ /* 0x000ee2000c1e1500 */
[----:B------:R-:W-:Y:S02]  /*25c0*/  LOP3.LUT R4, R2, 0x120, RZ, 0xfc, !PT ;  /* 0x0000012002047812 */ /* 0x000fe400078efcff */
[----:B------:R-:W-:Y:S01]  /*25d0*/  ISETP.GE.AND P2, PT, R142, R151, PT ;  /* 0x000000978e00720c */ /* 0x000fe20003f46270 */
[----:B------:R0:W4:Y:S01]  /*25e0*/  LDG.E R138, [R14.64] ;  /* 0x000000040e8a7981 */ /* 0x000122000c1e1900 */
[----:B------:R-:W-:Y:S02]  /*25f0*/  PRMT R144, RZ, 0x7610, R144 ;  /* 0x00007610ff907816 */ /* 0x000fe40000000090 */
[----:B------:R-:W-:-:S02]  /*2600*/  PRMT R142, RZ, 0x7610, R142 ;  /* 0x00007610ff8e7816 */ /* 0x000fc4000000008e */
[-C--:B------:R-:W-:Y:S02]  /*2610*/  ISETP.GE.AND P5, PT, R4, R151.reuse, PT ;  /* 0x000000970400720c */ /* 0x080fe40003fa6270 */
[C---:B------:R-:W-:Y:S01]  /*2620*/  LOP3.LUT R4, R2.reuse, 0x140, RZ, 0xfc, !PT ;  /* 0x0000014002047812 */ /* 0x040fe200078efcff */
[----:B------:R-:W3:Y:S01]  /*2630*/  @!P6 LDG.E.U16 R144, [R16.64+0xc0] ;  /* 0x0000c0041090e981 */ /* 0x000ee2000c1e1500 */
[----:B------:R-:W-:Y:S02]  /*2640*/  LOP3.LUT R6, R2, 0x100, RZ, 0xfc, !PT ;  /* 0x0000010002067812 */ /* 0x000fe400078efcff */
[----:B------:R-:W-:Y:S01]  /*2650*/  PRMT R146, RZ, 0x7610, R146 ;  /* 0x00007610ff927816 */ /* 0x000fe20000000092 */
[----:B------:R-:W3:Y:S01]  /*2660*/  @!P4 LDG.E.U16 R142, [R16.64+0x40] ;  /* 0x00004004108ec981 */ /* 0x000ee2000c1e1500 */
[-C--:B------:R-:W-:Y:S02]  /*2670*/  ISETP.GE.AND P6, PT, R4, R151.reuse, PT ;  /* 0x000000970400720c */ /* 0x080fe40003fc6270 */
[----:B------:R-:W-:-:S02]  /*2680*/  ISETP.GE.AND P4, PT, R6, R151, PT ;  /* 0x000000970600720c */ /* 0x000fc40003f86270 */
[C---:B------:R-:W-:Y:S01]  /*2690*/  LOP3.LUT R4, R2.reuse, 0x180, RZ, 0xfc, !PT ;  /* 0x0000018002047812 */ /* 0x040fe200078efcff */
[----:B------:R-:W3:Y:S01]  /*26a0*/  @!P1 LDG.E.U16 R146, [R16.64+0x140] ;  /* 0x0001400410929981 */ /* 0x000ee2000c1e1500 */
[----:B------:R-:W-:Y:S02]  /*26b0*/  PRMT R145, RZ, 0x7610, R145 ;  /* 0x00007610ff917816 */ /* 0x000fe40000000091 */
[----:B------:R-:W-:Y:S02]  /*26c0*/  PRMT R147, RZ, 0x7610, R147 ;  /* 0x00007610ff937816 */ /* 0x000fe40000000093 */
[----:B------:R-:W-:Y:S02]  /*26d0*/  LOP3.LUT R6, R2, 0x160, RZ, 0xfc, !PT ;  /* 0x0000016002067812 */ /* 0x000fe400078efcff */
[----:B------:R-:W-:Y:S01]  /*26e0*/  ISETP.GE.AND P1, PT, R4, R151, PT ;  /* 0x000000970400720c */ /* 0x000fe20003f26270 */
[----:B------:R-:W3:Y:S01]  /*26f0*/  @!P0 LDG.E.U16 R145, [R16.64+0x100] ;  /* 0x0001000410918981 */ /* 0x000ee2000c1e1500 */
[----:B------:R-:W-:-:S02]  /*2700*/  LOP3.LUT R4, R2, 0x1a0, RZ, 0xfc, !PT ;  /* 0x000001a002047812 */ /* 0x000fc400078efcff */
[----:B------:R-:W-:Y:S01]  /*2710*/  PRMT R148, RZ, 0x7610, R148 ;  /* 0x00007610ff947816 */ /* 0x000fe20000000094 */
[----:B------:R-:W3:Y:S01]  /*2720*/  @!P2 LDG.E.U16 R147, [R16.64+0x180] ;  /* 0x000180041093a981 */ /* 0x000ee2000c1e1500 */
[----:B------:R-:W-:Y:S02]  /*2730*/  PRMT R149, RZ, 0x7610, R149 ;  /* 0x00007610ff957816 */ /* 0x000fe40000000095 */
[-C--:B------:R-:W-:Y:S02]  /*2740*/  ISETP.GE.AND P0, PT, R6, R151.reuse, PT ;  /* 0x000000970600720c */ /* 0x080fe40003f06270 */
[----:B------:R-:W-:Y:S01]  /*2750*/  LOP3.LUT R6, R2, 0x1c0, RZ, 0xfc, !PT ;  /* 0x000001c002067812 */ /* 0x000fe200078efcff */
[----:B------:R-:W3:Y:S01]  /*2760*/  @!P3 LDG.E.U16 R148, [R16.64+0x1c0] ;  /* 0x0001c0041094b981 */ /* 0x000ee2000c1e1500 */
[-C--:B------:R-:W-:Y:S02]  /*2770*/  ISETP.GE.AND P2, PT, R4, R151.reuse, PT ;  /* 0x000000970400720c */ /* 0x080fe40003f46270 */
[----:B------:R-:W-:Y:S01]  /*2780*/  LOP3.LUT R4, R2, 0x1e0, RZ, 0xfc, !PT ;  /* 0x000001e002047812 */ /* 0x000fe200078efcff */
[----:B------:R-:W3:Y:S01]  /*2790*/  @!P4 LDG.E.U16 R149, [R16.64+0x200] ;  /* 0x000200041095c981 */ /* 0x000ee2000c1e1500 */
[----:B------:R-:W-:-:S02]  /*27a0*/  ISETP.GE.AND P3, PT, R6, R151, PT ;  /* 0x000000970600720c */ /* 0x000fc40003f66270 */
[----:B------:R-:W-:Y:S02]  /*27b0*/  ISETP.GE.AND P4, PT, R4, R151, PT ;  /* 0x000000970400720c */ /* 0x000fe40003f86270 */
[----:B------:R-:W-:Y:S02]  /*27c0*/  PRMT R150, RZ, 0x7610, R150 ;  /* 0x00007610ff967816 */ /* 0x000fe40000000096 */
[----:B------:R-:W-:Y:S02]  /*27d0*/  PRMT R151, RZ, 0x7610, R151 ;  /* 0x00007610ff977816 */ /* 0x000fe40000000097 */
[----:B------:R-:W-:Y:S02]  /*27e0*/  PRMT R152, RZ, 0x7610, R152 ;  /* 0x00007610ff987816 */ /* 0x000fe40000000098 */
[----:B------:R-:W-:Y:S01]  /*27f0*/  PRMT R153, RZ, 0x7610, R153 ;  /* 0x00007610ff997816 */ /* 0x000fe20000000099 */
[----:B------:R-:W3:Y:S01]  /*2800*/  @!P5 LDG.E.U16 R150, [R16.64+0x240] ;  /* 0x000240041096d981 */ /* 0x000ee2000c1e1500 */
[----:B------:R-:W-:-:S02]  /*2810*/  PRMT R154, RZ, 0x7610, R154 ;  /* 0x00007610ff9a7816 */ /* 0x000fc4000000009a */
[----:B------:R-:W-:Y:S01]  /*2820*/  PRMT R155, RZ, 0x7610, R155 ;  /* 0x00007610ff9b7816 */ /* 0x000fe2000000009b */
[----:B------:R-:W3:Y:S01]  /*2830*/  @!P6 LDG.E.U16 R151, [R16.64+0x280] ;  /* 0x000280041097e981 */ /* 0x000ee2000c1e1500 */
[----:B------:R-:W-:-:S03]  /*2840*/  PRMT R156, RZ, 0x7610, R156 ;  /* 0x00007610ff9c7816 */ /* 0x000fc6000000009c */
[----:B------:R-:W3:Y:S04]  /*2850*/  @!P0 LDG.E.U16 R152, [R16.64+0x2c0] ;  /* 0x0002c00410988981 */ /* 0x000ee8000c1e1500 */
[----:B------:R-:W3:Y:S04]  /*2860*/  @!P1 LDG.E.U16 R153, [R16.64+0x300] ;  /* 0x0003000410999981 */ /* 0x000ee8000c1e1500 */
[----:B------:R-:W3:Y:S04]  /*2870*/  @!P2 LDG.E.U16 R154, [R16.64+0x340] ;  /* 0x00034004109aa981 */ /* 0x000ee8000c1e1500 */
[----:B------:R-:W3:Y:S04]  /*2880*/  @!P3 LDG.E.U16 R155, [R16.64+0x380] ;  /* 0x00038004109bb981 */ /* 0x000ee8000c1e1500 */
[----:B------:R-:W3:Y:S01]  /*2890*/  @!P4 LDG.E.U16 R156, [R16.64+0x3c0] ;  /* 0x0003c004109cc981 */ /* 0x000ee2000c1e1500 */
[----:B------:R-:W-:-:S02]  /*28a0*/  IMAD R6, R136, c[0x0][0x198], RZ ;  /* 0x0000660088067a24 */ /* 0x000fc400078e02ff */
        /* <DEDUP_REMOVED lines=8> */
[----:B------:R-:W-:Y:S02]  /*2930*/  LEA.HI.X R7, R4, c[0x0][0x22c], R5, 0x2, P0 ;  /* 0x00008b0004077a11 */ /* 0x000fe400000f1405 */
[----:B------:R-:W-:-:S03]  /*2940*/  LOP3.LUT P0, RZ, R122, 0x1f, RZ, 0xc0, !PT ;  /* 0x0000001f7aff7812 */ /* 0x000fc6000780c0ff */
[----:B------:R1:W5:Y:S01]  /*2950*/  LDG.E R140, [R6.64] ;  /* 0x00000004068c7981 */ /* 0x000362000c1e1900 */
[----:B------:R-:W-:Y:S02]  /*2960*/  ISETP.LT.OR P0, PT, R164, 0x2, P0 ;  /* 0x00000002a400780c */ /* 0x000fe40000701670 */
[----:B------:R-:W-:Y:S01]  /*2970*/  ISETP.NE.AND P1, PT, R122, RZ, PT ;  /* 0x000000ff7a00720c */ /* 0x000fe20003f25270 */
[----:B------:R-:W-:-:S10]  /*2980*/  IMAD R4, R18, 0x100, R21 ;  /* 0x0000010012047824 */ /* 0x000fd400078e0215 */
[----:B-1----:R-:W-:Y:S02]  /*2990*/  @!P0 IADD3 R6, R164, -0x2, RZ ;  /* 0xfffffffea4068810 */ /* 0x002fe40007ffe0ff */
[----:B------:R-:W-:-:S03]  /*29a0*/  @P1 IADD3 R4, R122, 0x200, RZ ;  /* 0x000002007a041810 */ /* 0x000fc60007ffe0ff */
[----:B------:R-:W-:Y:S02]  /*29b0*/  @!P0 IMAD R5, R6, c[0x0][0x16c], R21 ;  /* 0x00005b0006058a24 */ /* 0x000fe400078e0215 */
[----:B------:R-:W-:Y:S01]  /*29c0*/  IMAD.SHL.U32 R6, R4, 0x4, RZ ;  /* 0x0000000404067824 */ /* 0x000fe200078e00ff */
[----:B0-----:R-:W-:Y:S01]  /*29d0*/  MOV R14, 0x3f800000 ;  /* 0x3f800000000e7802 */ /* 0x001fe20000000f00 */
[----:B------:R-:W-:Y:S02]  /*29e0*/  IMAD.MOV.U32 R15, RZ, RZ, RZ ;  /* 0x000000ffff0f7224 */ /* 0x000fe400078e00ff */
        /* <DEDUP_REMOVED lines=13> */
[----:B------:R-:W-:Y:S01]  /*2ac0*/  BSSY B0, `(.L_x_2611) ;  /* 0x0000084000007945 */ /* 0x000fe20003800000 */
[----:B------:R-:W-:Y:S01]  /*2ad0*/  ISETP.GT.U32.AND P2, PT, R122, 0x1f, PT ;  /* 0x0000001f7a00780c */ /* 0x000fe20003f44070 */
[----:B--2---:R-:W-:Y:S01]  /*2ae0*/  STS.U16 [R116], R141 ;  /* 0x0000008d74007388 */ /* 0x004fe20000000400 */
[----:B----4-:R-:W-:-:S04]  /*2af0*/  FMUL.FTZ R7, R138, 1.4426950216293334961 ;  /* 0x3fb8aa3b8a077820 */ /* 0x010fc80000410000 */
[----:B------:R-:W-:-:S06]  /*2b00*/  FMUL.FTZ R193, R68, R7 ;  /* 0x0000000744c17220 */ /* 0x000fcc0000410000 */
[----:B------:R-:W0:Y:S01]  /*2b10*/  MUFU.EX2 R193, R193 ;  /* 0x000000c100c17308 */ /* 0x000e220000000800 */
        /* <DEDUP_REMOVED lines=31> */
[----:B------:R-:W2:Y:S04]  /*2d10*/  LDS.U16 R175, [R100+0x1e] ;  /* 0x00001e0064af7984 */ /* 0x000ea80000000400 */
[----:B0-----:R0:W-:Y:S04]  /*2d20*/  STS [R6+0x1d10], R193 ;  /* 0x001d10c106007388 */ /* 0x0011e80000000800 */
[----:B------:R-:W-:Y:S01]  /*2d30*/  BAR.SYNC.DEFER_BLOCKING 0x0 ;  /* 0x0000000000007b1d */ /* 0x000fe20000010000 */
[----:B-1----:R-:W-:-:S02]  /*2d40*/  FMUL.FTZ R154, R67, R7 ;  /* 0x00000007439a7220 */ /* 0x002fc40000410000 */
[-C--:B------:R-:W-:Y:S02]  /*2d50*/  FMUL.FTZ R153, R66, R7.reuse ;  /* 0x0000000742997220 */ /* 0x080fe40000410000 */
[-C--:B------:R-:W-:Y:S02]  /*2d60*/  FMUL.FTZ R152, R65, R7.reuse ;  /* 0x0000000741987220 */ /* 0x080fe40000410000 */
[----:B------:R-:W0:Y:S01]  /*2d70*/  MUFU.EX2 R154, R154 ;  /* 0x0000009a009a7308 */ /* 0x000e220000000800 */
[----:B------:R-:W-:-:S07]  /*2d80*/  FMUL.FTZ R151, R64, R7 ;  /* 0x0000000740977220 */ /* 0x000fce0000410000 */
[----:B------:R-:W1:Y:S01]  /*2d90*/  MUFU.EX2 R153, R153 ;  /* 0x0000009900997308 */ /* 0x000e620000000800 */
[----:B------:R-:W-:Y:S01]  /*2da0*/  FMUL.FTZ R150, R63, R7 ;  /* 0x000000073f967220 */ /* 0x000fe20000410000 */
[----:B------:R-:W-:-:S06]  /*2db0*/  PRMT R141, RZ, 0x5410, R98 ;  /* 0x00005410ff8d7816 */ /* 0x000fcc0000000062 */
[----:B------:R-:W1:Y:S01]  /*2dc0*/  MUFU.EX2 R152, R152 ;  /* 0x0000009800987308 */ /* 0x000e620000000800 */
[----:B------:R2:W5:Y:S01]  /*2dd0*/  @!P0 LDG.E.64 R14, [R4.64] ;  /* 0x00000004040e8981 */ /* 0x000562000c1e1b00 */
[----:B------:R-:W-:Y:S02]  /*2de0*/  FMUL.FTZ R149, R62, R7 ;  /* 0x000000073e957220 */ /* 0x000fe40000410000 */
[----:B0-----:R-:W-:-:S04]  /*2df0*/  FMUL.FTZ R6, R193, R154 ;  /* 0x0000009ac1067220 */ /* 0x001fc80000410000 */
[----:B------:R-:W0:Y:S01]  /*2e00*/  MUFU.EX2 R151, R151 ;  /* 0x0000009700977308 */ /* 0x000e220000000800 */
[----:B--2---:R-:W-:Y:S02]  /*2e10*/  PRMT R5, RZ, 0x5410, R163 ;  /* 0x00005410ff057816 */ /* 0x004fe400000000a3 */
[----:B------:R-:W-:-:S03]  /*2e20*/  PRMT R4, RZ, 0x5410, R99 ;  /* 0x00005410ff047816 */ /* 0x000fc60000000063 */
[----:B------:R-:W-:Y:S02]  /*2e30*/  FMUL.FTZ R186, R68, R5 ;  /* 0x0000000544ba7220 */ /* 0x000fe40000410000 */
[----:B------:R-:W2:Y:S01]  /*2e40*/  MUFU.EX2 R150, R150 ;  /* 0x0000009600967308 */ /* 0x000ea20000000800 */
[----:B------:R-:W-:Y:S01]  /*2e50*/  FMUL.FTZ R191, R67, R4 ;  /* 0x0000000443bf7220 */ /* 0x000fe20000410000 */
[----:B------:R-:W-:Y:S01]  /*2e60*/  PRMT R142, RZ, 0x5410, R97 ;  /* 0x00005410ff8e7816 */ /* 0x000fe20000000061 */
[----:B------:R-:W-:Y:S02]  /*2e70*/  FMUL.FTZ R148, R61, R7 ;  /* 0x000000073d947220 */ /* 0x000fe40000410000 */
[----:B------:R-:W-:Y:S02]  /*2e80*/  FMUL.FTZ R184, R66, R141 ;  /* 0x0000008d42b87220 */ /* 0x000fe40000410000 */
[----:B------:R-:W-:Y:S01]  /*2e90*/  FFMA.FTZ R4, R186, R154, R191 ;  /* 0x0000009aba047223 */ /* 0x000fe200000100bf */
[----:B------:R-:W0:Y:S01]  /*2ea0*/  MUFU.EX2 R149, R149 ;  /* 0x0000009500957308 */ /* 0x000e220000000800 */
[----:B-1----:R-:W-:Y:S01]  /*2eb0*/  FMUL.FTZ R5, R153, R6 ;  /* 0x0000000699057220 */ /* 0x002fe20000410000 */
[----:B------:R-:W-:Y:S01]  /*2ec0*/  PRMT R143, RZ, 0x5410, R96 ;  /* 0x00005410ff8f7816 */ /* 0x000fe20000000060 */
[----:B------:R-:W-:-:S02]  /*2ed0*/  FMUL.FTZ R147, R60, R7 ;  /* 0x000000073c937220 */ /* 0x000fc40000410000 */
[----:B------:R-:W-:Y:S02]  /*2ee0*/  FMUL.FTZ R189, R65, R142 ;  /* 0x0000008e41bd7220 */ /* 0x000fe40000410000 */
[----:B------:R-:W-:Y:S01]  /*2ef0*/  FFMA.FTZ R4, R153, R4, R184 ;  /* 0x0000000499047223 */ /* 0x000fe200000100b8 */
[----:B------:R-:W1:Y:S01]  /*2f00*/  MUFU.EX2 R148, R148 ;  /* 0x0000009400947308 */ /* 0x000e620000000800 */
[----:B------:R-:W-:Y:S01]  /*2f10*/  FMUL.FTZ R6, R152, R5 ;  /* 0x0000000598067220 */ /* 0x000fe20000410000 */
[----:B------:R-:W-:Y:S01]  /*2f20*/  ISETP.NE.AND P0, PT, R122, 0x3f, PT ;  /* 0x0000003f7a00780c */ /* 0x000fe20003f05270 */
[----:B------:R-:W-:Y:S01]  /*2f30*/  FMUL.FTZ R146, R59, R7 ;  /* 0x000000073b927220 */ /* 0x000fe20000410000 */
[----:B------:R-:W-:Y:S01]  /*2f40*/  PRMT R156, RZ, 0x5410, R95 ;  /* 0x00005410ff9c7816 */ /* 0x000fe2000000005f */
[----:B------:R-:W-:Y:S02]  /*2f50*/  FMUL.FTZ R182, R64, R143 ;  /* 0x0000008f40b67220 */ /* 0x000fe40000410000 */
[----:B------:R-:W-:Y:S01]  /*2f60*/  FFMA.FTZ R4, R152, R4, R189 ;  /* 0x0000000498047223 */ /* 0x000fe200000100bd */
[----:B------:R-:W1:Y:S01]  /*2f70*/  MUFU.EX2 R147, R147 ;  /* 0x0000009300937308 */ /* 0x000e620000000800 */
[----:B0-----:R-:W-:Y:S01]  /*2f80*/  FMUL.FTZ R5, R151, R6 ;  /* 0x0000000697057220 */ /* 0x001fe20000410000 */
[----:B------:R-:W-:Y:S01]  /*2f90*/  PRMT R155, RZ, 0x5410, R94 ;  /* 0x00005410ff9b7816 */ /* 0x000fe2000000005e */
[----:B------:R-:W-:-:S02]  /*2fa0*/  FMUL.FTZ R145, R58, R7 ;  /* 0x000000073a917220 */ /* 0x000fc40000410000 */
[----:B------:R-:W-:Y:S02]  /*2fb0*/  FMUL.FTZ R187, R63, R156 ;  /* 0x0000009c3fbb7220 */ /* 0x000fe40000410000 */
[----:B------:R-:W-:Y:S01]  /*2fc0*/  FFMA.FTZ R4, R151, R4, R182 ;  /* 0x0000000497047223 */ /* 0x000fe200000100b6 */
[----:B------:R-:W0:Y:S01]  /*2fd0*/  MUFU.EX2 R146, R146 ;  /* 0x0000009200927308 */ /* 0x000e220000000800 */
[----:B--2---:R-:W-:Y:S01]  /*2fe0*/  FMUL.FTZ R6, R150, R5 ;  /* 0x0000000596067220 */ /* 0x004fe20000410000 */
[----:B------:R2:W2:Y:S01]  /*2ff0*/  @P0 LDS R176, [R122.X4+0x2514] ;  /* 0x002514007ab00984 */ /* 0x0004a20000004800 */
[----:B------:R-:W-:Y:S02]  /*3000*/  FMUL.FTZ R144, R57, R7 ;  /* 0x0000000739907220 */ /* 0x000fe40000410000 */
[----:B------:R-:W-:Y:S02]  /*3010*/  FMUL.FTZ R180, R62, R155 ;  /* 0x0000009b3eb47220 */ /* 0x000fe40000410000 */
[----:B------:R-:W-:Y:S01]  /*3020*/  FFMA.FTZ R4, R150, R4, R187 ;  /* 0x0000000496047223 */ /* 0x000fe200000100bb */
[----:B------:R-:W0:Y:S01]  /*3030*/  MUFU.EX2 R145, R145 ;  /* 0x0000009100917308 */ /* 0x000e220000000800 */
[----:B------:R-:W-:-:S02]  /*3040*/  FMUL.FTZ R5, R149, R6 ;  /* 0x0000000695057220 */ /* 0x000fc40000410000 */
[----:B------:R-:W-:Y:S02]  /*3050*/  FMUL.FTZ R143, R56, R7 ;  /* 0x00000007388f7220 */ /* 0x000fe40000410000 */
[----:B------:R-:W-:Y:S02]  /*3060*/  FFMA.FTZ R4, R149, R4, R180 ;  /* 0x0000000495047223 */ /* 0x000fe400000100b4 */
[C---:B-1----:R-:W-:Y:S01]  /*3070*/  FMUL.FTZ R6, R148.reuse, R5 ;  /* 0x0000000594067220 */ /* 0x042fe20000410000 */
[----:B------:R-:W1:Y:S01]  /*3080*/  MUFU.EX2 R144, R144 ;  /* 0x0000009000907308 */ /* 0x000e620000000800 */
[----:B------:R-:W-:Y:S02]  /*3090*/  FMUL.FTZ R142, R55, R7 ;  /* 0x00000007378e7220 */ /* 0x000fe40000410000 */
[----:B------:R-:W-:Y:S02]  /*30a0*/  FFMA.FTZ R4, R148, R4, R185 ;  /* 0x0000000494047223 */ /* 0x000fe400000100b9 */
[----:B------:R-:W-:-:S03]  /*30b0*/  FMUL.FTZ R5, R147, R6 ;  /* 0x0000000693057220 */ /* 0x000fc60000410000 */
[----:B------:R-:W1:Y:S01]  /*30c0*/  MUFU.EX2 R143, R143 ;  /* 0x0000008f008f7308 */ /* 0x000e620000000800 */
[----:B------:R-:W-:Y:S02]  /*30d0*/  FFMA.FTZ R4, R147, R4, R178 ;  /* 0x0000000493047223 */ /* 0x000fe400000100b2 */
[----:B0-----:R-:W-:Y:S02]  /*30e0*/  FMUL.FTZ R6, R146, R5 ;  /* 0x0000000592067220 */ /* 0x001fe40000410000 */
[----:B------:R-:W-:-:S03]  /*30f0*/  FMUL.FTZ R141, R54, R7 ;  /* 0x00000007368d7220 */ /* 0x000fc60000410000 */
[----:B------:R-:W0:Y:S01]  /*3100*/  MUFU.EX2 R142, R142 ;  /* 0x0000008e008e7308 */ /* 0x000e220000000800 */
[----:B------:R-:W-:Y:S02]  /*3110*/  FFMA.FTZ R4, R146, R4, R183 ;  /* 0x0000000492047223 */ /* 0x000fe400000100b7 */
[C---:B------:R-:W-:Y:S02]  /*3120*/  FMUL.FTZ R5, R145.reuse, R6 ;  /* 0x0000000691057220 */ /* 0x040fe40000410000 */
[----:B------:R-:W-:Y:S02]  /*3130*/  FMUL.FTZ R173, R52, R7 ;  /* 0x0000000734ad7220 */ /* 0x000fe40000410000 */
[----:B------:R-:W-:Y:S01]  /*3140*/  FFMA.FTZ R4, R145, R4, R192 ;  /* 0x0000000491047223 */ /* 0x000fe200000100c0 */
[----:B------:R-:W2:Y:S01]  /*3150*/  MUFU.EX2 R141, R141 ;  /* 0x0000008d008d7308 */ /* 0x000ea20000000800 */
[C---:B-1----:R-:W-:Y:S01]  /*3160*/  FMUL.FTZ R6, R144.reuse, R5 ;  /* 0x0000000590067220 */ /* 0x042fe20000410000 */
[----:B------:R-:W-:Y:S01]  /*3170*/  PRMT R156, RZ, 0x5410, R87 ;  /* 0x00005410ff9c7816 */ /* 0x000fe20000000057 */
[----:B------:R-:W-:-:S02]  /*3180*/  FFMA.FTZ R4, R144, R4, R197 ;  /* 0x0000000490047223 */ /* 0x000fc400000100c5 */
[----:B------:R-:W-:-:S03]  /*3190*/  FMUL.FTZ R5, R143, R6 ;  /* 0x000000068f057220 */ /* 0x000fc60000410000 */
[----:B------:R-:W1:Y:S01]  /*31a0*/  MUFU.EX2 R173, R173 ;  /* 0x000000ad00ad7308 */ /* 0x000e620000000800 */
[----:B------:R-:W-:Y:S01]  /*31b0*/  PRMT R7, RZ, 0x5410, R86 ;  /* 0x00005410ff077816 */ /* 0x000fe20000000056 */
[----:B------:R-:W-:Y:S02]  /*31c0*/  FMUL.FTZ R195, R55, R156 ;  /* 0x0000009c37c37220 */ /* 0x000fe40000410000 */
[----:B------:R-:W-:Y:S02]  /*31d0*/  FFMA.FTZ R4, R143, R4, R190 ;  /* 0x000000048f047223 */ /* 0x000fe400000100be */
[----:B0-----:R-:W-:Y:S01]  /*31e0*/  FMUL.FTZ R6, R142, R5 ;  /* 0x000000058e067220 */ /* 0x001fe20000410000 */
[----:B------:R-:W-:Y:S01]  /*31f0*/  PRMT R5, RZ, 0x5410, R85 ;  /* 0x00005410ff057816 */ /* 0x000fe20000000055 */
[----:B------:R-:W-:Y:S02]  /*3200*/  FMUL.FTZ R188, R54, R7 ;  /* 0x0000000736bc7220 */ /* 0x000fe40000410000 */
[----:B------:R-:W-:-:S02]  /*3210*/  FFMA.FTZ R4, R142, R4, R195 ;  /* 0x000000048e047223 */ /* 0x000fc400000100c3 */
[----:B------:R-:W-:Y:S02]  /*3220*/  FMUL.FTZ R206, R52, R5 ;  /* 0x0000000534ce7220 */ /* 0x000fe40000410000 */
[C---:B--2---:R-:W-:Y:S02]  /*3230*/  FMUL.FTZ R6, R141.reuse, R6 ;  /* 0x000000068d067220 */ /* 0x044fe40000410000 */
[----:B------:R-:W-:Y:S02]  /*3240*/  FFMA.FTZ R5, R141, R4, R188 ;  /* 0x000000048d057223 */ /* 0x000fe400000100bc */
[C---:B-1----:R-:W-:Y:S02]  /*3250*/  FMUL.FTZ R4, R173.reuse, R6 ;  /* 0x00000006ad047220 */ /* 0x042fe40000410000 */
[----:B------:R-:W-:Y:S01]  /*3260*/  FFMA.FTZ R5, R173, R5, R206 ;  /* 0x00000005ad057223 */ /* 0x000fe200000100ce */
[----:B------:R-:W-:Y:S05]  /*3270*/  @P0 BRA `(.L_x_2612) ;  /* 0x0000008000000947 */ /* 0x000fea0003800000 */
[----:B---34-:R-:W-:Y:S02]  /*3280*/  ISETP.NE.AND P0, PT, R164, c[0x0][0x174], PT ;  /* 0x00005d00a4007a0c */ /* 0x018fe40003f05270 */
[----:B------:R-:W-:-:S11]  /*3290*/  MOV R176, 0x3f800000 ;  /* 0x3f80000000b07802 */ /* 0x000fd60000000f00 */
[----:B------:R-:W-:-:S04]  /*32a0*/  @P0 IADD3 R7, -R119, c[0x0][0x174], RZ ;  /* 0x00005d0077070a10 */ /* 0x000fc80007ffe1ff */
[----:B------:R-:W-:-:S04]  /*32b0*/  @P0 LEA.HI R6, R7, R7, RZ, 0x1 ;  /* 0x0000000707060211 */ /* 0x000fc800078f08ff */
[----:B------:R-:W-:-:S05]  /*32c0*/  @P0 LOP3.LUT R6, R6, 0xfffffe, RZ, 0xc0, !PT ;  /* 0x00fffffe06060812 */ /* 0x000fca00078ec0ff */
[----:B------:R-:W-:-:S04]  /*32d0*/  @P0 IMAD.IADD R6, R7, 0x1, -R6 ;  /* 0x0000000107060824 */ /* 0x000fc800078e0a06 */
[----:B------:R-:W-:-:S05]  /*32e0*/  @P0 IMAD R6, R6, 0x100, R21 ;  /* 0x0000010006060824 */ /* 0x000fca00078e0215 */
[----:B------:R0:W1:Y:S02]  /*32f0*/  @P0 LDS R176, [R6.X4+0x1d10] ;  /* 0x001d100006b00984 */ /* 0x0000640000004800 */
.L_x_2612:
[----:B---34-:R-:W-:Y:S05]  /*3300*/  BSYNC B0 ;  /* 0x0000000000007941 */ /* 0x018fea0003800000 */
.L_x_2611:
[----:B------:R-:W-:Y:S01]  /*3310*/  PRMT R196, RZ, 0x5410, R196 ;  /* 0x00005410ffc47816 */ /* 0x000fe200000000c4 */
[----:B------:R2:W-:Y:S01]  /*3320*/  STS.64 [R122.X8+0x1900], R4 ;  /* 0x001900047a007388 */ /* 0x0005e20000008a00 */
[----:B------:R-:W-:Y:S01]  /*3330*/  PRMT R201, RZ, 0x5410, R201 ;  /* 0x00005410ffc97816 */ /* 0x000fe200000000c9 */
[----:B------:R-:W-:Y:S01]  /*3340*/  BSSY B0, `(.L_x_2613) ;  /* 0x000006c000007945 */ /* 0x000fe20003800000 */
[----:B------:R-:W-:Y:S01]  /*3350*/  PRMT R198, RZ, 0x5410, R198 ;  /* 0x00005410ffc67816 */ /* 0x000fe200000000c6 */
[C---:B-----5:R-:W-:Y:S01]  /*3360*/  FMUL.FTZ R155, R140.reuse, R196 ;  /* 0x000000c48c9b7220 */ /* 0x060fe20000410000 */
[----:B------:R-:W-:Y:S01]  /*3370*/  PRMT R203, RZ, 0x5410, R203 ;  /* 0x00005410ffcb7816 */ /* 0x000fe200000000cb */
[C---:B------:R-:W-:Y:S01]  /*3380*/  FMUL.FTZ R156, R140.reuse, R201 ;  /* 0x000000c98c9c7220 */ /* 0x040fe20000410000 */
        /* <DEDUP_REMOVED lines=23> */
[----:B------:R-:W-:-:S02]  /*3500*/  FMUL.FTZ R172, R140, R179 ;  /* 0x000000b38cac7220 */ /* 0x000fc40000410000 */
[C---:B--2---:R-:W-:Y:S02]  /*3510*/  FMUL.FTZ R5, R140.reuse, R177 ;  /* 0x000000b18c057220 */ /* 0x044fe40000410000 */
        /* <DEDUP_REMOVED lines=19> */
[----:B0-----:R-:W0:Y:S02]  /*3650*/  LDS.128 R4, [R122.X16+0x1900] ;  /* 0x001900007a047984 */ /* 0x001e24000000cc00 */
[----:B0-----:R-:W-:-:S02]  /*3660*/  FFMA.FTZ R7, R5, R6, R7 ;  /* 0x0000000605077223 */ /* 0x001fc40000010007 */
[----:B------:R-:W-:Y:S01]  /*3670*/  FMUL.FTZ R6, R4, R6 ;  /* 0x0000000604067220 */ /* 0x000fe20000410000 */
[----:B------:R-:W-:Y:S05]  /*3680*/  BRA.DIV ~URZ, `(.L_x_2615) ;  /* 0x000041327f007947 */ /* 0x000fea000b800000 */
[----:B------:R0:W2:Y:S02]  /*3690*/  SHFL.UP PT, R209, R6, 0x1, RZ ;  /* 0x0420000006d17989 */ /* 0x0000a400000e00ff */
.L_x_2670:
        /* <DEDUP_REMOVED lines=23> */
[----:B------:R-:W-:-:S03]  /*3810*/  MOV R209, R6 ;  /* 0x0000000600d17202 */ /* 0x000fc60000000f00 */
.L_x_2671:
[----:B------:R-:W-:Y:S01]  /*3820*/  ISETP.GE.AND P0, PT, R120, 0x10, PT ;  /* 0x000000107800780c */ /* 0x000fe20003f06270 */
[----:B0-----:R-:W-:-:S12]  /*3830*/  IMAD.MOV.U32 R7, RZ, RZ, R208 ;  /* 0x000000ffff077224 */ /* 0x001fd800078e00d0 */
[-C--:B--2---:R-:W-:Y:S02]  /*3840*/  @P0 FFMA.FTZ R7, R4, R209.reuse, R7 ;  /* 0x000000d104070223 */ /* 0x084fe40000010007 */
[----:B---3--:R-:W-:Y:S01]  /*3850*/  @P0 FMUL.FTZ R209, R210, R209 ;  /* 0x000000d1d2d10220 */ /* 0x008fe20000410000 */
[----:B------:R-:W-:Y:S05]  /*3860*/  BRA.CONV ~URZ, `(.L_x_2617) ;  /* 0x000000637f007947 */ /* 0x000fea000b800000 */
[----:B------:R-:W-:Y:S01]  /*3870*/  HFMA2.MMA R214, -RZ, RZ, 0, 1.847743988037109375e-06 ;  /* 0x0000001fffd67435 */ /* 0x000fe200000001ff */
[----:B------:R-:W-:Y:S01]  /*3880*/  IMAD.MOV.U32 R213, RZ, RZ, R209 ;  /* 0x000000ffffd57224 */ /* 0x000fe200078e00d1 */
[----:B------:R-:W-:Y:S01]  /*3890*/  MOV R4, 0x38d0 ;  /* 0x000038d000047802 */ /* 0x000fe20000000f00 */
[----:B------:R-:W-:Y:S02]  /*38a0*/  IMAD.MOV.U32 R212, RZ, RZ, 0x1f ;  /* 0x0000001fffd47424 */ /* 0x000fe400078e00ff */
[----:B------:R-:W-:Y:S02]  /*38b0*/  IMAD.MOV.U32 R215, RZ, RZ, -0x1 ;  /* 0xffffffffffd77424 */ /* 0x000fe400078e00ff */
[----:B-1----:R-:W-:Y:S05]  /*38c0*/  CALL.REL.NOINC `($__internal_109_$__cuda_sm70_shflsync_idx_p) ;  /* 0x00004dc000007944 */ /* 0x002fea0003c00000 */
.L_x_2617:
[----:B------:R-:W-:Y:S05]  /*38d0*/  BRA.CONV ~URZ, `(.L_x_2618) ;  /* 0x000000637f007947 */ /* 0x000fea000b800000 */
[----:B0-----:R-:W-:Y:S01]  /*38e0*/  MOV R213, R7 ;  /* 0x0000000700d57202 */ /* 0x001fe20000000f00 */
[----:B------:R-:W-:Y:S01]  /*38f0*/  IMAD.MOV.U32 R214, RZ, RZ, 0x1f ;  /* 0x0000001fffd67424 */ /* 0x000fe200078e00ff */
[----:B------:R-:W-:Y:S01]  /*3900*/  MOV R215, 0xffffffff ;  /* 0xffffffff00d77802 */ /* 0x000fe20000000f00 */
[----:B-1----:R-:W-:Y:S01]  /*3910*/  IMAD.MOV.U32 R212, RZ, RZ, 0x1f ;  /* 0x0000001fffd47424 */ /* 0x002fe200078e00ff */
[----:B------:R-:W-:-:S02]  /*3920*/  MOV R4, 0x3940 ;  /* 0x0000394000047802 */ /* 0x000fc40000000f00 */
[----:B------:R-:W-:Y:S05]  /*3930*/  CALL.REL.NOINC `($__internal_109_$__cuda_sm70_shflsync_idx_p) ;  /* 0x00004d5000007944 */ /* 0x000fea0003c00000 */
.L_x_2618:
[----:B------:R-:W-:Y:S05]  /*3940*/  BRA.DIV ~URZ, `(.L_x_2619) ;  /* 0x000043927f007947 */ /* 0x000fea000b800000 */
[----:B------:R2:W3:Y:S04]  /*3950*/  SHFL.UP PT, R208, R209, 0x1, RZ ;  /* 0x04200000d1d07989 */ /* 0x0004e800000e00ff */
[----:B------:R-:W4:Y:S04]  /*3960*/  SHFL.IDX PT, R14, R14, RZ, 0x1f ;  /* 0x00001fff0e0e7589 */ /* 0x000f2800000e0000 */
[----:B------:R2:W0:Y:S04]  /*3970*/  SHFL.IDX PT, R5, R15, RZ, 0x1f ;  /* 0x00001fff0f057589 */ /* 0x00042800000e0000 */
[----:B------:R2:W1:Y:S02]  /*3980*/  SHFL.UP PT, R209, R7, 0x1, RZ ;  /* 0x0420000007d17989 */ /* 0x00046400000e00ff */
.L_x_2672:
[----:B--2---:R-:W2:Y:S01]  /*3990*/  LDS.64 R6, [R122.X16+0x1900] ;  /* 0x001900007a067984 */ /* 0x004ea2000000ca00 */
[----:B----4-:R-:W-:-:S02]  /*39a0*/  IMAD.MOV.U32 R4, RZ, RZ, R14 ;  /* 0x000000ffff047224 */ /* 0x010fc400078e000e */
[-C--:B01-3--:R-:W-:Y:S02]  /*39b0*/  @P1 FFMA.FTZ R5, R5, R208.reuse, R209 ;  /* 0x000000d005051223 */ /* 0x08bfe400000100d1 */
[----:B------:R-:W-:Y:S02]  /*39c0*/  @P1 FMUL.FTZ R4, R4, R208 ;  /* 0x000000d004041220 */ /* 0x000fe40000410000 */
[C---:B--2---:R-:W-:Y:S02]  /*39d0*/  FFMA.FTZ R7, R6.reuse, R5, R7 ;  /* 0x0000000506077223 */ /* 0x044fe40000010007 */
[----:B------:R-:W-:-:S05]  /*39e0*/  FMUL.FTZ R6, R6, R4 ;  /* 0x0000000406067220 */ /* 0x000fca0000410000 */
[----:B------:R0:W-:Y:S02]  /*39f0*/  STS.128 [R122.X16+0x1900], R4 ;  /* 0x001900047a007388 */ /* 0x0001e4000000cc00 */
.L_x_2614:
[----:B------:R-:W-:Y:S05]  /*3a00*/  BSYNC B0 ;  /* 0x0000000000007941 */ /* 0x000fea0003800000 */
.L_x_2613:
[----:B------:R-:W-:Y:S01]  /*3a10*/  WARPSYNC 0xffffffff ;  /* 0xffffffff00007948 */ /* 0x000fe20003800000 */
[----:B------:R-:W-:Y:S01]  /*3a20*/  BAR.SYNC.DEFER_BLOCKING 0x0 ;  /* 0x0000000000007b1d */ /* 0x000fe20000010000 */
[C---:B01----:R-:W-:Y:S01]  /*3a30*/  FMUL.FTZ R6, R173.reuse, R176 ;  /* 0x000000b0ad067220 */ /* 0x043fe20000410000 */
[----:B------:R-:W-:Y:S01]  /*3a40*/  LOP3.LUT P0, RZ, R122, 0x1f, RZ, 0xc0, !PT ;  /* 0x0000001f7aff7812 */ /* 0x000fe2000780c0ff */
[----:B------:R-:W-:Y:S01]  /*3a50*/  FFMA.FTZ R5, R173, R181, R174 ;  /* 0x000000b5ad057223 */ /* 0x000fe200000100ae */
[----:B------:R-:W-:Y:S01]  /*3a60*/  HFMA2.MMA R14, -RZ, RZ, 1.875, 0 ;  /* 0x3f800000ff0e7435 */ /* 0x000fe200000001ff */
[C---:B------:R-:W-:Y:S01]  /*3a70*/  FMUL.FTZ R7, R141.reuse, R6 ;  /* 0x000000068d077220 */ /* 0x040fe20000410000 */
        /* <DEDUP_REMOVED lines=12> */
[----:B------:R-:W-:Y:S02]  /*3b40*/  IMAD.MOV.U32 R15, RZ, RZ, RZ ;  /* 0x000000ffff0f7224 */ /* 0x000fe400078e00ff */
[----:B------:R-:W-:-:S04]  /*3b50*/  FFMA.FTZ R5, R146, R5, R167 ;  /* 0x0000000592057223 */ /* 0x000fc800000100a7 */
        /* <DEDUP_REMOVED lines=19> */
[C---:B------:R-:W-:Y:S02]  /*3c90*/  FMUL.FTZ R4, R150.reuse, R7 ;  /* 0x0000000796047220 */ /* 0x040fe40000410000 */
        /* <DEDUP_REMOVED lines=8> */
[----:B------:R-:W-:-:S03]  /*3d20*/  FFMA.FTZ R178, R146, R185, R183 ;  /* 0x000000b992b27223 */ /* 0x000fc600000100b7 */
[----:B------:R1:W-:Y:S01]  /*3d30*/  STS.64 [R122.X8+0x1b10], R4 ;  /* 0x001b10047a007388 */ /* 0x0003e20000008a00 */
        /* <DEDUP_REMOVED lines=19> */
.L_x_2673:
        /* <DEDUP_REMOVED lines=26> */
.L_x_2674:
[----:B------:R-:W5:Y:S01]  /*4010*/  LDS.64 R4, [R122.X16+0x1b18] ;  /* 0x001b18007a047984 */ /* 0x000f62000000ca00 */
[----:B------:R-:W-:Y:S01]  /*4020*/  ISETP.NE.AND P0, PT, R122, 0x1f, PT ;  /* 0x0000001f7a00780c */ /* 0x000fe20003f05270 */
[----:B0-----:R-:W-:-:S02]  /*4030*/  IMAD.MOV.U32 R7, RZ, RZ, R212 ;  /* 0x000000ffff077224 */ /* 0x001fc400078e00d4 */
[----:B------:R-:W-:Y:S02]  /*4040*/  IMAD.MOV.U32 R6, RZ, RZ, R211 ;  /* 0x000000ffff067224 */ /* 0x000fe400078e00d3 */
[-C--:B-1-3--:R-:W-:Y:S02]  /*4050*/  FFMA.FTZ R15, R15, R206.reuse, R208 ;  /* 0x000000ce0f0f7223 */ /* 0x08afe400000100d0 */
[----:B------:R-:W-:-:S06]  /*4060*/  FMUL.FTZ R14, R14, R206 ;  /* 0x000000ce0e0e7220 */ /* 0x000fcc0000410000 */
[-C--:B--2-4-:R-:W-:Y:S02]  /*4070*/  @P0 FFMA.FTZ R7, R7, R209.reuse, R210 ;  /* 0x000000d107070223 */ /* 0x094fe400000100d2 */
[----:B------:R-:W-:Y:S02]  /*4080*/  @P0 FMUL.FTZ R6, R6, R209 ;  /* 0x000000d106060220 */ /* 0x000fe40000410000 */
[C---:B-----5:R-:W-:Y:S02]  /*4090*/  FFMA.FTZ R5, R4.reuse, R7, R5 ;  /* 0x0000000704057223 */ /* 0x060fe40000010005 */
[----:B------:R-:W-:-:S05]  /*40a0*/  FMUL.FTZ R4, R4, R6 ;  /* 0x0000000604047220 */ /* 0x000fca0000410000 */
[----:B------:R0:W-:Y:S02]  /*40b0*/  STS.128 [R122.X16+0x1b10], R4 ;  /* 0x001b10047a007388 */ /* 0x0001e4000000cc00 */
.L_x_2621:
[----:B-12---:R-:W-:Y:S05]  /*40c0*/  BSYNC B0 ;  /* 0x0000000000007941 */ /* 0x006fea0003800000 */
.L_x_2620:
[----:B------:R-:W-:Y:S01]  /*40d0*/  WARPSYNC 0xffffffff ;  /* 0xffffffff00007948 */ /* 0x000fe20003800000 */
[----:B------:R-:W-:Y:S01]  /*40e0*/  BAR.SYNC.DEFER_BLOCKING 0x0 ;  /* 0x0000000000007b1d */ /* 0x000fe20000010000 */
[----:B0-----:R-:W-:Y:S01]  /*40f0*/  FMUL.FTZ R5, R196, R193 ;  /* 0x000000c1c4057220 */ /* 0x001fe20000410000 */
[----:B------:R-:W-:Y:S01]  /*4100*/  ISETP.NE.AND P1, PT, R122, RZ, PT ;  /* 0x000000ff7a00720c */ /* 0x000fe20003f25270 */
[----:B------:R-:W-:Y:S01]  /*4110*/  FMUL.FTZ R201, R201, R186 ;  /* 0x000000bac9c97220 */ /* 0x000fe20000410000 */
[----:B------:R-:W-:Y:S01]  /*4120*/  IADD3 R214, -R117, c[0x0][0x168], -R122 ;  /* 0x00005a0075d67a10 */ /* 0x000fe20007ffe97a */
[----:B------:R-:W-:Y:S01]  /*4130*/  FFMA.FTZ R4, R84, R5, RZ ;  /* 0x0000000554047223 */ /* 0x000fe200000100ff */
[----:B------:R-:W-:Y:S01]  /*4140*/  PRMT R209, RZ, 0x5410, R86 ;  /* 0x00005410ffd17816 */ /* 0x000fe20000000056 */
[----:B------:R-:W-:Y:S01]  /*4150*/  FMUL.FTZ R198, R198, R191 ;  /* 0x000000bfc6c67220 */ /* 0x000fe20000410000 */
[----:B------:R-:W-:Y:S01]  /*4160*/  IADD3 R213, R122, 0x40, RZ ;  /* 0x000000407ad57810 */ /* 0x000fe20007ffe0ff */
[----:B------:R-:W-:Y:S01]  /*4170*/  FFMA.FTZ R201, R83, R201, R4 ;  /* 0x000000c953c97223 */ /* 0x000fe20000010004 */
[----:B------:R-:W-:Y:S01]  /*4180*/  MOV R4, R122 ;  /* 0x0000007a00047202 */ /* 0x000fe20000000f00 */
[----:B------:R-:W-:Y:S01]  /*4190*/  FMUL.FTZ R203, R203, R184 ;  /* 0x000000b8cbcb7220 */ /* 0x000fe20000410000 */
[----:B------:R-:W-:Y:S01]  /*41a0*/  BSSY B0, `(.L_x_2624) ;  /* 0x00000c6000007945 */ /* 0x000fe20003800000 */
[----:B------:R-:W-:Y:S01]  /*41b0*/  FFMA.FTZ R198, R82, R198, R201 ;  /* 0x000000c652c67223 */ /* 0x000fe200000100c9 */
[----:B------:R-:W-:Y:S01]  /*41c0*/  LEA.HI.SX32 R213, R213, R122, 0x1b ;  /* 0x0000007ad5d57211 */ /* 0x000fe200078fdaff */
[----:B------:R-:W-:-:S02]  /*41d0*/  FMUL.FTZ R200, R200, R189 ;  /* 0x000000bdc8c87220 */ /* 0x000fc40000410000 */
[----:B------:R-:W-:Y:S02]  /*41e0*/  FFMA.FTZ R203, R81, R203, R198 ;  /* 0x000000cb51cb7223 */ /* 0x000fe400000100c6 */
[----:B------:R-:W-:Y:S02]  /*41f0*/  FMUL.FTZ R205, R205, R182 ;  /* 0x000000b6cdcd7220 */ /* 0x000fe40000410000 */
[----:B------:R-:W-:Y:S02]  /*4200*/  FFMA.FTZ R200, R80, R200, R203 ;  /* 0x000000c850c87223 */ /* 0x000fe400000100cb */
[----:B------:R-:W-:Y:S01]  /*4210*/  FMUL.FTZ R202, R202, R187 ;  /* 0x000000bbcaca7220 */ /* 0x000fe20000410000 */
[----:B------:R-:W0:Y:S01]  /*4220*/  LDS R196, [R122.X8+0x1b14] ;  /* 0x001b14007ac47984 */ /* 0x000e220000008800 */
[----:B------:R-:W-:Y:S02]  /*4230*/  FFMA.FTZ R205, R79, R205, R200 ;  /* 0x000000cd4fcd7223 */ /* 0x000fe400000100c8 */
[----:B------:R-:W-:Y:S01]  /*4240*/  FMUL.FTZ R207, R207, R180 ;  /* 0x000000b4cfcf7220 */ /* 0x000fe20000410000 */
[----:B------:R-:W-:Y:S01]  /*4250*/  @!P1 STS.64 [R21.X8+0x2610], R14 ;  /* 0x0026100e15009388 */ /* 0x000fe20000008a00 */
[----:B------:R-:W-:-:S02]  /*4260*/  FFMA.FTZ R202, R78, R202, R205 ;  /* 0x000000ca4eca7223 */ /* 0x000fc400000100cd */
[----:B------:R-:W-:Y:S02]  /*4270*/  FMUL.FTZ R204, R204, R185 ;  /* 0x000000b9cccc7220 */ /* 0x000fe40000410000 */
[----:B------:R-:W-:Y:S02]  /*4280*/  FFMA.FTZ R207, R77, R207, R202 ;  /* 0x000000cf4dcf7223 */ /* 0x000fe400000100ca */
[----:B------:R-:W-:Y:S02]  /*4290*/  IMAD R6, R166, c[0x0][0x2b8], RZ ;  /* 0x0000ae00a6067a24 */ /* 0x000fe400078e02ff */
[----:B------:R-:W-:Y:S02]  /*42a0*/  IMAD.MOV.U32 R5, RZ, RZ, RZ ;  /* 0x000000ffff057224 */ /* 0x000fe400078e00ff */
[----:B------:R-:W-:Y:S02]  /*42b0*/  FFMA.FTZ R204, R76, R204, R207 ;  /* 0x000000cc4ccc7223 */ /* 0x000fe400000100cf */
[----:B------:R-:W-:-:S02]  /*42c0*/  FMUL.FTZ R199, R199, R178 ;  /* 0x000000b2c7c77220 */ /* 0x000fc40000410000 */
[----:B------:R-:W-:-:S04]  /*42d0*/  IMAD.WIDE.U32 R4, R137, c[0x0][0x2b8], R4 ;  /* 0x0000ae0089047a25 */ /* 0x000fc800078e0004 */
[----:B------:R-:W-:Y:S02]  /*42e0*/  IMAD R7, R137, c[0x0][0x2bc], R6 ;  /* 0x0000af0089077a24 */ /* 0x000fe400078e0206 */
[----:B------:R-:W-:Y:S01]  /*42f0*/  FFMA.FTZ R199, R75, R199, R204 ;  /* 0x000000c74bc77223 */ /* 0x000fe200000100cc */
[----:B------:R-:W-:Y:S01]  /*4300*/  PRMT R204, RZ, 0x5410, R85 ;  /* 0x00005410ffcc7816 */ /* 0x000fe20000000055 */
[----:B------:R-:W-:Y:S02]  /*4310*/  FMUL.FTZ R16, R16, R183 ;  /* 0x000000b710107220 */ /* 0x000fe40000410000 */
[----:B------:R-:W-:Y:S02]  /*4320*/  IMAD.IADD R5, R5, 0x1, R7 ;  /* 0x0000000105057824 */ /* 0x000fe400078e0207 */
[----:B------:R-:W-:Y:S02]  /*4330*/  FFMA.FTZ R6, R74, R16, R199 ;  /* 0x000000104a067223 */ /* 0x000fe400000100c7 */
[----:B------:R-:W-:-:S02]  /*4340*/  FMUL.FTZ R7, R17, R192 ;  /* 0x000000c011077220 */ /* 0x000fc40000410000 */
[----:B------:R-:W-:Y:S02]  /*4350*/  FMUL.FTZ R194, R194, R197 ;  /* 0x000000c5c2c27220 */ /* 0x000fe40000410000 */
[----:B------:R-:W-:Y:S02]  /*4360*/  FFMA.FTZ R7, R73, R7, R6 ;  /* 0x0000000749077223 */ /* 0x000fe40000010006 */
[----:B------:R-:W-:Y:S02]  /*4370*/  FMUL.FTZ R177, R177, R188 ;  /* 0x000000bcb1b17220 */ /* 0x000fe40000410000 */
[----:B0-----:R-:W-:Y:S01]  /*4380*/  FFMA.FTZ R181, R196, R176, R181 ;  /* 0x000000b0c4b57223 */ /* 0x001fe200000100b5 */
[----:B------:R-:W-:Y:S01]  /*4390*/  P2R R196, PR, RZ, 0x2 ;  /* 0x00000002ffc47803 */ /* 0x000fe20000000000 */
[----:B------:R-:W-:Y:S01]  /*43a0*/  FFMA.FTZ R194, R72, R194, R7 ;  /* 0x000000c248c27223 */ /* 0x000fe20000010007 */
[----:B------:R-:W-:Y:S01]  /*43b0*/  ISETP.GE.AND P1, PT, R214, 0x41, PT ;  /* 0x00000041d600780c */ /* 0x000fe20003f26270 */
[----:B------:R-:W-:-:S02]  /*43c0*/  FFMA.FTZ R173, R173, R181, R174 ;  /* 0x000000b5adad7223 */ /* 0x000fc400000100ae */
[----:B------:R-:W-:Y:S02]  /*43d0*/  FMUL.FTZ R176, R179, R190 ;  /* 0x000000beb3b07220 */ /* 0x000fe40000410000 */
[----:B------:R-:W-:Y:S02]  /*43e0*/  FFMA.FTZ R141, R141, R173, R172 ;  /* 0x000000ad8d8d7223 */ /* 0x000fe400000100ac */
[----:B------:R-:W-:Y:S01]  /*43f0*/  FFMA.FTZ R203, R71, R176, R194 ;  /* 0x000000b047cb7223 */ /* 0x000fe200000100c2 */
[----:B------:R-:W-:Y:S01]  /*4400*/  PRMT R194, RZ, 0x5410, R89 ;  /* 0x00005410ffc27816 */ /* 0x000fe20000000059 */
[----:B------:R-:W-:Y:S01]  /*4410*/  FFMA.FTZ R171, R142, R141, R171 ;  /* 0x0000008d8eab7223 */ /* 0x000fe200000100ab */
[----:B------:R-:W-:Y:S01]  /*4420*/  SHF.L.U32 R142, R122, 0x4, RZ ;  /* 0x000000047a8e7819 */ /* 0x000fe200000006ff */
[----:B------:R-:W-:Y:S02]  /*4430*/  FMUL.FTZ R176, R175, R195 ;  /* 0x000000c3afb07220 */ /* 0x000fe40000410000 */
[----:B------:R-:W-:Y:S01]  /*4440*/  FFMA.FTZ R143, R143, R171, R170 ;  /* 0x000000ab8f8f7223 */ /* 0x000fe200000100aa */
[----:B------:R-:W-:Y:S01]  /*4450*/  LEA.HI.SX32 R205, R142, R142, 0x1b ;  /* 0x0000008e8ecd7211 */ /* 0x000fe200078fdaff */
[----:B------:R-:W-:Y:S01]  /*4460*/  FMUL.FTZ R175, R140, R193 ;  /* 0x000000c18caf7220 */ /* 0x000fe20000410000 */
[----:B------:R-:W-:Y:S01]  /*4470*/  PRMT R170, RZ, 0x5410, R91 ;  /* 0x00005410ffaa7816 */ /* 0x000fe2000000005b */
[----:B------:R-:W-:-:S02]  /*4480*/  FFMA.FTZ R169, R144, R143, R169 ;  /* 0x0000008f90a97223 */ /* 0x000fc400000100a9 */
[----:B------:R-:W-:Y:S02]  /*4490*/  FMUL.FTZ R175, R84, R175 ;  /* 0x000000af54af7220 */ /* 0x000fe40000410000 */
[----:B------:R-:W-:Y:S01]  /*44a0*/  FFMA.FTZ R145, R145, R169, R168 ;  /* 0x000000a991917223 */ /* 0x000fe200000100a8 */
[----:B------:R-:W-:Y:S01]  /*44b0*/  PRMT R168, RZ, 0x5410, R92 ;  /* 0x00005410ffa87816 */ /* 0x000fe2000000005c */
[----:B------:R-:W-:Y:S01]  /*44c0*/  FFMA.FTZ R177, R70, R177, R203 ;  /* 0x000000b146b17223 */ /* 0x000fe200000100cb */
[----:B------:R0:W-:Y:S01]  /*44d0*/  STS [R205.X4+0x850], R175 ;  /* 0x000850afcd007388 */ /* 0x0001e20000004800 */
[----:B------:R-:W-:Y:S02]  /*44e0*/  FFMA.FTZ R167, R146, R145, R167 ;  /* 0x0000009192a77223 */ /* 0x000fe400000100a7 */
[----:B------:R-:W-:Y:S02]  /*44f0*/  FMUL.FTZ R176, R69, R176 ;  /* 0x000000b045b07220 */ /* 0x000fe40000410000 */
[----:B------:R-:W-:-:S02]  /*4500*/  FFMA.FTZ R147, R147, R167, R162 ;  /* 0x000000a793937223 */ /* 0x000fc400000100a2 */
[----:B------:R-:W-:Y:S02]  /*4510*/  FADD.FTZ R172, R177, R176 ;  /* 0x000000b0b1ac7221 */ /* 0x000fe40000010000 */
[----:B------:R-:W-:Y:S02]  /*4520*/  FFMA.FTZ R161, R148, R147, R161 ;  /* 0x0000009394a17223 */ /* 0x000fe400000100a1 */
[C---:B0-----:R-:W-:Y:S02]  /*4530*/  FMUL.FTZ R175, R140.reuse, R185 ;  /* 0x000000b98caf7220 */ /* 0x041fe40000410000 */
[----:B------:R-:W-:Y:S01]  /*4540*/  FFMA.FTZ R149, R149, R161, R160 ;  /* 0x000000a195957223 */ /* 0x000fe200000100a0 */
[----:B------:R-:W-:Y:S01]  /*4550*/  PRMT R160, RZ, 0x5410, R93 ;  /* 0x00005410ffa07816 */ /* 0x000fe2000000005d */
[C---:B------:R-:W-:Y:S02]  /*4560*/  FMUL.FTZ R177, R140.reuse, R191 ;  /* 0x000000bf8cb17220 */ /* 0x040fe40000410000 */
[----:B------:R-:W-:-:S02]  /*4570*/  FMUL.FTZ R15, R140, R189 ;  /* 0x000000bd8c0f7220 */ /* 0x000fc40000410000 */
[----:B------:R-:W-:Y:S02]  /*4580*/  FMUL.FTZ R14, R140, R182 ;  /* 0x000000b68c0e7220 */ /* 0x000fe40000410000 */
[----:B------:R-:W-:Y:S02]  /*4590*/  FMUL.FTZ R146, R76, R175 ;  /* 0x000000af4c927220 */ /* 0x000fe40000410000 */
[----:B------:R-:W-:Y:S01]  /*45a0*/  FFMA.FTZ R175, R150, R149, R159 ;  /* 0x0000009596af7223 */ /* 0x000fe2000001009f */
[----:B------:R-:W-:Y:S01]  /*45b0*/  PRMT R150, RZ, 0x5410, R97 ;  /* 0x00005410ff967816 */ /* 0x000fe20000000061 */
[----:B------:R-:W-:Y:S01]  /*45c0*/  FMUL.FTZ R177, R82, R177 ;  /* 0x000000b152b17220 */ /* 0x000fe20000410000 */
[----:B------:R0:W-:Y:S01]  /*45d0*/  STS [R205.X4+0x870], R146 ;  /* 0x00087092cd007388 */ /* 0x0001e20000004800 */
[----:B------:R-:W-:Y:S02]  /*45e0*/  FMUL.FTZ R15, R80, R15 ;  /* 0x0000000f500f7220 */ /* 0x000fe40000410000 */
[----:B------:R-:W-:Y:S01]  /*45f0*/  FMUL.FTZ R14, R79, R14 ;  /* 0x0000000e4f0e7220 */ /* 0x000fe20000410000 */
[----:B------:R1:W-:Y:S01]  /*4600*/  STS [R205.X4+0x858], R177 ;  /* 0x000858b1cd007388 */ /* 0x0003e20000004800 */
[----:B------:R-:W-:Y:S01]  /*4610*/  FFMA.FTZ R151, R151, R175, R158 ;  /* 0x000000af97977223 */ /* 0x000fe2000001009e */
[----:B------:R-:W-:Y:S01]  /*4620*/  PRMT R158, RZ, 0x5410, R94 ;  /* 0x00005410ff9e7816 */ /* 0x000fe2000000005e */
[----:B------:R-:W-:Y:S01]  /*4630*/  FMUL.FTZ R144, R140, R180 ;  /* 0x000000b48c907220 */ /* 0x000fe20000410000 */
[----:B------:R2:W-:Y:S01]  /*4640*/  STS [R205.X4+0x860], R15 ;  /* 0x0008600fcd007388 */ /* 0x0005e20000004800 */
[----:B------:R-:W-:Y:S01]  /*4650*/  FFMA.FTZ R157, R152, R151, R157 ;  /* 0x00000097989d7223 */ /* 0x000fe2000001009d */
[----:B0-----:R-:W-:Y:S01]  /*4660*/  PRMT R146, RZ, 0x5410, R99 ;  /* 0x00005410ff927816 */ /* 0x001fe20000000063 */
[C---:B------:R-:W-:Y:S01]  /*4670*/  FMUL.FTZ R174, R140.reuse, R186 ;  /* 0x000000ba8cae7220 */ /* 0x040fe20000410000 */
[----:B------:R0:W-:Y:S01]  /*4680*/  STS [R205.X4+0x864], R14 ;  /* 0x0008640ecd007388 */ /* 0x0001e20000004800 */
[----:B------:R-:W-:-:S02]  /*4690*/  FMUL.FTZ R176, R140, R184 ;  /* 0x000000b88cb07220 */ /* 0x000fc40000410000 */
[C---:B------:R-:W-:Y:S02]  /*46a0*/  FMUL.FTZ R203, R140.reuse, R187 ;  /* 0x000000bb8ccb7220 */ /* 0x040fe40000410000 */
[----:B------:R-:W-:Y:S02]  /*46b0*/  FMUL.FTZ R144, R77, R144 ;  /* 0x000000904d907220 */ /* 0x000fe40000410000 */
[C---:B------:R-:W-:Y:S02]  /*46c0*/  FMUL.FTZ R148, R140.reuse, R178 ;  /* 0x000000b28c947220 */ /* 0x040fe40000410000 */
[C---:B-1----:R-:W-:Y:S01]  /*46d0*/  FMUL.FTZ R177, R140.reuse, R183 ;  /* 0x000000b78cb17220 */ /* 0x042fe20000410000 */
[----:B------:R1:W-:Y:S01]  /*46e0*/  STS [R205.X4+0x86c], R144 ;  /* 0x00086c90cd007388 */ /* 0x0003e20000004800 */
[C---:B------:R-:W-:Y:S02]  /*46f0*/  FMUL.FTZ R162, R140.reuse, R192 ;  /* 0x000000c08ca27220 */ /* 0x040fe40000410000 */
[----:B--2---:R-:W-:-:S02]  /*4700*/  FMUL.FTZ R15, R140, R197 ;  /* 0x000000c58c0f7220 */ /* 0x004fc40000410000 */
[C---:B0-----:R-:W-:Y:S02]  /*4710*/  FMUL.FTZ R14, R140.reuse, R190 ;  /* 0x000000be8c0e7220 */ /* 0x041fe40000410000 */
[C---:B------:R-:W-:Y:S02]  /*4720*/  FMUL.FTZ R159, R140.reuse, R188 ;  /* 0x000000bc8c9f7220 */ /* 0x040fe40000410000 */
[----:B------:R-:W-:Y:S01]  /*4730*/  FMUL.FTZ R140, R140, R195 ;  /* 0x000000c38c8c7220 */ /* 0x000fe20000410000 */
[----:B-1----:R-:W-:Y:S01]  /*4740*/  PRMT R144, RZ, 0x5410, R163 ;  /* 0x00005410ff907816 */ /* 0x002fe200000000a3 */
[----:B------:R-:W-:Y:S01]  /*4750*/  FFMA.FTZ R153, R153, R157, R156 ;  /* 0x0000009d99997223 */ /* 0x000fe2000001009c */
[----:B------:R-:W-:Y:S01]  /*4760*/  PRMT R156, RZ, 0x5410, R95 ;  /* 0x00005410ff9c7816 */ /* 0x000fe2000000005f */
[----:B------:R-:W-:Y:S02]  /*4770*/  FMUL.FTZ R140, R69, R140 ;  /* 0x0000008c458c7220 */ /* 0x000fe40000410000 */
[----:B------:R-:W-:Y:S01]  /*4780*/  FFMA.FTZ R155, R154, R153, R155 ;  /* 0x000000999a9b7223 */ /* 0x000fe2000001009b */
[----:B------:R-:W-:Y:S01]  /*4790*/  PRMT R154, RZ, 0x5410, R96 ;  /* 0x00005410ff9a7816 */ /* 0x000fe20000000060 */
[----:B------:R-:W-:Y:S01]  /*47a0*/  FMUL.FTZ R148, R75, R148 ;  /* 0x000000944b947220 */ /* 0x000fe20000410000 */
[----:B------:R0:W-:Y:S01]  /*47b0*/  STS [R205.X4+0x88c], R140 ;  /* 0x00088c8ccd007388 */ /* 0x0001e20000004800 */
[----:B------:R-:W-:-:S02]  /*47c0*/  FMUL.FTZ R14, R71, R14 ;  /* 0x0000000e470e7220 */ /* 0x000fc40000410000 */
[----:B------:R-:W-:Y:S01]  /*47d0*/  FMUL.FTZ R159, R70, R159 ;  /* 0x0000009f469f7220 */ /* 0x000fe20000410000 */
[----:B------:R1:W-:Y:S01]  /*47e0*/  STS [R205.X4+0x874], R148 ;  /* 0x00087494cd007388 */ /* 0x0003e20000004800 */
[----:B------:R-:W-:Y:S02]  /*47f0*/  FFMA.FTZ R193, -R68, R144, R193 ;  /* 0x0000009044c17223 */ /* 0x000fe400000101c1 */
[----:B------:R-:W-:Y:S01]  /*4800*/  FFMA.FTZ R186, -R67, R146, R186 ;  /* 0x0000009243ba7223 */ /* 0x000fe200000101ba */
[----:B------:R2:W-:Y:S01]  /*4810*/  STS [R205.X4+0x884], R14 ;  /* 0x0008840ecd007388 */ /* 0x0005e20000004800 */
[----:B------:R-:W-:Y:S02]  /*4820*/  FMUL.FTZ R177, R74, R177 ;  /* 0x000000b14ab17220 */ /* 0x000fe40000410000 */
[----:B0-----:R-:W-:Y:S01]  /*4830*/  FMUL.FTZ R140, R68, R155 ;  /* 0x0000009b448c7220 */ /* 0x001fe20000410000 */
[----:B------:R0:W-:Y:S01]  /*4840*/  STS [R205.X4+0x888], R159 ;  /* 0x0008889fcd007388 */ /* 0x0001e20000004800 */
[----:B------:R-:W-:Y:S01]  /*4850*/  FMUL.FTZ R152, R66, R157 ;  /* 0x0000009d42987220 */ /* 0x000fe20000410000 */
[----:B-1----:R-:W-:Y:S01]  /*4860*/  PRMT R148, RZ, 0x5410, R98 ;  /* 0x00005410ff947816 */ /* 0x002fe20000000062 */
[----:B------:R-:W-:Y:S01]  /*4870*/  FMUL.FTZ R162, R73, R162 ;  /* 0x000000a249a27220 */ /* 0x000fe20000410000 */
[----:B------:R1:W-:Y:S01]  /*4880*/  STS [R205.X4+0x878], R177 ;  /* 0x000878b1cd007388 */ /* 0x0003e20000004800 */
[----:B------:R-:W-:-:S02]  /*4890*/  FFMA.FTZ R184, -R65, R150, R184 ;  /* 0x0000009641b87223 */ /* 0x000fc400000101b8 */
[----:B--2---:R-:W-:Y:S01]  /*48a0*/  FFMA.FTZ R14, R140, R193, RZ ;  /* 0x000000c18c0e7223 */ /* 0x004fe200000100ff */
[----:B------:R2:W-:Y:S01]  /*48b0*/  STS [R205.X4+0x87c], R162 ;  /* 0x00087ca2cd007388 */ /* 0x0005e20000004800 */
[----:B------:R-:W-:Y:S02]  /*48c0*/  FFMA.FTZ R191, -R66, R148, R191 ;  /* 0x0000009442bf7223 */ /* 0x000fe400000101bf */
[----:B0-----:R-:W-:Y:S02]  /*48d0*/  FMUL.FTZ R159, R67, R153 ;  /* 0x00000099439f7220 */ /* 0x001fe40000410000 */
[----:B------:R-:W-:Y:S02]  /*48e0*/  FMUL.FTZ R203, R78, R203 ;  /* 0x000000cb4ecb7220 */ /* 0x000fe40000410000 */
[----:B------:R-:W-:Y:S02]  /*48f0*/  FFMA.FTZ R14, R159, R186, R14 ;  /* 0x000000ba9f0e7223 */ /* 0x000fe4000001000e */
[----:B-1----:R-:W-:Y:S01]  /*4900*/  FMUL.FTZ R177, R65, R151 ;  /* 0x0000009741b17220 */ /* 0x002fe20000410000 */
[----:B------:R0:W-:Y:S01]  /*4910*/  STS [R205.X4+0x868], R203 ;  /* 0x000868cbcd007388 */ /* 0x0001e20000004800 */
[----:B------:R-:W-:-:S02]  /*4920*/  FFMA.FTZ R14, R152, R191, R14 ;  /* 0x000000bf980e7223 */ /* 0x000fc4000001000e */
[C---:B------:R-:W-:Y:S02]  /*4930*/  FFMA.FTZ R189, -R64.reuse, R154, R189 ;  /* 0x0000009a40bd7223 */ /* 0x040fe400000101bd */
[----:B--2---:R-:W-:Y:S02]  /*4940*/  FMUL.FTZ R162, R64, R175 ;  /* 0x000000af40a27220 */ /* 0x004fe40000410000 */
[----:B------:R-:W-:Y:S02]  /*4950*/  FFMA.FTZ R14, R177, R184, R14 ;  /* 0x000000b8b10e7223 */ /* 0x000fe4000001000e */
[----:B------:R-:W-:Y:S02]  /*4960*/  FMUL.FTZ R174, R83, R174 ;  /* 0x000000ae53ae7220 */ /* 0x000fe40000410000 */
[C---:B------:R-:W-:Y:S02]  /*4970*/  FFMA.FTZ R182, -R63.reuse, R156, R182 ;  /* 0x0000009c3fb67223 */ /* 0x040fe400000101b6 */
[----:B0-----:R-:W-:Y:S01]  /*4980*/  FMUL.FTZ R203, R63, R149 ;  /* 0x000000953fcb7220 */ /* 0x001fe20000410000 */
[----:B------:R0:W-:Y:S01]  /*4990*/  STS [R205.X4+0x854], R174 ;  /* 0x000854aecd007388 */ /* 0x0001e20000004800 */
[----:B------:R-:W-:-:S02]  /*49a0*/  FFMA.FTZ R14, R162, R189, R14 ;  /* 0x000000bda20e7223 */ /* 0x000fc4000001000e */
[----:B------:R-:W-:Y:S02]  /*49b0*/  FMUL.FTZ R176, R81, R176 ;  /* 0x000000b051b07220 */ /* 0x000fe40000410000 */
[----:B------:R-:W-:Y:S02]  /*49c0*/  FMUL.FTZ R15, R72, R15 ;  /* 0x0000000f480f7220 */ /* 0x000fe40000410000 */
[----:B------:R-:W-:Y:S01]  /*49d0*/  IMAD R198, R165, c[0x0][0x2c0], RZ ;  /* 0x0000b000a5c67a24 */ /* 0x000fe200078e02ff */
[----:B------:R1:W-:Y:S01]  /*49e0*/  STS [R205.X4+0x85c], R176 ;  /* 0x00085cb0cd007388 */ /* 0x0003e20000004800 */
[C---:B------:R-:W-:Y:S02]  /*49f0*/  FFMA.FTZ R187, -R62.reuse, R158, R187 ;  /* 0x0000009e3ebb7223 */ /* 0x040fe400000101bb */
[----:B0-----:R-:W-:Y:S01]  /*4a00*/  FMUL.FTZ R174, R62, R161 ;  /* 0x000000a13eae7220 */ /* 0x001fe20000410000 */
[----:B------:R0:W-:Y:S01]  /*4a10*/  STS [R205.X4+0x880], R15 ;  /* 0x0008800fcd007388 */ /* 0x0001e20000004800 */
[----:B------:R-:W-:-:S02]  /*4a20*/  FFMA.FTZ R14, R203, R182, R14 ;  /* 0x000000b6cb0e7223 */ /* 0x000fc4000001000e */
[----:B------:R-:W-:Y:S01]  /*4a30*/  IMAD R199, R135, c[0x0][0x2c4], R198 ;  /* 0x0000b10087c77a24 */ /* 0x000fe200078e02c6 */
[----:B------:R-:W-:Y:S01]  /*4a40*/  SHF.L.U64.HI R198, R19, 0x2, R0 ;  /* 0x0000000213c67819 */ /* 0x000fe20000010200 */
[----:B------:R-:W-:Y:S01]  /*4a50*/  IMAD.WIDE.U32 R16, R135, c[0x0][0x2c0], R4 ;  /* 0x0000b00087107a25 */ /* 0x000fe200078e0004 */
[----:B-1----:R-:W-:-:S03]  /*4a60*/  PRMT R176, RZ, 0x5410, R90 ;  /* 0x00005410ffb07816 */ /* 0x002fc6000000005a */
[----:B------:R-:W-:Y:S01]  /*4a70*/  FFMA.FTZ R180, -R61, R160, R180 ;  /* 0x000000a03db47223 */ /* 0x000fe200000101b4 */
[----:B------:R-:W-:Y:S01]  /*4a80*/  IADD3 R17, R17, R199, RZ ;  /* 0x000000c711117210 */ /* 0x000fe20007ffe0ff */
[----:B0-----:R-:W-:Y:S01]  /*4a90*/  FMUL.FTZ R205, R61, R147 ;  /* 0x000000933dcd7220 */ /* 0x001fe20000410000 */
[----:B------:R-:W-:Y:S01]  /*4aa0*/  LEA R4, P0, R16, c[0x0][0x320], 0x2 ;  /* 0x0000c80010047a11 */ /* 0x000fe200078010ff */
[----:B------:R-:W-:Y:S02]  /*4ab0*/  FFMA.FTZ R14, R174, R187, R14 ;  /* 0x000000bbae0e7223 */ /* 0x000fe4000001000e */
[----:B------:R-:W-:Y:S01]  /*4ac0*/  FFMA.FTZ R185, -R60, R168, R185 ;  /* 0x000000a83cb97223 */ /* 0x000fe200000101b9 */
[----:B------:R-:W-:Y:S01]  /*4ad0*/  LEA.HI.X R5, R16, c[0x0][0x324], R17, 0x2, P0 ;  /* 0x0000c90010057a11 */ /* 0x000fe200000f1411 */
[----:B------:R-:W-:Y:S01]  /*4ae0*/  FMUL.FTZ R196, R60, R167 ;  /* 0x000000a73cc47220 */ /* 0x000fe20000410000 */
[----:B------:R-:W-:Y:S01]  /*4af0*/  IADD3 R16, P2, R117, R16, RZ ;  /* 0x0000001075107210 */ /* 0x000fe20007f5e0ff */
[----:B------:R-:W-:-:S02]  /*4b00*/  FFMA.FTZ R14, R205, R180, R14 ;  /* 0x000000b4cd0e7223 */ /* 0x000fc4000001000e */
[----:B------:R-:W-:Y:S01]  /*4b10*/  IMAD.SHL.U32 R199, R19, 0x4, RZ ;  /* 0x0000000413c77824 */ /* 0x000fe200078e00ff */
[----:B------:R-:W-:Y:S01]  /*4b20*/  LEA.HI.X.SX32 R17, R117, R17, 0x1, P2 ;  /* 0x0000001175117211 */ /* 0x000fe200010f0eff */
[----:B------:R-:W-:Y:S02]  /*4b30*/  IMAD R198, R198, c[0x0][0x2d0], RZ ;  /* 0x0000b400c6c67a24 */ /* 0x000fe400078e02ff */
[----:B------:R-:W-:Y:S02]  /*4b40*/  IMAD R201, R119, -0x400, R130 ;  /* 0xfffffc0077c97824 */ /* 0x000fe400078e0282 */
[C---:B------:R-:W-:Y:S02]  /*4b50*/  FFMA.FTZ R178, -R59.reuse, R170, R178 ;  /* 0x000000aa3bb27223 */ /* 0x040fe400000101b2 */
[----:B------:R-:W-:Y:S01]  /*4b60*/  FMUL.FTZ R207, R59, R145 ;  /* 0x000000913bcf7220 */ /* 0x000fe20000410000 */
[----:B------:R-:W-:Y:S01]  /*4b70*/  SHF.R.S32.HI R200, RZ, 0x1f, R201 ;  /* 0x0000001fffc87819 */ /* 0x000fe200000114c9 */
[----:B------:R-:W-:Y:S01]  /*4b80*/  FFMA.FTZ R14, R196, R185, R14 ;  /* 0x000000b9c40e7223 */ /* 0x000fe2000001000e */
[----:B------:R-:W-:Y:S01]  /*4b90*/  LEA R6, P0, R201, R4, 0x2 ;  /* 0x00000004c9067211 */ /* 0x000fe200078010ff */
[----:B------:R-:W-:Y:S01]  /*4ba0*/  IMAD R179, R199, c[0x0][0x2d4], R198 ;  /* 0x0000b500c7b37a24 */ /* 0x000fe200078e02c6 */
[----:B------:R-:W-:Y:S01]  /*4bb0*/  PRMT R198, RZ, 0x5410, R88 ;  /* 0x00005410ffc67816 */ /* 0x000fe20000000058 */
[----:B------:R-:W-:Y:S01]  /*4bc0*/  FFMA.FTZ R202, -R57, R194, R192 ;  /* 0x000000c239ca7223 */ /* 0x000fe200000101c0 */
[----:B------:R-:W-:Y:S01]  /*4bd0*/  LEA.HI.X R7, R201, R5, R200, 0x2, P0 ;  /* 0x00000005c9077211 */ /* 0x000fe200000f14c8 */
[----:B------:R-:W-:Y:S01]  /*4be0*/  FFMA.FTZ R183, -R58, R176, R183 ;  /* 0x000000b03ab77223 */ /* 0x000fe200000101b7 */
[----:B------:R-:W-:Y:S01]  /*4bf0*/  ISETP.GE.AND P0, PT, R214, 0x1, PT ;  /* 0x00000001d600780c */ /* 0x000fe20003f06270 */
[----:B------:R-:W-:Y:S01]  /*4c00*/  FMUL.FTZ R192, R58, R169 ;  /* 0x000000a93ac07220 */ /* 0x000fe20000410000 */
[----:B------:R-:W-:Y:S01]  /*4c10*/  PRMT R200, RZ, 0x5410, R87 ;  /* 0x00005410ffc87816 */ /* 0x000fe20000000057 */
[----:B------:R-:W-:-:S02]  /*4c20*/  FFMA.FTZ R14, R207, R178, R14 ;  /* 0x000000b2cf0e7223 */ /* 0x000fc4000001000e */
[----:B------:R-:W-:Y:S02]  /*4c30*/  FFMA.FTZ R206, -R56, R198, R197 ;  /* 0x000000c638ce7223 */ /* 0x000fe400000101c5 */
[----:B------:R-:W-:Y:S02]  /*4c40*/  FMUL.FTZ R197, R57, R143 ;  /* 0x0000008f39c57220 */ /* 0x000fe40000410000 */
[----:B------:R-:W-:Y:S02]  /*4c50*/  FFMA.FTZ R14, R192, R183, R14 ;  /* 0x000000b7c00e7223 */ /* 0x000fe4000001000e */
[----:B------:R-:W-:Y:S02]  /*4c60*/  FFMA.FTZ R208, -R54, R209, R188 ;  /* 0x000000d136d07223 */ /* 0x000fe400000101bc */
[----:B------:R-:W-:Y:S02]  /*4c70*/  FMUL.FTZ R188, R56, R171 ;  /* 0x000000ab38bc7220 */ /* 0x000fe40000410000 */
[----:B------:R-:W-:-:S02]  /*4c80*/  FFMA.FTZ R15, R197, R202, R14 ;  /* 0x000000cac50f7223 */ /* 0x000fc4000001000e */
[----:B------:R-:W-:Y:S02]  /*4c90*/  FFMA.FTZ R212, -R52, R204, R195 ;  /* 0x000000cc34d47223 */ /* 0x000fe400000101c3 */
[C---:B------:R-:W-:Y:S02]  /*4ca0*/  FFMA.FTZ R190, -R55.reuse, R200, R190 ;  /* 0x000000c837be7223 */ /* 0x040fe400000101be */
[----:B------:R-:W-:Y:S02]  /*4cb0*/  FMUL.FTZ R195, R55, R141 ;  /* 0x0000008d37c37220 */ /* 0x000fe40000410000 */
[----:B------:R-:W-:Y:S02]  /*4cc0*/  FFMA.FTZ R15, R188, R206, R15 ;  /* 0x000000cebc0f7223 */ /* 0x000fe4000001000f */
[----:B------:R-:W-:-:S04]  /*4cd0*/  IMAD.WIDE.U32 R6, R199, c[0x0][0x2d0], R6 ;  /* 0x0000b400c7067a25 */ /* 0x000fc800078e0006 */
[----:B------:R-:W-:Y:S02]  /*4ce0*/  FMUL.FTZ R211, R52, R181 ;  /* 0x000000b534d37220 */ /* 0x000fe40000410000 */
[----:B------:R-:W-:Y:S02]  /*4cf0*/  FMUL.FTZ R210, R54, R173 ;  /* 0x000000ad36d27220 */ /* 0x000fe40000410000 */
[----:B------:R-:W-:Y:S02]  /*4d00*/  FFMA.FTZ R15, R195, R190, R15 ;  /* 0x000000bec30f7223 */ /* 0x000fe4000001000f */
[----:B------:R-:W-:Y:S02]  /*4d10*/  IMAD.IADD R7, R179, 0x1, R7 ;  /* 0x00000001b3077824 */ /* 0x000fe400078e0207 */
[----:B------:R-:W-:Y:S02]  /*4d20*/  FMUL.FTZ R217, R211, R212 ;  /* 0x000000d4d3d97220 */ /* 0x000fe40000410000 */
[----:B------:R-:W-:Y:S01]  /*4d30*/  FFMA.FTZ R216, R210, R208, R15 ;  /* 0x000000d0d2d87223 */ /* 0x000fe2000001000f */
[----:B------:R-:W-:Y:S06]  /*4d40*/  BAR.SYNC.DEFER_BLOCKING 0x0 ;  /* 0x0000000000007b1d */ /* 0x000fec0000010000 */
[----:B------:R-:W-:Y:S05]  /*4d50*/  @!P0 BRA `(.L_x_2625) ;  /* 0x000000a000008947 */ /* 0x000fea0003800000 */
[----:B------:R-:W-:Y:S01]  /*4d60*/  LEA.HI.SX32 R215, R122, R122, 0x1b ;  /* 0x0000007a7ad77211 */ /* 0x000fe200078fdaff */
[----:B------:R-:W-:Y:S01]  /*4d70*/  IMAD.WIDE.U32 R16, R21, c[0x0][0x2d0], R16 ;  /* 0x0000b40015107a25 */ /* 0x000fe200078e0010 */
[----:B------:R-:W-:-:S04]  /*4d80*/  SHF.R.S32.HI R14, RZ, 0x1f, R21 ;  /* 0x0000001fff0e7819 */ /* 0x000fc80000011415 */
[----:B------:R-:W0:Y:S01]  /*4d90*/  LDS R215, [R215.X4+0x850] ;  /* 0x00085000d7d77984 */ /* 0x000e220000004800 */
[----:B------:R-:W-:-:S04]  /*4da0*/  IMAD R14, R14, c[0x0][0x2d0], RZ ;  /* 0x0000b4000e0e7a24 */ /* 0x000fc800078e02ff */
[----:B------:R-:W-:Y:S01]  /*4db0*/  IMAD R15, R21, c[0x0][0x2d4], R14 ;  /* 0x0000b500150f7a24 */ /* 0x000fe200078e020e */
[----:B------:R-:W-:-:S03]  /*4dc0*/  LEA R14, P0, R16, c[0x0][0x320], 0x2 ;  /* 0x0000c800100e7a11 */ /* 0x000fc600078010ff */
[----:B------:R-:W-:-:S05]  /*4dd0*/  IMAD.IADD R15, R17, 0x1, R15 ;  /* 0x00000001110f7824 */ /* 0x000fca00078e020f */
[----:B------:R-:W-:-:S05]  /*4de0*/  LEA.HI.X R15, R16, c[0x0][0x324], R15, 0x2, P0 ;  /* 0x0000c900100f7a11 */ /* 0x000fca00000f140f */
[----:B0-----:R0:W-:Y:S02]  /*4df0*/  RED.E.ADD.F32.FTZ.RN.STRONG.GPU [R14.64], R215 ;  /* 0x000000d70e00798e */ /* 0x0011e4000c10e784 */
.L_x_2625:
[----:B------:R-:W-:Y:S05]  /*4e00*/  BSYNC B0 ;  /* 0x0000000000007941 */ /* 0x000fea0003800000 */
.L_x_2624:
[----:B------:R-:W1:Y:S01]  /*4e10*/  LDS R213, [R213.X4+0x950] ;  /* 0x00095000d5d57984 */ /* 0x000e620000004800 */
[----:B------:R-:W-:Y:S01]  /*4e20*/  BSSY B0, `(.L_x_2626) ;  /* 0x0000009000007945 */ /* 0x000fe20003800000 */
[----:B0-----:R-:W-:Y:S01]  /*4e30*/  FADD.FTZ R14, R216, R217 ;  /* 0x000000d9d80e7221 */ /* 0x001fe20000010000 */
[C---:B------:R-:W-:Y:S02]  /*4e40*/  IADD3 R15, R122.reuse, 0x80, RZ ;  /* 0x000000807a0f7810 */ /* 0x040fe40007ffe0ff */
[----:B------:R-:W-:Y:S01]  /*4e50*/  IADD3 R17, R122, 0xc0, RZ ;  /* 0x000000c07a117810 */ /* 0x000fe20007ffe0ff */
[----:B------:R-:W-:Y:S05]  /*4e60*/  @!P1 BRA `(.L_x_2627) ;  /* 0x0000004000009947 */ /* 0x000fea0003800000 */
[----:B------:R-:W-:-:S06]  /*4e70*/  IMAD.WIDE R4, R201, 0x4, R4 ;  /* 0x00000004c9047825 */ /* 0x000fcc00078e0204 */
[----:B------:R-:W-:-:S04]  /*4e80*/  IMAD.WIDE.U32 R4, R199, c[0x0][0x2d0], R4 ;  /* 0x0000b400c7047a25 */ /* 0x000fc800078e0004 */
[----:B------:R-:W-:-:S05]  /*4e90*/  IMAD.IADD R5, R5, 0x1, R179 ;  /* 0x0000000105057824 */ /* 0x000fca00078e02b3 */
[----:B-1----:R0:W-:Y:S02]  /*4ea0*/  RED.E.ADD.F32.FTZ.RN.STRONG.GPU [R4.64+-0xf00], R213 ;  /* 0xfff100d50400798e */ /* 0x0021e4000c10e784 */
.L_x_2627:
[----:B------:R-:W-:Y:S05]  /*4eb0*/  BSYNC B0 ;  /* 0x0000000000007941 */ /* 0x000fea0003800000 */
.L_x_2626:
[-C--:B------:R-:W-:Y:S01]  /*4ec0*/  LEA.HI.SX32 R15, R15, R122.reuse, 0x1b ;  /* 0x0000007a0f0f7211 */ /* 0x080fe200078fdaff */
[----:B------:R-:W-:Y:S01]  /*4ed0*/  BSSY B0, `(.L_x_2628) ;  /* 0x000000d000007945 */ /* 0x000fe20003800000 */
[----:B------:R-:W-:Y:S02]  /*4ee0*/  ISETP.GE.AND P6, PT, R214, 0x81, PT ;  /* 0x00000081d600780c */ /* 0x000fe40003fc6270 */
[----:B0-----:R-:W-:Y:S02]  /*4ef0*/  IADD3 R5, R122, 0x100, RZ ;  /* 0x000001007a057810 */ /* 0x001fe40007ffe0ff */
        /* <DEDUP_REMOVED lines=10> */
.L_x_2629:
[----:B------:R-:W-:Y:S05]  /*4fa0*/  BSYNC B0 ;  /* 0x0000000000007941 */ /* 0x000fea0003800000 */
.L_x_2628:
[----:B------:R-:W2:Y:S01]  /*4fb0*/  LDS R17, [R17.X4+0xb50] ;  /* 0x000b500011117984 */ /* 0x000ea20000004800 */
[----:B------:R-:W-:Y:S01]  /*4fc0*/  BSSY B0, `(.L_x_2630) ;  /* 0x0000005000007945 */ /* 0x000fe20003800000 */
[----:B0-----:R-:W-:Y:S02]  /*4fd0*/  IADD3 R15, R122, 0x140, RZ ;  /* 0x000001407a0f7810 */ /* 0x001fe40007ffe0ff */
[----:B------:R-:W-:Y:S01]  /*4fe0*/  LEA.HI.SX32 R5, R5, R122, 0x1b ;  /* 0x0000007a05057211 */ /* 0x000fe200078fdaff */
[----:B------:R-:W-:Y:S05]  /*4ff0*/  @!P0 BRA `(.L_x_2631) ;  /* 0x0000001000008947 */ /* 0x000fea0003800000 */
[----:B--2---:R0:W-:Y:S02]  /*5000*/  RED.E.ADD.F32.FTZ.RN.STRONG.GPU [R6.64+-0xd00], R17 ;  /* 0xfff300110600798e */ /* 0x0041e4000c10e784 */
.L_x_2631:
[----:B------:R-:W-:Y:S05]  /*5010*/  BSYNC B0 ;  /* 0x0000000000007941 */ /* 0x000fea0003800000 */
.L_x_2630:
[----:B------:R-:W3:Y:S01]  /*5020*/  LDS R5, [R5.X4+0xc50] ;  /* 0x000c500005057984 */ /* 0x000ee20000004800 */
[----:B------:R-:W-:Y:S01]  /*5030*/  BSSY B0, `(.L_x_2632) ;  /* 0x0000005000007945 */ /* 0x000fe20003800000 */
[----:B0-2---:R-:W-:-:S02]  /*5040*/  IADD3 R17, R122, 0x180, RZ ;  /* 0x000001807a117810 */ /* 0x005fc40007ffe0ff */
[----:B------:R-:W-:Y:S01]  /*5050*/  LEA.HI.SX32 R15, R15, R122, 0x1b ;  /* 0x0000007a0f0f7211 */ /* 0x000fe200078fdaff */
[----:B------:R-:W-:Y:S05]  /*5060*/  @!P1 BRA `(.L_x_2633) ;  /* 0x0000001000009947 */ /* 0x000fea0003800000 */
[----:B---3--:R0:W-:Y:S02]  /*5070*/  RED.E.ADD.F32.FTZ.RN.STRONG.GPU [R6.64+-0xc00], R5 ;  /* 0xfff400050600798e */ /* 0x0081e4000c10e784 */
.L_x_2633:
[----:B------:R-:W-:Y:S05]  /*5080*/  BSYNC B0 ;  /* 0x0000000000007941 */ /* 0x000fea0003800000 */
.L_x_2632:
[----:B------:R-:W2:Y:S01]  /*5090*/  LDS R15, [R15.X4+0xd50] ;  /* 0x000d50000f0f7984 */ /* 0x000ea20000004800 */
[----:B------:R-:W-:Y:S01]  /*50a0*/  BSSY B0, `(.L_x_2634) ;  /* 0x0000005000007945 */ /* 0x000fe20003800000 */
[----:B0--3--:R-:W-:Y:S02]  /*50b0*/  IADD3 R5, R122, 0x1c0, RZ ;  /* 0x000001c07a057810 */ /* 0x009fe40007ffe0ff */
[----:B------:R-:W-:Y:S01]  /*50c0*/  LEA.HI.SX32 R17, R17, R122, 0x1b ;  /* 0x0000007a11117211 */ /* 0x000fe200078fdaff */
[----:B------:R-:W-:Y:S05]  /*50d0*/  @!P2 BRA `(.L_x_2635) ;  /* 0x000000100000a947 */ /* 0x000fea0003800000 */
[----:B--2---:R0:W-:Y:S02]  /*50e0*/  RED.E.ADD.F32.FTZ.RN.STRONG.GPU [R6.64+-0xb00], R15 ;  /* 0xfff5000f0600798e */ /* 0x0041e4000c10e784 */
.L_x_2635:
[----:B------:R-:W-:Y:S05]  /*50f0*/  BSYNC B0 ;  /* 0x0000000000007941 */ /* 0x000fea0003800000 */
.L_x_2634:
[----:B------:R-:W3:Y:S01]  /*5100*/  LDS R17, [R17.X4+0xe50] ;  /* 0x000e500011117984 */ /* 0x000ee20000004800 */
[----:B------:R-:W-:Y:S01]  /*5110*/  BSSY B0, `(.L_x_2636) ;  /* 0x0000005000007945 */ /* 0x000fe20003800000 */
[----:B0-2---:R-:W-:Y:S02]  /*5120*/  IADD3 R15, R122, 0x200, RZ ;  /* 0x000002007a0f7810 */ /* 0x005fe40007ffe0ff */
[----:B------:R-:W-:Y:S01]  /*5130*/  LEA.HI.SX32 R5, R5, R122, 0x1b ;  /* 0x0000007a05057211 */ /* 0x000fe200078fdaff */
[----:B------:R-:W-:Y:S05]  /*5140*/  @!P3 BRA `(.L_x_2637) ;  /* 0x000000100000b947 */ /* 0x000fea0003800000 */
[----:B---3--:R0:W-:Y:S02]  /*5150*/  RED.E.ADD.F32.FTZ.RN.STRONG.GPU [R6.64+-0xa00], R17 ;  /* 0xfff600110600798e */ /* 0x0081e4000c10e784 */
.L_x_2637:
[----:B------:R-:W-:Y:S05]  /*5160*/  BSYNC B0 ;  /* 0x0000000000007941 */ /* 0x000fea0003800000 */
.L_x_2636:
[----:B------:R-:W2:Y:S01]  /*5170*/  LDS R5, [R5.X4+0xf50] ;  /* 0x000f500005057984 */ /* 0x000ea20000004800 */
[----:B------:R-:W-:Y:S01]  /*5180*/  BSSY B0, `(.L_x_2638) ;  /* 0x0000004000007945 */ /* 0x000fe20003800000 */
[----:B------:R-:W-:Y:S01]  /*5190*/  LEA.HI.SX32 R4, R15, R122, 0x1b ;  /* 0x0000007a0f047211 */ /* 0x000fe200078fdaff */
[----:B------:R-:W-:Y:S05]  /*51a0*/  @!P4 BRA `(.L_x_2639) ;  /* 0x000000100000c947 */ /* 0x000fea0003800000 */
[----:B--2---:R2:W-:Y:S02]  /*51b0*/  RED.E.ADD.F32.FTZ.RN.STRONG.GPU [R6.64+-0x900], R5 ;  /* 0xfff700050600798e */ /* 0x0045e4000c10e784 */
.L_x_2639:
[----:B------:R-:W-:Y:S05]  /*51c0*/  BSYNC B0 ;  /* 0x0000000000007941 */ /* 0x000fea0003800000 */
.L_x_2638:
[----:B--2---:R2:W4:Y:S01]  /*51d0*/  LDS R5, [R4.X4+0x1050] ;  /* 0x0010500004057984 */ /* 0x0045220000004800 */
[----:B------:R-:W-:Y:S01]  /*51e0*/  BSSY B0, `(.L_x_2640) ;  /* 0x0000005000007945 */ /* 0x000fe20003800000 */
[----:B------:R-:W-:-:S02]  /*51f0*/  IADD3 R15, R122, 0x240, RZ ;  /* 0x000002407a0f7810 */ /* 0x000fc40007ffe0ff */
[----:B0--3--:R-:W-:Y:S01]  /*5200*/  IADD3 R17, R122, 0x280, RZ ;  /* 0x000002807a117810 */ /* 0x009fe20007ffe0ff */
[----:B------:R-:W-:Y:S05]  /*5210*/  @!P5 BRA `(.L_x_2641) ;  /* 0x000000100000d947 */ /* 0x000fea0003800000 */
[----:B----4-:R0:W-:Y:S02]  /*5220*/  RED.E.ADD.F32.FTZ.RN.STRONG.GPU [R6.64+-0x800], R5 ;  /* 0xfff800050600798e */ /* 0x0101e4000c10e784 */
.L_x_2641:
[----:B------:R-:W-:Y:S05]  /*5230*/  BSYNC B0 ;  /* 0x0000000000007941 */ /* 0x000fea0003800000 */
.L_x_2640:
        /* <DEDUP_REMOVED lines=14> */
.L_x_2643:
[----:B------:R-:W-:Y:S05]  /*5320*/  BSYNC B0 ;  /* 0x0000000000007941 */ /* 0x000fea0003800000 */
.L_x_2642:
[----:B------:R-:W3:Y:S01]  /*5330*/  LDS R17, [R17.X4+0x1250] ;  /* 0x0012500011117984 */ /* 0x000ee20000004800 */
[----:B------:R-:W-:Y:S01]  /*5340*/  BSSY B0, `(.L_x_2644) ;  /* 0x0000005000007945 */ /* 0x000fe20003800000 */
[----:B0-----:R-:W-:-:S02]  /*5350*/  IADD3 R15, R122, 0x300, RZ ;  /* 0x000003007a0f7810 */ /* 0x001fc40007ffe0ff */
[----:B------:R-:W-:Y:S01]  /*5360*/  LEA.HI.SX32 R5, R5, R122, 0x1b ;  /* 0x0000007a05057211 */ /* 0x000fe200078fdaff */
[----:B------:R-:W-:Y:S05]  /*5370*/  @!P0 BRA `(.L_x_2645) ;  /* 0x0000001000008947 */ /* 0x000fea0003800000 */
[----:B---3--:R0:W-:Y:S02]  /*5380*/  RED.E.ADD.F32.FTZ.RN.STRONG.GPU [R6.64+-0x600], R17 ;  /* 0xfffa00110600798e */ /* 0x0081e4000c10e784 */
.L_x_2645:
[----:B------:R-:W-:Y:S05]  /*5390*/  BSYNC B0 ;  /* 0x0000000000007941 */ /* 0x000fea0003800000 */
.L_x_2644:
[----:B------:R-:W4:Y:S01]  /*53a0*/  LDS R5, [R5.X4+0x1350] ;  /* 0x0013500005057984 */ /* 0x000f220000004800 */
[----:B------:R-:W-:Y:S01]  /*53b0*/  BSSY B0, `(.L_x_2646) ;  /* 0x0000005000007945 */ /* 0x000fe20003800000 */
[----:B0--3--:R-:W-:Y:S02]  /*53c0*/  IADD3 R17, R122, 0x340, RZ ;  /* 0x000003407a117810 */ /* 0x009fe40007ffe0ff */
[----:B------:R-:W-:Y:S01]  /*53d0*/  LEA.HI.SX32 R15, R15, R122, 0x1b ;  /* 0x0000007a0f0f7211 */ /* 0x000fe200078fdaff */
[----:B------:R-:W-:Y:S05]  /*53e0*/  @!P1 BRA `(.L_x_2647) ;  /* 0x0000001000009947 */ /* 0x000fea0003800000 */
[----:B----4-:R0:W-:Y:S02]  /*53f0*/  RED.E.ADD.F32.FTZ.RN.STRONG.GPU [R6.64+-0x500], R5 ;  /* 0xfffb00050600798e */ /* 0x0101e4000c10e784 */
.L_x_2647:
[----:B------:R-:W-:Y:S05]  /*5400*/  BSYNC B0 ;  /* 0x0000000000007941 */ /* 0x000fea0003800000 */
.L_x_2646:
[----:B------:R-:W3:Y:S01]  /*5410*/  LDS R15, [R15.X4+0x1450] ;  /* 0x001450000f0f7984 */ /* 0x000ee20000004800 */
[----:B------:R-:W-:Y:S01]  /*5420*/  BSSY B0, `(.L_x_2648) ;  /* 0x0000005000007945 */ /* 0x000fe20003800000 */
[----:B0---4-:R-:W-:Y:S02]  /*5430*/  IADD3 R5, R122, 0x380, RZ ;  /* 0x000003807a057810 */ /* 0x011fe40007ffe0ff */
[----:B------:R-:W-:Y:S01]  /*5440*/  LEA.HI.SX32 R17, R17, R122, 0x1b ;  /* 0x0000007a11117211 */ /* 0x000fe200078fdaff */
[----:B------:R-:W-:Y:S05]  /*5450*/  @!P2 BRA `(.L_x_2649) ;  /* 0x000000100000a947 */ /* 0x000fea0003800000 */
[----:B---3--:R0:W-:Y:S02]  /*5460*/  RED.E.ADD.F32.FTZ.RN.STRONG.GPU [R6.64+-0x400], R15 ;  /* 0xfffc000f0600798e */ /* 0x0081e4000c10e784 */
.L_x_2649:
[----:B------:R-:W-:Y:S05]  /*5470*/  BSYNC B0 ;  /* 0x0000000000007941 */ /* 0x000fea0003800000 */
.L_x_2648:
[----:B------:R-:W4:Y:S01]  /*5480*/  LDS R17, [R17.X4+0x1550] ;  /* 0x0015500011117984 */ /* 0x000f220000004800 */
[----:B------:R-:W-:Y:S01]  /*5490*/  BSSY B0, `(.L_x_2650) ;  /* 0x0000005000007945 */ /* 0x000fe20003800000 */
[----:B0--3--:R-:W-:-:S02]  /*54a0*/  IADD3 R15, R122, 0x3c0, RZ ;  /* 0x000003c07a0f7810 */ /* 0x009fc40007ffe0ff */
[----:B------:R-:W-:Y:S01]  /*54b0*/  LEA.HI.SX32 R5, R5, R122, 0x1b ;  /* 0x0000007a05057211 */ /* 0x000fe200078fdaff */
[----:B------:R-:W-:Y:S05]  /*54c0*/  @!P3 BRA `(.L_x_2651) ;  /* 0x000000100000b947 */ /* 0x000fea0003800000 */
[----:B----4-:R0:W-:Y:S02]  /*54d0*/  RED.E.ADD.F32.FTZ.RN.STRONG.GPU [R6.64+-0x300], R17 ;  /* 0xfffd00110600798e */ /* 0x0101e4000c10e784 */
.L_x_2651:
[----:B------:R-:W-:Y:S05]  /*54e0*/  BSYNC B0 ;  /* 0x0000000000007941 */ /* 0x000fea0003800000 */
.L_x_2650:
[----:B------:R-:W3:Y:S01]  /*54f0*/  LDS R5, [R5.X4+0x1650] ;  /* 0x0016500005057984 */ /* 0x000ee20000004800 */
[----:B------:R-:W-:Y:S01]  /*5500*/  BSSY B0, `(.L_x_2652) ;  /* 0x0000004000007945 */ /* 0x000fe20003800000 */
[----:B------:R-:W-:Y:S01]  /*5510*/  LEA.HI.SX32 R15, R15, R122, 0x1b ;  /* 0x0000007a0f0f7211 */ /* 0x000fe200078fdaff */
[----:B------:R-:W-:Y:S05]  /*5520*/  @!P4 BRA `(.L_x_2653) ;  /* 0x000000100000c947 */ /* 0x000fea0003800000 */
[----:B---3--:R3:W-:Y:S02]  /*5530*/  RED.E.ADD.F32.FTZ.RN.STRONG.GPU [R6.64+-0x200], R5 ;  /* 0xfffe00050600798e */ /* 0x0087e4000c10e784 */
.L_x_2653:
[----:B------:R-:W-:Y:S05]  /*5540*/  BSYNC B0 ;  /* 0x0000000000007941 */ /* 0x000fea0003800000 */
.L_x_2652:
[----:B------:R-:W0:Y:S01]  /*5550*/  LDS R15, [R15.X4+0x1750] ;  /* 0x001750000f0f7984 */ /* 0x000e220000004800 */
[----:B------:R-:W-:Y:S01]  /*5560*/  BSSY B0, `(.L_x_2654) ;  /* 0x0000003000007945 */ /* 0x000fe20003800000 */
[----:B------:R-:W-:Y:S05]  /*5570*/  @!P5 BRA `(.L_x_2655) ;  /* 0x000000100000d947 */ /* 0x000fea0003800000 */
[----:B0-----:R0:W-:Y:S02]  /*5580*/  RED.E.ADD.F32.FTZ.RN.STRONG.GPU [R6.64+-0x100], R15 ;  /* 0xffff000f0600798e */ /* 0x0011e4000c10e784 */
.L_x_2655:
[----:B------:R-:W-:Y:S05]  /*5590*/  BSYNC B0 ;  /* 0x0000000000007941 */ /* 0x000fea0003800000 */
.L_x_2654:
[----:B---3--:R-:W3:Y:S01]  /*55a0*/  SHFL.DOWN PT, R5, R14, 0x1, 0x1f ;  /* 0x08201f000e057f89 */ /* 0x008ee200000e0000 */
[----:B------:R-:W-:Y:S01]  /*55b0*/  ISETP.GT.AND P0, PT, R120, 0x1e, PT ;  /* 0x0000001e7800780c */ /* 0x000fe20003f04270 */
[----:B--2---:R-:W-:Y:S01]  /*55c0*/  FMUL.FTZ R4, R138, R169 ;  /* 0x000000a98a047220 */ /* 0x004fe20000410000 */
[----:B------:R-:W-:Y:S01]  /*55d0*/  ISETP.NE.AND P1, PT, R120, RZ, PT ;  /* 0x000000ff7800720c */ /* 0x000fe20003f25270 */
[----:B0-----:R-:W0:Y:S01]  /*55e0*/  SHFL.DOWN PT, R7, R172, 0x1, 0x1f ;  /* 0x08201f00ac077f89 */ /* 0x001e2200000e0000 */
        /* <DEDUP_REMOVED lines=8> */
[----:B------:R-:W-:Y:S02]  /*5670*/  FFMA.FTZ R157, R148, R157, R6 ;  /* 0x0000009d949d7223 */ /* 0x000fe40000010006 */
[----:B------:R-:W-:-:S02]  /*5680*/  FFMA.FTZ R167, R168, R167, R4 ;  /* 0x000000a7a8a77223 */ /* 0x000fc40000010004 */
[-C--:B------:R-:W-:Y:S02]  /*5690*/  FMUL.FTZ R4, R138, R161.reuse ;  /* 0x000000a18a047220 */ /* 0x080fe40000410000 */
[----:B---3--:R-:W-:Y:S02]  /*56a0*/  @!P0 FADD.FTZ R14, R14, R5 ;  /* 0x000000050e0e8221 */ /* 0x008fe40000010000 */
[----:B------:R-:W-:Y:S02]  /*56b0*/  FMUL.FTZ R4, R187, R4 ;  /* 0x00000004bb047220 */ /* 0x000fe40000410000 */
[----:B0-----:R-:W-:Y:S01]  /*56c0*/  @!P0 FADD.FTZ R172, R172, R7 ;  /* 0x00000007acac8221 */ /* 0x001fe20000010000 */
[----:B------:R-:W0:Y:S01]  /*56d0*/  SHFL.DOWN PT, R5, R14, 0x2, 0x1f ;  /* 0x08401f000e057f89 */ /* 0x000e2200000e0000 */
[----:B------:R-:W-:Y:S01]  /*56e0*/  ISETP.GT.AND P0, PT, R120, 0x1d, PT ;  /* 0x0000001d7800780c */ /* 0x000fe20003f04270 */
[----:B------:R-:W-:Y:S02]  /*56f0*/  FFMA.FTZ R161, R158, R161, R4 ;  /* 0x000000a19ea17223 */ /* 0x000fe40000010004 */
[----:B------:R-:W2:Y:S01]  /*5700*/  SHFL.DOWN PT, R7, R172, 0x2, 0x1f ;  /* 0x08401f00ac077f89 */ /* 0x000ea200000e0000 */
[----:B------:R-:W-:-:S02]  /*5710*/  FMUL.FTZ R4, R138, R175 ;  /* 0x000000af8a047220 */ /* 0x000fc40000410000 */
[----:B------:R-:W-:Y:S02]  /*5720*/  FADD.FTZ R36, R211, R36 ;  /* 0x00000024d3247221 */ /* 0x000fe40000010000 */
[----:B------:R-:W-:Y:S02]  /*5730*/  FMUL.FTZ R4, R189, R4 ;  /* 0x00000004bd047220 */ /* 0x000fe40000410000 */
[----:B------:R-:W-:Y:S02]  /*5740*/  FADD.FTZ R39, R210, R39 ;  /* 0x00000027d2277221 */ /* 0x000fe40000010000 */
[----:B------:R-:W-:Y:S02]  /*5750*/  FFMA.FTZ R175, R154, R175, R4 ;  /* 0x000000af9aaf7223 */ /* 0x000fe40000010004 */
[----:B------:R-:W-:Y:S02]  /*5760*/  FADD.FTZ R38, R195, R38 ;  /* 0x00000026c3267221 */ /* 0x000fe40000010000 */
[----:B------:R-:W-:-:S02]  /*5770*/  FADD.FTZ R41, R188, R41 ;  /* 0x00000029bc297221 */ /* 0x000fc40000010000 */
[----:B------:R-:W-:Y:S02]  /*5780*/  FADD.FTZ R40, R197, R40 ;  /* 0x00000028c5287221 */ /* 0x000fe40000010000 */
[----:B------:R-:W-:Y:S02]  /*5790*/  FADD.FTZ R43, R192, R43 ;  /* 0x0000002bc02b7221 */ /* 0x000fe40000010000 */
[----:B------:R-:W-:Y:S02]  /*57a0*/  FADD.FTZ R42, R207, R42 ;  /* 0x0000002acf2a7221 */ /* 0x000fe40000010000 */
[----:B0-----:R-:W-:Y:S02]  /*57b0*/  @!P0 FADD.FTZ R14, R14, R5 ;  /* 0x000000050e0e8221 */ /* 0x001fe40000010000 */
[----:B------:R-:W-:Y:S02]  /*57c0*/  FMUL.FTZ R5, R138, R173 ;  /* 0x000000ad8a057220 */ /* 0x000fe40000410000 */
[----:B--2---:R-:W-:Y:S01]  /*57d0*/  @!P0 FADD.FTZ R172, R172, R7 ;  /* 0x00000007acac8221 */ /* 0x004fe20000010000 */
[----:B------:R-:W0:Y:S01]  /*57e0*/  SHFL.DOWN PT, R15, R14, 0x4, 0x1f ;  /* 0x08801f000e0f7f89 */ /* 0x000e2200000e0000 */
[----:B------:R-:W-:Y:S01]  /*57f0*/  ISETP.GT.AND P0, PT, R120, 0x1b, PT ;  /* 0x0000001b7800780c */ /* 0x000fe20003f04270 */
[----:B------:R-:W-:-:S02]  /*5800*/  FMUL.FTZ R7, R138, R181 ;  /* 0x000000b58a077220 */ /* 0x000fc40000410000 */
[----:B----4-:R-:W2:Y:S01]  /*5810*/  SHFL.DOWN PT, R17, R172, 0x4, 0x1f ;  /* 0x08801f00ac117f89 */ /* 0x010ea200000e0000 */
[----:B------:R-:W-:Y:S02]  /*5820*/  FMUL.FTZ R208, R208, R5 ;  /* 0x00000005d0d07220 */ /* 0x000fe40000410000 */
[----:B------:R-:W-:Y:S02]  /*5830*/  FMUL.FTZ R7, R212, R7 ;  /* 0x00000007d4077220 */ /* 0x000fe40000410000 */
[----:B------:R-:W-:Y:S02]  /*5840*/  FMUL.FTZ R5, R138, R141 ;  /* 0x0000008d8a057220 */ /* 0x000fe40000410000 */
[----:B------:R-:W-:Y:S02]  /*5850*/  FFMA.FTZ R204, R204, R181, R7 ;  /* 0x000000b5cccc7223 */ /* 0x000fe40000010007 */
[----:B------:R-:W-:Y:S02]  /*5860*/  FMUL.FTZ R190, R190, R5 ;  /* 0x00000005bebe7220 */ /* 0x000fe40000410000 */
[----:B------:R-:W-:-:S02]  /*5870*/  FMUL.FTZ R5, R138, R171 ;  /* 0x000000ab8a057220 */ /* 0x000fc40000410000 */
[----:B------:R-:W-:Y:S02]  /*5880*/  FFMA.FTZ R173, R209, R173, R208 ;  /* 0x000000add1ad7223 */ /* 0x000fe400000100d0 */
[----:B------:R-:W-:Y:S02]  /*5890*/  FMUL.FTZ R206, R206, R5 ;  /* 0x00000005cece7220 */ /* 0x000fe40000410000 */
[----:B------:R-:W-:Y:S02]  /*58a0*/  FMUL.FTZ R5, R138, R143 ;  /* 0x0000008f8a057220 */ /* 0x000fe40000410000 */
[----:B------:R-:W-:Y:S02]  /*58b0*/  FFMA.FTZ R190, R200, R141, R190 ;  /* 0x0000008dc8be7223 */ /* 0x000fe400000100be */
[----:B0-----:R-:W-:Y:S02]  /*58c0*/  @!P0 FADD.FTZ R14, R14, R15 ;  /* 0x0000000f0e0e8221 */ /* 0x001fe40000010000 */
[----:B------:R-:W-:-:S02]  /*58d0*/  FMUL.FTZ R5, R202, R5 ;  /* 0x00000005ca057220 */ /* 0x000fc40000410000 */
[----:B--2---:R-:W-:Y:S01]  /*58e0*/  @!P0 FADD.FTZ R172, R172, R17 ;  /* 0x00000011acac8221 */ /* 0x004fe20000010000 */
[----:B------:R-:W0:Y:S01]  /*58f0*/  SHFL.DOWN PT, R7, R14, 0x8, 0x1f ;  /* 0x09001f000e077f89 */ /* 0x000e2200000e0000 */
[----:B------:R-:W-:Y:S01]  /*5900*/  ISETP.GT.AND P0, PT, R120, 0x17, PT ;  /* 0x000000177800780c */ /* 0x000fe20003f04270 */
[----:B------:R-:W-:Y:S02]  /*5910*/  FFMA.FTZ R194, R194, R143, R5 ;  /* 0x0000008fc2c27223 */ /* 0x000fe40000010005 */
[----:B------:R-:W2:Y:S01]  /*5920*/  SHFL.DOWN PT, R15, R172, 0x8, 0x1f ;  /* 0x09001f00ac0f7f89 */ /* 0x000ea200000e0000 */
        /* <DEDUP_REMOVED lines=8> */
[----:B------:R-:W-:-:S02]  /*59b0*/  FADD.FTZ R35, R190, R35 ;  /* 0x00000023be237221 */ /* 0x000fc40000010000 */
[----:B------:R-:W-:Y:S02]  /*59c0*/  FFMA.FTZ R160, R160, R147, R5 ;  /* 0x00000093a0a07223 */ /* 0x000fe40000010005 */
[----:B0-----:R-:W-:Y:S02]  /*59d0*/  @!P0 FADD.FTZ R14, R14, R7 ;  /* 0x000000070e0e8221 */ /* 0x001fe40000010000 */
[----:B------:R-:W-:Y:S02]  /*59e0*/  FMUL.FTZ R5, R138, R149 ;  /* 0x000000958a057220 */ /* 0x000fe40000410000 */
[----:B--2---:R-:W-:Y:S01]  /*59f0*/  @!P0 FADD.FTZ R172, R172, R15 ;  /* 0x0000000facac8221 */ /* 0x004fe20000010000 */
[----:B------:R-:W0:Y:S01]  /*5a00*/  SHFL.DOWN PT, R7, R14, 0x10, 0x1f ;  /* 0x0a001f000e077f89 */ /* 0x000e2200000e0000 */
[----:B------:R-:W-:Y:S01]  /*5a10*/  ISETP.GT.AND P0, PT, R120, 0xf, PT ;  /* 0x0000000f7800780c */ /* 0x000fe20003f04270 */
[----:B------:R-:W-:Y:S02]  /*5a20*/  FMUL.FTZ R5, R182, R5 ;  /* 0x00000005b6057220 */ /* 0x000fe40000410000 */
[----:B------:R-:W2:Y:S01]  /*5a30*/  SHFL.DOWN PT, R15, R172, 0x10, 0x1f ;  /* 0x0a001f00ac0f7f89 */ /* 0x000ea200000e0000 */
        /* <DEDUP_REMOVED lines=13> */
[----:B------:R-:W-:Y:S01]  /*5b10*/  MOV R4, R14 ;  /* 0x0000000e00047202 */ /* 0x000fe20000000f00 */
[----:B------:R-:W-:-:S02]  /*5b20*/  FMUL.FTZ R7, R184, R7 ;  /* 0x00000007b8077220 */ /* 0x000fc40000410000 */
[----:B------:R-:W-:Y:S02]  /*5b30*/  IMAD.MOV.U32 R5, RZ, RZ, R172 ;  /* 0x000000ffff057224 */ /* 0x000fe400078e00ac */
[----:B------:R-:W-:Y:S02]  /*5b40*/  FFMA.FTZ R150, R150, R151, R7 ;  /* 0x0000009796967223 */ /* 0x000fe40000010007 */
[C---:B------:R-:W-:Y:S01]  /*5b50*/  FMUL.FTZ R7, R138.reuse, R153 ;  /* 0x000000998a077220 */ /* 0x040fe20000410000 */
[----:B------:R0:W-:Y:S01]  /*5b60*/  @!P1 STS.64 [R118.X8+0x18d8], R4 ;  /* 0x0018d80476009388 */ /* 0x0001e20000008a00 */
[----:B------:R-:W-:Y:S02]  /*5b70*/  FMUL.FTZ R138, R138, R155 ;  /* 0x0000009b8a8a7220 */ /* 0x000fe40000410000 */
[----:B------:R-:W-:Y:S02]  /*5b80*/  FMUL.FTZ R7, R186, R7 ;  /* 0x00000007ba077220 */ /* 0x000fe40000410000 */
[----:B------:R-:W-:-:S02]  /*5b90*/  FMUL.FTZ R138, R193, R138 ;  /* 0x0000008ac18a7220 */ /* 0x000fc40000410000 */
[----:B------:R-:W-:Y:S02]  /*5ba0*/  FFMA.FTZ R146, R146, R153, R7 ;  /* 0x0000009992927223 */ /* 0x000fe40000010007 */
[----:B------:R-:W-:Y:S02]  /*5bb0*/  FFMA.FTZ R155, R144, R155, R138 ;  /* 0x0000009b909b7223 */ /* 0x000fe4000001008a */
        /* <DEDUP_REMOVED lines=12> */
[----:B------:R-:W-:Y:S01]  /*5c80*/  FADD.FTZ R20, R155, R20 ;  /* 0x000000149b147221 */ /* 0x000fe20000010000 */
[----:B------:R-:W-:Y:S06]  /*5c90*/  BAR.SYNC.DEFER_BLOCKING 0x0 ;  /* 0x0000000000007b1d */ /* 0x000fec0000010000 */
[----:B------:R-:W-:Y:S05]  /*5ca0*/  @P2 BRA `(.L_x_2657) ;  /* 0x000000b000002947 */ /* 0x000fea0003800000 */
[----:B0-----:R-:W-:Y:S01]  /*5cb0*/  ISETP.NE.AND P0, PT, R164, c[0x0][0x174], PT ;  /* 0x00005d00a4007a0c */ /* 0x001fe20003f05270 */
[----:B------:R-:W-:Y:S01]  /*5cc0*/  IMAD.SHL.U32 R16, R21, 0x4, RZ ;  /* 0x0000000415107824 */ /* 0x000fe200078e00ff */
[----:B------:R-:W0:Y:S11]  /*5cd0*/  LDS.64 R6, [0x18e0] ;  /* 0x0018e000ff067984 */ /* 0x000e360000000a00 */
[----:B------:R-:W2:Y:S04]  /*5ce0*/  @P0 LDS R14, [R16+0x3210] ;  /* 0x00321000100e0984 */ /* 0x000ea80000000800 */
[----:B------:R-:W3:Y:S01]  /*5cf0*/  @P0 LDS R15, [R16+0x2e10] ;  /* 0x002e1000100f0984 */ /* 0x000ee20000000800 */
[----:B0-----:R-:W-:-:S02]  /*5d00*/  FADD.FTZ R5, R5, R7 ;  /* 0x0000000705057221 */ /* 0x001fc40000010000 */
[----:B------:R-:W-:Y:S02]  /*5d10*/  FADD.FTZ R4, R4, R6 ;  /* 0x0000000604047221 */ /* 0x000fe40000010000 */
[----:B--2---:R-:W-:Y:S02]  /*5d20*/  @P0 FADD.FTZ R5, R5, R14 ;  /* 0x0000000e05050221 */ /* 0x004fe40000010000 */
[----:B---3--:R-:W-:-:S03]  /*5d30*/  @P0 FADD.FTZ R4, R4, R15 ;  /* 0x0000000f04040221 */ /* 0x008fc60000010000 */
[----:B------:R0:W-:Y:S04]  /*5d40*/  STS [R16+0x3210], R5 ;  /* 0x0032100510007388 */ /* 0x0001e80000000800 */
[----:B------:R0:W-:Y:S02]  /*5d50*/  STS [R16+0x2e10], R4 ;  /* 0x002e100410007388 */ /* 0x0001e40000000800 */
.L_x_2657:
[----:B0-----:R-:W-:Y:S05]  /*5d60*/  BSYNC B0 ;  /* 0x0000000000007941 */ /* 0x001fea0003800000 */
.L_x_2656:
[----:B------:R-:W-:Y:S02]  /*5d70*/  IADD3 R21, R21, 0x1, RZ ;  /* 0x0000000115157810 */ /* 0x000fe40007ffe0ff */
[----:B------:R-:W-:Y:S02]  /*5d80*/  IADD3 R19, P1, R19, 0x1, RZ ;  /* 0x0000000113137810 */ /* 0x000fe40007f3e0ff */
[----:B------:R-:W-:Y:S02]  /*5d90*/  ISETP.GE.AND P0, PT, R21, c[0x0][0x16c], PT ;  /* 0x00005b0015007a0c */ /* 0x000fe40003f06270 */
[----:B------:R-:W-:-:S11]  /*5da0*/  IADD3.X R0, RZ, R0, RZ, P1, !PT ;  /* 0x00000000ff007210 */ /* 0x000fd60000ffe4ff */
[----:B-1----:R-:W-:Y:S01]  /*5db0*/  @P0 CALL.REL.NOINC `(.L_x_2610) ;  /* 0x0000001000000944 */ /* 0x002fe20003c00000 */
[----:B------:R-:W-:Y:S05]  /*5dc0*/  BRA `(.L_x_2658) ;  /* 0xffffc5a000007947 */ /* 0x000fea000383ffff */
.L_x_2610:
[----:B------:R-:W-:Y:S01]  /*5dd0*/  BAR.SYNC.DEFER_BLOCKING 0x0 ;  /* 0x0000000000007b1d */ /* 0x000fe20000010000 */
[----:B------:R-:W-:Y:S02]  /*5de0*/  F2FP.BF16.PACK_AB R50, R50, R53 ;  /* 0x000000353232723e */ /* 0x000fe400000010ff */
[----:B------:R-:W-:Y:S02]  /*5df0*/  F2FP.BF16.PACK_AB R48, R48, R51 ;  /* 0x000000333030723e */ /* 0x000fe400000010ff */
[----:B------:R-:W-:Y:S01]  /*5e00*/  F2FP.BF16.PACK_AB R46, R46, R49 ;  /* 0x000000312e2e723e */ /* 0x000fe200000010ff */
[----:B------:R-:W-:Y:S01]  /*5e10*/  BSSY B0, `(.L_x_2659) ;  /* 0x0000057000007945 */ /* 0x000fe20003800000 */
[----:B------:R-:W-:Y:S02]  /*5e20*/  F2FP.BF16.PACK_AB R44, R44, R47 ;  /* 0x0000002f2c2c723e */ /* 0x000fe400000010ff */
[----:B------:R-:W-:Y:S02]  /*5e30*/  PRMT R0, R50, 0x7632, R0 ;  /* 0x0000763232007816 */ /* 0x000fe40000000000 */
[----:B------:R-:W-:-:S02]  /*5e40*/  PRMT R4, R48, 0x7632, R4 ;  /* 0x0000763230047816 */ /* 0x000fc40000000004 */
[----:B------:R-:W-:Y:S02]  /*5e50*/  PRMT R5, R46, 0x7632, R5 ;  /* 0x000076322e057816 */ /* 0x000fe40000000005 */
[----:B------:R-:W-:Y:S02]  /*5e60*/  ISETP.NE.AND P0, PT, R122, RZ, PT ;  /* 0x000000ff7a00720c */ /* 0x000fe40003f05270 */
[----:B------:R-:W-:Y:S02]  /*5e70*/  F2FP.BF16.PACK_AB R42, R42, R45 ;  /* 0x0000002d2a2a723e */ /* 0x000fe400000010ff */
[----:B------:R-:W-:Y:S02]  /*5e80*/  F2FP.BF16.PACK_AB R40, R40, R43 ;  /* 0x0000002b2828723e */ /* 0x000fe400000010ff */
[----:B------:R-:W-:Y:S02]  /*5e90*/  F2FP.BF16.PACK_AB R38, R38, R41 ;  /* 0x000000292626723e */ /* 0x000fe400000010ff */
[----:B------:R-:W-:Y:S01]  /*5ea0*/  F2FP.BF16.PACK_AB R36, R36, R39 ;  /* 0x000000272424723e */ /* 0x000fe200000010ff */
[----:B------:R0:W-:Y:S01]  /*5eb0*/  STS.U16 [R100], R50 ;  /* 0x0000003264007388 */ /* 0x0001e20000000400 */
[----:B------:R-:W-:-:S02]  /*5ec0*/  SHF.R.S32.HI R52, RZ, 0x1f, R2 ;  /* 0x0000001fff347819 */ /* 0x000fc40000011402 */
[----:B------:R-:W-:Y:S01]  /*5ed0*/  PRMT R6, R36, 0x7632, R6 ;  /* 0x0000763224067816 */ /* 0x000fe20000000006 */
[----:B------:R1:W-:Y:S01]  /*5ee0*/  STS.U16 [R100+0x2], R0 ;  /* 0x0000020064007388 */ /* 0x0003e20000000400 */
[C---:B------:R-:W-:Y:S02]  /*5ef0*/  LOP3.LUT R16, R2.reuse, 0x20, RZ, 0xfc, !PT ;  /* 0x0000002002107812 */ /* 0x040fe400078efcff */
[----:B------:R-:W-:Y:S01]  /*5f00*/  LOP3.LUT R17, R2, 0x40, RZ, 0xfc, !PT ;  /* 0x0000004002117812 */ /* 0x000fe200078efcff */
[----:B------:R2:W-:Y:S01]  /*5f10*/  STS.U16 [R100+0x6], R4 ;  /* 0x0000060464007388 */ /* 0x0005e20000000400 */
[----:B0-----:R-:W-:-:S03]  /*5f20*/  PRMT R50, R44, 0x7632, R50 ;  /* 0x000076322c327816 */ /* 0x001fc60000000032 */
[----:B------:R0:W-:Y:S01]  /*5f30*/  STS.U16 [R100+0xa], R5 ;  /* 0x00000a0564007388 */ /* 0x0001e20000000400 */
[----:B-1----:R-:W-:-:S03]  /*5f40*/  PRMT R0, R42, 0x7632, R0 ;  /* 0x000076322a007816 */ /* 0x002fc60000000000 */
[----:B------:R1:W-:Y:S01]  /*5f50*/  STS.U16 [R100+0xe], R50 ;  /* 0x00000e3264007388 */ /* 0x0003e20000000400 */
[----:B--2---:R-:W-:-:S03]  /*5f60*/  PRMT R4, R40, 0x7632, R4 ;  /* 0x0000763228047816 */ /* 0x004fc60000000004 */
[----:B------:R-:W-:Y:S01]  /*5f70*/  STS.U16 [R100+0x4], R48 ;  /* 0x0000043064007388 */ /* 0x000fe20000000400 */
[----:B0-----:R-:W-:-:S03]  /*5f80*/  PRMT R5, R38, 0x7632, R5 ;  /* 0x0000763226057816 */ /* 0x001fc60000000005 */
[----:B------:R-:W-:Y:S01]  /*5f90*/  STS.U16 [R100+0x8], R46 ;  /* 0x0000082e64007388 */ /* 0x000fe20000000400 */
[----:B-1----:R-:W-:-:S03]  /*5fa0*/  IADD3 R50, -R117, c[0x0][0x168], RZ ;  /* 0x00005a0075327a10 */ /* 0x002fc60007ffe1ff */
[----:B------:R-:W-:Y:S04]  /*5fb0*/  STS.U16 [R100+0xc], R44 ;  /* 0x00000c2c64007388 */ /* 0x000fe80000000400 */
[----:B------:R-:W-:Y:S04]  /*5fc0*/  STS.U16 [R100+0x10], R42 ;  /* 0x0000102a64007388 */ /* 0x000fe80000000400 */
[----:B------:R0:W-:Y:S04]  /*5fd0*/  STS.U16 [R100+0x12], R0 ;  /* 0x0000120064007388 */ /* 0x0001e80000000400 */
[----:B------:R-:W-:Y:S04]  /*5fe0*/  STS.U16 [R100+0x14], R40 ;  /* 0x0000142864007388 */ /* 0x000fe80000000400 */
[----:B------:R-:W-:Y:S01]  /*5ff0*/  STS.U16 [R100+0x16], R4 ;  /* 0x0000160464007388 */ /* 0x000fe20000000400 */
[----:B0-----:R-:W-:-:S03]  /*6000*/  IMAD R0, R166, c[0x0][0x2d8], RZ ;  /* 0x0000b600a6007a24 */ /* 0x001fc600078e02ff */
[----:B------:R-:W-:Y:S01]  /*6010*/  STS.U16 [R100+0x18], R38 ;  /* 0x0000182664007388 */ /* 0x000fe20000000400 */
[----:B------:R-:W-:-:S03]  /*6020*/  IMAD R39, R137, c[0x0][0x2dc], R0 ;  /* 0x0000b70089277a24 */ /* 0x000fc600078e0200 */
[----:B------:R0:W-:Y:S01]  /*6030*/  STS.U16 [R100+0x1a], R5 ;  /* 0x00001a0564007388 */ /* 0x0001e20000000400 */
[----:B------:R-:W-:-:S03]  /*6040*/  IMAD R0, R119, -0x400, R130 ;  /* 0xfffffc0077007824 */ /* 0x000fc600078e0282 */
[----:B------:R-:W-:Y:S02]  /*6050*/  STS.U16 [R100+0x1c], R36 ;  /* 0x00001c2464007388 */ /* 0x000fe40000000400 */
[----:B------:R-:W-:Y:S02]  /*6060*/  SHF.R.S32.HI R14, RZ, 0x1f, R0 ;  /* 0x0000001fff0e7819 */ /* 0x000fe40000011400 */
[----:B------:R1:W-:Y:S01]  /*6070*/  STS.U16 [R100+0x1e], R6 ;  /* 0x00001e0664007388 */ /* 0x0003e20000000400 */
[----:B------:R-:W-:-:S06]  /*6080*/  NOP ;  /* 0x0000000000007918 */ /* 0x000fcc0000000000 */
[----:B------:R-:W-:Y:S01]  /*6090*/  LDS.U16 R21, [R116] ;  /* 0x0000000074157984 */ /* 0x000fe20000000400 */
[----:B0-----:R-:W-:-:S03]  /*60a0*/  IMAD.WIDE.U32 R4, R137, c[0x0][0x2d8], RZ ;  /* 0x0000b60089047a25 */ /* 0x001fc600078e00ff */
[----:B------:R-:W-:Y:S01]  /*60b0*/  LDS.U16 R41, [R115+0x40] ;  /* 0x0000400073297984 */ /* 0x000fe20000000400 */
[----:B------:R-:W-:Y:S02]  /*60c0*/  IMAD.IADD R5, R5, 0x1, R39 ;  /* 0x0000000105057824 */ /* 0x000fe400078e0227 */
[----:B-1----:R-:W-:Y:S01]  /*60d0*/  IMAD R6, R136, c[0x0][0x2e0], RZ ;  /* 0x0000b80088067a24 */ /* 0x002fe200078e02ff */
[----:B------:R-:W-:Y:S01]  /*60e0*/  LDS.U16 R43, [R114+0x80] ;  /* 0x00008000722b7984 */ /* 0x000fe20000000400 */
[----:B------:R-:W-:-:S03]  /*60f0*/  IMAD.WIDE.U32 R4, R139, c[0x0][0x2e0], R4 ;  /* 0x0000b8008b047a25 */ /* 0x000fc600078e0004 */
[----:B------:R-:W-:Y:S01]  /*6100*/  LDS.U16 R45, [R113+0xc0] ;  /* 0x0000c000712d7984 */ /* 0x000fe20000000400 */
[----:B------:R-:W-:Y:S01]  /*6110*/  IMAD R15, R139, c[0x0][0x2e4], R6 ;  /* 0x0000b9008b0f7a24 */ /* 0x000fe200078e0206 */
[----:B------:R-:W-:Y:S02]  /*6120*/  IADD3 R7, P1, R0, R4, RZ ;  /* 0x0000000400077210 */ /* 0x000fe40007f3e0ff */
[----:B------:R-:W-:Y:S01]  /*6130*/  LDS.U16 R47, [R112+0x100] ;  /* 0x00010000702f7984 */ /* 0x000fe20000000400 */
[----:B------:R-:W-:Y:S02]  /*6140*/  LEA R6, P5, R2, c[0x0][0x330], 0x1 ;  /* 0x0000cc0002067a11 */ /* 0x000fe400078a08ff */
[----:B------:R-:W-:Y:S01]  /*6150*/  IADD3.X R18, R14, R15, R5, P1, !PT ;  /* 0x0000000f0e127210 */ /* 0x000fe20000ffe405 */
        /* <DEDUP_REMOVED lines=34> */
.L_x_2660:
[----:B------:R-:W-:Y:S05]  /*6380*/  BSYNC B0 ;  /* 0x0000000000007941 */ /* 0x000fea0003800000 */
.L_x_2659:
[C---:B------:R-:W-:Y:S01]  /*6390*/  LOP3.LUT R71, R2.reuse, 0x80, RZ, 0xfc, !PT ;  /* 0x0000008002477812 */ /* 0x040fe200078efcff */
[----:B------:R1:W-:Y:S01]  /*63a0*/  @!P3 STG.E.U16 [R6.64+-0x7c0], R41 ;  /* 0xfff840290600b986 */ /* 0x0003e2000c101504 */
[----:B------:R-:W-:Y:S01]  /*63b0*/  LOP3.LUT R73, R2, 0xa0, RZ, 0xfc, !PT ;  /* 0x000000a002497812 */ /* 0x000fe200078efcff */
[----:B------:R-:W-:Y:S01]  /*63c0*/  FADD.FTZ R18, R20, R131 ;  /* 0x0000008314127221 */ /* 0x000fe20000010000 */
[C---:B------:R-:W-:Y:S01]  /*63d0*/  LOP3.LUT R75, R2.reuse, 0xc0, RZ, 0xfc, !PT ;  /* 0x000000c0024b7812 */ /* 0x040fe200078efcff */
[----:B------:R-:W-:Y:S01]  /*63e0*/  @!P2 STG.E.U16 [R6.64+-0x780], R43 ;  /* 0xfff8802b0600a986 */ /* 0x000fe2000c101504 */
        /* <DEDUP_REMOVED lines=30> */
[----:B------:R-:W-:Y:S01]  /*65d0*/  @!P1 STG.E.U16 [R6.64+-0x580], R59 ;  /* 0xfffa803b06009986 */ /* 0x000fe2000c101504 */
[----:B------:R-:W-:-:S03]  /*65e0*/  F2FP.BF16.PACK_AB R20, R23, R20 ;  /* 0x000000141714723e */ /* 0x000fc600000010ff */
[----:B------:R-:W-:Y:S01]  /*65f0*/  IMAD R54, R120, 0x10, R3 ;  /* 0x0000001078367824 */ /* 0x000fe200078e0203 */
[----:B------:R-:W-:Y:S04]  /*6600*/  @!P2 STG.E.U16 [R6.64+-0x540], R61 ;  /* 0xfffac03d0600a986 */ /* 0x000fe8000c101504 */
[----:B------:R-:W-:Y:S01]  /*6610*/  @!P3 STG.E.U16 [R6.64+-0x500], R63 ;  /* 0xfffb003f0600b986 */ /* 0x000fe2000c101504 */
[C---:B------:R-:W-:Y:S02]  /*6620*/  IADD3 R3, R54.reuse, 0x1, RZ ;  /* 0x0000000136037810 */ /* 0x040fe40007ffe0ff */
[----:B0-----:R-:W-:Y:S01]  /*6630*/  IADD3 R21, R54, 0x2, RZ ;  /* 0x0000000236157810 */ /* 0x001fe20007ffe0ff */
[----:B------:R-:W-:Y:S01]  /*6640*/  @!P4 STG.E.U16 [R6.64+-0x4c0], R65 ;  /* 0xfffb40410600c986 */ /* 0x000fe2000c101504 */
[-C--:B------:R-:W-:Y:S01]  /*6650*/  LEA.HI.SX32 R19, R3, R54.reuse, 0x1b ;  /* 0x0000003603137211 */ /* 0x080fe200078fdaff */
[----:B------:R-:W-:Y:S01]  /*6660*/  FADD.FTZ R3, R18, R23 ;  /* 0x0000001712037221 */ /* 0x000fe20000010000 */
[C---:B------:R-:W-:Y:S01]  /*6670*/  IADD3 R36, R54.reuse, 0x3, RZ ;  /* 0x0000000336247810 */ /* 0x040fe20007ffe0ff */
[----:B------:R-:W-:Y:S01]  /*6680*/  @!P5 STG.E.U16 [R6.64+-0x480], R67 ;  /* 0xfffb80430600d986 */ /* 0x000fe2000c101504 */
[C---:B------:R-:W-:Y:S01]  /*6690*/  IADD3 R38, R54.reuse, 0x4, RZ ;  /* 0x0000000436267810 */ /* 0x040fe20007ffe0ff */
[----:B------:R-:W-:Y:S01]  /*66a0*/  FADD.FTZ R18, R3, R22 ;  /* 0x0000001603127221 */ /* 0x000fe20000010000 */
[C---:B------:R-:W-:Y:S01]  /*66b0*/  IADD3 R39, R54.reuse, 0x5, RZ ;  /* 0x0000000536277810 */ /* 0x040fe20007ffe0ff */
[----:B------:R0:W-:Y:S01]  /*66c0*/  @!P6 STG.E.U16 [R6.64+-0x440], R69 ;  /* 0xfffbc0450600e986 */ /* 0x0001e2000c101504 */
[----:B------:R-:W-:Y:S01]  /*66d0*/  IADD3 R40, R54, 0x6, RZ ;  /* 0x0000000636287810 */ /* 0x000fe20007ffe0ff */
[----:B------:R-:W-:Y:S01]  /*66e0*/  FADD.FTZ R3, R18, R25 ;  /* 0x0000001912037221 */ /* 0x000fe20000010000 */
[-C--:B------:R-:W-:Y:S01]  /*66f0*/  LEA.HI.SX32 R21, R21, R54.reuse, 0x1b ;  /* 0x0000003615157211 */ /* 0x080fe200078fdaff */
[----:B------:R-:W-:Y:S01]  /*6700*/  BAR.SYNC.DEFER_BLOCKING 0x0 ;  /* 0x0000000000007b1d */ /* 0x000fe20000010000 */
[-C--:B------:R-:W-:Y:S01]  /*6710*/  LEA.HI.SX32 R36, R36, R54.reuse, 0x1b ;  /* 0x0000003624247211 */ /* 0x080fe200078fdaff */
[----:B------:R-:W-:Y:S01]  /*6720*/  IMAD.SHL.U32 R19, R19, 0x2, RZ ;  /* 0x0000000213137824 */ /* 0x000fe200078e00ff */
[----:B------:R-:W-:-:S02]  /*6730*/  LEA.HI.SX32 R38, R38, R54, 0x1b ;  /* 0x0000003626267211 */ /* 0x000fc400078fdaff */
[----:B------:R-:W-:Y:S01]  /*6740*/  F2FP.BF16.PACK_AB R22, R25, R22 ;  /* 0x000000161916723e */ /* 0x000fe200000010ff */
[----:B------:R-:W-:Y:S01]  /*6750*/  IMAD.SHL.U32 R36, R36, 0x2, RZ ;  /* 0x0000000224247824 */ /* 0x000fe200078e00ff */
[----:B-1----:R-:W-:Y:S01]  /*6760*/  IADD3 R41, R54, 0x7, RZ ;  /* 0x0000000736297810 */ /* 0x002fe20007ffe0ff */
[----:B0-----:R-:W-:Y:S01]  /*6770*/  FADD.FTZ R6, R3, R24 ;  /* 0x0000001803067221 */ /* 0x001fe20000010000 */
[-C--:B------:R-:W-:Y:S01]  /*6780*/  LEA.HI.SX32 R39, R39, R54.reuse, 0x1b ;  /* 0x0000003627277211 */ /* 0x080fe200078fdaff */
[----:B------:R-:W-:Y:S01]  /*6790*/  IMAD.SHL.U32 R38, R38, 0x2, RZ ;  /* 0x0000000226267824 */ /* 0x000fe200078e00ff */
[----:B------:R-:W-:Y:S02]  /*67a0*/  LEA.HI.SX32 R40, R40, R54, 0x1b ;  /* 0x0000003628287211 */ /* 0x000fe400078fdaff */
[----:B------:R-:W-:Y:S02]  /*67b0*/  PRMT R7, R20, 0x7632, R7 ;  /* 0x0000763214077816 */ /* 0x000fe40000000007 */
[----:B------:R-:W-:Y:S01]  /*67c0*/  F2FP.BF16.PACK_AB R24, R27, R24 ;  /* 0x000000181b18723e */ /* 0x000fe200000010ff */
[----:B------:R-:W-:Y:S01]  /*67d0*/  IMAD.SHL.U32 R40, R40, 0x2, RZ ;  /* 0x0000000228287824 */ /* 0x000fe200078e00ff */
[----:B------:R-:W-:Y:S01]  /*67e0*/  SHF.L.U32 R21, R21, 0x1, RZ ;  /* 0x0000000115157819 */ /* 0x000fe200000006ff */
[----:B------:R-:W-:Y:S01]  /*67f0*/  FADD.FTZ R27, R6, R27 ;  /* 0x0000001b061b7221 */ /* 0x000fe20000010000 */
[----:B------:R-:W-:Y:S01]  /*6800*/  IADD3 R42, R54, 0x8, RZ ;  /* 0x00000008362a7810 */ /* 0x000fe20007ffe0ff */
[----:B------:R-:W-:Y:S01]  /*6810*/  IMAD R6, R166, c[0x0][0x2f8], RZ ;  /* 0x0000be00a6067a24 */ /* 0x000fe200078e02ff */
[----:B------:R-:W-:-:S02]  /*6820*/  IADD3 R43, R54, 0x9, RZ ;  /* 0x00000009362b7810 */ /* 0x000fc40007ffe0ff */
[----:B------:R-:W-:Y:S01]  /*6830*/  PRMT R23, R22, 0x7632, R23 ;  /* 0x0000763216177816 */ /* 0x000fe20000000017 */
[----:B------:R-:W-:Y:S01]  /*6840*/  STS.U16 [R100], R20 ;  /* 0x0000001464007388 */ /* 0x000fe20000000400 */
[----:B------:R-:W-:Y:S02]  /*6850*/  IADD3 R44, R54, 0xa, RZ ;  /* 0x0000000a362c7810 */ /* 0x000fe40007ffe0ff */
[----:B------:R-:W-:Y:S01]  /*6860*/  LEA.HI.SX32 R41, R41, R54, 0x1b ;  /* 0x0000003629297211 */ /* 0x000fe200078fdaff */
[----:B------:R0:W-:Y:S01]  /*6870*/  STS.U16 [R19+0x2], R7 ;  /* 0x0000020713007388 */ /* 0x0001e20000000400 */
[----:B------:R-:W-:Y:S02]  /*6880*/  PRMT R25, R24, 0x7632, R25 ;  /* 0x0000763218197816 */ /* 0x000fe40000000019 */
[----:B------:R-:W-:Y:S01]  /*6890*/  SHF.L.U32 R39, R39, 0x1, RZ ;  /* 0x0000000127277819 */ /* 0x000fe200000006ff */
[----:B------:R1:W-:Y:S01]  /*68a0*/  STS.U16 [R21+0x4], R22 ;  /* 0x0000041615007388 */ /* 0x0003e20000000400 */
[C---:B------:R-:W-:Y:S01]  /*68b0*/  IADD3 R45, R54.reuse, 0xb, RZ ;  /* 0x0000000b362d7810 */ /* 0x040fe20007ffe0ff */
[----:B------:R-:W-:Y:S01]  /*68c0*/  IMAD.SHL.U32 R41, R41, 0x2, RZ ;  /* 0x0000000229297824 */ /* 0x000fe200078e00ff */
[C---:B------:R-:W-:Y:S01]  /*68d0*/  IADD3 R46, R54.reuse, 0xc, RZ ;  /* 0x0000000c362e7810 */ /* 0x040fe20007ffe0ff */
[----:B------:R-:W-:Y:S01]  /*68e0*/  STS.U16 [R36+0x6], R23 ;  /* 0x0000061724007388 */ /* 0x000fe20000000400 */
[----:B------:R-:W-:Y:S01]  /*68f0*/  F2FP.BF16.PACK_AB R3, R29, R26 ;  /* 0x0000001a1d03723e */ /* 0x000fe200000010ff */
[----:B------:R-:W-:Y:S01]  /*6900*/  FADD.FTZ R26, R27, R26 ;  /* 0x0000001a1b1a7221 */ /* 0x000fe20000010000 */
[----:B------:R-:W-:Y:S01]  /*6910*/  IADD3 R47, R54, 0xd, RZ ;  /* 0x0000000d362f7810 */ /* 0x000fe20007ffe0ff */
[----:B------:R-:W-:Y:S01]  /*6920*/  STS.U16 [R38+0x8], R24 ;  /* 0x0000081826007388 */ /* 0x000fe20000000400 */
[-C--:B------:R-:W-:Y:S01]  /*6930*/  LEA.HI.SX32 R42, R42, R54.reuse, 0x1b ;  /* 0x000000362a2a7211 */ /* 0x080fe200078fdaff */
[----:B------:R-:W-:Y:S01]  /*6940*/  FADD.FTZ R29, R26, R29 ;  /* 0x0000001d1a1d7221 */ /* 0x000fe20000010000 */
[----:B------:R-:W-:Y:S01]  /*6950*/  LEA.HI.SX32 R43, R43, R54, 0x1b ;  /* 0x000000362b2b7211 */ /* 0x000fe200078fdaff */
[----:B------:R-:W-:Y:S01]  /*6960*/  STS.U16 [R39+0xa], R25 ;  /* 0x00000a1927007388 */ /* 0x000fe20000000400 */
[----:B0-----:R-:W-:Y:S01]  /*6970*/  F2FP.BF16.PACK_AB R7, R31, R28 ;  /* 0x0000001c1f07723e */ /* 0x001fe200000010ff */
[----:B------:R-:W-:Y:S01]  /*6980*/  FADD.FTZ R28, R29, R28 ;  /* 0x0000001c1d1c7221 */ /* 0x000fe20000010000 */
[-C--:B------:R-:W-:Y:S01]  /*6990*/  LEA.HI.SX32 R44, R44, R54.reuse, 0x1b ;  /* 0x000000362c2c7211 */ /* 0x080fe200078fdaff */
[----:B------:R0:W-:Y:S01]  /*69a0*/  STS.U16 [R40+0xc], R3 ;  /* 0x00000c0328007388 */ /* 0x0001e20000000400 */
[C---:B------:R-:W-:Y:S01]  /*69b0*/  IADD3 R48, R54.reuse, 0xe, RZ ;  /* 0x0000000e36307810 */ /* 0x040fe20007ffe0ff */
[----:B------:R-:W-:Y:S01]  /*69c0*/  IMAD.SHL.U32 R43, R43, 0x2, RZ ;  /* 0x000000022b2b7824 */ /* 0x000fe200078e00ff */
[----:B------:R-:W-:Y:S01]  /*69d0*/  IADD3 R49, R54, 0xf, RZ ;  /* 0x0000000f36317810 */ /* 0x000fe20007ffe0ff */
[----:B------:R-:W-:Y:S01]  /*69e0*/  IMAD.SHL.U32 R44, R44, 0x2, RZ ;  /* 0x000000022c2c7824 */ /* 0x000fe200078e00ff */
[-C--:B------:R-:W-:Y:S01]  /*69f0*/  LEA.HI.SX32 R45, R45, R54.reuse, 0x1b ;  /* 0x000000362d2d7211 */ /* 0x080fe200078fdaff */
[----:B------:R-:W-:Y:S01]  /*6a00*/  FADD.FTZ R31, R28, R31 ;  /* 0x0000001f1c1f7221 */ /* 0x000fe20000010000 */
[----:B------:R-:W-:-:S02]  /*6a10*/  LEA.HI.SX32 R46, R46, R54, 0x1b ;  /* 0x000000362e2e7211 */ /* 0x000fc400078fdaff */
[----:B------:R-:W-:Y:S01]  /*6a20*/  F2FP.BF16.PACK_AB R18, R33, R30 ;  /* 0x0000001e2112723e */ /* 0x000fe200000010ff */
[----:B------:R-:W-:Y:S01]  /*6a30*/  FADD.FTZ R30, R31, R30 ;  /* 0x0000001e1f1e7221 */ /* 0x000fe20000010000 */
[----:B------:R-:W-:Y:S01]  /*6a40*/  PRMT R19, R3, 0x7632, R19 ;  /* 0x0000763203137816 */ /* 0x000fe20000000013 */
[----:B------:R-:W-:Y:S01]  /*6a50*/  IMAD.SHL.U32 R46, R46, 0x2, RZ ;  /* 0x000000022e2e7824 */ /* 0x000fe200078e00ff */
[----:B------:R-:W-:Y:S01]  /*6a60*/  LEA.HI.SX32 R47, R47, R54, 0x1b ;  /* 0x000000362f2f7211 */ /* 0x000fe200078fdaff */
[----:B------:R-:W-:Y:S01]  /*6a70*/  FADD.FTZ R33, R30, R33 ;  /* 0x000000211e217221 */ /* 0x000fe20000010000 */
[----:B-1----:R-:W-:Y:S01]  /*6a80*/  PRMT R21, R7, 0x7610, R21 ;  /* 0x0000761007157816 */ /* 0x002fe20000000015 */
        /* <DEDUP_REMOVED lines=9> */
[----:B------:R0:W-:Y:S01]  /*6b20*/  STS.U16 [R43+0x12], R20 ;  /* 0x000012142b007388 */ /* 0x0001e20000000400 */
        /* <DEDUP_REMOVED lines=11> */
[----:B------:R-:W-:Y:S01]  /*6be0*/  FADD.FTZ R131, R34, R37 ;  /* 0x0000002522837221 */ /* 0x000fe20000010000 */
[----:B0-----:R-:W-:Y:S01]  /*6bf0*/  IADD3 R20, P1, R2, -0x3e0, RZ ;  /* 0xfffffc2002147810 */ /* 0x001fe20007f3e0ff */
[----:B------:R-:W-:Y:S03]  /*6c00*/  STS.U16 [R46+0x18], R3 ;  /* 0x000018032e007388 */ /* 0x000fe60000000400 */
[----:B------:R-:W-:Y:S01]  /*6c10*/  IADD3.X R27, R52, -0x1, RZ, P1, !PT ;  /* 0xffffffff341b7810 */ /* 0x000fe20000ffe4ff */
[----:B------:R-:W-:Y:S04]  /*6c20*/  STS.U16 [R47+0x1a], R24 ;  /* 0x00001a182f007388 */ /* 0x000fe80000000400 */
[----:B------:R0:W-:Y:S04]  /*6c30*/  STS.U16 [R48+0x1c], R7 ;  /* 0x00001c0730007388 */ /* 0x0001e80000000400 */
[----:B------:R-:W-:Y:S01]  /*6c40*/  STS.U16 [R49+0x1e], R36 ;  /* 0x00001e2431007388 */ /* 0x000fe20000000400 */
[----:B------:R-:W-:-:S06]  /*6c50*/  NOP ;  /* 0x0000000000007918 */ /* 0x000fcc0000000000 */
[----:B------:R-:W-:Y:S01]  /*6c60*/  LDS.U16 R19, [R116] ;  /* 0x0000000074137984 */ /* 0x000fe20000000400 */
[----:B0-----:R-:W-:-:S03]  /*6c70*/  IMAD R7, R137, c[0x0][0x2fc], R6 ;  /* 0x0000bf0089077a24 */ /* 0x001fc600078e0206 */
        /* <DEDUP_REMOVED lines=18> */
[----:B0-----:R-:W-:Y:S01]  /*6da0*/  ISETP.GE.AND P0, PT, R2, R18, PT ;  /* 0x000000120200720c */ /* 0x001fe20003f06270 */
[----:B------:R-:W-:-:S04]  /*6db0*/  IMAD.WIDE.U32 R2, R137, c[0x0][0x2f8], RZ ;  /* 0x0000be0089027a25 */ /* 0x000fc800078e00ff */
[----:B------:R-:W-:-:S08]  /*6dc0*/  IMAD.IADD R29, R3, 0x1, R7 ;  /* 0x00000001031d7824 */ /* 0x000fd000078e0207 */
        /* <DEDUP_REMOVED lines=10> */
.L_x_2662:
[----:B------:R-:W-:Y:S05]  /*6e70*/  BSYNC B0 ;  /* 0x0000000000007941 */ /* 0x000fea0003800000 */
.L_x_2661:
        /* <DEDUP_REMOVED lines=8> */
[----:B------:R-:W-:Y:S02]  /*6f00*/  IADD3 R5, P0, R0, R2, RZ ;  /* 0x0000000200057210 */ /* 0x000fe40007f1e0ff */
[----:B------:R-:W-:-:S02]  /*6f10*/  LEA.HI.X R0, R20, c[0x0][0x344], R27, 0x1, P1 ;  /* 0x0000d10014007a11 */ /* 0x000fc400008f0c1b */
[----:B------:R-:W-:Y:S02]  /*6f20*/  IADD3.X R3, R14, R7, R3, P0, !PT ;  /* 0x000000070e037210 */ /* 0x000fe400007fe403 */
[----:B------:R-:W-:Y:S02]  /*6f30*/  LEA R2, P0, R5, R4, 0x1 ;  /* 0x0000000405027211 */ /* 0x000fe400078008ff */
[----:B------:R-:W-:Y:S02]  /*6f40*/  ISETP.GE.AND P4, PT, R17, R18, PT ;  /* 0x000000121100720c */ /* 0x000fe40003f86270 */
[----:B------:R-:W-:Y:S02]  /*6f50*/  LEA.HI.X R3, R5, R0, R3, 0x1, P0 ;  /* 0x0000000005037211 */ /* 0x000fe400000f0c03 */
[-C--:B------:R-:W-:Y:S02]  /*6f60*/  ISETP.GE.AND P0, PT, R73, R18.reuse, PT ;  /* 0x000000124900720c */ /* 0x080fe40003f06270 */
[-C--:B------:R-:W-:Y:S01]  /*6f70*/  ISETP.GE.AND P1, PT, R75, R18.reuse, PT ;  /* 0x000000124b00720c */ /* 0x080fe20003f26270 */
[----:B------:R0:W-:Y:S01]  /*6f80*/  @!P5 STG.E.U16 [R2.64+0x80], R113 ;  /* 0x000080710200d986 */ /* 0x0001e2000c101504 */
[----:B------:R-:W-:-:S02]  /*6f90*/  ISETP.GE.AND P5, PT, R83, R18, PT ;  /* 0x000000125300720c */ /* 0x000fc40003fa6270 */
[-C--:B------:R-:W-:Y:S01]  /*6fa0*/  ISETP.GE.AND P2, PT, R77, R18.reuse, PT ;  /* 0x000000124d00720c */ /* 0x080fe20003f46270 */
[----:B------:R0:W-:Y:S01]  /*6fb0*/  @!P6 STG.E.U16 [R2.64+0xc0], R23 ;  /* 0x0000c0170200e986 */ /* 0x0001e2000c101504 */
[-C--:B------:R-:W-:Y:S02]  /*6fc0*/  ISETP.GE.AND P6, PT, R85, R18.reuse, PT ;  /* 0x000000125500720c */ /* 0x080fe40003fc6270 */
[----:B------:R-:W-:Y:S01]  /*6fd0*/  IADD3 R119, R119, 0x1, RZ ;  /* 0x0000000177777810 */ /* 0x000fe20007ffe0ff */
[----:B------:R0:W-:Y:S01]  /*6fe0*/  @!P3 STG.E.U16 [R2.64], R115 ;  /* 0x000000730200b986 */ /* 0x0001e2000c101504 */
[----:B------:R-:W-:-:S03]  /*6ff0*/  ISETP.GE.AND P3, PT, R79, R18, PT ;  /* 0x000000124f00720c */ /* 0x000fc60003f66270 */
[----:B------:R0:W-:Y:S01]  /*7000*/  @!P0 STG.E.U16 [R2.64+0x100], R111 ;  /* 0x0001006f02008986 */ /* 0x0001e2000c101504 */
[----:B------:R-:W-:-:S03]  /*7010*/  ISETP.GE.AND P0, PT, R87, R18, PT ;  /* 0x000000125700720c */ /* 0x000fc60003f06270 */
        /* <DEDUP_REMOVED lines=19> */
[----:B------:R-:W-:Y:S01]  /*7150*/  IADD3.X R121, R121, -0x1, RZ, P1, !PT ;  /* 0xffffffff79797810 */ /* 0x000fe20000ffe4ff */
[----:B------:R0:W-:Y:S01]  /*7160*/  @!P3 STG.E.U16 [R2.64+0x380], R101 ;  /* 0x000380650200b986 */ /* 0x0001e2000c101504 */
[----:B------:R-:W-:Y:S02]  /*7170*/  IADD3 R124, P3, R124, -0x800, RZ ;  /* 0xfffff8007c7c7810 */ /* 0x000fe40007f7e0ff */
[----:B------:R-:W-:-:S02]  /*7180*/  IADD3.X R129, R129, -0x1, RZ, P2, !PT ;  /* 0xffffffff81817810 */ /* 0x000fc400017fe4ff */
[----:B------:R-:W-:Y:S01]  /*7190*/  IADD3.X R125, R125, -0x1, RZ, P3, !PT ;  /* 0xffffffff7d7d7810 */ /* 0x000fe20001ffe4ff */
[----:B0-----:R-:W-:Y:S01]  /*71a0*/  @!P0 CALL.REL.NOINC `(.L_x_2608) ;  /* 0x0000001000008944 */ /* 0x001fe20003c00000 */
[----:B------:R-:W-:Y:S05]  /*71b0*/  BRA `(.L_x_2663) ;  /* 0xffff95e000007947 */ /* 0x000fea000383ffff */
.L_x_2608:
[----:B------:R-:W-:Y:S02]  /*71c0*/  ISETP.NE.U32.AND P0, PT, RZ, c[0x0][0x328], PT ;  /* 0x0000ca00ff007a0c */ /* 0x000fe40003f05070 */
[----:B------:R-:W-:Y:S02]  /*71d0*/  ISETP.NE.U32.AND P2, PT, RZ, c[0x0][0x348], PT ;  /* 0x0000d200ff007a0c */ /* 0x000fe40003f45070 */
        /* <DEDUP_REMOVED lines=27> */
.L_x_2665:
[----:B------:R-:W-:Y:S05]  /*7390*/  BSYNC B0 ;  /* 0x0000000000007941 */ /* 0x000fea0003800000 */
.L_x_2664:
        /* <DEDUP_REMOVED lines=18> */
[----:B0-----:R-:W0:Y:S02]  /*74c0*/  SHFL.DOWN P0, R4, R5, 0x10, 0x1f ;  /* 0x0a001f0005047f89 */ /* 0x001e240000000000 */
        /* <DEDUP_REMOVED lines=9> */
.L_x_2667:
[----:B------:R-:W1:Y:S02]  /*7560*/  S2R R15, SR_TID.X ;  /* 0x00000000000f7919 */ /* 0x000e640000002100 */
.L_x_2668:
[----:B------:R-:W-:Y:S05]  /*7570*/  BSYNC B0 ;  /* 0x0000000000007941 */ /* 0x000fea0003800000 */
.L_x_2666:
[----:B-1----:R-:W-:-:S13]  /*7580*/  ISETP.GE.AND P0, PT, R15, c[0x0][0x16c], PT ;  /* 0x00005b000f007a0c */ /* 0x002fda0003f06270 */
[----:B------:R-:W-:Y:S05]  /*7590*/  @P0 EXIT ;  /* 0x000000000000094d */ /* 0x000fea0003800000 */
[C---:B------:R-:W-:Y:S02]  /*75a0*/  IMAD R0, R136.reuse, c[0x0][0x2a8], RZ ;  /* 0x0000aa0088007a24 */ /* 0x040fe400078e02ff */
[----:B------:R-:W-:Y:S02]  /*75b0*/  IMAD R136, R136, c[0x0][0x288], RZ ;  /* 0x0000a20088887a24 */ /* 0x000fe400078e02ff */
[----:B------:R-:W-:-:S04]  /*75c0*/  IMAD.WIDE.U32 R2, R139, c[0x0][0x2a8], RZ ;  /* 0x0000aa008b027a25 */ /* 0x000fc800078e00ff */
[C---:B------:R-:W-:Y:S02]  /*75d0*/  IMAD R23, R139.reuse, c[0x0][0x2ac], R0 ;  /* 0x0000ab008b177a24 */ /* 0x040fe400078e0200 */
[C---:B------:R-:W-:Y:S02]  /*75e0*/  IMAD R21, R139.reuse, c[0x0][0x28c], R136 ;  /* 0x0000a3008b157a24 */ /* 0x040fe400078e0288 */
[----:B0-----:R-:W-:-:S04]  /*75f0*/  IMAD.WIDE.U32 R4, R139, c[0x0][0x288], RZ ;  /* 0x0000a2008b047a25 */ /* 0x001fc800078e00ff */
[----:B------:R-:W-:Y:S02]  /*7600*/  IMAD.IADD R23, R3, 0x1, R23 ;  /* 0x0000000103177824 */ /* 0x000fe400078e0217 */
[----:B------:R-:W-:Y:S02]  /*7610*/  IMAD.IADD R21, R5, 0x1, R21 ;  /* 0x0000000105157824 */ /* 0x000fe400078e0215 */
.L_x_2669:
[----:B0-----:R-:W0:Y:S01]  /*7620*/  LDS R17, [R15.X4+0x2e10] ;  /* 0x002e10000f117984 */ /* 0x001e220000004800 */
[----:B------:R-:W-:Y:S01]  /*7630*/  SHF.R.S32.HI R0, RZ, 0x1f, R15 ;  /* 0x0000001fff007819 */ /* 0x000fe2000001140f */
[----:B------:R-:W-:Y:S01]  /*7640*/  IMAD.MOV.U32 R8, RZ, RZ, R2 ;  /* 0x000000ffff087224 */ /* 0x000fe200078e0002 */
[----:B------:R-:W-:Y:S01]  /*7650*/  MOV R9, R23 ;  /* 0x0000001700097202 */ /* 0x000fe20000000f00 */
[----:B------:R1:W2:Y:S01]  /*7660*/  LDS R19, [R15.X4+0x3210] ;  /* 0x003210000f137984 */ /* 0x0002a20000004800 */
[----:B------:R-:W-:Y:S01]  /*7670*/  MOV R6, R4 ;  /* 0x0000000400067202 */ /* 0x000fe20000000f00 */
[----:B------:R-:W-:Y:S01]  /*7680*/  IMAD.MOV.U32 R7, RZ, RZ, R21 ;  /* 0x000000ffff077224 */ /* 0x000fe200078e0015 */
[----:B------:R-:W-:Y:S01]  /*7690*/  YIELD ;  /* 0x0000000000007946 */ /* 0x000fe20003800000 */
[----:B------:R-:W-:-:S02]  /*76a0*/  IMAD R12, R0, c[0x0][0x290], RZ ;  /* 0x0000a400000c7a24 */ /* 0x000fc400078e02ff */
[----:B------:R-:W-:-:S04]  /*76b0*/  IMAD.WIDE.U32 R10, R15, c[0x0][0x2b0], R8 ;  /* 0x0000ac000f0a7a25 */ /* 0x000fc800078e0008 */
[----:B------:R-:W-:-:S04]  /*76c0*/  IMAD.WIDE.U32 R6, R15, c[0x0][0x290], R6 ;  /* 0x0000a4000f067a25 */ /* 0x000fc800078e0006 */
[----:B------:R-:W-:Y:S01]  /*76d0*/  IMAD R9, R15, c[0x0][0x294], R12 ;  /* 0x0000a5000f097a24 */ /* 0x000fe200078e020c */
[----:B------:R-:W-:Y:S01]  /*76e0*/  LEA R8, P0, R6, c[0x0][0x310], 0x2 ;  /* 0x0000c40006087a11 */ /* 0x000fe200078010ff */
[----:B------:R-:W-:Y:S01]  /*76f0*/  IMAD R0, R0, c[0x0][0x2b0], RZ ;  /* 0x0000ac0000007a24 */ /* 0x000fe200078e02ff */
[----:B------:R-:W-:Y:S01]  /*7700*/  LEA R12, P1, R10, c[0x0][0x318], 0x2 ;  /* 0x0000c6000a0c7a11 */ /* 0x000fe200078210ff */
[----:B------:R-:W-:Y:S02]  /*7710*/  IMAD.IADD R9, R7, 0x1, R9 ;  /* 0x0000000107097824 */ /* 0x000fe400078e0209 */
[C---:B------:R-:W-:Y:S01]  /*7720*/  IMAD R13, R15.reuse, c[0x0][0x2b4], R0 ;  /* 0x0000ad000f0d7a24 */ /* 0x040fe200078e0200 */
[----:B-1----:R-:W-:Y:S02]  /*7730*/  IADD3 R15, R15, c[0x0][0x0], RZ ;  /* 0x000000000f0f7a10 */ /* 0x002fe40007ffe0ff */
[----:B------:R-:W-:Y:S01]  /*7740*/  LEA.HI.X R9, R6, c[0x0][0x314], R9, 0x2, P0 ;  /* 0x0000c50006097a11 */ /* 0x000fe200000f1409 */
[----:B------:R-:W-:Y:S01]  /*7750*/  IMAD.IADD R7, R11, 0x1, R13 ;  /* 0x000000010b077824 */ /* 0x000fe200078e020d */
[----:B------:R-:W-:-:S04]  /*7760*/  ISETP.GE.AND P0, PT, R15, c[0x0][0x16c], PT ;  /* 0x00005b000f007a0c */ /* 0x000fc80003f06270 */
[----:B------:R-:W-:Y:S01]  /*7770*/  LEA.HI.X R13, R10, c[0x0][0x31c], R7, 0x2, P1 ;  /* 0x0000c7000a0d7a11 */ /* 0x000fe200008f1407 */
[----:B0-----:R0:W-:Y:S04]  /*7780*/  RED.E.ADD.F32.FTZ.RN.STRONG.GPU [R8.64], R17 ;  /* 0x000000110800798e */ /* 0x0011e8000c10e784 */
[----:B--2---:R0:W-:Y:S04]  /*7790*/  RED.E.ADD.F32.FTZ.RN.STRONG.GPU [R12.64], R19 ;  /* 0x000000130c00798e */ /* 0x0041e8000c10e784 */
[----:B------:R-:W-:Y:S05]  /*77a0*/  @!P0 BRA `(.L_x_2669) ;  /* 0xfffffe7000008947 */ /* 0x000fea000383ffff */
[----:B------:R-:W-:Y:S05]  /*77b0*/  EXIT ;  /* 0x000000000000794d */ /* 0x000fea0003800000 */
.L_x_2615:
[----:B------:R-:W-:Y:S01]  /*77c0*/  MOV R211, R6 ;  /* 0x0000000600d37202 */ /* 0x000fe20000000f00 */
[----:B------:R-:W-:Y:S01]  /*77d0*/  IMAD.MOV.U32 R212, RZ, RZ, 0x1 ;  /* 0x00000001ffd47424 */ /* 0x000fe200078e00ff */
[----:B------:R-:W-:Y:S01]  /*77e0*/  MOV R214, 0xffffffff ;  /* 0xffffffff00d67802 */ /* 0x000fe20000000f00 */
[----:B------:R-:W-:Y:S01]  /*77f0*/  IMAD.MOV.U32 R213, RZ, RZ, RZ ;  /* 0x000000ffffd57224 */ /* 0x000fe200078e00ff */
[----:B------:R-:W-:-:S02]  /*7800*/  MOV R4, 0x7820 ;  /* 0x0000782000047802 */ /* 0x000fc40000000f00 */
[----:B-1----:R-:W-:Y:S05]  /*7810*/  CALL.REL.NOINC `($__internal_110_$__cuda_sm70_shflsync_up) ;  /* 0x00000eb000007944 */ /* 0x002fea0003c00000 */
[----:B-1----:R-:W-:Y:S01]  /*7820*/  IMAD.MOV.U32 R209, RZ, RZ, R211 ;  /* 0x000000ffffd17224 */ /* 0x002fe200078e00d3 */
[----:B0-----:R-:W-:Y:S05]  /*7830*/  BRA `(.L_x_2670) ;  /* 0xffffbe6000007947 */ /* 0x001fea000383ffff */
.L_x_2616:
[----:B------:R-:W-:Y:S01]  /*7840*/  HFMA2.MMA R212, -RZ, RZ, 0, 5.9604644775390625e-08 ;  /* 0x00000001ffd47435 */ /* 0x000fe200000001ff */
[----:B------:R-:W-:Y:S01]  /*7850*/  IMAD.MOV.U32 R211, RZ, RZ, R7 ;  /* 0x000000ffffd37224 */ /* 0x000fe200078e0007 */
[----:B------:R-:W-:Y:S01]  /*7860*/  MOV R4, 0x78a0 ;  /* 0x000078a000047802 */ /* 0x000fe20000000f00 */
[----:B------:R-:W-:-:S02]  /*7870*/  IMAD.MOV.U32 R213, RZ, RZ, RZ ;  /* 0x000000ffffd57224 */ /* 0x000fc400078e00ff */
[----:B------:R-:W-:Y:S02]  /*7880*/  IMAD.MOV.U32 R214, RZ, RZ, -0x1 ;  /* 0xffffffffffd67424 */ /* 0x000fe400078e00ff */
[----:B012---:R-:W-:Y:S05]  /*7890*/  CALL.REL.NOINC `($__internal_110_$__cuda_sm70_shflsync_up) ;  /* 0x00000e3000007944 */ /* 0x007fea0003c00000 */
[----:B------:R-:W-:Y:S01]  /*78a0*/  FMUL.FTZ R209, R6, R209 ;  /* 0x000000d106d17220 */ /* 0x000fe20000410000 */
[----:B------:R-:W-:Y:S01]  /*78b0*/  ISETP.GE.AND P0, PT, R120, 0x1, PT ;  /* 0x000000017800780c */ /* 0x000fe20003f06270 */
[C---:B-1----:R-:W-:Y:S01]  /*78c0*/  FFMA.FTZ R4, R6.reuse, R211, R7 ;  /* 0x000000d306047223 */ /* 0x042fe20000010007 */
[----:B0-----:R-:W-:Y:S01]  /*78d0*/  MOV R212, 0x2 ;  /* 0x0000000200d47802 */ /* 0x001fe20000000f00 */
[----:B------:R-:W-:Y:S01]  /*78e0*/  IMAD.MOV.U32 R213, RZ, RZ, RZ ;  /* 0x000000ffffd57224 */ /* 0x000fe200078e00ff */
[----:B------:R-:W-:Y:S01]  /*78f0*/  FSEL R209, R6, R209, !P0 ;  /* 0x000000d106d17208 */ /* 0x000fe20004000000 */
[----:B------:R-:W-:Y:S01]  /*7900*/  IMAD.MOV.U32 R214, RZ, RZ, -0x1 ;  /* 0xffffffffffd67424 */ /* 0x000fe200078e00ff */
[----:B------:R-:W-:Y:S02]  /*7910*/  FSEL R208, R7, R4, !P0 ;  /* 0x0000000407d07208 */ /* 0x000fe40004000000 */
[----:B------:R-:W-:Y:S02]  /*7920*/  MOV R211, R209 ;  /* 0x000000d100d37202 */ /* 0x000fe40000000f00 */
[----:B------:R-:W-:-:S02]  /*7930*/  MOV R4, 0x7950 ;  /* 0x0000795000047802 */ /* 0x000fc40000000f00 */
[----:B------:R-:W-:Y:S05]  /*7940*/  CALL.REL.NOINC `($__internal_110_$__cuda_sm70_shflsync_up) ;  /* 0x00000d8000007944 */ /* 0x000fea0003c00000 */
[----:B0-----:R-:W-:Y:S01]  /*7950*/  HFMA2.MMA R212, -RZ, RZ, 0, 1.1920928955078125e-07 ;  /* 0x00000002ffd47435 */ /* 0x001fe200000001ff */
[----:B-1----:R-:W-:Y:S01]  /*7960*/  IMAD.MOV.U32 R6, RZ, RZ, R211 ;  /* 0x000000ffff067224 */ /* 0x002fe200078e00d3 */
[----:B------:R-:W-:Y:S01]  /*7970*/  MOV R4, 0x79c0 ;  /* 0x000079c000047802 */ /* 0x000fe20000000f00 */
[----:B------:R-:W-:-:S02]  /*7980*/  IMAD.MOV.U32 R211, RZ, RZ, R208 ;  /* 0x000000ffffd37224 */ /* 0x000fc400078e00d0 */
[----:B------:R-:W-:Y:S02]  /*7990*/  IMAD.MOV.U32 R213, RZ, RZ, RZ ;  /* 0x000000ffffd57224 */ /* 0x000fe400078e00ff */
[----:B------:R-:W-:Y:S02]  /*79a0*/  IMAD.MOV.U32 R214, RZ, RZ, -0x1 ;  /* 0xffffffffffd67424 */ /* 0x000fe400078e00ff */
[----:B------:R-:W-:Y:S05]  /*79b0*/  CALL.REL.NOINC `($__internal_110_$__cuda_sm70_shflsync_up) ;  /* 0x00000d1000007944 */ /* 0x000fea0003c00000 */
[----:B------:R-:W-:Y:S01]  /*79c0*/  ISETP.GE.AND P0, PT, R120, 0x2, PT ;  /* 0x000000027800780c */ /* 0x000fe20003f06270 */
[----:B0-----:R-:W-:Y:S01]  /*79d0*/  IMAD.MOV.U32 R213, RZ, RZ, RZ ;  /* 0x000000ffffd57224 */ /* 0x001fe200078e00ff */
[----:B------:R-:W-:Y:S01]  /*79e0*/  MOV R212, 0x4 ;  /* 0x0000000400d47802 */ /* 0x000fe20000000f00 */
[----:B------:R-:W-:Y:S01]  /*79f0*/  IMAD.MOV.U32 R214, RZ, RZ, -0x1 ;  /* 0xffffffffffd67424 */ /* 0x000fe200078e00ff */
[----:B------:R-:W-:-:S09]  /*7a00*/  MOV R4, 0x7a50 ;  /* 0x00007a5000047802 */ /* 0x000fd20000000f00 */
[----:B-1----:R-:W-:Y:S02]  /*7a10*/  @P0 FFMA.FTZ R208, R209, R211, R208 ;  /* 0x000000d3d1d00223 */ /* 0x002fe400000100d0 */
[----:B------:R-:W-:-:S05]  /*7a20*/  @P0 FMUL.FTZ R209, R6, R209 ;  /* 0x000000d106d10220 */ /* 0x000fca0000410000 */
[----:B------:R-:W-:Y:S02]  /*7a30*/  MOV R211, R209 ;  /* 0x000000d100d37202 */ /* 0x000fe40000000f00 */
[----:B------:R-:W-:Y:S05]  /*7a40*/  CALL.REL.NOINC `($__internal_110_$__cuda_sm70_shflsync_up) ;  /* 0x00000c8000007944 */ /* 0x000fea0003c00000 */
[----:B0-----:R-:W-:Y:S01]  /*7a50*/  HFMA2.MMA R212, -RZ, RZ, 0, 2.384185791015625e-07 ;  /* 0x00000004ffd47435 */ /* 0x001fe200000001ff */
[----:B-1----:R-:W-:Y:S01]  /*7a60*/  IMAD.MOV.U32 R6, RZ, RZ, R211 ;  /* 0x000000ffff067224 */ /* 0x002fe200078e00d3 */
[----:B------:R-:W-:Y:S01]  /*7a70*/  MOV R4, 0x7ac0 ;  /* 0x00007ac000047802 */ /* 0x000fe20000000f00 */
[----:B------:R-:W-:Y:S02]  /*7a80*/  IMAD.MOV.U32 R211, RZ, RZ, R208 ;  /* 0x000000ffffd37224 */ /* 0x000fe400078e00d0 */
        /* <DEDUP_REMOVED lines=12> */
[----:B0-----:R-:W-:Y:S01]  /*7b50*/  HFMA2.MMA R212, -RZ, RZ, 0, 4.76837158203125e-07 ;  /* 0x00000008ffd47435 */ /* 0x001fe200000001ff */
        /* <DEDUP_REMOVED lines=15> */
[----:B0-----:R-:W-:Y:S01]  /*7c50*/  HFMA2.MMA R212, -RZ, RZ, 0, 9.5367431640625e-07 ;  /* 0x00000010ffd47435 */ /* 0x001fe200000001ff */
[----:B-1----:R-:W-:Y:S01]  /*7c60*/  IMAD.MOV.U32 R210, RZ, RZ, R211 ;  /* 0x000000ffffd27224 */ /* 0x002fe200078e00d3 */
[----:B------:R-:W-:Y:S01]  /*7c70*/  MOV R4, 0x7cc0 ;  /* 0x00007cc000047802 */ /* 0x000fe20000000f00 */
[----:B------:R-:W-:Y:S02]  /*7c80*/  IMAD.MOV.U32 R211, RZ, RZ, R208 ;  /* 0x000000ffffd37224 */ /* 0x000fe400078e00d0 */
[----:B------:R-:W-:Y:S02]  /*7c90*/  IMAD.MOV.U32 R213, RZ, RZ, RZ ;  /* 0x000000ffffd57224 */ /* 0x000fe400078e00ff */
[----:B------:R-:W-:Y:S02]  /*7ca0*/  IMAD.MOV.U32 R214, RZ, RZ, -0x1 ;  /* 0xffffffffffd67424 */ /* 0x000fe400078e00ff */
[----:B------:R-:W-:Y:S05]  /*7cb0*/  CALL.REL.NOINC `($__internal_110_$__cuda_sm70_shflsync_up) ;  /* 0x00000a1000007944 */ /* 0x000fea0003c00000 */
[----:B-1----:R-:W-:Y:S01]  /*7cc0*/  MOV R4, R211 ;  /* 0x000000d300047202 */ /* 0x002fe20000000f00 */
[----:B0-----:R-:W-:Y:S05]  /*7cd0*/  BRA `(.L_x_2671) ;  /* 0xffffbb4000007947 */ /* 0x001fea000383ffff */
.L_x_2619:
[----:B0-----:R-:W-:Y:S01]  /*7ce0*/  HFMA2.MMA R213, -RZ, RZ, 0, 0 ;  /* 0x00000000ffd57435 */ /* 0x001fe200000001ff */
[----:B------:R-:W-:Y:S01]  /*7cf0*/  IMAD.MOV.U32 R211, RZ, RZ, R209 ;  /* 0x000000ffffd37224 */ /* 0x000fe200078e00d1 */
[----:B------:R-:W-:Y:S01]  /*7d00*/  MOV R4, 0x7d40 ;  /* 0x00007d4000047802 */ /* 0x000fe20000000f00 */
[----:B-1----:R-:W-:-:S02]  /*7d10*/  IMAD.MOV.U32 R212, RZ, RZ, 0x1 ;  /* 0x00000001ffd47424 */ /* 0x002fc400078e00ff */
[----:B------:R-:W-:Y:S02]  /*7d20*/  IMAD.MOV.U32 R214, RZ, RZ, -0x1 ;  /* 0xffffffffffd67424 */ /* 0x000fe400078e00ff */
[----:B------:R-:W-:Y:S05]  /*7d30*/  CALL.REL.NOINC `($__internal_110_$__cuda_sm70_shflsync_up) ;  /* 0x0000099000007944 */ /* 0x000fea0003c00000 */
[----:B-1----:R-:W-:Y:S01]  /*7d40*/  IMAD.MOV.U32 R6, RZ, RZ, R211 ;  /* 0x000000ffff067224 */ /* 0x002fe200078e00d3 */
[----:B------:R-:W-:Y:S01]  /*7d50*/  MOV R211, R7 ;  /* 0x0000000700d37202 */ /* 0x000fe20000000f00 */
[----:B0-----:R-:W-:Y:S01]  /*7d60*/  IMAD.MOV.U32 R212, RZ, RZ, 0x1 ;  /* 0x00000001ffd47424 */ /* 0x001fe200078e00ff */
[----:B------:R-:W-:Y:S01]  /*7d70*/  MOV R214, 0xffffffff ;  /* 0xffffffff00d67802 */ /* 0x000fe20000000f00 */
[----:B------:R-:W-:Y:S01]  /*7d80*/  IMAD.MOV.U32 R213, RZ, RZ, RZ ;  /* 0x000000ffffd57224 */ /* 0x000fe200078e00ff */
[----:B------:R-:W-:Y:S02]  /*7d90*/  MOV R4, 0x7db0 ;  /* 0x00007db000047802 */ /* 0x000fe40000000f00 */
[----:B------:R-:W-:Y:S05]  /*7da0*/  CALL.REL.NOINC `($__internal_110_$__cuda_sm70_shflsync_up) ;  /* 0x0000092000007944 */ /* 0x000fea0003c00000 */
[----:B------:R-:W-:Y:S01]  /*7db0*/  IMAD.MOV.U32 R208, RZ, RZ, R6 ;  /* 0x000000ffffd07224 */ /* 0x000fe200078e0006 */
[----:B0-----:R-:W-:Y:S01]  /*7dc0*/  MOV R213, R14 ;  /* 0x0000000e00d57202 */ /* 0x001fe20000000f00 */
[----:B-1----:R-:W-:Y:S01]  /*7dd0*/  IMAD.MOV.U32 R209, RZ, RZ, R211 ;  /* 0x000000ffffd17224 */ /* 0x002fe200078e00d3 */
[----:B------:R-:W-:Y:S01]  /*7de0*/  MOV R215, 0xffffffff ;  /* 0xffffffff00d77802 */ /* 0x000fe20000000f00 */
[----:B------:R-:W-:Y:S01]  /*7df0*/  IMAD.MOV.U32 R212, RZ, RZ, RZ ;  /* 0x000000ffffd47224 */ /* 0x000fe200078e00ff */
[----:B------:R-:W-:Y:S01]  /*7e00*/  MOV R4, 0x7e30 ;  /* 0x00007e3000047802 */ /* 0x000fe20000000f00 */
[----:B------:R-:W-:-:S02]  /*7e10*/  IMAD.MOV.U32 R214, RZ, RZ, 0x1f ;  /* 0x0000001fffd67424 */ /* 0x000fc400078e00ff */
[----:B------:R-:W-:Y:S05]  /*7e20*/  CALL.REL.NOINC `($__internal_109_$__cuda_sm70_shflsync_idx_p) ;  /* 0x0000086000007944 */ /* 0x000fea0003c00000 */
[----:B-1----:R-:W-:Y:S01]  /*7e30*/  IMAD.MOV.U32 R14, RZ, RZ, R212 ;  /* 0x000000ffff0e7224 */ /* 0x002fe200078e00d4 */
[----:B------:R-:W-:Y:S01]  /*7e40*/  HFMA2.MMA R212, -RZ, RZ, 0, 0 ;  /* 0x00000000ffd47435 */ /* 0x000fe200000001ff */
[----:B0-----:R-:W-:Y:S01]  /*7e50*/  IMAD.MOV.U32 R213, RZ, RZ, R15 ;  /* 0x000000ffffd57224 */ /* 0x001fe200078e000f */
[----:B------:R-:W-:Y:S01]  /*7e60*/  MOV R4, 0x7ea0 ;  /* 0x00007ea000047802 */ /* 0x000fe20000000f00 */
[----:B------:R-:W-:-:S02]  /*7e70*/  IMAD.MOV.U32 R214, RZ, RZ, 0x1f ;  /* 0x0000001fffd67424 */ /* 0x000fc400078e00ff */
[----:B------:R-:W-:Y:S02]  /*7e80*/  IMAD.MOV.U32 R215, RZ, RZ, -0x1 ;  /* 0xffffffffffd77424 */ /* 0x000fe400078e00ff */
[----:B------:R-:W-:Y:S05]  /*7e90*/  CALL.REL.NOINC `($__internal_109_$__cuda_sm70_shflsync_idx_p) ;  /* 0x000007f000007944 */ /* 0x000fea0003c00000 */
[----:B-1----:R-:W-:Y:S01]  /*7ea0*/  MOV R5, R212 ;  /* 0x000000d400057202 */ /* 0x002fe20000000f00 */
[----:B0-----:R-:W-:Y:S05]  /*7eb0*/  BRA `(.L_x_2672) ;  /* 0xffffbad000007947 */ /* 0x001fea000383ffff */
.L_x_2622:
[----:B------:R-:W-:Y:S01]  /*7ec0*/  HFMA2.MMA R212, -RZ, RZ, 0, 1.847743988037109375e-06 ;  /* 0x0000001fffd47435 */ /* 0x000fe200000001ff */
[----:B------:R-:W-:Y:S01]  /*7ed0*/  IMAD.MOV.U32 R210, RZ, RZ, R6 ;  /* 0x000000ffffd27224 */ /* 0x000fe200078e0006 */
[----:B------:R-:W-:Y:S01]  /*7ee0*/  MOV R4, 0x7f20 ;  /* 0x00007f2000047802 */ /* 0x000fe20000000f00 */
[----:B------:R-:W-:Y:S02]  /*7ef0*/  IMAD.MOV.U32 R211, RZ, RZ, 0x1 ;  /* 0x00000001ffd37424 */ /* 0x000fe400078e00ff */
[----:B------:R-:W-:Y:S02]  /*7f00*/  IMAD.MOV.U32 R213, RZ, RZ, -0x1 ;  /* 0xffffffffffd57424 */ /* 0x000fe400078e00ff */
[----:B------:R-:W-:Y:S05]  /*7f10*/  CALL.REL.NOINC `($__internal_108_$__cuda_sm70_shflsync_down) ;  /* 0x0000073000007944 */ /* 0x000fea0003c00000 */
[----:B-1----:R-:W-:Y:S01]  /*7f20*/  IMAD.MOV.U32 R209, RZ, RZ, R210 ;  /* 0x000000ffffd17224 */ /* 0x002fe200078e00d2 */
[----:B0-----:R-:W-:Y:S05]  /*7f30*/  BRA `(.L_x_2673) ;  /* 0xffffbf3000007947 */ /* 0x001fea000383ffff */
.L_x_2623:
[----:B------:R-:W-:Y:S01]  /*7f40*/  MOV R210, R7 ;  /* 0x0000000700d27202 */ /* 0x000fe20000000f00 */
[----:B------:R-:W-:Y:S01]  /*7f50*/  IMAD.MOV.U32 R211, RZ, RZ, 0x1 ;  /* 0x00000001ffd37424 */ /* 0x000fe200078e00ff */
[----:B------:R-:W-:Y:S01]  /*7f60*/  MOV R213, 0xffffffff ;  /* 0xffffffff00d57802 */ /* 0x000fe20000000f00 */
[----:B------:R-:W-:Y:S01]  /*7f70*/  IMAD.MOV.U32 R212, RZ, RZ, 0x1f ;  /* 0x0000001fffd47424 */ /* 0x000fe200078e00ff */
[----:B------:R-:W-:-:S02]  /*7f80*/  MOV R4, 0x7fa0 ;  /* 0x00007fa000047802 */ /* 0x000fc40000000f00 */
[----:B01----:R-:W-:Y:S05]  /*7f90*/  CALL.REL.NOINC `($__internal_108_$__cuda_sm70_shflsync_down) ;  /* 0x000006b000007944 */ /* 0x003fea0003c00000 */
[C---:B------:R-:W-:Y:S01]  /*7fa0*/  FMUL.FTZ R5, R6.reuse, R209 ;  /* 0x000000d106057220 */ /* 0x040fe20000410000 */
[----:B0-----:R-:W-:Y:S01]  /*7fb0*/  MOV R213, 0xffffffff ;  /* 0xffffffff00d57802 */ /* 0x001fe20000000f00 */
[C---:B-1----:R-:W-:Y:S01]  /*7fc0*/  FFMA.FTZ R210, R6.reuse, R210, R7 ;  /* 0x000000d206d27223 */ /* 0x042fe20000010007 */
[----:B------:R-:W-:Y:S01]  /*7fd0*/  MOV R4, 0x8040 ;  /* 0x0000804000047802 */ /* 0x000fe20000000f00 */
[----:B------:R-:W-:Y:S01]  /*7fe0*/  IMAD.MOV.U32 R211, RZ, RZ, 0x2 ;  /* 0x00000002ffd37424 */ /* 0x000fe200078e00ff */
[----:B------:R-:W-:Y:S01]  /*7ff0*/  FSEL R209, R6, R5, !P4 ;  /* 0x0000000506d17208 */ /* 0x000fe20006000000 */
[----:B------:R-:W-:Y:S01]  /*8000*/  IMAD.MOV.U32 R212, RZ, RZ, 0x1f ;  /* 0x0000001fffd47424 */ /* 0x000fe200078e00ff */
[----:B------:R-:W-:-:S03]  /*8010*/  FSEL R7, R7, R210, !P4 ;  /* 0x000000d207077208 */ /* 0x000fc60006000000 */
[----:B------:R-:W-:Y:S02]  /*8020*/  IMAD.MOV.U32 R210, RZ, RZ, R209 ;  /* 0x000000ffffd27224 */ /* 0x000fe400078e00d1 */
[----:B------:R-:W-:Y:S05]  /*8030*/  CALL.REL.NOINC `($__internal_108_$__cuda_sm70_shflsync_down) ;  /* 0x0000061000007944 */ /* 0x000fea0003c00000 */
[----:B0-----:R-:W-:Y:S01]  /*8040*/  HFMA2.MMA R211, -RZ, RZ, 0, 1.1920928955078125e-07 ;  /* 0x00000002ffd37435 */ /* 0x001fe200000001ff */
[----:B-1----:R-:W-:Y:S01]  /*8050*/  MOV R6, R210 ;  /* 0x000000d200067202 */ /* 0x002fe20000000f00 */
[----:B------:R-:W-:Y:S01]  /*8060*/  IMAD.MOV.U32 R210, RZ, RZ, R7 ;  /* 0x000000ffffd27224 */ /* 0x000fe200078e0007 */
[----:B------:R-:W-:Y:S01]  /*8070*/  MOV R213, 0xffffffff ;  /* 0xffffffff00d57802 */ /* 0x000fe20000000f00 */
[----:B------:R-:W-:Y:S01]  /*8080*/  IMAD.MOV.U32 R212, RZ, RZ, 0x1f ;  /* 0x0000001fffd47424 */ /* 0x000fe200078e00ff */
[----:B------:R-:W-:Y:S02]  /*8090*/  MOV R4, 0x80b0 ;  /* 0x000080b000047802 */ /* 0x000fe40000000f00 */
[----:B------:R-:W-:Y:S05]  /*80a0*/  CALL.REL.NOINC `($__internal_108_$__cuda_sm70_shflsync_down) ;  /* 0x000005a000007944 */ /* 0x000fea0003c00000 */
[----:B-1----:R-:W-:Y:S01]  /*80b0*/  @!P3 FFMA.FTZ R7, R209, R210, R7 ;  /* 0x000000d2d107b223 */ /* 0x002fe20000010007 */
[----:B0-----:R-:W-:Y:S01]  /*80c0*/  HFMA2.MMA R212, -RZ, RZ, 0, 1.847743988037109375e-06 ;  /* 0x0000001fffd47435 */ /* 0x001fe200000001ff */
[----:B------:R-:W-:Y:S01]  /*80d0*/  @!P3 FMUL.FTZ R209, R6, R209 ;  /* 0x000000d106d1b220 */ /* 0x000fe20000410000 */
[----:B------:R-:W-:Y:S01]  /*80e0*/  MOV R4, 0x8130 ;  /* 0x0000813000047802 */ /* 0x000fe20000000f00 */
[----:B------:R-:W-:Y:S02]  /*80f0*/  IMAD.MOV.U32 R211, RZ, RZ, 0x4 ;  /* 0x00000004ffd37424 */ /* 0x000fe400078e00ff */
[----:B------:R-:W-:Y:S01]  /*8100*/  IMAD.MOV.U32 R213, RZ, RZ, -0x1 ;  /* 0xffffffffffd57424 */ /* 0x000fe200078e00ff */
[----:B------:R-:W-:-:S02]  /*8110*/  MOV R210, R209 ;  /* 0x000000d100d27202 */ /* 0x000fc40000000f00 */
[----:B------:R-:W-:Y:S05]  /*8120*/  CALL.REL.NOINC `($__internal_108_$__cuda_sm70_shflsync_down) ;  /* 0x0000052000007944 */ /* 0x000fea0003c00000 */
[----:B0-----:R-:W-:Y:S01]  /*8130*/  HFMA2.MMA R212, -RZ, RZ, 0, 1.847743988037109375e-06 ;  /* 0x0000001fffd47435 */ /* 0x001fe200000001ff */
[----:B-1----:R-:W-:Y:S01]  /*8140*/  IMAD.MOV.U32 R6, RZ, RZ, R210 ;  /* 0x000000ffff067224 */ /* 0x002fe200078e00d2 */
[----:B------:R-:W-:Y:S01]  /*8150*/  MOV R210, R7 ;  /* 0x0000000700d27202 */ /* 0x000fe20000000f00 */
[----:B------:R-:W-:Y:S01]  /*8160*/  IMAD.MOV.U32 R211, RZ, RZ, 0x4 ;  /* 0x00000004ffd37424 */ /* 0x000fe200078e00ff */
[----:B------:R-:W-:Y:S01]  /*8170*/  MOV R4, 0x81a0 ;  /* 0x000081a000047802 */ /* 0x000fe20000000f00 */
[----:B------:R-:W-:-:S02]  /*8180*/  IMAD.MOV.U32 R213, RZ, RZ, -0x1 ;  /* 0xffffffffffd57424 */ /* 0x000fc400078e00ff */
[----:B------:R-:W-:Y:S05]  /*8190*/  CALL.REL.NOINC `($__internal_108_$__cuda_sm70_shflsync_down) ;  /* 0x000004b000007944 */ /* 0x000fea0003c00000 */
[----:B-1----:R-:W-:Y:S01]  /*81a0*/  @!P2 FFMA.FTZ R7, R209, R210, R7 ;  /* 0x000000d2d107a223 */ /* 0x002fe20000010007 */
[----:B0-----:R-:W-:Y:S01]  /*81b0*/  MOV R211, 0x8 ;  /* 0x0000000800d37802 */ /* 0x001fe20000000f00 */
[----:B------:R-:W-:Y:S01]  /*81c0*/  @!P2 FMUL.FTZ R209, R6, R209 ;  /* 0x000000d106d1a220 */ /* 0x000fe20000410000 */
[----:B------:R-:W-:Y:S01]  /*81d0*/  MOV R213, 0xffffffff ;  /* 0xffffffff00d57802 */ /* 0x000fe20000000f00 */
[----:B------:R-:W-:Y:S01]  /*81e0*/  IMAD.MOV.U32 R212, RZ, RZ, 0x1f ;  /* 0x0000001fffd47424 */ /* 0x000fe200078e00ff */
[----:B------:R-:W-:Y:S01]  /*81f0*/  MOV R4, 0x8220 ;  /* 0x0000822000047802 */ /* 0x000fe20000000f00 */
[----:B------:R-:W-:-:S02]  /*8200*/  IMAD.MOV.U32 R210, RZ, RZ, R209 ;  /* 0x000000ffffd27224 */ /* 0x000fc400078e00d1 */
[----:B------:R-:W-:Y:S05]  /*8210*/  CALL.REL.NOINC `($__internal_108_$__cuda_sm70_shflsync_down) ;  /* 0x0000043000007944 */ /* 0x000fea0003c00000 */
[----:B0-----:R-:W-:Y:S01]  /*8220*/  HFMA2.MMA R211, -RZ, RZ, 0, 4.76837158203125e-07 ;  /* 0x00000008ffd37435 */ /* 0x001fe200000001ff */
[----:B-1----:R-:W-:Y:S01]  /*8230*/  MOV R6, R210 ;  /* 0x000000d200067202 */ /* 0x002fe20000000f00 */
[----:B------:R-:W-:Y:S01]  /*8240*/  IMAD.MOV.U32 R210, RZ, RZ, R7 ;  /* 0x000000ffffd27224 */ /* 0x000fe200078e0007 */
[----:B------:R-:W-:Y:S01]  /*8250*/  MOV R213, 0xffffffff ;  /* 0xffffffff00d57802 */ /* 0x000fe20000000f00 */
[----:B------:R-:W-:Y:S01]  /*8260*/  IMAD.MOV.U32 R212, RZ, RZ, 0x1f ;  /* 0x0000001fffd47424 */ /* 0x000fe200078e00ff */
[----:B------:R-:W-:-:S02]  /*8270*/  MOV R4, 0x8290 ;  /* 0x0000829000047802 */ /* 0x000fc40000000f00 */
[----:B------:R-:W-:Y:S05]  /*8280*/  CALL.REL.NOINC `($__internal_108_$__cuda_sm70_shflsync_down) ;  /* 0x000003c000007944 */ /* 0x000fea0003c00000 */
[----:B-1----:R-:W-:Y:S01]  /*8290*/  @!P1 FFMA.FTZ R7, R209, R210, R7 ;  /* 0x000000d2d1079223 */ /* 0x002fe20000010007 */
[----:B0-----:R-:W-:Y:S01]  /*82a0*/  HFMA2.MMA R212, -RZ, RZ, 0, 1.847743988037109375e-06 ;  /* 0x0000001fffd47435 */ /* 0x001fe200000001ff */
[----:B------:R-:W-:Y:S01]  /*82b0*/  @!P1 FMUL.FTZ R209, R6, R209 ;  /* 0x000000d106d19220 */ /* 0x000fe20000410000 */
[----:B------:R-:W-:Y:S01]  /*82c0*/  MOV R4, 0x8310 ;  /* 0x0000831000047802 */ /* 0x000fe20000000f00 */
[----:B------:R-:W-:-:S02]  /*82d0*/  IMAD.MOV.U32 R211, RZ, RZ, 0x10 ;  /* 0x00000010ffd37424 */ /* 0x000fc400078e00ff */
[----:B------:R-:W-:Y:S01]  /*82e0*/  IMAD.MOV.U32 R213, RZ, RZ, -0x1 ;  /* 0xffffffffffd57424 */ /* 0x000fe200078e00ff */
[----:B------:R-:W-:Y:S02]  /*82f0*/  MOV R210, R209 ;  /* 0x000000d100d27202 */ /* 0x000fe40000000f00 */
[----:B------:R-:W-:Y:S05]  /*8300*/  CALL.REL.NOINC `($__internal_108_$__cuda_sm70_shflsync_down) ;  /* 0x0000034000007944 */ /* 0x000fea0003c00000 */
[----:B0-----:R-:W-:Y:S01]  /*8310*/  HFMA2.MMA R212, -RZ, RZ, 0, 1.847743988037109375e-06 ;  /* 0x0000001fffd47435 */ /* 0x001fe200000001ff */
[----:B-1----:R-:W-:Y:S01]  /*8320*/  IMAD.MOV.U32 R6, RZ, RZ, R210 ;  /* 0x000000ffff067224 */ /* 0x002fe200078e00d2 */
[----:B------:R-:W-:Y:S01]  /*8330*/  MOV R210, R7 ;  /* 0x0000000700d27202 */ /* 0x000fe20000000f00 */
[----:B------:R-:W-:Y:S01]  /*8340*/  IMAD.MOV.U32 R211, RZ, RZ, 0x10 ;  /* 0x00000010ffd37424 */ /* 0x000fe200078e00ff */
[----:B------:R-:W-:Y:S01]  /*8350*/  MOV R4, 0x8380 ;  /* 0x0000838000047802 */ /* 0x000fe20000000f00 */
[----:B------:R-:W-:Y:S02]  /*8360*/  IMAD.MOV.U32 R213, RZ, RZ, -0x1 ;  /* 0xffffffffffd57424 */ /* 0x000fe400078e00ff */
[----:B------:R-:W-:Y:S05]  /*8370*/  CALL.REL.NOINC `($__internal_108_$__cuda_sm70_shflsync_down) ;  /* 0x000002d000007944 */ /* 0x000fea0003c00000 */
[----:B-1----:R-:W-:Y:S01]  /*8380*/  @!P0 FFMA.FTZ R7, R209, R210, R7 ;  /* 0x000000d2d1078223 */ /* 0x002fe20000010007 */
[----:B0-----:R-:W-:Y:S01]  /*8390*/  MOV R212, RZ ;  /* 0x000000ff00d47202 */ /* 0x001fe20000000f00 */
[----:B------:R-:W-:Y:S01]  /*83a0*/  @!P0 FMUL.FTZ R209, R6, R209 ;  /* 0x000000d106d18220 */ /* 0x000fe20000410000 */
[----:B------:R-:W-:Y:S01]  /*83b0*/  MOV R215, 0xffffffff ;  /* 0xffffffff00d77802 */ /* 0x000fe20000000f00 */
[----:B------:R-:W-:Y:S01]  /*83c0*/  IMAD.MOV.U32 R214, RZ, RZ, 0x1f ;  /* 0x0000001fffd67424 */ /* 0x000fe200078e00ff */
[----:B------:R-:W-:Y:S01]  /*83d0*/  MOV R4, 0x8400 ;  /* 0x0000840000047802 */ /* 0x000fe20000000f00 */
[----:B------:R-:W-:-:S02]  /*83e0*/  IMAD.MOV.U32 R213, RZ, RZ, R209 ;  /* 0x000000ffffd57224 */ /* 0x000fc400078e00d1 */
[----:B------:R-:W-:Y:S05]  /*83f0*/  CALL.REL.NOINC `($__internal_109_$__cuda_sm70_shflsync_idx_p) ;  /* 0x0000029000007944 */ /* 0x000fea0003c00000 */
[----:B-1----:R-:W-:Y:S01]  /*8400*/  MOV R6, R212 ;  /* 0x000000d400067202 */ /* 0x002fe20000000f00 */
[----:B------:R-:W-:Y:S01]  /*8410*/  HFMA2.MMA R212, -RZ, RZ, 0, 0 ;  /* 0x00000000ffd47435 */ /* 0x000fe200000001ff */
[----:B0-----:R-:W-:Y:S01]  /*8420*/  IMAD.MOV.U32 R213, RZ, RZ, R7 ;  /* 0x000000ffffd57224 */ /* 0x001fe200078e0007 */
[----:B------:R-:W-:Y:S01]  /*8430*/  MOV R215, 0xffffffff ;  /* 0xffffffff00d77802 */ /* 0x000fe20000000f00 */
[----:B------:R-:W-:Y:S01]  /*8440*/  IMAD.MOV.U32 R214, RZ, RZ, 0x1f ;  /* 0x0000001fffd67424 */ /* 0x000fe200078e00ff */
[----:B------:R-:W-:-:S02]  /*8450*/  MOV R4, 0x8470 ;  /* 0x0000847000047802 */ /* 0x000fc40000000f00 */
[----:B------:R-:W-:Y:S05]  /*8460*/  CALL.REL.NOINC `($__internal_109_$__cuda_sm70_shflsync_idx_p) ;  /* 0x0000022000007944 */ /* 0x000fea0003c00000 */
[----:B------:R-:W-:Y:S01]  /*8470*/  HFMA2.MMA R211, -RZ, RZ, 0, 5.9604644775390625e-08 ;  /* 0x00000001ffd37435 */ /* 0x000fe200000001ff */
[----:B-1----:R-:W-:Y:S01]  /*8480*/  MOV R208, R212 ;  /* 0x000000d400d07202 */ /* 0x002fe20000000f00 */
[----:B------:R-:W-:Y:S01]  /*8490*/  IMAD.MOV.U32 R206, RZ, RZ, R6 ;  /* 0x000000ffffce7224 */ /* 0x000fe200078e0006 */
[----:B0-----:R-:W-:Y:S01]  /*84a0*/  MOV R213, 0xffffffff ;  /* 0xffffffff00d57802 */ /* 0x001fe20000000f00 */
[----:B------:R-:W-:Y:S01]  /*84b0*/  IMAD.MOV.U32 R210, RZ, RZ, R209 ;  /* 0x000000ffffd27224 */ /* 0x000fe200078e00d1 */
[----:B------:R-:W-:Y:S01]  /*84c0*/  MOV R4, 0x84f0 ;  /* 0x000084f000047802 */ /* 0x000fe20000000f00 */
[----:B------:R-:W-:-:S02]  /*84d0*/  IMAD.MOV.U32 R212, RZ, RZ, 0x1f ;  /* 0x0000001fffd47424 */ /* 0x000fc400078e00ff */
        /* <DEDUP_REMOVED lines=8> */
[----:B0-----:R-:W-:Y:S01]  /*8560*/  HFMA2.MMA R212, -RZ, RZ, 0, 0 ;  /* 0x00000000ffd47435 */ /* 0x001fe200000001ff */
[----:B------:R-:W-:Y:S01]  /*8570*/  MOV R209, R6 ;  /* 0x0000000600d17202 */ /* 0x000fe20000000f00 */
[----:B------:R-:W-:Y:S01]  /*8580*/  IMAD.MOV.U32 R213, RZ, RZ, R14 ;  /* 0x000000ffffd57224 */ /* 0x000fe200078e000e */
[----:B------:R-:W-:Y:S01]  /*8590*/  MOV R215, 0xffffffff ;  /* 0xffffffff00d77802 */ /* 0x000fe20000000f00 */
[----:B------:R-:W-:Y:S01]  /*85a0*/  IMAD.MOV.U32 R214, RZ, RZ, 0x1f ;  /* 0x0000001fffd67424 */ /* 0x000fe200078e00ff */
[----:B------:R-:W-:-:S02]  /*85b0*/  MOV R4, 0x85d0 ;  /* 0x000085d000047802 */ /* 0x000fc40000000f00 */
[----:B-1----:R-:W-:Y:S05]  /*85c0*/  CALL.REL.NOINC `($__internal_109_$__cuda_sm70_shflsync_idx_p) ;  /* 0x000000c000007944 */ /* 0x002fea0003c00000 */
[----:B0-----:R-:W-:Y:S01]  /*85d0*/  HFMA2.MMA R214, -RZ, RZ, 0, 1.847743988037109375e-06 ;  /* 0x0000001fffd67435 */ /* 0x001fe200000001ff */
[----:B-1----:R-:W-:Y:S01]  /*85e0*/  IMAD.MOV.U32 R211, RZ, RZ, R212 ;  /* 0x000000ffffd37224 */ /* 0x002fe200078e00d4 */
[----:B------:R-:W-:Y:S01]  /*85f0*/  MOV R213, R15 ;  /* 0x0000000f00d57202 */ /* 0x000fe20000000f00 */
[----:B------:R-:W-:Y:S01]  /*8600*/  IMAD.MOV.U32 R212, RZ, RZ, RZ ;  /* 0x000000ffffd47224 */ /* 0x000fe200078e00ff */
[----:B------:R-:W-:Y:S01]  /*8610*/  MOV R4, 0x8640 ;  /* 0x0000864000047802 */ /* 0x000fe20000000f00 */
[----:B------:R-:W-:-:S02]  /*8620*/  IMAD.MOV.U32 R215, RZ, RZ, -0x1 ;  /* 0xffffffffffd77424 */ /* 0x000fc400078e00ff */
[----:B------:R-:W-:Y:S05]  /*8630*/  CALL.REL.NOINC `($__internal_109_$__cuda_sm70_shflsync_idx_p) ;  /* 0x0000005000007944 */ /* 0x000fea0003c00000 */
[----:B01----:R-:W-:Y:S05]  /*8640*/  BRA `(.L_x_2674) ;  /* 0xffffb9c000007947 */ /* 0x003fea000383ffff */
        .weak           $__internal_108_$__cuda_sm70_shflsync_down
        .type           $__internal_108_$__cuda_sm70_shflsync_down,@function
        .size           $__internal_108_$__cuda_sm70_shflsync_down,($__internal_109_$__cuda_sm70_shflsync_idx_p - $__internal_108_$__cuda_sm70_shflsync_down)
$__internal_108_$__cuda_sm70_shflsync_down:
[----:B------:R-:W-:Y:S01]  /*8650*/  MOV R5, 0x0 ;  /* 0x0000000000057802 */ /* 0x000fe20000000f00 */
[----:B------:R-:W-:Y:S04]  /*8660*/  WARPSYNC R213 ;  /* 0x000000d500007348 */ /* 0x000fe80003800000 */
[----:B------:R0:W1:Y:S01]  /*8670*/  SHFL.DOWN PT, R210, R210, R211, R212 ;  /* 0x080000d3d2d27389 */ /* 0x00006200000e00d4 */
[----:B------:R-:W-:Y:S05]  /*8680*/  RET.REL.NODEC R4 `(_Z25selective_scan_bwd_kernelI32Selective_Scan_bwd_kernel_traitsILi64ELi16ELb0ELb0ELb1ELb0ELb0EN3c108BFloat16EfEEv12SSMParamsBwd) ;  /* 0xffff797004007950 */ /* 0x000fea0003c3ffff */
        .weak           $__internal_109_$__cuda_sm70_shflsync_idx_p
        .type           $__internal_109_$__cuda_sm70_shflsync_idx_p,@function
        .size           $__internal_109_$__cuda_sm70_shflsync_idx_p,($__internal_110_$__cuda_sm70_shflsync_up - $__internal_109_$__cuda_sm70_shflsync_idx_p)
$__internal_109_$__cuda_sm70_shflsync_idx_p:
[----:B------:R-:W-:Y:S01]  /*8690*/  IMAD.MOV.U32 R5, RZ, RZ, 0x0 ;  /* 0x00000000ff057424 */ /* 0x000fe200078e00ff */
[----:B------:R-:W-:Y:S04]  /*86a0*/  WARPSYNC R215 ;  /* 0x000000d700007348 */ /* 0x000fe80003800000 */
[----:B------:R0:W1:Y:S01]  /*86b0*/  SHFL.IDX PT, R212, R213, R212, R214 ;  /* 0x000000d4d5d47389 */ /* 0x00006200000e00d6 */
[----:B------:R-:W-:Y:S05]  /*86c0*/  RET.REL.NODEC R4 `(_Z25selective_scan_bwd_kernelI32Selective_Scan_bwd_kernel_traitsILi64ELi16ELb0ELb0ELb1ELb0ELb0EN3c108BFloat16EfEEv12SSMParamsBwd) ;  /* 0xffff793004007950 */ /* 0x000fea0003c3ffff */
        .weak           $__internal_110_$__cuda_sm70_shflsync_up
        .type           $__internal_110_$__cuda_sm70_shflsync_up,@function
        .size           $__internal_110_$__cuda_sm70_shflsync_up,(.L_x_8922 - $__internal_110_$__cuda_sm70_shflsync_up)
$__internal_110_$__cuda_sm70_shflsync_up:
[----:B------:R-:W-:Y:S01]  /*86d0*/  HFMA2.MMA R5, -RZ, RZ, 0, 0 ;  /* 0x00000000ff057435 */ /* 0x000fe200000001ff */
[----:B------:R-:W-:Y:S04]  /*86e0*/  WARPSYNC R214 ;  /* 0x000000d600007348 */ /* 0x000fe80003800000 */
[----:B------:R0:W1:Y:S01]  /*86f0*/  SHFL.UP PT, R211, R211, R212, R213 ;  /* 0x040000d4d3d37389 */ /* 0x00006200000e00d5 */
[----:B------:R-:W-:Y:S05]  /*8700*/  RET.REL.NODEC R4 `(_Z25selective_scan_bwd_kernelI32Selective_Scan_bwd_kernel_traitsILi64ELi16ELb0ELb0ELb1ELb0ELb0EN3c108BFloat16EfEEv12SSMParamsBwd) ;  /* 0xffff78f004007950 */ /* 0x000fea0003c3ffff */
.L_x_2675:
        /* <DEDUP_REMOVED lines=15> */
.L_x_8922:


//--------------------- .text._Z25selective_scan_bwd_kernelI32Selective_Scan_bwd_kernel_traitsILi64ELi16ELb0ELb0ELb1ELb0ELb1EN3c108BFloat16EfEEv12SSMParamsBwd --------------------------
	.section	.text._Z25selective_scan_bwd_kernelI32Selective_Scan_bwd_kernel_traitsILi64ELi16ELb0ELb0ELb1ELb0ELb1EN3c108BFloat16EfEEv12SSMParamsBwd,"ax",@progbits
	.sectioninfo	@"SHI_REGISTERS=242"
	.align	128
        .global         _Z25selective_scan_bwd_kernelI32Selective_Scan_bwd_kernel_traitsILi64ELi16ELb0ELb0ELb1ELb0ELb1EN3c108BFloat16EfEEv12SSMParamsBwd
        .type           _Z25selective_scan_bwd_kernelI32Selective_Scan_bwd_kernel_traitsILi64ELi16ELb0ELb0ELb1ELb0ELb1EN3c108BFloat16EfEEv12SSMParamsBwd,@function
        .size           _Z25selective_scan_bwd_kernelI32Selective_Scan_bwd_kernel_traitsILi64ELi16ELb0ELb0ELb1ELb0ELb1EN3c108BFloat16EfEEv12SSMParamsBwd,(.L_x_8925 - _Z25selective_scan_bwd_kernelI32Selective_Scan_bwd_kernel_traitsILi64ELi16ELb0ELb0ELb1ELb0ELb1EN3c108BFloat16EfEEv12SSMParamsBwd)
        .other          _Z25selective_scan_bwd_kernelI32Selective_Scan_bwd_kernel_traitsILi64ELi16ELb0ELb0ELb1ELb0ELb1EN3c108BFloat16EfEEv12SSMParamsBwd,@"STO_CUDA_ENTRY STV_DEFAULT"
_Z25selective_scan_bwd_kernelI32Selective_Scan_bwd_kernel_traitsILi64ELi16ELb0ELb0ELb1ELb0ELb1EN3c108BFloat16EfEEv12SSMParamsBwd:
.text._Z25selective_scan_bwd_kernelI32Selective_Scan_bwd_kernel_traitsILi64ELi16ELb0ELb0ELb1ELb0ELb1EN3c108BFloat16EfEEv12SSMParamsBwd:
[----:B------:R-:W-:Y:S02]  /*0000*/  IMAD.MOV.U32 R1, RZ, RZ, c[0x0][0x28] ;  /* 0x00000a00ff017624 */ /* 0x000fe400078e00ff */
[----:B------:R-:W-:Y:S01]  /*0010*/  IABS R11, c[0x0][0x178] ;  /* 0x00005e00000b7a13 */ /* 0x000fe20000000000 */
[----:B------:R-:W0:Y:S01]  /*0020*/  S2R R153, SR_CTAID.Y ;  /* 0x0000000000997919 */ /* 0x000e220000002600 */
[----:B------:R-:W-:Y:S01]  /*0030*/  ISETP.NE.U32.AND P0, PT, RZ, c[0x0][0x238], PT ;  /* 0x00008e00ff007a0c */ /* 0x000fe20003f05070 */
[----:B------:R-:W-:Y:S01]  /*0040*/  IMAD.MOV.U32 R151, RZ, RZ, RZ ;  /* 0x000000ffff977224 */ /* 0x000fe200078e00ff */
[----:B------:R-:W1:Y:S01]  /*0050*/  I2F.RP R0, R11 ;  /* 0x0000000b00007306 */ /* 0x000e620000209400 */
[----:B------:R-:W-:Y:S01]  /*0060*/  ULDC.64 UR4, c[0x0][0x118] ;  /* 0x0000460000047ab9 */ /* 0x000fe20000000a00 */
[----:B------:R-:W-:Y:S01]  /*0070*/  ISETP.NE.AND.EX P0, PT, RZ, c[0x0][0x23c], PT, P0 ;  /* 0x00008f00ff007a0c */ /* 0x000fe20003f05300 */
[----:B------:R-:W-:Y:S01]  /*0080*/  HFMA2.MMA R132, -RZ, RZ, 0, 0 ;  /* 0x00000000ff847435 */ /* 0x000fe200000001ff */
[----:B------:R-:W-:Y:S01]  /*0090*/  ISETP.NE.U32.AND P1, PT, RZ, c[0x0][0x250], PT ;  /* 0x00009400ff007a0c */ /* 0x000fe20003f25070 */
[----:B------:R-:W2:Y:S03]  /*00a0*/  S2R R149, SR_CTAID.X ;  /* 0x0000000000957919 */ /* 0x000ea60000002500 */
[----:B------:R-:W-:Y:S01]  /*00b0*/  ISETP.NE.AND.EX P1, PT, RZ, c[0x0][0x254], PT, P1 ;  /* 0x00009500ff007a0c */ /* 0x000fe20003f25310 */
[----:B-1----:R-:W1:Y:S01]  /*00c0*/  MUFU.RCP R0, R0 ;  /* 0x0000000000007308 */ /* 0x002e620000001000 */
[----:B0-----:R-:W-:-:S05]  /*00d0*/  SHF.R.S32.HI R134, RZ, 0x1f, R153 ;  /* 0x0000001fff867819 */ /* 0x001fca0000011499 */
[----:B------:R-:W-:-:S06]  /*00e0*/  @P0 LEA R2, P2, R153, c[0x0][0x238], 0x2 ;  /* 0x00008e0099020a11 */ /* 0x000fcc00078410ff */
[C---:B------:R-:W-:Y:S02]  /*00f0*/  @P1 LEA R4, P3, R153.reuse, c[0x0][0x250], 0x2 ;  /* 0x0000940099041a11 */ /* 0x040fe400078610ff */
[C-C-:B------:R-:W-:Y:S02]  /*0100*/  @P0 LEA.HI.X R3, R153.reuse, c[0x0][0x23c], R134.reuse, 0x2, P2 ;  /* 0x00008f0099030a11 */ /* 0x140fe400010f1486 */
[----:B------:R-:W-:Y:S02]  /*0110*/  @P1 LEA.HI.X R5, R153, c[0x0][0x254], R134, 0x2, P3 ;  /* 0x0000950099051a11 */ /* 0x000fe400018f1486 */
[----:B-1----:R-:W-:Y:S01]  /*0120*/  IADD3 R6, R0, 0xffffffe, RZ ;  /* 0x0ffffffe00067810 */ /* 0x002fe20007ffe0ff */
[----:B------:R0:W5:Y:S03]  /*0130*/  @P0 LDG.E R151, [R2.64] ;  /* 0x0000000402970981 */ /* 0x000166000c1e1900 */
[----:B------:R1:W3:Y:S01]  /*0140*/  F2I.FTZ.U32.TRUNC.NTZ R7, R6 ;  /* 0x0000000600077305 */ /* 0x0002e2000021f000 */
[----:B------:R4:W5:Y:S01]  /*0150*/  @P1 LDG.E R132, [R4.64] ;  /* 0x0000000404841981 */ /* 0x000962000c1e1900 */
[----:B--2---:R-:W-:Y:S01]  /*0160*/  SHF.R.S32.HI R166, RZ, 0x1f, R149 ;  /* 0x0000001fffa67819 */ /* 0x004fe20000011495 */
[----:B------:R-:W-:-:S02]  /*0170*/  IMAD R10, R134, c[0x0][0x1e8], RZ ;  /* 0x00007a00860a7a24 */ /* 0x000fc400078e02ff */
[----:B------:R-:W-:Y:S01]  /*0180*/  IMAD R12, R134, c[0x0][0x280], RZ ;  /* 0x0000a000860c7a24 */ /* 0x000fe200078e02ff */
[----:B0-----:R-:W-:Y:S01]  /*0190*/  IABS R2, R153 ;  /* 0x0000009900027213 */ /* 0x001fe20000000000 */
[C---:B------:R-:W-:Y:S02]  /*01a0*/  IMAD R10, R153.reuse, c[0x0][0x1ec], R10 ;  /* 0x00007b00990a7a24 */ /* 0x040fe400078e020a */
[----:B-1----:R-:W-:Y:S02]  /*01b0*/  IMAD.MOV.U32 R6, RZ, RZ, RZ ;  /* 0x000000ffff067224 */ /* 0x002fe400078e00ff */
[----:B----4-:R-:W-:Y:S02]  /*01c0*/  IMAD R4, R166, c[0x0][0x1d0], RZ ;  /* 0x00007400a6047a24 */ /* 0x010fe400078e02ff */
[----:B------:R-:W-:Y:S02]  /*01d0*/  IMAD R12, R153, c[0x0][0x284], R12 ;  /* 0x0000a100990c7a24 */ /* 0x000fe400078e020c */
[----:B---3--:R-:W-:-:S02]  /*01e0*/  IMAD.MOV R8, RZ, RZ, -R7 ;  /* 0x000000ffff087224 */ /* 0x008fc400078e0a07 */
[----:B------:R-:W-:Y:S02]  /*01f0*/  IMAD.MOV.U32 R145, RZ, RZ, RZ ;  /* 0x000000ffff917224 */ /* 0x000fe400078e00ff */
[----:B------:R-:W-:Y:S01]  /*0200*/  IMAD R3, R8, R11, RZ ;  /* 0x0000000b08037224 */ /* 0x000fe200078e02ff */
[----:B------:R-:W-:Y:S01]  /*0210*/  LOP3.LUT R8, R153, c[0x0][0x178], RZ, 0x3c, !PT ;  /* 0x00005e0099087a12 */ /* 0x000fe200078e3cff */
[----:B------:R-:W-:Y:S02]  /*0220*/  IMAD.MOV.U32 R143, RZ, RZ, RZ ;  /* 0x000000ffff8f7224 */ /* 0x000fe400078e00ff */
[----:B------:R-:W-:Y:S01]  /*0230*/  IMAD.HI.U32 R7, R7, R3, R6 ;  /* 0x0000000307077227 */ /* 0x000fe200078e0006 */
[----:B------:R-:W-:-:S03]  /*0240*/  ISETP.GE.AND P2, PT, R8, RZ, PT ;  /* 0x000000ff0800720c */ /* 0x000fc60003f46270 */
[----:B------:R-:W-:Y:S02]  /*0250*/  IMAD R6, R166, c[0x0][0x1e0], RZ ;  /* 0x00007800a6067a24 */ /* 0x000fe400078e02ff */
[----:B------:R-:W-:-:S04]  /*0260*/  IMAD.HI.U32 R147, R7, R2, RZ ;  /* 0x0000000207937227 */ /* 0x000fc800078e00ff */
[----:B------:R-:W-:Y:S01]  /*0270*/  IMAD R7, R149, c[0x0][0x1d4], R4 ;  /* 0x0000750095077a24 */ /* 0x000fe200078e0204 */
[----:B------:R-:W-:Y:S01]  /*0280*/  IADD3 R0, -R147, RZ, RZ ;  /* 0x000000ff93007210 */ /* 0x000fe20007ffe1ff */
[----:B------:R-:W-:-:S04]  /*0290*/  IMAD.WIDE.U32 R4, R149, c[0x0][0x1e0], RZ ;  /* 0x0000780095047a25 */ /* 0x000fc800078e00ff */
[----:B------:R-:W-:Y:S02]  /*02a0*/  IMAD R0, R11, R0, R2 ;  /* 0x000000000b007224 */ /* 0x000fe400078e0202 */
[----:B------:R-:W-:Y:S02]  /*02b0*/  IMAD R9, R149, c[0x0][0x1e4], R6 ;  /* 0x0000790095097a24 */ /* 0x000fe400078e0206 */
[----:B------:R-:W-:Y:S01]  /*02c0*/  IMAD R8, R166, c[0x0][0x278], RZ ;  /* 0x00009e00a6087a24 */ /* 0x000fe200078e02ff */
[----:B------:R-:W-:Y:S01]  /*02d0*/  ISETP.GT.U32.AND P1, PT, R11, R0, PT ;  /* 0x000000000b00720c */ /* 0x000fe20003f24070 */
[----:B------:R-:W-:-:S04]  /*02e0*/  IMAD.WIDE.U32 R2, R149, c[0x0][0x1d0], RZ ;  /* 0x0000740095027a25 */ /* 0x000fc800078e00ff */
[----:B------:R-:W-:Y:S02]  /*02f0*/  IMAD.IADD R5, R5, 0x1, R9 ;  /* 0x0000000105057824 */ /* 0x000fe400078e0209 */
[----:B------:R-:W-:Y:S02]  /*0300*/  IMAD R9, R149, c[0x0][0x27c], R8 ;  /* 0x00009f0095097a24 */ /* 0x000fe400078e0208 */
[----:B------:R-:W-:Y:S02]  /*0310*/  IMAD.IADD R3, R3, 0x1, R7 ;  /* 0x0000000103037824 */ /* 0x000fe400078e0207 */
[----:B------:R-:W-:Y:S02]  /*0320*/  IMAD.MOV.U32 R8, RZ, RZ, c[0x0][0x174] ;  /* 0x00005d00ff087624 */ /* 0x000fe400078e00ff */
[----:B------:R-:W-:Y:S01]  /*0330*/  @!P1 IADD3 R0, R0, -R11, RZ ;  /* 0x8000000b00009210 */ /* 0x000fe20007ffe0ff */
[----:B------:R-:W-:Y:S01]  /*0340*/  IMAD.WIDE.U32 R2, R153, c[0x0][0x1d8], R2 ;  /* 0x0000760099027a25 */ /* 0x000fe200078e0002 */
[----:B------:R-:W-:-:S02]  /*0350*/  @!P1 IADD3 R147, R147, 0x1, RZ ;  /* 0x0000000193939810 */ /* 0x000fc40007ffe0ff */
[----:B------:R-:W-:Y:S01]  /*0360*/  ISETP.GE.U32.AND P0, PT, R0, R11, PT ;  /* 0x0000000b0000720c */ /* 0x000fe20003f06070 */
[----:B------:R-:W-:Y:S01]  /*0370*/  IMAD R0, R166, c[0x0][0x1b0], RZ ;  /* 0x00006c00a6007a24 */ /* 0x000fe200078e02ff */
[----:B------:R-:W-:Y:S01]  /*0380*/  LEA R11, R8, 0xfffffc00, 0xa ;  /* 0xfffffc00080b7811 */ /* 0x000fe200078e50ff */
[C---:B------:R-:W-:Y:S01]  /*0390*/  IMAD.WIDE.U32 R6, R149.reuse, c[0x0][0x278], RZ ;  /* 0x00009e0095067a25 */ /* 0x040fe200078e00ff */
[----:B------:R-:W-:Y:S02]  /*03a0*/  ISETP.NE.AND P1, PT, RZ, c[0x0][0x178], PT ;  /* 0x00005e00ff007a0c */ /* 0x000fe40003f25270 */
[----:B------:R-:W-:Y:S01]  /*03b0*/  SHF.R.S32.HI R13, RZ, 0x1f, R11 ;  /* 0x0000001fff0d7819 */ /* 0x000fe2000001140b */
[----:B------:R-:W-:Y:S01]  /*03c0*/  IMAD R15, R149, c[0x0][0x1b4], R0 ;  /* 0x00006d00950f7a24 */ /* 0x000fe200078e0200 */
[----:B------:R-:W-:Y:S01]  /*03d0*/  IADD3 R137, P4, R11, R2, RZ ;  /* 0x000000020b897210 */ /* 0x000fe20007f9e0ff */
[----:B------:R-:W-:Y:S01]  /*03e0*/  IMAD R0, R134, c[0x0][0x1d8], RZ ;  /* 0x0000760086007a24 */ /* 0x000fe200078e02ff */
[----:B------:R-:W-:Y:S01]  /*03f0*/  ISETP.GE.AND P3, PT, R8, 0x1, PT ;  /* 0x000000010800780c */ /* 0x000fe20003f66270 */
[----:B------:R-:W-:-:S02]  /*0400*/  IMAD.IADD R7, R7, 0x1, R9 ;  /* 0x0000000107077824 */ /* 0x000fc400078e0209 */
[----:B------:R-:W-:Y:S01]  /*0410*/  IMAD R0, R153, c[0x0][0x1dc], R0 ;  /* 0x0000770099007a24 */ /* 0x000fe200078e0200 */
[----:B------:R-:W-:Y:S01]  /*0420*/  @P0 IADD3 R147, R147, 0x1, RZ ;  /* 0x0000000193930810 */ /* 0x000fe20007ffe0ff */
[----:B------:R-:W-:-:S03]  /*0430*/  IMAD.WIDE.U32 R8, R149, c[0x0][0x1b0], RZ ;  /* 0x00006c0095087a25 */ /* 0x000fc600078e00ff */
[----:B------:R-:W-:Y:S01]  /*0440*/  IADD3.X R0, R13, R3, R0, P4, !PT ;  /* 0x000000030d007210 */ /* 0x000fe200027fe400 */
[----:B------:R-:W-:Y:S01]  /*0450*/  IMAD.WIDE.U32 R2, R153, c[0x0][0x1e8], R4 ;  /* 0x00007a0099027a25 */ /* 0x000fe200078e0004 */
[----:B------:R-:W-:-:S03]  /*0460*/  IADD3 R9, R9, R15, RZ ;  /* 0x0000000f09097210 */ /* 0x000fc60007ffe0ff */
[----:B------:R-:W-:Y:S01]  /*0470*/  IMAD.WIDE.U32 R4, R153, c[0x0][0x280], R6 ;  /* 0x0000a00099047a25 */ /* 0x000fe200078e0006 */
[----:B------:R-:W-:-:S03]  /*0480*/  IADD3 R135, P0, R11, R2, RZ ;  /* 0x000000020b877210 */ /* 0x000fc60007f1e0ff */
[----:B------:R-:W-:Y:S01]  /*0490*/  @!P2 IMAD.MOV R147, RZ, RZ, -R147 ;  /* 0x000000ffff93a224 */ /* 0x000fe200078e0a93 */
[----:B------:R-:W-:Y:S02]  /*04a0*/  IADD3 R131, P2, R11, R4, RZ ;  /* 0x000000040b837210 */ /* 0x000fe40007f5e0ff */
[----:B------:R-:W-:Y:S02]  /*04b0*/  @!P1 LOP3.LUT R147, RZ, c[0x0][0x178], RZ, 0x33, !PT ;  /* 0x00005e00ff939a12 */ /* 0x000fe400078e33ff */
[C---:B------:R-:W-:Y:S01]  /*04c0*/  IADD3.X R2, R13.reuse, R3, R10, P0, !PT ;  /* 0x000000030d027210 */ /* 0x040fe200007fe40a */
[----:B------:R-:W-:Y:S01]  /*04d0*/  IMAD.MOV.U32 R10, RZ, RZ, RZ ;  /* 0x000000ffff0a7224 */ /* 0x000fe200078e00ff */
[----:B------:R-:W-:Y:S01]  /*04e0*/  IADD3.X R4, R13, R5, R12, P2, !PT ;  /* 0x000000050d047210 */ /* 0x000fe200017fe40c */
[----:B------:R-:W-:Y:S01]  /*04f0*/  IMAD.WIDE.U32 R8, R147, c[0x0][0x1c8], R8 ;  /* 0x0000720093087a25 */ /* 0x000fe200078e0008 */
[----:B------:R-:W-:Y:S02]  /*0500*/  ISETP.NE.U32.AND P0, PT, RZ, c[0x0][0x260], PT ;  /* 0x00009800ff007a0c */ /* 0x000fe40003f05070 */
[----:B------:R-:W-:-:S02]  /*0510*/  LEA R128, P2, R135, c[0x0][0x248], 0x1 ;  /* 0x0000920087807a11 */ /* 0x000fc400078408ff */
[----:B------:R-:W-:Y:S02]  /*0520*/  LEA R139, P1, R137, c[0x0][0x240], 0x1 ;  /* 0x00009000898b7a11 */ /* 0x000fe400078208ff */
[----:B------:R-:W-:Y:S02]  /*0530*/  SHF.R.S32.HI R165, RZ, 0x1f, R147 ;  /* 0x0000001fffa57819 */ /* 0x000fe40000011493 */
[----:B------:R-:W-:Y:S02]  /*0540*/  ISETP.NE.AND.EX P0, PT, RZ, c[0x0][0x264], PT, P0 ;  /* 0x00009900ff007a0c */ /* 0x000fe40003f05300 */
[----:B------:R-:W-:Y:S02]  /*0550*/  LEA.HI.X R135, R135, c[0x0][0x24c], R2, 0x1, P2 ;  /* 0x0000930087877a11 */ /* 0x000fe400010f0c02 */
[----:B------:R-:W-:Y:S02]  /*0560*/  ISETP.NE.U32.AND P2, PT, RZ, c[0x0][0x348], PT ;  /* 0x0000d200ff007a0c */ /* 0x000fe40003f45070 */
[----:B------:R-:W-:Y:S01]  /*0570*/  LEA.HI.X R137, R137, c[0x0][0x244], R0, 0x1, P1 ;  /* 0x0000910089897a11 */ /* 0x000fe200008f0c00 */
[----:B------:R-:W-:Y:S01]  /*0580*/  IMAD R0, R165, c[0x0][0x1c8], RZ ;  /* 0x00007200a5007a24 */ /* 0x000fe200078e02ff */
[----:B------:R-:W-:-:S02]  /*0590*/  ISETP.NE.U32.AND P1, PT, RZ, c[0x0][0x328], PT ;  /* 0x0000ca00ff007a0c */ /* 0x000fc40003f25070 */
[----:B------:R-:W-:Y:S01]  /*05a0*/  ISETP.NE.AND.EX P2, PT, RZ, c[0x0][0x34c], PT, P2 ;  /* 0x0000d300ff007a0c */ /* 0x000fe20003f45320 */
[----:B------:R-:W-:Y:S01]  /*05b0*/  IMAD R3, R147, c[0x0][0x1cc], R0 ;  /* 0x0000730093037a24 */ /* 0x000fe200078e0200 */
[----:B------:R-:W-:Y:S01]  /*05c0*/  ISETP.NE.AND.EX P1, PT, RZ, c[0x0][0x32c], PT, P1 ;  /* 0x0000cb00ff007a0c */ /* 0x000fe20003f25310 */
[----:B------:R-:W-:Y:S01]  /*05d0*/  @P0 IMAD R0, R149, c[0x0][0x164], R153 ;  /* 0x0000590095000a24 */ /* 0x000fe200078e0299 */
[----:B------:R-:W-:Y:S01]  /*05e0*/  IADD3 R11, P5, R11, R8, RZ ;  /* 0x000000080b0b7210 */ /* 0x000fe20007fbe0ff */
[----:B------:R-:W-:Y:S01]  /*05f0*/  IMAD.IADD R2, R9, 0x1, R3 ;  /* 0x0000000109027824 */ /* 0x000fe200078e0203 */
[----:B------:R-:W-:Y:S01]  /*0600*/  LEA R133, P4, R131, c[0x0][0x308], 0x1 ;  /* 0x0000c20083857a11 */ /* 0x000fe200078808ff */
[----:B------:R-:W-:Y:S01]  /*0610*/  @P0 IMAD R0, R0, c[0x0][0x174], RZ ;  /* 0x00005d0000000a24 */ /* 0x000fe200078e02ff */
[----:B------:R-:W-:Y:S01]  /*0620*/  @P0 MOV R15, 0x8 ;  /* 0x00000008000f0802 */ /* 0x000fe20000000f00 */
[----:B------:R-:W-:Y:S01]  /*0630*/  IMAD.MOV.U32 R3, RZ, RZ, RZ ;  /* 0x000000ffff037224 */ /* 0x000fe200078e00ff */
[----:B------:R-:W-:Y:S01]  /*0640*/  IADD3.X R2, R13, R2, RZ, P5, !PT ;  /* 0x000000020d027210 */ /* 0x000fe20002ffe4ff */
[----:B------:R-:W-:Y:S01]  /*0650*/  @P0 IMAD R0, R0, c[0x0][0x16c], RZ ;  /* 0x00005b0000000a24 */ /* 0x000fe200078e02ff */
[----:B------:R-:W-:Y:S01]  /*0660*/  CS2R R12, SRZ ;  /* 0x00000000000c7805 */ /* 0x000fe2000001ff00 */
[----:B------:R-:W-:-:S02]  /*0670*/  @P2 LEA R10, P5, R153, c[0x0][0x348], 0x2 ;  /* 0x0000d200990a2a11 */ /* 0x000fc400078a10ff */
[----:B------:R-:W-:Y:S01]  /*0680*/  LEA.HI.X R131, R131, c[0x0][0x30c], R4, 0x1, P4 ;  /* 0x0000c30083837a11 */ /* 0x000fe200020f0c04 */
[----:B------:R-:W-:Y:S01]  /*0690*/  @P0 IMAD.WIDE R14, R0, R15, c[0x0][0x260] ;  /* 0x00009800000e0625 */ /* 0x000fe200078e020f */
[----:B------:R-:W-:Y:S01]  /*06a0*/  LEA R129, P6, R11, c[0x0][0x230], 0x1 ;  /* 0x00008c000b817a11 */ /* 0x000fe200078c08ff */
[----:B------:R-:W-:Y:S01]  /*06b0*/  @!P0 CS2R R14, SRZ ;  /* 0x00000000000e8805 */ /* 0x000fe2000001ff00 */
[C---:B------:R-:W-:Y:S02]  /*06c0*/  @P1 LEA R12, P4, R153.reuse, c[0x0][0x328], 0x2 ;  /* 0x0000ca00990c1a11 */ /* 0x040fe400078810ff */
[----:B------:R-:W-:Y:S02]  /*06d0*/  @P2 LEA.HI.X R3, R153, c[0x0][0x34c], R134, 0x2, P5 ;  /* 0x0000d30099032a11 */ /* 0x000fe400028f1486 */
[----:B------:R-:W-:Y:S02]  /*06e0*/  LEA.HI.X R127, R11, c[0x0][0x234], R2, 0x1, P6 ;  /* 0x00008d000b7f7a11 */ /* 0x000fe400030f0c02 */
[----:B------:R-:W-:-:S02]  /*06f0*/  @P1 LEA.HI.X R13, R153, c[0x0][0x32c], R134, 0x2, P4 ;  /* 0x0000cb00990d1a11 */ /* 0x000fc400020f1486 */
[----:B------:R-:W-:Y:S01]  /*0700*/  MOV R11, R3 ;  /* 0x00000003000b7202 */ /* 0x000fe20000000f00 */
[----:B------:R-:W-:Y:S05]  /*0710*/  @!P3 BRA `(.L_x_2676) ;  /* 0x000093800000b947 */ /* 0x000fea0003800000 */
[----:B------:R-:W0:Y:S01]  /*0720*/  S2R R141, SR_TID.X ;  /* 0x00000000008d7919 */ /* 0x000e220000002100 */
[----:B------:R-:W-:Y:S01]  /*0730*/  IMAD.MOV.U32 R143, RZ, RZ, RZ ;  /* 0x000000ffff8f7224 */ /* 0x000fe200078e00ff */
[----:B------:R-:W-:Y:S01]  /*0740*/  MOV R126, RZ ;  /* 0x000000ff007e7202 */ /* 0x000fe20000000f00 */
[----:B------:R-:W-:Y:S01]  /*0750*/  IMAD.MOV.U32 R145, RZ, RZ, RZ ;  /* 0x000000ffff917224 */ /* 0x000fe200078e00ff */
[----:B------:R-:W1:Y:S01]  /*0760*/  S2R R130, SR_LANEID ;  /* 0x0000000000827919 */ /* 0x000e620000000000 */
[C---:B0-----:R-:W-:Y:S01]  /*0770*/  IMAD.SHL.U32 R164, R141.reuse, 0x10, RZ ;  /* 0x000000108da47824 */ /* 0x041fe200078e00ff */
[----:B------:R-:W-:Y:S02]  /*0780*/  SHF.R.S32.HI R0, RZ, 0x1f, R141 ;  /* 0x0000001fff007819 */ /* 0x000fe4000001148d */
[----:B------:R-:W-:Y:S02]  /*0790*/  LOP3.LUT R163, R141, 0x1f, RZ, 0xc0, !PT ;  /* 0x0000001f8da37812 */ /* 0x000fe400078ec0ff */
[----:B------:R-:W-:-:S02]  /*07a0*/  LOP3.LUT R8, R164, 0xfffffe00, RZ, 0xc0, !PT ;  /* 0xfffffe00a4087812 */ /* 0x000fc400078ec0ff */
[----:B------:R-:W-:Y:S02]  /*07b0*/  LEA.HI R0, R0, R141, RZ, 0x5 ;  /* 0x0000008d00007211 */ /* 0x000fe400078f28ff */
[----:B------:R-:W-:Y:S02]  /*07c0*/  LOP3.LUT R8, R8, 0x1f, R141, 0xf8, !PT ;  /* 0x0000001f08087812 */ /* 0x000fe400078ef88d */
[----:B------:R-:W-:Y:S02]  /*07d0*/  SHF.R.S32.HI R125, RZ, 0x5, R0 ;  /* 0x00000005ff7d7819 */ /* 0x000fe40000011400 */
[----:B-1----:R-:W-:Y:S02]  /*07e0*/  SHF.R.S32.HI R9, RZ, 0x1f, R8 ;  /* 0x0000001fff097819 */ /* 0x002fe40000011408 */
.L_x_2735:
[----:B------:R-:W-:Y:S01]  /*07f0*/  IADD3 R162, -R126, c[0x0][0x174], RZ ;  /* 0x00005d007ea27a10 */ /* 0x000fe20007ffe1ff */
[----:B------:R-:W-:Y:S01]  /*0800*/  BAR.SYNC.DEFER_BLOCKING 0x0 ;  /* 0x0000000000007b1d */ /* 0x000fe20000010000 */
[----:B------:R-:W-:Y:S02]  /*0810*/  LOP3.LUT R33, R8, 0x20, RZ, 0xfc, !PT ;  /* 0x0000002008217812 */ /* 0x000fe400078efcff */
[----:B------:R-:W-:-:S02]  /*0820*/  LEA R2, R162, 0xfffffc00, 0xa ;  /* 0xfffffc00a2027811 */ /* 0x000fc400078e50ff */
[----:B------:R-:W-:Y:S02]  /*0830*/  LEA R4, P3, R8, R139, 0x1 ;  /* 0x0000008b08047211 */ /* 0x000fe400078608ff */
[----:B------:R-:W-:Y:S02]  /*0840*/  IADD3 R35, -R2, c[0x0][0x168], RZ ;  /* 0x00005a0002237a10 */ /* 0x000fe40007ffe1ff */
[C---:B------:R-:W-:Y:S02]  /*0850*/  LOP3.LUT R32, R8.reuse, 0x40, RZ, 0xfc, !PT ;  /* 0x0000004008207812 */ /* 0x040fe400078efcff */
[CC--:B------:R-:W-:Y:S02]  /*0860*/  ISETP.GE.AND P2, PT, R8.reuse, R35.reuse, PT ;  /* 0x000000230800720c */ /* 0x0c0fe40003f46270 */
[----:B------:R-:W-:Y:S02]  /*0870*/  ISETP.GE.AND P1, PT, R33, R35, PT ;  /* 0x000000232100720c */ /* 0x000fe40003f26270 */
[----:B------:R-:W-:-:S02]  /*0880*/  LOP3.LUT R31, R8, 0x60, RZ, 0xfc, !PT ;  /* 0x00000060081f7812 */ /* 0x000fc400078efcff */
[----:B------:R-:W-:Y:S02]  /*0890*/  PRMT R3, RZ, 0x7610, R3 ;  /* 0x00007610ff037816 */ /* 0x000fe40000000003 */
[C---:B------:R-:W-:Y:S02]  /*08a0*/  LOP3.LUT R30, R8.reuse, 0x80, RZ, 0xfc, !PT ;  /* 0x00000080081e7812 */ /* 0x040fe400078efcff */
[----:B------:R-:W-:Y:S02]  /*08b0*/  PRMT R6, RZ, 0x7610, R6 ;  /* 0x00007610ff067816 */ /* 0x000fe40000000006 */
[C---:B------:R-:W-:Y:S02]  /*08c0*/  LOP3.LUT R29, R8.reuse, 0xa0, RZ, 0xfc, !PT ;  /* 0x000000a0081d7812 */ /* 0x040fe400078efcff */
[C---:B------:R-:W-:Y:S02]  /*08d0*/  LEA.HI.X R5, R8.reuse, R137, R9, 0x1, P3 ;  /* 0x0000008908057211 */ /* 0x040fe400018f0c09 */
[----:B------:R-:W-:-:S02]  /*08e0*/  LOP3.LUT R28, R8, 0xc0, RZ, 0xfc, !PT ;  /* 0x000000c0081c7812 */ /* 0x000fc400078efcff */
[-C--:B------:R-:W-:Y:S01]  /*08f0*/  ISETP.GE.AND P0, PT, R32, R35.reuse, PT ;  /* 0x000000232000720c */ /* 0x080fe20003f06270 */
[----:B------:R0:W2:Y:S01]  /*0900*/  @!P2 LDG.E.U16 R3, [R4.64] ;  /* 0x000000040403a981 */ /* 0x0000a2000c1e1500 */
[C---:B------:R-:W-:Y:S02]  /*0910*/  LOP3.LUT R27, R8.reuse, 0xe0, RZ, 0xfc, !PT ;  /* 0x000000e0081b7812 */ /* 0x040fe400078efcff */
[-C--:B------:R-:W-:Y:S01]  /*0920*/  ISETP.GE.AND P4, PT, R31, R35.reuse, PT ;  /* 0x000000231f00720c */ /* 0x080fe20003f86270 */
[----:B------:R0:W3:Y:S01]  /*0930*/  @!P1 LDG.E.U16 R6, [R4.64+0x40] ;  /* 0x0000400404069981 */ /* 0x0000e2000c1e1500 */
[----:B------:R-:W-:Y:S02]  /*0940*/  LOP3.LUT R26, R8, 0x100, RZ, 0xfc, !PT ;  /* 0x00000100081a7812 */ /* 0x000fe400078efcff */
        /* <DEDUP_REMOVED lines=58> */
[C---:B------:R-:W-:Y:S02]  /*0cf0*/  IADD3 R57, R44.reuse, 0xe0, RZ ;  /* 0x000000e02c397810 */ /* 0x040fe40007ffe0ff */
[----:B0-----:R-:W-:Y:S02]  /*0d00*/  IADD3 R5, R44, 0x100, RZ ;  /* 0x000001002c057810 */ /* 0x001fe40007ffe0ff */
        /* <DEDUP_REMOVED lines=37> */
[----:B------:R-:W-:-:S02]  /*0f60*/  ISETP.GE.AND P2, PT, R8, R35, PT ;  /* 0x000000230800720c */ /* 0x000fc40003f46270 */
[----:B------:R-:W-:Y:S02]  /*0f70*/  ISETP.GE.AND P1, PT, R33, R35, PT ;  /* 0x000000232100720c */ /* 0x000fe40003f26270 */
[----:B------:R-:W-:Y:S02]  /*0f80*/  SHF.L.U64.HI R108, R8, 0x1, R9 ;  /* 0x00000001086c7819 */ /* 0x000fe40000010209 */
[----:B------:R-:W-:Y:S02]  /*0f90*/  IADD3 R4, P0, R128, R107, RZ ;  /* 0x0000006b80047210 */ /* 0x000fe40007f1e0ff */
[-C--:B------:R-:W-:Y:S02]  /*0fa0*/  ISETP.GE.AND P4, PT, R31, R35.reuse, PT ;  /* 0x000000231f00720c */ /* 0x080fe40003f86270 */
[----:B------:R-:W-:Y:S02]  /*0fb0*/  IADD3.X R5, R135, R108, RZ, P0, !PT ;  /* 0x0000006c87057210 */ /* 0x000fe400007fe4ff */
[----:B------:R-:W-:-:S02]  /*0fc0*/  ISETP.GE.AND P0, PT, R32, R35, PT ;  /* 0x000000232000720c */ /* 0x000fc40003f06270 */
[-C--:B------:R-:W-:Y:S02]  /*0fd0*/  ISETP.GE.AND P6, PT, R30, R35.reuse, PT ;  /* 0x000000231e00720c */ /* 0x080fe40003fc6270 */
[-C--:B------:R-:W-:Y:S02]  /*0fe0*/  ISETP.GE.AND P5, PT, R29, R35.reuse, PT ;  /* 0x000000231d00720c */ /* 0x080fe40003fa6270 */
[----:B------:R-:W-:Y:S01]  /*0ff0*/  ISETP.GE.AND P3, PT, R28, R35, PT ;  /* 0x000000231c00720c */ /* 0x000fe20003f66270 */
[----:B--2---:R0:W-:Y:S04]  /*1000*/  STS.U16 [R124], R3 ;  /* 0x000000037c007388 */ /* 0x0041e80000000400 */
[----:B---3--:R-:W-:Y:S01]  /*1010*/  STS.U16 [R123+0x40], R6 ;  /* 0x000040067b007388 */ /* 0x008fe20000000400 */
[----:B0-----:R-:W-:-:S05]  /*1020*/  IMAD R3, R130, 0x10, R73 ;  /* 0x0000001082037824 */ /* 0x001fca00078e0249 */
[----:B------:R-:W-:Y:S01]  /*1030*/  LEA.HI.SX32 R106, R3, R3, 0x1b ;  /* 0x00000003036a7211 */ /* 0x000fe200078fdaff */
[----:B----4-:R0:W-:Y:S04]  /*1040*/  STS.U16 [R122+0x80], R7 ;  /* 0x000080077a007388 */ /* 0x0101e80000000400 */
[----:B------:R-:W-:Y:S04]  /*1050*/  STS.U16 [R121+0xc0], R16 ;  /* 0x0000c01079007388 */ /* 0x000fe80000000400 */
[----:B------:R1:W-:Y:S04]  /*1060*/  STS.U16 [R120+0x100], R17 ;  /* 0x0001001178007388 */ /* 0x0003e80000000400 */
[----:B------:R-:W-:Y:S04]  /*1070*/  STS.U16 [R119+0x140], R18 ;  /* 0x0001401277007388 */ /* 0x000fe80000000400 */
[----:B------:R2:W-:Y:S04]  /*1080*/  STS.U16 [R118+0x180], R19 ;  /* 0x0001801376007388 */ /* 0x0005e80000000400 */
[----:B------:R-:W-:Y:S04]  /*1090*/  STS.U16 [R117+0x1c0], R34 ;  /* 0x0001c02275007388 */ /* 0x000fe80000000400 */
[----:B------:R3:W-:Y:S01]  /*10a0*/  STS.U16 [R116+0x200], R37 ;  /* 0x0002002574007388 */ /* 0x0007e20000000400 */
[----:B------:R-:W-:-:S03]  /*10b0*/  IMAD.SHL.U32 R106, R106, 0x2, RZ ;  /* 0x000000026a6a7824 */ /* 0x000fc600078e00ff */
[----:B------:R-:W-:Y:S04]  /*10c0*/  STS.U16 [R115+0x240], R36 ;  /* 0x0002402473007388 */ /* 0x000fe80000000400 */
        /* <DEDUP_REMOVED lines=26> */
[----:B-1----:R-:W-:Y:S02]  /*1270*/  PRMT R17, RZ, 0x7610, R17 ;  /* 0x00007610ff117816 */ /* 0x002fe40000000011 */
[----:B------:R-:W-:Y:S02]  /*1280*/  PRMT R16, RZ, 0x7610, R16 ;  /* 0x00007610ff107816 */ /* 0x000fe40000000010 */
[----:B--2---:R-:W-:Y:S02]  /*1290*/  PRMT R19, RZ, 0x7610, R19 ;  /* 0x00007610ff137816 */ /* 0x004fe40000000013 */
[----:B------:R-:W-:Y:S02]  /*12a0*/  PRMT R18, RZ, 0x7610, R18 ;  /* 0x00007610ff127816 */ /* 0x000fe40000000012 */
[----:B---3--:R-:W-:-:S02]  /*12b0*/  PRMT R37, RZ, 0x7610, R37 ;  /* 0x00007610ff257816 */ /* 0x008fc40000000025 */
[----:B------:R-:W-:Y:S02]  /*12c0*/  PRMT R34, RZ, 0x7610, R34 ;  /* 0x00007610ff227816 */ /* 0x000fe40000000022 */
[----:B----4-:R-:W-:Y:S01]  /*12d0*/  PRMT R39, RZ, 0x7610, R39 ;  /* 0x00007610ff277816 */ /* 0x010fe20000000027 */
        /* <DEDUP_REMOVED lines=18> */
[----:B------:R-:W-:Y:S02]  /*1400*/  PRMT R36, RZ, 0x7610, R36 ;  /* 0x00007610ff247816 */ /* 0x000fe40000000024 */
[----:B------:R-:W-:Y:S02]  /*1410*/  PRMT R3, RZ, 0x7610, R3 ;  /* 0x00007610ff037816 */ /* 0x000fe40000000003 */
[----:B------:R-:W-:Y:S02]  /*1420*/  PRMT R38, RZ, 0x7610, R38 ;  /* 0x00007610ff267816 */ /* 0x000fe40000000026 */
[----:B------:R-:W-:Y:S01]  /*1430*/  PRMT R41, RZ, 0x7610, R41 ;  /* 0x00007610ff297816 */ /* 0x000fe20000000029 */
[----:B------:R-:W4:Y:S01]  /*1440*/  @!P0 LDG.E.U16 R36, [R4.64+0x240] ;  /* 0x0002400404248981 */ /* 0x000f22000c1e1500 */
[----:B------:R-:W-:-:S02]  /*1450*/  PRMT R40, RZ, 0x7610, R40 ;  /* 0x00007610ff287816 */ /* 0x000fc40000000028 */
        /* <DEDUP_REMOVED lines=94> */
[----:B-1----:R-:W-:Y:S01]  /*1a40*/  SHF.R.S32.HI R3, RZ, 0x1f, R2 ;  /* 0x0000001fff037819 */ /* 0x002fe20000011402 */
[----:B------:R-:W-:-:S02]  /*1a50*/  IMAD R68, R166, c[0x0][0x200], RZ ;  /* 0x00008000a6447a24 */ /* 0x000fc400078e02ff */
[----:B------:R-:W-:Y:S01]  /*1a60*/  IMAD.WIDE.U32 R16, R149, c[0x0][0x1f0], RZ ;  /* 0x00007c0095107a25 */ /* 0x000fe200078e00ff */
[----:B------:R-:W-:-:S03]  /*1a70*/  IADD3 R91, R126, -c[0x0][0x174], RZ ;  /* 0x80005d007e5b7a10 */ /* 0x000fc60007ffe0ff */
[----:B------:R-:W-:-:S04]  /*1a80*/  IMAD.WIDE.U32 R18, R149, c[0x0][0x200], RZ ;  /* 0x0000800095127a25 */ /* 0x000fc800078e00ff */
[C---:B------:R-:W-:Y:S01]  /*1a90*/  IMAD R65, R149.reuse, c[0x0][0x1f4], R4 ;  /* 0x00007d0095417a24 */ /* 0x040fe200078e0204 */
[----:B0-----:R-:W-:Y:S01]  /*1aa0*/  @!P0 MOV R7, R3 ;  /* 0x0000000300078202 */ /* 0x001fe20000000f00 */
[C---:B------:R-:W-:Y:S02]  /*1ab0*/  IMAD R69, R149.reuse, c[0x0][0x204], R68 ;  /* 0x0000810095457a24 */ /* 0x040fe400078e0244 */
[--C-:B------:R-:W-:Y:S02]  /*1ac0*/  @!P0 IMAD.MOV.U32 R6, RZ, RZ, R2.reuse ;  /* 0x000000ffff068224 */ /* 0x100fe400078e0002 */
[----:B------:R-:W-:-:S04]  /*1ad0*/  @!P0 IMAD.WIDE.U32 R4, R149, c[0x0][0x1f0], R2 ;  /* 0x00007c0095048a25 */ /* 0x000fc800078e0002 */
[----:B------:R-:W-:Y:S02]  /*1ae0*/  IMAD.IADD R17, R17, 0x1, R65 ;  /* 0x0000000111117824 */ /* 0x000fe400078e0241 */
[----:B------:R-:W-:Y:S02]  /*1af0*/  IMAD.IADD R19, R19, 0x1, R69 ;  /* 0x0000000113137824 */ /* 0x000fe400078e0245 */
[----:B------:R-:W-:Y:S01]  /*1b00*/  @!P0 IMAD.WIDE.U32 R6, R149, c[0x0][0x200], R6 ;  /* 0x0000800095068a25 */ /* 0x000fe200078e0006 */
[----:B------:R-:W-:-:S03]  /*1b10*/  @!P0 IADD3 R5, R65, R5, RZ ;  /* 0x0000000541058210 */ /* 0x000fc60007ffe0ff */
[C---:B------:R-:W-:Y:S02]  /*1b20*/  IMAD R68, R134.reuse, c[0x0][0x1f8], RZ ;  /* 0x00007e0086447a24 */ /* 0x040fe400078e02ff */
[----:B------:R-:W-:Y:S02]  /*1b30*/  IMAD R70, R134, c[0x0][0x208], RZ ;  /* 0x0000820086467a24 */ /* 0x000fe400078e02ff */
[----:B------:R-:W-:Y:S02]  /*1b40*/  IMAD R91, R91, -0x400, RZ ;  /* 0xfffffc005b5b7824 */ /* 0x000fe400078e02ff */
[----:B------:R-:W-:-:S04]  /*1b50*/  IMAD.WIDE.U32 R16, R153, c[0x0][0x1f8], R16 ;  /* 0x00007e0099107a25 */ /* 0x000fc800078e0010 */
[----:B------:R-:W-:-:S04]  /*1b60*/  IMAD.WIDE.U32 R18, R153, c[0x0][0x208], R18 ;  /* 0x0000820099127a25 */ /* 0x000fc800078e0012 */
[----:B------:R-:W-:Y:S01]  /*1b70*/  @!P0 IMAD.IADD R7, R69, 0x1, R7 ;  /* 0x0000000145078824 */ /* 0x000fe200078e0207 */
[----:B------:R-:W-:Y:S01]  /*1b80*/  SHF.R.S32.HI R89, RZ, 0x1f, R91 ;  /* 0x0000001fff597819 */ /* 0x000fe2000001145b */
[----:B------:R-:W-:Y:S01]  /*1b90*/  IMAD R71, R153, c[0x0][0x1fc], R68 ;  /* 0x00007f0099477a24 */ /* 0x000fe200078e0244 */
[----:B------:R-:W-:Y:S01]  /*1ba0*/  IADD3 R69, P1, R91, R16, RZ ;  /* 0x000000105b457210 */ /* 0x000fe20007f3e0ff */
[----:B------:R-:W-:Y:S01]  /*1bb0*/  IMAD R73, R153, c[0x0][0x20c], R70 ;  /* 0x0000830099497a24 */ /* 0x000fe200078e0246 */
[----:B------:R-:W-:Y:S01]  /*1bc0*/  IADD3 R65, P2, R91, R18, RZ ;  /* 0x000000125b417210 */ /* 0x000fe20007f5e0ff */
[----:B------:R-:W-:-:S04]  /*1bd0*/  @!P0 IMAD.WIDE.U32 R4, R153, c[0x0][0x1f8], R4 ;  /* 0x00007e0099048a25 */ /* 0x000fc800078e0004 */
[----:B------:R-:W-:Y:S01]  /*1be0*/  @!P0 IMAD.WIDE.U32 R6, R153, c[0x0][0x208], R6 ;  /* 0x0000820099068a25 */ /* 0x000fe200078e0006 */
[C---:B------:R-:W-:Y:S02]  /*1bf0*/  IADD3.X R72, R89.reuse, R71, R17, P1, !PT ;  /* 0x0000004759487210 */ /* 0x040fe40000ffe411 */
[----:B------:R-:W-:Y:S02]  /*1c00*/  IADD3.X R68, R89, R73, R19, P2, !PT ;  /* 0x0000004959447210 */ /* 0x000fe400017fe413 */
[C---:B------:R-:W-:Y:S02]  /*1c10*/  @!P0 IADD3 R17, P1, R8.reuse, R4, RZ ;  /* 0x0000000408118210 */ /* 0x040fe40007f3e0ff */
[C---:B------:R-:W-:Y:S02]  /*1c20*/  @!P0 IADD3 R19, P3, R8.reuse, R6, RZ ;  /* 0x0000000608138210 */ /* 0x040fe40007f7e0ff */
[C---:B------:R-:W-:Y:S02]  /*1c30*/  LEA R4, P2, R8.reuse, c[0x0][0x268], 0x1 ;  /* 0x00009a0008047a11 */ /* 0x040fe400078408ff */
[----:B------:R-:W-:-:S02]  /*1c40*/  LEA R6, P4, R8, c[0x0][0x258], 0x1 ;  /* 0x0000960008067a11 */ /* 0x000fc400078808ff */
[C---:B------:R-:W-:Y:S02]  /*1c50*/  @!P0 IADD3.X R74, R9.reuse, R5, R71, P1, !PT ;  /* 0x00000005094a8210 */ /* 0x040fe40000ffe447 */
[----:B------:R-:W-:Y:S02]  /*1c60*/  @!P0 IADD3.X R70, R9, R7, R73, P3, !PT ;  /* 0x0000000709468210 */ /* 0x000fe40001ffe449 */
[C-C-:B------:R-:W-:Y:S02]  /*1c70*/  LEA.HI.X R5, R8.reuse, c[0x0][0x26c], R9.reuse, 0x1, P2 ;  /* 0x00009b0008057a11 */ /* 0x140fe400010f0c09 */
[----:B------:R-:W-:Y:S02]  /*1c80*/  LEA.HI.X R7, R8, c[0x0][0x25c], R9, 0x1, P4 ;  /* 0x0000970008077a11 */ /* 0x000fe400020f0c09 */
[----:B------:R-:W-:Y:S02]  /*1c90*/  LEA R4, P2, R69, R4, 0x1 ;  /* 0x0000000445047211 */ /* 0x000fe400078408ff */
[----:B------:R-:W-:-:S02]  /*1ca0*/  LEA R6, P4, R65, R6, 0x1 ;  /* 0x0000000641067211 */ /* 0x000fc400078808ff */
[----:B------:R-:W-:Y:S02]  /*1cb0*/  @!P0 LEA R18, P3, R19, c[0x0][0x258], 0x1 ;  /* 0x0000960013128a11 */ /* 0x000fe400078608ff */
[----:B------:R-:W-:Y:S02]  /*1cc0*/  LEA.HI.X R5, R69, R5, R72, 0x1, P2 ;  /* 0x0000000545057211 */ /* 0x000fe400010f0c48 */
[----:B------:R-:W-:Y:S02]  /*1cd0*/  LEA.HI.X R7, R65, R7, R68, 0x1, P4 ;  /* 0x0000000741077211 */ /* 0x000fe400020f0c44 */
[----:B------:R-:W-:Y:S02]  /*1ce0*/  @!P0 LEA.HI.X R19, R19, c[0x0][0x25c], R70, 0x1, P3 ;  /* 0x0000970013138a11 */ /* 0x000fe400018f0c46 */
[----:B------:R-:W-:-:S04]  /*1cf0*/  @!P0 LEA R16, P1, R17, c[0x0][0x268], 0x1 ;  /* 0x00009a0011108a11 */ /* 0x000fc800078208ff */
[----:B------:R-:W-:Y:S02]  /*1d00*/  @!P0 LEA.HI.X R17, R17, c[0x0][0x26c], R74, 0x1, P1 ;  /* 0x00009b0011118a11 */ /* 0x000fe400008f0c4a */
[-C--:B------:R-:W-:Y:S02]  /*1d10*/  ISETP.GE.AND P1, PT, R32, R35.reuse, PT ;  /* 0x000000232000720c */ /* 0x080fe40003f26270 */
[-C--:B------:R-:W-:Y:S02]  /*1d20*/  ISETP.GE.AND P2, PT, R30, R35.reuse, PT ;  /* 0x000000231e00720c */ /* 0x080fe40003f46270 */
[-C--:B------:R-:W-:Y:S02]  /*1d30*/  ISETP.GE.AND P3, PT, R33, R35.reuse, PT ;  /* 0x000000232100720c */ /* 0x080fe40003f66270 */
[-C--:B------:R-:W-:Y:S02]  /*1d40*/  ISETP.GE.AND P4, PT, R31, R35.reuse, PT ;  /* 0x000000231f00720c */ /* 0x080fe40003f86270 */
[----:B------:R-:W-:-:S02]  /*1d50*/  ISETP.GE.AND P5, PT, R29, R35, PT ;  /* 0x000000231d00720c */ /* 0x000fc40003fa6270 */
[----:B------:R-:W-:Y:S02]  /*1d60*/  ISETP.GE.AND P6, PT, R28, R35, PT ;  /* 0x000000231c00720c */ /* 0x000fe40003fc6270 */
[----:B------:R-:W-:Y:S02]  /*1d70*/  PRMT R74, RZ, 0x7610, R74 ;  /* 0x00007610ff4a7816 */ /* 0x000fe4000000004a */
[----:B------:R-:W-:Y:S02]  /*1d80*/  PRMT R73, RZ, 0x7610, R73 ;  /* 0x00007610ff497816 */ /* 0x000fe40000000049 */
[----:B------:R-:W-:Y:S01]  /*1d90*/  PRMT R76, RZ, 0x7610, R76 ;  /* 0x00007610ff4c7816 */ /* 0x000fe2000000004c */
[----:B--2---:R-:W-:Y:S04]  /*1da0*/  STS.U16 [R124], R51 ;  /* 0x000000337c007388 */ /* 0x004fe80000000400 */
[----:B---3--:R-:W-:Y:S04]  /*1db0*/  STS.U16 [R123+0x40], R52 ;  /* 0x000040347b007388 */ /* 0x008fe80000000400 */
[----:B----4-:R0:W-:Y:S04]  /*1dc0*/  STS.U16 [R122+0x80], R53 ;  /* 0x000080357a007388 */ /* 0x0101e80000000400 */
        /* <DEDUP_REMOVED lines=33> */
[----:B------:R-:W3:Y:S01]  /*1fe0*/  @!P1 LDG.E.U16 R53, [R4.64+-0x780] ;  /* 0xfff8800404359981 */ /* 0x000ee2000c1e1500 */
[----:B------:R-:W-:Y:S02]  /*1ff0*/  ISETP.GE.AND P1, PT, R27, R35, PT ;  /* 0x000000231b00720c */ /* 0x000fe40003f26270 */
[----:B------:R-:W-:-:S11]  /*2000*/  PRMT R61, RZ, 0x7610, R61 ;  /* 0x00007610ff3d7816 */ /* 0x000fd6000000003d */
[----:B------:R-:W4:Y:S01]  /*2010*/  @!P1 LDG.E.U16 R64, [R4.64+-0x640] ;  /* 0xfff9c00404409981 */ /* 0x000f22000c1e1500 */
[-C--:B------:R-:W-:Y:S02]  /*2020*/  ISETP.GE.AND P1, PT, R26, R35.reuse, PT ;  /* 0x000000231a00720c */ /* 0x080fe40003f26270 */
[----:B--2---:R-:W-:Y:S02]  /*2030*/  PRMT R66, RZ, 0x7610, R66 ;  /* 0x00007610ff427816 */ /* 0x004fe40000000042 */
[----:B------:R-:W-:Y:S02]  /*2040*/  PRMT R55, RZ, 0x7610, R55 ;  /* 0x00007610ff377816 */ /* 0x000fe40000000037 */
[----:B------:R-:W-:Y:S02]  /*2050*/  PRMT R52, RZ, 0x7610, R52 ;  /* 0x00007610ff347816 */ /* 0x000fe40000000034 */
[----:B------:R-:W-:Y:S02]  /*2060*/  PRMT R54, RZ, 0x7610, R54 ;  /* 0x00007610ff367816 */ /* 0x000fe40000000036 */
[----:B------:R-:W-:Y:S01]  /*2070*/  PRMT R51, RZ, 0x7610, R51 ;  /* 0x00007610ff337816 */ /* 0x000fe20000000033 */
[----:B------:R-:W2:Y:S04]  /*2080*/  @!P2 LDG.E.U16 R55, [R4.64+-0x700] ;  /* 0xfff900040437a981 */ /* 0x000ea8000c1e1500 */
[----:B------:R-:W2:Y:S01]  /*2090*/  @!P1 LDG.E.U16 R61, [R4.64+-0x600] ;  /* 0xfffa0004043d9981 */ /* 0x000ea2000c1e1500 */
[----:B------:R-:W-:-:S02]  /*20a0*/  ISETP.GE.AND P1, PT, R25, R35, PT ;  /* 0x000000231900720c */ /* 0x000fc40003f26270 */
[----:B------:R-:W-:Y:S01]  /*20b0*/  PRMT R62, RZ, 0x7610, R62 ;  /* 0x00007610ff3e7816 */ /* 0x000fe2000000003e */
[----:B------:R-:W2:Y:S01]  /*20c0*/  @!P3 LDG.E.U16 R52, [R4.64+-0x7c0] ;  /* 0xfff840040434b981 */ /* 0x000ea2000c1e1500 */
[----:B------:R-:W-:Y:S02]  /*20d0*/  PRMT R57, RZ, 0x7610, R57 ;  /* 0x00007610ff397816 */ /* 0x000fe40000000039 */
[-C--:B------:R-:W-:Y:S01]  /*20e0*/  ISETP.GE.AND P2, PT, R23, R35.reuse, PT ;  /* 0x000000231700720c */ /* 0x080fe20003f46270 */
[----:B------:R-:W2:Y:S01]  /*20f0*/  @!P4 LDG.E.U16 R54, [R4.64+-0x740] ;  /* 0xfff8c0040436c981 */ /* 0x000ea2000c1e1500 */
[----:B------:R-:W-:-:S03]  /*2100*/  ISETP.GE.AND P3, PT, R22, R35, PT ;  /* 0x000000231600720c */ /* 0x000fc60003f66270 */
[----:B------:R0:W2:Y:S04]  /*2110*/  @!P0 LDG.E.U16 R51, [R16.64] ;  /* 0x0000000410338981 */ /* 0x0000a8000c1e1500 */
[----:B------:R-:W3:Y:S01]  /*2120*/  @!P1 LDG.E.U16 R66, [R4.64+-0x5c0] ;  /* 0xfffa400404429981 */ /* 0x000ee2000c1e1500 */
[-C--:B------:R-:W-:Y:S02]  /*2130*/  ISETP.GE.AND P1, PT, R24, R35.reuse, PT ;  /* 0x000000231800720c */ /* 0x080fe40003f26270 */
[-C--:B------:R-:W-:Y:S01]  /*2140*/  ISETP.GE.AND P4, PT, R21, R35.reuse, PT ;  /* 0x000000231500720c */ /* 0x080fe20003f86270 */
[----:B------:R-:W3:Y:S01]  /*2150*/  @!P5 LDG.E.U16 R62, [R4.64+-0x6c0] ;  /* 0xfff94004043ed981 */ /* 0x000ee2000c1e1500 */
[----:B------:R-:W-:-:S03]  /*2160*/  ISETP.GE.AND P5, PT, R20, R35, PT ;  /* 0x000000231400720c */ /* 0x000fc60003fa6270 */
[----:B------:R-:W4:Y:S01]  /*2170*/  @!P6 LDG.E.U16 R57, [R4.64+-0x680] ;  /* 0xfff980040439e981 */ /* 0x000f22000c1e1500 */
[----:B------:R-:W-:Y:S02]  /*2180*/  ISETP.GE.AND P6, PT, R0, R35, PT ;  /* 0x000000230000720c */ /* 0x000fe40003fc6270 */
[----:B0-----:R-:W-:Y:S02]  /*2190*/  PRMT R17, RZ, 0x7610, R17 ;  /* 0x00007610ff117816 */ /* 0x001fe40000000011 */
[----:B------:R-:W-:Y:S02]  /*21a0*/  PRMT R16, RZ, 0x7610, R16 ;  /* 0x00007610ff107816 */ /* 0x000fe40000000010 */
        /* <DEDUP_REMOVED lines=20> */
[----:B------:R-:W-:Y:S04]  /*22f0*/  STS.U16 [R123+0x40], R52 ;  /* 0x000040347b007388 */ /* 0x000fe80000000400 */
[----:B---3--:R0:W-:Y:S04]  /*2300*/  STS.U16 [R122+0x80], R53 ;  /* 0x000080357a007388 */ /* 0x0081e80000000400 */
[----:B------:R1:W-:Y:S04]  /*2310*/  STS.U16 [R121+0xc0], R54 ;  /* 0x0000c03679007388 */ /* 0x0003e80000000400 */
[----:B------:R2:W-:Y:S04]  /*2320*/  STS.U16 [R120+0x100], R55 ;  /* 0x0001003778007388 */ /* 0x0005e80000000400 */
[----:B------:R-:W-:Y:S04]  /*2330*/  STS.U16 [R119+0x140], R62 ;  /* 0x0001403e77007388 */ /* 0x000fe80000000400 */
        /* <DEDUP_REMOVED lines=17> */
[----:B------:R-:W4:Y:S04]  /*2450*/  LDS.U16 R63, [R106+0xc] ;  /* 0x00000c006a3f7984 */ /* 0x000f280000000400 */
[----:B------:R-:W2:Y:S04]  /*2460*/  LDS.U16 R64, [R106+0xe] ;  /* 0x00000e006a407984 */ /* 0x000ea80000000400 */
[----:B------:R-:W-:Y:S04]  /*2470*/  LDS.U16 R66, [R106+0x10] ;  /* 0x000010006a427984 */ /* 0x000fe80000000400 */
[----:B------:R-:W-:Y:S04]  /*2480*/  LDS.U16 R73, [R106+0x12] ;  /* 0x000012006a497984 */ /* 0x000fe80000000400 */
[----:B------:R-:W3:Y:S04]  /*2490*/  LDS.U16 R74, [R106+0x14] ;  /* 0x000014006a4a7984 */ /* 0x000ee80000000400 */
[----:B------:R-:W3:Y:S04]  /*24a0*/  LDS.U16 R76, [R106+0x16] ;  /* 0x000016006a4c7984 */ /* 0x000ee80000000400 */
[----:B------:R-:W3:Y:S04]  /*24b0*/  LDS.U16 R77, [R106+0x18] ;  /* 0x000018006a4d7984 */ /* 0x000ee80000000400 */
[----:B------:R-:W-:Y:S04]  /*24c0*/  LDS.U16 R78, [R106+0x1a] ;  /* 0x00001a006a4e7984 */ /* 0x000fe80000000400 */
[----:B------:R-:W4:Y:S04]  /*24d0*/  LDS.U16 R80, [R106+0x1c] ;  /* 0x00001c006a507984 */ /* 0x000f280000000400 */
[----:B------:R-:W-:Y:S04]  /*24e0*/  LDS.U16 R82, [R106+0x1e] ;  /* 0x00001e006a527984 */ /* 0x000fe80000000400 */
[----:B------:R-:W-:Y:S01]  /*24f0*/  BAR.SYNC.DEFER_BLOCKING 0x0 ;  /* 0x0000000000007b1d */ /* 0x000fe20000010000 */
[----:B0-----:R-:W-:-:S02]  /*2500*/  PRMT R53, RZ, 0x7610, R53 ;  /* 0x00007610ff357816 */ /* 0x001fc40000000035 */
[----:B-1----:R-:W-:Y:S02]  /*2510*/  PRMT R54, RZ, 0x7610, R54 ;  /* 0x00007610ff367816 */ /* 0x002fe40000000036 */
[----:B--2---:R-:W-:Y:S02]  /*2520*/  PRMT R55, RZ, 0x7610, R55 ;  /* 0x00007610ff377816 */ /* 0x004fe40000000037 */
[----:B------:R0:W2:Y:S01]  /*2530*/  @!P0 LDG.E.U16 R53, [R18.64] ;  /* 0x0000000412358981 */ /* 0x0000a2000c1e1500 */
[----:B------:R-:W-:-:S03]  /*2540*/  ISETP.GE.AND P0, PT, R32, R35, PT ;  /* 0x000000232000720c */ /* 0x000fc60003f06270 */
[----:B------:R1:W2:Y:S01]  /*2550*/  @!P1 LDG.E.U16 R54, [R6.64+-0x7c0] ;  /* 0xfff8400406369981 */ /* 0x0002a2000c1e1500 */
[-C--:B------:R-:W-:Y:S02]  /*2560*/  ISETP.GE.AND P1, PT, R31, R35.reuse, PT ;  /* 0x000000231f00720c */ /* 0x080fe40003f26270 */
[----:B---3--:R-:W-:Y:S01]  /*2570*/  PRMT R57, RZ, 0x7610, R57 ;  /* 0x00007610ff397816 */ /* 0x008fe20000000039 */
[----:B------:R1:W3:Y:S04]  /*2580*/  @!P2 LDG.E.U16 R136, [R6.64+-0x540] ;  /* 0xfffac0040688a981 */ /* 0x0002e8000c1e1500 */
[----:B------:R1:W3:Y:S04]  /*2590*/  @!P3 LDG.E.U16 R159, [R6.64+-0x500] ;  /* 0xfffb0004069fb981 */ /* 0x0002e8000c1e1500 */
[----:B------:R1:W3:Y:S01]  /*25a0*/  @!P0 LDG.E.U16 R55, [R6.64+-0x780] ;  /* 0xfff8800406378981 */ /* 0x0002e2000c1e1500 */
[----:B------:R-:W-:-:S03]  /*25b0*/  ISETP.GE.AND P0, PT, R30, R35, PT ;  /* 0x000000231e00720c */ /* 0x000fc60003f06270 */
[----:B------:R1:W3:Y:S01]  /*25c0*/  @!P1 LDG.E.U16 R84, [R6.64+-0x740] ;  /* 0xfff8c00406549981 */ /* 0x0002e2000c1e1500 */
[----:B------:R-:W-:-:S03]  /*25d0*/  ISETP.GE.AND P1, PT, R29, R35, PT ;  /* 0x000000231d00720c */ /* 0x000fc60003f26270 */
[----:B------:R1:W3:Y:S04]  /*25e0*/  @!P4 LDG.E.U16 R138, [R6.64+-0x4c0] ;  /* 0xfffb4004068ac981 */ /* 0x0002e8000c1e1500 */
[----:B------:R1:W3:Y:S04]  /*25f0*/  @!P5 LDG.E.U16 R167, [R6.64+-0x480] ;  /* 0xfffb800406a7d981 */ /* 0x0002e8000c1e1500 */
[----:B------:R1:W3:Y:S01]  /*2600*/  @!P0 LDG.E.U16 R57, [R6.64+-0x700] ;  /* 0xfff9000406398981 */ /* 0x0002e2000c1e1500 */
[----:B------:R-:W-:-:S03]  /*2610*/  ISETP.GE.AND P0, PT, R28, R35, PT ;  /* 0x000000231c00720c */ /* 0x000fc60003f06270 */
[----:B------:R1:W3:Y:S01]  /*2620*/  @!P1 LDG.E.U16 R86, [R6.64+-0x6c0] ;  /* 0xfff9400406569981 */ /* 0x0002e2000c1e1500 */
[-C--:B------:R-:W-:Y:S02]  /*2630*/  ISETP.GE.AND P1, PT, R27, R35.reuse, PT ;  /* 0x000000231b00720c */ /* 0x080fe40003f26270 */
[----:B0-----:R-:W-:Y:S01]  /*2640*/  PRMT R18, RZ, 0x7610, R18 ;  /* 0x00007610ff127816 */ /* 0x001fe20000000012 */
[----:B------:R1:W3:Y:S06]  /*2650*/  @!P6 LDG.E.U16 R140, [R6.64+-0x440] ;  /* 0xfffbc004068ce981 */ /* 0x0002ec000c1e1500 */
[----:B------:R1:W3:Y:S01]  /*2660*/  @!P0 LDG.E.U16 R83, [R6.64+-0x680] ;  /* 0xfff9800406538981 */ /* 0x0002e2000c1e1500 */
[----:B------:R-:W-:-:S03]  /*2670*/  ISETP.GE.AND P0, PT, R26, R35, PT ;  /* 0x000000231a00720c */ /* 0x000fc60003f06270 */
[----:B------:R1:W3:Y:S01]  /*2680*/  @!P1 LDG.E.U16 R18, [R6.64+-0x640] ;  /* 0xfff9c00406129981 */ /* 0x0002e2000c1e1500 */
[----:B------:R-:W-:Y:S02]  /*2690*/  ISETP.NE.AND P1, PT, R85, RZ, PT ;  /* 0x000000ff5500720c */ /* 0x000fe40003f25270 */
[----:B------:R-:W-:-:S07]  /*26a0*/  PRMT R85, RZ, 0x7610, R85 ;  /* 0x00007610ff557816 */ /* 0x000fce0000000055 */
[----:B------:R1:W3:Y:S01]  /*26b0*/  @!P0 LDG.E.U16 R85, [R6.64+-0x600] ;  /* 0xfffa000406558981 */ /* 0x0002e2000c1e1500 */
[----:B------:R-:W-:-:S03]  /*26c0*/  ISETP.GE.AND P0, PT, R25, R35, PT ;  /* 0x000000231900720c */ /* 0x000fc60003f06270 */
[----:B------:R1:W3:Y:S10]  /*26d0*/  @!P1 LDG.E.U16 R87, [R6.64+-0x580] ;  /* 0xfffa800406579981 */ /* 0x0002f4000c1e1500 */
[----:B------:R1:W3:Y:S01]  /*26e0*/  @!P0 LDG.E.U16 R88, [R6.64+-0x5c0] ;  /* 0xfffa400406588981 */ /* 0x0002e2000c1e1500 */
[----:B----4-:R-:W-:-:S02]  /*26f0*/  PRMT R63, RZ, 0x5410, R63 ;  /* 0x00005410ff3f7816 */ /* 0x010fc4000000003f */
[----:B-1----:R-:W-:Y:S02]  /*2700*/  PRMT R6, RZ, 0x5410, R51 ;  /* 0x00005410ff067816 */ /* 0x002fe40000000033 */
[----:B------:R-:W-:-:S03]  /*2710*/  PRMT R7, RZ, 0x5410, R52 ;  /* 0x00005410ff077816 */ /* 0x000fc60000000034 */
[----:B------:R-:W-:Y:S01]  /*2720*/  FMUL.FTZ R51, R6, -1.4426950216293334961 ;  /* 0xbfb8aa3b06337820 */ /* 0x000fe20000410000 */
[----:B------:R-:W-:Y:S01]  /*2730*/  PRMT R64, RZ, 0x5410, R64 ;  /* 0x00005410ff407816 */ /* 0x000fe20000000040 */
[----:B------:R-:W-:Y:S01]  /*2740*/  FMUL.FTZ R52, R7, -1.4426950216293334961 ;  /* 0xbfb8aa3b07347820 */ /* 0x000fe20000410000 */
[----:B------:R-:W-:Y:S01]  /*2750*/  PRMT R74, RZ, 0x5410, R74 ;  /* 0x00005410ff4a7816 */ /* 0x000fe2000000004a */
[----:B------:R0:W-:Y:S01]  /*2760*/  MUFU.EX2 R144, R51 ;  /* 0x0000003300907308 */ /* 0x0001e20000000800 */
[----:B------:R-:W-:Y:S02]  /*2770*/  PRMT R76, RZ, 0x5410, R76 ;  /* 0x00005410ff4c7816 */ /* 0x000fe4000000004c */
[----:B------:R-:W-:Y:S01]  /*2780*/  PRMT R17, RZ, 0x5410, R5 ;  /* 0x00005410ff117816 */ /* 0x000fe20000000005 */
[----:B0-----:R-:W-:-:S04]  /*2790*/  FMUL.FTZ R51, R63, -1.4426950216293334961 ;  /* 0xbfb8aa3b3f337820 */ /* 0x001fc80000410000 */
[----:B------:R0:W-:Y:S01]  /*27a0*/  MUFU.EX2 R146, R52 ;  /* 0x0000003400927308 */ /* 0x0001e20000000800 */
[----:B------:R-:W-:-:S07]  /*27b0*/  PRMT R16, RZ, 0x5410, R4 ;  /* 0x00005410ff107816 */ /* 0x000fce0000000004 */
[----:B------:R1:W-:Y:S01]  /*27c0*/  MUFU.EX2 R152, R51 ;  /* 0x0000003300987308 */ /* 0x0003e20000000800 */
[----:B0-----:R-:W-:Y:S02]  /*27d0*/  FMUL.FTZ R52, R64, -1.4426950216293334961 ;  /* 0xbfb8aa3b40347820 */ /* 0x001fe40000410000 */
[----:B------:R-:W-:Y:S02]  /*27e0*/  FMUL.FTZ R5, R17, -1.4426950216293334961 ;  /* 0xbfb8aa3b11057820 */ /* 0x000fe40000410000 */
[----:B-1----:R-:W-:-:S03]  /*27f0*/  FMUL.FTZ R51, R74, -1.4426950216293334961 ;  /* 0xbfb8aa3b4a337820 */ /* 0x002fc60000410000 */
[----:B------:R0:W-:Y:S01]  /*2800*/  MUFU.EX2 R154, R52 ;  /* 0x00000034009a7308 */ /* 0x0001e20000000800 */
[----:B------:R-:W-:-:S07]  /*2810*/  FMUL.FTZ R4, R16, -1.4426950216293334961 ;  /* 0xbfb8aa3b10047820 */ /* 0x000fce0000410000 */
[----:B------:R-:W-:Y:S01]  /*2820*/  MUFU.EX2 R160, R51 ;  /* 0x0000003300a07308 */ /* 0x000fe20000000800 */
[----:B0-----:R-:W-:-:S07]  /*2830*/  FMUL.FTZ R52, R76, -1.4426950216293334961 ;  /* 0xbfb8aa3b4c347820 */ /* 0x001fce0000410000 */
[----:B------:R-:W-:Y:S08]  /*2840*/  MUFU.EX2 R168, R52 ;  /* 0x0000003400a87308 */ /* 0x000ff00000000800 */
[----:B------:R-:W0:Y:S08]  /*2850*/  MUFU.EX2 R142, R5 ;  /* 0x00000005008e7308 */ /* 0x000e300000000800 */
[----:B------:R-:W1:Y:S01]  /*2860*/  MUFU.EX2 R19, R4 ;  /* 0x0000000400137308 */ /* 0x000e620000000800 */
[----:B0-----:R-:W-:-:S02]  /*2870*/  FADD.FTZ R142, R142, 1 ;  /* 0x3f8000008e8e7421 */ /* 0x001fc40000010000 */
[----:B-1----:R-:W-:-:S06]  /*2880*/  FADD.FTZ R19, R19, 1 ;  /* 0x3f80000013137421 */ /* 0x002fcc0000010000 */
[----:B------:R-:W0:Y:S01]  /*2890*/  MUFU.RCP R19, R19 ;  /* 0x0000001300137308 */ /* 0x000e220000001000 */
[----:B------:R-:W-:Y:S02]  /*28a0*/  PRMT R72, RZ, 0x5410, R72 ;  /* 0x00005410ff487816 */ /* 0x000fe40000000048 */
[----:B------:R-:W-:Y:S02]  /*28b0*/  PRMT R61, RZ, 0x5410, R61 ;  /* 0x00005410ff3d7816 */ /* 0x000fe4000000003d */
[----:B------:R-:W-:Y:S02]  /*28c0*/  PRMT R71, RZ, 0x5410, R71 ;  /* 0x00005410ff477816 */ /* 0x000fe40000000047 */
[----:B------:R-:W-:Y:S01]  /*28d0*/  PRMT R62, RZ, 0x5410, R62 ;  /* 0x00005410ff3e7816 */ /* 0x000fe2000000003e */
[----:B------:R-:W-:-:S04]  /*28e0*/  FMUL.FTZ R4, R61, -1.4426950216293334961 ;  /* 0xbfb8aa3b3d047820 */ /* 0x000fc80000410000 */
[----:B------:R1:W-:Y:S01]  /*28f0*/  MUFU.EX2 R148, R4 ;  /* 0x0000000400947308 */ /* 0x0003e20000000800 */
[----:B------:R-:W-:Y:S01]  /*2900*/  FMUL.FTZ R5, R62, -1.4426950216293334961 ;  /* 0xbfb8aa3b3e057820 */ /* 0x000fe20000410000 */
[----:B------:R-:W-:-:S06]  /*2910*/  PRMT R66, RZ, 0x5410, R66 ;  /* 0x00005410ff427816 */ /* 0x000fcc0000000042 */
[----:B------:R-:W-:Y:S01]  /*2920*/  MUFU.EX2 R150, R5 ;  /* 0x0000000500967308 */ /* 0x000fe20000000800 */
[----:B-1----:R-:W-:Y:S01]  /*2930*/  FMUL.FTZ R4, R66, -1.4426950216293334961 ;  /* 0xbfb8aa3b42047820 */ /* 0x002fe20000410000 */
[----:B------:R-:W-:Y:S02]  /*2940*/  PRMT R77, RZ, 0x5410, R77 ;  /* 0x00005410ff4d7816 */ /* 0x000fe4000000004d */
[----:B------:R-:W-:-:S04]  /*2950*/  PRMT R73, RZ, 0x5410, R73 ;  /* 0x00005410ff497816 */ /* 0x000fc80000000049 */
[----:B------:R-:W-:Y:S01]  /*2960*/  MUFU.EX2 R156, R4 ;  /* 0x00000004009c7308 */ /* 0x000fe20000000800 */
[----:B------:R-:W-:Y:S01]  /*2970*/  PRMT R70, RZ, 0x5410, R70 ;  /* 0x00005410ff467816 */ /* 0x000fe20000000046 */
[----:B------:R-:W-:Y:S01]  /*2980*/  FMUL.FTZ R169, R77, -1.4426950216293334961 ;  /* 0xbfb8aa3b4da97820 */ /* 0x000fe20000410000 */
[----:B--2---:R-:W-:Y:S04]  /*2990*/  STS.U16 [R124], R53 ;  /* 0x000000357c007388 */ /* 0x004fe80000000400 */
[----:B------:R-:W-:Y:S04]  /*29a0*/  STS.U16 [R123+0x40], R54 ;  /* 0x000040367b007388 */ /* 0x000fe80000000400 */
[----:B---3--:R-:W-:Y:S04]  /*29b0*/  STS.U16 [R122+0x80], R55 ;  /* 0x000080377a007388 */ /* 0x008fe80000000400 */
        /* <DEDUP_REMOVED lines=15> */
[----:B------:R-:W4:Y:S01]  /*2ab0*/  LDS.U16 R52, [R106+0x2] ;  /* 0x000002006a347984 */ /* 0x000f220000000400 */
[----:B-1----:R-:W1:Y:S03]  /*2ac0*/  MUFU.RCP R18, R142 ;  /* 0x0000008e00127308 */ /* 0x002e660000001000 */
[----:B------:R-:W4:Y:S04]  /*2ad0*/  LDS.U16 R53, [R106+0x4] ;  /* 0x000004006a357984 */ /* 0x000f280000000400 */
[----:B------:R-:W4:Y:S01]  /*2ae0*/  LDS.U16 R54, [R106+0x6] ;  /* 0x000006006a367984 */ /* 0x000f220000000400 */
[----:B0-----:R-:W-:-:S03]  /*2af0*/  FADD.FTZ R159, -R19, 1 ;  /* 0x3f800000139f7421 */ /* 0x001fc60000010100 */
[----:B------:R-:W0:Y:S01]  /*2b00*/  LDS.U16 R55, [R106+0x8] ;  /* 0x000008006a377984 */ /* 0x000e220000000400 */
[----:B------:R-:W-:-:S03]  /*2b10*/  FADD.FTZ R86, R152, 1 ;  /* 0x3f80000098567421 */ /* 0x000fc60000010000 */
[----:B------:R-:W0:Y:S01]  /*2b20*/  LDS.U16 R57, [R106+0xa] ;  /* 0x00000a006a397984 */ /* 0x000e220000000400 */
[----:B-1----:R-:W-:Y:S02]  /*2b30*/  FADD.FTZ R136, -R18, 1 ;  /* 0x3f80000012887421 */ /* 0x002fe40000010100 */
[----:B------:R-:W-:Y:S02]  /*2b40*/  FADD.FTZ R87, R144, 1 ;  /* 0x3f80000090577421 */ /* 0x000fe40000010000 */
[----:B------:R-:W-:Y:S01]  /*2b50*/  FMUL.FTZ R5, R73, -1.4426950216293334961 ;  /* 0xbfb8aa3b49057820 */ /* 0x000fe20000410000 */
[----:B------:R-:W-:Y:S01]  /*2b60*/  MUFU.EX2 R170, R169 ;  /* 0x000000a900aa7308 */ /* 0x000fe20000000800 */
[----:B--2---:R-:W-:Y:S01]  /*2b70*/  FFMA.FTZ R138, R17, R136, 1 ;  /* 0x3f800000118a7423 */ /* 0x004fe20000010088 */
[----:B------:R-:W-:Y:S01]  /*2b80*/  PRMT R69, RZ, 0x5410, R69 ;  /* 0x00005410ff457816 */ /* 0x000fe20000000045 */
[----:B------:R-:W-:Y:S01]  /*2b90*/  FFMA.FTZ R159, R16, R159, 1 ;  /* 0x3f800000109f7423 */ /* 0x000fe2000001009f */
[----:B------:R-:W-:Y:S01]  /*2ba0*/  PRMT R80, RZ, 0x5410, R80 ;  /* 0x00005410ff507816 */ /* 0x000fe20000000050 */
[----:B------:R-:W-:Y:S01]  /*2bb0*/  FADD.FTZ R88, R146, 1 ;  /* 0x3f80000092587421 */ /* 0x000fe20000010000 */
        /* <DEDUP_REMOVED lines=8> */
[----:B---3--:R-:W-:Y:S01]  /*2c40*/  PRMT R51, RZ, 0x5410, R51 ;  /* 0x00005410ff337816 */ /* 0x008fe20000000033 */
[----:B------:R-:W-:Y:S01]  /*2c50*/  FADD.FTZ R160, R160, 1 ;  /* 0x3f800000a0a07421 */ /* 0x000fe20000010000 */
[----:B------:R-:W-:Y:S01]  /*2c60*/  PRMT R155, RZ, 0x5410, R155 ;  /* 0x00005410ff9b7816 */ /* 0x000fe2000000009b */
[----:B------:R-:W-:Y:S01]  /*2c70*/  FADD.FTZ R168, R168, 1 ;  /* 0x3f800000a8a87421 */ /* 0x000fe20000010000 */
[----:B----4-:R-:W-:Y:S01]  /*2c80*/  PRMT R52, RZ, 0x5410, R52 ;  /* 0x00005410ff347816 */ /* 0x010fe20000000034 */
[----:B------:R-:W-:Y:S01]  /*2c90*/  FMUL.FTZ R136, R72, R51 ;  /* 0x0000003348887220 */ /* 0x000fe20000410000 */
[----:B------:R-:W1:Y:S01]  /*2ca0*/  MUFU.RCP R87, R87 ;  /* 0x0000005700577308 */ /* 0x000e620000001000 */
[----:B------:R-:W-:Y:S01]  /*2cb0*/  PRMT R82, RZ, 0x5410, R82 ;  /* 0x00005410ff527816 */ /* 0x000fe20000000052 */
[----:B------:R-:W-:Y:S01]  /*2cc0*/  LDS.U16 R179, [R106+0x1e] ;  /* 0x00001e006ab37984 */ /* 0x000fe20000000400 */
[----:B------:R-:W-:-:S02]  /*2cd0*/  FMUL.FTZ R167, R71, R52 ;  /* 0x0000003447a77220 */ /* 0x000fc40000410000 */
[----:B------:R-:W-:Y:S01]  /*2ce0*/  FMUL.FTZ R136, R19, R136 ;  /* 0x0000008813887220 */ /* 0x000fe20000410000 */
[----:B------:R-:W-:Y:S01]  /*2cf0*/  PRMT R53, RZ, 0x5410, R53 ;  /* 0x00005410ff357816 */ /* 0x000fe20000000035 */
[----:B------:R-:W-:Y:S01]  /*2d00*/  FMUL.FTZ R167, R18, R167 ;  /* 0x000000a712a77220 */ /* 0x000fe20000410000 */
[----:B------:R-:W2:Y:S01]  /*2d10*/  MUFU.RCP R88, R88 ;  /* 0x0000005800587308 */ /* 0x000ea20000001000 */
[----:B------:R-:W-:Y:S01]  /*2d20*/  FMUL.FTZ R152, R136, R159 ;  /* 0x0000009f88987220 */ /* 0x000fe20000410000 */
[----:B------:R-:W-:Y:S01]  /*2d30*/  PRMT R54, RZ, 0x5410, R54 ;  /* 0x00005410ff367816 */ /* 0x000fe20000000036 */
[----:B------:R-:W3:Y:S01]  /*2d40*/  LDS.U16 R136, [R106+0xc] ;  /* 0x00000c006a887984 */ /* 0x000ee20000000400 */
[----:B------:R-:W-:-:S03]  /*2d50*/  FMUL.FTZ R177, R167, R138 ;  /* 0x0000008aa7b17220 */ /* 0x000fc60000410000 */
[----:B------:R-:W4:Y:S01]  /*2d60*/  LDS.U16 R138, [R106+0xe] ;  /* 0x00000e006a8a7984 */ /* 0x000f220000000400 */
[----:B------:R-:W2:Y:S01]  /*2d70*/  MUFU.RCP R84, R84 ;  /* 0x0000005400547308 */ /* 0x000ea20000001000 */
[----:B------:R-:W-:Y:S02]  /*2d80*/  FMUL.FTZ R140, R70, R53 ;  /* 0x00000035468c7220 */ /* 0x000fe40000410000 */
[----:B-1----:R-:W-:-:S05]  /*2d90*/  FADD.FTZ R169, -R87, 1 ;  /* 0x3f80000057a97421 */ /* 0x002fca0000010100 */
[----:B------:R-:W-:Y:S01]  /*2da0*/  MUFU.RCP R86, R86 ;  /* 0x0000005600567308 */ /* 0x000fe20000001000 */
[----:B------:R-:W-:Y:S01]  /*2db0*/  FMUL.FTZ R140, R87, R140 ;  /* 0x0000008c578c7220 */ /* 0x000fe20000410000 */
[----:B0-----:R-:W-:Y:S01]  /*2dc0*/  PRMT R55, RZ, 0x5410, R55 ;  /* 0x00005410ff377816 */ /* 0x001fe20000000037 */
[----:B------:R-:W-:Y:S01]  /*2dd0*/  FFMA.FTZ R169, R6, R169, 1 ;  /* 0x3f80000006a97423 */ /* 0x000fe200000100a9 */
[----:B------:R-:W-:-:S04]  /*2de0*/  PRMT R57, RZ, 0x5410, R57 ;  /* 0x00005410ff397816 */ /* 0x000fc80000000039 */
[----:B------:R-:W-:Y:S01]  /*2df0*/  MUFU.EX2 R158, R5 ;  /* 0x00000005009e7308 */ /* 0x000fe20000000800 */
[----:B--2---:R-:W-:Y:S01]  /*2e00*/  FADD.FTZ R142, -R88, 1 ;  /* 0x3f800000588e7421 */ /* 0x004fe20000010100 */
[----:B------:R-:W-:Y:S01]  /*2e10*/  LDS.U16 R146, [R106+0x16] ;  /* 0x000016006a927984 */ /* 0x000fe20000000400 */
[----:B------:R-:W-:Y:S02]  /*2e20*/  FMUL.FTZ R4, R80, -1.4426950216293334961 ;  /* 0xbfb8aa3b50047820 */ /* 0x000fe40000410000 */
[----:B------:R-:W-:Y:S01]  /*2e30*/  FMUL.FTZ R171, R78, -1.4426950216293334961 ;  /* 0xbfb8aa3b4eab7820 */ /* 0x000fe20000410000 */
[----:B------:R-:W-:Y:S02]  /*2e40*/  LDS.U16 R148, [R106+0x18] ;  /* 0x000018006a947984 */ /* 0x000fe40000000400 */
[----:B------:R-:W0:Y:S01]  /*2e50*/  MUFU.RCP R85, R85 ;  /* 0x0000005500557308 */ /* 0x000e220000001000 */
[----:B------:R-:W-:-:S07]  /*2e60*/  FMUL.FTZ R159, R69, R54 ;  /* 0x00000036459f7220 */ /* 0x000fce0000410000 */
[----:B------:R-:W1:Y:S01]  /*2e70*/  MUFU.RCP R83, R83 ;  /* 0x0000005300537308 */ /* 0x000e620000001000 */
[----:B------:R-:W-:Y:S02]  /*2e80*/  FMUL.FTZ R156, R140, R169 ;  /* 0x000000a98c9c7220 */ /* 0x000fe40000410000 */
[----:B------:R-:W2:Y:S01]  /*2e90*/  LDS.U16 R140, [R106+0x10] ;  /* 0x000010006a8c7984 */ /* 0x000ea20000000400 */
[----:B------:R-:W-:Y:S02]  /*2ea0*/  FFMA.FTZ R142, R7, R142, 1 ;  /* 0x3f800000078e7423 */ /* 0x000fe4000001008e */
[----:B------:R-:W-:Y:S02]  /*2eb0*/  FMUL.FTZ R159, R88, R159 ;  /* 0x0000009f589f7220 */ /* 0x000fe40000410000 */
[----:B------:R-:W-:Y:S01]  /*2ec0*/  FADD.FTZ R144, -R84, 1 ;  /* 0x3f80000054907421 */ /* 0x000fe20000010100 */
[----:B------:R-:W1:Y:S01]  /*2ed0*/  MUFU.EX2 R4, R4 ;  /* 0x0000000400047308 */ /* 0x000e620000000800 */
[----:B------:R-:W-:Y:S01]  /*2ee0*/  FMUL.FTZ R167, R68, R55 ;  /* 0x0000003744a77220 */ /* 0x000fe20000410000 */
[----:B---3--:R-:W-:Y:S01]  /*2ef0*/  PRMT R136, RZ, 0x5410, R136 ;  /* 0x00005410ff887816 */ /* 0x008fe20000000088 */
[----:B------:R-:W-:-:S02]  /*2f00*/  FMUL.FTZ R185, R159, R142 ;  /* 0x0000008e9fb97220 */ /* 0x000fc40000410000 */
[----:B------:R-:W-:Y:S01]  /*2f10*/  FFMA.FTZ R169, R61, R144, 1 ;  /* 0x3f8000003da97423 */ /* 0x000fe20000010090 */
[----:B----4-:R-:W-:Y:S01]  /*2f20*/  PRMT R138, RZ, 0x5410, R138 ;  /* 0x00005410ff8a7816 */ /* 0x010fe2000000008a */
[----:B0-----:R-:W-:Y:S01]  /*2f30*/  FADD.FTZ R159, -R85, 1 ;  /* 0x3f800000559f7421 */ /* 0x001fe20000010100 */
[----:B------:R1:W0:Y:S01]  /*2f40*/  MUFU.EX2 R172, R171 ;  /* 0x000000ab00ac7308 */ /* 0x0002220000000800 */
[----:B------:R-:W-:Y:S01]  /*2f50*/  FMUL.FTZ R144, R60, R57 ;  /* 0x000000393c907220 */ /* 0x000fe20000410000 */
[----:B------:R-:W3:Y:S01]  /*2f60*/  LDS.U16 R142, [R106+0x12] ;  /* 0x000012006a8e7984 */ /* 0x000ee20000000400 */
[----:B------:R-:W-:Y:S02]  /*2f70*/  FADD.FTZ R150, R158, 1 ;  /* 0x3f8000009e967421 */ /* 0x000fe40000010000 */
[----:B------:R-:W-:Y:S02]  /*2f80*/  FMUL.FTZ R158, R84, R167 ;  /* 0x000000a7549e7220 */ /* 0x000fe40000410000 */
[----:B------:R-:W-:-:S02]  /*2f90*/  FFMA.FTZ R167, R64, R159, 1 ;  /* 0x3f80000040a77423 */ /* 0x000fc4000001009f */
[C---:B-1----:R-:W-:Y:S01]  /*2fa0*/  FADD.FTZ R171, -R83.reuse, 1 ;  /* 0x3f80000053ab7421 */ /* 0x042fe20000010100 */
[----:B------:R1:W-:Y:S01]  /*2fb0*/  MUFU.RCP R175, R160 ;  /* 0x000000a000af7308 */ /* 0x0003e20000001000 */
[----:B------:R-:W-:Y:S02]  /*2fc0*/  FMUL.FTZ R144, R83, R144 ;  /* 0x0000009053907220 */ /* 0x000fe40000410000 */
[----:B------:R-:W-:Y:S02]  /*2fd0*/  FMUL.FTZ R159, R65, R136 ;  /* 0x00000088419f7220 */ /* 0x000fe40000410000 */
[----:B------:R-:W-:Y:S02]  /*2fe0*/  FFMA.FTZ R171, R62, R171, 1 ;  /* 0x3f8000003eab7423 */ /* 0x000fe400000100ab */
[C---:B-1----:R-:W-:Y:S01]  /*2ff0*/  FADD.FTZ R160, -R86.reuse, 1 ;  /* 0x3f80000056a07421 */ /* 0x042fe20000010100 */
[----:B------:R1:W-:Y:S01]  /*3000*/  MUFU.RCP R181, R168 ;  /* 0x000000a800b57308 */ /* 0x0003e20000001000 */
[----:B------:R-:W-:-:S02]  /*3010*/  FMUL.FTZ R159, R86, R159 ;  /* 0x0000009f569f7220 */ /* 0x000fc40000410000 */
[----:B------:R-:W-:Y:S02]  /*3020*/  FFMA.FTZ R160, R63, R160, 1 ;  /* 0x3f8000003fa07423 */ /* 0x000fe400000100a0 */
[----:B------:R-:W-:Y:S02]  /*3030*/  FMUL.FTZ R187, R144, R171 ;  /* 0x000000ab90bb7220 */ /* 0x000fe40000410000 */
[----:B------:R-:W4:Y:S01]  /*3040*/  LDS.U16 R144, [R106+0x14] ;  /* 0x000014006a907984 */ /* 0x000f220000000400 */
[----:B-1----:R-:W-:Y:S02]  /*3050*/  FMUL.FTZ R168, R155, R138 ;  /* 0x0000008a9ba87220 */ /* 0x002fe40000410000 */
[----:B------:R-:W-:Y:S02]  /*3060*/  FMUL.FTZ R160, R159, R160 ;  /* 0x000000a09fa07220 */ /* 0x000fe40000410000 */
[----:B------:R-:W-:Y:S02]  /*3070*/  FMUL.FTZ R168, R85, R168 ;  /* 0x000000a855a87220 */ /* 0x000fe40000410000 */
[----:B------:R-:W-:-:S02]  /*3080*/  FADD.FTZ R159, R4, 1 ;  /* 0x3f800000049f7421 */ /* 0x000fc40000010000 */
[----:B------:R-:W-:Y:S01]  /*3090*/  FMUL.FTZ R189, R168, R167 ;  /* 0x000000a7a8bd7220 */ /* 0x000fe20000410000 */
[----:B------:R-:W-:Y:S01]  /*30a0*/  PRMT R167, RZ, 0x5410, R81 ;  /* 0x00005410ffa77816 */ /* 0x000fe20000000051 */
[----:B------:R-:W1:Y:S01]  /*30b0*/  LDS.U16 R4, [R106+0x1a] ;  /* 0x00001a006a047984 */ /* 0x000e620000000400 */
[----:B------:R0:W-:Y:S01]  /*30c0*/  MUFU.RCP R81, R159 ;  /* 0x0000009f00517308 */ /* 0x0001e20000001000 */
[----:B------:R-:W-:Y:S01]  /*30d0*/  FMUL.FTZ R5, R82, -1.4426950216293334961 ;  /* 0xbfb8aa3b52057820 */ /* 0x000fe20000410000 */
[----:B0-----:R-:W-:Y:S02]  /*30e0*/  PRMT R159, RZ, 0x5410, R79 ;  /* 0x00005410ff9f7816 */ /* 0x001fe4000000004f */
[----:B------:R-:W0:Y:S04]  /*30f0*/  LDS.U16 R79, [R106+0x1c] ;  /* 0x00001c006a4f7984 */ /* 0x000e280000000400 */
[----:B------:R-:W3:Y:S01]  /*3100*/  MUFU.RCP R173, R173 ;  /* 0x000000ad00ad7308 */ /* 0x000ee20000001000 */
[----:B------:R-:W-:Y:S01]  /*3110*/  FADD.FTZ R154, R170, 1 ;  /* 0x3f800000aa9a7421 */ /* 0x000fe20000010000 */
[----:B------:R-:W-:-:S06]  /*3120*/  PRMT R157, RZ, 0x5410, R157 ;  /* 0x00005410ff9d7816 */ /* 0x000fcc000000009d */
[----:B------:R-:W1:Y:S01]  /*3130*/  MUFU.EX2 R5, R5 ;  /* 0x0000000500057308 */ /* 0x000e620000000800 */
[----:B--2---:R-:W-:Y:S01]  /*3140*/  PRMT R140, RZ, 0x5410, R140 ;  /* 0x00005410ff8c7816 */ /* 0x004fe2000000008c */
[----:B------:R-:W-:Y:S02]  /*3150*/  FADD.FTZ R172, R172, 1 ;  /* 0x3f800000acac7421 */ /* 0x000fe40000010000 */
[----:B------:R-:W-:-:S04]  /*3160*/  FMUL.FTZ R158, R158, R169 ;  /* 0x000000a99e9e7220 */ /* 0x000fc80000410000 */
[----:B------:R-:W2:Y:S01]  /*3170*/  MUFU.RCP R154, R154 ;  /* 0x0000009a009a7308 */ /* 0x000ea20000001000 */
[----:B---3--:R-:W-:Y:S02]  /*3180*/  FADD.FTZ R169, -R173, 1 ;  /* 0x3f800000ada97421 */ /* 0x008fe40000010100 */
[----:B------:R-:W-:-:S05]  /*3190*/  FMUL.FTZ R170, R157, R140 ;  /* 0x0000008c9daa7220 */ /* 0x000fca0000410000 */
[----:B------:R2:W3:Y:S01]  /*31a0*/  MUFU.RCP R183, R172 ;  /* 0x000000ac00b77308 */ /* 0x0004e20000001000 */
[----:B------:R-:W-:Y:S02]  /*31b0*/  FFMA.FTZ R169, R66, R169, 1 ;  /* 0x3f80000042a97423 */ /* 0x000fe400000100a9 */
[----:B------:R-:W-:-:S05]  /*31c0*/  FMUL.FTZ R170, R173, R170 ;  /* 0x000000aaadaa7220 */ /* 0x000fca0000410000 */
[----:B------:R-:W0:Y:S01]  /*31d0*/  MUFU.RCP R150, R150 ;  /* 0x0000009600967308 */ /* 0x000e220000001000 */
[----:B-1----:R-:W-:Y:S01]  /*31e0*/  FADD.FTZ R174, R5, 1 ;  /* 0x3f80000005ae7421 */ /* 0x002fe20000010000 */
[----:B------:R-:W-:Y:S02]  /*31f0*/  PRMT R171, RZ, 0x5410, R75 ;  /* 0x00005410ffab7816 */ /* 0x000fe4000000004b */
[----:B------:R-:W-:Y:S01]  /*3200*/  PRMT R146, RZ, 0x5410, R146 ;  /* 0x00005410ff927816 */ /* 0x000fe20000000092 */
[----:B------:R-:W-:Y:S01]  /*3210*/  FMUL.FTZ R170, R170, R169 ;  /* 0x000000a9aaaa7220 */ /* 0x000fe20000410000 */
[----:B------:R-:W-:Y:S01]  /*3220*/  PRMT R169, RZ, 0x5410, R67 ;  /* 0x00005410ffa97816 */ /* 0x000fe20000000043 */
[----:B------:R-:W-:Y:S01]  /*3230*/  FADD.FTZ R191, -R181, 1 ;  /* 0x3f800000b5bf7421 */ /* 0x000fe20000010100 */
[----:B------:R1:W0:Y:S01]  /*3240*/  MUFU.RCP R67, R174 ;  /* 0x000000ae00437308 */ /* 0x0002220000001000 */
[----:B------:R-:W-:Y:S01]  /*3250*/  FADD.FTZ R5, -R175, 1 ;  /* 0x3f800000af057421 */ /* 0x000fe20000010100 */
[----:B------:R-:W-:Y:S01]  /*3260*/  PRMT R142, RZ, 0x5410, R142 ;  /* 0x00005410ff8e7816 */ /* 0x000fe2000000008e */
[----:B--2---:R-:W-:Y:S01]  /*3270*/  FADD.FTZ R172, -R154, 1 ;  /* 0x3f8000009aac7421 */ /* 0x004fe20000010100 */
[----:B----4-:R-:W-:-:S02]  /*3280*/  PRMT R144, RZ, 0x5410, R144 ;  /* 0x00005410ff907816 */ /* 0x010fc40000000090 */
[----:B------:R-:W-:Y:S01]  /*3290*/  PRMT R148, RZ, 0x5410, R148 ;  /* 0x00005410ff947816 */ /* 0x000fe20000000094 */
[----:B-1----:R-:W-:Y:S01]  /*32a0*/  FMUL.FTZ R174, R171, R146 ;  /* 0x00000092abae7220 */ /* 0x002fe20000410000 */
[----:B------:R-:W-:Y:S01]  /*32b0*/  F2FP.BF16.PACK_AB R178, R177, R152 ;  /* 0x00000098b1b2723e */ /* 0x000fe200000010ff */
[----:B------:R-:W-:Y:S01]  /*32c0*/  FFMA.FTZ R191, R76, R191, 1 ;  /* 0x3f8000004cbf7423 */ /* 0x000fe200000100bf */
[----:B------:R-:W-:Y:S01]  /*32d0*/  BAR.SYNC.DEFER_BLOCKING 0x0 ;  /* 0x0000000000007b1d */ /* 0x000fe20000010000 */
[----:B------:R-:W-:Y:S02]  /*32e0*/  FMUL.FTZ R174, R181, R174 ;  /* 0x000000aeb5ae7220 */ /* 0x000fe40000410000 */
[----:B------:R-:W-:Y:S02]  /*32f0*/  FFMA.FTZ R75, R74, R5, 1 ;  /* 0x3f8000004a4b7423 */ /* 0x000fe40000010005 */
[----:B------:R-:W-:Y:S02]  /*3300*/  FFMA.FTZ R176, R77, R172, 1 ;  /* 0x3f8000004db07423 */ /* 0x000fe400000100ac */
[----:B---3--:R-:W-:-:S02]  /*3310*/  FADD.FTZ R177, -R183, 1 ;  /* 0x3f800000b7b17421 */ /* 0x008fc40000010100 */
[----:B0-----:R-:W-:Y:S02]  /*3320*/  FADD.FTZ R168, -R150, 1 ;  /* 0x3f80000096a87421 */ /* 0x001fe40000010100 */
[----:B------:R-:W-:Y:S02]  /*3330*/  FMUL.FTZ R5, R167, R142 ;  /* 0x0000008ea7057220 */ /* 0x000fe40000410000 */
[----:B------:R-:W-:Y:S02]  /*3340*/  FMUL.FTZ R172, R159, R144 ;  /* 0x000000909fac7220 */ /* 0x000fe40000410000 */
[----:B------:R-:W-:Y:S02]  /*3350*/  FMUL.FTZ R193, R169, R148 ;  /* 0x00000094a9c17220 */ /* 0x000fe40000410000 */
[----:B------:R-:W-:Y:S01]  /*3360*/  FMUL.FTZ R174, R174, R191 ;  /* 0x000000bfaeae7220 */ /* 0x000fe20000410000 */
[----:B------:R-:W-:Y:S01]  /*3370*/  PRMT R59, RZ, 0x5410, R59 ;  /* 0x00005410ff3b7816 */ /* 0x000fe2000000003b */
[----:B------:R-:W-:Y:S01]  /*3380*/  FFMA.FTZ R191, R78, R177, 1 ;  /* 0x3f8000004ebf7423 */ /* 0x000fe200000100b1 */
        /* <DEDUP_REMOVED lines=19> */
[----:B------:R-:W-:Y:S02]  /*34c0*/  FMUL.FTZ R168, R81, R168 ;  /* 0x000000a851a87220 */ /* 0x000fe40000410000 */
[----:B------:R-:W-:Y:S02]  /*34d0*/  FFMA.FTZ R195, R82, R195, 1 ;  /* 0x3f80000052c37423 */ /* 0x000fe400000100c3 */
[----:B------:R-:W-:-:S02]  /*34e0*/  FMUL.FTZ R172, R67, R172 ;  /* 0x000000ac43ac7220 */ /* 0x000fc40000410000 */
[----:B------:R-:W-:Y:S02]  /*34f0*/  FMUL.FTZ R191, R4, R191 ;  /* 0x000000bf04bf7220 */ /* 0x000fe40000410000 */
[----:B------:R-:W-:Y:S02]  /*3500*/  FMUL.FTZ R168, R168, R193 ;  /* 0x000000c1a8a87220 */ /* 0x000fe40000410000 */
[----:B------:R-:W-:Y:S01]  /*3510*/  FMUL.FTZ R195, R172, R195 ;  /* 0x000000c3acc37220 */ /* 0x000fe20000410000 */
[----:B------:R-:W-:Y:S02]  /*3520*/  PRMT R4, R178, 0x7632, R4 ;  /* 0x00007632b2047816 */ /* 0x000fe40000000004 */
[----:B------:R-:W-:Y:S02]  /*3530*/  F2FP.BF16.PACK_AB R156, R185, R156 ;  /* 0x0000009cb99c723e */ /* 0x000fe400000010ff */
[----:B------:R-:W-:Y:S02]  /*3540*/  F2FP.BF16.PACK_AB R158, R187, R158 ;  /* 0x0000009ebb9e723e */ /* 0x000fe400000010ff */
[----:B------:R-:W-:-:S02]  /*3550*/  F2FP.BF16.PACK_AB R160, R189, R160 ;  /* 0x000000a0bda0723e */ /* 0x000fc400000010ff */
        /* <DEDUP_REMOVED lines=14> */
[----:B--2---:R-:W-:Y:S02]  /*3640*/  PRMT R158, R176, 0x7632, R158 ;  /* 0x00007632b09e7816 */ /* 0x004fe4000000009e */
[----:B0-----:R-:W-:Y:S01]  /*3650*/  PRMT R160, R168, 0x7632, R160 ;  /* 0x00007632a8a07816 */ /* 0x001fe200000000a0 */
[----:B------:R-:W-:Y:S04]  /*3660*/  STS.U16 [R106], R178 ;  /* 0x000000b26a007388 */ /* 0x000fe80000000400 */
        /* <DEDUP_REMOVED lines=30> */
[----:B------:R-:W2:Y:S01]  /*3850*/  LDS R213, [0x840] ;  /* 0x00084000ffd57984 */ /* 0x000ea20000000800 */
[----:B0-----:R-:W-:Y:S01]  /*3860*/  IMAD R156, R166, c[0x0][0x2e8], RZ ;  /* 0x0000ba00a69c7a24 */ /* 0x001fe200078e02ff */
[----:B------:R-:W-:-:S03]  /*3870*/  P2R R4, PR, RZ, 0x40 ;  /* 0x00000040ff047803 */ /* 0x000fc60000000000 */
[----:B------:R-:W-:-:S04]  /*3880*/  IMAD.WIDE.U32 R4, R149, c[0x0][0x2e8], RZ ;  /* 0x0000ba0095047a25 */ /* 0x000fc800078e00ff */
[----:B------:R-:W-:-:S04]  /*3890*/  IMAD R217, R149, c[0x0][0x2ec], R156 ;  /* 0x0000bb0095d97a24 */ /* 0x000fc800078e029c */
[----:B------:R-:W-:Y:S02]  /*38a0*/  IMAD.IADD R5, R5, 0x1, R217 ;  /* 0x0000000105057824 */ /* 0x000fe400078e02d9 */
[----:B------:R-:W-:Y:S02]  /*38b0*/  IMAD R156, R134, c[0x0][0x2f0], RZ ;  /* 0x0000bc00869c7a24 */ /* 0x000fe400078e02ff */
[----:B------:R-:W-:Y:S01]  /*38c0*/  IMAD.WIDE.U32 R4, R153, c[0x0][0x2f0], R4 ;  /* 0x0000bc0099047a25 */ /* 0x000fe200078e0004 */
[----:B------:R-:W-:-:S03]  /*38d0*/  LEA R215, P0, R8, c[0x0][0x338], 0x1 ;  /* 0x0000ce0008d77a11 */ /* 0x000fc600078008ff */
[----:B-1----:R-:W-:Y:S01]  /*38e0*/  IMAD R160, R153, c[0x0][0x2f4], R156 ;  /* 0x0000bd0099a07a24 */ /* 0x002fe200078e029c */
[----:B------:R-:W-:Y:S02]  /*38f0*/  IADD3 R156, P1, R91, R4, RZ ;  /* 0x000000045b9c7210 */ /* 0x000fe40007f3e0ff */
[----:B------:R-:W-:Y:S02]  /*3900*/  LEA.HI.X R158, R8, c[0x0][0x33c], R9, 0x1, P0 ;  /* 0x0000cf00089e7a11 */ /* 0x000fe400000f0c09 */
[----:B------:R-:W-:Y:S02]  /*3910*/  IADD3.X R5, R89, R160, R5, P1, !PT ;  /* 0x000000a059057210 */ /* 0x000fe40000ffe405 */
[----:B------:R-:W-:Y:S02]  /*3920*/  LEA R4, P4, R156, R215, 0x1 ;  /* 0x000000d79c047211 */ /* 0x000fe400078808ff */
[----:B--2---:R-:W-:Y:S02]  /*3930*/  ISETP.GE.AND P3, PT, R8, R213, PT ;  /* 0x000000d50800720c */ /* 0x004fe40003f66270 */
[----:B------:R-:W-:Y:S01]  /*3940*/  LEA.HI.X R5, R156, R158, R5, 0x1, P4 ;  /* 0x0000009e9c057211 */ /* 0x000fe200020f0c05 */
[----:B------:R-:W-:Y:S01]  /*3950*/  FMUL.FTZ R156, R16, R19 ;  /* 0x00000013109c7220 */ /* 0x000fe20000410000 */
[----:B------:R-:W-:Y:S01]  /*3960*/  IADD3 R16, P4, R8, R2, RZ ;  /* 0x0000000208107210 */ /* 0x000fe20007f9e0ff */
[----:B------:R-:W-:Y:S01]  /*3970*/  BSSY B0, `(.L_x_2677) ;  /* 0x0000012000007945 */ /* 0x000fe20003800000 */
[----:B------:R-:W-:Y:S01]  /*3980*/  FMUL.FTZ R158, R17, R18 ;  /* 0x00000012119e7220 */ /* 0x000fe20000410000 */
[----:B------:R-:W-:Y:S01]  /*3990*/  ISETP.GE.AND P2, PT, R32, R213, PT ;  /* 0x000000d52000720c */ /* 0x000fe20003f46270 */
[----:B------:R-:W-:Y:S01]  /*39a0*/  FMUL.FTZ R160, R6, R87 ;  /* 0x0000005706a07220 */ /* 0x000fe20000410000 */
[-C--:B------:R-:W-:Y:S01]  /*39b0*/  ISETP.GE.AND P0, PT, R31, R213.reuse, PT ;  /* 0x000000d51f00720c */ /* 0x080fe20003f06270 */
[----:B------:R-:W-:Y:S01]  /*39c0*/  FMUL.FTZ R168, R7, R88 ;  /* 0x0000005807a87220 */ /* 0x000fe20000410000 */
[----:B------:R-:W-:-:S02]  /*39d0*/  ISETP.GE.AND P1, PT, R30, R213, PT ;  /* 0x000000d51e00720c */ /* 0x000fc40003f26270 */
[----:B------:R-:W-:Y:S01]  /*39e0*/  IADD3.X R17, R9, R3, RZ, P4, !PT ;  /* 0x0000000309117210 */ /* 0x000fe200027fe4ff */
[----:B------:R-:W-:Y:S05]  /*39f0*/  @P3 BRA `(.L_x_2678) ;  /* 0x0000009000003947 */ /* 0x000fea0003800000 */
[----:B------:R-:W-:-:S04]  /*3a00*/  IMAD.WIDE.U32 R6, R149, c[0x0][0x2e8], R16 ;  /* 0x0000ba0095067a25 */ /* 0x000fc800078e0010 */
[----:B------:R-:W-:Y:S02]  /*3a10*/  IMAD R18, R134, c[0x0][0x2f0], RZ ;  /* 0x0000bc0086127a24 */ /* 0x000fe400078e02ff */
[----:B------:R-:W-:Y:S02]  /*3a20*/  IMAD.IADD R7, R217, 0x1, R7 ;  /* 0x00000001d9077824 */ /* 0x000fe400078e0207 */
[C---:B------:R-:W-:Y:S02]  /*3a30*/  IMAD R19, R153.reuse, c[0x0][0x2f4], R18 ;  /* 0x0000bd0099137a24 */ /* 0x040fe400078e0212 */
[----:B------:R-:W-:-:S04]  /*3a40*/  IMAD.WIDE.U32 R6, R153, c[0x0][0x2f0], R6 ;  /* 0x0000bc0099067a25 */ /* 0x000fc800078e0006 */
[----:B------:R-:W-:Y:S01]  /*3a50*/  IMAD.IADD R7, R7, 0x1, R19 ;  /* 0x0000000107077824 */ /* 0x000fe200078e0213 */
[----:B------:R-:W-:-:S04]  /*3a60*/  LEA R18, P3, R6, c[0x0][0x338], 0x1 ;  /* 0x0000ce0006127a11 */ /* 0x000fc800078608ff */
[----:B------:R-:W-:-:S05]  /*3a70*/  LEA.HI.X R19, R6, c[0x0][0x33c], R7, 0x1, P3 ;  /* 0x0000cf0006137a11 */ /* 0x000fca00018f0c07 */
[----:B------:R0:W-:Y:S04]  /*3a80*/  STG.E.U16 [R18.64], R75 ;  /* 0x0000004b12007986 */ /* 0x0001e8000c101504 */
.L_x_2678:
[----:B------:R-:W-:Y:S05]  /*3a90*/  BSYNC B0 ;  /* 0x0000000000007941 */ /* 0x000fea0003800000 */
.L_x_2677:
[----:B------:R-:W-:Y:S01]  /*3aa0*/  @!P0 STG.E.U16 [R4.64+-0x740], R187 ;  /* 0xfff8c0bb04008986 */ /* 0x000fe2000c101504 */
[----:B------:R-:W-:Y:S01]  /*3ab0*/  ISETP.GE.AND P0, PT, R29, R213, PT ;  /* 0x000000d51d00720c */ /* 0x000fe20003f06270 */
[----:B------:R-:W-:Y:S01]  /*3ac0*/  FMUL.FTZ R7, R62, R83 ;  /* 0x000000533e077220 */ /* 0x000fe20000410000 */
[-C--:B------:R-:W-:Y:S01]  /*3ad0*/  ISETP.GE.AND P3, PT, R27, R213.reuse, PT ;  /* 0x000000d51b00720c */ /* 0x080fe20003f66270 */
[----:B------:R-:W-:Y:S01]  /*3ae0*/  @!P2 STG.E.U16 [R4.64+-0x780], R185 ;  /* 0xfff880b90400a986 */ /* 0x000fe2000c101504 */
[----:B------:R-:W-:Y:S01]  /*3af0*/  ISETP.GE.AND P2, PT, R28, R213, PT ;  /* 0x000000d51c00720c */ /* 0x000fe20003f46270 */
[----:B0-----:R-:W-:Y:S01]  /*3b00*/  FMUL.FTZ R19, R64, R85 ;  /* 0x0000005540137220 */ /* 0x001fe20000410000 */
[-C--:B------:R-:W-:Y:S01]  /*3b10*/  ISETP.GE.AND P4, PT, R26, R213.reuse, PT ;  /* 0x000000d51a00720c */ /* 0x080fe20003f86270 */
[----:B------:R-:W-:Y:S01]  /*3b20*/  @!P1 STG.E.U16 [R4.64+-0x700], R189 ;  /* 0xfff900bd04009986 */ /* 0x000fe2000c101504 */
[-C--:B------:R-:W-:Y:S01]  /*3b30*/  ISETP.GE.AND P5, PT, R25, R213.reuse, PT ;  /* 0x000000d51900720c */ /* 0x080fe20003fa6270 */
[----:B------:R-:W-:Y:S01]  /*3b40*/  FMUL.FTZ R150, R73, R150 ;  /* 0x0000009649967220 */ /* 0x000fe20000410000 */
        /* <DEDUP_REMOVED lines=31> */
[----:B------:R-:W-:Y:S01]  /*3d40*/  @!P4 STG.E.U16 [R4.64+-0x500], R205 ;  /* 0xfffb00cd0400c986 */ /* 0x000fe2000c101504 */
[----:B------:R-:W-:Y:S01]  /*3d50*/  ISETP.NE.AND.EX P0, PT, RZ, c[0x0][0x274], PT, P0 ;  /* 0x00009d00ff007a0c */ /* 0x000fe20003f05300 */
[----:B------:R-:W-:Y:S01]  /*3d60*/  FMUL.FTZ R172, R82, R67 ;  /* 0x0000004352ac7220 */ /* 0x000fe20000410000 */
[----:B------:R-:W-:Y:S01]  /*3d70*/  PRMT R45, RZ, 0x5410, R45 ;  /* 0x00005410ff2d7816 */ /* 0x000fe2000000002d */
[----:B------:R-:W-:Y:S01]  /*3d80*/  @!P5 STG.E.U16 [R4.64+-0x4c0], R207 ;  /* 0xfffb40cf0400d986 */ /* 0x000fe2000c101504 */
[----:B------:R-:W-:Y:S01]  /*3d90*/  PRMT R77, RZ, 0x5410, R46 ;  /* 0x00005410ff4d7816 */ /* 0x000fe2000000002e */
[----:B------:R-:W-:Y:S01]  /*3da0*/  FMUL.FTZ R67, R60, R7 ;  /* 0x000000073c437220 */ /* 0x000fe20000410000 */
[----:B------:R-:W-:Y:S01]  /*3db0*/  PRMT R47, RZ, 0x5410, R47 ;  /* 0x00005410ff2f7816 */ /* 0x000fe2000000002f */
[----:B------:R-:W-:Y:S01]  /*3dc0*/  @!P1 STG.E.U16 [R4.64+-0x480], R209 ;  /* 0xfffb80d104009986 */ /* 0x000fe2000c101504 */
[----:B------:R-:W-:Y:S01]  /*3dd0*/  PRMT R75, RZ, 0x5410, R48 ;  /* 0x00005410ff4b7816 */ /* 0x000fe20000000030 */
[----:B------:R-:W-:Y:S01]  /*3de0*/  FMUL.FTZ R66, R65, R18 ;  /* 0x0000001241427220 */ /* 0x000fe20000410000 */
[----:B------:R-:W-:Y:S01]  /*3df0*/  PRMT R49, RZ, 0x5410, R49 ;  /* 0x00005410ff317816 */ /* 0x000fe20000000031 */
[----:B------:R0:W-:Y:S01]  /*3e00*/  @!P2 STG.E.U16 [R4.64+-0x7c0], R79 ;  /* 0xfff8404f0400a986 */ /* 0x0001e2000c101504 */
[----:B------:R-:W-:Y:S01]  /*3e10*/  PRMT R73, RZ, 0x5410, R50 ;  /* 0x00005410ff497816 */ /* 0x000fe20000000032 */
[----:B-----5:R-:W-:-:S02]  /*3e20*/  FADD.FTZ R87, R87, R132 ;  /* 0x0000008457577221 */ /* 0x020fc40000010000 */
[----:B------:R1:W-:Y:S01]  /*3e30*/  @!P3 STG.E.U16 [R4.64+-0x440], R211 ;  /* 0xfffbc0d30400b986 */ /* 0x0003e2000c101504 */
[--C-:B------:R-:W-:Y:S02]  /*3e40*/  FADD.FTZ R86, R37, R132.reuse ;  /* 0x0000008425567221 */ /* 0x100fe40000010000 */
[--C-:B------:R-:W-:Y:S02]  /*3e50*/  FADD.FTZ R85, R85, R132.reuse ;  /* 0x0000008455557221 */ /* 0x100fe40000010000 */
[--C-:B------:R-:W-:Y:S02]  /*3e60*/  FADD.FTZ R84, R39, R132.reuse ;  /* 0x0000008427547221 */ /* 0x100fe40000010000 */
[----:B------:R-:W-:Y:S01]  /*3e70*/  FADD.FTZ R83, R83, R132 ;  /* 0x0000008453537221 */ /* 0x000fe20000010000 */
[----:B0-----:R-:W-:Y:S01]  /*3e80*/  PRMT R79, RZ, 0x5410, R44 ;  /* 0x00005410ff4f7816 */ /* 0x001fe2000000002c */
[--C-:B------:R-:W-:Y:S02]  /*3e90*/  FADD.FTZ R82, R41, R132.reuse ;  /* 0x0000008429527221 */ /* 0x100fe40000010000 */
[----:B------:R-:W-:Y:S01]  /*3ea0*/  FADD.FTZ R81, R81, R132 ;  /* 0x0000008451517221 */ /* 0x000fe20000010000 */
[----:B-1----:R-:W-:Y:S01]  /*3eb0*/  PRMT R5, RZ, 0x5410, R34 ;  /* 0x00005410ff057816 */ /* 0x002fe20000000022 */
        /* <DEDUP_REMOVED lines=8> */
[----:B------:R-:W-:Y:S02]  /*3f40*/  FADD.FTZ R73, R73, R132 ;  /* 0x0000008449497221 */ /* 0x000fe40000010000 */
        /* <DEDUP_REMOVED lines=38> */
[----:B------:R0:W-:Y:S01]  /*41b0*/  STS.U16 [R106+0x2], R4 ;  /* 0x000002046a007388 */ /* 0x0001e20000000400 */
[----:B------:R-:W-:Y:S01]  /*41c0*/  FMUL.FTZ R183, R183, R152 ;  /* 0x00000098b7b77220 */ /* 0x000fe20000410000 */
[----:B------:R-:W-:Y:S01]  /*41d0*/  F2FP.BF16.PACK_AB R144, R181, R144 ;  /* 0x00000090b590723e */ /* 0x000fe200000010ff */
[----:B------:R-:W-:Y:S01]  /*41e0*/  FMUL.FTZ R170, R170, R177 ;  /* 0x000000b1aaaa7220 */ /* 0x000fe20000410000 */
[----:B------:R1:W-:Y:S01]  /*41f0*/  STS.U16 [R106+0x4], R53 ;  /* 0x000004356a007388 */ /* 0x0003e20000000400 */
[----:B------:R-:W-:Y:S01]  /*4200*/  FMUL.FTZ R179, R172, R179 ;  /* 0x000000b3acb37220 */ /* 0x000fe20000410000 */
[----:B------:R-:W-:-:S02]  /*4210*/  F2FP.BF16.PACK_AB R148, R183, R148 ;  /* 0x00000094b794723e */ /* 0x000fc400000010ff */
[----:B------:R2:W-:Y:S01]  /*4220*/  STS.U16 [R106+0x6], R7 ;  /* 0x000006076a007388 */ /* 0x0005e20000000400 */
[----:B------:R-:W-:Y:S02]  /*4230*/  PRMT R19, R5, 0x7632, R19 ;  /* 0x0000763205137816 */ /* 0x000fe40000000013 */
[----:B------:R-:W-:Y:S01]  /*4240*/  F2FP.BF16.PACK_AB R170, R179, R170 ;  /* 0x000000aab3aa723e */ /* 0x000fe200000010ff */
[----:B------:R3:W-:Y:S01]  /*4250*/  STS.U16 [R106+0x8], R6 ;  /* 0x000008066a007388 */ /* 0x0007e20000000400 */
[----:B0-----:R-:W-:Y:S02]  /*4260*/  PRMT R4, R18, 0x7632, R4 ;  /* 0x0000763212047816 */ /* 0x001fe40000000004 */
[----:B-1----:R-:W-:Y:S01]  /*4270*/  PRMT R53, R144, 0x7632, R53 ;  /* 0x0000763290357816 */ /* 0x002fe20000000035 */
[----:B------:R-:W-:Y:S01]  /*4280*/  STS.U16 [R106], R51 ;  /* 0x000000336a007388 */ /* 0x000fe20000000400 */
[----:B--2---:R-:W-:-:S03]  /*4290*/  PRMT R7, R170, 0x7632, R7 ;  /* 0x00007632aa077816 */ /* 0x004fc60000000007 */
[----:B------:R-:W-:Y:S01]  /*42a0*/  STS.U16 [R106+0xa], R34 ;  /* 0x00000a226a007388 */ /* 0x000fe20000000400 */
[----:B---3--:R-:W-:-:S03]  /*42b0*/  PRMT R6, R148, 0x7632, R6 ;  /* 0x0000763294067816 */ /* 0x008fc60000000006 */
[----:B------:R-:W-:Y:S04]  /*42c0*/  STS.U16 [R106+0xc], R18 ;  /* 0x00000c126a007388 */ /* 0x000fe80000000400 */
[----:B------:R-:W-:Y:S04]  /*42d0*/  STS.U16 [R106+0xe], R4 ;  /* 0x00000e046a007388 */ /* 0x000fe80000000400 */
[----:B------:R0:W-:Y:S04]  /*42e0*/  STS.U16 [R106+0x10], R5 ;  /* 0x000010056a007388 */ /* 0x0001e80000000400 */
[----:B------:R-:W-:Y:S04]  /*42f0*/  STS.U16 [R106+0x12], R19 ;  /* 0x000012136a007388 */ /* 0x000fe80000000400 */
[----:B------:R-:W-:Y:S01]  /*4300*/  STS.U16 [R106+0x14], R144 ;  /* 0x000014906a007388 */ /* 0x000fe20000000400 */
[----:B0-----:R-:W-:-:S03]  /*4310*/  IMAD.WIDE.U32 R4, R149, c[0x0][0x210], RZ ;  /* 0x0000840095047a25 */ /* 0x001fc600078e00ff */
[----:B------:R-:W-:Y:S04]  /*4320*/  STS.U16 [R106+0x16], R53 ;  /* 0x000016356a007388 */ /* 0x000fe80000000400 */
[----:B------:R-:W-:Y:S04]  /*4330*/  STS.U16 [R106+0x18], R148 ;  /* 0x000018946a007388 */ /* 0x000fe80000000400 */
[----:B------:R0:W-:Y:S04]  /*4340*/  STS.U16 [R106+0x1a], R6 ;  /* 0x00001a066a007388 */ /* 0x0001e80000000400 */
[----:B------:R-:W-:Y:S04]  /*4350*/  STS.U16 [R106+0x1c], R170 ;  /* 0x00001caa6a007388 */ /* 0x000fe80000000400 */
[----:B------:R1:W-:Y:S01]  /*4360*/  STS.U16 [R106+0x1e], R7 ;  /* 0x00001e076a007388 */ /* 0x0003e20000000400 */
[----:B------:R-:W-:-:S06]  /*4370*/  NOP ;  /* 0x0000000000007918 */ /* 0x000fcc0000000000 */
[----:B------:R-:W-:Y:S01]  /*4380*/  LDS.U16 R37, [R124] ;  /* 0x000000007c257984 */ /* 0x000fe20000000400 */
[----:B0-----:R-:W-:Y:S01]  /*4390*/  IMAD R6, R166, c[0x0][0x210], RZ ;  /* 0x00008400a6067a24 */ /* 0x001fe200078e02ff */
[----:B-1----:R-:W-:Y:S02]  /*43a0*/  LEA R7, P0, R8, c[0x0][0x270], 0x1 ;  /* 0x00009c0008077a11 */ /* 0x002fe400078008ff */
[----:B------:R-:W-:Y:S01]  /*43b0*/  LDS.U16 R39, [R123+0x40] ;  /* 0x000040007b277984 */ /* 0x000fe20000000400 */
[----:B------:R-:W-:Y:S02]  /*43c0*/  IMAD R19, R149, c[0x0][0x214], R6 ;  /* 0x0000850095137a24 */ /* 0x000fe400078e0206 */
[----:B------:R-:W-:Y:S01]  /*43d0*/  IMAD R6, R134, c[0x0][0x218], RZ ;  /* 0x0000860086067a24 */ /* 0x000fe200078e02ff */
[----:B------:R-:W-:Y:S01]  /*43e0*/  LDS.U16 R41, [R122+0x80] ;  /* 0x000080007a297984 */ /* 0x000fe20000000400 */
[----:B------:R-:W-:Y:S02]  /*43f0*/  LEA.HI.X R18, R8, c[0x0][0x274], R9, 0x1, P0 ;  /* 0x00009d0008127a11 */ /* 0x000fe400000f0c09 */
[----:B------:R-:W-:Y:S01]  /*4400*/  IADD3 R5, R5, R19, RZ ;  /* 0x0000001305057210 */ /* 0x000fe20007ffe0ff */
[----:B------:R-:W-:Y:S01]  /*4410*/  LDS.U16 R43, [R121+0xc0] ;  /* 0x0000c000792b7984 */ /* 0x000fe20000000400 */
[----:B------:R-:W-:-:S03]  /*4420*/  IMAD R34, R153, c[0x0][0x21c], R6 ;  /* 0x0000870099227a24 */ /* 0x000fc600078e0206 */
[----:B------:R-:W-:Y:S01]  /*4430*/  LDS.U16 R45, [R120+0x100] ;  /* 0x00010000782d7984 */ /* 0x000fe20000000400 */
[----:B------:R-:W-:-:S03]  /*4440*/  IMAD.WIDE.U32 R4, R153, c[0x0][0x218], R4 ;  /* 0x0000860099047a25 */ /* 0x000fc600078e0004 */
[----:B------:R-:W-:Y:S02]  /*4450*/  LDS.U16 R47, [R119+0x140] ;  /* 0x00014000772f7984 */ /* 0x000fe40000000400 */
[----:B------:R-:W-:Y:S02]  /*4460*/  IADD3 R6, P1, R91, R4, RZ ;  /* 0x000000045b067210 */ /* 0x000fe40007f3e0ff */
        /* <DEDUP_REMOVED lines=23> */
[----:B------:R-:W-:Y:S02]  /*45e0*/  IMAD.MOV.U32 R6, RZ, RZ, R16 ;  /* 0x000000ffff067224 */ /* 0x000fe400078e0010 */
[----:B------:R-:W-:Y:S02]  /*45f0*/  IMAD.MOV.U32 R7, RZ, RZ, R17 ;  /* 0x000000ffff077224 */ /* 0x000fe400078e0011 */
[----:B------:R-:W-:Y:S02]  /*4600*/  IMAD R18, R134, c[0x0][0x218], RZ ;  /* 0x0000860086127a24 */ /* 0x000fe400078e02ff */
[----:B------:R-:W-:-:S05]  /*4610*/  IMAD.WIDE.U32 R6, R149, c[0x0][0x210], R6 ;  /* 0x0000840095067a25 */ /* 0x000fca00078e0006 */
[----:B------:R-:W-:Y:S01]  /*4620*/  IADD3 R7, R19, R7, RZ ;  /* 0x0000000713077210 */ /* 0x000fe20007ffe0ff */
[----:B------:R-:W-:-:S04]  /*4630*/  IMAD R19, R153, c[0x0][0x21c], R18 ;  /* 0x0000870099137a24 */ /* 0x000fc800078e0212 */
[----:B------:R-:W-:-:S04]  /*4640*/  IMAD.WIDE.U32 R6, R153, c[0x0][0x218], R6 ;  /* 0x0000860099067a25 */ /* 0x000fc800078e0006 */
[----:B------:R-:W-:Y:S01]  /*4650*/  IMAD.IADD R7, R7, 0x1, R19 ;  /* 0x0000000107077824 */ /* 0x000fe200078e0213 */
[----:B------:R-:W-:-:S04]  /*4660*/  LEA R18, P1, R6, c[0x0][0x270], 0x1 ;  /* 0x00009c0006127a11 */ /* 0x000fc800078208ff */
[----:B------:R-:W-:-:S05]  /*4670*/  LEA.HI.X R19, R6, c[0x0][0x274], R7, 0x1, P1 ;  /* 0x00009d0006137a11 */ /* 0x000fca00008f0c07 */
[----:B------:R0:W-:Y:S04]  /*4680*/  STG.E.U16 [R18.64], R37 ;  /* 0x0000002512007986 */ /* 0x0001e8000c101504 */
.L_x_2681:
[----:B------:R-:W-:Y:S05]  /*4690*/  BSYNC B0 ;  /* 0x0000000000007941 */ /* 0x000fea0003800000 */
.L_x_2680:
        /* <DEDUP_REMOVED lines=25> */
.L_x_2679:
[----:B------:R-:W-:Y:S01]  /*4830*/  PRMT R0, RZ, 0x5410, R161 ;  /* 0x00005410ff007816 */ /* 0x000fe200000000a1 */
[----:B------:R-:W-:Y:S01]  /*4840*/  BAR.SYNC.DEFER_BLOCKING 0x0 ;  /* 0x0000000000007b1d */ /* 0x000fe20000010000 */
[----:B-1----:R-:W-:Y:S01]  /*4850*/  PRMT R4, RZ, 0x5410, R105 ;  /* 0x00005410ff047816 */ /* 0x002fe20000000069 */
[----:B------:R-:W-:Y:S01]  /*4860*/  HFMA2.MMA R41, -RZ, RZ, 0, 0 ;  /* 0x00000000ff297435 */ /* 0x000fe200000001ff */
[CC--:B------:R-:W-:Y:S01]  /*4870*/  FMUL.FTZ R57, R72.reuse, R151.reuse ;  /* 0x0000009748397220 */ /* 0x0c0fe20000410000 */
[----:B------:R-:W-:Y:S01]  /*4880*/  CS2R R38, SRZ ;  /* 0x0000000000267805 */ /* 0x000fe2000001ff00 */
[----:B------:R-:W-:Y:S01]  /*4890*/  FFMA.FTZ R0, R72, R0, R145 ;  /* 0x0000000048007223 */ /* 0x000fe20000010091 */
[----:B------:R-:W-:Y:S01]  /*48a0*/  PRMT R145, RZ, 0x5410, R90 ;  /* 0x00005410ff917816 */ /* 0x000fe2000000005a */
[CC--:B------:R-:W-:Y:S01]  /*48b0*/  FMUL.FTZ R54, R71.reuse, R151.reuse ;  /* 0x0000009747367220 */ /* 0x0c0fe20000410000 */
[----:B0-----:R-:W-:Y:S01]  /*48c0*/  CS2R R36, SRZ ;  /* 0x0000000000247805 */ /* 0x001fe2000001ff00 */
[----:B------:R-:W-:Y:S01]  /*48d0*/  FFMA.FTZ R5, R71, R4, R0 ;  /* 0x0000000447057223 */ /* 0x000fe20000010000 */
[----:B------:R-:W-:Y:S01]  /*48e0*/  PRMT R0, RZ, 0x5410, R104 ;  /* 0x00005410ff007816 */ /* 0x000fe20000000068 */
[CC--:B------:R-:W-:Y:S01]  /*48f0*/  FMUL.FTZ R55, R70.reuse, R151.reuse ;  /* 0x0000009746377220 */ /* 0x0c0fe20000410000 */
[----:B------:R-:W-:Y:S01]  /*4900*/  PRMT R4, RZ, 0x5410, R103 ;  /* 0x00005410ff047816 */ /* 0x000fe20000000067 */
[CC--:B------:R-:W-:Y:S01]  /*4910*/  FMUL.FTZ R52, R69.reuse, R151.reuse ;  /* 0x0000009745347220 */ /* 0x0c0fe20000410000 */
[----:B------:R-:W-:Y:S01]  /*4920*/  CS2R R34, SRZ ;  /* 0x0000000000227805 */ /* 0x000fe2000001ff00 */
[----:B------:R-:W-:Y:S01]  /*4930*/  FFMA.FTZ R0, R70, R0, R5 ;  /* 0x0000000046007223 */ /* 0x000fe20000010005 */
[----:B------:R-:W-:Y:S01]  /*4940*/  CS2R R32, SRZ ;  /* 0x0000000000207805 */ /* 0x000fe2000001ff00 */
[-C--:B------:R-:W-:Y:S01]  /*4950*/  FMUL.FTZ R53, R68, R151.reuse ;  /* 0x0000009744357220 */ /* 0x080fe20000410000 */
[----:B------:R-:W-:Y:S01]  /*4960*/  CS2R R30, SRZ ;  /* 0x00000000001e7805 */ /* 0x000fe2000001ff00 */
[----:B------:R-:W-:Y:S01]  /*4970*/  FFMA.FTZ R5, R69, R4, R0 ;  /* 0x0000000445057223 */ /* 0x000fe20000010000 */
[----:B------:R-:W-:Y:S01]  /*4980*/  PRMT R0, RZ, 0x5410, R102 ;  /* 0x00005410ff007816 */ /* 0x000fe20000000066 */
[-C--:B------:R-:W-:Y:S01]  /*4990*/  FMUL.FTZ R50, R67, R151.reuse ;  /* 0x0000009743327220 */ /* 0x080fe20000410000 */
[----:B------:R-:W-:Y:S01]  /*49a0*/  PRMT R4, RZ, 0x5410, R101 ;  /* 0x00005410ff047816 */ /* 0x000fe20000000065 */
[-C--:B------:R-:W-:Y:S01]  /*49b0*/  FMUL.FTZ R51, R66, R151.reuse ;  /* 0x0000009742337220 */ /* 0x080fe20000410000 */
[----:B------:R-:W-:Y:S01]  /*49c0*/  CS2R R28, SRZ ;  /* 0x00000000001c7805 */ /* 0x000fe2000001ff00 */
[----:B------:R-:W-:Y:S01]  /*49d0*/  FFMA.FTZ R0, R68, R0, R5 ;  /* 0x0000000044007223 */ /* 0x000fe20000010005 */
[----:B------:R-:W-:Y:S01]  /*49e0*/  CS2R R26, SRZ ;  /* 0x00000000001a7805 */ /* 0x000fe2000001ff00 */
[----:B------:R-:W-:-:S02]  /*49f0*/  FMUL.FTZ R48, R65, R151 ;  /* 0x0000009741307220 */ /* 0x000fc40000410000 */
[----:B------:R-:W-:Y:S01]  /*4a00*/  FFMA.FTZ R5, R67, R4, R0 ;  /* 0x0000000443057223 */ /* 0x000fe20000010000 */
[----:B------:R-:W-:Y:S01]  /*4a10*/  PRMT R0, RZ, 0x5410, R100 ;  /* 0x00005410ff007816 */ /* 0x000fe20000000064 */
[-C--:B------:R-:W-:Y:S01]  /*4a20*/  FMUL.FTZ R49, R64, R151.reuse ;  /* 0x0000009740317220 */ /* 0x080fe20000410000 */
[----:B------:R-:W-:Y:S01]  /*4a30*/  PRMT R4, RZ, 0x5410, R99 ;  /* 0x00005410ff047816 */ /* 0x000fe20000000063 */
[-C--:B------:R-:W-:Y:S02]  /*4a40*/  FMUL.FTZ R46, R63, R151.reuse ;  /* 0x000000973f2e7220 */ /* 0x080fe40000410000 */
[----:B------:R-:W-:Y:S02]  /*4a50*/  FFMA.FTZ R0, R66, R0, R5 ;  /* 0x0000000042007223 */ /* 0x000fe40000010005 */
[-C--:B------:R-:W-:Y:S02]  /*4a60*/  FMUL.FTZ R47, R62, R151.reuse ;  /* 0x000000973e2f7220 */ /* 0x080fe40000410000 */
[----:B------:R-:W-:Y:S01]  /*4a70*/  FFMA.FTZ R5, R65, R4, R0 ;  /* 0x0000000441057223 */ /* 0x000fe20000010000 */
[----:B------:R-:W-:Y:S01]  /*4a80*/  PRMT R0, RZ, 0x5410, R98 ;  /* 0x00005410ff007816 */ /* 0x000fe20000000062 */
[-C--:B------:R-:W-:Y:S01]  /*4a90*/  FMUL.FTZ R44, R61, R151.reuse ;  /* 0x000000973d2c7220 */ /* 0x080fe20000410000 */
[----:B------:R-:W-:Y:S01]  /*4aa0*/  PRMT R4, RZ, 0x5410, R97 ;  /* 0x00005410ff047816 */ /* 0x000fe20000000061 */
[----:B------:R-:W-:-:S02]  /*4ab0*/  FMUL.FTZ R45, R60, R151 ;  /* 0x000000973c2d7220 */ /* 0x000fc40000410000 */
[----:B------:R-:W-:Y:S02]  /*4ac0*/  FFMA.FTZ R0, R64, R0, R5 ;  /* 0x0000000040007223 */ /* 0x000fe40000010005 */
[-C--:B------:R-:W-:Y:S02]  /*4ad0*/  FMUL.FTZ R42, R59, R151.reuse ;  /* 0x000000973b2a7220 */ /* 0x080fe40000410000 */
[----:B------:R-:W-:Y:S01]  /*4ae0*/  FFMA.FTZ R5, R63, R4, R0 ;  /* 0x000000043f057223 */ /* 0x000fe20000010000 */
[----:B------:R-:W-:Y:S01]  /*4af0*/  PRMT R0, RZ, 0x5410, R96 ;  /* 0x00005410ff007816 */ /* 0x000fe20000000060 */
[-C--:B------:R-:W-:Y:S01]  /*4b00*/  FMUL.FTZ R43, R58, R151.reuse ;  /* 0x000000973a2b7220 */ /* 0x080fe20000410000 */
[----:B------:R-:W-:Y:S01]  /*4b10*/  PRMT R4, RZ, 0x5410, R95 ;  /* 0x00005410ff047816 */ /* 0x000fe2000000005f */
[----:B------:R-:W-:Y:S02]  /*4b20*/  FMUL.FTZ R40, R56, R151 ;  /* 0x0000009738287220 */ /* 0x000fe40000410000 */
[----:B------:R-:W-:-:S02]  /*4b30*/  FFMA.FTZ R0, R62, R0, R5 ;  /* 0x000000003e007223 */ /* 0x000fc40000010005 */
[----:B------:R-:W-:Y:S02]  /*4b40*/  IMAD.MOV.U32 R24, RZ, RZ, RZ ;  /* 0x000000ffff187224 */ /* 0x000fe400078e00ff */
        /* <DEDUP_REMOVED lines=8> */
[----:B------:R-:W-:-:S03]  /*4bd0*/  ISETP.GE.AND P0, PT, R4, 0x1, PT ;  /* 0x000000010400780c */ /* 0x000fc60003f06270 */
[----:B------:R-:W-:-:S10]  /*4be0*/  FFMA.FTZ R145, R56, R145, R5 ;  /* 0x0000009138917223 */ /* 0x000fd40000010005 */
[----:B------:R-:W-:Y:S05]  /*4bf0*/  @!P0 BRA `(.L_x_2682) ;  /* 0x00003ab000008947 */ /* 0x000fea0003800000 */
[----:B------:R-:W-:Y:S01]  /*4c00*/  IADD3 R22, R162, -0x1, RZ ;  /* 0xffffffffa2167810 */ /* 0x000fe20007ffe0ff */
[----:B------:R-:W-:Y:S01]  /*4c10*/  IMAD.MOV.U32 R25, RZ, RZ, RZ ;  /* 0x000000ffff197224 */ /* 0x000fe200078e00ff */
[----:B------:R-:W-:Y:S01]  /*4c20*/  MOV R41, RZ ;  /* 0x000000ff00297202 */ /* 0x000fe20000000f00 */
[----:B------:R-:W-:Y:S01]  /*4c30*/  IMAD.MOV.U32 R23, RZ, RZ, RZ ;  /* 0x000000ffff177224 */ /* 0x000fe200078e00ff */
[----:B------:R-:W-:-:S04]  /*4c40*/  LEA.HI R0, R22, R22, RZ, 0x1 ;  /* 0x0000001616007211 */ /* 0x000fc800078f08ff */
[----:B------:R-:W-:Y:S02]  /*4c50*/  LOP3.LUT R5, R0, 0xfffffe, RZ, 0xc0, !PT ;  /* 0x00fffffe00057812 */ /* 0x000fe400078ec0ff */
[----:B------:R-:W-:-:S03]  /*4c60*/  MOV R0, RZ ;  /* 0x000000ff00007202 */ /* 0x000fc60000000f00 */
[----:B------:R-:W-:Y:S02]  /*4c70*/  IMAD.IADD R22, R22, 0x1, -R5 ;  /* 0x0000000116167824 */ /* 0x000fe400078e0a05 */
.L_x_2730:
[----:B------:R-:W-:Y:S01]  /*4c80*/  IMAD R4, R134, c[0x0][0x180], RZ ;  /* 0x0000600086047a24 */ /* 0x000fe200078e02ff */
[----:B------:R-:W-:Y:S01]  /*4c90*/  SHF.R.S32.HI R138, RZ, 0x1f, R25 ;  /* 0x0000001fff8a7819 */ /* 0x000fe20000011419 */
[C---:B------:R-:W-:Y:S01]  /*4ca0*/  IMAD.WIDE.U32 R6, R153.reuse, c[0x0][0x180], RZ ;  /* 0x0000600099067a25 */ /* 0x040fe200078e00ff */
[----:B------:R-:W-:Y:S02]  /*4cb0*/  IADD3 R171, -R2, c[0x0][0x168], RZ ;  /* 0x00005a0002ab7a10 */ /* 0x000fe40007ffe1ff */
[C---:B------:R-:W-:Y:S01]  /*4cc0*/  LOP3.LUT R18, R8.reuse, 0x40, RZ, 0xfc, !PT ;  /* 0x0000004008127812 */ /* 0x040fe200078efcff */
[----:B------:R-:W-:Y:S01]  /*4cd0*/  IMAD R5, R153, c[0x0][0x184], R4 ;  /* 0x0000610099057a24 */ /* 0x000fe200078e0204 */
[----:B------:R-:W-:Y:S01]  /*4ce0*/  LOP3.LUT R4, R8, 0x20, RZ, 0xfc, !PT ;  /* 0x0000002008047812 */ /* 0x000fe200078efcff */
[----:B------:R-:W-:Y:S01]  /*4cf0*/  IMAD R20, R138, c[0x0][0x1c0], RZ ;  /* 0x000070008a147a24 */ /* 0x000fe200078e02ff */
[-C--:B------:R-:W-:Y:S01]  /*4d00*/  ISETP.GE.AND P3, PT, R18, R171.reuse, PT ;  /* 0x000000ab1200720c */ /* 0x080fe20003f66270 */
[----:B------:R-:W-:Y:S01]  /*4d10*/  IMAD.IADD R7, R7, 0x1, R5 ;  /* 0x0000000107077824 */ /* 0x000fe200078e0205 */
[-C--:B------:R-:W-:Y:S01]  /*4d20*/  ISETP.GE.AND P2, PT, R4, R171.reuse, PT ;  /* 0x000000ab0400720c */ /* 0x080fe20003f46270 */
[----:B------:R-:W-:Y:S01]  /*4d30*/  IMAD R18, R138, c[0x0][0x188], RZ ;  /* 0x000062008a127a24 */ /* 0x000fe200078e02ff */
[C---:B------:R-:W-:Y:S01]  /*4d40*/  ISETP.GE.AND P1, PT, R8.reuse, R171, PT ;  /* 0x000000ab0800720c */ /* 0x040fe20003f26270 */
[----:B------:R-:W-:Y:S01]  /*4d50*/  IMAD.WIDE.U32 R4, R25, c[0x0][0x1c0], R8 ;  /* 0x0000700019047a25 */ /* 0x000fe200078e0008 */
[----:B------:R-:W-:-:S02]  /*4d60*/  LOP3.LUT R136, R8, 0x60, RZ, 0xfc, !PT ;  /* 0x0000006008887812 */ /* 0x000fc400078efcff */
[----:B------:R-:W-:Y:S01]  /*4d70*/  PRMT R155, RZ, 0x7610, R155 ;  /* 0x00007610ff9b7816 */ /* 0x000fe2000000009b */
[C---:B------:R-:W-:Y:S01]  /*4d80*/  IMAD R21, R25.reuse, c[0x0][0x1c4], R20 ;  /* 0x0000710019157a24 */ /* 0x040fe200078e0214 */
[----:B------:R-:W-:Y:S01]  /*4d90*/  ISETP.GE.AND P4, PT, R136, R171, PT ;  /* 0x000000ab8800720c */ /* 0x000fe20003f86270 */
[C---:B------:R-:W-:Y:S01]  /*4da0*/  IMAD R19, R25.reuse, c[0x0][0x18c], R18 ;  /* 0x0000630019137a24 */ /* 0x040fe200078e0212 */
[----:B------:R-:W-:Y:S01]  /*4db0*/  LEA R18, P5, R4, R129, 0x1 ;  /* 0x0000008104127211 */ /* 0x000fe200078a08ff */
[----:B------:R-:W-:-:S04]  /*4dc0*/  IMAD.WIDE.U32 R6, R25, c[0x0][0x188], R6 ;  /* 0x0000620019067a25 */ /* 0x000fc800078e0006 */
[----:B------:R-:W-:Y:S01]  /*4dd0*/  IMAD.IADD R5, R5, 0x1, R21 ;  /* 0x0000000105057824 */ /* 0x000fe200078e0215 */
[----:B------:R-:W-:Y:S02]  /*4de0*/  IADD3 R7, R7, R19, RZ ;  /* 0x0000001307077210 */ /* 0x000fe40007ffe0ff */
[----:B------:R-:W-:Y:S02]  /*4df0*/  PRMT R140, RZ, 0x7610, R140 ;  /* 0x00007610ff8c7816 */ /* 0x000fe4000000008c */
[----:B------:R-:W-:Y:S02]  /*4e00*/  LEA.HI.X R19, R4, R127, R5, 0x1, P5 ;  /* 0x0000007f04137211 */ /* 0x000fe400028f0c05 */
[----:B------:R-:W-:Y:S02]  /*4e10*/  LOP3.LUT R4, R8, 0x80, RZ, 0xfc, !PT ;  /* 0x0000008008047812 */ /* 0x000fe400078efcff */
[----:B------:R-:W-:Y:S01]  /*4e20*/  LEA R20, P0, R6, c[0x0][0x220], 0x2 ;  /* 0x0000880006147a11 */ /* 0x000fe200078010ff */
[----:B------:R0:W2:Y:S01]  /*4e30*/  @!P1 LDG.E.U16 R155, [R18.64] ;  /* 0x00000004129b9981 */ /* 0x0000a2000c1e1500 */
[----:B------:R-:W-:-:S02]  /*4e40*/  ISETP.GE.AND P5, PT, R4, R171, PT ;  /* 0x000000ab0400720c */ /* 0x000fc40003fa6270 */
[----:B------:R-:W-:Y:S01]  /*4e50*/  LOP3.LUT R4, R8, 0xc0, RZ, 0xfc, !PT ;  /* 0x000000c008047812 */ /* 0x000fe200078efcff */
[----:B------:R0:W3:Y:S01]  /*4e60*/  @!P2 LDG.E.U16 R140, [R18.64+0x40] ;  /* 0x00004004128ca981 */ /* 0x0000e2000c1e1500 */
[----:B------:R-:W-:Y:S02]  /*4e70*/  PRMT R142, RZ, 0x7610, R142 ;  /* 0x00007610ff8e7816 */ /* 0x000fe4000000008e */
[-C--:B------:R-:W-:Y:S02]  /*4e80*/  ISETP.GE.AND P1, PT, R4, R171.reuse, PT ;  /* 0x000000ab0400720c */ /* 0x080fe40003f26270 */
[----:B------:R-:W-:Y:S02]  /*4e90*/  LOP3.LUT R4, R8, 0xe0, RZ, 0xfc, !PT ;  /* 0x000000e008047812 */ /* 0x000fe400078efcff */
[----:B------:R-:W-:Y:S01]  /*4ea0*/  LEA.HI.X R21, R6, c[0x0][0x224], R7, 0x2, P0 ;  /* 0x0000890006157a11 */ /* 0x000fe200000f1407 */
[----:B------:R0:W4:Y:S01]  /*4eb0*/  @!P4 LDG.E.U16 R142, [R18.64+0xc0] ;  /* 0x0000c004128ec981 */ /* 0x000122000c1e1500 */
[----:B------:R-:W-:-:S02]  /*4ec0*/  ISETP.GE.AND P2, PT, R4, R171, PT ;  /* 0x000000ab0400720c */ /* 0x000fc40003f46270 */
[C---:B------:R-:W-:Y:S01]  /*4ed0*/  LOP3.LUT R6, R8.reuse, 0xa0, RZ, 0xfc, !PT ;  /* 0x000000a008067812 */ /* 0x040fe200078efcff */
[----:B------:R-:W4:Y:S01]  /*4ee0*/  LDG.E R136, [R20.64] ;  /* 0x0000000414887981 */ /* 0x000f22000c1e1900 */
[----:B------:R-:W-:Y:S02]  /*4ef0*/  LOP3.LUT R4, R8, 0x120, RZ, 0xfc, !PT ;  /* 0x0000012008047812 */ /* 0x000fe400078efcff */
[----:B------:R-:W-:Y:S02]  /*4f00*/  PRMT R157, RZ, 0x7610, R157 ;  /* 0x00007610ff9d7816 */ /* 0x000fe4000000009d */
[----:B------:R-:W-:Y:S02]  /*4f10*/  PRMT R159, RZ, 0x7610, R159 ;  /* 0x00007610ff9f7816 */ /* 0x000fe4000000009f */
[-C--:B------:R-:W-:Y:S02]  /*4f20*/  ISETP.GE.AND P0, PT, R6, R171.reuse, PT ;  /* 0x000000ab0600720c */ /* 0x080fe40003f06270 */
[----:B------:R-:W-:Y:S01]  /*4f30*/  ISETP.GE.AND P4, PT, R4, R171, PT ;  /* 0x000000ab0400720c */ /* 0x000fe20003f86270 */
[----:B------:R0:W4:Y:S01]  /*4f40*/  @!P3 LDG.E.U16 R157, [R18.64+0x80] ;  /* 0x00008004129db981 */ /* 0x000122000c1e1500 */
[----:B------:R-:W-:-:S02]  /*4f50*/  LOP3.LUT R6, R8, 0x100, RZ, 0xfc, !PT ;  /* 0x0000010008067812 */ /* 0x000fc400078efcff */
[----:B------:R-:W-:Y:S01]  /*4f60*/  LOP3.LUT R4, R8, 0x140, RZ, 0xfc, !PT ;  /* 0x0000014008047812 */ /* 0x000fe200078efcff */
[----:B------:R0:W4:Y:S01]  /*4f70*/  @!P5 LDG.E.U16 R159, [R18.64+0x100] ;  /* 0x00010004129fd981 */ /* 0x000122000c1e1500 */
[----:B------:R-:W-:Y:S02]  /*4f80*/  PRMT R167, RZ, 0x7610, R167 ;  /* 0x00007610ffa77816 */ /* 0x000fe400000000a7 */
[-C--:B------:R-:W-:Y:S02]  /*4f90*/  ISETP.GE.AND P3, PT, R6, R171.reuse, PT ;  /* 0x000000ab0600720c */ /* 0x080fe40003f66270 */
[----:B------:R-:W-:Y:S02]  /*4fa0*/  ISETP.GE.AND P5, PT, R4, R171, PT ;  /* 0x000000ab0400720c */ /* 0x000fe40003fa6270 */
[----:B------:R-:W-:Y:S01]  /*4fb0*/  LOP3.LUT R4, R8, 0x180, RZ, 0xfc, !PT ;  /* 0x0000018008047812 */ /* 0x000fe200078efcff */
[----:B------:R0:W4:Y:S01]  /*4fc0*/  @!P1 LDG.E.U16 R167, [R18.64+0x180] ;  /* 0x0001800412a79981 */ /* 0x000122000c1e1500 */
[----:B------:R-:W-:-:S02]  /*4fd0*/  PRMT R144, RZ, 0x7610, R144 ;  /* 0x00007610ff907816 */ /* 0x000fc40000000090 */
[----:B------:R-:W-:Y:S02]  /*4fe0*/  PRMT R146, RZ, 0x7610, R146 ;  /* 0x00007610ff927816 */ /* 0x000fe40000000092 */
[----:B------:R-:W-:Y:S02]  /*4ff0*/  LOP3.LUT R6, R8, 0x160, RZ, 0xfc, !PT ;  /* 0x0000016008067812 */ /* 0x000fe400078efcff */
[----:B------:R-:W-:Y:S01]  /*5000*/  ISETP.GE.AND P1, PT, R4, R171, PT ;  /* 0x000000ab0400720c */ /* 0x000fe20003f26270 */
[----:B------:R0:W4:Y:S01]  /*5010*/  @!P0 LDG.E.U16 R144, [R18.64+0x140] ;  /* 0x0001400412908981 */ /* 0x000122000c1e1500 */
[----:B------:R-:W-:Y:S02]  /*5020*/  LOP3.LUT R4, R8, 0x1a0, RZ, 0xfc, !PT ;  /* 0x000001a008047812 */ /* 0x000fe400078efcff */
[----:B------:R-:W-:Y:S01]  /*5030*/  PRMT R169, RZ, 0x7610, R169 ;  /* 0x00007610ffa97816 */ /* 0x000fe200000000a9 */
[----:B------:R0:W4:Y:S01]  /*5040*/  @!P2 LDG.E.U16 R146, [R18.64+0x1c0] ;  /* 0x0001c0041292a981 */ /* 0x000122000c1e1500 */
[----:B------:R-:W-:-:S02]  /*5050*/  PRMT R148, RZ, 0x7610, R148 ;  /* 0x00007610ff947816 */ /* 0x000fc40000000094 */
[-C--:B------:R-:W-:Y:S02]  /*5060*/  ISETP.GE.AND P0, PT, R6, R171.reuse, PT ;  /* 0x000000ab0600720c */ /* 0x080fe40003f06270 */
[----:B------:R-:W-:Y:S01]  /*5070*/  LOP3.LUT R6, R8, 0x1c0, RZ, 0xfc, !PT ;  /* 0x000001c008067812 */ /* 0x000fe200078efcff */
[----:B------:R0:W4:Y:S01]  /*5080*/  @!P3 LDG.E.U16 R169, [R18.64+0x200] ;  /* 0x0002000412a9b981 */ /* 0x000122000c1e1500 */
[-C--:B------:R-:W-:Y:S02]  /*5090*/  ISETP.GE.AND P2, PT, R4, R171.reuse, PT ;  /* 0x000000ab0400720c */ /* 0x080fe40003f46270 */
[----:B------:R-:W-:Y:S01]  /*50a0*/  LOP3.LUT R4, R8, 0x1e0, RZ, 0xfc, !PT ;  /* 0x000001e008047812 */ /* 0x000fe200078efcff */
[----:B------:R0:W4:Y:S01]  /*50b0*/  @!P4 LDG.E.U16 R148, [R18.64+0x240] ;  /* 0x000240041294c981 */ /* 0x000122000c1e1500 */
        /* <DEDUP_REMOVED lines=14> */
[----:B------:R-:W-:-:S02]  /*51a0*/  IMAD R6, R134, c[0x0][0x198], RZ ;  /* 0x0000660086067a24 */ /* 0x000fc400078e02ff */
[----:B------:R-:W-:-:S04]  /*51b0*/  IMAD.WIDE.U32 R4, R153, c[0x0][0x198], RZ ;  /* 0x0000660099047a25 */ /* 0x000fc800078e00ff */
[----:B------:R-:W-:Y:S02]  /*51c0*/  IMAD R7, R153, c[0x0][0x19c], R6 ;  /* 0x0000670099077a24 */ /* 0x000fe400078e0206 */
[----:B------:R-:W-:Y:S02]  /*51d0*/  IMAD R138, R138, c[0x0][0x1a0], RZ ;  /* 0x000068008a8a7a24 */ /* 0x000fe400078e02ff */
[----:B------:R-:W-:Y:S02]  /*51e0*/  IMAD.IADD R5, R5, 0x1, R7 ;  /* 0x0000000105057824 */ /* 0x000fe400078e0207 */
[C---:B------:R-:W-:Y:S02]  /*51f0*/  IMAD R7, R25.reuse, c[0x0][0x1a4], R138 ;  /* 0x0000690019077a24 */ /* 0x040fe400078e028a */
[----:B------:R-:W-:-:S04]  /*5200*/  IMAD.WIDE.U32 R4, R25, c[0x0][0x1a0], R4 ;  /* 0x0000680019047a25 */ /* 0x000fc800078e0004 */
[----:B------:R-:W-:Y:S01]  /*5210*/  IMAD.IADD R5, R5, 0x1, R7 ;  /* 0x0000000105057824 */ /* 0x000fe200078e0207 */
[----:B------:R-:W-:-:S04]  /*5220*/  LEA R6, P0, R4, c[0x0][0x228], 0x2 ;  /* 0x00008a0004067a11 */ /* 0x000fc800078010ff */
[----:B------:R-:W-:-:S05]  /*5230*/  LEA.HI.X R7, R4, c[0x0][0x22c], R5, 0x2, P0 ;  /* 0x00008b0004077a11 */ /* 0x000fca00000f1405 */
[----:B------:R1:W5:Y:S01]  /*5240*/  LDG.E R138, [R6.64] ;  /* 0x00000004068a7981 */ /* 0x000362000c1e1900 */
[----:B------:R-:W-:Y:S02]  /*5250*/  ISETP.NE.AND P1, PT, R141, RZ, PT ;  /* 0x000000ff8d00720c */ /* 0x000fe40003f25270 */
[----:B------:R-:W-:Y:S02]  /*5260*/  LEA R4, R22, R25, 0x8 ;  /* 0x0000001916047211 */ /* 0x000fe400078e40ff */
[----:B------:R-:W-:-:S09]  /*5270*/  ISETP.GE.AND P0, PT, R162, 0x2, PT ;  /* 0x00000002a200780c */ /* 0x000fd20003f06270 */
[----:B------:R-:W-:Y:S02]  /*5280*/  @P1 IADD3 R4, R141, 0x200, RZ ;  /* 0x000002008d041810 */ /* 0x000fe40007ffe0ff */
[----:B------:R-:W-:Y:S01]  /*5290*/  ISETP.NE.OR P0, PT, R163, RZ, !P0 ;  /* 0x000000ffa300720c */ /* 0x000fe20004705670 */
[----:B0-----:R-:W-:-:S12]  /*52a0*/  IMAD.MOV.U32 R19, RZ, RZ, RZ ;  /* 0x000000ffff137224 */ /* 0x001fd800078e00ff */
[----:B------:R-:W-:-:S05]  /*52b0*/  @!P0 IADD3 R18, R162, -0x2, RZ ;  /* 0xfffffffea2128810 */ /* 0x000fca0007ffe0ff */
[----:B------:R-:W-:Y:S02]  /*52c0*/  @!P0 IMAD R5, R18, c[0x0][0x16c], R25 ;  /* 0x00005b0012058a24 */ /* 0x000fe400078e0219 */
[----:B------:R-:W-:Y:S01]  /*52d0*/  IMAD.MOV.U32 R18, RZ, RZ, 0x3f800000 ;  /* 0x3f800000ff127424 */ /* 0x000fe200078e00ff */
[----:B-1----:R-:W-:-:S05]  /*52e0*/  PRMT R7, RZ, 0x5410, R104 ;  /* 0x00005410ff077816 */ /* 0x002fca0000000068 */
        /* <DEDUP_REMOVED lines=16> */
[----:B------:R-:W-:Y:S01]  /*53f0*/  ISETP.GT.U32.AND P2, PT, R141, 0x1f, PT ;  /* 0x0000001f8d00780c */ /* 0x000fe20003f44070 */
[----:B--2---:R-:W-:Y:S04]  /*5400*/  STS.U16 [R124], R155 ;  /* 0x0000009b7c007388 */ /* 0x004fe80000000400 */
[----:B---3--:R0:W-:Y:S01]  /*5410*/  STS.U16 [R123+0x40], R140 ;  /* 0x0000408c7b007388 */ /* 0x0081e20000000400 */
[----:B----4-:R-:W-:-:S04]  /*5420*/  FMUL.FTZ R6, R136, 1.4426950216293334961 ;  /* 0x3fb8aa3b88067820 */ /* 0x010fc80000410000 */
[----:B------:R-:W-:Y:S01]  /*5430*/  FMUL.FTZ R203, R88, R6 ;  /* 0x0000000658cb7220 */ /* 0x000fe20000410000 */
[----:B------:R-:W-:Y:S05]  /*5440*/  STS.U16 [R122+0x80], R157 ;  /* 0x0000809d7a007388 */ /* 0x000fea0000000400 */
[----:B------:R-:W1:Y:S01]  /*5450*/  MUFU.EX2 R203, R203 ;  /* 0x000000cb00cb7308 */ /* 0x000e620000000800 */
[----:B------:R-:W-:Y:S04]  /*5460*/  STS.U16 [R121+0xc0], R142 ;  /* 0x0000c08e79007388 */ /* 0x000fe80000000400 */
[----:B------:R2:W-:Y:S01]  /*5470*/  STS.U16 [R120+0x100], R159 ;  /* 0x0001009f78007388 */ /* 0x0005e20000000400 */
[----:B0-----:R-:W-:-:S03]  /*5480*/  SHF.L.U32 R140, R4, 0x2, RZ ;  /* 0x00000002048c7819 */ /* 0x001fc600000006ff */
        /* <DEDUP_REMOVED lines=13> */
[----:B------:R-:W3:Y:S04]  /*5560*/  LDS.U16 R223, [R106+0x2] ;  /* 0x000002006adf7984 */ /* 0x000ee80000000400 */
[----:B------:R-:W4:Y:S04]  /*5570*/  LDS.U16 R190, [R106+0x4] ;  /* 0x000004006abe7984 */ /* 0x000f280000000400 */
        /* <DEDUP_REMOVED lines=13> */
[----:B-1----:R1:W-:Y:S01]  /*5650*/  STS [R140+0x1d10], R203 ;  /* 0x001d10cb8c007388 */ /* 0x0023e20000000800 */
[----:B------:R-:W-:-:S02]  /*5660*/  FMUL.FTZ R160, R87, R6 ;  /* 0x0000000657a07220 */ /* 0x000fc40000410000 */
[-C--:B--2---:R-:W-:Y:S02]  /*5670*/  FMUL.FTZ R159, R86, R6.reuse ;  /* 0x00000006569f7220 */ /* 0x084fe40000410000 */
[----:B------:R-:W-:Y:S01]  /*5680*/  @!P0 IMAD.WIDE R4, R5, 0x8, R14 ;  /* 0x0000000805048825 */ /* 0x000fe200078e020e */
[----:B------:R-:W-:Y:S03]  /*5690*/  BAR.SYNC.DEFER_BLOCKING 0x0 ;  /* 0x0000000000007b1d */ /* 0x000fe60000010000 */
[----:B------:R-:W-:-:S03]  /*56a0*/  FMUL.FTZ R158, R85, R6 ;  /* 0x00000006559e7220 */ /* 0x000fc60000410000 */
[----:B------:R-:W1:Y:S01]  /*56b0*/  MUFU.EX2 R160, R160 ;  /* 0x000000a000a07308 */ /* 0x000e620000000800 */
[----:B------:R-:W-:-:S07]  /*56c0*/  FMUL.FTZ R157, R84, R6 ;  /* 0x00000006549d7220 */ /* 0x000fce0000410000 */
[----:B------:R-:W2:Y:S01]  /*56d0*/  MUFU.EX2 R159, R159 ;  /* 0x0000009f009f7308 */ /* 0x000ea20000000800 */
[----:B------:R-:W-:-:S07]  /*56e0*/  FMUL.FTZ R156, R83, R6 ;  /* 0x00000006539c7220 */ /* 0x000fce0000410000 */
[----:B------:R-:W0:Y:S01]  /*56f0*/  MUFU.EX2 R158, R158 ;  /* 0x0000009e009e7308 */ /* 0x000e220000000800 */
[----:B------:R1:W5:Y:S01]  /*5700*/  @!P0 LDG.E.64 R18, [R4.64] ;  /* 0x0000000404128981 */ /* 0x000362000c1e1b00 */
[----:B------:R-:W-:Y:S01]  /*5710*/  FMUL.FTZ R155, R82, R6 ;  /* 0x00000006529b7220 */ /* 0x000fe20000410000 */
[----:B------:R-:W-:-:S05]  /*5720*/  PRMT R142, RZ, 0x5410, R103 ;  /* 0x00005410ff8e7816 */ /* 0x000fca0000000067 */
[----:B------:R-:W0:Y:S01]  /*5730*/  MUFU.EX2 R157, R157 ;  /* 0x0000009d009d7308 */ /* 0x000e220000000800 */
[----:B-1----:R-:W-:Y:S02]  /*5740*/  PRMT R5, RZ, 0x5410, R161 ;  /* 0x00005410ff057816 */ /* 0x002fe400000000a1 */
[----:B------:R-:W-:-:S03]  /*5750*/  PRMT R4, RZ, 0x5410, R105 ;  /* 0x00005410ff047816 */ /* 0x000fc60000000069 */
[----:B------:R-:W-:Y:S02]  /*5760*/  FMUL.FTZ R178, R88, R5 ;  /* 0x0000000558b27220 */ /* 0x000fe40000410000 */
[----:B------:R-:W-:Y:S01]  /*5770*/  FMUL.FTZ R205, R87, R4 ;  /* 0x0000000457cd7220 */ /* 0x000fe20000410000 */
[----:B------:R-:W1:Y:S01]  /*5780*/  MUFU.EX2 R156, R156 ;  /* 0x0000009c009c7308 */ /* 0x000e620000000800 */
[-C--:B------:R-:W-:Y:S02]  /*5790*/  FMUL.FTZ R140, R203, R160.reuse ;  /* 0x000000a0cb8c7220 */ /* 0x080fe40000410000 */
[----:B------:R-:W-:Y:S02]  /*57a0*/  FFMA.FTZ R4, R178, R160, R205 ;  /* 0x000000a0b2047223 */ /* 0x000fe400000100cd */
[----:B------:R-:W-:Y:S01]  /*57b0*/  FMUL.FTZ R154, R81, R6 ;  /* 0x00000006519a7220 */ /* 0x000fe20000410000 */
[----:B------:R-:W-:Y:S01]  /*57c0*/  PRMT R167, RZ, 0x5410, R102 ;  /* 0x00005410ffa77816 */ /* 0x000fe20000000066 */
[----:B--2---:R-:W-:Y:S01]  /*57d0*/  FMUL.FTZ R5, R159, R140 ;  /* 0x0000008c9f057220 */ /* 0x004fe20000410000 */
[----:B------:R-:W2:Y:S01]  /*57e0*/  MUFU.EX2 R155, R155 ;  /* 0x0000009b009b7308 */ /* 0x000ea20000000800 */
[----:B------:R-:W-:-:S02]  /*57f0*/  FMUL.FTZ R207, R85, R142 ;  /* 0x0000008e55cf7220 */ /* 0x000fc40000410000 */
[----:B------:R-:W-:Y:S02]  /*5800*/  FFMA.FTZ R4, R159, R4, R180 ;  /* 0x000000049f047223 */ /* 0x000fe400000100b4 */
[----:B------:R-:W-:Y:S01]  /*5810*/  FMUL.FTZ R152, R80, R6 ;  /* 0x0000000650987220 */ /* 0x000fe20000410000 */
[----:B------:R-:W-:Y:S01]  /*5820*/  ISETP.NE.AND P0, PT, R141, 0x3f, PT ;  /* 0x0000003f8d00780c */ /* 0x000fe20003f05270 */
[----:B0-----:R-:W-:Y:S01]  /*5830*/  FMUL.FTZ R140, R158, R5 ;  /* 0x000000059e8c7220 */ /* 0x001fe20000410000 */
[----:B------:R-:W0:Y:S01]  /*5840*/  MUFU.EX2 R154, R154 ;  /* 0x0000009a009a7308 */ /* 0x000e220000000800 */
[----:B------:R-:W-:Y:S01]  /*5850*/  PRMT R144, RZ, 0x5410, R101 ;  /* 0x00005410ff907816 */ /* 0x000fe20000000065 */
[----:B------:R-:W-:Y:S02]  /*5860*/  FMUL.FTZ R182, R84, R167 ;  /* 0x000000a754b67220 */ /* 0x000fe40000410000 */
[----:B------:R-:W-:Y:S02]  /*5870*/  FFMA.FTZ R4, R158, R4, R207 ;  /* 0x000000049e047223 */ /* 0x000fe400000100cf */
[----:B------:R-:W-:Y:S01]  /*5880*/  FMUL.FTZ R150, R79, R6 ;  /* 0x000000064f967220 */ /* 0x000fe20000410000 */
[----:B------:R-:W-:Y:S01]  /*5890*/  PRMT R169, RZ, 0x5410, R100 ;  /* 0x00005410ffa97816 */ /* 0x000fe20000000064 */
[----:B------:R-:W0:Y:S01]  /*58a0*/  MUFU.EX2 R152, R152 ;  /* 0x0000009800987308 */ /* 0x000e220000000800 */
[----:B------:R-:W-:-:S02]  /*58b0*/  FMUL.FTZ R5, R157, R140 ;  /* 0x0000008c9d057220 */ /* 0x000fc40000410000 */
[----:B------:R-:W-:Y:S01]  /*58c0*/  FMUL.FTZ R209, R83, R144 ;  /* 0x0000009053d17220 */ /* 0x000fe20000410000 */
[----:B------:R0:W3:Y:S01]  /*58d0*/  @P0 LDS R189, [R141.X4+0x2514] ;  /* 0x002514008dbd0984 */ /* 0x0000e20000004800 */
[----:B------:R-:W-:Y:S02]  /*58e0*/  FFMA.FTZ R4, R157, R4, R182 ;  /* 0x000000049d047223 */ /* 0x000fe400000100b6 */
[----:B------:R-:W-:Y:S01]  /*58f0*/  FMUL.FTZ R148, R78, R6 ;  /* 0x000000064e947220 */ /* 0x000fe20000410000 */
[----:B------:R-:W4:Y:S01]  /*5900*/  MUFU.EX2 R150, R150 ;  /* 0x0000009600967308 */ /* 0x000f220000000800 */
[----:B-1----:R-:W-:Y:S02]  /*5910*/  FMUL.FTZ R140, R156, R5 ;  /* 0x000000059c8c7220 */ /* 0x002fe40000410000 */
[----:B------:R-:W-:Y:S02]  /*5920*/  FMUL.FTZ R184, R82, R169 ;  /* 0x000000a952b87220 */ /* 0x000fe40000410000 */
[----:B------:R-:W-:-:S02]  /*5930*/  FFMA.FTZ R4, R156, R4, R209 ;  /* 0x000000049c047223 */ /* 0x000fc400000100d1 */
[----:B------:R-:W-:Y:S01]  /*5940*/  FMUL.FTZ R146, R77, R6 ;  /* 0x000000064d927220 */ /* 0x000fe20000410000 */
[----:B------:R-:W1:Y:S01]  /*5950*/  MUFU.EX2 R148, R148 ;  /* 0x0000009400947308 */ /* 0x000e620000000800 */
[C---:B--2---:R-:W-:Y:S02]  /*5960*/  FMUL.FTZ R5, R155.reuse, R140 ;  /* 0x0000008c9b057220 */ /* 0x044fe40000410000 */
[----:B------:R-:W-:Y:S02]  /*5970*/  FFMA.FTZ R4, R155, R4, R184 ;  /* 0x000000049b047223 */ /* 0x000fe400000100b8 */
[----:B------:R-:W-:Y:S02]  /*5980*/  FMUL.FTZ R144, R76, R6 ;  /* 0x000000064c907220 */ /* 0x000fe40000410000 */
[C---:B0-----:R-:W-:Y:S01]  /*5990*/  FMUL.FTZ R5, R154.reuse, R5 ;  /* 0x000000059a057220 */ /* 0x041fe20000410000 */
[----:B------:R-:W0:Y:S01]  /*59a0*/  MUFU.EX2 R146, R146 ;  /* 0x0000009200927308 */ /* 0x000e220000000800 */
[----:B------:R-:W-:-:S02]  /*59b0*/  FFMA.FTZ R4, R154, R4, R211 ;  /* 0x000000049a047223 */ /* 0x000fc400000100d3 */
[----:B------:R-:W-:Y:S02]  /*59c0*/  FMUL.FTZ R142, R75, R6 ;  /* 0x000000064b8e7220 */ /* 0x000fe40000410000 */
[C---:B------:R-:W-:Y:S02]  /*59d0*/  FMUL.FTZ R5, R152.reuse, R5 ;  /* 0x0000000598057220 */ /* 0x040fe40000410000 */
[----:B------:R-:W-:Y:S01]  /*59e0*/  FFMA.FTZ R4, R152, R4, R213 ;  /* 0x0000000498047223 */ /* 0x000fe200000100d5 */
[----:B------:R-:W2:Y:S01]  /*59f0*/  MUFU.EX2 R144, R144 ;  /* 0x0000009000907308 */ /* 0x000ea20000000800 */
[----:B------:R-:W-:Y:S02]  /*5a00*/  FMUL.FTZ R140, R74, R6 ;  /* 0x000000064a8c7220 */ /* 0x000fe40000410000 */
[C---:B----4-:R-:W-:Y:S02]  /*5a10*/  FMUL.FTZ R5, R150.reuse, R5 ;  /* 0x0000000596057220 */ /* 0x050fe40000410000 */
[----:B------:R-:W-:-:S03]  /*5a20*/  FFMA.FTZ R4, R150, R4, R215 ;  /* 0x0000000496047223 */ /* 0x000fc600000100d7 */
[----:B------:R-:W4:Y:S01]  /*5a30*/  MUFU.EX2 R142, R142 ;  /* 0x0000008e008e7308 */ /* 0x000f220000000800 */
[----:B------:R-:W-:Y:S02]  /*5a40*/  FMUL.FTZ R174, R73, R6 ;  /* 0x0000000649ae7220 */ /* 0x000fe40000410000 */
[C---:B-1----:R-:W-:Y:S02]  /*5a50*/  FMUL.FTZ R5, R148.reuse, R5 ;  /* 0x0000000594057220 */ /* 0x042fe40000410000 */
[----:B------:R-:W-:-:S03]  /*5a60*/  FFMA.FTZ R4, R148, R4, R217 ;  /* 0x0000000494047223 */ /* 0x000fc600000100d9 */
[----:B------:R-:W1:Y:S01]  /*5a70*/  MUFU.EX2 R140, R140 ;  /* 0x0000008c008c7308 */ /* 0x000e620000000800 */
[C---:B0-----:R-:W-:Y:S01]  /*5a80*/  FMUL.FTZ R5, R146.reuse, R5 ;  /* 0x0000000592057220 */ /* 0x041fe20000410000 */
[----:B------:R-:W-:Y:S01]  /*5a90*/  PRMT R6, RZ, 0x5410, R93 ;  /* 0x00005410ff067816 */ /* 0x000fe2000000005d */
[----:B------:R-:W-:-:S05]  /*5aa0*/  FFMA.FTZ R4, R146, R4, R233 ;  /* 0x0000000492047223 */ /* 0x000fca00000100e9 */
[----:B------:R-:W0:Y:S01]  /*5ab0*/  MUFU.EX2 R174, R174 ;  /* 0x000000ae00ae7308 */ /* 0x000e220000000800 */
[C---:B--2---:R-:W-:Y:S02]  /*5ac0*/  FMUL.FTZ R5, R144.reuse, R5 ;  /* 0x0000000590057220 */ /* 0x044fe40000410000 */
[----:B------:R-:W-:Y:S02]  /*5ad0*/  FMUL.FTZ R231, R75, R6 ;  /* 0x000000064be77220 */ /* 0x000fe40000410000 */
[----:B------:R-:W-:Y:S01]  /*5ae0*/  FFMA.FTZ R4, R144, R4, R219 ;  /* 0x0000000490047223 */ /* 0x000fe200000100db */
[----:B------:R-:W-:Y:S01]  /*5af0*/  PRMT R6, RZ, 0x5410, R90 ;  /* 0x00005410ff067816 */ /* 0x000fe2000000005a */
[C---:B----4-:R-:W-:Y:S02]  /*5b00*/  FMUL.FTZ R5, R142.reuse, R5 ;  /* 0x000000058e057220 */ /* 0x050fe40000410000 */
[----:B------:R-:W-:Y:S02]  /*5b10*/  FFMA.FTZ R4, R142, R4, R231 ;  /* 0x000000048e047223 */ /* 0x000fe400000100e7 */
[----:B------:R-:W-:-:S02]  /*5b20*/  FMUL.FTZ R229, R73, R6 ;  /* 0x0000000649e57220 */ /* 0x000fc40000410000 */
[C---:B-1----:R-:W-:Y:S02]  /*5b30*/  FMUL.FTZ R5, R140.reuse, R5 ;  /* 0x000000058c057220 */ /* 0x042fe40000410000 */
[----:B------:R-:W-:Y:S02]  /*5b40*/  FFMA.FTZ R6, R140, R4, R221 ;  /* 0x000000048c067223 */ /* 0x000fe400000100dd */
[C---:B0-----:R-:W-:Y:S02]  /*5b50*/  FMUL.FTZ R4, R174.reuse, R5 ;  /* 0x00000005ae047220 */ /* 0x041fe40000410000 */
[----:B------:R-:W-:Y:S01]  /*5b60*/  FFMA.FTZ R5, R174, R6, R229 ;  /* 0x00000006ae057223 */ /* 0x000fe200000100e5 */
[----:B------:R-:W-:Y:S05]  /*5b70*/  @P0 BRA `(.L_x_2684) ;  /* 0x0000008000000947 */ /* 0x000fea0003800000 */
[----:B---3--:R-:W-:Y:S01]  /*5b80*/  ISETP.NE.AND P0, PT, R162, c[0x0][0x174], PT ;  /* 0x00005d00a2007a0c */ /* 0x008fe20003f05270 */
[----:B------:R-:W-:-:S12]  /*5b90*/  IMAD.MOV.U32 R189, RZ, RZ, 0x3f800000 ;  /* 0x3f800000ffbd7424 */ /* 0x000fd800078e00ff */
[----:B------:R-:W-:-:S04]  /*5ba0*/  @P0 IADD3 R7, -R126, c[0x0][0x174], RZ ;  /* 0x00005d007e070a10 */ /* 0x000fc80007ffe1ff */
[----:B------:R-:W-:-:S04]  /*5bb0*/  @P0 LEA.HI R6, R7, R7, RZ, 0x1 ;  /* 0x0000000707060211 */ /* 0x000fc800078f08ff */
[----:B------:R-:W-:-:S05]  /*5bc0*/  @P0 LOP3.LUT R6, R6, 0xfffffe, RZ, 0xc0, !PT ;  /* 0x00fffffe06060812 */ /* 0x000fca00078ec0ff */
[----:B------:R-:W-:-:S05]  /*5bd0*/  @P0 IMAD.IADD R6, R7, 0x1, -R6 ;  /* 0x0000000107060824 */ /* 0x000fca00078e0a06 */
[----:B------:R-:W-:-:S05]  /*5be0*/  @P0 LEA R6, R6, R25, 0x8 ;  /* 0x0000001906060211 */ /* 0x000fca00078e40ff */
[----:B------:R0:W1:Y:S02]  /*5bf0*/  @P0 LDS R189, [R6.X4+0x1d10] ;  /* 0x001d100006bd0984 */ /* 0x0000640000004800 */
.L_x_2684:
[----:B---3--:R-:W-:Y:S05]  /*5c00*/  BSYNC B0 ;  /* 0x0000000000007941 */ /* 0x008fea0003800000 */
.L_x_2683:
        /* <DEDUP_REMOVED lines=21> */
[C---:B--2---:R-:W-:Y:S01]  /*5d60*/  FMUL.FTZ R4, R138.reuse, R196 ;  /* 0x000000c48a047220 */ /* 0x044fe20000410000 */
[----:B------:R-:W-:Y:S01]  /*5d70*/  PRMT R201, RZ, 0x5410, R201 ;  /* 0x00005410ffc97816 */ /* 0x000fe200000000c9 */
[C---:B------:R-:W-:Y:S01]  /*5d80*/  FMUL.FTZ R177, R138.reuse, R198 ;  /* 0x000000c68ab17220 */ /* 0x040fe20000410000 */
[----:B------:R-:W-:Y:S01]  /*5d90*/  PRMT R197, RZ, 0x5410, R197 ;  /* 0x00005410ffc57816 */ /* 0x000fe200000000c5 */
[C---:B0-----:R-:W-:Y:S01]  /*5da0*/  FMUL.FTZ R6, R138.reuse, R200 ;  /* 0x000000c88a067220 */ /* 0x041fe20000410000 */
[----:B------:R-:W-:Y:S01]  /*5db0*/  PRMT R21, RZ, 0x5410, R21 ;  /* 0x00005410ff157816 */ /* 0x000fe20000000015 */
[C---:B------:R-:W-:Y:S01]  /*5dc0*/  FMUL.FTZ R173, R138.reuse, R201 ;  /* 0x000000c98aad7220 */ /* 0x040fe20000410000 */
[----:B------:R-:W-:Y:S01]  /*5dd0*/  PRMT R195, RZ, 0x5410, R195 ;  /* 0x00005410ffc37816 */ /* 0x000fe200000000c3 */
[C---:B------:R-:W-:Y:S01]  /*5de0*/  FMUL.FTZ R169, R138.reuse, R197 ;  /* 0x000000c58aa97220 */ /* 0x040fe20000410000 */
[----:B------:R-:W-:Y:S01]  /*5df0*/  PRMT R191, RZ, 0x5410, R191 ;  /* 0x00005410ffbf7816 */ /* 0x000fe200000000bf */
[----:B------:R-:W-:-:S02]  /*5e00*/  FMUL.FTZ R186, R138, R21 ;  /* 0x000000158aba7220 */ /* 0x000fc40000410000 */
[C---:B------:R-:W-:Y:S02]  /*5e10*/  FMUL.FTZ R193, R138.reuse, R195 ;  /* 0x000000c38ac17220 */ /* 0x040fe40000410000 */
        /* <DEDUP_REMOVED lines=19> */
[----:B------:R-:W0:Y:S02]  /*5f50*/  LDS.128 R4, [R141.X16+0x1900] ;  /* 0x001900008d047984 */ /* 0x000e24000000cc00 */
[----:B0-----:R-:W-:-:S02]  /*5f60*/  FFMA.FTZ R7, R5, R6, R7 ;  /* 0x0000000605077223 */ /* 0x001fc40000010007 */
[----:B------:R-:W-:Y:S01]  /*5f70*/  FMUL.FTZ R6, R4, R6 ;  /* 0x0000000604067220 */ /* 0x000fe20000410000 */
[----:B------:R-:W-:Y:S05]  /*5f80*/  BRA.DIV ~URZ, `(.L_x_2687) ;  /* 0x000041127f007947 */ /* 0x000fea000b800000 */
[----:B------:R0:W2:Y:S02]  /*5f90*/  SHFL.UP PT, R235, R6, 0x1, RZ ;  /* 0x0420000006eb7989 */ /* 0x0000a400000e00ff */
.L_x_2742:
        /* <DEDUP_REMOVED lines=21> */
[----:B------:R-:W-:Y:S02]  /*60f0*/  IMAD.MOV.U32 R186, RZ, RZ, R7 ;  /* 0x000000ffffba7224 */ /* 0x000fe400078e0007 */
[----:B------:R-:W-:Y:S01]  /*6100*/  IMAD.MOV.U32 R188, RZ, RZ, R6 ;  /* 0x000000ffffbc7224 */ /* 0x000fe200078e0006 */
[----:B------:R0:W3:Y:S04]  /*6110*/  SHFL.UP PT, R202, R6, 0x10, RZ ;  /* 0x0600000006ca7989 */ /* 0x0000e800000e00ff */
.L_x_2743:
[----:B------:R-:W-:Y:S01]  /*6120*/  ISETP.GE.AND P0, PT, R130, 0x10, PT ;  /* 0x000000108200780c */ /* 0x000fe20003f06270 */
[----:B0-----:R-:W-:Y:S01]  /*6130*/  IMAD.MOV.U32 R7, RZ, RZ, R188 ;  /* 0x000000ffff077224 */ /* 0x001fe200078e00bc */
[----:B------:R-:W-:-:S11]  /*6140*/  MOV R206, R186 ;  /* 0x000000ba00ce7202 */ /* 0x000fd60000000f00 */
        /* <DEDUP_REMOVED lines=8> */
[----:B-1----:R-:W-:Y:S05]  /*61d0*/  CALL.REL.NOINC `($__internal_112_$__cuda_sm70_shflsync_idx_p) ;  /* 0x00004db000007944 */ /* 0x002fea0003c00000 */
.L_x_2689:
[----:B------:R-:W-:Y:S05]  /*61e0*/  BRA.CONV ~URZ, `(.L_x_2690) ;  /* 0x000000637f007947 */ /* 0x000fea000b800000 */
[----:B0-----:R-:W-:Y:S01]  /*61f0*/  MOV R212, R206 ;  /* 0x000000ce00d47202 */ /* 0x001fe20000000f00 */
[----:B-1----:R-:W-:Y:S01]  /*6200*/  IMAD.MOV.U32 R210, RZ, RZ, 0x1f ;  /* 0x0000001fffd27424 */ /* 0x002fe200078e00ff */
[----:B------:R-:W-:Y:S01]  /*6210*/  MOV R237, 0xffffffff ;  /* 0xffffffff00ed7802 */ /* 0x000fe20000000f00 */
[----:B------:R-:W-:Y:S01]  /*6220*/  IMAD.MOV.U32 R235, RZ, RZ, 0x1f ;  /* 0x0000001fffeb7424 */ /* 0x000fe200078e00ff */
[----:B------:R-:W-:-:S02]  /*6230*/  MOV R4, 0x6250 ;  /* 0x0000625000047802 */ /* 0x000fc40000000f00 */
[----:B------:R-:W-:Y:S05]  /*6240*/  CALL.REL.NOINC `($__internal_112_$__cuda_sm70_shflsync_idx_p) ;  /* 0x00004d4000007944 */ /* 0x000fea0003c00000 */
.L_x_2690:
[----:B------:R-:W-:Y:S05]  /*6250*/  BRA.DIV ~URZ, `(.L_x_2691) ;  /* 0x000043827f007947 */ /* 0x000fea000b800000 */
[----:B------:R-:W2:Y:S04]  /*6260*/  SHFL.IDX PT, R18, R18, RZ, 0x1f ;  /* 0x00001fff12127589 */ /* 0x000ea800000e0000 */
[----:B------:R3:W4:Y:S04]  /*6270*/  SHFL.IDX PT, R5, R19, RZ, 0x1f ;  /* 0x00001fff13057589 */ /* 0x00072800000e0000 */
[----:B------:R3:W0:Y:S04]  /*6280*/  SHFL.UP PT, R186, R7, 0x1, RZ ;  /* 0x0420000007ba7989 */ /* 0x00062800000e00ff */
[----:B------:R3:W1:Y:S02]  /*6290*/  SHFL.UP PT, R188, R206, 0x1, RZ ;  /* 0x04200000cebc7989 */ /* 0x00066400000e00ff */
.L_x_2744:
[----:B---3--:R-:W3:Y:S01]  /*62a0*/  LDS.64 R6, [R141.X16+0x1900] ;  /* 0x001900008d067984 */ /* 0x008ee2000000ca00 */
[----:B--2---:R-:W-:-:S02]  /*62b0*/  IMAD.MOV.U32 R4, RZ, RZ, R18 ;  /* 0x000000ffff047224 */ /* 0x004fc400078e0012 */
[-C--:B01--4-:R-:W-:Y:S02]  /*62c0*/  @P1 FFMA.FTZ R5, R5, R186.reuse, R188 ;  /* 0x000000ba05051223 */ /* 0x093fe400000100bc */
[----:B------:R-:W-:Y:S02]  /*62d0*/  @P1 FMUL.FTZ R4, R4, R186 ;  /* 0x000000ba04041220 */ /* 0x000fe40000410000 */
[C---:B---3--:R-:W-:Y:S02]  /*62e0*/  FFMA.FTZ R7, R6.reuse, R5, R7 ;  /* 0x0000000506077223 */ /* 0x048fe40000010007 */
[----:B------:R-:W-:-:S05]  /*62f0*/  FMUL.FTZ R6, R6, R4 ;  /* 0x0000000406067220 */ /* 0x000fca0000410000 */
[----:B------:R0:W-:Y:S02]  /*6300*/  STS.128 [R141.X16+0x1900], R4 ;  /* 0x001900048d007388 */ /* 0x0001e4000000cc00 */
.L_x_2686:
[----:B------:R-:W-:Y:S05]  /*6310*/  BSYNC B0 ;  /* 0x0000000000007941 */ /* 0x000fea0003800000 */
.L_x_2685:
[----:B------:R-:W-:Y:S01]  /*6320*/  WARPSYNC 0xffffffff ;  /* 0xffffffff00007948 */ /* 0x000fe20003800000 */
[----:B------:R-:W-:Y:S01]  /*6330*/  BAR.SYNC.DEFER_BLOCKING 0x0 ;  /* 0x0000000000007b1d */ /* 0x000fe20000010000 */
[----:B01----:R-:W-:Y:S01]  /*6340*/  FMUL.FTZ R7, R174, R189 ;  /* 0x000000bdae077220 */ /* 0x003fe20000410000 */
[----:B------:R-:W-:Y:S01]  /*6350*/  ISETP.GE.AND P0, PT, R162, c[0x0][0x174], PT ;  /* 0x00005d00a2007a0c */ /* 0x000fe20003f06270 */
[----:B------:R-:W-:Y:S01]  /*6360*/  FFMA.FTZ R5, R174, R176, R193 ;  /* 0x000000b0ae057223 */ /* 0x000fe200000100c1 */
[----:B------:R-:W-:Y:S01]  /*6370*/  HFMA2.MMA R18, -RZ, RZ, 1.875, 0 ;  /* 0x3f800000ff127435 */ /* 0x000fe200000001ff */
        /* <DEDUP_REMOVED lines=17> */
[----:B------:R-:W-:-:S02]  /*6490*/  IMAD.MOV.U32 R19, RZ, RZ, RZ ;  /* 0x000000ffff137224 */ /* 0x000fc400078e00ff */
        /* <DEDUP_REMOVED lines=15> */
[C---:B------:R-:W-:Y:S02]  /*6590*/  FFMA.FTZ R180, R158.reuse, R205, R207 ;  /* 0x000000cd9eb47223 */ /* 0x040fe400000100cf */
[C---:B------:R-:W-:Y:S02]  /*65a0*/  FMUL.FTZ R7, R157.reuse, R4 ;  /* 0x000000049d077220 */ /* 0x040fe40000410000 */
        /* <DEDUP_REMOVED lines=28> */
.L_x_2745:
        /* <DEDUP_REMOVED lines=26> */
.L_x_2746:
        /* <DEDUP_REMOVED lines=11> */
.L_x_2693:
[----:B-12---:R-:W-:Y:S05]  /*69c0*/  BSYNC B0 ;  /* 0x0000000000007941 */ /* 0x006fea0003800000 */
.L_x_2692:
        /* <DEDUP_REMOVED lines=11> */
[-C--:B------:R-:W-:Y:S01]  /*6a80*/  MOV R4, R141.reuse ;  /* 0x0000008d00047202 */ /* 0x080fe20000000f00 */
        /* <DEDUP_REMOVED lines=12> */
[----:B------:R1:W-:Y:S01]  /*6b50*/  @!P1 STS.64 [R25.X8+0x2610], R18 ;  /* 0x0026101219009388 */ /* 0x0003e20000008a00 */
[----:B------:R-:W-:Y:S01]  /*6b60*/  FFMA.FTZ R194, R66, R194, R227 ;  /* 0x000000c242c27223 */ /* 0x000fe200000100e3 */
[----:B------:R-:W-:Y:S01]  /*6b70*/  ISETP.GE.AND P1, PT, R216, 0x41, PT ;  /* 0x00000041d800780c */ /* 0x000fe20003f26270 */
[----:B------:R-:W-:-:S02]  /*6b80*/  FMUL.FTZ R198, R198, R213 ;  /* 0x000000d5c6c67220 */ /* 0x000fc40000410000 */
[----:B------:R-:W-:Y:S01]  /*6b90*/  FFMA.FTZ R5, R65, R196, R194 ;  /* 0x000000c441057223 */ /* 0x000fe200000100c2 */
[----:B------:R-:W-:Y:S01]  /*6ba0*/  SHF.L.U64.HI R194, R23, 0x2, R0 ;  /* 0x0000000217c27819 */ /* 0x000fe20000010200 */
[----:B------:R-:W-:Y:S02]  /*6bb0*/  IMAD R6, R166, c[0x0][0x2b8], RZ ;  /* 0x0000ae00a6067a24 */ /* 0x000fe400078e02ff */
[----:B------:R-:W-:Y:S02]  /*6bc0*/  FFMA.FTZ R198, R64, R198, R5 ;  /* 0x000000c640c67223 */ /* 0x000fe40000010005 */
[----:B------:R-:W-:Y:S02]  /*6bd0*/  IMAD.MOV.U32 R5, RZ, RZ, RZ ;  /* 0x000000ffff057224 */ /* 0x000fe400078e00ff */
[----:B------:R-:W-:Y:S02]  /*6be0*/  FMUL.FTZ R200, R200, R215 ;  /* 0x000000d7c8c87220 */ /* 0x000fe40000410000 */
[----:B------:R-:W-:-:S04]  /*6bf0*/  IMAD.WIDE.U32 R4, R149, c[0x0][0x2b8], R4 ;  /* 0x0000ae0095047a25 */ /* 0x000fc800078e0004 */
[----:B------:R-:W-:Y:S02]  /*6c00*/  IMAD R223, R149, c[0x0][0x2bc], R6 ;  /* 0x0000af0095df7a24 */ /* 0x000fe400078e0206 */
[----:B------:R-:W-:Y:S01]  /*6c10*/  FFMA.FTZ R7, R63, R200, R198 ;  /* 0x000000c83f077223 */ /* 0x000fe200000100c6 */
[----:B------:R-:W-:Y:S01]  /*6c20*/  PRMT R200, RZ, 0x5410, R94 ;  /* 0x00005410ffc87816 */ /* 0x000fe2000000005e */
[----:B------:R-:W-:Y:S02]  /*6c30*/  FMUL.FTZ R201, R201, R217 ;  /* 0x000000d9c9c97220 */ /* 0x000fe40000410000 */
[----:B------:R-:W-:Y:S01]  /*6c40*/  IMAD.IADD R5, R5, 0x1, R223 ;  /* 0x0000000105057824 */ /* 0x000fe200078e02df */
[----:B------:R-:W-:Y:S01]  /*6c50*/  PRMT R223, RZ, 0x5410, R90 ;  /* 0x00005410ffdf7816 */ /* 0x000fe2000000005a */
[----:B------:R-:W-:Y:S02]  /*6c60*/  IMAD R20, R165, c[0x0][0x2c0], RZ ;  /* 0x0000b000a5147a24 */ /* 0x000fe400078e02ff */
[----:B------:R-:W-:Y:S01]  /*6c70*/  FFMA.FTZ R6, R62, R201, R7 ;  /* 0x000000c93e067223 */ /* 0x000fe20000010007 */
[----:B------:R-:W-:Y:S01]  /*6c80*/  PRMT R201, RZ, 0x5410, R93 ;  /* 0x00005410ffc97816 */ /* 0x000fe2000000005d */
[----:B------:R-:W-:-:S02]  /*6c90*/  FMUL.FTZ R199, R199, R184 ;  /* 0x000000b8c7c77220 */ /* 0x000fc40000410000 */
[C---:B------:R-:W-:Y:S02]  /*6ca0*/  IMAD R7, R147.reuse, c[0x0][0x2c4], R20 ;  /* 0x0000b10093077a24 */ /* 0x040fe400078e0214 */
[----:B------:R-:W-:-:S04]  /*6cb0*/  IMAD.WIDE.U32 R4, R147, c[0x0][0x2c0], R4 ;  /* 0x0000b00093047a25 */ /* 0x000fc800078e0004 */
[----:B0-----:R-:W-:Y:S01]  /*6cc0*/  FFMA.FTZ R176, R190, R189, R176 ;  /* 0x000000bdbeb07223 */ /* 0x001fe200000100b0 */
[----:B------:R-:W-:Y:S01]  /*6cd0*/  IADD3 R7, R5, R7, RZ ;  /* 0x0000000705077210 */ /* 0x000fe20007ffe0ff */
[----:B------:R-:W-:Y:S01]  /*6ce0*/  FFMA.FTZ R199, R61, R199, R6 ;  /* 0x000000c73dc77223 */ /* 0x000fe20000010006 */
[----:B------:R-:W-:Y:S01]  /*6cf0*/  IADD3 R190, R126, -c[0x0][0x174], RZ ;  /* 0x80005d007ebe7a10 */ /* 0x000fe20007ffe0ff */
[----:B------:R-:W-:Y:S01]  /*6d00*/  FFMA.FTZ R193, R174, R176, R193 ;  /* 0x000000b0aec17223 */ /* 0x000fe200000100c1 */
[----:B------:R-:W-:Y:S01]  /*6d10*/  LEA R20, P0, R4, c[0x0][0x320], 0x2 ;  /* 0x0000c80004147a11 */ /* 0x000fe200078010ff */
[----:B------:R-:W-:Y:S01]  /*6d20*/  FMUL.FTZ R197, R197, R219 ;  /* 0x000000dbc5c57220 */ /* 0x000fe20000410000 */
[----:B------:R-:W-:Y:S01]  /*6d30*/  IADD3 R6, P2, R2, R4, RZ ;  /* 0x0000000402067210 */ /* 0x000fe20007f5e0ff */
[----:B------:R-:W-:Y:S02]  /*6d40*/  FFMA.FTZ R140, R140, R193, R167 ;  /* 0x000000c18c8c7223 */ /* 0x000fe400000100a7 */
[----:B------:R-:W-:-:S02]  /*6d50*/  FFMA.FTZ R192, R60, R197, R199 ;  /* 0x000000c53cc07223 */ /* 0x000fc400000100c7 */
[----:B------:R-:W-:Y:S02]  /*6d60*/  FFMA.FTZ R169, R142, R140, R169 ;  /* 0x0000008c8ea97223 */ /* 0x000fe400000100a9 */
[----:B------:R-:W-:Y:S01]  /*6d70*/  FMUL.FTZ R5, R21, R186 ;  /* 0x000000ba15057220 */ /* 0x000fe20000410000 */
[----:B------:R-:W-:Y:S01]  /*6d80*/  LEA.HI.X R21, R4, c[0x0][0x324], R7, 0x2, P0 ;  /* 0x0000c90004157a11 */ /* 0x000fe200000f1407 */
[----:B------:R-:W-:Y:S01]  /*6d90*/  FFMA.FTZ R144, R144, R169, R171 ;  /* 0x000000a990907223 */ /* 0x000fe200000100ab */
[----:B------:R-:W-:Y:S01]  /*6da0*/  LEA R4, P0, R91, R20, 0x2 ;  /* 0x000000145b047211 */ /* 0x000fe200078010ff */
[----:B------:R-:W-:Y:S01]  /*6db0*/  FFMA.FTZ R199, R59, R5, R192 ;  /* 0x000000053bc77223 */ /* 0x000fe200000100c0 */
[----:B------:R-:W-:Y:S01]  /*6dc0*/  IADD3.X R7, R3, R7, RZ, P2, !PT ;  /* 0x0000000703077210 */ /* 0x000fe200017fe4ff */
[----:B------:R-:W-:Y:S01]  /*6dd0*/  FFMA.FTZ R173, R146, R144, R173 ;  /* 0x0000009092ad7223 */ /* 0x000fe200000100ad */
[----:B------:R-:W-:Y:S01]  /*6de0*/  LEA.HI.X R5, R91, R21, R89, 0x2, P0 ;  /* 0x000000155b057211 */ /* 0x000fe200000f1459 */
[----:B------:R-:W-:Y:S01]  /*6df0*/  FMUL.FTZ R195, R195, R221 ;  /* 0x000000ddc3c37220 */ /* 0x000fe20000410000 */
[----:B------:R-:W-:Y:S01]  /*6e00*/  ISETP.GE.AND P0, PT, R216, 0x1, PT ;  /* 0x00000001d800780c */ /* 0x000fe20003f06270 */
[----:B------:R-:W-:-:S02]  /*6e10*/  FFMA.FTZ R148, R148, R173, R175 ;  /* 0x000000ad94947223 */ /* 0x000fc400000100af */
[----:B------:R-:W-:Y:S02]  /*6e20*/  FMUL.FTZ R142, R138, R178 ;  /* 0x000000b28a8e7220 */ /* 0x000fe40000410000 */
[----:B------:R-:W-:Y:S02]  /*6e30*/  FFMA.FTZ R177, R150, R148, R177 ;  /* 0x0000009496b17223 */ /* 0x000fe400000100b1 */
[----:B------:R-:W-:Y:S02]  /*6e40*/  FFMA.FTZ R195, R58, R195, R199 ;  /* 0x000000c33ac37223 */ /* 0x000fe400000100c7 */
[----:B------:R-:W-:Y:S02]  /*6e50*/  FFMA.FTZ R152, R152, R177, R179 ;  /* 0x000000b198987223 */ /* 0x000fe400000100b3 */
[----:B------:R-:W-:Y:S01]  /*6e60*/  IMAD R199, R190, -0x400, RZ ;  /* 0xfffffc00bec77824 */ /* 0x000fe200078e02ff */
[----:B------:R-:W-:Y:S01]  /*6e70*/  LEA.HI.SX32 R190, R164, R164, 0x1b ;  /* 0x000000a4a4be7211 */ /* 0x000fe200078fdaff */
[----:B------:R-:W-:Y:S01]  /*6e80*/  FFMA.FTZ R181, R154, R152, R181 ;  /* 0x000000989ab57223 */ /* 0x000fe200000100b5 */
[----:B------:R-:W-:Y:S01]  /*6e90*/  PRMT R154, RZ, 0x5410, R103 ;  /* 0x00005410ff9a7816 */ /* 0x000fe20000000067 */
[----:B------:R-:W-:-:S02]  /*6ea0*/  FMUL.FTZ R142, R71, R142 ;  /* 0x0000008e478e7220 */ /* 0x000fc40000410000 */
[----:B------:R-:W-:Y:S01]  /*6eb0*/  FFMA.FTZ R155, R155, R181, R168 ;  /* 0x000000b59b9b7223 */ /* 0x000fe200000100a8 */
[----:B------:R-:W-:Y:S01]  /*6ec0*/  PRMT R168, RZ, 0x5410, R100 ;  /* 0x00005410ffa87816 */ /* 0x000fe20000000064 */
[----:B------:R-:W-:Y:S01]  /*6ed0*/  FMUL.FTZ R191, R191, R188 ;  /* 0x000000bcbfbf7220 */ /* 0x000fe20000410000 */
[----:B------:R0:W-:Y:S01]  /*6ee0*/  STS [R190.X4+0x854], R142 ;  /* 0x0008548ebe007388 */ /* 0x0001e20000004800 */
[----:B------:R-:W-:Y:S02]  /*6ef0*/  FFMA.FTZ R183, R156, R155, R183 ;  /* 0x0000009b9cb77223 */ /* 0x000fe400000100b7 */
[C---:B-1----:R-:W-:Y:S02]  /*6f00*/  FMUL.FTZ R18, R138.reuse, R182 ;  /* 0x000000b68a127220 */ /* 0x042fe40000410000 */
[----:B------:R-:W-:Y:S02]  /*6f10*/  FMUL.FTZ R171, R138, R209 ;  /* 0x000000d18aab7220 */ /* 0x000fe40000410000 */
[----:B------:R-:W-:Y:S01]  /*6f20*/  FFMA.FTZ R157, R157, R183, R170 ;  /* 0x000000b79d9d7223 */ /* 0x000fe200000100aa */
[----:B------:R-:W-:Y:S01]  /*6f30*/  PRMT R170, RZ, 0x5410, R99 ;  /* 0x00005410ffaa7816 */ /* 0x000fe20000000063 */
[----:B------:R-:W-:-:S02]  /*6f40*/  FMUL.FTZ R174, R56, R191 ;  /* 0x000000bf38ae7220 */ /* 0x000fc40000410000 */
[----:B0-----:R-:W-:Y:S02]  /*6f50*/  FMUL.FTZ R142, R138, R215 ;  /* 0x000000d78a8e7220 */ /* 0x001fe40000410000 */
[----:B------:R-:W-:Y:S02]  /*6f60*/  FMUL.FTZ R18, R67, R18 ;  /* 0x0000001243127220 */ /* 0x000fe40000410000 */
[----:B------:R-:W-:Y:S02]  /*6f70*/  FMUL.FTZ R171, R66, R171 ;  /* 0x000000ab42ab7220 */ /* 0x000fe40000410000 */
[----:B------:R-:W-:Y:S01]  /*6f80*/  FFMA.FTZ R185, R158, R157, R185 ;  /* 0x0000009d9eb97223 */ /* 0x000fe200000100b9 */
[----:B------:R0:W-:Y:S01]  /*6f90*/  STS [R190.X4+0x864], R18 ;  /* 0x00086412be007388 */ /* 0x0001e20000004800 */
[C---:B------:R-:W-:Y:S01]  /*6fa0*/  FMUL.FTZ R191, R138.reuse, R203 ;  /* 0x000000cb8abf7220 */ /* 0x040fe20000410000 */
[----:B------:R-:W-:Y:S01]  /*6fb0*/  PRMT R158, RZ, 0x5410, R102 ;  /* 0x00005410ff9e7816 */ /* 0x000fe20000000066 */
[C---:B------:R-:W-:Y:S01]  /*6fc0*/  FMUL.FTZ R19, R138.reuse, R207 ;  /* 0x000000cf8a137220 */ /* 0x040fe20000410000 */
[----:B------:R1:W-:Y:S01]  /*6fd0*/  STS [R190.X4+0x868], R171 ;  /* 0x000868abbe007388 */ /* 0x0003e20000004800 */
[----:B------:R-:W-:-:S02]  /*6fe0*/  FMUL.FTZ R146, R138, R211 ;  /* 0x000000d38a927220 */ /* 0x000fc40000410000 */
[----:B------:R-:W-:Y:S02]  /*6ff0*/  FMUL.FTZ R142, R63, R142 ;  /* 0x0000008e3f8e7220 */ /* 0x000fe40000410000 */
[----:B------:R-:W-:Y:S02]  /*7000*/  FFMA.FTZ R159, R159, R185, R172 ;  /* 0x000000b99f9f7223 */ /* 0x000fe400000100ac */
[----:B------:R-:W-:Y:S01]  /*7010*/  FMUL.FTZ R191, R72, R191 ;  /* 0x000000bf48bf7220 */ /* 0x000fe20000410000 */
[----:B------:R2:W-:Y:S01]  /*7020*/  STS [R190.X4+0x874], R142 ;  /* 0x0008748ebe007388 */ /* 0x0005e20000004800 */
[----:B------:R-:W-:Y:S02]  /*7030*/  FMUL.FTZ R19, R68, R19 ;  /* 0x0000001344137220 */ /* 0x000fe40000410000 */
[----:B------:R-:W-:Y:S01]  /*7040*/  FMUL.FTZ R146, R65, R146 ;  /* 0x0000009241927220 */ /* 0x000fe20000410000 */
[----:B------:R-:W-:Y:S01]  /*7050*/  STS [R190.X4+0x850], R191 ;  /* 0x000850bfbe007388 */ /* 0x000fe20000004800 */
[----:B------:R-:W-:-:S02]  /*7060*/  FMUL.FTZ R150, R138, R184 ;  /* 0x000000b88a967220 */ /* 0x000fc40000410000 */
[C---:B0-----:R-:W-:Y:S01]  /*7070*/  FMUL.FTZ R18, R138.reuse, R186 ;  /* 0x000000ba8a127220 */ /* 0x041fe20000410000 */
[----:B------:R-:W-:Y:S01]  /*7080*/  STS [R190.X4+0x860], R19 ;  /* 0x00086013be007388 */ /* 0x000fe20000004800 */
[----:B-1----:R-:W-:Y:S01]  /*7090*/  FMUL.FTZ R171, R138, R221 ;  /* 0x000000dd8aab7220 */ /* 0x002fe20000410000 */
[----:B--2---:R-:W-:Y:S01]  /*70a0*/  PRMT R142, RZ, 0x5410, R161 ;  /* 0x00005410ff8e7816 */ /* 0x004fe200000000a1 */
[----:B------:R-:W-:Y:S01]  /*70b0*/  FFMA.FTZ R187, R160, R159, R187 ;  /* 0x0000009fa0bb7223 */ /* 0x000fe200000100bb */
[----:B------:R0:W-:Y:S01]  /*70c0*/  STS [R190.X4+0x86c], R146 ;  /* 0x00086c92be007388 */ /* 0x0001e20000004800 */
[----:B------:R-:W-:Y:S01]  /*70d0*/  FMUL.FTZ R150, R61, R150 ;  /* 0x000000963d967220 */ /* 0x000fe20000410000 */
[----:B------:R-:W-:Y:S01]  /*70e0*/  PRMT R160, RZ, 0x5410, R101 ;  /* 0x00005410ffa07816 */ /* 0x000fe20000000065 */
[----:B------:R-:W-:Y:S02]  /*70f0*/  FADD.FTZ R167, R195, R174 ;  /* 0x000000aec3a77221 */ /* 0x000fe40000010000 */
[----:B------:R-:W-:Y:S01]  /*7100*/  FMUL.FTZ R18, R59, R18 ;  /* 0x000000123b127220 */ /* 0x000fe20000410000 */
[----:B------:R1:W-:Y:S01]  /*7110*/  STS [R190.X4+0x87c], R150 ;  /* 0x00087c96be007388 */ /* 0x0003e20000004800 */
[----:B------:R-:W-:-:S02]  /*7120*/  FMUL.FTZ R171, R58, R171 ;  /* 0x000000ab3aab7220 */ /* 0x000fc40000410000 */
[C---:B------:R-:W-:Y:S01]  /*7130*/  FMUL.FTZ R195, R138.reuse, R205 ;  /* 0x000000cd8ac37220 */ /* 0x040fe20000410000 */
[----:B0-----:R-:W-:Y:S01]  /*7140*/  PRMT R146, RZ, 0x5410, R105 ;  /* 0x00005410ff927816 */ /* 0x001fe20000000069 */
[C---:B------:R-:W-:Y:S01]  /*7150*/  FMUL.FTZ R174, R138.reuse, R180 ;  /* 0x000000b48aae7220 */ /* 0x040fe20000410000 */
[----:B------:R-:W-:Y:S01]  /*7160*/  STS [R190.X4+0x884], R18 ;  /* 0x00088412be007388 */ /* 0x000fe20000004800 */
[C---:B------:R-:W-:Y:S02]  /*7170*/  FMUL.FTZ R175, R138.reuse, R213 ;  /* 0x000000d58aaf7220 */ /* 0x040fe40000410000 */
[C---:B------:R-:W-:Y:S01]  /*7180*/  FMUL.FTZ R179, R138.reuse, R217 ;  /* 0x000000d98ab37220 */ /* 0x040fe20000410000 */
[----:B------:R0:W-:Y:S01]  /*7190*/  STS [R190.X4+0x888], R171 ;  /* 0x000888abbe007388 */ /* 0x0001e20000004800 */
[C---:B------:R-:W-:Y:S01]  /*71a0*/  FMUL.FTZ R19, R138.reuse, R219 ;  /* 0x000000db8a137220 */ /* 0x040fe20000410000 */
[----:B-1----:R-:W-:Y:S01]  /*71b0*/  PRMT R150, RZ, 0x5410, R104 ;  /* 0x00005410ff967816 */ /* 0x002fe20000000068 */
[----:B------:R-:W-:-:S02]  /*71c0*/  FMUL.FTZ R191, R138, R188 ;  /* 0x000000bc8abf7220 */ /* 0x000fc40000410000 */
[C---:B------:R-:W-:Y:S02]  /*71d0*/  FFMA.FTZ R203, -R88.reuse, R142, R203 ;  /* 0x0000008e58cb7223 */ /* 0x040fe400000101cb */
[----:B------:R-:W-:Y:S02]  /*71e0*/  FMUL.FTZ R138, R88, R187 ;  /* 0x000000bb588a7220 */ /* 0x000fe40000410000 */
[C---:B------:R-:W-:Y:S02]  /*71f0*/  FFMA.FTZ R178, -R87.reuse, R146, R178 ;  /* 0x0000009257b27223 */ /* 0x040fe400000101b2 */
[----:B0-----:R-:W-:Y:S02]  /*7200*/  FMUL.FTZ R171, R87, R159 ;  /* 0x0000009f57ab7220 */ /* 0x001fe40000410000 */
[----:B------:R-:W-:Y:S02]  /*7210*/  FFMA.FTZ R18, R138, R203, RZ ;  /* 0x000000cb8a127223 */ /* 0x000fe400000100ff */
[----:B------:R-:W-:-:S02]  /*7220*/  FMUL.FTZ R175, R64, R175 ;  /* 0x000000af40af7220 */ /* 0x000fc40000410000 */
[C---:B------:R-:W-:Y:S02]  /*7230*/  FFMA.FTZ R205, -R86.reuse, R150, R205 ;  /* 0x0000009656cd7223 */ /* 0x040fe400000101cd */
[----:B------:R-:W-:Y:S01]  /*7240*/  FMUL.FTZ R156, R86, R185 ;  /* 0x000000b9569c7220 */ /* 0x000fe20000410000 */
[----:B------:R0:W-:Y:S01]  /*7250*/  STS [R190.X4+0x870], R175 ;  /* 0x000870afbe007388 */ /* 0x0001e20000004800 */
[----:B------:R-:W-:Y:S02]  /*7260*/  FFMA.FTZ R18, R171, R178, R18 ;  /* 0x000000b2ab127223 */ /* 0x000fe40000010012 */
[----:B------:R-:W-:Y:S02]  /*7270*/  FFMA.FTZ R180, -R85, R154, R180 ;  /* 0x0000009a55b47223 */ /* 0x000fe400000101b4 */
[----:B------:R-:W-:Y:S02]  /*7280*/  FFMA.FTZ R18, R156, R205, R18 ;  /* 0x000000cd9c127223 */ /* 0x000fe40000010012 */
[----:B------:R-:W-:-:S02]  /*7290*/  FMUL.FTZ R179, R62, R179 ;  /* 0x000000b33eb37220 */ /* 0x000fc40000410000 */
[C---:B------:R-:W-:Y:S02]  /*72a0*/  FFMA.FTZ R207, -R84.reuse, R158, R207 ;  /* 0x0000009e54cf7223 */ /* 0x040fe400000101cf */
[----:B0-----:R-:W-:Y:S01]  /*72b0*/  FMUL.FTZ R175, R85, R157 ;  /* 0x0000009d55af7220 */ /* 0x001fe20000410000 */
[----:B------:R0:W-:Y:S01]  /*72c0*/  STS [R190.X4+0x878], R179 ;  /* 0x000878b3be007388 */ /* 0x0001e20000004800 */
[----:B------:R-:W-:Y:S02]  /*72d0*/  FMUL.FTZ R172, R84, R183 ;  /* 0x000000b754ac7220 */ /* 0x000fe40000410000 */
[----:B------:R-:W-:Y:S02]  /*72e0*/  FFMA.FTZ R18, R175, R180, R18 ;  /* 0x000000b4af127223 */ /* 0x000fe40000010012 */
[----:B------:R-:W-:Y:S02]  /*72f0*/  IMAD.SHL.U32 R197, R23, 0x4, RZ ;  /* 0x0000000417c57824 */ /* 0x000fe400078e00ff */
[----:B------:R-:W-:Y:S01]  /*7300*/  IMAD R192, R194, c[0x0][0x2d0], RZ ;  /* 0x0000b400c2c07a24 */ /* 0x000fe200078e02ff */
[----:B------:R-:W-:Y:S01]  /*7310*/  PRMT R194, RZ, 0x5410, R96 ;  /* 0x00005410ffc27816 */ /* 0x000fe20000000060 */
[----:B------:R-:W-:-:S02]  /*7320*/  FFMA.FTZ R182, -R83, R160, R182 ;  /* 0x000000a053b67223 */ /* 0x000fc400000101b6 */
[----:B0-----:R-:W-:Y:S02]  /*7330*/  FMUL.FTZ R179, R83, R155 ;  /* 0x0000009b53b37220 */ /* 0x001fe40000410000 */
[----:B------:R-:W-:Y:S02]  /*7340*/  FFMA.FTZ R18, R172, R207, R18 ;  /* 0x000000cfac127223 */ /* 0x000fe40000010012 */
[----:B------:R-:W-:Y:S02]  /*7350*/  FMUL.FTZ R174, R69, R174 ;  /* 0x000000ae45ae7220 */ /* 0x000fe40000410000 */
[----:B------:R-:W-:Y:S02]  /*7360*/  FMUL.FTZ R191, R56, R191 ;  /* 0x000000bf38bf7220 */ /* 0x000fe40000410000 */
[----:B------:R-:W-:Y:S01]  /*7370*/  IMAD R189, R197, c[0x0][0x2d4], R192 ;  /* 0x0000b500c5bd7a24 */ /* 0x000fe200078e02c0 */
[----:B------:R0:W-:Y:S01]  /*7380*/  STS [R190.X4+0x85c], R174 ;  /* 0x00085caebe007388 */ /* 0x0001e20000004800 */
[----:B------:R-:W-:-:S02]  /*7390*/  FFMA.FTZ R209, -R82, R168, R209 ;  /* 0x000000a852d17223 */ /* 0x000fc400000101d1 */
[----:B------:R-:W-:Y:S01]  /*73a0*/  FMUL.FTZ R192, R82, R181 ;  /* 0x000000b552c07220 */ /* 0x000fe20000410000 */
[----:B------:R1:W-:Y:S01]  /*73b0*/  STS [R190.X4+0x88c], R191 ;  /* 0x00088cbfbe007388 */ /* 0x0003e20000004800 */
[----:B------:R-:W-:Y:S02]  /*73c0*/  FFMA.FTZ R18, R179, R182, R18 ;  /* 0x000000b6b3127223 */ /* 0x000fe40000010012 */
[----:B------:R-:W-:Y:S02]  /*73d0*/  FMUL.FTZ R195, R70, R195 ;  /* 0x000000c346c37220 */ /* 0x000fe40000410000 */
[----:B------:R-:W-:Y:S01]  /*73e0*/  FMUL.FTZ R19, R60, R19 ;  /* 0x000000133c137220 */ /* 0x000fe20000410000 */
[----:B0-----:R-:W-:Y:S01]  /*73f0*/  PRMT R174, RZ, 0x5410, R98 ;  /* 0x00005410ffae7816 */ /* 0x001fe20000000062 */
[----:B------:R-:W-:Y:S01]  /*7400*/  FFMA.FTZ R196, -R81, R170, R211 ;  /* 0x000000aa51c47223 */ /* 0x000fe200000101d3 */
[----:B------:R0:W-:Y:S01]  /*7410*/  STS [R190.X4+0x858], R195 ;  /* 0x000858c3be007388 */ /* 0x0001e20000004800 */
[----:B------:R-:W-:-:S02]  /*7420*/  FFMA.FTZ R18, R192, R209, R18 ;  /* 0x000000d1c0127223 */ /* 0x000fc40000010012 */
[----:B-1----:R-:W-:Y:S01]  /*7430*/  FMUL.FTZ R191, R81, R152 ;  /* 0x0000009851bf7220 */ /* 0x002fe20000410000 */
[----:B------:R1:W-:Y:S01]  /*7440*/  STS [R190.X4+0x880], R19 ;  /* 0x00088013be007388 */ /* 0x0003e20000004800 */
[C---:B------:R-:W-:Y:S02]  /*7450*/  FFMA.FTZ R213, -R80.reuse, R174, R213 ;  /* 0x000000ae50d57223 */ /* 0x040fe400000101d5 */
[----:B------:R-:W-:Y:S02]  /*7460*/  FMUL.FTZ R198, R80, R177 ;  /* 0x000000b150c67220 */ /* 0x000fe40000410000 */
[----:B------:R-:W-:Y:S01]  /*7470*/  FFMA.FTZ R18, R191, R196, R18 ;  /* 0x000000c4bf127223 */ /* 0x000fe20000010012 */
[----:B0-----:R-:W-:Y:S01]  /*7480*/  PRMT R195, RZ, 0x5410, R95 ;  /* 0x00005410ffc37816 */ /* 0x001fe2000000005f */
[----:B------:R-:W-:Y:S01]  /*7490*/  IMAD.WIDE R20, R199, 0x4, R20 ;  /* 0x00000004c7147825 */ /* 0x000fe200078e0214 */
[----:B-1----:R-:W-:-:S03]  /*74a0*/  PRMT R190, RZ, 0x5410, R97 ;  /* 0x00005410ffbe7816 */ /* 0x002fc60000000061 */
[C---:B------:R-:W-:Y:S02]  /*74b0*/  FMUL.FTZ R199, R79.reuse, R148 ;  /* 0x000000944fc77220 */ /* 0x040fe40000410000 */
[----:B------:R-:W-:Y:S02]  /*74c0*/  FFMA.FTZ R18, R198, R213, R18 ;  /* 0x000000d5c6127223 */ /* 0x000fe40000010012 */
[----:B------:R-:W-:Y:S02]  /*74d0*/  FFMA.FTZ R215, -R79, R190, R215 ;  /* 0x000000be4fd77223 */ /* 0x000fe400000101d7 */
[----:B------:R-:W-:Y:S02]  /*74e0*/  FFMA.FTZ R204, -R77, R195, R184 ;  /* 0x000000c34dcc7223 */ /* 0x000fe400000101b8 */
[C---:B------:R-:W-:Y:S02]  /*74f0*/  FFMA.FTZ R217, -R78.reuse, R194, R217 ;  /* 0x000000c24ed97223 */ /* 0x040fe400000101d9 */
[----:B------:R-:W-:-:S02]  /*7500*/  FMUL.FTZ R184, R78, R173 ;  /* 0x000000ad4eb87220 */ /* 0x000fc40000410000 */
[----:B------:R-:W-:Y:S02]  /*7510*/  FFMA.FTZ R18, R199, R215, R18 ;  /* 0x000000d7c7127223 */ /* 0x000fe40000010012 */
[----:B------:R-:W-:Y:S02]  /*7520*/  FMUL.FTZ R211, R77, R144 ;  /* 0x000000904dd37220 */ /* 0x000fe40000410000 */
[----:B------:R-:W-:Y:S02]  /*7530*/  FFMA.FTZ R18, R184, R217, R18 ;  /* 0x000000d9b8127223 */ /* 0x000fe40000010012 */
[----:B------:R-:W-:Y:S02]  /*7540*/  FFMA.FTZ R206, -R75, R201, R186 ;  /* 0x000000c94bce7223 */ /* 0x000fe400000101ba */
[C---:B------:R-:W-:Y:S02]  /*7550*/  FFMA.FTZ R219, -R76.reuse, R200, R219 ;  /* 0x000000c84cdb7223 */ /* 0x040fe400000101db */
[----:B------:R-:W-:-:S02]  /*7560*/  FMUL.FTZ R186, R76, R169 ;  /* 0x000000a94cba7220 */ /* 0x000fc40000410000 */
[----:B------:R-:W-:Y:S02]  /*7570*/  FFMA.FTZ R18, R211, R204, R18 ;  /* 0x000000ccd3127223 */ /* 0x000fe40000010012 */
[----:B------:R-:W-:Y:S02]  /*7580*/  FFMA.FTZ R208, -R74, R202, R221 ;  /* 0x000000ca4ad07223 */ /* 0x000fe400000101dd */
[----:B------:R-:W-:Y:S02]  /*7590*/  FMUL.FTZ R221, R75, R140 ;  /* 0x0000008c4bdd7220 */ /* 0x000fe40000410000 */
[----:B------:R-:W-:Y:S02]  /*75a0*/  FFMA.FTZ R18, R186, R219, R18 ;  /* 0x000000dbba127223 */ /* 0x000fe40000010012 */
[----:B------:R-:W-:Y:S02]  /*75b0*/  FFMA.FTZ R210, -R73, R223, R188 ;  /* 0x000000df49d27223 */ /* 0x000fe400000101bc */
        /* <DEDUP_REMOVED lines=11> */
[----:B------:R-:W-:-:S03]  /*7670*/  SHF.R.S32.HI R18, RZ, 0x1f, R25 ;  /* 0x0000001fff127819 */ /* 0x000fc60000011419 */
[----:B------:R-:W0:Y:S02]  /*7680*/  LDS R227, [R214.X4+0x850] ;  /* 0x00085000d6e37984 */ /* 0x000e240000004800 */
[----:B------:R-:W-:-:S04]  /*7690*/  IMAD R18, R18, c[0x0][0x2d0], RZ ;  /* 0x0000b40012127a24 */ /* 0x000fc800078e02ff */
[----:B------:R-:W-:Y:S01]  /*76a0*/  IMAD R19, R25, c[0x0][0x2d4], R18 ;  /* 0x0000b50019137a24 */ /* 0x000fe200078e0212 */
[----:B------:R-:W-:-:S03]  /*76b0*/  LEA R18, P0, R6, c[0x0][0x320], 0x2 ;  /* 0x0000c80006127a11 */ /* 0x000fc600078010ff */
[----:B------:R-:W-:-:S05]  /*76c0*/  IMAD.IADD R19, R7, 0x1, R19 ;  /* 0x0000000107137824 */ /* 0x000fca00078e0213 */
[----:B------:R-:W-:-:S05]  /*76d0*/  LEA.HI.X R19, R6, c[0x0][0x324], R19, 0x2, P0 ;  /* 0x0000c90006137a11 */ /* 0x000fca00000f1413 */
[----:B0-----:R0:W-:Y:S02]  /*76e0*/  RED.E.ADD.F32.FTZ.RN.STRONG.GPU [R18.64], R227 ;  /* 0x000000e31200798e */ /* 0x0011e4000c10e784 */
.L_x_2697:
[----:B------:R-:W-:Y:S05]  /*76f0*/  BSYNC B0 ;  /* 0x0000000000007941 */ /* 0x000fea0003800000 */
.L_x_2696:
[----:B------:R1:W2:Y:S01]  /*7700*/  LDS R7, [R212.X4+0x950] ;  /* 0x00095000d4077984 */ /* 0x0002a20000004800 */
[----:B------:R-:W-:Y:S01]  /*7710*/  BSSY B0, `(.L_x_2698) ;  /* 0x0000008000007945 */ /* 0x000fe20003800000 */
[----:B------:R-:W-:Y:S01]  /*7720*/  FADD.FTZ R6, R218, R229 ;  /* 0x000000e5da067221 */ /* 0x000fe20000010000 */
[C---:B0-----:R-:W-:Y:S02]  /*7730*/  IADD3 R18, R141.reuse, 0x80, RZ ;  /* 0x000000808d127810 */ /* 0x041fe40007ffe0ff */
[----:B------:R-:W-:Y:S01]  /*7740*/  IADD3 R214, R141, 0xc0, RZ ;  /* 0x000000c08dd67810 */ /* 0x000fe20007ffe0ff */
[----:B------:R-:W-:Y:S05]  /*7750*/  @!P1 BRA `(.L_x_2699) ;  /* 0x0000003000009947 */ /* 0x000fea0003800000 */
[----:B------:R-:W-:-:S04]  /*7760*/  IMAD.WIDE.U32 R20, R197, c[0x0][0x2d0], R20 ;  /* 0x0000b400c5147a25 */ /* 0x000fc800078e0014 */
[----:B------:R-:W-:-:S05]  /*7770*/  IMAD.IADD R21, R21, 0x1, R189 ;  /* 0x0000000115157824 */ /* 0x000fca00078e02bd */
[----:B--2---:R0:W-:Y:S02]  /*7780*/  RED.E.ADD.F32.FTZ.RN.STRONG.GPU [R20.64+-0xf00], R7 ;  /* 0xfff100071400798e */ /* 0x0041e4000c10e784 */
.L_x_2699:
[----:B------:R-:W-:Y:S05]  /*7790*/  BSYNC B0 ;  /* 0x0000000000007941 */ /* 0x000fea0003800000 */
.L_x_2698:
[-C--:B------:R-:W-:Y:S01]  /*77a0*/  LEA.HI.SX32 R18, R18, R141.reuse, 0x1b ;  /* 0x0000008d12127211 */ /* 0x080fe200078fdaff */
[----:B------:R-:W-:Y:S01]  /*77b0*/  BSSY B0, `(.L_x_2700) ;  /* 0x000000d000007945 */ /* 0x000fe20003800000 */
[----:B------:R-:W-:Y:S02]  /*77c0*/  ISETP.GE.AND P6, PT, R216, 0x81, PT ;  /* 0x00000081d800780c */ /* 0x000fe40003fc6270 */
[----:B0-----:R-:W-:Y:S01]  /*77d0*/  IADD3 R20, R141, 0x100, RZ ;  /* 0x000001008d147810 */ /* 0x001fe20007ffe0ff */
[----:B--2---:R0:W2:Y:S01]  /*77e0*/  LDS R7, [R18.X4+0xa50] ;  /* 0x000a500012077984 */ /* 0x0040a20000004800 */
        /* <DEDUP_REMOVED lines=9> */
.L_x_2701:
[----:B0-----:R-:W-:Y:S05]  /*7880*/  BSYNC B0 ;  /* 0x0000000000007941 */ /* 0x001fea0003800000 */
.L_x_2700:
[----:B--2---:R0:W2:Y:S01]  /*7890*/  LDS R7, [R214.X4+0xb50] ;  /* 0x000b5000d6077984 */ /* 0x0040a20000004800 */
[----:B------:R-:W-:Y:S01]  /*78a0*/  BSSY B0, `(.L_x_2702) ;  /* 0x0000005000007945 */ /* 0x000fe20003800000 */
[----:B------:R-:W-:Y:S02]  /*78b0*/  IADD3 R18, R141, 0x140, RZ ;  /* 0x000001408d127810 */ /* 0x000fe40007ffe0ff */
[----:B------:R-:W-:Y:S01]  /*78c0*/  LEA.HI.SX32 R20, R20, R141, 0x1b ;  /* 0x0000008d14147211 */ /* 0x000fe200078fdaff */
[----:B------:R-:W-:Y:S05]  /*78d0*/  @!P0 BRA `(.L_x_2703) ;  /* 0x0000001000008947 */ /* 0x000fea0003800000 */
[----:B--2---:R2:W-:Y:S02]  /*78e0*/  RED.E.ADD.F32.FTZ.RN.STRONG.GPU [R4.64+-0xd00], R7 ;  /* 0xfff300070400798e */ /* 0x0045e4000c10e784 */
.L_x_2703:
[----:B------:R-:W-:Y:S05]  /*78f0*/  BSYNC B0 ;  /* 0x0000000000007941 */ /* 0x000fea0003800000 */
.L_x_2702:
[----:B--2---:R2:W3:Y:S01]  /*7900*/  LDS R7, [R20.X4+0xc50] ;  /* 0x000c500014077984 */ /* 0x0044e20000004800 */
[----:B------:R-:W-:Y:S01]  /*7910*/  BSSY B0, `(.L_x_2704) ;  /* 0x0000005000007945 */ /* 0x000fe20003800000 */
[----:B-1----:R-:W-:-:S02]  /*7920*/  IADD3 R212, R141, 0x180, RZ ;  /* 0x000001808dd47810 */ /* 0x002fc40007ffe0ff */
[----:B------:R-:W-:Y:S01]  /*7930*/  LEA.HI.SX32 R18, R18, R141, 0x1b ;  /* 0x0000008d12127211 */ /* 0x000fe200078fdaff */
[----:B------:R-:W-:Y:S05]  /*7940*/  @!P1 BRA `(.L_x_2705) ;  /* 0x0000001000009947 */ /* 0x000fea0003800000 */
[----:B---3--:R1:W-:Y:S02]  /*7950*/  RED.E.ADD.F32.FTZ.RN.STRONG.GPU [R4.64+-0xc00], R7 ;  /* 0xfff400070400798e */ /* 0x0083e4000c10e784 */
.L_x_2705:
[----:B------:R-:W-:Y:S05]  /*7960*/  BSYNC B0 ;  /* 0x0000000000007941 */ /* 0x000fea0003800000 */
.L_x_2704:
[----:B-1-3--:R1:W3:Y:S01]  /*7970*/  LDS R7, [R18.X4+0xd50] ;  /* 0x000d500012077984 */ /* 0x00a2e20000004800 */
[----:B------:R-:W-:Y:S01]  /*7980*/  BSSY B0, `(.L_x_2706) ;  /* 0x0000005000007945 */ /* 0x000fe20003800000 */
[----:B--2---:R-:W-:Y:S02]  /*7990*/  IADD3 R20, R141, 0x1c0, RZ ;  /* 0x000001c08d147810 */ /* 0x004fe40007ffe0ff */
[----:B------:R-:W-:Y:S01]  /*79a0*/  LEA.HI.SX32 R212, R212, R141, 0x1b ;  /* 0x0000008dd4d47211 */ /* 0x000fe200078fdaff */
[----:B------:R-:W-:Y:S05]  /*79b0*/  @!P2 BRA `(.L_x_2707) ;  /* 0x000000100000a947 */ /* 0x000fea0003800000 */
[----:B---3--:R2:W-:Y:S02]  /*79c0*/  RED.E.ADD.F32.FTZ.RN.STRONG.GPU [R4.64+-0xb00], R7 ;  /* 0xfff500070400798e */ /* 0x0085e4000c10e784 */
.L_x_2707:
[----:B------:R-:W-:Y:S05]  /*79d0*/  BSYNC B0 ;  /* 0x0000000000007941 */ /* 0x000fea0003800000 */
.L_x_2706:
[----:B--23--:R2:W3:Y:S01]  /*79e0*/  LDS R7, [R212.X4+0xe50] ;  /* 0x000e5000d4077984 */ /* 0x00c4e20000004800 */
[----:B------:R-:W-:Y:S01]  /*79f0*/  BSSY B0, `(.L_x_2708) ;  /* 0x0000005000007945 */ /* 0x000fe20003800000 */
[----:B-1----:R-:W-:Y:S02]  /*7a00*/  IADD3 R18, R141, 0x200, RZ ;  /* 0x000002008d127810 */ /* 0x002fe40007ffe0ff */
[----:B------:R-:W-:Y:S01]  /*7a10*/  LEA.HI.SX32 R20, R20, R141, 0x1b ;  /* 0x0000008d14147211 */ /* 0x000fe200078fdaff */
[----:B------:R-:W-:Y:S05]  /*7a20*/  @!P3 BRA `(.L_x_2709) ;  /* 0x000000100000b947 */ /* 0x000fea0003800000 */
[----:B---3--:R1:W-:Y:S02]  /*7a30*/  RED.E.ADD.F32.FTZ.RN.STRONG.GPU [R4.64+-0xa00], R7 ;  /* 0xfff600070400798e */ /* 0x0083e4000c10e784 */
.L_x_2709:
[----:B------:R-:W-:Y:S05]  /*7a40*/  BSYNC B0 ;  /* 0x0000000000007941 */ /* 0x000fea0003800000 */
.L_x_2708:
[----:B-1-3--:R1:W3:Y:S01]  /*7a50*/  LDS R7, [R20.X4+0xf50] ;  /* 0x000f500014077984 */ /* 0x00a2e20000004800 */
[----:B------:R-:W-:Y:S01]  /*7a60*/  BSSY B0, `(.L_x_2710) ;  /* 0x0000004000007945 */ /* 0x000fe20003800000 */
[----:B------:R-:W-:Y:S01]  /*7a70*/  LEA.HI.SX32 R18, R18, R141, 0x1b ;  /* 0x0000008d12127211 */ /* 0x000fe200078fdaff */
[----:B------:R-:W-:Y:S05]  /*7a80*/  @!P4 BRA `(.L_x_2711) ;  /* 0x000000100000c947 */ /* 0x000fea0003800000 */
[----:B---3--:R3:W-:Y:S02]  /*7a90*/  RED.E.ADD.F32.FTZ.RN.STRONG.GPU [R4.64+-0x900], R7 ;  /* 0xfff700070400798e */ /* 0x0087e4000c10e784 */
.L_x_2711:
[----:B------:R-:W-:Y:S05]  /*7aa0*/  BSYNC B0 ;  /* 0x0000000000007941 */ /* 0x000fea0003800000 */
.L_x_2710:
[----:B---3--:R3:W4:Y:S01]  /*7ab0*/  LDS R7, [R18.X4+0x1050] ;  /* 0x0010500012077984 */ /* 0x0087220000004800 */
[----:B------:R-:W-:Y:S01]  /*7ac0*/  BSSY B0, `(.L_x_2712) ;  /* 0x0000005000007945 */ /* 0x000fe20003800000 */
[----:B-1----:R-:W-:-:S02]  /*7ad0*/  IADD3 R20, R141, 0x240, RZ ;  /* 0x000002408d147810 */ /* 0x002fc40007ffe0ff */
[----:B--2---:R-:W-:Y:S01]  /*7ae0*/  IADD3 R212, R141, 0x280, RZ ;  /* 0x000002808dd47810 */ /* 0x004fe20007ffe0ff */
[----:B------:R-:W-:Y:S05]  /*7af0*/  @!P5 BRA `(.L_x_2713) ;  /* 0x000000100000d947 */ /* 0x000fea0003800000 */
[----:B----4-:R1:W-:Y:S02]  /*7b00*/  RED.E.ADD.F32.FTZ.RN.STRONG.GPU [R4.64+-0x800], R7 ;  /* 0xfff800070400798e */ /* 0x0103e4000c10e784 */
.L_x_2713:
[----:B------:R-:W-:Y:S05]  /*7b10*/  BSYNC B0 ;  /* 0x0000000000007941 */ /* 0x000fea0003800000 */
.L_x_2712:
[-C--:B------:R-:W-:Y:S01]  /*7b20*/  LEA.HI.SX32 R20, R20, R141.reuse, 0x1b ;  /* 0x0000008d14147211 */ /* 0x080fe200078fdaff */
[----:B------:R-:W-:Y:S01]  /*7b30*/  BSSY B0, `(.L_x_2714) ;  /* 0x000000d000007945 */ /* 0x000fe20003800000 */
[----:B------:R-:W-:Y:S02]  /*7b40*/  ISETP.GE.AND P6, PT, R216, 0x241, PT ;  /* 0x00000241d800780c */ /* 0x000fe40003fc6270 */
[----:B---3--:R-:W-:Y:S01]  /*7b50*/  IADD3 R18, R141, 0x2c0, RZ ;  /* 0x000002c08d127810 */ /* 0x008fe20007ffe0ff */
[----:B-1--4-:R1:W2:Y:S01]  /*7b60*/  LDS R7, [R20.X4+0x1150] ;  /* 0x0011500014077984 */ /* 0x0122a20000004800 */
        /* <DEDUP_REMOVED lines=9> */
.L_x_2715:
[----:B-1----:R-:W-:Y:S05]  /*7c00*/  BSYNC B0 ;  /* 0x0000000000007941 */ /* 0x002fea0003800000 */
.L_x_2714:
[----:B--2---:R1:W2:Y:S01]  /*7c10*/  LDS R7, [R212.X4+0x1250] ;  /* 0x00125000d4077984 */ /* 0x0042a20000004800 */
[----:B------:R-:W-:Y:S01]  /*7c20*/  BSSY B0, `(.L_x_2716) ;  /* 0x0000005000007945 */ /* 0x000fe20003800000 */
[----:B------:R-:W-:Y:S02]  /*7c30*/  IADD3 R20, R141, 0x300, RZ ;  /* 0x000003008d147810 */ /* 0x000fe40007ffe0ff */
[----:B------:R-:W-:Y:S01]  /*7c40*/  LEA.HI.SX32 R18, R18, R141, 0x1b ;  /* 0x0000008d12127211 */ /* 0x000fe200078fdaff */
[----:B------:R-:W-:Y:S05]  /*7c50*/  @!P0 BRA `(.L_x_2717) ;  /* 0x0000001000008947 */ /* 0x000fea0003800000 */
[----:B--2---:R2:W-:Y:S02]  /*7c60*/  RED.E.ADD.F32.FTZ.RN.STRONG.GPU [R4.64+-0x600], R7 ;  /* 0xfffa00070400798e */ /* 0x0045e4000c10e784 */
.L_x_2717:
[----:B------:R-:W-:Y:S05]  /*7c70*/  BSYNC B0 ;  /* 0x0000000000007941 */ /* 0x000fea0003800000 */
.L_x_2716:
[----:B--2---:R2:W3:Y:S01]  /*7c80*/  LDS R7, [R18.X4+0x1350] ;  /* 0x0013500012077984 */ /* 0x0044e20000004800 */
[----:B------:R-:W-:Y:S01]  /*7c90*/  BSSY B0, `(.L_x_2718) ;  /* 0x0000005000007945 */ /* 0x000fe20003800000 */
[----:B-1----:R-:W-:-:S02]  /*7ca0*/  IADD3 R212, R141, 0x340, RZ ;  /* 0x000003408dd47810 */ /* 0x002fc40007ffe0ff */
[----:B------:R-:W-:Y:S01]  /*7cb0*/  LEA.HI.SX32 R20, R20, R141, 0x1b ;  /* 0x0000008d14147211 */ /* 0x000fe200078fdaff */
[----:B------:R-:W-:Y:S05]  /*7cc0*/  @!P1 BRA `(.L_x_2719) ;  /* 0x0000001000009947 */ /* 0x000fea0003800000 */
[----:B---3--:R1:W-:Y:S02]  /*7cd0*/  RED.E.ADD.F32.FTZ.RN.STRONG.GPU [R4.64+-0x500], R7 ;  /* 0xfffb00070400798e */ /* 0x0083e4000c10e784 */
.L_x_2719:
[----:B------:R-:W-:Y:S05]  /*7ce0*/  BSYNC B0 ;  /* 0x0000000000007941 */ /* 0x000fea0003800000 */
.L_x_2718:
[----:B-1-3--:R1:W3:Y:S01]  /*7cf0*/  LDS R7, [R20.X4+0x1450] ;  /* 0x0014500014077984 */ /* 0x00a2e20000004800 */
[----:B------:R-:W-:Y:S01]  /*7d00*/  BSSY B0, `(.L_x_2720) ;  /* 0x0000005000007945 */ /* 0x000fe20003800000 */
[----:B--2---:R-:W-:Y:S02]  /*7d10*/  IADD3 R18, R141, 0x380, RZ ;  /* 0x000003808d127810 */ /* 0x004fe40007ffe0ff */
[----:B------:R-:W-:Y:S01]  /*7d20*/  LEA.HI.SX32 R212, R212, R141, 0x1b ;  /* 0x0000008dd4d47211 */ /* 0x000fe200078fdaff */
[----:B------:R-:W-:Y:S05]  /*7d30*/  @!P2 BRA `(.L_x_2721) ;  /* 0x000000100000a947 */ /* 0x000fea0003800000 */
[----:B---3--:R2:W-:Y:S02]  /*7d40*/  RED.E.ADD.F32.FTZ.RN.STRONG.GPU [R4.64+-0x400], R7 ;  /* 0xfffc00070400798e */ /* 0x0085e4000c10e784 */
.L_x_2721:
[----:B------:R-:W-:Y:S05]  /*7d50*/  BSYNC B0 ;  /* 0x0000000000007941 */ /* 0x000fea0003800000 */
.L_x_2720:
[----:B--23--:R2:W3:Y:S01]  /*7d60*/  LDS R7, [R212.X4+0x1550] ;  /* 0x00155000d4077984 */ /* 0x00c4e20000004800 */
[----:B------:R-:W-:Y:S01]  /*7d70*/  BSSY B0, `(.L_x_2722) ;  /* 0x0000005000007945 */ /* 0x000fe20003800000 */
[----:B-1----:R-:W-:Y:S02]  /*7d80*/  IADD3 R20, R141, 0x3c0, RZ ;  /* 0x000003c08d147810 */ /* 0x002fe40007ffe0ff */
[----:B------:R-:W-:Y:S01]  /*7d90*/  LEA.HI.SX32 R18, R18, R141, 0x1b ;  /* 0x0000008d12127211 */ /* 0x000fe200078fdaff */
[----:B------:R-:W-:Y:S05]  /*7da0*/  @!P3 BRA `(.L_x_2723) ;  /* 0x000000100000b947 */ /* 0x000fea0003800000 */
[----:B---3--:R1:W-:Y:S02]  /*7db0*/  RED.E.ADD.F32.FTZ.RN.STRONG.GPU [R4.64+-0x300], R7 ;  /* 0xfffd00070400798e */ /* 0x0083e4000c10e784 */
.L_x_2723:
[----:B------:R-:W-:Y:S05]  /*7dc0*/  BSYNC B0 ;  /* 0x0000000000007941 */ /* 0x000fea0003800000 */
.L_x_2722:
[----:B-1-3--:R1:W3:Y:S01]  /*7dd0*/  LDS R7, [R18.X4+0x1650] ;  /* 0x0016500012077984 */ /* 0x00a2e20000004800 */
[----:B------:R-:W-:Y:S01]  /*7de0*/  BSSY B0, `(.L_x_2724) ;  /* 0x0000004000007945 */ /* 0x000fe20003800000 */
[----:B------:R-:W-:Y:S01]  /*7df0*/  LEA.HI.SX32 R20, R20, R141, 0x1b ;  /* 0x0000008d14147211 */ /* 0x000fe200078fdaff */
[----:B------:R-:W-:Y:S05]  /*7e00*/  @!P4 BRA `(.L_x_2725) ;  /* 0x000000100000c947 */ /* 0x000fea0003800000 */
[----:B---3--:R3:W-:Y:S02]  /*7e10*/  RED.E.ADD.F32.FTZ.RN.STRONG.GPU [R4.64+-0x200], R7 ;  /* 0xfffe00070400798e */ /* 0x0087e4000c10e784 */
.L_x_2725:
[----:B------:R-:W-:Y:S05]  /*7e20*/  BSYNC B0 ;  /* 0x0000000000007941 */ /* 0x000fea0003800000 */
.L_x_2724:
[----:B---3--:R3:W4:Y:S01]  /*7e30*/  LDS R7, [R20.X4+0x1750] ;  /* 0x0017500014077984 */ /* 0x0087220000004800 */
[----:B------:R-:W-:Y:S01]  /*7e40*/  BSSY B0, `(.L_x_2726) ;  /* 0x0000003000007945 */ /* 0x000fe20003800000 */
[----:B------:R-:W-:Y:S05]  /*7e50*/  @!P5 BRA `(.L_x_2727) ;  /* 0x000000100000d947 */ /* 0x000fea0003800000 */
[----:B----4-:R4:W-:Y:S02]  /*7e60*/  RED.E.ADD.F32.FTZ.RN.STRONG.GPU [R4.64+-0x100], R7 ;  /* 0xffff00070400798e */ /* 0x0109e4000c10e784 */
.L_x_2727:
[----:B------:R-:W-:Y:S05]  /*7e70*/  BSYNC B0 ;  /* 0x0000000000007941 */ /* 0x000fea0003800000 */
.L_x_2726:
[----:B----4-:R-:W4:Y:S01]  /*7e80*/  SHFL.DOWN PT, R5, R6, 0x1, 0x1f ;  /* 0x08201f0006057f89 */ /* 0x010f2200000e0000 */
[----:B------:R-:W-:Y:S01]  /*7e90*/  ISETP.GT.AND P0, PT, R130, 0x1e, PT ;  /* 0x0000001e8200780c */ /* 0x000fe20003f04270 */
[----:B------:R-:W-:Y:S01]  /*7ea0*/  FMUL.FTZ R7, R136, R176 ;  /* 0x000000b088077220 */ /* 0x000fe20000410000 */
[----:B------:R-:W-:Y:S01]  /*7eb0*/  ISETP.NE.AND P1, PT, R130, RZ, PT ;  /* 0x000000ff8200720c */ /* 0x000fe20003f25270 */
[----:B------:R-:W5:Y:S01]  /*7ec0*/  SHFL.DOWN PT, R4, R167, 0x1, 0x1f ;  /* 0x08201f00a7047f89 */ /* 0x000f6200000e0000 */
[----:B------:R-:W-:Y:S01]  /*7ed0*/  ISETP.NE.AND P2, PT, R141, RZ, PT ;  /* 0x000000ff8d00720c */ /* 0x000fe20003f45270 */
[----:B------:R-:W-:Y:S01]  /*7ee0*/  FMUL.FTZ R7, R210, R7 ;  /* 0x00000007d2077220 */ /* 0x000fe20000410000 */
[----:B------:R-:W-:Y:S01]  /*7ef0*/  BSSY B0, `(.L_x_2728) ;  /* 0x0000075000007945 */ /* 0x000fe20003800000 */
        /* <DEDUP_REMOVED lines=8> */
[----:B----4-:R-:W-:Y:S02]  /*7f80*/  @!P0 FADD.FTZ R6, R6, R5 ;  /* 0x0000000506068221 */ /* 0x010fe40000010000 */
[----:B------:R-:W-:Y:S02]  /*7f90*/  FADD.FTZ R46, R199, R46 ;  /* 0x0000002ec72e7221 */ /* 0x000fe40000010000 */
[----:B-----5:R-:W-:Y:S01]  /*7fa0*/  @!P0 FADD.FTZ R167, R167, R4 ;  /* 0x00000004a7a78221 */ /* 0x020fe20000010000 */
[----:B------:R-:W4:Y:S01]  /*7fb0*/  SHFL.DOWN PT, R5, R6, 0x2, 0x1f ;  /* 0x08401f0006057f89 */ /* 0x000f2200000e0000 */
[----:B------:R-:W-:Y:S01]  /*7fc0*/  ISETP.GT.AND P0, PT, R130, 0x1d, PT ;  /* 0x0000001d8200780c */ /* 0x000fe20003f04270 */
[----:B------:R-:W-:Y:S02]  /*7fd0*/  FADD.FTZ R49, R198, R49 ;  /* 0x00000031c6317221 */ /* 0x000fe40000010000 */
[----:B------:R-:W5:Y:S01]  /*7fe0*/  SHFL.DOWN PT, R4, R167, 0x2, 0x1f ;  /* 0x08401f00a7047f89 */ /* 0x000f6200000e0000 */
        /* <DEDUP_REMOVED lines=8> */
[----:B----4-:R-:W-:Y:S02]  /*8070*/  @!P0 FADD.FTZ R6, R6, R5 ;  /* 0x0000000506068221 */ /* 0x010fe40000010000 */
[----:B------:R-:W-:Y:S02]  /*8080*/  FMUL.FTZ R5, R136, R193 ;  /* 0x000000c188057220 */ /* 0x000fe40000410000 */
[----:B-----5:R-:W-:Y:S01]  /*8090*/  @!P0 FADD.FTZ R167, R167, R4 ;  /* 0x00000004a7a78221 */ /* 0x020fe20000010000 */
[----:B------:R-:W4:Y:S01]  /*80a0*/  SHFL.DOWN PT, R19, R6, 0x4, 0x1f ;  /* 0x08801f0006137f89 */ /* 0x000f2200000e0000 */
[----:B------:R-:W-:Y:S01]  /*80b0*/  ISETP.GT.AND P0, PT, R130, 0x1b, PT ;  /* 0x0000001b8200780c */ /* 0x000fe20003f04270 */
[----:B------:R-:W-:Y:S02]  /*80c0*/  FMUL.FTZ R5, R208, R5 ;  /* 0x00000005d0057220 */ /* 0x000fe40000410000 */
[----:B------:R-:W5:Y:S02]  /*80d0*/  SHFL.DOWN PT, R4, R167, 0x4, 0x1f ;  /* 0x08801f00a7047f89 */ /* 0x000f6400000e0000 */
[----:B------:R-:W-:-:S02]  /*80e0*/  FFMA.FTZ R193, R202, R193, R5 ;  /* 0x000000c1cac17223 */ /* 0x000fc40000010005 */
[----:B------:R-:W-:Y:S02]  /*80f0*/  FMUL.FTZ R5, R136, R140 ;  /* 0x0000008c88057220 */ /* 0x000fe40000410000 */
[----:B------:R-:W-:Y:S02]  /*8100*/  FADD.FTZ R38, R193, R38 ;  /* 0x00000026c1267221 */ /* 0x000fe40000010000 */
[----:B------:R-:W-:-:S04]  /*8110*/  FMUL.FTZ R5, R206, R5 ;  /* 0x00000005ce057220 */ /* 0x000fc80000410000 */
[----:B------:R-:W-:Y:S02]  /*8120*/  FFMA.FTZ R140, R201, R140, R5 ;  /* 0x0000008cc98c7223 */ /* 0x000fe40000010005 */
[-C--:B------:R-:W-:Y:S02]  /*8130*/  FMUL.FTZ R5, R136, R144.reuse ;  /* 0x0000009088057220 */ /* 0x080fe40000410000 */
[----:B------:R-:W-:Y:S02]  /*8140*/  FADD.FTZ R39, R140, R39 ;  /* 0x000000278c277221 */ /* 0x000fe40000010000 */
[----:B------:R-:W-:Y:S02]  /*8150*/  FMUL.FTZ R5, R204, R5 ;  /* 0x00000005cc057220 */ /* 0x000fe40000410000 */
[----:B----4-:R-:W-:Y:S02]  /*8160*/  @!P0 FADD.FTZ R6, R6, R19 ;  /* 0x0000001306068221 */ /* 0x010fe40000010000 */
[----:B------:R-:W-:-:S02]  /*8170*/  FFMA.FTZ R144, R195, R144, R5 ;  /* 0x00000090c3907223 */ /* 0x000fc40000010005 */
[----:B-----5:R-:W-:Y:S01]  /*8180*/  @!P0 FADD.FTZ R167, R167, R4 ;  /* 0x00000004a7a78221 */ /* 0x020fe20000010000 */
[----:B------:R-:W4:Y:S01]  /*8190*/  SHFL.DOWN PT, R7, R6, 0x8, 0x1f ;  /* 0x09001f0006077f89 */ /* 0x000f2200000e0000 */
[----:B------:R-:W-:Y:S01]  /*81a0*/  ISETP.GT.AND P0, PT, R130, 0x17, PT ;  /* 0x000000178200780c */ /* 0x000fe20003f04270 */
[C---:B------:R-:W-:Y:S02]  /*81b0*/  FMUL.FTZ R4, R136.reuse, R169 ;  /* 0x000000a988047220 */ /* 0x040fe40000410000 */
[----:B-1----:R-:W1:Y:S01]  /*81c0*/  SHFL.DOWN PT, R18, R167, 0x8, 0x1f ;  /* 0x09001f00a7127f89 */ /* 0x002e6200000e0000 */
[----:B------:R-:W-:Y:S02]  /*81d0*/  FMUL.FTZ R5, R136, R152 ;  /* 0x0000009888057220 */ /* 0x000fe40000410000 */
[----:B------:R-:W-:Y:S02]  /*81e0*/  FMUL.FTZ R4, R219, R4 ;  /* 0x00000004db047220 */ /* 0x000fe40000410000 */
[----:B------:R-:W-:-:S02]  /*81f0*/  FMUL.FTZ R5, R196, R5 ;  /* 0x00000005c4057220 */ /* 0x000fc40000410000 */
[----:B------:R-:W-:Y:S02]  /*8200*/  FFMA.FTZ R169, R200, R169, R4 ;  /* 0x000000a9c8a97223 */ /* 0x000fe40000010004 */
[----:B------:R-:W-:Y:S02]  /*8210*/  FMUL.FTZ R4, R136, R173 ;  /* 0x000000ad88047220 */ /* 0x000fe40000410000 */
[----:B------:R-:W-:Y:S02]  /*8220*/  FFMA.FTZ R152, R170, R152, R5 ;  /* 0x00000098aa987223 */ /* 0x000fe40000010005 */
[----:B------:R-:W-:Y:S02]  /*8230*/  FMUL.FTZ R217, R217, R4 ;  /* 0x00000004d9d97220 */ /* 0x000fe40000410000 */
[C---:B------:R-:W-:Y:S02]  /*8240*/  FMUL.FTZ R4, R136.reuse, R148 ;  /* 0x0000009488047220 */ /* 0x040fe40000410000 */
[----:B------:R-:W-:-:S02]  /*8250*/  FMUL.FTZ R5, R136, R155 ;  /* 0x0000009b88057220 */ /* 0x000fc40000410000 */
[----:B------:R-:W-:Y:S02]  /*8260*/  FMUL.FTZ R215, R215, R4 ;  /* 0x00000004d7d77220 */ /* 0x000fe40000410000 */
[----:B----4-:R-:W-:Y:S02]  /*8270*/  @!P0 FADD.FTZ R6, R6, R7 ;  /* 0x0000000706068221 */ /* 0x010fe40000010000 */
[----:B------:R-:W-:Y:S02]  /*8280*/  FMUL.FTZ R4, R136, R177 ;  /* 0x000000b188047220 */ /* 0x000fe40000410000 */
[----:B-1----:R-:W-:Y:S01]  /*8290*/  @!P0 FADD.FTZ R167, R167, R18 ;  /* 0x00000012a7a78221 */ /* 0x002fe20000010000 */
[----:B------:R-:W1:Y:S01]  /*82a0*/  SHFL.DOWN PT, R7, R6, 0x10, 0x1f ;  /* 0x0a001f0006077f89 */ /* 0x000e6200000e0000 */
[----:B------:R-:W-:Y:S01]  /*82b0*/  FMUL.FTZ R4, R213, R4 ;  /* 0x00000004d5047220 */ /* 0x000fe20000410000 */
[----:B------:R-:W-:Y:S01]  /*82c0*/  ISETP.GT.AND P0, PT, R130, 0xf, PT ;  /* 0x0000000f8200780c */ /* 0x000fe20003f04270 */
[----:B------:R-:W-:Y:S01]  /*82d0*/  FMUL.FTZ R5, R182, R5 ;  /* 0x00000005b6057220 */ /* 0x000fe20000410000 */
[----:B------:R-:W4:Y:S01]  /*82e0*/  SHFL.DOWN PT, R18, R167, 0x10, 0x1f ;  /* 0x0a001f00a7127f89 */ /* 0x000f2200000e0000 */
[----:B------:R-:W-:-:S02]  /*82f0*/  FFMA.FTZ R177, R174, R177, R4 ;  /* 0x000000b1aeb17223 */ /* 0x000fc40000010004 */
[----:B------:R-:W-:Y:S02]  /*8300*/  FMUL.FTZ R4, R136, R181 ;  /* 0x000000b588047220 */ /* 0x000fe40000410000 */
[----:B------:R-:W-:Y:S02]  /*8310*/  FFMA.FTZ R160, R160, R155, R5 ;  /* 0x0000009ba0a07223 */ /* 0x000fe40000010005 */
[----:B------:R-:W-:Y:S02]  /*8320*/  FMUL.FTZ R4, R209, R4 ;  /* 0x00000004d1047220 */ /* 0x000fe40000410000 */
[----:B------:R-:W-:Y:S02]  /*8330*/  FFMA.FTZ R217, R194, R173, R217 ;  /* 0x000000adc2d97223 */ /* 0x000fe400000100d9 */
[----:B------:R-:W-:Y:S02]  /*8340*/  FFMA.FTZ R181, R168, R181, R4 ;  /* 0x000000b5a8b57223 */ /* 0x000fe40000010004 */
[----:B------:R-:W-:-:S02]  /*8350*/  FMUL.FTZ R4, R136, R183 ;  /* 0x000000b788047220 */ /* 0x000fc40000410000 */
[----:B------:R-:W-:Y:S02]  /*8360*/  FFMA.FTZ R148, R190, R148, R215 ;  /* 0x00000094be947223 */ /* 0x000fe400000100d7 */
[----:B------:R-:W-:Y:S02]  /*8370*/  FMUL.FTZ R4, R207, R4 ;  /* 0x00000004cf047220 */ /* 0x000fe40000410000 */
[----:B------:R-:W-:Y:S02]  /*8380*/  FADD.FTZ R36, R169, R36 ;  /* 0x00000024a9247221 */ /* 0x000fe40000010000 */
[----:B-1----:R-:W-:Y:S02]  /*8390*/  @!P0 FADD.FTZ R6, R6, R7 ;  /* 0x0000000706068221 */ /* 0x002fe40000010000 */
[----:B------:R-:W-:Y:S02]  /*83a0*/  FMUL.FTZ R7, R136, R157 ;  /* 0x0000009d88077220 */ /* 0x000fe40000410000 */
[----:B------:R-:W-:Y:S01]  /*83b0*/  FFMA.FTZ R183, R158, R183, R4 ;  /* 0x000000b79eb77223 */ /* 0x000fe20000010004 */
[----:B------:R-:W-:Y:S01]  /*83c0*/  MOV R4, R6 ;  /* 0x0000000600047202 */ /* 0x000fe20000000f00 */
[----:B------:R-:W-:-:S02]  /*83d0*/  FMUL.FTZ R7, R180, R7 ;  /* 0x00000007b4077220 */ /* 0x000fc40000410000 */
[----:B----4-:R-:W-:Y:S02]  /*83e0*/  @!P0 FADD.FTZ R167, R167, R18 ;  /* 0x00000012a7a78221 */ /* 0x010fe40000010000 */
[----:B------:R-:W-:Y:S02]  /*83f0*/  FFMA.FTZ R154, R154, R157, R7 ;  /* 0x0000009d9a9a7223 */ /* 0x000fe40000010007 */
[C---:B------:R-:W-:Y:S02]  /*8400*/  FMUL.FTZ R6, R136.reuse, R185 ;  /* 0x000000b988067220 */ /* 0x040fe40000410000 */
[C---:B------:R-:W-:Y:S02]  /*8410*/  FMUL.FTZ R7, R136.reuse, R159 ;  /* 0x0000009f88077220 */ /* 0x040fe40000410000 */
[----:B------:R-:W-:Y:S02]  /*8420*/  FMUL.FTZ R136, R136, R187 ;  /* 0x000000bb88887220 */ /* 0x000fe40000410000 */
[----:B------:R-:W-:-:S02]  /*8430*/  IMAD.MOV.U32 R5, RZ, RZ, R167 ;  /* 0x000000ffff057224 */ /* 0x000fc400078e00a7 */
[----:B------:R-:W-:Y:S02]  /*8440*/  FMUL.FTZ R6, R205, R6 ;  /* 0x00000006cd067220 */ /* 0x000fe40000410000 */
[----:B------:R-:W-:Y:S01]  /*8450*/  FMUL.FTZ R7, R178, R7 ;  /* 0x00000007b2077220 */ /* 0x000fe20000410000 */
[----:B------:R1:W-:Y:S01]  /*8460*/  @!P1 STS.64 [R125.X8+0x18d8], R4 ;  /* 0x0018d8047d009388 */ /* 0x0003e20000008a00 */
[----:B------:R-:W-:Y:S02]  /*8470*/  FMUL.FTZ R136, R203, R136 ;  /* 0x00000088cb887220 */ /* 0x000fe40000410000 */
[----:B------:R-:W-:Y:S02]  /*8480*/  FFMA.FTZ R185, R150, R185, R6 ;  /* 0x000000b996b97223 */ /* 0x000fe40000010006 */
        /* <DEDUP_REMOVED lines=13> */
[----:B------:R-:W-:Y:S01]  /*8560*/  FADD.FTZ R24, R187, R24 ;  /* 0x00000018bb187221 */ /* 0x000fe20000010000 */
[----:B------:R-:W-:Y:S06]  /*8570*/  BAR.SYNC.DEFER_BLOCKING 0x0 ;  /* 0x0000000000007b1d */ /* 0x000fec0000010000 */
[----:B------:R-:W-:Y:S05]  /*8580*/  @P2 BRA `(.L_x_2729) ;  /* 0x000000b000002947 */ /* 0x000fea0003800000 */
[----:B-1----:R-:W-:Y:S01]  /*8590*/  ISETP.NE.AND P0, PT, R162, c[0x0][0x174], PT ;  /* 0x00005d00a2007a0c */ /* 0x002fe20003f05270 */
[----:B---3--:R-:W-:Y:S01]  /*85a0*/  IMAD.SHL.U32 R20, R25, 0x4, RZ ;  /* 0x0000000419147824 */ /* 0x008fe200078e00ff */
[----:B------:R-:W1:Y:S11]  /*85b0*/  LDS.64 R6, [0x18e0] ;  /* 0x0018e000ff067984 */ /* 0x000e760000000a00 */
[----:B------:R-:W3:Y:S04]  /*85c0*/  @P0 LDS R18, [R20+0x3210] ;  /* 0x0032100014120984 */ /* 0x000ee80000000800 */
[----:B------:R-:W4:Y:S01]  /*85d0*/  @P0 LDS R19, [R20+0x2e10] ;  /* 0x002e100014130984 */ /* 0x000f220000000800 */
[----:B-1----:R-:W-:-:S02]  /*85e0*/  FADD.FTZ R5, R5, R7 ;  /* 0x0000000705057221 */ /* 0x002fc40000010000 */
[----:B------:R-:W-:Y:S02]  /*85f0*/  FADD.FTZ R4, R4, R6 ;  /* 0x0000000604047221 */ /* 0x000fe40000010000 */
[----:B---3--:R-:W-:Y:S02]  /*8600*/  @P0 FADD.FTZ R5, R5, R18 ;  /* 0x0000001205050221 */ /* 0x008fe40000010000 */
[----:B----4-:R-:W-:-:S03]  /*8610*/  @P0 FADD.FTZ R4, R4, R19 ;  /* 0x0000001304040221 */ /* 0x010fc60000010000 */
[----:B------:R1:W-:Y:S04]  /*8620*/  STS [R20+0x3210], R5 ;  /* 0x0032100514007388 */ /* 0x0003e80000000800 */
[----:B------:R1:W-:Y:S02]  /*8630*/  STS [R20+0x2e10], R4 ;  /* 0x002e100414007388 */ /* 0x0003e40000000800 */
.L_x_2729:
[----:B-1----:R-:W-:Y:S05]  /*8640*/  BSYNC B0 ;  /* 0x0000000000007941 */ /* 0x002fea0003800000 */
.L_x_2728:
[----:B------:R-:W-:Y:S02]  /*8650*/  IADD3 R25, R25, 0x1, RZ ;  /* 0x0000000119197810 */ /* 0x000fe40007ffe0ff */
[----:B------:R-:W-:Y:S02]  /*8660*/  IADD3 R23, P1, R23, 0x1, RZ ;  /* 0x0000000117177810 */ /* 0x000fe40007f3e0ff */
[----:B------:R-:W-:Y:S02]  /*8670*/  ISETP.GE.AND P0, PT, R25, c[0x0][0x16c], PT ;  /* 0x00005b0019007a0c */ /* 0x000fe40003f06270 */
[----:B------:R-:W-:-:S11]  /*8680*/  IADD3.X R0, RZ, R0, RZ, P1, !PT ;  /* 0x00000000ff007210 */ /* 0x000fd60000ffe4ff */
[----:B0-23--:R-:W-:Y:S01]  /*8690*/  @P0 CALL.REL.NOINC `(.L_x_2682) ;  /* 0x0000001000000944 */ /* 0x00dfe20003c00000 */
[----:B------:R-:W-:Y:S05]  /*86a0*/  BRA `(.L_x_2730) ;  /* 0xffffc5d000007947 */ /* 0x000fea000383ffff */
.L_x_2682:
        /* <DEDUP_REMOVED lines=18> */
[----:B------:R-:W-:-:S03]  /*87d0*/  LEA R7, P4, R8, c[0x0][0x330], 0x1 ;  /* 0x0000cc0008077a11 */ /* 0x000fc600078808ff */
[----:B------:R2:W-:Y:S01]  /*87e0*/  STS.U16 [R106+0xa], R3 ;  /* 0x00000a036a007388 */ /* 0x0005e20000000400 */
[----:B------:R-:W-:Y:S02]  /*87f0*/  LEA.HI.X R18, R8, c[0x0][0x334], R9, 0x1, P4 ;  /* 0x0000cd0008127a11 */ /* 0x000fe400020f0c09 */
[----:B0-----:R-:W-:Y:S01]  /*8800*/  PRMT R0, R48, 0x7632, R0 ;  /* 0x0000763230007816 */ /* 0x001fe20000000000 */
[----:B------:R0:W-:Y:S01]  /*8810*/  STS.U16 [R106+0x8], R50 ;  /* 0x000008326a007388 */ /* 0x0001e20000000400 */
[----:B-1----:R-:W-:-:S03]  /*8820*/  PRMT R53, R44, 0x7632, R53 ;  /* 0x000076322c357816 */ /* 0x002fc60000000035 */
[----:B------:R-:W-:Y:S01]  /*8830*/  STS.U16 [R106], R54 ;  /* 0x000000366a007388 */ /* 0x000fe20000000400 */
[----:B--2---:R-:W-:-:S03]  /*8840*/  PRMT R3, R42, 0x7632, R3 ;  /* 0x000076322a037816 */ /* 0x004fc60000000003 */
[----:B------:R-:W-:Y:S01]  /*8850*/  STS.U16 [R106+0x4], R52 ;  /* 0x000004346a007388 */ /* 0x000fe20000000400 */
[----:B0-----:R-:W-:-:S03]  /*8860*/  IADD3 R50, -R2, c[0x0][0x168], RZ ;  /* 0x00005a0002327a10 */ /* 0x001fc60007ffe1ff */
        /* <DEDUP_REMOVED lines=8> */
[----:B------:R-:W-:Y:S01]  /*88f0*/  IMAD R0, R134, c[0x0][0x2e0], RZ ;  /* 0x0000b80086007a24 */ /* 0x000fe200078e02ff */
[----:B-1----:R-:W-:Y:S02]  /*8900*/  LOP3.LUT R4, R8, 0x20, RZ, 0xfc, !PT ;  /* 0x0000002008047812 */ /* 0x002fe400078efcff */
[----:B------:R-:W-:Y:S01]  /*8910*/  STS.U16 [R106+0x18], R42 ;  /* 0x0000182a6a007388 */ /* 0x000fe20000000400 */
[----:B------:R-:W-:-:S03]  /*8920*/  IMAD R0, R153, c[0x0][0x2e4], R0 ;  /* 0x0000b90099007a24 */ /* 0x000fc600078e0200 */
[----:B------:R0:W-:Y:S04]  /*8930*/  STS.U16 [R106+0x1a], R3 ;  /* 0x00001a036a007388 */ /* 0x0001e80000000400 */
[----:B------:R-:W-:Y:S04]  /*8940*/  STS.U16 [R106+0x1c], R40 ;  /* 0x00001c286a007388 */ /* 0x000fe80000000400 */
[----:B------:R1:W-:Y:S01]  /*8950*/  STS.U16 [R106+0x1e], R5 ;  /* 0x00001e056a007388 */ /* 0x0003e20000000400 */
[----:B------:R-:W-:-:S06]  /*8960*/  NOP ;  /* 0x0000000000007918 */ /* 0x000fcc0000000000 */
[----:B------:R-:W-:Y:S01]  /*8970*/  LDS.U16 R21, [R124] ;  /* 0x000000007c157984 */ /* 0x000fe20000000400 */
[----:B0-----:R-:W-:Y:S01]  /*8980*/  IMAD.WIDE.U32 R2, R149, c[0x0][0x2d8], RZ ;  /* 0x0000b60095027a25 */ /* 0x001fe200078e00ff */
[----:B-1----:R-:W-:Y:S02]  /*8990*/  LOP3.LUT R5, R8, 0x40, RZ, 0xfc, !PT ;  /* 0x0000004008057812 */ /* 0x002fe400078efcff */
[----:B------:R-:W-:Y:S01]  /*89a0*/  LDS.U16 R23, [R123+0x40] ;  /* 0x000040007b177984 */ /* 0x000fe20000000400 */
[----:B------:R-:W-:-:S03]  /*89b0*/  IMAD.IADD R3, R3, 0x1, R19 ;  /* 0x0000000103037824 */ /* 0x000fc600078e0213 */
[----:B------:R-:W-:Y:S01]  /*89c0*/  LDS.U16 R25, [R122+0x80] ;  /* 0x000080007a197984 */ /* 0x000fe20000000400 */
[----:B------:R-:W-:-:S03]  /*89d0*/  IMAD.WIDE.U32 R2, R153, c[0x0][0x2e0], R2 ;  /* 0x0000b80099027a25 */ /* 0x000fc600078e0002 */
[----:B------:R-:W-:Y:S02]  /*89e0*/  LDS.U16 R43, [R121+0xc0] ;  /* 0x0000c000792b7984 */ /* 0x000fe40000000400 */
[----:B------:R-:W-:Y:S02]  /*89f0*/  IADD3 R6, P0, R91, R2, RZ ;  /* 0x000000025b067210 */ /* 0x000fe40007f1e0ff */
[----:B------:R-:W-:Y:S02]  /*8a00*/  LDS.U16 R45, [R120+0x100] ;  /* 0x00010000782d7984 */ /* 0x000fe40000000400 */
[----:B------:R-:W-:Y:S02]  /*8a10*/  IADD3.X R3, R89, R0, R3, P0, !PT ;  /* 0x0000000059037210 */ /* 0x000fe400007fe403 */
[----:B------:R-:W-:Y:S01]  /*8a20*/  LDS.U16 R47, [R119+0x140] ;  /* 0x00014000772f7984 */ /* 0x000fe20000000400 */
[----:B------:R-:W-:Y:S02]  /*8a30*/  LOP3.LUT R0, R8, 0x60, RZ, 0xfc, !PT ;  /* 0x0000006008007812 */ /* 0x000fe400078efcff */
        /* <DEDUP_REMOVED lines=24> */
[----:B------:R-:W-:Y:S02]  /*8bc0*/  IMAD.IADD R7, R19, 0x1, R7 ;  /* 0x0000000113077824 */ /* 0x000fe400078e0207 */
[C---:B------:R-:W-:Y:S02]  /*8bd0*/  IMAD R19, R153.reuse, c[0x0][0x2e4], R18 ;  /* 0x0000b90099137a24 */ /* 0x040fe400078e0212 */
[----:B------:R-:W-:-:S04]  /*8be0*/  IMAD.WIDE.U32 R6, R153, c[0x0][0x2e0], R6 ;  /* 0x0000b80099067a25 */ /* 0x000fc800078e0006 */
[----:B------:R-:W-:Y:S01]  /*8bf0*/  IMAD.IADD R7, R7, 0x1, R19 ;  /* 0x0000000107077824 */ /* 0x000fe200078e0213 */
[----:B------:R-:W-:-:S04]  /*8c00*/  LEA R18, P3, R6, c[0x0][0x330], 0x1 ;  /* 0x0000cc0006127a11 */ /* 0x000fc800078608ff */
[----:B------:R-:W-:-:S05]  /*8c10*/  LEA.HI.X R19, R6, c[0x0][0x334], R7, 0x1, P3 ;  /* 0x0000cd0006137a11 */ /* 0x000fca00018f0c07 */
[----:B------:R0:W-:Y:S04]  /*8c20*/  STG.E.U16 [R18.64], R21 ;  /* 0x0000001512007986 */ /* 0x0001e8000c101504 */
.L_x_2732:
[----:B------:R-:W-:Y:S05]  /*8c30*/  BSYNC B0 ;  /* 0x0000000000007941 */ /* 0x000fea0003800000 */
.L_x_2731:
        /* <DEDUP_REMOVED lines=37> */
[----:B------:R-:W-:Y:S02]  /*8e90*/  F2FP.BF16.PACK_AB R24, R27, R24 ;  /* 0x000000181b18723e */ /* 0x000fe400000010ff */
[----:B------:R-:W-:Y:S01]  /*8ea0*/  LEA R76, R130, R7, 0x4 ;  /* 0x00000007824c7211 */ /* 0x000fe200078e20ff */
[----:B------:R-:W-:Y:S03]  /*8eb0*/  @!P1 STG.E.U16 [R2.64+-0x540], R59 ;  /* 0xfffac03b02009986 */ /* 0x000fe6000c101504 */
[C---:B------:R-:W-:Y:S01]  /*8ec0*/  IADD3 R7, R76.reuse, 0x1, RZ ;  /* 0x000000014c077810 */ /* 0x040fe20007ffe0ff */
[----:B------:R-:W-:Y:S01]  /*8ed0*/  @!P2 STG.E.U16 [R2.64+-0x500], R61 ;  /* 0xfffb003d0200a986 */ /* 0x000fe2000c101504 */
[----:B0-----:R-:W-:-:S02]  /*8ee0*/  IADD3 R19, R76, 0x2, RZ ;  /* 0x000000024c137810 */ /* 0x001fc40007ffe0ff */
[-C--:B------:R-:W-:Y:S01]  /*8ef0*/  LEA.HI.SX32 R18, R7, R76.reuse, 0x1b ;  /* 0x0000004c07127211 */ /* 0x080fe200078fdaff */
[----:B------:R-:W-:Y:S01]  /*8f00*/  @!P3 STG.E.U16 [R2.64+-0x4c0], R63 ;  /* 0xfffb403f0200b986 */ /* 0x000fe2000c101504 */
[----:B------:R-:W-:Y:S01]  /*8f10*/  FADD.FTZ R7, R6, R27 ;  /* 0x0000001b06077221 */ /* 0x000fe20000010000 */
[C---:B------:R-:W-:Y:S02]  /*8f20*/  IADD3 R20, R76.reuse, 0x3, RZ ;  /* 0x000000034c147810 */ /* 0x040fe40007ffe0ff */
[----:B------:R-:W-:Y:S01]  /*8f30*/  @!P4 STG.E.U16 [R2.64+-0x480], R65 ;  /* 0xfffb80410200c986 */ /* 0x000fe2000c101504 */
[C---:B------:R-:W-:Y:S01]  /*8f40*/  IADD3 R21, R76.reuse, 0x4, RZ ;  /* 0x000000044c157810 */ /* 0x040fe20007ffe0ff */
[----:B------:R-:W-:Y:S01]  /*8f50*/  FADD.FTZ R6, R7, R26 ;  /* 0x0000001a07067221 */ /* 0x000fe20000010000 */
[----:B------:R-:W-:Y:S01]  /*8f60*/  IADD3 R22, R76, 0x5, RZ ;  /* 0x000000054c167810 */ /* 0x000fe20007ffe0ff */
[----:B------:R0:W-:Y:S01]  /*8f70*/  @!P5 STG.E.U16 [R2.64+-0x440], R67 ;  /* 0xfffbc0430200d986 */ /* 0x0001e2000c101504 */
[-C--:B------:R-:W-:Y:S01]  /*8f80*/  LEA.HI.SX32 R19, R19, R76.reuse, 0x1b ;  /* 0x0000004c13137211 */ /* 0x080fe200078fdaff */
[----:B------:R-:W-:Y:S01]  /*8f90*/  FADD.FTZ R7, R6, R29 ;  /* 0x0000001d06077221 */ /* 0x000fe20000010000 */
[C---:B-1----:R-:W-:Y:S01]  /*8fa0*/  IADD3 R23, R76.reuse, 0x6, RZ ;  /* 0x000000064c177810 */ /* 0x042fe20007ffe0ff */
[----:B------:R-:W-:Y:S01]  /*8fb0*/  BAR.SYNC.DEFER_BLOCKING 0x0 ;  /* 0x0000000000007b1d */ /* 0x000fe20000010000 */
[----:B--2---:R-:W-:Y:S01]  /*8fc0*/  IADD3 R25, R76, 0x7, RZ ;  /* 0x000000074c197810 */ /* 0x004fe20007ffe0ff */
[----:B------:R-:W-:Y:S01]  /*8fd0*/  IMAD.SHL.U32 R18, R18, 0x2, RZ ;  /* 0x0000000212127824 */ /* 0x000fe200078e00ff */
[-C--:B------:R-:W-:Y:S01]  /*8fe0*/  LEA.HI.SX32 R20, R20, R76.reuse, 0x1b ;  /* 0x0000004c14147211 */ /* 0x080fe200078fdaff */
[----:B------:R-:W-:Y:S01]  /*8ff0*/  IMAD.SHL.U32 R19, R19, 0x2, RZ ;  /* 0x0000000213137824 */ /* 0x000fe200078e00ff */
[----:B------:R-:W-:-:S02]  /*9000*/  LEA.HI.SX32 R21, R21, R76, 0x1b ;  /* 0x0000004c15157211 */ /* 0x000fc400078fdaff */
[----:B------:R-:W-:Y:S02]  /*9010*/  F2FP.BF16.PACK_AB R26, R29, R26 ;  /* 0x0000001a1d1a723e */ /* 0x000fe400000010ff */
[----:B------:R-:W-:Y:S01]  /*9020*/  IADD3 R40, R76, 0x8, RZ ;  /* 0x000000084c287810 */ /* 0x000fe20007ffe0ff */
[----:B------:R-:W-:Y:S01]  /*9030*/  IMAD.SHL.U32 R21, R21, 0x2, RZ ;  /* 0x0000000215157824 */ /* 0x000fe200078e00ff */
[----:B------:R-:W-:Y:S02]  /*9040*/  LEA.HI.SX32 R22, R22, R76, 0x1b ;  /* 0x0000004c16167211 */ /* 0x000fe400078fdaff */
[----:B0-----:R-:W-:Y:S01]  /*9050*/  F2FP.BF16.PACK_AB R2, R31, R28 ;  /* 0x0000001c1f02723e */ /* 0x001fe200000010ff */
[----:B------:R-:W-:Y:S01]  /*9060*/  FADD.FTZ R28, R7, R28 ;  /* 0x0000001c071c7221 */ /* 0x000fe20000010000 */
[----:B------:R-:W-:Y:S01]  /*9070*/  PRMT R6, R24, 0x7632, R6 ;  /* 0x0000763218067816 */ /* 0x000fe20000000006 */
[----:B------:R-:W-:Y:S01]  /*9080*/  IMAD.SHL.U32 R22, R22, 0x2, RZ ;  /* 0x0000000216167824 */ /* 0x000fe200078e00ff */
[----:B------:R-:W-:Y:S01]  /*9090*/  IADD3 R42, R76, 0x9, RZ ;  /* 0x000000094c2a7810 */ /* 0x000fe20007ffe0ff */
[----:B------:R-:W-:Y:S01]  /*90a0*/  FADD.FTZ R31, R28, R31 ;  /* 0x0000001f1c1f7221 */ /* 0x000fe20000010000 */
[----:B------:R-:W-:-:S02]  /*90b0*/  IADD3 R43, R76, 0xa, RZ ;  /* 0x0000000a4c2b7810 */ /* 0x000fc40007ffe0ff */
[-C--:B------:R-:W-:Y:S02]  /*90c0*/  LEA.HI.SX32 R23, R23, R76.reuse, 0x1b ;  /* 0x0000004c17177211 */ /* 0x080fe400078fdaff */
[----:B------:R-:W-:Y:S01]  /*90d0*/  IADD3 R44, R76, 0xb, RZ ;  /* 0x0000000b4c2c7810 */ /* 0x000fe20007ffe0ff */
[----:B------:R-:W-:Y:S01]  /*90e0*/  STS.U16 [R106], R24 ;  /* 0x000000186a007388 */ /* 0x000fe20000000400 */
[-C--:B------:R-:W-:Y:S02]  /*90f0*/  LEA.HI.SX32 R25, R25, R76.reuse, 0x1b ;  /* 0x0000004c19197211 */ /* 0x080fe400078fdaff */
[----:B------:R-:W-:Y:S01]  /*9100*/  PRMT R27, R26, 0x7632, R27 ;  /* 0x000076321a1b7816 */ /* 0x000fe2000000001b */
[----:B------:R0:W-:Y:S01]  /*9110*/  STS.U16 [R18+0x2], R6 ;  /* 0x0000020612007388 */ /* 0x0001e20000000400 */
[----:B------:R-:W-:Y:S01]  /*9120*/  SHF.L.U32 R20, R20, 0x1, RZ ;  /* 0x0000000114147819 */ /* 0x000fe200000006ff */
[----:B------:R-:W-:Y:S01]  /*9130*/  IMAD.SHL.U32 R25, R25, 0x2, RZ ;  /* 0x0000000219197824 */ /* 0x000fe200078e00ff */
[----:B------:R-:W-:Y:S01]  /*9140*/  LEA.HI.SX32 R40, R40, R76, 0x1b ;  /* 0x0000004c28287211 */ /* 0x000fe200078fdaff */
[----:B------:R1:W-:Y:S01]  /*9150*/  STS.U16 [R19+0x4], R26 ;  /* 0x0000041a13007388 */ /* 0x0003e20000000400 */
[----:B------:R-:W-:Y:S01]  /*9160*/  F2FP.BF16.PACK_AB R3, R33, R30 ;  /* 0x0000001e2103723e */ /* 0x000fe200000010ff */
[----:B------:R-:W-:Y:S01]  /*9170*/  FADD.FTZ R30, R31, R30 ;  /* 0x0000001e1f1e7221 */ /* 0x000fe20000010000 */
[C---:B------:R-:W-:Y:S01]  /*9180*/  PRMT R29, R2.reuse, 0x7610, R29 ;  /* 0x00007610021d7816 */ /* 0x040fe2000000001d */
[----:B------:R-:W-:Y:S01]  /*9190*/  STS.U16 [R20+0x6], R27 ;  /* 0x0000061b14007388 */ /* 0x000fe20000000400 */
[----:B------:R-:W-:Y:S01]  /*91a0*/  PRMT R49, R2, 0x7632, R49 ;  /* 0x0000763202317816 */ /* 0x000fe20000000031 */
[----:B------:R-:W-:Y:S01]  /*91b0*/  IMAD.SHL.U32 R40, R40, 0x2, RZ ;  /* 0x0000000228287824 */ /* 0x000fe200078e00ff */
[C---:B------:R-:W-:Y:S01]  /*91c0*/  IADD3 R45, R76.reuse, 0xc, RZ ;  /* 0x0000000c4c2d7810 */ /* 0x040fe20007ffe0ff */
[----:B------:R-:W-:Y:S01]  /*91d0*/  STS.U16 [R21+0x8], R29 ;  /* 0x0000081d15007388 */ /* 0x000fe20000000400 */
[----:B------:R-:W-:Y:S01]  /*91e0*/  IADD3 R46, R76, 0xd, RZ ;  /* 0x0000000d4c2e7810 */ /* 0x000fe20007ffe0ff */
[----:B------:R-:W-:Y:S01]  /*91f0*/  FADD.FTZ R33, R30, R33 ;  /* 0x000000211e217221 */ /* 0x000fe20000010000 */
[----:B------:R-:W-:Y:S01]  /*9200*/  F2FP.BF16.PACK_AB R2, R35, R32 ;  /* 0x000000202302723e */ /* 0x000fe200000010ff */
[----:B------:R-:W-:Y:S01]  /*9210*/  STS.U16 [R22+0xa], R49 ;  /* 0x00000a3116007388 */ /* 0x000fe20000000400 */
[----:B------:R-:W-:Y:S01]  /*9220*/  IADD3 R47, R76, 0xe, RZ ;  /* 0x0000000e4c2f7810 */ /* 0x000fe20007ffe0ff */
[----:B------:R-:W-:Y:S01]  /*9230*/  FADD.FTZ R32, R33, R32 ;  /* 0x0000002021207221 */ /* 0x000fe20000010000 */
[----:B------:R-:W-:-:S02]  /*9240*/  LEA.HI.SX32 R42, R42, R76, 0x1b ;  /* 0x0000004c2a2a7211 */ /* 0x000fc400078fdaff */
[-C--:B------:R-:W-:Y:S01]  /*9250*/  LEA.HI.SX32 R43, R43, R76.reuse, 0x1b ;  /* 0x0000004c2b2b7211 */ /* 0x080fe200078fdaff */
[----:B------:R-:W-:Y:S01]  /*9260*/  FADD.FTZ R35, R32, R35 ;  /* 0x0000002320237221 */ /* 0x000fe20000010000 */
[----:B------:R-:W-:Y:S02]  /*9270*/  SHF.L.U32 R23, R23, 0x1, RZ ;  /* 0x0000000117177819 */ /* 0x000fe400000006ff */
[----:B------:R-:W-:Y:S01]  /*9280*/  LEA.HI.SX32 R44, R44, R76, 0x1b ;  /* 0x0000004c2c2c7211 */ /* 0x000fe200078fdaff */
[----:B------:R-:W-:Y:S01]  /*9290*/  IMAD.SHL.U32 R43, R43, 0x2, RZ ;  /* 0x000000022b2b7824 */ /* 0x000fe200078e00ff */
[----:B------:R-:W-:Y:S01]  /*92a0*/  IADD3 R48, R76, 0xf, RZ ;  /* 0x0000000f4c307810 */ /* 0x000fe20007ffe0ff */
[----:B------:R2:W-:Y:S01]  /*92b0*/  STS.U16 [R23+0xc], R3 ;  /* 0x00000c0317007388 */ /* 0x0005e20000000400 */
[----:B0-----:R-:W-:Y:S01]  /*92c0*/  F2FP.BF16.PACK_AB R6, R37, R34 ;  /* 0x000000222506723e */ /* 0x001fe200000010ff */
[----:B------:R-:W-:Y:S01]  /*92d0*/  IMAD.SHL.U32 R44, R44, 0x2, RZ ;  /* 0x000000022c2c7824 */ /* 0x000fe200078e00ff */
[----:B------:R-:W-:Y:S01]  /*92e0*/  PRMT R18, R3, 0x7632, R18 ;  /* 0x0000763203127816 */ /* 0x000fe20000000012 */
[----:B------:R-:W-:Y:S01]  /*92f0*/  FADD.FTZ R34, R35, R34 ;  /* 0x0000002223227221 */ /* 0x000fe20000010000 */
[----:B------:R-:W-:-:S02]  /*9300*/  LEA.HI.SX32 R45, R45, R76, 0x1b ;  /* 0x0000004c2d2d7211 */ /* 0x000fc400078fdaff */
[-C--:B------:R-:W-:Y:S01]  /*9310*/  LEA.HI.SX32 R46, R46, R76.reuse, 0x1b ;  /* 0x0000004c2e2e7211 */ /* 0x080fe200078fdaff */
[----:B------:R-:W-:Y:S01]  /*9320*/  STS.U16 [R25+0xe], R18 ;  /* 0x00000e1219007388 */ /* 0x000fe20000000400 */
[----:B-1----:R-:W-:Y:S01]  /*9330*/  PRMT R19, R2, 0x7610, R19 ;  /* 0x0000761002137816 */ /* 0x002fe20000000013 */
[----:B------:R-:W-:Y:S01]  /*9340*/  FADD.FTZ R37, R34, R37 ;  /* 0x0000002522257221 */ /* 0x000fe20000010000 */
[----:B------:R-:W-:Y:S01]  /*9350*/  PRMT R24, R2, 0x7632, R24 ;  /* 0x0000763202187816 */ /* 0x000fe20000000018 */
[----:B------:R-:W-:Y:S01]  /*9360*/  IMAD.SHL.U32 R46, R46, 0x2, RZ ;  /* 0x000000022e2e7824 */ /* 0x000fe200078e00ff */
[----:B------:R-:W-:Y:S01]  /*9370*/  LEA.HI.SX32 R47, R47, R76, 0x1b ;  /* 0x0000004c2f2f7211 */ /* 0x000fe200078fdaff */
[----:B------:R-:W-:Y:S01]  /*9380*/  STS.U16 [R40+0x10], R19 ;  /* 0x0000101328007388 */ /* 0x000fe20000000400 */
[----:B------:R-:W-:Y:S02]  /*9390*/  SHF.L.U32 R42, R42, 0x1, RZ ;  /* 0x000000012a2a7819 */ /* 0x000fe400000006ff */
[----:B------:R-:W-:Y:S01]  /*93a0*/  F2FP.BF16.PACK_AB R2, R39, R36 ;  /* 0x000000242702723e */ /* 0x000fe200000010ff */
[----:B------:R-:W-:Y:S01]  /*93b0*/  IMAD.SHL.U32 R47, R47, 0x2, RZ ;  /* 0x000000022f2f7824 */ /* 0x000fe200078e00ff */
[----:B------:R-:W-:Y:S01]  /*93c0*/  LEA.HI.SX32 R48, R48, R76, 0x1b ;  /* 0x0000004c30307211 */ /* 0x000fe200078fdaff */
[----:B------:R-:W-:Y:S01]  /*93d0*/  STS.U16 [R42+0x12], R24 ;  /* 0x000012182a007388 */ /* 0x000fe20000000400 */
[----:B--2---:R-:W-:Y:S01]  /*93e0*/  F2FP.BF16.PACK_AB R3, R41, R38 ;  /* 0x000000262903723e */ /* 0x004fe200000010ff */
[----:B------:R-:W-:Y:S01]  /*93f0*/  FADD.FTZ R36, R37, R36 ;  /* 0x0000002425247221 */ /* 0x000fe20000010000 */
[----:B------:R-:W-:Y:S01]  /*9400*/  PRMT R22, R6, 0x7632, R22 ;  /* 0x0000763206167816 */ /* 0x000fe20000000016 */
[----:B------:R0:W-:Y:S01]  /*9410*/  STS.U16 [R43+0x14], R6 ;  /* 0x000014062b007388 */ /* 0x0001e20000000400 */
[----:B------:R-:W-:Y:S01]  /*9420*/  SHF.L.U32 R45, R45, 0x1, RZ ;  /* 0x000000012d2d7819 */ /* 0x000fe200000006ff */
[----:B------:R-:W-:Y:S01]  /*9430*/  FADD.FTZ R39, R36, R39 ;  /* 0x0000002724277221 */ /* 0x000fe20000010000 */
[----:B------:R-:W-:Y:S01]  /*9440*/  PRMT R20, R2, 0x7632, R20 ;  /* 0x0000763202147816 */ /* 0x000fe20000000014 */
[----:B------:R-:W-:Y:S01]  /*9450*/  STS.U16 [R44+0x16], R22 ;  /* 0x000016162c007388 */ /* 0x000fe20000000400 */
[----:B------:R-:W-:Y:S01]  /*9460*/  PRMT R26, R3, 0x7632, R26 ;  /* 0x00007632031a7816 */ /* 0x000fe2000000001a */
[----:B------:R-:W-:Y:S01]  /*9470*/  FADD.FTZ R38, R39, R38 ;  /* 0x0000002627267221 */ /* 0x000fe20000010000 */
[----:B------:R-:W-:Y:S01]  /*9480*/  SHF.L.U32 R48, R48, 0x1, RZ ;  /* 0x0000000130307819 */ /* 0x000fe200000006ff */
[----:B------:R-:W-:Y:S01]  /*9490*/  STS.U16 [R45+0x18], R2 ;  /* 0x000018022d007388 */ /* 0x000fe20000000400 */
[----:B0-----:R-:W-:-:S03]  /*94a0*/  IMAD R6, R166, c[0x0][0x2f8], RZ ;  /* 0x0000be00a6067a24 */ /* 0x001fc600078e02ff */
[----:B------:R-:W-:Y:S01]  /*94b0*/  STS.U16 [R46+0x1a], R20 ;  /* 0x00001a142e007388 */ /* 0x000fe20000000400 */
[----:B------:R-:W-:Y:S02]  /*94c0*/  FADD.FTZ R143, R38, R41 ;  /* 0x00000029268f7221 */ /* 0x000fe40000010000 */
[----:B------:R-:W-:Y:S01]  /*94d0*/  IMAD R33, R149, c[0x0][0x2fc], R6 ;  /* 0x0000bf0095217a24 */ /* 0x000fe200078e0206 */
[----:B------:R0:W-:Y:S04]  /*94e0*/  STS.U16 [R47+0x1c], R3 ;  /* 0x00001c032f007388 */ /* 0x0001e80000000400 */
[----:B------:R-:W-:Y:S01]  /*94f0*/  STS.U16 [R48+0x1e], R26 ;  /* 0x00001e1a30007388 */ /* 0x000fe20000000400 */
[----:B------:R-:W-:-:S06]  /*9500*/  NOP ;  /* 0x0000000000007918 */ /* 0x000fcc0000000000 */
[----:B------:R-:W-:Y:S01]  /*9510*/  LDS.U16 R19, [R124] ;  /* 0x000000007c137984 */ /* 0x000fe20000000400 */
[----:B0-----:R-:W-:-:S03]  /*9520*/  IMAD.WIDE.U32 R2, R149, c[0x0][0x2f8], RZ ;  /* 0x0000be0095027a25 */ /* 0x001fc600078e00ff */
        /* <DEDUP_REMOVED lines=32> */
.L_x_2734:
[----:B------:R-:W-:Y:S05]  /*9730*/  BSYNC B0 ;  /* 0x0000000000007941 */ /* 0x000fea0003800000 */
.L_x_2733:
[----:B------:R-:W-:Y:S01]  /*9740*/  MOV R3, R31 ;  /* 0x0000001f00037202 */ /* 0x000fe20000000f00 */
[----:B------:R-:W-:Y:S01]  /*9750*/  IMAD R6, R134, c[0x0][0x300], RZ ;  /* 0x0000c00086067a24 */ /* 0x000fe200078e02ff */
[----:B------:R-:W-:Y:S02]  /*9760*/  IADD3 R107, P0, R107, -0x7c0, RZ ;  /* 0xfffff8406b6b7810 */ /* 0x000fe40007f1e0ff */
[-C--:B------:R-:W-:Y:S01]  /*9770*/  ISETP.GE.AND P3, PT, R4, R47.reuse, PT ;  /* 0x0000002f0400720c */ /* 0x080fe20003f66270 */
[C---:B------:R-:W-:Y:S01]  /*9780*/  IMAD.WIDE.U32 R2, R153.reuse, c[0x0][0x300], R2 ;  /* 0x0000c00099027a25 */ /* 0x040fe200078e0002 */
[----:B------:R-:W-:Y:S02]  /*9790*/  IADD3.X R108, R108, -0x1, RZ, P0, !PT ;  /* 0xffffffff6c6c7810 */ /* 0x000fe400007fe4ff */
[----:B------:R-:W-:Y:S01]  /*97a0*/  ISETP.GE.AND P5, PT, R0, R47, PT ;  /* 0x0000002f0000720c */ /* 0x000fe20003fa6270 */
[----:B------:R-:W-:Y:S01]  /*97b0*/  IMAD R6, R153, c[0x0][0x304], R6 ;  /* 0x0000c10099067a24 */ /* 0x000fe200078e0206 */
[----:B------:R-:W-:-:S02]  /*97c0*/  IADD3 R91, P0, R91, R2, RZ ;  /* 0x000000025b5b7210 */ /* 0x000fc40007f1e0ff */
[----:B------:R-:W-:Y:S02]  /*97d0*/  IADD3 R2, P1, R107, c[0x0][0x340], RZ ;  /* 0x0000d0006b027a10 */ /* 0x000fe40007f3e0ff */
[----:B------:R-:W-:Y:S02]  /*97e0*/  IADD3.X R4, R89, R6, R3, P0, !PT ;  /* 0x0000000659047210 */ /* 0x000fe400007fe403 */
[----:B------:R-:W-:Y:S02]  /*97f0*/  IADD3.X R3, R108, c[0x0][0x344], RZ, P1, !PT ;  /* 0x0000d1006c037a10 */ /* 0x000fe40000ffe4ff */
[C---:B------:R-:W-:Y:S02]  /*9800*/  LEA R2, P0, R91.reuse, R2, 0x1 ;  /* 0x000000025b027211 */ /* 0x040fe400078008ff */
[----:B------:R-:W-:Y:S02]  /*9810*/  ISETP.GE.AND P6, PT, R52, R47, PT ;  /* 0x0000002f3400720c */ /* 0x000fe40003fc6270 */
[----:B------:R-:W-:-:S02]  /*9820*/  LEA.HI.X R3, R91, R3, R4, 0x1, P0 ;  /* 0x000000035b037211 */ /* 0x000fc400000f0c04 */
[-C--:B------:R-:W-:Y:S02]  /*9830*/  ISETP.GE.AND P0, PT, R54, R47.reuse, PT ;  /* 0x0000002f3600720c */ /* 0x080fe40003f06270 */
[-C--:B------:R-:W-:Y:S01]  /*9840*/  ISETP.GE.AND P4, PT, R5, R47.reuse, PT ;  /* 0x0000002f0500720c */ /* 0x080fe20003f86270 */
[----:B------:R1:W-:Y:S01]  /*9850*/  @!P5 STG.E.U16 [R2.64+0x80], R121 ;  /* 0x000080790200d986 */ /* 0x0003e2000c101504 */
[-C--:B------:R-:W-:Y:S02]  /*9860*/  ISETP.GE.AND P5, PT, R64, R47.reuse, PT ;  /* 0x0000002f4000720c */ /* 0x080fe40003fa6270 */
[-C--:B------:R-:W-:Y:S01]  /*9870*/  ISETP.GE.AND P1, PT, R56, R47.reuse, PT ;  /* 0x0000002f3800720c */ /* 0x080fe20003f26270 */
[----:B------:R1:W-:Y:S01]  /*9880*/  @!P3 STG.E.U16 [R2.64], R123 ;  /* 0x0000007b0200b986 */ /* 0x0003e2000c101504 */
[-C--:B------:R-:W-:Y:S02]  /*9890*/  ISETP.GE.AND P2, PT, R58, R47.reuse, PT ;  /* 0x0000002f3a00720c */ /* 0x080fe40003f46270 */
[-C--:B------:R-:W-:Y:S01]  /*98a0*/  ISETP.GE.AND P3, PT, R60, R47.reuse, PT ;  /* 0x0000002f3c00720c */ /* 0x080fe20003f66270 */
[----:B------:R1:W-:Y:S01]  /*98b0*/  @!P6 STG.E.U16 [R2.64+0xc0], R23 ;  /* 0x0000c0170200e986 */ /* 0x0003e2000c101504 */
[----:B------:R-:W-:-:S02]  /*98c0*/  ISETP.GE.AND P6, PT, R66, R47, PT ;  /* 0x0000002f4200720c */ /* 0x000fc40003fc6270 */
[----:B------:R-:W-:Y:S01]  /*98d0*/  IADD3 R126, R126, 0x1, RZ ;  /* 0x000000017e7e7810 */ /* 0x000fe20007ffe0ff */
[----:B------:R1:W-:Y:S01]  /*98e0*/  @!P0 STG.E.U16 [R2.64+0x100], R119 ;  /* 0x0001007702008986 */ /* 0x0003e2000c101504 */
[----:B------:R-:W-:-:S03]  /*98f0*/  ISETP.GE.AND P0, PT, R68, R47, PT ;  /* 0x0000002f4400720c */ /* 0x000fc60003f06270 */
[----:B------:R1:W-:Y:S04]  /*9900*/  @!P5 STG.E.U16 [R2.64+0x240], R29 ;  /* 0x0002401d0200d986 */ /* 0x0003e8000c101504 */
[----:B------:R1:W-:Y:S01]  /*9910*/  @!P4 STG.E.U16 [R2.64+0x40], R21 ;  /* 0x000040150200c986 */ /* 0x0003e2000c101504 */
[----:B------:R-:W-:-:S03]  /*9920*/  ISETP.GE.AND P4, PT, R62, R47, PT ;  /* 0x0000002f3e00720c */ /* 0x000fc60003f86270 */
        /* <DEDUP_REMOVED lines=21> */
[----:B01----:R-:W-:Y:S01]  /*9a80*/  @!P0 CALL.REL.NOINC `(.L_x_2676) ;  /* 0x0000001000008944 */ /* 0x003fe20003c00000 */
[----:B------:R-:W-:Y:S05]  /*9a90*/  BRA `(.L_x_2735) ;  /* 0xffff6d5000007947 */ /* 0x000fea000383ffff */
.L_x_2676:
        /* <DEDUP_REMOVED lines=29> */
.L_x_2737:
[----:B------:R-:W-:Y:S05]  /*9c70*/  BSYNC B0 ;  /* 0x0000000000007941 */ /* 0x000fea0003800000 */
.L_x_2736:
        /* <DEDUP_REMOVED lines=26> */
[----:B------:R-:W-:Y:S01]  /*9e20*/  IMAD.MOV.U32 R15, RZ, RZ, RZ ;  /* 0x000000ffff0f7224 */ /* 0x000fe200078e00ff */
[----:B------:R-:W-:Y:S05]  /*9e30*/  BRA `(.L_x_2740) ;  /* 0x0000001000007947 */ /* 0x000fea0003800000 */
.L_x_2739:
[----:B------:R-:W1:Y:S02]  /*9e40*/  S2R R15, SR_TID.X ;  /* 0x00000000000f7919 */ /* 0x000e640000002100 */
.L_x_2740:
[----:B------:R-:W-:Y:S05]  /*9e50*/  BSYNC B0 ;  /* 0x0000000000007941 */ /* 0x000fea0003800000 */
.L_x_2738:
[----:B-1----:R-:W-:-:S13]  /*9e60*/  ISETP.GE.AND P0, PT, R15, c[0x0][0x16c], PT ;  /* 0x00005b000f007a0c */ /* 0x002fda0003f06270 */
[----:B------:R-:W-:Y:S05]  /*9e70*/  @P0 EXIT ;  /* 0x000000000000094d */ /* 0x000fea0003800000 */
[C---:B------:R-:W-:Y:S02]  /*9e80*/  IMAD R0, R134.reuse, c[0x0][0x2a8], RZ ;  /* 0x0000aa0086007a24 */ /* 0x040fe400078e02ff */
[----:B------:R-:W-:Y:S02]  /*9e90*/  IMAD R134, R134, c[0x0][0x288], RZ ;  /* 0x0000a20086867a24 */ /* 0x000fe400078e02ff */
[----:B0-----:R-:W-:-:S04]  /*9ea0*/  IMAD.WIDE.U32 R4, R153, c[0x0][0x288], RZ ;  /* 0x0000a20099047a25 */ /* 0x001fc800078e00ff */
[C---:B------:R-:W-:Y:S02]  /*9eb0*/  IMAD R21, R153.reuse, c[0x0][0x28c], R134 ;  /* 0x0000a30099157a24 */ /* 0x040fe400078e0286 */
[----:B------:R-:W-:-:S03]  /*9ec0*/  IMAD.WIDE.U32 R2, R153, c[0x0][0x2a8], RZ ;  /* 0x0000aa0099027a25 */ /* 0x000fc600078e00ff */
[----:B------:R-:W-:Y:S01]  /*9ed0*/  IADD3 R21, R5, R21, RZ ;  /* 0x0000001505157210 */ /* 0x000fe20007ffe0ff */
[----:B------:R-:W-:-:S04]  /*9ee0*/  IMAD R23, R153, c[0x0][0x2ac], R0 ;  /* 0x0000ab0099177a24 */ /* 0x000fc800078e0200 */
[----:B------:R-:W-:Y:S02]  /*9ef0*/  IMAD.IADD R23, R3, 0x1, R23 ;  /* 0x0000000103177824 */ /* 0x000fe400078e0217 */
.L_x_2741:
[----:B0-----:R-:W0:Y:S01]  /*9f00*/  LDS R17, [R15.X4+0x2e10] ;  /* 0x002e10000f117984 */ /* 0x001e220000004800 */
[----:B------:R-:W-:Y:S01]  /*9f10*/  SHF.R.S32.HI R0, RZ, 0x1f, R15 ;  /* 0x0000001fff007819 */ /* 0x000fe2000001140f */
[----:B------:R-:W-:Y:S01]  /*9f20*/  IMAD.MOV.U32 R9, RZ, RZ, R23 ;  /* 0x000000ffff097224 */ /* 0x000fe200078e0017 */
[----:B------:R-:W-:Y:S01]  /*9f30*/  MOV R8, R2 ;  /* 0x0000000200087202 */ /* 0x000fe20000000f00 */
[----:B------:R1:W2:Y:S01]  /*9f40*/  LDS R19, [R15.X4+0x3210] ;  /* 0x003210000f137984 */ /* 0x0002a20000004800 */
[----:B------:R-:W-:Y:S01]  /*9f50*/  IMAD.MOV.U32 R6, RZ, RZ, R4 ;  /* 0x000000ffff067224 */ /* 0x000fe200078e0004 */
[----:B------:R-:W-:Y:S01]  /*9f60*/  YIELD ;  /* 0x0000000000007946 */ /* 0x000fe20003800000 */
[----:B------:R-:W-:Y:S02]  /*9f70*/  IMAD.MOV.U32 R7, RZ, RZ, R21 ;  /* 0x000000ffff077224 */ /* 0x000fe400078e0015 */
[----:B------:R-:W-:Y:S02]  /*9f80*/  IMAD R12, R0, c[0x0][0x290], RZ ;  /* 0x0000a400000c7a24 */ /* 0x000fe400078e02ff */
        /* <DEDUP_REMOVED lines=9> */
[----:B------:R-:W-:Y:S02]  /*a020*/  LEA.HI.X R9, R6, c[0x0][0x314], R9, 0x2, P0 ;  /* 0x0000c50006097a11 */ /* 0x000fe400000f1409 */
[----:B------:R-:W-:-:S02]  /*a030*/  ISETP.GE.AND P0, PT, R15, c[0x0][0x16c], PT ;  /* 0x00005b000f007a0c */ /* 0x000fc40003f06270 */
[----:B------:R-:W-:-:S04]  /*a040*/  IADD3 R7, R11, R13, RZ ;  /* 0x0000000d0b077210 */ /* 0x000fc80007ffe0ff */
[----:B------:R-:W-:Y:S01]  /*a050*/  LEA.HI.X R13, R10, c[0x0][0x31c], R7, 0x2, P1 ;  /* 0x0000c7000a0d7a11 */ /* 0x000fe200008f1407 */
[----:B0-----:R0:W-:Y:S04]  /*a060*/  RED.E.ADD.F32.FTZ.RN.STRONG.GPU [R8.64], R17 ;  /* 0x000000110800798e */ /* 0x0011e8000c10e784 */
[----:B--2---:R0:W-:Y:S02]  /*a070*/  RED.E.ADD.F32.FTZ.RN.STRONG.GPU [R12.64], R19 ;  /* 0x000000130c00798e */ /* 0x0041e4000c10e784 */
[----:B------:R-:W-:Y:S05]  /*a080*/  @!P0 BRA `(.L_x_2741) ;  /* 0xfffffe7000008947 */ /* 0x000fea000383ffff */
[----:B------:R-:W-:Y:S05]  /*a090*/  EXIT ;  /* 0x000000000000794d */ /* 0x000fea0003800000 */
.L_x_2687:
[----:B------:R-:W-:Y:S01]  /*a0a0*/  HFMA2.MMA R208, -RZ, RZ, 0, 0 ;  /* 0x00000000ffd07435 */ /* 0x000fe200000001ff */
[----:B------:R-:W-:Y:S01]  /*a0b0*/  IMAD.MOV.U32 R204, RZ, RZ, R6 ;  /* 0x000000ffffcc7224 */ /* 0x000fe200078e0006 */
[----:B------:R-:W-:Y:S01]  /*a0c0*/  MOV R4, 0xa100 ;  /* 0x0000a10000047802 */ /* 0x000fe20000000f00 */
[----:B------:R-:W-:-:S02]  /*a0d0*/  IMAD.MOV.U32 R237, RZ, RZ, 0x1 ;  /* 0x00000001ffed7424 */ /* 0x000fc400078e00ff */
[----:B------:R-:W-:Y:S02]  /*a0e0*/  IMAD.MOV.U32 R239, RZ, RZ, -0x1 ;  /* 0xffffffffffef7424 */ /* 0x000fe400078e00ff */
[----:B-1----:R-:W-:Y:S05]  /*a0f0*/  CALL.REL.NOINC `($__internal_113_$__cuda_sm70_shflsync_up) ;  /* 0x00000ed000007944 */ /* 0x002fea0003c00000 */
[----:B-1----:R-:W-:Y:S01]  /*a100*/  IMAD.MOV.U32 R235, RZ, RZ, R204 ;  /* 0x000000ffffeb7224 */ /* 0x002fe200078e00cc */
[----:B0-----:R-:W-:Y:S05]  /*a110*/  BRA `(.L_x_2742) ;  /* 0xffffbe8000007947 */ /* 0x001fea000383ffff */
.L_x_2688:
[----:B------:R-:W-:Y:S01]  /*a120*/  MOV R204, R7 ;  /* 0x0000000700cc7202 */ /* 0x000fe20000000f00 */
[----:B------:R-:W-:Y:S01]  /*a130*/  IMAD.MOV.U32 R237, RZ, RZ, 0x1 ;  /* 0x00000001ffed7424 */ /* 0x000fe200078e00ff */
[----:B------:R-:W-:Y:S01]  /*a140*/  MOV R239, 0xffffffff ;  /* 0xffffffff00ef7802 */ /* 0x000fe20000000f00 */
[----:B------:R-:W-:Y:S01]  /*a150*/  IMAD.MOV.U32 R208, RZ, RZ, RZ ;  /* 0x000000ffffd07224 */ /* 0x000fe200078e00ff */
[----:B------:R-:W-:Y:S02]  /*a160*/  MOV R4, 0xa180 ;  /* 0x0000a18000047802 */ /* 0x000fe40000000f00 */
[----:B012---:R-:W-:Y:S05]  /*a170*/  CALL.REL.NOINC `($__internal_113_$__cuda_sm70_shflsync_up) ;  /* 0x00000e5000007944 */ /* 0x007fea0003c00000 */
[----:B------:R-:W-:Y:S01]  /*a180*/  FMUL.FTZ R235, R6, R235 ;  /* 0x000000eb06eb7220 */ /* 0x000fe20000410000 */
[----:B------:R-:W-:Y:S01]  /*a190*/  ISETP.GE.AND P0, PT, R130, 0x1, PT ;  /* 0x000000018200780c */ /* 0x000fe20003f06270 */
[C---:B-1----:R-:W-:Y:S01]  /*a1a0*/  FFMA.FTZ R4, R6.reuse, R204, R7 ;  /* 0x000000cc06047223 */ /* 0x042fe20000010007 */
[----:B0-----:R-:W-:Y:S01]  /*a1b0*/  MOV R239, 0xffffffff ;  /* 0xffffffff00ef7802 */ /* 0x001fe20000000f00 */
[----:B------:R-:W-:Y:S01]  /*a1c0*/  IMAD.MOV.U32 R237, RZ, RZ, 0x2 ;  /* 0x00000002ffed7424 */ /* 0x000fe200078e00ff */
[----:B------:R-:W-:Y:S01]  /*a1d0*/  FSEL R235, R6, R235, !P0 ;  /* 0x000000eb06eb7208 */ /* 0x000fe20004000000 */
[----:B------:R-:W-:Y:S01]  /*a1e0*/  IMAD.MOV.U32 R208, RZ, RZ, RZ ;  /* 0x000000ffffd07224 */ /* 0x000fe200078e00ff */
[----:B------:R-:W-:-:S02]  /*a1f0*/  FSEL R7, R7, R4, !P0 ;  /* 0x0000000407077208 */ /* 0x000fc40004000000 */
[----:B------:R-:W-:Y:S01]  /*a200*/  MOV R4, 0xa230 ;  /* 0x0000a23000047802 */ /* 0x000fe20000000f00 */
[----:B------:R-:W-:Y:S02]  /*a210*/  IMAD.MOV.U32 R204, RZ, RZ, R235 ;  /* 0x000000ffffcc7224 */ /* 0x000fe400078e00eb */
[----:B------:R-:W-:Y:S05]  /*a220*/  CALL.REL.NOINC `($__internal_113_$__cuda_sm70_shflsync_up) ;  /* 0x00000da000007944 */ /* 0x000fea0003c00000 */
[----:B-1----:R-:W-:Y:S01]  /*a230*/  IMAD.MOV.U32 R6, RZ, RZ, R204 ;  /* 0x000000ffff067224 */ /* 0x002fe200078e00cc */
[----:B------:R-:W-:Y:S01]  /*a240*/  MOV R204, R7 ;  /* 0x0000000700cc7202 */ /* 0x000fe20000000f00 */
[----:B0-----:R-:W-:Y:S01]  /*a250*/  IMAD.MOV.U32 R237, RZ, RZ, 0x2 ;  /* 0x00000002ffed7424 */ /* 0x001fe200078e00ff */
[----:B------:R-:W-:Y:S01]  /*a260*/  MOV R239, 0xffffffff ;  /* 0xffffffff00ef7802 */ /* 0x000fe20000000f00 */
[----:B------:R-:W-:Y:S01]  /*a270*/  IMAD.MOV.U32 R208, RZ, RZ, RZ ;  /* 0x000000ffffd07224 */ /* 0x000fe200078e00ff */
[----:B------:R-:W-:Y:S02]  /*a280*/  MOV R4, 0xa2a0 ;  /* 0x0000a2a000047802 */ /* 0x000fe40000000f00 */
[----:B------:R-:W-:Y:S05]  /*a290*/  CALL.REL.NOINC `($__internal_113_$__cuda_sm70_shflsync_up) ;  /* 0x00000d3000007944 */ /* 0x000fea0003c00000 */
[----:B------:R-:W-:Y:S01]  /*a2a0*/  ISETP.GE.AND P0, PT, R130, 0x2, PT ;  /* 0x000000028200780c */ /* 0x000fe20003f06270 */
[----:B0-----:R-:W-:Y:S01]  /*a2b0*/  IMAD.MOV.U32 R237, RZ, RZ, 0x4 ;  /* 0x00000004ffed7424 */ /* 0x001fe200078e00ff */
[----:B------:R-:W-:Y:S01]  /*a2c0*/  MOV R239, 0xffffffff ;  /* 0xffffffff00ef7802 */ /* 0x000fe20000000f00 */
[----:B------:R-:W-:Y:S01]  /*a2d0*/  IMAD.MOV.U32 R208, RZ, RZ, RZ ;  /* 0x000000ffffd07224 */ /* 0x000fe200078e00ff */
[----:B------:R-:W-:-:S09]  /*a2e0*/  MOV R4, 0xa330 ;  /* 0x0000a33000047802 */ /* 0x000fd20000000f00 */
[----:B-1----:R-:W-:Y:S02]  /*a2f0*/  @P0 FFMA.FTZ R7, R235, R204, R7 ;  /* 0x000000cceb070223 */ /* 0x002fe40000010007 */
[----:B------:R-:W-:-:S04]  /*a300*/  @P0 FMUL.FTZ R235, R6, R235 ;  /* 0x000000eb06eb0220 */ /* 0x000fc80000410000 */
        /* <DEDUP_REMOVED lines=31> */
[----:B------:R-:W-:Y:S02]  /*a500*/  @P0 FMUL.FTZ R235, R6, R235 ;  /* 0x000000eb06eb0220 */ /* 0x000fe40000410000 */
[----:B------:R-:W-:Y:S02]  /*a510*/  IMAD.MOV.U32 R186, RZ, RZ, R7 ;  /* 0x000000ffffba7224 */ /* 0x000fe400078e0007 */
[----:B------:R-:W-:Y:S01]  /*a520*/  IMAD.MOV.U32 R188, RZ, RZ, R235 ;  /* 0x000000ffffbc7224 */ /* 0x000fe200078e00eb */
[----:B------:R-:W-:Y:S02]  /*a530*/  MOV R204, R235 ;  /* 0x000000eb00cc7202 */ /* 0x000fe40000000f00 */
[----:B------:R-:W-:Y:S05]  /*a540*/  CALL.REL.NOINC `($__internal_113_$__cuda_sm70_shflsync_up) ;  /* 0x00000a8000007944 */ /* 0x000fea0003c00000 */
[----:B0-----:R-:W-:Y:S01]  /*a550*/  HFMA2.MMA R237, -RZ, RZ, 0, 9.5367431640625e-07 ;  /* 0x00000010ffed7435 */ /* 0x001fe200000001ff */
[----:B-1----:R-:W-:Y:S01]  /*a560*/  IMAD.MOV.U32 R202, RZ, RZ, R204 ;  /* 0x000000ffffca7224 */ /* 0x002fe200078e00cc */
[----:B------:R-:W-:Y:S01]  /*a570*/  MOV R4, 0xa5c0 ;  /* 0x0000a5c000047802 */ /* 0x000fe20000000f00 */
[----:B------:R-:W-:-:S02]  /*a580*/  IMAD.MOV.U32 R204, RZ, RZ, R7 ;  /* 0x000000ffffcc7224 */ /* 0x000fc400078e0007 */
[----:B------:R-:W-:Y:S02]  /*a590*/  IMAD.MOV.U32 R208, RZ, RZ, RZ ;  /* 0x000000ffffd07224 */ /* 0x000fe400078e00ff */
[----:B------:R-:W-:Y:S02]  /*a5a0*/  IMAD.MOV.U32 R239, RZ, RZ, -0x1 ;  /* 0xffffffffffef7424 */ /* 0x000fe400078e00ff */
[----:B------:R-:W-:Y:S05]  /*a5b0*/  CALL.REL.NOINC `($__internal_113_$__cuda_sm70_shflsync_up) ;  /* 0x00000a1000007944 */ /* 0x000fea0003c00000 */
[----:B-1----:R-:W-:Y:S01]  /*a5c0*/  MOV R4, R204 ;  /* 0x000000cc00047202 */ /* 0x002fe20000000f00 */
[----:B0-----:R-:W-:Y:S05]  /*a5d0*/  BRA `(.L_x_2743) ;  /* 0xffffbb4000007947 */ /* 0x001fea000383ffff */
.L_x_2691:
[----:B------:R-:W-:Y:S01]  /*a5e0*/  HFMA2.MMA R208, -RZ, RZ, 0, 0 ;  /* 0x00000000ffd07435 */ /* 0x000fe200000001ff */
[----:B------:R-:W-:Y:S01]  /*a5f0*/  IMAD.MOV.U32 R204, RZ, RZ, R7 ;  /* 0x000000ffffcc7224 */ /* 0x000fe200078e0007 */
[----:B------:R-:W-:Y:S01]  /*a600*/  MOV R4, 0xa640 ;  /* 0x0000a64000047802 */ /* 0x000fe20000000f00 */
[----:B0-----:R-:W-:Y:S02]  /*a610*/  IMAD.MOV.U32 R237, RZ, RZ, 0x1 ;  /* 0x00000001ffed7424 */ /* 0x001fe400078e00ff */
[----:B------:R-:W-:Y:S02]  /*a620*/  IMAD.MOV.U32 R239, RZ, RZ, -0x1 ;  /* 0xffffffffffef7424 */ /* 0x000fe400078e00ff */
[----:B-1----:R-:W-:Y:S05]  /*a630*/  CALL.REL.NOINC `($__internal_113_$__cuda_sm70_shflsync_up) ;  /* 0x0000099000007944 */ /* 0x002fea0003c00000 */
[----:B-1----:R-:W-:Y:S01]  /*a640*/  IMAD.MOV.U32 R6, RZ, RZ, R204 ;  /* 0x000000ffff067224 */ /* 0x002fe200078e00cc */
[----:B------:R-:W-:Y:S01]  /*a650*/  MOV R204, R206 ;  /* 0x000000ce00cc7202 */ /* 0x000fe20000000f00 */
[----:B0-----:R-:W-:Y:S01]  /*a660*/  IMAD.MOV.U32 R237, RZ, RZ, 0x1 ;  /* 0x00000001ffed7424 */ /* 0x001fe200078e00ff */
[----:B------:R-:W-:Y:S01]  /*a670*/  MOV R239, 0xffffffff ;  /* 0xffffffff00ef7802 */ /* 0x000fe20000000f00 */
[----:B------:R-:W-:Y:S01]  /*a680*/  IMAD.MOV.U32 R208, RZ, RZ, RZ ;  /* 0x000000ffffd07224 */ /* 0x000fe200078e00ff */
[----:B------:R-:W-:-:S02]  /*a690*/  MOV R4, 0xa6b0 ;  /* 0x0000a6b000047802 */ /* 0x000fc40000000f00 */
[----:B------:R-:W-:Y:S05]  /*a6a0*/  CALL.REL.NOINC `($__internal_113_$__cuda_sm70_shflsync_up) ;  /* 0x0000092000007944 */ /* 0x000fea0003c00000 */
[----:B------:R-:W-:Y:S01]  /*a6b0*/  IMAD.MOV.U32 R186, RZ, RZ, R6 ;  /* 0x000000ffffba7224 */ /* 0x000fe200078e0006 */
[----:B------:R-:W-:Y:S01]  /*a6c0*/  MOV R212, R18 ;  /* 0x0000001200d47202 */ /* 0x000fe20000000f00 */
[----:B-1----:R-:W-:Y:S01]  /*a6d0*/  IMAD.MOV.U32 R188, RZ, RZ, R204 ;  /* 0x000000ffffbc7224 */ /* 0x002fe200078e00cc */
[----:B0-----:R-:W-:Y:S01]  /*a6e0*/  MOV R237, 0xffffffff ;  /* 0xffffffff00ed7802 */ /* 0x001fe20000000f00 */
[----:B------:R-:W-:Y:S01]  /*a6f0*/  IMAD.MOV.U32 R235, RZ, RZ, RZ ;  /* 0x000000ffffeb7224 */ /* 0x000fe200078e00ff */
[----:B------:R-:W-:Y:S01]  /*a700*/  MOV R4, 0xa730 ;  /* 0x0000a73000047802 */ /* 0x000fe20000000f00 */
[----:B------:R-:W-:-:S02]  /*a710*/  IMAD.MOV.U32 R210, RZ, RZ, 0x1f ;  /* 0x0000001fffd27424 */ /* 0x000fc400078e00ff */
[----:B------:R-:W-:Y:S05]  /*a720*/  CALL.REL.NOINC `($__internal_112_$__cuda_sm70_shflsync_idx_p) ;  /* 0x0000086000007944 */ /* 0x000fea0003c00000 */
[----:B0-----:R-:W-:Y:S01]  /*a730*/  HFMA2.MMA R235, -RZ, RZ, 0, 0 ;  /* 0x00000000ffeb7435 */ /* 0x001fe200000001ff */
[----:B-1----:R-:W-:Y:S01]  /*a740*/  IMAD.MOV.U32 R18, RZ, RZ, R210 ;  /* 0x000000ffff127224 */ /* 0x002fe200078e00d2 */
[----:B------:R-:W-:Y:S01]  /*a750*/  MOV R4, 0xa7a0 ;  /* 0x0000a7a000047802 */ /* 0x000fe20000000f00 */
[----:B------:R-:W-:-:S02]  /*a760*/  IMAD.MOV.U32 R212, RZ, RZ, R19 ;  /* 0x000000ffffd47224 */ /* 0x000fc400078e0013 */
[----:B------:R-:W-:Y:S02]  /*a770*/  IMAD.MOV.U32 R210, RZ, RZ, 0x1f ;  /* 0x0000001fffd27424 */ /* 0x000fe400078e00ff */
[----:B------:R-:W-:Y:S02]  /*a780*/  IMAD.MOV.U32 R237, RZ, RZ, -0x1 ;  /* 0xffffffffffed7424 */ /* 0x000fe400078e00ff */
[----:B------:R-:W-:Y:S05]  /*a790*/  CALL.REL.NOINC `($__internal_112_$__cuda_sm70_shflsync_idx_p) ;  /* 0x000007f000007944 */ /* 0x000fea0003c00000 */
[----:B-1----:R-:W-:Y:S01]  /*a7a0*/  MOV R5, R210 ;  /* 0x000000d200057202 */ /* 0x002fe20000000f00 */
[----:B0-----:R-:W-:Y:S05]  /*a7b0*/  BRA `(.L_x_2744) ;  /* 0xffffbae000007947 */ /* 0x001fea000383ffff */
.L_x_2694:
[----:B------:R-:W-:Y:S01]  /*a7c0*/  HFMA2.MMA R208, -RZ, RZ, 0, 1.847743988037109375e-06 ;  /* 0x0000001fffd07435 */ /* 0x000fe200000001ff */
[----:B------:R-:W-:Y:S01]  /*a7d0*/  IMAD.MOV.U32 R206, RZ, RZ, R6 ;  /* 0x000000ffffce7224 */ /* 0x000fe200078e0006 */
[----:B------:R-:W-:Y:S01]  /*a7e0*/  MOV R4, 0xa820 ;  /* 0x0000a82000047802 */ /* 0x000fe20000000f00 */
[----:B------:R-:W-:Y:S02]  /*a7f0*/  IMAD.MOV.U32 R231, RZ, RZ, 0x1 ;  /* 0x00000001ffe77424 */ /* 0x000fe400078e00ff */
[----:B------:R-:W-:Y:S02]  /*a800*/  IMAD.MOV.U32 R233, RZ, RZ, -0x1 ;  /* 0xffffffffffe97424 */ /* 0x000fe400078e00ff */
[----:B------:R-:W-:Y:S05]  /*a810*/  CALL.REL.NOINC `($__internal_111_$__cuda_sm70_shflsync_down) ;  /* 0x0000073000007944 */ /* 0x000fea0003c00000 */
[----:B-1----:R-:W-:Y:S01]  /*a820*/  IMAD.MOV.U32 R229, RZ, RZ, R206 ;  /* 0x000000ffffe57224 */ /* 0x002fe200078e00ce */
[----:B0-----:R-:W-:Y:S05]  /*a830*/  BRA `(.L_x_2745) ;  /* 0xffffbf3000007947 */ /* 0x001fea000383ffff */
.L_x_2695:
[----:B------:R-:W-:Y:S01]  /*a840*/  MOV R206, R7 ;  /* 0x0000000700ce7202 */ /* 0x000fe20000000f00 */
[----:B------:R-:W-:Y:S01]  /*a850*/  IMAD.MOV.U32 R231, RZ, RZ, 0x1 ;  /* 0x00000001ffe77424 */ /* 0x000fe200078e00ff */
[----:B------:R-:W-:Y:S01]  /*a860*/  MOV R233, 0xffffffff ;  /* 0xffffffff00e97802 */ /* 0x000fe20000000f00 */
[----:B------:R-:W-:Y:S01]  /*a870*/  IMAD.MOV.U32 R208, RZ, RZ, 0x1f ;  /* 0x0000001fffd07424 */ /* 0x000fe200078e00ff */
[----:B------:R-:W-:-:S02]  /*a880*/  MOV R4, 0xa8a0 ;  /* 0x0000a8a000047802 */ /* 0x000fc40000000f00 */
[----:B01----:R-:W-:Y:S05]  /*a890*/  CALL.REL.NOINC `($__internal_111_$__cuda_sm70_shflsync_down) ;  /* 0x000006b000007944 */ /* 0x003fea0003c00000 */
        /* <DEDUP_REMOVED lines=9> */
[----:B------:R-:W-:Y:S05]  /*a930*/  CALL.REL.NOINC `($__internal_111_$__cuda_sm70_shflsync_down) ;  /* 0x0000061000007944 */ /* 0x000fea0003c00000 */
[----:B0-----:R-:W-:Y:S01]  /*a940*/  HFMA2.MMA R231, -RZ, RZ, 0, 1.1920928955078125e-07 ;  /* 0x00000002ffe77435 */ /* 0x001fe200000001ff */
[----:B-1----:R-:W-:Y:S01]  /*a950*/  MOV R6, R206 ;  /* 0x000000ce00067202 */ /* 0x002fe20000000f00 */
[----:B------:R-:W-:Y:S01]  /*a960*/  IMAD.MOV.U32 R206, RZ, RZ, R7 ;  /* 0x000000ffffce7224 */ /* 0x000fe200078e0007 */
[----:B------:R-:W-:Y:S01]  /*a970*/  MOV R233, 0xffffffff ;  /* 0xffffffff00e97802 */ /* 0x000fe20000000f00 */
[----:B------:R-:W-:Y:S01]  /*a980*/  IMAD.MOV.U32 R208, RZ, RZ, 0x1f ;  /* 0x0000001fffd07424 */ /* 0x000fe200078e00ff */
[----:B------:R-:W-:Y:S02]  /*a990*/  MOV R4, 0xa9b0 ;  /* 0x0000a9b000047802 */ /* 0x000fe40000000f00 */
[----:B------:R-:W-:Y:S05]  /*a9a0*/  CALL.REL.NOINC `($__internal_111_$__cuda_sm70_shflsync_down) ;  /* 0x000005a000007944 */ /* 0x000fea0003c00000 */
[----:B-1----:R-:W-:Y:S01]  /*a9b0*/  @!P3 FFMA.FTZ R7, R229, R206, R7 ;  /* 0x000000cee507b223 */ /* 0x002fe20000010007 */
[----:B0-----:R-:W-:Y:S01]  /*a9c0*/  HFMA2.MMA R208, -RZ, RZ, 0, 1.847743988037109375e-06 ;  /* 0x0000001fffd07435 */ /* 0x001fe200000001ff */
[----:B------:R-:W-:Y:S01]  /*a9d0*/  @!P3 FMUL.FTZ R229, R6, R229 ;  /* 0x000000e506e5b220 */ /* 0x000fe20000410000 */
[----:B------:R-:W-:Y:S01]  /*a9e0*/  MOV R4, 0xaa30 ;  /* 0x0000aa3000047802 */ /* 0x000fe20000000f00 */
[----:B------:R-:W-:Y:S02]  /*a9f0*/  IMAD.MOV.U32 R231, RZ, RZ, 0x4 ;  /* 0x00000004ffe77424 */ /* 0x000fe400078e00ff */
[----:B------:R-:W-:Y:S01]  /*aa00*/  IMAD.MOV.U32 R233, RZ, RZ, -0x1 ;  /* 0xffffffffffe97424 */ /* 0x000fe200078e00ff */
[----:B------:R-:W-:-:S02]  /*aa10*/  MOV R206, R229 ;  /* 0x000000e500ce7202 */ /* 0x000fc40000000f00 */
[----:B------:R-:W-:Y:S05]  /*aa20*/  CALL.REL.NOINC `($__internal_111_$__cuda_sm70_shflsync_down) ;  /* 0x0000052000007944 */ /* 0x000fea0003c00000 */
[----:B0-----:R-:W-:Y:S01]  /*aa30*/  HFMA2.MMA R208, -RZ, RZ, 0, 1.847743988037109375e-06 ;  /* 0x0000001fffd07435 */ /* 0x001fe200000001ff */
[----:B-1----:R-:W-:Y:S01]  /*aa40*/  IMAD.MOV.U32 R6, RZ, RZ, R206 ;  /* 0x000000ffff067224 */ /* 0x002fe200078e00ce */
[----:B------:R-:W-:Y:S01]  /*aa50*/  MOV R206, R7 ;  /* 0x0000000700ce7202 */ /* 0x000fe20000000f00 */
[----:B------:R-:W-:Y:S01]  /*aa60*/  IMAD.MOV.U32 R231, RZ, RZ, 0x4 ;  /* 0x00000004ffe77424 */ /* 0x000fe200078e00ff */
[----:B------:R-:W-:Y:S01]  /*aa70*/  MOV R4, 0xaaa0 ;  /* 0x0000aaa000047802 */ /* 0x000fe20000000f00 */
[----:B------:R-:W-:-:S02]  /*aa80*/  IMAD.MOV.U32 R233, RZ, RZ, -0x1 ;  /* 0xffffffffffe97424 */ /* 0x000fc400078e00ff */
[----:B------:R-:W-:Y:S05]  /*aa90*/  CALL.REL.NOINC `($__internal_111_$__cuda_sm70_shflsync_down) ;  /* 0x000004b000007944 */ /* 0x000fea0003c00000 */
[----:B-1----:R-:W-:Y:S01]  /*aaa0*/  @!P2 FFMA.FTZ R7, R229, R206, R7 ;  /* 0x000000cee507a223 */ /* 0x002fe20000010007 */
[----:B0-----:R-:W-:Y:S01]  /*aab0*/  MOV R231, 0x8 ;  /* 0x0000000800e77802 */ /* 0x001fe20000000f00 */
[----:B------:R-:W-:Y:S01]  /*aac0*/  @!P2 FMUL.FTZ R229, R6, R229 ;  /* 0x000000e506e5a220 */ /* 0x000fe20000410000 */
[----:B------:R-:W-:Y:S01]  /*aad0*/  MOV R233, 0xffffffff ;  /* 0xffffffff00e97802 */ /* 0x000fe20000000f00 */
[----:B------:R-:W-:Y:S01]  /*aae0*/  IMAD.MOV.U32 R208, RZ, RZ, 0x1f ;  /* 0x0000001fffd07424 */ /* 0x000fe200078e00ff */
[----:B------:R-:W-:Y:S01]  /*aaf0*/  MOV R4, 0xab20 ;  /* 0x0000ab2000047802 */ /* 0x000fe20000000f00 */
[----:B------:R-:W-:-:S02]  /*ab00*/  IMAD.MOV.U32 R206, RZ, RZ, R229 ;  /* 0x000000ffffce7224 */ /* 0x000fc400078e00e5 */
[----:B------:R-:W-:Y:S05]  /*ab10*/  CALL.REL.NOINC `($__internal_111_$__cuda_sm70_shflsync_down) ;  /* 0x0000043000007944 */ /* 0x000fea0003c00000 */
[----:B0-----:R-:W-:Y:S01]  /*ab20*/  HFMA2.MMA R231, -RZ, RZ, 0, 4.76837158203125e-07 ;  /* 0x00000008ffe77435 */ /* 0x001fe200000001ff */
[----:B-1----:R-:W-:Y:S01]  /*ab30*/  MOV R6, R206 ;  /* 0x000000ce00067202 */ /* 0x002fe20000000f00 */
[----:B------:R-:W-:Y:S01]  /*ab40*/  IMAD.MOV.U32 R206, RZ, RZ, R7 ;  /* 0x000000ffffce7224 */ /* 0x000fe200078e0007 */
[----:B------:R-:W-:Y:S01]  /*ab50*/  MOV R233, 0xffffffff ;  /* 0xffffffff00e97802 */ /* 0x000fe20000000f00 */
[----:B------:R-:W-:Y:S01]  /*ab60*/  IMAD.MOV.U32 R208, RZ, RZ, 0x1f ;  /* 0x0000001fffd07424 */ /* 0x000fe200078e00ff */
[----:B------:R-:W-:-:S02]  /*ab70*/  MOV R4, 0xab90 ;  /* 0x0000ab9000047802 */ /* 0x000fc40000000f00 */
[----:B------:R-:W-:Y:S05]  /*ab80*/  CALL.REL.NOINC `($__internal_111_$__cuda_sm70_shflsync_down) ;  /* 0x000003c000007944 */ /* 0x000fea0003c00000 */
[----:B-1----:R-:W-:Y:S01]  /*ab90*/  @!P1 FFMA.FTZ R7, R229, R206, R7 ;  /* 0x000000cee5079223 */ /* 0x002fe20000010007 */
[----:B0-----:R-:W-:Y:S01]  /*aba0*/  HFMA2.MMA R208, -RZ, RZ, 0, 1.847743988037109375e-06 ;  /* 0x0000001fffd07435 */ /* 0x001fe200000001ff */
[----:B------:R-:W-:Y:S01]  /*abb0*/  @!P1 FMUL.FTZ R229, R6, R229 ;  /* 0x000000e506e59220 */ /* 0x000fe20000410000 */
[----:B------:R-:W-:Y:S01]  /*abc0*/  MOV R4, 0xac10 ;  /* 0x0000ac1000047802 */ /* 0x000fe20000000f00 */
[----:B------:R-:W-:-:S02]  /*abd0*/  IMAD.MOV.U32 R231, RZ, RZ, 0x10 ;  /* 0x00000010ffe77424 */ /* 0x000fc400078e00ff */
[----:B------:R-:W-:Y:S01]  /*abe0*/  IMAD.MOV.U32 R233, RZ, RZ, -0x1 ;  /* 0xffffffffffe97424 */ /* 0x000fe200078e00ff */
[----:B------:R-:W-:Y:S02]  /*abf0*/  MOV R206, R229 ;  /* 0x000000e500ce7202 */ /* 0x000fe40000000f00 */
[----:B------:R-:W-:Y:S05]  /*ac00*/  CALL.REL.NOINC `($__internal_111_$__cuda_sm70_shflsync_down) ;  /* 0x0000034000007944 */ /* 0x000fea0003c00000 */
[----:B0-----:R-:W-:Y:S01]  /*ac10*/  HFMA2.MMA R208, -RZ, RZ, 0, 1.847743988037109375e-06 ;  /* 0x0000001fffd07435 */ /* 0x001fe200000001ff */
[----:B-1----:R-:W-:Y:S01]  /*ac20*/  IMAD.MOV.U32 R6, RZ, RZ, R206 ;  /* 0x000000ffff067224 */ /* 0x002fe200078e00ce */
[----:B------:R-:W-:Y:S01]  /*ac30*/  MOV R206, R7 ;  /* 0x0000000700ce7202 */ /* 0x000fe20000000f00 */
[----:B------:R-:W-:Y:S01]  /*ac40*/  IMAD.MOV.U32 R231, RZ, RZ, 0x10 ;  /* 0x00000010ffe77424 */ /* 0x000fe200078e00ff */
[----:B------:R-:W-:Y:S01]  /*ac50*/  MOV R4, 0xac80 ;  /* 0x0000ac8000047802 */ /* 0x000fe20000000f00 */
[----:B------:R-:W-:Y:S02]  /*ac60*/  IMAD.MOV.U32 R233, RZ, RZ, -0x1 ;  /* 0xffffffffffe97424 */ /* 0x000fe400078e00ff */
[----:B------:R-:W-:Y:S05]  /*ac70*/  CALL.REL.NOINC `($__internal_111_$__cuda_sm70_shflsync_down) ;  /* 0x000002d000007944 */ /* 0x000fea0003c00000 */
[----:B-1----:R-:W-:Y:S01]  /*ac80*/  @!P0 FFMA.FTZ R7, R229, R206, R7 ;  /* 0x000000cee5078223 */ /* 0x002fe20000010007 */
[----:B------:R-:W-:Y:S01]  /*ac90*/  MOV R235, RZ ;  /* 0x000000ff00eb7202 */ /* 0x000fe20000000f00 */
[----:B------:R-:W-:Y:S01]  /*aca0*/  @!P0 FMUL.FTZ R229, R6, R229 ;  /* 0x000000e506e58220 */ /* 0x000fe20000410000 */
[----:B------:R-:W-:Y:S01]  /*acb0*/  MOV R237, 0xffffffff ;  /* 0xffffffff00ed7802 */ /* 0x000fe20000000f00 */
[----:B------:R-:W-:Y:S01]  /*acc0*/  IMAD.MOV.U32 R210, RZ, RZ, 0x1f ;  /* 0x0000001fffd27424 */ /* 0x000fe200078e00ff */
[----:B------:R-:W-:Y:S01]  /*acd0*/  MOV R4, 0xad00 ;  /* 0x0000ad0000047802 */ /* 0x000fe20000000f00 */
[----:B------:R-:W-:-:S02]  /*ace0*/  IMAD.MOV.U32 R212, RZ, RZ, R229 ;  /* 0x000000ffffd47224 */ /* 0x000fc400078e00e5 */
[----:B0-----:R-:W-:Y:S05]  /*acf0*/  CALL.REL.NOINC `($__internal_112_$__cuda_sm70_shflsync_idx_p) ;  /* 0x0000029000007944 */ /* 0x001fea0003c00000 */
[----:B0-----:R-:W-:Y:S01]  /*ad00*/  HFMA2.MMA R235, -RZ, RZ, 0, 0 ;  /* 0x00000000ffeb7435 */ /* 0x001fe200000001ff */
[----:B-1----:R-:W-:Y:S01]  /*ad10*/  MOV R6, R210 ;  /* 0x000000d200067202 */ /* 0x002fe20000000f00 */
[----:B------:R-:W-:Y:S01]  /*ad20*/  IMAD.MOV.U32 R212, RZ, RZ, R7 ;  /* 0x000000ffffd47224 */ /* 0x000fe200078e0007 */
[----:B------:R-:W-:Y:S01]  /*ad30*/  MOV R237, 0xffffffff ;  /* 0xffffffff00ed7802 */ /* 0x000fe20000000f00 */
[----:B------:R-:W-:Y:S01]  /*ad40*/  IMAD.MOV.U32 R210, RZ, RZ, 0x1f ;  /* 0x0000001fffd27424 */ /* 0x000fe200078e00ff */
[----:B------:R-:W-:-:S02]  /*ad50*/  MOV R4, 0xad70 ;  /* 0x0000ad7000047802 */ /* 0x000fc40000000f00 */
[----:B------:R-:W-:Y:S05]  /*ad60*/  CALL.REL.NOINC `($__internal_112_$__cuda_sm70_shflsync_idx_p) ;  /* 0x0000022000007944 */ /* 0x000fea0003c00000 */
[----:B------:R-:W-:Y:S01]  /*ad70*/  HFMA2.MMA R231, -RZ, RZ, 0, 5.9604644775390625e-08 ;  /* 0x00000001ffe77435 */ /* 0x000fe200000001ff */
[----:B------:R-:W-:Y:S01]  /*ad80*/  IMAD.MOV.U32 R202, RZ, RZ, R6 ;  /* 0x000000ffffca7224 */ /* 0x000fe200078e0006 */
[----:B-1----:R-:W-:Y:S01]  /*ad90*/  MOV R204, R210 ;  /* 0x000000d200cc7202 */ /* 0x002fe20000000f00 */
[----:B------:R-:W-:Y:S01]  /*ada0*/  IMAD.MOV.U32 R206, RZ, RZ, R229 ;  /* 0x000000ffffce7224 */ /* 0x000fe200078e00e5 */
[----:B------:R-:W-:Y:S01]  /*adb0*/  MOV R233, 0xffffffff ;  /* 0xffffffff00e97802 */ /* 0x000fe20000000f00 */
[----:B------:R-:W-:Y:S01]  /*adc0*/  IMAD.MOV.U32 R208, RZ, RZ, 0x1f ;  /* 0x0000001fffd07424 */ /* 0x000fe200078e00ff */
[----:B------:R-:W-:-:S02]  /*add0*/  MOV R4, 0xadf0 ;  /* 0x0000adf000047802 */ /* 0x000fc40000000f00 */
[----:B0-----:R-:W-:Y:S05]  /*ade0*/  CALL.REL.NOINC `($__internal_111_$__cuda_sm70_shflsync_down) ;  /* 0x0000016000007944 */ /* 0x001fea0003c00000 */
[----:B0-----:R-:W-:Y:S01]  /*adf0*/  HFMA2.MMA R208, -RZ, RZ, 0, 1.847743988037109375e-06 ;  /* 0x0000001fffd07435 */ /* 0x001fe200000001ff */
[----:B-1----:R-:W-:Y:S01]  /*ae00*/  IMAD.MOV.U32 R6, RZ, RZ, R206 ;  /* 0x000000ffff067224 */ /* 0x002fe200078e00ce */
[----:B------:R-:W-:Y:S01]  /*ae10*/  MOV R206, R7 ;  /* 0x0000000700ce7202 */ /* 0x000fe20000000f00 */
[----:B------:R-:W-:Y:S01]  /*ae20*/  IMAD.MOV.U32 R231, RZ, RZ, 0x1 ;  /* 0x00000001ffe77424 */ /* 0x000fe200078e00ff */
[----:B------:R-:W-:Y:S01]  /*ae30*/  MOV R4, 0xae60 ;  /* 0x0000ae6000047802 */ /* 0x000fe20000000f00 */
[----:B------:R-:W-:-:S02]  /*ae40*/  IMAD.MOV.U32 R233, RZ, RZ, -0x1 ;  /* 0xffffffffffe97424 */ /* 0x000fc400078e00ff */
[----:B------:R-:W-:Y:S05]  /*ae50*/  CALL.REL.NOINC `($__internal_111_$__cuda_sm70_shflsync_down) ;  /* 0x000000f000007944 */ /* 0x000fea0003c00000 */
[----:B------:R-:W-:Y:S01]  /*ae60*/  HFMA2.MMA R235, -RZ, RZ, 0, 0 ;  /* 0x00000000ffeb7435 */ /* 0x000fe200000001ff */
[----:B------:R-:W-:Y:S01]  /*ae70*/  MOV R229, R6 ;  /* 0x0000000600e57202 */ /* 0x000fe20000000f00 */
[----:B------:R-:W-:Y:S01]  /*ae80*/  IMAD.MOV.U32 R212, RZ, RZ, R18 ;  /* 0x000000ffffd47224 */ /* 0x000fe200078e0012 */
[----:B------:R-:W-:Y:S01]  /*ae90*/  MOV R237, 0xffffffff ;  /* 0xffffffff00ed7802 */ /* 0x000fe20000000f00 */
[----:B------:R-:W-:Y:S01]  /*aea0*/  IMAD.MOV.U32 R210, RZ, RZ, 0x1f ;  /* 0x0000001fffd27424 */ /* 0x000fe200078e00ff */
[----:B------:R-:W-:-:S02]  /*aeb0*/  MOV R4, 0xaed0 ;  /* 0x0000aed000047802 */ /* 0x000fc40000000f00 */
[----:B01----:R-:W-:Y:S05]  /*aec0*/  CALL.REL.NOINC `($__internal_112_$__cuda_sm70_shflsync_idx_p) ;  /* 0x000000c000007944 */ /* 0x003fea0003c00000 */
[----:B-1----:R-:W-:Y:S01]  /*aed0*/  IMAD.MOV.U32 R208, RZ, RZ, R210 ;  /* 0x000000ffffd07224 */ /* 0x002fe200078e00d2 */
[----:B------:R-:W-:Y:S01]  /*aee0*/  HFMA2.MMA R210, -RZ, RZ, 0, 1.847743988037109375e-06 ;  /* 0x0000001fffd27435 */ /* 0x000fe200000001ff */
[----:B0-----:R-:W-:Y:S01]  /*aef0*/  MOV R212, R19 ;  /* 0x0000001300d47202 */ /* 0x001fe20000000f00 */
[----:B------:R-:W-:Y:S01]  /*af00*/  IMAD.MOV.U32 R235, RZ, RZ, RZ ;  /* 0x000000ffffeb7224 */ /* 0x000fe200078e00ff */
[----:B------:R-:W-:Y:S01]  /*af10*/  MOV R4, 0xaf40 ;  /* 0x0000af4000047802 */ /* 0x000fe20000000f00 */
[----:B------:R-:W-:-:S02]  /*af20*/  IMAD.MOV.U32 R237, RZ, RZ, -0x1 ;  /* 0xffffffffffed7424 */ /* 0x000fc400078e00ff */
[----:B------:R-:W-:Y:S05]  /*af30*/  CALL.REL.NOINC `($__internal_112_$__cuda_sm70_shflsync_idx_p) ;  /* 0x0000005000007944 */ /* 0x000fea0003c00000 */
[----:B01----:R-:W-:Y:S05]  /*af40*/  BRA `(.L_x_2746) ;  /* 0xffffb9c000007947 */ /* 0x003fea000383ffff */
        .weak           $__internal_111_$__cuda_sm70_shflsync_down
        .type           $__internal_111_$__cuda_sm70_shflsync_down,@function
        .size           $__internal_111_$__cuda_sm70_shflsync_down,($__internal_112_$__cuda_sm70_shflsync_idx_p - $__internal_111_$__cuda_sm70_shflsync_down)
$__internal_111_$__cuda_sm70_shflsync_down:
[----:B------:R-:W-:Y:S01]  /*af50*/  MOV R5, 0x0 ;  /* 0x0000000000057802 */ /* 0x000fe20000000f00 */
[----:B------:R-:W-:Y:S04]  /*af60*/  WARPSYNC R233 ;  /* 0x000000e900007348 */ /* 0x000fe80003800000 */
[----:B------:R0:W1:Y:S01]  /*af70*/  SHFL.DOWN PT, R206, R206, R231, R208 ;  /* 0x080000e7cece7389 */ /* 0x00006200000e00d0 */
[----:B------:R-:W-:Y:S05]  /*af80*/  RET.REL.NODEC R4 `(_Z25selective_scan_bwd_kernelI32Selective_Scan_bwd_kernel_traitsILi64ELi16ELb0ELb0ELb1ELb0ELb1EN3c108BFloat16EfEEv12SSMParamsBwd) ;  /* 0xffff507004007950 */ /* 0x000fea0003c3ffff */
        .weak           $__internal_112_$__cuda_sm70_shflsync_idx_p
        .type           $__internal_112_$__cuda_sm70_shflsync_idx_p,@function
        .size           $__internal_112_$__cuda_sm70_shflsync_idx_p,($__internal_113_$__cuda_sm70_shflsync_up - $__internal_112_$__cuda_sm70_shflsync_idx_p)
$__internal_112_$__cuda_sm70_shflsync_idx_p:
[----:B------:R-:W-:Y:S01]  /*af90*/  IMAD.MOV.U32 R5, RZ, RZ, 0x0 ;  /* 0x00000000ff057424 */ /* 0x000fe200078e00ff */
[----:B------:R-:W-:Y:S04]  /*afa0*/  WARPSYNC R237 ;  /* 0x000000ed00007348 */ /* 0x000fe80003800000 */
[----:B------:R0:W1:Y:S01]  /*afb0*/  SHFL.IDX PT, R210, R212, R235, R210 ;  /* 0x000000ebd4d27389 */ /* 0x00006200000e00d2 */
[----:B------:R-:W-:Y:S05]  /*afc0*/  RET.REL.NODEC R4 `(_Z25selective_scan_bwd_kernelI32Selective_Scan_bwd_kernel_traitsILi64ELi16ELb0ELb0ELb1ELb0ELb1EN3c108BFloat16EfEEv12SSMParamsBwd) ;  /* 0xffff503004007950 */ /* 0x000fea0003c3ffff */
        .weak           $__internal_113_$__cuda_sm70_shflsync_up
        .type           $__internal_113_$__cuda_sm70_shflsync_up,@function
        .size           $__internal_113_$__cuda_sm70_shflsync_up,(.L_x_8925 - $__internal_113_$__cuda_sm70_shflsync_up)
$__internal_113_$__cuda_sm70_shflsync_up:
[----:B------:R-:W-:Y:S01]  /*afd0*/  HFMA2.MMA R5, -RZ, RZ, 0, 0 ;  /* 0x00000000ff057435 */ /* 0x000fe200000001ff */
[----:B------:R-:W-:Y:S04]  /*afe0*/  WARPSYNC R239 ;  /* 0x000000ef00007348 */ /* 0x000fe80003800000 */
[----:B------:R0:W1:Y:S01]  /*aff0*/  SHFL.UP PT, R204, R204, R237, R208 ;  /* 0x040000edcccc7389 */ /* 0x00006200000e00d0 */
[----:B------:R-:W-:Y:S05]  /*b000*/  RET.REL.NODEC R4 `(_Z25selective_scan_bwd_kernelI32Selective_Scan_bwd_kernel_traitsILi64ELi16ELb0ELb0ELb1ELb0ELb1EN3c108BFloat16EfEEv12SSMParamsBwd) ;  /* 0xffff4ff004007950 */ /* 0x000fea0003c3ffff */
.L_x_2747:
        /* <DEDUP_REMOVED lines=15> */
.L_x_8925:


//--------------------- .text._Z25selective_scan_bwd_kernelI32Selective_Scan_bwd_kernel_traitsILi64ELi16ELb0ELb0ELb1ELb1ELb0EN3c108BFloat16EfEEv12SSMParamsBwd --------------------------
	.section	.text._Z25selective_scan_bwd_kernelI32Selective_Scan_bwd_kernel_traitsILi64ELi16ELb0ELb0ELb1ELb1ELb0EN3c108BFloat16EfEEv12SSMParamsBwd,"ax",@progbits
	.sectioninfo	@"SHI_REGISTERS=224"
	.align	128
        .global         _Z25selective_scan_bwd_kernelI32Selective_Scan_bwd_kernel_traitsILi64ELi16ELb0ELb0ELb1ELb1ELb0EN3c108BFloat16EfEEv12SSMParamsBwd
        .type           _Z25selective_scan_bwd_kernelI32Selective_Scan_bwd_kernel_traitsILi64ELi16ELb0ELb0ELb1ELb1ELb0EN3c108BFloat16EfEEv12SSMParamsBwd,@function
        .size           _Z25selective_scan_bwd_kernelI32Selective_Scan_bwd_kernel_traitsILi64ELi16ELb0ELb0ELb1ELb1ELb0EN3c108BFloat16EfEEv12SSMParamsBwd,(.L_x_8928 - _Z25selective_scan_bwd_kernelI32Selective_Scan_bwd_kernel_traitsILi64ELi16ELb0ELb0ELb1ELb1ELb0EN3c108BFloat16EfEEv12SSMParamsBwd)
        .other          _Z25selective_scan_bwd_kernelI32Selective_Scan_bwd_kernel_traitsILi64ELi16ELb0ELb0ELb1ELb1ELb0EN3c108BFloat16EfEEv12SSMParamsBwd,@"STO_CUDA_ENTRY STV_DEFAULT"
_Z25selective_scan_bwd_kernelI32Selective_Scan_bwd_kernel_traitsILi64ELi16ELb0ELb0ELb1ELb1ELb0EN3c108BFloat16EfEEv12SSMParamsBwd:
.text._Z25selective_scan_bwd_kernelI32Selective_Scan_bwd_kernel_traitsILi64ELi16ELb0ELb0ELb1ELb1ELb0EN3c108BFloat16EfEEv12SSMParamsBwd:
[----:B------:R-:W-:Y:S02]  /*0000*/  MOV R1, c[0x0][0x28] ;  /* 0x00000a0000017a02 */ /* 0x000fe40000000f00 */
        /* <DEDUP_REMOVED lines=22> */
[----:B------:R-:W-:Y:S01]  /*0170*/  IMAD.MOV.U32 R132, RZ, RZ, c[0x0][0x174] ;  /* 0x00005d00ff847624 */ /* 0x000fe200078e00ff */
[----:B------:R-:W-:Y:S01]  /*0180*/  MOV R133, RZ ;  /* 0x000000ff00857202 */ /* 0x000fe20000000f00 */
[----:B------:R-:W-:Y:S01]  /*0190*/  IMAD R12, R136, c[0x0][0x280], RZ ;  /* 0x0000a000880c7a24 */ /* 0x000fe200078e02ff */
[----:B0-----:R-:W-:Y:S01]  /*01a0*/  IABS R2, R143 ;  /* 0x0000008f00027213 */ /* 0x001fe20000000000 */
[----:B------:R-:W-:Y:S01]  /*01b0*/  IMAD R10, R166, c[0x0][0x1b0], RZ ;  /* 0x00006c00a60a7a24 */ /* 0x000fe200078e02ff */
[C---:B------:R-:W-:Y:S01]  /*01c0*/  ISETP.GE.AND P3, PT, R132.reuse, 0x1, PT ;  /* 0x000000018400780c */ /* 0x040fe20003f66270 */
[----:B-1----:R-:W-:Y:S01]  /*01d0*/  IMAD.MOV.U32 R6, RZ, RZ, RZ ;  /* 0x000000ffff067224 */ /* 0x002fe200078e00ff */
[----:B------:R-:W-:Y:S01]  /*01e0*/  SHF.L.U32 R132, R132, 0xa, RZ ;  /* 0x0000000a84847819 */ /* 0x000fe200000006ff */
[----:B--2---:R-:W-:-:S02]  /*01f0*/  IMAD R4, R166, c[0x0][0x1d0], RZ ;  /* 0x00007400a6047a24 */ /* 0x004fc400078e02ff */
[C---:B------:R-:W-:Y:S01]  /*0200*/  IMAD R13, R139.reuse, c[0x0][0x1b4], R10 ;  /* 0x00006d008b0d7a24 */ /* 0x040fe200078e020a */
[----:B---3--:R-:W-:Y:S01]  /*0210*/  IADD3 R8, RZ, -R7, RZ ;  /* 0x80000007ff087210 */ /* 0x008fe20007ffe0ff */
[----:B------:R-:W-:Y:S02]  /*0220*/  IMAD R5, R139, c[0x0][0x1d4], R4 ;  /* 0x000075008b057a24 */ /* 0x000fe400078e0204 */
[----:B------:R-:W-:Y:S02]  /*0230*/  IMAD R10, R136, c[0x0][0x1e8], RZ ;  /* 0x00007a00880a7a24 */ /* 0x000fe400078e02ff */
[----:B------:R-:W-:Y:S01]  /*0240*/  IMAD R3, R8, R11, RZ ;  /* 0x0000000b08037224 */ /* 0x000fe200078e02ff */
[C---:B------:R-:W-:Y:S01]  /*0250*/  LOP3.LUT R8, R143.reuse, c[0x0][0x178], RZ, 0x3c, !PT ;  /* 0x00005e008f087a12 */ /* 0x040fe200078e3cff */
[----:B------:R-:W-:Y:S02]  /*0260*/  IMAD R12, R143, c[0x0][0x284], R12 ;  /* 0x0000a1008f0c7a24 */ /* 0x000fe400078e020c */
[----:B------:R-:W-:Y:S01]  /*0270*/  IMAD.HI.U32 R7, R7, R3, R6 ;  /* 0x0000000307077227 */ /* 0x000fe200078e0006 */
[----:B------:R-:W-:-:S03]  /*0280*/  ISETP.GE.AND P2, PT, R8, RZ, PT ;  /* 0x000000ff0800720c */ /* 0x000fc60003f46270 */
[----:B------:R-:W-:Y:S02]  /*0290*/  IMAD R6, R166, c[0x0][0x1e0], RZ ;  /* 0x00007800a6067a24 */ /* 0x000fe400078e02ff */
[----:B------:R-:W-:-:S04]  /*02a0*/  IMAD.HI.U32 R137, R7, R2, RZ ;  /* 0x0000000207897227 */ /* 0x000fc800078e00ff */
[----:B------:R-:W-:Y:S01]  /*02b0*/  IMAD R7, R139, c[0x0][0x1e4], R6 ;  /* 0x000079008b077a24 */ /* 0x000fe200078e0206 */
[----:B------:R-:W-:Y:S01]  /*02c0*/  IADD3 R0, -R137, RZ, RZ ;  /* 0x000000ff89007210 */ /* 0x000fe20007ffe1ff */
[----:B------:R-:W-:Y:S02]  /*02d0*/  IMAD R8, R166, c[0x0][0x278], RZ ;  /* 0x00009e00a6087a24 */ /* 0x000fe400078e02ff */
[----:B------:R-:W-:Y:S02]  /*02e0*/  IMAD R10, R143, c[0x0][0x1ec], R10 ;  /* 0x00007b008f0a7a24 */ /* 0x000fe400078e020a */
[----:B------:R-:W-:Y:S02]  /*02f0*/  IMAD R0, R11, R0, R2 ;  /* 0x000000000b007224 */ /* 0x000fe400078e0202 */
[----:B------:R-:W-:-:S03]  /*0300*/  IMAD.WIDE.U32 R2, R139, c[0x0][0x1d0], RZ ;  /* 0x000074008b027a25 */ /* 0x000fc600078e00ff */
[----:B------:R-:W-:Y:S01]  /*0310*/  ISETP.GT.U32.AND P1, PT, R11, R0, PT ;  /* 0x000000000b00720c */ /* 0x000fe20003f24070 */
[----:B------:R-:W-:Y:S02]  /*0320*/  IMAD.IADD R3, R3, 0x1, R5 ;  /* 0x0000000103037824 */ /* 0x000fe400078e0205 */
[----:B------:R-:W-:-:S04]  /*0330*/  IMAD.WIDE.U32 R4, R139, c[0x0][0x1e0], RZ ;  /* 0x000078008b047a25 */ /* 0x000fc800078e00ff */
[----:B------:R-:W-:Y:S01]  /*0340*/  IMAD R9, R139, c[0x0][0x27c], R8 ;  /* 0x00009f008b097a24 */ /* 0x000fe200078e0208 */
[----:B------:R-:W-:Y:S01]  /*0350*/  IADD3 R5, R5, R7, RZ ;  /* 0x0000000705057210 */ /* 0x000fe20007ffe0ff */
[----:B------:R-:W-:-:S04]  /*0360*/  IMAD.WIDE.U32 R6, R139, c[0x0][0x278], RZ ;  /* 0x00009e008b067a25 */ /* 0x000fc800078e00ff */
[-C--:B------:R-:W-:Y:S01]  /*0370*/  @!P1 IADD3 R0, R0, -R11.reuse, RZ ;  /* 0x8000000b00009210 */ /* 0x080fe20007ffe0ff */
[----:B------:R-:W-:Y:S01]  /*0380*/  IMAD.IADD R7, R7, 0x1, R9 ;  /* 0x0000000107077824 */ /* 0x000fe200078e0209 */
[----:B------:R-:W-:Y:S01]  /*0390*/  @!P1 IADD3 R137, R137, 0x1, RZ ;  /* 0x0000000189899810 */ /* 0x000fe20007ffe0ff */
[----:B------:R-:W-:Y:S01]  /*03a0*/  IMAD.WIDE.U32 R8, R139, c[0x0][0x1b0], RZ ;  /* 0x00006c008b087a25 */ /* 0x000fe200078e00ff */
[----:B------:R-:W-:Y:S02]  /*03b0*/  ISETP.GE.U32.AND P0, PT, R0, R11, PT ;  /* 0x0000000b0000720c */ /* 0x000fe40003f06070 */
[----:B------:R-:W-:Y:S01]  /*03c0*/  IADD3 R11, R132, -0x400, RZ ;  /* 0xfffffc00840b7810 */ /* 0x000fe20007ffe0ff */
[----:B------:R-:W-:Y:S01]  /*03d0*/  IMAD R0, R136, c[0x0][0x1d8], RZ ;  /* 0x0000760088007a24 */ /* 0x000fe200078e02ff */
[----:B------:R-:W-:Y:S01]  /*03e0*/  ISETP.NE.AND P1, PT, RZ, c[0x0][0x178], PT ;  /* 0x00005e00ff007a0c */ /* 0x000fe20003f25270 */
[----:B------:R-:W-:-:S04]  /*03f0*/  IMAD.WIDE.U32 R2, R143, c[0x0][0x1d8], R2 ;  /* 0x000076008f027a25 */ /* 0x000fc800078e0002 */
[----:B------:R-:W-:Y:S01]  /*0400*/  IMAD R0, R143, c[0x0][0x1dc], R0 ;  /* 0x000077008f007a24 */ /* 0x000fe200078e0200 */
[----:B------:R-:W-:Y:S01]  /*0410*/  IADD3 R131, P4, R11, R2, RZ ;  /* 0x000000020b837210 */ /* 0x000fe20007f9e0ff */
[----:B------:R-:W-:Y:S01]  /*0420*/  IMAD.IADD R9, R9, 0x1, R13 ;  /* 0x0000000109097824 */ /* 0x000fe200078e020d */
[----:B------:R-:W-:Y:S02]  /*0430*/  SHF.R.S32.HI R13, RZ, 0x1f, R11 ;  /* 0x0000001fff0d7819 */ /* 0x000fe4000001140b */
[----:B------:R-:W-:Y:S02]  /*0440*/  @P0 IADD3 R137, R137, 0x1, RZ ;  /* 0x0000000189890810 */ /* 0x000fe40007ffe0ff */
[----:B------:R-:W-:Y:S01]  /*0450*/  IADD3.X R0, R13, R3, R0, P4, !PT ;  /* 0x000000030d007210 */ /* 0x000fe200027fe400 */
[----:B------:R-:W-:Y:S01]  /*0460*/  IMAD.WIDE.U32 R2, R143, c[0x0][0x1e8], R4 ;  /* 0x00007a008f027a25 */ /* 0x000fe200078e0004 */
[----:B------:R-:W-:Y:S02]  /*0470*/  @!P2 IADD3 R137, -R137, RZ, RZ ;  /* 0x000000ff8989a210 */ /* 0x000fe40007ffe1ff */
[----:B------:R-:W-:Y:S01]  /*0480*/  @!P1 LOP3.LUT R137, RZ, c[0x0][0x178], RZ, 0x33, !PT ;  /* 0x00005e00ff899a12 */ /* 0x000fe200078e33ff */
[----:B------:R-:W-:Y:S01]  /*0490*/  IMAD.WIDE.U32 R4, R143, c[0x0][0x280], R6 ;  /* 0x0000a0008f047a25 */ /* 0x000fe200078e0006 */
[----:B------:R-:W-:-:S02]  /*04a0*/  IADD3 R129, P0, R11, R2, RZ ;  /* 0x000000020b817210 */ /* 0x000fc40007f1e0ff */
[----:B------:R-:W-:Y:S01]  /*04b0*/  LEA R130, P1, R131, c[0x0][0x240], 0x1 ;  /* 0x0000900083827a11 */ /* 0x000fe200078208ff */
[----:B------:R-:W-:Y:S01]  /*04c0*/  IMAD.WIDE.U32 R8, R137, c[0x0][0x1c8], R8 ;  /* 0x0000720089087a25 */ /* 0x000fe200078e0008 */
[----:B------:R-:W-:Y:S02]  /*04d0*/  IADD3 R127, P2, R11, R4, RZ ;  /* 0x000000040b7f7210 */ /* 0x000fe40007f5e0ff */
[C---:B------:R-:W-:Y:S01]  /*04e0*/  IADD3.X R2, R13.reuse, R3, R10, P0, !PT ;  /* 0x000000030d027210 */ /* 0x040fe200007fe40a */
[----:B------:R-:W-:Y:S01]  /*04f0*/  IMAD.MOV.U32 R10, RZ, RZ, RZ ;  /* 0x000000ffff0a7224 */ /* 0x000fe200078e00ff */
[----:B------:R-:W-:Y:S02]  /*0500*/  IADD3.X R4, R13, R5, R12, P2, !PT ;  /* 0x000000050d047210 */ /* 0x000fe400017fe40c */
[----:B------:R-:W-:Y:S02]  /*0510*/  LEA R128, P2, R129, c[0x0][0x248], 0x1 ;  /* 0x0000920081807a11 */ /* 0x000fe400078408ff */
[----:B------:R-:W-:-:S02]  /*0520*/  ISETP.NE.U32.AND P0, PT, RZ, c[0x0][0x260], PT ;  /* 0x00009800ff007a0c */ /* 0x000fc40003f05070 */
[----:B------:R-:W-:Y:S02]  /*0530*/  SHF.R.S32.HI R165, RZ, 0x1f, R137 ;  /* 0x0000001fffa57819 */ /* 0x000fe40000011489 */
[----:B------:R-:W-:Y:S02]  /*0540*/  LEA.HI.X R129, R129, c[0x0][0x24c], R2, 0x1, P2 ;  /* 0x0000930081817a11 */ /* 0x000fe400010f0c02 */
[----:B------:R-:W-:Y:S02]  /*0550*/  ISETP.NE.AND.EX P0, PT, RZ, c[0x0][0x264], PT, P0 ;  /* 0x00009900ff007a0c */ /* 0x000fe40003f05300 */
[----:B------:R-:W-:Y:S02]  /*0560*/  ISETP.NE.U32.AND P2, PT, RZ, c[0x0][0x348], PT ;  /* 0x0000d200ff007a0c */ /* 0x000fe40003f45070 */
[----:B------:R-:W-:Y:S01]  /*0570*/  LEA.HI.X R131, R131, c[0x0][0x244], R0, 0x1, P1 ;  /* 0x0000910083837a11 */ /* 0x000fe200008f0c00 */
[----:B------:R-:W-:Y:S01]  /*0580*/  IMAD R0, R165, c[0x0][0x1c8], RZ ;  /* 0x00007200a5007a24 */ /* 0x000fe200078e02ff */
[----:B------:R-:W-:-:S02]  /*0590*/  ISETP.NE.AND.EX P2, PT, RZ, c[0x0][0x34c], PT, P2 ;  /* 0x0000d300ff007a0c */ /* 0x000fc40003f45320 */
[----:B------:R-:W-:Y:S01]  /*05a0*/  ISETP.NE.U32.AND P1, PT, RZ, c[0x0][0x328], PT ;  /* 0x0000ca00ff007a0c */ /* 0x000fe20003f25070 */
[----:B------:R-:W-:Y:S01]  /*05b0*/  IMAD R3, R137, c[0x0][0x1cc], R0 ;  /* 0x0000730089037a24 */ /* 0x000fe200078e0200 */
[----:B------:R-:W-:Y:S02]  /*05c0*/  IADD3 R11, P5, R11, R8, RZ ;  /* 0x000000080b0b7210 */ /* 0x000fe40007fbe0ff */
[----:B------:R-:W-:Y:S01]  /*05d0*/  ISETP.NE.AND.EX P1, PT, RZ, c[0x0][0x32c], PT, P1 ;  /* 0x0000cb00ff007a0c */ /* 0x000fe20003f25310 */
[----:B------:R-:W-:Y:S01]  /*05e0*/  IMAD.IADD R2, R9, 0x1, R3 ;  /* 0x0000000109027824 */ /* 0x000fe200078e0203 */
[----:B------:R-:W-:Y:S01]  /*05f0*/  HFMA2.MMA R3, -RZ, RZ, 0, 0 ;  /* 0x00000000ff037435 */ /* 0x000fe200000001ff */
[----:B------:R-:W-:Y:S01]  /*0600*/  @P0 IMAD R0, R139, c[0x0][0x164], R143 ;  /* 0x000059008b000a24 */ /* 0x000fe200078e028f */
[----:B------:R-:W-:Y:S01]  /*0610*/  LEA R126, P4, R127, c[0x0][0x308], 0x1 ;  /* 0x0000c2007f7e7a11 */ /* 0x000fe200078808ff */
[----:B------:R-:W-:Y:S01]  /*0620*/  @P0 IMAD.MOV.U32 R15, RZ, RZ, 0x8 ;  /* 0x00000008ff0f0424 */ /* 0x000fe200078e00ff */
[----:B------:R-:W-:Y:S01]  /*0630*/  IADD3.X R2, R13, R2, RZ, P5, !PT ;  /* 0x000000020d027210 */ /* 0x000fe20002ffe4ff */
[----:B------:R-:W-:Y:S01]  /*0640*/  @P0 IMAD R0, R0, c[0x0][0x174], RZ ;  /* 0x00005d0000000a24 */ /* 0x000fe200078e02ff */
[----:B------:R-:W-:Y:S01]  /*0650*/  @P2 LEA R10, P5, R143, c[0x0][0x348], 0x2 ;  /* 0x0000d2008f0a2a11 */ /* 0x000fe200078a10ff */
[----:B------:R-:W-:Y:S01]  /*0660*/  CS2R R12, SRZ ;  /* 0x00000000000c7805 */ /* 0x000fe2000001ff00 */
[----:B------:R-:W-:Y:S01]  /*0670*/  LEA.HI.X R127, R127, c[0x0][0x30c], R4, 0x1, P4 ;  /* 0x0000c3007f7f7a11 */ /* 0x000fe200020f0c04 */
[----:B------:R-:W-:Y:S01]  /*0680*/  @P0 IMAD R0, R0, c[0x0][0x16c], RZ ;  /* 0x00005b0000000a24 */ /* 0x000fe200078e02ff */
[----:B------:R-:W-:-:S02]  /*0690*/  LEA R125, P6, R11, c[0x0][0x230], 0x1 ;  /* 0x00008c000b7d7a11 */ /* 0x000fc400078c08ff */
        /* <DEDUP_REMOVED lines=16> */
.L_x_2834:
[----:B------:R-:W-:Y:S01]  /*07a0*/  IMAD.SHL.U32 R142, R124, 0x10, RZ ;  /* 0x000000107c8e7824 */ /* 0x000fe200078e00ff */
[----:B------:R-:W-:Y:S01]  /*07b0*/  IADD3 R164, -R121, c[0x0][0x174], RZ ;  /* 0x00005d0079a47a10 */ /* 0x000fe20007ffe1ff */
[----:B------:R-:W-:Y:S01]  /*07c0*/  BAR.SYNC.DEFER_BLOCKING 0x0 ;  /* 0x0000000000007b1d */ /* 0x000fe20000010000 */
[----:B------:R-:W-:Y:S02]  /*07d0*/  PRMT R7, RZ, 0x7610, R7 ;  /* 0x00007610ff077816 */ /* 0x000fe40000000007 */
        /* <DEDUP_REMOVED lines=9> */
[C---:B------:R-:W-:Y:S02]  /*0870*/  LOP3.LUT R30, R8.reuse, 0x60, RZ, 0xfc, !PT ;  /* 0x00000060081e7812 */ /* 0x040fe400078efcff */
[----:B------:R-:W-:-:S02]  /*0880*/  LOP3.LUT R31, R8, 0x80, RZ, 0xfc, !PT ;  /* 0x00000080081f7812 */ /* 0x000fc400078efcff */
[----:B------:R-:W-:Y:S02]  /*0890*/  PRMT R0, RZ, 0x7610, R0 ;  /* 0x00007610ff007816 */ /* 0x000fe40000000000 */
[C---:B------:R-:W-:Y:S01]  /*08a0*/  LOP3.LUT R32, R8.reuse, 0xa0, RZ, 0xfc, !PT ;  /* 0x000000a008207812 */ /* 0x040fe200078efcff */
[----:B------:R0:W2:Y:S01]  /*08b0*/  @!P2 LDG.E.U16 R7, [R2.64] ;  /* 0x000000040207a981 */ /* 0x0000a2000c1e1500 */
[----:B------:R-:W-:Y:S02]  /*08c0*/  LOP3.LUT R33, R8, 0xc0, RZ, 0xfc, !PT ;  /* 0x000000c008217812 */ /* 0x000fe400078efcff */
[-C--:B------:R-:W-:Y:S01]  /*08d0*/  ISETP.GE.AND P0, PT, R28, R67.reuse, PT ;  /* 0x000000431c00720c */ /* 0x080fe20003f06270 */
[----:B------:R0:W3:Y:S01]  /*08e0*/  @!P1 LDG.E.U16 R0, [R2.64+0x40] ;  /* 0x0000400402009981 */ /* 0x0000e2000c1e1500 */
[----:B------:R-:W-:Y:S02]  /*08f0*/  LOP3.LUT R34, R8, 0xe0, RZ, 0xfc, !PT ;  /* 0x000000e008227812 */ /* 0x000fe400078efcff */
[----:B------:R-:W-:-:S02]  /*0900*/  ISETP.GE.AND P4, PT, R30, R67, PT ;  /* 0x000000431e00720c */ /* 0x000fc40003f86270 */
[----:B------:R-:W-:Y:S02]  /*0910*/  LOP3.LUT R35, R8, 0x100, RZ, 0xfc, !PT ;  /* 0x0000010008237812 */ /* 0x000fe400078efcff */
        /* <DEDUP_REMOVED lines=20> */
[----:B------:R-:W-:Y:S01]  /*0a60*/  LOP3.LUT R40, R8, 0x1a0, RZ, 0xfc, !PT ;  /* 0x000001a008287812 */ /* 0x000fe200078efcff */
[----:B------:R0:W4:Y:S01]  /*0a70*/  @!P3 LDG.E.U16 R21, [R2.64+0x180] ;  /* 0x000180040215b981 */ /* 0x000122000c1e1500 */
[----:B------:R-:W-:-:S02]  /*0a80*/  ISETP.GE.AND P0, PT, R36, R67, PT ;  /* 0x000000432400720c */ /* 0x000fc40003f06270 */
[C---:B------:R-:W-:Y:S01]  /*0a90*/  LOP3.LUT R41, R8.reuse, 0x1c0, RZ, 0xfc, !PT ;  /* 0x000001c008297812 */ /* 0x040fe200078efcff */
[----:B------:R0:W4:Y:S01]  /*0aa0*/  @!P2 LDG.E.U16 R16, [R2.64+0x1c0] ;  /* 0x0001c0040210a981 */ /* 0x000122000c1e1500 */
[-C--:B------:R-:W-:Y:S02]  /*0ab0*/  ISETP.GE.AND P4, PT, R37, R67.reuse, PT ;  /* 0x000000432500720c */ /* 0x080fe40003f86270 */
[----:B------:R-:W-:Y:S01]  /*0ac0*/  LOP3.LUT R42, R8, 0x1e0, RZ, 0xfc, !PT ;  /* 0x000001e0082a7812 */ /* 0x000fe200078efcff */
[----:B------:R0:W4:Y:S01]  /*0ad0*/  @!P1 LDG.E.U16 R23, [R2.64+0x200] ;  /* 0x0002000402179981 */ /* 0x000122000c1e1500 */
[-C--:B------:R-:W-:Y:S02]  /*0ae0*/  ISETP.GE.AND P6, PT, R38, R67.reuse, PT ;  /* 0x000000432600720c */ /* 0x080fe40003fc6270 */
[-C--:B------:R-:W-:Y:S02]  /*0af0*/  ISETP.GE.AND P5, PT, R39, R67.reuse, PT ;  /* 0x000000432700720c */ /* 0x080fe40003fa6270 */
[----:B------:R-:W-:-:S02]  /*0b00*/  ISETP.GE.AND P3, PT, R40, R67, PT ;  /* 0x000000432800720c */ /* 0x000fc40003f66270 */
[-C--:B------:R-:W-:Y:S02]  /*0b10*/  ISETP.GE.AND P2, PT, R41, R67.reuse, PT ;  /* 0x000000432900720c */ /* 0x080fe40003f46270 */
        /* <DEDUP_REMOVED lines=16> */
[----:B------:R-:W-:Y:S02]  /*0c20*/  IADD3 R26, R5, R122, RZ ;  /* 0x0000007a051a7210 */ /* 0x000fe40007ffe0ff */
[-C--:B------:R-:W-:Y:S02]  /*0c30*/  ISETP.GE.AND P6, PT, R31, R67.reuse, PT ;  /* 0x000000431f00720c */ /* 0x080fe40003fc6270 */
[----:B------:R-:W-:Y:S02]  /*0c40*/  ISETP.GE.AND P0, PT, R33, R67, PT ;  /* 0x000000432100720c */ /* 0x000fe40003f06270 */
[C---:B------:R-:W-:Y:S02]  /*0c50*/  IADD3 R31, R26.reuse, 0x20, RZ ;  /* 0x000000201a1f7810 */ /* 0x040fe40007ffe0ff */
[C---:B------:R-:W-:Y:S02]  /*0c60*/  IADD3 R33, R26.reuse, 0x40, RZ ;  /* 0x000000401a217810 */ /* 0x040fe40007ffe0ff */
[----:B------:R-:W-:-:S02]  /*0c70*/  LEA.HI.SX32 R118, R26, R26, 0x1b ;  /* 0x0000001a1a767211 */ /* 0x000fc400078fdaff */
[C---:B0-----:R-:W-:Y:S02]  /*0c80*/  IADD3 R3, R26.reuse, 0x60, RZ ;  /* 0x000000601a037810 */ /* 0x041fe40007ffe0ff */
[C---:B------:R-:W-:Y:S02]  /*0c90*/  IADD3 R43, R26.reuse, 0x80, RZ ;  /* 0x000000801a2b7810 */ /* 0x040fe40007ffe0ff */
[C---:B------:R-:W-:Y:S02]  /*0ca0*/  IADD3 R45, R26.reuse, 0xa0, RZ ;  /* 0x000000a01a2d7810 */ /* 0x040fe40007ffe0ff */
[----:B------:R-:W-:Y:S02]  /*0cb0*/  IADD3 R47, R26, 0xc0, RZ ;  /* 0x000000c01a2f7810 */ /* 0x000fe40007ffe0ff */
[-C--:B------:R-:W-:Y:S02]  /*0cc0*/  LEA.HI.SX32 R31, R31, R26.reuse, 0x1b ;  /* 0x0000001a1f1f7211 */ /* 0x080fe400078fdaff */
[----:B------:R-:W-:Y:S01]  /*0cd0*/  LEA.HI.SX32 R33, R33, R26, 0x1b ;  /* 0x0000001a21217211 */ /* 0x000fe200078fdaff */
[----:B------:R-:W-:Y:S01]  /*0ce0*/  IMAD.SHL.U32 R118, R118, 0x2, RZ ;  /* 0x0000000276767824 */ /* 0x000fe200078e00ff */
        /* <DEDUP_REMOVED lines=16> */
[----:B------:R-:W-:Y:S01]  /*0df0*/  IMAD.SHL.U32 R112, R47, 0x2, RZ ;  /* 0x000000022f707824 */ /* 0x000fe200078e00ff */
[C---:B------:R-:W-:Y:S02]  /*0e00*/  IADD3 R61, R26.reuse, 0x1a0, RZ ;  /* 0x000001a01a3d7810 */ /* 0x040fe40007ffe0ff */
        /* <DEDUP_REMOVED lines=9> */
[----:B------:R-:W-:Y:S01]  /*0ea0*/  SHF.L.U32 R111, R49, 0x1, RZ ;  /* 0x00000001316f7819 */ /* 0x000fe200000006ff */
[----:B------:R-:W-:Y:S01]  /*0eb0*/  IMAD.SHL.U32 R108, R55, 0x2, RZ ;  /* 0x00000002376c7824 */ /* 0x000fe200078e00ff */
[-C--:B------:R-:W-:Y:S02]  /*0ec0*/  LEA.HI.SX32 R61, R61, R26.reuse, 0x1b ;  /* 0x0000001a3d3d7211 */ /* 0x080fe400078fdaff */
[-C--:B------:R-:W-:Y:S02]  /*0ed0*/  LEA.HI.SX32 R63, R63, R26.reuse, 0x1b ;  /* 0x0000001a3f3f7211 */ /* 0x080fe400078fdaff */
[----:B------:R-:W-:Y:S01]  /*0ee0*/  SHF.L.U32 R109, R53, 0x1, RZ ;  /* 0x00000001356d7819 */ /* 0x000fe200000006ff */
[----:B------:R-:W-:Y:S01]  /*0ef0*/  IMAD.SHL.U32 R106, R59, 0x2, RZ ;  /* 0x000000023b6a7824 */ /* 0x000fe200078e00ff */
[----:B------:R-:W-:-:S02]  /*0f00*/  LEA.HI.SX32 R65, R65, R26, 0x1b ;  /* 0x0000001a41417211 */ /* 0x000fc400078fdaff */
[----:B------:R-:W-:Y:S01]  /*0f10*/  SHF.L.U32 R107, R57, 0x1, RZ ;  /* 0x00000001396b7819 */ /* 0x000fe200000006ff */
[----:B------:R-:W-:Y:S01]  /*0f20*/  IMAD.SHL.U32 R104, R63, 0x2, RZ ;  /* 0x000000023f687824 */ /* 0x000fe200078e00ff */
[----:B------:R-:W-:Y:S02]  /*0f30*/  SHF.L.U32 R105, R61, 0x1, RZ ;  /* 0x000000013d697819 */ /* 0x000fe400000006ff */
[----:B------:R-:W-:Y:S02]  /*0f40*/  LEA.HI.SX32 R102, R5, R5, 0x1b ;  /* 0x0000000505667211 */ /* 0x000fe400078fdaff */
[----:B------:R-:W-:Y:S02]  /*0f50*/  SHF.L.U32 R103, R65, 0x1, RZ ;  /* 0x0000000141677819 */ /* 0x000fe400000006ff */
[----:B------:R-:W-:Y:S01]  /*0f60*/  SHF.L.U32 R102, R102, 0x1, RZ ;  /* 0x0000000166667819 */ /* 0x000fe200000006ff */
[----:B------:R-:W-:Y:S01]  /*0f70*/  IMAD.WIDE R2, R8, 0x2, R128 ;  /* 0x0000000208027825 */ /* 0x000fe200078e0280 */
[----:B------:R-:W-:-:S02]  /*0f80*/  P2R R52, PR, RZ, 0x1 ;  /* 0x00000001ff347803 */ /* 0x000fc40000000000 */
[-C--:B------:R-:W-:Y:S02]  /*0f90*/  ISETP.GE.AND P1, PT, R8, R67.reuse, PT ;  /* 0x000000430800720c */ /* 0x080fe40003f26270 */
[-C--:B------:R-:W-:Y:S02]  /*0fa0*/  ISETP.GE.AND P3, PT, R28, R67.reuse, PT ;  /* 0x000000431c00720c */ /* 0x080fe40003f66270 */
[-C--:B------:R-:W-:Y:S02]  /*0fb0*/  ISETP.GE.AND P4, PT, R32, R67.reuse, PT ;  /* 0x000000432000720c */ /* 0x080fe40003f86270 */
[----:B------:R-:W-:Y:S02]  /*0fc0*/  ISETP.GE.AND P5, PT, R30, R67, PT ;  /* 0x000000431e00720c */ /* 0x000fe40003fa6270 */
[----:B------:R-:W-:Y:S02]  /*0fd0*/  P2R R28, PR, RZ, 0x4 ;  /* 0x00000004ff1c7803 */ /* 0x000fe40000000000 */
[----:B------:R-:W-:-:S02]  /*0fe0*/  P2R R30, PR, RZ, 0x8 ;  /* 0x00000008ff1e7803 */ /* 0x000fc40000000000 */
[----:B------:R-:W-:Y:S02]  /*0ff0*/  P2R R50, PR, RZ, 0x10 ;  /* 0x00000010ff327803 */ /* 0x000fe40000000000 */
[----:B------:R-:W-:Y:S02]  /*1000*/  P2R R32, PR, RZ, 0x20 ;  /* 0x00000020ff207803 */ /* 0x000fe40000000000 */
[----:B------:R-:W-:Y:S02]  /*1010*/  P2R R48, PR, RZ, 0x40 ;  /* 0x00000040ff307803 */ /* 0x000fe40000000000 */
[----:B------:R-:W-:Y:S01]  /*1020*/  PRMT R26, RZ, 0x7610, R26 ;  /* 0x00007610ff1a7816 */ /* 0x000fe2000000001a */
[----:B--2---:R-:W-:Y:S04]  /*1030*/  STS.U16 [R118], R7 ;  /* 0x0000000776007388 */ /* 0x004fe80000000400 */
[----:B---3--:R-:W-:Y:S04]  /*1040*/  STS.U16 [R117+0x40], R0 ;  /* 0x0000400075007388 */ /* 0x008fe80000000400 */
[----:B----4-:R-:W-:Y:S04]  /*1050*/  STS.U16 [R116+0x80], R17 ;  /* 0x0000801174007388 */ /* 0x010fe80000000400 */
[----:B------:R-:W-:Y:S04]  /*1060*/  STS.U16 [R115+0xc0], R4 ;  /* 0x0000c00473007388 */ /* 0x000fe80000000400 */
[----:B------:R-:W-:Y:S04]  /*1070*/  STS.U16 [R114+0x100], R19 ;  /* 0x0001001372007388 */ /* 0x000fe80000000400 */
[----:B------:R-:W-:Y:S04]  /*1080*/  STS.U16 [R113+0x140], R6 ;  /* 0x0001400671007388 */ /* 0x000fe80000000400 */
        /* <DEDUP_REMOVED lines=35> */
[----:B--2---:R-:W-:Y:S02]  /*12c0*/  PRMT R23, RZ, 0x7610, R23 ;  /* 0x00007610ff177816 */ /* 0x004fe40000000017 */
[----:B------:R-:W-:Y:S02]  /*12d0*/  PRMT R7, RZ, 0x7610, R7 ;  /* 0x00007610ff077816 */ /* 0x000fe40000000007 */
[----:B------:R-:W-:Y:S02]  /*12e0*/  PRMT R0, RZ, 0x7610, R0 ;  /* 0x00007610ff007816 */ /* 0x000fe40000000000 */
[----:B------:R-:W-:Y:S02]  /*12f0*/  PRMT R17, RZ, 0x7610, R17 ;  /* 0x00007610ff117816 */ /* 0x000fe40000000011 */
[----:B------:R-:W-:Y:S01]  /*1300*/  PRMT R6, RZ, 0x7610, R6 ;  /* 0x00007610ff067816 */ /* 0x000fe20000000006 */
[----:B------:R-:W2:Y:S01]  /*1310*/  @!P1 LDG.E.U16 R7, [R2.64] ;  /* 0x0000000402079981 */ /* 0x000ea2000c1e1500 */
[----:B------:R-:W-:-:S02]  /*1320*/  PRMT R4, RZ, 0x7610, R4 ;  /* 0x00007610ff047816 */ /* 0x000fc40000000004 */
[----:B------:R-:W-:Y:S01]  /*1330*/  PRMT R19, RZ, 0x7610, R19 ;  /* 0x00007610ff137816 */ /* 0x000fe20000000013 */
[----:B------:R-:W4:Y:S01]  /*1340*/  @!P0 LDG.E.U16 R23, [R2.64+0x200] ;  /* 0x0002000402178981 */ /* 0x000f22000c1e1500 */
[----:B---3--:R-:W-:Y:S02]  /*1350*/  P2R R18, PR, RZ, 0x1 ;  /* 0x00000001ff127803 */ /* 0x008fe40000000000 */
[-C--:B------:R-:W-:Y:S01]  /*1360*/  ISETP.GE.AND P0, PT, R36, R67.reuse, PT ;  /* 0x000000432400720c */ /* 0x080fe20003f06270 */
[----:B------:R-:W3:Y:S01]  /*1370*/  @!P2 LDG.E.U16 R0, [R2.64+0x40] ;  /* 0x000040040200a981 */ /* 0x000ee2000c1e1500 */
        /* <DEDUP_REMOVED lines=67> */
[----:B------:R-:W2:Y:S04]  /*17b0*/  LDS.U16 R21, [R102+0x2] ;  /* 0x0000020066157984 */ /* 0x000ea80000000400 */
[----:B------:R-:W-:Y:S04]  /*17c0*/  LDS.U16 R22, [R102+0x4] ;  /* 0x0000040066167984 */ /* 0x000fe80000000400 */
[----:B------:R-:W3:Y:S04]  /*17d0*/  LDS.U16 R23, [R102+0x6] ;  /* 0x0000060066177984 */ /* 0x000ee80000000400 */
[----:B------:R-:W-:Y:S04]  /*17e0*/  LDS.U16 R24, [R102+0x8] ;  /* 0x0000080066187984 */ /* 0x000fe80000000400 */
[----:B------:R-:W2:Y:S04]  /*17f0*/  LDS.U16 R25, [R102+0xa] ;  /* 0x00000a0066197984 */ /* 0x000ea80000000400 */
        /* <DEDUP_REMOVED lines=10> */
[----:B0-----:R-:W-:-:S03]  /*18a0*/  IMAD.WIDE R18, R8, 0x2, R126 ;  /* 0x0000000208127825 */ /* 0x001fc600078e027e */
[----:B------:R-:W-:Y:S01]  /*18b0*/  BAR.SYNC.DEFER_BLOCKING 0x0 ;  /* 0x0000000000007b1d */ /* 0x000fe20000010000 */
[----:B-1----:R-:W-:-:S05]  /*18c0*/  PRMT R26, RZ, 0x7610, R26 ;  /* 0x00007610ff1a7816 */ /* 0x002fca000000001a */
[----:B------:R0:W4:Y:S01]  /*18d0*/  @!P0 LDG.E.U16 R31, [R18.64] ;  /* 0x00000004121f8981 */ /* 0x000122000c1e1500 */
[----:B------:R-:W-:-:S03]  /*18e0*/  ISETP.NE.AND P0, PT, R30, RZ, PT ;  /* 0x000000ff1e00720c */ /* 0x000fc60003f05270 */
[----:B------:R0:W4:Y:S04]  /*18f0*/  @!P1 LDG.E.U16 R41, [R18.64+0x280] ;  /* 0x0002800412299981 */ /* 0x000128000c1e1500 */
[----:B------:R0:W4:Y:S04]  /*1900*/  @!P2 LDG.E.U16 R38, [R18.64+0x2c0] ;  /* 0x0002c0041226a981 */ /* 0x000128000c1e1500 */
[----:B------:R0:W4:Y:S04]  /*1910*/  @!P4 LDG.E.U16 R40, [R18.64+0x340] ;  /* 0x000340041228c981 */ /* 0x000128000c1e1500 */
[----:B------:R0:W4:Y:S01]  /*1920*/  @!P0 LDG.E.U16 R26, [R18.64+0x40] ;  /* 0x00004004121a8981 */ /* 0x000122000c1e1500 */
[----:B------:R-:W-:-:S02]  /*1930*/  ISETP.NE.AND P0, PT, R32, RZ, PT ;  /* 0x000000ff2000720c */ /* 0x000fc40003f05270 */
[----:B------:R-:W-:Y:S01]  /*1940*/  PRMT R30, RZ, 0x7610, R30 ;  /* 0x00007610ff1e7816 */ /* 0x000fe2000000001e */
[----:B------:R0:W4:Y:S10]  /*1950*/  @!P6 LDG.E.U16 R42, [R18.64+0x3c0] ;  /* 0x0003c004122ae981 */ /* 0x000134000c1e1500 */
[----:B------:R0:W4:Y:S01]  /*1960*/  @!P0 LDG.E.U16 R33, [R18.64+0x80] ;  /* 0x0000800412218981 */ /* 0x000122000c1e1500 */
[----:B------:R-:W-:-:S13]  /*1970*/  ISETP.NE.AND P0, PT, R34, RZ, PT ;  /* 0x000000ff2200720c */ /* 0x000fda0003f05270 */
[----:B------:R0:W4:Y:S01]  /*1980*/  @!P0 LDG.E.U16 R30, [R18.64+0xc0] ;  /* 0x0000c004121e8981 */ /* 0x000122000c1e1500 */
[----:B------:R-:W-:Y:S02]  /*1990*/  ISETP.NE.AND P0, PT, R35, RZ, PT ;  /* 0x000000ff2300720c */ /* 0x000fe40003f05270 */
[----:B------:R-:W-:Y:S02]  /*19a0*/  PRMT R35, RZ, 0x7610, R35 ;  /* 0x00007610ff237816 */ /* 0x000fe40000000023 */
[----:B------:R-:W-:-:S09]  /*19b0*/  PRMT R32, RZ, 0x7610, R32 ;  /* 0x00007610ff207816 */ /* 0x000fd20000000020 */
[----:B------:R0:W4:Y:S01]  /*19c0*/  @!P0 LDG.E.U16 R35, [R18.64+0x100] ;  /* 0x0001000412238981 */ /* 0x000122000c1e1500 */
[----:B------:R-:W-:-:S13]  /*19d0*/  ISETP.NE.AND P0, PT, R36, RZ, PT ;  /* 0x000000ff2400720c */ /* 0x000fda0003f05270 */
[----:B------:R0:W4:Y:S01]  /*19e0*/  @!P0 LDG.E.U16 R32, [R18.64+0x140] ;  /* 0x0001400412208981 */ /* 0x000122000c1e1500 */
[----:B------:R-:W-:Y:S02]  /*19f0*/  ISETP.NE.AND P0, PT, R43, RZ, PT ;  /* 0x000000ff2b00720c */ /* 0x000fe40003f05270 */
[----:B------:R-:W-:-:S11]  /*1a00*/  PRMT R34, RZ, 0x7610, R34 ;  /* 0x00007610ff227816 */ /* 0x000fd60000000022 */
[----:B------:R0:W4:Y:S01]  /*1a10*/  @!P0 LDG.E.U16 R37, [R18.64+0x180] ;  /* 0x0001800412258981 */ /* 0x000122000c1e1500 */
[----:B------:R-:W-:-:S13]  /*1a20*/  ISETP.NE.AND P0, PT, R44, RZ, PT ;  /* 0x000000ff2c00720c */ /* 0x000fda0003f05270 */
[----:B------:R0:W4:Y:S01]  /*1a30*/  @!P0 LDG.E.U16 R34, [R18.64+0x1c0] ;  /* 0x0001c00412228981 */ /* 0x000122000c1e1500 */
[----:B------:R-:W-:Y:S02]  /*1a40*/  ISETP.NE.AND P0, PT, R45, RZ, PT ;  /* 0x000000ff2d00720c */ /* 0x000fe40003f05270 */
[----:B------:R-:W-:-:S11]  /*1a50*/  PRMT R36, RZ, 0x7610, R36 ;  /* 0x00007610ff247816 */ /* 0x000fd60000000024 */
[----:B------:R0:W4:Y:S01]  /*1a60*/  @!P0 LDG.E.U16 R39, [R18.64+0x200] ;  /* 0x0002000412278981 */ /* 0x000122000c1e1500 */
[----:B------:R-:W-:Y:S02]  /*1a70*/  ISETP.NE.AND P0, PT, R46, RZ, PT ;  /* 0x000000ff2e00720c */ /* 0x000fe40003f05270 */
[----:B------:R-:W-:Y:S02]  /*1a80*/  PRMT R43, RZ, 0x7610, R43 ;  /* 0x00007610ff2b7816 */ /* 0x000fe4000000002b */
[----:B------:R-:W-:-:S04]  /*1a90*/  PRMT R45, RZ, 0x7610, R45 ;  /* 0x00007610ff2d7816 */ /* 0x000fc8000000002d */
[----:B------:R0:W4:Y:S04]  /*1aa0*/  @!P3 LDG.E.U16 R43, [R18.64+0x300] ;  /* 0x00030004122bb981 */ /* 0x000128000c1e1500 */
[----:B------:R0:W4:Y:S04]  /*1ab0*/  @!P5 LDG.E.U16 R45, [R18.64+0x380] ;  /* 0x00038004122dd981 */ /* 0x000128000c1e1500 */
[----:B------:R0:W4:Y:S02]  /*1ac0*/  @!P0 LDG.E.U16 R36, [R18.64+0x240] ;  /* 0x0002400412248981 */ /* 0x000124000c1e1500 */
[----:B0-----:R-:W-:-:S02]  /*1ad0*/  PRMT R18, RZ, 0x5410, R163 ;  /* 0x00005410ff127816 */ /* 0x001fc400000000a3 */
[----:B------:R-:W-:Y:S02]  /*1ae0*/  PRMT R19, RZ, 0x5410, R101 ;  /* 0x00005410ff137816 */ /* 0x000fe40000000065 */
[----:B--2---:R-:W-:Y:S02]  /*1af0*/  PRMT R21, RZ, 0x5410, R21 ;  /* 0x00005410ff157816 */ /* 0x004fe40000000015 */
[----:B---3--:R-:W-:Y:S02]  /*1b00*/  PRMT R23, RZ, 0x5410, R23 ;  /* 0x00005410ff177816 */ /* 0x008fe40000000017 */
[----:B------:R-:W-:Y:S01]  /*1b10*/  PRMT R25, RZ, 0x5410, R25 ;  /* 0x00005410ff197816 */ /* 0x000fe20000000019 */
[--C-:B-----5:R-:W-:Y:S01]  /*1b20*/  FADD.FTZ R77, R21, R134.reuse ;  /* 0x00000086154d7221 */ /* 0x120fe20000010000 */
[----:B------:R-:W-:Y:S01]  /*1b30*/  PRMT R27, RZ, 0x5410, R27 ;  /* 0x00005410ff1b7816 */ /* 0x000fe2000000001b */
[--C-:B------:R-:W-:Y:S02]  /*1b40*/  FADD.FTZ R75, R23, R134.reuse ;  /* 0x00000086174b7221 */ /* 0x100fe40000010000 */
[--C-:B------:R-:W-:Y:S01]  /*1b50*/  FADD.FTZ R73, R25, R134.reuse ;  /* 0x0000008619497221 */ /* 0x100fe20000010000 */
[----:B------:R-:W-:Y:S01]  /*1b60*/  BSSY B0, `(.L_x_2749) ;  /* 0x000006a000007945 */ /* 0x000fe20003800000 */
[----:B------:R-:W-:Y:S01]  /*1b70*/  FSETP.GTU.FTZ.AND P3, PT, R77, 20, PT ;  /* 0x41a000004d00780b */ /* 0x000fe20003f7c000 */
[----:B------:R-:W-:Y:S01]  /*1b80*/  FADD.FTZ R71, R27, R134 ;  /* 0x000000861b477221 */ /* 0x000fe20000010000 */
[----:B------:R-:W-:-:S02]  /*1b90*/  FSETP.GTU.FTZ.AND P1, PT, R75, 20, PT ;  /* 0x41a000004b00780b */ /* 0x000fc40003f3c000 */
[----:B------:R-:W-:Y:S01]  /*1ba0*/  FSETP.GTU.FTZ.AND P6, PT, R73, 20, PT ;  /* 0x41a000004900780b */ /* 0x000fe20003fdc000 */
        /* <DEDUP_REMOVED lines=26> */
[----:B------:R1:W4:Y:S01]  /*1d50*/  LDS.U16 R70, [R102+0x12] ;  /* 0x0000120066467984 */ /* 0x0003220000000400 */
        /* <DEDUP_REMOVED lines=11> */
[----:B------:R-:W-:Y:S01]  /*1e10*/  PRMT R19, RZ, 0x5410, R99 ;  /* 0x00005410ff137816 */ /* 0x000fe20000000063 */
[----:B------:R1:W3:Y:S01]  /*1e20*/  LDS.U16 R62, [R102+0x1a] ;  /* 0x00001a00663e7984 */ /* 0x0002e20000000400 */
[----:B----4-:R-:W-:-:S03]  /*1e30*/  PRMT R82, RZ, 0x5410, R82 ;  /* 0x00005410ff527816 */ /* 0x010fc60000000052 */
[----:B------:R-:W-:Y:S01]  /*1e40*/  FFMA.FTZ R19, R83, R19, R18 ;  /* 0x0000001353137223 */ /* 0x000fe20000010012 */
[----:B------:R-:W-:Y:S01]  /*1e50*/  PRMT R18, RZ, 0x5410, R98 ;  /* 0x00005410ff127816 */ /* 0x000fe20000000062 */
[----:B------:R1:W4:Y:S01]  /*1e60*/  LDS.U16 R60, [R102+0x1c] ;  /* 0x00001c00663c7984 */ /* 0x0003220000000400 */
[----:B------:R-:W-:-:S03]  /*1e70*/  PRMT R81, RZ, 0x5410, R81 ;  /* 0x00005410ff517816 */ /* 0x000fc60000000051 */
[----:B------:R-:W-:Y:S01]  /*1e80*/  FFMA.FTZ R18, R82, R18, R19 ;  /* 0x0000001252127223 */ /* 0x000fe20000010013 */
[----:B------:R-:W-:Y:S01]  /*1e90*/  PRMT R19, RZ, 0x5410, R97 ;  /* 0x00005410ff137816 */ /* 0x000fe20000000061 */
[----:B------:R1:W0:Y:S01]  /*1ea0*/  LDS.U16 R58, [R102+0x1e] ;  /* 0x00001e00663a7984 */ /* 0x0002220000000400 */
[----:B------:R-:W-:-:S03]  /*1eb0*/  PRMT R80, RZ, 0x5410, R80 ;  /* 0x00005410ff507816 */ /* 0x000fc60000000050 */
[----:B------:R-:W-:Y:S01]  /*1ec0*/  FFMA.FTZ R19, R81, R19, R18 ;  /* 0x0000001351137223 */ /* 0x000fe20000010012 */
[----:B------:R-:W-:Y:S02]  /*1ed0*/  PRMT R18, RZ, 0x5410, R96 ;  /* 0x00005410ff127816 */ /* 0x000fe40000000060 */
[----:B------:R-:W-:-:S03]  /*1ee0*/  PRMT R79, RZ, 0x5410, R79 ;  /* 0x00005410ff4f7816 */ /* 0x000fc6000000004f */
[----:B------:R-:W-:Y:S01]  /*1ef0*/  FFMA.FTZ R18, R80, R18, R19 ;  /* 0x0000001250127223 */ /* 0x000fe20000010013 */
[----:B------:R-:W-:-:S05]  /*1f00*/  PRMT R19, RZ, 0x5410, R95 ;  /* 0x00005410ff137816 */ /* 0x000fca000000005f */
[----:B------:R-:W-:Y:S01]  /*1f10*/  FFMA.FTZ R35, R79, R19, R18 ;  /* 0x000000134f237223 */ /* 0x000fe20000010012 */
[----:B------:R-:W-:-:S05]  /*1f20*/  PRMT R19, RZ, 0x5410, R20 ;  /* 0x00005410ff137816 */ /* 0x000fca0000000014 */
[----:B------:R-:W-:-:S05]  /*1f30*/  FADD.FTZ R78, R19, R134 ;  /* 0x00000086134e7221 */ /* 0x000fca0000010000 */
[----:B------:R-:W-:Y:S02]  /*1f40*/  FSETP.GTU.FTZ.AND P4, PT, R78, 20, PT ;  /* 0x41a000004e00780b */ /* 0x000fe40003f9c000 */
[----:B------:R-:W-:Y:S02]  /*1f50*/  PRMT R31, RZ, 0x5410, R22 ;  /* 0x00005410ff1f7816 */ /* 0x000fe40000000016 */
[----:B------:R-:W-:Y:S01]  /*1f60*/  PRMT R33, RZ, 0x5410, R24 ;  /* 0x00005410ff217816 */ /* 0x000fe20000000018 */
[----:B------:R-:W-:Y:S01]  /*1f70*/  IMAD.MOV.U32 R26, RZ, RZ, c[0x0][0x16c] ;  /* 0x00005b00ff1a7624 */ /* 0x000fe200078e00ff */
[----:B------:R-:W-:Y:S01]  /*1f80*/  PRMT R18, RZ, 0x5410, R94 ;  /* 0x00005410ff127816 */ /* 0x000fe2000000005e */
[----:B------:R-:W-:Y:S01]  /*1f90*/  FADD.FTZ R76, R31, R134 ;  /* 0x000000861f4c7221 */ /* 0x000fe20000010000 */
[----:B------:R-:W-:Y:S01]  /*1fa0*/  PRMT R72, RZ, 0x5410, R72 ;  /* 0x00005410ff487816 */ /* 0x000fe20000000048 */
[----:B------:R-:W-:Y:S01]  /*1fb0*/  FADD.FTZ R74, R33, R134 ;  /* 0x00000086214a7221 */ /* 0x000fe20000010000 */
[----:B------:R-:W-:-:S02]  /*1fc0*/  ISETP.GE.AND P5, PT, R26, 0x1, PT ;  /* 0x000000011a00780c */ /* 0x000fc40003fa6270 */
[----:B------:R-:W-:Y:S01]  /*1fd0*/  FSETP.GTU.FTZ.AND P2, PT, R76, 20, PT ;  /* 0x41a000004c00780b */ /* 0x000fe20003f5c000 */
[----:B------:R-:W-:Y:S01]  /*1fe0*/  FFMA.FTZ R35, R72, R18, R35 ;  /* 0x0000001248237223 */ /* 0x000fe20000010023 */
[----:B------:R-:W-:Y:S01]  /*1ff0*/  FSETP.GTU.FTZ.AND P0, PT, R74, 20, PT ;  /* 0x41a000004a00780b */ /* 0x000fe20003f1c000 */
[----:B------:R-:W-:Y:S07]  /*2000*/  @P4 BRA `(.L_x_2750) ;  /* 0x000001f000004947 */ /* 0x000fee0003800000 */
[----:B01234-:R-:W-:Y:S01]  /*2010*/  FMUL.FTZ R78, R78, 1.4426950216293334961 ;  /* 0x3fb8aa3b4e4e7820 */ /* 0x01ffe20000410000 */
        /* <DEDUP_REMOVED lines=30> */
.L_x_2750:
[----:B01234-:R-:W-:Y:S05]  /*2200*/  BSYNC B0 ;  /* 0x0000000000007941 */ /* 0x01ffea0003800000 */
.L_x_2749:
        /* <DEDUP_REMOVED lines=39> */
.L_x_2752:
[----:B------:R-:W-:Y:S05]  /*2480*/  BSYNC B0 ;  /* 0x0000000000007941 */ /* 0x000fea0003800000 */
.L_x_2751:
        /* <DEDUP_REMOVED lines=39> */
.L_x_2754:
[----:B------:R-:W-:Y:S05]  /*2700*/  BSYNC B0 ;  /* 0x0000000000007941 */ /* 0x000fea0003800000 */
.L_x_2753:
        /* <DEDUP_REMOVED lines=39> */
.L_x_2756:
[----:B------:R-:W-:Y:S05]  /*2980*/  BSYNC B0 ;  /* 0x0000000000007941 */ /* 0x000fea0003800000 */
.L_x_2755:
        /* <DEDUP_REMOVED lines=39> */
.L_x_2758:
[----:B------:R-:W-:Y:S05]  /*2c00*/  BSYNC B0 ;  /* 0x0000000000007941 */ /* 0x000fea0003800000 */
.L_x_2757:
        /* <DEDUP_REMOVED lines=39> */
.L_x_2760:
[----:B------:R-:W-:Y:S05]  /*2e80*/  BSYNC B0 ;  /* 0x0000000000007941 */ /* 0x000fea0003800000 */
.L_x_2759:
        /* <DEDUP_REMOVED lines=39> */
.L_x_2762:
[----:B------:R-:W-:Y:S05]  /*3100*/  BSYNC B0 ;  /* 0x0000000000007941 */ /* 0x000fea0003800000 */
.L_x_2761:
[----:B------:R-:W-:Y:S01]  /*3110*/  PRMT R135, RZ, 0x5410, R87 ;  /* 0x00005410ff877816 */ /* 0x000fe20000000057 */
[----:B------:R-:W-:Y:S01]  /*3120*/  BSSY B0, `(.L_x_2763) ;  /* 0x0000027000007945 */ /* 0x000fe20003800000 */
[----:B------:R-:W-:Y:S01]  /*3130*/  PRMT R58, RZ, 0x5410, R58 ;  /* 0x00005410ff3a7816 */ /* 0x000fe2000000003a */
[----:B------:R-:W-:Y:S01]  /*3140*/  HFMA2.MMA R57, -RZ, RZ, 0, 0 ;  /* 0x00000000ff397435 */ /* 0x000fe200000001ff */
[----:B------:R-:W-:Y:S02]  /*3150*/  PRMT R5, RZ, 0x5410, R5 ;  /* 0x00005410ff057816 */ /* 0x000fe40000000005 */
[----:B------:R-:W-:Y:S01]  /*3160*/  FSETP.GTU.FTZ.AND P4, PT, R59, 20, PT ;  /* 0x41a000003b00780b */ /* 0x000fe20003f9c000 */
[----:B------:R-:W-:Y:S02]  /*3170*/  FFMA.FTZ R135, R58, R135, R35 ;  /* 0x000000873a877223 */ /* 0x000fe40000010023 */
[----:B------:R-:W-:Y:S01]  /*3180*/  FADD.FTZ R56, R5, R134 ;  /* 0x0000008605387221 */ /* 0x000fe20000010000 */
        /* <DEDUP_REMOVED lines=32> */
.L_x_2764:
[----:B------:R-:W-:Y:S05]  /*3390*/  BSYNC B0 ;  /* 0x0000000000007941 */ /* 0x000fea0003800000 */
.L_x_2763:
[----:B------:R-:W-:Y:S01]  /*33a0*/  PRMT R51, RZ, 0x5410, R4 ;  /* 0x00005410ff337816 */ /* 0x000fe20000000004 */
[----:B------:R-:W-:Y:S01]  /*33b0*/  BSSY B0, `(.L_x_2765) ;  /* 0x0000025000007945 */ /* 0x000fe20003800000 */
[----:B------:R-:W-:Y:S01]  /*33c0*/  FSETP.GTU.FTZ.AND P3, PT, R56, 20, PT ;  /* 0x41a000003800780b */ /* 0x000fe20003f7c000 */
[----:B------:R-:W-:Y:S01]  /*33d0*/  CS2R R54, SRZ ;  /* 0x0000000000367805 */ /* 0x000fe2000001ff00 */
[----:B------:R-:W-:Y:S01]  /*33e0*/  CS2R R52, SRZ ;  /* 0x0000000000347805 */ /* 0x000fe2000001ff00 */
[----:B------:R-:W-:Y:S01]  /*33f0*/  FADD.FTZ R51, R51, R134 ;  /* 0x0000008633337221 */ /* 0x000fe20000010000 */
        /* <DEDUP_REMOVED lines=32> */
.L_x_2766:
[----:B------:R-:W-:Y:S05]  /*3600*/  BSYNC B0 ;  /* 0x0000000000007941 */ /* 0x000fea0003800000 */
.L_x_2765:
        /* <DEDUP_REMOVED lines=39> */
.L_x_2768:
[----:B------:R-:W-:Y:S05]  /*3880*/  BSYNC B0 ;  /* 0x0000000000007941 */ /* 0x000fea0003800000 */
.L_x_2767:
[----:B------:R-:W-:Y:S01]  /*3890*/  BSSY B0, `(.L_x_2769) ;  /* 0x0000025000007945 */ /* 0x000fe20003800000 */
[----:B------:R-:W-:Y:S01]  /*38a0*/  FSETP.GTU.FTZ.AND P1, PT, R46, 20, PT ;  /* 0x41a000002e00780b */ /* 0x000fe20003f3c000 */
[----:B------:R-:W-:Y:S01]  /*38b0*/  CS2R R44, SRZ ;  /* 0x00000000002c7805 */ /* 0x000fe2000001ff00 */
[----:B------:R-:W-:Y:S01]  /*38c0*/  CS2R R42, SRZ ;  /* 0x00000000002a7805 */ /* 0x000fe2000001ff00 */
        /* <DEDUP_REMOVED lines=33> */
.L_x_2770:
[----:B------:R-:W-:Y:S05]  /*3ae0*/  BSYNC B0 ;  /* 0x0000000000007941 */ /* 0x000fea0003800000 */
.L_x_2769:
        /* <DEDUP_REMOVED lines=33> */
.L_x_2772:
[----:B------:R-:W-:Y:S05]  /*3d00*/  BSYNC B0 ;  /* 0x0000000000007941 */ /* 0x000fea0003800000 */
.L_x_2771:
        /* <DEDUP_REMOVED lines=33> */
.L_x_2774:
[----:B------:R-:W-:Y:S05]  /*3f20*/  BSYNC B0 ;  /* 0x0000000000007941 */ /* 0x000fea0003800000 */
.L_x_2773:
        /* <DEDUP_REMOVED lines=33> */
.L_x_2776:
[----:B------:R-:W-:Y:S05]  /*4140*/  BSYNC B0 ;  /* 0x0000000000007941 */ /* 0x000fea0003800000 */
.L_x_2775:
        /* <DEDUP_REMOVED lines=33> */
.L_x_2778:
[----:B------:R-:W-:Y:S05]  /*4360*/  BSYNC B0 ;  /* 0x0000000000007941 */ /* 0x000fea0003800000 */
.L_x_2777:
        /* <DEDUP_REMOVED lines=33> */
.L_x_2780:
[----:B------:R-:W-:Y:S05]  /*4580*/  BSYNC B0 ;  /* 0x0000000000007941 */ /* 0x000fea0003800000 */
.L_x_2779:
        /* <DEDUP_REMOVED lines=24> */
[----:B------:R-:W-:Y:S01]  /*4710*/  IMAD.MOV.U32 R21, RZ, RZ, RZ ;  /* 0x000000ffff157224 */ /* 0x000fe200078e00ff */
[----:B------:R-:W-:Y:S01]  /*4720*/  CS2R R54, SRZ ;  /* 0x0000000000367805 */ /* 0x000fe2000001ff00 */
[----:B------:R-:W-:Y:S01]  /*4730*/  CS2R R52, SRZ ;  /* 0x0000000000347805 */ /* 0x000fe2000001ff00 */
[----:B------:R-:W-:Y:S01]  /*4740*/  LOP3.LUT R5, R0, 0xfffffe, RZ, 0xc0, !PT ;  /* 0x00fffffe00057812 */ /* 0x000fe200078ec0ff */
[----:B------:R-:W-:Y:S01]  /*4750*/  IMAD.MOV.U32 R50, RZ, RZ, RZ ;  /* 0x000000ffff327224 */ /* 0x000fe200078e00ff */
[----:B------:R-:W-:Y:S01]  /*4760*/  MOV R0, RZ ;  /* 0x000000ff00007202 */ /* 0x000fe20000000f00 */
[----:B------:R-:W-:Y:S01]  /*4770*/  CS2R R48, SRZ ;  /* 0x0000000000307805 */ /* 0x000fe2000001ff00 */
[----:B------:R-:W-:Y:S01]  /*4780*/  IADD3 R20, R20, -R5, RZ ;  /* 0x8000000514147210 */ /* 0x000fe20007ffe0ff */
[----:B------:R-:W-:Y:S01]  /*4790*/  CS2R R44, SRZ ;  /* 0x00000000002c7805 */ /* 0x000fe2000001ff00 */
[----:B------:R-:W-:Y:S01]  /*47a0*/  CS2R R42, SRZ ;  /* 0x00000000002a7805 */ /* 0x000fe2000001ff00 */
[----:B------:R-:W-:Y:S01]  /*47b0*/  CS2R R40, SRZ ;  /* 0x0000000000287805 */ /* 0x000fe2000001ff00 */
[----:B------:R-:W-:-:S02]  /*47c0*/  IMAD.MOV.U32 R38, RZ, RZ, RZ ;  /* 0x000000ffff267224 */ /* 0x000fc400078e00ff */
.L_x_2829:
[----:B------:R-:W-:Y:S01]  /*47d0*/  IADD3 R155, -R119, c[0x0][0x168], RZ ;  /* 0x00005a00779b7a10 */ /* 0x000fe20007ffe1ff */
[----:B------:R-:W-:Y:S01]  /*47e0*/  IMAD R6, R136, c[0x0][0x180], RZ ;  /* 0x0000600088067a24 */ /* 0x000fe200078e02ff */
[----:B------:R-:W-:-:S02]  /*47f0*/  LOP3.LUT R4, R8, 0x20, RZ, 0xfc, !PT ;  /* 0x0000002008047812 */ /* 0x000fc400078efcff */
[----:B------:R-:W-:Y:S01]  /*4800*/  LOP3.LUT R16, R8, 0x40, RZ, 0xfc, !PT ;  /* 0x0000004008107812 */ /* 0x000fe200078efcff */
[C---:B------:R-:W-:Y:S01]  /*4810*/  IMAD R7, R143.reuse, c[0x0][0x184], R6 ;  /* 0x000061008f077a24 */ /* 0x040fe200078e0206 */
[-C--:B------:R-:W-:Y:S01]  /*4820*/  ISETP.GE.AND P4, PT, R4, R155.reuse, PT ;  /* 0x0000009b0400720c */ /* 0x080fe20003f86270 */
[----:B------:R-:W-:Y:S01]  /*4830*/  IMAD.WIDE.U32 R4, R143, c[0x0][0x180], RZ ;  /* 0x000060008f047a25 */ /* 0x000fe200078e00ff */
[----:B------:R-:W-:Y:S02]  /*4840*/  ISETP.GE.AND P5, PT, R16, R155, PT ;  /* 0x0000009b1000720c */ /* 0x000fe40003fa6270 */
[C---:B------:R-:W-:Y:S02]  /*4850*/  LOP3.LUT R6, R8.reuse, 0x60, RZ, 0xfc, !PT ;  /* 0x0000006008067812 */ /* 0x040fe400078efcff */
[----:B------:R-:W-:Y:S02]  /*4860*/  SHF.R.S32.HI R140, RZ, 0x1f, R23 ;  /* 0x0000001fff8c7819 */ /* 0x000fe40000011417 */
[----:B------:R-:W-:-:S02]  /*4870*/  LOP3.LUT R16, R8, 0x80, RZ, 0xfc, !PT ;  /* 0x0000008008107812 */ /* 0x000fc400078efcff */
[----:B------:R-:W-:Y:S01]  /*4880*/  ISETP.GE.AND P6, PT, R6, R155, PT ;  /* 0x0000009b0600720c */ /* 0x000fe20003fc6270 */
[----:B------:R-:W-:Y:S01]  /*4890*/  IMAD R6, R140, c[0x0][0x188], RZ ;  /* 0x000062008c067a24 */ /* 0x000fe200078e02ff */
[----:B------:R-:W-:Y:S02]  /*48a0*/  IADD3 R5, R5, R7, RZ ;  /* 0x0000000705057210 */ /* 0x000fe40007ffe0ff */
[----:B------:R-:W-:Y:S01]  /*48b0*/  SHF.R.S32.HI R9, RZ, 0x1f, R8 ;  /* 0x0000001fff097819 */ /* 0x000fe20000011408 */
[C---:B------:R-:W-:Y:S01]  /*48c0*/  IMAD R17, R23.reuse, c[0x0][0x18c], R6 ;  /* 0x0000630017117a24 */ /* 0x040fe200078e0206 */
[-C--:B------:R-:W-:Y:S01]  /*48d0*/  ISETP.GE.AND P0, PT, R16, R155.reuse, PT ;  /* 0x0000009b1000720c */ /* 0x080fe20003f06270 */
[----:B------:R-:W-:Y:S01]  /*48e0*/  IMAD R16, R140, c[0x0][0x1c0], RZ ;  /* 0x000070008c107a24 */ /* 0x000fe200078e02ff */
[----:B------:R-:W-:Y:S01]  /*48f0*/  ISETP.GE.AND P3, PT, R8, R155, PT ;  /* 0x0000009b0800720c */ /* 0x000fe20003f66270 */
[----:B------:R-:W-:Y:S01]  /*4900*/  IMAD.WIDE.U32 R4, R23, c[0x0][0x188], R4 ;  /* 0x0000620017047a25 */ /* 0x000fe200078e0004 */
[----:B------:R-:W-:-:S02]  /*4910*/  PRMT R145, RZ, 0x7610, R145 ;  /* 0x00007610ff917816 */ /* 0x000fc40000000091 */
[----:B------:R-:W-:Y:S01]  /*4920*/  LOP3.LUT R138, R8, 0xa0, RZ, 0xfc, !PT ;  /* 0x000000a0088a7812 */ /* 0x000fe200078efcff */
[C---:B------:R-:W-:Y:S01]  /*4930*/  IMAD R19, R23.reuse, c[0x0][0x1c4], R16 ;  /* 0x0000710017137a24 */ /* 0x040fe200078e0210 */
[----:B------:R-:W-:Y:S01]  /*4940*/  LEA R16, P1, R4, c[0x0][0x220], 0x2 ;  /* 0x0000880004107a11 */ /* 0x000fe200078210ff */
[----:B------:R-:W-:Y:S01]  /*4950*/  IMAD.WIDE.U32 R6, R23, c[0x0][0x1c0], R8 ;  /* 0x0000700017067a25 */ /* 0x000fe200078e0008 */
[----:B------:R-:W-:Y:S02]  /*4960*/  PRMT R147, RZ, 0x7610, R147 ;  /* 0x00007610ff937816 */ /* 0x000fe40000000093 */
[----:B------:R-:W-:Y:S01]  /*4970*/  LOP3.LUT R142, R8, 0xc0, RZ, 0xfc, !PT ;  /* 0x000000c0088e7812 */ /* 0x000fe200078efcff */
[----:B------:R-:W-:Y:S01]  /*4980*/  IMAD.IADD R17, R5, 0x1, R17 ;  /* 0x0000000105117824 */ /* 0x000fe200078e0211 */
[----:B------:R-:W-:Y:S02]  /*4990*/  IADD3 R5, R7, R19, RZ ;  /* 0x0000001307057210 */ /* 0x000fe40007ffe0ff */
[----:B------:R-:W-:-:S02]  /*49a0*/  LEA R18, P2, R6, R125, 0x1 ;  /* 0x0000007d06127211 */ /* 0x000fc400078408ff */
[----:B------:R-:W-:Y:S02]  /*49b0*/  LEA.HI.X R17, R4, c[0x0][0x224], R17, 0x2, P1 ;  /* 0x0000890004117a11 */ /* 0x000fe400008f1411 */
[----:B------:R-:W-:Y:S02]  /*49c0*/  LEA.HI.X R19, R6, R123, R5, 0x1, P2 ;  /* 0x0000007b06137211 */ /* 0x000fe400010f0c05 */
[----:B------:R-:W-:Y:S02]  /*49d0*/  LOP3.LUT R4, R8, 0xe0, RZ, 0xfc, !PT ;  /* 0x000000e008047812 */ /* 0x000fe400078efcff */
[-C--:B------:R-:W-:Y:S01]  /*49e0*/  ISETP.GE.AND P1, PT, R138, R155.reuse, PT ;  /* 0x0000009b8a00720c */ /* 0x080fe20003f26270 */
[----:B------:R-:W2:Y:S01]  /*49f0*/  @!P3 LDG.E.U16 R145, [R18.64] ;  /* 0x000000041291b981 */ /* 0x000ea2000c1e1500 */
[-C--:B------:R-:W-:Y:S02]  /*4a00*/  ISETP.GE.AND P3, PT, R4, R155.reuse, PT ;  /* 0x0000009b0400720c */ /* 0x080fe40003f66270 */
[----:B------:R-:W-:Y:S01]  /*4a10*/  LOP3.LUT R4, R8, 0x120, RZ, 0xfc, !PT ;  /* 0x0000012008047812 */ /* 0x000fe200078efcff */
[----:B------:R-:W3:Y:S01]  /*4a20*/  @!P5 LDG.E.U16 R147, [R18.64+0x80] ;  /* 0x000080041293d981 */ /* 0x000ee2000c1e1500 */
[----:B------:R-:W-:-:S02]  /*4a30*/  ISETP.GE.AND P2, PT, R142, R155, PT ;  /* 0x0000009b8e00720c */ /* 0x000fc40003f46270 */
[----:B------:R-:W-:Y:S01]  /*4a40*/  PRMT R144, RZ, 0x7610, R144 ;  /* 0x00007610ff907816 */ /* 0x000fe20000000090 */
[----:B------:R0:W4:Y:S01]  /*4a50*/  LDG.E R138, [R16.64] ;  /* 0x00000004108a7981 */ /* 0x000122000c1e1900 */
[----:B------:R-:W-:Y:S02]  /*4a60*/  PRMT R142, RZ, 0x7610, R142 ;  /* 0x00007610ff8e7816 */ /* 0x000fe4000000008e */
[-C--:B------:R-:W-:Y:S02]  /*4a70*/  ISETP.GE.AND P5, PT, R4, R155.reuse, PT ;  /* 0x0000009b0400720c */ /* 0x080fe40003fa6270 */
[C---:B------:R-:W-:Y:S01]  /*4a80*/  LOP3.LUT R4, R8.reuse, 0x140, RZ, 0xfc, !PT ;  /* 0x0000014008047812 */ /* 0x040fe200078efcff */
[----:B------:R-:W3:Y:S01]  /*4a90*/  @!P6 LDG.E.U16 R144, [R18.64+0xc0] ;  /* 0x0000c0041290e981 */ /* 0x000ee2000c1e1500 */
[----:B------:R-:W-:Y:S02]  /*4aa0*/  LOP3.LUT R6, R8, 0x100, RZ, 0xfc, !PT ;  /* 0x0000010008067812 */ /* 0x000fe400078efcff */
[----:B------:R-:W-:Y:S01]  /*4ab0*/  PRMT R146, RZ, 0x7610, R146 ;  /* 0x00007610ff927816 */ /* 0x000fe20000000092 */
[----:B------:R-:W3:Y:S01]  /*4ac0*/  @!P4 LDG.E.U16 R142, [R18.64+0x40] ;  /* 0x00004004128ec981 */ /* 0x000ee2000c1e1500 */
[----:B------:R-:W-:-:S02]  /*4ad0*/  ISETP.GE.AND P6, PT, R4, R155, PT ;  /* 0x0000009b0400720c */ /* 0x000fc40003fc6270 */
[-C--:B------:R-:W-:Y:S02]  /*4ae0*/  ISETP.GE.AND P4, PT, R6, R155.reuse, PT ;  /* 0x0000009b0600720c */ /* 0x080fe40003f86270 */
        /* <DEDUP_REMOVED lines=43> */
[----:B------:R1:W5:Y:S01]  /*4da0*/  LDG.E R140, [R6.64] ;  /* 0x00000004068c7981 */ /* 0x000362000c1e1900 */
[----:B------:R-:W-:Y:S01]  /*4db0*/  ISETP.NE.AND P1, PT, R124, RZ, PT ;  /* 0x000000ff7c00720c */ /* 0x000fe20003f25270 */
[----:B------:R-:W-:Y:S01]  /*4dc0*/  IMAD R4, R20, 0x100, R23 ;  /* 0x0000010014047824 */ /* 0x000fe200078e0217 */
[----:B------:R-:W-:-:S04]  /*4dd0*/  LOP3.LUT P0, RZ, R124, 0x1f, RZ, 0xc0, !PT ;  /* 0x0000001f7cff7812 */ /* 0x000fc8000780c0ff */
[----:B------:R-:W-:-:S07]  /*4de0*/  ISETP.LT.OR P0, PT, R164, 0x2, P0 ;  /* 0x00000002a400780c */ /* 0x000fce0000701670 */
[----:B------:R-:W-:-:S06]  /*4df0*/  @P1 IADD3 R4, R124, 0x200, RZ ;  /* 0x000002007c041810 */ /* 0x000fcc0007ffe0ff */
[----:B0-----:R-:W-:Y:S02]  /*4e00*/  @!P0 IADD3 R16, R164, -0x2, RZ ;  /* 0xfffffffea4108810 */ /* 0x001fe40007ffe0ff */
[----:B------:R-:W-:-:S03]  /*4e10*/  MOV R17, RZ ;  /* 0x000000ff00117202 */ /* 0x000fc60000000f00 */
        /* <DEDUP_REMOVED lines=25> */
[----:B------:R-:W-:Y:S01]  /*4fb0*/  ISETP.GT.U32.AND P2, PT, R124, 0x1f, PT ;  /* 0x0000001f7c00780c */ /* 0x000fe20003f44070 */
[----:B--2---:R-:W-:Y:S01]  /*4fc0*/  STS.U16 [R118], R145 ;  /* 0x0000009176007388 */ /* 0x004fe20000000400 */
[----:B----4-:R-:W-:-:S04]  /*4fd0*/  FMUL.FTZ R6, R138, 1.4426950216293334961 ;  /* 0x3fb8aa3b8a067820 */ /* 0x010fc80000410000 */
[----:B------:R-:W-:Y:S01]  /*4fe0*/  FMUL.FTZ R197, R6, R78 ;  /* 0x0000004e06c57220 */ /* 0x000fe20000410000 */
[----:B---3--:R0:W-:Y:S05]  /*4ff0*/  STS.U16 [R117+0x40], R142 ;  /* 0x0000408e75007388 */ /* 0x0081ea0000000400 */
[----:B------:R-:W1:Y:S01]  /*5000*/  MUFU.EX2 R197, R197 ;  /* 0x000000c500c57308 */ /* 0x000e620000000800 */
[----:B------:R-:W-:Y:S04]  /*5010*/  STS.U16 [R116+0x80], R147 ;  /* 0x0000809374007388 */ /* 0x000fe80000000400 */
[----:B------:R-:W-:Y:S04]  /*5020*/  STS.U16 [R115+0xc0], R144 ;  /* 0x0000c09073007388 */ /* 0x000fe80000000400 */
[----:B------:R-:W-:Y:S04]  /*5030*/  STS.U16 [R114+0x100], R149 ;  /* 0x0001009572007388 */ /* 0x000fe80000000400 */
[----:B------:R-:W-:Y:S04]  /*5040*/  STS.U16 [R113+0x140], R146 ;  /* 0x0001409271007388 */ /* 0x000fe80000000400 */
[----:B------:R-:W-:Y:S04]  /*5050*/  STS.U16 [R112+0x180], R151 ;  /* 0x0001809770007388 */ /* 0x000fe80000000400 */
[----:B------:R-:W-:Y:S04]  /*5060*/  STS.U16 [R111+0x1c0], R148 ;  /* 0x0001c0946f007388 */ /* 0x000fe80000000400 */
[----:B------:R-:W-:Y:S01]  /*5070*/  STS.U16 [R110+0x200], R153 ;  /* 0x000200996e007388 */ /* 0x000fe20000000400 */
[----:B0-----:R-:W-:-:S03]  /*5080*/  SHF.L.U32 R142, R4, 0x2, RZ ;  /* 0x00000002048e7819 */ /* 0x001fc600000006ff */
        /* <DEDUP_REMOVED lines=24> */
[----:B-1----:R1:W-:Y:S01]  /*5210*/  STS [R142+0x1d10], R197 ;  /* 0x001d10c58e007388 */ /* 0x0023e20000000800 */
[----:B0-----:R-:W-:-:S02]  /*5220*/  FMUL.FTZ R156, R6, R77 ;  /* 0x0000004d069c7220 */ /* 0x001fc40000410000 */
[C---:B------:R-:W-:Y:S02]  /*5230*/  FMUL.FTZ R155, R6.reuse, R76 ;  /* 0x0000004c069b7220 */ /* 0x040fe40000410000 */
[C---:B------:R-:W-:Y:S02]  /*5240*/  FMUL.FTZ R154, R6.reuse, R75 ;  /* 0x0000004b069a7220 */ /* 0x040fe40000410000 */
[----:B------:R-:W1:Y:S01]  /*5250*/  MUFU.EX2 R156, R156 ;  /* 0x0000009c009c7308 */ /* 0x000e620000000800 */
[----:B------:R-:W-:Y:S01]  /*5260*/  @!P0 IMAD.WIDE R4, R5, 0x8, R14 ;  /* 0x0000000805048825 */ /* 0x000fe200078e020e */
[----:B------:R-:W-:Y:S03]  /*5270*/  BAR.SYNC.DEFER_BLOCKING 0x0 ;  /* 0x0000000000007b1d */ /* 0x000fe60000010000 */
[----:B------:R-:W-:-:S03]  /*5280*/  FMUL.FTZ R153, R6, R74 ;  /* 0x0000004a06997220 */ /* 0x000fc60000410000 */
[----:B------:R-:W0:Y:S01]  /*5290*/  MUFU.EX2 R155, R155 ;  /* 0x0000009b009b7308 */ /* 0x000e220000000800 */
[----:B------:R-:W-:-:S07]  /*52a0*/  FMUL.FTZ R152, R6, R73 ;  /* 0x0000004906987220 */ /* 0x000fce0000410000 */
[----:B------:R-:W0:Y:S01]  /*52b0*/  MUFU.EX2 R154, R154 ;  /* 0x0000009a009a7308 */ /* 0x000e220000000800 */
[----:B------:R-:W-:Y:S01]  /*52c0*/  FMUL.FTZ R151, R6, R71 ;  /* 0x0000004706977220 */ /* 0x000fe20000410000 */
[----:B------:R0:W5:Y:S06]  /*52d0*/  @!P0 LDG.E.64 R16, [R4.64] ;  /* 0x0000000404108981 */ /* 0x00016c000c1e1b00 */
[----:B------:R-:W2:Y:S01]  /*52e0*/  MUFU.EX2 R153, R153 ;  /* 0x0000009900997308 */ /* 0x000ea20000000800 */
[----:B-1----:R-:W-:Y:S01]  /*52f0*/  FMUL.FTZ R142, R197, R156 ;  /* 0x0000009cc58e7220 */ /* 0x002fe20000410000 */
[----:B0-----:R-:W-:-:S02]  /*5300*/  PRMT R5, RZ, 0x5410, R163 ;  /* 0x00005410ff057816 */ /* 0x001fc400000000a3 */
[----:B------:R-:W-:-:S04]  /*5310*/  PRMT R4, RZ, 0x5410, R101 ;  /* 0x00005410ff047816 */ /* 0x000fc80000000065 */
[----:B------:R-:W0:Y:S01]  /*5320*/  MUFU.EX2 R152, R152 ;  /* 0x0000009800987308 */ /* 0x000e220000000800 */
[----:B------:R-:W-:Y:S02]  /*5330*/  FMUL.FTZ R186, R5, R78 ;  /* 0x0000004e05ba7220 */ /* 0x000fe40000410000 */
[----:B------:R-:W-:Y:S01]  /*5340*/  FMUL.FTZ R195, R4, R77 ;  /* 0x0000004d04c37220 */ /* 0x000fe20000410000 */
[----:B------:R-:W-:Y:S01]  /*5350*/  PRMT R144, RZ, 0x5410, R99 ;  /* 0x00005410ff907816 */ /* 0x000fe20000000063 */
[----:B------:R-:W-:Y:S02]  /*5360*/  FMUL.FTZ R150, R6, R69 ;  /* 0x0000004506967220 */ /* 0x000fe40000410000 */
[----:B------:R-:W-:Y:S01]  /*5370*/  FFMA.FTZ R4, R186, R156, R195 ;  /* 0x0000009cba047223 */ /* 0x000fe200000100c3 */
[----:B------:R-:W1:Y:S01]  /*5380*/  MUFU.EX2 R151, R151 ;  /* 0x0000009700977308 */ /* 0x000e620000000800 */
[----:B------:R-:W-:Y:S01]  /*5390*/  FMUL.FTZ R5, R155, R142 ;  /* 0x0000008e9b057220 */ /* 0x000fe20000410000 */
[----:B------:R-:W-:Y:S01]  /*53a0*/  PRMT R145, RZ, 0x5410, R98 ;  /* 0x00005410ff917816 */ /* 0x000fe20000000062 */
[----:B------:R-:W-:-:S02]  /*53b0*/  FMUL.FTZ R149, R6, R67 ;  /* 0x0000004306957220 */ /* 0x000fc40000410000 */
[----:B------:R-:W-:Y:S02]  /*53c0*/  FMUL.FTZ R193, R144, R75 ;  /* 0x0000004b90c17220 */ /* 0x000fe40000410000 */
[----:B------:R-:W-:Y:S01]  /*53d0*/  FFMA.FTZ R4, R155, R4, R184 ;  /* 0x000000049b047223 */ /* 0x000fe200000100b8 */
[----:B------:R-:W1:Y:S01]  /*53e0*/  MUFU.EX2 R150, R150 ;  /* 0x0000009600967308 */ /* 0x000e620000000800 */
[----:B------:R-:W-:Y:S01]  /*53f0*/  FMUL.FTZ R142, R154, R5 ;  /* 0x000000059a8e7220 */ /* 0x000fe20000410000 */
[----:B------:R-:W-:Y:S01]  /*5400*/  ISETP.NE.AND P0, PT, R124, 0x3f, PT ;  /* 0x0000003f7c00780c */ /* 0x000fe20003f05270 */
[----:B------:R-:W-:Y:S02]  /*5410*/  FMUL.FTZ R148, R6, R65 ;  /* 0x0000004106947220 */ /* 0x000fe40000410000 */
[----:B------:R-:W-:Y:S02]  /*5420*/  FMUL.FTZ R182, R145, R74 ;  /* 0x0000004a91b67220 */ /* 0x000fe40000410000 */
[----:B------:R-:W-:Y:S01]  /*5430*/  FFMA.FTZ R4, R154, R4, R193 ;  /* 0x000000049a047223 */ /* 0x000fe200000100c1 */
[----:B------:R-:W3:Y:S01]  /*5440*/  MUFU.EX2 R149, R149 ;  /* 0x0000009500957308 */ /* 0x000ee20000000800 */
[----:B--2---:R-:W-:-:S02]  /*5450*/  FMUL.FTZ R5, R153, R142 ;  /* 0x0000008e99057220 */ /* 0x004fc40000410000 */
[----:B------:R-:W-:Y:S02]  /*5460*/  FMUL.FTZ R147, R6, R63 ;  /* 0x0000003f06937220 */ /* 0x000fe40000410000 */
[----:B------:R-:W-:Y:S02]  /*5470*/  FFMA.FTZ R4, R153, R4, R182 ;  /* 0x0000000499047223 */ /* 0x000fe400000100b6 */
[----:B0-----:R-:W-:Y:S01]  /*5480*/  FMUL.FTZ R142, R152, R5 ;  /* 0x00000005988e7220 */ /* 0x001fe20000410000 */
[----:B------:R-:W0:Y:S01]  /*5490*/  MUFU.EX2 R148, R148 ;  /* 0x0000009400947308 */ /* 0x000e220000000800 */
[----:B------:R-:W-:Y:S01]  /*54a0*/  FMUL.FTZ R146, R6, R61 ;  /* 0x0000003d06927220 */ /* 0x000fe20000410000 */
[----:B------:R2:W2:Y:S01]  /*54b0*/  @P0 LDS R177, [R124.X4+0x2514] ;  /* 0x002514007cb10984 */ /* 0x0004a20000004800 */
[----:B------:R-:W-:Y:S02]  /*54c0*/  FFMA.FTZ R4, R152, R4, R191 ;  /* 0x0000000498047223 */ /* 0x000fe400000100bf */
[----:B-1----:R-:W-:-:S03]  /*54d0*/  FMUL.FTZ R5, R151, R142 ;  /* 0x0000008e97057220 */ /* 0x002fc60000410000 */
[----:B------:R-:W1:Y:S01]  /*54e0*/  MUFU.EX2 R147, R147 ;  /* 0x0000009300937308 */ /* 0x000e620000000800 */
[----:B------:R-:W-:Y:S02]  /*54f0*/  FMUL.FTZ R145, R6, R59 ;  /* 0x0000003b06917220 */ /* 0x000fe40000410000 */
[----:B------:R-:W-:Y:S02]  /*5500*/  FFMA.FTZ R4, R151, R4, R180 ;  /* 0x0000000497047223 */ /* 0x000fe400000100b4 */
[----:B------:R-:W-:-:S03]  /*5510*/  FMUL.FTZ R158, R150, R5 ;  /* 0x00000005969e7220 */ /* 0x000fc60000410000 */
[----:B------:R-:W1:Y:S01]  /*5520*/  MUFU.EX2 R146, R146 ;  /* 0x0000009200927308 */ /* 0x000e620000000800 */
[----:B------:R-:W-:Y:S02]  /*5530*/  FFMA.FTZ R4, R150, R4, R189 ;  /* 0x0000000496047223 */ /* 0x000fe400000100bd */
[----:B------:R-:W-:Y:S02]  /*5540*/  FMUL.FTZ R144, R6, R56 ;  /* 0x0000003806907220 */ /* 0x000fe40000410000 */
[----:B---3--:R-:W-:-:S03]  /*5550*/  FMUL.FTZ R5, R149, R158 ;  /* 0x0000009e95057220 */ /* 0x008fc60000410000 */
[----:B------:R-:W3:Y:S01]  /*5560*/  MUFU.EX2 R145, R145 ;  /* 0x0000009100917308 */ /* 0x000ee20000000800 */
[----:B------:R-:W-:Y:S02]  /*5570*/  FFMA.FTZ R4, R149, R4, R178 ;  /* 0x0000000495047223 */ /* 0x000fe400000100b2 */
[----:B------:R-:W-:Y:S02]  /*5580*/  FMUL.FTZ R142, R6, R51 ;  /* 0x00000033068e7220 */ /* 0x000fe40000410000 */
[C---:B0-----:R-:W-:Y:S02]  /*5590*/  FMUL.FTZ R158, R148.reuse, R5 ;  /* 0x00000005949e7220 */ /* 0x041fe40000410000 */
[----:B------:R-:W-:Y:S01]  /*55a0*/  FFMA.FTZ R4, R148, R4, R187 ;  /* 0x0000000494047223 */ /* 0x000fe200000100bb */
[----:B------:R-:W0:Y:S01]  /*55b0*/  MUFU.EX2 R144, R144 ;  /* 0x0000009000907308 */ /* 0x000e220000000800 */
[----:B------:R-:W-:Y:S02]  /*55c0*/  FMUL.FTZ R174, R6, R46 ;  /* 0x0000002e06ae7220 */ /* 0x000fe40000410000 */
[----:B-1----:R-:W-:-:S02]  /*55d0*/  FMUL.FTZ R5, R147, R158 ;  /* 0x0000009e93057220 */ /* 0x002fc40000410000 */
[----:B------:R-:W-:-:S03]  /*55e0*/  FFMA.FTZ R4, R147, R4, R190 ;  /* 0x0000000493047223 */ /* 0x000fc600000100be */
[----:B------:R-:W1:Y:S01]  /*55f0*/  MUFU.EX2 R142, R142 ;  /* 0x0000008e008e7308 */ /* 0x000e620000000800 */
[C---:B------:R-:W-:Y:S02]  /*5600*/  FMUL.FTZ R6, R146.reuse, R5 ;  /* 0x0000000592067220 */ /* 0x040fe40000410000 */
[----:B------:R-:W-:Y:S02]  /*5610*/  FFMA.FTZ R4, R146, R4, R203 ;  /* 0x0000000492047223 */ /* 0x000fe400000100cb */
[----:B---3--:R-:W-:-:S03]  /*5620*/  FMUL.FTZ R5, R145, R6 ;  /* 0x0000000691057220 */ /* 0x008fc60000410000 */
[----:B------:R-:W3:Y:S01]  /*5630*/  MUFU.EX2 R174, R174 ;  /* 0x000000ae00ae7308 */ /* 0x000ee20000000800 */
[----:B------:R-:W-:Y:S01]  /*5640*/  PRMT R6, RZ, 0x5410, R88 ;  /* 0x00005410ff067816 */ /* 0x000fe20000000058 */
[----:B------:R-:W-:Y:S02]  /*5650*/  FFMA.FTZ R4, R145, R4, R188 ;  /* 0x0000000491047223 */ /* 0x000fe400000100bc */
[----:B0-----:R-:W-:Y:S02]  /*5660*/  FMUL.FTZ R5, R144, R5 ;  /* 0x0000000590057220 */ /* 0x001fe40000410000 */
[----:B------:R-:W-:Y:S02]  /*5670*/  FMUL.FTZ R215, R6, R51 ;  /* 0x0000003306d77220 */ /* 0x000fe40000410000 */
[----:B------:R-:W-:Y:S02]  /*5680*/  FFMA.FTZ R4, R144, R4, R201 ;  /* 0x0000000490047223 */ /* 0x000fe400000100c9 */
[----:B-1----:R-:W-:-:S02]  /*5690*/  FMUL.FTZ R5, R142, R5 ;  /* 0x000000058e057220 */ /* 0x002fc40000410000 */
[----:B------:R-:W-:Y:S02]  /*56a0*/  FFMA.FTZ R6, R142, R4, R215 ;  /* 0x000000048e067223 */ /* 0x000fe400000100d7 */
[C---:B---3--:R-:W-:Y:S02]  /*56b0*/  FMUL.FTZ R4, R174.reuse, R5 ;  /* 0x00000005ae047220 */ /* 0x048fe40000410000 */
[----:B------:R-:W-:Y:S01]  /*56c0*/  FFMA.FTZ R5, R174, R6, R199 ;  /* 0x00000006ae057223 */ /* 0x000fe200000100c7 */
[----:B------:R-:W-:Y:S05]  /*56d0*/  @P0 BRA `(.L_x_2783) ;  /* 0x0000008000000947 */ /* 0x000fea0003800000 */
[----:B--2-4-:R-:W-:Y:S02]  /*56e0*/  ISETP.NE.AND P0, PT, R164, c[0x0][0x174], PT ;  /* 0x00005d00a4007a0c */ /* 0x014fe40003f05270 */
[----:B------:R-:W-:-:S11]  /*56f0*/  MOV R177, 0x3f800000 ;  /* 0x3f80000000b17802 */ /* 0x000fd60000000f00 */
[----:B------:R-:W-:-:S04]  /*5700*/  @P0 IADD3 R7, -R121, c[0x0][0x174], RZ ;  /* 0x00005d0079070a10 */ /* 0x000fc80007ffe1ff */
[----:B------:R-:W-:-:S04]  /*5710*/  @P0 LEA.HI R6, R7, R7, RZ, 0x1 ;  /* 0x0000000707060211 */ /* 0x000fc800078f08ff */
[----:B------:R-:W-:-:S05]  /*5720*/  @P0 LOP3.LUT R6, R6, 0xfffffe, RZ, 0xc0, !PT ;  /* 0x00fffffe06060812 */ /* 0x000fca00078ec0ff */
[----:B------:R-:W-:-:S04]  /*5730*/  @P0 IMAD.IADD R6, R7, 0x1, -R6 ;  /* 0x0000000107060824 */ /* 0x000fc800078e0a06 */
[----:B------:R-:W-:-:S05]  /*5740*/  @P0 IMAD R6, R6, 0x100, R23 ;  /* 0x0000010006060824 */ /* 0x000fca00078e0217 */
[----:B------:R0:W1:Y:S02]  /*5750*/  @P0 LDS R177, [R6.X4+0x1d10] ;  /* 0x001d100006b10984 */ /* 0x0000640000004800 */
.L_x_2783:
[----:B--2-4-:R-:W-:Y:S05]  /*5760*/  BSYNC B0 ;  /* 0x0000000000007941 */ /* 0x014fea0003800000 */
.L_x_2782:
        /* <DEDUP_REMOVED lines=57> */
.L_x_2841:
        /* <DEDUP_REMOVED lines=24> */
.L_x_2842:
[----:B------:R-:W-:Y:S01]  /*5c80*/  ISETP.GE.AND P0, PT, R122, 0x10, PT ;  /* 0x000000107a00780c */ /* 0x000fe20003f06270 */
[----:B0-----:R-:W-:Y:S01]  /*5c90*/  IMAD.MOV.U32 R7, RZ, RZ, R206 ;  /* 0x000000ffff077224 */ /* 0x001fe200078e00ce */
[----:B------:R-:W-:-:S11]  /*5ca0*/  MOV R214, R204 ;  /* 0x000000cc00d67202 */ /* 0x000fd60000000f00 */
        /* <DEDUP_REMOVED lines=8> */
[----:B-1----:R-:W-:Y:S05]  /*5d30*/  CALL.REL.NOINC `($__internal_115_$__cuda_sm70_shflsync_idx_p) ;  /* 0x00005b5000007944 */ /* 0x002fea0003c00000 */
.L_x_2788:
[----:B------:R-:W-:Y:S05]  /*5d40*/  BRA.CONV ~URZ, `(.L_x_2789) ;  /* 0x000000637f007947 */ /* 0x000fea000b800000 */
[----:B0-----:R-:W-:Y:S01]  /*5d50*/  HFMA2.MMA R217, -RZ, RZ, 0, 1.847743988037109375e-06 ;  /* 0x0000001fffd97435 */ /* 0x001fe200000001ff */
[----:B------:R-:W-:Y:S01]  /*5d60*/  MOV R216, R214 ;  /* 0x000000d600d87202 */ /* 0x000fe20000000f00 */
[----:B-1----:R-:W-:Y:S01]  /*5d70*/  IMAD.MOV.U32 R212, RZ, RZ, 0x1f ;  /* 0x0000001fffd47424 */ /* 0x002fe200078e00ff */
[----:B------:R-:W-:Y:S01]  /*5d80*/  MOV R4, 0x5db0 ;  /* 0x00005db000047802 */ /* 0x000fe20000000f00 */
[----:B------:R-:W-:-:S02]  /*5d90*/  IMAD.MOV.U32 R219, RZ, RZ, -0x1 ;  /* 0xffffffffffdb7424 */ /* 0x000fc400078e00ff */
[----:B------:R-:W-:Y:S05]  /*5da0*/  CALL.REL.NOINC `($__internal_115_$__cuda_sm70_shflsync_idx_p) ;  /* 0x00005ae000007944 */ /* 0x000fea0003c00000 */
.L_x_2789:
[----:B------:R-:W-:Y:S05]  /*5db0*/  BRA.DIV ~URZ, `(.L_x_2790) ;  /* 0x000051227f007947 */ /* 0x000fea000b800000 */
[----:B------:R-:W2:Y:S04]  /*5dc0*/  SHFL.IDX PT, R16, R16, RZ, 0x1f ;  /* 0x00001fff10107589 */ /* 0x000ea800000e0000 */
[----:B------:R3:W4:Y:S04]  /*5dd0*/  SHFL.IDX PT, R5, R17, RZ, 0x1f ;  /* 0x00001fff11057589 */ /* 0x00072800000e0000 */
[----:B------:R3:W0:Y:S04]  /*5de0*/  SHFL.UP PT, R204, R7, 0x1, RZ ;  /* 0x0420000007cc7989 */ /* 0x00062800000e00ff */
[----:B------:R3:W1:Y:S02]  /*5df0*/  SHFL.UP PT, R206, R214, 0x1, RZ ;  /* 0x04200000d6ce7989 */ /* 0x00066400000e00ff */
.L_x_2843:
[----:B---3--:R-:W3:Y:S01]  /*5e00*/  LDS.64 R6, [R124.X16+0x1900] ;  /* 0x001900007c067984 */ /* 0x008ee2000000ca00 */
[----:B--2---:R-:W-:Y:S01]  /*5e10*/  MOV R4, R16 ;  /* 0x0000001000047202 */ /* 0x004fe20000000f00 */
[----:B01--4-:R-:W-:-:S04]  /*5e20*/  @P1 FFMA.FTZ R5, R5, R204, R206 ;  /* 0x000000cc05051223 */ /* 0x013fc800000100ce */
[----:B------:R-:W-:Y:S02]  /*5e30*/  @P1 FMUL.FTZ R4, R4, R204 ;  /* 0x000000cc04041220 */ /* 0x000fe40000410000 */
[C---:B---3--:R-:W-:Y:S02]  /*5e40*/  FFMA.FTZ R7, R6.reuse, R5, R7 ;  /* 0x0000000506077223 */ /* 0x048fe40000010007 */
[----:B------:R-:W-:-:S05]  /*5e50*/  FMUL.FTZ R6, R6, R4 ;  /* 0x0000000406067220 */ /* 0x000fca0000410000 */
[----:B------:R0:W-:Y:S02]  /*5e60*/  STS.128 [R124.X16+0x1900], R4 ;  /* 0x001900047c007388 */ /* 0x0001e4000000cc00 */
.L_x_2785:
[----:B------:R-:W-:Y:S05]  /*5e70*/  BSYNC B0 ;  /* 0x0000000000007941 */ /* 0x000fea0003800000 */
.L_x_2784:
[----:B------:R-:W-:Y:S01]  /*5e80*/  WARPSYNC 0xffffffff ;  /* 0xffffffff00007948 */ /* 0x000fe20003800000 */
[----:B------:R-:W-:Y:S01]  /*5e90*/  BAR.SYNC.DEFER_BLOCKING 0x0 ;  /* 0x0000000000007b1d */ /* 0x000fe20000010000 */
[----:B01----:R-:W-:Y:S01]  /*5ea0*/  FMUL.FTZ R7, R174, R177 ;  /* 0x000000b1ae077220 */ /* 0x003fe20000410000 */
[----:B------:R-:W-:Y:S01]  /*5eb0*/  LOP3.LUT P0, RZ, R124, 0x1f, RZ, 0xc0, !PT ;  /* 0x0000001f7cff7812 */ /* 0x000fe2000780c0ff */
[----:B------:R-:W-:Y:S01]  /*5ec0*/  FFMA.FTZ R5, R174, R176, R183 ;  /* 0x000000b0ae057223 */ /* 0x000fe200000100b7 */
[----:B------:R-:W-:Y:S01]  /*5ed0*/  HFMA2.MMA R16, -RZ, RZ, 1.875, 0 ;  /* 0x3f800000ff107435 */ /* 0x000fe200000001ff */
        /* <DEDUP_REMOVED lines=64> */
.L_x_2844:
        /* <DEDUP_REMOVED lines=26> */
.L_x_2845:
        /* <DEDUP_REMOVED lines=11> */
.L_x_2792:
[----:B-12---:R-:W-:Y:S05]  /*6530*/  BSYNC B0 ;  /* 0x0000000000007941 */ /* 0x006fea0003800000 */
.L_x_2791:
[----:B------:R-:W-:Y:S01]  /*6540*/  WARPSYNC 0xffffffff ;  /* 0xffffffff00007948 */ /* 0x000fe20003800000 */
[----:B------:R-:W-:Y:S01]  /*6550*/  BAR.SYNC.DEFER_BLOCKING 0x0 ;  /* 0x0000000000007b1d */ /* 0x000fe20000010000 */
[----:B0-----:R-:W-:Y:S01]  /*6560*/  FMUL.FTZ R5, R194, R197 ;  /* 0x000000c5c2057220 */ /* 0x001fe20000410000 */
[----:B------:R-:W-:Y:S01]  /*6570*/  ISETP.NE.AND P1, PT, R124, RZ, PT ;  /* 0x000000ff7c00720c */ /* 0x000fe20003f25270 */
[----:B------:R-:W-:Y:S01]  /*6580*/  FMUL.FTZ R207, R207, R186 ;  /* 0x000000bacfcf7220 */ /* 0x000fe20000410000 */
[----:B------:R-:W-:Y:S01]  /*6590*/  PRMT R208, RZ, 0x5410, R89 ;  /* 0x00005410ffd07816 */ /* 0x000fe20000000059 */
[----:B------:R-:W-:Y:S01]  /*65a0*/  FFMA.FTZ R4, R86, R5, RZ ;  /* 0x0000000556047223 */ /* 0x000fe200000100ff */
[----:B------:R-:W-:Y:S01]  /*65b0*/  HFMA2.MMA R5, -RZ, RZ, 0, 0 ;  /* 0x00000000ff057435 */ /* 0x000fe200000001ff */
[----:B------:R-:W-:Y:S01]  /*65c0*/  FMUL.FTZ R196, R196, R195 ;  /* 0x000000c3c4c47220 */ /* 0x000fe20000410000 */
[----:B------:R-:W-:Y:S01]  /*65d0*/  IADD3 R216, -R119, c[0x0][0x168], -R124 ;  /* 0x00005a0077d87a10 */ /* 0x000fe20007ffe97c */
[----:B------:R-:W-:Y:S01]  /*65e0*/  FFMA.FTZ R207, R85, R207, R4 ;  /* 0x000000cf55cf7223 */ /* 0x000fe20000010004 */
[----:B------:R-:W-:Y:S01]  /*65f0*/  PRMT R206, RZ, 0x5410, R90 ;  /* 0x00005410ffce7816 */ /* 0x000fe2000000005a */
[----:B------:R-:W-:Y:S01]  /*6600*/  FMUL.FTZ R209, R209, R184 ;  /* 0x000000b8d1d17220 */ /* 0x000fe20000410000 */
[----:B------:R-:W-:Y:S01]  /*6610*/  PRMT R210, RZ, 0x5410, R87 ;  /* 0x00005410ffd27816 */ /* 0x000fe20000000057 */
[----:B------:R-:W-:Y:S01]  /*6620*/  FFMA.FTZ R196, R84, R196, R207 ;  /* 0x000000c454c47223 */ /* 0x000fe200000100cf */
[----:B------:R-:W-:Y:S01]  /*6630*/  BSSY B0, `(.L_x_2795) ;  /* 0x00000c4000007945 */ /* 0x000fe20003800000 */
        /* <DEDUP_REMOVED lines=9> */
[----:B------:R-:W-:-:S02]  /*66d0*/  FFMA.FTZ R200, R80, R200, R211 ;  /* 0x000000c850c87223 */ /* 0x000fc400000100d3 */
[----:B------:R-:W-:Y:S02]  /*66e0*/  FMUL.FTZ R202, R202, R189 ;  /* 0x000000bdcaca7220 */ /* 0x000fe40000410000 */
[----:B------:R-:W-:Y:S01]  /*66f0*/  FFMA.FTZ R213, R79, R213, R200 ;  /* 0x000000d54fd57223 */ /* 0x000fe200000100c8 */
[----:B------:R-:W-:Y:S01]  /*6700*/  PRMT R200, RZ, 0x5410, R92 ;  /* 0x00005410ffc87816 */ /* 0x000fe2000000005c */
[----:B------:R-:W-:Y:S02]  /*6710*/  FMUL.FTZ R205, R205, R178 ;  /* 0x000000b2cdcd7220 */ /* 0x000fe40000410000 */
[----:B------:R-:W-:Y:S01]  /*6720*/  FFMA.FTZ R213, R72, R202, R213 ;  /* 0x000000ca48d57223 */ /* 0x000fe200000100d5 */
[----:B------:R-:W-:Y:S01]  /*6730*/  PRMT R202, RZ, 0x5410, R91 ;  /* 0x00005410ffca7816 */ /* 0x000fe2000000005b */
[----:B------:R-:W-:Y:S02]  /*6740*/  IMAD R6, R166, c[0x0][0x2b8], RZ ;  /* 0x0000ae00a6067a24 */ /* 0x000fe400078e02ff */
[----:B------:R-:W-:-:S02]  /*6750*/  FFMA.FTZ R205, R70, R205, R213 ;  /* 0x000000cd46cd7223 */ /* 0x000fc400000100d5 */
[----:B------:R-:W-:Y:S02]  /*6760*/  FMUL.FTZ R18, R18, R187 ;  /* 0x000000bb12127220 */ /* 0x000fe40000410000 */
[----:B------:R-:W-:Y:S02]  /*6770*/  IMAD.MOV.U32 R4, RZ, RZ, R124 ;  /* 0x000000ffff047224 */ /* 0x000fe400078e007c */
[----:B------:R-:W-:Y:S02]  /*6780*/  IMAD R7, R139, c[0x0][0x2bc], R6 ;  /* 0x0000af008b077a24 */ /* 0x000fe400078e0206 */
[----:B------:R-:W-:Y:S02]  /*6790*/  FFMA.FTZ R205, R68, R18, R205 ;  /* 0x0000001244cd7223 */ /* 0x000fe400000100cd */
[----:B------:R-:W-:Y:S02]  /*67a0*/  FMUL.FTZ R6, R19, R190 ;  /* 0x000000be13067220 */ /* 0x000fe40000410000 */
[----:B------:R-:W-:-:S04]  /*67b0*/  IMAD.WIDE.U32 R4, R139, c[0x0][0x2b8], R4 ;  /* 0x0000ae008b047a25 */ /* 0x000fc800078e0004 */
[----:B------:R-:W-:Y:S02]  /*67c0*/  FFMA.FTZ R205, R66, R6, R205 ;  /* 0x0000000642cd7223 */ /* 0x000fe400000100cd */
[----:B------:R-:W-:Y:S02]  /*67d0*/  FMUL.FTZ R192, R192, R203 ;  /* 0x000000cbc0c07220 */ /* 0x000fe40000410000 */
[----:B------:R-:W-:Y:S02]  /*67e0*/  IMAD.IADD R5, R5, 0x1, R7 ;  /* 0x0000000105057824 */ /* 0x000fe400078e0207 */
[----:B------:R-:W-:Y:S02]  /*67f0*/  IMAD R196, R165, c[0x0][0x2c0], RZ ;  /* 0x0000b000a5c47a24 */ /* 0x000fe400078e02ff */
[----:B0-----:R-:W-:Y:S02]  /*6800*/  FFMA.FTZ R177, R194, R177, R176 ;  /* 0x000000b1c2b17223 */ /* 0x001fe400000100b0 */
[----:B------:R-:W-:-:S02]  /*6810*/  FFMA.FTZ R209, R64, R192, R205 ;  /* 0x000000c040d17223 */ /* 0x000fc400000100cd */
[----:B------:R-:W-:Y:S02]  /*6820*/  FFMA.FTZ R174, R174, R177, R183 ;  /* 0x000000b1aeae7223 */ /* 0x000fe400000100b7 */
[----:B------:R-:W-:Y:S02]  /*6830*/  FMUL.FTZ R176, R185, R201 ;  /* 0x000000c9b9b07220 */ /* 0x000fe40000410000 */
[----:B------:R-:W-:Y:S02]  /*6840*/  FFMA.FTZ R175, R142, R174, R175 ;  /* 0x000000ae8eaf7223 */ /* 0x000fe400000100af */
[C---:B------:R-:W-:Y:S02]  /*6850*/  IMAD R7, R137.reuse, c[0x0][0x2c4], R196 ;  /* 0x0000b10089077a24 */ /* 0x040fe400078e02c4 */
[----:B------:R-:W-:Y:S02]  /*6860*/  FFMA.FTZ R144, R144, R175, R173 ;  /* 0x000000af90907223 */ /* 0x000fe400000100ad */
[----:B------:R-:W-:-:S04]  /*6870*/  IMAD.WIDE.U32 R18, R137, c[0x0][0x2c0], R4 ;  /* 0x0000b00089127a25 */ /* 0x000fc800078e0004 */
[----:B------:R-:W-:Y:S01]  /*6880*/  FFMA.FTZ R145, R145, R144, R172 ;  /* 0x0000009091917223 */ /* 0x000fe200000100ac */
[----:B------:R-:W-:Y:S01]  /*6890*/  IADD3 R19, R19, R7, RZ ;  /* 0x0000000713137210 */ /* 0x000fe20007ffe0ff */
[----:B------:R-:W-:Y:S01]  /*68a0*/  FFMA.FTZ R209, R62, R176, R209 ;  /* 0x000000b03ed17223 */ /* 0x000fe200000100d1 */
[----:B------:R-:W-:Y:S01]  /*68b0*/  LEA R4, P0, R18, c[0x0][0x320], 0x2 ;  /* 0x0000c80012047a11 */ /* 0x000fe200078010ff */
[----:B------:R-:W-:Y:S01]  /*68c0*/  FFMA.FTZ R146, R146, R145, R171 ;  /* 0x0000009192927223 */ /* 0x000fe200000100ab */
[----:B------:R-:W-:Y:S01]  /*68d0*/  SHF.L.U64.HI R7, R21, 0x2, R0 ;  /* 0x0000000215077819 */ /* 0x000fe20000010200 */
[----:B------:R-:W-:Y:S01]  /*68e0*/  FMUL.FTZ R179, R179, R188 ;  /* 0x000000bcb3b37220 */ /* 0x000fe20000410000 */
[----:B------:R-:W-:Y:S01]  /*68f0*/  LEA.HI.X R5, R18, c[0x0][0x324], R19, 0x2, P0 ;  /* 0x0000c90012057a11 */ /* 0x000fe200000f1413 */
[----:B------:R-:W-:Y:S01]  /*6900*/  FFMA.FTZ R147, R147, R146, R170 ;  /* 0x0000009293937223 */ /* 0x000fe200000100aa */
[----:B------:R-:W-:Y:S01]  /*6910*/  IADD3 R18, P2, R119, R18, RZ ;  /* 0x0000001277127210 */ /* 0x000fe20007f5e0ff */
[----:B------:R-:W-:-:S02]  /*6920*/  FMUL.FTZ R181, R181, R199 ;  /* 0x000000c7b5b57220 */ /* 0x000fc40000410000 */
[----:B------:R-:W-:Y:S01]  /*6930*/  FFMA.FTZ R148, R148, R147, R169 ;  /* 0x0000009394947223 */ /* 0x000fe200000100a9 */
[----:B------:R-:W-:Y:S01]  /*6940*/  LEA.HI.X.SX32 R19, R119, R19, 0x1, P2 ;  /* 0x0000001377137211 */ /* 0x000fe200010f0eff */
[----:B------:R-:W-:Y:S02]  /*6950*/  IMAD R207, R121, -0x400, R132 ;  /* 0xfffffc0079cf7824 */ /* 0x000fe400078e0284 */
[----:B------:R-:W-:Y:S02]  /*6960*/  FFMA.FTZ R149, R149, R148, R168 ;  /* 0x0000009495957223 */ /* 0x000fe400000100a8 */
[----:B------:R-:W-:Y:S01]  /*6970*/  FFMA.FTZ R179, R60, R179, R209 ;  /* 0x000000b33cb37223 */ /* 0x000fe200000100d1 */
[----:B------:R-:W-:Y:S01]  /*6980*/  SHF.R.S32.HI R196, RZ, 0x1f, R207 ;  /* 0x0000001fffc47819 */ /* 0x000fe200000114cf */
[----:B------:R-:W-:Y:S01]  /*6990*/  FFMA.FTZ R150, R150, R149, R167 ;  /* 0x0000009596967223 */ /* 0x000fe200000100a7 */
[----:B------:R-:W-:Y:S01]  /*69a0*/  LEA R6, P0, R207, R4, 0x2 ;  /* 0x00000004cf067211 */ /* 0x000fe200078010ff */
[----:B------:R-:W-:-:S02]  /*69b0*/  FMUL.FTZ R167, R140, R189 ;  /* 0x000000bd8ca77220 */ /* 0x000fc40000410000 */
[----:B------:R-:W-:Y:S01]  /*69c0*/  FFMA.FTZ R151, R151, R150, R162 ;  /* 0x0000009697977223 */ /* 0x000fe200000100a2 */
[----:B------:R-:W-:Y:S01]  /*69d0*/  PRMT R162, RZ, 0x5410, R98 ;  /* 0x00005410ffa27816 */ /* 0x000fe20000000062 */
[----:B------:R-:W-:Y:S02]  /*69e0*/  FMUL.FTZ R176, R58, R181 ;  /* 0x000000b53ab07220 */ /* 0x000fe40000410000 */
[----:B------:R-:W-:Y:S02]  /*69f0*/  FMUL.FTZ R168, R72, R167 ;  /* 0x000000a748a87220 */ /* 0x000fe40000410000 */
[----:B------:R-:W-:Y:S02]  /*6a00*/  FFMA.FTZ R167, R152, R151, R161 ;  /* 0x0000009798a77223 */ /* 0x000fe400000100a1 */
[----:B------:R-:W-:Y:S02]  /*6a10*/  FADD.FTZ R176, R179, R176 ;  /* 0x000000b0b3b07221 */ /* 0x000fe40000010000 */
[----:B------:R-:W-:-:S02]  /*6a20*/  IMAD.SHL.U32 R142, R124, 0x10, RZ ;  /* 0x000000107c8e7824 */ /* 0x000fc400078e00ff */
[C---:B------:R-:W-:Y:S02]  /*6a30*/  FMUL.FTZ R173, R140.reuse, R197 ;  /* 0x000000c58cad7220 */ /* 0x040fe40000410000 */
[C---:B------:R-:W-:Y:S02]  /*6a40*/  FMUL.FTZ R179, R140.reuse, R195 ;  /* 0x000000c38cb37220 */ /* 0x040fe40000410000 */
[C---:B-1----:R-:W-:Y:S02]  /*6a50*/  FMUL.FTZ R17, R140.reuse, R193 ;  /* 0x000000c18c117220 */ /* 0x042fe40000410000 */
[----:B------:R-:W-:Y:S02]  /*6a60*/  FMUL.FTZ R171, R140, R191 ;  /* 0x000000bf8cab7220 */ /* 0x000fe40000410000 */
[----:B------:R-:W-:Y:S02]  /*6a70*/  FFMA.FTZ R153, R153, R167, R160 ;  /* 0x000000a799997223 */ /* 0x000fe400000100a0 */
[----:B------:R-:W-:Y:S01]  /*6a80*/  IMAD R192, R7, c[0x0][0x2d0], RZ ;  /* 0x0000b40007c07a24 */ /* 0x000fe200078e02ff */
[----:B------:R-:W-:Y:S01]  /*6a90*/  LEA.HI.X R7, R207, R5, R196, 0x2, P0 ;  /* 0x00000005cf077211 */ /* 0x000fe200000f14c4 */
[----:B------:R-:W-:Y:S01]  /*6aa0*/  IMAD.SHL.U32 R205, R21, 0x4, RZ ;  /* 0x0000000415cd7824 */ /* 0x000fe200078e00ff */
[----:B------:R-:W-:Y:S01]  /*6ab0*/  LEA.HI.SX32 R196, R142, R142, 0x1b ;  /* 0x0000008e8ec47211 */ /* 0x000fe200078fdaff */
[----:B------:R-:W-:Y:S01]  /*6ac0*/  FMUL.FTZ R173, R86, R173 ;  /* 0x000000ad56ad7220 */ /* 0x000fe20000410000 */
[----:B------:R-:W-:Y:S01]  /*6ad0*/  ISETP.GE.AND P0, PT, R216, 0x1, PT ;  /* 0x00000001d800780c */ /* 0x000fe20003f06270 */
[----:B------:R-:W-:-:S02]  /*6ae0*/  FMUL.FTZ R179, R84, R179 ;  /* 0x000000b354b37220 */ /* 0x000fc40000410000 */
[----:B------:R-:W-:Y:S01]  /*6af0*/  FMUL.FTZ R17, R82, R17 ;  /* 0x0000001152117220 */ /* 0x000fe20000410000 */
[----:B------:R0:W-:Y:S01]  /*6b00*/  STS [R196.X4+0x850], R173 ;  /* 0x000850adc4007388 */ /* 0x0001e20000004800 */
[----:B------:R-:W-:Y:S02]  /*6b10*/  FMUL.FTZ R171, R80, R171 ;  /* 0x000000ab50ab7220 */ /* 0x000fe40000410000 */
[----:B------:R-:W-:Y:S01]  /*6b20*/  FFMA.FTZ R159, R154, R153, R159 ;  /* 0x000000999a9f7223 */ /* 0x000fe2000001009f */
[----:B------:R1:W-:Y:S01]  /*6b30*/  STS [R196.X4+0x858], R179 ;  /* 0x000858b3c4007388 */ /* 0x0003e20000004800 */
[----:B------:R-:W-:Y:S01]  /*6b40*/  IMAD R185, R205, c[0x0][0x2d4], R192 ;  /* 0x0000b500cdb97a24 */ /* 0x000fe200078e02c0 */
[----:B------:R-:W-:Y:S01]  /*6b50*/  P2R R192, PR, RZ, 0x2 ;  /* 0x00000002ffc07803 */ /* 0x000fe20000000000 */
[----:B------:R-:W-:Y:S01]  /*6b60*/  FFMA.FTZ R155, R155, R159, R158 ;  /* 0x0000009f9b9b7223 */ /* 0x000fe2000001009e */
[----:B------:R2:W-:Y:S01]  /*6b70*/  STS [R196.X4+0x860], R17 ;  /* 0x00086011c4007388 */ /* 0x0005e20000004800 */
[C---:B------:R-:W-:Y:S01]  /*6b80*/  FMUL.FTZ R192, R140.reuse, R186 ;  /* 0x000000ba8cc07220 */ /* 0x040fe20000410000 */
[----:B------:R-:W-:Y:S01]  /*6b90*/  PRMT R154, RZ, 0x5410, R101 ;  /* 0x00005410ff9a7816 */ /* 0x000fe20000000065 */
[C---:B------:R-:W-:Y:S01]  /*6ba0*/  FMUL.FTZ R194, R140.reuse, R184 ;  /* 0x000000b88cc27220 */ /* 0x040fe20000410000 */
[----:B------:R-:W-:Y:S01]  /*6bb0*/  STS [R196.X4+0x868], R171 ;  /* 0x000868abc4007388 */ /* 0x000fe20000004800 */
[C---:B------:R-:W-:Y:S01]  /*6bc0*/  FMUL.FTZ R16, R140.reuse, R182 ;  /* 0x000000b68c107220 */ /* 0x040fe20000410000 */
[----:B------:R-:W-:Y:S01]  /*6bd0*/  PRMT R158, RZ, 0x5410, R99 ;  /* 0x00005410ff9e7816 */ /* 0x000fe20000000063 */
[C---:B------:R-:W-:Y:S01]  /*6be0*/  FMUL.FTZ R170, R140.reuse, R180 ;  /* 0x000000b48caa7220 */ /* 0x040fe20000410000 */
[----:B------:R3:W-:Y:S01]  /*6bf0*/  STS [R196.X4+0x870], R168 ;  /* 0x000870a8c4007388 */ /* 0x0007e20000004800 */
[----:B------:R-:W-:Y:S01]  /*6c00*/  FMUL.FTZ R169, R140, R178 ;  /* 0x000000b28ca97220 */ /* 0x000fe20000410000 */
[----:B------:R-:W-:Y:S01]  /*6c10*/  ISETP.GE.AND P1, PT, R216, 0x41, PT ;  /* 0x00000041d800780c */ /* 0x000fe20003f26270 */
[----:B0-----:R-:W-:-:S02]  /*6c20*/  FMUL.FTZ R173, R140, R187 ;  /* 0x000000bb8cad7220 */ /* 0x001fc40000410000 */
[C---:B-1----:R-:W-:Y:S02]  /*6c30*/  FMUL.FTZ R179, R140.reuse, R190 ;  /* 0x000000be8cb37220 */ /* 0x042fe40000410000 */
[C---:B--2---:R-:W-:Y:S02]  /*6c40*/  FMUL.FTZ R17, R140.reuse, R203 ;  /* 0x000000cb8c117220 */ /* 0x044fe40000410000 */
[C---:B------:R-:W-:Y:S01]  /*6c50*/  FMUL.FTZ R161, R140.reuse, R201 ;  /* 0x000000c98ca17220 */ /* 0x040fe20000410000 */
[----:B---3--:R-:W-:Y:S01]  /*6c60*/  PRMT R168, RZ, 0x5410, R97 ;  /* 0x00005410ffa87816 */ /* 0x008fe20000000061 */
[C---:B------:R-:W-:Y:S02]  /*6c70*/  FMUL.FTZ R171, R140.reuse, R188 ;  /* 0x000000bc8cab7220 */ /* 0x040fe40000410000 */
[----:B------:R-:W-:Y:S01]  /*6c80*/  FMUL.FTZ R181, R140, R199 ;  /* 0x000000c78cb57220 */ /* 0x000fe20000410000 */
[----:B------:R-:W-:Y:S01]  /*6c90*/  PRMT R140, RZ, 0x5410, R163 ;  /* 0x00005410ff8c7816 */ /* 0x000fe200000000a3 */
[----:B------:R-:W-:Y:S01]  /*6ca0*/  FFMA.FTZ R157, R156, R155, R157 ;  /* 0x0000009b9c9d7223 */ /* 0x000fe2000001009d */
[----:B------:R-:W-:Y:S01]  /*6cb0*/  PRMT R156, RZ, 0x5410, R100 ;  /* 0x00005410ff9c7816 */ /* 0x000fe20000000064 */
[----:B------:R-:W-:-:S02]  /*6cc0*/  FMUL.FTZ R16, R81, R16 ;  /* 0x0000001051107220 */ /* 0x000fc40000410000 */
[----:B------:R-:W-:Y:S02]  /*6cd0*/  FMUL.FTZ R161, R62, R161 ;  /* 0x000000a13ea17220 */ /* 0x000fe40000410000 */
[-C--:B------:R-:W-:Y:S01]  /*6ce0*/  FFMA.FTZ R197, R140, -R78.reuse, R197 ;  /* 0x8000004e8cc57223 */ /* 0x080fe200000100c5 */
[----:B------:R0:W-:Y:S01]  /*6cf0*/  STS [R196.X4+0x864], R16 ;  /* 0x00086410c4007388 */ /* 0x0001e20000004800 */
[----:B------:R-:W-:Y:S02]  /*6d00*/  FMUL.FTZ R152, R157, R78 ;  /* 0x0000004e9d987220 */ /* 0x000fe40000410000 */
[----:B------:R-:W-:Y:S01]  /*6d10*/  FFMA.FTZ R186, R154, -R77, R186 ;  /* 0x8000004d9aba7223 */ /* 0x000fe200000100ba */
[----:B------:R1:W-:Y:S01]  /*6d20*/  STS [R196.X4+0x884], R161 ;  /* 0x000884a1c4007388 */ /* 0x0003e20000004800 */
[----:B------:R-:W-:Y:S02]  /*6d30*/  FMUL.FTZ R169, R70, R169 ;  /* 0x000000a946a97220 */ /* 0x000fe40000410000 */
[----:B------:R-:W-:-:S02]  /*6d40*/  FFMA.FTZ R195, R156, -R76, R195 ;  /* 0x8000004c9cc37223 */ /* 0x000fc400000100c3 */
[----:B------:R-:W-:Y:S01]  /*6d50*/  FMUL.FTZ R160, R159, R76 ;  /* 0x0000004c9fa07220 */ /* 0x000fe20000410000 */
[----:B------:R2:W-:Y:S01]  /*6d60*/  STS [R196.X4+0x874], R169 ;  /* 0x000874a9c4007388 */ /* 0x0005e20000004800 */
[----:B0-----:R-:W-:Y:S02]  /*6d70*/  FFMA.FTZ R16, R152, R197, RZ ;  /* 0x000000c598107223 */ /* 0x001fe400000100ff */
[----:B------:R-:W-:Y:S02]  /*6d80*/  FFMA.FTZ R184, R158, -R75, R184 ;  /* 0x8000004b9eb87223 */ /* 0x000fe400000100b8 */
[----:B-1----:R-:W-:Y:S02]  /*6d90*/  FMUL.FTZ R161, R155, R77 ;  /* 0x0000004d9ba17220 */ /* 0x002fe40000410000 */
[----:B------:R-:W-:Y:S02]  /*6da0*/  FMUL.FTZ R170, R79, R170 ;  /* 0x000000aa4faa7220 */ /* 0x000fe40000410000 */
[----:B------:R-:W-:-:S02]  /*6db0*/  FFMA.FTZ R16, R161, R186, R16 ;  /* 0x000000baa1107223 */ /* 0x000fc40000010010 */
[----:B--2---:R-:W-:Y:S01]  /*6dc0*/  FMUL.FTZ R169, R153, R75 ;  /* 0x0000004b99a97220 */ /* 0x004fe20000410000 */
[----:B------:R0:W-:Y:S01]  /*6dd0*/  STS [R196.X4+0x86c], R170 ;  /* 0x00086caac4007388 */ /* 0x0001e20000004800 */
[----:B------:R-:W-:Y:S02]  /*6de0*/  FFMA.FTZ R16, R160, R195, R16 ;  /* 0x000000c3a0107223 */ /* 0x000fe40000010010 */
[----:B------:R-:W-:Y:S02]  /*6df0*/  FMUL.FTZ R171, R60, R171 ;  /* 0x000000ab3cab7220 */ /* 0x000fe40000410000 */
[-C--:B------:R-:W-:Y:S02]  /*6e00*/  FFMA.FTZ R193, R162, -R74.reuse, R193 ;  /* 0x8000004aa2c17223 */ /* 0x080fe400000100c1 */
[----:B------:R-:W-:Y:S01]  /*6e10*/  FMUL.FTZ R172, R167, R74 ;  /* 0x0000004aa7ac7220 */ /* 0x000fe20000410000 */
[----:B------:R1:W-:Y:S01]  /*6e20*/  STS [R196.X4+0x888], R171 ;  /* 0x000888abc4007388 */ /* 0x0003e20000004800 */
[----:B------:R-:W-:Y:S01]  /*6e30*/  FFMA.FTZ R16, R169, R184, R16 ;  /* 0x000000b8a9107223 */ /* 0x000fe20000010010 */
[----:B0-----:R-:W-:Y:S01]  /*6e40*/  PRMT R170, RZ, 0x5410, R96 ;  /* 0x00005410ffaa7816 */ /* 0x001fe20000000060 */
[----:B------:R-:W-:-:S02]  /*6e50*/  FMUL.FTZ R192, R85, R192 ;  /* 0x000000c055c07220 */ /* 0x000fc40000410000 */
[----:B------:R-:W-:Y:S02]  /*6e60*/  FFMA.FTZ R182, R168, -R73, R182 ;  /* 0x80000049a8b67223 */ /* 0x000fe400000100b6 */
[----:B------:R-:W-:Y:S01]  /*6e70*/  FFMA.FTZ R16, R172, R193, R16 ;  /* 0x000000c1ac107223 */ /* 0x000fe20000010010 */
[----:B------:R0:W-:Y:S01]  /*6e80*/  STS [R196.X4+0x854], R192 ;  /* 0x000854c0c4007388 */ /* 0x0001e20000004800 */
[----:B------:R-:W-:Y:S02]  /*6e90*/  FMUL.FTZ R194, R83, R194 ;  /* 0x000000c253c27220 */ /* 0x000fe40000410000 */
[----:B-1----:R-:W-:Y:S02]  /*6ea0*/  FMUL.FTZ R171, R151, R73 ;  /* 0x0000004997ab7220 */ /* 0x002fe40000410000 */
[----:B------:R-:W-:Y:S01]  /*6eb0*/  FMUL.FTZ R173, R68, R173 ;  /* 0x000000ad44ad7220 */ /* 0x000fe20000410000 */
[----:B------:R1:W-:Y:S01]  /*6ec0*/  STS [R196.X4+0x85c], R194 ;  /* 0x00085cc2c4007388 */ /* 0x0003e20000004800 */
[----:B------:R-:W-:-:S02]  /*6ed0*/  FFMA.FTZ R191, R170, -R71, R191 ;  /* 0x80000047aabf7223 */ /* 0x000fc400000100bf */
[----:B------:R-:W-:Y:S01]  /*6ee0*/  FMUL.FTZ R198, R150, R71 ;  /* 0x0000004796c67220 */ /* 0x000fe20000410000 */
[----:B0-----:R-:W-:Y:S01]  /*6ef0*/  PRMT R192, RZ, 0x5410, R95 ;  /* 0x00005410ffc07816 */ /* 0x001fe2000000005f */
[----:B------:R-:W-:Y:S01]  /*6f00*/  FFMA.FTZ R16, R171, R182, R16 ;  /* 0x000000b6ab107223 */ /* 0x000fe20000010010 */
[----:B------:R0:W-:Y:S01]  /*6f10*/  STS [R196.X4+0x878], R173 ;  /* 0x000878adc4007388 */ /* 0x0001e20000004800 */
[----:B------:R-:W-:Y:S02]  /*6f20*/  FMUL.FTZ R179, R66, R179 ;  /* 0x000000b342b37220 */ /* 0x000fe40000410000 */
[----:B------:R-:W-:Y:S01]  /*6f30*/  FMUL.FTZ R17, R64, R17 ;  /* 0x0000001140117220 */ /* 0x000fe20000410000 */
[----:B-1----:R-:W-:Y:S01]  /*6f40*/  PRMT R194, RZ, 0x5410, R94 ;  /* 0x00005410ffc27816 */ /* 0x002fe2000000005e */
[----:B------:R-:W-:Y:S01]  /*6f50*/  FMUL.FTZ R181, R58, R181 ;  /* 0x000000b53ab57220 */ /* 0x000fe20000410000 */
[----:B------:R1:W-:Y:S01]  /*6f60*/  STS [R196.X4+0x87c], R179 ;  /* 0x00087cb3c4007388 */ /* 0x0003e20000004800 */
[----:B------:R-:W-:-:S02]  /*6f70*/  FFMA.FTZ R180, R192, -R69, R180 ;  /* 0x80000045c0b47223 */ /* 0x000fc400000100b4 */
[----:B------:R-:W-:Y:S01]  /*6f80*/  FFMA.FTZ R16, R198, R191, R16 ;  /* 0x000000bfc6107223 */ /* 0x000fe20000010010 */
[----:B------:R2:W-:Y:S01]  /*6f90*/  STS [R196.X4+0x880], R17 ;  /* 0x00088011c4007388 */ /* 0x0005e20000004800 */
[----:B0-----:R-:W-:Y:S02]  /*6fa0*/  FMUL.FTZ R173, R149, R69 ;  /* 0x0000004595ad7220 */ /* 0x001fe40000410000 */
[-C--:B------:R-:W-:Y:S01]  /*6fb0*/  FFMA.FTZ R189, R194, -R67.reuse, R189 ;  /* 0x80000043c2bd7223 */ /* 0x080fe200000100bd */
[----:B------:R0:W-:Y:S01]  /*6fc0*/  STS [R196.X4+0x88c], R181 ;  /* 0x00088cb5c4007388 */ /* 0x0001e20000004800 */
[----:B------:R-:W-:Y:S02]  /*6fd0*/  FMUL.FTZ R204, R148, R67 ;  /* 0x0000004394cc7220 */ /* 0x000fe40000410000 */
[----:B------:R-:W-:Y:S02]  /*6fe0*/  FFMA.FTZ R16, R173, R180, R16 ;  /* 0x000000b4ad107223 */ /* 0x000fe40000010010 */
[----:B-1----:R-:W-:Y:S01]  /*6ff0*/  FMUL.FTZ R179, R147, R65 ;  /* 0x0000004193b37220 */ /* 0x002fe20000410000 */
[----:B--2---:R-:W-:Y:S01]  /*7000*/  IADD3 R17, R124, 0x40, RZ ;  /* 0x000000407c117810 */ /* 0x004fe20007ffe0ff */
[----:B------:R-:W-:-:S02]  /*7010*/  FFMA.FTZ R16, R204, R189, R16 ;  /* 0x000000bdcc107223 */ /* 0x000fc40000010010 */
[----:B------:R-:W-:Y:S01]  /*7020*/  FFMA.FTZ R183, R202, -R61, R190 ;  /* 0x8000003dcab77223 */ /* 0x000fe200000100be */
[----:B0-----:R-:W-:Y:S01]  /*7030*/  PRMT R196, RZ, 0x5410, R93 ;  /* 0x00005410ffc47816 */ /* 0x001fe2000000005d */
[-C--:B------:R-:W-:Y:S01]  /*7040*/  FFMA.FTZ R187, R200, -R63.reuse, R187 ;  /* 0x8000003fc8bb7223 */ /* 0x080fe200000100bb */
[----:B------:R-:W-:Y:S01]  /*7050*/  PRMT R181, RZ, 0x5410, R88 ;  /* 0x00005410ffb57816 */ /* 0x000fe20000000058 */
[----:B------:R-:W-:Y:S01]  /*7060*/  FMUL.FTZ R190, R146, R63 ;  /* 0x0000003f92be7220 */ /* 0x000fe20000410000 */
[----:B------:R-:W-:Y:S01]  /*7070*/  LEA.HI.SX32 R215, R17, R124, 0x1b ;  /* 0x0000007c11d77211 */ /* 0x000fe200078fdaff */
[----:B------:R-:W-:Y:S02]  /*7080*/  FFMA.FTZ R178, R196, -R65, R178 ;  /* 0x80000041c4b27223 */ /* 0x000fe400000100b2 */
[----:B------:R-:W-:Y:S02]  /*7090*/  FFMA.FTZ R209, R208, -R56, R201 ;  /* 0x80000038d0d17223 */ /* 0x000fe400000100c9 */
[----:B------:R-:W-:-:S02]  /*70a0*/  FFMA.FTZ R16, R179, R178, R16 ;  /* 0x000000b2b3107223 */ /* 0x000fc40000010010 */
[----:B------:R-:W-:Y:S02]  /*70b0*/  FMUL.FTZ R201, R145, R61 ;  /* 0x0000003d91c97220 */ /* 0x000fe40000410000 */
[----:B------:R-:W-:Y:S02]  /*70c0*/  FFMA.FTZ R16, R190, R187, R16 ;  /* 0x000000bbbe107223 */ /* 0x000fe40000010010 */
[----:B------:R-:W-:Y:S02]  /*70d0*/  FFMA.FTZ R211, R181, -R51, R188 ;  /* 0x80000033b5d37223 */ /* 0x000fe400000100bc */
[-C--:B------:R-:W-:Y:S02]  /*70e0*/  FFMA.FTZ R203, R206, -R59.reuse, R203 ;  /* 0x8000003bcecb7223 */ /* 0x080fe400000100cb */
[----:B------:R-:W-:Y:S02]  /*70f0*/  FMUL.FTZ R188, R144, R59 ;  /* 0x0000003b90bc7220 */ /* 0x000fe40000410000 */
[----:B------:R-:W-:-:S02]  /*7100*/  FFMA.FTZ R16, R201, R183, R16 ;  /* 0x000000b7c9107223 */ /* 0x000fc40000010010 */
[----:B------:R-:W-:Y:S02]  /*7110*/  FFMA.FTZ R214, R210, -R46, R199 ;  /* 0x8000002ed2d67223 */ /* 0x000fe400000100c7 */
[----:B------:R-:W-:Y:S02]  /*7120*/  FMUL.FTZ R199, R175, R56 ;  /* 0x00000038afc77220 */ /* 0x000fe40000410000 */
[----:B------:R-:W-:Y:S02]  /*7130*/  FFMA.FTZ R16, R188, R203, R16 ;  /* 0x000000cbbc107223 */ /* 0x000fe40000010010 */
[----:B------:R-:W-:-:S04]  /*7140*/  IMAD.WIDE.U32 R6, R205, c[0x0][0x2d0], R6 ;  /* 0x0000b400cd067a25 */ /* 0x000fc800078e0006 */
[----:B------:R-:W-:Y:S01]  /*7150*/  FMUL.FTZ R213, R177, R46 ;  /* 0x0000002eb1d57220 */ /* 0x000fe20000410000 */
[----:B------:R-:W-:Y:S01]  /*7160*/  IADD3 R7, R185, R7, RZ ;  /* 0x00000007b9077210 */ /* 0x000fe20007ffe0ff */
[----:B------:R-:W-:Y:S02]  /*7170*/  FMUL.FTZ R212, R174, R51 ;  /* 0x00000033aed47220 */ /* 0x000fe40000410000 */
[----:B------:R-:W-:Y:S02]  /*7180*/  FFMA.FTZ R16, R199, R209, R16 ;  /* 0x000000d1c7107223 */ /* 0x000fe40000010010 */
        /* <DEDUP_REMOVED lines=10> */
[----:B------:R-:W-:-:S04]  /*7230*/  LEA R16, P0, R18, c[0x0][0x320], 0x2 ;  /* 0x0000c80012107a11 */ /* 0x000fc800078010ff */
[----:B------:R-:W-:-:S04]  /*7240*/  IADD3 R17, R19, R17, RZ ;  /* 0x0000001113117210 */ /* 0x000fc80007ffe0ff */
[----:B------:R-:W-:-:S05]  /*7250*/  LEA.HI.X R17, R18, c[0x0][0x324], R17, 0x2, P0 ;  /* 0x0000c90012117a11 */ /* 0x000fca00000f1411 */
[----:B0-----:R0:W-:Y:S02]  /*7260*/  RED.E.ADD.F32.FTZ.RN.STRONG.GPU [R16.64], R217 ;  /* 0x000000d91000798e */ /* 0x0011e4000c10e784 */
.L_x_2796:
[----:B------:R-:W-:Y:S05]  /*7270*/  BSYNC B0 ;  /* 0x0000000000007941 */ /* 0x000fea0003800000 */
.L_x_2795:
        /* <DEDUP_REMOVED lines=10> */
.L_x_2798:
[----:B------:R-:W-:Y:S05]  /*7320*/  BSYNC B0 ;  /* 0x0000000000007941 */ /* 0x000fea0003800000 */
.L_x_2797:
        /* <DEDUP_REMOVED lines=14> */
.L_x_2800:
[----:B------:R-:W-:Y:S05]  /*7410*/  BSYNC B0 ;  /* 0x0000000000007941 */ /* 0x000fea0003800000 */
.L_x_2799:
[----:B------:R-:W2:Y:S01]  /*7420*/  LDS R19, [R19.X4+0xb50] ;  /* 0x000b500013137984 */ /* 0x000ea20000004800 */
[----:B------:R-:W-:Y:S01]  /*7430*/  BSSY B0, `(.L_x_2801) ;  /* 0x0000005000007945 */ /* 0x000fe20003800000 */
[----:B0-----:R-:W-:Y:S02]  /*7440*/  IADD3 R17, R124, 0x140, RZ ;  /* 0x000001407c117810 */ /* 0x001fe40007ffe0ff */
[----:B------:R-:W-:Y:S01]  /*7450*/  LEA.HI.SX32 R5, R5, R124, 0x1b ;  /* 0x0000007c05057211 */ /* 0x000fe200078fdaff */
[----:B------:R-:W-:Y:S05]  /*7460*/  @!P0 BRA `(.L_x_2802) ;  /* 0x0000001000008947 */ /* 0x000fea0003800000 */
[----:B--2---:R0:W-:Y:S02]  /*7470*/  RED.E.ADD.F32.FTZ.RN.STRONG.GPU [R6.64+-0xd00], R19 ;  /* 0xfff300130600798e */ /* 0x0041e4000c10e784 */
.L_x_2802:
[----:B------:R-:W-:Y:S05]  /*7480*/  BSYNC B0 ;  /* 0x0000000000007941 */ /* 0x000fea0003800000 */
.L_x_2801:
[----:B------:R-:W3:Y:S01]  /*7490*/  LDS R5, [R5.X4+0xc50] ;  /* 0x000c500005057984 */ /* 0x000ee20000004800 */
[----:B------:R-:W-:Y:S01]  /*74a0*/  BSSY B0, `(.L_x_2803) ;  /* 0x0000005000007945 */ /* 0x000fe20003800000 */
[----:B0-2---:R-:W-:-:S02]  /*74b0*/  IADD3 R19, R124, 0x180, RZ ;  /* 0x000001807c137810 */ /* 0x005fc40007ffe0ff */
[----:B------:R-:W-:Y:S01]  /*74c0*/  LEA.HI.SX32 R17, R17, R124, 0x1b ;  /* 0x0000007c11117211 */ /* 0x000fe200078fdaff */
[----:B------:R-:W-:Y:S05]  /*74d0*/  @!P1 BRA `(.L_x_2804) ;  /* 0x0000001000009947 */ /* 0x000fea0003800000 */
[----:B---3--:R0:W-:Y:S02]  /*74e0*/  RED.E.ADD.F32.FTZ.RN.STRONG.GPU [R6.64+-0xc00], R5 ;  /* 0xfff400050600798e */ /* 0x0081e4000c10e784 */
.L_x_2804:
[----:B------:R-:W-:Y:S05]  /*74f0*/  BSYNC B0 ;  /* 0x0000000000007941 */ /* 0x000fea0003800000 */
.L_x_2803:
[----:B------:R-:W2:Y:S01]  /*7500*/  LDS R17, [R17.X4+0xd50] ;  /* 0x000d500011117984 */ /* 0x000ea20000004800 */
[----:B------:R-:W-:Y:S01]  /*7510*/  BSSY B0, `(.L_x_2805) ;  /* 0x0000005000007945 */ /* 0x000fe20003800000 */
[----:B0--3--:R-:W-:Y:S02]  /*7520*/  IADD3 R5, R124, 0x1c0, RZ ;  /* 0x000001c07c057810 */ /* 0x009fe40007ffe0ff */
[----:B------:R-:W-:Y:S01]  /*7530*/  LEA.HI.SX32 R19, R19, R124, 0x1b ;  /* 0x0000007c13137211 */ /* 0x000fe200078fdaff */
[----:B------:R-:W-:Y:S05]  /*7540*/  @!P2 BRA `(.L_x_2806) ;  /* 0x000000100000a947 */ /* 0x000fea0003800000 */
[----:B--2---:R0:W-:Y:S02]  /*7550*/  RED.E.ADD.F32.FTZ.RN.STRONG.GPU [R6.64+-0xb00], R17 ;  /* 0xfff500110600798e */ /* 0x0041e4000c10e784 */
.L_x_2806:
[----:B------:R-:W-:Y:S05]  /*7560*/  BSYNC B0 ;  /* 0x0000000000007941 */ /* 0x000fea0003800000 */
.L_x_2805:
[----:B------:R-:W3:Y:S01]  /*7570*/  LDS R19, [R19.X4+0xe50] ;  /* 0x000e500013137984 */ /* 0x000ee20000004800 */
[----:B------:R-:W-:Y:S01]  /*7580*/  BSSY B0, `(.L_x_2807) ;  /* 0x0000005000007945 */ /* 0x000fe20003800000 */
[----:B0-2---:R-:W-:Y:S02]  /*7590*/  IADD3 R17, R124, 0x200, RZ ;  /* 0x000002007c117810 */ /* 0x005fe40007ffe0ff */
[----:B------:R-:W-:Y:S01]  /*75a0*/  LEA.HI.SX32 R5, R5, R124, 0x1b ;  /* 0x0000007c05057211 */ /* 0x000fe200078fdaff */
[----:B------:R-:W-:Y:S05]  /*75b0*/  @!P3 BRA `(.L_x_2808) ;  /* 0x000000100000b947 */ /* 0x000fea0003800000 */
[----:B---3--:R0:W-:Y:S02]  /*75c0*/  RED.E.ADD.F32.FTZ.RN.STRONG.GPU [R6.64+-0xa00], R19 ;  /* 0xfff600130600798e */ /* 0x0081e4000c10e784 */
.L_x_2808:
[----:B------:R-:W-:Y:S05]  /*75d0*/  BSYNC B0 ;  /* 0x0000000000007941 */ /* 0x000fea0003800000 */
.L_x_2807:
[----:B------:R-:W2:Y:S01]  /*75e0*/  LDS R5, [R5.X4+0xf50] ;  /* 0x000f500005057984 */ /* 0x000ea20000004800 */
[----:B------:R-:W-:Y:S01]  /*75f0*/  BSSY B0, `(.L_x_2809) ;  /* 0x0000004000007945 */ /* 0x000fe20003800000 */
[----:B------:R-:W-:Y:S01]  /*7600*/  LEA.HI.SX32 R4, R17, R124, 0x1b ;  /* 0x0000007c11047211 */ /* 0x000fe200078fdaff */
[----:B------:R-:W-:Y:S05]  /*7610*/  @!P4 BRA `(.L_x_2810) ;  /* 0x000000100000c947 */ /* 0x000fea0003800000 */
[----:B--2---:R2:W-:Y:S02]  /*7620*/  RED.E.ADD.F32.FTZ.RN.STRONG.GPU [R6.64+-0x900], R5 ;  /* 0xfff700050600798e */ /* 0x0045e4000c10e784 */
.L_x_2810:
[----:B------:R-:W-:Y:S05]  /*7630*/  BSYNC B0 ;  /* 0x0000000000007941 */ /* 0x000fea0003800000 */
.L_x_2809:
[----:B--2---:R2:W4:Y:S01]  /*7640*/  LDS R5, [R4.X4+0x1050] ;  /* 0x0010500004057984 */ /* 0x0045220000004800 */
[----:B------:R-:W-:Y:S01]  /*7650*/  BSSY B0, `(.L_x_2811) ;  /* 0x0000005000007945 */ /* 0x000fe20003800000 */
[----:B------:R-:W-:-:S02]  /*7660*/  IADD3 R17, R124, 0x240, RZ ;  /* 0x000002407c117810 */ /* 0x000fc40007ffe0ff */
[----:B0--3--:R-:W-:Y:S01]  /*7670*/  IADD3 R19, R124, 0x280, RZ ;  /* 0x000002807c137810 */ /* 0x009fe20007ffe0ff */
[----:B------:R-:W-:Y:S05]  /*7680*/  @!P5 BRA `(.L_x_2812) ;  /* 0x000000100000d947 */ /* 0x000fea0003800000 */
[----:B----4-:R0:W-:Y:S02]  /*7690*/  RED.E.ADD.F32.FTZ.RN.STRONG.GPU [R6.64+-0x800], R5 ;  /* 0xfff800050600798e */ /* 0x0101e4000c10e784 */
.L_x_2812:
[----:B------:R-:W-:Y:S05]  /*76a0*/  BSYNC B0 ;  /* 0x0000000000007941 */ /* 0x000fea0003800000 */
.L_x_2811:
        /* <DEDUP_REMOVED lines=14> */
.L_x_2814:
[----:B------:R-:W-:Y:S05]  /*7790*/  BSYNC B0 ;  /* 0x0000000000007941 */ /* 0x000fea0003800000 */
.L_x_2813:
[----:B------:R-:W3:Y:S01]  /*77a0*/  LDS R19, [R19.X4+0x1250] ;  /* 0x0012500013137984 */ /* 0x000ee20000004800 */
[----:B------:R-:W-:Y:S01]  /*77b0*/  BSSY B0, `(.L_x_2815) ;  /* 0x0000005000007945 */ /* 0x000fe20003800000 */
[----:B0-----:R-:W-:-:S02]  /*77c0*/  IADD3 R17, R124, 0x300, RZ ;  /* 0x000003007c117810 */ /* 0x001fc40007ffe0ff */
[----:B------:R-:W-:Y:S01]  /*77d0*/  LEA.HI.SX32 R5, R5, R124, 0x1b ;  /* 0x0000007c05057211 */ /* 0x000fe200078fdaff */
[----:B------:R-:W-:Y:S05]  /*77e0*/  @!P0 BRA `(.L_x_2816) ;  /* 0x0000001000008947 */ /* 0x000fea0003800000 */
[----:B---3--:R0:W-:Y:S02]  /*77f0*/  RED.E.ADD.F32.FTZ.RN.STRONG.GPU [R6.64+-0x600], R19 ;  /* 0xfffa00130600798e */ /* 0x0081e4000c10e784 */
.L_x_2816:
[----:B------:R-:W-:Y:S05]  /*7800*/  BSYNC B0 ;  /* 0x0000000000007941 */ /* 0x000fea0003800000 */
.L_x_2815:
[----:B------:R-:W4:Y:S01]  /*7810*/  LDS R5, [R5.X4+0x1350] ;  /* 0x0013500005057984 */ /* 0x000f220000004800 */
[----:B------:R-:W-:Y:S01]  /*7820*/  BSSY B0, `(.L_x_2817) ;  /* 0x0000005000007945 */ /* 0x000fe20003800000 */
[----:B0--3--:R-:W-:Y:S02]  /*7830*/  IADD3 R19, R124, 0x340, RZ ;  /* 0x000003407c137810 */ /* 0x009fe40007ffe0ff */
[----:B------:R-:W-:Y:S01]  /*7840*/  LEA.HI.SX32 R17, R17, R124, 0x1b ;  /* 0x0000007c11117211 */ /* 0x000fe200078fdaff */
[----:B------:R-:W-:Y:S05]  /*7850*/  @!P1 BRA `(.L_x_2818) ;  /* 0x0000001000009947 */ /* 0x000fea0003800000 */
[----:B----4-:R0:W-:Y:S02]  /*7860*/  RED.E.ADD.F32.FTZ.RN.STRONG.GPU [R6.64+-0x500], R5 ;  /* 0xfffb00050600798e */ /* 0x0101e4000c10e784 */
.L_x_2818:
[----:B------:R-:W-:Y:S05]  /*7870*/  BSYNC B0 ;  /* 0x0000000000007941 */ /* 0x000fea0003800000 */
.L_x_2817:
[----:B------:R-:W3:Y:S01]  /*7880*/  LDS R17, [R17.X4+0x1450] ;  /* 0x0014500011117984 */ /* 0x000ee20000004800 */
[----:B------:R-:W-:Y:S01]  /*7890*/  BSSY B0, `(.L_x_2819) ;  /* 0x0000005000007945 */ /* 0x000fe20003800000 */
[----:B0---4-:R-:W-:Y:S02]  /*78a0*/  IADD3 R5, R124, 0x380, RZ ;  /* 0x000003807c057810 */ /* 0x011fe40007ffe0ff */
[----:B------:R-:W-:Y:S01]  /*78b0*/  LEA.HI.SX32 R19, R19, R124, 0x1b ;  /* 0x0000007c13137211 */ /* 0x000fe200078fdaff */
[----:B------:R-:W-:Y:S05]  /*78c0*/  @!P2 BRA `(.L_x_2820) ;  /* 0x000000100000a947 */ /* 0x000fea0003800000 */
[----:B---3--:R0:W-:Y:S02]  /*78d0*/  RED.E.ADD.F32.FTZ.RN.STRONG.GPU [R6.64+-0x400], R17 ;  /* 0xfffc00110600798e */ /* 0x0081e4000c10e784 */
.L_x_2820:
[----:B------:R-:W-:Y:S05]  /*78e0*/  BSYNC B0 ;  /* 0x0000000000007941 */ /* 0x000fea0003800000 */
.L_x_2819:
[----:B------:R-:W4:Y:S01]  /*78f0*/  LDS R19, [R19.X4+0x1550] ;  /* 0x0015500013137984 */ /* 0x000f220000004800 */
[----:B------:R-:W-:Y:S01]  /*7900*/  BSSY B0, `(.L_x_2821) ;  /* 0x0000005000007945 */ /* 0x000fe20003800000 */
[----:B0--3--:R-:W-:-:S02]  /*7910*/  IADD3 R17, R124, 0x3c0, RZ ;  /* 0x000003c07c117810 */ /* 0x009fc40007ffe0ff */
[----:B------:R-:W-:Y:S01]  /*7920*/  LEA.HI.SX32 R5, R5, R124, 0x1b ;  /* 0x0000007c05057211 */ /* 0x000fe200078fdaff */
[----:B------:R-:W-:Y:S05]  /*7930*/  @!P3 BRA `(.L_x_2822) ;  /* 0x000000100000b947 */ /* 0x000fea0003800000 */
[----:B----4-:R0:W-:Y:S02]  /*7940*/  RED.E.ADD.F32.FTZ.RN.STRONG.GPU [R6.64+-0x300], R19 ;  /* 0xfffd00130600798e */ /* 0x0101e4000c10e784 */
.L_x_2822:
[----:B------:R-:W-:Y:S05]  /*7950*/  BSYNC B0 ;  /* 0x0000000000007941 */ /* 0x000fea0003800000 */
.L_x_2821:
[----:B------:R-:W3:Y:S01]  /*7960*/  LDS R5, [R5.X4+0x1650] ;  /* 0x0016500005057984 */ /* 0x000ee20000004800 */
[----:B------:R-:W-:Y:S01]  /*7970*/  BSSY B0, `(.L_x_2823) ;  /* 0x0000004000007945 */ /* 0x000fe20003800000 */
[----:B------:R-:W-:Y:S01]  /*7980*/  LEA.HI.SX32 R17, R17, R124, 0x1b ;  /* 0x0000007c11117211 */ /* 0x000fe200078fdaff */
[----:B------:R-:W-:Y:S05]  /*7990*/  @!P4 BRA `(.L_x_2824) ;  /* 0x000000100000c947 */ /* 0x000fea0003800000 */
[----:B---3--:R3:W-:Y:S02]  /*79a0*/  RED.E.ADD.F32.FTZ.RN.STRONG.GPU [R6.64+-0x200], R5 ;  /* 0xfffe00050600798e */ /* 0x0087e4000c10e784 */
.L_x_2824:
[----:B------:R-:W-:Y:S05]  /*79b0*/  BSYNC B0 ;  /* 0x0000000000007941 */ /* 0x000fea0003800000 */
.L_x_2823:
[----:B------:R-:W0:Y:S01]  /*79c0*/  LDS R17, [R17.X4+0x1750] ;  /* 0x0017500011117984 */ /* 0x000e220000004800 */
[----:B------:R-:W-:Y:S01]  /*79d0*/  BSSY B0, `(.L_x_2825) ;  /* 0x0000003000007945 */ /* 0x000fe20003800000 */
[----:B------:R-:W-:Y:S05]  /*79e0*/  @!P5 BRA `(.L_x_2826) ;  /* 0x000000100000d947 */ /* 0x000fea0003800000 */
[----:B0-----:R0:W-:Y:S02]  /*79f0*/  RED.E.ADD.F32.FTZ.RN.STRONG.GPU [R6.64+-0x100], R17 ;  /* 0xffff00110600798e */ /* 0x0011e4000c10e784 */
.L_x_2826:
[----:B------:R-:W-:Y:S05]  /*7a00*/  BSYNC B0 ;  /* 0x0000000000007941 */ /* 0x000fea0003800000 */
.L_x_2825:
        /* <DEDUP_REMOVED lines=10> */
[CC--:B------:R-:W-:Y:S02]  /*7ab0*/  FMUL.FTZ R4, R138.reuse, R175.reuse ;  /* 0x000000af8a047220 */ /* 0x0c0fe40000410000 */
[----:B------:R-:W-:Y:S02]  /*7ac0*/  FMUL.FTZ R6, R195, R6 ;  /* 0x00000006c3067220 */ /* 0x000fe40000410000 */
[----:B------:R-:W-:Y:S02]  /*7ad0*/  FMUL.FTZ R209, R209, R4 ;  /* 0x00000004d1d17220 */ /* 0x000fe40000410000 */
[----:B------:R-:W-:Y:S02]  /*7ae0*/  FMUL.FTZ R4, R138, R144 ;  /* 0x000000908a047220 */ /* 0x000fe40000410000 */
[----:B------:R-:W-:-:S02]  /*7af0*/  FFMA.FTZ R208, R208, R175, R209 ;  /* 0x000000afd0d07223 */ /* 0x000fc400000100d1 */
[----:B------:R-:W-:Y:S02]  /*7b00*/  FMUL.FTZ R203, R203, R4 ;  /* 0x00000004cbcb7220 */ /* 0x000fe40000410000 */
[----:B---3--:R-:W-:Y:S02]  /*7b10*/  @!P0 FADD.FTZ R16, R16, R5 ;  /* 0x0000000510108221 */ /* 0x008fe40000010000 */
[----:B------:R-:W-:Y:S02]  /*7b20*/  FMUL.FTZ R4, R138, R145 ;  /* 0x000000918a047220 */ /* 0x000fe40000410000 */
[----:B0-----:R-:W-:Y:S01]  /*7b30*/  @!P0 FADD.FTZ R176, R176, R7 ;  /* 0x00000007b0b08221 */ /* 0x001fe20000010000 */
[----:B------:R-:W0:Y:S01]  /*7b40*/  SHFL.DOWN PT, R5, R16, 0x2, 0x1f ;  /* 0x08401f0010057f89 */ /* 0x000e2200000e0000 */
[----:B------:R-:W-:Y:S01]  /*7b50*/  ISETP.GT.AND P0, PT, R122, 0x1d, PT ;  /* 0x0000001d7a00780c */ /* 0x000fe20003f04270 */
[----:B------:R-:W-:Y:S02]  /*7b60*/  FMUL.FTZ R183, R183, R4 ;  /* 0x00000004b7b77220 */ /* 0x000fe40000410000 */
[----:B------:R-:W2:Y:S01]  /*7b70*/  SHFL.DOWN PT, R7, R176, 0x2, 0x1f ;  /* 0x08401f00b0077f89 */ /* 0x000ea200000e0000 */
[----:B------:R-:W-:-:S02]  /*7b80*/  FMUL.FTZ R4, R138, R146 ;  /* 0x000000928a047220 */ /* 0x000fc40000410000 */
        /* <DEDUP_REMOVED lines=9> */
[----:B0-----:R-:W-:Y:S02]  /*7c20*/  @!P0 FADD.FTZ R16, R16, R5 ;  /* 0x0000000510108221 */ /* 0x001fe40000010000 */
[----:B------:R-:W-:Y:S02]  /*7c30*/  FMUL.FTZ R5, R138, R177 ;  /* 0x000000b18a057220 */ /* 0x000fe40000410000 */
[----:B--2---:R-:W-:Y:S01]  /*7c40*/  @!P0 FADD.FTZ R176, R176, R7 ;  /* 0x00000007b0b08221 */ /* 0x004fe20000010000 */
[----:B------:R-:W-:Y:S01]  /*7c50*/  ISETP.GT.AND P0, PT, R122, 0x1b, PT ;  /* 0x0000001b7a00780c */ /* 0x000fe20003f04270 */
[----:B------:R-:W0:Y:S01]  /*7c60*/  SHFL.DOWN PT, R7, R16, 0x4, 0x1f ;  /* 0x08801f0010077f89 */ /* 0x000e2200000e0000 */
[----:B------:R-:W-:-:S02]  /*7c70*/  FMUL.FTZ R5, R214, R5 ;  /* 0x00000005d6057220 */ /* 0x000fc40000410000 */
[----:B------:R-:W-:Y:S01]  /*7c80*/  FMUL.FTZ R4, R193, R4 ;  /* 0x00000004c1047220 */ /* 0x000fe20000410000 */
[----:B------:R-:W2:Y:S01]  /*7c90*/  SHFL.DOWN PT, R17, R176, 0x4, 0x1f ;  /* 0x08801f00b0117f89 */ /* 0x000ea200000e0000 */
[----:B------:R-:W-:Y:S02]  /*7ca0*/  FFMA.FTZ R210, R210, R177, R5 ;  /* 0x000000b1d2d27223 */ /* 0x000fe40000010005 */
[----:B------:R-:W-:Y:S02]  /*7cb0*/  FMUL.FTZ R5, R138, R147 ;  /* 0x000000938a057220 */ /* 0x000fe40000410000 */
[----:B------:R-:W-:Y:S02]  /*7cc0*/  FFMA.FTZ R167, R162, R167, R4 ;  /* 0x000000a7a2a77223 */ /* 0x000fe40000010004 */
[----:B------:R-:W-:Y:S02]  /*7cd0*/  FMUL.FTZ R5, R178, R5 ;  /* 0x00000005b2057220 */ /* 0x000fe40000410000 */
[----:B------:R-:W-:-:S02]  /*7ce0*/  FFMA.FTZ R189, R194, R148, R189 ;  /* 0x00000094c2bd7223 */ /* 0x000fc400000100bd */
[----:B------:R-:W-:Y:S02]  /*7cf0*/  FFMA.FTZ R196, R196, R147, R5 ;  /* 0x00000093c4c47223 */ /* 0x000fe40000010005 */
[----:B------:R-:W-:Y:S02]  /*7d00*/  FMUL.FTZ R5, R138, R149 ;  /* 0x000000958a057220 */ /* 0x000fe40000410000 */
[----:B------:R-:W-:Y:S02]  /*7d10*/  FFMA.FTZ R191, R170, R150, R191 ;  /* 0x00000096aabf7223 */ /* 0x000fe400000100bf */
[----:B------:R-:W-:Y:S02]  /*7d20*/  FMUL.FTZ R5, R180, R5 ;  /* 0x00000005b4057220 */ /* 0x000fe40000410000 */
[----:B------:R-:W-:Y:S02]  /*7d30*/  FFMA.FTZ R159, R156, R159, R6 ;  /* 0x0000009f9c9f7223 */ /* 0x000fe40000010006 */
[----:B0-----:R-:W-:-:S02]  /*7d40*/  @!P0 FADD.FTZ R16, R16, R7 ;  /* 0x0000000710108221 */ /* 0x001fc40000010000 */
[----:B------:R-:W-:Y:S02]  /*7d50*/  FFMA.FTZ R192, R192, R149, R5 ;  /* 0x00000095c0c07223 */ /* 0x000fe40000010005 */
[----:B--2---:R-:W-:Y:S01]  /*7d60*/  @!P0 FADD.FTZ R176, R176, R17 ;  /* 0x00000011b0b08221 */ /* 0x004fe20000010000 */
[----:B------:R-:W0:Y:S01]  /*7d70*/  SHFL.DOWN PT, R7, R16, 0x8, 0x1f ;  /* 0x09001f0010077f89 */ /* 0x000e2200000e0000 */
[----:B------:R-:W-:Y:S01]  /*7d80*/  ISETP.GT.AND P0, PT, R122, 0x17, PT ;  /* 0x000000177a00780c */ /* 0x000fe20003f04270 */
[----:B------:R-:W-:Y:S02]  /*7d90*/  FMUL.FTZ R5, R138, R151 ;  /* 0x000000978a057220 */ /* 0x000fe40000410000 */
[----:B------:R-:W2:Y:S01]  /*7da0*/  SHFL.DOWN PT, R17, R176, 0x8, 0x1f ;  /* 0x09001f00b0117f89 */ /* 0x000ea200000e0000 */
[----:B------:R-:W-:Y:S02]  /*7db0*/  FADD.FTZ R22, R213, R22 ;  /* 0x00000016d5167221 */ /* 0x000fe40000010000 */
[----:B------:R-:W-:-:S02]  /*7dc0*/  FMUL.FTZ R5, R182, R5 ;  /* 0x00000005b6057220 */ /* 0x000fc40000410000 */
[----:B------:R-:W-:Y:S02]  /*7dd0*/  FADD.FTZ R25, R212, R25 ;  /* 0x00000019d4197221 */ /* 0x000fe40000010000 */
[----:B------:R-:W-:Y:S02]  /*7de0*/  FFMA.FTZ R168, R168, R151, R5 ;  /* 0x00000097a8a87223 */ /* 0x000fe40000010005 */
[----:B------:R-:W-:Y:S02]  /*7df0*/  FADD.FTZ R24, R199, R24 ;  /* 0x00000018c7187221 */ /* 0x000fe40000010000 */
[----:B------:R-:W-:Y:S02]  /*7e00*/  FADD.FTZ R57, R210, R57 ;  /* 0x00000039d2397221 */ /* 0x000fe40000010000 */
[----:B------:R-:W-:Y:S02]  /*7e10*/  FADD.FTZ R27, R188, R27 ;  /* 0x0000001bbc1b7221 */ /* 0x000fe40000010000 */
[----:B------:R-:W-:-:S02]  /*7e20*/  FADD.FTZ R54, R181, R54 ;  /* 0x00000036b5367221 */ /* 0x000fc40000010000 */
        /* <DEDUP_REMOVED lines=20> */
[----:B------:R-:W-:-:S02]  /*7f70*/  FMUL.FTZ R7, R138, R153 ;  /* 0x000000998a077220 */ /* 0x000fc40000410000 */
[----:B--2---:R-:W-:Y:S01]  /*7f80*/  @!P0 FADD.FTZ R176, R176, R17 ;  /* 0x00000011b0b08221 */ /* 0x004fe20000010000 */
[----:B------:R-:W-:Y:S01]  /*7f90*/  MOV R4, R16 ;  /* 0x0000001000047202 */ /* 0x000fe20000000f00 */
[----:B------:R-:W-:Y:S02]  /*7fa0*/  FMUL.FTZ R7, R184, R7 ;  /* 0x00000007b8077220 */ /* 0x000fe40000410000 */
[----:B------:R-:W-:Y:S02]  /*7fb0*/  IMAD.MOV.U32 R5, RZ, RZ, R176 ;  /* 0x000000ffff057224 */ /* 0x000fe400078e00b0 */
[----:B------:R-:W-:Y:S02]  /*7fc0*/  FFMA.FTZ R158, R158, R153, R7 ;  /* 0x000000999e9e7223 */ /* 0x000fe40000010007 */
[C---:B------:R-:W-:Y:S01]  /*7fd0*/  FMUL.FTZ R7, R138.reuse, R155 ;  /* 0x0000009b8a077220 */ /* 0x040fe20000410000 */
[----:B------:R0:W-:Y:S01]  /*7fe0*/  @!P1 STS.64 [R120.X8+0x18d8], R4 ;  /* 0x0018d80478009388 */ /* 0x0001e20000008a00 */
[----:B------:R-:W-:-:S02]  /*7ff0*/  FMUL.FTZ R138, R138, R157 ;  /* 0x0000009d8a8a7220 */ /* 0x000fc40000410000 */
[----:B------:R-:W-:Y:S02]  /*8000*/  FMUL.FTZ R7, R186, R7 ;  /* 0x00000007ba077220 */ /* 0x000fe40000410000 */
[----:B------:R-:W-:Y:S02]  /*8010*/  FMUL.FTZ R138, R197, R138 ;  /* 0x0000008ac58a7220 */ /* 0x000fe40000410000 */
[----:B------:R-:W-:Y:S02]  /*8020*/  FFMA.FTZ R154, R154, R155, R7 ;  /* 0x0000009b9a9a7223 */ /* 0x000fe40000010007 */
[----:B------:R-:W-:Y:S02]  /*8030*/  FFMA.FTZ R157, R140, R157, R138 ;  /* 0x0000009d8c9d7223 */ /* 0x000fe4000001008a */
        /* <DEDUP_REMOVED lines=17> */
[----:B------:R-:W2:Y:S04]  /*8150*/  @P0 LDS R16, [R18+0x3210] ;  /* 0x0032100012100984 */ /* 0x000ea80000000800 */
[----:B------:R-:W3:Y:S01]  /*8160*/  @P0 LDS R17, [R18+0x2e10] ;  /* 0x002e100012110984 */ /* 0x000ee20000000800 */
[----:B0-----:R-:W-:Y:S02]  /*8170*/  FADD.FTZ R5, R5, R7 ;  /* 0x0000000705057221 */ /* 0x001fe40000010000 */
[----:B------:R-:W-:Y:S02]  /*8180*/  FADD.FTZ R4, R4, R6 ;  /* 0x0000000604047221 */ /* 0x000fe40000010000 */
[----:B--2---:R-:W-:Y:S02]  /*8190*/  @P0 FADD.FTZ R5, R5, R16 ;  /* 0x0000001005050221 */ /* 0x004fe40000010000 */
[----:B---3--:R-:W-:-:S03]  /*81a0*/  @P0 FADD.FTZ R4, R4, R17 ;  /* 0x0000001104040221 */ /* 0x008fc60000010000 */
[----:B------:R0:W-:Y:S04]  /*81b0*/  STS [R18+0x3210], R5 ;  /* 0x0032100512007388 */ /* 0x0001e80000000800 */
[----:B------:R0:W-:Y:S02]  /*81c0*/  STS [R18+0x2e10], R4 ;  /* 0x002e100412007388 */ /* 0x0001e40000000800 */
.L_x_2828:
[----:B0-----:R-:W-:Y:S05]  /*81d0*/  BSYNC B0 ;  /* 0x0000000000007941 */ /* 0x001fea0003800000 */
.L_x_2827:
[----:B------:R-:W-:Y:S02]  /*81e0*/  IADD3 R23, R23, 0x1, RZ ;  /* 0x0000000117177810 */ /* 0x000fe40007ffe0ff */
[----:B------:R-:W-:Y:S02]  /*81f0*/  IADD3 R21, P1, R21, 0x1, RZ ;  /* 0x0000000115157810 */ /* 0x000fe40007f3e0ff */
[----:B------:R-:W-:-:S03]  /*8200*/  ISETP.GE.AND P0, PT, R23, c[0x0][0x16c], PT ;  /* 0x00005b0017007a0c */ /* 0x000fc60003f06270 */
[----:B------:R-:W-:-:S10]  /*8210*/  IMAD.X R0, RZ, RZ, R0, P1 ;  /* 0x000000ffff007224 */ /* 0x000fd400008e0600 */
[----:B-1--4-:R-:W-:Y:S01]  /*8220*/  @P0 CALL.REL.NOINC `(.L_x_2781) ;  /* 0x0000001000000944 */ /* 0x012fe20003c00000 */
[----:B------:R-:W-:Y:S05]  /*8230*/  BRA `(.L_x_2829) ;  /* 0xffffc59000007947 */ /* 0x000fea000383ffff */
.L_x_2781:
[----:B------:R-:W-:Y:S01]  /*8240*/  BAR.SYNC.DEFER_BLOCKING 0x0 ;  /* 0x0000000000007b1d */ /* 0x000fe20000010000 */
[----:B------:R-:W-:Y:S02]  /*8250*/  IADD3 R59, -R119, c[0x0][0x168], RZ ;  /* 0x00005a00773b7a10 */ /* 0x000fe40007ffe1ff */
[C---:B------:R-:W-:Y:S02]  /*8260*/  LOP3.LUT R51, R8.reuse, 0x20, RZ, 0xfc, !PT ;  /* 0x0000002008337812 */ /* 0x040fe400078efcff */
[CC--:B------:R-:W-:Y:S02]  /*8270*/  ISETP.GE.AND P2, PT, R8.reuse, R59.reuse, PT ;  /* 0x0000003b0800720c */ /* 0x0c0fe40003f46270 */
[----:B------:R-:W-:Y:S02]  /*8280*/  ISETP.GE.AND P1, PT, R51, R59, PT ;  /* 0x0000003b3300720c */ /* 0x000fe40003f26270 */
[C---:B------:R-:W-:Y:S02]  /*8290*/  LOP3.LUT R56, R8.reuse, 0x40, RZ, 0xfc, !PT ;  /* 0x0000004008387812 */ /* 0x040fe400078efcff */
[----:B------:R-:W-:-:S02]  /*82a0*/  LOP3.LUT R0, R8, 0x60, RZ, 0xfc, !PT ;  /* 0x0000006008007812 */ /* 0x000fc400078efcff */
[----:B------:R-:W-:Y:S02]  /*82b0*/  PRMT R61, RZ, 0x7610, R61 ;  /* 0x00007610ff3d7816 */ /* 0x000fe4000000003d */
[C---:B------:R-:W-:Y:S02]  /*82c0*/  LOP3.LUT R4, R8.reuse, 0x80, RZ, 0xfc, !PT ;  /* 0x0000008008047812 */ /* 0x040fe400078efcff */
[----:B------:R-:W-:Y:S02]  /*82d0*/  PRMT R58, RZ, 0x7610, R58 ;  /* 0x00007610ff3a7816 */ /* 0x000fe4000000003a */
[C---:B------:R-:W-:Y:S02]  /*82e0*/  LOP3.LUT R5, R8.reuse, 0xa0, RZ, 0xfc, !PT ;  /* 0x000000a008057812 */ /* 0x040fe400078efcff */
[----:B------:R-:W-:Y:S02]  /*82f0*/  LOP3.LUT R6, R8, 0xc0, RZ, 0xfc, !PT ;  /* 0x000000c008067812 */ /* 0x000fe400078efcff */
        /* <DEDUP_REMOVED lines=75> */
[----:B------:R-:W-:Y:S04]  /*87b0*/  LDS.U16 R62, [R102+0x12] ;  /* 0x00001200663e7984 */ /* 0x000fe80000000400 */
[----:B------:R-:W-:Y:S01]  /*87c0*/  LDS.U16 R36, [R102+0x1c] ;  /* 0x00001c0066247984 */ /* 0x000fe20000000400 */
        /* <DEDUP_REMOVED lines=8> */
[----:B------:R-:W-:Y:S02]  /*8850*/  @!P4 FMUL.FTZ R61, R61, -1.4426950216293334961 ;  /* 0xbfb8aa3b3d3dc820 */ /* 0x000fe40000410000 */
[----:B------:R-:W-:Y:S02]  /*8860*/  FADD.FTZ R65, R3, R134 ;  /* 0x0000008603417221 */ /* 0x000fe40000010000 */
[----:B------:R3:W1:Y:S01]  /*8870*/  @!P4 MUFU.EX2 R63, R61 ;  /* 0x0000003d003fc308 */ /* 0x0006620000000800 */
[----:B------:R-:W2:Y:S02]  /*8880*/  LDS.U16 R3, [R102+0xa] ;  /* 0x00000a0066037984 */ /* 0x000ea40000000400 */
[----:B------:R-:W-:-:S02]  /*8890*/  FSETP.GTU.FTZ.AND P0, PT, R65, 20, PT ;  /* 0x41a000004100780b */ /* 0x000fc40003f1c000 */
[----:B---3--:R-:W-:Y:S02]  /*88a0*/  PRMT R61, RZ, 0x5410, R60 ;  /* 0x00005410ff3d7816 */ /* 0x008fe4000000003c */
[----:B------:R-:W-:Y:S03]  /*88b0*/  LDS.U16 R60, [R102+0xe] ;  /* 0x00000e00663c7984 */ /* 0x000fe60000000400 */
[----:B------:R-:W-:Y:S02]  /*88c0*/  FADD.FTZ R66, R61, R134 ;  /* 0x000000863d427221 */ /* 0x000fe40000010000 */
[----:B------:R-:W3:Y:S04]  /*88d0*/  LDS.U16 R61, [R102+0x10] ;  /* 0x00001000663d7984 */ /* 0x000ee80000000400 */
[----:B------:R-:W-:-:S06]  /*88e0*/  @!P0 FMUL.FTZ R65, R65, -1.4426950216293334961 ;  /* 0xbfb8aa3b41418820 */ /* 0x000fcc0000410000 */
[----:B------:R-:W4:Y:S01]  /*88f0*/  @!P0 MUFU.EX2 R65, R65 ;  /* 0x0000004100418308 */ /* 0x000f220000000800 */
[----:B------:R-:W-:Y:S01]  /*8900*/  FSETP.GTU.FTZ.AND P5, PT, R64, 20, PT ;  /* 0x41a000004000780b */ /* 0x000fe20003fbc000 */
[----:B-1----:R-:W-:-:S06]  /*8910*/  @!P4 FADD.FTZ R63, R63, 1 ;  /* 0x3f8000003f3fc421 */ /* 0x002fcc0000010000 */
[----:B------:R0:W-:Y:S01]  /*8920*/  @!P4 MUFU.RCP R67, R63 ;  /* 0x0000003f0043c308 */ /* 0x0001e20000001000 */
[----:B----4-:R-:W-:Y:S01]  /*8930*/  @!P0 FADD.FTZ R65, R65, 1 ;  /* 0x3f80000041418421 */ /* 0x010fe20000010000 */
[----:B0-----:R-:W-:-:S06]  /*8940*/  PRMT R63, RZ, 0x5410, R2 ;  /* 0x00005410ff3f7816 */ /* 0x001fcc0000000002 */
[----:B------:R-:W0:Y:S01]  /*8950*/  @!P0 MUFU.RCP R65, R65 ;  /* 0x0000004100418308 */ /* 0x000e220000001000 */
[----:B------:R-:W-:Y:S01]  /*8960*/  @!P5 FMUL.FTZ R64, R64, -1.4426950216293334961 ;  /* 0xbfb8aa3b4040d820 */ /* 0x000fe20000410000 */
[----:B--2---:R-:W-:Y:S01]  /*8970*/  PRMT R3, RZ, 0x5410, R3 ;  /* 0x00005410ff037816 */ /* 0x004fe20000000003 */
[----:B------:R-:W-:Y:S01]  /*8980*/  FADD.FTZ R2, R63, R134 ;  /* 0x000000863f027221 */ /* 0x000fe20000010000 */
[----:B---3--:R-:W-:-:S05]  /*8990*/  PRMT R61, RZ, 0x5410, R61 ;  /* 0x00005410ff3d7816 */ /* 0x008fca000000003d */
[----:B------:R-:W-:Y:S01]  /*89a0*/  FADD.FTZ R63, R61, R134 ;  /* 0x000000863d3f7221 */ /* 0x000fe20000010000 */
[----:B------:R-:W-:Y:S01]  /*89b0*/  PRMT R61, RZ, 0x5410, R62 ;  /* 0x00005410ff3d7816 */ /* 0x000fe2000000003e */
[----:B------:R-:W1:Y:S01]  /*89c0*/  @!P5 MUFU.EX2 R64, R64 ;  /* 0x000000400040d308 */ /* 0x000e620000000800 */
[----:B------:R-:W-:Y:S01]  /*89d0*/  FADD.FTZ R68, R3, R134 ;  /* 0x0000008603447221 */ /* 0x000fe20000010000 */
[----:B------:R-:W-:Y:S02]  /*89e0*/  PRMT R3, RZ, 0x5410, R58 ;  /* 0x00005410ff037816 */ /* 0x000fe4000000003a */
[--C-:B------:R-:W-:Y:S02]  /*89f0*/  FADD.FTZ R62, R61, R134.reuse ;  /* 0x000000863d3e7221 */ /* 0x100fe40000010000 */
[----:B------:R-:W-:Y:S01]  /*8a00*/  FSETP.GTU.FTZ.AND P3, PT, R68, 20, PT ;  /* 0x41a000004400780b */ /* 0x000fe20003f7c000 */
[----:B0-----:R-:W-:Y:S02]  /*8a10*/  @!P0 FMUL.FTZ R40, R40, R65 ;  /* 0x0000004128288220 */ /* 0x001fe40000410000 */
[----:B------:R-:W-:Y:S01]  /*8a20*/  FADD.FTZ R58, R3, R134 ;  /* 0x00000086033a7221 */ /* 0x000fe20000010000 */
[----:B------:R-:W-:-:S02]  /*8a30*/  FSETP.GTU.FTZ.AND P0, PT, R62, 20, PT ;  /* 0x41a000003e00780b */ /* 0x000fc40003f1c000 */
[----:B------:R-:W-:Y:S02]  /*8a40*/  PRMT R3, RZ, 0x5410, R60 ;  /* 0x00005410ff037816 */ /* 0x000fe4000000003c */
[----:B------:R-:W-:Y:S01]  /*8a50*/  FSETP.GTU.FTZ.AND P1, PT, R66, 20, PT ;  /* 0x41a000004200780b */ /* 0x000fe20003f3c000 */
[----:B------:R-:W-:Y:S01]  /*8a60*/  @!P4 FMUL.FTZ R38, R38, R67 ;  /* 0x000000432626c220 */ /* 0x000fe20000410000 */
[----:B------:R-:W-:Y:S01]  /*8a70*/  FSETP.GTU.FTZ.AND P4, PT, R58, 20, PT ;  /* 0x41a000003a00780b */ /* 0x000fe20003f9c000 */
[----:B------:R-:W-:Y:S02]  /*8a80*/  FADD.FTZ R60, R3, R134 ;  /* 0x00000086033c7221 */ /* 0x000fe40000010000 */
[----:B-1----:R-:W-:Y:S02]  /*8a90*/  @!P5 FADD.FTZ R64, R64, 1 ;  /* 0x3f8000004040d421 */ /* 0x002fe40000010000 */
[----:B------:R-:W-:Y:S01]  /*8aa0*/  @!P3 FMUL.FTZ R3, R68, -1.4426950216293334961 ;  /* 0xbfb8aa3b4403b820 */ /* 0x000fe20000410000 */
[----:B------:R-:W-:Y:S01]  /*8ab0*/  FSETP.GTU.FTZ.AND P6, PT, R60, 20, PT ;  /* 0x41a000003c00780b */ /* 0x000fe20003fdc000 */
[----:B------:R-:W-:-:S02]  /*8ac0*/  @!P0 FMUL.FTZ R62, R62, -1.4426950216293334961 ;  /* 0xbfb8aa3b3e3e8820 */ /* 0x000fc40000410000 */
[----:B------:R-:W0:Y:S02]  /*8ad0*/  @!P5 MUFU.RCP R64, R64 ;  /* 0x000000400040d308 */ /* 0x000e240000001000 */
[----:B------:R-:W-:Y:S01]  /*8ae0*/  @!P1 FMUL.FTZ R66, R66, -1.4426950216293334961 ;  /* 0xbfb8aa3b42429820 */ /* 0x000fe20000410000 */
[----:B------:R-:W-:Y:S01]  /*8af0*/  FSETP.GTU.FTZ.AND P2, PT, R2, 20, PT ;  /* 0x41a000000200780b */ /* 0x000fe20003f5c000 */
[----:B------:R-:W-:-:S04]  /*8b00*/  @!P4 FMUL.FTZ R58, R58, -1.4426950216293334961 ;  /* 0xbfb8aa3b3a3ac820 */ /* 0x000fc80000410000 */
[----:B------:R-:W1:Y:S02]  /*8b10*/  @!P3 MUFU.EX2 R3, R3 ;  /* 0x000000030003b308 */ /* 0x000e640000000800 */
[----:B------:R-:W-:-:S06]  /*8b20*/  @!P6 FMUL.FTZ R60, R60, -1.4426950216293334961 ;  /* 0xbfb8aa3b3c3ce820 */ /* 0x000fcc0000410000 */
[----:B------:R-:W2:Y:S08]  /*8b30*/  @!P0 MUFU.EX2 R62, R62 ;  /* 0x0000003e003e8308 */ /* 0x000eb00000000800 */
[----:B------:R-:W3:Y:S01]  /*8b40*/  @!P1 MUFU.EX2 R66, R66 ;  /* 0x0000004200429308 */ /* 0x000ee20000000800 */
[----:B------:R-:W-:-:S07]  /*8b50*/  @!P2 FMUL.FTZ R2, R2, -1.4426950216293334961 ;  /* 0xbfb8aa3b0202a820 */ /* 0x000fce0000410000 */
[----:B------:R-:W4:Y:S01]  /*8b60*/  @!P4 MUFU.EX2 R58, R58 ;  /* 0x0000003a003ac308 */ /* 0x000f220000000800 */
[----:B0-----:R-:W-:Y:S01]  /*8b70*/  @!P5 FMUL.FTZ R41, R41, R64 ;  /* 0x000000402929d220 */ /* 0x001fe20000410000 */
[----:B------:R-:W-:Y:S01]  /*8b80*/  FSETP.GTU.FTZ.AND P5, PT, R63, 20, PT ;  /* 0x41a000003f00780b */ /* 0x000fe20003fbc000 */
[----:B-1----:R-:W-:-:S05]  /*8b90*/  @!P3 FADD.FTZ R3, R3, 1 ;  /* 0x3f8000000303b421 */ /* 0x002fca0000010000 */
[----:B------:R-:W0:Y:S01]  /*8ba0*/  @!P6 MUFU.EX2 R60, R60 ;  /* 0x0000003c003ce308 */ /* 0x000e220000000800 */
[----:B--2---:R-:W-:Y:S02]  /*8bb0*/  @!P0 FADD.FTZ R62, R62, 1 ;  /* 0x3f8000003e3e8421 */ /* 0x004fe40000010000 */
[----:B---3--:R-:W-:-:S05]  /*8bc0*/  @!P1 FADD.FTZ R66, R66, 1 ;  /* 0x3f80000042429421 */ /* 0x008fca0000010000 */
[----:B------:R-:W1:Y:S01]  /*8bd0*/  @!P2 MUFU.EX2 R2, R2 ;  /* 0x000000020002a308 */ /* 0x000e620000000800 */
[----:B----4-:R-:W-:-:S07]  /*8be0*/  @!P4 FADD.FTZ R58, R58, 1 ;  /* 0x3f8000003a3ac421 */ /* 0x010fce0000010000 */
[----:B------:R2:W-:Y:S01]  /*8bf0*/  @!P3 MUFU.RCP R80, R3 ;  /* 0x000000030050b308 */ /* 0x0005e20000001000 */
[----:B------:R-:W-:Y:S02]  /*8c00*/  @!P5 FMUL.FTZ R61, R63, -1.4426950216293334961 ;  /* 0xbfb8aa3b3f3dd820 */ /* 0x000fe40000410000 */
[----:B0-----:R-:W-:-:S05]  /*8c10*/  @!P6 FADD.FTZ R60, R60, 1 ;  /* 0x3f8000003c3ce421 */ /* 0x001fca0000010000 */
[----:B------:R-:W0:Y:S01]  /*8c20*/  @!P1 MUFU.RCP R78, R66 ;  /* 0x00000042004e9308 */ /* 0x000e220000001000 */
[----:B--2---:R-:W2:Y:S07]  /*8c30*/  LDS.U16 R3, [R102+0x16] ;  /* 0x0000160066037984 */ /* 0x004eae0000000400 */
[----:B------:R-:W3:Y:S08]  /*8c40*/  @!P0 MUFU.RCP R62, R62 ;  /* 0x0000003e003e8308 */ /* 0x000ef00000001000 */
[----:B------:R4:W-:Y:S01]  /*8c50*/  @!P4 MUFU.RCP R81, R58 ;  /* 0x0000003a0051c308 */ /* 0x0009e20000001000 */
[----:B-1----:R-:W-:Y:S01]  /*8c60*/  @!P2 FADD.FTZ R2, R2, 1 ;  /* 0x3f8000000202a421 */ /* 0x002fe20000010000 */
[----:B----4-:R-:W1:Y:S06]  /*8c70*/  LDS.U16 R58, [R102+0x18] ;  /* 0x00001800663a7984 */ /* 0x010e6c0000000400 */
[----:B------:R4:W-:Y:S01]  /*8c80*/  @!P6 MUFU.RCP R82, R60 ;  /* 0x0000003c0052e308 */ /* 0x0009e20000001000 */
[----:B0-----:R-:W-:Y:S01]  /*8c90*/  @!P1 FMUL.FTZ R43, R43, R78 ;  /* 0x0000004e2b2b9220 */ /* 0x001fe20000410000 */
[----:B------:R-:W-:Y:S01]  /*8ca0*/  PRMT R78, R39, 0x7632, R78 ;  /* 0x00007632274e7816 */ /* 0x000fe2000000004e */
[----:B---3--:R-:W-:-:S05]  /*8cb0*/  @!P0 FMUL.FTZ R49, R49, R62 ;  /* 0x0000003e31318220 */ /* 0x008fca0000410000 */
[----:B------:R-:W0:Y:S01]  /*8cc0*/  @!P5 MUFU.EX2 R61, R61 ;  /* 0x0000003d003dd308 */ /* 0x000e220000000800 */
[----:B----4-:R-:W3:Y:S01]  /*8cd0*/  LDS.U16 R60, [R102+0x1a] ;  /* 0x00001a00663c7984 */ /* 0x010ee20000000400 */
[----:B------:R-:W-:-:S03]  /*8ce0*/  PRMT R62, R39, 0x7610, R62 ;  /* 0x00007610273e7816 */ /* 0x000fc6000000003e */
[----:B------:R-:W-:Y:S03]  /*8cf0*/  LDS.U16 R39, [R102+0x1e] ;  /* 0x00001e0066277984 */ /* 0x000fe60000000400 */
[----:B------:R4:W5:Y:S02]  /*8d00*/  @!P2 MUFU.RCP R79, R2 ;  /* 0x00000002004fa308 */ /* 0x0009640000001000 */
[----:B----4-:R-:W4:Y:S01]  /*8d10*/  LDS.U16 R2, [R102+0x14] ;  /* 0x0000140066027984 */ /* 0x010f220000000400 */
[----:B0-----:R-:W-:-:S03]  /*8d20*/  @!P5 FADD.FTZ R61, R61, 1 ;  /* 0x3f8000003d3dd421 */ /* 0x001fc60000010000 */
[----:B------:R-:W-:Y:S06]  /*8d30*/  BAR.SYNC.DEFER_BLOCKING 0x0 ;  /* 0x0000000000007b1d */ /* 0x000fec0000010000 */
[----:B------:R-:W0:Y:S01]  /*8d40*/  @!P5 MUFU.RCP R61, R61 ;  /* 0x0000003d003dd308 */ /* 0x000e220000001000 */
[----:B------:R-:W-:Y:S02]  /*8d50*/  LOP3.LUT R63, R142, 0xfffffe00, RZ, 0xc0, !PT ;  /* 0xfffffe008e3f7812 */ /* 0x000fe400078ec0ff */
[----:B------:R-:W-:Y:S02]  /*8d60*/  F2FP.BF16.PACK_AB R34, R34, R37 ;  /* 0x000000252222723e */ /* 0x000fe400000010ff */
[----:B--2---:R-:W-:Y:S01]  /*8d70*/  PRMT R3, RZ, 0x5410, R3 ;  /* 0x00005410ff037816 */ /* 0x004fe20000000003 */
[----:B-----5:R-:W-:Y:S01]  /*8d80*/  @!P2 FMUL.FTZ R42, R42, R79 ;  /* 0x0000004f2a2aa220 */ /* 0x020fe20000410000 */
[----:B------:R-:W-:Y:S01]  /*8d90*/  LEA R84, R122, R63, 0x4 ;  /* 0x0000003f7a547211 */ /* 0x000fe200078e20ff */
[----:B------:R-:W-:Y:S01]  /*8da0*/  @!P3 FMUL.FTZ R45, R45, R80 ;  /* 0x000000502d2db220 */ /* 0x000fe20000410000 */
[----:B------:R-:W-:Y:S01]  /*8db0*/  F2FP.BF16.PACK_AB R32, R32, R35 ;  /* 0x000000232020723e */ /* 0x000fe200000010ff */
[----:B------:R-:W-:Y:S01]  /*8dc0*/  FADD.FTZ R35, R3, R134 ;  /* 0x0000008603237221 */ /* 0x000fe20000010000 */
[----:B------:R-:W-:-:S02]  /*8dd0*/  PRMT R79, R34, 0x7610, R79 ;  /* 0x00007610224f7816 */ /* 0x000fc4000000004f */
[----:B------:R-:W-:Y:S02]  /*8de0*/  PRMT R80, R34, 0x7632, R80 ;  /* 0x0000763222507816 */ /* 0x000fe40000000050 */
[----:B------:R-:W-:Y:S02]  /*8df0*/  F2FP.BF16.PACK_AB R34, R30, R33 ;  /* 0x000000211e22723e */ /* 0x000fe400000010ff */
[----:B-1----:R-:W-:Y:S02]  /*8e00*/  PRMT R3, RZ, 0x5410, R58 ;  /* 0x00005410ff037816 */ /* 0x002fe4000000003a */
[----:B------:R-:W-:Y:S02]  /*8e10*/  PRMT R33, RZ, 0x5410, R36 ;  /* 0x00005410ff217816 */ /* 0x000fe40000000024 */
[----:B------:R-:W-:Y:S01]  /*8e20*/  IADD3 R63, R84, 0x1, RZ ;  /* 0x00000001543f7810 */ /* 0x000fe20007ffe0ff */
[----:B0-----:R-:W-:Y:S01]  /*8e30*/  @!P5 FMUL.FTZ R48, R48, R61 ;  /* 0x0000003d3030d220 */ /* 0x001fe20000410000 */
[C---:B------:R-:W-:Y:S01]  /*8e40*/  IADD3 R64, R84.reuse, 0x2, RZ ;  /* 0x0000000254407810 */ /* 0x040fe20007ffe0ff */
[--C-:B------:R-:W-:Y:S01]  /*8e50*/  FADD.FTZ R37, R3, R134.reuse ;  /* 0x0000008603257221 */ /* 0x100fe20000010000 */
[----:B------:R-:W-:Y:S01]  /*8e60*/  IADD3 R65, R84, 0x3, RZ ;  /* 0x0000000354417810 */ /* 0x000fe20007ffe0ff */
[----:B------:R-:W-:Y:S01]  /*8e70*/  FADD.FTZ R33, R33, R134 ;  /* 0x0000008621217221 */ /* 0x000fe20000010000 */
[----:B------:R-:W-:-:S02]  /*8e80*/  FSETP.GTU.FTZ.AND P5, PT, R35, 20, PT ;  /* 0x41a000002300780b */ /* 0x000fc40003fbc000 */
[----:B------:R-:W-:Y:S02]  /*8e90*/  IADD3 R67, R84, 0x4, RZ ;  /* 0x0000000454437810 */ /* 0x000fe40007ffe0ff */
[-C--:B------:R-:W-:Y:S02]  /*8ea0*/  LEA.HI.SX32 R63, R63, R84.reuse, 0x1b ;  /* 0x000000543f3f7211 */ /* 0x080fe400078fdaff */
[----:B---3--:R-:W-:Y:S02]  /*8eb0*/  PRMT R3, RZ, 0x5410, R60 ;  /* 0x00005410ff037816 */ /* 0x008fe4000000003c */
[-C--:B------:R-:W-:Y:S02]  /*8ec0*/  LEA.HI.SX32 R64, R64, R84.reuse, 0x1b ;  /* 0x0000005440407211 */ /* 0x080fe400078fdaff */
[-C--:B------:R-:W-:Y:S01]  /*8ed0*/  LEA.HI.SX32 R65, R65, R84.reuse, 0x1b ;  /* 0x0000005441417211 */ /* 0x080fe200078fdaff */
[----:B------:R-:W-:Y:S01]  /*8ee0*/  IMAD.SHL.U32 R63, R63, 0x2, RZ ;  /* 0x000000023f3f7824 */ /* 0x000fe200078e00ff */
[----:B------:R-:W-:Y:S01]  /*8ef0*/  IADD3 R66, R84, 0x5, RZ ;  /* 0x0000000554427810 */ /* 0x000fe20007ffe0ff */
[----:B------:R-:W-:Y:S01]  /*8f00*/  FADD.FTZ R58, R3, R134 ;  /* 0x00000086033a7221 */ /* 0x000fe20000010000 */
[----:B------:R-:W-:-:S02]  /*8f10*/  LEA.HI.SX32 R67, R67, R84, 0x1b ;  /* 0x0000005443437211 */ /* 0x000fc400078fdaff */
[----:B------:R-:W-:Y:S01]  /*8f20*/  FSETP.GTU.FTZ.AND P2, PT, R33, 20, PT ;  /* 0x41a000002100780b */ /* 0x000fe20003f5c000 */
[----:B------:R-:W-:Y:S01]  /*8f30*/  IMAD.SHL.U32 R65, R65, 0x2, RZ ;  /* 0x0000000241417824 */ /* 0x000fe200078e00ff */
[C---:B------:R-:W-:Y:S02]  /*8f40*/  IADD3 R68, R84.reuse, 0x6, RZ ;  /* 0x0000000654447810 */ /* 0x040fe40007ffe0ff */
[----:B------:R-:W-:Y:S02]  /*8f50*/  IADD3 R69, R84, 0x7, RZ ;  /* 0x0000000754457810 */ /* 0x000fe40007ffe0ff */
[----:B------:R-:W-:Y:S02]  /*8f60*/  SHF.L.U32 R64, R64, 0x1, RZ ;  /* 0x0000000140407819 */ /* 0x000fe400000006ff */
[----:B----4-:R-:W-:Y:S02]  /*8f70*/  PRMT R61, RZ, 0x5410, R2 ;  /* 0x00005410ff3d7816 */ /* 0x010fe40000000002 */
[----:B------:R-:W-:Y:S01]  /*8f80*/  PRMT R39, RZ, 0x5410, R39 ;  /* 0x00005410ff277816 */ /* 0x000fe20000000027 */
[----:B------:R-:W-:Y:S01]  /*8f90*/  STS.U16 [R102], R62 ;  /* 0x0000003e66007388 */ /* 0x000fe20000000400 */
[----:B------:R-:W-:-:S02]  /*8fa0*/  IADD3 R70, R84, 0x8, RZ ;  /* 0x0000000854467810 */ /* 0x000fc40007ffe0ff */
[-C--:B------:R-:W-:Y:S02]  /*8fb0*/  LEA.HI.SX32 R66, R66, R84.reuse, 0x1b ;  /* 0x0000005442427211 */ /* 0x080fe400078fdaff */
[----:B------:R-:W-:Y:S01]  /*8fc0*/  SHF.L.U32 R67, R67, 0x1, RZ ;  /* 0x0000000143437819 */ /* 0x000fe200000006ff */
[----:B------:R-:W-:Y:S01]  /*8fd0*/  STS.U16 [R63+0x2], R78 ;  /* 0x0000024e3f007388 */ /* 0x000fe20000000400 */
[----:B------:R-:W-:Y:S02]  /*8fe0*/  IADD3 R71, R84, 0x9, RZ ;  /* 0x0000000954477810 */ /* 0x000fe40007ffe0ff */
[-C--:B------:R-:W-:Y:S01]  /*8ff0*/  LEA.HI.SX32 R68, R68, R84.reuse, 0x1b ;  /* 0x0000005444447211 */ /* 0x080fe200078fdaff */
[----:B------:R-:W-:Y:S01]  /*9000*/  STS.U16 [R64+0x4], R79 ;  /* 0x0000044f40007388 */ /* 0x000fe20000000400 */
[-C--:B------:R-:W-:Y:S02]  /*9010*/  LEA.HI.SX32 R69, R69, R84.reuse, 0x1b ;  /* 0x0000005445457211 */ /* 0x080fe400078fdaff */
[----:B------:R-:W-:Y:S01]  /*9020*/  FSETP.GTU.FTZ.AND P3, PT, R58, 20, PT ;  /* 0x41a000003a00780b */ /* 0x000fe20003f7c000 */
[--C-:B------:R-:W-:Y:S01]  /*9030*/  FADD.FTZ R61, R61, R134.reuse ;  /* 0x000000863d3d7221 */ /* 0x100fe20000010000 */
[C---:B------:R-:W-:Y:S01]  /*9040*/  IADD3 R72, R84.reuse, 0xa, RZ ;  /* 0x0000000a54487810 */ /* 0x040fe20007ffe0ff */
[----:B------:R-:W-:Y:S01]  /*9050*/  STS.U16 [R65+0x6], R80 ;  /* 0x0000065041007388 */ /* 0x000fe20000000400 */
[----:B------:R-:W-:Y:S01]  /*9060*/  IADD3 R73, R84, 0xb, RZ ;  /* 0x0000000b54497810 */ /* 0x000fe20007ffe0ff */
[----:B------:R-:W-:Y:S01]  /*9070*/  @!P5 FMUL.FTZ R3, R35, -1.4426950216293334961 ;  /* 0xbfb8aa3b2303d820 */ /* 0x000fe20000410000 */
[-C--:B------:R-:W-:Y:S01]  /*9080*/  LEA.HI.SX32 R70, R70, R84.reuse, 0x1b ;  /* 0x0000005446467211 */ /* 0x080fe200078fdaff */
[----:B------:R-:W-:Y:S01]  /*9090*/  FADD.FTZ R39, R39, R134 ;  /* 0x0000008627277221 */ /* 0x000fe20000010000 */
[C---:B------:R-:W-:Y:S01]  /*90a0*/  IADD3 R74, R84.reuse, 0xc, RZ ;  /* 0x0000000c544a7810 */ /* 0x040fe20007ffe0ff */
[----:B------:R0:W-:Y:S01]  /*90b0*/  STS.U16 [R67+0x8], R32 ;  /* 0x0000082043007388 */ /* 0x0001e20000000400 */
[----:B------:R-:W-:Y:S01]  /*90c0*/  IADD3 R75, R84, 0xd, RZ ;  /* 0x0000000d544b7810 */ /* 0x000fe20007ffe0ff */
[----:B------:R-:W-:Y:S01]  /*90d0*/  IMAD.SHL.U32 R66, R66, 0x2, RZ ;  /* 0x0000000242427824 */ /* 0x000fe200078e00ff */
[----:B------:R-:W-:-:S02]  /*90e0*/  LEA.HI.SX32 R71, R71, R84, 0x1b ;  /* 0x0000005447477211 */ /* 0x000fc400078fdaff */
[----:B------:R-:W-:Y:S01]  /*90f0*/  PRMT R35, R32, 0x7632, R35 ;  /* 0x0000763220237816 */ /* 0x000fe20000000023 */
[----:B------:R-:W-:Y:S01]  /*9100*/  IMAD.SHL.U32 R69, R69, 0x2, RZ ;  /* 0x0000000245457824 */ /* 0x000fe200078e00ff */
[----:B------:R-:W-:Y:S01]  /*9110*/  SHF.L.U32 R68, R68, 0x1, RZ ;  /* 0x0000000144447819 */ /* 0x000fe200000006ff */
[----:B------:R-:W-:Y:S01]  /*9120*/  @!P4 FMUL.FTZ R44, R44, R81 ;  /* 0x000000512c2cc220 */ /* 0x000fe20000410000 */
[----:B------:R-:W-:Y:S02]  /*9130*/  IADD3 R76, R84, 0xe, RZ ;  /* 0x0000000e544c7810 */ /* 0x000fe40007ffe0ff */
[----:B0-----:R-:W-:Y:S01]  /*9140*/  F2FP.BF16.PACK_AB R32, R28, R31 ;  /* 0x0000001f1c20723e */ /* 0x001fe200000010ff */
[----:B------:R-:W-:Y:S01]  /*9150*/  @!P6 FMUL.FTZ R47, R47, R82 ;  /* 0x000000522f2fe220 */ /* 0x000fe20000410000 */
[----:B------:R-:W-:Y:S02]  /*9160*/  IADD3 R77, R84, 0xf, RZ ;  /* 0x0000000f544d7810 */ /* 0x000fe40007ffe0ff */
[----:B------:R-:W-:-:S02]  /*9170*/  LEA.HI.SX32 R72, R72, R84, 0x1b ;  /* 0x0000005448487211 */ /* 0x000fc400078fdaff */
[-C--:B------:R-:W-:Y:S02]  /*9180*/  LEA.HI.SX32 R73, R73, R84.reuse, 0x1b ;  /* 0x0000005449497211 */ /* 0x080fe400078fdaff */
[----:B------:R-:W-:Y:S01]  /*9190*/  PRMT R36, R34, 0x7632, R36 ;  /* 0x0000763222247816 */ /* 0x000fe20000000024 */
[----:B------:R-:W-:Y:S01]  /*91a0*/  @!P2 FMUL.FTZ R31, R33, -1.4426950216293334961 ;  /* 0xbfb8aa3b211fa820 */ /* 0x000fe20000410000 */
[----:B------:R-:W-:Y:S02]  /*91b0*/  SHF.L.U32 R70, R70, 0x1, RZ ;  /* 0x0000000146467819 */ /* 0x000fe400000006ff */
[----:B------:R-:W-:Y:S01]  /*91c0*/  F2FP.BF16.PACK_AB R29, R26, R29 ;  /* 0x0000001d1a1d723e */ /* 0x000fe200000010ff */
[----:B------:R-:W-:Y:S01]  /*91d0*/  STS.U16 [R66+0xa], R35 ;  /* 0x00000a2342007388 */ /* 0x000fe20000000400 */
[-C--:B------:R-:W-:Y:S01]  /*91e0*/  LEA.HI.SX32 R74, R74, R84.reuse, 0x1b ;  /* 0x000000544a4a7211 */ /* 0x080fe200078fdaff */
[----:B------:R-:W-:Y:S01]  /*91f0*/  IMAD.SHL.U32 R71, R71, 0x2, RZ ;  /* 0x0000000247477824 */ /* 0x000fe200078e00ff */
[----:B------:R-:W-:-:S02]  /*9200*/  LEA.HI.SX32 R75, R75, R84, 0x1b ;  /* 0x000000544b4b7211 */ /* 0x000fc400078fdaff */
[----:B------:R-:W-:Y:S02]  /*9210*/  FSETP.GTU.FTZ.AND P6, PT, R61, 20, PT ;  /* 0x41a000003d00780b */ /* 0x000fe40003fdc000 */
[----:B------:R-:W-:Y:S02]  /*9220*/  FSETP.GTU.FTZ.AND P4, PT, R37, 20, PT ;  /* 0x41a000002500780b */ /* 0x000fe40003f9c000 */
[----:B------:R-:W-:Y:S01]  /*9230*/  FSETP.GTU.FTZ.AND P1, PT, R39, 20, PT ;  /* 0x41a000002700780b */ /* 0x000fe20003f3c000 */
[----:B------:R0:W-:Y:S01]  /*9240*/  STS.U16 [R68+0xc], R34 ;  /* 0x00000c2244007388 */ /* 0x0001e20000000400 */
[----:B------:R-:W-:Y:S02]  /*9250*/  PRMT R33, R32, 0x7632, R33 ;  /* 0x0000763220217816 */ /* 0x000fe40000000021 */
[----:B------:R-:W-:Y:S01]  /*9260*/  F2FP.BF16.PACK_AB R24, R24, R27 ;  /* 0x0000001b1818723e */ /* 0x000fe200000010ff */
[----:B------:R1:W-:Y:S01]  /*9270*/  STS.U16 [R69+0xe], R36 ;  /* 0x00000e2445007388 */ /* 0x0003e20000000400 */
[-C--:B------:R-:W-:Y:S01]  /*9280*/  LEA.HI.SX32 R76, R76, R84.reuse, 0x1b ;  /* 0x000000544c4c7211 */ /* 0x080fe200078fdaff */
[----:B------:R-:W-:Y:S01]  /*9290*/  IMAD.SHL.U32 R73, R73, 0x2, RZ ;  /* 0x0000000249497824 */ /* 0x000fe200078e00ff */
[----:B------:R-:W-:-:S02]  /*92a0*/  LEA.HI.SX32 R77, R77, R84, 0x1b ;  /* 0x000000544d4d7211 */ /* 0x000fc400078fdaff */
[----:B------:R-:W-:Y:S02]  /*92b0*/  SHF.L.U32 R72, R72, 0x1, RZ ;  /* 0x0000000148487819 */ /* 0x000fe400000006ff */
[----:B------:R-:W-:Y:S02]  /*92c0*/  F2FP.BF16.PACK_AB R22, R22, R25 ;  /* 0x000000191616723e */ /* 0x000fe400000010ff */
[----:B------:R-:W-:Y:S01]  /*92d0*/  ISETP.NE.AND P0, PT, R124, RZ, PT ;  /* 0x000000ff7c00720c */ /* 0x000fe20003f05270 */
[----:B------:R2:W-:Y:S01]  /*92e0*/  STS.U16 [R70+0x10], R32 ;  /* 0x0000102046007388 */ /* 0x0005e20000000400 */
[----:B0-----:R-:W-:Y:S01]  /*92f0*/  PRMT R34, R29, 0x7632, R34 ;  /* 0x000076321d227816 */ /* 0x001fe20000000022 */
[----:B------:R-:W-:Y:S01]  /*9300*/  IMAD.SHL.U32 R75, R75, 0x2, RZ ;  /* 0x000000024b4b7824 */ /* 0x000fe200078e00ff */
[----:B------:R-:W-:Y:S01]  /*9310*/  SHF.L.U32 R74, R74, 0x1, RZ ;  /* 0x000000014a4a7819 */ /* 0x000fe200000006ff */
[----:B------:R-:W-:Y:S01]  /*9320*/  @!P3 FMUL.FTZ R28, R58, -1.4426950216293334961 ;  /* 0xbfb8aa3b3a1cb820 */ /* 0x000fe20000410000 */
[----:B------:R-:W-:Y:S01]  /*9330*/  STS.U16 [R71+0x12], R33 ;  /* 0x0000122147007388 */ /* 0x000fe20000000400 */
[----:B-1----:R-:W-:Y:S01]  /*9340*/  PRMT R36, R22, 0x7610, R36 ;  /* 0x0000761016247816 */ /* 0x002fe20000000024 */
[----:B------:R-:W-:Y:S01]  /*9350*/  IMAD.SHL.U32 R77, R77, 0x2, RZ ;  /* 0x000000024d4d7824 */ /* 0x000fe200078e00ff */
[----:B------:R-:W-:-:S02]  /*9360*/  SHF.L.U32 R76, R76, 0x1, RZ ;  /* 0x000000014c4c7819 */ /* 0x000fc400000006ff */
[----:B--2---:R-:W-:Y:S01]  /*9370*/  PRMT R32, R24, 0x7632, R32 ;  /* 0x0000763218207816 */ /* 0x004fe20000000020 */
[----:B------:R-:W-:Y:S01]  /*9380*/  STS.U16 [R72+0x14], R29 ;  /* 0x0000141d48007388 */ /* 0x000fe20000000400 */
[----:B------:R-:W-:-:S03]  /*9390*/  PRMT R58, R22, 0x7632, R58 ;  /* 0x00007632163a7816 */ /* 0x000fc6000000003a */
[----:B------:R-:W-:Y:S04]  /*93a0*/  STS.U16 [R73+0x16], R34 ;  /* 0x0000162249007388 */ /* 0x000fe80000000400 */
[----:B------:R0:W-:Y:S01]  /*93b0*/  STS.U16 [R74+0x18], R24 ;  /* 0x000018184a007388 */ /* 0x0001e20000000400 */
[----:B------:R-:W-:-:S03]  /*93c0*/  @!P6 FMUL.FTZ R2, R61, -1.4426950216293334961 ;  /* 0xbfb8aa3b3d02e820 */ /* 0x000fc60000410000 */
[----:B------:R-:W-:Y:S01]  /*93d0*/  STS.U16 [R75+0x1a], R32 ;  /* 0x00001a204b007388 */ /* 0x000fe20000000400 */
[----:B------:R-:W-:-:S03]  /*93e0*/  @!P4 FMUL.FTZ R30, R37, -1.4426950216293334961 ;  /* 0xbfb8aa3b251ec820 */ /* 0x000fc60000410000 */
        /* <DEDUP_REMOVED lines=22> */
[----:B------:R-:W1:Y:S08]  /*9550*/  @!P4 MUFU.EX2 R30, R30 ;  /* 0x0000001e001ec308 */ /* 0x000e700000000800 */
[----:B------:R-:W2:Y:S01]  /*9560*/  @!P6 MUFU.EX2 R2, R2 ;  /* 0x000000020002e308 */ /* 0x000ea20000000800 */
[----:B------:R-:W3:Y:S07]  /*9570*/  LDS R101, [0x840] ;  /* 0x00084000ff657984 */ /* 0x000eee0000000800 */
[----:B------:R-:W4:Y:S01]  /*9580*/  @!P5 MUFU.EX2 R3, R3 ;  /* 0x000000030003d308 */ /* 0x000f220000000800 */
[----:B-1----:R-:W-:-:S07]  /*9590*/  @!P4 FADD.FTZ R30, R30, 1 ;  /* 0x3f8000001e1ec421 */ /* 0x002fce0000010000 */
[----:B------:R-:W1:Y:S01]  /*95a0*/  @!P3 MUFU.EX2 R28, R28 ;  /* 0x0000001c001cb308 */ /* 0x000e620000000800 */
[----:B--2---:R-:W-:-:S07]  /*95b0*/  @!P6 FADD.FTZ R2, R2, 1 ;  /* 0x3f8000000202e421 */ /* 0x004fce0000010000 */
[----:B------:R-:W2:Y:S01]  /*95c0*/  @!P2 MUFU.EX2 R31, R31 ;  /* 0x0000001f001fa308 */ /* 0x000ea20000000800 */
[----:B----4-:R-:W-:-:S07]  /*95d0*/  @!P5 FADD.FTZ R3, R3, 1 ;  /* 0x3f8000000303d421 */ /* 0x010fce0000010000 */
[----:B------:R-:W4:Y:S01]  /*95e0*/  @!P1 MUFU.EX2 R26, R26 ;  /* 0x0000001a001a9308 */ /* 0x000f220000000800 */
[----:B0-----:R-:W-:-:S04]  /*95f0*/  IMAD R24, R166, c[0x0][0x2d8], RZ ;  /* 0x0000b600a6187a24 */ /* 0x001fc800078e02ff */
[----:B------:R-:W-:-:S03]  /*9600*/  IMAD R29, R139, c[0x0][0x2dc], R24 ;  /* 0x0000b7008b1d7a24 */ /* 0x000fc600078e0218 */
[----:B------:R-:W0:Y:S08]  /*9610*/  @!P4 MUFU.RCP R27, R30 ;  /* 0x0000001e001bc308 */ /* 0x000e300000001000 */
[----:B------:R-:W5:Y:S01]  /*9620*/  @!P6 MUFU.RCP R25, R2 ;  /* 0x000000020019e308 */ /* 0x000f620000001000 */
[----:B-1----:R-:W-:-:S07]  /*9630*/  @!P3 FADD.FTZ R28, R28, 1 ;  /* 0x3f8000001c1cb421 */ /* 0x002fce0000010000 */
[----:B------:R1:W0:Y:S01]  /*9640*/  @!P5 MUFU.RCP R22, R3 ;  /* 0x000000030016d308 */ /* 0x0002220000001000 */
[----:B--2---:R-:W-:Y:S02]  /*9650*/  @!P2 FADD.FTZ R31, R31, 1 ;  /* 0x3f8000001f1fa421 */ /* 0x004fe40000010000 */
[----:B----4-:R-:W-:Y:S02]  /*9660*/  @!P1 FADD.FTZ R26, R26, 1 ;  /* 0x3f8000001a1a9421 */ /* 0x010fe40000010000 */
[----:B-1----:R-:W-:-:S05]  /*9670*/  IMAD.WIDE.U32 R2, R139, c[0x0][0x2d8], RZ ;  /* 0x0000b6008b027a25 */ /* 0x002fca00078e00ff */
[----:B------:R-:W-:Y:S01]  /*9680*/  IADD3 R3, R3, R29, RZ ;  /* 0x0000001d03037210 */ /* 0x000fe20007ffe0ff */
[----:B------:R-:W-:Y:S02]  /*9690*/  IMAD R24, R136, c[0x0][0x2e0], RZ ;  /* 0x0000b80088187a24 */ /* 0x000fe400078e02ff */
[----:B------:R-:W-:Y:S02]  /*96a0*/  IMAD R147, R121, -0x400, R132 ;  /* 0xfffffc0079937824 */ /* 0x000fe400078e0284 */
[----:B------:R-:W-:Y:S01]  /*96b0*/  IMAD.WIDE.U32 R2, R143, c[0x0][0x2e0], R2 ;  /* 0x0000b8008f027a25 */ /* 0x000fe200078e0002 */
[----:B------:R-:W1:Y:S03]  /*96c0*/  @!P3 MUFU.RCP R28, R28 ;  /* 0x0000001c001cb308 */ /* 0x000e660000001000 */
[----:B0-----:R-:W-:Y:S01]  /*96d0*/  @!P4 FMUL.FTZ R52, R52, R27 ;  /* 0x0000001b3434c220 */ /* 0x001fe20000410000 */
[----:B---3--:R-:W-:Y:S01]  /*96e0*/  ISETP.GE.AND P4, PT, R8, R101, PT ;  /* 0x000000650800720c */ /* 0x008fe20003f86270 */
[----:B-----5:R-:W-:-:S03]  /*96f0*/  @!P6 FMUL.FTZ R50, R50, R25 ;  /* 0x000000193232e220 */ /* 0x020fc60000410000 */
[----:B------:R-:W0:Y:S01]  /*9700*/  @!P2 MUFU.RCP R31, R31 ;  /* 0x0000001f001fa308 */ /* 0x000e220000001000 */
[----:B------:R-:W-:Y:S01]  /*9710*/  IMAD R24, R143, c[0x0][0x2e4], R24 ;  /* 0x0000b9008f187a24 */ /* 0x000fe200078e0218 */
[----:B------:R-:W-:Y:S02]  /*9720*/  SHF.R.S32.HI R145, RZ, 0x1f, R147 ;  /* 0x0000001fff917819 */ /* 0x000fe40000011493 */
[----:B------:R-:W-:-:S04]  /*9730*/  IADD3 R25, P6, R147, R2, RZ ;  /* 0x0000000293197210 */ /* 0x000fc80007fde0ff */
[----:B------:R-:W2:Y:S01]  /*9740*/  @!P1 MUFU.RCP R26, R26 ;  /* 0x0000001a001a9308 */ /* 0x000ea20000001000 */
[----:B------:R-:W-:Y:S01]  /*9750*/  IADD3.X R30, R145, R24, R3, P6, !PT ;  /* 0x00000018911e7210 */ /* 0x000fe200037fe403 */
[----:B------:R-:W-:Y:S01]  /*9760*/  @!P5 FMUL.FTZ R53, R53, R22 ;  /* 0x000000163535d220 */ /* 0x000fe20000410000 */
[----:B------:R-:W-:Y:S02]  /*9770*/  SHF.R.S32.HI R32, RZ, 0x1f, R8 ;  /* 0x0000001fff207819 */ /* 0x000fe40000011408 */
[C---:B------:R-:W-:Y:S01]  /*9780*/  LEA R24, P5, R8.reuse, c[0x0][0x330], 0x1 ;  /* 0x0000cc0008187a11 */ /* 0x040fe200078a08ff */
[----:B------:R-:W-:Y:S03]  /*9790*/  BSSY B0, `(.L_x_2830) ;  /* 0x0000016000007945 */ /* 0x000fe60003800000 */
[----:B------:R-:W-:Y:S02]  /*97a0*/  LEA.HI.X R3, R8, c[0x0][0x334], R32, 0x1, P5 ;  /* 0x0000cd0008037a11 */ /* 0x000fe400028f0c20 */
[----:B------:R-:W-:-:S02]  /*97b0*/  LEA R24, P6, R25, R24, 0x1 ;  /* 0x0000001819187211 */ /* 0x000fc400078c08ff */
[----:B------:R-:W-:Y:S01]  /*97c0*/  IADD3 R2, P5, R8, R119, RZ ;  /* 0x0000007708027210 */ /* 0x000fe20007fbe0ff */
[----:B-1----:R-:W-:Y:S01]  /*97d0*/  @!P3 FMUL.FTZ R55, R55, R28 ;  /* 0x0000001c3737b220 */ /* 0x002fe20000410000 */
[----:B------:R-:W-:Y:S01]  /*97e0*/  LEA.HI.X R25, R25, R3, R30, 0x1, P6 ;  /* 0x0000000319197211 */ /* 0x000fe200030f0c1e */
[----:B0-----:R-:W-:Y:S01]  /*97f0*/  @!P2 FMUL.FTZ R54, R54, R31 ;  /* 0x0000001f3636a220 */ /* 0x001fe20000410000 */
[-C--:B------:R-:W-:Y:S01]  /*9800*/  ISETP.GE.AND P2, PT, R0, R101.reuse, PT ;  /* 0x000000650000720c */ /* 0x080fe20003f46270 */
[----:B--2---:R-:W-:Y:S01]  /*9810*/  @!P1 FMUL.FTZ R57, R57, R26 ;  /* 0x0000001a39399220 */ /* 0x004fe20000410000 */
[-C--:B------:R-:W-:Y:S02]  /*9820*/  ISETP.GE.AND P1, PT, R56, R101.reuse, PT ;  /* 0x000000653800720c */ /* 0x080fe40003f26270 */
[----:B------:R-:W-:Y:S02]  /*9830*/  ISETP.GE.AND P3, PT, R4, R101, PT ;  /* 0x000000650400720c */ /* 0x000fe40003f66270 */
        /* <DEDUP_REMOVED lines=11> */
.L_x_2831:
[----:B------:R-:W-:Y:S05]  /*98f0*/  BSYNC B0 ;  /* 0x0000000000007941 */ /* 0x000fea0003800000 */
.L_x_2830:
        /* <DEDUP_REMOVED lines=21> */
[----:B------:R-:W-:Y:S01]  /*9a50*/  PRMT R26, R38, 0x7632, R26 ;  /* 0x00007632261a7816 */ /* 0x000fe2000000001a */
[----:B------:R-:W-:Y:S01]  /*9a60*/  @!P1 STG.E.U16 [R24.64+-0x640], R83 ;  /* 0xfff9c05318009986 */ /* 0x000fe2000c101504 */
[----:B------:R-:W-:-:S02]  /*9a70*/  ISETP.GE.AND P1, PT, R23, R101, PT ;  /* 0x000000651700720c */ /* 0x000fc40003f26270 */
        /* <DEDUP_REMOVED lines=12> */
[----:B0-----:R-:W-:Y:S01]  /*9b40*/  PRMT R33, R42, 0x7632, R33 ;  /* 0x000076322a217816 */ /* 0x001fe20000000021 */
[----:B------:R-:W-:Y:S01]  /*9b50*/  @!P5 STG.E.U16 [R24.64+-0x540], R91 ;  /* 0xfffac05b1800d986 */ /* 0x000fe2000c101504 */
[----:B------:R-:W-:Y:S01]  /*9b60*/  PRMT R34, R9, 0x7610, R34 ;  /* 0x0000761009227816 */ /* 0x000fe20000000022 */
[----:B------:R-:W-:-:S02]  /*9b70*/  IMAD R22, R166, c[0x0][0x2f8], RZ ;  /* 0x0000be00a6167a24 */ /* 0x000fc400078e02ff */
        /* <DEDUP_REMOVED lines=11> */
[----:B------:R-:W-:Y:S02]  /*9c30*/  PRMT R28, R24, 0x7632, R28 ;  /* 0x00007632181c7816 */ /* 0x000fe4000000001c */
[----:B------:R-:W-:Y:S01]  /*9c40*/  F2FP.BF16.PACK_AB R24, R57, R54 ;  /* 0x000000363918723e */ /* 0x000fe200000010ff */
[----:B------:R-:W-:Y:S01]  /*9c50*/  FADD.FTZ R50, R49, R50 ;  /* 0x0000003231327221 */ /* 0x000fe20000010000 */
[----:B------:R-:W-:-:S03]  /*9c60*/  PRMT R30, R25, 0x7632, R30 ;  /* 0x00007632191e7816 */ /* 0x000fc6000000001e */
[----:B------:R-:W-:Y:S01]  /*9c70*/  FADD.FTZ R53, R50, R53 ;  /* 0x0000003532357221 */ /* 0x000fe20000010000 */
[----:B------:R-:W-:Y:S04]  /*9c80*/  STS.U16 [R102], R38 ;  /* 0x0000002666007388 */ /* 0x000fe80000000400 */
[----:B------:R0:W-:Y:S04]  /*9c90*/  STS.U16 [R63+0x2], R26 ;  /* 0x0000021a3f007388 */ /* 0x0001e80000000400 */
[----:B------:R-:W-:Y:S04]  /*9ca0*/  STS.U16 [R64+0x4], R40 ;  /* 0x0000042840007388 */ /* 0x000fe80000000400 */
[----:B------:R-:W-:Y:S01]  /*9cb0*/  STS.U16 [R65+0x6], R27 ;  /* 0x0000061b41007388 */ /* 0x000fe20000000400 */
[----:B0-----:R-:W-:-:S03]  /*9cc0*/  PRMT R26, R9, 0x7632, R26 ;  /* 0x00007632091a7816 */ /* 0x001fc6000000001a */
[----:B------:R-:W-:Y:S01]  /*9cd0*/  STS.U16 [R67+0x8], R42 ;  /* 0x0000082a43007388 */ /* 0x000fe20000000400 */
[----:B------:R-:W-:Y:S01]  /*9ce0*/  F2FP.BF16.PACK_AB R9, R55, R52 ;  /* 0x000000343709723e */ /* 0x000fe200000010ff */
[----:B------:R-:W-:Y:S02]  /*9cf0*/  FADD.FTZ R52, R53, R52 ;  /* 0x0000003435347221 */ /* 0x000fe40000010000 */
[----:B------:R-:W-:Y:S01]  /*9d00*/  STS.U16 [R66+0xa], R33 ;  /* 0x00000a2142007388 */ /* 0x000fe20000000400 */
[----:B------:R-:W-:Y:S01]  /*9d10*/  PRMT R36, R9, 0x7632, R36 ;  /* 0x0000763209247816 */ /* 0x000fe20000000024 */
[----:B------:R-:W-:Y:S02]  /*9d20*/  FADD.FTZ R55, R52, R55 ;  /* 0x0000003734377221 */ /* 0x000fe40000010000 */
[----:B------:R0:W-:Y:S02]  /*9d30*/  STS.U16 [R68+0xc], R34 ;  /* 0x00000c2244007388 */ /* 0x0001e40000000400 */
[----:B------:R-:W-:-:S02]  /*9d40*/  FADD.FTZ R54, R55, R54 ;  /* 0x0000003637367221 */ /* 0x000fc40000010000 */
[----:B------:R1:W-:Y:S02]  /*9d50*/  STS.U16 [R69+0xe], R26 ;  /* 0x00000e1a45007388 */ /* 0x0003e40000000400 */
[----:B------:R-:W-:Y:S02]  /*9d60*/  FADD.FTZ R133, R54, R57 ;  /* 0x0000003936857221 */ /* 0x000fe40000010000 */
[----:B------:R-:W-:Y:S01]  /*9d70*/  STS.U16 [R70+0x10], R35 ;  /* 0x0000102346007388 */ /* 0x000fe20000000400 */
[----:B0-----:R-:W-:-:S03]  /*9d80*/  PRMT R34, R24, 0x7632, R34 ;  /* 0x0000763218227816 */ /* 0x001fc60000000022 */
[----:B------:R-:W-:Y:S01]  /*9d90*/  STS.U16 [R71+0x12], R28 ;  /* 0x0000121c47007388 */ /* 0x000fe20000000400 */
[----:B-1----:R-:W-:-:S03]  /*9da0*/  IADD3 R26, P1, R8, -0x3e0, RZ ;  /* 0xfffffc20081a7810 */ /* 0x002fc60007f3e0ff */
[----:B------:R0:W-:Y:S01]  /*9db0*/  STS.U16 [R72+0x14], R25 ;  /* 0x0000141948007388 */ /* 0x0001e20000000400 */
[----:B------:R-:W-:-:S03]  /*9dc0*/  IADD3.X R45, R32, -0x1, RZ, P1, !PT ;  /* 0xffffffff202d7810 */ /* 0x000fc60000ffe4ff */
[----:B------:R-:W-:Y:S04]  /*9dd0*/  STS.U16 [R73+0x16], R30 ;  /* 0x0000161e49007388 */ /* 0x000fe80000000400 */
[----:B------:R-:W-:Y:S01]  /*9de0*/  STS.U16 [R74+0x18], R9 ;  /* 0x000018094a007388 */ /* 0x000fe20000000400 */
[----:B0-----:R-:W-:-:S03]  /*9df0*/  IMAD R25, R139, c[0x0][0x2fc], R22 ;  /* 0x0000bf008b197a24 */ /* 0x001fc600078e0216 */
        /* <DEDUP_REMOVED lines=36> */
.L_x_2833:
[----:B------:R-:W-:Y:S05]  /*a040*/  BSYNC B0 ;  /* 0x0000000000007941 */ /* 0x000fea0003800000 */
.L_x_2832:
[----:B------:R-:W-:Y:S01]  /*a050*/  MOV R2, R8 ;  /* 0x0000000800027202 */ /* 0x000fe20000000f00 */
[----:B------:R-:W-:Y:S01]  /*a060*/  IMAD.MOV.U32 R3, RZ, RZ, R47 ;  /* 0x000000ffff037224 */ /* 0x000fe200078e002f */
[----:B------:R-:W-:Y:S01]  /*a070*/  LEA R8, P1, R26, c[0x0][0x340], 0x1 ;  /* 0x0000d0001a087a11 */ /* 0x000fe200078208ff */
[----:B------:R-:W-:Y:S01]  /*a080*/  IMAD R22, R136, c[0x0][0x300], RZ ;  /* 0x0000c00088167a24 */ /* 0x000fe200078e02ff */
[-C--:B------:R-:W-:Y:S01]  /*a090*/  ISETP.GE.AND P5, PT, R0, R43.reuse, PT ;  /* 0x0000002b0000720c */ /* 0x080fe20003fa6270 */
[C---:B------:R-:W-:Y:S01]  /*a0a0*/  IMAD.WIDE.U32 R2, R143.reuse, c[0x0][0x300], R2 ;  /* 0x0000c0008f027a25 */ /* 0x040fe200078e0002 */
[----:B------:R-:W-:Y:S02]  /*a0b0*/  LEA.HI.X R9, R26, c[0x0][0x344], R45, 0x1, P1 ;  /* 0x0000d1001a097a11 */ /* 0x000fe400008f0c2d */
[----:B------:R-:W-:Y:S01]  /*a0c0*/  ISETP.GE.AND P6, PT, R4, R43, PT ;  /* 0x0000002b0400720c */ /* 0x000fe20003fc6270 */
[----:B0-----:R-:W-:Y:S01]  /*a0d0*/  IMAD R24, R143, c[0x0][0x304], R22 ;  /* 0x0000c1008f187a24 */ /* 0x001fe200078e0216 */
[----:B------:R-:W-:-:S02]  /*a0e0*/  IADD3 R22, P0, R147, R2, RZ ;  /* 0x0000000293167210 */ /* 0x000fc40007f1e0ff */
[-C--:B------:R-:W-:Y:S02]  /*a0f0*/  ISETP.GE.AND P3, PT, R51, R43.reuse, PT ;  /* 0x0000002b3300720c */ /* 0x080fe40003f66270 */
        /* <DEDUP_REMOVED lines=42> */
.L_x_2748:
        /* <DEDUP_REMOVED lines=29> */
.L_x_2836:
[----:B------:R-:W-:Y:S05]  /*a570*/  BSYNC B0 ;  /* 0x0000000000007941 */ /* 0x000fea0003800000 */
.L_x_2835:
        /* <DEDUP_REMOVED lines=28> */
.L_x_2838:
[----:B------:R-:W1:Y:S02]  /*a740*/  S2R R15, SR_TID.X ;  /* 0x00000000000f7919 */ /* 0x000e640000002100 */
.L_x_2839:
[----:B------:R-:W-:Y:S05]  /*a750*/  BSYNC B0 ;  /* 0x0000000000007941 */ /* 0x000fea0003800000 */
.L_x_2837:
        /* <DEDUP_REMOVED lines=10> */
.L_x_2840:
        /* <DEDUP_REMOVED lines=8> */
[----:B------:R-:W-:Y:S02]  /*a880*/  IMAD R12, R0, c[0x0][0x290], RZ ;  /* 0x0000a400000c7a24 */ /* 0x000fe400078e02ff */
[----:B------:R-:W-:-:S04]  /*a890*/  IMAD.WIDE.U32 R10, R15, c[0x0][0x2b0], R8 ;  /* 0x0000ac000f0a7a25 */ /* 0x000fc800078e0008 */
[----:B------:R-:W-:-:S04]  /*a8a0*/  IMAD.WIDE.U32 R6, R15, c[0x0][0x290], R6 ;  /* 0x0000a4000f067a25 */ /* 0x000fc800078e0006 */
[----:B------:R-:W-:Y:S01]  /*a8b0*/  IMAD R9, R15, c[0x0][0x294], R12 ;  /* 0x0000a5000f097a24 */ /* 0x000fe200078e020c */
[----:B------:R-:W-:Y:S01]  /*a8c0*/  LEA R8, P0, R6, c[0x0][0x310], 0x2 ;  /* 0x0000c40006087a11 */ /* 0x000fe200078010ff */
[----:B------:R-:W-:Y:S01]  /*a8d0*/  IMAD R0, R0, c[0x0][0x2b0], RZ ;  /* 0x0000ac0000007a24 */ /* 0x000fe200078e02ff */
[----:B------:R-:W-:Y:S02]  /*a8e0*/  LEA R12, P1, R10, c[0x0][0x318], 0x2 ;  /* 0x0000c6000a0c7a11 */ /* 0x000fe400078210ff */
[----:B------:R-:W-:Y:S01]  /*a8f0*/  IADD3 R9, R7, R9, RZ ;  /* 0x0000000907097210 */ /* 0x000fe20007ffe0ff */
        /* <DEDUP_REMOVED lines=10> */
.L_x_2786:
[----:B------:R-:W-:Y:S01]  /*a9a0*/  HFMA2.MMA R219, -RZ, RZ, 0, 5.9604644775390625e-08 ;  /* 0x00000001ffdb7435 */ /* 0x000fe200000001ff */
[----:B------:R-:W-:Y:S01]  /*a9b0*/  IMAD.MOV.U32 R210, RZ, RZ, R6 ;  /* 0x000000ffffd27224 */ /* 0x000fe200078e0006 */
[----:B------:R-:W-:Y:S01]  /*a9c0*/  MOV R212, RZ ;  /* 0x000000ff00d47202 */ /* 0x000fe20000000f00 */
[----:B------:R-:W-:Y:S01]  /*a9d0*/  IMAD.MOV.U32 R221, RZ, RZ, -0x1 ;  /* 0xffffffffffdd7424 */ /* 0x000fe200078e00ff */
[----:B------:R-:W-:-:S02]  /*a9e0*/  MOV R4, 0xaa00 ;  /* 0x0000aa0000047802 */ /* 0x000fc40000000f00 */
[----:B-1----:R-:W-:Y:S05]  /*a9f0*/  CALL.REL.NOINC `($__internal_116_$__cuda_sm70_shflsync_up) ;  /* 0x00000ed000007944 */ /* 0x002fea0003c00000 */
[----:B-1----:R-:W-:Y:S01]  /*aa00*/  MOV R217, R210 ;  /* 0x000000d200d97202 */ /* 0x002fe20000000f00 */
[----:B0-----:R-:W-:Y:S05]  /*aa10*/  BRA `(.L_x_2841) ;  /* 0xffffb0e000007947 */ /* 0x001fea000383ffff */
.L_x_2787:
[----:B------:R-:W-:Y:S01]  /*aa20*/  HFMA2.MMA R212, -RZ, RZ, 0, 0 ;  /* 0x00000000ffd47435 */ /* 0x000fe200000001ff */
[----:B------:R-:W-:Y:S01]  /*aa30*/  MOV R210, R7 ;  /* 0x0000000700d27202 */ /* 0x000fe20000000f00 */
[----:B------:R-:W-:Y:S01]  /*aa40*/  IMAD.MOV.U32 R219, RZ, RZ, 0x1 ;  /* 0x00000001ffdb7424 */ /* 0x000fe200078e00ff */
[----:B------:R-:W-:-:S02]  /*aa50*/  MOV R221, 0xffffffff ;  /* 0xffffffff00dd7802 */ /* 0x000fc40000000f00 */
[----:B------:R-:W-:Y:S02]  /*aa60*/  MOV R4, 0xaa80 ;  /* 0x0000aa8000047802 */ /* 0x000fe40000000f00 */
[----:B012---:R-:W-:Y:S05]  /*aa70*/  CALL.REL.NOINC `($__internal_116_$__cuda_sm70_shflsync_up) ;  /* 0x00000e5000007944 */ /* 0x007fea0003c00000 */
        /* <DEDUP_REMOVED lines=10> */
[----:B------:R-:W-:Y:S05]  /*ab20*/  CALL.REL.NOINC `($__internal_116_$__cuda_sm70_shflsync_up) ;  /* 0x00000da000007944 */ /* 0x000fea0003c00000 */
[----:B0-----:R-:W-:Y:S01]  /*ab30*/  HFMA2.MMA R212, -RZ, RZ, 0, 0 ;  /* 0x00000000ffd47435 */ /* 0x001fe200000001ff */
[----:B-1----:R-:W-:Y:S01]  /*ab40*/  MOV R6, R210 ;  /* 0x000000d200067202 */ /* 0x002fe20000000f00 */
[----:B------:R-:W-:Y:S01]  /*ab50*/  IMAD.MOV.U32 R219, RZ, RZ, 0x2 ;  /* 0x00000002ffdb7424 */ /* 0x000fe200078e00ff */
[----:B------:R-:W-:-:S02]  /*ab60*/  MOV R210, R7 ;  /* 0x0000000700d27202 */ /* 0x000fc40000000f00 */
[----:B------:R-:W-:Y:S02]  /*ab70*/  MOV R221, 0xffffffff ;  /* 0xffffffff00dd7802 */ /* 0x000fe40000000f00 */
[----:B------:R-:W-:Y:S02]  /*ab80*/  MOV R4, 0xaba0 ;  /* 0x0000aba000047802 */ /* 0x000fe40000000f00 */
[----:B------:R-:W-:Y:S05]  /*ab90*/  CALL.REL.NOINC `($__internal_116_$__cuda_sm70_shflsync_up) ;  /* 0x00000d3000007944 */ /* 0x000fea0003c00000 */
        /* <DEDUP_REMOVED lines=8> */
[----:B------:R-:W-:Y:S05]  /*ac20*/  CALL.REL.NOINC `($__internal_116_$__cuda_sm70_shflsync_up) ;  /* 0x00000ca000007944 */ /* 0x000fea0003c00000 */
[----:B0-----:R-:W-:Y:S01]  /*ac30*/  HFMA2.MMA R212, -RZ, RZ, 0, 0 ;  /* 0x00000000ffd47435 */ /* 0x001fe200000001ff */
[----:B-1----:R-:W-:Y:S01]  /*ac40*/  MOV R6, R210 ;  /* 0x000000d200067202 */ /* 0x002fe20000000f00 */
[----:B------:R-:W-:Y:S01]  /*ac50*/  IMAD.MOV.U32 R219, RZ, RZ, 0x4 ;  /* 0x00000004ffdb7424 */ /* 0x000fe200078e00ff */
[----:B------:R-:W-:Y:S02]  /*ac60*/  MOV R210, R7 ;  /* 0x0000000700d27202 */ /* 0x000fe40000000f00 */
[----:B------:R-:W-:Y:S02]  /*ac70*/  MOV R221, 0xffffffff ;  /* 0xffffffff00dd7802 */ /* 0x000fe40000000f00 */
[----:B------:R-:W-:Y:S02]  /*ac80*/  MOV R4, 0xaca0 ;  /* 0x0000aca000047802 */ /* 0x000fe40000000f00 */
[----:B------:R-:W-:Y:S05]  /*ac90*/  CALL.REL.NOINC `($__internal_116_$__cuda_sm70_shflsync_up) ;  /* 0x00000c3000007944 */ /* 0x000fea0003c00000 */
        /* <DEDUP_REMOVED lines=26> */
[----:B------:R-:W-:Y:S05]  /*ae40*/  CALL.REL.NOINC `($__internal_116_$__cuda_sm70_shflsync_up) ;  /* 0x00000a8000007944 */ /* 0x000fea0003c00000 */
[----:B0-----:R-:W-:Y:S01]  /*ae50*/  HFMA2.MMA R219, -RZ, RZ, 0, 9.5367431640625e-07 ;  /* 0x00000010ffdb7435 */ /* 0x001fe200000001ff */
[----:B-1----:R-:W-:Y:S01]  /*ae60*/  IMAD.MOV.U32 R208, RZ, RZ, R210 ;  /* 0x000000ffffd07224 */ /* 0x002fe200078e00d2 */
[----:B------:R-:W-:Y:S01]  /*ae70*/  MOV R210, R7 ;  /* 0x0000000700d27202 */ /* 0x000fe20000000f00 */
[----:B------:R-:W-:Y:S01]  /*ae80*/  IMAD.MOV.U32 R212, RZ, RZ, RZ ;  /* 0x000000ffffd47224 */ /* 0x000fe200078e00ff */
[----:B------:R-:W-:Y:S02]  /*ae90*/  MOV R221, 0xffffffff ;  /* 0xffffffff00dd7802 */ /* 0x000fe40000000f00 */
[----:B------:R-:W-:Y:S02]  /*aea0*/  MOV R4, 0xaec0 ;  /* 0x0000aec000047802 */ /* 0x000fe40000000f00 */
[----:B------:R-:W-:Y:S05]  /*aeb0*/  CALL.REL.NOINC `($__internal_116_$__cuda_sm70_shflsync_up) ;  /* 0x00000a1000007944 */ /* 0x000fea0003c00000 */
[----:B-1----:R-:W-:Y:S01]  /*aec0*/  MOV R4, R210 ;  /* 0x000000d200047202 */ /* 0x002fe20000000f00 */
[----:B0-----:R-:W-:Y:S05]  /*aed0*/  BRA `(.L_x_2842) ;  /* 0xffffada000007947 */ /* 0x001fea000383ffff */
.L_x_2790:
[----:B0-----:R-:W-:Y:S01]  /*aee0*/  HFMA2.MMA R219, -RZ, RZ, 0, 5.9604644775390625e-08 ;  /* 0x00000001ffdb7435 */ /* 0x001fe200000001ff */
[----:B------:R-:W-:Y:S01]  /*aef0*/  IMAD.MOV.U32 R210, RZ, RZ, R7 ;  /* 0x000000ffffd27224 */ /* 0x000fe200078e0007 */
[----:B-1----:R-:W-:Y:S01]  /*af00*/  MOV R212, RZ ;  /* 0x000000ff00d47202 */ /* 0x002fe20000000f00 */
[----:B------:R-:W-:Y:S01]  /*af10*/  IMAD.MOV.U32 R221, RZ, RZ, -0x1 ;  /* 0xffffffffffdd7424 */ /* 0x000fe200078e00ff */
        /* <DEDUP_REMOVED lines=9> */
[----:B0-----:R-:W-:Y:S01]  /*afb0*/  HFMA2.MMA R212, -RZ, RZ, 0, 1.847743988037109375e-06 ;  /* 0x0000001fffd47435 */ /* 0x001fe200000001ff */
[----:B------:R-:W-:Y:S01]  /*afc0*/  IMAD.MOV.U32 R204, RZ, RZ, R6 ;  /* 0x000000ffffcc7224 */ /* 0x000fe200078e0006 */
[----:B-1----:R-:W-:Y:S01]  /*afd0*/  MOV R206, R210 ;  /* 0x000000d200ce7202 */ /* 0x002fe20000000f00 */
[----:B------:R-:W-:Y:S01]  /*afe0*/  IMAD.MOV.U32 R217, RZ, RZ, RZ ;  /* 0x000000ffffd97224 */ /* 0x000fe200078e00ff */
[----:B------:R-:W-:Y:S02]  /*aff0*/  MOV R216, R16 ;  /* 0x0000001000d87202 */ /* 0x000fe40000000f00 */
[----:B------:R-:W-:Y:S02]  /*b000*/  MOV R219, 0xffffffff ;  /* 0xffffffff00db7802 */ /* 0x000fe40000000f00 */
[----:B------:R-:W-:-:S02]  /*b010*/  MOV R4, 0xb030 ;  /* 0x0000b03000047802 */ /* 0x000fc40000000f00 */
[----:B------:R-:W-:Y:S05]  /*b020*/  CALL.REL.NOINC `($__internal_115_$__cuda_sm70_shflsync_idx_p) ;  /* 0x0000086000007944 */ /* 0x000fea0003c00000 */
[----:B0-----:R-:W-:Y:S01]  /*b030*/  HFMA2.MMA R217, -RZ, RZ, 0, 0 ;  /* 0x00000000ffd97435 */ /* 0x001fe200000001ff */
[----:B-1----:R-:W-:Y:S01]  /*b040*/  MOV R16, R212 ;  /* 0x000000d400107202 */ /* 0x002fe20000000f00 */
[----:B------:R-:W-:Y:S01]  /*b050*/  IMAD.MOV.U32 R216, RZ, RZ, R17 ;  /* 0x000000ffffd87224 */ /* 0x000fe200078e0011 */
[----:B------:R-:W-:Y:S01]  /*b060*/  MOV R219, 0xffffffff ;  /* 0xffffffff00db7802 */ /* 0x000fe20000000f00 */
[----:B------:R-:W-:Y:S01]  /*b070*/  IMAD.MOV.U32 R212, RZ, RZ, 0x1f ;  /* 0x0000001fffd47424 */ /* 0x000fe200078e00ff */
[----:B------:R-:W-:-:S02]  /*b080*/  MOV R4, 0xb0a0 ;  /* 0x0000b0a000047802 */ /* 0x000fc40000000f00 */
[----:B------:R-:W-:Y:S05]  /*b090*/  CALL.REL.NOINC `($__internal_115_$__cuda_sm70_shflsync_idx_p) ;  /* 0x000007f000007944 */ /* 0x000fea0003c00000 */
[----:B-1----:R-:W-:Y:S01]  /*b0a0*/  MOV R5, R212 ;  /* 0x000000d400057202 */ /* 0x002fe20000000f00 */
[----:B0-----:R-:W-:Y:S05]  /*b0b0*/  BRA `(.L_x_2843) ;  /* 0xffffad4000007947 */ /* 0x001fea000383ffff */
.L_x_2793:
[----:B------:R-:W-:Y:S01]  /*b0c0*/  HFMA2.MMA R217, -RZ, RZ, 0, 5.9604644775390625e-08 ;  /* 0x00000001ffd97435 */ /* 0x000fe200000001ff */
[----:B------:R-:W-:Y:S01]  /*b0d0*/  IMAD.MOV.U32 R208, RZ, RZ, R6 ;  /* 0x000000ffffd07224 */ /* 0x000fe200078e0006 */
[----:B------:R-:W-:Y:S01]  /*b0e0*/  MOV R210, 0x1f ;  /* 0x0000001f00d27802 */ /* 0x000fe20000000f00 */
[----:B------:R-:W-:Y:S01]  /*b0f0*/  IMAD.MOV.U32 R219, RZ, RZ, -0x1 ;  /* 0xffffffffffdb7424 */ /* 0x000fe200078e00ff */
[----:B------:R-:W-:-:S02]  /*b100*/  MOV R4, 0xb120 ;  /* 0x0000b12000047802 */ /* 0x000fc40000000f00 */
[----:B------:R-:W-:Y:S05]  /*b110*/  CALL.REL.NOINC `($__internal_114_$__cuda_sm70_shflsync_down) ;  /* 0x0000073000007944 */ /* 0x000fea0003c00000 */
[----:B-1----:R-:W-:Y:S01]  /*b120*/  MOV R215, R208 ;  /* 0x000000d000d77202 */ /* 0x002fe20000000f00 */
[----:B0-----:R-:W-:Y:S05]  /*b130*/  BRA `(.L_x_2844) ;  /* 0xffffb1a000007947 */ /* 0x001fea000383ffff */
.L_x_2794:
[----:B------:R-:W-:Y:S01]  /*b140*/  HFMA2.MMA R210, -RZ, RZ, 0, 1.847743988037109375e-06 ;  /* 0x0000001fffd27435 */ /* 0x000fe200000001ff */
[----:B------:R-:W-:Y:S01]  /*b150*/  MOV R208, R7 ;  /* 0x0000000700d07202 */ /* 0x000fe20000000f00 */
[----:B------:R-:W-:Y:S01]  /*b160*/  IMAD.MOV.U32 R217, RZ, RZ, 0x1 ;  /* 0x00000001ffd97424 */ /* 0x000fe200078e00ff */
[----:B------:R-:W-:-:S02]  /*b170*/  MOV R219, 0xffffffff ;  /* 0xffffffff00db7802 */ /* 0x000fc40000000f00 */
[----:B------:R-:W-:Y:S02]  /*b180*/  MOV R4, 0xb1a0 ;  /* 0x0000b1a000047802 */ /* 0x000fe40000000f00 */
[----:B01----:R-:W-:Y:S05]  /*b190*/  CALL.REL.NOINC `($__internal_114_$__cuda_sm70_shflsync_down) ;  /* 0x000006b000007944 */ /* 0x003fea0003c00000 */
[C---:B------:R-:W-:Y:S01]  /*b1a0*/  FMUL.FTZ R5, R6.reuse, R215 ;  /* 0x000000d706057220 */ /* 0x040fe20000410000 */
[----:B0-----:R-:W-:Y:S01]  /*b1b0*/  HFMA2.MMA R210, -RZ, RZ, 0, 1.847743988037109375e-06 ;  /* 0x0000001fffd27435 */ /* 0x001fe200000001ff */
[C---:B-1----:R-:W-:Y:S01]  /*b1c0*/  FFMA.FTZ R208, R6.reuse, R208, R7 ;  /* 0x000000d006d07223 */ /* 0x042fe20000010007 */
[----:B------:R-:W-:Y:S01]  /*b1d0*/  MOV R219, 0xffffffff ;  /* 0xffffffff00db7802 */ /* 0x000fe20000000f00 */
[----:B------:R-:W-:Y:S01]  /*b1e0*/  IMAD.MOV.U32 R217, RZ, RZ, 0x2 ;  /* 0x00000002ffd97424 */ /* 0x000fe200078e00ff */
[----:B------:R-:W-:Y:S02]  /*b1f0*/  FSEL R215, R6, R5, !P4 ;  /* 0x0000000506d77208 */ /* 0x000fe40006000000 */
[----:B------:R-:W-:Y:S02]  /*b200*/  FSEL R7, R7, R208, !P4 ;  /* 0x000000d007077208 */ /* 0x000fe40006000000 */
[----:B------:R-:W-:Y:S01]  /*b210*/  MOV R4, 0xb240 ;  /* 0x0000b24000047802 */ /* 0x000fe20000000f00 */
[----:B------:R-:W-:-:S02]  /*b220*/  IMAD.MOV.U32 R208, RZ, RZ, R215 ;  /* 0x000000ffffd07224 */ /* 0x000fc400078e00d7 */
[----:B------:R-:W-:Y:S05]  /*b230*/  CALL.REL.NOINC `($__internal_114_$__cuda_sm70_shflsync_down) ;  /* 0x0000061000007944 */ /* 0x000fea0003c00000 */
[----:B0-----:R-:W-:Y:S01]  /*b240*/  HFMA2.MMA R210, -RZ, RZ, 0, 1.847743988037109375e-06 ;  /* 0x0000001fffd27435 */ /* 0x001fe200000001ff */
[----:B-1----:R-:W-:Y:S01]  /*b250*/  MOV R6, R208 ;  /* 0x000000d000067202 */ /* 0x002fe20000000f00 */
[----:B------:R-:W-:Y:S01]  /*b260*/  IMAD.MOV.U32 R217, RZ, RZ, 0x2 ;  /* 0x00000002ffd97424 */ /* 0x000fe200078e00ff */
[----:B------:R-:W-:-:S02]  /*b270*/  MOV R208, R7 ;  /* 0x0000000700d07202 */ /* 0x000fc40000000f00 */
[----:B------:R-:W-:Y:S02]  /*b280*/  MOV R219, 0xffffffff ;  /* 0xffffffff00db7802 */ /* 0x000fe40000000f00 */
[----:B------:R-:W-:Y:S02]  /*b290*/  MOV R4, 0xb2b0 ;  /* 0x0000b2b000047802 */ /* 0x000fe40000000f00 */
[----:B------:R-:W-:Y:S05]  /*b2a0*/  CALL.REL.NOINC `($__internal_114_$__cuda_sm70_shflsync_down) ;  /* 0x000005a000007944 */ /* 0x000fea0003c00000 */
[----:B-1----:R-:W-:Y:S01]  /*b2b0*/  @!P3 FFMA.FTZ R7, R215, R208, R7 ;  /* 0x000000d0d707b223 */ /* 0x002fe20000010007 */
[----:B0-----:R-:W-:Y:S01]  /*b2c0*/  HFMA2.MMA R210, -RZ, RZ, 0, 1.847743988037109375e-06 ;  /* 0x0000001fffd27435 */ /* 0x001fe200000001ff */
[----:B------:R-:W-:Y:S01]  /*b2d0*/  @!P3 FMUL.FTZ R215, R6, R215 ;  /* 0x000000d706d7b220 */ /* 0x000fe20000410000 */
[----:B------:R-:W-:Y:S01]  /*b2e0*/  MOV R219, 0xffffffff ;  /* 0xffffffff00db7802 */ /* 0x000fe20000000f00 */
[----:B------:R-:W-:Y:S01]  /*b2f0*/  IMAD.MOV.U32 R217, RZ, RZ, 0x4 ;  /* 0x00000004ffd97424 */ /* 0x000fe200078e00ff */
[----:B------:R-:W-:Y:S01]  /*b300*/  MOV R4, 0xb330 ;  /* 0x0000b33000047802 */ /* 0x000fe20000000f00 */
[----:B------:R-:W-:Y:S02]  /*b310*/  IMAD.MOV.U32 R208, RZ, RZ, R215 ;  /* 0x000000ffffd07224 */ /* 0x000fe400078e00d7 */
        /* <DEDUP_REMOVED lines=39> */
[----:B------:R-:W-:Y:S01]  /*b590*/  HFMA2.MMA R212, -RZ, RZ, 0, 1.847743988037109375e-06 ;  /* 0x0000001fffd47435 */ /* 0x000fe200000001ff */
[----:B------:R-:W-:Y:S01]  /*b5a0*/  @!P0 FMUL.FTZ R215, R6, R215 ;  /* 0x000000d706d78220 */ /* 0x000fe20000410000 */
[----:B0-----:R-:W-:Y:S01]  /*b5b0*/  MOV R219, 0xffffffff ;  /* 0xffffffff00db7802 */ /* 0x001fe20000000f00 */
[----:B------:R-:W-:Y:S01]  /*b5c0*/  IMAD.MOV.U32 R217, RZ, RZ, RZ ;  /* 0x000000ffffd97224 */ /* 0x000fe200078e00ff */
[----:B------:R-:W-:Y:S01]  /*b5d0*/  MOV R4, 0xb600 ;  /* 0x0000b60000047802 */ /* 0x000fe20000000f00 */
[----:B------:R-:W-:Y:S02]  /*b5e0*/  IMAD.MOV.U32 R216, RZ, RZ, R215 ;  /* 0x000000ffffd87224 */ /* 0x000fe400078e00d7 */
[----:B------:R-:W-:Y:S05]  /*b5f0*/  CALL.REL.NOINC `($__internal_115_$__cuda_sm70_shflsync_idx_p) ;  /* 0x0000029000007944 */ /* 0x000fea0003c00000 */
[----:B-1----:R-:W-:Y:S01]  /*b600*/  MOV R6, R212 ;  /* 0x000000d400067202 */ /* 0x002fe20000000f00 */
[----:B------:R-:W-:Y:S01]  /*b610*/  HFMA2.MMA R212, -RZ, RZ, 0, 1.847743988037109375e-06 ;  /* 0x0000001fffd47435 */ /* 0x000fe200000001ff */
[----:B0-----:R-:W-:Y:S01]  /*b620*/  MOV R216, R7 ;  /* 0x0000000700d87202 */ /* 0x001fe20000000f00 */
[----:B------:R-:W-:Y:S01]  /*b630*/  IMAD.MOV.U32 R217, RZ, RZ, RZ ;  /* 0x000000ffffd97224 */ /* 0x000fe200078e00ff */
[----:B------:R-:W-:-:S02]  /*b640*/  MOV R219, 0xffffffff ;  /* 0xffffffff00db7802 */ /* 0x000fc40000000f00 */
[----:B------:R-:W-:Y:S02]  /*b650*/  MOV R4, 0xb670 ;  /* 0x0000b67000047802 */ /* 0x000fe40000000f00 */
[----:B------:R-:W-:Y:S05]  /*b660*/  CALL.REL.NOINC `($__internal_115_$__cuda_sm70_shflsync_idx_p) ;  /* 0x0000022000007944 */ /* 0x000fea0003c00000 */
[----:B------:R-:W-:Y:S01]  /*b670*/  HFMA2.MMA R210, -RZ, RZ, 0, 1.847743988037109375e-06 ;  /* 0x0000001fffd27435 */ /* 0x000fe200000001ff */
[----:B------:R-:W-:Y:S01]  /*b680*/  IMAD.MOV.U32 R204, RZ, RZ, R6 ;  /* 0x000000ffffcc7224 */ /* 0x000fe200078e0006 */
[----:B-1----:R-:W-:Y:S01]  /*b690*/  MOV R206, R212 ;  /* 0x000000d400ce7202 */ /* 0x002fe20000000f00 */
[----:B0-----:R-:W-:Y:S01]  /*b6a0*/  IMAD.MOV.U32 R217, RZ, RZ, 0x1 ;  /* 0x00000001ffd97424 */ /* 0x001fe200078e00ff */
[----:B------:R-:W-:Y:S02]  /*b6b0*/  MOV R208, R215 ;  /* 0x000000d700d07202 */ /* 0x000fe40000000f00 */
[----:B------:R-:W-:Y:S02]  /*b6c0*/  MOV R219, 0xffffffff ;  /* 0xffffffff00db7802 */ /* 0x000fe40000000f00 */
[----:B------:R-:W-:Y:S02]  /*b6d0*/  MOV R4, 0xb6f0 ;  /* 0x0000b6f000047802 */ /* 0x000fe40000000f00 */
[----:B------:R-:W-:Y:S05]  /*b6e0*/  CALL.REL.NOINC `($__internal_114_$__cuda_sm70_shflsync_down) ;  /* 0x0000016000007944 */ /* 0x000fea0003c00000 */
[----:B0-----:R-:W-:Y:S01]  /*b6f0*/  HFMA2.MMA R217, -RZ, RZ, 0, 5.9604644775390625e-08 ;  /* 0x00000001ffd97435 */ /* 0x001fe200000001ff */
[----:B-1----:R-:W-:Y:S01]  /*b700*/  IMAD.MOV.U32 R6, RZ, RZ, R208 ;  /* 0x000000ffff067224 */ /* 0x002fe200078e00d0 */
[----:B------:R-:W-:Y:S01]  /*b710*/  MOV R208, R7 ;  /* 0x0000000700d07202 */ /* 0x000fe20000000f00 */
[----:B------:R-:W-:Y:S01]  /*b720*/  IMAD.MOV.U32 R210, RZ, RZ, 0x1f ;  /* 0x0000001fffd27424 */ /* 0x000fe200078e00ff */
[----:B------:R-:W-:-:S02]  /*b730*/  MOV R219, 0xffffffff ;  /* 0xffffffff00db7802 */ /* 0x000fc40000000f00 */
[----:B------:R-:W-:Y:S02]  /*b740*/  MOV R4, 0xb760 ;  /* 0x0000b76000047802 */ /* 0x000fe40000000f00 */
[----:B------:R-:W-:Y:S05]  /*b750*/  CALL.REL.NOINC `($__internal_114_$__cuda_sm70_shflsync_down) ;  /* 0x000000f000007944 */ /* 0x000fea0003c00000 */
[----:B0-----:R-:W-:Y:S01]  /*b760*/  HFMA2.MMA R217, -RZ, RZ, 0, 0 ;  /* 0x00000000ffd97435 */ /* 0x001fe200000001ff */
[----:B------:R-:W-:Y:S01]  /*b770*/  MOV R215, R6 ;  /* 0x0000000600d77202 */ /* 0x000fe20000000f00 */
[----:B------:R-:W-:Y:S01]  /*b780*/  IMAD.MOV.U32 R216, RZ, RZ, R16 ;  /* 0x000000ffffd87224 */ /* 0x000fe200078e0010 */
[----:B------:R-:W-:Y:S01]  /*b790*/  MOV R212, 0x1f ;  /* 0x0000001f00d47802 */ /* 0x000fe20000000f00 */
[----:B------:R-:W-:Y:S01]  /*b7a0*/  IMAD.MOV.U32 R219, RZ, RZ, -0x1 ;  /* 0xffffffffffdb7424 */ /* 0x000fe200078e00ff */
[----:B------:R-:W-:Y:S02]  /*b7b0*/  MOV R4, 0xb7d0 ;  /* 0x0000b7d000047802 */ /* 0x000fe40000000f00 */
[----:B-1----:R-:W-:Y:S05]  /*b7c0*/  CALL.REL.NOINC `($__internal_115_$__cuda_sm70_shflsync_idx_p) ;  /* 0x000000c000007944 */ /* 0x002fea0003c00000 */
[----:B-1----:R-:W-:Y:S01]  /*b7d0*/  MOV R210, R212 ;  /* 0x000000d400d27202 */ /* 0x002fe20000000f00 */
[----:B------:R-:W-:Y:S01]  /*b7e0*/  HFMA2.MMA R212, -RZ, RZ, 0, 1.847743988037109375e-06 ;  /* 0x0000001fffd47435 */ /* 0x000fe200000001ff */
[----:B0-----:R-:W-:Y:S01]  /*b7f0*/  MOV R216, R17 ;  /* 0x0000001100d87202 */ /* 0x001fe20000000f00 */
[----:B------:R-:W-:Y:S01]  /*b800*/  IMAD.MOV.U32 R217, RZ, RZ, RZ ;  /* 0x000000ffffd97224 */ /* 0x000fe200078e00ff */
[----:B------:R-:W-:Y:S02]  /*b810*/  MOV R219, 0xffffffff ;  /* 0xffffffff00db7802 */ /* 0x000fe40000000f00 */
[----:B------:R-:W-:-:S02]  /*b820*/  MOV R4, 0xb840 ;  /* 0x0000b84000047802 */ /* 0x000fc40000000f00 */
[----:B------:R-:W-:Y:S05]  /*b830*/  CALL.REL.NOINC `($__internal_115_$__cuda_sm70_shflsync_idx_p) ;  /* 0x0000005000007944 */ /* 0x000fea0003c00000 */
[----:B01----:R-:W-:Y:S05]  /*b840*/  BRA `(.L_x_2845) ;  /* 0xffffac3000007947 */ /* 0x003fea000383ffff */
        .weak           $__internal_114_$__cuda_sm70_shflsync_down
        .type           $__internal_114_$__cuda_sm70_shflsync_down,@function
        .size           $__internal_114_$__cuda_sm70_shflsync_down,($__internal_115_$__cuda_sm70_shflsync_idx_p - $__internal_114_$__cuda_sm70_shflsync_down)
$__internal_114_$__cuda_sm70_shflsync_down:
[----:B------:R-:W-:Y:S01]  /*b850*/  IMAD.MOV.U32 R5, RZ, RZ, 0x0 ;  /* 0x00000000ff057424 */ /* 0x000fe200078e00ff */
[----:B------:R-:W-:Y:S04]  /*b860*/  WARPSYNC R219 ;  /* 0x000000db00007348 */ /* 0x000fe80003800000 */
[----:B------:R0:W1:Y:S01]  /*b870*/  SHFL.DOWN PT, R208, R208, R217, R210 ;  /* 0x080000d9d0d07389 */ /* 0x00006200000e00d2 */
[----:B------:R-:W-:Y:S05]  /*b880*/  RET.REL.NODEC R4 `(_Z25selective_scan_bwd_kernelI32Selective_Scan_bwd_kernel_traitsILi64ELi16ELb0ELb0ELb1ELb1ELb0EN3c108BFloat16EfEEv12SSMParamsBwd) ;  /* 0xffff477004007950 */ /* 0x000fea0003c3ffff */
        .weak           $__internal_115_$__cuda_sm70_shflsync_idx_p
        .type           $__internal_115_$__cuda_sm70_shflsync_idx_p,@function
        .size           $__internal_115_$__cuda_sm70_shflsync_idx_p,($__internal_116_$__cuda_sm70_shflsync_up - $__internal_115_$__cuda_sm70_shflsync_idx_p)
$__internal_115_$__cuda_sm70_shflsync_idx_p:
[----:B------:R-:W-:Y:S01]  /*b890*/  HFMA2.MMA R5, -RZ, RZ, 0, 0 ;  /* 0x00000000ff057435 */ /* 0x000fe200000001ff */
[----:B------:R-:W-:Y:S04]  /*b8a0*/  WARPSYNC R219 ;  /* 0x000000db00007348 */ /* 0x000fe80003800000 */
[----:B------:R0:W1:Y:S01]  /*b8b0*/  SHFL.IDX PT, R212, R216, R217, R212 ;  /* 0x000000d9d8d47389 */ /* 0x00006200000e00d4 */
[----:B------:R-:W-:Y:S05]  /*b8c0*/  RET.REL.NODEC R4 `(_Z25selective_scan_bwd_kernelI32Selective_Scan_bwd_kernel_traitsILi64ELi16ELb0ELb0ELb1ELb1ELb0EN3c108BFloat16EfEEv12SSMParamsBwd) ;  /* 0xffff473004007950 */ /* 0x000fea0003c3ffff */
        .weak           $__internal_116_$__cuda_sm70_shflsync_up
        .type           $__internal_116_$__cuda_sm70_shflsync_up,@function
        .size           $__internal_116_$__cuda_sm70_shflsync_up,(.L_x_8928 - $__internal_116_$__cuda_sm70_shflsync_up)
$__internal_116_$__cuda_sm70_shflsync_up:
[----:B------:R-:W-:Y:S01]  /*b8d0*/  MOV R5, 0x0 ;  /* 0x0000000000057802 */ /* 0x000fe20000000f00 */
[----:B------:R-:W-:Y:S04]  /*b8e0*/  WARPSYNC R221 ;  /* 0x000000dd00007348 */ /* 0x000fe80003800000 */
[----:B------:R0:W1:Y:S01]  /*b8f0*/  SHFL.UP PT, R210, R210, R219, R212 ;  /* 0x040000dbd2d27389 */ /* 0x00006200000e00d4 */
[----:B------:R-:W-:Y:S05]  /*b900*/  RET.REL.NODEC R4 `(_Z25selective_scan_bwd_kernelI32Selective_Scan_bwd_kernel_traitsILi64ELi16ELb0ELb0ELb1ELb1ELb0EN3c108BFloat16EfEEv12SSMParamsBwd) ;  /* 0xffff46f004007950 */ /* 0x000fea0003c3ffff */
.L_x_2846:
        /* <DEDUP_REMOVED lines=15> */
.L_x_8928:


//--------------------- .text._Z25selective_scan_bwd_kernelI32Selective_Scan_bwd_kernel_traitsILi64ELi16ELb0ELb0ELb1ELb1ELb1EN3c108BFloat16EfEEv12SSMParamsBwd --------------------------
	.section	.text._Z25selective_scan_bwd_kernelI32Selective_Scan_bwd_kernel_traitsILi64ELi16ELb0ELb0ELb1ELb1ELb1EN3c108BFloat16EfEEv12SSMParamsBwd,"ax",@progbits
	.sectioninfo	@"SHI_REGISTERS=235"
	.align	128
        .global         _Z25selective_scan_bwd_kernelI32Selective_Scan_bwd_kernel_traitsILi64ELi16ELb0ELb0ELb1ELb1ELb1EN3c108BFloat16EfEEv12SSMParamsBwd
        .type           _Z25selective_scan_bwd_kernelI32Selective_Scan_bwd_kernel_traitsILi64ELi16ELb0ELb0ELb1ELb1ELb1EN3c108BFloat16EfEEv12SSMParamsBwd,@function
        .size           _Z25selective_scan_bwd_kernelI32Selective_Scan_bwd_kernel_traitsILi64ELi16ELb0ELb0ELb1ELb1ELb1EN3c108BFloat16EfEEv12SSMParamsBwd,(.L_x_8931 - _Z25selective_scan_bwd_kernelI32Selective_Scan_bwd_kernel_traitsILi64ELi16ELb0ELb0ELb1ELb1ELb1EN3c108BFloat16EfEEv12SSMParamsBwd)
        .other          _Z25selective_scan_bwd_kernelI32Selective_Scan_bwd_kernel_traitsILi64ELi16ELb0ELb0ELb1ELb1ELb1EN3c108BFloat16EfEEv12SSMParamsBwd,@"STO_CUDA_ENTRY STV_DEFAULT"
_Z25selective_scan_bwd_kernelI32Selective_Scan_bwd_kernel_traitsILi64ELi16ELb0ELb0ELb1ELb1ELb1EN3c108BFloat16EfEEv12SSMParamsBwd:
.text._Z25selective_scan_bwd_kernelI32Selective_Scan_bwd_kernel_traitsILi64ELi16ELb0ELb0ELb1ELb1ELb1EN3c108BFloat16EfEEv12SSMParamsBwd:
[----:B------:R-:W-:Y:S02]  /*0000*/  MOV R1, c[0x0][0x28] ;  /* 0x00000a0000017a02 */ /* 0x000fe40000000f00 */
[----:B------:R-:W0:Y:S01]  /*0010*/  S2R R161, SR_CTAID.Y ;  /* 0x0000000000a17919 */ /* 0x000e220000002600 */
[----:B------:R-:W-:Y:S01]  /*0020*/  ISETP.NE.U32.AND P0, PT, RZ, c[0x0][0x250], PT ;  /* 0x00009400ff007a0c */ /* 0x000fe20003f05070 */
[----:B------:R-:W-:-:S03]  /*0030*/  ULDC.64 UR10, c[0x0][0x118] ;  /* 0x00004600000a7ab9 */ /* 0x000fc60000000a00 */
[----:B------:R-:W-:Y:S02]  /*0040*/  ISETP.NE.AND.EX P0, PT, RZ, c[0x0][0x254], PT, P0 ;  /* 0x00009500ff007a0c */ /* 0x000fe40003f05300 */
[----:B0-----:R-:W-:-:S11]  /*0050*/  SHF.R.S32.HI R154, RZ, 0x1f, R161 ;  /* 0x0000001fff9a7819 */ /* 0x001fd600000114a1 */
[----:B------:R-:W-:-:S04]  /*0060*/  @P0 LEA R4, P1, R161, c[0x0][0x250], 0x2 ;  /* 0x00009400a1040a11 */ /* 0x000fc800078210ff */
[----:B------:R-:W-:Y:S02]  /*0070*/  @P0 LEA.HI.X R5, R161, c[0x0][0x254], R154, 0x2, P1 ;  /* 0x00009500a1050a11 */ /* 0x000fe400008f149a */
[----:B------:R-:W-:Y:S02]  /*0080*/  IABS R17, c[0x0][0x178] ;  /* 0x00005e0000117a13 */ /* 0x000fe40000000000 */
[----:B------:R-:W-:Y:S01]  /*0090*/  ISETP.NE.U32.AND P1, PT, RZ, c[0x0][0x238], PT ;  /* 0x00008e00ff007a0c */ /* 0x000fe20003f25070 */
[----:B------:R0:W2:Y:S01]  /*00a0*/  @P0 LDG.E R10, [R4.64] ;  /* 0x0000000a040a0981 */ /* 0x0000a2000c1e1900 */
[----:B------:R-:W1:Y:S01]  /*00b0*/  I2F.RP R0, R17 ;  /* 0x0000001100007306 */ /* 0x000e620000209400 */
[----:B------:R-:W-:Y:S01]  /*00c0*/  IMAD.MOV.U32 R159, RZ, RZ, RZ ;  /* 0x000000ffff9f7224 */ /* 0x000fe200078e00ff */
[----:B------:R-:W-:Y:S01]  /*00d0*/  ISETP.NE.AND.EX P1, PT, RZ, c[0x0][0x23c], PT, P1 ;  /* 0x00008f00ff007a0c */ /* 0x000fe20003f25310 */
[----:B------:R-:W3:-:S12]  /*00e0*/  S2R R157, SR_CTAID.X ;  /* 0x00000000009d7919 */ /* 0x000ed80000002500 */
[C---:B------:R-:W-:Y:S01]  /*00f0*/  @P1 LEA R2, P2, R161.reuse, c[0x0][0x238], 0x2 ;  /* 0x00008e00a1021a11 */ /* 0x040fe200078410ff */
[----:B-1----:R-:W1:Y:S03]  /*0100*/  MUFU.RCP R0, R0 ;  /* 0x0000000000007308 */ /* 0x002e660000001000 */
[----:B------:R-:W-:-:S05]  /*0110*/  @P1 LEA.HI.X R3, R161, c[0x0][0x23c], R154, 0x2, P2 ;  /* 0x00008f00a1031a11 */ /* 0x000fca00010f149a */
[----:B------:R4:W5:Y:S01]  /*0120*/  @P1 LDG.E R159, [R2.64] ;  /* 0x0000000a029f1981 */ /* 0x000962000c1e1900 */
[----:B------:R-:W-:Y:S01]  /*0130*/  ISETP.NE.AND P1, PT, RZ, c[0x0][0x178], PT ;  /* 0x00005e00ff007a0c */ /* 0x000fe20003f25270 */
[----:B------:R-:W-:Y:S01]  /*0140*/  UMOV UR4, URZ ;  /* 0x0000003f00047c82 */ /* 0x000fe20008000000 */
[----:B---3--:R-:W-:Y:S01]  /*0150*/  SHF.R.S32.HI R152, RZ, 0x1f, R157 ;  /* 0x0000001fff987819 */ /* 0x008fe2000001149d */
[----:B------:R-:W-:Y:S01]  /*0160*/  CS2R R120, SRZ ;  /* 0x0000000000787805 */ /* 0x000fe2000001ff00 */
[----:B------:R-:W-:Y:S01]  /*0170*/  CS2R R118, SRZ ;  /* 0x0000000000767805 */ /* 0x000fe2000001ff00 */
[----:B------:R-:W-:Y:S01]  /*0180*/  HFMA2.MMA R153, -RZ, RZ, 0, 0 ;  /* 0x00000000ff997435 */ /* 0x000fe200000001ff */
[----:B------:R-:W-:Y:S01]  /*0190*/  IMAD.MOV.U32 R151, RZ, RZ, RZ ;  /* 0x000000ffff977224 */ /* 0x000fe200078e00ff */
[----:B-1----:R-:W-:Y:S01]  /*01a0*/  IADD3 R6, R0, 0xffffffe, RZ ;  /* 0x0ffffffe00067810 */ /* 0x002fe20007ffe0ff */
[C---:B------:R-:W-:Y:S01]  /*01b0*/  IMAD R0, R152.reuse, c[0x0][0x1d0], RZ ;  /* 0x0000740098007a24 */ /* 0x040fe200078e02ff */
[----:B----4-:R-:W-:Y:S01]  /*01c0*/  IABS R2, R161 ;  /* 0x000000a100027213 */ /* 0x010fe20000000000 */
[C---:B------:R-:W-:Y:S01]  /*01d0*/  IMAD R8, R152.reuse, c[0x0][0x1e0], RZ ;  /* 0x0000780098087a24 */ /* 0x040fe200078e02ff */
[----:B0-----:R-:W0:Y:S01]  /*01e0*/  F2I.FTZ.U32.TRUNC.NTZ R5, R6 ;  /* 0x0000000600057305 */ /* 0x001e22000021f000 */
[----:B------:R-:W-:-:S02]  /*01f0*/  IMAD R12, R152, c[0x0][0x278], RZ ;  /* 0x00009e00980c7a24 */ /* 0x000fc400078e02ff */
[C---:B------:R-:W-:Y:S02]  /*0200*/  IMAD R11, R157.reuse, c[0x0][0x1e4], R8 ;  /* 0x000079009d0b7a24 */ /* 0x040fe400078e0208 */
[----:B------:R-:W-:Y:S02]  /*0210*/  IMAD R14, R152, c[0x0][0x1b0], RZ ;  /* 0x00006c00980e7a24 */ /* 0x000fe400078e02ff */
[C---:B------:R-:W-:Y:S02]  /*0220*/  IMAD R13, R157.reuse, c[0x0][0x27c], R12 ;  /* 0x00009f009d0d7a24 */ /* 0x040fe400078e020c */
[----:B------:R-:W-:-:S04]  /*0230*/  IMAD.WIDE.U32 R8, R157, c[0x0][0x1b0], RZ ;  /* 0x00006c009d087a25 */ /* 0x000fc800078e00ff */
[----:B------:R-:W-:Y:S02]  /*0240*/  IMAD R15, R157, c[0x0][0x1b4], R14 ;  /* 0x00006d009d0f7a24 */ /* 0x000fe400078e020e */
[C---:B------:R-:W-:Y:S01]  /*0250*/  IMAD R12, R154.reuse, c[0x0][0x1e8], RZ ;  /* 0x00007a009a0c7a24 */ /* 0x040fe200078e02ff */
[----:B0-----:R-:W-:Y:S01]  /*0260*/  IADD3 R4, RZ, -R5, RZ ;  /* 0x80000005ff047210 */ /* 0x001fe20007ffe0ff */
[----:B------:R-:W-:Y:S02]  /*0270*/  IMAD.IADD R9, R9, 0x1, R15 ;  /* 0x0000000109097824 */ /* 0x000fe400078e020f */
[----:B------:R-:W-:Y:S02]  /*0280*/  IMAD R14, R154, c[0x0][0x280], RZ ;  /* 0x0000a0009a0e7a24 */ /* 0x000fe400078e02ff */
[----:B------:R-:W-:Y:S02]  /*0290*/  IMAD R7, R4, R17, RZ ;  /* 0x0000001104077224 */ /* 0x000fe400078e02ff */
[----:B------:R-:W-:-:S02]  /*02a0*/  IMAD.MOV.U32 R4, RZ, RZ, RZ ;  /* 0x000000ffff047224 */ /* 0x000fc400078e00ff */
[----:B------:R-:W-:Y:S02]  /*02b0*/  IMAD R12, R161, c[0x0][0x1ec], R12 ;  /* 0x00007b00a10c7a24 */ /* 0x000fe400078e020c */
[----:B------:R-:W-:Y:S01]  /*02c0*/  IMAD.HI.U32 R4, R5, R7, R4 ;  /* 0x0000000705047227 */ /* 0x000fe200078e0004 */
[----:B------:R-:W-:-:S03]  /*02d0*/  MOV R7, R2 ;  /* 0x0000000200077202 */ /* 0x000fc60000000f00 */
[----:B------:R-:W-:Y:S02]  /*02e0*/  IMAD R5, R157, c[0x0][0x1d4], R0 ;  /* 0x000075009d057a24 */ /* 0x000fe400078e0200 */
[----:B------:R-:W-:-:S04]  /*02f0*/  IMAD.HI.U32 R155, R4, R7, RZ ;  /* 0x00000007049b7227 */ /* 0x000fc800078e00ff */
[----:B------:R-:W-:Y:S02]  /*0300*/  IMAD.MOV R4, RZ, RZ, -R155 ;  /* 0x000000ffff047224 */ /* 0x000fe400078e0a9b */
[----:B------:R-:W-:-:S04]  /*0310*/  IMAD.WIDE.U32 R2, R157, c[0x0][0x1d0], RZ ;  /* 0x000074009d027a25 */ /* 0x000fc800078e00ff */
[----:B------:R-:W-:Y:S01]  /*0320*/  IMAD R0, R17, R4, R7 ;  /* 0x0000000411007224 */ /* 0x000fe200078e0207 */
[----:B------:R-:W-:Y:S01]  /*0330*/  LOP3.LUT R4, R161, c[0x0][0x178], RZ, 0x3c, !PT ;  /* 0x00005e00a1047a12 */ /* 0x000fe200078e3cff */
[----:B------:R-:W-:Y:S01]  /*0340*/  IMAD.WIDE.U32 R6, R157, c[0x0][0x278], RZ ;  /* 0x00009e009d067a25 */ /* 0x000fe200078e00ff */
[----:B------:R-:W-:Y:S02]  /*0350*/  IADD3 R3, R3, R5, RZ ;  /* 0x0000000503037210 */ /* 0x000fe40007ffe0ff */
[----:B------:R-:W-:Y:S01]  /*0360*/  ISETP.GT.U32.AND P5, PT, R17, R0, PT ;  /* 0x000000001100720c */ /* 0x000fe20003fa4070 */
[----:B------:R-:W-:Y:S01]  /*0370*/  IMAD.IADD R7, R7, 0x1, R13 ;  /* 0x0000000107077824 */ /* 0x000fe200078e020d */
[----:B------:R-:W-:Y:S01]  /*0380*/  ISETP.GE.AND P2, PT, R4, RZ, PT ;  /* 0x000000ff0400720c */ /* 0x000fe20003f46270 */
[----:B------:R-:W-:-:S04]  /*0390*/  IMAD.WIDE.U32 R4, R157, c[0x0][0x1e0], RZ ;  /* 0x000078009d047a25 */ /* 0x000fc800078e00ff */
[----:B------:R-:W-:Y:S01]  /*03a0*/  IMAD.WIDE.U32 R2, R161, c[0x0][0x1d8], R2 ;  /* 0x00007600a1027a25 */ /* 0x000fe200078e0002 */
[----:B------:R-:W-:Y:S02]  /*03b0*/  IADD3 R5, R5, R11, RZ ;  /* 0x0000000b05057210 */ /* 0x000fe40007ffe0ff */
[----:B------:R-:W-:Y:S01]  /*03c0*/  MOV R11, c[0x0][0x174] ;  /* 0x00005d00000b7a02 */ /* 0x000fe20000000f00 */
[----:B------:R-:W-:Y:S02]  /*03d0*/  IMAD.WIDE.U32 R6, R161, c[0x0][0x280], R6 ;  /* 0x0000a000a1067a25 */ /* 0x000fe400078e0006 */
[----:B------:R-:W-:Y:S02]  /*03e0*/  @!P5 IADD3 R155, R155, 0x1, RZ ;  /* 0x000000019b9bd810 */ /* 0x000fe40007ffe0ff */
[----:B------:R-:W-:Y:S01]  /*03f0*/  @!P5 IMAD.IADD R0, R0, 0x1, -R17 ;  /* 0x000000010000d824 */ /* 0x000fe200078e0a11 */
[----:B------:R-:W-:Y:S01]  /*0400*/  ISETP.GE.AND P4, PT, R11, 0x1, PT ;  /* 0x000000010b00780c */ /* 0x000fe20003f86270 */
[----:B------:R-:W-:Y:S01]  /*0410*/  IMAD.WIDE.U32 R4, R161, c[0x0][0x1e8], R4 ;  /* 0x00007a00a1047a25 */ /* 0x000fe200078e0004 */
[----:B------:R-:W-:-:S02]  /*0420*/  LEA R11, R11, 0xfffffc00, 0xa ;  /* 0xfffffc000b0b7811 */ /* 0x000fc400078e50ff */
[----:B------:R-:W-:Y:S01]  /*0430*/  ISETP.GE.U32.AND P3, PT, R0, R17, PT ;  /* 0x000000110000720c */ /* 0x000fe20003f66070 */
[----:B------:R-:W-:Y:S01]  /*0440*/  IMAD R0, R154, c[0x0][0x1d8], RZ ;  /* 0x000076009a007a24 */ /* 0x000fe200078e02ff */
[----:B------:R-:W-:Y:S01]  /*0450*/  SHF.R.S32.HI R13, RZ, 0x1f, R11 ;  /* 0x0000001fff0d7819 */ /* 0x000fe2000001140b */
[C---:B------:R-:W-:Y:S02]  /*0460*/  IMAD R14, R161.reuse, c[0x0][0x284], R14 ;  /* 0x0000a100a10e7a24 */ /* 0x040fe400078e020e */
[----:B------:R-:W-:Y:S01]  /*0470*/  IMAD R15, R161, c[0x0][0x1dc], R0 ;  /* 0x00007700a10f7a24 */ /* 0x000fe200078e0200 */
[----:B------:R-:W-:-:S04]  /*0480*/  IADD3 R0, P5, R11, R4, RZ ;  /* 0x000000040b007210 */ /* 0x000fc80007fbe0ff */
[----:B------:R-:W-:-:S03]  /*0490*/  IADD3.X R5, R13, R5, R12, P5, !PT ;  /* 0x000000050d057210 */ /* 0x000fc60002ffe40c */
[----:B------:R-:W-:Y:S02]  /*04a0*/  @P3 IADD3 R155, R155, 0x1, RZ ;  /* 0x000000019b9b3810 */ /* 0x000fe40007ffe0ff */
[----:B------:R-:W-:Y:S02]  /*04b0*/  IADD3 R2, P3, R11, R2, RZ ;  /* 0x000000020b027210 */ /* 0x000fe40007f7e0ff */
[----:B------:R-:W-:Y:S02]  /*04c0*/  @!P2 IADD3 R155, -R155, RZ, RZ ;  /* 0x000000ff9b9ba210 */ /* 0x000fe40007ffe1ff */
[----:B------:R-:W-:Y:S02]  /*04d0*/  IADD3.X R15, R13, R3, R15, P3, !PT ;  /* 0x000000030d0f7210 */ /* 0x000fe40001ffe40f */
[----:B------:R-:W-:Y:S02]  /*04e0*/  @!P1 LOP3.LUT R155, RZ, c[0x0][0x178], RZ, 0x33, !PT ;  /* 0x00005e00ff9b9a12 */ /* 0x000fe400078e33ff */
[----:B------:R-:W-:-:S02]  /*04f0*/  IADD3 R3, P3, R11, R6, RZ ;  /* 0x000000060b037210 */ /* 0x000fc40007f7e0ff */
[----:B------:R-:W-:Y:S01]  /*0500*/  LEA R12, P1, R2, c[0x0][0x240], 0x1 ;  /* 0x00009000020c7a11 */ /* 0x000fe200078208ff */
[----:B------:R-:W-:Y:S01]  /*0510*/  IMAD.WIDE.U32 R8, R155, c[0x0][0x1c8], R8 ;  /* 0x000072009b087a25 */ /* 0x000fe200078e0008 */
[----:B------:R-:W-:Y:S02]  /*0520*/  IADD3.X R6, R13, R7, R14, P3, !PT ;  /* 0x000000070d067210 */ /* 0x000fe40001ffe40e */
[----:B------:R-:W-:Y:S02]  /*0530*/  LEA R4, P2, R0, c[0x0][0x248], 0x1 ;  /* 0x0000920000047a11 */ /* 0x000fe400078408ff */
[----:B------:R-:W-:Y:S02]  /*0540*/  LEA.HI.X R7, R2, c[0x0][0x244], R15, 0x1, P1 ;  /* 0x0000910002077a11 */ /* 0x000fe400008f0c0f */
[----:B------:R-:W-:Y:S02]  /*0550*/  ISETP.NE.U32.AND P1, PT, RZ, c[0x0][0x260], PT ;  /* 0x00009800ff007a0c */ /* 0x000fe40003f25070 */
[----:B------:R-:W-:-:S02]  /*0560*/  LEA.HI.X R5, R0, c[0x0][0x24c], R5, 0x1, P2 ;  /* 0x0000930000057a11 */ /* 0x000fc400010f0c05 */
[C---:B------:R-:W-:Y:S02]  /*0570*/  LEA R2, P2, R3.reuse, c[0x0][0x308], 0x1 ;  /* 0x0000c20003027a11 */ /* 0x040fe400078408ff */
[----:B------:R-:W-:Y:S02]  /*0580*/  ISETP.NE.AND.EX P1, PT, RZ, c[0x0][0x264], PT, P1 ;  /* 0x00009900ff007a0c */ /* 0x000fe40003f25310 */
[----:B------:R-:W-:Y:S02]  /*0590*/  SHF.R.S32.HI R150, RZ, 0x1f, R155 ;  /* 0x0000001fff967819 */ /* 0x000fe4000001149b */
[----:B------:R-:W-:Y:S02]  /*05a0*/  LEA.HI.X R3, R3, c[0x0][0x30c], R6, 0x1, P2 ;  /* 0x0000c30003037a11 */ /* 0x000fe400010f0c06 */
[----:B------:R-:W-:Y:S01]  /*05b0*/  ISETP.NE.U32.AND P2, PT, RZ, c[0x0][0x328], PT ;  /* 0x0000ca00ff007a0c */ /* 0x000fe20003f45070 */
[----:B------:R-:W-:Y:S01]  /*05c0*/  IMAD R0, R150, c[0x0][0x1c8], RZ ;  /* 0x0000720096007a24 */ /* 0x000fe200078e02ff */
[----:B------:R-:W-:-:S02]  /*05d0*/  ISETP.NE.U32.AND P3, PT, RZ, c[0x0][0x348], PT ;  /* 0x0000d200ff007a0c */ /* 0x000fc40003f65070 */
[----:B------:R-:W-:Y:S01]  /*05e0*/  ISETP.NE.AND.EX P2, PT, RZ, c[0x0][0x32c], PT, P2 ;  /* 0x0000cb00ff007a0c */ /* 0x000fe20003f45320 */
[----:B------:R-:W-:Y:S01]  /*05f0*/  IMAD R15, R155, c[0x0][0x1cc], R0 ;  /* 0x000073009b0f7a24 */ /* 0x000fe200078e0200 */
[----:B------:R-:W-:Y:S01]  /*0600*/  ISETP.NE.AND.EX P3, PT, RZ, c[0x0][0x34c], PT, P3 ;  /* 0x0000d300ff007a0c */ /* 0x000fe20003f65330 */
[----:B------:R-:W-:Y:S01]  /*0610*/  @P1 IMAD R0, R157, c[0x0][0x164], R161 ;  /* 0x000059009d001a24 */ /* 0x000fe200078e02a1 */
[----:B------:R-:W-:Y:S01]  /*0620*/  IADD3 R11, P5, R11, R8, RZ ;  /* 0x000000080b0b7210 */ /* 0x000fe20007fbe0ff */
[----:B------:R-:W-:Y:S02]  /*0630*/  IMAD.IADD R146, R9, 0x1, R15 ;  /* 0x0000000109927824 */ /* 0x000fe400078e020f */
[----:B------:R-:W-:Y:S01]  /*0640*/  @P1 IMAD R0, R0, c[0x0][0x174], RZ ;  /* 0x00005d0000001a24 */ /* 0x000fe200078e02ff */
[----:B------:R-:W-:Y:S01]  /*0650*/  LEA R148, P6, R11, c[0x0][0x230], 0x1 ;  /* 0x00008c000b947a11 */ /* 0x000fe200078c08ff */
[----:B------:R-:W-:Y:S01]  /*0660*/  @P1 IMAD.MOV.U32 R123, RZ, RZ, 0x8 ;  /* 0x00000008ff7b1424 */ /* 0x000fe200078e00ff */
[----:B------:R-:W-:Y:S01]  /*0670*/  IADD3.X R146, R13, R146, RZ, P5, !PT ;  /* 0x000000920d927210 */ /* 0x000fe20002ffe4ff */
[----:B------:R-:W-:-:S03]  /*0680*/  @P1 IMAD R0, R0, c[0x0][0x16c], RZ ;  /* 0x00005b0000001a24 */ /* 0x000fc600078e02ff */
[----:B------:R-:W-:Y:S01]  /*0690*/  LEA.HI.X R146, R11, c[0x0][0x234], R146, 0x1, P6 ;  /* 0x00008d000b927a11 */ /* 0x000fe200030f0c92 */
[----:B------:R-:W-:Y:S01]  /*06a0*/  @P1 IMAD.WIDE R122, R0, R123, c[0x0][0x260] ;  /* 0x00009800007a1625 */ /* 0x000fe200078e027b */
[----:B------:R-:W-:Y:S01]  /*06b0*/  @P3 LEA R118, P5, R161, c[0x0][0x348], 0x2 ;  /* 0x0000d200a1763a11 */ /* 0x000fe200078a10ff */
[----:B------:R-:W-:-:S03]  /*06c0*/  @!P1 CS2R R122, SRZ ;  /* 0x00000000007a9805 */ /* 0x000fc6000001ff00 */
[C---:B------:R-:W-:Y:S01]  /*06d0*/  @P3 LEA.HI.X R119, R161.reuse, c[0x0][0x34c], R154, 0x2, P5 ;  /* 0x0000d300a1773a11 */ /* 0x040fe200028f149a */
[----:B--2---:R0:W1:Y:S01]  /*06e0*/  @P0 R2UR UR4, R10 ;  /* 0x000000000a0403c2 */ /* 0x00406200000e0000 */
[----:B------:R-:W-:-:S04]  /*06f0*/  @P2 LEA R120, P0, R161, c[0x0][0x328], 0x2 ;  /* 0x0000ca00a1782a11 */ /* 0x000fc800078010ff */
[----:B------:R-:W-:Y:S01]  /*0700*/  @P2 LEA.HI.X R121, R161, c[0x0][0x32c], R154, 0x2, P0 ;  /* 0x0000cb00a1792a11 */ /* 0x000fe200000f149a */
[----:B------:R-:W-:Y:S05]  /*0710*/  @!P4 BRA `(.L_x_2847) ;  /* 0x0000c2d00000c947 */ /* 0x000fea0003800000 */
[----:B------:R-:W2:Y:S01]  /*0720*/  S2R R149, SR_TID.X ;  /* 0x0000000000957919 */ /* 0x000ea20000002100 */
[----:B------:R3:W4:Y:S01]  /*0730*/  R2UR UR16, R12 ;  /* 0x000000000c1073c2 */ /* 0x00072200000e0000 */
[----:B------:R-:W-:Y:S01]  /*0740*/  IMAD.MOV.U32 R151, RZ, RZ, RZ ;  /* 0x000000ffff977224 */ /* 0x000fe200078e00ff */
[----:B------:R-:W-:Y:S01]  /*0750*/  MOV R144, RZ ;  /* 0x000000ff00907202 */ /* 0x000fe20000000f00 */
[----:B------:R-:W0:Y:S01]  /*0760*/  S2R R145, SR_LANEID ;  /* 0x0000000000917919 */ /* 0x000e220000000000 */
[----:B------:R-:W-:-:S04]  /*0770*/  IMAD.MOV.U32 R153, RZ, RZ, RZ ;  /* 0x000000ffff997224 */ /* 0x000fc800078e00ff */
[----:B------:R3:W1:Y:S08]  /*0780*/  R2UR UR17, R7 ;  /* 0x00000000071173c2 */ /* 0x00067000000e0000 */
[----:B------:R3:W0:Y:S01]  /*0790*/  R2UR UR14, R4 ;  /* 0x00000000040e73c2 */ /* 0x00062200000e0000 */
[----:B--2---:R-:W-:-:S07]  /*07a0*/  SHF.L.U32 R147, R149, 0x4, RZ ;  /* 0x0000000495937819 */ /* 0x004fce00000006ff */
[----:B------:R3:W2:Y:S01]  /*07b0*/  R2UR UR15, R5 ;  /* 0x00000000050f73c2 */ /* 0x0006a200000e0000 */
[--C-:B------:R-:W-:Y:S02]  /*07c0*/  SHF.R.S32.HI R0, RZ, 0x1f, R149.reuse ;  /* 0x0000001fff007819 */ /* 0x100fe40000011495 */
[----:B------:R-:W-:Y:S02]  /*07d0*/  LOP3.LUT R116, R147, 0xfffffe00, RZ, 0xc0, !PT ;  /* 0xfffffe0093747812 */ /* 0x000fe400078ec0ff */
[----:B------:R-:W-:Y:S02]  /*07e0*/  LEA.HI R0, R0, R149, RZ, 0x5 ;  /* 0x0000009500007211 */ /* 0x000fe400078f28ff */
[----:B------:R-:W-:Y:S01]  /*07f0*/  LOP3.LUT R116, R116, 0x1f, R149, 0xf8, !PT ;  /* 0x0000001f74747812 */ /* 0x000fe200078ef895 */
[----:B------:R3:W0:Y:S01]  /*0800*/  R2UR UR12, R2 ;  /* 0x00000000020c73c2 */ /* 0x00062200000e0000 */
[----:B------:R-:W-:Y:S02]  /*0810*/  LOP3.LUT R143, R149, 0x1f, RZ, 0xc0, !PT ;  /* 0x0000001f958f7812 */ /* 0x000fe400078ec0ff */
[----:B------:R-:W-:-:S02]  /*0820*/  SHF.R.S32.HI R142, RZ, 0x5, R0 ;  /* 0x00000005ff8e7819 */ /* 0x000fc40000011400 */
[----:B------:R-:W-:Y:S02]  /*0830*/  SHF.R.S32.HI R117, RZ, 0x1f, R116 ;  /* 0x0000001fff757819 */ /* 0x000fe40000011474 */
[C---:B------:R-:W-:Y:S01]  /*0840*/  LOP3.LUT R141, R116.reuse, 0x20, RZ, 0xfc, !PT ;  /* 0x00000020748d7812 */ /* 0x040fe200078efcff */
[----:B------:R3:W0:Y:S01]  /*0850*/  R2UR UR13, R3 ;  /* 0x00000000030d73c2 */ /* 0x00062200000e0000 */
        /* <DEDUP_REMOVED lines=13> */
[----:B01234-:R-:W-:Y:S02]  /*0930*/  LOP3.LUT R109, R116, 0x1e0, RZ, 0xfc, !PT ;  /* 0x000001e0746d7812 */ /* 0x01ffe400078efcff */
.L_x_2938:
[----:B------:R-:W-:Y:S01]  /*0940*/  IADD3 R108, -R144, c[0x0][0x174], RZ ;  /* 0x00005d00906c7a10 */ /* 0x000fe20007ffe1ff */
[----:B------:R-:W-:Y:S01]  /*0950*/  BAR.SYNC.DEFER_BLOCKING 0x0 ;  /* 0x0000000000007b1d */ /* 0x000fe20000010000 */
[----:B------:R-:W-:Y:S02]  /*0960*/  LEA R2, P3, R116, UR16, 0x1 ;  /* 0x0000001074027c11 */ /* 0x000fe4000f8608ff */
[----:B------:R-:W-:-:S02]  /*0970*/  LEA R124, R108, 0xfffffc00, 0xa ;  /* 0xfffffc006c7c7811 */ /* 0x000fc400078e50ff */
[----:B------:R-:W-:Y:S02]  /*0980*/  PRMT R4, RZ, 0x7610, R4 ;  /* 0x00007610ff047816 */ /* 0x000fe40000000004 */
[----:B------:R-:W-:Y:S02]  /*0990*/  IADD3 R0, -R124, c[0x0][0x168], RZ ;  /* 0x00005a007c007a10 */ /* 0x000fe40007ffe1ff */
[----:B------:R-:W-:Y:S02]  /*09a0*/  PRMT R5, RZ, 0x7610, R5 ;  /* 0x00007610ff057816 */ /* 0x000fe40000000005 */
[CC--:B------:R-:W-:Y:S02]  /*09b0*/  ISETP.GE.AND P2, PT, R116.reuse, R0.reuse, PT ;  /* 0x000000007400720c */ /* 0x0c0fe40003f46270 */
[----:B------:R-:W-:Y:S02]  /*09c0*/  ISETP.GE.AND P1, PT, R141, R0, PT ;  /* 0x000000008d00720c */ /* 0x000fe40003f26270 */
[----:B------:R-:W-:-:S02]  /*09d0*/  LEA.HI.X R3, R116, UR17, R117, 0x1, P3 ;  /* 0x0000001174037c11 */ /* 0x000fc400098f0c75 */
[-C--:B------:R-:W-:Y:S02]  /*09e0*/  ISETP.GE.AND P0, PT, R140, R0.reuse, PT ;  /* 0x000000008c00720c */ /* 0x080fe40003f06270 */
[-C--:B------:R-:W-:Y:S02]  /*09f0*/  ISETP.GE.AND P4, PT, R139, R0.reuse, PT ;  /* 0x000000008b00720c */ /* 0x080fe40003f86270 */
[-C--:B------:R-:W-:Y:S02]  /*0a00*/  ISETP.GE.AND P6, PT, R138, R0.reuse, PT ;  /* 0x000000008a00720c */ /* 0x080fe40003fc6270 */
[-C--:B------:R-:W-:Y:S01]  /*0a10*/  ISETP.GE.AND P5, PT, R135, R0.reuse, PT ;  /* 0x000000008700720c */ /* 0x080fe20003fa6270 */
[----:B------:R0:W2:Y:S01]  /*0a20*/  @!P2 LDG.E.U16 R4, [R2.64] ;  /* 0x0000000a0204a981 */ /* 0x0000a2000c1e1500 */
[-C--:B------:R-:W-:Y:S02]  /*0a30*/  ISETP.GE.AND P3, PT, R134, R0.reuse, PT ;  /* 0x000000008600720c */ /* 0x080fe40003f66270 */
[-C--:B------:R-:W-:Y:S01]  /*0a40*/  ISETP.GE.AND P2, PT, R131, R0.reuse, PT ;  /* 0x000000008300720c */ /* 0x080fe20003f46270 */
[----:B------:R0:W3:Y:S01]  /*0a50*/  @!P1 LDG.E.U16 R5, [R2.64+0x40] ;  /* 0x0000400a02059981 */ /* 0x0000e2000c1e1500 */
        /* <DEDUP_REMOVED lines=9> */
[----:B------:R-:W-:-:S02]  /*0af0*/  PRMT R12, RZ, 0x7610, R12 ;  /* 0x00007610ff0c7816 */ /* 0x000fc4000000000c */
[-C--:B------:R-:W-:Y:S01]  /*0b00*/  ISETP.GE.AND P0, PT, R115, R0.reuse, PT ;  /* 0x000000007300720c */ /* 0x080fe20003f06270 */
[----:B------:R0:W4:Y:S01]  /*0b10*/  @!P6 LDG.E.U16 R8, [R2.64+0x100] ;  /* 0x0001000a0208e981 */ /* 0x000122000c1e1500 */
[-C--:B------:R-:W-:Y:S02]  /*0b20*/  ISETP.GE.AND P4, PT, R114, R0.reuse, PT ;  /* 0x000000007200720c */ /* 0x080fe40003f86270 */
[-C--:B------:R-:W-:Y:S01]  /*0b30*/  ISETP.GE.AND P6, PT, R113, R0.reuse, PT ;  /* 0x000000007100720c */ /* 0x080fe20003fc6270 */
[----:B------:R0:W4:Y:S01]  /*0b40*/  @!P5 LDG.E.U16 R9, [R2.64+0x140] ;  /* 0x0001400a0209d981 */ /* 0x000122000c1e1500 */
[-C--:B------:R-:W-:Y:S02]  /*0b50*/  ISETP.GE.AND P5, PT, R112, R0.reuse, PT ;  /* 0x000000007000720c */ /* 0x080fe40003fa6270 */
[----:B------:R-:W-:Y:S01]  /*0b60*/  PRMT R13, RZ, 0x7610, R13 ;  /* 0x00007610ff0d7816 */ /* 0x000fe2000000000d */
[----:B------:R0:W4:Y:S01]  /*0b70*/  @!P3 LDG.E.U16 R10, [R2.64+0x180] ;  /* 0x0001800a020ab981 */ /* 0x000122000c1e1500 */
[----:B------:R-:W-:-:S02]  /*0b80*/  ISETP.GE.AND P3, PT, R111, R0, PT ;  /* 0x000000006f00720c */ /* 0x000fc40003f66270 */
[----:B------:R-:W-:Y:S01]  /*0b90*/  PRMT R14, RZ, 0x7610, R14 ;  /* 0x00007610ff0e7816 */ /* 0x000fe2000000000e */
[----:B------:R0:W4:Y:S01]  /*0ba0*/  @!P2 LDG.E.U16 R11, [R2.64+0x1c0] ;  /* 0x0001c00a020ba981 */ /* 0x000122000c1e1500 */
[----:B------:R-:W-:-:S03]  /*0bb0*/  ISETP.GE.AND P2, PT, R110, R0, PT ;  /* 0x000000006e00720c */ /* 0x000fc60003f46270 */
[----:B------:R0:W4:Y:S01]  /*0bc0*/  @!P1 LDG.E.U16 R12, [R2.64+0x200] ;  /* 0x0002000a020c9981 */ /* 0x000122000c1e1500 */
[----:B------:R-:W-:Y:S02]  /*0bd0*/  ISETP.GE.AND P1, PT, R109, R0, PT ;  /* 0x000000006d00720c */ /* 0x000fe40003f26270 */
[----:B------:R-:W-:Y:S01]  /*0be0*/  PRMT R15, RZ, 0x7610, R15 ;  /* 0x00007610ff0f7816 */ /* 0x000fe2000000000f */
[----:B------:R0:W4:Y:S01]  /*0bf0*/  @!P0 LDG.E.U16 R13, [R2.64+0x240] ;  /* 0x0002400a020d8981 */ /* 0x000122000c1e1500 */
        /* <DEDUP_REMOVED lines=20> */
[-C--:B------:R-:W-:Y:S02]  /*0d40*/  LEA.HI.SX32 R23, R23, R20.reuse, 0x1b ;  /* 0x0000001417177211 */ /* 0x080fe400078fdaff */
[C---:B0-----:R-:W-:Y:S01]  /*0d50*/  IADD3 R3, R20.reuse, 0x100, RZ ;  /* 0x0000010014037810 */ /* 0x041fe20007ffe0ff */
[----:B------:R-:W-:Y:S01]  /*0d60*/  IMAD.SHL.U32 R107, R107, 0x2, RZ ;  /* 0x000000026b6b7824 */ /* 0x000fe200078e00ff */
[----:B------:R-:W-:Y:S02]  /*0d70*/  IADD3 R33, R20, 0xe0, RZ ;  /* 0x000000e014217810 */ /* 0x000fe40007ffe0ff */
[----:B------:R-:W-:-:S02]  /*0d80*/  LEA.HI.SX32 R25, R25, R20, 0x1b ;  /* 0x0000001419197211 */ /* 0x000fc400078fdaff */
[-C--:B------:R-:W-:Y:S01]  /*0d90*/  LEA.HI.SX32 R27, R27, R20.reuse, 0x1b ;  /* 0x000000141b1b7211 */ /* 0x080fe200078fdaff */
[----:B------:R-:W-:Y:S01]  /*0da0*/  IMAD.SHL.U32 R105, R23, 0x2, RZ ;  /* 0x0000000217697824 */ /* 0x000fe200078e00ff */
[C---:B------:R-:W-:Y:S02]  /*0db0*/  IADD3 R35, R20.reuse, 0x120, RZ ;  /* 0x0000012014237810 */ /* 0x040fe40007ffe0ff */
[----:B------:R-:W-:Y:S02]  /*0dc0*/  IADD3 R37, R20, 0x140, RZ ;  /* 0x0000014014257810 */ /* 0x000fe40007ffe0ff */
[-C--:B------:R-:W-:Y:S02]  /*0dd0*/  LEA.HI.SX32 R29, R29, R20.reuse, 0x1b ;  /* 0x000000141d1d7211 */ /* 0x080fe400078fdaff */
[----:B------:R-:W-:Y:S02]  /*0de0*/  LEA.HI.SX32 R31, R31, R20, 0x1b ;  /* 0x000000141f1f7211 */ /* 0x000fe400078fdaff */
[----:B------:R-:W-:-:S02]  /*0df0*/  SHF.L.U32 R106, R21, 0x1, RZ ;  /* 0x00000001156a7819 */ /* 0x000fc400000006ff */
[-C--:B------:R-:W-:Y:S01]  /*0e00*/  LEA.HI.SX32 R3, R3, R20.reuse, 0x1b ;  /* 0x0000001403037211 */ /* 0x080fe200078fdaff */
[----:B------:R-:W-:Y:S01]  /*0e10*/  IMAD.SHL.U32 R103, R27, 0x2, RZ ;  /* 0x000000021b677824 */ /* 0x000fe200078e00ff */
[C---:B------:R-:W-:Y:S02]  /*0e20*/  IADD3 R39, R20.reuse, 0x160, RZ ;  /* 0x0000016014277810 */ /* 0x040fe40007ffe0ff */
[C---:B------:R-:W-:Y:S02]  /*0e30*/  IADD3 R41, R20.reuse, 0x180, RZ ;  /* 0x0000018014297810 */ /* 0x040fe40007ffe0ff */
[----:B------:R-:W-:Y:S02]  /*0e40*/  LEA.HI.SX32 R33, R33, R20, 0x1b ;  /* 0x0000001421217211 */ /* 0x000fe400078fdaff */
[----:B------:R-:W-:Y:S01]  /*0e50*/  SHF.L.U32 R104, R25, 0x1, RZ ;  /* 0x0000000119687819 */ /* 0x000fe200000006ff */
[----:B------:R-:W-:Y:S01]  /*0e60*/  IMAD.SHL.U32 R101, R31, 0x2, RZ ;  /* 0x000000021f657824 */ /* 0x000fe200078e00ff */
[----:B------:R-:W-:-:S02]  /*0e70*/  IADD3 R43, R20, 0x1a0, RZ ;  /* 0x000001a0142b7810 */ /* 0x000fc40007ffe0ff */
[C---:B------:R-:W-:Y:S02]  /*0e80*/  IADD3 R45, R20.reuse, 0x1c0, RZ ;  /* 0x000001c0142d7810 */ /* 0x040fe40007ffe0ff */
[-C--:B------:R-:W-:Y:S02]  /*0e90*/  LEA.HI.SX32 R35, R35, R20.reuse, 0x1b ;  /* 0x0000001423237211 */ /* 0x080fe400078fdaff */
[-C--:B------:R-:W-:Y:S02]  /*0ea0*/  LEA.HI.SX32 R37, R37, R20.reuse, 0x1b ;  /* 0x0000001425257211 */ /* 0x080fe400078fdaff */
[----:B------:R-:W-:Y:S01]  /*0eb0*/  SHF.L.U32 R102, R29, 0x1, RZ ;  /* 0x000000011d667819 */ /* 0x000fe200000006ff */
[----:B------:R-:W-:Y:S01]  /*0ec0*/  IMAD.SHL.U32 R99, R3, 0x2, RZ ;  /* 0x0000000203637824 */ /* 0x000fe200078e00ff */
[----:B------:R-:W-:Y:S02]  /*0ed0*/  IADD3 R47, R20, 0x1e0, RZ ;  /* 0x000001e0142f7810 */ /* 0x000fe40007ffe0ff */
[----:B------:R-:W-:-:S02]  /*0ee0*/  LEA.HI.SX32 R39, R39, R20, 0x1b ;  /* 0x0000001427277211 */ /* 0x000fc400078fdaff */
[----:B------:R-:W-:Y:S02]  /*0ef0*/  LEA.HI.SX32 R41, R41, R20, 0x1b ;  /* 0x0000001429297211 */ /* 0x000fe400078fdaff */
[----:B------:R-:W-:Y:S02]  /*0f00*/  SHF.L.U32 R100, R33, 0x1, RZ ;  /* 0x0000000121647819 */ /* 0x000fe400000006ff */
[----:B------:R-:W-:Y:S01]  /*0f10*/  LEA R3, R145, R22, 0x4 ;  /* 0x0000001691037211 */ /* 0x000fe200078e20ff */
[----:B------:R-:W-:Y:S01]  /*0f20*/  IMAD.SHL.U32 R97, R37, 0x2, RZ ;  /* 0x0000000225617824 */ /* 0x000fe200078e00ff */
[-C--:B------:R-:W-:Y:S02]  /*0f30*/  LEA.HI.SX32 R43, R43, R20.reuse, 0x1b ;  /* 0x000000142b2b7211 */ /* 0x080fe400078fdaff */
[-C--:B------:R-:W-:Y:S02]  /*0f40*/  LEA.HI.SX32 R45, R45, R20.reuse, 0x1b ;  /* 0x000000142d2d7211 */ /* 0x080fe400078fdaff */
[----:B------:R-:W-:Y:S01]  /*0f50*/  SHF.L.U32 R98, R35, 0x1, RZ ;  /* 0x0000000123627819 */ /* 0x000fe200000006ff */
[----:B------:R-:W-:Y:S01]  /*0f60*/  IMAD.SHL.U32 R95, R41, 0x2, RZ ;  /* 0x00000002295f7824 */ /* 0x000fe200078e00ff */
[----:B------:R-:W-:-:S02]  /*0f70*/  LEA.HI.SX32 R47, R47, R20, 0x1b ;  /* 0x000000142f2f7211 */ /* 0x000fc400078fdaff */
[----:B------:R-:W-:Y:S02]  /*0f80*/  SHF.L.U32 R96, R39, 0x1, RZ ;  /* 0x0000000127607819 */ /* 0x000fe400000006ff */
[----:B------:R-:W-:Y:S01]  /*0f90*/  LEA.HI.SX32 R89, R3, R3, 0x1b ;  /* 0x0000000303597211 */ /* 0x000fe200078fdaff */
[----:B------:R-:W-:Y:S01]  /*0fa0*/  IMAD.SHL.U32 R93, R45, 0x2, RZ ;  /* 0x000000022d5d7824 */ /* 0x000fe200078e00ff */
[----:B------:R-:W-:Y:S02]  /*0fb0*/  SHF.L.U32 R94, R43, 0x1, RZ ;  /* 0x000000012b5e7819 */ /* 0x000fe400000006ff */
[----:B------:R-:W-:Y:S01]  /*0fc0*/  SHF.L.U32 R92, R47, 0x1, RZ ;  /* 0x000000012f5c7819 */ /* 0x000fe200000006ff */
[----:B------:R-:W-:Y:S02]  /*0fd0*/  IMAD.SHL.U32 R89, R89, 0x2, RZ ;  /* 0x0000000259597824 */ /* 0x000fe400078e00ff */
[C---:B------:R-:W-:Y:S01]  /*0fe0*/  IMAD.SHL.U32 R90, R116.reuse, 0x2, RZ ;  /* 0x00000002745a7824 */ /* 0x040fe200078e00ff */
[----:B------:R-:W-:-:S04]  /*0ff0*/  SHF.L.U64.HI R91, R116, 0x1, R117 ;  /* 0x00000001745b7819 */ /* 0x000fc80000010275 */
[----:B------:R-:W-:-:S04]  /*1000*/  IADD3 R126, P0, R90, UR14, RZ ;  /* 0x0000000e5a7e7c10 */ /* 0x000fc8000ff1e0ff */
[----:B------:R-:W-:Y:S02]  /*1010*/  IADD3.X R127, R91, UR15, RZ, P0, !PT ;  /* 0x0000000f5b7f7c10 */ /* 0x000fe400087fe4ff */
[-C--:B------:R-:W-:Y:S02]  /*1020*/  ISETP.GE.AND P0, PT, R141, R0.reuse, PT ;  /* 0x000000008d00720c */ /* 0x080fe40003f06270 */
[----:B------:R-:W-:Y:S02]  /*1030*/  LEA R2, P1, R116, UR12, 0x1 ;  /* 0x0000000c74027c11 */ /* 0x000fe4000f8208ff */
[-C--:B------:R-:W-:Y:S02]  /*1040*/  ISETP.GE.AND P2, PT, R140, R0.reuse, PT ;  /* 0x000000008c00720c */ /* 0x080fe40003f46270 */
[C---:B------:R-:W-:Y:S02]  /*1050*/  LEA.HI.X R3, R116.reuse, UR13, R117, 0x1, P1 ;  /* 0x0000000d74037c11 */ /* 0x040fe400088f0c75 */
[----:B------:R-:W-:-:S02]  /*1060*/  ISETP.GE.AND P1, PT, R116, R0, PT ;  /* 0x000000007400720c */ /* 0x000fc40003f26270 */
[-C--:B------:R-:W-:Y:S02]  /*1070*/  ISETP.GE.AND P3, PT, R139, R0.reuse, PT ;  /* 0x000000008b00720c */ /* 0x080fe40003f66270 */
[-C--:B------:R-:W-:Y:S02]  /*1080*/  ISETP.GE.AND P4, PT, R134, R0.reuse, PT ;  /* 0x000000008600720c */ /* 0x080fe40003f86270 */
[-C--:B------:R-:W-:Y:S02]  /*1090*/  ISETP.GE.AND P5, PT, R138, R0.reuse, PT ;  /* 0x000000008a00720c */ /* 0x080fe40003fa6270 */
[----:B------:R-:W-:Y:S01]  /*10a0*/  ISETP.GE.AND P6, PT, R135, R0, PT ;  /* 0x000000008700720c */ /* 0x000fe20003fc6270 */
        /* <DEDUP_REMOVED lines=37> */
[-C--:B------:R-:W-:Y:S02]  /*1300*/  ISETP.GE.AND P0, PT, R131, R0.reuse, PT ;  /* 0x000000008300720c */ /* 0x080fe40003f06270 */
[----:B--2---:R-:W-:Y:S02]  /*1310*/  PRMT R12, RZ, 0x7610, R12 ;  /* 0x00007610ff0c7816 */ /* 0x004fe4000000000c */
[----:B------:R-:W-:Y:S02]  /*1320*/  PRMT R4, RZ, 0x7610, R4 ;  /* 0x00007610ff047816 */ /* 0x000fe40000000004 */
[----:B------:R-:W-:Y:S02]  /*1330*/  PRMT R6, RZ, 0x7610, R6 ;  /* 0x00007610ff067816 */ /* 0x000fe40000000006 */
[----:B------:R-:W-:Y:S02]  /*1340*/  PRMT R7, RZ, 0x7610, R7 ;  /* 0x00007610ff077816 */ /* 0x000fe40000000007 */
[----:B------:R-:W-:Y:S01]  /*1350*/  PRMT R10, RZ, 0x7610, R10 ;  /* 0x00007610ff0a7816 */ /* 0x000fe2000000000a */
[----:B------:R-:W2:Y:S04]  /*1360*/  @!P1 LDG.E.U16 R4, [R126.64] ;  /* 0x0000000a7e049981 */ /* 0x000ea8000c1e1500 */
[----:B------:R-:W4:Y:S01]  /*1370*/  @!P0 LDG.E.U16 R11, [R126.64+0x1c0] ;  /* 0x0001c00a7e0b8981 */ /* 0x000f22000c1e1500 */
[----:B------:R-:W-:-:S02]  /*1380*/  ISETP.GE.AND P0, PT, R130, R0, PT ;  /* 0x000000008200720c */ /* 0x000fc40003f06270 */
[----:B------:R-:W-:Y:S01]  /*1390*/  PRMT R8, RZ, 0x7610, R8 ;  /* 0x00007610ff087816 */ /* 0x000fe20000000008 */
[----:B------:R-:W4:Y:S01]  /*13a0*/  @!P2 LDG.E.U16 R6, [R126.64+0x80] ;  /* 0x0000800a7e06a981 */ /* 0x000f22000c1e1500 */
[----:B------:R-:W-:Y:S02]  /*13b0*/  PRMT R9, RZ, 0x7610, R9 ;  /* 0x00007610ff097816 */ /* 0x000fe40000000009 */
[-C--:B------:R-:W-:Y:S01]  /*13c0*/  ISETP.GE.AND P1, PT, R114, R0.reuse, PT ;  /* 0x000000007200720c */ /* 0x080fe20003f26270 */
[----:B------:R-:W4:Y:S01]  /*13d0*/  @!P3 LDG.E.U16 R7, [R126.64+0xc0] ;  /* 0x0000c00a7e07b981 */ /* 0x000f22000c1e1500 */
[----:B------:R-:W-:-:S03]  /*13e0*/  ISETP.GE.AND P2, PT, R113, R0, PT ;  /* 0x000000007100720c */ /* 0x000fc60003f46270 */
[----:B------:R-:W4:Y:S04]  /*13f0*/  @!P4 LDG.E.U16 R10, [R126.64+0x180] ;  /* 0x0001800a7e0ac981 */ /* 0x000f28000c1e1500 */
[----:B------:R-:W4:Y:S01]  /*1400*/  @!P0 LDG.E.U16 R12, [R126.64+0x200] ;  /* 0x0002000a7e0c8981 */ /* 0x000f22000c1e1500 */
[-C--:B------:R-:W-:Y:S02]  /*1410*/  ISETP.GE.AND P0, PT, R115, R0.reuse, PT ;  /* 0x000000007300720c */ /* 0x080fe40003f06270 */
[-C--:B------:R-:W-:Y:S01]  /*1420*/  ISETP.GE.AND P3, PT, R112, R0.reuse, PT ;  /* 0x000000007000720c */ /* 0x080fe20003f66270 */
[----:B------:R-:W4:Y:S01]  /*1430*/  @!P5 LDG.E.U16 R8, [R126.64+0x100] ;  /* 0x0001000a7e08d981 */ /* 0x000f22000c1e1500 */
[-C--:B------:R-:W-:Y:S02]  /*1440*/  ISETP.GE.AND P4, PT, R111, R0.reuse, PT ;  /* 0x000000006f00720c */ /* 0x080fe40003f86270 */
[-C--:B------:R-:W-:Y:S01]  /*1450*/  ISETP.GE.AND P5, PT, R110, R0.reuse, PT ;  /* 0x000000006e00720c */ /* 0x080fe20003fa6270 */
[----:B------:R-:W4:Y:S01]  /*1460*/  @!P6 LDG.E.U16 R9, [R126.64+0x140] ;  /* 0x0001400a7e09e981 */ /* 0x000f22000c1e1500 */
[----:B------:R-:W-:-:S02]  /*1470*/  ISETP.GE.AND P6, PT, R109, R0, PT ;  /* 0x000000006d00720c */ /* 0x000fc40003fc6270 */
[----:B---3--:R-:W-:Y:S02]  /*1480*/  PRMT R13, RZ, 0x7610, R13 ;  /* 0x00007610ff0d7816 */ /* 0x008fe4000000000d */
[----:B------:R-:W-:Y:S02]  /*1490*/  PRMT R14, RZ, 0x7610, R14 ;  /* 0x00007610ff0e7816 */ /* 0x000fe4000000000e */
[----:B------:R-:W-:Y:S02]  /*14a0*/  PRMT R15, RZ, 0x7610, R15 ;  /* 0x00007610ff0f7816 */ /* 0x000fe4000000000f */
[----:B------:R-:W-:Y:S01]  /*14b0*/  PRMT R16, RZ, 0x7610, R16 ;  /* 0x00007610ff107816 */ /* 0x000fe20000000010 */
[----:B------:R-:W3:Y:S01]  /*14c0*/  @!P0 LDG.E.U16 R13, [R126.64+0x240] ;  /* 0x0002400a7e0d8981 */ /* 0x000ee2000c1e1500 */
[----:B------:R-:W-:Y:S02]  /*14d0*/  PRMT R17, RZ, 0x7610, R17 ;  /* 0x00007610ff117816 */ /* 0x000fe40000000011 */
        /* <DEDUP_REMOVED lines=17> */
[----:B------:R-:W-:Y:S01]  /*15f0*/  PRMT R45, RZ, 0x7610, R45 ;  /* 0x00007610ff2d7816 */ /* 0x000fe2000000002d */
[----:B--2---:R-:W-:Y:S04]  /*1600*/  STS.U16 [R107], R4 ;  /* 0x000000046b007388 */ /* 0x004fe80000000400 */
        /* <DEDUP_REMOVED lines=8> */
[----:B---3--:R1:W-:Y:S04]  /*1690*/  STS.U16 [R98+0x240], R13 ;  /* 0x0002400d62007388 */ /* 0x0083e80000000400 */
        /* <DEDUP_REMOVED lines=14> */
[----:B------:R0:W2:Y:S04]  /*1780*/  LDS.U16 R41, [R89+0xe] ;  /* 0x00000e0059297984 */ /* 0x0000a80000000400 */
[----:B------:R0:W2:Y:S04]  /*1790*/  LDS.U16 R33, [R89+0x10] ;  /* 0x0000100059217984 */ /* 0x0000a80000000400 */
[----:B------:R0:W2:Y:S04]  /*17a0*/  LDS.U16 R32, [R89+0x12] ;  /* 0x0000120059207984 */ /* 0x0000a80000000400 */
[----:B------:R0:W2:Y:S04]  /*17b0*/  LDS.U16 R25, [R89+0x14] ;  /* 0x0000140059197984 */ /* 0x0000a80000000400 */
[----:B------:R0:W2:Y:S04]  /*17c0*/  LDS.U16 R24, [R89+0x16] ;  /* 0x0000160059187984 */ /* 0x0000a80000000400 */
[----:B------:R0:W2:Y:S04]  /*17d0*/  LDS.U16 R23, [R89+0x18] ;  /* 0x0000180059177984 */ /* 0x0000a80000000400 */
[----:B------:R0:W2:Y:S04]  /*17e0*/  LDS.U16 R22, [R89+0x1a] ;  /* 0x00001a0059167984 */ /* 0x0000a80000000400 */
[----:B------:R0:W3:Y:S04]  /*17f0*/  LDS.U16 R21, [R89+0x1c] ;  /* 0x00001c0059157984 */ /* 0x0000e80000000400 */
[----:B------:R2:W2:Y:S04]  /*1800*/  LDS.U16 R20, [R89+0x1e] ;  /* 0x00001e0059147984 */ /* 0x0004a80000000400 */
[----:B------:R-:W-:Y:S01]  /*1810*/  BAR.SYNC.DEFER_BLOCKING 0x0 ;  /* 0x0000000000007b1d */ /* 0x000fe20000010000 */
[----:B0-----:R-:W-:-:S02]  /*1820*/  PRMT R12, RZ, 0x7610, R12 ;  /* 0x00007610ff0c7816 */ /* 0x001fc4000000000c */
[----:B-1----:R-:W-:-:S03]  /*1830*/  PRMT R13, RZ, 0x7610, R13 ;  /* 0x00007610ff0d7816 */ /* 0x002fc6000000000d */
[----:B------:R0:W4:Y:S01]  /*1840*/  @!P0 LDG.E.U16 R26, [R2.64] ;  /* 0x0000000a021a8981 */ /* 0x000122000c1e1500 */
[----:B------:R-:W-:-:S03]  /*1850*/  ISETP.GE.AND P0, PT, R140, R0, PT ;  /* 0x000000008c00720c */ /* 0x000fc60003f06270 */
[----:B------:R0:W4:Y:S01]  /*1860*/  @!P1 LDG.E.U16 R13, [R2.64+0x40] ;  /* 0x0000400a020d9981 */ /* 0x000122000c1e1500 */
[-C--:B------:R-:W-:Y:S02]  /*1870*/  ISETP.GE.AND P1, PT, R139, R0.reuse, PT ;  /* 0x000000008b00720c */ /* 0x080fe40003f26270 */
[----:B--2---:R-:W-:Y:S01]  /*1880*/  PRMT R14, RZ, 0x7610, R14 ;  /* 0x00007610ff0e7816 */ /* 0x004fe2000000000e */
[----:B------:R0:W2:Y:S01]  /*1890*/  @!P2 LDG.E.U16 R29, [R2.64+0x2c0] ;  /* 0x0002c00a021da981 */ /* 0x0000a2000c1e1500 */
[----:B---3--:R-:W-:Y:S02]  /*18a0*/  PRMT R15, RZ, 0x7610, R15 ;  /* 0x00007610ff0f7816 */ /* 0x008fe4000000000f */
[----:B------:R-:W-:Y:S01]  /*18b0*/  PRMT R16, RZ, 0x7610, R16 ;  /* 0x00007610ff107816 */ /* 0x000fe20000000010 */
[----:B------:R0:W3:Y:S04]  /*18c0*/  @!P3 LDG.E.U16 R42, [R2.64+0x300] ;  /* 0x0003000a022ab981 */ /* 0x0000e8000c1e1500 */
[----:B------:R0:W2:Y:S01]  /*18d0*/  @!P0 LDG.E.U16 R12, [R2.64+0x80] ;  /* 0x0000800a020c8981 */ /* 0x0000a2000c1e1500 */
[----:B------:R-:W-:-:S03]  /*18e0*/  ISETP.GE.AND P0, PT, R138, R0, PT ;  /* 0x000000008a00720c */ /* 0x000fc60003f06270 */
[----:B------:R0:W3:Y:S01]  /*18f0*/  @!P1 LDG.E.U16 R15, [R2.64+0xc0] ;  /* 0x0000c00a020f9981 */ /* 0x0000e2000c1e1500 */
[-C--:B------:R-:W-:Y:S02]  /*1900*/  ISETP.GE.AND P1, PT, R135, R0.reuse, PT ;  /* 0x000000008700720c */ /* 0x080fe40003f26270 */
[----:B------:R-:W-:Y:S01]  /*1910*/  PRMT R17, RZ, 0x7610, R17 ;  /* 0x00007610ff117816 */ /* 0x000fe20000000011 */
[----:B------:R0:W3:Y:S01]  /*1920*/  @!P4 LDG.E.U16 R43, [R2.64+0x340] ;  /* 0x0003400a022bc981 */ /* 0x0000e2000c1e1500 */
[----:B------:R-:W-:Y:S02]  /*1930*/  PRMT R18, RZ, 0x7610, R18 ;  /* 0x00007610ff127816 */ /* 0x000fe40000000012 */
[----:B------:R-:W-:Y:S01]  /*1940*/  PRMT R19, RZ, 0x7610, R19 ;  /* 0x00007610ff137816 */ /* 0x000fe20000000013 */
[----:B------:R0:W3:Y:S04]  /*1950*/  @!P5 LDG.E.U16 R44, [R2.64+0x380] ;  /* 0x0003800a022cd981 */ /* 0x0000e8000c1e1500 */
[----:B------:R0:W3:Y:S01]  /*1960*/  @!P0 LDG.E.U16 R14, [R2.64+0x100] ;  /* 0x0001000a020e8981 */ /* 0x0000e2000c1e1500 */
[----:B------:R-:W-:-:S03]  /*1970*/  ISETP.GE.AND P0, PT, R134, R0, PT ;  /* 0x000000008600720c */ /* 0x000fc60003f06270 */
[----:B------:R0:W3:Y:S01]  /*1980*/  @!P1 LDG.E.U16 R17, [R2.64+0x140] ;  /* 0x0001400a02119981 */ /* 0x0000e2000c1e1500 */
[----:B------:R-:W-:-:S03]  /*1990*/  ISETP.GE.AND P1, PT, R131, R0, PT ;  /* 0x000000008300720c */ /* 0x000fc60003f26270 */
[----:B------:R0:W3:Y:S06]  /*19a0*/  @!P6 LDG.E.U16 R45, [R2.64+0x3c0] ;  /* 0x0003c00a022de981 */ /* 0x0000ec000c1e1500 */
[----:B------:R0:W3:Y:S01]  /*19b0*/  @!P0 LDG.E.U16 R16, [R2.64+0x180] ;  /* 0x0001800a02108981 */ /* 0x0000e2000c1e1500 */
[----:B------:R-:W-:-:S03]  /*19c0*/  ISETP.GE.AND P0, PT, R130, R0, PT ;  /* 0x000000008200720c */ /* 0x000fc60003f06270 */
[----:B------:R0:W3:Y:S01]  /*19d0*/  @!P1 LDG.E.U16 R19, [R2.64+0x1c0] ;  /* 0x0001c00a02139981 */ /* 0x0000e2000c1e1500 */
[----:B------:R-:W-:-:S09]  /*19e0*/  ISETP.NE.AND P1, PT, R27, RZ, PT ;  /* 0x000000ff1b00720c */ /* 0x000fd20003f25270 */
[----:B------:R0:W3:Y:S01]  /*19f0*/  @!P0 LDG.E.U16 R18, [R2.64+0x200] ;  /* 0x0002000a02128981 */ /* 0x0000e2000c1e1500 */
[----:B------:R-:W-:Y:S02]  /*1a00*/  ISETP.NE.AND P0, PT, R28, RZ, PT ;  /* 0x000000ff1c00720c */ /* 0x000fe40003f05270 */
[----:B------:R-:W-:Y:S02]  /*1a10*/  PRMT R27, RZ, 0x7610, R27 ;  /* 0x00007610ff1b7816 */ /* 0x000fe4000000001b */
[----:B------:R-:W-:-:S06]  /*1a20*/  PRMT R28, RZ, 0x7610, R28 ;  /* 0x00007610ff1c7816 */ /* 0x000fcc000000001c */
[----:B------:R0:W3:Y:S04]  /*1a30*/  @!P1 LDG.E.U16 R28, [R2.64+0x280] ;  /* 0x0002800a021c9981 */ /* 0x0000e8000c1e1500 */
[----:B------:R0:W3:Y:S01]  /*1a40*/  @!P0 LDG.E.U16 R27, [R2.64+0x240] ;  /* 0x0002400a021b8981 */ /* 0x0000e2000c1e1500 */
[----:B------:R-:W-:Y:S01]  /*1a50*/  ISETP.GE.AND P0, PT, R116, R0, PT ;  /* 0x000000007400720c */ /* 0x000fe20003f06270 */
[C---:B------:R-:W-:Y:S01]  /*1a60*/  IMAD R8, R152.reuse, c[0x0][0x1f0], RZ ;  /* 0x00007c0098087a24 */ /* 0x040fe200078e02ff */
[----:B------:R-:W-:Y:S01]  /*1a70*/  SHF.R.S32.HI R125, RZ, 0x1f, R124 ;  /* 0x0000001fff7d7819 */ /* 0x000fe2000001147c */
[----:B------:R-:W-:Y:S02]  /*1a80*/  IMAD R10, R152, c[0x0][0x200], RZ ;  /* 0x00008000980a7a24 */ /* 0x000fe400078e02ff */
[----:B------:R-:W-:-:S02]  /*1a90*/  IMAD R11, R157, c[0x0][0x1f4], R8 ;  /* 0x00007d009d0b7a24 */ /* 0x000fc400078e0208 */
[----:B------:R-:W-:Y:S01]  /*1aa0*/  IMAD.WIDE.U32 R4, R157, c[0x0][0x1f0], RZ ;  /* 0x00007c009d047a25 */ /* 0x000fe200078e00ff */
[----:B------:R-:W-:-:S05]  /*1ab0*/  IADD3 R72, R144, -c[0x0][0x174], RZ ;  /* 0x80005d0090487a10 */ /* 0x000fca0007ffe0ff */
[----:B------:R-:W-:Y:S01]  /*1ac0*/  @!P0 MOV R8, R124 ;  /* 0x0000007c00088202 */ /* 0x000fe20000000f00 */
[----:B0-----:R-:W-:-:S04]  /*1ad0*/  @!P0 IMAD.WIDE.U32 R2, R157, c[0x0][0x1f0], R124 ;  /* 0x00007c009d028a25 */ /* 0x001fc800078e007c */
[----:B------:R-:W-:Y:S02]  /*1ae0*/  @!P0 IMAD.MOV.U32 R9, RZ, RZ, R125 ;  /* 0x000000ffff098224 */ /* 0x000fe400078e007d */
[----:B------:R-:W-:Y:S01]  /*1af0*/  IMAD.WIDE.U32 R6, R157, c[0x0][0x200], RZ ;  /* 0x000080009d067a25 */ /* 0x000fe200078e00ff */
[----:B------:R-:W-:-:S03]  /*1b00*/  IADD3 R5, R5, R11, RZ ;  /* 0x0000000b05057210 */ /* 0x000fc60007ffe0ff */
[----:B------:R-:W-:Y:S01]  /*1b10*/  IMAD R31, R157, c[0x0][0x204], R10 ;  /* 0x000081009d1f7a24 */ /* 0x000fe200078e020a */
[----:B------:R-:W-:Y:S01]  /*1b20*/  @!P0 IADD3 R3, R11, R3, RZ ;  /* 0x000000030b038210 */ /* 0x000fe20007ffe0ff */
[----:B------:R-:W-:-:S04]  /*1b30*/  @!P0 IMAD.WIDE.U32 R8, R157, c[0x0][0x200], R8 ;  /* 0x000080009d088a25 */ /* 0x000fc800078e0008 */
[----:B------:R-:W-:Y:S02]  /*1b40*/  IMAD R10, R154, c[0x0][0x1f8], RZ ;  /* 0x00007e009a0a7a24 */ /* 0x000fe400078e02ff */
[----:B------:R-:W-:Y:S02]  /*1b50*/  IMAD.IADD R7, R7, 0x1, R31 ;  /* 0x0000000107077824 */ /* 0x000fe400078e021f */
[----:B------:R-:W-:Y:S02]  /*1b60*/  @!P0 IMAD.IADD R9, R31, 0x1, R9 ;  /* 0x000000011f098824 */ /* 0x000fe400078e0209 */
[C---:B------:R-:W-:Y:S02]  /*1b70*/  IMAD R31, R161.reuse, c[0x0][0x1fc], R10 ;  /* 0x00007f00a11f7a24 */ /* 0x040fe400078e020a */
[----:B------:R-:W-:Y:S02]  /*1b80*/  IMAD R72, R72, -0x400, RZ ;  /* 0xfffffc0048487824 */ /* 0x000fe400078e02ff */
[----:B------:R-:W-:-:S04]  /*1b90*/  IMAD.WIDE.U32 R4, R161, c[0x0][0x1f8], R4 ;  /* 0x00007e00a1047a25 */ /* 0x000fc800078e0004 */
[----:B------:R-:W-:Y:S02]  /*1ba0*/  IMAD R30, R154, c[0x0][0x208], RZ ;  /* 0x000082009a1e7a24 */ /* 0x000fe400078e02ff */
[----:B------:R-:W-:-:S04]  /*1bb0*/  IMAD.WIDE.U32 R10, R161, c[0x0][0x208], R6 ;  /* 0x00008200a10a7a25 */ /* 0x000fc800078e0006 */
[----:B------:R-:W-:Y:S01]  /*1bc0*/  @!P0 IMAD.WIDE.U32 R2, R161, c[0x0][0x1f8], R2 ;  /* 0x00007e00a1028a25 */ /* 0x000fe200078e0002 */
[----:B------:R-:W-:-:S03]  /*1bd0*/  SHF.R.S32.HI R71, RZ, 0x1f, R72 ;  /* 0x0000001fff477819 */ /* 0x000fc60000011448 */
[C---:B------:R-:W-:Y:S01]  /*1be0*/  @!P0 IMAD.WIDE.U32 R6, R161.reuse, c[0x0][0x208], R8 ;  /* 0x00008200a1068a25 */ /* 0x040fe200078e0008 */
[C---:B------:R-:W-:Y:S02]  /*1bf0*/  IADD3 R9, P2, R72.reuse, R4, RZ ;  /* 0x0000000448097210 */ /* 0x040fe40007f5e0ff */
[----:B------:R-:W-:Y:S01]  /*1c00*/  IADD3 R46, P4, R72, R10, RZ ;  /* 0x0000000a482e7210 */ /* 0x000fe20007f9e0ff */
[----:B------:R-:W-:Y:S01]  /*1c10*/  IMAD R49, R161, c[0x0][0x20c], R30 ;  /* 0x00008300a1317a24 */ /* 0x000fe200078e021e */
[----:B------:R-:W-:Y:S02]  /*1c20*/  @!P0 IADD3 R51, P1, R116, R2, RZ ;  /* 0x0000000274338210 */ /* 0x000fe40007f3e0ff */
[C---:B------:R-:W-:Y:S02]  /*1c30*/  IADD3.X R50, R71.reuse, R31, R5, P2, !PT ;  /* 0x0000001f47327210 */ /* 0x040fe400017fe405 */
[----:B------:R-:W-:Y:S02]  /*1c40*/  IADD3.X R5, R71, R49, R11, P4, !PT ;  /* 0x0000003147057210 */ /* 0x000fe400027fe40b */
[----:B------:R-:W-:-:S02]  /*1c50*/  @!P0 IADD3.X R52, R117, R3, R31, P1, !PT ;  /* 0x0000000375348210 */ /* 0x000fc40000ffe41f */
[----:B------:R-:W-:-:S05]  /*1c60*/  PRMT R34, RZ, 0x5410, R34 ;  /* 0x00005410ff227816 */ /* 0x000fca0000000022 */
[----:B------:R-:W-:Y:S01]  /*1c70*/  FADD.FTZ R70, R34, UR4 ;  /* 0x0000000422467e21 */ /* 0x000fe20008010000 */
[----:B------:R-:W-:-:S04]  /*1c80*/  @!P0 IADD3 R47, P3, R116, R6, RZ ;  /* 0x00000006742f8210 */ /* 0x000fc80007f7e0ff */
[----:B------:R-:W-:Y:S02]  /*1c90*/  FSETP.GTU.FTZ.AND P5, PT, R70, 20, PT ;  /* 0x41a000004600780b */ /* 0x000fe40003fbc000 */
[----:B------:R-:W-:Y:S02]  /*1ca0*/  @!P0 IADD3.X R48, R117, R7, R49, P3, !PT ;  /* 0x0000000775308210 */ /* 0x000fe40001ffe431 */
[C---:B------:R-:W-:Y:S02]  /*1cb0*/  LEA R8, P1, R116.reuse, c[0x0][0x268], 0x1 ;  /* 0x00009a0074087a11 */ /* 0x040fe400078208ff */
[----:B------:R-:W-:Y:S02]  /*1cc0*/  LEA R7, P2, R116, c[0x0][0x258], 0x1 ;  /* 0x0000960074077a11 */ /* 0x000fe400078408ff */
[----:B------:R-:W-:Y:S02]  /*1cd0*/  PRMT R35, RZ, 0x5410, R35 ;  /* 0x00005410ff237816 */ /* 0x000fe40000000023 */
[----:B------:R-:W-:-:S02]  /*1ce0*/  PRMT R36, RZ, 0x5410, R36 ;  /* 0x00005410ff247816 */ /* 0x000fc40000000024 */
[----:B------:R-:W-:Y:S02]  /*1cf0*/  PRMT R37, RZ, 0x5410, R37 ;  /* 0x00005410ff257816 */ /* 0x000fe40000000025 */
[----:B------:R-:W-:Y:S02]  /*1d00*/  PRMT R38, RZ, 0x5410, R38 ;  /* 0x00005410ff267816 */ /* 0x000fe40000000026 */
[----:B------:R-:W-:Y:S01]  /*1d10*/  PRMT R39, RZ, 0x5410, R39 ;  /* 0x00005410ff277816 */ /* 0x000fe20000000027 */
[----:B------:R-:W-:Y:S01]  /*1d20*/  FADD.FTZ R69, R35, UR4 ;  /* 0x0000000423457e21 */ /* 0x000fe20008010000 */
[--C-:B------:R-:W-:Y:S01]  /*1d30*/  LEA.HI.X R49, R116, c[0x0][0x26c], R117.reuse, 0x1, P1 ;  /* 0x00009b0074317a11 */ /* 0x100fe200008f0c75 */
[----:B------:R-:W-:Y:S01]  /*1d40*/  FADD.FTZ R68, R36, UR4 ;  /* 0x0000000424447e21 */ /* 0x000fe20008010000 */
[----:B------:R-:W-:Y:S01]  /*1d50*/  LEA.HI.X R3, R116, c[0x0][0x25c], R117, 0x1, P2 ;  /* 0x0000970074037a11 */ /* 0x000fe200010f0c75 */
[----:B------:R-:W-:Y:S01]  /*1d60*/  FADD.FTZ R63, R37, UR4 ;  /* 0x00000004253f7e21 */ /* 0x000fe20008010000 */
[----:B------:R-:W-:Y:S01]  /*1d70*/  LEA R6, P4, R46, R7, 0x1 ;  /* 0x000000072e067211 */ /* 0x000fe200078808ff */
[----:B------:R-:W-:Y:S01]  /*1d80*/  FADD.FTZ R62, R38, UR4 ;  /* 0x00000004263e7e21 */ /* 0x000fe20008010000 */
[----:B------:R-:W-:Y:S01]  /*1d90*/  LEA R8, P2, R9, R8, 0x1 ;  /* 0x0000000809087211 */ /* 0x000fe200078408ff */
[----:B------:R-:W-:Y:S01]  /*1da0*/  FADD.FTZ R61, R39, UR4 ;  /* 0x00000004273d7e21 */ /* 0x000fe20008010000 */
[----:B------:R-:W-:-:S02]  /*1db0*/  @!P0 LEA R4, P1, R51, c[0x0][0x268], 0x1 ;  /* 0x00009a0033048a11 */ /* 0x000fc400078208ff */
[----:B------:R-:W-:Y:S02]  /*1dc0*/  @!P0 LEA R2, P3, R47, c[0x0][0x258], 0x1 ;  /* 0x000096002f028a11 */ /* 0x000fe400078608ff */
[----:B------:R-:W-:Y:S01]  /*1dd0*/  PRMT R40, RZ, 0x5410, R40 ;  /* 0x00005410ff287816 */ /* 0x000fe20000000028 */
[----:B------:R-:W-:Y:S01]  /*1de0*/  BSSY B0, `(.L_x_2848) ;  /* 0x000004c000007945 */ /* 0x000fe20003800000 */
[----:B------:R-:W-:Y:S02]  /*1df0*/  LEA.HI.X R7, R46, R3, R5, 0x1, P4 ;  /* 0x000000032e077211 */ /* 0x000fe400020f0c05 */
[----:B------:R-:W-:Y:S01]  /*1e00*/  LEA.HI.X R9, R9, R49, R50, 0x1, P2 ;  /* 0x0000003109097211 */ /* 0x000fe200010f0c32 */
[----:B------:R-:W-:Y:S01]  /*1e10*/  FADD.FTZ R60, R40, UR4 ;  /* 0x00000004283c7e21 */ /* 0x000fe20008010000 */
[----:B------:R-:W-:Y:S02]  /*1e20*/  @!P0 LEA.HI.X R5, R51, c[0x0][0x26c], R52, 0x1, P1 ;  /* 0x00009b0033058a11 */ /* 0x000fe400008f0c34 */
[----:B------:R-:W-:-:S02]  /*1e30*/  @!P0 LEA.HI.X R3, R47, c[0x0][0x25c], R48, 0x1, P3 ;  /* 0x000097002f038a11 */ /* 0x000fc400018f0c30 */
[----:B------:R-:W-:Y:S02]  /*1e40*/  FSETP.GTU.FTZ.AND P4, PT, R69, 20, PT ;  /* 0x41a000004500780b */ /* 0x000fe40003f9c000 */
[----:B------:R-:W-:Y:S02]  /*1e50*/  FSETP.GTU.FTZ.AND P3, PT, R68, 20, PT ;  /* 0x41a000004400780b */ /* 0x000fe40003f7c000 */
[----:B------:R-:W-:Y:S02]  /*1e60*/  FSETP.GTU.FTZ.AND P2, PT, R63, 20, PT ;  /* 0x41a000003f00780b */ /* 0x000fe40003f5c000 */
[----:B------:R-:W-:Y:S02]  /*1e70*/  FSETP.GTU.FTZ.AND P1, PT, R62, 20, PT ;  /* 0x41a000003e00780b */ /* 0x000fe40003f3c000 */
[----:B------:R-:W-:Y:S01]  /*1e80*/  FSETP.GTU.FTZ.AND P6, PT, R61, 20, PT ;  /* 0x41a000003d00780b */ /* 0x000fe20003fdc000 */
[----:B----4-:R0:W-:Y:S04]  /*1e90*/  STS.U16 [R107], R26 ;  /* 0x0000001a6b007388 */ /* 0x0101e80000000400 */
[----:B------:R0:W-:Y:S04]  /*1ea0*/  STS.U16 [R106+0x40], R13 ;  /* 0x0000400d6a007388 */ /* 0x0001e80000000400 */
        /* <DEDUP_REMOVED lines=15> */
[----:B------:R0:W1:Y:S04]  /*1fa0*/  LDS.U16 R31, [R89] ;  /* 0x00000000591f7984 */ /* 0x0000680000000400 */
[----:B------:R0:W2:Y:S04]  /*1fb0*/  LDS.U16 R30, [R89+0x2] ;  /* 0x00000200591e7984 */ /* 0x0000a80000000400 */
[----:B------:R0:W3:Y:S04]  /*1fc0*/  LDS.U16 R29, [R89+0x4] ;  /* 0x00000400591d7984 */ /* 0x0000e80000000400 */
[----:B------:R0:W4:Y:S04]  /*1fd0*/  LDS.U16 R28, [R89+0x6] ;  /* 0x00000600591c7984 */ /* 0x0001280000000400 */
        /* <DEDUP_REMOVED lines=11> */
[----:B------:R0:W0:Y:S01]  /*2090*/  LDS.U16 R10, [R89+0x1e] ;  /* 0x00001e00590a7984 */ /* 0x0000220000000400 */
[----:B------:R-:W-:Y:S05]  /*20a0*/  @P5 BRA `(.L_x_2849) ;  /* 0x000001f000005947 */ /* 0x000fea0003800000 */
[----:B-1234-:R-:W-:Y:S01]  /*20b0*/  FMUL.FTZ R70, R70, 1.4426950216293334961 ;  /* 0x3fb8aa3b46467820 */ /* 0x01efe20000410000 */
        /* <DEDUP_REMOVED lines=30> */
.L_x_2849:
[----:B-1234-:R-:W-:Y:S05]  /*22a0*/  BSYNC B0 ;  /* 0x0000000000007941 */ /* 0x01efea0003800000 */
.L_x_2848:
        /* <DEDUP_REMOVED lines=36> */
.L_x_2851:
[----:B------:R-:W-:Y:S05]  /*24f0*/  BSYNC B0 ;  /* 0x0000000000007941 */ /* 0x000fea0003800000 */
.L_x_2850:
        /* <DEDUP_REMOVED lines=36> */
.L_x_2853:
[----:B------:R-:W-:Y:S05]  /*2740*/  BSYNC B0 ;  /* 0x0000000000007941 */ /* 0x000fea0003800000 */
.L_x_2852:
        /* <DEDUP_REMOVED lines=36> */
.L_x_2855:
[----:B------:R-:W-:Y:S05]  /*2990*/  BSYNC B0 ;  /* 0x0000000000007941 */ /* 0x000fea0003800000 */
.L_x_2854:
        /* <DEDUP_REMOVED lines=36> */
.L_x_2857:
[----:B------:R-:W-:Y:S05]  /*2be0*/  BSYNC B0 ;  /* 0x0000000000007941 */ /* 0x000fea0003800000 */
.L_x_2856:
        /* <DEDUP_REMOVED lines=36> */
.L_x_2859:
[----:B------:R-:W-:Y:S05]  /*2e30*/  BSYNC B0 ;  /* 0x0000000000007941 */ /* 0x000fea0003800000 */
.L_x_2858:
        /* <DEDUP_REMOVED lines=36> */
.L_x_2861:
[----:B------:R-:W-:Y:S05]  /*3080*/  BSYNC B0 ;  /* 0x0000000000007941 */ /* 0x000fea0003800000 */
.L_x_2860:
        /* <DEDUP_REMOVED lines=36> */
.L_x_2863:
[----:B------:R-:W-:Y:S05]  /*32d0*/  BSYNC B0 ;  /* 0x0000000000007941 */ /* 0x000fea0003800000 */
.L_x_2862:
        /* <DEDUP_REMOVED lines=36> */
.L_x_2865:
[----:B------:R-:W-:Y:S05]  /*3520*/  BSYNC B0 ;  /* 0x0000000000007941 */ /* 0x000fea0003800000 */
.L_x_2864:
        /* <DEDUP_REMOVED lines=36> */
.L_x_2867:
[----:B------:R-:W-:Y:S05]  /*3770*/  BSYNC B0 ;  /* 0x0000000000007941 */ /* 0x000fea0003800000 */
.L_x_2866:
[----:B------:R-:W-:Y:S01]  /*3780*/  BSSY B0, `(.L_x_2868) ;  /* 0x0000023000007945 */ /* 0x000fe20003800000 */
[----:B------:R-:W-:Y:S02]  /*3790*/  FSETP.GTU.FTZ.AND P2, PT, R51, 20, PT ;  /* 0x41a000003300780b */ /* 0x000fe40003f5c000 */
[----:B------:R-:W-:Y:S01]  /*37a0*/  PRMT R20, RZ, 0x7610, R20 ;  /* 0x00007610ff147816 */ /* 0x000fe20000000014 */
        /* <DEDUP_REMOVED lines=32> */
.L_x_2869:
[----:B------:R-:W-:Y:S05]  /*39b0*/  BSYNC B0 ;  /* 0x0000000000007941 */ /* 0x000fea0003800000 */
.L_x_2868:
[----:B------:R-:W-:Y:S01]  /*39c0*/  BSSY B0, `(.L_x_2870) ;  /* 0x0000021000007945 */ /* 0x000fe20003800000 */
        /* <DEDUP_REMOVED lines=32> */
.L_x_2871:
[----:B------:R-:W-:Y:S05]  /*3bd0*/  BSYNC B0 ;  /* 0x0000000000007941 */ /* 0x000fea0003800000 */
.L_x_2870:
[----:B------:R-:W-:Y:S01]  /*3be0*/  BSSY B0, `(.L_x_2872) ;  /* 0x0000021000007945 */ /* 0x000fe20003800000 */
        /* <DEDUP_REMOVED lines=32> */
.L_x_2873:
[----:B------:R-:W-:Y:S05]  /*3df0*/  BSYNC B0 ;  /* 0x0000000000007941 */ /* 0x000fea0003800000 */
.L_x_2872:
[----:B------:R-:W-:Y:S01]  /*3e00*/  BSSY B0, `(.L_x_2874) ;  /* 0x0000021000007945 */ /* 0x000fe20003800000 */
        /* <DEDUP_REMOVED lines=32> */
.L_x_2875:
[----:B------:R-:W-:Y:S05]  /*4010*/  BSYNC B0 ;  /* 0x0000000000007941 */ /* 0x000fea0003800000 */
.L_x_2874:
        /* <DEDUP_REMOVED lines=33> */
.L_x_2877:
[----:B------:R-:W-:Y:S05]  /*4230*/  BSYNC B0 ;  /* 0x0000000000007941 */ /* 0x000fea0003800000 */
.L_x_2876:
        /* <DEDUP_REMOVED lines=33> */
.L_x_2879:
[----:B------:R-:W-:Y:S05]  /*4450*/  BSYNC B0 ;  /* 0x0000000000007941 */ /* 0x000fea0003800000 */
.L_x_2878:
[----:B------:R-:W-:Y:S01]  /*4460*/  BAR.SYNC.DEFER_BLOCKING 0x0 ;  /* 0x0000000000007b1d */ /* 0x000fe20000010000 */
[----:B------:R-:W-:Y:S02]  /*4470*/  ISETP.GE.AND P1, PT, R134, R0, PT ;  /* 0x000000008600720c */ /* 0x000fe40003f26270 */
[----:B------:R-:W-:Y:S02]  /*4480*/  PRMT R32, RZ, 0x7610, R32 ;  /* 0x00007610ff207816 */ /* 0x000fe40000000020 */
[----:B------:R-:W-:-:S09]  /*4490*/  PRMT R33, RZ, 0x7610, R33 ;  /* 0x00007610ff217816 */ /* 0x000fd20000000021 */
        /* <DEDUP_REMOVED lines=16> */
[----:B------:R-:W2:Y:S01]  /*45a0*/  @!P2 LDG.E.U16 R25, [R8.64+-0x6c0] ;  /* 0xfff9400a0819a981 */ /* 0x000ea2000c1e1500 */
[----:B------:R-:W-:Y:S02]  /*45b0*/  PRMT R21, RZ, 0x7610, R21 ;  /* 0x00007610ff157816 */ /* 0x000fe40000000015 */
[----:B-1----:R-:W-:Y:S01]  /*45c0*/  PRMT R4, RZ, 0x7610, R4 ;  /* 0x00007610ff047816 */ /* 0x002fe20000000004 */
        /* <DEDUP_REMOVED lines=28> */
[----:B0-----:R-:W-:Y:S02]  /*4790*/  PRMT R42, RZ, 0x7610, R42 ;  /* 0x00007610ff2a7816 */ /* 0x001fe4000000002a */
        /* <DEDUP_REMOVED lines=30> */
[----:B------:R-:W0:Y:S04]  /*4980*/  LDS.U16 R9, [R89+0x2] ;  /* 0x0000020059097984 */ /* 0x000e280000000400 */
[----:B------:R-:W1:Y:S04]  /*4990*/  LDS.U16 R20, [R89+0x4] ;  /* 0x0000040059147984 */ /* 0x000e680000000400 */
[----:B------:R-:W-:Y:S04]  /*49a0*/  LDS.U16 R21, [R89+0x6] ;  /* 0x0000060059157984 */ /* 0x000fe80000000400 */
[----:B------:R-:W-:Y:S04]  /*49b0*/  LDS.U16 R22, [R89+0x8] ;  /* 0x0000080059167984 */ /* 0x000fe80000000400 */
[----:B------:R-:W-:Y:S04]  /*49c0*/  LDS.U16 R23, [R89+0xa] ;  /* 0x00000a0059177984 */ /* 0x000fe80000000400 */
[----:B------:R-:W2:Y:S04]  /*49d0*/  LDS.U16 R24, [R89+0xc] ;  /* 0x00000c0059187984 */ /* 0x000ea80000000400 */
[----:B------:R-:W-:Y:S04]  /*49e0*/  LDS.U16 R25, [R89+0xe] ;  /* 0x00000e0059197984 */ /* 0x000fe80000000400 */
[----:B------:R-:W-:Y:S04]  /*49f0*/  LDS.U16 R32, [R89+0x10] ;  /* 0x0000100059207984 */ /* 0x000fe80000000400 */
[----:B------:R-:W-:Y:S04]  /*4a00*/  LDS.U16 R33, [R89+0x12] ;  /* 0x0000120059217984 */ /* 0x000fe80000000400 */
[----:B------:R-:W3:Y:S04]  /*4a10*/  LDS.U16 R34, [R89+0x14] ;  /* 0x0000140059227984 */ /* 0x000ee80000000400 */
[----:B------:R-:W2:Y:S04]  /*4a20*/  LDS.U16 R35, [R89+0x16] ;  /* 0x0000160059237984 */ /* 0x000ea80000000400 */
[----:B------:R-:W0:Y:S04]  /*4a30*/  LDS.U16 R36, [R89+0x18] ;  /* 0x0000180059247984 */ /* 0x000e280000000400 */
[----:B------:R-:W0:Y:S04]  /*4a40*/  LDS.U16 R37, [R89+0x1a] ;  /* 0x00001a0059257984 */ /* 0x000e280000000400 */
[----:B------:R-:W-:Y:S04]  /*4a50*/  LDS.U16 R38, [R89+0x1c] ;  /* 0x00001c0059267984 */ /* 0x000fe80000000400 */
[----:B------:R-:W0:Y:S04]  /*4a60*/  LDS.U16 R39, [R89+0x1e] ;  /* 0x00001e0059277984 */ /* 0x000e280000000400 */
[----:B------:R-:W-:Y:S06]  /*4a70*/  BAR.SYNC.DEFER_BLOCKING 0x0 ;  /* 0x0000000000007b1d */ /* 0x000fec0000010000 */
[----:B------:R0:W4:Y:S01]  /*4a80*/  @!P0 LDG.E.U16 R40, [R2.64] ;  /* 0x0000000a02288981 */ /* 0x000122000c1e1500 */
[----:B------:R-:W-:-:S03]  /*4a90*/  ISETP.GE.AND P0, PT, R140, R0, PT ;  /* 0x000000008c00720c */ /* 0x000fc60003f06270 */
[----:B------:R1:W4:Y:S01]  /*4aa0*/  @!P1 LDG.E.U16 R41, [R6.64+-0x7c0] ;  /* 0xfff8400a06299981 */ /* 0x000322000c1e1500 */
[----:B------:R-:W-:-:S03]  /*4ab0*/  ISETP.GE.AND P1, PT, R139, R0, PT ;  /* 0x000000008b00720c */ /* 0x000fc60003f26270 */
[----:B------:R1:W4:Y:S04]  /*4ac0*/  @!P2 LDG.E.U16 R65, [R6.64+-0x540] ;  /* 0xfffac00a0641a981 */ /* 0x000328000c1e1500 */
[----:B------:R1:W4:Y:S04]  /*4ad0*/  @!P3 LDG.E.U16 R64, [R6.64+-0x500] ;  /* 0xfffb000a0640b981 */ /* 0x000328000c1e1500 */
[----:B------:R1:W4:Y:S01]  /*4ae0*/  @!P0 LDG.E.U16 R42, [R6.64+-0x780] ;  /* 0xfff8800a062a8981 */ /* 0x000322000c1e1500 */
        /* <DEDUP_REMOVED lines=9> */
[----:B------:R1:W4:Y:S06]  /*4b80*/  @!P6 LDG.E.U16 R129, [R6.64+-0x440] ;  /* 0xfffbc00a0681e981 */ /* 0x00032c000c1e1500 */
[----:B------:R1:W4:Y:S01]  /*4b90*/  @!P0 LDG.E.U16 R46, [R6.64+-0x680] ;  /* 0xfff9800a062e8981 */ /* 0x000322000c1e1500 */
[----:B------:R-:W-:-:S03]  /*4ba0*/  ISETP.GE.AND P0, PT, R130, R0, PT ;  /* 0x000000008200720c */ /* 0x000fc60003f06270 */
[----:B------:R1:W4:Y:S01]  /*4bb0*/  @!P1 LDG.E.U16 R47, [R6.64+-0x640] ;  /* 0xfff9c00a062f9981 */ /* 0x000322000c1e1500 */
[----:B------:R-:W-:Y:S02]  /*4bc0*/  ISETP.NE.AND P1, PT, R48, RZ, PT ;  /* 0x000000ff3000720c */ /* 0x000fe40003f25270 */
[----:B------:R-:W-:-:S07]  /*4bd0*/  PRMT R48, RZ, 0x7610, R48 ;  /* 0x00007610ff307816 */ /* 0x000fce0000000030 */
[----:B------:R1:W4:Y:S01]  /*4be0*/  @!P0 LDG.E.U16 R48, [R6.64+-0x600] ;  /* 0xfffa000a06308981 */ /* 0x000322000c1e1500 */
[----:B------:R-:W-:-:S03]  /*4bf0*/  ISETP.GE.AND P0, PT, R115, R0, PT ;  /* 0x000000007300720c */ /* 0x000fc60003f06270 */
[----:B------:R1:W4:Y:S10]  /*4c00*/  @!P1 LDG.E.U16 R50, [R6.64+-0x580] ;  /* 0xfffa800a06329981 */ /* 0x000334000c1e1500 */
[----:B------:R1:W4:Y:S01]  /*4c10*/  @!P0 LDG.E.U16 R49, [R6.64+-0x5c0] ;  /* 0xfffa400a06318981 */ /* 0x000322000c1e1500 */
[----:B0-----:R-:W-:-:S02]  /*4c20*/  PRMT R4, RZ, 0x5410, R9 ;  /* 0x00005410ff047816 */ /* 0x001fc40000000009 */
[----:B------:R-:W-:-:S03]  /*4c30*/  PRMT R5, RZ, 0x5410, R8 ;  /* 0x00005410ff057816 */ /* 0x000fc60000000008 */
[----:B------:R-:W-:Y:S01]  /*4c40*/  FMUL.FTZ R3, R4, -1.4426950216293334961 ;  /* 0xbfb8aa3b04037820 */ /* 0x000fe20000410000 */
[----:B-1----:R-:W-:Y:S02]  /*4c50*/  PRMT R6, RZ, 0x5410, R20 ;  /* 0x00005410ff067816 */ /* 0x002fe40000000014 */
[----:B--2---:R-:W-:Y:S02]  /*4c60*/  PRMT R20, RZ, 0x5410, R24 ;  /* 0x00005410ff147816 */ /* 0x004fe40000000018 */
[----:B------:R-:W-:Y:S01]  /*4c70*/  PRMT R7, RZ, 0x5410, R21 ;  /* 0x00005410ff077816 */ /* 0x000fe20000000015 */
[----:B------:R-:W-:Y:S01]  /*4c80*/  FMUL.FTZ R2, R5, -1.4426950216293334961 ;  /* 0xbfb8aa3b05027820 */ /* 0x000fe20000410000 */
[----:B---3--:R-:W-:Y:S01]  /*4c90*/  PRMT R24, RZ, 0x5410, R34 ;  /* 0x00005410ff187816 */ /* 0x008fe20000000022 */
[----:B------:R-:W-:Y:S01]  /*4ca0*/  FMUL.FTZ R21, R20, -1.4426950216293334961 ;  /* 0xbfb8aa3b14157820 */ /* 0x000fe20000410000 */
[----:B------:R-:W-:Y:S01]  /*4cb0*/  MUFU.EX2 R132, R3 ;  /* 0x0000000300847308 */ /* 0x000fe20000000800 */
[----:B------:R-:W-:-:S07]  /*4cc0*/  FMUL.FTZ R8, R6, -1.4426950216293334961 ;  /* 0xbfb8aa3b06087820 */ /* 0x000fce0000410000 */
[----:B------:R0:W-:Y:S08]  /*4cd0*/  MUFU.EX2 R158, R21 ;  /* 0x00000015009e7308 */ /* 0x0001f00000000800 */
[----:B------:R-:W1:Y:S01]  /*4ce0*/  MUFU.EX2 R128, R2 ;  /* 0x0000000200807308 */ /* 0x000e620000000800 */
[----:B0-----:R-:W-:Y:S01]  /*4cf0*/  PRMT R21, RZ, 0x5410, R25 ;  /* 0x00005410ff157816 */ /* 0x001fe20000000019 */
[----:B------:R-:W-:-:S06]  /*4d00*/  FMUL.FTZ R25, R24, -1.4426950216293334961 ;  /* 0xbfb8aa3b18197820 */ /* 0x000fcc0000410000 */
[----:B------:R0:W-:Y:S01]  /*4d10*/  MUFU.EX2 R133, R8 ;  /* 0x0000000800857308 */ /* 0x0001e20000000800 */
[----:B------:R-:W-:-:S07]  /*4d20*/  FMUL.FTZ R9, R7, -1.4426950216293334961 ;  /* 0xbfb8aa3b07097820 */ /* 0x000fce0000410000 */
[----:B------:R2:W-:Y:S01]  /*4d30*/  MUFU.EX2 R164, R25 ;  /* 0x0000001900a47308 */ /* 0x0005e20000000800 */
[----:B0-----:R-:W-:Y:S01]  /*4d40*/  PRMT R8, RZ, 0x5410, R22 ;  /* 0x00005410ff087816 */ /* 0x001fe20000000016 */
[----:B------:R-:W-:Y:S01]  /*4d50*/  FMUL.FTZ R22, R21, -1.4426950216293334961 ;  /* 0xbfb8aa3b15167820 */ /* 0x000fe20000410000 */
[----:B--2---:R-:W-:-:S05]  /*4d60*/  PRMT R25, RZ, 0x5410, R35 ;  /* 0x00005410ff197816 */ /* 0x004fca0000000023 */
[----:B------:R0:W-:Y:S02]  /*4d70*/  MUFU.EX2 R160, R22 ;  /* 0x0000001600a07308 */ /* 0x0001e40000000800 */
[----:B0-----:R-:W-:Y:S01]  /*4d80*/  PRMT R22, RZ, 0x5410, R32 ;  /* 0x00005410ff167816 */ /* 0x001fe20000000020 */
[----:B------:R-:W-:-:S05]  /*4d90*/  FMUL.FTZ R32, R25, -1.4426950216293334961 ;  /* 0xbfb8aa3b19207820 */ /* 0x000fca0000410000 */
[----:B------:R0:W-:Y:S08]  /*4da0*/  MUFU.EX2 R136, R9 ;  /* 0x0000000900887308 */ /* 0x0001f00000000800 */
[----:B------:R2:W-:Y:S01]  /*4db0*/  MUFU.EX2 R165, R32 ;  /* 0x0000002000a57308 */ /* 0x0005e20000000800 */
[----:B0-----:R-:W-:Y:S02]  /*4dc0*/  PRMT R9, RZ, 0x5410, R23 ;  /* 0x00005410ff097816 */ /* 0x001fe40000000017 */
[----:B--2---:R-:W-:Y:S01]  /*4dd0*/  PRMT R32, RZ, 0x5410, R36 ;  /* 0x00005410ff207816 */ /* 0x004fe20000000024 */
[----:B-1----:R-:W-:-:S02]  /*4de0*/  FADD.FTZ R36, R128, 1 ;  /* 0x3f80000080247421 */ /* 0x002fc40000010000 */
[----:B------:R-:W-:-:S04]  /*4df0*/  FMUL.FTZ R3, R9, -1.4426950216293334961 ;  /* 0xbfb8aa3b09037820 */ /* 0x000fc80000410000 */
[----:B------:R-:W-:Y:S01]  /*4e00*/  MUFU.RCP R36, R36 ;  /* 0x0000002400247308 */ /* 0x000fe20000001000 */
[----:B------:R-:W-:Y:S01]  /*4e10*/  FMUL.FTZ R2, R8, -1.4426950216293334961 ;  /* 0xbfb8aa3b08027820 */ /* 0x000fe20000410000 */
[----:B------:R-:W-:-:S06]  /*4e20*/  PRMT R23, RZ, 0x5410, R33 ;  /* 0x00005410ff177816 */ /* 0x000fcc0000000021 */
[----:B------:R-:W0:Y:S01]  /*4e30*/  MUFU.EX2 R156, R3 ;  /* 0x00000003009c7308 */ /* 0x000e220000000800 */
[----:B------:R-:W-:-:S05]  /*4e40*/  PRMT R33, RZ, 0x5410, R37 ;  /* 0x00005410ff217816 */ /* 0x000fca0000000025 */
[----:B------:R-:W-:Y:S02]  /*4e50*/  FMUL.FTZ R34, R33, -1.4426950216293334961 ;  /* 0xbfb8aa3b21227820 */ /* 0x000fe40000410000 */
[----:B------:R1:W2:Y:S01]  /*4e60*/  MUFU.EX2 R137, R2 ;  /* 0x0000000200897308 */ /* 0x0002a20000000800 */
[----:B------:R-:W-:Y:S01]  /*4e70*/  PRMT R35, RZ, 0x5410, R39 ;  /* 0x00005410ff237816 */ /* 0x000fe20000000027 */
[----:B------:R-:W-:Y:S02]  /*4e80*/  FADD.FTZ R39, R158, 1 ;  /* 0x3f8000009e277421 */ /* 0x000fe40000010000 */
[----:B-1----:R-:W-:-:S04]  /*4e90*/  FMUL.FTZ R2, R22, -1.4426950216293334961 ;  /* 0xbfb8aa3b16027820 */ /* 0x002fc80000410000 */
[----:B------:R1:W-:Y:S01]  /*4ea0*/  MUFU.EX2 R167, R34 ;  /* 0x0000002200a77308 */ /* 0x0003e20000000800 */
[----:B------:R-:W-:-:S07]  /*4eb0*/  FMUL.FTZ R37, R35, -1.4426950216293334961 ;  /* 0xbfb8aa3b23257820 */ /* 0x000fce0000410000 */
[----:B------:R3:W-:Y:S01]  /*4ec0*/  MUFU.EX2 R162, R2 ;  /* 0x0000000200a27308 */ /* 0x0007e20000000800 */
[----:B-1----:R-:W-:Y:S01]  /*4ed0*/  PRMT R34, RZ, 0x5410, R38 ;  /* 0x00005410ff227816 */ /* 0x002fe20000000026 */
[----:B0-----:R-:W-:Y:S02]  /*4ee0*/  FADD.FTZ R38, R156, 1 ;  /* 0x3f8000009c267421 */ /* 0x001fe40000010000 */
[----:B---3--:R-:W-:-:S04]  /*4ef0*/  FMUL.FTZ R2, R32, -1.4426950216293334961 ;  /* 0xbfb8aa3b20027820 */ /* 0x008fc80000410000 */
[----:B------:R-:W-:Y:S01]  /*4f00*/  MUFU.EX2 R166, R2 ;  /* 0x0000000200a67308 */ /* 0x000fe20000000800 */
[----:B------:R-:W-:-:S07]  /*4f10*/  FMUL.FTZ R3, R23, -1.4426950216293334961 ;  /* 0xbfb8aa3b17037820 */ /* 0x000fce0000410000 */
[----:B------:R2:W-:Y:S02]  /*4f20*/  MUFU.EX2 R2, R37 ;  /* 0x0000002500027308 */ /* 0x0005e40000000800 */
[----:B--2---:R-:W-:Y:S01]  /*4f30*/  FADD.FTZ R37, R137, 1 ;  /* 0x3f80000089257421 */ /* 0x004fe20000010000 */
[----:B----4-:R-:W-:Y:S04]  /*4f40*/  STS.U16 [R107], R40 ;  /* 0x000000286b007388 */ /* 0x010fe80000000400 */
[----:B------:R0:W-:Y:S04]  /*4f50*/  STS.U16 [R106+0x40], R41 ;  /* 0x000040296a007388 */ /* 0x0001e80000000400 */
        /* <DEDUP_REMOVED lines=8> */
[----:B------:R4:W-:Y:S04]  /*4fe0*/  STS.U16 [R97+0x280], R50 ;  /* 0x0002803261007388 */ /* 0x0009e80000000400 */
[----:B------:R-:W-:Y:S04]  /*4ff0*/  STS.U16 [R96+0x2c0], R65 ;  /* 0x0002c04160007388 */ /* 0x000fe80000000400 */
[----:B------:R-:W-:Y:S04]  /*5000*/  STS.U16 [R95+0x300], R64 ;  /* 0x000300405f007388 */ /* 0x000fe80000000400 */
[----:B------:R-:W-:Y:S04]  /*5010*/  STS.U16 [R94+0x340], R67 ;  /* 0x000340435e007388 */ /* 0x000fe80000000400 */
[----:B------:R-:W-:Y:S04]  /*5020*/  STS.U16 [R93+0x380], R66 ;  /* 0x000380425d007388 */ /* 0x000fe80000000400 */
[----:B------:R-:W-:Y:S01]  /*5030*/  STS.U16 [R92+0x3c0], R129 ;  /* 0x0003c0815c007388 */ /* 0x000fe20000000400 */
[----:B------:R-:W-:-:S06]  /*5040*/  NOP ;  /* 0x0000000000007918 */ /* 0x000fcc0000000000 */
[----:B------:R-:W4:Y:S04]  /*5050*/  LDS.U16 R44, [R89] ;  /* 0x00000000592c7984 */ /* 0x000f280000000400 */
[----:B------:R-:W4:Y:S04]  /*5060*/  LDS.U16 R46, [R89+0x4] ;  /* 0x00000400592e7984 */ /* 0x000f280000000400 */
[----:B------:R-:W4:Y:S01]  /*5070*/  LDS.U16 R45, [R89+0x2] ;  /* 0x00000200592d7984 */ /* 0x000f220000000400 */
[----:B0-----:R-:W-:-:S03]  /*5080*/  FADD.FTZ R41, R132, 1 ;  /* 0x3f80000084297421 */ /* 0x001fc60000010000 */
[----:B------:R-:W0:Y:S03]  /*5090*/  LDS.U16 R64, [R89+0x6] ;  /* 0x0000060059407984 */ /* 0x000e260000000400 */
[----:B------:R-:W4:Y:S01]  /*50a0*/  MUFU.RCP R41, R41 ;  /* 0x0000002900297308 */ /* 0x000f220000001000 */
[----:B-1----:R-:W-:Y:S01]  /*50b0*/  FADD.FTZ R43, R133, 1 ;  /* 0x3f800000852b7421 */ /* 0x002fe20000010000 */
[----:B------:R-:W1:Y:S01]  /*50c0*/  LDS.U16 R132, [R89+0xa] ;  /* 0x00000a0059847984 */ /* 0x000e620000000400 */
[----:B------:R-:W-:Y:S01]  /*50d0*/  FADD.FTZ R42, R136, 1 ;  /* 0x3f800000882a7421 */ /* 0x000fe20000010000 */
[----:B--2---:R-:W-:Y:S02]  /*50e0*/  PRMT R48, RZ, 0x5410, R29 ;  /* 0x00005410ff307816 */ /* 0x004fe4000000001d */
[----:B------:R-:W2:Y:S02]  /*50f0*/  LDS.U16 R66, [R89+0x8] ;  /* 0x0000080059427984 */ /* 0x000ea40000000400 */
[----:B------:R-:W4:Y:S01]  /*5100*/  MUFU.RCP R43, R43 ;  /* 0x0000002b002b7308 */ /* 0x000f220000001000 */
[----:B---3--:R-:W-:Y:S01]  /*5110*/  PRMT R49, RZ, 0x5410, R30 ;  /* 0x00005410ff317816 */ /* 0x008fe2000000001e */
[----:B------:R-:W-:Y:S01]  /*5120*/  FADD.FTZ R30, -R36, 1 ;  /* 0x3f800000241e7421 */ /* 0x000fe20000010100 */
[----:B----4-:R-:W-:Y:S01]  /*5130*/  PRMT R50, RZ, 0x5410, R31 ;  /* 0x00005410ff327816 */ /* 0x010fe2000000001f */
[----:B------:R-:W-:Y:S01]  /*5140*/  FADD.FTZ R40, R160, 1 ;  /* 0x3f800000a0287421 */ /* 0x000fe20000010000 */
[----:B------:R-:W3:Y:S01]  /*5150*/  LDS.U16 R156, [R89+0xc] ;  /* 0x00000c00599c7984 */ /* 0x000ee20000000400 */
[----:B------:R-:W-:-:S02]  /*5160*/  FADD.FTZ R29, -R41, 1 ;  /* 0x3f800000291d7421 */ /* 0x000fc40000010100 */
[----:B------:R-:W4:Y:S01]  /*5170*/  MUFU.RCP R42, R42 ;  /* 0x0000002a002a7308 */ /* 0x000f220000001000 */
[----:B------:R-:W0:Y:S01]  /*5180*/  LDS.U16 R158, [R89+0xe] ;  /* 0x00000e00599e7984 */ /* 0x000e220000000400 */
[----:B------:R-:W-:-:S03]  /*5190*/  FFMA.FTZ R47, R4, R29, 1 ;  /* 0x3f800000042f7423 */ /* 0x000fc6000001001d */
[----:B------:R-:W0:Y:S01]  /*51a0*/  LDS.U16 R160, [R89+0x10] ;  /* 0x0000100059a07984 */ /* 0x000e220000000400 */
[----:B------:R-:W-:Y:S01]  /*51b0*/  PRMT R29, RZ, 0x5410, R44 ;  /* 0x00005410ff1d7816 */ /* 0x000fe2000000002c */
[----:B------:R-:W-:Y:S01]  /*51c0*/  FFMA.FTZ R128, R5, R30, 1 ;  /* 0x3f80000005807423 */ /* 0x000fe2000001001e */
[----:B------:R-:W-:Y:S01]  /*51d0*/  PRMT R31, RZ, 0x5410, R46 ;  /* 0x00005410ff1f7816 */ /* 0x000fe2000000002e */
[----:B------:R-:W-:Y:S01]  /*51e0*/  FADD.FTZ R65, -R43, 1 ;  /* 0x3f8000002b417421 */ /* 0x000fe20000010100 */
[----:B------:R-:W-:Y:S01]  /*51f0*/  PRMT R30, RZ, 0x5410, R45 ;  /* 0x00005410ff1e7816 */ /* 0x000fe2000000002d */
[----:B------:R-:W-:Y:S02]  /*5200*/  FMUL.FTZ R45, R50, R29 ;  /* 0x0000001d322d7220 */ /* 0x000fe40000410000 */
[----:B------:R-:W-:Y:S02]  /*5210*/  FMUL.FTZ R46, R48, R31 ;  /* 0x0000001f302e7220 */ /* 0x000fe40000410000 */
[----:B------:R-:W-:-:S02]  /*5220*/  FMUL.FTZ R129, R36, R45 ;  /* 0x0000002d24817220 */ /* 0x000fc40000410000 */
[----:B------:R-:W-:Y:S02]  /*5230*/  FFMA.FTZ R65, R6, R65, 1 ;  /* 0x3f80000006417423 */ /* 0x000fe40000010041 */
[----:B------:R-:W-:Y:S02]  /*5240*/  FMUL.FTZ R46, R43, R46 ;  /* 0x0000002e2b2e7220 */ /* 0x000fe40000410000 */
[----:B------:R-:W-:Y:S01]  /*5250*/  FMUL.FTZ R44, R49, R30 ;  /* 0x0000001e312c7220 */ /* 0x000fe20000410000 */
[----:B------:R-:W0:Y:S01]  /*5260*/  MUFU.RCP R37, R37 ;  /* 0x0000002500257308 */ /* 0x000e220000001000 */
[----:B------:R-:W-:Y:S02]  /*5270*/  FMUL.FTZ R129, R129, R128 ;  /* 0x0000008081817220 */ /* 0x000fe40000410000 */
[----:B------:R-:W-:Y:S01]  /*5280*/  FMUL.FTZ R128, R46, R65 ;  /* 0x000000412e807220 */ /* 0x000fe20000410000 */
[----:B------:R-:W-:Y:S01]  /*5290*/  PRMT R65, RZ, 0x5410, R26 ;  /* 0x00005410ff417816 */ /* 0x000fe2000000001a */
[----:B------:R-:W-:-:S02]  /*52a0*/  FMUL.FTZ R44, R41, R44 ;  /* 0x0000002c292c7220 */ /* 0x000fc40000410000 */
[----:B----4-:R-:W-:Y:S01]  /*52b0*/  FADD.FTZ R26, -R42, 1 ;  /* 0x3f8000002a1a7421 */ /* 0x010fe20000010100 */
[----:B------:R-:W4:Y:S01]  /*52c0*/  MUFU.EX2 R163, R3 ;  /* 0x0000000300a37308 */ /* 0x000f220000000800 */
[----:B------:R-:W-:Y:S01]  /*52d0*/  FMUL.FTZ R168, R44, R47 ;  /* 0x0000002f2ca87220 */ /* 0x000fe20000410000 */
[----:B------:R-:W-:Y:S01]  /*52e0*/  PRMT R47, RZ, 0x5410, R28 ;  /* 0x00005410ff2f7816 */ /* 0x000fe2000000001c */
[----:B------:R-:W-:-:S05]  /*52f0*/  FFMA.FTZ R136, R7, R26, 1 ;  /* 0x3f80000007887423 */ /* 0x000fca000001001a */
[----:B------:R-:W1:Y:S01]  /*5300*/  MUFU.RCP R38, R38 ;  /* 0x0000002600267308 */ /* 0x000e620000001000 */
[----:B0-----:R-:W-:Y:S01]  /*5310*/  PRMT R26, RZ, 0x5410, R64 ;  /* 0x00005410ff1a7816 */ /* 0x001fe20000000040 */
[----:B------:R-:W-:-:S06]  /*5320*/  FADD.FTZ R162, R162, 1 ;  /* 0x3f800000a2a27421 */ /* 0x000fcc0000010000 */
[----:B------:R-:W0:Y:S01]  /*5330*/  MUFU.RCP R39, R39 ;  /* 0x0000002700277308 */ /* 0x000e220000001000 */
[----:B------:R-:W-:-:S07]  /*5340*/  FMUL.FTZ R133, R47, R26 ;  /* 0x0000001a2f857220 */ /* 0x000fce0000410000 */
[----:B------:R-:W0:Y:S01]  /*5350*/  MUFU.RCP R40, R40 ;  /* 0x0000002800287308 */ /* 0x000e220000001000 */
[----:B-1----:R-:W-:Y:S01]  /*5360*/  PRMT R28, RZ, 0x5410, R132 ;  /* 0x00005410ff1c7816 */ /* 0x002fe20000000084 */
[----:B------:R-:W-:Y:S01]  /*5370*/  FMUL.FTZ R133, R42, R133 ;  /* 0x000000852a857220 */ /* 0x000fe20000410000 */
[----:B------:R-:W-:Y:S01]  /*5380*/  PRMT R46, RZ, 0x5410, R27 ;  /* 0x00005410ff2e7816 */ /* 0x000fe2000000001b */
[----:B------:R-:W-:Y:S02]  /*5390*/  FADD.FTZ R27, -R37, 1 ;  /* 0x3f800000251b7421 */ /* 0x000fe40000010100 */
[----:B----4-:R-:W-:Y:S02]  /*53a0*/  FADD.FTZ R44, R163, 1 ;  /* 0x3f800000a32c7421 */ /* 0x010fe40000010000 */
[----:B------:R1:W4:Y:S01]  /*53b0*/  MUFU.RCP R45, R162 ;  /* 0x000000a2002d7308 */ /* 0x0003220000001000 */
[----:B------:R-:W-:Y:S02]  /*53c0*/  FMUL.FTZ R3, R34, -1.4426950216293334961 ;  /* 0xbfb8aa3b22037820 */ /* 0x000fe40000410000 */
[----:B------:R-:W-:Y:S01]  /*53d0*/  FMUL.FTZ R163, R65, R28 ;  /* 0x0000001c41a37220 */ /* 0x000fe20000410000 */
[----:B------:R-:W-:Y:S01]  /*53e0*/  PRMT R132, RZ, 0x5410, R17 ;  /* 0x00005410ff847816 */ /* 0x000fe20000000011 */
[----:B------:R-:W-:Y:S01]  /*53f0*/  FFMA.FTZ R137, R8, R27, 1 ;  /* 0x3f80000008897423 */ /* 0x000fe2000001001b */
[----:B--2---:R-:W-:Y:S01]  /*5400*/  PRMT R27, RZ, 0x5410, R66 ;  /* 0x00005410ff1b7816 */ /* 0x004fe20000000042 */
[----:B------:R-:W-:-:S02]  /*5410*/  FMUL.FTZ R173, R133, R136 ;  /* 0x0000008885ad7220 */ /* 0x000fc40000410000 */
[----:B-1----:R-:W-:Y:S01]  /*5420*/  FADD.FTZ R162, -R38, 1 ;  /* 0x3f80000026a27421 */ /* 0x002fe20000010100 */
[----:B------:R-:W-:Y:S01]  /*5430*/  PRMT R133, RZ, 0x5410, R18 ;  /* 0x00005410ff857816 */ /* 0x000fe20000000012 */
[----:B0-----:R-:W-:Y:S02]  /*5440*/  FADD.FTZ R17, -R39, 1 ;  /* 0x3f80000027117421 */ /* 0x001fe40000010100 */
[----:B------:R-:W-:Y:S02]  /*5450*/  FFMA.FTZ R162, R9, R162, 1 ;  /* 0x3f80000009a27423 */ /* 0x000fe400000100a2 */
[----:B------:R-:W-:Y:S02]  /*5460*/  FADD.FTZ R18, -R40, 1 ;  /* 0x3f80000028127421 */ /* 0x000fe40000010100 */
[----:B------:R-:W-:Y:S01]  /*5470*/  FMUL.FTZ R163, R38, R163 ;  /* 0x000000a326a37220 */ /* 0x000fe20000410000 */
[----:B------:R-:W0:Y:S01]  /*5480*/  MUFU.EX2 R3, R3 ;  /* 0x0000000300037308 */ /* 0x000e220000000800 */
[----:B------:R-:W-:Y:S01]  /*5490*/  FADD.FTZ R136, R167, 1 ;  /* 0x3f800000a7887421 */ /* 0x000fe20000010000 */
[----:B------:R-:W-:Y:S01]  /*54a0*/  PRMT R66, RZ, 0x5410, R19 ;  /* 0x00005410ff427816 */ /* 0x000fe20000000013 */
[----:B------:R-:W-:-:S02]  /*54b0*/  FMUL.FTZ R64, R46, R27 ;  /* 0x0000001b2e407220 */ /* 0x000fc40000410000 */
[----:B------:R-:W-:Y:S01]  /*54c0*/  FFMA.FTZ R167, R20, R17, 1 ;  /* 0x3f80000014a77423 */ /* 0x000fe20000010011 */
[----:B---3--:R-:W-:Y:S01]  /*54d0*/  PRMT R17, RZ, 0x5410, R156 ;  /* 0x00005410ff117816 */ /* 0x008fe2000000009c */
[----:B------:R-:W-:Y:S01]  /*54e0*/  FFMA.FTZ R172, R21, R18, 1 ;  /* 0x3f80000015ac7423 */ /* 0x000fe20000010012 */
[----:B------:R-:W-:Y:S01]  /*54f0*/  PRMT R18, RZ, 0x5410, R158 ;  /* 0x00005410ff127816 */ /* 0x000fe2000000009e */
[----:B------:R-:W-:Y:S01]  /*5500*/  FADD.FTZ R165, R165, 1 ;  /* 0x3f800000a5a57421 */ /* 0x000fe20000010000 */
[----:B------:R-:W-:Y:S01]  /*5510*/  PRMT R19, RZ, 0x5410, R160 ;  /* 0x00005410ff137816 */ /* 0x000fe200000000a0 */
[----:B------:R-:W-:Y:S02]  /*5520*/  FMUL.FTZ R175, R163, R162 ;  /* 0x000000a2a3af7220 */ /* 0x000fe40000410000 */
[----:B------:R-:W1:Y:S01]  /*5530*/  LDS.U16 R162, [R89+0x14] ;  /* 0x0000140059a27984 */ /* 0x000e620000000400 */
[----:B------:R-:W-:Y:S02]  /*5540*/  FADD.FTZ R67, R164, 1 ;  /* 0x3f800000a4437421 */ /* 0x000fe40000010000 */
[----:B------:R-:W-:Y:S01]  /*5550*/  FMUL.FTZ R164, R37, R64 ;  /* 0x0000004025a47220 */ /* 0x000fe20000410000 */
[----:B------:R-:W2:Y:S01]  /*5560*/  LDS.U16 R163, [R89+0x12] ;  /* 0x0000120059a37984 */ /* 0x000ea20000000400 */
[----:B------:R3:W0:Y:S01]  /*5570*/  MUFU.RCP R64, R165 ;  /* 0x000000a500407308 */ /* 0x0006220000001000 */
[----:B----4-:R-:W-:-:S02]  /*5580*/  FADD.FTZ R171, -R45, 1 ;  /* 0x3f8000002dab7421 */ /* 0x010fc40000010100 */
[----:B------:R-:W-:Y:S02]  /*5590*/  FMUL.FTZ R156, R66, R17 ;  /* 0x00000011429c7220 */ /* 0x000fe40000410000 */
[----:B------:R-:W-:Y:S02]  /*55a0*/  FMUL.FTZ R169, R133, R18 ;  /* 0x0000001285a97220 */ /* 0x000fe40000410000 */
[----:B------:R-:W-:Y:S01]  /*55b0*/  FMUL.FTZ R158, R132, R19 ;  /* 0x00000013849e7220 */ /* 0x000fe20000410000 */
[----:B---3--:R-:W3:Y:S01]  /*55c0*/  LDS.U16 R165, [R89+0x16] ;  /* 0x0000160059a57984 */ /* 0x008ee20000000400 */
[----:B------:R-:W-:Y:S02]  /*55d0*/  FMUL.FTZ R156, R39, R156 ;  /* 0x0000009c279c7220 */ /* 0x000fe40000410000 */
[----:B------:R-:W-:Y:S02]  /*55e0*/  FFMA.FTZ R171, R22, R171, 1 ;  /* 0x3f80000016ab7423 */ /* 0x000fe400000100ab */
[----:B------:R-:W-:-:S02]  /*55f0*/  FMUL.FTZ R169, R40, R169 ;  /* 0x000000a928a97220 */ /* 0x000fc40000410000 */
[----:B------:R-:W-:Y:S02]  /*5600*/  FMUL.FTZ R158, R45, R158 ;  /* 0x0000009e2d9e7220 */ /* 0x000fe40000410000 */
[----:B------:R-:W-:Y:S02]  /*5610*/  FMUL.FTZ R164, R164, R137 ;  /* 0x00000089a4a47220 */ /* 0x000fe40000410000 */
[----:B------:R-:W-:Y:S02]  /*5620*/  FMUL.FTZ R170, R156, R167 ;  /* 0x000000a79caa7220 */ /* 0x000fe40000410000 */
[----:B------:R-:W-:Y:S02]  /*5630*/  FMUL.FTZ R177, R169, R172 ;  /* 0x000000aca9b17220 */ /* 0x000fe40000410000 */
[----:B------:R-:W-:Y:S01]  /*5640*/  FADD.FTZ R137, R166, 1 ;  /* 0x3f800000a6897421 */ /* 0x000fe20000010000 */
[----:B------:R-:W-:Y:S01]  /*5650*/  LDS.U16 R169, [R89+0x1a] ;  /* 0x00001a0059a97984 */ /* 0x000fe20000000400 */
[----:B0-----:R-:W-:-:S02]  /*5660*/  FADD.FTZ R167, R3, 1 ;  /* 0x3f80000003a77421 */ /* 0x001fc40000010000 */
[----:B------:R-:W-:Y:S01]  /*5670*/  FMUL.FTZ R172, R158, R171 ;  /* 0x000000ab9eac7220 */ /* 0x000fe20000410000 */
[----:B------:R-:W0:Y:S04]  /*5680*/  LDS.U16 R166, [R89+0x18] ;  /* 0x0000180059a67984 */ /* 0x000e280000000400 */
[----:B------:R-:W4:Y:S04]  /*5690*/  LDS.U16 R3, [R89+0x1c] ;  /* 0x00001c0059037984 */ /* 0x000f280000000400 */
[----:B------:R-:W0:Y:S01]  /*56a0*/  LDS.U16 R171, [R89+0x1e] ;  /* 0x00001e0059ab7984 */ /* 0x000e220000000400 */
[----:B------:R-:W1:Y:S01]  /*56b0*/  MUFU.RCP R67, R67 ;  /* 0x0000004300437308 */ /* 0x000e620000001000 */
[----:B------:R-:W-:-:S07]  /*56c0*/  FADD.FTZ R156, -R64, 1 ;  /* 0x3f800000409c7421 */ /* 0x000fce0000010100 */
[----:B------:R-:W2:Y:S01]  /*56d0*/  MUFU.RCP R137, R137 ;  /* 0x0000008900897308 */ /* 0x000ea20000001000 */
[----:B------:R-:W-:Y:S01]  /*56e0*/  FADD.FTZ R160, R2, 1 ;  /* 0x3f80000002a07421 */ /* 0x000fe20000010000 */
[----:B------:R-:W-:Y:S01]  /*56f0*/  PRMT R15, RZ, 0x5410, R15 ;  /* 0x00005410ff0f7816 */ /* 0x000fe2000000000f */
[----:B------:R-:W-:-:S05]  /*5700*/  FFMA.FTZ R174, R25, R156, 1 ;  /* 0x3f80000019ae7423 */ /* 0x000fca000001009c */
[----:B------:R-:W0:Y:S01]  /*5710*/  MUFU.RCP R44, R44 ;  /* 0x0000002c002c7308 */ /* 0x000e220000001000 */
[----:B-1----:R-:W-:Y:S01]  /*5720*/  PRMT R156, RZ, 0x5410, R162 ;  /* 0x00005410ff9c7816 */ /* 0x002fe200000000a2 */
[----:B------:R-:W-:Y:S01]  /*5730*/  FADD.FTZ R179, -R67, 1 ;  /* 0x3f80000043b37421 */ /* 0x000fe20000010100 */
[----:B------:R-:W-:Y:S02]  /*5740*/  PRMT R16, RZ, 0x5410, R16 ;  /* 0x00005410ff107816 */ /* 0x000fe40000000010 */
[----:B------:R-:W-:Y:S01]  /*5750*/  PRMT R14, RZ, 0x5410, R14 ;  /* 0x00005410ff0e7816 */ /* 0x000fe2000000000e */
[----:B------:R-:W-:Y:S02]  /*5760*/  FMUL.FTZ R162, R15, R156 ;  /* 0x0000009c0fa27220 */ /* 0x000fe40000410000 */
[----:B------:R-:W1:Y:S01]  /*5770*/  MUFU.RCP R136, R136 ;  /* 0x0000008800887308 */ /* 0x000e620000001000 */
[----:B--2---:R-:W-:Y:S01]  /*5780*/  FADD.FTZ R183, -R137, 1 ;  /* 0x3f80000089b77421 */ /* 0x004fe20000010100 */
[----:B------:R-:W-:-:S02]  /*5790*/  PRMT R163, RZ, 0x5410, R163 ;  /* 0x00005410ffa37816 */ /* 0x000fc400000000a3 */
[----:B---3--:R-:W-:-:S04]  /*57a0*/  PRMT R165, RZ, 0x5410, R165 ;  /* 0x00005410ffa57816 */ /* 0x008fc800000000a5 */
[----:B------:R-:W2:Y:S01]  /*57b0*/  MUFU.RCP R167, R167 ;  /* 0x000000a700a77308 */ /* 0x000ea20000001000 */
[----:B------:R-:W-:-:S07]  /*57c0*/  FFMA.FTZ R181, R24, R179, 1 ;  /* 0x3f80000018b57423 */ /* 0x000fce00000100b3 */
[----:B------:R-:W3:Y:S01]  /*57d0*/  MUFU.RCP R160, R160 ;  /* 0x000000a000a07308 */ /* 0x000ee20000001000 */
[----:B------:R-:W-:Y:S02]  /*57e0*/  FFMA.FTZ R185, R32, R183, 1 ;  /* 0x3f80000020b97423 */ /* 0x000fe400000100b7 */
[----:B------:R-:W-:Y:S02]  /*57f0*/  FMUL.FTZ R162, R67, R162 ;  /* 0x000000a243a27220 */ /* 0x000fe40000410000 */
[----:B0-----:R-:W-:Y:S02]  /*5800*/  FADD.FTZ R2, -R44, 1 ;  /* 0x3f8000002c027421 */ /* 0x001fe40000010100 */
[----:B------:R-:W-:Y:S02]  /*5810*/  FMUL.FTZ R179, R16, R163 ;  /* 0x000000a310b37220 */ /* 0x000fe40000410000 */
[----:B------:R-:W-:Y:S01]  /*5820*/  FMUL.FTZ R183, R14, R165 ;  /* 0x000000a50eb77220 */ /* 0x000fe20000410000 */
[----:B------:R-:W-:Y:S01]  /*5830*/  PRMT R13, RZ, 0x5410, R13 ;  /* 0x00005410ff0d7816 */ /* 0x000fe2000000000d */
[----:B------:R-:W-:Y:S01]  /*5840*/  FMUL.FTZ R181, R162, R181 ;  /* 0x000000b5a2b57220 */ /* 0x000fe20000410000 */
[----:B------:R-:W-:Y:S01]  /*5850*/  PRMT R158, RZ, 0x5410, R166 ;  /* 0x00005410ff9e7816 */ /* 0x000fe200000000a6 */
[----:B------:R-:W-:Y:S01]  /*5860*/  FFMA.FTZ R2, R23, R2, 1 ;  /* 0x3f80000017027423 */ /* 0x000fe20000010002 */
[----:B------:R-:W-:Y:S01]  /*5870*/  PRMT R12, RZ, 0x5410, R12 ;  /* 0x00005410ff0c7816 */ /* 0x000fe2000000000c */
[----:B------:R-:W-:Y:S01]  /*5880*/  FMUL.FTZ R179, R44, R179 ;  /* 0x000000b32cb37220 */ /* 0x000fe20000410000 */
[----:B------:R-:W-:Y:S01]  /*5890*/  PRMT R11, RZ, 0x5410, R11 ;  /* 0x00005410ff0b7816 */ /* 0x000fe2000000000b */
[----:B------:R-:W-:Y:S01]  /*58a0*/  FMUL.FTZ R183, R64, R183 ;  /* 0x000000b740b77220 */ /* 0x000fe20000410000 */
[----:B------:R-:W-:-:S02]  /*58b0*/  PRMT R10, RZ, 0x5410, R10 ;  /* 0x00005410ff0a7816 */ /* 0x000fc4000000000a */
[----:B------:R-:W-:Y:S02]  /*58c0*/  PRMT R169, RZ, 0x5410, R169 ;  /* 0x00005410ffa97816 */ /* 0x000fe400000000a9 */
[----:B----4-:R-:W-:Y:S02]  /*58d0*/  PRMT R162, RZ, 0x5410, R3 ;  /* 0x00005410ffa27816 */ /* 0x010fe40000000003 */
[----:B------:R-:W-:Y:S01]  /*58e0*/  PRMT R171, RZ, 0x5410, R171 ;  /* 0x00005410ffab7816 */ /* 0x000fe200000000ab */
[----:B------:R-:W-:Y:S01]  /*58f0*/  FMUL.FTZ R179, R179, R2 ;  /* 0x00000002b3b37220 */ /* 0x000fe20000410000 */
[----:B------:R-:W-:Y:S01]  /*5900*/  F2FP.BF16.PACK_AB R178, R168, R129 ;  /* 0x00000081a8b2723e */ /* 0x000fe200000010ff */
[----:B------:R-:W-:Y:S01]  /*5910*/  BAR.SYNC.DEFER_BLOCKING 0x0 ;  /* 0x0000000000007b1d */ /* 0x000fe20000010000 */
[----:B------:R-:W-:Y:S02]  /*5920*/  FMUL.FTZ R174, R183, R174 ;  /* 0x000000aeb7ae7220 */ /* 0x000fe40000410000 */
[----:B------:R-:W-:-:S02]  /*5930*/  FMUL.FTZ R166, R13, R158 ;  /* 0x0000009e0da67220 */ /* 0x000fc40000410000 */
[----:B-1----:R-:W-:Y:S02]  /*5940*/  FADD.FTZ R2, -R136, 1 ;  /* 0x3f80000088027421 */ /* 0x002fe40000010100 */
[----:B--2---:R-:W-:Y:S02]  /*5950*/  FADD.FTZ R129, -R167, 1 ;  /* 0x3f800000a7817421 */ /* 0x004fe40000010100 */
[----:B---3--:R-:W-:Y:S02]  /*5960*/  FADD.FTZ R176, -R160, 1 ;  /* 0x3f800000a0b07421 */ /* 0x008fe40000010100 */
[----:B------:R-:W-:Y:S02]  /*5970*/  FMUL.FTZ R3, R12, R169 ;  /* 0x000000a90c037220 */ /* 0x000fe40000410000 */
[----:B------:R-:W-:Y:S02]  /*5980*/  FMUL.FTZ R168, R11, R162 ;  /* 0x000000a20ba87220 */ /* 0x000fe40000410000 */
[----:B------:R-:W-:-:S02]  /*5990*/  FMUL.FTZ R183, R10, R171 ;  /* 0x000000ab0ab77220 */ /* 0x000fc40000410000 */
[----:B------:R-:W-:Y:S02]  /*59a0*/  FMUL.FTZ R166, R137, R166 ;  /* 0x000000a689a67220 */ /* 0x000fe40000410000 */
[----:B------:R-:W-:Y:S02]  /*59b0*/  FFMA.FTZ R2, R33, R2, 1 ;  /* 0x3f80000021027423 */ /* 0x000fe40000010002 */
        /* <DEDUP_REMOVED lines=8> */
[----:B------:R-:W-:Y:S01]  /*5a40*/  FMUL.FTZ R176, R183, R176 ;  /* 0x000000b0b7b07220 */ /* 0x000fe20000410000 */
[----:B------:R-:W-:Y:S02]  /*5a50*/  F2FP.BF16.PACK_AB R128, R173, R128 ;  /* 0x00000080ad80723e */ /* 0x000fe400000010ff */
[----:B------:R-:W-:-:S02]  /*5a60*/  PRMT R2, R178, 0x7632, R2 ;  /* 0x00007632b2027816 */ /* 0x000fc40000000002 */
[----:B------:R-:W-:Y:S02]  /*5a70*/  F2FP.BF16.PACK_AB R164, R175, R164 ;  /* 0x000000a4afa4723e */ /* 0x000fe400000010ff */
[----:B------:R-:W-:Y:S02]  /*5a80*/  ISETP.NE.AND P6, PT, R149, RZ, PT ;  /* 0x000000ff9500720c */ /* 0x000fe40003fc5270 */
[----:B------:R-:W-:Y:S02]  /*5a90*/  F2FP.BF16.PACK_AB R170, R177, R170 ;  /* 0x000000aab1aa723e */ /* 0x000fe400000010ff */
[----:B------:R-:W-:Y:S02]  /*5aa0*/  F2FP.BF16.PACK_AB R172, R179, R172 ;  /* 0x000000acb3ac723e */ /* 0x000fe400000010ff */
[----:B------:R-:W-:Y:S02]  /*5ab0*/  F2FP.BF16.PACK_AB R174, R174, R181 ;  /* 0x000000b5aeae723e */ /* 0x000fe400000010ff */
[----:B------:R-:W-:-:S02]  /*5ac0*/  F2FP.BF16.PACK_AB R3, R3, R166 ;  /* 0x000000a60303723e */ /* 0x000fc400000010ff */
[----:B------:R-:W-:Y:S01]  /*5ad0*/  F2FP.BF16.PACK_AB R129, R176, R129 ;  /* 0x00000081b081723e */ /* 0x000fe200000010ff */
[----:B------:R0:W-:Y:S01]  /*5ae0*/  STS.U16 [R89+0x2], R2 ;  /* 0x0000020259007388 */ /* 0x0001e20000000400 */
[----:B------:R-:W-:Y:S02]  /*5af0*/  PRMT R168, R128, 0x7632, R168 ;  /* 0x0000763280a87816 */ /* 0x000fe400000000a8 */
[----:B------:R-:W-:Y:S01]  /*5b00*/  PRMT R173, R164, 0x7632, R173 ;  /* 0x00007632a4ad7816 */ /* 0x000fe200000000ad */
[----:B------:R1:W-:Y:S01]  /*5b10*/  STS.U16 [R89+0x4], R128 ;  /* 0x0000048059007388 */ /* 0x0003e20000000400 */
[----:B------:R-:W-:Y:S02]  /*5b20*/  PRMT R175, R172, 0x7632, R175 ;  /* 0x00007632acaf7816 */ /* 0x000fe400000000af */
[----:B------:R-:W-:Y:S01]  /*5b30*/  PRMT R166, R129, 0x7632, R166 ;  /* 0x0000763281a67816 */ /* 0x000fe200000000a6 */
[----:B------:R2:W-:Y:S01]  /*5b40*/  STS.U16 [R89+0x8], R164 ;  /* 0x000008a459007388 */ /* 0x0005e20000000400 */
[----:B0-----:R-:W-:-:S02]  /*5b50*/  PRMT R2, R170, 0x7632, R2 ;  /* 0x00007632aa027816 */ /* 0x001fc40000000002 */
[----:B-1----:R-:W-:Y:S02]  /*5b60*/  PRMT R128, R174, 0x7632, R128 ;  /* 0x00007632ae807816 */ /* 0x002fe40000000080 */
[----:B--2---:R-:W-:Y:S01]  /*5b70*/  PRMT R164, R3, 0x7632, R164 ;  /* 0x0000763203a47816 */ /* 0x004fe200000000a4 */
[----:B------:R-:W-:Y:S04]  /*5b80*/  STS.U16 [R89], R178 ;  /* 0x000000b259007388 */ /* 0x000fe80000000400 */
        /* <DEDUP_REMOVED lines=31> */
[----:B------:R-:W4:Y:S01]  /*5d80*/  LDS R172, [0x840] ;  /* 0x00084000ffac7984 */ /* 0x000f220000000800 */
[----:B0-----:R-:W-:Y:S01]  /*5d90*/  IMAD R128, R152, c[0x0][0x2e8], RZ ;  /* 0x0000ba0098807a24 */ /* 0x001fe200078e02ff */
[----:B------:R-:W-:-:S03]  /*5da0*/  P2R R2, PR, RZ, 0x40 ;  /* 0x00000040ff027803 */ /* 0x000fc60000000000 */
[----:B-1----:R-:W-:-:S04]  /*5db0*/  IMAD.WIDE.U32 R2, R157, c[0x0][0x2e8], RZ ;  /* 0x0000ba009d027a25 */ /* 0x002fc800078e00ff */
[----:B------:R-:W-:-:S04]  /*5dc0*/  IMAD R205, R157, c[0x0][0x2ec], R128 ;  /* 0x0000bb009dcd7a24 */ /* 0x000fc800078e0280 */
[----:B------:R-:W-:Y:S02]  /*5dd0*/  IMAD.IADD R3, R3, 0x1, R205 ;  /* 0x0000000103037824 */ /* 0x000fe400078e02cd */
[----:B------:R-:W-:Y:S02]  /*5de0*/  IMAD R128, R154, c[0x0][0x2f0], RZ ;  /* 0x0000bc009a807a24 */ /* 0x000fe400078e02ff */
[----:B------:R-:W-:Y:S01]  /*5df0*/  IMAD.WIDE.U32 R2, R161, c[0x0][0x2f0], R2 ;  /* 0x0000bc00a1027a25 */ /* 0x000fe200078e0002 */
[----:B--2---:R-:W-:-:S03]  /*5e00*/  LEA R129, P0, R116, c[0x0][0x338], 0x1 ;  /* 0x0000ce0074817a11 */ /* 0x004fc600078008ff */
[----:B---3--:R-:W-:Y:S01]  /*5e10*/  IMAD R166, R161, c[0x0][0x2f4], R128 ;  /* 0x0000bd00a1a67a24 */ /* 0x008fe200078e0280 */
[----:B------:R-:W-:Y:S02]  /*5e20*/  IADD3 R128, P1, R72, R2, RZ ;  /* 0x0000000248807210 */ /* 0x000fe40007f3e0ff */
[----:B------:R-:W-:Y:S02]  /*5e30*/  LEA.HI.X R164, R116, c[0x0][0x33c], R117, 0x1, P0 ;  /* 0x0000cf0074a47a11 */ /* 0x000fe400000f0c75 */
[----:B------:R-:W-:Y:S02]  /*5e40*/  IADD3.X R3, R71, R166, R3, P1, !PT ;  /* 0x000000a647037210 */ /* 0x000fe40000ffe403 */
[----:B------:R-:W-:Y:S02]  /*5e50*/  LEA R2, P4, R128, R129, 0x1 ;  /* 0x0000008180027211 */ /* 0x000fe400078808ff */
[----:B----4-:R-:W-:Y:S02]  /*5e60*/  ISETP.GE.AND P3, PT, R116, R172, PT ;  /* 0x000000ac7400720c */ /* 0x010fe40003f66270 */
[----:B------:R-:W-:Y:S01]  /*5e70*/  LEA.HI.X R3, R128, R164, R3, 0x1, P4 ;  /* 0x000000a480037211 */ /* 0x000fe200020f0c03 */
[----:B------:R-:W-:Y:S01]  /*5e80*/  BSSY B0, `(.L_x_2880) ;  /* 0x0000014000007945 */ /* 0x000fe20003800000 */
[----:B------:R-:W-:Y:S01]  /*5e90*/  IADD3 R128, P4, R116, R124, RZ ;  /* 0x0000007c74807210 */ /* 0x000fe20007f9e0ff */
[----:B------:R-:W-:Y:S01]  /*5ea0*/  FMUL.FTZ R164, R5, R36 ;  /* 0x0000002405a47220 */ /* 0x000fe20000410000 */
[-C--:B------:R-:W-:Y:S01]  /*5eb0*/  ISETP.GE.AND P2, PT, R140, R172.reuse, PT ;  /* 0x000000ac8c00720c */ /* 0x080fe20003f46270 */
[----:B------:R-:W-:Y:S01]  /*5ec0*/  FMUL.FTZ R166, R4, R41 ;  /* 0x0000002904a67220 */ /* 0x000fe20000410000 */
[-C--:B------:R-:W-:Y:S01]  /*5ed0*/  ISETP.GE.AND P0, PT, R139, R172.reuse, PT ;  /* 0x000000ac8b00720c */ /* 0x080fe20003f06270 */
[----:B------:R-:W-:Y:S01]  /*5ee0*/  FMUL.FTZ R168, R6, R43 ;  /* 0x0000002b06a87220 */ /* 0x000fe20000410000 */
[----:B------:R-:W-:Y:S01]  /*5ef0*/  ISETP.GE.AND P1, PT, R138, R172, PT ;  /* 0x000000ac8a00720c */ /* 0x000fe20003f26270 */
[----:B------:R-:W-:Y:S01]  /*5f00*/  FMUL.FTZ R170, R7, R42 ;  /* 0x0000002a07aa7220 */ /* 0x000fe20000410000 */
[----:B------:R-:W-:Y:S01]  /*5f10*/  IADD3.X R129, R117, R125, RZ, P4, !PT ;  /* 0x0000007d75817210 */ /* 0x000fe200027fe4ff */
        /* <DEDUP_REMOVED lines=10> */
.L_x_2881:
[----:B------:R-:W-:Y:S05]  /*5fc0*/  BSYNC B0 ;  /* 0x0000000000007941 */ /* 0x000fea0003800000 */
.L_x_2880:
[----:B------:R1:W-:Y:S01]  /*5fd0*/  @!P2 STG.E.U16 [R2.64+-0x780], R177 ;  /* 0xfff880b10200a986 */ /* 0x0003e2000c10150a */
[-C--:B------:R-:W-:Y:S01]  /*5fe0*/  ISETP.GE.AND P2, PT, R134, R172.reuse, PT ;  /* 0x000000ac8600720c */ /* 0x080fe20003f46270 */
[----:B------:R-:W-:Y:S01]  /*5ff0*/  FMUL.FTZ R8, R8, R37 ;  /* 0x0000002508087220 */ /* 0x000fe20000410000 */
[-C--:B------:R-:W-:Y:S01]  /*6000*/  ISETP.GE.AND P3, PT, R131, R172.reuse, PT ;  /* 0x000000ac8300720c */ /* 0x080fe20003f66270 */
[----:B------:R1:W-:Y:S01]  /*6010*/  @!P0 STG.E.U16 [R2.64+-0x740], R179 ;  /* 0xfff8c0b302008986 */ /* 0x0003e2000c10150a */
[----:B------:R-:W-:Y:S01]  /*6020*/  ISETP.GE.AND P0, PT, R135, R172, PT ;  /* 0x000000ac8700720c */ /* 0x000fe20003f06270 */
[----:B------:R-:W-:Y:S01]  /*6030*/  FMUL.FTZ R9, R9, R38 ;  /* 0x0000002609097220 */ /* 0x000fe20000410000 */
[-C--:B------:R-:W-:Y:S01]  /*6040*/  ISETP.GE.AND P4, PT, R130, R172.reuse, PT ;  /* 0x000000ac8200720c */ /* 0x080fe20003f86270 */
[----:B------:R1:W-:Y:S01]  /*6050*/  @!P1 STG.E.U16 [R2.64+-0x700], R181 ;  /* 0xfff900b502009986 */ /* 0x0003e2000c10150a */
[-C--:B------:R-:W-:Y:S01]  /*6060*/  ISETP.GE.AND P5, PT, R115, R172.reuse, PT ;  /* 0x000000ac7300720c */ /* 0x080fe20003fa6270 */
[----:B------:R-:W-:Y:S01]  /*6070*/  FMUL.FTZ R20, R20, R39 ;  /* 0x0000002714147220 */ /* 0x000fe20000410000 */
        /* <DEDUP_REMOVED lines=21> */
[----:B------:R-:W-:Y:S01]  /*61d0*/  ISETP.NE.U32.AND P0, PT, RZ, c[0x0][0x270], PT ;  /* 0x00009c00ff007a0c */ /* 0x000fe20003f05070 */
[----:B------:R-:W-:Y:S02]  /*61e0*/  FMUL.FTZ R167, R34, R167 ;  /* 0x000000a722a77220 */ /* 0x000fe40000410000 */
[----:B------:R1:W-:Y:S01]  /*61f0*/  @!P4 STG.E.U16 [R2.64+-0x500], R197 ;  /* 0xfffb00c50200c986 */ /* 0x0003e2000c10150a */
[----:B------:R-:W-:Y:S01]  /*6200*/  ISETP.NE.AND.EX P0, PT, RZ, c[0x0][0x274], PT, P0 ;  /* 0x00009d00ff007a0c */ /* 0x000fe20003f05300 */
[----:B------:R-:W-:Y:S02]  /*6210*/  FMUL.FTZ R35, R35, R160 ;  /* 0x000000a023237220 */ /* 0x000fe40000410000 */
[----:B------:R1:W-:Y:S01]  /*6220*/  @!P5 STG.E.U16 [R2.64+-0x4c0], R199 ;  /* 0xfffb40c70200d986 */ /* 0x0003e2000c10150a */
[----:B------:R-:W-:Y:S02]  /*6230*/  FMUL.FTZ R50, R50, R164 ;  /* 0x000000a432327220 */ /* 0x000fe40000410000 */
[----:B------:R-:W-:Y:S01]  /*6240*/  FMUL.FTZ R49, R49, R166 ;  /* 0x000000a631317220 */ /* 0x000fe20000410000 */
[----:B------:R1:W-:Y:S01]  /*6250*/  @!P1 STG.E.U16 [R2.64+-0x480], R201 ;  /* 0xfffb80c902009986 */ /* 0x0003e2000c10150a */
[----:B------:R-:W-:-:S02]  /*6260*/  FMUL.FTZ R48, R48, R168 ;  /* 0x000000a830307220 */ /* 0x000fc40000410000 */
[----:B------:R-:W-:Y:S01]  /*6270*/  FMUL.FTZ R47, R47, R170 ;  /* 0x000000aa2f2f7220 */ /* 0x000fe20000410000 */
[----:B------:R1:W-:Y:S01]  /*6280*/  @!P2 STG.E.U16 [R2.64+-0x7c0], R175 ;  /* 0xfff840af0200a986 */ /* 0x0003e2000c10150a */
[----:B------:R-:W-:Y:S02]  /*6290*/  FMUL.FTZ R46, R46, R8 ;  /* 0x000000082e2e7220 */ /* 0x000fe40000410000 */
[----:B------:R-:W-:Y:S01]  /*62a0*/  FMUL.FTZ R45, R65, R9 ;  /* 0x00000009412d7220 */ /* 0x000fe20000410000 */
[----:B------:R1:W-:Y:S01]  /*62b0*/  @!P3 STG.E.U16 [R2.64+-0x440], R203 ;  /* 0xfffbc0cb0200b986 */ /* 0x0003e2000c10150a */
        /* <DEDUP_REMOVED lines=10> */
[----:B------:R-:W-:Y:S05]  /*6360*/  @!P0 BRA `(.L_x_2882) ;  /* 0x000007f000008947 */ /* 0x000fea0003800000 */
[----:B-1----:R-:W-:Y:S01]  /*6370*/  BAR.SYNC.DEFER_BLOCKING 0x0 ;  /* 0x0000000000007b1d */ /* 0x002fe20000010000 */
[----:B------:R-:W-:Y:S02]  /*6380*/  FMUL.FTZ R29, R164, R29 ;  /* 0x0000001da41d7220 */ /* 0x000fe40000410000 */
[----:B------:R-:W-:Y:S02]  /*6390*/  FMUL.FTZ R30, R166, R30 ;  /* 0x0000001ea61e7220 */ /* 0x000fe40000410000 */
[----:B------:R-:W-:Y:S01]  /*63a0*/  FMUL.FTZ R31, R168, R31 ;  /* 0x0000001fa81f7220 */ /* 0x000fe20000410000 */
[----:B------:R-:W-:Y:S01]  /*63b0*/  BSSY B0, `(.L_x_2883) ;  /* 0x000005f000007945 */ /* 0x000fe20003800000 */
[----:B------:R-:W-:Y:S01]  /*63c0*/  FMUL.FTZ R26, R170, R26 ;  /* 0x0000001aaa1a7220 */ /* 0x000fe20000410000 */
[----:B------:R-:W-:Y:S01]  /*63d0*/  F2FP.BF16.PACK_AB R29, R30, R29 ;  /* 0x0000001d1e1d723e */ /* 0x000fe200000010ff */
[----:B------:R-:W-:-:S02]  /*63e0*/  FMUL.FTZ R8, R8, R27 ;  /* 0x0000001b08087220 */ /* 0x000fc40000410000 */
        /* <DEDUP_REMOVED lines=23> */
[----:B0-----:R-:W-:Y:S02]  /*6560*/  PRMT R6, R2, 0x7632, R6 ;  /* 0x0000763202067816 */ /* 0x001fe40000000006 */
[----:B------:R-:W-:Y:S01]  /*6570*/  F2FP.BF16.PACK_AB R35, R35, R162 ;  /* 0x000000a22323723e */ /* 0x000fe200000010ff */
[----:B------:R-:W-:Y:S01]  /*6580*/  STS.U16 [R89], R29 ;  /* 0x0000001d59007388 */ /* 0x000fe20000000400 */
[----:B-1----:R-:W-:Y:S02]  /*6590*/  PRMT R3, R17, 0x7632, R3 ;  /* 0x0000763211037816 */ /* 0x002fe40000000003 */
[----:B--2---:R-:W-:Y:S01]  /*65a0*/  PRMT R4, R24, 0x7632, R4 ;  /* 0x0000763218047816 */ /* 0x004fe20000000004 */
[----:B------:R-:W-:Y:S01]  /*65b0*/  STS.U16 [R89+0x4], R26 ;  /* 0x0000041a59007388 */ /* 0x000fe20000000400 */
[----:B------:R-:W-:Y:S02]  /*65c0*/  PRMT R7, R35, 0x7632, R7 ;  /* 0x0000763223077816 */ /* 0x000fe40000000007 */
[----:B---3--:R-:W-:Y:S01]  /*65d0*/  PRMT R5, R32, 0x7632, R5 ;  /* 0x0000763220057816 */ /* 0x008fe20000000005 */
[----:B------:R-:W-:Y:S04]  /*65e0*/  STS.U16 [R89+0x8], R8 ;  /* 0x0000080859007388 */ /* 0x000fe80000000400 */
[----:B------:R-:W-:Y:S04]  /*65f0*/  STS.U16 [R89+0xc], R17 ;  /* 0x00000c1159007388 */ /* 0x000fe80000000400 */
[----:B------:R-:W-:Y:S04]  /*6600*/  STS.U16 [R89+0xe], R3 ;  /* 0x00000e0359007388 */ /* 0x000fe80000000400 */
[----:B------:R0:W-:Y:S04]  /*6610*/  STS.U16 [R89+0x10], R2 ;  /* 0x0000100259007388 */ /* 0x0001e80000000400 */
[----:B------:R-:W-:Y:S04]  /*6620*/  STS.U16 [R89+0x12], R6 ;  /* 0x0000120659007388 */ /* 0x000fe80000000400 */
[----:B------:R-:W-:Y:S01]  /*6630*/  STS.U16 [R89+0x14], R24 ;  /* 0x0000141859007388 */ /* 0x000fe20000000400 */
[----:B0-----:R-:W-:-:S03]  /*6640*/  IMAD.WIDE.U32 R2, R157, c[0x0][0x210], RZ ;  /* 0x000084009d027a25 */ /* 0x001fc600078e00ff */
[----:B------:R0:W-:Y:S04]  /*6650*/  STS.U16 [R89+0x16], R4 ;  /* 0x0000160459007388 */ /* 0x0001e80000000400 */
[----:B------:R-:W-:Y:S04]  /*6660*/  STS.U16 [R89+0x18], R32 ;  /* 0x0000182059007388 */ /* 0x000fe80000000400 */
[----:B------:R1:W-:Y:S01]  /*6670*/  STS.U16 [R89+0x1a], R5 ;  /* 0x00001a0559007388 */ /* 0x0003e20000000400 */
[----:B0-----:R-:W-:-:S03]  /*6680*/  IMAD R4, R152, c[0x0][0x210], RZ ;  /* 0x0000840098047a24 */ /* 0x001fc600078e02ff */
[----:B------:R-:W-:Y:S04]  /*6690*/  STS.U16 [R89+0x1c], R35 ;  /* 0x00001c2359007388 */ /* 0x000fe80000000400 */
[----:B------:R0:W-:Y:S01]  /*66a0*/  STS.U16 [R89+0x1e], R7 ;  /* 0x00001e0759007388 */ /* 0x0001e20000000400 */
[----:B------:R-:W-:-:S06]  /*66b0*/  NOP ;  /* 0x0000000000007918 */ /* 0x000fcc0000000000 */
[----:B------:R-:W-:Y:S01]  /*66c0*/  LDS.U16 R9, [R107] ;  /* 0x000000006b097984 */ /* 0x000fe20000000400 */
[----:B-1----:R-:W-:Y:S01]  /*66d0*/  LEA R5, P4, R116, c[0x0][0x270], 0x1 ;  /* 0x00009c0074057a11 */ /* 0x002fe200078808ff */
[----:B0-----:R-:W-:Y:S02]  /*66e0*/  IMAD R7, R157, c[0x0][0x214], R4 ;  /* 0x000085009d077a24 */ /* 0x001fe400078e0204 */
[----:B------:R-:W-:Y:S01]  /*66f0*/  LDS.U16 R11, [R106+0x40] ;  /* 0x000040006a0b7984 */ /* 0x000fe20000000400 */
[----:B------:R-:W-:-:S03]  /*6700*/  IMAD R4, R154, c[0x0][0x218], RZ ;  /* 0x000086009a047a24 */ /* 0x000fc600078e02ff */
[----:B------:R-:W-:Y:S01]  /*6710*/  LDS.U16 R13, [R105+0x80] ;  /* 0x00008000690d7984 */ /* 0x000fe20000000400 */
[----:B------:R-:W-:Y:S01]  /*6720*/  IADD3 R3, R3, R7, RZ ;  /* 0x0000000703037210 */ /* 0x000fe20007ffe0ff */
[C---:B------:R-:W-:Y:S02]  /*6730*/  IMAD R4, R161.reuse, c[0x0][0x21c], R4 ;  /* 0x00008700a1047a24 */ /* 0x040fe400078e0204 */
[----:B------:R-:W-:Y:S02]  /*6740*/  LDS.U16 R15, [R104+0xc0] ;  /* 0x0000c000680f7984 */ /* 0x000fe40000000400 */
[----:B------:R-:W-:Y:S02]  /*6750*/  IMAD.WIDE.U32 R2, R161, c[0x0][0x218], R2 ;  /* 0x00008600a1027a25 */ /* 0x000fe400078e0002 */
        /* <DEDUP_REMOVED lines=14> */
[----:B0-----:R-:W-:-:S04]  /*6840*/  IADD3 R0, P0, R72, R2, RZ ;  /* 0x0000000248007210 */ /* 0x001fc80007f1e0ff */
[----:B------:R-:W-:Y:S02]  /*6850*/  IADD3.X R3, R71, R4, R3, P0, !PT ;  /* 0x0000000447037210 */ /* 0x000fe400007fe403 */
[----:B------:R-:W-:Y:S02]  /*6860*/  LEA.HI.X R4, R116, c[0x0][0x274], R117, 0x1, P4 ;  /* 0x00009d0074047a11 */ /* 0x000fe400020f0c75 */
[----:B------:R-:W-:-:S04]  /*6870*/  LEA R2, P4, R0, R5, 0x1 ;  /* 0x0000000500027211 */ /* 0x000fc800078808ff */
[----:B------:R-:W-:Y:S01]  /*6880*/  LEA.HI.X R3, R0, R4, R3, 0x1, P4 ;  /* 0x0000000400037211 */ /* 0x000fe200020f0c03 */
[----:B------:R-:W0:Y:S02]  /*6890*/  LDS R8, [0x840] ;  /* 0x00084000ff087984 */ /* 0x000e240000000800 */
[-C--:B0-----:R-:W-:Y:S02]  /*68a0*/  ISETP.GE.AND P3, PT, R116, R8.reuse, PT ;  /* 0x000000087400720c */ /* 0x081fe40003f66270 */
[-C--:B------:R-:W-:Y:S02]  /*68b0*/  ISETP.GE.AND P0, PT, R140, R8.reuse, PT ;  /* 0x000000088c00720c */ /* 0x080fe40003f06270 */
[-C--:B------:R-:W-:Y:S02]  /*68c0*/  ISETP.GE.AND P1, PT, R139, R8.reuse, PT ;  /* 0x000000088b00720c */ /* 0x080fe40003f26270 */
[----:B------:R-:W-:-:S07]  /*68d0*/  ISETP.GE.AND P2, PT, R138, R8, PT ;  /* 0x000000088a00720c */ /* 0x000fce0003f46270 */
[----:B------:R-:W-:Y:S05]  /*68e0*/  @P3 BRA `(.L_x_2884) ;  /* 0x000000b000003947 */ /* 0x000fea0003800000 */
[----:B------:R-:W-:Y:S01]  /*68f0*/  MOV R4, R128 ;  /* 0x0000008000047202 */ /* 0x000fe20000000f00 */
[----:B------:R-:W-:Y:S02]  /*6900*/  IMAD.MOV.U32 R5, RZ, RZ, R129 ;  /* 0x000000ffff057224 */ /* 0x000fe400078e0081 */
[----:B------:R-:W-:Y:S02]  /*6910*/  IMAD R0, R154, c[0x0][0x218], RZ ;  /* 0x000086009a007a24 */ /* 0x000fe400078e02ff */
[----:B------:R-:W-:-:S05]  /*6920*/  IMAD.WIDE.U32 R4, R157, c[0x0][0x210], R4 ;  /* 0x000084009d047a25 */ /* 0x000fca00078e0004 */
[----:B------:R-:W-:Y:S01]  /*6930*/  IADD3 R5, R7, R5, RZ ;  /* 0x0000000507057210 */ /* 0x000fe20007ffe0ff */
[----:B------:R-:W-:-:S04]  /*6940*/  IMAD R7, R161, c[0x0][0x21c], R0 ;  /* 0x00008700a1077a24 */ /* 0x000fc800078e0200 */
[----:B------:R-:W-:-:S05]  /*6950*/  IMAD.WIDE.U32 R4, R161, c[0x0][0x218], R4 ;  /* 0x00008600a1047a25 */ /* 0x000fca00078e0004 */
[----:B------:R-:W-:Y:S02]  /*6960*/  IADD3 R5, R5, R7, RZ ;  /* 0x0000000705057210 */ /* 0x000fe40007ffe0ff */
[----:B------:R-:W-:-:S04]  /*6970*/  LEA R6, P3, R4, c[0x0][0x270], 0x1 ;  /* 0x00009c0004067a11 */ /* 0x000fc800078608ff */
[----:B------:R-:W-:-:S05]  /*6980*/  LEA.HI.X R7, R4, c[0x0][0x274], R5, 0x1, P3 ;  /* 0x00009d0004077a11 */ /* 0x000fca00018f0c05 */
[----:B------:R0:W-:Y:S04]  /*6990*/  STG.E.U16 [R6.64], R9 ;  /* 0x0000000906007986 */ /* 0x0001e8000c10150a */
.L_x_2884:
[----:B------:R-:W-:Y:S05]  /*69a0*/  BSYNC B0 ;  /* 0x0000000000007941 */ /* 0x000fea0003800000 */
.L_x_2883:
[----:B------:R1:W-:Y:S01]  /*69b0*/  @!P0 STG.E.U16 [R2.64+-0x780], R13 ;  /* 0xfff8800d02008986 */ /* 0x0003e2000c10150a */
[-C--:B------:R-:W-:Y:S02]  /*69c0*/  ISETP.GE.AND P0, PT, R135, R8.reuse, PT ;  /* 0x000000088700720c */ /* 0x080fe40003f06270 */
[-C--:B------:R-:W-:Y:S01]  /*69d0*/  ISETP.GE.AND P3, PT, R130, R8.reuse, PT ;  /* 0x000000088200720c */ /* 0x080fe20003f66270 */
[----:B------:R1:W-:Y:S01]  /*69e0*/  @!P1 STG.E.U16 [R2.64+-0x740], R15 ;  /* 0xfff8c00f02009986 */ /* 0x0003e2000c10150a */
[-C--:B------:R-:W-:Y:S02]  /*69f0*/  ISETP.GE.AND P1, PT, R134, R8.reuse, PT ;  /* 0x000000088600720c */ /* 0x080fe40003f26270 */
[-C--:B------:R-:W-:Y:S01]  /*6a00*/  ISETP.GE.AND P4, PT, R115, R8.reuse, PT ;  /* 0x000000087300720c */ /* 0x080fe20003f86270 */
[----:B------:R1:W-:Y:S01]  /*6a10*/  @!P2 STG.E.U16 [R2.64+-0x700], R17 ;  /* 0xfff900110200a986 */ /* 0x0003e2000c10150a */
[-C--:B------:R-:W-:Y:S02]  /*6a20*/  ISETP.GE.AND P2, PT, R131, R8.reuse, PT ;  /* 0x000000088300720c */ /* 0x080fe40003f46270 */
        /* <DEDUP_REMOVED lines=19> */
.L_x_2882:
[----:B-1----:R-:W-:Y:S01]  /*6b60*/  PRMT R0, RZ, 0x5410, R88 ;  /* 0x00005410ff007816 */ /* 0x002fe20000000058 */
[----:B------:R-:W-:Y:S01]  /*6b70*/  BAR.SYNC.DEFER_BLOCKING 0x0 ;  /* 0x0000000000007b1d */ /* 0x000fe20000010000 */
[----:B------:R-:W-:Y:S01]  /*6b80*/  PRMT R2, RZ, 0x5410, R87 ;  /* 0x00005410ff027816 */ /* 0x000fe20000000057 */
[----:B------:R-:W-:Y:S01]  /*6b90*/  HFMA2.MMA R19, -RZ, RZ, 0, 0 ;  /* 0x00000000ff137435 */ /* 0x000fe200000001ff */
[CC--:B-----5:R-:W-:Y:S01]  /*6ba0*/  FMUL.FTZ R35, R50.reuse, R159.reuse ;  /* 0x0000009f32237220 */ /* 0x0e0fe20000410000 */
[----:B------:R-:W-:Y:S01]  /*6bb0*/  CS2R R16, SRZ ;  /* 0x0000000000107805 */ /* 0x000fe2000001ff00 */
[----:B------:R-:W-:Y:S01]  /*6bc0*/  FFMA.FTZ R0, R50, R0, R153 ;  /* 0x0000000032007223 */ /* 0x000fe20000010099 */
[----:B------:R-:W-:Y:S01]  /*6bd0*/  PRMT R153, RZ, 0x5410, R73 ;  /* 0x00005410ff997816 */ /* 0x000fe20000000049 */
[CC--:B------:R-:W-:Y:S01]  /*6be0*/  FMUL.FTZ R32, R49.reuse, R159.reuse ;  /* 0x0000009f31207220 */ /* 0x0c0fe20000410000 */
[----:B------:R-:W-:Y:S01]  /*6bf0*/  CS2R R14, SRZ ;  /* 0x00000000000e7805 */ /* 0x000fe2000001ff00 */
        /* <DEDUP_REMOVED lines=9> */
[----:B0-----:R-:W-:Y:S01]  /*6c90*/  CS2R R8, SRZ ;  /* 0x0000000000087805 */ /* 0x001fe2000001ff00 */
        /* <DEDUP_REMOVED lines=38> */
[----:B------:R-:W-:Y:S01]  /*6f00*/  MOV R2, RZ ;  /* 0x000000ff00027202 */ /* 0x000fe20000000f00 */
[----:B------:R-:W-:-:S10]  /*6f10*/  FFMA.FTZ R153, R34, R153, R3 ;  /* 0x0000009922997223 */ /* 0x000fd40000010003 */
[----:B------:R-:W-:Y:S05]  /*6f20*/  @!P0 BRA `(.L_x_2885) ;  /* 0x00003a5000008947 */ /* 0x000fea0003800000 */
[----:B------:R-:W-:Y:S01]  /*6f30*/  IADD3 R0, R108, -0x1, RZ ;  /* 0xffffffff6c007810 */ /* 0x000fe20007ffe0ff */
[----:B------:R-:W-:Y:S01]  /*6f40*/  CS2R R16, SRZ ;  /* 0x0000000000107805 */ /* 0x000fe2000001ff00 */
[----:B------:R-:W-:Y:S01]  /*6f50*/  MOV R19, RZ ;  /* 0x000000ff00137202 */ /* 0x000fe20000000f00 */
[----:B------:R-:W-:Y:S01]  /*6f60*/  CS2R R14, SRZ ;  /* 0x00000000000e7805 */ /* 0x000fe2000001ff00 */
[----:B------:R-:W-:Y:S01]  /*6f70*/  LEA.HI R2, R0, R0, RZ, 0x1 ;  /* 0x0000000000027211 */ /* 0x000fe200078f08ff */
[----:B------:R-:W-:Y:S01]  /*6f80*/  CS2R R12, SRZ ;  /* 0x00000000000c7805 */ /* 0x000fe2000001ff00 */
[----:B------:R-:W-:Y:S01]  /*6f90*/  CS2R R10, SRZ ;  /* 0x00000000000a7805 */ /* 0x000fe2000001ff00 */
[----:B------:R-:W-:Y:S01]  /*6fa0*/  CS2R R8, SRZ ;  /* 0x0000000000087805 */ /* 0x000fe2000001ff00 */
[----:B------:R-:W-:Y:S01]  /*6fb0*/  LOP3.LUT R5, R2, 0xfffffe, RZ, 0xc0, !PT ;  /* 0x00fffffe02057812 */ /* 0x000fe200078ec0ff */
[----:B------:R-:W-:Y:S01]  /*6fc0*/  CS2R R6, SRZ ;  /* 0x0000000000067805 */ /* 0x000fe2000001ff00 */
[----:B------:R-:W-:Y:S01]  /*6fd0*/  CS2R R2, SRZ ;  /* 0x0000000000027805 */ /* 0x000fe2000001ff00 */
[----:B------:R-:W-:-:S02]  /*6fe0*/  UMOV UR5, URZ ;  /* 0x0000003f00057c82 */ /* 0x000fc40008000000 */
[----:B------:R-:W-:Y:S01]  /*6ff0*/  IMAD.IADD R0, R0, 0x1, -R5 ;  /* 0x0000000100007824 */ /* 0x000fe200078e0a05 */
[----:B------:R-:W-:Y:S01]  /*7000*/  UMOV UR6, URZ ;  /* 0x0000003f00067c82 */ /* 0x000fe20008000000 */
[----:B------:R-:W-:Y:S02]  /*7010*/  CS2R R4, SRZ ;  /* 0x0000000000047805 */ /* 0x000fe4000001ff00 */
.L_x_2933:
[----:B------:R-:W-:Y:S01]  /*7020*/  IMAD R64, R154, c[0x0][0x180], RZ ;  /* 0x000060009a407a24 */ /* 0x000fe200078e02ff */
[----:B------:R-:W-:Y:S01]  /*7030*/  SHF.R.S32.HI R172, RZ, 0x1f, R3 ;  /* 0x0000001fffac7819 */ /* 0x000fe20000011403 */
[C---:B------:R-:W-:Y:S01]  /*7040*/  IMAD.WIDE.U32 R136, R161.reuse, c[0x0][0x180], RZ ;  /* 0x00006000a1887a25 */ /* 0x040fe200078e00ff */
[----:B------:R-:W-:Y:S02]  /*7050*/  PRMT R158, RZ, 0x7610, R158 ;  /* 0x00007610ff9e7816 */ /* 0x000fe4000000009e */
[----:B------:R-:W-:Y:S01]  /*7060*/  PRMT R163, RZ, 0x7610, R163 ;  /* 0x00007610ffa37816 */ /* 0x000fe200000000a3 */
[----:B------:R-:W-:Y:S01]  /*7070*/  IMAD R65, R161, c[0x0][0x184], R64 ;  /* 0x00006100a1417a24 */ /* 0x000fe200078e0240 */
[----:B------:R-:W-:Y:S01]  /*7080*/  PRMT R160, RZ, 0x7610, R160 ;  /* 0x00007610ffa07816 */ /* 0x000fe200000000a0 */
[C---:B------:R-:W-:Y:S01]  /*7090*/  IMAD R132, R172.reuse, c[0x0][0x1c0], RZ ;  /* 0x00007000ac847a24 */ /* 0x040fe200078e02ff */
[----:B------:R-:W-:Y:S01]  /*70a0*/  PRMT R165, RZ, 0x7610, R165 ;  /* 0x00007610ffa57816 */ /* 0x000fe200000000a5 */
[----:B------:R-:W-:Y:S01]  /*70b0*/  IMAD R64, R172, c[0x0][0x188], RZ ;  /* 0x00006200ac407a24 */ /* 0x000fe200078e02ff */
[----:B------:R-:W-:Y:S01]  /*70c0*/  IADD3 R137, R137, R65, RZ ;  /* 0x0000004189897210 */ /* 0x000fe20007ffe0ff */
[----:B------:R-:W-:Y:S01]  /*70d0*/  IMAD.WIDE.U32 R66, R3, c[0x0][0x1c0], R116 ;  /* 0x0000700003427a25 */ /* 0x000fe200078e0074 */
[----:B------:R-:W-:-:S02]  /*70e0*/  PRMT R162, RZ, 0x7610, R162 ;  /* 0x00007610ffa27816 */ /* 0x000fc400000000a2 */
[----:B------:R-:W-:Y:S01]  /*70f0*/  PRMT R167, RZ, 0x7610, R167 ;  /* 0x00007610ffa77816 */ /* 0x000fe200000000a7 */
[C---:B------:R-:W-:Y:S02]  /*7100*/  IMAD R65, R3.reuse, c[0x0][0x1c4], R132 ;  /* 0x0000710003417a24 */ /* 0x040fe400078e0284 */
[----:B------:R-:W-:Y:S01]  /*7110*/  IMAD R133, R3, c[0x0][0x18c], R64 ;  /* 0x0000630003857a24 */ /* 0x000fe200078e0240 */
[----:B------:R-:W-:Y:S01]  /*7120*/  LEA R64, P1, R66, R148, 0x1 ;  /* 0x0000009442407211 */ /* 0x000fe200078208ff */
[----:B------:R-:W-:Y:S02]  /*7130*/  IMAD.IADD R65, R67, 0x1, R65 ;  /* 0x0000000143417824 */ /* 0x000fe400078e0241 */
[----:B------:R-:W-:-:S03]  /*7140*/  IMAD.WIDE.U32 R136, R3, c[0x0][0x188], R136 ;  /* 0x0000620003887a25 */ /* 0x000fc600078e0088 */
[----:B------:R-:W-:Y:S02]  /*7150*/  LEA.HI.X R65, R66, R146, R65, 0x1, P1 ;  /* 0x0000009242417211 */ /* 0x000fe400008f0c41 */
[----:B------:R-:W-:Y:S02]  /*7160*/  IADD3 R66, -R124, c[0x0][0x168], RZ ;  /* 0x00005a007c427a10 */ /* 0x000fe40007ffe1ff */
[----:B------:R-:W-:Y:S02]  /*7170*/  IADD3 R67, R137, R133, RZ ;  /* 0x0000008589437210 */ /* 0x000fe40007ffe0ff */
[-C--:B------:R-:W-:Y:S02]  /*7180*/  ISETP.GE.AND P1, PT, R116, R66.reuse, PT ;  /* 0x000000427400720c */ /* 0x080fe40003f26270 */
[----:B------:R-:W-:Y:S02]  /*7190*/  ISETP.GE.AND P2, PT, R141, R66, PT ;  /* 0x000000428d00720c */ /* 0x000fe40003f46270 */
[----:B------:R-:W-:-:S02]  /*71a0*/  LEA R132, P0, R136, c[0x0][0x220], 0x2 ;  /* 0x0000880088847a11 */ /* 0x000fc400078010ff */
[-C--:B------:R-:W-:Y:S02]  /*71b0*/  ISETP.GE.AND P3, PT, R140, R66.reuse, PT ;  /* 0x000000428c00720c */ /* 0x080fe40003f66270 */
[-C--:B------:R-:W-:Y:S02]  /*71c0*/  ISETP.GE.AND P4, PT, R139, R66.reuse, PT ;  /* 0x000000428b00720c */ /* 0x080fe40003f86270 */
[----:B------:R-:W-:Y:S02]  /*71d0*/  LEA.HI.X R133, R136, c[0x0][0x224], R67, 0x2, P0 ;  /* 0x0000890088857a11 */ /* 0x000fe400000f1443 */
[----:B------:R-:W-:Y:S02]  /*71e0*/  PRMT R136, RZ, 0x7610, R136 ;  /* 0x00007610ff887816 */ /* 0x000fe40000000088 */
[----:B------:R-:W-:Y:S01]  /*71f0*/  PRMT R137, RZ, 0x7610, R137 ;  /* 0x00007610ff897816 */ /* 0x000fe20000000089 */
[----:B------:R0:W2:Y:S01]  /*7200*/  LDG.E R156, [R132.64] ;  /* 0x0000000a849c7981 */ /* 0x0000a2000c1e1900 */
[----:B------:R-:W-:-:S02]  /*7210*/  ISETP.GE.AND P5, PT, R138, R66, PT ;  /* 0x000000428a00720c */ /* 0x000fc40003fa6270 */
[-C--:B------:R-:W-:Y:S01]  /*7220*/  ISETP.GE.AND P0, PT, R135, R66.reuse, PT ;  /* 0x000000428700720c */ /* 0x080fe20003f06270 */
[----:B------:R1:W3:Y:S01]  /*7230*/  @!P1 LDG.E.U16 R136, [R64.64] ;  /* 0x0000000a40889981 */ /* 0x0002e2000c1e1500 */
[----:B------:R-:W-:-:S03]  /*7240*/  ISETP.GE.AND P1, PT, R134, R66, PT ;  /* 0x000000428600720c */ /* 0x000fc60003f26270 */
[----:B------:R1:W4:Y:S01]  /*7250*/  @!P2 LDG.E.U16 R137, [R64.64+0x40] ;  /* 0x0000400a4089a981 */ /* 0x000322000c1e1500 */
[----:B------:R-:W-:-:S03]  /*7260*/  ISETP.GE.AND P2, PT, R131, R66, PT ;  /* 0x000000428300720c */ /* 0x000fc60003f46270 */
[----:B------:R1:W4:Y:S01]  /*7270*/  @!P3 LDG.E.U16 R158, [R64.64+0x80] ;  /* 0x0000800a409eb981 */ /* 0x000322000c1e1500 */
[----:B------:R-:W-:-:S03]  /*7280*/  ISETP.GE.AND P3, PT, R130, R66, PT ;  /* 0x000000428200720c */ /* 0x000fc60003f66270 */
        /* <DEDUP_REMOVED lines=31> */
[----:B------:R-:W-:-:S03]  /*7480*/  IMAD R172, R172, c[0x0][0x1a0], RZ ;  /* 0x00006800acac7a24 */ /* 0x000fc600078e02ff */
[----:B------:R-:W-:Y:S01]  /*7490*/  IADD3 R67, R67, R177, RZ ;  /* 0x000000b143437210 */ /* 0x000fe20007ffe0ff */
[----:B------:R-:W-:-:S04]  /*74a0*/  IMAD R177, R3, c[0x0][0x1a4], R172 ;  /* 0x0000690003b17a24 */ /* 0x000fc800078e02ac */
[----:B------:R-:W-:-:S04]  /*74b0*/  IMAD.WIDE.U32 R66, R3, c[0x0][0x1a0], R66 ;  /* 0x0000680003427a25 */ /* 0x000fc800078e0042 */
[----:B------:R-:W-:Y:S01]  /*74c0*/  IMAD.IADD R67, R67, 0x1, R177 ;  /* 0x0000000143437824 */ /* 0x000fe200078e02b1 */
[----:B-1----:R-:W-:-:S04]  /*74d0*/  LEA R64, P0, R66, c[0x0][0x228], 0x2 ;  /* 0x00008a0042407a11 */ /* 0x002fc800078010ff */
[----:B------:R-:W-:Y:S02]  /*74e0*/  LEA.HI.X R65, R66, c[0x0][0x22c], R67, 0x2, P0 ;  /* 0x00008b0042417a11 */ /* 0x000fe400000f1443 */
[----:B------:R-:W-:-:S03]  /*74f0*/  ISETP.NE.AND P1, PT, R149, RZ, PT ;  /* 0x000000ff9500720c */ /* 0x000fc60003f25270 */
[----:B------:R1:W5:Y:S01]  /*7500*/  LDG.E R181, [R64.64] ;  /* 0x0000000a40b57981 */ /* 0x000362000c1e1900 */
[----:B------:R-:W-:Y:S02]  /*7510*/  ISETP.GE.AND P0, PT, R108, 0x2, PT ;  /* 0x000000026c00780c */ /* 0x000fe40003f06270 */
[----:B-1----:R-:W-:-:S07]  /*7520*/  LEA R64, R0, R3, 0x8 ;  /* 0x0000000300407211 */ /* 0x002fce00078e40ff */
[----:B------:R-:W-:-:S04]  /*7530*/  @P1 IADD3 R64, R149, 0x200, RZ ;  /* 0x0000020095401810 */ /* 0x000fc80007ffe0ff */
[----:B------:R-:W-:Y:S02]  /*7540*/  SHF.L.U32 R67, R64, 0x2, RZ ;  /* 0x0000000240437819 */ /* 0x000fe400000006ff */
[----:B------:R-:W-:Y:S01]  /*7550*/  ISETP.NE.OR P0, PT, R143, RZ, !P0 ;  /* 0x000000ff8f00720c */ /* 0x000fe20004705670 */
[----:B0-----:R-:W-:Y:S01]  /*7560*/  HFMA2.MMA R133, -RZ, RZ, 0, 0 ;  /* 0x00000000ff857435 */ /* 0x001fe200000001ff */
[----:B------:R-:W-:Y:S02]  /*7570*/  PRMT R225, RZ, 0x5410, R88 ;  /* 0x00005410ffe17816 */ /* 0x000fe40000000058 */
[----:B------:R-:W-:-:S09]  /*7580*/  PRMT R208, RZ, 0x5410, R87 ;  /* 0x00005410ffd07816 */ /* 0x000fd20000000057 */
[----:B------:R-:W-:-:S05]  /*7590*/  @!P0 IADD3 R132, R108, -0x2, RZ ;  /* 0xfffffffe6c848810 */ /* 0x000fca0007ffe0ff */
[----:B------:R-:W-:Y:S02]  /*75a0*/  @!P0 IMAD R65, R132, c[0x0][0x16c], R3 ;  /* 0x00005b0084418a24 */ /* 0x000fe400078e0203 */
[----:B------:R-:W-:Y:S02]  /*75b0*/  IMAD.MOV.U32 R132, RZ, RZ, 0x3f800000 ;  /* 0x3f800000ff847424 */ /* 0x000fe400078e00ff */
[----:B------:R-:W-:Y:S01]  /*75c0*/  @!P0 IMAD.WIDE R64, R65, 0x8, R122 ;  /* 0x0000000841408825 */ /* 0x000fe200078e027a */
[----:B------:R-:W-:-:S03]  /*75d0*/  PRMT R205, RZ, 0x5410, R86 ;  /* 0x00005410ffcd7816 */ /* 0x000fc60000000056 */
[----:B------:R-:W-:Y:S02]  /*75e0*/  FMUL.FTZ R225, R225, R70 ;  /* 0x00000046e1e17220 */ /* 0x000fe40000410000 */
[----:B------:R-:W-:Y:S02]  /*75f0*/  FMUL.FTZ R208, R208, R69 ;  /* 0x00000045d0d07220 */ /* 0x000fe40000410000 */
[----:B------:R-:W-:Y:S01]  /*7600*/  FMUL.FTZ R205, R205, R68 ;  /* 0x00000044cdcd7220 */ /* 0x000fe20000410000 */
[----:B------:R-:W-:-:S05]  /*7610*/  PRMT R203, RZ, 0x5410, R84 ;  /* 0x00005410ffcb7816 */ /* 0x000fca0000000054 */
[----:B------:R-:W-:Y:S01]  /*7620*/  FMUL.FTZ R203, R203, R62 ;  /* 0x0000003ecbcb7220 */ /* 0x000fe20000410000 */
[----:B------:R-:W-:Y:S02]  /*7630*/  PRMT R172, RZ, 0x5410, R81 ;  /* 0x00005410ffac7816 */ /* 0x000fe40000000051 */
[----:B------:R-:W-:-:S03]  /*7640*/  PRMT R182, RZ, 0x5410, R79 ;  /* 0x00005410ffb67816 */ /* 0x000fc6000000004f */
[----:B------:R-:W-:Y:S02]  /*7650*/  FMUL.FTZ R199, R172, R59 ;  /* 0x0000003bacc77220 */ /* 0x000fe40000410000 */
[----:B------:R-:W-:Y:S01]  /*7660*/  FMUL.FTZ R197, R182, R57 ;  /* 0x00000039b6c57220 */ /* 0x000fe20000410000 */
[----:B------:R-:W-:-:S05]  /*7670*/  PRMT R184, RZ, 0x5410, R77 ;  /* 0x00005410ffb87816 */ /* 0x000fca000000004d */
[----:B------:R-:W-:Y:S01]  /*7680*/  FMUL.FTZ R217, R184, R55 ;  /* 0x00000037b8d97220 */ /* 0x000fe20000410000 */
[----:B------:R-:W-:Y:S01]  /*7690*/  BSSY B0, `(.L_x_2886) ;  /* 0x0000082000007945 */ /* 0x000fe20003800000 */
[----:B------:R-:W-:Y:S01]  /*76a0*/  ISETP.GT.U32.AND P2, PT, R149, 0x1f, PT ;  /* 0x0000001f9500780c */ /* 0x000fe20003f44070 */
[----:B--2---:R-:W-:-:S04]  /*76b0*/  FMUL.FTZ R66, R156, 1.4426950216293334961 ;  /* 0x3fb8aa3b9c427820 */ /* 0x004fc80000410000 */
[----:B------:R-:W-:Y:S01]  /*76c0*/  FMUL.FTZ R210, R66, R70 ;  /* 0x0000004642d27220 */ /* 0x000fe20000410000 */
[----:B---3--:R-:W-:Y:S04]  /*76d0*/  STS.U16 [R107], R136 ;  /* 0x000000886b007388 */ /* 0x008fe80000000400 */
[----:B----4-:R-:W-:Y:S01]  /*76e0*/  STS.U16 [R106+0x40], R137 ;  /* 0x000040896a007388 */ /* 0x010fe20000000400 */
[----:B------:R-:W0:Y:S03]  /*76f0*/  MUFU.EX2 R210, R210 ;  /* 0x000000d200d27308 */ /* 0x000e260000000800 */
        /* <DEDUP_REMOVED lines=22> */
[----:B------:R-:W2:Y:S04]  /*7860*/  LDS.U16 R207, [R89+0xe] ;  /* 0x00000e0059cf7984 */ /* 0x000ea80000000400 */
[----:B------:R-:W3:Y:S04]  /*7870*/  LDS.U16 R212, [R89+0x10] ;  /* 0x0000100059d47984 */ /* 0x000ee80000000400 */
[----:B------:R-:W3:Y:S04]  /*7880*/  LDS.U16 R137, [R89+0x12] ;  /* 0x0000120059897984 */ /* 0x000ee80000000400 */
[----:B------:R-:W3:Y:S04]  /*7890*/  LDS.U16 R198, [R89+0x14] ;  /* 0x0000140059c67984 */ /* 0x000ee80000000400 */
[----:B------:R-:W3:Y:S04]  /*78a0*/  LDS.U16 R136, [R89+0x16] ;  /* 0x0000160059887984 */ /* 0x000ee80000000400 */
[----:B------:R-:W3:Y:S04]  /*78b0*/  LDS.U16 R196, [R89+0x18] ;  /* 0x0000180059c47984 */ /* 0x000ee80000000400 */
[----:B------:R-:W3:Y:S04]  /*78c0*/  LDS.U16 R192, [R89+0x1a] ;  /* 0x00001a0059c07984 */ /* 0x000ee80000000400 */
[----:B------:R-:W4:Y:S04]  /*78d0*/  LDS.U16 R168, [R89+0x1c] ;  /* 0x00001c0059a87984 */ /* 0x000f280000000400 */
[----:B------:R-:W4:Y:S04]  /*78e0*/  LDS.U16 R166, [R89+0x1e] ;  /* 0x00001e0059a67984 */ /* 0x000f280000000400 */
[----:B0-----:R0:W-:Y:S01]  /*78f0*/  STS [R67+0x1d10], R210 ;  /* 0x001d10d243007388 */ /* 0x0011e20000000800 */
[----:B-1----:R-:W-:-:S03]  /*7900*/  FMUL.FTZ R163, R66, R69 ;  /* 0x0000004542a37220 */ /* 0x002fc60000410000 */
[----:B------:R-:W-:Y:S01]  /*7910*/  BAR.SYNC.DEFER_BLOCKING 0x0 ;  /* 0x0000000000007b1d */ /* 0x000fe20000010000 */
[C---:B--2---:R-:W-:Y:S02]  /*7920*/  FMUL.FTZ R162, R66.reuse, R68 ;  /* 0x0000004442a27220 */ /* 0x044fe40000410000 */
[----:B------:R-:W-:-:S03]  /*7930*/  FMUL.FTZ R160, R66, R63 ;  /* 0x0000003f42a07220 */ /* 0x000fc60000410000 */
[----:B------:R-:W1:Y:S01]  /*7940*/  MUFU.EX2 R163, R163 ;  /* 0x000000a300a37308 */ /* 0x000e620000000800 */
[----:B------:R-:W-:-:S07]  /*7950*/  FMUL.FTZ R158, R66, R62 ;  /* 0x0000003e429e7220 */ /* 0x000fce0000410000 */
[----:B------:R-:W2:Y:S01]  /*7960*/  MUFU.EX2 R162, R162 ;  /* 0x000000a200a27308 */ /* 0x000ea20000000800 */
[----:B------:R-:W-:-:S07]  /*7970*/  FMUL.FTZ R180, R66, R61 ;  /* 0x0000003d42b47220 */ /* 0x000fce0000410000 */
[----:B------:R-:W0:Y:S01]  /*7980*/  MUFU.EX2 R160, R160 ;  /* 0x000000a000a07308 */ /* 0x000e220000000800 */
[----:B------:R-:W-:Y:S01]  /*7990*/  FMUL.FTZ R179, R66, R60 ;  /* 0x0000003c42b37220 */ /* 0x000fe20000410000 */
[----:B------:R1:W5:Y:S01]  /*79a0*/  @!P0 LDG.E.64 R132, [R64.64] ;  /* 0x0000000a40848981 */ /* 0x000362000c1e1b00 */
[----:B---3--:R-:W-:-:S05]  /*79b0*/  PRMT R164, RZ, 0x5410, R85 ;  /* 0x00005410ffa47816 */ /* 0x008fca0000000055 */
[----:B------:R-:W3:Y:S01]  /*79c0*/  MUFU.EX2 R158, R158 ;  /* 0x0000009e009e7308 */ /* 0x000ee20000000800 */
[----:B------:R-:W-:Y:S02]  /*79d0*/  FMUL.FTZ R178, R66, R59 ;  /* 0x0000003b42b27220 */ /* 0x000fe40000410000 */
[-C--:B-1----:R-:W-:Y:S02]  /*79e0*/  FMUL.FTZ R65, R210, R163.reuse ;  /* 0x000000a3d2417220 */ /* 0x082fe40000410000 */
[----:B------:R-:W-:-:S03]  /*79f0*/  FFMA.FTZ R64, R225, R163, R208 ;  /* 0x000000a3e1407223 */ /* 0x000fc600000100d0 */
[----:B------:R-:W1:Y:S01]  /*7a00*/  MUFU.EX2 R180, R180 ;  /* 0x000000b400b47308 */ /* 0x000e620000000800 */
[----:B--2---:R-:W-:Y:S02]  /*7a10*/  FMUL.FTZ R65, R162, R65 ;  /* 0x00000041a2417220 */ /* 0x004fe40000410000 */
[----:B------:R-:W-:Y:S02]  /*7a20*/  FMUL.FTZ R223, R164, R63 ;  /* 0x0000003fa4df7220 */ /* 0x000fe40000410000 */
[----:B------:R-:W-:-:S03]  /*7a30*/  FFMA.FTZ R64, R162, R64, R205 ;  /* 0x00000040a2407223 */ /* 0x000fc600000100cd */
[----:B------:R-:W2:Y:S01]  /*7a40*/  MUFU.EX2 R179, R179 ;  /* 0x000000b300b37308 */ /* 0x000ea20000000800 */
[----:B------:R-:W-:Y:S01]  /*7a50*/  FMUL.FTZ R177, R66, R58 ;  /* 0x0000003a42b17220 */ /* 0x000fe20000410000 */
[----:B------:R-:W-:Y:S01]  /*7a60*/  ISETP.NE.AND P0, PT, R149, 0x3f, PT ;  /* 0x0000003f9500780c */ /* 0x000fe20003f05270 */
[C---:B0-----:R-:W-:Y:S01]  /*7a70*/  FMUL.FTZ R65, R160.reuse, R65 ;  /* 0x00000041a0417220 */ /* 0x041fe20000410000 */
[----:B----4-:R-:W-:Y:S01]  /*7a80*/  PRMT R170, RZ, 0x5410, R83 ;  /* 0x00005410ffaa7816 */ /* 0x010fe20000000053 */
[----:B------:R-:W-:-:S03]  /*7a90*/  FFMA.FTZ R64, R160, R64, R223 ;  /* 0x00000040a0407223 */ /* 0x000fc600000100df */
[----:B------:R-:W0:Y:S01]  /*7aa0*/  MUFU.EX2 R178, R178 ;  /* 0x000000b200b27308 */ /* 0x000e220000000800 */
[----:B------:R-:W-:Y:S01]  /*7ab0*/  FMUL.FTZ R176, R66, R57 ;  /* 0x0000003942b07220 */ /* 0x000fe20000410000 */
[----:B------:R-:W-:Y:S01]  /*7ac0*/  PRMT R67, RZ, 0x5410, R82 ;  /* 0x00005410ff437816 */ /* 0x000fe20000000052 */
[----:B---3--:R-:W-:Y:S02]  /*7ad0*/  FMUL.FTZ R65, R158, R65 ;  /* 0x000000419e417220 */ /* 0x008fe40000410000 */
[----:B------:R-:W-:Y:S02]  /*7ae0*/  FMUL.FTZ R201, R170, R61 ;  /* 0x0000003daac97220 */ /* 0x000fe40000410000 */
[----:B------:R-:W-:Y:S01]  /*7af0*/  FFMA.FTZ R64, R158, R64, R203 ;  /* 0x000000409e407223 */ /* 0x000fe200000100cb */
[----:B------:R-:W3:Y:S01]  /*7b00*/  MUFU.EX2 R177, R177 ;  /* 0x000000b100b17308 */ /* 0x000ee20000000800 */
[C---:B------:R-:W-:Y:S02]  /*7b10*/  FMUL.FTZ R175, R66.reuse, R56 ;  /* 0x0000003842af7220 */ /* 0x040fe40000410000 */
[----:B------:R-:W-:Y:S01]  /*7b20*/  FMUL.FTZ R174, R66, R55 ;  /* 0x0000003742ae7220 */ /* 0x000fe20000410000 */
[----:B------:R-:W-:Y:S01]  /*7b30*/  PRMT R165, RZ, 0x5410, R80 ;  /* 0x00005410ffa57816 */ /* 0x000fe20000000050 */
[C---:B-1----:R-:W-:Y:S01]  /*7b40*/  FMUL.FTZ R164, R180.reuse, R65 ;  /* 0x00000041b4a47220 */ /* 0x042fe20000410000 */
[----:B------:R1:W4:Y:S01]  /*7b50*/  @P0 LDS R183, [R149.X4+0x2514] ;  /* 0x0025140095b70984 */ /* 0x0003220000004800 */
[----:B------:R-:W-:Y:S01]  /*7b60*/  FMUL.FTZ R202, R67, R60 ;  /* 0x0000003c43ca7220 */ /* 0x000fe20000410000 */
[----:B------:R-:W1:Y:S01]  /*7b70*/  MUFU.EX2 R176, R176 ;  /* 0x000000b000b07308 */ /* 0x000e620000000800 */
[----:B------:R-:W-:-:S02]  /*7b80*/  FFMA.FTZ R64, R180, R64, R201 ;  /* 0x00000040b4407223 */ /* 0x000fc400000100c9 */
[C---:B--2---:R-:W-:Y:S02]  /*7b90*/  FMUL.FTZ R65, R179.reuse, R164 ;  /* 0x000000a4b3417220 */ /* 0x044fe40000410000 */
[----:B------:R-:W-:-:S03]  /*7ba0*/  FFMA.FTZ R64, R179, R64, R202 ;  /* 0x00000040b3407223 */ /* 0x000fc600000100ca */
[----:B------:R-:W2:Y:S01]  /*7bb0*/  MUFU.EX2 R175, R175 ;  /* 0x000000af00af7308 */ /* 0x000ea20000000800 */
[----:B------:R-:W-:Y:S02]  /*7bc0*/  FMUL.FTZ R173, R66, R54 ;  /* 0x0000003642ad7220 */ /* 0x000fe40000410000 */
[C---:B0-----:R-:W-:Y:S02]  /*7bd0*/  FMUL.FTZ R164, R178.reuse, R65 ;  /* 0x00000041b2a47220 */ /* 0x041fe40000410000 */
[----:B------:R-:W-:Y:S02]  /*7be0*/  FMUL.FTZ R200, R165, R58 ;  /* 0x0000003aa5c87220 */ /* 0x000fe40000410000 */
[----:B------:R-:W-:Y:S01]  /*7bf0*/  FFMA.FTZ R64, R178, R64, R199 ;  /* 0x00000040b2407223 */ /* 0x000fe200000100c7 */
[----:B------:R-:W0:Y:S01]  /*7c00*/  MUFU.EX2 R174, R174 ;  /* 0x000000ae00ae7308 */ /* 0x000e220000000800 */
[----:B------:R-:W-:Y:S01]  /*7c10*/  FMUL.FTZ R172, R66, R53 ;  /* 0x0000003542ac7220 */ /* 0x000fe20000410000 */
[----:B------:R-:W-:Y:S01]  /*7c20*/  PRMT R167, RZ, 0x5410, R78 ;  /* 0x00005410ffa77816 */ /* 0x000fe2000000004e */
[----:B---3--:R-:W-:-:S02]  /*7c30*/  FMUL.FTZ R65, R177, R164 ;  /* 0x000000a4b1417220 */ /* 0x008fc40000410000 */
[----:B------:R-:W-:-:S03]  /*7c40*/  FFMA.FTZ R64, R177, R64, R200 ;  /* 0x00000040b1407223 */ /* 0x000fc600000100c8 */
[----:B------:R-:W3:Y:S01]  /*7c50*/  MUFU.EX2 R173, R173 ;  /* 0x000000ad00ad7308 */ /* 0x000ee20000000800 */
[----:B------:R-:W-:Y:S02]  /*7c60*/  FMUL.FTZ R171, R66, R52 ;  /* 0x0000003442ab7220 */ /* 0x000fe40000410000 */
[C---:B-1----:R-:W-:Y:S02]  /*7c70*/  FMUL.FTZ R164, R176.reuse, R65 ;  /* 0x00000041b0a47220 */ /* 0x042fe40000410000 */
[----:B------:R-:W-:Y:S02]  /*7c80*/  FMUL.FTZ R220, R167, R56 ;  /* 0x00000038a7dc7220 */ /* 0x000fe40000410000 */
[----:B------:R-:W-:Y:S01]  /*7c90*/  FFMA.FTZ R64, R176, R64, R197 ;  /* 0x00000040b0407223 */ /* 0x000fe200000100c5 */
[----:B------:R-:W1:Y:S01]  /*7ca0*/  MUFU.EX2 R172, R172 ;  /* 0x000000ac00ac7308 */ /* 0x000e620000000800 */
[----:B------:R-:W-:Y:S01]  /*7cb0*/  FMUL.FTZ R170, R66, R51 ;  /* 0x0000003342aa7220 */ /* 0x000fe20000410000 */
[----:B------:R-:W-:Y:S01]  /*7cc0*/  PRMT R169, RZ, 0x5410, R76 ;  /* 0x00005410ffa97816 */ /* 0x000fe2000000004c */
[----:B--2---:R-:W-:-:S02]  /*7cd0*/  FMUL.FTZ R65, R175, R164 ;  /* 0x000000a4af417220 */ /* 0x004fc40000410000 */
[----:B------:R-:W-:-:S03]  /*7ce0*/  FFMA.FTZ R64, R175, R64, R220 ;  /* 0x00000040af407223 */ /* 0x000fc600000100dc */
[----:B------:R-:W2:Y:S01]  /*7cf0*/  MUFU.EX2 R171, R171 ;  /* 0x000000ab00ab7308 */ /* 0x000ea20000000800 */
[C---:B0-----:R-:W-:Y:S01]  /*7d00*/  FMUL.FTZ R66, R174.reuse, R65 ;  /* 0x00000041ae427220 */ /* 0x041fe20000410000 */
[----:B------:R-:W-:Y:S01]  /*7d10*/  PRMT R164, RZ, 0x5410, R75 ;  /* 0x00005410ffa47816 */ /* 0x000fe2000000004b */
[----:B------:R-:W-:Y:S02]  /*7d20*/  FMUL.FTZ R224, R169, R54 ;  /* 0x00000036a9e07220 */ /* 0x000fe40000410000 */
[----:B------:R-:W-:-:S03]  /*7d30*/  FFMA.FTZ R64, R174, R64, R217 ;  /* 0x00000040ae407223 */ /* 0x000fc600000100d9 */
[----:B------:R-:W0:Y:S01]  /*7d40*/  MUFU.EX2 R170, R170 ;  /* 0x000000aa00aa7308 */ /* 0x000e220000000800 */
[C---:B---3--:R-:W-:Y:S01]  /*7d50*/  FMUL.FTZ R65, R173.reuse, R66 ;  /* 0x00000042ad417220 */ /* 0x048fe20000410000 */
[----:B------:R-:W-:Y:S01]  /*7d60*/  PRMT R67, RZ, 0x5410, R74 ;  /* 0x00005410ff437816 */ /* 0x000fe2000000004a */
[----:B------:R-:W-:Y:S02]  /*7d70*/  FMUL.FTZ R219, R164, R53 ;  /* 0x00000035a4db7220 */ /* 0x000fe40000410000 */
[----:B------:R-:W-:Y:S01]  /*7d80*/  FFMA.FTZ R64, R173, R64, R224 ;  /* 0x00000040ad407223 */ /* 0x000fe200000100e0 */
[----:B------:R-:W-:Y:S01]  /*7d90*/  PRMT R164, RZ, 0x5410, R73 ;  /* 0x00005410ffa47816 */ /* 0x000fe20000000049 */
[C---:B-1----:R-:W-:Y:S02]  /*7da0*/  FMUL.FTZ R66, R172.reuse, R65 ;  /* 0x00000041ac427220 */ /* 0x042fe40000410000 */
[----:B------:R-:W-:Y:S02]  /*7db0*/  FMUL.FTZ R222, R67, R52 ;  /* 0x0000003443de7220 */ /* 0x000fe40000410000 */
[----:B------:R-:W-:-:S02]  /*7dc0*/  FFMA.FTZ R64, R172, R64, R219 ;  /* 0x00000040ac407223 */ /* 0x000fc400000100db */
[C---:B--2---:R-:W-:Y:S02]  /*7dd0*/  FMUL.FTZ R65, R171.reuse, R66 ;  /* 0x00000042ab417220 */ /* 0x044fe40000410000 */
[----:B------:R-:W-:Y:S02]  /*7de0*/  FMUL.FTZ R221, R164, R51 ;  /* 0x00000033a4dd7220 */ /* 0x000fe40000410000 */
[----:B------:R-:W-:Y:S02]  /*7df0*/  FFMA.FTZ R66, R171, R64, R222 ;  /* 0x00000040ab427223 */ /* 0x000fe400000100de */
[C---:B0-----:R-:W-:Y:S02]  /*7e00*/  FMUL.FTZ R64, R170.reuse, R65 ;  /* 0x00000041aa407220 */ /* 0x041fe40000410000 */
[----:B------:R-:W-:Y:S01]  /*7e10*/  FFMA.FTZ R65, R170, R66, R221 ;  /* 0x00000042aa417223 */ /* 0x000fe200000100dd */
[----:B------:R-:W-:Y:S05]  /*7e20*/  @P0 BRA `(.L_x_2887) ;  /* 0x0000008000000947 */ /* 0x000fea0003800000 */
[----:B----4-:R-:W-:Y:S01]  /*7e30*/  ISETP.NE.AND P0, PT, R108, c[0x0][0x174], PT ;  /* 0x00005d006c007a0c */ /* 0x010fe20003f05270 */
[----:B------:R-:W-:-:S12]  /*7e40*/  IMAD.MOV.U32 R183, RZ, RZ, 0x3f800000 ;  /* 0x3f800000ffb77424 */ /* 0x000fd800078e00ff */
[----:B------:R-:W-:-:S04]  /*7e50*/  @P0 IADD3 R67, -R144, c[0x0][0x174], RZ ;  /* 0x00005d0090430a10 */ /* 0x000fc80007ffe1ff */
[----:B------:R-:W-:-:S04]  /*7e60*/  @P0 LEA.HI R66, R67, R67, RZ, 0x1 ;  /* 0x0000004343420211 */ /* 0x000fc800078f08ff */
[----:B------:R-:W-:-:S04]  /*7e70*/  @P0 LOP3.LUT R66, R66, 0xfffffe, RZ, 0xc0, !PT ;  /* 0x00fffffe42420812 */ /* 0x000fc800078ec0ff */
[----:B------:R-:W-:-:S04]  /*7e80*/  @P0 IADD3 R66, -R66, R67, RZ ;  /* 0x0000004342420210 */ /* 0x000fc80007ffe1ff */
[----:B------:R-:W-:-:S05]  /*7e90*/  @P0 LEA R66, R66, R3, 0x8 ;  /* 0x0000000342420211 */ /* 0x000fca00078e40ff */
[----:B------:R0:W1:Y:S02]  /*7ea0*/  @P0 LDS R183, [R66.X4+0x1d10] ;  /* 0x001d100042b70984 */ /* 0x0000640000004800 */
.L_x_2887:
[----:B----4-:R-:W-:Y:S05]  /*7eb0*/  BSYNC B0 ;  /* 0x0000000000007941 */ /* 0x010fea0003800000 */
.L_x_2886:
[----:B------:R-:W-:Y:S01]  /*7ec0*/  PRMT R215, RZ, 0x5410, R215 ;  /* 0x00005410ffd77816 */ /* 0x000fe200000000d7 */
[----:B------:R2:W-:Y:S01]  /*7ed0*/  STS.64 [R149.X8+0x1900], R64 ;  /* 0x0019004095007388 */ /* 0x0005e20000008a00 */
[----:B------:R-:W-:Y:S01]  /*7ee0*/  PRMT R213, RZ, 0x5410, R213 ;  /* 0x00005410ffd57816 */ /* 0x000fe200000000d5 */
[----:B------:R-:W-:Y:S01]  /*7ef0*/  BSSY B0, `(.L_x_2888) ;  /* 0x000006d000007945 */ /* 0x000fe20003800000 */
[----:B------:R-:W-:Y:S02]  /*7f00*/  PRMT R218, RZ, 0x5410, R218 ;  /* 0x00005410ffda7816 */ /* 0x000fe400000000da */
[----:B------:R-:W-:Y:S02]  /*7f10*/  PRMT R211, RZ, 0x5410, R211 ;  /* 0x00005410ffd37816 */ /* 0x000fe400000000d3 */
[----:B------:R-:W-:Y:S01]  /*7f20*/  PRMT R216, RZ, 0x5410, R216 ;  /* 0x00005410ffd87816 */ /* 0x000fe200000000d8 */
[C---:B-----5:R-:W-:Y:S01]  /*7f30*/  FMUL.FTZ R167, R181.reuse, R218 ;  /* 0x000000dab5a77220 */ /* 0x060fe20000410000 */
[----:B------:R-:W-:Y:S01]  /*7f40*/  PRMT R209, RZ, 0x5410, R209 ;  /* 0x00005410ffd17816 */ /* 0x000fe200000000d1 */
[C---:B0-----:R-:W-:Y:S01]  /*7f50*/  FMUL.FTZ R66, R181.reuse, R211 ;  /* 0x000000d3b5427220 */ /* 0x041fe20000410000 */
        /* <DEDUP_REMOVED lines=21> */
[C---:B------:R-:W-:Y:S02]  /*80b0*/  FMUL.FTZ R190, R181.reuse, R192 ;  /* 0x000000c0b5be7220 */ /* 0x040fe40000410000 */
[C---:B------:R-:W-:Y:S02]  /*80c0*/  FMUL.FTZ R195, R181.reuse, R168 ;  /* 0x000000a8b5c37220 */ /* 0x040fe40000410000 */
        /* <DEDUP_REMOVED lines=24> */
.L_x_2945:
        /* <DEDUP_REMOVED lines=24> */
.L_x_2946:
[----:B------:R-:W-:Y:S02]  /*83d0*/  ISETP.GE.AND P0, PT, R145, 0x10, PT ;  /* 0x000000109100780c */ /* 0x000fe40003f06270 */
[----:B------:R-:W-:Y:S02]  /*83e0*/  MOV R230, R204 ;  /* 0x000000cc00e67202 */ /* 0x000fe40000000f00 */
[----:B------:R-:W-:-:S09]  /*83f0*/  MOV R229, R206 ;  /* 0x000000ce00e57202 */ /* 0x000fd20000000f00 */
[-C--:B--2---:R-:W-:Y:S02]  /*8400*/  @P0 FFMA.FTZ R230, R64, R229.reuse, R230 ;  /* 0x000000e540e60223 */ /* 0x084fe400000100e6 */
[----:B---3--:R-:W-:Y:S01]  /*8410*/  @P0 FMUL.FTZ R229, R226, R229 ;  /* 0x000000e5e2e50220 */ /* 0x008fe20000410000 */
[----:B------:R-:W-:Y:S05]  /*8420*/  BRA.CONV ~URZ, `(.L_x_2892) ;  /* 0x000000637f007947 */ /* 0x000fea000b800000 */
[----:B------:R-:W-:Y:S01]  /*8430*/  HFMA2.MMA R227, -RZ, RZ, 0, 1.847743988037109375e-06 ;  /* 0x0000001fffe37435 */ /* 0x000fe200000001ff */
[----:B0-----:R-:W-:Y:S01]  /*8440*/  IMAD.MOV.U32 R67, RZ, RZ, R229 ;  /* 0x000000ffff437224 */ /* 0x001fe200078e00e5 */
[----:B------:R-:W-:Y:S01]  /*8450*/  MOV R226, 0x1f ;  /* 0x0000001f00e27802 */ /* 0x000fe20000000f00 */
[----:B------:R-:W-:Y:S01]  /*8460*/  IMAD.MOV.U32 R66, RZ, RZ, -0x1 ;  /* 0xffffffffff427424 */ /* 0x000fe200078e00ff */
[----:B------:R-:W-:Y:S02]  /*8470*/  MOV R64, 0x8490 ;  /* 0x0000849000407802 */ /* 0x000fe40000000f00 */
[----:B-1----:R-:W-:Y:S05]  /*8480*/  CALL.REL.NOINC `($__internal_118_$__cuda_sm70_shflsync_idx_p) ;  /* 0x00005a6000007944 */ /* 0x002fea0003c00000 */
.L_x_2892:
[----:B------:R-:W-:Y:S05]  /*8490*/  BRA.CONV ~URZ, `(.L_x_2893) ;  /* 0x000000637f007947 */ /* 0x000fea000b800000 */
[----:B0-----:R-:W-:Y:S01]  /*84a0*/  HFMA2.MMA R227, -RZ, RZ, 0, 1.847743988037109375e-06 ;  /* 0x0000001fffe37435 */ /* 0x001fe200000001ff */
[----:B------:R-:W-:Y:S01]  /*84b0*/  MOV R67, R230 ;  /* 0x000000e600437202 */ /* 0x000fe20000000f00 */
[----:B------:R-:W-:Y:S01]  /*84c0*/  IMAD.MOV.U32 R226, RZ, RZ, 0x1f ;  /* 0x0000001fffe27424 */ /* 0x000fe200078e00ff */
[----:B-1----:R-:W-:-:S02]  /*84d0*/  MOV R66, 0xffffffff ;  /* 0xffffffff00427802 */ /* 0x002fc40000000f00 */
[----:B------:R-:W-:Y:S02]  /*84e0*/  MOV R64, 0x8500 ;  /* 0x0000850000407802 */ /* 0x000fe40000000f00 */
[----:B------:R-:W-:Y:S05]  /*84f0*/  CALL.REL.NOINC `($__internal_118_$__cuda_sm70_shflsync_idx_p) ;  /* 0x000059f000007944 */ /* 0x000fea0003c00000 */
.L_x_2893:
[----:B------:R-:W-:Y:S05]  /*8500*/  BRA.DIV ~URZ, `(.L_x_2894) ;  /* 0x000050227f007947 */ /* 0x000fea000b800000 */
[----:B------:R-:W2:Y:S04]  /*8510*/  SHFL.IDX PT, R132, R132, RZ, 0x1f ;  /* 0x00001fff84847589 */ /* 0x000ea800000e0000 */
[----:B------:R3:W4:Y:S04]  /*8520*/  SHFL.IDX PT, R65, R133, RZ, 0x1f ;  /* 0x00001fff85417589 */ /* 0x00072800000e0000 */
[----:B------:R3:W0:Y:S04]  /*8530*/  SHFL.UP PT, R204, R229, 0x1, RZ ;  /* 0x04200000e5cc7989 */ /* 0x00062800000e00ff */
[----:B------:R3:W1:Y:S02]  /*8540*/  SHFL.UP PT, R206, R230, 0x1, RZ ;  /* 0x04200000e6ce7989 */ /* 0x00066400000e00ff */
.L_x_2947:
[----:B01----:R-:W0:Y:S01]  /*8550*/  LDS.64 R66, [R149.X16+0x1900] ;  /* 0x0019000095427984 */ /* 0x003e22000000ca00 */
[----:B--2---:R-:W-:Y:S01]  /*8560*/  MOV R64, R132 ;  /* 0x0000008400407202 */ /* 0x004fe20000000f00 */
[----:B----4-:R-:W-:-:S04]  /*8570*/  @P1 FFMA.FTZ R65, R65, R204, R206 ;  /* 0x000000cc41411223 */ /* 0x010fc800000100ce */
[----:B------:R-:W-:Y:S02]  /*8580*/  @P1 FMUL.FTZ R64, R64, R204 ;  /* 0x000000cc40401220 */ /* 0x000fe40000410000 */
[C---:B0-----:R-:W-:Y:S02]  /*8590*/  FFMA.FTZ R67, R66.reuse, R65, R67 ;  /* 0x0000004142437223 */ /* 0x041fe40000010043 */
[----:B------:R-:W-:-:S05]  /*85a0*/  FMUL.FTZ R66, R66, R64 ;  /* 0x0000004042427220 */ /* 0x000fca0000410000 */
[----:B------:R0:W-:Y:S02]  /*85b0*/  STS.128 [R149.X16+0x1900], R64 ;  /* 0x0019004095007388 */ /* 0x0001e4000000cc00 */
.L_x_2889:
[----:B------:R-:W-:Y:S05]  /*85c0*/  BSYNC B0 ;  /* 0x0000000000007941 */ /* 0x000fea0003800000 */
.L_x_2888:
[----:B------:R-:W-:Y:S01]  /*85d0*/  WARPSYNC 0xffffffff ;  /* 0xffffffff00007948 */ /* 0x000fe20003800000 */
[----:B------:R-:W-:Y:S01]  /*85e0*/  BAR.SYNC.DEFER_BLOCKING 0x0 ;  /* 0x0000000000007b1d */ /* 0x000fe20000010000 */
[----:B01----:R-:W-:Y:S01]  /*85f0*/  FMUL.FTZ R66, R170, R183 ;  /* 0x000000b7aa427220 */ /* 0x003fe20000410000 */
[----:B------:R-:W-:Y:S01]  /*8600*/  ISETP.GE.AND P0, PT, R108, c[0x0][0x174], PT ;  /* 0x00005d006c007a0c */ /* 0x000fe20003f06270 */
[----:B------:R-:W-:Y:S01]  /*8610*/  FFMA.FTZ R65, R170, R194, R195 ;  /* 0x000000c2aa417223 */ /* 0x000fe200000100c3 */
[----:B------:R-:W-:Y:S01]  /*8620*/  HFMA2.MMA R132, -RZ, RZ, 1.875, 0 ;  /* 0x3f800000ff847435 */ /* 0x000fe200000001ff */
        /* <DEDUP_REMOVED lines=13> */
[----:B---3--:R-:W-:Y:S02]  /*8700*/  IMAD.MOV.U32 R133, RZ, RZ, RZ ;  /* 0x000000ffff857224 */ /* 0x008fe400078e00ff */
        /* <DEDUP_REMOVED lines=10> */
[C---:B------:R-:W-:Y:S02]  /*87b0*/  FFMA.FTZ R65, R163.reuse, R65, R164 ;  /* 0x00000041a3417223 */ /* 0x040fe400000100a4 */
        /* <DEDUP_REMOVED lines=38> */
.L_x_2948:
        /* <DEDUP_REMOVED lines=26> */
.L_x_2949:
        /* <DEDUP_REMOVED lines=11> */
.L_x_2896:
[----:B-12---:R-:W-:Y:S05]  /*8c70*/  BSYNC B0 ;  /* 0x0000000000007941 */ /* 0x006fea0003800000 */
.L_x_2895:
[----:B------:R-:W-:Y:S01]  /*8c80*/  WARPSYNC 0xffffffff ;  /* 0xffffffff00007948 */ /* 0x000fe20003800000 */
[----:B------:R-:W-:Y:S01]  /*8c90*/  BAR.SYNC.DEFER_BLOCKING 0x0 ;  /* 0x0000000000007b1d */ /* 0x000fe20000010000 */
[----:B------:R-:W-:Y:S01]  /*8ca0*/  FMUL.FTZ R215, R215, R210 ;  /* 0x000000d2d7d77220 */ /* 0x000fe20000410000 */
[----:B0-----:R-:W-:Y:S01]  /*8cb0*/  HFMA2.MMA R65, -RZ, RZ, 0, 0 ;  /* 0x00000000ff417435 */ /* 0x001fe200000001ff */
[----:B------:R-:W-:Y:S01]  /*8cc0*/  FMUL.FTZ R213, R213, R208 ;  /* 0x000000d0d5d57220 */ /* 0x000fe20000410000 */
[----:B------:R-:W-:Y:S01]  /*8cd0*/  ISETP.NE.AND P2, PT, R149, RZ, PT ;  /* 0x000000ff9500720c */ /* 0x000fe20003f45270 */
[----:B------:R-:W-:Y:S01]  /*8ce0*/  FFMA.FTZ R64, R50, R215, RZ ;  /* 0x000000d732407223 */ /* 0x000fe200000100ff */
[----:B------:R-:W-:Y:S01]  /*8cf0*/  BSSY B0, `(.L_x_2899) ;  /* 0x0000075000007945 */ /* 0x000fe20003800000 */
[----:B------:R-:W-:Y:S02]  /*8d00*/  FMUL.FTZ R218, R218, R205 ;  /* 0x000000cddada7220 */ /* 0x000fe40000410000 */
[----:B------:R-:W-:Y:S01]  /*8d10*/  FFMA.FTZ R213, R49, R213, R64 ;  /* 0x000000d531d57223 */ /* 0x000fe20000010040 */
[----:B------:R-:W-:Y:S01]  /*8d20*/  MOV R64, R149 ;  /* 0x0000009500407202 */ /* 0x000fe20000000f00 */
[----:B------:R-:W-:-:S02]  /*8d30*/  FMUL.FTZ R211, R211, R206 ;  /* 0x000000ced3d37220 */ /* 0x000fc40000410000 */
[----:B------:R-:W-:Y:S02]  /*8d40*/  FFMA.FTZ R218, R48, R218, R213 ;  /* 0x000000da30da7223 */ /* 0x000fe400000100d5 */
[----:B------:R-:W-:Y:S02]  /*8d50*/  FMUL.FTZ R216, R216, R203 ;  /* 0x000000cbd8d87220 */ /* 0x000fe40000410000 */
[----:B------:R-:W-:Y:S02]  /*8d60*/  FFMA.FTZ R211, R47, R211, R218 ;  /* 0x000000d32fd37223 */ /* 0x000fe400000100da */
[----:B------:R-:W-:Y:S02]  /*8d70*/  FMUL.FTZ R209, R209, R204 ;  /* 0x000000ccd1d17220 */ /* 0x000fe40000410000 */
[----:B------:R-:W-:Y:S02]  /*8d80*/  FFMA.FTZ R216, R46, R216, R211 ;  /* 0x000000d82ed87223 */ /* 0x000fe400000100d3 */
[----:B------:R-:W-:Y:S01]  /*8d90*/  FMUL.FTZ R214, R214, R201 ;  /* 0x000000c9d6d67220 */ /* 0x000fe20000410000 */
[----:B------:R-:W0:Y:S01]  /*8da0*/  LDS R66, [R149.X8+0x1b14] ;  /* 0x001b140095427984 */ /* 0x000e220000008800 */
[----:B------:R-:W-:-:S02]  /*8db0*/  FFMA.FTZ R209, R45, R209, R216 ;  /* 0x000000d12dd17223 */ /* 0x000fc400000100d8 */
[----:B------:R-:W-:Y:S01]  /*8dc0*/  FMUL.FTZ R207, R207, R202 ;  /* 0x000000cacfcf7220 */ /* 0x000fe20000410000 */
[----:B------:R1:W-:Y:S01]  /*8dd0*/  @!P2 STS.64 [R3.X8+0x2610], R132 ;  /* 0x002610840300a388 */ /* 0x0003e20000008a00 */
[----:B------:R-:W-:Y:S02]  /*8de0*/  FFMA.FTZ R214, R44, R214, R209 ;  /* 0x000000d62cd67223 */ /* 0x000fe400000100d1 */
[----:B------:R-:W-:Y:S02]  /*8df0*/  FMUL.FTZ R212, R212, R199 ;  /* 0x000000c7d4d47220 */ /* 0x000fe40000410000 */
[----:B------:R-:W-:Y:S02]  /*8e00*/  FFMA.FTZ R207, R43, R207, R214 ;  /* 0x000000cf2bcf7223 */ /* 0x000fe400000100d6 */
[----:B------:R-:W-:Y:S02]  /*8e10*/  IMAD R214, R152, c[0x0][0x2b8], RZ ;  /* 0x0000ae0098d67a24 */ /* 0x000fe400078e02ff */
[----:B------:R-:W-:-:S02]  /*8e20*/  FFMA.FTZ R212, R42, R212, R207 ;  /* 0x000000d42ad47223 */ /* 0x000fc400000100cf */
[----:B------:R-:W-:Y:S02]  /*8e30*/  FMUL.FTZ R137, R137, R200 ;  /* 0x000000c889897220 */ /* 0x000fe40000410000 */
[----:B------:R-:W-:-:S04]  /*8e40*/  IMAD.WIDE.U32 R64, R157, c[0x0][0x2b8], R64 ;  /* 0x0000ae009d407a25 */ /* 0x000fc800078e0040 */
[----:B------:R-:W-:Y:S02]  /*8e50*/  IMAD R67, R157, c[0x0][0x2bc], R214 ;  /* 0x0000af009d437a24 */ /* 0x000fe400078e02d6 */
[----:B------:R-:W-:Y:S02]  /*8e60*/  FFMA.FTZ R137, R41, R137, R212 ;  /* 0x0000008929897223 */ /* 0x000fe400000100d4 */
[----:B------:R-:W-:Y:S02]  /*8e70*/  FMUL.FTZ R198, R198, R197 ;  /* 0x000000c5c6c67220 */ /* 0x000fe40000410000 */
[----:B------:R-:W-:Y:S02]  /*8e80*/  IMAD.IADD R65, R65, 0x1, R67 ;  /* 0x0000000141417824 */ /* 0x000fe400078e0243 */
[----:B------:R-:W-:Y:S02]  /*8e90*/  IMAD R212, R150, c[0x0][0x2c0], RZ ;  /* 0x0000b00096d47a24 */ /* 0x000fe400078e02ff */
[----:B------:R-:W-:-:S02]  /*8ea0*/  FFMA.FTZ R198, R40, R198, R137 ;  /* 0x000000c628c67223 */ /* 0x000fc40000010089 */
[----:B------:R-:W-:Y:S02]  /*8eb0*/  FMUL.FTZ R67, R136, R220 ;  /* 0x000000dc88437220 */ /* 0x000fe40000410000 */
[C---:B------:R-:W-:Y:S02]  /*8ec0*/  IMAD R207, R155.reuse, c[0x0][0x2c4], R212 ;  /* 0x0000b1009bcf7a24 */ /* 0x040fe400078e02d4 */
[----:B------:R-:W-:-:S04]  /*8ed0*/  IMAD.WIDE.U32 R136, R155, c[0x0][0x2c0], R64 ;  /* 0x0000b0009b887a25 */ /* 0x000fc800078e0040 */
[----:B------:R-:W-:Y:S01]  /*8ee0*/  FFMA.FTZ R65, R39, R67, R198 ;  /* 0x0000004327417223 */ /* 0x000fe200000100c6 */
[----:B------:R-:W-:Y:S01]  /*8ef0*/  IADD3 R67, R137, R207, RZ ;  /* 0x000000cf89437210 */ /* 0x000fe20007ffe0ff */
[----:B------:R-:W-:Y:S01]  /*8f00*/  FMUL.FTZ R196, R196, R217 ;  /* 0x000000d9c4c47220 */ /* 0x000fe20000410000 */
[----:B------:R-:W-:Y:S01]  /*8f10*/  LEA R64, P0, R136, c[0x0][0x320], 0x2 ;  /* 0x0000c80088407a11 */ /* 0x000fe200078010ff */
[----:B0-----:R-:W-:Y:S01]  /*8f20*/  FFMA.FTZ R183, R66, R183, R194 ;  /* 0x000000b742b77223 */ /* 0x001fe200000100c2 */
[----:B------:R-:W-:Y:S01]  /*8f30*/  IADD3 R66, P1, R124, R136, RZ ;  /* 0x000000887c427210 */ /* 0x000fe20007f3e0ff */
[----:B------:R-:W-:Y:S01]  /*8f40*/  FFMA.FTZ R196, R38, R196, R65 ;  /* 0x000000c426c47223 */ /* 0x000fe20000010041 */
[----:B------:R-:W-:Y:S01]  /*8f50*/  LEA.HI.X R65, R136, c[0x0][0x324], R67, 0x2, P0 ;  /* 0x0000c90088417a11 */ /* 0x000fe200000f1443 */
[----:B------:R-:W-:Y:S01]  /*8f60*/  FFMA.FTZ R195, R170, R183, R195 ;  /* 0x000000b7aac37223 */ /* 0x000fe200000100c3 */
[----:B------:R-:W-:Y:S01]  /*8f70*/  IADD3.X R67, R125, R67, RZ, P1, !PT ;  /* 0x000000437d437210 */ /* 0x000fe20000ffe4ff */
[----:B------:R-:W-:-:S02]  /*8f80*/  FMUL.FTZ R136, R181, R208 ;  /* 0x000000d0b5887220 */ /* 0x000fc40000410000 */
[----:B------:R-:W-:Y:S01]  /*8f90*/  FMUL.FTZ R137, R192, R224 ;  /* 0x000000e0c0897220 */ /* 0x000fe20000410000 */
[----:B------:R-:W-:Y:S01]  /*8fa0*/  LEA.HI.SX32 R192, R147, R147, 0x1b ;  /* 0x0000009393c07211 */ /* 0x000fe200078fdaff */
[----:B------:R-:W-:Y:S02]  /*8fb0*/  FFMA.FTZ R171, R171, R195, R190 ;  /* 0x000000c3abab7223 */ /* 0x000fe400000100be */
[----:B------:R-:W-:Y:S02]  /*8fc0*/  FMUL.FTZ R136, R49, R136 ;  /* 0x0000008831887220 */ /* 0x000fe40000410000 */
[----:B------:R-:W-:Y:S01]  /*8fd0*/  FFMA.FTZ R193, R172, R171, R193 ;  /* 0x000000abacc17223 */ /* 0x000fe200000100c1 */
[----:B------:R-:W-:Y:S01]  /*8fe0*/  IADD3 R172, R144, -c[0x0][0x174], RZ ;  /* 0x80005d0090ac7a10 */ /* 0x000fe20007ffe0ff */
[----:B------:R-:W-:Y:S01]  /*8ff0*/  FMUL.FTZ R207, R181, R210 ;  /* 0x000000d2b5cf7220 */ /* 0x000fe20000410000 */
[----:B------:R0:W-:Y:S01]  /*9000*/  STS [R192.X4+0x854], R136 ;  /* 0x00085488c0007388 */ /* 0x0001e20000004800 */
[----:B------:R-:W-:-:S02]  /*9010*/  FFMA.FTZ R173, R173, R193, R188 ;  /* 0x000000c1adad7223 */ /* 0x000fc400000100bc */
[C---:B------:R-:W-:Y:S02]  /*9020*/  FMUL.FTZ R209, R181.reuse, R205 ;  /* 0x000000cdb5d17220 */ /* 0x040fe40000410000 */
[C---:B------:R-:W-:Y:S02]  /*9030*/  FMUL.FTZ R170, R181.reuse, R206 ;  /* 0x000000ceb5aa7220 */ /* 0x040fe40000410000 */
[C---:B-1----:R-:W-:Y:S02]  /*9040*/  FMUL.FTZ R132, R181.reuse, R204 ;  /* 0x000000ccb5847220 */ /* 0x042fe40000410000 */
[C---:B------:R-:W-:Y:S02]  /*9050*/  FMUL.FTZ R133, R181.reuse, R201 ;  /* 0x000000c9b5857220 */ /* 0x040fe40000410000 */
[----:B0-----:R-:W-:Y:S02]  /*9060*/  FMUL.FTZ R136, R181, R200 ;  /* 0x000000c8b5887220 */ /* 0x001fe40000410000 */
[----:B------:R-:W-:-:S02]  /*9070*/  FFMA.FTZ R191, R174, R173, R191 ;  /* 0x000000adaebf7223 */ /* 0x000fc400000100bf */
[----:B------:R-:W-:Y:S02]  /*9080*/  FMUL.FTZ R136, R41, R136 ;  /* 0x0000008829887220 */ /* 0x000fe40000410000 */
[----:B------:R-:W-:Y:S02]  /*9090*/  FMUL.FTZ R207, R50, R207 ;  /* 0x000000cf32cf7220 */ /* 0x000fe40000410000 */
[----:B------:R-:W-:Y:S01]  /*90a0*/  FMUL.FTZ R209, R48, R209 ;  /* 0x000000d130d17220 */ /* 0x000fe20000410000 */
[----:B------:R0:W-:Y:S01]  /*90b0*/  STS [R192.X4+0x874], R136 ;  /* 0x00087488c0007388 */ /* 0x0001e20000004800 */
[----:B------:R-:W-:Y:S02]  /*90c0*/  FMUL.FTZ R170, R47, R170 ;  /* 0x000000aa2faa7220 */ /* 0x000fe40000410000 */
[----:B------:R-:W-:Y:S01]  /*90d0*/  FMUL.FTZ R132, R45, R132 ;  /* 0x000000842d847220 */ /* 0x000fe20000410000 */
[----:B------:R1:W-:Y:S01]  /*90e0*/  STS [R192.X4+0x850], R207 ;  /* 0x000850cfc0007388 */ /* 0x0003e20000004800 */
[----:B------:R-:W-:-:S02]  /*90f0*/  FMUL.FTZ R133, R44, R133 ;  /* 0x000000852c857220 */ /* 0x000fc40000410000 */
[----:B------:R-:W-:Y:S01]  /*9100*/  FFMA.FTZ R175, R175, R191, R186 ;  /* 0x000000bfafaf7223 */ /* 0x000fe200000100ba */
[----:B------:R2:W-:Y:S01]  /*9110*/  STS [R192.X4+0x858], R209 ;  /* 0x000858d1c0007388 */ /* 0x0005e20000004800 */
[C---:B------:R-:W-:Y:S01]  /*9120*/  FMUL.FTZ R211, R181.reuse, R203 ;  /* 0x000000cbb5d37220 */ /* 0x040fe20000410000 */
[----:B0-----:R-:W-:Y:S01]  /*9130*/  IADD3 R136, -R124, c[0x0][0x168], -R149 ;  /* 0x00005a007c887a10 */ /* 0x001fe20007ffe995 */
[----:B------:R-:W-:Y:S01]  /*9140*/  FFMA.FTZ R189, R176, R175, R189 ;  /* 0x000000afb0bd7223 */ /* 0x000fe200000100bd */
[----:B------:R0:W-:Y:S01]  /*9150*/  STS [R192.X4+0x85c], R170 ;  /* 0x00085caac0007388 */ /* 0x0001e20000004800 */
[C---:B------:R-:W-:Y:S01]  /*9160*/  FMUL.FTZ R190, R181.reuse, R202 ;  /* 0x000000cab5be7220 */ /* 0x040fe20000410000 */
[----:B------:R-:W-:Y:S01]  /*9170*/  ISETP.GE.AND P0, PT, R136, 0x1, PT ;  /* 0x000000018800780c */ /* 0x000fe20003f06270 */
[C---:B------:R-:W-:Y:S01]  /*9180*/  FMUL.FTZ R213, R181.reuse, R199 ;  /* 0x000000c7b5d57220 */ /* 0x040fe20000410000 */
[----:B------:R3:W-:Y:S01]  /*9190*/  STS [R192.X4+0x864], R132 ;  /* 0x00086484c0007388 */ /* 0x0007e20000004800 */
[----:B-1----:R-:W-:-:S02]  /*91a0*/  FMUL.FTZ R207, R181, R197 ;  /* 0x000000c5b5cf7220 */ /* 0x002fc40000410000 */
[----:B--2---:R-:W-:Y:S01]  /*91b0*/  FMUL.FTZ R209, R181, R217 ;  /* 0x000000d9b5d17220 */ /* 0x004fe20000410000 */
[----:B------:R1:W-:Y:S01]  /*91c0*/  STS [R192.X4+0x868], R133 ;  /* 0x00086885c0007388 */ /* 0x0003e20000004800 */
[----:B------:R-:W-:Y:S02]  /*91d0*/  FFMA.FTZ R177, R177, R189, R184 ;  /* 0x000000bdb1b17223 */ /* 0x000fe400000100b8 */
[C---:B0-----:R-:W-:Y:S02]  /*91e0*/  FMUL.FTZ R170, R181.reuse, R220 ;  /* 0x000000dcb5aa7220 */ /* 0x041fe40000410000 */
[----:B------:R-:W-:Y:S02]  /*91f0*/  FMUL.FTZ R211, R46, R211 ;  /* 0x000000d32ed37220 */ /* 0x000fe40000410000 */
[----:B---3--:R-:W-:Y:S02]  /*9200*/  FMUL.FTZ R132, R181, R224 ;  /* 0x000000e0b5847220 */ /* 0x008fe40000410000 */
[----:B------:R-:W-:Y:S01]  /*9210*/  FMUL.FTZ R190, R43, R190 ;  /* 0x000000be2bbe7220 */ /* 0x000fe20000410000 */
[----:B------:R0:W-:Y:S01]  /*9220*/  STS [R192.X4+0x860], R211 ;  /* 0x000860d3c0007388 */ /* 0x0001e20000004800 */
[----:B-1----:R-:W-:-:S02]  /*9230*/  FMUL.FTZ R133, R181, R219 ;  /* 0x000000dbb5857220 */ /* 0x002fc40000410000 */
[----:B------:R-:W-:Y:S01]  /*9240*/  FMUL.FTZ R181, R181, R222 ;  /* 0x000000deb5b57220 */ /* 0x000fe20000410000 */
[----:B------:R0:W-:Y:S01]  /*9250*/  STS [R192.X4+0x86c], R190 ;  /* 0x00086cbec0007388 */ /* 0x0001e20000004800 */
        /* <DEDUP_REMOVED lines=8> */
[----:B------:R-:W-:Y:S01]  /*92e0*/  FMUL.FTZ R181, R34, R181 ;  /* 0x000000b522b57220 */ /* 0x000fe20000410000 */
[----:B------:R0:W-:Y:S01]  /*92f0*/  STS [R192.X4+0x87c], R170 ;  /* 0x00087caac0007388 */ /* 0x0001e20000004800 */
[----:B------:R-:W-:Y:S02]  /*9300*/  FFMA.FTZ R187, R178, R177, R187 ;  /* 0x000000b1b2bb7223 */ /* 0x000fe400000100bb */
[----:B------:R-:W-:Y:S01]  /*9310*/  FFMA.FTZ R137, R37, R137, R196 ;  /* 0x0000008925897223 */ /* 0x000fe200000100c4 */
[----:B------:R0:W-:Y:S01]  /*9320*/  STS [R192.X4+0x880], R209 ;  /* 0x000880d1c0007388 */ /* 0x0001e20000004800 */
[----:B------:R-:W-:-:S03]  /*9330*/  FFMA.FTZ R179, R179, R187, R182 ;  /* 0x000000bbb3b37223 */ /* 0x000fc600000100b6 */
[----:B------:R0:W-:Y:S01]  /*9340*/  STS [R192.X4+0x884], R132 ;  /* 0x00088484c0007388 */ /* 0x0001e20000004800 */
[----:B------:R-:W-:-:S03]  /*9350*/  FFMA.FTZ R185, R180, R179, R185 ;  /* 0x000000b3b4b97223 */ /* 0x000fc600000100b9 */
[----:B------:R0:W-:Y:S04]  /*9360*/  STS [R192.X4+0x888], R133 ;  /* 0x00088885c0007388 */ /* 0x0001e80000004800 */
[----:B------:R0:W-:Y:S04]  /*9370*/  STS [R192.X4+0x88c], R181 ;  /* 0x00088cb5c0007388 */ /* 0x0001e80000004800 */
[----:B------:R-:W-:Y:S06]  /*9380*/  BAR.SYNC.DEFER_BLOCKING 0x0 ;  /* 0x0000000000007b1d */ /* 0x000fec0000010000 */
[----:B------:R-:W-:Y:S05]  /*9390*/  @!P0 BRA `(.L_x_2900) ;  /* 0x000000a000008947 */ /* 0x000fea0003800000 */
[----:B0-----:R-:W-:Y:S01]  /*93a0*/  LEA.HI.SX32 R170, R149, R149, 0x1b ;  /* 0x0000009595aa7211 */ /* 0x001fe200078fdaff */
        /* <DEDUP_REMOVED lines=9> */
.L_x_2900:
[----:B0-----:R-:W-:Y:S05]  /*9440*/  BSYNC B0 ;  /* 0x0000000000007941 */ /* 0x001fea0003800000 */
.L_x_2899:
[----:B------:R-:W-:Y:S01]  /*9450*/  FFMA.FTZ R158, R158, R185, R165 ;  /* 0x000000b99e9e7223 */ /* 0x000fe200000100a5 */
[----:B------:R-:W-:Y:S01]  /*9460*/  USHF.L.U32 UR18, UR5, 0x2, URZ ;  /* 0x0000000205127899 */ /* 0x000fe2000800063f */
[----:B------:R-:W-:Y:S01]  /*9470*/  IMAD R133, R172, -0x400, RZ ;  /* 0xfffffc00ac857824 */ /* 0x000fe200078e02ff */
[----:B------:R-:W-:Y:S01]  /*9480*/  LEA R66, P0, R72, R64, 0x2 ;  /* 0x0000004048427211 */ /* 0x000fe200078010ff */
[----:B------:R-:W-:Y:S01]  /*9490*/  FFMA.FTZ R167, R160, R158, R167 ;  /* 0x0000009ea0a77223 */ /* 0x000fe200000100a7 */
[----:B------:R-:W-:Y:S01]  /*94a0*/  PRMT R165, RZ, 0x5410, R87 ;  /* 0x00005410ffa57816 */ /* 0x000fe20000000057 */
[----:B------:R-:W-:Y:S01]  /*94b0*/  FMUL.FTZ R168, R168, R219 ;  /* 0x000000dba8a87220 */ /* 0x000fe20000410000 */
[----:B------:R-:W-:Y:S01]  /*94c0*/  LEA.HI.X R67, R72, R65, R71, 0x2, P0 ;  /* 0x0000004148437211 */ /* 0x000fe200000f1447 */
[----:B------:R-:W-:Y:S01]  /*94d0*/  FFMA.FTZ R162, R162, R167, R169 ;  /* 0x000000a7a2a27223 */ /* 0x000fe200000100a9 */
[----:B------:R-:W-:Y:S01]  /*94e0*/  PRMT R207, RZ, 0x5410, R85 ;  /* 0x00005410ffcf7816 */ /* 0x000fe20000000055 */
[----:B------:R-:W-:Y:S01]  /*94f0*/  IMAD.WIDE R132, R133, 0x4, R64 ;  /* 0x0000000485847825 */ /* 0x000fe200078e0240 */
[----:B------:R-:W-:Y:S01]  /*9500*/  MOV R65, UR18 ;  /* 0x0000001200417c02 */ /* 0x000fe20008000f00 */
[----:B------:R-:W-:Y:S01]  /*9510*/  USHF.L.U64.HI UR7, UR5, 0x2, UR6 ;  /* 0x0000000205077899 */ /* 0x000fe20008010206 */
[----:B------:R-:W-:Y:S01]  /*9520*/  PRMT R170, RZ, 0x5410, R83 ;  /* 0x00005410ffaa7816 */ /* 0x000fe20000000053 */
[----:B------:R-:W-:Y:S01]  /*9530*/  FFMA.FTZ R64, R36, R168, R137 ;  /* 0x000000a824407223 */ /* 0x000fe20000010089 */
[----:B------:R-:W-:Y:S01]  /*9540*/  PRMT R137, RZ, 0x5410, R88 ;  /* 0x00005410ff897816 */ /* 0x000fe20000000058 */
[----:B------:R-:W-:Y:S01]  /*9550*/  FFMA.FTZ R163, R163, R162, R164 ;  /* 0x000000a2a3a37223 */ /* 0x000fe200000100a4 */
[----:B------:R-:W-:Y:S01]  /*9560*/  PRMT R164, RZ, 0x5410, R86 ;  /* 0x00005410ffa47816 */ /* 0x000fe20000000056 */
[----:B------:R-:W-:Y:S01]  /*9570*/  IMAD.WIDE.U32 R66, R65, c[0x0][0x2d0], R66 ;  /* 0x0000b40041427a25 */ /* 0x000fe200078e0042 */
[----:B------:R-:W-:Y:S01]  /*9580*/  PRMT R168, RZ, 0x5410, R84 ;  /* 0x00005410ffa87816 */ /* 0x000fe20000000054 */
[----:B------:R-:W-:Y:S01]  /*9590*/  ULDC.64 UR8, c[0x0][0x2d0] ;  /* 0x0000b40000087ab9 */ /* 0x000fe20000000a00 */
[----:B------:R-:W-:Y:S01]  /*95a0*/  PRMT R172, RZ, 0x5410, R82 ;  /* 0x00005410ffac7816 */ /* 0x000fe20000000052 */
[-C--:B------:R-:W-:Y:S01]  /*95b0*/  FFMA.FTZ R181, R137, -R70.reuse, R210 ;  /* 0x8000004689b57223 */ /* 0x080fe200000100d2 */
[----:B------:R-:W-:Y:S01]  /*95c0*/  PRMT R176, RZ, 0x5410, R81 ;  /* 0x00005410ffb07816 */ /* 0x000fe20000000051 */
[----:B------:R-:W-:Y:S01]  /*95d0*/  FMUL.FTZ R160, R163, R70 ;  /* 0x00000046a3a07220 */ /* 0x000fe20000410000 */
[----:B------:R-:W-:Y:S01]  /*95e0*/  PRMT R178, RZ, 0x5410, R80 ;  /* 0x00005410ffb27816 */ /* 0x000fe20000000050 */
[-C--:B------:R-:W-:Y:S01]  /*95f0*/  FFMA.FTZ R208, R165, -R69.reuse, R208 ;  /* 0x80000045a5d07223 */ /* 0x080fe200000100d0 */
[----:B------:R-:W-:Y:S01]  /*9600*/  PRMT R182, RZ, 0x5410, R79 ;  /* 0x00005410ffb67816 */ /* 0x000fe2000000004f */
[----:B------:R-:W-:Y:S01]  /*9610*/  FMUL.FTZ R169, R162, R69 ;  /* 0x00000045a2a97220 */ /* 0x000fe20000410000 */
[----:B------:R-:W-:Y:S01]  /*9620*/  PRMT R186, RZ, 0x5410, R78 ;  /* 0x00005410ffba7816 */ /* 0x000fe2000000004e */
[----:B------:R-:W-:Y:S01]  /*9630*/  FFMA.FTZ R65, R160, R181, RZ ;  /* 0x000000b5a0417223 */ /* 0x000fe200000100ff */
[----:B------:R-:W-:Y:S01]  /*9640*/  PRMT R190, RZ, 0x5410, R77 ;  /* 0x00005410ffbe7816 */ /* 0x000fe2000000004d */
[----:B------:R-:W-:Y:S01]  /*9650*/  FMUL.FTZ R221, R166, R222 ;  /* 0x000000dea6dd7220 */ /* 0x000fe20000410000 */
[----:B------:R-:W-:Y:S01]  /*9660*/  PRMT R192, RZ, 0x5410, R76 ;  /* 0x00005410ffc07816 */ /* 0x000fe2000000004c */
[-C--:B------:R-:W-:Y:S01]  /*9670*/  FFMA.FTZ R205, R164, -R68.reuse, R205 ;  /* 0x80000044a4cd7223 */ /* 0x080fe200000100cd */
[----:B------:R-:W-:Y:S01]  /*9680*/  PRMT R198, RZ, 0x5410, R74 ;  /* 0x00005410ffc67816 */ /* 0x000fe2000000004a */
[----:B------:R-:W-:Y:S01]  /*9690*/  FMUL.FTZ R166, R167, R68 ;  /* 0x00000044a7a67220 */ /* 0x000fe20000410000 */
[----:B------:R-:W-:Y:S01]  /*96a0*/  PRMT R196, RZ, 0x5410, R75 ;  /* 0x00005410ffc47816 */ /* 0x000fe2000000004b */
[----:B------:R-:W-:Y:S01]  /*96b0*/  FFMA.FTZ R65, R169, R208, R65 ;  /* 0x000000d0a9417223 */ /* 0x000fe20000010041 */
[----:B------:R-:W-:Y:S01]  /*96c0*/  PRMT R212, RZ, 0x5410, R73 ;  /* 0x00005410ffd47816 */ /* 0x000fe20000000049 */
[-C--:B------:R-:W-:Y:S01]  /*96d0*/  FFMA.FTZ R206, R207, -R63.reuse, R206 ;  /* 0x8000003fcfce7223 */ /* 0x080fe200000100ce */
[----:B------:R-:W-:Y:S01]  /*96e0*/  IADD3 R218, R149, 0x40, RZ ;  /* 0x0000004095da7810 */ /* 0x000fe20007ffe0ff */
[----:B------:R-:W-:Y:S01]  /*96f0*/  FMUL.FTZ R209, R158, R63 ;  /* 0x0000003f9ed17220 */ /* 0x000fe20000410000 */
[----:B------:R-:W-:Y:S01]  /*9700*/  ISETP.GE.AND P0, PT, R136, 0x41, PT ;  /* 0x000000418800780c */ /* 0x000fe20003f06270 */
[----:B------:R-:W-:Y:S01]  /*9710*/  FFMA.FTZ R65, R166, R205, R65 ;  /* 0x000000cda6417223 */ /* 0x000fe20000010041 */
[----:B------:R-:W-:Y:S01]  /*9720*/  LEA.HI.SX32 R218, R218, R149, 0x1b ;  /* 0x00000095dada7211 */ /* 0x000fe200078fdaff */
[-C--:B------:R-:W-:Y:S01]  /*9730*/  FFMA.FTZ R203, R168, -R62.reuse, R203 ;  /* 0x8000003ea8cb7223 */ /* 0x080fe200000100cb */
[----:B------:R-:W-:Y:S01]  /*9740*/  UIMAD UR7, UR7, UR8, URZ ;  /* 0x00000008070772a4 */ /* 0x000fe2000f8e023f */
[----:B------:R-:W-:Y:S01]  /*9750*/  FMUL.FTZ R174, R185, R62 ;  /* 0x0000003eb9ae7220 */ /* 0x000fe20000410000 */
[----:B------:R-:W-:Y:S01]  /*9760*/  BSSY B0, `(.L_x_2901) ;  /* 0x0000031000007945 */ /* 0x000fe20003800000 */
[----:B------:R-:W-:Y:S01]  /*9770*/  FFMA.FTZ R180, R209, R206, R65 ;  /* 0x000000ced1b47223 */ /* 0x000fe20000010041 */
[----:B------:R-:W-:Y:S01]  /*9780*/  UIMAD UR7, UR18, UR9, UR7 ;  /* 0x00000009120772a4 */ /* 0x000fe2000f8e0207 */
[-C--:B------:R-:W-:Y:S01]  /*9790*/  FFMA.FTZ R204, R170, -R61.reuse, R204 ;  /* 0x8000003daacc7223 */ /* 0x080fe200000100cc */
[----:B------:R-:W-:Y:S01]  /*97a0*/  IADD3 R228, R149, 0xc0, RZ ;  /* 0x000000c095e47810 */ /* 0x000fe20007ffe0ff */
[----:B------:R-:W-:-:S02]  /*97b0*/  FMUL.FTZ R65, R179, R61 ;  /* 0x0000003db3417220 */ /* 0x000fc40000410000 */
[----:B------:R-:W-:Y:S01]  /*97c0*/  FFMA.FTZ R184, R174, R203, R180 ;  /* 0x000000cbaeb87223 */ /* 0x000fe200000100b4 */
[----:B------:R-:W-:Y:S01]  /*97d0*/  IADD3 R67, R67, UR7, RZ ;  /* 0x0000000743437c10 */ /* 0x000fe2000fffe0ff */
[-C--:B------:R-:W-:Y:S02]  /*97e0*/  FFMA.FTZ R201, R172, -R60.reuse, R201 ;  /* 0x8000003cacc97223 */ /* 0x080fe400000100c9 */
[----:B------:R-:W-:Y:S02]  /*97f0*/  FMUL.FTZ R180, R187, R60 ;  /* 0x0000003cbbb47220 */ /* 0x000fe40000410000 */
[----:B------:R-:W-:Y:S02]  /*9800*/  FFMA.FTZ R184, R65, R204, R184 ;  /* 0x000000cc41b87223 */ /* 0x000fe400000100b8 */
        /* <DEDUP_REMOVED lines=18> */
[----:B------:R-:W-:Y:S02]  /*9930*/  FFMA.FTZ R214, R198, -R52, R219 ;  /* 0x80000034c6d67223 */ /* 0x000fe400000100db */
[----:B------:R-:W-:-:S02]  /*9940*/  FFMA.FTZ R224, R196, -R53, R224 ;  /* 0x80000035c4e07223 */ /* 0x000fc400000100e0 */
[----:B------:R-:W-:Y:S02]  /*9950*/  FMUL.FTZ R219, R171, R53 ;  /* 0x00000035abdb7220 */ /* 0x000fe40000410000 */
[----:B------:R-:W-:Y:S02]  /*9960*/  FFMA.FTZ R184, R210, R217, R184 ;  /* 0x000000d9d2b87223 */ /* 0x000fe400000100b8 */
[----:B------:R-:W-:Y:S02]  /*9970*/  FMUL.FTZ R225, R34, R221 ;  /* 0x000000dd22e17220 */ /* 0x000fe40000410000 */
[----:B------:R-:W-:Y:S02]  /*9980*/  FMUL.FTZ R216, R195, R52 ;  /* 0x00000034c3d87220 */ /* 0x000fe40000410000 */
[----:B------:R-:W-:Y:S02]  /*9990*/  FFMA.FTZ R223, R219, R224, R184 ;  /* 0x000000e0dbdf7223 */ /* 0x000fe400000100b8 */
[----:B------:R-:W-:-:S02]  /*99a0*/  FFMA.FTZ R222, R212, -R51, R222 ;  /* 0x80000033d4de7223 */ /* 0x000fc400000100de */
[----:B------:R-:W-:Y:S02]  /*99b0*/  FMUL.FTZ R221, R183, R51 ;  /* 0x00000033b7dd7220 */ /* 0x000fe40000410000 */
[----:B------:R-:W-:Y:S02]  /*99c0*/  FFMA.FTZ R223, R216, R214, R223 ;  /* 0x000000d6d8df7223 */ /* 0x000fe400000100df */
[----:B------:R-:W-:Y:S02]  /*99d0*/  FMUL.FTZ R226, R221, R222 ;  /* 0x000000dedde27220 */ /* 0x000fe40000410000 */
[----:B------:R-:W-:Y:S02]  /*99e0*/  FADD.FTZ R184, R64, R225 ;  /* 0x000000e140b87221 */ /* 0x000fe40000010000 */
[----:B------:R-:W-:Y:S01]  /*99f0*/  FADD.FTZ R64, R223, R226 ;  /* 0x000000e2df407221 */ /* 0x000fe20000010000 */
[----:B------:R-:W-:Y:S01]  /*9a00*/  IADD3 R226, R149, 0x80, RZ ;  /* 0x0000008095e27810 */ /* 0x000fe20007ffe0ff */
[----:B------:R0:W1:Y:S01]  /*9a10*/  LDS R223, [R218.X4+0x950] ;  /* 0x00095000dadf7984 */ /* 0x0000620000004800 */
[----:B------:R-:W-:Y:S05]  /*9a20*/  @!P0 BRA `(.L_x_2902) ;  /* 0x0000004000008947 */ /* 0x000fea0003800000 */
[----:B------:R-:W-:-:S05]  /*9a30*/  MOV R225, UR18 ;  /* 0x0000001200e17c02 */ /* 0x000fca0008000f00 */
[----:B------:R-:W-:-:S05]  /*9a40*/  IMAD.WIDE.U32 R132, R225, c[0x0][0x2d0], R132 ;  /* 0x0000b400e1847a25 */ /* 0x000fca00078e0084 */
[----:B------:R-:W-:-:S05]  /*9a50*/  IADD3 R133, R133, UR7, RZ ;  /* 0x0000000785857c10 */ /* 0x000fca000fffe0ff */
[----:B-1----:R1:W-:Y:S02]  /*9a60*/  RED.E.ADD.F32.FTZ.RN.STRONG.GPU [R132.64+-0xf00], R223 ;  /* 0xfff100df8400798e */ /* 0x0023e4000c10e78a */
.L_x_2902:
[----:B------:R-:W-:Y:S05]  /*9a70*/  BSYNC B0 ;  /* 0x0000000000007941 */ /* 0x000fea0003800000 */
.L_x_2901:
        /* <DEDUP_REMOVED lines=14> */
.L_x_2904:
[----:B-1----:R-:W-:Y:S05]  /*9b60*/  BSYNC B0 ;  /* 0x0000000000007941 */ /* 0x002fea0003800000 */
.L_x_2903:
[----:B--2---:R1:W2:Y:S01]  /*9b70*/  LDS R133, [R228.X4+0xb50] ;  /* 0x000b5000e4857984 */ /* 0x0042a20000004800 */
[----:B------:R-:W-:Y:S01]  /*9b80*/  BSSY B0, `(.L_x_2905) ;  /* 0x0000005000007945 */ /* 0x000fe20003800000 */
[----:B0-----:R-:W-:Y:S02]  /*9b90*/  IADD3 R218, R149, 0x140, RZ ;  /* 0x0000014095da7810 */ /* 0x001fe40007ffe0ff */
[----:B------:R-:W-:Y:S01]  /*9ba0*/  LEA.HI.SX32 R132, R132, R149, 0x1b ;  /* 0x0000009584847211 */ /* 0x000fe200078fdaff */
[----:B------:R-:W-:Y:S05]  /*9bb0*/  @!P0 BRA `(.L_x_2906) ;  /* 0x0000001000008947 */ /* 0x000fea0003800000 */
[----:B--2---:R0:W-:Y:S02]  /*9bc0*/  RED.E.ADD.F32.FTZ.RN.STRONG.GPU [R66.64+-0xd00], R133 ;  /* 0xfff300854200798e */ /* 0x0041e4000c10e78a */
.L_x_2906:
[----:B------:R-:W-:Y:S05]  /*9bd0*/  BSYNC B0 ;  /* 0x0000000000007941 */ /* 0x000fea0003800000 */
.L_x_2905:
[----:B0-2---:R0:W2:Y:S01]  /*9be0*/  LDS R133, [R132.X4+0xc50] ;  /* 0x000c500084857984 */ /* 0x0050a20000004800 */
[----:B------:R-:W-:Y:S01]  /*9bf0*/  BSSY B0, `(.L_x_2907) ;  /* 0x0000005000007945 */ /* 0x000fe20003800000 */
[----:B------:R-:W-:-:S02]  /*9c00*/  IADD3 R226, R149, 0x180, RZ ;  /* 0x0000018095e27810 */ /* 0x000fc40007ffe0ff */
[----:B------:R-:W-:Y:S01]  /*9c10*/  LEA.HI.SX32 R218, R218, R149, 0x1b ;  /* 0x00000095dada7211 */ /* 0x000fe200078fdaff */
[----:B------:R-:W-:Y:S05]  /*9c20*/  @!P1 BRA `(.L_x_2908) ;  /* 0x0000001000009947 */ /* 0x000fea0003800000 */
[----:B--2---:R2:W-:Y:S02]  /*9c30*/  RED.E.ADD.F32.FTZ.RN.STRONG.GPU [R66.64+-0xc00], R133 ;  /* 0xfff400854200798e */ /* 0x0045e4000c10e78a */
.L_x_2908:
[----:B------:R-:W-:Y:S05]  /*9c40*/  BSYNC B0 ;  /* 0x0000000000007941 */ /* 0x000fea0003800000 */
.L_x_2907:
[----:B--2---:R2:W3:Y:S01]  /*9c50*/  LDS R133, [R218.X4+0xd50] ;  /* 0x000d5000da857984 */ /* 0x0044e20000004800 */
[----:B------:R-:W-:Y:S01]  /*9c60*/  BSSY B0, `(.L_x_2909) ;  /* 0x0000005000007945 */ /* 0x000fe20003800000 */
[----:B0-----:R-:W-:Y:S02]  /*9c70*/  IADD3 R132, R149, 0x1c0, RZ ;  /* 0x000001c095847810 */ /* 0x001fe40007ffe0ff */
[----:B------:R-:W-:Y:S01]  /*9c80*/  LEA.HI.SX32 R226, R226, R149, 0x1b ;  /* 0x00000095e2e27211 */ /* 0x000fe200078fdaff */
[----:B------:R-:W-:Y:S05]  /*9c90*/  @!P2 BRA `(.L_x_2910) ;  /* 0x000000100000a947 */ /* 0x000fea0003800000 */
[----:B---3--:R0:W-:Y:S02]  /*9ca0*/  RED.E.ADD.F32.FTZ.RN.STRONG.GPU [R66.64+-0xb00], R133 ;  /* 0xfff500854200798e */ /* 0x0081e4000c10e78a */
.L_x_2910:
[----:B------:R-:W-:Y:S05]  /*9cb0*/  BSYNC B0 ;  /* 0x0000000000007941 */ /* 0x000fea0003800000 */
.L_x_2909:
[----:B0--3--:R0:W3:Y:S01]  /*9cc0*/  LDS R133, [R226.X4+0xe50] ;  /* 0x000e5000e2857984 */ /* 0x0090e20000004800 */
[----:B------:R-:W-:Y:S01]  /*9cd0*/  BSSY B0, `(.L_x_2911) ;  /* 0x0000005000007945 */ /* 0x000fe20003800000 */
[----:B--2---:R-:W-:Y:S02]  /*9ce0*/  IADD3 R218, R149, 0x200, RZ ;  /* 0x0000020095da7810 */ /* 0x004fe40007ffe0ff */
[----:B------:R-:W-:Y:S01]  /*9cf0*/  LEA.HI.SX32 R132, R132, R149, 0x1b ;  /* 0x0000009584847211 */ /* 0x000fe200078fdaff */
[----:B------:R-:W-:Y:S05]  /*9d00*/  @!P3 BRA `(.L_x_2912) ;  /* 0x000000100000b947 */ /* 0x000fea0003800000 */
[----:B---3--:R2:W-:Y:S02]  /*9d10*/  RED.E.ADD.F32.FTZ.RN.STRONG.GPU [R66.64+-0xa00], R133 ;  /* 0xfff600854200798e */ /* 0x0085e4000c10e78a */
.L_x_2912:
[----:B------:R-:W-:Y:S05]  /*9d20*/  BSYNC B0 ;  /* 0x0000000000007941 */ /* 0x000fea0003800000 */
.L_x_2911:
[----:B--23--:R2:W3:Y:S01]  /*9d30*/  LDS R133, [R132.X4+0xf50] ;  /* 0x000f500084857984 */ /* 0x00c4e20000004800 */
[----:B------:R-:W-:Y:S01]  /*9d40*/  BSSY B0, `(.L_x_2913) ;  /* 0x0000004000007945 */ /* 0x000fe20003800000 */
[----:B------:R-:W-:Y:S01]  /*9d50*/  LEA.HI.SX32 R218, R218, R149, 0x1b ;  /* 0x00000095dada7211 */ /* 0x000fe200078fdaff */
[----:B------:R-:W-:Y:S05]  /*9d60*/  @!P4 BRA `(.L_x_2914) ;  /* 0x000000100000c947 */ /* 0x000fea0003800000 */
[----:B---3--:R3:W-:Y:S02]  /*9d70*/  RED.E.ADD.F32.FTZ.RN.STRONG.GPU [R66.64+-0x900], R133 ;  /* 0xfff700854200798e */ /* 0x0087e4000c10e78a */
.L_x_2914:
[----:B------:R-:W-:Y:S05]  /*9d80*/  BSYNC B0 ;  /* 0x0000000000007941 */ /* 0x000fea0003800000 */
.L_x_2913:
[----:B---3--:R3:W4:Y:S01]  /*9d90*/  LDS R133, [R218.X4+0x1050] ;  /* 0x00105000da857984 */ /* 0x0087220000004800 */
[----:B------:R-:W-:Y:S01]  /*9da0*/  BSSY B0, `(.L_x_2915) ;  /* 0x0000005000007945 */ /* 0x000fe20003800000 */
[----:B--2---:R-:W-:-:S02]  /*9db0*/  IADD3 R132, R149, 0x240, RZ ;  /* 0x0000024095847810 */ /* 0x004fc40007ffe0ff */
[----:B0-----:R-:W-:Y:S01]  /*9dc0*/  IADD3 R226, R149, 0x280, RZ ;  /* 0x0000028095e27810 */ /* 0x001fe20007ffe0ff */
[----:B------:R-:W-:Y:S05]  /*9dd0*/  @!P5 BRA `(.L_x_2916) ;  /* 0x000000100000d947 */ /* 0x000fea0003800000 */
[----:B----4-:R0:W-:Y:S02]  /*9de0*/  RED.E.ADD.F32.FTZ.RN.STRONG.GPU [R66.64+-0x800], R133 ;  /* 0xfff800854200798e */ /* 0x0101e4000c10e78a */
.L_x_2916:
[----:B------:R-:W-:Y:S05]  /*9df0*/  BSYNC B0 ;  /* 0x0000000000007941 */ /* 0x000fea0003800000 */
.L_x_2915:
        /* <DEDUP_REMOVED lines=14> */
.L_x_2918:
[----:B0-----:R-:W-:Y:S05]  /*9ee0*/  BSYNC B0 ;  /* 0x0000000000007941 */ /* 0x001fea0003800000 */
.L_x_2917:
[----:B--2---:R0:W2:Y:S01]  /*9ef0*/  LDS R133, [R226.X4+0x1250] ;  /* 0x00125000e2857984 */ /* 0x0040a20000004800 */
[----:B------:R-:W-:Y:S01]  /*9f00*/  BSSY B0, `(.L_x_2919) ;  /* 0x0000005000007945 */ /* 0x000fe20003800000 */
[----:B------:R-:W-:Y:S02]  /*9f10*/  IADD3 R132, R149, 0x300, RZ ;  /* 0x0000030095847810 */ /* 0x000fe40007ffe0ff */
[----:B------:R-:W-:Y:S01]  /*9f20*/  LEA.HI.SX32 R218, R218, R149, 0x1b ;  /* 0x00000095dada7211 */ /* 0x000fe200078fdaff */
[----:B------:R-:W-:Y:S05]  /*9f30*/  @!P0 BRA `(.L_x_2920) ;  /* 0x0000001000008947 */ /* 0x000fea0003800000 */
[----:B--2---:R2:W-:Y:S02]  /*9f40*/  RED.E.ADD.F32.FTZ.RN.STRONG.GPU [R66.64+-0x600], R133 ;  /* 0xfffa00854200798e */ /* 0x0045e4000c10e78a */
.L_x_2920:
[----:B------:R-:W-:Y:S05]  /*9f50*/  BSYNC B0 ;  /* 0x0000000000007941 */ /* 0x000fea0003800000 */
.L_x_2919:
[----:B--2---:R2:W3:Y:S01]  /*9f60*/  LDS R133, [R218.X4+0x1350] ;  /* 0x00135000da857984 */ /* 0x0044e20000004800 */
[----:B------:R-:W-:Y:S01]  /*9f70*/  BSSY B0, `(.L_x_2921) ;  /* 0x0000005000007945 */ /* 0x000fe20003800000 */
[----:B------:R-:W-:-:S02]  /*9f80*/  IADD3 R136, R149, 0x340, RZ ;  /* 0x0000034095887810 */ /* 0x000fc40007ffe0ff */
[----:B------:R-:W-:Y:S01]  /*9f90*/  LEA.HI.SX32 R132, R132, R149, 0x1b ;  /* 0x0000009584847211 */ /* 0x000fe200078fdaff */
[----:B------:R-:W-:Y:S05]  /*9fa0*/  @!P1 BRA `(.L_x_2922) ;  /* 0x0000001000009947 */ /* 0x000fea0003800000 */
[----:B---3--:R3:W-:Y:S02]  /*9fb0*/  RED.E.ADD.F32.FTZ.RN.STRONG.GPU [R66.64+-0x500], R133 ;  /* 0xfffb00854200798e */ /* 0x0087e4000c10e78a */
.L_x_2922:
[----:B------:R-:W-:Y:S05]  /*9fc0*/  BSYNC B0 ;  /* 0x0000000000007941 */ /* 0x000fea0003800000 */
.L_x_2921:
[----:B---3--:R3:W4:Y:S01]  /*9fd0*/  LDS R133, [R132.X4+0x1450] ;  /* 0x0014500084857984 */ /* 0x0087220000004800 */
[----:B------:R-:W-:Y:S01]  /*9fe0*/  BSSY B0, `(.L_x_2923) ;  /* 0x0000005000007945 */ /* 0x000fe20003800000 */
[----:B--2---:R-:W-:Y:S02]  /*9ff0*/  IADD3 R218, R149, 0x380, RZ ;  /* 0x0000038095da7810 */ /* 0x004fe40007ffe0ff */
[----:B------:R-:W-:Y:S01]  /*a000*/  LEA.HI.SX32 R136, R136, R149, 0x1b ;  /* 0x0000009588887211 */ /* 0x000fe200078fdaff */
[----:B------:R-:W-:Y:S05]  /*a010*/  @!P2 BRA `(.L_x_2924) ;  /* 0x000000100000a947 */ /* 0x000fea0003800000 */
[----:B----4-:R2:W-:Y:S02]  /*a020*/  RED.E.ADD.F32.FTZ.RN.STRONG.GPU [R66.64+-0x400], R133 ;  /* 0xfffc00854200798e */ /* 0x0105e4000c10e78a */
.L_x_2924:
[----:B------:R-:W-:Y:S05]  /*a030*/  BSYNC B0 ;  /* 0x0000000000007941 */ /* 0x000fea0003800000 */
.L_x_2923:
[----:B--2-4-:R2:W4:Y:S01]  /*a040*/  LDS R133, [R136.X4+0x1550] ;  /* 0x0015500088857984 */ /* 0x0145220000004800 */
[----:B------:R-:W-:Y:S01]  /*a050*/  BSSY B0, `(.L_x_2925) ;  /* 0x0000005000007945 */ /* 0x000fe20003800000 */
[----:B---3--:R-:W-:Y:S02]  /*a060*/  IADD3 R132, R149, 0x3c0, RZ ;  /* 0x000003c095847810 */ /* 0x008fe40007ffe0ff */
[----:B------:R-:W-:Y:S01]  /*a070*/  LEA.HI.SX32 R218, R218, R149, 0x1b ;  /* 0x00000095dada7211 */ /* 0x000fe200078fdaff */
[----:B------:R-:W-:Y:S05]  /*a080*/  @!P3 BRA `(.L_x_2926) ;  /* 0x000000100000b947 */ /* 0x000fea0003800000 */
[----:B----4-:R3:W-:Y:S02]  /*a090*/  RED.E.ADD.F32.FTZ.RN.STRONG.GPU [R66.64+-0x300], R133 ;  /* 0xfffd00854200798e */ /* 0x0107e4000c10e78a */
.L_x_2926:
[----:B------:R-:W-:Y:S05]  /*a0a0*/  BSYNC B0 ;  /* 0x0000000000007941 */ /* 0x000fea0003800000 */
.L_x_2925:
[----:B---34-:R3:W4:Y:S01]  /*a0b0*/  LDS R133, [R218.X4+0x1650] ;  /* 0x00165000da857984 */ /* 0x0187220000004800 */
[----:B------:R-:W-:Y:S01]  /*a0c0*/  BSSY B0, `(.L_x_2927) ;  /* 0x0000004000007945 */ /* 0x000fe20003800000 */
[----:B------:R-:W-:Y:S01]  /*a0d0*/  LEA.HI.SX32 R132, R132, R149, 0x1b ;  /* 0x0000009584847211 */ /* 0x000fe200078fdaff */
[----:B------:R-:W-:Y:S05]  /*a0e0*/  @!P4 BRA `(.L_x_2928) ;  /* 0x000000100000c947 */ /* 0x000fea0003800000 */
[----:B----4-:R4:W-:Y:S02]  /*a0f0*/  RED.E.ADD.F32.FTZ.RN.STRONG.GPU [R66.64+-0x200], R133 ;  /* 0xfffe00854200798e */ /* 0x0109e4000c10e78a */
.L_x_2928:
[----:B------:R-:W-:Y:S05]  /*a100*/  BSYNC B0 ;  /* 0x0000000000007941 */ /* 0x000fea0003800000 */
.L_x_2927:
[----:B----4-:R4:W0:Y:S01]  /*a110*/  LDS R133, [R132.X4+0x1750] ;  /* 0x0017500084857984 */ /* 0x0108220000004800 */
[----:B------:R-:W-:Y:S01]  /*a120*/  BSSY B0, `(.L_x_2929) ;  /* 0x0000003000007945 */ /* 0x000fe20003800000 */
[----:B------:R-:W-:Y:S05]  /*a130*/  @!P5 BRA `(.L_x_2930) ;  /* 0x000000100000d947 */ /* 0x000fea0003800000 */
[----:B0-----:R0:W-:Y:S02]  /*a140*/  RED.E.ADD.F32.FTZ.RN.STRONG.GPU [R66.64+-0x100], R133 ;  /* 0xffff00854200798e */ /* 0x0011e4000c10e78a */
.L_x_2930:
[----:B------:R-:W-:Y:S05]  /*a150*/  BSYNC B0 ;  /* 0x0000000000007941 */ /* 0x000fea0003800000 */
.L_x_2929:
[----:B0-----:R-:W0:Y:S01]  /*a160*/  SHFL.DOWN PT, R133, R184, 0x1, 0x1f ;  /* 0x08201f00b8857f89 */ /* 0x001e2200000e0000 */
[C---:B------:R-:W-:Y:S01]  /*a170*/  ISETP.GT.AND P0, PT, R145.reuse, 0x1e, PT ;  /* 0x0000001e9100780c */ /* 0x040fe20003f04270 */
        /* <DEDUP_REMOVED lines=8> */
[-C--:B------:R-:W-:Y:S02]  /*a200*/  FMUL.FTZ R66, R156, R191.reuse ;  /* 0x000000bf9c427220 */ /* 0x080fe40000410000 */
[----:B------:R-:W-:Y:S02]  /*a210*/  FADD.FTZ R18, R221, R18 ;  /* 0x00000012dd127221 */ /* 0x000fe40000010000 */
[----:B------:R-:W-:Y:S02]  /*a220*/  FMUL.FTZ R66, R197, R66 ;  /* 0x00000042c5427220 */ /* 0x000fe40000410000 */
[----:B------:R-:W-:Y:S02]  /*a230*/  FADD.FTZ R21, R216, R21 ;  /* 0x00000015d8157221 */ /* 0x000fe40000010000 */
[----:B------:R-:W-:-:S02]  /*a240*/  FFMA.FTZ R191, R186, R191, R66 ;  /* 0x000000bfbabf7223 */ /* 0x000fc40000010042 */
[-C--:B------:R-:W-:Y:S02]  /*a250*/  FMUL.FTZ R66, R156, R189.reuse ;  /* 0x000000bd9c427220 */ /* 0x080fe40000410000 */
[----:B0-----:R-:W-:Y:S02]  /*a260*/  @!P0 FADD.FTZ R184, R184, R133 ;  /* 0x00000085b8b88221 */ /* 0x001fe40000010000 */
[----:B------:R-:W-:Y:S02]  /*a270*/  FMUL.FTZ R66, R199, R66 ;  /* 0x00000042c7427220 */ /* 0x000fe40000410000 */
[----:B-----5:R-:W-:Y:S01]  /*a280*/  @!P0 FADD.FTZ R64, R64, R67 ;  /* 0x0000004340408221 */ /* 0x020fe20000010000 */
[----:B------:R-:W0:Y:S01]  /*a290*/  SHFL.DOWN PT, R133, R184, 0x2, 0x1f ;  /* 0x08401f00b8857f89 */ /* 0x000e2200000e0000 */
[----:B------:R-:W-:Y:S01]  /*a2a0*/  ISETP.GT.AND P0, PT, R145, 0x1d, PT ;  /* 0x0000001d9100780c */ /* 0x000fe20003f04270 */
[----:B------:R-:W-:Y:S02]  /*a2b0*/  FFMA.FTZ R189, R178, R189, R66 ;  /* 0x000000bdb2bd7223 */ /* 0x000fe40000010042 */
[----:B------:R-:W5:Y:S01]  /*a2c0*/  SHFL.DOWN PT, R67, R64, 0x2, 0x1f ;  /* 0x08401f0040437f89 */ /* 0x000f6200000e0000 */
        /* <DEDUP_REMOVED lines=11> */
[----:B------:R-:W-:Y:S02]  /*a380*/  FMUL.FTZ R133, R156, R183 ;  /* 0x000000b79c857220 */ /* 0x000fe40000410000 */
[----:B-----5:R-:W-:Y:S01]  /*a390*/  @!P0 FADD.FTZ R64, R64, R67 ;  /* 0x0000004340408221 */ /* 0x020fe20000010000 */
[----:B------:R-:W0:Y:S01]  /*a3a0*/  SHFL.DOWN PT, R225, R184, 0x4, 0x1f ;  /* 0x08801f00b8e17f89 */ /* 0x000e2200000e0000 */
[----:B------:R-:W-:Y:S01]  /*a3b0*/  ISETP.GT.AND P0, PT, R145, 0x1b, PT ;  /* 0x0000001b9100780c */ /* 0x000fe20003f04270 */
[----:B------:R-:W-:-:S02]  /*a3c0*/  FMUL.FTZ R67, R156, R195 ;  /* 0x000000c39c437220 */ /* 0x000fc40000410000 */
[----:B------:R-:W5:Y:S01]  /*a3d0*/  SHFL.DOWN PT, R223, R64, 0x4, 0x1f ;  /* 0x08801f0040df7f89 */ /* 0x000f6200000e0000 */
[----:B------:R-:W-:Y:S02]  /*a3e0*/  FMUL.FTZ R133, R222, R133 ;  /* 0x00000085de857220 */ /* 0x000fe40000410000 */
[----:B------:R-:W-:Y:S02]  /*a3f0*/  FMUL.FTZ R67, R214, R67 ;  /* 0x00000043d6437220 */ /* 0x000fe40000410000 */
[----:B------:R-:W-:Y:S02]  /*a400*/  FFMA.FTZ R212, R212, R183, R133 ;  /* 0x000000b7d4d47223 */ /* 0x000fe40000010085 */
[----:B------:R-:W-:Y:S02]  /*a410*/  FFMA.FTZ R195, R198, R195, R67 ;  /* 0x000000c3c6c37223 */ /* 0x000fe40000010043 */
[C---:B------:R-:W-:Y:S02]  /*a420*/  FMUL.FTZ R67, R156.reuse, R171 ;  /* 0x000000ab9c437220 */ /* 0x040fe40000410000 */
[----:B------:R-:W-:-:S02]  /*a430*/  FMUL.FTZ R66, R156, R167 ;  /* 0x000000a79c427220 */ /* 0x000fc40000410000 */
[----:B------:R-:W-:Y:S02]  /*a440*/  FMUL.FTZ R67, R224, R67 ;  /* 0x00000043e0437220 */ /* 0x000fe40000410000 */
[----:B------:R-:W-:Y:S02]  /*a450*/  FMUL.FTZ R66, R205, R66 ;  /* 0x00000042cd427220 */ /* 0x000fe40000410000 */
[----:B------:R-:W-:Y:S02]  /*a460*/  FFMA.FTZ R196, R196, R171, R67 ;  /* 0x000000abc4c47223 */ /* 0x000fe40000010043 */
[----:B------:R-:W-:Y:S02]  /*a470*/  FMUL.FTZ R67, R156, R173 ;  /* 0x000000ad9c437220 */ /* 0x000fe40000410000 */
[----:B0-----:R-:W-:Y:S02]  /*a480*/  @!P0 FADD.FTZ R184, R184, R225 ;  /* 0x000000e1b8b88221 */ /* 0x001fe40000010000 */
[----:B------:R-:W-:-:S02]  /*a490*/  FMUL.FTZ R67, R220, R67 ;  /* 0x00000043dc437220 */ /* 0x000fc40000410000 */
[----:B-----5:R-:W-:Y:S01]  /*a4a0*/  @!P0 FADD.FTZ R64, R64, R223 ;  /* 0x000000df40408221 */ /* 0x020fe20000010000 */
[----:B------:R-:W0:Y:S01]  /*a4b0*/  SHFL.DOWN PT, R183, R184, 0x8, 0x1f ;  /* 0x09001f00b8b77f89 */ /* 0x000e2200000e0000 */
[----:B------:R-:W-:Y:S01]  /*a4c0*/  ISETP.GT.AND P0, PT, R145, 0x17, PT ;  /* 0x000000179100780c */ /* 0x000fe20003f04270 */
[----:B------:R-:W-:Y:S02]  /*a4d0*/  FFMA.FTZ R190, R190, R173, R67 ;  /* 0x000000adbebe7223 */ /* 0x000fe40000010043 */
[----:B------:R-:W5:Y:S01]  /*a4e0*/  SHFL.DOWN PT, R133, R64, 0x8, 0x1f ;  /* 0x09001f0040857f89 */ /* 0x000f6200000e0000 */
        /* <DEDUP_REMOVED lines=12> */
[----:B-----5:R-:W-:Y:S01]  /*a5b0*/  @!P0 FADD.FTZ R64, R64, R133 ;  /* 0x0000008540408221 */ /* 0x020fe20000010000 */
[----:B------:R-:W0:Y:S01]  /*a5c0*/  SHFL.DOWN PT, R171, R184, 0x10, 0x1f ;  /* 0x0a001f00b8ab7f89 */ /* 0x000e2200000e0000 */
[----:B------:R-:W-:Y:S01]  /*a5d0*/  FMUL.FTZ R67, R204, R67 ;  /* 0x00000043cc437220 */ /* 0x000fe20000410000 */
[----:B------:R-:W-:Y:S01]  /*a5e0*/  ISETP.GT.AND P0, PT, R145, 0xf, PT ;  /* 0x0000000f9100780c */ /* 0x000fe20003f04270 */
[----:B------:R-:W-:Y:S01]  /*a5f0*/  FADD.FTZ R14, R193, R14 ;  /* 0x0000000ec10e7221 */ /* 0x000fe20000010000 */
[----:B------:R-:W5:Y:S01]  /*a600*/  SHFL.DOWN PT, R133, R64, 0x10, 0x1f ;  /* 0x0a001f0040857f89 */ /* 0x000f6200000e0000 */
[----:B------:R-:W-:-:S02]  /*a610*/  FFMA.FTZ R170, R170, R179, R67 ;  /* 0x000000b3aaaa7223 */ /* 0x000fc40000010043 */
[-C--:B------:R-:W-:Y:S02]  /*a620*/  FMUL.FTZ R67, R156, R158.reuse ;  /* 0x0000009e9c437220 */ /* 0x080fe40000410000 */
[----:B------:R-:W-:Y:S02]  /*a630*/  FADD.FTZ R24, R213, R24 ;  /* 0x00000018d5187221 */ /* 0x000fe40000010000 */
[----:B------:R-:W-:Y:S02]  /*a640*/  FMUL.FTZ R67, R206, R67 ;  /* 0x00000043ce437220 */ /* 0x000fe40000410000 */
[----:B------:R-:W-:Y:S02]  /*a650*/  FADD.FTZ R15, R190, R15 ;  /* 0x0000000fbe0f7221 */ /* 0x000fe40000010000 */
[----:B------:R-:W-:Y:S02]  /*a660*/  FFMA.FTZ R158, R207, R158, R67 ;  /* 0x0000009ecf9e7223 */ /* 0x000fe40000010043 */
[----:B------:R-:W-:-:S02]  /*a670*/  FMUL.FTZ R67, R156, R162 ;  /* 0x000000a29c437220 */ /* 0x000fc40000410000 */
[----:B------:R-:W-:Y:S02]  /*a680*/  FMUL.FTZ R156, R156, R163 ;  /* 0x000000a39c9c7220 */ /* 0x000fe40000410000 */
[----:B------:R-:W-:Y:S02]  /*a690*/  FMUL.FTZ R67, R208, R67 ;  /* 0x00000043d0437220 */ /* 0x000fe40000410000 */
[----:B------:R-:W-:Y:S02]  /*a6a0*/  FMUL.FTZ R156, R181, R156 ;  /* 0x0000009cb59c7220 */ /* 0x000fe40000410000 */
[----:B0-----:R-:W-:Y:S02]  /*a6b0*/  @!P0 FADD.FTZ R184, R184, R171 ;  /* 0x000000abb8b88221 */ /* 0x001fe40000010000 */
[----:B------:R-:W-:Y:S02]  /*a6c0*/  FFMA.FTZ R162, R165, R162, R67 ;  /* 0x000000a2a5a27223 */ /* 0x000fe40000010043 */
[----:B-----5:R-:W-:-:S02]  /*a6d0*/  @!P0 FADD.FTZ R64, R64, R133 ;  /* 0x0000008540408221 */ /* 0x020fc40000010000 */
[----:B------:R-:W-:Y:S02]  /*a6e0*/  IMAD.MOV.U32 R65, RZ, RZ, R184 ;  /* 0x000000ffff417224 */ /* 0x000fe400078e00b8 */
[----:B------:R-:W-:Y:S02]  /*a6f0*/  FFMA.FTZ R137, R137, R163, R156 ;  /* 0x000000a389897223 */ /* 0x000fe4000001009c */
[----:B------:R-:W-:Y:S01]  /*a700*/  FADD.FTZ R27, R188, R27 ;  /* 0x0000001bbc1b7221 */ /* 0x000fe20000010000 */
[----:B------:R0:W-:Y:S01]  /*a710*/  @!P1 STS.64 [R142.X8+0x18d8], R64 ;  /* 0x0018d8408e009388 */ /* 0x0001e20000008a00 */
        /* <DEDUP_REMOVED lines=21> */
[----:B------:R-:W0:Y:S01]  /*a870*/  LDS.64 R66, [0x18e0] ;  /* 0x0018e000ff427984 */ /* 0x000e220000000a00 */
[----:B--2---:R-:W-:-:S11]  /*a880*/  SHF.L.U32 R136, R3, 0x2, RZ ;  /* 0x0000000203887819 */ /* 0x004fd600000006ff */
[----:B----4-:R-:W2:Y:S04]  /*a890*/  @P0 LDS R132, [R136+0x3210] ;  /* 0x0032100088840984 */ /* 0x010ea80000000800 */
[----:B------:R-:W4:Y:S01]  /*a8a0*/  @P0 LDS R133, [R136+0x2e10] ;  /* 0x002e100088850984 */ /* 0x000f220000000800 */
[----:B0-----:R-:W-:Y:S02]  /*a8b0*/  FADD.FTZ R65, R65, R67 ;  /* 0x0000004341417221 */ /* 0x001fe40000010000 */
[----:B------:R-:W-:Y:S02]  /*a8c0*/  FADD.FTZ R64, R64, R66 ;  /* 0x0000004240407221 */ /* 0x000fe40000010000 */
[----:B--2---:R-:W-:Y:S02]  /*a8d0*/  @P0 FADD.FTZ R65, R65, R132 ;  /* 0x0000008441410221 */ /* 0x004fe40000010000 */
[----:B----4-:R-:W-:-:S03]  /*a8e0*/  @P0 FADD.FTZ R64, R64, R133 ;  /* 0x0000008540400221 */ /* 0x010fc60000010000 */
[----:B------:R0:W-:Y:S04]  /*a8f0*/  STS [R136+0x3210], R65 ;  /* 0x0032104188007388 */ /* 0x0001e80000000800 */
[----:B------:R0:W-:Y:S02]  /*a900*/  STS [R136+0x2e10], R64 ;  /* 0x002e104088007388 */ /* 0x0001e40000000800 */
.L_x_2932:
[----:B0-----:R-:W-:Y:S05]  /*a910*/  BSYNC B0 ;  /* 0x0000000000007941 */ /* 0x001fea0003800000 */
.L_x_2931:
[----:B------:R-:W-:Y:S01]  /*a920*/  IADD3 R3, R3, 0x1, RZ ;  /* 0x0000000103037810 */ /* 0x000fe20007ffe0ff */
[----:B------:R-:W-:-:S03]  /*a930*/  UIADD3 UR5, UP0, UR5, 0x1, URZ ;  /* 0x0000000105057890 */ /* 0x000fc6000ff1e03f */
[----:B------:R-:W-:Y:S01]  /*a940*/  ISETP.GE.AND P0, PT, R3, c[0x0][0x16c], PT ;  /* 0x00005b0003007a0c */ /* 0x000fe20003f06270 */
[----:B------:R-:W-:-:S12]  /*a950*/  UIADD3.X UR6, URZ, UR6, URZ, UP0, !UPT ;  /* 0x000000063f067290 */ /* 0x000fd800087fe43f */
[----:B-1234-:R-:W-:Y:S01]  /*a960*/  @P0 CALL.REL.NOINC `(.L_x_2885) ;  /* 0x0000001000000944 */ /* 0x01efe20003c00000 */
[----:B------:R-:W-:Y:S05]  /*a970*/  BRA `(.L_x_2933) ;  /* 0xffffc6a000007947 */ /* 0x000fea000383ffff */
.L_x_2885:
[----:B------:R-:W-:Y:S01]  /*a980*/  BAR.SYNC.DEFER_BLOCKING 0x0 ;  /* 0x0000000000007b1d */ /* 0x000fe20000010000 */
[----:B------:R-:W-:Y:S02]  /*a990*/  IADD3 R124, -R124, c[0x0][0x168], RZ ;  /* 0x00005a007c7c7a10 */ /* 0x000fe40007ffe1ff */
[----:B------:R-:W-:Y:S02]  /*a9a0*/  PRMT R0, RZ, 0x7610, R0 ;  /* 0x00007610ff007816 */ /* 0x000fe40000000000 */
[-C--:B------:R-:W-:Y:S02]  /*a9b0*/  ISETP.GE.AND P1, PT, R116, R124.reuse, PT ;  /* 0x0000007c7400720c */ /* 0x080fe40003f26270 */
[-C--:B------:R-:W-:Y:S02]  /*a9c0*/  ISETP.GE.AND P2, PT, R141, R124.reuse, PT ;  /* 0x0000007c8d00720c */ /* 0x080fe40003f46270 */
[-C--:B------:R-:W-:Y:S02]  /*a9d0*/  ISETP.GE.AND P3, PT, R140, R124.reuse, PT ;  /* 0x0000007c8c00720c */ /* 0x080fe40003f66270 */
[----:B------:R-:W-:-:S02]  /*a9e0*/  ISETP.GE.AND P4, PT, R139, R124, PT ;  /* 0x0000007c8b00720c */ /* 0x000fc40003f86270 */
[----:B------:R-:W-:Y:S02]  /*a9f0*/  PRMT R3, RZ, 0x7610, R3 ;  /* 0x00007610ff037816 */ /* 0x000fe40000000003 */
[----:B------:R-:W-:Y:S02]  /*aa00*/  PRMT R34, RZ, 0x7610, R34 ;  /* 0x00007610ff227816 */ /* 0x000fe40000000022 */
[----:B------:R-:W-:Y:S02]  /*aa10*/  PRMT R37, RZ, 0x7610, R37 ;  /* 0x00007610ff257816 */ /* 0x000fe40000000025 */
[-C--:B------:R-:W-:Y:S02]  /*aa20*/  ISETP.GE.AND P5, PT, R138, R124.reuse, PT ;  /* 0x0000007c8a00720c */ /* 0x080fe40003fa6270 */
[-C--:B------:R-:W-:Y:S02]  /*aa30*/  ISETP.GE.AND P0, PT, R135, R124.reuse, PT ;  /* 0x0000007c8700720c */ /* 0x080fe40003f06270 */
[----:B------:R-:W-:Y:S01]  /*aa40*/  PRMT R36, RZ, 0x7610, R36 ;  /* 0x00007610ff247816 */ /* 0x000fe20000000024 */
[----:B------:R-:W2:Y:S01]  /*aa50*/  @!P1 LDG.E.U16 R0, [R126.64] ;  /* 0x0000000a7e009981 */ /* 0x000ea2000c1e1500 */
[----:B------:R-:W-:-:S02]  /*aa60*/  ISETP.GE.AND P1, PT, R134, R124, PT ;  /* 0x0000007c8600720c */ /* 0x000fc40003f26270 */
[----:B------:R-:W-:Y:S01]  /*aa70*/  PRMT R39, RZ, 0x7610, R39 ;  /* 0x00007610ff277816 */ /* 0x000fe20000000027 */
[----:B------:R-:W3:Y:S01]  /*aa80*/  @!P2 LDG.E.U16 R3, [R126.64+0x40] ;  /* 0x0000400a7e03a981 */ /* 0x000ee2000c1e1500 */
[-C--:B------:R-:W-:Y:S02]  /*aa90*/  ISETP.GE.AND P2, PT, R131, R124.reuse, PT ;  /* 0x0000007c8300720c */ /* 0x080fe40003f46270 */
[----:B------:R-:W-:Y:S01]  /*aaa0*/  PRMT R38, RZ, 0x7610, R38 ;  /* 0x00007610ff267816 */ /* 0x000fe20000000026 */
[----:B------:R-:W4:Y:S01]  /*aab0*/  @!P3 LDG.E.U16 R34, [R126.64+0x80] ;  /* 0x0000800a7e22b981 */ /* 0x000f22000c1e1500 */
[-C--:B------:R-:W-:Y:S02]  /*aac0*/  ISETP.GE.AND P3, PT, R130, R124.reuse, PT ;  /* 0x0000007c8200720c */ /* 0x080fe40003f66270 */
[----:B------:R-:W-:Y:S01]  /*aad0*/  PRMT R41, RZ, 0x7610, R41 ;  /* 0x00007610ff297816 */ /* 0x000fe20000000029 */
[----:B------:R-:W5:Y:S01]  /*aae0*/  @!P4 LDG.E.U16 R37, [R126.64+0xc0] ;  /* 0x0000c00a7e25c981 */ /* 0x000f62000c1e1500 */
[----:B------:R-:W-:-:S02]  /*aaf0*/  ISETP.GE.AND P4, PT, R115, R124, PT ;  /* 0x0000007c7300720c */ /* 0x000fc40003f86270 */
[----:B------:R-:W-:Y:S01]  /*ab00*/  PRMT R40, RZ, 0x7610, R40 ;  /* 0x00007610ff287816 */ /* 0x000fe20000000028 */
[----:B------:R-:W5:Y:S01]  /*ab10*/  @!P5 LDG.E.U16 R36, [R126.64+0x100] ;  /* 0x0001000a7e24d981 */ /* 0x000f62000c1e1500 */
[----:B------:R-:W-:Y:S02]  /*ab20*/  PRMT R43, RZ, 0x7610, R43 ;  /* 0x00007610ff2b7816 */ /* 0x000fe4000000002b */
[-C--:B------:R-:W-:Y:S01]  /*ab30*/  ISETP.GE.AND P5, PT, R114, R124.reuse, PT ;  /* 0x0000007c7200720c */ /* 0x080fe20003fa6270 */
[----:B------:R-:W5:Y:S01]  /*ab40*/  @!P0 LDG.E.U16 R39, [R126.64+0x140] ;  /* 0x0001400a7e278981 */ /* 0x000f62000c1e1500 */
[----:B------:R-:W-:-:S03]  /*ab50*/  ISETP.GE.AND P0, PT, R113, R124, PT ;  /* 0x0000007c7100720c */ /* 0x000fc60003f06270 */
[----:B------:R-:W5:Y:S01]  /*ab60*/  @!P1 LDG.E.U16 R38, [R126.64+0x180] ;  /* 0x0001800a7e269981 */ /* 0x000f62000c1e1500 */
[----:B------:R-:W-:-:S03]  /*ab70*/  ISETP.GE.AND P1, PT, R112, R124, PT ;  /* 0x0000007c7000720c */ /* 0x000fc60003f26270 */
[----:B------:R-:W5:Y:S01]  /*ab80*/  @!P2 LDG.E.U16 R41, [R126.64+0x1c0] ;  /* 0x0001c00a7e29a981 */ /* 0x000f62000c1e1500 */
[----:B------:R-:W-:-:S03]  /*ab90*/  ISETP.GE.AND P2, PT, R111, R124, PT ;  /* 0x0000007c6f00720c */ /* 0x000fc60003f46270 */
[----:B------:R-:W5:Y:S01]  /*aba0*/  @!P3 LDG.E.U16 R40, [R126.64+0x200] ;  /* 0x0002000a7e28b981 */ /* 0x000f62000c1e1500 */
[----:B------:R-:W-:-:S03]  /*abb0*/  ISETP.GE.AND P3, PT, R110, R124, PT ;  /* 0x0000007c6e00720c */ /* 0x000fc60003f66270 */
[----:B------:R-:W5:Y:S01]  /*abc0*/  @!P4 LDG.E.U16 R43, [R126.64+0x240] ;  /* 0x0002400a7e2bc981 */ /* 0x000f62000c1e1500 */
[----:B------:R-:W-:Y:S02]  /*abd0*/  ISETP.GE.AND P4, PT, R109, R124, PT ;  /* 0x0000007c6d00720c */ /* 0x000fe40003f86270 */
[----:B------:R-:W-:Y:S02]  /*abe0*/  PRMT R42, RZ, 0x7610, R42 ;  /* 0x00007610ff2a7816 */ /* 0x000fe4000000002a */
[----:B------:R-:W-:Y:S02]  /*abf0*/  PRMT R45, RZ, 0x7610, R45 ;  /* 0x00007610ff2d7816 */ /* 0x000fe4000000002d */
[----:B------:R-:W-:Y:S02]  /*ac00*/  PRMT R44, RZ, 0x7610, R44 ;  /* 0x00007610ff2c7816 */ /* 0x000fe4000000002c */
[----:B------:R-:W-:Y:S01]  /*ac10*/  PRMT R47, RZ, 0x7610, R47 ;  /* 0x00007610ff2f7816 */ /* 0x000fe2000000002f */
[----:B------:R-:W5:Y:S01]  /*ac20*/  @!P5 LDG.E.U16 R42, [R126.64+0x280] ;  /* 0x0002800a7e2ad981 */ /* 0x000f62000c1e1500 */
[----:B------:R-:W-:-:S02]  /*ac30*/  PRMT R46, RZ, 0x7610, R46 ;  /* 0x00007610ff2e7816 */ /* 0x000fc4000000002e */
[----:B------:R-:W-:Y:S01]  /*ac40*/  PRMT R49, RZ, 0x7610, R49 ;  /* 0x00007610ff317816 */ /* 0x000fe20000000031 */
[----:B------:R-:W5:Y:S04]  /*ac50*/  @!P0 LDG.E.U16 R45, [R126.64+0x2c0] ;  /* 0x0002c00a7e2d8981 */ /* 0x000f68000c1e1500 */
[----:B------:R-:W5:Y:S04]  /*ac60*/  @!P1 LDG.E.U16 R44, [R126.64+0x300] ;  /* 0x0003000a7e2c9981 */ /* 0x000f68000c1e1500 */
[----:B------:R-:W5:Y:S04]  /*ac70*/  @!P2 LDG.E.U16 R47, [R126.64+0x340] ;  /* 0x0003400a7e2fa981 */ /* 0x000f68000c1e1500 */
[----:B------:R-:W5:Y:S04]  /*ac80*/  @!P3 LDG.E.U16 R46, [R126.64+0x380] ;  /* 0x0003800a7e2eb981 */ /* 0x000f68000c1e1500 */
[----:B------:R-:W5:Y:S01]  /*ac90*/  @!P4 LDG.E.U16 R49, [R126.64+0x3c0] ;  /* 0x0003c00a7e31c981 */ /* 0x000f62000c1e1500 */
[----:B------:R-:W-:-:S04]  /*aca0*/  F2FP.BF16.PACK_AB R32, R32, R35 ;  /* 0x000000232020723e */ /* 0x000fc800000010ff */
[----:B------:R-:W-:Y:S02]  /*acb0*/  PRMT R35, R32, 0x7610, R35 ;  /* 0x0000761020237816 */ /* 0x000fe40000000023 */
[----:B------:R-:W-:Y:S01]  /*acc0*/  F2FP.BF16.PACK_AB R33, R30, R33 ;  /* 0x000000211e21723e */ /* 0x000fe200000010ff */
        /* <DEDUP_REMOVED lines=23> */
[----:B------:R-:W-:-:S05]  /*ae40*/  FADD.FTZ R0, R0, UR4 ;  /* 0x0000000400007e21 */ /* 0x000fca0008010000 */
[----:B------:R-:W-:Y:S02]  /*ae50*/  FSETP.GTU.FTZ.AND P2, PT, R0, 20, PT ;  /* 0x41a000000000780b */ /* 0x000fe40003f5c000 */
[----:B-1----:R-:W-:-:S11]  /*ae60*/  PRMT R34, RZ, 0x5410, R34 ;  /* 0x00005410ff227816 */ /* 0x002fd60000000022 */
[----:B------:R-:W-:Y:S02]  /*ae70*/  @!P2 FMUL.FTZ R37, R0, -1.4426950216293334961 ;  /* 0xbfb8aa3b0025a820 */ /* 0x000fe40000410000 */
[----:B------:R-:W-:Y:S01]  /*ae80*/  FADD.FTZ R34, R34, UR4 ;  /* 0x0000000422227e21 */ /* 0x000fe20008010000 */
[----:B--2---:R-:W-:Y:S01]  /*ae90*/  PRMT R3, RZ, 0x5410, R3 ;  /* 0x00005410ff037816 */ /* 0x004fe20000000003 */
[----:B------:R-:W-:Y:S02]  /*aea0*/  LDS.U16 R0, [R89+0x8] ;  /* 0x0000080059007984 */ /* 0x000fe40000000400 */
[----:B------:R-:W0:Y:S01]  /*aeb0*/  @!P2 MUFU.EX2 R37, R37 ;  /* 0x000000250025a308 */ /* 0x000e220000000800 */
[C---:B------:R-:W-:Y:S01]  /*aec0*/  FSETP.GTU.FTZ.AND P4, PT, R34.reuse, 20, PT ;  /* 0x41a000002200780b */ /* 0x040fe20003f9c000 */
[----:B0-----:R-:W-:Y:S02]  /*aed0*/  @!P2 FADD.FTZ R39, R37, 1 ;  /* 0x3f8000002527a421 */ /* 0x001fe40000010000 */
[----:B------:R-:W0:Y:S10]  /*aee0*/  LDS.U16 R37, [R89+0x10] ;  /* 0x0000100059257984 */ /* 0x000e340000000400 */
[----:B------:R-:W-:Y:S01]  /*aef0*/  @!P4 FMUL.FTZ R41, R34, -1.4426950216293334961 ;  /* 0xbfb8aa3b2229c820 */ /* 0x000fe20000410000 */
[----:B---3--:R-:W-:Y:S01]  /*af00*/  PRMT R36, RZ, 0x5410, R36 ;  /* 0x00005410ff247816 */ /* 0x008fe20000000024 */
[----:B------:R-:W-:Y:S01]  /*af10*/  FADD.FTZ R3, R3, UR4 ;  /* 0x0000000403037e21 */ /* 0x000fe20008010000 */
[----:B------:R-:W-:Y:S03]  /*af20*/  LDS.U16 R34, [R89+0xc] ;  /* 0x00000c0059227984 */ /* 0x000fe60000000400 */
[----:B------:R-:W1:Y:S01]  /*af30*/  @!P4 MUFU.EX2 R41, R41 ;  /* 0x000000290029c308 */ /* 0x000e620000000800 */
[----:B------:R-:W-:Y:S01]  /*af40*/  FADD.FTZ R36, R36, UR4 ;  /* 0x0000000424247e21 */ /* 0x000fe20008010000 */
[----:B------:R-:W-:-:S04]  /*af50*/  FSETP.GTU.FTZ.AND P5, PT, R3, 20, PT ;  /* 0x41a000000300780b */ /* 0x000fc80003fbc000 */
[----:B------:R-:W-:Y:S01]  /*af60*/  FSETP.GTU.FTZ.AND P1, PT, R36, 20, PT ;  /* 0x41a000002400780b */ /* 0x000fe20003f3c000 */
[----:B-1----:R-:W-:-:S06]  /*af70*/  @!P4 FADD.FTZ R41, R41, 1 ;  /* 0x3f8000002929c421 */ /* 0x002fcc0000010000 */
[----:B------:R-:W1:Y:S02]  /*af80*/  @!P4 MUFU.RCP R41, R41 ;  /* 0x000000290029c308 */ /* 0x000e640000001000 */
[----:B------:R-:W-:-:S04]  /*af90*/  @!P5 FMUL.FTZ R38, R3, -1.4426950216293334961 ;  /* 0xbfb8aa3b0326d820 */ /* 0x000fc80000410000 */
[----:B------:R-:W-:Y:S01]  /*afa0*/  @!P1 FMUL.FTZ R42, R36, -1.4426950216293334961 ;  /* 0xbfb8aa3b242a9820 */ /* 0x000fe20000410000 */
[----:B------:R-:W2:Y:S04]  /*afb0*/  LDS.U16 R3, [R89+0xa] ;  /* 0x00000a0059037984 */ /* 0x000ea80000000400 */
[----:B------:R-:W3:Y:S01]  /*afc0*/  LDS.U16 R36, [R89+0xe] ;  /* 0x00000e0059247984 */ /* 0x000ee20000000400 */
[----:B0-----:R-:W-:-:S05]  /*afd0*/  PRMT R37, RZ, 0x5410, R37 ;  /* 0x00005410ff257816 */ /* 0x001fca0000000025 */
[----:B------:R-:W-:Y:S01]  /*afe0*/  FADD.FTZ R37, R37, UR4 ;  /* 0x0000000425257e21 */ /* 0x000fe20008010000 */
[----:B------:R0:W4:Y:S01]  /*aff0*/  @!P5 MUFU.EX2 R40, R38 ;  /* 0x000000260028d308 */ /* 0x0001220000000800 */
[----:B-1----:R-:W-:-:S03]  /*b000*/  @!P4 FMUL.FTZ R4, R4, R41 ;  /* 0x000000290404c220 */ /* 0x002fc60000410000 */
[----:B------:R-:W-:Y:S01]  /*b010*/  FSETP.GTU.FTZ.AND P4, PT, R37, 20, PT ;  /* 0x41a000002500780b */ /* 0x000fe20003f9c000 */
[----:B0-----:R-:W0:Y:S03]  /*b020*/  LDS.U16 R38, [R89+0x12] ;  /* 0x0000120059267984 */ /* 0x001e260000000400 */
[----:B------:R-:W1:Y:S01]  /*b030*/  @!P1 MUFU.EX2 R42, R42 ;  /* 0x0000002a002a9308 */ /* 0x000e620000000800 */
[----:B------:R-:W-:-:S08]  /*b040*/  PRMT R0, RZ, 0x5410, R0 ;  /* 0x00005410ff007816 */ /* 0x000fd00000000000 */
[----:B------:R-:W-:Y:S02]  /*b050*/  @!P4 FMUL.FTZ R37, R37, -1.4426950216293334961 ;  /* 0xbfb8aa3b2525c820 */ /* 0x000fe40000410000 */
[----:B------:R-:W-:-:S04]  /*b060*/  FADD.FTZ R0, R0, UR4 ;  /* 0x0000000400007e21 */ /* 0x000fc80008010000 */
[----:B------:R-:W5:Y:S01]  /*b070*/  @!P4 MUFU.EX2 R37, R37 ;  /* 0x000000250025c308 */ /* 0x000f620000000800 */
[----:B----4-:R-:W-:Y:S01]  /*b080*/  @!P5 FADD.FTZ R40, R40, 1 ;  /* 0x3f8000002828d421 */ /* 0x010fe20000010000 */
[----:B------:R-:W-:Y:S01]  /*b090*/  FSETP.GTU.FTZ.AND P0, PT, R0, 20, PT ;  /* 0x41a000000000780b */ /* 0x000fe20003f1c000 */
[----:B-1----:R-:W-:-:S05]  /*b0a0*/  @!P1 FADD.FTZ R42, R42, 1 ;  /* 0x3f8000002a2a9421 */ /* 0x002fca0000010000 */
[----:B------:R-:W1:Y:S01]  /*b0b0*/  @!P2 MUFU.RCP R39, R39 ;  /* 0x000000270027a308 */ /* 0x000e620000001000 */
[----:B--2---:R-:W-:-:S07]  /*b0c0*/  PRMT R3, RZ, 0x5410, R3 ;  /* 0x00005410ff037816 */ /* 0x004fce0000000003 */
[----:B------:R-:W2:Y:S01]  /*b0d0*/  @!P5 MUFU.RCP R40, R40 ;  /* 0x000000280028d308 */ /* 0x000ea20000001000 */
[----:B-----5:R-:W-:Y:S01]  /*b0e0*/  @!P4 FADD.FTZ R37, R37, 1 ;  /* 0x3f8000002525c421 */ /* 0x020fe20000010000 */
[----:B------:R-:W-:Y:S02]  /*b0f0*/  PRMT R34, RZ, 0x5410, R34 ;  /* 0x00005410ff227816 */ /* 0x000fe40000000022 */
[----:B---3--:R-:W-:-:S04]  /*b100*/  PRMT R36, RZ, 0x5410, R36 ;  /* 0x00005410ff247816 */ /* 0x008fc80000000024 */
[----:B------:R-:W3:Y:S01]  /*b110*/  @!P1 MUFU.RCP R42, R42 ;  /* 0x0000002a002a9308 */ /* 0x000ee20000001000 */
[----:B------:R-:W-:Y:S01]  /*b120*/  @!P0 FMUL.FTZ R0, R0, -1.4426950216293334961 ;  /* 0xbfb8aa3b00008820 */ /* 0x000fe20000410000 */
[----:B0-----:R-:W-:Y:S01]  /*b130*/  PRMT R38, RZ, 0x5410, R38 ;  /* 0x00005410ff267816 */ /* 0x001fe20000000026 */
[----:B------:R-:W-:Y:S02]  /*b140*/  FADD.FTZ R3, R3, UR4 ;  /* 0x0000000403037e21 */ /* 0x000fe40008010000 */
[----:B------:R-:W-:-:S03]  /*b150*/  FADD.FTZ R34, R34, UR4 ;  /* 0x0000000422227e21 */ /* 0x000fc60008010000 */
[----:B------:R-:W0:Y:S01]  /*b160*/  @!P4 MUFU.RCP R37, R37 ;  /* 0x000000250025c308 */ /* 0x000e220000001000 */
[----:B------:R-:W-:Y:S02]  /*b170*/  FADD.FTZ R36, R36, UR4 ;  /* 0x0000000424247e21 */ /* 0x000fe40008010000 */
[----:B------:R-:W-:Y:S01]  /*b180*/  FADD.FTZ R38, R38, UR4 ;  /* 0x0000000426267e21 */ /* 0x000fe20008010000 */
[----:B------:R-:W-:Y:S01]  /*b190*/  FSETP.GTU.FTZ.AND P3, PT, R3, 20, PT ;  /* 0x41a000000300780b */ /* 0x000fe20003f7c000 */
[----:B-1----:R-:W-:Y:S01]  /*b1a0*/  @!P2 FMUL.FTZ R2, R2, R39 ;  /* 0x000000270202a220 */ /* 0x002fe20000410000 */
[----:B------:R-:W-:Y:S01]  /*b1b0*/  FSETP.GTU.FTZ.AND P2, PT, R34, 20, PT ;  /* 0x41a000002200780b */ /* 0x000fe20003f5c000 */
[----:B--2---:R-:W-:Y:S01]  /*b1c0*/  @!P5 FMUL.FTZ R5, R5, R40 ;  /* 0x000000280505d220 */ /* 0x004fe20000410000 */
[----:B------:R-:W1:Y:S01]  /*b1d0*/  @!P0 MUFU.EX2 R0, R0 ;  /* 0x0000000000008308 */ /* 0x000e620000000800 */
[----:B------:R-:W-:Y:S01]  /*b1e0*/  FSETP.GTU.FTZ.AND P5, PT, R36, 20, PT ;  /* 0x41a000002400780b */ /* 0x000fe20003fbc000 */
[----:B---3--:R-:W-:Y:S01]  /*b1f0*/  @!P1 FMUL.FTZ R7, R7, R42 ;  /* 0x0000002a07079220 */ /* 0x008fe20000410000 */
[----:B------:R-:W-:Y:S01]  /*b200*/  FSETP.GTU.FTZ.AND P1, PT, R38, 20, PT ;  /* 0x41a000002600780b */ /* 0x000fe20003f3c000 */
[----:B0-----:R-:W-:Y:S01]  /*b210*/  @!P4 FMUL.FTZ R10, R10, R37 ;  /* 0x000000250a0ac220 */ /* 0x001fe20000410000 */
[----:B------:R-:W-:-:S02]  /*b220*/  PRMT R37, R32, 0x7632, R37 ;  /* 0x0000763220257816 */ /* 0x000fc40000000025 */
[----:B------:R-:W0:Y:S02]  /*b230*/  LDS.U16 R32, [R89+0x1c] ;  /* 0x00001c0059207984 */ /* 0x000e240000000400 */
[----:B------:R-:W-:Y:S02]  /*b240*/  @!P3 FMUL.FTZ R3, R3, -1.4426950216293334961 ;  /* 0xbfb8aa3b0303b820 */ /* 0x000fe40000410000 */
[----:B------:R-:W-:-:S03]  /*b250*/  @!P2 FMUL.FTZ R34, R34, -1.4426950216293334961 ;  /* 0xbfb8aa3b2222a820 */ /* 0x000fc60000410000 */
[----:B------:R-:W-:Y:S02]  /*b260*/  @!P5 FMUL.FTZ R36, R36, -1.4426950216293334961 ;  /* 0xbfb8aa3b2424d820 */ /* 0x000fe40000410000 */
[----:B-1----:R-:W-:Y:S02]  /*b270*/  @!P0 FADD.FTZ R0, R0, 1 ;  /* 0x3f80000000008421 */ /* 0x002fe40000010000 */
[----:B------:R-:W-:Y:S01]  /*b280*/  @!P1 FMUL.FTZ R38, R38, -1.4426950216293334961 ;  /* 0xbfb8aa3b26269820 */ /* 0x000fe20000410000 */
[----:B------:R-:W1:Y:S08]  /*b290*/  @!P3 MUFU.EX2 R3, R3 ;  /* 0x000000030003b308 */ /* 0x000e700000000800 */
[----:B------:R-:W2:Y:S08]  /*b2a0*/  @!P2 MUFU.EX2 R34, R34 ;  /* 0x000000220022a308 */ /* 0x000eb00000000800 */
[----:B------:R-:W3:Y:S08]  /*b2b0*/  @!P5 MUFU.EX2 R36, R36 ;  /* 0x000000240024d308 */ /* 0x000ef00000000800 */
[----:B------:R4:W-:Y:S08]  /*b2c0*/  @!P0 MUFU.RCP R55, R0 ;  /* 0x0000000000378308 */ /* 0x0009f00000001000 */
[----:B------:R-:W5:Y:S01]  /*b2d0*/  @!P1 MUFU.EX2 R38, R38 ;  /* 0x0000002600269308 */ /* 0x000f620000000800 */
[----:B----4-:R-:W4:Y:S01]  /*b2e0*/  LDS.U16 R0, [R89+0x14] ;  /* 0x0000140059007984 */ /* 0x010f220000000400 */
[----:B-1----:R-:W-:-:S02]  /*b2f0*/  @!P3 FADD.FTZ R3, R3, 1 ;  /* 0x3f8000000303b421 */ /* 0x002fc40000010000 */
[----:B--2---:R-:W-:Y:S02]  /*b300*/  @!P2 FADD.FTZ R34, R34, 1 ;  /* 0x3f8000002222a421 */ /* 0x004fe40000010000 */
[----:B---3--:R-:W-:Y:S02]  /*b310*/  @!P5 FADD.FTZ R36, R36, 1 ;  /* 0x3f8000002424d421 */ /* 0x008fe40000010000 */
[----:B------:R1:W-:Y:S01]  /*b320*/  @!P3 MUFU.RCP R54, R3 ;  /* 0x000000030036b308 */ /* 0x0003e20000001000 */
[----:B------:R-:W-:Y:S01]  /*b330*/  LOP3.LUT R40, R147, 0xfffffe00, RZ, 0xc0, !PT ;  /* 0xfffffe0093287812 */ /* 0x000fe200078ec0ff */
[----:B-----5:R-:W-:-:S06]  /*b340*/  @!P1 FADD.FTZ R38, R38, 1 ;  /* 0x3f80000026269421 */ /* 0x020fcc0000010000 */
[----:B------:R2:W-:Y:S01]  /*b350*/  @!P2 MUFU.RCP R57, R34 ;  /* 0x000000220039a308 */ /* 0x0005e20000001000 */
[----:B-1----:R-:W-:Y:S07]  /*b360*/  LDS.U16 R3, [R89+0x16] ;  /* 0x0000160059037984 */ /* 0x002fee0000000400 */
[----:B------:R1:W-:Y:S01]  /*b370*/  @!P5 MUFU.RCP R56, R36 ;  /* 0x000000240038d308 */ /* 0x0003e20000001000 */
[----:B--2---:R-:W-:Y:S04]  /*b380*/  LDS.U16 R34, [R89+0x18] ;  /* 0x0000180059227984 */ /* 0x004fe80000000400 */
[----:B-1----:R-:W1:Y:S03]  /*b390*/  LDS.U16 R36, [R89+0x1a] ;  /* 0x00001a0059247984 */ /* 0x002e660000000400 */
[----:B------:R-:W2:Y:S01]  /*b3a0*/  @!P1 MUFU.RCP R38, R38 ;  /* 0x0000002600269308 */ /* 0x000ea20000001000 */
[----:B------:R-:W-:Y:S01]  /*b3b0*/  BAR.SYNC.DEFER_BLOCKING 0x0 ;  /* 0x0000000000007b1d */ /* 0x000fe20000010000 */
[----:B------:R-:W-:-:S02]  /*b3c0*/  LEA R58, R145, R40, 0x4 ;  /* 0x00000028913a7211 */ /* 0x000fc400078e20ff */
[----:B0-----:R-:W-:Y:S02]  /*b3d0*/  PRMT R32, RZ, 0x5410, R32 ;  /* 0x00005410ff207816 */ /* 0x001fe40000000020 */
[C---:B------:R-:W-:Y:S02]  /*b3e0*/  IADD3 R39, R58.reuse, 0x1, RZ ;  /* 0x000000013a277810 */ /* 0x040fe40007ffe0ff */
[----:B------:R-:W-:Y:S01]  /*b3f0*/  IADD3 R40, R58, 0x2, RZ ;  /* 0x000000023a287810 */ /* 0x000fe20007ffe0ff */
[----:B------:R-:W-:Y:S01]  /*b400*/  FADD.FTZ R32, R32, UR4 ;  /* 0x0000000420207e21 */ /* 0x000fe20008010000 */
[----:B------:R-:W-:Y:S02]  /*b410*/  PRMT R30, RZ, 0x5410, R30 ;  /* 0x00005410ff1e7816 */ /* 0x000fe4000000001e */
[C---:B------:R-:W-:Y:S02]  /*b420*/  IADD3 R41, R58.reuse, 0x3, RZ ;  /* 0x000000033a297810 */ /* 0x040fe40007ffe0ff */
[----:B------:R-:W-:-:S02]  /*b430*/  IADD3 R42, R58, 0x4, RZ ;  /* 0x000000043a2a7810 */ /* 0x000fc40007ffe0ff */
[----:B------:R-:W-:Y:S01]  /*b440*/  LEA.HI.SX32 R39, R39, R58, 0x1b ;  /* 0x0000003a27277211 */ /* 0x000fe200078fdaff */
[----:B--2---:R-:W-:Y:S01]  /*b450*/  @!P1 FMUL.FTZ R13, R13, R38 ;  /* 0x000000260d0d9220 */ /* 0x004fe20000410000 */
[----:B------:R-:W-:Y:S01]  /*b460*/  IADD3 R43, R58, 0x5, RZ ;  /* 0x000000053a2b7810 */ /* 0x000fe20007ffe0ff */
[----:B------:R-:W-:Y:S01]  /*b470*/  FADD.FTZ R30, R30, UR4 ;  /* 0x000000041e1e7e21 */ /* 0x000fe20008010000 */
[-C--:B------:R-:W-:Y:S02]  /*b480*/  LEA.HI.SX32 R40, R40, R58.reuse, 0x1b ;  /* 0x0000003a28287211 */ /* 0x080fe400078fdaff */
[-C--:B------:R-:W-:Y:S02]  /*b490*/  LEA.HI.SX32 R41, R41, R58.reuse, 0x1b ;  /* 0x0000003a29297211 */ /* 0x080fe400078fdaff */
[----:B------:R-:W-:Y:S01]  /*b4a0*/  LEA.HI.SX32 R42, R42, R58, 0x1b ;  /* 0x0000003a2a2a7211 */ /* 0x000fe200078fdaff */
[----:B------:R-:W-:Y:S01]  /*b4b0*/  IMAD.SHL.U32 R39, R39, 0x2, RZ ;  /* 0x0000000227277824 */ /* 0x000fe200078e00ff */
[----:B----4-:R-:W-:-:S02]  /*b4c0*/  PRMT R0, RZ, 0x5410, R0 ;  /* 0x00005410ff007816 */ /* 0x010fc40000000000 */
[----:B------:R-:W-:Y:S02]  /*b4d0*/  FSETP.GTU.FTZ.AND P1, PT, R32, 20, PT ;  /* 0x41a000002000780b */ /* 0x000fe40003f3c000 */
[C---:B------:R-:W-:Y:S02]  /*b4e0*/  IADD3 R44, R58.reuse, 0x6, RZ ;  /* 0x000000063a2c7810 */ /* 0x040fe40007ffe0ff */
[----:B------:R-:W-:Y:S01]  /*b4f0*/  IADD3 R45, R58, 0x7, RZ ;  /* 0x000000073a2d7810 */ /* 0x000fe20007ffe0ff */
[----:B------:R-:W-:Y:S01]  /*b500*/  @!P0 FMUL.FTZ R6, R6, R55 ;  /* 0x0000003706068220 */ /* 0x000fe20000410000 */
[----:B------:R-:W-:Y:S02]  /*b510*/  LEA.HI.SX32 R43, R43, R58, 0x1b ;  /* 0x0000003a2b2b7211 */ /* 0x000fe400078fdaff */
[----:B------:R-:W-:Y:S02]  /*b520*/  F2FP.BF16.PACK_AB R28, R28, R31 ;  /* 0x0000001f1c1c723e */ /* 0x000fe400000010ff */
[----:B------:R-:W-:Y:S01]  /*b530*/  SHF.L.U32 R40, R40, 0x1, RZ ;  /* 0x0000000128287819 */ /* 0x000fe200000006ff */
[----:B------:R-:W-:Y:S01]  /*b540*/  IMAD.SHL.U32 R42, R42, 0x2, RZ ;  /* 0x000000022a2a7824 */ /* 0x000fe200078e00ff */
[----:B------:R-:W-:-:S02]  /*b550*/  IADD3 R46, R58, 0x8, RZ ;  /* 0x000000083a2e7810 */ /* 0x000fc40007ffe0ff */
[----:B------:R-:W-:Y:S02]  /*b560*/  PRMT R31, R33, 0x7632, R31 ;  /* 0x00007632211f7816 */ /* 0x000fe4000000001f */
[----:B------:R-:W-:Y:S01]  /*b570*/  SHF.L.U32 R41, R41, 0x1, RZ ;  /* 0x0000000129297819 */ /* 0x000fe200000006ff */
[----:B------:R-:W-:Y:S01]  /*b580*/  STS.U16 [R89], R35 ;  /* 0x0000002359007388 */ /* 0x000fe20000000400 */
[----:B------:R-:W-:Y:S01]  /*b590*/  IADD3 R47, R58, 0x9, RZ ;  /* 0x000000093a2f7810 */ /* 0x000fe20007ffe0ff */
[----:B------:R-:W-:Y:S01]  /*b5a0*/  FADD.FTZ R0, R0, UR4 ;  /* 0x0000000400007e21 */ /* 0x000fe20008010000 */
[----:B------:R-:W-:Y:S02]  /*b5b0*/  IADD3 R48, R58, 0xa, RZ ;  /* 0x0000000a3a307810 */ /* 0x000fe40007ffe0ff */
[----:B------:R-:W-:Y:S01]  /*b5c0*/  FSETP.GTU.FTZ.AND P0, PT, R30, 20, PT ;  /* 0x41a000001e00780b */ /* 0x000fe20003f1c000 */
[----:B------:R-:W-:Y:S01]  /*b5d0*/  STS.U16 [R39+0x2], R37 ;  /* 0x0000022527007388 */ /* 0x000fe20000000400 */
[----:B------:R-:W-:-:S02]  /*b5e0*/  LEA.HI.SX32 R44, R44, R58, 0x1b ;  /* 0x0000003a2c2c7211 */ /* 0x000fc400078fdaff */
[----:B------:R-:W-:Y:S02]  /*b5f0*/  LEA.HI.SX32 R45, R45, R58, 0x1b ;  /* 0x0000003a2d2d7211 */ /* 0x000fe400078fdaff */
[----:B------:R-:W-:Y:S01]  /*b600*/  F2FP.BF16.PACK_AB R26, R26, R29 ;  /* 0x0000001d1a1a723e */ /* 0x000fe200000010ff */
[----:B------:R-:W-:Y:S01]  /*b610*/  STS.U16 [R40+0x4], R33 ;  /* 0x0000042128007388 */ /* 0x000fe20000000400 */
[----:B------:R-:W-:Y:S02]  /*b620*/  IADD3 R49, R58, 0xb, RZ ;  /* 0x0000000b3a317810 */ /* 0x000fe40007ffe0ff */
[----:B------:R-:W-:Y:S02]  /*b630*/  PRMT R29, R28, 0x7632, R29 ;  /* 0x000076321c1d7816 */ /* 0x000fe4000000001d */
[----:B------:R-:W-:Y:S01]  /*b640*/  SHF.L.U32 R43, R43, 0x1, RZ ;  /* 0x000000012b2b7819 */ /* 0x000fe200000006ff */
[----:B------:R-:W-:Y:S01]  /*b650*/  STS.U16 [R41+0x6], R31 ;  /* 0x0000061f29007388 */ /* 0x000fe20000000400 */
[----:B------:R-:W-:-:S02]  /*b660*/  IADD3 R50, R58, 0xc, RZ ;  /* 0x0000000c3a327810 */ /* 0x000fc40007ffe0ff */
[----:B------:R-:W-:Y:S02]  /*b670*/  IADD3 R51, R58, 0xd, RZ ;  /* 0x0000000d3a337810 */ /* 0x000fe40007ffe0ff */
[----:B------:R-:W-:Y:S01]  /*b680*/  LEA.HI.SX32 R46, R46, R58, 0x1b ;  /* 0x0000003a2e2e7211 */ /* 0x000fe200078fdaff */
[----:B------:R-:W-:Y:S01]  /*b690*/  @!P5 FMUL.FTZ R11, R11, R56 ;  /* 0x000000380b0bd220 */ /* 0x000fe20000410000 */
[-C--:B------:R-:W-:Y:S01]  /*b6a0*/  LEA.HI.SX32 R47, R47, R58.reuse, 0x1b ;  /* 0x0000003a2f2f7211 */ /* 0x080fe200078fdaff */
[----:B------:R0:W-:Y:S01]  /*b6b0*/  STS.U16 [R42+0x8], R28 ;  /* 0x0000081c2a007388 */ /* 0x0001e20000000400 */
[----:B------:R-:W-:Y:S02]  /*b6c0*/  LEA.HI.SX32 R48, R48, R58, 0x1b ;  /* 0x0000003a30307211 */ /* 0x000fe400078fdaff */
[----:B------:R-:W-:Y:S01]  /*b6d0*/  F2FP.BF16.PACK_AB R27, R24, R27 ;  /* 0x0000001b181b723e */ /* 0x000fe200000010ff */
[----:B------:R-:W-:Y:S01]  /*b6e0*/  IMAD.SHL.U32 R45, R45, 0x2, RZ ;  /* 0x000000022d2d7824 */ /* 0x000fe200078e00ff */
[----:B------:R-:W-:-:S02]  /*b6f0*/  IADD3 R52, R58, 0xe, RZ ;  /* 0x0000000e3a347810 */ /* 0x000fc40007ffe0ff */
[----:B------:R-:W-:Y:S02]  /*b700*/  SHF.L.U32 R44, R44, 0x1, RZ ;  /* 0x000000012c2c7819 */ /* 0x000fe400000006ff */
[----:B------:R-:W-:Y:S01]  /*b710*/  F2FP.BF16.PACK_AB R25, R22, R25 ;  /* 0x000000191619723e */ /* 0x000fe200000010ff */
[----:B------:R2:W-:Y:S01]  /*b720*/  STS.U16 [R43+0xa], R29 ;  /* 0x00000a1d2b007388 */ /* 0x0005e20000000400 */
[----:B------:R-:W-:Y:S02]  /*b730*/  IADD3 R53, R58, 0xf, RZ ;  /* 0x0000000f3a357810 */ /* 0x000fe40007ffe0ff */
[----:B------:R-:W-:Y:S02]  /*b740*/  LEA.HI.SX32 R49, R49, R58, 0x1b ;  /* 0x0000003a31317211 */ /* 0x000fe400078fdaff */
[----:B------:R-:W-:Y:S02]  /*b750*/  FSETP.GTU.FTZ.AND P5, PT, R0, 20, PT ;  /* 0x41a000000000780b */ /* 0x000fe40003fbc000 */
[----:B0-----:R-:W-:-:S02]  /*b760*/  PRMT R28, R26, 0x7632, R28 ;  /* 0x000076321a1c7816 */ /* 0x001fc4000000001c */
[-C--:B------:R-:W-:Y:S02]  /*b770*/  LEA.HI.SX32 R50, R50, R58.reuse, 0x1b ;  /* 0x0000003a32327211 */ /* 0x080fe400078fdaff */
[-C--:B------:R-:W-:Y:S02]  /*b780*/  LEA.HI.SX32 R51, R51, R58.reuse, 0x1b ;  /* 0x0000003a33337211 */ /* 0x080fe400078fdaff */
[----:B------:R-:W-:Y:S01]  /*b790*/  SHF.L.U32 R46, R46, 0x1, RZ ;  /* 0x000000012e2e7819 */ /* 0x000fe200000006ff */
[----:B------:R-:W-:Y:S01]  /*b7a0*/  @!P1 FMUL.FTZ R22, R32, -1.4426950216293334961 ;  /* 0xbfb8aa3b20169820 */ /* 0x000fe20000410000 */
[----:B--2---:R-:W-:Y:S01]  /*b7b0*/  PRMT R29, R27, 0x7632, R29 ;  /* 0x000076321b1d7816 */ /* 0x004fe2000000001d */
[----:B------:R-:W-:Y:S01]  /*b7c0*/  IMAD.SHL.U32 R48, R48, 0x2, RZ ;  /* 0x0000000230307824 */ /* 0x000fe200078e00ff */
[----:B------:R-:W-:Y:S02]  /*b7d0*/  SHF.L.U32 R47, R47, 0x1, RZ ;  /* 0x000000012f2f7819 */ /* 0x000fe400000006ff */
[----:B------:R-:W-:Y:S01]  /*b7e0*/  F2FP.BF16.PACK_AB R20, R20, R23 ;  /* 0x000000171414723e */ /* 0x000fe200000010ff */
[----:B------:R-:W-:Y:S01]  /*b7f0*/  STS.U16 [R44+0xc], R26 ;  /* 0x00000c1a2c007388 */ /* 0x000fe20000000400 */
[----:B------:R-:W-:-:S02]  /*b800*/  LEA.HI.SX32 R52, R52, R58, 0x1b ;  /* 0x0000003a34347211 */ /* 0x000fc400078fdaff */
[----:B------:R-:W-:Y:S02]  /*b810*/  PRMT R31, R25, 0x7610, R31 ;  /* 0x00007610191f7816 */ /* 0x000fe4000000001f */
[----:B------:R-:W-:Y:S02]  /*b820*/  F2FP.BF16.PACK_AB R18, R18, R21 ;  /* 0x000000151212723e */ /* 0x000fe400000010ff */
[----:B------:R-:W-:Y:S01]  /*b830*/  ISETP.NE.AND P6, PT, R149, RZ, PT ;  /* 0x000000ff9500720c */ /* 0x000fe20003fc5270 */
[----:B------:R0:W-:Y:S01]  /*b840*/  STS.U16 [R45+0xe], R28 ;  /* 0x00000e1c2d007388 */ /* 0x0001e20000000400 */
[----:B------:R-:W-:Y:S02]  /*b850*/  LEA.HI.SX32 R53, R53, R58, 0x1b ;  /* 0x0000003a35357211 */ /* 0x000fe400078fdaff */
[----:B------:R-:W-:Y:S02]  /*b860*/  PRMT R32, R25, 0x7632, R32 ;  /* 0x0000763219207816 */ /* 0x000fe40000000020 */
[----:B------:R-:W-:Y:S01]  /*b870*/  SHF.L.U32 R49, R49, 0x1, RZ ;  /* 0x0000000131317819 */ /* 0x000fe200000006ff */
[----:B------:R-:W-:Y:S01]  /*b880*/  STS.U16 [R46+0x10], R27 ;  /* 0x0000101b2e007388 */ /* 0x000fe20000000400 */
[----:B------:R-:W-:Y:S01]  /*b890*/  SHF.L.U32 R50, R50, 0x1, RZ ;  /* 0x0000000132327819 */ /* 0x000fe200000006ff */
[----:B------:R-:W-:Y:S01]  /*b8a0*/  IMAD.SHL.U32 R51, R51, 0x2, RZ ;  /* 0x0000000233337824 */ /* 0x000fe200078e00ff */
[----:B------:R-:W-:Y:S01]  /*b8b0*/  PRMT R21, R20, 0x7632, R21 ;  /* 0x0000763214157816 */ /* 0x000fe20000000015 */
[----:B------:R-:W-:Y:S01]  /*b8c0*/  STS.U16 [R47+0x12], R29 ;  /* 0x0000121d2f007388 */ /* 0x000fe20000000400 */
[----:B------:R-:W-:Y:S01]  /*b8d0*/  @!P0 FMUL.FTZ R25, R30, -1.4426950216293334961 ;  /* 0xbfb8aa3b1e198820 */ /* 0x000fe20000410000 */
[----:B0-----:R-:W-:-:S02]  /*b8e0*/  PRMT R28, R18, 0x7610, R28 ;  /* 0x00007610121c7816 */ /* 0x001fc4000000001c */
[----:B------:R-:W-:Y:S01]  /*b8f0*/  SHF.L.U32 R52, R52, 0x1, RZ ;  /* 0x0000000134347819 */ /* 0x000fe200000006ff */
[----:B------:R-:W-:Y:S01]  /*b900*/  STS.U16 [R48+0x14], R31 ;  /* 0x0000141f30007388 */ /* 0x000fe20000000400 */
[----:B------:R-:W-:Y:S02]  /*b910*/  PRMT R30, R18, 0x7632, R30 ;  /* 0x00007632121e7816 */ /* 0x000fe4000000001e */
[----:B------:R-:W-:Y:S01]  /*b920*/  SHF.L.U32 R53, R53, 0x1, RZ ;  /* 0x0000000135357819 */ /* 0x000fe200000006ff */
[----:B------:R-:W-:Y:S01]  /*b930*/  STS.U16 [R49+0x16], R32 ;  /* 0x0000162031007388 */ /* 0x000fe20000000400 */
[----:B------:R-:W-:-:S03]  /*b940*/  @!P5 FMUL.FTZ R0, R0, -1.4426950216293334961 ;  /* 0xbfb8aa3b0000d820 */ /* 0x000fc60000410000 */
[----:B------:R-:W-:Y:S01]  /*b950*/  STS.U16 [R50+0x18], R20 ;  /* 0x0000181432007388 */ /* 0x000fe20000000400 */
[----:B-1----:R-:W-:-:S03]  /*b960*/  PRMT R36, RZ, 0x5410, R36 ;  /* 0x00005410ff247816 */ /* 0x002fc60000000024 */
[----:B------:R-:W-:Y:S01]  /*b970*/  STS.U16 [R51+0x1a], R21 ;  /* 0x00001a1533007388 */ /* 0x000fe20000000400 */
[----:B------:R-:W-:-:S03]  /*b980*/  @!P2 FMUL.FTZ R8, R8, R57 ;  /* 0x000000390808a220 */ /* 0x000fc60000410000 */
[----:B------:R0:W-:Y:S04]  /*b990*/  STS.U16 [R52+0x1c], R28 ;  /* 0x00001c1c34007388 */ /* 0x0001e80000000400 */
        /* <DEDUP_REMOVED lines=19> */
[----:B------:R-:W1:Y:S03]  /*bad0*/  @!P5 MUFU.EX2 R0, R0 ;  /* 0x000000000000d308 */ /* 0x000e660000000800 */
[----:B------:R-:W-:Y:S01]  /*bae0*/  @!P6 STS [0x840], R124 ;  /* 0x0008407cff00e388 */ /* 0x000fe20000000800 */
[----:B------:R-:W-:-:S02]  /*baf0*/  PRMT R3, RZ, 0x5410, R3 ;  /* 0x00005410ff037816 */ /* 0x000fc40000000003 */
[----:B------:R-:W-:Y:S02]  /*bb00*/  FSETP.GTU.FTZ.AND P2, PT, R36, 20, PT ;  /* 0x41a000002400780b */ /* 0x000fe40003f5c000 */
[----:B------:R-:W-:Y:S01]  /*bb10*/  PRMT R34, RZ, 0x5410, R34 ;  /* 0x00005410ff227816 */ /* 0x000fe20000000022 */
[----:B------:R-:W-:-:S04]  /*bb20*/  FADD.FTZ R3, R3, UR4 ;  /* 0x0000000403037e21 */ /* 0x000fc80008010000 */
[----:B------:R-:W-:Y:S01]  /*bb30*/  FADD.FTZ R34, R34, UR4 ;  /* 0x0000000422227e21 */ /* 0x000fe20008010000 */
[----:B------:R-:W-:Y:S01]  /*bb40*/  FSETP.GTU.FTZ.AND P4, PT, R3, 20, PT ;  /* 0x41a000000300780b */ /* 0x000fe20003f9c000 */
[----:B------:R-:W-:Y:S02]  /*bb50*/  @!P3 FMUL.FTZ R9, R9, R54 ;  /* 0x000000360909b220 */ /* 0x000fe40000410000 */
[----:B-1----:R-:W-:Y:S01]  /*bb60*/  @!P5 FADD.FTZ R0, R0, 1 ;  /* 0x3f8000000000d421 */ /* 0x002fe20000010000 */
[----:B------:R-:W-:Y:S01]  /*bb70*/  FSETP.GTU.FTZ.AND P3, PT, R34, 20, PT ;  /* 0x41a000002200780b */ /* 0x000fe20003f7c000 */
[----:B------:R-:W-:Y:S02]  /*bb80*/  @!P2 FMUL.FTZ R26, R36, -1.4426950216293334961 ;  /* 0xbfb8aa3b241aa820 */ /* 0x000fe40000410000 */
[----:B------:R1:W-:Y:S01]  /*bb90*/  @!P5 MUFU.RCP R23, R0 ;  /* 0x000000000017d308 */ /* 0x0003e20000001000 */
[----:B------:R-:W-:Y:S07]  /*bba0*/  BAR.SYNC.DEFER_BLOCKING 0x0 ;  /* 0x0000000000007b1d */ /* 0x000fee0000010000 */
[----:B------:R-:W2:Y:S01]  /*bbb0*/  @!P2 MUFU.EX2 R26, R26 ;  /* 0x0000001a001aa308 */ /* 0x000ea20000000800 */
[----:B------:R-:W-:-:S02]  /*bbc0*/  @!P4 FMUL.FTZ R3, R3, -1.4426950216293334961 ;  /* 0xbfb8aa3b0303c820 */ /* 0x000fc40000410000 */
[----:B------:R-:W-:Y:S01]  /*bbd0*/  @!P3 FMUL.FTZ R24, R34, -1.4426950216293334961 ;  /* 0xbfb8aa3b2218b820 */ /* 0x000fe20000410000 */
[----:B-1----:R-:W1:Y:S04]  /*bbe0*/  LDS R0, [0x840] ;  /* 0x00084000ff007984 */ /* 0x002e680000000800 */
[----:B------:R-:W3:Y:S01]  /*bbf0*/  @!P4 MUFU.EX2 R3, R3 ;  /* 0x000000030003c308 */ /* 0x000ee20000000800 */
[----:B--2---:R-:W-:-:S07]  /*bc00*/  @!P2 FADD.FTZ R26, R26, 1 ;  /* 0x3f8000001a1aa421 */ /* 0x004fce0000010000 */
[----:B------:R-:W2:Y:S08]  /*bc10*/  @!P3 MUFU.EX2 R24, R24 ;  /* 0x000000180018b308 */ /* 0x000eb00000000800 */
[----:B------:R-:W4:Y:S01]  /*bc20*/  @!P1 MUFU.EX2 R22, R22 ;  /* 0x0000001600169308 */ /* 0x000f220000000800 */
[----:B---3--:R-:W-:-:S07]  /*bc30*/  @!P4 FADD.FTZ R3, R3, 1 ;  /* 0x3f8000000303c421 */ /* 0x008fce0000010000 */
[----:B------:R-:W3:Y:S01]  /*bc40*/  @!P0 MUFU.EX2 R25, R25 ;  /* 0x0000001900198308 */ /* 0x000ee20000000800 */
[----:B0-----:R-:W-:-:S07]  /*bc50*/  IMAD R28, R152, c[0x0][0x2d8], RZ ;  /* 0x0000b600981c7a24 */ /* 0x001fce00078e02ff */
[----:B------:R-:W0:Y:S01]  /*bc60*/  @!P2 MUFU.RCP R26, R26 ;  /* 0x0000001a001aa308 */ /* 0x000e220000001000 */
[----:B--2---:R-:W-:Y:S02]  /*bc70*/  @!P3 FADD.FTZ R24, R24, 1 ;  /* 0x3f8000001818b421 */ /* 0x004fe40000010000 */
[----:B------:R-:W-:-:S05]  /*bc80*/  IMAD.WIDE.U32 R20, R157, c[0x0][0x2d8], RZ ;  /* 0x0000b6009d147a25 */ /* 0x000fca00078e00ff */
[----:B------:R-:W2:Y:S01]  /*bc90*/  @!P4 MUFU.RCP R18, R3 ;  /* 0x000000030012c308 */ /* 0x000ea20000001000 */
[----:B------:R-:W-:Y:S02]  /*bca0*/  IMAD R79, R157, c[0x0][0x2dc], R28 ;  /* 0x0000b7009d4f7a24 */ /* 0x000fe400078e021c */
[----:B----4-:R-:W-:Y:S02]  /*bcb0*/  @!P1 FADD.FTZ R22, R22, 1 ;  /* 0x3f80000016169421 */ /* 0x010fe40000010000 */
[----:B---3--:R-:W-:-:S03]  /*bcc0*/  @!P0 FADD.FTZ R25, R25, 1 ;  /* 0x3f80000019198421 */ /* 0x008fc60000010000 */
[----:B------:R-:W3:Y:S01]  /*bcd0*/  @!P3 MUFU.RCP R3, R24 ;  /* 0x000000180003b308 */ /* 0x000ee20000001000 */
[----:B------:R-:W-:Y:S02]  /*bce0*/  IMAD.IADD R21, R21, 0x1, R79 ;  /* 0x0000000115157824 */ /* 0x000fe400078e024f */
[----:B0-----:R-:W-:Y:S01]  /*bcf0*/  @!P2 FMUL.FTZ R17, R17, R26 ;  /* 0x0000001a1111a220 */ /* 0x001fe20000410000 */
[----:B-1----:R-:W-:Y:S01]  /*bd00*/  ISETP.GE.AND P2, PT, R116, R0, PT ;  /* 0x000000007400720c */ /* 0x002fe20003f46270 */
[----:B------:R-:W-:-:S03]  /*bd10*/  IMAD.WIDE.U32 R20, R161, c[0x0][0x2e0], R20 ;  /* 0x0000b800a1147a25 */ /* 0x000fc600078e0014 */
[----:B------:R-:W0:Y:S01]  /*bd20*/  @!P1 MUFU.RCP R77, R22 ;  /* 0x00000016004d9308 */ /* 0x000e220000001000 */
[----:B------:R-:W-:-:S07]  /*bd30*/  IMAD R28, R154, c[0x0][0x2e0], RZ ;  /* 0x0000b8009a1c7a24 */ /* 0x000fce00078e02ff */
[----:B------:R-:W1:Y:S01]  /*bd40*/  @!P0 MUFU.RCP R24, R25 ;  /* 0x0000001900188308 */ /* 0x000e620000001000 */
[----:B------:R-:W-:Y:S01]  /*bd50*/  @!P5 FMUL.FTZ R12, R12, R23 ;  /* 0x000000170c0cd220 */ /* 0x000fe20000410000 */
[----:B------:R-:W-:Y:S01]  /*bd60*/  IADD3 R23, P5, R72, R20, RZ ;  /* 0x0000001448177210 */ /* 0x000fe20007fbe0ff */
[----:B------:R-:W-:Y:S02]  /*bd70*/  IMAD R28, R161, c[0x0][0x2e4], R28 ;  /* 0x0000b900a11c7a24 */ /* 0x000fe400078e021c */
[----:B--2---:R-:W-:Y:S01]  /*bd80*/  @!P4 FMUL.FTZ R15, R15, R18 ;  /* 0x000000120f0fc220 */ /* 0x004fe20000410000 */
[----:B------:R-:W-:Y:S01]  /*bd90*/  LEA R20, P4, R116, c[0x0][0x330], 0x1 ;  /* 0x0000cc0074147a11 */ /* 0x000fe200078808ff */
[----:B---3--:R-:W-:Y:S01]  /*bda0*/  @!P3 FMUL.FTZ R14, R14, R3 ;  /* 0x000000030e0eb220 */ /* 0x008fe20000410000 */
[----:B------:R-:W-:Y:S01]  /*bdb0*/  IADD3.X R28, R71, R28, R21, P5, !PT ;  /* 0x0000001c471c7210 */ /* 0x000fe20002ffe415 */
[----:B------:R-:W-:Y:S01]  /*bdc0*/  BSSY B0, `(.L_x_2934) ;  /* 0x0000015000007945 */ /* 0x000fe20003800000 */
[----:B------:R-:W-:-:S02]  /*bdd0*/  LEA.HI.X R3, R116, c[0x0][0x334], R117, 0x1, P4 ;  /* 0x0000cd0074037a11 */ /* 0x000fc400020f0c75 */
[----:B------:R-:W-:Y:S01]  /*bde0*/  LEA R20, P3, R23, R20, 0x1 ;  /* 0x0000001417147211 */ /* 0x000fe200078608ff */
[----:B0-----:R-:W-:Y:S01]  /*bdf0*/  @!P1 FMUL.FTZ R16, R16, R77 ;  /* 0x0000004d10109220 */ /* 0x001fe20000410000 */
[-C--:B------:R-:W-:Y:S02]  /*be00*/  ISETP.GE.AND P1, PT, R140, R0.reuse, PT ;  /* 0x000000008c00720c */ /* 0x080fe40003f26270 */
[----:B------:R-:W-:Y:S01]  /*be10*/  ISETP.GE.AND P4, PT, R139, R0, PT ;  /* 0x000000008b00720c */ /* 0x000fe20003f86270 */
[----:B-1----:R-:W-:Y:S01]  /*be20*/  @!P0 FMUL.FTZ R19, R19, R24 ;  /* 0x0000001813138220 */ /* 0x002fe20000410000 */
        /* <DEDUP_REMOVED lines=14> */
.L_x_2935:
[----:B------:R-:W-:Y:S05]  /*bf10*/  BSYNC B0 ;  /* 0x0000000000007941 */ /* 0x000fea0003800000 */
.L_x_2934:
[----:B------:R-:W-:Y:S01]  /*bf20*/  @!P1 STG.E.U16 [R20.64+-0x780], R31 ;  /* 0xfff8801f14009986 */ /* 0x000fe2000c10150a */
[-C--:B------:R-:W-:Y:S01]  /*bf30*/  ISETP.GE.AND P0, PT, R135, R0.reuse, PT ;  /* 0x000000008700720c */ /* 0x080fe20003f06270 */
[----:B------:R-:W-:Y:S01]  /*bf40*/  BSSY B0, `(.L_x_2936) ;  /* 0x0000074000007945 */ /* 0x000fe20003800000 */
[-C--:B------:R-:W-:Y:S01]  /*bf50*/  ISETP.GE.AND P3, PT, R134, R0.reuse, PT ;  /* 0x000000008600720c */ /* 0x080fe20003f66270 */
[----:B------:R-:W-:Y:S01]  /*bf60*/  @!P4 STG.E.U16 [R20.64+-0x740], R33 ;  /* 0xfff8c0211400c986 */ /* 0x000fe2000c10150a */
[-C--:B------:R-:W-:Y:S02]  /*bf70*/  ISETP.GE.AND P2, PT, R131, R0.reuse, PT ;  /* 0x000000008300720c */ /* 0x080fe40003f46270 */
[-C--:B------:R-:W-:Y:S01]  /*bf80*/  ISETP.GE.AND P1, PT, R130, R0.reuse, PT ;  /* 0x000000008200720c */ /* 0x080fe20003f26270 */
[----:B------:R-:W-:Y:S01]  /*bf90*/  @!P5 STG.E.U16 [R20.64+-0x700], R35 ;  /* 0xfff900231400d986 */ /* 0x000fe2000c10150a */
[-C--:B------:R-:W-:Y:S02]  /*bfa0*/  ISETP.GE.AND P4, PT, R115, R0.reuse, PT ;  /* 0x000000007300720c */ /* 0x080fe40003f86270 */
        /* <DEDUP_REMOVED lines=12> */
[----:B------:R-:W-:Y:S01]  /*c070*/  ISETP.GE.AND P5, PT, R109, R0, PT ;  /* 0x000000006d00720c */ /* 0x000fe20003fa6270 */
[----:B------:R-:W-:Y:S01]  /*c080*/  FADD.FTZ R0, R2, R151 ;  /* 0x0000009702007221 */ /* 0x000fe20000010000 */
[----:B------:R-:W-:Y:S01]  /*c090*/  F2FP.BF16.PACK_AB R2, R5, R2 ;  /* 0x000000020502723e */ /* 0x000fe200000010ff */
[----:B------:R-:W-:Y:S02]  /*c0a0*/  @!P0 STG.E.U16 [R20.64+-0x540], R65 ;  /* 0xfffac04114008986 */ /* 0x000fe4000c10150a */
[--C-:B------:R-:W-:Y:S01]  /*c0b0*/  FADD.FTZ R3, R0, R5.reuse ;  /* 0x0000000500037221 */ /* 0x100fe20000010000 */
[----:B------:R-:W-:Y:S01]  /*c0c0*/  PRMT R5, R2, 0x7632, R5 ;  /* 0x0000763202057816 */ /* 0x000fe20000000005 */
[----:B------:R-:W-:Y:S02]  /*c0d0*/  @!P2 STG.E.U16 [R20.64+-0x500], R67 ;  /* 0xfffb00431400a986 */ /* 0x000fe4000c10150a */
[----:B------:R-:W-:Y:S01]  /*c0e0*/  FADD.FTZ R0, R3, R4 ;  /* 0x0000000403007221 */ /* 0x000fe20000010000 */
[----:B------:R-:W-:Y:S01]  /*c0f0*/  F2FP.BF16.PACK_AB R4, R7, R4 ;  /* 0x000000040704723e */ /* 0x000fe200000010ff */
[----:B------:R-:W-:Y:S02]  /*c100*/  @!P3 STG.E.U16 [R20.64+-0x4c0], R69 ;  /* 0xfffb40451400b986 */ /* 0x000fe4000c10150a */
[--C-:B------:R-:W-:Y:S01]  /*c110*/  FADD.FTZ R3, R0, R7.reuse ;  /* 0x0000000700037221 */ /* 0x100fe20000010000 */
[----:B------:R-:W-:Y:S01]  /*c120*/  F2FP.BF16.PACK_AB R0, R9, R6 ;  /* 0x000000060900723e */ /* 0x000fe200000010ff */
[----:B------:R-:W-:Y:S01]  /*c130*/  @!P1 STG.E.U16 [R20.64+-0x480], R73 ;  /* 0xfffb804914009986 */ /* 0x000fe2000c10150a */
[C---:B------:R-:W-:Y:S01]  /*c140*/  PRMT R7, R4.reuse, 0x7610, R7 ;  /* 0x0000761004077816 */ /* 0x040fe20000000007 */
[----:B------:R-:W-:Y:S01]  /*c150*/  FADD.FTZ R6, R3, R6 ;  /* 0x0000000603067221 */ /* 0x000fe20000010000 */
[----:B------:R-:W-:Y:S01]  /*c160*/  PRMT R18, R4, 0x7632, R18 ;  /* 0x0000763204127816 */ /* 0x000fe20000000012 */
[----:B------:R-:W-:Y:S01]  /*c170*/  @!P4 STG.E.U16 [R20.64+-0x7c0], R29 ;  /* 0xfff8401d1400c986 */ /* 0x000fe2000c10150a */
[----:B------:R-:W-:Y:S01]  /*c180*/  F2FP.BF16.PACK_AB R4, R15, R12 ;  /* 0x0000000c0f04723e */ /* 0x000fe200000010ff */
[----:B------:R-:W-:-:S02]  /*c190*/  FADD.FTZ R9, R6, R9 ;  /* 0x0000000906097221 */ /* 0x000fc40000010000 */
[----:B------:R1:W-:Y:S04]  /*c1a0*/  @!P5 STG.E.U16 [R20.64+-0x440], R75 ;  /* 0xfffbc04b1400d986 */ /* 0x0003e8000c10150a */
[----:B------:R-:W-:Y:S01]  /*c1b0*/  BAR.SYNC.DEFER_BLOCKING 0x0 ;  /* 0x0000000000007b1d */ /* 0x000fe20000010000 */
[C---:B-1----:R-:W-:Y:S02]  /*c1c0*/  PRMT R21, R0.reuse, 0x7610, R21 ;  /* 0x0000761000157816 */ /* 0x042fe40000000015 */
[----:B------:R-:W-:Y:S02]  /*c1d0*/  PRMT R20, R0, 0x7632, R20 ;  /* 0x0000763200147816 */ /* 0x000fe40000000014 */
[----:B------:R-:W-:Y:S01]  /*c1e0*/  F2FP.BF16.PACK_AB R0, R11, R8 ;  /* 0x000000080b00723e */ /* 0x000fe200000010ff */
[----:B------:R-:W-:-:S03]  /*c1f0*/  FADD.FTZ R8, R9, R8 ;  /* 0x0000000809087221 */ /* 0x000fc60000010000 */
[----:B------:R-:W-:Y:S01]  /*c200*/  PRMT R22, R0, 0x7610, R22 ;  /* 0x0000761000167816 */ /* 0x000fe20000000016 */
[----:B------:R-:W-:Y:S01]  /*c210*/  FADD.FTZ R11, R8, R11 ;  /* 0x0000000b080b7221 */ /* 0x000fe20000010000 */
[----:B------:R1:W-:Y:S04]  /*c220*/  STS.U16 [R89], R2 ;  /* 0x0000000259007388 */ /* 0x0003e80000000400 */
[----:B------:R2:W-:Y:S04]  /*c230*/  STS.U16 [R39+0x2], R5 ;  /* 0x0000020527007388 */ /* 0x0005e80000000400 */
[----:B------:R3:W-:Y:S01]  /*c240*/  STS.U16 [R40+0x4], R7 ;  /* 0x0000040728007388 */ /* 0x0007e20000000400 */
[----:B-1----:R-:W-:Y:S01]  /*c250*/  F2FP.BF16.PACK_AB R2, R13, R10 ;  /* 0x0000000a0d02723e */ /* 0x002fe200000010ff */
[----:B------:R-:W-:-:S02]  /*c260*/  FADD.FTZ R10, R11, R10 ;  /* 0x0000000a0b0a7221 */ /* 0x000fc40000010000 */
[----:B------:R1:W-:Y:S01]  /*c270*/  STS.U16 [R41+0x6], R18 ;  /* 0x0000061229007388 */ /* 0x0003e20000000400 */
[----:B--2---:R-:W-:Y:S01]  /*c280*/  PRMT R5, R0, 0x7632, R5 ;  /* 0x0000763200057816 */ /* 0x004fe20000000005 */
[----:B------:R-:W-:Y:S01]  /*c290*/  FADD.FTZ R13, R10, R13 ;  /* 0x0000000d0a0d7221 */ /* 0x000fe20000010000 */
[C---:B------:R-:W-:Y:S01]  /*c2a0*/  PRMT R23, R2.reuse, 0x7610, R23 ;  /* 0x0000761002177816 */ /* 0x040fe20000000017 */
[----:B------:R-:W-:Y:S01]  /*c2b0*/  STS.U16 [R42+0x8], R21 ;  /* 0x000008152a007388 */ /* 0x000fe20000000400 */
[----:B0-----:R-:W-:Y:S01]  /*c2c0*/  PRMT R24, R2, 0x7632, R24 ;  /* 0x0000763202187816 */ /* 0x001fe20000000018 */
[----:B------:R-:W-:Y:S01]  /*c2d0*/  FADD.FTZ R12, R13, R12 ;  /* 0x0000000c0d0c7221 */ /* 0x000fe20000010000 */
[----:B------:R-:W-:Y:S01]  /*c2e0*/  F2FP.BF16.PACK_AB R0, R17, R14 ;  /* 0x0000000e1100723e */ /* 0x000fe200000010ff */
[----:B------:R0:W-:Y:S01]  /*c2f0*/  STS.U16 [R43+0xa], R20 ;  /* 0x00000a142b007388 */ /* 0x0001e20000000400 */
[----:B------:R-:W-:Y:S01]  /*c300*/  F2FP.BF16.PACK_AB R2, R19, R16 ;  /* 0x000000101302723e */ /* 0x000fe200000010ff */
[----:B------:R-:W-:Y:S01]  /*c310*/  FADD.FTZ R15, R12, R15 ;  /* 0x0000000f0c0f7221 */ /* 0x000fe20000010000 */
[----:B---3--:R-:W-:Y:S01]  /*c320*/  PRMT R7, R4, 0x7632, R7 ;  /* 0x0000763204077816 */ /* 0x008fe20000000007 */
[----:B------:R-:W-:Y:S01]  /*c330*/  STS.U16 [R44+0xc], R22 ;  /* 0x00000c162c007388 */ /* 0x000fe20000000400 */
[----:B-1----:R-:W-:Y:S01]  /*c340*/  PRMT R18, R0, 0x7632, R18 ;  /* 0x0000763200127816 */ /* 0x002fe20000000012 */
[----:B------:R-:W-:-:S02]  /*c350*/  FADD.FTZ R14, R15, R14 ;  /* 0x0000000e0f0e7221 */ /* 0x000fc40000010000 */
[----:B------:R-:W-:Y:S01]  /*c360*/  STS.U16 [R45+0xe], R5 ;  /* 0x00000e052d007388 */ /* 0x000fe20000000400 */
[----:B0-----:R-:W-:Y:S01]  /*c370*/  PRMT R20, R2, 0x7632, R20 ;  /* 0x0000763202147816 */ /* 0x001fe20000000014 */
[----:B------:R-:W-:Y:S02]  /*c380*/  FADD.FTZ R17, R14, R17 ;  /* 0x000000110e117221 */ /* 0x000fe40000010000 */
[----:B------:R-:W-:Y:S02]  /*c390*/  STS.U16 [R46+0x10], R23 ;  /* 0x000010172e007388 */ /* 0x000fe40000000400 */
[----:B------:R-:W-:Y:S02]  /*c3a0*/  FADD.FTZ R16, R17, R16 ;  /* 0x0000001011107221 */ /* 0x000fe40000010000 */
[----:B------:R-:W-:Y:S02]  /*c3b0*/  STS.U16 [R47+0x12], R24 ;  /* 0x000012182f007388 */ /* 0x000fe40000000400 */
[----:B------:R-:W-:-:S02]  /*c3c0*/  FADD.FTZ R151, R16, R19 ;  /* 0x0000001310977221 */ /* 0x000fc40000010000 */
[----:B------:R0:W-:Y:S04]  /*c3d0*/  STS.U16 [R48+0x14], R4 ;  /* 0x0000140430007388 */ /* 0x0001e80000000400 */
[----:B------:R1:W-:Y:S04]  /*c3e0*/  STS.U16 [R49+0x16], R7 ;  /* 0x0000160731007388 */ /* 0x0003e80000000400 */
[----:B------:R-:W-:Y:S01]  /*c3f0*/  STS.U16 [R50+0x18], R0 ;  /* 0x0000180032007388 */ /* 0x000fe20000000400 */
[----:B0-----:R-:W-:-:S03]  /*c400*/  IMAD R4, R152, c[0x0][0x2f8], RZ ;  /* 0x0000be0098047a24 */ /* 0x001fc600078e02ff */
[----:B------:R-:W-:Y:S01]  /*c410*/  STS.U16 [R51+0x1a], R18 ;  /* 0x00001a1233007388 */ /* 0x000fe20000000400 */
[----:B-1----:R-:W-:-:S03]  /*c420*/  IMAD R7, R157, c[0x0][0x2fc], R4 ;  /* 0x0000bf009d077a24 */ /* 0x002fc600078e0204 */
        /* <DEDUP_REMOVED lines=37> */
.L_x_2937:
[----:B------:R-:W-:Y:S05]  /*c680*/  BSYNC B0 ;  /* 0x0000000000007941 */ /* 0x000fea0003800000 */
.L_x_2936:
[----:B------:R-:W-:Y:S01]  /*c690*/  MOV R3, R9 ;  /* 0x0000000900037202 */ /* 0x000fe20000000f00 */
[----:B0-----:R-:W-:Y:S01]  /*c6a0*/  IMAD R6, R154, c[0x0][0x300], RZ ;  /* 0x0000c0009a067a24 */ /* 0x001fe200078e02ff */
[----:B------:R-:W-:Y:S01]  /*c6b0*/  IADD3 R4, P0, R90, -0x7c0, RZ ;  /* 0xfffff8405a047810 */ /* 0x000fe20007f1e0ff */
[----:B------:R-:W-:Y:S01]  /*c6c0*/  UIADD3 UR14, UP0, UR14, -0x800, URZ ;  /* 0xfffff8000e0e7890 */ /* 0x000fe2000ff1e03f */
[----:B------:R-:W-:Y:S01]  /*c6d0*/  ISETP.GE.AND P2, PT, R141, R0, PT ;  /* 0x000000008d00720c */ /* 0x000fe20003f46270 */
[----:B------:R-:W-:Y:S01]  /*c6e0*/  IMAD.WIDE.U32 R2, R161, c[0x0][0x300], R2 ;  /* 0x0000c000a1027a25 */ /* 0x000fe200078e0002 */
[----:B------:R-:W-:Y:S01]  /*c6f0*/  IADD3.X R5, R91, -0x1, RZ, P0, !PT ;  /* 0xffffffff5b057810 */ /* 0x000fe200007fe4ff */
[----:B------:R-:W-:Y:S01]  /*c700*/  UIADD3 UR16, UP1, UR16, -0x800, URZ ;  /* 0xfffff80010107890 */ /* 0x000fe2000ff3e03f */
[----:B------:R-:W-:Y:S01]  /*c710*/  IADD3 R4, P1, R4, c[0x0][0x340], RZ ;  /* 0x0000d00004047a10 */ /* 0x000fe20007f3e0ff */
[----:B------:R-:W-:Y:S01]  /*c720*/  IMAD R6, R161, c[0x0][0x304], R6 ;  /* 0x0000c100a1067a24 */ /* 0x000fe200078e0206 */
[----:B------:R-:W-:Y:S01]  /*c730*/  IADD3 R72, P0, R72, R2, RZ ;  /* 0x0000000248487210 */ /* 0x000fe20007f1e0ff */
[----:B------:R-:W-:Y:S01]  /*c740*/  UIADD3 UR12, UP2, UR12, -0x800, URZ ;  /* 0xfffff8000c0c7890 */ /* 0x000fe2000ff5e03f */
[----:B------:R-:W-:Y:S01]  /*c750*/  IADD3.X R5, R5, c[0x0][0x344], RZ, P1, !PT ;  /* 0x0000d10005057a10 */ /* 0x000fe20000ffe4ff */
[----:B------:R-:W-:Y:S01]  /*c760*/  UIADD3.X UR15, UR15, -0x1, URZ, UP0, !UPT ;  /* 0xffffffff0f0f7890 */ /* 0x000fe200087fe43f */
[----:B------:R-:W-:Y:S01]  /*c770*/  IADD3.X R3, R71, R6, R3, P0, !PT ;  /* 0x0000000647037210 */ /* 0x000fe200007fe403 */
[----:B------:R-:W-:Y:S01]  /*c780*/  UIADD3.X UR17, UR17, -0x1, URZ, UP1, !UPT ;  /* 0xffffffff11117890 */ /* 0x000fe20008ffe43f */
[----:B------:R-:W-:Y:S01]  /*c790*/  LEA R2, P0, R72, R4, 0x1 ;  /* 0x0000000448027211 */ /* 0x000fe200078008ff */
[----:B------:R-:W-:Y:S01]  /*c7a0*/  UIADD3.X UR13, UR13, -0x1, URZ, UP2, !UPT ;  /* 0xffffffff0d0d7890 */ /* 0x000fe200097fe43f */
[----:B------:R-:W-:-:S02]  /*c7b0*/  ISETP.GE.AND P3, PT, R135, R0, PT ;  /* 0x000000008700720c */ /* 0x000fc40003f66270 */
[----:B------:R-:W-:Y:S02]  /*c7c0*/  LEA.HI.X R3, R72, R5, R3, 0x1, P0 ;  /* 0x0000000548037211 */ /* 0x000fe400000f0c03 */
[-C--:B------:R-:W-:Y:S02]  /*c7d0*/  ISETP.GE.AND P4, PT, R134, R0.reuse, PT ;  /* 0x000000008600720c */ /* 0x080fe40003f86270 */
[-C--:B------:R-:W-:Y:S01]  /*c7e0*/  ISETP.GE.AND P5, PT, R131, R0.reuse, PT ;  /* 0x000000008300720c */ /* 0x080fe20003fa6270 */
[----:B------:R0:W-:Y:S01]  /*c7f0*/  @!P2 STG.E.U16 [R2.64], R21 ;  /* 0x000000150200a986 */ /* 0x0001e2000c10150a */
[-C--:B------:R-:W-:Y:S02]  /*c800*/  ISETP.GE.AND P2, PT, R138, R0.reuse, PT ;  /* 0x000000008a00720c */ /* 0x080fe40003f46270 */
        /* <DEDUP_REMOVED lines=21> */
[----:B------:R0:W-:Y:S01]  /*c960*/  @!P1 STG.E.U16 [R2.64+0x40], R105 ;  /* 0x0000406902009986 */ /* 0x0001e2000c10150a */
[----:B------:R-:W-:-:S03]  /*c970*/  ISETP.GE.AND P1, PT, R114, R0, PT ;  /* 0x000000007200720c */ /* 0x000fc60003f26270 */
[----:B------:R0:W-:Y:S01]  /*c980*/  @!P0 STG.E.U16 [R2.64+0x200], R29 ;  /* 0x0002001d02008986 */ /* 0x0001e2000c10150a */
[----:B------:R-:W-:-:S09]  /*c990*/  ISETP.GT.AND P0, PT, R108, 0x1, PT ;  /* 0x000000016c00780c */ /* 0x000fd20003f04270 */
[----:B------:R0:W-:Y:S01]  /*c9a0*/  @!P1 STG.E.U16 [R2.64+0x240], R97 ;  /* 0x0002406102009986 */ /* 0x0001e2000c10150a */
[----:B------:R-:W-:-:S04]  /*c9b0*/  IADD3 R148, P1, R148, -0x800, RZ ;  /* 0xfffff80094947810 */ /* 0x000fc80007f3e0ff */
[----:B------:R-:W-:Y:S01]  /*c9c0*/  IADD3.X R146, R146, -0x1, RZ, P1, !PT ;  /* 0xffffffff92927810 */ /* 0x000fe20000ffe4ff */
[----:B0-----:R-:W-:Y:S01]  /*c9d0*/  @!P0 CALL.REL.NOINC `(.L_x_2847) ;  /* 0x0000001000008944 */ /* 0x001fe20003c00000 */
[----:B------:R-:W-:Y:S05]  /*c9e0*/  BRA `(.L_x_2938) ;  /* 0xffff3f5000007947 */ /* 0x000fea000383ffff */
.L_x_2847:
[----:B------:R-:W-:Y:S02]  /*c9f0*/  ISETP.NE.U32.AND P0, PT, RZ, c[0x0][0x328], PT ;  /* 0x0000ca00ff007a0c */ /* 0x000fe40003f05070 */
[----:B------:R-:W-:Y:S02]  /*ca00*/  ISETP.NE.U32.AND P2, PT, RZ, c[0x0][0x348], PT ;  /* 0x0000d200ff007a0c */ /* 0x000fe40003f45070 */
[----:B------:R-:W-:Y:S02]  /*ca10*/  ISETP.NE.AND.EX P1, PT, RZ, c[0x0][0x32c], PT, P0 ;  /* 0x0000cb00ff007a0c */ /* 0x000fe40003f25300 */
[----:B------:R-:W-:-:S11]  /*ca20*/  ISETP.NE.AND.EX P0, PT, RZ, c[0x0][0x34c], PT, P2 ;  /* 0x0000d300ff007a0c */ /* 0x000fd60003f05320 */
[----:B------:R-:W-:Y:S05]  /*ca30*/  @!P1 BRA `(.L_x_2939) ;  /* 0x0000019000009947 */ /* 0x000fea0003800000 */
[----:B------:R-:W2:Y:S01]  /*ca40*/  SHFL.DOWN P1, R0, R153, 0x1, 0x1f ;  /* 0x08201f0099007f89 */ /* 0x000ea20000020000 */
[----:B------:R-:W-:Y:S03]  /*ca50*/  BSSY B0, `(.L_x_2939) ;  /* 0x0000017000007945 */ /* 0x000fe60003800000 */
[----:B------:R-:W3:Y:S04]  /*ca60*/  S2R R6, SR_LANEID ;  /* 0x0000000000067919 */ /* 0x000ee80000000000 */
[----:B------:R-:W4:Y:S01]  /*ca70*/  S2R R7, SR_TID.X ;  /* 0x0000000000077919 */ /* 0x000f220000002100 */
[----:B--2---:R-:W-:Y:S01]  /*ca80*/  @P1 FADD R0, R0, R153 ;  /* 0x0000009900001221 */ /* 0x004fe20000000000 */
[----:B---3--:R-:W-:-:S04]  /*ca90*/  ISETP.NE.AND P2, PT, R6, RZ, PT ;  /* 0x000000ff0600720c */ /* 0x008fc80003f45270 */
[----:B------:R-:W2:Y:S01]  /*caa0*/  SHFL.DOWN P1, R3, R0, 0x2, 0x1f ;  /* 0x08401f0000037f89 */ /* 0x000ea20000020000 */
[----:B----4-:R-:W-:-:S08]  /*cab0*/  ISETP.NE.AND P3, PT, R7, RZ, PT ;  /* 0x000000ff0700720c */ /* 0x010fd00003f65270 */
[----:B------:R-:W-:-:S04]  /*cac0*/  @!P2 SHF.R.S32.HI R6, RZ, 0x1f, R7 ;  /* 0x0000001fff06a819 */ /* 0x000fc80000011407 */
[----:B------:R-:W-:-:S04]  /*cad0*/  @!P2 LEA.HI R6, R6, R7, RZ, 0x5 ;  /* 0x000000070606a211 */ /* 0x000fc800078f28ff */
[----:B------:R-:W-:Y:S01]  /*cae0*/  @!P2 SHF.R.S32.HI R7, RZ, 0x5, R6 ;  /* 0x00000005ff07a819 */ /* 0x000fe20000011406 */
[----:B--2---:R-:W-:-:S05]  /*caf0*/  @P1 FADD R3, R0, R3 ;  /* 0x0000000300031221 */ /* 0x004fca0000000000 */
[----:B------:R-:W2:Y:S02]  /*cb00*/  SHFL.DOWN P1, R2, R3, 0x4, 0x1f ;  /* 0x08801f0003027f89 */ /* 0x000ea40000020000 */
[----:B--2---:R-:W-:-:S05]  /*cb10*/  @P1 FADD R2, R3, R2 ;  /* 0x0000000203021221 */ /* 0x004fca0000000000 */
[----:B------:R-:W2:Y:S02]  /*cb20*/  SHFL.DOWN P1, R5, R2, 0x8, 0x1f ;  /* 0x09001f0002057f89 */ /* 0x000ea40000020000 */
[----:B--2---:R-:W-:-:S05]  /*cb30*/  @P1 FADD R5, R2, R5 ;  /* 0x0000000502051221 */ /* 0x004fca0000000000 */
[----:B------:R-:W2:Y:S02]  /*cb40*/  SHFL.DOWN P1, R4, R5, 0x10, 0x1f ;  /* 0x0a001f0005047f89 */ /* 0x000ea40000020000 */
[----:B--2---:R-:W-:-:S05]  /*cb50*/  @P1 FADD R4, R5, R4 ;  /* 0x0000000405041221 */ /* 0x004fca0000000000 */
[----:B------:R-:W-:Y:S04]  /*cb60*/  @!P2 STS [R7.X4+0x18d4], R4 ;  /* 0x0018d4040700a388 */ /* 0x000fe80000004800 */
[----:B------:R-:W-:Y:S06]  /*cb70*/  BAR.SYNC.DEFER_BLOCKING 0x0 ;  /* 0x0000000000007b1d */ /* 0x000fec0000010000 */
[----:B------:R-:W2:Y:S02]  /*cb80*/  @!P3 LDS R3, [0x18d8] ;  /* 0x0018d800ff03b984 */ /* 0x000ea40000000800 */
[----:B--2---:R-:W-:Y:S01]  /*cb90*/  @!P3 FADD.FTZ R4, R4, R3 ;  /* 0x000000030404b221 */ /* 0x004fe20000010000 */
[----:B------:R-:W-:Y:S05]  /*cba0*/  @P3 BRA `(.L_x_2940) ;  /* 0x0000001000003947 */ /* 0x000fea0003800000 */
[----:B------:R2:W-:Y:S02]  /*cbb0*/  RED.E.ADD.F32.FTZ.RN.STRONG.GPU [R120.64], R4 ;  /* 0x000000047800798e */ /* 0x0005e4000c10e78a */
.L_x_2940:
[----:B------:R-:W-:Y:S05]  /*cbc0*/  BSYNC B0 ;  /* 0x0000000000007941 */ /* 0x000fea0003800000 */
.L_x_2939:
[----:B------:R-:W-:Y:S01]  /*cbd0*/  BSSY B0, `(.L_x_2941) ;  /* 0x000001d000007945 */ /* 0x000fe20003800000 */
[----:B------:R-:W-:Y:S05]  /*cbe0*/  @!P0 BRA `(.L_x_2942) ;  /* 0x000001a000008947 */ /* 0x000fea0003800000 */
[----:B------:R-:W-:Y:S06]  /*cbf0*/  BAR.SYNC.DEFER_BLOCKING 0x0 ;  /* 0x0000000000007b1d */ /* 0x000fec0000010000 */
[----:B------:R-:W3:Y:S04]  /*cc00*/  SHFL.DOWN P0, R0, R151, 0x1, 0x1f ;  /* 0x08201f0097007f89 */ /* 0x000ee80000000000 */
[----:B------:R-:W4:Y:S04]  /*cc10*/  S2R R6, SR_LANEID ;  /* 0x0000000000067919 */ /* 0x000f280000000000 */
[----:B------:R-:W0:Y:S01]  /*cc20*/  S2R R15, SR_TID.X ;  /* 0x00000000000f7919 */ /* 0x000e220000002100 */
[----:B---3--:R-:W-:Y:S01]  /*cc30*/  @P0 FADD R0, R0, R151 ;  /* 0x0000009700000221 */ /* 0x008fe20000000000 */
[----:B----4-:R-:W-:-:S04]  /*cc40*/  ISETP.NE.AND P2, PT, R6, RZ, PT ;  /* 0x000000ff0600720c */ /* 0x010fc80003f45270 */
[----:B------:R-:W3:Y:S01]  /*cc50*/  SHFL.DOWN P0, R3, R0, 0x2, 0x1f ;  /* 0x08401f0000037f89 */ /* 0x000ee20000000000 */
[----:B0-----:R-:W-:-:S08]  /*cc60*/  ISETP.NE.AND P1, PT, R15, RZ, PT ;  /* 0x000000ff0f00720c */ /* 0x001fd00003f25270 */
[----:B------:R-:W-:-:S04]  /*cc70*/  @!P2 SHF.R.S32.HI R6, RZ, 0x1f, R15 ;  /* 0x0000001fff06a819 */ /* 0x000fc8000001140f */
[----:B------:R-:W-:Y:S01]  /*cc80*/  @!P2 LEA.HI R6, R6, R15, RZ, 0x5 ;  /* 0x0000000f0606a211 */ /* 0x000fe200078f28ff */
[----:B---3--:R-:W-:-:S05]  /*cc90*/  @P0 FADD R3, R0, R3 ;  /* 0x0000000300030221 */ /* 0x008fca0000000000 */
[----:B------:R-:W0:Y:S02]  /*cca0*/  SHFL.DOWN P0, R2, R3, 0x4, 0x1f ;  /* 0x08801f0003027f89 */ /* 0x000e240000000000 */
[----:B0-----:R-:W-:Y:S01]  /*ccb0*/  @P0 FADD R2, R3, R2 ;  /* 0x0000000203020221 */ /* 0x001fe20000000000 */
[----:B------:R-:W-:-:S04]  /*ccc0*/  @!P2 SHF.R.S32.HI R3, RZ, 0x5, R6 ;  /* 0x00000005ff03a819 */ /* 0x000fc80000011406 */
[----:B------:R-:W0:Y:S02]  /*ccd0*/  SHFL.DOWN P0, R5, R2, 0x8, 0x1f ;  /* 0x09001f0002057f89 */ /* 0x000e240000000000 */
[----:B0-----:R-:W-:-:S05]  /*cce0*/  @P0 FADD R5, R2, R5 ;  /* 0x0000000502050221 */ /* 0x001fca0000000000 */
[----:B--2---:R-:W0:Y:S02]  /*ccf0*/  SHFL.DOWN P0, R4, R5, 0x10, 0x1f ;  /* 0x0a001f0005047f89 */ /* 0x004e240000000000 */
        /* <DEDUP_REMOVED lines=9> */
.L_x_2942:
[----:B------:R-:W3:Y:S02]  /*cd90*/  S2R R15, SR_TID.X ;  /* 0x00000000000f7919 */ /* 0x000ee40000002100 */
.L_x_2943:
[----:B------:R-:W-:Y:S05]  /*cda0*/  BSYNC B0 ;  /* 0x0000000000007941 */ /* 0x000fea0003800000 */
.L_x_2941:
[----:B---3--:R-:W-:-:S13]  /*cdb0*/  ISETP.GE.AND P0, PT, R15, c[0x0][0x16c], PT ;  /* 0x00005b000f007a0c */ /* 0x008fda0003f06270 */
[----:B------:R-:W-:Y:S05]  /*cdc0*/  @P0 EXIT ;  /* 0x000000000000094d */ /* 0x000fea0003800000 */
[C---:B------:R-:W-:Y:S02]  /*cdd0*/  IMAD R0, R154.reuse, c[0x0][0x2a8], RZ ;  /* 0x0000aa009a007a24 */ /* 0x040fe400078e02ff */
[----:B------:R-:W-:Y:S02]  /*cde0*/  IMAD R154, R154, c[0x0][0x288], RZ ;  /* 0x0000a2009a9a7a24 */ /* 0x000fe400078e02ff */
[----:B0-2---:R-:W-:-:S04]  /*cdf0*/  IMAD.WIDE.U32 R4, R161, c[0x0][0x288], RZ ;  /* 0x0000a200a1047a25 */ /* 0x005fc800078e00ff */
[C---:B------:R-:W-:Y:S02]  /*ce00*/  IMAD R21, R161.reuse, c[0x0][0x28c], R154 ;  /* 0x0000a300a1157a24 */ /* 0x040fe400078e029a */
[----:B------:R-:W-:-:S03]  /*ce10*/  IMAD.WIDE.U32 R2, R161, c[0x0][0x2a8], RZ ;  /* 0x0000aa00a1027a25 */ /* 0x000fc600078e00ff */
[----:B------:R-:W-:Y:S01]  /*ce20*/  IADD3 R21, R5, R21, RZ ;  /* 0x0000001505157210 */ /* 0x000fe20007ffe0ff */
[----:B------:R-:W-:-:S04]  /*ce30*/  IMAD R23, R161, c[0x0][0x2ac], R0 ;  /* 0x0000ab00a1177a24 */ /* 0x000fc800078e0200 */
[----:B------:R-:W-:Y:S02]  /*ce40*/  IMAD.IADD R23, R3, 0x1, R23 ;  /* 0x0000000103177824 */ /* 0x000fe400078e0217 */
.L_x_2944:
[----:B0-----:R-:W0:Y:S01]  /*ce50*/  LDS R17, [R15.X4+0x2e10] ;  /* 0x002e10000f117984 */ /* 0x001e220000004800 */
[----:B------:R-:W-:Y:S01]  /*ce60*/  SHF.R.S32.HI R0, RZ, 0x1f, R15 ;  /* 0x0000001fff007819 */ /* 0x000fe2000001140f */
[----:B------:R-:W-:Y:S01]  /*ce70*/  IMAD.MOV.U32 R7, RZ, RZ, R21 ;  /* 0x000000ffff077224 */ /* 0x000fe200078e0015 */
[----:B------:R-:W-:Y:S01]  /*ce80*/  MOV R8, R2 ;  /* 0x0000000200087202 */ /* 0x000fe20000000f00 */
[----:B------:R2:W3:Y:S01]  /*ce90*/  LDS R19, [R15.X4+0x3210] ;  /* 0x003210000f137984 */ /* 0x0004e20000004800 */
[----:B------:R-:W-:Y:S01]  /*cea0*/  MOV R9, R23 ;  /* 0x0000001700097202 */ /* 0x000fe20000000f00 */
[C---:B------:R-:W-:Y:S01]  /*ceb0*/  IMAD R12, R0.reuse, c[0x0][0x290], RZ ;  /* 0x0000a400000c7a24 */ /* 0x040fe200078e02ff */
[----:B------:R-:W-:Y:S01]  /*cec0*/  MOV R6, R4 ;  /* 0x0000000400067202 */ /* 0x000fe20000000f00 */
[----:B------:R-:W-:Y:S01]  /*ced0*/  IMAD R0, R0, c[0x0][0x2b0], RZ ;  /* 0x0000ac0000007a24 */ /* 0x000fe200078e02ff */
[----:B------:R-:W-:Y:S01]  /*cee0*/  YIELD ;  /* 0x0000000000007946 */ /* 0x000fe20003800000 */
[----:B------:R-:W-:-:S04]  /*cef0*/  IMAD.WIDE.U32 R10, R15, c[0x0][0x2b0], R8 ;  /* 0x0000ac000f0a7a25 */ /* 0x000fc800078e0008 */
[----:B------:R-:W-:-:S04]  /*cf00*/  IMAD.WIDE.U32 R6, R15, c[0x0][0x290], R6 ;  /* 0x0000a4000f067a25 */ /* 0x000fc800078e0006 */
[C---:B------:R-:W-:Y:S01]  /*cf10*/  IMAD R9, R15.reuse, c[0x0][0x294], R12 ;  /* 0x0000a5000f097a24 */ /* 0x040fe200078e020c */
[----:B------:R-:W-:Y:S01]  /*cf20*/  LEA R8, P0, R6, c[0x0][0x310], 0x2 ;  /* 0x0000c40006087a11 */ /* 0x000fe200078010ff */
[----:B------:R-:W-:Y:S01]  /*cf30*/  IMAD R13, R15, c[0x0][0x2b4], R0 ;  /* 0x0000ad000f0d7a24 */ /* 0x000fe200078e0200 */
[----:B------:R-:W-:Y:S01]  /*cf40*/  LEA R12, P1, R10, c[0x0][0x318], 0x2 ;  /* 0x0000c6000a0c7a11 */ /* 0x000fe200078210ff */
[----:B------:R-:W-:Y:S01]  /*cf50*/  IMAD.IADD R9, R7, 0x1, R9 ;  /* 0x0000000107097824 */ /* 0x000fe200078e0209 */
[----:B--2---:R-:W-:Y:S02]  /*cf60*/  IADD3 R15, R15, c[0x0][0x0], RZ ;  /* 0x000000000f0f7a10 */ /* 0x004fe40007ffe0ff */
[----:B------:R-:W-:Y:S02]  /*cf70*/  IADD3 R7, R11, R13, RZ ;  /* 0x0000000d0b077210 */ /* 0x000fe40007ffe0ff */
[----:B------:R-:W-:Y:S02]  /*cf80*/  LEA.HI.X R9, R6, c[0x0][0x314], R9, 0x2, P0 ;  /* 0x0000c50006097a11 */ /* 0x000fe400000f1409 */
[----:B------:R-:W-:-:S02]  /*cf90*/  ISETP.GE.AND P0, PT, R15, c[0x0][0x16c], PT ;  /* 0x00005b000f007a0c */ /* 0x000fc40003f06270 */
[----:B------:R-:W-:Y:S01]  /*cfa0*/  LEA.HI.X R13, R10, c[0x0][0x31c], R7, 0x2, P1 ;  /* 0x0000c7000a0d7a11 */ /* 0x000fe200008f1407 */
[----:B0-----:R0:W-:Y:S04]  /*cfb0*/  RED.E.ADD.F32.FTZ.RN.STRONG.GPU [R8.64], R17 ;  /* 0x000000110800798e */ /* 0x0011e8000c10e78a */
[----:B---3--:R0:W-:Y:S06]  /*cfc0*/  RED.E.ADD.F32.FTZ.RN.STRONG.GPU [R12.64], R19 ;  /* 0x000000130c00798e */ /* 0x0081ec000c10e78a */
[----:B------:R-:W-:Y:S05]  /*cfd0*/  @!P0 BRA `(.L_x_2944) ;  /* 0xfffffe7000008947 */ /* 0x000fea000383ffff */
[----:B------:R-:W-:Y:S05]  /*cfe0*/  EXIT ;  /* 0x000000000000794d */ /* 0x000fea0003800000 */
.L_x_2890:
[----:B------:R-:W-:Y:S01]  /*cff0*/  HFMA2.MMA R231, -RZ, RZ, 0, 0 ;  /* 0x00000000ffe77435 */ /* 0x000fe200000001ff */
[----:B------:R-:W-:Y:S01]  /*d000*/  MOV R229, R66 ;  /* 0x0000004200e57202 */ /* 0x000fe20000000f00 */
[----:B------:R-:W-:Y:S01]  /*d010*/  IMAD.MOV.U32 R228, RZ, RZ, 0x1 ;  /* 0x00000001ffe47424 */ /* 0x000fe200078e00ff */
[----:B------:R-:W-:-:S02]  /*d020*/  MOV R232, 0xffffffff ;  /* 0xffffffff00e87802 */ /* 0x000fc40000000f00 */
[----:B------:R-:W-:Y:S02]  /*d030*/  MOV R64, 0xd050 ;  /* 0x0000d05000407802 */ /* 0x000fe40000000f00 */
[----:B-1----:R-:W-:Y:S05]  /*d040*/  CALL.REL.NOINC `($__internal_119_$__cuda_sm70_shflsync_up) ;  /* 0x00000ee000007944 */ /* 0x002fea0003c00000 */
[----:B-1----:R-:W-:Y:S01]  /*d050*/  IMAD.MOV.U32 R227, RZ, RZ, R228 ;  /* 0x000000ffffe37224 */ /* 0x002fe200078e00e4 */
[----:B0-----:R-:W-:Y:S05]  /*d060*/  BRA `(.L_x_2945) ;  /* 0xffffb1e000007947 */ /* 0x001fea000383ffff */
.L_x_2891:
[----:B------:R-:W-:Y:S01]  /*d070*/  HFMA2.MMA R228, -RZ, RZ, 0, 5.9604644775390625e-08 ;  /* 0x00000001ffe47435 */ /* 0x000fe200000001ff */
[----:B------:R-:W-:Y:S01]  /*d080*/  MOV R229, R67 ;  /* 0x0000004300e57202 */ /* 0x000fe20000000f00 */
[----:B------:R-:W-:Y:S01]  /*d090*/  IMAD.MOV.U32 R231, RZ, RZ, RZ ;  /* 0x000000ffffe77224 */ /* 0x000fe200078e00ff */
[----:B------:R-:W-:Y:S02]  /*d0a0*/  MOV R232, 0xffffffff ;  /* 0xffffffff00e87802 */ /* 0x000fe40000000f00 */
[----:B------:R-:W-:Y:S02]  /*d0b0*/  MOV R64, 0xd0d0 ;  /* 0x0000d0d000407802 */ /* 0x000fe40000000f00 */
[----:B012---:R-:W-:Y:S05]  /*d0c0*/  CALL.REL.NOINC `($__internal_119_$__cuda_sm70_shflsync_up) ;  /* 0x00000e6000007944 */ /* 0x007fea0003c00000 */
[C---:B------:R-:W-:Y:S01]  /*d0d0*/  FMUL.FTZ R227, R66.reuse, R227 ;  /* 0x000000e342e37220 */ /* 0x040fe20000410000 */
[----:B------:R-:W-:Y:S01]  /*d0e0*/  ISETP.GE.AND P0, PT, R145, 0x1, PT ;  /* 0x000000019100780c */ /* 0x000fe20003f06270 */
[C---:B-1----:R-:W-:Y:S01]  /*d0f0*/  FFMA.FTZ R64, R66.reuse, R228, R67 ;  /* 0x000000e442407223 */ /* 0x042fe20000010043 */
[----:B------:R-:W-:Y:S01]  /*d100*/  HFMA2.MMA R228, -RZ, RZ, 0, 1.1920928955078125e-07 ;  /* 0x00000002ffe47435 */ /* 0x000fe200000001ff */
[----:B0-----:R-:W-:Y:S01]  /*d110*/  IMAD.MOV.U32 R231, RZ, RZ, RZ ;  /* 0x000000ffffe77224 */ /* 0x001fe200078e00ff */
[----:B------:R-:W-:-:S02]  /*d120*/  FSEL R227, R66, R227, !P0 ;  /* 0x000000e342e37208 */ /* 0x000fc40004000000 */
[----:B------:R-:W-:Y:S02]  /*d130*/  FSEL R67, R67, R64, !P0 ;  /* 0x0000004043437208 */ /* 0x000fe40004000000 */
[----:B------:R-:W-:Y:S02]  /*d140*/  MOV R232, 0xffffffff ;  /* 0xffffffff00e87802 */ /* 0x000fe40000000f00 */
[----:B------:R-:W-:Y:S02]  /*d150*/  MOV R229, R227 ;  /* 0x000000e300e57202 */ /* 0x000fe40000000f00 */
[----:B------:R-:W-:Y:S02]  /*d160*/  MOV R64, 0xd180 ;  /* 0x0000d18000407802 */ /* 0x000fe40000000f00 */
[----:B------:R-:W-:Y:S05]  /*d170*/  CALL.REL.NOINC `($__internal_119_$__cuda_sm70_shflsync_up) ;  /* 0x00000db000007944 */ /* 0x000fea0003c00000 */
[----:B-1----:R-:W-:Y:S01]  /*d180*/  IMAD.MOV.U32 R66, RZ, RZ, R228 ;  /* 0x000000ffff427224 */ /* 0x002fe200078e00e4 */
[----:B------:R-:W-:Y:S01]  /*d190*/  HFMA2.MMA R228, -RZ, RZ, 0, 1.1920928955078125e-07 ;  /* 0x00000002ffe47435 */ /* 0x000fe200000001ff */
[----:B0-----:R-:W-:Y:S01]  /*d1a0*/  MOV R229, R67 ;  /* 0x0000004300e57202 */ /* 0x001fe20000000f00 */
[----:B------:R-:W-:Y:S01]  /*d1b0*/  IMAD.MOV.U32 R231, RZ, RZ, RZ ;  /* 0x000000ffffe77224 */ /* 0x000fe200078e00ff */
[----:B------:R-:W-:-:S02]  /*d1c0*/  MOV R232, 0xffffffff ;  /* 0xffffffff00e87802 */ /* 0x000fc40000000f00 */
[----:B------:R-:W-:Y:S02]  /*d1d0*/  MOV R64, 0xd1f0 ;  /* 0x0000d1f000407802 */ /* 0x000fe40000000f00 */
[----:B------:R-:W-:Y:S05]  /*d1e0*/  CALL.REL.NOINC `($__internal_119_$__cuda_sm70_shflsync_up) ;  /* 0x00000d4000007944 */ /* 0x000fea0003c00000 */
[----:B------:R-:W-:Y:S01]  /*d1f0*/  ISETP.GE.AND P0, PT, R145, 0x2, PT ;  /* 0x000000029100780c */ /* 0x000fe20003f06270 */
[----:B0-----:R-:W-:Y:S01]  /*d200*/  IMAD.MOV.U32 R231, RZ, RZ, RZ ;  /* 0x000000ffffe77224 */ /* 0x001fe200078e00ff */
[----:B------:R-:W-:Y:S02]  /*d210*/  MOV R232, 0xffffffff ;  /* 0xffffffff00e87802 */ /* 0x000fe40000000f00 */
[----:B------:R-:W-:-:S09]  /*d220*/  MOV R64, 0xd280 ;  /* 0x0000d28000407802 */ /* 0x000fd20000000f00 */
[----:B-1----:R-:W-:Y:S01]  /*d230*/  @P0 FFMA.FTZ R67, R227, R228, R67 ;  /* 0x000000e4e3430223 */ /* 0x002fe20000010043 */
[----:B------:R-:W-:Y:S01]  /*d240*/  HFMA2.MMA R228, -RZ, RZ, 0, 2.384185791015625e-07 ;  /* 0x00000004ffe47435 */ /* 0x000fe200000001ff */
[----:B------:R-:W-:-:S05]  /*d250*/  @P0 FMUL.FTZ R227, R66, R227 ;  /* 0x000000e342e30220 */ /* 0x000fca0000410000 */
[----:B------:R-:W-:Y:S02]  /*d260*/  MOV R229, R227 ;  /* 0x000000e300e57202 */ /* 0x000fe40000000f00 */
[----:B------:R-:W-:Y:S05]  /*d270*/  CALL.REL.NOINC `($__internal_119_$__cuda_sm70_shflsync_up) ;  /* 0x00000cb000007944 */ /* 0x000fea0003c00000 */
[----:B-1----:R-:W-:Y:S01]  /*d280*/  IMAD.MOV.U32 R66, RZ, RZ, R228 ;  /* 0x000000ffff427224 */ /* 0x002fe200078e00e4 */
[----:B------:R-:W-:Y:S01]  /*d290*/  HFMA2.MMA R228, -RZ, RZ, 0, 2.384185791015625e-07 ;  /* 0x00000004ffe47435 */ /* 0x000fe200000001ff */
[----:B0-----:R-:W-:Y:S01]  /*d2a0*/  MOV R229, R67 ;  /* 0x0000004300e57202 */ /* 0x001fe20000000f00 */
[----:B------:R-:W-:Y:S01]  /*d2b0*/  IMAD.MOV.U32 R231, RZ, RZ, RZ ;  /* 0x000000ffffe77224 */ /* 0x000fe200078e00ff */
[----:B------:R-:W-:Y:S02]  /*d2c0*/  MOV R232, 0xffffffff ;  /* 0xffffffff00e87802 */ /* 0x000fe40000000f00 */
[----:B------:R-:W-:Y:S02]  /*d2d0*/  MOV R64, 0xd2f0 ;  /* 0x0000d2f000407802 */ /* 0x000fe40000000f00 */
[----:B------:R-:W-:Y:S05]  /*d2e0*/  CALL.REL.NOINC `($__internal_119_$__cuda_sm70_shflsync_up) ;  /* 0x00000c4000007944 */ /* 0x000fea0003c00000 */
[----:B------:R-:W-:Y:S01]  /*d2f0*/  ISETP.GE.AND P0, PT, R145, 0x4, PT ;  /* 0x000000049100780c */ /* 0x000fe20003f06270 */
[----:B0-----:R-:W-:Y:S01]  /*d300*/  IMAD.MOV.U32 R231, RZ, RZ, RZ ;  /* 0x000000ffffe77224 */ /* 0x001fe200078e00ff */
[----:B------:R-:W-:Y:S02]  /*d310*/  MOV R232, 0xffffffff ;  /* 0xffffffff00e87802 */ /* 0x000fe40000000f00 */
[----:B------:R-:W-:-:S09]  /*d320*/  MOV R64, 0xd380 ;  /* 0x0000d38000407802 */ /* 0x000fd20000000f00 */
[----:B-1----:R-:W-:Y:S01]  /*d330*/  @P0 FFMA.FTZ R67, R227, R228, R67 ;  /* 0x000000e4e3430223 */ /* 0x002fe20000010043 */
[----:B------:R-:W-:Y:S01]  /*d340*/  HFMA2.MMA R228, -RZ, RZ, 0, 4.76837158203125e-07 ;  /* 0x00000008ffe47435 */ /* 0x000fe200000001ff */
[----:B------:R-:W-:-:S05]  /*d350*/  @P0 FMUL.FTZ R227, R66, R227 ;  /* 0x000000e342e30220 */ /* 0x000fca0000410000 */
[----:B------:R-:W-:Y:S02]  /*d360*/  MOV R229, R227 ;  /* 0x000000e300e57202 */ /* 0x000fe40000000f00 */
[----:B------:R-:W-:Y:S05]  /*d370*/  CALL.REL.NOINC `($__internal_119_$__cuda_sm70_shflsync_up) ;  /* 0x00000bb000007944 */ /* 0x000fea0003c00000 */
[----:B-1----:R-:W-:Y:S01]  /*d380*/  IMAD.MOV.U32 R66, RZ, RZ, R228 ;  /* 0x000000ffff427224 */ /* 0x002fe200078e00e4 */
[----:B------:R-:W-:Y:S01]  /*d390*/  HFMA2.MMA R228, -RZ, RZ, 0, 4.76837158203125e-07 ;  /* 0x00000008ffe47435 */ /* 0x000fe200000001ff */
        /* <DEDUP_REMOVED lines=10> */
[----:B------:R-:W-:Y:S01]  /*d440*/  HFMA2.MMA R228, -RZ, RZ, 0, 9.5367431640625e-07 ;  /* 0x00000010ffe47435 */ /* 0x000fe200000001ff */
[----:B------:R-:W-:-:S03]  /*d450*/  @P0 FMUL.FTZ R227, R66, R227 ;  /* 0x000000e342e30220 */ /* 0x000fc60000410000 */
[----:B------:R-:W-:Y:S01]  /*d460*/  MOV R204, R67 ;  /* 0x0000004300cc7202 */ /* 0x000fe20000000f00 */
[----:B------:R-:W-:Y:S01]  /*d470*/  IMAD.MOV.U32 R206, RZ, RZ, R227 ;  /* 0x000000ffffce7224 */ /* 0x000fe200078e00e3 */
[----:B------:R-:W-:Y:S02]  /*d480*/  MOV R229, R227 ;  /* 0x000000e300e57202 */ /* 0x000fe40000000f00 */
[----:B------:R-:W-:Y:S05]  /*d490*/  CALL.REL.NOINC `($__internal_119_$__cuda_sm70_shflsync_up) ;  /* 0x00000a9000007944 */ /* 0x000fea0003c00000 */
[----:B-1----:R-:W-:Y:S01]  /*d4a0*/  MOV R226, R228 ;  /* 0x000000e400e27202 */ /* 0x002fe20000000f00 */
[----:B------:R-:W-:Y:S01]  /*d4b0*/  HFMA2.MMA R228, -RZ, RZ, 0, 9.5367431640625e-07 ;  /* 0x00000010ffe47435 */ /* 0x000fe200000001ff */
[----:B0-----:R-:W-:Y:S01]  /*d4c0*/  IMAD.MOV.U32 R229, RZ, RZ, R67 ;  /* 0x000000ffffe57224 */ /* 0x001fe200078e0043 */
[----:B------:R-:W-:Y:S01]  /*d4d0*/  MOV R231, RZ ;  /* 0x000000ff00e77202 */ /* 0x000fe20000000f00 */
[----:B------:R-:W-:Y:S01]  /*d4e0*/  IMAD.MOV.U32 R232, RZ, RZ, -0x1 ;  /* 0xffffffffffe87424 */ /* 0x000fe200078e00ff */
[----:B------:R-:W-:Y:S02]  /*d4f0*/  MOV R64, 0xd510 ;  /* 0x0000d51000407802 */ /* 0x000fe40000000f00 */
[----:B------:R-:W-:Y:S05]  /*d500*/  CALL.REL.NOINC `($__internal_119_$__cuda_sm70_shflsync_up) ;  /* 0x00000a2000007944 */ /* 0x000fea0003c00000 */
[----:B-1----:R-:W-:Y:S01]  /*d510*/  MOV R64, R228 ;  /* 0x000000e400407202 */ /* 0x002fe20000000f00 */
[----:B0-----:R-:W-:Y:S05]  /*d520*/  BRA `(.L_x_2946) ;  /* 0xffffaea000007947 */ /* 0x001fea000383ffff */
.L_x_2894:
[----:B------:R-:W-:Y:S01]  /*d530*/  HFMA2.MMA R228, -RZ, RZ, 0, 5.9604644775390625e-08 ;  /* 0x00000001ffe47435 */ /* 0x000fe200000001ff */
[----:B------:R-:W-:Y:S01]  /*d540*/  IMAD.MOV.U32 R231, RZ, RZ, RZ ;  /* 0x000000ffffe77224 */ /* 0x000fe200078e00ff */
[----:B------:R-:W-:-:S02]  /*d550*/  MOV R232, 0xffffffff ;  /* 0xffffffff00e87802 */ /* 0x000fc40000000f00 */
[----:B------:R-:W-:Y:S02]  /*d560*/  MOV R64, 0xd580 ;  /* 0x0000d58000407802 */ /* 0x000fe40000000f00 */
[----:B01----:R-:W-:Y:S05]  /*d570*/  CALL.REL.NOINC `($__internal_119_$__cuda_sm70_shflsync_up) ;  /* 0x000009b000007944 */ /* 0x003fea0003c00000 */
[----:B-1----:R-:W-:Y:S01]  /*d580*/  MOV R66, R228 ;  /* 0x000000e400427202 */ /* 0x002fe20000000f00 */
[----:B------:R-:W-:Y:S01]  /*d590*/  HFMA2.MMA R228, -RZ, RZ, 0, 5.9604644775390625e-08 ;  /* 0x00000001ffe47435 */ /* 0x000fe200000001ff */
[----:B0-----:R-:W-:Y:S01]  /*d5a0*/  IMAD.MOV.U32 R229, RZ, RZ, R230 ;  /* 0x000000ffffe57224 */ /* 0x001fe200078e00e6 */
[----:B------:R-:W-:Y:S01]  /*d5b0*/  MOV R231, RZ ;  /* 0x000000ff00e77202 */ /* 0x000fe20000000f00 */
[----:B------:R-:W-:Y:S01]  /*d5c0*/  IMAD.MOV.U32 R232, RZ, RZ, -0x1 ;  /* 0xffffffffffe87424 */ /* 0x000fe200078e00ff */
[----:B------:R-:W-:Y:S02]  /*d5d0*/  MOV R64, 0xd5f0 ;  /* 0x0000d5f000407802 */ /* 0x000fe40000000f00 */
[----:B------:R-:W-:Y:S05]  /*d5e0*/  CALL.REL.NOINC `($__internal_119_$__cuda_sm70_shflsync_up) ;  /* 0x0000094000007944 */ /* 0x000fea0003c00000 */
[----:B------:R-:W-:Y:S01]  /*d5f0*/  HFMA2.MMA R226, -RZ, RZ, 0, 0 ;  /* 0x00000000ffe27435 */ /* 0x000fe200000001ff */
[----:B------:R-:W-:Y:S01]  /*d600*/  MOV R204, R66 ;  /* 0x0000004200cc7202 */ /* 0x000fe20000000f00 */
[----:B------:R-:W-:Y:S01]  /*d610*/  IMAD.MOV.U32 R67, RZ, RZ, R132 ;  /* 0x000000ffff437224 */ /* 0x000fe200078e0084 */
[----:B-1----:R-:W-:Y:S01]  /*d620*/  MOV R206, R228 ;  /* 0x000000e400ce7202 */ /* 0x002fe20000000f00 */
[----:B------:R-:W-:Y:S01]  /*d630*/  IMAD.MOV.U32 R66, RZ, RZ, -0x1 ;  /* 0xffffffffff427424 */ /* 0x000fe200078e00ff */
[----:B------:R-:W-:-:S02]  /*d640*/  MOV R227, 0x1f ;  /* 0x0000001f00e37802 */ /* 0x000fc40000000f00 */
[----:B------:R-:W-:Y:S02]  /*d650*/  MOV R64, 0xd670 ;  /* 0x0000d67000407802 */ /* 0x000fe40000000f00 */
[----:B0-----:R-:W-:Y:S05]  /*d660*/  CALL.REL.NOINC `($__internal_118_$__cuda_sm70_shflsync_idx_p) ;  /* 0x0000088000007944 */ /* 0x001fea0003c00000 */
[----:B0-----:R-:W-:Y:S01]  /*d670*/  HFMA2.MMA R227, -RZ, RZ, 0, 1.847743988037109375e-06 ;  /* 0x0000001fffe37435 */ /* 0x001fe200000001ff */
[----:B-1----:R-:W-:Y:S01]  /*d680*/  MOV R132, R66 ;  /* 0x0000004200847202 */ /* 0x002fe20000000f00 */
[----:B------:R-:W-:Y:S01]  /*d690*/  IMAD.MOV.U32 R226, RZ, RZ, RZ ;  /* 0x000000ffffe27224 */ /* 0x000fe200078e00ff */
[----:B------:R-:W-:Y:S02]  /*d6a0*/  MOV R67, R133 ;  /* 0x0000008500437202 */ /* 0x000fe40000000f00 */
[----:B------:R-:W-:Y:S02]  /*d6b0*/  MOV R66, 0xffffffff ;  /* 0xffffffff00427802 */ /* 0x000fe40000000f00 */
[----:B------:R-:W-:Y:S02]  /*d6c0*/  MOV R64, 0xd6e0 ;  /* 0x0000d6e000407802 */ /* 0x000fe40000000f00 */
[----:B------:R-:W-:Y:S05]  /*d6d0*/  CALL.REL.NOINC `($__internal_118_$__cuda_sm70_shflsync_idx_p) ;  /* 0x0000081000007944 */ /* 0x000fea0003c00000 */
[----:B-1----:R-:W-:Y:S01]  /*d6e0*/  IMAD.MOV.U32 R65, RZ, RZ, R66 ;  /* 0x000000ffff417224 */ /* 0x002fe200078e0042 */
[----:B0-----:R-:W-:Y:S05]  /*d6f0*/  BRA `(.L_x_2947) ;  /* 0xffffae5000007947 */ /* 0x001fea000383ffff */
.L_x_2897:
[----:B------:R-:W-:Y:S01]  /*d700*/  HFMA2.MMA R227, -RZ, RZ, 0, 5.9604644775390625e-08 ;  /* 0x00000001ffe37435 */ /* 0x000fe200000001ff */
[----:B------:R-:W-:Y:S01]  /*d710*/  MOV R226, R66 ;  /* 0x0000004200e27202 */ /* 0x000fe20000000f00 */
[----:B------:R-:W-:Y:S01]  /*d720*/  IMAD.MOV.U32 R230, RZ, RZ, 0x1f ;  /* 0x0000001fffe67424 */ /* 0x000fe200078e00ff */
[----:B------:R-:W-:-:S02]  /*d730*/  MOV R229, 0xffffffff ;  /* 0xffffffff00e57802 */ /* 0x000fc40000000f00 */
[----:B------:R-:W-:Y:S02]  /*d740*/  MOV R64, 0xd760 ;  /* 0x0000d76000407802 */ /* 0x000fe40000000f00 */
[----:B------:R-:W-:Y:S05]  /*d750*/  CALL.REL.NOINC `($__internal_117_$__cuda_sm70_shflsync_down) ;  /* 0x0000075000007944 */ /* 0x000fea0003c00000 */
[----:B-1----:R-:W-:Y:S01]  /*d760*/  MOV R221, R230 ;  /* 0x000000e600dd7202 */ /* 0x002fe20000000f00 */
[----:B0-----:R-:W-:Y:S05]  /*d770*/  BRA `(.L_x_2948) ;  /* 0xffffb2a000007947 */ /* 0x001fea000383ffff */
.L_x_2898:
[----:B------:R-:W-:Y:S01]  /*d780*/  HFMA2.MMA R227, -RZ, RZ, 0, 5.9604644775390625e-08 ;  /* 0x00000001ffe37435 */ /* 0x000fe200000001ff */
[----:B------:R-:W-:Y:S01]  /*d790*/  IMAD.MOV.U32 R226, RZ, RZ, R67 ;  /* 0x000000ffffe27224 */ /* 0x000fe200078e0043 */
[----:B------:R-:W-:Y:S01]  /*d7a0*/  MOV R230, 0x1f ;  /* 0x0000001f00e67802 */ /* 0x000fe20000000f00 */
[----:B------:R-:W-:Y:S01]  /*d7b0*/  IMAD.MOV.U32 R229, RZ, RZ, -0x1 ;  /* 0xffffffffffe57424 */ /* 0x000fe200078e00ff */
[----:B------:R-:W-:Y:S02]  /*d7c0*/  MOV R64, 0xd7e0 ;  /* 0x0000d7e000407802 */ /* 0x000fe40000000f00 */
[----:B01----:R-:W-:Y:S05]  /*d7d0*/  CALL.REL.NOINC `($__internal_117_$__cuda_sm70_shflsync_down) ;  /* 0x000006d000007944 */ /* 0x003fea0003c00000 */
[C---:B------:R-:W-:Y:S01]  /*d7e0*/  FMUL.FTZ R65, R66.reuse, R221 ;  /* 0x000000dd42417220 */ /* 0x040fe20000410000 */
[----:B0-----:R-:W-:Y:S01]  /*d7f0*/  HFMA2.MMA R227, -RZ, RZ, 0, 1.1920928955078125e-07 ;  /* 0x00000002ffe37435 */ /* 0x001fe200000001ff */
[C---:B-1----:R-:W-:Y:S01]  /*d800*/  FFMA.FTZ R230, R66.reuse, R230, R67 ;  /* 0x000000e642e67223 */ /* 0x042fe20000010043 */
[----:B------:R-:W-:Y:S01]  /*d810*/  MOV R64, 0xd880 ;  /* 0x0000d88000407802 */ /* 0x000fe20000000f00 */
[----:B------:R-:W-:Y:S01]  /*d820*/  IMAD.MOV.U32 R229, RZ, RZ, -0x1 ;  /* 0xffffffffffe57424 */ /* 0x000fe200078e00ff */
[----:B------:R-:W-:-:S02]  /*d830*/  FSEL R221, R66, R65, !P4 ;  /* 0x0000004142dd7208 */ /* 0x000fc40006000000 */
[----:B------:R-:W-:Y:S02]  /*d840*/  FSEL R67, R67, R230, !P4 ;  /* 0x000000e643437208 */ /* 0x000fe40006000000 */
[----:B------:R-:W-:Y:S02]  /*d850*/  MOV R230, 0x1f ;  /* 0x0000001f00e67802 */ /* 0x000fe40000000f00 */
[----:B------:R-:W-:Y:S02]  /*d860*/  MOV R226, R221 ;  /* 0x000000dd00e27202 */ /* 0x000fe40000000f00 */
[----:B------:R-:W-:Y:S05]  /*d870*/  CALL.REL.NOINC `($__internal_117_$__cuda_sm70_shflsync_down) ;  /* 0x0000063000007944 */ /* 0x000fea0003c00000 */
[----:B0-----:R-:W-:Y:S01]  /*d880*/  HFMA2.MMA R227, -RZ, RZ, 0, 1.1920928955078125e-07 ;  /* 0x00000002ffe37435 */ /* 0x001fe200000001ff */
[----:B-1----:R-:W-:Y:S01]  /*d890*/  MOV R66, R230 ;  /* 0x000000e600427202 */ /* 0x002fe20000000f00 */
[----:B------:R-:W-:Y:S01]  /*d8a0*/  IMAD.MOV.U32 R226, RZ, RZ, R67 ;  /* 0x000000ffffe27224 */ /* 0x000fe200078e0043 */
[----:B------:R-:W-:Y:S01]  /*d8b0*/  MOV R230, 0x1f ;  /* 0x0000001f00e67802 */ /* 0x000fe20000000f00 */
[----:B------:R-:W-:Y:S01]  /*d8c0*/  IMAD.MOV.U32 R229, RZ, RZ, -0x1 ;  /* 0xffffffffffe57424 */ /* 0x000fe200078e00ff */
[----:B------:R-:W-:Y:S02]  /*d8d0*/  MOV R64, 0xd8f0 ;  /* 0x0000d8f000407802 */ /* 0x000fe40000000f00 */
[----:B------:R-:W-:Y:S05]  /*d8e0*/  CALL.REL.NOINC `($__internal_117_$__cuda_sm70_shflsync_down) ;  /* 0x000005c000007944 */ /* 0x000fea0003c00000 */
[----:B-1----:R-:W-:Y:S01]  /*d8f0*/  @!P3 FFMA.FTZ R67, R221, R230, R67 ;  /* 0x000000e6dd43b223 */ /* 0x002fe20000010043 */
[----:B0-----:R-:W-:Y:S01]  /*d900*/  HFMA2.MMA R227, -RZ, RZ, 0, 2.384185791015625e-07 ;  /* 0x00000004ffe37435 */ /* 0x001fe200000001ff */
[----:B------:R-:W-:Y:S01]  /*d910*/  @!P3 FMUL.FTZ R221, R66, R221 ;  /* 0x000000dd42ddb220 */ /* 0x000fe20000410000 */
[----:B------:R-:W-:Y:S01]  /*d920*/  MOV R230, 0x1f ;  /* 0x0000001f00e67802 */ /* 0x000fe20000000f00 */
[----:B------:R-:W-:Y:S01]  /*d930*/  IMAD.MOV.U32 R229, RZ, RZ, -0x1 ;  /* 0xffffffffffe57424 */ /* 0x000fe200078e00ff */
[----:B------:R-:W-:-:S02]  /*d940*/  MOV R64, 0xd970 ;  /* 0x0000d97000407802 */ /* 0x000fc40000000f00 */
[----:B------:R-:W-:Y:S02]  /*d950*/  MOV R226, R221 ;  /* 0x000000dd00e27202 */ /* 0x000fe40000000f00 */
[----:B------:R-:W-:Y:S05]  /*d960*/  CALL.REL.NOINC `($__internal_117_$__cuda_sm70_shflsync_down) ;  /* 0x0000054000007944 */ /* 0x000fea0003c00000 */
[----:B0-----:R-:W-:Y:S01]  /*d970*/  HFMA2.MMA R227, -RZ, RZ, 0, 2.384185791015625e-07 ;  /* 0x00000004ffe37435 */ /* 0x001fe200000001ff */
[----:B-1----:R-:W-:Y:S01]  /*d980*/  MOV R66, R230 ;  /* 0x000000e600427202 */ /* 0x002fe20000000f00 */
[----:B------:R-:W-:Y:S01]  /*d990*/  IMAD.MOV.U32 R226, RZ, RZ, R67 ;  /* 0x000000ffffe27224 */ /* 0x000fe200078e0043 */
[----:B------:R-:W-:Y:S01]  /*d9a0*/  MOV R230, 0x1f ;  /* 0x0000001f00e67802 */ /* 0x000fe20000000f00 */
[----:B------:R-:W-:Y:S01]  /*d9b0*/  IMAD.MOV.U32 R229, RZ, RZ, -0x1 ;  /* 0xffffffffffe57424 */ /* 0x000fe200078e00ff */
[----:B------:R-:W-:Y:S02]  /*d9c0*/  MOV R64, 0xd9e0 ;  /* 0x0000d9e000407802 */ /* 0x000fe40000000f00 */
[----:B------:R-:W-:Y:S05]  /*d9d0*/  CALL.REL.NOINC `($__internal_117_$__cuda_sm70_shflsync_down) ;  /* 0x000004d000007944 */ /* 0x000fea0003c00000 */
[----:B-1----:R-:W-:Y:S01]  /*d9e0*/  @!P2 FFMA.FTZ R67, R221, R230, R67 ;  /* 0x000000e6dd43a223 */ /* 0x002fe20000010043 */
[----:B0-----:R-:W-:Y:S01]  /*d9f0*/  HFMA2.MMA R227, -RZ, RZ, 0, 4.76837158203125e-07 ;  /* 0x00000008ffe37435 */ /* 0x001fe200000001ff */
[----:B------:R-:W-:Y:S01]  /*da00*/  @!P2 FMUL.FTZ R221, R66, R221 ;  /* 0x000000dd42dda220 */ /* 0x000fe20000410000 */
[----:B------:R-:W-:Y:S01]  /*da10*/  MOV R230, 0x1f ;  /* 0x0000001f00e67802 */ /* 0x000fe20000000f00 */
[----:B------:R-:W-:Y:S01]  /*da20*/  IMAD.MOV.U32 R229, RZ, RZ, -0x1 ;  /* 0xffffffffffe57424 */ /* 0x000fe200078e00ff */
[----:B------:R-:W-:-:S02]  /*da30*/  MOV R64, 0xda60 ;  /* 0x0000da6000407802 */ /* 0x000fc40000000f00 */
[----:B------:R-:W-:Y:S02]  /*da40*/  MOV R226, R221 ;  /* 0x000000dd00e27202 */ /* 0x000fe40000000f00 */
[----:B------:R-:W-:Y:S05]  /*da50*/  CALL.REL.NOINC `($__internal_117_$__cuda_sm70_shflsync_down) ;  /* 0x0000045000007944 */ /* 0x000fea0003c00000 */
[----:B0-----:R-:W-:Y:S01]  /*da60*/  HFMA2.MMA R227, -RZ, RZ, 0, 4.76837158203125e-07 ;  /* 0x00000008ffe37435 */ /* 0x001fe200000001ff */
[----:B-1----:R-:W-:Y:S01]  /*da70*/  MOV R66, R230 ;  /* 0x000000e600427202 */ /* 0x002fe20000000f00 */
[----:B------:R-:W-:Y:S01]  /*da80*/  IMAD.MOV.U32 R226, RZ, RZ, R67 ;  /* 0x000000ffffe27224 */ /* 0x000fe200078e0043 */
[----:B------:R-:W-:Y:S01]  /*da90*/  MOV R230, 0x1f ;  /* 0x0000001f00e67802 */ /* 0x000fe20000000f00 */
[----:B------:R-:W-:Y:S01]  /*daa0*/  IMAD.MOV.U32 R229, RZ, RZ, -0x1 ;  /* 0xffffffffffe57424 */ /* 0x000fe200078e00ff */
[----:B------:R-:W-:Y:S02]  /*dab0*/  MOV R64, 0xdad0 ;  /* 0x0000dad000407802 */ /* 0x000fe40000000f00 */
[----:B------:R-:W-:Y:S05]  /*dac0*/  CALL.REL.NOINC `($__internal_117_$__cuda_sm70_shflsync_down) ;  /* 0x000003e000007944 */ /* 0x000fea0003c00000 */
[----:B-1----:R-:W-:Y:S01]  /*dad0*/  @!P1 FFMA.FTZ R67, R221, R230, R67 ;  /* 0x000000e6dd439223 */ /* 0x002fe20000010043 */
[----:B0-----:R-:W-:Y:S01]  /*dae0*/  HFMA2.MMA R227, -RZ, RZ, 0, 9.5367431640625e-07 ;  /* 0x00000010ffe37435 */ /* 0x001fe200000001ff */
[----:B------:R-:W-:Y:S01]  /*daf0*/  @!P1 FMUL.FTZ R221, R66, R221 ;  /* 0x000000dd42dd9220 */ /* 0x000fe20000410000 */
[----:B------:R-:W-:Y:S01]  /*db00*/  MOV R229, 0xffffffff ;  /* 0xffffffff00e57802 */ /* 0x000fe20000000f00 */
[----:B------:R-:W-:Y:S01]  /*db10*/  IMAD.MOV.U32 R230, RZ, RZ, 0x1f ;  /* 0x0000001fffe67424 */ /* 0x000fe200078e00ff */
[----:B------:R-:W-:-:S02]  /*db20*/  MOV R223, R67 ;  /* 0x0000004300df7202 */ /* 0x000fc40000000f00 */
[----:B------:R-:W-:Y:S02]  /*db30*/  MOV R225, R221 ;  /* 0x000000dd00e17202 */ /* 0x000fe40000000f00 */
[----:B------:R-:W-:-:S03]  /*db40*/  MOV R64, 0xdb70 ;  /* 0x0000db7000407802 */ /* 0x000fc60000000f00 */
[----:B------:R-:W-:Y:S02]  /*db50*/  IMAD.MOV.U32 R226, RZ, RZ, R225 ;  /* 0x000000ffffe27224 */ /* 0x000fe400078e00e1 */
[----:B------:R-:W-:Y:S05]  /*db60*/  CALL.REL.NOINC `($__internal_117_$__cuda_sm70_shflsync_down) ;  /* 0x0000034000007944 */ /* 0x000fea0003c00000 */
[----:B-1----:R-:W-:Y:S01]  /*db70*/  MOV R66, R230 ;  /* 0x000000e600427202 */ /* 0x002fe20000000f00 */
[----:B------:R-:W-:Y:S01]  /*db80*/  HFMA2.MMA R230, -RZ, RZ, 0, 1.847743988037109375e-06 ;  /* 0x0000001fffe67435 */ /* 0x000fe200000001ff */
[----:B0-----:R-:W-:Y:S01]  /*db90*/  MOV R226, R223 ;  /* 0x000000df00e27202 */ /* 0x001fe20000000f00 */
[----:B------:R-:W-:Y:S01]  /*dba0*/  IMAD.MOV.U32 R227, RZ, RZ, 0x10 ;  /* 0x00000010ffe37424 */ /* 0x000fe200078e00ff */
[----:B------:R-:W-:Y:S02]  /*dbb0*/  MOV R229, 0xffffffff ;  /* 0xffffffff00e57802 */ /* 0x000fe40000000f00 */
[----:B------:R-:W-:Y:S02]  /*dbc0*/  MOV R64, 0xdbe0 ;  /* 0x0000dbe000407802 */ /* 0x000fe40000000f00 */
[----:B------:R-:W-:Y:S05]  /*dbd0*/  CALL.REL.NOINC `($__internal_117_$__cuda_sm70_shflsync_down) ;  /* 0x000002d000007944 */ /* 0x000fea0003c00000 */
[----:B-1----:R-:W-:Y:S01]  /*dbe0*/  @!P0 FFMA.FTZ R223, R225, R230, R223 ;  /* 0x000000e6e1df8223 */ /* 0x002fe200000100df */
[----:B0-----:R-:W-:Y:S01]  /*dbf0*/  HFMA2.MMA R227, -RZ, RZ, 0, 1.847743988037109375e-06 ;  /* 0x0000001fffe37435 */ /* 0x001fe200000001ff */
[----:B------:R-:W-:Y:S01]  /*dc00*/  @!P0 FMUL.FTZ R225, R66, R225 ;  /* 0x000000e142e18220 */ /* 0x000fe20000410000 */
[----:B------:R-:W-:Y:S01]  /*dc10*/  MOV R66, 0xffffffff ;  /* 0xffffffff00427802 */ /* 0x000fe20000000f00 */
[----:B------:R-:W-:Y:S01]  /*dc20*/  IMAD.MOV.U32 R226, RZ, RZ, RZ ;  /* 0x000000ffffe27224 */ /* 0x000fe200078e00ff */
[----:B------:R-:W-:Y:S01]  /*dc30*/  MOV R64, 0xdc60 ;  /* 0x0000dc6000407802 */ /* 0x000fe20000000f00 */
[----:B------:R-:W-:-:S02]  /*dc40*/  IMAD.MOV.U32 R67, RZ, RZ, R225 ;  /* 0x000000ffff437224 */ /* 0x000fc400078e00e1 */
[----:B------:R-:W-:Y:S05]  /*dc50*/  CALL.REL.NOINC `($__internal_118_$__cuda_sm70_shflsync_idx_p) ;  /* 0x0000029000007944 */ /* 0x000fea0003c00000 */
[----:B0-----:R-:W-:Y:S01]  /*dc60*/  HFMA2.MMA R227, -RZ, RZ, 0, 1.847743988037109375e-06 ;  /* 0x0000001fffe37435 */ /* 0x001fe200000001ff */
[----:B-1----:R-:W-:Y:S01]  /*dc70*/  MOV R221, R66 ;  /* 0x0000004200dd7202 */ /* 0x002fe20000000f00 */
[----:B------:R-:W-:Y:S01]  /*dc80*/  IMAD.MOV.U32 R226, RZ, RZ, RZ ;  /* 0x000000ffffe27224 */ /* 0x000fe200078e00ff */
[----:B------:R-:W-:-:S02]  /*dc90*/  MOV R67, R223 ;  /* 0x000000df00437202 */ /* 0x000fc40000000f00 */
[----:B------:R-:W-:Y:S02]  /*dca0*/  MOV R66, 0xffffffff ;  /* 0xffffffff00427802 */ /* 0x000fe40000000f00 */
[----:B------:R-:W-:Y:S02]  /*dcb0*/  MOV R64, 0xdcd0 ;  /* 0x0000dcd000407802 */ /* 0x000fe40000000f00 */
[----:B------:R-:W-:Y:S05]  /*dcc0*/  CALL.REL.NOINC `($__internal_118_$__cuda_sm70_shflsync_idx_p) ;  /* 0x0000022000007944 */ /* 0x000fea0003c00000 */
[----:B0-----:R-:W-:Y:S01]  /*dcd0*/  HFMA2.MMA R227, -RZ, RZ, 0, 5.9604644775390625e-08 ;  /* 0x00000001ffe37435 */ /* 0x001fe200000001ff */
[----:B-1----:R-:W-:Y:S01]  /*dce0*/  IMAD.MOV.U32 R228, RZ, RZ, R66 ;  /* 0x000000ffffe47224 */ /* 0x002fe200078e0042 */
[----:B------:R-:W-:Y:S01]  /*dcf0*/  MOV R226, R225 ;  /* 0x000000e100e27202 */ /* 0x000fe20000000f00 */
[----:B------:R-:W-:Y:S01]  /*dd00*/  IMAD.MOV.U32 R230, RZ, RZ, 0x1f ;  /* 0x0000001fffe67424 */ /* 0x000fe200078e00ff */
[----:B------:R-:W-:Y:S02]  /*dd10*/  MOV R229, 0xffffffff ;  /* 0xffffffff00e57802 */ /* 0x000fe40000000f00 */
[----:B------:R-:W-:Y:S02]  /*dd20*/  MOV R64, 0xdd40 ;  /* 0x0000dd4000407802 */ /* 0x000fe40000000f00 */
[----:B------:R-:W-:Y:S05]  /*dd30*/  CALL.REL.NOINC `($__internal_117_$__cuda_sm70_shflsync_down) ;  /* 0x0000017000007944 */ /* 0x000fea0003c00000 */
[----:B0-----:R-:W-:Y:S01]  /*dd40*/  HFMA2.MMA R227, -RZ, RZ, 0, 5.9604644775390625e-08 ;  /* 0x00000001ffe37435 */ /* 0x001fe200000001ff */
[----:B-1----:R-:W-:Y:S01]  /*dd50*/  MOV R66, R230 ;  /* 0x000000e600427202 */ /* 0x002fe20000000f00 */
[----:B------:R-:W-:Y:S01]  /*dd60*/  IMAD.MOV.U32 R226, RZ, RZ, R223 ;  /* 0x000000ffffe27224 */ /* 0x000fe200078e00df */
[----:B------:R-:W-:Y:S01]  /*dd70*/  MOV R230, 0x1f ;  /* 0x0000001f00e67802 */ /* 0x000fe20000000f00 */
[----:B------:R-:W-:Y:S01]  /*dd80*/  IMAD.MOV.U32 R229, RZ, RZ, -0x1 ;  /* 0xffffffffffe57424 */ /* 0x000fe200078e00ff */
[----:B------:R-:W-:-:S02]  /*dd90*/  MOV R64, 0xddb0 ;  /* 0x0000ddb000407802 */ /* 0x000fc40000000f00 */
[----:B------:R-:W-:Y:S05]  /*dda0*/  CALL.REL.NOINC `($__internal_117_$__cuda_sm70_shflsync_down) ;  /* 0x0000010000007944 */ /* 0x000fea0003c00000 */
[----:B0-----:R-:W-:Y:S01]  /*ddb0*/  HFMA2.MMA R227, -RZ, RZ, 0, 1.847743988037109375e-06 ;  /* 0x0000001fffe37435 */ /* 0x001fe200000001ff */
[----:B------:R-:W-:Y:S01]  /*ddc0*/  MOV R223, R66 ;  /* 0x0000004200df7202 */ /* 0x000fe20000000f00 */
[----:B------:R-:W-:Y:S01]  /*ddd0*/  IMAD.MOV.U32 R226, RZ, RZ, RZ ;  /* 0x000000ffffe27224 */ /* 0x000fe200078e00ff */
[----:B------:R-:W-:-:S02]  /*dde0*/  MOV R67, R132 ;  /* 0x0000008400437202 */ /* 0x000fc40000000f00 */
[----:B------:R-:W-:Y:S02]  /*ddf0*/  MOV R66, 0xffffffff ;  /* 0xffffffff00427802 */ /* 0x000fe40000000f00 */
[----:B------:R-:W-:Y:S02]  /*de00*/  MOV R64, 0xde20 ;  /* 0x0000de2000407802 */ /* 0x000fe40000000f00 */
[----:B-1----:R-:W-:Y:S05]  /*de10*/  CALL.REL.NOINC `($__internal_118_$__cuda_sm70_shflsync_idx_p) ;  /* 0x000000d000007944 */ /* 0x002fea0003c00000 */
[----:B0-----:R-:W-:Y:S01]  /*de20*/  HFMA2.MMA R226, -RZ, RZ, 0, 0 ;  /* 0x00000000ffe27435 */ /* 0x001fe200000001ff */
[----:B-1----:R-:W-:Y:S01]  /*de30*/  IMAD.MOV.U32 R225, RZ, RZ, R66 ;  /* 0x000000ffffe17224 */ /* 0x002fe200078e0042 */
[----:B------:R-:W-:Y:S01]  /*de40*/  MOV R67, R133 ;  /* 0x0000008500437202 */ /* 0x000fe20000000f00 */
[----:B------:R-:W-:Y:S01]  /*de50*/  IMAD.MOV.U32 R227, RZ, RZ, 0x1f ;  /* 0x0000001fffe37424 */ /* 0x000fe200078e00ff */
[----:B------:R-:W-:Y:S02]  /*de60*/  MOV R66, 0xffffffff ;  /* 0xffffffff00427802 */ /* 0x000fe40000000f00 */
[----:B------:R-:W-:Y:S02]  /*de70*/  MOV R64, 0xde90 ;  /* 0x0000de9000407802 */ /* 0x000fe40000000f00 */
[----:B------:R-:W-:Y:S05]  /*de80*/  CALL.REL.NOINC `($__internal_118_$__cuda_sm70_shflsync_idx_p) ;  /* 0x0000006000007944 */ /* 0x000fea0003c00000 */
[----:B01----:R-:W-:Y:S01]  /*de90*/  MOV R226, R66 ;  /* 0x0000004200e27202 */ /* 0x003fe20000000f00 */
[----:B------:R-:W-:Y:S05]  /*dea0*/  BRA `(.L_x_2949) ;  /* 0xffffad1000007947 */ /* 0x000fea000383ffff */
        .weak           $__internal_117_$__cuda_sm70_shflsync_down
        .type           $__internal_117_$__cuda_sm70_shflsync_down,@function
        .size           $__internal_117_$__cuda_sm70_shflsync_down,($__internal_118_$__cuda_sm70_shflsync_idx_p - $__internal_117_$__cuda_sm70_shflsync_down)
$__internal_117_$__cuda_sm70_shflsync_down:
[----:B------:R-:W-:Y:S01]  /*deb0*/  IMAD.MOV.U32 R65, RZ, RZ, 0x0 ;  /* 0x00000000ff417424 */ /* 0x000fe200078e00ff */
[----:B------:R-:W-:Y:S04]  /*dec0*/  WARPSYNC R229 ;  /* 0x000000e500007348 */ /* 0x000fe80003800000 */
[----:B------:R0:W1:Y:S01]  /*ded0*/  SHFL.DOWN PT, R230, R226, R227, R230 ;  /* 0x080000e3e2e67389 */ /* 0x00006200000e00e6 */
[----:B------:R-:W-:Y:S05]  /*dee0*/  RET.REL.NODEC R64 `(_Z25selective_scan_bwd_kernelI32Selective_Scan_bwd_kernel_traitsILi64ELi16ELb0ELb0ELb1ELb1ELb1EN3c108BFloat16EfEEv12SSMParamsBwd) ;  /* 0xffff211040007950 */ /* 0x000fea0003c3ffff */
        .weak           $__internal_118_$__cuda_sm70_shflsync_idx_p
        .type           $__internal_118_$__cuda_sm70_shflsync_idx_p,@function
        .size           $__internal_118_$__cuda_sm70_shflsync_idx_p,($__internal_119_$__cuda_sm70_shflsync_up - $__internal_118_$__cuda_sm70_shflsync_idx_p)
$__internal_118_$__cuda_sm70_shflsync_idx_p:
[----:B------:R-:W-:Y:S01]  /*def0*/  HFMA2.MMA R65, -RZ, RZ, 0, 0 ;  /* 0x00000000ff417435 */ /* 0x000fe200000001ff */
[----:B------:R-:W-:Y:S04]  /*df00*/  WARPSYNC R66 ;  /* 0x0000004200007348 */ /* 0x000fe80003800000 */
[----:B------:R0:W1:Y:S01]  /*df10*/  SHFL.IDX PT, R66, R67, R226, R227 ;  /* 0x000000e243427389 */ /* 0x00006200000e00e3 */
[----:B------:R-:W-:Y:S05]  /*df20*/  RET.REL.NODEC R64 `(_Z25selective_scan_bwd_kernelI32Selective_Scan_bwd_kernel_traitsILi64ELi16ELb0ELb0ELb1ELb1ELb1EN3c108BFloat16EfEEv12SSMParamsBwd) ;  /* 0xffff20d040007950 */ /* 0x000fea0003c3ffff */
        .weak           $__internal_119_$__cuda_sm70_shflsync_up
        .type           $__internal_119_$__cuda_sm70_shflsync_up,@function
        .size           $__internal_119_$__cuda_sm70_shflsync_up,(.L_x_8931 - $__internal_119_$__cuda_sm70_shflsync_up)
$__internal_119_$__cuda_sm70_shflsync_up:
[----:B------:R-:W-:Y:S01]  /*df30*/  MOV R65, 0x0 ;  /* 0x0000000000417802 */ /* 0x000fe20000000f00 */
[----:B------:R-:W-:Y:S04]  /*df40*/  WARPSYNC R232 ;  /* 0x000000e800007348 */ /* 0x000fe80003800000 */
[----:B------:R0:W1:Y:S01]  /*df50*/  SHFL.UP PT, R228, R229, R228, R231 ;  /* 0x040000e4e5e47389 */ /* 0x00006200000e00e7 */
[----:B------:R-:W-:Y:S05]  /*df60*/  RET.REL.NODEC R64 `(_Z25selective_scan_bwd_kernelI32Selective_Scan_bwd_kernel_traitsILi64ELi16ELb0ELb0ELb1ELb1ELb1EN3c108BFloat16EfEEv12SSMParamsBwd) ;  /* 0xffff209040007950 */ /* 0x000fea0003c3ffff */
.L_x_2950:
        /* <DEDUP_REMOVED lines=9> */
.L_x_8931:


//--------------------- .text._Z25selective_scan_bwd_kernelI32Selective_Scan_bwd_kernel_traitsILi64ELi16ELb0ELb1ELb0ELb0ELb0EN3c108BFloat16EfEEv12SSMParamsBwd --------------------------
	.section	.text._Z25selective_scan_bwd_kernelI32Selective_Scan_bwd_kernel_traitsILi64ELi16ELb0ELb1ELb0ELb0ELb0EN3c108BFloat16EfEEv12SSMParamsBwd,"ax",@progbits
	.sectioninfo	@"SHI_REGISTERS=246"
	.align	128
        .global         _Z25selective_scan_bwd_kernelI32Selective_Scan_bwd_kernel_traitsILi64ELi16ELb0ELb1ELb0ELb0ELb0EN3c108BFloat16EfEEv12SSMParamsBwd
        .type           _Z25selective_scan_bwd_kernelI32Selective_Scan_bwd_kernel_traitsILi64ELi16ELb0ELb1ELb0ELb0ELb0EN3c108BFloat16EfEEv12SSMParamsBwd,@function
        .size           _Z25selective_scan_bwd_kernelI32Selective_Scan_bwd_kernel_traitsILi64ELi16ELb0ELb1ELb0ELb0ELb0EN3c108BFloat16EfEEv12SSMParamsBwd,(.L_x_8934 - _Z25selective_scan_bwd_kernelI32Selective_Scan_bwd_kernel_traitsILi64ELi16ELb0ELb1ELb0ELb0ELb0EN3c108BFloat16EfEEv12SSMParamsBwd)
        .other          _Z25selective_scan_bwd_kernelI32Selective_Scan_bwd_kernel_traitsILi64ELi16ELb0ELb1ELb0ELb0ELb0EN3c108BFloat16EfEEv12SSMParamsBwd,@"STO_CUDA_ENTRY STV_DEFAULT"
_Z25selective_scan_bwd_kernelI32Selective_Scan_bwd_kernel_traitsILi64ELi16ELb0ELb1ELb0ELb0ELb0EN3c108BFloat16EfEEv12SSMParamsBwd:
.text._Z25selective_scan_bwd_kernelI32Selective_Scan_bwd_kernel_traitsILi64ELi16ELb0ELb1ELb0ELb0ELb0EN3c108BFloat16EfEEv12SSMParamsBwd:
        /* <DEDUP_REMOVED lines=26> */
[C---:B------:R-:W-:Y:S01]  /*01a0*/  IMAD R10, R165.reuse, c[0x0][0x190], RZ ;  /* 0x00006400a50a7a24 */ /* 0x040fe200078e02ff */
[C---:B------:R-:W-:Y:S01]  /*01b0*/  ISETP.GE.AND P3, PT, R130.reuse, 0x1, PT ;  /* 0x000000018200780c */ /* 0x040fe20003f66270 */
        /* <DEDUP_REMOVED lines=94> */
.L_x_3006:
        /* <DEDUP_REMOVED lines=306> */
[--C-:B-----5:R-:W-:Y:S02]  /*1ac0*/  FADD.FTZ R69, R69, R132.reuse ;  /* 0x0000008445457221 */ /* 0x120fe40000010000 */
        /* <DEDUP_REMOVED lines=89> */
[----:B------:R-:W-:-:S03]  /*2060*/  PRMT R68, RZ, 0x5410, R68 ;  /* 0x00005410ff447816 */ /* 0x000fc60000000044 */
[----:B------:R-:W-:Y:S01]  /*2070*/  FFMA.FTZ R133, R70, R4, R5 ;  /* 0x0000000446857223 */ /* 0x000fe20000010005 */
[----:B------:R-:W-:Y:S02]  /*2080*/  PRMT R4, RZ, 0x5410, R85 ;  /* 0x00005410ff047816 */ /* 0x000fe40000000055 */
[----:B------:R-:W-:Y:S01]  /*2090*/  PRMT R5, RZ, 0x5410, R0 ;  /* 0x00005410ff057816 */ /* 0x000fe20000000000 */
[-C--:B------:R-:W-:Y:S02]  /*20a0*/  FMUL.FTZ R53, R84, R139.reuse ;  /* 0x0000008b54357220 */ /* 0x080fe40000410000 */
[----:B------:R-:W-:Y:S02]  /*20b0*/  FFMA.FTZ R133, R68, R4, R133 ;  /* 0x0000000444857223 */ /* 0x000fe40000010085 */
[----:B------:R-:W-:Y:S02]  /*20c0*/  FADD.FTZ R66, R5, R132 ;  /* 0x0000008405427221 */ /* 0x000fe40000010000 */
        /* <DEDUP_REMOVED lines=27> */
.L_x_2952:
        /* <DEDUP_REMOVED lines=15> */
.L_x_3001:
[----:B------:R-:W-:Y:S02]  /*2370*/  SHF.R.S32.HI R138, RZ, 0x1f, R21 ;  /* 0x0000001fff8a7819 */ /* 0x000fe40000011415 */
[----:B------:R-:W-:-:S02]  /*2380*/  IADD3 R151, -R117, c[0x0][0x168], RZ ;  /* 0x00005a0075977a10 */ /* 0x000fc40007ffe1ff */
[C---:B------:R-:W-:Y:S02]  /*2390*/  LOP3.LUT R4, R2.reuse, 0x20, RZ, 0xfc, !PT ;  /* 0x0000002002047812 */ /* 0x040fe400078efcff */
[----:B------:R-:W-:Y:S02]  /*23a0*/  LOP3.LUT R6, R2, 0x40, RZ, 0xfc, !PT ;  /* 0x0000004002067812 */ /* 0x000fe400078efcff */
[--C-:B------:R-:W-:Y:S02]  /*23b0*/  SHF.R.S32.HI R3, RZ, 0x1f, R2.reuse ;  /* 0x0000001fff037819 */ /* 0x100fe40000011402 */
[-C--:B------:R-:W-:Y:S01]  /*23c0*/  ISETP.GE.AND P1, PT, R4, R151.reuse, PT ;  /* 0x000000970400720c */ /* 0x080fe20003f26270 */
[----:B------:R-:W-:Y:S01]  /*23d0*/  IMAD R4, R138, c[0x0][0x1a0], RZ ;  /* 0x000068008a047a24 */ /* 0x000fe200078e02ff */
[-C--:B------:R-:W-:Y:S01]  /*23e0*/  ISETP.GE.AND P0, PT, R6, R151.reuse, PT ;  /* 0x000000970600720c */ /* 0x080fe20003f06270 */
[----:B------:R-:W-:Y:S01]  /*23f0*/  IMAD.WIDE.U32 R6, R21, c[0x0][0x1a0], R2 ;  /* 0x0000680015067a25 */ /* 0x000fe200078e0002 */
[----:B------:R-:W-:-:S02]  /*2400*/  ISETP.GE.AND P2, PT, R2, R151, PT ;  /* 0x000000970200720c */ /* 0x000fc40003f46270 */
[----:B------:R-:W-:Y:S01]  /*2410*/  LOP3.LUT R14, R2, 0x60, RZ, 0xfc, !PT ;  /* 0x00000060020e7812 */ /* 0x000fe200078efcff */
[----:B------:R-:W-:Y:S01]  /*2420*/  IMAD R5, R21, c[0x0][0x1a4], R4 ;  /* 0x0000690015057a24 */ /* 0x000fe200078e0204 */
[----:B------:R-:W-:Y:S02]  /*2430*/  LEA R4, P3, R6, R123, 0x1 ;  /* 0x0000007b06047211 */ /* 0x000fe400078608ff */
[----:B------:R-:W-:Y:S01]  /*2440*/  ISETP.GE.AND P4, PT, R14, R151, PT ;  /* 0x000000970e00720c */ /* 0x000fe20003f86270 */
[----:B------:R-:W-:Y:S01]  /*2450*/  IMAD.IADD R5, R7, 0x1, R5 ;  /* 0x0000000107057824 */ /* 0x000fe200078e0205 */
[C---:B------:R-:W-:Y:S02]  /*2460*/  LOP3.LUT R14, R2.reuse, 0x80, RZ, 0xfc, !PT ;  /* 0x00000080020e7812 */ /* 0x040fe400078efcff */
[----:B------:R-:W-:Y:S02]  /*2470*/  LOP3.LUT R16, R2, 0xa0, RZ, 0xfc, !PT ;  /* 0x000000a002107812 */ /* 0x000fe400078efcff */
[----:B------:R-:W-:-:S02]  /*2480*/  PRMT R17, RZ, 0x7610, R17 ;  /* 0x00007610ff117816 */ /* 0x000fc40000000011 */
[----:B------:R-:W-:Y:S02]  /*2490*/  LEA.HI.X R5, R6, R121, R5, 0x1, P3 ;  /* 0x0000007906057211 */ /* 0x000fe400018f0c05 */
[-C--:B------:R-:W-:Y:S02]  /*24a0*/  ISETP.GE.AND P6, PT, R14, R151.reuse, PT ;  /* 0x000000970e00720c */ /* 0x080fe40003fc6270 */
[C---:B------:R-:W-:Y:S01]  /*24b0*/  LOP3.LUT R6, R2.reuse, 0xe0, RZ, 0xfc, !PT ;  /* 0x000000e002067812 */ /* 0x040fe200078efcff */
[----:B------:R0:W2:Y:S01]  /*24c0*/  @!P2 LDG.E.U16 R17, [R4.64] ;  /* 0x000000040411a981 */ /* 0x0000a2000c1e1500 */
[----:B------:R-:W-:Y:S02]  /*24d0*/  LOP3.LUT R14, R2, 0xc0, RZ, 0xfc, !PT ;  /* 0x000000c0020e7812 */ /* 0x000fe400078efcff */
[----:B------:R-:W-:Y:S02]  /*24e0*/  ISETP.GE.AND P5, PT, R16, R151, PT ;  /* 0x000000971000720c */ /* 0x000fe40003fa6270 */
[----:B------:R-:W-:-:S02]  /*24f0*/  PRMT R16, RZ, 0x7610, R16 ;  /* 0x00007610ff107816 */ /* 0x000fc40000000010 */
[----:B------:R-:W-:Y:S02]  /*2500*/  PRMT R143, RZ, 0x7610, R143 ;  /* 0x00007610ff8f7816 */ /* 0x000fe4000000008f */
[-C--:B------:R-:W-:Y:S02]  /*2510*/  ISETP.GE.AND P2, PT, R6, R151.reuse, PT ;  /* 0x000000970600720c */ /* 0x080fe40003f46270 */
[----:B------:R-:W-:Y:S01]  /*2520*/  ISETP.GE.AND P3, PT, R14, R151, PT ;  /* 0x000000970e00720c */ /* 0x000fe20003f66270 */
[----:B------:R0:W3:Y:S01]  /*2530*/  @!P1 LDG.E.U16 R16, [R4.64+0x40] ;  /* 0x0000400404109981 */ /* 0x0000e2000c1e1500 */
[C---:B------:R-:W-:Y:S02]  /*2540*/  LOP3.LUT R6, R2.reuse, 0x100, RZ, 0xfc, !PT ;  /* 0x0000010002067812 */ /* 0x040fe400078efcff */
[----:B------:R-:W-:Y:S01]  /*2550*/  LOP3.LUT R14, R2, 0x120, RZ, 0xfc, !PT ;  /* 0x00000120020e7812 */ /* 0x000fe200078efcff */
[----:B------:R0:W4:Y:S01]  /*2560*/  @!P0 LDG.E.U16 R143, [R4.64+0x80] ;  /* 0x00008004048f8981 */ /* 0x000122000c1e1500 */
[----:B------:R-:W-:-:S02]  /*2570*/  PRMT R140, RZ, 0x7610, R140 ;  /* 0x00007610ff8c7816 */ /* 0x000fc4000000008c */
[----:B------:R-:W-:Y:S02]  /*2580*/  PRMT R145, RZ, 0x7610, R145 ;  /* 0x00007610ff917816 */ /* 0x000fe40000000091 */
[-C--:B------:R-:W-:Y:S02]  /*2590*/  ISETP.GE.AND P1, PT, R6, R151.reuse, PT ;  /* 0x000000970600720c */ /* 0x080fe40003f26270 */
[----:B------:R-:W-:Y:S01]  /*25a0*/  ISETP.GE.AND P0, PT, R14, R151, PT ;  /* 0x000000970e00720c */ /* 0x000fe20003f06270 */
[----:B------:R0:W4:Y:S01]  /*25b0*/  @!P4 LDG.E.U16 R140, [R4.64+0xc0] ;  /* 0x0000c004048cc981 */ /* 0x000122000c1e1500 */
[C---:B------:R-:W-:Y:S02]  /*25c0*/  LOP3.LUT R6, R2.reuse, 0x140, RZ, 0xfc, !PT ;  /* 0x0000014002067812 */ /* 0x040fe400078efcff */
[----:B------:R-:W-:Y:S01]  /*25d0*/  LOP3.LUT R14, R2, 0x160, RZ, 0xfc, !PT ;  /* 0x00000160020e7812 */ /* 0x000fe200078efcff */
[----:B------:R0:W4:Y:S01]  /*25e0*/  @!P6 LDG.E.U16 R145, [R4.64+0x100] ;  /* 0x000100040491e981 */ /* 0x000122000c1e1500 */
[----:B------:R-:W-:-:S02]  /*25f0*/  PRMT R142, RZ, 0x7610, R142 ;  /* 0x00007610ff8e7816 */ /* 0x000fc4000000008e */
[-C--:B------:R-:W-:Y:S02]  /*2600*/  ISETP.GE.AND P4, PT, R6, R151.reuse, PT ;  /* 0x000000970600720c */ /* 0x080fe40003f86270 */
[-C--:B------:R-:W-:Y:S01]  /*2610*/  ISETP.GE.AND P6, PT, R14, R151.reuse, PT ;  /* 0x000000970e00720c */ /* 0x080fe20003fc6270 */
[----:B------:R-:W-:Y:S01]  /*2620*/  IMAD R14, R134, c[0x0][0x180], RZ ;  /* 0x00006000860e7a24 */ /* 0x000fe200078e02ff */
[----:B------:R-:W-:Y:S01]  /*2630*/  LOP3.LUT R6, R2, 0x180, RZ, 0xfc, !PT ;  /* 0x0000018002067812 */ /* 0x000fe200078efcff */
[----:B------:R0:W4:Y:S01]  /*2640*/  @!P5 LDG.E.U16 R142, [R4.64+0x140] ;  /* 0x00014004048ed981 */ /* 0x000122000c1e1500 */
[----:B------:R-:W-:Y:S01]  /*2650*/  PRMT R144, RZ, 0x7610, R144 ;  /* 0x00007610ff907816 */ /* 0x000fe20000000090 */
[C---:B------:R-:W-:Y:S01]  /*2660*/  IMAD R15, R141.reuse, c[0x0][0x184], R14 ;  /* 0x000061008d0f7a24 */ /* 0x040fe200078e020e */
[----:B------:R-:W-:Y:S01]  /*2670*/  ISETP.GE.AND P5, PT, R6, R151, PT ;  /* 0x000000970600720c */ /* 0x000fe20003fa6270 */
[----:B------:R-:W-:Y:S01]  /*2680*/  IMAD.WIDE.U32 R6, R141, c[0x0][0x180], RZ ;  /* 0x000060008d067a25 */ /* 0x000fe200078e00ff */
[----:B------:R-:W-:-:S02]  /*2690*/  LOP3.LUT R14, R2, 0x1c0, RZ, 0xfc, !PT ;  /* 0x000001c0020e7812 */ /* 0x000fc400078efcff */
[----:B------:R0:W4:Y:S02]  /*26a0*/  @!P2 LDG.E.U16 R144, [R4.64+0x1c0] ;  /* 0x0001c0040490a981 */ /* 0x000124000c1e1500 */
[----:B------:R-:W-:Y:S02]  /*26b0*/  IADD3 R7, R7, R15, RZ ;  /* 0x0000000f07077210 */ /* 0x000fe40007ffe0ff */
[----:B------:R-:W-:Y:S01]  /*26c0*/  ISETP.GE.AND P2, PT, R14, R151, PT ;  /* 0x000000970e00720c */ /* 0x000fe20003f46270 */
[----:B------:R-:W-:Y:S01]  /*26d0*/  IMAD R14, R138, c[0x0][0x188], RZ ;  /* 0x000062008a0e7a24 */ /* 0x000fe200078e02ff */
[----:B------:R-:W-:Y:S01]  /*26e0*/  PRMT R146, RZ, 0x7610, R146 ;  /* 0x00007610ff927816 */ /* 0x000fe20000000092 */
[----:B------:R-:W-:Y:S01]  /*26f0*/  IMAD.WIDE.U32 R6, R21, c[0x0][0x188], R6 ;  /* 0x0000620015067a25 */ /* 0x000fe200078e0006 */
[----:B------:R-:W-:-:S03]  /*2700*/  PRMT R147, RZ, 0x7610, R147 ;  /* 0x00007610ff937816 */ /* 0x000fc60000000093 */
[----:B------:R-:W-:Y:S01]  /*2710*/  IMAD R15, R21, c[0x0][0x18c], R14 ;  /* 0x00006300150f7a24 */ /* 0x000fe200078e020e */
[----:B------:R-:W-:Y:S01]  /*2720*/  LOP3.LUT R136, R2, 0x1a0, RZ, 0xfc, !PT ;  /* 0x000001a002887812 */ /* 0x000fe200078efcff */
[----:B------:R0:W4:Y:S01]  /*2730*/  @!P0 LDG.E.U16 R146, [R4.64+0x240] ;  /* 0x0002400404928981 */ /* 0x000122000c1e1500 */
[----:B------:R-:W-:Y:S01]  /*2740*/  LEA R14, P0, R6, c[0x0][0x220], 0x2 ;  /* 0x00008800060e7a11 */ /* 0x000fe200078010ff */
[----:B------:R-:W-:Y:S01]  /*2750*/  IMAD.IADD R7, R7, 0x1, R15 ;  /* 0x0000000107077824 */ /* 0x000fe200078e020f */
[----:B------:R-:W-:Y:S01]  /*2760*/  PRMT R149, RZ, 0x7610, R149 ;  /* 0x00007610ff957816 */ /* 0x000fe20000000095 */
[----:B------:R0:W4:Y:S01]  /*2770*/  @!P3 LDG.E.U16 R147, [R4.64+0x180] ;  /* 0x000180040493b981 */ /* 0x000122000c1e1500 */
[-C--:B------:R-:W-:Y:S02]  /*2780*/  ISETP.GE.AND P3, PT, R136, R151.reuse, PT ;  /* 0x000000978800720c */ /* 0x080fe40003f66270 */
[----:B------:R-:W-:Y:S02]  /*2790*/  LOP3.LUT R136, R2, 0x1e0, RZ, 0xfc, !PT ;  /* 0x000001e002887812 */ /* 0x000fe400078efcff */
[----:B------:R-:W-:Y:S01]  /*27a0*/  LEA.HI.X R15, R6, c[0x0][0x224], R7, 0x2, P0 ;  /* 0x00008900060f7a11 */ /* 0x000fe200000f1407 */
[----:B------:R0:W4:Y:S01]  /*27b0*/  @!P1 LDG.E.U16 R149, [R4.64+0x200] ;  /* 0x0002000404959981 */ /* 0x000122000c1e1500 */
[----:B------:R-:W-:-:S03]  /*27c0*/  ISETP.GE.AND P1, PT, R136, R151, PT ;  /* 0x000000978800720c */ /* 0x000fc60003f26270 */
[----:B------:R1:W4:Y:S01]  /*27d0*/  LDG.E R136, [R14.64] ;  /* 0x000000040e887981 */ /* 0x000322000c1e1900 */
        /* <DEDUP_REMOVED lines=16> */
[----:B------:R-:W-:Y:S01]  /*28e0*/  IMAD.IADD R7, R7, 0x1, R157 ;  /* 0x0000000107077824 */ /* 0x000fe200078e029d */
[----:B------:R-:W-:Y:S01]  /*28f0*/  ISETP.NE.AND P1, PT, R122, RZ, PT ;  /* 0x000000ff7a00720c */ /* 0x000fe20003f25270 */
[C---:B------:R-:W-:Y:S02]  /*2900*/  IMAD R157, R21.reuse, c[0x0][0x1c4], R154 ;  /* 0x00007100159d7a24 */ /* 0x040fe400078e029a */
[----:B0-----:R-:W-:-:S05]  /*2910*/  IMAD.WIDE.U32 R4, R21, c[0x0][0x1c0], R6 ;  /* 0x0000700015047a25 */ /* 0x001fca00078e0006 */
[----:B------:R-:W-:Y:S02]  /*2920*/  IADD3 R5, R5, R157, RZ ;  /* 0x0000009d05057210 */ /* 0x000fe40007ffe0ff */
[----:B------:R-:W-:-:S04]  /*2930*/  LEA R6, P0, R4, c[0x0][0x230], 0x2 ;  /* 0x00008c0004067a11 */ /* 0x000fc800078010ff */
[----:B------:R-:W-:Y:S01]  /*2940*/  LEA.HI.X R7, R4, c[0x0][0x234], R5, 0x2, P0 ;  /* 0x00008d0004077a11 */ /* 0x000fe200000f1405 */
[----:B------:R-:W-:Y:S01]  /*2950*/  IMAD R4, R18, 0x100, R21 ;  /* 0x0000010012047824 */ /* 0x000fe200078e0215 */
[C---:B------:R-:W-:Y:S02]  /*2960*/  @P1 IADD3 R4, R122.reuse, 0x200, RZ ;  /* 0x000002007a041810 */ /* 0x040fe40007ffe0ff */
[----:B------:R-:W-:-:S03]  /*2970*/  LOP3.LUT P0, RZ, R122, 0x1f, RZ, 0xc0, !PT ;  /* 0x0000001f7aff7812 */ /* 0x000fc6000780c0ff */
[----:B------:R-:W-:Y:S01]  /*2980*/  IMAD.SHL.U32 R167, R4, 0x4, RZ ;  /* 0x0000000404a77824 */ /* 0x000fe200078e00ff */
[----:B------:R-:W-:Y:S01]  /*2990*/  ISETP.LT.OR P0, PT, R163, 0x2, P0 ;  /* 0x00000002a300780c */ /* 0x000fe20000701670 */
[----:B-1----:R-:W-:-:S12]  /*29a0*/  IMAD.MOV.U32 R15, RZ, RZ, RZ ;  /* 0x000000ffff0f7224 */ /* 0x002fd800078e00ff */
[----:B------:R-:W-:-:S05]  /*29b0*/  @!P0 IADD3 R14, R163, -0x2, RZ ;  /* 0xfffffffea30e8810 */ /* 0x000fca0007ffe0ff */
[----:B------:R-:W-:Y:S01]  /*29c0*/  @!P0 IMAD R5, R14, c[0x0][0x16c], R21 ;  /* 0x00005b000e058a24 */ /* 0x000fe200078e0215 */
[----:B------:R-:W-:-:S03]  /*29d0*/  MOV R14, 0x3f800000 ;  /* 0x3f800000000e7802 */ /* 0x000fc60000000f00 */
[----:B------:R-:W-:Y:S01]  /*29e0*/  @!P0 IMAD.WIDE R4, R5, 0x8, R12 ;  /* 0x0000000805048825 */ /* 0x000fe200078e020c */
[----:B------:R-:W-:Y:S02]  /*29f0*/  PRMT R174, RZ, 0x5410, R95 ;  /* 0x00005410ffae7816 */ /* 0x000fe4000000005f */
        /* <DEDUP_REMOVED lines=21> */
[----:B------:R-:W-:Y:S01]  /*2b50*/  PRMT R196, RZ, 0x5410, R85 ;  /* 0x00005410ffc47816 */ /* 0x000fe20000000055 */
[----:B--2---:R0:W-:Y:S04]  /*2b60*/  STS.U16 [R116], R17 ;  /* 0x0000001174007388 */ /* 0x0041e80000000400 */
[----:B---3--:R-:W-:Y:S04]  /*2b70*/  STS.U16 [R115+0x40], R16 ;  /* 0x0000401073007388 */ /* 0x008fe80000000400 */
[----:B----4-:R-:W-:Y:S04]  /*2b80*/  STS.U16 [R114+0x80], R143 ;  /* 0x0000808f72007388 */ /* 0x010fe80000000400 */
[----:B------:R-:W-:Y:S04]  /*2b90*/  STS.U16 [R113+0xc0], R140 ;  /* 0x0000c08c71007388 */ /* 0x000fe80000000400 */
[----:B------:R-:W-:Y:S04]  /*2ba0*/  STS.U16 [R112+0x100], R145 ;  /* 0x0001009170007388 */ /* 0x000fe80000000400 */
[----:B------:R-:W-:Y:S04]  /*2bb0*/  STS.U16 [R111+0x140], R142 ;  /* 0x0001408e6f007388 */ /* 0x000fe80000000400 */
[----:B------:R-:W-:Y:S04]  /*2bc0*/  STS.U16 [R110+0x180], R147 ;  /* 0x000180936e007388 */ /* 0x000fe80000000400 */
[----:B------:R-:W-:Y:S01]  /*2bd0*/  STS.U16 [R109+0x1c0], R144 ;  /* 0x0001c0906d007388 */ /* 0x000fe20000000400 */
[----:B------:R-:W-:-:S03]  /*2be0*/  FMUL.FTZ R158, R136, 1.4426950216293334961 ;  /* 0x3fb8aa3b889e7820 */ /* 0x000fc60000410000 */
[----:B------:R-:W-:Y:S01]  /*2bf0*/  STS.U16 [R108+0x200], R149 ;  /* 0x000200956c007388 */ /* 0x000fe20000000400 */
[----:B------:R-:W-:-:S03]  /*2c00*/  FMUL.FTZ R172, R66, R158 ;  /* 0x0000009e42ac7220 */ /* 0x000fc60000410000 */
[----:B------:R-:W-:Y:S04]  /*2c10*/  STS.U16 [R107+0x240], R146 ;  /* 0x000240926b007388 */ /* 0x000fe80000000400 */
[----:B------:R-:W-:Y:S01]  /*2c20*/  STS.U16 [R106+0x280], R151 ;  /* 0x000280976a007388 */ /* 0x000fe20000000400 */
[----:B------:R-:W1:Y:S03]  /*2c30*/  MUFU.EX2 R172, R172 ;  /* 0x000000ac00ac7308 */ /* 0x000e660000000800 */
        /* <DEDUP_REMOVED lines=17> */
[----:B------:R-:W3:Y:S04]  /*2d50*/  LDS.U16 R147, [R100+0x16] ;  /* 0x0000160064937984 */ /* 0x000ee80000000400 */
[----:B------:R-:W4:Y:S04]  /*2d60*/  LDS.U16 R146, [R100+0x18] ;  /* 0x0000180064927984 */ /* 0x000f280000000400 */
[----:B------:R-:W4:Y:S04]  /*2d70*/  LDS.U16 R145, [R100+0x1a] ;  /* 0x00001a0064917984 */ /* 0x000f280000000400 */
[----:B------:R-:W4:Y:S04]  /*2d80*/  LDS.U16 R144, [R100+0x1c] ;  /* 0x00001c0064907984 */ /* 0x000f280000000400 */
[----:B------:R-:W4:Y:S04]  /*2d90*/  LDS.U16 R143, [R100+0x1e] ;  /* 0x00001e00648f7984 */ /* 0x000f280000000400 */
[----:B------:R2:W5:Y:S04]  /*2da0*/  LDG.E R157, [R6.64] ;  /* 0x00000004069d7981 */ /* 0x000568000c1e1900 */
[----:B-1----:R1:W-:Y:S04]  /*2db0*/  STS [R167+0x1d10], R172 ;  /* 0x001d10aca7007388 */ /* 0x0023e80000000800 */
[----:B------:R-:W-:Y:S01]  /*2dc0*/  BAR.SYNC.DEFER_BLOCKING 0x0 ;  /* 0x0000000000007b1d */ /* 0x000fe20000010000 */
[----:B0-----:R-:W-:-:S02]  /*2dd0*/  FMUL.FTZ R17, R69, R158 ;  /* 0x0000009e45117220 */ /* 0x001fc40000410000 */
[-C--:B------:R-:W-:Y:S02]  /*2de0*/  FMUL.FTZ R161, R64, R158.reuse ;  /* 0x0000009e40a17220 */ /* 0x080fe40000410000 */
[-C--:B------:R-:W-:Y:S02]  /*2df0*/  FMUL.FTZ R160, R67, R158.reuse ;  /* 0x0000009e43a07220 */ /* 0x080fe40000410000 */
[----:B------:R-:W0:Y:S01]  /*2e00*/  MUFU.EX2 R17, R17 ;  /* 0x0000001100117308 */ /* 0x000e220000000800 */
[----:B--2---:R-:W-:Y:S01]  /*2e10*/  PRMT R6, RZ, 0x5410, R97 ;  /* 0x00005410ff067816 */ /* 0x004fe20000000061 */
[----:B------:R-:W-:Y:S01]  /*2e20*/  FMUL.FTZ R159, R62, R158 ;  /* 0x0000009e3e9f7220 */ /* 0x000fe20000410000 */
[----:B------:R-:W-:Y:S02]  /*2e30*/  PRMT R142, RZ, 0x5410, R142 ;  /* 0x00005410ff8e7816 */ /* 0x000fe4000000008e */
[----:B---3--:R-:W-:-:S03]  /*2e40*/  PRMT R140, RZ, 0x5410, R140 ;  /* 0x00005410ff8c7816 */ /* 0x008fc6000000008c */
[----:B------:R-:W2:Y:S01]  /*2e50*/  MUFU.EX2 R161, R161 ;  /* 0x000000a100a17308 */ /* 0x000ea20000000800 */
[----:B------:R-:W-:Y:S01]  /*2e60*/  FMUL.FTZ R16, R65, R158 ;  /* 0x0000009e41107220 */ /* 0x000fe20000410000 */
[----:B------:R3:W5:Y:S06]  /*2e70*/  @!P0 LDG.E.64 R14, [R4.64] ;  /* 0x00000004040e8981 */ /* 0x00076c000c1e1b00 */
[----:B------:R-:W0:Y:S01]  /*2e80*/  MUFU.EX2 R160, R160 ;  /* 0x000000a000a07308 */ /* 0x000e220000000800 */
[----:B----4-:R-:W-:Y:S02]  /*2e90*/  PRMT R156, RZ, 0x5410, R156 ;  /* 0x00005410ff9c7816 */ /* 0x010fe4000000009c */
[----:B---3--:R-:W-:-:S02]  /*2ea0*/  PRMT R5, RZ, 0x5410, R162 ;  /* 0x00005410ff057816 */ /* 0x008fc400000000a2 */
[----:B------:R-:W-:-:S03]  /*2eb0*/  PRMT R4, RZ, 0x5410, R99 ;  /* 0x00005410ff047816 */ /* 0x000fc60000000063 */
[----:B------:R-:W-:Y:S02]  /*2ec0*/  FMUL.FTZ R5, R66, R5 ;  /* 0x0000000542057220 */ /* 0x000fe40000410000 */
[----:B------:R-:W-:Y:S02]  /*2ed0*/  FMUL.FTZ R7, R69, R4 ;  /* 0x0000000445077220 */ /* 0x000fe40000410000 */
[----:B------:R-:W-:Y:S01]  /*2ee0*/  FMUL.FTZ R4, R67, R6 ;  /* 0x0000000643047220 */ /* 0x000fe20000410000 */
[----:B------:R-:W3:Y:S01]  /*2ef0*/  MUFU.EX2 R159, R159 ;  /* 0x0000009f009f7308 */ /* 0x000ee20000000800 */
[----:B------:R-:W-:Y:S02]  /*2f00*/  FMUL.FTZ R6, R65, R174 ;  /* 0x000000ae41067220 */ /* 0x000fe40000410000 */
[----:B------:R-:W-:Y:S02]  /*2f10*/  FMUL.FTZ R174, R142, R5 ;  /* 0x000000058eae7220 */ /* 0x000fe40000410000 */
[----:B------:R-:W-:Y:S01]  /*2f20*/  FMUL.FTZ R176, R140, R7 ;  /* 0x000000078cb07220 */ /* 0x000fe20000410000 */
[----:B------:R-:W-:Y:S01]  /*2f30*/  PRMT R155, RZ, 0x5410, R155 ;  /* 0x00005410ff9b7816 */ /* 0x000fe2000000009b */
[-C--:B------:R-:W-:Y:S01]  /*2f40*/  FMUL.FTZ R166, R60, R158.reuse ;  /* 0x0000009e3ca67220 */ /* 0x080fe20000410000 */
[----:B------:R-:W4:Y:S01]  /*2f50*/  MUFU.EX2 R16, R16 ;  /* 0x0000001000107308 */ /* 0x000f220000000800 */
[----:B-1----:R-:W-:-:S02]  /*2f60*/  FMUL.FTZ R167, R63, R158 ;  /* 0x0000009e3fa77220 */ /* 0x002fc40000410000 */
[-C--:B------:R-:W-:Y:S02]  /*2f70*/  FMUL.FTZ R168, R58, R158.reuse ;  /* 0x0000009e3aa87220 */ /* 0x080fe40000410000 */
[-C--:B------:R-:W-:Y:S02]  /*2f80*/  FMUL.FTZ R169, R61, R158.reuse ;  /* 0x0000009e3da97220 */ /* 0x080fe40000410000 */
[-C--:B------:R-:W-:Y:S02]  /*2f90*/  FMUL.FTZ R170, R56, R158.reuse ;  /* 0x0000009e38aa7220 */ /* 0x080fe40000410000 */
[-C--:B------:R-:W-:Y:S02]  /*2fa0*/  FMUL.FTZ R171, R59, R158.reuse ;  /* 0x0000009e3bab7220 */ /* 0x080fe40000410000 */
[-C--:B------:R-:W-:Y:S02]  /*2fb0*/  FMUL.FTZ R173, R54, R158.reuse ;  /* 0x0000009e36ad7220 */ /* 0x080fe40000410000 */
[----:B------:R-:W-:-:S02]  /*2fc0*/  FMUL.FTZ R187, R57, R158 ;  /* 0x0000009e39bb7220 */ /* 0x000fc40000410000 */
[-C--:B------:R-:W-:Y:S02]  /*2fd0*/  FMUL.FTZ R184, R52, R158.reuse ;  /* 0x0000009e34b87220 */ /* 0x080fe40000410000 */
[----:B------:R-:W-:Y:S02]  /*2fe0*/  FMUL.FTZ R183, R55, R158 ;  /* 0x0000009e37b77220 */ /* 0x000fe40000410000 */
[----:B0-----:R-:W-:Y:S02]  /*2ff0*/  FMUL.FTZ R158, R172, R17 ;  /* 0x00000011ac9e7220 */ /* 0x001fe40000410000 */
[----:B------:R-:W-:Y:S02]  /*3000*/  FMUL.FTZ R178, R156, R175 ;  /* 0x000000af9cb27220 */ /* 0x000fe40000410000 */
[----:B------:R-:W-:Y:S01]  /*3010*/  FFMA.FTZ R5, R174, R17, R176 ;  /* 0x00000011ae057223 */ /* 0x000fe200000100b0 */
[----:B------:R-:W-:Y:S01]  /*3020*/  PRMT R154, RZ, 0x5410, R154 ;  /* 0x00005410ff9a7816 */ /* 0x000fe2000000009a */
[----:B------:R-:W0:Y:S01]  /*3030*/  MUFU.EX2 R166, R166 ;  /* 0x000000a600a67308 */ /* 0x000e220000000800 */
[----:B--2---:R-:W-:-:S02]  /*3040*/  FMUL.FTZ R7, R161, R158 ;  /* 0x0000009ea1077220 */ /* 0x004fc40000410000 */
[----:B------:R-:W-:Y:S02]  /*3050*/  FMUL.FTZ R175, R155, R4 ;  /* 0x000000049baf7220 */ /* 0x000fe40000410000 */
[----:B------:R-:W-:Y:S01]  /*3060*/  FFMA.FTZ R5, R161, R5, R178 ;  /* 0x00000005a1057223 */ /* 0x000fe200000100b2 */
[----:B------:R-:W-:Y:S01]  /*3070*/  ISETP.NE.AND P0, PT, R122, 0x3f, PT ;  /* 0x0000003f7a00780c */ /* 0x000fe20003f05270 */
[----:B------:R-:W-:Y:S01]  /*3080*/  FMUL.FTZ R158, R160, R7 ;  /* 0x00000007a09e7220 */ /* 0x000fe20000410000 */
[----:B------:R-:W-:Y:S01]  /*3090*/  PRMT R153, RZ, 0x5410, R153 ;  /* 0x00005410ff997816 */ /* 0x000fe20000000099 */
[----:B------:R-:W1:Y:S01]  /*30a0*/  MUFU.EX2 R167, R167 ;  /* 0x000000a700a77308 */ /* 0x000e620000000800 */
[----:B------:R-:W-:Y:S02]  /*30b0*/  FMUL.FTZ R180, R154, R177 ;  /* 0x000000b19ab47220 */ /* 0x000fe40000410000 */
[----:B------:R-:W-:Y:S01]  /*30c0*/  FFMA.FTZ R5, R160, R5, R175 ;  /* 0x00000005a0057223 */ /* 0x000fe200000100af */
[----:B------:R-:W-:Y:S01]  /*30d0*/  PRMT R152, RZ, 0x5410, R152 ;  /* 0x00005410ff987816 */ /* 0x000fe20000000098 */
[----:B---3--:R-:W-:-:S02]  /*30e0*/  FMUL.FTZ R7, R159, R158 ;  /* 0x0000009e9f077220 */ /* 0x008fc40000410000 */
[----:B------:R-:W-:Y:S01]  /*30f0*/  FMUL.FTZ R177, R153, R6 ;  /* 0x0000000699b17220 */ /* 0x000fe20000410000 */
[----:B------:R-:W2:Y:S01]  /*3100*/  MUFU.EX2 R168, R168 ;  /* 0x000000a800a87308 */ /* 0x000ea20000000800 */
[----:B------:R-:W-:Y:S01]  /*3110*/  FFMA.FTZ R5, R159, R5, R180 ;  /* 0x000000059f057223 */ /* 0x000fe200000100b4 */
[----:B------:R-:W-:Y:S01]  /*3120*/  PRMT R151, RZ, 0x5410, R151 ;  /* 0x00005410ff977816 */ /* 0x000fe20000000097 */
[----:B----4-:R-:W-:Y:S01]  /*3130*/  FMUL.FTZ R7, R16, R7 ;  /* 0x0000000710077220 */ /* 0x010fe20000410000 */
[----:B------:R-:W-:Y:S01]  /*3140*/  PRMT R150, RZ, 0x5410, R150 ;  /* 0x00005410ff967816 */ /* 0x000fe20000000096 */
[----:B------:R-:W-:Y:S01]  /*3150*/  FMUL.FTZ R179, R152, R179 ;  /* 0x000000b398b37220 */ /* 0x000fe20000410000 */
[----:B------:R3:W4:Y:S01]  /*3160*/  @P0 LDS R186, [R122.X4+0x2514] ;  /* 0x002514007aba0984 */ /* 0x0007220000004800 */
[----:B------:R-:W-:Y:S01]  /*3170*/  FFMA.FTZ R5, R16, R5, R177 ;  /* 0x0000000510057223 */ /* 0x000fe200000100b1 */
[----:B------:R-:W2:Y:S01]  /*3180*/  MUFU.EX2 R169, R169 ;  /* 0x000000a900a97308 */ /* 0x000ea20000000800 */
[----:B0-----:R-:W-:-:S02]  /*3190*/  FMUL.FTZ R4, R166, R7 ;  /* 0x00000007a6047220 */ /* 0x001fc40000410000 */
[----:B------:R-:W-:Y:S02]  /*31a0*/  FMUL.FTZ R182, R151, R182 ;  /* 0x000000b697b67220 */ /* 0x000fe40000410000 */
[----:B------:R-:W-:-:S03]  /*31b0*/  FFMA.FTZ R5, R166, R5, R179 ;  /* 0x00000005a6057223 */ /* 0x000fc600000100b3 */
[----:B------:R-:W0:Y:S01]  /*31c0*/  MUFU.EX2 R170, R170 ;  /* 0x000000aa00aa7308 */ /* 0x000e220000000800 */
[----:B------:R-:W-:Y:S01]  /*31d0*/  PRMT R149, RZ, 0x5410, R149 ;  /* 0x00005410ff957816 */ /* 0x000fe20000000095 */
[C---:B-1----:R-:W-:Y:S02]  /*31e0*/  FMUL.FTZ R7, R167.reuse, R4 ;  /* 0x00000004a7077220 */ /* 0x042fe40000410000 */
[----:B------:R-:W-:Y:S02]  /*31f0*/  FMUL.FTZ R181, R150, R181 ;  /* 0x000000b596b57220 */ /* 0x000fe40000410000 */
[----:B------:R-:W-:Y:S02]  /*3200*/  FFMA.FTZ R5, R167, R5, R182 ;  /* 0x00000005a7057223 */ /* 0x000fe400000100b6 */
[----:B------:R-:W1:Y:S01]  /*3210*/  MUFU.EX2 R171, R171 ;  /* 0x000000ab00ab7308 */ /* 0x000e620000000800 */
[----:B------:R-:W-:Y:S01]  /*3220*/  PRMT R148, RZ, 0x5410, R148 ;  /* 0x00005410ff947816 */ /* 0x000fe20000000094 */
[----:B--2---:R-:W-:-:S02]  /*3230*/  FMUL.FTZ R4, R168, R7 ;  /* 0x00000007a8047220 */ /* 0x004fc40000410000 */
[----:B------:R-:W-:Y:S02]  /*3240*/  FMUL.FTZ R188, R149, R188 ;  /* 0x000000bc95bc7220 */ /* 0x000fe40000410000 */
[----:B------:R-:W-:Y:S02]  /*3250*/  FFMA.FTZ R5, R168, R5, R181 ;  /* 0x00000005a8057223 */ /* 0x000fe400000100b5 */
[----:B------:R-:W2:Y:S01]  /*3260*/  MUFU.EX2 R173, R173 ;  /* 0x000000ad00ad7308 */ /* 0x000ea20000000800 */
[----:B------:R-:W-:Y:S01]  /*3270*/  PRMT R147, RZ, 0x5410, R147 ;  /* 0x00005410ff937816 */ /* 0x000fe20000000093 */
[C---:B------:R-:W-:Y:S02]  /*3280*/  FMUL.FTZ R7, R169.reuse, R4 ;  /* 0x00000004a9077220 */ /* 0x040fe40000410000 */
[----:B------:R-:W-:Y:S02]  /*3290*/  FMUL.FTZ R185, R148, R185 ;  /* 0x000000b994b97220 */ /* 0x000fe40000410000 */
[----:B------:R-:W-:-:S02]  /*32a0*/  FFMA.FTZ R5, R169, R5, R188 ;  /* 0x00000005a9057223 */ /* 0x000fc400000100bc */
[----:B------:R-:W2:Y:S01]  /*32b0*/  MUFU.EX2 R187, R187 ;  /* 0x000000bb00bb7308 */ /* 0x000ea20000000800 */
[----:B------:R-:W-:Y:S01]  /*32c0*/  PRMT R146, RZ, 0x5410, R146 ;  /* 0x00005410ff927816 */ /* 0x000fe20000000092 */
[C---:B0-----:R-:W-:Y:S02]  /*32d0*/  FMUL.FTZ R4, R170.reuse, R7 ;  /* 0x00000007aa047220 */ /* 0x041fe40000410000 */
[----:B------:R-:W-:Y:S02]  /*32e0*/  FMUL.FTZ R190, R147, R190 ;  /* 0x000000be93be7220 */ /* 0x000fe40000410000 */
[----:B------:R-:W-:Y:S02]  /*32f0*/  FFMA.FTZ R5, R170, R5, R185 ;  /* 0x00000005aa057223 */ /* 0x000fe400000100b9 */
[----:B------:R-:W0:Y:S01]  /*3300*/  MUFU.EX2 R184, R184 ;  /* 0x000000b800b87308 */ /* 0x000e220000000800 */
[----:B------:R-:W-:Y:S01]  /*3310*/  PRMT R145, RZ, 0x5410, R145 ;  /* 0x00005410ff917816 */ /* 0x000fe20000000091 */
[----:B-1----:R-:W-:-:S02]  /*3320*/  FMUL.FTZ R4, R171, R4 ;  /* 0x00000004ab047220 */ /* 0x002fc40000410000 */
[----:B------:R-:W-:Y:S02]  /*3330*/  FMUL.FTZ R192, R146, R189 ;  /* 0x000000bd92c07220 */ /* 0x000fe40000410000 */
[----:B------:R-:W-:Y:S02]  /*3340*/  FFMA.FTZ R5, R171, R5, R190 ;  /* 0x00000005ab057223 */ /* 0x000fe400000100be */
[----:B------:R-:W1:Y:S01]  /*3350*/  MUFU.EX2 R183, R183 ;  /* 0x000000b700b77308 */ /* 0x000e620000000800 */
[----:B------:R-:W-:Y:S01]  /*3360*/  PRMT R144, RZ, 0x5410, R144 ;  /* 0x00005410ff907816 */ /* 0x000fe20000000090 */
[----:B------:R-:W-:Y:S02]  /*3370*/  FMUL.FTZ R191, R52, R191 ;  /* 0x000000bf34bf7220 */ /* 0x000fe40000410000 */
[----:B--2---:R-:W-:Y:S02]  /*3380*/  FMUL.FTZ R4, R173, R4 ;  /* 0x00000004ad047220 */ /* 0x004fe40000410000 */
[----:B------:R-:W-:-:S02]  /*3390*/  FMUL.FTZ R194, R145, R194 ;  /* 0x000000c291c27220 */ /* 0x000fc40000410000 */
[----:B------:R-:W-:Y:S01]  /*33a0*/  FFMA.FTZ R5, R173, R5, R192 ;  /* 0x00000005ad057223 */ /* 0x000fe200000100c0 */
[----:B------:R-:W-:Y:S01]  /*33b0*/  PRMT R143, RZ, 0x5410, R143 ;  /* 0x00005410ff8f7816 */ /* 0x000fe2000000008f */
[----:B------:R-:W-:Y:S02]  /*33c0*/  FMUL.FTZ R196, R55, R196 ;  /* 0x000000c437c47220 */ /* 0x000fe40000410000 */
[C---:B------:R-:W-:Y:S02]  /*33d0*/  FMUL.FTZ R7, R187.reuse, R4 ;  /* 0x00000004bb077220 */ /* 0x040fe40000410000 */
[----:B------:R-:W-:Y:S02]  /*33e0*/  FMUL.FTZ R189, R144, R191 ;  /* 0x000000bf90bd7220 */ /* 0x000fe40000410000 */
[----:B------:R-:W-:Y:S01]  /*33f0*/  FFMA.FTZ R5, R187, R5, R194 ;  /* 0x00000005bb057223 */ /* 0x000fe200000100c2 */
[----:B------:R-:W-:Y:S01]  /*3400*/  BSSY B0, `(.L_x_2954) ;  /* 0x000000f000007945 */ /* 0x000fe20003800000 */
[----:B0-----:R-:W-:-:S02]  /*3410*/  FMUL.FTZ R4, R184, R7 ;  /* 0x00000007b8047220 */ /* 0x001fc40000410000 */
[----:B------:R-:W-:Y:S02]  /*3420*/  FMUL.FTZ R196, R143, R196 ;  /* 0x000000c48fc47220 */ /* 0x000fe40000410000 */
        /* <DEDUP_REMOVED lines=12> */
.L_x_2955:
[----:B---34-:R-:W-:Y:S05]  /*34f0*/  BSYNC B0 ;  /* 0x0000000000007941 */ /* 0x018fea0003800000 */
.L_x_2954:
[----:B------:R-:W-:Y:S01]  /*3500*/  ISETP.GT.U32.AND P0, PT, R122, 0x1f, PT ;  /* 0x0000001f7a00780c */ /* 0x000fe20003f04070 */
[----:B------:R2:W-:Y:S01]  /*3510*/  STS.64 [R122.X8+0x1900], R4 ;  /* 0x001900047a007388 */ /* 0x0005e20000008a00 */
[----:B------:R-:W-:Y:S01]  /*3520*/  BSSY B0, `(.L_x_2956) ;  /* 0x000003f000007945 */ /* 0x000fe20003800000 */
[----:B-----5:R-:W-:Y:S02]  /*3530*/  FMUL.FTZ R158, R84, R157 ;  /* 0x0000009d549e7220 */ /* 0x020fe40000410000 */
[----:B------:R-:W-:Y:S08]  /*3540*/  BAR.SYNC.DEFER_BLOCKING 0x0 ;  /* 0x0000000000007b1d */ /* 0x000ff00000010000 */
[----:B------:R-:W-:Y:S05]  /*3550*/  @P0 BRA `(.L_x_2957) ;  /* 0x000003b000000947 */ /* 0x000fea0003800000 */
[----:B0-2---:R-:W0:Y:S02]  /*3560*/  LDS.128 R4, [R122.X16+0x1900] ;  /* 0x001900007a047984 */ /* 0x005e24000000cc00 */
[----:B0-----:R-:W-:-:S02]  /*3570*/  FFMA.FTZ R7, R5, R6, R7 ;  /* 0x0000000605077223 */ /* 0x001fc40000010007 */
[----:B------:R-:W-:Y:S01]  /*3580*/  FMUL.FTZ R6, R4, R6 ;  /* 0x0000000604067220 */ /* 0x000fe20000410000 */
[----:B------:R-:W-:Y:S05]  /*3590*/  BRA.DIV ~URZ, `(.L_x_2958) ;  /* 0x000043027f007947 */ /* 0x000fea000b800000 */
[----:B------:R0:W2:Y:S02]  /*35a0*/  SHFL.UP PT, R191, R6, 0x1, RZ ;  /* 0x0420000006bf7989 */ /* 0x0000a400000e00ff */
.L_x_3013:
        /* <DEDUP_REMOVED lines=24> */
.L_x_3014:
[----:B------:R-:W-:Y:S01]  /*3730*/  ISETP.GE.AND P0, PT, R120, 0x10, PT ;  /* 0x000000107800780c */ /* 0x000fe20003f06270 */
[----:B------:R-:W-:-:S12]  /*3740*/  IMAD.MOV.U32 R197, RZ, RZ, R191 ;  /* 0x000000ffffc57224 */ /* 0x000fd800078e00bf */
[-C--:B--2---:R-:W-:Y:S02]  /*3750*/  @P0 FFMA.FTZ R197, R4, R193.reuse, R197 ;  /* 0x000000c104c50223 */ /* 0x084fe400000100c5 */
[----:B---3--:R-:W-:Y:S01]  /*3760*/  @P0 FMUL.FTZ R193, R195, R193 ;  /* 0x000000c1c3c10220 */ /* 0x008fe20000410000 */
[----:B------:R-:W-:Y:S05]  /*3770*/  BRA.CONV ~URZ, `(.L_x_2960) ;  /* 0x000000637f007947 */ /* 0x000fea000b800000 */
[----:B0-----:R-:W-:Y:S01]  /*3780*/  HFMA2.MMA R7, -RZ, RZ, 0, 1.847743988037109375e-06 ;  /* 0x0000001fff077435 */ /* 0x001fe200000001ff */
[----:B------:R-:W-:Y:S01]  /*3790*/  IMAD.MOV.U32 R203, RZ, RZ, R193 ;  /* 0x000000ffffcb7224 */ /* 0x000fe200078e00c1 */
[----:B------:R-:W-:Y:S01]  /*37a0*/  MOV R4, 0x37e0 ;  /* 0x000037e000047802 */ /* 0x000fe20000000f00 */
[----:B------:R-:W-:Y:S02]  /*37b0*/  IMAD.MOV.U32 R206, RZ, RZ, 0x1f ;  /* 0x0000001fffce7424 */ /* 0x000fe400078e00ff */
[----:B------:R-:W-:Y:S02]  /*37c0*/  IMAD.MOV.U32 R208, RZ, RZ, -0x1 ;  /* 0xffffffffffd07424 */ /* 0x000fe400078e00ff */
[----:B-1----:R-:W-:Y:S05]  /*37d0*/  CALL.REL.NOINC `($__internal_121_$__cuda_sm70_shflsync_idx_p) ;  /* 0x00004fd000007944 */ /* 0x002fea0003c00000 */
.L_x_2960:
[----:B------:R-:W-:Y:S05]  /*37e0*/  BRA.CONV ~URZ, `(.L_x_2961) ;  /* 0x000000637f007947 */ /* 0x000fea000b800000 */
[----:B0-----:R-:W-:Y:S01]  /*37f0*/  MOV R203, R197 ;  /* 0x000000c500cb7202 */ /* 0x001fe20000000f00 */
[----:B-1----:R-:W-:Y:S01]  /*3800*/  IMAD.MOV.U32 R7, RZ, RZ, 0x1f ;  /* 0x0000001fff077424 */ /* 0x002fe200078e00ff */
[----:B------:R-:W-:Y:S01]  /*3810*/  MOV R208, 0xffffffff ;  /* 0xffffffff00d07802 */ /* 0x000fe20000000f00 */
[----:B------:R-:W-:Y:S01]  /*3820*/  IMAD.MOV.U32 R206, RZ, RZ, 0x1f ;  /* 0x0000001fffce7424 */ /* 0x000fe200078e00ff */
[----:B------:R-:W-:-:S02]  /*3830*/  MOV R4, 0x3850 ;  /* 0x0000385000047802 */ /* 0x000fc40000000f00 */
[----:B------:R-:W-:Y:S05]  /*3840*/  CALL.REL.NOINC `($__internal_121_$__cuda_sm70_shflsync_idx_p) ;  /* 0x00004f6000007944 */ /* 0x000fea0003c00000 */
.L_x_2961:
[----:B------:R-:W-:Y:S05]  /*3850*/  BRA.DIV ~URZ, `(.L_x_2962) ;  /* 0x000045827f007947 */ /* 0x000fea000b800000 */
[----:B------:R-:W2:Y:S04]  /*3860*/  SHFL.IDX PT, R14, R14, RZ, 0x1f ;  /* 0x00001fff0e0e7589 */ /* 0x000ea800000e0000 */
[----:B------:R3:W4:Y:S04]  /*3870*/  SHFL.IDX PT, R5, R15, RZ, 0x1f ;  /* 0x00001fff0f057589 */ /* 0x00072800000e0000 */
[----:B------:R3:W0:Y:S04]  /*3880*/  SHFL.UP PT, R191, R193, 0x1, RZ ;  /* 0x04200000c1bf7989 */ /* 0x00062800000e00ff */
[----:B------:R3:W1:Y:S02]  /*3890*/  SHFL.UP PT, R198, R197, 0x1, RZ ;  /* 0x04200000c5c67989 */ /* 0x00066400000e00ff */
.L_x_3015:
[----:B01----:R-:W0:Y:S01]  /*38a0*/  LDS.64 R6, [R122.X16+0x1900] ;  /* 0x001900007a067984 */ /* 0x003e22000000ca00 */
[----:B--2---:R-:W-:-:S02]  /*38b0*/  IMAD.MOV.U32 R4, RZ, RZ, R14 ;  /* 0x000000ffff047224 */ /* 0x004fc400078e000e */
[-C--:B----4-:R-:W-:Y:S02]  /*38c0*/  @P1 FFMA.FTZ R5, R5, R191.reuse, R198 ;  /* 0x000000bf05051223 */ /* 0x090fe400000100c6 */
[----:B------:R-:W-:Y:S02]  /*38d0*/  @P1 FMUL.FTZ R4, R4, R191 ;  /* 0x000000bf04041220 */ /* 0x000fe40000410000 */
[C---:B0-----:R-:W-:Y:S02]  /*38e0*/  FFMA.FTZ R7, R6.reuse, R5, R7 ;  /* 0x0000000506077223 */ /* 0x041fe40000010007 */
[----:B------:R-:W-:-:S05]  /*38f0*/  FMUL.FTZ R6, R6, R4 ;  /* 0x0000000406067220 */ /* 0x000fca0000410000 */
[----:B------:R0:W-:Y:S02]  /*3900*/  STS.128 [R122.X16+0x1900], R4 ;  /* 0x001900047a007388 */ /* 0x0001e4000000cc00 */
.L_x_2957:
[----:B--2---:R-:W-:Y:S05]  /*3910*/  BSYNC B0 ;  /* 0x0000000000007941 */ /* 0x004fea0003800000 */
.L_x_2956:
[----:B------:R-:W-:Y:S01]  /*3920*/  WARPSYNC 0xffffffff ;  /* 0xffffffff00007948 */ /* 0x000fe20003800000 */
[----:B------:R-:W-:Y:S01]  /*3930*/  BAR.SYNC.DEFER_BLOCKING 0x0 ;  /* 0x0000000000007b1d */ /* 0x000fe20000010000 */
[-C--:B0-----:R-:W-:Y:S01]  /*3940*/  FMUL.FTZ R4, R70, R157.reuse ;  /* 0x0000009d46047220 */ /* 0x081fe20000410000 */
[----:B------:R-:W-:Y:S01]  /*3950*/  LOP3.LUT P0, RZ, R122, 0x1f, RZ, 0xc0, !PT ;  /* 0x0000001f7aff7812 */ /* 0x000fe2000780c0ff */
[-C--:B------:R-:W-:Y:S01]  /*3960*/  FMUL.FTZ R6, R68, R157.reuse ;  /* 0x0000009d44067220 */ /* 0x080fe20000410000 */
[----:B------:R-:W-:Y:S01]  /*3970*/  HFMA2.MMA R14, -RZ, RZ, 1.875, 0 ;  /* 0x3f800000ff0e7435 */ /* 0x000fe200000001ff */
[-C--:B------:R-:W-:Y:S01]  /*3980*/  FMUL.FTZ R5, R71, R157.reuse ;  /* 0x0000009d47057220 */ /* 0x080fe20000410000 */
[----:B------:R-:W-:Y:S01]  /*3990*/  ISETP.GE.OR P0, PT, R163, c[0x0][0x174], P0 ;  /* 0x00005d00a3007a0c */ /* 0x000fe20000706670 */
[----:B------:R-:W-:Y:S01]  /*39a0*/  FFMA.FTZ R4, R183, R6, R4 ;  /* 0x00000006b7047223 */ /* 0x000fe20000010004 */
[----:B------:R-:W-:Y:S01]  /*39b0*/  BSSY B0, `(.L_x_2963) ;  /* 0x0000071000007945 */ /* 0x000fe20003800000 */
[----:B------:R-:W-:-:S02]  /*39c0*/  FMUL.FTZ R6, R72, R157 ;  /* 0x0000009d48067220 */ /* 0x000fc40000410000 */
[----:B------:R-:W-:Y:S02]  /*39d0*/  FFMA.FTZ R5, R184, R4, R5 ;  /* 0x00000004b8057223 */ /* 0x000fe40000010005 */
[----:B------:R-:W-:Y:S02]  /*39e0*/  FMUL.FTZ R4, R73, R157 ;  /* 0x0000009d49047220 */ /* 0x000fe40000410000 */
[----:B------:R-:W-:Y:S02]  /*39f0*/  FFMA.FTZ R6, R187, R5, R6 ;  /* 0x00000005bb067223 */ /* 0x000fe40000010006 */
[----:B-1----:R-:W-:Y:S02]  /*3a00*/  FMUL.FTZ R5, R183, R186 ;  /* 0x000000bab7057220 */ /* 0x002fe40000410000 */
[----:B------:R-:W-:Y:S02]  /*3a10*/  FFMA.FTZ R7, R173, R6, R4 ;  /* 0x00000006ad077223 */ /* 0x000fe40000010004 */
[----:B------:R-:W-:-:S02]  /*3a20*/  FMUL.FTZ R4, R74, R157 ;  /* 0x0000009d4a047220 */ /* 0x000fc40000410000 */
[----:B------:R-:W-:Y:S01]  /*3a30*/  FMUL.FTZ R6, R184, R5 ;  /* 0x00000005b8067220 */ /* 0x000fe20000410000 */
[----:B------:R-:W0:Y:S01]  /*3a40*/  LDS R191, [R122.X8+0x1904] ;  /* 0x001904007abf7984 */ /* 0x000e220000008800 */
[----:B------:R-:W-:Y:S02]  /*3a50*/  FFMA.FTZ R4, R171, R7, R4 ;  /* 0x00000007ab047223 */ /* 0x000fe40000010004 */
[-C--:B------:R-:W-:Y:S02]  /*3a60*/  FMUL.FTZ R5, R75, R157.reuse ;  /* 0x0000009d4b057220 */ /* 0x080fe40000410000 */
[----:B------:R-:W-:Y:S02]  /*3a70*/  FMUL.FTZ R6, R187, R6 ;  /* 0x00000006bb067220 */ /* 0x000fe40000410000 */
[----:B------:R-:W-:Y:S02]  /*3a80*/  FFMA.FTZ R5, R170, R4, R5 ;  /* 0x00000004aa057223 */ /* 0x000fe40000010005 */
[----:B------:R-:W-:-:S02]  /*3a90*/  FMUL.FTZ R4, R76, R157 ;  /* 0x0000009d4c047220 */ /* 0x000fc40000410000 */
[----:B------:R-:W-:Y:S02]  /*3aa0*/  FMUL.FTZ R6, R173, R6 ;  /* 0x00000006ad067220 */ /* 0x000fe40000410000 */
        /* <DEDUP_REMOVED lines=13> */
[----:B------:R-:W-:Y:S02]  /*3b80*/  FMUL.FTZ R4, R81, R157 ;  /* 0x0000009d51047220 */ /* 0x000fe40000410000 */
[----:B0-----:R-:W-:Y:S02]  /*3b90*/  FFMA.FTZ R191, R172, R191, R174 ;  /* 0x000000bfacbf7223 */ /* 0x001fe400000100ae */
[----:B------:R-:W-:Y:S02]  /*3ba0*/  FMUL.FTZ R5, R167, R6 ;  /* 0x00000006a7057220 */ /* 0x000fe40000410000 */
[----:B---3--:R-:W-:-:S02]  /*3bb0*/  FFMA.FTZ R193, R17, R191, R176 ;  /* 0x000000bf11c17223 */ /* 0x008fc400000100b0 */
[----:B------:R-:W-:Y:S02]  /*3bc0*/  FFMA.FTZ R6, R159, R7, R4 ;  /* 0x000000079f067223 */ /* 0x000fe40000010004 */
[----:B------:R-:W-:Y:S02]  /*3bd0*/  FFMA.FTZ R195, R161, R193, R178 ;  /* 0x000000c1a1c37223 */ /* 0x000fe400000100b2 */
[----:B------:R-:W-:Y:S02]  /*3be0*/  FMUL.FTZ R7, R166, R5 ;  /* 0x00000005a6077220 */ /* 0x000fe40000410000 */
[----:B------:R-:W-:Y:S02]  /*3bf0*/  FFMA.FTZ R198, R160, R195, R175 ;  /* 0x000000c3a0c67223 */ /* 0x000fe400000100af */
[----:B------:R-:W-:Y:S02]  /*3c00*/  FMUL.FTZ R4, R16, R7 ;  /* 0x0000000710047220 */ /* 0x000fe40000410000 */
[----:B------:R-:W-:-:S02]  /*3c10*/  FFMA.FTZ R199, R159, R198, R180 ;  /* 0x000000c69fc77223 */ /* 0x000fc400000100b4 */
[----:B------:R-:W-:Y:S02]  /*3c20*/  FMUL.FTZ R5, R82, R157 ;  /* 0x0000009d52057220 */ /* 0x000fe40000410000 */
[----:B------:R-:W-:Y:S02]  /*3c30*/  FFMA.FTZ R200, R16, R199, R177 ;  /* 0x000000c710c87223 */ /* 0x000fe400000100b1 */
[----:B------:R-:W-:Y:S02]  /*3c40*/  IMAD.MOV.U32 R15, RZ, RZ, RZ ;  /* 0x000000ffff0f7224 */ /* 0x000fe400078e00ff */
[----:B------:R-:W-:Y:S02]  /*3c50*/  FFMA.FTZ R197, R166, R200, R179 ;  /* 0x000000c8a6c57223 */ /* 0x000fe400000100b3 */
[----:B------:R-:W-:Y:S02]  /*3c60*/  FMUL.FTZ R7, R159, R4 ;  /* 0x000000049f077220 */ /* 0x000fe40000410000 */
[----:B------:R-:W-:Y:S01]  /*3c70*/  FFMA.FTZ R202, R167, R197, R182 ;  /* 0x000000c5a7ca7223 */ /* 0x000fe200000100b6 */
[----:B------:R0:W1:Y:S01]  /*3c80*/  @!P0 LDS.64 R14, [R21.X8+0x2610] ;  /* 0x00261000150e8984 */ /* 0x0000620000008a00 */
[----:B------:R-:W-:Y:S01]  /*3c90*/  FFMA.FTZ R5, R160, R6, R5 ;  /* 0x00000006a0057223 */ /* 0x000fe20000010005 */
[----:B------:R-:W-:Y:S01]  /*3ca0*/  ISETP.GT.U32.AND P0, PT, R122, 0x1f, PT ;  /* 0x0000001f7a00780c */ /* 0x000fe20003f04070 */
        /* <DEDUP_REMOVED lines=17> */
[----:B01----:R-:W0:Y:S01]  /*3dc0*/  LDS.128 R4, [R122.X16+0x1b10] ;  /* 0x001b10007a047984 */ /* 0x003e22000000cc00 */
        /* <DEDUP_REMOVED lines=10> */
.L_x_3016:
        /* <DEDUP_REMOVED lines=26> */
.L_x_3017:
        /* <DEDUP_REMOVED lines=11> */
.L_x_2964:
[----:B01----:R-:W-:Y:S05]  /*40c0*/  BSYNC B0 ;  /* 0x0000000000007941 */ /* 0x003fea0003800000 */
.L_x_2963:
[----:B------:R-:W-:Y:S01]  /*40d0*/  WARPSYNC 0xffffffff ;  /* 0xffffffff00007948 */ /* 0x000fe20003800000 */
[----:B------:R-:W-:Y:S01]  /*40e0*/  BAR.SYNC.DEFER_BLOCKING 0x0 ;  /* 0x0000000000007b1d */ /* 0x000fe20000010000 */
[-C--:B------:R-:W-:Y:S01]  /*40f0*/  FMUL.FTZ R178, R68, R157.reuse ;  /* 0x0000009d44b27220 */ /* 0x080fe20000410000 */
[----:B------:R-:W-:Y:S01]  /*4100*/  PRMT R181, RZ, 0x5410, R162 ;  /* 0x00005410ffb57816 */ /* 0x000fe200000000a2 */
[-C--:B------:R-:W-:Y:S01]  /*4110*/  FMUL.FTZ R6, R70, R157.reuse ;  /* 0x0000009d46067220 */ /* 0x080fe20000410000 */
[----:B------:R-:W-:Y:S01]  /*4120*/  PRMT R180, RZ, 0x5410, R99 ;  /* 0x00005410ffb47816 */ /* 0x000fe20000000063 */
[----:B------:R-:W-:Y:S01]  /*4130*/  FMUL.FTZ R4, R71, R157 ;  /* 0x0000009d47047220 */ /* 0x000fe20000410000 */
[----:B------:R-:W-:Y:S01]  /*4140*/  PRMT R192, RZ, 0x5410, R95 ;  /* 0x00005410ffc07816 */ /* 0x000fe2000000005f */
[----:B------:R-:W-:Y:S01]  /*4150*/  FMUL.FTZ R182, R66, R181 ;  /* 0x000000b542b67220 */ /* 0x000fe20000410000 */
[----:B------:R-:W-:Y:S01]  /*4160*/  PRMT R206, RZ, 0x5410, R89 ;  /* 0x00005410ffce7816 */ /* 0x000fe20000000059 */
[-C--:B------:R-:W-:Y:S01]  /*4170*/  FMUL.FTZ R190, R73, R157.reuse ;  /* 0x0000009d49be7220 */ /* 0x080fe20000410000 */
[----:B------:R-:W-:Y:S01]  /*4180*/  ISETP.NE.AND P1, PT, R122, RZ, PT ;  /* 0x000000ff7a00720c */ /* 0x000fe20003f25270 */
[----:B------:R-:W-:Y:S01]  /*4190*/  FFMA.FTZ R182, R142, -R182, R191 ;  /* 0x800000b68eb67223 */ /* 0x000fe200000100bf */
[----:B------:R-:W-:Y:S01]  /*41a0*/  BSSY B0, `(.L_x_2967) ;  /* 0x00000c4000007945 */ /* 0x000fe20003800000 */
[----:B------:R-:W-:-:S02]  /*41b0*/  FMUL.FTZ R196, R75, R157 ;  /* 0x0000009d4bc47220 */ /* 0x000fc40000410000 */
[----:B------:R-:W-:Y:S02]  /*41c0*/  FMUL.FTZ R185, R69, R180 ;  /* 0x000000b445b97220 */ /* 0x000fe40000410000 */
[----:B------:R-:W-:Y:S02]  /*41d0*/  FMUL.FTZ R203, R77, R157 ;  /* 0x0000009d4dcb7220 */ /* 0x000fe40000410000 */
[----:B------:R-:W-:Y:S02]  /*41e0*/  FFMA.FTZ R185, R140, -R185, R193 ;  /* 0x800000b98cb97223 */ /* 0x000fe400000100c1 */
[-C--:B------:R-:W-:Y:S02]  /*41f0*/  FMUL.FTZ R211, R80, R157.reuse ;  /* 0x0000009d50d37220 */ /* 0x080fe40000410000 */
[-C--:B------:R-:W-:Y:S01]  /*4200*/  FMUL.FTZ R208, R81, R157.reuse ;  /* 0x0000009d51d07220 */ /* 0x080fe20000410000 */
[----:B------:R-:W0:Y:S01]  /*4210*/  LDS R5, [R122.X8+0x1b14] ;  /* 0x001b14007a057984 */ /* 0x000e220000008800 */
[----:B------:R-:W-:-:S02]  /*4220*/  FMUL.FTZ R212, R83, R157 ;  /* 0x0000009d53d47220 */ /* 0x000fc40000410000 */
[----:B------:R-:W-:Y:S01]  /*4230*/  IMAD.SHL.U32 R213, R19, 0x4, RZ ;  /* 0x0000000413d57824 */ /* 0x000fe200078e00ff */
[----:B------:R1:W-:Y:S01]  /*4240*/  @!P1 STS.64 [R21.X8+0x2610], R14 ;  /* 0x0026100e15009388 */ /* 0x0003e20000008a00 */
[----:B------:R-:W-:Y:S02]  /*4250*/  IMAD R215, R119, -0x400, R130 ;  /* 0xfffffc0077d77824 */ /* 0x000fe400078e0282 */
[----:B0-----:R-:W-:Y:S01]  /*4260*/  FFMA.FTZ R178, R5, R186, R178 ;  /* 0x000000ba05b27223 */ /* 0x001fe200000100b2 */
[----:B------:R-:W-:Y:S01]  /*4270*/  PRMT R186, RZ, 0x5410, R97 ;  /* 0x00005410ffba7816 */ /* 0x000fe20000000061 */
[----:B------:R-:W-:Y:S02]  /*4280*/  FMUL.FTZ R5, R72, R157 ;  /* 0x0000009d48057220 */ /* 0x000fe40000410000 */
[----:B------:R-:W-:Y:S02]  /*4290*/  FFMA.FTZ R183, R183, R178, R6 ;  /* 0x000000b2b7b77223 */ /* 0x000fe40000010006 */
[----:B------:R-:W-:-:S02]  /*42a0*/  FMUL.FTZ R189, R67, R186 ;  /* 0x000000ba43bd7220 */ /* 0x000fc40000410000 */
[----:B------:R-:W-:Y:S02]  /*42b0*/  FFMA.FTZ R184, R184, R183, R4 ;  /* 0x000000b7b8b87223 */ /* 0x000fe40000010004 */
[----:B------:R-:W-:Y:S02]  /*42c0*/  FFMA.FTZ R4, R84, R191, RZ ;  /* 0x000000bf54047223 */ /* 0x000fe400000100ff */
[----:B------:R-:W-:Y:S02]  /*42d0*/  FFMA.FTZ R187, R187, R184, R5 ;  /* 0x000000b8bbbb7223 */ /* 0x000fe40000010005 */
[----:B------:R-:W-:Y:S02]  /*42e0*/  FFMA.FTZ R4, R83, R193, R4 ;  /* 0x000000c153047223 */ /* 0x000fe40000010004 */
[----:B------:R-:W-:Y:S01]  /*42f0*/  FFMA.FTZ R190, R173, R187, R190 ;  /* 0x000000bbadbe7223 */ /* 0x000fe200000100be */
[----:B------:R-:W-:Y:S01]  /*4300*/  PRMT R173, RZ, 0x5410, R98 ;  /* 0x00005410ffad7816 */ /* 0x000fe20000000062 */
[----:B------:R-:W-:-:S02]  /*4310*/  FMUL.FTZ R191, R74, R157 ;  /* 0x0000009d4abf7220 */ /* 0x000fc40000410000 */
[----:B------:R-:W-:Y:S02]  /*4320*/  FFMA.FTZ R4, R82, R195, R4 ;  /* 0x000000c352047223 */ /* 0x000fe40000010004 */
[----:B------:R-:W-:Y:S01]  /*4330*/  FFMA.FTZ R191, R171, R190, R191 ;  /* 0x000000beabbf7223 */ /* 0x000fe200000100bf */
[----:B------:R-:W-:Y:S01]  /*4340*/  PRMT R171, RZ, 0x5410, R96 ;  /* 0x00005410ffab7816 */ /* 0x000fe20000000060 */
[----:B------:R-:W-:Y:S02]  /*4350*/  FMUL.FTZ R188, R64, R173 ;  /* 0x000000ad40bc7220 */ /* 0x000fe40000410000 */
[----:B------:R-:W-:Y:S02]  /*4360*/  FFMA.FTZ R4, R81, R198, R4 ;  /* 0x000000c651047223 */ /* 0x000fe40000010004 */
[----:B------:R-:W-:Y:S01]  /*4370*/  FFMA.FTZ R188, R156, -R188, R195 ;  /* 0x800000bc9cbc7223 */ /* 0x000fe200000100c3 */
[----:B------:R-:W-:Y:S01]  /*4380*/  PRMT R195, RZ, 0x5410, R94 ;  /* 0x00005410ffc37816 */ /* 0x000fe2000000005e */
[----:B------:R-:W-:-:S02]  /*4390*/  FFMA.FTZ R4, R80, R199, R4 ;  /* 0x000000c750047223 */ /* 0x000fc40000010004 */
[----:B------:R-:W-:Y:S02]  /*43a0*/  FMUL.FTZ R194, R62, R171 ;  /* 0x000000ab3ec27220 */ /* 0x000fe40000410000 */
[----:B------:R-:W-:Y:S01]  /*43b0*/  FFMA.FTZ R196, R170, R191, R196 ;  /* 0x000000bfaac47223 */ /* 0x000fe200000100c4 */
[----:B------:R-:W-:Y:S01]  /*43c0*/  PRMT R170, RZ, 0x5410, R93 ;  /* 0x00005410ffaa7816 */ /* 0x000fe2000000005d */
[----:B------:R-:W-:Y:S02]  /*43d0*/  FFMA.FTZ R4, R79, R200, R4 ;  /* 0x000000c84f047223 */ /* 0x000fe40000010004 */
[----:B------:R-:W-:Y:S02]  /*43e0*/  FFMA.FTZ R189, R155, -R189, R198 ;  /* 0x800000bd9bbd7223 */ /* 0x000fe400000100c6 */
[----:B------:R-:W-:Y:S02]  /*43f0*/  FFMA.FTZ R194, R154, -R194, R199 ;  /* 0x800000c29ac27223 */ /* 0x000fe400000100c7 */
[----:B------:R-:W-:-:S02]  /*4400*/  FMUL.FTZ R198, R60, R195 ;  /* 0x000000c33cc67220 */ /* 0x000fc40000410000 */
[----:B------:R-:W-:Y:S02]  /*4410*/  FMUL.FTZ R199, R76, R157 ;  /* 0x0000009d4cc77220 */ /* 0x000fe40000410000 */
[----:B------:R-:W-:Y:S02]  /*4420*/  FMUL.FTZ R5, R63, R170 ;  /* 0x000000aa3f057220 */ /* 0x000fe40000410000 */
[----:B------:R-:W-:Y:S02]  /*4430*/  FFMA.FTZ R4, R78, R197, R4 ;  /* 0x000000c54e047223 */ /* 0x000fe40000010004 */
[----:B------:R-:W-:Y:S02]  /*4440*/  FFMA.FTZ R198, R152, -R198, R197 ;  /* 0x800000c698c67223 */ /* 0x000fe400000100c5 */
[----:B------:R-:W-:Y:S01]  /*4450*/  FFMA.FTZ R199, R169, R196, R199 ;  /* 0x000000c4a9c77223 */ /* 0x000fe200000100c7 */
[----:B------:R-:W-:Y:S01]  /*4460*/  PRMT R169, RZ, 0x5410, R92 ;  /* 0x00005410ffa97816 */ /* 0x000fe2000000005c */
[----:B------:R-:W-:-:S02]  /*4470*/  FMUL.FTZ R193, R65, R192 ;  /* 0x000000c041c17220 */ /* 0x000fc40000410000 */
[----:B------:R-:W-:Y:S02]  /*4480*/  FFMA.FTZ R197, R151, -R5, R202 ;  /* 0x8000000597c57223 */ /* 0x000fe400000100ca */
[----:B------:R-:W-:Y:S02]  /*4490*/  IMAD R6, R165, c[0x0][0x298], RZ ;  /* 0x0000a600a5067a24 */ /* 0x000fe400078e02ff */
[----:B------:R-:W-:Y:S01]  /*44a0*/  FFMA.FTZ R202, R77, R202, R4 ;  /* 0x000000ca4dca7223 */ /* 0x000fe20000010004 */
[----:B------:R-:W-:Y:S01]  /*44b0*/  MOV R4, R122 ;  /* 0x0000007a00047202 */ /* 0x000fe20000000f00 */
[----:B------:R-:W-:Y:S02]  /*44c0*/  FFMA.FTZ R193, R153, -R193, R200 ;  /* 0x800000c199c17223 */ /* 0x000fe400000100c8 */
[----:B------:R-:W-:Y:S02]  /*44d0*/  IMAD R7, R137, c[0x0][0x29c], R6 ;  /* 0x0000a70089077a24 */ /* 0x000fe400078e0206 */
[----:B------:R-:W-:-:S02]  /*44e0*/  FMUL.FTZ R200, R58, R169 ;  /* 0x000000a93ac87220 */ /* 0x000fc40000410000 */
[----:B------:R-:W-:Y:S02]  /*44f0*/  IMAD.MOV.U32 R5, RZ, RZ, RZ ;  /* 0x000000ffff057224 */ /* 0x000fe400078e00ff */
[----:B------:R-:W-:Y:S02]  /*4500*/  FFMA.FTZ R6, R76, R201, R202 ;  /* 0x000000c94c067223 */ /* 0x000fe400000100ca */
[----:B------:R-:W-:Y:S01]  /*4510*/  FFMA.FTZ R202, R168, R199, R203 ;  /* 0x000000c7a8ca7223 */ /* 0x000fe200000100cb */
[----:B------:R-:W-:Y:S01]  /*4520*/  PRMT R168, RZ, 0x5410, R91 ;  /* 0x00005410ffa87816 */ /* 0x000fe2000000005b */
[----:B------:R-:W-:-:S04]  /*4530*/  IMAD.WIDE.U32 R4, R137, c[0x0][0x298], R4 ;  /* 0x0000a60089047a25 */ /* 0x000fc800078e0004 */
[----:B------:R-:W-:Y:S02]  /*4540*/  FFMA.FTZ R200, R150, -R200, R201 ;  /* 0x800000c896c87223 */ /* 0x000fe400000100c9 */
[----:B------:R-:W-:Y:S02]  /*4550*/  FMUL.FTZ R201, R78, R157 ;  /* 0x0000009d4ec97220 */ /* 0x000fe40000410000 */
[----:B------:R-:W-:Y:S02]  /*4560*/  FMUL.FTZ R203, R61, R168 ;  /* 0x000000a83dcb7220 */ /* 0x000fe40000410000 */
[----:B------:R-:W-:Y:S02]  /*4570*/  IMAD.IADD R5, R5, 0x1, R7 ;  /* 0x0000000105057824 */ /* 0x000fe400078e0207 */
[----:B------:R-:W-:Y:S02]  /*4580*/  FFMA.FTZ R205, R75, R204, R6 ;  /* 0x000000cc4bcd7223 */ /* 0x000fe40000010006 */
[----:B------:R-:W-:-:S02]  /*4590*/  FFMA.FTZ R167, R167, R202, R201 ;  /* 0x000000caa7a77223 */ /* 0x000fc400000100c9 */
[----:B------:R-:W-:Y:S02]  /*45a0*/  FMUL.FTZ R7, R79, R157 ;  /* 0x0000009d4f077220 */ /* 0x000fe40000410000 */
[----:B------:R-:W-:Y:S02]  /*45b0*/  IMAD R6, R164, c[0x0][0x2a0], RZ ;  /* 0x0000a800a4067a24 */ /* 0x000fe400078e02ff */
[----:B------:R-:W-:Y:S01]  /*45c0*/  FFMA.FTZ R201, R149, -R203, R204 ;  /* 0x800000cb95c97223 */ /* 0x000fe200000100cc */
[----:B------:R-:W-:Y:S01]  /*45d0*/  PRMT R203, RZ, 0x5410, R90 ;  /* 0x00005410ffcb7816 */ /* 0x000fe2000000005a */
[----:B------:R-:W-:Y:S02]  /*45e0*/  FFMA.FTZ R166, R166, R167, R7 ;  /* 0x000000a7a6a67223 */ /* 0x000fe40000010007 */
[C---:B------:R-:W-:Y:S02]  /*45f0*/  IMAD R209, R135.reuse, c[0x0][0x2a4], R6 ;  /* 0x0000a90087d17a24 */ /* 0x040fe400078e0206 */
[----:B------:R-:W-:-:S04]  /*4600*/  IMAD.WIDE.U32 R6, R135, c[0x0][0x2a0], R4 ;  /* 0x0000a80087067a25 */ /* 0x000fc800078e0004 */
[----:B------:R-:W-:Y:S01]  /*4610*/  FMUL.FTZ R204, R56, R203 ;  /* 0x000000cb38cc7220 */ /* 0x000fe20000410000 */
[----:B------:R-:W-:Y:S01]  /*4620*/  IADD3 R210, R7, R209, RZ ;  /* 0x000000d107d27210 */ /* 0x000fe20007ffe0ff */
[----:B------:R-:W-:Y:S01]  /*4630*/  FFMA.FTZ R207, R74, R175, R205 ;  /* 0x000000af4acf7223 */ /* 0x000fe200000100cd */
[----:B------:R-:W-:Y:S01]  /*4640*/  LEA R4, P0, R6, c[0x0][0x318], 0x2 ;  /* 0x0000c60006047a11 */ /* 0x000fe200078010ff */
[----:B------:R-:W-:Y:S02]  /*4650*/  FFMA.FTZ R204, R148, -R204, R175 ;  /* 0x800000cc94cc7223 */ /* 0x000fe400000100af */
[----:B------:R-:W-:Y:S01]  /*4660*/  FFMA.FTZ R175, R16, R166, R211 ;  /* 0x000000a610af7223 */ /* 0x000fe200000100d3 */
[----:B------:R-:W-:Y:S01]  /*4670*/  IADD3 R16, P2, R117, R6, RZ ;  /* 0x0000000675107210 */ /* 0x000fe20007f5e0ff */
[----:B------:R-:W-:Y:S01]  /*4680*/  FMUL.FTZ R205, R59, R206 ;  /* 0x000000ce3bcd7220 */ /* 0x000fe20000410000 */
[----:B------:R-:W-:Y:S01]  /*4690*/  LEA.HI.X R5, R6, c[0x0][0x31c], R210, 0x2, P0 ;  /* 0x0000c70006057a11 */ /* 0x000fe200000f14d2 */
[----:B------:R-:W-:Y:S01]  /*46a0*/  FFMA.FTZ R6, R73, R174, R207 ;  /* 0x000000ae49067223 */ /* 0x000fe200000100cf */
[----:B------:R-:W-:Y:S01]  /*46b0*/  PRMT R207, RZ, 0x5410, R88 ;  /* 0x00005410ffcf7816 */ /* 0x000fe20000000058 */
[----:B------:R-:W-:Y:S01]  /*46c0*/  FFMA.FTZ R205, R147, -R205, R174 ;  /* 0x800000cd93cd7223 */ /* 0x000fe200000100ae */
[----:B------:R-:W-:Y:S01]  /*46d0*/  PRMT R211, RZ, 0x5410, R86 ;  /* 0x00005410ffd37816 */ /* 0x000fe20000000056 */
[----:B------:R-:W-:Y:S01]  /*46e0*/  FFMA.FTZ R174, R159, R175, R208 ;  /* 0x000000af9fae7223 */ /* 0x000fe200000100d0 */
[----:B------:R-:W-:Y:S01]  /*46f0*/  PRMT R208, RZ, 0x5410, R87 ;  /* 0x00005410ffd07816 */ /* 0x000fe20000000057 */
[----:B------:R-:W-:-:S02]  /*4700*/  FMUL.FTZ R209, R54, R207 ;  /* 0x000000cf36d17220 */ /* 0x000fc40000410000 */
[----:B------:R-:W-:Y:S02]  /*4710*/  FMUL.FTZ R7, R82, R157 ;  /* 0x0000009d52077220 */ /* 0x000fe40000410000 */
[----:B------:R-:W-:Y:S02]  /*4720*/  FFMA.FTZ R209, R146, -R209, R177 ;  /* 0x800000d192d17223 */ /* 0x000fe400000100b1 */
[----:B------:R-:W-:Y:S02]  /*4730*/  FFMA.FTZ R6, R72, R177, R6 ;  /* 0x000000b148067223 */ /* 0x000fe40000010006 */
[----:B------:R-:W-:Y:S01]  /*4740*/  FFMA.FTZ R177, R160, R174, R7 ;  /* 0x000000aea0b17223 */ /* 0x000fe20000010007 */
[----:B------:R-:W-:Y:S01]  /*4750*/  SHF.R.S32.HI R7, RZ, 0x1f, R215 ;  /* 0x0000001fff077819 */ /* 0x000fe200000114d7 */
[----:B------:R-:W-:Y:S02]  /*4760*/  FMUL.FTZ R159, R57, R208 ;  /* 0x000000d0399f7220 */ /* 0x000fe40000410000 */
[----:B------:R-:W-:Y:S01]  /*4770*/  FFMA.FTZ R161, R161, R177, R212 ;  /* 0x000000b1a1a17223 */ /* 0x000fe200000100d4 */
[----:B------:R-:W-:Y:S01]  /*4780*/  SHF.L.U64.HI R212, R19, 0x2, R0 ;  /* 0x0000000213d47819 */ /* 0x000fe20000010200 */
[----:B------:R-:W-:Y:S01]  /*4790*/  FFMA.FTZ R157, R71, R176, R6 ;  /* 0x000000b0479d7223 */ /* 0x000fe20000010006 */
[----:B------:R-:W-:Y:S01]  /*47a0*/  LEA R6, P0, R215, R4, 0x2 ;  /* 0x00000004d7067211 */ /* 0x000fe200078010ff */
[----:B------:R-:W-:-:S02]  /*47b0*/  FFMA.FTZ R160, R145, -R159, R176 ;  /* 0x8000009f91a07223 */ /* 0x000fc400000100b0 */
[----:B------:R-:W-:Y:S01]  /*47c0*/  FFMA.FTZ R159, R17, R161, R158 ;  /* 0x000000a1119f7223 */ /* 0x000fe2000001009e */
[----:B------:R-:W-:Y:S01]  /*47d0*/  P2R R17, PR, RZ, 0x2 ;  /* 0x00000002ff117803 */ /* 0x000fe20000000000 */
[----:B------:R-:W-:Y:S01]  /*47e0*/  FMUL.FTZ R176, R52, R211 ;  /* 0x000000d334b07220 */ /* 0x000fe20000410000 */
[----:B------:R-:W-:Y:S01]  /*47f0*/  LEA.HI.X R7, R215, R5, R7, 0x2, P0 ;  /* 0x00000005d7077211 */ /* 0x000fe200000f1407 */
[----:B------:R-:W-:Y:S02]  /*4800*/  IMAD R212, R212, c[0x0][0x2b0], RZ ;  /* 0x0000ac00d4d47a24 */ /* 0x000fe400078e02ff */
[----:B------:R-:W-:Y:S02]  /*4810*/  FFMA.FTZ R216, R70, R179, R157 ;  /* 0x000000b346d87223 */ /* 0x000fe4000001009d */
[----:B------:R-:W-:Y:S02]  /*4820*/  FMUL.FTZ R17, R68, R172 ;  /* 0x000000ac44117220 */ /* 0x000fe40000410000 */
[----:B------:R-:W-:-:S02]  /*4830*/  FFMA.FTZ R176, R144, -R176, R179 ;  /* 0x800000b090b07223 */ /* 0x000fc400000100b3 */
[----:B------:R-:W-:Y:S01]  /*4840*/  IMAD R179, R213, c[0x0][0x2b4], R212 ;  /* 0x0000ad00d5b37a24 */ /* 0x000fe200078e02d4 */
[----:B------:R-:W-:Y:S01]  /*4850*/  PRMT R212, RZ, 0x5410, R85 ;  /* 0x00005410ffd47816 */ /* 0x000fe20000000055 */
[----:B------:R-:W-:Y:S02]  /*4860*/  FADD.FTZ R158, R216, R17 ;  /* 0x00000011d89e7221 */ /* 0x000fe40000010000 */
[----:B------:R-:W-:Y:S02]  /*4870*/  FMUL.FTZ R17, R66, R159 ;  /* 0x0000009f42117220 */ /* 0x000fe40000410000 */
[----:B------:R-:W-:Y:S02]  /*4880*/  FMUL.FTZ R218, R69, R161 ;  /* 0x000000a145da7220 */ /* 0x000fe40000410000 */
[----:B------:R-:W-:Y:S02]  /*4890*/  FFMA.FTZ R220, R182, R17, RZ ;  /* 0x00000011b6dc7223 */ /* 0x000fe400000100ff */
[----:B------:R-:W-:-:S02]  /*48a0*/  FMUL.FTZ R214, R55, R212 ;  /* 0x000000d437d67220 */ /* 0x000fc40000410000 */
[----:B------:R-:W-:Y:S02]  /*48b0*/  IMAD.SHL.U32 R157, R122, 0x10, RZ ;  /* 0x000000107a9d7824 */ /* 0x000fe400078e00ff */
[----:B------:R-:W-:Y:S02]  /*48c0*/  FMUL.FTZ R217, R55, R178 ;  /* 0x000000b237d97220 */ /* 0x000fe40000410000 */
[----:B------:R-:W-:Y:S02]  /*48d0*/  FMUL.FTZ R221, R64, R177 ;  /* 0x000000b140dd7220 */ /* 0x000fe40000410000 */
[----:B------:R-:W-:Y:S02]  /*48e0*/  FFMA.FTZ R222, R185, R218, R220 ;  /* 0x000000dab9de7223 */ /* 0x000fe400000100dc */
[----:B------:R-:W-:Y:S01]  /*48f0*/  FFMA.FTZ R214, R143, -R214, R172 ;  /* 0x800000d68fd67223 */ /* 0x000fe200000100ac */
[----:B------:R-:W-:Y:S01]  /*4900*/  LEA.HI.SX32 R172, R157, R157, 0x1b ;  /* 0x0000009d9dac7211 */ /* 0x000fe200078fdaff */
[----:B------:R-:W-:-:S02]  /*4910*/  FMUL.FTZ R223, R212, R217 ;  /* 0x000000d9d4df7220 */ /* 0x000fc40000410000 */
[----:B-1----:R-:W-:Y:S02]  /*4920*/  FMUL.FTZ R15, R67, R174 ;  /* 0x000000ae430f7220 */ /* 0x002fe40000410000 */
[----:B------:R-:W-:Y:S01]  /*4930*/  FFMA.FTZ R222, R188, R221, R222 ;  /* 0x000000ddbcde7223 */ /* 0x000fe200000100de */
[----:B------:R0:W-:Y:S01]  /*4940*/  STS [R172.X4+0x88c], R223 ;  /* 0x00088cdfac007388 */ /* 0x0001e20000004800 */
[----:B------:R-:W-:Y:S02]  /*4950*/  FMUL.FTZ R14, R62, R175 ;  /* 0x000000af3e0e7220 */ /* 0x000fe40000410000 */
[----:B------:R-:W-:Y:S02]  /*4960*/  FMUL.FTZ R216, R52, R183 ;  /* 0x000000b734d87220 */ /* 0x000fe40000410000 */
[----:B------:R-:W-:Y:S02]  /*4970*/  FMUL.FTZ R225, R65, R166 ;  /* 0x000000a641e17220 */ /* 0x000fe40000410000 */
[----:B------:R-:W-:-:S02]  /*4980*/  FMUL.FTZ R227, R211, R216 ;  /* 0x000000d8d3e37220 */ /* 0x000fc40000410000 */
[----:B------:R-:W-:Y:S02]  /*4990*/  FMUL.FTZ R224, R60, R167 ;  /* 0x000000a73ce07220 */ /* 0x000fe40000410000 */
[----:B0-----:R-:W-:Y:S01]  /*49a0*/  FFMA.FTZ R223, R189, R15, R222 ;  /* 0x0000000fbddf7223 */ /* 0x001fe200000100de */
[----:B------:R0:W-:Y:S01]  /*49b0*/  STS [R172.X4+0x888], R227 ;  /* 0x000888e3ac007388 */ /* 0x0001e20000004800 */
[----:B------:R-:W-:Y:S02]  /*49c0*/  FMUL.FTZ R226, R58, R199 ;  /* 0x000000c73ae27220 */ /* 0x000fe40000410000 */
[----:B------:R-:W-:Y:S02]  /*49d0*/  FFMA.FTZ R222, R194, R14, R223 ;  /* 0x0000000ec2de7223 */ /* 0x000fe400000100df */
[----:B------:R-:W-:Y:S02]  /*49e0*/  FMUL.FTZ R229, R61, R196 ;  /* 0x000000c43de57220 */ /* 0x000fe40000410000 */
[----:B------:R-:W-:-:S02]  /*49f0*/  FFMA.FTZ R223, R193, R225, R222 ;  /* 0x000000e1c1df7223 */ /* 0x000fc400000100de */
[----:B------:R-:W-:Y:S02]  /*4a00*/  FMUL.FTZ R228, R56, R191 ;  /* 0x000000bf38e47220 */ /* 0x000fe40000410000 */
[----:B0-----:R-:W-:Y:S02]  /*4a10*/  FMUL.FTZ R227, R63, R202 ;  /* 0x000000ca3fe37220 */ /* 0x001fe40000410000 */
[----:B------:R-:W-:Y:S02]  /*4a20*/  FFMA.FTZ R222, R198, R224, R223 ;  /* 0x000000e0c6de7223 */ /* 0x000fe400000100df */
[----:B------:R-:W-:Y:S02]  /*4a30*/  FMUL.FTZ R239, R203, R228 ;  /* 0x000000e4cbef7220 */ /* 0x000fe40000410000 */
[----:B------:R-:W-:Y:S02]  /*4a40*/  FFMA.FTZ R223, R197, R227, R222 ;  /* 0x000000e3c5df7223 */ /* 0x000fe400000100de */
[----:B------:R-:W-:Y:S01]  /*4a50*/  FMUL.FTZ R219, R57, R184 ;  /* 0x000000b839db7220 */ /* 0x000fe20000410000 */
[----:B------:R-:W-:Y:S01]  /*4a60*/  STS [R172.X4+0x878], R239 ;  /* 0x000878efac007388 */ /* 0x000fe20000004800 */
[----:B------:R-:W-:-:S02]  /*4a70*/  FFMA.FTZ R222, R200, R226, R223 ;  /* 0x000000e2c8de7223 */ /* 0x000fc400000100df */
[----:B------:R-:W-:Y:S02]  /*4a80*/  FMUL.FTZ R220, R54, R187 ;  /* 0x000000bb36dc7220 */ /* 0x000fe40000410000 */
[----:B------:R-:W-:Y:S02]  /*4a90*/  FFMA.FTZ R223, R201, R229, R222 ;  /* 0x000000e5c9df7223 */ /* 0x000fe400000100de */
[----:B------:R-:W-:Y:S02]  /*4aa0*/  FMUL.FTZ R233, R208, R219 ;  /* 0x000000dbd0e97220 */ /* 0x000fe40000410000 */
[----:B------:R-:W-:Y:S02]  /*4ab0*/  FFMA.FTZ R228, R204, R228, R223 ;  /* 0x000000e4cce47223 */ /* 0x000fe400000100df */
[----:B------:R-:W-:Y:S01]  /*4ac0*/  FMUL.FTZ R223, R173, R221 ;  /* 0x000000ddaddf7220 */ /* 0x000fe20000410000 */
[----:B------:R0:W-:Y:S01]  /*4ad0*/  STS [R172.X4+0x884], R233 ;  /* 0x000884e9ac007388 */ /* 0x0001e20000004800 */
[----:B------:R-:W-:Y:S01]  /*4ae0*/  FMUL.FTZ R221, R180, R218 ;  /* 0x000000dab4dd7220 */ /* 0x000fe20000410000 */
[----:B------:R-:W-:Y:S01]  /*4af0*/  IADD3 R218, -R117, c[0x0][0x168], -R122 ;  /* 0x00005a0075da7a10 */ /* 0x000fe20007ffe97a */
[----:B------:R-:W-:Y:S01]  /*4b00*/  FMUL.FTZ R241, R59, R190 ;  /* 0x000000be3bf17220 */ /* 0x000fe20000410000 */
[----:B------:R-:W-:Y:S01]  /*4b10*/  STS [R172.X4+0x858], R223 ;  /* 0x000858dfac007388 */ /* 0x000fe20000004800 */
[----:B------:R-:W-:Y:S01]  /*4b20*/  FMUL.FTZ R231, R207, R220 ;  /* 0x000000dccfe77220 */ /* 0x000fe20000410000 */
[----:B------:R-:W-:Y:S01]  /*4b30*/  ISETP.GE.AND P0, PT, R218, 0x1, PT ;  /* 0x00000001da00780c */ /* 0x000fe20003f06270 */
[----:B------:R-:W-:Y:S01]  /*4b40*/  FMUL.FTZ R237, R168, R229 ;  /* 0x000000e5a8ed7220 */ /* 0x000fe20000410000 */
[----:B------:R-:W-:Y:S01]  /*4b50*/  STS [R172.X4+0x854], R221 ;  /* 0x000854ddac007388 */ /* 0x000fe20000004800 */
[----:B------:R-:W-:Y:S01]  /*4b60*/  FFMA.FTZ R228, R205, R241, R228 ;  /* 0x000000f1cde47223 */ /* 0x000fe200000100e4 */
[----:B------:R-:W-:Y:S01]  /*4b70*/  ISETP.GE.AND P1, PT, R218, 0x41, PT ;  /* 0x00000041da00780c */ /* 0x000fe20003f26270 */
[----:B------:R-:W-:Y:S01]  /*4b80*/  FMUL.FTZ R229, R192, R225 ;  /* 0x000000e1c0e57220 */ /* 0x000fe20000410000 */
[----:B------:R1:W-:Y:S01]  /*4b90*/  STS [R172.X4+0x880], R231 ;  /* 0x000880e7ac007388 */ /* 0x0003e20000004800 */
[----:B0-----:R-:W-:-:S02]  /*4ba0*/  FMUL.FTZ R233, R170, R227 ;  /* 0x000000e3aae97220 */ /* 0x001fc40000410000 */
[----:B------:R-:W-:Y:S01]  /*4bb0*/  FMUL.FTZ R225, R186, R15 ;  /* 0x0000000fbae17220 */ /* 0x000fe20000410000 */
[----:B------:R0:W-:Y:S01]  /*4bc0*/  STS [R172.X4+0x864], R229 ;  /* 0x000864e5ac007388 */ /* 0x0001e20000004800 */
[----:B------:R-:W-:Y:S02]  /*4bd0*/  FMUL.FTZ R243, R206, R241 ;  /* 0x000000f1cef37220 */ /* 0x000fe40000410000 */
[----:B------:R-:W-:Y:S01]  /*4be0*/  FMUL.FTZ R235, R169, R226 ;  /* 0x000000e2a9eb7220 */ /* 0x000fe20000410000 */
[----:B------:R2:W-:Y:S01]  /*4bf0*/  STS [R172.X4+0x874], R237 ;  /* 0x000874edac007388 */ /* 0x0005e20000004800 */
[----:B------:R-:W-:Y:S02]  /*4c00*/  FMUL.FTZ R227, R171, R14 ;  /* 0x0000000eabe37220 */ /* 0x000fe40000410000 */
[----:B-1----:R-:W-:Y:S01]  /*4c10*/  FMUL.FTZ R231, R195, R224 ;  /* 0x000000e0c3e77220 */ /* 0x002fe20000410000 */
[----:B------:R2:W-:Y:S01]  /*4c20*/  STS [R172.X4+0x87c], R243 ;  /* 0x00087cf3ac007388 */ /* 0x0005e20000004800 */
[----:B------:R-:W-:Y:S01]  /*4c30*/  FMUL.FTZ R15, R181, R17 ;  /* 0x00000011b50f7220 */ /* 0x000fe20000410000 */
[----:B0-----:R-:W-:Y:S01]  /*4c40*/  IADD3 R229, R122, 0x40, RZ ;  /* 0x000000407ae57810 */ /* 0x001fe20007ffe0ff */
[----:B------:R-:W-:Y:S01]  /*4c50*/  FFMA.FTZ R228, R209, R220, R228 ;  /* 0x000000dcd1e47223 */ /* 0x000fe200000100e4 */
[----:B------:R2:W-:Y:S01]  /*4c60*/  STS [R172.X4+0x870], R235 ;  /* 0x000870ebac007388 */ /* 0x0005e20000004800 */
[----:B------:R-:W-:Y:S01]  /*4c70*/  IMAD.WIDE.U32 R6, R213, c[0x0][0x2b0], R6 ;  /* 0x0000ac00d5067a25 */ /* 0x000fe200078e0006 */
[----:B------:R-:W-:-:S02]  /*4c80*/  LEA.HI.X.SX32 R17, R117, R210, 0x1, P2 ;  /* 0x000000d275117211 */ /* 0x000fc400010f0eff */
[----:B------:R2:W-:Y:S01]  /*4c90*/  STS [R172.X4+0x86c], R233 ;  /* 0x00086ce9ac007388 */ /* 0x0005e20000004800 */
[----:B------:R-:W-:Y:S01]  /*4ca0*/  FFMA.FTZ R219, R160, R219, R228 ;  /* 0x000000dba0db7223 */ /* 0x000fe200000100e4 */
[----:B------:R-:W-:Y:S01]  /*4cb0*/  IADD3 R7, R179, R7, RZ ;  /* 0x00000007b3077210 */ /* 0x000fe20007ffe0ff */
[----:B------:R-:W-:Y:S01]  /*4cc0*/  FMUL.FTZ R210, R214, R217 ;  /* 0x000000d9d6d27220 */ /* 0x000fe20000410000 */
[----:B------:R2:W-:Y:S01]  /*4cd0*/  STS [R172.X4+0x868], R231 ;  /* 0x000868e7ac007388 */ /* 0x0005e20000004800 */
[----:B------:R-:W-:Y:S01]  /*4ce0*/  FFMA.FTZ R219, R176, R216, R219 ;  /* 0x000000d8b0db7223 */ /* 0x000fe200000100db */
[----:B------:R-:W-:Y:S02]  /*4cf0*/  LEA.HI.SX32 R229, R229, R122, 0x1b ;  /* 0x0000007ae5e57211 */ /* 0x000fe400078fdaff */
[----:B------:R2:W-:Y:S04]  /*4d00*/  STS [R172.X4+0x860], R227 ;  /* 0x000860e3ac007388 */ /* 0x0005e80000004800 */
[----:B------:R2:W-:Y:S04]  /*4d10*/  STS [R172.X4+0x85c], R225 ;  /* 0x00085ce1ac007388 */ /* 0x0005e80000004800 */
[----:B------:R2:W-:Y:S04]  /*4d20*/  STS [R172.X4+0x850], R15 ;  /* 0x0008500fac007388 */ /* 0x0005e80000004800 */
[----:B------:R-:W-:Y:S06]  /*4d30*/  BAR.SYNC.DEFER_BLOCKING 0x0 ;  /* 0x0000000000007b1d */ /* 0x000fec0000010000 */
[----:B------:R-:W-:Y:S05]  /*4d40*/  @!P0 BRA `(.L_x_2968) ;  /* 0x0000009000008947 */ /* 0x000fea0003800000 */
[----:B--2---:R-:W-:Y:S01]  /*4d50*/  LEA.HI.SX32 R172, R122, R122, 0x1b ;  /* 0x0000007a7aac7211 */ /* 0x004fe200078fdaff */
[----:B------:R-:W-:-:S02]  /*4d60*/  IMAD R138, R138, c[0x0][0x2b0], RZ ;  /* 0x0000ac008a8a7a24 */ /* 0x000fc400078e02ff */
[C---:B------:R-:W-:Y:S02]  /*4d70*/  IMAD.WIDE.U32 R16, R21.reuse, c[0x0][0x2b0], R16 ;  /* 0x0000ac0015107a25 */ /* 0x040fe400078e0010 */
[----:B------:R-:W0:Y:S02]  /*4d80*/  LDS R217, [R172.X4+0x850] ;  /* 0x00085000acd97984 */ /* 0x000e240000004800 */
[----:B------:R-:W-:Y:S01]  /*4d90*/  IMAD R15, R21, c[0x0][0x2b4], R138 ;  /* 0x0000ad00150f7a24 */ /* 0x000fe200078e028a */
[----:B------:R-:W-:-:S03]  /*4da0*/  LEA R14, P0, R16, c[0x0][0x318], 0x2 ;  /* 0x0000c600100e7a11 */ /* 0x000fc600078010ff */
[----:B------:R-:W-:-:S05]  /*4db0*/  IMAD.IADD R15, R17, 0x1, R15 ;  /* 0x00000001110f7824 */ /* 0x000fca00078e020f */
[----:B------:R-:W-:-:S05]  /*4dc0*/  LEA.HI.X R15, R16, c[0x0][0x31c], R15, 0x2, P0 ;  /* 0x0000c700100f7a11 */ /* 0x000fca00000f140f */
[----:B0-----:R0:W-:Y:S02]  /*4dd0*/  RED.E.ADD.F32.FTZ.RN.STRONG.GPU [R14.64], R217 ;  /* 0x000000d90e00798e */ /* 0x0011e4000c10e784 */
.L_x_2968:
[----:B--2---:R-:W-:Y:S05]  /*4de0*/  BSYNC B0 ;  /* 0x0000000000007941 */ /* 0x004fea0003800000 */
.L_x_2967:
        /* <DEDUP_REMOVED lines=10> */
.L_x_2970:
[----:B------:R-:W-:Y:S05]  /*4e90*/  BSYNC B0 ;  /* 0x0000000000007941 */ /* 0x000fea0003800000 */
.L_x_2969:
        /* <DEDUP_REMOVED lines=14> */
.L_x_2972:
[----:B------:R-:W-:Y:S05]  /*4f80*/  BSYNC B0 ;  /* 0x0000000000007941 */ /* 0x000fea0003800000 */
.L_x_2971:
[----:B------:R-:W2:Y:S01]  /*4f90*/  LDS R17, [R17.X4+0xb50] ;  /* 0x000b500011117984 */ /* 0x000ea20000004800 */
[----:B------:R-:W-:Y:S01]  /*4fa0*/  BSSY B0, `(.L_x_2973) ;  /* 0x0000005000007945 */ /* 0x000fe20003800000 */
[----:B0-----:R-:W-:Y:S02]  /*4fb0*/  IADD3 R15, R122, 0x140, RZ ;  /* 0x000001407a0f7810 */ /* 0x001fe40007ffe0ff */
[----:B------:R-:W-:Y:S01]  /*4fc0*/  LEA.HI.SX32 R5, R5, R122, 0x1b ;  /* 0x0000007a05057211 */ /* 0x000fe200078fdaff */
[----:B------:R-:W-:Y:S05]  /*4fd0*/  @!P0 BRA `(.L_x_2974) ;  /* 0x0000001000008947 */ /* 0x000fea0003800000 */
[----:B--2---:R0:W-:Y:S02]  /*4fe0*/  RED.E.ADD.F32.FTZ.RN.STRONG.GPU [R6.64+-0xd00], R17 ;  /* 0xfff300110600798e */ /* 0x0041e4000c10e784 */
.L_x_2974:
[----:B------:R-:W-:Y:S05]  /*4ff0*/  BSYNC B0 ;  /* 0x0000000000007941 */ /* 0x000fea0003800000 */
.L_x_2973:
[----:B------:R-:W3:Y:S01]  /*5000*/  LDS R5, [R5.X4+0xc50] ;  /* 0x000c500005057984 */ /* 0x000ee20000004800 */
[----:B------:R-:W-:Y:S01]  /*5010*/  BSSY B0, `(.L_x_2975) ;  /* 0x0000005000007945 */ /* 0x000fe20003800000 */
[----:B0-2---:R-:W-:-:S02]  /*5020*/  IADD3 R17, R122, 0x180, RZ ;  /* 0x000001807a117810 */ /* 0x005fc40007ffe0ff */
[----:B------:R-:W-:Y:S01]  /*5030*/  LEA.HI.SX32 R15, R15, R122, 0x1b ;  /* 0x0000007a0f0f7211 */ /* 0x000fe200078fdaff */
[----:B------:R-:W-:Y:S05]  /*5040*/  @!P1 BRA `(.L_x_2976) ;  /* 0x0000001000009947 */ /* 0x000fea0003800000 */
[----:B---3--:R0:W-:Y:S02]  /*5050*/  RED.E.ADD.F32.FTZ.RN.STRONG.GPU [R6.64+-0xc00], R5 ;  /* 0xfff400050600798e */ /* 0x0081e4000c10e784 */
.L_x_2976:
[----:B------:R-:W-:Y:S05]  /*5060*/  BSYNC B0 ;  /* 0x0000000000007941 */ /* 0x000fea0003800000 */
.L_x_2975:
[----:B------:R-:W2:Y:S01]  /*5070*/  LDS R15, [R15.X4+0xd50] ;  /* 0x000d50000f0f7984 */ /* 0x000ea20000004800 */
[----:B------:R-:W-:Y:S01]  /*5080*/  BSSY B0, `(.L_x_2977) ;  /* 0x0000005000007945 */ /* 0x000fe20003800000 */
[----:B0--3--:R-:W-:Y:S02]  /*5090*/  IADD3 R5, R122, 0x1c0, RZ ;  /* 0x000001c07a057810 */ /* 0x009fe40007ffe0ff */
[----:B------:R-:W-:Y:S01]  /*50a0*/  LEA.HI.SX32 R17, R17, R122, 0x1b ;  /* 0x0000007a11117211 */ /* 0x000fe200078fdaff */
[----:B------:R-:W-:Y:S05]  /*50b0*/  @!P2 BRA `(.L_x_2978) ;  /* 0x000000100000a947 */ /* 0x000fea0003800000 */
[----:B--2---:R0:W-:Y:S02]  /*50c0*/  RED.E.ADD.F32.FTZ.RN.STRONG.GPU [R6.64+-0xb00], R15 ;  /* 0xfff5000f0600798e */ /* 0x0041e4000c10e784 */
.L_x_2978:
[----:B------:R-:W-:Y:S05]  /*50d0*/  BSYNC B0 ;  /* 0x0000000000007941 */ /* 0x000fea0003800000 */
.L_x_2977:
[----:B------:R-:W3:Y:S01]  /*50e0*/  LDS R17, [R17.X4+0xe50] ;  /* 0x000e500011117984 */ /* 0x000ee20000004800 */
[----:B------:R-:W-:Y:S01]  /*50f0*/  BSSY B0, `(.L_x_2979) ;  /* 0x0000005000007945 */ /* 0x000fe20003800000 */
[----:B0-2---:R-:W-:Y:S02]  /*5100*/  IADD3 R15, R122, 0x200, RZ ;  /* 0x000002007a0f7810 */ /* 0x005fe40007ffe0ff */
[----:B------:R-:W-:Y:S01]  /*5110*/  LEA.HI.SX32 R5, R5, R122, 0x1b ;  /* 0x0000007a05057211 */ /* 0x000fe200078fdaff */
[----:B------:R-:W-:Y:S05]  /*5120*/  @!P3 BRA `(.L_x_2980) ;  /* 0x000000100000b947 */ /* 0x000fea0003800000 */
[----:B---3--:R0:W-:Y:S02]  /*5130*/  RED.E.ADD.F32.FTZ.RN.STRONG.GPU [R6.64+-0xa00], R17 ;  /* 0xfff600110600798e */ /* 0x0081e4000c10e784 */
.L_x_2980:
[----:B------:R-:W-:Y:S05]  /*5140*/  BSYNC B0 ;  /* 0x0000000000007941 */ /* 0x000fea0003800000 */
.L_x_2979:
[----:B------:R-:W2:Y:S01]  /*5150*/  LDS R5, [R5.X4+0xf50] ;  /* 0x000f500005057984 */ /* 0x000ea20000004800 */
[----:B------:R-:W-:Y:S01]  /*5160*/  BSSY B0, `(.L_x_2981) ;  /* 0x0000004000007945 */ /* 0x000fe20003800000 */
[----:B------:R-:W-:Y:S01]  /*5170*/  LEA.HI.SX32 R4, R15, R122, 0x1b ;  /* 0x0000007a0f047211 */ /* 0x000fe200078fdaff */
[----:B------:R-:W-:Y:S05]  /*5180*/  @!P4 BRA `(.L_x_2982) ;  /* 0x000000100000c947 */ /* 0x000fea0003800000 */
[----:B--2---:R2:W-:Y:S02]  /*5190*/  RED.E.ADD.F32.FTZ.RN.STRONG.GPU [R6.64+-0x900], R5 ;  /* 0xfff700050600798e */ /* 0x0045e4000c10e784 */
.L_x_2982:
[----:B------:R-:W-:Y:S05]  /*51a0*/  BSYNC B0 ;  /* 0x0000000000007941 */ /* 0x000fea0003800000 */
.L_x_2981:
[----:B--2---:R2:W4:Y:S01]  /*51b0*/  LDS R5, [R4.X4+0x1050] ;  /* 0x0010500004057984 */ /* 0x0045220000004800 */
[----:B------:R-:W-:Y:S01]  /*51c0*/  BSSY B0, `(.L_x_2983) ;  /* 0x0000005000007945 */ /* 0x000fe20003800000 */
[----:B------:R-:W-:-:S02]  /*51d0*/  IADD3 R15, R122, 0x240, RZ ;  /* 0x000002407a0f7810 */ /* 0x000fc40007ffe0ff */
[----:B0--3--:R-:W-:Y:S01]  /*51e0*/  IADD3 R17, R122, 0x280, RZ ;  /* 0x000002807a117810 */ /* 0x009fe20007ffe0ff */
[----:B------:R-:W-:Y:S05]  /*51f0*/  @!P5 BRA `(.L_x_2984) ;  /* 0x000000100000d947 */ /* 0x000fea0003800000 */
[----:B----4-:R0:W-:Y:S02]  /*5200*/  RED.E.ADD.F32.FTZ.RN.STRONG.GPU [R6.64+-0x800], R5 ;  /* 0xfff800050600798e */ /* 0x0101e4000c10e784 */
.L_x_2984:
[----:B------:R-:W-:Y:S05]  /*5210*/  BSYNC B0 ;  /* 0x0000000000007941 */ /* 0x000fea0003800000 */
.L_x_2983:
        /* <DEDUP_REMOVED lines=14> */
.L_x_2986:
[----:B------:R-:W-:Y:S05]  /*5300*/  BSYNC B0 ;  /* 0x0000000000007941 */ /* 0x000fea0003800000 */
.L_x_2985:
[----:B------:R-:W3:Y:S01]  /*5310*/  LDS R17, [R17.X4+0x1250] ;  /* 0x0012500011117984 */ /* 0x000ee20000004800 */
[----:B------:R-:W-:Y:S01]  /*5320*/  BSSY B0, `(.L_x_2987) ;  /* 0x0000005000007945 */ /* 0x000fe20003800000 */
[----:B0-----:R-:W-:-:S02]  /*5330*/  IADD3 R15, R122, 0x300, RZ ;  /* 0x000003007a0f7810 */ /* 0x001fc40007ffe0ff */
[----:B------:R-:W-:Y:S01]  /*5340*/  LEA.HI.SX32 R5, R5, R122, 0x1b ;  /* 0x0000007a05057211 */ /* 0x000fe200078fdaff */
[----:B------:R-:W-:Y:S05]  /*5350*/  @!P0 BRA `(.L_x_2988) ;  /* 0x0000001000008947 */ /* 0x000fea0003800000 */
[----:B---3--:R0:W-:Y:S02]  /*5360*/  RED.E.ADD.F32.FTZ.RN.STRONG.GPU [R6.64+-0x600], R17 ;  /* 0xfffa00110600798e */ /* 0x0081e4000c10e784 */
.L_x_2988:
[----:B------:R-:W-:Y:S05]  /*5370*/  BSYNC B0 ;  /* 0x0000000000007941 */ /* 0x000fea0003800000 */
.L_x_2987:
[----:B------:R-:W4:Y:S01]  /*5380*/  LDS R5, [R5.X4+0x1350] ;  /* 0x0013500005057984 */ /* 0x000f220000004800 */
[----:B------:R-:W-:Y:S01]  /*5390*/  BSSY B0, `(.L_x_2989) ;  /* 0x0000005000007945 */ /* 0x000fe20003800000 */
[----:B0--3--:R-:W-:Y:S02]  /*53a0*/  IADD3 R17, R122, 0x340, RZ ;  /* 0x000003407a117810 */ /* 0x009fe40007ffe0ff */
[----:B------:R-:W-:Y:S01]  /*53b0*/  LEA.HI.SX32 R15, R15, R122, 0x1b ;  /* 0x0000007a0f0f7211 */ /* 0x000fe200078fdaff */
[----:B------:R-:W-:Y:S05]  /*53c0*/  @!P1 BRA `(.L_x_2990) ;  /* 0x0000001000009947 */ /* 0x000fea0003800000 */
[----:B----4-:R0:W-:Y:S02]  /*53d0*/  RED.E.ADD.F32.FTZ.RN.STRONG.GPU [R6.64+-0x500], R5 ;  /* 0xfffb00050600798e */ /* 0x0101e4000c10e784 */
.L_x_2990:
[----:B------:R-:W-:Y:S05]  /*53e0*/  BSYNC B0 ;  /* 0x0000000000007941 */ /* 0x000fea0003800000 */
.L_x_2989:
[----:B------:R-:W3:Y:S01]  /*53f0*/  LDS R15, [R15.X4+0x1450] ;  /* 0x001450000f0f7984 */ /* 0x000ee20000004800 */
[----:B------:R-:W-:Y:S01]  /*5400*/  BSSY B0, `(.L_x_2991) ;  /* 0x0000005000007945 */ /* 0x000fe20003800000 */
[----:B0---4-:R-:W-:Y:S02]  /*5410*/  IADD3 R5, R122, 0x380, RZ ;  /* 0x000003807a057810 */ /* 0x011fe40007ffe0ff */
[----:B------:R-:W-:Y:S01]  /*5420*/  LEA.HI.SX32 R17, R17, R122, 0x1b ;  /* 0x0000007a11117211 */ /* 0x000fe200078fdaff */
[----:B------:R-:W-:Y:S05]  /*5430*/  @!P2 BRA `(.L_x_2992) ;  /* 0x000000100000a947 */ /* 0x000fea0003800000 */
[----:B---3--:R0:W-:Y:S02]  /*5440*/  RED.E.ADD.F32.FTZ.RN.STRONG.GPU [R6.64+-0x400], R15 ;  /* 0xfffc000f0600798e */ /* 0x0081e4000c10e784 */
.L_x_2992:
[----:B------:R-:W-:Y:S05]  /*5450*/  BSYNC B0 ;  /* 0x0000000000007941 */ /* 0x000fea0003800000 */
.L_x_2991:
[----:B------:R-:W4:Y:S01]  /*5460*/  LDS R17, [R17.X4+0x1550] ;  /* 0x0015500011117984 */ /* 0x000f220000004800 */
[----:B------:R-:W-:Y:S01]  /*5470*/  BSSY B0, `(.L_x_2993) ;  /* 0x0000005000007945 */ /* 0x000fe20003800000 */
[----:B0--3--:R-:W-:-:S02]  /*5480*/  IADD3 R15, R122, 0x3c0, RZ ;  /* 0x000003c07a0f7810 */ /* 0x009fc40007ffe0ff */
[----:B------:R-:W-:Y:S01]  /*5490*/  LEA.HI.SX32 R5, R5, R122, 0x1b ;  /* 0x0000007a05057211 */ /* 0x000fe200078fdaff */
[----:B------:R-:W-:Y:S05]  /*54a0*/  @!P3 BRA `(.L_x_2994) ;  /* 0x000000100000b947 */ /* 0x000fea0003800000 */
[----:B----4-:R0:W-:Y:S02]  /*54b0*/  RED.E.ADD.F32.FTZ.RN.STRONG.GPU [R6.64+-0x300], R17 ;  /* 0xfffd00110600798e */ /* 0x0101e4000c10e784 */
.L_x_2994:
[----:B------:R-:W-:Y:S05]  /*54c0*/  BSYNC B0 ;  /* 0x0000000000007941 */ /* 0x000fea0003800000 */
.L_x_2993:
[----:B------:R-:W3:Y:S01]  /*54d0*/  LDS R5, [R5.X4+0x1650] ;  /* 0x0016500005057984 */ /* 0x000ee20000004800 */
[----:B------:R-:W-:Y:S01]  /*54e0*/  BSSY B0, `(.L_x_2995) ;  /* 0x0000004000007945 */ /* 0x000fe20003800000 */
[----:B------:R-:W-:Y:S01]  /*54f0*/  LEA.HI.SX32 R15, R15, R122, 0x1b ;  /* 0x0000007a0f0f7211 */ /* 0x000fe200078fdaff */
[----:B------:R-:W-:Y:S05]  /*5500*/  @!P4 BRA `(.L_x_2996) ;  /* 0x000000100000c947 */ /* 0x000fea0003800000 */
[----:B---3--:R3:W-:Y:S02]  /*5510*/  RED.E.ADD.F32.FTZ.RN.STRONG.GPU [R6.64+-0x200], R5 ;  /* 0xfffe00050600798e */ /* 0x0087e4000c10e784 */
.L_x_2996:
[----:B------:R-:W-:Y:S05]  /*5520*/  BSYNC B0 ;  /* 0x0000000000007941 */ /* 0x000fea0003800000 */
.L_x_2995:
[----:B------:R-:W0:Y:S01]  /*5530*/  LDS R15, [R15.X4+0x1750] ;  /* 0x001750000f0f7984 */ /* 0x000e220000004800 */
[----:B------:R-:W-:Y:S01]  /*5540*/  BSSY B0, `(.L_x_2997) ;  /* 0x0000003000007945 */ /* 0x000fe20003800000 */
[----:B------:R-:W-:Y:S05]  /*5550*/  @!P5 BRA `(.L_x_2998) ;  /* 0x000000100000d947 */ /* 0x000fea0003800000 */
[----:B0-----:R0:W-:Y:S02]  /*5560*/  RED.E.ADD.F32.FTZ.RN.STRONG.GPU [R6.64+-0x100], R15 ;  /* 0xffff000f0600798e */ /* 0x0011e4000c10e784 */
.L_x_2998:
[----:B------:R-:W-:Y:S05]  /*5570*/  BSYNC B0 ;  /* 0x0000000000007941 */ /* 0x000fea0003800000 */
.L_x_2997:
[----:B---3--:R-:W3:Y:S01]  /*5580*/  SHFL.DOWN PT, R5, R14, 0x1, 0x1f ;  /* 0x08201f000e057f89 */ /* 0x008ee200000e0000 */
[C---:B------:R-:W-:Y:S01]  /*5590*/  ISETP.GT.AND P0, PT, R120.reuse, 0x1e, PT ;  /* 0x0000001e7800780c */ /* 0x040fe20003f04270 */
[----:B------:R-:W-:Y:S01]  /*55a0*/  FMUL.FTZ R145, R145, R184 ;  /* 0x000000b891917220 */ /* 0x000fe20000410000 */
[----:B------:R-:W-:Y:S01]  /*55b0*/  ISETP.NE.AND P1, PT, R120, RZ, PT ;  /* 0x000000ff7800720c */ /* 0x000fe20003f25270 */
[----:B0-----:R-:W0:Y:S01]  /*55c0*/  SHFL.DOWN PT, R7, R158, 0x1, 0x1f ;  /* 0x08201f009e077f89 */ /* 0x001e2200000e0000 */
[-C--:B--2---:R-:W-:Y:S01]  /*55d0*/  FMUL.FTZ R4, R136, R187.reuse ;  /* 0x000000bb88047220 */ /* 0x084fe20000410000 */
        /* <DEDUP_REMOVED lines=11> */
[----:B---3--:R-:W-:Y:S02]  /*5690*/  @!P0 FADD.FTZ R14, R14, R5 ;  /* 0x000000050e0e8221 */ /* 0x008fe40000010000 */
[----:B------:R-:W-:Y:S02]  /*56a0*/  FMUL.FTZ R5, R136, R178 ;  /* 0x000000b288057220 */ /* 0x000fe40000410000 */
[----:B0-----:R-:W-:Y:S01]  /*56b0*/  @!P0 FADD.FTZ R158, R158, R7 ;  /* 0x000000079e9e8221 */ /* 0x001fe20000010000 */
[----:B------:R-:W-:Y:S01]  /*56c0*/  ISETP.GT.AND P0, PT, R120, 0x1d, PT ;  /* 0x0000001d7800780c */ /* 0x000fe20003f04270 */
[----:B------:R-:W0:Y:S01]  /*56d0*/  SHFL.DOWN PT, R7, R14, 0x2, 0x1f ;  /* 0x08401f000e077f89 */ /* 0x000e2200000e0000 */
[----:B------:R-:W-:Y:S02]  /*56e0*/  FMUL.FTZ R214, R214, R5 ;  /* 0x00000005d6d67220 */ /* 0x000fe40000410000 */
[----:B------:R-:W-:Y:S01]  /*56f0*/  FMUL.FTZ R5, R136, R183 ;  /* 0x000000b788057220 */ /* 0x000fe20000410000 */
        /* <DEDUP_REMOVED lines=8> */
[C---:B------:R-:W-:Y:S02]  /*5780*/  FMUL.FTZ R190, R136.reuse, R190 ;  /* 0x000000be88be7220 */ /* 0x040fe40000410000 */
[C---:B------:R-:W-:Y:S02]  /*5790*/  FMUL.FTZ R191, R136.reuse, R191 ;  /* 0x000000bf88bf7220 */ /* 0x040fe40000410000 */
[----:B------:R-:W-:Y:S02]  /*57a0*/  FMUL.FTZ R196, R136, R196 ;  /* 0x000000c488c47220 */ /* 0x000fe40000410000 */
[----:B0-----:R-:W-:Y:S02]  /*57b0*/  @!P0 FADD.FTZ R14, R14, R7 ;  /* 0x000000070e0e8221 */ /* 0x001fe40000010000 */
[----:B------:R-:W-:Y:S02]  /*57c0*/  FMUL.FTZ R199, R136, R199 ;  /* 0x000000c788c77220 */ /* 0x000fe40000410000 */
[----:B--2---:R-:W-:Y:S01]  /*57d0*/  @!P0 FADD.FTZ R158, R158, R15 ;  /* 0x0000000f9e9e8221 */ /* 0x004fe20000010000 */
[----:B------:R-:W0:Y:S01]  /*57e0*/  SHFL.DOWN PT, R7, R14, 0x4, 0x1f ;  /* 0x08801f000e077f89 */ /* 0x000e2200000e0000 */
[----:B------:R-:W-:Y:S01]  /*57f0*/  ISETP.GT.AND P0, PT, R120, 0x1b, PT ;  /* 0x0000001b7800780c */ /* 0x000fe20003f04270 */
[----:B------:R-:W-:-:S02]  /*5800*/  FMUL.FTZ R202, R136, R202 ;  /* 0x000000ca88ca7220 */ /* 0x000fc40000410000 */
[----:B------:R-:W2:Y:S01]  /*5810*/  SHFL.DOWN PT, R15, R158, 0x4, 0x1f ;  /* 0x08801f009e0f7f89 */ /* 0x000ea200000e0000 */
[C---:B------:R-:W-:Y:S02]  /*5820*/  FMUL.FTZ R167, R136.reuse, R167 ;  /* 0x000000a788a77220 */ /* 0x040fe40000410000 */
[C---:B------:R-:W-:Y:S02]  /*5830*/  FMUL.FTZ R166, R136.reuse, R166 ;  /* 0x000000a688a67220 */ /* 0x040fe40000410000 */
[C---:B------:R-:W-:Y:S02]  /*5840*/  FMUL.FTZ R175, R136.reuse, R175 ;  /* 0x000000af88af7220 */ /* 0x040fe40000410000 */
[C---:B------:R-:W-:Y:S02]  /*5850*/  FMUL.FTZ R174, R136.reuse, R174 ;  /* 0x000000ae88ae7220 */ /* 0x040fe40000410000 */
[C---:B------:R-:W-:Y:S02]  /*5860*/  FMUL.FTZ R177, R136.reuse, R177 ;  /* 0x000000b188b17220 */ /* 0x040fe40000410000 */
[----:B------:R-:W-:-:S02]  /*5870*/  FMUL.FTZ R6, R136, R161 ;  /* 0x000000a188067220 */ /* 0x000fc40000410000 */
[----:B------:R-:W-:Y:S02]  /*5880*/  FFMA.FTZ R207, R207, R146, R4 ;  /* 0x00000092cfcf7223 */ /* 0x000fe40000010004 */
[----:B------:R-:W-:Y:S02]  /*5890*/  FMUL.FTZ R143, R143, R178 ;  /* 0x000000b28f8f7220 */ /* 0x000fe40000410000 */
[----:B------:R-:W-:Y:S02]  /*58a0*/  FMUL.FTZ R144, R144, R183 ;  /* 0x000000b790907220 */ /* 0x000fe40000410000 */
[----:B------:R-:W-:Y:S02]  /*58b0*/  FMUL.FTZ R190, R205, R190 ;  /* 0x000000becdbe7220 */ /* 0x000fe40000410000 */
[----:B0-----:R-:W-:Y:S02]  /*58c0*/  @!P0 FADD.FTZ R14, R14, R7 ;  /* 0x000000070e0e8221 */ /* 0x001fe40000010000 */
[----:B------:R-:W-:-:S02]  /*58d0*/  FMUL.FTZ R191, R204, R191 ;  /* 0x000000bfccbf7220 */ /* 0x000fc40000410000 */
[----:B--2---:R-:W-:Y:S01]  /*58e0*/  @!P0 FADD.FTZ R158, R158, R15 ;  /* 0x0000000f9e9e8221 */ /* 0x004fe20000010000 */
[----:B------:R-:W0:Y:S01]  /*58f0*/  SHFL.DOWN PT, R5, R14, 0x8, 0x1f ;  /* 0x09001f000e057f89 */ /* 0x000e2200000e0000 */
[----:B------:R-:W-:Y:S01]  /*5900*/  ISETP.GT.AND P0, PT, R120, 0x17, PT ;  /* 0x000000177800780c */ /* 0x000fe20003f04270 */
[----:B------:R-:W-:Y:S02]  /*5910*/  FMUL.FTZ R196, R201, R196 ;  /* 0x000000c4c9c47220 */ /* 0x000fe40000410000 */
[----:B------:R-:W2:Y:S01]  /*5920*/  SHFL.DOWN PT, R7, R158, 0x8, 0x1f ;  /* 0x09001f009e077f89 */ /* 0x000ea200000e0000 */
        /* <DEDUP_REMOVED lines=30> */
[----:B------:R-:W-:Y:S01]  /*5b10*/  MOV R4, R14 ;  /* 0x0000000e00047202 */ /* 0x000fe20000000f00 */
[----:B------:R-:W-:-:S02]  /*5b20*/  FMUL.FTZ R7, R136, R159 ;  /* 0x0000009f88077220 */ /* 0x000fc40000410000 */
[----:B------:R-:W-:Y:S02]  /*5b30*/  IMAD.MOV.U32 R5, RZ, RZ, R158 ;  /* 0x000000ffff057224 */ /* 0x000fe400078e009e */
[----:B------:R-:W-:Y:S02]  /*5b40*/  FMUL.FTZ R7, R182, R7 ;  /* 0x00000007b6077220 */ /* 0x000fe40000410000 */
[----:B------:R-:W-:Y:S01]  /*5b50*/  FFMA.FTZ R36, R55, R143, R36 ;  /* 0x0000008f37247223 */ /* 0x000fe20000010024 */
[----:B------:R0:W-:Y:S01]  /*5b60*/  @!P1 STS.64 [R118.X8+0x18d8], R4 ;  /* 0x0018d80476009388 */ /* 0x0001e20000008a00 */
[----:B------:R-:W-:Y:S02]  /*5b70*/  FFMA.FTZ R7, R181, R142, R7 ;  /* 0x0000008eb5077223 */ /* 0x000fe40000010007 */
[----:B------:R-:W-:Y:S02]  /*5b80*/  FFMA.FTZ R39, R52, R144, R39 ;  /* 0x0000009034277223 */ /* 0x000fe40000010027 */
        /* <DEDUP_REMOVED lines=26> */
[----:B------:R-:W-:Y:S02]  /*5d30*/  FFMA.FTZ R53, R66, R142, R53 ;  /* 0x0000008e42357223 */ /* 0x000fe40000010035 */
        /* <DEDUP_REMOVED lines=16> */
.L_x_3000:
[----:B0-----:R-:W-:Y:S05]  /*5e40*/  BSYNC B0 ;  /* 0x0000000000007941 */ /* 0x001fea0003800000 */
.L_x_2999:
[----:B------:R-:W-:Y:S02]  /*5e50*/  IADD3 R21, R21, 0x1, RZ ;  /* 0x0000000115157810 */ /* 0x000fe40007ffe0ff */
[----:B------:R-:W-:Y:S02]  /*5e60*/  IADD3 R19, P1, R19, 0x1, RZ ;  /* 0x0000000113137810 */ /* 0x000fe40007f3e0ff */
[----:B------:R-:W-:Y:S02]  /*5e70*/  ISETP.GE.AND P0, PT, R21, c[0x0][0x16c], PT ;  /* 0x00005b0015007a0c */ /* 0x000fe40003f06270 */
[----:B------:R-:W-:-:S11]  /*5e80*/  IADD3.X R0, RZ, R0, RZ, P1, !PT ;  /* 0x00000000ff007210 */ /* 0x000fd60000ffe4ff */
[----:B-1--4-:R-:W-:Y:S01]  /*5e90*/  @P0 CALL.REL.NOINC `(.L_x_2953) ;  /* 0x0000001000000944 */ /* 0x012fe20003c00000 */
[----:B------:R-:W-:Y:S05]  /*5ea0*/  BRA `(.L_x_3001) ;  /* 0xffffc4c000007947 */ /* 0x000fea000383ffff */
.L_x_2953:
        /* <DEDUP_REMOVED lines=91> */
.L_x_3003:
[----:B------:R-:W-:Y:S05]  /*6460*/  BSYNC B0 ;  /* 0x0000000000007941 */ /* 0x000fea0003800000 */
.L_x_3002:
        /* <DEDUP_REMOVED lines=71> */
[C---:B------:R-:W-:Y:S01]  /*68e0*/  IADD3 R42, R54.reuse, 0x8, RZ ;  /* 0x00000008362a7810 */ /* 0x040fe20007ffe0ff */
        /* <DEDUP_REMOVED lines=102> */
.L_x_3005:
[----:B------:R-:W-:Y:S05]  /*6f50*/  BSYNC B0 ;  /* 0x0000000000007941 */ /* 0x000fea0003800000 */
.L_x_3004:
        /* <DEDUP_REMOVED lines=52> */
.L_x_2951:
        /* <DEDUP_REMOVED lines=29> */
.L_x_3008:
[----:B------:R-:W-:Y:S05]  /*7470*/  BSYNC B0 ;  /* 0x0000000000007941 */ /* 0x000fea0003800000 */
.L_x_3007:
        /* <DEDUP_REMOVED lines=28> */
.L_x_3010:
[----:B------:R-:W1:Y:S02]  /*7640*/  S2R R15, SR_TID.X ;  /* 0x00000000000f7919 */ /* 0x000e640000002100 */
.L_x_3011:
[----:B------:R-:W-:Y:S05]  /*7650*/  BSYNC B0 ;  /* 0x0000000000007941 */ /* 0x000fea0003800000 */
.L_x_3009:
        /* <DEDUP_REMOVED lines=10> */
.L_x_3012:
        /* <DEDUP_REMOVED lines=26> */
.L_x_2958:
[----:B------:R-:W-:Y:S01]  /*78a0*/  MOV R198, R6 ;  /* 0x0000000600c67202 */ /* 0x000fe20000000f00 */
[----:B------:R-:W-:Y:S01]  /*78b0*/  IMAD.MOV.U32 R199, RZ, RZ, 0x1 ;  /* 0x00000001ffc77424 */ /* 0x000fe200078e00ff */
[----:B------:R-:W-:Y:S01]  /*78c0*/  MOV R201, 0xffffffff ;  /* 0xffffffff00c97802 */ /* 0x000fe20000000f00 */
[----:B------:R-:W-:Y:S01]  /*78d0*/  IMAD.MOV.U32 R200, RZ, RZ, RZ ;  /* 0x000000ffffc87224 */ /* 0x000fe200078e00ff */
[----:B------:R-:W-:-:S02]  /*78e0*/  MOV R4, 0x7900 ;  /* 0x0000790000047802 */ /* 0x000fc40000000f00 */
[----:B-1----:R-:W-:Y:S05]  /*78f0*/  CALL.REL.NOINC `($__internal_122_$__cuda_sm70_shflsync_up) ;  /* 0x00000ef000007944 */ /* 0x002fea0003c00000 */
[----:B-1----:R-:W-:Y:S01]  /*7900*/  IMAD.MOV.U32 R191, RZ, RZ, R198 ;  /* 0x000000ffffbf7224 */ /* 0x002fe200078e00c6 */
[----:B0-----:R-:W-:Y:S05]  /*7910*/  BRA `(.L_x_3013) ;  /* 0xffffbc9000007947 */ /* 0x001fea000383ffff */
.L_x_2959:
[----:B------:R-:W-:Y:S01]  /*7920*/  HFMA2.MMA R199, -RZ, RZ, 0, 5.9604644775390625e-08 ;  /* 0x00000001ffc77435 */ /* 0x000fe200000001ff */
[----:B------:R-:W-:Y:S01]  /*7930*/  IMAD.MOV.U32 R198, RZ, RZ, R7 ;  /* 0x000000ffffc67224 */ /* 0x000fe200078e0007 */
[----:B------:R-:W-:Y:S01]  /*7940*/  MOV R4, 0x7980 ;  /* 0x0000798000047802 */ /* 0x000fe20000000f00 */
[----:B------:R-:W-:-:S02]  /*7950*/  IMAD.MOV.U32 R200, RZ, RZ, RZ ;  /* 0x000000ffffc87224 */ /* 0x000fc400078e00ff */
[----:B------:R-:W-:Y:S02]  /*7960*/  IMAD.MOV.U32 R201, RZ, RZ, -0x1 ;  /* 0xffffffffffc97424 */ /* 0x000fe400078e00ff */
[----:B012---:R-:W-:Y:S05]  /*7970*/  CALL.REL.NOINC `($__internal_122_$__cuda_sm70_shflsync_up) ;  /* 0x00000e7000007944 */ /* 0x007fea0003c00000 */
        /* <DEDUP_REMOVED lines=10> */
[----:B------:R-:W-:Y:S05]  /*7a20*/  CALL.REL.NOINC `($__internal_122_$__cuda_sm70_shflsync_up) ;  /* 0x00000dc000007944 */ /* 0x000fea0003c00000 */
[----:B0-----:R-:W-:Y:S01]  /*7a30*/  HFMA2.MMA R199, -RZ, RZ, 0, 1.1920928955078125e-07 ;  /* 0x00000002ffc77435 */ /* 0x001fe200000001ff */
[----:B-1----:R-:W-:Y:S01]  /*7a40*/  IMAD.MOV.U32 R6, RZ, RZ, R198 ;  /* 0x000000ffff067224 */ /* 0x002fe200078e00c6 */
[----:B------:R-:W-:Y:S01]  /*7a50*/  MOV R4, 0x7aa0 ;  /* 0x00007aa000047802 */ /* 0x000fe20000000f00 */
[----:B------:R-:W-:-:S02]  /*7a60*/  IMAD.MOV.U32 R198, RZ, RZ, R7 ;  /* 0x000000ffffc67224 */ /* 0x000fc400078e0007 */
[----:B------:R-:W-:Y:S02]  /*7a70*/  IMAD.MOV.U32 R200, RZ, RZ, RZ ;  /* 0x000000ffffc87224 */ /* 0x000fe400078e00ff */
[----:B------:R-:W-:Y:S02]  /*7a80*/  IMAD.MOV.U32 R201, RZ, RZ, -0x1 ;  /* 0xffffffffffc97424 */ /* 0x000fe400078e00ff */
[----:B------:R-:W-:Y:S05]  /*7a90*/  CALL.REL.NOINC `($__internal_122_$__cuda_sm70_shflsync_up) ;  /* 0x00000d5000007944 */ /* 0x000fea0003c00000 */
        /* <DEDUP_REMOVED lines=8> */
[----:B------:R-:W-:Y:S05]  /*7b20*/  CALL.REL.NOINC `($__internal_122_$__cuda_sm70_shflsync_up) ;  /* 0x00000cc000007944 */ /* 0x000fea0003c00000 */
[----:B0-----:R-:W-:Y:S01]  /*7b30*/  HFMA2.MMA R199, -RZ, RZ, 0, 2.384185791015625e-07 ;  /* 0x00000004ffc77435 */ /* 0x001fe200000001ff */
[----:B-1----:R-:W-:Y:S01]  /*7b40*/  IMAD.MOV.U32 R6, RZ, RZ, R198 ;  /* 0x000000ffff067224 */ /* 0x002fe200078e00c6 */
[----:B------:R-:W-:Y:S01]  /*7b50*/  MOV R4, 0x7ba0 ;  /* 0x00007ba000047802 */ /* 0x000fe20000000f00 */
[----:B------:R-:W-:Y:S02]  /*7b60*/  IMAD.MOV.U32 R198, RZ, RZ, R7 ;  /* 0x000000ffffc67224 */ /* 0x000fe400078e0007 */
[----:B------:R-:W-:Y:S02]  /*7b70*/  IMAD.MOV.U32 R200, RZ, RZ, RZ ;  /* 0x000000ffffc87224 */ /* 0x000fe400078e00ff */
[----:B------:R-:W-:Y:S02]  /*7b80*/  IMAD.MOV.U32 R201, RZ, RZ, -0x1 ;  /* 0xffffffffffc97424 */ /* 0x000fe400078e00ff */
[----:B------:R-:W-:Y:S05]  /*7b90*/  CALL.REL.NOINC `($__internal_122_$__cuda_sm70_shflsync_up) ;  /* 0x00000c5000007944 */ /* 0x000fea0003c00000 */
[----:B------:R-:W-:Y:S01]  /*7ba0*/  ISETP.GE.AND P0, PT, R120, 0x4, PT ;  /* 0x000000047800780c */ /* 0x000fe20003f06270 */
[----:B0-----:R-:W-:Y:S01]  /*7bb0*/  IMAD.MOV.U32 R200, RZ, RZ, RZ ;  /* 0x000000ffffc87224 */ /* 0x001fe200078e00ff */
[----:B------:R-:W-:Y:S02]  /*7bc0*/  MOV R199, 0x8 ;  /* 0x0000000800c77802 */ /* 0x000fe40000000f00 */
[----:B------:R-:W-:-:S02]  /*7bd0*/  MOV R201, 0xffffffff ;  /* 0xffffffff00c97802 */ /* 0x000fc40000000f00 */
[----:B------:R-:W-:-:S07]  /*7be0*/  MOV R4, 0x7c40 ;  /* 0x00007c4000047802 */ /* 0x000fce0000000f00 */
[----:B-1----:R-:W-:Y:S02]  /*7bf0*/  @P0 FFMA.FTZ R7, R191, R198, R7 ;  /* 0x000000c6bf070223 */ /* 0x002fe40000010007 */
[----:B------:R-:W-:-:S04]  /*7c00*/  @P0 FMUL.FTZ R191, R6, R191 ;  /* 0x000000bf06bf0220 */ /* 0x000fc80000410000 */
[----:B------:R-:W-:-:S04]  /*7c10*/  IMAD.MOV.U32 R193, RZ, RZ, R191 ;  /* 0x000000ffffc17224 */ /* 0x000fc800078e00bf */
[----:B------:R-:W-:Y:S02]  /*7c20*/  IMAD.MOV.U32 R198, RZ, RZ, R193 ;  /* 0x000000ffffc67224 */ /* 0x000fe400078e00c1 */
[----:B------:R-:W-:Y:S05]  /*7c30*/  CALL.REL.NOINC `($__internal_122_$__cuda_sm70_shflsync_up) ;  /* 0x00000bb000007944 */ /* 0x000fea0003c00000 */
[----:B0-----:R-:W-:Y:S01]  /*7c40*/  HFMA2.MMA R199, -RZ, RZ, 0, 4.76837158203125e-07 ;  /* 0x00000008ffc77435 */ /* 0x001fe200000001ff */
[----:B-1----:R-:W-:Y:S01]  /*7c50*/  MOV R6, R198 ;  /* 0x000000c600067202 */ /* 0x002fe20000000f00 */
[----:B------:R-:W-:Y:S01]  /*7c60*/  IMAD.MOV.U32 R198, RZ, RZ, R7 ;  /* 0x000000ffffc67224 */ /* 0x000fe200078e0007 */
[----:B------:R-:W-:Y:S01]  /*7c70*/  MOV R201, 0xffffffff ;  /* 0xffffffff00c97802 */ /* 0x000fe20000000f00 */
[----:B------:R-:W-:Y:S01]  /*7c80*/  IMAD.MOV.U32 R200, RZ, RZ, RZ ;  /* 0x000000ffffc87224 */ /* 0x000fe200078e00ff */
[----:B------:R-:W-:Y:S02]  /*7c90*/  MOV R4, 0x7cb0 ;  /* 0x00007cb000047802 */ /* 0x000fe40000000f00 */
[----:B------:R-:W-:Y:S05]  /*7ca0*/  CALL.REL.NOINC `($__internal_122_$__cuda_sm70_shflsync_up) ;  /* 0x00000b4000007944 */ /* 0x000fea0003c00000 */
        /* <DEDUP_REMOVED lines=8> */
[----:B------:R-:W-:Y:S02]  /*7d30*/  IMAD.MOV.U32 R198, RZ, RZ, R193 ;  /* 0x000000ffffc67224 */ /* 0x000fe400078e00c1 */
[----:B------:R-:W-:Y:S05]  /*7d40*/  CALL.REL.NOINC `($__internal_122_$__cuda_sm70_shflsync_up) ;  /* 0x00000aa000007944 */ /* 0x000fea0003c00000 */
[----:B0-----:R-:W-:Y:S01]  /*7d50*/  HFMA2.MMA R199, -RZ, RZ, 0, 9.5367431640625e-07 ;  /* 0x00000010ffc77435 */ /* 0x001fe200000001ff */
[----:B-1----:R-:W-:Y:S01]  /*7d60*/  MOV R195, R198 ;  /* 0x000000c600c37202 */ /* 0x002fe20000000f00 */
[----:B------:R-:W-:Y:S01]  /*7d70*/  IMAD.MOV.U32 R198, RZ, RZ, R7 ;  /* 0x000000ffffc67224 */ /* 0x000fe200078e0007 */
[----:B------:R-:W-:Y:S01]  /*7d80*/  MOV R201, 0xffffffff ;  /* 0xffffffff00c97802 */ /* 0x000fe20000000f00 */
[----:B------:R-:W-:Y:S01]  /*7d90*/  IMAD.MOV.U32 R200, RZ, RZ, RZ ;  /* 0x000000ffffc87224 */ /* 0x000fe200078e00ff */
[----:B------:R-:W-:Y:S02]  /*7da0*/  MOV R4, 0x7dc0 ;  /* 0x00007dc000047802 */ /* 0x000fe40000000f00 */
[----:B------:R-:W-:Y:S05]  /*7db0*/  CALL.REL.NOINC `($__internal_122_$__cuda_sm70_shflsync_up) ;  /* 0x00000a3000007944 */ /* 0x000fea0003c00000 */
[----:B-1----:R-:W-:Y:S01]  /*7dc0*/  IMAD.MOV.U32 R4, RZ, RZ, R198 ;  /* 0x000000ffff047224 */ /* 0x002fe200078e00c6 */
[----:B0-----:R-:W-:Y:S05]  /*7dd0*/  BRA `(.L_x_3014) ;  /* 0xffffb95000007947 */ /* 0x001fea000383ffff */
.L_x_2962:
[----:B------:R-:W-:Y:S01]  /*7de0*/  HFMA2.MMA R200, -RZ, RZ, 0, 0 ;  /* 0x00000000ffc87435 */ /* 0x000fe200000001ff */
[----:B------:R-:W-:Y:S01]  /*7df0*/  MOV R198, R193 ;  /* 0x000000c100c67202 */ /* 0x000fe20000000f00 */
[----:B------:R-:W-:Y:S01]  /*7e00*/  IMAD.MOV.U32 R199, RZ, RZ, 0x1 ;  /* 0x00000001ffc77424 */ /* 0x000fe200078e00ff */
[----:B------:R-:W-:Y:S01]  /*7e10*/  MOV R4, 0x7e40 ;  /* 0x00007e4000047802 */ /* 0x000fe20000000f00 */
[----:B------:R-:W-:-:S02]  /*7e20*/  IMAD.MOV.U32 R201, RZ, RZ, -0x1 ;  /* 0xffffffffffc97424 */ /* 0x000fc400078e00ff */
[----:B01----:R-:W-:Y:S05]  /*7e30*/  CALL.REL.NOINC `($__internal_122_$__cuda_sm70_shflsync_up) ;  /* 0x000009b000007944 */ /* 0x003fea0003c00000 */
[----:B0-----:R-:W-:Y:S01]  /*7e40*/  HFMA2.MMA R199, -RZ, RZ, 0, 5.9604644775390625e-08 ;  /* 0x00000001ffc77435 */ /* 0x001fe200000001ff */
[----:B-1----:R-:W-:Y:S01]  /*7e50*/  MOV R6, R198 ;  /* 0x000000c600067202 */ /* 0x002fe20000000f00 */
[----:B------:R-:W-:Y:S01]  /*7e60*/  IMAD.MOV.U32 R198, RZ, RZ, R197 ;  /* 0x000000ffffc67224 */ /* 0x000fe200078e00c5 */
[----:B------:R-:W-:Y:S01]  /*7e70*/  MOV R201, 0xffffffff ;  /* 0xffffffff00c97802 */ /* 0x000fe20000000f00 */
[----:B------:R-:W-:Y:S01]  /*7e80*/  IMAD.MOV.U32 R200, RZ, RZ, RZ ;  /* 0x000000ffffc87224 */ /* 0x000fe200078e00ff */
[----:B------:R-:W-:-:S02]  /*7e90*/  MOV R4, 0x7eb0 ;  /* 0x00007eb000047802 */ /* 0x000fc40000000f00 */
[----:B------:R-:W-:Y:S05]  /*7ea0*/  CALL.REL.NOINC `($__internal_122_$__cuda_sm70_shflsync_up) ;  /* 0x0000094000007944 */ /* 0x000fea0003c00000 */
[----:B------:R-:W-:Y:S01]  /*7eb0*/  HFMA2.MMA R7, -RZ, RZ, 0, 1.847743988037109375e-06 ;  /* 0x0000001fff077435 */ /* 0x000fe200000001ff */
[----:B------:R-:W-:Y:S01]  /*7ec0*/  IMAD.MOV.U32 R191, RZ, RZ, R6 ;  /* 0x000000ffffbf7224 */ /* 0x000fe200078e0006 */
[----:B------:R-:W-:Y:S01]  /*7ed0*/  MOV R203, R14 ;  /* 0x0000000e00cb7202 */ /* 0x000fe20000000f00 */
[----:B------:R-:W-:Y:S01]  /*7ee0*/  IMAD.MOV.U32 R206, RZ, RZ, RZ ;  /* 0x000000ffffce7224 */ /* 0x000fe200078e00ff */
[----:B------:R-:W-:Y:S01]  /*7ef0*/  MOV R4, 0x7f20 ;  /* 0x00007f2000047802 */ /* 0x000fe20000000f00 */
[----:B------:R-:W-:-:S02]  /*7f00*/  IMAD.MOV.U32 R208, RZ, RZ, -0x1 ;  /* 0xffffffffffd07424 */ /* 0x000fc400078e00ff */
[----:B01----:R-:W-:Y:S05]  /*7f10*/  CALL.REL.NOINC `($__internal_121_$__cuda_sm70_shflsync_idx_p) ;  /* 0x0000089000007944 */ /* 0x003fea0003c00000 */
[----:B0-----:R-:W-:Y:S01]  /*7f20*/  HFMA2.MMA R206, -RZ, RZ, 0, 0 ;  /* 0x00000000ffce7435 */ /* 0x001fe200000001ff */
[----:B-1----:R-:W-:Y:S01]  /*7f30*/  IMAD.MOV.U32 R14, RZ, RZ, R7 ;  /* 0x000000ffff0e7224 */ /* 0x002fe200078e0007 */
[----:B------:R-:W-:Y:S01]  /*7f40*/  MOV R203, R15 ;  /* 0x0000000f00cb7202 */ /* 0x000fe20000000f00 */
[----:B------:R-:W-:Y:S01]  /*7f50*/  IMAD.MOV.U32 R7, RZ, RZ, 0x1f ;  /* 0x0000001fff077424 */ /* 0x000fe200078e00ff */
[----:B------:R-:W-:-:S02]  /*7f60*/  MOV R208, 0xffffffff ;  /* 0xffffffff00d07802 */ /* 0x000fc40000000f00 */
[----:B------:R-:W-:Y:S02]  /*7f70*/  MOV R4, 0x7f90 ;  /* 0x00007f9000047802 */ /* 0x000fe40000000f00 */
[----:B------:R-:W-:Y:S05]  /*7f80*/  CALL.REL.NOINC `($__internal_121_$__cuda_sm70_shflsync_idx_p) ;  /* 0x0000082000007944 */ /* 0x000fea0003c00000 */
[----:B-1----:R-:W-:Y:S01]  /*7f90*/  IMAD.MOV.U32 R5, RZ, RZ, R7 ;  /* 0x000000ffff057224 */ /* 0x002fe200078e0007 */
[----:B0-----:R-:W-:Y:S05]  /*7fa0*/  BRA `(.L_x_3015) ;  /* 0xffffb8f000007947 */ /* 0x001fea000383ffff */
.L_x_2965:
[----:B------:R-:W-:Y:S01]  /*7fb0*/  HFMA2.MMA R188, -RZ, RZ, 0, 1.847743988037109375e-06 ;  /* 0x0000001fffbc7435 */ /* 0x000fe200000001ff */
[----:B------:R-:W-:Y:S01]  /*7fc0*/  MOV R182, R6 ;  /* 0x0000000600b67202 */ /* 0x000fe20000000f00 */
[----:B------:R-:W-:Y:S01]  /*7fd0*/  IMAD.MOV.U32 R189, RZ, RZ, 0x1 ;  /* 0x00000001ffbd7424 */ /* 0x000fe200078e00ff */
[----:B------:R-:W-:Y:S01]  /*7fe0*/  MOV R4, 0x8010 ;  /* 0x0000801000047802 */ /* 0x000fe20000000f00 */
[----:B------:R-:W-:Y:S02]  /*7ff0*/  IMAD.MOV.U32 R203, RZ, RZ, -0x1 ;  /* 0xffffffffffcb7424 */ /* 0x000fe400078e00ff */
[----:B------:R-:W-:Y:S05]  /*8000*/  CALL.REL.NOINC `($__internal_120_$__cuda_sm70_shflsync_down) ;  /* 0x0000076000007944 */ /* 0x000fea0003c00000 */
[----:B-1----:R-:W-:Y:S01]  /*8010*/  MOV R181, R182 ;  /* 0x000000b600b57202 */ /* 0x002fe20000000f00 */
[----:B0-----:R-:W-:Y:S05]  /*8020*/  BRA `(.L_x_3016) ;  /* 0xffffbe4000007947 */ /* 0x001fea000383ffff */
.L_x_2966:
[----:B------:R-:W-:Y:S01]  /*8030*/  HFMA2.MMA R189, -RZ, RZ, 0, 5.9604644775390625e-08 ;  /* 0x00000001ffbd7435 */ /* 0x000fe200000001ff */
[----:B------:R-:W-:Y:S01]  /*8040*/  IMAD.MOV.U32 R182, RZ, RZ, R7 ;  /* 0x000000ffffb67224 */ /* 0x000fe200078e0007 */
[----:B------:R-:W-:Y:S01]  /*8050*/  MOV R203, 0xffffffff ;  /* 0xffffffff00cb7802 */ /* 0x000fe20000000f00 */
[----:B------:R-:W-:Y:S01]  /*8060*/  IMAD.MOV.U32 R188, RZ, RZ, 0x1f ;  /* 0x0000001fffbc7424 */ /* 0x000fe200078e00ff */
[----:B------:R-:W-:-:S02]  /*8070*/  MOV R4, 0x8090 ;  /* 0x0000809000047802 */ /* 0x000fc40000000f00 */
[----:B01----:R-:W-:Y:S05]  /*8080*/  CALL.REL.NOINC `($__internal_120_$__cuda_sm70_shflsync_down) ;  /* 0x000006e000007944 */ /* 0x003fea0003c00000 */
        /* <DEDUP_REMOVED lines=9> */
[----:B------:R-:W-:Y:S05]  /*8120*/  CALL.REL.NOINC `($__internal_120_$__cuda_sm70_shflsync_down) ;  /* 0x0000064000007944 */ /* 0x000fea0003c00000 */
[----:B0-----:R-:W-:Y:S01]  /*8130*/  HFMA2.MMA R188, -RZ, RZ, 0, 1.847743988037109375e-06 ;  /* 0x0000001fffbc7435 */ /* 0x001fe200000001ff */
[----:B-1----:R-:W-:Y:S01]  /*8140*/  IMAD.MOV.U32 R6, RZ, RZ, R182 ;  /* 0x000000ffff067224 */ /* 0x002fe200078e00b6 */
[----:B------:R-:W-:Y:S01]  /*8150*/  MOV R182, R7 ;  /* 0x0000000700b67202 */ /* 0x000fe20000000f00 */
[----:B------:R-:W-:Y:S01]  /*8160*/  IMAD.MOV.U32 R189, RZ, RZ, 0x2 ;  /* 0x00000002ffbd7424 */ /* 0x000fe200078e00ff */
[----:B------:R-:W-:Y:S01]  /*8170*/  MOV R4, 0x81a0 ;  /* 0x000081a000047802 */ /* 0x000fe20000000f00 */
[----:B------:R-:W-:Y:S02]  /*8180*/  IMAD.MOV.U32 R203, RZ, RZ, -0x1 ;  /* 0xffffffffffcb7424 */ /* 0x000fe400078e00ff */
[----:B------:R-:W-:Y:S05]  /*8190*/  CALL.REL.NOINC `($__internal_120_$__cuda_sm70_shflsync_down) ;  /* 0x000005d000007944 */ /* 0x000fea0003c00000 */
[----:B-1----:R-:W-:Y:S01]  /*81a0*/  @!P3 FFMA.FTZ R7, R181, R182, R7 ;  /* 0x000000b6b507b223 */ /* 0x002fe20000010007 */
[----:B0-----:R-:W-:Y:S01]  /*81b0*/  MOV R189, 0x4 ;  /* 0x0000000400bd7802 */ /* 0x001fe20000000f00 */
[----:B------:R-:W-:Y:S01]  /*81c0*/  @!P3 FMUL.FTZ R181, R6, R181 ;  /* 0x000000b506b5b220 */ /* 0x000fe20000410000 */
[----:B------:R-:W-:Y:S01]  /*81d0*/  MOV R203, 0xffffffff ;  /* 0xffffffff00cb7802 */ /* 0x000fe20000000f00 */
[----:B------:R-:W-:Y:S01]  /*81e0*/  IMAD.MOV.U32 R188, RZ, RZ, 0x1f ;  /* 0x0000001fffbc7424 */ /* 0x000fe200078e00ff */
[----:B------:R-:W-:Y:S01]  /*81f0*/  MOV R4, 0x8220 ;  /* 0x0000822000047802 */ /* 0x000fe20000000f00 */
[----:B------:R-:W-:-:S02]  /*8200*/  IMAD.MOV.U32 R182, RZ, RZ, R181 ;  /* 0x000000ffffb67224 */ /* 0x000fc400078e00b5 */
[----:B------:R-:W-:Y:S05]  /*8210*/  CALL.REL.NOINC `($__internal_120_$__cuda_sm70_shflsync_down) ;  /* 0x0000055000007944 */ /* 0x000fea0003c00000 */
[----:B0-----:R-:W-:Y:S01]  /*8220*/  HFMA2.MMA R189, -RZ, RZ, 0, 2.384185791015625e-07 ;  /* 0x00000004ffbd7435 */ /* 0x001fe200000001ff */
[----:B-1----:R-:W-:Y:S01]  /*8230*/  MOV R6, R182 ;  /* 0x000000b600067202 */ /* 0x002fe20000000f00 */
[----:B------:R-:W-:Y:S01]  /*8240*/  IMAD.MOV.U32 R182, RZ, RZ, R7 ;  /* 0x000000ffffb67224 */ /* 0x000fe200078e0007 */
[----:B------:R-:W-:Y:S01]  /*8250*/  MOV R203, 0xffffffff ;  /* 0xffffffff00cb7802 */ /* 0x000fe20000000f00 */
[----:B------:R-:W-:Y:S01]  /*8260*/  IMAD.MOV.U32 R188, RZ, RZ, 0x1f ;  /* 0x0000001fffbc7424 */ /* 0x000fe200078e00ff */
[----:B------:R-:W-:-:S02]  /*8270*/  MOV R4, 0x8290 ;  /* 0x0000829000047802 */ /* 0x000fc40000000f00 */
[----:B------:R-:W-:Y:S05]  /*8280*/  CALL.REL.NOINC `($__internal_120_$__cuda_sm70_shflsync_down) ;  /* 0x000004e000007944 */ /* 0x000fea0003c00000 */
[----:B-1----:R-:W-:Y:S01]  /*8290*/  @!P2 FFMA.FTZ R7, R181, R182, R7 ;  /* 0x000000b6b507a223 */ /* 0x002fe20000010007 */
[----:B0-----:R-:W-:Y:S01]  /*82a0*/  HFMA2.MMA R188, -RZ, RZ, 0, 1.847743988037109375e-06 ;  /* 0x0000001fffbc7435 */ /* 0x001fe200000001ff */
[----:B------:R-:W-:Y:S01]  /*82b0*/  @!P2 FMUL.FTZ R181, R6, R181 ;  /* 0x000000b506b5a220 */ /* 0x000fe20000410000 */
[----:B------:R-:W-:Y:S01]  /*82c0*/  MOV R4, 0x8310 ;  /* 0x0000831000047802 */ /* 0x000fe20000000f00 */
[----:B------:R-:W-:-:S02]  /*82d0*/  IMAD.MOV.U32 R189, RZ, RZ, 0x8 ;  /* 0x00000008ffbd7424 */ /* 0x000fc400078e00ff */
[----:B------:R-:W-:Y:S01]  /*82e0*/  IMAD.MOV.U32 R203, RZ, RZ, -0x1 ;  /* 0xffffffffffcb7424 */ /* 0x000fe200078e00ff */
        /* <DEDUP_REMOVED lines=10> */
[----:B0-----:R-:W-:Y:S01]  /*8390*/  HFMA2.MMA R188, -RZ, RZ, 0, 1.847743988037109375e-06 ;  /* 0x0000001fffbc7435 */ /* 0x001fe200000001ff */
[----:B------:R-:W-:Y:S01]  /*83a0*/  @!P1 FMUL.FTZ R181, R6, R181 ;  /* 0x000000b506b59220 */ /* 0x000fe20000410000 */
[----:B------:R-:W-:Y:S01]  /*83b0*/  MOV R189, 0x10 ;  /* 0x0000001000bd7802 */ /* 0x000fe20000000f00 */
[----:B------:R-:W-:Y:S01]  /*83c0*/  IMAD.MOV.U32 R203, RZ, RZ, -0x1 ;  /* 0xffffffffffcb7424 */ /* 0x000fe200078e00ff */
[----:B------:R-:W-:Y:S01]  /*83d0*/  MOV R4, 0x8420 ;  /* 0x0000842000047802 */ /* 0x000fe20000000f00 */
[----:B------:R-:W-:Y:S01]  /*83e0*/  IMAD.MOV.U32 R185, RZ, RZ, R181 ;  /* 0x000000ffffb97224 */ /* 0x000fe200078e00b5 */
[----:B------:R-:W-:-:S03]  /*83f0*/  MOV R181, R7 ;  /* 0x0000000700b57202 */ /* 0x000fc60000000f00 */
[----:B------:R-:W-:Y:S02]  /*8400*/  IMAD.MOV.U32 R182, RZ, RZ, R185 ;  /* 0x000000ffffb67224 */ /* 0x000fe400078e00b9 */
[----:B------:R-:W-:Y:S05]  /*8410*/  CALL.REL.NOINC `($__internal_120_$__cuda_sm70_shflsync_down) ;  /* 0x0000035000007944 */ /* 0x000fea0003c00000 */
[----:B0-----:R-:W-:Y:S01]  /*8420*/  HFMA2.MMA R189, -RZ, RZ, 0, 9.5367431640625e-07 ;  /* 0x00000010ffbd7435 */ /* 0x001fe200000001ff */
[----:B-1----:R-:W-:Y:S01]  /*8430*/  MOV R6, R182 ;  /* 0x000000b600067202 */ /* 0x002fe20000000f00 */
[----:B------:R-:W-:Y:S01]  /*8440*/  IMAD.MOV.U32 R182, RZ, RZ, R181 ;  /* 0x000000ffffb67224 */ /* 0x000fe200078e00b5 */
[----:B------:R-:W-:Y:S01]  /*8450*/  MOV R203, 0xffffffff ;  /* 0xffffffff00cb7802 */ /* 0x000fe20000000f00 */
[----:B------:R-:W-:Y:S01]  /*8460*/  IMAD.MOV.U32 R188, RZ, RZ, 0x1f ;  /* 0x0000001fffbc7424 */ /* 0x000fe200078e00ff */
[----:B------:R-:W-:Y:S02]  /*8470*/  MOV R4, 0x8490 ;  /* 0x0000849000047802 */ /* 0x000fe40000000f00 */
[----:B------:R-:W-:Y:S05]  /*8480*/  CALL.REL.NOINC `($__internal_120_$__cuda_sm70_shflsync_down) ;  /* 0x000002e000007944 */ /* 0x000fea0003c00000 */
[----:B-1----:R-:W-:Y:S01]  /*8490*/  @!P0 FFMA.FTZ R181, R185, R182, R181 ;  /* 0x000000b6b9b58223 */ /* 0x002fe200000100b5 */
[----:B------:R-:W-:Y:S01]  /*84a0*/  HFMA2.MMA R7, -RZ, RZ, 0, 1.847743988037109375e-06 ;  /* 0x0000001fff077435 */ /* 0x000fe200000001ff */
[----:B------:R-:W-:Y:S01]  /*84b0*/  @!P0 FMUL.FTZ R185, R6, R185 ;  /* 0x000000b906b98220 */ /* 0x000fe20000410000 */
[----:B------:R-:W-:Y:S01]  /*84c0*/  MOV R4, 0x8510 ;  /* 0x0000851000047802 */ /* 0x000fe20000000f00 */
[----:B------:R-:W-:Y:S02]  /*84d0*/  IMAD.MOV.U32 R206, RZ, RZ, RZ ;  /* 0x000000ffffce7224 */ /* 0x000fe400078e00ff */
[----:B------:R-:W-:Y:S01]  /*84e0*/  IMAD.MOV.U32 R208, RZ, RZ, -0x1 ;  /* 0xffffffffffd07424 */ /* 0x000fe200078e00ff */
[----:B0-----:R-:W-:-:S02]  /*84f0*/  MOV R203, R185 ;  /* 0x000000b900cb7202 */ /* 0x001fc40000000f00 */
[----:B------:R-:W-:Y:S05]  /*8500*/  CALL.REL.NOINC `($__internal_121_$__cuda_sm70_shflsync_idx_p) ;  /* 0x000002a000007944 */ /* 0x000fea0003c00000 */
[----:B-1----:R-:W-:Y:S01]  /*8510*/  IMAD.MOV.U32 R6, RZ, RZ, R7 ;  /* 0x000000ffff067224 */ /* 0x002fe200078e0007 */
[----:B------:R-:W-:Y:S01]  /*8520*/  HFMA2.MMA R7, -RZ, RZ, 0, 1.847743988037109375e-06 ;  /* 0x0000001fff077435 */ /* 0x000fe200000001ff */
[----:B0-----:R-:W-:Y:S01]  /*8530*/  MOV R203, R181 ;  /* 0x000000b500cb7202 */ /* 0x001fe20000000f00 */
[----:B------:R-:W-:Y:S01]  /*8540*/  IMAD.MOV.U32 R206, RZ, RZ, RZ ;  /* 0x000000ffffce7224 */ /* 0x000fe200078e00ff */
[----:B------:R-:W-:Y:S01]  /*8550*/  MOV R4, 0x8580 ;  /* 0x0000858000047802 */ /* 0x000fe20000000f00 */
[----:B------:R-:W-:-:S02]  /*8560*/  IMAD.MOV.U32 R208, RZ, RZ, -0x1 ;  /* 0xffffffffffd07424 */ /* 0x000fc400078e00ff */
[----:B------:R-:W-:Y:S05]  /*8570*/  CALL.REL.NOINC `($__internal_121_$__cuda_sm70_shflsync_idx_p) ;  /* 0x0000023000007944 */ /* 0x000fea0003c00000 */
[----:B------:R-:W-:Y:S01]  /*8580*/  HFMA2.MMA R188, -RZ, RZ, 0, 1.847743988037109375e-06 ;  /* 0x0000001fffbc7435 */ /* 0x000fe200000001ff */
[----:B------:R-:W-:Y:S01]  /*8590*/  MOV R178, R6 ;  /* 0x0000000600b27202 */ /* 0x000fe20000000f00 */
[----:B-1----:R-:W-:Y:S01]  /*85a0*/  IMAD.MOV.U32 R180, RZ, RZ, R7 ;  /* 0x000000ffffb47224 */ /* 0x002fe200078e0007 */
[----:B------:R-:W-:Y:S01]  /*85b0*/  MOV R182, R185 ;  /* 0x000000b900b67202 */ /* 0x000fe20000000f00 */
[----:B------:R-:W-:Y:S01]  /*85c0*/  IMAD.MOV.U32 R189, RZ, RZ, 0x1 ;  /* 0x00000001ffbd7424 */ /* 0x000fe200078e00ff */
[----:B------:R-:W-:Y:S01]  /*85d0*/  MOV R4, 0x8600 ;  /* 0x0000860000047802 */ /* 0x000fe20000000f00 */
[----:B0-----:R-:W-:-:S02]  /*85e0*/  IMAD.MOV.U32 R203, RZ, RZ, -0x1 ;  /* 0xffffffffffcb7424 */ /* 0x001fc400078e00ff */
[----:B------:R-:W-:Y:S05]  /*85f0*/  CALL.REL.NOINC `($__internal_120_$__cuda_sm70_shflsync_down) ;  /* 0x0000017000007944 */ /* 0x000fea0003c00000 */
[----:B0-----:R-:W-:Y:S01]  /*8600*/  HFMA2.MMA R189, -RZ, RZ, 0, 5.9604644775390625e-08 ;  /* 0x00000001ffbd7435 */ /* 0x001fe200000001ff */
[----:B-1----:R-:W-:Y:S01]  /*8610*/  MOV R6, R182 ;  /* 0x000000b600067202 */ /* 0x002fe20000000f00 */
[----:B------:R-:W-:Y:S01]  /*8620*/  IMAD.MOV.U32 R182, RZ, RZ, R181 ;  /* 0x000000ffffb67224 */ /* 0x000fe200078e00b5 */
[----:B------:R-:W-:Y:S01]  /*8630*/  MOV R203, 0xffffffff ;  /* 0xffffffff00cb7802 */ /* 0x000fe20000000f00 */
[----:B------:R-:W-:Y:S01]  /*8640*/  IMAD.MOV.U32 R188, RZ, RZ, 0x1f ;  /* 0x0000001fffbc7424 */ /* 0x000fe200078e00ff */
[----:B------:R-:W-:-:S02]  /*8650*/  MOV R4, 0x8670 ;  /* 0x0000867000047802 */ /* 0x000fc40000000f00 */
[----:B------:R-:W-:Y:S05]  /*8660*/  CALL.REL.NOINC `($__internal_120_$__cuda_sm70_shflsync_down) ;  /* 0x0000010000007944 */ /* 0x000fea0003c00000 */
[----:B------:R-:W-:Y:S01]  /*8670*/  HFMA2.MMA R7, -RZ, RZ, 0, 1.847743988037109375e-06 ;  /* 0x0000001fff077435 */ /* 0x000fe200000001ff */
[----:B------:R-:W-:Y:S01]  /*8680*/  IMAD.MOV.U32 R181, RZ, RZ, R6 ;  /* 0x000000ffffb57224 */ /* 0x000fe200078e0006 */
[----:B0-----:R-:W-:Y:S01]  /*8690*/  MOV R203, R14 ;  /* 0x0000000e00cb7202 */ /* 0x001fe20000000f00 */
[----:B------:R-:W-:Y:S01]  /*86a0*/  IMAD.MOV.U32 R206, RZ, RZ, RZ ;  /* 0x000000ffffce7224 */ /* 0x000fe200078e00ff */
[----:B------:R-:W-:Y:S01]  /*86b0*/  MOV R4, 0x86e0 ;  /* 0x000086e000047802 */ /* 0x000fe20000000f00 */
[----:B------:R-:W-:-:S02]  /*86c0*/  IMAD.MOV.U32 R208, RZ, RZ, -0x1 ;  /* 0xffffffffffd07424 */ /* 0x000fc400078e00ff */
[----:B-1----:R-:W-:Y:S05]  /*86d0*/  CALL.REL.NOINC `($__internal_121_$__cuda_sm70_shflsync_idx_p) ;  /* 0x000000d000007944 */ /* 0x002fea0003c00000 */
[----:B0-----:R-:W-:Y:S01]  /*86e0*/  HFMA2.MMA R206, -RZ, RZ, 0, 0 ;  /* 0x00000000ffce7435 */ /* 0x001fe200000001ff */
[----:B-1----:R-:W-:Y:S01]  /*86f0*/  MOV R185, R7 ;  /* 0x0000000700b97202 */ /* 0x002fe20000000f00 */
[----:B------:R-:W-:Y:S01]  /*8700*/  IMAD.MOV.U32 R203, RZ, RZ, R15 ;  /* 0x000000ffffcb7224 */ /* 0x000fe200078e000f */
[----:B------:R-:W-:Y:S01]  /*8710*/  MOV R208, 0xffffffff ;  /* 0xffffffff00d07802 */ /* 0x000fe20000000f00 */
[----:B------:R-:W-:Y:S01]  /*8720*/  IMAD.MOV.U32 R7, RZ, RZ, 0x1f ;  /* 0x0000001fff077424 */ /* 0x000fe200078e00ff */
[----:B------:R-:W-:-:S02]  /*8730*/  MOV R4, 0x8750 ;  /* 0x0000875000047802 */ /* 0x000fc40000000f00 */
[----:B------:R-:W-:Y:S05]  /*8740*/  CALL.REL.NOINC `($__internal_121_$__cuda_sm70_shflsync_idx_p) ;  /* 0x0000006000007944 */ /* 0x000fea0003c00000 */
[----:B-1----:R-:W-:Y:S01]  /*8750*/  IMAD.MOV.U32 R188, RZ, RZ, R7 ;  /* 0x000000ffffbc7224 */ /* 0x002fe200078e0007 */
[----:B0-----:R-:W-:Y:S05]  /*8760*/  BRA `(.L_x_3017) ;  /* 0xffffb8a000007947 */ /* 0x001fea000383ffff */
        .weak           $__internal_120_$__cuda_sm70_shflsync_down
        .type           $__internal_120_$__cuda_sm70_shflsync_down,@function
        .size           $__internal_120_$__cuda_sm70_shflsync_down,($__internal_121_$__cuda_sm70_shflsync_idx_p - $__internal_120_$__cuda_sm70_shflsync_down)
$__internal_120_$__cuda_sm70_shflsync_down:
[----:B------:R-:W-:Y:S01]  /*8770*/  HFMA2.MMA R5, -RZ, RZ, 0, 0 ;  /* 0x00000000ff057435 */ /* 0x000fe200000001ff */
[----:B------:R-:W-:Y:S04]  /*8780*/  WARPSYNC R203 ;  /* 0x000000cb00007348 */ /* 0x000fe80003800000 */
[----:B------:R0:W1:Y:S01]  /*8790*/  SHFL.DOWN PT, R182, R182, R189, R188 ;  /* 0x080000bdb6b67389 */ /* 0x00006200000e00bc */
[----:B------:R-:W-:Y:S05]  /*87a0*/  RET.REL.NODEC R4 `(_Z25selective_scan_bwd_kernelI32Selective_Scan_bwd_kernel_traitsILi64ELi16ELb0ELb1ELb0ELb0ELb0EN3c108BFloat16EfEEv12SSMParamsBwd) ;  /* 0xffff785004007950 */ /* 0x000fea0003c3ffff */
        .weak           $__internal_121_$__cuda_sm70_shflsync_idx_p
        .type           $__internal_121_$__cuda_sm70_shflsync_idx_p,@function
        .size           $__internal_121_$__cuda_sm70_shflsync_idx_p,($__internal_122_$__cuda_sm70_shflsync_up - $__internal_121_$__cuda_sm70_shflsync_idx_p)
$__internal_121_$__cuda_sm70_shflsync_idx_p:
[----:B------:R-:W-:Y:S01]  /*87b0*/  IMAD.MOV.U32 R5, RZ, RZ, 0x0 ;  /* 0x00000000ff057424 */ /* 0x000fe200078e00ff */
[----:B------:R-:W-:Y:S04]  /*87c0*/  WARPSYNC R208 ;  /* 0x000000d000007348 */ /* 0x000fe80003800000 */
[----:B------:R0:W1:Y:S01]  /*87d0*/  SHFL.IDX PT, R7, R203, R206, R7 ;  /* 0x000000cecb077389 */ /* 0x00006200000e0007 */
[----:B------:R-:W-:Y:S05]  /*87e0*/  RET.REL.NODEC R4 `(_Z25selective_scan_bwd_kernelI32Selective_Scan_bwd_kernel_traitsILi64ELi16ELb0ELb1ELb0ELb0ELb0EN3c108BFloat16EfEEv12SSMParamsBwd) ;  /* 0xffff781004007950 */ /* 0x000fea0003c3ffff */
        .weak           $__internal_122_$__cuda_sm70_shflsync_up
        .type           $__internal_122_$__cuda_sm70_shflsync_up,@function
        .size           $__internal_122_$__cuda_sm70_shflsync_up,(.L_x_8934 - $__internal_122_$__cuda_sm70_shflsync_up)
$__internal_122_$__cuda_sm70_shflsync_up:
[----:B------:R-:W-:Y:S01]  /*87f0*/  MOV R5, 0x0 ;  /* 0x0000000000057802 */ /* 0x000fe20000000f00 */
[----:B------:R-:W-:Y:S04]  /*8800*/  WARPSYNC R201 ;  /* 0x000000c900007348 */ /* 0x000fe80003800000 */
[----:B------:R0:W1:Y:S01]  /*8810*/  SHFL.UP PT, R198, R198, R199, R200 ;  /* 0x040000c7c6c67389 */ /* 0x00006200000e00c8 */
[----:B------:R-:W-:Y:S05]  /*8820*/  RET.REL.NODEC R4 `(_Z25selective_scan_bwd_kernelI32Selective_Scan_bwd_kernel_traitsILi64ELi16ELb0ELb1ELb0ELb0ELb0EN3c108BFloat16EfEEv12SSMParamsBwd) ;  /* 0xffff77d004007950 */ /* 0x000fea0003c3ffff */
.L_x_3018:
        /* <DEDUP_REMOVED lines=13> */
.L_x_8934:


//--------------------- .text._Z25selective_scan_bwd_kernelI32Selective_Scan_bwd_kernel_traitsILi64ELi16ELb0ELb1ELb0ELb0ELb1EN3c108BFloat16EfEEv12SSMParamsBwd --------------------------
	.section	.text._Z25selective_scan_bwd_kernelI32Selective_Scan_bwd_kernel_traitsILi64ELi16ELb0ELb1ELb0ELb0ELb1EN3c108BFloat16EfEEv12SSMParamsBwd,"ax",@progbits
	.sectioninfo	@"SHI_REGISTERS=252"
	.align	128
        .global         _Z25selective_scan_bwd_kernelI32Selective_Scan_bwd_kernel_traitsILi64ELi16ELb0ELb1ELb0ELb0ELb1EN3c108BFloat16EfEEv12SSMParamsBwd
        .type           _Z25selective_scan_bwd_kernelI32Selective_Scan_bwd_kernel_traitsILi64ELi16ELb0ELb1ELb0ELb0ELb1EN3c108BFloat16EfEEv12SSMParamsBwd,@function
        .size           _Z25selective_scan_bwd_kernelI32Selective_Scan_bwd_kernel_traitsILi64ELi16ELb0ELb1ELb0ELb0ELb1EN3c108BFloat16EfEEv12SSMParamsBwd,(.L_x_8937 - _Z25selective_scan_bwd_kernelI32Selective_Scan_bwd_kernel_traitsILi64ELi16ELb0ELb1ELb0ELb0ELb1EN3c108BFloat16EfEEv12SSMParamsBwd)
        .other          _Z25selective_scan_bwd_kernelI32Selective_Scan_bwd_kernel_traitsILi64ELi16ELb0ELb1ELb0ELb0ELb1EN3c108BFloat16EfEEv12SSMParamsBwd,@"STO_CUDA_ENTRY STV_DEFAULT"
_Z25selective_scan_bwd_kernelI32Selective_Scan_bwd_kernel_traitsILi64ELi16ELb0ELb1ELb0ELb0ELb1EN3c108BFloat16EfEEv12SSMParamsBwd:
.text._Z25selective_scan_bwd_kernelI32Selective_Scan_bwd_kernel_traitsILi64ELi16ELb0ELb1ELb0ELb0ELb1EN3c108BFloat16EfEEv12SSMParamsBwd:
        /* <DEDUP_REMOVED lines=127> */
.L_x_3078:
        /* <DEDUP_REMOVED lines=810> */
.L_x_3021:
[----:B------:R-:W-:Y:S05]  /*3a90*/  BSYNC B0 ;  /* 0x0000000000007941 */ /* 0x000fea0003800000 */
.L_x_3020:
        /* <DEDUP_REMOVED lines=191> */
.L_x_3024:
[----:B------:R-:W-:Y:S05]  /*4690*/  BSYNC B0 ;  /* 0x0000000000007941 */ /* 0x000fea0003800000 */
.L_x_3023:
        /* <DEDUP_REMOVED lines=25> */
.L_x_3022:
        /* <DEDUP_REMOVED lines=69> */
.L_x_3073:
[----:B------:R-:W-:Y:S02]  /*4c80*/  SHF.R.S32.HI R136, RZ, 0x1f, R25 ;  /* 0x0000001fff887819 */ /* 0x000fe40000011419 */
[----:B------:R-:W-:Y:S02]  /*4c90*/  IADD3 R169, -R2, c[0x0][0x168], RZ ;  /* 0x00005a0002a97a10 */ /* 0x000fe40007ffe1ff */
[C---:B------:R-:W-:Y:S02]  /*4ca0*/  LOP3.LUT R4, R8.reuse, 0x20, RZ, 0xfc, !PT ;  /* 0x0000002008047812 */ /* 0x040fe400078efcff */
[----:B------:R-:W-:Y:S02]  /*4cb0*/  LOP3.LUT R6, R8, 0x40, RZ, 0xfc, !PT ;  /* 0x0000004008067812 */ /* 0x000fe400078efcff */
[-C--:B------:R-:W-:Y:S01]  /*4cc0*/  ISETP.GE.AND P2, PT, R4, R169.reuse, PT ;  /* 0x000000a90400720c */ /* 0x080fe20003f46270 */
[----:B------:R-:W-:Y:S01]  /*4cd0*/  IMAD R4, R136, c[0x0][0x1a0], RZ ;  /* 0x0000680088047a24 */ /* 0x000fe200078e02ff */
[----:B------:R-:W-:Y:S01]  /*4ce0*/  ISETP.GE.AND P3, PT, R6, R169, PT ;  /* 0x000000a90600720c */ /* 0x000fe20003f66270 */
[----:B------:R-:W-:Y:S01]  /*4cf0*/  IMAD.WIDE.U32 R6, R25, c[0x0][0x1a0], R8 ;  /* 0x0000680019067a25 */ /* 0x000fe200078e0008 */
[----:B------:R-:W-:-:S02]  /*4d00*/  LOP3.LUT R18, R8, 0x60, RZ, 0xfc, !PT ;  /* 0x0000006008127812 */ /* 0x000fc400078efcff */
[C---:B------:R-:W-:Y:S01]  /*4d10*/  ISETP.GE.AND P1, PT, R8.reuse, R169, PT ;  /* 0x000000a90800720c */ /* 0x040fe20003f26270 */
[----:B------:R-:W-:Y:S01]  /*4d20*/  IMAD R5, R25, c[0x0][0x1a4], R4 ;  /* 0x0000690019057a24 */ /* 0x000fe200078e0204 */
[----:B------:R-:W-:Y:S02]  /*4d30*/  LOP3.LUT R20, R8, 0x80, RZ, 0xfc, !PT ;  /* 0x0000008008147812 */ /* 0x000fe400078efcff */
[----:B------:R-:W-:Y:S01]  /*4d40*/  LEA R4, P0, R6, R129, 0x1 ;  /* 0x0000008106047211 */ /* 0x000fe200078008ff */
[----:B------:R-:W-:Y:S01]  /*4d50*/  IMAD.IADD R5, R7, 0x1, R5 ;  /* 0x0000000107057824 */ /* 0x000fe200078e0205 */
[-C--:B------:R-:W-:Y:S02]  /*4d60*/  ISETP.GE.AND P4, PT, R18, R169.reuse, PT ;  /* 0x000000a91200720c */ /* 0x080fe40003f86270 */
[----:B------:R-:W-:Y:S02]  /*4d70*/  LOP3.LUT R138, R8, 0xa0, RZ, 0xfc, !PT ;  /* 0x000000a0088a7812 */ /* 0x000fe400078efcff */
[----:B------:R-:W-:-:S02]  /*4d80*/  ISETP.GE.AND P5, PT, R20, R169, PT ;  /* 0x000000a91400720c */ /* 0x000fc40003fa6270 */
[----:B------:R-:W-:Y:S02]  /*4d90*/  PRMT R20, RZ, 0x7610, R20 ;  /* 0x00007610ff147816 */ /* 0x000fe40000000014 */
[----:B------:R-:W-:Y:S02]  /*4da0*/  LEA.HI.X R5, R6, R127, R5, 0x1, P0 ;  /* 0x0000007f06057211 */ /* 0x000fe400000f0c05 */
[----:B------:R-:W-:Y:S02]  /*4db0*/  PRMT R21, RZ, 0x7610, R21 ;  /* 0x00007610ff157816 */ /* 0x000fe40000000015 */
[----:B------:R-:W-:Y:S01]  /*4dc0*/  ISETP.GE.AND P0, PT, R138, R169, PT ;  /* 0x000000a98a00720c */ /* 0x000fe20003f06270 */
[----:B------:R0:W2:Y:S01]  /*4dd0*/  @!P2 LDG.E.U16 R20, [R4.64+0x40] ;  /* 0x000040040414a981 */ /* 0x0000a2000c1e1500 */
[C---:B------:R-:W-:Y:S02]  /*4de0*/  LOP3.LUT R18, R8.reuse, 0xe0, RZ, 0xfc, !PT ;  /* 0x000000e008127812 */ /* 0x040fe400078efcff */
[----:B------:R-:W-:Y:S01]  /*4df0*/  LOP3.LUT R6, R8, 0xc0, RZ, 0xfc, !PT ;  /* 0x000000c008067812 */ /* 0x000fe200078efcff */
[----:B------:R0:W3:Y:S01]  /*4e00*/  @!P1 LDG.E.U16 R21, [R4.64] ;  /* 0x0000000404159981 */ /* 0x0000e2000c1e1500 */
        /* <DEDUP_REMOVED lines=17> */
[-C--:B------:R-:W-:Y:S01]  /*4f20*/  ISETP.GE.AND P0, PT, R18, R169.reuse, PT ;  /* 0x000000a91200720c */ /* 0x080fe20003f06270 */
[----:B------:R-:W-:Y:S01]  /*4f30*/  IMAD R18, R134, c[0x0][0x180], RZ ;  /* 0x0000600086127a24 */ /* 0x000fe200078e02ff */
[-C--:B------:R-:W-:Y:S02]  /*4f40*/  ISETP.GE.AND P5, PT, R6, R169.reuse, PT ;  /* 0x000000a90600720c */ /* 0x080fe40003fa6270 */
[----:B------:R-:W-:Y:S01]  /*4f50*/  LOP3.LUT R6, R8, 0x180, RZ, 0xfc, !PT ;  /* 0x0000018008067812 */ /* 0x000fe200078efcff */
[----:B------:R0:W4:Y:S01]  /*4f60*/  @!P1 LDG.E.U16 R159, [R4.64+0x180] ;  /* 0x00018004049f9981 */ /* 0x000122000c1e1500 */
[----:B------:R-:W-:Y:S01]  /*4f70*/  PRMT R167, RZ, 0x7610, R167 ;  /* 0x00007610ffa77816 */ /* 0x000fe200000000a7 */
[C---:B------:R-:W-:Y:S01]  /*4f80*/  IMAD R19, R153.reuse, c[0x0][0x184], R18 ;  /* 0x0000610099137a24 */ /* 0x040fe200078e0212 */
[----:B------:R-:W-:Y:S01]  /*4f90*/  ISETP.GE.AND P1, PT, R6, R169, PT ;  /* 0x000000a90600720c */ /* 0x000fe20003f26270 */
[----:B------:R-:W-:Y:S01]  /*4fa0*/  IMAD.WIDE.U32 R6, R153, c[0x0][0x180], RZ ;  /* 0x0000600099067a25 */ /* 0x000fe200078e00ff */
[----:B------:R-:W-:-:S02]  /*4fb0*/  LOP3.LUT R18, R8, 0x1c0, RZ, 0xfc, !PT ;  /* 0x000001c008127812 */ /* 0x000fc400078efcff */
[----:B------:R0:W4:Y:S01]  /*4fc0*/  @!P3 LDG.E.U16 R167, [R4.64+0x200] ;  /* 0x0002000404a7b981 */ /* 0x000122000c1e1500 */
[----:B------:R-:W-:Y:S01]  /*4fd0*/  IMAD.IADD R7, R7, 0x1, R19 ;  /* 0x0000000107077824 */ /* 0x000fe200078e0213 */
        /* <DEDUP_REMOVED lines=8> */
[----:B------:R-:W-:Y:S02]  /*5060*/  LEA R18, P0, R6, c[0x0][0x220], 0x2 ;  /* 0x0000880006127a11 */ /* 0x000fe400078010ff */
[----:B------:R-:W-:Y:S01]  /*5070*/  IADD3 R7, R7, R19, RZ ;  /* 0x0000001307077210 */ /* 0x000fe20007ffe0ff */
[----:B------:R0:W4:Y:S01]  /*5080*/  @!P2 LDG.E.U16 R144, [R4.64+0x1c0] ;  /* 0x0001c0040490a981 */ /* 0x000122000c1e1500 */
[----:B------:R-:W-:Y:S02]  /*5090*/  PRMT R146, RZ, 0x7610, R146 ;  /* 0x00007610ff927816 */ /* 0x000fe40000000092 */
[----:B------:R-:W-:Y:S02]  /*50a0*/  ISETP.GE.AND P2, PT, R138, R169, PT ;  /* 0x000000a98a00720c */ /* 0x000fe40003f46270 */
[----:B------:R-:W-:-:S02]  /*50b0*/  LOP3.LUT R138, R8, 0x1e0, RZ, 0xfc, !PT ;  /* 0x000001e0088a7812 */ /* 0x000fc400078efcff */
        /* <DEDUP_REMOVED lines=9> */
[----:B------:R-:W-:-:S03]  /*5150*/  PRMT R152, RZ, 0x7610, R152 ;  /* 0x00007610ff987816 */ /* 0x000fc60000000098 */
        /* <DEDUP_REMOVED lines=11> */
[----:B0-----:R-:W-:-:S04]  /*5210*/  IMAD.WIDE.U32 R4, R25, c[0x0][0x1c0], R6 ;  /* 0x0000700019047a25 */ /* 0x001fc800078e0006 */
[----:B------:R-:W-:Y:S01]  /*5220*/  IMAD.IADD R5, R5, 0x1, R175 ;  /* 0x0000000105057824 */ /* 0x000fe200078e02af */
[----:B------:R-:W-:-:S04]  /*5230*/  LEA R6, P0, R4, c[0x0][0x230], 0x2 ;  /* 0x00008c0004067a11 */ /* 0x000fc800078010ff */
[----:B------:R-:W-:Y:S02]  /*5240*/  LEA.HI.X R7, R4, c[0x0][0x234], R5, 0x2, P0 ;  /* 0x00008d0004077a11 */ /* 0x000fe400000f1405 */
[----:B------:R-:W-:Y:S02]  /*5250*/  LEA R4, R22, R25, 0x8 ;  /* 0x0000001916047211 */ /* 0x000fe400078e40ff */
[----:B------:R-:W-:Y:S02]  /*5260*/  @P1 IADD3 R4, R141, 0x200, RZ ;  /* 0x000002008d041810 */ /* 0x000fe40007ffe0ff */
[----:B------:R-:W-:-:S04]  /*5270*/  ISETP.GE.AND P0, PT, R162, 0x2, PT ;  /* 0x00000002a200780c */ /* 0x000fc80003f06270 */
[----:B------:R-:W-:Y:S01]  /*5280*/  ISETP.NE.OR P0, PT, R163, RZ, !P0 ;  /* 0x000000ffa300720c */ /* 0x000fe20004705670 */
[----:B-1----:R-:W-:-:S12]  /*5290*/  IMAD.MOV.U32 R19, RZ, RZ, RZ ;  /* 0x000000ffff137224 */ /* 0x002fd800078e00ff */
[----:B------:R-:W-:-:S05]  /*52a0*/  @!P0 IADD3 R18, R162, -0x2, RZ ;  /* 0xfffffffea2128810 */ /* 0x000fca0007ffe0ff */
[----:B------:R-:W-:Y:S02]  /*52b0*/  @!P0 IMAD R5, R18, c[0x0][0x16c], R25 ;  /* 0x00005b0012058a24 */ /* 0x000fe400078e0219 */
[----:B------:R-:W-:Y:S01]  /*52c0*/  IMAD.MOV.U32 R18, RZ, RZ, 0x3f800000 ;  /* 0x3f800000ff127424 */ /* 0x000fe200078e00ff */
        /* <DEDUP_REMOVED lines=27> */
[----:B---3--:R0:W-:Y:S04]  /*5480*/  STS.U16 [R124], R21 ;  /* 0x000000157c007388 */ /* 0x0081e80000000400 */
[----:B--2---:R-:W-:Y:S04]  /*5490*/  STS.U16 [R123+0x40], R20 ;  /* 0x000040147b007388 */ /* 0x004fe80000000400 */
[----:B----4-:R-:W-:Y:S04]  /*54a0*/  STS.U16 [R122+0x80], R155 ;  /* 0x0000809b7a007388 */ /* 0x010fe80000000400 */
[----:B------:R-:W-:Y:S04]  /*54b0*/  STS.U16 [R121+0xc0], R140 ;  /* 0x0000c08c79007388 */ /* 0x000fe80000000400 */
[----:B------:R-:W-:Y:S04]  /*54c0*/  STS.U16 [R120+0x100], R157 ;  /* 0x0001009d78007388 */ /* 0x000fe80000000400 */
[----:B------:R-:W-:Y:S04]  /*54d0*/  STS.U16 [R119+0x140], R142 ;  /* 0x0001408e77007388 */ /* 0x000fe80000000400 */
[----:B------:R-:W-:Y:S04]  /*54e0*/  STS.U16 [R118+0x180], R159 ;  /* 0x0001809f76007388 */ /* 0x000fe80000000400 */
[----:B------:R-:W-:Y:S04]  /*54f0*/  STS.U16 [R117+0x1c0], R144 ;  /* 0x0001c09075007388 */ /* 0x000fe80000000400 */
[----:B------:R-:W-:Y:S01]  /*5500*/  STS.U16 [R116+0x200], R167 ;  /* 0x000200a774007388 */ /* 0x000fe20000000400 */
[----:B0-----:R-:W-:-:S04]  /*5510*/  FMUL.FTZ R21, R138, 1.4426950216293334961 ;  /* 0x3fb8aa3b8a157820 */ /* 0x001fc80000410000 */
[----:B------:R-:W-:Y:S01]  /*5520*/  FMUL.FTZ R190, R88, R21 ;  /* 0x0000001558be7220 */ /* 0x000fe20000410000 */
[----:B------:R-:W-:Y:S04]  /*5530*/  STS.U16 [R115+0x240], R146 ;  /* 0x0002409273007388 */ /* 0x000fe80000000400 */
[----:B------:R-:W-:Y:S01]  /*5540*/  STS.U16 [R114+0x280], R169 ;  /* 0x000280a972007388 */ /* 0x000fe20000000400 */
[----:B------:R-:W0:Y:S03]  /*5550*/  MUFU.EX2 R190, R190 ;  /* 0x000000be00be7308 */ /* 0x000e260000000800 */
[----:B------:R-:W-:Y:S04]  /*5560*/  STS.U16 [R113+0x2c0], R148 ;  /* 0x0002c09471007388 */ /* 0x000fe80000000400 */
[----:B------:R-:W-:Y:S04]  /*5570*/  STS.U16 [R112+0x300], R171 ;  /* 0x000300ab70007388 */ /* 0x000fe80000000400 */
[----:B------:R-:W-:Y:S04]  /*5580*/  STS.U16 [R111+0x340], R150 ;  /* 0x000340966f007388 */ /* 0x000fe80000000400 */
[----:B------:R1:W-:Y:S04]  /*5590*/  STS.U16 [R110+0x380], R173 ;  /* 0x000380ad6e007388 */ /* 0x0003e80000000400 */
[----:B------:R-:W-:Y:S01]  /*55a0*/  STS.U16 [R109+0x3c0], R152 ;  /* 0x0003c0986d007388 */ /* 0x000fe20000000400 */
[----:B------:R-:W-:-:S06]  /*55b0*/  NOP ;  /* 0x0000000000007918 */ /* 0x000fcc0000000000 */
[----:B------:R-:W2:Y:S04]  /*55c0*/  LDS.U16 R142, [R106] ;  /* 0x000000006a8e7984 */ /* 0x000ea80000000400 */
[----:B------:R-:W3:Y:S01]  /*55d0*/  LDS.U16 R140, [R106+0x2] ;  /* 0x000002006a8c7984 */ /* 0x000ee20000000400 */
[----:B-1----:R-:W-:-:S03]  /*55e0*/  SHF.L.U32 R173, R4, 0x2, RZ ;  /* 0x0000000204ad7819 */ /* 0x002fc600000006ff */
[----:B------:R-:W1:Y:S04]  /*55f0*/  LDS.U16 R168, [R106+0x4] ;  /* 0x000004006aa87984 */ /* 0x000e680000000400 */
[----:B------:R-:W4:Y:S04]  /*5600*/  LDS.U16 R167, [R106+0x6] ;  /* 0x000006006aa77984 */ /* 0x000f280000000400 */
        /* <DEDUP_REMOVED lines=11> */
[----:B------:R-:W4:Y:S04]  /*56c0*/  LDS.U16 R144, [R106+0x1e] ;  /* 0x00001e006a907984 */ /* 0x000f280000000400 */
[----:B------:R2:W5:Y:S04]  /*56d0*/  LDG.E R7, [R6.64] ;  /* 0x0000000406077981 */ /* 0x000568000c1e1900 */
[----:B0-----:R0:W-:Y:S01]  /*56e0*/  STS [R173+0x1d10], R190 ;  /* 0x001d10bead007388 */ /* 0x0011e20000000800 */
[----:B------:R-:W-:-:S02]  /*56f0*/  FMUL.FTZ R169, R87, R21 ;  /* 0x0000001557a97220 */ /* 0x000fc40000410000 */
[----:B------:R-:W-:Y:S01]  /*5700*/  @!P0 IMAD.WIDE R4, R5, 0x8, R14 ;  /* 0x0000000805048825 */ /* 0x000fe200078e020e */
[----:B------:R-:W-:Y:S03]  /*5710*/  BAR.SYNC.DEFER_BLOCKING 0x0 ;  /* 0x0000000000007b1d */ /* 0x000fe60000010000 */
[----:B------:R-:W-:-:S03]  /*5720*/  FMUL.FTZ R171, R86, R21 ;  /* 0x0000001556ab7220 */ /* 0x000fc60000410000 */
[----:B------:R-:W0:Y:S01]  /*5730*/  MUFU.EX2 R169, R169 ;  /* 0x000000a900a97308 */ /* 0x000e220000000800 */
[-C--:B------:R-:W-:Y:S01]  /*5740*/  FMUL.FTZ R177, R85, R21.reuse ;  /* 0x0000001555b17220 */ /* 0x080fe20000410000 */
[----:B--2---:R-:W-:Y:S01]  /*5750*/  PRMT R142, RZ, 0x5410, R142 ;  /* 0x00005410ff8e7816 */ /* 0x004fe2000000008e */
[----:B------:R-:W-:Y:S01]  /*5760*/  FMUL.FTZ R176, R84, R21 ;  /* 0x0000001554b07220 */ /* 0x000fe20000410000 */
[----:B---3--:R-:W-:-:S04]  /*5770*/  PRMT R140, RZ, 0x5410, R140 ;  /* 0x00005410ff8c7816 */ /* 0x008fc8000000008c */
[----:B------:R-:W2:Y:S01]  /*5780*/  MUFU.EX2 R171, R171 ;  /* 0x000000ab00ab7308 */ /* 0x000ea20000000800 */
[----:B------:R-:W-:Y:S01]  /*5790*/  FMUL.FTZ R175, R83, R21 ;  /* 0x0000001553af7220 */ /* 0x000fe20000410000 */
[----:B------:R-:W-:Y:S01]  /*57a0*/  PRMT R6, RZ, 0x5410, R97 ;  /* 0x00005410ff067816 */ /* 0x000fe20000000061 */
[----:B------:R3:W5:Y:S05]  /*57b0*/  @!P0 LDG.E.64 R18, [R4.64] ;  /* 0x0000000404128981 */ /* 0x00076a000c1e1b00 */
[----:B------:R-:W0:Y:S01]  /*57c0*/  MUFU.EX2 R177, R177 ;  /* 0x000000b100b17308 */ /* 0x000e220000000800 */
[----:B-1----:R-:W-:Y:S02]  /*57d0*/  PRMT R168, RZ, 0x5410, R168 ;  /* 0x00005410ffa87816 */ /* 0x002fe400000000a8 */
[----:B---3--:R-:W-:-:S05]  /*57e0*/  PRMT R4, RZ, 0x5410, R105 ;  /* 0x00005410ff047816 */ /* 0x008fca0000000069 */
[----:B------:R-:W1:Y:S01]  /*57f0*/  MUFU.EX2 R176, R176 ;  /* 0x000000b000b07308 */ /* 0x000e620000000800 */
[----:B------:R-:W-:Y:S02]  /*5800*/  FMUL.FTZ R5, R87, R4 ;  /* 0x0000000457057220 */ /* 0x000fe40000410000 */
[----:B------:R-:W-:Y:S02]  /*5810*/  FMUL.FTZ R189, R142, R189 ;  /* 0x000000bd8ebd7220 */ /* 0x000fe40000410000 */
[----:B------:R-:W-:Y:S01]  /*5820*/  FMUL.FTZ R192, R140, R5 ;  /* 0x000000058cc07220 */ /* 0x000fe20000410000 */
[----:B----4-:R-:W-:Y:S01]  /*5830*/  PRMT R167, RZ, 0x5410, R167 ;  /* 0x00005410ffa77816 */ /* 0x010fe200000000a7 */
[----:B------:R-:W-:Y:S01]  /*5840*/  FMUL.FTZ R174, R82, R21 ;  /* 0x0000001552ae7220 */ /* 0x000fe20000410000 */
[----:B------:R-:W3:Y:S01]  /*5850*/  MUFU.EX2 R175, R175 ;  /* 0x000000af00af7308 */ /* 0x000ee20000000800 */
[----:B------:R-:W-:Y:S02]  /*5860*/  FMUL.FTZ R4, R79, R6 ;  /* 0x000000064f047220 */ /* 0x000fe40000410000 */
[----:B0-----:R-:W-:-:S02]  /*5870*/  FMUL.FTZ R6, R190, R169 ;  /* 0x000000a9be067220 */ /* 0x001fc40000410000 */
[----:B------:R-:W-:Y:S02]  /*5880*/  FMUL.FTZ R194, R168, R179 ;  /* 0x000000b3a8c27220 */ /* 0x000fe40000410000 */
[----:B------:R-:W-:Y:S01]  /*5890*/  FFMA.FTZ R5, R189, R169, R192 ;  /* 0x000000a9bd057223 */ /* 0x000fe200000100c0 */
[----:B------:R-:W-:Y:S01]  /*58a0*/  PRMT R160, RZ, 0x5410, R160 ;  /* 0x00005410ffa07816 */ /* 0x000fe200000000a0 */
[----:B------:R-:W-:Y:S01]  /*58b0*/  FMUL.FTZ R173, R81, R21 ;  /* 0x0000001551ad7220 */ /* 0x000fe20000410000 */
[----:B------:R-:W0:Y:S01]  /*58c0*/  MUFU.EX2 R174, R174 ;  /* 0x000000ae00ae7308 */ /* 0x000e220000000800 */
[----:B--2---:R-:W-:Y:S02]  /*58d0*/  FMUL.FTZ R6, R171, R6 ;  /* 0x00000006ab067220 */ /* 0x004fe40000410000 */
[----:B------:R-:W-:Y:S02]  /*58e0*/  FMUL.FTZ R212, R167, R212 ;  /* 0x000000d4a7d47220 */ /* 0x000fe40000410000 */
[----:B------:R-:W-:Y:S01]  /*58f0*/  FFMA.FTZ R5, R171, R5, R194 ;  /* 0x00000005ab057223 */ /* 0x000fe200000100c2 */
[----:B------:R-:W-:Y:S01]  /*5900*/  ISETP.NE.AND P0, PT, R141, 0x3f, PT ;  /* 0x0000003f8d00780c */ /* 0x000fe20003f05270 */
[-C--:B------:R-:W-:Y:S01]  /*5910*/  FMUL.FTZ R20, R80, R21.reuse ;  /* 0x0000001550147220 */ /* 0x080fe20000410000 */
[----:B------:R-:W-:Y:S01]  /*5920*/  PRMT R159, RZ, 0x5410, R159 ;  /* 0x00005410ff9f7816 */ /* 0x000fe2000000009f */
[-C--:B------:R-:W-:Y:S01]  /*5930*/  FMUL.FTZ R184, R79, R21.reuse ;  /* 0x000000154fb87220 */ /* 0x080fe20000410000 */
[----:B------:R-:W2:Y:S01]  /*5940*/  MUFU.EX2 R173, R173 ;  /* 0x000000ad00ad7308 */ /* 0x000ea20000000800 */
[----:B------:R-:W-:-:S02]  /*5950*/  FMUL.FTZ R183, R78, R21 ;  /* 0x000000154eb77220 */ /* 0x000fc40000410000 */
[-C--:B------:R-:W-:Y:S02]  /*5960*/  FMUL.FTZ R187, R77, R21.reuse ;  /* 0x000000154dbb7220 */ /* 0x080fe40000410000 */
[-C--:B------:R-:W-:Y:S02]  /*5970*/  FMUL.FTZ R201, R76, R21.reuse ;  /* 0x000000154cc97220 */ /* 0x080fe40000410000 */
[-C--:B------:R-:W-:Y:S02]  /*5980*/  FMUL.FTZ R206, R75, R21.reuse ;  /* 0x000000154bce7220 */ /* 0x080fe40000410000 */
[-C--:B------:R-:W-:Y:S02]  /*5990*/  FMUL.FTZ R210, R74, R21.reuse ;  /* 0x000000154ad27220 */ /* 0x080fe40000410000 */
[----:B------:R-:W-:Y:S01]  /*59a0*/  FMUL.FTZ R198, R73, R21 ;  /* 0x0000001549c67220 */ /* 0x000fe20000410000 */
[----:B------:R-:W-:Y:S01]  /*59b0*/  PRMT R158, RZ, 0x5410, R158 ;  /* 0x00005410ff9e7816 */ /* 0x000fe2000000009e */
[----:B------:R-:W-:-:S02]  /*59c0*/  FMUL.FTZ R21, R177, R6 ;  /* 0x00000006b1157220 */ /* 0x000fc40000410000 */
[----:B------:R-:W-:Y:S02]  /*59d0*/  FMUL.FTZ R217, R160, R217 ;  /* 0x000000d9a0d97220 */ /* 0x000fe40000410000 */
[----:B------:R-:W-:Y:S01]  /*59e0*/  FFMA.FTZ R5, R177, R5, R212 ;  /* 0x00000005b1057223 */ /* 0x000fe200000100d4 */
[----:B------:R-:W4:Y:S01]  /*59f0*/  MUFU.EX2 R20, R20 ;  /* 0x0000001400147308 */ /* 0x000f220000000800 */
[C---:B-1----:R-:W-:Y:S01]  /*5a00*/  FMUL.FTZ R6, R176.reuse, R21 ;  /* 0x00000015b0067220 */ /* 0x042fe20000410000 */
[----:B------:R-:W-:Y:S01]  /*5a10*/  PRMT R157, RZ, 0x5410, R157 ;  /* 0x00005410ff9d7816 */ /* 0x000fe2000000009d */
[----:B------:R-:W-:Y:S01]  /*5a20*/  FMUL.FTZ R216, R159, R216 ;  /* 0x000000d89fd87220 */ /* 0x000fe20000410000 */
[----:B------:R-:W-:Y:S01]  /*5a30*/  PRMT R156, RZ, 0x5410, R156 ;  /* 0x00005410ff9c7816 */ /* 0x000fe2000000009c */
[----:B------:R-:W-:Y:S01]  /*5a40*/  FFMA.FTZ R5, R176, R5, R217 ;  /* 0x00000005b0057223 */ /* 0x000fe200000100d9 */
[----:B------:R1:W1:Y:S01]  /*5a50*/  @P0 LDS R205, [R141.X4+0x2514] ;  /* 0x002514008dcd0984 */ /* 0x0002620000004800 */
[----:B---3--:R-:W-:Y:S01]  /*5a60*/  FMUL.FTZ R21, R175, R6 ;  /* 0x00000006af157220 */ /* 0x008fe20000410000 */
[----:B------:R-:W3:Y:S01]  /*5a70*/  MUFU.EX2 R184, R184 ;  /* 0x000000b800b87308 */ /* 0x000ee20000000800 */
[----:B------:R-:W-:-:S02]  /*5a80*/  FMUL.FTZ R209, R158, R209 ;  /* 0x000000d19ed17220 */ /* 0x000fc40000410000 */
[----:B------:R-:W-:Y:S02]  /*5a90*/  FFMA.FTZ R5, R175, R5, R216 ;  /* 0x00000005af057223 */ /* 0x000fe400000100d8 */
[C---:B0-----:R-:W-:Y:S02]  /*5aa0*/  FMUL.FTZ R6, R174.reuse, R21 ;  /* 0x00000015ae067220 */ /* 0x041fe40000410000 */
[----:B------:R-:W-:Y:S01]  /*5ab0*/  FMUL.FTZ R208, R157, R208 ;  /* 0x000000d09dd07220 */ /* 0x000fe20000410000 */
[----:B------:R-:W0:Y:S01]  /*5ac0*/  MUFU.EX2 R183, R183 ;  /* 0x000000b700b77308 */ /* 0x000e220000000800 */
[----:B------:R-:W-:Y:S01]  /*5ad0*/  FFMA.FTZ R5, R174, R5, R209 ;  /* 0x00000005ae057223 */ /* 0x000fe200000100d1 */
[----:B------:R-:W-:Y:S01]  /*5ae0*/  PRMT R155, RZ, 0x5410, R155 ;  /* 0x00005410ff9b7816 */ /* 0x000fe2000000009b */
[----:B--2---:R-:W-:Y:S02]  /*5af0*/  FMUL.FTZ R21, R173, R6 ;  /* 0x00000006ad157220 */ /* 0x004fe40000410000 */
[----:B------:R-:W-:-:S02]  /*5b00*/  FMUL.FTZ R203, R156, R203 ;  /* 0x000000cb9ccb7220 */ /* 0x000fc40000410000 */
[----:B------:R-:W-:Y:S01]  /*5b10*/  FFMA.FTZ R5, R173, R5, R208 ;  /* 0x00000005ad057223 */ /* 0x000fe200000100d0 */
[----:B------:R-:W2:Y:S01]  /*5b20*/  MUFU.EX2 R187, R187 ;  /* 0x000000bb00bb7308 */ /* 0x000ea20000000800 */
[----:B------:R-:W-:Y:S01]  /*5b30*/  PRMT R154, RZ, 0x5410, R154 ;  /* 0x00005410ff9a7816 */ /* 0x000fe2000000009a */
[C---:B----4-:R-:W-:Y:S02]  /*5b40*/  FMUL.FTZ R21, R20.reuse, R21 ;  /* 0x0000001514157220 */ /* 0x050fe40000410000 */
[----:B------:R-:W-:Y:S02]  /*5b50*/  FMUL.FTZ R191, R155, R4 ;  /* 0x000000049bbf7220 */ /* 0x000fe40000410000 */
[----:B------:R-:W-:Y:S02]  /*5b60*/  FFMA.FTZ R5, R20, R5, R203 ;  /* 0x0000000514057223 */ /* 0x000fe400000100cb */
[----:B------:R-:W4:Y:S01]  /*5b70*/  MUFU.EX2 R201, R201 ;  /* 0x000000c900c97308 */ /* 0x000f220000000800 */
[----:B------:R-:W-:Y:S01]  /*5b80*/  PRMT R152, RZ, 0x5410, R152 ;  /* 0x00005410ff987816 */ /* 0x000fe20000000098 */
[----:B---3--:R-:W-:-:S02]  /*5b90*/  FMUL.FTZ R6, R184, R21 ;  /* 0x00000015b8067220 */ /* 0x008fc40000410000 */
[----:B------:R-:W-:Y:S02]  /*5ba0*/  FMUL.FTZ R200, R154, R181 ;  /* 0x000000b59ac87220 */ /* 0x000fe40000410000 */
[----:B------:R-:W-:Y:S02]  /*5bb0*/  FFMA.FTZ R5, R184, R5, R191 ;  /* 0x00000005b8057223 */ /* 0x000fe400000100bf */
[----:B------:R-:W3:Y:S01]  /*5bc0*/  MUFU.EX2 R206, R206 ;  /* 0x000000ce00ce7308 */ /* 0x000ee20000000800 */
[----:B------:R-:W-:Y:S01]  /*5bd0*/  PRMT R150, RZ, 0x5410, R150 ;  /* 0x00005410ff967816 */ /* 0x000fe20000000096 */
[C---:B0-----:R-:W-:Y:S02]  /*5be0*/  FMUL.FTZ R6, R183.reuse, R6 ;  /* 0x00000006b7067220 */ /* 0x041fe40000410000 */
[----:B------:R-:W-:Y:S02]  /*5bf0*/  FMUL.FTZ R214, R152, R185 ;  /* 0x000000b998d67220 */ /* 0x000fe40000410000 */
[----:B------:R-:W-:-:S02]  /*5c00*/  FFMA.FTZ R5, R183, R5, R200 ;  /* 0x00000005b7057223 */ /* 0x000fc400000100c8 */
[----:B------:R-:W0:Y:S01]  /*5c10*/  MUFU.EX2 R210, R210 ;  /* 0x000000d200d27308 */ /* 0x000e220000000800 */
[----:B------:R-:W-:Y:S01]  /*5c20*/  PRMT R148, RZ, 0x5410, R148 ;  /* 0x00005410ff947816 */ /* 0x000fe20000000094 */
[C---:B--2---:R-:W-:Y:S02]  /*5c30*/  FMUL.FTZ R6, R187.reuse, R6 ;  /* 0x00000006bb067220 */ /* 0x044fe40000410000 */
[----:B------:R-:W-:Y:S02]  /*5c40*/  FMUL.FTZ R218, R150, R193 ;  /* 0x000000c196da7220 */ /* 0x000fe40000410000 */
[----:B------:R-:W-:Y:S02]  /*5c50*/  FFMA.FTZ R5, R187, R5, R214 ;  /* 0x00000005bb057223 */ /* 0x000fe400000100d6 */
[----:B------:R-:W2:Y:S01]  /*5c60*/  MUFU.EX2 R198, R198 ;  /* 0x000000c600c67308 */ /* 0x000ea20000000800 */
[----:B------:R-:W-:Y:S01]  /*5c70*/  PRMT R146, RZ, 0x5410, R146 ;  /* 0x00005410ff927816 */ /* 0x000fe20000000092 */
[----:B----4-:R-:W-:-:S02]  /*5c80*/  FMUL.FTZ R21, R201, R6 ;  /* 0x00000006c9157220 */ /* 0x010fc40000410000 */
[----:B------:R-:W-:Y:S02]  /*5c90*/  FMUL.FTZ R197, R148, R197 ;  /* 0x000000c594c57220 */ /* 0x000fe40000410000 */
[----:B------:R-:W-:Y:S01]  /*5ca0*/  FFMA.FTZ R5, R201, R5, R218 ;  /* 0x00000005c9057223 */ /* 0x000fe200000100da */
[----:B------:R-:W-:Y:S01]  /*5cb0*/  PRMT R144, RZ, 0x5410, R144 ;  /* 0x00005410ff907816 */ /* 0x000fe20000000090 */
[----:B------:R-:W-:Y:S02]  /*5cc0*/  FMUL.FTZ R213, R73, R178 ;  /* 0x000000b249d57220 */ /* 0x000fe40000410000 */
[----:B---3--:R-:W-:Y:S02]  /*5cd0*/  FMUL.FTZ R21, R206, R21 ;  /* 0x00000015ce157220 */ /* 0x008fe40000410000 */
[----:B------:R-:W-:Y:S02]  /*5ce0*/  FMUL.FTZ R199, R146, R199 ;  /* 0x000000c792c77220 */ /* 0x000fe40000410000 */
[----:B------:R-:W-:Y:S01]  /*5cf0*/  FFMA.FTZ R5, R206, R5, R197 ;  /* 0x00000005ce057223 */ /* 0x000fe200000100c5 */
[----:B------:R-:W-:Y:S01]  /*5d00*/  BSSY B0, `(.L_x_3026) ;  /* 0x000000f000007945 */ /* 0x000fe20003800000 */
[----:B0-----:R-:W-:-:S02]  /*5d10*/  FMUL.FTZ R21, R210, R21 ;  /* 0x00000015d2157220 */ /* 0x001fc40000410000 */
[----:B------:R-:W-:Y:S02]  /*5d20*/  FMUL.FTZ R213, R144, R213 ;  /* 0x000000d590d57220 */ /* 0x000fe40000410000 */
[----:B------:R-:W-:Y:S02]  /*5d30*/  FFMA.FTZ R5, R210, R5, R199 ;  /* 0x00000005d2057223 */ /* 0x000fe400000100c7 */
[C---:B--2---:R-:W-:Y:S02]  /*5d40*/  FMUL.FTZ R4, R198.reuse, R21 ;  /* 0x00000015c6047220 */ /* 0x044fe40000410000 */
[----:B------:R-:W-:Y:S01]  /*5d50*/  FFMA.FTZ R5, R198, R5, R213 ;  /* 0x00000005c6057223 */ /* 0x000fe200000100d5 */
[----:B------:R-:W-:Y:S05]  /*5d60*/  @P0 BRA `(.L_x_3027) ;  /* 0x0000008000000947 */ /* 0x000fea0003800000 */
[----:B-1----:R-:W-:Y:S01]  /*5d70*/  ISETP.NE.AND P0, PT, R162, c[0x0][0x174], PT ;  /* 0x00005d00a2007a0c */ /* 0x002fe20003f05270 */
[----:B------:R-:W-:-:S12]  /*5d80*/  IMAD.MOV.U32 R205, RZ, RZ, 0x3f800000 ;  /* 0x3f800000ffcd7424 */ /* 0x000fd800078e00ff */
[----:B------:R-:W-:-:S04]  /*5d90*/  @P0 IADD3 R21, -R126, c[0x0][0x174], RZ ;  /* 0x00005d007e150a10 */ /* 0x000fc80007ffe1ff */
[----:B------:R-:W-:-:S04]  /*5da0*/  @P0 LEA.HI R6, R21, R21, RZ, 0x1 ;  /* 0x0000001515060211 */ /* 0x000fc800078f08ff */
[----:B------:R-:W-:-:S05]  /*5db0*/  @P0 LOP3.LUT R6, R6, 0xfffffe, RZ, 0xc0, !PT ;  /* 0x00fffffe06060812 */ /* 0x000fca00078ec0ff */
[----:B------:R-:W-:-:S05]  /*5dc0*/  @P0 IMAD.IADD R6, R21, 0x1, -R6 ;  /* 0x0000000115060824 */ /* 0x000fca00078e0a06 */
[----:B------:R-:W-:-:S05]  /*5dd0*/  @P0 LEA R6, R6, R25, 0x8 ;  /* 0x0000001906060211 */ /* 0x000fca00078e40ff */
[----:B------:R0:W1:Y:S02]  /*5de0*/  @P0 LDS R205, [R6.X4+0x1d10] ;  /* 0x001d100006cd0984 */ /* 0x0000640000004800 */
.L_x_3027:
[----:B-1----:R-:W-:Y:S05]  /*5df0*/  BSYNC B0 ;  /* 0x0000000000007941 */ /* 0x002fea0003800000 */
.L_x_3026:
        /* <DEDUP_REMOVED lines=26> */
.L_x_3085:
        /* <DEDUP_REMOVED lines=21> */
[----:B------:R-:W-:Y:S02]  /*60f0*/  IMAD.MOV.U32 R193, RZ, RZ, R7 ;  /* 0x000000ffffc17224 */ /* 0x000fe400078e0007 */
[----:B------:R-:W-:Y:S01]  /*6100*/  IMAD.MOV.U32 R195, RZ, RZ, R6 ;  /* 0x000000ffffc37224 */ /* 0x000fe200078e0006 */
[----:B------:R0:W2:Y:S04]  /*6110*/  SHFL.UP PT, R202, R6, 0x10, RZ ;  /* 0x0600000006ca7989 */ /* 0x0000a800000e00ff */
.L_x_3086:
[----:B------:R-:W-:Y:S02]  /*6120*/  ISETP.GE.AND P0, PT, R130, 0x10, PT ;  /* 0x000000108200780c */ /* 0x000fe40003f06270 */
[----:B------:R-:W-:-:S11]  /*6130*/  MOV R220, R193 ;  /* 0x000000c100dc7202 */ /* 0x000fd60000000f00 */
[-C--:B-1----:R-:W-:Y:S02]  /*6140*/  @P0 FFMA.FTZ R220, R4, R195.reuse, R220 ;  /* 0x000000c304dc0223 */ /* 0x082fe400000100dc */
[----:B--2---:R-:W-:Y:S01]  /*6150*/  @P0 FMUL.FTZ R195, R202, R195 ;  /* 0x000000c3cac30220 */ /* 0x004fe20000410000 */
[----:B------:R-:W-:Y:S05]  /*6160*/  BRA.CONV ~URZ, `(.L_x_3032) ;  /* 0x000000637f007947 */ /* 0x000fea000b800000 */
[----:B0-----:R-:W-:Y:S01]  /*6170*/  HFMA2.MMA R7, -RZ, RZ, 0, 1.847743988037109375e-06 ;  /* 0x0000001fff077435 */ /* 0x001fe200000001ff */
[----:B------:R-:W-:Y:S01]  /*6180*/  IMAD.MOV.U32 R222, RZ, RZ, R195 ;  /* 0x000000ffffde7224 */ /* 0x000fe200078e00c3 */
[----:B------:R-:W-:Y:S01]  /*6190*/  MOV R4, 0x61d0 ;  /* 0x000061d000047802 */ /* 0x000fe20000000f00 */
[----:B------:R-:W-:Y:S02]  /*61a0*/  IMAD.MOV.U32 R224, RZ, RZ, 0x1f ;  /* 0x0000001fffe07424 */ /* 0x000fe400078e00ff */
[----:B------:R-:W-:Y:S02]  /*61b0*/  IMAD.MOV.U32 R225, RZ, RZ, -0x1 ;  /* 0xffffffffffe17424 */ /* 0x000fe400078e00ff */
[----:B------:R-:W-:Y:S05]  /*61c0*/  CALL.REL.NOINC `($__internal_124_$__cuda_sm70_shflsync_idx_p) ;  /* 0x00004dd000007944 */ /* 0x000fea0003c00000 */
.L_x_3032:
[----:B------:R-:W-:Y:S05]  /*61d0*/  BRA.CONV ~URZ, `(.L_x_3033) ;  /* 0x000000637f007947 */ /* 0x000fea000b800000 */
[----:B0-----:R-:W-:Y:S01]  /*61e0*/  IMAD.MOV.U32 R222, RZ, RZ, R220 ;  /* 0x000000ffffde7224 */ /* 0x001fe200078e00dc */
[----:B------:R-:W-:Y:S01]  /*61f0*/  MOV R224, 0x1f ;  /* 0x0000001f00e07802 */ /* 0x000fe20000000f00 */
[----:B-1----:R-:W-:Y:S01]  /*6200*/  IMAD.MOV.U32 R7, RZ, RZ, 0x1f ;  /* 0x0000001fff077424 */ /* 0x002fe200078e00ff */
[----:B------:R-:W-:Y:S01]  /*6210*/  MOV R4, 0x6240 ;  /* 0x0000624000047802 */ /* 0x000fe20000000f00 */
[----:B------:R-:W-:-:S02]  /*6220*/  IMAD.MOV.U32 R225, RZ, RZ, -0x1 ;  /* 0xffffffffffe17424 */ /* 0x000fc400078e00ff */
[----:B------:R-:W-:Y:S05]  /*6230*/  CALL.REL.NOINC `($__internal_124_$__cuda_sm70_shflsync_idx_p) ;  /* 0x00004d6000007944 */ /* 0x000fea0003c00000 */
.L_x_3033:
[----:B------:R-:W-:Y:S05]  /*6240*/  BRA.DIV ~URZ, `(.L_x_3034) ;  /* 0x000043727f007947 */ /* 0x000fea000b800000 */
[----:B------:R-:W2:Y:S04]  /*6250*/  SHFL.IDX PT, R18, R18, RZ, 0x1f ;  /* 0x00001fff12127589 */ /* 0x000ea800000e0000 */
[----:B------:R3:W4:Y:S04]  /*6260*/  SHFL.IDX PT, R5, R19, RZ, 0x1f ;  /* 0x00001fff13057589 */ /* 0x00072800000e0000 */
[----:B------:R3:W0:Y:S04]  /*6270*/  SHFL.UP PT, R193, R195, 0x1, RZ ;  /* 0x04200000c3c17989 */ /* 0x00062800000e00ff */
[----:B------:R3:W1:Y:S02]  /*6280*/  SHFL.UP PT, R202, R220, 0x1, RZ ;  /* 0x04200000dcca7989 */ /* 0x00066400000e00ff */
.L_x_3087:
[----:B01----:R-:W0:Y:S01]  /*6290*/  LDS.64 R6, [R141.X16+0x1900] ;  /* 0x001900008d067984 */ /* 0x003e22000000ca00 */
[----:B--2---:R-:W-:Y:S01]  /*62a0*/  MOV R4, R18 ;  /* 0x0000001200047202 */ /* 0x004fe20000000f00 */
[----:B----4-:R-:W-:-:S04]  /*62b0*/  @P1 FFMA.FTZ R5, R5, R193, R202 ;  /* 0x000000c105051223 */ /* 0x010fc800000100ca */
[----:B------:R-:W-:Y:S02]  /*62c0*/  @P1 FMUL.FTZ R4, R4, R193 ;  /* 0x000000c104041220 */ /* 0x000fe40000410000 */
[C---:B0-----:R-:W-:Y:S02]  /*62d0*/  FFMA.FTZ R7, R6.reuse, R5, R7 ;  /* 0x0000000506077223 */ /* 0x041fe40000010007 */
[----:B------:R-:W-:-:S05]  /*62e0*/  FMUL.FTZ R6, R6, R4 ;  /* 0x0000000406067220 */ /* 0x000fca0000410000 */
[----:B------:R0:W-:Y:S02]  /*62f0*/  STS.128 [R141.X16+0x1900], R4 ;  /* 0x001900048d007388 */ /* 0x0001e4000000cc00 */
.L_x_3029:
[----:B-1----:R-:W-:Y:S05]  /*6300*/  BSYNC B0 ;  /* 0x0000000000007941 */ /* 0x002fea0003800000 */
.L_x_3028:
[----:B------:R-:W-:Y:S01]  /*6310*/  WARPSYNC 0xffffffff ;  /* 0xffffffff00007948 */ /* 0x000fe20003800000 */
[----:B------:R-:W-:Y:S01]  /*6320*/  BAR.SYNC.DEFER_BLOCKING 0x0 ;  /* 0x0000000000007b1d */ /* 0x000fe20000010000 */
[----:B0-----:R-:W-:Y:S01]  /*6330*/  FMUL.FTZ R5, R198, R205 ;  /* 0x000000cdc6057220 */ /* 0x001fe20000410000 */
[----:B------:R-:W-:Y:S01]  /*6340*/  ISETP.GE.AND P0, PT, R162, c[0x0][0x174], PT ;  /* 0x00005d00a2007a0c */ /* 0x000fe20003f06270 */
[----:B------:R-:W-:Y:S02]  /*6350*/  FFMA.FTZ R4, R198, R196, R211 ;  /* 0x000000c4c6047223 */ /* 0x000fe400000100d3 */
        /* <DEDUP_REMOVED lines=24> */
[----:B------:R-:W-:Y:S02]  /*64e0*/  IMAD.MOV.U32 R18, RZ, RZ, 0x3f800000 ;  /* 0x3f800000ff127424 */ /* 0x000fe400078e00ff */
[C---:B------:R-:W-:Y:S02]  /*64f0*/  FMUL.FTZ R6, R176.reuse, R5 ;  /* 0x00000005b0067220 */ /* 0x040fe40000410000 */
[----:B------:R-:W-:Y:S02]  /*6500*/  FFMA.FTZ R4, R176, R4, R181 ;  /* 0x00000004b0047223 */ /* 0x000fe400000100b5 */
[C---:B------:R-:W-:Y:S01]  /*6510*/  FMUL.FTZ R6, R177.reuse, R6 ;  /* 0x00000006b1067220 */ /* 0x040fe20000410000 */
[----:B------:R1:W2:Y:S01]  /*6520*/  @!P0 LDS.64 R18, [R25.X8+0x2610] ;  /* 0x0026100019128984 */ /* 0x0002a20000008a00 */
[----:B------:R-:W-:Y:S01]  /*6530*/  FFMA.FTZ R4, R177, R4, R182 ;  /* 0x00000004b1047223 */ /* 0x000fe200000100b6 */
[----:B------:R-:W-:Y:S01]  /*6540*/  ISETP.GT.U32.AND P0, PT, R141, 0x1f, PT ;  /* 0x0000001f8d00780c */ /* 0x000fe20003f04070 */
[----:B------:R-:W-:-:S02]  /*6550*/  FMUL.FTZ R6, R171, R6 ;  /* 0x00000006ab067220 */ /* 0x000fc40000410000 */
[----:B------:R-:W-:Y:S02]  /*6560*/  FFMA.FTZ R5, R171, R4, R172 ;  /* 0x00000004ab057223 */ /* 0x000fe400000100ac */
        /* <DEDUP_REMOVED lines=31> */
.L_x_3088:
        /* <DEDUP_REMOVED lines=26> */
.L_x_3089:
        /* <DEDUP_REMOVED lines=11> */
.L_x_3036:
[----:B-12---:R-:W-:Y:S05]  /*69b0*/  BSYNC B0 ;  /* 0x0000000000007941 */ /* 0x006fea0003800000 */
.L_x_3035:
[----:B------:R-:W-:Y:S01]  /*69c0*/  WARPSYNC 0xffffffff ;  /* 0xffffffff00007948 */ /* 0x000fe20003800000 */
[----:B------:R-:W-:Y:S01]  /*69d0*/  BAR.SYNC.DEFER_BLOCKING 0x0 ;  /* 0x0000000000007b1d */ /* 0x000fe20000010000 */
[----:B0-----:R-:W-:Y:S01]  /*69e0*/  FFMA.FTZ R6, R72, R223, RZ ;  /* 0x000000df48067223 */ /* 0x001fe200000100ff */
[----:B------:R-:W-:Y:S01]  /*69f0*/  PRMT R213, RZ, 0x5410, R102 ;  /* 0x00005410ffd57816 */ /* 0x000fe20000000066 */
[----:B------:R-:W-:Y:S01]  /*6a00*/  IMAD R214, R166, c[0x0][0x298], RZ ;  /* 0x0000a600a6d67a24 */ /* 0x000fe200078e02ff */
[----:B------:R-:W-:Y:S01]  /*6a10*/  PRMT R199, RZ, 0x5410, R104 ;  /* 0x00005410ffc77816 */ /* 0x000fe20000000068 */
[----:B------:R-:W-:Y:S01]  /*6a20*/  FFMA.FTZ R6, R71, R219, R6 ;  /* 0x000000db47067223 */ /* 0x000fe20000010006 */
[----:B------:R-:W-:Y:S01]  /*6a30*/  PRMT R197, RZ, 0x5410, R161 ;  /* 0x00005410ffc57816 */ /* 0x000fe200000000a1 */
[----:B------:R-:W-:Y:S01]  /*6a40*/  FMUL.FTZ R5, R84, R213 ;  /* 0x000000d554057220 */ /* 0x000fe20000410000 */
[----:B------:R-:W-:Y:S01]  /*6a50*/  ISETP.NE.AND P1, PT, R141, RZ, PT ;  /* 0x000000ff8d00720c */ /* 0x000fe20003f25270 */
[----:B------:R-:W-:Y:S01]  /*6a60*/  FFMA.FTZ R6, R70, R221, R6 ;  /* 0x000000dd46067223 */ /* 0x000fe20000010006 */
[----:B------:R-:W-:Y:S01]  /*6a70*/  BSSY B0, `(.L_x_3039) ;  /* 0x00000b6000007945 */ /* 0x000fe20003800000 */
[----:B------:R-:W-:-:S02]  /*6a80*/  IMAD R7, R149, c[0x0][0x29c], R214 ;  /* 0x0000a70095077a24 */ /* 0x000fc400078e02d6 */
[----:B------:R-:W-:Y:S02]  /*6a90*/  FFMA.FTZ R6, R69, R212, R6 ;  /* 0x000000d445067223 */ /* 0x000fe40000010006 */
[----:B------:R-:W-:Y:S02]  /*6aa0*/  FMUL.FTZ R200, R86, R199 ;  /* 0x000000c756c87220 */ /* 0x000fe40000410000 */
[----:B------:R-:W-:Y:S02]  /*6ab0*/  FFMA.FTZ R6, R68, R217, R6 ;  /* 0x000000d944067223 */ /* 0x000fe40000010006 */
[----:B------:R-:W-:Y:S01]  /*6ac0*/  FFMA.FTZ R200, R168, -R200, R221 ;  /* 0x800000c8a8c87223 */ /* 0x000fe200000100dd */
[----:B------:R-:W-:Y:S01]  /*6ad0*/  PRMT R221, RZ, 0x5410, R96 ;  /* 0x00005410ffdd7816 */ /* 0x000fe20000000060 */
[----:B------:R-:W-:Y:S02]  /*6ae0*/  FFMA.FTZ R6, R67, R216, R6 ;  /* 0x000000d843067223 */ /* 0x000fe40000010006 */
[----:B------:R-:W-:Y:S01]  /*6af0*/  FMUL.FTZ R194, R88, R197 ;  /* 0x000000c558c27220 */ /* 0x000fe20000410000 */
[----:B------:R-:W0:Y:S01]  /*6b00*/  LDS R4, [R141.X8+0x1b14] ;  /* 0x001b14008d047984 */ /* 0x000e220000008800 */
[----:B------:R-:W-:-:S02]  /*6b10*/  FFMA.FTZ R6, R66, R209, R6 ;  /* 0x000000d142067223 */ /* 0x000fc40000010006 */
[----:B------:R-:W-:Y:S01]  /*6b20*/  FFMA.FTZ R194, R142, -R194, R223 ;  /* 0x800000c28ec27223 */ /* 0x000fe200000100df */
[----:B------:R1:W-:Y:S01]  /*6b30*/  @!P1 STS.64 [R25.X8+0x2610], R18 ;  /* 0x0026101219009388 */ /* 0x0003e20000008a00 */
[----:B------:R-:W-:-:S04]  /*6b40*/  FFMA.FTZ R6, R65, R208, R6 ;  /* 0x000000d041067223 */ /* 0x000fc80000010006 */
[----:B------:R-:W-:Y:S02]  /*6b50*/  FFMA.FTZ R6, R64, R203, R6 ;  /* 0x000000cb40067223 */ /* 0x000fe40000010006 */
[----:B0-----:R-:W-:Y:S01]  /*6b60*/  FFMA.FTZ R205, R4, R205, R196 ;  /* 0x000000cd04cd7223 */ /* 0x001fe200000100c4 */
[----:B------:R-:W-:-:S03]  /*6b70*/  PRMT R196, RZ, 0x5410, R105 ;  /* 0x00005410ffc47816 */ /* 0x000fc60000000069 */
[----:B------:R-:W-:Y:S02]  /*6b80*/  FFMA.FTZ R211, R198, R205, R211 ;  /* 0x000000cdc6d37223 */ /* 0x000fe400000100d3 */
[----:B------:R-:W-:Y:S02]  /*6b90*/  FMUL.FTZ R4, R87, R196 ;  /* 0x000000c457047220 */ /* 0x000fe40000410000 */
[----:B------:R-:W-:Y:S01]  /*6ba0*/  FFMA.FTZ R215, R210, R211, R215 ;  /* 0x000000d3d2d77223 */ /* 0x000fe200000100d7 */
[----:B------:R-:W-:Y:S01]  /*6bb0*/  PRMT R210, RZ, 0x5410, R103 ;  /* 0x00005410ffd27816 */ /* 0x000fe20000000067 */
[----:B------:R-:W-:Y:S02]  /*6bc0*/  FFMA.FTZ R198, R140, -R4, R219 ;  /* 0x800000048cc67223 */ /* 0x000fe400000100db */
[----:B------:R-:W-:Y:S02]  /*6bd0*/  FFMA.FTZ R207, R206, R215, R207 ;  /* 0x000000d7cecf7223 */ /* 0x000fe400000100cf */
[----:B------:R-:W-:Y:S01]  /*6be0*/  FFMA.FTZ R206, R160, -R5, R217 ;  /* 0x80000005a0ce7223 */ /* 0x000fe200000100d9 */
[----:B------:R-:W-:Y:S01]  /*6bf0*/  HFMA2.MMA R5, -RZ, RZ, 0, 0 ;  /* 0x00000000ff057435 */ /* 0x000fe200000001ff */
[----:B------:R-:W-:Y:S01]  /*6c00*/  FFMA.FTZ R201, R201, R207, R204 ;  /* 0x000000cfc9c97223 */ /* 0x000fe200000100cc */
[----:B------:R-:W-:Y:S01]  /*6c10*/  PRMT R204, RZ, 0x5410, R101 ;  /* 0x00005410ffcc7816 */ /* 0x000fe20000000065 */
[----:B------:R-:W-:-:S02]  /*6c20*/  FMUL.FTZ R4, R85, R210 ;  /* 0x000000d255047220 */ /* 0x000fc40000410000 */
[----:B------:R-:W-:Y:S01]  /*6c30*/  FFMA.FTZ R219, R187, R201, R188 ;  /* 0x000000c9bbdb7223 */ /* 0x000fe200000100bc */
[----:B------:R-:W-:Y:S01]  /*6c40*/  PRMT R188, RZ, 0x5410, R99 ;  /* 0x00005410ffbc7816 */ /* 0x000fe20000000063 */
[----:B------:R-:W-:Y:S02]  /*6c50*/  FMUL.FTZ R217, R83, R204 ;  /* 0x000000cc53d97220 */ /* 0x000fe40000410000 */
[----:B------:R-:W-:Y:S02]  /*6c60*/  FFMA.FTZ R212, R167, -R4, R212 ;  /* 0x80000004a7d47223 */ /* 0x000fe400000100d4 */
[----:B------:R-:W-:Y:S02]  /*6c70*/  IMAD.MOV.U32 R4, RZ, RZ, R141 ;  /* 0x000000ffff047224 */ /* 0x000fe400078e008d */
[----:B------:R-:W-:Y:S01]  /*6c80*/  FFMA.FTZ R214, R159, -R217, R216 ;  /* 0x800000d99fd67223 */ /* 0x000fe200000100d8 */
[----:B------:R-:W-:Y:S01]  /*6c90*/  PRMT R217, RZ, 0x5410, R100 ;  /* 0x00005410ffd97816 */ /* 0x000fe20000000064 */
[----:B------:R-:W-:-:S04]  /*6ca0*/  IMAD.WIDE.U32 R4, R149, c[0x0][0x298], R4 ;  /* 0x0000a60095047a25 */ /* 0x000fc800078e0004 */
[----:B------:R-:W-:Y:S02]  /*6cb0*/  FMUL.FTZ R187, R82, R217 ;  /* 0x000000d952bb7220 */ /* 0x000fe40000410000 */
[----:B------:R-:W-:Y:S02]  /*6cc0*/  IMAD.IADD R5, R5, 0x1, R7 ;  /* 0x0000000105057824 */ /* 0x000fe400078e0207 */
[----:B------:R-:W-:Y:S02]  /*6cd0*/  FMUL.FTZ R7, R81, R188 ;  /* 0x000000bc51077220 */ /* 0x000fe40000410000 */
[----:B------:R-:W-:Y:S02]  /*6ce0*/  FFMA.FTZ R186, R183, R219, R186 ;  /* 0x000000dbb7ba7223 */ /* 0x000fe400000100ba */
[----:B------:R-:W-:Y:S02]  /*6cf0*/  FFMA.FTZ R187, R158, -R187, R209 ;  /* 0x800000bb9ebb7223 */ /* 0x000fe400000100d1 */
[----:B------:R-:W-:-:S02]  /*6d00*/  FFMA.FTZ R183, R157, -R7, R208 ;  /* 0x800000079db77223 */ /* 0x000fc400000100d0 */
[----:B------:R-:W-:Y:S01]  /*6d10*/  FFMA.FTZ R209, R184, R186, R185 ;  /* 0x000000bab8d17223 */ /* 0x000fe200000100b9 */
[----:B------:R-:W-:Y:S01]  /*6d20*/  PRMT R185, RZ, 0x5410, R98 ;  /* 0x00005410ffb97816 */ /* 0x000fe20000000062 */
[----:B------:R-:W-:Y:S01]  /*6d30*/  IMAD R208, R165, c[0x0][0x2a0], RZ ;  /* 0x0000a800a5d07a24 */ /* 0x000fe200078e02ff */
[----:B------:R-:W-:Y:S01]  /*6d40*/  PRMT R184, RZ, 0x5410, R97 ;  /* 0x00005410ffb87816 */ /* 0x000fe20000000061 */
[----:B------:R-:W-:-:S04]  /*6d50*/  IMAD.WIDE.U32 R4, R147, c[0x0][0x2a0], R4 ;  /* 0x0000a80093047a25 */ /* 0x000fc800078e0004 */
[----:B------:R-:W-:Y:S02]  /*6d60*/  IMAD R7, R147, c[0x0][0x2a4], R208 ;  /* 0x0000a90093077a24 */ /* 0x000fe400078e02d0 */
[----:B------:R-:W-:Y:S02]  /*6d70*/  FMUL.FTZ R208, R80, R185 ;  /* 0x000000b950d07220 */ /* 0x000fe40000410000 */
[----:B------:R-:W-:Y:S02]  /*6d80*/  FMUL.FTZ R216, R79, R184 ;  /* 0x000000b84fd87220 */ /* 0x000fe40000410000 */
[----:B------:R-:W-:Y:S02]  /*6d90*/  FFMA.FTZ R208, R156, -R208, R203 ;  /* 0x800000d09cd07223 */ /* 0x000fe400000100cb */
[----:B------:R-:W-:Y:S02]  /*6da0*/  FFMA.FTZ R203, R155, -R216, R202 ;  /* 0x800000d89bcb7223 */ /* 0x000fe400000100ca */
[----:B------:R-:W-:Y:S01]  /*6db0*/  FFMA.FTZ R216, R63, R202, R6 ;  /* 0x000000ca3fd87223 */ /* 0x000fe20000010006 */
[----:B------:R-:W-:Y:S01]  /*6dc0*/  IADD3 R6, P2, R2, R4, RZ ;  /* 0x0000000402067210 */ /* 0x000fe20007f5e0ff */
[----:B------:R-:W-:Y:S01]  /*6dd0*/  FFMA.FTZ R202, R20, R209, R21 ;  /* 0x000000d114ca7223 */ /* 0x000fe20000010015 */
[----:B------:R-:W-:Y:S01]  /*6de0*/  LEA R20, P0, R4, c[0x0][0x318], 0x2 ;  /* 0x0000c60004147a11 */ /* 0x000fe200078010ff */
[----:B------:R-:W-:-:S02]  /*6df0*/  IMAD.IADD R7, R5, 0x1, R7 ;  /* 0x0000000105077824 */ /* 0x000fc400078e0207 */
[----:B------:R-:W-:Y:S02]  /*6e00*/  FMUL.FTZ R5, R78, R221 ;  /* 0x000000dd4e057220 */ /* 0x000fe40000410000 */
[----:B------:R-:W-:Y:S01]  /*6e10*/  FFMA.FTZ R173, R173, R202, R178 ;  /* 0x000000caadad7223 */ /* 0x000fe200000100b2 */
[----:B------:R-:W-:Y:S01]  /*6e20*/  LEA.HI.X R21, R4, c[0x0][0x31c], R7, 0x2, P0 ;  /* 0x0000c70004157a11 */ /* 0x000fe200000f1407 */
[----:B------:R-:W-:Y:S02]  /*6e30*/  FFMA.FTZ R178, R154, -R5, R193 ;  /* 0x800000059ab27223 */ /* 0x000fe400000100c1 */
[----:B------:R-:W-:Y:S01]  /*6e40*/  FFMA.FTZ R193, R62, R193, R216 ;  /* 0x000000c13ec17223 */ /* 0x000fe200000100d8 */
[----:B------:R-:W-:Y:S01]  /*6e50*/  PRMT R216, RZ, 0x5410, R95 ;  /* 0x00005410ffd87816 */ /* 0x000fe2000000005f */
[----:B------:R-:W-:Y:S01]  /*6e60*/  FFMA.FTZ R218, R174, R173, R179 ;  /* 0x000000adaeda7223 */ /* 0x000fe200000100b3 */
[----:B------:R-:W-:Y:S01]  /*6e70*/  PRMT R179, RZ, 0x5410, R94 ;  /* 0x00005410ffb37816 */ /* 0x000fe2000000005e */
[----:B------:R-:W-:-:S02]  /*6e80*/  FFMA.FTZ R193, R61, R192, R193 ;  /* 0x000000c03dc17223 */ /* 0x000fc400000100c1 */
[----:B------:R-:W-:Y:S02]  /*6e90*/  FMUL.FTZ R5, R77, R216 ;  /* 0x000000d84d057220 */ /* 0x000fe40000410000 */
[----:B------:R-:W-:Y:S02]  /*6ea0*/  FFMA.FTZ R175, R175, R218, R180 ;  /* 0x000000daafaf7223 */ /* 0x000fe400000100b4 */
[----:B------:R-:W-:Y:S01]  /*6eb0*/  FFMA.FTZ R174, R152, -R5, R192 ;  /* 0x8000000598ae7223 */ /* 0x000fe200000100c0 */
[----:B------:R-:W-:Y:S01]  /*6ec0*/  IADD3 R5, R126, -c[0x0][0x174], RZ ;  /* 0x80005d007e057a10 */ /* 0x000fe20007ffe0ff */
[----:B------:R-:W-:Y:S01]  /*6ed0*/  FFMA.FTZ R192, R176, R175, R181 ;  /* 0x000000afb0c07223 */ /* 0x000fe200000100b5 */
[----:B------:R-:W-:Y:S01]  /*6ee0*/  PRMT R176, RZ, 0x5410, R93 ;  /* 0x00005410ffb07816 */ /* 0x000fe2000000005d */
[----:B------:R-:W-:Y:S02]  /*6ef0*/  FFMA.FTZ R193, R60, R195, R193 ;  /* 0x000000c33cc17223 */ /* 0x000fe400000100c1 */
[----:B------:R-:W-:Y:S01]  /*6f00*/  FFMA.FTZ R177, R177, R192, R182 ;  /* 0x000000c0b1b17223 */ /* 0x000fe200000100b6 */
[----:B------:R-:W-:Y:S01]  /*6f10*/  SHF.L.U64.HI R182, R23, 0x2, R0 ;  /* 0x0000000217b67819 */ /* 0x000fe20000010200 */
[----:B------:R-:W-:-:S02]  /*6f20*/  FMUL.FTZ R181, R75, R176 ;  /* 0x000000b04bb57220 */ /* 0x000fc40000410000 */
[-C--:B------:R-:W-:Y:S02]  /*6f30*/  FFMA.FTZ R171, R171, R177.reuse, R172 ;  /* 0x000000b1abab7223 */ /* 0x080fe400000100ac */
[----:B------:R-:W-:Y:S02]  /*6f40*/  FMUL.FTZ R222, R86, R177 ;  /* 0x000000b156de7220 */ /* 0x000fe40000410000 */
[-C--:B------:R-:W-:Y:S02]  /*6f50*/  FFMA.FTZ R169, R169, R171.reuse, R170 ;  /* 0x000000aba9a97223 */ /* 0x080fe400000100aa */
[----:B------:R-:W-:Y:S02]  /*6f60*/  FMUL.FTZ R223, R87, R171 ;  /* 0x000000ab57df7220 */ /* 0x000fe40000410000 */
[----:B------:R-:W-:Y:S02]  /*6f70*/  FMUL.FTZ R220, R88, R169 ;  /* 0x000000a958dc7220 */ /* 0x000fe40000410000 */
[----:B------:R-:W-:-:S02]  /*6f80*/  FFMA.FTZ R181, R148, -R181, R190 ;  /* 0x800000b594b57223 */ /* 0x000fc400000100be */
[----:B------:R-:W-:Y:S02]  /*6f90*/  FFMA.FTZ R170, R194, R220, RZ ;  /* 0x000000dcc2aa7223 */ /* 0x000fe400000100ff */
[----:B------:R-:W-:Y:S01]  /*6fa0*/  FFMA.FTZ R190, R59, R190, R193 ;  /* 0x000000be3bbe7223 */ /* 0x000fe200000100c1 */
[----:B------:R-:W-:Y:S01]  /*6fb0*/  PRMT R193, RZ, 0x5410, R92 ;  /* 0x00005410ffc17816 */ /* 0x000fe2000000005c */
[----:B------:R-:W-:Y:S02]  /*6fc0*/  FFMA.FTZ R225, R198, R223, R170 ;  /* 0x000000dfc6e17223 */ /* 0x000fe400000100aa */
[----:B------:R-:W-:Y:S02]  /*6fd0*/  FMUL.FTZ R227, R85, R192 ;  /* 0x000000c055e37220 */ /* 0x000fe40000410000 */
[----:B------:R-:W-:Y:S02]  /*6fe0*/  FFMA.FTZ R225, R200, R222, R225 ;  /* 0x000000dec8e17223 */ /* 0x000fe400000100e1 */
[----:B------:R-:W-:-:S02]  /*6ff0*/  FMUL.FTZ R4, R76, R179 ;  /* 0x000000b34c047220 */ /* 0x000fc40000410000 */
[----:B------:R-:W-:Y:S02]  /*7000*/  FMUL.FTZ R226, R84, R175 ;  /* 0x000000af54e27220 */ /* 0x000fe40000410000 */
[----:B------:R-:W-:Y:S02]  /*7010*/  FFMA.FTZ R225, R212, R227, R225 ;  /* 0x000000e3d4e17223 */ /* 0x000fe400000100e1 */
[----:B------:R-:W-:Y:S01]  /*7020*/  FFMA.FTZ R180, R150, -R4, R195 ;  /* 0x8000000496b47223 */ /* 0x000fe200000100c3 */
[----:B------:R-:W-:Y:S01]  /*7030*/  SHF.L.U32 R195, R23, 0x2, RZ ;  /* 0x0000000217c37819 */ /* 0x000fe200000006ff */
[----:B------:R-:W-:Y:S02]  /*7040*/  FMUL.FTZ R172, R74, R193 ;  /* 0x000000c14aac7220 */ /* 0x000fe40000410000 */
[----:B------:R-:W-:Y:S02]  /*7050*/  IMAD R182, R182, c[0x0][0x2b0], RZ ;  /* 0x0000ac00b6b67a24 */ /* 0x000fe400078e02ff */
[----:B------:R-:W-:-:S02]  /*7060*/  FMUL.FTZ R231, R83, R218 ;  /* 0x000000da53e77220 */ /* 0x000fc40000410000 */
[----:B------:R-:W-:Y:S02]  /*7070*/  FFMA.FTZ R229, R206, R226, R225 ;  /* 0x000000e2cee57223 */ /* 0x000fe400000100e1 */
[----:B------:R-:W-:Y:S02]  /*7080*/  FFMA.FTZ R172, R146, -R172, R191 ;  /* 0x800000ac92ac7223 */ /* 0x000fe400000100bf */
[----:B------:R-:W-:Y:S02]  /*7090*/  FFMA.FTZ R224, R58, R191, R190 ;  /* 0x000000bf3ae07223 */ /* 0x000fe400000100be */
[----:B------:R-:W-:Y:S01]  /*70a0*/  IMAD R191, R195, c[0x0][0x2b4], R182 ;  /* 0x0000ad00c3bf7a24 */ /* 0x000fe200078e02b6 */
[----:B------:R-:W-:Y:S01]  /*70b0*/  PRMT R182, RZ, 0x5410, R90 ;  /* 0x00005410ffb67816 */ /* 0x000fe2000000005a */
[----:B------:R-:W-:Y:S02]  /*70c0*/  FMUL.FTZ R230, R82, R173 ;  /* 0x000000ad52e67220 */ /* 0x000fe40000410000 */
[----:B------:R-:W-:-:S02]  /*70d0*/  FFMA.FTZ R228, R214, R231, R229 ;  /* 0x000000e7d6e47223 */ /* 0x000fc400000100e5 */
[----:B-1----:R-:W-:Y:S02]  /*70e0*/  FMUL.FTZ R19, R81, R202 ;  /* 0x000000ca51137220 */ /* 0x002fe40000410000 */
[----:B------:R-:W-:Y:S02]  /*70f0*/  FFMA.FTZ R228, R187, R230, R228 ;  /* 0x000000e6bbe47223 */ /* 0x000fe400000100e4 */
[----:B------:R-:W-:Y:S02]  /*7100*/  FMUL.FTZ R190, R73, R182 ;  /* 0x000000b649be7220 */ /* 0x000fe40000410000 */
[----:B------:R-:W-:Y:S02]  /*7110*/  FMUL.FTZ R18, R80, R209 ;  /* 0x000000d150127220 */ /* 0x000fe40000410000 */
[----:B------:R-:W-:Y:S02]  /*7120*/  FFMA.FTZ R229, R183, R19, R228 ;  /* 0x00000013b7e57223 */ /* 0x000fe400000100e4 */
[----:B------:R-:W-:-:S02]  /*7130*/  FFMA.FTZ R190, R144, -R190, R189 ;  /* 0x800000be90be7223 */ /* 0x000fc400000100bd */
[----:B------:R-:W-:Y:S02]  /*7140*/  FMUL.FTZ R189, R56, R189 ;  /* 0x000000bd38bd7220 */ /* 0x000fe40000410000 */
[----:B------:R-:W-:Y:S02]  /*7150*/  FMUL.FTZ R235, R79, R186 ;  /* 0x000000ba4feb7220 */ /* 0x000fe40000410000 */
[-C--:B------:R-:W-:Y:S02]  /*7160*/  FMUL.FTZ R233, R185, R18.reuse ;  /* 0x00000012b9e97220 */ /* 0x080fe40000410000 */
[----:B------:R-:W-:Y:S02]  /*7170*/  FFMA.FTZ R18, R208, R18, R229 ;  /* 0x00000012d0127223 */ /* 0x000fe400000100e5 */
[----:B------:R-:W-:Y:S01]  /*7180*/  FADD.FTZ R170, R224, R189 ;  /* 0x000000bde0aa7221 */ /* 0x000fe20000010000 */
[----:B------:R-:W-:Y:S01]  /*7190*/  LEA.HI.SX32 R224, R164, R164, 0x1b ;  /* 0x000000a4a4e07211 */ /* 0x000fe200078fdaff */
[----:B------:R-:W-:-:S02]  /*71a0*/  FMUL.FTZ R237, R184, R235 ;  /* 0x000000ebb8ed7220 */ /* 0x000fc40000410000 */
[----:B------:R-:W-:Y:S02]  /*71b0*/  FFMA.FTZ R229, R203, R235, R18 ;  /* 0x000000ebcbe57223 */ /* 0x000fe40000010012 */
[----:B------:R-:W-:Y:S01]  /*71c0*/  FMUL.FTZ R189, R73, R205 ;  /* 0x000000cd49bd7220 */ /* 0x000fe20000410000 */
[----:B------:R0:W-:Y:S01]  /*71d0*/  STS [R224.X4+0x874], R237 ;  /* 0x000874ede0007388 */ /* 0x0001e20000004800 */
[----:B------:R-:W-:Y:S02]  /*71e0*/  FMUL.FTZ R18, R78, R219 ;  /* 0x000000db4e127220 */ /* 0x000fe40000410000 */
[----:B------:R-:W-:Y:S01]  /*71f0*/  IMAD R5, R5, -0x400, RZ ;  /* 0xfffffc0005057824 */ /* 0x000fe200078e02ff */
[----:B------:R-:W-:Y:S01]  /*7200*/  STS [R224.X4+0x870], R233 ;  /* 0x000870e9e0007388 */ /* 0x000fe20000004800 */
[----:B------:R-:W-:Y:S02]  /*7210*/  FMUL.FTZ R241, R182, R189 ;  /* 0x000000bdb6f17220 */ /* 0x000fe40000410000 */
[----:B------:R-:W-:Y:S01]  /*7220*/  IMAD.WIDE R4, R5, 0x4, R20 ;  /* 0x0000000405047825 */ /* 0x000fe200078e0214 */
[----:B------:R-:W-:-:S02]  /*7230*/  LEA R20, P0, R91, R20, 0x2 ;  /* 0x000000145b147211 */ /* 0x000fc400078010ff */
[----:B------:R1:W-:Y:S01]  /*7240*/  STS [R224.X4+0x88c], R241 ;  /* 0x00088cf1e0007388 */ /* 0x0003e20000004800 */
[----:B0-----:R-:W-:Y:S01]  /*7250*/  FFMA.FTZ R237, R178, R18, R229 ;  /* 0x00000012b2ed7223 */ /* 0x001fe200000100e5 */
[----:B------:R-:W-:Y:S01]  /*7260*/  LEA.HI.X R21, R91, R21, R89, 0x2, P0 ;  /* 0x000000155b157211 */ /* 0x000fe200000f1459 */
[----:B------:R-:W-:Y:S02]  /*7270*/  FMUL.FTZ R229, R210, R227 ;  /* 0x000000e3d2e57220 */ /* 0x000fe40000410000 */
[----:B------:R-:W-:Y:S01]  /*7280*/  FMUL.FTZ R227, R199, R222 ;  /* 0x000000dec7e37220 */ /* 0x000fe20000410000 */
[----:B------:R-:W-:Y:S01]  /*7290*/  IADD3 R222, -R2, c[0x0][0x168], -R141 ;  /* 0x00005a0002de7a10 */ /* 0x000fe20007ffe98d */
[----:B------:R-:W-:Y:S01]  /*72a0*/  FMUL.FTZ R225, R74, R211 ;  /* 0x000000d34ae17220 */ /* 0x000fe20000410000 */
[----:B------:R-:W-:Y:S01]  /*72b0*/  STS [R224.X4+0x85c], R229 ;  /* 0x00085ce5e0007388 */ /* 0x000fe20000004800 */
[----:B------:R-:W-:Y:S01]  /*72c0*/  FMUL.FTZ R235, R188, R19 ;  /* 0x00000013bceb7220 */ /* 0x000fe20000410000 */
[C---:B------:R-:W-:Y:S01]  /*72d0*/  ISETP.GE.AND P0, PT, R222.reuse, 0x1, PT ;  /* 0x00000001de00780c */ /* 0x040fe20003f06270 */
[----:B-1----:R-:W-:Y:S01]  /*72e0*/  FMUL.FTZ R241, R77, R201 ;  /* 0x000000c94df17220 */ /* 0x002fe20000410000 */
[----:B------:R-:W-:Y:S01]  /*72f0*/  STS [R224.X4+0x858], R227 ;  /* 0x000858e3e0007388 */ /* 0x000fe20000004800 */
[----:B------:R-:W-:Y:S01]  /*7300*/  FMUL.FTZ R239, R193, R225 ;  /* 0x000000e1c1ef7220 */ /* 0x000fe20000410000 */
[----:B------:R-:W-:Y:S01]  /*7310*/  ISETP.GE.AND P1, PT, R222, 0x41, PT ;  /* 0x00000041de00780c */ /* 0x000fe20003f26270 */
[----:B------:R-:W-:Y:S01]  /*7320*/  FMUL.FTZ R19, R204, R231 ;  /* 0x000000e7cc137220 */ /* 0x000fe20000410000 */
[----:B------:R-:W-:Y:S01]  /*7330*/  STS [R224.X4+0x86c], R235 ;  /* 0x00086cebe0007388 */ /* 0x000fe20000004800 */
[----:B------:R-:W-:-:S02]  /*7340*/  FMUL.FTZ R247, R75, R215 ;  /* 0x000000d74bf77220 */ /* 0x000fc40000410000 */
[----:B------:R-:W-:Y:S01]  /*7350*/  FMUL.FTZ R228, R76, R207 ;  /* 0x000000cf4ce47220 */ /* 0x000fe20000410000 */
[----:B------:R0:W-:Y:S01]  /*7360*/  STS [R224.X4+0x888], R239 ;  /* 0x000888efe0007388 */ /* 0x0001e20000004800 */
[----:B------:R-:W-:Y:S02]  /*7370*/  FFMA.FTZ R237, R174, R241, R237 ;  /* 0x000000f1aeed7223 */ /* 0x000fe400000100ed */
[----:B------:R-:W-:Y:S01]  /*7380*/  FMUL.FTZ R249, R176, R247 ;  /* 0x000000f7b0f97220 */ /* 0x000fe20000410000 */
[----:B------:R1:W-:Y:S01]  /*7390*/  STS [R224.X4+0x864], R19 ;  /* 0x00086413e0007388 */ /* 0x0003e20000004800 */
[----:B------:R-:W-:Y:S02]  /*73a0*/  FMUL.FTZ R245, R179, R228 ;  /* 0x000000e4b3f57220 */ /* 0x000fe40000410000 */
[----:B------:R-:W-:Y:S01]  /*73b0*/  FMUL.FTZ R243, R216, R241 ;  /* 0x000000f1d8f37220 */ /* 0x000fe20000410000 */
[----:B------:R-:W-:Y:S01]  /*73c0*/  STS [R224.X4+0x884], R249 ;  /* 0x000884f9e0007388 */ /* 0x000fe20000004800 */
[----:B------:R-:W-:-:S02]  /*73d0*/  FMUL.FTZ R233, R217, R230 ;  /* 0x000000e6d9e97220 */ /* 0x000fc40000410000 */
[----:B0-----:R-:W-:Y:S01]  /*73e0*/  FMUL.FTZ R239, R221, R18 ;  /* 0x00000012ddef7220 */ /* 0x001fe20000410000 */
[----:B------:R-:W-:Y:S01]  /*73f0*/  STS [R224.X4+0x880], R245 ;  /* 0x000880f5e0007388 */ /* 0x000fe20000004800 */
[----:B------:R-:W-:Y:S01]  /*7400*/  FMUL.FTZ R231, R213, R226 ;  /* 0x000000e2d5e77220 */ /* 0x000fe20000410000 */
[----:B------:R-:W-:Y:S01]  /*7410*/  IADD3 R18, R141, 0x40, RZ ;  /* 0x000000408d127810 */ /* 0x000fe20007ffe0ff */
[----:B------:R-:W-:Y:S01]  /*7420*/  FMUL.FTZ R223, R196, R223 ;  /* 0x000000dfc4df7220 */ /* 0x000fe20000410000 */
[----:B------:R-:W-:Y:S01]  /*7430*/  STS [R224.X4+0x87c], R243 ;  /* 0x00087cf3e0007388 */ /* 0x000fe20000004800 */
[----:B-1----:R-:W-:Y:S01]  /*7440*/  FMUL.FTZ R19, R197, R220 ;  /* 0x000000dcc5137220 */ /* 0x002fe20000410000 */
[----:B------:R-:W-:Y:S01]  /*7450*/  LEA.HI.SX32 R220, R18, R141, 0x1b ;  /* 0x0000008d12dc7211 */ /* 0x000fe200078fdaff */
[----:B------:R-:W-:Y:S01]  /*7460*/  FFMA.FTZ R228, R180, R228, R237 ;  /* 0x000000e4b4e47223 */ /* 0x000fe200000100ed */
[----:B------:R-:W-:Y:S01]  /*7470*/  STS [R224.X4+0x878], R239 ;  /* 0x000878efe0007388 */ /* 0x000fe20000004800 */
[----:B------:R-:W-:-:S03]  /*7480*/  IMAD.WIDE.U32 R20, R195, c[0x0][0x2b0], R20 ;  /* 0x0000ac00c3147a25 */ /* 0x000fc600078e0014 */
[----:B------:R-:W-:Y:S01]  /*7490*/  STS [R224.X4+0x868], R233 ;  /* 0x000868e9e0007388 */ /* 0x000fe20000004800 */
[----:B------:R-:W-:Y:S02]  /*74a0*/  FFMA.FTZ R228, R181, R247, R228 ;  /* 0x000000f7b5e47223 */ /* 0x000fe400000100e4 */
[----:B------:R-:W-:Y:S01]  /*74b0*/  IMAD.IADD R21, R191, 0x1, R21 ;  /* 0x00000001bf157824 */ /* 0x000fe200078e0215 */
[----:B------:R-:W-:Y:S01]  /*74c0*/  STS [R224.X4+0x860], R231 ;  /* 0x000860e7e0007388 */ /* 0x000fe20000004800 */
[----:B------:R-:W-:Y:S02]  /*74d0*/  IMAD.X R7, R3, 0x1, R7, P2 ;  /* 0x0000000103077824 */ /* 0x000fe400010e0607 */
[----:B------:R-:W-:Y:S01]  /*74e0*/  FFMA.FTZ R228, R172, R225, R228 ;  /* 0x000000e1ace47223 */ /* 0x000fe200000100e4 */
[----:B------:R0:W-:Y:S04]  /*74f0*/  STS [R224.X4+0x854], R223 ;  /* 0x000854dfe0007388 */ /* 0x0001e80000004800 */
[----:B------:R1:W-:Y:S01]  /*7500*/  STS [R224.X4+0x850], R19 ;  /* 0x00085013e0007388 */ /* 0x0003e20000004800 */
[----:B0-----:R-:W-:-:S03]  /*7510*/  FMUL.FTZ R223, R190, R189 ;  /* 0x000000bdbedf7220 */ /* 0x001fc60000410000 */
[----:B------:R-:W-:Y:S06]  /*7520*/  BAR.SYNC.DEFER_BLOCKING 0x0 ;  /* 0x0000000000007b1d */ /* 0x000fec0000010000 */
[----:B------:R-:W-:Y:S05]  /*7530*/  @!P0 BRA `(.L_x_3040) ;  /* 0x0000009000008947 */ /* 0x000fea0003800000 */
[----:B-1----:R-:W-:Y:S01]  /*7540*/  LEA.HI.SX32 R189, R141, R141, 0x1b ;  /* 0x0000008d8dbd7211 */ /* 0x002fe200078fdaff */
[----:B------:R-:W-:Y:S02]  /*7550*/  IMAD R136, R136, c[0x0][0x2b0], RZ ;  /* 0x0000ac0088887a24 */ /* 0x000fe400078e02ff */
[----:B------:R-:W-:-:S03]  /*7560*/  IMAD.WIDE.U32 R6, R25, c[0x0][0x2b0], R6 ;  /* 0x0000ac0019067a25 */ /* 0x000fc600078e0006 */
[----:B------:R-:W0:Y:S01]  /*7570*/  LDS R189, [R189.X4+0x850] ;  /* 0x00085000bdbd7984 */ /* 0x000e220000004800 */
[----:B------:R-:W-:Y:S01]  /*7580*/  IMAD R19, R25, c[0x0][0x2b4], R136 ;  /* 0x0000ad0019137a24 */ /* 0x000fe200078e0288 */
[----:B------:R-:W-:-:S04]  /*7590*/  LEA R18, P0, R6, c[0x0][0x318], 0x2 ;  /* 0x0000c60006127a11 */ /* 0x000fc800078010ff */
[----:B------:R-:W-:-:S04]  /*75a0*/  IADD3 R19, R7, R19, RZ ;  /* 0x0000001307137210 */ /* 0x000fc80007ffe0ff */
[----:B------:R-:W-:-:S05]  /*75b0*/  LEA.HI.X R19, R6, c[0x0][0x31c], R19, 0x2, P0 ;  /* 0x0000c70006137a11 */ /* 0x000fca00000f1413 */
[----:B0-----:R0:W-:Y:S02]  /*75c0*/  RED.E.ADD.F32.FTZ.RN.STRONG.GPU [R18.64], R189 ;  /* 0x000000bd1200798e */ /* 0x0011e4000c10e784 */
.L_x_3040:
[----:B-1----:R-:W-:Y:S05]  /*75d0*/  BSYNC B0 ;  /* 0x0000000000007941 */ /* 0x002fea0003800000 */
.L_x_3039:
        /* <DEDUP_REMOVED lines=9> */
.L_x_3042:
[----:B------:R-:W-:Y:S05]  /*7670*/  BSYNC B0 ;  /* 0x0000000000007941 */ /* 0x000fea0003800000 */
.L_x_3041:
[-C--:B------:R-:W-:Y:S01]  /*7680*/  LEA.HI.SX32 R18, R18, R141.reuse, 0x1b ;  /* 0x0000008d12127211 */ /* 0x080fe200078fdaff */
[----:B------:R-:W-:Y:S01]  /*7690*/  BSSY B0, `(.L_x_3043) ;  /* 0x000000d000007945 */ /* 0x000fe20003800000 */
[----:B------:R-:W-:Y:S02]  /*76a0*/  ISETP.GE.AND P6, PT, R222, 0x81, PT ;  /* 0x00000081de00780c */ /* 0x000fe40003fc6270 */
[----:B0-----:R-:W-:Y:S01]  /*76b0*/  IADD3 R4, R141, 0x100, RZ ;  /* 0x000001008d047810 */ /* 0x001fe20007ffe0ff */
        /* <DEDUP_REMOVED lines=10> */
.L_x_3044:
[----:B0-----:R-:W-:Y:S05]  /*7760*/  BSYNC B0 ;  /* 0x0000000000007941 */ /* 0x001fea0003800000 */
.L_x_3043:
[----:B---3--:R0:W3:Y:S01]  /*7770*/  LDS R5, [R136.X4+0xb50] ;  /* 0x000b500088057984 */ /* 0x0080e20000004800 */
[----:B------:R-:W-:Y:S01]  /*7780*/  BSSY B0, `(.L_x_3045) ;  /* 0x0000005000007945 */ /* 0x000fe20003800000 */
[----:B------:R-:W-:Y:S02]  /*7790*/  IADD3 R18, R141, 0x140, RZ ;  /* 0x000001408d127810 */ /* 0x000fe40007ffe0ff */
[----:B------:R-:W-:Y:S01]  /*77a0*/  LEA.HI.SX32 R4, R4, R141, 0x1b ;  /* 0x0000008d04047211 */ /* 0x000fe200078fdaff */
[----:B------:R-:W-:Y:S05]  /*77b0*/  @!P0 BRA `(.L_x_3046) ;  /* 0x0000001000008947 */ /* 0x000fea0003800000 */
[----:B---3--:R3:W-:Y:S02]  /*77c0*/  RED.E.ADD.F32.FTZ.RN.STRONG.GPU [R20.64+-0xd00], R5 ;  /* 0xfff300051400798e */ /* 0x0087e4000c10e784 */
.L_x_3046:
[----:B------:R-:W-:Y:S05]  /*77d0*/  BSYNC B0 ;  /* 0x0000000000007941 */ /* 0x000fea0003800000 */
.L_x_3045:
[----:B---3--:R3:W4:Y:S01]  /*77e0*/  LDS R5, [R4.X4+0xc50] ;  /* 0x000c500004057984 */ /* 0x0087220000004800 */
[----:B------:R-:W-:Y:S01]  /*77f0*/  BSSY B0, `(.L_x_3047) ;  /* 0x0000005000007945 */ /* 0x000fe20003800000 */
[----:B0-----:R-:W-:-:S02]  /*7800*/  IADD3 R136, R141, 0x180, RZ ;  /* 0x000001808d887810 */ /* 0x001fc40007ffe0ff */
[----:B------:R-:W-:Y:S01]  /*7810*/  LEA.HI.SX32 R18, R18, R141, 0x1b ;  /* 0x0000008d12127211 */ /* 0x000fe200078fdaff */
[----:B------:R-:W-:Y:S05]  /*7820*/  @!P1 BRA `(.L_x_3048) ;  /* 0x0000001000009947 */ /* 0x000fea0003800000 */
[----:B----4-:R0:W-:Y:S02]  /*7830*/  RED.E.ADD.F32.FTZ.RN.STRONG.GPU [R20.64+-0xc00], R5 ;  /* 0xfff400051400798e */ /* 0x0101e4000c10e784 */
.L_x_3048:
[----:B------:R-:W-:Y:S05]  /*7840*/  BSYNC B0 ;  /* 0x0000000000007941 */ /* 0x000fea0003800000 */
.L_x_3047:
[----:B0---4-:R0:W4:Y:S01]  /*7850*/  LDS R5, [R18.X4+0xd50] ;  /* 0x000d500012057984 */ /* 0x0111220000004800 */
[----:B------:R-:W-:Y:S01]  /*7860*/  BSSY B0, `(.L_x_3049) ;  /* 0x0000005000007945 */ /* 0x000fe20003800000 */
[----:B---3--:R-:W-:Y:S02]  /*7870*/  IADD3 R4, R141, 0x1c0, RZ ;  /* 0x000001c08d047810 */ /* 0x008fe40007ffe0ff */
[----:B------:R-:W-:Y:S01]  /*7880*/  LEA.HI.SX32 R136, R136, R141, 0x1b ;  /* 0x0000008d88887211 */ /* 0x000fe200078fdaff */
[----:B------:R-:W-:Y:S05]  /*7890*/  @!P2 BRA `(.L_x_3050) ;  /* 0x000000100000a947 */ /* 0x000fea0003800000 */
[----:B----4-:R3:W-:Y:S02]  /*78a0*/  RED.E.ADD.F32.FTZ.RN.STRONG.GPU [R20.64+-0xb00], R5 ;  /* 0xfff500051400798e */ /* 0x0107e4000c10e784 */
.L_x_3050:
[----:B------:R-:W-:Y:S05]  /*78b0*/  BSYNC B0 ;  /* 0x0000000000007941 */ /* 0x000fea0003800000 */
.L_x_3049:
[----:B---34-:R3:W4:Y:S01]  /*78c0*/  LDS R5, [R136.X4+0xe50] ;  /* 0x000e500088057984 */ /* 0x0187220000004800 */
[----:B------:R-:W-:Y:S01]  /*78d0*/  BSSY B0, `(.L_x_3051) ;  /* 0x0000005000007945 */ /* 0x000fe20003800000 */
[----:B0-----:R-:W-:Y:S02]  /*78e0*/  IADD3 R18, R141, 0x200, RZ ;  /* 0x000002008d127810 */ /* 0x001fe40007ffe0ff */
[----:B------:R-:W-:Y:S01]  /*78f0*/  LEA.HI.SX32 R4, R4, R141, 0x1b ;  /* 0x0000008d04047211 */ /* 0x000fe200078fdaff */
[----:B------:R-:W-:Y:S05]  /*7900*/  @!P3 BRA `(.L_x_3052) ;  /* 0x000000100000b947 */ /* 0x000fea0003800000 */
[----:B----4-:R0:W-:Y:S02]  /*7910*/  RED.E.ADD.F32.FTZ.RN.STRONG.GPU [R20.64+-0xa00], R5 ;  /* 0xfff600051400798e */ /* 0x0101e4000c10e784 */
.L_x_3052:
[----:B------:R-:W-:Y:S05]  /*7920*/  BSYNC B0 ;  /* 0x0000000000007941 */ /* 0x000fea0003800000 */
.L_x_3051:
[----:B0---4-:R0:W4:Y:S01]  /*7930*/  LDS R5, [R4.X4+0xf50] ;  /* 0x000f500004057984 */ /* 0x0111220000004800 */
[----:B------:R-:W-:Y:S01]  /*7940*/  BSSY B0, `(.L_x_3053) ;  /* 0x0000004000007945 */ /* 0x000fe20003800000 */
[----:B--2---:R-:W-:Y:S01]  /*7950*/  LEA.HI.SX32 R7, R18, R141, 0x1b ;  /* 0x0000008d12077211 */ /* 0x004fe200078fdaff */
[----:B------:R-:W-:Y:S05]  /*7960*/  @!P4 BRA `(.L_x_3054) ;  /* 0x000000100000c947 */ /* 0x000fea0003800000 */
[----:B----4-:R2:W-:Y:S02]  /*7970*/  RED.E.ADD.F32.FTZ.RN.STRONG.GPU [R20.64+-0x900], R5 ;  /* 0xfff700051400798e */ /* 0x0105e4000c10e784 */
.L_x_3054:
[----:B------:R-:W-:Y:S05]  /*7980*/  BSYNC B0 ;  /* 0x0000000000007941 */ /* 0x000fea0003800000 */
.L_x_3053:
[----:B------:R-:W0:Y:S01]  /*7990*/  LDS R7, [R7.X4+0x1050] ;  /* 0x0010500007077984 */ /* 0x000e220000004800 */
[----:B------:R-:W-:Y:S01]  /*79a0*/  BSSY B0, `(.L_x_3055) ;  /* 0x0000005000007945 */ /* 0x000fe20003800000 */
[----:B0-----:R-:W-:-:S02]  /*79b0*/  IADD3 R4, R141, 0x240, RZ ;  /* 0x000002408d047810 */ /* 0x001fc40007ffe0ff */
[----:B------:R-:W-:Y:S01]  /*79c0*/  IADD3 R18, R141, 0x280, RZ ;  /* 0x000002808d127810 */ /* 0x000fe20007ffe0ff */
[----:B------:R-:W-:Y:S05]  /*79d0*/  @!P5 BRA `(.L_x_3056) ;  /* 0x000000100000d947 */ /* 0x000fea0003800000 */
[----:B------:R0:W-:Y:S02]  /*79e0*/  RED.E.ADD.F32.FTZ.RN.STRONG.GPU [R20.64+-0x800], R7 ;  /* 0xfff800071400798e */ /* 0x0001e4000c10e784 */
.L_x_3056:
[----:B------:R-:W-:Y:S05]  /*79f0*/  BSYNC B0 ;  /* 0x0000000000007941 */ /* 0x000fea0003800000 */
.L_x_3055:
[-C--:B------:R-:W-:Y:S01]  /*7a00*/  LEA.HI.SX32 R4, R4, R141.reuse, 0x1b ;  /* 0x0000008d04047211 */ /* 0x080fe200078fdaff */
[----:B------:R-:W-:Y:S01]  /*7a10*/  BSSY B0, `(.L_x_3057) ;  /* 0x000000d000007945 */ /* 0x000fe20003800000 */
[----:B------:R-:W-:Y:S02]  /*7a20*/  ISETP.GE.AND P6, PT, R222, 0x241, PT ;  /* 0x00000241de00780c */ /* 0x000fe40003fc6270 */
[----:B---3--:R-:W-:Y:S01]  /*7a30*/  IADD3 R136, R141, 0x2c0, RZ ;  /* 0x000002c08d887810 */ /* 0x008fe20007ffe0ff */
[----:B--2-4-:R2:W3:Y:S01]  /*7a40*/  LDS R5, [R4.X4+0x1150] ;  /* 0x0011500004057984 */ /* 0x0144e20000004800 */
        /* <DEDUP_REMOVED lines=8> */
[----:B--23--:R2:W-:Y:S02]  /*7ad0*/  RED.E.ADD.F32.FTZ.RN.STRONG.GPU [R20.64+-0x700], R5 ;  /* 0xfff900051400798e */ /* 0x00c5e4000c10e784 */
.L_x_3058:
[----:B--2---:R-:W-:Y:S05]  /*7ae0*/  BSYNC B0 ;  /* 0x0000000000007941 */ /* 0x004fea0003800000 */
.L_x_3057:
[----:B---3--:R2:W3:Y:S01]  /*7af0*/  LDS R5, [R18.X4+0x1250] ;  /* 0x0012500012057984 */ /* 0x0084e20000004800 */
[----:B------:R-:W-:Y:S01]  /*7b00*/  BSSY B0, `(.L_x_3059) ;  /* 0x0000005000007945 */ /* 0x000fe20003800000 */
[----:B------:R-:W-:Y:S02]  /*7b10*/  IADD3 R4, R141, 0x300, RZ ;  /* 0x000003008d047810 */ /* 0x000fe40007ffe0ff */
[----:B------:R-:W-:Y:S01]  /*7b20*/  LEA.HI.SX32 R136, R136, R141, 0x1b ;  /* 0x0000008d88887211 */ /* 0x000fe200078fdaff */
[----:B------:R-:W-:Y:S05]  /*7b30*/  @!P0 BRA `(.L_x_3060) ;  /* 0x0000001000008947 */ /* 0x000fea0003800000 */
[----:B---3--:R3:W-:Y:S02]  /*7b40*/  RED.E.ADD.F32.FTZ.RN.STRONG.GPU [R20.64+-0x600], R5 ;  /* 0xfffa00051400798e */ /* 0x0087e4000c10e784 */
.L_x_3060:
[----:B------:R-:W-:Y:S05]  /*7b50*/  BSYNC B0 ;  /* 0x0000000000007941 */ /* 0x000fea0003800000 */
.L_x_3059:
[----:B---3--:R3:W4:Y:S01]  /*7b60*/  LDS R5, [R136.X4+0x1350] ;  /* 0x0013500088057984 */ /* 0x0087220000004800 */
[----:B------:R-:W-:Y:S01]  /*7b70*/  BSSY B0, `(.L_x_3061) ;  /* 0x0000005000007945 */ /* 0x000fe20003800000 */
[----:B--2---:R-:W-:-:S02]  /*7b80*/  IADD3 R18, R141, 0x340, RZ ;  /* 0x000003408d127810 */ /* 0x004fc40007ffe0ff */
[----:B------:R-:W-:Y:S01]  /*7b90*/  LEA.HI.SX32 R4, R4, R141, 0x1b ;  /* 0x0000008d04047211 */ /* 0x000fe200078fdaff */
[----:B------:R-:W-:Y:S05]  /*7ba0*/  @!P1 BRA `(.L_x_3062) ;  /* 0x0000001000009947 */ /* 0x000fea0003800000 */
[----:B----4-:R2:W-:Y:S02]  /*7bb0*/  RED.E.ADD.F32.FTZ.RN.STRONG.GPU [R20.64+-0x500], R5 ;  /* 0xfffb00051400798e */ /* 0x0105e4000c10e784 */
.L_x_3062:
[----:B------:R-:W-:Y:S05]  /*7bc0*/  BSYNC B0 ;  /* 0x0000000000007941 */ /* 0x000fea0003800000 */
.L_x_3061:
[----:B--2-4-:R2:W4:Y:S01]  /*7bd0*/  LDS R5, [R4.X4+0x1450] ;  /* 0x0014500004057984 */ /* 0x0145220000004800 */
[----:B------:R-:W-:Y:S01]  /*7be0*/  BSSY B0, `(.L_x_3063) ;  /* 0x0000005000007945 */ /* 0x000fe20003800000 */
[----:B---3--:R-:W-:Y:S02]  /*7bf0*/  IADD3 R136, R141, 0x380, RZ ;  /* 0x000003808d887810 */ /* 0x008fe40007ffe0ff */
[----:B------:R-:W-:Y:S01]  /*7c00*/  LEA.HI.SX32 R18, R18, R141, 0x1b ;  /* 0x0000008d12127211 */ /* 0x000fe200078fdaff */
[----:B------:R-:W-:Y:S05]  /*7c10*/  @!P2 BRA `(.L_x_3064) ;  /* 0x000000100000a947 */ /* 0x000fea0003800000 */
[----:B----4-:R3:W-:Y:S02]  /*7c20*/  RED.E.ADD.F32.FTZ.RN.STRONG.GPU [R20.64+-0x400], R5 ;  /* 0xfffc00051400798e */ /* 0x0107e4000c10e784 */
.L_x_3064:
[----:B------:R-:W-:Y:S05]  /*7c30*/  BSYNC B0 ;  /* 0x0000000000007941 */ /* 0x000fea0003800000 */
.L_x_3063:
[----:B---34-:R3:W4:Y:S01]  /*7c40*/  LDS R5, [R18.X4+0x1550] ;  /* 0x0015500012057984 */ /* 0x0187220000004800 */
[----:B------:R-:W-:Y:S01]  /*7c50*/  BSSY B0, `(.L_x_3065) ;  /* 0x0000005000007945 */ /* 0x000fe20003800000 */
[----:B--2---:R-:W-:Y:S02]  /*7c60*/  IADD3 R4, R141, 0x3c0, RZ ;  /* 0x000003c08d047810 */ /* 0x004fe40007ffe0ff */
[----:B------:R-:W-:Y:S01]  /*7c70*/  LEA.HI.SX32 R136, R136, R141, 0x1b ;  /* 0x0000008d88887211 */ /* 0x000fe200078fdaff */
[----:B------:R-:W-:Y:S05]  /*7c80*/  @!P3 BRA `(.L_x_3066) ;  /* 0x000000100000b947 */ /* 0x000fea0003800000 */
[----:B----4-:R2:W-:Y:S02]  /*7c90*/  RED.E.ADD.F32.FTZ.RN.STRONG.GPU [R20.64+-0x300], R5 ;  /* 0xfffd00051400798e */ /* 0x0105e4000c10e784 */
.L_x_3066:
[----:B------:R-:W-:Y:S05]  /*7ca0*/  BSYNC B0 ;  /* 0x0000000000007941 */ /* 0x000fea0003800000 */
.L_x_3065:
[----:B--2-4-:R2:W4:Y:S01]  /*7cb0*/  LDS R5, [R136.X4+0x1650] ;  /* 0x0016500088057984 */ /* 0x0145220000004800 */
[----:B------:R-:W-:Y:S01]  /*7cc0*/  BSSY B0, `(.L_x_3067) ;  /* 0x0000004000007945 */ /* 0x000fe20003800000 */
[----:B------:R-:W-:Y:S01]  /*7cd0*/  LEA.HI.SX32 R4, R4, R141, 0x1b ;  /* 0x0000008d04047211 */ /* 0x000fe200078fdaff */
[----:B------:R-:W-:Y:S05]  /*7ce0*/  @!P4 BRA `(.L_x_3068) ;  /* 0x000000100000c947 */ /* 0x000fea0003800000 */
[----:B----4-:R4:W-:Y:S02]  /*7cf0*/  RED.E.ADD.F32.FTZ.RN.STRONG.GPU [R20.64+-0x200], R5 ;  /* 0xfffe00051400798e */ /* 0x0109e4000c10e784 */
.L_x_3068:
[----:B------:R-:W-:Y:S05]  /*7d00*/  BSYNC B0 ;  /* 0x0000000000007941 */ /* 0x000fea0003800000 */
.L_x_3067:
[----:B----4-:R4:W0:Y:S01]  /*7d10*/  LDS R5, [R4.X4+0x1750] ;  /* 0x0017500004057984 */ /* 0x0108220000004800 */
[----:B------:R-:W-:Y:S01]  /*7d20*/  BSSY B0, `(.L_x_3069) ;  /* 0x0000003000007945 */ /* 0x000fe20003800000 */
[----:B------:R-:W-:Y:S05]  /*7d30*/  @!P5 BRA `(.L_x_3070) ;  /* 0x000000100000d947 */ /* 0x000fea0003800000 */
[----:B0-----:R0:W-:Y:S02]  /*7d40*/  RED.E.ADD.F32.FTZ.RN.STRONG.GPU [R20.64+-0x100], R5 ;  /* 0xffff00051400798e */ /* 0x0011e4000c10e784 */
.L_x_3070:
[----:B------:R-:W-:Y:S05]  /*7d50*/  BSYNC B0 ;  /* 0x0000000000007941 */ /* 0x000fea0003800000 */
.L_x_3069:
[----:B0-----:R-:W0:Y:S01]  /*7d60*/  SHFL.DOWN PT, R7, R170, 0x1, 0x1f ;  /* 0x08201f00aa077f89 */ /* 0x001e2200000e0000 */
[----:B------:R-:W-:Y:S01]  /*7d70*/  ISETP.GT.AND P0, PT, R130, 0x1e, PT ;  /* 0x0000001e8200780c */ /* 0x000fe20003f04270 */
[----:B------:R-:W-:Y:S01]  /*7d80*/  FMUL.FTZ R146, R146, R211 ;  /* 0x000000d392927220 */ /* 0x000fe20000410000 */
[----:B------:R-:W-:Y:S01]  /*7d90*/  ISETP.NE.AND P1, PT, R130, RZ, PT ;  /* 0x000000ff8200720c */ /* 0x000fe20003f25270 */
[----:B------:R-:W5:Y:S01]  /*7da0*/  SHFL.DOWN PT, R5, R6, 0x1, 0x1f ;  /* 0x08201f0006057f89 */ /* 0x000f6200000e0000 */
[-C--:B----4-:R-:W-:Y:S01]  /*7db0*/  FMUL.FTZ R4, R138, R215.reuse ;  /* 0x000000d78a047220 */ /* 0x090fe20000410000 */
[----:B------:R-:W-:Y:S01]  /*7dc0*/  ISETP.NE.AND P2, PT, R141, RZ, PT ;  /* 0x000000ff8d00720c */ /* 0x000fe20003f45270 */
[----:B------:R-:W-:Y:S01]  /*7dd0*/  FMUL.FTZ R215, R148, R215 ;  /* 0x000000d794d77220 */ /* 0x000fe20000410000 */
[----:B------:R-:W-:Y:S01]  /*7de0*/  BSSY B0, `(.L_x_3071) ;  /* 0x0000084000007945 */ /* 0x000fe20003800000 */
[----:B------:R-:W-:-:S02]  /*7df0*/  FMUL.FTZ R4, R181, R4 ;  /* 0x00000004b5047220 */ /* 0x000fc40000410000 */
[----:B------:R-:W-:Y:S02]  /*7e00*/  FMUL.FTZ R159, R159, R218 ;  /* 0x000000da9f9f7220 */ /* 0x000fe40000410000 */
[----:B------:R-:W-:Y:S02]  /*7e10*/  FFMA.FTZ R4, R176, R215, R4 ;  /* 0x000000d7b0047223 */ /* 0x000fe40000010004 */
[-C--:B------:R-:W-:Y:S02]  /*7e20*/  FMUL.FTZ R158, R158, R173.reuse ;  /* 0x000000ad9e9e7220 */ /* 0x080fe40000410000 */
[----:B------:R-:W-:Y:S02]  /*7e30*/  FADD.FTZ R39, R4, R39 ;  /* 0x0000002704277221 */ /* 0x000fe40000010000 */
[----:B------:R-:W-:Y:S02]  /*7e40*/  FMUL.FTZ R4, R138, R173 ;  /* 0x000000ad8a047220 */ /* 0x000fe40000410000 */
[----:B------:R-:W-:-:S02]  /*7e50*/  FMUL.FTZ R150, R150, R207 ;  /* 0x000000cf96967220 */ /* 0x000fc40000410000 */
[----:B------:R-:W-:Y:S02]  /*7e60*/  FMUL.FTZ R4, R187, R4 ;  /* 0x00000004bb047220 */ /* 0x000fe40000410000 */
[----:B0-----:R-:W-:Y:S02]  /*7e70*/  @!P0 FADD.FTZ R170, R170, R7 ;  /* 0x00000007aaaa8221 */ /* 0x001fe40000010000 */
[----:B------:R-:W-:Y:S02]  /*7e80*/  FMUL.FTZ R154, R154, R219 ;  /* 0x000000db9a9a7220 */ /* 0x000fe40000410000 */
[----:B-----5:R-:W-:Y:S01]  /*7e90*/  @!P0 FADD.FTZ R6, R6, R5 ;  /* 0x0000000506068221 */ /* 0x020fe20000010000 */
[----:B------:R-:W0:Y:S01]  /*7ea0*/  SHFL.DOWN PT, R19, R170, 0x2, 0x1f ;  /* 0x08401f00aa137f89 */ /* 0x000e2200000e0000 */
[----:B------:R-:W-:Y:S01]  /*7eb0*/  ISETP.GT.AND P0, PT, R130, 0x1d, PT ;  /* 0x0000001d8200780c */ /* 0x000fe20003f04270 */
[----:B------:R-:W-:Y:S02]  /*7ec0*/  FMUL.FTZ R5, R138, R205 ;  /* 0x000000cd8a057220 */ /* 0x000fe40000410000 */
[----:B------:R-:W4:Y:S01]  /*7ed0*/  SHFL.DOWN PT, R7, R6, 0x2, 0x1f ;  /* 0x08401f0006077f89 */ /* 0x000f2200000e0000 */
[----:B------:R-:W-:-:S02]  /*7ee0*/  FMUL.FTZ R155, R155, R186 ;  /* 0x000000ba9b9b7220 */ /* 0x000fc40000410000 */
[----:B------:R-:W-:Y:S02]  /*7ef0*/  FMUL.FTZ R190, R190, R5 ;  /* 0x00000005bebe7220 */ /* 0x000fe40000410000 */
[----:B------:R-:W-:Y:S02]  /*7f00*/  FMUL.FTZ R5, R138, R211 ;  /* 0x000000d38a057220 */ /* 0x000fe40000410000 */
[----:B------:R-:W-:Y:S02]  /*7f10*/  FMUL.FTZ R156, R156, R209 ;  /* 0x000000d19c9c7220 */ /* 0x000fe40000410000 */
[----:B------:R-:W-:Y:S02]  /*7f20*/  FMUL.FTZ R5, R172, R5 ;  /* 0x00000005ac057220 */ /* 0x000fe40000410000 */
[----:B------:R-:W-:Y:S02]  /*7f30*/  FMUL.FTZ R157, R157, R202 ;  /* 0x000000ca9d9d7220 */ /* 0x000fe40000410000 */
[----:B------:R-:W-:-:S02]  /*7f40*/  FFMA.FTZ R193, R193, R146, R5 ;  /* 0x00000092c1c17223 */ /* 0x000fc40000010005 */
[-C--:B------:R-:W-:Y:S02]  /*7f50*/  FMUL.FTZ R5, R152, R201.reuse ;  /* 0x000000c998057220 */ /* 0x080fe40000410000 */
[----:B------:R-:W-:Y:S02]  /*7f60*/  FMUL.FTZ R201, R138, R201 ;  /* 0x000000c98ac97220 */ /* 0x000fe40000410000 */
[----:B------:R-:W-:Y:S02]  /*7f70*/  FFMA.FTZ R44, R77, R5, R44 ;  /* 0x000000054d2c7223 */ /* 0x000fe4000001002c */
[----:B0-----:R-:W-:Y:S02]  /*7f80*/  @!P0 FADD.FTZ R170, R170, R19 ;  /* 0x00000013aaaa8221 */ /* 0x001fe40000010000 */
[----:B------:R-:W-:Y:S02]  /*7f90*/  FMUL.FTZ R201, R174, R201 ;  /* 0x000000c9aec97220 */ /* 0x000fe40000410000 */
[----:B----4-:R-:W-:Y:S01]  /*7fa0*/  @!P0 FADD.FTZ R6, R6, R7 ;  /* 0x0000000706068221 */ /* 0x010fe20000010000 */
[----:B------:R-:W0:Y:S01]  /*7fb0*/  SHFL.DOWN PT, R19, R170, 0x4, 0x1f ;  /* 0x08801f00aa137f89 */ /* 0x000e2200000e0000 */
[----:B------:R-:W-:Y:S01]  /*7fc0*/  ISETP.GT.AND P0, PT, R130, 0x1b, PT ;  /* 0x0000001b8200780c */ /* 0x000fe20003f04270 */
[----:B------:R-:W-:-:S02]  /*7fd0*/  FFMA.FTZ R216, R216, R5, R201 ;  /* 0x00000005d8d87223 */ /* 0x000fc400000100c9 */
[----:B------:R-:W4:Y:S01]  /*7fe0*/  SHFL.DOWN PT, R7, R6, 0x4, 0x1f ;  /* 0x08801f0006077f89 */ /* 0x000f2200000e0000 */
[----:B------:R-:W-:Y:S02]  /*7ff0*/  FMUL.FTZ R5, R138, R218 ;  /* 0x000000da8a057220 */ /* 0x000fe40000410000 */
[----:B------:R-:W-:Y:S02]  /*8000*/  FMUL.FTZ R160, R160, R175 ;  /* 0x000000afa0a07220 */ /* 0x000fe40000410000 */
[----:B------:R-:W-:Y:S02]  /*8010*/  FMUL.FTZ R5, R214, R5 ;  /* 0x00000005d6057220 */ /* 0x000fe40000410000 */
[----:B------:R-:W-:Y:S02]  /*8020*/  FMUL.FTZ R168, R168, R177 ;  /* 0x000000b1a8a87220 */ /* 0x000fe40000410000 */
[----:B------:R-:W-:Y:S02]  /*8030*/  FFMA.FTZ R204, R204, R159, R5 ;  /* 0x0000009fcccc7223 */ /* 0x000fe40000010005 */
[----:B------:R-:W-:-:S02]  /*8040*/  FMUL.FTZ R5, R138, R192 ;  /* 0x000000c08a057220 */ /* 0x000fc40000410000 */
[C---:B------:R-:W-:Y:S02]  /*8050*/  FMUL.FTZ R207, R138.reuse, R207 ;  /* 0x000000cf8acf7220 */ /* 0x040fe40000410000 */
[C---:B------:R-:W-:Y:S02]  /*8060*/  FMUL.FTZ R219, R138.reuse, R219 ;  /* 0x000000db8adb7220 */ /* 0x040fe40000410000 */
[C---:B------:R-:W-:Y:S02]  /*8070*/  FMUL.FTZ R186, R138.reuse, R186 ;  /* 0x000000ba8aba7220 */ /* 0x040fe40000410000 */
[----:B------:R-:W-:Y:S02]  /*8080*/  FMUL.FTZ R209, R138, R209 ;  /* 0x000000d18ad17220 */ /* 0x000fe40000410000 */
[----:B0-----:R-:W-:Y:S02]  /*8090*/  @!P0 FADD.FTZ R170, R170, R19 ;  /* 0x00000013aaaa8221 */ /* 0x001fe40000010000 */
[----:B------:R-:W-:-:S02]  /*80a0*/  FMUL.FTZ R202, R138, R202 ;  /* 0x000000ca8aca7220 */ /* 0x000fc40000410000 */
[----:B----4-:R-:W-:Y:S01]  /*80b0*/  @!P0 FADD.FTZ R6, R6, R7 ;  /* 0x0000000706068221 */ /* 0x010fe20000010000 */
[----:B------:R-:W0:Y:S01]  /*80c0*/  SHFL.DOWN PT, R19, R170, 0x8, 0x1f ;  /* 0x09001f00aa137f89 */ /* 0x000e2200000e0000 */
[----:B------:R-:W-:Y:S01]  /*80d0*/  ISETP.GT.AND P0, PT, R130, 0x17, PT ;  /* 0x000000178200780c */ /* 0x000fe20003f04270 */
[C---:B------:R-:W-:Y:S02]  /*80e0*/  FMUL.FTZ R175, R138.reuse, R175 ;  /* 0x000000af8aaf7220 */ /* 0x040fe40000410000 */
[----:B------:R-:W4:Y:S01]  /*80f0*/  SHFL.DOWN PT, R7, R6, 0x8, 0x1f ;  /* 0x09001f0006077f89 */ /* 0x000f2200000e0000 */
[----:B------:R-:W-:Y:S02]  /*8100*/  FMUL.FTZ R177, R138, R177 ;  /* 0x000000b18ab17220 */ /* 0x000fe40000410000 */
[----:B------:R-:W-:Y:S02]  /*8110*/  FFMA.FTZ R217, R217, R158, R4 ;  /* 0x0000009ed9d97223 */ /* 0x000fe40000010004 */
        /* <DEDUP_REMOVED lines=10> */
[----:B----4-:R-:W-:Y:S01]  /*81c0*/  @!P0 FADD.FTZ R6, R6, R7 ;  /* 0x0000000706068221 */ /* 0x010fe20000010000 */
[----:B------:R-:W0:Y:S01]  /*81d0*/  SHFL.DOWN PT, R19, R170, 0x10, 0x1f ;  /* 0x0a001f00aa137f89 */ /* 0x000e2200000e0000 */
[----:B------:R-:W-:Y:S01]  /*81e0*/  ISETP.GT.AND P0, PT, R130, 0xf, PT ;  /* 0x0000000f8200780c */ /* 0x000fe20003f04270 */
[----:B------:R-:W-:Y:S02]  /*81f0*/  FMUL.FTZ R177, R200, R177 ;  /* 0x000000b1c8b17220 */ /* 0x000fe40000410000 */
[----:B------:R-:W4:Y:S01]  /*8200*/  SHFL.DOWN PT, R7, R6, 0x10, 0x1f ;  /* 0x0a001f0006077f89 */ /* 0x000f2200000e0000 */
[----:B------:R-:W-:-:S02]  /*8210*/  FMUL.FTZ R142, R142, R169 ;  /* 0x000000a98e8e7220 */ /* 0x000fc40000410000 */
        /* <DEDUP_REMOVED lines=10> */
[-C--:B------:R-:W-:Y:S02]  /*82c0*/  FMUL.FTZ R19, R140, R171.reuse ;  /* 0x000000ab8c137220 */ /* 0x080fe40000410000 */
[----:B----4-:R-:W-:Y:S01]  /*82d0*/  @!P0 FADD.FTZ R6, R6, R7 ;  /* 0x0000000706068221 */ /* 0x010fe20000010000 */
[----:B------:R-:W-:Y:S01]  /*82e0*/  MOV R5, R170 ;  /* 0x000000aa00057202 */ /* 0x000fe20000000f00 */
[----:B------:R-:W-:-:S02]  /*82f0*/  FMUL.FTZ R171, R138, R171 ;  /* 0x000000ab8aab7220 */ /* 0x000fc40000410000 */
[----:B------:R-:W-:Y:S02]  /*8300*/  FMUL.FTZ R7, R138, R169 ;  /* 0x000000a98a077220 */ /* 0x000fe40000410000 */
[----:B------:R-:W-:Y:S02]  /*8310*/  IMAD.MOV.U32 R4, RZ, RZ, R6 ;  /* 0x000000ffff047224 */ /* 0x000fe400078e0006 */
[----:B------:R-:W-:Y:S02]  /*8320*/  FMUL.FTZ R171, R198, R171 ;  /* 0x000000abc6ab7220 */ /* 0x000fe40000410000 */
[----:B------:R-:W-:Y:S01]  /*8330*/  FMUL.FTZ R7, R194, R7 ;  /* 0x00000007c2077220 */ /* 0x000fe20000410000 */
[----:B------:R0:W-:Y:S01]  /*8340*/  @!P1 STS.64 [R125.X8+0x18d8], R4 ;  /* 0x0018d8047d009388 */ /* 0x0001e20000008a00 */
[----:B------:R-:W-:Y:S02]  /*8350*/  FFMA.FTZ R196, R196, R19, R171 ;  /* 0x00000013c4c47223 */ /* 0x000fe400000100ab */
        /* <DEDUP_REMOVED lines=36> */
[----:B---3--:R-:W3:Y:S04]  /*85a0*/  @P0 LDS R18, [R20+0x3210] ;  /* 0x0032100014120984 */ /* 0x008ee80000000800 */
[----:B------:R-:W4:Y:S01]  /*85b0*/  @P0 LDS R19, [R20+0x2e10] ;  /* 0x002e100014130984 */ /* 0x000f220000000800 */
[----:B0-----:R-:W-:-:S02]  /*85c0*/  FADD.FTZ R5, R5, R7 ;  /* 0x0000000705057221 */ /* 0x001fc40000010000 */
[----:B------:R-:W-:Y:S02]  /*85d0*/  FADD.FTZ R4, R4, R6 ;  /* 0x0000000604047221 */ /* 0x000fe40000010000 */
[----:B---3--:R-:W-:Y:S02]  /*85e0*/  @P0 FADD.FTZ R5, R5, R18 ;  /* 0x0000001205050221 */ /* 0x008fe40000010000 */
[----:B----4-:R-:W-:-:S03]  /*85f0*/  @P0 FADD.FTZ R4, R4, R19 ;  /* 0x0000001304040221 */ /* 0x010fc60000010000 */
[----:B------:R0:W-:Y:S04]  /*8600*/  STS [R20+0x3210], R5 ;  /* 0x0032100514007388 */ /* 0x0001e80000000800 */
[----:B------:R0:W-:Y:S02]  /*8610*/  STS [R20+0x2e10], R4 ;  /* 0x002e100414007388 */ /* 0x0001e40000000800 */
.L_x_3072:
[----:B0-----:R-:W-:Y:S05]  /*8620*/  BSYNC B0 ;  /* 0x0000000000007941 */ /* 0x001fea0003800000 */
.L_x_3071:
[----:B------:R-:W-:Y:S02]  /*8630*/  IADD3 R25, R25, 0x1, RZ ;  /* 0x0000000119197810 */ /* 0x000fe40007ffe0ff */
[----:B------:R-:W-:Y:S02]  /*8640*/  IADD3 R23, P1, R23, 0x1, RZ ;  /* 0x0000000117177810 */ /* 0x000fe40007f3e0ff */
[----:B------:R-:W-:-:S03]  /*8650*/  ISETP.GE.AND P0, PT, R25, c[0x0][0x16c], PT ;  /* 0x00005b0019007a0c */ /* 0x000fc60003f06270 */
[----:B------:R-:W-:-:S10]  /*8660*/  IMAD.X R0, RZ, RZ, R0, P1 ;  /* 0x000000ffff007224 */ /* 0x000fd400008e0600 */
[----:B-123--:R-:W-:Y:S01]  /*8670*/  @P0 CALL.REL.NOINC `(.L_x_3025) ;  /* 0x0000001000000944 */ /* 0x00efe20003c00000 */
[----:B------:R-:W-:Y:S05]  /*8680*/  BRA `(.L_x_3073) ;  /* 0xffffc5f000007947 */ /* 0x000fea000383ffff */
.L_x_3025:
        /* <DEDUP_REMOVED lines=56> */
[----:B------:R-:W-:Y:S01]  /*8a10*/  LOP3.LUT R0, R8, 0x60, RZ, 0xfc, !PT ;  /* 0x0000006008007812 */ /* 0x000fe200078efcff */
        /* <DEDUP_REMOVED lines=31> */
.L_x_3075:
[----:B------:R-:W-:Y:S05]  /*8c10*/  BSYNC B0 ;  /* 0x0000000000007941 */ /* 0x000fea0003800000 */
.L_x_3074:
        /* <DEDUP_REMOVED lines=38> */
[----:B------:R-:W-:Y:S01]  /*8e80*/  @!P1 STG.E.U16 [R2.64+-0x540], R59 ;  /* 0xfffac03b02009986 */ /* 0x000fe2000c101504 */
[----:B------:R-:W-:-:S03]  /*8e90*/  IMAD R76, R130, 0x10, R7 ;  /* 0x00000010824c7824 */ /* 0x000fc600078e0207 */
[----:B------:R-:W-:Y:S02]  /*8ea0*/  @!P2 STG.E.U16 [R2.64+-0x500], R61 ;  /* 0xfffb003d0200a986 */ /* 0x000fe4000c101504 */
[C---:B------:R-:W-:Y:S02]  /*8eb0*/  IADD3 R7, R76.reuse, 0x1, RZ ;  /* 0x000000014c077810 */ /* 0x040fe40007ffe0ff */
[----:B------:R-:W-:Y:S01]  /*8ec0*/  @!P3 STG.E.U16 [R2.64+-0x4c0], R63 ;  /* 0xfffb403f0200b986 */ /* 0x000fe2000c101504 */
[----:B0-----:R-:W-:Y:S02]  /*8ed0*/  IADD3 R19, R76, 0x2, RZ ;  /* 0x000000024c137810 */ /* 0x001fe40007ffe0ff */
[----:B------:R-:W-:Y:S01]  /*8ee0*/  LEA.HI.SX32 R18, R7, R76, 0x1b ;  /* 0x0000004c07127211 */ /* 0x000fe200078fdaff */
[----:B------:R-:W-:Y:S01]  /*8ef0*/  @!P4 STG.E.U16 [R2.64+-0x480], R65 ;  /* 0xfffb80410200c986 */ /* 0x000fe2000c101504 */
[----:B------:R-:W-:Y:S01]  /*8f00*/  FADD.FTZ R7, R6, R27 ;  /* 0x0000001b06077221 */ /* 0x000fe20000010000 */
[----:B------:R-:W-:-:S02]  /*8f10*/  IADD3 R20, R76, 0x3, RZ ;  /* 0x000000034c147810 */ /* 0x000fc40007ffe0ff */
[----:B------:R0:W-:Y:S01]  /*8f20*/  @!P5 STG.E.U16 [R2.64+-0x440], R67 ;  /* 0xfffbc0430200d986 */ /* 0x0001e2000c101504 */
[C---:B------:R-:W-:Y:S01]  /*8f30*/  IADD3 R21, R76.reuse, 0x4, RZ ;  /* 0x000000044c157810 */ /* 0x040fe20007ffe0ff */
[----:B------:R-:W-:Y:S01]  /*8f40*/  FADD.FTZ R6, R7, R26 ;  /* 0x0000001a07067221 */ /* 0x000fe20000010000 */
[C---:B------:R-:W-:Y:S01]  /*8f50*/  IADD3 R22, R76.reuse, 0x5, RZ ;  /* 0x000000054c167810 */ /* 0x040fe20007ffe0ff */
[----:B------:R-:W-:Y:S01]  /*8f60*/  BAR.SYNC.DEFER_BLOCKING 0x0 ;  /* 0x0000000000007b1d */ /* 0x000fe20000010000 */
[----:B-1----:R-:W-:Y:S01]  /*8f70*/  IADD3 R23, R76, 0x6, RZ ;  /* 0x000000064c177810 */ /* 0x002fe20007ffe0ff */
[----:B------:R-:W-:Y:S01]  /*8f80*/  FADD.FTZ R7, R6, R29 ;  /* 0x0000001d06077221 */ /* 0x000fe20000010000 */
[-C--:B------:R-:W-:Y:S02]  /*8f90*/  LEA.HI.SX32 R19, R19, R76.reuse, 0x1b ;  /* 0x0000004c13137211 */ /* 0x080fe400078fdaff */
[----:B------:R-:W-:Y:S02]  /*8fa0*/  LEA.HI.SX32 R20, R20, R76, 0x1b ;  /* 0x0000004c14147211 */ /* 0x000fe400078fdaff */
[----:B------:R-:W-:Y:S01]  /*8fb0*/  F2FP.BF16.PACK_AB R26, R29, R26 ;  /* 0x0000001a1d1a723e */ /* 0x000fe200000010ff */
[----:B------:R-:W-:Y:S01]  /*8fc0*/  IMAD.SHL.U32 R19, R19, 0x2, RZ ;  /* 0x0000000213137824 */ /* 0x000fe200078e00ff */
[----:B--2---:R-:W-:Y:S01]  /*8fd0*/  IADD3 R25, R76, 0x7, RZ ;  /* 0x000000074c197810 */ /* 0x004fe20007ffe0ff */
[----:B------:R-:W-:Y:S01]  /*8fe0*/  IMAD.SHL.U32 R20, R20, 0x2, RZ ;  /* 0x0000000214147824 */ /* 0x000fe200078e00ff */
[----:B------:R-:W-:-:S02]  /*8ff0*/  IADD3 R40, R76, 0x8, RZ ;  /* 0x000000084c287810 */ /* 0x000fc40007ffe0ff */
[-C--:B------:R-:W-:Y:S02]  /*9000*/  LEA.HI.SX32 R21, R21, R76.reuse, 0x1b ;  /* 0x0000004c15157211 */ /* 0x080fe400078fdaff */
[----:B------:R-:W-:Y:S02]  /*9010*/  LEA.HI.SX32 R22, R22, R76, 0x1b ;  /* 0x0000004c16167211 */ /* 0x000fe400078fdaff */
[----:B0-----:R-:W-:Y:S01]  /*9020*/  F2FP.BF16.PACK_AB R2, R31, R28 ;  /* 0x0000001c1f02723e */ /* 0x001fe200000010ff */
[----:B------:R-:W-:Y:S01]  /*9030*/  FADD.FTZ R28, R7, R28 ;  /* 0x0000001c071c7221 */ /* 0x000fe20000010000 */
[----:B------:R-:W-:Y:S01]  /*9040*/  IADD3 R42, R76, 0x9, RZ ;  /* 0x000000094c2a7810 */ /* 0x000fe20007ffe0ff */
[----:B------:R-:W-:Y:S01]  /*9050*/  IMAD.SHL.U32 R22, R22, 0x2, RZ ;  /* 0x0000000216167824 */ /* 0x000fe200078e00ff */
[----:B------:R-:W-:Y:S01]  /*9060*/  LEA.HI.SX32 R23, R23, R76, 0x1b ;  /* 0x0000004c17177211 */ /* 0x000fe200078fdaff */
[----:B------:R-:W-:Y:S01]  /*9070*/  FADD.FTZ R31, R28, R31 ;  /* 0x0000001f1c1f7221 */ /* 0x000fe20000010000 */
[----:B------:R-:W-:Y:S01]  /*9080*/  PRMT R6, R24, 0x7632, R6 ;  /* 0x0000763218067816 */ /* 0x000fe20000000006 */
[----:B------:R-:W-:Y:S01]  /*9090*/  STS.U16 [R106], R24 ;  /* 0x000000186a007388 */ /* 0x000fe20000000400 */
[----:B------:R-:W-:Y:S01]  /*90a0*/  SHF.L.U32 R18, R18, 0x1, RZ ;  /* 0x0000000112127819 */ /* 0x000fe200000006ff */
[----:B------:R-:W-:Y:S01]  /*90b0*/  IMAD.SHL.U32 R23, R23, 0x2, RZ ;  /* 0x0000000217177824 */ /* 0x000fe200078e00ff */
[----:B------:R-:W-:-:S02]  /*90c0*/  IADD3 R43, R76, 0xa, RZ ;  /* 0x0000000a4c2b7810 */ /* 0x000fc40007ffe0ff */
[----:B------:R-:W-:Y:S01]  /*90d0*/  IADD3 R44, R76, 0xb, RZ ;  /* 0x0000000b4c2c7810 */ /* 0x000fe20007ffe0ff */
[----:B------:R0:W-:Y:S01]  /*90e0*/  STS.U16 [R18+0x2], R6 ;  /* 0x0000020612007388 */ /* 0x0001e20000000400 */
[----:B------:R-:W-:Y:S02]  /*90f0*/  PRMT R27, R26, 0x7632, R27 ;  /* 0x000076321a1b7816 */ /* 0x000fe4000000001b */
[----:B------:R-:W-:Y:S01]  /*9100*/  IADD3 R45, R76, 0xc, RZ ;  /* 0x0000000c4c2d7810 */ /* 0x000fe20007ffe0ff */
[----:B------:R1:W-:Y:S01]  /*9110*/  STS.U16 [R19+0x4], R26 ;  /* 0x0000041a13007388 */ /* 0x0003e20000000400 */
[-C--:B------:R-:W-:Y:S02]  /*9120*/  LEA.HI.SX32 R25, R25, R76.reuse, 0x1b ;  /* 0x0000004c19197211 */ /* 0x080fe400078fdaff */
[----:B------:R-:W-:Y:S01]  /*9130*/  LEA.HI.SX32 R40, R40, R76, 0x1b ;  /* 0x0000004c28287211 */ /* 0x000fe200078fdaff */
[----:B------:R-:W-:Y:S01]  /*9140*/  STS.U16 [R20+0x6], R27 ;  /* 0x0000061b14007388 */ /* 0x000fe20000000400 */
[----:B------:R-:W-:Y:S01]  /*9150*/  F2FP.BF16.PACK_AB R3, R33, R30 ;  /* 0x0000001e2103723e */ /* 0x000fe200000010ff */
[----:B------:R-:W-:Y:S01]  /*9160*/  FADD.FTZ R30, R31, R30 ;  /* 0x0000001e1f1e7221 */ /* 0x000fe20000010000 */
[----:B------:R-:W-:Y:S01]  /*9170*/  PRMT R29, R2, 0x7610, R29 ;  /* 0x00007610021d7816 */ /* 0x000fe2000000001d */
[----:B------:R-:W-:Y:S01]  /*9180*/  IMAD.SHL.U32 R40, R40, 0x2, RZ ;  /* 0x0000000228287824 */ /* 0x000fe200078e00ff */
[----:B------:R-:W-:Y:S01]  /*9190*/  PRMT R49, R2, 0x7632, R49 ;  /* 0x0000763202317816 */ /* 0x000fe20000000031 */
[----:B------:R-:W-:Y:S01]  /*91a0*/  FADD.FTZ R33, R30, R33 ;  /* 0x000000211e217221 */ /* 0x000fe20000010000 */
[----:B------:R-:W-:-:S02]  /*91b0*/  SHF.L.U32 R21, R21, 0x1, RZ ;  /* 0x0000000115157819 */ /* 0x000fc400000006ff */
[----:B------:R-:W-:Y:S02]  /*91c0*/  LEA.HI.SX32 R42, R42, R76, 0x1b ;  /* 0x0000004c2a2a7211 */ /* 0x000fe400078fdaff */
[----:B------:R-:W-:Y:S01]  /*91d0*/  F2FP.BF16.PACK_AB R2, R35, R32 ;  /* 0x000000202302723e */ /* 0x000fe200000010ff */
[----:B------:R-:W-:Y:S01]  /*91e0*/  STS.U16 [R21+0x8], R29 ;  /* 0x0000081d15007388 */ /* 0x000fe20000000400 */
[----:B------:R-:W-:Y:S01]  /*91f0*/  IADD3 R46, R76, 0xd, RZ ;  /* 0x0000000d4c2e7810 */ /* 0x000fe20007ffe0ff */
[----:B------:R-:W-:Y:S01]  /*9200*/  IMAD.SHL.U32 R42, R42, 0x2, RZ ;  /* 0x000000022a2a7824 */ /* 0x000fe200078e00ff */
[C---:B------:R-:W-:Y:S01]  /*9210*/  IADD3 R47, R76.reuse, 0xe, RZ ;  /* 0x0000000e4c2f7810 */ /* 0x040fe20007ffe0ff */
[----:B------:R-:W-:Y:S01]  /*9220*/  STS.U16 [R22+0xa], R49 ;  /* 0x00000a3116007388 */ /* 0x000fe20000000400 */
[----:B------:R-:W-:Y:S01]  /*9230*/  IADD3 R48, R76, 0xf, RZ ;  /* 0x0000000f4c307810 */ /* 0x000fe20007ffe0ff */
[----:B------:R-:W-:Y:S01]  /*9240*/  FADD.FTZ R32, R33, R32 ;  /* 0x0000002021207221 */ /* 0x000fe20000010000 */
[-C--:B------:R-:W-:Y:S01]  /*9250*/  LEA.HI.SX32 R43, R43, R76.reuse, 0x1b ;  /* 0x0000004c2b2b7211 */ /* 0x080fe200078fdaff */
[----:B------:R2:W-:Y:S01]  /*9260*/  STS.U16 [R23+0xc], R3 ;  /* 0x00000c0317007388 */ /* 0x0005e20000000400 */
[-C--:B------:R-:W-:Y:S01]  /*9270*/  LEA.HI.SX32 R44, R44, R76.reuse, 0x1b ;  /* 0x0000004c2c2c7211 */ /* 0x080fe200078fdaff */
[----:B------:R-:W-:Y:S01]  /*9280*/  FADD.FTZ R35, R32, R35 ;  /* 0x0000002320237221 */ /* 0x000fe20000010000 */
[----:B------:R-:W-:-:S02]  /*9290*/  LEA.HI.SX32 R45, R45, R76, 0x1b ;  /* 0x0000004c2d2d7211 */ /* 0x000fc400078fdaff */
[----:B0-----:R-:W-:Y:S01]  /*92a0*/  F2FP.BF16.PACK_AB R6, R37, R34 ;  /* 0x000000222506723e */ /* 0x001fe200000010ff */
[----:B------:R-:W-:Y:S01]  /*92b0*/  IMAD.SHL.U32 R44, R44, 0x2, RZ ;  /* 0x000000022c2c7824 */ /* 0x000fe200078e00ff */
[----:B------:R-:W-:Y:S01]  /*92c0*/  PRMT R18, R3, 0x7632, R18 ;  /* 0x0000763203127816 */ /* 0x000fe20000000012 */
[----:B------:R-:W-:Y:S01]  /*92d0*/  IMAD.SHL.U32 R45, R45, 0x2, RZ ;  /* 0x000000022d2d7824 */ /* 0x000fe200078e00ff */
[----:B------:R-:W-:Y:S01]  /*92e0*/  SHF.L.U32 R25, R25, 0x1, RZ ;  /* 0x0000000119197819 */ /* 0x000fe200000006ff */
[----:B------:R-:W-:Y:S01]  /*92f0*/  FADD.FTZ R34, R35, R34 ;  /* 0x0000002223227221 */ /* 0x000fe20000010000 */
[C---:B-1----:R-:W-:Y:S02]  /*9300*/  PRMT R19, R2.reuse, 0x7610, R19 ;  /* 0x0000761002137816 */ /* 0x042fe40000000013 */
[----:B------:R-:W-:Y:S01]  /*9310*/  PRMT R24, R2, 0x7632, R24 ;  /* 0x0000763202187816 */ /* 0x000fe20000000018 */
[----:B------:R-:W-:Y:S01]  /*9320*/  STS.U16 [R25+0xe], R18 ;  /* 0x00000e1219007388 */ /* 0x000fe20000000400 */
[-C--:B------:R-:W-:Y:S01]  /*9330*/  LEA.HI.SX32 R46, R46, R76.reuse, 0x1b ;  /* 0x0000004c2e2e7211 */ /* 0x080fe200078fdaff */
[----:B------:R-:W-:Y:S01]  /*9340*/  FADD.FTZ R37, R34, R37 ;  /* 0x0000002522257221 */ /* 0x000fe20000010000 */
[----:B------:R-:W-:Y:S01]  /*9350*/  LEA.HI.SX32 R47, R47, R76, 0x1b ;  /* 0x0000004c2f2f7211 */ /* 0x000fe200078fdaff */
[----:B------:R-:W-:Y:S01]  /*9360*/  STS.U16 [R40+0x10], R19 ;  /* 0x0000101328007388 */ /* 0x000fe20000000400 */
[----:B------:R-:W-:Y:S01]  /*9370*/  F2FP.BF16.PACK_AB R2, R39, R36 ;  /* 0x000000242702723e */ /* 0x000fe200000010ff */
[----:B------:R-:W-:Y:S01]  /*9380*/  FADD.FTZ R36, R37, R36 ;  /* 0x0000002425247221 */ /* 0x000fe20000010000 */
[----:B------:R-:W-:Y:S01]  /*9390*/  LEA.HI.SX32 R48, R48, R76, 0x1b ;  /* 0x0000004c30307211 */ /* 0x000fe200078fdaff */
[----:B------:R-:W-:Y:S01]  /*93a0*/  STS.U16 [R42+0x12], R24 ;  /* 0x000012182a007388 */ /* 0x000fe20000000400 */
[----:B------:R-:W-:Y:S01]  /*93b0*/  SHF.L.U32 R43, R43, 0x1, RZ ;  /* 0x000000012b2b7819 */ /* 0x000fe200000006ff */
[----:B------:R-:W-:Y:S01]  /*93c0*/  IMAD.SHL.U32 R47, R47, 0x2, RZ ;  /* 0x000000022f2f7824 */ /* 0x000fe200078e00ff */
[----:B--2---:R-:W-:Y:S01]  /*93d0*/  F2FP.BF16.PACK_AB R3, R41, R38 ;  /* 0x000000262903723e */ /* 0x004fe200000010ff */
[----:B------:R-:W-:Y:S01]  /*93e0*/  IMAD.SHL.U32 R48, R48, 0x2, RZ ;  /* 0x0000000230307824 */ /* 0x000fe200078e00ff */
[----:B------:R-:W-:Y:S01]  /*93f0*/  PRMT R22, R6, 0x7632, R22 ;  /* 0x0000763206167816 */ /* 0x000fe20000000016 */
[----:B------:R0:W-:Y:S01]  /*9400*/  STS.U16 [R43+0x14], R6 ;  /* 0x000014062b007388 */ /* 0x0001e20000000400 */
[----:B------:R-:W-:Y:S01]  /*9410*/  PRMT R20, R2, 0x7632, R20 ;  /* 0x0000763202147816 */ /* 0x000fe20000000014 */
[----:B------:R-:W-:Y:S01]  /*9420*/  FADD.FTZ R39, R36, R39 ;  /* 0x0000002724277221 */ /* 0x000fe20000010000 */
[----:B------:R-:W-:Y:S01]  /*9430*/  SHF.L.U32 R46, R46, 0x1, RZ ;  /* 0x000000012e2e7819 */ /* 0x000fe200000006ff */
[----:B------:R-:W-:Y:S01]  /*9440*/  STS.U16 [R44+0x16], R22 ;  /* 0x000016162c007388 */ /* 0x000fe20000000400 */
[----:B------:R-:W-:Y:S01]  /*9450*/  PRMT R26, R3, 0x7632, R26 ;  /* 0x00007632031a7816 */ /* 0x000fe2000000001a */
[----:B------:R-:W-:-:S02]  /*9460*/  FADD.FTZ R38, R39, R38 ;  /* 0x0000002627267221 */ /* 0x000fc40000010000 */
        /* <DEDUP_REMOVED lines=31> */
[----:B------:R-:W-:Y:S02]  /*9660*/  IMAD.MOV.U32 R6, RZ, RZ, R16 ;  /* 0x000000ffff067224 */ /* 0x000fe400078e0010 */
        /* <DEDUP_REMOVED lines=10> */
.L_x_3077:
[----:B------:R-:W-:Y:S05]  /*9710*/  BSYNC B0 ;  /* 0x0000000000007941 */ /* 0x000fea0003800000 */
.L_x_3076:
[----:B------:R-:W-:Y:S01]  /*9720*/  IMAD.MOV.U32 R3, RZ, RZ, R31 ;  /* 0x000000ffff037224 */ /* 0x000fe200078e001f */
[----:B------:R-:W-:Y:S01]  /*9730*/  IADD3 R107, P0, R107, -0x7c0, RZ ;  /* 0xfffff8406b6b7810 */ /* 0x000fe20007f1e0ff */
[----:B------:R-:W-:Y:S01]  /*9740*/  IMAD R6, R134, c[0x0][0x300], RZ ;  /* 0x0000c00086067a24 */ /* 0x000fe200078e02ff */
[-C--:B------:R-:W-:Y:S01]  /*9750*/  ISETP.GE.AND P3, PT, R4, R47.reuse, PT ;  /* 0x0000002f0400720c */ /* 0x080fe20003f66270 */
[C---:B------:R-:W-:Y:S01]  /*9760*/  IMAD.WIDE.U32 R2, R153.reuse, c[0x0][0x300], R2 ;  /* 0x0000c00099027a25 */ /* 0x040fe200078e0002 */
        /* <DEDUP_REMOVED lines=8> */
[----:B------:R-:W-:Y:S02]  /*97f0*/  ISETP.GE.AND P6, PT, R52, R47, PT ;  /* 0x0000002f3400720c */ /* 0x000fe40003fc6270 */
[----:B------:R-:W-:Y:S02]  /*9800*/  LEA.HI.X R3, R91, R3, R4, 0x1, P0 ;  /* 0x000000035b037211 */ /* 0x000fe400000f0c04 */
[----:B------:R-:W-:-:S02]  /*9810*/  ISETP.GE.AND P0, PT, R54, R47, PT ;  /* 0x0000002f3600720c */ /* 0x000fc40003f06270 */
        /* <DEDUP_REMOVED lines=38> */
.L_x_3019:
        /* <DEDUP_REMOVED lines=29> */
.L_x_3080:
[----:B------:R-:W-:Y:S05]  /*9c50*/  BSYNC B0 ;  /* 0x0000000000007941 */ /* 0x000fea0003800000 */
.L_x_3079:
        /* <DEDUP_REMOVED lines=28> */
.L_x_3082:
[----:B------:R-:W1:Y:S02]  /*9e20*/  S2R R15, SR_TID.X ;  /* 0x00000000000f7919 */ /* 0x000e640000002100 */
.L_x_3083:
[----:B------:R-:W-:Y:S05]  /*9e30*/  BSYNC B0 ;  /* 0x0000000000007941 */ /* 0x000fea0003800000 */
.L_x_3081:
        /* <DEDUP_REMOVED lines=10> */
.L_x_3084:
        /* <DEDUP_REMOVED lines=26> */
.L_x_3030:
[----:B------:R-:W-:Y:S01]  /*a080*/  MOV R219, R6 ;  /* 0x0000000600db7202 */ /* 0x000fe20000000f00 */
[----:B------:R-:W-:Y:S01]  /*a090*/  IMAD.MOV.U32 R222, RZ, RZ, 0x1 ;  /* 0x00000001ffde7424 */ /* 0x000fe200078e00ff */
[----:B------:R-:W-:Y:S01]  /*a0a0*/  MOV R224, 0xffffffff ;  /* 0xffffffff00e07802 */ /* 0x000fe20000000f00 */
[----:B------:R-:W-:Y:S01]  /*a0b0*/  IMAD.MOV.U32 R221, RZ, RZ, RZ ;  /* 0x000000ffffdd7224 */ /* 0x000fe200078e00ff */
[----:B------:R-:W-:-:S02]  /*a0c0*/  MOV R4, 0xa0e0 ;  /* 0x0000a0e000047802 */ /* 0x000fc40000000f00 */
[----:B------:R-:W-:Y:S05]  /*a0d0*/  CALL.REL.NOINC `($__internal_125_$__cuda_sm70_shflsync_up) ;  /* 0x00000f0000007944 */ /* 0x000fea0003c00000 */
[----:B-1----:R-:W-:Y:S01]  /*a0e0*/  IMAD.MOV.U32 R193, RZ, RZ, R219 ;  /* 0x000000ffffc17224 */ /* 0x002fe200078e00db */
[----:B0-----:R-:W-:Y:S05]  /*a0f0*/  BRA `(.L_x_3085) ;  /* 0xffffbea000007947 */ /* 0x001fea000383ffff */
.L_x_3031:
[----:B------:R-:W-:Y:S01]  /*a100*/  HFMA2.MMA R222, -RZ, RZ, 0, 5.9604644775390625e-08 ;  /* 0x00000001ffde7435 */ /* 0x000fe200000001ff */
[----:B------:R-:W-:Y:S01]  /*a110*/  IMAD.MOV.U32 R219, RZ, RZ, R7 ;  /* 0x000000ffffdb7224 */ /* 0x000fe200078e0007 */
[----:B------:R-:W-:Y:S01]  /*a120*/  MOV R4, 0xa160 ;  /* 0x0000a16000047802 */ /* 0x000fe20000000f00 */
[----:B------:R-:W-:-:S02]  /*a130*/  IMAD.MOV.U32 R221, RZ, RZ, RZ ;  /* 0x000000ffffdd7224 */ /* 0x000fc400078e00ff */
[----:B------:R-:W-:Y:S02]  /*a140*/  IMAD.MOV.U32 R224, RZ, RZ, -0x1 ;  /* 0xffffffffffe07424 */ /* 0x000fe400078e00ff */
[----:B01----:R-:W-:Y:S05]  /*a150*/  CALL.REL.NOINC `($__internal_125_$__cuda_sm70_shflsync_up) ;  /* 0x00000e8000007944 */ /* 0x003fea0003c00000 */
        /* <DEDUP_REMOVED lines=10> */
[----:B------:R-:W-:Y:S05]  /*a200*/  CALL.REL.NOINC `($__internal_125_$__cuda_sm70_shflsync_up) ;  /* 0x00000dd000007944 */ /* 0x000fea0003c00000 */
[----:B0-----:R-:W-:Y:S01]  /*a210*/  HFMA2.MMA R222, -RZ, RZ, 0, 1.1920928955078125e-07 ;  /* 0x00000002ffde7435 */ /* 0x001fe200000001ff */
[----:B-1----:R-:W-:Y:S01]  /*a220*/  IMAD.MOV.U32 R6, RZ, RZ, R219 ;  /* 0x000000ffff067224 */ /* 0x002fe200078e00db */
[----:B------:R-:W-:Y:S01]  /*a230*/  MOV R4, 0xa280 ;  /* 0x0000a28000047802 */ /* 0x000fe20000000f00 */
[----:B------:R-:W-:-:S02]  /*a240*/  IMAD.MOV.U32 R219, RZ, RZ, R202 ;  /* 0x000000ffffdb7224 */ /* 0x000fc400078e00ca */
[----:B------:R-:W-:Y:S02]  /*a250*/  IMAD.MOV.U32 R221, RZ, RZ, RZ ;  /* 0x000000ffffdd7224 */ /* 0x000fe400078e00ff */
[----:B------:R-:W-:Y:S02]  /*a260*/  IMAD.MOV.U32 R224, RZ, RZ, -0x1 ;  /* 0xffffffffffe07424 */ /* 0x000fe400078e00ff */
[----:B------:R-:W-:Y:S05]  /*a270*/  CALL.REL.NOINC `($__internal_125_$__cuda_sm70_shflsync_up) ;  /* 0x00000d6000007944 */ /* 0x000fea0003c00000 */
        /* <DEDUP_REMOVED lines=8> */
[----:B------:R-:W-:Y:S05]  /*a300*/  CALL.REL.NOINC `($__internal_125_$__cuda_sm70_shflsync_up) ;  /* 0x00000cd000007944 */ /* 0x000fea0003c00000 */
[----:B0-----:R-:W-:Y:S01]  /*a310*/  HFMA2.MMA R222, -RZ, RZ, 0, 2.384185791015625e-07 ;  /* 0x00000004ffde7435 */ /* 0x001fe200000001ff */
[----:B-1----:R-:W-:Y:S01]  /*a320*/  IMAD.MOV.U32 R6, RZ, RZ, R219 ;  /* 0x000000ffff067224 */ /* 0x002fe200078e00db */
[----:B------:R-:W-:Y:S01]  /*a330*/  MOV R4, 0xa380 ;  /* 0x0000a38000047802 */ /* 0x000fe20000000f00 */
[----:B------:R-:W-:Y:S02]  /*a340*/  IMAD.MOV.U32 R219, RZ, RZ, R202 ;  /* 0x000000ffffdb7224 */ /* 0x000fe400078e00ca */
[----:B------:R-:W-:Y:S02]  /*a350*/  IMAD.MOV.U32 R221, RZ, RZ, RZ ;  /* 0x000000ffffdd7224 */ /* 0x000fe400078e00ff */
[----:B------:R-:W-:Y:S02]  /*a360*/  IMAD.MOV.U32 R224, RZ, RZ, -0x1 ;  /* 0xffffffffffe07424 */ /* 0x000fe400078e00ff */
[----:B------:R-:W-:Y:S05]  /*a370*/  CALL.REL.NOINC `($__internal_125_$__cuda_sm70_shflsync_up) ;  /* 0x00000c6000007944 */ /* 0x000fea0003c00000 */
[----:B------:R-:W-:Y:S01]  /*a380*/  ISETP.GE.AND P0, PT, R130, 0x4, PT ;  /* 0x000000048200780c */ /* 0x000fe20003f06270 */
[----:B0-----:R-:W-:Y:S01]  /*a390*/  IMAD.MOV.U32 R221, RZ, RZ, RZ ;  /* 0x000000ffffdd7224 */ /* 0x001fe200078e00ff */
[----:B------:R-:W-:Y:S02]  /*a3a0*/  MOV R222, 0x8 ;  /* 0x0000000800de7802 */ /* 0x000fe40000000f00 */
[----:B------:R-:W-:-:S02]  /*a3b0*/  MOV R224, 0xffffffff ;  /* 0xffffffff00e07802 */ /* 0x000fc40000000f00 */
[----:B------:R-:W-:-:S07]  /*a3c0*/  MOV R4, 0xa430 ;  /* 0x0000a43000047802 */ /* 0x000fce0000000f00 */
[----:B-1----:R-:W-:Y:S02]  /*a3d0*/  @P0 FFMA.FTZ R202, R193, R219, R202 ;  /* 0x000000dbc1ca0223 */ /* 0x002fe400000100ca */
[----:B------:R-:W-:-:S04]  /*a3e0*/  @P0 FMUL.FTZ R193, R6, R193 ;  /* 0x000000c106c10220 */ /* 0x000fc80000410000 */
[----:B------:R-:W-:Y:S02]  /*a3f0*/  IMAD.MOV.U32 R195, RZ, RZ, R193 ;  /* 0x000000ffffc37224 */ /* 0x000fe400078e00c1 */
[----:B------:R-:W-:Y:S02]  /*a400*/  IMAD.MOV.U32 R193, RZ, RZ, R202 ;  /* 0x000000ffffc17224 */ /* 0x000fe400078e00ca */
[----:B------:R-:W-:Y:S02]  /*a410*/  IMAD.MOV.U32 R219, RZ, RZ, R195 ;  /* 0x000000ffffdb7224 */ /* 0x000fe400078e00c3 */
[----:B------:R-:W-:Y:S05]  /*a420*/  CALL.REL.NOINC `($__internal_125_$__cuda_sm70_shflsync_up) ;  /* 0x00000bb000007944 */ /* 0x000fea0003c00000 */
[----:B0-----:R-:W-:Y:S01]  /*a430*/  HFMA2.MMA R221, -RZ, RZ, 0, 0 ;  /* 0x00000000ffdd7435 */ /* 0x001fe200000001ff */
[----:B-1----:R-:W-:Y:S01]  /*a440*/  MOV R6, R219 ;  /* 0x000000db00067202 */ /* 0x002fe20000000f00 */
[----:B------:R-:W-:Y:S01]  /*a450*/  IMAD.MOV.U32 R219, RZ, RZ, R193 ;  /* 0x000000ffffdb7224 */ /* 0x000fe200078e00c1 */
[----:B------:R-:W-:Y:S01]  /*a460*/  MOV R4, 0xa4a0 ;  /* 0x0000a4a000047802 */ /* 0x000fe20000000f00 */
[----:B------:R-:W-:Y:S02]  /*a470*/  IMAD.MOV.U32 R222, RZ, RZ, 0x8 ;  /* 0x00000008ffde7424 */ /* 0x000fe400078e00ff */
[----:B------:R-:W-:-:S02]  /*a480*/  IMAD.MOV.U32 R224, RZ, RZ, -0x1 ;  /* 0xffffffffffe07424 */ /* 0x000fc400078e00ff */
[----:B------:R-:W-:Y:S05]  /*a490*/  CALL.REL.NOINC `($__internal_125_$__cuda_sm70_shflsync_up) ;  /* 0x00000b4000007944 */ /* 0x000fea0003c00000 */
[----:B------:R-:W-:Y:S01]  /*a4a0*/  ISETP.GE.AND P0, PT, R130, 0x8, PT ;  /* 0x000000088200780c */ /* 0x000fe20003f06270 */
[----:B0-----:R-:W-:Y:S01]  /*a4b0*/  IMAD.MOV.U32 R222, RZ, RZ, 0x10 ;  /* 0x00000010ffde7424 */ /* 0x001fe200078e00ff */
[----:B------:R-:W-:Y:S01]  /*a4c0*/  MOV R221, RZ ;  /* 0x000000ff00dd7202 */ /* 0x000fe20000000f00 */
[----:B------:R-:W-:Y:S01]  /*a4d0*/  IMAD.MOV.U32 R224, RZ, RZ, -0x1 ;  /* 0xffffffffffe07424 */ /* 0x000fe200078e00ff */
[----:B------:R-:W-:-:S09]  /*a4e0*/  MOV R4, 0xa530 ;  /* 0x0000a53000047802 */ /* 0x000fd20000000f00 */
[----:B-1----:R-:W-:Y:S02]  /*a4f0*/  @P0 FFMA.FTZ R193, R195, R219, R193 ;  /* 0x000000dbc3c10223 */ /* 0x002fe400000100c1 */
[----:B------:R-:W-:-:S04]  /*a500*/  @P0 FMUL.FTZ R195, R6, R195 ;  /* 0x000000c306c30220 */ /* 0x000fc80000410000 */
[----:B------:R-:W-:Y:S02]  /*a510*/  IMAD.MOV.U32 R219, RZ, RZ, R195 ;  /* 0x000000ffffdb7224 */ /* 0x000fe400078e00c3 */
[----:B------:R-:W-:Y:S05]  /*a520*/  CALL.REL.NOINC `($__internal_125_$__cuda_sm70_shflsync_up) ;  /* 0x00000ab000007944 */ /* 0x000fea0003c00000 */
[----:B0-----:R-:W-:Y:S01]  /*a530*/  HFMA2.MMA R221, -RZ, RZ, 0, 0 ;  /* 0x00000000ffdd7435 */ /* 0x001fe200000001ff */
[----:B-1----:R-:W-:Y:S01]  /*a540*/  MOV R202, R219 ;  /* 0x000000db00ca7202 */ /* 0x002fe20000000f00 */
[----:B------:R-:W-:Y:S01]  /*a550*/  IMAD.MOV.U32 R219, RZ, RZ, R193 ;  /* 0x000000ffffdb7224 */ /* 0x000fe200078e00c1 */
[----:B------:R-:W-:Y:S01]  /*a560*/  MOV R4, 0xa5a0 ;  /* 0x0000a5a000047802 */ /* 0x000fe20000000f00 */
[----:B------:R-:W-:Y:S02]  /*a570*/  IMAD.MOV.U32 R222, RZ, RZ, 0x10 ;  /* 0x00000010ffde7424 */ /* 0x000fe400078e00ff */
[----:B------:R-:W-:Y:S02]  /*a580*/  IMAD.MOV.U32 R224, RZ, RZ, -0x1 ;  /* 0xffffffffffe07424 */ /* 0x000fe400078e00ff */
[----:B------:R-:W-:Y:S05]  /*a590*/  CALL.REL.NOINC `($__internal_125_$__cuda_sm70_shflsync_up) ;  /* 0x00000a4000007944 */ /* 0x000fea0003c00000 */
[----:B-1----:R-:W-:Y:S01]  /*a5a0*/  IMAD.MOV.U32 R4, RZ, RZ, R219 ;  /* 0x000000ffff047224 */ /* 0x002fe200078e00db */
[----:B0-----:R-:W-:Y:S05]  /*a5b0*/  BRA `(.L_x_3086) ;  /* 0xffffbb6000007947 */ /* 0x001fea000383ffff */
.L_x_3034:
[----:B------:R-:W-:Y:S01]  /*a5c0*/  MOV R219, R195 ;  /* 0x000000c300db7202 */ /* 0x000fe20000000f00 */
[----:B0-----:R-:W-:Y:S01]  /*a5d0*/  IMAD.MOV.U32 R222, RZ, RZ, 0x1 ;  /* 0x00000001ffde7424 */ /* 0x001fe200078e00ff */
[----:B------:R-:W-:Y:S01]  /*a5e0*/  MOV R224, 0xffffffff ;  /* 0xffffffff00e07802 */ /* 0x000fe20000000f00 */
[----:B------:R-:W-:Y:S01]  /*a5f0*/  IMAD.MOV.U32 R221, RZ, RZ, RZ ;  /* 0x000000ffffdd7224 */ /* 0x000fe200078e00ff */
[----:B------:R-:W-:-:S02]  /*a600*/  MOV R4, 0xa620 ;  /* 0x0000a62000047802 */ /* 0x000fc40000000f00 */
[----:B-1----:R-:W-:Y:S05]  /*a610*/  CALL.REL.NOINC `($__internal_125_$__cuda_sm70_shflsync_up) ;  /* 0x000009c000007944 */ /* 0x002fea0003c00000 */
[----:B0-----:R-:W-:Y:S01]  /*a620*/  HFMA2.MMA R222, -RZ, RZ, 0, 5.9604644775390625e-08 ;  /* 0x00000001ffde7435 */ /* 0x001fe200000001ff */
[----:B-1----:R-:W-:Y:S01]  /*a630*/  IMAD.MOV.U32 R6, RZ, RZ, R219 ;  /* 0x000000ffff067224 */ /* 0x002fe200078e00db */
[----:B------:R-:W-:Y:S01]  /*a640*/  MOV R4, 0xa690 ;  /* 0x0000a69000047802 */ /* 0x000fe20000000f00 */
[----:B------:R-:W-:-:S02]  /*a650*/  IMAD.MOV.U32 R219, RZ, RZ, R220 ;  /* 0x000000ffffdb7224 */ /* 0x000fc400078e00dc */
[----:B------:R-:W-:Y:S02]  /*a660*/  IMAD.MOV.U32 R221, RZ, RZ, RZ ;  /* 0x000000ffffdd7224 */ /* 0x000fe400078e00ff */
[----:B------:R-:W-:Y:S02]  /*a670*/  IMAD.MOV.U32 R224, RZ, RZ, -0x1 ;  /* 0xffffffffffe07424 */ /* 0x000fe400078e00ff */
[----:B------:R-:W-:Y:S05]  /*a680*/  CALL.REL.NOINC `($__internal_125_$__cuda_sm70_shflsync_up) ;  /* 0x0000095000007944 */ /* 0x000fea0003c00000 */
[----:B------:R-:W-:Y:S01]  /*a690*/  HFMA2.MMA R7, -RZ, RZ, 0, 0 ;  /* 0x00000000ff077435 */ /* 0x000fe200000001ff */
[----:B------:R-:W-:Y:S01]  /*a6a0*/  MOV R193, R6 ;  /* 0x0000000600c17202 */ /* 0x000fe20000000f00 */
[----:B-1----:R-:W-:Y:S01]  /*a6b0*/  IMAD.MOV.U32 R202, RZ, RZ, R219 ;  /* 0x000000ffffca7224 */ /* 0x002fe200078e00db */
[----:B------:R-:W-:Y:S01]  /*a6c0*/  MOV R4, 0xa710 ;  /* 0x0000a71000047802 */ /* 0x000fe20000000f00 */
[----:B0-----:R-:W-:Y:S02]  /*a6d0*/  IMAD.MOV.U32 R222, RZ, RZ, R18 ;  /* 0x000000ffffde7224 */ /* 0x001fe400078e0012 */
[----:B------:R-:W-:Y:S02]  /*a6e0*/  IMAD.MOV.U32 R224, RZ, RZ, 0x1f ;  /* 0x0000001fffe07424 */ /* 0x000fe400078e00ff */
[----:B------:R-:W-:-:S02]  /*a6f0*/  IMAD.MOV.U32 R225, RZ, RZ, -0x1 ;  /* 0xffffffffffe17424 */ /* 0x000fc400078e00ff */
[----:B------:R-:W-:Y:S05]  /*a700*/  CALL.REL.NOINC `($__internal_124_$__cuda_sm70_shflsync_idx_p) ;  /* 0x0000089000007944 */ /* 0x000fea0003c00000 */
[----:B0-----:R-:W-:Y:S01]  /*a710*/  HFMA2.MMA R224, -RZ, RZ, 0, 1.847743988037109375e-06 ;  /* 0x0000001fffe07435 */ /* 0x001fe200000001ff */
[----:B-1----:R-:W-:Y:S01]  /*a720*/  IMAD.MOV.U32 R18, RZ, RZ, R7 ;  /* 0x000000ffff127224 */ /* 0x002fe200078e0007 */
[----:B------:R-:W-:Y:S01]  /*a730*/  MOV R222, R19 ;  /* 0x0000001300de7202 */ /* 0x000fe20000000f00 */
[----:B------:R-:W-:Y:S01]  /*a740*/  IMAD.MOV.U32 R7, RZ, RZ, RZ ;  /* 0x000000ffff077224 */ /* 0x000fe200078e00ff */
[----:B------:R-:W-:Y:S01]  /*a750*/  MOV R4, 0xa780 ;  /* 0x0000a78000047802 */ /* 0x000fe20000000f00 */
[----:B------:R-:W-:-:S02]  /*a760*/  IMAD.MOV.U32 R225, RZ, RZ, -0x1 ;  /* 0xffffffffffe17424 */ /* 0x000fc400078e00ff */
[----:B------:R-:W-:Y:S05]  /*a770*/  CALL.REL.NOINC `($__internal_124_$__cuda_sm70_shflsync_idx_p) ;  /* 0x0000082000007944 */ /* 0x000fea0003c00000 */
[----:B-1----:R-:W-:Y:S01]  /*a780*/  IMAD.MOV.U32 R5, RZ, RZ, R7 ;  /* 0x000000ffff057224 */ /* 0x002fe200078e0007 */
[----:B0-----:R-:W-:Y:S05]  /*a790*/  BRA `(.L_x_3087) ;  /* 0xffffbaf000007947 */ /* 0x001fea000383ffff */
.L_x_3037:
[----:B------:R-:W-:Y:S01]  /*a7a0*/  MOV R200, R6 ;  /* 0x0000000600c87202 */ /* 0x000fe20000000f00 */
[----:B------:R-:W-:Y:S01]  /*a7b0*/  IMAD.MOV.U32 R225, RZ, RZ, 0x1 ;  /* 0x00000001ffe17424 */ /* 0x000fe200078e00ff */
[----:B------:R-:W-:Y:S01]  /*a7c0*/  MOV R227, 0xffffffff ;  /* 0xffffffff00e37802 */ /* 0x000fe20000000f00 */
[----:B------:R-:W-:Y:S01]  /*a7d0*/  IMAD.MOV.U32 R214, RZ, RZ, 0x1f ;  /* 0x0000001fffd67424 */ /* 0x000fe200078e00ff */
[----:B------:R-:W-:-:S02]  /*a7e0*/  MOV R4, 0xa800 ;  /* 0x0000a80000047802 */ /* 0x000fc40000000f00 */
[----:B------:R-:W-:Y:S05]  /*a7f0*/  CALL.REL.NOINC `($__internal_123_$__cuda_sm70_shflsync_down) ;  /* 0x0000076000007944 */ /* 0x000fea0003c00000 */
[----:B-1----:R-:W-:Y:S01]  /*a800*/  IMAD.MOV.U32 R197, RZ, RZ, R200 ;  /* 0x000000ffffc57224 */ /* 0x002fe200078e00c8 */
[----:B0-----:R-:W-:Y:S05]  /*a810*/  BRA `(.L_x_3088) ;  /* 0xffffbf4000007947 */ /* 0x001fea000383ffff */
.L_x_3038:
[----:B------:R-:W-:Y:S01]  /*a820*/  HFMA2.MMA R225, -RZ, RZ, 0, 5.9604644775390625e-08 ;  /* 0x00000001ffe17435 */ /* 0x000fe200000001ff */
[----:B------:R-:W-:Y:S01]  /*a830*/  IMAD.MOV.U32 R200, RZ, RZ, R7 ;  /* 0x000000ffffc87224 */ /* 0x000fe200078e0007 */
[----:B------:R-:W-:Y:S01]  /*a840*/  MOV R227, 0xffffffff ;  /* 0xffffffff00e37802 */ /* 0x000fe20000000f00 */
[----:B------:R-:W-:Y:S01]  /*a850*/  IMAD.MOV.U32 R214, RZ, RZ, 0x1f ;  /* 0x0000001fffd67424 */ /* 0x000fe200078e00ff */
[----:B------:R-:W-:-:S02]  /*a860*/  MOV R4, 0xa880 ;  /* 0x0000a88000047802 */ /* 0x000fc40000000f00 */
[----:B01----:R-:W-:Y:S05]  /*a870*/  CALL.REL.NOINC `($__internal_123_$__cuda_sm70_shflsync_down) ;  /* 0x000006e000007944 */ /* 0x003fea0003c00000 */
        /* <DEDUP_REMOVED lines=9> */
[----:B------:R-:W-:Y:S05]  /*a910*/  CALL.REL.NOINC `($__internal_123_$__cuda_sm70_shflsync_down) ;  /* 0x0000064000007944 */ /* 0x000fea0003c00000 */
[----:B0-----:R-:W-:Y:S01]  /*a920*/  HFMA2.MMA R214, -RZ, RZ, 0, 1.847743988037109375e-06 ;  /* 0x0000001fffd67435 */ /* 0x001fe200000001ff */
[----:B-1----:R-:W-:Y:S01]  /*a930*/  IMAD.MOV.U32 R6, RZ, RZ, R200 ;  /* 0x000000ffff067224 */ /* 0x002fe200078e00c8 */
[----:B------:R-:W-:Y:S01]  /*a940*/  MOV R200, R7 ;  /* 0x0000000700c87202 */ /* 0x000fe20000000f00 */
[----:B------:R-:W-:Y:S01]  /*a950*/  IMAD.MOV.U32 R225, RZ, RZ, 0x2 ;  /* 0x00000002ffe17424 */ /* 0x000fe200078e00ff */
[----:B------:R-:W-:Y:S01]  /*a960*/  MOV R4, 0xa990 ;  /* 0x0000a99000047802 */ /* 0x000fe20000000f00 */
[----:B------:R-:W-:Y:S02]  /*a970*/  IMAD.MOV.U32 R227, RZ, RZ, -0x1 ;  /* 0xffffffffffe37424 */ /* 0x000fe400078e00ff */
[----:B------:R-:W-:Y:S05]  /*a980*/  CALL.REL.NOINC `($__internal_123_$__cuda_sm70_shflsync_down) ;  /* 0x000005d000007944 */ /* 0x000fea0003c00000 */
[----:B-1----:R-:W-:Y:S01]  /*a990*/  @!P3 FFMA.FTZ R7, R197, R200, R7 ;  /* 0x000000c8c507b223 */ /* 0x002fe20000010007 */
[----:B0-----:R-:W-:Y:S01]  /*a9a0*/  MOV R225, 0x4 ;  /* 0x0000000400e17802 */ /* 0x001fe20000000f00 */
[----:B------:R-:W-:Y:S01]  /*a9b0*/  @!P3 FMUL.FTZ R197, R6, R197 ;  /* 0x000000c506c5b220 */ /* 0x000fe20000410000 */
[----:B------:R-:W-:Y:S01]  /*a9c0*/  MOV R227, 0xffffffff ;  /* 0xffffffff00e37802 */ /* 0x000fe20000000f00 */
[----:B------:R-:W-:Y:S01]  /*a9d0*/  IMAD.MOV.U32 R214, RZ, RZ, 0x1f ;  /* 0x0000001fffd67424 */ /* 0x000fe200078e00ff */
[----:B------:R-:W-:Y:S01]  /*a9e0*/  MOV R4, 0xaa10 ;  /* 0x0000aa1000047802 */ /* 0x000fe20000000f00 */
[----:B------:R-:W-:-:S02]  /*a9f0*/  IMAD.MOV.U32 R200, RZ, RZ, R197 ;  /* 0x000000ffffc87224 */ /* 0x000fc400078e00c5 */
[----:B------:R-:W-:Y:S05]  /*aa00*/  CALL.REL.NOINC `($__internal_123_$__cuda_sm70_shflsync_down) ;  /* 0x0000055000007944 */ /* 0x000fea0003c00000 */
[----:B0-----:R-:W-:Y:S01]  /*aa10*/  HFMA2.MMA R225, -RZ, RZ, 0, 2.384185791015625e-07 ;  /* 0x00000004ffe17435 */ /* 0x001fe200000001ff */
[----:B-1----:R-:W-:Y:S01]  /*aa20*/  MOV R6, R200 ;  /* 0x000000c800067202 */ /* 0x002fe20000000f00 */
[----:B------:R-:W-:Y:S01]  /*aa30*/  IMAD.MOV.U32 R200, RZ, RZ, R7 ;  /* 0x000000ffffc87224 */ /* 0x000fe200078e0007 */
[----:B------:R-:W-:Y:S01]  /*aa40*/  MOV R227, 0xffffffff ;  /* 0xffffffff00e37802 */ /* 0x000fe20000000f00 */
[----:B------:R-:W-:Y:S01]  /*aa50*/  IMAD.MOV.U32 R214, RZ, RZ, 0x1f ;  /* 0x0000001fffd67424 */ /* 0x000fe200078e00ff */
[----:B------:R-:W-:-:S02]  /*aa60*/  MOV R4, 0xaa80 ;  /* 0x0000aa8000047802 */ /* 0x000fc40000000f00 */
[----:B------:R-:W-:Y:S05]  /*aa70*/  CALL.REL.NOINC `($__internal_123_$__cuda_sm70_shflsync_down) ;  /* 0x000004e000007944 */ /* 0x000fea0003c00000 */
[----:B-1----:R-:W-:Y:S01]  /*aa80*/  @!P2 FFMA.FTZ R7, R197, R200, R7 ;  /* 0x000000c8c507a223 */ /* 0x002fe20000010007 */
[----:B0-----:R-:W-:Y:S01]  /*aa90*/  HFMA2.MMA R214, -RZ, RZ, 0, 1.847743988037109375e-06 ;  /* 0x0000001fffd67435 */ /* 0x001fe200000001ff */
[----:B------:R-:W-:Y:S01]  /*aaa0*/  @!P2 FMUL.FTZ R197, R6, R197 ;  /* 0x000000c506c5a220 */ /* 0x000fe20000410000 */
[----:B------:R-:W-:Y:S01]  /*aab0*/  MOV R4, 0xab00 ;  /* 0x0000ab0000047802 */ /* 0x000fe20000000f00 */
[----:B------:R-:W-:-:S02]  /*aac0*/  IMAD.MOV.U32 R225, RZ, RZ, 0x8 ;  /* 0x00000008ffe17424 */ /* 0x000fc400078e00ff */
[----:B------:R-:W-:Y:S01]  /*aad0*/  IMAD.MOV.U32 R227, RZ, RZ, -0x1 ;  /* 0xffffffffffe37424 */ /* 0x000fe200078e00ff */
        /* <DEDUP_REMOVED lines=18> */
[----:B------:R-:W-:Y:S05]  /*ac00*/  CALL.REL.NOINC `($__internal_123_$__cuda_sm70_shflsync_down) ;  /* 0x0000035000007944 */ /* 0x000fea0003c00000 */
[----:B0-----:R-:W-:Y:S01]  /*ac10*/  HFMA2.MMA R225, -RZ, RZ, 0, 9.5367431640625e-07 ;  /* 0x00000010ffe17435 */ /* 0x001fe200000001ff */
[----:B-1----:R-:W-:Y:S01]  /*ac20*/  MOV R6, R200 ;  /* 0x000000c800067202 */ /* 0x002fe20000000f00 */
[----:B------:R-:W-:Y:S01]  /*ac30*/  IMAD.MOV.U32 R200, RZ, RZ, R199 ;  /* 0x000000ffffc87224 */ /* 0x000fe200078e00c7 */
[----:B------:R-:W-:Y:S01]  /*ac40*/  MOV R227, 0xffffffff ;  /* 0xffffffff00e37802 */ /* 0x000fe20000000f00 */
[----:B------:R-:W-:Y:S01]  /*ac50*/  IMAD.MOV.U32 R214, RZ, RZ, 0x1f ;  /* 0x0000001fffd67424 */ /* 0x000fe200078e00ff */
[----:B------:R-:W-:Y:S02]  /*ac60*/  MOV R4, 0xac80 ;  /* 0x0000ac8000047802 */ /* 0x000fe40000000f00 */
[----:B------:R-:W-:Y:S05]  /*ac70*/  CALL.REL.NOINC `($__internal_123_$__cuda_sm70_shflsync_down) ;  /* 0x000002e000007944 */ /* 0x000fea0003c00000 */
[----:B-1----:R-:W-:Y:S01]  /*ac80*/  @!P0 FFMA.FTZ R199, R213, R200, R199 ;  /* 0x000000c8d5c78223 */ /* 0x002fe200000100c7 */
[----:B------:R-:W-:Y:S01]  /*ac90*/  HFMA2.MMA R224, -RZ, RZ, 0, 1.847743988037109375e-06 ;  /* 0x0000001fffe07435 */ /* 0x000fe200000001ff */
[----:B------:R-:W-:Y:S01]  /*aca0*/  @!P0 FMUL.FTZ R213, R6, R213 ;  /* 0x000000d506d58220 */ /* 0x000fe20000410000 */
[----:B------:R-:W-:Y:S01]  /*acb0*/  MOV R4, 0xad00 ;  /* 0x0000ad0000047802 */ /* 0x000fe20000000f00 */
[----:B------:R-:W-:Y:S02]  /*acc0*/  IMAD.MOV.U32 R7, RZ, RZ, RZ ;  /* 0x000000ffff077224 */ /* 0x000fe400078e00ff */
[----:B0-----:R-:W-:Y:S01]  /*acd0*/  IMAD.MOV.U32 R225, RZ, RZ, -0x1 ;  /* 0xffffffffffe17424 */ /* 0x001fe200078e00ff */
[----:B------:R-:W-:-:S02]  /*ace0*/  MOV R222, R213 ;  /* 0x000000d500de7202 */ /* 0x000fc40000000f00 */
        /* <DEDUP_REMOVED lines=8> */
[----:B------:R-:W-:Y:S01]  /*ad70*/  HFMA2.MMA R214, -RZ, RZ, 0, 1.847743988037109375e-06 ;  /* 0x0000001fffd67435 */ /* 0x000fe200000001ff */
[----:B------:R-:W-:Y:S01]  /*ad80*/  MOV R194, R6 ;  /* 0x0000000600c27202 */ /* 0x000fe20000000f00 */
[----:B-1----:R-:W-:Y:S01]  /*ad90*/  IMAD.MOV.U32 R197, RZ, RZ, R7 ;  /* 0x000000ffffc57224 */ /* 0x002fe200078e0007 */
[----:B------:R-:W-:Y:S01]  /*ada0*/  MOV R200, R213 ;  /* 0x000000d500c87202 */ /* 0x000fe20000000f00 */
[----:B0-----:R-:W-:Y:S01]  /*adb0*/  IMAD.MOV.U32 R225, RZ, RZ, 0x1 ;  /* 0x00000001ffe17424 */ /* 0x001fe200078e00ff */
[----:B------:R-:W-:Y:S01]  /*adc0*/  MOV R4, 0xadf0 ;  /* 0x0000adf000047802 */ /* 0x000fe20000000f00 */
[----:B------:R-:W-:-:S02]  /*add0*/  IMAD.MOV.U32 R227, RZ, RZ, -0x1 ;  /* 0xffffffffffe37424 */ /* 0x000fc400078e00ff */
[----:B------:R-:W-:Y:S05]  /*ade0*/  CALL.REL.NOINC `($__internal_123_$__cuda_sm70_shflsync_down) ;  /* 0x0000017000007944 */ /* 0x000fea0003c00000 */
[----:B0-----:R-:W-:Y:S01]  /*adf0*/  HFMA2.MMA R225, -RZ, RZ, 0, 5.9604644775390625e-08 ;  /* 0x00000001ffe17435 */ /* 0x001fe200000001ff */
[----:B-1----:R-:W-:Y:S01]  /*ae00*/  MOV R6, R200 ;  /* 0x000000c800067202 */ /* 0x002fe20000000f00 */
[----:B------:R-:W-:Y:S01]  /*ae10*/  IMAD.MOV.U32 R200, RZ, RZ, R199 ;  /* 0x000000ffffc87224 */ /* 0x000fe200078e00c7 */
[----:B------:R-:W-:Y:S01]  /*ae20*/  MOV R227, 0xffffffff ;  /* 0xffffffff00e37802 */ /* 0x000fe20000000f00 */
[----:B------:R-:W-:Y:S01]  /*ae30*/  IMAD.MOV.U32 R214, RZ, RZ, 0x1f ;  /* 0x0000001fffd67424 */ /* 0x000fe200078e00ff */
[----:B------:R-:W-:-:S02]  /*ae40*/  MOV R4, 0xae60 ;  /* 0x0000ae6000047802 */ /* 0x000fc40000000f00 */
[----:B------:R-:W-:Y:S05]  /*ae50*/  CALL.REL.NOINC `($__internal_123_$__cuda_sm70_shflsync_down) ;  /* 0x0000010000007944 */ /* 0x000fea0003c00000 */
[----:B------:R-:W-:Y:S01]  /*ae60*/  HFMA2.MMA R224, -RZ, RZ, 0, 1.847743988037109375e-06 ;  /* 0x0000001fffe07435 */ /* 0x000fe200000001ff */
[----:B------:R-:W-:Y:S01]  /*ae70*/  IMAD.MOV.U32 R199, RZ, RZ, R6 ;  /* 0x000000ffffc77224 */ /* 0x000fe200078e0006 */
[----:B------:R-:W-:Y:S01]  /*ae80*/  MOV R222, R18 ;  /* 0x0000001200de7202 */ /* 0x000fe20000000f00 */
[----:B------:R-:W-:Y:S01]  /*ae90*/  IMAD.MOV.U32 R7, RZ, RZ, RZ ;  /* 0x000000ffff077224 */ /* 0x000fe200078e00ff */
[----:B------:R-:W-:Y:S01]  /*aea0*/  MOV R4, 0xaed0 ;  /* 0x0000aed000047802 */ /* 0x000fe20000000f00 */
[----:B0-----:R-:W-:-:S02]  /*aeb0*/  IMAD.MOV.U32 R225, RZ, RZ, -0x1 ;  /* 0xffffffffffe17424 */ /* 0x001fc400078e00ff */
[----:B-1----:R-:W-:Y:S05]  /*aec0*/  CALL.REL.NOINC `($__internal_124_$__cuda_sm70_shflsync_idx_p) ;  /* 0x000000d000007944 */ /* 0x002fea0003c00000 */
[----:B-1----:R-:W-:Y:S01]  /*aed0*/  MOV R213, R7 ;  /* 0x0000000700d57202 */ /* 0x002fe20000000f00 */
[----:B------:R-:W-:Y:S01]  /*aee0*/  HFMA2.MMA R7, -RZ, RZ, 0, 0 ;  /* 0x00000000ff077435 */ /* 0x000fe200000001ff */
[----:B0-----:R-:W-:Y:S01]  /*aef0*/  IMAD.MOV.U32 R222, RZ, RZ, R19 ;  /* 0x000000ffffde7224 */ /* 0x001fe200078e0013 */
[----:B------:R-:W-:Y:S01]  /*af00*/  MOV R225, 0xffffffff ;  /* 0xffffffff00e17802 */ /* 0x000fe20000000f00 */
[----:B------:R-:W-:Y:S01]  /*af10*/  IMAD.MOV.U32 R224, RZ, RZ, 0x1f ;  /* 0x0000001fffe07424 */ /* 0x000fe200078e00ff */
[----:B------:R-:W-:-:S02]  /*af20*/  MOV R4, 0xaf40 ;  /* 0x0000af4000047802 */ /* 0x000fc40000000f00 */
[----:B------:R-:W-:Y:S05]  /*af30*/  CALL.REL.NOINC `($__internal_124_$__cuda_sm70_shflsync_idx_p) ;  /* 0x0000006000007944 */ /* 0x000fea0003c00000 */
[----:B-1----:R-:W-:Y:S01]  /*af40*/  IMAD.MOV.U32 R214, RZ, RZ, R7 ;  /* 0x000000ffffd67224 */ /* 0x002fe200078e0007 */
[----:B0-----:R-:W-:Y:S05]  /*af50*/  BRA `(.L_x_3089) ;  /* 0xffffb9a000007947 */ /* 0x001fea000383ffff */
        .weak           $__internal_123_$__cuda_sm70_shflsync_down
        .type           $__internal_123_$__cuda_sm70_shflsync_down,@function
        .size           $__internal_123_$__cuda_sm70_shflsync_down,($__internal_124_$__cuda_sm70_shflsync_idx_p - $__internal_123_$__cuda_sm70_shflsync_down)
$__internal_123_$__cuda_sm70_shflsync_down:
[----:B------:R-:W-:Y:S01]  /*af60*/  HFMA2.MMA R5, -RZ, RZ, 0, 0 ;  /* 0x00000000ff057435 */ /* 0x000fe200000001ff */
[----:B------:R-:W-:Y:S04]  /*af70*/  WARPSYNC R227 ;  /* 0x000000e300007348 */ /* 0x000fe80003800000 */
[----:B------:R0:W1:Y:S01]  /*af80*/  SHFL.DOWN PT, R200, R200, R225, R214 ;  /* 0x080000e1c8c87389 */ /* 0x00006200000e00d6 */
[----:B------:R-:W-:Y:S05]  /*af90*/  RET.REL.NODEC R4 `(_Z25selective_scan_bwd_kernelI32Selective_Scan_bwd_kernel_traitsILi64ELi16ELb0ELb1ELb0ELb0ELb1EN3c108BFloat16EfEEv12SSMParamsBwd) ;  /* 0xffff506004007950 */ /* 0x000fea0003c3ffff */
        .weak           $__internal_124_$__cuda_sm70_shflsync_idx_p
        .type           $__internal_124_$__cuda_sm70_shflsync_idx_p,@function
        .size           $__internal_124_$__cuda_sm70_shflsync_idx_p,($__internal_125_$__cuda_sm70_shflsync_up - $__internal_124_$__cuda_sm70_shflsync_idx_p)
$__internal_124_$__cuda_sm70_shflsync_idx_p:
[----:B------:R-:W-:Y:S01]  /*afa0*/  IMAD.MOV.U32 R5, RZ, RZ, 0x0 ;  /* 0x00000000ff057424 */ /* 0x000fe200078e00ff */
[----:B------:R-:W-:Y:S04]  /*afb0*/  WARPSYNC R225 ;  /* 0x000000e100007348 */ /* 0x000fe80003800000 */
[----:B------:R0:W1:Y:S01]  /*afc0*/  SHFL.IDX PT, R7, R222, R7, R224 ;  /* 0x00000007de077389 */ /* 0x00006200000e00e0 */
[----:B------:R-:W-:Y:S05]  /*afd0*/  RET.REL.NODEC R4 `(_Z25selective_scan_bwd_kernelI32Selective_Scan_bwd_kernel_traitsILi64ELi16ELb0ELb1ELb0ELb0ELb1EN3c108BFloat16EfEEv12SSMParamsBwd) ;  /* 0xffff502004007950 */ /* 0x000fea0003c3ffff */
        .weak           $__internal_125_$__cuda_sm70_shflsync_up
        .type           $__internal_125_$__cuda_sm70_shflsync_up,@function
        .size           $__internal_125_$__cuda_sm70_shflsync_up,(.L_x_8937 - $__internal_125_$__cuda_sm70_shflsync_up)
$__internal_125_$__cuda_sm70_shflsync_up:
[----:B------:R-:W-:Y:S01]  /*afe0*/  MOV R5, 0x0 ;  /* 0x0000000000057802 */ /* 0x000fe20000000f00 */
[----:B------:R-:W-:Y:S04]  /*aff0*/  WARPSYNC R224 ;  /* 0x000000e000007348 */ /* 0x000fe80003800000 */
[----:B------:R0:W1:Y:S01]  /*b000*/  SHFL.UP PT, R219, R219, R222, R221 ;  /* 0x040000dedbdb7389 */ /* 0x00006200000e00dd */
[----:B------:R-:W-:Y:S05]  /*b010*/  RET.REL.NODEC R4 `(_Z25selective_scan_bwd_kernelI32Selective_Scan_bwd_kernel_traitsILi64ELi16ELb0ELb1ELb0ELb0ELb1EN3c108BFloat16EfEEv12SSMParamsBwd) ;  /* 0xffff4fe004007950 */ /* 0x000fea0003c3ffff */
.L_x_3090:
        /* <DEDUP_REMOVED lines=14> */
.L_x_8937:


//--------------------- .text._Z25selective_scan_bwd_kernelI32Selective_Scan_bwd_kernel_traitsILi64ELi16ELb0ELb1ELb0ELb1ELb0EN3c108BFloat16EfEEv12SSMParamsBwd --------------------------
	.section	.text._Z25selective_scan_bwd_kernelI32Selective_Scan_bwd_kernel_traitsILi64ELi16ELb0ELb1ELb0ELb1ELb0EN3c108BFloat16EfEEv12SSMParamsBwd,"ax",@progbits
	.sectioninfo	@"SHI_REGISTERS=248"
	.align	128
        .global         _Z25selective_scan_bwd_kernelI32Selective_Scan_bwd_kernel_traitsILi64ELi16ELb0ELb1ELb0ELb1ELb0EN3c108BFloat16EfEEv12SSMParamsBwd
        .type           _Z25selective_scan_bwd_kernelI32Selective_Scan_bwd_kernel_traitsILi64ELi16ELb0ELb1ELb0ELb1ELb0EN3c108BFloat16EfEEv12SSMParamsBwd,@function
        .size           _Z25selective_scan_bwd_kernelI32Selective_Scan_bwd_kernel_traitsILi64ELi16ELb0ELb1ELb0ELb1ELb0EN3c108BFloat16EfEEv12SSMParamsBwd,(.L_x_8940 - _Z25selective_scan_bwd_kernelI32Selective_Scan_bwd_kernel_traitsILi64ELi16ELb0ELb1ELb0ELb1ELb0EN3c108BFloat16EfEEv12SSMParamsBwd)
        .other          _Z25selective_scan_bwd_kernelI32Selective_Scan_bwd_kernel_traitsILi64ELi16ELb0ELb1ELb0ELb1ELb0EN3c108BFloat16EfEEv12SSMParamsBwd,@"STO_CUDA_ENTRY STV_DEFAULT"
_Z25selective_scan_bwd_kernelI32Selective_Scan_bwd_kernel_traitsILi64ELi16ELb0ELb1ELb0ELb1ELb0EN3c108BFloat16EfEEv12SSMParamsBwd:
.text._Z25selective_scan_bwd_kernelI32Selective_Scan_bwd_kernel_traitsILi64ELi16ELb0ELb1ELb0ELb1ELb0EN3c108BFloat16EfEEv12SSMParamsBwd:
        /* <DEDUP_REMOVED lines=27> */
[C---:B------:R-:W-:Y:S01]  /*01b0*/  IMAD R10, R165.reuse, c[0x0][0x190], RZ ;  /* 0x00006400a50a7a24 */ /* 0x040fe200078e02ff */
        /* <DEDUP_REMOVED lines=94> */
.L_x_3177:
        /* <DEDUP_REMOVED lines=383> */
[--C-:B------:R-:W-:Y:S01]  /*1f90*/  FADD.FTZ R76, R31, R134.reuse ;  /* 0x000000861f4c7221 */ /* 0x100fe20000010000 */
        /* <DEDUP_REMOVED lines=38> */
.L_x_3093:
[----:B01234-:R-:W-:Y:S05]  /*2200*/  BSYNC B0 ;  /* 0x0000000000007941 */ /* 0x01ffea0003800000 */
.L_x_3092:
        /* <DEDUP_REMOVED lines=39> */
.L_x_3095:
[----:B------:R-:W-:Y:S05]  /*2480*/  BSYNC B0 ;  /* 0x0000000000007941 */ /* 0x000fea0003800000 */
.L_x_3094:
        /* <DEDUP_REMOVED lines=39> */
.L_x_3097:
[----:B------:R-:W-:Y:S05]  /*2700*/  BSYNC B0 ;  /* 0x0000000000007941 */ /* 0x000fea0003800000 */
.L_x_3096:
        /* <DEDUP_REMOVED lines=39> */
.L_x_3099:
[----:B------:R-:W-:Y:S05]  /*2980*/  BSYNC B0 ;  /* 0x0000000000007941 */ /* 0x000fea0003800000 */
.L_x_3098:
        /* <DEDUP_REMOVED lines=39> */
.L_x_3101:
[----:B------:R-:W-:Y:S05]  /*2c00*/  BSYNC B0 ;  /* 0x0000000000007941 */ /* 0x000fea0003800000 */
.L_x_3100:
        /* <DEDUP_REMOVED lines=39> */
.L_x_3103:
[----:B------:R-:W-:Y:S05]  /*2e80*/  BSYNC B0 ;  /* 0x0000000000007941 */ /* 0x000fea0003800000 */
.L_x_3102:
        /* <DEDUP_REMOVED lines=39> */
.L_x_3105:
[----:B------:R-:W-:Y:S05]  /*3100*/  BSYNC B0 ;  /* 0x0000000000007941 */ /* 0x000fea0003800000 */
.L_x_3104:
        /* <DEDUP_REMOVED lines=40> */
.L_x_3107:
[----:B------:R-:W-:Y:S05]  /*3390*/  BSYNC B0 ;  /* 0x0000000000007941 */ /* 0x000fea0003800000 */
.L_x_3106:
        /* <DEDUP_REMOVED lines=38> */
.L_x_3109:
[----:B------:R-:W-:Y:S05]  /*3600*/  BSYNC B0 ;  /* 0x0000000000007941 */ /* 0x000fea0003800000 */
.L_x_3108:
[----:B------:R-:W-:Y:S01]  /*3610*/  PRMT R47, RZ, 0x5410, R0 ;  /* 0x00005410ff2f7816 */ /* 0x000fe20000000000 */
[----:B------:R-:W-:Y:S01]  /*3620*/  BSSY B0, `(.L_x_3110) ;  /* 0x0000026000007945 */ /* 0x000fe20003800000 */
[----:B------:R-:W-:Y:S01]  /*3630*/  HFMA2.MMA R46, -RZ, RZ, 0, 0 ;  /* 0x00000000ff2e7435 */ /* 0x000fe200000001ff */
[----:B------:R-:W-:Y:S01]  /*3640*/  FSETP.GTU.FTZ.AND P2, PT, R50, 20, PT ;  /* 0x41a000003200780b */ /* 0x000fe20003f5c000 */
[----:B------:R-:W-:Y:S01]  /*3650*/  CS2R R48, SRZ ;  /* 0x0000000000307805 */ /* 0x000fe2000001ff00 */
[----:B------:R-:W-:Y:S02]  /*3660*/  IMAD.MOV.U32 R51, RZ, RZ, RZ ;  /* 0x000000ffff337224 */ /* 0x000fe400078e00ff */
        /* <DEDUP_REMOVED lines=33> */
.L_x_3111:
[----:B------:R-:W-:Y:S05]  /*3880*/  BSYNC B0 ;  /* 0x0000000000007941 */ /* 0x000fea0003800000 */
.L_x_3110:
        /* <DEDUP_REMOVED lines=37> */
.L_x_3113:
[----:B------:R-:W-:Y:S05]  /*3ae0*/  BSYNC B0 ;  /* 0x0000000000007941 */ /* 0x000fea0003800000 */
.L_x_3112:
        /* <DEDUP_REMOVED lines=33> */
.L_x_3115:
[----:B------:R-:W-:Y:S05]  /*3d00*/  BSYNC B0 ;  /* 0x0000000000007941 */ /* 0x000fea0003800000 */
.L_x_3114:
        /* <DEDUP_REMOVED lines=33> */
.L_x_3117:
[----:B------:R-:W-:Y:S05]  /*3f20*/  BSYNC B0 ;  /* 0x0000000000007941 */ /* 0x000fea0003800000 */
.L_x_3116:
        /* <DEDUP_REMOVED lines=33> */
.L_x_3119:
[----:B------:R-:W-:Y:S05]  /*4140*/  BSYNC B0 ;  /* 0x0000000000007941 */ /* 0x000fea0003800000 */
.L_x_3118:
        /* <DEDUP_REMOVED lines=33> */
.L_x_3121:
[----:B------:R-:W-:Y:S05]  /*4360*/  BSYNC B0 ;  /* 0x0000000000007941 */ /* 0x000fea0003800000 */
.L_x_3120:
        /* <DEDUP_REMOVED lines=33> */
.L_x_3123:
[----:B------:R-:W-:Y:S05]  /*4580*/  BSYNC B0 ;  /* 0x0000000000007941 */ /* 0x000fea0003800000 */
.L_x_3122:
        /* <DEDUP_REMOVED lines=28> */
[----:B------:R-:W-:Y:S01]  /*4750*/  CS2R R48, SRZ ;  /* 0x0000000000307805 */ /* 0x000fe2000001ff00 */
[----:B------:R-:W-:Y:S01]  /*4760*/  MOV R0, RZ ;  /* 0x000000ff00007202 */ /* 0x000fe20000000f00 */
[----:B------:R-:W-:Y:S01]  /*4770*/  IMAD.MOV.U32 R51, RZ, RZ, RZ ;  /* 0x000000ffff337224 */ /* 0x000fe200078e00ff */
[----:B------:R-:W-:Y:S01]  /*4780*/  IADD3 R20, R20, -R5, RZ ;  /* 0x8000000514147210 */ /* 0x000fe20007ffe0ff */
[----:B------:R-:W-:Y:S01]  /*4790*/  CS2R R44, SRZ ;  /* 0x00000000002c7805 */ /* 0x000fe2000001ff00 */
[----:B------:R-:W-:Y:S01]  /*47a0*/  CS2R R42, SRZ ;  /* 0x00000000002a7805 */ /* 0x000fe2000001ff00 */
[----:B------:R-:W-:Y:S01]  /*47b0*/  CS2R R40, SRZ ;  /* 0x0000000000287805 */ /* 0x000fe2000001ff00 */
[----:B------:R-:W-:-:S02]  /*47c0*/  IMAD.MOV.U32 R38, RZ, RZ, RZ ;  /* 0x000000ffff267224 */ /* 0x000fc400078e00ff */
.L_x_3172:
[----:B------:R-:W-:Y:S02]  /*47d0*/  SHF.R.S32.HI R140, RZ, 0x1f, R23 ;  /* 0x0000001fff8c7819 */ /* 0x000fe40000011417 */
[----:B------:R-:W-:-:S02]  /*47e0*/  IADD3 R153, -R119, c[0x0][0x168], RZ ;  /* 0x00005a0077997a10 */ /* 0x000fc40007ffe1ff */
[C---:B------:R-:W-:Y:S02]  /*47f0*/  LOP3.LUT R4, R8.reuse, 0x20, RZ, 0xfc, !PT ;  /* 0x0000002008047812 */ /* 0x040fe400078efcff */
[----:B------:R-:W-:Y:S02]  /*4800*/  LOP3.LUT R6, R8, 0x40, RZ, 0xfc, !PT ;  /* 0x0000004008067812 */ /* 0x000fe400078efcff */
[--C-:B------:R-:W-:Y:S02]  /*4810*/  SHF.R.S32.HI R9, RZ, 0x1f, R8.reuse ;  /* 0x0000001fff097819 */ /* 0x100fe40000011408 */
[-C--:B------:R-:W-:Y:S01]  /*4820*/  ISETP.GE.AND P1, PT, R4, R153.reuse, PT ;  /* 0x000000990400720c */ /* 0x080fe20003f26270 */
[----:B------:R-:W-:Y:S01]  /*4830*/  IMAD R4, R140, c[0x0][0x1a0], RZ ;  /* 0x000068008c047a24 */ /* 0x000fe200078e02ff */
[----:B------:R-:W-:Y:S01]  /*4840*/  ISETP.GE.AND P0, PT, R6, R153, PT ;  /* 0x000000990600720c */ /* 0x000fe20003f06270 */
[----:B------:R-:W-:Y:S01]  /*4850*/  IMAD.WIDE.U32 R6, R23, c[0x0][0x1a0], R8 ;  /* 0x0000680017067a25 */ /* 0x000fe200078e0008 */
[----:B------:R-:W-:-:S02]  /*4860*/  LOP3.LUT R16, R8, 0x60, RZ, 0xfc, !PT ;  /* 0x0000006008107812 */ /* 0x000fc400078efcff */
[-C--:B------:R-:W-:Y:S01]  /*4870*/  ISETP.GE.AND P2, PT, R8, R153.reuse, PT ;  /* 0x000000990800720c */ /* 0x080fe20003f46270 */
[----:B------:R-:W-:Y:S01]  /*4880*/  IMAD R5, R23, c[0x0][0x1a4], R4 ;  /* 0x0000690017057a24 */ /* 0x000fe200078e0204 */
[----:B------:R-:W-:Y:S02]  /*4890*/  ISETP.GE.AND P4, PT, R16, R153, PT ;  /* 0x000000991000720c */ /* 0x000fe40003f86270 */
[----:B------:R-:W-:Y:S02]  /*48a0*/  LOP3.LUT R16, R8, 0x80, RZ, 0xfc, !PT ;  /* 0x0000008008107812 */ /* 0x000fe400078efcff */
[----:B------:R-:W-:Y:S02]  /*48b0*/  IADD3 R5, R7, R5, RZ ;  /* 0x0000000507057210 */ /* 0x000fe40007ffe0ff */
[----:B------:R-:W-:Y:S02]  /*48c0*/  LEA R4, P3, R6, R125, 0x1 ;  /* 0x0000007d06047211 */ /* 0x000fe400078608ff */
[----:B------:R-:W-:-:S02]  /*48d0*/  LOP3.LUT R18, R8, 0xa0, RZ, 0xfc, !PT ;  /* 0x000000a008127812 */ /* 0x000fc400078efcff */
[----:B------:R-:W-:Y:S02]  /*48e0*/  PRMT R19, RZ, 0x7610, R19 ;  /* 0x00007610ff137816 */ /* 0x000fe40000000013 */
[----:B------:R-:W-:Y:S02]  /*48f0*/  ISETP.GE.AND P6, PT, R16, R153, PT ;  /* 0x000000991000720c */ /* 0x000fe40003fc6270 */
[----:B------:R-:W-:Y:S02]  /*4900*/  LEA.HI.X R5, R6, R123, R5, 0x1, P3 ;  /* 0x0000007b06057211 */ /* 0x000fe400018f0c05 */
[C---:B------:R-:W-:Y:S02]  /*4910*/  LOP3.LUT R16, R8.reuse, 0xc0, RZ, 0xfc, !PT ;  /* 0x000000c008107812 */ /* 0x040fe400078efcff */
[----:B------:R-:W-:Y:S01]  /*4920*/  LOP3.LUT R6, R8, 0xe0, RZ, 0xfc, !PT ;  /* 0x000000e008067812 */ /* 0x000fe200078efcff */
[----:B------:R0:W2:Y:S01]  /*4930*/  @!P2 LDG.E.U16 R19, [R4.64] ;  /* 0x000000040413a981 */ /* 0x0000a2000c1e1500 */
[----:B------:R-:W-:-:S02]  /*4940*/  ISETP.GE.AND P5, PT, R18, R153, PT ;  /* 0x000000991200720c */ /* 0x000fc40003fa6270 */
[----:B------:R-:W-:Y:S02]  /*4950*/  PRMT R145, RZ, 0x7610, R145 ;  /* 0x00007610ff917816 */ /* 0x000fe40000000091 */
        /* <DEDUP_REMOVED lines=11> */
[----:B------:R0:W3:Y:S01]  /*4a10*/  @!P6 LDG.E.U16 R147, [R4.64+0x100] ;  /* 0x000100040493e981 */ /* 0x0000e2000c1e1500 */
[C---:B------:R-:W-:Y:S02]  /*4a20*/  LOP3.LUT R16, R8.reuse, 0x160, RZ, 0xfc, !PT ;  /* 0x0000016008107812 */ /* 0x040fe400078efcff */
[----:B------:R-:W-:Y:S01]  /*4a30*/  LOP3.LUT R6, R8, 0x140, RZ, 0xfc, !PT ;  /* 0x0000014008067812 */ /* 0x000fe200078efcff */
[----:B------:R0:W3:Y:S01]  /*4a40*/  @!P4 LDG.E.U16 R142, [R4.64+0xc0] ;  /* 0x0000c004048ec981 */ /* 0x0000e2000c1e1500 */
[----:B------:R-:W-:-:S02]  /*4a50*/  PRMT R144, RZ, 0x7610, R144 ;  /* 0x00007610ff907816 */ /* 0x000fc40000000090 */
[-C--:B------:R-:W-:Y:S01]  /*4a60*/  ISETP.GE.AND P6, PT, R16, R153.reuse, PT ;  /* 0x000000991000720c */ /* 0x080fe20003fc6270 */
[----:B------:R-:W-:Y:S01]  /*4a70*/  IMAD R16, R136, c[0x0][0x180], RZ ;  /* 0x0000600088107a24 */ /* 0x000fe200078e02ff */
[-C--:B------:R-:W-:Y:S02]  /*4a80*/  ISETP.GE.AND P4, PT, R6, R153.reuse, PT ;  /* 0x000000990600720c */ /* 0x080fe40003f86270 */
[----:B------:R-:W-:Y:S01]  /*4a90*/  LOP3.LUT R6, R8, 0x180, RZ, 0xfc, !PT ;  /* 0x0000018008067812 */ /* 0x000fe200078efcff */
[----:B------:R0:W3:Y:S01]  /*4aa0*/  @!P5 LDG.E.U16 R144, [R4.64+0x140] ;  /* 0x000140040490d981 */ /* 0x0000e2000c1e1500 */
[----:B------:R-:W-:Y:S01]  /*4ab0*/  PRMT R146, RZ, 0x7610, R146 ;  /* 0x00007610ff927816 */ /* 0x000fe20000000092 */
[C---:B------:R-:W-:Y:S01]  /*4ac0*/  IMAD R17, R143.reuse, c[0x0][0x184], R16 ;  /* 0x000061008f117a24 */ /* 0x040fe200078e0210 */
[----:B------:R-:W-:Y:S01]  /*4ad0*/  ISETP.GE.AND P5, PT, R6, R153, PT ;  /* 0x000000990600720c */ /* 0x000fe20003fa6270 */
[----:B------:R-:W-:Y:S01]  /*4ae0*/  IMAD.WIDE.U32 R6, R143, c[0x0][0x180], RZ ;  /* 0x000060008f067a25 */ /* 0x000fe200078e00ff */
[----:B------:R-:W-:-:S02]  /*4af0*/  LOP3.LUT R16, R8, 0x1c0, RZ, 0xfc, !PT ;  /* 0x000001c008107812 */ /* 0x000fc400078efcff */
[----:B------:R0:W3:Y:S01]  /*4b00*/  @!P2 LDG.E.U16 R146, [R4.64+0x1c0] ;  /* 0x0001c0040492a981 */ /* 0x0000e2000c1e1500 */
        /* <DEDUP_REMOVED lines=8> */
[----:B------:R0:W3:Y:S01]  /*4b90*/  @!P0 LDG.E.U16 R148, [R4.64+0x240] ;  /* 0x0002400404948981 */ /* 0x0000e2000c1e1500 */
[----:B------:R-:W-:Y:S02]  /*4ba0*/  LEA R16, P0, R6, c[0x0][0x220], 0x2 ;  /* 0x0000880006107a11 */ /* 0x000fe400078010ff */
[----:B------:R-:W-:Y:S01]  /*4bb0*/  IADD3 R7, R7, R17, RZ ;  /* 0x0000001107077210 */ /* 0x000fe20007ffe0ff */
[----:B------:R0:W3:Y:S01]  /*4bc0*/  @!P3 LDG.E.U16 R149, [R4.64+0x180] ;  /* 0x000180040495b981 */ /* 0x0000e2000c1e1500 */
[----:B------:R-:W-:Y:S02]  /*4bd0*/  PRMT R151, RZ, 0x7610, R151 ;  /* 0x00007610ff977816 */ /* 0x000fe40000000097 */
[----:B------:R-:W-:Y:S02]  /*4be0*/  ISETP.GE.AND P3, PT, R138, R153, PT ;  /* 0x000000998a00720c */ /* 0x000fe40003f66270 */
[----:B------:R-:W-:-:S02]  /*4bf0*/  LOP3.LUT R138, R8, 0x1e0, RZ, 0xfc, !PT ;  /* 0x000001e0088a7812 */ /* 0x000fc400078efcff */
[----:B------:R-:W-:Y:S01]  /*4c00*/  LEA.HI.X R17, R6, c[0x0][0x224], R7, 0x2, P0 ;  /* 0x0000890006117a11 */ /* 0x000fe200000f1407 */
[----:B------:R0:W3:Y:S01]  /*4c10*/  @!P1 LDG.E.U16 R151, [R4.64+0x200] ;  /* 0x0002000404979981 */ /* 0x0000e2000c1e1500 */
[----:B------:R-:W-:-:S03]  /*4c20*/  ISETP.GE.AND P1, PT, R138, R153, PT ;  /* 0x000000998a00720c */ /* 0x000fc60003f26270 */
[----:B------:R1:W3:Y:S01]  /*4c30*/  LDG.E R138, [R16.64] ;  /* 0x00000004108a7981 */ /* 0x0002e2000c1e1900 */
[----:B------:R-:W-:Y:S02]  /*4c40*/  PRMT R153, RZ, 0x7610, R153 ;  /* 0x00007610ff997816 */ /* 0x000fe40000000099 */
[----:B------:R-:W-:Y:S02]  /*4c50*/  PRMT R150, RZ, 0x7610, R150 ;  /* 0x00007610ff967816 */ /* 0x000fe40000000096 */
[----:B------:R-:W-:Y:S02]  /*4c60*/  PRMT R155, RZ, 0x7610, R155 ;  /* 0x00007610ff9b7816 */ /* 0x000fe4000000009b */
[----:B------:R-:W-:Y:S01]  /*4c70*/  PRMT R152, RZ, 0x7610, R152 ;  /* 0x00007610ff987816 */ /* 0x000fe20000000098 */
[----:B------:R0:W3:Y:S01]  /*4c80*/  @!P4 LDG.E.U16 R153, [R4.64+0x280] ;  /* 0x000280040499c981 */ /* 0x0000e2000c1e1500 */
[----:B------:R-:W-:Y:S02]  /*4c90*/  PRMT R157, RZ, 0x7610, R157 ;  /* 0x00007610ff9d7816 */ /* 0x000fe4000000009d */
[----:B------:R-:W-:Y:S01]  /*4ca0*/  PRMT R154, RZ, 0x7610, R154 ;  /* 0x00007610ff9a7816 */ /* 0x000fe2000000009a */
[----:B------:R0:W3:Y:S04]  /*4cb0*/  @!P6 LDG.E.U16 R150, [R4.64+0x2c0] ;  /* 0x0002c0040496e981 */ /* 0x0000e8000c1e1500 */
[----:B------:R0:W3:Y:S04]  /*4cc0*/  @!P5 LDG.E.U16 R155, [R4.64+0x300] ;  /* 0x00030004049bd981 */ /* 0x0000e8000c1e1500 */
[----:B------:R0:W3:Y:S04]  /*4cd0*/  @!P3 LDG.E.U16 R152, [R4.64+0x340] ;  /* 0x000340040498b981 */ /* 0x0000e8000c1e1500 */
[----:B------:R0:W3:Y:S04]  /*4ce0*/  @!P2 LDG.E.U16 R157, [R4.64+0x380] ;  /* 0x00038004049da981 */ /* 0x0000e8000c1e1500 */
[----:B------:R0:W3:Y:S01]  /*4cf0*/  @!P1 LDG.E.U16 R154, [R4.64+0x3c0] ;  /* 0x0003c004049a9981 */ /* 0x0000e2000c1e1500 */
        /* <DEDUP_REMOVED lines=13> */
[----:B------:R-:W-:Y:S02]  /*4dd0*/  LOP3.LUT P0, RZ, R124, 0x1f, RZ, 0xc0, !PT ;  /* 0x0000001f7cff7812 */ /* 0x000fe4000780c0ff */
[----:B------:R-:W-:Y:S02]  /*4de0*/  SHF.L.U32 R169, R4, 0x2, RZ ;  /* 0x0000000204a97819 */ /* 0x000fe400000006ff */
[----:B------:R-:W-:Y:S02]  /*4df0*/  ISETP.LT.OR P0, PT, R163, 0x2, P0 ;  /* 0x00000002a300780c */ /* 0x000fe40000701670 */
[----:B-1----:R-:W-:-:S11]  /*4e00*/  MOV R17, RZ ;  /* 0x000000ff00117202 */ /* 0x002fd60000000f00 */
[----:B------:R-:W-:-:S05]  /*4e10*/  @!P0 IADD3 R16, R163, -0x2, RZ ;  /* 0xfffffffea3108810 */ /* 0x000fca0007ffe0ff */
[----:B------:R-:W-:Y:S02]  /*4e20*/  @!P0 IMAD R5, R16, c[0x0][0x16c], R23 ;  /* 0x00005b0010058a24 */ /* 0x000fe400078e0217 */
[----:B------:R-:W-:Y:S02]  /*4e30*/  IMAD.MOV.U32 R16, RZ, RZ, 0x3f800000 ;  /* 0x3f800000ff107424 */ /* 0x000fe400078e00ff */
[----:B------:R-:W-:Y:S01]  /*4e40*/  @!P0 IMAD.WIDE R4, R5, 0x8, R14 ;  /* 0x0000000805048825 */ /* 0x000fe200078e020e */
        /* <DEDUP_REMOVED lines=24> */
[----:B--2---:R0:W-:Y:S04]  /*4fd0*/  STS.U16 [R118], R19 ;  /* 0x0000001376007388 */ /* 0x0041e80000000400 */
[----:B----4-:R-:W-:Y:S04]  /*4fe0*/  STS.U16 [R117+0x40], R18 ;  /* 0x0000401275007388 */ /* 0x010fe80000000400 */
[----:B---3--:R-:W-:Y:S04]  /*4ff0*/  STS.U16 [R116+0x80], R145 ;  /* 0x0000809174007388 */ /* 0x008fe80000000400 */
        /* <DEDUP_REMOVED lines=30> */
[----:B------:R-:W3:Y:S04]  /*51e0*/  LDS.U16 R147, [R102+0x1a] ;  /* 0x00001a0066937984 */ /* 0x000ee80000000400 */
[----:B------:R-:W3:Y:S04]  /*51f0*/  LDS.U16 R146, [R102+0x1c] ;  /* 0x00001c0066927984 */ /* 0x000ee80000000400 */
[----:B------:R-:W4:Y:S04]  /*5200*/  LDS.U16 R145, [R102+0x1e] ;  /* 0x00001e0066917984 */ /* 0x000f280000000400 */
[----:B------:R0:W5:Y:S04]  /*5210*/  LDG.E R159, [R6.64] ;  /* 0x00000004069f7981 */ /* 0x000168000c1e1900 */
[----:B-1----:R1:W-:Y:S04]  /*5220*/  STS [R169+0x1d10], R174 ;  /* 0x001d10aea9007388 */ /* 0x0023e80000000800 */
[----:B------:R-:W-:Y:S01]  /*5230*/  BAR.SYNC.DEFER_BLOCKING 0x0 ;  /* 0x0000000000007b1d */ /* 0x000fe20000010000 */
[----:B0-----:R-:W-:-:S02]  /*5240*/  FMUL.FTZ R19, R160, R77 ;  /* 0x0000004da0137220 */ /* 0x001fc40000410000 */
[C---:B------:R-:W-:Y:S02]  /*5250*/  FMUL.FTZ R167, R160.reuse, R76 ;  /* 0x0000004ca0a77220 */ /* 0x040fe40000410000 */
[----:B------:R-:W-:Y:S02]  /*5260*/  FMUL.FTZ R166, R160, R75 ;  /* 0x0000004ba0a67220 */ /* 0x000fe40000410000 */
[----:B------:R-:W0:Y:S01]  /*5270*/  MUFU.EX2 R19, R19 ;  /* 0x0000001300137308 */ /* 0x000e220000000800 */
[----:B------:R-:W-:-:S07]  /*5280*/  PRMT R6, RZ, 0x5410, R99 ;  /* 0x00005410ff067816 */ /* 0x000fce0000000063 */
[----:B------:R-:W0:Y:S01]  /*5290*/  MUFU.EX2 R167, R167 ;  /* 0x000000a700a77308 */ /* 0x000e220000000800 */
[----:B------:R-:W-:Y:S01]  /*52a0*/  FMUL.FTZ R161, R160, R74 ;  /* 0x0000004aa0a17220 */ /* 0x000fe20000410000 */
[----:B------:R-:W-:Y:S02]  /*52b0*/  PRMT R7, RZ, 0x5410, R100 ;  /* 0x00005410ff077816 */ /* 0x000fe40000000064 */
[----:B--2---:R-:W-:-:S04]  /*52c0*/  PRMT R144, RZ, 0x5410, R144 ;  /* 0x00005410ff907816 */ /* 0x004fc80000000090 */
[----:B------:R-:W2:Y:S01]  /*52d0*/  MUFU.EX2 R166, R166 ;  /* 0x000000a600a67308 */ /* 0x000ea20000000800 */
[----:B------:R0:W5:Y:S01]  /*52e0*/  @!P0 LDG.E.64 R16, [R4.64] ;  /* 0x0000000404108981 */ /* 0x000162000c1e1b00 */
[----:B---3--:R-:W-:Y:S01]  /*52f0*/  PRMT R142, RZ, 0x5410, R142 ;  /* 0x00005410ff8e7816 */ /* 0x008fe2000000008e */
[C---:B------:R-:W-:Y:S01]  /*5300*/  FMUL.FTZ R18, R160.reuse, R73 ;  /* 0x00000049a0127220 */ /* 0x040fe20000410000 */
[----:B0-----:R-:W-:Y:S01]  /*5310*/  PRMT R4, RZ, 0x5410, R101 ;  /* 0x00005410ff047816 */ /* 0x001fe20000000065 */
[C---:B------:R-:W-:Y:S01]  /*5320*/  FMUL.FTZ R168, R160.reuse, R72 ;  /* 0x00000048a0a87220 */ /* 0x040fe20000410000 */
[----:B----4-:R-:W-:Y:S01]  /*5330*/  PRMT R158, RZ, 0x5410, R158 ;  /* 0x00005410ff9e7816 */ /* 0x010fe2000000009e */
[----:B-1----:R-:W-:Y:S02]  /*5340*/  FMUL.FTZ R169, R160, R69 ;  /* 0x00000045a0a97220 */ /* 0x002fe40000410000 */
[----:B------:R-:W-:Y:S02]  /*5350*/  FMUL.FTZ R5, R4, R77 ;  /* 0x0000004d04057220 */ /* 0x000fe40000410000 */
[----:B------:R-:W-:-:S02]  /*5360*/  FMUL.FTZ R170, R160, R68 ;  /* 0x00000044a0aa7220 */ /* 0x000fc40000410000 */
[C---:B------:R-:W-:Y:S02]  /*5370*/  FMUL.FTZ R171, R160.reuse, R65 ;  /* 0x00000041a0ab7220 */ /* 0x040fe40000410000 */
[C---:B------:R-:W-:Y:S02]  /*5380*/  FMUL.FTZ R172, R160.reuse, R64 ;  /* 0x00000040a0ac7220 */ /* 0x040fe40000410000 */
[C---:B------:R-:W-:Y:S02]  /*5390*/  FMUL.FTZ R173, R160.reuse, R61 ;  /* 0x0000003da0ad7220 */ /* 0x040fe40000410000 */
[C---:B------:R-:W-:Y:S02]  /*53a0*/  FMUL.FTZ R178, R160.reuse, R58 ;  /* 0x0000003aa0b27220 */ /* 0x040fe40000410000 */
[----:B------:R-:W-:Y:S02]  /*53b0*/  FMUL.FTZ R181, R160, R57 ;  /* 0x00000039a0b57220 */ /* 0x000fe40000410000 */
[----:B------:R-:W-:-:S02]  /*53c0*/  FMUL.FTZ R4, R6, R75 ;  /* 0x0000004b06047220 */ /* 0x000fc40000410000 */
[C---:B------:R-:W-:Y:S02]  /*53d0*/  FMUL.FTZ R186, R160.reuse, R50 ;  /* 0x00000032a0ba7220 */ /* 0x040fe40000410000 */
[----:B------:R-:W-:Y:S01]  /*53e0*/  FMUL.FTZ R185, R160, R47 ;  /* 0x0000002fa0b97220 */ /* 0x000fe20000410000 */
[----:B------:R-:W0:Y:S01]  /*53f0*/  MUFU.EX2 R161, R161 ;  /* 0x000000a100a17308 */ /* 0x000e220000000800 */
[----:B------:R-:W-:Y:S02]  /*5400*/  FMUL.FTZ R6, R176, R73 ;  /* 0x00000049b0067220 */ /* 0x000fe40000410000 */
[----:B------:R-:W-:Y:S02]  /*5410*/  FMUL.FTZ R160, R174, R19 ;  /* 0x00000013aea07220 */ /* 0x000fe40000410000 */
[----:B------:R-:W-:Y:S02]  /*5420*/  FMUL.FTZ R7, R7, R76 ;  /* 0x0000004c07077220 */ /* 0x000fe40000410000 */
[----:B------:R-:W-:-:S02]  /*5430*/  FMUL.FTZ R175, R144, R175 ;  /* 0x000000af90af7220 */ /* 0x000fc40000410000 */
[----:B------:R-:W-:Y:S01]  /*5440*/  FMUL.FTZ R176, R142, R5 ;  /* 0x000000058eb07220 */ /* 0x000fe20000410000 */
[----:B------:R-:W-:Y:S01]  /*5450*/  PRMT R157, RZ, 0x5410, R157 ;  /* 0x00005410ff9d7816 */ /* 0x000fe2000000009d */
[----:B------:R-:W-:Y:S01]  /*5460*/  FMUL.FTZ R177, R167, R160 ;  /* 0x000000a0a7b17220 */ /* 0x000fe20000410000 */
[----:B------:R-:W1:Y:S01]  /*5470*/  MUFU.EX2 R18, R18 ;  /* 0x0000001200127308 */ /* 0x000e620000000800 */
[----:B------:R-:W-:Y:S02]  /*5480*/  FMUL.FTZ R180, R158, R7 ;  /* 0x000000079eb47220 */ /* 0x000fe40000410000 */
[----:B------:R-:W-:Y:S01]  /*5490*/  FFMA.FTZ R5, R175, R19, R176 ;  /* 0x00000013af057223 */ /* 0x000fe200000100b0 */
[----:B------:R-:W-:Y:S01]  /*54a0*/  PRMT R156, RZ, 0x5410, R156 ;  /* 0x00005410ff9c7816 */ /* 0x000fe2000000009c */
[----:B--2---:R-:W-:Y:S02]  /*54b0*/  FMUL.FTZ R160, R166, R177 ;  /* 0x000000b1a6a07220 */ /* 0x004fe40000410000 */
[----:B------:R-:W-:Y:S01]  /*54c0*/  FMUL.FTZ R177, R157, R4 ;  /* 0x000000049db17220 */ /* 0x000fe20000410000 */
[----:B------:R-:W2:Y:S01]  /*54d0*/  MUFU.EX2 R168, R168 ;  /* 0x000000a800a87308 */ /* 0x000ea20000000800 */
[----:B------:R-:W-:Y:S01]  /*54e0*/  FFMA.FTZ R5, R167, R5, R180 ;  /* 0x00000005a7057223 */ /* 0x000fe200000100b4 */
[----:B------:R-:W-:Y:S01]  /*54f0*/  ISETP.NE.AND P0, PT, R124, 0x3f, PT ;  /* 0x0000003f7c00780c */ /* 0x000fe20003f05270 */
[----:B------:R-:W-:Y:S01]  /*5500*/  FMUL.FTZ R182, R156, R179 ;  /* 0x000000b39cb67220 */ /* 0x000fe20000410000 */
[----:B------:R-:W-:Y:S01]  /*5510*/  PRMT R155, RZ, 0x5410, R155 ;  /* 0x00005410ff9b7816 */ /* 0x000fe2000000009b */
[----:B------:R-:W-:-:S03]  /*5520*/  FFMA.FTZ R5, R166, R5, R177 ;  /* 0x00000005a6057223 */ /* 0x000fc600000100b1 */
[----:B------:R-:W3:Y:S01]  /*5530*/  MUFU.EX2 R169, R169 ;  /* 0x000000a900a97308 */ /* 0x000ee20000000800 */
[----:B------:R-:W-:Y:S01]  /*5540*/  PRMT R154, RZ, 0x5410, R154 ;  /* 0x00005410ff9a7816 */ /* 0x000fe2000000009a */
[----:B0-----:R-:W-:Y:S02]  /*5550*/  FMUL.FTZ R7, R161, R160 ;  /* 0x000000a0a1077220 */ /* 0x001fe40000410000 */
[----:B------:R-:W-:Y:S02]  /*5560*/  FMUL.FTZ R179, R155, R6 ;  /* 0x000000069bb37220 */ /* 0x000fe40000410000 */
[----:B------:R-:W-:Y:S01]  /*5570*/  FFMA.FTZ R5, R161, R5, R182 ;  /* 0x00000005a1057223 */ /* 0x000fe200000100b6 */
[----:B------:R-:W-:Y:S01]  /*5580*/  PRMT R153, RZ, 0x5410, R153 ;  /* 0x00005410ff997816 */ /* 0x000fe20000000099 */
[----:B------:R-:W0:Y:S01]  /*5590*/  MUFU.EX2 R170, R170 ;  /* 0x000000aa00aa7308 */ /* 0x000e220000000800 */
[----:B-1----:R-:W-:Y:S01]  /*55a0*/  FMUL.FTZ R7, R18, R7 ;  /* 0x0000000712077220 */ /* 0x002fe20000410000 */
[----:B------:R-:W-:Y:S01]  /*55b0*/  PRMT R152, RZ, 0x5410, R152 ;  /* 0x00005410ff987816 */ /* 0x000fe20000000098 */
[----:B------:R-:W-:Y:S01]  /*55c0*/  FMUL.FTZ R183, R154, R183 ;  /* 0x000000b79ab77220 */ /* 0x000fe20000410000 */
[----:B------:R1:W4:Y:S01]  /*55d0*/  @P0 LDS R188, [R124.X4+0x2514] ;  /* 0x002514007cbc0984 */ /* 0x0003220000004800 */
[----:B------:R-:W-:-:S03]  /*55e0*/  FFMA.FTZ R5, R18, R5, R179 ;  /* 0x0000000512057223 */ /* 0x000fc600000100b3 */
[----:B------:R-:W0:Y:S01]  /*55f0*/  MUFU.EX2 R171, R171 ;  /* 0x000000ab00ab7308 */ /* 0x000e220000000800 */
[C---:B--2---:R-:W-:Y:S02]  /*5600*/  FMUL.FTZ R4, R168.reuse, R7 ;  /* 0x00000007a8047220 */ /* 0x044fe40000410000 */
[----:B------:R-:W-:Y:S02]  /*5610*/  FMUL.FTZ R184, R153, R184 ;  /* 0x000000b899b87220 */ /* 0x000fe40000410000 */
[----:B------:R-:W-:-:S03]  /*5620*/  FFMA.FTZ R5, R168, R5, R183 ;  /* 0x00000005a8057223 */ /* 0x000fc600000100b7 */
[----:B------:R-:W2:Y:S01]  /*5630*/  MUFU.EX2 R172, R172 ;  /* 0x000000ac00ac7308 */ /* 0x000ea20000000800 */
[----:B------:R-:W-:Y:S01]  /*5640*/  PRMT R151, RZ, 0x5410, R151 ;  /* 0x00005410ff977816 */ /* 0x000fe20000000097 */
[C---:B---3--:R-:W-:Y:S02]  /*5650*/  FMUL.FTZ R7, R169.reuse, R4 ;  /* 0x00000004a9077220 */ /* 0x048fe40000410000 */
[----:B------:R-:W-:Y:S02]  /*5660*/  FMUL.FTZ R187, R152, R187 ;  /* 0x000000bb98bb7220 */ /* 0x000fe40000410000 */
[----:B------:R-:W-:Y:S02]  /*5670*/  FFMA.FTZ R5, R169, R5, R184 ;  /* 0x00000005a9057223 */ /* 0x000fe400000100b8 */
[----:B------:R-:W3:Y:S01]  /*5680*/  MUFU.EX2 R173, R173 ;  /* 0x000000ad00ad7308 */ /* 0x000ee20000000800 */
[----:B------:R-:W-:Y:S01]  /*5690*/  PRMT R150, RZ, 0x5410, R150 ;  /* 0x00005410ff967816 */ /* 0x000fe20000000096 */
[----:B0-----:R-:W-:-:S02]  /*56a0*/  FMUL.FTZ R4, R170, R7 ;  /* 0x00000007aa047220 */ /* 0x001fc40000410000 */
[----:B------:R-:W-:Y:S02]  /*56b0*/  FMUL.FTZ R190, R151, R190 ;  /* 0x000000be97be7220 */ /* 0x000fe40000410000 */
[----:B------:R-:W-:Y:S02]  /*56c0*/  FFMA.FTZ R5, R170, R5, R187 ;  /* 0x00000005aa057223 */ /* 0x000fe400000100bb */
[----:B------:R-:W0:Y:S01]  /*56d0*/  MUFU.EX2 R178, R178 ;  /* 0x000000b200b27308 */ /* 0x000e220000000800 */
[----:B------:R-:W-:Y:S01]  /*56e0*/  PRMT R149, RZ, 0x5410, R149 ;  /* 0x00005410ff957816 */ /* 0x000fe20000000095 */
[C---:B------:R-:W-:Y:S02]  /*56f0*/  FMUL.FTZ R7, R171.reuse, R4 ;  /* 0x00000004ab077220 */ /* 0x040fe40000410000 */
        /* <DEDUP_REMOVED lines=16> */
[----:B------:R-:W-:Y:S01]  /*5800*/  FFMA.FTZ R5, R178, R5, R191 ;  /* 0x00000005b2057223 */ /* 0x000fe200000100bf */
[----:B------:R-:W-:Y:S01]  /*5810*/  PRMT R145, RZ, 0x5410, R145 ;  /* 0x00005410ff917816 */ /* 0x000fe20000000091 */
[----:B------:R-:W-:-:S02]  /*5820*/  FMUL.FTZ R196, R196, R47 ;  /* 0x0000002fc4c47220 */ /* 0x000fc40000410000 */
[C---:B------:R-:W-:Y:S02]  /*5830*/  FMUL.FTZ R7, R181.reuse, R4 ;  /* 0x00000004b5077220 */ /* 0x040fe40000410000 */
[----:B------:R-:W-:Y:S02]  /*5840*/  FMUL.FTZ R193, R146, R193 ;  /* 0x000000c192c17220 */ /* 0x000fe40000410000 */
[----:B------:R-:W-:Y:S01]  /*5850*/  FFMA.FTZ R5, R181, R5, R194 ;  /* 0x00000005b5057223 */ /* 0x000fe200000100c2 */
[----:B------:R-:W-:Y:S01]  /*5860*/  BSSY B0, `(.L_x_3125) ;  /* 0x000000f000007945 */ /* 0x000fe20003800000 */
[C---:B--2---:R-:W-:Y:S02]  /*5870*/  FMUL.FTZ R4, R186.reuse, R7 ;  /* 0x00000007ba047220 */ /* 0x044fe40000410000 */
[----:B------:R-:W-:Y:S02]  /*5880*/  FMUL.FTZ R196, R145, R196 ;  /* 0x000000c491c47220 */ /* 0x000fe40000410000 */
[----:B------:R-:W-:-:S02]  /*5890*/  FFMA.FTZ R5, R186, R5, R193 ;  /* 0x00000005ba057223 */ /* 0x000fc400000100c1 */
[C---:B---3--:R-:W-:Y:S02]  /*58a0*/  FMUL.FTZ R4, R185.reuse, R4 ;  /* 0x00000004b9047220 */ /* 0x048fe40000410000 */
[----:B------:R-:W-:Y:S01]  /*58b0*/  FFMA.FTZ R5, R185, R5, R196 ;  /* 0x00000005b9057223 */ /* 0x000fe200000100c4 */
[----:B------:R-:W-:Y:S05]  /*58c0*/  @P0 BRA `(.L_x_3126) ;  /* 0x0000008000000947 */ /* 0x000fea0003800000 */
[----:B-1--4-:R-:W-:Y:S02]  /*58d0*/  ISETP.NE.AND P0, PT, R163, c[0x0][0x174], PT ;  /* 0x00005d00a3007a0c */ /* 0x012fe40003f05270 */
[----:B------:R-:W-:-:S11]  /*58e0*/  MOV R188, 0x3f800000 ;  /* 0x3f80000000bc7802 */ /* 0x000fd60000000f00 */
[----:B------:R-:W-:-:S04]  /*58f0*/  @P0 IADD3 R7, -R121, c[0x0][0x174], RZ ;  /* 0x00005d0079070a10 */ /* 0x000fc80007ffe1ff */
[----:B------:R-:W-:-:S04]  /*5900*/  @P0 LEA.HI R6, R7, R7, RZ, 0x1 ;  /* 0x0000000707060211 */ /* 0x000fc800078f08ff */
[----:B------:R-:W-:-:S05]  /*5910*/  @P0 LOP3.LUT R6, R6, 0xfffffe, RZ, 0xc0, !PT ;  /* 0x00fffffe06060812 */ /* 0x000fca00078ec0ff */
[----:B------:R-:W-:-:S04]  /*5920*/  @P0 IMAD.IADD R6, R7, 0x1, -R6 ;  /* 0x0000000107060824 */ /* 0x000fc800078e0a06 */
[----:B------:R-:W-:-:S05]  /*5930*/  @P0 IMAD R6, R6, 0x100, R23 ;  /* 0x0000010006060824 */ /* 0x000fca00078e0217 */
[----:B------:R0:W1:Y:S02]  /*5940*/  @P0 LDS R188, [R6.X4+0x1d10] ;  /* 0x001d100006bc0984 */ /* 0x0000640000004800 */
.L_x_3126:
[----:B-1--4-:R-:W-:Y:S05]  /*5950*/  BSYNC B0 ;  /* 0x0000000000007941 */ /* 0x012fea0003800000 */
.L_x_3125:
[----:B------:R-:W-:Y:S01]  /*5960*/  ISETP.GT.U32.AND P0, PT, R124, 0x1f, PT ;  /* 0x0000001f7c00780c */ /* 0x000fe20003f04070 */
[----:B------:R1:W-:Y:S01]  /*5970*/  STS.64 [R124.X8+0x1900], R4 ;  /* 0x001900047c007388 */ /* 0x0003e20000008a00 */
[----:B------:R-:W-:Y:S01]  /*5980*/  BSSY B0, `(.L_x_3127) ;  /* 0x000003f000007945 */ /* 0x000fe20003800000 */
[----:B-----5:R-:W-:Y:S02]  /*5990*/  FMUL.FTZ R160, R86, R159 ;  /* 0x0000009f56a07220 */ /* 0x020fe40000410000 */
[----:B------:R-:W-:Y:S08]  /*59a0*/  BAR.SYNC.DEFER_BLOCKING 0x0 ;  /* 0x0000000000007b1d */ /* 0x000ff00000010000 */
[----:B------:R-:W-:Y:S05]  /*59b0*/  @P0 BRA `(.L_x_3128) ;  /* 0x000003b000000947 */ /* 0x000fea0003800000 */
[----:B01----:R-:W0:Y:S02]  /*59c0*/  LDS.128 R4, [R124.X16+0x1900] ;  /* 0x001900007c047984 */ /* 0x003e24000000cc00 */
[----:B0-----:R-:W-:-:S02]  /*59d0*/  FFMA.FTZ R7, R5, R6, R7 ;  /* 0x0000000605077223 */ /* 0x001fc40000010007 */
[----:B------:R-:W-:Y:S01]  /*59e0*/  FMUL.FTZ R6, R4, R6 ;  /* 0x0000000604067220 */ /* 0x000fe20000410000 */
[----:B------:R-:W-:Y:S05]  /*59f0*/  BRA.DIV ~URZ, `(.L_x_3129) ;  /* 0x000050727f007947 */ /* 0x000fea000b800000 */
[----:B------:R0:W1:Y:S02]  /*5a00*/  SHFL.UP PT, R195, R6, 0x1, RZ ;  /* 0x0420000006c37989 */ /* 0x00006400000e00ff */
.L_x_3184:
        /* <DEDUP_REMOVED lines=24> */
.L_x_3185:
[----:B------:R-:W-:Y:S02]  /*5b90*/  ISETP.GE.AND P0, PT, R122, 0x10, PT ;  /* 0x000000107a00780c */ /* 0x000fe40003f06270 */
[----:B------:R-:W-:-:S11]  /*5ba0*/  MOV R200, R195 ;  /* 0x000000c300c87202 */ /* 0x000fd60000000f00 */
[-C--:B-1----:R-:W-:Y:S02]  /*5bb0*/  @P0 FFMA.FTZ R200, R4, R197.reuse, R200 ;  /* 0x000000c504c80223 */ /* 0x082fe400000100c8 */
[----:B--2---:R-:W-:Y:S01]  /*5bc0*/  @P0 FMUL.FTZ R197, R198, R197 ;  /* 0x000000c5c6c50220 */ /* 0x004fe20000410000 */
[----:B------:R-:W-:Y:S05]  /*5bd0*/  BRA.CONV ~URZ, `(.L_x_3131) ;  /* 0x000000637f007947 */ /* 0x000fea000b800000 */
[----:B------:R-:W-:Y:S01]  /*5be0*/  HFMA2.MMA R207, -RZ, RZ, 0, 1.847743988037109375e-06 ;  /* 0x0000001fffcf7435 */ /* 0x000fe200000001ff */
[----:B------:R-:W-:Y:S01]  /*5bf0*/  IMAD.MOV.U32 R206, RZ, RZ, R197 ;  /* 0x000000ffffce7224 */ /* 0x000fe200078e00c5 */
[----:B------:R-:W-:Y:S01]  /*5c00*/  MOV R208, 0xffffffff ;  /* 0xffffffff00d07802 */ /* 0x000fe20000000f00 */
[----:B0-----:R-:W-:Y:S01]  /*5c10*/  IMAD.MOV.U32 R7, RZ, RZ, 0x1f ;  /* 0x0000001fff077424 */ /* 0x001fe200078e00ff */
[----:B------:R-:W-:Y:S02]  /*5c20*/  MOV R4, 0x5c40 ;  /* 0x00005c4000047802 */ /* 0x000fe40000000f00 */
[----:B------:R-:W-:Y:S05]  /*5c30*/  CALL.REL.NOINC `($__internal_127_$__cuda_sm70_shflsync_idx_p) ;  /* 0x00005d5000007944 */ /* 0x000fea0003c00000 */
.L_x_3131:
[----:B------:R-:W-:Y:S05]  /*5c40*/  BRA.CONV ~URZ, `(.L_x_3132) ;  /* 0x000000637f007947 */ /* 0x000fea000b800000 */
[----:B0-----:R-:W-:Y:S01]  /*5c50*/  HFMA2.MMA R207, -RZ, RZ, 0, 1.847743988037109375e-06 ;  /* 0x0000001fffcf7435 */ /* 0x001fe200000001ff */
[----:B------:R-:W-:Y:S01]  /*5c60*/  IMAD.MOV.U32 R206, RZ, RZ, R200 ;  /* 0x000000ffffce7224 */ /* 0x000fe200078e00c8 */
[----:B------:R-:W-:Y:S01]  /*5c70*/  MOV R208, 0xffffffff ;  /* 0xffffffff00d07802 */ /* 0x000fe20000000f00 */
[----:B-1----:R-:W-:Y:S01]  /*5c80*/  IMAD.MOV.U32 R7, RZ, RZ, 0x1f ;  /* 0x0000001fff077424 */ /* 0x002fe200078e00ff */
[----:B------:R-:W-:-:S02]  /*5c90*/  MOV R4, 0x5cb0 ;  /* 0x00005cb000047802 */ /* 0x000fc40000000f00 */
[----:B------:R-:W-:Y:S05]  /*5ca0*/  CALL.REL.NOINC `($__internal_127_$__cuda_sm70_shflsync_idx_p) ;  /* 0x00005ce000007944 */ /* 0x000fea0003c00000 */
.L_x_3132:
[----:B------:R-:W-:Y:S05]  /*5cb0*/  BRA.DIV ~URZ, `(.L_x_3133) ;  /* 0x000052f27f007947 */ /* 0x000fea000b800000 */
[----:B------:R-:W2:Y:S04]  /*5cc0*/  SHFL.IDX PT, R16, R16, RZ, 0x1f ;  /* 0x00001fff10107589 */ /* 0x000ea800000e0000 */
[----:B------:R3:W4:Y:S04]  /*5cd0*/  SHFL.IDX PT, R5, R17, RZ, 0x1f ;  /* 0x00001fff11057589 */ /* 0x00072800000e0000 */
[----:B------:R3:W0:Y:S04]  /*5ce0*/  SHFL.UP PT, R195, R197, 0x1, RZ ;  /* 0x04200000c5c37989 */ /* 0x00062800000e00ff */
[----:B------:R3:W1:Y:S02]  /*5cf0*/  SHFL.UP PT, R198, R200, 0x1, RZ ;  /* 0x04200000c8c67989 */ /* 0x00066400000e00ff */
.L_x_3186:
[----:B01----:R-:W0:Y:S01]  /*5d00*/  LDS.64 R6, [R124.X16+0x1900] ;  /* 0x001900007c067984 */ /* 0x003e22000000ca00 */
[----:B--2---:R-:W-:-:S02]  /*5d10*/  IMAD.MOV.U32 R4, RZ, RZ, R16 ;  /* 0x000000ffff047224 */ /* 0x004fc400078e0010 */
[-C--:B----4-:R-:W-:Y:S02]  /*5d20*/  @P1 FFMA.FTZ R5, R5, R195.reuse, R198 ;  /* 0x000000c305051223 */ /* 0x090fe400000100c6 */
[----:B------:R-:W-:Y:S02]  /*5d30*/  @P1 FMUL.FTZ R4, R4, R195 ;  /* 0x000000c304041220 */ /* 0x000fe40000410000 */
[C---:B0-----:R-:W-:Y:S02]  /*5d40*/  FFMA.FTZ R7, R6.reuse, R5, R7 ;  /* 0x0000000506077223 */ /* 0x041fe40000010007 */
[----:B------:R-:W-:-:S05]  /*5d50*/  FMUL.FTZ R6, R6, R4 ;  /* 0x0000000406067220 */ /* 0x000fca0000410000 */
[----:B------:R0:W-:Y:S02]  /*5d60*/  STS.128 [R124.X16+0x1900], R4 ;  /* 0x001900047c007388 */ /* 0x0001e4000000cc00 */
.L_x_3128:
[----:B-1----:R-:W-:Y:S05]  /*5d70*/  BSYNC B0 ;  /* 0x0000000000007941 */ /* 0x002fea0003800000 */
.L_x_3127:
[----:B------:R-:W-:Y:S01]  /*5d80*/  WARPSYNC 0xffffffff ;  /* 0xffffffff00007948 */ /* 0x000fe20003800000 */
[----:B------:R-:W-:Y:S01]  /*5d90*/  BAR.SYNC.DEFER_BLOCKING 0x0 ;  /* 0x0000000000007b1d */ /* 0x000fe20000010000 */
[-C--:B0-----:R-:W-:Y:S01]  /*5da0*/  FMUL.FTZ R4, R60, R159.reuse ;  /* 0x0000009f3c047220 */ /* 0x081fe20000410000 */
[----:B------:R-:W-:Y:S01]  /*5db0*/  LOP3.LUT P0, RZ, R124, 0x1f, RZ, 0xc0, !PT ;  /* 0x0000001f7cff7812 */ /* 0x000fe2000780c0ff */
[-C--:B------:R-:W-:Y:S01]  /*5dc0*/  FMUL.FTZ R6, R56, R159.reuse ;  /* 0x0000009f38067220 */ /* 0x080fe20000410000 */
[----:B---3--:R-:W-:Y:S01]  /*5dd0*/  HFMA2.MMA R17, -RZ, RZ, 0, 0 ;  /* 0x00000000ff117435 */ /* 0x008fe200000001ff */
[-C--:B------:R-:W-:Y:S01]  /*5de0*/  FMUL.FTZ R5, R62, R159.reuse ;  /* 0x0000009f3e057220 */ /* 0x080fe20000410000 */
[----:B------:R-:W-:Y:S01]  /*5df0*/  ISETP.GE.OR P0, PT, R163, c[0x0][0x174], P0 ;  /* 0x00005d00a3007a0c */ /* 0x000fe20000706670 */
[----:B------:R-:W-:Y:S01]  /*5e00*/  FFMA.FTZ R6, R185, R6, R4 ;  /* 0x00000006b9067223 */ /* 0x000fe20000010004 */
[----:B------:R-:W-:Y:S01]  /*5e10*/  MOV R16, 0x3f800000 ;  /* 0x3f80000000107802 */ /* 0x000fe20000000f00 */
[----:B------:R-:W-:Y:S01]  /*5e20*/  FMUL.FTZ R4, R63, R159 ;  /* 0x0000009f3f047220 */ /* 0x000fe20000410000 */
[----:B------:R-:W-:Y:S01]  /*5e30*/  BSSY B0, `(.L_x_3134) ;  /* 0x000006f000007945 */ /* 0x000fe20003800000 */
[----:B------:R-:W-:-:S02]  /*5e40*/  FFMA.FTZ R6, R186, R6, R5 ;  /* 0x00000006ba067223 */ /* 0x000fc40000010005 */
[-C--:B------:R-:W-:Y:S02]  /*5e50*/  FMUL.FTZ R5, R66, R159.reuse ;  /* 0x0000009f42057220 */ /* 0x080fe40000410000 */
[----:B------:R-:W-:Y:S02]  /*5e60*/  FFMA.FTZ R4, R181, R6, R4 ;  /* 0x00000006b5047223 */ /* 0x000fe40000010004 */
[----:B------:R-:W-:Y:S02]  /*5e70*/  FMUL.FTZ R7, R185, R188 ;  /* 0x000000bcb9077220 */ /* 0x000fe40000410000 */
[----:B------:R-:W-:Y:S02]  /*5e80*/  FFMA.FTZ R5, R178, R4, R5 ;  /* 0x00000004b2057223 */ /* 0x000fe40000010005 */
[----:B------:R-:W-:Y:S02]  /*5e90*/  FMUL.FTZ R4, R67, R159 ;  /* 0x0000009f43047220 */ /* 0x000fe40000410000 */
[----:B------:R-:W-:Y:S01]  /*5ea0*/  FMUL.FTZ R6, R186, R7 ;  /* 0x00000007ba067220 */ /* 0x000fe20000410000 */
[----:B------:R-:W0:Y:S01]  /*5eb0*/  LDS R195, [R124.X8+0x1904] ;  /* 0x001904007cc37984 */ /* 0x000e220000008800 */
[----:B------:R-:W-:-:S02]  /*5ec0*/  FFMA.FTZ R4, R173, R5, R4 ;  /* 0x00000005ad047223 */ /* 0x000fc40000010004 */
[-C--:B------:R-:W-:Y:S01]  /*5ed0*/  FMUL.FTZ R5, R70, R159.reuse ;  /* 0x0000009f46057220 */ /* 0x080fe20000410000 */
[----:B------:R1:W2:Y:S01]  /*5ee0*/  @!P0 LDS.64 R16, [R23.X8+0x2610] ;  /* 0x0026100017108984 */ /* 0x0002a20000008a00 */
[----:B------:R-:W-:Y:S01]  /*5ef0*/  FMUL.FTZ R7, R181, R6 ;  /* 0x00000006b5077220 */ /* 0x000fe20000410000 */
[----:B------:R-:W-:Y:S01]  /*5f00*/  ISETP.GT.U32.AND P0, PT, R124, 0x1f, PT ;  /* 0x0000001f7c00780c */ /* 0x000fe20003f04070 */
[----:B------:R-:W-:Y:S02]  /*5f10*/  FFMA.FTZ R5, R172, R4, R5 ;  /* 0x00000004ac057223 */ /* 0x000fe40000010005 */
[----:B------:R-:W-:Y:S02]  /*5f20*/  FMUL.FTZ R4, R71, R159 ;  /* 0x0000009f47047220 */ /* 0x000fe40000410000 */
[----:B------:R-:W-:Y:S02]  /*5f30*/  FMUL.FTZ R6, R178, R7 ;  /* 0x00000007b2067220 */ /* 0x000fe40000410000 */
[----:B------:R-:W-:-:S02]  /*5f40*/  FFMA.FTZ R4, R171, R5, R4 ;  /* 0x00000005ab047223 */ /* 0x000fc40000010004 */
[-C--:B------:R-:W-:Y:S02]  /*5f50*/  FMUL.FTZ R5, R79, R159.reuse ;  /* 0x0000009f4f057220 */ /* 0x080fe40000410000 */
[----:B------:R-:W-:Y:S02]  /*5f60*/  FMUL.FTZ R7, R173, R6 ;  /* 0x00000006ad077220 */ /* 0x000fe40000410000 */
        /* <DEDUP_REMOVED lines=10> */
[----:B------:R-:W-:Y:S02]  /*6010*/  FMUL.FTZ R4, R83, R159 ;  /* 0x0000009f53047220 */ /* 0x000fe40000410000 */
[----:B0-----:R-:W-:Y:S02]  /*6020*/  FFMA.FTZ R195, R174, R195, R175 ;  /* 0x000000c3aec37223 */ /* 0x001fe400000100af */
[----:B------:R-:W-:Y:S02]  /*6030*/  FMUL.FTZ R5, R169, R6 ;  /* 0x00000006a9057220 */ /* 0x000fe40000410000 */
[----:B------:R-:W-:Y:S02]  /*6040*/  FFMA.FTZ R198, R19, R195, R176 ;  /* 0x000000c313c67223 */ /* 0x000fe400000100b0 */
[----:B------:R-:W-:Y:S02]  /*6050*/  FFMA.FTZ R6, R161, R7, R4 ;  /* 0x00000007a1067223 */ /* 0x000fe40000010004 */
        /* <DEDUP_REMOVED lines=9> */
[C---:B------:R-:W-:Y:S02]  /*60f0*/  FFMA.FTZ R5, R166.reuse, R6, R5 ;  /* 0x00000006a6057223 */ /* 0x040fe40000010005 */
[----:B------:R-:W-:Y:S02]  /*6100*/  FFMA.FTZ R204, R169, R199, R184 ;  /* 0x000000c7a9cc7223 */ /* 0x000fe400000100b8 */
[----:B------:R-:W-:Y:S02]  /*6110*/  FMUL.FTZ R6, R166, R7 ;  /* 0x00000007a6067220 */ /* 0x000fe40000410000 */
[----:B------:R-:W-:-:S02]  /*6120*/  FFMA.FTZ R203, R170, R204, R187 ;  /* 0x000000ccaacb7223 */ /* 0x000fc400000100bb */
[----:B------:R-:W-:Y:S02]  /*6130*/  FMUL.FTZ R4, R85, R159 ;  /* 0x0000009f55047220 */ /* 0x000fe40000410000 */
[----:B------:R-:W-:Y:S02]  /*6140*/  FFMA.FTZ R205, R171, R203, R190 ;  /* 0x000000cbabcd7223 */ /* 0x000fe400000100be */
[C---:B------:R-:W-:Y:S02]  /*6150*/  FMUL.FTZ R6, R167.reuse, R6 ;  /* 0x00000006a7067220 */ /* 0x040fe40000410000 */
        /* <DEDUP_REMOVED lines=23> */
.L_x_3187:
        /* <DEDUP_REMOVED lines=26> */
.L_x_3188:
        /* <DEDUP_REMOVED lines=11> */
.L_x_3135:
[----:B-12---:R-:W-:Y:S05]  /*6520*/  BSYNC B0 ;  /* 0x0000000000007941 */ /* 0x006fea0003800000 */
.L_x_3134:
[----:B------:R-:W-:Y:S01]  /*6530*/  WARPSYNC 0xffffffff ;  /* 0xffffffff00007948 */ /* 0x000fe20003800000 */
[----:B------:R-:W-:Y:S01]  /*6540*/  BAR.SYNC.DEFER_BLOCKING 0x0 ;  /* 0x0000000000007b1d */ /* 0x000fe20000010000 */
[-C--:B------:R-:W-:Y:S01]  /*6550*/  FMUL.FTZ R182, R56, R159.reuse ;  /* 0x0000009f38b67220 */ /* 0x080fe20000410000 */
[----:B------:R-:W-:Y:S01]  /*6560*/  PRMT R184, RZ, 0x5410, R101 ;  /* 0x00005410ffb87816 */ /* 0x000fe20000000065 */
[-C--:B0-----:R-:W-:Y:S01]  /*6570*/  FMUL.FTZ R6, R60, R159.reuse ;  /* 0x0000009f3c067220 */ /* 0x081fe20000410000 */
[----:B------:R-:W-:Y:S01]  /*6580*/  PRMT R183, RZ, 0x5410, R162 ;  /* 0x00005410ffb77816 */ /* 0x000fe200000000a2 */
[-C--:B------:R-:W-:Y:S01]  /*6590*/  FMUL.FTZ R4, R62, R159.reuse ;  /* 0x0000009f3e047220 */ /* 0x080fe20000410000 */
[----:B------:R-:W-:Y:S01]  /*65a0*/  PRMT R191, RZ, 0x5410, R100 ;  /* 0x00005410ffbf7816 */ /* 0x000fe20000000064 */
[-C--:B------:R-:W-:Y:S01]  /*65b0*/  FMUL.FTZ R189, R63, R159.reuse ;  /* 0x0000009f3fbd7220 */ /* 0x080fe20000410000 */
[----:B------:R-:W-:Y:S01]  /*65c0*/  PRMT R194, RZ, 0x5410, R97 ;  /* 0x00005410ffc27816 */ /* 0x000fe20000000061 */
[-C--:B------:R-:W-:Y:S01]  /*65d0*/  FMUL.FTZ R190, R66, R159.reuse ;  /* 0x0000009f42be7220 */ /* 0x080fe20000410000 */
[----:B------:R-:W-:Y:S01]  /*65e0*/  ISETP.NE.AND P1, PT, R124, RZ, PT ;  /* 0x000000ff7c00720c */ /* 0x000fe20003f25270 */
[----:B------:R-:W-:Y:S01]  /*65f0*/  FMUL.FTZ R193, R67, R159 ;  /* 0x0000009f43c17220 */ /* 0x000fe20000410000 */
[----:B------:R-:W-:Y:S01]  /*6600*/  BSSY B0, `(.L_x_3138) ;  /* 0x00000c4000007945 */ /* 0x000fe20003800000 */
[----:B------:R-:W-:-:S02]  /*6610*/  FMUL.FTZ R187, R184, R77 ;  /* 0x0000004db8bb7220 */ /* 0x000fc40000410000 */
[----:B------:R-:W-:Y:S02]  /*6620*/  FMUL.FTZ R206, R79, R159 ;  /* 0x0000009f4fce7220 */ /* 0x000fe40000410000 */
[----:B------:R-:W-:Y:S02]  /*6630*/  FFMA.FTZ R187, R142, -R187, R198 ;  /* 0x800000bb8ebb7223 */ /* 0x000fe400000100c6 */
[-C--:B------:R-:W-:Y:S02]  /*6640*/  FMUL.FTZ R213, R82, R159.reuse ;  /* 0x0000009f52d57220 */ /* 0x080fe40000410000 */
[----:B------:R-:W-:Y:S02]  /*6650*/  FMUL.FTZ R210, R83, R159 ;  /* 0x0000009f53d27220 */ /* 0x000fe40000410000 */
[----:B------:R-:W-:Y:S01]  /*6660*/  IMAD R215, R121, -0x400, R132 ;  /* 0xfffffc0079d77824 */ /* 0x000fe200078e0284 */
[----:B------:R-:W0:Y:S04]  /*6670*/  LDS R5, [R124.X8+0x1b14] ;  /* 0x001b14007c057984 */ /* 0x000e280000008800 */
[----:B------:R1:W-:Y:S01]  /*6680*/  @!P1 STS.64 [R23.X8+0x2610], R16 ;  /* 0x0026101017009388 */ /* 0x0003e20000008a00 */
[----:B0-----:R-:W-:-:S02]  /*6690*/  FFMA.FTZ R182, R5, R188, R182 ;  /* 0x000000bc05b67223 */ /* 0x001fc400000100b6 */
[----:B------:R-:W-:Y:S02]  /*66a0*/  FMUL.FTZ R5, R183, R78 ;  /* 0x0000004eb7057220 */ /* 0x000fe40000410000 */
[----:B------:R-:W-:Y:S02]  /*66b0*/  FFMA.FTZ R185, R185, R182, R6 ;  /* 0x000000b6b9b97223 */ /* 0x000fe40000010006 */
[----:B------:R-:W-:Y:S02]  /*66c0*/  FMUL.FTZ R188, R191, R76 ;  /* 0x0000004cbfbc7220 */ /* 0x000fe40000410000 */
[----:B------:R-:W-:Y:S02]  /*66d0*/  FFMA.FTZ R186, R186, R185, R4 ;  /* 0x000000b9baba7223 */ /* 0x000fe40000010004 */
[----:B------:R-:W-:Y:S02]  /*66e0*/  FFMA.FTZ R4, R86, R195, RZ ;  /* 0x000000c356047223 */ /* 0x000fe400000100ff */
[----:B------:R-:W-:-:S02]  /*66f0*/  FFMA.FTZ R189, R181, R186, R189 ;  /* 0x000000bab5bd7223 */ /* 0x000fc400000100bd */
[----:B------:R-:W-:Y:S02]  /*6700*/  FFMA.FTZ R4, R85, R198, R4 ;  /* 0x000000c655047223 */ /* 0x000fe40000010004 */
[----:B------:R-:W-:Y:S01]  /*6710*/  FFMA.FTZ R190, R178, R189, R190 ;  /* 0x000000bdb2be7223 */ /* 0x000fe200000100be */
[----:B------:R-:W-:Y:S01]  /*6720*/  PRMT R178, RZ, 0x5410, R99 ;  /* 0x00005410ffb27816 */ /* 0x000fe20000000063 */
[----:B------:R-:W-:Y:S02]  /*6730*/  FFMA.FTZ R4, R84, R197, R4 ;  /* 0x000000c554047223 */ /* 0x000fe40000010004 */
[----:B------:R-:W-:Y:S01]  /*6740*/  FFMA.FTZ R193, R173, R190, R193 ;  /* 0x000000beadc17223 */ /* 0x000fe200000100c1 */
[----:B------:R-:W-:Y:S01]  /*6750*/  PRMT R173, RZ, 0x5410, R98 ;  /* 0x00005410ffad7816 */ /* 0x000fe20000000062 */
        /* <DEDUP_REMOVED lines=8> */
[----:B------:R-:W-:-:S02]  /*67e0*/  FFMA.FTZ R196, R156, -R196, R201 ;  /* 0x800000c49cc47223 */ /* 0x000fc400000100c9 */
[----:B------:R-:W-:Y:S02]  /*67f0*/  FFMA.FTZ R192, R157, -R192, R200 ;  /* 0x800000c09dc07223 */ /* 0x000fe400000100c8 */
[----:B------:R-:W-:Y:S02]  /*6800*/  FMUL.FTZ R201, R71, R159 ;  /* 0x0000009f47c97220 */ /* 0x000fe40000410000 */
[----:B------:R-:W-:Y:S02]  /*6810*/  FMUL.FTZ R200, R172, R69 ;  /* 0x00000045acc87220 */ /* 0x000fe40000410000 */
[----:B------:R-:W-:Y:S02]  /*6820*/  FFMA.FTZ R4, R80, R199, R4 ;  /* 0x000000c750047223 */ /* 0x000fe40000010004 */
[----:B------:R-:W-:Y:S02]  /*6830*/  FFMA.FTZ R181, R144, -R5, R195 ;  /* 0x8000000590b57223 */ /* 0x000fe400000100c3 */
[----:B------:R-:W-:Y:S01]  /*6840*/  FFMA.FTZ R201, R171, R198, R201 ;  /* 0x000000c6abc97223 */ /* 0x000fe200000100c9 */
[----:B------:R-:W-:Y:S01]  /*6850*/  PRMT R171, RZ, 0x5410, R94 ;  /* 0x00005410ffab7816 */ /* 0x000fe2000000005e */
[----:B------:R-:W-:Y:S01]  /*6860*/  FFMA.FTZ R188, R158, -R188, R197 ;  /* 0x800000bc9ebc7223 */ /* 0x000fe200000100c5 */
        /* <DEDUP_REMOVED lines=9> */
[----:B------:R-:W-:Y:S01]  /*6900*/  FFMA.FTZ R6, R71, R203, R204 ;  /* 0x000000cb47067223 */ /* 0x000fe200000100cc */
[----:B------:R-:W-:Y:S01]  /*6910*/  PRMT R204, RZ, 0x5410, R93 ;  /* 0x00005410ffcc7816 */ /* 0x000fe2000000005d */
[----:B------:R-:W-:Y:S02]  /*6920*/  FMUL.FTZ R5, R197, R72 ;  /* 0x00000048c5057220 */ /* 0x000fe40000410000 */
[----:B------:R-:W-:Y:S02]  /*6930*/  FFMA.FTZ R202, R152, -R202, R203 ;  /* 0x800000ca98ca7223 */ /* 0x000fe400000100cb */
[----:B------:R-:W-:Y:S02]  /*6940*/  FFMA.FTZ R199, R154, -R5, R199 ;  /* 0x800000059ac77223 */ /* 0x000fe400000100c7 */
[----:B------:R-:W-:Y:S02]  /*6950*/  FFMA.FTZ R170, R170, R201, R206 ;  /* 0x000000c9aaaa7223 */ /* 0x000fe400000100ce */
[----:B------:R-:W-:-:S02]  /*6960*/  FMUL.FTZ R203, R80, R159 ;  /* 0x0000009f50cb7220 */ /* 0x000fc40000410000 */
[----:B------:R-:W-:Y:S02]  /*6970*/  IMAD.MOV.U32 R5, RZ, RZ, RZ ;  /* 0x000000ffff057224 */ /* 0x000fe400078e00ff */
[----:B------:R-:W-:Y:S02]  /*6980*/  FMUL.FTZ R206, R204, R65 ;  /* 0x00000041ccce7220 */ /* 0x000fe40000410000 */
[----:B------:R-:W-:Y:S02]  /*6990*/  FFMA.FTZ R169, R169, R170, R203 ;  /* 0x000000aaa9a97223 */ /* 0x000fe400000100cb */
[----:B------:R-:W-:-:S04]  /*69a0*/  IMAD.WIDE.U32 R4, R139, c[0x0][0x298], R4 ;  /* 0x0000a6008b047a25 */ /* 0x000fc800078e0004 */
[----:B------:R-:W-:Y:S01]  /*69b0*/  FFMA.FTZ R203, R151, -R206, R205 ;  /* 0x800000ce97cb7223 */ /* 0x000fe200000100cd */
[----:B------:R-:W-:Y:S01]  /*69c0*/  IADD3 R5, R5, R7, RZ ;  /* 0x0000000705057210 */ /* 0x000fe20007ffe0ff */
[----:B------:R-:W-:Y:S01]  /*69d0*/  FFMA.FTZ R207, R70, R205, R6 ;  /* 0x000000cd46cf7223 */ /* 0x000fe20000010006 */
[----:B------:R-:W-:Y:S01]  /*69e0*/  PRMT R205, RZ, 0x5410, R92 ;  /* 0x00005410ffcd7816 */ /* 0x000fe2000000005c */
[----:B------:R-:W-:Y:S02]  /*69f0*/  FMUL.FTZ R7, R81, R159 ;  /* 0x0000009f51077220 */ /* 0x000fe40000410000 */
[----:B------:R-:W-:Y:S02]  /*6a00*/  IMAD R6, R164, c[0x0][0x2a0], RZ ;  /* 0x0000a800a4067a24 */ /* 0x000fe400078e02ff */
[----:B------:R-:W-:Y:S02]  /*6a10*/  FMUL.FTZ R209, R205, R64 ;  /* 0x00000040cdd17220 */ /* 0x000fe40000410000 */
[----:B------:R-:W-:-:S02]  /*6a20*/  FFMA.FTZ R168, R168, R169, R7 ;  /* 0x000000a9a8a87223 */ /* 0x000fc40000010007 */
[C---:B------:R-:W-:Y:S02]  /*6a30*/  IMAD R211, R137.reuse, c[0x0][0x2a4], R6 ;  /* 0x0000a90089d37a24 */ /* 0x040fe400078e0206 */
[----:B------:R-:W-:Y:S02]  /*6a40*/  FFMA.FTZ R206, R150, -R209, R180 ;  /* 0x800000d196ce7223 */ /* 0x000fe400000100b4 */
[----:B------:R-:W-:-:S04]  /*6a50*/  IMAD.WIDE.U32 R6, R137, c[0x0][0x2a0], R4 ;  /* 0x0000a80089067a25 */ /* 0x000fc800078e0004 */
[----:B------:R-:W-:Y:S01]  /*6a60*/  FFMA.FTZ R209, R67, R180, R207 ;  /* 0x000000b443d17223 */ /* 0x000fe200000100cf */
[----:B------:R-:W-:Y:S01]  /*6a70*/  PRMT R180, RZ, 0x5410, R91 ;  /* 0x00005410ffb47816 */ /* 0x000fe2000000005b */
[----:B------:R-:W-:Y:S01]  /*6a80*/  FFMA.FTZ R207, R18, R168, R213 ;  /* 0x000000a812cf7223 */ /* 0x000fe200000100d5 */
[----:B------:R-:W-:Y:S01]  /*6a90*/  IADD3 R212, R7, R211, RZ ;  /* 0x000000d307d47210 */ /* 0x000fe20007ffe0ff */
[----:B------:R-:W-:Y:S01]  /*6aa0*/  FMUL.FTZ R211, R84, R159 ;  /* 0x0000009f54d37220 */ /* 0x000fe20000410000 */
[----:B------:R-:W-:Y:S01]  /*6ab0*/  LEA R4, P0, R6, c[0x0][0x318], 0x2 ;  /* 0x0000c60006047a11 */ /* 0x000fe200078010ff */
[----:B------:R-:W-:Y:S01]  /*6ac0*/  FMUL.FTZ R208, R180, R61 ;  /* 0x0000003db4d07220 */ /* 0x000fe20000410000 */
[----:B------:R-:W-:Y:S01]  /*6ad0*/  IADD3 R18, P2, R119, R6, RZ ;  /* 0x0000000677127210 */ /* 0x000fe20007f5e0ff */
[----:B------:R-:W-:Y:S01]  /*6ae0*/  FFMA.FTZ R161, R161, R207, R210 ;  /* 0x000000cfa1a17223 */ /* 0x000fe200000100d2 */
[----:B------:R-:W-:Y:S01]  /*6af0*/  LEA.HI.X R5, R6, c[0x0][0x31c], R212, 0x2, P0 ;  /* 0x0000c70006057a11 */ /* 0x000fe200000f14d4 */
[----:B------:R-:W-:Y:S01]  /*6b00*/  FFMA.FTZ R208, R149, -R208, R175 ;  /* 0x800000d095d07223 */ /* 0x000fe200000100af */
[----:B------:R-:W-:Y:S01]  /*6b10*/  PRMT R210, RZ, 0x5410, R89 ;  /* 0x00005410ffd27816 */ /* 0x000fe20000000059 */
[----:B------:R-:W-:Y:S01]  /*6b20*/  FFMA.FTZ R6, R66, R175, R209 ;  /* 0x000000af42067223 */ /* 0x000fe200000100d1 */
[----:B------:R-:W-:Y:S01]  /*6b30*/  PRMT R175, RZ, 0x5410, R90 ;  /* 0x00005410ffaf7816 */ /* 0x000fe2000000005a */
[----:B------:R-:W-:Y:S01]  /*6b40*/  FFMA.FTZ R211, R166, R161, R211 ;  /* 0x000000a1a6d37223 */ /* 0x000fe200000100d3 */
[----:B------:R-:W-:Y:S01]  /*6b50*/  SHF.R.S32.HI R7, RZ, 0x1f, R215 ;  /* 0x0000001fff077819 */ /* 0x000fe200000114d7 */
[----:B------:R-:W-:-:S02]  /*6b60*/  FMUL.FTZ R214, R210, R57 ;  /* 0x00000039d2d67220 */ /* 0x000fc40000410000 */
[----:B------:R-:W-:Y:S02]  /*6b70*/  FMUL.FTZ R209, R175, R58 ;  /* 0x0000003aafd17220 */ /* 0x000fe40000410000 */
[----:B------:R-:W-:Y:S02]  /*6b80*/  FFMA.FTZ R6, R63, R176, R6 ;  /* 0x000000b03f067223 */ /* 0x000fe40000010006 */
[----:B------:R-:W-:Y:S02]  /*6b90*/  FFMA.FTZ R209, R148, -R209, R176 ;  /* 0x800000d194d17223 */ /* 0x000fe400000100b0 */
[----:B------:R-:W-:Y:S02]  /*6ba0*/  FMUL.FTZ R176, R85, R159 ;  /* 0x0000009f55b07220 */ /* 0x000fe40000410000 */
[----:B------:R-:W-:Y:S01]  /*6bb0*/  FFMA.FTZ R166, R147, -R214, R179 ;  /* 0x800000d693a67223 */ /* 0x000fe200000100b3 */
[----:B------:R-:W-:Y:S01]  /*6bc0*/  SHF.L.U64.HI R214, R21, 0x2, R0 ;  /* 0x0000000215d67819 */ /* 0x000fe20000010200 */
[----:B------:R-:W-:Y:S01]  /*6bd0*/  FFMA.FTZ R159, R62, R179, R6 ;  /* 0x000000b33e9f7223 */ /* 0x000fe20000010006 */
[----:B------:R-:W-:Y:S01]  /*6be0*/  PRMT R179, RZ, 0x5410, R88 ;  /* 0x00005410ffb37816 */ /* 0x000fe20000000058 */
[----:B------:R-:W-:Y:S01]  /*6bf0*/  FFMA.FTZ R167, R167, R211, R176 ;  /* 0x000000d3a7a77223 */ /* 0x000fe200000100b0 */
[----:B------:R-:W-:Y:S01]  /*6c00*/  LEA R6, P0, R215, R4, 0x2 ;  /* 0x00000004d7067211 */ /* 0x000fe200078010ff */
[----:B------:R-:W-:Y:S01]  /*6c10*/  FFMA.FTZ R218, R60, R177, R159 ;  /* 0x000000b13cda7223 */ /* 0x000fe2000001009f */
[----:B------:R-:W-:Y:S01]  /*6c20*/  SHF.L.U32 R159, R124, 0x4, RZ ;  /* 0x000000047c9f7819 */ /* 0x000fe200000006ff */
[----:B------:R-:W-:Y:S01]  /*6c30*/  FMUL.FTZ R176, R179, R50 ;  /* 0x00000032b3b07220 */ /* 0x000fe20000410000 */
[----:B------:R-:W-:Y:S01]  /*6c40*/  LEA.HI.X R7, R215, R5, R7, 0x2, P0 ;  /* 0x00000005d7077211 */ /* 0x000fe200000f1407 */
[----:B------:R-:W-:-:S02]  /*6c50*/  IMAD.SHL.U32 R213, R21, 0x4, RZ ;  /* 0x0000000415d57824 */ /* 0x000fc400078e00ff */
[----:B------:R-:W-:Y:S02]  /*6c60*/  FFMA.FTZ R176, R146, -R176, R177 ;  /* 0x800000b092b07223 */ /* 0x000fe400000100b1 */
[----:B------:R-:W-:Y:S01]  /*6c70*/  FFMA.FTZ R177, R19, R167, R160 ;  /* 0x000000a713b17223 */ /* 0x000fe200000100a0 */
[----:B------:R-:W-:Y:S01]  /*6c80*/  P2R R19, PR, RZ, 0x2 ;  /* 0x00000002ff137803 */ /* 0x000fe20000000000 */
[----:B------:R-:W-:Y:S02]  /*6c90*/  IMAD R214, R214, c[0x0][0x2b0], RZ ;  /* 0x0000ac00d6d67a24 */ /* 0x000fe400078e02ff */
[----:B------:R-:W-:Y:S02]  /*6ca0*/  FMUL.FTZ R220, R177, R78 ;  /* 0x0000004eb1dc7220 */ /* 0x000fe40000410000 */
[----:B------:R-:W-:Y:S01]  /*6cb0*/  IMAD R217, R213, c[0x0][0x2b4], R214 ;  /* 0x0000ad00d5d97a24 */ /* 0x000fe200078e02d6 */
[----:B------:R-:W-:Y:S01]  /*6cc0*/  PRMT R214, RZ, 0x5410, R87 ;  /* 0x00005410ffd67816 */ /* 0x000fe20000000057 */
[----:B------:R-:W-:-:S02]  /*6cd0*/  FMUL.FTZ R221, R167, R77 ;  /* 0x0000004da7dd7220 */ /* 0x000fc40000410000 */
[----:B------:R-:W-:Y:S02]  /*6ce0*/  FFMA.FTZ R222, R181, R220, RZ ;  /* 0x000000dcb5de7223 */ /* 0x000fe400000100ff */
[----:B------:R-:W-:Y:S02]  /*6cf0*/  FMUL.FTZ R223, R211, R76 ;  /* 0x0000004cd3df7220 */ /* 0x000fe40000410000 */
[----:B------:R-:W-:Y:S02]  /*6d00*/  FFMA.FTZ R224, R187, R221, R222 ;  /* 0x000000ddbbe07223 */ /* 0x000fe400000100de */
[-C--:B------:R-:W-:Y:S02]  /*6d10*/  FMUL.FTZ R216, R214, R47.reuse ;  /* 0x0000002fd6d87220 */ /* 0x080fe40000410000 */
[----:B------:R-:W-:Y:S02]  /*6d20*/  FMUL.FTZ R219, R182, R47 ;  /* 0x0000002fb6db7220 */ /* 0x000fe40000410000 */
[----:B------:R-:W-:-:S02]  /*6d30*/  FMUL.FTZ R225, R161, R75 ;  /* 0x0000004ba1e17220 */ /* 0x000fc40000410000 */
[----:B-1----:R-:W-:Y:S02]  /*6d40*/  FFMA.FTZ R17, R188, R223, R224 ;  /* 0x000000dfbc117223 */ /* 0x002fe400000100e0 */
[----:B------:R-:W-:Y:S02]  /*6d50*/  FFMA.FTZ R216, R145, -R216, R174 ;  /* 0x800000d891d87223 */ /* 0x000fe400000100ae */
[----:B------:R-:W-:Y:S01]  /*6d60*/  FMUL.FTZ R19, R56, R174 ;  /* 0x000000ae38137220 */ /* 0x000fe20000410000 */
[----:B------:R-:W-:Y:S01]  /*6d70*/  LEA.HI.SX32 R174, R159, R159, 0x1b ;  /* 0x0000009f9fae7211 */ /* 0x000fe200078fdaff */
[----:B------:R-:W-:Y:S02]  /*6d80*/  FMUL.FTZ R227, R214, R219 ;  /* 0x000000dbd6e37220 */ /* 0x000fe40000410000 */
[----:B------:R-:W-:Y:S02]  /*6d90*/  FMUL.FTZ R16, R207, R74 ;  /* 0x0000004acf107220 */ /* 0x000fe40000410000 */
[----:B------:R-:W-:Y:S01]  /*6da0*/  FFMA.FTZ R17, R192, R225, R17 ;  /* 0x000000e1c0117223 */ /* 0x000fe20000010011 */
[----:B------:R0:W-:Y:S01]  /*6db0*/  STS [R174.X4+0x88c], R227 ;  /* 0x00088ce3ae007388 */ /* 0x0001e20000004800 */
[----:B------:R-:W-:-:S02]  /*6dc0*/  FADD.FTZ R160, R218, R19 ;  /* 0x00000013daa07221 */ /* 0x000fc40000010000 */
[----:B------:R-:W-:Y:S02]  /*6dd0*/  FMUL.FTZ R218, R185, R50 ;  /* 0x00000032b9da7220 */ /* 0x000fe40000410000 */
[----:B------:R-:W-:Y:S02]  /*6de0*/  FFMA.FTZ R224, R196, R16, R17 ;  /* 0x00000010c4e07223 */ /* 0x000fe40000010011 */
[----:B------:R-:W-:Y:S02]  /*6df0*/  FMUL.FTZ R229, R179, R218 ;  /* 0x000000dab3e57220 */ /* 0x000fe40000410000 */
[----:B------:R-:W-:Y:S02]  /*6e00*/  FMUL.FTZ R226, R169, R72 ;  /* 0x00000048a9e27220 */ /* 0x000fe40000410000 */
[----:B0-----:R-:W-:Y:S01]  /*6e10*/  FMUL.FTZ R227, R168, R73 ;  /* 0x00000049a8e37220 */ /* 0x001fe20000410000 */
[----:B------:R0:W-:Y:S01]  /*6e20*/  STS [R174.X4+0x888], R229 ;  /* 0x000888e5ae007388 */ /* 0x0001e20000004800 */
[----:B------:R-:W-:-:S02]  /*6e30*/  FMUL.FTZ R237, R198, R65 ;  /* 0x00000041c6ed7220 */ /* 0x000fc40000410000 */
[----:B------:R-:W-:Y:S02]  /*6e40*/  FFMA.FTZ R224, R195, R227, R224 ;  /* 0x000000e3c3e07223 */ /* 0x000fe400000100e0 */
[----:B------:R-:W-:Y:S02]  /*6e50*/  FMUL.FTZ R239, R204, R237 ;  /* 0x000000edccef7220 */ /* 0x000fe40000410000 */
[----:B------:R-:W-:Y:S02]  /*6e60*/  FFMA.FTZ R17, R199, R226, R224 ;  /* 0x000000e2c7117223 */ /* 0x000fe400000100e0 */
[----:B------:R-:W-:Y:S01]  /*6e70*/  FMUL.FTZ R224, R201, R68 ;  /* 0x00000044c9e07220 */ /* 0x000fe20000410000 */
[----:B------:R-:W-:Y:S01]  /*6e80*/  STS [R174.X4+0x874], R239 ;  /* 0x000874efae007388 */ /* 0x000fe20000004800 */
[----:B0-----:R-:W-:Y:S02]  /*6e90*/  FMUL.FTZ R229, R170, R69 ;  /* 0x00000045aae57220 */ /* 0x001fe40000410000 */
[----:B------:R-:W-:-:S02]  /*6ea0*/  FMUL.FTZ R19, R186, R57 ;  /* 0x00000039ba137220 */ /* 0x000fc40000410000 */
[----:B------:R-:W-:Y:S02]  /*6eb0*/  FFMA.FTZ R17, R200, R229, R17 ;  /* 0x000000e5c8117223 */ /* 0x000fe40000010011 */
[----:B------:R-:W-:Y:S02]  /*6ec0*/  FMUL.FTZ R222, R189, R58 ;  /* 0x0000003abdde7220 */ /* 0x000fe40000410000 */
[----:B------:R-:W-:Y:S02]  /*6ed0*/  FFMA.FTZ R228, R202, R224, R17 ;  /* 0x000000e0cae47223 */ /* 0x000fe40000010011 */
[----:B------:R-:W-:Y:S02]  /*6ee0*/  FMUL.FTZ R17, R194, R227 ;  /* 0x000000e3c2117220 */ /* 0x000fe40000410000 */
[----:B------:R-:W-:Y:S02]  /*6ef0*/  FMUL.FTZ R227, R178, R225 ;  /* 0x000000e1b2e37220 */ /* 0x000fe40000410000 */
[----:B------:R-:W-:Y:S01]  /*6f00*/  FMUL.FTZ R225, R191, R223 ;  /* 0x000000dfbfe17220 */ /* 0x000fe20000410000 */
[----:B------:R-:W-:Y:S01]  /*6f10*/  STS [R174.X4+0x864], R17 ;  /* 0x00086411ae007388 */ /* 0x000fe20000004800 */
[----:B------:R-:W-:-:S02]  /*6f20*/  FMUL.FTZ R230, R193, R64 ;  /* 0x00000040c1e67220 */ /* 0x000fc40000410000 */
[----:B------:R-:W-:Y:S01]  /*6f30*/  FFMA.FTZ R237, R203, R237, R228 ;  /* 0x000000edcbed7223 */ /* 0x000fe200000100e4 */
[----:B------:R-:W-:Y:S01]  /*6f40*/  STS [R174.X4+0x85c], R227 ;  /* 0x00085ce3ae007388 */ /* 0x000fe20000004800 */
[----:B------:R-:W-:Y:S01]  /*6f50*/  FMUL.FTZ R223, R184, R221 ;  /* 0x000000ddb8df7220 */ /* 0x000fe20000410000 */
[----:B------:R-:W-:Y:S01]  /*6f60*/  IADD3 R221, -R119, c[0x0][0x168], -R124 ;  /* 0x00005a0077dd7a10 */ /* 0x000fe20007ffe97c */
[----:B------:R-:W-:Y:S01]  /*6f70*/  FMUL.FTZ R233, R210, R19 ;  /* 0x00000013d2e97220 */ /* 0x000fe20000410000 */
[----:B------:R-:W-:Y:S01]  /*6f80*/  STS [R174.X4+0x858], R225 ;  /* 0x000858e1ae007388 */ /* 0x000fe20000004800 */
[----:B------:R-:W-:Y:S01]  /*6f90*/  FMUL.FTZ R231, R175, R222 ;  /* 0x000000deafe77220 */ /* 0x000fe20000410000 */
[C---:B------:R-:W-:Y:S01]  /*6fa0*/  ISETP.GE.AND P0, PT, R221.reuse, 0x1, PT ;  /* 0x00000001dd00780c */ /* 0x040fe20003f06270 */
[----:B------:R-:W-:Y:S01]  /*6fb0*/  FMUL.FTZ R243, R190, R61 ;  /* 0x0000003dbef37220 */ /* 0x000fe20000410000 */
[----:B------:R0:W-:Y:S01]  /*6fc0*/  STS [R174.X4+0x884], R233 ;  /* 0x000884e9ae007388 */ /* 0x0001e20000004800 */
[----:B------:R-:W-:Y:S01]  /*6fd0*/  FFMA.FTZ R237, R206, R230, R237 ;  /* 0x000000e6ceed7223 */ /* 0x000fe200000100ed */
[----:B------:R-:W-:Y:S01]  /*6fe0*/  ISETP.GE.AND P1, PT, R221, 0x41, PT ;  /* 0x00000041dd00780c */ /* 0x000fe20003f26270 */
[-C--:B------:R-:W-:Y:S01]  /*6ff0*/  FMUL.FTZ R245, R180, R243.reuse ;  /* 0x000000f3b4f57220 */ /* 0x080fe20000410000 */
[----:B------:R1:W-:Y:S01]  /*7000*/  STS [R174.X4+0x880], R231 ;  /* 0x000880e7ae007388 */ /* 0x0003e20000004800 */
[----:B------:R-:W-:-:S02]  /*7010*/  FFMA.FTZ R237, R208, R243, R237 ;  /* 0x000000f3d0ed7223 */ /* 0x000fc400000100ed */
[----:B------:R-:W-:Y:S01]  /*7020*/  FMUL.FTZ R241, R205, R230 ;  /* 0x000000e6cdf17220 */ /* 0x000fe20000410000 */
[----:B------:R-:W-:Y:S01]  /*7030*/  STS [R174.X4+0x87c], R245 ;  /* 0x00087cf5ae007388 */ /* 0x000fe20000004800 */
[----:B------:R-:W-:Y:S02]  /*7040*/  FMUL.FTZ R235, R171, R224 ;  /* 0x000000e0abeb7220 */ /* 0x000fe40000410000 */
[----:B0-----:R-:W-:Y:S01]  /*7050*/  FMUL.FTZ R233, R172, R229 ;  /* 0x000000e5ace97220 */ /* 0x001fe20000410000 */
[----:B------:R-:W-:Y:S01]  /*7060*/  STS [R174.X4+0x878], R241 ;  /* 0x000878f1ae007388 */ /* 0x000fe20000004800 */
[----:B------:R-:W-:Y:S02]  /*7070*/  FMUL.FTZ R229, R173, R16 ;  /* 0x00000010ade57220 */ /* 0x000fe40000410000 */
[----:B-1----:R-:W-:Y:S01]  /*7080*/  FMUL.FTZ R231, R197, R226 ;  /* 0x000000e2c5e77220 */ /* 0x002fe20000410000 */
[----:B------:R-:W-:Y:S01]  /*7090*/  STS [R174.X4+0x870], R235 ;  /* 0x000870ebae007388 */ /* 0x000fe20000004800 */
[----:B------:R-:W-:-:S02]  /*70a0*/  FMUL.FTZ R17, R183, R220 ;  /* 0x000000dcb7117220 */ /* 0x000fc40000410000 */
[----:B------:R-:W-:Y:S01]  /*70b0*/  FFMA.FTZ R237, R209, R222, R237 ;  /* 0x000000ded1ed7223 */ /* 0x000fe200000100ed */
[----:B------:R0:W-:Y:S01]  /*70c0*/  STS [R174.X4+0x868], R231 ;  /* 0x000868e7ae007388 */ /* 0x0001e20000004800 */
[----:B------:R-:W-:-:S03]  /*70d0*/  IMAD.WIDE.U32 R6, R213, c[0x0][0x2b0], R6 ;  /* 0x0000ac00d5067a25 */ /* 0x000fc600078e0006 */
[----:B------:R1:W-:Y:S01]  /*70e0*/  STS [R174.X4+0x86c], R233 ;  /* 0x00086ce9ae007388 */ /* 0x0003e20000004800 */
[----:B------:R-:W-:Y:S01]  /*70f0*/  FFMA.FTZ R237, R166, R19, R237 ;  /* 0x00000013a6ed7223 */ /* 0x000fe200000100ed */
[----:B------:R-:W-:Y:S01]  /*7100*/  LEA.HI.X.SX32 R19, R119, R212, 0x1, P2 ;  /* 0x000000d477137211 */ /* 0x000fe200010f0eff */
[----:B------:R-:W-:Y:S01]  /*7110*/  FMUL.FTZ R212, R216, R219 ;  /* 0x000000dbd8d47220 */ /* 0x000fe20000410000 */
[----:B------:R1:W-:Y:S01]  /*7120*/  STS [R174.X4+0x860], R229 ;  /* 0x000860e5ae007388 */ /* 0x0003e20000004800 */
[----:B------:R-:W-:Y:S01]  /*7130*/  IADD3 R7, R217, R7, RZ ;  /* 0x00000007d9077210 */ /* 0x000fe20007ffe0ff */
[----:B------:R-:W-:Y:S01]  /*7140*/  FFMA.FTZ R237, R176, R218, R237 ;  /* 0x000000dab0ed7223 */ /* 0x000fe200000100ed */
[----:B0-----:R-:W-:Y:S01]  /*7150*/  IADD3 R231, R124, 0x40, RZ ;  /* 0x000000407ce77810 */ /* 0x001fe20007ffe0ff */
[----:B------:R1:W-:Y:S03]  /*7160*/  STS [R174.X4+0x854], R223 ;  /* 0x000854dfae007388 */ /* 0x0003e60000004800 */
[----:B------:R-:W-:Y:S01]  /*7170*/  LEA.HI.SX32 R231, R231, R124, 0x1b ;  /* 0x0000007ce7e77211 */ /* 0x000fe200078fdaff */
[----:B------:R1:W-:Y:S04]  /*7180*/  STS [R174.X4+0x850], R17 ;  /* 0x00085011ae007388 */ /* 0x0003e80000004800 */
[----:B------:R-:W-:Y:S06]  /*7190*/  BAR.SYNC.DEFER_BLOCKING 0x0 ;  /* 0x0000000000007b1d */ /* 0x000fec0000010000 */
[----:B------:R-:W-:Y:S05]  /*71a0*/  @!P0 BRA `(.L_x_3139) ;  /* 0x0000009000008947 */ /* 0x000fea0003800000 */
[----:B-1----:R-:W-:Y:S01]  /*71b0*/  LEA.HI.SX32 R174, R124, R124, 0x1b ;  /* 0x0000007c7cae7211 */ /* 0x002fe200078fdaff */
        /* <DEDUP_REMOVED lines=8> */
.L_x_3139:
[----:B-1----:R-:W-:Y:S05]  /*7240*/  BSYNC B0 ;  /* 0x0000000000007941 */ /* 0x002fea0003800000 */
.L_x_3138:
[----:B------:R-:W1:Y:S01]  /*7250*/  LDS R231, [R231.X4+0x950] ;  /* 0x00095000e7e77984 */ /* 0x000e620000004800 */
[----:B------:R-:W-:Y:S01]  /*7260*/  BSSY B0, `(.L_x_3140) ;  /* 0x0000009000007945 */ /* 0x000fe20003800000 */
[----:B0-----:R-:W-:Y:S01]  /*7270*/  FADD.FTZ R16, R237, R212 ;  /* 0x000000d4ed107221 */ /* 0x001fe20000010000 */
[C---:B------:R-:W-:Y:S02]  /*7280*/  IADD3 R17, R124.reuse, 0x80, RZ ;  /* 0x000000807c117810 */ /* 0x040fe40007ffe0ff */
[----:B------:R-:W-:Y:S01]  /*7290*/  IADD3 R19, R124, 0xc0, RZ ;  /* 0x000000c07c137810 */ /* 0x000fe20007ffe0ff */
[----:B------:R-:W-:Y:S05]  /*72a0*/  @!P1 BRA `(.L_x_3141) ;  /* 0x0000004000009947 */ /* 0x000fea0003800000 */
[----:B------:R-:W-:-:S06]  /*72b0*/  IMAD.WIDE R4, R215, 0x4, R4 ;  /* 0x00000004d7047825 */ /* 0x000fcc00078e0204 */
[----:B------:R-:W-:-:S05]  /*72c0*/  IMAD.WIDE.U32 R4, R213, c[0x0][0x2b0], R4 ;  /* 0x0000ac00d5047a25 */ /* 0x000fca00078e0004 */
[----:B------:R-:W-:-:S05]  /*72d0*/  IADD3 R5, R5, R217, RZ ;  /* 0x000000d905057210 */ /* 0x000fca0007ffe0ff */
[----:B-1----:R0:W-:Y:S02]  /*72e0*/  RED.E.ADD.F32.FTZ.RN.STRONG.GPU [R4.64+-0xf00], R231 ;  /* 0xfff100e70400798e */ /* 0x0021e4000c10e784 */
.L_x_3141:
[----:B------:R-:W-:Y:S05]  /*72f0*/  BSYNC B0 ;  /* 0x0000000000007941 */ /* 0x000fea0003800000 */
.L_x_3140:
        /* <DEDUP_REMOVED lines=14> */
.L_x_3143:
[----:B------:R-:W-:Y:S05]  /*73e0*/  BSYNC B0 ;  /* 0x0000000000007941 */ /* 0x000fea0003800000 */
.L_x_3142:
[----:B------:R-:W2:Y:S01]  /*73f0*/  LDS R19, [R19.X4+0xb50] ;  /* 0x000b500013137984 */ /* 0x000ea20000004800 */
[----:B------:R-:W-:Y:S01]  /*7400*/  BSSY B0, `(.L_x_3144) ;  /* 0x0000005000007945 */ /* 0x000fe20003800000 */
[----:B0-----:R-:W-:Y:S02]  /*7410*/  IADD3 R17, R124, 0x140, RZ ;  /* 0x000001407c117810 */ /* 0x001fe40007ffe0ff */
[----:B------:R-:W-:Y:S01]  /*7420*/  LEA.HI.SX32 R5, R5, R124, 0x1b ;  /* 0x0000007c05057211 */ /* 0x000fe200078fdaff */
[----:B------:R-:W-:Y:S05]  /*7430*/  @!P0 BRA `(.L_x_3145) ;  /* 0x0000001000008947 */ /* 0x000fea0003800000 */
[----:B--2---:R0:W-:Y:S02]  /*7440*/  RED.E.ADD.F32.FTZ.RN.STRONG.GPU [R6.64+-0xd00], R19 ;  /* 0xfff300130600798e */ /* 0x0041e4000c10e784 */
.L_x_3145:
[----:B------:R-:W-:Y:S05]  /*7450*/  BSYNC B0 ;  /* 0x0000000000007941 */ /* 0x000fea0003800000 */
.L_x_3144:
[----:B------:R-:W3:Y:S01]  /*7460*/  LDS R5, [R5.X4+0xc50] ;  /* 0x000c500005057984 */ /* 0x000ee20000004800 */
[----:B------:R-:W-:Y:S01]  /*7470*/  BSSY B0, `(.L_x_3146) ;  /* 0x0000005000007945 */ /* 0x000fe20003800000 */
[----:B0-2---:R-:W-:-:S02]  /*7480*/  IADD3 R19, R124, 0x180, RZ ;  /* 0x000001807c137810 */ /* 0x005fc40007ffe0ff */
[----:B------:R-:W-:Y:S01]  /*7490*/  LEA.HI.SX32 R17, R17, R124, 0x1b ;  /* 0x0000007c11117211 */ /* 0x000fe200078fdaff */
[----:B------:R-:W-:Y:S05]  /*74a0*/  @!P1 BRA `(.L_x_3147) ;  /* 0x0000001000009947 */ /* 0x000fea0003800000 */
[----:B---3--:R0:W-:Y:S02]  /*74b0*/  RED.E.ADD.F32.FTZ.RN.STRONG.GPU [R6.64+-0xc00], R5 ;  /* 0xfff400050600798e */ /* 0x0081e4000c10e784 */
.L_x_3147:
[----:B------:R-:W-:Y:S05]  /*74c0*/  BSYNC B0 ;  /* 0x0000000000007941 */ /* 0x000fea0003800000 */
.L_x_3146:
[----:B------:R-:W2:Y:S01]  /*74d0*/  LDS R17, [R17.X4+0xd50] ;  /* 0x000d500011117984 */ /* 0x000ea20000004800 */
[----:B------:R-:W-:Y:S01]  /*74e0*/  BSSY B0, `(.L_x_3148) ;  /* 0x0000005000007945 */ /* 0x000fe20003800000 */
[----:B0--3--:R-:W-:Y:S02]  /*74f0*/  IADD3 R5, R124, 0x1c0, RZ ;  /* 0x000001c07c057810 */ /* 0x009fe40007ffe0ff */
[----:B------:R-:W-:Y:S01]  /*7500*/  LEA.HI.SX32 R19, R19, R124, 0x1b ;  /* 0x0000007c13137211 */ /* 0x000fe200078fdaff */
[----:B------:R-:W-:Y:S05]  /*7510*/  @!P2 BRA `(.L_x_3149) ;  /* 0x000000100000a947 */ /* 0x000fea0003800000 */
[----:B--2---:R0:W-:Y:S02]  /*7520*/  RED.E.ADD.F32.FTZ.RN.STRONG.GPU [R6.64+-0xb00], R17 ;  /* 0xfff500110600798e */ /* 0x0041e4000c10e784 */
.L_x_3149:
[----:B------:R-:W-:Y:S05]  /*7530*/  BSYNC B0 ;  /* 0x0000000000007941 */ /* 0x000fea0003800000 */
.L_x_3148:
[----:B------:R-:W3:Y:S01]  /*7540*/  LDS R19, [R19.X4+0xe50] ;  /* 0x000e500013137984 */ /* 0x000ee20000004800 */
[----:B------:R-:W-:Y:S01]  /*7550*/  BSSY B0, `(.L_x_3150) ;  /* 0x0000005000007945 */ /* 0x000fe20003800000 */
[----:B0-2---:R-:W-:Y:S02]  /*7560*/  IADD3 R17, R124, 0x200, RZ ;  /* 0x000002007c117810 */ /* 0x005fe40007ffe0ff */
[----:B------:R-:W-:Y:S01]  /*7570*/  LEA.HI.SX32 R5, R5, R124, 0x1b ;  /* 0x0000007c05057211 */ /* 0x000fe200078fdaff */
[----:B------:R-:W-:Y:S05]  /*7580*/  @!P3 BRA `(.L_x_3151) ;  /* 0x000000100000b947 */ /* 0x000fea0003800000 */
[----:B---3--:R0:W-:Y:S02]  /*7590*/  RED.E.ADD.F32.FTZ.RN.STRONG.GPU [R6.64+-0xa00], R19 ;  /* 0xfff600130600798e */ /* 0x0081e4000c10e784 */
.L_x_3151:
[----:B------:R-:W-:Y:S05]  /*75a0*/  BSYNC B0 ;  /* 0x0000000000007941 */ /* 0x000fea0003800000 */
.L_x_3150:
[----:B------:R-:W2:Y:S01]  /*75b0*/  LDS R5, [R5.X4+0xf50] ;  /* 0x000f500005057984 */ /* 0x000ea20000004800 */
[----:B------:R-:W-:Y:S01]  /*75c0*/  BSSY B0, `(.L_x_3152) ;  /* 0x0000004000007945 */ /* 0x000fe20003800000 */
[----:B------:R-:W-:Y:S01]  /*75d0*/  LEA.HI.SX32 R4, R17, R124, 0x1b ;  /* 0x0000007c11047211 */ /* 0x000fe200078fdaff */
[----:B------:R-:W-:Y:S05]  /*75e0*/  @!P4 BRA `(.L_x_3153) ;  /* 0x000000100000c947 */ /* 0x000fea0003800000 */
[----:B--2---:R2:W-:Y:S02]  /*75f0*/  RED.E.ADD.F32.FTZ.RN.STRONG.GPU [R6.64+-0x900], R5 ;  /* 0xfff700050600798e */ /* 0x0045e4000c10e784 */
.L_x_3153:
[----:B------:R-:W-:Y:S05]  /*7600*/  BSYNC B0 ;  /* 0x0000000000007941 */ /* 0x000fea0003800000 */
.L_x_3152:
[----:B--2---:R2:W4:Y:S01]  /*7610*/  LDS R5, [R4.X4+0x1050] ;  /* 0x0010500004057984 */ /* 0x0045220000004800 */
[----:B------:R-:W-:Y:S01]  /*7620*/  BSSY B0, `(.L_x_3154) ;  /* 0x0000005000007945 */ /* 0x000fe20003800000 */
[----:B------:R-:W-:-:S02]  /*7630*/  IADD3 R17, R124, 0x240, RZ ;  /* 0x000002407c117810 */ /* 0x000fc40007ffe0ff */
[----:B0--3--:R-:W-:Y:S01]  /*7640*/  IADD3 R19, R124, 0x280, RZ ;  /* 0x000002807c137810 */ /* 0x009fe20007ffe0ff */
[----:B------:R-:W-:Y:S05]  /*7650*/  @!P5 BRA `(.L_x_3155) ;  /* 0x000000100000d947 */ /* 0x000fea0003800000 */
[----:B----4-:R0:W-:Y:S02]  /*7660*/  RED.E.ADD.F32.FTZ.RN.STRONG.GPU [R6.64+-0x800], R5 ;  /* 0xfff800050600798e */ /* 0x0101e4000c10e784 */
.L_x_3155:
[----:B------:R-:W-:Y:S05]  /*7670*/  BSYNC B0 ;  /* 0x0000000000007941 */ /* 0x000fea0003800000 */
.L_x_3154:
        /* <DEDUP_REMOVED lines=14> */
.L_x_3157:
[----:B------:R-:W-:Y:S05]  /*7760*/  BSYNC B0 ;  /* 0x0000000000007941 */ /* 0x000fea0003800000 */
.L_x_3156:
[----:B------:R-:W3:Y:S01]  /*7770*/  LDS R19, [R19.X4+0x1250] ;  /* 0x0012500013137984 */ /* 0x000ee20000004800 */
[----:B------:R-:W-:Y:S01]  /*7780*/  BSSY B0, `(.L_x_3158) ;  /* 0x0000005000007945 */ /* 0x000fe20003800000 */
[----:B0-----:R-:W-:-:S02]  /*7790*/  IADD3 R17, R124, 0x300, RZ ;  /* 0x000003007c117810 */ /* 0x001fc40007ffe0ff */
[----:B------:R-:W-:Y:S01]  /*77a0*/  LEA.HI.SX32 R5, R5, R124, 0x1b ;  /* 0x0000007c05057211 */ /* 0x000fe200078fdaff */
[----:B------:R-:W-:Y:S05]  /*77b0*/  @!P0 BRA `(.L_x_3159) ;  /* 0x0000001000008947 */ /* 0x000fea0003800000 */
[----:B---3--:R0:W-:Y:S02]  /*77c0*/  RED.E.ADD.F32.FTZ.RN.STRONG.GPU [R6.64+-0x600], R19 ;  /* 0xfffa00130600798e */ /* 0x0081e4000c10e784 */
.L_x_3159:
[----:B------:R-:W-:Y:S05]  /*77d0*/  BSYNC B0 ;  /* 0x0000000000007941 */ /* 0x000fea0003800000 */
.L_x_3158:
[----:B------:R-:W4:Y:S01]  /*77e0*/  LDS R5, [R5.X4+0x1350] ;  /* 0x0013500005057984 */ /* 0x000f220000004800 */
[----:B------:R-:W-:Y:S01]  /*77f0*/  BSSY B0, `(.L_x_3160) ;  /* 0x0000005000007945 */ /* 0x000fe20003800000 */
[----:B0--3--:R-:W-:Y:S02]  /*7800*/  IADD3 R19, R124, 0x340, RZ ;  /* 0x000003407c137810 */ /* 0x009fe40007ffe0ff */
[----:B------:R-:W-:Y:S01]  /*7810*/  LEA.HI.SX32 R17, R17, R124, 0x1b ;  /* 0x0000007c11117211 */ /* 0x000fe200078fdaff */
[----:B------:R-:W-:Y:S05]  /*7820*/  @!P1 BRA `(.L_x_3161) ;  /* 0x0000001000009947 */ /* 0x000fea0003800000 */
[----:B----4-:R0:W-:Y:S02]  /*7830*/  RED.E.ADD.F32.FTZ.RN.STRONG.GPU [R6.64+-0x500], R5 ;  /* 0xfffb00050600798e */ /* 0x0101e4000c10e784 */
.L_x_3161:
[----:B------:R-:W-:Y:S05]  /*7840*/  BSYNC B0 ;  /* 0x0000000000007941 */ /* 0x000fea0003800000 */
.L_x_3160:
[----:B------:R-:W3:Y:S01]  /*7850*/  LDS R17, [R17.X4+0x1450] ;  /* 0x0014500011117984 */ /* 0x000ee20000004800 */
[----:B------:R-:W-:Y:S01]  /*7860*/  BSSY B0, `(.L_x_3162) ;  /* 0x0000005000007945 */ /* 0x000fe20003800000 */
[----:B0---4-:R-:W-:Y:S02]  /*7870*/  IADD3 R5, R124, 0x380, RZ ;  /* 0x000003807c057810 */ /* 0x011fe40007ffe0ff */
[----:B------:R-:W-:Y:S01]  /*7880*/  LEA.HI.SX32 R19, R19, R124, 0x1b ;  /* 0x0000007c13137211 */ /* 0x000fe200078fdaff */
[----:B------:R-:W-:Y:S05]  /*7890*/  @!P2 BRA `(.L_x_3163) ;  /* 0x000000100000a947 */ /* 0x000fea0003800000 */
[----:B---3--:R0:W-:Y:S02]  /*78a0*/  RED.E.ADD.F32.FTZ.RN.STRONG.GPU [R6.64+-0x400], R17 ;  /* 0xfffc00110600798e */ /* 0x0081e4000c10e784 */
.L_x_3163:
[----:B------:R-:W-:Y:S05]  /*78b0*/  BSYNC B0 ;  /* 0x0000000000007941 */ /* 0x000fea0003800000 */
.L_x_3162:
[----:B------:R-:W4:Y:S01]  /*78c0*/  LDS R19, [R19.X4+0x1550] ;  /* 0x0015500013137984 */ /* 0x000f220000004800 */
[----:B------:R-:W-:Y:S01]  /*78d0*/  BSSY B0, `(.L_x_3164) ;  /* 0x0000005000007945 */ /* 0x000fe20003800000 */
[----:B0--3--:R-:W-:-:S02]  /*78e0*/  IADD3 R17, R124, 0x3c0, RZ ;  /* 0x000003c07c117810 */ /* 0x009fc40007ffe0ff */
[----:B------:R-:W-:Y:S01]  /*78f0*/  LEA.HI.SX32 R5, R5, R124, 0x1b ;  /* 0x0000007c05057211 */ /* 0x000fe200078fdaff */
[----:B------:R-:W-:Y:S05]  /*7900*/  @!P3 BRA `(.L_x_3165) ;  /* 0x000000100000b947 */ /* 0x000fea0003800000 */
[----:B----4-:R0:W-:Y:S02]  /*7910*/  RED.E.ADD.F32.FTZ.RN.STRONG.GPU [R6.64+-0x300], R19 ;  /* 0xfffd00130600798e */ /* 0x0101e4000c10e784 */
.L_x_3165:
[----:B------:R-:W-:Y:S05]  /*7920*/  BSYNC B0 ;  /* 0x0000000000007941 */ /* 0x000fea0003800000 */
.L_x_3164:
[----:B------:R-:W3:Y:S01]  /*7930*/  LDS R5, [R5.X4+0x1650] ;  /* 0x0016500005057984 */ /* 0x000ee20000004800 */
[----:B------:R-:W-:Y:S01]  /*7940*/  BSSY B0, `(.L_x_3166) ;  /* 0x0000004000007945 */ /* 0x000fe20003800000 */
[----:B------:R-:W-:Y:S01]  /*7950*/  LEA.HI.SX32 R17, R17, R124, 0x1b ;  /* 0x0000007c11117211 */ /* 0x000fe200078fdaff */
[----:B------:R-:W-:Y:S05]  /*7960*/  @!P4 BRA `(.L_x_3167) ;  /* 0x000000100000c947 */ /* 0x000fea0003800000 */
[----:B---3--:R3:W-:Y:S02]  /*7970*/  RED.E.ADD.F32.FTZ.RN.STRONG.GPU [R6.64+-0x200], R5 ;  /* 0xfffe00050600798e */ /* 0x0087e4000c10e784 */
.L_x_3167:
[----:B------:R-:W-:Y:S05]  /*7980*/  BSYNC B0 ;  /* 0x0000000000007941 */ /* 0x000fea0003800000 */
.L_x_3166:
[----:B------:R-:W0:Y:S01]  /*7990*/  LDS R17, [R17.X4+0x1750] ;  /* 0x0017500011117984 */ /* 0x000e220000004800 */
[----:B------:R-:W-:Y:S01]  /*79a0*/  BSSY B0, `(.L_x_3168) ;  /* 0x0000003000007945 */ /* 0x000fe20003800000 */
[----:B------:R-:W-:Y:S05]  /*79b0*/  @!P5 BRA `(.L_x_3169) ;  /* 0x000000100000d947 */ /* 0x000fea0003800000 */
[----:B0-----:R0:W-:Y:S02]  /*79c0*/  RED.E.ADD.F32.FTZ.RN.STRONG.GPU [R6.64+-0x100], R17 ;  /* 0xffff00110600798e */ /* 0x0011e4000c10e784 */
.L_x_3169:
[----:B------:R-:W-:Y:S05]  /*79d0*/  BSYNC B0 ;  /* 0x0000000000007941 */ /* 0x000fea0003800000 */
.L_x_3168:
        /* <DEDUP_REMOVED lines=11> */
[----:B------:R-:W-:Y:S02]  /*7a90*/  FFMA.FTZ R175, R175, R148, R4 ;  /* 0x00000094afaf7223 */ /* 0x000fe40000010004 */
        /* <DEDUP_REMOVED lines=20> */
[----:B------:R-:W-:Y:S02]  /*7be0*/  FMUL.FTZ R5, R138, R190 ;  /* 0x000000be8a057220 */ /* 0x000fe40000410000 */
[----:B------:R-:W-:Y:S02]  /*7bf0*/  FMUL.FTZ R156, R156, R207 ;  /* 0x000000cf9c9c7220 */ /* 0x000fe40000410000 */
[----:B------:R-:W-:Y:S02]  /*7c00*/  FMUL.FTZ R5, R208, R5 ;  /* 0x00000005d0057220 */ /* 0x000fe40000410000 */
[----:B0-----:R-:W-:Y:S02]  /*7c10*/  @!P0 FADD.FTZ R16, R16, R7 ;  /* 0x0000000710108221 */ /* 0x001fe40000010000 */
[----:B------:R-:W-:Y:S02]  /*7c20*/  FFMA.FTZ R180, R180, R149, R5 ;  /* 0x00000095b4b47223 */ /* 0x000fe40000010005 */
[----:B--2---:R-:W-:Y:S01]  /*7c30*/  @!P0 FADD.FTZ R160, R160, R17 ;  /* 0x00000011a0a08221 */ /* 0x004fe20000010000 */
[----:B------:R-:W0:Y:S01]  /*7c40*/  SHFL.DOWN PT, R7, R16, 0x4, 0x1f ;  /* 0x08801f0010077f89 */ /* 0x000e2200000e0000 */
[----:B------:R-:W-:Y:S01]  /*7c50*/  ISETP.GT.AND P0, PT, R122, 0x1b, PT ;  /* 0x0000001b7a00780c */ /* 0x000fe20003f04270 */
[----:B------:R-:W-:-:S02]  /*7c60*/  FMUL.FTZ R5, R138, R170 ;  /* 0x000000aa8a057220 */ /* 0x000fc40000410000 */
[----:B------:R-:W2:Y:S01]  /*7c70*/  SHFL.DOWN PT, R17, R160, 0x4, 0x1f ;  /* 0x08801f00a0117f89 */ /* 0x000ea200000e0000 */
[----:B------:R-:W-:Y:S02]  /*7c80*/  FMUL.FTZ R157, R157, R161 ;  /* 0x000000a19d9d7220 */ /* 0x000fe40000410000 */
[----:B------:R-:W-:Y:S02]  /*7c90*/  FMUL.FTZ R5, R200, R5 ;  /* 0x00000005c8057220 */ /* 0x000fe40000410000 */
[----:B------:R-:W-:Y:S02]  /*7ca0*/  FMUL.FTZ R158, R158, R211 ;  /* 0x000000d39e9e7220 */ /* 0x000fe40000410000 */
[C---:B------:R-:W-:Y:S02]  /*7cb0*/  FMUL.FTZ R193, R138.reuse, R193 ;  /* 0x000000c18ac17220 */ /* 0x040fe40000410000 */
[C---:B------:R-:W-:Y:S02]  /*7cc0*/  FMUL.FTZ R198, R138.reuse, R198 ;  /* 0x000000c68ac67220 */ /* 0x040fe40000410000 */
[----:B------:R-:W-:-:S02]  /*7cd0*/  FMUL.FTZ R201, R138, R201 ;  /* 0x000000c98ac97220 */ /* 0x000fc40000410000 */
[C---:B------:R-:W-:Y:S02]  /*7ce0*/  FMUL.FTZ R168, R138.reuse, R168 ;  /* 0x000000a88aa87220 */ /* 0x040fe40000410000 */
[C---:B------:R-:W-:Y:S02]  /*7cf0*/  FMUL.FTZ R207, R138.reuse, R207 ;  /* 0x000000cf8acf7220 */ /* 0x040fe40000410000 */
[C---:B------:R-:W-:Y:S02]  /*7d00*/  FMUL.FTZ R161, R138.reuse, R161 ;  /* 0x000000a18aa17220 */ /* 0x040fe40000410000 */
        /* <DEDUP_REMOVED lines=8> */
[----:B------:R-:W-:Y:S02]  /*7d90*/  FFMA.FTZ R172, R172, R153, R5 ;  /* 0x00000099acac7223 */ /* 0x000fe40000010005 */
        /* <DEDUP_REMOVED lines=27> */
[----:B------:R-:W-:Y:S02]  /*7f50*/  FMUL.FTZ R7, R142, R167 ;  /* 0x000000a78e077220 */ /* 0x000fe40000410000 */
[----:B--2---:R-:W-:Y:S01]  /*7f60*/  @!P0 FADD.FTZ R160, R160, R17 ;  /* 0x00000011a0a08221 */ /* 0x004fe20000010000 */
[----:B------:R-:W-:Y:S01]  /*7f70*/  MOV R4, R16 ;  /* 0x0000001000047202 */ /* 0x000fe20000000f00 */
[----:B------:R-:W-:-:S02]  /*7f80*/  FFMA.FTZ R211, R191, R158, R211 ;  /* 0x0000009ebfd37223 */ /* 0x000fc400000100d3 */
[----:B------:R-:W-:Y:S02]  /*7f90*/  IMAD.MOV.U32 R5, RZ, RZ, R160 ;  /* 0x000000ffff057224 */ /* 0x000fe400078e00a0 */
[----:B------:R-:W-:Y:S02]  /*7fa0*/  FFMA.FTZ R6, R184, R7, R6 ;  /* 0x00000007b8067223 */ /* 0x000fe40000010006 */
        /* <DEDUP_REMOVED lines=47> */
.L_x_3171:
[----:B0-----:R-:W-:Y:S05]  /*82a0*/  BSYNC B0 ;  /* 0x0000000000007941 */ /* 0x001fea0003800000 */
.L_x_3170:
[----:B------:R-:W-:Y:S02]  /*82b0*/  IADD3 R23, R23, 0x1, RZ ;  /* 0x0000000117177810 */ /* 0x000fe40007ffe0ff */
[----:B------:R-:W-:Y:S02]  /*82c0*/  IADD3 R21, P1, R21, 0x1, RZ ;  /* 0x0000000115157810 */ /* 0x000fe40007f3e0ff */
[----:B------:R-:W-:Y:S02]  /*82d0*/  ISETP.GE.AND P0, PT, R23, c[0x0][0x16c], PT ;  /* 0x00005b0017007a0c */ /* 0x000fe40003f06270 */
[----:B------:R-:W-:-:S11]  /*82e0*/  IADD3.X R0, RZ, R0, RZ, P1, !PT ;  /* 0x00000000ff007210 */ /* 0x000fd60000ffe4ff */
[----:B-1--4-:R-:W-:Y:S01]  /*82f0*/  @P0 CALL.REL.NOINC `(.L_x_3124) ;  /* 0x0000001000000944 */ /* 0x012fe20003c00000 */
[----:B------:R-:W-:Y:S05]  /*8300*/  BRA `(.L_x_3172) ;  /* 0xffffc4c000007947 */ /* 0x000fea000383ffff */
.L_x_3124:
        /* <DEDUP_REMOVED lines=174> */
[----:B0-----:R-:W-:Y:S01]  /*8df0*/  @!P5 FADD.FTZ R61, R61, 1 ;  /* 0x3f8000003d3dd421 */ /* 0x001fe20000010000 */
[----:B------:R-:W-:Y:S02]  /*8e00*/  LOP3.LUT R159, R159, 0xfffffe00, RZ, 0xc0, !PT ;  /* 0xfffffe009f9f7812 */ /* 0x000fe400078ec0ff */
[----:B------:R-:W-:Y:S06]  /*8e10*/  BAR.SYNC.DEFER_BLOCKING 0x0 ;  /* 0x0000000000007b1d */ /* 0x000fec0000010000 */
[----:B------:R-:W0:Y:S01]  /*8e20*/  @!P5 MUFU.RCP R61, R61 ;  /* 0x0000003d003dd308 */ /* 0x000e220000001000 */
[----:B------:R-:W-:-:S02]  /*8e30*/  F2FP.BF16.PACK_AB R34, R34, R37 ;  /* 0x000000252222723e */ /* 0x000fc400000010ff */
[----:B--2---:R-:W-:Y:S01]  /*8e40*/  PRMT R3, RZ, 0x5410, R3 ;  /* 0x00005410ff037816 */ /* 0x004fe20000000003 */
[----:B-----5:R-:W-:Y:S01]  /*8e50*/  @!P2 FMUL.FTZ R42, R42, R79 ;  /* 0x0000004f2a2aa220 */ /* 0x020fe20000410000 */
[----:B------:R-:W-:Y:S01]  /*8e60*/  F2FP.BF16.PACK_AB R32, R32, R35 ;  /* 0x000000232020723e */ /* 0x000fe200000010ff */
[----:B------:R-:W-:Y:S01]  /*8e70*/  @!P3 FMUL.FTZ R45, R45, R80 ;  /* 0x000000502d2db220 */ /* 0x000fe20000410000 */
[----:B------:R-:W-:Y:S01]  /*8e80*/  PRMT R79, R34, 0x7610, R79 ;  /* 0x00007610224f7816 */ /* 0x000fe2000000004f */
[----:B------:R-:W-:Y:S01]  /*8e90*/  IMAD R84, R122, 0x10, R159 ;  /* 0x000000107a547824 */ /* 0x000fe200078e029f */
[----:B------:R-:W-:Y:S01]  /*8ea0*/  PRMT R80, R34, 0x7632, R80 ;  /* 0x0000763222507816 */ /* 0x000fe20000000050 */
[----:B------:R-:W-:Y:S01]  /*8eb0*/  FADD.FTZ R35, R3, R134 ;  /* 0x0000008603237221 */ /* 0x000fe20000010000 */
[----:B------:R-:W-:Y:S02]  /*8ec0*/  F2FP.BF16.PACK_AB R34, R30, R33 ;  /* 0x000000211e22723e */ /* 0x000fe400000010ff */
[----:B-1----:R-:W-:-:S02]  /*8ed0*/  PRMT R3, RZ, 0x5410, R58 ;  /* 0x00005410ff037816 */ /* 0x002fc4000000003a */
[----:B------:R-:W-:Y:S01]  /*8ee0*/  PRMT R33, RZ, 0x5410, R36 ;  /* 0x00005410ff217816 */ /* 0x000fe20000000024 */
[----:B0-----:R-:W-:Y:S01]  /*8ef0*/  @!P5 FMUL.FTZ R46, R46, R61 ;  /* 0x0000003d2e2ed220 */ /* 0x001fe20000410000 */
[C---:B------:R-:W-:Y:S01]  /*8f00*/  IADD3 R63, R84.reuse, 0x1, RZ ;  /* 0x00000001543f7810 */ /* 0x040fe20007ffe0ff */
[--C-:B------:R-:W-:Y:S01]  /*8f10*/  FADD.FTZ R37, R3, R134.reuse ;  /* 0x0000008603257221 */ /* 0x100fe20000010000 */
[C---:B------:R-:W-:Y:S01]  /*8f20*/  IADD3 R64, R84.reuse, 0x2, RZ ;  /* 0x0000000254407810 */ /* 0x040fe20007ffe0ff */
[----:B------:R-:W-:Y:S01]  /*8f30*/  FADD.FTZ R33, R33, R134 ;  /* 0x0000008621217221 */ /* 0x000fe20000010000 */
[C---:B------:R-:W-:Y:S02]  /*8f40*/  IADD3 R65, R84.reuse, 0x3, RZ ;  /* 0x0000000354417810 */ /* 0x040fe40007ffe0ff */
[----:B------:R-:W-:Y:S02]  /*8f50*/  FSETP.GTU.FTZ.AND P5, PT, R35, 20, PT ;  /* 0x41a000002300780b */ /* 0x000fe40003fbc000 */
[----:B------:R-:W-:-:S02]  /*8f60*/  IADD3 R67, R84, 0x4, RZ ;  /* 0x0000000454437810 */ /* 0x000fc40007ffe0ff */
[----:B---3--:R-:W-:Y:S02]  /*8f70*/  PRMT R3, RZ, 0x5410, R60 ;  /* 0x00005410ff037816 */ /* 0x008fe4000000003c */
[-C--:B------:R-:W-:Y:S02]  /*8f80*/  LEA.HI.SX32 R63, R63, R84.reuse, 0x1b ;  /* 0x000000543f3f7211 */ /* 0x080fe400078fdaff */
[-C--:B------:R-:W-:Y:S02]  /*8f90*/  LEA.HI.SX32 R64, R64, R84.reuse, 0x1b ;  /* 0x0000005440407211 */ /* 0x080fe400078fdaff */
[-C--:B------:R-:W-:Y:S01]  /*8fa0*/  LEA.HI.SX32 R65, R65, R84.reuse, 0x1b ;  /* 0x0000005441417211 */ /* 0x080fe200078fdaff */
[----:B------:R-:W-:Y:S01]  /*8fb0*/  FADD.FTZ R58, R3, R134 ;  /* 0x00000086033a7221 */ /* 0x000fe20000010000 */
[----:B------:R-:W-:Y:S02]  /*8fc0*/  LEA.HI.SX32 R67, R67, R84, 0x1b ;  /* 0x0000005443437211 */ /* 0x000fe400078fdaff */
[----:B------:R-:W-:-:S02]  /*8fd0*/  FSETP.GTU.FTZ.AND P2, PT, R33, 20, PT ;  /* 0x41a000002100780b */ /* 0x000fc40003f5c000 */
[C---:B------:R-:W-:Y:S02]  /*8fe0*/  IADD3 R66, R84.reuse, 0x5, RZ ;  /* 0x0000000554427810 */ /* 0x040fe40007ffe0ff */
[----:B------:R-:W-:Y:S02]  /*8ff0*/  IADD3 R68, R84, 0x6, RZ ;  /* 0x0000000654447810 */ /* 0x000fe40007ffe0ff */
[----:B------:R-:W-:Y:S01]  /*9000*/  SHF.L.U32 R63, R63, 0x1, RZ ;  /* 0x000000013f3f7819 */ /* 0x000fe200000006ff */
[----:B------:R-:W-:Y:S01]  /*9010*/  IMAD.SHL.U32 R65, R65, 0x2, RZ ;  /* 0x0000000241417824 */ /* 0x000fe200078e00ff */
[----:B------:R-:W-:Y:S02]  /*9020*/  SHF.L.U32 R64, R64, 0x1, RZ ;  /* 0x0000000140407819 */ /* 0x000fe400000006ff */
[----:B------:R-:W-:Y:S02]  /*9030*/  IADD3 R69, R84, 0x7, RZ ;  /* 0x0000000754457810 */ /* 0x000fe40007ffe0ff */
[----:B----4-:R-:W-:-:S02]  /*9040*/  PRMT R61, RZ, 0x5410, R2 ;  /* 0x00005410ff3d7816 */ /* 0x010fc40000000002 */
[----:B------:R-:W-:Y:S01]  /*9050*/  PRMT R39, RZ, 0x5410, R39 ;  /* 0x00005410ff277816 */ /* 0x000fe20000000027 */
[----:B------:R-:W-:Y:S01]  /*9060*/  STS.U16 [R102], R62 ;  /* 0x0000003e66007388 */ /* 0x000fe20000000400 */
[C---:B------:R-:W-:Y:S02]  /*9070*/  IADD3 R70, R84.reuse, 0x8, RZ ;  /* 0x0000000854467810 */ /* 0x040fe40007ffe0ff */
[----:B------:R-:W-:Y:S01]  /*9080*/  SHF.L.U32 R67, R67, 0x1, RZ ;  /* 0x0000000143437819 */ /* 0x000fe200000006ff */
[----:B------:R-:W-:Y:S01]  /*9090*/  STS.U16 [R63+0x2], R78 ;  /* 0x0000024e3f007388 */ /* 0x000fe20000000400 */
[----:B------:R-:W-:Y:S02]  /*90a0*/  IADD3 R71, R84, 0x9, RZ ;  /* 0x0000000954477810 */ /* 0x000fe40007ffe0ff */
[-C--:B------:R-:W-:Y:S02]  /*90b0*/  LEA.HI.SX32 R66, R66, R84.reuse, 0x1b ;  /* 0x0000005442427211 */ /* 0x080fe400078fdaff */
[-C--:B------:R-:W-:Y:S01]  /*90c0*/  LEA.HI.SX32 R68, R68, R84.reuse, 0x1b ;  /* 0x0000005444447211 */ /* 0x080fe200078fdaff */
[----:B------:R-:W-:Y:S01]  /*90d0*/  STS.U16 [R64+0x4], R79 ;  /* 0x0000044f40007388 */ /* 0x000fe20000000400 */
[----:B------:R-:W-:Y:S01]  /*90e0*/  FSETP.GTU.FTZ.AND P3, PT, R58, 20, PT ;  /* 0x41a000003a00780b */ /* 0x000fe20003f7c000 */
[--C-:B------:R-:W-:Y:S01]  /*90f0*/  FADD.FTZ R61, R61, R134.reuse ;  /* 0x000000863d3d7221 */ /* 0x100fe20000010000 */
[C---:B------:R-:W-:Y:S01]  /*9100*/  IADD3 R72, R84.reuse, 0xa, RZ ;  /* 0x0000000a54487810 */ /* 0x040fe20007ffe0ff */
[----:B------:R-:W-:Y:S01]  /*9110*/  STS.U16 [R65+0x6], R80 ;  /* 0x0000065041007388 */ /* 0x000fe20000000400 */
[-C--:B------:R-:W-:Y:S01]  /*9120*/  LEA.HI.SX32 R69, R69, R84.reuse, 0x1b ;  /* 0x0000005445457211 */ /* 0x080fe200078fdaff */
[----:B------:R-:W-:Y:S01]  /*9130*/  @!P5 FMUL.FTZ R3, R35, -1.4426950216293334961 ;  /* 0xbfb8aa3b2303d820 */ /* 0x000fe20000410000 */
[C---:B------:R-:W-:Y:S01]  /*9140*/  IADD3 R73, R84.reuse, 0xb, RZ ;  /* 0x0000000b54497810 */ /* 0x040fe20007ffe0ff */
[----:B------:R-:W-:Y:S01]  /*9150*/  FADD.FTZ R39, R39, R134 ;  /* 0x0000008627277221 */ /* 0x000fe20000010000 */
[----:B------:R-:W-:Y:S01]  /*9160*/  IADD3 R74, R84, 0xc, RZ ;  /* 0x0000000c544a7810 */ /* 0x000fe20007ffe0ff */
[----:B------:R0:W-:Y:S01]  /*9170*/  STS.U16 [R67+0x8], R32 ;  /* 0x0000082043007388 */ /* 0x0001e20000000400 */
[-C--:B------:R-:W-:Y:S01]  /*9180*/  LEA.HI.SX32 R70, R70, R84.reuse, 0x1b ;  /* 0x0000005446467211 */ /* 0x080fe200078fdaff */
[----:B------:R-:W-:Y:S01]  /*9190*/  IMAD.SHL.U32 R68, R68, 0x2, RZ ;  /* 0x0000000244447824 */ /* 0x000fe200078e00ff */
[----:B------:R-:W-:-:S02]  /*91a0*/  LEA.HI.SX32 R71, R71, R84, 0x1b ;  /* 0x0000005447477211 */ /* 0x000fc400078fdaff */
[----:B------:R-:W-:Y:S02]  /*91b0*/  PRMT R35, R32, 0x7632, R35 ;  /* 0x0000763220237816 */ /* 0x000fe40000000023 */
[----:B------:R-:W-:Y:S02]  /*91c0*/  SHF.L.U32 R66, R66, 0x1, RZ ;  /* 0x0000000142427819 */ /* 0x000fe400000006ff */
[----:B------:R-:W-:Y:S02]  /*91d0*/  IADD3 R75, R84, 0xd, RZ ;  /* 0x0000000d544b7810 */ /* 0x000fe40007ffe0ff */
[----:B0-----:R-:W-:Y:S01]  /*91e0*/  F2FP.BF16.PACK_AB R32, R28, R31 ;  /* 0x0000001f1c20723e */ /* 0x001fe200000010ff */
[----:B------:R-:W-:Y:S01]  /*91f0*/  @!P4 FMUL.FTZ R44, R44, R81 ;  /* 0x000000512c2cc220 */ /* 0x000fe20000410000 */
[C---:B------:R-:W-:Y:S01]  /*9200*/  IADD3 R76, R84.reuse, 0xe, RZ ;  /* 0x0000000e544c7810 */ /* 0x040fe20007ffe0ff */
[----:B------:R-:W-:Y:S01]  /*9210*/  @!P6 FMUL.FTZ R49, R49, R82 ;  /* 0x000000523131e220 */ /* 0x000fe20000410000 */
[----:B------:R-:W-:-:S02]  /*9220*/  IADD3 R77, R84, 0xf, RZ ;  /* 0x0000000f544d7810 */ /* 0x000fc40007ffe0ff */
[-C--:B------:R-:W-:Y:S02]  /*9230*/  LEA.HI.SX32 R72, R72, R84.reuse, 0x1b ;  /* 0x0000005448487211 */ /* 0x080fe400078fdaff */
[----:B------:R-:W-:Y:S02]  /*9240*/  PRMT R36, R34, 0x7632, R36 ;  /* 0x0000763222247816 */ /* 0x000fe40000000024 */
[----:B------:R-:W-:Y:S01]  /*9250*/  SHF.L.U32 R69, R69, 0x1, RZ ;  /* 0x0000000145457819 */ /* 0x000fe200000006ff */
[----:B------:R-:W-:Y:S01]  /*9260*/  @!P2 FMUL.FTZ R31, R33, -1.4426950216293334961 ;  /* 0xbfb8aa3b211fa820 */ /* 0x000fe20000410000 */
[-C--:B------:R-:W-:Y:S02]  /*9270*/  LEA.HI.SX32 R73, R73, R84.reuse, 0x1b ;  /* 0x0000005449497211 */ /* 0x080fe400078fdaff */
[----:B------:R-:W-:Y:S02]  /*9280*/  LEA.HI.SX32 R74, R74, R84, 0x1b ;  /* 0x000000544a4a7211 */ /* 0x000fe400078fdaff */
[----:B------:R-:W-:-:S02]  /*9290*/  SHF.L.U32 R70, R70, 0x1, RZ ;  /* 0x0000000146467819 */ /* 0x000fc400000006ff */
[----:B------:R-:W-:Y:S01]  /*92a0*/  F2FP.BF16.PACK_AB R29, R26, R29 ;  /* 0x0000001d1a1d723e */ /* 0x000fe200000010ff */
[----:B------:R-:W-:Y:S01]  /*92b0*/  STS.U16 [R66+0xa], R35 ;  /* 0x00000a2342007388 */ /* 0x000fe20000000400 */
[----:B------:R-:W-:Y:S01]  /*92c0*/  FSETP.GTU.FTZ.AND P6, PT, R61, 20, PT ;  /* 0x41a000003d00780b */ /* 0x000fe20003fdc000 */
[----:B------:R-:W-:Y:S01]  /*92d0*/  IMAD.SHL.U32 R71, R71, 0x2, RZ ;  /* 0x0000000247477824 */ /* 0x000fe200078e00ff */
[----:B------:R-:W-:Y:S02]  /*92e0*/  FSETP.GTU.FTZ.AND P4, PT, R37, 20, PT ;  /* 0x41a000002500780b */ /* 0x000fe40003f9c000 */
[----:B------:R-:W-:Y:S01]  /*92f0*/  FSETP.GTU.FTZ.AND P1, PT, R39, 20, PT ;  /* 0x41a000002700780b */ /* 0x000fe20003f3c000 */
[----:B------:R0:W-:Y:S01]  /*9300*/  STS.U16 [R68+0xc], R34 ;  /* 0x00000c2244007388 */ /* 0x0001e20000000400 */
[----:B------:R-:W-:Y:S02]  /*9310*/  LEA.HI.SX32 R75, R75, R84, 0x1b ;  /* 0x000000544b4b7211 */ /* 0x000fe400078fdaff */
[----:B------:R-:W-:-:S02]  /*9320*/  PRMT R33, R32, 0x7632, R33 ;  /* 0x0000763220217816 */ /* 0x000fc40000000021 */
[----:B------:R-:W-:Y:S01]  /*9330*/  F2FP.BF16.PACK_AB R24, R24, R27 ;  /* 0x0000001b1818723e */ /* 0x000fe200000010ff */
[----:B------:R1:W-:Y:S01]  /*9340*/  STS.U16 [R69+0xe], R36 ;  /* 0x00000e2445007388 */ /* 0x0003e20000000400 */
[-C--:B------:R-:W-:Y:S02]  /*9350*/  LEA.HI.SX32 R76, R76, R84.reuse, 0x1b ;  /* 0x000000544c4c7211 */ /* 0x080fe400078fdaff */
[----:B------:R-:W-:Y:S02]  /*9360*/  LEA.HI.SX32 R77, R77, R84, 0x1b ;  /* 0x000000544d4d7211 */ /* 0x000fe400078fdaff */
        /* <DEDUP_REMOVED lines=8> */
[----:B------:R-:W-:Y:S01]  /*93f0*/  SHF.L.U32 R75, R75, 0x1, RZ ;  /* 0x000000014b4b7819 */ /* 0x000fe200000006ff */
        /* <DEDUP_REMOVED lines=92> */
.L_x_3174:
[----:B------:R-:W-:Y:S05]  /*99c0*/  BSYNC B0 ;  /* 0x0000000000007941 */ /* 0x000fea0003800000 */
.L_x_3173:
        /* <DEDUP_REMOVED lines=104> */
[----:B------:R-:W-:-:S05]  /*a050*/  IMAD.WIDE.U32 R8, R139, c[0x0][0x2f8], RZ ;  /* 0x0000be008b087a25 */ /* 0x000fca00078e00ff */
[----:B------:R-:W-:-:S07]  /*a060*/  IADD3 R49, R9, R25, RZ ;  /* 0x0000001909317210 */ /* 0x000fce0007ffe0ff */
        /* <DEDUP_REMOVED lines=10> */
.L_x_3176:
[----:B------:R-:W-:Y:S05]  /*a110*/  BSYNC B0 ;  /* 0x0000000000007941 */ /* 0x000fea0003800000 */
.L_x_3175:
[----:B------:R-:W-:Y:S01]  /*a120*/  MOV R2, R8 ;  /* 0x0000000800027202 */ /* 0x000fe20000000f00 */
[----:B------:R-:W-:Y:S01]  /*a130*/  IMAD R22, R136, c[0x0][0x300], RZ ;  /* 0x0000c00088167a24 */ /* 0x000fe200078e02ff */
[----:B------:R-:W-:Y:S02]  /*a140*/  MOV R3, R49 ;  /* 0x0000003100037202 */ /* 0x000fe40000000f00 */
[----:B------:R-:W-:Y:S01]  /*a150*/  LEA R8, P1, R26, c[0x0][0x340], 0x1 ;  /* 0x0000d0001a087a11 */ /* 0x000fe200078208ff */
[C---:B0-----:R-:W-:Y:S01]  /*a160*/  IMAD R24, R143.reuse, c[0x0][0x304], R22 ;  /* 0x0000c1008f187a24 */ /* 0x041fe200078e0216 */
[-C--:B------:R-:W-:Y:S01]  /*a170*/  ISETP.GE.AND P5, PT, R0, R43.reuse, PT ;  /* 0x0000002b0000720c */ /* 0x080fe20003fa6270 */
[----:B------:R-:W-:Y:S01]  /*a180*/  IMAD.WIDE.U32 R2, R143, c[0x0][0x300], R2 ;  /* 0x0000c0008f027a25 */ /* 0x000fe200078e0002 */
[----:B------:R-:W-:Y:S02]  /*a190*/  LEA.HI.X R9, R26, c[0x0][0x344], R45, 0x1, P1 ;  /* 0x0000d1001a097a11 */ /* 0x000fe400008f0c2d */
[----:B------:R-:W-:-:S02]  /*a1a0*/  ISETP.GE.AND P6, PT, R4, R43, PT ;  /* 0x0000002b0400720c */ /* 0x000fc40003fc6270 */
[----:B------:R-:W-:Y:S02]  /*a1b0*/  IADD3 R22, P0, R147, R2, RZ ;  /* 0x0000000293167210 */ /* 0x000fe40007f1e0ff */
[-C--:B------:R-:W-:Y:S02]  /*a1c0*/  ISETP.GE.AND P3, PT, R50, R43.reuse, PT ;  /* 0x0000002b3200720c */ /* 0x080fe40003f66270 */
[----:B------:R-:W-:Y:S02]  /*a1d0*/  IADD3.X R3, R145, R24, R3, P0, !PT ;  /* 0x0000001891037210 */ /* 0x000fe400007fe403 */
[----:B------:R-:W-:Y:S02]  /*a1e0*/  LEA R2, P0, R22, R8, 0x1 ;  /* 0x0000000816027211 */ /* 0x000fe400078008ff */
        /* <DEDUP_REMOVED lines=40> */
.L_x_3091:
        /* <DEDUP_REMOVED lines=29> */
.L_x_3179:
[----:B------:R-:W-:Y:S05]  /*a640*/  BSYNC B0 ;  /* 0x0000000000007941 */ /* 0x000fea0003800000 */
.L_x_3178:
        /* <DEDUP_REMOVED lines=28> */
.L_x_3181:
[----:B------:R-:W1:Y:S02]  /*a810*/  S2R R15, SR_TID.X ;  /* 0x00000000000f7919 */ /* 0x000e640000002100 */
.L_x_3182:
[----:B------:R-:W-:Y:S05]  /*a820*/  BSYNC B0 ;  /* 0x0000000000007941 */ /* 0x000fea0003800000 */
.L_x_3180:
[----:B-1----:R-:W-:-:S13]  /*a830*/  ISETP.GE.AND P0, PT, R15, c[0x0][0x16c], PT ;  /* 0x00005b000f007a0c */ /* 0x002fda0003f06270 */
[----:B------:R-:W-:Y:S05]  /*a840*/  @P0 EXIT ;  /* 0x000000000000094d */ /* 0x000fea0003800000 */
[C---:B------:R-:W-:Y:S02]  /*a850*/  IMAD R0, R136.reuse, c[0x0][0x2c8], RZ ;  /* 0x0000b20088007a24 */ /* 0x040fe400078e02ff */
[----:B------:R-:W-:Y:S02]  /*a860*/  IMAD R136, R136, c[0x0][0x288], RZ ;  /* 0x0000a20088887a24 */ /* 0x000fe400078e02ff */
[----:B------:R-:W-:-:S04]  /*a870*/  IMAD.WIDE.U32 R2, R143, c[0x0][0x2c8], RZ ;  /* 0x0000b2008f027a25 */ /* 0x000fc800078e00ff */
[C---:B------:R-:W-:Y:S02]  /*a880*/  IMAD R23, R143.reuse, c[0x0][0x2cc], R0 ;  /* 0x0000b3008f177a24 */ /* 0x040fe400078e0200 */
[C---:B------:R-:W-:Y:S02]  /*a890*/  IMAD R21, R143.reuse, c[0x0][0x28c], R136 ;  /* 0x0000a3008f157a24 */ /* 0x040fe400078e0288 */
[----:B0-----:R-:W-:Y:S01]  /*a8a0*/  IMAD.WIDE.U32 R4, R143, c[0x0][0x288], RZ ;  /* 0x0000a2008f047a25 */ /* 0x001fe200078e00ff */
[----:B------:R-:W-:-:S04]  /*a8b0*/  IADD3 R23, R3, R23, RZ ;  /* 0x0000001703177210 */ /* 0x000fc80007ffe0ff */
[----:B------:R-:W-:Y:S02]  /*a8c0*/  IADD3 R21, R5, R21, RZ ;  /* 0x0000001505157210 */ /* 0x000fe40007ffe0ff */
.L_x_3183:
        /* <DEDUP_REMOVED lines=26> */
.L_x_3129:
[----:B------:R-:W-:Y:S01]  /*aa70*/  HFMA2.MMA R202, -RZ, RZ, 0, 5.9604644775390625e-08 ;  /* 0x00000001ffca7435 */ /* 0x000fe200000001ff */
[----:B------:R-:W-:Y:S01]  /*aa80*/  IMAD.MOV.U32 R199, RZ, RZ, R6 ;  /* 0x000000ffffc77224 */ /* 0x000fe200078e0006 */
[----:B------:R-:W-:Y:S01]  /*aa90*/  MOV R201, RZ ;  /* 0x000000ff00c97202 */ /* 0x000fe20000000f00 */
[----:B------:R-:W-:Y:S01]  /*aaa0*/  IMAD.MOV.U32 R204, RZ, RZ, -0x1 ;  /* 0xffffffffffcc7424 */ /* 0x000fe200078e00ff */
[----:B------:R-:W-:-:S02]  /*aab0*/  MOV R4, 0xaad0 ;  /* 0x0000aad000047802 */ /* 0x000fc40000000f00 */
[----:B------:R-:W-:Y:S05]  /*aac0*/  CALL.REL.NOINC `($__internal_128_$__cuda_sm70_shflsync_up) ;  /* 0x00000f0000007944 */ /* 0x000fea0003c00000 */
[----:B-1----:R-:W-:Y:S01]  /*aad0*/  MOV R195, R199 ;  /* 0x000000c700c37202 */ /* 0x002fe20000000f00 */
[----:B0-----:R-:W-:Y:S05]  /*aae0*/  BRA `(.L_x_3184) ;  /* 0xffffaf2000007947 */ /* 0x001fea000383ffff */
.L_x_3130:
[----:B------:R-:W-:Y:S01]  /*aaf0*/  HFMA2.MMA R201, -RZ, RZ, 0, 0 ;  /* 0x00000000ffc97435 */ /* 0x000fe200000001ff */
[----:B------:R-:W-:Y:S01]  /*ab00*/  MOV R199, R7 ;  /* 0x0000000700c77202 */ /* 0x000fe20000000f00 */
[----:B------:R-:W-:Y:S01]  /*ab10*/  IMAD.MOV.U32 R202, RZ, RZ, 0x1 ;  /* 0x00000001ffca7424 */ /* 0x000fe200078e00ff */
[----:B------:R-:W-:-:S02]  /*ab20*/  MOV R204, 0xffffffff ;  /* 0xffffffff00cc7802 */ /* 0x000fc40000000f00 */
[----:B------:R-:W-:Y:S02]  /*ab30*/  MOV R4, 0xab50 ;  /* 0x0000ab5000047802 */ /* 0x000fe40000000f00 */
[----:B01----:R-:W-:Y:S05]  /*ab40*/  CALL.REL.NOINC `($__internal_128_$__cuda_sm70_shflsync_up) ;  /* 0x00000e8000007944 */ /* 0x003fea0003c00000 */
        /* <DEDUP_REMOVED lines=10> */
[----:B------:R-:W-:Y:S05]  /*abf0*/  CALL.REL.NOINC `($__internal_128_$__cuda_sm70_shflsync_up) ;  /* 0x00000dd000007944 */ /* 0x000fea0003c00000 */
[----:B0-----:R-:W-:Y:S01]  /*ac00*/  HFMA2.MMA R201, -RZ, RZ, 0, 0 ;  /* 0x00000000ffc97435 */ /* 0x001fe200000001ff */
[----:B-1----:R-:W-:Y:S01]  /*ac10*/  MOV R6, R199 ;  /* 0x000000c700067202 */ /* 0x002fe20000000f00 */
[----:B------:R-:W-:Y:S01]  /*ac20*/  IMAD.MOV.U32 R202, RZ, RZ, 0x2 ;  /* 0x00000002ffca7424 */ /* 0x000fe200078e00ff */
[----:B------:R-:W-:-:S02]  /*ac30*/  MOV R199, R198 ;  /* 0x000000c600c77202 */ /* 0x000fc40000000f00 */
[----:B------:R-:W-:Y:S02]  /*ac40*/  MOV R204, 0xffffffff ;  /* 0xffffffff00cc7802 */ /* 0x000fe40000000f00 */
[----:B------:R-:W-:Y:S02]  /*ac50*/  MOV R4, 0xac70 ;  /* 0x0000ac7000047802 */ /* 0x000fe40000000f00 */
[----:B------:R-:W-:Y:S05]  /*ac60*/  CALL.REL.NOINC `($__internal_128_$__cuda_sm70_shflsync_up) ;  /* 0x00000d6000007944 */ /* 0x000fea0003c00000 */
        /* <DEDUP_REMOVED lines=8> */
[----:B------:R-:W-:Y:S05]  /*acf0*/  CALL.REL.NOINC `($__internal_128_$__cuda_sm70_shflsync_up) ;  /* 0x00000cd000007944 */ /* 0x000fea0003c00000 */
[----:B0-----:R-:W-:Y:S01]  /*ad00*/  HFMA2.MMA R201, -RZ, RZ, 0, 0 ;  /* 0x00000000ffc97435 */ /* 0x001fe200000001ff */
[----:B-1----:R-:W-:Y:S01]  /*ad10*/  MOV R6, R199 ;  /* 0x000000c700067202 */ /* 0x002fe20000000f00 */
[----:B------:R-:W-:Y:S01]  /*ad20*/  IMAD.MOV.U32 R202, RZ, RZ, 0x4 ;  /* 0x00000004ffca7424 */ /* 0x000fe200078e00ff */
[----:B------:R-:W-:Y:S02]  /*ad30*/  MOV R199, R198 ;  /* 0x000000c600c77202 */ /* 0x000fe40000000f00 */
[----:B------:R-:W-:Y:S02]  /*ad40*/  MOV R204, 0xffffffff ;  /* 0xffffffff00cc7802 */ /* 0x000fe40000000f00 */
[----:B------:R-:W-:Y:S02]  /*ad50*/  MOV R4, 0xad70 ;  /* 0x0000ad7000047802 */ /* 0x000fe40000000f00 */
[----:B------:R-:W-:Y:S05]  /*ad60*/  CALL.REL.NOINC `($__internal_128_$__cuda_sm70_shflsync_up) ;  /* 0x00000c6000007944 */ /* 0x000fea0003c00000 */
        /* <DEDUP_REMOVED lines=8> */
[----:B------:R-:W-:Y:S02]  /*adf0*/  MOV R195, R198 ;  /* 0x000000c600c37202 */ /* 0x000fe40000000f00 */
[----:B------:R-:W-:Y:S02]  /*ae00*/  MOV R199, R197 ;  /* 0x000000c500c77202 */ /* 0x000fe40000000f00 */
[----:B------:R-:W-:Y:S05]  /*ae10*/  CALL.REL.NOINC `($__internal_128_$__cuda_sm70_shflsync_up) ;  /* 0x00000bb000007944 */ /* 0x000fea0003c00000 */
[----:B0-----:R-:W-:Y:S01]  /*ae20*/  HFMA2.MMA R202, -RZ, RZ, 0, 4.76837158203125e-07 ;  /* 0x00000008ffca7435 */ /* 0x001fe200000001ff */
[----:B-1----:R-:W-:Y:S01]  /*ae30*/  IMAD.MOV.U32 R6, RZ, RZ, R199 ;  /* 0x000000ffff067224 */ /* 0x002fe200078e00c7 */
[----:B------:R-:W-:Y:S01]  /*ae40*/  MOV R199, R195 ;  /* 0x000000c300c77202 */ /* 0x000fe20000000f00 */
[----:B------:R-:W-:Y:S01]  /*ae50*/  IMAD.MOV.U32 R201, RZ, RZ, RZ ;  /* 0x000000ffffc97224 */ /* 0x000fe200078e00ff */
[----:B------:R-:W-:Y:S02]  /*ae60*/  MOV R204, 0xffffffff ;  /* 0xffffffff00cc7802 */ /* 0x000fe40000000f00 */
[----:B------:R-:W-:-:S02]  /*ae70*/  MOV R4, 0xae90 ;  /* 0x0000ae9000047802 */ /* 0x000fc40000000f00 */
[----:B------:R-:W-:Y:S05]  /*ae80*/  CALL.REL.NOINC `($__internal_128_$__cuda_sm70_shflsync_up) ;  /* 0x00000b4000007944 */ /* 0x000fea0003c00000 */
[----:B------:R-:W-:Y:S01]  /*ae90*/  ISETP.GE.AND P0, PT, R122, 0x8, PT ;  /* 0x000000087a00780c */ /* 0x000fe20003f06270 */
[----:B0-----:R-:W-:Y:S01]  /*aea0*/  HFMA2.MMA R202, -RZ, RZ, 0, 9.5367431640625e-07 ;  /* 0x00000010ffca7435 */ /* 0x001fe200000001ff */
[----:B------:R-:W-:Y:S01]  /*aeb0*/  IMAD.MOV.U32 R201, RZ, RZ, RZ ;  /* 0x000000ffffc97224 */ /* 0x000fe200078e00ff */
[----:B------:R-:W-:-:S02]  /*aec0*/  MOV R204, 0xffffffff ;  /* 0xffffffff00cc7802 */ /* 0x000fc40000000f00 */
[----:B------:R-:W-:-:S08]  /*aed0*/  MOV R4, 0xaf20 ;  /* 0x0000af2000047802 */ /* 0x000fd00000000f00 */
[----:B-1----:R-:W-:Y:S02]  /*aee0*/  @P0 FFMA.FTZ R195, R197, R199, R195 ;  /* 0x000000c7c5c30223 */ /* 0x002fe400000100c3 */
[----:B------:R-:W-:-:S05]  /*aef0*/  @P0 FMUL.FTZ R197, R6, R197 ;  /* 0x000000c506c50220 */ /* 0x000fca0000410000 */
[----:B------:R-:W-:Y:S02]  /*af00*/  MOV R199, R197 ;  /* 0x000000c500c77202 */ /* 0x000fe40000000f00 */
[----:B------:R-:W-:Y:S05]  /*af10*/  CALL.REL.NOINC `($__internal_128_$__cuda_sm70_shflsync_up) ;  /* 0x00000ab000007944 */ /* 0x000fea0003c00000 */
[----:B0-----:R-:W-:Y:S01]  /*af20*/  HFMA2.MMA R202, -RZ, RZ, 0, 9.5367431640625e-07 ;  /* 0x00000010ffca7435 */ /* 0x001fe200000001ff */
[----:B-1----:R-:W-:Y:S01]  /*af30*/  IMAD.MOV.U32 R198, RZ, RZ, R199 ;  /* 0x000000ffffc67224 */ /* 0x002fe200078e00c7 */
[----:B------:R-:W-:Y:S01]  /*af40*/  MOV R199, R195 ;  /* 0x000000c300c77202 */ /* 0x000fe20000000f00 */
[----:B------:R-:W-:Y:S01]  /*af50*/  IMAD.MOV.U32 R201, RZ, RZ, RZ ;  /* 0x000000ffffc97224 */ /* 0x000fe200078e00ff */
[----:B------:R-:W-:Y:S02]  /*af60*/  MOV R204, 0xffffffff ;  /* 0xffffffff00cc7802 */ /* 0x000fe40000000f00 */
[----:B------:R-:W-:Y:S02]  /*af70*/  MOV R4, 0xaf90 ;  /* 0x0000af9000047802 */ /* 0x000fe40000000f00 */
[----:B------:R-:W-:Y:S05]  /*af80*/  CALL.REL.NOINC `($__internal_128_$__cuda_sm70_shflsync_up) ;  /* 0x00000a4000007944 */ /* 0x000fea0003c00000 */
[----:B-1----:R-:W-:Y:S01]  /*af90*/  MOV R4, R199 ;  /* 0x000000c700047202 */ /* 0x002fe20000000f00 */
[----:B0-----:R-:W-:Y:S05]  /*afa0*/  BRA `(.L_x_3185) ;  /* 0xffffabe000007947 */ /* 0x001fea000383ffff */
.L_x_3133:
[----:B------:R-:W-:Y:S01]  /*afb0*/  HFMA2.MMA R202, -RZ, RZ, 0, 5.9604644775390625e-08 ;  /* 0x00000001ffca7435 */ /* 0x000fe200000001ff */
[----:B------:R-:W-:Y:S01]  /*afc0*/  IMAD.MOV.U32 R199, RZ, RZ, R197 ;  /* 0x000000ffffc77224 */ /* 0x000fe200078e00c5 */
[----:B------:R-:W-:Y:S01]  /*afd0*/  MOV R201, RZ ;  /* 0x000000ff00c97202 */ /* 0x000fe20000000f00 */
[----:B------:R-:W-:Y:S01]  /*afe0*/  IMAD.MOV.U32 R204, RZ, RZ, -0x1 ;  /* 0xffffffffffcc7424 */ /* 0x000fe200078e00ff */
[----:B------:R-:W-:-:S02]  /*aff0*/  MOV R4, 0xb010 ;  /* 0x0000b01000047802 */ /* 0x000fc40000000f00 */
[----:B01----:R-:W-:Y:S05]  /*b000*/  CALL.REL.NOINC `($__internal_128_$__cuda_sm70_shflsync_up) ;  /* 0x000009c000007944 */ /* 0x003fea0003c00000 */
[----:B0-----:R-:W-:Y:S01]  /*b010*/  HFMA2.MMA R201, -RZ, RZ, 0, 0 ;  /* 0x00000000ffc97435 */ /* 0x001fe200000001ff */
[----:B-1----:R-:W-:Y:S01]  /*b020*/  MOV R6, R199 ;  /* 0x000000c700067202 */ /* 0x002fe20000000f00 */
[----:B------:R-:W-:Y:S01]  /*b030*/  IMAD.MOV.U32 R202, RZ, RZ, 0x1 ;  /* 0x00000001ffca7424 */ /* 0x000fe200078e00ff */
[----:B------:R-:W-:-:S02]  /*b040*/  MOV R199, R200 ;  /* 0x000000c800c77202 */ /* 0x000fc40000000f00 */
[----:B------:R-:W-:Y:S02]  /*b050*/  MOV R204, 0xffffffff ;  /* 0xffffffff00cc7802 */ /* 0x000fe40000000f00 */
[----:B------:R-:W-:Y:S02]  /*b060*/  MOV R4, 0xb080 ;  /* 0x0000b08000047802 */ /* 0x000fe40000000f00 */
[----:B------:R-:W-:Y:S05]  /*b070*/  CALL.REL.NOINC `($__internal_128_$__cuda_sm70_shflsync_up) ;  /* 0x0000095000007944 */ /* 0x000fea0003c00000 */
[----:B------:R-:W-:Y:S01]  /*b080*/  HFMA2.MMA R207, -RZ, RZ, 0, 1.847743988037109375e-06 ;  /* 0x0000001fffcf7435 */ /* 0x000fe200000001ff */
[----:B------:R-:W-:Y:S01]  /*b090*/  IMAD.MOV.U32 R195, RZ, RZ, R6 ;  /* 0x000000ffffc37224 */ /* 0x000fe200078e0006 */
[----:B-1----:R-:W-:Y:S01]  /*b0a0*/  MOV R198, R199 ;  /* 0x000000c700c67202 */ /* 0x002fe20000000f00 */
[----:B------:R-:W-:Y:S01]  /*b0b0*/  IMAD.MOV.U32 R7, RZ, RZ, RZ ;  /* 0x000000ffff077224 */ /* 0x000fe200078e00ff */
[----:B------:R-:W-:Y:S02]  /*b0c0*/  MOV R206, R16 ;  /* 0x0000001000ce7202 */ /* 0x000fe40000000f00 */
[----:B------:R-:W-:Y:S02]  /*b0d0*/  MOV R208, 0xffffffff ;  /* 0xffffffff00d07802 */ /* 0x000fe40000000f00 */
[----:B------:R-:W-:-:S02]  /*b0e0*/  MOV R4, 0xb100 ;  /* 0x0000b10000047802 */ /* 0x000fc40000000f00 */
[----:B0-----:R-:W-:Y:S05]  /*b0f0*/  CALL.REL.NOINC `($__internal_127_$__cuda_sm70_shflsync_idx_p) ;  /* 0x0000089000007944 */ /* 0x001fea0003c00000 */
[----:B-1----:R-:W-:Y:S01]  /*b100*/  MOV R16, R7 ;  /* 0x0000000700107202 */ /* 0x002fe20000000f00 */
[----:B------:R-:W-:Y:S01]  /*b110*/  HFMA2.MMA R7, -RZ, RZ, 0, 0 ;  /* 0x00000000ff077435 */ /* 0x000fe200000001ff */
[----:B0-----:R-:W-:Y:S01]  /*b120*/  IMAD.MOV.U32 R206, RZ, RZ, R17 ;  /* 0x000000ffffce7224 */ /* 0x001fe200078e0011 */
[----:B------:R-:W-:Y:S01]  /*b130*/  MOV R208, 0xffffffff ;  /* 0xffffffff00d07802 */ /* 0x000fe20000000f00 */
[----:B------:R-:W-:Y:S01]  /*b140*/  IMAD.MOV.U32 R207, RZ, RZ, 0x1f ;  /* 0x0000001fffcf7424 */ /* 0x000fe200078e00ff */
[----:B------:R-:W-:-:S02]  /*b150*/  MOV R4, 0xb170 ;  /* 0x0000b17000047802 */ /* 0x000fc40000000f00 */
[----:B------:R-:W-:Y:S05]  /*b160*/  CALL.REL.NOINC `($__internal_127_$__cuda_sm70_shflsync_idx_p) ;  /* 0x0000082000007944 */ /* 0x000fea0003c00000 */
[----:B-1----:R-:W-:Y:S01]  /*b170*/  MOV R5, R7 ;  /* 0x0000000700057202 */ /* 0x002fe20000000f00 */
[----:B0-----:R-:W-:Y:S05]  /*b180*/  BRA `(.L_x_3186) ;  /* 0xffffab7000007947 */ /* 0x001fea000383ffff */
.L_x_3136:
[----:B------:R-:W-:Y:S01]  /*b190*/  HFMA2.MMA R191, -RZ, RZ, 0, 5.9604644775390625e-08 ;  /* 0x00000001ffbf7435 */ /* 0x000fe200000001ff */
[----:B------:R-:W-:Y:S01]  /*b1a0*/  IMAD.MOV.U32 R184, RZ, RZ, R6 ;  /* 0x000000ffffb87224 */ /* 0x000fe200078e0006 */
[----:B------:R-:W-:Y:S01]  /*b1b0*/  MOV R190, 0x1f ;  /* 0x0000001f00be7802 */ /* 0x000fe20000000f00 */
[----:B------:R-:W-:Y:S01]  /*b1c0*/  IMAD.MOV.U32 R193, RZ, RZ, -0x1 ;  /* 0xffffffffffc17424 */ /* 0x000fe200078e00ff */
[----:B------:R-:W-:-:S02]  /*b1d0*/  MOV R4, 0xb1f0 ;  /* 0x0000b1f000047802 */ /* 0x000fc40000000f00 */
[----:B------:R-:W-:Y:S05]  /*b1e0*/  CALL.REL.NOINC `($__internal_126_$__cuda_sm70_shflsync_down) ;  /* 0x0000076000007944 */ /* 0x000fea0003c00000 */
[----:B-1----:R-:W-:Y:S01]  /*b1f0*/  MOV R183, R184 ;  /* 0x000000b800b77202 */ /* 0x002fe20000000f00 */
[----:B0-----:R-:W-:Y:S05]  /*b200*/  BRA `(.L_x_3187) ;  /* 0xffffb0c000007947 */ /* 0x001fea000383ffff */
.L_x_3137:
[----:B------:R-:W-:Y:S01]  /*b210*/  HFMA2.MMA R190, -RZ, RZ, 0, 1.847743988037109375e-06 ;  /* 0x0000001fffbe7435 */ /* 0x000fe200000001ff */
[----:B------:R-:W-:Y:S01]  /*b220*/  MOV R184, R7 ;  /* 0x0000000700b87202 */ /* 0x000fe20000000f00 */
[----:B------:R-:W-:Y:S01]  /*b230*/  IMAD.MOV.U32 R191, RZ, RZ, 0x1 ;  /* 0x00000001ffbf7424 */ /* 0x000fe200078e00ff */
[----:B------:R-:W-:-:S02]  /*b240*/  MOV R193, 0xffffffff ;  /* 0xffffffff00c17802 */ /* 0x000fc40000000f00 */
[----:B------:R-:W-:Y:S02]  /*b250*/  MOV R4, 0xb270 ;  /* 0x0000b27000047802 */ /* 0x000fe40000000f00 */
[----:B01----:R-:W-:Y:S05]  /*b260*/  CALL.REL.NOINC `($__internal_126_$__cuda_sm70_shflsync_down) ;  /* 0x000006e000007944 */ /* 0x003fea0003c00000 */
        /* <DEDUP_REMOVED lines=9> */
[----:B------:R-:W-:Y:S05]  /*b300*/  CALL.REL.NOINC `($__internal_126_$__cuda_sm70_shflsync_down) ;  /* 0x0000064000007944 */ /* 0x000fea0003c00000 */
[----:B0-----:R-:W-:Y:S01]  /*b310*/  HFMA2.MMA R190, -RZ, RZ, 0, 1.847743988037109375e-06 ;  /* 0x0000001fffbe7435 */ /* 0x001fe200000001ff */
[----:B-1----:R-:W-:Y:S01]  /*b320*/  MOV R6, R184 ;  /* 0x000000b800067202 */ /* 0x002fe20000000f00 */
[----:B------:R-:W-:Y:S01]  /*b330*/  IMAD.MOV.U32 R191, RZ, RZ, 0x2 ;  /* 0x00000002ffbf7424 */ /* 0x000fe200078e00ff */
[----:B------:R-:W-:-:S02]  /*b340*/  MOV R184, R7 ;  /* 0x0000000700b87202 */ /* 0x000fc40000000f00 */
[----:B------:R-:W-:Y:S02]  /*b350*/  MOV R193, 0xffffffff ;  /* 0xffffffff00c17802 */ /* 0x000fe40000000f00 */
[----:B------:R-:W-:Y:S02]  /*b360*/  MOV R4, 0xb380 ;  /* 0x0000b38000047802 */ /* 0x000fe40000000f00 */
[----:B------:R-:W-:Y:S05]  /*b370*/  CALL.REL.NOINC `($__internal_126_$__cuda_sm70_shflsync_down) ;  /* 0x000005d000007944 */ /* 0x000fea0003c00000 */
[----:B-1----:R-:W-:Y:S01]  /*b380*/  @!P3 FFMA.FTZ R7, R183, R184, R7 ;  /* 0x000000b8b707b223 */ /* 0x002fe20000010007 */
[----:B0-----:R-:W-:Y:S01]  /*b390*/  HFMA2.MMA R190, -RZ, RZ, 0, 1.847743988037109375e-06 ;  /* 0x0000001fffbe7435 */ /* 0x001fe200000001ff */
[----:B------:R-:W-:Y:S01]  /*b3a0*/  @!P3 FMUL.FTZ R183, R6, R183 ;  /* 0x000000b706b7b220 */ /* 0x000fe20000410000 */
[----:B------:R-:W-:Y:S01]  /*b3b0*/  MOV R193, 0xffffffff ;  /* 0xffffffff00c17802 */ /* 0x000fe20000000f00 */
[----:B------:R-:W-:Y:S01]  /*b3c0*/  IMAD.MOV.U32 R191, RZ, RZ, 0x4 ;  /* 0x00000004ffbf7424 */ /* 0x000fe200078e00ff */
[----:B------:R-:W-:Y:S01]  /*b3d0*/  MOV R4, 0xb400 ;  /* 0x0000b40000047802 */ /* 0x000fe20000000f00 */
[----:B------:R-:W-:Y:S02]  /*b3e0*/  IMAD.MOV.U32 R184, RZ, RZ, R183 ;  /* 0x000000ffffb87224 */ /* 0x000fe400078e00b7 */
        /* <DEDUP_REMOVED lines=28> */
[----:B------:R-:W-:Y:S01]  /*b5b0*/  MOV R187, R7 ;  /* 0x0000000700bb7202 */ /* 0x000fe20000000f00 */
[----:B------:R-:W-:Y:S01]  /*b5c0*/  IMAD.MOV.U32 R193, RZ, RZ, -0x1 ;  /* 0xffffffffffc17424 */ /* 0x000fe200078e00ff */
[----:B------:R-:W-:-:S04]  /*b5d0*/  MOV R189, R183 ;  /* 0x000000b700bd7202 */ /* 0x000fc80000000f00 */
[----:B------:R-:W-:Y:S02]  /*b5e0*/  MOV R184, R189 ;  /* 0x000000bd00b87202 */ /* 0x000fe40000000f00 */
[----:B------:R-:W-:Y:S05]  /*b5f0*/  CALL.REL.NOINC `($__internal_126_$__cuda_sm70_shflsync_down) ;  /* 0x0000035000007944 */ /* 0x000fea0003c00000 */
[----:B0-----:R-:W-:Y:S01]  /*b600*/  HFMA2.MMA R191, -RZ, RZ, 0, 9.5367431640625e-07 ;  /* 0x00000010ffbf7435 */ /* 0x001fe200000001ff */
[----:B-1----:R-:W-:Y:S01]  /*b610*/  IMAD.MOV.U32 R6, RZ, RZ, R184 ;  /* 0x000000ffff067224 */ /* 0x002fe200078e00b8 */
[----:B------:R-:W-:Y:S01]  /*b620*/  MOV R184, R187 ;  /* 0x000000bb00b87202 */ /* 0x000fe20000000f00 */
[----:B------:R-:W-:Y:S01]  /*b630*/  IMAD.MOV.U32 R190, RZ, RZ, 0x1f ;  /* 0x0000001fffbe7424 */ /* 0x000fe200078e00ff */
[----:B------:R-:W-:Y:S02]  /*b640*/  MOV R193, 0xffffffff ;  /* 0xffffffff00c17802 */ /* 0x000fe40000000f00 */
[----:B------:R-:W-:Y:S02]  /*b650*/  MOV R4, 0xb670 ;  /* 0x0000b67000047802 */ /* 0x000fe40000000f00 */
[----:B------:R-:W-:Y:S05]  /*b660*/  CALL.REL.NOINC `($__internal_126_$__cuda_sm70_shflsync_down) ;  /* 0x000002e000007944 */ /* 0x000fea0003c00000 */
[----:B-1----:R-:W-:Y:S01]  /*b670*/  @!P0 FFMA.FTZ R187, R189, R184, R187 ;  /* 0x000000b8bdbb8223 */ /* 0x002fe200000100bb */
[----:B------:R-:W-:Y:S01]  /*b680*/  HFMA2.MMA R7, -RZ, RZ, 0, 0 ;  /* 0x00000000ff077435 */ /* 0x000fe200000001ff */
[----:B------:R-:W-:Y:S01]  /*b690*/  @!P0 FMUL.FTZ R189, R6, R189 ;  /* 0x000000bd06bd8220 */ /* 0x000fe20000410000 */
[----:B------:R-:W-:Y:S01]  /*b6a0*/  MOV R208, 0xffffffff ;  /* 0xffffffff00d07802 */ /* 0x000fe20000000f00 */
[----:B------:R-:W-:Y:S01]  /*b6b0*/  IMAD.MOV.U32 R207, RZ, RZ, 0x1f ;  /* 0x0000001fffcf7424 */ /* 0x000fe200078e00ff */
[----:B------:R-:W-:-:S02]  /*b6c0*/  MOV R4, 0xb6f0 ;  /* 0x0000b6f000047802 */ /* 0x000fc40000000f00 */
[----:B------:R-:W-:Y:S02]  /*b6d0*/  MOV R206, R189 ;  /* 0x000000bd00ce7202 */ /* 0x000fe40000000f00 */
[----:B0-----:R-:W-:Y:S05]  /*b6e0*/  CALL.REL.NOINC `($__internal_127_$__cuda_sm70_shflsync_idx_p) ;  /* 0x000002a000007944 */ /* 0x001fea0003c00000 */
[----:B-1----:R-:W-:Y:S01]  /*b6f0*/  IMAD.MOV.U32 R6, RZ, RZ, R7 ;  /* 0x000000ffff067224 */ /* 0x002fe200078e0007 */
[----:B------:R-:W-:Y:S01]  /*b700*/  HFMA2.MMA R7, -RZ, RZ, 0, 0 ;  /* 0x00000000ff077435 */ /* 0x000fe200000001ff */
[----:B0-----:R-:W-:Y:S01]  /*b710*/  MOV R206, R187 ;  /* 0x000000bb00ce7202 */ /* 0x001fe20000000f00 */
[----:B------:R-:W-:Y:S01]  /*b720*/  IMAD.MOV.U32 R207, RZ, RZ, 0x1f ;  /* 0x0000001fffcf7424 */ /* 0x000fe200078e00ff */
[----:B------:R-:W-:Y:S02]  /*b730*/  MOV R208, 0xffffffff ;  /* 0xffffffff00d07802 */ /* 0x000fe40000000f00 */
[----:B------:R-:W-:Y:S02]  /*b740*/  MOV R4, 0xb760 ;  /* 0x0000b76000047802 */ /* 0x000fe40000000f00 */
[----:B------:R-:W-:Y:S05]  /*b750*/  CALL.REL.NOINC `($__internal_127_$__cuda_sm70_shflsync_idx_p) ;  /* 0x0000023000007944 */ /* 0x000fea0003c00000 */
[----:B------:R-:W-:Y:S01]  /*b760*/  HFMA2.MMA R191, -RZ, RZ, 0, 5.9604644775390625e-08 ;  /* 0x00000001ffbf7435 */ /* 0x000fe200000001ff */
[----:B------:R-:W-:Y:S01]  /*b770*/  MOV R182, R6 ;  /* 0x0000000600b67202 */ /* 0x000fe20000000f00 */
[----:B-1----:R-:W-:Y:S01]  /*b780*/  IMAD.MOV.U32 R183, RZ, RZ, R7 ;  /* 0x000000ffffb77224 */ /* 0x002fe200078e0007 */
[----:B------:R-:W-:Y:S01]  /*b790*/  MOV R184, R189 ;  /* 0x000000bd00b87202 */ /* 0x000fe20000000f00 */
[----:B------:R-:W-:Y:S01]  /*b7a0*/  IMAD.MOV.U32 R190, RZ, RZ, 0x1f ;  /* 0x0000001fffbe7424 */ /* 0x000fe200078e00ff */
[----:B------:R-:W-:-:S02]  /*b7b0*/  MOV R193, 0xffffffff ;  /* 0xffffffff00c17802 */ /* 0x000fc40000000f00 */
[----:B------:R-:W-:Y:S02]  /*b7c0*/  MOV R4, 0xb7e0 ;  /* 0x0000b7e000047802 */ /* 0x000fe40000000f00 */
[----:B0-----:R-:W-:Y:S05]  /*b7d0*/  CALL.REL.NOINC `($__internal_126_$__cuda_sm70_shflsync_down) ;  /* 0x0000017000007944 */ /* 0x001fea0003c00000 */
[----:B0-----:R-:W-:Y:S01]  /*b7e0*/  HFMA2.MMA R191, -RZ, RZ, 0, 5.9604644775390625e-08 ;  /* 0x00000001ffbf7435 */ /* 0x001fe200000001ff */
[----:B-1----:R-:W-:Y:S01]  /*b7f0*/  MOV R6, R184 ;  /* 0x000000b800067202 */ /* 0x002fe20000000f00 */
[----:B------:R-:W-:Y:S01]  /*b800*/  IMAD.MOV.U32 R184, RZ, RZ, R187 ;  /* 0x000000ffffb87224 */ /* 0x000fe200078e00bb */
[----:B------:R-:W-:Y:S01]  /*b810*/  MOV R190, 0x1f ;  /* 0x0000001f00be7802 */ /* 0x000fe20000000f00 */
[----:B------:R-:W-:Y:S01]  /*b820*/  IMAD.MOV.U32 R193, RZ, RZ, -0x1 ;  /* 0xffffffffffc17424 */ /* 0x000fe200078e00ff */
[----:B------:R-:W-:Y:S02]  /*b830*/  MOV R4, 0xb850 ;  /* 0x0000b85000047802 */ /* 0x000fe40000000f00 */
[----:B------:R-:W-:Y:S05]  /*b840*/  CALL.REL.NOINC `($__internal_126_$__cuda_sm70_shflsync_down) ;  /* 0x0000010000007944 */ /* 0x000fea0003c00000 */
[----:B------:R-:W-:Y:S01]  /*b850*/  HFMA2.MMA R207, -RZ, RZ, 0, 1.847743988037109375e-06 ;  /* 0x0000001fffcf7435 */ /* 0x000fe200000001ff */
[----:B------:R-:W-:Y:S01]  /*b860*/  MOV R187, R6 ;  /* 0x0000000600bb7202 */ /* 0x000fe20000000f00 */
[----:B------:R-:W-:Y:S01]  /*b870*/  IMAD.MOV.U32 R7, RZ, RZ, RZ ;  /* 0x000000ffff077224 */ /* 0x000fe200078e00ff */
[----:B------:R-:W-:Y:S02]  /*b880*/  MOV R206, R16 ;  /* 0x0000001000ce7202 */ /* 0x000fe40000000f00 */
[----:B------:R-:W-:-:S02]  /*b890*/  MOV R208, 0xffffffff ;  /* 0xffffffff00d07802 */ /* 0x000fc40000000f00 */
[----:B------:R-:W-:Y:S02]  /*b8a0*/  MOV R4, 0xb8c0 ;  /* 0x0000b8c000047802 */ /* 0x000fe40000000f00 */
[----:B01----:R-:W-:Y:S05]  /*b8b0*/  CALL.REL.NOINC `($__internal_127_$__cuda_sm70_shflsync_idx_p) ;  /* 0x000000d000007944 */ /* 0x003fea0003c00000 */
[----:B-1----:R-:W-:Y:S01]  /*b8c0*/  IMAD.MOV.U32 R189, RZ, RZ, R7 ;  /* 0x000000ffffbd7224 */ /* 0x002fe200078e0007 */
[----:B------:R-:W-:Y:S01]  /*b8d0*/  HFMA2.MMA R7, -RZ, RZ, 0, 0 ;  /* 0x00000000ff077435 */ /* 0x000fe200000001ff */
[----:B0-----:R-:W-:Y:S01]  /*b8e0*/  MOV R206, R17 ;  /* 0x0000001100ce7202 */ /* 0x001fe20000000f00 */
[----:B------:R-:W-:Y:S01]  /*b8f0*/  IMAD.MOV.U32 R207, RZ, RZ, 0x1f ;  /* 0x0000001fffcf7424 */ /* 0x000fe200078e00ff */
[----:B------:R-:W-:Y:S02]  /*b900*/  MOV R208, 0xffffffff ;  /* 0xffffffff00d07802 */ /* 0x000fe40000000f00 */
[----:B------:R-:W-:Y:S02]  /*b910*/  MOV R4, 0xb930 ;  /* 0x0000b93000047802 */ /* 0x000fe40000000f00 */
[----:B------:R-:W-:Y:S05]  /*b920*/  CALL.REL.NOINC `($__internal_127_$__cuda_sm70_shflsync_idx_p) ;  /* 0x0000006000007944 */ /* 0x000fea0003c00000 */
[----:B-1----:R-:W-:Y:S01]  /*b930*/  MOV R190, R7 ;  /* 0x0000000700be7202 */ /* 0x002fe20000000f00 */
[----:B0-----:R-:W-:Y:S05]  /*b940*/  BRA `(.L_x_3188) ;  /* 0xffffab2000007947 */ /* 0x001fea000383ffff */
        .weak           $__internal_126_$__cuda_sm70_shflsync_down
        .type           $__internal_126_$__cuda_sm70_shflsync_down,@function
        .size           $__internal_126_$__cuda_sm70_shflsync_down,($__internal_127_$__cuda_sm70_shflsync_idx_p - $__internal_126_$__cuda_sm70_shflsync_down)
$__internal_126_$__cuda_sm70_shflsync_down:
[----:B------:R-:W-:Y:S01]  /*b950*/  IMAD.MOV.U32 R5, RZ, RZ, 0x0 ;  /* 0x00000000ff057424 */ /* 0x000fe200078e00ff */
[----:B------:R-:W-:Y:S04]  /*b960*/  WARPSYNC R193 ;  /* 0x000000c100007348 */ /* 0x000fe80003800000 */
[----:B------:R0:W1:Y:S01]  /*b970*/  SHFL.DOWN PT, R184, R184, R191, R190 ;  /* 0x080000bfb8b87389 */ /* 0x00006200000e00be */
[----:B------:R-:W-:Y:S05]  /*b980*/  RET.REL.NODEC R4 `(_Z25selective_scan_bwd_kernelI32Selective_Scan_bwd_kernel_traitsILi64ELi16ELb0ELb1ELb0ELb1ELb0EN3c108BFloat16EfEEv12SSMParamsBwd) ;  /* 0xffff467004007950 */ /* 0x000fea0003c3ffff */
        .weak           $__internal_127_$__cuda_sm70_shflsync_idx_p
        .type           $__internal_127_$__cuda_sm70_shflsync_idx_p,@function
        .size           $__internal_127_$__cuda_sm70_shflsync_idx_p,($__internal_128_$__cuda_sm70_shflsync_up - $__internal_127_$__cuda_sm70_shflsync_idx_p)
$__internal_127_$__cuda_sm70_shflsync_idx_p:
[----:B------:R-:W-:Y:S01]  /*b990*/  HFMA2.MMA R5, -RZ, RZ, 0, 0 ;  /* 0x00000000ff057435 */ /* 0x000fe200000001ff */
[----:B------:R-:W-:Y:S04]  /*b9a0*/  WARPSYNC R208 ;  /* 0x000000d000007348 */ /* 0x000fe80003800000 */
[----:B------:R0:W1:Y:S01]  /*b9b0*/  SHFL.IDX PT, R7, R206, R7, R207 ;  /* 0x00000007ce077389 */ /* 0x00006200000e00cf */
[----:B------:R-:W-:Y:S05]  /*b9c0*/  RET.REL.NODEC R4 `(_Z25selective_scan_bwd_kernelI32Selective_Scan_bwd_kernel_traitsILi64ELi16ELb0ELb1ELb0ELb1ELb0EN3c108BFloat16EfEEv12SSMParamsBwd) ;  /* 0xffff463004007950 */ /* 0x000fea0003c3ffff */
        .weak           $__internal_128_$__cuda_sm70_shflsync_up
        .type           $__internal_128_$__cuda_sm70_shflsync_up,@function
        .size           $__internal_128_$__cuda_sm70_shflsync_up,(.L_x_8940 - $__internal_128_$__cuda_sm70_shflsync_up)
$__internal_128_$__cuda_sm70_shflsync_up:
[----:B------:R-:W-:Y:S01]  /*b9d0*/  MOV R5, 0x0 ;  /* 0x0000000000057802 */ /* 0x000fe20000000f00 */
[----:B------:R-:W-:Y:S04]  /*b9e0*/  WARPSYNC R204 ;  /* 0x000000cc00007348 */ /* 0x000fe80003800000 */
[----:B------:R0:W1:Y:S01]  /*b9f0*/  SHFL.UP PT, R199, R199, R202, R201 ;  /* 0x040000cac7c77389 */ /* 0x00006200000e00c9 */
[----:B------:R-:W-:Y:S05]  /*ba00*/  RET.REL.NODEC R4 `(_Z25selective_scan_bwd_kernelI32Selective_Scan_bwd_kernel_traitsILi64ELi16ELb0ELb1ELb0ELb1ELb0EN3c108BFloat16EfEEv12SSMParamsBwd) ;  /* 0xffff45f004007950 */ /* 0x000fea0003c3ffff */
.L_x_3189:
        /* <DEDUP_REMOVED lines=15> */
.L_x_8940:


//--------------------- .text._Z25selective_scan_bwd_kernelI32Selective_Scan_bwd_kernel_traitsILi64ELi16ELb0ELb1ELb0ELb1ELb1EN3c108BFloat16EfEEv12SSMParamsBwd --------------------------
	.section	.text._Z25selective_scan_bwd_kernelI32Selective_Scan_bwd_kernel_traitsILi64ELi16ELb0ELb1ELb0ELb1ELb1EN3c108BFloat16EfEEv12SSMParamsBwd,"ax",@progbits
	.sectioninfo	@"SHI_REGISTERS=254"
	.align	128
        .global         _Z25selective_scan_bwd_kernelI32Selective_Scan_bwd_kernel_traitsILi64ELi16ELb0ELb1ELb0ELb1ELb1EN3c108BFloat16EfEEv12SSMParamsBwd
        .type           _Z25selective_scan_bwd_kernelI32Selective_Scan_bwd_kernel_traitsILi64ELi16ELb0ELb1ELb0ELb1ELb1EN3c108BFloat16EfEEv12SSMParamsBwd,@function
        .size           _Z25selective_scan_bwd_kernelI32Selective_Scan_bwd_kernel_traitsILi64ELi16ELb0ELb1ELb0ELb1ELb1EN3c108BFloat16EfEEv12SSMParamsBwd,(.L_x_8943 - _Z25selective_scan_bwd_kernelI32Selective_Scan_bwd_kernel_traitsILi64ELi16ELb0ELb1ELb0ELb1ELb1EN3c108BFloat16EfEEv12SSMParamsBwd)
        .other          _Z25selective_scan_bwd_kernelI32Selective_Scan_bwd_kernel_traitsILi64ELi16ELb0ELb1ELb0ELb1ELb1EN3c108BFloat16EfEEv12SSMParamsBwd,@"STO_CUDA_ENTRY STV_DEFAULT"
_Z25selective_scan_bwd_kernelI32Selective_Scan_bwd_kernel_traitsILi64ELi16ELb0ELb1ELb0ELb1ELb1EN3c108BFloat16EfEEv12SSMParamsBwd:
.text._Z25selective_scan_bwd_kernelI32Selective_Scan_bwd_kernel_traitsILi64ELi16ELb0ELb1ELb0ELb1ELb1EN3c108BFloat16EfEEv12SSMParamsBwd:
        /* <DEDUP_REMOVED lines=20> */
[----:B------:R-:W-:Y:S01]  /*0140*/  IMAD R16, R148, c[0x0][0x280], RZ ;  /* 0x0000a00094107a24 */ /* 0x000fe200078e02ff */
[----:B---3--:R-:W-:Y:S01]  /*0150*/  SHF.R.S32.HI R146, RZ, 0x1f, R155 ;  /* 0x0000001fff927819 */ /* 0x008fe2000001149b */
[----:B------:R-:W-:Y:S01]  /*0160*/  UMOV UR4, URZ ;  /* 0x0000003f00047c82 */ /* 0x000fe20008000000 */
[----:B------:R-:W-:Y:S01]  /*0170*/  HFMA2.MMA R151, -RZ, RZ, 0, 0 ;  /* 0x00000000ff977435 */ /* 0x000fe200000001ff */
[----:B------:R-:W-:Y:S01]  /*0180*/  IMAD R16, R159, c[0x0][0x284], R16 ;  /* 0x0000a1009f107a24 */ /* 0x000fe200078e0210 */
        /* <DEDUP_REMOVED lines=9> */
[C---:B------:R-:W-:Y:S02]  /*0220*/  IMAD R15, R155.reuse, c[0x0][0x194], R14 ;  /* 0x000065009b0f7a24 */ /* 0x040fe400078e020e */
[----:B------:R-:W-:Y:S02]  /*0230*/  IMAD R14, R148, c[0x0][0x1e8], RZ ;  /* 0x00007a00940e7a24 */ /* 0x000fe400078e02ff */
[----:B------:R-:W-:Y:S01]  /*0240*/  IMAD.WIDE.U32 R8, R155, c[0x0][0x190], RZ ;  /* 0x000064009b087a25 */ /* 0x000fe200078e00ff */
[----:B0-----:R-:W-:-:S03]  /*0250*/  IADD3 R4, RZ, -R5, RZ ;  /* 0x80000005ff047210 */ /* 0x001fc60007ffe0ff */
[----:B------:R-:W-:Y:S02]  /*0260*/  IMAD R14, R159, c[0x0][0x1ec], R14 ;  /* 0x00007b009f0e7a24 */ /* 0x000fe400078e020e */
[----:B------:R-:W-:Y:S02]  /*0270*/  IMAD.IADD R9, R9, 0x1, R15 ;  /* 0x0000000109097824 */ /* 0x000fe400078e020f */
[----:B------:R-:W-:Y:S02]  /*0280*/  IMAD R7, R4, R17, RZ ;  /* 0x0000001104077224 */ /* 0x000fe400078e02ff */
[----:B------:R-:W-:Y:S02]  /*0290*/  IMAD.MOV.U32 R4, RZ, RZ, RZ ;  /* 0x000000ffff047224 */ /* 0x000fe400078e00ff */
[----:B------:R-:W-:Y:S02]  /*02a0*/  IMAD.MOV.U32 R149, RZ, RZ, RZ ;  /* 0x000000ffff957224 */ /* 0x000fe400078e00ff */
        /* <DEDUP_REMOVED lines=25> */
[----:B------:R-:W-:-:S03]  /*0440*/  SHF.R.S32.HI R13, RZ, 0x1f, R11 ;  /* 0x0000001fff0d7819 */ /* 0x000fc6000001140b */
[----:B------:R-:W-:Y:S01]  /*0450*/  IMAD R12, R159, c[0x0][0x1dc], R0 ;  /* 0x000077009f0c7a24 */ /* 0x000fe200078e0200 */
[----:B------:R-:W-:-:S07]  /*0460*/  IADD3 R0, P5, R11, R4, RZ ;  /* 0x000000040b007210 */ /* 0x000fce0007fbe0ff */
[----:B------:R-:W-:Y:S02]  /*0470*/  @P3 IADD3 R153, R153, 0x1, RZ ;  /* 0x0000000199993810 */ /* 0x000fe40007ffe0ff */
[----:B------:R-:W-:Y:S02]  /*0480*/  IADD3 R19, P3, R11, R2, RZ ;  /* 0x000000020b137210 */ /* 0x000fe40007f7e0ff */
[----:B------:R-:W-:Y:S02]  /*0490*/  @!P2 IADD3 R153, -R153, RZ, RZ ;  /* 0x000000ff9999a210 */ /* 0x000fe40007ffe1ff */
[----:B------:R-:W-:Y:S02]  /*04a0*/  @!P1 LOP3.LUT R153, RZ, c[0x0][0x178], RZ, 0x33, !PT ;  /* 0x00005e00ff999a12 */ /* 0x000fe400078e33ff */
[----:B------:R-:W-:Y:S02]  /*04b0*/  IADD3.X R2, R13, R3, R12, P3, !PT ;  /* 0x000000030d027210 */ /* 0x000fe40001ffe40c */
[----:B------:R-:W-:Y:S01]  /*04c0*/  LEA R18, P1, R19, c[0x0][0x240], 0x1 ;  /* 0x0000900013127a11 */ /* 0x000fe200078208ff */
[----:B------:R-:W-:Y:S01]  /*04d0*/  IMAD.WIDE.U32 R8, R153, c[0x0][0x1a8], R8 ;  /* 0x00006a0099087a25 */ /* 0x000fe200078e0008 */
[----:B------:R-:W-:-:S02]  /*04e0*/  IADD3.X R3, R13, R5, R14, P5, !PT ;  /* 0x000000050d037210 */ /* 0x000fc40002ffe40e */
[C---:B------:R-:W-:Y:S02]  /*04f0*/  LEA R5, P2, R0.reuse, c[0x0][0x248], 0x1 ;  /* 0x0000920000057a11 */ /* 0x040fe400078408ff */
[----:B------:R-:W-:Y:S02]  /*0500*/  LEA.HI.X R19, R19, c[0x0][0x244], R2, 0x1, P1 ;  /* 0x0000910013137a11 */ /* 0x000fe400008f0c02 */
[----:B------:R-:W-:Y:S02]  /*0510*/  IADD3 R4, P3, R11, R6, RZ ;  /* 0x000000060b047210 */ /* 0x000fe40007f7e0ff */
[----:B------:R-:W-:Y:S02]  /*0520*/  ISETP.NE.U32.AND P1, PT, RZ, c[0x0][0x260], PT ;  /* 0x00009800ff007a0c */ /* 0x000fe40003f25070 */
[----:B------:R-:W-:Y:S02]  /*0530*/  LEA.HI.X R6, R0, c[0x0][0x24c], R3, 0x1, P2 ;  /* 0x0000930000067a11 */ /* 0x000fe400010f0c03 */
[----:B------:R-:W-:-:S02]  /*0540*/  IADD3.X R7, R13, R7, R16, P3, !PT ;  /* 0x000000070d077210 */ /* 0x000fc40001ffe410 */
        /* <DEDUP_REMOVED lines=14> */
[----:B------:R-:W-:Y:S01]  /*0630*/  CS2R R14, SRZ ;  /* 0x00000000000e7805 */ /* 0x000fe2000001ff00 */
[----:B------:R-:W-:Y:S01]  /*0640*/  @P1 IMAD.MOV.U32 R17, RZ, RZ, 0x8 ;  /* 0x00000008ff111424 */ /* 0x000fe200078e00ff */
[----:B------:R-:W-:Y:S01]  /*0650*/  IADD3.X R2, R13, R2, RZ, P5, !PT ;  /* 0x000000020d027210 */ /* 0x000fe20002ffe4ff */
[----:B------:R-:W-:Y:S01]  /*0660*/  @P1 IMAD R0, R0, c[0x0][0x16c], RZ ;  /* 0x00005b0000001a24 */ /* 0x000fe200078e02ff */
[----:B------:R-:W-:Y:S01]  /*0670*/  CS2R R12, SRZ ;  /* 0x00000000000c7805 */ /* 0x000fe2000001ff00 */
[----:B------:R-:W-:-:S02]  /*0680*/  LEA R145, P6, R11, c[0x0][0x228], 0x1 ;  /* 0x00008a000b917a11 */ /* 0x000fc400078c08ff */
[----:B------:R-:W-:Y:S01]  /*0690*/  @P3 LEA R12, P5, R159, c[0x0][0x348], 0x2 ;  /* 0x0000d2009f0c3a11 */ /* 0x000fe200078a10ff */
[----:B------:R-:W-:Y:S01]  /*06a0*/  @P1 IMAD.WIDE R16, R0, R17, c[0x0][0x260] ;  /* 0x0000980000101625 */ /* 0x000fe200078e0211 */
[----:B------:R-:W-:Y:S01]  /*06b0*/  LEA.HI.X R143, R11, c[0x0][0x22c], R2, 0x1, P6 ;  /* 0x00008b000b8f7a11 */ /* 0x000fe200030f0c02 */
[----:B------:R-:W-:Y:S01]  /*06c0*/  @!P1 CS2R R16, SRZ ;  /* 0x0000000000109805 */ /* 0x000fe2000001ff00 */
        /* <DEDUP_REMOVED lines=16> */
[----:B0-----:R-:W-:Y:S02]  /*07d0*/  LOP3.LUT R10, R144, 0xfffffe00, RZ, 0xc0, !PT ;  /* 0xfffffe00900a7812 */ /* 0x001fe400078ec0ff */
        /* <DEDUP_REMOVED lines=22> */
.L_x_3281:
        /* <DEDUP_REMOVED lines=67> */
[----:B0-----:R-:W-:Y:S02]  /*0d70*/  IADD3 R2, R29, 0x100, RZ ;  /* 0x000001001d027810 */ /* 0x001fe40007ffe0ff */
        /* <DEDUP_REMOVED lines=21> */
[----:B------:R-:W-:Y:S02]  /*0ed0*/  IADD3 R56, R29, 0x1e0, RZ ;  /* 0x000001e01d387810 */ /* 0x000fe40007ffe0ff */
[-C--:B------:R-:W-:Y:S02]  /*0ee0*/  LEA.HI.SX32 R48, R48, R29.reuse, 0x1b ;  /* 0x0000001d30307211 */ /* 0x080fe400078fdaff */
[----:B------:R-:W-:-:S02]  /*0ef0*/  LEA.HI.SX32 R50, R50, R29, 0x1b ;  /* 0x0000001d32327211 */ /* 0x000fc400078fdaff */
        /* <DEDUP_REMOVED lines=62> */
[----:B------:R-:W-:-:S04]  /*12e0*/  LEA R4, P1, R10, UR12, 0x1 ;  /* 0x0000000c0a047c11 */ /* 0x000fc8000f8208ff */
[C---:B------:R-:W-:Y:S01]  /*12f0*/  LEA.HI.X R5, R10.reuse, UR13, R11, 0x1, P1 ;  /* 0x0000000d0a057c11 */ /* 0x040fe200088f0c0b */
[----:B------:R-:W4:Y:S01]  /*1300*/  @!P0 LDG.E.U16 R6, [R2.64+0x40] ;  /* 0x0000400a02068981 */ /* 0x000f22000c1e1500 */
[-C--:B------:R-:W-:Y:S02]  /*1310*/  ISETP.GE.AND P0, PT, R133, R0.reuse, PT ;  /* 0x000000008500720c */ /* 0x080fe40003f06270 */
[----:B------:R-:W-:Y:S02]  /*1320*/  ISETP.GE.AND P1, PT, R10, R0, PT ;  /* 0x000000000a00720c */ /* 0x000fe40003f26270 */
[----:B--2---:R-:W-:-:S09]  /*1330*/  PRMT R23, RZ, 0x7610, R23 ;  /* 0x00007610ff177816 */ /* 0x004fd20000000017 */
[----:B------:R-:W2:Y:S01]  /*1340*/  @!P0 LDG.E.U16 R22, [R2.64+0x1c0] ;  /* 0x0001c00a02168981 */ /* 0x000ea2000c1e1500 */
[----:B------:R-:W-:Y:S02]  /*1350*/  ISETP.GE.AND P0, PT, R132, R0, PT ;  /* 0x000000008400720c */ /* 0x000fe40003f06270 */
        /* <DEDUP_REMOVED lines=20> */
[----:B---3--:R-:W-:Y:S02]  /*14a0*/  PRMT R24, RZ, 0x7610, R24 ;  /* 0x00007610ff187816 */ /* 0x008fe40000000018 */
[----:B------:R-:W-:Y:S02]  /*14b0*/  PRMT R25, RZ, 0x7610, R25 ;  /* 0x00007610ff197816 */ /* 0x000fe40000000019 */
        /* <DEDUP_REMOVED lines=31> */
[----:B------:R0:W-:Y:S04]  /*16b0*/  STS.U16 [R114+0x280], R25 ;  /* 0x0002801972007388 */ /* 0x0001e80000000400 */
[----:B------:R-:W-:Y:S04]  /*16c0*/  STS.U16 [R113+0x2c0], R26 ;  /* 0x0002c01a71007388 */ /* 0x000fe80000000400 */
[----:B------:R1:W-:Y:S04]  /*16d0*/  STS.U16 [R112+0x300], R27 ;  /* 0x0003001b70007388 */ /* 0x0003e80000000400 */
[----:B------:R-:W-:Y:S04]  /*16e0*/  STS.U16 [R111+0x340], R28 ;  /* 0x0003401c6f007388 */ /* 0x000fe80000000400 */
[----:B------:R2:W-:Y:S04]  /*16f0*/  STS.U16 [R110+0x380], R29 ;  /* 0x0003801d6e007388 */ /* 0x0005e80000000400 */
[----:B------:R3:W-:Y:S01]  /*1700*/  STS.U16 [R109+0x3c0], R30 ;  /* 0x0003c01e6d007388 */ /* 0x0007e20000000400 */
[----:B------:R-:W-:-:S06]  /*1710*/  NOP ;  /* 0x0000000000007918 */ /* 0x000fcc0000000000 */
[----:B------:R-:W2:Y:S04]  /*1720*/  LDS.U16 R46, [R106] ;  /* 0x000000006a2e7984 */ /* 0x000ea80000000400 */
[----:B------:R-:W0:Y:S04]  /*1730*/  LDS.U16 R47, [R106+0x2] ;  /* 0x000002006a2f7984 */ /* 0x000e280000000400 */
[----:B------:R-:W0:Y:S04]  /*1740*/  LDS.U16 R48, [R106+0x4] ;  /* 0x000004006a307984 */ /* 0x000e280000000400 */
[----:B------:R-:W0:Y:S04]  /*1750*/  LDS.U16 R49, [R106+0x6] ;  /* 0x000006006a317984 */ /* 0x000e280000000400 */
[----:B------:R-:W0:Y:S04]  /*1760*/  LDS.U16 R50, [R106+0x8] ;  /* 0x000008006a327984 */ /* 0x000e280000000400 */
[----:B------:R-:W0:Y:S04]  /*1770*/  LDS.U16 R51, [R106+0xa] ;  /* 0x00000a006a337984 */ /* 0x000e280000000400 */
[----:B------:R-:W0:Y:S04]  /*1780*/  LDS.U16 R52, [R106+0xc] ;  /* 0x00000c006a347984 */ /* 0x000e280000000400 */
[----:B------:R0:W1:Y:S04]  /*1790*/  LDS.U16 R53, [R106+0xe] ;  /* 0x00000e006a357984 */ /* 0x0000680000000400 */
[----:B------:R0:W1:Y:S04]  /*17a0*/  LDS.U16 R45, [R106+0x10] ;  /* 0x000010006a2d7984 */ /* 0x0000680000000400 */
[----:B------:R0:W1:Y:S04]  /*17b0*/  LDS.U16 R44, [R106+0x12] ;  /* 0x000012006a2c7984 */ /* 0x0000680000000400 */
[----:B------:R0:W1:Y:S04]  /*17c0*/  LDS.U16 R37, [R106+0x14] ;  /* 0x000014006a257984 */ /* 0x0000680000000400 */
[----:B------:R0:W1:Y:S04]  /*17d0*/  LDS.U16 R36, [R106+0x16] ;  /* 0x000016006a247984 */ /* 0x0000680000000400 */
[----:B------:R0:W1:Y:S04]  /*17e0*/  LDS.U16 R35, [R106+0x18] ;  /* 0x000018006a237984 */ /* 0x0000680000000400 */
[----:B------:R0:W1:Y:S04]  /*17f0*/  LDS.U16 R34, [R106+0x1a] ;  /* 0x00001a006a227984 */ /* 0x0000680000000400 */
[----:B------:R0:W2:Y:S04]  /*1800*/  LDS.U16 R33, [R106+0x1c] ;  /* 0x00001c006a217984 */ /* 0x0000a80000000400 */
[----:B------:R1:W3:Y:S04]  /*1810*/  LDS.U16 R32, [R106+0x1e] ;  /* 0x00001e006a207984 */ /* 0x0002e80000000400 */
[----:B------:R-:W-:Y:S01]  /*1820*/  BAR.SYNC.DEFER_BLOCKING 0x0 ;  /* 0x0000000000007b1d */ /* 0x000fe20000010000 */
[----:B0-----:R-:W-:-:S02]  /*1830*/  PRMT R25, RZ, 0x7610, R25 ;  /* 0x00007610ff197816 */ /* 0x001fc40000000019 */
[----:B------:R-:W-:-:S03]  /*1840*/  PRMT R24, RZ, 0x7610, R24 ;  /* 0x00007610ff187816 */ /* 0x000fc60000000018 */
[----:B------:R0:W4:Y:S01]  /*1850*/  @!P0 LDG.E.U16 R31, [R4.64] ;  /* 0x0000000a041f8981 */ /* 0x000122000c1e1500 */
[----:B------:R-:W-:-:S03]  /*1860*/  ISETP.GE.AND P0, PT, R138, R0, PT ;  /* 0x000000008a00720c */ /* 0x000fc60003f06270 */
[----:B------:R0:W4:Y:S01]  /*1870*/  @!P1 LDG.E.U16 R24, [R4.64+0x40] ;  /* 0x0000400a04189981 */ /* 0x000122000c1e1500 */
[-C--:B------:R-:W-:Y:S02]  /*1880*/  ISETP.GE.AND P1, PT, R137, R0.reuse, PT ;  /* 0x000000008900720c */ /* 0x080fe40003f26270 */
[----:B-1----:R-:W-:Y:S01]  /*1890*/  PRMT R27, RZ, 0x7610, R27 ;  /* 0x00007610ff1b7816 */ /* 0x002fe2000000001b */
[----:B------:R0:W4:Y:S01]  /*18a0*/  @!P3 LDG.E.U16 R55, [R4.64+0x300] ;  /* 0x0003000a0437b981 */ /* 0x000122000c1e1500 */
[----:B------:R-:W-:Y:S02]  /*18b0*/  PRMT R26, RZ, 0x7610, R26 ;  /* 0x00007610ff1a7816 */ /* 0x000fe4000000001a */
[----:B--2---:R-:W-:Y:S01]  /*18c0*/  PRMT R29, RZ, 0x7610, R29 ;  /* 0x00007610ff1d7816 */ /* 0x004fe2000000001d */
[----:B------:R0:W2:Y:S04]  /*18d0*/  @!P4 LDG.E.U16 R54, [R4.64+0x340] ;  /* 0x0003400a0436c981 */ /* 0x0000a8000c1e1500 */
[----:B------:R0:W2:Y:S01]  /*18e0*/  @!P0 LDG.E.U16 R25, [R4.64+0x80] ;  /* 0x0000800a04198981 */ /* 0x0000a2000c1e1500 */
[----:B------:R-:W-:-:S03]  /*18f0*/  ISETP.GE.AND P0, PT, R136, R0, PT ;  /* 0x000000008800720c */ /* 0x000fc60003f06270 */
[----:B------:R0:W2:Y:S01]  /*1900*/  @!P1 LDG.E.U16 R26, [R4.64+0xc0] ;  /* 0x0000c00a041a9981 */ /* 0x0000a2000c1e1500 */
[----:B------:R-:W-:Y:S02]  /*1910*/  ISETP.GE.AND P1, PT, R135, R0, PT ;  /* 0x000000008700720c */ /* 0x000fe40003f26270 */
[----:B------:R-:W-:Y:S01]  /*1920*/  PRMT R28, RZ, 0x7610, R28 ;  /* 0x00007610ff1c7816 */ /* 0x000fe2000000001c */
[----:B------:R0:W2:Y:S01]  /*1930*/  @!P5 LDG.E.U16 R57, [R4.64+0x380] ;  /* 0x0003800a0439d981 */ /* 0x0000a2000c1e1500 */
[----:B---3--:R-:W-:-:S03]  /*1940*/  PRMT R30, RZ, 0x7610, R30 ;  /* 0x00007610ff1e7816 */ /* 0x008fc6000000001e */
[----:B------:R0:W3:Y:S04]  /*1950*/  @!P6 LDG.E.U16 R56, [R4.64+0x3c0] ;  /* 0x0003c00a0438e981 */ /* 0x0000e8000c1e1500 */
[----:B------:R0:W3:Y:S01]  /*1960*/  @!P0 LDG.E.U16 R27, [R4.64+0x100] ;  /* 0x0001000a041b8981 */ /* 0x0000e2000c1e1500 */
[----:B------:R-:W-:-:S03]  /*1970*/  ISETP.GE.AND P0, PT, R134, R0, PT ;  /* 0x000000008600720c */ /* 0x000fc60003f06270 */
[----:B------:R0:W3:Y:S01]  /*1980*/  @!P1 LDG.E.U16 R28, [R4.64+0x140] ;  /* 0x0001400a041c9981 */ /* 0x0000e2000c1e1500 */
[----:B------:R-:W-:-:S09]  /*1990*/  ISETP.GE.AND P1, PT, R133, R0, PT ;  /* 0x000000008500720c */ /* 0x000fd20003f26270 */
[----:B------:R0:W3:Y:S01]  /*19a0*/  @!P0 LDG.E.U16 R29, [R4.64+0x180] ;  /* 0x0001800a041d8981 */ /* 0x0000e2000c1e1500 */
[----:B------:R-:W-:-:S03]  /*19b0*/  ISETP.GE.AND P0, PT, R132, R0, PT ;  /* 0x000000008400720c */ /* 0x000fc60003f06270 */
[----:B------:R0:W3:Y:S01]  /*19c0*/  @!P1 LDG.E.U16 R30, [R4.64+0x1c0] ;  /* 0x0001c00a041e9981 */ /* 0x0000e2000c1e1500 */
[----:B------:R-:W-:-:S09]  /*19d0*/  ISETP.NE.AND P1, PT, R38, RZ, PT ;  /* 0x000000ff2600720c */ /* 0x000fd20003f25270 */
[----:B------:R0:W3:Y:S01]  /*19e0*/  @!P0 LDG.E.U16 R39, [R4.64+0x200] ;  /* 0x0002000a04278981 */ /* 0x0000e2000c1e1500 */
[----:B------:R-:W-:Y:S02]  /*19f0*/  ISETP.NE.AND P0, PT, R40, RZ, PT ;  /* 0x000000ff2800720c */ /* 0x000fe40003f05270 */
[----:B------:R-:W-:Y:S01]  /*1a00*/  PRMT R38, RZ, 0x7610, R38 ;  /* 0x00007610ff267816 */ /* 0x000fe20000000026 */
[----:B------:R0:W3:Y:S01]  /*1a10*/  @!P1 LDG.E.U16 R41, [R4.64+0x280] ;  /* 0x0002800a04299981 */ /* 0x0000e2000c1e1500 */
        /* <DEDUP_REMOVED lines=21> */
[----:B------:R-:W-:Y:S02]  /*1b70*/  IMAD R43, R159, c[0x0][0x1fc], R22 ;  /* 0x00007f009f2b7a24 */ /* 0x000fe400078e0216 */
[----:B------:R-:W-:Y:S02]  /*1b80*/  IMAD R91, R91, -0x400, RZ ;  /* 0xfffffc005b5b7824 */ /* 0x000fe400078e02ff */
[----:B------:R-:W-:-:S04]  /*1b90*/  IMAD.WIDE.U32 R6, R159, c[0x0][0x1f8], R6 ;  /* 0x00007e009f067a25 */ /* 0x000fc800078e0006 */
[----:B------:R-:W-:Y:S02]  /*1ba0*/  IMAD R42, R148, c[0x0][0x208], RZ ;  /* 0x00008200942a7a24 */ /* 0x000fe400078e02ff */
[----:B------:R-:W-:-:S04]  /*1bb0*/  IMAD.WIDE.U32 R22, R159, c[0x0][0x208], R18 ;  /* 0x000082009f167a25 */ /* 0x000fc800078e0012 */
[----:B------:R-:W-:Y:S01]  /*1bc0*/  @!P0 IMAD.WIDE.U32 R4, R159, c[0x0][0x1f8], R4 ;  /* 0x00007e009f048a25 */ /* 0x000fe200078e0004 */
[----:B------:R-:W-:-:S03]  /*1bd0*/  SHF.R.S32.HI R89, RZ, 0x1f, R91 ;  /* 0x0000001fff597819 */ /* 0x000fc6000001145b */
[----:B------:R-:W-:Y:S01]  /*1be0*/  @!P0 IMAD.WIDE.U32 R18, R159, c[0x0][0x208], R20 ;  /* 0x000082009f128a25 */ /* 0x000fe200078e0014 */
        /* <DEDUP_REMOVED lines=45> */
[----:B------:R0:W-:Y:S04]  /*1ec0*/  STS.U16 [R121+0xc0], R26 ;  /* 0x0000c01a79007388 */ /* 0x0001e80000000400 */
        /* <DEDUP_REMOVED lines=61> */
.L_x_3192:
[----:B-1234-:R-:W-:Y:S05]  /*22a0*/  BSYNC B0 ;  /* 0x0000000000007941 */ /* 0x01efea0003800000 */
.L_x_3191:
        /* <DEDUP_REMOVED lines=36> */
.L_x_3194:
[----:B------:R-:W-:Y:S05]  /*24f0*/  BSYNC B0 ;  /* 0x0000000000007941 */ /* 0x000fea0003800000 */
.L_x_3193:
        /* <DEDUP_REMOVED lines=36> */
.L_x_3196:
[----:B------:R-:W-:Y:S05]  /*2740*/  BSYNC B0 ;  /* 0x0000000000007941 */ /* 0x000fea0003800000 */
.L_x_3195:
        /* <DEDUP_REMOVED lines=36> */
.L_x_3198:
[----:B------:R-:W-:Y:S05]  /*2990*/  BSYNC B0 ;  /* 0x0000000000007941 */ /* 0x000fea0003800000 */
.L_x_3197:
        /* <DEDUP_REMOVED lines=36> */
.L_x_3200:
[----:B------:R-:W-:Y:S05]  /*2be0*/  BSYNC B0 ;  /* 0x0000000000007941 */ /* 0x000fea0003800000 */
.L_x_3199:
        /* <DEDUP_REMOVED lines=36> */
.L_x_3202:
[----:B------:R-:W-:Y:S05]  /*2e30*/  BSYNC B0 ;  /* 0x0000000000007941 */ /* 0x000fea0003800000 */
.L_x_3201:
        /* <DEDUP_REMOVED lines=36> */
.L_x_3204:
[----:B------:R-:W-:Y:S05]  /*3080*/  BSYNC B0 ;  /* 0x0000000000007941 */ /* 0x000fea0003800000 */
.L_x_3203:
        /* <DEDUP_REMOVED lines=36> */
.L_x_3206:
[----:B------:R-:W-:Y:S05]  /*32d0*/  BSYNC B0 ;  /* 0x0000000000007941 */ /* 0x000fea0003800000 */
.L_x_3205:
        /* <DEDUP_REMOVED lines=36> */
.L_x_3208:
[----:B------:R-:W-:Y:S05]  /*3520*/  BSYNC B0 ;  /* 0x0000000000007941 */ /* 0x000fea0003800000 */
.L_x_3207:
        /* <DEDUP_REMOVED lines=36> */
.L_x_3210:
[----:B------:R-:W-:Y:S05]  /*3770*/  BSYNC B0 ;  /* 0x0000000000007941 */ /* 0x000fea0003800000 */
.L_x_3209:
        /* <DEDUP_REMOVED lines=18> */
[----:B------:R-:W-:Y:S02]  /*38a0*/  FFMA.FTZ R35, R34, R35, -0.13229703903198242188 ;  /* 0xbe0778e022237423 */ /* 0x000fe40000010023 */
        /* <DEDUP_REMOVED lines=16> */
.L_x_3212:
[----:B------:R-:W-:Y:S05]  /*39b0*/  BSYNC B0 ;  /* 0x0000000000007941 */ /* 0x000fea0003800000 */
.L_x_3211:
        /* <DEDUP_REMOVED lines=33> */
.L_x_3214:
[----:B------:R-:W-:Y:S05]  /*3bd0*/  BSYNC B0 ;  /* 0x0000000000007941 */ /* 0x000fea0003800000 */
.L_x_3213:
        /* <DEDUP_REMOVED lines=33> */
.L_x_3216:
[----:B------:R-:W-:Y:S05]  /*3df0*/  BSYNC B0 ;  /* 0x0000000000007941 */ /* 0x000fea0003800000 */
.L_x_3215:
        /* <DEDUP_REMOVED lines=33> */
.L_x_3218:
[----:B------:R-:W-:Y:S05]  /*4010*/  BSYNC B0 ;  /* 0x0000000000007941 */ /* 0x000fea0003800000 */
.L_x_3217:
        /* <DEDUP_REMOVED lines=33> */
.L_x_3220:
[----:B------:R-:W-:Y:S05]  /*4230*/  BSYNC B0 ;  /* 0x0000000000007941 */ /* 0x000fea0003800000 */
.L_x_3219:
        /* <DEDUP_REMOVED lines=33> */
.L_x_3222:
[----:B------:R-:W-:Y:S05]  /*4450*/  BSYNC B0 ;  /* 0x0000000000007941 */ /* 0x000fea0003800000 */
.L_x_3221:
        /* <DEDUP_REMOVED lines=47> */
[----:B------:R-:W-:-:S02]  /*4750*/  PRMT R53, RZ, 0x7610, R53 ;  /* 0x00007610ff357816 */ /* 0x000fc40000000035 */
[----:B------:R-:W-:Y:S02]  /*4760*/  P2R R60, PR, RZ, 0x2 ;  /* 0x00000002ff3c7803 */ /* 0x000fe40000000000 */
[----:B------:R-:W-:Y:S02]  /*4770*/  ISETP.GE.AND P1, PT, R139, R0, PT ;  /* 0x000000008b00720c */ /* 0x000fe40003f26270 */
[----:B0-----:R-:W-:Y:S02]  /*4780*/  PRMT R55, RZ, 0x7610, R55 ;  /* 0x00007610ff377816 */ /* 0x001fe40000000037 */
        /* <DEDUP_REMOVED lines=33> */
[----:B------:R-:W-:Y:S04]  /*49a0*/  LDS.U16 R33, [R106+0x6] ;  /* 0x000006006a217984 */ /* 0x000fe80000000400 */
[----:B------:R-:W3:Y:S04]  /*49b0*/  LDS.U16 R34, [R106+0x8] ;  /* 0x000008006a227984 */ /* 0x000ee80000000400 */
[----:B------:R-:W-:Y:S04]  /*49c0*/  LDS.U16 R35, [R106+0xa] ;  /* 0x00000a006a237984 */ /* 0x000fe80000000400 */
[----:B------:R-:W2:Y:S04]  /*49d0*/  LDS.U16 R36, [R106+0xc] ;  /* 0x00000c006a247984 */ /* 0x000ea80000000400 */
[----:B------:R-:W-:Y:S04]  /*49e0*/  LDS.U16 R37, [R106+0xe] ;  /* 0x00000e006a257984 */ /* 0x000fe80000000400 */
[----:B------:R-:W0:Y:S04]  /*49f0*/  LDS.U16 R44, [R106+0x10] ;  /* 0x000010006a2c7984 */ /* 0x000e280000000400 */
[----:B------:R-:W-:Y:S04]  /*4a00*/  LDS.U16 R45, [R106+0x12] ;  /* 0x000012006a2d7984 */ /* 0x000fe80000000400 */
[----:B------:R-:W0:Y:S04]  /*4a10*/  LDS.U16 R46, [R106+0x14] ;  /* 0x000014006a2e7984 */ /* 0x000e280000000400 */
[----:B------:R-:W0:Y:S04]  /*4a20*/  LDS.U16 R47, [R106+0x16] ;  /* 0x000016006a2f7984 */ /* 0x000e280000000400 */
[----:B------:R-:W-:Y:S04]  /*4a30*/  LDS.U16 R48, [R106+0x18] ;  /* 0x000018006a307984 */ /* 0x000fe80000000400 */
        /* <DEDUP_REMOVED lines=24> */
[----:B------:R-:W-:-:S09]  /*4bc0*/  ISETP.NE.AND P1, PT, R60, RZ, PT ;  /* 0x000000ff3c00720c */ /* 0x000fd20003f25270 */
[----:B------:R2:W4:Y:S01]  /*4bd0*/  @!P0 LDG.E.U16 R61, [R18.64+-0x600] ;  /* 0xfffa000a123d8981 */ /* 0x000522000c1e1500 */
[----:B------:R-:W-:Y:S02]  /*4be0*/  ISETP.GE.AND P0, PT, R131, R0, PT ;  /* 0x000000008300720c */ /* 0x000fe40003f06270 */
[----:B------:R-:W-:Y:S01]  /*4bf0*/  PRMT R60, RZ, 0x7610, R60 ;  /* 0x00007610ff3c7816 */ /* 0x000fe2000000003c */
[----:B------:R2:W4:Y:S10]  /*4c00*/  @!P1 LDG.E.U16 R63, [R18.64+-0x580] ;  /* 0xfffa800a123f9981 */ /* 0x000534000c1e1500 */
[----:B------:R2:W4:Y:S01]  /*4c10*/  @!P0 LDG.E.U16 R60, [R18.64+-0x5c0] ;  /* 0xfffa400a123c8981 */ /* 0x000522000c1e1500 */
[----:B0-----:R-:W-:-:S02]  /*4c20*/  PRMT R7, RZ, 0x5410, R20 ;  /* 0x00005410ff077816 */ /* 0x001fc40000000014 */
[----:B-1----:R-:W-:Y:S02]  /*4c30*/  PRMT R6, RZ, 0x5410, R21 ;  /* 0x00005410ff067816 */ /* 0x002fe40000000015 */
[----:B--2---:R-:W-:Y:S02]  /*4c40*/  PRMT R19, RZ, 0x5410, R32 ;  /* 0x00005410ff137816 */ /* 0x004fe40000000020 */
[----:B---3--:R-:W-:-:S03]  /*4c50*/  PRMT R32, RZ, 0x5410, R34 ;  /* 0x00005410ff207816 */ /* 0x008fc60000000022 */
[----:B------:R-:W-:Y:S01]  /*4c60*/  FMUL.FTZ R20, R19, -1.4426950216293334961 ;  /* 0xbfb8aa3b13147820 */ /* 0x000fe20000410000 */
[----:B------:R-:W-:Y:S01]  /*4c70*/  PRMT R34, RZ, 0x5410, R36 ;  /* 0x00005410ff227816 */ /* 0x000fe20000000024 */
[----:B------:R-:W-:Y:S02]  /*4c80*/  FMUL.FTZ R5, R6, -1.4426950216293334961 ;  /* 0xbfb8aa3b06057820 */ /* 0x000fe40000410000 */
[----:B------:R0:W-:Y:S01]  /*4c90*/  MUFU.EX2 R69, R20 ;  /* 0x0000001400457308 */ /* 0x0001e20000000800 */
[----:B------:R-:W-:Y:S01]  /*4ca0*/  PRMT R36, RZ, 0x5410, R44 ;  /* 0x00005410ff247816 */ /* 0x000fe2000000002c */
[----:B------:R-:W-:Y:S01]  /*4cb0*/  FMUL.FTZ R4, R7, -1.4426950216293334961 ;  /* 0xbfb8aa3b07047820 */ /* 0x000fe20000410000 */
[----:B------:R-:W-:Y:S02]  /*4cc0*/  PRMT R44, RZ, 0x5410, R46 ;  /* 0x00005410ff2c7816 */ /* 0x000fe4000000002e */
[----:B0-----:R-:W-:Y:S02]  /*4cd0*/  PRMT R20, RZ, 0x5410, R33 ;  /* 0x00005410ff147816 */ /* 0x001fe40000000021 */
[----:B------:R-:W-:Y:S01]  /*4ce0*/  PRMT R33, RZ, 0x5410, R35 ;  /* 0x00005410ff217816 */ /* 0x000fe20000000023 */
[----:B------:R-:W-:Y:S01]  /*4cf0*/  FMUL.FTZ R35, R34, -1.4426950216293334961 ;  /* 0xbfb8aa3b22237820 */ /* 0x000fe20000410000 */
[----:B------:R-:W0:Y:S01]  /*4d00*/  MUFU.EX2 R21, R5 ;  /* 0x0000000500157308 */ /* 0x000e220000000800 */
[----:B------:R-:W-:-:S07]  /*4d10*/  FMUL.FTZ R18, R20, -1.4426950216293334961 ;  /* 0xbfb8aa3b14127820 */ /* 0x000fce0000410000 */
[----:B------:R1:W-:Y:S08]  /*4d20*/  MUFU.EX2 R150, R35 ;  /* 0x0000002300967308 */ /* 0x0003f00000000800 */
[----:B------:R-:W2:Y:S01]  /*4d30*/  MUFU.EX2 R68, R4 ;  /* 0x0000000400447308 */ /* 0x000ea20000000800 */
[----:B-1----:R-:W-:Y:S02]  /*4d40*/  PRMT R35, RZ, 0x5410, R37 ;  /* 0x00005410ff237816 */ /* 0x002fe40000000025 */
[----:B------:R-:W-:Y:S01]  /*4d50*/  PRMT R37, RZ, 0x5410, R45 ;  /* 0x00005410ff257816 */ /* 0x000fe2000000002d */
[----:B------:R-:W-:-:S04]  /*4d60*/  FMUL.FTZ R45, R44, -1.4426950216293334961 ;  /* 0xbfb8aa3b2c2d7820 */ /* 0x000fc80000410000 */
[----:B------:R1:W-:Y:S01]  /*4d70*/  MUFU.EX2 R70, R18 ;  /* 0x0000001200467308 */ /* 0x0003e20000000800 */
[----:B0-----:R-:W-:-:S07]  /*4d80*/  FADD.FTZ R21, R21, 1 ;  /* 0x3f80000015157421 */ /* 0x001fce0000010000 */
[----:B------:R0:W-:Y:S01]  /*4d90*/  MUFU.EX2 R158, R45 ;  /* 0x0000002d009e7308 */ /* 0x0001e20000000800 */
[----:B-1----:R-:W-:Y:S01]  /*4da0*/  FMUL.FTZ R18, R35, -1.4426950216293334961 ;  /* 0xbfb8aa3b23127820 */ /* 0x002fe20000410000 */
[----:B0-----:R-:W-:-:S06]  /*4db0*/  PRMT R45, RZ, 0x5410, R47 ;  /* 0x00005410ff2d7816 */ /* 0x001fcc000000002f */
[----:B------:R0:W-:Y:S01]  /*4dc0*/  MUFU.EX2 R152, R18 ;  /* 0x0000001200987308 */ /* 0x0001e20000000800 */
[----:B------:R-:W-:Y:S02]  /*4dd0*/  FMUL.FTZ R4, R32, -1.4426950216293334961 ;  /* 0xbfb8aa3b20047820 */ /* 0x000fe40000410000 */
[----:B0-----:R-:W-:-:S05]  /*4de0*/  FMUL.FTZ R18, R45, -1.4426950216293334961 ;  /* 0xbfb8aa3b2d127820 */ /* 0x001fca0000410000 */
[----:B------:R-:W-:Y:S01]  /*4df0*/  MUFU.RCP R21, R21 ;  /* 0x0000001500157308 */ /* 0x000fe20000001000 */
[----:B------:R-:W-:-:S07]  /*4e00*/  FMUL.FTZ R5, R33, -1.4426950216293334961 ;  /* 0xbfb8aa3b21057820 */ /* 0x000fce0000410000 */
[----:B------:R2:W-:Y:S01]  /*4e10*/  MUFU.EX2 R160, R18 ;  /* 0x0000001200a07308 */ /* 0x0005e20000000800 */
[----:B------:R-:W-:Y:S01]  /*4e20*/  PRMT R47, RZ, 0x5410, R49 ;  /* 0x00005410ff2f7816 */ /* 0x000fe20000000031 */
[----:B--2---:R-:W-:-:S06]  /*4e30*/  FADD.FTZ R18, R68, 1 ;  /* 0x3f80000044127421 */ /* 0x004fcc0000010000 */
[----:B------:R0:W1:Y:S01]  /*4e40*/  MUFU.EX2 R71, R4 ;  /* 0x0000000400477308 */ /* 0x0000620000000800 */
[----:B------:R-:W-:Y:S01]  /*4e50*/  PRMT R46, RZ, 0x5410, R48 ;  /* 0x00005410ff2e7816 */ /* 0x000fe20000000030 */
[----:B------:R-:W-:-:S06]  /*4e60*/  FMUL.FTZ R48, R47, -1.4426950216293334961 ;  /* 0xbfb8aa3b2f307820 */ /* 0x000fcc0000410000 */
[----:B------:R-:W-:Y:S01]  /*4e70*/  MUFU.EX2 R72, R5 ;  /* 0x0000000500487308 */ /* 0x000fe20000000800 */
[----:B0-----:R-:W-:Y:S01]  /*4e80*/  FMUL.FTZ R4, R36, -1.4426950216293334961 ;  /* 0xbfb8aa3b24047820 */ /* 0x001fe20000410000 */
[----:B------:R-:W-:-:S06]  /*4e90*/  PRMT R49, RZ, 0x5410, R51 ;  /* 0x00005410ff317816 */ /* 0x000fcc0000000033 */
[----:B------:R-:W0:Y:S01]  /*4ea0*/  MUFU.RCP R18, R18 ;  /* 0x0000001200127308 */ /* 0x000e220000001000 */
[----:B-1----:R-:W-:-:S07]  /*4eb0*/  FADD.FTZ R51, R71, 1 ;  /* 0x3f80000047337421 */ /* 0x002fce0000010000 */
[----:B------:R1:W2:Y:S01]  /*4ec0*/  MUFU.EX2 R154, R4 ;  /* 0x00000004009a7308 */ /* 0x0002a20000000800 */
[----:B------:R-:W-:-:S07]  /*4ed0*/  PRMT R71, RZ, 0x5410, R42 ;  /* 0x00005410ff477816 */ /* 0x000fce000000002a */
[----:B------:R3:W-:Y:S01]  /*4ee0*/  MUFU.EX2 R167, R48 ;  /* 0x0000003000a77308 */ /* 0x0007e20000000800 */
[----:B-1----:R-:W-:Y:S02]  /*4ef0*/  FMUL.FTZ R4, R46, -1.4426950216293334961 ;  /* 0xbfb8aa3b2e047820 */ /* 0x002fe40000410000 */
[----:B0-----:R-:W-:Y:S01]  /*4f00*/  FADD.FTZ R42, -R18, 1 ;  /* 0x3f800000122a7421 */ /* 0x001fe20000010100 */
[----:B---3--:R-:W-:Y:S01]  /*4f10*/  PRMT R48, RZ, 0x5410, R50 ;  /* 0x00005410ff307816 */ /* 0x008fe20000000032 */
[----:B------:R-:W-:-:S03]  /*4f20*/  FMUL.FTZ R50, R49, -1.4426950216293334961 ;  /* 0xbfb8aa3b31327820 */ /* 0x000fc60000410000 */
[----:B------:R-:W-:Y:S08]  /*4f30*/  MUFU.EX2 R161, R4 ;  /* 0x0000000400a17308 */ /* 0x000ff00000000800 */
[----:B------:R0:W-:Y:S01]  /*4f40*/  MUFU.EX2 R4, R50 ;  /* 0x0000003200047308 */ /* 0x0001e20000000800 */
[----:B--2---:R-:W-:Y:S02]  /*4f50*/  FADD.FTZ R154, R154, 1 ;  /* 0x3f8000009a9a7421 */ /* 0x004fe40000010000 */
[----:B0-----:R-:W-:Y:S01]  /*4f60*/  FADD.FTZ R50, R72, 1 ;  /* 0x3f80000048327421 */ /* 0x001fe20000010000 */
[----:B------:R-:W-:Y:S01]  /*4f70*/  PRMT R72, RZ, 0x5410, R43 ;  /* 0x00005410ff487816 */ /* 0x000fe2000000002b */
[----:B----4-:R-:W-:Y:S04]  /*4f80*/  STS.U16 [R124], R53 ;  /* 0x000000357c007388 */ /* 0x010fe80000000400 */
[----:B------:R-:W-:Y:S04]  /*4f90*/  STS.U16 [R123+0x40], R52 ;  /* 0x000040347b007388 */ /* 0x000fe80000000400 */
[----:B------:R0:W-:Y:S04]  /*4fa0*/  STS.U16 [R122+0x80], R55 ;  /* 0x000080377a007388 */ /* 0x0001e80000000400 */
[----:B------:R1:W-:Y:S04]  /*4fb0*/  STS.U16 [R121+0xc0], R54 ;  /* 0x0000c03679007388 */ /* 0x0003e80000000400 */
        /* <DEDUP_REMOVED lines=17> */
[----:B------:R-:W0:Y:S01]  /*50d0*/  LDS.U16 R61, [R106+0x8] ;  /* 0x000008006a3d7984 */ /* 0x000e220000000400 */
[----:B------:R-:W-:Y:S01]  /*50e0*/  PRMT R70, RZ, 0x5410, R41 ;  /* 0x00005410ff467816 */ /* 0x000fe20000000029 */
[----:B------:R-:W-:Y:S02]  /*50f0*/  FADD.FTZ R41, -R21, 1 ;  /* 0x3f80000015297421 */ /* 0x000fe40000010100 */
[----:B------:R-:W0:Y:S01]  /*5100*/  LDS.U16 R60, [R106+0x6] ;  /* 0x000006006a3c7984 */ /* 0x000e220000000400 */
[----:B-1----:R-:W-:Y:S02]  /*5110*/  FADD.FTZ R54, R69, 1 ;  /* 0x3f80000045367421 */ /* 0x002fe40000010000 */
[----:B--2---:R-:W-:Y:S01]  /*5120*/  FFMA.FTZ R59, R6, R41, 1 ;  /* 0x3f800000063b7423 */ /* 0x004fe20000010029 */
[----:B------:R-:W1:Y:S01]  /*5130*/  LDS.U16 R64, [R106+0xa] ;  /* 0x00000a006a407984 */ /* 0x000e620000000400 */
[----:B---3--:R-:W-:Y:S02]  /*5140*/  FFMA.FTZ R62, R7, R42, 1 ;  /* 0x3f800000073e7423 */ /* 0x008fe4000001002a */
[----:B------:R-:W2:Y:S01]  /*5150*/  MUFU.RCP R54, R54 ;  /* 0x0000003600367308 */ /* 0x000ea20000001000 */
[----:B------:R-:W-:-:S02]  /*5160*/  FADD.FTZ R53, R150, 1 ;  /* 0x3f80000096357421 */ /* 0x000fc40000010000 */
[----:B------:R-:W-:Y:S01]  /*5170*/  FADD.FTZ R52, R152, 1 ;  /* 0x3f80000098347421 */ /* 0x000fe20000010000 */
[----:B------:R-:W3:Y:S04]  /*5180*/  LDS.U16 R150, [R106+0xc] ;  /* 0x00000c006a967984 */ /* 0x000ee80000000400 */
[----:B------:R-:W0:Y:S01]  /*5190*/  MUFU.RCP R55, R55 ;  /* 0x0000003700377308 */ /* 0x000e220000001000 */
[----:B------:R-:W0:Y:S01]  /*51a0*/  LDS.U16 R152, [R106+0xe] ;  /* 0x00000e006a987984 */ /* 0x000e220000000400 */
[----:B----4-:R-:W-:Y:S02]  /*51b0*/  PRMT R41, RZ, 0x5410, R56 ;  /* 0x00005410ff297816 */ /* 0x010fe40000000038 */
[----:B------:R-:W-:-:S03]  /*51c0*/  PRMT R42, RZ, 0x5410, R57 ;  /* 0x00005410ff2a7816 */ /* 0x000fc60000000039 */
[----:B------:R-:W-:-:S04]  /*51d0*/  FMUL.FTZ R57, R72, R41 ;  /* 0x0000002948397220 */ /* 0x000fc80000410000 */
[----:B------:R-:W-:Y:S02]  /*51e0*/  FMUL.FTZ R63, R18, R57 ;  /* 0x00000039123f7220 */ /* 0x000fe40000410000 */
[----:B------:R4:W-:Y:S01]  /*51f0*/  MUFU.RCP R57, R154 ;  /* 0x0000009a00397308 */ /* 0x0009e20000001000 */
[----:B------:R-:W-:Y:S01]  /*5200*/  PRMT R43, RZ, 0x5410, R58 ;  /* 0x00005410ff2b7816 */ /* 0x000fe2000000003a */
[----:B----4-:R-:W4:Y:S06]  /*5210*/  LDS.U16 R154, [R106+0x10] ;  /* 0x000010006a9a7984 */ /* 0x010f2c0000000400 */
[----:B------:R-:W1:Y:S01]  /*5220*/  MUFU.RCP R51, R51 ;  /* 0x0000003300337308 */ /* 0x000e620000001000 */
[----:B------:R-:W-:-:S02]  /*5230*/  FMUL.FTZ R5, R37, -1.4426950216293334961 ;  /* 0xbfb8aa3b25057820 */ /* 0x000fc40000410000 */
[----:B--2---:R-:W-:Y:S02]  /*5240*/  FADD.FTZ R66, -R54, 1 ;  /* 0x3f80000036427421 */ /* 0x004fe40000010100 */
[----:B------:R-:W-:Y:S01]  /*5250*/  FMUL.FTZ R65, R70, R43 ;  /* 0x0000002b46417220 */ /* 0x000fe20000410000 */
[----:B------:R-:W-:Y:S01]  /*5260*/  PRMT R68, RZ, 0x5410, R39 ;  /* 0x00005410ff447816 */ /* 0x000fe20000000027 */
[----:B------:R-:W-:Y:S01]  /*5270*/  FFMA.FTZ R66, R19, R66, 1 ;  /* 0x3f80000013427423 */ /* 0x000fe20000010042 */
[----:B------:R-:W2:Y:S01]  /*5280*/  MUFU.EX2 R156, R5 ;  /* 0x00000005009c7308 */ /* 0x000ea20000000800 */
[----:B------:R-:W-:Y:S02]  /*5290*/  FMUL.FTZ R65, R54, R65 ;  /* 0x0000004136417220 */ /* 0x000fe40000410000 */
[----:B0-----:R-:W-:Y:S02]  /*52a0*/  FADD.FTZ R39, -R55, 1 ;  /* 0x3f80000037277421 */ /* 0x001fe40000010100 */
[----:B------:R-:W-:-:S03]  /*52b0*/  FMUL.FTZ R63, R63, R62 ;  /* 0x0000003e3f3f7220 */ /* 0x000fc60000410000 */
[----:B------:R-:W0:Y:S01]  /*52c0*/  MUFU.RCP R50, R50 ;  /* 0x0000003200327308 */ /* 0x000e220000001000 */
[----:B------:R-:W-:Y:S02]  /*52d0*/  FMUL.FTZ R62, R65, R66 ;  /* 0x00000042413e7220 */ /* 0x000fe40000410000 */
[----:B------:R-:W-:Y:S01]  /*52e0*/  FFMA.FTZ R66, R20, R39, 1 ;  /* 0x3f80000014427423 */ /* 0x000fe20000010027 */
[----:B------:R-:W-:Y:S01]  /*52f0*/  PRMT R39, RZ, 0x5410, R61 ;  /* 0x00005410ff277816 */ /* 0x000fe2000000003d */
[----:B------:R-:W-:-:S03]  /*5300*/  FMUL.FTZ R56, R71, R42 ;  /* 0x0000002a47387220 */ /* 0x000fc60000410000 */
[----:B------:R-:W0:Y:S01]  /*5310*/  MUFU.RCP R53, R53 ;  /* 0x0000003500357308 */ /* 0x000e220000001000 */
[----:B------:R-:W-:Y:S01]  /*5320*/  PRMT R67, RZ, 0x5410, R38 ;  /* 0x00005410ff437816 */ /* 0x000fe20000000026 */
[----:B------:R-:W-:Y:S01]  /*5330*/  FMUL.FTZ R56, R21, R56 ;  /* 0x0000003815387220 */ /* 0x000fe20000410000 */
[----:B------:R-:W-:-:S05]  /*5340*/  PRMT R38, RZ, 0x5410, R60 ;  /* 0x00005410ff267816 */ /* 0x000fca000000003c */
[----:B------:R-:W3:Y:S01]  /*5350*/  MUFU.RCP R52, R52 ;  /* 0x0000003400347308 */ /* 0x000ee20000001000 */
[C---:B-1----:R-:W-:Y:S01]  /*5360*/  FADD.FTZ R65, -R51.reuse, 1 ;  /* 0x3f80000033417421 */ /* 0x042fe20000010100 */
[----:B------:R-:W-:Y:S01]  /*5370*/  PRMT R69, RZ, 0x5410, R40 ;  /* 0x00005410ff457816 */ /* 0x000fe20000000028 */
[----:B------:R-:W-:Y:S01]  /*5380*/  FMUL.FTZ R60, R68, R39 ;  /* 0x00000027443c7220 */ /* 0x000fe20000410000 */
[----:B------:R-:W-:Y:S01]  /*5390*/  PRMT R40, RZ, 0x5410, R64 ;  /* 0x00005410ff287816 */ /* 0x000fe20000000040 */
[----:B------:R-:W-:Y:S02]  /*53a0*/  FMUL.FTZ R162, R56, R59 ;  /* 0x0000003b38a27220 */ /* 0x000fe40000410000 */
[----:B------:R-:W-:Y:S02]  /*53b0*/  FFMA.FTZ R65, R32, R65, 1 ;  /* 0x3f80000020417423 */ /* 0x000fe40000010041 */
[----:B------:R-:W-:Y:S02]  /*53c0*/  FMUL.FTZ R60, R51, R60 ;  /* 0x0000003c333c7220 */ /* 0x000fe40000410000 */
[----:B--2---:R-:W-:-:S02]  /*53d0*/  FADD.FTZ R56, R156, 1 ;  /* 0x3f8000009c387421 */ /* 0x004fc40000010000 */
[----:B0-----:R-:W-:Y:S02]  /*53e0*/  FADD.FTZ R156, -R50, 1 ;  /* 0x3f800000329c7421 */ /* 0x001fe40000010100 */
[----:B------:R-:W-:Y:S02]  /*53f0*/  FMUL.FTZ R58, R69, R38 ;  /* 0x00000026453a7220 */ /* 0x000fe40000410000 */
[----:B------:R-:W-:Y:S02]  /*5400*/  FMUL.FTZ R5, R48, -1.4426950216293334961 ;  /* 0xbfb8aa3b30057820 */ /* 0x000fe40000410000 */
[----:B------:R-:W-:Y:S02]  /*5410*/  FADD.FTZ R59, R158, 1 ;  /* 0x3f8000009e3b7421 */ /* 0x000fe40000010000 */
[----:B------:R-:W-:Y:S01]  /*5420*/  FMUL.FTZ R61, R67, R40 ;  /* 0x00000028433d7220 */ /* 0x000fe20000410000 */
[----:B------:R-:W-:Y:S01]  /*5430*/  PRMT R64, RZ, 0x5410, R29 ;  /* 0x00005410ff407816 */ /* 0x000fe2000000001d */
[----:B------:R-:W-:Y:S01]  /*5440*/  FMUL.FTZ R158, R60, R65 ;  /* 0x000000413c9e7220 */ /* 0x000fe20000410000 */
[----:B------:R-:W-:Y:S01]  /*5450*/  PRMT R65, RZ, 0x5410, R30 ;  /* 0x00005410ff417816 */ /* 0x000fe2000000001e */
[----:B------:R-:W-:-:S02]  /*5460*/  FFMA.FTZ R156, R33, R156, 1 ;  /* 0x3f800000219c7423 */ /* 0x000fc4000001009c */
[----:B------:R-:W-:Y:S02]  /*5470*/  FMUL.FTZ R175, R55, R58 ;  /* 0x0000003a37af7220 */ /* 0x000fe40000410000 */
[----:B------:R-:W-:Y:S02]  /*5480*/  FADD.FTZ R29, -R53, 1 ;  /* 0x3f800000351d7421 */ /* 0x000fe40000010100 */
[----:B---3--:R-:W-:Y:S02]  /*5490*/  FADD.FTZ R30, -R52, 1 ;  /* 0x3f800000341e7421 */ /* 0x008fe40000010100 */
[----:B------:R-:W-:Y:S01]  /*54a0*/  FMUL.FTZ R61, R50, R61 ;  /* 0x0000003d323d7220 */ /* 0x000fe20000410000 */
[----:B------:R-:W0:Y:S01]  /*54b0*/  MUFU.EX2 R5, R5 ;  /* 0x0000000500057308 */ /* 0x000e220000000800 */
[----:B------:R-:W-:Y:S01]  /*54c0*/  FMUL.FTZ R175, R175, R66 ;  /* 0x00000042afaf7220 */ /* 0x000fe20000410000 */
[----:B------:R-:W-:Y:S01]  /*54d0*/  PRMT R66, RZ, 0x5410, R31 ;  /* 0x00005410ff427816 */ /* 0x000fe2000000001f */
[----:B------:R-:W-:Y:S01]  /*54e0*/  FFMA.FTZ R169, R34, R29, 1 ;  /* 0x3f80000022a97423 */ /* 0x000fe2000001001d */
[----:B------:R-:W-:Y:S01]  /*54f0*/  PRMT R29, RZ, 0x5410, R150 ;  /* 0x00005410ff1d7816 */ /* 0x000fe20000000096 */
[----:B------:R-:W-:Y:S01]  /*5500*/  FFMA.FTZ R170, R35, R30, 1 ;  /* 0x3f80000023aa7423 */ /* 0x000fe2000001001e */
[----:B------:R-:W-:Y:S01]  /*5510*/  PRMT R30, RZ, 0x5410, R152 ;  /* 0x00005410ff1e7816 */ /* 0x000fe20000000098 */
[----:B------:R-:W-:Y:S01]  /*5520*/  FMUL.FTZ R177, R61, R156 ;  /* 0x0000009c3db17220 */ /* 0x000fe20000410000 */
[----:B----4-:R-:W-:Y:S01]  /*5530*/  PRMT R31, RZ, 0x5410, R154 ;  /* 0x00005410ff1f7816 */ /* 0x010fe2000000009a */
[----:B------:R-:W1:Y:S01]  /*5540*/  LDS.U16 R156, [R106+0x14] ;  /* 0x000014006a9c7984 */ /* 0x000e620000000400 */
[----:B------:R-:W-:-:S02]  /*5550*/  FADD.FTZ R61, R161, 1 ;  /* 0x3f800000a13d7421 */ /* 0x000fc40000010000 */
[----:B------:R-:W-:Y:S01]  /*5560*/  FADD.FTZ R60, R167, 1 ;  /* 0x3f800000a73c7421 */ /* 0x000fe20000010000 */
[----:B------:R-:W2:Y:S01]  /*5570*/  LDS.U16 R161, [R106+0x12] ;  /* 0x000012006aa17984 */ /* 0x000ea20000000400 */
[----:B------:R-:W-:Y:S02]  /*5580*/  FADD.FTZ R173, -R57, 1 ;  /* 0x3f80000039ad7421 */ /* 0x000fe40000010100 */
[----:B------:R-:W-:Y:S01]  /*5590*/  FMUL.FTZ R150, R66, R29 ;  /* 0x0000001d42967220 */ /* 0x000fe20000410000 */
[----:B------:R-:W3:Y:S01]  /*55a0*/  LDS.U16 R167, [R106+0x16] ;  /* 0x000016006aa77984 */ /* 0x000ee20000000400 */
[----:B------:R-:W-:Y:S02]  /*55b0*/  FMUL.FTZ R171, R65, R30 ;  /* 0x0000001e41ab7220 */ /* 0x000fe40000410000 */
[----:B------:R-:W-:Y:S02]  /*55c0*/  FMUL.FTZ R152, R64, R31 ;  /* 0x0000001f40987220 */ /* 0x000fe40000410000 */
[----:B------:R-:W-:-:S02]  /*55d0*/  FADD.FTZ R160, R160, 1 ;  /* 0x3f800000a0a07421 */ /* 0x000fc40000010000 */
[----:B------:R-:W-:Y:S02]  /*55e0*/  FMUL.FTZ R150, R53, R150 ;  /* 0x0000009635967220 */ /* 0x000fe40000410000 */
[----:B------:R-:W-:Y:S02]  /*55f0*/  FFMA.FTZ R173, R36, R173, 1 ;  /* 0x3f80000024ad7423 */ /* 0x000fe400000100ad */
[----:B------:R-:W-:Y:S02]  /*5600*/  FMUL.FTZ R171, R52, R171 ;  /* 0x000000ab34ab7220 */ /* 0x000fe40000410000 */
[----:B------:R-:W-:Y:S01]  /*5610*/  FMUL.FTZ R152, R57, R152 ;  /* 0x0000009839987220 */ /* 0x000fe20000410000 */
[----:B------:R4:W1:Y:S01]  /*5620*/  MUFU.RCP R58, R160 ;  /* 0x000000a0003a7308 */ /* 0x0008620000001000 */
[----:B------:R-:W-:Y:S02]  /*5630*/  FMUL.FTZ R168, R150, R169 ;  /* 0x000000a996a87220 */ /* 0x000fe40000410000 */
[----:B------:R-:W-:-:S02]  /*5640*/  FMUL.FTZ R179, R171, R170 ;  /* 0x000000aaabb37220 */ /* 0x000fc40000410000 */
[----:B0-----:R-:W-:Y:S01]  /*5650*/  FADD.FTZ R169, R5, 1 ;  /* 0x3f80000005a97421 */ /* 0x001fe20000010000 */
[----:B------:R-:W-:Y:S01]  /*5660*/  LDS.U16 R171, [R106+0x1a] ;  /* 0x00001a006aab7984 */ /* 0x000fe20000000400 */
[----:B------:R-:W-:-:S03]  /*5670*/  FMUL.FTZ R170, R152, R173 ;  /* 0x000000ad98aa7220 */ /* 0x000fc60000410000 */
[----:B----4-:R-:W0:Y:S04]  /*5680*/  LDS.U16 R160, [R106+0x18] ;  /* 0x000018006aa07984 */ /* 0x010e280000000400 */
[----:B------:R-:W4:Y:S04]  /*5690*/  LDS.U16 R5, [R106+0x1c] ;  /* 0x00001c006a057984 */ /* 0x000f280000000400 */
[----:B------:R-:W0:Y:S01]  /*56a0*/  LDS.U16 R173, [R106+0x1e] ;  /* 0x00001e006aad7984 */ /* 0x000e220000000400 */
[----:B------:R-:W2:Y:S01]  /*56b0*/  MUFU.RCP R59, R59 ;  /* 0x0000003b003b7308 */ /* 0x000ea20000001000 */
[----:B-1----:R-:W-:-:S07]  /*56c0*/  FADD.FTZ R150, -R58, 1 ;  /* 0x3f8000003a967421 */ /* 0x002fce0000010100 */
[----:B------:R-:W1:Y:S01]  /*56d0*/  MUFU.RCP R61, R61 ;  /* 0x0000003d003d7308 */ /* 0x000e620000001000 */
[----:B------:R-:W-:Y:S01]  /*56e0*/  FADD.FTZ R154, R4, 1 ;  /* 0x3f800000049a7421 */ /* 0x000fe20000010000 */
[----:B------:R-:W-:Y:S01]  /*56f0*/  PRMT R27, RZ, 0x5410, R27 ;  /* 0x00005410ff1b7816 */ /* 0x000fe2000000001b */
[----:B------:R-:W-:-:S05]  /*5700*/  FFMA.FTZ R172, R45, R150, 1 ;  /* 0x3f8000002dac7423 */ /* 0x000fca0000010096 */
[----:B------:R-:W0:Y:S01]  /*5710*/  MUFU.RCP R56, R56 ;  /* 0x0000003800387308 */ /* 0x000e220000001000 */
[----:B------:R-:W-:Y:S01]  /*5720*/  PRMT R150, RZ, 0x5410, R156 ;  /* 0x00005410ff967816 */ /* 0x000fe2000000009c */
[----:B--2---:R-:W-:Y:S01]  /*5730*/  FADD.FTZ R181, -R59, 1 ;  /* 0x3f8000003bb57421 */ /* 0x004fe20000010100 */
[----:B------:R-:W-:Y:S02]  /*5740*/  PRMT R28, RZ, 0x5410, R28 ;  /* 0x00005410ff1c7816 */ /* 0x000fe4000000001c */
[----:B------:R-:W-:Y:S01]  /*5750*/  PRMT R26, RZ, 0x5410, R26 ;  /* 0x00005410ff1a7816 */ /* 0x000fe2000000001a */
[----:B------:R-:W-:Y:S02]  /*5760*/  FMUL.FTZ R156, R27, R150 ;  /* 0x000000961b9c7220 */ /* 0x000fe40000410000 */
[----:B------:R-:W2:Y:S01]  /*5770*/  MUFU.RCP R60, R60 ;  /* 0x0000003c003c7308 */ /* 0x000ea20000001000 */
[----:B-1----:R-:W-:Y:S01]  /*5780*/  FADD.FTZ R185, -R61, 1 ;  /* 0x3f8000003db97421 */ /* 0x002fe20000010100 */
[----:B------:R-:W-:-:S02]  /*5790*/  PRMT R161, RZ, 0x5410, R161 ;  /* 0x00005410ffa17816 */ /* 0x000fc400000000a1 */
[----:B---3--:R-:W-:-:S04]  /*57a0*/  PRMT R167, RZ, 0x5410, R167 ;  /* 0x00005410ffa77816 */ /* 0x008fc800000000a7 */
[----:B------:R-:W1:Y:S01]  /*57b0*/  MUFU.RCP R169, R169 ;  /* 0x000000a900a97308 */ /* 0x000e620000001000 */
        /* <DEDUP_REMOVED lines=24> */
[----:B--2---:R-:W-:Y:S02]  /*5940*/  FADD.FTZ R4, -R60, 1 ;  /* 0x3f8000003c047421 */ /* 0x004fe40000010100 */
[----:B-1----:R-:W-:Y:S02]  /*5950*/  FADD.FTZ R63, -R169, 1 ;  /* 0x3f800000a93f7421 */ /* 0x002fe40000010100 */
        /* <DEDUP_REMOVED lines=10> */
[----:B------:R-:W-:Y:S01]  /*5a00*/  FMUL.FTZ R185, R154, R185 ;  /* 0x000000b99ab97220 */ /* 0x000fe20000410000 */
[----:B------:R-:W-:Y:S01]  /*5a10*/  F2FP.BF16.PACK_AB R62, R175, R62 ;  /* 0x0000003eaf3e723e */ /* 0x000fe200000010ff */
[----:B------:R-:W-:Y:S02]  /*5a20*/  FMUL.FTZ R160, R160, R187 ;  /* 0x000000bba0a07220 */ /* 0x000fe40000410000 */
[----:B------:R-:W-:Y:S02]  /*5a30*/  FMUL.FTZ R5, R5, R4 ;  /* 0x0000000405057220 */ /* 0x000fe40000410000 */
[----:B------:R-:W-:Y:S02]  /*5a40*/  FMUL.FTZ R63, R162, R63 ;  /* 0x0000003fa23f7220 */ /* 0x000fe40000410000 */
[----:B------:R-:W-:Y:S01]  /*5a50*/  FMUL.FTZ R174, R185, R174 ;  /* 0x000000aeb9ae7220 */ /* 0x000fe20000410000 */
[----:B------:R-:W-:Y:S02]  /*5a60*/  PRMT R4, R176, 0x7632, R4 ;  /* 0x00007632b0047816 */ /* 0x000fe40000000004 */
[----:B------:R-:W-:-:S02]  /*5a70*/  F2FP.BF16.PACK_AB R158, R177, R158 ;  /* 0x0000009eb19e723e */ /* 0x000fc400000010ff */
[----:B------:R-:W-:Y:S02]  /*5a80*/  PRMT R162, R62, 0x7632, R162 ;  /* 0x000076323ea27816 */ /* 0x000fe400000000a2 */
[----:B------:R-:W-:Y:S02]  /*5a90*/  ISETP.NE.AND P6, PT, R147, RZ, PT ;  /* 0x000000ff9300720c */ /* 0x000fe40003fc5270 */
[----:B------:R-:W-:Y:S02]  /*5aa0*/  F2FP.BF16.PACK_AB R168, R179, R168 ;  /* 0x000000a8b3a8723e */ /* 0x000fe400000010ff */
[----:B------:R-:W-:Y:S02]  /*5ab0*/  F2FP.BF16.PACK_AB R170, R181, R170 ;  /* 0x000000aab5aa723e */ /* 0x000fe400000010ff */
[----:B------:R-:W-:Y:S02]  /*5ac0*/  F2FP.BF16.PACK_AB R172, R172, R183 ;  /* 0x000000b7acac723e */ /* 0x000fe400000010ff */
[----:B------:R-:W-:-:S02]  /*5ad0*/  F2FP.BF16.PACK_AB R5, R5, R160 ;  /* 0x000000a00505723e */ /* 0x000fc400000010ff */
[----:B------:R-:W-:Y:S01]  /*5ae0*/  F2FP.BF16.PACK_AB R63, R174, R63 ;  /* 0x0000003fae3f723e */ /* 0x000fe200000010ff */
[----:B------:R0:W-:Y:S01]  /*5af0*/  STS.U16 [R106], R176 ;  /* 0x000000b06a007388 */ /* 0x0001e20000000400 */
[----:B------:R-:W-:Y:S02]  /*5b00*/  PRMT R175, R158, 0x7632, R175 ;  /* 0x000076329eaf7816 */ /* 0x000fe400000000af */
[----:B------:R-:W-:Y:S01]  /*5b10*/  PRMT R160, R63, 0x7610, R160 ;  /* 0x000076103fa07816 */ /* 0x000fe200000000a0 */
[----:B------:R1:W-:Y:S04]  /*5b20*/  STS.U16 [R106+0x2], R4 ;  /* 0x000002046a007388 */ /* 0x0003e80000000400 */
        /* <DEDUP_REMOVED lines=58> */
[-C--:B------:R-:W-:Y:S01]  /*5ed0*/  ISETP.GE.AND P2, PT, R138, R62.reuse, PT ;  /* 0x0000003e8a00720c */ /* 0x080fe20003f46270 */
[----:B------:R-:W-:Y:S01]  /*5ee0*/  FMUL.FTZ R160, R6, R21 ;  /* 0x0000001506a07220 */ /* 0x000fe20000410000 */
[-C--:B------:R-:W-:Y:S01]  /*5ef0*/  ISETP.GE.AND P0, PT, R137, R62.reuse, PT ;  /* 0x0000003e8900720c */ /* 0x080fe20003f06270 */
[----:B------:R-:W-:Y:S01]  /*5f00*/  FMUL.FTZ R55, R20, R55 ;  /* 0x0000003714377220 */ /* 0x000fe20000410000 */
[----:B------:R-:W-:-:S02]  /*5f10*/  ISETP.GE.AND P1, PT, R136, R62, PT ;  /* 0x0000003e8800720c */ /* 0x000fc40003f26270 */
        /* <DEDUP_REMOVED lines=11> */
.L_x_3224:
[----:B------:R-:W-:Y:S05]  /*5fd0*/  BSYNC B0 ;  /* 0x0000000000007941 */ /* 0x000fea0003800000 */
.L_x_3223:
        /* <DEDUP_REMOVED lines=50> */
[----:B0-----:R-:W-:Y:S02]  /*6300*/  FMUL.FTZ R63, R28, R37 ;  /* 0x000000251c3f7220 */ /* 0x001fe40000410000 */
        /* <DEDUP_REMOVED lines=40> */
[----:B------:R-:W-:Y:S01]  /*6590*/  STS.U16 [R106], R41 ;  /* 0x000000296a007388 */ /* 0x000fe20000000400 */
[----:B0-----:R-:W-:Y:S02]  /*65a0*/  PRMT R53, R29, 0x7632, R53 ;  /* 0x000076321d357816 */ /* 0x001fe40000000035 */
[----:B-1----:R-:W-:Y:S01]  /*65b0*/  PRMT R5, R44, 0x7632, R5 ;  /* 0x000076322c057816 */ /* 0x002fe20000000005 */
[----:B------:R-:W-:Y:S01]  /*65c0*/  STS.U16 [R106+0x4], R38 ;  /* 0x000004266a007388 */ /* 0x000fe20000000400 */
[----:B------:R-:W-:Y:S02]  /*65d0*/  PRMT R20, R48, 0x7632, R20 ;  /* 0x0000763230147816 */ /* 0x000fe40000000014 */
[----:B--2---:R-:W-:Y:S01]  /*65e0*/  PRMT R6, R46, 0x7632, R6 ;  /* 0x000076322e067816 */ /* 0x004fe20000000006 */
[----:B------:R-:W-:Y:S04]  /*65f0*/  STS.U16 [R106+0x8], R32 ;  /* 0x000008206a007388 */ /* 0x000fe80000000400 */
[----:B------:R-:W-:Y:S04]  /*6600*/  STS.U16 [R106+0xc], R29 ;  /* 0x00000c1d6a007388 */ /* 0x000fe80000000400 */
[----:B------:R-:W-:Y:S04]  /*6610*/  STS.U16 [R106+0xe], R53 ;  /* 0x00000e356a007388 */ /* 0x000fe80000000400 */
[----:B------:R-:W-:Y:S04]  /*6620*/  STS.U16 [R106+0x10], R4 ;  /* 0x000010046a007388 */ /* 0x000fe80000000400 */
[----:B------:R0:W-:Y:S04]  /*6630*/  STS.U16 [R106+0x12], R7 ;  /* 0x000012076a007388 */ /* 0x0001e80000000400 */
[----:B------:R-:W-:Y:S04]  /*6640*/  STS.U16 [R106+0x14], R44 ;  /* 0x0000142c6a007388 */ /* 0x000fe80000000400 */
[----:B------:R1:W-:Y:S01]  /*6650*/  STS.U16 [R106+0x16], R5 ;  /* 0x000016056a007388 */ /* 0x0003e20000000400 */
[----:B0-----:R-:W-:-:S03]  /*6660*/  LEA R7, P4, R10, c[0x0][0x270], 0x1 ;  /* 0x00009c000a077a11 */ /* 0x001fc600078808ff */
[----:B------:R-:W-:Y:S04]  /*6670*/  STS.U16 [R106+0x18], R46 ;  /* 0x0000182e6a007388 */ /* 0x000fe80000000400 */
[----:B------:R0:W-:Y:S01]  /*6680*/  STS.U16 [R106+0x1a], R6 ;  /* 0x00001a066a007388 */ /* 0x0001e20000000400 */
[----:B-1----:R-:W-:-:S03]  /*6690*/  IMAD.WIDE.U32 R4, R155, c[0x0][0x210], RZ ;  /* 0x000084009b047a25 */ /* 0x002fc600078e00ff */
[----:B------:R-:W-:Y:S04]  /*66a0*/  STS.U16 [R106+0x1c], R48 ;  /* 0x00001c306a007388 */ /* 0x000fe80000000400 */
[----:B------:R-:W-:Y:S01]  /*66b0*/  STS.U16 [R106+0x1e], R20 ;  /* 0x00001e146a007388 */ /* 0x000fe20000000400 */
[----:B------:R-:W-:-:S06]  /*66c0*/  NOP ;  /* 0x0000000000007918 */ /* 0x000fcc0000000000 */
[----:B------:R-:W-:Y:S01]  /*66d0*/  LDS.U16 R23, [R124] ;  /* 0x000000007c177984 */ /* 0x000fe20000000400 */
[----:B0-----:R-:W-:-:S03]  /*66e0*/  IMAD R6, R146, c[0x0][0x210], RZ ;  /* 0x0000840092067a24 */ /* 0x001fc600078e02ff */
[----:B------:R-:W-:Y:S01]  /*66f0*/  LDS.U16 R25, [R123+0x40] ;  /* 0x000040007b197984 */ /* 0x000fe20000000400 */
[----:B------:R-:W-:Y:S02]  /*6700*/  IMAD R21, R155, c[0x0][0x214], R6 ;  /* 0x000085009b157a24 */ /* 0x000fe400078e0206 */
[----:B------:R-:W-:Y:S01]  /*6710*/  IMAD R6, R148, c[0x0][0x218], RZ ;  /* 0x0000860094067a24 */ /* 0x000fe200078e02ff */
[----:B------:R-:W-:Y:S02]  /*6720*/  LDS.U16 R27, [R122+0x80] ;  /* 0x000080007a1b7984 */ /* 0x000fe40000000400 */
[----:B------:R-:W-:Y:S01]  /*6730*/  IADD3 R5, R5, R21, RZ ;  /* 0x0000001505057210 */ /* 0x000fe20007ffe0ff */
[C---:B------:R-:W-:Y:S01]  /*6740*/  IMAD R6, R159.reuse, c[0x0][0x21c], R6 ;  /* 0x000087009f067a24 */ /* 0x040fe200078e0206 */
[----:B------:R-:W-:Y:S03]  /*6750*/  LDS.U16 R29, [R121+0xc0] ;  /* 0x0000c000791d7984 */ /* 0x000fe60000000400 */
[----:B------:R-:W-:Y:S01]  /*6760*/  IMAD.WIDE.U32 R4, R159, c[0x0][0x218], R4 ;  /* 0x000086009f047a25 */ /* 0x000fe200078e0004 */
        /* <DEDUP_REMOVED lines=36> */
.L_x_3227:
[----:B------:R-:W-:Y:S05]  /*69b0*/  BSYNC B0 ;  /* 0x0000000000007941 */ /* 0x000fea0003800000 */
.L_x_3226:
        /* <DEDUP_REMOVED lines=27> */
.L_x_3225:
        /* <DEDUP_REMOVED lines=28> */
[-C--:B------:R-:W-:Y:S01]  /*6d30*/  FMUL.FTZ R48, R65, R157.reuse ;  /* 0x0000009d41307220 */ /* 0x080fe20000410000 */
[----:B------:R-:W-:Y:S01]  /*6d40*/  MOV R24, RZ ;  /* 0x000000ff00187202 */ /* 0x000fe20000000f00 */
        /* <DEDUP_REMOVED lines=42> */
[----:B------:R-:W-:Y:S01]  /*6ff0*/  CS2R R26, SRZ ;  /* 0x00000000001a7805 */ /* 0x000fe2000001ff00 */
[----:B------:R-:W-:Y:S01]  /*7000*/  UMOV UR5, URZ ;  /* 0x0000003f00057c82 */ /* 0x000fe20008000000 */
[----:B------:R-:W-:Y:S01]  /*7010*/  IMAD.IADD R0, R0, 0x1, -R5 ;  /* 0x0000000100007824 */ /* 0x000fe200078e0a05 */
[----:B------:R-:W-:-:S02]  /*7020*/  UMOV UR6, URZ ;  /* 0x0000003f00067c82 */ /* 0x000fc40008000000 */
.L_x_3276:
[----:B------:R-:W-:Y:S01]  /*7030*/  SHF.R.S32.HI R152, RZ, 0x1f, R25 ;  /* 0x0000001fff987819 */ /* 0x000fe20000011419 */
[----:B------:R-:W-:Y:S01]  /*7040*/  IMAD.WIDE.U32 R6, R25, c[0x0][0x1a0], R10 ;  /* 0x0000680019067a25 */ /* 0x000fe200078e000a */
[----:B------:R-:W-:-:S02]  /*7050*/  IADD3 R150, -R8, c[0x0][0x168], RZ ;  /* 0x00005a0008967a10 */ /* 0x000fc40007ffe1ff */
[----:B------:R-:W-:Y:S01]  /*7060*/  PRMT R156, RZ, 0x7610, R156 ;  /* 0x00007610ff9c7816 */ /* 0x000fe2000000009c */
[----:B------:R-:W-:Y:S01]  /*7070*/  IMAD R4, R152, c[0x0][0x1a0], RZ ;  /* 0x0000680098047a24 */ /* 0x000fe200078e02ff */
[-C--:B------:R-:W-:Y:S01]  /*7080*/  ISETP.GE.AND P1, PT, R10, R150.reuse, PT ;  /* 0x000000960a00720c */ /* 0x080fe20003f26270 */
[----:B0-----:R-:W-:Y:S01]  /*7090*/  IMAD R20, R148, c[0x0][0x180], RZ ;  /* 0x0000600094147a24 */ /* 0x001fe200078e02ff */
[-C--:B------:R-:W-:Y:S01]  /*70a0*/  ISETP.GE.AND P2, PT, R139, R150.reuse, PT ;  /* 0x000000968b00720c */ /* 0x080fe20003f46270 */
[----:B------:R-:W-:Y:S01]  /*70b0*/  IMAD R5, R25, c[0x0][0x1a4], R4 ;  /* 0x0000690019057a24 */ /* 0x000fe200078e0204 */
[----:B------:R-:W-:Y:S02]  /*70c0*/  LEA R4, P0, R6, R145, 0x1 ;  /* 0x0000009106047211 */ /* 0x000fe400078008ff */
[----:B------:R-:W-:Y:S02]  /*70d0*/  ISETP.GE.AND P3, PT, R138, R150, PT ;  /* 0x000000968a00720c */ /* 0x000fe40003f66270 */
[----:B------:R-:W-:-:S02]  /*70e0*/  IADD3 R5, R7, R5, RZ ;  /* 0x0000000507057210 */ /* 0x000fc40007ffe0ff */
[-C--:B------:R-:W-:Y:S02]  /*70f0*/  ISETP.GE.AND P4, PT, R137, R150.reuse, PT ;  /* 0x000000968900720c */ /* 0x080fe40003f86270 */
[----:B------:R-:W-:Y:S02]  /*7100*/  LEA.HI.X R5, R6, R143, R5, 0x1, P0 ;  /* 0x0000008f06057211 */ /* 0x000fe400000f0c05 */
[----:B------:R-:W-:Y:S01]  /*7110*/  ISETP.GE.AND P0, PT, R135, R150, PT ;  /* 0x000000968700720c */ /* 0x000fe20003f06270 */
[C---:B------:R-:W-:Y:S01]  /*7120*/  IMAD.WIDE.U32 R6, R159.reuse, c[0x0][0x180], RZ ;  /* 0x000060009f067a25 */ /* 0x040fe200078e00ff */
[----:B------:R-:W-:Y:S02]  /*7130*/  PRMT R23, RZ, 0x7610, R23 ;  /* 0x00007610ff177816 */ /* 0x000fe40000000017 */
[----:B------:R-:W-:Y:S01]  /*7140*/  PRMT R22, RZ, 0x7610, R22 ;  /* 0x00007610ff167816 */ /* 0x000fe20000000016 */
[----:B------:R-:W-:Y:S01]  /*7150*/  IMAD R21, R159, c[0x0][0x184], R20 ;  /* 0x000061009f157a24 */ /* 0x000fe200078e0214 */
[----:B------:R-:W-:-:S02]  /*7160*/  PRMT R161, RZ, 0x7610, R161 ;  /* 0x00007610ffa17816 */ /* 0x000fc400000000a1 */
[----:B------:R-:W-:Y:S02]  /*7170*/  PRMT R154, RZ, 0x7610, R154 ;  /* 0x00007610ff9a7816 */ /* 0x000fe4000000009a */
[-C--:B------:R-:W-:Y:S02]  /*7180*/  ISETP.GE.AND P5, PT, R136, R150.reuse, PT ;  /* 0x000000968800720c */ /* 0x080fe40003fa6270 */
[----:B------:R-:W-:Y:S01]  /*7190*/  PRMT R167, RZ, 0x7610, R167 ;  /* 0x00007610ffa77816 */ /* 0x000fe200000000a7 */
[----:B------:R0:W2:Y:S01]  /*71a0*/  @!P0 LDG.E.U16 R156, [R4.64+0x140] ;  /* 0x0001400a049c8981 */ /* 0x0000a2000c1e1500 */
[-C--:B------:R-:W-:Y:S01]  /*71b0*/  ISETP.GE.AND P0, PT, R129, R150.reuse, PT ;  /* 0x000000968100720c */ /* 0x080fe20003f06270 */
[----:B------:R-:W-:Y:S01]  /*71c0*/  IMAD.IADD R7, R7, 0x1, R21 ;  /* 0x0000000107077824 */ /* 0x000fe200078e0215 */
[----:B------:R-:W-:Y:S01]  /*71d0*/  PRMT R169, RZ, 0x7610, R169 ;  /* 0x00007610ffa97816 */ /* 0x000fe200000000a9 */
[----:B------:R-:W-:Y:S01]  /*71e0*/  IMAD R20, R152, c[0x0][0x188], RZ ;  /* 0x0000620098147a24 */ /* 0x000fe200078e02ff */
[----:B------:R0:W3:Y:S01]  /*71f0*/  @!P1 LDG.E.U16 R23, [R4.64] ;  /* 0x0000000a04179981 */ /* 0x0000e2000c1e1500 */
[----:B------:R-:W-:-:S02]  /*7200*/  ISETP.GE.AND P1, PT, R134, R150, PT ;  /* 0x000000968600720c */ /* 0x000fc40003f26270 */
[----:B------:R-:W-:Y:S01]  /*7210*/  PRMT R162, RZ, 0x7610, R162 ;  /* 0x00007610ffa27816 */ /* 0x000fe200000000a2 */
[----:B------:R0:W4:Y:S01]  /*7220*/  @!P2 LDG.E.U16 R22, [R4.64+0x40] ;  /* 0x0000400a0416a981 */ /* 0x000122000c1e1500 */
[-C--:B------:R-:W-:Y:S01]  /*7230*/  ISETP.GE.AND P2, PT, R133, R150.reuse, PT ;  /* 0x000000968500720c */ /* 0x080fe20003f46270 */
[C---:B------:R-:W-:Y:S01]  /*7240*/  IMAD R21, R25.reuse, c[0x0][0x18c], R20 ;  /* 0x0000630019157a24 */ /* 0x040fe200078e0214 */
[----:B------:R-:W-:Y:S01]  /*7250*/  PRMT R158, RZ, 0x7610, R158 ;  /* 0x00007610ff9e7816 */ /* 0x000fe2000000009e */
[----:B------:R0:W2:Y:S01]  /*7260*/  @!P3 LDG.E.U16 R161, [R4.64+0x80] ;  /* 0x0000800a04a1b981 */ /* 0x0000a2000c1e1500 */
[-C--:B------:R-:W-:Y:S01]  /*7270*/  ISETP.GE.AND P3, PT, R132, R150.reuse, PT ;  /* 0x000000968400720c */ /* 0x080fe20003f66270 */
[----:B------:R-:W-:Y:S01]  /*7280*/  IMAD.WIDE.U32 R6, R25, c[0x0][0x188], R6 ;  /* 0x0000620019067a25 */ /* 0x000fe200078e0006 */
[----:B------:R-:W-:Y:S01]  /*7290*/  PRMT R171, RZ, 0x7610, R171 ;  /* 0x00007610ffab7816 */ /* 0x000fe200000000ab */
[----:B------:R0:W2:Y:S01]  /*72a0*/  @!P4 LDG.E.U16 R154, [R4.64+0xc0] ;  /* 0x0000c00a049ac981 */ /* 0x0000a2000c1e1500 */
[----:B------:R-:W-:-:S02]  /*72b0*/  ISETP.GE.AND P4, PT, R131, R150, PT ;  /* 0x000000968300720c */ /* 0x000fc40003f86270 */
[----:B------:R-:W-:Y:S01]  /*72c0*/  IADD3 R7, R7, R21, RZ ;  /* 0x0000001507077210 */ /* 0x000fe20007ffe0ff */
[----:B------:R0:W2:Y:S01]  /*72d0*/  @!P0 LDG.E.U16 R162, [R4.64+0x2c0] ;  /* 0x0002c00a04a28981 */ /* 0x0000a2000c1e1500 */
[C---:B------:R-:W-:Y:S02]  /*72e0*/  LEA R20, P0, R6.reuse, c[0x0][0x220], 0x2 ;  /* 0x0000880006147a11 */ /* 0x040fe400078010ff */
[----:B------:R-:W-:Y:S01]  /*72f0*/  PRMT R160, RZ, 0x7610, R160 ;  /* 0x00007610ffa07816 */ /* 0x000fe200000000a0 */
[----:B------:R0:W2:Y:S01]  /*7300*/  @!P5 LDG.E.U16 R167, [R4.64+0x100] ;  /* 0x0001000a04a7d981 */ /* 0x0000a2000c1e1500 */
[----:B------:R-:W-:Y:S02]  /*7310*/  LEA.HI.X R21, R6, c[0x0][0x224], R7, 0x2, P0 ;  /* 0x0000890006157a11 */ /* 0x000fe400000f1407 */
[-C--:B------:R-:W-:Y:S01]  /*7320*/  ISETP.GE.AND P5, PT, R130, R150.reuse, PT ;  /* 0x000000968200720c */ /* 0x080fe20003fa6270 */
[----:B------:R0:W2:Y:S01]  /*7330*/  @!P1 LDG.E.U16 R169, [R4.64+0x180] ;  /* 0x0001800a04a99981 */ /* 0x0000a2000c1e1500 */
[----:B------:R-:W-:-:S03]  /*7340*/  ISETP.GE.AND P1, PT, R128, R150, PT ;  /* 0x000000968000720c */ /* 0x000fc60003f26270 */
[----:B------:R0:W2:Y:S01]  /*7350*/  @!P2 LDG.E.U16 R158, [R4.64+0x1c0] ;  /* 0x0001c00a049ea981 */ /* 0x0000a2000c1e1500 */
[----:B------:R-:W-:-:S03]  /*7360*/  ISETP.GE.AND P2, PT, R127, R150, PT ;  /* 0x000000967f00720c */ /* 0x000fc60003f46270 */
[----:B------:R0:W2:Y:S01]  /*7370*/  @!P3 LDG.E.U16 R171, [R4.64+0x200] ;  /* 0x0002000a04abb981 */ /* 0x0000a2000c1e1500 */
[----:B------:R-:W-:-:S03]  /*7380*/  ISETP.GE.AND P3, PT, R126, R150, PT ;  /* 0x000000967e00720c */ /* 0x000fc60003f66270 */
[----:B------:R0:W2:Y:S01]  /*7390*/  @!P4 LDG.E.U16 R160, [R4.64+0x240] ;  /* 0x0002400a04a0c981 */ /* 0x0000a2000c1e1500 */
[----:B------:R-:W-:-:S03]  /*73a0*/  ISETP.GE.AND P4, PT, R125, R150, PT ;  /* 0x000000967d00720c */ /* 0x000fc60003f86270 */
[----:B------:R1:W2:Y:S01]  /*73b0*/  LDG.E R150, [R20.64] ;  /* 0x0000000a14967981 */ /* 0x0002a2000c1e1900 */
[----:B------:R-:W-:Y:S02]  /*73c0*/  PRMT R173, RZ, 0x7610, R173 ;  /* 0x00007610ffad7816 */ /* 0x000fe400000000ad */
[----:B------:R-:W-:Y:S02]  /*73d0*/  PRMT R175, RZ, 0x7610, R175 ;  /* 0x00007610ffaf7816 */ /* 0x000fe400000000af */
[----:B------:R-:W-:Y:S02]  /*73e0*/  PRMT R168, RZ, 0x7610, R168 ;  /* 0x00007610ffa87816 */ /* 0x000fe400000000a8 */
[----:B------:R-:W-:Y:S01]  /*73f0*/  PRMT R177, RZ, 0x7610, R177 ;  /* 0x00007610ffb17816 */ /* 0x000fe200000000b1 */
[----:B------:R0:W2:Y:S01]  /*7400*/  @!P5 LDG.E.U16 R173, [R4.64+0x280] ;  /* 0x0002800a04add981 */ /* 0x0000a2000c1e1500 */
[----:B------:R-:W-:-:S03]  /*7410*/  PRMT R170, RZ, 0x7610, R170 ;  /* 0x00007610ffaa7816 */ /* 0x000fc600000000aa */
[----:B------:R0:W2:Y:S04]  /*7420*/  @!P1 LDG.E.U16 R175, [R4.64+0x300] ;  /* 0x0003000a04af9981 */ /* 0x0000a8000c1e1500 */
[----:B------:R0:W2:Y:S04]  /*7430*/  @!P2 LDG.E.U16 R168, [R4.64+0x340] ;  /* 0x0003400a04a8a981 */ /* 0x0000a8000c1e1500 */
[----:B------:R0:W2:Y:S04]  /*7440*/  @!P3 LDG.E.U16 R177, [R4.64+0x380] ;  /* 0x0003800a04b1b981 */ /* 0x0000a8000c1e1500 */
[----:B------:R0:W2:Y:S01]  /*7450*/  @!P4 LDG.E.U16 R170, [R4.64+0x3c0] ;  /* 0x0003c00a04aac981 */ /* 0x0000a2000c1e1500 */
[----:B------:R-:W-:-:S02]  /*7460*/  IMAD R172, R148, c[0x0][0x1b8], RZ ;  /* 0x00006e0094ac7a24 */ /* 0x000fc400078e02ff */
[----:B------:R-:W-:-:S04]  /*7470*/  IMAD.WIDE.U32 R6, R159, c[0x0][0x1b8], RZ ;  /* 0x00006e009f067a25 */ /* 0x000fc800078e00ff */
[----:B------:R-:W-:Y:S02]  /*7480*/  IMAD R179, R159, c[0x0][0x1bc], R172 ;  /* 0x00006f009fb37a24 */ /* 0x000fe400078e02ac */
[----:B------:R-:W-:-:S03]  /*7490*/  IMAD R172, R152, c[0x0][0x1c0], RZ ;  /* 0x0000700098ac7a24 */ /* 0x000fc600078e02ff */
[----:B------:R-:W-:Y:S02]  /*74a0*/  IADD3 R7, R7, R179, RZ ;  /* 0x000000b307077210 */ /* 0x000fe40007ffe0ff */
        /* <DEDUP_REMOVED lines=8> */
[----:B------:R-:W-:Y:S02]  /*7530*/  ISETP.GE.AND P0, PT, R164, 0x2, PT ;  /* 0x00000002a400780c */ /* 0x000fe40003f06270 */
[----:B------:R-:W-:Y:S02]  /*7540*/  SHF.L.U32 R181, R4, 0x2, RZ ;  /* 0x0000000204b57819 */ /* 0x000fe400000006ff */
[----:B------:R-:W-:Y:S01]  /*7550*/  ISETP.NE.OR P0, PT, R165, RZ, !P0 ;  /* 0x000000ffa500720c */ /* 0x000fe20004705670 */
[----:B-1----:R-:W-:-:S12]  /*7560*/  HFMA2.MMA R21, -RZ, RZ, 0, 0 ;  /* 0x00000000ff157435 */ /* 0x002fd800000001ff */
[----:B------:R-:W-:-:S05]  /*7570*/  @!P0 IADD3 R20, R164, -0x2, RZ ;  /* 0xfffffffea4148810 */ /* 0x000fca0007ffe0ff */
        /* <DEDUP_REMOVED lines=27> */
[----:B------:R-:W-:-:S05]  /*7730*/  PRMT R198, RZ, 0x5410, R90 ;  /* 0x00005410ffc67816 */ /* 0x000fca000000005a */
[----:B------:R-:W-:Y:S01]  /*7740*/  FMUL.FTZ R185, R198, R73 ;  /* 0x00000049c6b97220 */ /* 0x000fe20000410000 */
[----:B------:R-:W-:Y:S01]  /*7750*/  BSSY B0, `(.L_x_3229) ;  /* 0x0000096000007945 */ /* 0x000fe20003800000 */
[----:B---3--:R0:W-:Y:S04]  /*7760*/  STS.U16 [R124], R23 ;  /* 0x000000177c007388 */ /* 0x0081e80000000400 */
[----:B----4-:R1:W-:Y:S04]  /*7770*/  STS.U16 [R123+0x40], R22 ;  /* 0x000040167b007388 */ /* 0x0103e80000000400 */
[----:B--2---:R-:W-:Y:S04]  /*7780*/  STS.U16 [R122+0x80], R161 ;  /* 0x000080a17a007388 */ /* 0x004fe80000000400 */
        /* <DEDUP_REMOVED lines=10> */
[----:B------:R-:W2:Y:S03]  /*7830*/  MUFU.EX2 R220, R220 ;  /* 0x000000dc00dc7308 */ /* 0x000ea60000000800 */
[----:B------:R-:W-:Y:S04]  /*7840*/  STS.U16 [R113+0x2c0], R162 ;  /* 0x0002c0a271007388 */ /* 0x000fe80000000400 */
[----:B------:R-:W-:Y:S04]  /*7850*/  STS.U16 [R112+0x300], R175 ;  /* 0x000300af70007388 */ /* 0x000fe80000000400 */
[----:B------:R-:W-:Y:S04]  /*7860*/  STS.U16 [R111+0x340], R168 ;  /* 0x000340a86f007388 */ /* 0x000fe80000000400 */
[----:B------:R3:W-:Y:S04]  /*7870*/  STS.U16 [R110+0x380], R177 ;  /* 0x000380b16e007388 */ /* 0x0007e80000000400 */
[----:B------:R-:W-:Y:S01]  /*7880*/  STS.U16 [R109+0x3c0], R170 ;  /* 0x0003c0aa6d007388 */ /* 0x000fe20000000400 */
        /* <DEDUP_REMOVED lines=10> */
[----:B------:R-:W3:Y:S04]  /*7930*/  LDS.U16 R170, [R106+0x12] ;  /* 0x000012006aaa7984 */ /* 0x000ee80000000400 */
[----:B------:R-:W3:Y:S04]  /*7940*/  LDS.U16 R171, [R106+0x14] ;  /* 0x000014006aab7984 */ /* 0x000ee80000000400 */
[----:B------:R-:W4:Y:S04]  /*7950*/  LDS.U16 R172, [R106+0x16] ;  /* 0x000016006aac7984 */ /* 0x000f280000000400 */
[----:B------:R-:W4:Y:S04]  /*7960*/  LDS.U16 R173, [R106+0x18] ;  /* 0x000018006aad7984 */ /* 0x000f280000000400 */
[----:B------:R-:W4:Y:S04]  /*7970*/  LDS.U16 R174, [R106+0x1a] ;  /* 0x00001a006aae7984 */ /* 0x000f280000000400 */
[----:B------:R-:W4:Y:S04]  /*7980*/  LDS.U16 R175, [R106+0x1c] ;  /* 0x00001c006aaf7984 */ /* 0x000f280000000400 */
[----:B------:R-:W4:Y:S04]  /*7990*/  LDS.U16 R176, [R106+0x1e] ;  /* 0x00001e006ab07984 */ /* 0x000f280000000400 */
[----:B------:R1:W5:Y:S04]  /*79a0*/  LDG.E R7, [R6.64] ;  /* 0x0000000a06077981 */ /* 0x000368000c1e1900 */
[----:B--2---:R2:W-:Y:S04]  /*79b0*/  STS [R181+0x1d10], R220 ;  /* 0x001d10dcb5007388 */ /* 0x0045e80000000800 */
[----:B------:R-:W-:Y:S01]  /*79c0*/  BAR.SYNC.DEFER_BLOCKING 0x0 ;  /* 0x0000000000007b1d */ /* 0x000fe20000010000 */
[----:B0-----:R-:W-:-:S02]  /*79d0*/  FMUL.FTZ R23, R178, R87 ;  /* 0x00000057b2177220 */ /* 0x001fc40000410000 */
[C---:B-1----:R-:W-:Y:S02]  /*79e0*/  FMUL.FTZ R22, R178.reuse, R86 ;  /* 0x00000056b2167220 */ /* 0x042fe40000410000 */
[C---:B------:R-:W-:Y:S02]  /*79f0*/  FMUL.FTZ R179, R178.reuse, R85 ;  /* 0x00000055b2b37220 */ /* 0x040fe40000410000 */
[----:B------:R-:W0:Y:S01]  /*7a00*/  MUFU.EX2 R23, R23 ;  /* 0x0000001700177308 */ /* 0x000e220000000800 */
[----:B---3--:R-:W-:Y:S01]  /*7a10*/  FMUL.FTZ R177, R178, R84 ;  /* 0x00000054b2b17220 */ /* 0x008fe20000410000 */
[----:B----4-:R-:W-:Y:S02]  /*7a20*/  PRMT R154, RZ, 0x5410, R154 ;  /* 0x00005410ff9a7816 */ /* 0x010fe4000000009a */
[----:B------:R-:W-:-:S04]  /*7a30*/  PRMT R156, RZ, 0x5410, R156 ;  /* 0x00005410ff9c7816 */ /* 0x000fc8000000009c */
[----:B------:R-:W1:Y:S01]  /*7a40*/  MUFU.EX2 R22, R22 ;  /* 0x0000001600167308 */ /* 0x000e620000000800 */
[----:B------:R-:W-:Y:S01]  /*7a50*/  PRMT R6, RZ, 0x5410, R103 ;  /* 0x00005410ff067816 */ /* 0x000fe20000000067 */
[----:B------:R3:W5:Y:S06]  /*7a60*/  @!P0 LDG.E.64 R20, [R4.64] ;  /* 0x0000000a04148981 */ /* 0x00076c000c1e1b00 */
[----:B------:R-:W4:Y:S01]  /*7a70*/  MUFU.EX2 R179, R179 ;  /* 0x000000b300b37308 */ /* 0x000f220000000800 */
[----:B------:R-:W-:Y:S01]  /*7a80*/  FMUL.FTZ R183, R178, R83 ;  /* 0x00000053b2b77220 */ /* 0x000fe20000410000 */
[----:B---3--:R-:W-:-:S06]  /*7a90*/  PRMT R4, RZ, 0x5410, R105 ;  /* 0x00005410ff047816 */ /* 0x008fcc0000000069 */
[----:B------:R-:W3:Y:S01]  /*7aa0*/  MUFU.EX2 R177, R177 ;  /* 0x000000b100b17308 */ /* 0x000ee20000000800 */
[----:B------:R-:W-:Y:S01]  /*7ab0*/  PRMT R158, RZ, 0x5410, R158 ;  /* 0x00005410ff9e7816 */ /* 0x000fe2000000009e */
[----:B------:R-:W-:Y:S02]  /*7ac0*/  FMUL.FTZ R5, R4, R87 ;  /* 0x0000005704057220 */ /* 0x000fe40000410000 */
[----:B------:R-:W-:Y:S02]  /*7ad0*/  FMUL.FTZ R225, R154, R225 ;  /* 0x000000e19ae17220 */ /* 0x000fe40000410000 */
[----:B------:R-:W-:Y:S01]  /*7ae0*/  FMUL.FTZ R222, R156, R5 ;  /* 0x000000059cde7220 */ /* 0x000fe20000410000 */
[----:B------:R-:W-:Y:S01]  /*7af0*/  PRMT R160, RZ, 0x5410, R160 ;  /* 0x00005410ffa07816 */ /* 0x000fe200000000a0 */
[----:B------:R-:W-:Y:S02]  /*7b00*/  FMUL.FTZ R192, R178, R82 ;  /* 0x00000052b2c07220 */ /* 0x000fe40000410000 */
[----:B--2---:R-:W-:Y:S01]  /*7b10*/  FMUL.FTZ R181, R6, R85 ;  /* 0x0000005506b57220 */ /* 0x004fe20000410000 */
[----:B------:R-:W2:Y:S01]  /*7b20*/  MUFU.EX2 R183, R183 ;  /* 0x000000b700b77308 */ /* 0x000ea20000000800 */
[----:B------:R-:W-:-:S02]  /*7b30*/  FMUL.FTZ R6, R201, R76 ;  /* 0x0000004cc9067220 */ /* 0x000fc40000410000 */
[----:B0-----:R-:W-:Y:S02]  /*7b40*/  FMUL.FTZ R201, R220, R23 ;  /* 0x00000017dcc97220 */ /* 0x001fe40000410000 */
[----:B------:R-:W-:Y:S02]  /*7b50*/  FMUL.FTZ R229, R158, R229 ;  /* 0x000000e59ee57220 */ /* 0x000fe40000410000 */
[----:B------:R-:W-:Y:S01]  /*7b60*/  FFMA.FTZ R5, R225, R23, R222 ;  /* 0x00000017e1057223 */ /* 0x000fe200000100de */
[----:B------:R-:W-:Y:S01]  /*7b70*/  PRMT R161, RZ, 0x5410, R161 ;  /* 0x00005410ffa17816 */ /* 0x000fe200000000a1 */
[C---:B------:R-:W-:Y:S01]  /*7b80*/  FMUL.FTZ R191, R178.reuse, R81 ;  /* 0x00000051b2bf7220 */ /* 0x040fe20000410000 */
[----:B------:R-:W0:Y:S01]  /*7b90*/  MUFU.EX2 R192, R192 ;  /* 0x000000c000c07308 */ /* 0x000e220000000800 */
[C---:B------:R-:W-:Y:S02]  /*7ba0*/  FMUL.FTZ R190, R178.reuse, R80 ;  /* 0x00000050b2be7220 */ /* 0x040fe40000410000 */
[----:B------:R-:W-:-:S02]  /*7bb0*/  FMUL.FTZ R189, R178, R79 ;  /* 0x0000004fb2bd7220 */ /* 0x000fc40000410000 */
[C---:B------:R-:W-:Y:S02]  /*7bc0*/  FMUL.FTZ R188, R178.reuse, R78 ;  /* 0x0000004eb2bc7220 */ /* 0x040fe40000410000 */
[C---:B------:R-:W-:Y:S02]  /*7bd0*/  FMUL.FTZ R187, R178.reuse, R77 ;  /* 0x0000004db2bb7220 */ /* 0x040fe40000410000 */
[C---:B------:R-:W-:Y:S02]  /*7be0*/  FMUL.FTZ R186, R178.reuse, R76 ;  /* 0x0000004cb2ba7220 */ /* 0x040fe40000410000 */
[C---:B------:R-:W-:Y:S02]  /*7bf0*/  FMUL.FTZ R200, R178.reuse, R75 ;  /* 0x0000004bb2c87220 */ /* 0x040fe40000410000 */
[C---:B------:R-:W-:Y:S02]  /*7c00*/  FMUL.FTZ R202, R178.reuse, R74 ;  /* 0x0000004ab2ca7220 */ /* 0x040fe40000410000 */
[----:B------:R-:W-:-:S02]  /*7c10*/  FMUL.FTZ R208, R178, R73 ;  /* 0x00000049b2d07220 */ /* 0x000fc40000410000 */
[----:B-1----:R-:W-:Y:S02]  /*7c20*/  FMUL.FTZ R178, R22, R201 ;  /* 0x000000c916b27220 */ /* 0x002fe40000410000 */
[----:B------:R-:W-:Y:S02]  /*7c30*/  FMUL.FTZ R216, R160, R181 ;  /* 0x000000b5a0d87220 */ /* 0x000fe40000410000 */
[----:B------:R-:W-:Y:S01]  /*7c40*/  FFMA.FTZ R5, R22, R5, R229 ;  /* 0x0000000516057223 */ /* 0x000fe200000100e5 */
[----:B------:R-:W-:Y:S01]  /*7c50*/  ISETP.NE.AND P0, PT, R147, 0x3f, PT ;  /* 0x0000003f9300780c */ /* 0x000fe20003f05270 */
[----:B------:R-:W1:Y:S01]  /*7c60*/  MUFU.EX2 R191, R191 ;  /* 0x000000bf00bf7308 */ /* 0x000e620000000800 */
[----:B------:R-:W-:Y:S01]  /*7c70*/  PRMT R162, RZ, 0x5410, R162 ;  /* 0x00005410ffa27816 */ /* 0x000fe200000000a2 */
[----:B----4-:R-:W-:Y:S02]  /*7c80*/  FMUL.FTZ R178, R179, R178 ;  /* 0x000000b2b3b27220 */ /* 0x010fe40000410000 */
[----:B------:R-:W-:-:S02]  /*7c90*/  FMUL.FTZ R212, R161, R212 ;  /* 0x000000d4a1d47220 */ /* 0x000fc40000410000 */
[----:B------:R-:W-:Y:S01]  /*7ca0*/  FFMA.FTZ R5, R179, R5, R216 ;  /* 0x00000005b3057223 */ /* 0x000fe200000100d8 */
[----:B------:R-:W-:Y:S01]  /*7cb0*/  PRMT R167, RZ, 0x5410, R167 ;  /* 0x00005410ffa77816 */ /* 0x000fe200000000a7 */
[----:B------:R-:W4:Y:S01]  /*7cc0*/  MUFU.EX2 R190, R190 ;  /* 0x000000be00be7308 */ /* 0x000f220000000800 */
[C---:B---3--:R-:W-:Y:S02]  /*7cd0*/  FMUL.FTZ R178, R177.reuse, R178 ;  /* 0x000000b2b1b27220 */ /* 0x048fe40000410000 */
[----:B------:R-:W-:Y:S01]  /*7ce0*/  FMUL.FTZ R210, R162, R193 ;  /* 0x000000c1a2d27220 */ /* 0x000fe20000410000 */
[----:B------:R-:W-:Y:S01]  /*7cf0*/  PRMT R168, RZ, 0x5410, R168 ;  /* 0x00005410ffa87816 */ /* 0x000fe200000000a8 */
[----:B------:R-:W-:Y:S01]  /*7d00*/  FFMA.FTZ R5, R177, R5, R212 ;  /* 0x00000005b1057223 */ /* 0x000fe200000100d4 */
[----:B------:R-:W-:Y:S01]  /*7d10*/  PRMT R169, RZ, 0x5410, R169 ;  /* 0x00005410ffa97816 */ /* 0x000fe200000000a9 */
[----:B--2---:R-:W-:Y:S01]  /*7d20*/  FMUL.FTZ R181, R183, R178 ;  /* 0x000000b2b7b57220 */ /* 0x004fe20000410000 */
[----:B------:R-:W2:Y:S01]  /*7d30*/  MUFU.EX2 R189, R189 ;  /* 0x000000bd00bd7308 */ /* 0x000ea20000000800 */
[----:B------:R-:W-:Y:S01]  /*7d40*/  FMUL.FTZ R219, R167, R180 ;  /* 0x000000b4a7db7220 */ /* 0x000fe20000410000 */
[----:B------:R3:W3:Y:S01]  /*7d50*/  @P0 LDS R209, [R147.X4+0x2514] ;  /* 0x0025140093d10984 */ /* 0x0006e20000004800 */
[----:B------:R-:W-:-:S02]  /*7d60*/  FFMA.FTZ R5, R183, R5, R210 ;  /* 0x00000005b7057223 */ /* 0x000fc400000100d2 */
[----:B0-----:R-:W-:Y:S02]  /*7d70*/  FMUL.FTZ R178, R192, R181 ;  /* 0x000000b5c0b27220 */ /* 0x001fe40000410000 */
[----:B------:R-:W-:Y:S01]  /*7d80*/  FMUL.FTZ R206, R168, R195 ;  /* 0x000000c3a8ce7220 */ /* 0x000fe20000410000 */
[----:B------:R-:W0:Y:S01]  /*7d90*/  MUFU.EX2 R188, R188 ;  /* 0x000000bc00bc7308 */ /* 0x000e220000000800 */
[----:B------:R-:W-:Y:S01]  /*7da0*/  FFMA.FTZ R5, R192, R5, R219 ;  /* 0x00000005c0057223 */ /* 0x000fe200000100db */
[----:B------:R-:W-:Y:S01]  /*7db0*/  PRMT R170, RZ, 0x5410, R170 ;  /* 0x00005410ffaa7816 */ /* 0x000fe200000000aa */
[----:B-1----:R-:W-:Y:S02]  /*7dc0*/  FMUL.FTZ R181, R191, R178 ;  /* 0x000000b2bfb57220 */ /* 0x002fe40000410000 */
[----:B------:R-:W-:Y:S02]  /*7dd0*/  FMUL.FTZ R213, R169, R182 ;  /* 0x000000b6a9d57220 */ /* 0x000fe40000410000 */
[----:B------:R-:W-:Y:S01]  /*7de0*/  FFMA.FTZ R5, R191, R5, R206 ;  /* 0x00000005bf057223 */ /* 0x000fe200000100ce */
[----:B------:R-:W1:Y:S01]  /*7df0*/  MUFU.EX2 R187, R187 ;  /* 0x000000bb00bb7308 */ /* 0x000e620000000800 */
[----:B------:R-:W-:Y:S01]  /*7e00*/  PRMT R171, RZ, 0x5410, R171 ;  /* 0x00005410ffab7816 */ /* 0x000fe200000000ab */
[----:B----4-:R-:W-:-:S02]  /*7e10*/  FMUL.FTZ R178, R190, R181 ;  /* 0x000000b5beb27220 */ /* 0x010fc40000410000 */
[----:B------:R-:W-:Y:S02]  /*7e20*/  FMUL.FTZ R204, R170, R197 ;  /* 0x000000c5aacc7220 */ /* 0x000fe40000410000 */
[----:B------:R-:W-:Y:S02]  /*7e30*/  FFMA.FTZ R5, R190, R5, R213 ;  /* 0x00000005be057223 */ /* 0x000fe400000100d5 */
[----:B------:R-:W4:Y:S01]  /*7e40*/  MUFU.EX2 R186, R186 ;  /* 0x000000ba00ba7308 */ /* 0x000f220000000800 */
[----:B------:R-:W-:Y:S01]  /*7e50*/  PRMT R172, RZ, 0x5410, R172 ;  /* 0x00005410ffac7816 */ /* 0x000fe200000000ac */
[----:B--2---:R-:W-:Y:S02]  /*7e60*/  FMUL.FTZ R181, R189, R178 ;  /* 0x000000b2bdb57220 */ /* 0x004fe40000410000 */
[----:B------:R-:W-:Y:S02]  /*7e70*/  FMUL.FTZ R211, R171, R184 ;  /* 0x000000b8abd37220 */ /* 0x000fe40000410000 */
[----:B------:R-:W-:-:S02]  /*7e80*/  FFMA.FTZ R5, R189, R5, R204 ;  /* 0x00000005bd057223 */ /* 0x000fc400000100cc */
[----:B------:R-:W2:Y:S01]  /*7e90*/  MUFU.EX2 R200, R200 ;  /* 0x000000c800c87308 */ /* 0x000ea20000000800 */
[----:B------:R-:W-:Y:S01]  /*7ea0*/  PRMT R173, RZ, 0x5410, R173 ;  /* 0x00005410ffad7816 */ /* 0x000fe200000000ad */
[----:B0-----:R-:W-:Y:S02]  /*7eb0*/  FMUL.FTZ R178, R188, R181 ;  /* 0x000000b5bcb27220 */ /* 0x001fe40000410000 */
        /* <DEDUP_REMOVED lines=10> */
[----:B----4-:R-:W-:Y:S02]  /*7f60*/  FMUL.FTZ R181, R186, R181 ;  /* 0x000000b5bab57220 */ /* 0x010fe40000410000 */
[----:B------:R-:W-:-:S02]  /*7f70*/  FMUL.FTZ R205, R174, R205 ;  /* 0x000000cdaecd7220 */ /* 0x000fc40000410000 */
[----:B------:R-:W-:Y:S01]  /*7f80*/  FFMA.FTZ R5, R186, R5, R207 ;  /* 0x00000005ba057223 */ /* 0x000fe200000100cf */
[----:B------:R-:W-:Y:S01]  /*7f90*/  PRMT R176, RZ, 0x5410, R176 ;  /* 0x00005410ffb07816 */ /* 0x000fe200000000b0 */
[C---:B--2---:R-:W-:Y:S02]  /*7fa0*/  FMUL.FTZ R181, R200.reuse, R181 ;  /* 0x000000b5c8b57220 */ /* 0x044fe40000410000 */
[----:B------:R-:W-:Y:S02]  /*7fb0*/  FMUL.FTZ R203, R175, R4 ;  /* 0x00000004afcb7220 */ /* 0x000fe40000410000 */
[----:B------:R-:W-:Y:S02]  /*7fc0*/  FFMA.FTZ R5, R200, R5, R205 ;  /* 0x00000005c8057223 */ /* 0x000fe400000100cd */
[----:B0-----:R-:W-:Y:S02]  /*7fd0*/  FMUL.FTZ R181, R202, R181 ;  /* 0x000000b5cab57220 */ /* 0x001fe40000410000 */
[----:B------:R-:W-:-:S02]  /*7fe0*/  FMUL.FTZ R185, R176, R185 ;  /* 0x000000b9b0b97220 */ /* 0x000fc40000410000 */
[----:B------:R-:W-:Y:S02]  /*7ff0*/  FFMA.FTZ R5, R202, R5, R203 ;  /* 0x00000005ca057223 */ /* 0x000fe400000100cb */
[C---:B-1----:R-:W-:Y:S02]  /*8000*/  FMUL.FTZ R4, R208.reuse, R181 ;  /* 0x000000b5d0047220 */ /* 0x042fe40000410000 */
[----:B------:R-:W-:Y:S01]  /*8010*/  FFMA.FTZ R5, R208, R5, R185 ;  /* 0x00000005d0057223 */ /* 0x000fe200000100b9 */
[----:B------:R-:W-:Y:S05]  /*8020*/  @P0 BRA `(.L_x_3230) ;  /* 0x0000008000000947 */ /* 0x000fea0003800000 */
[----:B---3--:R-:W-:Y:S01]  /*8030*/  ISETP.NE.AND P0, PT, R164, c[0x0][0x174], PT ;  /* 0x00005d00a4007a0c */ /* 0x008fe20003f05270 */
[----:B------:R-:W-:-:S12]  /*8040*/  IMAD.MOV.U32 R209, RZ, RZ, 0x3f800000 ;  /* 0x3f800000ffd17424 */ /* 0x000fd800078e00ff */
[----:B------:R-:W-:-:S04]  /*8050*/  @P0 IADD3 R181, -R141, c[0x0][0x174], RZ ;  /* 0x00005d008db50a10 */ /* 0x000fc80007ffe1ff */
[----:B------:R-:W-:-:S04]  /*8060*/  @P0 LEA.HI R6, R181, R181, RZ, 0x1 ;  /* 0x000000b5b5060211 */ /* 0x000fc800078f08ff */
[----:B------:R-:W-:-:S04]  /*8070*/  @P0 LOP3.LUT R6, R6, 0xfffffe, RZ, 0xc0, !PT ;  /* 0x00fffffe06060812 */ /* 0x000fc800078ec0ff */
[----:B------:R-:W-:-:S04]  /*8080*/  @P0 IADD3 R6, -R6, R181, RZ ;  /* 0x000000b506060210 */ /* 0x000fc80007ffe1ff */
[----:B------:R-:W-:-:S05]  /*8090*/  @P0 LEA R6, R6, R25, 0x8 ;  /* 0x0000001906060211 */ /* 0x000fca00078e40ff */
[----:B------:R0:W1:Y:S02]  /*80a0*/  @P0 LDS R209, [R6.X4+0x1d10] ;  /* 0x001d100006d10984 */ /* 0x0000640000004800 */
.L_x_3230:
[----:B---3--:R-:W-:Y:S05]  /*80b0*/  BSYNC B0 ;  /* 0x0000000000007941 */ /* 0x008fea0003800000 */
.L_x_3229:
        /* <DEDUP_REMOVED lines=26> */
.L_x_3288:
        /* <DEDUP_REMOVED lines=24> */
.L_x_3289:
[----:B------:R-:W-:Y:S02]  /*83e0*/  ISETP.GE.AND P0, PT, R142, 0x10, PT ;  /* 0x000000108e00780c */ /* 0x000fe40003f06270 */
[----:B------:R-:W-:-:S11]  /*83f0*/  MOV R227, R221 ;  /* 0x000000dd00e37202 */ /* 0x000fd60000000f00 */
[-C--:B--2---:R-:W-:Y:S02]  /*8400*/  @P0 FFMA.FTZ R227, R4, R223.reuse, R227 ;  /* 0x000000df04e30223 */ /* 0x084fe400000100e3 */
[----:B---3--:R-:W-:Y:S01]  /*8410*/  @P0 FMUL.FTZ R223, R224, R223 ;  /* 0x000000dfe0df0220 */ /* 0x008fe20000410000 */
[----:B------:R-:W-:Y:S05]  /*8420*/  BRA.CONV ~URZ, `(.L_x_3235) ;  /* 0x000000637f007947 */ /* 0x000fea000b800000 */
[----:B------:R-:W-:Y:S01]  /*8430*/  HFMA2.MMA R221, -RZ, RZ, 0, 1.847743988037109375e-06 ;  /* 0x0000001fffdd7435 */ /* 0x000fe200000001ff */
[----:B0-----:R-:W-:Y:S01]  /*8440*/  MOV R7, R223 ;  /* 0x000000df00077202 */ /* 0x001fe20000000f00 */
[----:B------:R-:W-:Y:S01]  /*8450*/  IMAD.MOV.U32 R224, RZ, RZ, 0x1f ;  /* 0x0000001fffe07424 */ /* 0x000fe200078e00ff */
[----:B------:R-:W-:Y:S02]  /*8460*/  MOV R6, 0xffffffff ;  /* 0xffffffff00067802 */ /* 0x000fe40000000f00 */
[----:B------:R-:W-:Y:S02]  /*8470*/  MOV R4, 0x8490 ;  /* 0x0000849000047802 */ /* 0x000fe40000000f00 */
[----:B-1----:R-:W-:Y:S05]  /*8480*/  CALL.REL.NOINC `($__internal_130_$__cuda_sm70_shflsync_idx_p) ;  /* 0x00005a3000007944 */ /* 0x002fea0003c00000 */
.L_x_3235:
[----:B------:R-:W-:Y:S05]  /*8490*/  BRA.CONV ~URZ, `(.L_x_3236) ;  /* 0x000000637f007947 */ /* 0x000fea000b800000 */
[----:B0-----:R-:W-:Y:S01]  /*84a0*/  HFMA2.MMA R224, -RZ, RZ, 0, 1.847743988037109375e-06 ;  /* 0x0000001fffe07435 */ /* 0x001fe200000001ff */
[----:B------:R-:W-:Y:S01]  /*84b0*/  IMAD.MOV.U32 R7, RZ, RZ, R227 ;  /* 0x000000ffff077224 */ /* 0x000fe200078e00e3 */
[----:B------:R-:W-:Y:S01]  /*84c0*/  MOV R221, 0x1f ;  /* 0x0000001f00dd7802 */ /* 0x000fe20000000f00 */
[----:B-1----:R-:W-:Y:S01]  /*84d0*/  IMAD.MOV.U32 R6, RZ, RZ, -0x1 ;  /* 0xffffffffff067424 */ /* 0x002fe200078e00ff */
[----:B------:R-:W-:-:S02]  /*84e0*/  MOV R4, 0x8500 ;  /* 0x0000850000047802 */ /* 0x000fc40000000f00 */
[----:B------:R-:W-:Y:S05]  /*84f0*/  CALL.REL.NOINC `($__internal_130_$__cuda_sm70_shflsync_idx_p) ;  /* 0x000059c000007944 */ /* 0x000fea0003c00000 */
.L_x_3236:
[----:B------:R-:W-:Y:S05]  /*8500*/  BRA.DIV ~URZ, `(.L_x_3237) ;  /* 0x00004ff27f007947 */ /* 0x000fea000b800000 */
[----:B------:R-:W2:Y:S04]  /*8510*/  SHFL.IDX PT, R20, R20, RZ, 0x1f ;  /* 0x00001fff14147589 */ /* 0x000ea800000e0000 */
[----:B------:R3:W4:Y:S04]  /*8520*/  SHFL.IDX PT, R5, R21, RZ, 0x1f ;  /* 0x00001fff15057589 */ /* 0x00072800000e0000 */
[----:B------:R-:W0:Y:S04]  /*8530*/  SHFL.UP PT, R223, R223, 0x1, RZ ;  /* 0x04200000dfdf7989 */ /* 0x000e2800000e00ff */
[----:B------:R3:W1:Y:S02]  /*8540*/  SHFL.UP PT, R226, R227, 0x1, RZ ;  /* 0x04200000e3e27989 */ /* 0x00066400000e00ff */
.L_x_3290:
[----:B01----:R-:W0:Y:S01]  /*8550*/  LDS.64 R6, [R147.X16+0x1900] ;  /* 0x0019000093067984 */ /* 0x003e22000000ca00 */
[----:B--2---:R-:W-:Y:S01]  /*8560*/  MOV R4, R20 ;  /* 0x0000001400047202 */ /* 0x004fe20000000f00 */
[----:B----4-:R-:W-:-:S04]  /*8570*/  @P1 FFMA.FTZ R5, R5, R223, R226 ;  /* 0x000000df05051223 */ /* 0x010fc800000100e2 */
[----:B------:R-:W-:Y:S02]  /*8580*/  @P1 FMUL.FTZ R4, R4, R223 ;  /* 0x000000df04041220 */ /* 0x000fe40000410000 */
[C---:B0-----:R-:W-:Y:S02]  /*8590*/  FFMA.FTZ R7, R6.reuse, R5, R7 ;  /* 0x0000000506077223 */ /* 0x041fe40000010007 */
[----:B------:R-:W-:-:S05]  /*85a0*/  FMUL.FTZ R6, R6, R4 ;  /* 0x0000000406067220 */ /* 0x000fca0000410000 */
[----:B------:R0:W-:Y:S02]  /*85b0*/  STS.128 [R147.X16+0x1900], R4 ;  /* 0x0019000493007388 */ /* 0x0001e4000000cc00 */
.L_x_3232:
[----:B--2---:R-:W-:Y:S05]  /*85c0*/  BSYNC B0 ;  /* 0x0000000000007941 */ /* 0x004fea0003800000 */
.L_x_3231:
[----:B------:R-:W-:Y:S01]  /*85d0*/  WARPSYNC 0xffffffff ;  /* 0xffffffff00007948 */ /* 0x000fe20003800000 */
[----:B------:R-:W-:Y:S01]  /*85e0*/  BAR.SYNC.DEFER_BLOCKING 0x0 ;  /* 0x0000000000007b1d */ /* 0x000fe20000010000 */
[----:B01----:R-:W-:Y:S01]  /*85f0*/  FMUL.FTZ R7, R208, R209 ;  /* 0x000000d1d0077220 */ /* 0x003fe20000410000 */
[----:B------:R-:W-:Y:S01]  /*8600*/  ISETP.GE.AND P0, PT, R164, c[0x0][0x174], PT ;  /* 0x00005d00a4007a0c */ /* 0x000fe20003f06270 */
[----:B------:R-:W-:Y:S01]  /*8610*/  FFMA.FTZ R5, R208, R214, R217 ;  /* 0x000000d6d0057223 */ /* 0x000fe200000100d9 */
[----:B---3--:R-:W-:Y:S01]  /*8620*/  HFMA2.MMA R21, -RZ, RZ, 0, 0 ;  /* 0x00000000ff157435 */ /* 0x008fe200000001ff */
        /* <DEDUP_REMOVED lines=10> */
[----:B------:R-:W-:-:S02]  /*86d0*/  IMAD.MOV.U32 R20, RZ, RZ, 0x3f800000 ;  /* 0x3f800000ff147424 */ /* 0x000fc400078e00ff */
        /* <DEDUP_REMOVED lines=52> */
.L_x_3291:
        /* <DEDUP_REMOVED lines=26> */
.L_x_3292:
        /* <DEDUP_REMOVED lines=11> */
.L_x_3239:
[----:B-12---:R-:W-:Y:S05]  /*8c70*/  BSYNC B0 ;  /* 0x0000000000007941 */ /* 0x006fea0003800000 */
.L_x_3238:
[----:B------:R-:W-:Y:S01]  /*8c80*/  WARPSYNC 0xffffffff ;  /* 0xffffffff00007948 */ /* 0x000fe20003800000 */
[----:B------:R-:W-:Y:S01]  /*8c90*/  BAR.SYNC.DEFER_BLOCKING 0x0 ;  /* 0x0000000000007b1d */ /* 0x000fe20000010000 */
[----:B------:R-:W-:-:S05]  /*8ca0*/  ISETP.NE.AND P2, PT, R147, RZ, PT ;  /* 0x000000ff9300720c */ /* 0x000fca0003f45270 */
[----:B------:R-:W-:Y:S01]  /*8cb0*/  BSSY B0, `(.L_x_3242) ;  /* 0x00000aa000007945 */ /* 0x000fe20003800000 */
[----:B0-----:R-:W0:Y:S07]  /*8cc0*/  LDS R4, [R147.X8+0x1b14] ;  /* 0x001b140093047984 */ /* 0x001e2e0000008800 */
[----:B------:R1:W-:Y:S01]  /*8cd0*/  @!P2 STS.64 [R25.X8+0x2610], R20 ;  /* 0x002610141900a388 */ /* 0x0003e20000008a00 */
[----:B0-----:R-:W-:Y:S02]  /*8ce0*/  FFMA.FTZ R209, R4, R209, R214 ;  /* 0x000000d104d17223 */ /* 0x001fe400000100d6 */
[----:B------:R-:W-:-:S02]  /*8cf0*/  FFMA.FTZ R4, R72, R225, RZ ;  /* 0x000000e148047223 */ /* 0x000fc400000100ff */
[----:B------:R-:W-:Y:S02]  /*8d00*/  FFMA.FTZ R217, R208, R209, R217 ;  /* 0x000000d1d0d97223 */ /* 0x000fe400000100d9 */
[----:B------:R-:W-:Y:S02]  /*8d10*/  FFMA.FTZ R4, R71, R231, R4 ;  /* 0x000000e747047223 */ /* 0x000fe40000010004 */
[----:B------:R-:W-:Y:S01]  /*8d20*/  FFMA.FTZ R221, R202, R217, R215 ;  /* 0x000000d9cadd7223 */ /* 0x000fe200000100d7 */
[----:B------:R-:W-:Y:S01]  /*8d30*/  PRMT R215, RZ, 0x5410, R163 ;  /* 0x00005410ffd77816 */ /* 0x000fe200000000a3 */
[----:B------:R-:W-:Y:S02]  /*8d40*/  FFMA.FTZ R4, R70, R229, R4 ;  /* 0x000000e546047223 */ /* 0x000fe40000010004 */
[----:B------:R-:W-:Y:S02]  /*8d50*/  FFMA.FTZ R201, R200, R221, R201 ;  /* 0x000000ddc8c97223 */ /* 0x000fe400000100c9 */
[----:B------:R-:W-:-:S04]  /*8d60*/  FMUL.FTZ R5, R215, R88 ;  /* 0x00000058d7057220 */ /* 0x000fc80000410000 */
[----:B------:R-:W-:Y:S02]  /*8d70*/  FFMA.FTZ R200, R154, -R5, R225 ;  /* 0x800000059ac87223 */ /* 0x000fe400000100e1 */
[----:B------:R-:W-:Y:S01]  /*8d80*/  FFMA.FTZ R225, R186, R201, R199 ;  /* 0x000000c9bae17223 */ /* 0x000fe200000100c7 */
[----:B------:R-:W-:Y:S02]  /*8d90*/  PRMT R199, RZ, 0x5410, R104 ;  /* 0x00005410ffc77816 */ /* 0x000fe40000000068 */
[----:B------:R-:W-:Y:S01]  /*8da0*/  PRMT R186, RZ, 0x5410, R105 ;  /* 0x00005410ffba7816 */ /* 0x000fe20000000069 */
[----:B------:R-:W-:Y:S02]  /*8db0*/  FFMA.FTZ R227, R187, R225, R194 ;  /* 0x000000e1bbe37223 */ /* 0x000fe400000100c2 */
[----:B------:R-:W-:Y:S02]  /*8dc0*/  FMUL.FTZ R6, R199, R86 ;  /* 0x00000056c7067220 */ /* 0x000fe40000410000 */
[----:B------:R-:W-:-:S02]  /*8dd0*/  FMUL.FTZ R5, R186, R87 ;  /* 0x00000057ba057220 */ /* 0x000fc40000410000 */
[----:B------:R-:W-:Y:S02]  /*8de0*/  FFMA.FTZ R187, R158, -R6, R229 ;  /* 0x800000069ebb7223 */ /* 0x000fe400000100e5 */
[----:B------:R-:W-:Y:S01]  /*8df0*/  FFMA.FTZ R229, R188, R227, R193 ;  /* 0x000000e3bce57223 */ /* 0x000fe200000100c1 */
[----:B------:R-:W-:Y:S01]  /*8e00*/  PRMT R193, RZ, 0x5410, R102 ;  /* 0x00005410ffc17816 */ /* 0x000fe20000000066 */
[----:B------:R-:W-:Y:S01]  /*8e10*/  FFMA.FTZ R194, R156, -R5, R231 ;  /* 0x800000059cc27223 */ /* 0x000fe200000100e7 */
[----:B------:R-:W-:Y:S01]  /*8e20*/  PRMT R188, RZ, 0x5410, R103 ;  /* 0x00005410ffbc7816 */ /* 0x000fe20000000067 */
[----:B------:R-:W-:Y:S02]  /*8e30*/  FFMA.FTZ R189, R189, R229, R196 ;  /* 0x000000e5bdbd7223 */ /* 0x000fe400000100c4 */
[----:B------:R-:W-:Y:S02]  /*8e40*/  FMUL.FTZ R6, R193, R84 ;  /* 0x00000054c1067220 */ /* 0x000fe40000410000 */
[----:B------:R-:W-:Y:S01]  /*8e50*/  FFMA.FTZ R231, R190, R189, R195 ;  /* 0x000000bdbee77223 */ /* 0x000fe200000100c3 */
[----:B------:R-:W-:Y:S01]  /*8e60*/  PRMT R195, RZ, 0x5410, R100 ;  /* 0x00005410ffc37816 */ /* 0x000fe20000000064 */
[----:B------:R-:W-:Y:S01]  /*8e70*/  FFMA.FTZ R5, R69, R216, R4 ;  /* 0x000000d845057223 */ /* 0x000fe20000010004 */
[----:B------:R-:W-:Y:S01]  /*8e80*/  PRMT R190, RZ, 0x5410, R101 ;  /* 0x00005410ffbe7816 */ /* 0x000fe20000000065 */
[----:B------:R-:W-:-:S02]  /*8e90*/  FFMA.FTZ R191, R191, R231, R198 ;  /* 0x000000e7bfbf7223 */ /* 0x000fc400000100c6 */
[----:B------:R-:W-:Y:S02]  /*8ea0*/  FFMA.FTZ R196, R161, -R6, R212 ;  /* 0x80000006a1c47223 */ /* 0x000fe400000100d4 */
[----:B------:R-:W-:Y:S02]  /*8eb0*/  FFMA.FTZ R212, R68, R212, R5 ;  /* 0x000000d444d47223 */ /* 0x000fe40000010005 */
[----:B------:R-:W-:Y:S01]  /*8ec0*/  FFMA.FTZ R197, R192, R191, R197 ;  /* 0x000000bfc0c57223 */ /* 0x000fe200000100c5 */
[----:B------:R-:W-:Y:S01]  /*8ed0*/  PRMT R192, RZ, 0x5410, R99 ;  /* 0x00005410ffc07816 */ /* 0x000fe20000000063 */
[----:B------:R-:W-:Y:S02]  /*8ee0*/  FMUL.FTZ R6, R195, R82 ;  /* 0x00000052c3067220 */ /* 0x000fe40000410000 */
[----:B------:R-:W-:Y:S02]  /*8ef0*/  FFMA.FTZ R5, R67, R223, R212 ;  /* 0x000000df43057223 */ /* 0x000fe400000100d4 */
[----:B------:R-:W-:-:S02]  /*8f00*/  FMUL.FTZ R7, R188, R85 ;  /* 0x00000055bc077220 */ /* 0x000fc40000410000 */
[----:B------:R-:W-:Y:S02]  /*8f10*/  FFMA.FTZ R198, R167, -R6, R210 ;  /* 0x80000006a7c67223 */ /* 0x000fe400000100d2 */
[----:B------:R-:W-:Y:S01]  /*8f20*/  FFMA.FTZ R210, R66, R210, R5 ;  /* 0x000000d242d27223 */ /* 0x000fe20000010005 */
[----:B------:R-:W-:Y:S01]  /*8f30*/  HFMA2.MMA R5, -RZ, RZ, 0, 0 ;  /* 0x00000000ff057435 */ /* 0x000fe200000001ff */
[----:B------:R-:W-:Y:S02]  /*8f40*/  FMUL.FTZ R202, R192, R81 ;  /* 0x00000051c0ca7220 */ /* 0x000fe40000410000 */
[----:B------:R-:W-:Y:S02]  /*8f50*/  FMUL.FTZ R4, R190, R83 ;  /* 0x00000053be047220 */ /* 0x000fe40000410000 */
[----:B------:R-:W-:Y:S02]  /*8f60*/  FFMA.FTZ R216, R160, -R7, R216 ;  /* 0x80000007a0d87223 */ /* 0x000fe400000100d8 */
[----:B------:R-:W-:-:S02]  /*8f70*/  FFMA.FTZ R202, R168, -R202, R219 ;  /* 0x800000caa8ca7223 */ /* 0x000fc400000100db */
[----:B------:R-:W-:Y:S01]  /*8f80*/  FFMA.FTZ R7, R65, R219, R210 ;  /* 0x000000db41077223 */ /* 0x000fe200000100d2 */
[----:B------:R-:W-:Y:S01]  /*8f90*/  PRMT R219, RZ, 0x5410, R98 ;  /* 0x00005410ffdb7816 */ /* 0x000fe20000000062 */
[----:B------:R-:W-:Y:S02]  /*8fa0*/  FFMA.FTZ R223, R162, -R4, R223 ;  /* 0x80000004a2df7223 */ /* 0x000fe400000100df */
[----:B------:R-:W-:Y:S02]  /*8fb0*/  IMAD R6, R146, c[0x0][0x298], RZ ;  /* 0x0000a60092067a24 */ /* 0x000fe400078e02ff */
[----:B------:R-:W-:Y:S02]  /*8fc0*/  IMAD.MOV.U32 R4, RZ, RZ, R147 ;  /* 0x000000ffff047224 */ /* 0x000fe400078e0093 */
[----:B------:R-:W-:Y:S01]  /*8fd0*/  FFMA.FTZ R233, R183, R197, R184 ;  /* 0x000000c5b7e97223 */ /* 0x000fe200000100b8 */
[----:B------:R-:W-:Y:S01]  /*8fe0*/  PRMT R184, RZ, 0x5410, R97 ;  /* 0x00005410ffb87816 */ /* 0x000fe20000000061 */
[----:B------:R-:W-:-:S02]  /*8ff0*/  FMUL.FTZ R183, R219, R80 ;  /* 0x00000050dbb77220 */ /* 0x000fc40000410000 */
[----:B------:R-:W-:-:S04]  /*9000*/  IMAD.WIDE.U32 R4, R155, c[0x0][0x298], R4 ;  /* 0x0000a6009b047a25 */ /* 0x000fc800078e0004 */
[----:B------:R-:W-:Y:S02]  /*9010*/  IMAD R235, R155, c[0x0][0x29c], R6 ;  /* 0x0000a7009beb7a24 */ /* 0x000fe400078e0206 */
[----:B------:R-:W-:Y:S02]  /*9020*/  FFMA.FTZ R183, R169, -R183, R206 ;  /* 0x800000b7a9b77223 */ /* 0x000fe400000100ce */
[----:B------:R-:W-:Y:S01]  /*9030*/  FMUL.FTZ R6, R184, R79 ;  /* 0x0000004fb8067220 */ /* 0x000fe20000410000 */
[----:B------:R-:W-:Y:S01]  /*9040*/  IADD3 R5, R5, R235, RZ ;  /* 0x000000eb05057210 */ /* 0x000fe20007ffe0ff */
[----:B------:R-:W-:Y:S02]  /*9050*/  FFMA.FTZ R206, R64, R206, R7 ;  /* 0x000000ce40ce7223 */ /* 0x000fe40000010007 */
[----:B------:R-:W-:Y:S01]  /*9060*/  FFMA.FTZ R235, R177, R233, R180 ;  /* 0x000000e9b1eb7223 */ /* 0x000fe200000100b4 */
[----:B------:R-:W-:Y:S01]  /*9070*/  PRMT R180, RZ, 0x5410, R95 ;  /* 0x00005410ffb47816 */ /* 0x000fe2000000005f */
[----:B------:R-:W-:-:S02]  /*9080*/  FFMA.FTZ R177, R170, -R6, R213 ;  /* 0x80000006aab17223 */ /* 0x000fc400000100d5 */
[----:B------:R-:W-:Y:S01]  /*9090*/  FFMA.FTZ R7, R63, R213, R206 ;  /* 0x000000d53f077223 */ /* 0x000fe200000100ce */
[----:B------:R-:W-:Y:S01]  /*90a0*/  PRMT R213, RZ, 0x5410, R96 ;  /* 0x00005410ffd57816 */ /* 0x000fe20000000060 */
[----:B------:R-:W-:Y:S02]  /*90b0*/  FFMA.FTZ R179, R179, R235, R182 ;  /* 0x000000ebb3b37223 */ /* 0x000fe400000100b6 */
[----:B------:R-:W-:Y:S02]  /*90c0*/  IMAD R6, R166, c[0x0][0x2a0], RZ ;  /* 0x0000a800a6067a24 */ /* 0x000fe400078e02ff */
[----:B------:R-:W-:Y:S02]  /*90d0*/  FMUL.FTZ R182, R213, R78 ;  /* 0x0000004ed5b67220 */ /* 0x000fe40000410000 */
[----:B------:R-:W-:Y:S02]  /*90e0*/  FFMA.FTZ R181, R22, R179, R181 ;  /* 0x000000b316b57223 */ /* 0x000fe400000100b5 */
[----:B------:R-:W-:-:S02]  /*90f0*/  IMAD R239, R153, c[0x0][0x2a4], R6 ;  /* 0x0000a90099ef7a24 */ /* 0x000fc400078e0206 */
[----:B------:R-:W-:Y:S02]  /*9100*/  FMUL.FTZ R206, R180, R77 ;  /* 0x0000004db4ce7220 */ /* 0x000fe40000410000 */
[----:B------:R-:W-:Y:S02]  /*9110*/  FFMA.FTZ R6, R62, R204, R7 ;  /* 0x000000cc3e067223 */ /* 0x000fe40000010007 */
[----:B------:R-:W-:-:S04]  /*9120*/  IMAD.WIDE.U32 R4, R153, c[0x0][0x2a0], R4 ;  /* 0x0000a80099047a25 */ /* 0x000fc800078e0004 */
[----:B------:R-:W-:Y:S01]  /*9130*/  FFMA.FTZ R204, R171, -R182, R204 ;  /* 0x800000b6abcc7223 */ /* 0x000fe200000100cc */
[----:B------:R-:W-:Y:S01]  /*9140*/  IADD3 R22, P1, R8, R4, RZ ;  /* 0x0000000408167210 */ /* 0x000fe20007f3e0ff */
[----:B------:R-:W-:Y:S02]  /*9150*/  FFMA.FTZ R237, R23, R181, R178 ;  /* 0x000000b517ed7223 */ /* 0x000fe400000100b2 */
[----:B------:R-:W-:Y:S02]  /*9160*/  FFMA.FTZ R182, R172, -R206, R211 ;  /* 0x800000ceacb67223 */ /* 0x000fe400000100d3 */
[----:B------:R-:W-:Y:S01]  /*9170*/  FFMA.FTZ R206, R61, R211, R6 ;  /* 0x000000d33dce7223 */ /* 0x000fe20000010006 */
[----:B------:R-:W-:Y:S01]  /*9180*/  LEA R6, P0, R4, c[0x0][0x318], 0x2 ;  /* 0x0000c60004067a11 */ /* 0x000fe200078010ff */
[----:B------:R-:W-:Y:S01]  /*9190*/  IMAD.IADD R239, R5, 0x1, R239 ;  /* 0x0000000105ef7824 */ /* 0x000fe200078e02ef */
[----:B------:R-:W-:Y:S01]  /*91a0*/  PRMT R211, RZ, 0x5410, R94 ;  /* 0x00005410ffd37816 */ /* 0x000fe2000000005e */
[----:B------:R-:W-:-:S02]  /*91b0*/  FMUL.FTZ R23, R237, R88 ;  /* 0x00000058ed177220 */ /* 0x000fc40000410000 */
[----:B------:R-:W-:Y:S01]  /*91c0*/  FMUL.FTZ R241, R181, R87 ;  /* 0x00000057b5f17220 */ /* 0x000fe20000410000 */
[----:B------:R-:W-:Y:S01]  /*91d0*/  LEA.HI.X R7, R4, c[0x0][0x31c], R239, 0x2, P0 ;  /* 0x0000c70004077a11 */ /* 0x000fe200000f14ef */
[----:B------:R-:W-:Y:S02]  /*91e0*/  FMUL.FTZ R208, R211, R76 ;  /* 0x0000004cd3d07220 */ /* 0x000fe40000410000 */
[----:B------:R-:W-:Y:S02]  /*91f0*/  FFMA.FTZ R4, R200, R23, RZ ;  /* 0x00000017c8047223 */ /* 0x000fe400000100ff */
[----:B------:R-:W-:Y:S01]  /*9200*/  FFMA.FTZ R210, R60, R207, R206 ;  /* 0x000000cf3cd27223 */ /* 0x000fe200000100ce */
[----:B------:R-:W-:Y:S01]  /*9210*/  PRMT R206, RZ, 0x5410, R93 ;  /* 0x00005410ffce7816 */ /* 0x000fe2000000005d */
[----:B------:R-:W-:Y:S01]  /*9220*/  FFMA.FTZ R178, R173, -R208, R207 ;  /* 0x800000d0adb27223 */ /* 0x000fe200000100cf */
[----:B------:R-:W-:Y:S01]  /*9230*/  PRMT R207, RZ, 0x5410, R92 ;  /* 0x00005410ffcf7816 */ /* 0x000fe2000000005c */
[----:B------:R-:W-:-:S02]  /*9240*/  FMUL.FTZ R218, R179, R86 ;  /* 0x00000056b3da7220 */ /* 0x000fc40000410000 */
[----:B------:R-:W-:Y:S02]  /*9250*/  FFMA.FTZ R4, R194, R241, R4 ;  /* 0x000000f1c2047223 */ /* 0x000fe40000010004 */
[----:B------:R-:W-:Y:S02]  /*9260*/  FMUL.FTZ R245, R235, R85 ;  /* 0x00000055ebf57220 */ /* 0x000fe40000410000 */
[----:B------:R-:W-:Y:S02]  /*9270*/  FFMA.FTZ R5, R187, R218, R4 ;  /* 0x000000dabb057223 */ /* 0x000fe40000010004 */
[----:B------:R-:W-:Y:S02]  /*9280*/  FMUL.FTZ R208, R206, R75 ;  /* 0x0000004bced07220 */ /* 0x000fe40000410000 */
[----:B------:R-:W-:Y:S02]  /*9290*/  FMUL.FTZ R212, R207, R74 ;  /* 0x0000004acfd47220 */ /* 0x000fe40000410000 */
[----:B------:R-:W-:-:S02]  /*92a0*/  FFMA.FTZ R210, R59, R205, R210 ;  /* 0x000000cd3bd27223 */ /* 0x000fc400000100d2 */
[----:B------:R-:W-:Y:S02]  /*92b0*/  FMUL.FTZ R4, R233, R84 ;  /* 0x00000054e9047220 */ /* 0x000fe40000410000 */
[----:B------:R-:W-:Y:S02]  /*92c0*/  FFMA.FTZ R5, R216, R245, R5 ;  /* 0x000000f5d8057223 */ /* 0x000fe40000010005 */
[----:B------:R-:W-:Y:S02]  /*92d0*/  FFMA.FTZ R208, R174, -R208, R205 ;  /* 0x800000d0aed07223 */ /* 0x000fe400000100cd */
[----:B------:R-:W-:Y:S01]  /*92e0*/  FFMA.FTZ R205, R175, -R212, R203 ;  /* 0x800000d4afcd7223 */ /* 0x000fe200000100cb */
[----:B------:R-:W-:Y:S01]  /*92f0*/  LEA.HI.SX32 R212, R144, R144, 0x1b ;  /* 0x0000009090d47211 */ /* 0x000fe200078fdaff */
[----:B------:R-:W-:Y:S02]  /*9300*/  FFMA.FTZ R203, R58, R203, R210 ;  /* 0x000000cb3acb7223 */ /* 0x000fe400000100d2 */
[----:B------:R-:W-:-:S02]  /*9310*/  FMUL.FTZ R243, R197, R83 ;  /* 0x00000053c5f37220 */ /* 0x000fc40000410000 */
[----:B------:R-:W-:Y:S02]  /*9320*/  FFMA.FTZ R210, R196, R4, R5 ;  /* 0x00000004c4d27223 */ /* 0x000fe40000010005 */
[-C--:B------:R-:W-:Y:S02]  /*9330*/  FMUL.FTZ R249, R190, R243.reuse ;  /* 0x000000f3bef97220 */ /* 0x080fe40000410000 */
[----:B------:R-:W-:Y:S02]  /*9340*/  FMUL.FTZ R214, R191, R82 ;  /* 0x00000052bfd67220 */ /* 0x000fe40000410000 */
[----:B------:R-:W-:Y:S01]  /*9350*/  FFMA.FTZ R243, R223, R243, R210 ;  /* 0x000000f3dff37223 */ /* 0x000fe200000100d2 */
[----:B------:R-:W-:Y:S01]  /*9360*/  PRMT R210, RZ, 0x5410, R90 ;  /* 0x00005410ffd27816 */ /* 0x000fe2000000005a */
[----:B------:R0:W-:Y:S01]  /*9370*/  STS [R212.X4+0x864], R249 ;  /* 0x000864f9d4007388 */ /* 0x0001e20000004800 */
[-C--:B------:R-:W-:Y:S02]  /*9380*/  FMUL.FTZ R220, R195, R214.reuse ;  /* 0x000000d6c3dc7220 */ /* 0x080fe40000410000 */
[----:B------:R-:W-:-:S02]  /*9390*/  FFMA.FTZ R251, R198, R214, R243 ;  /* 0x000000d6c6fb7223 */ /* 0x000fc400000100f3 */
[----:B------:R-:W-:Y:S01]  /*93a0*/  FMUL.FTZ R243, R209, R73 ;  /* 0x00000049d1f37220 */ /* 0x000fe20000410000 */
[----:B------:R2:W-:Y:S01]  /*93b0*/  STS [R212.X4+0x868], R220 ;  /* 0x000868dcd4007388 */ /* 0x0005e20000004800 */
[----:B------:R-:W-:Y:S02]  /*93c0*/  FMUL.FTZ R214, R217, R74 ;  /* 0x0000004ad9d67220 */ /* 0x000fe40000410000 */
[----:B-1----:R-:W-:Y:S02]  /*93d0*/  FMUL.FTZ R20, R210, R243 ;  /* 0x000000f3d2147220 */ /* 0x002fe40000410000 */
[----:B0-----:R-:W-:Y:S02]  /*93e0*/  FMUL.FTZ R249, R231, R81 ;  /* 0x00000051e7f97220 */ /* 0x001fe40000410000 */
[----:B------:R-:W-:Y:S01]  /*93f0*/  FMUL.FTZ R224, R189, R80 ;  /* 0x00000050bde07220 */ /* 0x000fe20000410000 */
[----:B------:R0:W-:Y:S01]  /*9400*/  STS [R212.X4+0x88c], R20 ;  /* 0x00088c14d4007388 */ /* 0x0001e20000004800 */
[----:B------:R-:W-:Y:S01]  /*9410*/  FMUL.FTZ R247, R193, R4 ;  /* 0x00000004c1f77220 */ /* 0x000fe20000410000 */
[----:B------:R-:W-:Y:S01]  /*9420*/  IADD3 R4, R141, -c[0x0][0x174], RZ ;  /* 0x80005d008d047a10 */ /* 0x000fe20007ffe0ff */
[----:B------:R-:W-:-:S02]  /*9430*/  FMUL.FTZ R222, R192, R249 ;  /* 0x000000f9c0de7220 */ /* 0x000fc40000410000 */
[----:B------:R-:W-:Y:S01]  /*9440*/  FMUL.FTZ R21, R199, R218 ;  /* 0x000000dac7157220 */ /* 0x000fe20000410000 */
[----:B------:R-:W-:Y:S01]  /*9450*/  IADD3 R218, -R8, c[0x0][0x168], -R147 ;  /* 0x00005a0008da7a10 */ /* 0x000fe20007ffe993 */
[----:B--2---:R-:W-:Y:S01]  /*9460*/  FMUL.FTZ R220, R207, R214 ;  /* 0x000000d6cfdc7220 */ /* 0x004fe20000410000 */
[----:B------:R1:W-:Y:S01]  /*9470*/  STS [R212.X4+0x860], R247 ;  /* 0x000860f7d4007388 */ /* 0x0003e20000004800 */
[-C--:B------:R-:W-:Y:S01]  /*9480*/  FMUL.FTZ R226, R219, R224.reuse ;  /* 0x000000e0dbe27220 */ /* 0x080fe20000410000 */
[----:B------:R-:W-:Y:S01]  /*9490*/  ISETP.GE.AND P0, PT, R218, 0x1, PT ;  /* 0x00000001da00780c */ /* 0x000fe20003f06270 */
[----:B0-----:R-:W-:Y:S01]  /*94a0*/  FFMA.FTZ R20, R202, R249, R251 ;  /* 0x000000f9ca147223 */ /* 0x001fe200000100fb */
[----:B------:R0:W-:Y:S01]  /*94b0*/  STS [R212.X4+0x888], R220 ;  /* 0x000888dcd4007388 */ /* 0x0001e20000004800 */
[----:B------:R-:W-:Y:S02]  /*94c0*/  FMUL.FTZ R249, R229, R79 ;  /* 0x0000004fe5f97220 */ /* 0x000fe40000410000 */
[----:B------:R-:W-:Y:S01]  /*94d0*/  FFMA.FTZ R20, R183, R224, R20 ;  /* 0x000000e0b7147223 */ /* 0x000fe20000010014 */
[----:B------:R2:W-:Y:S01]  /*94e0*/  STS [R212.X4+0x86c], R222 ;  /* 0x00086cded4007388 */ /* 0x0005e20000004800 */
[----:B------:R-:W-:-:S02]  /*94f0*/  FMUL.FTZ R251, R184, R249 ;  /* 0x000000f9b8fb7220 */ /* 0x000fc40000410000 */
[----:B-1----:R-:W-:Y:S01]  /*9500*/  FMUL.FTZ R247, R188, R245 ;  /* 0x000000f5bcf77220 */ /* 0x002fe20000410000 */
[----:B------:R1:W-:Y:S01]  /*9510*/  STS [R212.X4+0x870], R226 ;  /* 0x000870e2d4007388 */ /* 0x0003e20000004800 */
[----:B------:R-:W-:Y:S02]  /*9520*/  FFMA.FTZ R249, R177, R249, R20 ;  /* 0x000000f9b1f97223 */ /* 0x000fe40000010014 */
[----:B------:R-:W-:Y:S01]  /*9530*/  FMUL.FTZ R245, R221, R75 ;  /* 0x0000004bddf57220 */ /* 0x000fe20000410000 */
[----:B------:R3:W-:Y:S01]  /*9540*/  STS [R212.X4+0x85c], R247 ;  /* 0x00085cf7d4007388 */ /* 0x0007e20000004800 */
[----:B0-----:R-:W-:Y:S02]  /*9550*/  FMUL.FTZ R220, R201, R76 ;  /* 0x0000004cc9dc7220 */ /* 0x001fe40000410000 */
[----:B--2---:R-:W-:Y:S01]  /*9560*/  FMUL.FTZ R222, R225, R77 ;  /* 0x0000004de1de7220 */ /* 0x004fe20000410000 */
[----:B------:R0:W-:Y:S01]  /*9570*/  STS [R212.X4+0x858], R21 ;  /* 0x00085815d4007388 */ /* 0x0001e20000004800 */
[----:B------:R-:W-:-:S02]  /*9580*/  FMUL.FTZ R20, R227, R78 ;  /* 0x0000004ee3147220 */ /* 0x000fc40000410000 */
[----:B------:R-:W-:Y:S01]  /*9590*/  FMUL.FTZ R228, R206, R245 ;  /* 0x000000f5cee47220 */ /* 0x000fe20000410000 */
[----:B------:R2:W-:Y:S01]  /*95a0*/  STS [R212.X4+0x874], R251 ;  /* 0x000874fbd4007388 */ /* 0x0005e20000004800 */
[----:B-1----:R-:W-:Y:S02]  /*95b0*/  FMUL.FTZ R226, R211, R220 ;  /* 0x000000dcd3e27220 */ /* 0x002fe40000410000 */
[----:B------:R-:W-:Y:S01]  /*95c0*/  FMUL.FTZ R241, R186, R241 ;  /* 0x000000f1baf17220 */ /* 0x000fe20000410000 */
[----:B------:R2:W-:Y:S01]  /*95d0*/  STS [R212.X4+0x884], R228 ;  /* 0x000884e4d4007388 */ /* 0x0005e20000004800 */
[----:B------:R-:W-:Y:S02]  /*95e0*/  FMUL.FTZ R224, R180, R222 ;  /* 0x000000deb4e07220 */ /* 0x000fe40000410000 */
[-C--:B---3--:R-:W-:Y:S01]  /*95f0*/  FMUL.FTZ R247, R213, R20.reuse ;  /* 0x00000014d5f77220 */ /* 0x088fe20000410000 */
[----:B------:R2:W-:Y:S01]  /*9600*/  STS [R212.X4+0x880], R226 ;  /* 0x000880e2d4007388 */ /* 0x0005e20000004800 */
[----:B0-----:R-:W-:Y:S01]  /*9610*/  FMUL.FTZ R21, R215, R23 ;  /* 0x00000017d7157220 */ /* 0x001fe20000410000 */
[----:B------:R-:W-:Y:S01]  /*9620*/  IADD3.X R23, R9, R239, RZ, P1, !PT ;  /* 0x000000ef09177210 */ /* 0x000fe20000ffe4ff */
[----:B------:R-:W-:Y:S01]  /*9630*/  IMAD R5, R4, -0x400, RZ ;  /* 0xfffffc0004057824 */ /* 0x000fe200078e02ff */
[----:B------:R2:W-:Y:S01]  /*9640*/  STS [R212.X4+0x854], R241 ;  /* 0x000854f1d4007388 */ /* 0x0005e20000004800 */
[----:B------:R-:W-:-:S02]  /*9650*/  FFMA.FTZ R249, R204, R20, R249 ;  /* 0x00000014ccf97223 */ /* 0x000fc400000100f9 */
[----:B------:R-:W-:Y:S01]  /*9660*/  IMAD.WIDE R4, R5, 0x4, R6 ;  /* 0x0000000405047825 */ /* 0x000fe200078e0206 */
        /* <DEDUP_REMOVED lines=10> */
[----:B------:R-:W-:-:S04]  /*9710*/  LEA R20, P0, R22, c[0x0][0x318], 0x2 ;  /* 0x0000c60016147a11 */ /* 0x000fc800078010ff */
[----:B------:R-:W-:-:S04]  /*9720*/  IADD3 R21, R23, R21, RZ ;  /* 0x0000001517157210 */ /* 0x000fc80007ffe0ff */
[----:B------:R-:W-:-:S05]  /*9730*/  LEA.HI.X R21, R22, c[0x0][0x31c], R21, 0x2, P0 ;  /* 0x0000c70016157a11 */ /* 0x000fca00000f1415 */
[----:B0-----:R0:W-:Y:S02]  /*9740*/  RED.E.ADD.F32.FTZ.RN.STRONG.GPU [R20.64], R239 ;  /* 0x000000ef1400798e */ /* 0x0011e4000c10e78a */
.L_x_3243:
[----:B--2---:R-:W-:Y:S05]  /*9750*/  BSYNC B0 ;  /* 0x0000000000007941 */ /* 0x004fea0003800000 */
.L_x_3242:
[----:B------:R-:W-:Y:S01]  /*9760*/  USHF.L.U32 UR18, UR5, 0x2, URZ ;  /* 0x0000000205127899 */ /* 0x000fe2000800063f */
[----:B------:R-:W-:Y:S01]  /*9770*/  LEA R6, P0, R91, R6, 0x2 ;  /* 0x000000065b067211 */ /* 0x000fe200078010ff */
[----:B------:R-:W-:Y:S01]  /*9780*/  FFMA.FTZ R249, R182, R222, R249 ;  /* 0x000000deb6f97223 */ /* 0x000fe200000100f9 */
[----:B0-----:R-:W-:Y:S01]  /*9790*/  IADD3 R20, R147, 0x40, RZ ;  /* 0x0000004093147810 */ /* 0x001fe20007ffe0ff */
[----:B------:R-:W-:Y:S01]  /*97a0*/  USHF.L.U64.HI UR7, UR5, 0x2, UR6 ;  /* 0x0000000205077899 */ /* 0x000fe20008010206 */
[----:B------:R-:W-:Y:S01]  /*97b0*/  LEA.HI.X R7, R91, R7, R89, 0x2, P0 ;  /* 0x000000075b077211 */ /* 0x000fe200000f1459 */
[----:B------:R-:W-:Y:S01]  /*97c0*/  IMAD.U32 R21, RZ, RZ, UR18 ;  /* 0x00000012ff157e24 */ /* 0x000fe2000f8e00ff */
[----:B------:R-:W-:Y:S01]  /*97d0*/  ISETP.GE.AND P0, PT, R218, 0x41, PT ;  /* 0x00000041da00780c */ /* 0x000fe20003f06270 */
[----:B------:R-:W-:Y:S01]  /*97e0*/  FFMA.FTZ R249, R178, R220, R249 ;  /* 0x000000dcb2f97223 */ /* 0x000fe200000100f9 */
[----:B------:R-:W-:Y:S01]  /*97f0*/  ULDC.64 UR8, c[0x0][0x2b0] ;  /* 0x0000ac0000087ab9 */ /* 0x000fe20000000a00 */
[----:B------:R-:W-:Y:S01]  /*9800*/  IMAD.WIDE.U32 R6, R21, c[0x0][0x2b0], R6 ;  /* 0x0000ac0015067a25 */ /* 0x000fe200078e0006 */
[----:B------:R-:W-:Y:S01]  /*9810*/  LEA.HI.SX32 R21, R20, R147, 0x1b ;  /* 0x0000009314157211 */ /* 0x000fe200078fdaff */
[----:B------:R-:W-:Y:S01]  /*9820*/  UIMAD UR7, UR7, UR8, URZ ;  /* 0x00000008070772a4 */ /* 0x000fe2000f8e023f */
[----:B------:R-:W-:Y:S01]  /*9830*/  BSSY B0, `(.L_x_3244) ;  /* 0x0000013000007945 */ /* 0x000fe20003800000 */
[----:B------:R-:W-:-:S02]  /*9840*/  FMUL.FTZ R22, R210, R73 ;  /* 0x00000049d2167220 */ /* 0x000fc40000410000 */
[----:B------:R-:W-:Y:S01]  /*9850*/  FFMA.FTZ R249, R208, R245, R249 ;  /* 0x000000f5d0f97223 */ /* 0x000fe200000100f9 */
[----:B------:R-:W0:Y:S01]  /*9860*/  LDS R21, [R21.X4+0x950] ;  /* 0x0009500015157984 */ /* 0x000e220000004800 */
[----:B------:R-:W-:Y:S01]  /*9870*/  FFMA.FTZ R22, R176, -R22, R185 ;  /* 0x80000016b0167223 */ /* 0x000fe200000100b9 */
[----:B------:R-:W-:Y:S01]  /*9880*/  UIMAD UR7, UR18, UR9, UR7 ;  /* 0x00000009120772a4 */ /* 0x000fe2000f8e0207 */
[----:B------:R-:W-:Y:S02]  /*9890*/  FFMA.FTZ R249, R205, R214, R249 ;  /* 0x000000d6cdf97223 */ /* 0x000fe400000100f9 */
[----:B------:R-:W-:Y:S02]  /*98a0*/  FMUL.FTZ R212, R56, R185 ;  /* 0x000000b938d47220 */ /* 0x000fe40000410000 */
[----:B------:R-:W-:Y:S01]  /*98b0*/  FMUL.FTZ R152, R22, R243 ;  /* 0x000000f316987220 */ /* 0x000fe20000410000 */
[----:B------:R-:W-:Y:S01]  /*98c0*/  IADD3 R7, R7, UR7, RZ ;  /* 0x0000000707077c10 */ /* 0x000fe2000fffe0ff */
[----:B------:R-:W-:Y:S01]  /*98d0*/  FADD.FTZ R203, R203, R212 ;  /* 0x000000d4cbcb7221 */ /* 0x000fe20000010000 */
[----:B------:R-:W-:Y:S01]  /*98e0*/  IADD3 R212, R147, 0xc0, RZ ;  /* 0x000000c093d47810 */ /* 0x000fe20007ffe0ff */
[----:B------:R-:W-:Y:S01]  /*98f0*/  FADD.FTZ R20, R249, R152 ;  /* 0x00000098f9147221 */ /* 0x000fe20000010000 */
[----:B------:R-:W-:Y:S01]  /*9900*/  IADD3 R152, R147, 0x80, RZ ;  /* 0x0000008093987810 */ /* 0x000fe20007ffe0ff */
[----:B------:R-:W-:Y:S05]  /*9910*/  @!P0 BRA `(.L_x_3245) ;  /* 0x0000004000008947 */ /* 0x000fea0003800000 */
[----:B------:R-:W-:-:S05]  /*9920*/  MOV R23, UR18 ;  /* 0x0000001200177c02 */ /* 0x000fca0008000f00 */
[----:B------:R-:W-:-:S05]  /*9930*/  IMAD.WIDE.U32 R4, R23, c[0x0][0x2b0], R4 ;  /* 0x0000ac0017047a25 */ /* 0x000fca00078e0004 */
[----:B------:R-:W-:-:S05]  /*9940*/  IADD3 R5, R5, UR7, RZ ;  /* 0x0000000705057c10 */ /* 0x000fca000fffe0ff */
[----:B0-----:R0:W-:Y:S02]  /*9950*/  RED.E.ADD.F32.FTZ.RN.STRONG.GPU [R4.64+-0xf00], R21 ;  /* 0xfff100150400798e */ /* 0x0011e4000c10e78a */
.L_x_3245:
[----:B------:R-:W-:Y:S05]  /*9960*/  BSYNC B0 ;  /* 0x0000000000007941 */ /* 0x000fea0003800000 */
.L_x_3244:
        /* <DEDUP_REMOVED lines=14> */
.L_x_3247:
[----:B0-----:R-:W-:Y:S05]  /*9a50*/  BSYNC B0 ;  /* 0x0000000000007941 */ /* 0x001fea0003800000 */
.L_x_3246:
[----:B-1----:R0:W1:Y:S01]  /*9a60*/  LDS R5, [R212.X4+0xb50] ;  /* 0x000b5000d4057984 */ /* 0x0020620000004800 */
[----:B------:R-:W-:Y:S01]  /*9a70*/  BSSY B0, `(.L_x_3248) ;  /* 0x0000005000007945 */ /* 0x000fe20003800000 */
[----:B------:R-:W-:Y:S02]  /*9a80*/  IADD3 R152, R147, 0x140, RZ ;  /* 0x0000014093987810 */ /* 0x000fe40007ffe0ff */
[----:B------:R-:W-:Y:S01]  /*9a90*/  LEA.HI.SX32 R4, R4, R147, 0x1b ;  /* 0x0000009304047211 */ /* 0x000fe200078fdaff */
[----:B------:R-:W-:Y:S05]  /*9aa0*/  @!P0 BRA `(.L_x_3249) ;  /* 0x0000001000008947 */ /* 0x000fea0003800000 */
[----:B-1----:R1:W-:Y:S02]  /*9ab0*/  RED.E.ADD.F32.FTZ.RN.STRONG.GPU [R6.64+-0xd00], R5 ;  /* 0xfff300050600798e */ /* 0x0023e4000c10e78a */
.L_x_3249:
[----:B------:R-:W-:Y:S05]  /*9ac0*/  BSYNC B0 ;  /* 0x0000000000007941 */ /* 0x000fea0003800000 */
.L_x_3248:
[----:B-1----:R1:W2:Y:S01]  /*9ad0*/  LDS R5, [R4.X4+0xc50] ;  /* 0x000c500004057984 */ /* 0x0022a20000004800 */
[----:B------:R-:W-:Y:S01]  /*9ae0*/  BSSY B0, `(.L_x_3250) ;  /* 0x0000005000007945 */ /* 0x000fe20003800000 */
[----:B0-----:R-:W-:-:S02]  /*9af0*/  IADD3 R212, R147, 0x180, RZ ;  /* 0x0000018093d47810 */ /* 0x001fc40007ffe0ff */
[----:B------:R-:W-:Y:S01]  /*9b00*/  LEA.HI.SX32 R152, R152, R147, 0x1b ;  /* 0x0000009398987211 */ /* 0x000fe200078fdaff */
[----:B------:R-:W-:Y:S05]  /*9b10*/  @!P1 BRA `(.L_x_3251) ;  /* 0x0000001000009947 */ /* 0x000fea0003800000 */
[----:B--2---:R0:W-:Y:S02]  /*9b20*/  RED.E.ADD.F32.FTZ.RN.STRONG.GPU [R6.64+-0xc00], R5 ;  /* 0xfff400050600798e */ /* 0x0041e4000c10e78a */
.L_x_3251:
[----:B------:R-:W-:Y:S05]  /*9b30*/  BSYNC B0 ;  /* 0x0000000000007941 */ /* 0x000fea0003800000 */
.L_x_3250:
[----:B0-2---:R0:W2:Y:S01]  /*9b40*/  LDS R5, [R152.X4+0xd50] ;  /* 0x000d500098057984 */ /* 0x0050a20000004800 */
[----:B------:R-:W-:Y:S01]  /*9b50*/  BSSY B0, `(.L_x_3252) ;  /* 0x0000005000007945 */ /* 0x000fe20003800000 */
[----:B-1----:R-:W-:Y:S02]  /*9b60*/  IADD3 R4, R147, 0x1c0, RZ ;  /* 0x000001c093047810 */ /* 0x002fe40007ffe0ff */
[----:B------:R-:W-:Y:S01]  /*9b70*/  LEA.HI.SX32 R212, R212, R147, 0x1b ;  /* 0x00000093d4d47211 */ /* 0x000fe200078fdaff */
[----:B------:R-:W-:Y:S05]  /*9b80*/  @!P2 BRA `(.L_x_3253) ;  /* 0x000000100000a947 */ /* 0x000fea0003800000 */
[----:B--2---:R1:W-:Y:S02]  /*9b90*/  RED.E.ADD.F32.FTZ.RN.STRONG.GPU [R6.64+-0xb00], R5 ;  /* 0xfff500050600798e */ /* 0x0043e4000c10e78a */
.L_x_3253:
[----:B------:R-:W-:Y:S05]  /*9ba0*/  BSYNC B0 ;  /* 0x0000000000007941 */ /* 0x000fea0003800000 */
.L_x_3252:
[----:B-12---:R1:W2:Y:S01]  /*9bb0*/  LDS R5, [R212.X4+0xe50] ;  /* 0x000e5000d4057984 */ /* 0x0062a20000004800 */
[----:B------:R-:W-:Y:S01]  /*9bc0*/  BSSY B0, `(.L_x_3254) ;  /* 0x0000005000007945 */ /* 0x000fe20003800000 */
[----:B0-----:R-:W-:Y:S02]  /*9bd0*/  IADD3 R152, R147, 0x200, RZ ;  /* 0x0000020093987810 */ /* 0x001fe40007ffe0ff */
[----:B------:R-:W-:Y:S01]  /*9be0*/  LEA.HI.SX32 R4, R4, R147, 0x1b ;  /* 0x0000009304047211 */ /* 0x000fe200078fdaff */
[----:B------:R-:W-:Y:S05]  /*9bf0*/  @!P3 BRA `(.L_x_3255) ;  /* 0x000000100000b947 */ /* 0x000fea0003800000 */
[----:B--2---:R0:W-:Y:S02]  /*9c00*/  RED.E.ADD.F32.FTZ.RN.STRONG.GPU [R6.64+-0xa00], R5 ;  /* 0xfff600050600798e */ /* 0x0041e4000c10e78a */
.L_x_3255:
[----:B------:R-:W-:Y:S05]  /*9c10*/  BSYNC B0 ;  /* 0x0000000000007941 */ /* 0x000fea0003800000 */
.L_x_3254:
[----:B0-2---:R0:W2:Y:S01]  /*9c20*/  LDS R5, [R4.X4+0xf50] ;  /* 0x000f500004057984 */ /* 0x0050a20000004800 */
[----:B------:R-:W-:Y:S01]  /*9c30*/  BSSY B0, `(.L_x_3256) ;  /* 0x0000004000007945 */ /* 0x000fe20003800000 */
[----:B------:R-:W-:Y:S01]  /*9c40*/  LEA.HI.SX32 R21, R152, R147, 0x1b ;  /* 0x0000009398157211 */ /* 0x000fe200078fdaff */
[----:B------:R-:W-:Y:S05]  /*9c50*/  @!P4 BRA `(.L_x_3257) ;  /* 0x000000100000c947 */ /* 0x000fea0003800000 */
[----:B--2---:R2:W-:Y:S02]  /*9c60*/  RED.E.ADD.F32.FTZ.RN.STRONG.GPU [R6.64+-0x900], R5 ;  /* 0xfff700050600798e */ /* 0x0045e4000c10e78a */
.L_x_3257:
[----:B------:R-:W-:Y:S05]  /*9c70*/  BSYNC B0 ;  /* 0x0000000000007941 */ /* 0x000fea0003800000 */
.L_x_3256:
[----:B------:R-:W3:Y:S01]  /*9c80*/  LDS R21, [R21.X4+0x1050] ;  /* 0x0010500015157984 */ /* 0x000ee20000004800 */
[----:B------:R-:W-:Y:S01]  /*9c90*/  BSSY B0, `(.L_x_3258) ;  /* 0x0000005000007945 */ /* 0x000fe20003800000 */
[----:B0-----:R-:W-:-:S02]  /*9ca0*/  IADD3 R4, R147, 0x240, RZ ;  /* 0x0000024093047810 */ /* 0x001fc40007ffe0ff */
[----:B------:R-:W-:Y:S01]  /*9cb0*/  IADD3 R152, R147, 0x280, RZ ;  /* 0x0000028093987810 */ /* 0x000fe20007ffe0ff */
[----:B------:R-:W-:Y:S05]  /*9cc0*/  @!P5 BRA `(.L_x_3259) ;  /* 0x000000100000d947 */ /* 0x000fea0003800000 */
[----:B---3--:R0:W-:Y:S02]  /*9cd0*/  RED.E.ADD.F32.FTZ.RN.STRONG.GPU [R6.64+-0x800], R21 ;  /* 0xfff800150600798e */ /* 0x0081e4000c10e78a */
.L_x_3259:
[----:B------:R-:W-:Y:S05]  /*9ce0*/  BSYNC B0 ;  /* 0x0000000000007941 */ /* 0x000fea0003800000 */
.L_x_3258:
[-C--:B------:R-:W-:Y:S01]  /*9cf0*/  LEA.HI.SX32 R4, R4, R147.reuse, 0x1b ;  /* 0x0000009304047211 */ /* 0x080fe200078fdaff */
[----:B------:R-:W-:Y:S01]  /*9d00*/  BSSY B0, `(.L_x_3260) ;  /* 0x000000d000007945 */ /* 0x000fe20003800000 */
[----:B------:R-:W-:Y:S02]  /*9d10*/  ISETP.GE.AND P6, PT, R218, 0x241, PT ;  /* 0x00000241da00780c */ /* 0x000fe40003fc6270 */
[----:B-1----:R-:W-:Y:S01]  /*9d20*/  IADD3 R212, R147, 0x2c0, RZ ;  /* 0x000002c093d47810 */ /* 0x002fe20007ffe0ff */
        /* <DEDUP_REMOVED lines=10> */
.L_x_3261:
[----:B-1----:R-:W-:Y:S05]  /*9dd0*/  BSYNC B0 ;  /* 0x0000000000007941 */ /* 0x002fea0003800000 */
.L_x_3260:
[----:B--2---:R1:W2:Y:S01]  /*9de0*/  LDS R5, [R152.X4+0x1250] ;  /* 0x0012500098057984 */ /* 0x0042a20000004800 */
[----:B------:R-:W-:Y:S01]  /*9df0*/  BSSY B0, `(.L_x_3262) ;  /* 0x0000005000007945 */ /* 0x000fe20003800000 */
[----:B------:R-:W-:Y:S02]  /*9e00*/  IADD3 R4, R147, 0x300, RZ ;  /* 0x0000030093047810 */ /* 0x000fe40007ffe0ff */
[----:B------:R-:W-:Y:S01]  /*9e10*/  LEA.HI.SX32 R212, R212, R147, 0x1b ;  /* 0x00000093d4d47211 */ /* 0x000fe200078fdaff */
[----:B------:R-:W-:Y:S05]  /*9e20*/  @!P0 BRA `(.L_x_3263) ;  /* 0x0000001000008947 */ /* 0x000fea0003800000 */
[----:B--2---:R2:W-:Y:S02]  /*9e30*/  RED.E.ADD.F32.FTZ.RN.STRONG.GPU [R6.64+-0x600], R5 ;  /* 0xfffa00050600798e */ /* 0x0045e4000c10e78a */
.L_x_3263:
[----:B------:R-:W-:Y:S05]  /*9e40*/  BSYNC B0 ;  /* 0x0000000000007941 */ /* 0x000fea0003800000 */
.L_x_3262:
[----:B--2---:R2:W4:Y:S01]  /*9e50*/  LDS R5, [R212.X4+0x1350] ;  /* 0x00135000d4057984 */ /* 0x0045220000004800 */
[----:B------:R-:W-:Y:S01]  /*9e60*/  BSSY B0, `(.L_x_3264) ;  /* 0x0000005000007945 */ /* 0x000fe20003800000 */
[----:B-1----:R-:W-:-:S02]  /*9e70*/  IADD3 R152, R147, 0x340, RZ ;  /* 0x0000034093987810 */ /* 0x002fc40007ffe0ff */
[----:B------:R-:W-:Y:S01]  /*9e80*/  LEA.HI.SX32 R4, R4, R147, 0x1b ;  /* 0x0000009304047211 */ /* 0x000fe200078fdaff */
[----:B------:R-:W-:Y:S05]  /*9e90*/  @!P1 BRA `(.L_x_3265) ;  /* 0x0000001000009947 */ /* 0x000fea0003800000 */
[----:B----4-:R1:W-:Y:S02]  /*9ea0*/  RED.E.ADD.F32.FTZ.RN.STRONG.GPU [R6.64+-0x500], R5 ;  /* 0xfffb00050600798e */ /* 0x0103e4000c10e78a */
.L_x_3265:
[----:B------:R-:W-:Y:S05]  /*9eb0*/  BSYNC B0 ;  /* 0x0000000000007941 */ /* 0x000fea0003800000 */
.L_x_3264:
[----:B-1--4-:R1:W4:Y:S01]  /*9ec0*/  LDS R5, [R4.X4+0x1450] ;  /* 0x0014500004057984 */ /* 0x0123220000004800 */
[----:B------:R-:W-:Y:S01]  /*9ed0*/  BSSY B0, `(.L_x_3266) ;  /* 0x0000005000007945 */ /* 0x000fe20003800000 */
[----:B--2---:R-:W-:Y:S02]  /*9ee0*/  IADD3 R212, R147, 0x380, RZ ;  /* 0x0000038093d47810 */ /* 0x004fe40007ffe0ff */
[----:B------:R-:W-:Y:S01]  /*9ef0*/  LEA.HI.SX32 R152, R152, R147, 0x1b ;  /* 0x0000009398987211 */ /* 0x000fe200078fdaff */
[----:B------:R-:W-:Y:S05]  /*9f00*/  @!P2 BRA `(.L_x_3267) ;  /* 0x000000100000a947 */ /* 0x000fea0003800000 */
[----:B----4-:R2:W-:Y:S02]  /*9f10*/  RED.E.ADD.F32.FTZ.RN.STRONG.GPU [R6.64+-0x400], R5 ;  /* 0xfffc00050600798e */ /* 0x0105e4000c10e78a */
.L_x_3267:
[----:B------:R-:W-:Y:S05]  /*9f20*/  BSYNC B0 ;  /* 0x0000000000007941 */ /* 0x000fea0003800000 */
.L_x_3266:
[----:B--2-4-:R2:W4:Y:S01]  /*9f30*/  LDS R5, [R152.X4+0x1550] ;  /* 0x0015500098057984 */ /* 0x0145220000004800 */
[----:B------:R-:W-:Y:S01]  /*9f40*/  BSSY B0, `(.L_x_3268) ;  /* 0x0000005000007945 */ /* 0x000fe20003800000 */
[----:B-1----:R-:W-:Y:S02]  /*9f50*/  IADD3 R4, R147, 0x3c0, RZ ;  /* 0x000003c093047810 */ /* 0x002fe40007ffe0ff */
[----:B------:R-:W-:Y:S01]  /*9f60*/  LEA.HI.SX32 R212, R212, R147, 0x1b ;  /* 0x00000093d4d47211 */ /* 0x000fe200078fdaff */
[----:B------:R-:W-:Y:S05]  /*9f70*/  @!P3 BRA `(.L_x_3269) ;  /* 0x000000100000b947 */ /* 0x000fea0003800000 */
[----:B----4-:R1:W-:Y:S02]  /*9f80*/  RED.E.ADD.F32.FTZ.RN.STRONG.GPU [R6.64+-0x300], R5 ;  /* 0xfffd00050600798e */ /* 0x0103e4000c10e78a */
.L_x_3269:
[----:B------:R-:W-:Y:S05]  /*9f90*/  BSYNC B0 ;  /* 0x0000000000007941 */ /* 0x000fea0003800000 */
.L_x_3268:
[----:B-1--4-:R1:W4:Y:S01]  /*9fa0*/  LDS R5, [R212.X4+0x1650] ;  /* 0x00165000d4057984 */ /* 0x0123220000004800 */
[----:B------:R-:W-:Y:S01]  /*9fb0*/  BSSY B0, `(.L_x_3270) ;  /* 0x0000004000007945 */ /* 0x000fe20003800000 */
[----:B------:R-:W-:Y:S01]  /*9fc0*/  LEA.HI.SX32 R4, R4, R147, 0x1b ;  /* 0x0000009304047211 */ /* 0x000fe200078fdaff */
[----:B------:R-:W-:Y:S05]  /*9fd0*/  @!P4 BRA `(.L_x_3271) ;  /* 0x000000100000c947 */ /* 0x000fea0003800000 */
[----:B----4-:R4:W-:Y:S02]  /*9fe0*/  RED.E.ADD.F32.FTZ.RN.STRONG.GPU [R6.64+-0x200], R5 ;  /* 0xfffe00050600798e */ /* 0x0109e4000c10e78a */
.L_x_3271:
[----:B------:R-:W-:Y:S05]  /*9ff0*/  BSYNC B0 ;  /* 0x0000000000007941 */ /* 0x000fea0003800000 */
.L_x_3270:
[----:B----4-:R4:W0:Y:S01]  /*a000*/  LDS R5, [R4.X4+0x1750] ;  /* 0x0017500004057984 */ /* 0x0108220000004800 */
[----:B------:R-:W-:Y:S01]  /*a010*/  BSSY B0, `(.L_x_3272) ;  /* 0x0000003000007945 */ /* 0x000fe20003800000 */
[----:B------:R-:W-:Y:S05]  /*a020*/  @!P5 BRA `(.L_x_3273) ;  /* 0x000000100000d947 */ /* 0x000fea0003800000 */
[----:B0-----:R0:W-:Y:S02]  /*a030*/  RED.E.ADD.F32.FTZ.RN.STRONG.GPU [R6.64+-0x100], R5 ;  /* 0xffff00050600798e */ /* 0x0011e4000c10e78a */
.L_x_3273:
[----:B------:R-:W-:Y:S05]  /*a040*/  BSYNC B0 ;  /* 0x0000000000007941 */ /* 0x000fea0003800000 */
.L_x_3272:
[----:B0-----:R-:W0:Y:S01]  /*a050*/  SHFL.DOWN PT, R5, R20, 0x1, 0x1f ;  /* 0x08201f0014057f89 */ /* 0x001e2200000e0000 */
[----:B------:R-:W-:Y:S01]  /*a060*/  ISETP.GT.AND P0, PT, R142, 0x1e, PT ;  /* 0x0000001e8e00780c */ /* 0x000fe20003f04270 */
[----:B------:R-:W-:Y:S01]  /*a070*/  FMUL.FTZ R6, R150, R217 ;  /* 0x000000d996067220 */ /* 0x000fe20000410000 */
[----:B------:R-:W-:Y:S01]  /*a080*/  ISETP.NE.AND P1, PT, R142, RZ, PT ;  /* 0x000000ff8e00720c */ /* 0x000fe20003f25270 */
[----:B----4-:R-:W4:Y:S01]  /*a090*/  SHFL.DOWN PT, R4, R203, 0x1, 0x1f ;  /* 0x08201f00cb047f89 */ /* 0x010f2200000e0000 */
[----:B------:R-:W-:Y:S01]  /*a0a0*/  ISETP.NE.AND P2, PT, R147, RZ, PT ;  /* 0x000000ff9300720c */ /* 0x000fe20003f45270 */
[----:B------:R-:W-:Y:S01]  /*a0b0*/  FMUL.FTZ R6, R205, R6 ;  /* 0x00000006cd067220 */ /* 0x000fe20000410000 */
[----:B------:R-:W-:Y:S01]  /*a0c0*/  BSSY B0, `(.L_x_3274) ;  /* 0x0000085000007945 */ /* 0x000fe20003800000 */
[----:B------:R-:W-:-:S02]  /*a0d0*/  FMUL.FTZ R158, R158, R179 ;  /* 0x000000b39e9e7220 */ /* 0x000fc40000410000 */
[----:B------:R-:W-:Y:S02]  /*a0e0*/  FMUL.FTZ R154, R154, R237 ;  /* 0x000000ed9a9a7220 */ /* 0x000fe40000410000 */
[----:B------:R-:W-:Y:S02]  /*a0f0*/  FFMA.FTZ R55, R158, R86, R55 ;  /* 0x000000569e377223 */ /* 0x000fe40000010037 */
[----:B------:R-:W-:Y:S02]  /*a100*/  FFMA.FTZ R57, R154, R88, R57 ;  /* 0x000000589a397223 */ /* 0x000fe40000010039 */
[----:B0-----:R-:W-:Y:S02]  /*a110*/  @!P0 FADD.FTZ R20, R20, R5 ;  /* 0x0000000514148221 */ /* 0x001fe40000010000 */
[----:B------:R-:W-:Y:S02]  /*a120*/  FMUL.FTZ R5, R150, R209 ;  /* 0x000000d196057220 */ /* 0x000fe40000410000 */
[----:B----4-:R-:W-:Y:S01]  /*a130*/  @!P0 FADD.FTZ R203, R203, R4 ;  /* 0x00000004cbcb8221 */ /* 0x010fe20000010000 */
[----:B------:R-:W0:Y:S01]  /*a140*/  SHFL.DOWN PT, R7, R20, 0x2, 0x1f ;  /* 0x08401f0014077f89 */ /* 0x000e2200000e0000 */
[----:B------:R-:W-:Y:S01]  /*a150*/  ISETP.GT.AND P0, PT, R142, 0x1d, PT ;  /* 0x0000001d8e00780c */ /* 0x000fe20003f04270 */
[----:B------:R-:W-:-:S02]  /*a160*/  FMUL.FTZ R5, R22, R5 ;  /* 0x0000000516057220 */ /* 0x000fc40000410000 */
[----:B------:R-:W4:Y:S01]  /*a170*/  SHFL.DOWN PT, R4, R203, 0x2, 0x1f ;  /* 0x08401f00cb047f89 */ /* 0x000f2200000e0000 */
[----:B------:R-:W-:-:S04]  /*a180*/  FMUL.FTZ R209, R176, R209 ;  /* 0x000000d1b0d17220 */ /* 0x000fc80000410000 */
[----:B------:R-:W-:Y:S02]  /*a190*/  FFMA.FTZ R210, R210, R209, R5 ;  /* 0x000000d1d2d27223 */ /* 0x000fe40000010005 */
[-C--:B------:R-:W-:Y:S02]  /*a1a0*/  FMUL.FTZ R5, R150, R221.reuse ;  /* 0x000000dd96057220 */ /* 0x080fe40000410000 */
[----:B------:R-:W-:Y:S02]  /*a1b0*/  FMUL.FTZ R221, R174, R221 ;  /* 0x000000ddaedd7220 */ /* 0x000fe40000410000 */
[----:B------:R-:W-:Y:S02]  /*a1c0*/  FMUL.FTZ R5, R208, R5 ;  /* 0x00000005d0057220 */ /* 0x000fe40000410000 */
[----:B------:R-:W-:Y:S02]  /*a1d0*/  FFMA.FTZ R40, R209, R73, R40 ;  /* 0x00000049d1287223 */ /* 0x000fe40000010028 */
[----:B------:R-:W-:-:S02]  /*a1e0*/  FFMA.FTZ R206, R206, R221, R5 ;  /* 0x000000ddcece7223 */ /* 0x000fc40000010005 */
[-C--:B------:R-:W-:Y:S02]  /*a1f0*/  FMUL.FTZ R5, R172, R225.reuse ;  /* 0x000000e1ac057220 */ /* 0x080fe40000410000 */
[----:B------:R-:W-:Y:S02]  /*a200*/  FMUL.FTZ R225, R150, R225 ;  /* 0x000000e196e17220 */ /* 0x000fe40000410000 */
[----:B0-----:R-:W-:Y:S02]  /*a210*/  @!P0 FADD.FTZ R20, R20, R7 ;  /* 0x0000000714148221 */ /* 0x001fe40000010000 */
[----:B------:R-:W-:Y:S02]  /*a220*/  FMUL.FTZ R225, R182, R225 ;  /* 0x000000e1b6e17220 */ /* 0x000fe40000410000 */
[----:B----4-:R-:W-:Y:S01]  /*a230*/  @!P0 FADD.FTZ R203, R203, R4 ;  /* 0x00000004cbcb8221 */ /* 0x010fe20000010000 */
[----:B------:R-:W0:Y:S01]  /*a240*/  SHFL.DOWN PT, R7, R20, 0x4, 0x1f ;  /* 0x08801f0014077f89 */ /* 0x000e2200000e0000 */
[----:B------:R-:W-:Y:S01]  /*a250*/  ISETP.GT.AND P0, PT, R142, 0x1b, PT ;  /* 0x0000001b8e00780c */ /* 0x000fe20003f04270 */
[----:B------:R-:W-:-:S02]  /*a260*/  FMUL.FTZ R4, R175, R217 ;  /* 0x000000d9af047220 */ /* 0x000fc40000410000 */
[----:B------:R-:W4:Y:S01]  /*a270*/  SHFL.DOWN PT, R22, R203, 0x4, 0x1f ;  /* 0x08801f00cb167f89 */ /* 0x000f2200000e0000 */
[----:B------:R-:W-:Y:S02]  /*a280*/  FFMA.FTZ R44, R5, R77, R44 ;  /* 0x0000004d052c7223 */ /* 0x000fe4000001002c */
[----:B------:R-:W-:Y:S02]  /*a290*/  FFMA.FTZ R43, R4, R74, R43 ;  /* 0x0000004a042b7223 */ /* 0x000fe4000001002b */
[----:B------:R-:W-:Y:S02]  /*a2a0*/  FFMA.FTZ R207, R207, R4, R6 ;  /* 0x00000004cfcf7223 */ /* 0x000fe40000010006 */
[-C--:B------:R-:W-:Y:S02]  /*a2b0*/  FMUL.FTZ R4, R173, R201.reuse ;  /* 0x000000c9ad047220 */ /* 0x080fe40000410000 */
[----:B------:R-:W-:Y:S02]  /*a2c0*/  FMUL.FTZ R201, R150, R201 ;  /* 0x000000c996c97220 */ /* 0x000fe40000410000 */
[----:B------:R-:W-:-:S02]  /*a2d0*/  FMUL.FTZ R6, R171, R227 ;  /* 0x000000e3ab067220 */ /* 0x000fc40000410000 */
[----:B------:R-:W-:Y:S02]  /*a2e0*/  FMUL.FTZ R227, R150, R227 ;  /* 0x000000e396e37220 */ /* 0x000fe40000410000 */
[----:B------:R-:W-:Y:S02]  /*a2f0*/  FMUL.FTZ R201, R178, R201 ;  /* 0x000000c9b2c97220 */ /* 0x000fe40000410000 */
[----:B------:R-:W-:Y:S02]  /*a300*/  FMUL.FTZ R227, R204, R227 ;  /* 0x000000e3cce37220 */ /* 0x000fe40000410000 */
[----:B------:R-:W-:Y:S02]  /*a310*/  FFMA.FTZ R45, R4, R76, R45 ;  /* 0x0000004c042d7223 */ /* 0x000fe4000001002d */
[----:B0-----:R-:W-:Y:S02]  /*a320*/  @!P0 FADD.FTZ R20, R20, R7 ;  /* 0x0000000714148221 */ /* 0x001fe40000010000 */
[----:B------:R-:W-:-:S02]  /*a330*/  FFMA.FTZ R201, R211, R4, R201 ;  /* 0x00000004d3c97223 */ /* 0x000fc400000100c9 */
[----:B----4-:R-:W-:Y:S01]  /*a340*/  @!P0 FADD.FTZ R203, R203, R22 ;  /* 0x00000016cbcb8221 */ /* 0x010fe20000010000 */
[----:B------:R-:W0:Y:S01]  /*a350*/  SHFL.DOWN PT, R7, R20, 0x8, 0x1f ;  /* 0x09001f0014077f89 */ /* 0x000e2200000e0000 */
[----:B------:R-:W-:Y:S01]  /*a360*/  ISETP.GT.AND P0, PT, R142, 0x17, PT ;  /* 0x000000178e00780c */ /* 0x000fe20003f04270 */
[----:B------:R-:W-:Y:S02]  /*a370*/  FMUL.FTZ R4, R150, R229 ;  /* 0x000000e596047220 */ /* 0x000fe40000410000 */
[----:B------:R-:W4:Y:S01]  /*a380*/  SHFL.DOWN PT, R22, R203, 0x8, 0x1f ;  /* 0x09001f00cb167f89 */ /* 0x000f2200000e0000 */
[----:B------:R-:W-:Y:S02]  /*a390*/  FFMA.FTZ R47, R6, R78, R47 ;  /* 0x0000004e062f7223 */ /* 0x000fe4000001002f */
[----:B------:R-:W-:Y:S02]  /*a3a0*/  FFMA.FTZ R227, R213, R6, R227 ;  /* 0x00000006d5e37223 */ /* 0x000fe400000100e3 */
[----:B------:R-:W-:-:S02]  /*a3b0*/  FMUL.FTZ R6, R150, R189 ;  /* 0x000000bd96067220 */ /* 0x000fc40000410000 */
[----:B------:R-:W-:Y:S02]  /*a3c0*/  FFMA.FTZ R180, R180, R5, R225 ;  /* 0x00000005b4b47223 */ /* 0x000fe400000100e1 */
        /* <DEDUP_REMOVED lines=8> */
[----:B----4-:R-:W-:Y:S01]  /*a450*/  @!P0 FADD.FTZ R203, R203, R22 ;  /* 0x00000016cbcb8221 */ /* 0x010fe20000010000 */
[----:B---3--:R-:W0:Y:S01]  /*a460*/  SHFL.DOWN PT, R21, R20, 0x10, 0x1f ;  /* 0x0a001f0014157f89 */ /* 0x008e2200000e0000 */
[----:B------:R-:W-:Y:S01]  /*a470*/  ISETP.GT.AND P0, PT, R142, 0xf, PT ;  /* 0x0000000f8e00780c */ /* 0x000fe20003f04270 */
[----:B------:R-:W-:Y:S02]  /*a480*/  FFMA.FTZ R219, R219, R4, R6 ;  /* 0x00000004dbdb7223 */ /* 0x000fe40000010006 */
[----:B------:R-:W3:Y:S01]  /*a490*/  SHFL.DOWN PT, R22, R203, 0x10, 0x1f ;  /* 0x0a001f00cb167f89 */ /* 0x000ee200000e0000 */
[----:B------:R-:W-:-:S02]  /*a4a0*/  FMUL.FTZ R5, R168, R231 ;  /* 0x000000e7a8057220 */ /* 0x000fc40000410000 */
[C---:B------:R-:W-:Y:S02]  /*a4b0*/  FMUL.FTZ R4, R150.reuse, R197 ;  /* 0x000000c596047220 */ /* 0x040fe40000410000 */
[----:B------:R-:W-:Y:S02]  /*a4c0*/  FMUL.FTZ R231, R150, R231 ;  /* 0x000000e796e77220 */ /* 0x000fe40000410000 */
[----:B------:R-:W-:Y:S02]  /*a4d0*/  FMUL.FTZ R6, R167, R191 ;  /* 0x000000bfa7067220 */ /* 0x000fe40000410000 */
[----:B------:R-:W-:Y:S02]  /*a4e0*/  FMUL.FTZ R7, R160, R235 ;  /* 0x000000eba0077220 */ /* 0x000fe40000410000 */
[C---:B------:R-:W-:Y:S02]  /*a4f0*/  FMUL.FTZ R191, R150.reuse, R191 ;  /* 0x000000bf96bf7220 */ /* 0x040fe40000410000 */
[----:B------:R-:W-:-:S02]  /*a500*/  FMUL.FTZ R235, R150, R235 ;  /* 0x000000eb96eb7220 */ /* 0x000fc40000410000 */
[----:B------:R-:W-:Y:S02]  /*a510*/  FMUL.FTZ R223, R223, R4 ;  /* 0x00000004dfdf7220 */ /* 0x000fe40000410000 */
[----:B------:R-:W-:Y:S02]  /*a520*/  FMUL.FTZ R231, R202, R231 ;  /* 0x000000e7cae77220 */ /* 0x000fe40000410000 */
[-C--:B------:R-:W-:Y:S02]  /*a530*/  FMUL.FTZ R4, R161, R233.reuse ;  /* 0x000000e9a1047220 */ /* 0x080fe40000410000 */
[----:B------:R-:W-:Y:S02]  /*a540*/  FMUL.FTZ R233, R150, R233 ;  /* 0x000000e996e97220 */ /* 0x000fe40000410000 */
[----:B------:R-:W-:Y:S02]  /*a550*/  FMUL.FTZ R191, R198, R191 ;  /* 0x000000bfc6bf7220 */ /* 0x000fe40000410000 */
[----:B------:R-:W-:-:S02]  /*a560*/  FMUL.FTZ R235, R216, R235 ;  /* 0x000000ebd8eb7220 */ /* 0x000fc40000410000 */
[----:B------:R-:W-:Y:S02]  /*a570*/  FFMA.FTZ R48, R5, R81, R48 ;  /* 0x0000005105307223 */ /* 0x000fe40000010030 */
[----:B------:R-:W-:Y:S02]  /*a580*/  FFMA.FTZ R192, R192, R5, R231 ;  /* 0x00000005c0c07223 */ /* 0x000fe400000100e7 */
[----:B------:R-:W-:Y:S02]  /*a590*/  FMUL.FTZ R5, R162, R197 ;  /* 0x000000c5a2057220 */ /* 0x000fe40000410000 */
[----:B------:R-:W-:Y:S02]  /*a5a0*/  FMUL.FTZ R233, R196, R233 ;  /* 0x000000e9c4e97220 */ /* 0x000fe40000410000 */
[----:B0-----:R-:W-:Y:S02]  /*a5b0*/  @!P0 FADD.FTZ R20, R20, R21 ;  /* 0x0000001514148221 */ /* 0x001fe40000010000 */
[----:B------:R-:W-:-:S02]  /*a5c0*/  FFMA.FTZ R51, R6, R82, R51 ;  /* 0x0000005206337223 */ /* 0x000fc40000010033 */
[----:B------:R-:W-:Y:S02]  /*a5d0*/  FFMA.FTZ R191, R195, R6, R191 ;  /* 0x00000006c3bf7223 */ /* 0x000fe400000100bf */
[----:B---3--:R-:W-:Y:S02]  /*a5e0*/  @!P0 FADD.FTZ R203, R203, R22 ;  /* 0x00000016cbcb8221 */ /* 0x008fe40000010000 */
[----:B------:R-:W-:Y:S02]  /*a5f0*/  FFMA.FTZ R52, R7, R85, R52 ;  /* 0x0000005507347223 */ /* 0x000fe40000010034 */
[----:B------:R-:W-:Y:S02]  /*a600*/  FFMA.FTZ R188, R188, R7, R235 ;  /* 0x00000007bcbc7223 */ /* 0x000fe400000100eb */
[----:B------:R-:W-:Y:S02]  /*a610*/  FMUL.FTZ R21, R156, R181 ;  /* 0x000000b59c157220 */ /* 0x000fe40000410000 */
[----:B------:R-:W-:-:S02]  /*a620*/  FMUL.FTZ R6, R150, R179 ;  /* 0x000000b396067220 */ /* 0x000fc40000410000 */
[C---:B------:R-:W-:Y:S02]  /*a630*/  FMUL.FTZ R181, R150.reuse, R181 ;  /* 0x000000b596b57220 */ /* 0x040fe40000410000 */
[----:B------:R-:W-:Y:S02]  /*a640*/  FMUL.FTZ R7, R150, R237 ;  /* 0x000000ed96077220 */ /* 0x000fe40000410000 */
[----:B------:R-:W-:Y:S02]  /*a650*/  FFMA.FTZ R50, R5, R83, R50 ;  /* 0x0000005305327223 */ /* 0x000fe40000010032 */
[----:B------:R-:W-:Y:S02]  /*a660*/  FFMA.FTZ R190, R190, R5, R223 ;  /* 0x00000005bebe7223 */ /* 0x000fe400000100df */
[----:B------:R-:W-:Y:S02]  /*a670*/  FFMA.FTZ R53, R4, R84, R53 ;  /* 0x0000005404357223 */ /* 0x000fe40000010035 */
[----:B------:R-:W-:Y:S01]  /*a680*/  FFMA.FTZ R233, R193, R4, R233 ;  /* 0x00000004c1e97223 */ /* 0x000fe200000100e9 */
[----:B------:R-:W-:Y:S01]  /*a690*/  MOV R4, R20 ;  /* 0x0000001400047202 */ /* 0x000fe20000000f00 */
        /* <DEDUP_REMOVED lines=31> */
[----:B------:R-:W3:Y:S04]  /*a890*/  @P0 LDS R20, [R22+0x3210] ;  /* 0x0032100016140984 */ /* 0x000ee80000000800 */
[----:B------:R-:W4:Y:S01]  /*a8a0*/  @P0 LDS R21, [R22+0x2e10] ;  /* 0x002e100016150984 */ /* 0x000f220000000800 */
[----:B0-----:R-:W-:Y:S02]  /*a8b0*/  FADD.FTZ R5, R5, R7 ;  /* 0x0000000705057221 */ /* 0x001fe40000010000 */
[----:B------:R-:W-:Y:S02]  /*a8c0*/  FADD.FTZ R4, R4, R6 ;  /* 0x0000000604047221 */ /* 0x000fe40000010000 */
[----:B---3--:R-:W-:Y:S02]  /*a8d0*/  @P0 FADD.FTZ R5, R5, R20 ;  /* 0x0000001405050221 */ /* 0x008fe40000010000 */
[----:B----4-:R-:W-:-:S03]  /*a8e0*/  @P0 FADD.FTZ R4, R4, R21 ;  /* 0x0000001504040221 */ /* 0x010fc60000010000 */
[----:B------:R0:W-:Y:S04]  /*a8f0*/  STS [R22+0x3210], R5 ;  /* 0x0032100516007388 */ /* 0x0001e80000000800 */
[----:B------:R0:W-:Y:S02]  /*a900*/  STS [R22+0x2e10], R4 ;  /* 0x002e100416007388 */ /* 0x0001e40000000800 */
.L_x_3275:
[----:B0-----:R-:W-:Y:S05]  /*a910*/  BSYNC B0 ;  /* 0x0000000000007941 */ /* 0x001fea0003800000 */
.L_x_3274:
[----:B------:R-:W-:Y:S01]  /*a920*/  IADD3 R25, R25, 0x1, RZ ;  /* 0x0000000119197810 */ /* 0x000fe20007ffe0ff */
[----:B------:R-:W-:-:S03]  /*a930*/  UIADD3 UR5, UP0, UR5, 0x1, URZ ;  /* 0x0000000105057890 */ /* 0x000fc6000ff1e03f */
[----:B------:R-:W-:Y:S01]  /*a940*/  ISETP.GE.AND P0, PT, R25, c[0x0][0x16c], PT ;  /* 0x00005b0019007a0c */ /* 0x000fe20003f06270 */
[----:B------:R-:W-:-:S12]  /*a950*/  UIADD3.X UR6, URZ, UR6, URZ, UP0, !UPT ;  /* 0x000000063f067290 */ /* 0x000fd800087fe43f */
[----:B-12---:R-:W-:Y:S01]  /*a960*/  @P0 CALL.REL.NOINC `(.L_x_3228) ;  /* 0x0000001000000944 */ /* 0x006fe20003c00000 */
[----:B------:R-:W-:Y:S05]  /*a970*/  BRA `(.L_x_3276) ;  /* 0xffffc6b000007947 */ /* 0x000fea000383ffff */
.L_x_3228:
        /* <DEDUP_REMOVED lines=18> */
[----:B0-----:R-:W-:Y:S01]  /*aaa0*/  PRMT R21, RZ, 0x7610, R21 ;  /* 0x00007610ff157816 */ /* 0x001fe20000000015 */
        /* <DEDUP_REMOVED lines=31> */
[----:B------:R-:W-:-:S02]  /*aca0*/  F2FP.BF16.PACK_AB R54, R54, R57 ;  /* 0x000000393636723e */ /* 0x000fc400000010ff */
        /* <DEDUP_REMOVED lines=22> */
[----:B0-----:R-:W-:-:S05]  /*ae10*/  PRMT R0, RZ, 0x5410, R0 ;  /* 0x00005410ff007816 */ /* 0x001fca0000000000 */
[----:B------:R-:W-:-:S05]  /*ae20*/  FADD.FTZ R0, R0, UR4 ;  /* 0x0000000400007e21 */ /* 0x000fca0008010000 */
[----:B------:R-:W-:Y:S02]  /*ae30*/  FSETP.GTU.FTZ.AND P2, PT, R0, 20, PT ;  /* 0x41a000000000780b */ /* 0x000fe40003f5c000 */
[----:B-1----:R-:W-:-:S05]  /*ae40*/  PRMT R2, RZ, 0x5410, R2 ;  /* 0x00005410ff027816 */ /* 0x002fca0000000002 */
[----:B------:R-:W-:-:S06]  /*ae50*/  FADD.FTZ R2, R2, UR4 ;  /* 0x0000000402027e21 */ /* 0x000fcc0008010000 */
[----:B------:R-:W-:Y:S01]  /*ae60*/  @!P2 FMUL.FTZ R5, R0, -1.4426950216293334961 ;  /* 0xbfb8aa3b0005a820 */ /* 0x000fe20000410000 */
[----:B------:R-:W-:Y:S01]  /*ae70*/  FSETP.GTU.FTZ.AND P5, PT, R2, 20, PT ;  /* 0x41a000000200780b */ /* 0x000fe20003fbc000 */
[----:B------:R-:W-:Y:S01]  /*ae80*/  LDS.U16 R0, [R106+0x8] ;  /* 0x000008006a007984 */ /* 0x000fe20000000400 */
[----:B--2---:R-:W-:Y:S02]  /*ae90*/  PRMT R3, RZ, 0x5410, R3 ;  /* 0x00005410ff037816 */ /* 0x004fe40000000003 */
[----:B---3--:R-:W-:Y:S01]  /*aea0*/  PRMT R4, RZ, 0x5410, R4 ;  /* 0x00005410ff047816 */ /* 0x008fe20000000004 */
[----:B------:R-:W0:Y:S02]  /*aeb0*/  @!P2 MUFU.EX2 R5, R5 ;  /* 0x000000050005a308 */ /* 0x000e240000000800 */
[----:B------:R-:W-:Y:S02]  /*aec0*/  FADD.FTZ R3, R3, UR4 ;  /* 0x0000000403037e21 */ /* 0x000fe40008010000 */
[----:B------:R-:W-:-:S03]  /*aed0*/  FADD.FTZ R4, R4, UR4 ;  /* 0x0000000404047e21 */ /* 0x000fc60008010000 */
[----:B------:R-:W-:Y:S01]  /*aee0*/  FSETP.GTU.FTZ.AND P4, PT, R3, 20, PT ;  /* 0x41a000000300780b */ /* 0x000fe20003f9c000 */
[----:B------:R-:W-:Y:S01]  /*aef0*/  @!P5 FMUL.FTZ R6, R2, -1.4426950216293334961 ;  /* 0xbfb8aa3b0206d820 */ /* 0x000fe20000410000 */
[----:B------:R-:W-:Y:S01]  /*af00*/  FSETP.GTU.FTZ.AND P1, PT, R4, 20, PT ;  /* 0x41a000000400780b */ /* 0x000fe20003f3c000 */
[----:B------:R-:W-:Y:S02]  /*af10*/  LDS.U16 R2, [R106+0xa] ;  /* 0x00000a006a027984 */ /* 0x000fe40000000400 */
[----:B------:R1:W-:Y:S01]  /*af20*/  @!P5 MUFU.EX2 R9, R6 ;  /* 0x000000060009d308 */ /* 0x0003e20000000800 */
[----:B0-----:R-:W-:Y:S02]  /*af30*/  @!P2 FADD.FTZ R7, R5, 1 ;  /* 0x3f8000000507a421 */ /* 0x001fe40000010000 */
[----:B------:R-:W0:Y:S04]  /*af40*/  LDS.U16 R5, [R106+0x10] ;  /* 0x000010006a057984 */ /* 0x000e280000000400 */
[----:B-1----:R-:W1:Y:S01]  /*af50*/  LDS.U16 R6, [R106+0x12] ;  /* 0x000012006a067984 */ /* 0x002e620000000400 */
[----:B------:R-:W-:-:S02]  /*af60*/  @!P4 FMUL.FTZ R20, R3, -1.4426950216293334961 ;  /* 0xbfb8aa3b0314c820 */ /* 0x000fc40000410000 */
[----:B------:R-:W-:Y:S01]  /*af70*/  @!P1 FMUL.FTZ R21, R4, -1.4426950216293334961 ;  /* 0xbfb8aa3b04159820 */ /* 0x000fe20000410000 */
[----:B------:R-:W2:Y:S03]  /*af80*/  LDS.U16 R3, [R106+0xc] ;  /* 0x00000c006a037984 */ /* 0x000ea60000000400 */
[----:B------:R-:W3:Y:S01]  /*af90*/  @!P4 MUFU.EX2 R20, R20 ;  /* 0x000000140014c308 */ /* 0x000ee20000000800 */
[----:B------:R-:W4:Y:S07]  /*afa0*/  LDS.U16 R4, [R106+0xe] ;  /* 0x00000e006a047984 */ /* 0x000f2e0000000400 */
[----:B------:R-:W5:Y:S01]  /*afb0*/  @!P1 MUFU.EX2 R21, R21 ;  /* 0x0000001500159308 */ /* 0x000f620000000800 */
[----:B---3--:R-:W-:-:S07]  /*afc0*/  @!P4 FADD.FTZ R20, R20, 1 ;  /* 0x3f8000001414c421 */ /* 0x008fce0000010000 */
[----:B------:R-:W3:Y:S01]  /*afd0*/  @!P4 MUFU.RCP R23, R20 ;  /* 0x000000140017c308 */ /* 0x000ee20000001000 */
[----:B-----5:R-:W-:-:S07]  /*afe0*/  @!P1 FADD.FTZ R21, R21, 1 ;  /* 0x3f80000015159421 */ /* 0x020fce0000010000 */
[----:B------:R-:W5:Y:S01]  /*aff0*/  @!P1 MUFU.RCP R56, R21 ;  /* 0x0000001500389308 */ /* 0x000f620000001000 */
[----:B0-----:R-:W-:Y:S02]  /*b000*/  PRMT R5, RZ, 0x5410, R5 ;  /* 0x00005410ff057816 */ /* 0x001fe40000000005 */
[----:B-1----:R-:W-:-:S03]  /*b010*/  PRMT R6, RZ, 0x5410, R6 ;  /* 0x00005410ff067816 */ /* 0x002fc60000000006 */
[----:B------:R-:W-:Y:S02]  /*b020*/  FADD.FTZ R5, R5, UR4 ;  /* 0x0000000405057e21 */ /* 0x000fe40008010000 */
[----:B------:R-:W-:Y:S02]  /*b030*/  @!P5 FADD.FTZ R9, R9, 1 ;  /* 0x3f8000000909d421 */ /* 0x000fe40000010000 */
[----:B------:R-:W-:Y:S01]  /*b040*/  FADD.FTZ R6, R6, UR4 ;  /* 0x0000000406067e21 */ /* 0x000fe20008010000 */
[----:B------:R-:W0:Y:S01]  /*b050*/  @!P2 MUFU.RCP R7, R7 ;  /* 0x000000070007a308 */ /* 0x000e220000001000 */
[----:B---3--:R-:W-:Y:S01]  /*b060*/  @!P4 FMUL.FTZ R26, R26, R23 ;  /* 0x000000171a1ac220 */ /* 0x008fe20000410000 */
[----:B------:R-:W-:Y:S01]  /*b070*/  FSETP.GTU.FTZ.AND P4, PT, R5, 20, PT ;  /* 0x41a000000500780b */ /* 0x000fe20003f9c000 */
[----:B-----5:R-:W-:Y:S01]  /*b080*/  @!P1 FMUL.FTZ R29, R29, R56 ;  /* 0x000000381d1d9220 */ /* 0x020fe20000410000 */
[----:B------:R-:W-:-:S04]  /*b090*/  FSETP.GTU.FTZ.AND P1, PT, R6, 20, PT ;  /* 0x41a000000600780b */ /* 0x000fc80003f3c000 */
[----:B------:R-:W1:Y:S01]  /*b0a0*/  @!P5 MUFU.RCP R22, R9 ;  /* 0x000000090016d308 */ /* 0x000e620000001000 */
[----:B------:R-:W-:Y:S02]  /*b0b0*/  PRMT R0, RZ, 0x5410, R0 ;  /* 0x00005410ff007816 */ /* 0x000fe40000000000 */
[----:B------:R-:W-:Y:S02]  /*b0c0*/  PRMT R2, RZ, 0x5410, R2 ;  /* 0x00005410ff027816 */ /* 0x000fe40000000002 */
[----:B--2---:R-:W-:Y:S02]  /*b0d0*/  PRMT R3, RZ, 0x5410, R3 ;  /* 0x00005410ff037816 */ /* 0x004fe40000000003 */
[----:B----4-:R-:W-:Y:S01]  /*b0e0*/  PRMT R4, RZ, 0x5410, R4 ;  /* 0x00005410ff047816 */ /* 0x010fe20000000004 */
[----:B------:R-:W-:Y:S02]  /*b0f0*/  FADD.FTZ R0, R0, UR4 ;  /* 0x0000000400007e21 */ /* 0x000fe40008010000 */
[----:B------:R-:W-:-:S02]  /*b100*/  FADD.FTZ R2, R2, UR4 ;  /* 0x0000000402027e21 */ /* 0x000fc40008010000 */
[----:B------:R-:W-:Y:S02]  /*b110*/  FADD.FTZ R3, R3, UR4 ;  /* 0x0000000403037e21 */ /* 0x000fe40008010000 */
[----:B------:R-:W-:Y:S02]  /*b120*/  FADD.FTZ R4, R4, UR4 ;  /* 0x0000000404047e21 */ /* 0x000fe40008010000 */
[----:B------:R-:W-:Y:S02]  /*b130*/  @!P4 FMUL.FTZ R5, R5, -1.4426950216293334961 ;  /* 0xbfb8aa3b0505c820 */ /* 0x000fe40000410000 */
[----:B------:R-:W-:Y:S01]  /*b140*/  @!P1 FMUL.FTZ R6, R6, -1.4426950216293334961 ;  /* 0xbfb8aa3b06069820 */ /* 0x000fe20000410000 */
[----:B------:R-:W-:Y:S01]  /*b150*/  FSETP.GTU.FTZ.AND P0, PT, R0, 20, PT ;  /* 0x41a000000000780b */ /* 0x000fe20003f1c000 */
[----:B0-----:R-:W-:Y:S01]  /*b160*/  @!P2 FMUL.FTZ R24, R24, R7 ;  /* 0x000000071818a220 */ /* 0x001fe20000410000 */
[----:B------:R-:W-:Y:S01]  /*b170*/  FSETP.GTU.FTZ.AND P3, PT, R2, 20, PT ;  /* 0x41a000000200780b */ /* 0x000fe20003f7c000 */
[----:B-1----:R-:W-:Y:S01]  /*b180*/  @!P5 FMUL.FTZ R27, R27, R22 ;  /* 0x000000161b1bd220 */ /* 0x002fe20000410000 */
[----:B------:R-:W-:-:S02]  /*b190*/  FSETP.GTU.FTZ.AND P2, PT, R3, 20, PT ;  /* 0x41a000000300780b */ /* 0x000fc40003f5c000 */
[----:B------:R-:W-:Y:S01]  /*b1a0*/  FSETP.GTU.FTZ.AND P5, PT, R4, 20, PT ;  /* 0x41a000000400780b */ /* 0x000fe20003fbc000 */
[----:B------:R-:W0:Y:S08]  /*b1b0*/  @!P4 MUFU.EX2 R5, R5 ;  /* 0x000000050005c308 */ /* 0x000e300000000800 */
[----:B------:R-:W1:Y:S01]  /*b1c0*/  @!P1 MUFU.EX2 R6, R6 ;  /* 0x0000000600069308 */ /* 0x000e620000000800 */
[----:B------:R-:W-:-:S02]  /*b1d0*/  @!P0 FMUL.FTZ R0, R0, -1.4426950216293334961 ;  /* 0xbfb8aa3b00008820 */ /* 0x000fc40000410000 */
[----:B------:R-:W-:Y:S02]  /*b1e0*/  @!P3 FMUL.FTZ R2, R2, -1.4426950216293334961 ;  /* 0xbfb8aa3b0202b820 */ /* 0x000fe40000410000 */
[----:B------:R-:W-:Y:S02]  /*b1f0*/  @!P2 FMUL.FTZ R3, R3, -1.4426950216293334961 ;  /* 0xbfb8aa3b0303a820 */ /* 0x000fe40000410000 */
[----:B------:R-:W-:Y:S01]  /*b200*/  @!P5 FMUL.FTZ R4, R4, -1.4426950216293334961 ;  /* 0xbfb8aa3b0404d820 */ /* 0x000fe20000410000 */
[----:B------:R-:W2:Y:S01]  /*b210*/  @!P0 MUFU.EX2 R0, R0 ;  /* 0x0000000000008308 */ /* 0x000ea20000000800 */
[----:B0-----:R-:W-:Y:S02]  /*b220*/  @!P4 FADD.FTZ R5, R5, 1 ;  /* 0x3f8000000505c421 */ /* 0x001fe40000010000 */
[----:B-1----:R-:W-:-:S05]  /*b230*/  @!P1 FADD.FTZ R6, R6, 1 ;  /* 0x3f80000006069421 */ /* 0x002fca0000010000 */
[----:B------:R-:W0:Y:S08]  /*b240*/  @!P3 MUFU.EX2 R2, R2 ;  /* 0x000000020002b308 */ /* 0x000e300000000800 */
[----:B------:R-:W1:Y:S08]  /*b250*/  @!P2 MUFU.EX2 R3, R3 ;  /* 0x000000030003a308 */ /* 0x000e700000000800 */
[----:B------:R-:W3:Y:S08]  /*b260*/  @!P5 MUFU.EX2 R4, R4 ;  /* 0x000000040004d308 */ /* 0x000ef00000000800 */
[----:B------:R-:W4:Y:S08]  /*b270*/  @!P4 MUFU.RCP R5, R5 ;  /* 0x000000050005c308 */ /* 0x000f300000001000 */
[----:B------:R-:W5:Y:S01]  /*b280*/  @!P1 MUFU.RCP R6, R6 ;  /* 0x0000000600069308 */ /* 0x000f620000001000 */
[----:B--2---:R-:W-:-:S02]  /*b290*/  @!P0 FADD.FTZ R0, R0, 1 ;  /* 0x3f80000000008421 */ /* 0x004fc40000010000 */
[----:B0-----:R-:W-:Y:S02]  /*b2a0*/  @!P3 FADD.FTZ R2, R2, 1 ;  /* 0x3f8000000202b421 */ /* 0x001fe40000010000 */
[----:B-1----:R-:W-:Y:S02]  /*b2b0*/  @!P2 FADD.FTZ R3, R3, 1 ;  /* 0x3f8000000303a421 */ /* 0x002fe40000010000 */
[----:B---3--:R-:W-:Y:S01]  /*b2c0*/  @!P5 FADD.FTZ R4, R4, 1 ;  /* 0x3f8000000404d421 */ /* 0x008fe20000010000 */
[----:B------:R0:W1:Y:S01]  /*b2d0*/  @!P0 MUFU.RCP R67, R0 ;  /* 0x0000000000438308 */ /* 0x0000620000001000 */
[----:B----4-:R-:W-:Y:S02]  /*b2e0*/  @!P4 FMUL.FTZ R32, R32, R5 ;  /* 0x000000052020c220 */ /* 0x010fe40000410000 */
[----:B------:R-:W-:Y:S05]  /*b2f0*/  LDS.U16 R5, [R106+0x1c] ;  /* 0x00001c006a057984 */ /* 0x000fea0000000400 */
[----:B------:R2:W-:Y:S01]  /*b300*/  @!P3 MUFU.RCP R66, R2 ;  /* 0x000000020042b308 */ /* 0x0005e20000001000 */
[----:B-----5:R-:W-:Y:S01]  /*b310*/  @!P1 FMUL.FTZ R35, R35, R6 ;  /* 0x0000000623239220 */ /* 0x020fe20000410000 */
[----:B0-----:R-:W-:Y:S04]  /*b320*/  LDS.U16 R0, [R106+0x14] ;  /* 0x000014006a007984 */ /* 0x001fe80000000400 */
[----:B------:R-:W-:Y:S02]  /*b330*/  LDS.U16 R6, [R106+0x1e] ;  /* 0x00001e006a067984 */ /* 0x000fe40000000400 */
[----:B------:R0:W3:Y:S02]  /*b340*/  @!P2 MUFU.RCP R69, R3 ;  /* 0x000000030045a308 */ /* 0x0000e40000001000 */
[----:B--2---:R-:W-:Y:S01]  /*b350*/  LDS.U16 R2, [R106+0x16] ;  /* 0x000016006a027984 */ /* 0x004fe20000000400 */
[----:B------:R-:W-:-:S05]  /*b360*/  LOP3.LUT R7, R144, 0xfffffe00, RZ, 0xc0, !PT ;  /* 0xfffffe0090077812 */ /* 0x000fca00078ec0ff */
[----:B------:R2:W4:Y:S01]  /*b370*/  @!P5 MUFU.RCP R68, R4 ;  /* 0x000000040044d308 */ /* 0x0005220000001000 */
[----:B0-----:R-:W-:Y:S04]  /*b380*/  LDS.U16 R3, [R106+0x18] ;  /* 0x000018006a037984 */ /* 0x001fe80000000400 */
[----:B--2---:R-:W0:Y:S04]  /*b390*/  LDS.U16 R4, [R106+0x1a] ;  /* 0x00001a006a047984 */ /* 0x004e280000000400 */
[----:B------:R-:W-:Y:S01]  /*b3a0*/  BAR.SYNC.DEFER_BLOCKING 0x0 ;  /* 0x0000000000007b1d */ /* 0x000fe20000010000 */
[----:B------:R-:W-:-:S04]  /*b3b0*/  LEA R70, R142, R7, 0x4 ;  /* 0x000000078e467211 */ /* 0x000fc800078e20ff */
[C---:B------:R-:W-:Y:S02]  /*b3c0*/  IADD3 R7, R70.reuse, 0x1, RZ ;  /* 0x0000000146077810 */ /* 0x040fe40007ffe0ff */
[C---:B------:R-:W-:Y:S02]  /*b3d0*/  IADD3 R9, R70.reuse, 0x2, RZ ;  /* 0x0000000246097810 */ /* 0x040fe40007ffe0ff */
[C---:B------:R-:W-:Y:S02]  /*b3e0*/  IADD3 R21, R70.reuse, 0x3, RZ ;  /* 0x0000000346157810 */ /* 0x040fe40007ffe0ff */
[-C--:B------:R-:W-:Y:S02]  /*b3f0*/  LEA.HI.SX32 R7, R7, R70.reuse, 0x1b ;  /* 0x0000004607077211 */ /* 0x080fe400078fdaff */
[----:B------:R-:W-:Y:S02]  /*b400*/  IADD3 R22, R70, 0x4, RZ ;  /* 0x0000000446167810 */ /* 0x000fe40007ffe0ff */
[----:B------:R-:W-:-:S02]  /*b410*/  LEA.HI.SX32 R20, R9, R70, 0x1b ;  /* 0x0000004609147211 */ /* 0x000fc400078fdaff */
[C---:B------:R-:W-:Y:S02]  /*b420*/  IADD3 R23, R70.reuse, 0x5, RZ ;  /* 0x0000000546177810 */ /* 0x040fe40007ffe0ff */
[-C--:B------:R-:W-:Y:S01]  /*b430*/  LEA.HI.SX32 R21, R21, R70.reuse, 0x1b ;  /* 0x0000004615157211 */ /* 0x080fe200078fdaff */
[----:B------:R-:W-:Y:S01]  /*b440*/  IMAD.SHL.U32 R9, R7, 0x2, RZ ;  /* 0x0000000207097824 */ /* 0x000fe200078e00ff */
[C---:B------:R-:W-:Y:S02]  /*b450*/  IADD3 R25, R70.reuse, 0x6, RZ ;  /* 0x0000000646197810 */ /* 0x040fe40007ffe0ff */
[----:B------:R-:W-:Y:S02]  /*b460*/  IADD3 R56, R70, 0x7, RZ ;  /* 0x0000000746387810 */ /* 0x000fe40007ffe0ff */
[----:B------:R-:W-:Y:S02]  /*b470*/  LEA.HI.SX32 R22, R22, R70, 0x1b ;  /* 0x0000004616167211 */ /* 0x000fe400078fdaff */
[----:B------:R-:W-:-:S02]  /*b480*/  PRMT R57, R54, 0x7632, R57 ;  /* 0x0000763236397816 */ /* 0x000fc40000000039 */
[----:B------:R-:W-:Y:S02]  /*b490*/  IADD3 R58, R70, 0x8, RZ ;  /* 0x00000008463a7810 */ /* 0x000fe40007ffe0ff */
[----:B------:R-:W-:Y:S02]  /*b4a0*/  SHF.L.U32 R20, R20, 0x1, RZ ;  /* 0x0000000114147819 */ /* 0x000fe400000006ff */
[-C--:B------:R-:W-:Y:S02]  /*b4b0*/  LEA.HI.SX32 R23, R23, R70.reuse, 0x1b ;  /* 0x0000004617177211 */ /* 0x080fe400078fdaff */
[----:B------:R-:W-:Y:S02]  /*b4c0*/  F2FP.BF16.PACK_AB R50, R50, R53 ;  /* 0x000000353232723e */ /* 0x000fe400000010ff */
[----:B------:R-:W-:Y:S02]  /*b4d0*/  PRMT R7, R52, 0x7632, R7 ;  /* 0x0000763234077816 */ /* 0x000fe40000000007 */
[----:B------:R-:W-:Y:S01]  /*b4e0*/  SHF.L.U32 R21, R21, 0x1, RZ ;  /* 0x0000000115157819 */ /* 0x000fe200000006ff */
[----:B------:R-:W-:Y:S01]  /*b4f0*/  STS.U16 [R106], R54 ;  /* 0x000000366a007388 */ /* 0x000fe20000000400 */
[----:B------:R-:W-:-:S02]  /*b500*/  LEA.HI.SX32 R25, R25, R70, 0x1b ;  /* 0x0000004619197211 */ /* 0x000fc400078fdaff */
[-C--:B------:R-:W-:Y:S01]  /*b510*/  LEA.HI.SX32 R56, R56, R70.reuse, 0x1b ;  /* 0x0000004638387211 */ /* 0x080fe200078fdaff */
[----:B------:R-:W-:Y:S01]  /*b520*/  STS.U16 [R9+0x2], R57 ;  /* 0x0000023909007388 */ /* 0x000fe20000000400 */
[----:B------:R-:W-:Y:S01]  /*b530*/  IADD3 R59, R70, 0x9, RZ ;  /* 0x00000009463b7810 */ /* 0x000fe20007ffe0ff */
[----:B------:R-:W-:Y:S01]  /*b540*/  IMAD.SHL.U32 R22, R22, 0x2, RZ ;  /* 0x0000000216167824 */ /* 0x000fe200078e00ff */
[----:B------:R-:W-:Y:S02]  /*b550*/  IADD3 R60, R70, 0xa, RZ ;  /* 0x0000000a463c7810 */ /* 0x000fe40007ffe0ff */
[----:B------:R-:W-:Y:S01]  /*b560*/  F2FP.BF16.PACK_AB R48, R48, R51 ;  /* 0x000000333030723e */ /* 0x000fe200000010ff */
[----:B------:R-:W-:Y:S01]  /*b570*/  STS.U16 [R20+0x4], R52 ;  /* 0x0000043414007388 */ /* 0x000fe20000000400 */
[----:B------:R-:W-:Y:S02]  /*b580*/  LEA.HI.SX32 R58, R58, R70, 0x1b ;  /* 0x000000463a3a7211 */ /* 0x000fe400078fdaff */
[----:B------:R-:W-:Y:S01]  /*b590*/  IADD3 R61, R70, 0xb, RZ ;  /* 0x0000000b463d7810 */ /* 0x000fe20007ffe0ff */
[----:B------:R2:W-:Y:S01]  /*b5a0*/  STS.U16 [R21+0x6], R7 ;  /* 0x0000060715007388 */ /* 0x0005e20000000400 */
[----:B------:R-:W-:-:S02]  /*b5b0*/  PRMT R51, R50, 0x7632, R51 ;  /* 0x0000763232337816 */ /* 0x000fc40000000033 */
[----:B------:R-:W-:Y:S01]  /*b5c0*/  SHF.L.U32 R23, R23, 0x1, RZ ;  /* 0x0000000117177819 */ /* 0x000fe200000006ff */
[----:B------:R-:W-:Y:S01]  /*b5d0*/  IMAD.SHL.U32 R56, R56, 0x2, RZ ;  /* 0x0000000238387824 */ /* 0x000fe200078e00ff */
[C---:B------:R-:W-:Y:S02]  /*b5e0*/  IADD3 R62, R70.reuse, 0xc, RZ ;  /* 0x0000000c463e7810 */ /* 0x040fe40007ffe0ff */
[----:B------:R-:W-:Y:S02]  /*b5f0*/  IADD3 R63, R70, 0xd, RZ ;  /* 0x0000000d463f7810 */ /* 0x000fe40007ffe0ff */
[----:B------:R-:W-:Y:S02]  /*b600*/  SHF.L.U32 R25, R25, 0x1, RZ ;  /* 0x0000000119197819 */ /* 0x000fe400000006ff */
[-C--:B------:R-:W-:Y:S02]  /*b610*/  LEA.HI.SX32 R59, R59, R70.reuse, 0x1b ;  /* 0x000000463b3b7211 */ /* 0x080fe400078fdaff */
[----:B------:R-:W-:-:S02]  /*b620*/  LEA.HI.SX32 R60, R60, R70, 0x1b ;  /* 0x000000463c3c7211 */ /* 0x000fc400078fdaff */
[----:B------:R-:W-:Y:S02]  /*b630*/  F2FP.BF16.PACK_AB R46, R46, R49 ;  /* 0x000000312e2e723e */ /* 0x000fe400000010ff */
[----:B--2---:R-:W-:Y:S01]  /*b640*/  PRMT R7, R48, 0x7632, R7 ;  /* 0x0000763230077816 */ /* 0x004fe20000000007 */
[----:B------:R-:W-:Y:S01]  /*b650*/  STS.U16 [R22+0x8], R50 ;  /* 0x0000083216007388 */ /* 0x000fe20000000400 */
[----:B------:R-:W-:Y:S02]  /*b660*/  IADD3 R64, R70, 0xe, RZ ;  /* 0x0000000e46407810 */ /* 0x000fe40007ffe0ff */
[----:B------:R-:W-:Y:S01]  /*b670*/  SHF.L.U32 R58, R58, 0x1, RZ ;  /* 0x000000013a3a7819 */ /* 0x000fe200000006ff */
[----:B------:R-:W-:Y:S01]  /*b680*/  STS.U16 [R23+0xa], R51 ;  /* 0x00000a3317007388 */ /* 0x000fe20000000400 */
[----:B------:R-:W-:Y:S02]  /*b690*/  IADD3 R65, R70, 0xf, RZ ;  /* 0x0000000f46417810 */ /* 0x000fe40007ffe0ff */
[----:B------:R-:W-:-:S02]  /*b6a0*/  LEA.HI.SX32 R61, R61, R70, 0x1b ;  /* 0x000000463d3d7211 */ /* 0x000fc400078fdaff */
[----:B------:R-:W-:Y:S01]  /*b6b0*/  F2FP.BF16.PACK_AB R44, R44, R47 ;  /* 0x0000002f2c2c723e */ /* 0x000fe200000010ff */
[----:B------:R2:W-:Y:S01]  /*b6c0*/  STS.U16 [R25+0xc], R48 ;  /* 0x00000c3019007388 */ /* 0x0005e20000000400 */
[-C--:B------:R-:W-:Y:S02]  /*b6d0*/  LEA.HI.SX32 R62, R62, R70.reuse, 0x1b ;  /* 0x000000463e3e7211 */ /* 0x080fe400078fdaff */
[-C--:B------:R-:W-:Y:S02]  /*b6e0*/  LEA.HI.SX32 R63, R63, R70.reuse, 0x1b ;  /* 0x000000463f3f7211 */ /* 0x080fe400078fdaff */
[----:B------:R-:W-:Y:S01]  /*b6f0*/  F2FP.BF16.PACK_AB R42, R42, R45 ;  /* 0x0000002d2a2a723e */ /* 0x000fe200000010ff */
[----:B------:R-:W-:Y:S01]  /*b700*/  STS.U16 [R56+0xe], R7 ;  /* 0x00000e0738007388 */ /* 0x000fe20000000400 */
[----:B------:R-:W-:Y:S01]  /*b710*/  PRMT R47, R46, 0x7632, R47 ;  /* 0x000076322e2f7816 */ /* 0x000fe2000000002f */
[----:B------:R-:W-:Y:S01]  /*b720*/  IMAD.SHL.U32 R60, R60, 0x2, RZ ;  /* 0x000000023c3c7824 */ /* 0x000fe200078e00ff */
[----:B------:R-:W-:Y:S01]  /*b730*/  SHF.L.U32 R59, R59, 0x1, RZ ;  /* 0x000000013b3b7819 */ /* 0x000fe200000006ff */
[----:B------:R5:W-:Y:S01]  /*b740*/  STS.U16 [R58+0x10], R46 ;  /* 0x0000102e3a007388 */ /* 0x000be20000000400 */
[----:B------:R-:W-:-:S02]  /*b750*/  LEA.HI.SX32 R64, R64, R70, 0x1b ;  /* 0x0000004640407211 */ /* 0x000fc400078fdaff */
[----:B------:R-:W-:Y:S02]  /*b760*/  ISETP.NE.AND P6, PT, R147, RZ, PT ;  /* 0x000000ff9300720c */ /* 0x000fe40003fc5270 */
[----:B------:R-:W-:Y:S02]  /*b770*/  LEA.HI.SX32 R65, R65, R70, 0x1b ;  /* 0x0000004641417211 */ /* 0x000fe400078fdaff */
[----:B--2---:R-:W-:Y:S02]  /*b780*/  PRMT R48, R44, 0x7632, R48 ;  /* 0x000076322c307816 */ /* 0x004fe40000000030 */
[----:B------:R-:W-:Y:S02]  /*b790*/  SHF.L.U32 R61, R61, 0x1, RZ ;  /* 0x000000013d3d7819 */ /* 0x000fe400000006ff */
[----:B------:R-:W-:Y:S01]  /*b7a0*/  F2FP.BF16.PACK_AB R40, R40, R43 ;  /* 0x0000002b2828723e */ /* 0x000fe200000010ff */
[----:B------:R-:W-:Y:S01]  /*b7b0*/  IMAD.SHL.U32 R63, R63, 0x2, RZ ;  /* 0x000000023f3f7824 */ /* 0x000fe200078e00ff */
[----:B-----5:R-:W-:-:S02]  /*b7c0*/  PRMT R46, R42, 0x7610, R46 ;  /* 0x000076102a2e7816 */ /* 0x020fc4000000002e */
[----:B------:R-:W-:Y:S01]  /*b7d0*/  SHF.L.U32 R62, R62, 0x1, RZ ;  /* 0x000000013e3e7819 */ /* 0x000fe200000006ff */
[----:B------:R-:W-:Y:S01]  /*b7e0*/  STS.U16 [R59+0x12], R47 ;  /* 0x0000122f3b007388 */ /* 0x000fe20000000400 */
[----:B------:R-:W-:Y:S02]  /*b7f0*/  PRMT R50, R42, 0x7632, R50 ;  /* 0x000076322a327816 */ /* 0x000fe40000000032 */
[----:B------:R-:W-:Y:S01]  /*b800*/  SHF.L.U32 R64, R64, 0x1, RZ ;  /* 0x0000000140407819 */ /* 0x000fe200000006ff */
[----:B------:R2:W-:Y:S01]  /*b810*/  STS.U16 [R60+0x14], R44 ;  /* 0x0000142c3c007388 */ /* 0x0005e20000000400 */
[----:B------:R-:W-:Y:S02]  /*b820*/  PRMT R52, R40, 0x7632, R52 ;  /* 0x0000763228347816 */ /* 0x000fe40000000034 */
[----:B------:R-:W-:Y:S01]  /*b830*/  SHF.L.U32 R65, R65, 0x1, RZ ;  /* 0x0000000141417819 */ /* 0x000fe200000006ff */
[----:B------:R-:W-:Y:S01]  /*b840*/  STS.U16 [R61+0x16], R48 ;  /* 0x000016303d007388 */ /* 0x000fe20000000400 */
[----:B0-----:R-:W-:-:S03]  /*b850*/  PRMT R4, RZ, 0x5410, R4 ;  /* 0x00005410ff047816 */ /* 0x001fc60000000004 */
[----:B------:R-:W-:Y:S01]  /*b860*/  STS.U16 [R62+0x18], R46 ;  /* 0x0000182e3e007388 */ /* 0x000fe20000000400 */
[----:B-1----:R-:W-:-:S03]  /*b870*/  @!P0 FMUL.FTZ R28, R28, R67 ;  /* 0x000000431c1c8220 */ /* 0x002fc60000410000 */
[----:B------:R-:W-:Y:S01]  /*b880*/  STS.U16 [R63+0x1a], R50 ;  /* 0x00001a323f007388 */ /* 0x000fe20000000400 */
[----:B---3--:R-:W-:-:S03]  /*b890*/  @!P2 FMUL.FTZ R30, R30, R69 ;  /* 0x000000451e1ea220 */ /* 0x008fc60000410000 */
        /* <DEDUP_REMOVED lines=22> */
[----:B------:R-:W-:-:S02]  /*ba00*/  PRMT R0, RZ, 0x5410, R0 ;  /* 0x00005410ff007816 */ /* 0x000fc40000000000 */
[----:B------:R-:W-:Y:S02]  /*ba10*/  PRMT R2, RZ, 0x5410, R2 ;  /* 0x00005410ff027816 */ /* 0x000fe40000000002 */
[----:B------:R-:W-:Y:S01]  /*ba20*/  FSETP.GTU.FTZ.AND P2, PT, R4, 20, PT ;  /* 0x41a000000400780b */ /* 0x000fe20003f5c000 */
[----:B------:R-:W-:Y:S01]  /*ba30*/  FADD.FTZ R0, R0, UR4 ;  /* 0x0000000400007e21 */ /* 0x000fe20008010000 */
[----:B------:R-:W-:Y:S01]  /*ba40*/  PRMT R3, RZ, 0x5410, R3 ;  /* 0x00005410ff037816 */ /* 0x000fe20000000003 */
[----:B------:R-:W-:Y:S01]  /*ba50*/  FADD.FTZ R2, R2, UR4 ;  /* 0x0000000402027e21 */ /* 0x000fe20008010000 */
[----:B------:R-:W-:Y:S01]  /*ba60*/  PRMT R5, RZ, 0x5410, R5 ;  /* 0x00005410ff057816 */ /* 0x000fe20000000005 */
[----:B----4-:R-:W-:Y:S01]  /*ba70*/  @!P5 FMUL.FTZ R33, R33, R68 ;  /* 0x000000442121d220 */ /* 0x010fe20000410000 */
[----:B------:R-:W-:Y:S01]  /*ba80*/  PRMT R6, RZ, 0x5410, R6 ;  /* 0x00005410ff067816 */ /* 0x000fe20000000006 */
[----:B------:R-:W-:Y:S01]  /*ba90*/  FADD.FTZ R3, R3, UR4 ;  /* 0x0000000403037e21 */ /* 0x000fe20008010000 */
[----:B------:R-:W-:Y:S01]  /*baa0*/  FSETP.GTU.FTZ.AND P5, PT, R0, 20, PT ;  /* 0x41a000000000780b */ /* 0x000fe20003fbc000 */
[----:B------:R-:W-:Y:S01]  /*bab0*/  FADD.FTZ R5, R5, UR4 ;  /* 0x0000000405057e21 */ /* 0x000fe20008010000 */
[----:B------:R-:W-:Y:S01]  /*bac0*/  FSETP.GTU.FTZ.AND P4, PT, R2, 20, PT ;  /* 0x41a000000200780b */ /* 0x000fe20003f9c000 */
[----:B------:R-:W-:-:S02]  /*bad0*/  FADD.FTZ R6, R6, UR4 ;  /* 0x0000000406067e21 */ /* 0x000fc40008010000 */
[----:B------:R-:W-:Y:S01]  /*bae0*/  @!P3 FMUL.FTZ R31, R31, R66 ;  /* 0x000000421f1fb220 */ /* 0x000fe20000410000 */
[----:B------:R-:W-:Y:S01]  /*baf0*/  FSETP.GTU.FTZ.AND P3, PT, R3, 20, PT ;  /* 0x41a000000300780b */ /* 0x000fe20003f7c000 */
[----:B------:R-:W-:Y:S01]  /*bb00*/  @!P2 FMUL.FTZ R4, R4, -1.4426950216293334961 ;  /* 0xbfb8aa3b0404a820 */ /* 0x000fe20000410000 */
[----:B------:R-:W-:Y:S02]  /*bb10*/  FSETP.GTU.FTZ.AND P1, PT, R5, 20, PT ;  /* 0x41a000000500780b */ /* 0x000fe40003f3c000 */
[----:B------:R-:W-:Y:S01]  /*bb20*/  FSETP.GTU.FTZ.AND P0, PT, R6, 20, PT ;  /* 0x41a000000600780b */ /* 0x000fe20003f1c000 */
[----:B------:R-:W0:Y:S02]  /*bb30*/  LDS R40, [0x840] ;  /* 0x00084000ff287984 */ /* 0x000e240000000800 */
[----:B------:R-:W1:Y:S01]  /*bb40*/  @!P2 MUFU.EX2 R4, R4 ;  /* 0x000000040004a308 */ /* 0x000e620000000800 */
[----:B------:R-:W-:Y:S02]  /*bb50*/  @!P5 FMUL.FTZ R0, R0, -1.4426950216293334961 ;  /* 0xbfb8aa3b0000d820 */ /* 0x000fe40000410000 */
[----:B------:R-:W-:-:S03]  /*bb60*/  @!P4 FMUL.FTZ R2, R2, -1.4426950216293334961 ;  /* 0xbfb8aa3b0202c820 */ /* 0x000fc60000410000 */
[----:B------:R-:W-:Y:S02]  /*bb70*/  @!P3 FMUL.FTZ R3, R3, -1.4426950216293334961 ;  /* 0xbfb8aa3b0303b820 */ /* 0x000fe40000410000 */
[----:B------:R-:W3:Y:S01]  /*bb80*/  @!P5 MUFU.EX2 R0, R0 ;  /* 0x000000000000d308 */ /* 0x000ee20000000800 */
[----:B------:R-:W-:Y:S02]  /*bb90*/  @!P1 FMUL.FTZ R5, R5, -1.4426950216293334961 ;  /* 0xbfb8aa3b05059820 */ /* 0x000fe40000410000 */
[----:B------:R-:W-:-:S05]  /*bba0*/  @!P0 FMUL.FTZ R6, R6, -1.4426950216293334961 ;  /* 0xbfb8aa3b06068820 */ /* 0x000fca0000410000 */
[----:B------:R-:W4:Y:S01]  /*bbb0*/  @!P4 MUFU.EX2 R2, R2 ;  /* 0x000000020002c308 */ /* 0x000f220000000800 */
[----:B-1----:R-:W-:-:S07]  /*bbc0*/  @!P2 FADD.FTZ R4, R4, 1 ;  /* 0x3f8000000404a421 */ /* 0x002fce0000010000 */
[----:B------:R-:W-:Y:S08]  /*bbd0*/  @!P3 MUFU.EX2 R3, R3 ;  /* 0x000000030003b308 */ /* 0x000ff00000000800 */
[----:B------:R-:W1:Y:S08]  /*bbe0*/  @!P1 MUFU.EX2 R5, R5 ;  /* 0x0000000500059308 */ /* 0x000e700000000800 */
[----:B------:R-:W5:Y:S01]  /*bbf0*/  @!P0 MUFU.EX2 R6, R6 ;  /* 0x0000000600068308 */ /* 0x000f620000000800 */
[----:B---3--:R-:W-:-:S02]  /*bc00*/  @!P5 FADD.FTZ R0, R0, 1 ;  /* 0x3f8000000000d421 */ /* 0x008fc40000010000 */
[----:B----4-:R-:W-:-:S05]  /*bc10*/  @!P4 FADD.FTZ R2, R2, 1 ;  /* 0x3f8000000202c421 */ /* 0x010fca0000010000 */
[----:B------:R-:W3:Y:S01]  /*bc20*/  @!P2 MUFU.RCP R4, R4 ;  /* 0x000000040004a308 */ /* 0x000ee20000001000 */
[----:B--2---:R-:W-:Y:S02]  /*bc30*/  IMAD R44, R146, c[0x0][0x2d8], RZ ;  /* 0x0000b600922c7a24 */ /* 0x004fe400078e02ff */
[----:B-1----:R-:W-:-:S05]  /*bc40*/  @!P1 FADD.FTZ R5, R5, 1 ;  /* 0x3f80000005059421 */ /* 0x002fca0000010000 */
[----:B------:R1:W2:Y:S01]  /*bc50*/  @!P5 MUFU.RCP R7, R0 ;  /* 0x000000000007d308 */ /* 0x0002a20000001000 */
[----:B-----5:R-:W-:Y:S02]  /*bc60*/  @!P0 FADD.FTZ R6, R6, 1 ;  /* 0x3f80000006068421 */ /* 0x020fe40000010000 */
[----:B------:R-:W-:-:S05]  /*bc70*/  IMAD R85, R155, c[0x0][0x2dc], R44 ;  /* 0x0000b7009b557a24 */ /* 0x000fca00078e022c */
[----:B------:R4:W5:Y:S01]  /*bc80*/  @!P4 MUFU.RCP R42, R2 ;  /* 0x00000002002ac308 */ /* 0x0009620000001000 */
[----:B-1----:R-:W-:Y:S02]  /*bc90*/  @!P3 FADD.FTZ R0, R3, 1 ;  /* 0x3f8000000300b421 */ /* 0x002fe40000010000 */
[----:B---3--:R-:W-:-:S05]  /*bca0*/  @!P2 FMUL.FTZ R39, R39, R4 ;  /* 0x000000042727a220 */ /* 0x008fca0000410000 */
[----:B------:R1:W3:Y:S01]  /*bcb0*/  @!P3 MUFU.RCP R83, R0 ;  /* 0x000000000053b308 */ /* 0x0002e20000001000 */
[----:B----4-:R-:W-:Y:S01]  /*bcc0*/  IMAD.WIDE.U32 R2, R155, c[0x0][0x2d8], RZ ;  /* 0x0000b6009b027a25 */ /* 0x010fe200078e00ff */
[----:B0-----:R-:W-:-:S03]  /*bcd0*/  ISETP.GE.AND P2, PT, R10, R40, PT ;  /* 0x000000280a00720c */ /* 0x001fc60003f46270 */
[----:B------:R-:W-:-:S03]  /*bce0*/  IMAD.IADD R3, R3, 0x1, R85 ;  /* 0x0000000103037824 */ /* 0x000fc600078e0255 */
[----:B------:R-:W0:Y:S01]  /*bcf0*/  @!P1 MUFU.RCP R5, R5 ;  /* 0x0000000500059308 */ /* 0x000e220000001000 */
[----:B------:R-:W-:Y:S02]  /*bd00*/  IMAD R44, R148, c[0x0][0x2e0], RZ ;  /* 0x0000b800942c7a24 */ /* 0x000fe400078e02ff */
[----:B------:R-:W-:-:S05]  /*bd10*/  IMAD.WIDE.U32 R2, R159, c[0x0][0x2e0], R2 ;  /* 0x0000b8009f027a25 */ /* 0x000fca00078e0002 */
[----:B------:R-:W4:Y:S01]  /*bd20*/  @!P0 MUFU.RCP R6, R6 ;  /* 0x0000000600068308 */ /* 0x000f220000001000 */
[----:B--2---:R-:W-:Y:S01]  /*bd30*/  @!P5 FMUL.FTZ R34, R34, R7 ;  /* 0x000000072222d220 */ /* 0x004fe20000410000 */
[----:B-1----:R-:W-:Y:S01]  /*bd40*/  IADD3 R0, P5, R91, R2, RZ ;  /* 0x000000025b007210 */ /* 0x002fe20007fbe0ff */
[----:B------:R-:W-:Y:S02]  /*bd50*/  IMAD R44, R159, c[0x0][0x2e4], R44 ;  /* 0x0000b9009f2c7a24 */ /* 0x000fe400078e022c */
[----:B-----5:R-:W-:Y:S01]  /*bd60*/  @!P4 FMUL.FTZ R37, R37, R42 ;  /* 0x0000002a2525c220 */ /* 0x020fe20000410000 */
        /* <DEDUP_REMOVED lines=9> */
[----:B----4-:R-:W-:Y:S01]  /*be00*/  @!P0 FMUL.FTZ R41, R41, R6 ;  /* 0x0000000629298220 */ /* 0x010fe20000410000 */
        /* <DEDUP_REMOVED lines=14> */
.L_x_3278:
[----:B------:R-:W-:Y:S05]  /*bef0*/  BSYNC B0 ;  /* 0x0000000000007941 */ /* 0x000fea0003800000 */
.L_x_3277:
        /* <DEDUP_REMOVED lines=11> */
[----:B------:R-:W-:Y:S01]  /*bfb0*/  ISETP.GE.AND P5, PT, R130, R40, PT ;  /* 0x000000288200720c */ /* 0x000fe20003fa6270 */
[----:B------:R-:W-:Y:S01]  /*bfc0*/  BSSY B0, `(.L_x_3279) ;  /* 0x0000069000007945 */ /* 0x000fe20003800000 */
[----:B------:R-:W-:Y:S01]  /*bfd0*/  F2FP.BF16.PACK_AB R24, R27, R24 ;  /* 0x000000181b18723e */ /* 0x000fe200000010ff */
        /* <DEDUP_REMOVED lines=14> */
[C---:B0-----:R-:W-:Y:S01]  /*c0c0*/  PRMT R7, R0.reuse, 0x7610, R7 ;  /* 0x0000761000077816 */ /* 0x041fe20000000007 */
[----:B------:R-:W-:Y:S01]  /*c0d0*/  @!P4 STG.E.U16 [R2.64+-0x5c0], R69 ;  /* 0xfffa40450200c986 */ /* 0x000fe2000c10150a */
[-C--:B------:R-:W-:Y:S02]  /*c0e0*/  ISETP.GE.AND P4, PT, R139, R40.reuse, PT ;  /* 0x000000288b00720c */ /* 0x080fe40003f86270 */
[----:B------:R-:W-:Y:S01]  /*c0f0*/  PRMT R27, R0, 0x7632, R27 ;  /* 0x00007632001b7816 */ /* 0x000fe2000000001b */
[----:B------:R-:W-:Y:S01]  /*c100*/  @!P5 STG.E.U16 [R2.64+-0x580], R71 ;  /* 0xfffa80470200d986 */ /* 0x000fe2000c10150a */
[----:B------:R-:W-:Y:S02]  /*c110*/  ISETP.GE.AND P5, PT, R125, R40, PT ;  /* 0x000000287d00720c */ /* 0x000fe40003fa6270 */
[----:B------:R-:W-:Y:S01]  /*c120*/  F2FP.BF16.PACK_AB R0, R33, R30 ;  /* 0x0000001e2100723e */ /* 0x000fe200000010ff */
[----:B------:R-:W-:Y:S01]  /*c130*/  @!P0 STG.E.U16 [R2.64+-0x540], R73 ;  /* 0xfffac04902008986 */ /* 0x000fe2000c10150a */
[----:B------:R-:W-:Y:S01]  /*c140*/  PRMT R6, R26, 0x7632, R6 ;  /* 0x000076321a067816 */ /* 0x000fe20000000006 */
        /* <DEDUP_REMOVED lines=12> */
[----:B------:R-:W-:-:S04]  /*c210*/  FADD.FTZ R35, R32, R35 ;  /* 0x0000002320237221 */ /* 0x000fc80000010000 */
[----:B------:R-:W-:-:S04]  /*c220*/  FADD.FTZ R34, R35, R34 ;  /* 0x0000002223227221 */ /* 0x000fc80000010000 */
[----:B------:R-:W-:Y:S01]  /*c230*/  FADD.FTZ R37, R34, R37 ;  /* 0x0000002522257221 */ /* 0x000fe20000010000 */
[----:B------:R0:W-:Y:S04]  /*c240*/  STS.U16 [R106], R24 ;  /* 0x000000186a007388 */ /* 0x0001e80000000400 */
[----:B------:R1:W-:Y:S04]  /*c250*/  STS.U16 [R9+0x2], R4 ;  /* 0x0000020409007388 */ /* 0x0003e80000000400 */
[----:B------:R-:W-:Y:S01]  /*c260*/  STS.U16 [R20+0x4], R26 ;  /* 0x0000041a14007388 */ /* 0x000fe20000000400 */
[----:B0-----:R-:W-:-:S03]  /*c270*/  PRMT R24, R0, 0x7610, R24 ;  /* 0x0000761000187816 */ /* 0x001fc60000000018 */
[----:B------:R0:W-:Y:S01]  /*c280*/  STS.U16 [R21+0x6], R6 ;  /* 0x0000060615007388 */ /* 0x0001e20000000400 */
[----:B-1----:R-:W-:-:S03]  /*c290*/  PRMT R4, R0, 0x7632, R4 ;  /* 0x0000763200047816 */ /* 0x002fc60000000004 */
[----:B------:R1:W-:Y:S01]  /*c2a0*/  STS.U16 [R22+0x8], R7 ;  /* 0x0000080716007388 */ /* 0x0003e20000000400 */
[----:B------:R-:W-:Y:S02]  /*c2b0*/  PRMT R9, R2, 0x7632, R9 ;  /* 0x0000763202097816 */ /* 0x000fe40000000009 */
        /* <DEDUP_REMOVED lines=9> */
[----:B------:R0:W-:Y:S02]  /*c350*/  STS.U16 [R56+0xe], R4 ;  /* 0x00000e0438007388 */ /* 0x0001e40000000400 */
[----:B------:R-:W-:-:S02]  /*c360*/  FADD.FTZ R38, R39, R38 ;  /* 0x0000002627267221 */ /* 0x000fc40000010000 */
[----:B------:R-:W-:Y:S02]  /*c370*/  STS.U16 [R58+0x10], R29 ;  /* 0x0000101d3a007388 */ /* 0x000fe40000000400 */
[----:B------:R-:W-:Y:S02]  /*c380*/  FADD.FTZ R149, R38, R41 ;  /* 0x0000002926957221 */ /* 0x000fe40000010000 */
[----:B------:R-:W-:Y:S01]  /*c390*/  STS.U16 [R59+0x12], R9 ;  /* 0x000012093b007388 */ /* 0x000fe20000000400 */
[----:B0-----:R-:W-:-:S03]  /*c3a0*/  IMAD R4, R146, c[0x0][0x2f8], RZ ;  /* 0x0000be0092047a24 */ /* 0x001fc600078e02ff */
        /* <DEDUP_REMOVED lines=8> */
[----:B0-----:R-:W-:-:S03]  /*c430*/  IMAD.WIDE.U32 R2, R155, c[0x0][0x2f8], RZ ;  /* 0x0000be009b027a25 */ /* 0x001fc600078e00ff */
[----:B------:R-:W-:Y:S01]  /*c440*/  LDS.U16 R123, [R123+0x40] ;  /* 0x000040007b7b7984 */ /* 0x000fe20000000400 */
[----:B------:R-:W-:-:S03]  /*c450*/  IMAD R7, R155, c[0x0][0x2fc], R4 ;  /* 0x0000bf009b077a24 */ /* 0x000fc600078e0204 */
        /* <DEDUP_REMOVED lines=31> */
.L_x_3280:
[----:B------:R-:W-:Y:S05]  /*c650*/  BSYNC B0 ;  /* 0x0000000000007941 */ /* 0x000fea0003800000 */
.L_x_3279:
[----:B------:R-:W-:Y:S01]  /*c660*/  MOV R3, R31 ;  /* 0x0000001f00037202 */ /* 0x000fe20000000f00 */
[----:B0-----:R-:W-:Y:S01]  /*c670*/  IMAD R6, R148, c[0x0][0x300], RZ ;  /* 0x0000c00094067a24 */ /* 0x001fe200078e02ff */
[----:B------:R-:W-:Y:S01]  /*c680*/  IADD3 R4, P0, R107, -0x7c0, RZ ;  /* 0xfffff8406b047810 */ /* 0x000fe20007f1e0ff */
[----:B------:R-:W-:Y:S01]  /*c690*/  UIADD3 UR14, UP0, UR14, -0x800, URZ ;  /* 0xfffff8000e0e7890 */ /* 0x000fe2000ff1e03f */
[----:B------:R-:W-:Y:S01]  /*c6a0*/  ISETP.GE.AND P2, PT, R139, R0, PT ;  /* 0x000000008b00720c */ /* 0x000fe20003f46270 */
[C---:B------:R-:W-:Y:S01]  /*c6b0*/  IMAD.WIDE.U32 R2, R159.reuse, c[0x0][0x300], R2 ;  /* 0x0000c0009f027a25 */ /* 0x040fe200078e0002 */
        /* <DEDUP_REMOVED lines=48> */
.L_x_3190:
        /* <DEDUP_REMOVED lines=29> */
.L_x_3283:
[----:B------:R-:W-:Y:S05]  /*cb90*/  BSYNC B0 ;  /* 0x0000000000007941 */ /* 0x000fea0003800000 */
.L_x_3282:
[----:B------:R-:W-:Y:S01]  /*cba0*/  BSSY B0, `(.L_x_3284) ;  /* 0x000001d000007945 */ /* 0x000fe20003800000 */
[----:B------:R-:W-:Y:S05]  /*cbb0*/  @!P0 BRA `(.L_x_3285) ;  /* 0x000001a000008947 */ /* 0x000fea0003800000 */
[----:B------:R-:W-:Y:S06]  /*cbc0*/  BAR.SYNC.DEFER_BLOCKING 0x0 ;  /* 0x0000000000007b1d */ /* 0x000fec0000010000 */
[----:B------:R-:W3:Y:S04]  /*cbd0*/  SHFL.DOWN P0, R0, R149, 0x1, 0x1f ;  /* 0x08201f0095007f89 */ /* 0x000ee80000000000 */
[----:B------:R-:W4:Y:S04]  /*cbe0*/  S2R R6, SR_LANEID ;  /* 0x0000000000067919 */ /* 0x000f280000000000 */
[----:B--2---:R-:W2:Y:S01]  /*cbf0*/  S2R R15, SR_TID.X ;  /* 0x00000000000f7919 */ /* 0x004ea20000002100 */
[----:B---3--:R-:W-:Y:S01]  /*cc00*/  @P0 FADD R0, R0, R149 ;  /* 0x0000009500000221 */ /* 0x008fe20000000000 */
[----:B----4-:R-:W-:-:S04]  /*cc10*/  ISETP.NE.AND P2, PT, R6, RZ, PT ;  /* 0x000000ff0600720c */ /* 0x010fc80003f45270 */
[----:B------:R-:W3:Y:S01]  /*cc20*/  SHFL.DOWN P0, R3, R0, 0x2, 0x1f ;  /* 0x08401f0000037f89 */ /* 0x000ee20000000000 */
[----:B--2---:R-:W-:-:S08]  /*cc30*/  ISETP.NE.AND P1, PT, R15, RZ, PT ;  /* 0x000000ff0f00720c */ /* 0x004fd00003f25270 */
[----:B------:R-:W-:-:S04]  /*cc40*/  @!P2 SHF.R.S32.HI R6, RZ, 0x1f, R15 ;  /* 0x0000001fff06a819 */ /* 0x000fc8000001140f */
[----:B------:R-:W-:Y:S01]  /*cc50*/  @!P2 LEA.HI R6, R6, R15, RZ, 0x5 ;  /* 0x0000000f0606a211 */ /* 0x000fe200078f28ff */
[----:B---3--:R-:W-:-:S05]  /*cc60*/  @P0 FADD R3, R0, R3 ;  /* 0x0000000300030221 */ /* 0x008fca0000000000 */
[----:B------:R-:W2:Y:S02]  /*cc70*/  SHFL.DOWN P0, R2, R3, 0x4, 0x1f ;  /* 0x08801f0003027f89 */ /* 0x000ea40000000000 */
[----:B--2---:R-:W-:Y:S01]  /*cc80*/  @P0 FADD R2, R3, R2 ;  /* 0x0000000203020221 */ /* 0x004fe20000000000 */
[----:B------:R-:W-:-:S04]  /*cc90*/  @!P2 SHF.R.S32.HI R3, RZ, 0x5, R6 ;  /* 0x00000005ff03a819 */ /* 0x000fc80000011406 */
        /* <DEDUP_REMOVED lines=9> */
[----:B------:R2:W-:Y:S01]  /*cd30*/  RED.E.ADD.F32.FTZ.RN.STRONG.GPU [R12.64], R4 ;  /* 0x000000040c00798e */ /* 0x0005e2000c10e78a */
[----:B------:R-:W-:Y:S01]  /*cd40*/  HFMA2.MMA R15, -RZ, RZ, 0, 0 ;  /* 0x00000000ff0f7435 */ /* 0x000fe200000001ff */
[----:B------:R-:W-:Y:S05]  /*cd50*/  BRA `(.L_x_3286) ;  /* 0x0000001000007947 */ /* 0x000fea0003800000 */
.L_x_3285:
[----:B--2---:R-:W2:Y:S02]  /*cd60*/  S2R R15, SR_TID.X ;  /* 0x00000000000f7919 */ /* 0x004ea40000002100 */
.L_x_3286:
[----:B------:R-:W-:Y:S05]  /*cd70*/  BSYNC B0 ;  /* 0x0000000000007941 */ /* 0x000fea0003800000 */
.L_x_3284:
[----:B--2---:R-:W-:-:S13]  /*cd80*/  ISETP.GE.AND P0, PT, R15, c[0x0][0x16c], PT ;  /* 0x00005b000f007a0c */ /* 0x004fda0003f06270 */
[----:B------:R-:W-:Y:S05]  /*cd90*/  @P0 EXIT ;  /* 0x000000000000094d */ /* 0x000fea0003800000 */
[C---:B------:R-:W-:Y:S02]  /*cda0*/  IMAD R0, R148.reuse, c[0x0][0x2c8], RZ ;  /* 0x0000b20094007a24 */ /* 0x040fe400078e02ff */
[----:B------:R-:W-:Y:S02]  /*cdb0*/  IMAD R148, R148, c[0x0][0x288], RZ ;  /* 0x0000a20094947a24 */ /* 0x000fe400078e02ff */
[----:B------:R-:W-:-:S04]  /*cdc0*/  IMAD.WIDE.U32 R4, R159, c[0x0][0x288], RZ ;  /* 0x0000a2009f047a25 */ /* 0x000fc800078e00ff */
[C---:B------:R-:W-:Y:S02]  /*cdd0*/  IMAD R21, R159.reuse, c[0x0][0x28c], R148 ;  /* 0x0000a3009f157a24 */ /* 0x040fe400078e0294 */
[----:B------:R-:W-:-:S03]  /*cde0*/  IMAD.WIDE.U32 R2, R159, c[0x0][0x2c8], RZ ;  /* 0x0000b2009f027a25 */ /* 0x000fc600078e00ff */
[----:B------:R-:W-:Y:S01]  /*cdf0*/  IADD3 R21, R5, R21, RZ ;  /* 0x0000001505157210 */ /* 0x000fe20007ffe0ff */
[----:B------:R-:W-:-:S04]  /*ce00*/  IMAD R23, R159, c[0x0][0x2cc], R0 ;  /* 0x0000b3009f177a24 */ /* 0x000fc800078e0200 */
[----:B------:R-:W-:Y:S02]  /*ce10*/  IMAD.IADD R23, R3, 0x1, R23 ;  /* 0x0000000103177824 */ /* 0x000fe400078e0217 */
.L_x_3287:
[----:B0-----:R-:W2:Y:S01]  /*ce20*/  LDS R17, [R15.X4+0x2e10] ;  /* 0x002e10000f117984 */ /* 0x001ea20000004800 */
[----:B------:R-:W-:Y:S01]  /*ce30*/  SHF.R.S32.HI R0, RZ, 0x1f, R15 ;  /* 0x0000001fff007819 */ /* 0x000fe2000001140f */
[----:B------:R-:W-:Y:S01]  /*ce40*/  IMAD.MOV.U32 R7, RZ, RZ, R21 ;  /* 0x000000ffff077224 */ /* 0x000fe200078e0015 */
[----:B------:R-:W-:Y:S01]  /*ce50*/  MOV R8, R2 ;  /* 0x0000000200087202 */ /* 0x000fe20000000f00 */
[----:B------:R3:W4:Y:S01]  /*ce60*/  LDS R19, [R15.X4+0x3210] ;  /* 0x003210000f137984 */ /* 0x0007220000004800 */
[----:B------:R-:W-:Y:S01]  /*ce70*/  MOV R9, R23 ;  /* 0x0000001700097202 */ /* 0x000fe20000000f00 */
[C---:B------:R-:W-:Y:S01]  /*ce80*/  IMAD R12, R0.reuse, c[0x0][0x290], RZ ;  /* 0x0000a400000c7a24 */ /* 0x040fe200078e02ff */
[----:B------:R-:W-:Y:S01]  /*ce90*/  MOV R6, R4 ;  /* 0x0000000400067202 */ /* 0x000fe20000000f00 */
[----:B------:R-:W-:Y:S01]  /*cea0*/  IMAD R0, R0, c[0x0][0x2d0], RZ ;  /* 0x0000b40000007a24 */ /* 0x000fe200078e02ff */
[----:B------:R-:W-:Y:S01]  /*ceb0*/  YIELD ;  /* 0x0000000000007946 */ /* 0x000fe20003800000 */
[----:B0-----:R-:W-:-:S04]  /*cec0*/  IMAD.WIDE.U32 R10, R15, c[0x0][0x2d0], R8 ;  /* 0x0000b4000f0a7a25 */ /* 0x001fc800078e0008 */
[----:B------:R-:W-:-:S04]  /*ced0*/  IMAD.WIDE.U32 R6, R15, c[0x0][0x290], R6 ;  /* 0x0000a4000f067a25 */ /* 0x000fc800078e0006 */
[C---:B------:R-:W-:Y:S01]  /*cee0*/  IMAD R9, R15.reuse, c[0x0][0x294], R12 ;  /* 0x0000a5000f097a24 */ /* 0x040fe200078e020c */
[----:B------:R-:W-:Y:S01]  /*cef0*/  LEA R8, P0, R6, c[0x0][0x310], 0x2 ;  /* 0x0000c40006087a11 */ /* 0x000fe200078010ff */
[----:B------:R-:W-:Y:S01]  /*cf00*/  IMAD R13, R15, c[0x0][0x2d4], R0 ;  /* 0x0000b5000f0d7a24 */ /* 0x000fe200078e0200 */
[----:B------:R-:W-:Y:S01]  /*cf10*/  LEA R12, P1, R10, c[0x0][0x320], 0x2 ;  /* 0x0000c8000a0c7a11 */ /* 0x000fe200078210ff */
[----:B------:R-:W-:Y:S01]  /*cf20*/  IMAD.IADD R9, R7, 0x1, R9 ;  /* 0x0000000107097824 */ /* 0x000fe200078e0209 */
[----:B---3--:R-:W-:Y:S02]  /*cf30*/  IADD3 R15, R15, c[0x0][0x0], RZ ;  /* 0x000000000f0f7a10 */ /* 0x008fe40007ffe0ff */
[----:B------:R-:W-:Y:S02]  /*cf40*/  IADD3 R7, R11, R13, RZ ;  /* 0x0000000d0b077210 */ /* 0x000fe40007ffe0ff */
[----:B------:R-:W-:Y:S02]  /*cf50*/  LEA.HI.X R9, R6, c[0x0][0x314], R9, 0x2, P0 ;  /* 0x0000c50006097a11 */ /* 0x000fe400000f1409 */
[----:B------:R-:W-:-:S02]  /*cf60*/  ISETP.GE.AND P0, PT, R15, c[0x0][0x16c], PT ;  /* 0x00005b000f007a0c */ /* 0x000fc40003f06270 */
[----:B------:R-:W-:Y:S01]  /*cf70*/  LEA.HI.X R13, R10, c[0x0][0x324], R7, 0x2, P1 ;  /* 0x0000c9000a0d7a11 */ /* 0x000fe200008f1407 */
[----:B--2---:R0:W-:Y:S04]  /*cf80*/  RED.E.ADD.F32.FTZ.RN.STRONG.GPU [R8.64], R17 ;  /* 0x000000110800798e */ /* 0x0041e8000c10e78a */
[----:B----4-:R0:W-:Y:S06]  /*cf90*/  RED.E.ADD.F32.FTZ.RN.STRONG.GPU [R12.64], R19 ;  /* 0x000000130c00798e */ /* 0x0101ec000c10e78a */
[----:B------:R-:W-:Y:S05]  /*cfa0*/  @!P0 BRA `(.L_x_3287) ;  /* 0xfffffe7000008947 */ /* 0x000fea000383ffff */
[----:B------:R-:W-:Y:S05]  /*cfb0*/  EXIT ;  /* 0x000000000000794d */ /* 0x000fea0003800000 */
.L_x_3233:
[----:B------:R-:W-:Y:S01]  /*cfc0*/  HFMA2.MMA R228, -RZ, RZ, 0, 0 ;  /* 0x00000000ffe47435 */ /* 0x000fe200000001ff */
[----:B------:R-:W-:Y:S01]  /*cfd0*/  MOV R226, R6 ;  /* 0x0000000600e27202 */ /* 0x000fe20000000f00 */
[----:B------:R-:W-:Y:S01]  /*cfe0*/  IMAD.MOV.U32 R231, RZ, RZ, 0x1 ;  /* 0x00000001ffe77424 */ /* 0x000fe200078e00ff */
[----:B------:R-:W-:-:S02]  /*cff0*/  MOV R233, 0xffffffff ;  /* 0xffffffff00e97802 */ /* 0x000fc40000000f00 */
[----:B------:R-:W-:Y:S02]  /*d000*/  MOV R4, 0xd020 ;  /* 0x0000d02000047802 */ /* 0x000fe40000000f00 */
[----:B-1----:R-:W-:Y:S05]  /*d010*/  CALL.REL.NOINC `($__internal_131_$__cuda_sm70_shflsync_up) ;  /* 0x00000ee000007944 */ /* 0x002fea0003c00000 */
[----:B-1----:R-:W-:Y:S01]  /*d020*/  IMAD.MOV.U32 R221, RZ, RZ, R226 ;  /* 0x000000ffffdd7224 */ /* 0x002fe200078e00e2 */
[----:B0-----:R-:W-:Y:S05]  /*d030*/  BRA `(.L_x_3288) ;  /* 0xffffb22000007947 */ /* 0x001fea000383ffff */
.L_x_3234:
[----:B------:R-:W-:Y:S01]  /*d040*/  HFMA2.MMA R231, -RZ, RZ, 0, 5.9604644775390625e-08 ;  /* 0x00000001ffe77435 */ /* 0x000fe200000001ff */
[----:B------:R-:W-:Y:S01]  /*d050*/  MOV R226, R7 ;  /* 0x0000000700e27202 */ /* 0x000fe20000000f00 */
[----:B------:R-:W-:Y:S01]  /*d060*/  IMAD.MOV.U32 R228, RZ, RZ, RZ ;  /* 0x000000ffffe47224 */ /* 0x000fe200078e00ff */
[----:B------:R-:W-:Y:S02]  /*d070*/  MOV R233, 0xffffffff ;  /* 0xffffffff00e97802 */ /* 0x000fe40000000f00 */
[----:B------:R-:W-:Y:S02]  /*d080*/  MOV R4, 0xd0a0 ;  /* 0x0000d0a000047802 */ /* 0x000fe40000000f00 */
[----:B012---:R-:W-:Y:S05]  /*d090*/  CALL.REL.NOINC `($__internal_131_$__cuda_sm70_shflsync_up) ;  /* 0x00000e6000007944 */ /* 0x007fea0003c00000 */
[----:B------:R-:W-:Y:S01]  /*d0a0*/  FMUL.FTZ R221, R6, R221 ;  /* 0x000000dd06dd7220 */ /* 0x000fe20000410000 */
[----:B------:R-:W-:Y:S01]  /*d0b0*/  ISETP.GE.AND P0, PT, R142, 0x1, PT ;  /* 0x000000018e00780c */ /* 0x000fe20003f06270 */
[C---:B-1----:R-:W-:Y:S01]  /*d0c0*/  FFMA.FTZ R4, R6.reuse, R226, R7 ;  /* 0x000000e206047223 */ /* 0x042fe20000010007 */
[----:B0-----:R-:W-:Y:S01]  /*d0d0*/  HFMA2.MMA R231, -RZ, RZ, 0, 1.1920928955078125e-07 ;  /* 0x00000002ffe77435 */ /* 0x001fe200000001ff */
[----:B------:R-:W-:Y:S01]  /*d0e0*/  IMAD.MOV.U32 R228, RZ, RZ, RZ ;  /* 0x000000ffffe47224 */ /* 0x000fe200078e00ff */
[----:B------:R-:W-:-:S02]  /*d0f0*/  FSEL R221, R6, R221, !P0 ;  /* 0x000000dd06dd7208 */ /* 0x000fc40004000000 */
[----:B------:R-:W-:Y:S02]  /*d100*/  FSEL R7, R7, R4, !P0 ;  /* 0x0000000407077208 */ /* 0x000fe40004000000 */
[----:B------:R-:W-:Y:S02]  /*d110*/  MOV R233, 0xffffffff ;  /* 0xffffffff00e97802 */ /* 0x000fe40000000f00 */
[----:B------:R-:W-:Y:S02]  /*d120*/  MOV R226, R221 ;  /* 0x000000dd00e27202 */ /* 0x000fe40000000f00 */
[----:B------:R-:W-:Y:S02]  /*d130*/  MOV R4, 0xd150 ;  /* 0x0000d15000047802 */ /* 0x000fe40000000f00 */
[----:B------:R-:W-:Y:S05]  /*d140*/  CALL.REL.NOINC `($__internal_131_$__cuda_sm70_shflsync_up) ;  /* 0x00000db000007944 */ /* 0x000fea0003c00000 */
[----:B0-----:R-:W-:Y:S01]  /*d150*/  HFMA2.MMA R231, -RZ, RZ, 0, 1.1920928955078125e-07 ;  /* 0x00000002ffe77435 */ /* 0x001fe200000001ff */
[----:B-1----:R-:W-:Y:S01]  /*d160*/  IMAD.MOV.U32 R6, RZ, RZ, R226 ;  /* 0x000000ffff067224 */ /* 0x002fe200078e00e2 */
[----:B------:R-:W-:Y:S01]  /*d170*/  MOV R226, R7 ;  /* 0x0000000700e27202 */ /* 0x000fe20000000f00 */
[----:B------:R-:W-:Y:S01]  /*d180*/  IMAD.MOV.U32 R228, RZ, RZ, RZ ;  /* 0x000000ffffe47224 */ /* 0x000fe200078e00ff */
[----:B------:R-:W-:-:S02]  /*d190*/  MOV R233, 0xffffffff ;  /* 0xffffffff00e97802 */ /* 0x000fc40000000f00 */
[----:B------:R-:W-:Y:S02]  /*d1a0*/  MOV R4, 0xd1c0 ;  /* 0x0000d1c000047802 */ /* 0x000fe40000000f00 */
[----:B------:R-:W-:Y:S05]  /*d1b0*/  CALL.REL.NOINC `($__internal_131_$__cuda_sm70_shflsync_up) ;  /* 0x00000d4000007944 */ /* 0x000fea0003c00000 */
[----:B------:R-:W-:Y:S01]  /*d1c0*/  ISETP.GE.AND P0, PT, R142, 0x2, PT ;  /* 0x000000028e00780c */ /* 0x000fe20003f06270 */
[----:B0-----:R-:W-:Y:S01]  /*d1d0*/  HFMA2.MMA R231, -RZ, RZ, 0, 2.384185791015625e-07 ;  /* 0x00000004ffe77435 */ /* 0x001fe200000001ff */
[----:B------:R-:W-:Y:S01]  /*d1e0*/  IMAD.MOV.U32 R228, RZ, RZ, RZ ;  /* 0x000000ffffe47224 */ /* 0x000fe200078e00ff */
[----:B------:R-:W-:Y:S02]  /*d1f0*/  MOV R233, 0xffffffff ;  /* 0xffffffff00e97802 */ /* 0x000fe40000000f00 */
[----:B------:R-:W-:-:S08]  /*d200*/  MOV R4, 0xd250 ;  /* 0x0000d25000047802 */ /* 0x000fd00000000f00 */
[----:B-1----:R-:W-:Y:S02]  /*d210*/  @P0 FFMA.FTZ R7, R221, R226, R7 ;  /* 0x000000e2dd070223 */ /* 0x002fe40000010007 */
[----:B------:R-:W-:-:S05]  /*d220*/  @P0 FMUL.FTZ R221, R6, R221 ;  /* 0x000000dd06dd0220 */ /* 0x000fca0000410000 */
[----:B------:R-:W-:Y:S02]  /*d230*/  MOV R226, R221 ;  /* 0x000000dd00e27202 */ /* 0x000fe40000000f00 */
[----:B------:R-:W-:Y:S05]  /*d240*/  CALL.REL.NOINC `($__internal_131_$__cuda_sm70_shflsync_up) ;  /* 0x00000cb000007944 */ /* 0x000fea0003c00000 */
[----:B0-----:R-:W-:Y:S01]  /*d250*/  HFMA2.MMA R231, -RZ, RZ, 0, 2.384185791015625e-07 ;  /* 0x00000004ffe77435 */ /* 0x001fe200000001ff */
[----:B-1----:R-:W-:Y:S01]  /*d260*/  IMAD.MOV.U32 R6, RZ, RZ, R226 ;  /* 0x000000ffff067224 */ /* 0x002fe200078e00e2 */
[----:B------:R-:W-:Y:S01]  /*d270*/  MOV R226, R7 ;  /* 0x0000000700e27202 */ /* 0x000fe20000000f00 */
[----:B------:R-:W-:Y:S01]  /*d280*/  IMAD.MOV.U32 R228, RZ, RZ, RZ ;  /* 0x000000ffffe47224 */ /* 0x000fe200078e00ff */
[----:B------:R-:W-:Y:S02]  /*d290*/  MOV R233, 0xffffffff ;  /* 0xffffffff00e97802 */ /* 0x000fe40000000f00 */
[----:B------:R-:W-:Y:S02]  /*d2a0*/  MOV R4, 0xd2c0 ;  /* 0x0000d2c000047802 */ /* 0x000fe40000000f00 */
[----:B------:R-:W-:Y:S05]  /*d2b0*/  CALL.REL.NOINC `($__internal_131_$__cuda_sm70_shflsync_up) ;  /* 0x00000c4000007944 */ /* 0x000fea0003c00000 */
[----:B------:R-:W-:Y:S01]  /*d2c0*/  ISETP.GE.AND P0, PT, R142, 0x4, PT ;  /* 0x000000048e00780c */ /* 0x000fe20003f06270 */
[----:B0-----:R-:W-:Y:S01]  /*d2d0*/  HFMA2.MMA R231, -RZ, RZ, 0, 4.76837158203125e-07 ;  /* 0x00000008ffe77435 */ /* 0x001fe200000001ff */
[----:B------:R-:W-:Y:S02]  /*d2e0*/  MOV R228, RZ ;  /* 0x000000ff00e47202 */ /* 0x000fe40000000f00 */
[----:B------:R-:W-:-:S02]  /*d2f0*/  MOV R233, 0xffffffff ;  /* 0xffffffff00e97802 */ /* 0x000fc40000000f00 */
[----:B------:R-:W-:-:S07]  /*d300*/  MOV R4, 0xd360 ;  /* 0x0000d36000047802 */ /* 0x000fce0000000f00 */
[----:B-1----:R-:W-:Y:S02]  /*d310*/  @P0 FFMA.FTZ R7, R221, R226, R7 ;  /* 0x000000e2dd070223 */ /* 0x002fe40000010007 */
[----:B------:R-:W-:-:S04]  /*d320*/  @P0 FMUL.FTZ R221, R6, R221 ;  /* 0x000000dd06dd0220 */ /* 0x000fc80000410000 */
[----:B------:R-:W-:-:S04]  /*d330*/  IMAD.MOV.U32 R223, RZ, RZ, R221 ;  /* 0x000000ffffdf7224 */ /* 0x000fc800078e00dd */
[----:B------:R-:W-:Y:S02]  /*d340*/  IMAD.MOV.U32 R226, RZ, RZ, R223 ;  /* 0x000000ffffe27224 */ /* 0x000fe400078e00df */
[----:B------:R-:W-:Y:S05]  /*d350*/  CALL.REL.NOINC `($__internal_131_$__cuda_sm70_shflsync_up) ;  /* 0x00000ba000007944 */ /* 0x000fea0003c00000 */
[----:B0-----:R-:W-:Y:S01]  /*d360*/  HFMA2.MMA R228, -RZ, RZ, 0, 0 ;  /* 0x00000000ffe47435 */ /* 0x001fe200000001ff */
[----:B-1----:R-:W-:Y:S01]  /*d370*/  MOV R6, R226 ;  /* 0x000000e200067202 */ /* 0x002fe20000000f00 */
[----:B------:R-:W-:Y:S01]  /*d380*/  IMAD.MOV.U32 R231, RZ, RZ, 0x8 ;  /* 0x00000008ffe77424 */ /* 0x000fe200078e00ff */
[----:B------:R-:W-:Y:S02]  /*d390*/  MOV R226, R7 ;  /* 0x0000000700e27202 */ /* 0x000fe40000000f00 */
[----:B------:R-:W-:Y:S02]  /*d3a0*/  MOV R233, 0xffffffff ;  /* 0xffffffff00e97802 */ /* 0x000fe40000000f00 */
[----:B------:R-:W-:Y:S02]  /*d3b0*/  MOV R4, 0xd3d0 ;  /* 0x0000d3d000047802 */ /* 0x000fe40000000f00 */
[----:B------:R-:W-:Y:S05]  /*d3c0*/  CALL.REL.NOINC `($__internal_131_$__cuda_sm70_shflsync_up) ;  /* 0x00000b3000007944 */ /* 0x000fea0003c00000 */
        /* <DEDUP_REMOVED lines=8> */
[----:B------:R-:W-:Y:S02]  /*d450*/  MOV R226, R223 ;  /* 0x000000df00e27202 */ /* 0x000fe40000000f00 */
[----:B------:R-:W-:Y:S05]  /*d460*/  CALL.REL.NOINC `($__internal_131_$__cuda_sm70_shflsync_up) ;  /* 0x00000a9000007944 */ /* 0x000fea0003c00000 */
[----:B0-----:R-:W-:Y:S01]  /*d470*/  HFMA2.MMA R231, -RZ, RZ, 0, 9.5367431640625e-07 ;  /* 0x00000010ffe77435 */ /* 0x001fe200000001ff */
[----:B-1----:R-:W-:Y:S01]  /*d480*/  MOV R224, R226 ;  /* 0x000000e200e07202 */ /* 0x002fe20000000f00 */
[----:B------:R-:W-:Y:S01]  /*d490*/  IMAD.MOV.U32 R226, RZ, RZ, R7 ;  /* 0x000000ffffe27224 */ /* 0x000fe200078e0007 */
[----:B------:R-:W-:Y:S01]  /*d4a0*/  MOV R228, RZ ;  /* 0x000000ff00e47202 */ /* 0x000fe20000000f00 */
[----:B------:R-:W-:Y:S01]  /*d4b0*/  IMAD.MOV.U32 R233, RZ, RZ, -0x1 ;  /* 0xffffffffffe97424 */ /* 0x000fe200078e00ff */
[----:B------:R-:W-:Y:S02]  /*d4c0*/  MOV R4, 0xd4e0 ;  /* 0x0000d4e000047802 */ /* 0x000fe40000000f00 */
[----:B------:R-:W-:Y:S05]  /*d4d0*/  CALL.REL.NOINC `($__internal_131_$__cuda_sm70_shflsync_up) ;  /* 0x00000a2000007944 */ /* 0x000fea0003c00000 */
[----:B-1----:R-:W-:Y:S01]  /*d4e0*/  MOV R4, R226 ;  /* 0x000000e200047202 */ /* 0x002fe20000000f00 */
[----:B0-----:R-:W-:Y:S05]  /*d4f0*/  BRA `(.L_x_3289) ;  /* 0xffffaee000007947 */ /* 0x001fea000383ffff */
.L_x_3237:
[----:B------:R-:W-:Y:S01]  /*d500*/  HFMA2.MMA R228, -RZ, RZ, 0, 0 ;  /* 0x00000000ffe47435 */ /* 0x000fe200000001ff */
[----:B------:R-:W-:Y:S01]  /*d510*/  MOV R226, R223 ;  /* 0x000000df00e27202 */ /* 0x000fe20000000f00 */
[----:B------:R-:W-:Y:S01]  /*d520*/  IMAD.MOV.U32 R231, RZ, RZ, 0x1 ;  /* 0x00000001ffe77424 */ /* 0x000fe200078e00ff */
[----:B------:R-:W-:Y:S02]  /*d530*/  MOV R233, 0xffffffff ;  /* 0xffffffff00e97802 */ /* 0x000fe40000000f00 */
[----:B------:R-:W-:-:S02]  /*d540*/  MOV R4, 0xd560 ;  /* 0x0000d56000047802 */ /* 0x000fc40000000f00 */
[----:B01----:R-:W-:Y:S05]  /*d550*/  CALL.REL.NOINC `($__internal_131_$__cuda_sm70_shflsync_up) ;  /* 0x000009a000007944 */ /* 0x003fea0003c00000 */
[----:B0-----:R-:W-:Y:S01]  /*d560*/  HFMA2.MMA R231, -RZ, RZ, 0, 5.9604644775390625e-08 ;  /* 0x00000001ffe77435 */ /* 0x001fe200000001ff */
[----:B-1----:R-:W-:Y:S01]  /*d570*/  IMAD.MOV.U32 R6, RZ, RZ, R226 ;  /* 0x000000ffff067224 */ /* 0x002fe200078e00e2 */
[----:B------:R-:W-:Y:S01]  /*d580*/  MOV R226, R227 ;  /* 0x000000e300e27202 */ /* 0x000fe20000000f00 */
[----:B------:R-:W-:Y:S01]  /*d590*/  IMAD.MOV.U32 R228, RZ, RZ, RZ ;  /* 0x000000ffffe47224 */ /* 0x000fe200078e00ff */
[----:B------:R-:W-:-:S02]  /*d5a0*/  MOV R233, 0xffffffff ;  /* 0xffffffff00e97802 */ /* 0x000fc40000000f00 */
[----:B------:R-:W-:Y:S02]  /*d5b0*/  MOV R4, 0xd5d0 ;  /* 0x0000d5d000047802 */ /* 0x000fe40000000f00 */
[----:B------:R-:W-:Y:S05]  /*d5c0*/  CALL.REL.NOINC `($__internal_131_$__cuda_sm70_shflsync_up) ;  /* 0x0000093000007944 */ /* 0x000fea0003c00000 */
[----:B------:R-:W-:Y:S01]  /*d5d0*/  HFMA2.MMA R221, -RZ, RZ, 0, 0 ;  /* 0x00000000ffdd7435 */ /* 0x000fe200000001ff */
[----:B------:R-:W-:Y:S01]  /*d5e0*/  MOV R223, R6 ;  /* 0x0000000600df7202 */ /* 0x000fe20000000f00 */
[----:B------:R-:W-:Y:S01]  /*d5f0*/  IMAD.MOV.U32 R7, RZ, RZ, R20 ;  /* 0x000000ffff077224 */ /* 0x000fe200078e0014 */
[----:B------:R-:W-:Y:S01]  /*d600*/  MOV R224, 0x1f ;  /* 0x0000001f00e07802 */ /* 0x000fe20000000f00 */
[----:B------:R-:W-:Y:S01]  /*d610*/  IMAD.MOV.U32 R6, RZ, RZ, -0x1 ;  /* 0xffffffffff067424 */ /* 0x000fe200078e00ff */
[----:B------:R-:W-:Y:S02]  /*d620*/  MOV R4, 0xd640 ;  /* 0x0000d64000047802 */ /* 0x000fe40000000f00 */
[----:B01----:R-:W-:Y:S05]  /*d630*/  CALL.REL.NOINC `($__internal_130_$__cuda_sm70_shflsync_idx_p) ;  /* 0x0000088000007944 */ /* 0x003fea0003c00000 */
[----:B0-----:R-:W-:Y:S01]  /*d640*/  HFMA2.MMA R224, -RZ, RZ, 0, 1.847743988037109375e-06 ;  /* 0x0000001fffe07435 */ /* 0x001fe200000001ff */
[----:B-1----:R-:W-:Y:S01]  /*d650*/  MOV R20, R6 ;  /* 0x0000000600147202 */ /* 0x002fe20000000f00 */
[----:B------:R-:W-:Y:S01]  /*d660*/  IMAD.MOV.U32 R221, RZ, RZ, RZ ;  /* 0x000000ffffdd7224 */ /* 0x000fe200078e00ff */
[----:B------:R-:W-:Y:S02]  /*d670*/  MOV R7, R21 ;  /* 0x0000001500077202 */ /* 0x000fe40000000f00 */
[----:B------:R-:W-:-:S02]  /*d680*/  MOV R6, 0xffffffff ;  /* 0xffffffff00067802 */ /* 0x000fc40000000f00 */
[----:B------:R-:W-:Y:S02]  /*d690*/  MOV R4, 0xd6b0 ;  /* 0x0000d6b000047802 */ /* 0x000fe40000000f00 */
[----:B------:R-:W-:Y:S05]  /*d6a0*/  CALL.REL.NOINC `($__internal_130_$__cuda_sm70_shflsync_idx_p) ;  /* 0x0000081000007944 */ /* 0x000fea0003c00000 */
[----:B-1----:R-:W-:Y:S01]  /*d6b0*/  IMAD.MOV.U32 R5, RZ, RZ, R6 ;  /* 0x000000ffff057224 */ /* 0x002fe200078e0006 */
[----:B0-----:R-:W-:Y:S05]  /*d6c0*/  BRA `(.L_x_3290) ;  /* 0xffffae8000007947 */ /* 0x001fea000383ffff */
.L_x_3240:
[----:B------:R-:W-:Y:S01]  /*d6d0*/  HFMA2.MMA R237, -RZ, RZ, 0, 5.9604644775390625e-08 ;  /* 0x00000001ffed7435 */ /* 0x000fe200000001ff */
[----:B------:R-:W-:Y:S01]  /*d6e0*/  MOV R220, R6 ;  /* 0x0000000600dc7202 */ /* 0x000fe20000000f00 */
[----:B------:R-:W-:Y:S01]  /*d6f0*/  IMAD.MOV.U32 R222, RZ, RZ, 0x1f ;  /* 0x0000001fffde7424 */ /* 0x000fe200078e00ff */
[----:B------:R-:W-:Y:S02]  /*d700*/  MOV R239, 0xffffffff ;  /* 0xffffffff00ef7802 */ /* 0x000fe40000000f00 */
[----:B------:R-:W-:Y:S02]  /*d710*/  MOV R4, 0xd730 ;  /* 0x0000d73000047802 */ /* 0x000fe40000000f00 */
[----:B------:R-:W-:Y:S05]  /*d720*/  CALL.REL.NOINC `($__internal_129_$__cuda_sm70_shflsync_down) ;  /* 0x0000075000007944 */ /* 0x000fea0003c00000 */
[----:B-1----:R-:W-:Y:S01]  /*d730*/  MOV R221, R220 ;  /* 0x000000dc00dd7202 */ /* 0x002fe20000000f00 */
[----:B0-----:R-:W-:Y:S05]  /*d740*/  BRA `(.L_x_3291) ;  /* 0xffffb2d000007947 */ /* 0x001fea000383ffff */
.L_x_3241:
[----:B------:R-:W-:Y:S01]  /*d750*/  HFMA2.MMA R237, -RZ, RZ, 0, 5.9604644775390625e-08 ;  /* 0x00000001ffed7435 */ /* 0x000fe200000001ff */
[----:B------:R-:W-:Y:S01]  /*d760*/  IMAD.MOV.U32 R220, RZ, RZ, R7 ;  /* 0x000000ffffdc7224 */ /* 0x000fe200078e0007 */
[----:B------:R-:W-:Y:S01]  /*d770*/  MOV R222, 0x1f ;  /* 0x0000001f00de7802 */ /* 0x000fe20000000f00 */
[----:B------:R-:W-:Y:S01]  /*d780*/  IMAD.MOV.U32 R239, RZ, RZ, -0x1 ;  /* 0xffffffffffef7424 */ /* 0x000fe200078e00ff */
[----:B------:R-:W-:-:S02]  /*d790*/  MOV R4, 0xd7b0 ;  /* 0x0000d7b000047802 */ /* 0x000fc40000000f00 */
[----:B01----:R-:W-:Y:S05]  /*d7a0*/  CALL.REL.NOINC `($__internal_129_$__cuda_sm70_shflsync_down) ;  /* 0x000006d000007944 */ /* 0x003fea0003c00000 */
[C---:B------:R-:W-:Y:S01]  /*d7b0*/  FMUL.FTZ R5, R6.reuse, R221 ;  /* 0x000000dd06057220 */ /* 0x040fe20000410000 */
[----:B0-----:R-:W-:Y:S01]  /*d7c0*/  HFMA2.MMA R237, -RZ, RZ, 0, 1.1920928955078125e-07 ;  /* 0x00000002ffed7435 */ /* 0x001fe200000001ff */
[C---:B-1----:R-:W-:Y:S01]  /*d7d0*/  FFMA.FTZ R220, R6.reuse, R220, R7 ;  /* 0x000000dc06dc7223 */ /* 0x042fe20000010007 */
[----:B------:R-:W-:Y:S01]  /*d7e0*/  MOV R222, 0x1f ;  /* 0x0000001f00de7802 */ /* 0x000fe20000000f00 */
[----:B------:R-:W-:Y:S01]  /*d7f0*/  IMAD.MOV.U32 R239, RZ, RZ, -0x1 ;  /* 0xffffffffffef7424 */ /* 0x000fe200078e00ff */
[----:B------:R-:W-:-:S02]  /*d800*/  FSEL R221, R6, R5, !P4 ;  /* 0x0000000506dd7208 */ /* 0x000fc40006000000 */
[----:B------:R-:W-:Y:S02]  /*d810*/  FSEL R7, R7, R220, !P4 ;  /* 0x000000dc07077208 */ /* 0x000fe40006000000 */
[----:B------:R-:W-:Y:S02]  /*d820*/  MOV R220, R221 ;  /* 0x000000dd00dc7202 */ /* 0x000fe40000000f00 */
[----:B------:R-:W-:Y:S02]  /*d830*/  MOV R4, 0xd850 ;  /* 0x0000d85000047802 */ /* 0x000fe40000000f00 */
[----:B------:R-:W-:Y:S05]  /*d840*/  CALL.REL.NOINC `($__internal_129_$__cuda_sm70_shflsync_down) ;  /* 0x0000063000007944 */ /* 0x000fea0003c00000 */
[----:B0-----:R-:W-:Y:S01]  /*d850*/  HFMA2.MMA R237, -RZ, RZ, 0, 1.1920928955078125e-07 ;  /* 0x00000002ffed7435 */ /* 0x001fe200000001ff */
[----:B-1----:R-:W-:Y:S01]  /*d860*/  MOV R6, R220 ;  /* 0x000000dc00067202 */ /* 0x002fe20000000f00 */
[----:B------:R-:W-:Y:S01]  /*d870*/  IMAD.MOV.U32 R220, RZ, RZ, R7 ;  /* 0x000000ffffdc7224 */ /* 0x000fe200078e0007 */
[----:B------:R-:W-:Y:S01]  /*d880*/  MOV R222, 0x1f ;  /* 0x0000001f00de7802 */ /* 0x000fe20000000f00 */
[----:B------:R-:W-:Y:S01]  /*d890*/  IMAD.MOV.U32 R239, RZ, RZ, -0x1 ;  /* 0xffffffffffef7424 */ /* 0x000fe200078e00ff */
[----:B------:R-:W-:Y:S02]  /*d8a0*/  MOV R4, 0xd8c0 ;  /* 0x0000d8c000047802 */ /* 0x000fe40000000f00 */
[----:B------:R-:W-:Y:S05]  /*d8b0*/  CALL.REL.NOINC `($__internal_129_$__cuda_sm70_shflsync_down) ;  /* 0x000005c000007944 */ /* 0x000fea0003c00000 */
[----:B-1----:R-:W-:Y:S01]  /*d8c0*/  @!P3 FFMA.FTZ R7, R221, R220, R7 ;  /* 0x000000dcdd07b223 */ /* 0x002fe20000010007 */
[----:B0-----:R-:W-:Y:S01]  /*d8d0*/  HFMA2.MMA R237, -RZ, RZ, 0, 2.384185791015625e-07 ;  /* 0x00000004ffed7435 */ /* 0x001fe200000001ff */
[----:B------:R-:W-:Y:S01]  /*d8e0*/  @!P3 FMUL.FTZ R221, R6, R221 ;  /* 0x000000dd06ddb220 */ /* 0x000fe20000410000 */
[----:B------:R-:W-:Y:S01]  /*d8f0*/  MOV R222, 0x1f ;  /* 0x0000001f00de7802 */ /* 0x000fe20000000f00 */
[----:B------:R-:W-:Y:S01]  /*d900*/  IMAD.MOV.U32 R239, RZ, RZ, -0x1 ;  /* 0xffffffffffef7424 */ /* 0x000fe200078e00ff */
[----:B------:R-:W-:-:S02]  /*d910*/  MOV R4, 0xd940 ;  /* 0x0000d94000047802 */ /* 0x000fc40000000f00 */
[----:B------:R-:W-:Y:S02]  /*d920*/  MOV R220, R221 ;  /* 0x000000dd00dc7202 */ /* 0x000fe40000000f00 */
[----:B------:R-:W-:Y:S05]  /*d930*/  CALL.REL.NOINC `($__internal_129_$__cuda_sm70_shflsync_down) ;  /* 0x0000054000007944 */ /* 0x000fea0003c00000 */
[----:B0-----:R-:W-:Y:S01]  /*d940*/  HFMA2.MMA R237, -RZ, RZ, 0, 2.384185791015625e-07 ;  /* 0x00000004ffed7435 */ /* 0x001fe200000001ff */
[----:B-1----:R-:W-:Y:S01]  /*d950*/  MOV R6, R220 ;  /* 0x000000dc00067202 */ /* 0x002fe20000000f00 */
[----:B------:R-:W-:Y:S01]  /*d960*/  IMAD.MOV.U32 R220, RZ, RZ, R7 ;  /* 0x000000ffffdc7224 */ /* 0x000fe200078e0007 */
[----:B------:R-:W-:Y:S01]  /*d970*/  MOV R222, 0x1f ;  /* 0x0000001f00de7802 */ /* 0x000fe20000000f00 */
[----:B------:R-:W-:Y:S01]  /*d980*/  IMAD.MOV.U32 R239, RZ, RZ, -0x1 ;  /* 0xffffffffffef7424 */ /* 0x000fe200078e00ff */
[----:B------:R-:W-:Y:S02]  /*d990*/  MOV R4, 0xd9b0 ;  /* 0x0000d9b000047802 */ /* 0x000fe40000000f00 */
[----:B------:R-:W-:Y:S05]  /*d9a0*/  CALL.REL.NOINC `($__internal_129_$__cuda_sm70_shflsync_down) ;  /* 0x000004d000007944 */ /* 0x000fea0003c00000 */
[----:B-1----:R-:W-:Y:S01]  /*d9b0*/  @!P2 FFMA.FTZ R7, R221, R220, R7 ;  /* 0x000000dcdd07a223 */ /* 0x002fe20000010007 */
[----:B0-----:R-:W-:Y:S01]  /*d9c0*/  HFMA2.MMA R237, -RZ, RZ, 0, 4.76837158203125e-07 ;  /* 0x00000008ffed7435 */ /* 0x001fe200000001ff */
[----:B------:R-:W-:Y:S01]  /*d9d0*/  @!P2 FMUL.FTZ R221, R6, R221 ;  /* 0x000000dd06dda220 */ /* 0x000fe20000410000 */
[----:B------:R-:W-:Y:S01]  /*d9e0*/  MOV R222, 0x1f ;  /* 0x0000001f00de7802 */ /* 0x000fe20000000f00 */
[----:B------:R-:W-:Y:S01]  /*d9f0*/  IMAD.MOV.U32 R239, RZ, RZ, -0x1 ;  /* 0xffffffffffef7424 */ /* 0x000fe200078e00ff */
[----:B------:R-:W-:-:S02]  /*da00*/  MOV R4, 0xda30 ;  /* 0x0000da3000047802 */ /* 0x000fc40000000f00 */
[----:B------:R-:W-:Y:S02]  /*da10*/  MOV R220, R221 ;  /* 0x000000dd00dc7202 */ /* 0x000fe40000000f00 */
[----:B------:R-:W-:Y:S05]  /*da20*/  CALL.REL.NOINC `($__internal_129_$__cuda_sm70_shflsync_down) ;  /* 0x0000045000007944 */ /* 0x000fea0003c00000 */
[----:B0-----:R-:W-:Y:S01]  /*da30*/  HFMA2.MMA R237, -RZ, RZ, 0, 4.76837158203125e-07 ;  /* 0x00000008ffed7435 */ /* 0x001fe200000001ff */
[----:B-1----:R-:W-:Y:S01]  /*da40*/  MOV R6, R220 ;  /* 0x000000dc00067202 */ /* 0x002fe20000000f00 */
[----:B------:R-:W-:Y:S01]  /*da50*/  IMAD.MOV.U32 R220, RZ, RZ, R7 ;  /* 0x000000ffffdc7224 */ /* 0x000fe200078e0007 */
[----:B------:R-:W-:Y:S01]  /*da60*/  MOV R222, 0x1f ;  /* 0x0000001f00de7802 */ /* 0x000fe20000000f00 */
[----:B------:R-:W-:Y:S01]  /*da70*/  IMAD.MOV.U32 R239, RZ, RZ, -0x1 ;  /* 0xffffffffffef7424 */ /* 0x000fe200078e00ff */
[----:B------:R-:W-:Y:S02]  /*da80*/  MOV R4, 0xdaa0 ;  /* 0x0000daa000047802 */ /* 0x000fe40000000f00 */
[----:B------:R-:W-:Y:S05]  /*da90*/  CALL.REL.NOINC `($__internal_129_$__cuda_sm70_shflsync_down) ;  /* 0x000003e000007944 */ /* 0x000fea0003c00000 */
        /* <DEDUP_REMOVED lines=9> */
[----:B------:R-:W-:Y:S05]  /*db30*/  CALL.REL.NOINC `($__internal_129_$__cuda_sm70_shflsync_down) ;  /* 0x0000034000007944 */ /* 0x000fea0003c00000 */
[----:B0-----:R-:W-:Y:S01]  /*db40*/  HFMA2.MMA R222, -RZ, RZ, 0, 1.847743988037109375e-06 ;  /* 0x0000001fffde7435 */ /* 0x001fe200000001ff */
[----:B-1----:R-:W-:Y:S01]  /*db50*/  MOV R6, R220 ;  /* 0x000000dc00067202 */ /* 0x002fe20000000f00 */
[----:B------:R-:W-:Y:S01]  /*db60*/  IMAD.MOV.U32 R237, RZ, RZ, 0x10 ;  /* 0x00000010ffed7424 */ /* 0x000fe200078e00ff */
[----:B------:R-:W-:Y:S02]  /*db70*/  MOV R220, R233 ;  /* 0x000000e900dc7202 */ /* 0x000fe40000000f00 */
[----:B------:R-:W-:Y:S02]  /*db80*/  MOV R239, 0xffffffff ;  /* 0xffffffff00ef7802 */ /* 0x000fe40000000f00 */
[----:B------:R-:W-:Y:S02]  /*db90*/  MOV R4, 0xdbb0 ;  /* 0x0000dbb000047802 */ /* 0x000fe40000000f00 */
[----:B------:R-:W-:Y:S05]  /*dba0*/  CALL.REL.NOINC `($__internal_129_$__cuda_sm70_shflsync_down) ;  /* 0x000002d000007944 */ /* 0x000fea0003c00000 */
[----:B-1----:R-:W-:Y:S01]  /*dbb0*/  @!P0 FFMA.FTZ R233, R235, R220, R233 ;  /* 0x000000dcebe98223 */ /* 0x002fe200000100e9 */
[----:B------:R-:W-:Y:S01]  /*dbc0*/  HFMA2.MMA R224, -RZ, RZ, 0, 1.847743988037109375e-06 ;  /* 0x0000001fffe07435 */ /* 0x000fe200000001ff */
[----:B------:R-:W-:Y:S01]  /*dbd0*/  @!P0 FMUL.FTZ R235, R6, R235 ;  /* 0x000000eb06eb8220 */ /* 0x000fe20000410000 */
[----:B------:R-:W-:Y:S01]  /*dbe0*/  MOV R6, 0xffffffff ;  /* 0xffffffff00067802 */ /* 0x000fe20000000f00 */
[----:B------:R-:W-:Y:S01]  /*dbf0*/  IMAD.MOV.U32 R221, RZ, RZ, RZ ;  /* 0x000000ffffdd7224 */ /* 0x000fe200078e00ff */
[----:B------:R-:W-:Y:S01]  /*dc00*/  MOV R4, 0xdc30 ;  /* 0x0000dc3000047802 */ /* 0x000fe20000000f00 */
[----:B------:R-:W-:-:S02]  /*dc10*/  IMAD.MOV.U32 R7, RZ, RZ, R235 ;  /* 0x000000ffff077224 */ /* 0x000fc400078e00eb */
[----:B0-----:R-:W-:Y:S05]  /*dc20*/  CALL.REL.NOINC `($__internal_130_$__cuda_sm70_shflsync_idx_p) ;  /* 0x0000029000007944 */ /* 0x001fea0003c00000 */
[----:B0-----:R-:W-:Y:S01]  /*dc30*/  HFMA2.MMA R224, -RZ, RZ, 0, 1.847743988037109375e-06 ;  /* 0x0000001fffe07435 */ /* 0x001fe200000001ff */
[----:B-1----:R-:W-:Y:S01]  /*dc40*/  MOV R227, R6 ;  /* 0x0000000600e37202 */ /* 0x002fe20000000f00 */
[----:B------:R-:W-:Y:S01]  /*dc50*/  IMAD.MOV.U32 R221, RZ, RZ, RZ ;  /* 0x000000ffffdd7224 */ /* 0x000fe200078e00ff */
[----:B------:R-:W-:-:S02]  /*dc60*/  MOV R7, R233 ;  /* 0x000000e900077202 */ /* 0x000fc40000000f00 */
[----:B------:R-:W-:Y:S02]  /*dc70*/  MOV R6, 0xffffffff ;  /* 0xffffffff00067802 */ /* 0x000fe40000000f00 */
[----:B------:R-:W-:Y:S02]  /*dc80*/  MOV R4, 0xdca0 ;  /* 0x0000dca000047802 */ /* 0x000fe40000000f00 */
[----:B------:R-:W-:Y:S05]  /*dc90*/  CALL.REL.NOINC `($__internal_130_$__cuda_sm70_shflsync_idx_p) ;  /* 0x0000022000007944 */ /* 0x000fea0003c00000 */
[----:B------:R-:W-:Y:S01]  /*dca0*/  HFMA2.MMA R237, -RZ, RZ, 0, 5.9604644775390625e-08 ;  /* 0x00000001ffed7435 */ /* 0x000fe200000001ff */
[----:B-1----:R-:W-:Y:S01]  /*dcb0*/  IMAD.MOV.U32 R218, RZ, RZ, R6 ;  /* 0x000000ffffda7224 */ /* 0x002fe200078e0006 */
[----:B------:R-:W-:Y:S01]  /*dcc0*/  MOV R220, R235 ;  /* 0x000000eb00dc7202 */ /* 0x000fe20000000f00 */
[----:B------:R-:W-:Y:S01]  /*dcd0*/  IMAD.MOV.U32 R222, RZ, RZ, 0x1f ;  /* 0x0000001fffde7424 */ /* 0x000fe200078e00ff */
[----:B------:R-:W-:Y:S02]  /*dce0*/  MOV R239, 0xffffffff ;  /* 0xffffffff00ef7802 */ /* 0x000fe40000000f00 */
[----:B------:R-:W-:Y:S02]  /*dcf0*/  MOV R4, 0xdd10 ;  /* 0x0000dd1000047802 */ /* 0x000fe40000000f00 */
[----:B0-----:R-:W-:Y:S05]  /*dd00*/  CALL.REL.NOINC `($__internal_129_$__cuda_sm70_shflsync_down) ;  /* 0x0000017000007944 */ /* 0x001fea0003c00000 */
[----:B0-----:R-:W-:Y:S01]  /*dd10*/  HFMA2.MMA R237, -RZ, RZ, 0, 5.9604644775390625e-08 ;  /* 0x00000001ffed7435 */ /* 0x001fe200000001ff */
[----:B-1----:R-:W-:Y:S01]  /*dd20*/  MOV R6, R220 ;  /* 0x000000dc00067202 */ /* 0x002fe20000000f00 */
[----:B------:R-:W-:Y:S01]  /*dd30*/  IMAD.MOV.U32 R220, RZ, RZ, R233 ;  /* 0x000000ffffdc7224 */ /* 0x000fe200078e00e9 */
[----:B------:R-:W-:Y:S01]  /*dd40*/  MOV R222, 0x1f ;  /* 0x0000001f00de7802 */ /* 0x000fe20000000f00 */
[----:B------:R-:W-:Y:S01]  /*dd50*/  IMAD.MOV.U32 R239, RZ, RZ, -0x1 ;  /* 0xffffffffffef7424 */ /* 0x000fe200078e00ff */
[----:B------:R-:W-:-:S02]  /*dd60*/  MOV R4, 0xdd80 ;  /* 0x0000dd8000047802 */ /* 0x000fc40000000f00 */
[----:B------:R-:W-:Y:S05]  /*dd70*/  CALL.REL.NOINC `($__internal_129_$__cuda_sm70_shflsync_down) ;  /* 0x0000010000007944 */ /* 0x000fea0003c00000 */
[----:B------:R-:W-:Y:S01]  /*dd80*/  HFMA2.MMA R224, -RZ, RZ, 0, 1.847743988037109375e-06 ;  /* 0x0000001fffe07435 */ /* 0x000fe200000001ff */
[----:B------:R-:W-:Y:S01]  /*dd90*/  MOV R233, R6 ;  /* 0x0000000600e97202 */ /* 0x000fe20000000f00 */
[----:B------:R-:W-:Y:S01]  /*dda0*/  IMAD.MOV.U32 R221, RZ, RZ, RZ ;  /* 0x000000ffffdd7224 */ /* 0x000fe200078e00ff */
[----:B------:R-:W-:-:S02]  /*ddb0*/  MOV R7, R20 ;  /* 0x0000001400077202 */ /* 0x000fc40000000f00 */
[----:B------:R-:W-:Y:S02]  /*ddc0*/  MOV R6, 0xffffffff ;  /* 0xffffffff00067802 */ /* 0x000fe40000000f00 */
[----:B------:R-:W-:Y:S02]  /*ddd0*/  MOV R4, 0xddf0 ;  /* 0x0000ddf000047802 */ /* 0x000fe40000000f00 */
[----:B01----:R-:W-:Y:S05]  /*dde0*/  CALL.REL.NOINC `($__internal_130_$__cuda_sm70_shflsync_idx_p) ;  /* 0x000000d000007944 */ /* 0x003fea0003c00000 */
[----:B0-----:R-:W-:Y:S01]  /*ddf0*/  HFMA2.MMA R221, -RZ, RZ, 0, 0 ;  /* 0x00000000ffdd7435 */ /* 0x001fe200000001ff */
[----:B-1----:R-:W-:Y:S01]  /*de00*/  IMAD.MOV.U32 R222, RZ, RZ, R6 ;  /* 0x000000ffffde7224 */ /* 0x002fe200078e0006 */
[----:B------:R-:W-:Y:S01]  /*de10*/  MOV R7, R21 ;  /* 0x0000001500077202 */ /* 0x000fe20000000f00 */
[----:B------:R-:W-:Y:S01]  /*de20*/  IMAD.MOV.U32 R224, RZ, RZ, 0x1f ;  /* 0x0000001fffe07424 */ /* 0x000fe200078e00ff */
[----:B------:R-:W-:Y:S02]  /*de30*/  MOV R6, 0xffffffff ;  /* 0xffffffff00067802 */ /* 0x000fe40000000f00 */
[----:B------:R-:W-:Y:S02]  /*de40*/  MOV R4, 0xde60 ;  /* 0x0000de6000047802 */ /* 0x000fe40000000f00 */
[----:B------:R-:W-:Y:S05]  /*de50*/  CALL.REL.NOINC `($__internal_130_$__cuda_sm70_shflsync_idx_p) ;  /* 0x0000006000007944 */ /* 0x000fea0003c00000 */
[----:B01----:R-:W-:Y:S01]  /*de60*/  MOV R221, R6 ;  /* 0x0000000600dd7202 */ /* 0x003fe20000000f00 */
[----:B------:R-:W-:Y:S05]  /*de70*/  BRA `(.L_x_3292) ;  /* 0xffffad4000007947 */ /* 0x000fea000383ffff */
        .weak           $__internal_129_$__cuda_sm70_shflsync_down
        .type           $__internal_129_$__cuda_sm70_shflsync_down,@function
        .size           $__internal_129_$__cuda_sm70_shflsync_down,($__internal_130_$__cuda_sm70_shflsync_idx_p - $__internal_129_$__cuda_sm70_shflsync_down)
$__internal_129_$__cuda_sm70_shflsync_down:
[----:B------:R-:W-:Y:S01]  /*de80*/  IMAD.MOV.U32 R5, RZ, RZ, 0x0 ;  /* 0x00000000ff057424 */ /* 0x000fe200078e00ff */
[----:B------:R-:W-:Y:S04]  /*de90*/  WARPSYNC R239 ;  /* 0x000000ef00007348 */ /* 0x000fe80003800000 */
[----:B------:R0:W1:Y:S01]  /*dea0*/  SHFL.DOWN PT, R220, R220, R237, R222 ;  /* 0x080000eddcdc7389 */ /* 0x00006200000e00de */
[----:B------:R-:W-:Y:S05]  /*deb0*/  RET.REL.NODEC R4 `(_Z25selective_scan_bwd_kernelI32Selective_Scan_bwd_kernel_traitsILi64ELi16ELb0ELb1ELb0ELb1ELb1EN3c108BFloat16EfEEv12SSMParamsBwd) ;  /* 0xffff214004007950 */ /* 0x000fea0003c3ffff */
        .weak           $__internal_130_$__cuda_sm70_shflsync_idx_p
        .type           $__internal_130_$__cuda_sm70_shflsync_idx_p,@function
        .size           $__internal_130_$__cuda_sm70_shflsync_idx_p,($__internal_131_$__cuda_sm70_shflsync_up - $__internal_130_$__cuda_sm70_shflsync_idx_p)
$__internal_130_$__cuda_sm70_shflsync_idx_p:
[----:B------:R-:W-:Y:S01]  /*dec0*/  HFMA2.MMA R5, -RZ, RZ, 0, 0 ;  /* 0x00000000ff057435 */ /* 0x000fe200000001ff */
[----:B------:R-:W-:Y:S04]  /*ded0*/  WARPSYNC R6 ;  /* 0x0000000600007348 */ /* 0x000fe80003800000 */
[----:B------:R0:W1:Y:S01]  /*dee0*/  SHFL.IDX PT, R6, R7, R221, R224 ;  /* 0x000000dd07067389 */ /* 0x00006200000e00e0 */
[----:B------:R-:W-:Y:S05]  /*def0*/  RET.REL.NODEC R4 `(_Z25selective_scan_bwd_kernelI32Selective_Scan_bwd_kernel_traitsILi64ELi16ELb0ELb1ELb0ELb1ELb1EN3c108BFloat16EfEEv12SSMParamsBwd) ;  /* 0xffff210004007950 */ /* 0x000fea0003c3ffff */
        .weak           $__internal_131_$__cuda_sm70_shflsync_up
        .type           $__internal_131_$__cuda_sm70_shflsync_up,@function
        .size           $__internal_131_$__cuda_sm70_shflsync_up,(.L_x_8943 - $__internal_131_$__cuda_sm70_shflsync_up)
$__internal_131_$__cuda_sm70_shflsync_up:
[----:B------:R-:W-:Y:S01]  /*df00*/  MOV R5, 0x0 ;  /* 0x0000000000057802 */ /* 0x000fe20000000f00 */
[----:B------:R-:W-:Y:S04]  /*df10*/  WARPSYNC R233 ;  /* 0x000000e900007348 */ /* 0x000fe80003800000 */
[----:B------:R0:W1:Y:S01]  /*df20*/  SHFL.UP PT, R226, R226, R231, R228 ;  /* 0x040000e7e2e27389 */ /* 0x00006200000e00e4 */
[----:B------:R-:W-:Y:S05]  /*df30*/  RET.REL.NODEC R4 `(_Z25selective_scan_bwd_kernelI32Selective_Scan_bwd_kernel_traitsILi64ELi16ELb0ELb1ELb0ELb1ELb1EN3c108BFloat16EfEEv12SSMParamsBwd) ;  /* 0xffff20c004007950 */ /* 0x000fea0003c3ffff */
.L_x_3293:
        /* <DEDUP_REMOVED lines=12> */
.L_x_8943:


//--------------------- .text._Z25selective_scan_bwd_kernelI32Selective_Scan_bwd_kernel_traitsILi64ELi16ELb0ELb1ELb1ELb0ELb0EN3c108BFloat16EfEEv12SSMParamsBwd --------------------------
	.section	.text._Z25selective_scan_bwd_kernelI32Selective_Scan_bwd_kernel_traitsILi64ELi16ELb0ELb1ELb1ELb0ELb0EN3c108BFloat16EfEEv12SSMParamsBwd,"ax",@progbits
	.sectioninfo	@"SHI_REGISTERS=255"
	.align	128
        .global         _Z25selective_scan_bwd_kernelI32Selective_Scan_bwd_kernel_traitsILi64ELi16ELb0ELb1ELb1ELb0ELb0EN3c108BFloat16EfEEv12SSMParamsBwd
        .type           _Z25selective_scan_bwd_kernelI32Selective_Scan_bwd_kernel_traitsILi64ELi16ELb0ELb1ELb1ELb0ELb0EN3c108BFloat16EfEEv12SSMParamsBwd,@function
        .size           _Z25selective_scan_bwd_kernelI32Selective_Scan_bwd_kernel_traitsILi64ELi16ELb0ELb1ELb1ELb0ELb0EN3c108BFloat16EfEEv12SSMParamsBwd,(.L_x_8946 - _Z25selective_scan_bwd_kernelI32Selective_Scan_bwd_kernel_traitsILi64ELi16ELb0ELb1ELb1ELb0ELb0EN3c108BFloat16EfEEv12SSMParamsBwd)
        .other          _Z25selective_scan_bwd_kernelI32Selective_Scan_bwd_kernel_traitsILi64ELi16ELb0ELb1ELb1ELb0ELb0EN3c108BFloat16EfEEv12SSMParamsBwd,@"STO_CUDA_ENTRY STV_DEFAULT"
_Z25selective_scan_bwd_kernelI32Selective_Scan_bwd_kernel_traitsILi64ELi16ELb0ELb1ELb1ELb0ELb0EN3c108BFloat16EfEEv12SSMParamsBwd:
.text._Z25selective_scan_bwd_kernelI32Selective_Scan_bwd_kernel_traitsILi64ELi16ELb0ELb1ELb1ELb0ELb0EN3c108BFloat16EfEEv12SSMParamsBwd:
        /* <DEDUP_REMOVED lines=8> */
[----:B------:R-:W-:Y:S01]  /*0080*/  IMAD.MOV.U32 R155, RZ, RZ, RZ ;  /* 0x000000ffff9b7224 */ /* 0x000fe200078e00ff */
        /* <DEDUP_REMOVED lines=8> */
[----:B--2---:R-:W-:Y:S02]  /*0110*/  SHF.R.S32.HI R153, RZ, 0x1f, R154 ;  /* 0x0000001fff997819 */ /* 0x004fe4000001149a */
[----:B------:R-:W-:Y:S01]  /*0120*/  @P1 LEA.HI.X R5, R158, c[0x0][0x254], R157, 0x2, P3 ;  /* 0x000095009e051a11 */ /* 0x000fe200018f149d */
[----:B------:R0:W5:Y:S01]  /*0130*/  @P0 LDG.E R156, [R2.64] ;  /* 0x00000004029c0981 */ /* 0x000162000c1e1900 */
[----:B-1----:R-:W-:Y:S01]  /*0140*/  IADD3 R6, R0, 0xffffffe, RZ ;  /* 0x0ffffffe00067810 */ /* 0x002fe20007ffe0ff */
[C---:B------:R-:W-:Y:S01]  /*0150*/  IMAD R9, R153.reuse, c[0x0][0x1d0], RZ ;  /* 0x0000740099097a24 */ /* 0x040fe200078e02ff */
[----:B------:R-:W-:Y:S01]  /*0160*/  LOP3.LUT R10, R158, c[0x0][0x178], RZ, 0x3c, !PT ;  /* 0x00005e009e0a7a12 */ /* 0x000fe200078e3cff */
[----:B------:R-:W-:Y:S01]  /*0170*/  IMAD.MOV.U32 R152, RZ, RZ, c[0x0][0x174] ;  /* 0x00005d00ff987624 */ /* 0x000fe200078e00ff */
[----:B------:R1:W2:Y:S01]  /*0180*/  F2I.FTZ.U32.TRUNC.NTZ R7, R6 ;  /* 0x0000000600077305 */ /* 0x0002a2000021f000 */
[C---:B------:R-:W-:Y:S01]  /*0190*/  IMAD R15, R153.reuse, c[0x0][0x278], RZ ;  /* 0x00009e00990f7a24 */ /* 0x040fe200078e02ff */
[----:B------:R3:W5:Y:S01]  /*01a0*/  @P1 LDG.E R155, [R4.64] ;  /* 0x00000004049b1981 */ /* 0x000762000c1e1900 */
[----:B------:R-:W-:Y:S01]  /*01b0*/  IMAD R13, R153, c[0x0][0x1e0], RZ ;  /* 0x00007800990d7a24 */ /* 0x000fe200078e02ff */
[----:B------:R-:W-:Y:S01]  /*01c0*/  ISETP.GE.AND P1, PT, R10, RZ, PT ;  /* 0x000000ff0a00720c */ /* 0x000fe20003f26270 */
[C---:B------:R-:W-:Y:S01]  /*01d0*/  IMAD R11, R154.reuse, c[0x0][0x1d4], R9 ;  /* 0x000075009a0b7a24 */ /* 0x040fe200078e0209 */
[----:B0-----:R-:W-:Y:S01]  /*01e0*/  IABS R2, R158 ;  /* 0x0000009e00027213 */ /* 0x001fe20000000000 */
[----:B------:R-:W-:Y:S01]  /*01f0*/  IMAD R15, R154, c[0x0][0x27c], R15 ;  /* 0x00009f009a0f7a24 */ /* 0x000fe200078e020f */
[----:B------:R-:W-:Y:S01]  /*0200*/  ISETP.GE.AND P3, PT, R152, 0x1, PT ;  /* 0x000000019800780c */ /* 0x000fe20003f66270 */
[----:B-1----:R-:W-:Y:S01]  /*0210*/  HFMA2.MMA R6, -RZ, RZ, 0, 0 ;  /* 0x00000000ff067435 */ /* 0x002fe200000001ff */
[----:B------:R-:W-:Y:S01]  /*0220*/  ISETP.NE.AND P0, PT, RZ, c[0x0][0x178], PT ;  /* 0x00005e00ff007a0c */ /* 0x000fe20003f05270 */
[C---:B------:R-:W-:Y:S01]  /*0230*/  IMAD R13, R154.reuse, c[0x0][0x1e4], R13 ;  /* 0x000079009a0d7a24 */ /* 0x040fe200078e020d */
[----:B------:R-:W-:Y:S01]  /*0240*/  CS2R R122, SRZ ;  /* 0x00000000007a7805 */ /* 0x000fe2000001ff00 */
[----:B---3--:R-:W-:Y:S01]  /*0250*/  IMAD.WIDE.U32 R4, R154, c[0x0][0x1e0], RZ ;  /* 0x000078009a047a25 */ /* 0x008fe200078e00ff */
[----:B------:R-:W-:Y:S01]  /*0260*/  CS2R R120, SRZ ;  /* 0x0000000000787805 */ /* 0x000fe2000001ff00 */
[----:B------:R-:W-:-:S02]  /*0270*/  MOV R150, RZ ;  /* 0x000000ff00967202 */ /* 0x000fc40000000f00 */
[--C-:B--2---:R-:W-:Y:S02]  /*0280*/  IMAD.MOV R8, RZ, RZ, -R7.reuse ;  /* 0x000000ffff087224 */ /* 0x104fe400078e0a07 */
[----:B------:R-:W-:Y:S02]  /*0290*/  IMAD.SHL.U32 R152, R152, 0x400, RZ ;  /* 0x0000040098987824 */ /* 0x000fe400078e00ff */
[----:B------:R-:W-:Y:S02]  /*02a0*/  IMAD R3, R8, R19, RZ ;  /* 0x0000001308037224 */ /* 0x000fe400078e02ff */
[----:B------:R-:W-:Y:S02]  /*02b0*/  IMAD R17, R153, c[0x0][0x190], RZ ;  /* 0x0000640099117a24 */ /* 0x000fe400078e02ff */
[----:B------:R-:W-:-:S04]  /*02c0*/  IMAD.HI.U32 R7, R7, R3, R6 ;  /* 0x0000000307077227 */ /* 0x000fc800078e0006 */
[----:B------:R-:W-:Y:S01]  /*02d0*/  IMAD.IADD R5, R5, 0x1, R13 ;  /* 0x0000000105057824 */ /* 0x000fe200078e020d */
[----:B------:R-:W-:Y:S01]  /*02e0*/  IADD3 R13, R152, -0x400, RZ ;  /* 0xfffffc00980d7810 */ /* 0x000fe20007ffe0ff */
[----:B------:R-:W-:-:S04]  /*02f0*/  IMAD.HI.U32 R151, R7, R2, RZ ;  /* 0x0000000207977227 */ /* 0x000fc800078e00ff */
[----:B------:R-:W-:Y:S02]  /*0300*/  IMAD.MOV R0, RZ, RZ, -R151 ;  /* 0x000000ffff007224 */ /* 0x000fe400078e0a97 */
[----:B------:R-:W-:-:S04]  /*0310*/  IMAD.WIDE.U32 R6, R154, c[0x0][0x278], RZ ;  /* 0x00009e009a067a25 */ /* 0x000fc800078e00ff */
[----:B------:R-:W-:Y:S02]  /*0320*/  IMAD R0, R19, R0, R2 ;  /* 0x0000000013007224 */ /* 0x000fe400078e0202 */
[----:B------:R-:W-:-:S03]  /*0330*/  IMAD.WIDE.U32 R2, R154, c[0x0][0x1d0], RZ ;  /* 0x000074009a027a25 */ /* 0x000fc600078e00ff */
[----:B------:R-:W-:Y:S01]  /*0340*/  ISETP.GT.U32.AND P4, PT, R19, R0, PT ;  /* 0x000000001300720c */ /* 0x000fe20003f84070 */
[----:B------:R-:W-:Y:S02]  /*0350*/  IMAD.IADD R3, R3, 0x1, R11 ;  /* 0x0000000103037824 */ /* 0x000fe400078e020b */
[----:B------:R-:W-:Y:S02]  /*0360*/  IMAD.IADD R7, R7, 0x1, R15 ;  /* 0x0000000107077824 */ /* 0x000fe400078e020f */
[----:B------:R-:W-:Y:S02]  /*0370*/  IMAD R15, R157, c[0x0][0x1d8], RZ ;  /* 0x000076009d0f7a24 */ /* 0x000fe400078e02ff */
[----:B------:R-:W-:-:S04]  /*0380*/  IMAD.WIDE.U32 R2, R158, c[0x0][0x1d8], R2 ;  /* 0x000076009e027a25 */ /* 0x000fc800078e0002 */
[----:B------:R-:W-:Y:S02]  /*0390*/  IMAD.WIDE.U32 R8, R154, c[0x0][0x190], RZ ;  /* 0x000064009a087a25 */ /* 0x000fe400078e00ff */
[----:B------:R-:W-:Y:S02]  /*03a0*/  @!P4 IADD3 R151, R151, 0x1, RZ ;  /* 0x000000019797c810 */ /* 0x000fe40007ffe0ff */
[----:B------:R-:W-:Y:S02]  /*03b0*/  @!P4 IMAD.IADD R0, R0, 0x1, -R19 ;  /* 0x000000010000c824 */ /* 0x000fe400078e0a13 */
[----:B------:R-:W-:Y:S02]  /*03c0*/  IMAD R17, R154, c[0x0][0x194], R17 ;  /* 0x000065009a117a24 */ /* 0x000fe400078e0211 */
[----:B------:R-:W-:Y:S01]  /*03d0*/  IMAD.WIDE.U32 R4, R158, c[0x0][0x1e8], R4 ;  /* 0x00007a009e047a25 */ /* 0x000fe200078e0004 */
[----:B------:R-:W-:Y:S02]  /*03e0*/  ISETP.GE.U32.AND P2, PT, R0, R19, PT ;  /* 0x000000130000720c */ /* 0x000fe40003f46070 */
[----:B------:R-:W-:Y:S01]  /*03f0*/  IADD3 R9, R9, R17, RZ ;  /* 0x0000001109097210 */ /* 0x000fe20007ffe0ff */
[----:B------:R-:W-:Y:S01]  /*0400*/  IMAD R0, R158, c[0x0][0x1dc], R15 ;  /* 0x000077009e007a24 */ /* 0x000fe200078e020f */
[----:B------:R-:W-:Y:S01]  /*0410*/  SHF.R.S32.HI R15, RZ, 0x1f, R13 ;  /* 0x0000001fff0f7819 */ /* 0x000fe2000001140d */
[----:B------:R-:W-:Y:S01]  /*0420*/  IMAD R17, R157, c[0x0][0x1e8], RZ ;  /* 0x00007a009d117a24 */ /* 0x000fe200078e02ff */
[----:B------:R-:W-:Y:S01]  /*0430*/  IADD3 R143, P4, R13, R4, RZ ;  /* 0x000000040d8f7210 */ /* 0x000fe20007f9e0ff */
[----:B------:R-:W-:-:S02]  /*0440*/  IMAD R19, R157, c[0x0][0x280], RZ ;  /* 0x0000a0009d137a24 */ /* 0x000fc400078e02ff */
[----:B------:R-:W-:-:S04]  /*0450*/  IMAD.WIDE.U32 R6, R158, c[0x0][0x280], R6 ;  /* 0x0000a0009e067a25 */ /* 0x000fc800078e0006 */
[----:B------:R-:W-:Y:S01]  /*0460*/  @P2 IADD3 R151, R151, 0x1, RZ ;  /* 0x0000000197972810 */ /* 0x000fe20007ffe0ff */
[C---:B------:R-:W-:Y:S01]  /*0470*/  IMAD R17, R158.reuse, c[0x0][0x1ec], R17 ;  /* 0x00007b009e117a24 */ /* 0x040fe200078e0211 */
[----:B------:R-:W-:Y:S01]  /*0480*/  IADD3 R145, P2, R13, R2, RZ ;  /* 0x000000020d917210 */ /* 0x000fe20007f5e0ff */
[----:B------:R-:W-:Y:S01]  /*0490*/  IMAD R19, R158, c[0x0][0x284], R19 ;  /* 0x0000a1009e137a24 */ /* 0x000fe200078e0213 */
[----:B------:R-:W-:Y:S01]  /*04a0*/  @!P1 IADD3 R151, -R151, RZ, RZ ;  /* 0x000000ff97979210 */ /* 0x000fe20007ffe1ff */
[----:B------:R-:W-:Y:S01]  /*04b0*/  IMAD R21, R153, c[0x0][0x1b0], RZ ;  /* 0x00006c0099157a24 */ /* 0x000fe200078e02ff */
[----:B------:R-:W-:Y:S01]  /*04c0*/  @!P0 LOP3.LUT R151, RZ, c[0x0][0x178], RZ, 0x33, !PT ;  /* 0x00005e00ff978a12 */ /* 0x000fe200078e33ff */
[C---:B------:R-:W-:Y:S01]  /*04d0*/  IMAD.WIDE.U32 R10, R154.reuse, c[0x0][0x1b0], RZ ;  /* 0x00006c009a0a7a25 */ /* 0x040fe200078e00ff */
[----:B------:R-:W-:Y:S02]  /*04e0*/  IADD3.X R2, R15, R3, R0, P2, !PT ;  /* 0x000000030f027210 */ /* 0x000fe400017fe400 */
[----:B------:R-:W-:Y:S01]  /*04f0*/  LEA R144, P0, R145, c[0x0][0x240], 0x1 ;  /* 0x0000900091907a11 */ /* 0x000fe200078008ff */
[----:B------:R-:W-:Y:S01]  /*0500*/  IMAD R21, R154, c[0x0][0x1b4], R21 ;  /* 0x00006d009a157a24 */ /* 0x000fe200078e0215 */
[----:B------:R-:W-:Y:S01]  /*0510*/  IADD3 R141, P5, R13, R6, RZ ;  /* 0x000000060d8d7210 */ /* 0x000fe20007fbe0ff */
[----:B------:R-:W-:Y:S01]  /*0520*/  IMAD.WIDE.U32 R8, R151, c[0x0][0x1a8], R8 ;  /* 0x00006a0097087a25 */ /* 0x000fe200078e0008 */
[----:B------:R-:W-:-:S02]  /*0530*/  LEA.HI.X R145, R145, c[0x0][0x244], R2, 0x1, P0 ;  /* 0x0000910091917a11 */ /* 0x000fc400000f0c02 */
[----:B------:R-:W-:Y:S01]  /*0540*/  ISETP.NE.U32.AND P0, PT, RZ, c[0x0][0x260], PT ;  /* 0x00009800ff007a0c */ /* 0x000fe20003f05070 */
[----:B------:R-:W-:Y:S01]  /*0550*/  IMAD.IADD R11, R11, 0x1, R21 ;  /* 0x000000010b0b7824 */ /* 0x000fe200078e0215 */
[----:B------:R-:W-:Y:S01]  /*0560*/  SHF.R.S32.HI R149, RZ, 0x1f, R151 ;  /* 0x0000001fff957819 */ /* 0x000fe20000011497 */
[----:B------:R-:W-:Y:S01]  /*0570*/  IMAD.MOV.U32 R147, RZ, RZ, RZ ;  /* 0x000000ffff937224 */ /* 0x000fe200078e00ff */
[----:B------:R-:W-:Y:S01]  /*0580*/  IADD3.X R4, R15, R5, R17, P4, !PT ;  /* 0x000000050f047210 */ /* 0x000fe200027fe411 */
[----:B------:R-:W-:Y:S01]  /*0590*/  IMAD.WIDE.U32 R10, R151, c[0x0][0x1c8], R10 ;  /* 0x00007200970a7a25 */ /* 0x000fe200078e000a */
[----:B------:R-:W-:Y:S02]  /*05a0*/  IADD3.X R6, R15, R7, R19, P5, !PT ;  /* 0x000000070f067210 */ /* 0x000fe40002ffe413 */
[----:B------:R-:W-:Y:S01]  /*05b0*/  LEA R142, P1, R143, c[0x0][0x248], 0x1 ;  /* 0x000092008f8e7a11 */ /* 0x000fe200078208ff */
[----:B------:R-:W-:Y:S01]  /*05c0*/  IMAD R0, R149, c[0x0][0x1a8], RZ ;  /* 0x00006a0095007a24 */ /* 0x000fe200078e02ff */
[----:B------:R-:W-:Y:S01]  /*05d0*/  LEA R140, P2, R141, c[0x0][0x308], 0x1 ;  /* 0x0000c2008d8c7a11 */ /* 0x000fe200078408ff */
[----:B------:R-:W-:Y:S01]  /*05e0*/  IMAD R2, R149, c[0x0][0x1c8], RZ ;  /* 0x0000720095027a24 */ /* 0x000fe200078e02ff */
[----:B------:R-:W-:Y:S01]  /*05f0*/  ISETP.NE.AND.EX P0, PT, RZ, c[0x0][0x264], PT, P0 ;  /* 0x00009900ff007a0c */ /* 0x000fe20003f05300 */
[----:B------:R-:W-:Y:S01]  /*0600*/  IMAD R3, R151, c[0x0][0x1ac], R0 ;  /* 0x00006b0097037a24 */ /* 0x000fe200078e0200 */
[----:B------:R-:W-:Y:S01]  /*0610*/  LEA.HI.X R143, R143, c[0x0][0x24c], R4, 0x1, P1 ;  /* 0x000093008f8f7a11 */ /* 0x000fe200008f0c04 */
[----:B------:R-:W-:Y:S01]  /*0620*/  IMAD R5, R151, c[0x0][0x1cc], R2 ;  /* 0x0000730097057a24 */ /* 0x000fe200078e0202 */
[----:B------:R-:W-:-:S02]  /*0630*/  LEA.HI.X R141, R141, c[0x0][0x30c], R6, 0x1, P2 ;  /* 0x0000c3008d8d7a11 */ /* 0x000fc400010f0c06 */
[----:B------:R-:W-:Y:S01]  /*0640*/  ISETP.NE.U32.AND P1, PT, RZ, c[0x0][0x328], PT ;  /* 0x0000ca00ff007a0c */ /* 0x000fe20003f25070 */
[----:B------:R-:W-:Y:S01]  /*0650*/  IMAD.IADD R136, R11, 0x1, R5 ;  /* 0x000000010b887824 */ /* 0x000fe200078e0205 */
[----:B------:R-:W-:Y:S02]  /*0660*/  ISETP.NE.U32.AND P2, PT, RZ, c[0x0][0x348], PT ;  /* 0x0000d200ff007a0c */ /* 0x000fe40003f45070 */
[----:B------:R-:W-:Y:S02]  /*0670*/  ISETP.NE.AND.EX P1, PT, RZ, c[0x0][0x32c], PT, P1 ;  /* 0x0000cb00ff007a0c */ /* 0x000fe40003f25310 */
[----:B------:R-:W-:Y:S01]  /*0680*/  ISETP.NE.AND.EX P2, PT, RZ, c[0x0][0x34c], PT, P2 ;  /* 0x0000d300ff007a0c */ /* 0x000fe20003f45320 */
[----:B------:R-:W-:Y:S01]  /*0690*/  @P0 IMAD R0, R154, c[0x0][0x164], R158 ;  /* 0x000059009a000a24 */ /* 0x000fe200078e029e */
[----:B------:R-:W-:Y:S01]  /*06a0*/  IADD3 R138, P5, R13, R8, RZ ;  /* 0x000000080d8a7210 */ /* 0x000fe20007fbe0ff */
[----:B------:R-:W-:Y:S01]  /*06b0*/  IMAD.IADD R8, R9, 0x1, R3 ;  /* 0x0000000109087824 */ /* 0x000fe200078e0203 */
[----:B------:R-:W-:Y:S01]  /*06c0*/  IADD3 R13, P4, R13, R10, RZ ;  /* 0x0000000a0d0d7210 */ /* 0x000fe20007f9e0ff */
[----:B------:R-:W-:-:S02]  /*06d0*/  @P0 IMAD R0, R0, c[0x0][0x174], RZ ;  /* 0x00005d0000000a24 */ /* 0x000fc400078e02ff */
[----:B------:R-:W-:Y:S01]  /*06e0*/  @P0 IMAD.MOV.U32 R125, RZ, RZ, 0x8 ;  /* 0x00000008ff7d0424 */ /* 0x000fe200078e00ff */
[C---:B------:R-:W-:Y:S01]  /*06f0*/  IADD3.X R3, R15.reuse, R8, RZ, P5, !PT ;  /* 0x000000080f037210 */ /* 0x040fe20002ffe4ff */
[----:B------:R-:W-:Y:S01]  /*0700*/  IMAD.X R136, R15, 0x1, R136, P4 ;  /* 0x000000010f887824 */ /* 0x000fe200020e0688 */
[----:B------:R-:W-:Y:S01]  /*0710*/  LEA R139, P5, R138, c[0x0][0x228], 0x1 ;  /* 0x00008a008a8b7a11 */ /* 0x000fe200078a08ff */
[----:B------:R-:W-:Y:S01]  /*0720*/  @P0 IMAD R0, R0, c[0x0][0x16c], RZ ;  /* 0x00005b0000000a24 */ /* 0x000fe200078e02ff */
[----:B------:R-:W-:Y:S02]  /*0730*/  LEA R137, P6, R13, c[0x0][0x230], 0x1 ;  /* 0x00008c000d897a11 */ /* 0x000fe400078c08ff */
[----:B------:R-:W-:Y:S01]  /*0740*/  LEA.HI.X R138, R138, c[0x0][0x22c], R3, 0x1, P5 ;  /* 0x00008b008a8a7a11 */ /* 0x000fe200028f0c03 */
[----:B------:R-:W-:Y:S01]  /*0750*/  @P0 IMAD.WIDE R124, R0, R125, c[0x0][0x260] ;  /* 0x00009800007c0625 */ /* 0x000fe200078e027d */
[C---:B------:R-:W-:Y:S01]  /*0760*/  @P1 LEA R122, P4, R158.reuse, c[0x0][0x328], 0x2 ;  /* 0x0000ca009e7a1a11 */ /* 0x040fe200078810ff */
[----:B------:R-:W-:Y:S01]  /*0770*/  @!P0 CS2R R124, SRZ ;  /* 0x00000000007c8805 */ /* 0x000fe2000001ff00 */
[----:B------:R-:W-:-:S02]  /*0780*/  @P2 LEA R120, P5, R158, c[0x0][0x348], 0x2 ;  /* 0x0000d2009e782a11 */ /* 0x000fc400078a10ff */
[----:B------:R-:W-:Y:S02]  /*0790*/  LEA.HI.X R136, R13, c[0x0][0x234], R136, 0x1, P6 ;  /* 0x00008d000d887a11 */ /* 0x000fe400030f0c88 */
[C-C-:B------:R-:W-:Y:S02]  /*07a0*/  @P1 LEA.HI.X R123, R158.reuse, c[0x0][0x32c], R157.reuse, 0x2, P4 ;  /* 0x0000cb009e7b1a11 */ /* 0x140fe400020f149d */
[----:B------:R-:W-:Y:S01]  /*07b0*/  @P2 LEA.HI.X R121, R158, c[0x0][0x34c], R157, 0x2, P5 ;  /* 0x0000d3009e792a11 */ /* 0x000fe200028f149d */
[----:B------:R-:W-:Y:S05]  /*07c0*/  @!P3 BRA `(.L_x_3294) ;  /* 0x000077800000b947 */ /* 0x000fea0003800000 */
[----:B------:R-:W0:Y:S01]  /*07d0*/  S2R R148, SR_TID.X ;  /* 0x0000000000947919 */ /* 0x000e220000002100 */
[----:B------:R-:W-:Y:S02]  /*07e0*/  IMAD.MOV.U32 R150, RZ, RZ, RZ ;  /* 0x000000ffff967224 */ /* 0x000fe400078e00ff */
[----:B------:R-:W-:Y:S01]  /*07f0*/  IMAD.MOV.U32 R135, RZ, RZ, RZ ;  /* 0x000000ffff877224 */ /* 0x000fe200078e00ff */
[----:B------:R-:W1:Y:S01]  /*0800*/  S2R R146, SR_LANEID ;  /* 0x0000000000927919 */ /* 0x000e620000000000 */
[----:B------:R-:W-:Y:S01]  /*0810*/  IMAD.MOV.U32 R147, RZ, RZ, RZ ;  /* 0x000000ffff937224 */ /* 0x000fe200078e00ff */
[----:B0-----:R-:W-:-:S04]  /*0820*/  SHF.R.S32.HI R3, RZ, 0x1f, R148 ;  /* 0x0000001fff037819 */ /* 0x001fc80000011494 */
[----:B------:R-:W-:-:S04]  /*0830*/  LEA.HI R3, R3, R148, RZ, 0x5 ;  /* 0x0000009403037211 */ /* 0x000fc800078f28ff */
[----:B-1----:R-:W-:Y:S02]  /*0840*/  SHF.R.S32.HI R134, RZ, 0x5, R3 ;  /* 0x00000005ff867819 */ /* 0x002fe40000011403 */
.L_x_3349:
        /* <DEDUP_REMOVED lines=80> */
[----:B------:R-:W-:Y:S02]  /*0d50*/  IADD3 R48, R35, 0xe0, RZ ;  /* 0x000000e023307810 */ /* 0x000fe40007ffe0ff */
[-C--:B------:R-:W-:Y:S02]  /*0d60*/  LEA.HI.SX32 R38, R38, R35.reuse, 0x1b ;  /* 0x0000002326267211 */ /* 0x080fe400078fdaff */
[----:B------:R-:W-:Y:S01]  /*0d70*/  LEA.HI.SX32 R40, R40, R35, 0x1b ;  /* 0x0000002328287211 */ /* 0x000fe200078fdaff */
[----:B------:R-:W-:Y:S01]  /*0d80*/  IMAD.SHL.U32 R129, R129, 0x2, RZ ;  /* 0x0000000281817824 */ /* 0x000fe200078e00ff */
[----:B------:R-:W-:-:S02]  /*0d90*/  IADD3 R50, R35, 0x100, RZ ;  /* 0x0000010023327810 */ /* 0x000fc40007ffe0ff */
[-C--:B------:R-:W-:Y:S01]  /*0da0*/  LEA.HI.SX32 R42, R42, R35.reuse, 0x1b ;  /* 0x000000232a2a7211 */ /* 0x080fe200078fdaff */
[----:B------:R-:W-:Y:S01]  /*0db0*/  IMAD.SHL.U32 R128, R36, 0x2, RZ ;  /* 0x0000000224807824 */ /* 0x000fe200078e00ff */
[C---:B0-----:R-:W-:Y:S02]  /*0dc0*/  IADD3 R2, R35.reuse, 0x120, RZ ;  /* 0x0000012023027810 */ /* 0x041fe40007ffe0ff */
        /* <DEDUP_REMOVED lines=9> */
[-C--:B------:R-:W-:Y:S01]  /*0e60*/  LEA.HI.SX32 R50, R50, R35.reuse, 0x1b ;  /* 0x0000002332327211 */ /* 0x080fe200078fdaff */
[----:B------:R-:W-:Y:S01]  /*0e70*/  IMAD.SHL.U32 R116, R44, 0x2, RZ ;  /* 0x000000022c747824 */ /* 0x000fe200078e00ff */
[C---:B------:R-:W-:Y:S02]  /*0e80*/  IADD3 R58, R35.reuse, 0x1a0, RZ ;  /* 0x000001a0233a7810 */ /* 0x040fe40007ffe0ff */
[----:B------:R-:W-:Y:S01]  /*0e90*/  LEA.HI.SX32 R2, R2, R35, 0x1b ;  /* 0x0000002302027211 */ /* 0x000fe200078fdaff */
[----:B------:R-:W-:Y:S01]  /*0ea0*/  IMAD.SHL.U32 R114, R48, 0x2, RZ ;  /* 0x0000000230727824 */ /* 0x000fe200078e00ff */
[C---:B------:R-:W-:Y:S01]  /*0eb0*/  IADD3 R60, R35.reuse, 0x1c0, RZ ;  /* 0x000001c0233c7810 */ /* 0x040fe20007ffe0ff */
[----:B------:R-:W-:Y:S01]  /*0ec0*/  IMAD R5, R146, 0x10, R5 ;  /* 0x0000001092057824 */ /* 0x000fe200078e0205 */
[----:B------:R-:W-:-:S02]  /*0ed0*/  IADD3 R62, R35, 0x1e0, RZ ;  /* 0x000001e0233e7810 */ /* 0x000fc40007ffe0ff */
        /* <DEDUP_REMOVED lines=9> */
[----:B------:R-:W-:Y:S02]  /*0f70*/  LEA.HI.SX32 R62, R62, R35, 0x1b ;  /* 0x000000233e3e7211 */ /* 0x000fe400078fdaff */
[----:B------:R-:W-:Y:S01]  /*0f80*/  SHF.L.U32 R111, R52, 0x1, RZ ;  /* 0x00000001346f7819 */ /* 0x000fe200000006ff */
[----:B------:R-:W-:Y:S01]  /*0f90*/  IMAD.SHL.U32 R109, R56, 0x2, RZ ;  /* 0x00000002386d7824 */ /* 0x000fe200078e00ff */
[----:B------:R-:W-:Y:S01]  /*0fa0*/  LEA.HI.SX32 R5, R5, R5, 0x1b ;  /* 0x0000000505057211 */ /* 0x000fe200078fdaff */
        /* <DEDUP_REMOVED lines=11> */
[----:B------:R-:W-:-:S02]  /*1060*/  ISETP.GE.AND P3, PT, R25, R37, PT ;  /* 0x000000251900720c */ /* 0x000fc40003f66270 */
        /* <DEDUP_REMOVED lines=78> */
[----:B------:R-:W-:Y:S02]  /*1550*/  PRMT R20, RZ, 0x7610, R20 ;  /* 0x00007610ff147816 */ /* 0x000fe40000000014 */
[----:B------:R-:W-:Y:S01]  /*1560*/  PRMT R21, RZ, 0x7610, R21 ;  /* 0x00007610ff157816 */ /* 0x000fe20000000015 */
[----:B0-----:R-:W-:Y:S01]  /*1570*/  IMAD.WIDE R2, R118, 0x2, R140 ;  /* 0x0000000276027825 */ /* 0x001fe200078e028c */
        /* <DEDUP_REMOVED lines=178> */
[----:B------:R-:W-:Y:S01]  /*20a0*/  FFMA.FTZ R147, R73, R147, R2 ;  /* 0x0000009349937223 */ /* 0x000fe20000010002 */
[----:B------:R-:W-:-:S02]  /*20b0*/  PRMT R2, RZ, 0x5410, R5 ;  /* 0x00005410ff027816 */ /* 0x000fc40000000005 */
[----:B------:R-:W-:Y:S02]  /*20c0*/  PRMT R24, RZ, 0x5410, R11 ;  /* 0x00005410ff187816 */ /* 0x000fe4000000000b */
[----:B------:R-:W-:Y:S02]  /*20d0*/  PRMT R26, RZ, 0x5410, R13 ;  /* 0x00005410ff1a7816 */ /* 0x000fe4000000000d */
[----:B------:R-:W-:Y:S02]  /*20e0*/  PRMT R28, RZ, 0x5410, R15 ;  /* 0x00005410ff1c7816 */ /* 0x000fe4000000000f */
[----:B------:R-:W-:Y:S01]  /*20f0*/  PRMT R30, RZ, 0x5410, R17 ;  /* 0x00005410ff1e7816 */ /* 0x000fe20000000011 */
[--C-:B------:R-:W-:Y:S02]  /*2100*/  FADD.FTZ R69, R2, R155.reuse ;  /* 0x0000009b02457221 */ /* 0x100fe40000010000 */
[--C-:B------:R-:W-:Y:S02]  /*2110*/  FADD.FTZ R63, R20, R155.reuse ;  /* 0x0000009b143f7221 */ /* 0x100fe40000010000 */
[----:B------:R-:W-:-:S02]  /*2120*/  FADD.FTZ R61, R22, R155 ;  /* 0x0000009b163d7221 */ /* 0x000fc40000010000 */
[--C-:B------:R-:W-:Y:S02]  /*2130*/  FADD.FTZ R59, R24, R155.reuse ;  /* 0x0000009b183b7221 */ /* 0x100fe40000010000 */
[--C-:B------:R-:W-:Y:S02]  /*2140*/  FADD.FTZ R57, R26, R155.reuse ;  /* 0x0000009b1a397221 */ /* 0x100fe40000010000 */
[--C-:B------:R-:W-:Y:S02]  /*2150*/  FADD.FTZ R55, R28, R155.reuse ;  /* 0x0000009b1c377221 */ /* 0x100fe40000010000 */
[----:B------:R-:W-:Y:S02]  /*2160*/  FADD.FTZ R53, R30, R155 ;  /* 0x0000009b1e357221 */ /* 0x000fe40000010000 */
        /* <DEDUP_REMOVED lines=28> */
.L_x_3295:
[----:B------:R-:W-:Y:S01]  /*2330*/  IADD3 R19, R132, -0x1, RZ ;  /* 0xffffffff84137810 */ /* 0x000fe20007ffe0ff */
[----:B------:R-:W-:Y:S01]  /*2340*/  CS2R R20, SRZ ;  /* 0x0000000000147805 */ /* 0x000fe2000001ff00 */
[----:B------:R-:W-:Y:S01]  /*2350*/  IMAD.MOV.U32 R36, RZ, RZ, RZ ;  /* 0x000000ffff247224 */ /* 0x000fe200078e00ff */
[----:B------:R-:W-:Y:S01]  /*2360*/  MOV R18, RZ ;  /* 0x000000ff00127202 */ /* 0x000fe20000000f00 */
[----:B------:R-:W-:Y:S01]  /*2370*/  IMAD.MOV.U32 R17, RZ, RZ, RZ ;  /* 0x000000ffff117224 */ /* 0x000fe200078e00ff */
[C---:B------:R-:W-:Y:S01]  /*2380*/  LEA.HI R0, R19.reuse, R19, RZ, 0x1 ;  /* 0x0000001313007211 */ /* 0x040fe200078f08ff */
[----:B------:R-:W-:Y:S01]  /*2390*/  CS2R R34, SRZ ;  /* 0x0000000000227805 */ /* 0x000fe2000001ff00 */
[----:B------:R-:W-:Y:S01]  /*23a0*/  CS2R R32, SRZ ;  /* 0x0000000000207805 */ /* 0x000fe2000001ff00 */
[----:B------:R-:W-:Y:S01]  /*23b0*/  CS2R R30, SRZ ;  /* 0x00000000001e7805 */ /* 0x000fe2000001ff00 */
[----:B------:R-:W-:Y:S01]  /*23c0*/  LOP3.LUT R0, R0, 0xfffffe, RZ, 0xc0, !PT ;  /* 0x00fffffe00007812 */ /* 0x000fe200078ec0ff */
[----:B------:R-:W-:Y:S01]  /*23d0*/  CS2R R28, SRZ ;  /* 0x00000000001c7805 */ /* 0x000fe2000001ff00 */
[----:B------:R-:W-:Y:S01]  /*23e0*/  CS2R R26, SRZ ;  /* 0x00000000001a7805 */ /* 0x000fe2000001ff00 */
[----:B------:R-:W-:Y:S01]  /*23f0*/  CS2R R24, SRZ ;  /* 0x0000000000187805 */ /* 0x000fe2000001ff00 */
[----:B------:R-:W-:Y:S01]  /*2400*/  CS2R R22, SRZ ;  /* 0x0000000000167805 */ /* 0x000fe2000001ff00 */
[----:B------:R-:W-:-:S02]  /*2410*/  IMAD.IADD R19, R19, 0x1, -R0 ;  /* 0x0000000113137824 */ /* 0x000fc400078e0a00 */
.L_x_3344:
[----:B------:R-:W-:Y:S02]  /*2420*/  SHF.R.S32.HI R16, RZ, 0x1f, R20 ;  /* 0x0000001fff107819 */ /* 0x000fe40000011414 */
[----:B------:R-:W-:-:S02]  /*2430*/  SHF.R.S32.HI R119, RZ, 0x1f, R118 ;  /* 0x0000001fff777819 */ /* 0x000fc40000011476 */
[----:B------:R-:W-:Y:S01]  /*2440*/  IADD3 R165, -R133, c[0x0][0x168], RZ ;  /* 0x00005a0085a57a10 */ /* 0x000fe20007ffe1ff */
[----:B------:R-:W-:Y:S01]  /*2450*/  IMAD R3, R16, c[0x0][0x1a0], RZ ;  /* 0x0000680010037a24 */ /* 0x000fe200078e02ff */
[C---:B------:R-:W-:Y:S02]  /*2460*/  LOP3.LUT R160, R118.reuse, 0x20, RZ, 0xfc, !PT ;  /* 0x0000002076a07812 */ /* 0x040fe400078efcff */
[-C--:B------:R-:W-:Y:S01]  /*2470*/  ISETP.GE.AND P2, PT, R118, R165.reuse, PT ;  /* 0x000000a57600720c */ /* 0x080fe20003f46270 */
[----:B------:R-:W-:Y:S01]  /*2480*/  IMAD R5, R20, c[0x0][0x1a4], R3 ;  /* 0x0000690014057a24 */ /* 0x000fe200078e0203 */
[----:B------:R-:W-:Y:S01]  /*2490*/  ISETP.GE.AND P1, PT, R160, R165, PT ;  /* 0x000000a5a000720c */ /* 0x000fe20003f26270 */
[----:B------:R-:W-:Y:S01]  /*24a0*/  IMAD.WIDE.U32 R2, R20, c[0x0][0x1a0], R118 ;  /* 0x0000680014027a25 */ /* 0x000fe200078e0076 */
[C---:B------:R-:W-:Y:S02]  /*24b0*/  LOP3.LUT R162, R118.reuse, 0x40, RZ, 0xfc, !PT ;  /* 0x0000004076a27812 */ /* 0x040fe400078efcff */
[----:B------:R-:W-:Y:S01]  /*24c0*/  LOP3.LUT R164, R118, 0x60, RZ, 0xfc, !PT ;  /* 0x0000006076a47812 */ /* 0x000fe200078efcff */
[----:B------:R-:W-:Y:S01]  /*24d0*/  IMAD.IADD R3, R3, 0x1, R5 ;  /* 0x0000000103037824 */ /* 0x000fe200078e0205 */
[----:B------:R-:W-:-:S02]  /*24e0*/  LEA R6, P0, R2, R139, 0x1 ;  /* 0x0000008b02067211 */ /* 0x000fc400078008ff */
[----:B------:R-:W-:Y:S02]  /*24f0*/  PRMT R0, RZ, 0x7610, R0 ;  /* 0x00007610ff007816 */ /* 0x000fe40000000000 */
[----:B------:R-:W-:Y:S02]  /*2500*/  LOP3.LUT R166, R118, 0x80, RZ, 0xfc, !PT ;  /* 0x0000008076a67812 */ /* 0x000fe400078efcff */
[----:B------:R-:W-:Y:S02]  /*2510*/  LEA.HI.X R7, R2, R138, R3, 0x1, P0 ;  /* 0x0000008a02077211 */ /* 0x000fe400000f0c03 */
[----:B------:R-:W-:Y:S02]  /*2520*/  PRMT R9, RZ, 0x7610, R9 ;  /* 0x00007610ff097816 */ /* 0x000fe40000000009 */
[C---:B------:R-:W-:Y:S01]  /*2530*/  LOP3.LUT R168, R118.reuse, 0xa0, RZ, 0xfc, !PT ;  /* 0x000000a076a87812 */ /* 0x040fe200078efcff */
[----:B------:R0:W2:Y:S01]  /*2540*/  @!P2 LDG.E.U16 R0, [R6.64] ;  /* 0x000000040600a981 */ /* 0x0000a2000c1e1500 */
[----:B------:R-:W-:-:S02]  /*2550*/  LOP3.LUT R170, R118, 0xc0, RZ, 0xfc, !PT ;  /* 0x000000c076aa7812 */ /* 0x000fc400078efcff */
[-C--:B------:R-:W-:Y:S01]  /*2560*/  ISETP.GE.AND P0, PT, R162, R165.reuse, PT ;  /* 0x000000a5a200720c */ /* 0x080fe20003f06270 */
[----:B------:R0:W3:Y:S01]  /*2570*/  @!P1 LDG.E.U16 R9, [R6.64+0x40] ;  /* 0x0000400406099981 */ /* 0x0000e2000c1e1500 */
[----:B------:R-:W-:Y:S02]  /*2580*/  LOP3.LUT R172, R118, 0xe0, RZ, 0xfc, !PT ;  /* 0x000000e076ac7812 */ /* 0x000fe400078efcff */
[-C--:B------:R-:W-:Y:S02]  /*2590*/  ISETP.GE.AND P4, PT, R164, R165.reuse, PT ;  /* 0x000000a5a400720c */ /* 0x080fe40003f86270 */
        /* <DEDUP_REMOVED lines=21> */
[----:B------:R-:W-:Y:S01]  /*26f0*/  LOP3.LUT R184, R118, 0x1a0, RZ, 0xfc, !PT ;  /* 0x000001a076b87812 */ /* 0x000fe200078efcff */
        /* <DEDUP_REMOVED lines=26> */
[----:B------:R-:W-:-:S02]  /*28a0*/  IMAD R5, R157, c[0x0][0x180], RZ ;  /* 0x000060009d057a24 */ /* 0x000fc400078e02ff */
[----:B------:R-:W-:-:S04]  /*28b0*/  IMAD.WIDE.U32 R2, R158, c[0x0][0x180], RZ ;  /* 0x000060009e027a25 */ /* 0x000fc800078e00ff */
[----:B------:R-:W-:-:S04]  /*28c0*/  IMAD R5, R158, c[0x0][0x184], R5 ;  /* 0x000061009e057a24 */ /* 0x000fc800078e0205 */
[----:B------:R-:W-:Y:S02]  /*28d0*/  IMAD.IADD R3, R3, 0x1, R5 ;  /* 0x0000000103037824 */ /* 0x000fe400078e0205 */
[----:B------:R-:W-:Y:S02]  /*28e0*/  IMAD R5, R16, c[0x0][0x188], RZ ;  /* 0x0000620010057a24 */ /* 0x000fe400078e02ff */
[----:B------:R-:W-:-:S04]  /*28f0*/  IMAD.WIDE.U32 R2, R20, c[0x0][0x188], R2 ;  /* 0x0000620014027a25 */ /* 0x000fc800078e0002 */
[----:B------:R-:W-:Y:S02]  /*2900*/  IMAD R15, R20, c[0x0][0x18c], R5 ;  /* 0x00006300140f7a24 */ /* 0x000fe400078e0205 */
[----:B------:R-:W-:Y:S01]  /*2910*/  IMAD R163, R16, c[0x0][0x1c0], RZ ;  /* 0x0000700010a37a24 */ /* 0x000fe200078e02ff */
[----:B0-----:R-:W-:Y:S01]  /*2920*/  LEA R6, P2, R2, c[0x0][0x220], 0x2 ;  /* 0x0000880002067a11 */ /* 0x001fe200078410ff */
[----:B------:R-:W-:Y:S01]  /*2930*/  IMAD.WIDE.U32 R4, R20, c[0x0][0x1c0], R118 ;  /* 0x0000700014047a25 */ /* 0x000fe200078e0076 */
[----:B------:R-:W-:-:S03]  /*2940*/  IADD3 R3, R3, R15, RZ ;  /* 0x0000000f03037210 */ /* 0x000fc60007ffe0ff */
[----:B------:R-:W-:Y:S01]  /*2950*/  IMAD R163, R20, c[0x0][0x1c4], R163 ;  /* 0x0000710014a37a24 */ /* 0x000fe200078e02a3 */
[----:B------:R-:W-:Y:S02]  /*2960*/  LEA.HI.X R7, R2, c[0x0][0x224], R3, 0x2, P2 ;  /* 0x0000890002077a11 */ /* 0x000fe400010f1403 */
[----:B------:R-:W-:Y:S01]  /*2970*/  LEA R2, P2, R4, R137, 0x1 ;  /* 0x0000008904027211 */ /* 0x000fe200078408ff */
[----:B------:R-:W-:Y:S01]  /*2980*/  IMAD.IADD R3, R5, 0x1, R163 ;  /* 0x0000000105037824 */ /* 0x000fe200078e02a3 */
[-C--:B------:R-:W-:Y:S01]  /*2990*/  ISETP.GE.AND P1, PT, R160, R165.reuse, PT ;  /* 0x000000a5a000720c */ /* 0x080fe20003f26270 */
[----:B------:R0:W4:Y:S03]  /*29a0*/  LDG.E R15, [R6.64] ;  /* 0x00000004060f7981 */ /* 0x000126000c1e1900 */
[----:B------:R-:W-:Y:S02]  /*29b0*/  LEA.HI.X R3, R4, R136, R3, 0x1, P2 ;  /* 0x0000008804037211 */ /* 0x000fe400010f0c03 */
[----:B------:R-:W-:-:S02]  /*29c0*/  ISETP.GE.AND P2, PT, R118, R165, PT ;  /* 0x000000a57600720c */ /* 0x000fc40003f46270 */
[-C--:B------:R-:W-:Y:S02]  /*29d0*/  ISETP.GE.AND P0, PT, R162, R165.reuse, PT ;  /* 0x000000a5a200720c */ /* 0x080fe40003f06270 */
[----:B------:R-:W-:Y:S02]  /*29e0*/  PRMT R160, RZ, 0x7610, R160 ;  /* 0x00007610ffa07816 */ /* 0x000fe400000000a0 */
[----:B------:R-:W-:Y:S02]  /*29f0*/  PRMT R163, RZ, 0x7610, R163 ;  /* 0x00007610ffa37816 */ /* 0x000fe400000000a3 */
[----:B------:R-:W-:Y:S02]  /*2a00*/  PRMT R162, RZ, 0x7610, R162 ;  /* 0x00007610ffa27816 */ /* 0x000fe400000000a2 */
        /* <DEDUP_REMOVED lines=25> */
[----:B------:R0:W4:Y:S01]  /*2ba0*/  @!P2 LDG.E.U16 R160, [R2.64] ;  /* 0x0000000402a0a981 */ /* 0x000122000c1e1500 */
[----:B------:R-:W-:-:S03]  /*2bb0*/  ISETP.GE.AND P2, PT, R172, R165, PT ;  /* 0x000000a5ac00720c */ /* 0x000fc60003f46270 */
[----:B------:R0:W4:Y:S01]  /*2bc0*/  @!P1 LDG.E.U16 R163, [R2.64+0x40] ;  /* 0x0000400402a39981 */ /* 0x000122000c1e1500 */
[----:B------:R-:W-:-:S03]  /*2bd0*/  ISETP.GE.AND P1, PT, R174, R165, PT ;  /* 0x000000a5ae00720c */ /* 0x000fc60003f26270 */
[----:B------:R0:W4:Y:S01]  /*2be0*/  @!P0 LDG.E.U16 R162, [R2.64+0x80] ;  /* 0x0000800402a28981 */ /* 0x000122000c1e1500 */
[----:B------:R-:W-:Y:S02]  /*2bf0*/  ISETP.GE.AND P0, PT, R176, R165, PT ;  /* 0x000000a5b000720c */ /* 0x000fe40003f06270 */
[----:B-1----:R-:W-:Y:S01]  /*2c00*/  PRMT R67, RZ, 0x7610, R67 ;  /* 0x00007610ff437816 */ /* 0x002fe20000000043 */
[----:B------:R-:W-:Y:S01]  /*2c10*/  IMAD.SHL.U32 R0, R148, 0x10, RZ ;  /* 0x0000001094007824 */ /* 0x000fe200078e00ff */
[----:B--2---:R-:W-:Y:S01]  /*2c20*/  PRMT R66, RZ, 0x7610, R66 ;  /* 0x00007610ff427816 */ /* 0x004fe20000000042 */
[----:B------:R-:W-:Y:S01]  /*2c30*/  LDS.U16 R187, [R105+0x1e] ;  /* 0x00001e0069bb7984 */ /* 0x000fe20000000400 */
[----:B---3--:R-:W-:Y:S02]  /*2c40*/  PRMT R107, RZ, 0x7610, R107 ;  /* 0x00007610ff6b7816 */ /* 0x008fe4000000006b */
[----:B------:R-:W-:Y:S01]  /*2c50*/  PRMT R106, RZ, 0x7610, R106 ;  /* 0x00007610ff6a7816 */ /* 0x000fe2000000006a */
[----:B------:R1:W2:Y:S01]  /*2c60*/  @!P4 LDG.E.U16 R67, [R2.64+0xc0] ;  /* 0x0000c0040243c981 */ /* 0x0002a2000c1e1500 */
        /* <DEDUP_REMOVED lines=9> */
[----:B------:R-:W-:-:S02]  /*2d00*/  ISETP.GE.AND P4, PT, R178, R165, PT ;  /* 0x000000a5b200720c */ /* 0x000fc40003f86270 */
[-C--:B------:R-:W-:Y:S01]  /*2d10*/  ISETP.GE.AND P6, PT, R180, R165.reuse, PT ;  /* 0x000000a5b400720c */ /* 0x080fe20003fc6270 */
[----:B------:R-:W0:Y:S01]  /*2d20*/  LDS.U16 R14, [R105] ;  /* 0x00000000690e7984 */ /* 0x000e220000000400 */
[-C--:B------:R-:W-:Y:S02]  /*2d30*/  ISETP.GE.AND P5, PT, R182, R165.reuse, PT ;  /* 0x000000a5b600720c */ /* 0x080fe40003fa6270 */
[-C--:B------:R-:W-:Y:S01]  /*2d40*/  ISETP.GE.AND P3, PT, R184, R165.reuse, PT ;  /* 0x000000a5b800720c */ /* 0x080fe20003f66270 */
[----:B------:R-:W1:Y:S01]  /*2d50*/  LDS.U16 R12, [R105+0x4] ;  /* 0x00000400690c7984 */ /* 0x000e620000000400 */
[-C--:B------:R-:W-:Y:S02]  /*2d60*/  ISETP.GE.AND P2, PT, R186, R165.reuse, PT ;  /* 0x000000a5ba00720c */ /* 0x080fe40003f46270 */
[----:B------:R-:W-:Y:S01]  /*2d70*/  ISETP.GE.AND P1, PT, R188, R165, PT ;  /* 0x000000a5bc00720c */ /* 0x000fe20003f26270 */
[----:B------:R-:W-:Y:S01]  /*2d80*/  LDS.U16 R10, [R105+0x8] ;  /* 0x00000800690a7984 */ /* 0x000fe20000000400 */
[----:B------:R-:W-:-:S02]  /*2d90*/  PRMT R161, RZ, 0x7610, R161 ;  /* 0x00007610ffa17816 */ /* 0x000fc400000000a1 */
[----:B------:R-:W-:Y:S01]  /*2da0*/  PRMT R165, RZ, 0x7610, R165 ;  /* 0x00007610ffa57816 */ /* 0x000fe200000000a5 */
[----:B------:R1:W3:Y:S04]  /*2db0*/  @!P4 LDG.E.U16 R164, [R2.64+0x280] ;  /* 0x0002800402a4c981 */ /* 0x0002e8000c1e1500 */
[----:B------:R1:W3:Y:S04]  /*2dc0*/  @!P6 LDG.E.U16 R161, [R2.64+0x2c0] ;  /* 0x0002c00402a1e981 */ /* 0x0002e8000c1e1500 */
[----:B------:R1:W3:Y:S04]  /*2dd0*/  @!P5 LDG.E.U16 R166, [R2.64+0x300] ;  /* 0x0003000402a6d981 */ /* 0x0002e8000c1e1500 */
[----:B------:R1:W3:Y:S04]  /*2de0*/  @!P3 LDG.E.U16 R165, [R2.64+0x340] ;  /* 0x0003400402a5b981 */ /* 0x0002e8000c1e1500 */
[----:B------:R1:W3:Y:S04]  /*2df0*/  @!P2 LDG.E.U16 R168, [R2.64+0x380] ;  /* 0x0003800402a8a981 */ /* 0x0002e8000c1e1500 */
[----:B------:R1:W3:Y:S01]  /*2e00*/  @!P1 LDG.E.U16 R167, [R2.64+0x3c0] ;  /* 0x0003c00402a79981 */ /* 0x0002e2000c1e1500 */
[----:B------:R-:W-:-:S03]  /*2e10*/  LOP3.LUT R169, R0, 0xfffffe00, RZ, 0xc0, !PT ;  /* 0xfffffe0000a97812 */ /* 0x000fc600078ec0ff */
[----:B------:R-:W-:Y:S02]  /*2e20*/  LDS.U16 R8, [R105+0xc] ;  /* 0x00000c0069087984 */ /* 0x000fe40000000400 */
[----:B------:R-:W-:Y:S02]  /*2e30*/  IMAD.IADD R0, R169, 0x1, R146 ;  /* 0x00000001a9007824 */ /* 0x000fe400078e0292 */
[----:B0-----:R-:W-:Y:S03]  /*2e40*/  LDS.U16 R6, [R105+0x10] ;  /* 0x0000100069067984 */ /* 0x001fe60000000400 */
[C---:B------:R-:W-:Y:S01]  /*2e50*/  IADD3 R177, R0.reuse, 0x20, RZ ;  /* 0x0000002000b17810 */ /* 0x040fe20007ffe0ff */
[----:B------:R-:W-:Y:S01]  /*2e60*/  LDS.U16 R64, [R105+0x18] ;  /* 0x0000180069407984 */ /* 0x000fe20000000400 */
[C---:B------:R-:W-:Y:S02]  /*2e70*/  IADD3 R175, R0.reuse, 0x40, RZ ;  /* 0x0000004000af7810 */ /* 0x040fe40007ffe0ff */
[C---:B------:R-:W-:Y:S01]  /*2e80*/  IADD3 R173, R0.reuse, 0x60, RZ ;  /* 0x0000006000ad7810 */ /* 0x040fe20007ffe0ff */
[----:B------:R-:W-:Y:S01]  /*2e90*/  LDS.U16 R190, [R105+0x1c] ;  /* 0x00001c0069be7984 */ /* 0x000fe20000000400 */
[----:B------:R-:W-:-:S02]  /*2ea0*/  IADD3 R113, R0, 0x120, RZ ;  /* 0x0000012000717810 */ /* 0x000fc40007ffe0ff */
[C---:B------:R-:W-:Y:S02]  /*2eb0*/  IADD3 R129, R0.reuse, 0xa0, RZ ;  /* 0x000000a000817810 */ /* 0x040fe40007ffe0ff */
[C---:B------:R-:W-:Y:S02]  /*2ec0*/  IADD3 R115, R0.reuse, 0x100, RZ ;  /* 0x0000010000737810 */ /* 0x040fe40007ffe0ff */
[C---:B------:R-:W-:Y:S02]  /*2ed0*/  IADD3 R171, R0.reuse, 0x80, RZ ;  /* 0x0000008000ab7810 */ /* 0x040fe40007ffe0ff */
[CC--:B------:R-:W-:Y:S02]  /*2ee0*/  LEA.HI.SX32 R4, R0.reuse, R0.reuse, 0x1b ;  /* 0x0000000000047211 */ /* 0x0c0fe400078fdaff */
[----:B------:R-:W-:Y:S02]  /*2ef0*/  LEA.HI.SX32 R177, R177, R0, 0x1b ;  /* 0x00000000b1b17211 */ /* 0x000fe400078fdaff */
[----:B------:R-:W-:-:S02]  /*2f00*/  IADD3 R127, R0, 0xc0, RZ ;  /* 0x000000c0007f7810 */ /* 0x000fc40007ffe0ff */
[----:B------:R-:W-:Y:S02]  /*2f10*/  LEA.HI.SX32 R175, R175, R0, 0x1b ;  /* 0x00000000afaf7211 */ /* 0x000fe400078fdaff */
[C---:B------:R-:W-:Y:S02]  /*2f20*/  IADD3 R5, R0.reuse, 0x1c0, RZ ;  /* 0x000001c000057810 */ /* 0x040fe40007ffe0ff */
[C---:B------:R-:W-:Y:S02]  /*2f30*/  IADD3 R7, R0.reuse, 0x1a0, RZ ;  /* 0x000001a000077810 */ /* 0x040fe40007ffe0ff */
[C---:B------:R-:W-:Y:S02]  /*2f40*/  IADD3 R9, R0.reuse, 0x1e0, RZ ;  /* 0x000001e000097810 */ /* 0x040fe40007ffe0ff */
[C---:B------:R-:W-:Y:S02]  /*2f50*/  IADD3 R11, R0.reuse, 0x180, RZ ;  /* 0x00000180000b7810 */ /* 0x040fe40007ffe0ff */
[----:B------:R-:W-:-:S02]  /*2f60*/  IADD3 R13, R0, 0x160, RZ ;  /* 0x00000160000d7810 */ /* 0x000fc40007ffe0ff */
[C---:B------:R-:W-:Y:S02]  /*2f70*/  IADD3 R65, R0.reuse, 0x140, RZ ;  /* 0x0000014000417810 */ /* 0x040fe40007ffe0ff */
[----:B------:R-:W-:Y:S02]  /*2f80*/  IADD3 R117, R0, 0xe0, RZ ;  /* 0x000000e000757810 */ /* 0x000fe40007ffe0ff */
[-C--:B------:R-:W-:Y:S02]  /*2f90*/  LEA.HI.SX32 R173, R173, R0.reuse, 0x1b ;  /* 0x00000000adad7211 */ /* 0x080fe400078fdaff */
[-C--:B------:R-:W-:Y:S02]  /*2fa0*/  LEA.HI.SX32 R112, R113, R0.reuse, 0x1b ;  /* 0x0000000071707211 */ /* 0x080fe400078fdaff */
[-C--:B------:R-:W-:Y:S01]  /*2fb0*/  LEA.HI.SX32 R116, R129, R0.reuse, 0x1b ;  /* 0x0000000081747211 */ /* 0x080fe200078fdaff */
[----:B------:R-:W-:Y:S01]  /*2fc0*/  IMAD.SHL.U32 R128, R177, 0x2, RZ ;  /* 0x00000002b1807824 */ /* 0x000fe200078e00ff */
[----:B------:R-:W-:-:S02]  /*2fd0*/  LEA.HI.SX32 R113, R115, R0, 0x1b ;  /* 0x0000000073717211 */ /* 0x000fc400078fdaff */
[-C--:B------:R-:W-:Y:S02]  /*2fe0*/  LEA.HI.SX32 R171, R171, R0.reuse, 0x1b ;  /* 0x00000000abab7211 */ /* 0x080fe400078fdaff */
[----:B------:R-:W-:Y:S02]  /*2ff0*/  SHF.L.U32 R129, R4, 0x1, RZ ;  /* 0x0000000104817819 */ /* 0x000fe400000006ff */
[-C--:B------:R-:W-:Y:S01]  /*3000*/  LEA.HI.SX32 R115, R127, R0.reuse, 0x1b ;  /* 0x000000007f737211 */ /* 0x080fe200078fdaff */
[----:B------:R-:W-:Y:S01]  /*3010*/  IMAD.SHL.U32 R127, R175, 0x2, RZ ;  /* 0x00000002af7f7824 */ /* 0x000fe200078e00ff */
[-C--:B------:R-:W-:Y:S01]  /*3020*/  LEA.HI.SX32 R114, R117, R0.reuse, 0x1b ;  /* 0x0000000075727211 */ /* 0x080fe200078fdaff */
[----:B------:R-:W-:Y:S01]  /*3030*/  IMAD.SHL.U32 R126, R173, 0x2, RZ ;  /* 0x00000002ad7e7824 */ /* 0x000fe200078e00ff */
[-C--:B-1----:R-:W-:Y:S01]  /*3040*/  LEA.HI.SX32 R2, R5, R0.reuse, 0x1b ;  /* 0x0000000005027211 */ /* 0x082fe200078fdaff */
[----:B------:R-:W-:Y:S01]  /*3050*/  LDS.U16 R4, [R105+0x14] ;  /* 0x0000140069047984 */ /* 0x000fe20000000400 */
[----:B------:R-:W-:-:S02]  /*3060*/  LEA.HI.SX32 R108, R7, R0, 0x1b ;  /* 0x00000000076c7211 */ /* 0x000fc400078fdaff */
[-C--:B------:R-:W-:Y:S01]  /*3070*/  LEA.HI.SX32 R3, R9, R0.reuse, 0x1b ;  /* 0x0000000009037211 */ /* 0x080fe200078fdaff */
[----:B------:R-:W-:Y:S01]  /*3080*/  LDS.U16 R7, [R105+0xe] ;  /* 0x00000e0069077984 */ /* 0x000fe20000000400 */
[-C--:B------:R-:W-:Y:S02]  /*3090*/  LEA.HI.SX32 R109, R11, R0.reuse, 0x1b ;  /* 0x000000000b6d7211 */ /* 0x080fe400078fdaff */
[-C--:B------:R-:W-:Y:S01]  /*30a0*/  LEA.HI.SX32 R110, R13, R0.reuse, 0x1b ;  /* 0x000000000d6e7211 */ /* 0x080fe200078fdaff */
[----:B------:R-:W-:Y:S01]  /*30b0*/  LDS.U16 R11, [R105+0x6] ;  /* 0x00000600690b7984 */ /* 0x000fe20000000400 */
[----:B------:R-:W-:Y:S01]  /*30c0*/  LEA.HI.SX32 R111, R65, R0, 0x1b ;  /* 0x00000000416f7211 */ /* 0x000fe200078fdaff */
[----:B------:R-:W-:Y:S01]  /*30d0*/  IMAD.SHL.U32 R116, R116, 0x2, RZ ;  /* 0x0000000274747824 */ /* 0x000fe200078e00ff */
[----:B------:R-:W-:Y:S01]  /*30e0*/  SHF.L.U32 R117, R171, 0x1, RZ ;  /* 0x00000001ab757819 */ /* 0x000fe200000006ff */
[----:B------:R-:W0:Y:S01]  /*30f0*/  LDS.U16 R13, [R105+0x2] ;  /* 0x00000200690d7984 */ /* 0x000e220000000400 */
[----:B------:R-:W-:-:S03]  /*3100*/  IMAD.SHL.U32 R115, R115, 0x2, RZ ;  /* 0x0000000273737824 */ /* 0x000fc600078e00ff */
[----:B------:R-:W1:Y:S01]  /*3110*/  LDS.U16 R9, [R105+0xa] ;  /* 0x00000a0069097984 */ /* 0x000e620000000400 */
[----:B------:R-:W-:-:S03]  /*3120*/  IMAD.SHL.U32 R114, R114, 0x2, RZ ;  /* 0x0000000272727824 */ /* 0x000fc600078e00ff */
[----:B------:R-:W2:Y:S04]  /*3130*/  LDS.U16 R5, [R105+0x12] ;  /* 0x0000120069057984 */ /* 0x000ea80000000400 */
[----:B------:R-:W2:Y:S04]  /*3140*/  LDS.U16 R65, [R105+0x16] ;  /* 0x0000160069417984 */ /* 0x000ea80000000400 */
[----:B------:R0:W2:Y:S01]  /*3150*/  LDS.U16 R0, [R105+0x1a] ;  /* 0x00001a0069007984 */ /* 0x0000a20000000400 */
[----:B------:R-:W-:Y:S01]  /*3160*/  SHF.L.U32 R113, R113, 0x1, RZ ;  /* 0x0000000171717819 */ /* 0x000fe200000006ff */
[----:B------:R-:W-:Y:S01]  /*3170*/  IMAD.SHL.U32 R112, R112, 0x2, RZ ;  /* 0x0000000270707824 */ /* 0x000fe200078e00ff */
[----:B------:R-:W-:Y:S01]  /*3180*/  ISETP.NE.AND P1, PT, R148, RZ, PT ;  /* 0x000000ff9400720c */ /* 0x000fe20003f25270 */
[----:B------:R-:W-:-:S02]  /*3190*/  IMAD R169, R146, 0x10, R169 ;  /* 0x0000001092a97824 */ /* 0x000fc400078e02a9 */
[----:B------:R-:W-:Y:S01]  /*31a0*/  IMAD.SHL.U32 R111, R111, 0x2, RZ ;  /* 0x000000026f6f7824 */ /* 0x000fe200078e00ff */
[----:B------:R-:W-:Y:S01]  /*31b0*/  SHF.L.U32 R109, R109, 0x1, RZ ;  /* 0x000000016d6d7819 */ /* 0x000fe200000006ff */
[----:B------:R-:W-:Y:S01]  /*31c0*/  IMAD.SHL.U32 R110, R110, 0x2, RZ ;  /* 0x000000026e6e7824 */ /* 0x000fe200078e00ff */
[----:B0-----:R-:W-:Y:S01]  /*31d0*/  LEA.HI.SX32 R105, R169, R169, 0x1b ;  /* 0x000000a9a9697211 */ /* 0x001fe200078fdaff */
[----:B------:R-:W-:Y:S01]  /*31e0*/  IMAD.SHL.U32 R108, R108, 0x2, RZ ;  /* 0x000000026c6c7824 */ /* 0x000fe200078e00ff */
[----:B------:R-:W-:-:S03]  /*31f0*/  LOP3.LUT P0, RZ, R148, 0x1f, RZ, 0xc0, !PT ;  /* 0x0000001f94ff7812 */ /* 0x000fc6000780c0ff */
[----:B------:R-:W-:Y:S01]  /*3200*/  IMAD.SHL.U32 R105, R105, 0x2, RZ ;  /* 0x0000000269697824 */ /* 0x000fe200078e00ff */
[----:B------:R-:W-:Y:S02]  /*3210*/  ISETP.LT.OR P0, PT, R132, 0x2, P0 ;  /* 0x000000028400780c */ /* 0x000fe40000701670 */
[----:B------:R-:W-:Y:S02]  /*3220*/  PRMT R14, RZ, 0x5410, R14 ;  /* 0x00005410ff0e7816 */ /* 0x000fe4000000000e */
[----:B------:R-:W-:Y:S02]  /*3230*/  PRMT R12, RZ, 0x5410, R12 ;  /* 0x00005410ff0c7816 */ /* 0x000fe4000000000c */
[----:B------:R-:W-:Y:S02]  /*3240*/  PRMT R13, RZ, 0x5410, R13 ;  /* 0x00005410ff0d7816 */ /* 0x000fe4000000000d */
[----:B------:R-:W-:Y:S02]  /*3250*/  PRMT R11, RZ, 0x5410, R11 ;  /* 0x00005410ff0b7816 */ /* 0x000fe4000000000b */
[----:B------:R-:W-:-:S02]  /*3260*/  PRMT R10, RZ, 0x5410, R10 ;  /* 0x00005410ff0a7816 */ /* 0x000fc4000000000a */
[----:B-1----:R-:W-:Y:S02]  /*3270*/  PRMT R9, RZ, 0x5410, R9 ;  /* 0x00005410ff097816 */ /* 0x002fe40000000009 */
[----:B------:R-:W-:Y:S02]  /*3280*/  PRMT R169, RZ, 0x5410, R97 ;  /* 0x00005410ffa97816 */ /* 0x000fe40000000061 */
[----:B------:R-:W-:Y:S02]  /*3290*/  PRMT R8, RZ, 0x5410, R8 ;  /* 0x00005410ff087816 */ /* 0x000fe40000000008 */
[----:B------:R-:W-:Y:S01]  /*32a0*/  PRMT R7, RZ, 0x5410, R7 ;  /* 0x00005410ff077816 */ /* 0x000fe20000000007 */
[----:B------:R-:W-:Y:S01]  /*32b0*/  FMUL.FTZ R170, R62, R169 ;  /* 0x000000a93eaa7220 */ /* 0x000fe20000410000 */
[----:B----4-:R-:W-:Y:S04]  /*32c0*/  STS.U16 [R129+0x840], R160 ;  /* 0x000840a081007388 */ /* 0x010fe80000000400 */
[----:B------:R-:W-:Y:S04]  /*32d0*/  STS.U16 [R128+0x880], R163 ;  /* 0x000880a380007388 */ /* 0x000fe80000000400 */
[----:B------:R-:W-:Y:S04]  /*32e0*/  STS.U16 [R127+0x8c0], R162 ;  /* 0x0008c0a27f007388 */ /* 0x000fe80000000400 */
[----:B--2---:R-:W-:Y:S04]  /*32f0*/  STS.U16 [R126+0x900], R67 ;  /* 0x000900437e007388 */ /* 0x004fe80000000400 */
[----:B---3--:R-:W-:Y:S04]  /*3300*/  STS.U16 [R117+0x940], R66 ;  /* 0x0009404275007388 */ /* 0x008fe80000000400 */
[----:B------:R-:W-:Y:S04]  /*3310*/  STS.U16 [R116+0x980], R107 ;  /* 0x0009806b74007388 */ /* 0x000fe80000000400 */
[----:B------:R-:W-:Y:S04]  /*3320*/  STS.U16 [R115+0x9c0], R106 ;  /* 0x0009c06a73007388 */ /* 0x000fe80000000400 */
[----:B------:R-:W-:Y:S04]  /*3330*/  STS.U16 [R114+0xa00], R131 ;  /* 0x000a008372007388 */ /* 0x000fe80000000400 */
[----:B------:R-:W-:Y:S04]  /*3340*/  STS.U16 [R113+0xa40], R130 ;  /* 0x000a408271007388 */ /* 0x000fe80000000400 */
[----:B------:R0:W-:Y:S02]  /*3350*/  STS.U16 [R112+0xa80], R159 ;  /* 0x000a809f70007388 */ /* 0x0001e40000000400 */
[----:B0-----:R-:W-:-:S04]  /*3360*/  FMUL.FTZ R159, R15, 1.4426950216293334961 ;  /* 0x3fb8aa3b0f9f7820 */ /* 0x001fc80000410000 */
[----:B------:R-:W-:-:S06]  /*3370*/  FMUL.FTZ R177, R71, R159 ;  /* 0x0000009f47b17220 */ /* 0x000fcc0000410000 */
[----:B------:R-:W0:Y:S01]  /*3380*/  MUFU.EX2 R177, R177 ;  /* 0x000000b100b17308 */ /* 0x000e220000000800 */
[----:B------:R-:W-:Y:S01]  /*3390*/  IMAD.SHL.U32 R107, R2, 0x2, RZ ;  /* 0x00000002026b7824 */ /* 0x000fe200078e00ff */
[----:B------:R-:W-:Y:S01]  /*33a0*/  LEA R2, R19, R20, 0x8 ;  /* 0x0000001413027211 */ /* 0x000fe200078e40ff */
[----:B------:R-:W-:Y:S01]  /*33b0*/  STS.U16 [R111+0xac0], R164 ;  /* 0x000ac0a46f007388 */ /* 0x000fe20000000400 */
[----:B------:R-:W-:Y:S01]  /*33c0*/  @P1 IADD3 R2, R148, 0x200, RZ ;  /* 0x0000020094021810 */ /* 0x000fe20007ffe0ff */
[----:B------:R-:W-:Y:S02]  /*33d0*/  IMAD.SHL.U32 R106, R3, 0x2, RZ ;  /* 0x00000002036a7824 */ /* 0x000fe400078e00ff */
[----:B------:R1:W-:Y:S01]  /*33e0*/  STS.U16 [R110+0xb00], R161 ;  /* 0x000b00a16e007388 */ /* 0x0003e20000000400 */
[----:B------:R-:W-:-:S03]  /*33f0*/  SHF.L.U32 R160, R2, 0x2, RZ ;  /* 0x0000000202a07819 */ /* 0x000fc600000006ff */
[----:B------:R-:W-:Y:S04]  /*3400*/  STS.U16 [R109+0xb40], R166 ;  /* 0x000b40a66d007388 */ /* 0x000fe80000000400 */
[----:B------:R-:W-:Y:S04]  /*3410*/  STS.U16 [R108+0xb80], R165 ;  /* 0x000b80a56c007388 */ /* 0x000fe80000000400 */
[----:B------:R-:W-:Y:S04]  /*3420*/  STS.U16 [R107+0xbc0], R168 ;  /* 0x000bc0a86b007388 */ /* 0x000fe80000000400 */
[----:B------:R2:W-:Y:S01]  /*3430*/  STS.U16 [R106+0xc00], R167 ;  /* 0x000c00a76a007388 */ /* 0x0005e20000000400 */
[----:B------:R-:W-:-:S06]  /*3440*/  NOP ;  /* 0x0000000000007918 */ /* 0x000fcc0000000000 */
        /* <DEDUP_REMOVED lines=12> */
[----:B------:R-:W3:Y:S04]  /*3510*/  LDS.U16 R178, [R105+0x858] ;  /* 0x0008580069b27984 */ /* 0x000ee80000000400 */
[----:B------:R-:W3:Y:S04]  /*3520*/  LDS.U16 R174, [R105+0x85a] ;  /* 0x00085a0069ae7984 */ /* 0x000ee80000000400 */
[----:B------:R-:W3:Y:S04]  /*3530*/  LDS.U16 R67, [R105+0x85c] ;  /* 0x00085c0069437984 */ /* 0x000ee80000000400 */
[----:B------:R-:W3:Y:S04]  /*3540*/  LDS.U16 R66, [R105+0x85e] ;  /* 0x00085e0069427984 */ /* 0x000ee80000000400 */
[----:B0-----:R0:W-:Y:S01]  /*3550*/  STS [R160+0x35c0], R177 ;  /* 0x0035c0b1a0007388 */ /* 0x0011e20000000800 */
[----:B------:R-:W-:Y:S01]  /*3560*/  @!P0 IADD3 R3, R132, -0x2, RZ ;  /* 0xfffffffe84038810 */ /* 0x000fe20007ffe0ff */
[----:B------:R-:W-:-:S04]  /*3570*/  FMUL.FTZ R240, R72, R159 ;  /* 0x0000009f48f07220 */ /* 0x000fc80000410000 */
[----:B------:R-:W-:Y:S02]  /*3580*/  @!P0 IMAD R3, R3, c[0x0][0x16c], R20 ;  /* 0x00005b0003038a24 */ /* 0x000fe400078e0214 */
[----:B------:R-:W-:Y:S02]  /*3590*/  IMAD.MOV.U32 R131, RZ, RZ, RZ ;  /* 0x000000ffff837224 */ /* 0x000fe400078e00ff */
[----:B------:R-:W-:Y:S02]  /*35a0*/  IMAD.MOV.U32 R130, RZ, RZ, 0x3f800000 ;  /* 0x3f800000ff827424 */ /* 0x000fe400078e00ff */
[----:B------:R-:W-:Y:S01]  /*35b0*/  @!P0 IMAD.WIDE R2, R3, 0x8, R124 ;  /* 0x0000000803028825 */ /* 0x000fe200078e027c */
[----:B------:R-:W-:Y:S03]  /*35c0*/  BAR.SYNC.DEFER_BLOCKING 0x0 ;  /* 0x0000000000007b1d */ /* 0x000fe60000010000 */
[----:B------:R-:W-:-:S03]  /*35d0*/  FMUL.FTZ R179, R69, R159 ;  /* 0x0000009f45b37220 */ /* 0x000fc60000410000 */
[----:B------:R-:W3:Y:S01]  /*35e0*/  MUFU.EX2 R240, R240 ;  /* 0x000000f000f07308 */ /* 0x000ee20000000800 */
[-C--:B------:R-:W-:Y:S01]  /*35f0*/  FMUL.FTZ R248, R70, R159.reuse ;  /* 0x0000009f46f87220 */ /* 0x080fe20000410000 */
[----:B-1----:R-:W-:Y:S01]  /*3600*/  PRMT R161, RZ, 0x5410, R103 ;  /* 0x00005410ffa17816 */ /* 0x002fe20000000067 */
[----:B------:R-:W-:Y:S01]  /*3610*/  FMUL.FTZ R250, R63, R159 ;  /* 0x0000009f3ffa7220 */ /* 0x000fe20000410000 */
[----:B--2---:R-:W-:-:S04]  /*3620*/  PRMT R167, RZ, 0x5410, R99 ;  /* 0x00005410ffa77816 */ /* 0x004fc80000000063 */
[----:B------:R-:W1:Y:S01]  /*3630*/  MUFU.EX2 R179, R179 ;  /* 0x000000b300b37308 */ /* 0x000e620000000800 */
[----:B------:R-:W-:Y:S02]  /*3640*/  PRMT R168, RZ, 0x5410, R96 ;  /* 0x00005410ffa87816 */ /* 0x000fe40000000060 */
[----:B0-----:R-:W-:Y:S01]  /*3650*/  PRMT R160, RZ, 0x5410, R102 ;  /* 0x00005410ffa07816 */ /* 0x001fe20000000066 */
[----:B------:R0:W5:Y:S04]  /*3660*/  @!P0 LDG.E.64 R130, [R2.64] ;  /* 0x0000000402828981 */ /* 0x000168000c1e1b00 */
[----:B------:R-:W2:Y:S01]  /*3670*/  MUFU.EX2 R248, R248 ;  /* 0x000000f800f87308 */ /* 0x000ea20000000800 */
[----:B------:R-:W-:Y:S01]  /*3680*/  FMUL.FTZ R249, R68, R159 ;  /* 0x0000009f44f97220 */ /* 0x000fe20000410000 */
[----:B------:R-:W-:-:S02]  /*3690*/  PRMT R162, RZ, 0x5410, R100 ;  /* 0x00005410ffa27816 */ /* 0x000fc40000000064 */
[----:B0-----:R-:W-:-:S04]  /*36a0*/  PRMT R2, RZ, 0x5410, R104 ;  /* 0x00005410ff027816 */ /* 0x001fc80000000068 */
[----:B------:R-:W0:Y:S01]  /*36b0*/  MUFU.EX2 R250, R250 ;  /* 0x000000fa00fa7308 */ /* 0x000e220000000800 */
[----:B------:R-:W-:Y:S01]  /*36c0*/  PRMT R166, RZ, 0x5410, R98 ;  /* 0x00005410ffa67816 */ /* 0x000fe20000000062 */
[----:B------:R-:W-:Y:S02]  /*36d0*/  FMUL.FTZ R3, R71, R2 ;  /* 0x0000000247037220 */ /* 0x000fe40000410000 */
[----:B------:R-:W-:Y:S01]  /*36e0*/  FMUL.FTZ R2, R72, R161 ;  /* 0x000000a148027220 */ /* 0x000fe20000410000 */
[----:B------:R-:W-:Y:S01]  /*36f0*/  PRMT R163, RZ, 0x5410, R101 ;  /* 0x00005410ffa37816 */ /* 0x000fe20000000065 */
[----:B------:R-:W-:Y:S02]  /*3700*/  FMUL.FTZ R164, R68, R167 ;  /* 0x000000a744a47220 */ /* 0x000fe40000410000 */
[----:B------:R-:W-:Y:S02]  /*3710*/  FMUL.FTZ R203, R59, R168 ;  /* 0x000000a83bcb7220 */ /* 0x000fe40000410000 */
[----:B------:R-:W-:-:S02]  /*3720*/  FMUL.FTZ R161, R69, R160 ;  /* 0x000000a045a17220 */ /* 0x000fc40000410000 */
[----:B------:R-:W-:Y:S02]  /*3730*/  FMUL.FTZ R168, R14, R3 ;  /* 0x000000030ea87220 */ /* 0x000fe40000410000 */
[----:B------:R-:W-:Y:S02]  /*3740*/  FMUL.FTZ R167, R13, R2 ;  /* 0x000000020da77220 */ /* 0x000fe40000410000 */
[----:B------:R-:W-:Y:S01]  /*3750*/  FMUL.FTZ R189, R61, R159 ;  /* 0x0000009f3dbd7220 */ /* 0x000fe20000410000 */
[----:B------:R-:W0:Y:S01]  /*3760*/  MUFU.EX2 R249, R249 ;  /* 0x000000f900f97308 */ /* 0x000e220000000800 */
[----:B------:R-:W-:Y:S02]  /*3770*/  FMUL.FTZ R165, R63, R162 ;  /* 0x000000a23fa57220 */ /* 0x000fe40000410000 */
[----:B------:R-:W-:Y:S02]  /*3780*/  FMUL.FTZ R173, R61, R166 ;  /* 0x000000a63dad7220 */ /* 0x000fe40000410000 */
[----:B---3--:R-:W-:-:S02]  /*3790*/  FMUL.FTZ R162, R177, R240 ;  /* 0x000000f0b1a27220 */ /* 0x008fc40000410000 */
[----:B------:R-:W-:Y:S02]  /*37a0*/  FMUL.FTZ R160, R70, R163 ;  /* 0x000000a346a07220 */ /* 0x000fe40000410000 */
[----:B------:R-:W-:Y:S02]  /*37b0*/  FMUL.FTZ R166, R12, R161 ;  /* 0x000000a10ca67220 */ /* 0x000fe40000410000 */
[----:B------:R-:W-:Y:S02]  /*37c0*/  FFMA.FTZ R2, R168, R240, R167 ;  /* 0x000000f0a8027223 */ /* 0x000fe400000100a7 */
[----:B------:R-:W-:Y:S01]  /*37d0*/  FMUL.FTZ R176, R62, R159 ;  /* 0x0000009f3eb07220 */ /* 0x000fe20000410000 */
[----:B------:R-:W3:Y:S01]  /*37e0*/  MUFU.EX2 R189, R189 ;  /* 0x000000bd00bd7308 */ /* 0x000ee20000000800 */
[----:B-1----:R-:W-:Y:S02]  /*37f0*/  FMUL.FTZ R3, R179, R162 ;  /* 0x000000a2b3037220 */ /* 0x002fe40000410000 */
[----:B------:R-:W-:-:S02]  /*3800*/  FMUL.FTZ R163, R11, R160 ;  /* 0x000000a00ba37220 */ /* 0x000fc40000410000 */
[----:B------:R-:W-:Y:S02]  /*3810*/  FFMA.FTZ R2, R179, R2, R166 ;  /* 0x00000002b3027223 */ /* 0x000fe400000100a6 */
[----:B------:R-:W-:Y:S01]  /*3820*/  FMUL.FTZ R191, R59, R159 ;  /* 0x0000009f3bbf7220 */ /* 0x000fe20000410000 */
[----:B------:R-:W1:Y:S01]  /*3830*/  MUFU.EX2 R176, R176 ;  /* 0x000000b000b07308 */ /* 0x000e620000000800 */
[----:B--2---:R-:W-:Y:S02]  /*3840*/  FMUL.FTZ R3, R248, R3 ;  /* 0x00000003f8037220 */ /* 0x004fe40000410000 */
[----:B------:R-:W-:Y:S02]  /*3850*/  FMUL.FTZ R165, R10, R165 ;  /* 0x000000a50aa57220 */ /* 0x000fe40000410000 */
[----:B------:R-:W-:Y:S02]  /*3860*/  FFMA.FTZ R2, R248, R2, R163 ;  /* 0x00000002f8027223 */ /* 0x000fe400000100a3 */
[----:B------:R-:W-:Y:S01]  /*3870*/  FMUL.FTZ R180, R60, R159 ;  /* 0x0000009f3cb47220 */ /* 0x000fe20000410000 */
[----:B------:R-:W2:Y:S01]  /*3880*/  MUFU.EX2 R191, R191 ;  /* 0x000000bf00bf7308 */ /* 0x000ea20000000800 */
[----:B0-----:R-:W-:-:S02]  /*3890*/  FMUL.FTZ R160, R250, R3 ;  /* 0x00000003faa07220 */ /* 0x001fc40000410000 */
[----:B------:R-:W-:Y:S02]  /*38a0*/  FMUL.FTZ R164, R9, R164 ;  /* 0x000000a409a47220 */ /* 0x000fe40000410000 */
[----:B------:R-:W-:Y:S02]  /*38b0*/  FFMA.FTZ R2, R250, R2, R165 ;  /* 0x00000002fa027223 */ /* 0x000fe400000100a5 */
[----:B------:R-:W-:Y:S01]  /*38c0*/  FMUL.FTZ R195, R57, R159 ;  /* 0x0000009f39c37220 */ /* 0x000fe20000410000 */
[----:B------:R-:W0:Y:S01]  /*38d0*/  MUFU.EX2 R180, R180 ;  /* 0x000000b400b47308 */ /* 0x000e220000000800 */
[C---:B------:R-:W-:Y:S02]  /*38e0*/  FMUL.FTZ R160, R249.reuse, R160 ;  /* 0x000000a0f9a07220 */ /* 0x040fe40000410000 */
[----:B------:R-:W-:Y:S02]  /*38f0*/  FMUL.FTZ R162, R8, R173 ;  /* 0x000000ad08a27220 */ /* 0x000fe40000410000 */
[----:B------:R-:W-:-:S02]  /*3900*/  FFMA.FTZ R2, R249, R2, R164 ;  /* 0x00000002f9027223 */ /* 0x000fc400000100a4 */
[-C--:B------:R-:W-:Y:S01]  /*3910*/  FMUL.FTZ R184, R58, R159.reuse ;  /* 0x0000009f3ab87220 */ /* 0x080fe20000410000 */
[----:B------:R-:W0:Y:S01]  /*3920*/  MUFU.EX2 R195, R195 ;  /* 0x000000c300c37308 */ /* 0x000e220000000800 */
[----:B------:R-:W-:Y:S01]  /*3930*/  PRMT R171, RZ, 0x5410, R95 ;  /* 0x00005410ffab7816 */ /* 0x000fe2000000005f */
[----:B---3--:R-:W-:Y:S01]  /*3940*/  FMUL.FTZ R3, R189, R160 ;  /* 0x000000a0bd037220 */ /* 0x008fe20000410000 */
[----:B------:R-:W-:Y:S01]  /*3950*/  PRMT R6, RZ, 0x5410, R6 ;  /* 0x00005410ff067816 */ /* 0x000fe20000000006 */
[----:B------:R-:W-:Y:S01]  /*3960*/  FMUL.FTZ R161, R7, R170 ;  /* 0x000000aa07a17220 */ /* 0x000fe20000410000 */
[----:B------:R-:W-:Y:S01]  /*3970*/  PRMT R186, RZ, 0x5410, R94 ;  /* 0x00005410ffba7816 */ /* 0x000fe2000000005e */
[----:B------:R-:W-:Y:S02]  /*3980*/  FFMA.FTZ R2, R189, R2, R162 ;  /* 0x00000002bd027223 */ /* 0x000fe400000100a2 */
[----:B------:R-:W-:Y:S01]  /*3990*/  FMUL.FTZ R199, R55, R159 ;  /* 0x0000009f37c77220 */ /* 0x000fe20000410000 */
[----:B------:R-:W3:Y:S01]  /*39a0*/  MUFU.EX2 R184, R184 ;  /* 0x000000b800b87308 */ /* 0x000ee20000000800 */
[----:B-1----:R-:W-:Y:S01]  /*39b0*/  FMUL.FTZ R170, R176, R3 ;  /* 0x00000003b0aa7220 */ /* 0x002fe20000410000 */
[----:B------:R-:W-:Y:S01]  /*39c0*/  PRMT R5, RZ, 0x5410, R5 ;  /* 0x00005410ff057816 */ /* 0x000fe20000000005 */
[----:B------:R-:W-:-:S02]  /*39d0*/  FMUL.FTZ R172, R60, R171 ;  /* 0x000000ab3cac7220 */ /* 0x000fc40000410000 */
[----:B------:R-:W-:Y:S02]  /*39e0*/  FMUL.FTZ R160, R6, R203 ;  /* 0x000000cb06a07220 */ /* 0x000fe40000410000 */
[----:B------:R-:W-:Y:S02]  /*39f0*/  FFMA.FTZ R2, R176, R2, R161 ;  /* 0x00000002b0027223 */ /* 0x000fe400000100a1 */
[-C--:B------:R-:W-:Y:S01]  /*3a00*/  FMUL.FTZ R188, R56, R159.reuse ;  /* 0x0000009f38bc7220 */ /* 0x080fe20000410000 */
[----:B------:R-:W1:Y:S01]  /*3a10*/  MUFU.EX2 R199, R199 ;  /* 0x000000c700c77308 */ /* 0x000e620000000800 */
[----:B------:R-:W-:Y:S01]  /*3a20*/  FMUL.FTZ R205, R57, R186 ;  /* 0x000000ba39cd7220 */ /* 0x000fe20000410000 */
[----:B------:R-:W-:Y:S01]  /*3a30*/  PRMT R4, RZ, 0x5410, R4 ;  /* 0x00005410ff047816 */ /* 0x000fe20000000004 */
[-C--:B------:R-:W-:Y:S02]  /*3a40*/  FMUL.FTZ R194, R53, R159.reuse ;  /* 0x0000009f35c27220 */ /* 0x080fe40000410000 */
[----:B------:R-:W-:-:S02]  /*3a50*/  FMUL.FTZ R186, R54, R159 ;  /* 0x0000009f36ba7220 */ /* 0x000fc40000410000 */
[----:B--2---:R-:W-:Y:S01]  /*3a60*/  FMUL.FTZ R3, R191, R170 ;  /* 0x000000aabf037220 */ /* 0x004fe20000410000 */
[----:B------:R-:W-:Y:S01]  /*3a70*/  PRMT R175, RZ, 0x5410, R93 ;  /* 0x00005410ffaf7816 */ /* 0x000fe2000000005d */
[----:B------:R-:W-:Y:S02]  /*3a80*/  FMUL.FTZ R159, R5, R172 ;  /* 0x000000ac059f7220 */ /* 0x000fe40000410000 */
[----:B------:R-:W-:Y:S01]  /*3a90*/  FFMA.FTZ R2, R191, R2, R160 ;  /* 0x00000002bf027223 */ /* 0x000fe200000100a0 */
[----:B------:R-:W2:Y:S01]  /*3aa0*/  MUFU.EX2 R188, R188 ;  /* 0x000000bc00bc7308 */ /* 0x000ea20000000800 */
[----:B0-----:R-:W-:Y:S01]  /*3ab0*/  FMUL.FTZ R170, R180, R3 ;  /* 0x00000003b4aa7220 */ /* 0x001fe20000410000 */
[----:B------:R-:W-:Y:S01]  /*3ac0*/  PRMT R204, RZ, 0x5410, R92 ;  /* 0x00005410ffcc7816 */ /* 0x000fe2000000005c */
[----:B------:R-:W-:Y:S01]  /*3ad0*/  FMUL.FTZ R172, R4, R205 ;  /* 0x000000cd04ac7220 */ /* 0x000fe20000410000 */
[----:B------:R-:W-:Y:S01]  /*3ae0*/  PRMT R3, RZ, 0x5410, R65 ;  /* 0x00005410ff037816 */ /* 0x000fe20000000041 */
[----:B------:R-:W-:-:S02]  /*3af0*/  FFMA.FTZ R2, R180, R2, R159 ;  /* 0x00000002b4027223 */ /* 0x000fc4000001009f */
[----:B------:R-:W-:Y:S01]  /*3b00*/  FMUL.FTZ R206, R58, R175 ;  /* 0x000000af3ace7220 */ /* 0x000fe20000410000 */
[----:B------:R-:W0:Y:S01]  /*3b10*/  MUFU.EX2 R194, R194 ;  /* 0x000000c200c27308 */ /* 0x000e220000000800 */
[C---:B------:R-:W-:Y:S02]  /*3b20*/  FMUL.FTZ R203, R195.reuse, R170 ;  /* 0x000000aac3cb7220 */ /* 0x040fe40000410000 */
[----:B------:R-:W-:Y:S01]  /*3b30*/  FFMA.FTZ R65, R195, R2, R172 ;  /* 0x00000002c3417223 */ /* 0x000fe200000100ac */
[----:B------:R-:W-:Y:S01]  /*3b40*/  PRMT R2, RZ, 0x5410, R64 ;  /* 0x00005410ff027816 */ /* 0x000fe20000000040 */
[----:B------:R-:W-:Y:S02]  /*3b50*/  FMUL.FTZ R175, R55, R204 ;  /* 0x000000cc37af7220 */ /* 0x000fe40000410000 */
[----:B------:R-:W-:Y:S01]  /*3b60*/  FMUL.FTZ R173, R3, R206 ;  /* 0x000000ce03ad7220 */ /* 0x000fe20000410000 */
[----:B------:R-:W4:Y:S01]  /*3b70*/  MUFU.EX2 R186, R186 ;  /* 0x000000ba00ba7308 */ /* 0x000f220000000800 */
[----:B---3--:R-:W-:-:S02]  /*3b80*/  FMUL.FTZ R206, R184, R203 ;  /* 0x000000cbb8ce7220 */ /* 0x008fc40000410000 */
[----:B------:R-:W-:Y:S01]  /*3b90*/  FMUL.FTZ R170, R2, R175 ;  /* 0x000000af02aa7220 */ /* 0x000fe20000410000 */
[----:B------:R-:W-:Y:S01]  /*3ba0*/  ISETP.NE.AND P0, PT, R148, 0x3f, PT ;  /* 0x0000003f9400780c */ /* 0x000fe20003f05270 */
[----:B-1----:R-:W-:-:S04]  /*3bb0*/  FMUL.FTZ R175, R199, R206 ;  /* 0x000000cec7af7220 */ /* 0x002fc80000410000 */
[----:B--2---:R-:W-:-:S04]  /*3bc0*/  FMUL.FTZ R175, R188, R175 ;  /* 0x000000afbcaf7220 */ /* 0x004fc80000410000 */
[----:B0-----:R-:W-:-:S04]  /*3bd0*/  FMUL.FTZ R175, R194, R175 ;  /* 0x000000afc2af7220 */ /* 0x001fc80000410000 */
[----:B----4-:R-:W-:Y:S02]  /*3be0*/  FMUL.FTZ R64, R186, R175 ;  /* 0x000000afba407220 */ /* 0x010fe40000410000 */
[----:B------:R0:W1:Y:S01]  /*3bf0*/  @P0 LDS R175, [R148.X4+0x3dc4] ;  /* 0x003dc40094af0984 */ /* 0x0000620000004800 */
[----:B------:R-:W-:Y:S01]  /*3c00*/  PRMT R207, RZ, 0x5410, R91 ;  /* 0x00005410ffcf7816 */ /* 0x000fe2000000005b */
[----:B------:R-:W-:Y:S01]  /*3c10*/  FFMA.FTZ R65, R184, R65, R173 ;  /* 0x00000041b8417223 */ /* 0x000fe200000100ad */
[----:B------:R-:W-:Y:S02]  /*3c20*/  PRMT R208, RZ, 0x5410, R90 ;  /* 0x00005410ffd07816 */ /* 0x000fe4000000005a */
[----:B------:R-:W-:Y:S01]  /*3c30*/  PRMT R0, RZ, 0x5410, R0 ;  /* 0x00005410ff007816 */ /* 0x000fe20000000000 */
[----:B------:R-:W-:Y:S01]  /*3c40*/  FMUL.FTZ R171, R56, R207 ;  /* 0x000000cf38ab7220 */ /* 0x000fe20000410000 */
[----:B------:R-:W-:Y:S01]  /*3c50*/  PRMT R209, RZ, 0x5410, R89 ;  /* 0x00005410ffd17816 */ /* 0x000fe20000000059 */
[----:B------:R-:W-:Y:S01]  /*3c60*/  FMUL.FTZ R169, R53, R208 ;  /* 0x000000d035a97220 */ /* 0x000fe20000410000 */
[----:B------:R-:W-:Y:S01]  /*3c70*/  PRMT R190, RZ, 0x5410, R190 ;  /* 0x00005410ffbe7816 */ /* 0x000fe200000000be */
[----:B------:R-:W-:-:S02]  /*3c80*/  FMUL.FTZ R171, R0, R171 ;  /* 0x000000ab00ab7220 */ /* 0x000fc40000410000 */
[----:B------:R-:W-:Y:S01]  /*3c90*/  FFMA.FTZ R65, R199, R65, R170 ;  /* 0x00000041c7417223 */ /* 0x000fe200000100aa */
[----:B------:R-:W-:Y:S01]  /*3ca0*/  PRMT R187, RZ, 0x5410, R187 ;  /* 0x00005410ffbb7816 */ /* 0x000fe200000000bb */
[----:B------:R-:W-:Y:S02]  /*3cb0*/  FMUL.FTZ R204, R54, R209 ;  /* 0x000000d136cc7220 */ /* 0x000fe40000410000 */
[----:B------:R-:W-:Y:S02]  /*3cc0*/  FMUL.FTZ R169, R190, R169 ;  /* 0x000000a9bea97220 */ /* 0x000fe40000410000 */
[----:B------:R-:W-:Y:S01]  /*3cd0*/  FFMA.FTZ R65, R188, R65, R171 ;  /* 0x00000041bc417223 */ /* 0x000fe200000100ab */
[----:B------:R-:W-:Y:S01]  /*3ce0*/  BSSY B0, `(.L_x_3297) ;  /* 0x000000e000007945 */ /* 0x000fe20003800000 */
[----:B------:R-:W-:Y:S02]  /*3cf0*/  FMUL.FTZ R209, R187, R204 ;  /* 0x000000ccbbd17220 */ /* 0x000fe40000410000 */
[----:B------:R-:W-:Y:S01]  /*3d00*/  FFMA.FTZ R65, R194, R65, R169 ;  /* 0x00000041c2417223 */ /* 0x000fe200000100a9 */
[----:B------:R-:W-:-:S03]  /*3d10*/  ISETP.GT.U32.AND P2, PT, R148, 0x1f, PT ;  /* 0x0000001f9400780c */ /* 0x000fc60003f44070 */
[----:B------:R-:W-:Y:S01]  /*3d20*/  FFMA.FTZ R65, R186, R65, R209 ;  /* 0x00000041ba417223 */ /* 0x000fe200000100d1 */
[----:B------:R-:W-:Y:S05]  /*3d30*/  @P0 BRA `(.L_x_3298) ;  /* 0x0000008000000947 */ /* 0x000fea0003800000 */
[----:B0-----:R-:W-:-:S13]  /*3d40*/  ISETP.NE.AND P0, PT, R132, c[0x0][0x174], PT ;  /* 0x00005d0084007a0c */ /* 0x001fda0003f05270 */
[----:B------:R-:W-:-:S04]  /*3d50*/  @P0 IADD3 R204, -R135, c[0x0][0x174], RZ ;  /* 0x00005d0087cc0a10 */ /* 0x000fc80007ffe1ff */
[----:B-1----:R-:W-:-:S04]  /*3d60*/  @P0 LEA.HI R175, R204, R204, RZ, 0x1 ;  /* 0x000000ccccaf0211 */ /* 0x002fc800078f08ff */
[----:B------:R-:W-:-:S05]  /*3d70*/  @P0 LOP3.LUT R175, R175, 0xfffffe, RZ, 0xc0, !PT ;  /* 0x00fffffeafaf0812 */ /* 0x000fca00078ec0ff */
[----:B------:R-:W-:Y:S02]  /*3d80*/  @P0 IMAD.IADD R203, R204, 0x1, -R175 ;  /* 0x00000001cccb0824 */ /* 0x000fe400078e0aaf */
[----:B------:R-:W-:-:S03]  /*3d90*/  IMAD.MOV.U32 R175, RZ, RZ, 0x3f800000 ;  /* 0x3f800000ffaf7424 */ /* 0x000fc600078e00ff */
[----:B------:R-:W-:-:S05]  /*3da0*/  @P0 LEA R203, R203, R20, 0x8 ;  /* 0x00000014cbcb0211 */ /* 0x000fca00078e40ff */
[----:B------:R0:W1:Y:S02]  /*3db0*/  @P0 LDS R175, [R203.X4+0x35c0] ;  /* 0x0035c000cbaf0984 */ /* 0x0000640000004800 */
.L_x_3298:
[----:B0-----:R-:W-:Y:S05]  /*3dc0*/  BSYNC B0 ;  /* 0x0000000000007941 */ /* 0x001fea0003800000 */
.L_x_3297:
[----:B------:R-:W-:Y:S01]  /*3dd0*/  PRMT R242, RZ, 0x5410, R201 ;  /* 0x00005410fff27816 */ /* 0x000fe200000000c9 */
[----:B------:R0:W-:Y:S01]  /*3de0*/  STS.64 [R148.X8+0x31b0], R64 ;  /* 0x0031b04094007388 */ /* 0x0001e20000008a00 */
[----:B------:R-:W-:Y:S01]  /*3df0*/  PRMT R197, RZ, 0x5410, R197 ;  /* 0x00005410ffc57816 */ /* 0x000fe200000000c5 */
[----:B------:R-:W-:Y:S01]  /*3e00*/  BSSY B0, `(.L_x_3299) ;  /* 0x000005d000007945 */ /* 0x000fe20003800000 */
[----:B------:R-:W-:Y:S01]  /*3e10*/  PRMT R201, RZ, 0x5410, R200 ;  /* 0x00005410ffc97816 */ /* 0x000fe200000000c8 */
[----:B------:R-:W-:Y:S01]  /*3e20*/  FMUL.FTZ R242, R87, R242 ;  /* 0x000000f257f27220 */ /* 0x000fe20000410000 */
[----:B------:R-:W-:Y:S02]  /*3e30*/  PRMT R203, RZ, 0x5410, R185 ;  /* 0x00005410ffcb7816 */ /* 0x000fe400000000b9 */
[----:B------:R-:W-:Y:S02]  /*3e40*/  PRMT R198, RZ, 0x5410, R198 ;  /* 0x00005410ffc67816 */ /* 0x000fe400000000c6 */
[----:B------:R-:W-:-:S02]  /*3e50*/  PRMT R196, RZ, 0x5410, R196 ;  /* 0x00005410ffc47816 */ /* 0x000fc400000000c4 */
[----:B------:R-:W-:Y:S01]  /*3e60*/  PRMT R205, RZ, 0x5410, R182 ;  /* 0x00005410ffcd7816 */ /* 0x000fe200000000b6 */
[----:B------:R-:W-:Y:S01]  /*3e70*/  FMUL.FTZ R185, R85, R198 ;  /* 0x000000c655b97220 */ /* 0x000fe20000410000 */
[----:B0-----:R-:W-:Y:S02]  /*3e80*/  PRMT R65, RZ, 0x5410, R202 ;  /* 0x00005410ff417816 */ /* 0x001fe400000000ca */
        /* <DEDUP_REMOVED lines=29> */
.L_x_3356:
        /* <DEDUP_REMOVED lines=24> */
.L_x_3357:
[----:B------:R-:W-:Y:S01]  /*41e0*/  ISETP.GE.AND P0, PT, R146, 0x10, PT ;  /* 0x000000109200780c */ /* 0x000fe20003f06270 */
[----:B------:R-:W-:Y:S01]  /*41f0*/  IMAD.MOV.U32 R210, RZ, RZ, R200 ;  /* 0x000000ffffd27224 */ /* 0x000fe200078e00c8 */
[----:B0-----:R-:W-:-:S11]  /*4200*/  MOV R67, R202 ;  /* 0x000000ca00437202 */ /* 0x001fd60000000f00 */
[-C--:B--2---:R-:W-:Y:S02]  /*4210*/  @P0 FFMA.FTZ R210, R64, R67.reuse, R210 ;  /* 0x0000004340d20223 */ /* 0x084fe400000100d2 */
[----:B---3--:R-:W-:Y:S01]  /*4220*/  @P0 FMUL.FTZ R67, R204, R67 ;  /* 0x00000043cc430220 */ /* 0x008fe20000410000 */
[----:B------:R-:W-:Y:S05]  /*4230*/  BRA.CONV ~URZ, `(.L_x_3303) ;  /* 0x000000637f007947 */ /* 0x000fea000b800000 */
[----:B------:R-:W-:Y:S01]  /*4240*/  IMAD.MOV.U32 R211, RZ, RZ, R67 ;  /* 0x000000ffffd37224 */ /* 0x000fe200078e0043 */
[----:B------:R-:W-:Y:S01]  /*4250*/  MOV R213, 0xffffffff ;  /* 0xffffffff00d57802 */ /* 0x000fe20000000f00 */
[----:B------:R-:W-:Y:S01]  /*4260*/  IMAD.MOV.U32 R212, RZ, RZ, 0x1f ;  /* 0x0000001fffd47424 */ /* 0x000fe200078e00ff */
[----:B------:R-:W-:Y:S01]  /*4270*/  MOV R64, 0x42a0 ;  /* 0x000042a000407802 */ /* 0x000fe20000000f00 */
[----:B------:R-:W-:Y:S02]  /*4280*/  IMAD.MOV.U32 R208, RZ, RZ, 0x1f ;  /* 0x0000001fffd07424 */ /* 0x000fe400078e00ff */
[----:B-1---5:R-:W-:Y:S05]  /*4290*/  CALL.REL.NOINC `($__internal_133_$__cuda_sm70_shflsync_idx_p) ;  /* 0x000050c000007944 */ /* 0x022fea0003c00000 */
.L_x_3303:
[----:B------:R-:W-:Y:S05]  /*42a0*/  BRA.CONV ~URZ, `(.L_x_3304) ;  /* 0x000000637f007947 */ /* 0x000fea000b800000 */
[----:B0-----:R-:W-:Y:S01]  /*42b0*/  IMAD.MOV.U32 R211, RZ, RZ, R210 ;  /* 0x000000ffffd37224 */ /* 0x001fe200078e00d2 */
[----:B------:R-:W-:Y:S01]  /*42c0*/  MOV R213, 0xffffffff ;  /* 0xffffffff00d57802 */ /* 0x000fe20000000f00 */
[----:B------:R-:W-:Y:S01]  /*42d0*/  IMAD.MOV.U32 R212, RZ, RZ, 0x1f ;  /* 0x0000001fffd47424 */ /* 0x000fe200078e00ff */
[----:B------:R-:W-:Y:S01]  /*42e0*/  MOV R64, 0x4310 ;  /* 0x0000431000407802 */ /* 0x000fe20000000f00 */
[----:B-1----:R-:W-:-:S02]  /*42f0*/  IMAD.MOV.U32 R208, RZ, RZ, 0x1f ;  /* 0x0000001fffd07424 */ /* 0x002fc400078e00ff */
[----:B-----5:R-:W-:Y:S05]  /*4300*/  CALL.REL.NOINC `($__internal_133_$__cuda_sm70_shflsync_idx_p) ;  /* 0x0000505000007944 */ /* 0x020fea0003c00000 */
.L_x_3304:
[----:B------:R-:W-:Y:S05]  /*4310*/  BRA.DIV ~URZ, `(.L_x_3305) ;  /* 0x000046927f007947 */ /* 0x000fea000b800000 */
[----:B-----5:R-:W2:Y:S04]  /*4320*/  SHFL.IDX PT, R130, R130, RZ, 0x1f ;  /* 0x00001fff82827589 */ /* 0x020ea800000e0000 */
[----:B------:R3:W4:Y:S04]  /*4330*/  SHFL.IDX PT, R65, R131, RZ, 0x1f ;  /* 0x00001fff83417589 */ /* 0x00072800000e0000 */
[----:B------:R3:W0:Y:S04]  /*4340*/  SHFL.UP PT, R200, R67, 0x1, RZ ;  /* 0x0420000043c87989 */ /* 0x00062800000e00ff */
[----:B------:R3:W1:Y:S02]  /*4350*/  SHFL.UP PT, R202, R210, 0x1, RZ ;  /* 0x04200000d2ca7989 */ /* 0x00066400000e00ff */
.L_x_3358:
[----:B---3--:R-:W3:Y:S01]  /*4360*/  LDS.64 R66, [R148.X16+0x31b0] ;  /* 0x0031b00094427984 */ /* 0x008ee2000000ca00 */
[----:B--2---:R-:W-:-:S02]  /*4370*/  IMAD.MOV.U32 R64, RZ, RZ, R130 ;  /* 0x000000ffff407224 */ /* 0x004fc400078e0082 */
[-C--:B01--4-:R-:W-:Y:S02]  /*4380*/  @P1 FFMA.FTZ R65, R65, R200.reuse, R202 ;  /* 0x000000c841411223 */ /* 0x093fe400000100ca */
[----:B------:R-:W-:Y:S02]  /*4390*/  @P1 FMUL.FTZ R64, R64, R200 ;  /* 0x000000c840401220 */ /* 0x000fe40000410000 */
[C---:B---3--:R-:W-:Y:S02]  /*43a0*/  FFMA.FTZ R67, R66.reuse, R65, R67 ;  /* 0x0000004142437223 */ /* 0x048fe40000010043 */
[----:B------:R-:W-:-:S05]  /*43b0*/  FMUL.FTZ R66, R66, R64 ;  /* 0x0000004042427220 */ /* 0x000fca0000410000 */
[----:B------:R0:W-:Y:S02]  /*43c0*/  STS.128 [R148.X16+0x31b0], R64 ;  /* 0x0031b04094007388 */ /* 0x0001e4000000cc00 */
.L_x_3300:
[----:B------:R-:W-:Y:S05]  /*43d0*/  BSYNC B0 ;  /* 0x0000000000007941 */ /* 0x000fea0003800000 */
.L_x_3299:
[----:B------:R-:W-:Y:S01]  /*43e0*/  WARPSYNC 0xffffffff ;  /* 0xffffffff00007948 */ /* 0x000fe20003800000 */
[----:B------:R-:W-:Y:S01]  /*43f0*/  BAR.SYNC.DEFER_BLOCKING 0x0 ;  /* 0x0000000000007b1d */ /* 0x000fe20000010000 */
[----:B01----:R-:W-:Y:S01]  /*4400*/  FMUL.FTZ R67, R186, R175 ;  /* 0x000000afba437220 */ /* 0x003fe20000410000 */
[----:B------:R-:W-:Y:S01]  /*4410*/  LOP3.LUT P0, RZ, R148, 0x1f, RZ, 0xc0, !PT ;  /* 0x0000001f94ff7812 */ /* 0x000fe2000780c0ff */
[----:B------:R-:W-:Y:S02]  /*4420*/  FFMA.FTZ R65, R186, R198, R207 ;  /* 0x000000c6ba417223 */ /* 0x000fe400000100cf */
        /* <DEDUP_REMOVED lines=13> */
[----:B-----5:R-:W-:Y:S02]  /*4500*/  IMAD.MOV.U32 R131, RZ, RZ, RZ ;  /* 0x000000ffff837224 */ /* 0x020fe400078e00ff */
[----:B------:R-:W-:Y:S02]  /*4510*/  FFMA.FTZ R65, R180, R65, R197 ;  /* 0x00000041b4417223 */ /* 0x000fe400000100c5 */
[----:B------:R-:W-:Y:S02]  /*4520*/  IMAD.MOV.U32 R130, RZ, RZ, 0x3f800000 ;  /* 0x3f800000ff827424 */ /* 0x000fe400078e00ff */
        /* <DEDUP_REMOVED lines=49> */
.L_x_3359:
        /* <DEDUP_REMOVED lines=26> */
.L_x_3360:
        /* <DEDUP_REMOVED lines=11> */
.L_x_3307:
[----:B-12---:R-:W-:Y:S05]  /*4a90*/  BSYNC B0 ;  /* 0x0000000000007941 */ /* 0x006fea0003800000 */
.L_x_3306:
[----:B------:R-:W-:Y:S01]  /*4aa0*/  WARPSYNC 0xffffffff ;  /* 0xffffffff00007948 */ /* 0x000fe20003800000 */
[----:B------:R-:W-:Y:S01]  /*4ab0*/  BAR.SYNC.DEFER_BLOCKING 0x0 ;  /* 0x0000000000007b1d */ /* 0x000fe20000010000 */
[C---:B------:R-:W-:Y:S01]  /*4ac0*/  ISETP.NE.AND P0, PT, R148.reuse, RZ, PT ;  /* 0x000000ff9400720c */ /* 0x040fe20003f05270 */
[----:B------:R-:W-:Y:S01]  /*4ad0*/  IMAD.SHL.U32 R251, R148, 0x10, RZ ;  /* 0x0000001094fb7824 */ /* 0x000fe200078e00ff */
[----:B------:R-:W-:Y:S02]  /*4ae0*/  PRMT R245, RZ, 0x5410, R90 ;  /* 0x00005410fff57816 */ /* 0x000fe4000000005a */
[----:B0-----:R-:W-:Y:S01]  /*4af0*/  P2R R65, PR, RZ, 0x1 ;  /* 0x00000001ff417803 */ /* 0x001fe20000000000 */
[----:B------:R-:W-:Y:S01]  /*4b00*/  BSSY B0, `(.L_x_3310) ;  /* 0x0000105000007945 */ /* 0x000fe20003800000 */
[----:B------:R-:W-:Y:S02]  /*4b10*/  PRMT R247, RZ, 0x5410, R91 ;  /* 0x00005410fff77816 */ /* 0x000fe4000000005b */
[----:B------:R-:W-:-:S02]  /*4b20*/  PRMT R238, RZ, 0x5410, R104 ;  /* 0x00005410ffee7816 */ /* 0x000fc40000000068 */
[----:B------:R-:W-:Y:S01]  /*4b30*/  LEA.HI.SX32 R66, R251, R251, 0x1b ;  /* 0x000000fbfb427211 */ /* 0x000fe200078fdaff */
[----:B------:R-:W-:Y:S01]  /*4b40*/  FMUL.FTZ R216, R56, R247 ;  /* 0x000000f738d87220 */ /* 0x000fe20000410000 */
[----:B------:R-:W-:Y:S01]  /*4b50*/  PRMT R246, RZ, 0x5410, R94 ;  /* 0x00005410fff67816 */ /* 0x000fe2000000005e */
[----:B------:R-:W-:Y:S01]  /*4b60*/  FMUL.FTZ R229, R71, R238 ;  /* 0x000000ee47e57220 */ /* 0x000fe20000410000 */
[----:B------:R-:W-:Y:S01]  /*4b70*/  PRMT R237, RZ, 0x5410, R103 ;  /* 0x00005410ffed7816 */ /* 0x000fe20000000067 */
[----:B------:R-:W-:Y:S01]  /*4b80*/  FFMA.FTZ R216, R0, -R216, R171 ;  /* 0x800000d800d87223 */ /* 0x000fe200000100ab */
[----:B------:R-:W-:Y:S01]  /*4b90*/  PRMT R241, RZ, 0x5410, R95 ;  /* 0x00005410fff17816 */ /* 0x000fe2000000005f */
[----:B------:R-:W-:Y:S01]  /*4ba0*/  FFMA.FTZ R229, R14, -R229, R177 ;  /* 0x800000e50ee57223 */ /* 0x000fe200000100b1 */
[----:B------:R-:W-:Y:S01]  /*4bb0*/  PRMT R236, RZ, 0x5410, R102 ;  /* 0x00005410ffec7816 */ /* 0x000fe20000000066 */
[----:B------:R-:W-:Y:S01]  /*4bc0*/  FMUL.FTZ R228, R72, R237 ;  /* 0x000000ed48e47220 */ /* 0x000fe20000410000 */
[----:B------:R-:W-:Y:S01]  /*4bd0*/  PRMT R235, RZ, 0x5410, R101 ;  /* 0x00005410ffeb7816 */ /* 0x000fe20000000065 */
[----:B------:R-:W-:Y:S01]  /*4be0*/  FMUL.FTZ R220, R60, R241 ;  /* 0x000000f13cdc7220 */ /* 0x000fe20000410000 */
[----:B------:R-:W-:Y:S01]  /*4bf0*/  PRMT R239, RZ, 0x5410, R93 ;  /* 0x00005410ffef7816 */ /* 0x000fe2000000005d */
[----:B------:R-:W0:Y:S01]  /*4c00*/  LDS R64, [R148.X8+0x33c4] ;  /* 0x0033c40094407984 */ /* 0x000e220000008800 */
[----:B------:R-:W-:Y:S01]  /*4c10*/  FMUL.FTZ R227, R69, R236 ;  /* 0x000000ec45e37220 */ /* 0x000fe20000410000 */
[----:B------:R-:W-:Y:S01]  /*4c20*/  PRMT R234, RZ, 0x5410, R100 ;  /* 0x00005410ffea7816 */ /* 0x000fe20000000064 */
[----:B------:R-:W-:Y:S01]  /*4c30*/  FFMA.FTZ R228, R13, -R228, R168 ;  /* 0x800000e40de47223 */ /* 0x000fe200000100a8 */
[----:B------:R1:W-:Y:S01]  /*4c40*/  @!P0 STS.64 [R20.X8+0x3ec0], R130 ;  /* 0x003ec08214008388 */ /* 0x0003e20000008a00 */
[----:B------:R-:W-:Y:S01]  /*4c50*/  FMUL.FTZ R226, R70, R235 ;  /* 0x000000eb46e27220 */ /* 0x000fe20000410000 */
[----:B------:R-:W-:Y:S01]  /*4c60*/  PRMT R233, RZ, 0x5410, R99 ;  /* 0x00005410ffe97816 */ /* 0x000fe20000000063 */
[----:B------:R-:W-:Y:S01]  /*4c70*/  FFMA.FTZ R227, R12, -R227, R167 ;  /* 0x800000e30ce37223 */ /* 0x000fe200000100a7 */
[----:B------:R-:W-:Y:S01]  /*4c80*/  PRMT R244, RZ, 0x5410, R92 ;  /* 0x00005410fff47816 */ /* 0x000fe2000000005c */
[----:B------:R-:W-:Y:S01]  /*4c90*/  FMUL.FTZ R225, R63, R234 ;  /* 0x000000ea3fe17220 */ /* 0x000fe20000410000 */
[----:B------:R-:W-:Y:S01]  /*4ca0*/  PRMT R232, RZ, 0x5410, R98 ;  /* 0x00005410ffe87816 */ /* 0x000fe20000000062 */
[----:B------:R-:W-:Y:S01]  /*4cb0*/  FFMA.FTZ R226, R11, -R226, R166 ;  /* 0x800000e20be27223 */ /* 0x000fe200000100a6 */
[----:B------:R-:W-:Y:S01]  /*4cc0*/  PRMT R231, RZ, 0x5410, R97 ;  /* 0x00005410ffe77816 */ /* 0x000fe20000000061 */
[----:B------:R-:W-:Y:S01]  /*4cd0*/  FMUL.FTZ R224, R68, R233 ;  /* 0x000000e944e07220 */ /* 0x000fe20000410000 */
[----:B------:R-:W-:Y:S01]  /*4ce0*/  PRMT R230, RZ, 0x5410, R96 ;  /* 0x00005410ffe67816 */ /* 0x000fe20000000060 */
[----:B------:R-:W-:Y:S01]  /*4cf0*/  FFMA.FTZ R225, R10, -R225, R165 ;  /* 0x800000e10ae17223 */ /* 0x000fe200000100a5 */
[C---:B------:R-:W-:Y:S01]  /*4d00*/  IADD3 R211, R148.reuse, 0x40, RZ ;  /* 0x0000004094d37810 */ /* 0x040fe20007ffe0ff */
[----:B------:R-:W-:Y:S01]  /*4d10*/  FMUL.FTZ R223, R61, R232 ;  /* 0x000000e83ddf7220 */ /* 0x000fe20000410000 */
[C---:B------:R-:W-:Y:S01]  /*4d20*/  IADD3 R209, R148.reuse, 0xc0, RZ ;  /* 0x000000c094d17810 */ /* 0x040fe20007ffe0ff */
[----:B------:R-:W-:Y:S01]  /*4d30*/  FFMA.FTZ R224, R9, -R224, R164 ;  /* 0x800000e009e07223 */ /* 0x000fe200000100a4 */
[-C--:B------:R-:W-:Y:S01]  /*4d40*/  LEA.HI.SX32 R212, R148, R148.reuse, 0x1b ;  /* 0x0000009494d47211 */ /* 0x080fe200078fdaff */
[----:B------:R-:W-:Y:S01]  /*4d50*/  FMUL.FTZ R222, R62, R231 ;  /* 0x000000e73ede7220 */ /* 0x000fe20000410000 */
[-C--:B------:R-:W-:Y:S01]  /*4d60*/  LEA.HI.SX32 R211, R211, R148.reuse, 0x1b ;  /* 0x00000094d3d37211 */ /* 0x080fe200078fdaff */
[----:B------:R-:W-:Y:S01]  /*4d70*/  FFMA.FTZ R223, R8, -R223, R163 ;  /* 0x800000df08df7223 */ /* 0x000fe200000100a3 */
[----:B------:R-:W-:Y:S01]  /*4d80*/  LEA.HI.SX32 R209, R209, R148, 0x1b ;  /* 0x00000094d1d17211 */ /* 0x000fe200078fdaff */
[----:B------:R-:W-:-:S02]  /*4d90*/  FFMA.FTZ R222, R7, -R222, R162 ;  /* 0x800000de07de7223 */ /* 0x000fc400000100a2 */
[----:B------:R-:W-:Y:S02]  /*4da0*/  FMUL.FTZ R221, R59, R230 ;  /* 0x000000e63bdd7220 */ /* 0x000fe40000410000 */
[----:B------:R-:W-:Y:S02]  /*4db0*/  FFMA.FTZ R220, R5, -R220, R160 ;  /* 0x800000dc05dc7223 */ /* 0x000fe400000100a0 */
[----:B------:R-:W-:Y:S02]  /*4dc0*/  FFMA.FTZ R221, R6, -R221, R161 ;  /* 0x800000dd06dd7223 */ /* 0x000fe400000100a1 */
[----:B------:R-:W-:Y:S02]  /*4dd0*/  FMUL.FTZ R219, R57, R246 ;  /* 0x000000f639db7220 */ /* 0x000fe40000410000 */
[----:B------:R-:W-:Y:S02]  /*4de0*/  FMUL.FTZ R218, R58, R239 ;  /* 0x000000ef3ada7220 */ /* 0x000fe40000410000 */
[----:B------:R-:W-:-:S02]  /*4df0*/  FFMA.FTZ R219, R4, -R219, R159 ;  /* 0x800000db04db7223 */ /* 0x000fc4000001009f */
[----:B------:R-:W-:Y:S02]  /*4e00*/  FFMA.FTZ R218, R3, -R218, R172 ;  /* 0x800000da03da7223 */ /* 0x000fe400000100ac */
[----:B0-----:R-:W-:Y:S02]  /*4e10*/  FFMA.FTZ R198, R64, R175, R198 ;  /* 0x000000af40c67223 */ /* 0x001fe400000100c6 */
[----:B------:R-:W-:Y:S02]  /*4e20*/  FMUL.FTZ R217, R55, R244 ;  /* 0x000000f437d97220 */ /* 0x000fe40000410000 */
[-C--:B------:R-:W-:Y:S01]  /*4e30*/  FFMA.FTZ R64, R186, R198.reuse, R207 ;  /* 0x000000c6ba407223 */ /* 0x080fe200000100cf */
[----:B------:R-:W-:Y:S01]  /*4e40*/  IADD3 R207, R148, 0x140, RZ ;  /* 0x0000014094cf7810 */ /* 0x000fe20007ffe0ff */
[----:B------:R-:W-:Y:S02]  /*4e50*/  FMUL.FTZ R65, R15, R198 ;  /* 0x000000c60f417220 */ /* 0x000fe40000410000 */
[-C--:B------:R-:W-:Y:S01]  /*4e60*/  FFMA.FTZ R175, R194, R64.reuse, R205 ;  /* 0x00000040c2af7223 */ /* 0x080fe200000100cd */
[----:B------:R-:W-:Y:S01]  /*4e70*/  IADD3 R205, R148, 0x1c0, RZ ;  /* 0x000001c094cd7810 */ /* 0x000fe20007ffe0ff */
[----:B-1----:R-:W-:Y:S01]  /*4e80*/  FMUL.FTZ R130, R53, R64 ;  /* 0x0000004035827220 */ /* 0x002fe20000410000 */
[----:B------:R-:W-:Y:S01]  /*4e90*/  LEA.HI.SX32 R207, R207, R148, 0x1b ;  /* 0x00000094cfcf7211 */ /* 0x000fe200078fdaff */
[----:B------:R-:W-:Y:S01]  /*4ea0*/  FFMA.FTZ R188, R188, R175, R203 ;  /* 0x000000afbcbc7223 */ /* 0x000fe200000100cb */
[----:B------:R-:W-:Y:S01]  /*4eb0*/  IADD3 R203, R148, 0x240, RZ ;  /* 0x0000024094cb7810 */ /* 0x000fe20007ffe0ff */
[----:B------:R-:W-:Y:S01]  /*4ec0*/  FMUL.FTZ R243, R187, R198 ;  /* 0x000000c6bbf37220 */ /* 0x000fe20000410000 */
[----:B------:R-:W-:Y:S01]  /*4ed0*/  LEA.HI.SX32 R205, R205, R148, 0x1b ;  /* 0x00000094cdcd7211 */ /* 0x000fe200078fdaff */
[----:B------:R-:W-:Y:S01]  /*4ee0*/  FFMA.FTZ R186, R199, R188, R196 ;  /* 0x000000bcc7ba7223 */ /* 0x000fe200000100c4 */
[----:B------:R-:W-:Y:S01]  /*4ef0*/  LEA.HI.SX32 R203, R203, R148, 0x1b ;  /* 0x00000094cbcb7211 */ /* 0x000fe200078fdaff */
[----:B------:R-:W-:-:S02]  /*4f00*/  FMUL.FTZ R67, R54, R198 ;  /* 0x000000c636437220 */ /* 0x000fc40000410000 */
[----:B------:R-:W-:Y:S01]  /*4f10*/  FFMA.FTZ R184, R184, R186, R201 ;  /* 0x000000bab8b87223 */ /* 0x000fe200000100c9 */
[----:B------:R-:W-:Y:S01]  /*4f20*/  IADD3 R201, R148, 0x2c0, RZ ;  /* 0x000002c094c97810 */ /* 0x000fe20007ffe0ff */
[----:B------:R-:W-:Y:S02]  /*4f30*/  FFMA.FTZ R37, R54, R243, R37 ;  /* 0x000000f336257223 */ /* 0x000fe40000010025 */
[----:B------:R-:W-:Y:S01]  /*4f40*/  FFMA.FTZ R182, R195, R184, R182 ;  /* 0x000000b8c3b67223 */ /* 0x000fe200000100b6 */
[----:B------:R-:W-:Y:S01]  /*4f50*/  LEA.HI.SX32 R201, R201, R148, 0x1b ;  /* 0x00000094c9c97211 */ /* 0x000fe200078fdaff */
[----:B------:R-:W-:Y:S02]  /*4f60*/  FMUL.FTZ R131, R58, R186 ;  /* 0x000000ba3a837220 */ /* 0x000fe40000410000 */
[----:B------:R-:W-:Y:S02]  /*4f70*/  FFMA.FTZ R180, R180, R182, R197 ;  /* 0x000000b6b4b47223 */ /* 0x000fe400000100c5 */
[----:B------:R-:W-:-:S02]  /*4f80*/  FFMA.FTZ R217, R2, -R217, R173 ;  /* 0x800000d902d97223 */ /* 0x000fc400000100ad */
[-C--:B------:R-:W-:Y:S02]  /*4f90*/  FFMA.FTZ R178, R191, R180.reuse, R178 ;  /* 0x000000b4bfb27223 */ /* 0x080fe400000100b2 */
[----:B------:R-:W-:Y:S02]  /*4fa0*/  FMUL.FTZ R197, R59, R180 ;  /* 0x000000b43bc57220 */ /* 0x000fe40000410000 */
[-C--:B------:R-:W-:Y:S01]  /*4fb0*/  FFMA.FTZ R176, R176, R178.reuse, R193 ;  /* 0x000000b2b0b07223 */ /* 0x080fe200000100c1 */
[----:B------:R-:W-:Y:S01]  /*4fc0*/  PRMT R193, RZ, 0x5410, R89 ;  /* 0x00005410ffc17816 */ /* 0x000fe20000000059 */
        /* <DEDUP_REMOVED lines=9> */
[----:B------:R-:W-:Y:S02]  /*5060*/  FMUL.FTZ R189, R245, R130 ;  /* 0x00000082f5bd7220 */ /* 0x000fe40000410000 */
[----:B------:R-:W-:Y:S02]  /*5070*/  FFMA.FTZ R242, R179, R248, R242 ;  /* 0x000000f8b3f27223 */ /* 0x000fe400000100f2 */
[----:B------:R-:W-:Y:S01]  /*5080*/  FMUL.FTZ R183, R57, R184 ;  /* 0x000000b839b77220 */ /* 0x000fe20000410000 */
[----:B------:R0:W-:Y:S01]  /*5090*/  STS [R66.X4+0x10b8], R189 ;  /* 0x0010b8bd42007388 */ /* 0x0001e20000004800 */
[----:B------:R-:W-:Y:S02]  /*50a0*/  FMUL.FTZ R187, R247, R65 ;  /* 0x00000041f7bb7220 */ /* 0x000fe40000410000 */
[----:B------:R-:W-:Y:S02]  /*50b0*/  FFMA.FTZ R240, R240, R242, R181 ;  /* 0x000000f2f0f07223 */ /* 0x000fe400000100b5 */
[----:B------:R-:W-:Y:S01]  /*50c0*/  FMUL.FTZ R185, R60, R182 ;  /* 0x000000b63cb97220 */ /* 0x000fe20000410000 */
[----:B------:R1:W-:Y:S01]  /*50d0*/  STS [R66.X4+0x10b4], R187 ;  /* 0x0010b4bb42007388 */ /* 0x0003e20000004800 */
[----:B------:R-:W-:-:S02]  /*50e0*/  FMUL.FTZ R179, R71, R240 ;  /* 0x000000f047b37220 */ /* 0x000fc40000410000 */
[C---:B------:R-:W-:Y:S02]  /*50f0*/  FMUL.FTZ R191, R193.reuse, R67 ;  /* 0x00000043c1bf7220 */ /* 0x040fe40000410000 */
[----:B0-----:R-:W-:Y:S02]  /*5100*/  FMUL.FTZ R189, R246, R183 ;  /* 0x000000b7f6bd7220 */ /* 0x001fe40000410000 */
[----:B------:R-:W-:Y:S01]  /*5110*/  FMUL.FTZ R181, R72, R242 ;  /* 0x000000f248b57220 */ /* 0x000fe20000410000 */
[----:B------:R0:W-:Y:S01]  /*5120*/  STS [R66.X4+0x10bc], R191 ;  /* 0x0010bcbf42007388 */ /* 0x0001e20000004800 */
[----:B------:R-:W-:Y:S02]  /*5130*/  FFMA.FTZ R243, R193, R243, R192 ;  /* 0x000000f3c1f37223 */ /* 0x000fe400000100c0 */
[----:B-1----:R-:W-:Y:S01]  /*5140*/  FMUL.FTZ R187, R241, R185 ;  /* 0x000000b9f1bb7220 */ /* 0x002fe20000410000 */
[----:B------:R1:W-:Y:S01]  /*5150*/  STS [R66.X4+0x10a8], R189 ;  /* 0x0010a8bd42007388 */ /* 0x0003e20000004800 */
[----:B------:R-:W-:-:S02]  /*5160*/  FMUL.FTZ R194, R70, R250 ;  /* 0x000000fa46c27220 */ /* 0x000fc40000410000 */
[----:B------:R-:W-:Y:S01]  /*5170*/  FMUL.FTZ R252, R252, R67 ;  /* 0x00000043fcfc7220 */ /* 0x000fe20000410000 */
[----:B------:R2:W-:Y:S01]  /*5180*/  STS [R66.X4+0x10a4], R187 ;  /* 0x0010a4bb42007388 */ /* 0x0005e20000004800 */
[----:B------:R-:W-:Y:S02]  /*5190*/  FMUL.FTZ R67, R55, R188 ;  /* 0x000000bc37437220 */ /* 0x000fe40000410000 */
[----:B0-----:R-:W-:Y:S02]  /*51a0*/  FMUL.FTZ R191, R239, R131 ;  /* 0x00000083efbf7220 */ /* 0x001fe40000410000 */
[----:B------:R-:W-:Y:S02]  /*51b0*/  FMUL.FTZ R193, R244, R67 ;  /* 0x00000043f4c17220 */ /* 0x000fe40000410000 */
[----:B-1----:R-:W-:Y:S01]  /*51c0*/  FFMA.FTZ R189, R229, R179, RZ ;  /* 0x000000b3e5bd7223 */ /* 0x002fe200000100ff */
[----:B------:R0:W-:Y:S01]  /*51d0*/  STS [R66.X4+0x10ac], R191 ;  /* 0x0010acbf42007388 */ /* 0x0001e20000004800 */
[----:B------:R-:W-:-:S02]  /*51e0*/  FMUL.FTZ R196, R68, R174 ;  /* 0x000000ae44c47220 */ /* 0x000fc40000410000 */
[----:B--2---:R-:W-:Y:S01]  /*51f0*/  FMUL.FTZ R187, R69, R248 ;  /* 0x000000f845bb7220 */ /* 0x004fe20000410000 */
[----:B------:R1:W-:Y:S01]  /*5200*/  STS [R66.X4+0x10b0], R193 ;  /* 0x0010b0c142007388 */ /* 0x0003e20000004800 */
[----:B------:R-:W-:Y:S02]  /*5210*/  FFMA.FTZ R192, R228, R181, R189 ;  /* 0x000000b5e4c07223 */ /* 0x000fe400000100bd */
[----:B------:R-:W-:Y:S02]  /*5220*/  FMUL.FTZ R195, R231, R198 ;  /* 0x000000c6e7c37220 */ /* 0x000fe40000410000 */
[----:B------:R-:W-:Y:S02]  /*5230*/  FFMA.FTZ R189, R227, R187, R192 ;  /* 0x000000bbe3bd7223 */ /* 0x000fe400000100c0 */
[----:B0-----:R-:W-:Y:S01]  /*5240*/  FMUL.FTZ R191, R63, R249 ;  /* 0x000000f93fbf7220 */ /* 0x001fe20000410000 */
[----:B------:R-:W-:Y:S01]  /*5250*/  STS [R66.X4+0x109c], R195 ;  /* 0x00109cc342007388 */ /* 0x000fe20000004800 */
[----:B------:R-:W-:-:S02]  /*5260*/  FFMA.FTZ R192, R226, R194, R189 ;  /* 0x000000c2e2c07223 */ /* 0x000fc400000100bd */
[----:B-1----:R-:W-:Y:S02]  /*5270*/  FMUL.FTZ R193, R61, R176 ;  /* 0x000000b03dc17220 */ /* 0x002fe40000410000 */
[----:B------:R-:W-:Y:S02]  /*5280*/  FFMA.FTZ R189, R225, R191, R192 ;  /* 0x000000bfe1bd7223 */ /* 0x000fe400000100c0 */
[----:B------:R-:W-:Y:S02]  /*5290*/  FMUL.FTZ R199, R230, R197 ;  /* 0x000000c5e6c77220 */ /* 0x000fe40000410000 */
[----:B------:R-:W-:Y:S02]  /*52a0*/  FFMA.FTZ R192, R224, R196, R189 ;  /* 0x000000c4e0c07223 */ /* 0x000fe400000100bd */
[----:B------:R-:W-:Y:S01]  /*52b0*/  FMUL.FTZ R191, R234, R191 ;  /* 0x000000bfeabf7220 */ /* 0x000fe20000410000 */
[----:B------:R0:W-:Y:S01]  /*52c0*/  STS [R66.X4+0x10a0], R199 ;  /* 0x0010a0c742007388 */ /* 0x0001e20000004800 */
[----:B------:R-:W-:-:S02]  /*52d0*/  FFMA.FTZ R189, R223, R193, R192 ;  /* 0x000000c1dfbd7223 */ /* 0x000fc400000100c0 */
[----:B------:R-:W-:Y:S01]  /*52e0*/  FMUL.FTZ R193, R232, R193 ;  /* 0x000000c1e8c17220 */ /* 0x000fe20000410000 */
[----:B------:R-:W-:Y:S01]  /*52f0*/  STS [R66.X4+0x1090], R191 ;  /* 0x001090bf42007388 */ /* 0x000fe20000004800 */
[----:B------:R-:W-:Y:S02]  /*5300*/  FFMA.FTZ R198, R222, R198, R189 ;  /* 0x000000c6dec67223 */ /* 0x000fe400000100bd */
[----:B------:R-:W-:Y:S01]  /*5310*/  FMUL.FTZ R189, R233, R196 ;  /* 0x000000c4e9bd7220 */ /* 0x000fe20000410000 */
[----:B------:R-:W-:Y:S01]  /*5320*/  STS [R66.X4+0x1098], R193 ;  /* 0x001098c142007388 */ /* 0x000fe20000004800 */
[----:B------:R-:W-:Y:S01]  /*5330*/  FFMA.FTZ R198, R221, R197, R198 ;  /* 0x000000c5ddc67223 */ /* 0x000fe200000100c6 */
[----:B0-----:R-:W-:Y:S01]  /*5340*/  IADD3 R199, R148, 0x340, RZ ;  /* 0x0000034094c77810 */ /* 0x001fe20007ffe0ff */
[----:B------:R-:W-:Y:S01]  /*5350*/  FMUL.FTZ R187, R236, R187 ;  /* 0x000000bbecbb7220 */ /* 0x000fe20000410000 */
[----:B------:R-:W-:Y:S01]  /*5360*/  STS [R66.X4+0x1094], R189 ;  /* 0x001094bd42007388 */ /* 0x000fe20000004800 */
[----:B------:R-:W-:Y:S01]  /*5370*/  FFMA.FTZ R198, R220, R185, R198 ;  /* 0x000000b9dcc67223 */ /* 0x000fe200000100c6 */
[----:B------:R-:W-:Y:S01]  /*5380*/  IADD3 R197, R148, 0x3c0, RZ ;  /* 0x000003c094c57810 */ /* 0x000fe20007ffe0ff */
[----:B------:R-:W-:Y:S01]  /*5390*/  FMUL.FTZ R185, R235, R194 ;  /* 0x000000c2ebb97220 */ /* 0x000fe20000410000 */
[----:B------:R-:W-:Y:S01]  /*53a0*/  STS [R66.X4+0x1088], R187 ;  /* 0x001088bb42007388 */ /* 0x000fe20000004800 */
[----:B------:R-:W-:Y:S01]  /*53b0*/  FMUL.FTZ R181, R237, R181 ;  /* 0x000000b5edb57220 */ /* 0x000fe20000410000 */
[----:B------:R-:W-:Y:S01]  /*53c0*/  LEA.HI.SX32 R199, R199, R148, 0x1b ;  /* 0x00000094c7c77211 */ /* 0x000fe200078fdaff */
[----:B------:R-:W-:Y:S01]  /*53d0*/  FMUL.FTZ R179, R238, R179 ;  /* 0x000000b3eeb37220 */ /* 0x000fe20000410000 */
[----:B------:R0:W-:Y:S01]  /*53e0*/  STS [R66.X4+0x108c], R185 ;  /* 0x00108cb942007388 */ /* 0x0001e20000004800 */
[----:B------:R-:W-:Y:S01]  /*53f0*/  FFMA.FTZ R198, R219, R183, R198 ;  /* 0x000000b7dbc67223 */ /* 0x000fe200000100c6 */
[----:B------:R-:W-:Y:S01]  /*5400*/  IADD3 R183, R148, 0x380, RZ ;  /* 0x0000038094b77810 */ /* 0x000fe20007ffe0ff */
[----:B------:R-:W-:Y:S01]  /*5410*/  FMUL.FTZ R214, R15, R64 ;  /* 0x000000400fd67220 */ /* 0x000fe20000410000 */
[----:B------:R1:W-:Y:S01]  /*5420*/  STS [R66.X4+0x1084], R181 ;  /* 0x001084b542007388 */ /* 0x0003e20000004800 */
[----:B------:R-:W-:Y:S01]  /*5430*/  FFMA.FTZ R198, R218, R131, R198 ;  /* 0x00000083dac67223 */ /* 0x000fe200000100c6 */
[----:B------:R-:W-:Y:S01]  /*5440*/  LEA.HI.SX32 R197, R197, R148, 0x1b ;  /* 0x00000094c5c57211 */ /* 0x000fe200078fdaff */
[----:B------:R-:W-:Y:S01]  /*5450*/  FMUL.FTZ R131, R53, R245 ;  /* 0x000000f535837220 */ /* 0x000fe20000410000 */
[----:B------:R2:W-:Y:S01]  /*5460*/  STS [R66.X4+0x1080], R179 ;  /* 0x001080b342007388 */ /* 0x0005e20000004800 */
[----:B------:R-:W-:Y:S01]  /*5470*/  FFMA.FTZ R198, R217, R67, R198 ;  /* 0x00000043d9c67223 */ /* 0x000fe200000100c6 */
[----:B0-----:R-:W-:Y:S01]  /*5480*/  IADD3 R185, R148, 0x200, RZ ;  /* 0x0000020094b97810 */ /* 0x001fe20007ffe0ff */
[----:B------:R-:W-:Y:S01]  /*5490*/  FFMA.FTZ R67, R190, -R131, R169 ;  /* 0x80000083be437223 */ /* 0x000fe200000100a9 */
[----:B------:R-:W-:Y:S01]  /*54a0*/  BAR.SYNC.DEFER_BLOCKING 0x0 ;  /* 0x0000000000007b1d */ /* 0x000fe20000010000 */
[----:B------:R-:W-:Y:S01]  /*54b0*/  FFMA.FTZ R213, R216, R65, R198 ;  /* 0x00000041d8d57223 */ /* 0x000fe200000100c6 */
[C---:B------:R-:W-:Y:S01]  /*54c0*/  IADD3 R131, R148.reuse, 0x100, RZ ;  /* 0x0000010094837810 */ /* 0x040fe20007ffe0ff */
[C---:B------:R-:W-:Y:S01]  /*54d0*/  FMUL.FTZ R214, R67.reuse, R214 ;  /* 0x000000d643d67220 */ /* 0x040fe20000410000 */
[C---:B-1----:R-:W-:Y:S01]  /*54e0*/  IADD3 R181, R148.reuse, 0x300, RZ ;  /* 0x0000030094b57810 */ /* 0x042fe20007ffe0ff */
[----:B------:R-:W-:Y:S01]  /*54f0*/  FFMA.FTZ R213, R67, R130, R213 ;  /* 0x0000008243d57223 */ /* 0x000fe200000100d5 */
[----:B------:R-:W-:Y:S01]  /*5500*/  IADD3 R67, R148, 0x80, RZ ;  /* 0x0000008094437810 */ /* 0x000fe20007ffe0ff */
[----:B------:R-:W-:Y:S01]  /*5510*/  FMUL.FTZ R65, R88, R177 ;  /* 0x000000b158417220 */ /* 0x000fe20000410000 */
[----:B------:R-:W-:Y:S01]  /*5520*/  IADD3 R177, R148, 0x180, RZ ;  /* 0x0000018094b17810 */ /* 0x000fe20007ffe0ff */
[----:B------:R-:W-:Y:S01]  /*5530*/  FMUL.FTZ R215, R190, R64 ;  /* 0x00000040bed77220 */ /* 0x000fe20000410000 */
[----:B--2---:R-:W-:Y:S01]  /*5540*/  IADD3 R179, R148, 0x280, RZ ;  /* 0x0000028094b37810 */ /* 0x004fe20007ffe0ff */
[----:B------:R-:W-:Y:S01]  /*5550*/  FMUL.FTZ R165, R84, R165 ;  /* 0x000000a554a57220 */ /* 0x000fe20000410000 */
[----:B------:R-:W-:Y:S01]  /*5560*/  LEA.HI.SX32 R210, R67, R148, 0x1b ;  /* 0x0000009443d27211 */ /* 0x000fe200078fdaff */
[----:B------:R-:W-:Y:S01]  /*5570*/  FMUL.FTZ R67, R87, R168 ;  /* 0x000000a857437220 */ /* 0x000fe20000410000 */
[----:B------:R-:W-:Y:S01]  /*5580*/  LEA.HI.SX32 R208, R131, R148, 0x1b ;  /* 0x0000009483d07211 */ /* 0x000fe200078fdaff */
        /* <DEDUP_REMOVED lines=8> */
[----:B------:R-:W-:Y:S01]  /*5610*/  IMAD.MOV.U32 R64, RZ, RZ, R148 ;  /* 0x000000ffff407224 */ /* 0x000fe200078e0094 */
[----:B------:R-:W-:Y:S01]  /*5620*/  LEA.HI.SX32 R198, R183, R148, 0x1b ;  /* 0x00000094b7c67211 */ /* 0x000fe200078fdaff */
[----:B------:R-:W0:Y:S01]  /*5630*/  LDS R196, [R212.X4+0x1080] ;  /* 0x00108000d4c47984 */ /* 0x000e220000004800 */
[----:B------:R-:W-:-:S02]  /*5640*/  FMUL.FTZ R164, R83, R164 ;  /* 0x000000a453a47220 */ /* 0x000fc40000410000 */
[----:B------:R-:W-:Y:S01]  /*5650*/  FMUL.FTZ R159, R78, R159 ;  /* 0x0000009f4e9f7220 */ /* 0x000fe20000410000 */
[----:B------:R-:W1:Y:S01]  /*5660*/  LDS R195, [R211.X4+0x1180] ;  /* 0x00118000d3c37984 */ /* 0x000e620000004800 */
[----:B------:R-:W-:Y:S02]  /*5670*/  FMUL.FTZ R173, R76, R173 ;  /* 0x000000ad4cad7220 */ /* 0x000fe40000410000 */
[----:B------:R-:W-:Y:S01]  /*5680*/  FMUL.FTZ R171, R75, R171 ;  /* 0x000000ab4bab7220 */ /* 0x000fe20000410000 */
[----:B------:R-:W2:Y:S01]  /*5690*/  LDS R194, [R210.X4+0x1280] ;  /* 0x00128000d2c27984 */ /* 0x000ea20000004800 */
[----:B------:R-:W-:-:S03]  /*56a0*/  FMUL.FTZ R169, R74, R169 ;  /* 0x000000a94aa97220 */ /* 0x000fc60000410000 */
        /* <DEDUP_REMOVED lines=17> */
[----:B------:R5:W-:Y:S01]  /*57c0*/  STS [R66.X4+0x210c], R166 ;  /* 0x00210ca642007388 */ /* 0x000be20000004800 */
[----:B------:R-:W-:Y:S02]  /*57d0*/  IMAD R162, R149, c[0x0][0x2c0], RZ ;  /* 0x0000b00095a27a24 */ /* 0x000fe400078e02ff */
[----:B-1----:R-:W-:Y:S01]  /*57e0*/  FMUL.FTZ R67, R79, R160 ;  /* 0x000000a04f437220 */ /* 0x002fe20000410000 */
[----:B------:R1:W-:Y:S01]  /*57f0*/  STS [R66.X4+0x211c], R65 ;  /* 0x00211c4142007388 */ /* 0x0003e20000004800 */
[----:B--2---:R-:W-:-:S03]  /*5800*/  IMAD R165, R153, c[0x0][0x2b8], RZ ;  /* 0x0000ae0099a57a24 */ /* 0x004fc600078e02ff */
[----:B------:R2:W-:Y:S01]  /*5810*/  STS [R66.X4+0x2124], R67 ;  /* 0x0021244342007388 */ /* 0x0005e20000004800 */
[----:B-----5:R-:W-:Y:S01]  /*5820*/  IADD3 R166, -R133, c[0x0][0x168], -R148 ;  /* 0x00005a0085a67a10 */ /* 0x020fe20007ffe994 */
[----:B------:R-:W-:Y:S02]  /*5830*/  IMAD R165, R154, c[0x0][0x2bc], R165 ;  /* 0x0000af009aa57a24 */ /* 0x000fe400078e02a5 */
[----:B------:R5:W-:Y:S01]  /*5840*/  STS [R66.X4+0x2120], R161 ;  /* 0x002120a142007388 */ /* 0x000be20000004800 */
[----:B-1----:R-:W-:Y:S01]  /*5850*/  HFMA2.MMA R65, -RZ, RZ, 0, 0 ;  /* 0x00000000ff417435 */ /* 0x002fe200000001ff */
[----:B------:R-:W-:Y:S02]  /*5860*/  ISETP.GE.AND P0, PT, R166, 0x1, PT ;  /* 0x00000001a600780c */ /* 0x000fe40003f06270 */
[----:B------:R1:W-:Y:S01]  /*5870*/  STS [R66.X4+0x2108], R167 ;  /* 0x002108a742007388 */ /* 0x0003e20000004800 */
[----:B--2---:R-:W-:-:S03]  /*5880*/  IMAD R67, R153, c[0x0][0x298], RZ ;  /* 0x0000a60099437a24 */ /* 0x004fc600078e02ff */
[----:B------:R2:W-:Y:S01]  /*5890*/  STS [R66.X4+0x2118], R163 ;  /* 0x002118a342007388 */ /* 0x0005e20000004800 */
[C---:B------:R-:W-:Y:S02]  /*58a0*/  IMAD R67, R154.reuse, c[0x0][0x29c], R67 ;  /* 0x0000a7009a437a24 */ /* 0x040fe400078e0243 */
[C-C-:B-----5:R-:W-:Y:S01]  /*58b0*/  IMAD.WIDE.U32 R160, R154.reuse, c[0x0][0x298], R64.reuse ;  /* 0x0000a6009aa07a25 */ /* 0x160fe200078e0040 */
[----:B------:R5:W-:Y:S03]  /*58c0*/  STS [R66.X4+0x2114], R164 ;  /* 0x002114a442007388 */ /* 0x000be60000004800 */
[----:B-1----:R-:W-:Y:S01]  /*58d0*/  FMUL.FTZ R167, R77, R172 ;  /* 0x000000ac4da77220 */ /* 0x002fe20000410000 */
[----:B------:R-:W-:Y:S01]  /*58e0*/  STS [R66.X4+0x2128], R159 ;  /* 0x0021289f42007388 */ /* 0x000fe20000004800 */
[----:B--2---:R-:W-:Y:S02]  /*58f0*/  FMUL.FTZ R163, R73, R170 ;  /* 0x000000aa49a37220 */ /* 0x004fe40000410000 */
[----:B------:R-:W-:Y:S01]  /*5900*/  IMAD.WIDE.U32 R64, R154, c[0x0][0x2b8], R64 ;  /* 0x0000ae009a407a25 */ /* 0x000fe200078e0040 */
[----:B------:R1:W-:Y:S01]  /*5910*/  STS [R66.X4+0x212c], R167 ;  /* 0x00212ca742007388 */ /* 0x0003e20000004800 */
[----:B-----5:R-:W-:-:S02]  /*5920*/  SHF.R.S32.HI R164, RZ, 0x1f, R133 ;  /* 0x0000001fffa47819 */ /* 0x020fc40000011485 */
[----:B------:R-:W-:Y:S01]  /*5930*/  IMAD.IADD R161, R161, 0x1, R67 ;  /* 0x00000001a1a17824 */ /* 0x000fe200078e0243 */
[----:B------:R-:W-:Y:S01]  /*5940*/  STS [R66.X4+0x2130], R173 ;  /* 0x002130ad42007388 */ /* 0x000fe20000004800 */
[----:B------:R-:W-:Y:S02]  /*5950*/  IMAD.IADD R65, R65, 0x1, R165 ;  /* 0x0000000141417824 */ /* 0x000fe400078e02a5 */
[C---:B------:R-:W-:Y:S01]  /*5960*/  IMAD.WIDE.U32 R160, R151.reuse, c[0x0][0x2a0], R160 ;  /* 0x0000a80097a07a25 */ /* 0x040fe200078e00a0 */
[----:B------:R-:W-:Y:S03]  /*5970*/  STS [R66.X4+0x2134], R171 ;  /* 0x002134ab42007388 */ /* 0x000fe60000004800 */
[C---:B-1----:R-:W-:Y:S01]  /*5980*/  IMAD R167, R151.reuse, c[0x0][0x2c4], R162 ;  /* 0x0000b10097a77a24 */ /* 0x042fe200078e02a2 */
[----:B------:R-:W-:Y:S01]  /*5990*/  STS [R66.X4+0x2138], R169 ;  /* 0x002138a942007388 */ /* 0x000fe20000004800 */
[----:B------:R-:W-:Y:S01]  /*59a0*/  IMAD.WIDE.U32 R64, R151, c[0x0][0x2c0], R64 ;  /* 0x0000b00097407a25 */ /* 0x000fe200078e0040 */
[----:B------:R-:W-:-:S02]  /*59b0*/  IADD3 R162, P1, R133, R160, RZ ;  /* 0x000000a085a27210 */ /* 0x000fc40007f3e0ff */
[----:B------:R1:W-:Y:S02]  /*59c0*/  STS [R66.X4+0x213c], R163 ;  /* 0x00213ca342007388 */ /* 0x0003e40000004800 */
[----:B------:R-:W-:Y:S01]  /*59d0*/  IADD3 R167, R65, R167, RZ ;  /* 0x000000a741a77210 */ /* 0x000fe20007ffe0ff */
[----:B-1----:R-:W-:-:S04]  /*59e0*/  IMAD R66, R149, c[0x0][0x2a0], RZ ;  /* 0x0000a80095427a24 */ /* 0x002fc800078e02ff */
[----:B------:R-:W-:Y:S01]  /*59f0*/  IMAD R159, R151, c[0x0][0x2a4], R66 ;  /* 0x0000a900979f7a24 */ /* 0x000fe200078e0242 */
[----:B------:R-:W-:Y:S01]  /*5a00*/  BAR.SYNC.DEFER_BLOCKING 0x0 ;  /* 0x0000000000007b1d */ /* 0x000fe20000010000 */
[----:B------:R-:W-:Y:S02]  /*5a10*/  IADD3 R66, P2, R133, R64, RZ ;  /* 0x0000004085427210 */ /* 0x000fe40007f5e0ff */
[----:B------:R-:W-:-:S03]  /*5a20*/  IMAD.IADD R159, R161, 0x1, R159 ;  /* 0x00000001a19f7824 */ /* 0x000fc600078e029f */
[C---:B------:R-:W-:Y:S02]  /*5a30*/  IMAD.X R67, R164.reuse, 0x1, R167, P2 ;  /* 0x00000001a4437824 */ /* 0x040fe400010e06a7 */
[----:B------:R-:W-:Y:S01]  /*5a40*/  IMAD.X R163, R164, 0x1, R159, P1 ;  /* 0x00000001a4a37824 */ /* 0x000fe200008e069f */
[----:B------:R-:W-:Y:S05]  /*5a50*/  @!P0 BRA `(.L_x_3311) ;  /* 0x000000f000008947 */ /* 0x000fea0003800000 */
[----:B0--34-:R-:W0:Y:S01]  /*5a60*/  LDS R169, [R212.X4+0x2100] ;  /* 0x00210000d4a97984 */ /* 0x019e220000004800 */
[----:B------:R-:W-:Y:S02]  /*5a70*/  IMAD R165, R16, c[0x0][0x2b0], RZ ;  /* 0x0000ac0010a57a24 */ /* 0x000fe400078e02ff */
[----:B------:R-:W-:-:S04]  /*5a80*/  IMAD.WIDE.U32 R162, R20, c[0x0][0x2b0], R162 ;  /* 0x0000ac0014a27a25 */ /* 0x000fc800078e00a2 */
[----:B------:R-:W-:Y:S01]  /*5a90*/  IMAD R165, R20, c[0x0][0x2b4], R165 ;  /* 0x0000ad0014a57a24 */ /* 0x000fe200078e02a5 */
[----:B------:R-:W-:Y:S01]  /*5aa0*/  LEA R164, P0, R162, c[0x0][0x318], 0x2 ;  /* 0x0000c600a2a47a11 */ /* 0x000fe200078010ff */
[----:B------:R-:W-:-:S04]  /*5ab0*/  IMAD.WIDE.U32 R66, R20, c[0x0][0x2d0], R66 ;  /* 0x0000b40014427a25 */ /* 0x000fc800078e0042 */
[----:B------:R-:W-:Y:S02]  /*5ac0*/  IMAD.IADD R165, R163, 0x1, R165 ;  /* 0x00000001a3a57824 */ /* 0x000fe400078e02a5 */
[----:B------:R-:W-:-:S03]  /*5ad0*/  IMAD R163, R16, c[0x0][0x2d0], RZ ;  /* 0x0000b40010a37a24 */ /* 0x000fc600078e02ff */
[----:B------:R-:W-:Y:S01]  /*5ae0*/  LEA.HI.X R165, R162, c[0x0][0x31c], R165, 0x2, P0 ;  /* 0x0000c700a2a57a11 */ /* 0x000fe200000f14a5 */
[----:B------:R-:W-:Y:S01]  /*5af0*/  IMAD R163, R20, c[0x0][0x2d4], R163 ;  /* 0x0000b50014a37a24 */ /* 0x000fe200078e02a3 */
[----:B------:R-:W-:-:S03]  /*5b00*/  LEA R162, P0, R66, c[0x0][0x320], 0x2 ;  /* 0x0000c80042a27a11 */ /* 0x000fc600078010ff */
[----:B------:R1:W-:Y:S01]  /*5b10*/  RED.E.ADD.F32.FTZ.RN.STRONG.GPU [R164.64], R196 ;  /* 0x000000c4a400798e */ /* 0x0003e2000c10e784 */
[----:B------:R-:W-:-:S04]  /*5b20*/  IADD3 R163, R67, R163, RZ ;  /* 0x000000a343a37210 */ /* 0x000fc80007ffe0ff */
[----:B------:R-:W-:-:S05]  /*5b30*/  LEA.HI.X R163, R66, c[0x0][0x324], R163, 0x2, P0 ;  /* 0x0000c90042a37a11 */ /* 0x000fca00000f14a3 */
[----:B0-----:R1:W-:Y:S02]  /*5b40*/  RED.E.ADD.F32.FTZ.RN.STRONG.GPU [R162.64], R169 ;  /* 0x000000a9a200798e */ /* 0x0013e4000c10e784 */
.L_x_3311:
[----:B0--34-:R-:W-:Y:S05]  /*5b50*/  BSYNC B0 ;  /* 0x0000000000007941 */ /* 0x019fea0003800000 */
.L_x_3310:
[----:B------:R-:W0:Y:S01]  /*5b60*/  LDS R211, [R211.X4+0x2200] ;  /* 0x00220000d3d37984 */ /* 0x000e220000004800 */
[C---:B------:R-:W-:Y:S01]  /*5b70*/  LEA R66, P0, R160.reuse, c[0x0][0x318], 0x2 ;  /* 0x0000c600a0427a11 */ /* 0x040fe200078010ff */
[----:B------:R-:W-:Y:S01]  /*5b80*/  BSSY B0, `(.L_x_3312) ;  /* 0x0000015000007945 */ /* 0x000fe20003800000 */
[----:B-1----:R-:W-:Y:S02]  /*5b90*/  IMAD R169, R135, -0x400, R152 ;  /* 0xfffffc0087a97824 */ /* 0x002fe400078e0298 */
[----:B------:R-:W-:Y:S02]  /*5ba0*/  LEA.HI.X R67, R160, c[0x0][0x31c], R159, 0x2, P0 ;  /* 0x0000c700a0437a11 */ /* 0x000fe400000f149f */
[----:B------:R-:W-:-:S04]  /*5bb0*/  LEA R160, P0, R64, c[0x0][0x320], 0x2 ;  /* 0x0000c80040a07a11 */ /* 0x000fc800078010ff */
[----:B------:R-:W-:Y:S01]  /*5bc0*/  LEA.HI.X R161, R64, c[0x0][0x324], R167, 0x2, P0 ;  /* 0x0000c90040a17a11 */ /* 0x000fe200000f14a7 */
[----:B------:R-:W-:Y:S01]  /*5bd0*/  IMAD.SHL.U32 R167, R18, 0x4, RZ ;  /* 0x0000000412a77824 */ /* 0x000fe200078e00ff */
[----:B------:R-:W-:Y:S02]  /*5be0*/  ISETP.GE.AND P0, PT, R166, 0x41, PT ;  /* 0x00000041a600780c */ /* 0x000fe40003f06270 */
[----:B------:R-:W-:-:S05]  /*5bf0*/  SHF.L.U64.HI R64, R18, 0x2, R17 ;  /* 0x0000000212407819 */ /* 0x000fca0000010211 */
[C---:B------:R-:W-:Y:S02]  /*5c00*/  IMAD R16, R64.reuse, c[0x0][0x2b0], RZ ;  /* 0x0000ac0040107a24 */ /* 0x040fe400078e02ff */
[----:B------:R-:W-:Y:S02]  /*5c10*/  IMAD R64, R64, c[0x0][0x2d0], RZ ;  /* 0x0000b40040407a24 */ /* 0x000fe400078e02ff */
[C---:B------:R-:W-:Y:S02]  /*5c20*/  IMAD R165, R167.reuse, c[0x0][0x2b4], R16 ;  /* 0x0000ad00a7a57a24 */ /* 0x040fe400078e0210 */
[----:B------:R-:W-:Y:S01]  /*5c30*/  IMAD R159, R167, c[0x0][0x2d4], R64 ;  /* 0x0000b500a79f7a24 */ /* 0x000fe200078e0240 */
[----:B------:R-:W-:Y:S05]  /*5c40*/  @!P0 BRA `(.L_x_3313) ;  /* 0x0000008000008947 */ /* 0x000fea0003800000 */
[----:B------:R-:W-:-:S04]  /*5c50*/  IMAD.WIDE R64, R169, 0x4, R66 ;  /* 0x00000004a9407825 */ /* 0x000fc800078e0242 */
[----:B------:R-:W-:-:S04]  /*5c60*/  IMAD.WIDE R162, R169, 0x4, R160 ;  /* 0x00000004a9a27825 */ /* 0x000fc800078e02a0 */
[----:B------:R-:W-:-:S04]  /*5c70*/  IMAD.WIDE.U32 R64, R167, c[0x0][0x2b0], R64 ;  /* 0x0000ac00a7407a25 */ /* 0x000fc800078e0040 */
[----:B------:R-:W-:-:S04]  /*5c80*/  IMAD.WIDE.U32 R162, R167, c[0x0][0x2d0], R162 ;  /* 0x0000b400a7a27a25 */ /* 0x000fc800078e00a2 */
[----:B------:R-:W-:Y:S02]  /*5c90*/  IMAD.IADD R65, R65, 0x1, R165 ;  /* 0x0000000141417824 */ /* 0x000fe400078e02a5 */
[----:B------:R-:W-:-:S03]  /*5ca0*/  IMAD.IADD R163, R163, 0x1, R159 ;  /* 0x00000001a3a37824 */ /* 0x000fc600078e029f */
[----:B------:R1:W-:Y:S04]  /*5cb0*/  RED.E.ADD.F32.FTZ.RN.STRONG.GPU [R64.64+-0xf00], R195 ;  /* 0xfff100c34000798e */ /* 0x0003e8000c10e784 */
[----:B0-----:R1:W-:Y:S02]  /*5cc0*/  RED.E.ADD.F32.FTZ.RN.STRONG.GPU [R162.64+-0xf00], R211 ;  /* 0xfff100d3a200798e */ /* 0x0013e4000c10e784 */
.L_x_3313:
[----:B------:R-:W-:Y:S05]  /*5cd0*/  BSYNC B0 ;  /* 0x0000000000007941 */ /* 0x000fea0003800000 */
.L_x_3312:
[----:B------:R-:W-:Y:S01]  /*5ce0*/  SHF.R.S32.HI R16, RZ, 0x1f, R169 ;  /* 0x0000001fff107819 */ /* 0x000fe200000114a9 */
[----:B------:R-:W-:Y:S01]  /*5cf0*/  BSSY B0, `(.L_x_3314) ;  /* 0x0000017000007945 */ /* 0x000fe20003800000 */
[----:B-1----:R-:W-:Y:S01]  /*5d00*/  SHF.L.U32 R65, R169, 0x2, RZ ;  /* 0x00000002a9417819 */ /* 0x002fe200000006ff */
[----:B------:R-:W-:Y:S01]  /*5d10*/  FADD.FTZ R213, R213, R252 ;  /* 0x000000fcd5d57221 */ /* 0x000fe20000010000 */
[----:B------:R-:W-:Y:S02]  /*5d20*/  SHF.L.U64.HI R169, R169, 0x2, R16 ;  /* 0x00000002a9a97819 */ /* 0x000fe40000010210 */
[----:B------:R-:W-:-:S02]  /*5d30*/  IADD3 R64, P0, R65, R66, RZ ;  /* 0x0000004241407210 */ /* 0x000fc40007f1e0ff */
[----:B------:R-:W-:Y:S02]  /*5d40*/  IADD3 R66, P1, R65, R160, RZ ;  /* 0x000000a041427210 */ /* 0x000fe40007f3e0ff */
[C---:B------:R-:W-:Y:S01]  /*5d50*/  ISETP.GE.AND P6, PT, R166.reuse, 0x81, PT ;  /* 0x00000081a600780c */ /* 0x040fe20003fc6270 */
[C---:B------:R-:W-:Y:S01]  /*5d60*/  IMAD.X R65, R169.reuse, 0x1, R67, P0 ;  /* 0x00000001a9417824 */ /* 0x040fe200000e0643 */
[C---:B------:R-:W-:Y:S01]  /*5d70*/  ISETP.GE.AND P0, PT, R166.reuse, 0xc1, PT ;  /* 0x000000c1a600780c */ /* 0x040fe20003f06270 */
[----:B------:R-:W-:Y:S01]  /*5d80*/  IMAD.X R67, R169, 0x1, R161, P1 ;  /* 0x00000001a9437824 */ /* 0x000fe200008e06a1 */
[C---:B------:R-:W-:Y:S01]  /*5d90*/  ISETP.GE.AND P1, PT, R166.reuse, 0x101, PT ;  /* 0x00000101a600780c */ /* 0x040fe20003f26270 */
[C---:B------:R-:W-:Y:S01]  /*5da0*/  IMAD.WIDE.U32 R64, R167.reuse, c[0x0][0x2b0], R64 ;  /* 0x0000ac00a7407a25 */ /* 0x040fe200078e0040 */
[C---:B------:R-:W-:Y:S02]  /*5db0*/  ISETP.GE.AND P2, PT, R166.reuse, 0x141, PT ;  /* 0x00000141a600780c */ /* 0x040fe40003f46270 */
[C---:B------:R-:W-:Y:S01]  /*5dc0*/  ISETP.GE.AND P3, PT, R166.reuse, 0x181, PT ;  /* 0x00000181a600780c */ /* 0x040fe20003f66270 */
[----:B------:R-:W-:Y:S01]  /*5dd0*/  IMAD.WIDE.U32 R66, R167, c[0x0][0x2d0], R66 ;  /* 0x0000b400a7427a25 */ /* 0x000fe200078e0042 */
[----:B------:R-:W-:-:S02]  /*5de0*/  ISETP.GE.AND P4, PT, R166, 0x1c1, PT ;  /* 0x000001c1a600780c */ /* 0x000fc40003f86270 */
[----:B------:R-:W-:Y:S01]  /*5df0*/  ISETP.GE.AND P5, PT, R166, 0x201, PT ;  /* 0x00000201a600780c */ /* 0x000fe20003fa6270 */
[----:B------:R-:W-:Y:S01]  /*5e00*/  IMAD.IADD R65, R165, 0x1, R65 ;  /* 0x00000001a5417824 */ /* 0x000fe200078e0241 */
[----:B------:R-:W-:Y:S02]  /*5e10*/  IADD3 R67, R159, R67, RZ ;  /* 0x000000439f437210 */ /* 0x000fe40007ffe0ff */
[----:B------:R1:W2:Y:S01]  /*5e20*/  LDS R159, [R210.X4+0x2300] ;  /* 0x00230000d29f7984 */ /* 0x0002a20000004800 */
[----:B------:R-:W-:Y:S05]  /*5e30*/  @!P6 BRA `(.L_x_3315) ;  /* 0x000000200000e947 */ /* 0x000fea0003800000 */
[----:B------:R3:W-:Y:S04]  /*5e40*/  RED.E.ADD.F32.FTZ.RN.STRONG.GPU [R64.64+-0xe00], R194 ;  /* 0xfff200c24000798e */ /* 0x0007e8000c10e784 */
[----:B--2---:R3:W-:Y:S02]  /*5e50*/  RED.E.ADD.F32.FTZ.RN.STRONG.GPU [R66.64+-0xe00], R159 ;  /* 0xfff2009f4200798e */ /* 0x0047e4000c10e784 */
.L_x_3315:
[----:B------:R-:W-:Y:S05]  /*5e60*/  BSYNC B0 ;  /* 0x0000000000007941 */ /* 0x000fea0003800000 */
.L_x_3314:
[----:B------:R-:W4:Y:S01]  /*5e70*/  LDS R209, [R209.X4+0x2400] ;  /* 0x00240000d1d17984 */ /* 0x000f220000004800 */
[----:B------:R-:W-:Y:S01]  /*5e80*/  BSSY B0, `(.L_x_3316) ;  /* 0x0000004000007945 */ /* 0x000fe20003800000 */
[----:B------:R-:W-:Y:S05]  /*5e90*/  @!P0 BRA `(.L_x_3317) ;  /* 0x0000002000008947 */ /* 0x000fea0003800000 */
[----:B------:R1:W-:Y:S04]  /*5ea0*/  RED.E.ADD.F32.FTZ.RN.STRONG.GPU [R64.64+-0xd00], R193 ;  /* 0xfff300c14000798e */ /* 0x0003e8000c10e784 */
[----:B----4-:R1:W-:Y:S02]  /*5eb0*/  RED.E.ADD.F32.FTZ.RN.STRONG.GPU [R66.64+-0xd00], R209 ;  /* 0xfff300d14200798e */ /* 0x0103e4000c10e784 */
.L_x_3317:
[----:B------:R-:W-:Y:S05]  /*5ec0*/  BSYNC B0 ;  /* 0x0000000000007941 */ /* 0x000fea0003800000 */
.L_x_3316:
[----:B--23--:R2:W3:Y:S01]  /*5ed0*/  LDS R159, [R208.X4+0x2500] ;  /* 0x00250000d09f7984 */ /* 0x00c4e20000004800 */
[----:B------:R-:W-:Y:S01]  /*5ee0*/  BSSY B0, `(.L_x_3318) ;  /* 0x0000004000007945 */ /* 0x000fe20003800000 */
[----:B------:R-:W-:Y:S05]  /*5ef0*/  @!P1 BRA `(.L_x_3319) ;  /* 0x0000002000009947 */ /* 0x000fea0003800000 */
[----:B------:R1:W-:Y:S04]  /*5f00*/  RED.E.ADD.F32.FTZ.RN.STRONG.GPU [R64.64+-0xc00], R192 ;  /* 0xfff400c04000798e */ /* 0x0003e8000c10e784 */
[----:B---3--:R1:W-:Y:S02]  /*5f10*/  RED.E.ADD.F32.FTZ.RN.STRONG.GPU [R66.64+-0xc00], R159 ;  /* 0xfff4009f4200798e */ /* 0x0083e4000c10e784 */
.L_x_3319:
[----:B------:R-:W-:Y:S05]  /*5f20*/  BSYNC B0 ;  /* 0x0000000000007941 */ /* 0x000fea0003800000 */
.L_x_3318:
[----:B------:R-:W1:Y:S01]  /*5f30*/  LDS R207, [R207.X4+0x2600] ;  /* 0x00260000cfcf7984 */ /* 0x000e620000004800 */
[----:B------:R-:W-:Y:S01]  /*5f40*/  BSSY B0, `(.L_x_3320) ;  /* 0x0000004000007945 */ /* 0x000fe20003800000 */
[----:B------:R-:W-:Y:S05]  /*5f50*/  @!P2 BRA `(.L_x_3321) ;  /* 0x000000200000a947 */ /* 0x000fea0003800000 */
[----:B------:R2:W-:Y:S04]  /*5f60*/  RED.E.ADD.F32.FTZ.RN.STRONG.GPU [R64.64+-0xb00], R191 ;  /* 0xfff500bf4000798e */ /* 0x0005e8000c10e784 */
[----:B-1----:R2:W-:Y:S02]  /*5f70*/  RED.E.ADD.F32.FTZ.RN.STRONG.GPU [R66.64+-0xb00], R207 ;  /* 0xfff500cf4200798e */ /* 0x0025e4000c10e784 */
.L_x_3321:
[----:B------:R-:W-:Y:S05]  /*5f80*/  BSYNC B0 ;  /* 0x0000000000007941 */ /* 0x000fea0003800000 */
.L_x_3320:
[----:B-1-3--:R1:W3:Y:S01]  /*5f90*/  LDS R159, [R206.X4+0x2700] ;  /* 0x00270000ce9f7984 */ /* 0x00a2e20000004800 */
[----:B------:R-:W-:Y:S01]  /*5fa0*/  BSSY B0, `(.L_x_3322) ;  /* 0x0000004000007945 */ /* 0x000fe20003800000 */
[----:B------:R-:W-:Y:S05]  /*5fb0*/  @!P3 BRA `(.L_x_3323) ;  /* 0x000000200000b947 */ /* 0x000fea0003800000 */
[----:B------:R1:W-:Y:S04]  /*5fc0*/  RED.E.ADD.F32.FTZ.RN.STRONG.GPU [R64.64+-0xa00], R190 ;  /* 0xfff600be4000798e */ /* 0x0003e8000c10e784 */
[----:B---3--:R1:W-:Y:S02]  /*5fd0*/  RED.E.ADD.F32.FTZ.RN.STRONG.GPU [R66.64+-0xa00], R159 ;  /* 0xfff6009f4200798e */ /* 0x0083e4000c10e784 */
.L_x_3323:
[----:B------:R-:W-:Y:S05]  /*5fe0*/  BSYNC B0 ;  /* 0x0000000000007941 */ /* 0x000fea0003800000 */
.L_x_3322:
[----:B------:R-:W1:Y:S01]  /*5ff0*/  LDS R205, [R205.X4+0x2800] ;  /* 0x00280000cdcd7984 */ /* 0x000e620000004800 */
[----:B------:R-:W-:Y:S01]  /*6000*/  BSSY B0, `(.L_x_3324) ;  /* 0x0000004000007945 */ /* 0x000fe20003800000 */
[----:B------:R-:W-:Y:S05]  /*6010*/  @!P4 BRA `(.L_x_3325) ;  /* 0x000000200000c947 */ /* 0x000fea0003800000 */
[----:B------:R2:W-:Y:S04]  /*6020*/  RED.E.ADD.F32.FTZ.RN.STRONG.GPU [R64.64+-0x900], R189 ;  /* 0xfff700bd4000798e */ /* 0x0005e8000c10e784 */
[----:B-1----:R2:W-:Y:S02]  /*6030*/  RED.E.ADD.F32.FTZ.RN.STRONG.GPU [R66.64+-0x900], R205 ;  /* 0xfff700cd4200798e */ /* 0x0025e4000c10e784 */
.L_x_3325:
[----:B------:R-:W-:Y:S05]  /*6040*/  BSYNC B0 ;  /* 0x0000000000007941 */ /* 0x000fea0003800000 */
.L_x_3324:
[----:B-1-3--:R1:W3:Y:S01]  /*6050*/  LDS R159, [R204.X4+0x2900] ;  /* 0x00290000cc9f7984 */ /* 0x00a2e20000004800 */
[----:B------:R-:W-:Y:S01]  /*6060*/  BSSY B0, `(.L_x_3326) ;  /* 0x0000004000007945 */ /* 0x000fe20003800000 */
[----:B------:R-:W-:Y:S05]  /*6070*/  @!P5 BRA `(.L_x_3327) ;  /* 0x000000200000d947 */ /* 0x000fea0003800000 */
[----:B------:R1:W-:Y:S04]  /*6080*/  RED.E.ADD.F32.FTZ.RN.STRONG.GPU [R64.64+-0x800], R187 ;  /* 0xfff800bb4000798e */ /* 0x0003e8000c10e784 */
[----:B---3--:R1:W-:Y:S02]  /*6090*/  RED.E.ADD.F32.FTZ.RN.STRONG.GPU [R66.64+-0x800], R159 ;  /* 0xfff8009f4200798e */ /* 0x0083e4000c10e784 */
.L_x_3327:
[----:B------:R-:W-:Y:S05]  /*60a0*/  BSYNC B0 ;  /* 0x0000000000007941 */ /* 0x000fea0003800000 */
.L_x_3326:
        /* <DEDUP_REMOVED lines=12> */
.L_x_3329:
[----:B------:R-:W-:Y:S05]  /*6170*/  BSYNC B0 ;  /* 0x0000000000007941 */ /* 0x000fea0003800000 */
.L_x_3328:
[----:B-1-3--:R1:W3:Y:S01]  /*6180*/  LDS R159, [R202.X4+0x2b00] ;  /* 0x002b0000ca9f7984 */ /* 0x00a2e20000004800 */
[----:B------:R-:W-:Y:S01]  /*6190*/  BSSY B0, `(.L_x_3330) ;  /* 0x0000004000007945 */ /* 0x000fe20003800000 */
[----:B------:R-:W-:Y:S05]  /*61a0*/  @!P0 BRA `(.L_x_3331) ;  /* 0x0000002000008947 */ /* 0x000fea0003800000 */
[----:B------:R1:W-:Y:S04]  /*61b0*/  RED.E.ADD.F32.FTZ.RN.STRONG.GPU [R64.64+-0x600], R183 ;  /* 0xfffa00b74000798e */ /* 0x0003e8000c10e784 */
[----:B---3--:R1:W-:Y:S02]  /*61c0*/  RED.E.ADD.F32.FTZ.RN.STRONG.GPU [R66.64+-0x600], R159 ;  /* 0xfffa009f4200798e */ /* 0x0083e4000c10e784 */
.L_x_3331:
[----:B------:R-:W-:Y:S05]  /*61d0*/  BSYNC B0 ;  /* 0x0000000000007941 */ /* 0x000fea0003800000 */
.L_x_3330:
[----:B------:R-:W1:Y:S01]  /*61e0*/  LDS R201, [R201.X4+0x2c00] ;  /* 0x002c0000c9c97984 */ /* 0x000e620000004800 */
[----:B------:R-:W-:Y:S01]  /*61f0*/  BSSY B0, `(.L_x_3332) ;  /* 0x0000004000007945 */ /* 0x000fe20003800000 */
[----:B------:R-:W-:Y:S05]  /*6200*/  @!P1 BRA `(.L_x_3333) ;  /* 0x0000002000009947 */ /* 0x000fea0003800000 */
[----:B------:R2:W-:Y:S04]  /*6210*/  RED.E.ADD.F32.FTZ.RN.STRONG.GPU [R64.64+-0x500], R181 ;  /* 0xfffb00b54000798e */ /* 0x0005e8000c10e784 */
[----:B-1----:R2:W-:Y:S02]  /*6220*/  RED.E.ADD.F32.FTZ.RN.STRONG.GPU [R66.64+-0x500], R201 ;  /* 0xfffb00c94200798e */ /* 0x0025e4000c10e784 */
.L_x_3333:
[----:B------:R-:W-:Y:S05]  /*6230*/  BSYNC B0 ;  /* 0x0000000000007941 */ /* 0x000fea0003800000 */
.L_x_3332:
[----:B-1-3--:R1:W3:Y:S01]  /*6240*/  LDS R159, [R200.X4+0x2d00] ;  /* 0x002d0000c89f7984 */ /* 0x00a2e20000004800 */
[----:B------:R-:W-:Y:S01]  /*6250*/  BSSY B0, `(.L_x_3334) ;  /* 0x0000004000007945 */ /* 0x000fe20003800000 */
[----:B------:R-:W-:Y:S05]  /*6260*/  @!P2 BRA `(.L_x_3335) ;  /* 0x000000200000a947 */ /* 0x000fea0003800000 */
[----:B------:R1:W-:Y:S04]  /*6270*/  RED.E.ADD.F32.FTZ.RN.STRONG.GPU [R64.64+-0x400], R179 ;  /* 0xfffc00b34000798e */ /* 0x0003e8000c10e784 */
[----:B---3--:R1:W-:Y:S02]  /*6280*/  RED.E.ADD.F32.FTZ.RN.STRONG.GPU [R66.64+-0x400], R159 ;  /* 0xfffc009f4200798e */ /* 0x0083e4000c10e784 */
.L_x_3335:
[----:B------:R-:W-:Y:S05]  /*6290*/  BSYNC B0 ;  /* 0x0000000000007941 */ /* 0x000fea0003800000 */
.L_x_3334:
[----:B------:R-:W1:Y:S01]  /*62a0*/  LDS R199, [R199.X4+0x2e00] ;  /* 0x002e0000c7c77984 */ /* 0x000e620000004800 */
[----:B------:R-:W-:Y:S01]  /*62b0*/  BSSY B0, `(.L_x_3336) ;  /* 0x0000004000007945 */ /* 0x000fe20003800000 */
[----:B------:R-:W-:Y:S05]  /*62c0*/  @!P3 BRA `(.L_x_3337) ;  /* 0x000000200000b947 */ /* 0x000fea0003800000 */
[----:B------:R2:W-:Y:S04]  /*62d0*/  RED.E.ADD.F32.FTZ.RN.STRONG.GPU [R64.64+-0x300], R177 ;  /* 0xfffd00b14000798e */ /* 0x0005e8000c10e784 */
[----:B-1----:R2:W-:Y:S02]  /*62e0*/  RED.E.ADD.F32.FTZ.RN.STRONG.GPU [R66.64+-0x300], R199 ;  /* 0xfffd00c74200798e */ /* 0x0025e4000c10e784 */
.L_x_3337:
[----:B------:R-:W-:Y:S05]  /*62f0*/  BSYNC B0 ;  /* 0x0000000000007941 */ /* 0x000fea0003800000 */
.L_x_3336:
[----:B-1-3--:R1:W3:Y:S01]  /*6300*/  LDS R159, [R198.X4+0x2f00] ;  /* 0x002f0000c69f7984 */ /* 0x00a2e20000004800 */
[----:B------:R-:W-:Y:S01]  /*6310*/  BSSY B0, `(.L_x_3338) ;  /* 0x0000004000007945 */ /* 0x000fe20003800000 */
[----:B------:R-:W-:Y:S05]  /*6320*/  @!P4 BRA `(.L_x_3339) ;  /* 0x000000200000c947 */ /* 0x000fea0003800000 */
[----:B------:R1:W-:Y:S04]  /*6330*/  RED.E.ADD.F32.FTZ.RN.STRONG.GPU [R64.64+-0x200], R131 ;  /* 0xfffe00834000798e */ /* 0x0003e8000c10e784 */
[----:B---3--:R1:W-:Y:S02]  /*6340*/  RED.E.ADD.F32.FTZ.RN.STRONG.GPU [R66.64+-0x200], R159 ;  /* 0xfffe009f4200798e */ /* 0x0083e4000c10e784 */
.L_x_3339:
[----:B------:R-:W-:Y:S05]  /*6350*/  BSYNC B0 ;  /* 0x0000000000007941 */ /* 0x000fea0003800000 */
.L_x_3338:
[----:B------:R-:W1:Y:S01]  /*6360*/  LDS R197, [R197.X4+0x3000] ;  /* 0x00300000c5c57984 */ /* 0x000e620000004800 */
[----:B------:R-:W-:Y:S01]  /*6370*/  BSSY B0, `(.L_x_3340) ;  /* 0x0000004000007945 */ /* 0x000fe20003800000 */
[----:B------:R-:W-:Y:S05]  /*6380*/  @!P5 BRA `(.L_x_3341) ;  /* 0x000000200000d947 */ /* 0x000fea0003800000 */
[----:B------:R2:W-:Y:S04]  /*6390*/  RED.E.ADD.F32.FTZ.RN.STRONG.GPU [R64.64+-0x100], R130 ;  /* 0xffff00824000798e */ /* 0x0005e8000c10e784 */
[----:B-1----:R2:W-:Y:S02]  /*63a0*/  RED.E.ADD.F32.FTZ.RN.STRONG.GPU [R66.64+-0x100], R197 ;  /* 0xffff00c54200798e */ /* 0x0025e4000c10e784 */
.L_x_3341:
[----:B------:R-:W-:Y:S05]  /*63b0*/  BSYNC B0 ;  /* 0x0000000000007941 */ /* 0x000fea0003800000 */
.L_x_3340:
[----:B------:R-:W5:Y:S01]  /*63c0*/  SHFL.DOWN P0, R16, R213, 0x1, 0x1f ;  /* 0x08201f00d5107f89 */ /* 0x000f620000000000 */
[-C--:B------:R-:W-:Y:S01]  /*63d0*/  FMUL.FTZ R0, R0, R175.reuse ;  /* 0x000000af00007220 */ /* 0x080fe20000410000 */
[----:B------:R-:W-:Y:S01]  /*63e0*/  ISETP.NE.AND P2, PT, R148, RZ, PT ;  /* 0x000000ff9400720c */ /* 0x000fe20003f45270 */
[----:B------:R-:W-:Y:S01]  /*63f0*/  FMUL.FTZ R175, R15, R175 ;  /* 0x000000af0faf7220 */ /* 0x000fe20000410000 */
[----:B------:R-:W-:Y:S01]  /*6400*/  BSSY B0, `(.L_x_3342) ;  /* 0x000006b000007945 */ /* 0x000fe20003800000 */
[----:B------:R-:W-:-:S02]  /*6410*/  FFMA.FTZ R39, R56, R0, R39 ;  /* 0x0000000038277223 */ /* 0x000fc40000010027 */
[----:B------:R-:W-:Y:S02]  /*6420*/  FMUL.FTZ R175, R216, R175 ;  /* 0x000000afd8af7220 */ /* 0x000fe40000410000 */
[----:B-12---:R-:W-:Y:S02]  /*6430*/  FMUL.FTZ R65, R2, R188 ;  /* 0x000000bc02417220 */ /* 0x006fe40000410000 */
[----:B------:R-:W-:Y:S02]  /*6440*/  FFMA.FTZ R175, R247, R0, R175 ;  /* 0x00000000f7af7223 */ /* 0x000fe400000100af */
[-C--:B------:R-:W-:Y:S02]  /*6450*/  FMUL.FTZ R0, R3, R186.reuse ;  /* 0x000000ba03007220 */ /* 0x080fe40000410000 */
[----:B------:R-:W-:Y:S02]  /*6460*/  FMUL.FTZ R3, R15, R186 ;  /* 0x000000ba0f037220 */ /* 0x000fe40000410000 */
[----:B------:R-:W-:-:S02]  /*6470*/  FFMA.FTZ R41, R58, R0, R41 ;  /* 0x000000003a297223 */ /* 0x000fc40000010029 */
[----:B------:R-:W-:Y:S02]  /*6480*/  FMUL.FTZ R3, R218, R3 ;  /* 0x00000003da037220 */ /* 0x000fe40000410000 */
[----:B------:R-:W-:Y:S02]  /*6490*/  FMUL.FTZ R188, R15, R188 ;  /* 0x000000bc0fbc7220 */ /* 0x000fe40000410000 */
[----:B------:R-:W-:Y:S02]  /*64a0*/  FFMA.FTZ R239, R239, R0, R3 ;  /* 0x00000000efef7223 */ /* 0x000fe40000010003 */
[----:B-----5:R-:W-:Y:S02]  /*64b0*/  @P0 FADD R16, R213, R16 ;  /* 0x00000010d5100221 */ /* 0x020fe40000000000 */
[-C--:B------:R-:W-:Y:S02]  /*64c0*/  FMUL.FTZ R3, R15, R182.reuse ;  /* 0x000000b60f037220 */ /* 0x080fe40000410000 */
[----:B------:R-:W-:Y:S01]  /*64d0*/  FMUL.FTZ R0, R5, R182 ;  /* 0x000000b605007220 */ /* 0x000fe20000410000 */
[----:B------:R-:W1:Y:S01]  /*64e0*/  SHFL.DOWN P0, R67, R16, 0x2, 0x1f ;  /* 0x08401f0010437f89 */ /* 0x000e620000000000 */
[----:B------:R-:W-:-:S02]  /*64f0*/  FMUL.FTZ R3, R220, R3 ;  /* 0x00000003dc037220 */ /* 0x000fc40000410000 */
[----:B------:R-:W-:Y:S02]  /*6500*/  FMUL.FTZ R188, R217, R188 ;  /* 0x000000bcd9bc7220 */ /* 0x000fe40000410000 */
[----:B------:R-:W-:Y:S02]  /*6510*/  FFMA.FTZ R241, R241, R0, R3 ;  /* 0x00000000f1f17223 */ /* 0x000fe40000010003 */
[----:B------:R-:W-:Y:S02]  /*6520*/  FMUL.FTZ R3, R15, R178 ;  /* 0x000000b20f037220 */ /* 0x000fe40000410000 */
[----:B------:R-:W-:Y:S02]  /*6530*/  FFMA.FTZ R43, R60, R0, R43 ;  /* 0x000000003c2b7223 */ /* 0x000fe4000001002b */
[----:B------:R-:W-:Y:S02]  /*6540*/  FMUL.FTZ R5, R6, R180 ;  /* 0x000000b406057220 */ /* 0x000fe40000410000 */
[----:B------:R-:W-:-:S02]  /*6550*/  FMUL.FTZ R0, R7, R178 ;  /* 0x000000b207007220 */ /* 0x000fc40000410000 */
[----:B------:R-:W-:Y:S02]  /*6560*/  FMUL.FTZ R3, R222, R3 ;  /* 0x00000003de037220 */ /* 0x000fe40000410000 */
[----:B------:R-:W-:Y:S02]  /*6570*/  FMUL.FTZ R180, R15, R180 ;  /* 0x000000b40fb47220 */ /* 0x000fe40000410000 */
[-C--:B------:R-:W-:Y:S02]  /*6580*/  FFMA.FTZ R40, R55, R65.reuse, R40 ;  /* 0x0000004137287223 */ /* 0x080fe40000010028 */
[----:B------:R-:W-:Y:S02]  /*6590*/  FFMA.FTZ R188, R244, R65, R188 ;  /* 0x00000041f4bc7223 */ /* 0x000fe400000100bc */
[----:B------:R-:W-:Y:S02]  /*65a0*/  FMUL.FTZ R65, R4, R184 ;  /* 0x000000b804417220 */ /* 0x000fe40000410000 */
[----:B-1----:R-:W-:-:S02]  /*65b0*/  @P0 FADD R67, R16, R67 ;  /* 0x0000004310430221 */ /* 0x002fc40000000000 */
[----:B------:R-:W-:Y:S02]  /*65c0*/  FFMA.FTZ R231, R231, R0, R3 ;  /* 0x00000000e7e77223 */ /* 0x000fe40000010003 */
[----:B------:R-:W-:Y:S01]  /*65d0*/  FMUL.FTZ R180, R221, R180 ;  /* 0x000000b4ddb47220 */ /* 0x000fe20000410000 */
[----:B------:R-:W1:Y:S01]  /*65e0*/  SHFL.DOWN P0, R64, R67, 0x4, 0x1f ;  /* 0x08801f0043407f89 */ /* 0x000e620000000000 */
[-C--:B------:R-:W-:Y:S02]  /*65f0*/  FMUL.FTZ R3, R15, R174.reuse ;  /* 0x000000ae0f037220 */ /* 0x080fe40000410000 */
[-C--:B------:R-:W-:Y:S02]  /*6600*/  FFMA.FTZ R44, R59, R5.reuse, R44 ;  /* 0x000000053b2c7223 */ /* 0x080fe4000001002c */
[----:B------:R-:W-:Y:S02]  /*6610*/  FFMA.FTZ R180, R230, R5, R180 ;  /* 0x00000005e6b47223 */ /* 0x000fe400000100b4 */
[----:B------:R-:W-:-:S02]  /*6620*/  FMUL.FTZ R2, R9, R174 ;  /* 0x000000ae09027220 */ /* 0x000fc40000410000 */
[----:B------:R-:W-:Y:S02]  /*6630*/  FMUL.FTZ R3, R224, R3 ;  /* 0x00000003e0037220 */ /* 0x000fe40000410000 */
[-C--:B------:R-:W-:Y:S02]  /*6640*/  FMUL.FTZ R5, R8, R176.reuse ;  /* 0x000000b008057220 */ /* 0x080fe40000410000 */
[----:B------:R-:W-:Y:S02]  /*6650*/  FMUL.FTZ R176, R15, R176 ;  /* 0x000000b00fb07220 */ /* 0x000fe40000410000 */
[----:B------:R-:W-:Y:S02]  /*6660*/  FFMA.FTZ R233, R233, R2, R3 ;  /* 0x00000002e9e97223 */ /* 0x000fe40000010003 */
[----:B------:R-:W-:Y:S02]  /*6670*/  FFMA.FTZ R45, R62, R0, R45 ;  /* 0x000000003e2d7223 */ /* 0x000fe4000001002d */
[----:B------:R-:W-:-:S02]  /*6680*/  FMUL.FTZ R3, R15, R250 ;  /* 0x000000fa0f037220 */ /* 0x000fc40000410000 */
[----:B------:R-:W-:Y:S02]  /*6690*/  FMUL.FTZ R176, R223, R176 ;  /* 0x000000b0dfb07220 */ /* 0x000fe40000410000 */
[----:B------:R-:W-:Y:S02]  /*66a0*/  FMUL.FTZ R0, R15, R249 ;  /* 0x000000f90f007220 */ /* 0x000fe40000410000 */
[----:B-1----:R-:W-:Y:S02]  /*66b0*/  @P0 FADD R64, R67, R64 ;  /* 0x0000004043400221 */ /* 0x002fe40000000000 */
[----:B------:R-:W-:Y:S02]  /*66c0*/  FMUL.FTZ R226, R226, R3 ;  /* 0x00000003e2e27220 */ /* 0x000fe40000410000 */
[-C--:B------:R-:W-:Y:S01]  /*66d0*/  FFMA.FTZ R46, R61, R5.reuse, R46 ;  /* 0x000000053d2e7223 */ /* 0x080fe2000001002e */
[----:B------:R-:W1:Y:S01]  /*66e0*/  SHFL.DOWN P0, R67, R64, 0x8, 0x1f ;  /* 0x09001f0040437f89 */ /* 0x000e620000000000 */
[----:B------:R-:W-:-:S02]  /*66f0*/  FFMA.FTZ R176, R232, R5, R176 ;  /* 0x00000005e8b07223 */ /* 0x000fc400000100b0 */
[----:B------:R-:W-:Y:S02]  /*6700*/  FMUL.FTZ R225, R225, R0 ;  /* 0x00000000e1e17220 */ /* 0x000fe40000410000 */
[----:B------:R-:W-:Y:S02]  /*6710*/  FMUL.FTZ R3, R12, R248 ;  /* 0x000000f80c037220 */ /* 0x000fe40000410000 */
[----:B------:R-:W-:Y:S02]  /*6720*/  FMUL.FTZ R5, R10, R249 ;  /* 0x000000f90a057220 */ /* 0x000fe40000410000 */
[----:B------:R-:W-:Y:S02]  /*6730*/  FMUL.FTZ R0, R11, R250 ;  /* 0x000000fa0b007220 */ /* 0x000fe40000410000 */
[----:B------:R-:W-:Y:S02]  /*6740*/  FMUL.FTZ R248, R15, R248 ;  /* 0x000000f80ff87220 */ /* 0x000fe40000410000 */
[----:B------:R-:W-:-:S02]  /*6750*/  FFMA.FTZ R48, R63, R5, R48 ;  /* 0x000000053f307223 */ /* 0x000fc40000010030 */
[----:B------:R-:W-:Y:S02]  /*6760*/  FFMA.FTZ R234, R234, R5, R225 ;  /* 0x00000005eaea7223 */ /* 0x000fe400000100e1 */
[-C--:B------:R-:W-:Y:S02]  /*6770*/  FFMA.FTZ R49, R70, R0.reuse, R49 ;  /* 0x0000000046317223 */ /* 0x080fe40000010031 */
[----:B------:R-:W-:Y:S02]  /*6780*/  FFMA.FTZ R235, R235, R0, R226 ;  /* 0x00000000ebeb7223 */ /* 0x000fe400000100e2 */
[----:B------:R-:W-:Y:S02]  /*6790*/  FMUL.FTZ R248, R227, R248 ;  /* 0x000000f8e3f87220 */ /* 0x000fe40000410000 */
[C---:B------:R-:W-:Y:S02]  /*67a0*/  FMUL.FTZ R184, R15.reuse, R184 ;  /* 0x000000b80fb87220 */ /* 0x040fe40000410000 */
[----:B-1----:R-:W-:Y:S01]  /*67b0*/  @P0 FADD R67, R64, R67 ;  /* 0x0000004340430221 */ /* 0x002fe20000000000 */
[----:B------:R-:W-:Y:S01]  /*67c0*/  ISETP.NE.AND P0, PT, R146, RZ, PT ;  /* 0x000000ff9200720c */ /* 0x000fe20003f05270 */
[----:B------:R-:W-:-:S02]  /*67d0*/  FMUL.FTZ R5, R15, R242 ;  /* 0x000000f20f057220 */ /* 0x000fc40000410000 */
[----:B------:R-:W-:Y:S01]  /*67e0*/  FMUL.FTZ R0, R15, R240 ;  /* 0x000000f00f007220 */ /* 0x000fe20000410000 */
[----:B------:R-:W1:Y:S01]  /*67f0*/  SHFL.DOWN P1, R4, R67, 0x10, 0x1f ;  /* 0x0a001f0043047f89 */ /* 0x000e620000020000 */
[----:B------:R-:W-:Y:S02]  /*6800*/  FFMA.FTZ R47, R68, R2, R47 ;  /* 0x00000002442f7223 */ /* 0x000fe4000001002f */
[-C--:B------:R-:W-:Y:S02]  /*6810*/  FFMA.FTZ R50, R69, R3.reuse, R50 ;  /* 0x0000000345327223 */ /* 0x080fe40000010032 */
[----:B------:R-:W-:Y:S02]  /*6820*/  FFMA.FTZ R248, R236, R3, R248 ;  /* 0x00000003ecf87223 */ /* 0x000fe400000100f8 */
[----:B------:R-:W-:Y:S02]  /*6830*/  FMUL.FTZ R184, R219, R184 ;  /* 0x000000b8dbb87220 */ /* 0x000fe40000410000 */
[----:B------:R-:W-:-:S02]  /*6840*/  FMUL.FTZ R2, R13, R242 ;  /* 0x000000f20d027220 */ /* 0x000fc40000410000 */
[----:B------:R-:W-:Y:S02]  /*6850*/  FMUL.FTZ R3, R14, R240 ;  /* 0x000000f00e037220 */ /* 0x000fe40000410000 */
[----:B------:R-:W-:Y:S02]  /*6860*/  FMUL.FTZ R5, R228, R5 ;  /* 0x00000005e4057220 */ /* 0x000fe40000410000 */
[----:B------:R-:W-:Y:S02]  /*6870*/  FMUL.FTZ R0, R229, R0 ;  /* 0x00000000e5007220 */ /* 0x000fe40000410000 */
[----:B------:R-:W-:Y:S02]  /*6880*/  FFMA.FTZ R214, R245, R215, R214 ;  /* 0x000000d7f5d67223 */ /* 0x000fe400000100d6 */
[----:B------:R-:W-:Y:S02]  /*6890*/  FFMA.FTZ R184, R246, R65, R184 ;  /* 0x00000041f6b87223 */ /* 0x000fe400000100b8 */
[----:B------:R-:W-:-:S02]  /*68a0*/  FFMA.FTZ R5, R237, R2, R5 ;  /* 0x00000002ed057223 */ /* 0x000fc40000010005 */
[----:B------:R-:W-:Y:S02]  /*68b0*/  FFMA.FTZ R0, R238, R3, R0 ;  /* 0x00000003ee007223 */ /* 0x000fe40000010000 */
[----:B-1----:R-:W-:Y:S02]  /*68c0*/  @P1 FADD R4, R67, R4 ;  /* 0x0000000443041221 */ /* 0x002fe40000000000 */
[----:B------:R-:W-:Y:S02]  /*68d0*/  FFMA.FTZ R38, R53, R215, R38 ;  /* 0x000000d735267223 */ /* 0x000fe40000010026 */
[----:B------:R-:W-:Y:S01]  /*68e0*/  FADD.FTZ R36, R243, R36 ;  /* 0x00000024f3247221 */ /* 0x000fe20000010000 */
[----:B------:R1:W-:Y:S01]  /*68f0*/  @!P0 STS [R134.X4+0x3184], R4 ;  /* 0x0031840486008388 */ /* 0x0003e20000004800 */
[----:B------:R-:W-:Y:S02]  /*6900*/  FADD.FTZ R35, R214, R35 ;  /* 0x00000023d6237221 */ /* 0x000fe40000010000 */
[----:B------:R-:W-:-:S02]  /*6910*/  FADD.FTZ R34, R175, R34 ;  /* 0x00000022af227221 */ /* 0x000fc40000010000 */
        /* <DEDUP_REMOVED lines=11> */
[----:B------:R-:W-:-:S02]  /*69d0*/  FFMA.FTZ R51, R72, R2, R51 ;  /* 0x0000000248337223 */ /* 0x000fc40000010033 */
[----:B------:R-:W-:Y:S02]  /*69e0*/  FFMA.FTZ R52, R71, R3, R52 ;  /* 0x0000000347347223 */ /* 0x000fe40000010034 */
[----:B------:R-:W-:Y:S02]  /*69f0*/  FADD.FTZ R23, R248, R23 ;  /* 0x00000017f8177221 */ /* 0x000fe40000010000 */
[----:B------:R-:W-:Y:S02]  /*6a00*/  FADD.FTZ R22, R5, R22 ;  /* 0x0000001605167221 */ /* 0x000fe40000010000 */
[----:B------:R-:W-:Y:S01]  /*6a10*/  FADD.FTZ R21, R0, R21 ;  /* 0x0000001500157221 */ /* 0x000fe20000010000 */
[----:B------:R-:W-:Y:S06]  /*6a20*/  BAR.SYNC.DEFER_BLOCKING 0x0 ;  /* 0x0000000000007b1d */ /* 0x000fec0000010000 */
[----:B------:R-:W-:Y:S05]  /*6a30*/  @P2 BRA `(.L_x_3343) ;  /* 0x0000007000002947 */ /* 0x000fea0003800000 */
[----:B-1----:R-:W-:Y:S01]  /*6a40*/  ISETP.NE.AND P0, PT, R132, c[0x0][0x174], PT ;  /* 0x00005d0084007a0c */ /* 0x002fe20003f05270 */
[----:B------:R-:W-:Y:S01]  /*6a50*/  IMAD.SHL.U32 R7, R20, 0x4, RZ ;  /* 0x0000000414077824 */ /* 0x000fe200078e00ff */
[----:B------:R-:W1:Y:S11]  /*6a60*/  LDS R3, [0x3188] ;  /* 0x00318800ff037984 */ /* 0x000e760000000800 */
[----:B------:R-:W2:Y:S01]  /*6a70*/  @P0 LDS R5, [R7+0x46c0] ;  /* 0x0046c00007050984 */ /* 0x000ea20000000800 */
[----:B-1----:R-:W-:-:S04]  /*6a80*/  FADD.FTZ R4, R4, R3 ;  /* 0x0000000304047221 */ /* 0x002fc80000010000 */
[----:B--2---:R-:W-:-:S05]  /*6a90*/  @P0 FADD.FTZ R4, R4, R5 ;  /* 0x0000000504040221 */ /* 0x004fca0000010000 */
[----:B------:R1:W-:Y:S02]  /*6aa0*/  STS [R7+0x46c0], R4 ;  /* 0x0046c00407007388 */ /* 0x0003e40000000800 */
.L_x_3343:
[----:B-1----:R-:W-:Y:S05]  /*6ab0*/  BSYNC B0 ;  /* 0x0000000000007941 */ /* 0x002fea0003800000 */
.L_x_3342:
[----:B------:R-:W-:Y:S02]  /*6ac0*/  IADD3 R20, R20, 0x1, RZ ;  /* 0x0000000114147810 */ /* 0x000fe40007ffe0ff */
[----:B------:R-:W-:Y:S02]  /*6ad0*/  IADD3 R18, P1, R18, 0x1, RZ ;  /* 0x0000000112127810 */ /* 0x000fe40007f3e0ff */
[----:B------:R-:W-:-:S03]  /*6ae0*/  ISETP.GE.AND P0, PT, R20, c[0x0][0x16c], PT ;  /* 0x00005b0014007a0c */ /* 0x000fc60003f06270 */
[----:B------:R-:W-:-:S10]  /*6af0*/  IMAD.X R17, RZ, RZ, R17, P1 ;  /* 0x000000ffff117224 */ /* 0x000fd400008e0611 */
[----:B0--34-:R-:W-:Y:S01]  /*6b00*/  @P0 CALL.REL.NOINC `(.L_x_3296) ;  /* 0x0000001000000944 */ /* 0x019fe20003c00000 */
[----:B------:R-:W-:Y:S05]  /*6b10*/  BRA `(.L_x_3344) ;  /* 0xffffb90000007947 */ /* 0x000fea000383ffff */
.L_x_3296:
        /* <DEDUP_REMOVED lines=16> */
[C---:B------:R-:W-:Y:S01]  /*6c20*/  PRMT R5, R37.reuse, 0x7610, R5 ;  /* 0x0000761025057816 */ /* 0x040fe20000000005 */
[----:B------:R1:W-:Y:S01]  /*6c30*/  STS.U16 [R105+0x6], R2 ;  /* 0x0000060269007388 */ /* 0x0003e20000000400 */
[----:B------:R-:W-:Y:S02]  /*6c40*/  PRMT R6, R37, 0x7632, R6 ;  /* 0x0000763225067816 */ /* 0x000fe40000000006 */
[----:B------:R-:W-:Y:S01]  /*6c50*/  IADD3 R44, -R133, c[0x0][0x168], RZ ;  /* 0x00005a00852c7a10 */ /* 0x000fe20007ffe1ff */
[----:B------:R2:W-:Y:S01]  /*6c60*/  STS.U16 [R105+0xa], R3 ;  /* 0x00000a0369007388 */ /* 0x0005e20000000400 */
[----:B------:R-:W-:Y:S02]  /*6c70*/  SHF.R.S32.HI R46, RZ, 0x1f, R118 ;  /* 0x0000001fff2e7819 */ /* 0x000fe40000011476 */
[----:B0-----:R-:W-:Y:S01]  /*6c80*/  PRMT R0, R45, 0x7632, R0 ;  /* 0x000076322d007816 */ /* 0x001fe20000000000 */
[----:B------:R-:W-:Y:S01]  /*6c90*/  STS.U16 [R105], R51 ;  /* 0x0000003369007388 */ /* 0x000fe20000000400 */
[----:B------:R-:W-:-:S02]  /*6ca0*/  LOP3.LUT R8, R118, 0x20, RZ, 0xfc, !PT ;  /* 0x0000002076087812 */ /* 0x000fc400078efcff */
[----:B-1----:R-:W-:Y:S01]  /*6cb0*/  PRMT R2, R41, 0x7632, R2 ;  /* 0x0000763229027816 */ /* 0x002fe20000000002 */
[----:B------:R-:W-:Y:S01]  /*6cc0*/  STS.U16 [R105+0x4], R49 ;  /* 0x0000043169007388 */ /* 0x000fe20000000400 */
[----:B------:R-:W-:Y:S02]  /*6cd0*/  LOP3.LUT R9, R118, 0x40, RZ, 0xfc, !PT ;  /* 0x0000004076097812 */ /* 0x000fe400078efcff */
[----:B--2---:R-:W-:Y:S01]  /*6ce0*/  PRMT R3, R39, 0x7632, R3 ;  /* 0x0000763227037816 */ /* 0x004fe20000000003 */
[----:B------:R-:W-:Y:S04]  /*6cf0*/  STS.U16 [R105+0x8], R47 ;  /* 0x0000082f69007388 */ /* 0x000fe80000000400 */
[----:B------:R-:W-:Y:S04]  /*6d00*/  STS.U16 [R105+0xc], R45 ;  /* 0x00000c2d69007388 */ /* 0x000fe80000000400 */
[----:B------:R0:W-:Y:S04]  /*6d10*/  STS.U16 [R105+0xe], R0 ;  /* 0x00000e0069007388 */ /* 0x0001e80000000400 */
[----:B------:R-:W-:Y:S04]  /*6d20*/  STS.U16 [R105+0x10], R43 ;  /* 0x0000102b69007388 */ /* 0x000fe80000000400 */
[----:B------:R1:W-:Y:S01]  /*6d30*/  STS.U16 [R105+0x12], R4 ;  /* 0x0000120469007388 */ /* 0x0003e20000000400 */
[----:B0-----:R-:W-:-:S03]  /*6d40*/  IMAD R0, R135, -0x400, R152 ;  /* 0xfffffc0087007824 */ /* 0x001fc600078e0298 */
[----:B------:R-:W-:Y:S04]  /*6d50*/  STS.U16 [R105+0x14], R41 ;  /* 0x0000142969007388 */ /* 0x000fe80000000400 */
[----:B------:R-:W-:Y:S01]  /*6d60*/  STS.U16 [R105+0x16], R2 ;  /* 0x0000160269007388 */ /* 0x000fe20000000400 */
[----:B-1----:R-:W-:-:S03]  /*6d70*/  LEA R4, P5, R118, c[0x0][0x330], 0x1 ;  /* 0x0000cc0076047a11 */ /* 0x002fc600078a08ff */
[----:B------:R-:W-:Y:S04]  /*6d80*/  STS.U16 [R105+0x18], R39 ;  /* 0x0000182769007388 */ /* 0x000fe80000000400 */
[----:B------:R-:W-:Y:S04]  /*6d90*/  STS.U16 [R105+0x1a], R3 ;  /* 0x00001a0369007388 */ /* 0x000fe80000000400 */
[----:B------:R0:W-:Y:S04]  /*6da0*/  STS.U16 [R105+0x1c], R5 ;  /* 0x00001c0569007388 */ /* 0x0001e80000000400 */
[----:B------:R1:W-:Y:S01]  /*6db0*/  STS.U16 [R105+0x1e], R6 ;  /* 0x00001e0669007388 */ /* 0x0003e20000000400 */
[----:B------:R-:W-:-:S06]  /*6dc0*/  NOP ;  /* 0x0000000000007918 */ /* 0x000fcc0000000000 */
[----:B------:R-:W-:Y:S01]  /*6dd0*/  LDS.U16 R15, [R129] ;  /* 0x00000000810f7984 */ /* 0x000fe20000000400 */
[----:B0-----:R-:W-:Y:S02]  /*6de0*/  IMAD R5, R153, c[0x0][0x2d8], RZ ;  /* 0x0000b60099057a24 */ /* 0x001fe400078e02ff */
[C---:B------:R-:W-:Y:S01]  /*6df0*/  IMAD.WIDE.U32 R2, R154.reuse, c[0x0][0x2d8], RZ ;  /* 0x0000b6009a027a25 */ /* 0x040fe200078e00ff */
[----:B------:R-:W-:Y:S01]  /*6e00*/  LDS.U16 R17, [R128+0x40] ;  /* 0x0000400080117984 */ /* 0x000fe20000000400 */
[----:B-1----:R-:W-:Y:S02]  /*6e10*/  SHF.R.S32.HI R6, RZ, 0x1f, R0 ;  /* 0x0000001fff067819 */ /* 0x002fe40000011400 */
[----:B------:R-:W-:Y:S01]  /*6e20*/  IMAD R13, R154, c[0x0][0x2dc], R5 ;  /* 0x0000b7009a0d7a24 */ /* 0x000fe200078e0205 */
[----:B------:R-:W-:Y:S01]  /*6e30*/  LDS.U16 R19, [R127+0x80] ;  /* 0x000080007f137984 */ /* 0x000fe20000000400 */
[----:B------:R-:W-:Y:S02]  /*6e40*/  IMAD R5, R157, c[0x0][0x2e0], RZ ;  /* 0x0000b8009d057a24 */ /* 0x000fe400078e02ff */
[----:B------:R-:W-:Y:S01]  /*6e50*/  IMAD.IADD R3, R3, 0x1, R13 ;  /* 0x0000000103037824 */ /* 0x000fe200078e020d */
[----:B------:R-:W-:Y:S01]  /*6e60*/  LDS.U16 R37, [R126+0xc0] ;  /* 0x0000c0007e257984 */ /* 0x000fe20000000400 */
[----:B------:R-:W-:-:S02]  /*6e70*/  IMAD R7, R158, c[0x0][0x2e4], R5 ;  /* 0x0000b9009e077a24 */ /* 0x000fc400078e0205 */
[----:B------:R-:W-:Y:S01]  /*6e80*/  IMAD.WIDE.U32 R2, R158, c[0x0][0x2e0], R2 ;  /* 0x0000b8009e027a25 */ /* 0x000fe200078e0002 */
[----:B------:R-:W-:Y:S04]  /*6e90*/  LDS.U16 R39, [R117+0x100] ;  /* 0x0001000075277984 */ /* 0x000fe80000000400 */
[----:B------:R-:W-:Y:S01]  /*6ea0*/  LDS.U16 R41, [R116+0x140] ;  /* 0x0001400074297984 */ /* 0x000fe20000000400 */
[----:B------:R-:W-:-:S03]  /*6eb0*/  IADD3 R5, P1, R0, R2, RZ ;  /* 0x0000000200057210 */ /* 0x000fc60007f3e0ff */
[----:B------:R-:W-:Y:S01]  /*6ec0*/  LDS.U16 R43, [R115+0x180] ;  /* 0x00018000732b7984 */ /* 0x000fe20000000400 */
[----:B------:R-:W-:Y:S02]  /*6ed0*/  IADD3.X R10, R6, R7, R3, P1, !PT ;  /* 0x00000007060a7210 */ /* 0x000fe40000ffe403 */
[C---:B------:R-:W-:Y:S01]  /*6ee0*/  LEA.HI.X R3, R118.reuse, c[0x0][0x334], R46, 0x1, P5 ;  /* 0x0000cd0076037a11 */ /* 0x040fe200028f0c2e */
[----:B------:R-:W-:Y:S01]  /*6ef0*/  LDS.U16 R45, [R114+0x1c0] ;  /* 0x0001c000722d7984 */ /* 0x000fe20000000400 */
[C---:B------:R-:W-:Y:S02]  /*6f00*/  LEA R4, P6, R5.reuse, R4, 0x1 ;  /* 0x0000000405047211 */ /* 0x040fe400078c08ff */
[C---:B------:R-:W-:Y:S01]  /*6f10*/  LOP3.LUT R7, R118.reuse, 0x60, RZ, 0xfc, !PT ;  /* 0x0000006076077812 */ /* 0x040fe200078efcff */
[----:B------:R-:W-:Y:S01]  /*6f20*/  LDS.U16 R47, [R113+0x200] ;  /* 0x00020000712f7984 */ /* 0x000fe20000000400 */
[----:B------:R-:W-:Y:S02]  /*6f30*/  IADD3 R2, P5, R118, R133, RZ ;  /* 0x0000008576027210 */ /* 0x000fe40007fbe0ff */
[----:B------:R-:W-:Y:S01]  /*6f40*/  LEA.HI.X R5, R5, R3, R10, 0x1, P6 ;  /* 0x0000000305057211 */ /* 0x000fe200030f0c0a */
[----:B------:R-:W-:Y:S01]  /*6f50*/  LDS.U16 R49, [R112+0x240] ;  /* 0x0002400070317984 */ /* 0x000fe20000000400 */
[----:B------:R-:W-:-:S03]  /*6f60*/  LEA.HI.X.SX32 R3, R133, R46, 0x1, P5 ;  /* 0x0000002e85037211 */ /* 0x000fc600028f0eff */
        /* <DEDUP_REMOVED lines=23> */
.L_x_3346:
[----:B------:R-:W-:Y:S05]  /*70e0*/  BSYNC B0 ;  /* 0x0000000000007941 */ /* 0x000fea0003800000 */
.L_x_3345:
[C---:B------:R-:W-:Y:S01]  /*70f0*/  LOP3.LUT R63, R118.reuse, 0x80, RZ, 0xfc, !PT ;  /* 0x00000080763f7812 */ /* 0x040fe200078efcff */
[----:B------:R1:W-:Y:S01]  /*7100*/  @!P3 STG.E.U16 [R4.64+-0x7c0], R17 ;  /* 0xfff840110400b986 */ /* 0x0003e2000c101504 */
[C---:B------:R-:W-:Y:S01]  /*7110*/  LOP3.LUT R65, R118.reuse, 0xa0, RZ, 0xfc, !PT ;  /* 0x000000a076417812 */ /* 0x040fe200078efcff */
        /* <DEDUP_REMOVED lines=49> */
[----:B-1----:R-:W-:Y:S01]  /*7430*/  IADD3 R17, R251, 0x6, RZ ;  /* 0x00000006fb117810 */ /* 0x002fe20007ffe0ff */
        /* <DEDUP_REMOVED lines=8> */
[----:B------:R-:W-:Y:S01]  /*74c0*/  LEA.HI.SX32 R16, R16, R251, 0x1b ;  /* 0x000000fb10107211 */ /* 0x000fe200078fdaff */
[----:B0-----:R-:W-:Y:S01]  /*74d0*/  FADD.FTZ R5, R10, R25 ;  /* 0x000000190a057221 */ /* 0x001fe20000010000 */
[----:B------:R-:W-:Y:S01]  /*74e0*/  IADD3 R18, R251, 0x7, RZ ;  /* 0x00000007fb127810 */ /* 0x000fe20007ffe0ff */
[----:B------:R-:W-:Y:S01]  /*74f0*/  IMAD.SHL.U32 R15, R15, 0x2, RZ ;  /* 0x000000020f0f7824 */ /* 0x000fe200078e00ff */
[----:B------:R-:W-:Y:S01]  /*7500*/  PRMT R11, R21, 0x7632, R11 ;  /* 0x00007632150b7816 */ /* 0x000fe2000000000b */
[----:B------:R-:W-:Y:S01]  /*7510*/  IMAD.SHL.U32 R16, R16, 0x2, RZ ;  /* 0x0000000210107824 */ /* 0x000fe200078e00ff */
[----:B------:R-:W-:Y:S01]  /*7520*/  F2FP.BF16.PACK_AB R25, R26, R25 ;  /* 0x000000191a19723e */ /* 0x000fe200000010ff */
[----:B------:R-:W-:Y:S01]  /*7530*/  FADD.FTZ R26, R5, R26 ;  /* 0x0000001a051a7221 */ /* 0x000fe20000010000 */
[----:B------:R-:W-:-:S02]  /*7540*/  IADD3 R19, R251, 0x8, RZ ;  /* 0x00000008fb137810 */ /* 0x000fc40007ffe0ff */
[-C--:B------:R-:W-:Y:S02]  /*7550*/  LEA.HI.SX32 R17, R17, R251.reuse, 0x1b ;  /* 0x000000fb11117211 */ /* 0x080fe400078fdaff */
[----:B------:R-:W-:Y:S02]  /*7560*/  SHF.L.U32 R13, R13, 0x1, RZ ;  /* 0x000000010d0d7819 */ /* 0x000fe400000006ff */
[----:B------:R-:W-:Y:S02]  /*7570*/  IADD3 R20, R251, 0x9, RZ ;  /* 0x00000009fb147810 */ /* 0x000fe40007ffe0ff */
[----:B------:R-:W-:Y:S01]  /*7580*/  PRMT R22, R23, 0x7632, R22 ;  /* 0x0000763217167816 */ /* 0x000fe20000000016 */
[----:B------:R-:W-:Y:S01]  /*7590*/  STS.U16 [R105], R21 ;  /* 0x0000001569007388 */ /* 0x000fe20000000400 */
[C---:B------:R-:W-:Y:S02]  /*75a0*/  IADD3 R37, R251.reuse, 0xa, RZ ;  /* 0x0000000afb257810 */ /* 0x040fe40007ffe0ff */
[----:B------:R-:W-:Y:S01]  /*75b0*/  IADD3 R38, R251, 0xb, RZ ;  /* 0x0000000bfb267810 */ /* 0x000fe20007ffe0ff */
[----:B------:R0:W-:Y:S01]  /*75c0*/  STS.U16 [R12+0x2], R11 ;  /* 0x0000020b0c007388 */ /* 0x0001e20000000400 */
[----:B------:R-:W-:-:S02]  /*75d0*/  LEA.HI.SX32 R18, R18, R251, 0x1b ;  /* 0x000000fb12127211 */ /* 0x000fc400078fdaff */
[----:B------:R-:W-:Y:S01]  /*75e0*/  PRMT R24, R25, 0x7632, R24 ;  /* 0x0000763219187816 */ /* 0x000fe20000000018 */
[----:B------:R1:W-:Y:S01]  /*75f0*/  STS.U16 [R13+0x4], R23 ;  /* 0x000004170d007388 */ /* 0x0003e20000000400 */
[----:B------:R-:W-:Y:S01]  /*7600*/  IADD3 R39, R251, 0xc, RZ ;  /* 0x0000000cfb277810 */ /* 0x000fe20007ffe0ff */
[----:B------:R-:W-:Y:S01]  /*7610*/  IMAD.SHL.U32 R18, R18, 0x2, RZ ;  /* 0x0000000212127824 */ /* 0x000fe200078e00ff */
[----:B------:R-:W-:Y:S01]  /*7620*/  LEA.HI.SX32 R19, R19, R251, 0x1b ;  /* 0x000000fb13137211 */ /* 0x000fe200078fdaff */
[----:B------:R-:W-:Y:S01]  /*7630*/  STS.U16 [R14+0x6], R22 ;  /* 0x000006160e007388 */ /* 0x000fe20000000400 */
[----:B------:R-:W-:Y:S01]  /*7640*/  F2FP.BF16.PACK_AB R4, R28, R27 ;  /* 0x0000001b1c04723e */ /* 0x000fe200000010ff */
[----:B------:R-:W-:Y:S01]  /*7650*/  FADD.FTZ R27, R26, R27 ;  /* 0x0000001b1a1b7221 */ /* 0x000fe20000010000 */
[----:B------:R-:W-:Y:S01]  /*7660*/  SHF.L.U32 R17, R17, 0x1, RZ ;  /* 0x0000000111117819 */ /* 0x000fe200000006ff */
[----:B------:R-:W-:Y:S01]  /*7670*/  STS.U16 [R15+0x8], R25 ;  /* 0x000008190f007388 */ /* 0x000fe20000000400 */
[----:B------:R-:W-:Y:S01]  /*7680*/  IADD3 R40, R251, 0xd, RZ ;  /* 0x0000000dfb287810 */ /* 0x000fe20007ffe0ff */
[----:B------:R-:W-:Y:S01]  /*7690*/  IMAD.SHL.U32 R19, R19, 0x2, RZ ;  /* 0x0000000213137824 */ /* 0x000fe200078e00ff */
[----:B------:R-:W-:Y:S01]  /*76a0*/  LEA.HI.SX32 R20, R20, R251, 0x1b ;  /* 0x000000fb14147211 */ /* 0x000fe200078fdaff */
[----:B------:R-:W-:Y:S01]  /*76b0*/  STS.U16 [R16+0xa], R24 ;  /* 0x00000a1810007388 */ /* 0x000fe20000000400 */
[----:B------:R-:W-:Y:S01]  /*76c0*/  F2FP.BF16.PACK_AB R10, R30, R29 ;  /* 0x0000001d1e0a723e */ /* 0x000fe200000010ff */
[----:B------:R-:W-:Y:S01]  /*76d0*/  FADD.FTZ R28, R27, R28 ;  /* 0x0000001c1b1c7221 */ /* 0x000fe20000010000 */
[C---:B------:R-:W-:Y:S01]  /*76e0*/  IADD3 R41, R251.reuse, 0xe, RZ ;  /* 0x0000000efb297810 */ /* 0x040fe20007ffe0ff */
[----:B------:R2:W-:Y:S01]  /*76f0*/  STS.U16 [R17+0xc], R4 ;  /* 0x00000c0411007388 */ /* 0x0005e20000000400 */
[----:B------:R-:W-:Y:S01]  /*7700*/  IADD3 R42, R251, 0xf, RZ ;  /* 0x0000000ffb2a7810 */ /* 0x000fe20007ffe0ff */
[----:B------:R-:W-:Y:S01]  /*7710*/  IMAD.SHL.U32 R20, R20, 0x2, RZ ;  /* 0x0000000214147824 */ /* 0x000fe200078e00ff */
[-C--:B------:R-:W-:Y:S01]  /*7720*/  LEA.HI.SX32 R37, R37, R251.reuse, 0x1b ;  /* 0x000000fb25257211 */ /* 0x080fe200078fdaff */
[----:B------:R-:W-:Y:S01]  /*7730*/  FADD.FTZ R29, R28, R29 ;  /* 0x0000001d1c1d7221 */ /* 0x000fe20000010000 */
[----:B------:R-:W-:-:S02]  /*7740*/  LEA.HI.SX32 R38, R38, R251, 0x1b ;  /* 0x000000fb26267211 */ /* 0x000fc400078fdaff */
[----:B------:R-:W-:Y:S01]  /*7750*/  LEA.HI.SX32 R39, R39, R251, 0x1b ;  /* 0x000000fb27277211 */ /* 0x000fe200078fdaff */
[----:B------:R-:W-:Y:S01]  /*7760*/  FADD.FTZ R30, R29, R30 ;  /* 0x0000001e1d1e7221 */ /* 0x000fe20000010000 */
[----:B0-----:R-:W-:Y:S01]  /*7770*/  F2FP.BF16.PACK_AB R11, R32, R31 ;  /* 0x0000001f200b723e */ /* 0x001fe200000010ff */
[----:B------:R-:W-:Y:S01]  /*7780*/  IMAD.SHL.U32 R38, R38, 0x2, RZ ;  /* 0x0000000226267824 */ /* 0x000fe200078e00ff */
[----:B------:R-:W-:Y:S01]  /*7790*/  PRMT R12, R4, 0x7632, R12 ;  /* 0x00007632040c7816 */ /* 0x000fe2000000000c */
[----:B------:R-:W-:Y:S01]  /*77a0*/  IMAD.SHL.U32 R39, R39, 0x2, RZ ;  /* 0x0000000227277824 */ /* 0x000fe200078e00ff */
[----:B------:R-:W-:Y:S01]  /*77b0*/  LEA.HI.SX32 R40, R40, R251, 0x1b ;  /* 0x000000fb28287211 */ /* 0x000fe200078fdaff */
[----:B------:R-:W-:Y:S01]  /*77c0*/  FADD.FTZ R31, R30, R31 ;  /* 0x0000001f1e1f7221 */ /* 0x000fe20000010000 */
[C---:B-1----:R-:W-:Y:S01]  /*77d0*/  PRMT R13, R10.reuse, 0x7610, R13 ;  /* 0x000076100a0d7816 */ /* 0x042fe2000000000d */
[----:B------:R-:W-:Y:S01]  /*77e0*/  STS.U16 [R18+0xe], R12 ;  /* 0x00000e0c12007388 */ /* 0x000fe20000000400 */
[----:B------:R-:W-:Y:S01]  /*77f0*/  PRMT R21, R10, 0x7632, R21 ;  /* 0x000076320a157816 */ /* 0x000fe20000000015 */
[----:B------:R-:W-:Y:S01]  /*7800*/  IMAD.SHL.U32 R40, R40, 0x2, RZ ;  /* 0x0000000228287824 */ /* 0x000fe200078e00ff */
[----:B--2---:R-:W-:Y:S01]  /*7810*/  F2FP.BF16.PACK_AB R4, R34, R33 ;  /* 0x000000212204723e */ /* 0x004fe200000010ff */
[----:B------:R-:W-:Y:S01]  /*7820*/  STS.U16 [R19+0x10], R13 ;  /* 0x0000100d13007388 */ /* 0x000fe20000000400 */
[-C--:B------:R-:W-:Y:S01]  /*7830*/  LEA.HI.SX32 R41, R41, R251.reuse, 0x1b ;  /* 0x000000fb29297211 */ /* 0x080fe200078fdaff */
[----:B------:R-:W-:Y:S01]  /*7840*/  FADD.FTZ R32, R31, R32 ;  /* 0x000000201f207221 */ /* 0x000fe20000010000 */
[----:B------:R-:W-:Y:S01]  /*7850*/  LEA.HI.SX32 R42, R42, R251, 0x1b ;  /* 0x000000fb2a2a7211 */ /* 0x000fe200078fdaff */
[----:B------:R-:W-:Y:S01]  /*7860*/  STS.U16 [R20+0x12], R21 ;  /* 0x0000121514007388 */ /* 0x000fe20000000400 */
[----:B------:R-:W-:Y:S01]  /*7870*/  SHF.L.U32 R37, R37, 0x1, RZ ;  /* 0x0000000125257819 */ /* 0x000fe200000006ff */
[----:B------:R-:W-:Y:S01]  /*7880*/  FADD.FTZ R33, R32, R33 ;  /* 0x0000002120217221 */ /* 0x000fe20000010000 */
[----:B------:R-:W-:Y:S01]  /*7890*/  F2FP.BF16.PACK_AB R10, R36, R35 ;  /* 0x00000023240a723e */ /* 0x000fe200000010ff */
        /* <DEDUP_REMOVED lines=9> */
[----:B------:R1:W-:Y:S01]  /*7930*/  STS.U16 [R39+0x18], R4 ;  /* 0x0000180427007388 */ /* 0x0003e20000000400 */
[----:B0-----:R-:W-:-:S03]  /*7940*/  IMAD R11, R153, c[0x0][0x2f8], RZ ;  /* 0x0000be00990b7a24 */ /* 0x001fc600078e02ff */
[----:B------:R-:W-:Y:S01]  /*7950*/  STS.U16 [R40+0x1a], R16 ;  /* 0x00001a1028007388 */ /* 0x000fe20000000400 */
[----:B------:R-:W-:Y:S02]  /*7960*/  FADD.FTZ R150, R35, R36 ;  /* 0x0000002423967221 */ /* 0x000fe40000010000 */
[C---:B------:R-:W-:Y:S01]  /*7970*/  IMAD R11, R154.reuse, c[0x0][0x2fc], R11 ;  /* 0x0000bf009a0b7a24 */ /* 0x040fe200078e020b */
[----:B------:R-:W-:Y:S01]  /*7980*/  STS.U16 [R41+0x1c], R10 ;  /* 0x00001c0a29007388 */ /* 0x000fe20000000400 */
[----:B-1----:R-:W-:-:S03]  /*7990*/  IMAD.WIDE.U32 R4, R154, c[0x0][0x2f8], RZ ;  /* 0x0000be009a047a25 */ /* 0x002fc600078e00ff */
[----:B------:R-:W-:Y:S01]  /*79a0*/  STS.U16 [R42+0x1e], R22 ;  /* 0x00001e162a007388 */ /* 0x000fe20000000400 */
[----:B------:R-:W-:-:S06]  /*79b0*/  NOP ;  /* 0x0000000000007918 */ /* 0x000fcc0000000000 */
[----:B------:R-:W-:Y:S01]  /*79c0*/  LDS.U16 R129, [R129] ;  /* 0x0000000081817984 */ /* 0x000fe20000000400 */
        /* <DEDUP_REMOVED lines=32> */
.L_x_3348:
[----:B------:R-:W-:Y:S05]  /*7bd0*/  BSYNC B0 ;  /* 0x0000000000007941 */ /* 0x000fea0003800000 */
.L_x_3347:
[----:B------:R-:W-:Y:S01]  /*7be0*/  IMAD.MOV.U32 R2, RZ, RZ, R4 ;  /* 0x000000ffff027224 */ /* 0x000fe200078e0004 */
[----:B------:R-:W-:Y:S01]  /*7bf0*/  LEA R4, P1, R118, c[0x0][0x340], 0x1 ;  /* 0x0000d00076047a11 */ /* 0x000fe200078208ff */
[----:B------:R-:W-:Y:S01]  /*7c00*/  IMAD.MOV.U32 R3, RZ, RZ, R29 ;  /* 0x000000ffff037224 */ /* 0x000fe200078e001d */
[-C--:B------:R-:W-:Y:S01]  /*7c10*/  ISETP.GE.AND P6, PT, R63, R12.reuse, PT ;  /* 0x0000000c3f00720c */ /* 0x080fe20003fc6270 */
[----:B------:R-:W-:Y:S01]  /*7c20*/  IMAD R5, R157, c[0x0][0x300], RZ ;  /* 0x0000c0009d057a24 */ /* 0x000fe200078e02ff */
[-C--:B------:R-:W-:Y:S01]  /*7c30*/  ISETP.GE.AND P3, PT, R8, R12.reuse, PT ;  /* 0x0000000c0800720c */ /* 0x080fe20003f66270 */
[C---:B------:R-:W-:Y:S01]  /*7c40*/  IMAD.WIDE.U32 R2, R158.reuse, c[0x0][0x300], R2 ;  /* 0x0000c0009e027a25 */ /* 0x040fe200078e0002 */
[-C--:B------:R-:W-:Y:S02]  /*7c50*/  ISETP.GE.AND P4, PT, R9, R12.reuse, PT ;  /* 0x0000000c0900720c */ /* 0x080fe40003f86270 */
[----:B------:R-:W-:Y:S01]  /*7c60*/  ISETP.GE.AND P5, PT, R7, R12, PT ;  /* 0x0000000c0700720c */ /* 0x000fe20003fa6270 */
[----:B0-----:R-:W-:Y:S01]  /*7c70*/  IMAD R11, R158, c[0x0][0x304], R5 ;  /* 0x0000c1009e0b7a24 */ /* 0x001fe200078e0205 */
        /* <DEDUP_REMOVED lines=38> */
[----:B------:R-:W-:Y:S01]  /*7ee0*/  IADD3.X R138, R138, -0x1, RZ, P1, !PT ;  /* 0xffffffff8a8a7810 */ /* 0x000fe20000ffe4ff */
[----:B------:R0:W-:Y:S01]  /*7ef0*/  @!P3 STG.E.U16 [R2.64+0x380], R37 ;  /* 0x000380250200b986 */ /* 0x0001e2000c101504 */
[----:B------:R-:W-:-:S02]  /*7f00*/  IADD3 R144, P3, R144, -0x800, RZ ;  /* 0xfffff80090907810 */ /* 0x000fc40007f7e0ff */
[----:B------:R-:W-:Y:S02]  /*7f10*/  IADD3.X R136, R136, -0x1, RZ, P2, !PT ;  /* 0xffffffff88887810 */ /* 0x000fe400017fe4ff */
[----:B------:R-:W-:Y:S01]  /*7f20*/  IADD3.X R145, R145, -0x1, RZ, P3, !PT ;  /* 0xffffffff91917810 */ /* 0x000fe20001ffe4ff */
[----:B0-----:R-:W-:Y:S01]  /*7f30*/  @!P0 CALL.REL.NOINC `(.L_x_3294) ;  /* 0x0000001000008944 */ /* 0x001fe20003c00000 */
[----:B------:R-:W-:Y:S05]  /*7f40*/  BRA `(.L_x_3349) ;  /* 0xffff890000007947 */ /* 0x000fea000383ffff */
.L_x_3294:
        /* <DEDUP_REMOVED lines=29> */
.L_x_3351:
[----:B------:R-:W-:Y:S05]  /*8120*/  BSYNC B0 ;  /* 0x0000000000007941 */ /* 0x000fea0003800000 */
.L_x_3350:
        /* <DEDUP_REMOVED lines=28> */
.L_x_3353:
[----:B------:R-:W1:Y:S02]  /*82f0*/  S2R R9, SR_TID.X ;  /* 0x0000000000097919 */ /* 0x000e640000002100 */
.L_x_3354:
[----:B------:R-:W-:Y:S05]  /*8300*/  BSYNC B0 ;  /* 0x0000000000007941 */ /* 0x000fea0003800000 */
.L_x_3352:
[----:B-1----:R-:W-:-:S13]  /*8310*/  ISETP.GE.AND P0, PT, R9, c[0x0][0x16c], PT ;  /* 0x00005b0009007a0c */ /* 0x002fda0003f06270 */
[----:B------:R-:W-:Y:S05]  /*8320*/  @P0 EXIT ;  /* 0x000000000000094d */ /* 0x000fea0003800000 */
[----:B------:R-:W-:Y:S02]  /*8330*/  IMAD R157, R157, c[0x0][0x288], RZ ;  /* 0x0000a2009d9d7a24 */ /* 0x000fe400078e02ff */
[----:B------:R-:W-:-:S04]  /*8340*/  IMAD.WIDE.U32 R2, R158, c[0x0][0x288], RZ ;  /* 0x0000a2009e027a25 */ /* 0x000fc800078e00ff */
[----:B------:R-:W-:-:S05]  /*8350*/  IMAD R13, R158, c[0x0][0x28c], R157 ;  /* 0x0000a3009e0d7a24 */ /* 0x000fca00078e029d */
[----:B------:R-:W-:Y:S02]  /*8360*/  IADD3 R13, R3, R13, RZ ;  /* 0x0000000d030d7210 */ /* 0x000fe40007ffe0ff */
.L_x_3355:
[----:B0-----:R1:W2:Y:S01]  /*8370*/  LDS R11, [R9.X4+0x46c0] ;  /* 0x0046c000090b7984 */ /* 0x0012a20000004800 */
[----:B------:R-:W-:Y:S01]  /*8380*/  SHF.R.S32.HI R0, RZ, 0x1f, R9 ;  /* 0x0000001fff007819 */ /* 0x000fe20000011409 */
[----:B0-----:R-:W-:Y:S01]  /*8390*/  IMAD.MOV.U32 R4, RZ, RZ, R2 ;  /* 0x000000ffff047224 */ /* 0x001fe200078e0002 */
[----:B------:R-:W-:Y:S01]  /*83a0*/  YIELD ;  /* 0x0000000000007946 */ /* 0x000fe20003800000 */
[----:B------:R-:W-:Y:S02]  /*83b0*/  IMAD.MOV.U32 R5, RZ, RZ, R13 ;  /* 0x000000ffff057224 */ /* 0x000fe400078e000d */
[----:B------:R-:W-:Y:S02]  /*83c0*/  IMAD R0, R0, c[0x0][0x290], RZ ;  /* 0x0000a40000007a24 */ /* 0x000fe400078e02ff */
[----:B------:R-:W-:-:S04]  /*83d0*/  IMAD.WIDE.U32 R4, R9, c[0x0][0x290], R4 ;  /* 0x0000a40009047a25 */ /* 0x000fc800078e0004 */
[----:B------:R-:W-:Y:S01]  /*83e0*/  IMAD R7, R9, c[0x0][0x294], R0 ;  /* 0x0000a50009077a24 */ /* 0x000fe200078e0200 */
[----:B------:R-:W-:-:S03]  /*83f0*/  LEA R6, P0, R4, c[0x0][0x310], 0x2 ;  /* 0x0000c40004067a11 */ /* 0x000fc600078010ff */
[----:B------:R-:W-:Y:S01]  /*8400*/  IMAD.IADD R5, R5, 0x1, R7 ;  /* 0x0000000105057824 */ /* 0x000fe200078e0207 */
[----:B-1----:R-:W-:-:S04]  /*8410*/  IADD3 R9, R9, c[0x0][0x0], RZ ;  /* 0x0000000009097a10 */ /* 0x002fc80007ffe0ff */
[----:B------:R-:W-:Y:S02]  /*8420*/  LEA.HI.X R7, R4, c[0x0][0x314], R5, 0x2, P0 ;  /* 0x0000c50004077a11 */ /* 0x000fe400000f1405 */
[----:B------:R-:W-:-:S03]  /*8430*/  ISETP.GE.AND P0, PT, R9, c[0x0][0x16c], PT ;  /* 0x00005b0009007a0c */ /* 0x000fc60003f06270 */
[----:B--2---:R0:W-:Y:S10]  /*8440*/  RED.E.ADD.F32.FTZ.RN.STRONG.GPU [R6.64], R11 ;  /* 0x0000000b0600798e */ /* 0x0041f4000c10e784 */
[----:B------:R-:W-:Y:S05]  /*8450*/  @!P0 BRA `(.L_x_3355) ;  /* 0xffffff1000008947 */ /* 0x000fea000383ffff */
[----:B------:R-:W-:Y:S05]  /*8460*/  EXIT ;  /* 0x000000000000794d */ /* 0x000fea0003800000 */
.L_x_3301:
[----:B------:R-:W-:Y:S01]  /*8470*/  MOV R206, R66 ;  /* 0x0000004200ce7202 */ /* 0x000fe20000000f00 */
[----:B------:R-:W-:Y:S01]  /*8480*/  IMAD.MOV.U32 R213, RZ, RZ, 0x1 ;  /* 0x00000001ffd57424 */ /* 0x000fe200078e00ff */
[----:B------:R-:W-:Y:S01]  /*8490*/  MOV R64, 0x84d0 ;  /* 0x000084d000407802 */ /* 0x000fe20000000f00 */
[----:B------:R-:W-:-:S02]  /*84a0*/  IMAD.MOV.U32 R208, RZ, RZ, RZ ;  /* 0x000000ffffd07224 */ /* 0x000fc400078e00ff */
[----:B------:R-:W-:Y:S02]  /*84b0*/  IMAD.MOV.U32 R215, RZ, RZ, -0x1 ;  /* 0xffffffffffd77424 */ /* 0x000fe400078e00ff */
[----:B-1---5:R-:W-:Y:S05]  /*84c0*/  CALL.REL.NOINC `($__internal_134_$__cuda_sm70_shflsync_up) ;  /* 0x00000ed000007944 */ /* 0x022fea0003c00000 */
[----:B-1----:R-:W-:Y:S01]  /*84d0*/  MOV R211, R206 ;  /* 0x000000ce00d37202 */ /* 0x002fe20000000f00 */
[----:B0-----:R-:W-:Y:S05]  /*84e0*/  BRA `(.L_x_3356) ;  /* 0xffffbb7000007947 */ /* 0x001fea000383ffff */
.L_x_3302:
[----:B------:R-:W-:Y:S01]  /*84f0*/  IMAD.MOV.U32 R206, RZ, RZ, R67 ;  /* 0x000000ffffce7224 */ /* 0x000fe200078e0043 */
[----:B------:R-:W-:Y:S01]  /*8500*/  MOV R215, 0xffffffff ;  /* 0xffffffff00d77802 */ /* 0x000fe20000000f00 */
[----:B------:R-:W-:Y:S01]  /*8510*/  IMAD.MOV.U32 R213, RZ, RZ, 0x1 ;  /* 0x00000001ffd57424 */ /* 0x000fe200078e00ff */
[----:B------:R-:W-:Y:S01]  /*8520*/  MOV R64, 0x8550 ;  /* 0x0000855000407802 */ /* 0x000fe20000000f00 */
[----:B------:R-:W-:Y:S02]  /*8530*/  IMAD.MOV.U32 R208, RZ, RZ, RZ ;  /* 0x000000ffffd07224 */ /* 0x000fe400078e00ff */
[----:B012--5:R-:W-:Y:S05]  /*8540*/  CALL.REL.NOINC `($__internal_134_$__cuda_sm70_shflsync_up) ;  /* 0x00000e5000007944 */ /* 0x027fea0003c00000 */
[----:B------:R-:W-:Y:S01]  /*8550*/  FMUL.FTZ R211, R66, R211 ;  /* 0x000000d342d37220 */ /* 0x000fe20000410000 */
[----:B------:R-:W-:Y:S01]  /*8560*/  ISETP.GE.AND P0, PT, R146, 0x1, PT ;  /* 0x000000019200780c */ /* 0x000fe20003f06270 */
[C---:B-1----:R-:W-:Y:S02]  /*8570*/  FFMA.FTZ R64, R66.reuse, R206, R67 ;  /* 0x000000ce42407223 */ /* 0x042fe40000010043 */
[----:B0-----:R-:W-:Y:S01]  /*8580*/  IMAD.MOV.U32 R213, RZ, RZ, 0x2 ;  /* 0x00000002ffd57424 */ /* 0x001fe200078e00ff */
[----:B------:R-:W-:Y:S01]  /*8590*/  FSEL R211, R66, R211, !P0 ;  /* 0x000000d342d37208 */ /* 0x000fe20004000000 */
[----:B------:R-:W-:Y:S01]  /*85a0*/  IMAD.MOV.U32 R208, RZ, RZ, RZ ;  /* 0x000000ffffd07224 */ /* 0x000fe200078e00ff */
[----:B------:R-:W-:Y:S01]  /*85b0*/  FSEL R67, R67, R64, !P0 ;  /* 0x0000004043437208 */ /* 0x000fe20004000000 */
[----:B------:R-:W-:Y:S01]  /*85c0*/  IMAD.MOV.U32 R215, RZ, RZ, -0x1 ;  /* 0xffffffffffd77424 */ /* 0x000fe200078e00ff */
[----:B------:R-:W-:-:S02]  /*85d0*/  MOV R206, R211 ;  /* 0x000000d300ce7202 */ /* 0x000fc40000000f00 */
[----:B------:R-:W-:Y:S02]  /*85e0*/  MOV R64, 0x8600 ;  /* 0x0000860000407802 */ /* 0x000fe40000000f00 */
[----:B------:R-:W-:Y:S05]  /*85f0*/  CALL.REL.NOINC `($__internal_134_$__cuda_sm70_shflsync_up) ;  /* 0x00000da000007944 */ /* 0x000fea0003c00000 */
[----:B0-----:R-:W-:Y:S01]  /*8600*/  HFMA2.MMA R208, -RZ, RZ, 0, 0 ;  /* 0x00000000ffd07435 */ /* 0x001fe200000001ff */
[----:B-1----:R-:W-:Y:S01]  /*8610*/  IMAD.MOV.U32 R66, RZ, RZ, R206 ;  /* 0x000000ffff427224 */ /* 0x002fe200078e00ce */
[----:B------:R-:W-:Y:S01]  /*8620*/  MOV R64, 0x8670 ;  /* 0x0000867000407802 */ /* 0x000fe20000000f00 */
[----:B------:R-:W-:Y:S02]  /*8630*/  IMAD.MOV.U32 R206, RZ, RZ, R67 ;  /* 0x000000ffffce7224 */ /* 0x000fe400078e0043 */
[----:B------:R-:W-:Y:S02]  /*8640*/  IMAD.MOV.U32 R213, RZ, RZ, 0x2 ;  /* 0x00000002ffd57424 */ /* 0x000fe400078e00ff */
[----:B------:R-:W-:Y:S02]  /*8650*/  IMAD.MOV.U32 R215, RZ, RZ, -0x1 ;  /* 0xffffffffffd77424 */ /* 0x000fe400078e00ff */
[----:B------:R-:W-:Y:S05]  /*8660*/  CALL.REL.NOINC `($__internal_134_$__cuda_sm70_shflsync_up) ;  /* 0x00000d3000007944 */ /* 0x000fea0003c00000 */
        /* <DEDUP_REMOVED lines=8> */
[----:B------:R-:W-:Y:S05]  /*86f0*/  CALL.REL.NOINC `($__internal_134_$__cuda_sm70_shflsync_up) ;  /* 0x00000ca000007944 */ /* 0x000fea0003c00000 */
[----:B0-----:R-:W-:Y:S01]  /*8700*/  HFMA2.MMA R213, -RZ, RZ, 0, 2.384185791015625e-07 ;  /* 0x00000004ffd57435 */ /* 0x001fe200000001ff */
[----:B-1----:R-:W-:Y:S01]  /*8710*/  IMAD.MOV.U32 R66, RZ, RZ, R206 ;  /* 0x000000ffff427224 */ /* 0x002fe200078e00ce */
[----:B------:R-:W-:Y:S01]  /*8720*/  MOV R64, 0x8770 ;  /* 0x0000877000407802 */ /* 0x000fe20000000f00 */
[----:B------:R-:W-:Y:S02]  /*8730*/  IMAD.MOV.U32 R206, RZ, RZ, R67 ;  /* 0x000000ffffce7224 */ /* 0x000fe400078e0043 */
[----:B------:R-:W-:Y:S02]  /*8740*/  IMAD.MOV.U32 R208, RZ, RZ, RZ ;  /* 0x000000ffffd07224 */ /* 0x000fe400078e00ff */
[----:B------:R-:W-:Y:S02]  /*8750*/  IMAD.MOV.U32 R215, RZ, RZ, -0x1 ;  /* 0xffffffffffd77424 */ /* 0x000fe400078e00ff */
[----:B------:R-:W-:Y:S05]  /*8760*/  CALL.REL.NOINC `($__internal_134_$__cuda_sm70_shflsync_up) ;  /* 0x00000c3000007944 */ /* 0x000fea0003c00000 */
        /* <DEDUP_REMOVED lines=8> */
[----:B------:R-:W-:Y:S05]  /*87f0*/  CALL.REL.NOINC `($__internal_134_$__cuda_sm70_shflsync_up) ;  /* 0x00000ba000007944 */ /* 0x000fea0003c00000 */
[----:B-1----:R-:W-:Y:S01]  /*8800*/  IMAD.MOV.U32 R66, RZ, RZ, R206 ;  /* 0x000000ffff427224 */ /* 0x002fe200078e00ce */
[----:B------:R-:W-:Y:S01]  /*8810*/  MOV R206, R67 ;  /* 0x0000004300ce7202 */ /* 0x000fe20000000f00 */
[----:B0-----:R-:W-:Y:S01]  /*8820*/  IMAD.MOV.U32 R213, RZ, RZ, 0x8 ;  /* 0x00000008ffd57424 */ /* 0x001fe200078e00ff */
[----:B------:R-:W-:Y:S01]  /*8830*/  MOV R64, 0x8870 ;  /* 0x0000887000407802 */ /* 0x000fe20000000f00 */
[----:B------:R-:W-:Y:S02]  /*8840*/  IMAD.MOV.U32 R208, RZ, RZ, RZ ;  /* 0x000000ffffd07224 */ /* 0x000fe400078e00ff */
[----:B------:R-:W-:Y:S02]  /*8850*/  IMAD.MOV.U32 R215, RZ, RZ, -0x1 ;  /* 0xffffffffffd77424 */ /* 0x000fe400078e00ff */
[----:B------:R-:W-:Y:S05]  /*8860*/  CALL.REL.NOINC `($__internal_134_$__cuda_sm70_shflsync_up) ;  /* 0x00000b3000007944 */ /* 0x000fea0003c00000 */
[----:B------:R-:W-:Y:S01]  /*8870*/  ISETP.GE.AND P0, PT, R146, 0x8, PT ;  /* 0x000000089200780c */ /* 0x000fe20003f06270 */
[----:B0-----:R-:W-:Y:S01]  /*8880*/  HFMA2.MMA R213, -RZ, RZ, 0, 9.5367431640625e-07 ;  /* 0x00000010ffd57435 */ /* 0x001fe200000001ff */
[----:B------:R-:W-:Y:S01]  /*8890*/  IMAD.MOV.U32 R208, RZ, RZ, RZ ;  /* 0x000000ffffd07224 */ /* 0x000fe200078e00ff */
[----:B------:R-:W-:Y:S01]  /*88a0*/  MOV R64, 0x8920 ;  /* 0x0000892000407802 */ /* 0x000fe20000000f00 */
[----:B------:R-:W-:-:S09]  /*88b0*/  IMAD.MOV.U32 R215, RZ, RZ, -0x1 ;  /* 0xffffffffffd77424 */ /* 0x000fd200078e00ff */
[----:B-1----:R-:W-:Y:S02]  /*88c0*/  @P0 FFMA.FTZ R67, R211, R206, R67 ;  /* 0x000000ced3430223 */ /* 0x002fe40000010043 */
[----:B------:R-:W-:Y:S02]  /*88d0*/  @P0 FMUL.FTZ R211, R66, R211 ;  /* 0x000000d342d30220 */ /* 0x000fe40000410000 */
[----:B------:R-:W-:Y:S02]  /*88e0*/  IMAD.MOV.U32 R200, RZ, RZ, R67 ;  /* 0x000000ffffc87224 */ /* 0x000fe400078e0043 */
[----:B------:R-:W-:Y:S01]  /*88f0*/  IMAD.MOV.U32 R206, RZ, RZ, R211 ;  /* 0x000000ffffce7224 */ /* 0x000fe200078e00d3 */
[----:B------:R-:W-:Y:S02]  /*8900*/  MOV R202, R211 ;  /* 0x000000d300ca7202 */ /* 0x000fe40000000f00 */
[----:B------:R-:W-:Y:S05]  /*8910*/  CALL.REL.NOINC `($__internal_134_$__cuda_sm70_shflsync_up) ;  /* 0x00000a8000007944 */ /* 0x000fea0003c00000 */
[----:B0-----:R-:W-:Y:S01]  /*8920*/  HFMA2.MMA R213, -RZ, RZ, 0, 9.5367431640625e-07 ;  /* 0x00000010ffd57435 */ /* 0x001fe200000001ff */
[----:B-1----:R-:W-:Y:S01]  /*8930*/  IMAD.MOV.U32 R204, RZ, RZ, R206 ;  /* 0x000000ffffcc7224 */ /* 0x002fe200078e00ce */
[----:B------:R-:W-:Y:S01]  /*8940*/  MOV R64, 0x8990 ;  /* 0x0000899000407802 */ /* 0x000fe20000000f00 */
[----:B------:R-:W-:-:S02]  /*8950*/  IMAD.MOV.U32 R206, RZ, RZ, R67 ;  /* 0x000000ffffce7224 */ /* 0x000fc400078e0043 */
[----:B------:R-:W-:Y:S02]  /*8960*/  IMAD.MOV.U32 R208, RZ, RZ, RZ ;  /* 0x000000ffffd07224 */ /* 0x000fe400078e00ff */
[----:B------:R-:W-:Y:S02]  /*8970*/  IMAD.MOV.U32 R215, RZ, RZ, -0x1 ;  /* 0xffffffffffd77424 */ /* 0x000fe400078e00ff */
[----:B------:R-:W-:Y:S05]  /*8980*/  CALL.REL.NOINC `($__internal_134_$__cuda_sm70_shflsync_up) ;  /* 0x00000a1000007944 */ /* 0x000fea0003c00000 */
[----:B-1----:R-:W-:Y:S01]  /*8990*/  IMAD.MOV.U32 R64, RZ, RZ, R206 ;  /* 0x000000ffff407224 */ /* 0x002fe200078e00ce */
[----:B0-----:R-:W-:Y:S05]  /*89a0*/  BRA `(.L_x_3357) ;  /* 0xffffb83000007947 */ /* 0x001fea000383ffff */
.L_x_3305:
[----:B------:R-:W-:Y:S01]  /*89b0*/  MOV R206, R67 ;  /* 0x0000004300ce7202 */ /* 0x000fe20000000f00 */
[----:B0-----:R-:W-:Y:S01]  /*89c0*/  IMAD.MOV.U32 R213, RZ, RZ, 0x1 ;  /* 0x00000001ffd57424 */ /* 0x001fe200078e00ff */
[----:B------:R-:W-:Y:S01]  /*89d0*/  MOV R64, 0x8a10 ;  /* 0x00008a1000407802 */ /* 0x000fe20000000f00 */
[----:B-1----:R-:W-:Y:S02]  /*89e0*/  IMAD.MOV.U32 R208, RZ, RZ, RZ ;  /* 0x000000ffffd07224 */ /* 0x002fe400078e00ff */
[----:B------:R-:W-:Y:S02]  /*89f0*/  IMAD.MOV.U32 R215, RZ, RZ, -0x1 ;  /* 0xffffffffffd77424 */ /* 0x000fe400078e00ff */
[----:B-----5:R-:W-:Y:S05]  /*8a00*/  CALL.REL.NOINC `($__internal_134_$__cuda_sm70_shflsync_up) ;  /* 0x0000099000007944 */ /* 0x020fea0003c00000 */
[----:B-1----:R-:W-:Y:S01]  /*8a10*/  MOV R66, R206 ;  /* 0x000000ce00427202 */ /* 0x002fe20000000f00 */
[----:B------:R-:W-:Y:S01]  /*8a20*/  IMAD.MOV.U32 R206, RZ, RZ, R210 ;  /* 0x000000ffffce7224 */ /* 0x000fe200078e00d2 */
[----:B0-----:R-:W-:Y:S01]  /*8a30*/  MOV R215, 0xffffffff ;  /* 0xffffffff00d77802 */ /* 0x001fe20000000f00 */
[----:B------:R-:W-:Y:S01]  /*8a40*/  IMAD.MOV.U32 R213, RZ, RZ, 0x1 ;  /* 0x00000001ffd57424 */ /* 0x000fe200078e00ff */
[----:B------:R-:W-:Y:S01]  /*8a50*/  MOV R64, 0x8a80 ;  /* 0x00008a8000407802 */ /* 0x000fe20000000f00 */
[----:B------:R-:W-:-:S02]  /*8a60*/  IMAD.MOV.U32 R208, RZ, RZ, RZ ;  /* 0x000000ffffd07224 */ /* 0x000fc400078e00ff */
[----:B------:R-:W-:Y:S05]  /*8a70*/  CALL.REL.NOINC `($__internal_134_$__cuda_sm70_shflsync_up) ;  /* 0x0000092000007944 */ /* 0x000fea0003c00000 */
[----:B0-----:R-:W-:Y:S01]  /*8a80*/  HFMA2.MMA R208, -RZ, RZ, 0, 0 ;  /* 0x00000000ffd07435 */ /* 0x001fe200000001ff */
[----:B------:R-:W-:Y:S01]  /*8a90*/  IMAD.MOV.U32 R200, RZ, RZ, R66 ;  /* 0x000000ffffc87224 */ /* 0x000fe200078e0042 */
[----:B------:R-:W-:Y:S01]  /*8aa0*/  MOV R64, 0x8b00 ;  /* 0x00008b0000407802 */ /* 0x000fe20000000f00 */
[----:B-1----:R-:W-:-:S02]  /*8ab0*/  IMAD.MOV.U32 R202, RZ, RZ, R206 ;  /* 0x000000ffffca7224 */ /* 0x002fc400078e00ce */
[----:B------:R-:W-:Y:S02]  /*8ac0*/  IMAD.MOV.U32 R211, RZ, RZ, R130 ;  /* 0x000000ffffd37224 */ /* 0x000fe400078e0082 */
[----:B------:R-:W-:Y:S02]  /*8ad0*/  IMAD.MOV.U32 R212, RZ, RZ, 0x1f ;  /* 0x0000001fffd47424 */ /* 0x000fe400078e00ff */
[----:B------:R-:W-:Y:S02]  /*8ae0*/  IMAD.MOV.U32 R213, RZ, RZ, -0x1 ;  /* 0xffffffffffd57424 */ /* 0x000fe400078e00ff */
[----:B------:R-:W-:Y:S05]  /*8af0*/  CALL.REL.NOINC `($__internal_133_$__cuda_sm70_shflsync_idx_p) ;  /* 0x0000086000007944 */ /* 0x000fea0003c00000 */
[----:B-1----:R-:W-:Y:S01]  /*8b00*/  MOV R130, R208 ;  /* 0x000000d000827202 */ /* 0x002fe20000000f00 */
[----:B0-----:R-:W-:Y:S01]  /*8b10*/  IMAD.MOV.U32 R211, RZ, RZ, R131 ;  /* 0x000000ffffd37224 */ /* 0x001fe200078e0083 */
[----:B------:R-:W-:Y:S01]  /*8b20*/  MOV R64, 0x8b70 ;  /* 0x00008b7000407802 */ /* 0x000fe20000000f00 */
[----:B------:R-:W-:Y:S02]  /*8b30*/  IMAD.MOV.U32 R208, RZ, RZ, RZ ;  /* 0x000000ffffd07224 */ /* 0x000fe400078e00ff */
[----:B------:R-:W-:Y:S02]  /*8b40*/  IMAD.MOV.U32 R212, RZ, RZ, 0x1f ;  /* 0x0000001fffd47424 */ /* 0x000fe400078e00ff */
[----:B------:R-:W-:-:S02]  /*8b50*/  IMAD.MOV.U32 R213, RZ, RZ, -0x1 ;  /* 0xffffffffffd57424 */ /* 0x000fc400078e00ff */
[----:B------:R-:W-:Y:S05]  /*8b60*/  CALL.REL.NOINC `($__internal_133_$__cuda_sm70_shflsync_idx_p) ;  /* 0x000007f000007944 */ /* 0x000fea0003c00000 */
[----:B-1----:R-:W-:Y:S01]  /*8b70*/  MOV R65, R208 ;  /* 0x000000d000417202 */ /* 0x002fe20000000f00 */
[----:B0-----:R-:W-:Y:S05]  /*8b80*/  BRA `(.L_x_3358) ;  /* 0xffffb7d000007947 */ /* 0x001fea000383ffff */
.L_x_3308:
[----:B------:R-:W-:Y:S01]  /*8b90*/  IMAD.MOV.U32 R204, RZ, RZ, R66 ;  /* 0x000000ffffcc7224 */ /* 0x000fe200078e0042 */
[----:B------:R-:W-:Y:S01]  /*8ba0*/  MOV R213, 0xffffffff ;  /* 0xffffffff00d57802 */ /* 0x000fe20000000f00 */
[----:B------:R-:W-:Y:S01]  /*8bb0*/  IMAD.MOV.U32 R211, RZ, RZ, 0x1 ;  /* 0x00000001ffd37424 */ /* 0x000fe200078e00ff */
[----:B------:R-:W-:Y:S01]  /*8bc0*/  MOV R64, 0x8bf0 ;  /* 0x00008bf000407802 */ /* 0x000fe20000000f00 */
[----:B------:R-:W-:-:S02]  /*8bd0*/  IMAD.MOV.U32 R206, RZ, RZ, 0x1f ;  /* 0x0000001fffce7424 */ /* 0x000fc400078e00ff */
[----:B------:R-:W-:Y:S05]  /*8be0*/  CALL.REL.NOINC `($__internal_132_$__cuda_sm70_shflsync_down) ;  /* 0x0000073000007944 */ /* 0x000fea0003c00000 */
[----:B-1----:R-:W-:Y:S01]  /*8bf0*/  IMAD.MOV.U32 R209, RZ, RZ, R204 ;  /* 0x000000ffffd17224 */ /* 0x002fe200078e00cc */
[----:B0-----:R-:W-:Y:S05]  /*8c00*/  BRA `(.L_x_3359) ;  /* 0xffffbc3000007947 */ /* 0x001fea000383ffff */
.L_x_3309:
[----:B------:R-:W-:Y:S01]  /*8c10*/  HFMA2.MMA R206, -RZ, RZ, 0, 1.847743988037109375e-06 ;  /* 0x0000001fffce7435 */ /* 0x000fe200000001ff */
[----:B------:R-:W-:Y:S01]  /*8c20*/  IMAD.MOV.U32 R204, RZ, RZ, R67 ;  /* 0x000000ffffcc7224 */ /* 0x000fe200078e0043 */
[----:B------:R-:W-:Y:S01]  /*8c30*/  MOV R64, 0x8c70 ;  /* 0x00008c7000407802 */ /* 0x000fe20000000f00 */
[----:B------:R-:W-:-:S02]  /*8c40*/  IMAD.MOV.U32 R211, RZ, RZ, 0x1 ;  /* 0x00000001ffd37424 */ /* 0x000fc400078e00ff */
[----:B------:R-:W-:Y:S02]  /*8c50*/  IMAD.MOV.U32 R213, RZ, RZ, -0x1 ;  /* 0xffffffffffd57424 */ /* 0x000fe400078e00ff */
[----:B01----:R-:W-:Y:S05]  /*8c60*/  CALL.REL.NOINC `($__internal_132_$__cuda_sm70_shflsync_down) ;  /* 0x000006b000007944 */ /* 0x003fea0003c00000 */
        /* <DEDUP_REMOVED lines=9> */
[----:B------:R-:W-:Y:S05]  /*8d00*/  CALL.REL.NOINC `($__internal_132_$__cuda_sm70_shflsync_down) ;  /* 0x0000061000007944 */ /* 0x000fea0003c00000 */
[----:B0-----:R-:W-:Y:S01]  /*8d10*/  HFMA2.MMA R211, -RZ, RZ, 0, 1.1920928955078125e-07 ;  /* 0x00000002ffd37435 */ /* 0x001fe200000001ff */
[----:B-1----:R-:W-:Y:S01]  /*8d20*/  IMAD.MOV.U32 R66, RZ, RZ, R204 ;  /* 0x000000ffff427224 */ /* 0x002fe200078e00cc */
[----:B------:R-:W-:Y:S01]  /*8d30*/  MOV R64, 0x8d80 ;  /* 0x00008d8000407802 */ /* 0x000fe20000000f00 */
[----:B------:R-:W-:Y:S02]  /*8d40*/  IMAD.MOV.U32 R204, RZ, RZ, R67 ;  /* 0x000000ffffcc7224 */ /* 0x000fe400078e0043 */
[----:B------:R-:W-:Y:S02]  /*8d50*/  IMAD.MOV.U32 R206, RZ, RZ, 0x1f ;  /* 0x0000001fffce7424 */ /* 0x000fe400078e00ff */
[----:B------:R-:W-:Y:S02]  /*8d60*/  IMAD.MOV.U32 R213, RZ, RZ, -0x1 ;  /* 0xffffffffffd57424 */ /* 0x000fe400078e00ff */
[----:B------:R-:W-:Y:S05]  /*8d70*/  CALL.REL.NOINC `($__internal_132_$__cuda_sm70_shflsync_down) ;  /* 0x000005a000007944 */ /* 0x000fea0003c00000 */
[----:B-1----:R-:W-:Y:S01]  /*8d80*/  @!P3 FFMA.FTZ R67, R209, R204, R67 ;  /* 0x000000ccd143b223 */ /* 0x002fe20000010043 */
[----:B0-----:R-:W-:Y:S01]  /*8d90*/  MOV R206, 0x1f ;  /* 0x0000001f00ce7802 */ /* 0x001fe20000000f00 */
[----:B------:R-:W-:Y:S01]  /*8da0*/  @!P3 FMUL.FTZ R209, R66, R209 ;  /* 0x000000d142d1b220 */ /* 0x000fe20000410000 */
[----:B------:R-:W-:Y:S01]  /*8db0*/  MOV R64, 0x8e00 ;  /* 0x00008e0000407802 */ /* 0x000fe20000000f00 */
[----:B------:R-:W-:-:S02]  /*8dc0*/  IMAD.MOV.U32 R211, RZ, RZ, 0x4 ;  /* 0x00000004ffd37424 */ /* 0x000fc400078e00ff */
[----:B------:R-:W-:Y:S02]  /*8dd0*/  IMAD.MOV.U32 R213, RZ, RZ, -0x1 ;  /* 0xffffffffffd57424 */ /* 0x000fe400078e00ff */
[----:B------:R-:W-:Y:S02]  /*8de0*/  IMAD.MOV.U32 R204, RZ, RZ, R209 ;  /* 0x000000ffffcc7224 */ /* 0x000fe400078e00d1 */
[----:B------:R-:W-:Y:S05]  /*8df0*/  CALL.REL.NOINC `($__internal_132_$__cuda_sm70_shflsync_down) ;  /* 0x0000052000007944 */ /* 0x000fea0003c00000 */
[----:B-1----:R-:W-:Y:S01]  /*8e00*/  IMAD.MOV.U32 R66, RZ, RZ, R204 ;  /* 0x000000ffff427224 */ /* 0x002fe200078e00cc */
[----:B------:R-:W-:Y:S01]  /*8e10*/  MOV R204, R67 ;  /* 0x0000004300cc7202 */ /* 0x000fe20000000f00 */
[----:B0-----:R-:W-:Y:S01]  /*8e20*/  IMAD.MOV.U32 R211, RZ, RZ, 0x4 ;  /* 0x00000004ffd37424 */ /* 0x001fe200078e00ff */
[----:B------:R-:W-:Y:S01]  /*8e30*/  MOV R64, 0x8e70 ;  /* 0x00008e7000407802 */ /* 0x000fe20000000f00 */
[----:B------:R-:W-:Y:S02]  /*8e40*/  IMAD.MOV.U32 R206, RZ, RZ, 0x1f ;  /* 0x0000001fffce7424 */ /* 0x000fe400078e00ff */
[----:B------:R-:W-:Y:S02]  /*8e50*/  IMAD.MOV.U32 R213, RZ, RZ, -0x1 ;  /* 0xffffffffffd57424 */ /* 0x000fe400078e00ff */
[----:B------:R-:W-:Y:S05]  /*8e60*/  CALL.REL.NOINC `($__internal_132_$__cuda_sm70_shflsync_down) ;  /* 0x000004b000007944 */ /* 0x000fea0003c00000 */
[----:B-1----:R-:W-:Y:S01]  /*8e70*/  @!P2 FFMA.FTZ R67, R209, R204, R67 ;  /* 0x000000ccd143a223 */ /* 0x002fe20000010043 */
[----:B0-----:R-:W-:Y:S01]  /*8e80*/  HFMA2.MMA R211, -RZ, RZ, 0, 4.76837158203125e-07 ;  /* 0x00000008ffd37435 */ /* 0x001fe200000001ff */
[----:B------:R-:W-:Y:S01]  /*8e90*/  @!P2 FMUL.FTZ R209, R66, R209 ;  /* 0x000000d142d1a220 */ /* 0x000fe20000410000 */
[----:B------:R-:W-:Y:S01]  /*8ea0*/  MOV R64, 0x8ef0 ;  /* 0x00008ef000407802 */ /* 0x000fe20000000f00 */
[----:B------:R-:W-:-:S02]  /*8eb0*/  IMAD.MOV.U32 R206, RZ, RZ, 0x1f ;  /* 0x0000001fffce7424 */ /* 0x000fc400078e00ff */
[----:B------:R-:W-:Y:S02]  /*8ec0*/  IMAD.MOV.U32 R213, RZ, RZ, -0x1 ;  /* 0xffffffffffd57424 */ /* 0x000fe400078e00ff */
[----:B------:R-:W-:Y:S02]  /*8ed0*/  IMAD.MOV.U32 R204, RZ, RZ, R209 ;  /* 0x000000ffffcc7224 */ /* 0x000fe400078e00d1 */
[----:B------:R-:W-:Y:S05]  /*8ee0*/  CALL.REL.NOINC `($__internal_132_$__cuda_sm70_shflsync_down) ;  /* 0x0000043000007944 */ /* 0x000fea0003c00000 */
[----:B-1----:R-:W-:Y:S01]  /*8ef0*/  MOV R66, R204 ;  /* 0x000000cc00427202 */ /* 0x002fe20000000f00 */
[----:B------:R-:W-:Y:S01]  /*8f00*/  IMAD.MOV.U32 R204, RZ, RZ, R67 ;  /* 0x000000ffffcc7224 */ /* 0x000fe200078e0043 */
[----:B0-----:R-:W-:Y:S01]  /*8f10*/  MOV R213, 0xffffffff ;  /* 0xffffffff00d57802 */ /* 0x001fe20000000f00 */
[----:B------:R-:W-:Y:S01]  /*8f20*/  IMAD.MOV.U32 R211, RZ, RZ, 0x8 ;  /* 0x00000008ffd37424 */ /* 0x000fe200078e00ff */
[----:B------:R-:W-:Y:S01]  /*8f30*/  MOV R64, 0x8f60 ;  /* 0x00008f6000407802 */ /* 0x000fe20000000f00 */
[----:B------:R-:W-:Y:S02]  /*8f40*/  IMAD.MOV.U32 R206, RZ, RZ, 0x1f ;  /* 0x0000001fffce7424 */ /* 0x000fe400078e00ff */
[----:B------:R-:W-:Y:S05]  /*8f50*/  CALL.REL.NOINC `($__internal_132_$__cuda_sm70_shflsync_down) ;  /* 0x000003c000007944 */ /* 0x000fea0003c00000 */
[----:B-1----:R-:W-:Y:S01]  /*8f60*/  @!P1 FFMA.FTZ R67, R209, R204, R67 ;  /* 0x000000ccd1439223 */ /* 0x002fe20000010043 */
[----:B------:R-:W-:Y:S01]  /*8f70*/  MOV R64, 0x8fe0 ;  /* 0x00008fe000407802 */ /* 0x000fe20000000f00 */
[----:B------:R-:W-:Y:S02]  /*8f80*/  @!P1 FMUL.FTZ R209, R66, R209 ;  /* 0x000000d142d19220 */ /* 0x000fe40000410000 */
[----:B0-----:R-:W-:-:S02]  /*8f90*/  IMAD.MOV.U32 R211, RZ, RZ, 0x10 ;  /* 0x00000010ffd37424 */ /* 0x001fc400078e00ff */
[----:B------:R-:W-:Y:S01]  /*8fa0*/  IMAD.MOV.U32 R206, RZ, RZ, 0x1f ;  /* 0x0000001fffce7424 */ /* 0x000fe200078e00ff */
[----:B------:R-:W-:Y:S01]  /*8fb0*/  MOV R204, R209 ;  /* 0x000000d100cc7202 */ /* 0x000fe20000000f00 */
[----:B------:R-:W-:Y:S02]  /*8fc0*/  IMAD.MOV.U32 R213, RZ, RZ, -0x1 ;  /* 0xffffffffffd57424 */ /* 0x000fe400078e00ff */
[----:B------:R-:W-:Y:S05]  /*8fd0*/  CALL.REL.NOINC `($__internal_132_$__cuda_sm70_shflsync_down) ;  /* 0x0000034000007944 */ /* 0x000fea0003c00000 */
[----:B0-----:R-:W-:Y:S01]  /*8fe0*/  HFMA2.MMA R206, -RZ, RZ, 0, 1.847743988037109375e-06 ;  /* 0x0000001fffce7435 */ /* 0x001fe200000001ff */
        /* <DEDUP_REMOVED lines=10> */
[----:B------:R-:W-:-:S02]  /*9090*/  IMAD.MOV.U32 R208, RZ, RZ, RZ ;  /* 0x000000ffffd07224 */ /* 0x000fc400078e00ff */
[----:B------:R-:W-:Y:S02]  /*90a0*/  IMAD.MOV.U32 R212, RZ, RZ, 0x1f ;  /* 0x0000001fffd47424 */ /* 0x000fe400078e00ff */
[----:B------:R-:W-:Y:S02]  /*90b0*/  IMAD.MOV.U32 R211, RZ, RZ, R209 ;  /* 0x000000ffffd37224 */ /* 0x000fe400078e00d1 */
[----:B------:R-:W-:Y:S05]  /*90c0*/  CALL.REL.NOINC `($__internal_133_$__cuda_sm70_shflsync_idx_p) ;  /* 0x0000029000007944 */ /* 0x000fea0003c00000 */
[----:B-1----:R-:W-:Y:S01]  /*90d0*/  IMAD.MOV.U32 R66, RZ, RZ, R208 ;  /* 0x000000ffff427224 */ /* 0x002fe200078e00d0 */
[----:B------:R-:W-:Y:S01]  /*90e0*/  HFMA2.MMA R208, -RZ, RZ, 0, 0 ;  /* 0x00000000ffd07435 */ /* 0x000fe200000001ff */
[----:B0-----:R-:W-:Y:S01]  /*90f0*/  IMAD.MOV.U32 R211, RZ, RZ, R67 ;  /* 0x000000ffffd37224 */ /* 0x001fe200078e0043 */
[----:B------:R-:W-:Y:S01]  /*9100*/  MOV R64, 0x9140 ;  /* 0x0000914000407802 */ /* 0x000fe20000000f00 */
[----:B------:R-:W-:Y:S02]  /*9110*/  IMAD.MOV.U32 R212, RZ, RZ, 0x1f ;  /* 0x0000001fffd47424 */ /* 0x000fe400078e00ff */
[----:B------:R-:W-:Y:S02]  /*9120*/  IMAD.MOV.U32 R213, RZ, RZ, -0x1 ;  /* 0xffffffffffd57424 */ /* 0x000fe400078e00ff */
[----:B------:R-:W-:Y:S05]  /*9130*/  CALL.REL.NOINC `($__internal_133_$__cuda_sm70_shflsync_idx_p) ;  /* 0x0000022000007944 */ /* 0x000fea0003c00000 */
[----:B------:R-:W-:Y:S01]  /*9140*/  IMAD.MOV.U32 R200, RZ, RZ, R66 ;  /* 0x000000ffffc87224 */ /* 0x000fe200078e0042 */
[----:B-1----:R-:W-:Y:S01]  /*9150*/  MOV R202, R208 ;  /* 0x000000d000ca7202 */ /* 0x002fe20000000f00 */
[----:B------:R-:W-:Y:S01]  /*9160*/  IMAD.MOV.U32 R204, RZ, RZ, R209 ;  /* 0x000000ffffcc7224 */ /* 0x000fe200078e00d1 */
[----:B0-----:R-:W-:Y:S01]  /*9170*/  MOV R213, 0xffffffff ;  /* 0xffffffff00d57802 */ /* 0x001fe20000000f00 */
[----:B------:R-:W-:Y:S01]  /*9180*/  IMAD.MOV.U32 R211, RZ, RZ, 0x1 ;  /* 0x00000001ffd37424 */ /* 0x000fe200078e00ff */
[----:B------:R-:W-:Y:S01]  /*9190*/  MOV R64, 0x91c0 ;  /* 0x000091c000407802 */ /* 0x000fe20000000f00 */
[----:B------:R-:W-:-:S02]  /*91a0*/  IMAD.MOV.U32 R206, RZ, RZ, 0x1f ;  /* 0x0000001fffce7424 */ /* 0x000fc400078e00ff */
[----:B------:R-:W-:Y:S05]  /*91b0*/  CALL.REL.NOINC `($__internal_132_$__cuda_sm70_shflsync_down) ;  /* 0x0000016000007944 */ /* 0x000fea0003c00000 */
[----:B0-----:R-:W-:Y:S01]  /*91c0*/  HFMA2.MMA R206, -RZ, RZ, 0, 1.847743988037109375e-06 ;  /* 0x0000001fffce7435 */ /* 0x001fe200000001ff */
[----:B-1----:R-:W-:Y:S01]  /*91d0*/  IMAD.MOV.U32 R66, RZ, RZ, R204 ;  /* 0x000000ffff427224 */ /* 0x002fe200078e00cc */
[----:B------:R-:W-:Y:S01]  /*91e0*/  MOV R64, 0x9230 ;  /* 0x0000923000407802 */ /* 0x000fe20000000f00 */
[----:B------:R-:W-:-:S02]  /*91f0*/  IMAD.MOV.U32 R204, RZ, RZ, R67 ;  /* 0x000000ffffcc7224 */ /* 0x000fc400078e0043 */
[----:B------:R-:W-:Y:S02]  /*9200*/  IMAD.MOV.U32 R211, RZ, RZ, 0x1 ;  /* 0x00000001ffd37424 */ /* 0x000fe400078e00ff */
[----:B------:R-:W-:Y:S02]  /*9210*/  IMAD.MOV.U32 R213, RZ, RZ, -0x1 ;  /* 0xffffffffffd57424 */ /* 0x000fe400078e00ff */
[----:B------:R-:W-:Y:S05]  /*9220*/  CALL.REL.NOINC `($__internal_132_$__cuda_sm70_shflsync_down) ;  /* 0x000000f000007944 */ /* 0x000fea0003c00000 */
[----:B------:R-:W-:Y:S01]  /*9230*/  IMAD.MOV.U32 R209, RZ, RZ, R66 ;  /* 0x000000ffffd17224 */ /* 0x000fe200078e0042 */
[----:B------:R-:W-:Y:S01]  /*9240*/  MOV R208, RZ ;  /* 0x000000ff00d07202 */ /* 0x000fe20000000f00 */
[----:B0-----:R-:W-:Y:S01]  /*9250*/  IMAD.MOV.U32 R211, RZ, RZ, R130 ;  /* 0x000000ffffd37224 */ /* 0x001fe200078e0082 */
[----:B------:R-:W-:Y:S01]  /*9260*/  MOV R64, 0x92a0 ;  /* 0x000092a000407802 */ /* 0x000fe20000000f00 */
[----:B------:R-:W-:Y:S02]  /*9270*/  IMAD.MOV.U32 R212, RZ, RZ, 0x1f ;  /* 0x0000001fffd47424 */ /* 0x000fe400078e00ff */
[----:B------:R-:W-:Y:S02]  /*9280*/  IMAD.MOV.U32 R213, RZ, RZ, -0x1 ;  /* 0xffffffffffd57424 */ /* 0x000fe400078e00ff */
[----:B-1----:R-:W-:Y:S05]  /*9290*/  CALL.REL.NOINC `($__internal_133_$__cuda_sm70_shflsync_idx_p) ;  /* 0x000000c000007944 */ /* 0x002fea0003c00000 */
[----:B-1----:R-:W-:Y:S01]  /*92a0*/  IMAD.MOV.U32 R206, RZ, RZ, R208 ;  /* 0x000000ffffce7224 */ /* 0x002fe200078e00d0 */
[----:B0-----:R-:W-:Y:S01]  /*92b0*/  MOV R211, R131 ;  /* 0x0000008300d37202 */ /* 0x001fe20000000f00 */
[----:B------:R-:W-:Y:S01]  /*92c0*/  IMAD.MOV.U32 R208, RZ, RZ, RZ ;  /* 0x000000ffffd07224 */ /* 0x000fe200078e00ff */
[----:B------:R-:W-:Y:S01]  /*92d0*/  MOV R64, 0x9310 ;  /* 0x0000931000407802 */ /* 0x000fe20000000f00 */
[----:B------:R-:W-:-:S02]  /*92e0*/  IMAD.MOV.U32 R212, RZ, RZ, 0x1f ;  /* 0x0000001fffd47424 */ /* 0x000fc400078e00ff */
[----:B------:R-:W-:Y:S02]  /*92f0*/  IMAD.MOV.U32 R213, RZ, RZ, -0x1 ;  /* 0xffffffffffd57424 */ /* 0x000fe400078e00ff */
[----:B------:R-:W-:Y:S05]  /*9300*/  CALL.REL.NOINC `($__internal_133_$__cuda_sm70_shflsync_idx_p) ;  /* 0x0000005000007944 */ /* 0x000fea0003c00000 */
[----:B01----:R-:W-:Y:S05]  /*9310*/  BRA `(.L_x_3360) ;  /* 0xffffb6c000007947 */ /* 0x003fea000383ffff */
        .weak           $__internal_132_$__cuda_sm70_shflsync_down
        .type           $__internal_132_$__cuda_sm70_shflsync_down,@function
        .size           $__internal_132_$__cuda_sm70_shflsync_down,($__internal_133_$__cuda_sm70_shflsync_idx_p - $__internal_132_$__cuda_sm70_shflsync_down)
$__internal_132_$__cuda_sm70_shflsync_down:
[----:B------:R-:W-:Y:S01]  /*9320*/  HFMA2.MMA R65, -RZ, RZ, 0, 0 ;  /* 0x00000000ff417435 */ /* 0x000fe200000001ff */
[----:B------:R-:W-:Y:S04]  /*9330*/  WARPSYNC R213 ;  /* 0x000000d500007348 */ /* 0x000fe80003800000 */
[----:B------:R0:W1:Y:S01]  /*9340*/  SHFL.DOWN PT, R204, R204, R211, R206 ;  /* 0x080000d3cccc7389 */ /* 0x00006200000e00ce */
[----:B------:R-:W-:Y:S05]  /*9350*/  RET.REL.NODEC R64 `(_Z25selective_scan_bwd_kernelI32Selective_Scan_bwd_kernel_traitsILi64ELi16ELb0ELb1ELb1ELb0ELb0EN3c108BFloat16EfEEv12SSMParamsBwd) ;  /* 0xffff6ca040007950 */ /* 0x000fea0003c3ffff */
        .weak           $__internal_133_$__cuda_sm70_shflsync_idx_p
        .type           $__internal_133_$__cuda_sm70_shflsync_idx_p,@function
        .size           $__internal_133_$__cuda_sm70_shflsync_idx_p,($__internal_134_$__cuda_sm70_shflsync_up - $__internal_133_$__cuda_sm70_shflsync_idx_p)
$__internal_133_$__cuda_sm70_shflsync_idx_p:
[----:B------:R-:W-:Y:S01]  /*9360*/  IMAD.MOV.U32 R65, RZ, RZ, 0x0 ;  /* 0x00000000ff417424 */ /* 0x000fe200078e00ff */
[----:B------:R-:W-:Y:S04]  /*9370*/  WARPSYNC R213 ;  /* 0x000000d500007348 */ /* 0x000fe80003800000 */
[----:B------:R0:W1:Y:S01]  /*9380*/  SHFL.IDX PT, R208, R211, R208, R212 ;  /* 0x000000d0d3d07389 */ /* 0x00006200000e00d4 */
[----:B------:R-:W-:Y:S05]  /*9390*/  RET.REL.NODEC R64 `(_Z25selective_scan_bwd_kernelI32Selective_Scan_bwd_kernel_traitsILi64ELi16ELb0ELb1ELb1ELb0ELb0EN3c108BFloat16EfEEv12SSMParamsBwd) ;  /* 0xffff6c6040007950 */ /* 0x000fea0003c3ffff */
        .weak           $__internal_134_$__cuda_sm70_shflsync_up
        .type           $__internal_134_$__cuda_sm70_shflsync_up,@function
        .size           $__internal_134_$__cuda_sm70_shflsync_up,(.L_x_8946 - $__internal_134_$__cuda_sm70_shflsync_up)
$__internal_134_$__cuda_sm70_shflsync_up:
[----:B------:R-:W-:Y:S01]  /*93a0*/  IMAD.MOV.U32 R65, RZ, RZ, 0x0 ;  /* 0x00000000ff417424 */ /* 0x000fe200078e00ff */
[----:B------:R-:W-:Y:S04]  /*93b0*/  WARPSYNC R215 ;  /* 0x000000d700007348 */ /* 0x000fe80003800000 */
[----:B------:R0:W1:Y:S01]  /*93c0*/  SHFL.UP PT, R206, R206, R213, R208 ;  /* 0x040000d5cece7389 */ /* 0x00006200000e00d0 */
[----:B------:R-:W-:Y:S05]  /*93d0*/  RET.REL.NODEC R64 `(_Z25selective_scan_bwd_kernelI32Selective_Scan_bwd_kernel_traitsILi64ELi16ELb0ELb1ELb1ELb0ELb0EN3c108BFloat16EfEEv12SSMParamsBwd) ;  /* 0xffff6c2040007950 */ /* 0x000fea0003c3ffff */
.L_x_3361:
        /* <DEDUP_REMOVED lines=10> */
.L_x_8946:


//--------------------- .text._Z25selective_scan_bwd_kernelI32Selective_Scan_bwd_kernel_traitsILi64ELi16ELb0ELb1ELb1ELb0ELb1EN3c108BFloat16EfEEv12SSMParamsBwd --------------------------
	.section	.text._Z25selective_scan_bwd_kernelI32Selective_Scan_bwd_kernel_traitsILi64ELi16ELb0ELb1ELb1ELb0ELb1EN3c108BFloat16EfEEv12SSMParamsBwd,"ax",@progbits
	.sectioninfo	@"SHI_REGISTERS=254"
	.align	128
        .global         _Z25selective_scan_bwd_kernelI32Selective_Scan_bwd_kernel_traitsILi64ELi16ELb0ELb1ELb1ELb0ELb1EN3c108BFloat16EfEEv12SSMParamsBwd
        .type           _Z25selective_scan_bwd_kernelI32Selective_Scan_bwd_kernel_traitsILi64ELi16ELb0ELb1ELb1ELb0ELb1EN3c108BFloat16EfEEv12SSMParamsBwd,@function
        .size           _Z25selective_scan_bwd_kernelI32Selective_Scan_bwd_kernel_traitsILi64ELi16ELb0ELb1ELb1ELb0ELb1EN3c108BFloat16EfEEv12SSMParamsBwd,(.L_x_8949 - _Z25selective_scan_bwd_kernelI32Selective_Scan_bwd_kernel_traitsILi64ELi16ELb0ELb1ELb1ELb0ELb1EN3c108BFloat16EfEEv12SSMParamsBwd)
        .other          _Z25selective_scan_bwd_kernelI32Selective_Scan_bwd_kernel_traitsILi64ELi16ELb0ELb1ELb1ELb0ELb1EN3c108BFloat16EfEEv12SSMParamsBwd,@"STO_CUDA_ENTRY STV_DEFAULT"
_Z25selective_scan_bwd_kernelI32Selective_Scan_bwd_kernel_traitsILi64ELi16ELb0ELb1ELb1ELb0ELb1EN3c108BFloat16EfEEv12SSMParamsBwd:
.text._Z25selective_scan_bwd_kernelI32Selective_Scan_bwd_kernel_traitsILi64ELi16ELb0ELb1ELb1ELb0ELb1EN3c108BFloat16EfEEv12SSMParamsBwd:
[----:B------:R-:W-:Y:S02]  /*0000*/  IMAD.MOV.U32 R1, RZ, RZ, c[0x0][0x28] ;  /* 0x00000a00ff017624 */ /* 0x000fe400078e00ff */
[----:B------:R-:W-:Y:S01]  /*0010*/  IABS R17, c[0x0][0x178] ;  /* 0x00005e0000117a13 */ /* 0x000fe20000000000 */
[----:B------:R-:W0:Y:S01]  /*0020*/  S2R R169, SR_CTAID.Y ;  /* 0x0000000000a97919 */ /* 0x000e220000002600 */
[----:B------:R-:W-:Y:S01]  /*0030*/  ISETP.NE.U32.AND P0, PT, RZ, c[0x0][0x238], PT ;  /* 0x00008e00ff007a0c */ /* 0x000fe20003f05070 */
[----:B------:R-:W-:Y:S01]  /*0040*/  CS2R R166, SRZ ;  /* 0x0000000000a67805 */ /* 0x000fe2000001ff00 */
[----:B------:R-:W1:Y:S01]  /*0050*/  I2F.RP R0, R17 ;  /* 0x0000001100007306 */ /* 0x000e620000209400 */
[----:B------:R-:W-:Y:S01]  /*0060*/  ULDC.64 UR12, c[0x0][0x118] ;  /* 0x00004600000c7ab9 */ /* 0x000fe20000000a00 */
[----:B------:R-:W-:Y:S02]  /*0070*/  ISETP.NE.AND.EX P0, PT, RZ, c[0x0][0x23c], PT, P0 ;  /* 0x00008f00ff007a0c */ /* 0x000fe40003f05300 */
        /* <DEDUP_REMOVED lines=9> */
[C---:B------:R-:W-:Y:S01]  /*0110*/  @P1 LEA.HI.X R5, R169.reuse, c[0x0][0x254], R168, 0x2, P3 ;  /* 0x00009500a9051a11 */ /* 0x040fe200018f14a8 */
[----:B------:R0:W5:Y:S01]  /*0120*/  @P0 LDG.E R167, [R2.64] ;  /* 0x0000000c02a70981 */ /* 0x000162000c1e1900 */
[----:B-1----:R-:W-:Y:S01]  /*0130*/  IADD3 R6, R0, 0xffffffe, RZ ;  /* 0x0ffffffe00067810 */ /* 0x002fe20007ffe0ff */
[----:B------:R-:W-:Y:S01]  /*0140*/  IMAD R10, R164, c[0x0][0x1e0], RZ ;  /* 0x00007800a40a7a24 */ /* 0x000fe200078e02ff */
[----:B------:R-:W-:Y:S01]  /*0150*/  LOP3.LUT R16, R169, c[0x0][0x178], RZ, 0x3c, !PT ;  /* 0x00005e00a9107a12 */ /* 0x000fe200078e3cff */
[----:B------:R1:W5:Y:S01]  /*0160*/  @P1 LDG.E R166, [R4.64] ;  /* 0x0000000c04a61981 */ /* 0x000362000c1e1900 */
[----:B------:R2:W3:Y:S01]  /*0170*/  F2I.FTZ.U32.TRUNC.NTZ R7, R6 ;  /* 0x0000000600077305 */ /* 0x0004e2000021f000 */
[C---:B------:R-:W-:Y:S01]  /*0180*/  IMAD R13, R165.reuse, c[0x0][0x1e4], R10 ;  /* 0x00007900a50d7a24 */ /* 0x040fe200078e020a */
[----:B------:R-:W-:Y:S01]  /*0190*/  ISETP.GE.AND P1, PT, R16, RZ, PT ;  /* 0x000000ff1000720c */ /* 0x000fe20003f26270 */
[C---:B------:R-:W-:Y:S01]  /*01a0*/  IMAD R12, R164.reuse, c[0x0][0x278], RZ ;  /* 0x00009e00a40c7a24 */ /* 0x040fe200078e02ff */
[----:B------:R-:W-:Y:S01]  /*01b0*/  ISETP.NE.AND P0, PT, RZ, c[0x0][0x178], PT ;  /* 0x00005e00ff007a0c */ /* 0x000fe20003f05270 */
[C---:B------:R-:W-:Y:S01]  /*01c0*/  IMAD R14, R164.reuse, c[0x0][0x190], RZ ;  /* 0x00006400a40e7a24 */ /* 0x040fe200078e02ff */
[----:B0-----:R-:W-:Y:S01]  /*01d0*/  IABS R2, R169 ;  /* 0x000000a900027213 */ /* 0x001fe20000000000 */
[----:B------:R-:W-:Y:S01]  /*01e0*/  IMAD R18, R164, c[0x0][0x1b0], RZ ;  /* 0x00006c00a4127a24 */ /* 0x000fe200078e02ff */
[----:B------:R-:W-:Y:S01]  /*01f0*/  CS2R R122, SRZ ;  /* 0x00000000007a7805 */ /* 0x000fe2000001ff00 */
[----:B--2---:R-:W-:Y:S01]  /*0200*/  IMAD.MOV.U32 R6, RZ, RZ, RZ ;  /* 0x000000ffff067224 */ /* 0x004fe200078e00ff */
[----:B------:R-:W-:Y:S01]  /*0210*/  CS2R R120, SRZ ;  /* 0x0000000000787805 */ /* 0x000fe2000001ff00 */
[----:B-1----:R-:W-:Y:S01]  /*0220*/  IMAD.WIDE.U32 R4, R165, c[0x0][0x1e0], RZ ;  /* 0x00007800a5047a25 */ /* 0x002fe200078e00ff */
[----:B------:R-:W-:-:S03]  /*0230*/  CS2R R160, SRZ ;  /* 0x0000000000a07805 */ /* 0x000fc6000001ff00 */
[----:B------:R-:W-:Y:S02]  /*0240*/  IMAD.IADD R5, R5, 0x1, R13 ;  /* 0x0000000105057824 */ /* 0x000fe400078e020d */
[--C-:B---3--:R-:W-:Y:S02]  /*0250*/  IMAD.MOV R8, RZ, RZ, -R7.reuse ;  /* 0x000000ffff087224 */ /* 0x108fe400078e0a07 */
[----:B------:R-:W-:Y:S02]  /*0260*/  IMAD.MOV.U32 R13, RZ, RZ, c[0x0][0x174] ;  /* 0x00005d00ff0d7624 */ /* 0x000fe400078e00ff */
[----:B------:R-:W-:Y:S02]  /*0270*/  IMAD R3, R8, R17, RZ ;  /* 0x0000001108037224 */ /* 0x000fe400078e02ff */
[----:B------:R-:W-:Y:S01]  /*0280*/  IMAD R8, R164, c[0x0][0x1d0], RZ ;  /* 0x00007400a4087a24 */ /* 0x000fe200078e02ff */
[----:B------:R-:W-:Y:S01]  /*0290*/  ISETP.GE.AND P3, PT, R13, 0x1, PT ;  /* 0x000000010d00780c */ /* 0x000fe20003f66270 */
[----:B------:R-:W-:Y:S01]  /*02a0*/  IMAD.HI.U32 R7, R7, R3, R6 ;  /* 0x0000000307077227 */ /* 0x000fe200078e0006 */
[----:B------:R-:W-:-:S03]  /*02b0*/  LEA R13, R13, 0xfffffc00, 0xa ;  /* 0xfffffc000d0d7811 */ /* 0x000fc600078e50ff */
[----:B------:R-:W-:Y:S02]  /*02c0*/  IMAD R11, R165, c[0x0][0x1d4], R8 ;  /* 0x00007500a50b7a24 */ /* 0x000fe400078e0208 */
[----:B------:R-:W-:-:S04]  /*02d0*/  IMAD.HI.U32 R163, R7, R2, RZ ;  /* 0x0000000207a37227 */ /* 0x000fc800078e00ff */
[----:B------:R-:W-:Y:S01]  /*02e0*/  IMAD.WIDE.U32 R6, R165, c[0x0][0x278], RZ ;  /* 0x00009e00a5067a25 */ /* 0x000fe200078e00ff */
[----:B------:R-:W-:-:S03]  /*02f0*/  IADD3 R0, -R163, RZ, RZ ;  /* 0x000000ffa3007210 */ /* 0x000fc60007ffe1ff */
[----:B------:R-:W-:-:S04]  /*0300*/  IMAD.WIDE.U32 R8, R165, c[0x0][0x190], RZ ;  /* 0x00006400a5087a25 */ /* 0x000fc800078e00ff */
[----:B------:R-:W-:Y:S02]  /*0310*/  IMAD R0, R17, R0, R2 ;  /* 0x0000000011007224 */ /* 0x000fe400078e0202 */
[----:B------:R-:W-:-:S03]  /*0320*/  IMAD.WIDE.U32 R2, R165, c[0x0][0x1d0], RZ ;  /* 0x00007400a5027a25 */ /* 0x000fc600078e00ff */
[----:B------:R-:W-:Y:S01]  /*0330*/  ISETP.GT.U32.AND P4, PT, R17, R0, PT ;  /* 0x000000001100720c */ /* 0x000fe20003f84070 */
[----:B------:R-:W-:Y:S02]  /*0340*/  IMAD.IADD R3, R3, 0x1, R11 ;  /* 0x0000000103037824 */ /* 0x000fe400078e020b */
[C---:B------:R-:W-:Y:S02]  /*0350*/  IMAD R11, R165.reuse, c[0x0][0x27c], R12 ;  /* 0x00009f00a50b7a24 */ /* 0x040fe400078e020c */
[----:B------:R-:W-:Y:S02]  /*0360*/  IMAD R15, R165, c[0x0][0x194], R14 ;  /* 0x00006500a50f7a24 */ /* 0x000fe400078e020e */
[----:B------:R-:W-:Y:S02]  /*0370*/  IMAD R12, R168, c[0x0][0x1e8], RZ ;  /* 0x00007a00a80c7a24 */ /* 0x000fe400078e02ff */
[----:B------:R-:W-:Y:S01]  /*0380*/  IMAD.WIDE.U32 R4, R169, c[0x0][0x1e8], R4 ;  /* 0x00007a00a9047a25 */ /* 0x000fe200078e0004 */
[----:B------:R-:W-:-:S02]  /*0390*/  IADD3 R9, R9, R15, RZ ;  /* 0x0000000f09097210 */ /* 0x000fc40007ffe0ff */
[----:B------:R-:W-:Y:S01]  /*03a0*/  SHF.R.S32.HI R15, RZ, 0x1f, R13 ;  /* 0x0000001fff0f7819 */ /* 0x000fe2000001140d */
[----:B------:R-:W-:Y:S01]  /*03b0*/  @!P4 IMAD.IADD R0, R0, 0x1, -R17 ;  /* 0x000000010000c824 */ /* 0x000fe200078e0a11 */
[----:B------:R-:W-:Y:S01]  /*03c0*/  @!P4 IADD3 R163, R163, 0x1, RZ ;  /* 0x00000001a3a3c810 */ /* 0x000fe20007ffe0ff */
[----:B------:R-:W-:Y:S02]  /*03d0*/  IMAD.IADD R7, R7, 0x1, R11 ;  /* 0x0000000107077824 */ /* 0x000fe400078e020b */
[----:B------:R-:W-:Y:S01]  /*03e0*/  IMAD R14, R168, c[0x0][0x280], RZ ;  /* 0x0000a000a80e7a24 */ /* 0x000fe200078e02ff */
[----:B------:R-:W-:Y:S01]  /*03f0*/  ISETP.GE.U32.AND P2, PT, R0, R17, PT ;  /* 0x000000110000720c */ /* 0x000fe20003f46070 */
[----:B------:R-:W-:Y:S02]  /*0400*/  IMAD R0, R168, c[0x0][0x1d8], RZ ;  /* 0x00007600a8007a24 */ /* 0x000fe400078e02ff */
[----:B------:R-:W-:-:S04]  /*0410*/  IMAD.WIDE.U32 R2, R169, c[0x0][0x1d8], R2 ;  /* 0x00007600a9027a25 */ /* 0x000fc800078e0002 */
[----:B------:R-:W-:Y:S01]  /*0420*/  IMAD R19, R169, c[0x0][0x1dc], R0 ;  /* 0x00007700a9137a24 */ /* 0x000fe200078e0200 */
[----:B------:R-:W-:Y:S01]  /*0430*/  IADD3 R0, P4, R13, R4, RZ ;  /* 0x000000040d007210 */ /* 0x000fe20007f9e0ff */
[C---:B------:R-:W-:Y:S02]  /*0440*/  IMAD R12, R169.reuse, c[0x0][0x1ec], R12 ;  /* 0x00007b00a90c7a24 */ /* 0x040fe400078e020c */
[----:B------:R-:W-:Y:S02]  /*0450*/  IMAD.WIDE.U32 R6, R169, c[0x0][0x280], R6 ;  /* 0x0000a000a9067a25 */ /* 0x000fe400078e0006 */
[----:B------:R-:W-:Y:S02]  /*0460*/  @P2 IADD3 R163, R163, 0x1, RZ ;  /* 0x00000001a3a32810 */ /* 0x000fe40007ffe0ff */
[----:B------:R-:W-:Y:S01]  /*0470*/  IMAD R16, R169, c[0x0][0x284], R14 ;  /* 0x0000a100a9107a24 */ /* 0x000fe200078e020e */
[----:B------:R-:W-:Y:S01]  /*0480*/  IADD3 R14, P2, R13, R2, RZ ;  /* 0x000000020d0e7210 */ /* 0x000fe20007f5e0ff */
[----:B------:R-:W-:Y:S01]  /*0490*/  IMAD.WIDE.U32 R10, R165, c[0x0][0x1b0], RZ ;  /* 0x00006c00a50a7a25 */ /* 0x000fe200078e00ff */
[----:B------:R-:W-:-:S02]  /*04a0*/  IADD3.X R17, R15, R5, R12, P4, !PT ;  /* 0x000000050f117210 */ /* 0x000fc400027fe40c */
[----:B------:R-:W-:Y:S01]  /*04b0*/  IADD3 R4, P5, R13, R6, RZ ;  /* 0x000000060d047210 */ /* 0x000fe20007fbe0ff */
[----:B------:R-:W-:Y:S01]  /*04c0*/  @!P1 IMAD.MOV R163, RZ, RZ, -R163 ;  /* 0x000000ffffa39224 */ /* 0x000fe200078e0aa3 */
[----:B------:R-:W-:Y:S01]  /*04d0*/  @!P0 LOP3.LUT R163, RZ, c[0x0][0x178], RZ, 0x33, !PT ;  /* 0x00005e00ffa38a12 */ /* 0x000fe200078e33ff */
[----:B------:R-:W-:Y:S01]  /*04e0*/  IMAD R21, R165, c[0x0][0x1b4], R18 ;  /* 0x00006d00a5157a24 */ /* 0x000fe200078e0212 */
[----:B------:R-:W-:Y:S02]  /*04f0*/  LEA R5, P1, R0, c[0x0][0x248], 0x1 ;  /* 0x0000920000057a11 */ /* 0x000fe400078208ff */
[----:B------:R-:W-:Y:S01]  /*0500*/  SHF.R.S32.HI R162, RZ, 0x1f, R163 ;  /* 0x0000001fffa27819 */ /* 0x000fe200000114a3 */
[----:B------:R-:W-:Y:S01]  /*0510*/  IMAD.WIDE.U32 R8, R163, c[0x0][0x1a8], R8 ;  /* 0x00006a00a3087a25 */ /* 0x000fe200078e0008 */
[C---:B------:R-:W-:Y:S02]  /*0520*/  IADD3.X R19, R15.reuse, R3, R19, P2, !PT ;  /* 0x000000030f137210 */ /* 0x040fe400017fe413 */
[----:B------:R-:W-:Y:S01]  /*0530*/  LEA R12, P0, R14, c[0x0][0x240], 0x1 ;  /* 0x000090000e0c7a11 */ /* 0x000fe200078008ff */
[----:B------:R-:W-:Y:S01]  /*0540*/  IMAD R2, R162, c[0x0][0x1c8], RZ ;  /* 0x00007200a2027a24 */ /* 0x000fe200078e02ff */
[----:B------:R-:W-:-:S02]  /*0550*/  IADD3.X R7, R15, R7, R16, P5, !PT ;  /* 0x000000070f077210 */ /* 0x000fc40002ffe410 */
[----:B------:R-:W-:Y:S02]  /*0560*/  LEA R3, P2, R4, c[0x0][0x308], 0x1 ;  /* 0x0000c20004037a11 */ /* 0x000fe400078408ff */
[----:B------:R-:W-:Y:S01]  /*0570*/  LEA.HI.X R6, R0, c[0x0][0x24c], R17, 0x1, P1 ;  /* 0x0000930000067a11 */ /* 0x000fe200008f0c11 */
[----:B------:R-:W-:Y:S01]  /*0580*/  IMAD R0, R162, c[0x0][0x1a8], RZ ;  /* 0x00006a00a2007a24 */ /* 0x000fe200078e02ff */
[----:B------:R-:W-:Y:S01]  /*0590*/  LEA.HI.X R14, R14, c[0x0][0x244], R19, 0x1, P0 ;  /* 0x000091000e0e7a11 */ /* 0x000fe200000f0c13 */
[C---:B------:R-:W-:Y:S01]  /*05a0*/  IMAD R17, R163.reuse, c[0x0][0x1cc], R2 ;  /* 0x00007300a3117a24 */ /* 0x040fe200078e0202 */
[----:B------:R-:W-:Y:S02]  /*05b0*/  ISETP.NE.U32.AND P0, PT, RZ, c[0x0][0x260], PT ;  /* 0x00009800ff007a0c */ /* 0x000fe40003f05070 */
[----:B------:R-:W-:Y:S01]  /*05c0*/  LEA.HI.X R4, R4, c[0x0][0x30c], R7, 0x1, P2 ;  /* 0x0000c30004047a11 */ /* 0x000fe200010f0c07 */
[----:B------:R-:W-:Y:S01]  /*05d0*/  IMAD R7, R163, c[0x0][0x1ac], R0 ;  /* 0x00006b00a3077a24 */ /* 0x000fe200078e0200 */
[----:B------:R-:W-:-:S02]  /*05e0*/  ISETP.NE.AND.EX P0, PT, RZ, c[0x0][0x264], PT, P0 ;  /* 0x00009900ff007a0c */ /* 0x000fc40003f05300 */
[----:B------:R-:W-:Y:S01]  /*05f0*/  IADD3 R157, P5, R13, R8, RZ ;  /* 0x000000080d9d7210 */ /* 0x000fe20007fbe0ff */
[----:B------:R-:W-:Y:S01]  /*0600*/  IMAD.IADD R0, R9, 0x1, R7 ;  /* 0x0000000109007824 */ /* 0x000fe200078e0207 */
[----:B------:R-:W-:Y:S02]  /*0610*/  ISETP.NE.U32.AND P1, PT, RZ, c[0x0][0x328], PT ;  /* 0x0000ca00ff007a0c */ /* 0x000fe40003f25070 */
[----:B------:R-:W-:Y:S01]  /*0620*/  ISETP.NE.U32.AND P2, PT, RZ, c[0x0][0x348], PT ;  /* 0x0000d200ff007a0c */ /* 0x000fe20003f45070 */
[----:B------:R-:W-:Y:S01]  /*0630*/  IMAD.X R0, R15, 0x1, R0, P5 ;  /* 0x000000010f007824 */ /* 0x000fe200028e0600 */
[----:B------:R-:W-:Y:S02]  /*0640*/  IADD3 R11, R11, R21, RZ ;  /* 0x000000150b0b7210 */ /* 0x000fe40007ffe0ff */
[----:B------:R-:W-:Y:S02]  /*0650*/  LEA R158, P5, R157, c[0x0][0x228], 0x1 ;  /* 0x00008a009d9e7a11 */ /* 0x000fe400078a08ff */
[----:B------:R-:W-:Y:S01]  /*0660*/  ISETP.NE.AND.EX P1, PT, RZ, c[0x0][0x32c], PT, P1 ;  /* 0x0000cb00ff007a0c */ /* 0x000fe20003f25310 */
[----:B------:R-:W-:Y:S01]  /*0670*/  IMAD.WIDE.U32 R10, R163, c[0x0][0x1c8], R10 ;  /* 0x00007200a30a7a25 */ /* 0x000fe200078e000a */
[----:B------:R-:W-:-:S02]  /*0680*/  ISETP.NE.AND.EX P2, PT, RZ, c[0x0][0x34c], PT, P2 ;  /* 0x0000d300ff007a0c */ /* 0x000fc40003f45320 */
[----:B------:R-:W-:Y:S01]  /*0690*/  LEA.HI.X R157, R157, c[0x0][0x22c], R0, 0x1, P5 ;  /* 0x00008b009d9d7a11 */ /* 0x000fe200028f0c00 */
[----:B------:R-:W-:Y:S01]  /*06a0*/  @P0 IMAD R0, R165, c[0x0][0x164], R169 ;  /* 0x00005900a5000a24 */ /* 0x000fe200078e02a9 */
[----:B------:R-:W-:Y:S01]  /*06b0*/  IADD3 R13, P4, R13, R10, RZ ;  /* 0x0000000a0d0d7210 */ /* 0x000fe20007f9e0ff */
[----:B------:R-:W-:Y:S02]  /*06c0*/  IMAD.IADD R2, R11, 0x1, R17 ;  /* 0x000000010b027824 */ /* 0x000fe400078e0211 */
[----:B------:R-:W-:Y:S01]  /*06d0*/  @P0 IMAD R0, R0, c[0x0][0x174], RZ ;  /* 0x00005d0000000a24 */ /* 0x000fe200078e02ff */
[----:B------:R-:W-:Y:S01]  /*06e0*/  LEA R156, P6, R13, c[0x0][0x230], 0x1 ;  /* 0x00008c000d9c7a11 */ /* 0x000fe200078c08ff */
[----:B------:R-:W-:Y:S01]  /*06f0*/  @P0 IMAD.MOV.U32 R125, RZ, RZ, 0x8 ;  /* 0x00000008ff7d0424 */ /* 0x000fe200078e00ff */
[----:B------:R-:W-:Y:S01]  /*0700*/  IADD3.X R2, R15, R2, RZ, P4, !PT ;  /* 0x000000020f027210 */ /* 0x000fe200027fe4ff */
[----:B------:R-:W-:Y:S01]  /*0710*/  @P0 IMAD R0, R0, c[0x0][0x16c], RZ ;  /* 0x00005b0000000a24 */ /* 0x000fe200078e02ff */
[----:B------:R-:W-:-:S02]  /*0720*/  @P1 LEA R122, P4, R169, c[0x0][0x328], 0x2 ;  /* 0x0000ca00a97a1a11 */ /* 0x000fc400078810ff */
[----:B------:R-:W-:Y:S01]  /*0730*/  @P2 LEA R120, P5, R169, c[0x0][0x348], 0x2 ;  /* 0x0000d200a9782a11 */ /* 0x000fe200078a10ff */
[----:B------:R-:W-:Y:S01]  /*0740*/  @P0 IMAD.WIDE R124, R0, R125, c[0x0][0x260] ;  /* 0x00009800007c0625 */ /* 0x000fe200078e027d */
[----:B------:R-:W-:Y:S01]  /*0750*/  LEA.HI.X R155, R13, c[0x0][0x234], R2, 0x1, P6 ;  /* 0x00008d000d9b7a11 */ /* 0x000fe200030f0c02 */
[----:B------:R-:W-:Y:S01]  /*0760*/  @!P0 CS2R R124, SRZ ;  /* 0x00000000007c8805 */ /* 0x000fe2000001ff00 */
[C-C-:B------:R-:W-:Y:S02]  /*0770*/  @P1 LEA.HI.X R123, R169.reuse, c[0x0][0x32c], R168.reuse, 0x2, P4 ;  /* 0x0000cb00a97b1a11 */ /* 0x140fe400020f14a8 */
[----:B------:R-:W-:Y:S01]  /*0780*/  @P2 LEA.HI.X R121, R169, c[0x0][0x34c], R168, 0x2, P5 ;  /* 0x0000d300a9792a11 */ /* 0x000fe200028f14a8 */
[----:B------:R-:W-:Y:S05]  /*0790*/  @!P3 BRA `(.L_x_3362) ;  /* 0x00009f000000b947 */ /* 0x000fea0003800000 */
[----:B------:R-:W0:Y:S01]  /*07a0*/  S2R R159, SR_TID.X ;  /* 0x00000000009f7919 */ /* 0x000e220000002100 */
[----:B------:R1:W2:Y:S01]  /*07b0*/  R2UR UR18, R12 ;  /* 0x000000000c1273c2 */ /* 0x0002a200000e0000 */
[----:B------:R-:W-:Y:S01]  /*07c0*/  CS2R R160, SRZ ;  /* 0x0000000000a07805 */ /* 0x000fe2000001ff00 */
[----:B------:R-:W-:Y:S01]  /*07d0*/  IMAD.MOV.U32 R153, RZ, RZ, RZ ;  /* 0x000000ffff997224 */ /* 0x000fe200078e00ff */
[----:B------:R-:W3:Y:S05]  /*07e0*/  S2R R154, SR_LANEID ;  /* 0x00000000009a7919 */ /* 0x000eea0000000000 */
[----:B------:R1:W4:Y:S08]  /*07f0*/  R2UR UR19, R14 ;  /* 0x000000000e1373c2 */ /* 0x00033000000e0000 */
[----:B------:R1:W1:Y:S01]  /*0800*/  R2UR UR16, R5 ;  /* 0x00000000051073c2 */ /* 0x00026200000e0000 */
[----:B0-----:R-:W-:-:S07]  /*0810*/  IMAD.SHL.U32 R0, R159, 0x10, RZ ;  /* 0x000000109f007824 */ /* 0x001fce00078e00ff */
[----:B------:R0:W0:Y:S01]  /*0820*/  R2UR UR17, R6 ;  /* 0x00000000061173c2 */ /* 0x00002200000e0000 */
[--C-:B------:R-:W-:Y:S02]  /*0830*/  SHF.R.S32.HI R2, RZ, 0x1f, R159.reuse ;  /* 0x0000001fff027819 */ /* 0x100fe4000001149f */
[----:B------:R-:W-:Y:S02]  /*0840*/  LOP3.LUT R152, R159, 0x1f, RZ, 0xc0, !PT ;  /* 0x0000001f9f987812 */ /* 0x000fe400078ec0ff */
[----:B------:R-:W-:Y:S02]  /*0850*/  LOP3.LUT R0, R0, 0xfffffe00, RZ, 0xc0, !PT ;  /* 0xfffffe0000007812 */ /* 0x000fe400078ec0ff */
[----:B------:R-:W-:Y:S01]  /*0860*/  LEA.HI R2, R2, R159, RZ, 0x5 ;  /* 0x0000009f02027211 */ /* 0x000fe200078f28ff */
[----:B------:R0:W0:Y:S01]  /*0870*/  R2UR UR14, R3 ;  /* 0x00000000030e73c2 */ /* 0x00002200000e0000 */
[----:B------:R-:W-:Y:S02]  /*0880*/  LOP3.LUT R118, R0, 0x1f, R159, 0xf8, !PT ;  /* 0x0000001f00767812 */ /* 0x000fe400078ef89f */
        /* <DEDUP_REMOVED lines=18> */
.L_x_3421:
[----:B------:R-:W-:Y:S01]  /*09b0*/  IADD3 R129, -R153, c[0x0][0x174], RZ ;  /* 0x00005d0099817a10 */ /* 0x000fe20007ffe1ff */
[----:B------:R-:W-:Y:S01]  /*09c0*/  BAR.SYNC.DEFER_BLOCKING 0x0 ;  /* 0x0000000000007b1d */ /* 0x000fe20000010000 */
[----:B------:R-:W-:Y:S02]  /*09d0*/  LEA R2, P3, R118, UR18, 0x1 ;  /* 0x0000001276027c11 */ /* 0x000fe4000f8608ff */
[----:B------:R-:W-:-:S02]  /*09e0*/  LEA R116, R129, 0xfffffc00, 0xa ;  /* 0xfffffc0081747811 */ /* 0x000fc400078e50ff */
[----:B------:R-:W-:Y:S02]  /*09f0*/  PRMT R5, RZ, 0x7610, R5 ;  /* 0x00007610ff057816 */ /* 0x000fe40000000005 */
[----:B------:R-:W-:Y:S02]  /*0a00*/  IADD3 R9, -R116, c[0x0][0x168], RZ ;  /* 0x00005a0074097a10 */ /* 0x000fe40007ffe1ff */
[----:B------:R-:W-:Y:S02]  /*0a10*/  PRMT R0, RZ, 0x7610, R0 ;  /* 0x00007610ff007816 */ /* 0x000fe40000000000 */
[-C--:B------:R-:W-:Y:S02]  /*0a20*/  ISETP.GE.AND P2, PT, R118, R9.reuse, PT ;  /* 0x000000097600720c */ /* 0x080fe40003f46270 */
        /* <DEDUP_REMOVED lines=46> */
[----:B------:R-:W-:-:S04]  /*0d10*/  SHF.L.U32 R128, R159, 0x4, RZ ;  /* 0x000000049f807819 */ /* 0x000fc800000006ff */
        /* <DEDUP_REMOVED lines=10> */
[----:B0-----:R-:W-:Y:S02]  /*0dc0*/  IADD3 R3, R18, 0xe0, RZ ;  /* 0x000000e012037810 */ /* 0x001fe40007ffe0ff */
[-C--:B------:R-:W-:Y:S02]  /*0dd0*/  LEA.HI.SX32 R25, R25, R18.reuse, 0x1b ;  /* 0x0000001219197211 */ /* 0x080fe400078fdaff */
[----:B------:R-:W-:Y:S01]  /*0de0*/  LEA.HI.SX32 R27, R27, R18, 0x1b ;  /* 0x000000121b1b7211 */ /* 0x000fe200078fdaff */
[----:B------:R-:W-:Y:S01]  /*0df0*/  IMAD.SHL.U32 R114, R114, 0x2, RZ ;  /* 0x0000000272727824 */ /* 0x000fe200078e00ff */
[----:B------:R-:W-:-:S02]  /*0e00*/  IADD3 R35, R18, 0x100, RZ ;  /* 0x0000010012237810 */ /* 0x000fc40007ffe0ff */
[-C--:B------:R-:W-:Y:S01]  /*0e10*/  LEA.HI.SX32 R29, R29, R18.reuse, 0x1b ;  /* 0x000000121d1d7211 */ /* 0x080fe200078fdaff */
[----:B------:R-:W-:Y:S01]  /*0e20*/  IMAD.SHL.U32 R113, R23, 0x2, RZ ;  /* 0x0000000217717824 */ /* 0x000fe200078e00ff */
[C---:B------:R-:W-:Y:S02]  /*0e30*/  IADD3 R37, R18.reuse, 0x120, RZ ;  /* 0x0000012012257810 */ /* 0x040fe40007ffe0ff */
        /* <DEDUP_REMOVED lines=28> */
[----:B------:R-:W-:Y:S01]  /*1000*/  SHF.L.U32 R100, R47, 0x1, RZ ;  /* 0x000000012f647819 */ /* 0x000fe200000006ff */
[----:B------:R-:W-:Y:S02]  /*1010*/  IMAD.SHL.U32 R101, R45, 0x2, RZ ;  /* 0x000000022d657824 */ /* 0x000fe400078e00ff */
[----:B------:R-:W-:Y:S01]  /*1020*/  IMAD.SHL.U32 R99, R49, 0x2, RZ ;  /* 0x0000000231637824 */ /* 0x000fe200078e00ff */
[CC--:B------:R-:W-:Y:S01]  /*1030*/  ISETP.GE.AND P2, PT, R118.reuse, R9.reuse, PT ;  /* 0x000000097600720c */ /* 0x0c0fe20003f46270 */
[----:B------:R-:W-:Y:S01]  /*1040*/  IMAD.SHL.U32 R97, R118, 0x2, RZ ;  /* 0x0000000276617824 */ /* 0x000fe200078e00ff */
[----:B------:R-:W-:-:S02]  /*1050*/  ISETP.GE.AND P1, PT, R150, R9, PT ;  /* 0x000000099600720c */ /* 0x000fc40003f26270 */
[----:B------:R-:W-:Y:S02]  /*1060*/  SHF.L.U64.HI R98, R118, 0x1, R119 ;  /* 0x0000000176627819 */ /* 0x000fe40000010277 */
[----:B------:R-:W-:Y:S02]  /*1070*/  IADD3 R2, P0, R97, UR16, RZ ;  /* 0x0000001061027c10 */ /* 0x000fe4000ff1e0ff */
[-C--:B------:R-:W-:Y:S02]  /*1080*/  ISETP.GE.AND P4, PT, R148, R9.reuse, PT ;  /* 0x000000099400720c */ /* 0x080fe40003f86270 */
[----:B------:R-:W-:Y:S02]  /*1090*/  IADD3.X R3, R98, UR17, RZ, P0, !PT ;  /* 0x0000001162037c10 */ /* 0x000fe400087fe4ff */
[-C--:B------:R-:W-:Y:S02]  /*10a0*/  ISETP.GE.AND P0, PT, R149, R9.reuse, PT ;  /* 0x000000099500720c */ /* 0x080fe40003f06270 */
[----:B------:R-:W-:-:S02]  /*10b0*/  ISETP.GE.AND P6, PT, R147, R9, PT ;  /* 0x000000099300720c */ /* 0x000fc40003fc6270 */
[-C--:B------:R-:W-:Y:S02]  /*10c0*/  ISETP.GE.AND P5, PT, R146, R9.reuse, PT ;  /* 0x000000099200720c */ /* 0x080fe40003fa6270 */
[----:B------:R-:W-:Y:S01]  /*10d0*/  ISETP.GE.AND P3, PT, R145, R9, PT ;  /* 0x000000099100720c */ /* 0x000fe20003f66270 */
[----:B--2---:R-:W-:Y:S04]  /*10e0*/  STS.U16 [R114], R5 ;  /* 0x0000000572007388 */ /* 0x004fe80000000400 */
[----:B---3--:R0:W-:Y:S04]  /*10f0*/  STS.U16 [R113+0x40], R0 ;  /* 0x0000400071007388 */ /* 0x0081e80000000400 */
[----:B----4-:R-:W-:Y:S01]  /*1100*/  STS.U16 [R112+0x80], R7 ;  /* 0x0000800770007388 */ /* 0x010fe20000000400 */
[----:B0-----:R-:W-:-:S03]  /*1110*/  IMAD R0, R154, 0x10, R115 ;  /* 0x000000109a007824 */ /* 0x001fc600078e0273 */
[----:B------:R0:W-:Y:S04]  /*1120*/  STS.U16 [R111+0xc0], R4 ;  /* 0x0000c0046f007388 */ /* 0x0001e80000000400 */
[----:B------:R-:W-:Y:S01]  /*1130*/  STS.U16 [R110+0x100], R11 ;  /* 0x0001000b6e007388 */ /* 0x000fe20000000400 */
[----:B------:R-:W-:-:S03]  /*1140*/  LEA.HI.SX32 R0, R0, R0, 0x1b ;  /* 0x0000000000007211 */ /* 0x000fc600078fdaff */
[----:B------:R1:W-:Y:S04]  /*1150*/  STS.U16 [R109+0x140], R6 ;  /* 0x000140066d007388 */ /* 0x0003e80000000400 */
[----:B------:R-:W-:Y:S04]  /*1160*/  STS.U16 [R108+0x180], R13 ;  /* 0x0001800d6c007388 */ /* 0x000fe80000000400 */
[----:B------:R2:W-:Y:S04]  /*1170*/  STS.U16 [R107+0x1c0], R8 ;  /* 0x0001c0086b007388 */ /* 0x0005e80000000400 */
[----:B------:R-:W-:Y:S01]  /*1180*/  STS.U16 [R106+0x200], R15 ;  /* 0x0002000f6a007388 */ /* 0x000fe20000000400 */
[----:B------:R-:W-:-:S03]  /*1190*/  SHF.L.U32 R96, R0, 0x1, RZ ;  /* 0x0000000100607819 */ /* 0x000fc600000006ff */
        /* <DEDUP_REMOVED lines=34> */
[----:B------:R-:W2:Y:S01]  /*13c0*/  @!P2 LDG.E.U16 R5, [R2.64] ;  /* 0x0000000c0205a981 */ /* 0x000ea2000c1e1500 */
[----:B------:R-:W-:-:S03]  /*13d0*/  ISETP.GE.AND P2, PT, R144, R9, PT ;  /* 0x000000099000720c */ /* 0x000fc60003f46270 */
[----:B------:R-:W3:Y:S01]  /*13e0*/  @!P1 LDG.E.U16 R4, [R2.64+0x40] ;  /* 0x0000400c02049981 */ /* 0x000ee2000c1e1500 */
        /* <DEDUP_REMOVED lines=14> */
[----:B------:R-:W-:Y:S02]  /*14d0*/  ISETP.GE.AND P1, PT, R130, R9, PT ;  /* 0x000000098200720c */ /* 0x000fe40003f26270 */
[----:B----4-:R-:W-:Y:S02]  /*14e0*/  PRMT R12, RZ, 0x7610, R12 ;  /* 0x00007610ff0c7816 */ /* 0x010fe4000000000c */
        /* <DEDUP_REMOVED lines=37> */
[----:B------:R-:W-:Y:S04]  /*1740*/  STS.U16 [R112+0x80], R7 ;  /* 0x0000800770007388 */ /* 0x000fe80000000400 */
[----:B------:R0:W-:Y:S04]  /*1750*/  STS.U16 [R111+0xc0], R6 ;  /* 0x0000c0066f007388 */ /* 0x0001e80000000400 */
        /* <DEDUP_REMOVED lines=29> */
[----:B0-----:R-:W-:-:S04]  /*1930*/  LEA R6, P0, R118, UR14, 0x1 ;  /* 0x0000000e76067c11 */ /* 0x001fc8000f8008ff */
[----:B------:R-:W-:Y:S01]  /*1940*/  LEA.HI.X R7, R118, UR15, R119, 0x1, P0 ;  /* 0x0000000f76077c11 */ /* 0x000fe200080f0c77 */
        /* <DEDUP_REMOVED lines=30> */
[----:B------:R-:W-:-:S02]  /*1b30*/  IMAD R4, R164, c[0x0][0x1f0], RZ ;  /* 0x00007c00a4047a24 */ /* 0x000fc400078e02ff */
[C---:B------:R-:W-:Y:S02]  /*1b40*/  IMAD R47, R165.reuse, c[0x0][0x204], R26 ;  /* 0x00008100a52f7a24 */ /* 0x040fe400078e021a */
[----:B------:R-:W-:Y:S01]  /*1b50*/  IMAD.WIDE.U32 R2, R165, c[0x0][0x1f0], RZ ;  /* 0x00007c00a5027a25 */ /* 0x000fe200078e00ff */
[----:B------:R-:W-:-:S03]  /*1b60*/  IADD3 R79, R153, -c[0x0][0x174], RZ ;  /* 0x80005d00994f7a10 */ /* 0x000fc60007ffe0ff */
[C---:B------:R-:W-:Y:S02]  /*1b70*/  IMAD R45, R165.reuse, c[0x0][0x1f4], R4 ;  /* 0x00007d00a52d7a24 */ /* 0x040fe400078e0204 */
[--C-:B------:R-:W-:Y:S02]  /*1b80*/  @!P0 IMAD.MOV.U32 R26, RZ, RZ, R116.reuse ;  /* 0x000000ffff1a8224 */ /* 0x100fe400078e0074 */
[--C-:B------:R-:W-:Y:S02]  /*1b90*/  @!P0 IMAD.MOV.U32 R27, RZ, RZ, R117.reuse ;  /* 0x000000ffff1b8224 */ /* 0x100fe400078e0075 */
[----:B------:R-:W-:-:S04]  /*1ba0*/  @!P0 IMAD.WIDE.U32 R4, R165, c[0x0][0x1f0], R116 ;  /* 0x00007c00a5048a25 */ /* 0x000fc800078e0074 */
[----:B------:R-:W-:-:S04]  /*1bb0*/  @!P0 IMAD.WIDE.U32 R26, R165, c[0x0][0x200], R26 ;  /* 0x00008000a51a8a25 */ /* 0x000fc800078e001a */
[----:B------:R-:W-:-:S04]  /*1bc0*/  IMAD.WIDE.U32 R24, R165, c[0x0][0x200], RZ ;  /* 0x00008000a5187a25 */ /* 0x000fc800078e00ff */
[----:B0-----:R-:W-:Y:S02]  /*1bd0*/  IMAD.IADD R7, R3, 0x1, R45 ;  /* 0x0000000103077824 */ /* 0x001fe400078e022d */
[----:B------:R-:W-:Y:S01]  /*1be0*/  IMAD.MOV.U32 R6, RZ, RZ, R2 ;  /* 0x000000ffff067224 */ /* 0x000fe200078e0002 */
[----:B------:R-:W-:Y:S01]  /*1bf0*/  @!P0 MOV R2, R4 ;  /* 0x0000000400028202 */ /* 0x000fe20000000f00 */
[----:B------:R-:W-:Y:S02]  /*1c00*/  @!P0 IMAD.IADD R3, R45, 0x1, R5 ;  /* 0x000000012d038824 */ /* 0x000fe400078e0205 */
[----:B------:R-:W-:Y:S01]  /*1c10*/  @!P0 IMAD.MOV.U32 R4, RZ, RZ, R26 ;  /* 0x000000ffff048224 */ /* 0x000fe200078e001a */
[----:B------:R-:W-:Y:S01]  /*1c20*/  IADD3 R25, R25, R47, RZ ;  /* 0x0000002f19197210 */ /* 0x000fe20007ffe0ff */
[----:B------:R-:W-:Y:S02]  /*1c30*/  @!P0 IMAD.IADD R5, R47, 0x1, R27 ;  /* 0x000000012f058824 */ /* 0x000fe400078e021b */
[----:B------:R-:W-:-:S02]  /*1c40*/  IMAD R26, R168, c[0x0][0x1f8], RZ ;  /* 0x00007e00a81a7a24 */ /* 0x000fc400078e02ff */
[----:B------:R-:W-:Y:S02]  /*1c50*/  IMAD R79, R79, -0x400, RZ ;  /* 0xfffffc004f4f7824 */ /* 0x000fe400078e02ff */
[----:B------:R-:W-:-:S03]  /*1c60*/  IMAD.WIDE.U32 R6, R169, c[0x0][0x1f8], R6 ;  /* 0x00007e00a9067a25 */ /* 0x000fc600078e0006 */
[----:B------:R-:W-:Y:S01]  /*1c70*/  SHF.R.S32.HI R78, RZ, 0x1f, R79 ;  /* 0x0000001fff4e7819 */ /* 0x000fe2000001144f */
[----:B------:R-:W-:Y:S01]  /*1c80*/  IMAD R44, R168, c[0x0][0x208], RZ ;  /* 0x00008200a82c7a24 */ /* 0x000fe200078e02ff */
[----:B------:R-:W-:Y:S01]  /*1c90*/  IADD3 R45, P1, R79, R6, RZ ;  /* 0x000000064f2d7210 */ /* 0x000fe20007f3e0ff */
[C---:B------:R-:W-:Y:S02]  /*1ca0*/  IMAD R49, R169.reuse, c[0x0][0x1fc], R26 ;  /* 0x00007f00a9317a24 */ /* 0x040fe400078e021a */
[----:B------:R-:W-:-:S04]  /*1cb0*/  @!P0 IMAD.WIDE.U32 R4, R169, c[0x0][0x208], R4 ;  /* 0x00008200a9048a25 */ /* 0x000fc800078e0004 */
[----:B------:R-:W-:Y:S01]  /*1cc0*/  IMAD.WIDE.U32 R24, R169, c[0x0][0x208], R24 ;  /* 0x00008200a9187a25 */ /* 0x000fe200078e0018 */
[----:B------:R-:W-:-:S03]  /*1cd0*/  IADD3.X R46, R78, R49, R7, P1, !PT ;  /* 0x000000314e2e7210 */ /* 0x000fc60000ffe407 */
[----:B------:R-:W-:Y:S01]  /*1ce0*/  @!P0 IMAD.WIDE.U32 R2, R169, c[0x0][0x1f8], R2 ;  /* 0x00007e00a9028a25 */ /* 0x000fe200078e0002 */
[----:B------:R-:W-:-:S03]  /*1cf0*/  @!P0 IADD3 R27, P3, R118, R4, RZ ;  /* 0x00000004761b8210 */ /* 0x000fc60007f7e0ff */
[----:B------:R-:W-:Y:S01]  /*1d00*/  IMAD R51, R169, c[0x0][0x20c], R44 ;  /* 0x00008300a9337a24 */ /* 0x000fe200078e022c */
[C---:B------:R-:W-:Y:S02]  /*1d10*/  LEA R7, P4, R118.reuse, c[0x0][0x258], 0x1 ;  /* 0x0000960076077a11 */ /* 0x040fe400078808ff */
[----:B------:R-:W-:Y:S02]  /*1d20*/  IADD3 R26, P2, R79, R24, RZ ;  /* 0x000000184f1a7210 */ /* 0x000fe40007f5e0ff */
[C---:B------:R-:W-:Y:S02]  /*1d30*/  @!P0 IADD3 R47, P1, R118.reuse, R2, RZ ;  /* 0x00000002762f8210 */ /* 0x040fe40007f3e0ff */
[----:B------:R-:W-:Y:S02]  /*1d40*/  @!P0 IADD3.X R44, R119, R5, R51, P3, !PT ;  /* 0x00000005772c8210 */ /* 0x000fe40001ffe433 */
[----:B------:R-:W-:Y:S02]  /*1d50*/  LEA.HI.X R5, R118, c[0x0][0x25c], R119, 0x1, P4 ;  /* 0x0000970076057a11 */ /* 0x000fe400020f0c77 */
[----:B------:R-:W-:-:S02]  /*1d60*/  IADD3.X R25, R78, R51, R25, P2, !PT ;  /* 0x000000334e197210 */ /* 0x000fc400017fe419 */
[----:B------:R-:W-:Y:S02]  /*1d70*/  @!P0 IADD3.X R48, R119, R3, R49, P1, !PT ;  /* 0x0000000377308210 */ /* 0x000fe40000ffe431 */
[C---:B------:R-:W-:Y:S02]  /*1d80*/  LEA R4, P4, R26.reuse, R7, 0x1 ;  /* 0x000000071a047211 */ /* 0x040fe400078808ff */
[----:B------:R-:W-:Y:S02]  /*1d90*/  @!P0 LEA R6, P1, R47, c[0x0][0x268], 0x1 ;  /* 0x00009a002f068a11 */ /* 0x000fe400078208ff */
[----:B------:R-:W-:Y:S02]  /*1da0*/  @!P0 LEA R24, P3, R27, c[0x0][0x258], 0x1 ;  /* 0x000096001b188a11 */ /* 0x000fe400078608ff */
[----:B------:R-:W-:Y:S02]  /*1db0*/  LEA.HI.X R5, R26, R5, R25, 0x1, P4 ;  /* 0x000000051a057211 */ /* 0x000fe400020f0c19 */
[----:B------:R-:W-:-:S02]  /*1dc0*/  @!P0 LEA.HI.X R7, R47, c[0x0][0x26c], R48, 0x1, P1 ;  /* 0x00009b002f078a11 */ /* 0x000fc400008f0c30 */
[----:B------:R-:W-:Y:S02]  /*1dd0*/  @!P0 LEA.HI.X R25, R27, c[0x0][0x25c], R44, 0x1, P3 ;  /* 0x000097001b198a11 */ /* 0x000fe400018f0c2c */
[C---:B------:R-:W-:Y:S02]  /*1de0*/  LEA R2, P2, R118.reuse, c[0x0][0x268], 0x1 ;  /* 0x00009a0076027a11 */ /* 0x040fe400078408ff */
[----:B------:R-:W-:Y:S02]  /*1df0*/  ISETP.GE.AND P1, PT, R149, R9, PT ;  /* 0x000000099500720c */ /* 0x000fe40003f26270 */
[----:B------:R-:W-:Y:S02]  /*1e00*/  LEA.HI.X R3, R118, c[0x0][0x26c], R119, 0x1, P2 ;  /* 0x00009b0076037a11 */ /* 0x000fe400010f0c77 */
[----:B------:R-:W-:-:S04]  /*1e10*/  LEA R2, P2, R45, R2, 0x1 ;  /* 0x000000022d027211 */ /* 0x000fc800078408ff */
[----:B------:R-:W-:Y:S02]  /*1e20*/  LEA.HI.X R3, R45, R3, R46, 0x1, P2 ;  /* 0x000000032d037211 */ /* 0x000fe400010f0c2e */
        /* <DEDUP_REMOVED lines=8> */
[----:B------:R-:W-:Y:S02]  /*1eb0*/  PRMT R49, RZ, 0x7610, R49 ;  /* 0x00007610ff317816 */ /* 0x000fe40000000031 */
        /* <DEDUP_REMOVED lines=36> */
[----:B-1----:R-:W-:-:S04]  /*2100*/  PRMT R38, RZ, 0x7610, R38 ;  /* 0x00007610ff267816 */ /* 0x002fc80000000026 */
[----:B------:R-:W4:Y:S01]  /*2110*/  @!P1 LDG.E.U16 R29, [R2.64+-0x780] ;  /* 0xfff8800c021d9981 */ /* 0x000f22000c1e1500 */
[-C--:B------:R-:W-:Y:S02]  /*2120*/  ISETP.GE.AND P1, PT, R144, R9.reuse, PT ;  /* 0x000000099000720c */ /* 0x080fe40003f26270 */
[----:B--2---:R-:W-:Y:S01]  /*2130*/  PRMT R43, RZ, 0x7610, R43 ;  /* 0x00007610ff2b7816 */ /* 0x004fe2000000002b */
[----:B------:R-:W2:Y:S01]  /*2140*/  @!P3 LDG.E.U16 R26, [R2.64+-0x7c0] ;  /* 0xfff8400c021ab981 */ /* 0x000ea2000c1e1500 */
[----:B------:R-:W-:Y:S02]  /*2150*/  PRMT R40, RZ, 0x7610, R40 ;  /* 0x00007610ff287816 */ /* 0x000fe40000000028 */
[----:B------:R-:W-:Y:S01]  /*2160*/  PRMT R37, RZ, 0x7610, R37 ;  /* 0x00007610ff257816 */ /* 0x000fe20000000025 */
[----:B------:R0:W2:Y:S06]  /*2170*/  @!P0 LDG.E.U16 R27, [R6.64] ;  /* 0x0000000c061b8981 */ /* 0x0000ac000c1e1500 */
[----:B------:R-:W4:Y:S01]  /*2180*/  @!P1 LDG.E.U16 R38, [R2.64+-0x640] ;  /* 0xfff9c00c02269981 */ /* 0x000f22000c1e1500 */
[----:B------:R-:W-:-:S02]  /*2190*/  ISETP.GE.AND P1, PT, R143, R9, PT ;  /* 0x000000098f00720c */ /* 0x000fc40003f26270 */
[----:B------:R-:W-:Y:S01]  /*21a0*/  PRMT R28, RZ, 0x7610, R28 ;  /* 0x00007610ff1c7816 */ /* 0x000fe2000000001c */
[----:B------:R-:W4:Y:S10]  /*21b0*/  @!P2 LDG.E.U16 R37, [R2.64+-0x700] ;  /* 0xfff9000c0225a981 */ /* 0x000f34000c1e1500 */
[----:B------:R-:W4:Y:S01]  /*21c0*/  @!P1 LDG.E.U16 R43, [R2.64+-0x600] ;  /* 0xfffa000c022b9981 */ /* 0x000f22000c1e1500 */
[----:B------:R-:W-:-:S02]  /*21d0*/  ISETP.GE.AND P1, PT, R142, R9, PT ;  /* 0x000000098e00720c */ /* 0x000fc40003f26270 */
[----:B------:R-:W-:Y:S01]  /*21e0*/  PRMT R36, RZ, 0x7610, R36 ;  /* 0x00007610ff247816 */ /* 0x000fe20000000024 */
[----:B------:R-:W4:Y:S01]  /*21f0*/  @!P4 LDG.E.U16 R28, [R2.64+-0x740] ;  /* 0xfff8c00c021cc981 */ /* 0x000f22000c1e1500 */
[----:B------:R-:W-:Y:S02]  /*2200*/  PRMT R39, RZ, 0x7610, R39 ;  /* 0x00007610ff277816 */ /* 0x000fe40000000027 */
[-C--:B------:R-:W-:Y:S02]  /*2210*/  ISETP.GE.AND P2, PT, R140, R9.reuse, PT ;  /* 0x000000098c00720c */ /* 0x080fe40003f46270 */
[-C--:B------:R-:W-:Y:S01]  /*2220*/  ISETP.GE.AND P3, PT, R139, R9.reuse, PT ;  /* 0x000000098b00720c */ /* 0x080fe20003f66270 */
[----:B------:R-:W4:Y:S04]  /*2230*/  @!P5 LDG.E.U16 R36, [R2.64+-0x6c0] ;  /* 0xfff9400c0224d981 */ /* 0x000f28000c1e1500 */
[----:B------:R-:W4:Y:S01]  /*2240*/  @!P1 LDG.E.U16 R40, [R2.64+-0x5c0] ;  /* 0xfffa400c02289981 */ /* 0x000f22000c1e1500 */
[----:B------:R-:W-:-:S02]  /*2250*/  ISETP.GE.AND P1, PT, R141, R9, PT ;  /* 0x000000098d00720c */ /* 0x000fc40003f26270 */
[-C--:B------:R-:W-:Y:S01]  /*2260*/  ISETP.GE.AND P4, PT, R138, R9.reuse, PT ;  /* 0x000000098a00720c */ /* 0x080fe20003f86270 */
[----:B------:R-:W4:Y:S01]  /*2270*/  @!P6 LDG.E.U16 R39, [R2.64+-0x680] ;  /* 0xfff9800c0227e981 */ /* 0x000f22000c1e1500 */
[-C--:B------:R-:W-:Y:S02]  /*2280*/  ISETP.GE.AND P5, PT, R131, R9.reuse, PT ;  /* 0x000000098300720c */ /* 0x080fe40003fa6270 */
[----:B------:R-:W-:Y:S01]  /*2290*/  ISETP.GE.AND P6, PT, R130, R9, PT ;  /* 0x000000098200720c */ /* 0x000fe20003fc6270 */
[----:B------:R-:W4:Y:S01]  /*22a0*/  @!P3 LDG.E.U16 R45, [R2.64+-0x500] ;  /* 0xfffb000c022db981 */ /* 0x000f22000c1e1500 */
[----:B0-----:R-:W-:Y:S02]  /*22b0*/  PRMT R7, RZ, 0x7610, R7 ;  /* 0x00007610ff077816 */ /* 0x001fe40000000007 */
[----:B------:R-:W-:Y:S02]  /*22c0*/  PRMT R6, RZ, 0x7610, R6 ;  /* 0x00007610ff067816 */ /* 0x000fe40000000006 */
[----:B---3--:R-:W-:-:S02]  /*22d0*/  PRMT R42, RZ, 0x7610, R42 ;  /* 0x00007610ff2a7816 */ /* 0x008fc4000000002a */
[----:B------:R-:W3:Y:S04]  /*22e0*/  @!P1 LDG.E.U16 R7, [R2.64+-0x580] ;  /* 0xfffa800c02079981 */ /* 0x000ee8000c1e1500 */
[----:B------:R-:W3:Y:S04]  /*22f0*/  @!P2 LDG.E.U16 R6, [R2.64+-0x540] ;  /* 0xfffac00c0206a981 */ /* 0x000ee8000c1e1500 */
[----:B------:R-:W3:Y:S04]  /*2300*/  @!P4 LDG.E.U16 R42, [R2.64+-0x4c0] ;  /* 0xfffb400c022ac981 */ /* 0x000ee8000c1e1500 */
[----:B------:R-:W3:Y:S04]  /*2310*/  @!P5 LDG.E.U16 R49, [R2.64+-0x480] ;  /* 0xfffb800c0231d981 */ /* 0x000ee8000c1e1500 */
[----:B------:R-:W3:Y:S01]  /*2320*/  @!P6 LDG.E.U16 R46, [R2.64+-0x440] ;  /* 0xfffbc00c022ee981 */ /* 0x000ee2000c1e1500 */
        /* <DEDUP_REMOVED lines=13> */
[----:B--2---:R0:W-:Y:S04]  /*2400*/  STS.U16 [R114], R27 ;  /* 0x0000001b72007388 */ /* 0x0041e80000000400 */
[----:B------:R-:W-:Y:S04]  /*2410*/  STS.U16 [R113+0x40], R26 ;  /* 0x0000401a71007388 */ /* 0x000fe80000000400 */
[----:B----4-:R1:W-:Y:S04]  /*2420*/  STS.U16 [R112+0x80], R29 ;  /* 0x0000801d70007388 */ /* 0x0103e80000000400 */
[----:B------:R2:W-:Y:S04]  /*2430*/  STS.U16 [R111+0xc0], R28 ;  /* 0x0000c01c6f007388 */ /* 0x0005e80000000400 */
[----:B------:R-:W-:Y:S04]  /*2440*/  STS.U16 [R110+0x100], R37 ;  /* 0x000100256e007388 */ /* 0x000fe80000000400 */
[----:B------:R-:W-:Y:S04]  /*2450*/  STS.U16 [R109+0x140], R36 ;  /* 0x000140246d007388 */ /* 0x000fe80000000400 */
        /* <DEDUP_REMOVED lines=13> */
[----:B------:R-:W3:Y:S04]  /*2530*/  LDS.U16 R26, [R96+0x4] ;  /* 0x00000400601a7984 */ /* 0x000ee80000000400 */
[----:B------:R-:W-:Y:S04]  /*2540*/  LDS.U16 R7, [R96+0x6] ;  /* 0x0000060060077984 */ /* 0x000fe80000000400 */
[----:B------:R-:W4:Y:S04]  /*2550*/  LDS.U16 R36, [R96+0x8] ;  /* 0x0000080060247984 */ /* 0x000f280000000400 */
[----:B------:R-:W-:Y:S04]  /*2560*/  LDS.U16 R37, [R96+0xa] ;  /* 0x00000a0060257984 */ /* 0x000fe80000000400 */
[----:B------:R-:W0:Y:S04]  /*2570*/  LDS.U16 R38, [R96+0xc] ;  /* 0x00000c0060267984 */ /* 0x000e280000000400 */
[----:B------:R-:W-:Y:S04]  /*2580*/  LDS.U16 R39, [R96+0xe] ;  /* 0x00000e0060277984 */ /* 0x000fe80000000400 */
[----:B------:R-:W3:Y:S04]  /*2590*/  LDS.U16 R40, [R96+0x10] ;  /* 0x0000100060287984 */ /* 0x000ee80000000400 */
[----:B------:R-:W-:Y:S04]  /*25a0*/  LDS.U16 R42, [R96+0x12] ;  /* 0x00001200602a7984 */ /* 0x000fe80000000400 */
[----:B------:R-:W3:Y:S04]  /*25b0*/  LDS.U16 R43, [R96+0x14] ;  /* 0x00001400602b7984 */ /* 0x000ee80000000400 */
[----:B------:R-:W-:Y:S04]  /*25c0*/  LDS.U16 R45, [R96+0x16] ;  /* 0x00001600602d7984 */ /* 0x000fe80000000400 */
[----:B------:R-:W3:Y:S04]  /*25d0*/  LDS.U16 R46, [R96+0x18] ;  /* 0x00001800602e7984 */ /* 0x000ee80000000400 */
[----:B------:R-:W-:Y:S04]  /*25e0*/  LDS.U16 R48, [R96+0x1a] ;  /* 0x00001a0060307984 */ /* 0x000fe80000000400 */
[----:B------:R-:W-:Y:S04]  /*25f0*/  LDS.U16 R49, [R96+0x1c] ;  /* 0x00001c0060317984 */ /* 0x000fe80000000400 */
[----:B------:R-:W3:Y:S04]  /*2600*/  LDS.U16 R51, [R96+0x1e] ;  /* 0x00001e0060337984 */ /* 0x000ee80000000400 */
[----:B------:R-:W-:Y:S01]  /*2610*/  BAR.SYNC.DEFER_BLOCKING 0x0 ;  /* 0x0000000000007b1d */ /* 0x000fe20000010000 */
[----:B0-----:R-:W-:-:S02]  /*2620*/  PRMT R27, RZ, 0x7610, R27 ;  /* 0x00007610ff1b7816 */ /* 0x001fc4000000001b */
[----:B-1----:R-:W-:Y:S02]  /*2630*/  PRMT R29, RZ, 0x7610, R29 ;  /* 0x00007610ff1d7816 */ /* 0x002fe4000000001d */
[----:B--2---:R-:W-:Y:S02]  /*2640*/  PRMT R28, RZ, 0x7610, R28 ;  /* 0x00007610ff1c7816 */ /* 0x004fe4000000001c */
[----:B------:R0:W2:Y:S01]  /*2650*/  @!P0 LDG.E.U16 R27, [R24.64] ;  /* 0x0000000c181b8981 */ /* 0x0000a2000c1e1500 */
[----:B------:R-:W-:-:S03]  /*2660*/  ISETP.GE.AND P0, PT, R149, R9, PT ;  /* 0x000000099500720c */ /* 0x000fc60003f06270 */
[----:B------:R1:W2:Y:S01]  /*2670*/  @!P1 LDG.E.U16 R28, [R4.64+-0x7c0] ;  /* 0xfff8400c041c9981 */ /* 0x0002a2000c1e1500 */
[----:B------:R-:W-:-:S03]  /*2680*/  ISETP.GE.AND P1, PT, R148, R9, PT ;  /* 0x000000099400720c */ /* 0x000fc60003f26270 */
[----:B------:R1:W2:Y:S04]  /*2690*/  @!P2 LDG.E.U16 R66, [R4.64+-0x540] ;  /* 0xfffac00c0442a981 */ /* 0x0002a8000c1e1500 */
[----:B------:R1:W2:Y:S04]  /*26a0*/  @!P3 LDG.E.U16 R67, [R4.64+-0x500] ;  /* 0xfffb000c0443b981 */ /* 0x0002a8000c1e1500 */
[----:B------:R1:W2:Y:S01]  /*26b0*/  @!P0 LDG.E.U16 R29, [R4.64+-0x780] ;  /* 0xfff8800c041d8981 */ /* 0x0002a2000c1e1500 */
[----:B------:R-:W-:-:S03]  /*26c0*/  ISETP.GE.AND P0, PT, R147, R9, PT ;  /* 0x000000099300720c */ /* 0x000fc60003f06270 */
[----:B------:R1:W2:Y:S01]  /*26d0*/  @!P1 LDG.E.U16 R60, [R4.64+-0x740] ;  /* 0xfff8c00c043c9981 */ /* 0x0002a2000c1e1500 */
[----:B------:R-:W-:-:S03]  /*26e0*/  ISETP.GE.AND P1, PT, R146, R9, PT ;  /* 0x000000099200720c */ /* 0x000fc60003f26270 */
[----:B------:R1:W2:Y:S04]  /*26f0*/  @!P4 LDG.E.U16 R68, [R4.64+-0x4c0] ;  /* 0xfffb400c0444c981 */ /* 0x0002a8000c1e1500 */
[----:B------:R1:W2:Y:S04]  /*2700*/  @!P5 LDG.E.U16 R71, [R4.64+-0x480] ;  /* 0xfffb800c0447d981 */ /* 0x0002a8000c1e1500 */
[----:B------:R1:W2:Y:S01]  /*2710*/  @!P0 LDG.E.U16 R59, [R4.64+-0x700] ;  /* 0xfff9000c043b8981 */ /* 0x0002a2000c1e1500 */
[-C--:B------:R-:W-:Y:S02]  /*2720*/  ISETP.GE.AND P0, PT, R145, R9.reuse, PT ;  /* 0x000000099100720c */ /* 0x080fe40003f06270 */
[----:B0-----:R-:W-:Y:S01]  /*2730*/  PRMT R25, RZ, 0x7610, R25 ;  /* 0x00007610ff197816 */ /* 0x001fe20000000019 */
[----:B------:R1:W2:Y:S01]  /*2740*/  @!P1 LDG.E.U16 R62, [R4.64+-0x6c0] ;  /* 0xfff9400c043e9981 */ /* 0x0002a2000c1e1500 */
[----:B------:R-:W-:-:S03]  /*2750*/  ISETP.GE.AND P1, PT, R144, R9, PT ;  /* 0x000000099000720c */ /* 0x000fc60003f26270 */
[----:B------:R1:W2:Y:S06]  /*2760*/  @!P6 LDG.E.U16 R70, [R4.64+-0x440] ;  /* 0xfffbc00c0446e981 */ /* 0x0002ac000c1e1500 */
[----:B------:R1:W2:Y:S01]  /*2770*/  @!P0 LDG.E.U16 R25, [R4.64+-0x680] ;  /* 0xfff9800c04198981 */ /* 0x0002a2000c1e1500 */
[----:B------:R-:W-:Y:S02]  /*2780*/  ISETP.GE.AND P0, PT, R143, R9, PT ;  /* 0x000000098f00720c */ /* 0x000fe40003f06270 */
[----:B------:R-:W-:-:S06]  /*2790*/  PRMT R24, RZ, 0x7610, R24 ;  /* 0x00007610ff187816 */ /* 0x000fcc0000000018 */
[----:B------:R1:W2:Y:S01]  /*27a0*/  @!P1 LDG.E.U16 R24, [R4.64+-0x640] ;  /* 0xfff9c00c04189981 */ /* 0x0002a2000c1e1500 */
[----:B------:R-:W-:-:S04]  /*27b0*/  ISETP.NE.AND P1, PT, R58, RZ, PT ;  /* 0x000000ff3a00720c */ /* 0x000fc80003f25270 */
[----:B------:R1:W2:Y:S01]  /*27c0*/  @!P0 LDG.E.U16 R61, [R4.64+-0x600] ;  /* 0xfffa000c043d8981 */ /* 0x0002a2000c1e1500 */
[----:B------:R-:W-:-:S08]  /*27d0*/  ISETP.GE.AND P0, PT, R142, R9, PT ;  /* 0x000000098e00720c */ /* 0x000fd00003f06270 */
[----:B------:R1:W2:Y:S05]  /*27e0*/  @!P1 LDG.E.U16 R65, [R4.64+-0x580] ;  /* 0xfffa800c04419981 */ /* 0x0002aa000c1e1500 */
[----:B------:R1:W2:Y:S01]  /*27f0*/  @!P0 LDG.E.U16 R64, [R4.64+-0x5c0] ;  /* 0xfffa400c04408981 */ /* 0x0002a2000c1e1500 */
[----:B---3--:R-:W-:Y:S02]  /*2800*/  PRMT R6, RZ, 0x5410, R26 ;  /* 0x00005410ff067816 */ /* 0x008fe4000000001a */
[----:B----4-:R-:W-:Y:S02]  /*2810*/  PRMT R36, RZ, 0x5410, R36 ;  /* 0x00005410ff247816 */ /* 0x010fe40000000024 */
[----:B-1----:R-:W-:Y:S01]  /*2820*/  PRMT R5, RZ, 0x5410, R2 ;  /* 0x00005410ff057816 */ /* 0x002fe20000000002 */
[----:B------:R-:W-:Y:S01]  /*2830*/  FMUL.FTZ R26, R6, -1.4426950216293334961 ;  /* 0xbfb8aa3b061a7820 */ /* 0x000fe20000410000 */
[----:B------:R-:W-:-:S03]  /*2840*/  PRMT R38, RZ, 0x5410, R38 ;  /* 0x00005410ff267816 */ /* 0x000fc60000000026 */
[----:B------:R-:W-:Y:S01]  /*2850*/  FMUL.FTZ R2, R5, -1.4426950216293334961 ;  /* 0xbfb8aa3b05027820 */ /* 0x000fe20000410000 */
[----:B------:R0:W1:Y:S01]  /*2860*/  MUFU.EX2 R69, R26 ;  /* 0x0000001a00457308 */ /* 0x0000620000000800 */
[----:B------:R-:W-:Y:S02]  /*2870*/  PRMT R40, RZ, 0x5410, R40 ;  /* 0x00005410ff287816 */ /* 0x000fe40000000028 */
[----:B------:R-:W-:-:S05]  /*2880*/  PRMT R43, RZ, 0x5410, R43 ;  /* 0x00005410ff2b7816 */ /* 0x000fca000000002b */
[----:B------:R3:W-:Y:S01]  /*2890*/  MUFU.EX2 R58, R2 ;  /* 0x00000002003a7308 */ /* 0x0007e20000000800 */
[----:B0-----:R-:W-:Y:S01]  /*28a0*/  FMUL.FTZ R26, R38, -1.4426950216293334961 ;  /* 0xbfb8aa3b261a7820 */ /* 0x001fe20000410000 */
[----:B------:R-:W-:Y:S01]  /*28b0*/  PRMT R46, RZ, 0x5410, R46 ;  /* 0x00005410ff2e7816 */ /* 0x000fe2000000002e */
[----:B---3--:R-:W-:-:S05]  /*28c0*/  FMUL.FTZ R2, R36, -1.4426950216293334961 ;  /* 0xbfb8aa3b24027820 */ /* 0x008fca0000410000 */
[----:B------:R0:W-:Y:S01]  /*28d0*/  MUFU.EX2 R75, R26 ;  /* 0x0000001a004b7308 */ /* 0x0001e20000000800 */
[----:B------:R-:W-:-:S07]  /*28e0*/  PRMT R51, RZ, 0x5410, R51 ;  /* 0x00005410ff337816 */ /* 0x000fce0000000033 */
[----:B------:R3:W-:Y:S01]  /*28f0*/  MUFU.EX2 R73, R2 ;  /* 0x0000000200497308 */ /* 0x0007e20000000800 */
[----:B0-----:R-:W-:Y:S01]  /*2900*/  FMUL.FTZ R26, R43, -1.4426950216293334961 ;  /* 0xbfb8aa3b2b1a7820 */ /* 0x001fe20000410000 */
[----:B------:R-:W-:Y:S01]  /*2910*/  PRMT R4, RZ, 0x5410, R3 ;  /* 0x00005410ff047816 */ /* 0x000fe20000000003 */
[----:B---3--:R-:W-:-:S05]  /*2920*/  FMUL.FTZ R2, R40, -1.4426950216293334961 ;  /* 0xbfb8aa3b28027820 */ /* 0x008fca0000410000 */
[----:B------:R0:W-:Y:S01]  /*2930*/  MUFU.EX2 R132, R26 ;  /* 0x0000001a00847308 */ /* 0x0001e20000000800 */
[----:B------:R-:W-:-:S07]  /*2940*/  FMUL.FTZ R3, R4, -1.4426950216293334961 ;  /* 0xbfb8aa3b04037820 */ /* 0x000fce0000410000 */
[----:B------:R3:W-:Y:S01]  /*2950*/  MUFU.EX2 R77, R2 ;  /* 0x00000002004d7308 */ /* 0x0007e20000000800 */
[----:B0-----:R-:W-:Y:S02]  /*2960*/  FMUL.FTZ R26, R51, -1.4426950216293334961 ;  /* 0xbfb8aa3b331a7820 */ /* 0x001fe40000410000 */
[----:B---3--:R-:W-:-:S05]  /*2970*/  FMUL.FTZ R2, R46, -1.4426950216293334961 ;  /* 0xbfb8aa3b2e027820 */ /* 0x008fca0000410000 */
[----:B------:R-:W-:Y:S08]  /*2980*/  MUFU.EX2 R136, R2 ;  /* 0x0000000200887308 */ /* 0x000ff00000000800 */
[----:B------:R-:W-:Y:S08]  /*2990*/  MUFU.EX2 R2, R26 ;  /* 0x0000001a00027308 */ /* 0x000ff00000000800 */
[----:B------:R-:W0:Y:S01]  /*29a0*/  MUFU.EX2 R63, R3 ;  /* 0x00000003003f7308 */ /* 0x000e220000000800 */
[----:B-1----:R-:W-:Y:S01]  /*29b0*/  FADD.FTZ R69, R69, 1 ;  /* 0x3f80000045457421 */ /* 0x002fe20000010000 */
[----:B------:R-:W-:-:S02]  /*29c0*/  PRMT R45, RZ, 0x5410, R45 ;  /* 0x00005410ff2d7816 */ /* 0x000fc4000000002d */
[----:B------:R-:W-:Y:S02]  /*29d0*/  PRMT R37, RZ, 0x5410, R37 ;  /* 0x00005410ff257816 */ /* 0x000fe40000000025 */
[----:B------:R-:W-:Y:S01]  /*29e0*/  PRMT R7, RZ, 0x5410, R7 ;  /* 0x00005410ff077816 */ /* 0x000fe20000000007 */
[----:B0-----:R-:W-:Y:S01]  /*29f0*/  FADD.FTZ R63, R63, 1 ;  /* 0x3f8000003f3f7421 */ /* 0x001fe20000010000 */
[----:B------:R-:W-:Y:S01]  /*2a00*/  MUFU.RCP R69, R69 ;  /* 0x0000004500457308 */ /* 0x000fe20000001000 */
[----:B------:R-:W-:-:S07]  /*2a10*/  FMUL.FTZ R127, R45, -1.4426950216293334961 ;  /* 0xbfb8aa3b2d7f7820 */ /* 0x000fce0000410000 */
[----:B------:R-:W-:Y:S01]  /*2a20*/  MUFU.RCP R63, R63 ;  /* 0x0000003f003f7308 */ /* 0x000fe20000001000 */
[----:B------:R-:W-:Y:S02]  /*2a30*/  FMUL.FTZ R3, R37, -1.4426950216293334961 ;  /* 0xbfb8aa3b25037820 */ /* 0x000fe40000410000 */
[----:B------:R-:W-:Y:S01]  /*2a40*/  FMUL.FTZ R72, R7, -1.4426950216293334961 ;  /* 0xbfb8aa3b07487820 */ /* 0x000fe20000410000 */
[----:B------:R-:W-:Y:S02]  /*2a50*/  PRMT R56, RZ, 0x5410, R56 ;  /* 0x00005410ff387816 */ /* 0x000fe40000000038 */
[----:B------:R-:W-:Y:S02]  /*2a60*/  PRMT R39, RZ, 0x5410, R39 ;  /* 0x00005410ff277816 */ /* 0x000fe40000000027 */
[----:B------:R-:W0:Y:S01]  /*2a70*/  MUFU.EX2 R133, R127 ;  /* 0x0000007f00857308 */ /* 0x000e220000000800 */
[----:B------:R-:W-:Y:S01]  /*2a80*/  FADD.FTZ R58, R58, 1 ;  /* 0x3f8000003a3a7421 */ /* 0x000fe20000010000 */
[----:B------:R-:W-:Y:S01]  /*2a90*/  PRMT R55, RZ, 0x5410, R55 ;  /* 0x00005410ff377816 */ /* 0x000fe20000000037 */
[----:B------:R-:W-:-:S05]  /*2aa0*/  FMUL.FTZ R76, R39, -1.4426950216293334961 ;  /* 0xbfb8aa3b274c7820 */ /* 0x000fca0000410000 */
[----:B------:R-:W1:Y:S08]  /*2ab0*/  MUFU.EX2 R74, R3 ;  /* 0x00000003004a7308 */ /* 0x000e700000000800 */
[----:B------:R-:W3:Y:S01]  /*2ac0*/  MUFU.EX2 R72, R72 ;  /* 0x0000004800487308 */ /* 0x000ee20000000800 */
[----:B0-----:R-:W-:-:S07]  /*2ad0*/  FADD.FTZ R135, R133, 1 ;  /* 0x3f80000085877421 */ /* 0x001fce0000010000 */
[----:B------:R-:W0:Y:S01]  /*2ae0*/  MUFU.RCP R58, R58 ;  /* 0x0000003a003a7308 */ /* 0x000e220000001000 */
[----:B------:R-:W-:-:S07]  /*2af0*/  PRMT R42, RZ, 0x5410, R42 ;  /* 0x00005410ff2a7816 */ /* 0x000fce000000002a */
[----:B------:R-:W4:Y:S01]  /*2b00*/  MUFU.EX2 R76, R76 ;  /* 0x0000004c004c7308 */ /* 0x000f220000000800 */
        /* <DEDUP_REMOVED lines=15> */
[----:B------:R-:W-:Y:S01]  /*2c00*/  STS.U16 [R99+0x3c0], R70 ;  /* 0x0003c04663007388 */ /* 0x000fe20000000400 */
[----:B------:R-:W-:-:S06]  /*2c10*/  NOP ;  /* 0x0000000000007918 */ /* 0x000fcc0000000000 */
[----:B------:R-:W4:Y:S04]  /*2c20*/  LDS.U16 R25, [R96+0x2] ;  /* 0x0000020060197984 */ /* 0x000f280000000400 */
[----:B------:R-:W4:Y:S04]  /*2c30*/  LDS.U16 R26, [R96+0x4] ;  /* 0x00000400601a7984 */ /* 0x000f280000000400 */
[----:B------:R-:W4:Y:S04]  /*2c40*/  LDS.U16 R24, [R96] ;  /* 0x0000000060187984 */ /* 0x000f280000000400 */
[----:B------:R-:W4:Y:S04]  /*2c50*/  LDS.U16 R27, [R96+0x6] ;  /* 0x00000600601b7984 */ /* 0x000f280000000400 */
[----:B------:R-:W4:Y:S04]  /*2c60*/  LDS.U16 R29, [R96+0xa] ;  /* 0x00000a00601d7984 */ /* 0x000f280000000400 */
[----:B------:R-:W4:Y:S01]  /*2c70*/  LDS.U16 R28, [R96+0x8] ;  /* 0x00000800601c7984 */ /* 0x000f220000000400 */
[----:B--2---:R-:W-:-:S02]  /*2c80*/  FADD.FTZ R65, -R63, 1 ;  /* 0x3f8000003f417421 */ /* 0x004fc40000010100 */
[----:B0-----:R-:W-:Y:S01]  /*2c90*/  FADD.FTZ R67, -R69, 1 ;  /* 0x3f80000045437421 */ /* 0x001fe20000010100 */
[----:B------:R-:W-:Y:S01]  /*2ca0*/  LDS.U16 R133, [R96+0x10] ;  /* 0x0000100060857984 */ /* 0x000fe20000000400 */
[----:B------:R-:W-:Y:S02]  /*2cb0*/  FFMA.FTZ R127, R4, R65, 1 ;  /* 0x3f800000047f7423 */ /* 0x000fe40000010041 */
[----:B------:R-:W-:Y:S01]  /*2cc0*/  FADD.FTZ R59, R73, 1 ;  /* 0x3f800000493b7421 */ /* 0x000fe20000010000 */
[----:B------:R-:W-:Y:S01]  /*2cd0*/  PRMT R57, RZ, 0x5410, R57 ;  /* 0x00005410ff397816 */ /* 0x000fe20000000039 */
[----:B-1----:R-:W-:Y:S01]  /*2ce0*/  FADD.FTZ R60, R74, 1 ;  /* 0x3f8000004a3c7421 */ /* 0x002fe20000010000 */
[----:B------:R-:W-:Y:S01]  /*2cf0*/  PRMT R48, RZ, 0x5410, R48 ;  /* 0x00005410ff307816 */ /* 0x000fe20000000030 */
[----:B---3--:R-:W-:Y:S01]  /*2d00*/  FADD.FTZ R72, R72, 1 ;  /* 0x3f80000048487421 */ /* 0x008fe20000010000 */
[----:B------:R-:W-:Y:S01]  /*2d10*/  PRMT R54, RZ, 0x5410, R54 ;  /* 0x00005410ff367816 */ /* 0x000fe20000000036 */
[----:B------:R-:W-:Y:S01]  /*2d20*/  FMUL.FTZ R3, R42, -1.4426950216293334961 ;  /* 0xbfb8aa3b2a037820 */ /* 0x000fe20000410000 */
[----:B------:R-:W-:Y:S01]  /*2d30*/  PRMT R52, RZ, 0x5410, R52 ;  /* 0x00005410ff347816 */ /* 0x000fe20000000034 */
[----:B------:R-:W-:Y:S01]  /*2d40*/  FADD.FTZ R64, -R58, 1 ;  /* 0x3f8000003a407421 */ /* 0x000fe20000010100 */
[----:B------:R-:W-:Y:S01]  /*2d50*/  PRMT R53, RZ, 0x5410, R53 ;  /* 0x00005410ff357816 */ /* 0x000fe20000000035 */
[----:B----4-:R-:W-:Y:S01]  /*2d60*/  FADD.FTZ R62, R76, 1 ;  /* 0x3f8000004c3e7421 */ /* 0x010fe20000010000 */
[----:B------:R-:W-:Y:S01]  /*2d70*/  PRMT R49, RZ, 0x5410, R49 ;  /* 0x00005410ff317816 */ /* 0x000fe20000000031 */
[----:B------:R-:W-:Y:S01]  /*2d80*/  FADD.FTZ R61, R75, 1 ;  /* 0x3f8000004b3d7421 */ /* 0x000fe20000010000 */
[----:B------:R-:W-:Y:S01]  /*2d90*/  PRMT R25, RZ, 0x5410, R25 ;  /* 0x00005410ff197816 */ /* 0x000fe20000000019 */
[----:B------:R-:W-:Y:S01]  /*2da0*/  FADD.FTZ R71, R77, 1 ;  /* 0x3f8000004d477421 */ /* 0x000fe20000010000 */
[----:B------:R-:W-:Y:S01]  /*2db0*/  LDS.U16 R174, [R96+0x18] ;  /* 0x0000180060ae7984 */ /* 0x000fe20000000400 */
[----:B------:R-:W-:-:S02]  /*2dc0*/  PRMT R26, RZ, 0x5410, R26 ;  /* 0x00005410ff1a7816 */ /* 0x000fc4000000001a */
[----:B------:R-:W-:Y:S01]  /*2dd0*/  FMUL.FTZ R66, R56, R25 ;  /* 0x0000001938427220 */ /* 0x000fe20000410000 */
[----:B------:R-:W-:Y:S03]  /*2de0*/  LDS.U16 R170, [R96+0x16] ;  /* 0x0000160060aa7984 */ /* 0x000fe60000000400 */
[----:B------:R-:W-:Y:S02]  /*2df0*/  FMUL.FTZ R66, R63, R66 ;  /* 0x000000423f427220 */ /* 0x000fe40000410000 */
[----:B------:R-:W-:Y:S02]  /*2e00*/  FMUL.FTZ R70, R55, R26 ;  /* 0x0000001a37467220 */ /* 0x000fe40000410000 */
[----:B------:R-:W-:Y:S02]  /*2e10*/  FFMA.FTZ R67, R6, R67, 1 ;  /* 0x3f80000006437423 */ /* 0x000fe40000010043 */
[----:B------:R-:W-:-:S02]  /*2e20*/  FMUL.FTZ R70, R69, R70 ;  /* 0x0000004645467220 */ /* 0x000fc40000410000 */
[----:B------:R-:W-:Y:S02]  /*2e30*/  FMUL.FTZ R127, R66, R127 ;  /* 0x0000007f427f7220 */ /* 0x000fe40000410000 */
[----:B------:R-:W0:Y:S01]  /*2e40*/  LDS.U16 R66, [R96+0xc] ;  /* 0x00000c0060427984 */ /* 0x000e220000000400 */
[----:B------:R-:W-:Y:S01]  /*2e50*/  FMUL.FTZ R74, R70, R67 ;  /* 0x00000043464a7220 */ /* 0x000fe20000410000 */
[----:B------:R-:W1:Y:S01]  /*2e60*/  MUFU.RCP R59, R59 ;  /* 0x0000003b003b7308 */ /* 0x000e620000001000 */
[----:B------:R-:W-:Y:S01]  /*2e70*/  FADD.FTZ R70, R132, 1 ;  /* 0x3f80000084467421 */ /* 0x000fe20000010000 */
[----:B------:R-:W-:Y:S01]  /*2e80*/  PRMT R24, RZ, 0x5410, R24 ;  /* 0x00005410ff187816 */ /* 0x000fe20000000018 */
[----:B------:R-:W2:Y:S05]  /*2e90*/  LDS.U16 R132, [R96+0xe] ;  /* 0x00000e0060847984 */ /* 0x000eaa0000000400 */
[----:B------:R-:W3:Y:S01]  /*2ea0*/  MUFU.RCP R68, R72 ;  /* 0x0000004800447308 */ /* 0x000ee20000001000 */
[----:B------:R-:W-:-:S02]  /*2eb0*/  FMUL.FTZ R65, R57, R24 ;  /* 0x0000001839417220 */ /* 0x000fc40000410000 */
[----:B------:R-:W-:Y:S02]  /*2ec0*/  FFMA.FTZ R64, R5, R64, 1 ;  /* 0x3f80000005407423 */ /* 0x000fe40000010040 */
[----:B------:R-:W-:-:S03]  /*2ed0*/  FMUL.FTZ R65, R58, R65 ;  /* 0x000000413a417220 */ /* 0x000fc60000410000 */
[----:B------:R-:W4:Y:S01]  /*2ee0*/  MUFU.EX2 R126, R3 ;  /* 0x00000003007e7308 */ /* 0x000f220000000800 */
[----:B------:R-:W-:Y:S01]  /*2ef0*/  FMUL.FTZ R76, R65, R64 ;  /* 0x00000040414c7220 */ /* 0x000fe20000410000 */
[----:B------:R-:W-:-:S06]  /*2f00*/  PRMT R27, RZ, 0x5410, R27 ;  /* 0x00005410ff1b7816 */ /* 0x000fcc000000001b */
[----:B------:R-:W0:Y:S01]  /*2f10*/  MUFU.RCP R60, R60 ;  /* 0x0000003c003c7308 */ /* 0x000e220000001000 */
[----:B------:R-:W-:Y:S02]  /*2f20*/  FMUL.FTZ R134, R48, -1.4426950216293334961 ;  /* 0xbfb8aa3b30867820 */ /* 0x000fe40000410000 */
[----:B-1----:R-:W-:-:S05]  /*2f30*/  FADD.FTZ R65, -R59, 1 ;  /* 0x3f8000003b417421 */ /* 0x002fca0000010100 */
[----:B------:R-:W1:Y:S01]  /*2f40*/  MUFU.RCP R62, R62 ;  /* 0x0000003e003e7308 */ /* 0x000e620000001000 */
[----:B------:R-:W-:Y:S01]  /*2f50*/  FFMA.FTZ R67, R36, R65, 1 ;  /* 0x3f80000024437423 */ /* 0x000fe20000010041 */
[----:B------:R-:W-:Y:S01]  /*2f60*/  PRMT R29, RZ, 0x5410, R29 ;  /* 0x00005410ff1d7816 */ /* 0x000fe2000000001d */
[----:B---3--:R-:W-:Y:S01]  /*2f70*/  FADD.FTZ R64, -R68, 1 ;  /* 0x3f80000044407421 */ /* 0x008fe20000010100 */
[----:B------:R-:W-:Y:S01]  /*2f80*/  PRMT R28, RZ, 0x5410, R28 ;  /* 0x00005410ff1c7816 */ /* 0x000fe2000000001c */
[----:B------:R-:W-:-:S03]  /*2f90*/  FMUL.FTZ R65, R54, R27 ;  /* 0x0000001b36417220 */ /* 0x000fc60000410000 */
[----:B------:R3:W1:Y:S01]  /*2fa0*/  MUFU.EX2 R137, R134 ;  /* 0x0000008600897308 */ /* 0x0006620000000800 */
[----:B----4-:R-:W-:Y:S02]  /*2fb0*/  FADD.FTZ R73, R126, 1 ;  /* 0x3f8000007e497421 */ /* 0x010fe40000010000 */
[----:B------:R-:W-:-:S05]  /*2fc0*/  FFMA.FTZ R64, R7, R64, 1 ;  /* 0x3f80000007407423 */ /* 0x000fca0000010040 */
[----:B------:R-:W4:Y:S01]  /*2fd0*/  MUFU.RCP R61, R61 ;  /* 0x0000003d003d7308 */ /* 0x000f220000001000 */
[----:B------:R-:W-:Y:S02]  /*2fe0*/  FMUL.FTZ R65, R68, R65 ;  /* 0x0000004144417220 */ /* 0x000fe40000410000 */
[----:B0-----:R-:W-:Y:S02]  /*2ff0*/  FADD.FTZ R126, -R60, 1 ;  /* 0x3f8000003c7e7421 */ /* 0x001fe40000010100 */
[----:B------:R-:W-:-:S03]  /*3000*/  FMUL.FTZ R75, R52, R29 ;  /* 0x0000001d344b7220 */ /* 0x000fc60000410000 */
[----:B------:R-:W0:Y:S01]  /*3010*/  MUFU.RCP R71, R71 ;  /* 0x0000004700477308 */ /* 0x000e220000001000 */
[----:B------:R-:W-:Y:S02]  /*3020*/  FMUL.FTZ R72, R53, R28 ;  /* 0x0000001c35487220 */ /* 0x000fe40000410000 */
[----:B------:R-:W-:Y:S02]  /*3030*/  FMUL.FTZ R3, R49, -1.4426950216293334961 ;  /* 0xbfb8aa3b31037820 */ /* 0x000fe40000410000 */
[----:B------:R-:W-:Y:S01]  /*3040*/  FMUL.FTZ R171, R65, R64 ;  /* 0x0000004041ab7220 */ /* 0x000fe20000410000 */
[----:B------:R-:W-:Y:S01]  /*3050*/  PRMT R65, RZ, 0x5410, R30 ;  /* 0x00005410ff417816 */ /* 0x000fe2000000001e */
[----:B---3--:R-:W-:Y:S02]  /*3060*/  FFMA.FTZ R134, R37, R126, 1 ;  /* 0x3f80000025867423 */ /* 0x008fe4000001007e */
[----:B------:R-:W-:Y:S02]  /*3070*/  FMUL.FTZ R75, R60, R75 ;  /* 0x0000004b3c4b7220 */ /* 0x000fe40000410000 */
[----:B------:R-:W-:-:S02]  /*3080*/  FMUL.FTZ R126, R59, R72 ;  /* 0x000000483b7e7220 */ /* 0x000fc40000410000 */
[----:B-1----:R-:W-:Y:S01]  /*3090*/  FADD.FTZ R30, -R62, 1 ;  /* 0x3f8000003e1e7421 */ /* 0x002fe20000010100 */
[----:B------:R-:W1:Y:S01]  /*30a0*/  MUFU.EX2 R3, R3 ;  /* 0x0000000300037308 */ /* 0x000e620000000800 */
[----:B------:R-:W-:Y:S01]  /*30b0*/  FADD.FTZ R77, R136, 1 ;  /* 0x3f800000884d7421 */ /* 0x000fe20000010000 */
[----:B------:R-:W-:Y:S01]  /*30c0*/  PRMT R64, RZ, 0x5410, R31 ;  /* 0x00005410ff407816 */ /* 0x000fe2000000001f */
[----:B------:R-:W-:Y:S01]  /*30d0*/  FMUL.FTZ R173, R75, R134 ;  /* 0x000000864bad7220 */ /* 0x000fe20000410000 */
[----:B------:R-:W3:Y:S01]  /*30e0*/  LDS.U16 R136, [R96+0x12] ;  /* 0x0000120060887984 */ /* 0x000ee20000000400 */
[----:B------:R-:W-:Y:S01]  /*30f0*/  FMUL.FTZ R126, R126, R67 ;  /* 0x000000437e7e7220 */ /* 0x000fe20000410000 */
[----:B------:R-:W-:Y:S01]  /*3100*/  PRMT R67, RZ, 0x5410, R32 ;  /* 0x00005410ff437816 */ /* 0x000fe20000000020 */
[----:B------:R-:W-:Y:S01]  /*3110*/  FFMA.FTZ R134, R39, R30, 1 ;  /* 0x3f80000027867423 */ /* 0x000fe2000001001e */
[----:B------:R-:W-:Y:S01]  /*3120*/  PRMT R30, RZ, 0x5410, R66 ;  /* 0x00005410ff1e7816 */ /* 0x000fe20000000042 */
[----:B------:R-:W-:Y:S01]  /*3130*/  FADD.FTZ R75, R137, 1 ;  /* 0x3f800000894b7421 */ /* 0x000fe20000010000 */
[----:B------:R-:W-:Y:S01]  /*3140*/  PRMT R32, RZ, 0x5410, R133 ;  /* 0x00005410ff207816 */ /* 0x000fe20000000085 */
[----:B----4-:R-:W-:Y:S01]  /*3150*/  FADD.FTZ R31, -R61, 1 ;  /* 0x3f8000003d1f7421 */ /* 0x010fe20000010100 */
[----:B------:R-:W4:Y:S01]  /*3160*/  LDS.U16 R137, [R96+0x14] ;  /* 0x0000140060897984 */ /* 0x000f220000000400 */
[----:B------:R1:W-:Y:S01]  /*3170*/  MUFU.RCP R72, R135 ;  /* 0x0000008700487308 */ /* 0x0003e20000001000 */
[----:B0-----:R-:W-:-:S02]  /*3180*/  FADD.FTZ R175, -R71, 1 ;  /* 0x3f80000047af7421 */ /* 0x001fc40000010100 */
[----:B------:R-:W-:Y:S02]  /*3190*/  FMUL.FTZ R66, R67, R30 ;  /* 0x0000001e43427220 */ /* 0x000fe40000410000 */
[----:B-1----:R-:W-:Y:S01]  /*31a0*/  FFMA.FTZ R135, R38, R31, 1 ;  /* 0x3f80000026877423 */ /* 0x002fe2000001001f */
[----:B--2---:R-:W-:Y:S01]  /*31b0*/  PRMT R31, RZ, 0x5410, R132 ;  /* 0x00005410ff1f7816 */ /* 0x004fe20000000084 */
[----:B------:R-:W-:Y:S02]  /*31c0*/  FMUL.FTZ R132, R65, R32 ;  /* 0x0000002041847220 */ /* 0x000fe40000410000 */
[----:B------:R-:W-:Y:S02]  /*31d0*/  FMUL.FTZ R66, R61, R66 ;  /* 0x000000423d427220 */ /* 0x000fe40000410000 */
[----:B------:R-:W-:Y:S02]  /*31e0*/  FFMA.FTZ R175, R40, R175, 1 ;  /* 0x3f80000028af7423 */ /* 0x000fe400000100af */
[----:B------:R-:W-:-:S02]  /*31f0*/  FMUL.FTZ R132, R71, R132 ;  /* 0x0000008447847220 */ /* 0x000fc40000410000 */
[----:B------:R-:W-:Y:S02]  /*3200*/  FMUL.FTZ R176, R66, R135 ;  /* 0x0000008742b07220 */ /* 0x000fe40000410000 */
[----:B------:R-:W-:Y:S02]  /*3210*/  FADD.FTZ R135, R3, 1 ;  /* 0x3f80000003877421 */ /* 0x000fe40000010000 */
[----:B------:R-:W-:Y:S01]  /*3220*/  FMUL.FTZ R178, R132, R175 ;  /* 0x000000af84b27220 */ /* 0x000fe20000410000 */
[----:B------:R-:W0:Y:S01]  /*3230*/  LDS.U16 R3, [R96+0x1a] ;  /* 0x00001a0060037984 */ /* 0x000e220000000400 */
[----:B------:R-:W-:Y:S01]  /*3240*/  FADD.FTZ R172, R2, 1 ;  /* 0x3f80000002ac7421 */ /* 0x000fe20000010000 */
[----:B------:R-:W-:Y:S02]  /*3250*/  MUFU.RCP R73, R73 ;  /* 0x0000004900497308 */ /* 0x000fe40000001000 */
[----:B------:R-:W1:Y:S04]  /*3260*/  LDS.U16 R175, [R96+0x1c] ;  /* 0x00001c0060af7984 */ /* 0x000e680000000400 */
[----:B------:R-:W2:Y:S01]  /*3270*/  LDS.U16 R2, [R96+0x1e] ;  /* 0x00001e0060027984 */ /* 0x000ea20000000400 */
[----:B------:R-:W-:Y:S01]  /*3280*/  FMUL.FTZ R133, R64, R31 ;  /* 0x0000001f40857220 */ /* 0x000fe20000410000 */
[----:B------:R-:W3:Y:S03]  /*3290*/  MUFU.RCP R70, R70 ;  /* 0x0000004600467308 */ /* 0x000ee60000001000 */
[----:B------:R-:W-:-:S05]  /*32a0*/  FMUL.FTZ R133, R62, R133 ;  /* 0x000000853e857220 */ /* 0x000fca0000410000 */
[----:B------:R-:W0:Y:S01]  /*32b0*/  MUFU.RCP R77, R77 ;  /* 0x0000004d004d7308 */ /* 0x000e220000001000 */
[----:B------:R-:W-:Y:S01]  /*32c0*/  FMUL.FTZ R177, R133, R134 ;  /* 0x0000008685b17220 */ /* 0x000fe20000410000 */
[----:B------:R-:W-:-:S06]  /*32d0*/  PRMT R134, RZ, 0x5410, R50 ;  /* 0x00005410ff867816 */ /* 0x000fcc0000000032 */
[----:B------:R4:W1:Y:S01]  /*32e0*/  MUFU.RCP R50, R135 ;  /* 0x0000008700327308 */ /* 0x0008620000001000 */
[----:B---3--:R-:W-:Y:S01]  /*32f0*/  FADD.FTZ R66, -R70, 1 ;  /* 0x3f80000046427421 */ /* 0x008fe20000010100 */
[----:B----4-:R-:W-:Y:S02]  /*3300*/  PRMT R135, RZ, 0x5410, R44 ;  /* 0x00005410ff877816 */ /* 0x010fe4000000002c */
[----:B------:R-:W-:Y:S01]  /*3310*/  PRMT R44, RZ, 0x5410, R41 ;  /* 0x00005410ff2c7816 */ /* 0x000fe20000000029 */
[----:B------:R-:W-:Y:S02]  /*3320*/  FADD.FTZ R41, -R73, 1 ;  /* 0x3f80000049297421 */ /* 0x000fe40000010100 */
[----:B0-----:R-:W-:Y:S02]  /*3330*/  FADD.FTZ R133, -R77, 1 ;  /* 0x3f8000004d857421 */ /* 0x001fe40000010100 */
[----:B------:R-:W-:Y:S01]  /*3340*/  FFMA.FTZ R179, R42, R41, 1 ;  /* 0x3f8000002ab37423 */ /* 0x000fe20000010029 */
[----:B------:R-:W-:Y:S01]  /*3350*/  PRMT R41, RZ, 0x5410, R136 ;  /* 0x00005410ff297816 */ /* 0x000fe20000000088 */
[----:B------:R-:W-:Y:S01]  /*3360*/  FADD.FTZ R132, -R72, 1 ;  /* 0x3f80000048847421 */ /* 0x000fe20000010100 */
[----:B------:R-:W-:Y:S01]  /*3370*/  PRMT R47, RZ, 0x5410, R47 ;  /* 0x00005410ff2f7816 */ /* 0x000fe2000000002f */
[----:B------:R-:W-:Y:S01]  /*3380*/  FFMA.FTZ R180, R43, R66, 1 ;  /* 0x3f8000002bb47423 */ /* 0x000fe20000010042 */
[----:B------:R-:W-:Y:S01]  /*3390*/  PRMT R66, RZ, 0x5410, R137 ;  /* 0x00005410ff427816 */ /* 0x000fe20000000089 */
[----:B------:R-:W-:Y:S01]  /*33a0*/  FFMA.FTZ R183, R46, R133, 1 ;  /* 0x3f8000002eb77423 */ /* 0x000fe20000010085 */
[----:B------:R-:W-:Y:S01]  /*33b0*/  PRMT R133, RZ, 0x5410, R174 ;  /* 0x00005410ff857816 */ /* 0x000fe200000000ae */
[----:B------:R-:W-:Y:S01]  /*33c0*/  FMUL.FTZ R136, R134, R41 ;  /* 0x0000002986887220 */ /* 0x000fe20000410000 */
[----:B------:R-:W0:Y:S01]  /*33d0*/  MUFU.RCP R75, R75 ;  /* 0x0000004b004b7308 */ /* 0x000e220000001000 */
[----:B------:R-:W-:Y:S01]  /*33e0*/  FFMA.FTZ R182, R45, R132, 1 ;  /* 0x3f8000002db67423 */ /* 0x000fe20000010084 */
[----:B------:R-:W-:Y:S01]  /*33f0*/  PRMT R132, RZ, 0x5410, R170 ;  /* 0x00005410ff847816 */ /* 0x000fe200000000aa */
[----:B------:R-:W-:-:S02]  /*3400*/  FMUL.FTZ R137, R47, R66 ;  /* 0x000000422f897220 */ /* 0x000fc40000410000 */
[----:B------:R-:W-:-:S03]  /*3410*/  FMUL.FTZ R170, R44, R133 ;  /* 0x000000852caa7220 */ /* 0x000fc60000410000 */
[----:B------:R-:W3:Y:S01]  /*3420*/  MUFU.RCP R172, R172 ;  /* 0x000000ac00ac7308 */ /* 0x000ee20000001000 */
[----:B------:R-:W-:Y:S02]  /*3430*/  FMUL.FTZ R136, R73, R136 ;  /* 0x0000008849887220 */ /* 0x000fe40000410000 */
[----:B------:R-:W-:Y:S02]  /*3440*/  FMUL.FTZ R137, R70, R137 ;  /* 0x0000008946897220 */ /* 0x000fe40000410000 */
[----:B------:R-:W-:Y:S02]  /*3450*/  FMUL.FTZ R170, R77, R170 ;  /* 0x000000aa4daa7220 */ /* 0x000fe40000410000 */
[----:B------:R-:W-:Y:S02]  /*3460*/  FMUL.FTZ R181, R135, R132 ;  /* 0x0000008487b57220 */ /* 0x000fe40000410000 */
[----:B------:R-:W-:Y:S01]  /*3470*/  FMUL.FTZ R179, R136, R179 ;  /* 0x000000b388b37220 */ /* 0x000fe20000410000 */
[----:B------:R-:W-:Y:S01]  /*3480*/  PRMT R136, RZ, 0x5410, R35 ;  /* 0x00005410ff887816 */ /* 0x000fe20000000023 */
[----:B------:R-:W-:Y:S01]  /*3490*/  FMUL.FTZ R180, R137, R180 ;  /* 0x000000b489b47220 */ /* 0x000fe20000410000 */
[----:B------:R-:W-:Y:S01]  /*34a0*/  PRMT R35, RZ, 0x5410, R34 ;  /* 0x00005410ff237816 */ /* 0x000fe20000000022 */
[----:B------:R-:W-:Y:S01]  /*34b0*/  FMUL.FTZ R183, R170, R183 ;  /* 0x000000b7aab77220 */ /* 0x000fe20000410000 */
[----:B------:R-:W-:Y:S01]  /*34c0*/  F2FP.BF16.PACK_AB R184, R127, R76 ;  /* 0x0000004c7fb8723e */ /* 0x000fe200000010ff */
[----:B------:R-:W-:Y:S01]  /*34d0*/  BAR.SYNC.DEFER_BLOCKING 0x0 ;  /* 0x0000000000007b1d */ /* 0x000fe20000010000 */
[----:B------:R-:W-:Y:S01]  /*34e0*/  PRMT R34, RZ, 0x5410, R33 ;  /* 0x00005410ff227816 */ /* 0x000fe20000000021 */
[----:B------:R-:W-:Y:S01]  /*34f0*/  FMUL.FTZ R181, R72, R181 ;  /* 0x000000b548b57220 */ /* 0x000fe20000410000 */
[----:B------:R-:W-:Y:S01]  /*3500*/  PRMT R33, RZ, 0x5410, R3 ;  /* 0x00005410ff217816 */ /* 0x000fe20000000003 */
[----:B-1----:R-:W-:Y:S01]  /*3510*/  FADD.FTZ R76, -R50, 1 ;  /* 0x3f800000324c7421 */ /* 0x002fe20000010100 */
[----:B------:R-:W-:-:S02]  /*3520*/  PRMT R170, RZ, 0x5410, R175 ;  /* 0x00005410ffaa7816 */ /* 0x000fc400000000af */
[----:B--2---:R-:W-:Y:S01]  /*3530*/  PRMT R137, RZ, 0x5410, R2 ;  /* 0x00005410ff897816 */ /* 0x004fe20000000002 */
[----:B------:R-:W-:Y:S02]  /*3540*/  FMUL.FTZ R181, R181, R182 ;  /* 0x000000b6b5b57220 */ /* 0x000fe40000410000 */
[----:B------:R-:W-:Y:S02]  /*3550*/  FFMA.FTZ R174, R49, R76, 1 ;  /* 0x3f80000031ae7423 */ /* 0x000fe4000001004c */
[----:B0-----:R-:W-:Y:S02]  /*3560*/  FADD.FTZ R127, -R75, 1 ;  /* 0x3f8000004b7f7421 */ /* 0x001fe40000010100 */
[----:B---3--:R-:W-:Y:S02]  /*3570*/  FADD.FTZ R182, -R172, 1 ;  /* 0x3f800000acb67421 */ /* 0x008fe40000010100 */
[----:B------:R-:W-:Y:S02]  /*3580*/  FMUL.FTZ R76, R136, R33 ;  /* 0x00000021884c7220 */ /* 0x000fe40000410000 */
[----:B------:R-:W-:-:S02]  /*3590*/  FMUL.FTZ R3, R35, R170 ;  /* 0x000000aa23037220 */ /* 0x000fc40000410000 */
[----:B------:R-:W-:Y:S02]  /*35a0*/  FMUL.FTZ R175, R34, R137 ;  /* 0x0000008922af7220 */ /* 0x000fe40000410000 */
[----:B------:R-:W-:Y:S02]  /*35b0*/  FFMA.FTZ R127, R48, R127, 1 ;  /* 0x3f800000307f7423 */ /* 0x000fe4000001007f */
[----:B------:R-:W-:Y:S02]  /*35c0*/  FMUL.FTZ R76, R75, R76 ;  /* 0x0000004c4b4c7220 */ /* 0x000fe40000410000 */
[----:B------:R-:W-:Y:S02]  /*35d0*/  FMUL.FTZ R3, R50, R3 ;  /* 0x0000000332037220 */ /* 0x000fe40000410000 */
[----:B------:R-:W-:Y:S02]  /*35e0*/  FFMA.FTZ R182, R51, R182, 1 ;  /* 0x3f80000033b67423 */ /* 0x000fe400000100b6 */
[----:B------:R-:W-:Y:S01]  /*35f0*/  FMUL.FTZ R175, R172, R175 ;  /* 0x000000afacaf7220 */ /* 0x000fe20000410000 */
[----:B------:R-:W-:Y:S01]  /*3600*/  F2FP.BF16.PACK_AB R74, R171, R74 ;  /* 0x0000004aab4a723e */ /* 0x000fe200000010ff */
[----:B------:R-:W-:-:S02]  /*3610*/  FMUL.FTZ R76, R76, R127 ;  /* 0x0000007f4c4c7220 */ /* 0x000fc40000410000 */
[----:B------:R-:W-:Y:S02]  /*3620*/  FMUL.FTZ R3, R3, R174 ;  /* 0x000000ae03037220 */ /* 0x000fe40000410000 */
[----:B------:R-:W-:Y:S01]  /*3630*/  FMUL.FTZ R182, R175, R182 ;  /* 0x000000b6afb67220 */ /* 0x000fe20000410000 */
[----:B------:R-:W-:Y:S02]  /*3640*/  PRMT R2, R184, 0x7632, R2 ;  /* 0x00007632b8027816 */ /* 0x000fe40000000002 */
[----:B------:R-:W-:Y:S02]  /*3650*/  F2FP.BF16.PACK_AB R126, R173, R126 ;  /* 0x0000007ead7e723e */ /* 0x000fe400000010ff */
[----:B------:R-:W-:Y:S02]  /*3660*/  PRMT R127, R74, 0x7632, R127 ;  /* 0x000076324a7f7816 */ /* 0x000fe4000000007f */
[----:B------:R-:W-:Y:S02]  /*3670*/  ISETP.NE.AND P6, PT, R159, RZ, PT ;  /* 0x000000ff9f00720c */ /* 0x000fe40003fc5270 */
[----:B------:R-:W-:-:S02]  /*3680*/  F2FP.BF16.PACK_AB R176, R177, R176 ;  /* 0x000000b0b1b0723e */ /* 0x000fc400000010ff */
[----:B------:R-:W-:Y:S02]  /*3690*/  F2FP.BF16.PACK_AB R178, R179, R178 ;  /* 0x000000b2b3b2723e */ /* 0x000fe400000010ff */
[----:B------:R-:W-:Y:S02]  /*36a0*/  F2FP.BF16.PACK_AB R180, R181, R180 ;  /* 0x000000b4b5b4723e */ /* 0x000fe400000010ff */
[----:B------:R-:W-:Y:S02]  /*36b0*/  F2FP.BF16.PACK_AB R76, R76, R183 ;  /* 0x000000b74c4c723e */ /* 0x000fe400000010ff */
[----:B------:R-:W-:Y:S01]  /*36c0*/  F2FP.BF16.PACK_AB R3, R182, R3 ;  /* 0x00000003b603723e */ /* 0x000fe200000010ff */
[----:B------:R0:W-:Y:S01]  /*36d0*/  STS.U16 [R96+0x2], R2 ;  /* 0x0000020260007388 */ /* 0x0001e20000000400 */
[----:B------:R-:W-:Y:S02]  /*36e0*/  PRMT R171, R126, 0x7632, R171 ;  /* 0x000076327eab7816 */ /* 0x000fe400000000ab */
[----:B------:R-:W-:Y:S01]  /*36f0*/  PRMT R173, R178, 0x7632, R173 ;  /* 0x00007632b2ad7816 */ /* 0x000fe200000000ad */
[----:B------:R1:W-:Y:S04]  /*3700*/  STS.U16 [R96+0x4], R74 ;  /* 0x0000044a60007388 */ /* 0x0003e80000000400 */
        /* <DEDUP_REMOVED lines=37> */
[----:B------:R-:W3:Y:S01]  /*3960*/  LDS R209, [0x840] ;  /* 0x00084000ffd17984 */ /* 0x000ee20000000800 */
        /* <DEDUP_REMOVED lines=8> */
[----:B------:R-:W-:Y:S01]  /*39f0*/  IMAD R171, R169, c[0x0][0x2f4], R74 ;  /* 0x0000bd00a9ab7a24 */ /* 0x000fe200078e024a */
[----:B------:R-:W-:Y:S02]  /*3a00*/  IADD3 R74, P1, R79, R2, RZ ;  /* 0x000000024f4a7210 */ /* 0x000fe40007f3e0ff */
[----:B------:R-:W-:Y:S02]  /*3a10*/  LEA.HI.X R76, R118, c[0x0][0x33c], R119, 0x1, P0 ;  /* 0x0000cf00764c7a11 */ /* 0x000fe400000f0c77 */
[----:B------:R-:W-:Y:S02]  /*3a20*/  IADD3.X R3, R78, R171, R3, P1, !PT ;  /* 0x000000ab4e037210 */ /* 0x000fe40000ffe403 */
[----:B------:R-:W-:Y:S02]  /*3a30*/  LEA R2, P4, R74, R127, 0x1 ;  /* 0x0000007f4a027211 */ /* 0x000fe400078808ff */
[----:B---3--:R-:W-:Y:S02]  /*3a40*/  ISETP.GE.AND P3, PT, R118, R209, PT ;  /* 0x000000d17600720c */ /* 0x008fe40003f66270 */
[----:B------:R-:W-:-:S02]  /*3a50*/  LEA.HI.X R3, R74, R76, R3, 0x1, P4 ;  /* 0x0000004c4a037211 */ /* 0x000fc400020f0c03 */
[----:B------:R-:W-:Y:S01]  /*3a60*/  IADD3 R126, P4, R118, R116, RZ ;  /* 0x00000074767e7210 */ /* 0x000fe20007f9e0ff */
[----:B------:R-:W-:Y:S01]  /*3a70*/  BSSY B0, `(.L_x_3363) ;  /* 0x0000013000007945 */ /* 0x000fe20003800000 */
[-C--:B------:R-:W-:Y:S01]  /*3a80*/  ISETP.GE.AND P2, PT, R149, R209.reuse, PT ;  /* 0x000000d19500720c */ /* 0x080fe20003f46270 */
[----:B------:R-:W-:Y:S01]  /*3a90*/  FMUL.FTZ R171, R5, R58 ;  /* 0x0000003a05ab7220 */ /* 0x000fe20000410000 */
[----:B------:R-:W-:Y:S01]  /*3aa0*/  ISETP.GE.AND P0, PT, R148, R209, PT ;  /* 0x000000d19400720c */ /* 0x000fe20003f06270 */
[----:B------:R-:W-:Y:S01]  /*3ab0*/  FMUL.FTZ R173, R4, R63 ;  /* 0x0000003f04ad7220 */ /* 0x000fe20000410000 */
[----:B------:R-:W-:Y:S01]  /*3ac0*/  ISETP.GE.AND P1, PT, R147, R209, PT ;  /* 0x000000d19300720c */ /* 0x000fe20003f26270 */
[----:B------:R-:W-:Y:S02]  /*3ad0*/  FMUL.FTZ R174, R6, R69 ;  /* 0x0000004506ae7220 */ /* 0x000fe40000410000 */
[----:B------:R-:W-:Y:S02]  /*3ae0*/  FMUL.FTZ R175, R7, R68 ;  /* 0x0000004407af7220 */ /* 0x000fe40000410000 */
[----:B------:R-:W-:Y:S01]  /*3af0*/  IMAD.X R127, R119, 0x1, R117, P4 ;  /* 0x00000001777f7824 */ /* 0x000fe200020e0675 */
        /* <DEDUP_REMOVED lines=10> */
.L_x_3364:
[----:B------:R-:W-:Y:S05]  /*3ba0*/  BSYNC B0 ;  /* 0x0000000000007941 */ /* 0x000fea0003800000 */
.L_x_3363:
[----:B------:R1:W-:Y:S01]  /*3bb0*/  @!P0 STG.E.U16 [R2.64+-0x740], R181 ;  /* 0xfff8c0b502008986 */ /* 0x0003e2000c10150c */
[-C--:B------:R-:W-:Y:S01]  /*3bc0*/  ISETP.GE.AND P0, PT, R146, R209.reuse, PT ;  /* 0x000000d19200720c */ /* 0x080fe20003f06270 */
[----:B------:R-:W-:Y:S01]  /*3bd0*/  FMUL.FTZ R178, R45, R72 ;  /* 0x000000482db27220 */ /* 0x000fe20000410000 */
[-C--:B------:R-:W-:Y:S01]  /*3be0*/  ISETP.GE.AND P3, PT, R144, R209.reuse, PT ;  /* 0x000000d19000720c */ /* 0x080fe20003f66270 */
[----:B------:R2:W-:Y:S01]  /*3bf0*/  @!P2 STG.E.U16 [R2.64+-0x780], R179 ;  /* 0xfff880b30200a986 */ /* 0x0005e2000c10150c */
[-C--:B------:R-:W-:Y:S01]  /*3c00*/  ISETP.GE.AND P2, PT, R145, R209.reuse, PT ;  /* 0x000000d19100720c */ /* 0x080fe20003f46270 */
[----:B0-----:R-:W-:Y:S01]  /*3c10*/  FMUL.FTZ R177, R43, R70 ;  /* 0x000000462bb17220 */ /* 0x001fe20000410000 */
[-C--:B------:R-:W-:Y:S01]  /*3c20*/  ISETP.GE.AND P4, PT, R143, R209.reuse, PT ;  /* 0x000000d18f00720c */ /* 0x080fe20003f86270 */
[----:B------:R-:W-:Y:S01]  /*3c30*/  @!P1 STG.E.U16 [R2.64+-0x700], R185 ;  /* 0xfff900b902009986 */ /* 0x000fe2000c10150c */
[-C--:B------:R-:W-:Y:S01]  /*3c40*/  ISETP.GE.AND P5, PT, R142, R209.reuse, PT ;  /* 0x000000d18e00720c */ /* 0x080fe20003fa6270 */
[----:B------:R-:W-:Y:S01]  /*3c50*/  FMUL.FTZ R4, R37, R60 ;  /* 0x0000003c25047220 */ /* 0x000fe20000410000 */
[-C--:B------:R-:W-:Y:S01]  /*3c60*/  ISETP.GE.AND P1, PT, R141, R209.reuse, PT ;  /* 0x000000d18d00720c */ /* 0x080fe20003f26270 */
[----:B-1----:R-:W-:Y:S01]  /*3c70*/  FMUL.FTZ R181, R49, R50 ;  /* 0x0000003231b57220 */ /* 0x002fe20000410000 */
[----:B------:R-:W-:Y:S01]  /*3c80*/  PRMT R45, RZ, 0x5410, R20 ;  /* 0x00005410ff2d7816 */ /* 0x000fe20000000014 */
[----:B------:R-:W-:Y:S01]  /*3c90*/  @!P0 STG.E.U16 [R2.64+-0x6c0], R187 ;  /* 0xfff940bb02008986 */ /* 0x000fe2000c10150c */
[-C--:B------:R-:W-:Y:S01]  /*3ca0*/  ISETP.GE.AND P0, PT, R140, R209.reuse, PT ;  /* 0x000000d18c00720c */ /* 0x080fe20003f06270 */
[----:B------:R-:W-:Y:S01]  /*3cb0*/  FMUL.FTZ R6, R39, R62 ;  /* 0x0000003e27067220 */ /* 0x000fe20000410000 */
[----:B------:R-:W-:Y:S01]  /*3cc0*/  PRMT R43, RZ, 0x5410, R18 ;  /* 0x00005410ff2b7816 */ /* 0x000fe20000000012 */
[----:B------:R-:W-:Y:S01]  /*3cd0*/  @!P2 STG.E.U16 [R2.64+-0x680], R189 ;  /* 0xfff980bd0200a986 */ /* 0x000fe2000c10150c */
[----:B------:R-:W-:Y:S01]  /*3ce0*/  ISETP.GE.AND P2, PT, R150, R209, PT ;  /* 0x000000d19600720c */ /* 0x000fe20003f46270 */
[----:B--2---:R-:W-:Y:S01]  /*3cf0*/  FMUL.FTZ R179, R46, R77 ;  /* 0x0000004d2eb37220 */ /* 0x004fe20000410000 */
        /* <DEDUP_REMOVED lines=31> */
[--C-:B------:R-:W-:Y:S01]  /*3ef0*/  FADD.FTZ R62, R43, R166.reuse ;  /* 0x000000a62b3e7221 */ /* 0x100fe20000010000 */
[----:B------:R-:W-:Y:S01]  /*3f00*/  PRMT R19, RZ, 0x5410, R19 ;  /* 0x00005410ff137816 */ /* 0x000fe20000000013 */
[----:B------:R-:W-:Y:S01]  /*3f10*/  @!P2 STG.E.U16 [R2.64+-0x7c0], R183 ;  /* 0xfff840b70200a986 */ /* 0x000fe2000c10150c */
[----:B------:R-:W-:Y:S01]  /*3f20*/  PRMT R21, RZ, 0x5410, R21 ;  /* 0x00005410ff157816 */ /* 0x000fe20000000015 */
[----:B------:R-:W-:Y:S01]  /*3f30*/  FADD.FTZ R58, R49, R166 ;  /* 0x000000a6313a7221 */ /* 0x000fe20000010000 */
[----:B------:R-:W-:Y:S01]  /*3f40*/  PRMT R23, RZ, 0x5410, R23 ;  /* 0x00005410ff177816 */ /* 0x000fe20000000017 */
[----:B------:R0:W-:Y:S01]  /*3f50*/  @!P3 STG.E.U16 [R2.64+-0x440], R207 ;  /* 0xfffbc0cf0200b986 */ /* 0x0001e2000c10150c */
[----:B------:R-:W-:-:S02]  /*3f60*/  FMUL.FTZ R45, R44, R179 ;  /* 0x000000b32c2d7220 */ /* 0x000fc40000410000 */
[--C-:B------:R-:W-:Y:S02]  /*3f70*/  FADD.FTZ R77, R77, R166.reuse ;  /* 0x000000a64d4d7221 */ /* 0x100fe40000010000 */
[--C-:B------:R-:W-:Y:S02]  /*3f80*/  FADD.FTZ R74, R5, R166.reuse ;  /* 0x000000a6054a7221 */ /* 0x100fe40000010000 */
[--C-:B------:R-:W-:Y:S02]  /*3f90*/  FADD.FTZ R75, R11, R166.reuse ;  /* 0x000000a60b4b7221 */ /* 0x100fe40000010000 */
[--C-:B------:R-:W-:Y:S02]  /*3fa0*/  FADD.FTZ R72, R7, R166.reuse ;  /* 0x000000a607487221 */ /* 0x100fe40000010000 */
        /* <DEDUP_REMOVED lines=73> */
[----:B------:R0:W-:Y:S01]  /*4440*/  STS.U16 [R96+0x16], R2 ;  /* 0x0000160260007388 */ /* 0x0001e20000000400 */
[----:B------:R-:W-:Y:S01]  /*4450*/  IMAD R0, R168, c[0x0][0x218], RZ ;  /* 0x00008600a8007a24 */ /* 0x000fe200078e02ff */
[----:B-1----:R-:W-:Y:S02]  /*4460*/  LEA R5, P4, R118, c[0x0][0x270], 0x1 ;  /* 0x00009c0076057a11 */ /* 0x002fe400078808ff */
[----:B------:R-:W-:Y:S01]  /*4470*/  STS.U16 [R96+0x18], R133 ;  /* 0x0000188560007388 */ /* 0x000fe20000000400 */
[----:B------:R-:W-:-:S03]  /*4480*/  IMAD R67, R169, c[0x0][0x21c], R0 ;  /* 0x00008700a9437a24 */ /* 0x000fc600078e0200 */
[----:B------:R1:W-:Y:S01]  /*4490*/  STS.U16 [R96+0x1a], R4 ;  /* 0x00001a0460007388 */ /* 0x0003e20000000400 */
[----:B0-----:R-:W-:-:S03]  /*44a0*/  IMAD.WIDE.U32 R2, R165, c[0x0][0x210], RZ ;  /* 0x00008400a5027a25 */ /* 0x001fc600078e00ff */
[----:B------:R-:W-:Y:S01]  /*44b0*/  STS.U16 [R96+0x1c], R137 ;  /* 0x00001c8960007388 */ /* 0x000fe20000000400 */
[----:B------:R-:W-:-:S03]  /*44c0*/  IMAD.IADD R3, R3, 0x1, R7 ;  /* 0x0000000103037824 */ /* 0x000fc600078e0207 */
[----:B------:R-:W-:Y:S01]  /*44d0*/  STS.U16 [R96+0x1e], R6 ;  /* 0x00001e0660007388 */ /* 0x000fe20000000400 */
[----:B------:R-:W-:-:S06]  /*44e0*/  NOP ;  /* 0x0000000000007918 */ /* 0x000fcc0000000000 */
[----:B------:R-:W-:Y:S01]  /*44f0*/  LDS.U16 R11, [R114] ;  /* 0x00000000720b7984 */ /* 0x000fe20000000400 */
[----:B------:R-:W-:Y:S01]  /*4500*/  IMAD.WIDE.U32 R2, R169, c[0x0][0x218], R2 ;  /* 0x00008600a9027a25 */ /* 0x000fe200078e0002 */
[----:B-1----:R-:W-:Y:S02]  /*4510*/  LEA.HI.X R4, R118, c[0x0][0x274], R119, 0x1, P4 ;  /* 0x00009d0076047a11 */ /* 0x002fe400020f0c77 */
[----:B------:R-:W-:Y:S02]  /*4520*/  LDS.U16 R13, [R113+0x40] ;  /* 0x00004000710d7984 */ /* 0x000fe40000000400 */
[----:B------:R-:W-:Y:S02]  /*4530*/  IADD3 R0, P0, R79, R2, RZ ;  /* 0x000000024f007210 */ /* 0x000fe40007f1e0ff */
[----:B------:R-:W-:Y:S02]  /*4540*/  LDS.U16 R15, [R112+0x80] ;  /* 0x00008000700f7984 */ /* 0x000fe40000000400 */
[----:B------:R-:W-:-:S02]  /*4550*/  IADD3.X R3, R78, R67, R3, P0, !PT ;  /* 0x000000434e037210 */ /* 0x000fc400007fe403 */
        /* <DEDUP_REMOVED lines=34> */
.L_x_3367:
[----:B------:R-:W-:Y:S05]  /*4780*/  BSYNC B0 ;  /* 0x0000000000007941 */ /* 0x000fea0003800000 */
.L_x_3366:
        /* <DEDUP_REMOVED lines=27> */
.L_x_3365:
[----:B------:R-:W-:Y:S01]  /*4940*/  PRMT R0, RZ, 0x5410, R95 ;  /* 0x00005410ff007816 */ /* 0x000fe2000000005f */
[----:B------:R-:W-:Y:S01]  /*4950*/  IMAD.MOV.U32 R4, RZ, RZ, c[0x0][0x16c] ;  /* 0x00005b00ff047624 */ /* 0x000fe200078e00ff */
[----:B-1----:R-:W-:Y:S01]  /*4960*/  PRMT R2, RZ, 0x5410, R93 ;  /* 0x00005410ff027816 */ /* 0x002fe2000000005d */
[----:B------:R-:W-:Y:S01]  /*4970*/  BAR.SYNC.DEFER_BLOCKING 0x0 ;  /* 0x0000000000007b1d */ /* 0x000fe20000010000 */
[CC--:B------:R-:W-:Y:S01]  /*4980*/  FMUL.FTZ R41, R57.reuse, R167.reuse ;  /* 0x000000a739297220 */ /* 0x0c0fe20000410000 */
[----:B------:R-:W-:Y:S01]  /*4990*/  CS2R R24, SRZ ;  /* 0x0000000000187805 */ /* 0x000fe2000001ff00 */
[----:B------:R-:W-:Y:S01]  /*49a0*/  FFMA.FTZ R3, R57, R0, R160 ;  /* 0x0000000039037223 */ /* 0x000fe200000100a0 */
[----:B------:R-:W-:Y:S01]  /*49b0*/  PRMT R0, RZ, 0x5410, R94 ;  /* 0x00005410ff007816 */ /* 0x000fe2000000005e */
[-C--:B------:R-:W-:Y:S01]  /*49c0*/  FMUL.FTZ R40, R56, R167.reuse ;  /* 0x000000a738287220 */ /* 0x080fe20000410000 */
[----:B------:R-:W-:Y:S01]  /*49d0*/  ISETP.GE.AND P0, PT, R4, 0x1, PT ;  /* 0x000000010400780c */ /* 0x000fe20003f06270 */
[CC--:B------:R-:W-:Y:S01]  /*49e0*/  FMUL.FTZ R39, R55.reuse, R167.reuse ;  /* 0x000000a737277220 */ /* 0x0c0fe20000410000 */
[----:B------:R-:W-:Y:S01]  /*49f0*/  PRMT R160, RZ, 0x5410, R80 ;  /* 0x00005410ffa07816 */ /* 0x000fe20000000050 */
        /* <DEDUP_REMOVED lines=21> */
[----:B0-----:R-:W-:Y:S01]  /*4b50*/  CS2R R10, SRZ ;  /* 0x00000000000a7805 */ /* 0x001fe2000001ff00 */
        /* <DEDUP_REMOVED lines=14> */
[----:B------:R-:W-:Y:S02]  /*4c40*/  FMUL.FTZ R26, R42, R167 ;  /* 0x000000a72a1a7220 */ /* 0x000fe40000410000 */
        /* <DEDUP_REMOVED lines=8> */
[----:B------:R-:W-:-:S04]  /*4cd0*/  FFMA.FTZ R3, R43, R2, R0 ;  /* 0x000000022b037223 */ /* 0x000fc80000010000 */
[----:B------:R-:W-:Y:S01]  /*4ce0*/  FFMA.FTZ R160, R42, R160, R3 ;  /* 0x000000a02aa07223 */ /* 0x000fe20000010003 */
[----:B------:R-:W-:Y:S05]  /*4cf0*/  @!P0 BRA `(.L_x_3368) ;  /* 0x0000468000008947 */ /* 0x000fea0003800000 */
[----:B------:R-:W-:Y:S01]  /*4d00*/  IADD3 R8, R129, -0x1, RZ ;  /* 0xffffffff81087810 */ /* 0x000fe20007ffe0ff */
[----:B------:R-:W-:Y:S01]  /*4d10*/  HFMA2.MMA R9, -RZ, RZ, 0, 0 ;  /* 0x00000000ff097435 */ /* 0x000fe200000001ff */
[----:B------:R-:W-:Y:S01]  /*4d20*/  IMAD.MOV.U32 R25, RZ, RZ, RZ ;  /* 0x000000ffff197224 */ /* 0x000fe200078e00ff */
[----:B------:R-:W-:Y:S01]  /*4d30*/  UMOV UR4, URZ ;  /* 0x0000003f00047c82 */ /* 0x000fe20008000000 */
[----:B------:R-:W-:Y:S01]  /*4d40*/  LEA.HI R0, R8, R8, RZ, 0x1 ;  /* 0x0000000808007211 */ /* 0x000fe200078f08ff */
[----:B------:R-:W-:-:S03]  /*4d50*/  UMOV UR5, URZ ;  /* 0x0000003f00057c82 */ /* 0x000fc60008000000 */
[----:B------:R-:W-:-:S05]  /*4d60*/  LOP3.LUT R3, R0, 0xfffffe, RZ, 0xc0, !PT ;  /* 0x00fffffe00037812 */ /* 0x000fca00078ec0ff */
[----:B------:R-:W-:Y:S02]  /*4d70*/  IMAD.IADD R8, R8, 0x1, -R3 ;  /* 0x0000000108087824 */ /* 0x000fe400078e0a03 */
.L_x_3416:
[----:B------:R-:W-:Y:S01]  /*4d80*/  SHF.R.S32.HI R170, RZ, 0x1f, R9 ;  /* 0x0000001fffaa7819 */ /* 0x000fe20000011409 */
[C---:B------:R-:W-:Y:S01]  /*4d90*/  IMAD.WIDE.U32 R2, R9.reuse, c[0x0][0x1a0], R118 ;  /* 0x0000680009027a25 */ /* 0x040fe200078e0076 */
[----:B------:R-:W-:Y:S02]  /*4da0*/  IADD3 R179, -R116, c[0x0][0x168], RZ ;  /* 0x00005a0074b37a10 */ /* 0x000fe40007ffe1ff */
[----:B------:R-:W-:Y:S01]  /*4db0*/  PRMT R65, RZ, 0x7610, R65 ;  /* 0x00007610ff417816 */ /* 0x000fe20000000041 */
[----:B------:R-:W-:Y:S01]  /*4dc0*/  IMAD R0, R170, c[0x0][0x1a0], RZ ;  /* 0x00006800aa007a24 */ /* 0x000fe200078e02ff */
[-C--:B------:R-:W-:Y:S02]  /*4dd0*/  ISETP.GE.AND P1, PT, R118, R179.reuse, PT ;  /* 0x000000b37600720c */ /* 0x080fe40003f26270 */
[-C--:B------:R-:W-:Y:S01]  /*4de0*/  ISETP.GE.AND P2, PT, R150, R179.reuse, PT ;  /* 0x000000b39600720c */ /* 0x080fe20003f46270 */
[----:B------:R-:W-:Y:S01]  /*4df0*/  IMAD R5, R9, c[0x0][0x1a4], R0 ;  /* 0x0000690009057a24 */ /* 0x000fe200078e0200 */
[----:B------:R-:W-:-:S02]  /*4e00*/  ISETP.GE.AND P3, PT, R149, R179, PT ;  /* 0x000000b39500720c */ /* 0x000fc40003f66270 */
[----:B------:R-:W-:Y:S01]  /*4e10*/  LEA R6, P0, R2, R158, 0x1 ;  /* 0x0000009e02067211 */ /* 0x000fe200078008ff */
[----:B------:R-:W-:Y:S01]  /*4e20*/  IMAD.IADD R0, R3, 0x1, R5 ;  /* 0x0000000103007824 */ /* 0x000fe200078e0205 */
[----:B------:R-:W-:Y:S02]  /*4e30*/  ISETP.GE.AND P4, PT, R148, R179, PT ;  /* 0x000000b39400720c */ /* 0x000fe40003f86270 */
[----:B------:R-:W-:Y:S02]  /*4e40*/  PRMT R67, RZ, 0x7610, R67 ;  /* 0x00007610ff437816 */ /* 0x000fe40000000043 */
[--C-:B------:R-:W-:Y:S02]  /*4e50*/  LEA.HI.X R7, R2, R157, R0.reuse, 0x1, P0 ;  /* 0x0000009d02077211 */ /* 0x100fe400000f0c00 */
[----:B------:R-:W-:Y:S02]  /*4e60*/  PRMT R0, RZ, 0x7610, R0 ;  /* 0x00007610ff007816 */ /* 0x000fe40000000000 */
[----:B------:R-:W-:Y:S01]  /*4e70*/  PRMT R64, RZ, 0x7610, R64 ;  /* 0x00007610ff407816 */ /* 0x000fe20000000040 */
[----:B------:R0:W2:Y:S01]  /*4e80*/  @!P1 LDG.E.U16 R65, [R6.64] ;  /* 0x0000000c06419981 */ /* 0x0000a2000c1e1500 */
[----:B------:R-:W-:-:S02]  /*4e90*/  ISETP.GE.AND P5, PT, R147, R179, PT ;  /* 0x000000b39300720c */ /* 0x000fc40003fa6270 */
[-C--:B------:R-:W-:Y:S01]  /*4ea0*/  ISETP.GE.AND P0, PT, R146, R179.reuse, PT ;  /* 0x000000b39200720c */ /* 0x080fe20003f06270 */
[----:B------:R0:W3:Y:S01]  /*4eb0*/  @!P2 LDG.E.U16 R0, [R6.64+0x40] ;  /* 0x0000400c0600a981 */ /* 0x0000e2000c1e1500 */
[-C--:B------:R-:W-:Y:S02]  /*4ec0*/  ISETP.GE.AND P1, PT, R145, R179.reuse, PT ;  /* 0x000000b39100720c */ /* 0x080fe40003f26270 */
[-C--:B------:R-:W-:Y:S01]  /*4ed0*/  ISETP.GE.AND P2, PT, R144, R179.reuse, PT ;  /* 0x000000b39000720c */ /* 0x080fe20003f46270 */
[----:B------:R0:W4:Y:S01]  /*4ee0*/  @!P3 LDG.E.U16 R67, [R6.64+0x80] ;  /* 0x0000800c0643b981 */ /* 0x000122000c1e1500 */
[-C--:B------:R-:W-:Y:S02]  /*4ef0*/  ISETP.GE.AND P3, PT, R143, R179.reuse, PT ;  /* 0x000000b38f00720c */ /* 0x080fe40003f66270 */
[----:B------:R-:W-:Y:S01]  /*4f00*/  PRMT R133, RZ, 0x7610, R133 ;  /* 0x00007610ff857816 */ /* 0x000fe20000000085 */
[----:B------:R0:W4:Y:S01]  /*4f10*/  @!P4 LDG.E.U16 R64, [R6.64+0xc0] ;  /* 0x0000c00c0640c981 */ /* 0x000122000c1e1500 */
[----:B------:R-:W-:-:S02]  /*4f20*/  ISETP.GE.AND P4, PT, R142, R179, PT ;  /* 0x000000b38e00720c */ /* 0x000fc40003f86270 */
[----:B------:R-:W-:Y:S02]  /*4f30*/  PRMT R66, RZ, 0x7610, R66 ;  /* 0x00007610ff427816 */ /* 0x000fe40000000042 */
[----:B------:R-:W-:Y:S01]  /*4f40*/  PRMT R135, RZ, 0x7610, R135 ;  /* 0x00007610ff877816 */ /* 0x000fe20000000087 */
[----:B------:R0:W4:Y:S01]  /*4f50*/  @!P5 LDG.E.U16 R133, [R6.64+0x100] ;  /* 0x0001000c0685d981 */ /* 0x000122000c1e1500 */
[----:B------:R-:W-:Y:S02]  /*4f60*/  PRMT R132, RZ, 0x7610, R132 ;  /* 0x00007610ff847816 */ /* 0x000fe40000000084 */
[----:B------:R-:W-:Y:S01]  /*4f70*/  PRMT R137, RZ, 0x7610, R137 ;  /* 0x00007610ff897816 */ /* 0x000fe20000000089 */
[----:B------:R0:W4:Y:S01]  /*4f80*/  @!P0 LDG.E.U16 R66, [R6.64+0x140] ;  /* 0x0001400c06428981 */ /* 0x000122000c1e1500 */
[----:B------:R-:W-:Y:S02]  /*4f90*/  PRMT R134, RZ, 0x7610, R134 ;  /* 0x00007610ff867816 */ /* 0x000fe40000000086 */
[-C--:B------:R-:W-:Y:S01]  /*4fa0*/  ISETP.GE.AND P5, PT, R141, R179.reuse, PT ;  /* 0x000000b38d00720c */ /* 0x080fe20003fa6270 */
[----:B------:R0:W4:Y:S01]  /*4fb0*/  @!P1 LDG.E.U16 R135, [R6.64+0x180] ;  /* 0x0001800c06879981 */ /* 0x000122000c1e1500 */
[----:B------:R-:W-:-:S02]  /*4fc0*/  ISETP.GE.AND P0, PT, R140, R179, PT ;  /* 0x000000b38c00720c */ /* 0x000fc40003f06270 */
[-C--:B------:R-:W-:Y:S01]  /*4fd0*/  ISETP.GE.AND P1, PT, R139, R179.reuse, PT ;  /* 0x000000b38b00720c */ /* 0x080fe20003f26270 */
        /* <DEDUP_REMOVED lines=26> */
[----:B0-----:R-:W-:Y:S01]  /*5180*/  LEA R6, P0, R2, c[0x0][0x220], 0x2 ;  /* 0x0000880002067a11 */ /* 0x001fe200078010ff */
[----:B------:R-:W-:-:S03]  /*5190*/  IMAD R176, R170, c[0x0][0x1c0], RZ ;  /* 0x00007000aab07a24 */ /* 0x000fc600078e02ff */
[----:B------:R-:W-:Y:S01]  /*51a0*/  LEA.HI.X R7, R2, c[0x0][0x224], R3, 0x2, P0 ;  /* 0x0000890002077a11 */ /* 0x000fe200000f1403 */
[----:B------:R-:W-:-:S04]  /*51b0*/  IMAD.WIDE.U32 R4, R9, c[0x0][0x1c0], R118 ;  /* 0x0000700009047a25 */ /* 0x000fc800078e0076 */
[----:B------:R-:W-:Y:S01]  /*51c0*/  IMAD R177, R9, c[0x0][0x1c4], R176 ;  /* 0x0000710009b17a24 */ /* 0x000fe200078e02b0 */
[----:B------:R-:W4:Y:S01]  /*51d0*/  LDG.E R178, [R6.64] ;  /* 0x0000000c06b27981 */ /* 0x000f22000c1e1900 */
[----:B------:R-:W-:Y:S02]  /*51e0*/  LEA R2, P0, R4, R156, 0x1 ;  /* 0x0000009c04027211 */ /* 0x000fe400078008ff */
[----:B------:R-:W-:Y:S01]  /*51f0*/  IMAD.IADD R3, R5, 0x1, R177 ;  /* 0x0000000105037824 */ /* 0x000fe200078e02b1 */
[-C--:B------:R-:W-:Y:S02]  /*5200*/  ISETP.GE.AND P1, PT, R118, R179.reuse, PT ;  /* 0x000000b37600720c */ /* 0x080fe40003f26270 */
[-C--:B------:R-:W-:Y:S02]  /*5210*/  ISETP.GE.AND P2, PT, R150, R179.reuse, PT ;  /* 0x000000b39600720c */ /* 0x080fe40003f46270 */
[-C--:B------:R-:W-:Y:S02]  /*5220*/  ISETP.GE.AND P3, PT, R149, R179.reuse, PT ;  /* 0x000000b39500720c */ /* 0x080fe40003f66270 */
[----:B------:R-:W-:-:S02]  /*5230*/  ISETP.GE.AND P4, PT, R148, R179, PT ;  /* 0x000000b39400720c */ /* 0x000fc40003f86270 */
[----:B------:R-:W-:Y:S02]  /*5240*/  LEA.HI.X R3, R4, R155, R3, 0x1, P0 ;  /* 0x0000009b04037211 */ /* 0x000fe400000f0c03 */
        /* <DEDUP_REMOVED lines=8> */
[----:B----4-:R0:W-:Y:S04]  /*52d0*/  STS.U16 [R112+0x80], R67 ;  /* 0x0000804370007388 */ /* 0x0101e80000000400 */
[----:B------:R-:W-:Y:S04]  /*52e0*/  STS.U16 [R111+0xc0], R64 ;  /* 0x0000c0406f007388 */ /* 0x000fe80000000400 */
[----:B------:R-:W-:Y:S04]  /*52f0*/  STS.U16 [R110+0x100], R133 ;  /* 0x000100856e007388 */ /* 0x000fe80000000400 */
[----:B------:R1:W-:Y:S04]  /*5300*/  STS.U16 [R109+0x140], R66 ;  /* 0x000140426d007388 */ /* 0x0003e80000000400 */
[----:B------:R-:W-:Y:S04]  /*5310*/  STS.U16 [R108+0x180], R135 ;  /* 0x000180876c007388 */ /* 0x000fe80000000400 */
[----:B------:R2:W-:Y:S01]  /*5320*/  STS.U16 [R107+0x1c0], R132 ;  /* 0x0001c0846b007388 */ /* 0x0005e20000000400 */
[----:B0-----:R-:W-:-:S03]  /*5330*/  PRMT R67, RZ, 0x7610, R67 ;  /* 0x00007610ff437816 */ /* 0x001fc60000000043 */
[----:B------:R-:W-:Y:S01]  /*5340*/  STS.U16 [R106+0x200], R137 ;  /* 0x000200896a007388 */ /* 0x000fe20000000400 */
[----:B-1----:R-:W-:-:S03]  /*5350*/  PRMT R66, RZ, 0x7610, R66 ;  /* 0x00007610ff427816 */ /* 0x002fc60000000042 */
[----:B------:R0:W-:Y:S01]  /*5360*/  STS.U16 [R105+0x240], R134 ;  /* 0x0002408669007388 */ /* 0x0001e20000000400 */
[----:B------:R-:W-:Y:S02]  /*5370*/  PRMT R133, RZ, 0x7610, R133 ;  /* 0x00007610ff857816 */ /* 0x000fe40000000085 */
[----:B--2---:R-:W-:Y:S02]  /*5380*/  PRMT R132, RZ, 0x7610, R132 ;  /* 0x00007610ff847816 */ /* 0x004fe40000000084 */
[----:B------:R-:W-:Y:S01]  /*5390*/  PRMT R135, RZ, 0x7610, R135 ;  /* 0x00007610ff877816 */ /* 0x000fe20000000087 */
[----:B------:R-:W-:Y:S04]  /*53a0*/  STS.U16 [R104+0x280], R171 ;  /* 0x000280ab68007388 */ /* 0x000fe80000000400 */
[----:B------:R1:W-:Y:S04]  /*53b0*/  STS.U16 [R103+0x2c0], R136 ;  /* 0x0002c08867007388 */ /* 0x0003e80000000400 */
[----:B------:R2:W-:Y:S01]  /*53c0*/  STS.U16 [R102+0x300], R173 ;  /* 0x000300ad66007388 */ /* 0x0005e20000000400 */
[----:B0-----:R-:W-:-:S03]  /*53d0*/  PRMT R134, RZ, 0x7610, R134 ;  /* 0x00007610ff867816 */ /* 0x001fc60000000086 */
[----:B------:R-:W-:Y:S04]  /*53e0*/  STS.U16 [R101+0x340], R172 ;  /* 0x000340ac65007388 */ /* 0x000fe80000000400 */
[----:B------:R-:W-:Y:S04]  /*53f0*/  STS.U16 [R100+0x380], R175 ;  /* 0x000380af64007388 */ /* 0x000fe80000000400 */
[----:B------:R0:W-:Y:S01]  /*5400*/  STS.U16 [R99+0x3c0], R174 ;  /* 0x0003c0ae63007388 */ /* 0x0001e20000000400 */
[----:B------:R-:W-:-:S06]  /*5410*/  NOP ;  /* 0x0000000000007918 */ /* 0x000fcc0000000000 */
[----:B------:R3:W4:Y:S01]  /*5420*/  @!P1 LDG.E.U16 R67, [R2.64] ;  /* 0x0000000c02439981 */ /* 0x000722000c1e1500 */
        /* <DEDUP_REMOVED lines=8> */
[----:B------:R3:W4:Y:S01]  /*54b0*/  @!P0 LDG.E.U16 R134, [R2.64+0x140] ;  /* 0x0001400c02868981 */ /* 0x000722000c1e1500 */
[----:B------:R-:W-:Y:S02]  /*54c0*/  PRMT R137, RZ, 0x7610, R137 ;  /* 0x00007610ff897816 */ /* 0x000fe40000000089 */
[----:B-1----:R-:W-:Y:S01]  /*54d0*/  PRMT R136, RZ, 0x7610, R136 ;  /* 0x00007610ff887816 */ /* 0x002fe20000000088 */
[----:B------:R-:W-:Y:S01]  /*54e0*/  IMAD.IADD R0, R115, 0x1, R154 ;  /* 0x0000000173007824 */ /* 0x000fe200078e029a */
[----:B--2---:R-:W-:Y:S01]  /*54f0*/  PRMT R173, RZ, 0x7610, R173 ;  /* 0x00007610ffad7816 */ /* 0x004fe200000000ad */
[----:B------:R1:W2:Y:S01]  /*5500*/  R2UR UR6, R178 ;  /* 0x00000000b20673c2 */ /* 0x0002a200000e0000 */
[----:B0-----:R-:W-:Y:S01]  /*5510*/  PRMT R174, RZ, 0x7610, R174 ;  /* 0x00007610ffae7816 */ /* 0x001fe200000000ae */
[----:B------:R3:W2:Y:S01]  /*5520*/  @!P1 LDG.E.U16 R137, [R2.64+0x180] ;  /* 0x0001800c02899981 */ /* 0x0006a2000c1e1500 */
[----:B------:R-:W-:-:S02]  /*5530*/  ISETP.GE.AND P5, PT, R141, R179, PT ;  /* 0x000000b38d00720c */ /* 0x000fc40003fa6270 */
[-C--:B------:R-:W-:Y:S01]  /*5540*/  ISETP.GE.AND P0, PT, R140, R179.reuse, PT ;  /* 0x000000b38c00720c */ /* 0x080fe20003f06270 */
[----:B------:R3:W2:Y:S01]  /*5550*/  @!P2 LDG.E.U16 R136, [R2.64+0x1c0] ;  /* 0x0001c00c0288a981 */ /* 0x0006a2000c1e1500 */
[-C--:B------:R-:W-:Y:S02]  /*5560*/  ISETP.GE.AND P1, PT, R139, R179.reuse, PT ;  /* 0x000000b38b00720c */ /* 0x080fe40003f26270 */
[-C--:B------:R-:W-:Y:S01]  /*5570*/  ISETP.GE.AND P2, PT, R138, R179.reuse, PT ;  /* 0x000000b38a00720c */ /* 0x080fe20003f46270 */
[----:B------:R3:W2:Y:S01]  /*5580*/  @!P3 LDG.E.U16 R173, [R2.64+0x200] ;  /* 0x0002000c02adb981 */ /* 0x0006a2000c1e1500 */
[----:B------:R-:W-:-:S03]  /*5590*/  ISETP.GE.AND P3, PT, R131, R179, PT ;  /* 0x000000b38300720c */ /* 0x000fc60003f66270 */
[----:B------:R3:W2:Y:S01]  /*55a0*/  @!P4 LDG.E.U16 R174, [R2.64+0x240] ;  /* 0x0002400c02aec981 */ /* 0x0006a2000c1e1500 */
[----:B------:R-:W-:Y:S02]  /*55b0*/  ISETP.GE.AND P4, PT, R130, R179, PT ;  /* 0x000000b38200720c */ /* 0x000fe40003f86270 */
        /* <DEDUP_REMOVED lines=8> */
[----:B------:R-:W-:-:S02]  /*5640*/  IADD3 R187, R0, 0x20, RZ ;  /* 0x0000002000bb7810 */ /* 0x000fc40007ffe0ff */
[C---:B------:R-:W-:Y:S01]  /*5650*/  IADD3 R103, R0.reuse, 0x180, RZ ;  /* 0x0000018000677810 */ /* 0x040fe20007ffe0ff */
[----:B------:R-:W-:Y:S01]  /*5660*/  LDS.U16 R198, [R96+0x1e] ;  /* 0x00001e0060c67984 */ /* 0x000fe20000000400 */
[C---:B------:R-:W-:Y:S02]  /*5670*/  IADD3 R185, R0.reuse, 0x40, RZ ;  /* 0x0000004000b97810 */ /* 0x040fe40007ffe0ff */
[C---:B------:R-:W-:Y:S01]  /*5680*/  IADD3 R105, R0.reuse, 0x160, RZ ;  /* 0x0000016000697810 */ /* 0x040fe20007ffe0ff */
[----:B------:R-:W0:Y:S01]  /*5690*/  LDS.U16 R6, [R96+0x2] ;  /* 0x0000020060067984 */ /* 0x000e220000000400 */
[C---:B------:R-:W-:Y:S02]  /*56a0*/  IADD3 R183, R0.reuse, 0x60, RZ ;  /* 0x0000006000b77810 */ /* 0x040fe40007ffe0ff */
[C---:B------:R-:W-:Y:S01]  /*56b0*/  IADD3 R107, R0.reuse, 0x140, RZ ;  /* 0x00000140006b7810 */ /* 0x040fe20007ffe0ff */
[----:B------:R-:W-:Y:S01]  /*56c0*/  LDS.U16 R4, [R96+0x6] ;  /* 0x0000060060047984 */ /* 0x000fe20000000400 */
[----:B------:R-:W-:-:S02]  /*56d0*/  IADD3 R109, R0, 0x120, RZ ;  /* 0x00000120006d7810 */ /* 0x000fc40007ffe0ff */
[C---:B------:R-:W-:Y:S01]  /*56e0*/  IADD3 R113, R0.reuse, 0xe0, RZ ;  /* 0x000000e000717810 */ /* 0x040fe20007ffe0ff */
[----:B------:R-:W-:Y:S01]  /*56f0*/  LDS.U16 R64, [R96+0xa] ;  /* 0x00000a0060407984 */ /* 0x000fe20000000400 */
[C---:B------:R-:W-:Y:S02]  /*5700*/  IADD3 R171, R0.reuse, 0xa0, RZ ;  /* 0x000000a000ab7810 */ /* 0x040fe40007ffe0ff */
[C---:B------:R-:W-:Y:S01]  /*5710*/  IADD3 R181, R0.reuse, 0x80, RZ ;  /* 0x0000008000b57810 */ /* 0x040fe20007ffe0ff */
[----:B------:R-:W-:Y:S01]  /*5720*/  LDS.U16 R172, [R96+0xe] ;  /* 0x00000e0060ac7984 */ /* 0x000fe20000000400 */
[-C--:B------:R-:W-:Y:S02]  /*5730*/  LEA.HI.SX32 R114, R0, R0.reuse, 0x1b ;  /* 0x0000000000727211 */ /* 0x080fe400078fdaff */
[-C--:B------:R-:W-:Y:S01]  /*5740*/  LEA.HI.SX32 R187, R187, R0.reuse, 0x1b ;  /* 0x00000000bbbb7211 */ /* 0x080fe200078fdaff */
[----:B------:R-:W-:Y:S01]  /*5750*/  LDS.U16 R200, [R96+0x12] ;  /* 0x0000120060c87984 */ /* 0x000fe20000000400 */
[----:B------:R-:W-:-:S02]  /*5760*/  LEA.HI.SX32 R102, R103, R0, 0x1b ;  /* 0x0000000067667211 */ /* 0x000fc400078fdaff */
[-C--:B------:R-:W-:Y:S01]  /*5770*/  LEA.HI.SX32 R185, R185, R0.reuse, 0x1b ;  /* 0x00000000b9b97211 */ /* 0x080fe200078fdaff */
[----:B------:R-:W-:Y:S01]  /*5780*/  LDS.U16 R199, [R96+0x14] ;  /* 0x0000140060c77984 */ /* 0x000fe20000000400 */
[C---:B------:R-:W-:Y:S02]  /*5790*/  IADD3 R5, R0.reuse, 0x1e0, RZ ;  /* 0x000001e000057810 */ /* 0x040fe40007ffe0ff */
[C---:B------:R-:W-:Y:S01]  /*57a0*/  IADD3 R7, R0.reuse, 0x1c0, RZ ;  /* 0x000001c000077810 */ /* 0x040fe20007ffe0ff */
[----:B-1----:R-:W-:Y:S01]  /*57b0*/  LDS.U16 R178, [R96+0x16] ;  /* 0x0000160060b27984 */ /* 0x002fe20000000400 */
[C---:B------:R-:W-:Y:S02]  /*57c0*/  IADD3 R65, R0.reuse, 0x1a0, RZ ;  /* 0x000001a000417810 */ /* 0x040fe40007ffe0ff */
[----:B------:R-:W-:Y:S01]  /*57d0*/  IADD3 R111, R0, 0x100, RZ ;  /* 0x00000100006f7810 */ /* 0x000fe20007ffe0ff */
[----:B------:R-:W-:Y:S01]  /*57e0*/  LDS.U16 R188, [R96+0x1a] ;  /* 0x00001a0060bc7984 */ /* 0x000fe20000000400 */
[----:B------:R-:W-:-:S02]  /*57f0*/  LEA.HI.SX32 R103, R105, R0, 0x1b ;  /* 0x0000000069677211 */ /* 0x000fc400078fdaff */
[-C--:B------:R-:W-:Y:S01]  /*5800*/  LEA.HI.SX32 R183, R183, R0.reuse, 0x1b ;  /* 0x00000000b7b77211 */ /* 0x080fe200078fdaff */
[----:B------:R-:W-:Y:S01]  /*5810*/  LDS.U16 R195, [R96+0x1c] ;  /* 0x00001c0060c37984 */ /* 0x000fe20000000400 */
[----:B---3--:R-:W-:Y:S02]  /*5820*/  IADD3 R3, R0, 0xc0, RZ ;  /* 0x000000c000037810 */ /* 0x008fe40007ffe0ff */
[-C--:B------:R-:W-:Y:S02]  /*5830*/  LEA.HI.SX32 R104, R107, R0.reuse, 0x1b ;  /* 0x000000006b687211 */ /* 0x080fe400078fdaff */
[-C--:B------:R-:W-:Y:S02]  /*5840*/  LEA.HI.SX32 R105, R109, R0.reuse, 0x1b ;  /* 0x000000006d697211 */ /* 0x080fe400078fdaff */
[-C--:B------:R-:W-:Y:S01]  /*5850*/  LEA.HI.SX32 R107, R113, R0.reuse, 0x1b ;  /* 0x00000000716b7211 */ /* 0x080fe200078fdaff */
[----:B------:R-:W-:Y:S01]  /*5860*/  IMAD.SHL.U32 R113, R187, 0x2, RZ ;  /* 0x00000002bb717824 */ /* 0x000fe200078e00ff */
[----:B------:R-:W-:-:S02]  /*5870*/  LEA.HI.SX32 R109, R171, R0, 0x1b ;  /* 0x00000000ab6d7211 */ /* 0x000fc400078fdaff */
[-C--:B------:R-:W-:Y:S02]  /*5880*/  LEA.HI.SX32 R181, R181, R0.reuse, 0x1b ;  /* 0x00000000b5b57211 */ /* 0x080fe400078fdaff */
[----:B------:R-:W-:Y:S01]  /*5890*/  SHF.L.U32 R114, R114, 0x1, RZ ;  /* 0x0000000172727819 */ /* 0x000fe200000006ff */
[----:B------:R-:W-:Y:S01]  /*58a0*/  IMAD.SHL.U32 R112, R185, 0x2, RZ ;  /* 0x00000002b9707824 */ /* 0x000fe200078e00ff */
[-C--:B------:R-:W-:Y:S01]  /*58b0*/  LEA.HI.SX32 R106, R111, R0.reuse, 0x1b ;  /* 0x000000006f6a7211 */ /* 0x080fe200078fdaff */
[----:B------:R-:W-:Y:S01]  /*58c0*/  IMAD.SHL.U32 R111, R183, 0x2, RZ ;  /* 0x00000002b76f7824 */ /* 0x000fe200078e00ff */
[-C--:B------:R-:W-:Y:S01]  /*58d0*/  LEA.HI.SX32 R99, R5, R0.reuse, 0x1b ;  /* 0x0000000005637211 */ /* 0x080fe200078fdaff */
[----:B------:R-:W-:Y:S01]  /*58e0*/  LDS.U16 R171, [R96+0x10] ;  /* 0x0000100060ab7984 */ /* 0x000fe20000000400 */
[-C--:B------:R-:W-:Y:S02]  /*58f0*/  LEA.HI.SX32 R100, R7, R0.reuse, 0x1b ;  /* 0x0000000007647211 */ /* 0x080fe400078fdaff */
[-C--:B------:R-:W-:Y:S01]  /*5900*/  LEA.HI.SX32 R101, R65, R0.reuse, 0x1b ;  /* 0x0000000041657211 */ /* 0x080fe200078fdaff */
[----:B------:R-:W1:Y:S01]  /*5910*/  LDS.U16 R7, [R96] ;  /* 0x0000000060077984 */ /* 0x000e620000000400 */
[----:B------:R-:W-:Y:S01]  /*5920*/  LEA.HI.SX32 R3, R3, R0, 0x1b ;  /* 0x0000000003037211 */ /* 0x000fe200078fdaff */
[----:B------:R-:W-:Y:S01]  /*5930*/  IMAD.SHL.U32 R109, R109, 0x2, RZ ;  /* 0x000000026d6d7824 */ /* 0x000fe200078e00ff */
[----:B------:R-:W-:Y:S01]  /*5940*/  SHF.L.U32 R110, R181, 0x1, RZ ;  /* 0x00000001b56e7819 */ /* 0x000fe200000006ff */
[----:B------:R-:W3:Y:S04]  /*5950*/  LDS.U16 R5, [R96+0x4] ;  /* 0x0000040060057984 */ /* 0x000ee80000000400 */
[----:B------:R-:W-:Y:S04]  /*5960*/  LDS.U16 R65, [R96+0x8] ;  /* 0x0000080060417984 */ /* 0x000fe80000000400 */
[----:B------:R-:W3:Y:S04]  /*5970*/  LDS.U16 R0, [R96+0xc] ;  /* 0x00000c0060007984 */ /* 0x000ee80000000400 */
[----:B------:R-:W3:Y:S01]  /*5980*/  LDS.U16 R187, [R96+0x18] ;  /* 0x0000180060bb7984 */ /* 0x000ee20000000400 */
[----:B------:R-:W-:-:S02]  /*5990*/  ISETP.GE.AND P0, PT, R129, 0x2, PT ;  /* 0x000000028100780c */ /* 0x000fc40003f06270 */
[----:B------:R-:W-:Y:S02]  /*59a0*/  ISETP.NE.AND P1, PT, R159, RZ, PT ;  /* 0x000000ff9f00720c */ /* 0x000fe40003f25270 */
[----:B------:R-:W-:Y:S01]  /*59b0*/  ISETP.NE.OR P0, PT, R152, RZ, !P0 ;  /* 0x000000ff9800720c */ /* 0x000fe20004705670 */
[----:B------:R-:W-:Y:S01]  /*59c0*/  IMAD.SHL.U32 R108, R3, 0x2, RZ ;  /* 0x00000002036c7824 */ /* 0x000fe200078e00ff */
[----:B------:R-:W-:Y:S01]  /*59d0*/  SHF.L.U32 R106, R106, 0x1, RZ ;  /* 0x000000016a6a7819 */ /* 0x000fe200000006ff */
[----:B------:R-:W-:Y:S02]  /*59e0*/  IMAD.SHL.U32 R107, R107, 0x2, RZ ;  /* 0x000000026b6b7824 */ /* 0x000fe400078e00ff */
[----:B------:R-:W-:Y:S02]  /*59f0*/  IMAD.SHL.U32 R105, R105, 0x2, RZ ;  /* 0x0000000269697824 */ /* 0x000fe400078e00ff */
[----:B------:R-:W-:Y:S01]  /*5a00*/  IMAD.SHL.U32 R104, R104, 0x2, RZ ;  /* 0x0000000268687824 */ /* 0x000fe200078e00ff */
[----:B------:R-:W-:Y:S01]  /*5a10*/  SHF.L.U32 R102, R102, 0x1, RZ ;  /* 0x0000000166667819 */ /* 0x000fe200000006ff */
[----:B------:R-:W-:-:S02]  /*5a20*/  IMAD.SHL.U32 R103, R103, 0x2, RZ ;  /* 0x0000000267677824 */ /* 0x000fc400078e00ff */
[----:B------:R-:W-:Y:S01]  /*5a30*/  IMAD R2, R8, 0x100, R9 ;  /* 0x0000010008027824 */ /* 0x000fe200078e0209 */
[----:B------:R-:W-:Y:S01]  /*5a40*/  @P1 IADD3 R2, R159, 0x200, RZ ;  /* 0x000002009f021810 */ /* 0x000fe20007ffe0ff */
[----:B------:R-:W-:Y:S02]  /*5a50*/  IMAD.SHL.U32 R101, R101, 0x2, RZ ;  /* 0x0000000265657824 */ /* 0x000fe400078e00ff */
[----:B------:R-:W-:Y:S02]  /*5a60*/  IMAD.SHL.U32 R100, R100, 0x2, RZ ;  /* 0x0000000264647824 */ /* 0x000fe400078e00ff */
[----:B------:R-:W-:Y:S01]  /*5a70*/  IMAD.SHL.U32 R99, R99, 0x2, RZ ;  /* 0x0000000263637824 */ /* 0x000fe200078e00ff */
[----:B0-----:R-:W-:Y:S02]  /*5a80*/  PRMT R6, RZ, 0x5410, R6 ;  /* 0x00005410ff067816 */ /* 0x001fe40000000006 */
[----:B-1----:R-:W-:Y:S02]  /*5a90*/  PRMT R7, RZ, 0x5410, R7 ;  /* 0x00005410ff077816 */ /* 0x002fe40000000007 */
[----:B------:R-:W-:-:S02]  /*5aa0*/  PRMT R209, RZ, 0x5410, R91 ;  /* 0x00005410ffd17816 */ /* 0x000fc4000000005b */
[----:B------:R-:W-:Y:S02]  /*5ab0*/  PRMT R208, RZ, 0x5410, R90 ;  /* 0x00005410ffd07816 */ /* 0x000fe4000000005a */
[----:B---3--:R-:W-:Y:S01]  /*5ac0*/  PRMT R5, RZ, 0x5410, R5 ;  /* 0x00005410ff057816 */ /* 0x008fe20000000005 */
[----:B------:R-:W-:Y:S01]  /*5ad0*/  FMUL.FTZ R234, R72, R209 ;  /* 0x000000d148ea7220 */ /* 0x000fe20000410000 */
[----:B------:R-:W-:Y:S01]  /*5ae0*/  PRMT R4, RZ, 0x5410, R4 ;  /* 0x00005410ff047816 */ /* 0x000fe20000000004 */
[----:B------:R-:W-:Y:S01]  /*5af0*/  FMUL.FTZ R219, R73, R208 ;  /* 0x000000d049db7220 */ /* 0x000fe20000410000 */
[----:B------:R-:W-:Y:S02]  /*5b00*/  PRMT R211, RZ, 0x5410, R87 ;  /* 0x00005410ffd37816 */ /* 0x000fe40000000057 */
[----:B------:R-:W-:Y:S02]  /*5b10*/  PRMT R222, RZ, 0x5410, R80 ;  /* 0x00005410ffde7816 */ /* 0x000fe40000000050 */
[----:B------:R-:W-:-:S02]  /*5b20*/  PRMT R233, RZ, 0x5410, R89 ;  /* 0x00005410ffe97816 */ /* 0x000fc40000000059 */
[----:B------:R-:W-:Y:S02]  /*5b30*/  PRMT R214, RZ, 0x5410, R86 ;  /* 0x00005410ffd67816 */ /* 0x000fe40000000056 */
[----:B------:R-:W-:Y:S02]  /*5b40*/  PRMT R218, RZ, 0x5410, R84 ;  /* 0x00005410ffda7816 */ /* 0x000fe40000000054 */
[----:B------:R-:W-:Y:S01]  /*5b50*/  PRMT R221, RZ, 0x5410, R83 ;  /* 0x00005410ffdd7816 */ /* 0x000fe20000000053 */
[----:B------:R-:W-:Y:S01]  /*5b60*/  FMUL.FTZ R233, R70, R233 ;  /* 0x000000e946e97220 */ /* 0x000fe20000410000 */
        /* <DEDUP_REMOVED lines=12> */
[----:B------:R-:W-:Y:S01]  /*5c30*/  FMUL.FTZ R213, R61, R220 ;  /* 0x000000dc3dd57220 */ /* 0x000fe20000410000 */
[----:B----4-:R-:W-:Y:S04]  /*5c40*/  STS.U16 [R114+0x840], R67 ;  /* 0x0008404372007388 */ /* 0x010fe80000000400 */
[----:B------:R-:W-:Y:S04]  /*5c50*/  STS.U16 [R113+0x880], R66 ;  /* 0x0008804271007388 */ /* 0x000fe80000000400 */
[----:B------:R-:W-:Y:S04]  /*5c60*/  STS.U16 [R112+0x8c0], R133 ;  /* 0x0008c08570007388 */ /* 0x000fe80000000400 */
[----:B------:R-:W-:Y:S04]  /*5c70*/  STS.U16 [R111+0x900], R132 ;  /* 0x000900846f007388 */ /* 0x000fe80000000400 */
[----:B------:R-:W-:Y:S04]  /*5c80*/  STS.U16 [R110+0x940], R135 ;  /* 0x000940876e007388 */ /* 0x000fe80000000400 */
[----:B------:R2:W-:Y:S02]  /*5c90*/  STS.U16 [R109+0x980], R134 ;  /* 0x000980866d007388 */ /* 0x0005e40000000400 */
[----:B--2---:R-:W-:-:S05]  /*5ca0*/  MOV R134, UR6 ;  /* 0x0000000600867c02 */ /* 0x004fca0008000f00 */
[----:B------:R-:W-:-:S04]  /*5cb0*/  FMUL.FTZ R134, R134, 1.4426950216293334961 ;  /* 0x3fb8aa3b86867820 */ /* 0x000fc80000410000 */
[----:B------:R-:W-:Y:S02]  /*5cc0*/  FMUL.FTZ R135, R76, R134 ;  /* 0x000000864c877220 */ /* 0x000fe40000410000 */
[----:B------:R-:W-:-:S04]  /*5cd0*/  IMAD R67, R154, 0x10, R115 ;  /* 0x000000109a437824 */ /* 0x000fc800078e0273 */
[----:B------:R-:W0:Y:S01]  /*5ce0*/  MUFU.EX2 R135, R135 ;  /* 0x0000008700877308 */ /* 0x000e220000000800 */
[----:B------:R-:W-:Y:S01]  /*5cf0*/  STS.U16 [R108+0x9c0], R137 ;  /* 0x0009c0896c007388 */ /* 0x000fe20000000400 */
[----:B------:R-:W-:-:S03]  /*5d00*/  LEA.HI.SX32 R67, R67, R67, 0x1b ;  /* 0x0000004343437211 */ /* 0x000fc600078fdaff */
[----:B------:R1:W-:Y:S01]  /*5d10*/  STS.U16 [R107+0xa00], R136 ;  /* 0x000a00886b007388 */ /* 0x0003e20000000400 */
[----:B------:R-:W-:-:S03]  /*5d20*/  @!P0 IADD3 R66, R129, -0x2, RZ ;  /* 0xfffffffe81428810 */ /* 0x000fc60007ffe0ff */
[----:B------:R-:W-:Y:S01]  /*5d30*/  STS.U16 [R106+0xa40], R173 ;  /* 0x000a40ad6a007388 */ /* 0x000fe20000000400 */
[----:B------:R-:W-:-:S03]  /*5d40*/  IMAD.SHL.U32 R96, R67, 0x2, RZ ;  /* 0x0000000243607824 */ /* 0x000fc600078e00ff */
[----:B------:R-:W-:Y:S04]  /*5d50*/  STS.U16 [R105+0xa80], R174 ;  /* 0x000a80ae69007388 */ /* 0x000fe80000000400 */
[----:B------:R-:W-:Y:S01]  /*5d60*/  STS.U16 [R104+0xac0], R175 ;  /* 0x000ac0af68007388 */ /* 0x000fe20000000400 */
[----:B-1----:R-:W-:-:S03]  /*5d70*/  IMAD.SHL.U32 R136, R2, 0x4, RZ ;  /* 0x0000000402887824 */ /* 0x002fc600078e00ff */
[----:B------:R-:W-:Y:S04]  /*5d80*/  STS.U16 [R103+0xb00], R176 ;  /* 0x000b00b067007388 */ /* 0x000fe80000000400 */
[----:B------:R-:W-:Y:S01]  /*5d90*/  STS.U16 [R102+0xb40], R177 ;  /* 0x000b40b166007388 */ /* 0x000fe20000000400 */
[----:B------:R-:W-:-:S03]  /*5da0*/  @!P0 IMAD R3, R66, c[0x0][0x16c], R9 ;  /* 0x00005b0042038a24 */ /* 0x000fc600078e0209 */
[----:B------:R1:W-:Y:S04]  /*5db0*/  STS.U16 [R101+0xb80], R180 ;  /* 0x000b80b465007388 */ /* 0x0003e80000000400 */
[----:B------:R2:W-:Y:S04]  /*5dc0*/  STS.U16 [R100+0xbc0], R179 ;  /* 0x000bc0b364007388 */ /* 0x0005e80000000400 */
[----:B------:R-:W-:Y:S01]  /*5dd0*/  STS.U16 [R99+0xc00], R182 ;  /* 0x000c00b663007388 */ /* 0x000fe20000000400 */
        /* <DEDUP_REMOVED lines=11> */
[----:B------:R-:W3:Y:S04]  /*5e90*/  LDS.U16 R189, [R96+0x854] ;  /* 0x0008540060bd7984 */ /* 0x000ee80000000400 */
[----:B------:R-:W3:Y:S04]  /*5ea0*/  LDS.U16 R196, [R96+0x856] ;  /* 0x0008560060c47984 */ /* 0x000ee80000000400 */
[----:B------:R-:W3:Y:S04]  /*5eb0*/  LDS.U16 R197, [R96+0x858] ;  /* 0x0008580060c57984 */ /* 0x000ee80000000400 */
[----:B------:R-:W3:Y:S04]  /*5ec0*/  LDS.U16 R202, [R96+0x85a] ;  /* 0x00085a0060ca7984 */ /* 0x000ee80000000400 */
[----:B------:R-:W3:Y:S04]  /*5ed0*/  LDS.U16 R203, [R96+0x85c] ;  /* 0x00085c0060cb7984 */ /* 0x000ee80000000400 */
[----:B------:R-:W3:Y:S04]  /*5ee0*/  LDS.U16 R205, [R96+0x85e] ;  /* 0x00085e0060cd7984 */ /* 0x000ee80000000400 */
[----:B0-----:R0:W-:Y:S01]  /*5ef0*/  STS [R136+0x35c0], R135 ;  /* 0x0035c08788007388 */ /* 0x0011e20000000800 */
[----:B-1----:R-:W-:Y:S01]  /*5f00*/  FMUL.FTZ R180, R77, R134 ;  /* 0x000000864db47220 */ /* 0x002fe20000410000 */
[----:B------:R-:W-:Y:S01]  /*5f10*/  MOV R132, 0x3f800000 ;  /* 0x3f80000000847802 */ /* 0x000fe20000000f00 */
[----:B------:R-:W-:-:S02]  /*5f20*/  IMAD.MOV.U32 R133, RZ, RZ, RZ ;  /* 0x000000ffff857224 */ /* 0x000fc400078e00ff */
[----:B------:R-:W-:Y:S01]  /*5f30*/  @!P0 IMAD.WIDE R2, R3, 0x8, R124 ;  /* 0x0000000803028825 */ /* 0x000fe200078e027c */
[----:B------:R-:W-:Y:S03]  /*5f40*/  BAR.SYNC.DEFER_BLOCKING 0x0 ;  /* 0x0000000000007b1d */ /* 0x000fe60000010000 */
[----:B--2---:R-:W-:-:S03]  /*5f50*/  FMUL.FTZ R179, R74, R134 ;  /* 0x000000864ab37220 */ /* 0x004fc60000410000 */
[----:B------:R-:W1:Y:S01]  /*5f60*/  MUFU.EX2 R180, R180 ;  /* 0x000000b400b47308 */ /* 0x000e620000000800 */
[-C--:B------:R-:W-:Y:S01]  /*5f70*/  FMUL.FTZ R181, R75, R134.reuse ;  /* 0x000000864bb57220 */ /* 0x080fe20000410000 */
[----:B------:R-:W-:Y:S01]  /*5f80*/  PRMT R137, RZ, 0x5410, R93 ;  /* 0x00005410ff897816 */ /* 0x000fe2000000005d */
[----:B------:R-:W-:-:S05]  /*5f90*/  FMUL.FTZ R177, R72, R134 ;  /* 0x0000008648b17220 */ /* 0x000fca0000410000 */
[----:B------:R-:W2:Y:S01]  /*5fa0*/  MUFU.EX2 R179, R179 ;  /* 0x000000b300b37308 */ /* 0x000ea20000000800 */
[----:B0-----:R-:W-:Y:S01]  /*5fb0*/  PRMT R136, RZ, 0x5410, R92 ;  /* 0x00005410ff887816 */ /* 0x001fe2000000005c */
[----:B------:R0:W5:Y:S06]  /*5fc0*/  @!P0 LDG.E.64 R132, [R2.64] ;  /* 0x0000000c02848981 */ /* 0x00016c000c1e1b00 */
[----:B------:R-:W1:Y:S01]  /*5fd0*/  MUFU.EX2 R181, R181 ;  /* 0x000000b500b57308 */ /* 0x000e620000000800 */
[----:B0-----:R-:W-:Y:S02]  /*5fe0*/  PRMT R3, RZ, 0x5410, R95 ;  /* 0x00005410ff037816 */ /* 0x001fe4000000005f */
[----:B------:R-:W-:-:S03]  /*5ff0*/  PRMT R2, RZ, 0x5410, R94 ;  /* 0x00005410ff027816 */ /* 0x000fc6000000005e */
[----:B------:R-:W-:Y:S02]  /*6000*/  FMUL.FTZ R204, R76, R3 ;  /* 0x000000034ccc7220 */ /* 0x000fe40000410000 */
[----:B------:R-:W-:Y:S02]  /*6010*/  FMUL.FTZ R201, R77, R2 ;  /* 0x000000024dc97220 */ /* 0x000fe40000410000 */
[----:B------:R-:W-:Y:S02]  /*6020*/  FMUL.FTZ R185, R73, R134 ;  /* 0x0000008649b97220 */ /* 0x000fe40000410000 */
[----:B------:R-:W-:Y:S02]  /*6030*/  FMUL.FTZ R236, R74, R137 ;  /* 0x000000894aec7220 */ /* 0x000fe40000410000 */
[----:B------:R-:W-:Y:S02]  /*6040*/  FMUL.FTZ R204, R7, R204 ;  /* 0x000000cc07cc7220 */ /* 0x000fe40000410000 */
[----:B------:R-:W-:Y:S01]  /*6050*/  FMUL.FTZ R201, R6, R201 ;  /* 0x000000c906c97220 */ /* 0x000fe20000410000 */
[----:B------:R-:W0:Y:S01]  /*6060*/  MUFU.EX2 R177, R177 ;  /* 0x000000b100b17308 */ /* 0x000e220000000800 */
[----:B------:R-:W-:-:S02]  /*6070*/  FMUL.FTZ R174, R70, R134 ;  /* 0x0000008646ae7220 */ /* 0x000fc40000410000 */
[----:B------:R-:W-:Y:S02]  /*6080*/  FMUL.FTZ R3, R75, R136 ;  /* 0x000000884b037220 */ /* 0x000fe40000410000 */
[----:B------:R-:W-:Y:S02]  /*6090*/  FMUL.FTZ R236, R5, R236 ;  /* 0x000000ec05ec7220 */ /* 0x000fe40000410000 */
[----:B-1----:R-:W-:Y:S01]  /*60a0*/  FFMA.FTZ R2, R204, R180, R201 ;  /* 0x000000b4cc027223 */ /* 0x002fe200000100c9 */
[----:B------:R-:W1:Y:S01]  /*60b0*/  MUFU.EX2 R185, R185 ;  /* 0x000000b900b97308 */ /* 0x000e620000000800 */
        /* <DEDUP_REMOVED lines=9> */
[----:B------:R-:W-:Y:S02]  /*6150*/  FMUL.FTZ R134, R135, R180 ;  /* 0x000000b487867220 */ /* 0x000fe40000410000 */
[----:B------:R-:W-:Y:S01]  /*6160*/  FMUL.FTZ R224, R4, R3 ;  /* 0x0000000304e07220 */ /* 0x000fe20000410000 */
[----:B------:R-:W-:Y:S01]  /*6170*/  PRMT R3, RZ, 0x5410, R65 ;  /* 0x00005410ff037816 */ /* 0x000fe20000000041 */
[C---:B--2---:R-:W-:Y:S01]  /*6180*/  FFMA.FTZ R2, R179.reuse, R2, R236 ;  /* 0x00000002b3027223 */ /* 0x044fe200000100ec */
[----:B------:R-:W2:Y:S01]  /*6190*/  MUFU.EX2 R174, R174 ;  /* 0x000000ae00ae7308 */ /* 0x000ea20000000800 */
[----:B------:R-:W-:Y:S01]  /*61a0*/  FMUL.FTZ R134, R179, R134 ;  /* 0x00000086b3867220 */ /* 0x000fe20000410000 */
[----:B------:R-:W-:Y:S01]  /*61b0*/  ISETP.NE.AND P0, PT, R159, 0x3f, PT ;  /* 0x0000003f9f00780c */ /* 0x000fe20003f05270 */
[C---:B------:R-:W-:Y:S01]  /*61c0*/  FFMA.FTZ R65, R181.reuse, R2, R224 ;  /* 0x00000002b5417223 */ /* 0x040fe200000100e0 */
[----:B------:R-:W-:Y:S01]  /*61d0*/  PRMT R2, RZ, 0x5410, R64 ;  /* 0x00005410ff027816 */ /* 0x000fe20000000040 */
[----:B------:R-:W-:-:S02]  /*61e0*/  FMUL.FTZ R134, R181, R134 ;  /* 0x00000086b5867220 */ /* 0x000fc40000410000 */
[----:B------:R-:W-:Y:S01]  /*61f0*/  FMUL.FTZ R234, R3, R234 ;  /* 0x000000ea03ea7220 */ /* 0x000fe20000410000 */
[----:B------:R-:W2:Y:S01]  /*6200*/  MUFU.EX2 R190, R190 ;  /* 0x000000be00be7308 */ /* 0x000ea20000000800 */
[----:B------:R-:W-:Y:S02]  /*6210*/  FMUL.FTZ R136, R68, R211 ;  /* 0x000000d344887220 */ /* 0x000fe40000410000 */
[----:B------:R-:W-:Y:S02]  /*6220*/  FMUL.FTZ R211, R59, R222 ;  /* 0x000000de3bd37220 */ /* 0x000fe40000410000 */
[C---:B0-----:R-:W-:Y:S02]  /*6230*/  FMUL.FTZ R134, R177.reuse, R134 ;  /* 0x00000086b1867220 */ /* 0x041fe40000410000 */
[----:B------:R-:W-:Y:S01]  /*6240*/  FMUL.FTZ R222, R2, R219 ;  /* 0x000000db02de7220 */ /* 0x000fe20000410000 */
[----:B------:R-:W0:Y:S01]  /*6250*/  MUFU.EX2 R175, R175 ;  /* 0x000000af00af7308 */ /* 0x000e220000000800 */
[----:B------:R-:W-:-:S02]  /*6260*/  FFMA.FTZ R65, R177, R65, R234 ;  /* 0x00000041b1417223 */ /* 0x000fc400000100ea */
[----:B------:R-:W-:Y:S02]  /*6270*/  FMUL.FTZ R137, R71, R212 ;  /* 0x000000d447897220 */ /* 0x000fe40000410000 */
[C---:B-1----:R-:W-:Y:S02]  /*6280*/  FMUL.FTZ R219, R185.reuse, R134 ;  /* 0x00000086b9db7220 */ /* 0x042fe40000410000 */
[----:B------:R-:W-:Y:S01]  /*6290*/  FFMA.FTZ R65, R185, R65, R222 ;  /* 0x00000041b9417223 */ /* 0x000fe200000100de */
[----:B------:R-:W1:Y:S01]  /*62a0*/  MUFU.EX2 R193, R193 ;  /* 0x000000c100c17308 */ /* 0x000e620000000800 */
[----:B------:R-:W-:Y:S01]  /*62b0*/  FMUL.FTZ R220, R178, R215 ;  /* 0x000000d7b2dc7220 */ /* 0x000fe20000410000 */
[----:B------:R-:W-:Y:S01]  /*62c0*/  PRMT R171, RZ, 0x5410, R171 ;  /* 0x00005410ffab7816 */ /* 0x000fe200000000ab */
[----:B------:R-:W-:Y:S02]  /*62d0*/  FMUL.FTZ R215, R187, R214 ;  /* 0x000000d6bbd77220 */ /* 0x000fe40000410000 */
[----:B--2---:R-:W-:Y:S01]  /*62e0*/  FMUL.FTZ R219, R174, R219 ;  /* 0x000000dbaedb7220 */ /* 0x004fe20000410000 */
[----:B------:R2:W2:Y:S01]  /*62f0*/  @P0 LDS R214, [R159.X4+0x3dc4] ;  /* 0x003dc4009fd60984 */ /* 0x0004a20000004800 */
[----:B------:R-:W-:Y:S01]  /*6300*/  FMUL.FTZ R137, R172, R137 ;  /* 0x00000089ac897220 */ /* 0x000fe20000410000 */
[----:B------:R-:W1:Y:S01]  /*6310*/  MUFU.EX2 R194, R194 ;  /* 0x000000c200c27308 */ /* 0x000e620000000800 */
[----:B------:R-:W-:Y:S01]  /*6320*/  FFMA.FTZ R65, R174, R65, R233 ;  /* 0x00000041ae417223 */ /* 0x000fe200000100e9 */
[----:B------:R-:W-:Y:S01]  /*6330*/  PRMT R200, RZ, 0x5410, R200 ;  /* 0x00005410ffc87816 */ /* 0x000fe200000000c8 */
[----:B------:R-:W-:-:S02]  /*6340*/  FMUL.FTZ R64, R190, R219 ;  /* 0x000000dbbe407220 */ /* 0x000fc40000410000 */
[----:B------:R-:W-:Y:S02]  /*6350*/  FMUL.FTZ R136, R171, R136 ;  /* 0x00000088ab887220 */ /* 0x000fe40000410000 */
[----:B------:R-:W-:Y:S01]  /*6360*/  FFMA.FTZ R65, R190, R65, R137 ;  /* 0x00000041be417223 */ /* 0x000fe20000010089 */
[----:B------:R-:W3:Y:S01]  /*6370*/  MUFU.EX2 R191, R191 ;  /* 0x000000bf00bf7308 */ /* 0x000ee20000000800 */
[----:B------:R-:W-:Y:S01]  /*6380*/  PRMT R199, RZ, 0x5410, R199 ;  /* 0x00005410ffc77816 */ /* 0x000fe200000000c7 */
[C---:B0-----:R-:W-:Y:S02]  /*6390*/  FMUL.FTZ R64, R175.reuse, R64 ;  /* 0x00000040af407220 */ /* 0x041fe40000410000 */
[----:B------:R-:W-:Y:S02]  /*63a0*/  FMUL.FTZ R134, R200, R217 ;  /* 0x000000d9c8867220 */ /* 0x000fe40000410000 */
[----:B------:R-:W-:Y:S02]  /*63b0*/  FFMA.FTZ R65, R175, R65, R136 ;  /* 0x00000041af417223 */ /* 0x000fe40000010088 */
[----:B------:R-:W0:Y:S01]  /*63c0*/  MUFU.EX2 R192, R192 ;  /* 0x000000c000c07308 */ /* 0x000e220000000800 */
[----:B-1----:R-:W-:-:S02]  /*63d0*/  FMUL.FTZ R219, R193, R64 ;  /* 0x00000040c1db7220 */ /* 0x002fc40000410000 */
[----:B------:R-:W-:Y:S02]  /*63e0*/  FMUL.FTZ R217, R199, R216 ;  /* 0x000000d8c7d97220 */ /* 0x000fe40000410000 */
[----:B------:R-:W-:-:S03]  /*63f0*/  FFMA.FTZ R65, R193, R65, R134 ;  /* 0x00000041c1417223 */ /* 0x000fc60000010086 */
[----:B------:R-:W1:Y:S01]  /*6400*/  MUFU.EX2 R173, R173 ;  /* 0x000000ad00ad7308 */ /* 0x000e620000000800 */
[C---:B------:R-:W-:Y:S02]  /*6410*/  FMUL.FTZ R64, R194.reuse, R219 ;  /* 0x000000dbc2407220 */ /* 0x040fe40000410000 */
[----:B------:R-:W-:Y:S01]  /*6420*/  FFMA.FTZ R65, R194, R65, R217 ;  /* 0x00000041c2417223 */ /* 0x000fe200000100d9 */
[----:B------:R-:W-:-:S04]  /*6430*/  PRMT R223, RZ, 0x5410, R81 ;  /* 0x00005410ffdf7816 */ /* 0x000fc80000000051 */
[----:B------:R-:W1:Y:S01]  /*6440*/  MUFU.EX2 R208, R208 ;  /* 0x000000d000d07308 */ /* 0x000e620000000800 */
[----:B------:R-:W-:Y:S01]  /*6450*/  PRMT R188, RZ, 0x5410, R188 ;  /* 0x00005410ffbc7816 */ /* 0x000fe200000000bc */
[C---:B---3--:R-:W-:Y:S02]  /*6460*/  FMUL.FTZ R219, R191.reuse, R64 ;  /* 0x00000040bfdb7220 */ /* 0x048fe40000410000 */
[----:B------:R-:W-:Y:S01]  /*6470*/  FFMA.FTZ R65, R191, R65, R220 ;  /* 0x00000041bf417223 */ /* 0x000fe200000100dc */
[----:B------:R-:W-:-:S03]  /*6480*/  PRMT R195, RZ, 0x5410, R195 ;  /* 0x00005410ffc37816 */ /* 0x000fc600000000c3 */
[----:B------:R-:W3:Y:S01]  /*6490*/  MUFU.EX2 R209, R209 ;  /* 0x000000d100d17308 */ /* 0x000ee20000000800 */
[----:B------:R-:W-:Y:S02]  /*64a0*/  FMUL.FTZ R212, R58, R223 ;  /* 0x000000df3ad47220 */ /* 0x000fe40000410000 */
[----:B0-----:R-:W-:Y:S02]  /*64b0*/  FMUL.FTZ R64, R192, R219 ;  /* 0x000000dbc0407220 */ /* 0x001fe40000410000 */
[----:B------:R-:W-:Y:S02]  /*64c0*/  FMUL.FTZ R218, R188, R213 ;  /* 0x000000d5bcda7220 */ /* 0x000fe40000410000 */
[----:B------:R-:W-:Y:S01]  /*64d0*/  FFMA.FTZ R65, R192, R65, R215 ;  /* 0x00000041c0417223 */ /* 0x000fe200000100d7 */
[----:B------:R-:W-:Y:S01]  /*64e0*/  PRMT R198, RZ, 0x5410, R198 ;  /* 0x00005410ffc67816 */ /* 0x000fe200000000c6 */
[----:B-1----:R-:W-:Y:S02]  /*64f0*/  FMUL.FTZ R219, R173, R64 ;  /* 0x00000040addb7220 */ /* 0x002fe40000410000 */
[----:B------:R-:W-:-:S02]  /*6500*/  FMUL.FTZ R213, R195, R212 ;  /* 0x000000d4c3d57220 */ /* 0x000fc40000410000 */
[----:B------:R-:W-:Y:S01]  /*6510*/  FFMA.FTZ R65, R173, R65, R218 ;  /* 0x00000041ad417223 */ /* 0x000fe200000100da */
[----:B------:R-:W-:Y:S01]  /*6520*/  BSSY B0, `(.L_x_3369) ;  /* 0x0000010000007945 */ /* 0x000fe20003800000 */
[----:B------:R-:W-:Y:S02]  /*6530*/  FMUL.FTZ R216, R198, R211 ;  /* 0x000000d3c6d87220 */ /* 0x000fe40000410000 */
[C---:B------:R-:W-:Y:S02]  /*6540*/  FMUL.FTZ R64, R208.reuse, R219 ;  /* 0x000000dbd0407220 */ /* 0x040fe40000410000 */
[----:B------:R-:W-:Y:S01]  /*6550*/  FFMA.FTZ R65, R208, R65, R213 ;  /* 0x00000041d0417223 */ /* 0x000fe200000100d5 */
[----:B------:R-:W-:Y:S01]  /*6560*/  ISETP.GT.U32.AND P2, PT, R159, 0x1f, PT ;  /* 0x0000001f9f00780c */ /* 0x000fe20003f44070 */
[C---:B---3--:R-:W-:Y:S02]  /*6570*/  FMUL.FTZ R64, R209.reuse, R64 ;  /* 0x00000040d1407220 */ /* 0x048fe40000410000 */
[----:B------:R-:W-:Y:S01]  /*6580*/  FFMA.FTZ R65, R209, R65, R216 ;  /* 0x00000041d1417223 */ /* 0x000fe200000100d8 */
[----:B------:R-:W-:Y:S05]  /*6590*/  @P0 BRA `(.L_x_3370) ;  /* 0x0000008000000947 */ /* 0x000fea0003800000 */
[----:B--2-4-:R-:W-:Y:S01]  /*65a0*/  ISETP.NE.AND P0, PT, R129, c[0x0][0x174], PT ;  /* 0x00005d0081007a0c */ /* 0x014fe20003f05270 */
[----:B------:R-:W-:-:S12]  /*65b0*/  HFMA2.MMA R214, -RZ, RZ, 1.875, 0 ;  /* 0x3f800000ffd67435 */ /* 0x000fd800000001ff */
[----:B------:R-:W-:-:S04]  /*65c0*/  @P0 IADD3 R212, -R153, c[0x0][0x174], RZ ;  /* 0x00005d0099d40a10 */ /* 0x000fc80007ffe1ff */
[----:B------:R-:W-:-:S04]  /*65d0*/  @P0 LEA.HI R211, R212, R212, RZ, 0x1 ;  /* 0x000000d4d4d30211 */ /* 0x000fc800078f08ff */
[----:B------:R-:W-:-:S05]  /*65e0*/  @P0 LOP3.LUT R211, R211, 0xfffffe, RZ, 0xc0, !PT ;  /* 0x00fffffed3d30812 */ /* 0x000fca00078ec0ff */
[----:B------:R-:W-:-:S04]  /*65f0*/  @P0 IMAD.IADD R212, R212, 0x1, -R211 ;  /* 0x00000001d4d40824 */ /* 0x000fc800078e0ad3 */
[----:B------:R-:W-:-:S05]  /*6600*/  @P0 IMAD R212, R212, 0x100, R9 ;  /* 0x00000100d4d40824 */ /* 0x000fca00078e0209 */
[----:B------:R0:W1:Y:S02]  /*6610*/  @P0 LDS R214, [R212.X4+0x35c0] ;  /* 0x0035c000d4d60984 */ /* 0x0000640000004800 */
.L_x_3370:
[----:B--2-4-:R-:W-:Y:S05]  /*6620*/  BSYNC B0 ;  /* 0x0000000000007941 */ /* 0x014fea0003800000 */
.L_x_3369:
[----:B------:R2:W-:Y:S01]  /*6630*/  STS.64 [R159.X8+0x31b0], R64 ;  /* 0x0031b0409f007388 */ /* 0x0005e20000008a00 */
[----:B------:R-:W-:Y:S01]  /*6640*/  PRMT R206, RZ, 0x5410, R206 ;  /* 0x00005410ffce7816 */ /* 0x000fe200000000ce */
[----:B------:R-:W-:Y:S01]  /*6650*/  BSSY B0, `(.L_x_3371) ;  /* 0x000005d000007945 */ /* 0x000fe20003800000 */
[----:B------:R-:W-:Y:S02]  /*6660*/  PRMT R210, RZ, 0x5410, R210 ;  /* 0x00005410ffd27816 */ /* 0x000fe400000000d2 */
[----:B------:R-:W-:Y:S02]  /*6670*/  PRMT R207, RZ, 0x5410, R207 ;  /* 0x00005410ffcf7816 */ /* 0x000fe400000000cf */
[----:B------:R-:W-:Y:S01]  /*6680*/  PRMT R211, RZ, 0x5410, R183 ;  /* 0x00005410ffd37816 */ /* 0x000fe200000000b7 */
[----:B------:R-:W-:Y:S01]  /*6690*/  FMUL.FTZ R183, R57, R210 ;  /* 0x000000d239b77220 */ /* 0x000fe20000410000 */
[----:B0-----:R-:W-:Y:S01]  /*66a0*/  PRMT R212, RZ, 0x5410, R184 ;  /* 0x00005410ffd47816 */ /* 0x001fe200000000b8 */
[----:B------:R-:W-:Y:S01]  /*66b0*/  FMUL.FTZ R184, R55, R206 ;  /* 0x000000ce37b87220 */ /* 0x000fe20000410000 */
[----:B------:R-:W-:-:S02]  /*66c0*/  PRMT R219, RZ, 0x5410, R186 ;  /* 0x00005410ffdb7816 */ /* 0x000fc400000000ba */
[----:B--2---:R-:W-:Y:S01]  /*66d0*/  PRMT R65, RZ, 0x5410, R66 ;  /* 0x00005410ff417816 */ /* 0x004fe20000000042 */
[----:B------:R-:W-:Y:S01]  /*66e0*/  FMUL.FTZ R206, R49, R212 ;  /* 0x000000d431ce7220 */ /* 0x000fe20000410000 */
        /* <DEDUP_REMOVED lines=29> */
.L_x_3428:
        /* <DEDUP_REMOVED lines=24> */
.L_x_3429:
[----:B------:R-:W-:Y:S02]  /*6a40*/  ISETP.GE.AND P0, PT, R154, 0x10, PT ;  /* 0x000000109a00780c */ /* 0x000fe40003f06270 */
[----:B------:R-:W-:-:S11]  /*6a50*/  MOV R225, R219 ;  /* 0x000000db00e17202 */ /* 0x000fd60000000f00 */
[-C--:B--2---:R-:W-:Y:S02]  /*6a60*/  @P0 FFMA.FTZ R225, R64, R221.reuse, R225 ;  /* 0x000000dd40e10223 */ /* 0x084fe400000100e1 */
[----:B---3--:R-:W-:Y:S01]  /*6a70*/  @P0 FMUL.FTZ R221, R223, R221 ;  /* 0x000000dddfdd0220 */ /* 0x008fe20000410000 */
[----:B------:R-:W-:Y:S05]  /*6a80*/  BRA.CONV ~URZ, `(.L_x_3375) ;  /* 0x000000637f007947 */ /* 0x000fea000b800000 */
[----:B0-----:R-:W-:Y:S01]  /*6a90*/  IMAD.MOV.U32 R67, RZ, RZ, R221 ;  /* 0x000000ffff437224 */ /* 0x001fe200078e00dd */
[----:B------:R-:W-:Y:S01]  /*6aa0*/  MOV R66, 0xffffffff ;  /* 0xffffffff00427802 */ /* 0x000fe20000000f00 */
[----:B------:R-:W-:Y:S01]  /*6ab0*/  IMAD.MOV.U32 R226, RZ, RZ, 0x1f ;  /* 0x0000001fffe27424 */ /* 0x000fe200078e00ff */
[----:B------:R-:W-:Y:S01]  /*6ac0*/  MOV R64, 0x6af0 ;  /* 0x00006af000407802 */ /* 0x000fe20000000f00 */
[----:B------:R-:W-:Y:S02]  /*6ad0*/  IMAD.MOV.U32 R219, RZ, RZ, 0x1f ;  /* 0x0000001fffdb7424 */ /* 0x000fe400078e00ff */
[----:B-1---5:R-:W-:Y:S05]  /*6ae0*/  CALL.REL.NOINC `($__internal_136_$__cuda_sm70_shflsync_idx_p) ;  /* 0x00004fd000007944 */ /* 0x022fea0003c00000 */
.L_x_3375:
[----:B------:R-:W-:Y:S05]  /*6af0*/  BRA.CONV ~URZ, `(.L_x_3376) ;  /* 0x000000637f007947 */ /* 0x000fea000b800000 */
[----:B0-----:R-:W-:Y:S01]  /*6b00*/  IMAD.MOV.U32 R67, RZ, RZ, R225 ;  /* 0x000000ffff437224 */ /* 0x001fe200078e00e1 */
[----:B-1----:R-:W-:Y:S01]  /*6b10*/  MOV R66, 0xffffffff ;  /* 0xffffffff00427802 */ /* 0x002fe20000000f00 */
[----:B------:R-:W-:Y:S01]  /*6b20*/  IMAD.MOV.U32 R226, RZ, RZ, 0x1f ;  /* 0x0000001fffe27424 */ /* 0x000fe200078e00ff */
[----:B------:R-:W-:Y:S01]  /*6b30*/  MOV R64, 0x6b60 ;  /* 0x00006b6000407802 */ /* 0x000fe20000000f00 */
[----:B------:R-:W-:-:S02]  /*6b40*/  IMAD.MOV.U32 R219, RZ, RZ, 0x1f ;  /* 0x0000001fffdb7424 */ /* 0x000fc400078e00ff */
[----:B-----5:R-:W-:Y:S05]  /*6b50*/  CALL.REL.NOINC `($__internal_136_$__cuda_sm70_shflsync_idx_p) ;  /* 0x00004f6000007944 */ /* 0x020fea0003c00000 */
.L_x_3376:
[----:B------:R-:W-:Y:S05]  /*6b60*/  BRA.DIV ~URZ, `(.L_x_3377) ;  /* 0x000045927f007947 */ /* 0x000fea000b800000 */
[----:B-----5:R-:W2:Y:S04]  /*6b70*/  SHFL.IDX PT, R132, R132, RZ, 0x1f ;  /* 0x00001fff84847589 */ /* 0x020ea800000e0000 */
[----:B------:R3:W4:Y:S04]  /*6b80*/  SHFL.IDX PT, R65, R133, RZ, 0x1f ;  /* 0x00001fff85417589 */ /* 0x00072800000e0000 */
[----:B------:R-:W0:Y:S04]  /*6b90*/  SHFL.UP PT, R221, R221, 0x1, RZ ;  /* 0x04200000dddd7989 */ /* 0x000e2800000e00ff */
[----:B------:R3:W1:Y:S02]  /*6ba0*/  SHFL.UP PT, R228, R225, 0x1, RZ ;  /* 0x04200000e1e47989 */ /* 0x00066400000e00ff */
.L_x_3430:
[----:B01----:R-:W0:Y:S01]  /*6bb0*/  LDS.64 R66, [R159.X16+0x31b0] ;  /* 0x0031b0009f427984 */ /* 0x003e22000000ca00 */
[----:B--2---:R-:W-:-:S02]  /*6bc0*/  IMAD.MOV.U32 R64, RZ, RZ, R132 ;  /* 0x000000ffff407224 */ /* 0x004fc400078e0084 */
[-C--:B----4-:R-:W-:Y:S02]  /*6bd0*/  @P1 FFMA.FTZ R65, R65, R221.reuse, R228 ;  /* 0x000000dd41411223 */ /* 0x090fe400000100e4 */
[----:B------:R-:W-:Y:S02]  /*6be0*/  @P1 FMUL.FTZ R64, R64, R221 ;  /* 0x000000dd40401220 */ /* 0x000fe40000410000 */
[C---:B0-----:R-:W-:Y:S02]  /*6bf0*/  FFMA.FTZ R67, R66.reuse, R65, R67 ;  /* 0x0000004142437223 */ /* 0x041fe40000010043 */
[----:B------:R-:W-:-:S05]  /*6c00*/  FMUL.FTZ R66, R66, R64 ;  /* 0x0000004042427220 */ /* 0x000fca0000410000 */
[----:B------:R0:W-:Y:S02]  /*6c10*/  STS.128 [R159.X16+0x31b0], R64 ;  /* 0x0031b0409f007388 */ /* 0x0001e4000000cc00 */
.L_x_3372:
[----:B------:R-:W-:Y:S05]  /*6c20*/  BSYNC B0 ;  /* 0x0000000000007941 */ /* 0x000fea0003800000 */
.L_x_3371:
[----:B------:R-:W-:Y:S01]  /*6c30*/  WARPSYNC 0xffffffff ;  /* 0xffffffff00007948 */ /* 0x000fe20003800000 */
[----:B------:R-:W-:Y:S01]  /*6c40*/  BAR.SYNC.DEFER_BLOCKING 0x0 ;  /* 0x0000000000007b1d */ /* 0x000fe20000010000 */
[----:B01----:R-:W-:Y:S01]  /*6c50*/  FMUL.FTZ R67, R209, R214 ;  /* 0x000000d6d1437220 */ /* 0x003fe20000410000 */
[----:B------:R-:W-:Y:S01]  /*6c60*/  ISETP.GE.AND P0, PT, R129, c[0x0][0x174], PT ;  /* 0x00005d0081007a0c */ /* 0x000fe20003f06270 */
[----:B------:R-:W-:Y:S02]  /*6c70*/  FFMA.FTZ R65, R209, R211, R212 ;  /* 0x000000d3d1417223 */ /* 0x000fe400000100d4 */
        /* <DEDUP_REMOVED lines=10> */
[----:B---3-5:R-:W-:-:S02]  /*6d20*/  IMAD.MOV.U32 R133, RZ, RZ, RZ ;  /* 0x000000ffff857224 */ /* 0x028fc400078e00ff */
[----:B------:R-:W-:Y:S01]  /*6d30*/  FFMA.FTZ R65, R194, R65, R205 ;  /* 0x00000041c2417223 */ /* 0x000fe200000100cd */
[----:B------:R-:W0:Y:S01]  /*6d40*/  LDS R64, [R159.X8+0x31b4] ;  /* 0x0031b4009f407984 */ /* 0x000e220000008800 */
        /* <DEDUP_REMOVED lines=51> */
.L_x_3431:
        /* <DEDUP_REMOVED lines=26> */
.L_x_3432:
        /* <DEDUP_REMOVED lines=11> */
.L_x_3379:
[----:B-12---:R-:W-:Y:S05]  /*72d0*/  BSYNC B0 ;  /* 0x0000000000007941 */ /* 0x006fea0003800000 */
.L_x_3378:
[----:B------:R-:W-:Y:S01]  /*72e0*/  WARPSYNC 0xffffffff ;  /* 0xffffffff00007948 */ /* 0x000fe20003800000 */
[----:B------:R-:W-:Y:S01]  /*72f0*/  BAR.SYNC.DEFER_BLOCKING 0x0 ;  /* 0x0000000000007b1d */ /* 0x000fe20000010000 */
[----:B0-----:R-:W-:Y:S01]  /*7300*/  IMAD.MOV.U32 R66, RZ, RZ, R159 ;  /* 0x000000ffff427224 */ /* 0x001fe200078e009f */
[C---:B------:R-:W-:Y:S01]  /*7310*/  ISETP.NE.AND P0, PT, R159.reuse, RZ, PT ;  /* 0x000000ff9f00720c */ /* 0x040fe20003f05270 */
[----:B------:R-:W-:Y:S01]  /*7320*/  IMAD.MOV.U32 R67, RZ, RZ, RZ ;  /* 0x000000ffff437224 */ /* 0x000fe200078e00ff */
[----:B------:R-:W-:Y:S01]  /*7330*/  LEA.HI.SX32 R244, R128, R128, 0x1b ;  /* 0x0000008080f47211 */ /* 0x000fe200078fdaff */
[C---:B------:R-:W-:Y:S01]  /*7340*/  IMAD R218, R164.reuse, c[0x0][0x2b8], RZ ;  /* 0x0000ae00a4da7a24 */ /* 0x040fe200078e02ff */
[----:B------:R-:W-:Y:S01]  /*7350*/  PRMT R222, RZ, 0x5410, R86 ;  /* 0x00005410ffde7816 */ /* 0x000fe20000000056 */
[----:B------:R-:W-:Y:S01]  /*7360*/  IMAD R216, R164, c[0x0][0x298], RZ ;  /* 0x0000a600a4d87a24 */ /* 0x000fe200078e02ff */
[----:B------:R-:W-:Y:S01]  /*7370*/  IADD3 R232, R159, 0x200, RZ ;  /* 0x000002009fe87810 */ /* 0x000fe20007ffe0ff */
[----:B------:R-:W-:Y:S01]  /*7380*/  IMAD R213, R165, c[0x0][0x2bc], R218 ;  /* 0x0000af00a5d57a24 */ /* 0x000fe200078e02da */
[----:B------:R-:W-:Y:S01]  /*7390*/  IADD3 R228, R159, 0x380, RZ ;  /* 0x000003809fe47810 */ /* 0x000fe20007ffe0ff */
[----:B------:R-:W-:Y:S01]  /*73a0*/  FMUL.FTZ R226, R69, R222 ;  /* 0x000000de45e27220 */ /* 0x000fe20000410000 */
[----:B------:R-:W-:Y:S01]  /*73b0*/  IADD3 R230, R159, 0x3c0, RZ ;  /* 0x000003c09fe67810 */ /* 0x000fe20007ffe0ff */
[----:B------:R-:W-:Y:S01]  /*73c0*/  FMUL.FTZ R245, R57, R204 ;  /* 0x000000cc39f57220 */ /* 0x000fe20000410000 */
[----:B------:R-:W-:Y:S01]  /*73d0*/  LEA.HI.SX32 R242, R159, R159, 0x1b ;  /* 0x0000009f9ff27211 */ /* 0x000fe200078fdaff */
[----:B------:R-:W-:Y:S01]  /*73e0*/  FFMA.FTZ R226, R200, -R226, R135 ;  /* 0x800000e2c8e27223 */ /* 0x000fe20000010087 */
[----:B------:R-:W-:Y:S01]  /*73f0*/  BSSY B0, `(.L_x_3382) ;  /* 0x0000122000007945 */ /* 0x000fe20003800000 */
[----:B------:R-:W-:-:S02]  /*7400*/  FMUL.FTZ R247, R56, R201 ;  /* 0x000000c938f77220 */ /* 0x000fc40000410000 */
[----:B------:R-:W-:Y:S02]  /*7410*/  FMUL.FTZ R135, R48, R135 ;  /* 0x0000008730877220 */ /* 0x000fe40000410000 */
[----:B------:R-:W-:Y:S02]  /*7420*/  FMUL.FTZ R249, R55, R236 ;  /* 0x000000ec37f97220 */ /* 0x000fe40000410000 */
[----:B------:R-:W-:Y:S01]  /*7430*/  FMUL.FTZ R251, R53, R234 ;  /* 0x000000ea35fb7220 */ /* 0x000fe20000410000 */
[----:B------:R-:W0:Y:S04]  /*7440*/  LDS R64, [R159.X8+0x33c4] ;  /* 0x0033c4009f407984 */ /* 0x000e280000008800 */
[----:B------:R1:W-:Y:S01]  /*7450*/  @!P0 STS.64 [R9.X8+0x3ec0], R132 ;  /* 0x003ec08409008388 */ /* 0x0003e20000008a00 */
[----:B0-----:R-:W-:-:S02]  /*7460*/  FFMA.FTZ R214, R64, R214, R211 ;  /* 0x000000d640d67223 */ /* 0x001fc400000100d3 */
[----:B------:R-:W-:-:S04]  /*7470*/  IMAD.WIDE.U32 R64, R165, c[0x0][0x298], R66 ;  /* 0x0000a600a5407a25 */ /* 0x000fc800078e0042 */
[----:B------:R-:W-:Y:S02]  /*7480*/  FFMA.FTZ R215, R209, R214, R212 ;  /* 0x000000d6d1d77223 */ /* 0x000fe400000100d4 */
[----:B------:R-:W-:-:S04]  /*7490*/  IMAD.WIDE.U32 R66, R165, c[0x0][0x2b8], R66 ;  /* 0x0000ae00a5427a25 */ /* 0x000fc800078e0042 */
[----:B------:R-:W-:Y:S01]  /*74a0*/  IMAD R211, R165, c[0x0][0x29c], R216 ;  /* 0x0000a700a5d37a24 */ /* 0x000fe200078e02d8 */
[----:B------:R-:W-:Y:S01]  /*74b0*/  PRMT R216, RZ, 0x5410, R80 ;  /* 0x00005410ffd87816 */ /* 0x000fe20000000050 */
[----:B------:R-:W-:Y:S02]  /*74c0*/  FFMA.FTZ R209, R208, R215, R207 ;  /* 0x000000d7d0d17223 */ /* 0x000fe400000100cf */
[----:B------:R-:W-:Y:S01]  /*74d0*/  IMAD.IADD R67, R67, 0x1, R213 ;  /* 0x0000000143437824 */ /* 0x000fe200078e02d5 */
[----:B------:R-:W-:Y:S01]  /*74e0*/  PRMT R213, RZ, 0x5410, R81 ;  /* 0x00005410ffd57816 */ /* 0x000fe20000000051 */
[----:B------:R-:W-:Y:S01]  /*74f0*/  FMUL.FTZ R212, R59, R214 ;  /* 0x000000d63bd47220 */ /* 0x000fe20000410000 */
[----:B------:R-:W-:Y:S01]  /*7500*/  IADD3 R65, R65, R211, RZ ;  /* 0x000000d341417210 */ /* 0x000fe20007ffe0ff */
[----:B------:R-:W-:Y:S02]  /*7510*/  FFMA.FTZ R210, R173, R209, R210 ;  /* 0x000000d1add27223 */ /* 0x000fe400000100d2 */
[----:B------:R-:W-:-:S02]  /*7520*/  FMUL.FTZ R211, R216, R212 ;  /* 0x000000d4d8d37220 */ /* 0x000fc40000410000 */
[----:B------:R-:W-:Y:S02]  /*7530*/  FMUL.FTZ R173, R59, R216 ;  /* 0x000000d83bad7220 */ /* 0x000fe40000410000 */
[----:B------:R-:W-:Y:S01]  /*7540*/  FMUL.FTZ R207, R58, R213 ;  /* 0x000000d53acf7220 */ /* 0x000fe20000410000 */
[----:B------:R0:W-:Y:S01]  /*7550*/  STS [R244.X4+0x10bc], R211 ;  /* 0x0010bcd3f4007388 */ /* 0x0001e20000004800 */
[----:B------:R-:W-:Y:S02]  /*7560*/  FFMA.FTZ R192, R192, R210, R203 ;  /* 0x000000d2c0c07223 */ /* 0x000fe400000100cb */
[----:B------:R-:W-:Y:S02]  /*7570*/  FFMA.FTZ R173, R198, -R173, R239 ;  /* 0x800000adc6ad7223 */ /* 0x000fe400000100ef */
[----:B------:R-:W-:Y:S02]  /*7580*/  FMUL.FTZ R208, R214, UR6 ;  /* 0x00000006d6d07c20 */ /* 0x000fe40008410000 */
[----:B------:R-:W-:-:S02]  /*7590*/  FFMA.FTZ R207, R195, -R207, R238 ;  /* 0x800000cfc3cf7223 */ /* 0x000fc400000100ee */
[----:B-1----:R-:W-:Y:S01]  /*75a0*/  FMUL.FTZ R132, R215, UR6 ;  /* 0x00000006d7847c20 */ /* 0x002fe20008410000 */
[----:B0-----:R-:W-:Y:S01]  /*75b0*/  PRMT R211, RZ, 0x5410, R82 ;  /* 0x00005410ffd37816 */ /* 0x001fe20000000052 */
[----:B------:R-:W-:Y:S02]  /*75c0*/  FFMA.FTZ R203, R191, R192, R202 ;  /* 0x000000c0bfcb7223 */ /* 0x000fe400000100ca */
[----:B------:R-:W-:Y:S02]  /*75d0*/  FMUL.FTZ R195, R195, R215 ;  /* 0x000000d7c3c37220 */ /* 0x000fe40000410000 */
[----:B------:R-:W-:Y:S02]  /*75e0*/  FMUL.FTZ R133, R173, R208 ;  /* 0x000000d0ad857220 */ /* 0x000fe40000410000 */
[----:B------:R-:W-:Y:S02]  /*75f0*/  FMUL.FTZ R132, R207, R132 ;  /* 0x00000084cf847220 */ /* 0x000fe40000410000 */
[----:B------:R-:W-:-:S02]  /*7600*/  FFMA.FTZ R208, R194, R203, R205 ;  /* 0x000000cbc2d07223 */ /* 0x000fc400000100cd */
[----:B------:R-:W-:Y:S02]  /*7610*/  FMUL.FTZ R205, R61, R211 ;  /* 0x000000d33dcd7220 */ /* 0x000fe40000410000 */
[----:B------:R-:W-:Y:S02]  /*7620*/  FMUL.FTZ R198, R198, R214 ;  /* 0x000000d6c6c67220 */ /* 0x000fe40000410000 */
[-C--:B------:R-:W-:Y:S02]  /*7630*/  FFMA.FTZ R27, R58, R195.reuse, R27 ;  /* 0x000000c33a1b7223 */ /* 0x080fe4000001001b */
[----:B------:R-:W-:Y:S02]  /*7640*/  FFMA.FTZ R195, R213, R195, R132 ;  /* 0x000000c3d5c37223 */ /* 0x000fe40000010084 */
[----:B------:R-:W-:Y:S01]  /*7650*/  FFMA.FTZ R132, R193, R208, R206 ;  /* 0x000000d0c1847223 */ /* 0x000fe200000100ce */
[----:B------:R-:W-:Y:S01]  /*7660*/  PRMT R193, RZ, 0x5410, R83 ;  /* 0x00005410ffc17816 */ /* 0x000fe20000000053 */
[----:B------:R-:W-:-:S02]  /*7670*/  FFMA.FTZ R205, R188, -R205, R241 ;  /* 0x800000cdbccd7223 */ /* 0x000fc400000100f1 */
[----:B------:R-:W-:Y:S02]  /*7680*/  FMUL.FTZ R194, R209, UR6 ;  /* 0x00000006d1c27c20 */ /* 0x000fe40008410000 */
[-C--:B------:R-:W-:Y:S02]  /*7690*/  FFMA.FTZ R26, R59, R198.reuse, R26 ;  /* 0x000000c63b1a7223 */ /* 0x080fe4000001001a */
[----:B------:R-:W-:Y:S02]  /*76a0*/  FFMA.FTZ R198, R216, R198, R133 ;  /* 0x000000c6d8c67223 */ /* 0x000fe40000010085 */
[----:B------:R-:W-:Y:S02]  /*76b0*/  FFMA.FTZ R133, R175, R132, R196 ;  /* 0x00000084af857223 */ /* 0x000fe400000100c4 */
[----:B------:R-:W-:Y:S02]  /*76c0*/  FMUL.FTZ R188, R188, R209 ;  /* 0x000000d1bcbc7220 */ /* 0x000fe40000410000 */
[----:B------:R-:W-:-:S02]  /*76d0*/  FMUL.FTZ R175, R205, R194 ;  /* 0x000000c2cdaf7220 */ /* 0x000fc40000410000 */
[----:B------:R-:W-:Y:S02]  /*76e0*/  FMUL.FTZ R196, R60, R193 ;  /* 0x000000c13cc47220 */ /* 0x000fe40000410000 */
[-C--:B------:R-:W-:Y:S02]  /*76f0*/  FFMA.FTZ R28, R61, R188.reuse, R28 ;  /* 0x000000bc3d1c7223 */ /* 0x080fe4000001001c */
[----:B------:R-:W-:Y:S02]  /*7700*/  FFMA.FTZ R194, R211, R188, R175 ;  /* 0x000000bcd3c27223 */ /* 0x000fe400000100af */
[----:B------:R-:W-:Y:S02]  /*7710*/  FMUL.FTZ R206, R61, R209 ;  /* 0x000000d13dce7220 */ /* 0x000fe40000410000 */
[----:B------:R-:W-:Y:S02]  /*7720*/  FFMA.FTZ R209, R187, -R196, R240 ;  /* 0x800000c4bbd17223 */ /* 0x000fe400000100f0 */
[----:B------:R-:W-:-:S02]  /*7730*/  FMUL.FTZ R188, R210, UR6 ;  /* 0x00000006d2bc7c20 */ /* 0x000fc40008410000 */
[----:B------:R-:W-:Y:S02]  /*7740*/  FMUL.FTZ R202, R58, R215 ;  /* 0x000000d73aca7220 */ /* 0x000fe40000410000 */
[----:B------:R-:W-:Y:S02]  /*7750*/  FMUL.FTZ R187, R187, R210 ;  /* 0x000000d2bbbb7220 */ /* 0x000fe40000410000 */
[----:B------:R-:W-:Y:S02]  /*7760*/  FMUL.FTZ R188, R209, R188 ;  /* 0x000000bcd1bc7220 */ /* 0x000fe40000410000 */
[----:B------:R-:W-:Y:S02]  /*7770*/  FFMA.FTZ R175, R190, R133, R197 ;  /* 0x00000085beaf7223 */ /* 0x000fe400000100c5 */
[----:B------:R-:W-:Y:S02]  /*7780*/  FMUL.FTZ R191, R213, R202 ;  /* 0x000000cad5bf7220 */ /* 0x000fe40000410000 */
[----:B------:R-:W-:-:S02]  /*7790*/  FFMA.FTZ R29, R60, R187, R29 ;  /* 0x000000bb3c1d7223 */ /* 0x000fc4000001001d */
[----:B------:R-:W-:Y:S01]  /*77a0*/  FFMA.FTZ R187, R193, R187, R188 ;  /* 0x000000bbc1bb7223 */ /* 0x000fe200000100bc */
[----:B------:R-:W-:Y:S01]  /*77b0*/  PRMT R188, RZ, 0x5410, R84 ;  /* 0x00005410ffbc7816 */ /* 0x000fe20000000054 */
[----:B------:R-:W-:Y:S01]  /*77c0*/  FFMA.FTZ R174, R174, R175, R189 ;  /* 0x000000afaeae7223 */ /* 0x000fe200000100bd */
[----:B------:R0:W-:Y:S01]  /*77d0*/  STS [R244.X4+0x10b8], R191 ;  /* 0x0010b8bff4007388 */ /* 0x0001e20000004800 */
[----:B------:R-:W-:Y:S02]  /*77e0*/  FMUL.FTZ R218, R178, R192 ;  /* 0x000000c0b2da7220 */ /* 0x000fe40000410000 */
[----:B------:R-:W-:Y:S02]  /*77f0*/  FFMA.FTZ R176, R185, R174, R176 ;  /* 0x000000aeb9b07223 */ /* 0x000fe400000100b0 */
[----:B------:R-:W-:Y:S02]  /*7800*/  FFMA.FTZ R30, R63, R218, R30 ;  /* 0x000000da3f1e7223 */ /* 0x000fe4000001001e */
[----:B------:R-:W-:-:S02]  /*7810*/  FFMA.FTZ R177, R177, R176, R186 ;  /* 0x000000b0b1b17223 */ /* 0x000fc400000100ba */
[----:B------:R-:W-:Y:S02]  /*7820*/  FMUL.FTZ R186, R192, UR6 ;  /* 0x00000006c0ba7c20 */ /* 0x000fe40008410000 */
[----:B0-----:R-:W-:Y:S02]  /*7830*/  FMUL.FTZ R191, R211, R206 ;  /* 0x000000ced3bf7220 */ /* 0x001fe40000410000 */
[----:B------:R-:W-:Y:S02]  /*7840*/  FMUL.FTZ R211, R63, R188 ;  /* 0x000000bc3fd37220 */ /* 0x000fe40000410000 */
[----:B------:R-:W-:Y:S01]  /*7850*/  FMUL.FTZ R173, R173, R212 ;  /* 0x000000d4adad7220 */ /* 0x000fe20000410000 */
[----:B------:R0:W-:Y:S01]  /*7860*/  STS [R244.X4+0x10b4], R191 ;  /* 0x0010b4bff4007388 */ /* 0x0001e20000004800 */
[----:B------:R-:W-:Y:S02]  /*7870*/  FFMA.FTZ R211, R178, -R211, R243 ;  /* 0x800000d3b2d37223 */ /* 0x000fe400000100f3 */
[----:B------:R-:W-:Y:S01]  /*7880*/  FFMA.FTZ R178, R181, R177, R184 ;  /* 0x000000b1b5b27223 */ /* 0x000fe200000100b8 */
[----:B------:R-:W-:Y:S01]  /*7890*/  PRMT R184, RZ, 0x5410, R92 ;  /* 0x00005410ffb87816 */ /* 0x000fe2000000005c */
[----:B------:R-:W-:Y:S01]  /*78a0*/  FMUL.FTZ R181, R211, R186 ;  /* 0x000000bad3b57220 */ /* 0x000fe20000410000 */
[----:B------:R-:W-:Y:S01]  /*78b0*/  PRMT R186, RZ, 0x5410, R90 ;  /* 0x00005410ffba7816 */ /* 0x000fe2000000005a */
[----:B------:R-:W-:Y:S01]  /*78c0*/  FFMA.FTZ R179, R179, R178, R182 ;  /* 0x000000b2b3b37223 */ /* 0x000fe200000100b6 */
[----:B------:R-:W-:Y:S01]  /*78d0*/  PRMT R182, RZ, 0x5410, R94 ;  /* 0x00005410ffb67816 */ /* 0x000fe2000000005e */
[----:B------:R-:W-:Y:S01]  /*78e0*/  FFMA.FTZ R218, R188, R218, R181 ;  /* 0x000000dabcda7223 */ /* 0x000fe200000100b5 */
[----:B------:R-:W-:Y:S01]  /*78f0*/  PRMT R181, RZ, 0x5410, R95 ;  /* 0x00005410ffb57816 */ /* 0x000fe2000000005f */
[----:B------:R-:W-:-:S02]  /*7900*/  FMUL.FTZ R212, R63, R192 ;  /* 0x000000c03fd47220 */ /* 0x000fc40000410000 */
[----:B------:R-:W-:Y:S01]  /*7910*/  FFMA.FTZ R180, R180, R179, R183 ;  /* 0x000000b3b4b47223 */ /* 0x000fe200000100b7 */
[----:B------:R-:W-:Y:S01]  /*7920*/  PRMT R183, RZ, 0x5410, R93 ;  /* 0x00005410ffb77816 */ /* 0x000fe2000000005d */
[----:B------:R-:W-:Y:S02]  /*7930*/  FMUL.FTZ R190, R76, R181 ;  /* 0x000000b54cbe7220 */ /* 0x000fe40000410000 */
[----:B------:R-:W-:Y:S02]  /*7940*/  FMUL.FTZ R210, R60, R210 ;  /* 0x000000d23cd27220 */ /* 0x000fe40000410000 */
[----:B------:R-:W-:Y:S01]  /*7950*/  FMUL.FTZ R185, R188, R212 ;  /* 0x000000d4bcb97220 */ /* 0x000fe20000410000 */
[----:B------:R-:W-:Y:S01]  /*7960*/  PRMT R188, RZ, 0x5410, R88 ;  /* 0x00005410ffbc7816 */ /* 0x000fe20000000058 */
[----:B0-----:R-:W-:Y:S02]  /*7970*/  FMUL.FTZ R191, R77, R182 ;  /* 0x000000b64dbf7220 */ /* 0x001fe40000410000 */
[----:B------:R-:W-:Y:S01]  /*7980*/  FFMA.FTZ R190, R7, -R190, R204 ;  /* 0x800000be07be7223 */ /* 0x000fe200000100cc */
[----:B------:R0:W-:Y:S01]  /*7990*/  STS [R244.X4+0x10ac], R185 ;  /* 0x0010acb9f4007388 */ /* 0x0001e20000004800 */
[----:B------:R-:W-:Y:S01]  /*79a0*/  FMUL.FTZ R213, R76, R180 ;  /* 0x000000b44cd57220 */ /* 0x000fe20000410000 */
[----:B------:R-:W-:Y:S01]  /*79b0*/  IADD3 R204, R159, 0x40, RZ ;  /* 0x000000409fcc7810 */ /* 0x000fe20007ffe0ff */
[----:B------:R-:W-:-:S02]  /*79c0*/  FMUL.FTZ R189, R193, R210 ;  /* 0x000000d2c1bd7220 */ /* 0x000fc40000410000 */
[----:B------:R-:W-:Y:S02]  /*79d0*/  FMUL.FTZ R192, R74, R183 ;  /* 0x000000b74ac07220 */ /* 0x000fe40000410000 */
[----:B------:R-:W-:Y:S01]  /*79e0*/  FFMA.FTZ R191, R6, -R191, R201 ;  /* 0x800000bf06bf7223 */ /* 0x000fe200000100c9 */
[----:B------:R1:W-:Y:S01]  /*79f0*/  STS [R244.X4+0x10b0], R189 ;  /* 0x0010b0bdf4007388 */ /* 0x0003e20000004800 */
[----:B------:R-:W-:Y:S01]  /*7a00*/  FMUL.FTZ R214, R77, R179 ;  /* 0x000000b34dd67220 */ /* 0x000fe20000410000 */
[----:B0-----:R-:W-:Y:S01]  /*7a10*/  PRMT R185, RZ, 0x5410, R91 ;  /* 0x00005410ffb97816 */ /* 0x001fe2000000005b */
[----:B------:R-:W-:Y:S01]  /*7a20*/  FFMA.FTZ R193, R190, R213, RZ ;  /* 0x000000d5bec17223 */ /* 0x000fe200000100ff */
[----:B------:R-:W-:Y:S01]  /*7a30*/  LEA.HI.SX32 R201, R204, R159, 0x1b ;  /* 0x0000009fccc97211 */ /* 0x000fe200078fdaff */
[----:B------:R-:W-:Y:S02]  /*7a40*/  FADD.FTZ R24, R195, R24 ;  /* 0x00000018c3187221 */ /* 0x000fe40000010000 */
[----:B------:R-:W-:-:S02]  /*7a50*/  FADD.FTZ R23, R194, R23 ;  /* 0x00000017c2177221 */ /* 0x000fc40000010000 */
[----:B------:R-:W-:Y:S01]  /*7a60*/  FMUL.FTZ R195, R75, R184 ;  /* 0x000000b84bc37220 */ /* 0x000fe20000410000 */
[----:B-1----:R-:W-:Y:S01]  /*7a70*/  PRMT R189, RZ, 0x5410, R87 ;  /* 0x00005410ffbd7816 */ /* 0x002fe20000000057 */
[----:B------:R-:W-:Y:S02]  /*7a80*/  FFMA.FTZ R192, R5, -R192, R236 ;  /* 0x800000c005c07223 */ /* 0x000fe400000100ec */
[----:B------:R-:W-:Y:S02]  /*7a90*/  FMUL.FTZ R215, R74, R178 ;  /* 0x000000b24ad77220 */ /* 0x000fe40000410000 */
[----:B------:R-:W-:Y:S02]  /*7aa0*/  FFMA.FTZ R194, R191, R214, R193 ;  /* 0x000000d6bfc27223 */ /* 0x000fe400000100c1 */
[----:B------:R-:W-:Y:S02]  /*7ab0*/  FMUL.FTZ R196, R72, R185 ;  /* 0x000000b948c47220 */ /* 0x000fe40000410000 */
[----:B------:R-:W-:-:S02]  /*7ac0*/  FFMA.FTZ R193, R4, -R195, R237 ;  /* 0x800000c304c17223 */ /* 0x000fc400000100ed */
[----:B------:R-:W-:Y:S02]  /*7ad0*/  FMUL.FTZ R216, R75, R177 ;  /* 0x000000b14bd87220 */ /* 0x000fe40000410000 */
[----:B------:R-:W-:Y:S02]  /*7ae0*/  FFMA.FTZ R195, R192, R215, R194 ;  /* 0x000000d7c0c37223 */ /* 0x000fe400000100c2 */
[----:B------:R-:W-:Y:S01]  /*7af0*/  FADD.FTZ R22, R187, R22 ;  /* 0x00000016bb167221 */ /* 0x000fe20000010000 */
[----:B------:R-:W-:Y:S01]  /*7b00*/  PRMT R187, RZ, 0x5410, R89 ;  /* 0x00005410ffbb7816 */ /* 0x000fe20000000059 */
[----:B------:R-:W-:Y:S02]  /*7b10*/  FFMA.FTZ R194, R3, -R196, R234 ;  /* 0x800000c403c27223 */ /* 0x000fe400000100ea */
[----:B------:R-:W-:Y:S02]  /*7b20*/  FMUL.FTZ R197, R73, R186 ;  /* 0x000000ba49c57220 */ /* 0x000fe40000410000 */
[----:B------:R-:W-:-:S02]  /*7b30*/  FMUL.FTZ R217, R72, R176 ;  /* 0x000000b048d97220 */ /* 0x000fc40000410000 */
[----:B------:R-:W-:Y:S02]  /*7b40*/  FFMA.FTZ R196, R193, R216, R195 ;  /* 0x000000d8c1c47223 */ /* 0x000fe400000100c3 */
[----:B------:R-:W-:Y:S02]  /*7b50*/  FADD.FTZ R25, R198, R25 ;  /* 0x00000019c6197221 */ /* 0x000fe40000010000 */
[----:B------:R-:W-:Y:S02]  /*7b60*/  FMUL.FTZ R220, R70, R187 ;  /* 0x000000bb46dc7220 */ /* 0x000fe40000410000 */
[----:B------:R-:W-:Y:S02]  /*7b70*/  FMUL.FTZ R227, R208, UR6 ;  /* 0x00000006d0e37c20 */ /* 0x000fe40008410000 */
[----:B------:R-:W-:Y:S02]  /*7b80*/  FFMA.FTZ R195, R2, -R197, R235 ;  /* 0x800000c502c37223 */ /* 0x000fe400000100eb */
[----:B------:R-:W-:-:S02]  /*7b90*/  FMUL.FTZ R219, R73, R174 ;  /* 0x000000ae49db7220 */ /* 0x000fc40000410000 */
[----:B------:R-:W-:Y:S02]  /*7ba0*/  FFMA.FTZ R198, R194, R217, R196 ;  /* 0x000000d9c2c67223 */ /* 0x000fe400000100c4 */
[----:B------:R-:W-:Y:S02]  /*7bb0*/  FMUL.FTZ R225, R200, R208 ;  /* 0x000000d0c8e17220 */ /* 0x000fe40000410000 */
[----:B------:R-:W-:Y:S02]  /*7bc0*/  FMUL.FTZ R224, R68, R189 ;  /* 0x000000bd44e07220 */ /* 0x000fe40000410000 */
[----:B------:R-:W-:Y:S02]  /*7bd0*/  FFMA.FTZ R196, R0, -R220, R233 ;  /* 0x800000dc00c47223 */ /* 0x000fe400000100e9 */
[----:B------:R-:W-:Y:S01]  /*7be0*/  FMUL.FTZ R200, R226, R227 ;  /* 0x000000e3e2c87220 */ /* 0x000fe20000410000 */
[----:B------:R-:W-:Y:S01]  /*7bf0*/  PRMT R227, RZ, 0x5410, R85 ;  /* 0x00005410ffe37816 */ /* 0x000fe20000000055 */
[----:B------:R-:W-:-:S02]  /*7c00*/  FMUL.FTZ R220, R70, R175 ;  /* 0x000000af46dc7220 */ /* 0x000fc40000410000 */
[----:B------:R-:W-:Y:S02]  /*7c10*/  FFMA.FTZ R221, R195, R219, R198 ;  /* 0x000000dbc3dd7223 */ /* 0x000fe400000100c6 */
[----:B------:R-:W-:Y:S02]  /*7c20*/  FMUL.FTZ R223, R71, R188 ;  /* 0x000000bc47df7220 */ /* 0x000fe40000410000 */
[----:B------:R-:W-:Y:S02]  /*7c30*/  FFMA.FTZ R198, R171, -R224, R136 ;  /* 0x800000e0abc67223 */ /* 0x000fe40000010088 */
[----:B------:R-:W-:Y:S02]  /*7c40*/  FFMA.FTZ R224, R196, R220, R221 ;  /* 0x000000dcc4e07223 */ /* 0x000fe400000100dd */
[-C--:B------:R-:W-:Y:S02]  /*7c50*/  FFMA.FTZ R32, R69, R225.reuse, R32 ;  /* 0x000000e145207223 */ /* 0x080fe40000010020 */
[----:B------:R-:W-:-:S02]  /*7c60*/  FFMA.FTZ R200, R222, R225, R200 ;  /* 0x000000e1dec87223 */ /* 0x000fc400000100c8 */
[----:B------:R-:W-:Y:S02]  /*7c70*/  FFMA.FTZ R197, R172, -R223, R137 ;  /* 0x800000dfacc57223 */ /* 0x000fe40000010089 */
[----:B------:R-:W-:Y:S02]  /*7c80*/  FMUL.FTZ R221, R71, R133 ;  /* 0x0000008547dd7220 */ /* 0x000fe40000410000 */
[----:B------:R-:W-:Y:S02]  /*7c90*/  FMUL.FTZ R225, R62, R227 ;  /* 0x000000e33ee17220 */ /* 0x000fe40000410000 */
[----:B------:R-:W-:Y:S02]  /*7ca0*/  FMUL.FTZ R229, R69, R208 ;  /* 0x000000d045e57220 */ /* 0x000fe40000410000 */
[----:B------:R-:W-:Y:S02]  /*7cb0*/  FFMA.FTZ R223, R197, R221, R224 ;  /* 0x000000ddc5df7223 */ /* 0x000fe400000100e0 */
[----:B------:R-:W-:-:S02]  /*7cc0*/  FFMA.FTZ R225, R199, -R225, R134 ;  /* 0x800000e1c7e17223 */ /* 0x000fc40000010086 */
[----:B------:R-:W-:Y:S02]  /*7cd0*/  FMUL.FTZ R208, R203, UR6 ;  /* 0x00000006cbd07c20 */ /* 0x000fe40008410000 */
[----:B------:R-:W-:Y:S02]  /*7ce0*/  FMUL.FTZ R224, R68, R132 ;  /* 0x0000008444e07220 */ /* 0x000fe40000410000 */
[----:B------:R-:W-:Y:S02]  /*7cf0*/  FMUL.FTZ R199, R199, R203 ;  /* 0x000000cbc7c77220 */ /* 0x000fe40000410000 */
[----:B------:R-:W-:Y:S02]  /*7d00*/  FMUL.FTZ R208, R225, R208 ;  /* 0x000000d0e1d07220 */ /* 0x000fe40000410000 */
[----:B------:R-:W-:Y:S02]  /*7d10*/  FFMA.FTZ R223, R198, R224, R223 ;  /* 0x000000e0c6df7223 */ /* 0x000fe400000100df */
[----:B------:R-:W-:-:S02]  /*7d20*/  FFMA.FTZ R31, R62, R199, R31 ;  /* 0x000000c73e1f7223 */ /* 0x000fc4000001001f */
[----:B------:R-:W-:Y:S02]  /*7d30*/  FFMA.FTZ R199, R227, R199, R208 ;  /* 0x000000c7e3c77223 */ /* 0x000fe400000100d0 */
[----:B------:R-:W-:Y:S02]  /*7d40*/  FFMA.FTZ R226, R226, R229, R223 ;  /* 0x000000e5e2e27223 */ /* 0x000fe400000100df */
[----:B------:R-:W-:Y:S02]  /*7d50*/  FMUL.FTZ R208, R62, R203 ;  /* 0x000000cb3ed07220 */ /* 0x000fe40000410000 */
[----:B------:R-:W-:Y:S01]  /*7d60*/  FMUL.FTZ R203, R189, R224 ;  /* 0x000000e0bdcb7220 */ /* 0x000fe20000410000 */
[----:B------:R-:W-:Y:S01]  /*7d70*/  IADD3 R224, R159, 0x300, RZ ;  /* 0x000003009fe07810 */ /* 0x000fe20007ffe0ff */
[----:B------:R-:W-:Y:S02]  /*7d80*/  FFMA.FTZ R226, R225, R208, R226 ;  /* 0x000000d0e1e27223 */ /* 0x000fe400000100e2 */
[----:B------:R-:W-:Y:S01]  /*7d90*/  FMUL.FTZ R223, R188, R221 ;  /* 0x000000ddbcdf7220 */ /* 0x000fe20000410000 */
[----:B------:R0:W-:Y:S01]  /*7da0*/  STS [R244.X4+0x10a0], R203 ;  /* 0x0010a0cbf4007388 */ /* 0x0001e20000004800 */
[----:B------:R-:W-:Y:S01]  /*7db0*/  FFMA.FTZ R226, R211, R212, R226 ;  /* 0x000000d4d3e27223 */ /* 0x000fe200000100e2 */
[----:B------:R-:W-:Y:S01]  /*7dc0*/  IADD3 R212, R159, 0x140, RZ ;  /* 0x000001409fd47810 */ /* 0x000fe20007ffe0ff */
[----:B------:R-:W-:Y:S01]  /*7dd0*/  FMUL.FTZ R229, R222, R229 ;  /* 0x000000e5dee57220 */ /* 0x000fe20000410000 */
[----:B------:R-:W-:Y:S01]  /*7de0*/  STS [R244.X4+0x109c], R223 ;  /* 0x00109cdff4007388 */ /* 0x000fe20000004800 */
[----:B------:R-:W-:Y:S01]  /*7df0*/  FMUL.FTZ R227, R227, R208 ;  /* 0x000000d0e3e37220 */ /* 0x000fe20000410000 */
        /* <DEDUP_REMOVED lines=11> */
[----:B0-----:R-:W-:Y:S01]  /*7eb0*/  FMUL.FTZ R203, R182, R214 ;  /* 0x000000d6b6cb7220 */ /* 0x001fe20000410000 */
[----:B------:R-:W-:Y:S01]  /*7ec0*/  IADD3 R214, R159, 0x180, RZ ;  /* 0x000001809fd67810 */ /* 0x000fe20007ffe0ff */
[----:B------:R-:W-:Y:S01]  /*7ed0*/  FMUL.FTZ R213, R181, R213 ;  /* 0x000000d5b5d57220 */ /* 0x000fe20000410000 */
[----:B------:R-:W-:Y:S01]  /*7ee0*/  STS [R244.X4+0x1094], R219 ;  /* 0x001094dbf4007388 */ /* 0x000fe20000004800 */
[----:B------:R-:W-:Y:S01]  /*7ef0*/  FFMA.FTZ R226, R209, R210, R226 ;  /* 0x000000d2d1e27223 */ /* 0x000fe200000100e2 */
[----:B------:R-:W-:Y:S01]  /*7f00*/  IADD3 R210, R159, 0x100, RZ ;  /* 0x000001009fd27810 */ /* 0x000fe20007ffe0ff */
[----:B------:R-:W-:Y:S01]  /*7f10*/  FADD.FTZ R21, R218, R21 ;  /* 0x00000015da157221 */ /* 0x000fe20000010000 */
[----:B------:R-:W-:Y:S01]  /*7f20*/  STS [R244.X4+0x1090], R217 ;  /* 0x001090d9f4007388 */ /* 0x000fe20000004800 */
[----:B------:R-:W-:Y:S01]  /*7f30*/  FFMA.FTZ R226, R205, R206, R226 ;  /* 0x000000cecde27223 */ /* 0x000fe200000100e2 */
[----:B------:R-:W-:Y:S01]  /*7f40*/  IADD3 R206, R159, 0x80, RZ ;  /* 0x000000809fce7810 */ /* 0x000fe20007ffe0ff */
[----:B------:R-:W-:Y:S01]  /*7f50*/  FMUL.FTZ R237, R54, R237 ;  /* 0x000000ed36ed7220 */ /* 0x000fe20000410000 */
[----:B------:R-:W-:Y:S01]  /*7f60*/  STS [R244.X4+0x108c], R211 ;  /* 0x00108cd3f4007388 */ /* 0x000fe20000004800 */
[----:B------:R-:W-:Y:S01]  /*7f70*/  FFMA.FTZ R202, R207, R202, R226 ;  /* 0x000000cacfca7223 */ /* 0x000fe200000100e2 */
[C---:B------:R-:W-:Y:S01]  /*7f80*/  IADD3 R218, R159.reuse, 0x240, RZ ;  /* 0x000002409fda7810 */ /* 0x040fe20007ffe0ff */
[----:B------:R-:W-:Y:S01]  /*7f90*/  FMUL.FTZ R235, R52, R235 ;  /* 0x000000eb34eb7220 */ /* 0x000fe20000410000 */
[----:B------:R-:W-:Y:S01]  /*7fa0*/  STS [R244.X4+0x1088], R215 ;  /* 0x001088d7f4007388 */ /* 0x000fe20000004800 */
[----:B------:R-:W-:Y:S01]  /*7fb0*/  IADD3 R222, R159, 0x2c0, RZ ;  /* 0x000002c09fde7810 */ /* 0x000fe20007ffe0ff */
[----:B------:R-:W-:Y:S01]  /*7fc0*/  FMUL.FTZ R233, R51, R233 ;  /* 0x000000e933e97220 */ /* 0x000fe20000410000 */
[----:B------:R-:W-:Y:S01]  /*7fd0*/  IADD3 R226, R159, 0x340, RZ ;  /* 0x000003409fe27810 */ /* 0x000fe20007ffe0ff */
[----:B------:R0:W-:Y:S01]  /*7fe0*/  STS [R244.X4+0x1084], R203 ;  /* 0x001084cbf4007388 */ /* 0x0001e20000004800 */
[-C--:B------:R-:W-:Y:S01]  /*7ff0*/  LEA.HI.SX32 R204, R208, R159.reuse, 0x1b ;  /* 0x0000009fd0cc7211 */ /* 0x080fe200078fdaff */
[C---:B------:R-:W-:Y:S01]  /*8000*/  IMAD.WIDE.U32 R64, R163.reuse, c[0x0][0x2a0], R64 ;  /* 0x0000a800a3407a25 */ /* 0x040fe200078e0040 */
[-C--:B------:R-:W-:Y:S01]  /*8010*/  LEA.HI.SX32 R205, R210, R159.reuse, 0x1b ;  /* 0x0000009fd2cd7211 */ /* 0x080fe200078fdaff */
[----:B------:R1:W-:Y:S01]  /*8020*/  STS [R244.X4+0x1080], R213 ;  /* 0x001080d5f4007388 */ /* 0x0003e20000004800 */
[----:B------:R-:W-:Y:S01]  /*8030*/  LEA.HI.SX32 R207, R214, R159, 0x1b ;  /* 0x0000009fd6cf7211 */ /* 0x000fe200078fdaff */
[----:B------:R-:W-:Y:S01]  /*8040*/  FMUL.FTZ R137, R50, R137 ;  /* 0x0000008932897220 */ /* 0x000fe20000410000 */
[-C--:B------:R-:W-:Y:S01]  /*8050*/  LEA.HI.SX32 R208, R216, R159.reuse, 0x1b ;  /* 0x0000009fd8d07211 */ /* 0x080fe200078fdaff */
[----:B------:R-:W-:Y:S01]  /*8060*/  BAR.SYNC.DEFER_BLOCKING 0x0 ;  /* 0x0000000000007b1d */ /* 0x000fe20000010000 */
[-C--:B------:R-:W-:Y:S01]  /*8070*/  LEA.HI.SX32 R209, R232, R159.reuse, 0x1b ;  /* 0x0000009fe8d17211 */ /* 0x080fe200078fdaff */
[----:B------:R-:W-:Y:S01]  /*8080*/  IMAD.WIDE.U32 R66, R163, c[0x0][0x2c0], R66 ;  /* 0x0000b000a3427a25 */ /* 0x000fe200078e0042 */
[----:B0-----:R-:W-:-:S02]  /*8090*/  LEA.HI.SX32 R203, R206, R159, 0x1b ;  /* 0x0000009fcecb7211 */ /* 0x001fc400078fdaff */
[----:B------:R-:W-:Y:S01]  /*80a0*/  LEA.HI.SX32 R206, R212, R159, 0x1b ;  /* 0x0000009fd4ce7211 */ /* 0x000fe200078fdaff */
[----:B------:R-:W-:Y:S01]  /*80b0*/  FMUL.FTZ R243, R46, R243 ;  /* 0x000000f32ef37220 */ /* 0x000fe20000410000 */
[----:B------:R-:W-:Y:S01]  /*80c0*/  LEA.HI.SX32 R210, R218, R159, 0x1b ;  /* 0x0000009fdad27211 */ /* 0x000fe200078fdaff */
[----:B------:R-:W-:Y:S01]  /*80d0*/  FMUL.FTZ R241, R44, R241 ;  /* 0x000000f12cf17220 */ /* 0x000fe20000410000 */
[----:B------:R-:W-:Y:S01]  /*80e0*/  LEA.HI.SX32 R211, R220, R159, 0x1b ;  /* 0x0000009fdcd37211 */ /* 0x000fe200078fdaff */
[----:B------:R-:W-:Y:S01]  /*80f0*/  FMUL.FTZ R239, R42, R239 ;  /* 0x000000ef2aef7220 */ /* 0x000fe20000410000 */
[-C--:B------:R-:W-:Y:S01]  /*8100*/  LEA.HI.SX32 R212, R222, R159.reuse, 0x1b ;  /* 0x0000009fded47211 */ /* 0x080fe200078fdaff */
[----:B------:R-:W-:Y:S01]  /*8110*/  FMUL.FTZ R234, R171, R132 ;  /* 0x00000084abea7220 */ /* 0x000fe20000410000 */
[-C--:B-1----:R-:W-:Y:S01]  /*8120*/  LEA.HI.SX32 R213, R224, R159.reuse, 0x1b ;  /* 0x0000009fe0d57211 */ /* 0x082fe200078fdaff */
[----:B------:R-:W-:Y:S01]  /*8130*/  FMUL.FTZ R171, R132, UR6 ;  /* 0x0000000684ab7c20 */ /* 0x000fe20008410000 */
[-C--:B------:R-:W-:Y:S01]  /*8140*/  LEA.HI.SX32 R214, R226, R159.reuse, 0x1b ;  /* 0x0000009fe2d67211 */ /* 0x080fe200078fdaff */
[----:B------:R-:W-:Y:S01]  /*8150*/  FMUL.FTZ R236, R177, UR6 ;  /* 0x00000006b1ec7c20 */ /* 0x000fe20008410000 */
[----:B------:R-:W-:-:S02]  /*8160*/  LEA.HI.SX32 R215, R228, R159, 0x1b ;  /* 0x0000009fe4d77211 */ /* 0x000fc400078fdaff */
[----:B------:R-:W-:Y:S01]  /*8170*/  LEA.HI.SX32 R216, R230, R159, 0x1b ;  /* 0x0000009fe6d87211 */ /* 0x000fe200078fdaff */
        /* <DEDUP_REMOVED lines=19> */
[----:B-----5:R-:W-:-:S02]  /*82b0*/  FMUL.FTZ R247, R47, R134 ;  /* 0x000000862ff77220 */ /* 0x020fc40000410000 */
[C---:B------:R-:W-:Y:S01]  /*82c0*/  IMAD R134, R162.reuse, c[0x0][0x2a0], RZ ;  /* 0x0000a800a2867a24 */ /* 0x040fe200078e02ff */
[----:B------:R5:W-:Y:S01]  /*82d0*/  STS [R244.X4+0x2124], R135 ;  /* 0x00212487f4007388 */ /* 0x000be20000004800 */
[----:B-1----:R-:W-:Y:S02]  /*82e0*/  FMUL.FTZ R237, R45, R240 ;  /* 0x000000f02ded7220 */ /* 0x002fe40000410000 */
[----:B------:R-:W-:Y:S01]  /*82f0*/  FMUL.FTZ R240, R133, UR6 ;  /* 0x0000000685f07c20 */ /* 0x000fe20008410000 */
[----:B------:R1:W-:Y:S01]  /*8300*/  STS [R244.X4+0x2114], R235 ;  /* 0x002114ebf4007388 */ /* 0x0003e20000004800 */
[----:B--2---:R-:W-:Y:S02]  /*8310*/  FMUL.FTZ R245, R49, R136 ;  /* 0x0000008831f57220 */ /* 0x004fe40000410000 */
[----:B------:R-:W-:Y:S01]  /*8320*/  IMAD R136, R162, c[0x0][0x2c0], RZ ;  /* 0x0000b000a2887a24 */ /* 0x000fe200078e02ff */
[----:B------:R2:W-:Y:S01]  /*8330*/  STS [R244.X4+0x2130], R237 ;  /* 0x002130edf4007388 */ /* 0x0005e20000004800 */
[----:B-----5:R-:W-:Y:S01]  /*8340*/  IMAD R135, R163, c[0x0][0x2a4], R134 ;  /* 0x0000a900a3877a24 */ /* 0x020fe200078e0286 */
[----:B------:R-:W-:-:S02]  /*8350*/  IADD3 R134, P1, R116, R66, RZ ;  /* 0x0000004274867210 */ /* 0x000fc40007f3e0ff */
[----:B------:R5:W-:Y:S01]  /*8360*/  STS [R244.X4+0x2118], R233 ;  /* 0x002118e9f4007388 */ /* 0x000be20000004800 */
[----:B-1----:R-:W-:Y:S01]  /*8370*/  IMAD R235, R163, c[0x0][0x2c4], R136 ;  /* 0x0000b100a3eb7a24 */ /* 0x002fe200078e0288 */
[----:B------:R-:W-:Y:S02]  /*8380*/  IADD3 R136, P0, R116, R64, RZ ;  /* 0x0000004074887210 */ /* 0x000fe40007f1e0ff */
[----:B------:R1:W-:Y:S01]  /*8390*/  STS [R244.X4+0x211c], R137 ;  /* 0x00211c89f4007388 */ /* 0x0003e20000004800 */
[----:B--2---:R-:W-:-:S03]  /*83a0*/  IMAD.IADD R237, R65, 0x1, R135 ;  /* 0x0000000141ed7824 */ /* 0x004fc600078e0287 */
[----:B------:R2:W-:Y:S01]  /*83b0*/  STS [R244.X4+0x2120], R245 ;  /* 0x002120f5f4007388 */ /* 0x0005e20000004800 */
[----:B------:R-:W-:Y:S01]  /*83c0*/  IMAD.IADD R235, R67, 0x1, R235 ;  /* 0x0000000143eb7824 */ /* 0x000fe200078e02eb */
[----:B-----5:R-:W-:Y:S02]  /*83d0*/  IADD3 R233, -R116, c[0x0][0x168], -R159 ;  /* 0x00005a0074e97a10 */ /* 0x020fe40007ffe99f */
[----:B------:R-:W-:Y:S01]  /*83e0*/  STS [R244.X4+0x2108], R249 ;  /* 0x002108f9f4007388 */ /* 0x000fe20000004800 */
[C---:B------:R-:W-:Y:S01]  /*83f0*/  IMAD.X R135, R117.reuse, 0x1, R235, P1 ;  /* 0x0000000175877824 */ /* 0x040fe200008e06eb */
[----:B-1----:R-:W-:Y:S02]  /*8400*/  IADD3.X R137, R117, R237, RZ, P0, !PT ;  /* 0x000000ed75897210 */ /* 0x002fe400007fe4ff */
[----:B------:R-:W-:Y:S01]  /*8410*/  ISETP.GE.AND P0, PT, R233, 0x1, PT ;  /* 0x00000001e900780c */ /* 0x000fe20003f06270 */
[----:B------:R-:W-:Y:S01]  /*8420*/  STS [R244.X4+0x2110], R251 ;  /* 0x002110fbf4007388 */ /* 0x000fe20000004800 */
[----:B--2---:R-:W-:-:S02]  /*8430*/  FMUL.FTZ R245, R43, R238 ;  /* 0x000000ee2bf57220 */ /* 0x004fc40000410000 */
[----:B------:R-:W-:Y:S01]  /*8440*/  FMUL.FTZ R238, R174, UR6 ;  /* 0x00000006aeee7c20 */ /* 0x000fe20008410000 */
[----:B------:R1:W-:Y:S04]  /*8450*/  STS [R244.X4+0x2128], R247 ;  /* 0x002128f7f4007388 */ /* 0x0003e80000004800 */
[----:B------:R2:W-:Y:S04]  /*8460*/  STS [R244.X4+0x212c], R243 ;  /* 0x00212cf3f4007388 */ /* 0x0005e80000004800 */
[----:B------:R5:W-:Y:S01]  /*8470*/  STS [R244.X4+0x2134], R241 ;  /* 0x002134f1f4007388 */ /* 0x000be20000004800 */
[----:B-1----:R-:W-:-:S03]  /*8480*/  FMUL.FTZ R247, R175, UR6 ;  /* 0x00000006aff77c20 */ /* 0x002fc60008410000 */
[----:B------:R1:W-:Y:S01]  /*8490*/  STS [R244.X4+0x2138], R245 ;  /* 0x002138f5f4007388 */ /* 0x0003e20000004800 */
[----:B--2---:R-:W-:-:S03]  /*84a0*/  FMUL.FTZ R243, R178, UR6 ;  /* 0x00000006b2f37c20 */ /* 0x004fc60008410000 */
[----:B------:R2:W-:Y:S01]  /*84b0*/  STS [R244.X4+0x213c], R239 ;  /* 0x00213ceff4007388 */ /* 0x0005e20000004800 */
[----:B-----5:R-:W-:Y:S02]  /*84c0*/  FMUL.FTZ R241, R180, UR6 ;  /* 0x00000006b4f17c20 */ /* 0x020fe40008410000 */
[----:B-1----:R-:W-:Y:S02]  /*84d0*/  FMUL.FTZ R245, R176, UR6 ;  /* 0x00000006b0f57c20 */ /* 0x002fe40008410000 */
[----:B--2---:R-:W-:Y:S02]  /*84e0*/  FMUL.FTZ R239, R172, R133 ;  /* 0x00000085acef7220 */ /* 0x004fe40000410000 */
[----:B------:R-:W-:Y:S01]  /*84f0*/  FMUL.FTZ R172, R179, UR6 ;  /* 0x00000006b3ac7c20 */ /* 0x000fe20008410000 */
[----:B------:R-:W-:Y:S06]  /*8500*/  BAR.SYNC.DEFER_BLOCKING 0x0 ;  /* 0x0000000000007b1d */ /* 0x000fec0000010000 */
[----:B------:R-:W-:Y:S05]  /*8510*/  @!P0 BRA `(.L_x_3383) ;  /* 0x000000f000008947 */ /* 0x000fea0003800000 */
[----:B0--34-:R-:W0:Y:S01]  /*8520*/  LDS R249, [R242.X4+0x2100] ;  /* 0x00210000f2f97984 */ /* 0x019e220000004800 */
[----:B------:R-:W-:-:S02]  /*8530*/  IMAD R132, R170, c[0x0][0x2b0], RZ ;  /* 0x0000ac00aa847a24 */ /* 0x000fc400078e02ff */
[----:B------:R-:W-:-:S04]  /*8540*/  IMAD.WIDE.U32 R136, R9, c[0x0][0x2b0], R136 ;  /* 0x0000ac0009887a25 */ /* 0x000fc800078e0088 */
[----:B------:R-:W-:Y:S01]  /*8550*/  IMAD R133, R9, c[0x0][0x2b4], R132 ;  /* 0x0000ad0009857a24 */ /* 0x000fe200078e0284 */
[----:B------:R-:W-:Y:S01]  /*8560*/  LEA R132, P0, R136, c[0x0][0x318], 0x2 ;  /* 0x0000c60088847a11 */ /* 0x000fe200078010ff */
[----:B------:R-:W-:Y:S02]  /*8570*/  IMAD R170, R170, c[0x0][0x2d0], RZ ;  /* 0x0000b400aaaa7a24 */ /* 0x000fe400078e02ff */
[----:B------:R-:W-:Y:S02]  /*8580*/  IMAD.IADD R133, R137, 0x1, R133 ;  /* 0x0000000189857824 */ /* 0x000fe400078e0285 */
[----:B------:R-:W-:-:S03]  /*8590*/  IMAD.WIDE.U32 R134, R9, c[0x0][0x2d0], R134 ;  /* 0x0000b40009867a25 */ /* 0x000fc600078e0086 */
[----:B------:R-:W-:Y:S01]  /*85a0*/  LEA.HI.X R133, R136, c[0x0][0x31c], R133, 0x2, P0 ;  /* 0x0000c70088857a11 */ /* 0x000fe200000f1485 */
[----:B------:R-:W-:Y:S01]  /*85b0*/  IMAD R137, R9, c[0x0][0x2d4], R170 ;  /* 0x0000b50009897a24 */ /* 0x000fe200078e02aa */
[----:B------:R-:W-:-:S03]  /*85c0*/  LEA R136, P0, R134, c[0x0][0x320], 0x2 ;  /* 0x0000c80086887a11 */ /* 0x000fc600078010ff */
[----:B------:R-:W-:Y:S01]  /*85d0*/  IMAD.IADD R137, R135, 0x1, R137 ;  /* 0x0000000187897824 */ /* 0x000fe200078e0289 */
[----:B------:R1:W-:Y:S04]  /*85e0*/  RED.E.ADD.F32.FTZ.RN.STRONG.GPU [R132.64], R217 ;  /* 0x000000d98400798e */ /* 0x0003e8000c10e78c */
[----:B------:R-:W-:-:S05]  /*85f0*/  LEA.HI.X R137, R134, c[0x0][0x324], R137, 0x2, P0 ;  /* 0x0000c90086897a11 */ /* 0x000fca00000f1489 */
[----:B0-----:R1:W-:Y:S02]  /*8600*/  RED.E.ADD.F32.FTZ.RN.STRONG.GPU [R136.64], R249 ;  /* 0x000000f98800798e */ /* 0x0013e4000c10e78c */
.L_x_3383:
[----:B0--34-:R-:W-:Y:S05]  /*8610*/  BSYNC B0 ;  /* 0x0000000000007941 */ /* 0x019fea0003800000 */
.L_x_3382:
[----:B------:R-:W0:Y:S01]  /*8620*/  LDS R201, [R201.X4+0x2200] ;  /* 0x00220000c9c97984 */ /* 0x000e220000004800 */
[C---:B-1----:R-:W-:Y:S01]  /*8630*/  LEA R132, P0, R64.reuse, c[0x0][0x318], 0x2 ;  /* 0x0000c60040847a11 */ /* 0x042fe200078010ff */
[----:B------:R-:W-:Y:S01]  /*8640*/  USHF.L.U64.HI UR7, UR4, 0x2, UR5 ;  /* 0x0000000204077899 */ /* 0x000fe20008010205 */
[----:B------:R-:W-:Y:S01]  /*8650*/  BSSY B0, `(.L_x_3384) ;  /* 0x0000018000007945 */ /* 0x000fe20003800000 */
[----:B------:R-:W-:Y:S01]  /*8660*/  ULDC.64 UR8, c[0x0][0x2b0] ;  /* 0x0000ac0000087ab9 */ /* 0x000fe20000000a00 */
[----:B------:R-:W-:Y:S01]  /*8670*/  LEA.HI.X R133, R64, c[0x0][0x31c], R237, 0x2, P0 ;  /* 0x0000c70040857a11 */ /* 0x000fe200000f14ed */
[----:B------:R-:W-:Y:S01]  /*8680*/  ULDC.64 UR10, c[0x0][0x2d0] ;  /* 0x0000b400000a7ab9 */ /* 0x000fe20000000a00 */
[C---:B------:R-:W-:Y:S01]  /*8690*/  LEA R64, P0, R66.reuse, c[0x0][0x320], 0x2 ;  /* 0x0000c80042407a11 */ /* 0x040fe200078010ff */
[----:B------:R-:W-:Y:S02]  /*86a0*/  UIMAD UR6, UR7, UR8, URZ ;  /* 0x00000008070672a4 */ /* 0x000fe4000f8e023f */
[----:B------:R-:W-:Y:S01]  /*86b0*/  USHF.L.U32 UR20, UR4, 0x2, URZ ;  /* 0x0000000204147899 */ /* 0x000fe2000800063f */
[----:B------:R-:W-:Y:S01]  /*86c0*/  LEA.HI.X R65, R66, c[0x0][0x324], R235, 0x2, P0 ;  /* 0x0000c90042417a11 */ /* 0x000fe200000f14eb */
[----:B------:R-:W-:Y:S01]  /*86d0*/  UIMAD UR7, UR7, UR10, URZ ;  /* 0x0000000a070772a4 */ /* 0x000fe2000f8e023f */
[----:B------:R-:W-:Y:S01]  /*86e0*/  ISETP.GE.AND P0, PT, R233, 0x41, PT ;  /* 0x00000041e900780c */ /* 0x000fe20003f06270 */
[----:B------:R-:W-:Y:S01]  /*86f0*/  UIMAD UR6, UR20, UR9, UR6 ;  /* 0x00000009140672a4 */ /* 0x000fe2000f8e0206 */
[----:B------:R-:W-:Y:S01]  /*8700*/  IADD3 R66, R153, -c[0x0][0x174], RZ ;  /* 0x80005d0099427a10 */ /* 0x000fe20007ffe0ff */
[----:B------:R-:W-:-:S04]  /*8710*/  UIMAD UR7, UR20, UR11, UR7 ;  /* 0x0000000b140772a4 */ /* 0x000fc8000f8e0207 */
[----:B------:R-:W-:-:S04]  /*8720*/  IMAD R67, R66, -0x400, RZ ;  /* 0xfffffc0042437824 */ /* 0x000fc800078e02ff */
[----:B------:R-:W-:-:S04]  /*8730*/  IMAD.WIDE R134, R67, 0x4, R132 ;  /* 0x0000000443867825 */ /* 0x000fc800078e0284 */
[----:B------:R-:W-:Y:S01]  /*8740*/  IMAD.WIDE R66, R67, 0x4, R64 ;  /* 0x0000000443427825 */ /* 0x000fe200078e0240 */
[----:B------:R-:W-:Y:S05]  /*8750*/  @!P0 BRA `(.L_x_3385) ;  /* 0x0000007000008947 */ /* 0x000fea0003800000 */
[----:B------:R-:W-:-:S05]  /*8760*/  MOV R137, UR20 ;  /* 0x0000001400897c02 */ /* 0x000fca0008000f00 */
[----:B------:R-:W-:-:S04]  /*8770*/  IMAD.WIDE.U32 R134, R137, c[0x0][0x2b0], R134 ;  /* 0x0000ac0089867a25 */ /* 0x000fc800078e0086 */
[----:B------:R-:W-:Y:S01]  /*8780*/  IMAD.WIDE.U32 R66, R137, c[0x0][0x2d0], R66 ;  /* 0x0000b40089427a25 */ /* 0x000fe200078e0042 */
[----:B------:R-:W-:-:S04]  /*8790*/  IADD3 R135, R135, UR6, RZ ;  /* 0x0000000687877c10 */ /* 0x000fc8000fffe0ff */
[----:B------:R-:W-:Y:S01]  /*87a0*/  IADD3 R67, R67, UR7, RZ ;  /* 0x0000000743437c10 */ /* 0x000fe2000fffe0ff */
[----:B------:R1:W-:Y:S04]  /*87b0*/  RED.E.ADD.F32.FTZ.RN.STRONG.GPU [R134.64+-0xf00], R218 ;  /* 0xfff100da8600798e */ /* 0x0003e8000c10e78c */
[----:B0-----:R1:W-:Y:S02]  /*87c0*/  RED.E.ADD.F32.FTZ.RN.STRONG.GPU [R66.64+-0xf00], R201 ;  /* 0xfff100c94200798e */ /* 0x0013e4000c10e78c */
.L_x_3385:
[----:B------:R-:W-:Y:S05]  /*87d0*/  BSYNC B0 ;  /* 0x0000000000007941 */ /* 0x000fea0003800000 */
.L_x_3384:
[----:B------:R-:W2:Y:S01]  /*87e0*/  LDS R203, [R203.X4+0x2300] ;  /* 0x00230000cbcb7984 */ /* 0x000ea20000004800 */
[C---:B-1----:R-:W-:Y:S01]  /*87f0*/  IMAD.SHL.U32 R67, R79.reuse, 0x4, RZ ;  /* 0x000000044f437824 */ /* 0x042fe200078e00ff */
[----:B------:R-:W-:Y:S01]  /*8800*/  SHF.L.U64.HI R135, R79, 0x2, R78 ;  /* 0x000000024f877819 */ /* 0x000fe2000001024e */
[----:B------:R-:W-:Y:S01]  /*8810*/  BSSY B0, `(.L_x_3386) ;  /* 0x0000016000007945 */ /* 0x000fe20003800000 */
[----:B------:R-:W-:Y:S01]  /*8820*/  ISETP.GE.AND P6, PT, R233, 0x81, PT ;  /* 0x00000081e900780c */ /* 0x000fe20003fc6270 */
[----:B------:R-:W-:Y:S01]  /*8830*/  FADD.FTZ R173, R202, R173 ;  /* 0x000000adcaad7221 */ /* 0x000fe20000010000 */
[----:B------:R-:W-:-:S02]  /*8840*/  IADD3 R66, P0, R67, R132, RZ ;  /* 0x0000008443427210 */ /* 0x000fc40007f1e0ff */
[----:B------:R-:W-:Y:S02]  /*8850*/  IADD3 R64, P1, R67, R64, RZ ;  /* 0x0000004043407210 */ /* 0x000fe40007f3e0ff */
[----:B------:R-:W-:Y:S01]  /*8860*/  ISETP.GE.AND P2, PT, R233, 0x141, PT ;  /* 0x00000141e900780c */ /* 0x000fe20003f46270 */
[C---:B------:R-:W-:Y:S01]  /*8870*/  IMAD.X R67, R135.reuse, 0x1, R133, P0 ;  /* 0x0000000187437824 */ /* 0x040fe200000e0685 */
[----:B------:R-:W-:Y:S01]  /*8880*/  MOV R133, UR20 ;  /* 0x0000001400857c02 */ /* 0x000fe20008000f00 */
[----:B------:R-:W-:Y:S01]  /*8890*/  IMAD.X R65, R135, 0x1, R65, P1 ;  /* 0x0000000187417824 */ /* 0x000fe200008e0641 */
[C---:B------:R-:W-:Y:S01]  /*88a0*/  ISETP.GE.AND P0, PT, R233.reuse, 0xc1, PT ;  /* 0x000000c1e900780c */ /* 0x040fe20003f06270 */
[----:B------:R-:W-:Y:S01]  /*88b0*/  IMAD.U32 R135, RZ, RZ, UR20 ;  /* 0x00000014ff877e24 */ /* 0x000fe2000f8e00ff */
[----:B------:R-:W-:Y:S01]  /*88c0*/  ISETP.GE.AND P1, PT, R233, 0x101, PT ;  /* 0x00000101e900780c */ /* 0x000fe20003f26270 */
[----:B------:R-:W-:Y:S01]  /*88d0*/  IMAD.WIDE.U32 R66, R133, c[0x0][0x2b0], R66 ;  /* 0x0000ac0085427a25 */ /* 0x000fe200078e0042 */
[----:B------:R-:W-:-:S02]  /*88e0*/  ISETP.GE.AND P3, PT, R233, 0x181, PT ;  /* 0x00000181e900780c */ /* 0x000fc40003f66270 */
[----:B------:R-:W-:Y:S01]  /*88f0*/  ISETP.GE.AND P4, PT, R233, 0x1c1, PT ;  /* 0x000001c1e900780c */ /* 0x000fe20003f86270 */
[----:B------:R-:W-:Y:S01]  /*8900*/  IMAD.WIDE.U32 R64, R135, c[0x0][0x2d0], R64 ;  /* 0x0000b40087407a25 */ /* 0x000fe200078e0040 */
[----:B------:R-:W-:Y:S02]  /*8910*/  IADD3 R67, R67, UR6, RZ ;  /* 0x0000000643437c10 */ /* 0x000fe4000fffe0ff */
[----:B------:R-:W-:Y:S02]  /*8920*/  ISETP.GE.AND P5, PT, R233, 0x201, PT ;  /* 0x00000201e900780c */ /* 0x000fe40003fa6270 */
[----:B------:R-:W-:Y:S01]  /*8930*/  IADD3 R65, R65, UR7, RZ ;  /* 0x0000000741417c10 */ /* 0x000fe2000fffe0ff */
[----:B------:R-:W-:Y:S05]  /*8940*/  @!P6 BRA `(.L_x_3387) ;  /* 0x000000200000e947 */ /* 0x000fea0003800000 */
[----:B------:R1:W-:Y:S04]  /*8950*/  RED.E.ADD.F32.FTZ.RN.STRONG.GPU [R66.64+-0xe00], R219 ;  /* 0xfff200db4200798e */ /* 0x0003e8000c10e78c */
[----:B--2---:R1:W-:Y:S02]  /*8960*/  RED.E.ADD.F32.FTZ.RN.STRONG.GPU [R64.64+-0xe00], R203 ;  /* 0xfff200cb4000798e */ /* 0x0043e4000c10e78c */
.L_x_3387:
[----:B------:R-:W-:Y:S05]  /*8970*/  BSYNC B0 ;  /* 0x0000000000007941 */ /* 0x000fea0003800000 */
.L_x_3386:
[----:B------:R3:W4:Y:S01]  /*8980*/  LDS R133, [R204.X4+0x2400] ;  /* 0x00240000cc857984 */ /* 0x0007220000004800 */
[----:B------:R-:W-:Y:S01]  /*8990*/  BSSY B0, `(.L_x_3388) ;  /* 0x0000004000007945 */ /* 0x000fe20003800000 */
[----:B------:R-:W-:Y:S05]  /*89a0*/  @!P0 BRA `(.L_x_3389) ;  /* 0x0000002000008947 */ /* 0x000fea0003800000 */
[----:B------:R1:W-:Y:S04]  /*89b0*/  RED.E.ADD.F32.FTZ.RN.STRONG.GPU [R66.64+-0xd00], R220 ;  /* 0xfff300dc4200798e */ /* 0x0003e8000c10e78c */
[----:B----4-:R1:W-:Y:S02]  /*89c0*/  RED.E.ADD.F32.FTZ.RN.STRONG.GPU [R64.64+-0xd00], R133 ;  /* 0xfff300854000798e */ /* 0x0103e4000c10e78c */
.L_x_3389:
[----:B------:R-:W-:Y:S05]  /*89d0*/  BSYNC B0 ;  /* 0x0000000000007941 */ /* 0x000fea0003800000 */
.L_x_3388:
[----:B------:R-:W1:Y:S01]  /*89e0*/  LDS R205, [R205.X4+0x2500] ;  /* 0x00250000cdcd7984 */ /* 0x000e620000004800 */
[----:B------:R-:W-:Y:S01]  /*89f0*/  BSSY B0, `(.L_x_3390) ;  /* 0x0000004000007945 */ /* 0x000fe20003800000 */
[----:B------:R-:W-:Y:S05]  /*8a00*/  @!P1 BRA `(.L_x_3391) ;  /* 0x0000002000009947 */ /* 0x000fea0003800000 */
[----:B------:R3:W-:Y:S04]  /*8a10*/  RED.E.ADD.F32.FTZ.RN.STRONG.GPU [R66.64+-0xc00], R221 ;  /* 0xfff400dd4200798e */ /* 0x0007e8000c10e78c */
[----:B-1----:R3:W-:Y:S02]  /*8a20*/  RED.E.ADD.F32.FTZ.RN.STRONG.GPU [R64.64+-0xc00], R205 ;  /* 0xfff400cd4000798e */ /* 0x0027e4000c10e78c */
.L_x_3391:
[----:B------:R-:W-:Y:S05]  /*8a30*/  BSYNC B0 ;  /* 0x0000000000007941 */ /* 0x000fea0003800000 */
.L_x_3390:
[----:B-1--4-:R1:W4:Y:S01]  /*8a40*/  LDS R133, [R206.X4+0x2600] ;  /* 0x00260000ce857984 */ /* 0x0123220000004800 */
[----:B------:R-:W-:Y:S01]  /*8a50*/  BSSY B0, `(.L_x_3392) ;  /* 0x0000004000007945 */ /* 0x000fe20003800000 */
[----:B------:R-:W-:Y:S05]  /*8a60*/  @!P2 BRA `(.L_x_3393) ;  /* 0x000000200000a947 */ /* 0x000fea0003800000 */
[----:B------:R1:W-:Y:S04]  /*8a70*/  RED.E.ADD.F32.FTZ.RN.STRONG.GPU [R66.64+-0xb00], R222 ;  /* 0xfff500de4200798e */ /* 0x0003e8000c10e78c */
[----:B----4-:R1:W-:Y:S02]  /*8a80*/  RED.E.ADD.F32.FTZ.RN.STRONG.GPU [R64.64+-0xb00], R133 ;  /* 0xfff500854000798e */ /* 0x0103e4000c10e78c */
.L_x_3393:
[----:B------:R-:W-:Y:S05]  /*8a90*/  BSYNC B0 ;  /* 0x0000000000007941 */ /* 0x000fea0003800000 */
.L_x_3392:
[----:B------:R-:W1:Y:S01]  /*8aa0*/  LDS R207, [R207.X4+0x2700] ;  /* 0x00270000cfcf7984 */ /* 0x000e620000004800 */
[----:B------:R-:W-:Y:S01]  /*8ab0*/  BSSY B0, `(.L_x_3394) ;  /* 0x0000004000007945 */ /* 0x000fe20003800000 */
[----:B------:R-:W-:Y:S05]  /*8ac0*/  @!P3 BRA `(.L_x_3395) ;  /* 0x000000200000b947 */ /* 0x000fea0003800000 */
[----:B------:R3:W-:Y:S04]  /*8ad0*/  RED.E.ADD.F32.FTZ.RN.STRONG.GPU [R66.64+-0xa00], R223 ;  /* 0xfff600df4200798e */ /* 0x0007e8000c10e78c */
[----:B-1----:R3:W-:Y:S02]  /*8ae0*/  RED.E.ADD.F32.FTZ.RN.STRONG.GPU [R64.64+-0xa00], R207 ;  /* 0xfff600cf4000798e */ /* 0x0027e4000c10e78c */
.L_x_3395:
[----:B------:R-:W-:Y:S05]  /*8af0*/  BSYNC B0 ;  /* 0x0000000000007941 */ /* 0x000fea0003800000 */
.L_x_3394:
[----:B-1--4-:R1:W4:Y:S01]  /*8b00*/  LDS R133, [R208.X4+0x2800] ;  /* 0x00280000d0857984 */ /* 0x0123220000004800 */
[----:B------:R-:W-:Y:S01]  /*8b10*/  BSSY B0, `(.L_x_3396) ;  /* 0x0000004000007945 */ /* 0x000fe20003800000 */
[----:B------:R-:W-:Y:S05]  /*8b20*/  @!P4 BRA `(.L_x_3397) ;  /* 0x000000200000c947 */ /* 0x000fea0003800000 */
[----:B------:R1:W-:Y:S04]  /*8b30*/  RED.E.ADD.F32.FTZ.RN.STRONG.GPU [R66.64+-0x900], R224 ;  /* 0xfff700e04200798e */ /* 0x0003e8000c10e78c */
[----:B----4-:R1:W-:Y:S02]  /*8b40*/  RED.E.ADD.F32.FTZ.RN.STRONG.GPU [R64.64+-0x900], R133 ;  /* 0xfff700854000798e */ /* 0x0103e4000c10e78c */
.L_x_3397:
[----:B------:R-:W-:Y:S05]  /*8b50*/  BSYNC B0 ;  /* 0x0000000000007941 */ /* 0x000fea0003800000 */
.L_x_3396:
[----:B------:R-:W1:Y:S01]  /*8b60*/  LDS R209, [R209.X4+0x2900] ;  /* 0x00290000d1d17984 */ /* 0x000e620000004800 */
[----:B------:R-:W-:Y:S01]  /*8b70*/  BSSY B0, `(.L_x_3398) ;  /* 0x0000004000007945 */ /* 0x000fe20003800000 */
[----:B------:R-:W-:Y:S05]  /*8b80*/  @!P5 BRA `(.L_x_3399) ;  /* 0x000000200000d947 */ /* 0x000fea0003800000 */
[----:B------:R3:W-:Y:S04]  /*8b90*/  RED.E.ADD.F32.FTZ.RN.STRONG.GPU [R66.64+-0x800], R225 ;  /* 0xfff800e14200798e */ /* 0x0007e8000c10e78c */
[----:B-1----:R3:W-:Y:S02]  /*8ba0*/  RED.E.ADD.F32.FTZ.RN.STRONG.GPU [R64.64+-0x800], R209 ;  /* 0xfff800d14000798e */ /* 0x0027e4000c10e78c */
.L_x_3399:
[----:B------:R-:W-:Y:S05]  /*8bb0*/  BSYNC B0 ;  /* 0x0000000000007941 */ /* 0x000fea0003800000 */
.L_x_3398:
[----:B-1--4-:R1:W4:Y:S01]  /*8bc0*/  LDS R133, [R210.X4+0x2a00] ;  /* 0x002a0000d2857984 */ /* 0x0123220000004800 */
        /* <DEDUP_REMOVED lines=10> */
[----:B----4-:R1:W-:Y:S02]  /*8c70*/  RED.E.ADD.F32.FTZ.RN.STRONG.GPU [R64.64+-0x700], R133 ;  /* 0xfff900854000798e */ /* 0x0103e4000c10e78c */
.L_x_3401:
[----:B-1----:R-:W-:Y:S05]  /*8c80*/  BSYNC B0 ;  /* 0x0000000000007941 */ /* 0x002fea0003800000 */
.L_x_3400:
[----:B------:R-:W1:Y:S01]  /*8c90*/  LDS R211, [R211.X4+0x2b00] ;  /* 0x002b0000d3d37984 */ /* 0x000e620000004800 */
[----:B------:R-:W-:Y:S01]  /*8ca0*/  BSSY B0, `(.L_x_3402) ;  /* 0x0000004000007945 */ /* 0x000fe20003800000 */
[----:B------:R-:W-:Y:S05]  /*8cb0*/  @!P0 BRA `(.L_x_3403) ;  /* 0x0000002000008947 */ /* 0x000fea0003800000 */
[----:B------:R3:W-:Y:S04]  /*8cc0*/  RED.E.ADD.F32.FTZ.RN.STRONG.GPU [R66.64+-0x600], R227 ;  /* 0xfffa00e34200798e */ /* 0x0007e8000c10e78c */
[----:B-1----:R3:W-:Y:S02]  /*8cd0*/  RED.E.ADD.F32.FTZ.RN.STRONG.GPU [R64.64+-0x600], R211 ;  /* 0xfffa00d34000798e */ /* 0x0027e4000c10e78c */
.L_x_3403:
[----:B------:R-:W-:Y:S05]  /*8ce0*/  BSYNC B0 ;  /* 0x0000000000007941 */ /* 0x000fea0003800000 */
.L_x_3402:
[----:B----4-:R4:W3:Y:S01]  /*8cf0*/  LDS R133, [R212.X4+0x2c00] ;  /* 0x002c0000d4857984 */ /* 0x0108e20000004800 */
[----:B------:R-:W-:Y:S01]  /*8d00*/  BSSY B0, `(.L_x_3404) ;  /* 0x0000004000007945 */ /* 0x000fe20003800000 */
[----:B------:R-:W-:Y:S05]  /*8d10*/  @!P1 BRA `(.L_x_3405) ;  /* 0x0000002000009947 */ /* 0x000fea0003800000 */
[----:B------:R4:W-:Y:S04]  /*8d20*/  RED.E.ADD.F32.FTZ.RN.STRONG.GPU [R66.64+-0x500], R228 ;  /* 0xfffb00e44200798e */ /* 0x0009e8000c10e78c */
[----:B---3--:R4:W-:Y:S02]  /*8d30*/  RED.E.ADD.F32.FTZ.RN.STRONG.GPU [R64.64+-0x500], R133 ;  /* 0xfffb00854000798e */ /* 0x0089e4000c10e78c */
.L_x_3405:
[----:B------:R-:W-:Y:S05]  /*8d40*/  BSYNC B0 ;  /* 0x0000000000007941 */ /* 0x000fea0003800000 */
.L_x_3404:
[----:B------:R-:W4:Y:S01]  /*8d50*/  LDS R213, [R213.X4+0x2d00] ;  /* 0x002d0000d5d57984 */ /* 0x000f220000004800 */
[----:B------:R-:W-:Y:S01]  /*8d60*/  BSSY B0, `(.L_x_3406) ;  /* 0x0000004000007945 */ /* 0x000fe20003800000 */
[----:B------:R-:W-:Y:S05]  /*8d70*/  @!P2 BRA `(.L_x_3407) ;  /* 0x000000200000a947 */ /* 0x000fea0003800000 */
[----:B------:R4:W-:Y:S04]  /*8d80*/  RED.E.ADD.F32.FTZ.RN.STRONG.GPU [R66.64+-0x400], R229 ;  /* 0xfffc00e54200798e */ /* 0x0009e8000c10e78c */
[----:B----4-:R4:W-:Y:S02]  /*8d90*/  RED.E.ADD.F32.FTZ.RN.STRONG.GPU [R64.64+-0x400], R213 ;  /* 0xfffc00d54000798e */ /* 0x0109e4000c10e78c */
.L_x_3407:
[----:B------:R-:W-:Y:S05]  /*8da0*/  BSYNC B0 ;  /* 0x0000000000007941 */ /* 0x000fea0003800000 */
.L_x_3406:
[----:B---34-:R3:W4:Y:S01]  /*8db0*/  LDS R133, [R214.X4+0x2e00] ;  /* 0x002e0000d6857984 */ /* 0x0187220000004800 */
[----:B------:R-:W-:Y:S01]  /*8dc0*/  BSSY B0, `(.L_x_3408) ;  /* 0x0000004000007945 */ /* 0x000fe20003800000 */
[----:B------:R-:W-:Y:S05]  /*8dd0*/  @!P3 BRA `(.L_x_3409) ;  /* 0x000000200000b947 */ /* 0x000fea0003800000 */
[----:B------:R3:W-:Y:S04]  /*8de0*/  RED.E.ADD.F32.FTZ.RN.STRONG.GPU [R66.64+-0x300], R230 ;  /* 0xfffd00e64200798e */ /* 0x0007e8000c10e78c */
[----:B----4-:R3:W-:Y:S02]  /*8df0*/  RED.E.ADD.F32.FTZ.RN.STRONG.GPU [R64.64+-0x300], R133 ;  /* 0xfffd00854000798e */ /* 0x0107e4000c10e78c */
.L_x_3409:
[----:B------:R-:W-:Y:S05]  /*8e00*/  BSYNC B0 ;  /* 0x0000000000007941 */ /* 0x000fea0003800000 */
.L_x_3408:
[----:B------:R-:W3:Y:S01]  /*8e10*/  LDS R215, [R215.X4+0x2f00] ;  /* 0x002f0000d7d77984 */ /* 0x000ee20000004800 */
[----:B------:R-:W-:Y:S01]  /*8e20*/  BSSY B0, `(.L_x_3410) ;  /* 0x0000004000007945 */ /* 0x000fe20003800000 */
[----:B------:R-:W-:Y:S05]  /*8e30*/  @!P4 BRA `(.L_x_3411) ;  /* 0x000000200000c947 */ /* 0x000fea0003800000 */
[----:B------:R4:W-:Y:S04]  /*8e40*/  RED.E.ADD.F32.FTZ.RN.STRONG.GPU [R66.64+-0x200], R231 ;  /* 0xfffe00e74200798e */ /* 0x0009e8000c10e78c */
[----:B---3--:R4:W-:Y:S02]  /*8e50*/  RED.E.ADD.F32.FTZ.RN.STRONG.GPU [R64.64+-0x200], R215 ;  /* 0xfffe00d74000798e */ /* 0x0089e4000c10e78c */
.L_x_3411:
[----:B------:R-:W-:Y:S05]  /*8e60*/  BSYNC B0 ;  /* 0x0000000000007941 */ /* 0x000fea0003800000 */
.L_x_3410:
[----:B---34-:R3:W4:Y:S01]  /*8e70*/  LDS R133, [R216.X4+0x3000] ;  /* 0x00300000d8857984 */ /* 0x0187220000004800 */
[----:B------:R-:W-:Y:S01]  /*8e80*/  BSSY B0, `(.L_x_3412) ;  /* 0x0000004000007945 */ /* 0x000fe20003800000 */
[----:B------:R-:W-:Y:S05]  /*8e90*/  @!P5 BRA `(.L_x_3413) ;  /* 0x000000200000d947 */ /* 0x000fea0003800000 */
[----:B------:R3:W-:Y:S04]  /*8ea0*/  RED.E.ADD.F32.FTZ.RN.STRONG.GPU [R66.64+-0x100], R232 ;  /* 0xffff00e84200798e */ /* 0x0007e8000c10e78c */
[----:B----4-:R3:W-:Y:S02]  /*8eb0*/  RED.E.ADD.F32.FTZ.RN.STRONG.GPU [R64.64+-0x100], R133 ;  /* 0xffff00854000798e */ /* 0x0107e4000c10e78c */
.L_x_3413:
[----:B------:R-:W-:Y:S05]  /*8ec0*/  BSYNC B0 ;  /* 0x0000000000007941 */ /* 0x000fea0003800000 */
.L_x_3412:
[----:B---3--:R-:W3:Y:S01]  /*8ed0*/  SHFL.DOWN P0, R64, R173, 0x1, 0x1f ;  /* 0x08201f00ad407f89 */ /* 0x008ee20000000000 */
        /* <DEDUP_REMOVED lines=13> */
[----:B---3--:R-:W-:Y:S02]  /*8fb0*/  @P0 FADD R64, R173, R64 ;  /* 0x00000040ad400221 */ /* 0x008fe40000000000 */
[----:B------:R-:W-:Y:S02]  /*8fc0*/  FMUL.FTZ R179, R6, R179 ;  /* 0x000000b306b37220 */ /* 0x000fe40000410000 */
[----:B------:R-:W-:Y:S01]  /*8fd0*/  FMUL.FTZ R180, R7, R180 ;  /* 0x000000b407b47220 */ /* 0x000fe20000410000 */
[----:B------:R-:W3:Y:S01]  /*8fe0*/  SHFL.DOWN P0, R65, R64, 0x2, 0x1f ;  /* 0x08401f0040417f89 */ /* 0x000ee20000000000 */
        /* <DEDUP_REMOVED lines=10> */
[----:B------:R-:W-:Y:S02]  /*9090*/  FADD.FTZ R20, R199, R20 ;  /* 0x00000014c7147221 */ /* 0x000fe40000010000 */
[----:B------:R-:W-:Y:S02]  /*90a0*/  FFMA.FTZ R33, R68, R234, R33 ;  /* 0x000000ea44217223 */ /* 0x000fe40000010021 */
[----:B---3--:R-:W-:-:S02]  /*90b0*/  @P0 FADD R65, R64, R65 ;  /* 0x0000004140410221 */ /* 0x008fc40000000000 */
[----:B------:R-:W-:Y:S02]  /*90c0*/  FADD.FTZ R19, R200, R19 ;  /* 0x00000013c8137221 */ /* 0x000fe40000010000 */
[----:B------:R-:W-:Y:S01]  /*90d0*/  FFMA.FTZ R34, R71, R239, R34 ;  /* 0x000000ef47227223 */ /* 0x000fe20000010022 */
[----:B------:R-:W3:Y:S01]  /*90e0*/  SHFL.DOWN P0, R66, R65, 0x4, 0x1f ;  /* 0x08801f0041427f89 */ /* 0x000ee20000000000 */
[----:B------:R-:W-:Y:S02]  /*90f0*/  FADD.FTZ R18, R171, R18 ;  /* 0x00000012ab127221 */ /* 0x000fe40000010000 */
[----:B------:R-:W-:Y:S02]  /*9100*/  FFMA.FTZ R35, R70, R0, R35 ;  /* 0x0000000046237223 */ /* 0x000fe40000010023 */
[----:B------:R-:W-:Y:S02]  /*9110*/  FADD.FTZ R17, R240, R17 ;  /* 0x00000011f0117221 */ /* 0x000fe40000010000 */
[----:B------:R-:W-:-:S02]  /*9120*/  FADD.FTZ R16, R247, R16 ;  /* 0x00000010f7107221 */ /* 0x000fc40000010000 */
[----:B------:R-:W-:Y:S02]  /*9130*/  FFMA.FTZ R37, R72, R176, R37 ;  /* 0x000000b048257223 */ /* 0x000fe40000010025 */
[----:B------:R-:W-:Y:S02]  /*9140*/  FFMA.FTZ R38, R75, R177, R38 ;  /* 0x000000b14b267223 */ /* 0x000fe40000010026 */
[----:B------:R-:W-:Y:S02]  /*9150*/  FADD.FTZ R14, R245, R14 ;  /* 0x0000000ef50e7221 */ /* 0x000fe40000010000 */
[----:B------:R-:W-:Y:S02]  /*9160*/  FFMA.FTZ R39, R74, R178, R39 ;  /* 0x000000b24a277223 */ /* 0x000fe40000010027 */
[----:B------:R-:W-:Y:S02]  /*9170*/  FADD.FTZ R13, R236, R13 ;  /* 0x0000000dec0d7221 */ /* 0x000fe40000010000 */
[----:B------:R-:W-:-:S02]  /*9180*/  FFMA.FTZ R40, R77, R179, R40 ;  /* 0x000000b34d287223 */ /* 0x000fc40000010028 */
[----:B------:R-:W-:Y:S02]  /*9190*/  FFMA.FTZ R41, R76, R180, R41 ;  /* 0x000000b44c297223 */ /* 0x000fe40000010029 */
[----:B------:R-:W-:Y:S02]  /*91a0*/  FADD.FTZ R12, R243, R12 ;  /* 0x0000000cf30c7221 */ /* 0x000fe40000010000 */
[----:B---3--:R-:W-:Y:S02]  /*91b0*/  @P0 FADD R66, R65, R66 ;  /* 0x0000004241420221 */ /* 0x008fe40000000000 */
[----:B------:R-:W-:Y:S02]  /*91c0*/  FMUL.FTZ R65, R2, R174 ;  /* 0x000000ae02417220 */ /* 0x000fe40000410000 */
[----:B------:R-:W-:Y:S01]  /*91d0*/  FADD.FTZ R11, R172, R11 ;  /* 0x0000000bac0b7221 */ /* 0x000fe20000010000 */
[----:B------:R-:W3:Y:S01]  /*91e0*/  SHFL.DOWN P0, R67, R66, 0x8, 0x1f ;  /* 0x09001f0042437f89 */ /* 0x000ee20000000000 */
[----:B------:R-:W-:-:S02]  /*91f0*/  FFMA.FTZ R238, R186, R65, R238 ;  /* 0x00000041baee7223 */ /* 0x000fc400000100ee */
[----:B------:R-:W-:Y:S02]  /*9200*/  FFMA.FTZ R36, R73, R65, R36 ;  /* 0x0000004149247223 */ /* 0x000fe40000010024 */
[----:B------:R-:W-:Y:S02]  /*9210*/  FADD.FTZ R15, R238, R15 ;  /* 0x0000000fee0f7221 */ /* 0x000fe40000010000 */
        /* <DEDUP_REMOVED lines=8> */
[----:B---3--:R-:W-:Y:S01]  /*92a0*/  ISETP.NE.AND P0, PT, R129, c[0x0][0x174], PT ;  /* 0x00005d0081007a0c */ /* 0x008fe20003f05270 */
[----:B------:R-:W-:Y:S01]  /*92b0*/  IMAD.SHL.U32 R7, R9, 0x4, RZ ;  /* 0x0000000409077824 */ /* 0x000fe200078e00ff */
[----:B------:R-:W3:Y:S11]  /*92c0*/  LDS R3, [0x3188] ;  /* 0x00318800ff037984 */ /* 0x000ef60000000800 */
[----:B------:R-:W5:Y:S01]  /*92d0*/  @P0 LDS R5, [R7+0x46c0] ;  /* 0x0046c00007050984 */ /* 0x000f620000000800 */
[----:B---3--:R-:W-:-:S04]  /*92e0*/  FADD.FTZ R132, R132, R3 ;  /* 0x0000000384847221 */ /* 0x008fc80000010000 */
[----:B-----5:R-:W-:-:S05]  /*92f0*/  @P0 FADD.FTZ R132, R132, R5 ;  /* 0x0000000584840221 */ /* 0x020fca0000010000 */
[----:B------:R3:W-:Y:S02]  /*9300*/  STS [R7+0x46c0], R132 ;  /* 0x0046c08407007388 */ /* 0x0007e40000000800 */
.L_x_3415:
[----:B---3--:R-:W-:Y:S05]  /*9310*/  BSYNC B0 ;  /* 0x0000000000007941 */ /* 0x008fea0003800000 */
.L_x_3414:
[----:B------:R-:W-:Y:S01]  /*9320*/  IADD3 R9, R9, 0x1, RZ ;  /* 0x0000000109097810 */ /* 0x000fe20007ffe0ff */
[----:B------:R-:W-:-:S03]  /*9330*/  UIADD3 UR4, UP0, UR4, 0x1, URZ ;  /* 0x0000000104047890 */ /* 0x000fc6000ff1e03f */
[----:B------:R-:W-:Y:S01]  /*9340*/  ISETP.GE.AND P0, PT, R9, c[0x0][0x16c], PT ;  /* 0x00005b0009007a0c */ /* 0x000fe20003f06270 */
[----:B------:R-:W-:-:S12]  /*9350*/  UIADD3.X UR5, URZ, UR5, URZ, UP0, !UPT ;  /* 0x000000053f057290 */ /* 0x000fd800087fe43f */
[----:B012-4-:R-:W-:Y:S01]  /*9360*/  @P0 CALL.REL.NOINC `(.L_x_3368) ;  /* 0x0000001000000944 */ /* 0x017fe20003c00000 */
[----:B------:R-:W-:Y:S05]  /*9370*/  BRA `(.L_x_3416) ;  /* 0xffffba0000007947 */ /* 0x000fea000383ffff */
.L_x_3368:
        /* <DEDUP_REMOVED lines=19> */
[----:B------:R-:W-:Y:S01]  /*94b0*/  LEA R5, P4, R118, c[0x0][0x330], 0x1 ;  /* 0x0000cc0076057a11 */ /* 0x000fe200078808ff */
        /* <DEDUP_REMOVED lines=19> */
[----:B------:R-:W-:-:S06]  /*95f0*/  NOP ;  /* 0x0000000000007918 */ /* 0x000fcc0000000000 */
[----:B------:R-:W-:Y:S01]  /*9600*/  LDS.U16 R9, [R114] ;  /* 0x0000000072097984 */ /* 0x000fe20000000400 */
[----:B-1----:R-:W-:Y:S01]  /*9610*/  IMAD.WIDE.U32 R2, R165, c[0x0][0x2d8], RZ ;  /* 0x0000b600a5027a25 */ /* 0x002fe200078e00ff */
[----:B0-----:R-:W-:Y:S02]  /*9620*/  LEA.HI.X R4, R118, c[0x0][0x334], R119, 0x1, P4 ;  /* 0x0000cd0076047a11 */ /* 0x001fe400020f0c77 */
[----:B------:R-:W-:Y:S01]  /*9630*/  LDS.U16 R27, [R113+0x40] ;  /* 0x00004000711b7984 */ /* 0x000fe20000000400 */
[----:B------:R-:W-:Y:S02]  /*9640*/  IMAD.IADD R3, R3, 0x1, R7 ;  /* 0x0000000103037824 */ /* 0x000fe400078e0207 */
[----:B------:R-:W-:Y:S01]  /*9650*/  IMAD R0, R168, c[0x0][0x2e0], RZ ;  /* 0x0000b800a8007a24 */ /* 0x000fe200078e02ff */
[----:B------:R-:W-:Y:S01]  /*9660*/  LDS.U16 R29, [R112+0x80] ;  /* 0x00008000701d7984 */ /* 0x000fe20000000400 */
[----:B------:R-:W-:-:S03]  /*9670*/  IMAD.WIDE.U32 R2, R169, c[0x0][0x2e0], R2 ;  /* 0x0000b800a9027a25 */ /* 0x000fc600078e0002 */
[----:B------:R-:W-:Y:S01]  /*9680*/  LDS.U16 R31, [R111+0xc0] ;  /* 0x0000c0006f1f7984 */ /* 0x000fe20000000400 */
[----:B------:R-:W-:Y:S01]  /*9690*/  IMAD R59, R169, c[0x0][0x2e4], R0 ;  /* 0x0000b900a93b7a24 */ /* 0x000fe200078e0200 */
        /* <DEDUP_REMOVED lines=35> */
.L_x_3418:
[----:B------:R-:W-:Y:S05]  /*98d0*/  BSYNC B0 ;  /* 0x0000000000007941 */ /* 0x000fea0003800000 */
.L_x_3417:
[----:B------:R1:W-:Y:S01]  /*98e0*/  @!P1 STG.E.U16 [R2.64+-0x780], R29 ;  /* 0xfff8801d02009986 */ /* 0x0003e2000c10150c */
[-C--:B------:R-:W-:Y:S01]  /*98f0*/  ISETP.GE.AND P3, PT, R146, R57.reuse, PT ;  /* 0x000000399200720c */ /* 0x080fe20003f66270 */
[----:B------:R-:W-:Y:S01]  /*9900*/  FADD.FTZ R0, R10, R161 ;  /* 0x000000a10a007221 */ /* 0x000fe20000010000 */
[-C--:B------:R-:W-:Y:S01]  /*9910*/  ISETP.GE.AND P1, PT, R144, R57.reuse, PT ;  /* 0x000000399000720c */ /* 0x080fe20003f26270 */
[----:B------:R2:W-:Y:S01]  /*9920*/  @!P2 STG.E.U16 [R2.64+-0x740], R31 ;  /* 0xfff8c01f0200a986 */ /* 0x0005e2000c10150c */
[-C--:B------:R-:W-:Y:S01]  /*9930*/  ISETP.GE.AND P2, PT, R145, R57.reuse, PT ;  /* 0x000000399100720c */ /* 0x080fe20003f46270 */
[----:B------:R-:W-:Y:S01]  /*9940*/  BSSY B0, `(.L_x_3419) ;  /* 0x000009d000007945 */ /* 0x000fe20003800000 */
[-C--:B------:R-:W-:Y:S01]  /*9950*/  ISETP.GE.AND P4, PT, R142, R57.reuse, PT ;  /* 0x000000398e00720c */ /* 0x080fe20003f86270 */
[----:B------:R-:W-:Y:S01]  /*9960*/  @!P0 STG.E.U16 [R2.64+-0x700], R33 ;  /* 0xfff9002102008986 */ /* 0x000fe2000c10150c */
[-C--:B------:R-:W-:Y:S02]  /*9970*/  ISETP.GE.AND P0, PT, R143, R57.reuse, PT ;  /* 0x000000398f00720c */ /* 0x080fe40003f06270 */
[----:B------:R-:W-:-:S02]  /*9980*/  ISETP.GE.AND P5, PT, R141, R57, PT ;  /* 0x000000398d00720c */ /* 0x000fc40003fa6270 */
[----:B------:R-:W-:Y:S01]  /*9990*/  LOP3.LUT R5, R128, 0xfffffe00, RZ, 0xc0, !PT ;  /* 0xfffffe0080057812 */ /* 0x000fe200078ec0ff */
[----:B------:R-:W-:Y:S01]  /*99a0*/  @!P3 STG.E.U16 [R2.64+-0x6c0], R35 ;  /* 0xfff940230200b986 */ /* 0x000fe2000c10150c */
[----:B------:R-:W-:Y:S02]  /*99b0*/  ISETP.GE.AND P3, PT, R138, R57, PT ;  /* 0x000000398a00720c */ /* 0x000fe40003f66270 */
[----:B------:R-:W-:Y:S01]  /*99c0*/  LEA R59, R154, R5, 0x4 ;  /* 0x000000059a3b7211 */ /* 0x000fe200078e20ff */
[----:B------:R-:W-:Y:S01]  /*99d0*/  @!P2 STG.E.U16 [R2.64+-0x680], R37 ;  /* 0xfff980250200a986 */ /* 0x000fe2000c10150c */
[-C--:B------:R-:W-:Y:S02]  /*99e0*/  ISETP.GE.AND P2, PT, R139, R57.reuse, PT ;  /* 0x000000398b00720c */ /* 0x080fe40003f46270 */
[----:B------:R-:W-:Y:S01]  /*99f0*/  IADD3 R5, R59, 0x2, RZ ;  /* 0x000000023b057810 */ /* 0x000fe20007ffe0ff */
[----:B------:R-:W-:Y:S01]  /*9a00*/  @!P1 STG.E.U16 [R2.64+-0x640], R39 ;  /* 0xfff9c02702009986 */ /* 0x000fe2000c10150c */
[----:B------:R-:W-:-:S02]  /*9a10*/  ISETP.GE.AND P1, PT, R140, R57, PT ;  /* 0x000000398c00720c */ /* 0x000fc40003f26270 */
[----:B0-----:R-:W-:Y:S01]  /*9a20*/  LEA.HI.SX32 R6, R5, R59, 0x1b ;  /* 0x0000003b05067211 */ /* 0x001fe200078fdaff */
[----:B------:R-:W-:Y:S01]  /*9a30*/  @!P0 STG.E.U16 [R2.64+-0x600], R41 ;  /* 0xfffa002902008986 */ /* 0x000fe2000c10150c */
[-C--:B------:R-:W-:Y:S01]  /*9a40*/  ISETP.GE.AND P0, PT, R150, R57.reuse, PT ;  /* 0x000000399600720c */ /* 0x080fe20003f06270 */
[----:B------:R-:W-:Y:S01]  /*9a50*/  FADD.FTZ R5, R0, R11 ;  /* 0x0000000b00057221 */ /* 0x000fe20000010000 */
[----:B------:R-:W-:Y:S01]  /*9a60*/  IADD3 R4, R59, 0x1, RZ ;  /* 0x000000013b047810 */ /* 0x000fe20007ffe0ff */
[----:B------:R-:W-:Y:S01]  /*9a70*/  @!P4 STG.E.U16 [R2.64+-0x5c0], R43 ;  /* 0xfffa402b0200c986 */ /* 0x000fe2000c10150c */
[-C--:B------:R-:W-:Y:S01]  /*9a80*/  ISETP.GE.AND P4, PT, R131, R57.reuse, PT ;  /* 0x000000398300720c */ /* 0x080fe20003f86270 */
[----:B------:R-:W-:Y:S01]  /*9a90*/  FADD.FTZ R0, R5, R12 ;  /* 0x0000000c05007221 */ /* 0x000fe20000010000 */
[C---:B------:R-:W-:Y:S01]  /*9aa0*/  IADD3 R7, R59.reuse, 0x3, RZ ;  /* 0x000000033b077810 */ /* 0x040fe20007ffe0ff */
[----:B------:R-:W-:Y:S01]  /*9ab0*/  @!P5 STG.E.U16 [R2.64+-0x580], R45 ;  /* 0xfffa802d0200d986 */ /* 0x000fe2000c10150c */
[----:B------:R-:W-:Y:S01]  /*9ac0*/  ISETP.GE.AND P5, PT, R130, R57, PT ;  /* 0x000000398200720c */ /* 0x000fe20003fa6270 */
[----:B------:R-:W-:Y:S01]  /*9ad0*/  FADD.FTZ R5, R0, R13 ;  /* 0x0000000d00057221 */ /* 0x000fe20000010000 */
[C---:B------:R-:W-:Y:S01]  /*9ae0*/  IADD3 R8, R59.reuse, 0x4, RZ ;  /* 0x000000043b087810 */ /* 0x040fe20007ffe0ff */
[----:B------:R-:W-:Y:S01]  /*9af0*/  @!P1 STG.E.U16 [R2.64+-0x540], R47 ;  /* 0xfffac02f02009986 */ /* 0x000fe2000c10150c */
[C---:B------:R-:W-:Y:S01]  /*9b00*/  IADD3 R9, R59.reuse, 0x5, RZ ;  /* 0x000000053b097810 */ /* 0x040fe20007ffe0ff */
[----:B------:R-:W-:Y:S01]  /*9b10*/  IMAD.SHL.U32 R6, R6, 0x2, RZ ;  /* 0x0000000206067824 */ /* 0x000fe200078e00ff */
[----:B------:R-:W-:Y:S01]  /*9b20*/  LEA.HI.SX32 R4, R4, R59, 0x1b ;  /* 0x0000003b04047211 */ /* 0x000fe200078fdaff */
[----:B------:R-:W-:Y:S01]  /*9b30*/  @!P2 STG.E.U16 [R2.64+-0x500], R49 ;  /* 0xfffb00310200a986 */ /* 0x000fe2000c10150c */
[----:B------:R-:W-:-:S02]  /*9b40*/  IADD3 R26, R59, 0x6, RZ ;  /* 0x000000063b1a7810 */ /* 0x000fc40007ffe0ff */
[----:B------:R-:W-:Y:S01]  /*9b50*/  F2FP.BF16.PACK_AB R10, R11, R10 ;  /* 0x0000000a0b0a723e */ /* 0x000fe200000010ff */
[----:B------:R-:W-:Y:S01]  /*9b60*/  @!P3 STG.E.U16 [R2.64+-0x4c0], R51 ;  /* 0xfffb40330200b986 */ /* 0x000fe2000c10150c */
[-C--:B------:R-:W-:Y:S01]  /*9b70*/  LEA.HI.SX32 R7, R7, R59.reuse, 0x1b ;  /* 0x0000003b07077211 */ /* 0x080fe200078fdaff */
[----:B------:R-:W-:Y:S01]  /*9b80*/  IMAD.SHL.U32 R4, R4, 0x2, RZ ;  /* 0x0000000204047824 */ /* 0x000fe200078e00ff */
[----:B------:R-:W-:Y:S01]  /*9b90*/  IADD3 R28, R59, 0x7, RZ ;  /* 0x000000073b1c7810 */ /* 0x000fe20007ffe0ff */
[----:B------:R-:W-:Y:S01]  /*9ba0*/  @!P4 STG.E.U16 [R2.64+-0x480], R53 ;  /* 0xfffb80350200c986 */ /* 0x000fe2000c10150c */
[----:B------:R-:W-:Y:S01]  /*9bb0*/  F2FP.BF16.PACK_AB R12, R13, R12 ;  /* 0x0000000c0d0c723e */ /* 0x000fe200000010ff */
[----:B------:R-:W-:Y:S01]  /*9bc0*/  IMAD.SHL.U32 R7, R7, 0x2, RZ ;  /* 0x0000000207077824 */ /* 0x000fe200078e00ff */
[-C--:B------:R-:W-:Y:S01]  /*9bd0*/  LEA.HI.SX32 R8, R8, R59.reuse, 0x1b ;  /* 0x0000003b08087211 */ /* 0x080fe200078fdaff */
[----:B------:R-:W-:Y:S01]  /*9be0*/  @!P0 STG.E.U16 [R2.64+-0x7c0], R27 ;  /* 0xfff8401b02008986 */ /* 0x000fe2000c10150c */
[----:B------:R-:W-:-:S02]  /*9bf0*/  LEA.HI.SX32 R9, R9, R59, 0x1b ;  /* 0x0000003b09097211 */ /* 0x000fc400078fdaff */
[----:B------:R-:W-:Y:S01]  /*9c00*/  F2FP.BF16.PACK_AB R0, R15, R14 ;  /* 0x0000000e0f00723e */ /* 0x000fe200000010ff */
[----:B------:R0:W-:Y:S01]  /*9c10*/  @!P5 STG.E.U16 [R2.64+-0x440], R55 ;  /* 0xfffbc0370200d986 */ /* 0x0001e2000c10150c */
[----:B-1----:R-:W-:Y:S01]  /*9c20*/  IADD3 R29, R59, 0x8, RZ ;  /* 0x000000083b1d7810 */ /* 0x002fe20007ffe0ff */
[----:B------:R-:W-:Y:S01]  /*9c30*/  IMAD.SHL.U32 R9, R9, 0x2, RZ ;  /* 0x0000000209097824 */ /* 0x000fe200078e00ff */
[----:B------:R-:W-:Y:S01]  /*9c40*/  IADD3 R30, R59, 0x9, RZ ;  /* 0x000000093b1e7810 */ /* 0x000fe20007ffe0ff */
[----:B------:R-:W-:Y:S01]  /*9c50*/  BAR.SYNC.DEFER_BLOCKING 0x0 ;  /* 0x0000000000007b1d */ /* 0x000fe20000010000 */
[-C--:B------:R-:W-:Y:S01]  /*9c60*/  LEA.HI.SX32 R26, R26, R59.reuse, 0x1b ;  /* 0x0000003b1a1a7211 */ /* 0x080fe200078fdaff */
[----:B------:R-:W-:Y:S01]  /*9c70*/  FADD.FTZ R14, R5, R14 ;  /* 0x0000000e050e7221 */ /* 0x000fe20000010000 */
[C---:B--2---:R-:W-:Y:S02]  /*9c80*/  IADD3 R31, R59.reuse, 0xa, RZ ;  /* 0x0000000a3b1f7810 */ /* 0x044fe40007ffe0ff */
[----:B------:R-:W-:Y:S01]  /*9c90*/  LEA.HI.SX32 R28, R28, R59, 0x1b ;  /* 0x0000003b1c1c7211 */ /* 0x000fe200078fdaff */
[----:B------:R-:W-:Y:S01]  /*9ca0*/  IMAD.SHL.U32 R26, R26, 0x2, RZ ;  /* 0x000000021a1a7824 */ /* 0x000fe200078e00ff */
[----:B------:R-:W-:Y:S01]  /*9cb0*/  PRMT R11, R12, 0x7632, R11 ;  /* 0x000076320c0b7816 */ /* 0x000fe2000000000b */
[----:B------:R-:W-:Y:S01]  /*9cc0*/  FADD.FTZ R15, R14, R15 ;  /* 0x0000000f0e0f7221 */ /* 0x000fe20000010000 */
[----:B0-----:R-:W-:Y:S01]  /*9cd0*/  PRMT R3, R10, 0x7632, R3 ;  /* 0x000076320a037816 */ /* 0x001fe20000000003 */
[----:B------:R-:W-:Y:S01]  /*9ce0*/  IMAD.SHL.U32 R28, R28, 0x2, RZ ;  /* 0x000000021c1c7824 */ /* 0x000fe200078e00ff */
[----:B------:R-:W-:-:S02]  /*9cf0*/  IADD3 R32, R59, 0xb, RZ ;  /* 0x0000000b3b207810 */ /* 0x000fc40007ffe0ff */
[----:B------:R-:W-:Y:S02]  /*9d00*/  IADD3 R33, R59, 0xc, RZ ;  /* 0x0000000c3b217810 */ /* 0x000fe40007ffe0ff */
[----:B------:R-:W-:Y:S01]  /*9d10*/  F2FP.BF16.PACK_AB R2, R17, R16 ;  /* 0x000000101102723e */ /* 0x000fe200000010ff */
[----:B------:R-:W-:Y:S01]  /*9d20*/  FADD.FTZ R16, R15, R16 ;  /* 0x000000100f107221 */ /* 0x000fe20000010000 */
[C---:B------:R-:W-:Y:S02]  /*9d30*/  PRMT R13, R0.reuse, 0x7610, R13 ;  /* 0x00007610000d7816 */ /* 0x040fe4000000000d */
[----:B------:R-:W-:Y:S01]  /*9d40*/  PRMT R27, R0, 0x7632, R27 ;  /* 0x00007632001b7816 */ /* 0x000fe2000000001b */
[----:B------:R-:W-:Y:S01]  /*9d50*/  FADD.FTZ R17, R16, R17 ;  /* 0x0000001110117221 */ /* 0x000fe20000010000 */
[----:B------:R-:W-:Y:S02]  /*9d60*/  SHF.L.U32 R8, R8, 0x1, RZ ;  /* 0x0000000108087819 */ /* 0x000fe400000006ff */
[----:B------:R-:W-:Y:S01]  /*9d70*/  IADD3 R34, R59, 0xd, RZ ;  /* 0x0000000d3b227810 */ /* 0x000fe20007ffe0ff */
[----:B------:R-:W-:Y:S01]  /*9d80*/  STS.U16 [R96], R10 ;  /* 0x0000000a60007388 */ /* 0x000fe20000000400 */
[----:B------:R-:W-:-:S02]  /*9d90*/  LEA.HI.SX32 R29, R29, R59, 0x1b ;  /* 0x0000003b1d1d7211 */ /* 0x000fc400078fdaff */
[-C--:B------:R-:W-:Y:S01]  /*9da0*/  LEA.HI.SX32 R30, R30, R59.reuse, 0x1b ;  /* 0x0000003b1e1e7211 */ /* 0x080fe200078fdaff */
[----:B------:R0:W-:Y:S01]  /*9db0*/  STS.U16 [R4+0x2], R3 ;  /* 0x0000020304007388 */ /* 0x0001e20000000400 */
[----:B------:R-:W-:Y:S01]  /*9dc0*/  F2FP.BF16.PACK_AB R0, R19, R18 ;  /* 0x000000121300723e */ /* 0x000fe200000010ff */
[----:B------:R-:W-:Y:S01]  /*9dd0*/  FADD.FTZ R18, R17, R18 ;  /* 0x0000001211127221 */ /* 0x000fe20000010000 */
[-C--:B------:R-:W-:Y:S01]  /*9de0*/  LEA.HI.SX32 R31, R31, R59.reuse, 0x1b ;  /* 0x0000003b1f1f7211 */ /* 0x080fe200078fdaff */
[----:B------:R1:W-:Y:S01]  /*9df0*/  STS.U16 [R6+0x4], R12 ;  /* 0x0000040c06007388 */ /* 0x0003e20000000400 */
[C---:B------:R-:W-:Y:S01]  /*9e00*/  IADD3 R35, R59.reuse, 0xe, RZ ;  /* 0x0000000e3b237810 */ /* 0x040fe20007ffe0ff */
[----:B------:R-:W-:Y:S01]  /*9e10*/  IMAD.SHL.U32 R30, R30, 0x2, RZ ;  /* 0x000000021e1e7824 */ /* 0x000fe200078e00ff */
[----:B------:R-:W-:Y:S01]  /*9e20*/  IADD3 R36, R59, 0xf, RZ ;  /* 0x0000000f3b247810 */ /* 0x000fe20007ffe0ff */
[----:B------:R-:W-:Y:S01]  /*9e30*/  STS.U16 [R7+0x6], R11 ;  /* 0x0000060b07007388 */ /* 0x000fe20000000400 */
[-C--:B------:R-:W-:Y:S01]  /*9e40*/  LEA.HI.SX32 R32, R32, R59.reuse, 0x1b ;  /* 0x0000003b20207211 */ /* 0x080fe200078fdaff */
[----:B------:R-:W-:Y:S01]  /*9e50*/  IMAD.SHL.U32 R31, R31, 0x2, RZ ;  /* 0x000000021f1f7824 */ /* 0x000fe200078e00ff */
[-C--:B------:R-:W-:Y:S01]  /*9e60*/  LEA.HI.SX32 R33, R33, R59.reuse, 0x1b ;  /* 0x0000003b21217211 */ /* 0x080fe200078fdaff */
[----:B------:R-:W-:Y:S01]  /*9e70*/  STS.U16 [R8+0x8], R13 ;  /* 0x0000080d08007388 */ /* 0x000fe20000000400 */
[----:B0-----:R-:W-:Y:S01]  /*9e80*/  F2FP.BF16.PACK_AB R3, R21, R20 ;  /* 0x000000141503723e */ /* 0x001fe200000010ff */
[----:B------:R-:W-:Y:S01]  /*9e90*/  FADD.FTZ R19, R18, R19 ;  /* 0x0000001312137221 */ /* 0x000fe20000010000 */
[----:B------:R-:W-:Y:S01]  /*9ea0*/  PRMT R4, R2, 0x7632, R4 ;  /* 0x0000763202047816 */ /* 0x000fe20000000004 */
[----:B------:R-:W-:Y:S01]  /*9eb0*/  STS.U16 [R9+0xa], R27 ;  /* 0x00000a1b09007388 */ /* 0x000fe20000000400 */
[-C--:B------:R-:W-:Y:S01]  /*9ec0*/  LEA.HI.SX32 R34, R34, R59.reuse, 0x1b ;  /* 0x0000003b22227211 */ /* 0x080fe200078fdaff */
[----:B------:R-:W-:Y:S01]  /*9ed0*/  IMAD.SHL.U32 R33, R33, 0x2, RZ ;  /* 0x0000000221217824 */ /* 0x000fe200078e00ff */
[C---:B-1----:R-:W-:Y:S01]  /*9ee0*/  PRMT R6, R0.reuse, 0x7610, R6 ;  /* 0x0000761000067816 */ /* 0x042fe20000000006 */
[----:B------:R0:W-:Y:S01]  /*9ef0*/  STS.U16 [R26+0xc], R2 ;  /* 0x00000c021a007388 */ /* 0x0001e20000000400 */
[----:B------:R-:W-:Y:S01]  /*9f00*/  PRMT R10, R0, 0x7632, R10 ;  /* 0x00007632000a7816 */ /* 0x000fe2000000000a */
[----:B------:R-:W-:Y:S01]  /*9f10*/  IMAD.SHL.U32 R34, R34, 0x2, RZ ;  /* 0x0000000222227824 */ /* 0x000fe200078e00ff */
[----:B------:R-:W-:Y:S01]  /*9f20*/  SHF.L.U32 R29, R29, 0x1, RZ ;  /* 0x000000011d1d7819 */ /* 0x000fe200000006ff */
[----:B------:R-:W-:Y:S01]  /*9f30*/  STS.U16 [R28+0xe], R4 ;  /* 0x00000e041c007388 */ /* 0x000fe20000000400 */
[----:B------:R-:W-:Y:S01]  /*9f40*/  F2FP.BF16.PACK_AB R0, R23, R22 ;  /* 0x000000161700723e */ /* 0x000fe200000010ff */
[----:B------:R-:W-:Y:S01]  /*9f50*/  FADD.FTZ R20, R19, R20 ;  /* 0x0000001413147221 */ /* 0x000fe20000010000 */
[-C--:B------:R-:W-:Y:S01]  /*9f60*/  LEA.HI.SX32 R35, R35, R59.reuse, 0x1b ;  /* 0x0000003b23237211 */ /* 0x080fe200078fdaff */
[----:B------:R-:W-:Y:S01]  /*9f70*/  STS.U16 [R29+0x10], R6 ;  /* 0x000010061d007388 */ /* 0x000fe20000000400 */
[----:B------:R-:W-:Y:S01]  /*9f80*/  LEA.HI.SX32 R36, R36, R59, 0x1b ;  /* 0x0000003b24247211 */ /* 0x000fe200078fdaff */
[----:B------:R-:W-:Y:S01]  /*9f90*/  FADD.FTZ R21, R20, R21 ;  /* 0x0000001514157221 */ /* 0x000fe20000010000 */
[----:B0-----:R-:W-:Y:S01]  /*9fa0*/  F2FP.BF16.PACK_AB R2, R25, R24 ;  /* 0x000000181902723e */ /* 0x001fe200000010ff */
[----:B------:R-:W-:Y:S01]  /*9fb0*/  STS.U16 [R30+0x12], R10 ;  /* 0x0000120a1e007388 */ /* 0x000fe20000000400 */
[----:B------:R-:W-:Y:S01]  /*9fc0*/  PRMT R7, R3, 0x7632, R7 ;  /* 0x0000763203077816 */ /* 0x000fe20000000007 */
[----:B------:R-:W-:Y:S01]  /*9fd0*/  IMAD.SHL.U32 R36, R36, 0x2, RZ ;  /* 0x0000000224247824 */ /* 0x000fe200078e00ff */
[----:B------:R-:W-:Y:S01]  /*9fe0*/  SHF.L.U32 R32, R32, 0x1, RZ ;  /* 0x0000000120207819 */ /* 0x000fe200000006ff */
[----:B------:R-:W-:Y:S01]  /*9ff0*/  STS.U16 [R31+0x14], R3 ;  /* 0x000014031f007388 */ /* 0x000fe20000000400 */
[----:B------:R-:W-:Y:S01]  /*a000*/  PRMT R8, R0, 0x7632, R8 ;  /* 0x0000763200087816 */ /* 0x000fe20000000008 */
[----:B------:R-:W-:Y:S01]  /*a010*/  FADD.FTZ R22, R21, R22 ;  /* 0x0000001615167221 */ /* 0x000fe20000010000 */
[----:B------:R-:W-:Y:S01]  /*a020*/  SHF.L.U32 R35, R35, 0x1, RZ ;  /* 0x0000000123237819 */ /* 0x000fe200000006ff */
[----:B------:R-:W-:Y:S01]  /*a030*/  STS.U16 [R32+0x16], R7 ;  /* 0x0000160720007388 */ /* 0x000fe20000000400 */
[----:B------:R-:W-:Y:S01]  /*a040*/  PRMT R12, R2, 0x7632, R12 ;  /* 0x00007632020c7816 */ /* 0x000fe2000000000c */
[----:B------:R-:W-:-:S02]  /*a050*/  FADD.FTZ R23, R22, R23 ;  /* 0x0000001716177221 */ /* 0x000fc40000010000 */
[----:B------:R0:W-:Y:S02]  /*a060*/  STS.U16 [R33+0x18], R0 ;  /* 0x0000180021007388 */ /* 0x0001e40000000400 */
[----:B------:R-:W-:Y:S02]  /*a070*/  FADD.FTZ R24, R23, R24 ;  /* 0x0000001817187221 */ /* 0x000fe40000010000 */
[----:B------:R-:W-:Y:S02]  /*a080*/  STS.U16 [R34+0x1a], R8 ;  /* 0x00001a0822007388 */ /* 0x000fe40000000400 */
[----:B------:R-:W-:Y:S02]  /*a090*/  FADD.FTZ R161, R24, R25 ;  /* 0x0000001918a17221 */ /* 0x000fe40000010000 */
[----:B------:R1:W-:Y:S01]  /*a0a0*/  STS.U16 [R35+0x1c], R2 ;  /* 0x00001c0223007388 */ /* 0x0003e20000000400 */
[----:B0-----:R-:W-:-:S03]  /*a0b0*/  IMAD R0, R164, c[0x0][0x2f8], RZ ;  /* 0x0000be00a4007a24 */ /* 0x001fc600078e02ff */
[----:B------:R-:W-:Y:S01]  /*a0c0*/  STS.U16 [R36+0x1e], R12 ;  /* 0x00001e0c24007388 */ /* 0x000fe20000000400 */
[----:B------:R-:W-:-:S06]  /*a0d0*/  NOP ;  /* 0x0000000000007918 */ /* 0x000fcc0000000000 */
[----:B------:R-:W-:Y:S01]  /*a0e0*/  LDS.U16 R9, [R114] ;  /* 0x0000000072097984 */ /* 0x000fe20000000400 */
[----:B-1----:R-:W-:-:S03]  /*a0f0*/  IMAD.WIDE.U32 R2, R165, c[0x0][0x2f8], RZ ;  /* 0x0000be00a5027a25 */ /* 0x002fc600078e00ff */
        /* <DEDUP_REMOVED lines=33> */
.L_x_3420:
[----:B------:R-:W-:Y:S05]  /*a310*/  BSYNC B0 ;  /* 0x0000000000007941 */ /* 0x000fea0003800000 */
.L_x_3419:
[----:B------:R-:W-:Y:S01]  /*a320*/  IMAD.MOV.U32 R3, RZ, RZ, R15 ;  /* 0x000000ffff037224 */ /* 0x000fe200078e000f */
[----:B------:R-:W-:Y:S01]  /*a330*/  IADD3 R0, P0, R97, -0x7c0, RZ ;  /* 0xfffff84061007810 */ /* 0x000fe20007f1e0ff */
[----:B------:R-:W-:Y:S01]  /*a340*/  IMAD R4, R168, c[0x0][0x300], RZ ;  /* 0x0000c000a8047a24 */ /* 0x000fe200078e02ff */
[-C--:B------:R-:W-:Y:S01]  /*a350*/  ISETP.GE.AND P3, PT, R146, R37.reuse, PT ;  /* 0x000000259200720c */ /* 0x080fe20003f66270 */
[----:B------:R-:W-:Y:S01]  /*a360*/  IMAD.WIDE.U32 R2, R169, c[0x0][0x300], R2 ;  /* 0x0000c000a9027a25 */ /* 0x000fe200078e0002 */
[----:B------:R-:W-:Y:S01]  /*a370*/  IADD3 R0, P1, R0, c[0x0][0x340], RZ ;  /* 0x0000d00000007a10 */ /* 0x000fe20007f3e0ff */
[----:B------:R-:W-:Y:S01]  /*a380*/  UIADD3 UR18, UP0, UR18, -0x800, URZ ;  /* 0xfffff80012127890 */ /* 0x000fe2000ff1e03f */
[----:B------:R-:W-:Y:S01]  /*a390*/  ISETP.GE.AND P4, PT, R145, R37, PT ;  /* 0x000000259100720c */ /* 0x000fe20003f86270 */
[----:B------:R-:W-:Y:S01]  /*a3a0*/  IMAD R5, R169, c[0x0][0x304], R4 ;  /* 0x0000c100a9057a24 */ /* 0x000fe200078e0204 */
[----:B------:R-:W-:Y:S01]  /*a3b0*/  IADD3.X R4, R98, -0x1, RZ, P0, !PT ;  /* 0xffffffff62047810 */ /* 0x000fe200007fe4ff */
[----:B------:R-:W-:Y:S01]  /*a3c0*/  UIADD3 UR16, UP1, UR16, -0x800, URZ ;  /* 0xfffff80010107890 */ /* 0x000fe2000ff3e03f */
        /* <DEDUP_REMOVED lines=9> */
[-C--:B------:R-:W-:Y:S02]  /*a460*/  ISETP.GE.AND P6, PT, R143, R37.reuse, PT ;  /* 0x000000258f00720c */ /* 0x080fe40003fc6270 */
[-C--:B------:R-:W-:Y:S02]  /*a470*/  ISETP.GE.AND P2, PT, R150, R37.reuse, PT ;  /* 0x000000259600720c */ /* 0x080fe40003f46270 */
[----:B------:R-:W-:Y:S02]  /*a480*/  LEA.HI.X R3, R79, R4, R3, 0x1, P0 ;  /* 0x000000044f037211 */ /* 0x000fe400000f0c03 */
[-C--:B------:R-:W-:Y:S02]  /*a490*/  ISETP.GE.AND P0, PT, R148, R37.reuse, PT ;  /* 0x000000259400720c */ /* 0x080fe40003f06270 */
[-C--:B------:R-:W-:Y:S01]  /*a4a0*/  ISETP.GE.AND P1, PT, R149, R37.reuse, PT ;  /* 0x000000259500720c */ /* 0x080fe20003f26270 */
[----:B------:R1:W-:Y:S01]  /*a4b0*/  @!P3 STG.E.U16 [R2.64+0x100], R109 ;  /* 0x0001006d0200b986 */ /* 0x0003e2000c10150c */
[----:B------:R-:W-:-:S02]  /*a4c0*/  ISETP.GE.AND P3, PT, R139, R37, PT ;  /* 0x000000258b00720c */ /* 0x000fc40003f66270 */
[----:B------:R-:W-:Y:S01]  /*a4d0*/  IADD3 R153, R153, 0x1, RZ ;  /* 0x0000000199997810 */ /* 0x000fe20007ffe0ff */
[----:B------:R1:W-:Y:S01]  /*a4e0*/  @!P4 STG.E.U16 [R2.64+0x140], R27 ;  /* 0x0001401b0200c986 */ /* 0x0003e2000c10150c */
[----:B------:R-:W-:-:S03]  /*a4f0*/  ISETP.GE.AND P4, PT, R138, R37, PT ;  /* 0x000000258a00720c */ /* 0x000fc60003f86270 */
[----:B------:R1:W-:Y:S01]  /*a500*/  @!P5 STG.E.U16 [R2.64+0x180], R107 ;  /* 0x0001806b0200d986 */ /* 0x0003e2000c10150c */
[----:B------:R-:W-:-:S03]  /*a510*/  ISETP.GE.AND P5, PT, R131, R37, PT ;  /* 0x000000258300720c */ /* 0x000fc60003fa6270 */
        /* <DEDUP_REMOVED lines=15> */
[----:B------:R-:W-:-:S05]  /*a610*/  ISETP.GT.AND P0, PT, R129, 0x1, PT ;  /* 0x000000018100780c */ /* 0x000fca0003f04270 */
[----:B------:R1:W-:Y:S01]  /*a620*/  @!P1 STG.E.U16 [R2.64+0x240], R31 ;  /* 0x0002401f02009986 */ /* 0x0003e2000c10150c */
[----:B------:R-:W-:-:S03]  /*a630*/  IADD3 R158, P1, R158, -0x800, RZ ;  /* 0xfffff8009e9e7810 */ /* 0x000fc60007f3e0ff */
[----:B------:R1:W-:Y:S01]  /*a640*/  @!P2 STG.E.U16 [R2.64+0x280], R103 ;  /* 0x000280670200a986 */ /* 0x0003e2000c10150c */
[----:B------:R-:W-:Y:S02]  /*a650*/  IADD3 R156, P2, R156, -0x800, RZ ;  /* 0xfffff8009c9c7810 */ /* 0x000fe40007f5e0ff */
[----:B------:R-:W-:Y:S02]  /*a660*/  IADD3.X R157, R157, -0x1, RZ, P1, !PT ;  /* 0xffffffff9d9d7810 */ /* 0x000fe40000ffe4ff */
[----:B------:R-:W-:Y:S01]  /*a670*/  IADD3.X R155, R155, -0x1, RZ, P2, !PT ;  /* 0xffffffff9b9b7810 */ /* 0x000fe200017fe4ff */
[----:B01----:R-:W-:Y:S01]  /*a680*/  @!P0 CALL.REL.NOINC `(.L_x_3362) ;  /* 0x0000001000008944 */ /* 0x003fe20003c00000 */
[----:B------:R-:W-:Y:S05]  /*a690*/  BRA `(.L_x_3421) ;  /* 0xffff631000007947 */ /* 0x000fea000383ffff */
.L_x_3362:
        /* <DEDUP_REMOVED lines=29> */
.L_x_3423:
[----:B------:R-:W-:Y:S05]  /*a870*/  BSYNC B0 ;  /* 0x0000000000007941 */ /* 0x000fea0003800000 */
.L_x_3422:
        /* <DEDUP_REMOVED lines=28> */
.L_x_3425:
[----:B------:R-:W1:Y:S02]  /*aa40*/  S2R R9, SR_TID.X ;  /* 0x0000000000097919 */ /* 0x000e640000002100 */
.L_x_3426:
[----:B------:R-:W-:Y:S05]  /*aa50*/  BSYNC B0 ;  /* 0x0000000000007941 */ /* 0x000fea0003800000 */
.L_x_3424:
[----:B-1----:R-:W-:-:S13]  /*aa60*/  ISETP.GE.AND P0, PT, R9, c[0x0][0x16c], PT ;  /* 0x00005b0009007a0c */ /* 0x002fda0003f06270 */
[----:B------:R-:W-:Y:S05]  /*aa70*/  @P0 EXIT ;  /* 0x000000000000094d */ /* 0x000fea0003800000 */
[----:B------:R-:W-:Y:S02]  /*aa80*/  IMAD R168, R168, c[0x0][0x288], RZ ;  /* 0x0000a200a8a87a24 */ /* 0x000fe400078e02ff */
[----:B------:R-:W-:-:S04]  /*aa90*/  IMAD.WIDE.U32 R2, R169, c[0x0][0x288], RZ ;  /* 0x0000a200a9027a25 */ /* 0x000fc800078e00ff */
[----:B------:R-:W-:-:S05]  /*aaa0*/  IMAD R13, R169, c[0x0][0x28c], R168 ;  /* 0x0000a300a90d7a24 */ /* 0x000fca00078e02a8 */
[----:B------:R-:W-:Y:S02]  /*aab0*/  IADD3 R13, R3, R13, RZ ;  /* 0x0000000d030d7210 */ /* 0x000fe40007ffe0ff */
.L_x_3427:
[----:B0-----:R1:W2:Y:S01]  /*aac0*/  LDS R11, [R9.X4+0x46c0] ;  /* 0x0046c000090b7984 */ /* 0x0012a20000004800 */
[----:B------:R-:W-:Y:S01]  /*aad0*/  SHF.R.S32.HI R0, RZ, 0x1f, R9 ;  /* 0x0000001fff007819 */ /* 0x000fe20000011409 */
[----:B0-----:R-:W-:Y:S01]  /*aae0*/  IMAD.MOV.U32 R4, RZ, RZ, R2 ;  /* 0x000000ffff047224 */ /* 0x001fe200078e0002 */
[----:B------:R-:W-:Y:S01]  /*aaf0*/  YIELD ;  /* 0x0000000000007946 */ /* 0x000fe20003800000 */
[----:B------:R-:W-:Y:S02]  /*ab00*/  IMAD.MOV.U32 R5, RZ, RZ, R13 ;  /* 0x000000ffff057224 */ /* 0x000fe400078e000d */
[----:B------:R-:W-:Y:S02]  /*ab10*/  IMAD R0, R0, c[0x0][0x290], RZ ;  /* 0x0000a40000007a24 */ /* 0x000fe400078e02ff */
[----:B------:R-:W-:-:S04]  /*ab20*/  IMAD.WIDE.U32 R4, R9, c[0x0][0x290], R4 ;  /* 0x0000a40009047a25 */ /* 0x000fc800078e0004 */
[C---:B------:R-:W-:Y:S01]  /*ab30*/  IMAD R7, R9.reuse, c[0x0][0x294], R0 ;  /* 0x0000a50009077a24 */ /* 0x040fe200078e0200 */
[----:B------:R-:W-:Y:S02]  /*ab40*/  LEA R6, P0, R4, c[0x0][0x310], 0x2 ;  /* 0x0000c40004067a11 */ /* 0x000fe400078010ff */
[----:B-1----:R-:W-:Y:S02]  /*ab50*/  IADD3 R9, R9, c[0x0][0x0], RZ ;  /* 0x0000000009097a10 */ /* 0x002fe40007ffe0ff */
[----:B------:R-:W-:-:S04]  /*ab60*/  IADD3 R5, R5, R7, RZ ;  /* 0x0000000705057210 */ /* 0x000fc80007ffe0ff */
[----:B------:R-:W-:Y:S02]  /*ab70*/  LEA.HI.X R7, R4, c[0x0][0x314], R5, 0x2, P0 ;  /* 0x0000c50004077a11 */ /* 0x000fe400000f1405 */
[----:B------:R-:W-:-:S03]  /*ab80*/  ISETP.GE.AND P0, PT, R9, c[0x0][0x16c], PT ;  /* 0x00005b0009007a0c */ /* 0x000fc60003f06270 */
[----:B--2---:R0:W-:Y:S10]  /*ab90*/  RED.E.ADD.F32.FTZ.RN.STRONG.GPU [R6.64], R11 ;  /* 0x0000000b0600798e */ /* 0x0041f4000c10e78c */
[----:B------:R-:W-:Y:S05]  /*aba0*/  @!P0 BRA `(.L_x_3427) ;  /* 0xffffff1000008947 */ /* 0x000fea000383ffff */
[----:B------:R-:W-:Y:S05]  /*abb0*/  EXIT ;  /* 0x000000000000794d */ /* 0x000fea0003800000 */
.L_x_3373:
[----:B------:R-:W-:Y:S01]  /*abc0*/  HFMA2.MMA R228, -RZ, RZ, 0, 0 ;  /* 0x00000000ffe47435 */ /* 0x000fe200000001ff */
[----:B------:R-:W-:Y:S01]  /*abd0*/  IMAD.MOV.U32 R226, RZ, RZ, R66 ;  /* 0x000000ffffe27224 */ /* 0x000fe200078e0042 */
[----:B------:R-:W-:Y:S01]  /*abe0*/  MOV R64, 0xac20 ;  /* 0x0000ac2000407802 */ /* 0x000fe20000000f00 */
[----:B------:R-:W-:-:S02]  /*abf0*/  IMAD.MOV.U32 R227, RZ, RZ, 0x1 ;  /* 0x00000001ffe37424 */ /* 0x000fc400078e00ff */
[----:B------:R-:W-:Y:S02]  /*ac00*/  IMAD.MOV.U32 R229, RZ, RZ, -0x1 ;  /* 0xffffffffffe57424 */ /* 0x000fe400078e00ff */
[----:B-1---5:R-:W-:Y:S05]  /*ac10*/  CALL.REL.NOINC `($__internal_137_$__cuda_sm70_shflsync_up) ;  /* 0x00000ee000007944 */ /* 0x022fea0003c00000 */
[----:B-1----:R-:W-:Y:S01]  /*ac20*/  IMAD.MOV.U32 R219, RZ, RZ, R228 ;  /* 0x000000ffffdb7224 */ /* 0x002fe200078e00e4 */
[----:B0-----:R-:W-:Y:S05]  /*ac30*/  BRA `(.L_x_3428) ;  /* 0xffffbc8000007947 */ /* 0x001fea000383ffff */
.L_x_3374:
[----:B------:R-:W-:Y:S01]  /*ac40*/  MOV R226, R67 ;  /* 0x0000004300e27202 */ /* 0x000fe20000000f00 */
[----:B------:R-:W-:Y:S01]  /*ac50*/  IMAD.MOV.U32 R227, RZ, RZ, 0x1 ;  /* 0x00000001ffe37424 */ /* 0x000fe200078e00ff */
[----:B------:R-:W-:Y:S01]  /*ac60*/  MOV R229, 0xffffffff ;  /* 0xffffffff00e57802 */ /* 0x000fe20000000f00 */
[----:B------:R-:W-:Y:S01]  /*ac70*/  IMAD.MOV.U32 R228, RZ, RZ, RZ ;  /* 0x000000ffffe47224 */ /* 0x000fe200078e00ff */
[----:B------:R-:W-:Y:S02]  /*ac80*/  MOV R64, 0xaca0 ;  /* 0x0000aca000407802 */ /* 0x000fe40000000f00 */
[----:B012--5:R-:W-:Y:S05]  /*ac90*/  CALL.REL.NOINC `($__internal_137_$__cuda_sm70_shflsync_up) ;  /* 0x00000e6000007944 */ /* 0x027fea0003c00000 */
        /* <DEDUP_REMOVED lines=10> */
[----:B------:R-:W-:Y:S05]  /*ad40*/  CALL.REL.NOINC `($__internal_137_$__cuda_sm70_shflsync_up) ;  /* 0x00000db000007944 */ /* 0x000fea0003c00000 */
[----:B-1----:R-:W-:Y:S01]  /*ad50*/  IMAD.MOV.U32 R66, RZ, RZ, R228 ;  /* 0x000000ffff427224 */ /* 0x002fe200078e00e4 */
[----:B0-----:R-:W-:Y:S01]  /*ad60*/  MOV R226, R67 ;  /* 0x0000004300e27202 */ /* 0x001fe20000000f00 */
[----:B------:R-:W-:Y:S01]  /*ad70*/  IMAD.MOV.U32 R227, RZ, RZ, 0x2 ;  /* 0x00000002ffe37424 */ /* 0x000fe200078e00ff */
[----:B------:R-:W-:Y:S01]  /*ad80*/  MOV R229, 0xffffffff ;  /* 0xffffffff00e57802 */ /* 0x000fe20000000f00 */
[----:B------:R-:W-:Y:S01]  /*ad90*/  IMAD.MOV.U32 R228, RZ, RZ, RZ ;  /* 0x000000ffffe47224 */ /* 0x000fe200078e00ff */
[----:B------:R-:W-:Y:S02]  /*ada0*/  MOV R64, 0xadc0 ;  /* 0x0000adc000407802 */ /* 0x000fe40000000f00 */
[----:B------:R-:W-:Y:S05]  /*adb0*/  CALL.REL.NOINC `($__internal_137_$__cuda_sm70_shflsync_up) ;  /* 0x00000d4000007944 */ /* 0x000fea0003c00000 */
[----:B------:R-:W-:Y:S01]  /*adc0*/  ISETP.GE.AND P0, PT, R154, 0x2, PT ;  /* 0x000000029a00780c */ /* 0x000fe20003f06270 */
[----:B0-----:R-:W-:Y:S01]  /*add0*/  IMAD.MOV.U32 R227, RZ, RZ, 0x4 ;  /* 0x00000004ffe37424 */ /* 0x001fe200078e00ff */
[----:B------:R-:W-:Y:S02]  /*ade0*/  MOV R229, 0xffffffff ;  /* 0xffffffff00e57802 */ /* 0x000fe40000000f00 */
[----:B------:R-:W-:-:S09]  /*adf0*/  MOV R64, 0xae50 ;  /* 0x0000ae5000407802 */ /* 0x000fd20000000f00 */
[----:B-1----:R-:W-:Y:S02]  /*ae00*/  @P0 FFMA.FTZ R67, R219, R228, R67 ;  /* 0x000000e4db430223 */ /* 0x002fe40000010043 */
[----:B------:R-:W-:Y:S02]  /*ae10*/  @P0 FMUL.FTZ R219, R66, R219 ;  /* 0x000000db42db0220 */ /* 0x000fe40000410000 */
[----:B------:R-:W-:Y:S02]  /*ae20*/  IMAD.MOV.U32 R228, RZ, RZ, RZ ;  /* 0x000000ffffe47224 */ /* 0x000fe400078e00ff */
[----:B------:R-:W-:Y:S02]  /*ae30*/  IMAD.MOV.U32 R226, RZ, RZ, R219 ;  /* 0x000000ffffe27224 */ /* 0x000fe400078e00db */
[----:B------:R-:W-:Y:S05]  /*ae40*/  CALL.REL.NOINC `($__internal_137_$__cuda_sm70_shflsync_up) ;  /* 0x00000cb000007944 */ /* 0x000fea0003c00000 */
[----:B-1----:R-:W-:Y:S01]  /*ae50*/  IMAD.MOV.U32 R66, RZ, RZ, R228 ;  /* 0x000000ffff427224 */ /* 0x002fe200078e00e4 */
[----:B0-----:R-:W-:Y:S01]  /*ae60*/  MOV R226, R67 ;  /* 0x0000004300e27202 */ /* 0x001fe20000000f00 */
[----:B------:R-:W-:Y:S01]  /*ae70*/  IMAD.MOV.U32 R227, RZ, RZ, 0x4 ;  /* 0x00000004ffe37424 */ /* 0x000fe200078e00ff */
[----:B------:R-:W-:Y:S01]  /*ae80*/  MOV R229, 0xffffffff ;  /* 0xffffffff00e57802 */ /* 0x000fe20000000f00 */
[----:B------:R-:W-:Y:S01]  /*ae90*/  IMAD.MOV.U32 R228, RZ, RZ, RZ ;  /* 0x000000ffffe47224 */ /* 0x000fe200078e00ff */
[----:B------:R-:W-:-:S02]  /*aea0*/  MOV R64, 0xaec0 ;  /* 0x0000aec000407802 */ /* 0x000fc40000000f00 */
[----:B------:R-:W-:Y:S05]  /*aeb0*/  CALL.REL.NOINC `($__internal_137_$__cuda_sm70_shflsync_up) ;  /* 0x00000c4000007944 */ /* 0x000fea0003c00000 */
[----:B------:R-:W-:Y:S01]  /*aec0*/  ISETP.GE.AND P0, PT, R154, 0x4, PT ;  /* 0x000000049a00780c */ /* 0x000fe20003f06270 */
[----:B0-----:R-:W-:Y:S01]  /*aed0*/  IMAD.MOV.U32 R227, RZ, RZ, 0x8 ;  /* 0x00000008ffe37424 */ /* 0x001fe200078e00ff */
[----:B------:R-:W-:Y:S01]  /*aee0*/  MOV R64, 0xaf60 ;  /* 0x0000af6000407802 */ /* 0x000fe20000000f00 */
[----:B------:R-:W-:-:S10]  /*aef0*/  IMAD.MOV.U32 R229, RZ, RZ, -0x1 ;  /* 0xffffffffffe57424 */ /* 0x000fd400078e00ff */
[----:B-1----:R-:W-:Y:S01]  /*af00*/  @P0 FFMA.FTZ R67, R219, R228, R67 ;  /* 0x000000e4db430223 */ /* 0x002fe20000010043 */
[----:B------:R-:W-:Y:S01]  /*af10*/  HFMA2.MMA R228, -RZ, RZ, 0, 0 ;  /* 0x00000000ffe47435 */ /* 0x000fe200000001ff */
[----:B------:R-:W-:-:S04]  /*af20*/  @P0 FMUL.FTZ R219, R66, R219 ;  /* 0x000000db42db0220 */ /* 0x000fc80000410000 */
[----:B------:R-:W-:-:S04]  /*af30*/  IMAD.MOV.U32 R221, RZ, RZ, R219 ;  /* 0x000000ffffdd7224 */ /* 0x000fc800078e00db */
[----:B------:R-:W-:Y:S02]  /*af40*/  IMAD.MOV.U32 R226, RZ, RZ, R221 ;  /* 0x000000ffffe27224 */ /* 0x000fe400078e00dd */
[----:B------:R-:W-:Y:S05]  /*af50*/  CALL.REL.NOINC `($__internal_137_$__cuda_sm70_shflsync_up) ;  /* 0x00000ba000007944 */ /* 0x000fea0003c00000 */
[----:B-1----:R-:W-:Y:S01]  /*af60*/  MOV R66, R228 ;  /* 0x000000e400427202 */ /* 0x002fe20000000f00 */
[----:B------:R-:W-:Y:S01]  /*af70*/  HFMA2.MMA R228, -RZ, RZ, 0, 0 ;  /* 0x00000000ffe47435 */ /* 0x000fe200000001ff */
[----:B0-----:R-:W-:Y:S01]  /*af80*/  IMAD.MOV.U32 R226, RZ, RZ, R67 ;  /* 0x000000ffffe27224 */ /* 0x001fe200078e0043 */
[----:B------:R-:W-:Y:S01]  /*af90*/  MOV R64, 0xafd0 ;  /* 0x0000afd000407802 */ /* 0x000fe20000000f00 */
[----:B------:R-:W-:Y:S02]  /*afa0*/  IMAD.MOV.U32 R227, RZ, RZ, 0x8 ;  /* 0x00000008ffe37424 */ /* 0x000fe400078e00ff */
[----:B------:R-:W-:Y:S02]  /*afb0*/  IMAD.MOV.U32 R229, RZ, RZ, -0x1 ;  /* 0xffffffffffe57424 */ /* 0x000fe400078e00ff */
[----:B------:R-:W-:Y:S05]  /*afc0*/  CALL.REL.NOINC `($__internal_137_$__cuda_sm70_shflsync_up) ;  /* 0x00000b3000007944 */ /* 0x000fea0003c00000 */
[----:B------:R-:W-:Y:S01]  /*afd0*/  ISETP.GE.AND P0, PT, R154, 0x8, PT ;  /* 0x000000089a00780c */ /* 0x000fe20003f06270 */
[----:B0-----:R-:W-:Y:S01]  /*afe0*/  IMAD.MOV.U32 R227, RZ, RZ, 0x10 ;  /* 0x00000010ffe37424 */ /* 0x001fe200078e00ff */
[----:B------:R-:W-:Y:S01]  /*aff0*/  MOV R64, 0xb070 ;  /* 0x0000b07000407802 */ /* 0x000fe20000000f00 */
[----:B------:R-:W-:-:S10]  /*b000*/  IMAD.MOV.U32 R229, RZ, RZ, -0x1 ;  /* 0xffffffffffe57424 */ /* 0x000fd400078e00ff */
[----:B-1----:R-:W-:Y:S01]  /*b010*/  @P0 FFMA.FTZ R67, R221, R228, R67 ;  /* 0x000000e4dd430223 */ /* 0x002fe20000010043 */
[----:B------:R-:W-:Y:S01]  /*b020*/  MOV R228, RZ ;  /* 0x000000ff00e47202 */ /* 0x000fe20000000f00 */
[----:B------:R-:W-:Y:S02]  /*b030*/  @P0 FMUL.FTZ R221, R66, R221 ;  /* 0x000000dd42dd0220 */ /* 0x000fe40000410000 */
[----:B------:R-:W-:-:S03]  /*b040*/  IMAD.MOV.U32 R219, RZ, RZ, R67 ;  /* 0x000000ffffdb7224 */ /* 0x000fc600078e0043 */
[----:B------:R-:W-:Y:S02]  /*b050*/  MOV R226, R221 ;  /* 0x000000dd00e27202 */ /* 0x000fe40000000f00 */
[----:B------:R-:W-:Y:S05]  /*b060*/  CALL.REL.NOINC `($__internal_137_$__cuda_sm70_shflsync_up) ;  /* 0x00000a9000007944 */ /* 0x000fea0003c00000 */
[----:B0-----:R-:W-:Y:S01]  /*b070*/  HFMA2.MMA R227, -RZ, RZ, 0, 9.5367431640625e-07 ;  /* 0x00000010ffe37435 */ /* 0x001fe200000001ff */
[----:B-1----:R-:W-:Y:S01]  /*b080*/  IMAD.MOV.U32 R223, RZ, RZ, R228 ;  /* 0x000000ffffdf7224 */ /* 0x002fe200078e00e4 */
[----:B------:R-:W-:Y:S01]  /*b090*/  MOV R64, 0xb0e0 ;  /* 0x0000b0e000407802 */ /* 0x000fe20000000f00 */
[----:B------:R-:W-:Y:S02]  /*b0a0*/  IMAD.MOV.U32 R226, RZ, RZ, R67 ;  /* 0x000000ffffe27224 */ /* 0x000fe400078e0043 */
[----:B------:R-:W-:Y:S02]  /*b0b0*/  IMAD.MOV.U32 R228, RZ, RZ, RZ ;  /* 0x000000ffffe47224 */ /* 0x000fe400078e00ff */
[----:B------:R-:W-:Y:S02]  /*b0c0*/  IMAD.MOV.U32 R229, RZ, RZ, -0x1 ;  /* 0xffffffffffe57424 */ /* 0x000fe400078e00ff */
[----:B------:R-:W-:Y:S05]  /*b0d0*/  CALL.REL.NOINC `($__internal_137_$__cuda_sm70_shflsync_up) ;  /* 0x00000a2000007944 */ /* 0x000fea0003c00000 */
[----:B-1----:R-:W-:Y:S01]  /*b0e0*/  MOV R64, R228 ;  /* 0x000000e400407202 */ /* 0x002fe20000000f00 */
[----:B0-----:R-:W-:Y:S05]  /*b0f0*/  BRA `(.L_x_3429) ;  /* 0xffffb94000007947 */ /* 0x001fea000383ffff */
.L_x_3377:
[----:B------:R-:W-:Y:S01]  /*b100*/  HFMA2.MMA R228, -RZ, RZ, 0, 0 ;  /* 0x00000000ffe47435 */ /* 0x000fe200000001ff */
[----:B0-----:R-:W-:Y:S01]  /*b110*/  IMAD.MOV.U32 R226, RZ, RZ, R221 ;  /* 0x000000ffffe27224 */ /* 0x001fe200078e00dd */
[----:B------:R-:W-:Y:S01]  /*b120*/  MOV R64, 0xb160 ;  /* 0x0000b16000407802 */ /* 0x000fe20000000f00 */
[----:B------:R-:W-:-:S02]  /*b130*/  IMAD.MOV.U32 R227, RZ, RZ, 0x1 ;  /* 0x00000001ffe37424 */ /* 0x000fc400078e00ff */
[----:B------:R-:W-:Y:S02]  /*b140*/  IMAD.MOV.U32 R229, RZ, RZ, -0x1 ;  /* 0xffffffffffe57424 */ /* 0x000fe400078e00ff */
[----:B-1---5:R-:W-:Y:S05]  /*b150*/  CALL.REL.NOINC `($__internal_137_$__cuda_sm70_shflsync_up) ;  /* 0x000009a000007944 */ /* 0x022fea0003c00000 */
[----:B-1----:R-:W-:Y:S01]  /*b160*/  IMAD.MOV.U32 R66, RZ, RZ, R228 ;  /* 0x000000ffff427224 */ /* 0x002fe200078e00e4 */
[----:B0-----:R-:W-:Y:S01]  /*b170*/  MOV R226, R225 ;  /* 0x000000e100e27202 */ /* 0x001fe20000000f00 */
[----:B------:R-:W-:Y:S01]  /*b180*/  IMAD.MOV.U32 R227, RZ, RZ, 0x1 ;  /* 0x00000001ffe37424 */ /* 0x000fe200078e00ff */
[----:B------:R-:W-:Y:S01]  /*b190*/  MOV R229, 0xffffffff ;  /* 0xffffffff00e57802 */ /* 0x000fe20000000f00 */
[----:B------:R-:W-:Y:S01]  /*b1a0*/  IMAD.MOV.U32 R228, RZ, RZ, RZ ;  /* 0x000000ffffe47224 */ /* 0x000fe200078e00ff */
[----:B------:R-:W-:Y:S02]  /*b1b0*/  MOV R64, 0xb1d0 ;  /* 0x0000b1d000407802 */ /* 0x000fe40000000f00 */
[----:B------:R-:W-:Y:S05]  /*b1c0*/  CALL.REL.NOINC `($__internal_137_$__cuda_sm70_shflsync_up) ;  /* 0x0000093000007944 */ /* 0x000fea0003c00000 */
[----:B------:R-:W-:Y:S01]  /*b1d0*/  HFMA2.MMA R219, -RZ, RZ, 0, 0 ;  /* 0x00000000ffdb7435 */ /* 0x000fe200000001ff */
[----:B------:R-:W-:Y:S01]  /*b1e0*/  IMAD.MOV.U32 R221, RZ, RZ, R66 ;  /* 0x000000ffffdd7224 */ /* 0x000fe200078e0042 */
[----:B------:R-:W-:Y:S01]  /*b1f0*/  MOV R64, 0xb240 ;  /* 0x0000b24000407802 */ /* 0x000fe20000000f00 */
[----:B------:R-:W-:Y:S02]  /*b200*/  IMAD.MOV.U32 R67, RZ, RZ, R132 ;  /* 0x000000ffff437224 */ /* 0x000fe400078e0084 */
[----:B0-----:R-:W-:-:S02]  /*b210*/  IMAD.MOV.U32 R226, RZ, RZ, 0x1f ;  /* 0x0000001fffe27424 */ /* 0x001fc400078e00ff */
[----:B------:R-:W-:Y:S02]  /*b220*/  IMAD.MOV.U32 R66, RZ, RZ, -0x1 ;  /* 0xffffffffff427424 */ /* 0x000fe400078e00ff */
[----:B-1----:R-:W-:Y:S05]  /*b230*/  CALL.REL.NOINC `($__internal_136_$__cuda_sm70_shflsync_idx_p) ;  /* 0x0000088000007944 */ /* 0x002fea0003c00000 */
[----:B0-----:R-:W-:Y:S01]  /*b240*/  HFMA2.MMA R226, -RZ, RZ, 0, 1.847743988037109375e-06 ;  /* 0x0000001fffe27435 */ /* 0x001fe200000001ff */
[----:B-1----:R-:W-:Y:S01]  /*b250*/  IMAD.MOV.U32 R132, RZ, RZ, R66 ;  /* 0x000000ffff847224 */ /* 0x002fe200078e0042 */
[----:B------:R-:W-:Y:S01]  /*b260*/  MOV R67, R133 ;  /* 0x0000008500437202 */ /* 0x000fe20000000f00 */
[----:B------:R-:W-:Y:S01]  /*b270*/  IMAD.MOV.U32 R219, RZ, RZ, RZ ;  /* 0x000000ffffdb7224 */ /* 0x000fe200078e00ff */
[----:B------:R-:W-:Y:S01]  /*b280*/  MOV R64, 0xb2b0 ;  /* 0x0000b2b000407802 */ /* 0x000fe20000000f00 */
[----:B------:R-:W-:Y:S02]  /*b290*/  IMAD.MOV.U32 R66, RZ, RZ, -0x1 ;  /* 0xffffffffff427424 */ /* 0x000fe400078e00ff */
[----:B------:R-:W-:Y:S05]  /*b2a0*/  CALL.REL.NOINC `($__internal_136_$__cuda_sm70_shflsync_idx_p) ;  /* 0x0000081000007944 */ /* 0x000fea0003c00000 */
[----:B-1----:R-:W-:Y:S01]  /*b2b0*/  IMAD.MOV.U32 R65, RZ, RZ, R66 ;  /* 0x000000ffff417224 */ /* 0x002fe200078e0042 */
[----:B0-----:R-:W-:Y:S05]  /*b2c0*/  BRA `(.L_x_3430) ;  /* 0xffffb8e000007947 */ /* 0x001fea000383ffff */
.L_x_3380:
[----:B------:R-:W-:Y:S01]  /*b2d0*/  MOV R218, R66 ;  /* 0x0000004200da7202 */ /* 0x000fe20000000f00 */
[----:B------:R-:W-:Y:S01]  /*b2e0*/  IMAD.MOV.U32 R219, RZ, RZ, 0x1 ;  /* 0x00000001ffdb7424 */ /* 0x000fe200078e00ff */
[----:B------:R-:W-:Y:S01]  /*b2f0*/  MOV R221, 0xffffffff ;  /* 0xffffffff00dd7802 */ /* 0x000fe20000000f00 */
[----:B------:R-:W-:Y:S01]  /*b300*/  IMAD.MOV.U32 R220, RZ, RZ, 0x1f ;  /* 0x0000001fffdc7424 */ /* 0x000fe200078e00ff */
[----:B------:R-:W-:-:S02]  /*b310*/  MOV R64, 0xb330 ;  /* 0x0000b33000407802 */ /* 0x000fc40000000f00 */
[----:B------:R-:W-:Y:S05]  /*b320*/  CALL.REL.NOINC `($__internal_135_$__cuda_sm70_shflsync_down) ;  /* 0x0000075000007944 */ /* 0x000fea0003c00000 */
[----:B-1----:R-:W-:Y:S01]  /*b330*/  IMAD.MOV.U32 R213, RZ, RZ, R218 ;  /* 0x000000ffffd57224 */ /* 0x002fe200078e00da */
[----:B0-----:R-:W-:Y:S05]  /*b340*/  BRA `(.L_x_3431) ;  /* 0xffffbd3000007947 */ /* 0x001fea000383ffff */
.L_x_3381:
[----:B------:R-:W-:Y:S01]  /*b350*/  HFMA2.MMA R219, -RZ, RZ, 0, 5.9604644775390625e-08 ;  /* 0x00000001ffdb7435 */ /* 0x000fe200000001ff */
[----:B------:R-:W-:Y:S01]  /*b360*/  IMAD.MOV.U32 R218, RZ, RZ, R67 ;  /* 0x000000ffffda7224 */ /* 0x000fe200078e0043 */
[----:B------:R-:W-:Y:S01]  /*b370*/  MOV R64, 0xb3b0 ;  /* 0x0000b3b000407802 */ /* 0x000fe20000000f00 */
[----:B------:R-:W-:-:S02]  /*b380*/  IMAD.MOV.U32 R220, RZ, RZ, 0x1f ;  /* 0x0000001fffdc7424 */ /* 0x000fc400078e00ff */
[----:B------:R-:W-:Y:S02]  /*b390*/  IMAD.MOV.U32 R221, RZ, RZ, -0x1 ;  /* 0xffffffffffdd7424 */ /* 0x000fe400078e00ff */
[----:B01----:R-:W-:Y:S05]  /*b3a0*/  CALL.REL.NOINC `($__internal_135_$__cuda_sm70_shflsync_down) ;  /* 0x000006d000007944 */ /* 0x003fea0003c00000 */
[C---:B------:R-:W-:Y:S01]  /*b3b0*/  FMUL.FTZ R65, R66.reuse, R213 ;  /* 0x000000d542417220 */ /* 0x040fe20000410000 */
[----:B0-----:R-:W-:Y:S01]  /*b3c0*/  MOV R219, 0x2 ;  /* 0x0000000200db7802 */ /* 0x001fe20000000f00 */
[C---:B-1----:R-:W-:Y:S01]  /*b3d0*/  FFMA.FTZ R218, R66.reuse, R218, R67 ;  /* 0x000000da42da7223 */ /* 0x042fe20000010043 */
[----:B------:R-:W-:Y:S01]  /*b3e0*/  MOV R64, 0xb450 ;  /* 0x0000b45000407802 */ /* 0x000fe20000000f00 */
[----:B------:R-:W-:Y:S01]  /*b3f0*/  IMAD.MOV.U32 R220, RZ, RZ, 0x1f ;  /* 0x0000001fffdc7424 */ /* 0x000fe200078e00ff */
[----:B------:R-:W-:Y:S01]  /*b400*/  FSEL R213, R66, R65, !P4 ;  /* 0x0000004142d57208 */ /* 0x000fe20006000000 */
[----:B------:R-:W-:Y:S01]  /*b410*/  IMAD.MOV.U32 R221, RZ, RZ, -0x1 ;  /* 0xffffffffffdd7424 */ /* 0x000fe200078e00ff */
[----:B------:R-:W-:Y:S02]  /*b420*/  FSEL R67, R67, R218, !P4 ;  /* 0x000000da43437208 */ /* 0x000fe40006000000 */
[----:B------:R-:W-:Y:S02]  /*b430*/  MOV R218, R213 ;  /* 0x000000d500da7202 */ /* 0x000fe40000000f00 */
[----:B------:R-:W-:Y:S05]  /*b440*/  CALL.REL.NOINC `($__internal_135_$__cuda_sm70_shflsync_down) ;  /* 0x0000063000007944 */ /* 0x000fea0003c00000 */
[----:B0-----:R-:W-:Y:S01]  /*b450*/  HFMA2.MMA R219, -RZ, RZ, 0, 1.1920928955078125e-07 ;  /* 0x00000002ffdb7435 */ /* 0x001fe200000001ff */
[----:B-1----:R-:W-:Y:S01]  /*b460*/  IMAD.MOV.U32 R66, RZ, RZ, R218 ;  /* 0x000000ffff427224 */ /* 0x002fe200078e00da */
[----:B------:R-:W-:Y:S01]  /*b470*/  MOV R64, 0xb4c0 ;  /* 0x0000b4c000407802 */ /* 0x000fe20000000f00 */
[----:B------:R-:W-:-:S02]  /*b480*/  IMAD.MOV.U32 R218, RZ, RZ, R67 ;  /* 0x000000ffffda7224 */ /* 0x000fc400078e0043 */
[----:B------:R-:W-:Y:S02]  /*b490*/  IMAD.MOV.U32 R220, RZ, RZ, 0x1f ;  /* 0x0000001fffdc7424 */ /* 0x000fe400078e00ff */
[----:B------:R-:W-:Y:S02]  /*b4a0*/  IMAD.MOV.U32 R221, RZ, RZ, -0x1 ;  /* 0xffffffffffdd7424 */ /* 0x000fe400078e00ff */
[----:B------:R-:W-:Y:S05]  /*b4b0*/  CALL.REL.NOINC `($__internal_135_$__cuda_sm70_shflsync_down) ;  /* 0x000005c000007944 */ /* 0x000fea0003c00000 */
[----:B-1----:R-:W-:Y:S01]  /*b4c0*/  @!P3 FFMA.FTZ R67, R213, R218, R67 ;  /* 0x000000dad543b223 */ /* 0x002fe20000010043 */
[----:B0-----:R-:W-:Y:S01]  /*b4d0*/  MOV R219, 0x4 ;  /* 0x0000000400db7802 */ /* 0x001fe20000000f00 */
[----:B------:R-:W-:Y:S01]  /*b4e0*/  @!P3 FMUL.FTZ R213, R66, R213 ;  /* 0x000000d542d5b220 */ /* 0x000fe20000410000 */
[----:B------:R-:W-:Y:S01]  /*b4f0*/  MOV R64, 0xb540 ;  /* 0x0000b54000407802 */ /* 0x000fe20000000f00 */
[----:B------:R-:W-:Y:S02]  /*b500*/  IMAD.MOV.U32 R220, RZ, RZ, 0x1f ;  /* 0x0000001fffdc7424 */ /* 0x000fe400078e00ff */
[----:B------:R-:W-:Y:S01]  /*b510*/  IMAD.MOV.U32 R221, RZ, RZ, -0x1 ;  /* 0xffffffffffdd7424 */ /* 0x000fe200078e00ff */
[----:B------:R-:W-:Y:S02]  /*b520*/  MOV R218, R213 ;  /* 0x000000d500da7202 */ /* 0x000fe40000000f00 */
[----:B------:R-:W-:Y:S05]  /*b530*/  CALL.REL.NOINC `($__internal_135_$__cuda_sm70_shflsync_down) ;  /* 0x0000054000007944 */ /* 0x000fea0003c00000 */
[----:B0-----:R-:W-:Y:S01]  /*b540*/  HFMA2.MMA R219, -RZ, RZ, 0, 2.384185791015625e-07 ;  /* 0x00000004ffdb7435 */ /* 0x001fe200000001ff */
        /* <DEDUP_REMOVED lines=14> */
[----:B0-----:R-:W-:Y:S01]  /*b630*/  HFMA2.MMA R219, -RZ, RZ, 0, 4.76837158203125e-07 ;  /* 0x00000008ffdb7435 */ /* 0x001fe200000001ff */
        /* <DEDUP_REMOVED lines=10> */
[----:B------:R-:W-:Y:S01]  /*b6e0*/  IMAD.MOV.U32 R220, RZ, RZ, 0x1f ;  /* 0x0000001fffdc7424 */ /* 0x000fe200078e00ff */
[----:B------:R-:W-:Y:S01]  /*b6f0*/  MOV R64, 0xb740 ;  /* 0x0000b74000407802 */ /* 0x000fe20000000f00 */
[----:B------:R-:W-:Y:S02]  /*b700*/  IMAD.MOV.U32 R217, RZ, RZ, R213 ;  /* 0x000000ffffd97224 */ /* 0x000fe400078e00d5 */
[----:B------:R-:W-:-:S02]  /*b710*/  IMAD.MOV.U32 R215, RZ, RZ, R67 ;  /* 0x000000ffffd77224 */ /* 0x000fc400078e0043 */
[----:B------:R-:W-:Y:S02]  /*b720*/  IMAD.MOV.U32 R218, RZ, RZ, R217 ;  /* 0x000000ffffda7224 */ /* 0x000fe400078e00d9 */
[----:B------:R-:W-:Y:S05]  /*b730*/  CALL.REL.NOINC `($__internal_135_$__cuda_sm70_shflsync_down) ;  /* 0x0000034000007944 */ /* 0x000fea0003c00000 */
[----:B0-----:R-:W-:Y:S01]  /*b740*/  HFMA2.MMA R220, -RZ, RZ, 0, 1.847743988037109375e-06 ;  /* 0x0000001fffdc7435 */ /* 0x001fe200000001ff */
[----:B-1----:R-:W-:Y:S01]  /*b750*/  MOV R66, R218 ;  /* 0x000000da00427202 */ /* 0x002fe20000000f00 */
[----:B------:R-:W-:Y:S01]  /*b760*/  IMAD.MOV.U32 R218, RZ, RZ, R215 ;  /* 0x000000ffffda7224 */ /* 0x000fe200078e00d7 */
[----:B------:R-:W-:Y:S01]  /*b770*/  MOV R64, 0xb7b0 ;  /* 0x0000b7b000407802 */ /* 0x000fe20000000f00 */
[----:B------:R-:W-:Y:S02]  /*b780*/  IMAD.MOV.U32 R219, RZ, RZ, 0x10 ;  /* 0x00000010ffdb7424 */ /* 0x000fe400078e00ff */
[----:B------:R-:W-:Y:S02]  /*b790*/  IMAD.MOV.U32 R221, RZ, RZ, -0x1 ;  /* 0xffffffffffdd7424 */ /* 0x000fe400078e00ff */
[----:B------:R-:W-:Y:S05]  /*b7a0*/  CALL.REL.NOINC `($__internal_135_$__cuda_sm70_shflsync_down) ;  /* 0x000002d000007944 */ /* 0x000fea0003c00000 */
[----:B-1----:R-:W-:Y:S01]  /*b7b0*/  @!P0 FFMA.FTZ R215, R217, R218, R215 ;  /* 0x000000dad9d78223 */ /* 0x002fe200000100d7 */
[----:B------:R-:W-:Y:S01]  /*b7c0*/  MOV R226, 0x1f ;  /* 0x0000001f00e27802 */ /* 0x000fe20000000f00 */
[----:B------:R-:W-:Y:S01]  /*b7d0*/  @!P0 FMUL.FTZ R217, R66, R217 ;  /* 0x000000d942d98220 */ /* 0x000fe20000410000 */
[----:B------:R-:W-:Y:S01]  /*b7e0*/  MOV R64, 0xb830 ;  /* 0x0000b83000407802 */ /* 0x000fe20000000f00 */
[----:B0-----:R-:W-:-:S02]  /*b7f0*/  IMAD.MOV.U32 R219, RZ, RZ, RZ ;  /* 0x000000ffffdb7224 */ /* 0x001fc400078e00ff */
[----:B------:R-:W-:Y:S02]  /*b800*/  IMAD.MOV.U32 R66, RZ, RZ, -0x1 ;  /* 0xffffffffff427424 */ /* 0x000fe400078e00ff */
[----:B------:R-:W-:Y:S02]  /*b810*/  IMAD.MOV.U32 R67, RZ, RZ, R217 ;  /* 0x000000ffff437224 */ /* 0x000fe400078e00d9 */
[----:B------:R-:W-:Y:S05]  /*b820*/  CALL.REL.NOINC `($__internal_136_$__cuda_sm70_shflsync_idx_p) ;  /* 0x0000029000007944 */ /* 0x000fea0003c00000 */
[----:B0-----:R-:W-:Y:S01]  /*b830*/  HFMA2.MMA R226, -RZ, RZ, 0, 1.847743988037109375e-06 ;  /* 0x0000001fffe27435 */ /* 0x001fe200000001ff */
[----:B-1----:R-:W-:Y:S01]  /*b840*/  MOV R213, R66 ;  /* 0x0000004200d57202 */ /* 0x002fe20000000f00 */
[----:B------:R-:W-:Y:S01]  /*b850*/  IMAD.MOV.U32 R67, RZ, RZ, R215 ;  /* 0x000000ffff437224 */ /* 0x000fe200078e00d7 */
[----:B------:R-:W-:Y:S01]  /*b860*/  MOV R64, 0xb8a0 ;  /* 0x0000b8a000407802 */ /* 0x000fe20000000f00 */
[----:B------:R-:W-:Y:S02]  /*b870*/  IMAD.MOV.U32 R219, RZ, RZ, RZ ;  /* 0x000000ffffdb7224 */ /* 0x000fe400078e00ff */
[----:B------:R-:W-:Y:S02]  /*b880*/  IMAD.MOV.U32 R66, RZ, RZ, -0x1 ;  /* 0xffffffffff427424 */ /* 0x000fe400078e00ff */
[----:B------:R-:W-:Y:S05]  /*b890*/  CALL.REL.NOINC `($__internal_136_$__cuda_sm70_shflsync_idx_p) ;  /* 0x0000022000007944 */ /* 0x000fea0003c00000 */
[----:B-1----:R-:W-:Y:S01]  /*b8a0*/  IMAD.MOV.U32 R216, RZ, RZ, R66 ;  /* 0x000000ffffd87224 */ /* 0x002fe200078e0042 */
[----:B------:R-:W-:Y:S01]  /*b8b0*/  MOV R218, R217 ;  /* 0x000000d900da7202 */ /* 0x000fe20000000f00 */
[----:B0-----:R-:W-:Y:S01]  /*b8c0*/  IMAD.MOV.U32 R219, RZ, RZ, 0x1 ;  /* 0x00000001ffdb7424 */ /* 0x001fe200078e00ff */
[----:B------:R-:W-:Y:S01]  /*b8d0*/  MOV R221, 0xffffffff ;  /* 0xffffffff00dd7802 */ /* 0x000fe20000000f00 */
[----:B------:R-:W-:Y:S01]  /*b8e0*/  IMAD.MOV.U32 R220, RZ, RZ, 0x1f ;  /* 0x0000001fffdc7424 */ /* 0x000fe200078e00ff */
[----:B------:R-:W-:-:S02]  /*b8f0*/  MOV R64, 0xb910 ;  /* 0x0000b91000407802 */ /* 0x000fc40000000f00 */
[----:B------:R-:W-:Y:S05]  /*b900*/  CALL.REL.NOINC `($__internal_135_$__cuda_sm70_shflsync_down) ;  /* 0x0000017000007944 */ /* 0x000fea0003c00000 */
[----:B0-----:R-:W-:Y:S01]  /*b910*/  HFMA2.MMA R219, -RZ, RZ, 0, 5.9604644775390625e-08 ;  /* 0x00000001ffdb7435 */ /* 0x001fe200000001ff */
[----:B-1----:R-:W-:Y:S01]  /*b920*/  IMAD.MOV.U32 R66, RZ, RZ, R218 ;  /* 0x000000ffff427224 */ /* 0x002fe200078e00da */
[----:B------:R-:W-:Y:S01]  /*b930*/  MOV R64, 0xb980 ;  /* 0x0000b98000407802 */ /* 0x000fe20000000f00 */
[----:B------:R-:W-:-:S02]  /*b940*/  IMAD.MOV.U32 R218, RZ, RZ, R215 ;  /* 0x000000ffffda7224 */ /* 0x000fc400078e00d7 */
[----:B------:R-:W-:Y:S02]  /*b950*/  IMAD.MOV.U32 R220, RZ, RZ, 0x1f ;  /* 0x0000001fffdc7424 */ /* 0x000fe400078e00ff */
[----:B------:R-:W-:Y:S02]  /*b960*/  IMAD.MOV.U32 R221, RZ, RZ, -0x1 ;  /* 0xffffffffffdd7424 */ /* 0x000fe400078e00ff */
[----:B------:R-:W-:Y:S05]  /*b970*/  CALL.REL.NOINC `($__internal_135_$__cuda_sm70_shflsync_down) ;  /* 0x0000010000007944 */ /* 0x000fea0003c00000 */
[----:B------:R-:W-:Y:S01]  /*b980*/  HFMA2.MMA R226, -RZ, RZ, 0, 1.847743988037109375e-06 ;  /* 0x0000001fffe27435 */ /* 0x000fe200000001ff */
[----:B------:R-:W-:Y:S01]  /*b990*/  MOV R215, R66 ;  /* 0x0000004200d77202 */ /* 0x000fe20000000f00 */
[----:B------:R-:W-:Y:S01]  /*b9a0*/  IMAD.MOV.U32 R67, RZ, RZ, R132 ;  /* 0x000000ffff437224 */ /* 0x000fe200078e0084 */
[----:B------:R-:W-:Y:S01]  /*b9b0*/  MOV R64, 0xb9f0 ;  /* 0x0000b9f000407802 */ /* 0x000fe20000000f00 */
[----:B0-----:R-:W-:Y:S02]  /*b9c0*/  IMAD.MOV.U32 R219, RZ, RZ, RZ ;  /* 0x000000ffffdb7224 */ /* 0x001fe400078e00ff */
[----:B------:R-:W-:Y:S02]  /*b9d0*/  IMAD.MOV.U32 R66, RZ, RZ, -0x1 ;  /* 0xffffffffff427424 */ /* 0x000fe400078e00ff */
[----:B-1----:R-:W-:Y:S05]  /*b9e0*/  CALL.REL.NOINC `($__internal_136_$__cuda_sm70_shflsync_idx_p) ;  /* 0x000000d000007944 */ /* 0x002fea0003c00000 */
[----:B-1----:R-:W-:Y:S01]  /*b9f0*/  IMAD.MOV.U32 R217, RZ, RZ, R66 ;  /* 0x000000ffffd97224 */ /* 0x002fe200078e0042 */
[----:B0-----:R-:W-:Y:S01]  /*ba00*/  MOV R67, R133 ;  /* 0x0000008500437202 */ /* 0x001fe20000000f00 */
[----:B------:R-:W-:Y:S01]  /*ba10*/  IMAD.MOV.U32 R219, RZ, RZ, RZ ;  /* 0x000000ffffdb7224 */ /* 0x000fe200078e00ff */
[----:B------:R-:W-:Y:S01]  /*ba20*/  MOV R66, 0xffffffff ;  /* 0xffffffff00427802 */ /* 0x000fe20000000f00 */
[----:B------:R-:W-:Y:S01]  /*ba30*/  IMAD.MOV.U32 R226, RZ, RZ, 0x1f ;  /* 0x0000001fffe27424 */ /* 0x000fe200078e00ff */
[----:B------:R-:W-:-:S02]  /*ba40*/  MOV R64, 0xba60 ;  /* 0x0000ba6000407802 */ /* 0x000fc40000000f00 */
[----:B------:R-:W-:Y:S05]  /*ba50*/  CALL.REL.NOINC `($__internal_136_$__cuda_sm70_shflsync_idx_p) ;  /* 0x0000006000007944 */ /* 0x000fea0003c00000 */
[----:B01----:R-:W-:Y:S01]  /*ba60*/  IMAD.MOV.U32 R219, RZ, RZ, R66 ;  /* 0x000000ffffdb7224 */ /* 0x003fe200078e0042 */
[----:B------:R-:W-:Y:S05]  /*ba70*/  BRA `(.L_x_3432) ;  /* 0xffffb7a000007947 */ /* 0x000fea000383ffff */
        .weak           $__internal_135_$__cuda_sm70_shflsync_down
        .type           $__internal_135_$__cuda_sm70_shflsync_down,@function
        .size           $__internal_135_$__cuda_sm70_shflsync_down,($__internal_136_$__cuda_sm70_shflsync_idx_p - $__internal_135_$__cuda_sm70_shflsync_down)
$__internal_135_$__cuda_sm70_shflsync_down:
[----:B------:R-:W-:Y:S01]  /*ba80*/  IMAD.MOV.U32 R65, RZ, RZ, 0x0 ;  /* 0x00000000ff417424 */ /* 0x000fe200078e00ff */
[----:B------:R-:W-:Y:S04]  /*ba90*/  WARPSYNC R221 ;  /* 0x000000dd00007348 */ /* 0x000fe80003800000 */
[----:B------:R0:W1:Y:S01]  /*baa0*/  SHFL.DOWN PT, R218, R218, R219, R220 ;  /* 0x080000dbdada7389 */ /* 0x00006200000e00dc */
[----:B------:R-:W-:Y:S05]  /*bab0*/  RET.REL.NODEC R64 `(_Z25selective_scan_bwd_kernelI32Selective_Scan_bwd_kernel_traitsILi64ELi16ELb0ELb1ELb1ELb0ELb1EN3c108BFloat16EfEEv12SSMParamsBwd) ;  /* 0xffff454040007950 */ /* 0x000fea0003c3ffff */
        .weak           $__internal_136_$__cuda_sm70_shflsync_idx_p
        .type           $__internal_136_$__cuda_sm70_shflsync_idx_p,@function
        .size           $__internal_136_$__cuda_sm70_shflsync_idx_p,($__internal_137_$__cuda_sm70_shflsync_up - $__internal_136_$__cuda_sm70_shflsync_idx_p)
$__internal_136_$__cuda_sm70_shflsync_idx_p:
[----:B------:R-:W-:Y:S01]  /*bac0*/  HFMA2.MMA R65, -RZ, RZ, 0, 0 ;  /* 0x00000000ff417435 */ /* 0x000fe200000001ff */
[----:B------:R-:W-:Y:S04]  /*bad0*/  WARPSYNC R66 ;  /* 0x0000004200007348 */ /* 0x000fe80003800000 */
[----:B------:R0:W1:Y:S01]  /*bae0*/  SHFL.IDX PT, R66, R67, R219, R226 ;  /* 0x000000db43427389 */ /* 0x00006200000e00e2 */
[----:B------:R-:W-:Y:S05]  /*baf0*/  RET.REL.NODEC R64 `(_Z25selective_scan_bwd_kernelI32Selective_Scan_bwd_kernel_traitsILi64ELi16ELb0ELb1ELb1ELb0ELb1EN3c108BFloat16EfEEv12SSMParamsBwd) ;  /* 0xffff450040007950 */ /* 0x000fea0003c3ffff */
        .weak           $__internal_137_$__cuda_sm70_shflsync_up
        .type           $__internal_137_$__cuda_sm70_shflsync_up,@function
        .size           $__internal_137_$__cuda_sm70_shflsync_up,(.L_x_8949 - $__internal_137_$__cuda_sm70_shflsync_up)
$__internal_137_$__cuda_sm70_shflsync_up:
[----:B------:R-:W-:Y:S01]  /*bb00*/  IMAD.MOV.U32 R65, RZ, RZ, 0x0 ;  /* 0x00000000ff417424 */ /* 0x000fe200078e00ff */
[----:B------:R-:W-:Y:S04]  /*bb10*/  WARPSYNC R229 ;  /* 0x000000e500007348 */ /* 0x000fe80003800000 */
[----:B------:R0:W1:Y:S01]  /*bb20*/  SHFL.UP PT, R228, R226, R227, R228 ;  /* 0x040000e3e2e47389 */ /* 0x00006200000e00e4 */
[----:B------:R-:W-:Y:S05]  /*bb30*/  RET.REL.NODEC R64 `(_Z25selective_scan_bwd_kernelI32Selective_Scan_bwd_kernel_traitsILi64ELi16ELb0ELb1ELb1ELb0ELb1EN3c108BFloat16EfEEv12SSMParamsBwd) ;  /* 0xffff44c040007950 */ /* 0x000fea0003c3ffff */
.L_x_3433:
        /* <DEDUP_REMOVED lines=12> */
.L_x_8949:


//--------------------- .text._Z25selective_scan_bwd_kernelI32Selective_Scan_bwd_kernel_traitsILi64ELi16ELb0ELb1ELb1ELb1ELb0EN3c108BFloat16EfEEv12SSMParamsBwd --------------------------
	.section	.text._Z25selective_scan_bwd_kernelI32Selective_Scan_bwd_kernel_traitsILi64ELi16ELb0ELb1ELb1ELb1ELb0EN3c108BFloat16EfEEv12SSMParamsBwd,"ax",@progbits
	.sectioninfo	@"SHI_REGISTERS=255"
	.align	128
        .global         _Z25selective_scan_bwd_kernelI32Selective_Scan_bwd_kernel_traitsILi64ELi16ELb0ELb1ELb1ELb1ELb0EN3c108BFloat16EfEEv12SSMParamsBwd
        .type           _Z25selective_scan_bwd_kernelI32Selective_Scan_bwd_kernel_traitsILi64ELi16ELb0ELb1ELb1ELb1ELb0EN3c108BFloat16EfEEv12SSMParamsBwd,@function
        .size           _Z25selective_scan_bwd_kernelI32Selective_Scan_bwd_kernel_traitsILi64ELi16ELb0ELb1ELb1ELb1ELb0EN3c108BFloat16EfEEv12SSMParamsBwd,(.L_x_8952 - _Z25selective_scan_bwd_kernelI32Selective_Scan_bwd_kernel_traitsILi64ELi16ELb0ELb1ELb1ELb1ELb0EN3c108BFloat16EfEEv12SSMParamsBwd)
        .other          _Z25selective_scan_bwd_kernelI32Selective_Scan_bwd_kernel_traitsILi64ELi16ELb0ELb1ELb1ELb1ELb0EN3c108BFloat16EfEEv12SSMParamsBwd,@"STO_CUDA_ENTRY STV_DEFAULT"
_Z25selective_scan_bwd_kernelI32Selective_Scan_bwd_kernel_traitsILi64ELi16ELb0ELb1ELb1ELb1ELb0EN3c108BFloat16EfEEv12SSMParamsBwd:
.text._Z25selective_scan_bwd_kernelI32Selective_Scan_bwd_kernel_traitsILi64ELi16ELb0ELb1ELb1ELb1ELb0EN3c108BFloat16EfEEv12SSMParamsBwd:
        /* <DEDUP_REMOVED lines=23> */
[C---:B------:R-:W-:Y:S01]  /*0170*/  IMAD R15, R155.reuse, c[0x0][0x278], RZ ;  /* 0x00009e009b0f7a24 */ /* 0x040fe200078e02ff */
[----:B------:R1:W2:Y:S01]  /*0180*/  F2I.FTZ.U32.TRUNC.NTZ R7, R6 ;  /* 0x0000000600077305 */ /* 0x0002a2000021f000 */
[----:B------:R-:W-:Y:S01]  /*0190*/  MOV R154, c[0x0][0x174] ;  /* 0x00005d00009a7a02 */ /* 0x000fe20000000f00 */
[----:B------:R-:W-:Y:S01]  /*01a0*/  IMAD R13, R155, c[0x0][0x1e0], RZ ;  /* 0x000078009b0d7a24 */ /* 0x000fe200078e02ff */
[----:B------:R3:W5:Y:S01]  /*01b0*/  @P1 LDG.E R157, [R4.64] ;  /* 0x00000004049d1981 */ /* 0x000762000c1e1900 */
[C---:B------:R-:W-:Y:S01]  /*01c0*/  IMAD R11, R156.reuse, c[0x0][0x1d4], R9 ;  /* 0x000075009c0b7a24 */ /* 0x040fe200078e0209 */
[----:B0-----:R-:W-:Y:S01]  /*01d0*/  IABS R2, R160 ;  /* 0x000000a000027213 */ /* 0x001fe20000000000 */
[----:B------:R-:W-:Y:S01]  /*01e0*/  IMAD R15, R156, c[0x0][0x27c], R15 ;  /* 0x00009f009c0f7a24 */ /* 0x000fe200078e020f */
[----:B------:R-:W-:Y:S01]  /*01f0*/  ISETP.GE.AND P1, PT, R10, RZ, PT ;  /* 0x000000ff0a00720c */ /* 0x000fe20003f26270 */
[----:B------:R-:W-:Y:S01]  /*0200*/  IMAD R13, R156, c[0x0][0x1e4], R13 ;  /* 0x000079009c0d7a24 */ /* 0x000fe200078e020d */
[C---:B------:R-:W-:Y:S01]  /*0210*/  ISETP.GE.AND P3, PT, R154.reuse, 0x1, PT ;  /* 0x000000019a00780c */ /* 0x040fe20003f66270 */
[----:B-1----:R-:W-:Y:S01]  /*0220*/  IMAD.MOV.U32 R6, RZ, RZ, RZ ;  /* 0x000000ffff067224 */ /* 0x002fe200078e00ff */
[----:B------:R-:W-:Y:S01]  /*0230*/  ISETP.NE.AND P0, PT, RZ, c[0x0][0x178], PT ;  /* 0x00005e00ff007a0c */ /* 0x000fe20003f05270 */
[----:B------:R-:W-:Y:S01]  /*0240*/  IMAD.SHL.U32 R154, R154, 0x400, RZ ;  /* 0x000004009a9a7824 */ /* 0x000fe200078e00ff */
[----:B------:R-:W-:Y:S01]  /*0250*/  CS2R R122, SRZ ;  /* 0x00000000007a7805 */ /* 0x000fe2000001ff00 */
[----:B---3--:R-:W-:Y:S01]  /*0260*/  IMAD.WIDE.U32 R4, R156, c[0x0][0x1e0], RZ ;  /* 0x000078009c047a25 */ /* 0x008fe200078e00ff */
[----:B------:R-:W-:Y:S01]  /*0270*/  CS2R R120, SRZ ;  /* 0x0000000000787805 */ /* 0x000fe2000001ff00 */
[----:B------:R-:W-:-:S02]  /*0280*/  HFMA2.MMA R149, -RZ, RZ, 0, 0 ;  /* 0x00000000ff957435 */ /* 0x000fc400000001ff */
[----:B--2---:R-:W-:Y:S02]  /*0290*/  IMAD.MOV R8, RZ, RZ, -R7 ;  /* 0x000000ffff087224 */ /* 0x004fe400078e0a07 */
[----:B------:R-:W-:Y:S02]  /*02a0*/  IMAD R17, R155, c[0x0][0x190], RZ ;  /* 0x000064009b117a24 */ /* 0x000fe400078e02ff */
[----:B------:R-:W-:Y:S02]  /*02b0*/  IMAD R3, R8, R19, RZ ;  /* 0x0000001308037224 */ /* 0x000fe400078e02ff */
[----:B------:R-:W-:Y:S01]  /*02c0*/  IMAD.IADD R5, R5, 0x1, R13 ;  /* 0x0000000105057824 */ /* 0x000fe200078e020d */
[----:B------:R-:W-:Y:S01]  /*02d0*/  IADD3 R13, R154, -0x400, RZ ;  /* 0xfffffc009a0d7810 */ /* 0x000fe20007ffe0ff */
[----:B------:R-:W-:-:S04]  /*02e0*/  IMAD.HI.U32 R7, R7, R3, R6 ;  /* 0x0000000307077227 */ /* 0x000fc800078e0006 */
[----:B------:R-:W-:-:S04]  /*02f0*/  IMAD.WIDE.U32 R8, R156, c[0x0][0x190], RZ ;  /* 0x000064009c087a25 */ /* 0x000fc800078e00ff */
[----:B------:R-:W-:-:S04]  /*0300*/  IMAD.HI.U32 R153, R7, R2, RZ ;  /* 0x0000000207997227 */ /* 0x000fc800078e00ff */
[----:B------:R-:W-:Y:S01]  /*0310*/  IMAD.WIDE.U32 R6, R156, c[0x0][0x278], RZ ;  /* 0x00009e009c067a25 */ /* 0x000fe200078e00ff */
[----:B------:R-:W-:-:S03]  /*0320*/  IADD3 R0, -R153, RZ, RZ ;  /* 0x000000ff99007210 */ /* 0x000fc60007ffe1ff */
[C---:B------:R-:W-:Y:S01]  /*0330*/  IMAD R17, R156.reuse, c[0x0][0x194], R17 ;  /* 0x000065009c117a24 */ /* 0x040fe200078e0211 */
[----:B------:R-:W-:Y:S01]  /*0340*/  IADD3 R7, R7, R15, RZ ;  /* 0x0000000f07077210 */ /* 0x000fe20007ffe0ff */
[----:B------:R-:W-:Y:S02]  /*0350*/  IMAD R0, R19, R0, R2 ;  /* 0x0000000013007224 */ /* 0x000fe400078e0202 */
[----:B------:R-:W-:-:S03]  /*0360*/  IMAD.WIDE.U32 R2, R156, c[0x0][0x1d0], RZ ;  /* 0x000074009c027a25 */ /* 0x000fc600078e00ff */
[----:B------:R-:W-:Y:S01]  /*0370*/  ISETP.GT.U32.AND P4, PT, R19, R0, PT ;  /* 0x000000001300720c */ /* 0x000fe20003f84070 */
[----:B------:R-:W-:Y:S02]  /*0380*/  IMAD.IADD R3, R3, 0x1, R11 ;  /* 0x0000000103037824 */ /* 0x000fe400078e020b */
[----:B------:R-:W-:Y:S02]  /*0390*/  IMAD R15, R159, c[0x0][0x1d8], RZ ;  /* 0x000076009f0f7a24 */ /* 0x000fe400078e02ff */
[----:B------:R-:W-:-:S04]  /*03a0*/  IMAD.WIDE.U32 R2, R160, c[0x0][0x1d8], R2 ;  /* 0x00007600a0027a25 */ /* 0x000fc800078e0002 */
[----:B------:R-:W-:Y:S02]  /*03b0*/  IMAD.IADD R9, R9, 0x1, R17 ;  /* 0x0000000109097824 */ /* 0x000fe400078e0211 */
[----:B------:R-:W-:Y:S02]  /*03c0*/  IMAD R17, R159, c[0x0][0x1e8], RZ ;  /* 0x00007a009f117a24 */ /* 0x000fe400078e02ff */
[----:B------:R-:W-:Y:S01]  /*03d0*/  @!P4 IMAD.IADD R0, R0, 0x1, -R19 ;  /* 0x000000010000c824 */ /* 0x000fe200078e0a13 */
[----:B------:R-:W-:Y:S01]  /*03e0*/  @!P4 IADD3 R153, R153, 0x1, RZ ;  /* 0x000000019999c810 */ /* 0x000fe20007ffe0ff */
[----:B------:R-:W-:-:S03]  /*03f0*/  IMAD.WIDE.U32 R4, R160, c[0x0][0x1e8], R4 ;  /* 0x00007a00a0047a25 */ /* 0x000fc600078e0004 */
[----:B------:R-:W-:Y:S01]  /*0400*/  ISETP.GE.U32.AND P2, PT, R0, R19, PT ;  /* 0x000000130000720c */ /* 0x000fe20003f46070 */
[C---:B------:R-:W-:Y:S01]  /*0410*/  IMAD R0, R160.reuse, c[0x0][0x1dc], R15 ;  /* 0x00007700a0007a24 */ /* 0x040fe200078e020f */
[----:B------:R-:W-:Y:S01]  /*0420*/  SHF.R.S32.HI R15, RZ, 0x1f, R13 ;  /* 0x0000001fff0f7819 */ /* 0x000fe2000001140d */
[----:B------:R-:W-:Y:S01]  /*0430*/  IMAD R19, R159, c[0x0][0x280], RZ ;  /* 0x0000a0009f137a24 */ /* 0x000fe200078e02ff */
[----:B------:R-:W-:Y:S01]  /*0440*/  IADD3 R145, P4, R13, R4, RZ ;  /* 0x000000040d917210 */ /* 0x000fe20007f9e0ff */
[----:B------:R-:W-:-:S04]  /*0450*/  IMAD.WIDE.U32 R6, R160, c[0x0][0x280], R6 ;  /* 0x0000a000a0067a25 */ /* 0x000fc800078e0006 */
[C---:B------:R-:W-:Y:S01]  /*0460*/  IMAD R17, R160.reuse, c[0x0][0x1ec], R17 ;  /* 0x00007b00a0117a24 */ /* 0x040fe200078e0211 */
[----:B------:R-:W-:Y:S01]  /*0470*/  IADD3 R143, P5, R13, R6, RZ ;  /* 0x000000060d8f7210 */ /* 0x000fe20007fbe0ff */
[----:B------:R-:W-:Y:S02]  /*0480*/  IMAD R19, R160, c[0x0][0x284], R19 ;  /* 0x0000a100a0137a24 */ /* 0x000fe400078e0213 */
[----:B------:R-:W-:Y:S01]  /*0490*/  @P2 IADD3 R153, R153, 0x1, RZ ;  /* 0x0000000199992810 */ /* 0x000fe20007ffe0ff */
[----:B------:R-:W-:Y:S01]  /*04a0*/  IMAD R21, R155, c[0x0][0x1b0], RZ ;  /* 0x00006c009b157a24 */ /* 0x000fe200078e02ff */
[----:B------:R-:W-:Y:S01]  /*04b0*/  IADD3 R147, P2, R13, R2, RZ ;  /* 0x000000020d937210 */ /* 0x000fe20007f5e0ff */
[C---:B------:R-:W-:Y:S01]  /*04c0*/  IMAD.WIDE.U32 R10, R156.reuse, c[0x0][0x1b0], RZ ;  /* 0x00006c009c0a7a25 */ /* 0x040fe200078e00ff */
[C---:B------:R-:W-:Y:S02]  /*04d0*/  IADD3.X R4, R15.reuse, R5, R17, P4, !PT ;  /* 0x000000050f047210 */ /* 0x040fe400027fe411 */
[----:B------:R-:W-:Y:S01]  /*04e0*/  IADD3.X R2, R15, R3, R0, P2, !PT ;  /* 0x000000030f027210 */ /* 0x000fe200017fe400 */
[----:B------:R-:W-:Y:S01]  /*04f0*/  @!P1 IMAD.MOV R153, RZ, RZ, -R153 ;  /* 0x000000ffff999224 */ /* 0x000fe200078e0a99 */
[----:B------:R-:W-:Y:S01]  /*0500*/  @!P0 LOP3.LUT R153, RZ, c[0x0][0x178], RZ, 0x33, !PT ;  /* 0x00005e00ff998a12 */ /* 0x000fe200078e33ff */
[----:B------:R-:W-:Y:S01]  /*0510*/  IMAD R21, R156, c[0x0][0x1b4], R21 ;  /* 0x00006d009c157a24 */ /* 0x000fe200078e0215 */
[----:B------:R-:W-:Y:S01]  /*0520*/  LEA R146, P0, R147, c[0x0][0x240], 0x1 ;  /* 0x0000900093927a11 */ /* 0x000fe200078008ff */
[----:B------:R-:W-:Y:S01]  /*0530*/  IMAD.MOV.U32 R152, RZ, RZ, RZ ;  /* 0x000000ffff987224 */ /* 0x000fe200078e00ff */
[----:B------:R-:W-:Y:S01]  /*0540*/  SHF.R.S32.HI R151, RZ, 0x1f, R153 ;  /* 0x0000001fff977819 */ /* 0x000fe20000011499 */
[----:B------:R-:W-:Y:S01]  /*0550*/  IMAD.WIDE.U32 R8, R153, c[0x0][0x1a8], R8 ;  /* 0x00006a0099087a25 */ /* 0x000fe200078e0008 */
[----:B------:R-:W-:-:S02]  /*0560*/  LEA.HI.X R147, R147, c[0x0][0x244], R2, 0x1, P0 ;  /* 0x0000910093937a11 */ /* 0x000fc400000f0c02 */
[----:B------:R-:W-:Y:S01]  /*0570*/  ISETP.NE.U32.AND P0, PT, RZ, c[0x0][0x260], PT ;  /* 0x00009800ff007a0c */ /* 0x000fe20003f05070 */
[----:B------:R-:W-:Y:S01]  /*0580*/  IMAD R0, R151, c[0x0][0x1a8], RZ ;  /* 0x00006a0097007a24 */ /* 0x000fe200078e02ff */
[----:B------:R-:W-:Y:S01]  /*0590*/  IADD3.X R6, R15, R7, R19, P5, !PT ;  /* 0x000000070f067210 */ /* 0x000fe20002ffe413 */
[----:B------:R-:W-:Y:S01]  /*05a0*/  IMAD R2, R151, c[0x0][0x1c8], RZ ;  /* 0x0000720097027a24 */ /* 0x000fe200078e02ff */
[----:B------:R-:W-:Y:S01]  /*05b0*/  LEA R144, P1, R145, c[0x0][0x248], 0x1 ;  /* 0x0000920091907a11 */ /* 0x000fe200078208ff */
[----:B------:R-:W-:Y:S01]  /*05c0*/  IMAD R3, R153, c[0x0][0x1ac], R0 ;  /* 0x00006b0099037a24 */ /* 0x000fe200078e0200 */
[----:B------:R-:W-:Y:S01]  /*05d0*/  LEA R142, P2, R143, c[0x0][0x308], 0x1 ;  /* 0x0000c2008f8e7a11 */ /* 0x000fe200078408ff */
[----:B------:R-:W-:Y:S01]  /*05e0*/  IMAD R5, R153, c[0x0][0x1cc], R2 ;  /* 0x0000730099057a24 */ /* 0x000fe200078e0202 */
[----:B------:R-:W-:Y:S02]  /*05f0*/  ISETP.NE.AND.EX P0, PT, RZ, c[0x0][0x264], PT, P0 ;  /* 0x00009900ff007a0c */ /* 0x000fe40003f05300 */
[----:B------:R-:W-:-:S02]  /*0600*/  LEA.HI.X R145, R145, c[0x0][0x24c], R4, 0x1, P1 ;  /* 0x0000930091917a11 */ /* 0x000fc400008f0c04 */
[----:B------:R-:W-:Y:S02]  /*0610*/  LEA.HI.X R143, R143, c[0x0][0x30c], R6, 0x1, P2 ;  /* 0x0000c3008f8f7a11 */ /* 0x000fe400010f0c06 */
[----:B------:R-:W-:Y:S02]  /*0620*/  ISETP.NE.U32.AND P1, PT, RZ, c[0x0][0x328], PT ;  /* 0x0000ca00ff007a0c */ /* 0x000fe40003f25070 */
[----:B------:R-:W-:Y:S02]  /*0630*/  ISETP.NE.U32.AND P2, PT, RZ, c[0x0][0x348], PT ;  /* 0x0000d200ff007a0c */ /* 0x000fe40003f45070 */
[----:B------:R-:W-:Y:S02]  /*0640*/  IADD3 R11, R11, R21, RZ ;  /* 0x000000150b0b7210 */ /* 0x000fe40007ffe0ff */
[----:B------:R-:W-:Y:S01]  /*0650*/  ISETP.NE.AND.EX P1, PT, RZ, c[0x0][0x32c], PT, P1 ;  /* 0x0000cb00ff007a0c */ /* 0x000fe20003f25310 */
[----:B------:R-:W-:Y:S01]  /*0660*/  @P0 IMAD R0, R156, c[0x0][0x164], R160 ;  /* 0x000059009c000a24 */ /* 0x000fe200078e02a0 */
[----:B------:R-:W-:Y:S01]  /*0670*/  ISETP.NE.AND.EX P2, PT, RZ, c[0x0][0x34c], PT, P2 ;  /* 0x0000d300ff007a0c */ /* 0x000fe20003f45320 */
[----:B------:R-:W-:Y:S01]  /*0680*/  IMAD.WIDE.U32 R10, R153, c[0x0][0x1c8], R10 ;  /* 0x00007200990a7a25 */ /* 0x000fe200078e000a */
[----:B------:R-:W-:-:S03]  /*0690*/  IADD3 R140, P5, R13, R8, RZ ;  /* 0x000000080d8c7210 */ /* 0x000fc60007fbe0ff */
[----:B------:R-:W-:Y:S01]  /*06a0*/  IMAD.IADD R8, R9, 0x1, R3 ;  /* 0x0000000109087824 */ /* 0x000fe200078e0203 */
[----:B------:R-:W-:Y:S01]  /*06b0*/  IADD3 R13, P4, R13, R10, RZ ;  /* 0x0000000a0d0d7210 */ /* 0x000fe20007f9e0ff */
[----:B------:R-:W-:Y:S02]  /*06c0*/  IMAD.IADD R138, R11, 0x1, R5 ;  /* 0x000000010b8a7824 */ /* 0x000fe400078e0205 */
[----:B------:R-:W-:Y:S01]  /*06d0*/  @P0 IMAD R0, R0, c[0x0][0x174], RZ ;  /* 0x00005d0000000a24 */ /* 0x000fe200078e02ff */
[C---:B------:R-:W-:Y:S01]  /*06e0*/  IADD3.X R3, R15.reuse, R8, RZ, P5, !PT ;  /* 0x000000080f037210 */ /* 0x040fe20002ffe4ff */
[----:B------:R-:W-:Y:S01]  /*06f0*/  IMAD.X R138, R15, 0x1, R138, P4 ;  /* 0x000000010f8a7824 */ /* 0x000fe200020e068a */
[----:B------:R-:W-:Y:S01]  /*0700*/  LEA R141, P5, R140, c[0x0][0x228], 0x1 ;  /* 0x00008a008c8d7a11 */ /* 0x000fe200078a08ff */
[----:B------:R-:W-:Y:S01]  /*0710*/  @P0 IMAD.MOV.U32 R125, RZ, RZ, 0x8 ;  /* 0x00000008ff7d0424 */ /* 0x000fe200078e00ff */
[----:B------:R-:W-:Y:S01]  /*0720*/  LEA R139, P6, R13, c[0x0][0x230], 0x1 ;  /* 0x00008c000d8b7a11 */ /* 0x000fe200078c08ff */
[----:B------:R-:W-:Y:S01]  /*0730*/  @P0 IMAD R0, R0, c[0x0][0x16c], RZ ;  /* 0x00005b0000000a24 */ /* 0x000fe200078e02ff */
[----:B------:R-:W-:-:S02]  /*0740*/  LEA.HI.X R140, R140, c[0x0][0x22c], R3, 0x1, P5 ;  /* 0x00008b008c8c7a11 */ /* 0x000fc400028f0c03 */
[----:B------:R-:W-:Y:S01]  /*0750*/  @P1 LEA R122, P4, R160, c[0x0][0x328], 0x2 ;  /* 0x0000ca00a07a1a11 */ /* 0x000fe200078810ff */
[----:B------:R-:W-:Y:S01]  /*0760*/  @P0 IMAD.WIDE R124, R0, R125, c[0x0][0x260] ;  /* 0x00009800007c0625 */ /* 0x000fe200078e027d */
[C---:B------:R-:W-:Y:S01]  /*0770*/  @P2 LEA R120, P5, R160.reuse, c[0x0][0x348], 0x2 ;  /* 0x0000d200a0782a11 */ /* 0x040fe200078a10ff */
[----:B------:R-:W-:Y:S01]  /*0780*/  @!P0 CS2R R124, SRZ ;  /* 0x00000000007c8805 */ /* 0x000fe2000001ff00 */
[----:B------:R-:W-:Y:S02]  /*0790*/  LEA.HI.X R138, R13, c[0x0][0x234], R138, 0x1, P6 ;  /* 0x00008d000d8a7a11 */ /* 0x000fe400030f0c8a */
[C-C-:B------:R-:W-:Y:S02]  /*07a0*/  @P1 LEA.HI.X R123, R160.reuse, c[0x0][0x32c], R159.reuse, 0x2, P4 ;  /* 0x0000cb00a07b1a11 */ /* 0x140fe400020f149f */
[----:B------:R-:W-:Y:S01]  /*07b0*/  @P2 LEA.HI.X R121, R160, c[0x0][0x34c], R159, 0x2, P5 ;  /* 0x0000d300a0792a11 */ /* 0x000fe200028f149f */
[----:B------:R-:W-:Y:S05]  /*07c0*/  @!P3 BRA `(.L_x_3434) ;  /* 0x0000a9000000b947 */ /* 0x000fea0003800000 */
[----:B------:R-:W0:Y:S01]  /*07d0*/  S2R R150, SR_TID.X ;  /* 0x0000000000967919 */ /* 0x000e220000002100 */
[----:B------:R-:W-:Y:S01]  /*07e0*/  IMAD.MOV.U32 R152, RZ, RZ, RZ ;  /* 0x000000ffff987224 */ /* 0x000fe200078e00ff */
[----:B------:R-:W-:Y:S01]  /*07f0*/  MOV R137, RZ ;  /* 0x000000ff00897202 */ /* 0x000fe20000000f00 */
[----:B------:R-:W-:Y:S01]  /*0800*/  IMAD.MOV.U32 R149, RZ, RZ, RZ ;  /* 0x000000ffff957224 */ /* 0x000fe200078e00ff */
[----:B------:R-:W1:Y:S01]  /*0810*/  S2R R148, SR_LANEID ;  /* 0x0000000000947919 */ /* 0x000e620000000000 */
[----:B0-----:R-:W-:-:S04]  /*0820*/  SHF.R.S32.HI R3, RZ, 0x1f, R150 ;  /* 0x0000001fff037819 */ /* 0x001fc80000011496 */
[----:B------:R-:W-:-:S04]  /*0830*/  LEA.HI R3, R3, R150, RZ, 0x5 ;  /* 0x0000009603037211 */ /* 0x000fc800078f28ff */
[----:B-1----:R-:W-:Y:S02]  /*0840*/  SHF.R.S32.HI R136, RZ, 0x5, R3 ;  /* 0x00000005ff887819 */ /* 0x002fe40000011403 */
.L_x_3520:
        /* <DEDUP_REMOVED lines=74> */
[C---:B------:R-:W-:Y:S02]  /*0cf0*/  IADD3 R23, R18.reuse, 0x20, RZ ;  /* 0x0000002012177810 */ /* 0x040fe40007ffe0ff */
[----:B------:R-:W-:Y:S02]  /*0d00*/  ISETP.GE.AND P0, PT, R25, R59, PT ;  /* 0x0000003b1900720c */ /* 0x000fe40003f06270 */
[C---:B------:R-:W-:Y:S02]  /*0d10*/  IADD3 R25, R18.reuse, 0x40, RZ ;  /* 0x0000004012197810 */ /* 0x040fe40007ffe0ff */
[----:B0-----:R-:W-:-:S02]  /*0d20*/  IADD3 R3, R18, 0x60, RZ ;  /* 0x0000006012037810 */ /* 0x001fc40007ffe0ff */
        /* <DEDUP_REMOVED lines=30> */
[----:B------:R-:W-:Y:S01]  /*0f10*/  IADD3 R57, R18, 0x1e0, RZ ;  /* 0x000001e012397810 */ /* 0x000fe20007ffe0ff */
[----:B------:R-:W-:Y:S01]  /*0f20*/  IMAD R5, R148, 0x10, R5 ;  /* 0x0000001094057824 */ /* 0x000fe200078e0205 */
[-C--:B------:R-:W-:Y:S02]  /*0f30*/  LEA.HI.SX32 R49, R49, R18.reuse, 0x1b ;  /* 0x0000001231317211 */ /* 0x080fe400078fdaff */
[-C--:B------:R-:W-:Y:S01]  /*0f40*/  LEA.HI.SX32 R51, R51, R18.reuse, 0x1b ;  /* 0x0000001233337211 */ /* 0x080fe200078fdaff */
[----:B------:R-:W-:Y:S01]  /*0f50*/  IMAD.SHL.U32 R112, R45, 0x2, RZ ;  /* 0x000000022d707824 */ /* 0x000fe200078e00ff */
[-C--:B------:R-:W-:Y:S02]  /*0f60*/  LEA.HI.SX32 R53, R53, R18.reuse, 0x1b ;  /* 0x0000001235357211 */ /* 0x080fe400078fdaff */
[----:B------:R-:W-:Y:S01]  /*0f70*/  SHF.L.U32 R113, R43, 0x1, RZ ;  /* 0x000000012b717819 */ /* 0x000fe200000006ff */
[----:B------:R-:W-:Y:S01]  /*0f80*/  IMAD.SHL.U32 R111, R47, 0x2, RZ ;  /* 0x000000022f6f7824 */ /* 0x000fe200078e00ff */
[----:B------:R-:W-:-:S02]  /*0f90*/  LEA.HI.SX32 R55, R55, R18, 0x1b ;  /* 0x0000001237377211 */ /* 0x000fc400078fdaff */
[----:B------:R-:W-:Y:S01]  /*0fa0*/  LEA.HI.SX32 R57, R57, R18, 0x1b ;  /* 0x0000001239397211 */ /* 0x000fe200078fdaff */
[----:B------:R-:W-:Y:S01]  /*0fb0*/  IMAD.SHL.U32 R109, R51, 0x2, RZ ;  /* 0x00000002336d7824 */ /* 0x000fe200078e00ff */
[----:B------:R-:W-:Y:S01]  /*0fc0*/  SHF.L.U32 R110, R49, 0x1, RZ ;  /* 0x00000001316e7819 */ /* 0x000fe200000006ff */
[----:B------:R-:W-:Y:S01]  /*0fd0*/  IMAD.SHL.U32 R108, R53, 0x2, RZ ;  /* 0x00000002356c7824 */ /* 0x000fe200078e00ff */
[----:B------:R-:W-:Y:S01]  /*0fe0*/  LEA.HI.SX32 R5, R5, R5, 0x1b ;  /* 0x0000000505057211 */ /* 0x000fe200078fdaff */
[----:B------:R-:W-:Y:S01]  /*0ff0*/  IMAD.SHL.U32 R106, R57, 0x2, RZ ;  /* 0x00000002396a7824 */ /* 0x000fe200078e00ff */
        /* <DEDUP_REMOVED lines=8> */
[----:B------:R-:W-:Y:S02]  /*1080*/  PRMT R3, RZ, 0x7610, R3 ;  /* 0x00007610ff037816 */ /* 0x000fe40000000003 */
[----:B------:R-:W-:-:S02]  /*1090*/  PRMT R2, RZ, 0x7610, R2 ;  /* 0x00007610ff027816 */ /* 0x000fc40000000002 */
[----:B------:R-:W-:Y:S02]  /*10a0*/  P2R R20, PR, RZ, 0x4 ;  /* 0x00000004ff147803 */ /* 0x000fe40000000000 */
[----:B------:R-:W-:Y:S02]  /*10b0*/  P2R R22, PR, RZ, 0x8 ;  /* 0x00000008ff167803 */ /* 0x000fe40000000000 */
[----:B------:R-:W-:Y:S02]  /*10c0*/  P2R R38, PR, RZ, 0x10 ;  /* 0x00000010ff267803 */ /* 0x000fe40000000000 */
[----:B------:R-:W-:Y:S02]  /*10d0*/  P2R R36, PR, RZ, 0x20 ;  /* 0x00000020ff247803 */ /* 0x000fe40000000000 */
[----:B------:R-:W-:Y:S01]  /*10e0*/  P2R R24, PR, RZ, 0x40 ;  /* 0x00000040ff187803 */ /* 0x000fe20000000000 */
[----:B--2---:R-:W-:Y:S04]  /*10f0*/  STS.U16 [R133], R0 ;  /* 0x0000000085007388 */ /* 0x004fe80000000400 */
[----:B---3--:R-:W-:Y:S04]  /*1100*/  STS.U16 [R132+0x40], R7 ;  /* 0x0000400784007388 */ /* 0x008fe80000000400 */
[----:B----4-:R-:W-:Y:S04]  /*1110*/  STS.U16 [R129+0x80], R4 ;  /* 0x0000800481007388 */ /* 0x010fe80000000400 */
        /* <DEDUP_REMOVED lines=33> */
[----:B------:R-:W4:Y:S01]  /*1330*/  @!P0 LDG.E.U16 R6, [R126.64+0x180] ;  /* 0x000180047e068981 */ /* 0x000f22000c1e1500 */
[-C--:B------:R-:W-:Y:S02]  /*1340*/  ISETP.GE.AND P0, PT, R26, R59.reuse, PT ;  /* 0x0000003b1a00720c */ /* 0x080fe40003f06270 */
[----:B--2---:R-:W-:Y:S01]  /*1350*/  PRMT R10, RZ, 0x7610, R10 ;  /* 0x00007610ff0a7816 */ /* 0x004fe2000000000a */
[----:B------:R-:W2:Y:S01]  /*1360*/  @!P2 LDG.E.U16 R3, [R126.64+0x40] ;  /* 0x000040047e03a981 */ /* 0x000ea2000c1e1500 */
[----:B------:R-:W-:Y:S02]  /*1370*/  P2R R5, PR, RZ, 0x1 ;  /* 0x00000001ff057803 */ /* 0x000fe40000000000 */
[----:B------:R-:W-:Y:S01]  /*1380*/  PRMT R0, RZ, 0x7610, R0 ;  /* 0x00007610ff007816 */ /* 0x000fe20000000000 */
[----:B------:R-:W2:Y:S06]  /*1390*/  @!P3 LDG.E.U16 R2, [R126.64+0x80] ;  /* 0x000080047e02b981 */ /* 0x000eac000c1e1500 */
[----:B------:R-:W2:Y:S01]  /*13a0*/  @!P0 LDG.E.U16 R11, [R126.64+0x1c0] ;  /* 0x0001c0047e0b8981 */ /* 0x000ea2000c1e1500 */
[----:B------:R-:W-:-:S02]  /*13b0*/  ISETP.GE.AND P0, PT, R27, R59, PT ;  /* 0x0000003b1b00720c */ /* 0x000fc40003f06270 */
[----:B------:R-:W-:Y:S01]  /*13c0*/  PRMT R9, RZ, 0x7610, R9 ;  /* 0x00007610ff097816 */ /* 0x000fe20000000009 */
[----:B------:R-:W2:Y:S01]  /*13d0*/  @!P1 LDG.E.U16 R0, [R126.64] ;  /* 0x000000047e009981 */ /* 0x000ea2000c1e1500 */
[----:B------:R-:W-:Y:S02]  /*13e0*/  PRMT R7, RZ, 0x7610, R7 ;  /* 0x00007610ff077816 */ /* 0x000fe40000000007 */
[----:B------:R-:W-:Y:S02]  /*13f0*/  PRMT R4, RZ, 0x7610, R4 ;  /* 0x00007610ff047816 */ /* 0x000fe40000000004 */
[----:B------:R-:W-:Y:S01]  /*1400*/  P2R R8, PR, RZ, 0x1 ;  /* 0x00000001ff087803 */ /* 0x000fe20000000000 */
[----:B------:R-:W4:Y:S01]  /*1410*/  @!P4 LDG.E.U16 R9, [R126.64+0x140] ;  /* 0x000140047e09c981 */ /* 0x000f22000c1e1500 */
[----:B------:R-:W-:-:S03]  /*1420*/  ISETP.GE.AND P1, PT, R29, R59, PT ;  /* 0x0000003b1d00720c */ /* 0x000fc60003f26270 */
[----:B------:R-:W4:Y:S01]  /*1430*/  @!P0 LDG.E.U16 R10, [R126.64+0x200] ;  /* 0x000200047e0a8981 */ /* 0x000f22000c1e1500 */
[-C--:B------:R-:W-:Y:S02]  /*1440*/  ISETP.GE.AND P0, PT, R28, R59.reuse, PT ;  /* 0x0000003b1c00720c */ /* 0x080fe40003f06270 */
[-C--:B------:R-:W-:Y:S01]  /*1450*/  ISETP.GE.AND P2, PT, R30, R59.reuse, PT ;  /* 0x0000003b1e00720c */ /* 0x080fe20003f46270 */
[----:B------:R-:W4:Y:S01]  /*1460*/  @!P5 LDG.E.U16 R7, [R126.64+0xc0] ;  /* 0x0000c0047e07d981 */ /* 0x000f22000c1e1500 */
[-C--:B------:R-:W-:Y:S02]  /*1470*/  ISETP.GE.AND P3, PT, R31, R59.reuse, PT ;  /* 0x0000003b1f00720c */ /* 0x080fe40003f66270 */
[-C--:B------:R-:W-:Y:S01]  /*1480*/  ISETP.GE.AND P4, PT, R32, R59.reuse, PT ;  /* 0x0000003b2000720c */ /* 0x080fe20003f86270 */
[----:B------:R-:W4:Y:S01]  /*1490*/  @!P6 LDG.E.U16 R4, [R126.64+0x100] ;  /* 0x000100047e04e981 */ /* 0x000f22000c1e1500 */
[-C--:B------:R-:W-:Y:S02]  /*14a0*/  ISETP.GE.AND P5, PT, R33, R59.reuse, PT ;  /* 0x0000003b2100720c */ /* 0x080fe40003fa6270 */
[----:B------:R-:W-:-:S02]  /*14b0*/  ISETP.GE.AND P6, PT, R34, R59, PT ;  /* 0x0000003b2200720c */ /* 0x000fc40003fc6270 */
[----:B------:R-:W-:Y:S02]  /*14c0*/  PRMT R13, RZ, 0x7610, R13 ;  /* 0x00007610ff0d7816 */ /* 0x000fe4000000000d */
[----:B---3--:R-:W-:Y:S02]  /*14d0*/  PRMT R12, RZ, 0x7610, R12 ;  /* 0x00007610ff0c7816 */ /* 0x008fe4000000000c */
        /* <DEDUP_REMOVED lines=39> */
[----:B------:R-:W-:Y:S04]  /*1750*/  STS.U16 [R129+0x80], R2 ;  /* 0x0000800281007388 */ /* 0x000fe80000000400 */
[----:B----4-:R-:W-:Y:S04]  /*1760*/  STS.U16 [R128+0xc0], R7 ;  /* 0x0000c00780007388 */ /* 0x010fe80000000400 */
[----:B------:R-:W-:Y:S04]  /*1770*/  STS.U16 [R117+0x100], R4 ;  /* 0x0001000475007388 */ /* 0x000fe80000000400 */
[----:B------:R0:W-:Y:S04]  /*1780*/  STS.U16 [R116+0x140], R9 ;  /* 0x0001400974007388 */ /* 0x0001e80000000400 */
        /* <DEDUP_REMOVED lines=13> */
[----:B------:R-:W2:Y:S04]  /*1860*/  LDS.U16 R12, [R105+0x4] ;  /* 0x00000400690c7984 */ /* 0x000ea80000000400 */
[----:B------:R-:W0:Y:S04]  /*1870*/  LDS.U16 R13, [R105+0x6] ;  /* 0x00000600690d7984 */ /* 0x000e280000000400 */
[----:B------:R-:W0:Y:S04]  /*1880*/  LDS.U16 R14, [R105+0x8] ;  /* 0x00000800690e7984 */ /* 0x000e280000000400 */
[----:B------:R-:W0:Y:S04]  /*1890*/  LDS.U16 R15, [R105+0xa] ;  /* 0x00000a00690f7984 */ /* 0x000e280000000400 */
        /* <DEDUP_REMOVED lines=21> */
[----:B------:R0:W4:Y:S01]  /*19f0*/  @!P4 LDG.E.U16 R31, [R8.64+0x340] ;  /* 0x00034004081fc981 */ /* 0x000122000c1e1500 */
[----:B------:R-:W-:-:S03]  /*1a00*/  PRMT R21, RZ, 0x7610, R21 ;  /* 0x00007610ff157816 */ /* 0x000fc60000000015 */
[----:B------:R0:W4:Y:S04]  /*1a10*/  @!P5 LDG.E.U16 R34, [R8.64+0x380] ;  /* 0x000380040822d981 */ /* 0x000128000c1e1500 */
[----:B------:R0:W4:Y:S04]  /*1a20*/  @!P6 LDG.E.U16 R33, [R8.64+0x3c0] ;  /* 0x0003c0040821e981 */ /* 0x000128000c1e1500 */
        /* <DEDUP_REMOVED lines=20> */
[----:B------:R0:W4:Y:S02]  /*1b70*/  @!P0 LDG.E.U16 R27, [R8.64+0x240] ;  /* 0x00024004081b8981 */ /* 0x000124000c1e1500 */
[----:B0-----:R-:W-:Y:S02]  /*1b80*/  PRMT R8, RZ, 0x5410, R104 ;  /* 0x00005410ff087816 */ /* 0x001fe40000000068 */
[----:B------:R-:W-:Y:S02]  /*1b90*/  PRMT R9, RZ, 0x5410, R103 ;  /* 0x00005410ff097816 */ /* 0x000fe40000000067 */
[----:B--2---:R-:W-:-:S05]  /*1ba0*/  PRMT R10, RZ, 0x5410, R10 ;  /* 0x00005410ff0a7816 */ /* 0x004fca000000000a */
[----:B-----5:R-:W-:-:S05]  /*1bb0*/  FADD.FTZ R79, R10, R157 ;  /* 0x0000009d0a4f7221 */ /* 0x020fca0000010000 */
[----:B------:R-:W-:Y:S02]  /*1bc0*/  FSETP.GTU.FTZ.AND P4, PT, R79, 20, PT ;  /* 0x41a000004f00780b */ /* 0x000fe40003f9c000 */
[----:B---3--:R-:W-:Y:S02]  /*1bd0*/  PRMT R80, RZ, 0x5410, R11 ;  /* 0x00005410ff507816 */ /* 0x008fe4000000000b */
[----:B------:R-:W-:Y:S02]  /*1be0*/  PRMT R12, RZ, 0x5410, R12 ;  /* 0x00005410ff0c7816 */ /* 0x000fe4000000000c */
[----:B------:R-:W-:Y:S02]  /*1bf0*/  PRMT R78, RZ, 0x5410, R13 ;  /* 0x00005410ff4e7816 */ /* 0x000fe4000000000d */
[----:B------:R-:W-:Y:S02]  /*1c00*/  PRMT R14, RZ, 0x5410, R14 ;  /* 0x00005410ff0e7816 */ /* 0x000fe4000000000e */
[----:B------:R-:W-:Y:S01]  /*1c10*/  PRMT R76, RZ, 0x5410, R15 ;  /* 0x00005410ff4c7816 */ /* 0x000fe2000000000f */
[--C-:B------:R-:W-:Y:S01]  /*1c20*/  FADD.FTZ R80, R80, R157.reuse ;  /* 0x0000009d50507221 */ /* 0x100fe20000010000 */
[----:B------:R-:W-:Y:S01]  /*1c30*/  PRMT R16, RZ, 0x5410, R16 ;  /* 0x00005410ff107816 */ /* 0x000fe20000000010 */
[----:B------:R-:W-:-:S02]  /*1c40*/  FADD.FTZ R77, R12, R157 ;  /* 0x0000009d0c4d7221 */ /* 0x000fc40000010000 */
[--C-:B------:R-:W-:Y:S02]  /*1c50*/  FADD.FTZ R78, R78, R157.reuse ;  /* 0x0000009d4e4e7221 */ /* 0x100fe40000010000 */
[--C-:B------:R-:W-:Y:S02]  /*1c60*/  FADD.FTZ R75, R14, R157.reuse ;  /* 0x0000009d0e4b7221 */ /* 0x100fe40000010000 */
[--C-:B------:R-:W-:Y:S01]  /*1c70*/  FADD.FTZ R76, R76, R157.reuse ;  /* 0x0000009d4c4c7221 */ /* 0x100fe20000010000 */
[----:B------:R-:W-:Y:S01]  /*1c80*/  BSSY B0, `(.L_x_3435) ;  /* 0x0000063000007945 */ /* 0x000fe20003800000 */
[----:B------:R-:W-:Y:S01]  /*1c90*/  FSETP.GTU.FTZ.AND P3, PT, R80, 20, PT ;  /* 0x41a000005000780b */ /* 0x000fe20003f7c000 */
[----:B------:R-:W-:Y:S01]  /*1ca0*/  FADD.FTZ R73, R16, R157 ;  /* 0x0000009d10497221 */ /* 0x000fe20000010000 */
[----:B------:R-:W-:Y:S02]  /*1cb0*/  FSETP.GTU.FTZ.AND P2, PT, R77, 20, PT ;  /* 0x41a000004d00780b */ /* 0x000fe40003f5c000 */
[----:B------:R-:W-:-:S02]  /*1cc0*/  FSETP.GTU.FTZ.AND P1, PT, R78, 20, PT ;  /* 0x41a000004e00780b */ /* 0x000fc40003f3c000 */
[----:B------:R-:W-:Y:S02]  /*1cd0*/  FSETP.GTU.FTZ.AND P0, PT, R75, 20, PT ;  /* 0x41a000004b00780b */ /* 0x000fe40003f1c000 */
        /* <DEDUP_REMOVED lines=62> */
[----:B-123--:R-:W-:Y:S02]  /*20c0*/  FMUL.FTZ R79, R79, 1.4426950216293334961 ;  /* 0x3fb8aa3b4f4f7820 */ /* 0x00efe40000410000 */
        /* <DEDUP_REMOVED lines=30> */
.L_x_3436:
[----:B-123--:R-:W-:Y:S05]  /*22b0*/  BSYNC B0 ;  /* 0x0000000000007941 */ /* 0x00efea0003800000 */
.L_x_3435:
        /* <DEDUP_REMOVED lines=39> */
.L_x_3438:
[----:B------:R-:W-:Y:S05]  /*2530*/  BSYNC B0 ;  /* 0x0000000000007941 */ /* 0x000fea0003800000 */
.L_x_3437:
[----:B------:R-:W-:Y:S01]  /*2540*/  PRMT R8, RZ, 0x5410, R94 ;  /* 0x00005410ff087816 */ /* 0x000fe2000000005e */
[----:B------:R-:W-:Y:S01]  /*2550*/  BSSY B0, `(.L_x_3439) ;  /* 0x0000026000007945 */ /* 0x000fe20003800000 */
[----:B0-----:R-:W-:Y:S02]  /*2560*/  PRMT R70, RZ, 0x5410, R70 ;  /* 0x00005410ff467816 */ /* 0x001fe40000000046 */
        /* <DEDUP_REMOVED lines=36> */
.L_x_3440:
[----:B------:R-:W-:Y:S05]  /*27b0*/  BSYNC B0 ;  /* 0x0000000000007941 */ /* 0x000fea0003800000 */
.L_x_3439:
        /* <DEDUP_REMOVED lines=39> */
.L_x_3442:
[----:B------:R-:W-:Y:S05]  /*2a30*/  BSYNC B0 ;  /* 0x0000000000007941 */ /* 0x000fea0003800000 */
.L_x_3441:
        /* <DEDUP_REMOVED lines=39> */
.L_x_3444:
[----:B------:R-:W-:Y:S05]  /*2cb0*/  BSYNC B0 ;  /* 0x0000000000007941 */ /* 0x000fea0003800000 */
.L_x_3443:
        /* <DEDUP_REMOVED lines=39> */
.L_x_3446:
[----:B------:R-:W-:Y:S05]  /*2f30*/  BSYNC B0 ;  /* 0x0000000000007941 */ /* 0x000fea0003800000 */
.L_x_3445:
        /* <DEDUP_REMOVED lines=39> */
.L_x_3448:
[----:B------:R-:W-:Y:S05]  /*31b0*/  BSYNC B0 ;  /* 0x0000000000007941 */ /* 0x000fea0003800000 */
.L_x_3447:
        /* <DEDUP_REMOVED lines=40> */
.L_x_3450:
[----:B------:R-:W-:Y:S05]  /*3440*/  BSYNC B0 ;  /* 0x0000000000007941 */ /* 0x000fea0003800000 */
.L_x_3449:
        /* <DEDUP_REMOVED lines=38> */
.L_x_3452:
[----:B------:R-:W-:Y:S05]  /*36b0*/  BSYNC B0 ;  /* 0x0000000000007941 */ /* 0x000fea0003800000 */
.L_x_3451:
[----:B------:R-:W-:Y:S01]  /*36c0*/  PRMT R0, RZ, 0x5410, R0 ;  /* 0x00005410ff007816 */ /* 0x000fe20000000000 */
[----:B------:R-:W-:Y:S01]  /*36d0*/  BSSY B0, `(.L_x_3453) ;  /* 0x0000026000007945 */ /* 0x000fe20003800000 */
[----:B------:R-:W-:Y:S01]  /*36e0*/  FSETP.GTU.FTZ.AND P2, PT, R49, 20, PT ;  /* 0x41a000003100780b */ /* 0x000fe20003f5c000 */
[----:B------:R-:W-:Y:S01]  /*36f0*/  CS2R R46, SRZ ;  /* 0x00000000002e7805 */ /* 0x000fe2000001ff00 */
[----:B------:R-:W-:Y:S01]  /*3700*/  MOV R48, RZ ;  /* 0x000000ff00307202 */ /* 0x000fe20000000f00 */
[----:B------:R-:W-:Y:S02]  /*3710*/  IMAD.MOV.U32 R45, RZ, RZ, RZ ;  /* 0x000000ffff2d7224 */ /* 0x000fe400078e00ff */
        /* <DEDUP_REMOVED lines=33> */
.L_x_3454:
[----:B------:R-:W-:Y:S05]  /*3930*/  BSYNC B0 ;  /* 0x0000000000007941 */ /* 0x000fea0003800000 */
.L_x_3453:
        /* <DEDUP_REMOVED lines=37> */
.L_x_3456:
[----:B------:R-:W-:Y:S05]  /*3b90*/  BSYNC B0 ;  /* 0x0000000000007941 */ /* 0x000fea0003800000 */
.L_x_3455:
        /* <DEDUP_REMOVED lines=33> */
.L_x_3458:
[----:B------:R-:W-:Y:S05]  /*3db0*/  BSYNC B0 ;  /* 0x0000000000007941 */ /* 0x000fea0003800000 */
.L_x_3457:
        /* <DEDUP_REMOVED lines=33> */
.L_x_3460:
[----:B------:R-:W-:Y:S05]  /*3fd0*/  BSYNC B0 ;  /* 0x0000000000007941 */ /* 0x000fea0003800000 */
.L_x_3459:
        /* <DEDUP_REMOVED lines=33> */
.L_x_3462:
[----:B------:R-:W-:Y:S05]  /*41f0*/  BSYNC B0 ;  /* 0x0000000000007941 */ /* 0x000fea0003800000 */
.L_x_3461:
        /* <DEDUP_REMOVED lines=33> */
.L_x_3464:
[----:B------:R-:W-:Y:S05]  /*4410*/  BSYNC B0 ;  /* 0x0000000000007941 */ /* 0x000fea0003800000 */
.L_x_3463:
        /* <DEDUP_REMOVED lines=33> */
.L_x_3466:
[----:B------:R-:W-:Y:S05]  /*4630*/  BSYNC B0 ;  /* 0x0000000000007941 */ /* 0x000fea0003800000 */
.L_x_3465:
[----:B------:R-:W-:Y:S01]  /*4640*/  BAR.SYNC.DEFER_BLOCKING 0x0 ;  /* 0x0000000000007b1d */ /* 0x000fe20000010000 */
[----:B------:R-:W-:Y:S01]  /*4650*/  HFMA2.MMA R37, -RZ, RZ, 0, 0 ;  /* 0x00000000ff257435 */ /* 0x000fe200000001ff */
        /* <DEDUP_REMOVED lines=18> */
[----:B------:R-:W-:Y:S01]  /*4780*/  IMAD.MOV.U32 R20, RZ, RZ, RZ ;  /* 0x000000ffff147224 */ /* 0x000fe200078e00ff */
[----:B------:R-:W-:Y:S01]  /*4790*/  MOV R56, RZ ;  /* 0x000000ff00387202 */ /* 0x000fe20000000f00 */
[----:B------:R-:W-:Y:S01]  /*47a0*/  IMAD.MOV.U32 R17, RZ, RZ, RZ ;  /* 0x000000ffff117224 */ /* 0x000fe200078e00ff */
[C---:B------:R-:W-:Y:S01]  /*47b0*/  LEA.HI R0, R19.reuse, R19, RZ, 0x1 ;  /* 0x0000001313007211 */ /* 0x040fe200078f08ff */
[----:B------:R-:W-:Y:S01]  /*47c0*/  CS2R R52, SRZ ;  /* 0x0000000000347805 */ /* 0x000fe2000001ff00 */
[----:B------:R-:W-:Y:S01]  /*47d0*/  MOV R18, RZ ;  /* 0x000000ff00127202 */ /* 0x000fe20000000f00 */
[----:B------:R-:W-:Y:S01]  /*47e0*/  CS2R R50, SRZ ;  /* 0x0000000000327805 */ /* 0x000fe2000001ff00 */
[----:B------:R-:W-:Y:S01]  /*47f0*/  LOP3.LUT R0, R0, 0xfffffe, RZ, 0xc0, !PT ;  /* 0x00fffffe00007812 */ /* 0x000fe200078ec0ff */
[----:B------:R-:W-:Y:S01]  /*4800*/  CS2R R46, SRZ ;  /* 0x00000000002e7805 */ /* 0x000fe2000001ff00 */
[----:B------:R-:W-:Y:S01]  /*4810*/  MOV R48, RZ ;  /* 0x000000ff00307202 */ /* 0x000fe20000000f00 */
[----:B------:R-:W-:Y:S01]  /*4820*/  IMAD.MOV.U32 R45, RZ, RZ, RZ ;  /* 0x000000ffff2d7224 */ /* 0x000fe200078e00ff */
[----:B------:R-:W-:Y:S01]  /*4830*/  CS2R R42, SRZ ;  /* 0x00000000002a7805 */ /* 0x000fe2000001ff00 */
[----:B------:R-:W-:Y:S01]  /*4840*/  IMAD.IADD R19, R19, 0x1, -R0 ;  /* 0x0000000113137824 */ /* 0x000fe200078e0a00 */
[----:B------:R-:W-:Y:S01]  /*4850*/  CS2R R40, SRZ ;  /* 0x0000000000287805 */ /* 0x000fe2000001ff00 */
[----:B------:R-:W-:Y:S01]  /*4860*/  CS2R R38, SRZ ;  /* 0x0000000000267805 */ /* 0x000fe2000001ff00 */
[----:B------:R-:W-:-:S02]  /*4870*/  MOV R37, RZ ;  /* 0x000000ff00257202 */ /* 0x000fc40000000f00 */
.L_x_3515:
        /* <DEDUP_REMOVED lines=74> */
[----:B------:R-:W-:-:S05]  /*4d20*/  IMAD R5, R160, c[0x0][0x184], R5 ;  /* 0x00006100a0057a24 */ /* 0x000fca00078e0205 */
[----:B------:R-:W-:Y:S01]  /*4d30*/  IADD3 R3, R3, R5, RZ ;  /* 0x0000000503037210 */ /* 0x000fe20007ffe0ff */
[C---:B------:R-:W-:Y:S02]  /*4d40*/  IMAD R5, R16.reuse, c[0x0][0x188], RZ ;  /* 0x0000620010057a24 */ /* 0x040fe400078e02ff */
[----:B------:R-:W-:Y:S02]  /*4d50*/  IMAD R165, R16, c[0x0][0x1c0], RZ ;  /* 0x0000700010a57a24 */ /* 0x000fe400078e02ff */
[C---:B------:R-:W-:Y:S02]  /*4d60*/  IMAD R15, R20.reuse, c[0x0][0x18c], R5 ;  /* 0x00006300140f7a24 */ /* 0x040fe400078e0205 */
[----:B------:R-:W-:-:S04]  /*4d70*/  IMAD.WIDE.U32 R2, R20, c[0x0][0x188], R2 ;  /* 0x0000620014027a25 */ /* 0x000fc800078e0002 */
[----:B------:R-:W-:Y:S01]  /*4d80*/  IMAD.IADD R3, R3, 0x1, R15 ;  /* 0x0000000103037824 */ /* 0x000fe200078e020f */
[----:B0-----:R-:W-:Y:S01]  /*4d90*/  LEA R6, P2, R2, c[0x0][0x220], 0x2 ;  /* 0x0000880002067a11 */ /* 0x001fe200078410ff */
[----:B------:R-:W-:-:S04]  /*4da0*/  IMAD.WIDE.U32 R4, R20, c[0x0][0x1c0], R118 ;  /* 0x0000700014047a25 */ /* 0x000fc800078e0076 */
[----:B------:R-:W-:Y:S01]  /*4db0*/  IMAD R165, R20, c[0x0][0x1c4], R165 ;  /* 0x0000710014a57a24 */ /* 0x000fe200078e02a5 */
[----:B------:R-:W-:Y:S02]  /*4dc0*/  LEA.HI.X R7, R2, c[0x0][0x224], R3, 0x2, P2 ;  /* 0x0000890002077a11 */ /* 0x000fe400010f1403 */
[----:B------:R-:W-:Y:S02]  /*4dd0*/  LEA R2, P2, R4, R139, 0x1 ;  /* 0x0000008b04027211 */ /* 0x000fe400078408ff */
[----:B------:R-:W-:Y:S01]  /*4de0*/  IADD3 R3, R5, R165, RZ ;  /* 0x000000a505037210 */ /* 0x000fe20007ffe0ff */
[----:B------:R0:W4:Y:S01]  /*4df0*/  LDG.E R15, [R6.64] ;  /* 0x00000004060f7981 */ /* 0x000122000c1e1900 */
[-C--:B------:R-:W-:Y:S02]  /*4e00*/  ISETP.GE.AND P1, PT, R162, R167.reuse, PT ;  /* 0x000000a7a200720c */ /* 0x080fe40003f26270 */
        /* <DEDUP_REMOVED lines=58> */
[----:B------:R-:W-:Y:S01]  /*51b0*/  LDS.U16 R12, [R105+0x4] ;  /* 0x00000400690c7984 */ /* 0x000fe20000000400 */
        /* <DEDUP_REMOVED lines=12> */
[----:B------:R-:W-:Y:S01]  /*5280*/  LDS.U16 R8, [R105+0xc] ;  /* 0x00000c0069087984 */ /* 0x000fe20000000400 */
[----:B------:R-:W-:-:S03]  /*5290*/  IADD3 R0, R171, R148, RZ ;  /* 0x00000094ab007210 */ /* 0x000fc60007ffe0ff */
[----:B0-----:R-:W-:Y:S01]  /*52a0*/  LDS.U16 R6, [R105+0x10] ;  /* 0x0000100069067984 */ /* 0x001fe20000000400 */
[C---:B------:R-:W-:Y:S02]  /*52b0*/  IADD3 R177, R0.reuse, 0x40, RZ ;  /* 0x0000004000b17810 */ /* 0x040fe40007ffe0ff */
[C---:B------:R-:W-:Y:S01]  /*52c0*/  IADD3 R179, R0.reuse, 0x20, RZ ;  /* 0x0000002000b37810 */ /* 0x040fe20007ffe0ff */
[----:B------:R-:W-:Y:S01]  /*52d0*/  LDS.U16 R64, [R105+0x18] ;  /* 0x0000180069407984 */ /* 0x000fe20000000400 */
[C---:B------:R-:W-:Y:S02]  /*52e0*/  IADD3 R113, R0.reuse, 0x120, RZ ;  /* 0x0000012000717810 */ /* 0x040fe40007ffe0ff */
[C---:B------:R-:W-:Y:S01]  /*52f0*/  IADD3 R133, R0.reuse, 0xa0, RZ ;  /* 0x000000a000857810 */ /* 0x040fe20007ffe0ff */
[----:B------:R-:W-:Y:S01]  /*5300*/  LDS.U16 R190, [R105+0x1c] ;  /* 0x00001c0069be7984 */ /* 0x000fe20000000400 */
[C---:B------:R-:W-:Y:S02]  /*5310*/  IADD3 R173, R0.reuse, 0x80, RZ ;  /* 0x0000008000ad7810 */ /* 0x040fe40007ffe0ff */
[----:B------:R-:W-:-:S02]  /*5320*/  IADD3 R175, R0, 0x60, RZ ;  /* 0x0000006000af7810 */ /* 0x000fc40007ffe0ff */
[CC--:B------:R-:W-:Y:S02]  /*5330*/  LEA.HI.SX32 R4, R0.reuse, R0.reuse, 0x1b ;  /* 0x0000000000047211 */ /* 0x0c0fe400078fdaff */
[C---:B------:R-:W-:Y:S02]  /*5340*/  IADD3 R115, R0.reuse, 0x100, RZ ;  /* 0x0000010000737810 */ /* 0x040fe40007ffe0ff */
[C---:B------:R-:W-:Y:S02]  /*5350*/  IADD3 R129, R0.reuse, 0xc0, RZ ;  /* 0x000000c000817810 */ /* 0x040fe40007ffe0ff */
[-C--:B------:R-:W-:Y:S02]  /*5360*/  LEA.HI.SX32 R179, R179, R0.reuse, 0x1b ;  /* 0x00000000b3b37211 */ /* 0x080fe400078fdaff */
        /* <DEDUP_REMOVED lines=8> */
[-C--:B------:R-:W-:Y:S02]  /*53f0*/  LEA.HI.SX32 R112, R113, R0.reuse, 0x1b ;  /* 0x0000000071707211 */ /* 0x080fe400078fdaff */
[-C--:B------:R-:W-:Y:S01]  /*5400*/  LEA.HI.SX32 R116, R133, R0.reuse, 0x1b ;  /* 0x0000000085747211 */ /* 0x080fe200078fdaff */
[----:B------:R-:W-:Y:S01]  /*5410*/  IMAD.SHL.U32 R133, R4, 0x2, RZ ;  /* 0x0000000204857824 */ /* 0x000fe200078e00ff */
[-C--:B------:R-:W-:Y:S01]  /*5420*/  LEA.HI.SX32 R173, R173, R0.reuse, 0x1b ;  /* 0x00000000adad7211 */ /* 0x080fe200078fdaff */
[----:B------:R-:W-:Y:S01]  /*5430*/  LDS.U16 R4, [R105+0x14] ;  /* 0x0000140069047984 */ /* 0x000fe20000000400 */
[-C--:B------:R-:W-:Y:S02]  /*5440*/  LEA.HI.SX32 R175, R175, R0.reuse, 0x1b ;  /* 0x00000000afaf7211 */ /* 0x080fe400078fdaff */
[-C--:B------:R-:W-:Y:S02]  /*5450*/  LEA.HI.SX32 R113, R115, R0.reuse, 0x1b ;  /* 0x0000000073717211 */ /* 0x080fe400078fdaff */
[----:B------:R-:W-:Y:S01]  /*5460*/  LEA.HI.SX32 R115, R129, R0, 0x1b ;  /* 0x0000000081737211 */ /* 0x000fe200078fdaff */
[----:B------:R-:W-:Y:S01]  /*5470*/  IMAD.SHL.U32 R129, R177, 0x2, RZ ;  /* 0x00000002b1817824 */ /* 0x000fe200078e00ff */
[----:B------:R-:W-:-:S02]  /*5480*/  SHF.L.U32 R132, R179, 0x1, RZ ;  /* 0x00000001b3847819 */ /* 0x000fc400000006ff */
[-C--:B-1----:R-:W-:Y:S02]  /*5490*/  LEA.HI.SX32 R2, R5, R0.reuse, 0x1b ;  /* 0x0000000005027211 */ /* 0x082fe400078fdaff */
[-C--:B------:R-:W-:Y:S01]  /*54a0*/  LEA.HI.SX32 R108, R7, R0.reuse, 0x1b ;  /* 0x00000000076c7211 */ /* 0x080fe200078fdaff */
[----:B------:R-:W-:Y:S01]  /*54b0*/  LDS.U16 R5, [R105+0x12] ;  /* 0x0000120069057984 */ /* 0x000fe20000000400 */
[-C--:B------:R-:W-:Y:S02]  /*54c0*/  LEA.HI.SX32 R3, R9, R0.reuse, 0x1b ;  /* 0x0000000009037211 */ /* 0x080fe400078fdaff */
[-C--:B------:R-:W-:Y:S01]  /*54d0*/  LEA.HI.SX32 R109, R11, R0.reuse, 0x1b ;  /* 0x000000000b6d7211 */ /* 0x080fe200078fdaff */
[----:B------:R-:W-:Y:S01]  /*54e0*/  LDS.U16 R9, [R105+0xa] ;  /* 0x00000a0069097984 */ /* 0x000fe20000000400 */
[-C--:B------:R-:W-:Y:S02]  /*54f0*/  LEA.HI.SX32 R110, R13, R0.reuse, 0x1b ;  /* 0x000000000d6e7211 */ /* 0x080fe400078fdaff */
[-C--:B------:R-:W-:Y:S01]  /*5500*/  LEA.HI.SX32 R111, R65, R0.reuse, 0x1b ;  /* 0x00000000416f7211 */ /* 0x080fe200078fdaff */
[----:B------:R-:W0:Y:S01]  /*5510*/  LDS.U16 R13, [R105+0x2] ;  /* 0x00000200690d7984 */ /* 0x000e220000000400 */
[----:B------:R-:W-:Y:S01]  /*5520*/  LEA.HI.SX32 R114, R117, R0, 0x1b ;  /* 0x0000000075727211 */ /* 0x000fe200078fdaff */
[----:B------:R-:W-:Y:S01]  /*5530*/  IMAD.SHL.U32 R117, R173, 0x2, RZ ;  /* 0x00000002ad757824 */ /* 0x000fe200078e00ff */
[----:B------:R-:W-:Y:S01]  /*5540*/  SHF.L.U32 R128, R175, 0x1, RZ ;  /* 0x00000001af807819 */ /* 0x000fe200000006ff */
[----:B------:R-:W1:Y:S01]  /*5550*/  LDS.U16 R11, [R105+0x6] ;  /* 0x00000600690b7984 */ /* 0x000e620000000400 */
[----:B------:R-:W-:Y:S01]  /*5560*/  SHF.L.U32 R116, R116, 0x1, RZ ;  /* 0x0000000174747819 */ /* 0x000fe200000006ff */
[----:B------:R-:W-:-:S02]  /*5570*/  IMAD.SHL.U32 R115, R115, 0x2, RZ ;  /* 0x0000000273737824 */ /* 0x000fc400078e00ff */
[----:B------:R-:W1:Y:S01]  /*5580*/  LDS.U16 R7, [R105+0xe] ;  /* 0x00000e0069077984 */ /* 0x000e620000000400 */
[----:B------:R-:W-:-:S03]  /*5590*/  SHF.L.U32 R114, R114, 0x1, RZ ;  /* 0x0000000172727819 */ /* 0x000fc600000006ff */
[----:B------:R-:W2:Y:S04]  /*55a0*/  LDS.U16 R65, [R105+0x16] ;  /* 0x0000160069417984 */ /* 0x000ea80000000400 */
[----:B------:R0:W2:Y:S01]  /*55b0*/  LDS.U16 R0, [R105+0x1a] ;  /* 0x00001a0069007984 */ /* 0x0000a20000000400 */
[----:B------:R-:W-:Y:S01]  /*55c0*/  IMAD.SHL.U32 R113, R113, 0x2, RZ ;  /* 0x0000000271717824 */ /* 0x000fe200078e00ff */
[----:B------:R-:W-:Y:S02]  /*55d0*/  SHF.L.U32 R112, R112, 0x1, RZ ;  /* 0x0000000170707819 */ /* 0x000fe400000006ff */
[----:B------:R-:W-:Y:S01]  /*55e0*/  ISETP.NE.AND P1, PT, R150, RZ, PT ;  /* 0x000000ff9600720c */ /* 0x000fe20003f25270 */
[----:B------:R-:W-:Y:S01]  /*55f0*/  IMAD.SHL.U32 R111, R111, 0x2, RZ ;  /* 0x000000026f6f7824 */ /* 0x000fe200078e00ff */
[----:B------:R-:W-:Y:S01]  /*5600*/  LEA R171, R148, R171, 0x4 ;  /* 0x000000ab94ab7211 */ /* 0x000fe200078e20ff */
[----:B------:R-:W-:Y:S01]  /*5610*/  IMAD.SHL.U32 R109, R109, 0x2, RZ ;  /* 0x000000026d6d7824 */ /* 0x000fe200078e00ff */
[----:B------:R-:W-:-:S02]  /*5620*/  SHF.L.U32 R110, R110, 0x1, RZ ;  /* 0x000000016e6e7819 */ /* 0x000fc400000006ff */
[----:B------:R-:W-:Y:S02]  /*5630*/  SHF.L.U32 R108, R108, 0x1, RZ ;  /* 0x000000016c6c7819 */ /* 0x000fe400000006ff */
[----:B0-----:R-:W-:Y:S02]  /*5640*/  LEA.HI.SX32 R105, R171, R171, 0x1b ;  /* 0x000000abab697211 */ /* 0x001fe400078fdaff */
[----:B------:R-:W-:Y:S02]  /*5650*/  LOP3.LUT P0, RZ, R150, 0x1f, RZ, 0xc0, !PT ;  /* 0x0000001f96ff7812 */ /* 0x000fe4000780c0ff */
[----:B------:R-:W-:Y:S02]  /*5660*/  SHF.L.U32 R105, R105, 0x1, RZ ;  /* 0x0000000169697819 */ /* 0x000fe400000006ff */
[----:B------:R-:W-:Y:S02]  /*5670*/  ISETP.LT.OR P0, PT, R134, 0x2, P0 ;  /* 0x000000028600780c */ /* 0x000fe40000701670 */
[----:B------:R-:W-:-:S02]  /*5680*/  PRMT R14, RZ, 0x5410, R14 ;  /* 0x00005410ff0e7816 */ /* 0x000fc4000000000e */
[----:B------:R-:W-:Y:S02]  /*5690*/  PRMT R13, RZ, 0x5410, R13 ;  /* 0x00005410ff0d7816 */ /* 0x000fe4000000000d */
[----:B------:R-:W-:Y:S02]  /*56a0*/  PRMT R12, RZ, 0x5410, R12 ;  /* 0x00005410ff0c7816 */ /* 0x000fe4000000000c */
[----:B------:R-:W-:Y:S02]  /*56b0*/  PRMT R184, RZ, 0x5410, R96 ;  /* 0x00005410ffb87816 */ /* 0x000fe40000000060 */
[----:B-1----:R-:W-:-:S03]  /*56c0*/  PRMT R11, RZ, 0x5410, R11 ;  /* 0x00005410ff0b7816 */ /* 0x002fc6000000000b */
[----:B------:R-:W-:Y:S01]  /*56d0*/  FMUL.FTZ R205, R184, R69 ;  /* 0x00000045b8cd7220 */ /* 0x000fe20000410000 */
[----:B------:R-:W-:Y:S02]  /*56e0*/  PRMT R10, RZ, 0x5410, R10 ;  /* 0x00005410ff0a7816 */ /* 0x000fe4000000000a */
[----:B------:R-:W-:Y:S02]  /*56f0*/  PRMT R9, RZ, 0x5410, R9 ;  /* 0x00005410ff097816 */ /* 0x000fe40000000009 */
[----:B------:R-:W-:Y:S02]  /*5700*/  PRMT R202, RZ, 0x5410, R94 ;  /* 0x00005410ffca7816 */ /* 0x000fe4000000005e */
[----:B------:R-:W-:Y:S02]  /*5710*/  PRMT R171, RZ, 0x5410, R97 ;  /* 0x00005410ffab7816 */ /* 0x000fe40000000061 */
[----:B------:R-:W-:Y:S01]  /*5720*/  PRMT R8, RZ, 0x5410, R8 ;  /* 0x00005410ff087816 */ /* 0x000fe20000000008 */
[----:B------:R-:W-:Y:S01]  /*5730*/  FMUL.FTZ R207, R202, R61 ;  /* 0x0000003dcacf7220 */ /* 0x000fe20000410000 */
        /* <DEDUP_REMOVED lines=13> */
[----:B------:R-:W-:Y:S02]  /*5810*/  FMUL.FTZ R179, R161, R79 ;  /* 0x0000004fa1b37220 */ /* 0x000fe40000410000 */
[----:B------:R-:W-:-:S04]  /*5820*/  IMAD.SHL.U32 R107, R2, 0x2, RZ ;  /* 0x00000002026b7824 */ /* 0x000fc800078e00ff */
[----:B------:R-:W0:Y:S01]  /*5830*/  MUFU.EX2 R179, R179 ;  /* 0x000000b300b37308 */ /* 0x000e220000000800 */
[----:B------:R-:W-:Y:S01]  /*5840*/  IMAD R2, R19, 0x100, R20 ;  /* 0x0000010013027824 */ /* 0x000fe200078e0214 */
[----:B------:R-:W-:Y:S01]  /*5850*/  @P1 IADD3 R2, R150, 0x200, RZ ;  /* 0x0000020096021810 */ /* 0x000fe20007ffe0ff */
[----:B------:R-:W-:Y:S01]  /*5860*/  STS.U16 [R111+0xac0], R166 ;  /* 0x000ac0a66f007388 */ /* 0x000fe20000000400 */
[----:B------:R-:W-:-:S03]  /*5870*/  SHF.L.U32 R106, R3, 0x1, RZ ;  /* 0x00000001036a7819 */ /* 0x000fc600000006ff */
[----:B------:R1:W-:Y:S01]  /*5880*/  STS.U16 [R110+0xb00], R163 ;  /* 0x000b00a36e007388 */ /* 0x0003e20000000400 */
[----:B------:R-:W-:-:S03]  /*5890*/  IMAD.SHL.U32 R162, R2, 0x4, RZ ;  /* 0x0000000402a27824 */ /* 0x000fc600078e00ff */
        /* <DEDUP_REMOVED lines=21> */
[----:B0-----:R0:W-:Y:S01]  /*59f0*/  STS [R162+0x35c0], R179 ;  /* 0x0035c0b3a2007388 */ /* 0x0011e20000000800 */
[----:B------:R-:W-:Y:S01]  /*5a00*/  @!P0 IADD3 R3, R134, -0x2, RZ ;  /* 0xfffffffe86038810 */ /* 0x000fe20007ffe0ff */
[----:B------:R-:W-:Y:S01]  /*5a10*/  FMUL.FTZ R240, R161, R80 ;  /* 0x00000050a1f07220 */ /* 0x000fe20000410000 */
[----:B------:R-:W-:-:S03]  /*5a20*/  MOV R131, RZ ;  /* 0x000000ff00837202 */ /* 0x000fc60000000f00 */
[----:B------:R-:W-:Y:S02]  /*5a30*/  @!P0 IMAD R3, R3, c[0x0][0x16c], R20 ;  /* 0x00005b0003038a24 */ /* 0x000fe400078e0214 */
[----:B------:R-:W-:Y:S02]  /*5a40*/  IMAD.MOV.U32 R130, RZ, RZ, 0x3f800000 ;  /* 0x3f800000ff827424 */ /* 0x000fe400078e00ff */
[----:B------:R-:W-:Y:S01]  /*5a50*/  @!P0 IMAD.WIDE R2, R3, 0x8, R124 ;  /* 0x0000000803028825 */ /* 0x000fe200078e027c */
[----:B------:R-:W-:Y:S03]  /*5a60*/  BAR.SYNC.DEFER_BLOCKING 0x0 ;  /* 0x0000000000007b1d */ /* 0x000fe60000010000 */
[----:B------:R-:W-:-:S03]  /*5a70*/  FMUL.FTZ R181, R161, R77 ;  /* 0x0000004da1b57220 */ /* 0x000fc60000410000 */
[----:B------:R-:W3:Y:S01]  /*5a80*/  MUFU.EX2 R240, R240 ;  /* 0x000000f000f07308 */ /* 0x000ee20000000800 */
[C---:B------:R-:W-:Y:S01]  /*5a90*/  FMUL.FTZ R248, R161.reuse, R78 ;  /* 0x0000004ea1f87220 */ /* 0x040fe20000410000 */
[----:B-1----:R-:W-:Y:S01]  /*5aa0*/  PRMT R163, RZ, 0x5410, R103 ;  /* 0x00005410ffa37816 */ /* 0x002fe20000000067 */
[----:B------:R-:W-:Y:S01]  /*5ab0*/  FMUL.FTZ R252, R161, R75 ;  /* 0x0000004ba1fc7220 */ /* 0x000fe20000410000 */
[----:B--2---:R-:W-:-:S04]  /*5ac0*/  PRMT R169, RZ, 0x5410, R99 ;  /* 0x00005410ffa97816 */ /* 0x004fc80000000063 */
[----:B------:R-:W1:Y:S01]  /*5ad0*/  MUFU.EX2 R181, R181 ;  /* 0x000000b500b57308 */ /* 0x000e620000000800 */
[----:B------:R-:W-:Y:S01]  /*5ae0*/  PRMT R168, RZ, 0x5410, R98 ;  /* 0x00005410ffa87816 */ /* 0x000fe20000000062 */
[----:B0-----:R-:W-:Y:S01]  /*5af0*/  FMUL.FTZ R162, R163, R80 ;  /* 0x00000050a3a27220 */ /* 0x001fe20000410000 */
[----:B------:R-:W-:Y:S01]  /*5b00*/  PRMT R164, RZ, 0x5410, R102 ;  /* 0x00005410ffa47816 */ /* 0x000fe20000000066 */
        /* <DEDUP_REMOVED lines=8> */
[----:B------:R-:W-:Y:S02]  /*5b90*/  FMUL.FTZ R172, R169, R76 ;  /* 0x0000004ca9ac7220 */ /* 0x000fe40000410000 */
[----:B------:R-:W-:Y:S02]  /*5ba0*/  FMUL.FTZ R175, R168, R73 ;  /* 0x00000049a8af7220 */ /* 0x000fe40000410000 */
[----:B------:R-:W-:Y:S02]  /*5bb0*/  FMUL.FTZ R163, R164, R77 ;  /* 0x0000004da4a37220 */ /* 0x000fe40000410000 */
[----:B------:R-:W-:-:S02]  /*5bc0*/  FMUL.FTZ R168, R14, R3 ;  /* 0x000000030ea87220 */ /* 0x000fc40000410000 */
[----:B------:R-:W-:Y:S02]  /*5bd0*/  FMUL.FTZ R169, R13, R162 ;  /* 0x000000a20da97220 */ /* 0x000fe40000410000 */
[----:B------:R-:W-:Y:S01]  /*5be0*/  FMUL.FTZ R247, R161, R73 ;  /* 0x00000049a1f77220 */ /* 0x000fe20000410000 */
[----:B------:R-:W0:Y:S01]  /*5bf0*/  MUFU.EX2 R188, R188 ;  /* 0x000000bc00bc7308 */ /* 0x000e220000000800 */
[----:B------:R-:W-:Y:S02]  /*5c00*/  FMUL.FTZ R167, R166, R75 ;  /* 0x0000004ba6a77220 */ /* 0x000fe40000410000 */
[----:B---3--:R-:W-:Y:S02]  /*5c10*/  FMUL.FTZ R162, R179, R240 ;  /* 0x000000f0b3a27220 */ /* 0x008fe40000410000 */
[----:B------:R-:W-:Y:S02]  /*5c20*/  FMUL.FTZ R164, R165, R78 ;  /* 0x0000004ea5a47220 */ /* 0x000fe40000410000 */
[----:B------:R-:W-:-:S02]  /*5c30*/  FMUL.FTZ R166, R12, R163 ;  /* 0x000000a30ca67220 */ /* 0x000fc40000410000 */
[----:B------:R-:W-:Y:S02]  /*5c40*/  FFMA.FTZ R3, R168, R240, R169 ;  /* 0x000000f0a8037223 */ /* 0x000fe400000100a9 */
[C---:B------:R-:W-:Y:S01]  /*5c50*/  FMUL.FTZ R249, R161.reuse, R72 ;  /* 0x00000048a1f97220 */ /* 0x040fe20000410000 */
[----:B------:R-:W3:Y:S01]  /*5c60*/  MUFU.EX2 R247, R247 ;  /* 0x000000f700f77308 */ /* 0x000ee20000000800 */
[C---:B------:R-:W-:Y:S02]  /*5c70*/  FMUL.FTZ R191, R161.reuse, R69 ;  /* 0x00000045a1bf7220 */ /* 0x040fe40000410000 */
[C---:B------:R-:W-:Y:S02]  /*5c80*/  FMUL.FTZ R178, R161.reuse, R68 ;  /* 0x00000044a1b27220 */ /* 0x040fe40000410000 */
[C---:B------:R-:W-:Y:S02]  /*5c90*/  FMUL.FTZ R193, R161.reuse, R61 ;  /* 0x0000003da1c17220 */ /* 0x040fe40000410000 */
[----:B------:R-:W-:-:S02]  /*5ca0*/  FMUL.FTZ R182, R161, R60 ;  /* 0x0000003ca1b67220 */ /* 0x000fc40000410000 */
[C---:B------:R-:W-:Y:S02]  /*5cb0*/  FMUL.FTZ R197, R161.reuse, R57 ;  /* 0x00000039a1c57220 */ /* 0x040fe40000410000 */
[C---:B------:R-:W-:Y:S02]  /*5cc0*/  FMUL.FTZ R186, R161.reuse, R54 ;  /* 0x00000036a1ba7220 */ /* 0x040fe40000410000 */
[C---:B------:R-:W-:Y:S02]  /*5cd0*/  FMUL.FTZ R196, R161.reuse, R49 ;  /* 0x00000031a1c47220 */ /* 0x040fe40000410000 */
[----:B------:R-:W-:Y:S02]  /*5ce0*/  FMUL.FTZ R184, R161, R44 ;  /* 0x0000002ca1b87220 */ /* 0x000fe40000410000 */
[----:B-1----:R-:W-:Y:S02]  /*5cf0*/  FMUL.FTZ R161, R181, R162 ;  /* 0x000000a2b5a17220 */ /* 0x002fe40000410000 */
[----:B------:R-:W-:-:S02]  /*5d00*/  FMUL.FTZ R165, R11, R164 ;  /* 0x000000a40ba57220 */ /* 0x000fc40000410000 */
[----:B------:R-:W-:Y:S01]  /*5d10*/  FFMA.FTZ R3, R181, R3, R166 ;  /* 0x00000003b5037223 */ /* 0x000fe200000100a6 */
[----:B------:R-:W1:Y:S01]  /*5d20*/  MUFU.EX2 R249, R249 ;  /* 0x000000f900f97308 */ /* 0x000e620000000800 */
[----:B--2---:R-:W-:Y:S02]  /*5d30*/  FMUL.FTZ R161, R248, R161 ;  /* 0x000000a1f8a17220 */ /* 0x004fe40000410000 */
[----:B------:R-:W-:Y:S02]  /*5d40*/  FMUL.FTZ R167, R10, R167 ;  /* 0x000000a70aa77220 */ /* 0x000fe40000410000 */
[----:B------:R-:W-:Y:S02]  /*5d50*/  FFMA.FTZ R3, R248, R3, R165 ;  /* 0x00000003f8037223 */ /* 0x000fe400000100a5 */
[----:B0-----:R-:W-:Y:S01]  /*5d60*/  FMUL.FTZ R161, R252, R161 ;  /* 0x000000a1fca17220 */ /* 0x001fe20000410000 */
[----:B------:R-:W0:Y:S01]  /*5d70*/  MUFU.EX2 R191, R191 ;  /* 0x000000bf00bf7308 */ /* 0x000e220000000800 */
[----:B------:R-:W-:-:S02]  /*5d80*/  FMUL.FTZ R163, R9, R172 ;  /* 0x000000ac09a37220 */ /* 0x000fc40000410000 */
[----:B------:R-:W-:Y:S02]  /*5d90*/  FFMA.FTZ R3, R252, R3, R167 ;  /* 0x00000003fc037223 */ /* 0x000fe400000100a7 */
[----:B------:R-:W-:Y:S02]  /*5da0*/  FMUL.FTZ R162, R188, R161 ;  /* 0x000000a1bca27220 */ /* 0x000fe40000410000 */
[----:B------:R-:W-:Y:S01]  /*5db0*/  FMUL.FTZ R202, R8, R175 ;  /* 0x000000af08ca7220 */ /* 0x000fe20000410000 */
[----:B------:R-:W2:Y:S01]  /*5dc0*/  MUFU.EX2 R178, R178 ;  /* 0x000000b200b27308 */ /* 0x000ea20000000800 */
[----:B------:R-:W-:Y:S01]  /*5dd0*/  FFMA.FTZ R3, R188, R3, R163 ;  /* 0x00000003bc037223 */ /* 0x000fe200000100a3 */
[----:B------:R-:W-:Y:S01]  /*5de0*/  PRMT R173, RZ, 0x5410, R95 ;  /* 0x00005410ffad7816 */ /* 0x000fe2000000005f */
[----:B---3--:R-:W-:Y:S01]  /*5df0*/  FMUL.FTZ R162, R247, R162 ;  /* 0x000000a2f7a27220 */ /* 0x008fe20000410000 */
[----:B------:R-:W-:Y:S01]  /*5e00*/  PRMT R6, RZ, 0x5410, R6 ;  /* 0x00005410ff067816 */ /* 0x000fe20000000006 */
[----:B------:R-:W-:-:S02]  /*5e10*/  FMUL.FTZ R164, R7, R174 ;  /* 0x000000ae07a47220 */ /* 0x000fc40000410000 */
[----:B------:R-:W-:Y:S01]  /*5e20*/  FFMA.FTZ R3, R247, R3, R202 ;  /* 0x00000003f7037223 */ /* 0x000fe200000100ca */
[----:B------:R-:W-:Y:S01]  /*5e30*/  PRMT R5, RZ, 0x5410, R5 ;  /* 0x00005410ff057816 */ /* 0x000fe20000000005 */
[----:B-1----:R-:W-:Y:S02]  /*5e40*/  FMUL.FTZ R172, R249, R162 ;  /* 0x000000a2f9ac7220 */ /* 0x002fe40000410000 */
[----:B------:R-:W-:Y:S02]  /*5e50*/  FMUL.FTZ R206, R173, R68 ;  /* 0x00000044adce7220 */ /* 0x000fe40000410000 */
[----:B------:R-:W-:Y:S02]  /*5e60*/  FMUL.FTZ R162, R6, R205 ;  /* 0x000000cd06a27220 */ /* 0x000fe40000410000 */
[----:B------:R-:W-:Y:S01]  /*5e70*/  FFMA.FTZ R3, R249, R3, R164 ;  /* 0x00000003f9037223 */ /* 0x000fe200000100a4 */
[----:B------:R-:W1:Y:S01]  /*5e80*/  MUFU.EX2 R193, R193 ;  /* 0x000000c100c17308 */ /* 0x000e620000000800 */
[----:B------:R-:W-:Y:S01]  /*5e90*/  FMUL.FTZ R161, R5, R206 ;  /* 0x000000ce05a17220 */ /* 0x000fe20000410000 */
[----:B------:R-:W-:Y:S01]  /*5ea0*/  PRMT R177, RZ, 0x5410, R93 ;  /* 0x00005410ffb17816 */ /* 0x000fe2000000005d */
[C---:B0-----:R-:W-:Y:S01]  /*5eb0*/  FFMA.FTZ R3, R191.reuse, R3, R162 ;  /* 0x00000003bf037223 */ /* 0x041fe200000100a2 */
[----:B------:R-:W-:Y:S01]  /*5ec0*/  ISETP.NE.AND P0, PT, R150, 0x3f, PT ;  /* 0x0000003f9600780c */ /* 0x000fe20003f05270 */
[----:B------:R-:W-:-:S02]  /*5ed0*/  FMUL.FTZ R175, R191, R172 ;  /* 0x000000acbfaf7220 */ /* 0x000fc40000410000 */
[C---:B--2---:R-:W-:Y:S01]  /*5ee0*/  FFMA.FTZ R205, R178.reuse, R3, R161 ;  /* 0x00000003b2cd7223 */ /* 0x044fe200000100a1 */
[----:B------:R-:W-:Y:S01]  /*5ef0*/  PRMT R3, RZ, 0x5410, R65 ;  /* 0x00005410ff037816 */ /* 0x000fe20000000041 */
[----:B------:R-:W-:Y:S01]  /*5f00*/  FMUL.FTZ R2, R177, R60 ;  /* 0x0000003cb1027220 */ /* 0x000fe20000410000 */
[----:B------:R-:W-:Y:S01]  /*5f10*/  PRMT R204, RZ, 0x5410, R92 ;  /* 0x00005410ffcc7816 */ /* 0x000fe2000000005c */
[----:B------:R-:W-:Y:S01]  /*5f20*/  FMUL.FTZ R172, R178, R175 ;  /* 0x000000afb2ac7220 */ /* 0x000fe20000410000 */
[----:B------:R-:W-:Y:S01]  /*5f30*/  PRMT R4, RZ, 0x5410, R4 ;  /* 0x00005410ff047816 */ /* 0x000fe20000000004 */
[----:B------:R-:W-:Y:S01]  /*5f40*/  FMUL.FTZ R175, R3, R2 ;  /* 0x0000000203af7220 */ /* 0x000fe20000410000 */
[----:B------:R-:W-:Y:S01]  /*5f50*/  PRMT R2, RZ, 0x5410, R64 ;  /* 0x00005410ff027816 */ /* 0x000fe20000000040 */
[----:B------:R-:W-:Y:S02]  /*5f60*/  FMUL.FTZ R177, R204, R57 ;  /* 0x00000039ccb17220 */ /* 0x000fe40000410000 */
[----:B------:R-:W-:-:S02]  /*5f70*/  FMUL.FTZ R174, R4, R207 ;  /* 0x000000cf04ae7220 */ /* 0x000fc40000410000 */
[C---:B-1----:R-:W-:Y:S02]  /*5f80*/  FMUL.FTZ R207, R193.reuse, R172 ;  /* 0x000000acc1cf7220 */ /* 0x042fe40000410000 */
[----:B------:R-:W-:Y:S02]  /*5f90*/  FMUL.FTZ R172, R2, R177 ;  /* 0x000000b102ac7220 */ /* 0x000fe40000410000 */
[----:B------:R0:W1:Y:S01]  /*5fa0*/  @P0 LDS R177, [R150.X4+0x3dc4] ;  /* 0x003dc40096b10984 */ /* 0x0000620000004800 */
[----:B------:R-:W2:Y:S08]  /*5fb0*/  MUFU.EX2 R182, R182 ;  /* 0x000000b600b67308 */ /* 0x000eb00000000800 */
[----:B------:R-:W3:Y:S01]  /*5fc0*/  MUFU.EX2 R197, R197 ;  /* 0x000000c500c57308 */ /* 0x000ee20000000800 */
[----:B------:R-:W-:Y:S01]  /*5fd0*/  PRMT R209, RZ, 0x5410, R91 ;  /* 0x00005410ffd17816 */ /* 0x000fe2000000005b */
[----:B------:R-:W-:-:S06]  /*5fe0*/  FFMA.FTZ R205, R193, R205, R174 ;  /* 0x000000cdc1cd7223 */ /* 0x000fcc00000100ae */
[----:B------:R-:W0:Y:S01]  /*5ff0*/  MUFU.EX2 R186, R186 ;  /* 0x000000ba00ba7308 */ /* 0x000e220000000800 */
[----:B------:R-:W-:Y:S01]  /*6000*/  PRMT R208, RZ, 0x5410, R90 ;  /* 0x00005410ffd07816 */ /* 0x000fe2000000005a */
[----:B--2---:R-:W-:Y:S01]  /*6010*/  FMUL.FTZ R206, R182, R207 ;  /* 0x000000cfb6ce7220 */ /* 0x004fe20000410000 */
[----:B------:R-:W-:-:S05]  /*6020*/  PRMT R0, RZ, 0x5410, R0 ;  /* 0x00005410ff007816 */ /* 0x000fca0000000000 */
[----:B------:R-:W2:Y:S01]  /*6030*/  MUFU.EX2 R196, R196 ;  /* 0x000000c400c47308 */ /* 0x000ea20000000800 */
[----:B------:R-:W-:Y:S02]  /*6040*/  FMUL.FTZ R173, R209, R54 ;  /* 0x00000036d1ad7220 */ /* 0x000fe40000410000 */
[----:B------:R-:W-:Y:S01]  /*6050*/  FFMA.FTZ R205, R182, R205, R175 ;  /* 0x000000cdb6cd7223 */ /* 0x000fe200000100af */
[----:B------:R-:W-:-:S04]  /*6060*/  PRMT R211, RZ, 0x5410, R89 ;  /* 0x00005410ffd37816 */ /* 0x000fc80000000059 */
[----:B------:R-:W1:Y:S01]  /*6070*/  MUFU.EX2 R184, R184 ;  /* 0x000000b800b87308 */ /* 0x000e620000000800 */
[C---:B---3--:R-:W-:Y:S01]  /*6080*/  FMUL.FTZ R65, R197.reuse, R206 ;  /* 0x000000cec5417220 */ /* 0x048fe20000410000 */
[----:B------:R-:W-:Y:S01]  /*6090*/  PRMT R190, RZ, 0x5410, R190 ;  /* 0x00005410ffbe7816 */ /* 0x000fe200000000be */
[----:B------:R-:W-:Y:S02]  /*60a0*/  FMUL.FTZ R171, R208, R49 ;  /* 0x00000031d0ab7220 */ /* 0x000fe40000410000 */
[----:B------:R-:W-:Y:S02]  /*60b0*/  FMUL.FTZ R173, R0, R173 ;  /* 0x000000ad00ad7220 */ /* 0x000fe40000410000 */
[----:B------:R-:W-:Y:S01]  /*60c0*/  FFMA.FTZ R205, R197, R205, R172 ;  /* 0x000000cdc5cd7223 */ /* 0x000fe200000100ac */
[----:B------:R-:W-:Y:S01]  /*60d0*/  PRMT R189, RZ, 0x5410, R189 ;  /* 0x00005410ffbd7816 */ /* 0x000fe200000000bd */
[----:B0-----:R-:W-:Y:S02]  /*60e0*/  FMUL.FTZ R65, R186, R65 ;  /* 0x00000041ba417220 */ /* 0x001fe40000410000 */
[----:B------:R-:W-:-:S02]  /*60f0*/  FMUL.FTZ R204, R211, R44 ;  /* 0x0000002cd3cc7220 */ /* 0x000fc40000410000 */
[----:B------:R-:W-:Y:S02]  /*6100*/  FMUL.FTZ R171, R190, R171 ;  /* 0x000000abbeab7220 */ /* 0x000fe40000410000 */
[----:B------:R-:W-:Y:S02]  /*6110*/  FFMA.FTZ R205, R186, R205, R173 ;  /* 0x000000cdbacd7223 */ /* 0x000fe400000100ad */
[C---:B--2---:R-:W-:Y:S01]  /*6120*/  FMUL.FTZ R65, R196.reuse, R65 ;  /* 0x00000041c4417220 */ /* 0x044fe20000410000 */
[----:B------:R-:W-:Y:S01]  /*6130*/  BSSY B0, `(.L_x_3468) ;  /* 0x000000f000007945 */ /* 0x000fe20003800000 */
[----:B------:R-:W-:Y:S02]  /*6140*/  FMUL.FTZ R207, R189, R204 ;  /* 0x000000ccbdcf7220 */ /* 0x000fe40000410000 */
[----:B------:R-:W-:Y:S01]  /*6150*/  FFMA.FTZ R205, R196, R205, R171 ;  /* 0x000000cdc4cd7223 */ /* 0x000fe200000100ab */
[----:B------:R-:W-:Y:S01]  /*6160*/  ISETP.GT.U32.AND P2, PT, R150, 0x1f, PT ;  /* 0x0000001f9600780c */ /* 0x000fe20003f44070 */
[----:B-1----:R-:W-:-:S02]  /*6170*/  FMUL.FTZ R64, R184, R65 ;  /* 0x00000041b8407220 */ /* 0x002fc40000410000 */
[----:B------:R-:W-:Y:S01]  /*6180*/  FFMA.FTZ R65, R184, R205, R207 ;  /* 0x000000cdb8417223 */ /* 0x000fe200000100cf */
[----:B------:R-:W-:Y:S05]  /*6190*/  @P0 BRA `(.L_x_3469) ;  /* 0x0000008000000947 */ /* 0x000fea0003800000 */
[----:B----4-:R-:W-:-:S13]  /*61a0*/  ISETP.NE.AND P0, PT, R134, c[0x0][0x174], PT ;  /* 0x00005d0086007a0c */ /* 0x010fda0003f05270 */
[----:B------:R-:W-:-:S04]  /*61b0*/  @P0 IADD3 R204, -R137, c[0x0][0x174], RZ ;  /* 0x00005d0089cc0a10 */ /* 0x000fc80007ffe1ff */
[----:B------:R-:W-:-:S04]  /*61c0*/  @P0 LEA.HI R177, R204, R204, RZ, 0x1 ;  /* 0x000000ccccb10211 */ /* 0x000fc800078f08ff */
[----:B------:R-:W-:-:S05]  /*61d0*/  @P0 LOP3.LUT R177, R177, 0xfffffe, RZ, 0xc0, !PT ;  /* 0x00fffffeb1b10812 */ /* 0x000fca00078ec0ff */
[----:B------:R-:W-:Y:S01]  /*61e0*/  @P0 IMAD.IADD R205, R204, 0x1, -R177 ;  /* 0x00000001cccd0824 */ /* 0x000fe200078e0ab1 */
[----:B------:R-:W-:-:S03]  /*61f0*/  HFMA2.MMA R177, -RZ, RZ, 1.875, 0 ;  /* 0x3f800000ffb17435 */ /* 0x000fc600000001ff */
[----:B------:R-:W-:-:S07]  /*6200*/  @P0 IMAD R205, R205, 0x100, R20 ;  /* 0x00000100cdcd0824 */ /* 0x000fce00078e0214 */
[----:B------:R0:W1:Y:S02]  /*6210*/  @P0 LDS R177, [R205.X4+0x35c0] ;  /* 0x0035c000cdb10984 */ /* 0x0000640000004800 */
.L_x_3469:
[----:B----4-:R-:W-:Y:S05]  /*6220*/  BSYNC B0 ;  /* 0x0000000000007941 */ /* 0x010fea0003800000 */
.L_x_3468:
[----:B------:R-:W-:Y:S01]  /*6230*/  PRMT R241, RZ, 0x5410, R198 ;  /* 0x00005410fff17816 */ /* 0x000fe200000000c6 */
[----:B------:R2:W-:Y:S01]  /*6240*/  STS.64 [R150.X8+0x31b0], R64 ;  /* 0x0031b04096007388 */ /* 0x0005e20000008a00 */
[----:B------:R-:W-:Y:S01]  /*6250*/  PRMT R198, RZ, 0x5410, R195 ;  /* 0x00005410ffc67816 */ /* 0x000fe200000000c3 */
[----:B------:R-:W-:Y:S01]  /*6260*/  BSSY B0, `(.L_x_3470) ;  /* 0x000005d000007945 */ /* 0x000fe20003800000 */
[----:B------:R-:W-:Y:S01]  /*6270*/  PRMT R195, RZ, 0x5410, R194 ;  /* 0x00005410ffc37816 */ /* 0x000fe200000000c2 */
[----:B------:R-:W-:Y:S01]  /*6280*/  FMUL.FTZ R241, R84, R241 ;  /* 0x000000f154f17220 */ /* 0x000fe20000410000 */
[----:B------:R-:W-:Y:S02]  /*6290*/  PRMT R242, RZ, 0x5410, R201 ;  /* 0x00005410fff27816 */ /* 0x000fe400000000c9 */
[----:B------:R-:W-:Y:S01]  /*62a0*/  PRMT R201, RZ, 0x5410, R183 ;  /* 0x00005410ffc97816 */ /* 0x000fe200000000b7 */
[----:B------:R-:W-:Y:S01]  /*62b0*/  FMUL.FTZ R194, R82, R195 ;  /* 0x000000c352c27220 */ /* 0x000fe20000410000 */
[----:B------:R-:W-:Y:S01]  /*62c0*/  PRMT R203, RZ, 0x5410, R203 ;  /* 0x00005410ffcb7816 */ /* 0x000fe200000000cb */
[----:B------:R-:W-:Y:S01]  /*62d0*/  FMUL.FTZ R242, R87, R242 ;  /* 0x000000f257f27220 */ /* 0x000fe20000410000 */
[----:B0-----:R-:W-:-:S02]  /*62e0*/  PRMT R205, RZ, 0x5410, R176 ;  /* 0x00005410ffcd7816 */ /* 0x001fc400000000b0 */
        /* <DEDUP_REMOVED lines=29> */
.L_x_3527:
        /* <DEDUP_REMOVED lines=24> */
.L_x_3528:
        /* <DEDUP_REMOVED lines=11> */
[----:B-1---5:R-:W-:Y:S05]  /*66f0*/  CALL.REL.NOINC `($__internal_139_$__cuda_sm70_shflsync_idx_p) ;  /* 0x00005de000007944 */ /* 0x022fea0003c00000 */
.L_x_3474:
[----:B------:R-:W-:Y:S05]  /*6700*/  BRA.CONV ~URZ, `(.L_x_3475) ;  /* 0x000000637f007947 */ /* 0x000fea000b800000 */
[----:B0-----:R-:W-:Y:S01]  /*6710*/  HFMA2.MMA R212, -RZ, RZ, 0, 1.847743988037109375e-06 ;  /* 0x0000001fffd47435 */ /* 0x001fe200000001ff */
[----:B------:R-:W-:Y:S01]  /*6720*/  MOV R211, R210 ;  /* 0x000000d200d37202 */ /* 0x000fe20000000f00 */
[----:B-1----:R-:W-:Y:S01]  /*6730*/  IMAD.MOV.U32 R209, RZ, RZ, 0x1f ;  /* 0x0000001fffd17424 */ /* 0x002fe200078e00ff */
[----:B------:R-:W-:Y:S01]  /*6740*/  MOV R64, 0x6770 ;  /* 0x0000677000407802 */ /* 0x000fe20000000f00 */
[----:B------:R-:W-:-:S02]  /*6750*/  IMAD.MOV.U32 R214, RZ, RZ, -0x1 ;  /* 0xffffffffffd67424 */ /* 0x000fc400078e00ff */
[----:B-----5:R-:W-:Y:S05]  /*6760*/  CALL.REL.NOINC `($__internal_139_$__cuda_sm70_shflsync_idx_p) ;  /* 0x00005d7000007944 */ /* 0x020fea0003c00000 */
.L_x_3475:
[----:B------:R-:W-:Y:S05]  /*6770*/  BRA.DIV ~URZ, `(.L_x_3476) ;  /* 0x000053b27f007947 */ /* 0x000fea000b800000 */
[----:B-----5:R-:W2:Y:S04]  /*6780*/  SHFL.IDX PT, R130, R130, RZ, 0x1f ;  /* 0x00001fff82827589 */ /* 0x020ea800000e0000 */
[----:B------:R3:W4:Y:S04]  /*6790*/  SHFL.IDX PT, R65, R131, RZ, 0x1f ;  /* 0x00001fff83417589 */ /* 0x00072800000e0000 */
[----:B------:R3:W0:Y:S04]  /*67a0*/  SHFL.UP PT, R170, R67, 0x1, RZ ;  /* 0x0420000043aa7989 */ /* 0x00062800000e00ff */
[----:B------:R3:W1:Y:S02]  /*67b0*/  SHFL.UP PT, R204, R210, 0x1, RZ ;  /* 0x04200000d2cc7989 */ /* 0x00066400000e00ff */
.L_x_3529:
[----:B---3--:R-:W3:Y:S01]  /*67c0*/  LDS.64 R66, [R150.X16+0x31b0] ;  /* 0x0031b00096427984 */ /* 0x008ee2000000ca00 */
[----:B--2---:R-:W-:Y:S01]  /*67d0*/  MOV R64, R130 ;  /* 0x0000008200407202 */ /* 0x004fe20000000f00 */
[----:B01--4-:R-:W-:-:S04]  /*67e0*/  @P1 FFMA.FTZ R65, R65, R170, R204 ;  /* 0x000000aa41411223 */ /* 0x013fc800000100cc */
[----:B------:R-:W-:Y:S02]  /*67f0*/  @P1 FMUL.FTZ R64, R64, R170 ;  /* 0x000000aa40401220 */ /* 0x000fe40000410000 */
[C---:B---3--:R-:W-:Y:S02]  /*6800*/  FFMA.FTZ R67, R66.reuse, R65, R67 ;  /* 0x0000004142437223 */ /* 0x048fe40000010043 */
[----:B------:R-:W-:-:S05]  /*6810*/  FMUL.FTZ R66, R66, R64 ;  /* 0x0000004042427220 */ /* 0x000fca0000410000 */
[----:B------:R0:W-:Y:S02]  /*6820*/  STS.128 [R150.X16+0x31b0], R64 ;  /* 0x0031b04096007388 */ /* 0x0001e4000000cc00 */
.L_x_3471:
[----:B------:R-:W-:Y:S05]  /*6830*/  BSYNC B0 ;  /* 0x0000000000007941 */ /* 0x000fea0003800000 */
.L_x_3470:
        /* <DEDUP_REMOVED lines=70> */
.L_x_3530:
        /* <DEDUP_REMOVED lines=26> */
.L_x_3531:
        /* <DEDUP_REMOVED lines=11> */
.L_x_3478:
[----:B-12---:R-:W-:Y:S05]  /*6ef0*/  BSYNC B0 ;  /* 0x0000000000007941 */ /* 0x006fea0003800000 */
.L_x_3477:
[----:B------:R-:W-:Y:S01]  /*6f00*/  WARPSYNC 0xffffffff ;  /* 0xffffffff00007948 */ /* 0x000fe20003800000 */
[----:B------:R-:W-:Y:S01]  /*6f10*/  BAR.SYNC.DEFER_BLOCKING 0x0 ;  /* 0x0000000000007b1d */ /* 0x000fe20000010000 */
[----:B------:R-:W-:Y:S01]  /*6f20*/  PRMT R243, RZ, 0x5410, R89 ;  /* 0x00005410fff37816 */ /* 0x000fe20000000059 */
[C---:B------:R-:W-:Y:S01]  /*6f30*/  IMAD.SHL.U32 R251, R150.reuse, 0x10, RZ ;  /* 0x0000001096fb7824 */ /* 0x040fe200078e00ff */
[----:B------:R-:W-:Y:S02]  /*6f40*/  ISETP.NE.AND P0, PT, R150, RZ, PT ;  /* 0x000000ff9600720c */ /* 0x000fe40003f05270 */
[----:B------:R-:W-:Y:S01]  /*6f50*/  PRMT R250, RZ, 0x5410, R90 ;  /* 0x00005410fffa7816 */ /* 0x000fe2000000005a */
[----:B------:R-:W-:Y:S01]  /*6f60*/  FMUL.FTZ R245, R243, R44 ;  /* 0x0000002cf3f57220 */ /* 0x000fe20000410000 */
[----:B0-----:R-:W-:Y:S01]  /*6f70*/  LEA.HI.SX32 R66, R251, R251, 0x1b ;  /* 0x000000fbfb427211 */ /* 0x001fe200078fdaff */
[----:B------:R-:W-:Y:S01]  /*6f80*/  BSSY B0, `(.L_x_3481) ;  /* 0x0000105000007945 */ /* 0x000fe20003800000 */
[----:B------:R-:W-:Y:S01]  /*6f90*/  PRMT R246, RZ, 0x5410, R94 ;  /* 0x00005410fff67816 */ /* 0x000fe2000000005e */
[----:B------:R-:W-:Y:S01]  /*6fa0*/  FFMA.FTZ R245, R189, -R245, R172 ;  /* 0x800000f5bdf57223 */ /* 0x000fe200000100ac */
        /* <DEDUP_REMOVED lines=9> */
[----:B------:R-:W-:Y:S01]  /*7040*/  FFMA.FTZ R228, R14, -R228, R179 ;  /* 0x800000e40ee47223 */ /* 0x000fe200000100b3 */
[----:B------:R-:W-:Y:S01]  /*7050*/  P2R R65, PR, RZ, 0x1 ;  /* 0x00000001ff417803 */ /* 0x000fe20000000000 */
[----:B------:R-:W-:Y:S01]  /*7060*/  FFMA.FTZ R213, R190, -R213, R171 ;  /* 0x800000d5bed57223 */ /* 0x000fe200000100ab */
        /* <DEDUP_REMOVED lines=19> */
[C---:B------:R-:W-:Y:S01]  /*71a0*/  IADD3 R211, R150.reuse, 0x40, RZ ;  /* 0x0000004096d37810 */ /* 0x040fe20007ffe0ff */
[----:B------:R-:W-:Y:S01]  /*71b0*/  FFMA.FTZ R223, R9, -R223, R166 ;  /* 0x800000df09df7223 */ /* 0x000fe200000100a6 */
[C---:B------:R-:W-:Y:S01]  /*71c0*/  IADD3 R209, R150.reuse, 0xc0, RZ ;  /* 0x000000c096d17810 */ /* 0x040fe20007ffe0ff */
[----:B------:R-:W-:Y:S01]  /*71d0*/  FMUL.FTZ R221, R229, R72 ;  /* 0x00000048e5dd7220 */ /* 0x000fe20000410000 */
[----:B------:R-:W-:Y:S01]  /*71e0*/  IADD3 R207, R150, 0x140, RZ ;  /* 0x0000014096cf7810 */ /* 0x000fe20007ffe0ff */
[----:B------:R-:W-:Y:S01]  /*71f0*/  FFMA.FTZ R222, R8, -R222, R165 ;  /* 0x800000de08de7223 */ /* 0x000fe200000100a5 */
[-C--:B------:R-:W-:Y:S01]  /*7200*/  LEA.HI.SX32 R212, R150, R150.reuse, 0x1b ;  /* 0x0000009696d47211 */ /* 0x080fe200078fdaff */
[----:B------:R-:W-:Y:S01]  /*7210*/  FMUL.FTZ R220, R230, R69 ;  /* 0x00000045e6dc7220 */ /* 0x000fe20000410000 */
[-C--:B------:R-:W-:Y:S01]  /*7220*/  LEA.HI.SX32 R211, R211, R150.reuse, 0x1b ;  /* 0x00000096d3d37211 */ /* 0x080fe200078fdaff */
[----:B------:R-:W-:Y:S01]  /*7230*/  FFMA.FTZ R221, R7, -R221, R164 ;  /* 0x800000dd07dd7223 */ /* 0x000fe200000100a4 */
[----:B------:R-:W-:Y:S01]  /*7240*/  LEA.HI.SX32 R209, R209, R150, 0x1b ;  /* 0x00000096d1d17211 */ /* 0x000fe200078fdaff */
[----:B------:R-:W-:Y:S01]  /*7250*/  FFMA.FTZ R220, R6, -R220, R163 ;  /* 0x800000dc06dc7223 */ /* 0x000fe200000100a3 */
[----:B------:R-:W-:Y:S01]  /*7260*/  LEA.HI.SX32 R207, R207, R150, 0x1b ;  /* 0x00000096cfcf7211 */ /* 0x000fe200078fdaff */
[----:B------:R-:W-:-:S02]  /*7270*/  FMUL.FTZ R218, R219, R68 ;  /* 0x00000044dbda7220 */ /* 0x000fc40000410000 */
[----:B------:R-:W-:Y:S02]  /*7280*/  FFMA.FTZ R217, R4, -R217, R161 ;  /* 0x800000d904d97223 */ /* 0x000fe400000100a1 */
[----:B------:R-:W-:Y:S02]  /*7290*/  FFMA.FTZ R218, R5, -R218, R162 ;  /* 0x800000da05da7223 */ /* 0x000fe400000100a2 */
[----:B------:R-:W-:Y:S02]  /*72a0*/  FMUL.FTZ R216, R239, R60 ;  /* 0x0000003cefd87220 */ /* 0x000fe40000410000 */
[----:B------:R-:W-:Y:S02]  /*72b0*/  FMUL.FTZ R215, R244, R57 ;  /* 0x00000039f4d77220 */ /* 0x000fe40000410000 */
[----:B0-----:R-:W-:Y:S02]  /*72c0*/  FFMA.FTZ R64, R64, R177, R200 ;  /* 0x000000b140407223 */ /* 0x001fe400000100c8 */
[----:B------:R-:W-:-:S02]  /*72d0*/  FFMA.FTZ R216, R3, -R216, R174 ;  /* 0x800000d803d87223 */ /* 0x000fc400000100ae */
        /* <DEDUP_REMOVED lines=12> */
[----:B------:R-:W-:Y:S01]  /*73a0*/  IADD3 R197, R150, 0x3c0, RZ ;  /* 0x000003c096c57810 */ /* 0x000fe20007ffe0ff */
[----:B------:R-:W-:Y:S01]  /*73b0*/  FMUL.FTZ R65, R213, R130 ;  /* 0x00000082d5417220 */ /* 0x000fe20000410000 */
[----:B------:R-:W-:Y:S01]  /*73c0*/  LEA.HI.SX32 R201, R201, R150, 0x1b ;  /* 0x00000096c9c97211 */ /* 0x000fe200078fdaff */
[----:B------:R-:W-:Y:S01]  /*73d0*/  FFMA.FTZ R182, R182, R184, R199 ;  /* 0x000000b8b6b67223 */ /* 0x000fe200000100c7 */
[----:B------:R-:W-:Y:S01]  /*73e0*/  IADD3 R199, R150, 0x340, RZ ;  /* 0x0000034096c77810 */ /* 0x000fe20007ffe0ff */
[----:B------:R-:W-:Y:S01]  /*73f0*/  FFMA.FTZ R22, R190, R49, R22 ;  /* 0x00000031be167223 */ /* 0x000fe20000010016 */
[----:B------:R-:W-:Y:S01]  /*7400*/  LEA.HI.SX32 R197, R197, R150, 0x1b ;  /* 0x00000096c5c57211 */ /* 0x000fe200078fdaff */
[----:B------:R-:W-:Y:S01]  /*7410*/  FFMA.FTZ R180, R193, R182, R180 ;  /* 0x000000b6c1b47223 */ /* 0x000fe200000100b4 */
[----:B------:R-:W-:Y:S01]  /*7420*/  LEA.HI.SX32 R199, R199, R150, 0x1b ;  /* 0x00000096c7c77211 */ /* 0x000fe200078fdaff */
[----:B------:R-:W-:-:S02]  /*7430*/  FMUL.FTZ R130, R186, R57 ;  /* 0x00000039ba827220 */ /* 0x000fc40000410000 */
[----:B------:R-:W-:Y:S02]  /*7440*/  FFMA.FTZ R178, R178, R180, R195 ;  /* 0x000000b4b2b27223 */ /* 0x000fe400000100c3 */
[----:B------:R-:W-:Y:S02]  /*7450*/  FFMA.FTZ R21, R189, R44, R21 ;  /* 0x0000002cbd157223 */ /* 0x000fe40000010015 */
[----:B------:R-:W-:Y:S02]  /*7460*/  FFMA.FTZ R176, R191, R178, R176 ;  /* 0x000000b2bfb07223 */ /* 0x000fe400000100b0 */
[----:B------:R-:W-:Y:S02]  /*7470*/  FMUL.FTZ R198, R180, R68 ;  /* 0x00000044b4c67220 */ /* 0x000fe40000410000 */
        /* <DEDUP_REMOVED lines=9> */
[----:B------:R-:W-:Y:S01]  /*7510*/  FMUL.FTZ R185, R182, R61 ;  /* 0x0000003db6b97220 */ /* 0x000fe20000410000 */
[----:B------:R0:W-:Y:S01]  /*7520*/  STS [R66.X4+0x10b8], R67 ;  /* 0x0010b84342007388 */ /* 0x0001e20000004800 */
[----:B------:R-:W-:Y:S02]  /*7530*/  FFMA.FTZ R242, R181, R248, R242 ;  /* 0x000000f8b5f27223 */ /* 0x000fe400000100f2 */
[----:B------:R-:W-:Y:S02]  /*7540*/  FMUL.FTZ R131, R243, R194 ;  /* 0x000000c2f3837220 */ /* 0x000fe40000410000 */
[----:B------:R-:W-:Y:S02]  /*7550*/  FFMA.FTZ R240, R240, R242, R183 ;  /* 0x000000f2f0f07223 */ /* 0x000fe400000100b7 */
[----:B------:R-:W-:Y:S01]  /*7560*/  FMUL.FTZ R188, R242, R80 ;  /* 0x00000050f2bc7220 */ /* 0x000fe20000410000 */
[----:B------:R1:W-:Y:S01]  /*7570*/  STS [R66.X4+0x10bc], R131 ;  /* 0x0010bc8342007388 */ /* 0x0003e20000004800 */
[----:B------:R-:W-:-:S02]  /*7580*/  FMUL.FTZ R181, R248, R77 ;  /* 0x0000004df8b57220 */ /* 0x000fc40000410000 */
[----:B0-----:R-:W-:Y:S02]  /*7590*/  FMUL.FTZ R67, R246, R185 ;  /* 0x000000b9f6437220 */ /* 0x001fe40000410000 */
[----:B------:R-:W-:Y:S02]  /*75a0*/  FFMA.FTZ R250, R250, R190, R65 ;  /* 0x000000befafa7223 */ /* 0x000fe40000010041 */
[----:B------:R-:W-:Y:S01]  /*75b0*/  FMUL.FTZ R190, R252, R78 ;  /* 0x0000004efcbe7220 */ /* 0x000fe20000410000 */
[----:B------:R0:W-:Y:S01]  /*75c0*/  STS [R66.X4+0x10a8], R67 ;  /* 0x0010a84342007388 */ /* 0x0001e20000004800 */
[----:B------:R-:W-:Y:S02]  /*75d0*/  FMUL.FTZ R192, R245, R192 ;  /* 0x000000c0f5c07220 */ /* 0x000fe40000410000 */
[----:B-1----:R-:W-:Y:S02]  /*75e0*/  FMUL.FTZ R131, R184, R60 ;  /* 0x0000003cb8837220 */ /* 0x002fe40000410000 */
[----:B------:R-:W-:-:S02]  /*75f0*/  FFMA.FTZ R243, R243, R189, R192 ;  /* 0x000000bdf3f37223 */ /* 0x000fc400000100c0 */
[----:B------:R-:W-:Y:S02]  /*7600*/  FMUL.FTZ R187, R239, R131 ;  /* 0x00000083efbb7220 */ /* 0x000fe40000410000 */
[----:B------:R-:W-:Y:S02]  /*7610*/  FMUL.FTZ R189, R244, R130 ;  /* 0x00000082f4bd7220 */ /* 0x000fe40000410000 */
[----:B0-----:R-:W-:Y:S01]  /*7620*/  FMUL.FTZ R67, R240, R79 ;  /* 0x0000004ff0437220 */ /* 0x001fe20000410000 */
[----:B------:R0:W-:Y:S01]  /*7630*/  STS [R66.X4+0x10ac], R187 ;  /* 0x0010acbb42007388 */ /* 0x0001e20000004800 */
[----:B------:R-:W-:Y:S02]  /*7640*/  FMUL.FTZ R245, R245, R194 ;  /* 0x000000c2f5f57220 */ /* 0x000fe40000410000 */
[----:B------:R-:W-:Y:S01]  /*7650*/  FFMA.FTZ R183, R228, R67, RZ ;  /* 0x00000043e4b77223 */ /* 0x000fe200000100ff */
[----:B------:R1:W-:Y:S01]  /*7660*/  STS [R66.X4+0x10b0], R189 ;  /* 0x0010b0bd42007388 */ /* 0x0003e20000004800 */
[----:B------:R-:W-:-:S02]  /*7670*/  FMUL.FTZ R194, R247, R76 ;  /* 0x0000004cf7c27220 */ /* 0x000fc40000410000 */
[----:B------:R-:W-:Y:S02]  /*7680*/  FFMA.FTZ R183, R227, R188, R183 ;  /* 0x000000bce3b77223 */ /* 0x000fe400000100b7 */
[----:B------:R-:W-:Y:S02]  /*7690*/  FMUL.FTZ R65, R177, R54 ;  /* 0x00000036b1417220 */ /* 0x000fe40000410000 */
[----:B0-----:R-:W-:Y:S02]  /*76a0*/  FFMA.FTZ R187, R226, R181, R183 ;  /* 0x000000b5e2bb7223 */ /* 0x001fe400000100b7 */
[----:B------:R-:W-:Y:S02]  /*76b0*/  FMUL.FTZ R183, R241, R75 ;  /* 0x0000004bf1b77220 */ /* 0x000fe40000410000 */
[----:B------:R-:W-:Y:S02]  /*76c0*/  FFMA.FTZ R187, R225, R190, R187 ;  /* 0x000000bee1bb7223 */ /* 0x000fe400000100bb */
[----:B-1----:R-:W-:-:S02]  /*76d0*/  FMUL.FTZ R189, R249, R73 ;  /* 0x00000049f9bd7220 */ /* 0x002fc40000410000 */
[----:B------:R-:W-:Y:S02]  /*76e0*/  FFMA.FTZ R192, R224, R183, R187 ;  /* 0x000000b7e0c07223 */ /* 0x000fe400000100bb */
[----:B------:R-:W-:Y:S02]  /*76f0*/  FMUL.FTZ R191, R237, R65 ;  /* 0x00000041edbf7220 */ /* 0x000fe40000410000 */
[----:B------:R-:W-:Y:S02]  /*7700*/  FFMA.FTZ R187, R223, R194, R192 ;  /* 0x000000c2dfbb7223 */ /* 0x000fe400000100c0 */
[----:B------:R-:W-:Y:S01]  /*7710*/  FMUL.FTZ R196, R176, R72 ;  /* 0x00000048b0c47220 */ /* 0x000fe20000410000 */
[----:B------:R0:W-:Y:S01]  /*7720*/  STS [R66.X4+0x10b4], R191 ;  /* 0x0010b4bf42007388 */ /* 0x0001e20000004800 */
[----:B------:R-:W-:Y:S02]  /*7730*/  FFMA.FTZ R192, R222, R189, R187 ;  /* 0x000000bddec07223 */ /* 0x000fe400000100bb */
[----:B------:R-:W-:-:S02]  /*7740*/  FMUL.FTZ R195, R219, R198 ;  /* 0x000000c6dbc37220 */ /* 0x000fc40000410000 */
[----:B------:R-:W-:Y:S02]  /*7750*/  FFMA.FTZ R187, R221, R196, R192 ;  /* 0x000000c4ddbb7223 */ /* 0x000fe400000100c0 */
[----:B------:R-:W-:Y:S01]  /*7760*/  FMUL.FTZ R189, R232, R189 ;  /* 0x000000bde8bd7220 */ /* 0x000fe20000410000 */
[----:B------:R-:W-:Y:S01]  /*7770*/  STS [R66.X4+0x10a4], R195 ;  /* 0x0010a4c342007388 */ /* 0x000fe20000004800 */
[----:B------:R-:W-:Y:S02]  /*7780*/  FMUL.FTZ R181, R236, R181 ;  /* 0x000000b5ecb57220 */ /* 0x000fe40000410000 */
[----:B0-----:R-:W-:Y:S01]  /*7790*/  FMUL.FTZ R191, R178, R69 ;  /* 0x00000045b2bf7220 */ /* 0x001fe20000410000 */
[----:B------:R-:W-:Y:S01]  /*77a0*/  STS [R66.X4+0x1098], R189 ;  /* 0x001098bd42007388 */ /* 0x000fe20000004800 */
[----:B------:R-:W-:Y:S02]  /*77b0*/  FMUL.FTZ R67, R238, R67 ;  /* 0x00000043ee437220 */ /* 0x000fe40000410000 */
[-C--:B------:R-:W-:Y:S01]  /*77c0*/  FFMA.FTZ R187, R220, R191.reuse, R187 ;  /* 0x000000bfdcbb7223 */ /* 0x080fe200000100bb */
[----:B------:R0:W-:Y:S01]  /*77d0*/  STS [R66.X4+0x1088], R181 ;  /* 0x001088b542007388 */ /* 0x0001e20000004800 */
[----:B------:R-:W-:-:S02]  /*77e0*/  FMUL.FTZ R193, R230, R191 ;  /* 0x000000bfe6c17220 */ /* 0x000fc40000410000 */
[----:B------:R-:W-:Y:S01]  /*77f0*/  FFMA.FTZ R198, R218, R198, R187 ;  /* 0x000000c6dac67223 */ /* 0x000fe200000100bb */
[----:B------:R1:W-:Y:S01]  /*7800*/  STS [R66.X4+0x1080], R67 ;  /* 0x0010804342007388 */ /* 0x0003e20000004800 */
[----:B------:R-:W-:Y:S02]  /*7810*/  FMUL.FTZ R191, R229, R196 ;  /* 0x000000c4e5bf7220 */ /* 0x000fe40000410000 */
[----:B------:R-:W-:Y:S01]  /*7820*/  FFMA.FTZ R198, R217, R185, R198 ;  /* 0x000000b9d9c67223 */ /* 0x000fe200000100c6 */
[----:B------:R-:W-:Y:S01]  /*7830*/  STS [R66.X4+0x10a0], R193 ;  /* 0x0010a0c142007388 */ /* 0x000fe20000004800 */
[----:B------:R-:W-:Y:S01]  /*7840*/  FMUL.FTZ R185, R234, R183 ;  /* 0x000000b7eab97220 */ /* 0x000fe20000410000 */
[----:B0-----:R-:W-:Y:S01]  /*7850*/  IADD3 R181, R150, 0x380, RZ ;  /* 0x0000038096b57810 */ /* 0x001fe20007ffe0ff */
[----:B------:R-:W-:Y:S01]  /*7860*/  FFMA.FTZ R198, R216, R131, R198 ;  /* 0x00000083d8c67223 */ /* 0x000fe200000100c6 */
[----:B------:R-:W-:Y:S01]  /*7870*/  STS [R66.X4+0x109c], R191 ;  /* 0x00109cbf42007388 */ /* 0x000fe20000004800 */
[----:B------:R-:W-:Y:S01]  /*7880*/  FMUL.FTZ R187, R231, R194 ;  /* 0x000000c2e7bb7220 */ /* 0x000fe20000410000 */
[----:B-1----:R-:W-:Y:S01]  /*7890*/  IADD3 R67, R150, 0x280, RZ ;  /* 0x0000028096437810 */ /* 0x002fe20007ffe0ff */
[----:B------:R-:W-:Y:S01]  /*78a0*/  FMUL.FTZ R183, R233, R190 ;  /* 0x000000bee9b77220 */ /* 0x000fe20000410000 */
[----:B------:R0:W-:Y:S01]  /*78b0*/  STS [R66.X4+0x1090], R185 ;  /* 0x001090b942007388 */ /* 0x0001e20000004800 */
[----:B------:R-:W-:Y:S01]  /*78c0*/  FMUL.FTZ R131, R235, R188 ;  /* 0x000000bceb837220 */ /* 0x000fe20000410000 */
[----:B------:R-:W-:Y:S01]  /*78d0*/  LEA.HI.SX32 R202, R67, R150, 0x1b ;  /* 0x0000009643ca7211 */ /* 0x000fe200078fdaff */
[----:B------:R-:W-:Y:S01]  /*78e0*/  FFMA.FTZ R215, R2, -R215, R175 ;  /* 0x800000d702d77223 */ /* 0x000fe200000100af */
[----:B------:R1:W-:Y:S01]  /*78f0*/  STS [R66.X4+0x1094], R187 ;  /* 0x001094bb42007388 */ /* 0x0003e20000004800 */
[----:B------:R-:W-:-:S02]  /*7900*/  FMUL.FTZ R214, R237, R54 ;  /* 0x00000036edd67220 */ /* 0x000fc40000410000 */
[----:B------:R-:W-:Y:S01]  /*7910*/  FFMA.FTZ R198, R215, R130, R198 ;  /* 0x00000082d7c67223 */ /* 0x000fe200000100c6 */
[----:B------:R2:W-:Y:S01]  /*7920*/  STS [R66.X4+0x108c], R183 ;  /* 0x00108cb742007388 */ /* 0x0005e20000004800 */
[----:B------:R-:W-:Y:S01]  /*7930*/  FFMA.FTZ R214, R0, -R214, R173 ;  /* 0x800000d600d67223 */ /* 0x000fe200000100ad */
[----:B0-----:R-:W-:Y:S01]  /*7940*/  IADD3 R185, R150, 0x100, RZ ;  /* 0x0000010096b97810 */ /* 0x001fe20007ffe0ff */
[----:B------:R-:W-:Y:S01]  /*7950*/  FMUL.FTZ R67, R87, R170 ;  /* 0x000000aa57437220 */ /* 0x000fe20000410000 */
[----:B------:R0:W-:Y:S01]  /*7960*/  STS [R66.X4+0x1084], R131 ;  /* 0x0010848342007388 */ /* 0x0001e20000004800 */
[----:B------:R-:W-:Y:S01]  /*7970*/  FFMA.FTZ R198, R214, R65, R198 ;  /* 0x00000041d6c67223 */ /* 0x000fe200000100c6 */
[----:B-1----:R-:W-:Y:S01]  /*7980*/  IADD3 R187, R150, 0x200, RZ ;  /* 0x0000020096bb7810 */ /* 0x002fe20007ffe0ff */
[----:B------:R-:W-:Y:S01]  /*7990*/  FMUL.FTZ R65, R88, R179 ;  /* 0x000000b358417220 */ /* 0x000fe20000410000 */
[----:B------:R-:W-:Y:S01]  /*79a0*/  BAR.SYNC.DEFER_BLOCKING 0x0 ;  /* 0x0000000000007b1d */ /* 0x000fe20000010000 */
[C---:B------:R-:W-:Y:S01]  /*79b0*/  IADD3 R179, R150.reuse, 0x80, RZ ;  /* 0x0000008096b37810 */ /* 0x040fe20007ffe0ff */
[----:B------:R-:W-:Y:S01]  /*79c0*/  FFMA.FTZ R213, R213, R64, R198 ;  /* 0x00000040d5d57223 */ /* 0x000fe200000100c6 */
[----:B--2---:R-:W-:Y:S01]  /*79d0*/  IADD3 R183, R150, 0x180, RZ ;  /* 0x0000018096b77810 */ /* 0x004fe20007ffe0ff */
[----:B------:R-:W-:Y:S01]  /*79e0*/  FMUL.FTZ R167, R84, R167 ;  /* 0x000000a754a77220 */ /* 0x000fe20000410000 */
[----:B------:R-:W-:Y:S01]  /*79f0*/  LEA.HI.SX32 R210, R179, R150, 0x1b ;  /* 0x00000096b3d27211 */ /* 0x000fe200078fdaff */
[----:B------:R-:W-:Y:S01]  /*7a00*/  FMUL.FTZ R169, R86, R169 ;  /* 0x000000a956a97220 */ /* 0x000fe20000410000 */
[----:B0-----:R-:W-:Y:S01]  /*7a10*/  IADD3 R131, R150, 0x300, RZ ;  /* 0x0000030096837810 */ /* 0x001fe20007ffe0ff */
[----:B------:R-:W-:Y:S01]  /*7a20*/  FMUL.FTZ R168, R85, R168 ;  /* 0x000000a855a87220 */ /* 0x000fe20000410000 */
[-C--:B------:R-:W-:Y:S01]  /*7a30*/  LEA.HI.SX32 R208, R185, R150.reuse, 0x1b ;  /* 0x00000096b9d07211 */ /* 0x080fe200078fdaff */
[----:B------:R-:W-:Y:S01]  /*7a40*/  FMUL.FTZ R165, R82, R165 ;  /* 0x000000a552a57220 */ /* 0x000fe20000410000 */
[-C--:B------:R-:W-:Y:S01]  /*7a50*/  LEA.HI.SX32 R206, R183, R150.reuse, 0x1b ;  /* 0x00000096b7ce7211 */ /* 0x080fe200078fdaff */
[----:B------:R-:W-:Y:S01]  /*7a60*/  FMUL.FTZ R163, R74, R163 ;  /* 0x000000a34aa37220 */ /* 0x000fe20000410000 */
[----:B------:R-:W-:Y:S01]  /*7a70*/  LEA.HI.SX32 R204, R187, R150, 0x1b ;  /* 0x00000096bbcc7211 */ /* 0x000fe200078fdaff */
[----:B------:R-:W-:Y:S01]  /*7a80*/  FMUL.FTZ R166, R83, R166 ;  /* 0x000000a653a67220 */ /* 0x000fe20000410000 */
[-C--:B------:R-:W-:Y:S01]  /*7a90*/  LEA.HI.SX32 R200, R131, R150.reuse, 0x1b ;  /* 0x0000009683c87211 */ /* 0x080fe200078fdaff */
[----:B------:R-:W-:Y:S01]  /*7aa0*/  FMUL.FTZ R161, R70, R161 ;  /* 0x000000a146a17220 */ /* 0x000fe20000410000 */
[-C--:B------:R-:W-:Y:S01]  /*7ab0*/  LEA.HI.SX32 R198, R181, R150.reuse, 0x1b ;  /* 0x00000096b5c67211 */ /* 0x080fe200078fdaff */
[----:B------:R-:W-:Y:S01]  /*7ac0*/  FMUL.FTZ R175, R62, R175 ;  /* 0x000000af3eaf7220 */ /* 0x000fe20000410000 */
[----:B------:R-:W-:Y:S01]  /*7ad0*/  MOV R64, R150 ;  /* 0x0000009600407202 */ /* 0x000fe20000000f00 */
[----:B------:R-:W-:-:S02]  /*7ae0*/  FMUL.FTZ R173, R59, R173 ;  /* 0x000000ad3bad7220 */ /* 0x000fc40000410000 */
[----:B------:R-:W-:Y:S01]  /*7af0*/  FMUL.FTZ R171, R58, R171 ;  /* 0x000000ab3aab7220 */ /* 0x000fe20000410000 */
        /* <DEDUP_REMOVED lines=26> */
[----:B-----5:R-:W-:-:S03]  /*7ca0*/  FMUL.FTZ R169, R63, R174 ;  /* 0x000000ae3fa97220 */ /* 0x020fc60000410000 */
[----:B------:R5:W-:Y:S01]  /*7cb0*/  STS [R66.X4+0x210c], R168 ;  /* 0x00210ca842007388 */ /* 0x000be20000004800 */
[----:B------:R-:W-:Y:S02]  /*7cc0*/  IMAD R167, R156, c[0x0][0x2bc], R167 ;  /* 0x0000af009ca77a24 */ /* 0x000fe400078e02a7 */
[----:B-1----:R-:W-:Y:S01]  /*7cd0*/  IMAD.MOV.U32 R65, RZ, RZ, RZ ;  /* 0x000000ffff417224 */ /* 0x002fe200078e00ff */
[----:B------:R1:W-:Y:S01]  /*7ce0*/  STS [R66.X4+0x2118], R165 ;  /* 0x002118a542007388 */ /* 0x0003e20000004800 */
[----:B--2---:R-:W-:-:S03]  /*7cf0*/  IMAD R67, R155, c[0x0][0x298], RZ ;  /* 0x0000a6009b437a24 */ /* 0x004fc600078e02ff */
[----:B------:R2:W-:Y:S01]  /*7d00*/  STS [R66.X4+0x2120], R163 ;  /* 0x002120a342007388 */ /* 0x0005e20000004800 */
[----:B------:R-:W-:Y:S01]  /*7d10*/  IMAD R67, R156, c[0x0][0x29c], R67 ;  /* 0x0000a7009c437a24 */ /* 0x000fe200078e0243 */
[----:B-----5:R-:W-:Y:S02]  /*7d20*/  IADD3 R168, -R135, c[0x0][0x168], -R150 ;  /* 0x00005a0087a87a10 */ /* 0x020fe40007ffe996 */
[----:B------:R5:W-:Y:S01]  /*7d30*/  STS [R66.X4+0x2114], R166 ;  /* 0x002114a642007388 */ /* 0x000be20000004800 */
[----:B-1----:R-:W-:Y:S01]  /*7d40*/  FMUL.FTZ R165, R55, R172 ;  /* 0x000000ac37a57220 */ /* 0x002fe20000410000 */
[----:B------:R-:W-:Y:S02]  /*7d50*/  ISETP.GE.AND P0, PT, R168, 0x1, PT ;  /* 0x00000001a800780c */ /* 0x000fe40003f06270 */
[----:B------:R-:W-:Y:S01]  /*7d60*/  STS [R66.X4+0x2128], R161 ;  /* 0x002128a142007388 */ /* 0x000fe20000004800 */
[----:B--2---:R-:W-:-:S03]  /*7d70*/  IMAD.WIDE.U32 R162, R156, c[0x0][0x298], R64 ;  /* 0x0000a6009ca27a25 */ /* 0x004fc600078e0040 */
[----:B------:R1:W-:Y:S01]  /*7d80*/  STS [R66.X4+0x212c], R169 ;  /* 0x00212ca942007388 */ /* 0x0003e20000004800 */
[----:B------:R-:W-:Y:S01]  /*7d90*/  IMAD.WIDE.U32 R64, R156, c[0x0][0x2b8], R64 ;  /* 0x0000ae009c407a25 */ /* 0x000fe200078e0040 */
[----:B------:R-:W-:Y:S02]  /*7da0*/  IADD3 R163, R163, R67, RZ ;  /* 0x00000043a3a37210 */ /* 0x000fe40007ffe0ff */
[----:B------:R-:W-:Y:S01]  /*7db0*/  STS [R66.X4+0x2130], R175 ;  /* 0x002130af42007388 */ /* 0x000fe20000004800 */
[----:B-----5:R-:W-:Y:S01]  /*7dc0*/  SHF.R.S32.HI R166, RZ, 0x1f, R135 ;  /* 0x0000001fffa67819 */ /* 0x020fe20000011487 */
[----:B------:R-:W-:Y:S02]  /*7dd0*/  IMAD.IADD R65, R65, 0x1, R167 ;  /* 0x0000000141417824 */ /* 0x000fe400078e02a7 */
[----:B------:R-:W-:Y:S01]  /*7de0*/  STS [R66.X4+0x2134], R173 ;  /* 0x002134ad42007388 */ /* 0x000fe20000004800 */
[----:B------:R-:W-:-:S03]  /*7df0*/  IMAD.WIDE.U32 R162, R153, c[0x0][0x2a0], R162 ;  /* 0x0000a80099a27a25 */ /* 0x000fc600078e00a2 */
[----:B------:R-:W-:Y:S01]  /*7e00*/  STS [R66.X4+0x2138], R171 ;  /* 0x002138ab42007388 */ /* 0x000fe20000004800 */
[----:B------:R-:W-:-:S03]  /*7e10*/  IMAD.WIDE.U32 R64, R153, c[0x0][0x2c0], R64 ;  /* 0x0000b00099407a25 */ /* 0x000fc600078e0040 */
[----:B------:R2:W-:Y:S01]  /*7e20*/  STS [R66.X4+0x213c], R165 ;  /* 0x00213ca542007388 */ /* 0x0005e20000004800 */
[----:B-1----:R-:W-:-:S03]  /*7e30*/  IMAD R169, R153, c[0x0][0x2c4], R164 ;  /* 0x0000b10099a97a24 */ /* 0x002fc600078e02a4 */
[----:B------:R-:W-:Y:S01]  /*7e40*/  BAR.SYNC.DEFER_BLOCKING 0x0 ;  /* 0x0000000000007b1d */ /* 0x000fe20000010000 */
[----:B------:R-:W-:Y:S01]  /*7e50*/  IMAD.IADD R169, R65, 0x1, R169 ;  /* 0x0000000141a97824 */ /* 0x000fe200078e02a9 */
[----:B------:R-:W-:Y:S01]  /*7e60*/  IADD3 R164, P1, R135, R162, RZ ;  /* 0x000000a287a47210 */ /* 0x000fe20007f3e0ff */
[----:B--2---:R-:W-:-:S04]  /*7e70*/  IMAD R66, R151, c[0x0][0x2a0], RZ ;  /* 0x0000a80097427a24 */ /* 0x004fc800078e02ff */
[----:B------:R-:W-:Y:S01]  /*7e80*/  IMAD R161, R153, c[0x0][0x2a4], R66 ;  /* 0x0000a90099a17a24 */ /* 0x000fe200078e0242 */
[----:B------:R-:W-:-:S04]  /*7e90*/  IADD3 R66, P2, R135, R64, RZ ;  /* 0x0000004087427210 */ /* 0x000fc80007f5e0ff */
[----:B------:R-:W-:Y:S01]  /*7ea0*/  IADD3 R161, R163, R161, RZ ;  /* 0x000000a1a3a17210 */ /* 0x000fe20007ffe0ff */
[----:B------:R-:W-:-:S03]  /*7eb0*/  IMAD.X R67, R166, 0x1, R169, P2 ;  /* 0x00000001a6437824 */ /* 0x000fc600010e06a9 */
[----:B------:R-:W-:Y:S01]  /*7ec0*/  IADD3.X R165, R166, R161, RZ, P1, !PT ;  /* 0x000000a1a6a57210 */ /* 0x000fe20000ffe4ff */
[----:B------:R-:W-:Y:S05]  /*7ed0*/  @!P0 BRA `(.L_x_3482) ;  /* 0x000000f000008947 */ /* 0x000fea0003800000 */
[----:B0--34-:R-:W0:Y:S01]  /*7ee0*/  LDS R171, [R212.X4+0x2100] ;  /* 0x00210000d4ab7984 */ /* 0x019e220000004800 */
[----:B------:R-:W-:Y:S02]  /*7ef0*/  IMAD R167, R16, c[0x0][0x2b0], RZ ;  /* 0x0000ac0010a77a24 */ /* 0x000fe400078e02ff */
[----:B------:R-:W-:-:S04]  /*7f00*/  IMAD.WIDE.U32 R164, R20, c[0x0][0x2b0], R164 ;  /* 0x0000ac0014a47a25 */ /* 0x000fc800078e00a4 */
[----:B------:R-:W-:Y:S01]  /*7f10*/  IMAD R167, R20, c[0x0][0x2b4], R167 ;  /* 0x0000ad0014a77a24 */ /* 0x000fe200078e02a7 */
[----:B------:R-:W-:Y:S01]  /*7f20*/  LEA R166, P0, R164, c[0x0][0x318], 0x2 ;  /* 0x0000c600a4a67a11 */ /* 0x000fe200078010ff */
[----:B------:R-:W-:-:S03]  /*7f30*/  IMAD.WIDE.U32 R66, R20, c[0x0][0x2d0], R66 ;  /* 0x0000b40014427a25 */ /* 0x000fc600078e0042 */
[----:B------:R-:W-:Y:S01]  /*7f40*/  IADD3 R167, R165, R167, RZ ;  /* 0x000000a7a5a77210 */ /* 0x000fe20007ffe0ff */
[----:B------:R-:W-:-:S03]  /*7f50*/  IMAD R165, R16, c[0x0][0x2d0], RZ ;  /* 0x0000b40010a57a24 */ /* 0x000fc600078e02ff */
[----:B------:R-:W-:Y:S01]  /*7f60*/  LEA.HI.X R167, R164, c[0x0][0x31c], R167, 0x2, P0 ;  /* 0x0000c700a4a77a11 */ /* 0x000fe200000f14a7 */
[----:B------:R-:W-:Y:S01]  /*7f70*/  IMAD R165, R20, c[0x0][0x2d4], R165 ;  /* 0x0000b50014a57a24 */ /* 0x000fe200078e02a5 */
[----:B------:R-:W-:-:S03]  /*7f80*/  LEA R164, P0, R66, c[0x0][0x320], 0x2 ;  /* 0x0000c80042a47a11 */ /* 0x000fc600078010ff */
[----:B------:R-:W-:Y:S01]  /*7f90*/  IMAD.IADD R165, R67, 0x1, R165 ;  /* 0x0000000143a57824 */ /* 0x000fe200078e02a5 */
[----:B------:R1:W-:Y:S04]  /*7fa0*/  RED.E.ADD.F32.FTZ.RN.STRONG.GPU [R166.64], R196 ;  /* 0x000000c4a600798e */ /* 0x0003e8000c10e784 */
[----:B------:R-:W-:-:S05]  /*7fb0*/  LEA.HI.X R165, R66, c[0x0][0x324], R165, 0x2, P0 ;  /* 0x0000c90042a57a11 */ /* 0x000fca00000f14a5 */
[----:B0-----:R1:W-:Y:S02]  /*7fc0*/  RED.E.ADD.F32.FTZ.RN.STRONG.GPU [R164.64], R171 ;  /* 0x000000aba400798e */ /* 0x0013e4000c10e784 */
.L_x_3482:
[----:B0--34-:R-:W-:Y:S05]  /*7fd0*/  BSYNC B0 ;  /* 0x0000000000007941 */ /* 0x019fea0003800000 */
.L_x_3481:
[----:B------:R-:W0:Y:S01]  /*7fe0*/  LDS R211, [R211.X4+0x2200] ;  /* 0x00220000d3d37984 */ /* 0x000e220000004800 */
[C---:B------:R-:W-:Y:S01]  /*7ff0*/  LEA R66, P0, R162.reuse, c[0x0][0x318], 0x2 ;  /* 0x0000c600a2427a11 */ /* 0x040fe200078010ff */
[----:B------:R-:W-:Y:S01]  /*8000*/  BSSY B0, `(.L_x_3483) ;  /* 0x0000015000007945 */ /* 0x000fe20003800000 */
[----:B-1----:R-:W-:Y:S02]  /*8010*/  IMAD R171, R137, -0x400, R154 ;  /* 0xfffffc0089ab7824 */ /* 0x002fe400078e029a */
[----:B------:R-:W-:Y:S02]  /*8020*/  LEA.HI.X R67, R162, c[0x0][0x31c], R161, 0x2, P0 ;  /* 0x0000c700a2437a11 */ /* 0x000fe400000f14a1 */
[----:B------:R-:W-:-:S04]  /*8030*/  LEA R162, P0, R64, c[0x0][0x320], 0x2 ;  /* 0x0000c80040a27a11 */ /* 0x000fc800078010ff */
[----:B------:R-:W-:Y:S02]  /*8040*/  LEA.HI.X R163, R64, c[0x0][0x324], R169, 0x2, P0 ;  /* 0x0000c90040a37a11 */ /* 0x000fe400000f14a9 */
[----:B------:R-:W-:Y:S02]  /*8050*/  ISETP.GE.AND P0, PT, R168, 0x41, PT ;  /* 0x00000041a800780c */ /* 0x000fe40003f06270 */
[C---:B------:R-:W-:Y:S02]  /*8060*/  SHF.L.U64.HI R64, R18.reuse, 0x2, R17 ;  /* 0x0000000212407819 */ /* 0x040fe40000010211 */
[----:B------:R-:W-:-:S03]  /*8070*/  SHF.L.U32 R169, R18, 0x2, RZ ;  /* 0x0000000212a97819 */ /* 0x000fc600000006ff */
        /* <DEDUP_REMOVED lines=9> */
[----:B------:R-:W-:Y:S01]  /*8110*/  IMAD.IADD R65, R65, 0x1, R167 ;  /* 0x0000000141417824 */ /* 0x000fe200078e02a7 */
[----:B------:R-:W-:-:S04]  /*8120*/  IADD3 R165, R165, R161, RZ ;  /* 0x000000a1a5a57210 */ /* 0x000fc80007ffe0ff */
[----:B------:R1:W-:Y:S04]  /*8130*/  RED.E.ADD.F32.FTZ.RN.STRONG.GPU [R64.64+-0xf00], R195 ;  /* 0xfff100c34000798e */ /* 0x0003e8000c10e784 */
[----:B0-----:R1:W-:Y:S02]  /*8140*/  RED.E.ADD.F32.FTZ.RN.STRONG.GPU [R164.64+-0xf00], R211 ;  /* 0xfff100d3a400798e */ /* 0x0013e4000c10e784 */
.L_x_3484:
[----:B------:R-:W-:Y:S05]  /*8150*/  BSYNC B0 ;  /* 0x0000000000007941 */ /* 0x000fea0003800000 */
.L_x_3483:
[----:B-1----:R-:W-:Y:S01]  /*8160*/  IMAD.SHL.U32 R65, R171, 0x4, RZ ;  /* 0x00000004ab417824 */ /* 0x002fe200078e00ff */
[----:B------:R-:W-:Y:S01]  /*8170*/  SHF.R.S32.HI R16, RZ, 0x1f, R171 ;  /* 0x0000001fff107819 */ /* 0x000fe200000114ab */
[----:B------:R-:W-:Y:S01]  /*8180*/  BSSY B0, `(.L_x_3485) ;  /* 0x0000016000007945 */ /* 0x000fe20003800000 */
[----:B------:R-:W-:Y:S01]  /*8190*/  ISETP.GE.AND P6, PT, R168, 0x81, PT ;  /* 0x00000081a800780c */ /* 0x000fe20003fc6270 */
[----:B------:R-:W-:Y:S01]  /*81a0*/  FADD.FTZ R213, R213, R245 ;  /* 0x000000f5d5d57221 */ /* 0x000fe20000010000 */
[----:B------:R-:W-:Y:S02]  /*81b0*/  IADD3 R64, P0, R65, R66, RZ ;  /* 0x0000004241407210 */ /* 0x000fe40007f1e0ff */
[----:B------:R-:W-:-:S02]  /*81c0*/  SHF.L.U64.HI R171, R171, 0x2, R16 ;  /* 0x00000002abab7819 */ /* 0x000fc40000010210 */
[----:B------:R-:W-:Y:S02]  /*81d0*/  IADD3 R66, P1, R65, R162, RZ ;  /* 0x000000a241427210 */ /* 0x000fe40007f3e0ff */
[C---:B------:R-:W-:Y:S02]  /*81e0*/  IADD3.X R65, R171.reuse, R67, RZ, P0, !PT ;  /* 0x00000043ab417210 */ /* 0x040fe400007fe4ff */
[C---:B------:R-:W-:Y:S01]  /*81f0*/  ISETP.GE.AND P0, PT, R168.reuse, 0xc1, PT ;  /* 0x000000c1a800780c */ /* 0x040fe20003f06270 */
[----:B------:R-:W-:Y:S01]  /*8200*/  IMAD.X R67, R171, 0x1, R163, P1 ;  /* 0x00000001ab437824 */ /* 0x000fe200008e06a3 */
[C---:B------:R-:W-:Y:S01]  /*8210*/  ISETP.GE.AND P1, PT, R168.reuse, 0x101, PT ;  /* 0x00000101a800780c */ /* 0x040fe20003f26270 */
[C---:B------:R-:W-:Y:S01]  /*8220*/  IMAD.WIDE.U32 R64, R169.reuse, c[0x0][0x2b0], R64 ;  /* 0x0000ac00a9407a25 */ /* 0x040fe200078e0040 */
[C---:B------:R-:W-:Y:S02]  /*8230*/  ISETP.GE.AND P2, PT, R168.reuse, 0x141, PT ;  /* 0x00000141a800780c */ /* 0x040fe40003f46270 */
[----:B------:R-:W-:Y:S01]  /*8240*/  ISETP.GE.AND P3, PT, R168, 0x181, PT ;  /* 0x00000181a800780c */ /* 0x000fe20003f66270 */
[----:B------:R-:W-:Y:S01]  /*8250*/  IMAD.WIDE.U32 R66, R169, c[0x0][0x2d0], R66 ;  /* 0x0000b400a9427a25 */ /* 0x000fe200078e0042 */
[----:B------:R-:W-:-:S02]  /*8260*/  IADD3 R65, R167, R65, RZ ;  /* 0x00000041a7417210 */ /* 0x000fc40007ffe0ff */
[C---:B------:R-:W-:Y:S01]  /*8270*/  ISETP.GE.AND P4, PT, R168.reuse, 0x1c1, PT ;  /* 0x000001c1a800780c */ /* 0x040fe20003f86270 */
[----:B------:R-:W-:Y:S01]  /*8280*/  IMAD.IADD R67, R161, 0x1, R67 ;  /* 0x00000001a1437824 */ /* 0x000fe200078e0243 */
[----:B------:R-:W-:Y:S01]  /*8290*/  ISETP.GE.AND P5, PT, R168, 0x201, PT ;  /* 0x00000201a800780c */ /* 0x000fe20003fa6270 */
[----:B------:R1:W2:Y:S01]  /*82a0*/  LDS R161, [R210.X4+0x2300] ;  /* 0x00230000d2a17984 */ /* 0x0002a20000004800 */
[----:B------:R-:W-:Y:S06]  /*82b0*/  @!P6 BRA `(.L_x_3486) ;  /* 0x000000200000e947 */ /* 0x000fec0003800000 */
[----:B------:R3:W-:Y:S04]  /*82c0*/  RED.E.ADD.F32.FTZ.RN.STRONG.GPU [R64.64+-0xe00], R194 ;  /* 0xfff200c24000798e */ /* 0x0007e8000c10e784 */
[----:B--2---:R3:W-:Y:S02]  /*82d0*/  RED.E.ADD.F32.FTZ.RN.STRONG.GPU [R66.64+-0xe00], R161 ;  /* 0xfff200a14200798e */ /* 0x0047e4000c10e784 */
.L_x_3486:
[----:B------:R-:W-:Y:S05]  /*82e0*/  BSYNC B0 ;  /* 0x0000000000007941 */ /* 0x000fea0003800000 */
.L_x_3485:
[----:B------:R-:W4:Y:S01]  /*82f0*/  LDS R209, [R209.X4+0x2400] ;  /* 0x00240000d1d17984 */ /* 0x000f220000004800 */
[----:B------:R-:W-:Y:S01]  /*8300*/  BSSY B0, `(.L_x_3487) ;  /* 0x0000004000007945 */ /* 0x000fe20003800000 */
[----:B------:R-:W-:Y:S05]  /*8310*/  @!P0 BRA `(.L_x_3488) ;  /* 0x0000002000008947 */ /* 0x000fea0003800000 */
[----:B------:R1:W-:Y:S04]  /*8320*/  RED.E.ADD.F32.FTZ.RN.STRONG.GPU [R64.64+-0xd00], R193 ;  /* 0xfff300c14000798e */ /* 0x0003e8000c10e784 */
[----:B----4-:R1:W-:Y:S02]  /*8330*/  RED.E.ADD.F32.FTZ.RN.STRONG.GPU [R66.64+-0xd00], R209 ;  /* 0xfff300d14200798e */ /* 0x0103e4000c10e784 */
.L_x_3488:
[----:B------:R-:W-:Y:S05]  /*8340*/  BSYNC B0 ;  /* 0x0000000000007941 */ /* 0x000fea0003800000 */
.L_x_3487:
[----:B--23--:R2:W3:Y:S01]  /*8350*/  LDS R161, [R208.X4+0x2500] ;  /* 0x00250000d0a17984 */ /* 0x00c4e20000004800 */
[----:B------:R-:W-:Y:S01]  /*8360*/  BSSY B0, `(.L_x_3489) ;  /* 0x0000004000007945 */ /* 0x000fe20003800000 */
[----:B------:R-:W-:Y:S05]  /*8370*/  @!P1 BRA `(.L_x_3490) ;  /* 0x0000002000009947 */ /* 0x000fea0003800000 */
[----:B------:R1:W-:Y:S04]  /*8380*/  RED.E.ADD.F32.FTZ.RN.STRONG.GPU [R64.64+-0xc00], R192 ;  /* 0xfff400c04000798e */ /* 0x0003e8000c10e784 */
[----:B---3--:R1:W-:Y:S02]  /*8390*/  RED.E.ADD.F32.FTZ.RN.STRONG.GPU [R66.64+-0xc00], R161 ;  /* 0xfff400a14200798e */ /* 0x0083e4000c10e784 */
.L_x_3490:
[----:B------:R-:W-:Y:S05]  /*83a0*/  BSYNC B0 ;  /* 0x0000000000007941 */ /* 0x000fea0003800000 */
.L_x_3489:
[----:B------:R-:W1:Y:S01]  /*83b0*/  LDS R207, [R207.X4+0x2600] ;  /* 0x00260000cfcf7984 */ /* 0x000e620000004800 */
[----:B------:R-:W-:Y:S01]  /*83c0*/  BSSY B0, `(.L_x_3491) ;  /* 0x0000004000007945 */ /* 0x000fe20003800000 */
[----:B------:R-:W-:Y:S05]  /*83d0*/  @!P2 BRA `(.L_x_3492) ;  /* 0x000000200000a947 */ /* 0x000fea0003800000 */
[----:B------:R2:W-:Y:S04]  /*83e0*/  RED.E.ADD.F32.FTZ.RN.STRONG.GPU [R64.64+-0xb00], R191 ;  /* 0xfff500bf4000798e */ /* 0x0005e8000c10e784 */
[----:B-1----:R2:W-:Y:S02]  /*83f0*/  RED.E.ADD.F32.FTZ.RN.STRONG.GPU [R66.64+-0xb00], R207 ;  /* 0xfff500cf4200798e */ /* 0x0025e4000c10e784 */
.L_x_3492:
[----:B------:R-:W-:Y:S05]  /*8400*/  BSYNC B0 ;  /* 0x0000000000007941 */ /* 0x000fea0003800000 */
.L_x_3491:
[----:B-1-3--:R1:W3:Y:S01]  /*8410*/  LDS R161, [R206.X4+0x2700] ;  /* 0x00270000cea17984 */ /* 0x00a2e20000004800 */
[----:B------:R-:W-:Y:S01]  /*8420*/  BSSY B0, `(.L_x_3493) ;  /* 0x0000004000007945 */ /* 0x000fe20003800000 */
[----:B------:R-:W-:Y:S05]  /*8430*/  @!P3 BRA `(.L_x_3494) ;  /* 0x000000200000b947 */ /* 0x000fea0003800000 */
[----:B------:R1:W-:Y:S04]  /*8440*/  RED.E.ADD.F32.FTZ.RN.STRONG.GPU [R64.64+-0xa00], R190 ;  /* 0xfff600be4000798e */ /* 0x0003e8000c10e784 */
[----:B---3--:R1:W-:Y:S02]  /*8450*/  RED.E.ADD.F32.FTZ.RN.STRONG.GPU [R66.64+-0xa00], R161 ;  /* 0xfff600a14200798e */ /* 0x0083e4000c10e784 */
.L_x_3494:
[----:B------:R-:W-:Y:S05]  /*8460*/  BSYNC B0 ;  /* 0x0000000000007941 */ /* 0x000fea0003800000 */
.L_x_3493:
[----:B------:R-:W1:Y:S01]  /*8470*/  LDS R205, [R205.X4+0x2800] ;  /* 0x00280000cdcd7984 */ /* 0x000e620000004800 */
[----:B------:R-:W-:Y:S01]  /*8480*/  BSSY B0, `(.L_x_3495) ;  /* 0x0000004000007945 */ /* 0x000fe20003800000 */
[----:B------:R-:W-:Y:S05]  /*8490*/  @!P4 BRA `(.L_x_3496) ;  /* 0x000000200000c947 */ /* 0x000fea0003800000 */
[----:B------:R2:W-:Y:S04]  /*84a0*/  RED.E.ADD.F32.FTZ.RN.STRONG.GPU [R64.64+-0x900], R189 ;  /* 0xfff700bd4000798e */ /* 0x0005e8000c10e784 */
[----:B-1----:R2:W-:Y:S02]  /*84b0*/  RED.E.ADD.F32.FTZ.RN.STRONG.GPU [R66.64+-0x900], R205 ;  /* 0xfff700cd4200798e */ /* 0x0025e4000c10e784 */
.L_x_3496:
[----:B------:R-:W-:Y:S05]  /*84c0*/  BSYNC B0 ;  /* 0x0000000000007941 */ /* 0x000fea0003800000 */
.L_x_3495:
[----:B-1-3--:R1:W3:Y:S01]  /*84d0*/  LDS R161, [R204.X4+0x2900] ;  /* 0x00290000cca17984 */ /* 0x00a2e20000004800 */
[----:B------:R-:W-:Y:S01]  /*84e0*/  BSSY B0, `(.L_x_3497) ;  /* 0x0000004000007945 */ /* 0x000fe20003800000 */
[----:B------:R-:W-:Y:S05]  /*84f0*/  @!P5 BRA `(.L_x_3498) ;  /* 0x000000200000d947 */ /* 0x000fea0003800000 */
[----:B------:R1:W-:Y:S04]  /*8500*/  RED.E.ADD.F32.FTZ.RN.STRONG.GPU [R64.64+-0x800], R188 ;  /* 0xfff800bc4000798e */ /* 0x0003e8000c10e784 */
[----:B---3--:R1:W-:Y:S02]  /*8510*/  RED.E.ADD.F32.FTZ.RN.STRONG.GPU [R66.64+-0x800], R161 ;  /* 0xfff800a14200798e */ /* 0x0083e4000c10e784 */
.L_x_3498:
[----:B------:R-:W-:Y:S05]  /*8520*/  BSYNC B0 ;  /* 0x0000000000007941 */ /* 0x000fea0003800000 */
.L_x_3497:
        /* <DEDUP_REMOVED lines=12> */
.L_x_3500:
[----:B------:R-:W-:Y:S05]  /*85f0*/  BSYNC B0 ;  /* 0x0000000000007941 */ /* 0x000fea0003800000 */
.L_x_3499:
[----:B-1-3--:R1:W3:Y:S01]  /*8600*/  LDS R161, [R202.X4+0x2b00] ;  /* 0x002b0000caa17984 */ /* 0x00a2e20000004800 */
[----:B------:R-:W-:Y:S01]  /*8610*/  BSSY B0, `(.L_x_3501) ;  /* 0x0000004000007945 */ /* 0x000fe20003800000 */
[----:B------:R-:W-:Y:S05]  /*8620*/  @!P0 BRA `(.L_x_3502) ;  /* 0x0000002000008947 */ /* 0x000fea0003800000 */
[----:B------:R1:W-:Y:S04]  /*8630*/  RED.E.ADD.F32.FTZ.RN.STRONG.GPU [R64.64+-0x600], R185 ;  /* 0xfffa00b94000798e */ /* 0x0003e8000c10e784 */
[----:B---3--:R1:W-:Y:S02]  /*8640*/  RED.E.ADD.F32.FTZ.RN.STRONG.GPU [R66.64+-0x600], R161 ;  /* 0xfffa00a14200798e */ /* 0x0083e4000c10e784 */
.L_x_3502:
[----:B------:R-:W-:Y:S05]  /*8650*/  BSYNC B0 ;  /* 0x0000000000007941 */ /* 0x000fea0003800000 */
.L_x_3501:
[----:B------:R-:W1:Y:S01]  /*8660*/  LDS R201, [R201.X4+0x2c00] ;  /* 0x002c0000c9c97984 */ /* 0x000e620000004800 */
[----:B------:R-:W-:Y:S01]  /*8670*/  BSSY B0, `(.L_x_3503) ;  /* 0x0000004000007945 */ /* 0x000fe20003800000 */
[----:B------:R-:W-:Y:S05]  /*8680*/  @!P1 BRA `(.L_x_3504) ;  /* 0x0000002000009947 */ /* 0x000fea0003800000 */
[----:B------:R2:W-:Y:S04]  /*8690*/  RED.E.ADD.F32.FTZ.RN.STRONG.GPU [R64.64+-0x500], R183 ;  /* 0xfffb00b74000798e */ /* 0x0005e8000c10e784 */
[----:B-1----:R2:W-:Y:S02]  /*86a0*/  RED.E.ADD.F32.FTZ.RN.STRONG.GPU [R66.64+-0x500], R201 ;  /* 0xfffb00c94200798e */ /* 0x0025e4000c10e784 */
.L_x_3504:
[----:B------:R-:W-:Y:S05]  /*86b0*/  BSYNC B0 ;  /* 0x0000000000007941 */ /* 0x000fea0003800000 */
.L_x_3503:
[----:B-1-3--:R1:W3:Y:S01]  /*86c0*/  LDS R161, [R200.X4+0x2d00] ;  /* 0x002d0000c8a17984 */ /* 0x00a2e20000004800 */
[----:B------:R-:W-:Y:S01]  /*86d0*/  BSSY B0, `(.L_x_3505) ;  /* 0x0000004000007945 */ /* 0x000fe20003800000 */
[----:B------:R-:W-:Y:S05]  /*86e0*/  @!P2 BRA `(.L_x_3506) ;  /* 0x000000200000a947 */ /* 0x000fea0003800000 */
[----:B------:R1:W-:Y:S04]  /*86f0*/  RED.E.ADD.F32.FTZ.RN.STRONG.GPU [R64.64+-0x400], R181 ;  /* 0xfffc00b54000798e */ /* 0x0003e8000c10e784 */
[----:B---3--:R1:W-:Y:S02]  /*8700*/  RED.E.ADD.F32.FTZ.RN.STRONG.GPU [R66.64+-0x400], R161 ;  /* 0xfffc00a14200798e */ /* 0x0083e4000c10e784 */
.L_x_3506:
[----:B------:R-:W-:Y:S05]  /*8710*/  BSYNC B0 ;  /* 0x0000000000007941 */ /* 0x000fea0003800000 */
.L_x_3505:
[----:B------:R-:W1:Y:S01]  /*8720*/  LDS R199, [R199.X4+0x2e00] ;  /* 0x002e0000c7c77984 */ /* 0x000e620000004800 */
[----:B------:R-:W-:Y:S01]  /*8730*/  BSSY B0, `(.L_x_3507) ;  /* 0x0000004000007945 */ /* 0x000fe20003800000 */
[----:B------:R-:W-:Y:S05]  /*8740*/  @!P3 BRA `(.L_x_3508) ;  /* 0x000000200000b947 */ /* 0x000fea0003800000 */
[----:B------:R2:W-:Y:S04]  /*8750*/  RED.E.ADD.F32.FTZ.RN.STRONG.GPU [R64.64+-0x300], R179 ;  /* 0xfffd00b34000798e */ /* 0x0005e8000c10e784 */
[----:B-1----:R2:W-:Y:S02]  /*8760*/  RED.E.ADD.F32.FTZ.RN.STRONG.GPU [R66.64+-0x300], R199 ;  /* 0xfffd00c74200798e */ /* 0x0025e4000c10e784 */
.L_x_3508:
[----:B------:R-:W-:Y:S05]  /*8770*/  BSYNC B0 ;  /* 0x0000000000007941 */ /* 0x000fea0003800000 */
.L_x_3507:
[----:B-1-3--:R1:W3:Y:S01]  /*8780*/  LDS R161, [R198.X4+0x2f00] ;  /* 0x002f0000c6a17984 */ /* 0x00a2e20000004800 */
[----:B------:R-:W-:Y:S01]  /*8790*/  BSSY B0, `(.L_x_3509) ;  /* 0x0000004000007945 */ /* 0x000fe20003800000 */
[----:B------:R-:W-:Y:S05]  /*87a0*/  @!P4 BRA `(.L_x_3510) ;  /* 0x000000200000c947 */ /* 0x000fea0003800000 */
[----:B------:R1:W-:Y:S04]  /*87b0*/  RED.E.ADD.F32.FTZ.RN.STRONG.GPU [R64.64+-0x200], R131 ;  /* 0xfffe00834000798e */ /* 0x0003e8000c10e784 */
[----:B---3--:R1:W-:Y:S02]  /*87c0*/  RED.E.ADD.F32.FTZ.RN.STRONG.GPU [R66.64+-0x200], R161 ;  /* 0xfffe00a14200798e */ /* 0x0083e4000c10e784 */
.L_x_3510:
[----:B------:R-:W-:Y:S05]  /*87d0*/  BSYNC B0 ;  /* 0x0000000000007941 */ /* 0x000fea0003800000 */
.L_x_3509:
[----:B------:R-:W1:Y:S01]  /*87e0*/  LDS R197, [R197.X4+0x3000] ;  /* 0x00300000c5c57984 */ /* 0x000e620000004800 */
[----:B------:R-:W-:Y:S01]  /*87f0*/  BSSY B0, `(.L_x_3511) ;  /* 0x0000004000007945 */ /* 0x000fe20003800000 */
[----:B------:R-:W-:Y:S05]  /*8800*/  @!P5 BRA `(.L_x_3512) ;  /* 0x000000200000d947 */ /* 0x000fea0003800000 */
[----:B------:R2:W-:Y:S04]  /*8810*/  RED.E.ADD.F32.FTZ.RN.STRONG.GPU [R64.64+-0x100], R130 ;  /* 0xffff00824000798e */ /* 0x0005e8000c10e784 */
[----:B-1----:R2:W-:Y:S02]  /*8820*/  RED.E.ADD.F32.FTZ.RN.STRONG.GPU [R66.64+-0x100], R197 ;  /* 0xffff00c54200798e */ /* 0x0025e4000c10e784 */
.L_x_3512:
[----:B------:R-:W-:Y:S05]  /*8830*/  BSYNC B0 ;  /* 0x0000000000007941 */ /* 0x000fea0003800000 */
.L_x_3511:
        /* <DEDUP_REMOVED lines=22> */
[----:B------:R-:W-:Y:S02]  /*89a0*/  FFMA.FTZ R219, R219, R0, R218 ;  /* 0x00000000dbdb7223 */ /* 0x000fe400000100da */
[----:B------:R-:W-:Y:S02]  /*89b0*/  FMUL.FTZ R186, R215, R186 ;  /* 0x000000bad7ba7220 */ /* 0x000fe40000410000 */
[----:B------:R-:W-:Y:S02]  /*89c0*/  FMUL.FTZ R0, R7, R176 ;  /* 0x000000b007007220 */ /* 0x000fe40000410000 */
[----:B------:R-:W-:-:S02]  /*89d0*/  FMUL.FTZ R3, R6, R178 ;  /* 0x000000b206037220 */ /* 0x000fc40000410000 */
[----:B------:R-:W-:Y:S02]  /*89e0*/  FMUL.FTZ R5, R220, R5 ;  /* 0x00000005dc057220 */ /* 0x000fe40000410000 */
[----:B------:R-:W-:Y:S02]  /*89f0*/  FMUL.FTZ R176, R15, R176 ;  /* 0x000000b00fb07220 */ /* 0x000fe40000410000 */
[----:B------:R-:W-:Y:S02]  /*8a00*/  FFMA.FTZ R24, R65, R57, R24 ;  /* 0x0000003941187223 */ /* 0x000fe40000010018 */
[----:B------:R-:W-:Y:S02]  /*8a10*/  FFMA.FTZ R186, R244, R65, R186 ;  /* 0x00000041f4ba7223 */ /* 0x000fe400000100ba */
[----:B------:R-:W-:Y:S02]  /*8a20*/  FMUL.FTZ R65, R4, R182 ;  /* 0x000000b604417220 */ /* 0x000fe40000410000 */
[----:B-1----:R-:W-:-:S02]  /*8a30*/  @P0 FADD R67, R16, R67 ;  /* 0x0000004310430221 */ /* 0x002fc40000000000 */
[----:B------:R-:W-:Y:S02]  /*8a40*/  FFMA.FTZ R28, R3, R69, R28 ;  /* 0x00000045031c7223 */ /* 0x000fe4000001001c */
[----:B------:R-:W-:Y:S01]  /*8a50*/  FFMA.FTZ R230, R230, R3, R5 ;  /* 0x00000003e6e67223 */ /* 0x000fe20000010005 */
[----:B------:R-:W1:Y:S01]  /*8a60*/  SHFL.DOWN P0, R64, R67, 0x4, 0x1f ;  /* 0x08801f0043407f89 */ /* 0x000e620000000000 */
[----:B------:R-:W-:Y:S02]  /*8a70*/  FMUL.FTZ R176, R221, R176 ;  /* 0x000000b0ddb07220 */ /* 0x000fe40000410000 */
[----:B------:R-:W-:Y:S02]  /*8a80*/  FMUL.FTZ R3, R8, R249 ;  /* 0x000000f908037220 */ /* 0x000fe40000410000 */
[C---:B------:R-:W-:Y:S02]  /*8a90*/  FMUL.FTZ R2, R15.reuse, R247 ;  /* 0x000000f70f027220 */ /* 0x040fe40000410000 */
[----:B------:R-:W-:-:S02]  /*8aa0*/  FMUL.FTZ R249, R15, R249 ;  /* 0x000000f90ff97220 */ /* 0x000fc40000410000 */
[----:B------:R-:W-:Y:S02]  /*8ab0*/  FFMA.FTZ R29, R0, R72, R29 ;  /* 0x00000048001d7223 */ /* 0x000fe4000001001d */
[----:B------:R-:W-:Y:S02]  /*8ac0*/  FFMA.FTZ R229, R229, R0, R176 ;  /* 0x00000000e5e57223 */ /* 0x000fe400000100b0 */
[----:B------:R-:W-:Y:S02]  /*8ad0*/  FMUL.FTZ R0, R9, R247 ;  /* 0x000000f709007220 */ /* 0x000fe40000410000 */
[----:B------:R-:W-:Y:S02]  /*8ae0*/  FMUL.FTZ R2, R223, R2 ;  /* 0x00000002df027220 */ /* 0x000fe40000410000 */
[----:B------:R-:W-:Y:S02]  /*8af0*/  FMUL.FTZ R249, R222, R249 ;  /* 0x000000f9def97220 */ /* 0x000fe40000410000 */
[----:B------:R-:W-:-:S02]  /*8b00*/  FFMA.FTZ R31, R0, R76, R31 ;  /* 0x0000004c001f7223 */ /* 0x000fc4000001001f */
[----:B------:R-:W-:Y:S02]  /*8b10*/  FFMA.FTZ R231, R231, R0, R2 ;  /* 0x00000000e7e77223 */ /* 0x000fe40000010002 */
[----:B------:R-:W-:Y:S02]  /*8b20*/  FFMA.FTZ R30, R3, R73, R30 ;  /* 0x00000049031e7223 */ /* 0x000fe4000001001e */
[----:B-1----:R-:W-:Y:S02]  /*8b30*/  @P0 FADD R64, R67, R64 ;  /* 0x0000004043400221 */ /* 0x002fe40000000000 */
[----:B------:R-:W-:Y:S02]  /*8b40*/  FFMA.FTZ R232, R232, R3, R249 ;  /* 0x00000003e8e87223 */ /* 0x000fe400000100f9 */
[----:B------:R-:W-:Y:S01]  /*8b50*/  FMUL.FTZ R0, R11, R252 ;  /* 0x000000fc0b007220 */ /* 0x000fe20000410000 */
[----:B------:R-:W1:Y:S01]  /*8b60*/  SHFL.DOWN P0, R67, R64, 0x8, 0x1f ;  /* 0x09001f0040437f89 */ /* 0x000e620000000000 */
[----:B------:R-:W-:-:S02]  /*8b70*/  FMUL.FTZ R3, R10, R241 ;  /* 0x000000f10a037220 */ /* 0x000fc40000410000 */
[C---:B------:R-:W-:Y:S02]  /*8b80*/  FMUL.FTZ R252, R15.reuse, R252 ;  /* 0x000000fc0ffc7220 */ /* 0x040fe40000410000 */
        /* <DEDUP_REMOVED lines=8> */
[----:B------:R-:W-:Y:S02]  /*8c10*/  FMUL.FTZ R0, R13, R242 ;  /* 0x000000f20d007220 */ /* 0x000fe40000410000 */
[----:B------:R-:W-:Y:S02]  /*8c20*/  FMUL.FTZ R182, R15, R182 ;  /* 0x000000b60fb67220 */ /* 0x000fe40000410000 */
[----:B-1----:R-:W-:Y:S01]  /*8c30*/  @P0 FADD R67, R64, R67 ;  /* 0x0000004340430221 */ /* 0x002fe20000000000 */
[----:B------:R-:W-:Y:S01]  /*8c40*/  ISETP.NE.AND P0, PT, R148, RZ, PT ;  /* 0x000000ff9400720c */ /* 0x000fe20003f05270 */
[----:B------:R-:W-:-:S02]  /*8c50*/  FMUL.FTZ R3, R12, R248 ;  /* 0x000000f80c037220 */ /* 0x000fc40000410000 */
[----:B------:R-:W-:Y:S01]  /*8c60*/  FMUL.FTZ R5, R226, R5 ;  /* 0x00000005e2057220 */ /* 0x000fe20000410000 */
[----:B------:R-:W1:Y:S01]  /*8c70*/  SHFL.DOWN P1, R4, R67, 0x10, 0x1f ;  /* 0x0a001f0043047f89 */ /* 0x000e620000020000 */
[C---:B------:R-:W-:Y:S02]  /*8c80*/  FMUL.FTZ R242, R15.reuse, R242 ;  /* 0x000000f20ff27220 */ /* 0x040fe40000410000 */
[----:B------:R-:W-:Y:S02]  /*8c90*/  FMUL.FTZ R15, R15, R240 ;  /* 0x000000f00f0f7220 */ /* 0x000fe40000410000 */
[----:B------:R-:W-:Y:S02]  /*8ca0*/  FFMA.FTZ R34, R3, R77, R34 ;  /* 0x0000004d03227223 */ /* 0x000fe40000010022 */
[----:B------:R-:W-:Y:S02]  /*8cb0*/  FFMA.FTZ R236, R236, R3, R5 ;  /* 0x00000003ecec7223 */ /* 0x000fe40000010005 */
[----:B------:R-:W-:-:S02]  /*8cc0*/  FMUL.FTZ R182, R217, R182 ;  /* 0x000000b6d9b67220 */ /* 0x000fc40000410000 */
[----:B------:R-:W-:Y:S02]  /*8cd0*/  FMUL.FTZ R3, R14, R240 ;  /* 0x000000f00e037220 */ /* 0x000fe40000410000 */
[----:B------:R-:W-:Y:S02]  /*8ce0*/  FMUL.FTZ R242, R227, R242 ;  /* 0x000000f2e3f27220 */ /* 0x000fe40000410000 */
[----:B------:R-:W-:Y:S02]  /*8cf0*/  FMUL.FTZ R15, R228, R15 ;  /* 0x0000000fe40f7220 */ /* 0x000fe40000410000 */
[----:B------:R-:W-:Y:S02]  /*8d00*/  FFMA.FTZ R182, R246, R65, R182 ;  /* 0x00000041f6b67223 */ /* 0x000fe400000100b6 */
[----:B------:R-:W-:Y:S02]  /*8d10*/  FFMA.FTZ R235, R235, R0, R242 ;  /* 0x00000000ebeb7223 */ /* 0x000fe400000100f2 */
[----:B------:R-:W-:-:S02]  /*8d20*/  FFMA.FTZ R238, R238, R3, R15 ;  /* 0x00000003eeee7223 */ /* 0x000fc4000001000f */
[----:B------:R-:W-:Y:S02]  /*8d30*/  FADD.FTZ R56, R243, R56 ;  /* 0x00000038f3387221 */ /* 0x000fe40000010000 */
[----:B-1----:R-:W-:Y:S02]  /*8d40*/  @P1 FADD R4, R67, R4 ;  /* 0x0000000443041221 */ /* 0x002fe40000000000 */
[----:B------:R-:W-:Y:S02]  /*8d50*/  FADD.FTZ R53, R250, R53 ;  /* 0x00000035fa357221 */ /* 0x000fe40000010000 */
[----:B------:R-:W-:Y:S01]  /*8d60*/  FADD.FTZ R52, R177, R52 ;  /* 0x00000034b1347221 */ /* 0x000fe20000010000 */
[----:B------:R1:W-:Y:S01]  /*8d70*/  @!P0 STS [R136.X4+0x3184], R4 ;  /* 0x0031840488008388 */ /* 0x0003e20000004800 */
[----:B------:R-:W-:Y:S02]  /*8d80*/  FADD.FTZ R51, R186, R51 ;  /* 0x00000033ba337221 */ /* 0x000fe40000010000 */
        /* <DEDUP_REMOVED lines=10> */
[----:B------:R-:W-:Y:S02]  /*8e30*/  FFMA.FTZ R35, R0, R80, R35 ;  /* 0x0000005000237223 */ /* 0x000fe40000010023 */
[----:B------:R-:W-:Y:S02]  /*8e40*/  FFMA.FTZ R36, R3, R79, R36 ;  /* 0x0000004f03247223 */ /* 0x000fe40000010024 */
[----:B------:R-:W-:-:S02]  /*8e50*/  FADD.FTZ R39, R236, R39 ;  /* 0x00000027ec277221 */ /* 0x000fc40000010000 */
[----:B------:R-:W-:Y:S02]  /*8e60*/  FADD.FTZ R38, R235, R38 ;  /* 0x00000026eb267221 */ /* 0x000fe40000010000 */
[----:B------:R-:W-:Y:S01]  /*8e70*/  FADD.FTZ R37, R238, R37 ;  /* 0x00000025ee257221 */ /* 0x000fe20000010000 */
[----:B------:R-:W-:Y:S06]  /*8e80*/  BAR.SYNC.DEFER_BLOCKING 0x0 ;  /* 0x0000000000007b1d */ /* 0x000fec0000010000 */
[----:B------:R-:W-:Y:S05]  /*8e90*/  @P2 BRA `(.L_x_3514) ;  /* 0x0000007000002947 */ /* 0x000fea0003800000 */
[----:B-1----:R-:W-:Y:S01]  /*8ea0*/  ISETP.NE.AND P0, PT, R134, c[0x0][0x174], PT ;  /* 0x00005d0086007a0c */ /* 0x002fe20003f05270 */
[----:B------:R-:W1:Y:S01]  /*8eb0*/  LDS R3, [0x3188] ;  /* 0x00318800ff037984 */ /* 0x000e620000000800 */
[----:B------:R-:W-:-:S11]  /*8ec0*/  SHF.L.U32 R7, R20, 0x2, RZ ;  /* 0x0000000214077819 */ /* 0x000fd600000006ff */
[----:B------:R-:W2:Y:S01]  /*8ed0*/  @P0 LDS R5, [R7+0x46c0] ;  /* 0x0046c00007050984 */ /* 0x000ea20000000800 */
[----:B-1----:R-:W-:-:S04]  /*8ee0*/  FADD.FTZ R4, R4, R3 ;  /* 0x0000000304047221 */ /* 0x002fc80000010000 */
[----:B--2---:R-:W-:-:S05]  /*8ef0*/  @P0 FADD.FTZ R4, R4, R5 ;  /* 0x0000000504040221 */ /* 0x004fca0000010000 */
[----:B------:R1:W-:Y:S02]  /*8f00*/  STS [R7+0x46c0], R4 ;  /* 0x0046c00407007388 */ /* 0x0003e40000000800 */
.L_x_3514:
[----:B-1----:R-:W-:Y:S05]  /*8f10*/  BSYNC B0 ;  /* 0x0000000000007941 */ /* 0x002fea0003800000 */
.L_x_3513:
[----:B------:R-:W-:Y:S02]  /*8f20*/  IADD3 R20, R20, 0x1, RZ ;  /* 0x0000000114147810 */ /* 0x000fe40007ffe0ff */
[----:B------:R-:W-:Y:S02]  /*8f30*/  IADD3 R18, P1, R18, 0x1, RZ ;  /* 0x0000000112127810 */ /* 0x000fe40007f3e0ff */
[----:B------:R-:W-:-:S03]  /*8f40*/  ISETP.GE.AND P0, PT, R20, c[0x0][0x16c], PT ;  /* 0x00005b0014007a0c */ /* 0x000fc60003f06270 */
[----:B------:R-:W-:-:S10]  /*8f50*/  IMAD.X R17, RZ, RZ, R17, P1 ;  /* 0x000000ffff117224 */ /* 0x000fd400008e0611 */
[----:B0--34-:R-:W-:Y:S01]  /*8f60*/  @P0 CALL.REL.NOINC `(.L_x_3467) ;  /* 0x0000001000000944 */ /* 0x019fe20003c00000 */
[----:B------:R-:W-:Y:S05]  /*8f70*/  BRA `(.L_x_3515) ;  /* 0xffffb90000007947 */ /* 0x000fea000383ffff */
.L_x_3467:
        /* <DEDUP_REMOVED lines=65> */
[----:B------:R-:W-:-:S04]  /*9390*/  LOP3.LUT R251, R251, 0xfffffe00, RZ, 0xc0, !PT ;  /* 0xfffffe00fbfb7812 */ /* 0x000fc800078ec0ff */
[----:B------:R-:W-:Y:S02]  /*93a0*/  LEA R74, R148, R251, 0x4 ;  /* 0x000000fb944a7211 */ /* 0x000fe400078e20ff */
        /* <DEDUP_REMOVED lines=22> */
[----:B------:R-:W-:Y:S04]  /*9510*/  LDS.U16 R49, [R105+0x12] ;  /* 0x0000120069317984 */ /* 0x000fe80000000400 */
[----:B------:R-:W-:Y:S01]  /*9520*/  LDS.U16 R35, [R105+0x1c] ;  /* 0x00001c0069237984 */ /* 0x000fe20000000400 */
[----:B0-----:R-:W-:-:S02]  /*9530*/  PRMT R18, RZ, 0x5410, R18 ;  /* 0x00005410ff127816 */ /* 0x001fc40000000012 */
[----:B-1----:R-:W-:-:S03]  /*9540*/  PRMT R16, RZ, 0x5410, R16 ;  /* 0x00005410ff107816 */ /* 0x002fc60000000010 */
[----:B------:R-:W-:Y:S01]  /*9550*/  FADD.FTZ R55, R18, R157 ;  /* 0x0000009d12377221 */ /* 0x000fe20000010000 */
[----:B--2---:R-:W-:Y:S01]  /*9560*/  PRMT R18, RZ, 0x5410, R19 ;  /* 0x00005410ff127816 */ /* 0x004fe20000000013 */
[----:B------:R-:W-:Y:S01]  /*9570*/  FADD.FTZ R44, R16, R157 ;  /* 0x0000009d102c7221 */ /* 0x000fe20000010000 */
[----:B---3--:R-:W-:-:S03]  /*9580*/  PRMT R20, RZ, 0x5410, R20 ;  /* 0x00005410ff147816 */ /* 0x008fc60000000014 */
[--C-:B------:R-:W-:Y:S01]  /*9590*/  FADD.FTZ R57, R18, R157.reuse ;  /* 0x0000009d12397221 */ /* 0x100fe20000010000 */
[----:B------:R-:W-:Y:S01]  /*95a0*/  FSETP.GTU.FTZ.AND P4, PT, R44, 20, PT ;  /* 0x41a000002c00780b */ /* 0x000fe20003f9c000 */
[----:B------:R-:W0:Y:S01]  /*95b0*/  LDS.U16 R18, [R105+0xa] ;  /* 0x00000a0069127984 */ /* 0x000e220000000400 */
[----:B------:R-:W-:Y:S01]  /*95c0*/  FSETP.GTU.FTZ.AND P5, PT, R55, 20, PT ;  /* 0x41a000003700780b */ /* 0x000fe20003fbc000 */
[----:B------:R-:W-:Y:S02]  /*95d0*/  FADD.FTZ R58, R20, R157 ;  /* 0x0000009d143a7221 */ /* 0x000fe40000010000 */
[----:B------:R-:W1:Y:S04]  /*95e0*/  LDS.U16 R16, [R105+0x8] ;  /* 0x0000080069107984 */ /* 0x000e680000000400 */
[----:B------:R-:W2:Y:S04]  /*95f0*/  LDS.U16 R20, [R105+0xe] ;  /* 0x00000e0069147984 */ /* 0x000ea80000000400 */
[----:B------:R-:W-:Y:S01]  /*9600*/  @!P4 FMUL.FTZ R44, R44, -1.4426950216293334961 ;  /* 0xbfb8aa3b2c2cc820 */ /* 0x000fe20000410000 */
[----:B------:R-:W3:Y:S03]  /*9610*/  LDS.U16 R19, [R105+0xc] ;  /* 0x00000c0069137984 */ /* 0x000ee60000000400 */
[----:B------:R4:W5:Y:S01]  /*9620*/  @!P4 MUFU.EX2 R54, R44 ;  /* 0x0000002c0036c308 */ /* 0x0009620000000800 */
[----:B------:R-:W-:Y:S01]  /*9630*/  FSETP.GTU.FTZ.AND P0, PT, R57, 20, PT ;  /* 0x41a000003900780b */ /* 0x000fe20003f1c000 */
[----:B------:R-:W-:Y:S01]  /*9640*/  @!P5 FMUL.FTZ R55, R55, -1.4426950216293334961 ;  /* 0xbfb8aa3b3737d820 */ /* 0x000fe20000410000 */
[----:B----4-:R-:W4:Y:S05]  /*9650*/  LDS.U16 R44, [R105+0x10] ;  /* 0x00001000692c7984 */ /* 0x010f2a0000000400 */
[----:B------:R-:W1:Y:S06]  /*9660*/  @!P5 MUFU.EX2 R55, R55 ;  /* 0x000000370037d308 */ /* 0x000e6c0000000800 */
[----:B------:R-:W-:-:S02]  /*9670*/  @!P0 FMUL.FTZ R57, R57, -1.4426950216293334961 ;  /* 0xbfb8aa3b39398820 */ /* 0x000fc40000410000 */
[----:B-----5:R-:W-:-:S04]  /*9680*/  @!P4 FADD.FTZ R54, R54, 1 ;  /* 0x3f8000003636c421 */ /* 0x020fc80000010000 */
[----:B------:R-:W5:Y:S01]  /*9690*/  @!P0 MUFU.EX2 R57, R57 ;  /* 0x0000003900398308 */ /* 0x000f620000000800 */
[----:B0-----:R-:W-:-:S07]  /*96a0*/  PRMT R18, RZ, 0x5410, R18 ;  /* 0x00005410ff127816 */ /* 0x001fce0000000012 */
[----:B------:R-:W0:Y:S01]  /*96b0*/  @!P4 MUFU.RCP R54, R54 ;  /* 0x000000360036c308 */ /* 0x000e220000001000 */
[----:B------:R-:W-:Y:S02]  /*96c0*/  FADD.FTZ R18, R18, R157 ;  /* 0x0000009d12127221 */ /* 0x000fe40000010000 */
[----:B-1----:R-:W-:Y:S01]  /*96d0*/  @!P5 FADD.FTZ R55, R55, 1 ;  /* 0x3f8000003737d421 */ /* 0x002fe20000010000 */
[----:B------:R-:W-:Y:S02]  /*96e0*/  PRMT R16, RZ, 0x5410, R16 ;  /* 0x00005410ff107816 */ /* 0x000fe40000000010 */
[----:B------:R-:W-:-:S03]  /*96f0*/  FSETP.GTU.FTZ.AND P3, PT, R18, 20, PT ;  /* 0x41a000001200780b */ /* 0x000fc60003f7c000 */
[----:B------:R-:W1:Y:S01]  /*9700*/  @!P5 MUFU.RCP R55, R55 ;  /* 0x000000370037d308 */ /* 0x000e620000001000 */
[----:B--2---:R-:W-:Y:S01]  /*9710*/  PRMT R20, RZ, 0x5410, R20 ;  /* 0x00005410ff147816 */ /* 0x004fe20000000014 */
[----:B------:R-:W-:Y:S01]  /*9720*/  FADD.FTZ R59, R16, R157 ;  /* 0x0000009d103b7221 */ /* 0x000fe20000010000 */
[----:B---3--:R-:W-:Y:S01]  /*9730*/  PRMT R16, RZ, 0x5410, R19 ;  /* 0x00005410ff107816 */ /* 0x008fe20000000013 */
[----:B-----5:R-:W-:Y:S02]  /*9740*/  @!P0 FADD.FTZ R57, R57, 1 ;  /* 0x3f80000039398421 */ /* 0x020fe40000010000 */
[----:B0-----:R-:W-:Y:S02]  /*9750*/  @!P4 FMUL.FTZ R37, R37, R54 ;  /* 0x000000362525c220 */ /* 0x001fe40000410000 */
[--C-:B------:R-:W-:Y:S01]  /*9760*/  FADD.FTZ R54, R20, R157.reuse ;  /* 0x0000009d14367221 */ /* 0x100fe20000010000 */
[----:B------:R-:W0:Y:S01]  /*9770*/  @!P0 MUFU.RCP R60, R57 ;  /* 0x00000039003c8308 */ /* 0x000e220000001000 */
[----:B----4-:R-:W-:Y:S01]  /*9780*/  PRMT R44, RZ, 0x5410, R44 ;  /* 0x00005410ff2c7816 */ /* 0x010fe2000000002c */
[----:B------:R-:W-:-:S02]  /*9790*/  FADD.FTZ R19, R16, R157 ;  /* 0x0000009d10137221 */ /* 0x000fc40000010000 */
[----:B------:R-:W-:Y:S01]  /*97a0*/  FSETP.GTU.FTZ.AND P6, PT, R54, 20, PT ;  /* 0x41a000003600780b */ /* 0x000fe20003fdc000 */
[----:B------:R-:W-:Y:S02]  /*97b0*/  @!P3 FMUL.FTZ R18, R18, -1.4426950216293334961 ;  /* 0xbfb8aa3b1212b820 */ /* 0x000fe40000410000 */
[----:B------:R-:W-:Y:S01]  /*97c0*/  FADD.FTZ R44, R44, R157 ;  /* 0x0000009d2c2c7221 */ /* 0x000fe20000010000 */
[----:B------:R-:W-:Y:S01]  /*97d0*/  FSETP.GTU.FTZ.AND P2, PT, R59, 20, PT ;  /* 0x41a000003b00780b */ /* 0x000fe20003f5c000 */
[----:B-1----:R-:W-:Y:S01]  /*97e0*/  @!P5 FMUL.FTZ R38, R38, R55 ;  /* 0x000000372626d220 */ /* 0x002fe20000410000 */
[----:B------:R-:W-:Y:S01]  /*97f0*/  FSETP.GTU.FTZ.AND P4, PT, R19, 20, PT ;  /* 0x41a000001300780b */ /* 0x000fe20003f9c000 */
[----:B------:R-:W1:Y:S01]  /*9800*/  @!P3 MUFU.EX2 R18, R18 ;  /* 0x000000120012b308 */ /* 0x000e620000000800 */
[----:B------:R-:W-:Y:S02]  /*9810*/  PRMT R20, RZ, 0x5410, R49 ;  /* 0x00005410ff147816 */ /* 0x000fe40000000031 */
[----:B------:R-:W-:-:S03]  /*9820*/  FSETP.GTU.FTZ.AND P5, PT, R44, 20, PT ;  /* 0x41a000002c00780b */ /* 0x000fc60003fbc000 */
[----:B------:R-:W-:Y:S02]  /*9830*/  FADD.FTZ R49, R20, R157 ;  /* 0x0000009d14317221 */ /* 0x000fe40000010000 */
[----:B0-----:R-:W-:Y:S02]  /*9840*/  @!P0 FMUL.FTZ R39, R39, R60 ;  /* 0x0000003c27278220 */ /* 0x001fe40000410000 */
[----:B------:R-:W-:Y:S01]  /*9850*/  @!P6 FMUL.FTZ R20, R54, -1.4426950216293334961 ;  /* 0xbfb8aa3b3614e820 */ /* 0x000fe20000410000 */
[----:B------:R-:W-:Y:S01]  /*9860*/  FSETP.GTU.FTZ.AND P0, PT, R49, 20, PT ;  /* 0x41a000003100780b */ /* 0x000fe20003f1c000 */
[----:B------:R-:W-:Y:S02]  /*9870*/  @!P2 FMUL.FTZ R16, R59, -1.4426950216293334961 ;  /* 0xbfb8aa3b3b10a820 */ /* 0x000fe40000410000 */
[----:B------:R-:W-:Y:S02]  /*9880*/  @!P4 FMUL.FTZ R19, R19, -1.4426950216293334961 ;  /* 0xbfb8aa3b1313c820 */ /* 0x000fe40000410000 */
[----:B------:R-:W-:Y:S01]  /*9890*/  @!P5 FMUL.FTZ R44, R44, -1.4426950216293334961 ;  /* 0xbfb8aa3b2c2cd820 */ /* 0x000fe20000410000 */
[----:B------:R-:W0:Y:S01]  /*98a0*/  @!P6 MUFU.EX2 R20, R20 ;  /* 0x000000140014e308 */ /* 0x000e220000000800 */
[----:B-1----:R-:W-:-:S07]  /*98b0*/  @!P3 FADD.FTZ R18, R18, 1 ;  /* 0x3f8000001212b421 */ /* 0x002fce0000010000 */
[----:B------:R-:W1:Y:S01]  /*98c0*/  @!P2 MUFU.EX2 R16, R16 ;  /* 0x000000100010a308 */ /* 0x000e620000000800 */
[----:B------:R-:W-:-:S07]  /*98d0*/  @!P0 FMUL.FTZ R49, R49, -1.4426950216293334961 ;  /* 0xbfb8aa3b31318820 */ /* 0x000fce0000410000 */
[----:B------:R-:W2:Y:S08]  /*98e0*/  @!P4 MUFU.EX2 R19, R19 ;  /* 0x000000130013c308 */ /* 0x000eb00000000800 */
[----:B------:R-:W3:Y:S08]  /*98f0*/  @!P5 MUFU.EX2 R44, R44 ;  /* 0x0000002c002cd308 */ /* 0x000ef00000000800 */
[----:B------:R4:W-:Y:S01]  /*9900*/  @!P3 MUFU.RCP R73, R18 ;  /* 0x000000120049b308 */ /* 0x0009e20000001000 */
[----:B0-----:R-:W-:Y:S01]  /*9910*/  @!P6 FADD.FTZ R20, R20, 1 ;  /* 0x3f8000001414e421 */ /* 0x001fe20000010000 */
[----:B----4-:R-:W0:Y:S06]  /*9920*/  LDS.U16 R18, [R105+0x14] ;  /* 0x0000140069127984 */ /* 0x010e2c0000000400 */
[----:B------:R-:W4:Y:S01]  /*9930*/  @!P0 MUFU.EX2 R49, R49 ;  /* 0x0000003100318308 */ /* 0x000f220000000800 */
[----:B-1----:R-:W-:Y:S01]  /*9940*/  @!P2 FADD.FTZ R16, R16, 1 ;  /* 0x3f8000001010a421 */ /* 0x002fe20000010000 */
[----:B------:R-:W-:Y:S01]  /*9950*/  IADD3 R54, R74, 0x1, RZ ;  /* 0x000000014a367810 */ /* 0x000fe20007ffe0ff */
[----:B--2---:R-:W-:-:S02]  /*9960*/  @!P4 FADD.FTZ R19, R19, 1 ;  /* 0x3f8000001313c421 */ /* 0x004fc40000010000 */
[----:B---3--:R-:W-:-:S03]  /*9970*/  @!P5 FADD.FTZ R44, R44, 1 ;  /* 0x3f8000002c2cd421 */ /* 0x008fc60000010000 */
[----:B------:R1:W-:Y:S08]  /*9980*/  @!P6 MUFU.RCP R75, R20 ;  /* 0x00000014004be308 */ /* 0x0003f00000001000 */
[----:B------:R2:W3:Y:S01]  /*9990*/  @!P2 MUFU.RCP R70, R16 ;  /* 0x000000100046a308 */ /* 0x0004e20000001000 */
[----:B-1----:R-:W1:Y:S01]  /*99a0*/  LDS.U16 R20, [R105+0x18] ;  /* 0x0000180069147984 */ /* 0x002e620000000400 */
[----:B----4-:R-:W-:-:S06]  /*99b0*/  @!P0 FADD.FTZ R49, R49, 1 ;  /* 0x3f80000031318421 */ /* 0x010fcc0000010000 */
[----:B------:R4:W-:Y:S01]  /*99c0*/  @!P4 MUFU.RCP R72, R19 ;  /* 0x000000130048c308 */ /* 0x0009e20000001000 */
[----:B--2---:R-:W-:-:S07]  /*99d0*/  LEA.HI.SX32 R16, R54, R74, 0x1b ;  /* 0x0000004a36107211 */ /* 0x004fce00078fdaff */
[----:B------:R2:W5:Y:S01]  /*99e0*/  @!P5 MUFU.RCP R54, R44 ;  /* 0x0000002c0036d308 */ /* 0x0005620000001000 */
[----:B----4-:R-:W4:Y:S01]  /*99f0*/  LDS.U16 R19, [R105+0x16] ;  /* 0x0000160069137984 */ /* 0x010f220000000400 */
[----:B------:R-:W-:Y:S01]  /*9a00*/  FSETP.GTU.FTZ.AND P1, PT, R58, 20, PT ;  /* 0x41a000003a00780b */ /* 0x000fe20003f3c000 */
[----:B---3--:R-:W-:-:S05]  /*9a10*/  @!P2 FMUL.FTZ R41, R41, R70 ;  /* 0x000000462929a220 */ /* 0x008fca0000410000 */
[----:B------:R-:W3:Y:S01]  /*9a20*/  @!P0 MUFU.RCP R49, R49 ;  /* 0x0000003100318308 */ /* 0x000ee20000001000 */
[C---:B------:R-:W-:Y:S01]  /*9a30*/  PRMT R70, R36.reuse, 0x7632, R70 ;  /* 0x0000763224467816 */ /* 0x040fe20000000046 */
[----:B--2---:R-:W2:Y:S01]  /*9a40*/  LDS.U16 R44, [R105+0x1a] ;  /* 0x00001a00692c7984 */ /* 0x004ea20000000400 */
[----:B-----5:R-:W-:Y:S01]  /*9a50*/  @!P5 FMUL.FTZ R45, R45, R54 ;  /* 0x000000362d2dd220 */ /* 0x020fe20000410000 */
[----:B------:R-:W-:Y:S02]  /*9a60*/  PRMT R54, R36, 0x7610, R54 ;  /* 0x0000761024367816 */ /* 0x000fe40000000036 */
[----:B------:R-:W5:Y:S04]  /*9a70*/  LDS.U16 R36, [R105+0x1e] ;  /* 0x00001e0069247984 */ /* 0x000f680000000400 */
[----:B------:R-:W-:Y:S01]  /*9a80*/  BAR.SYNC.DEFER_BLOCKING 0x0 ;  /* 0x0000000000007b1d */ /* 0x000fe20000010000 */
[----:B0-----:R-:W-:Y:S01]  /*9a90*/  PRMT R18, RZ, 0x5410, R18 ;  /* 0x00005410ff127816 */ /* 0x001fe20000000012 */
[----:B------:R-:W-:-:S02]  /*9aa0*/  @!P1 FMUL.FTZ R58, R58, -1.4426950216293334961 ;  /* 0xbfb8aa3b3a3a9820 */ /* 0x000fc40000410000 */
[----:B---3--:R-:W-:Y:S02]  /*9ab0*/  @!P0 FMUL.FTZ R48, R48, R49 ;  /* 0x0000003130308220 */ /* 0x008fe40000410000 */
[----:B------:R-:W-:Y:S01]  /*9ac0*/  FADD.FTZ R49, R18, R157 ;  /* 0x0000009d12317221 */ /* 0x000fe20000010000 */
[C---:B------:R-:W-:Y:S01]  /*9ad0*/  IADD3 R55, R74.reuse, 0x2, RZ ;  /* 0x000000024a377810 */ /* 0x040fe20007ffe0ff */
[----:B------:R-:W0:Y:S01]  /*9ae0*/  @!P1 MUFU.EX2 R58, R58 ;  /* 0x0000003a003a9308 */ /* 0x000e220000000800 */
[----:B------:R-:W-:Y:S01]  /*9af0*/  IADD3 R57, R74, 0x3, RZ ;  /* 0x000000034a397810 */ /* 0x000fe20007ffe0ff */
[----:B------:R-:W-:Y:S01]  /*9b00*/  @!P6 FMUL.FTZ R46, R46, R75 ;  /* 0x0000004b2e2ee220 */ /* 0x000fe20000410000 */
[----:B------:R-:W-:Y:S02]  /*9b10*/  FSETP.GTU.FTZ.AND P6, PT, R49, 20, PT ;  /* 0x41a000003100780b */ /* 0x000fe40003fdc000 */
[----:B------:R-:W-:Y:S02]  /*9b20*/  IADD3 R59, R74, 0x4, RZ ;  /* 0x000000044a3b7810 */ /* 0x000fe40007ffe0ff */
[----:B------:R-:W-:-:S02]  /*9b30*/  LEA.HI.SX32 R55, R55, R74, 0x1b ;  /* 0x0000004a37377211 */ /* 0x000fc400078fdaff */
[----:B------:R-:W-:Y:S02]  /*9b40*/  LEA.HI.SX32 R57, R57, R74, 0x1b ;  /* 0x0000004a39397211 */ /* 0x000fe400078fdaff */
[----:B------:R-:W-:Y:S02]  /*9b50*/  F2FP.BF16.PACK_AB R33, R33, R34 ;  /* 0x000000222121723e */ /* 0x000fe400000010ff */
[----:B-1----:R-:W-:Y:S01]  /*9b60*/  PRMT R20, RZ, 0x5410, R20 ;  /* 0x00005410ff147816 */ /* 0x002fe20000000014 */
[----:B------:R-:W-:Y:S01]  /*9b70*/  IMAD.SHL.U32 R16, R16, 0x2, RZ ;  /* 0x0000000210107824 */ /* 0x000fe200078e00ff */
[----:B------:R-:W-:Y:S01]  /*9b80*/  LEA.HI.SX32 R59, R59, R74, 0x1b ;  /* 0x0000004a3b3b7211 */ /* 0x000fe200078fdaff */
[----:B------:R-:W-:Y:S01]  /*9b90*/  IMAD.SHL.U32 R57, R57, 0x2, RZ ;  /* 0x0000000239397824 */ /* 0x000fe200078e00ff */
[----:B----4-:R-:W-:Y:S02]  /*9ba0*/  PRMT R18, RZ, 0x5410, R19 ;  /* 0x00005410ff127816 */ /* 0x010fe40000000013 */
[----:B------:R-:W-:-:S02]  /*9bb0*/  SHF.L.U32 R55, R55, 0x1, RZ ;  /* 0x0000000137377819 */ /* 0x000fc400000006ff */
[----:B------:R-:W-:Y:S01]  /*9bc0*/  F2FP.BF16.PACK_AB R31, R31, R32 ;  /* 0x000000201f1f723e */ /* 0x000fe200000010ff */
[----:B------:R-:W-:Y:S01]  /*9bd0*/  FADD.FTZ R32, R20, R157 ;  /* 0x0000009d14207221 */ /* 0x000fe20000010000 */
[----:B------:R-:W-:Y:S01]  /*9be0*/  PRMT R34, R33, 0x7632, R34 ;  /* 0x0000763221227816 */ /* 0x000fe20000000022 */
[----:B------:R-:W-:Y:S01]  /*9bf0*/  STS.U16 [R105], R54 ;  /* 0x0000003669007388 */ /* 0x000fe20000000400 */
[----:B------:R-:W-:Y:S02]  /*9c00*/  SHF.L.U32 R59, R59, 0x1, RZ ;  /* 0x000000013b3b7819 */ /* 0x000fe400000006ff */
[----:B------:R-:W-:Y:S01]  /*9c10*/  PRMT R20, RZ, 0x5410, R35 ;  /* 0x00005410ff147816 */ /* 0x000fe20000000023 */
[----:B------:R-:W-:Y:S01]  /*9c20*/  STS.U16 [R16+0x2], R70 ;  /* 0x0000024610007388 */ /* 0x000fe20000000400 */
[----:B------:R-:W-:Y:S02]  /*9c30*/  FADD.FTZ R19, R18, R157 ;  /* 0x0000009d12137221 */ /* 0x000fe40000010000 */
[----:B------:R-:W-:Y:S01]  /*9c40*/  @!P6 FMUL.FTZ R18, R49, -1.4426950216293334961 ;  /* 0xbfb8aa3b3112e820 */ /* 0x000fe20000410000 */
[----:B------:R-:W-:Y:S01]  /*9c50*/  STS.U16 [R55+0x4], R33 ;  /* 0x0000042137007388 */ /* 0x000fe20000000400 */
[----:B------:R-:W-:Y:S01]  /*9c60*/  PRMT R49, R31, 0x7632, R49 ;  /* 0x000076321f317816 */ /* 0x000fe20000000031 */
[----:B0-----:R-:W-:-:S02]  /*9c70*/  @!P1 FADD.FTZ R58, R58, 1 ;  /* 0x3f8000003a3a9421 */ /* 0x001fc40000010000 */
[----:B------:R-:W-:Y:S01]  /*9c80*/  STS.U16 [R57+0x6], R34 ;  /* 0x0000062239007388 */ /* 0x000fe20000000400 */
[----:B------:R-:W-:-:S03]  /*9c90*/  @!P4 FMUL.FTZ R43, R43, R72 ;  /* 0x000000482b2bc220 */ /* 0x000fc60000410000 */
[----:B------:R0:W-:Y:S01]  /*9ca0*/  STS.U16 [R59+0x8], R31 ;  /* 0x0000081f3b007388 */ /* 0x0001e20000000400 */
[----:B------:R-:W-:Y:S01]  /*9cb0*/  FSETP.GTU.FTZ.AND P4, PT, R32, 20, PT ;  /* 0x41a000002000780b */ /* 0x000fe20003f9c000 */
[----:B------:R1:W3:Y:S01]  /*9cc0*/  @!P1 MUFU.RCP R71, R58 ;  /* 0x0000003a00479308 */ /* 0x0002e20000001000 */
[----:B------:R-:W-:Y:S01]  /*9cd0*/  IADD3 R60, R74, 0x6, RZ ;  /* 0x000000064a3c7810 */ /* 0x000fe20007ffe0ff */
[----:B0-----:R-:W-:Y:S01]  /*9ce0*/  FADD.FTZ R31, R20, R157 ;  /* 0x0000009d141f7221 */ /* 0x001fe20000010000 */
[----:B-1----:R-:W-:-:S04]  /*9cf0*/  IADD3 R58, R74, 0x5, RZ ;  /* 0x000000054a3a7810 */ /* 0x002fc80007ffe0ff */
[----:B------:R-:W-:Y:S02]  /*9d00*/  FSETP.GTU.FTZ.AND P2, PT, R31, 20, PT ;  /* 0x41a000001f00780b */ /* 0x000fe40003f5c000 */
[----:B------:R-:W-:Y:S02]  /*9d10*/  IADD3 R61, R74, 0x7, RZ ;  /* 0x000000074a3d7810 */ /* 0x000fe40007ffe0ff */
[-C--:B------:R-:W-:Y:S02]  /*9d20*/  LEA.HI.SX32 R58, R58, R74.reuse, 0x1b ;  /* 0x0000004a3a3a7211 */ /* 0x080fe400078fdaff */
[C---:B------:R-:W-:Y:S02]  /*9d30*/  IADD3 R62, R74.reuse, 0x8, RZ ;  /* 0x000000084a3e7810 */ /* 0x040fe40007ffe0ff */
[----:B------:R-:W-:Y:S02]  /*9d40*/  IADD3 R63, R74, 0x9, RZ ;  /* 0x000000094a3f7810 */ /* 0x000fe40007ffe0ff */
[----:B------:R-:W-:-:S02]  /*9d50*/  LEA.HI.SX32 R60, R60, R74, 0x1b ;  /* 0x0000004a3c3c7211 */ /* 0x000fc400078fdaff */
[C---:B------:R-:W-:Y:S02]  /*9d60*/  IADD3 R64, R74.reuse, 0xa, RZ ;  /* 0x0000000a4a407810 */ /* 0x040fe40007ffe0ff */
[----:B------:R-:W-:Y:S02]  /*9d70*/  IADD3 R65, R74, 0xb, RZ ;  /* 0x0000000b4a417810 */ /* 0x000fe40007ffe0ff */
[----:B------:R-:W-:Y:S01]  /*9d80*/  LEA.HI.SX32 R61, R61, R74, 0x1b ;  /* 0x0000004a3d3d7211 */ /* 0x000fe200078fdaff */
[----:B------:R-:W-:Y:S01]  /*9d90*/  IMAD.SHL.U32 R58, R58, 0x2, RZ ;  /* 0x000000023a3a7824 */ /* 0x000fe200078e00ff */
[----:B------:R-:W-:Y:S02]  /*9da0*/  F2FP.BF16.PACK_AB R29, R29, R30 ;  /* 0x0000001e1d1d723e */ /* 0x000fe400000010ff */
[C---:B------:R-:W-:Y:S02]  /*9db0*/  IADD3 R66, R74.reuse, 0xc, RZ ;  /* 0x0000000c4a427810 */ /* 0x040fe40007ffe0ff */
[----:B------:R-:W-:-:S02]  /*9dc0*/  IADD3 R67, R74, 0xd, RZ ;  /* 0x0000000d4a437810 */ /* 0x000fc40007ffe0ff */
[-C--:B------:R-:W-:Y:S02]  /*9dd0*/  LEA.HI.SX32 R62, R62, R74.reuse, 0x1b ;  /* 0x0000004a3e3e7211 */ /* 0x080fe400078fdaff */
[----:B------:R-:W-:Y:S01]  /*9de0*/  LEA.HI.SX32 R63, R63, R74, 0x1b ;  /* 0x0000004a3f3f7211 */ /* 0x000fe200078fdaff */
[----:B------:R-:W-:Y:S01]  /*9df0*/  @!P4 FMUL.FTZ R20, R32, -1.4426950216293334961 ;  /* 0xbfb8aa3b2014c820 */ /* 0x000fe20000410000 */
[----:B------:R-:W-:Y:S02]  /*9e00*/  F2FP.BF16.PACK_AB R30, R27, R28 ;  /* 0x0000001c1b1e723e */ /* 0x000fe400000010ff */
[----:B------:R-:W-:Y:S01]  /*9e10*/  SHF.L.U32 R60, R60, 0x1, RZ ;  /* 0x000000013c3c7819 */ /* 0x000fe200000006ff */
[----:B------:R-:W-:Y:S01]  /*9e20*/  IMAD.SHL.U32 R61, R61, 0x2, RZ ;  /* 0x000000023d3d7824 */ /* 0x000fe200078e00ff */
[C---:B------:R-:W-:Y:S02]  /*9e30*/  IADD3 R68, R74.reuse, 0xe, RZ ;  /* 0x0000000e4a447810 */ /* 0x040fe40007ffe0ff */
[----:B------:R-:W-:-:S02]  /*9e40*/  IADD3 R69, R74, 0xf, RZ ;  /* 0x0000000f4a457810 */ /* 0x000fc40007ffe0ff */
[-C--:B------:R-:W-:Y:S02]  /*9e50*/  LEA.HI.SX32 R64, R64, R74.reuse, 0x1b ;  /* 0x0000004a40407211 */ /* 0x080fe400078fdaff */
[----:B------:R-:W-:Y:S01]  /*9e60*/  LEA.HI.SX32 R65, R65, R74, 0x1b ;  /* 0x0000004a41417211 */ /* 0x000fe200078fdaff */
[----:B------:R-:W-:Y:S01]  /*9e70*/  @!P2 FMUL.FTZ R28, R31, -1.4426950216293334961 ;  /* 0xbfb8aa3b1f1ca820 */ /* 0x000fe20000410000 */
[----:B------:R-:W-:Y:S02]  /*9e80*/  PRMT R32, R29, 0x7632, R32 ;  /* 0x000076321d207816 */ /* 0x000fe40000000020 */
[----:B------:R-:W-:Y:S01]  /*9e90*/  F2FP.BF16.PACK_AB R26, R25, R26 ;  /* 0x0000001a191a723e */ /* 0x000fe200000010ff */
[----:B------:R-:W-:Y:S01]  /*9ea0*/  STS.U16 [R58+0xa], R49 ;  /* 0x00000a313a007388 */ /* 0x000fe20000000400 */
[-C--:B------:R-:W-:Y:S01]  /*9eb0*/  LEA.HI.SX32 R66, R66, R74.reuse, 0x1b ;  /* 0x0000004a42427211 */ /* 0x080fe200078fdaff */
[----:B------:R-:W-:Y:S01]  /*9ec0*/  IMAD.SHL.U32 R63, R63, 0x2, RZ ;  /* 0x000000023f3f7824 */ /* 0x000fe200078e00ff */
[----:B------:R-:W-:-:S02]  /*9ed0*/  LEA.HI.SX32 R67, R67, R74, 0x1b ;  /* 0x0000004a43437211 */ /* 0x000fc400078fdaff */
[----:B------:R-:W-:Y:S01]  /*9ee0*/  SHF.L.U32 R62, R62, 0x1, RZ ;  /* 0x000000013e3e7819 */ /* 0x000fe200000006ff */
[----:B------:R0:W-:Y:S01]  /*9ef0*/  STS.U16 [R60+0xc], R29 ;  /* 0x00000c1d3c007388 */ /* 0x0001e20000000400 */
[----:B------:R-:W-:Y:S02]  /*9f00*/  PRMT R31, R30, 0x7632, R31 ;  /* 0x000076321e1f7816 */ /* 0x000fe4000000001f */
[----:B------:R-:W-:Y:S01]  /*9f10*/  F2FP.BF16.PACK_AB R23, R23, R24 ;  /* 0x000000181717723e */ /* 0x000fe200000010ff */
[----:B------:R-:W-:Y:S01]  /*9f20*/  IMAD.SHL.U32 R65, R65, 0x2, RZ ;  /* 0x0000000241417824 */ /* 0x000fe200078e00ff */
[-C--:B------:R-:W-:Y:S02]  /*9f30*/  LEA.HI.SX32 R68, R68, R74.reuse, 0x1b ;  /* 0x0000004a44447211 */ /* 0x080fe400078fdaff */
[----:B------:R-:W-:Y:S02]  /*9f40*/  LEA.HI.SX32 R69, R69, R74, 0x1b ;  /* 0x0000004a45457211 */ /* 0x000fe400078fdaff */
[----:B------:R-:W-:-:S02]  /*9f50*/  SHF.L.U32 R64, R64, 0x1, RZ ;  /* 0x0000000140407819 */ /* 0x000fc400000006ff */
[----:B------:R-:W-:Y:S02]  /*9f60*/  F2FP.BF16.PACK_AB R21, R21, R22 ;  /* 0x000000161515723e */ /* 0x000fe400000010ff */
[----:B------:R-:W-:Y:S01]  /*9f70*/  ISETP.NE.AND P0, PT, R150, RZ, PT ;  /* 0x000000ff9600720c */ /* 0x000fe20003f05270 */
[----:B------:R-:W-:Y:S01]  /*9f80*/  STS.U16 [R61+0xe], R32 ;  /* 0x00000e203d007388 */ /* 0x000fe20000000400 */
[----:B0-----:R-:W-:Y:S01]  /*9f90*/  PRMT R29, R26, 0x7632, R29 ;  /* 0x000076321a1d7816 */ /* 0x001fe2000000001d */
[----:B------:R-:W-:Y:S01]  /*9fa0*/  IMAD.SHL.U32 R67, R67, 0x2, RZ ;  /* 0x0000000243437824 */ /* 0x000fe200078e00ff */
[----:B------:R-:W-:Y:S01]  /*9fb0*/  SHF.L.U32 R66, R66, 0x1, RZ ;  /* 0x0000000142427819 */ /* 0x000fe200000006ff */
[----:B------:R0:W-:Y:S01]  /*9fc0*/  STS.U16 [R62+0x10], R30 ;  /* 0x0000101e3e007388 */ /* 0x0001e20000000400 */
[----:B------:R-:W-:Y:S01]  /*9fd0*/  PRMT R24, R23, 0x7632, R24 ;  /* 0x0000763217187816 */ /* 0x000fe20000000018 */
[----:B------:R-:W-:Y:S01]  /*9fe0*/  IMAD.SHL.U32 R69, R69, 0x2, RZ ;  /* 0x0000000245457824 */ /* 0x000fe200078e00ff */
[----:B------:R-:W-:Y:S01]  /*9ff0*/  PRMT R34, R21, 0x7610, R34 ;  /* 0x0000761015227816 */ /* 0x000fe20000000022 */
[----:B------:R-:W-:Y:S01]  /*a000*/  STS.U16 [R63+0x12], R31 ;  /* 0x0000121f3f007388 */ /* 0x000fe20000000400 */
[----:B------:R-:W-:-:S03]  /*a010*/  SHF.L.U32 R68, R68, 0x1, RZ ;  /* 0x0000000144447819 */ /* 0x000fc600000006ff */
[----:B------:R-:W-:Y:S01]  /*a020*/  STS.U16 [R64+0x14], R26 ;  /* 0x0000141a40007388 */ /* 0x000fe20000000400 */
[----:B0-----:R-:W-:-:S03]  /*a030*/  PRMT R30, R21, 0x7632, R30 ;  /* 0x00007632151e7816 */ /* 0x001fc6000000001e */
[----:B------:R-:W-:Y:S04]  /*a040*/  STS.U16 [R65+0x16], R29 ;  /* 0x0000161d41007388 */ /* 0x000fe80000000400 */
[----:B------:R0:W-:Y:S01]  /*a050*/  STS.U16 [R66+0x18], R23 ;  /* 0x0000181742007388 */ /* 0x0001e20000000400 */
[----:B---3--:R-:W-:-:S03]  /*a060*/  @!P1 FMUL.FTZ R40, R40, R71 ;  /* 0x0000004728289220 */ /* 0x008fc60000410000 */
[----:B------:R-:W-:Y:S01]  /*a070*/  STS.U16 [R67+0x1a], R24 ;  /* 0x00001a1843007388 */ /* 0x000fe20000000400 */
[----:B------:R-:W-:-:S03]  /*a080*/  @!P3 FMUL.FTZ R42, R42, R73 ;  /* 0x000000492a2ab220 */ /* 0x000fc60000410000 */
        /* <DEDUP_REMOVED lines=21> */
[----:B--2---:R-:W-:-:S02]  /*a1e0*/  PRMT R44, RZ, 0x5410, R44 ;  /* 0x00005410ff2c7816 */ /* 0x004fc4000000002c */
[----:B-----5:R-:W-:Y:S02]  /*a1f0*/  PRMT R36, RZ, 0x5410, R36 ;  /* 0x00005410ff247816 */ /* 0x020fe40000000024 */
[----:B------:R-:W-:Y:S01]  /*a200*/  FSETP.GTU.FTZ.AND P5, PT, R19, 20, PT ;  /* 0x41a000001300780b */ /* 0x000fe20003fbc000 */
[--C-:B------:R-:W-:Y:S02]  /*a210*/  FADD.FTZ R44, R44, R157.reuse ;  /* 0x0000009d2c2c7221 */ /* 0x100fe40000010000 */
[----:B------:R-:W-:-:S03]  /*a220*/  FADD.FTZ R36, R36, R157 ;  /* 0x0000009d24247221 */ /* 0x000fc60000010000 */
[----:B------:R-:W-:Y:S02]  /*a230*/  FSETP.GTU.FTZ.AND P3, PT, R44, 20, PT ;  /* 0x41a000002c00780b */ /* 0x000fe40003f7c000 */
[----:B------:R-:W-:Y:S01]  /*a240*/  FSETP.GTU.FTZ.AND P1, PT, R36, 20, PT ;  /* 0x41a000002400780b */ /* 0x000fe20003f3c000 */
[----:B------:R-:W1:Y:S04]  /*a250*/  @!P4 MUFU.EX2 R20, R20 ;  /* 0x000000140014c308 */ /* 0x000e680000000800 */
[----:B------:R-:W-:Y:S01]  /*a260*/  @!P5 FMUL.FTZ R19, R19, -1.4426950216293334961 ;  /* 0xbfb8aa3b1313d820 */ /* 0x000fe20000410000 */
[----:B------:R-:W2:Y:S03]  /*a270*/  LDS R93, [0x840] ;  /* 0x00084000ff5d7984 */ /* 0x000ea60000000800 */
[----:B------:R-:W3:Y:S02]  /*a280*/  @!P6 MUFU.EX2 R18, R18 ;  /* 0x000000120012e308 */ /* 0x000ee40000000800 */
[----:B------:R-:W-:-:S02]  /*a290*/  @!P3 FMUL.FTZ R27, R44, -1.4426950216293334961 ;  /* 0xbfb8aa3b2c1bb820 */ /* 0x000fc40000410000 */
[----:B------:R-:W-:-:S04]  /*a2a0*/  @!P1 FMUL.FTZ R25, R36, -1.4426950216293334961 ;  /* 0xbfb8aa3b24199820 */ /* 0x000fc80000410000 */
[----:B------:R-:W4:Y:S01]  /*a2b0*/  @!P5 MUFU.EX2 R19, R19 ;  /* 0x000000130013d308 */ /* 0x000f220000000800 */
[----:B-1----:R-:W-:-:S07]  /*a2c0*/  @!P4 FADD.FTZ R20, R20, 1 ;  /* 0x3f8000001414c421 */ /* 0x002fce0000010000 */
[----:B------:R-:W1:Y:S08]  /*a2d0*/  @!P3 MUFU.EX2 R27, R27 ;  /* 0x0000001b001bb308 */ /* 0x000e700000000800 */
[----:B------:R-:W5:Y:S08]  /*a2e0*/  @!P2 MUFU.EX2 R28, R28 ;  /* 0x0000001c001ca308 */ /* 0x000f700000000800 */
[----:B------:R-:W2:Y:S01]  /*a2f0*/  @!P1 MUFU.EX2 R25, R25 ;  /* 0x0000001900199308 */ /* 0x000ea20000000800 */
[----:B---3--:R-:W-:-:S02]  /*a300*/  @!P6 FADD.FTZ R18, R18, 1 ;  /* 0x3f8000001212e421 */ /* 0x008fc40000010000 */
[----:B----4-:R-:W-:Y:S02]  /*a310*/  @!P5 FADD.FTZ R19, R19, 1 ;  /* 0x3f8000001313d421 */ /* 0x010fe40000010000 */
[----:B0-----:R-:W-:-:S03]  /*a320*/  IMAD R23, R155, c[0x0][0x2d8], RZ ;  /* 0x0000b6009b177a24 */ /* 0x001fc600078e02ff */
[----:B------:R-:W0:Y:S01]  /*a330*/  @!P4 MUFU.RCP R20, R20 ;  /* 0x000000140014c308 */ /* 0x000e220000001000 */
[----:B------:R-:W-:Y:S02]  /*a340*/  IMAD R95, R156, c[0x0][0x2dc], R23 ;  /* 0x0000b7009c5f7a24 */ /* 0x000fe400078e0217 */
[----:B-1----:R-:W-:-:S05]  /*a350*/  @!P3 FADD.FTZ R27, R27, 1 ;  /* 0x3f8000001b1bb421 */ /* 0x002fca0000010000 */
[----:B------:R-:W1:Y:S01]  /*a360*/  @!P6 MUFU.RCP R22, R18 ;  /* 0x000000120016e308 */ /* 0x000e620000001000 */
[----:B-----5:R-:W-:Y:S02]  /*a370*/  @!P2 FADD.FTZ R28, R28, 1 ;  /* 0x3f8000001c1ca421 */ /* 0x020fe40000010000 */
[----:B--2---:R-:W-:-:S05]  /*a380*/  @!P1 FADD.FTZ R25, R25, 1 ;  /* 0x3f80000019199421 */ /* 0x004fca0000010000 */
[----:B------:R2:W3:Y:S02]  /*a390*/  @!P5 MUFU.RCP R21, R19 ;  /* 0x000000130015d308 */ /* 0x0004e40000001000 */
[----:B--2---:R-:W-:-:S06]  /*a3a0*/  IMAD.WIDE.U32 R18, R156, c[0x0][0x2d8], RZ ;  /* 0x0000b6009c127a25 */ /* 0x004fcc00078e00ff */
[----:B------:R-:W2:Y:S01]  /*a3b0*/  @!P3 MUFU.RCP R27, R27 ;  /* 0x0000001b001bb308 */ /* 0x000ea20000001000 */
[----:B------:R-:W-:Y:S01]  /*a3c0*/  IADD3 R19, R19, R95, RZ ;  /* 0x0000005f13137210 */ /* 0x000fe20007ffe0ff */
[----:B0-----:R-:W-:Y:S01]  /*a3d0*/  @!P4 FMUL.FTZ R51, R51, R20 ;  /* 0x000000143333c220 */ /* 0x001fe20000410000 */
[----:B------:R-:W-:-:S05]  /*a3e0*/  ISETP.GE.AND P4, PT, R118, R93, PT ;  /* 0x0000005d7600720c */ /* 0x000fca0003f86270 */
[----:B------:R-:W0:Y:S01]  /*a3f0*/  @!P2 MUFU.RCP R28, R28 ;  /* 0x0000001c001ca308 */ /* 0x000e220000001000 */
[----:B------:R-:W-:Y:S02]  /*a400*/  IMAD R23, R159, c[0x0][0x2e0], RZ ;  /* 0x0000b8009f177a24 */ /* 0x000fe400078e02ff */
[----:B------:R-:W-:Y:S02]  /*a410*/  IMAD R99, R137, -0x400, R154 ;  /* 0xfffffc0089637824 */ /* 0x000fe400078e029a */
[----:B------:R-:W-:-:S03]  /*a420*/  IMAD.WIDE.U32 R18, R160, c[0x0][0x2e0], R18 ;  /* 0x0000b800a0127a25 */ /* 0x000fc600078e0012 */
[----:B------:R-:W4:Y:S01]  /*a430*/  @!P1 MUFU.RCP R25, R25 ;  /* 0x0000001900199308 */ /* 0x000f220000001000 */
[----:B-1----:R-:W-:Y:S01]  /*a440*/  @!P6 FMUL.FTZ R47, R47, R22 ;  /* 0x000000162f2fe220 */ /* 0x002fe20000410000 */
[----:B------:R-:W-:Y:S01]  /*a450*/  SHF.R.S32.HI R97, RZ, 0x1f, R99 ;  /* 0x0000001fff617819 */ /* 0x000fe20000011463 */
[----:B------:R-:W-:Y:S01]  /*a460*/  IMAD R23, R160, c[0x0][0x2e4], R23 ;  /* 0x0000b900a0177a24 */ /* 0x000fe200078e0217 */
[----:B------:R-:W-:Y:S01]  /*a470*/  IADD3 R22, P6, R99, R18, RZ ;  /* 0x0000001263167210 */ /* 0x000fe20007fde0ff */
[----:B---3--:R-:W-:Y:S01]  /*a480*/  @!P5 FMUL.FTZ R50, R50, R21 ;  /* 0x000000153232d220 */ /* 0x008fe20000410000 */
[----:B------:R-:W-:Y:S02]  /*a490*/  SHF.R.S32.HI R26, RZ, 0x1f, R118 ;  /* 0x0000001fff1a7819 */ /* 0x000fe40000011476 */
[----:B------:R-:W-:Y:S02]  /*a4a0*/  LEA R21, P5, R118, c[0x0][0x330], 0x1 ;  /* 0x0000cc0076157a11 */ /* 0x000fe400078a08ff */
[----:B------:R-:W-:-:S02]  /*a4b0*/  IADD3.X R19, R97, R23, R19, P6, !PT ;  /* 0x0000001761137210 */ /* 0x000fc400037fe413 */
[----:B------:R-:W-:Y:S02]  /*a4c0*/  LEA.HI.X R23, R118, c[0x0][0x334], R26, 0x1, P5 ;  /* 0x0000cd0076177a11 */ /* 0x000fe400028f0c1a */
[----:B------:R-:W-:Y:S01]  /*a4d0*/  LEA R20, P6, R22, R21, 0x1 ;  /* 0x0000001516147211 */ /* 0x000fe200078c08ff */
[----:B------:R-:W-:Y:S01]  /*a4e0*/  BSSY B0, `(.L_x_3516) ;  /* 0x0000014000007945 */ /* 0x000fe20003800000 */
[----:B------:R-:W-:Y:S01]  /*a4f0*/  IADD3 R18, P5, R118, R135, RZ ;  /* 0x0000008776127210 */ /* 0x000fe20007fbe0ff */
[----:B--2---:R-:W-:Y:S01]  /*a500*/  @!P3 FMUL.FTZ R52, R52, R27 ;  /* 0x0000001b3434b220 */ /* 0x004fe20000410000 */
[----:B------:R-:W-:Y:S01]  /*a510*/  LEA.HI.X R21, R22, R23, R19, 0x1, P6 ;  /* 0x0000001716157211 */ /* 0x000fe200030f0c13 */
[----:B0-----:R-:W-:Y:S01]  /*a520*/  @!P2 FMUL.FTZ R53, R53, R28 ;  /* 0x0000001c3535a220 */ /* 0x001fe20000410000 */
[----:B------:R-:W-:Y:S01]  /*a530*/  ISETP.GE.AND P2, PT, R0, R93, PT ;  /* 0x0000005d0000720c */ /* 0x000fe20003f46270 */
[----:B----4-:R-:W-:Y:S01]  /*a540*/  @!P1 FMUL.FTZ R56, R56, R25 ;  /* 0x0000001938389220 */ /* 0x010fe20000410000 */
[----:B------:R-:W-:-:S02]  /*a550*/  ISETP.GE.AND P1, PT, R15, R93, PT ;  /* 0x0000005d0f00720c */ /* 0x000fc40003f26270 */
        /* <DEDUP_REMOVED lines=12> */
.L_x_3517:
[----:B------:R-:W-:Y:S05]  /*a620*/  BSYNC B0 ;  /* 0x0000000000007941 */ /* 0x000fea0003800000 */
.L_x_3516:
        /* <DEDUP_REMOVED lines=21> */
[----:B0-----:R-:W-:Y:S01]  /*a780*/  PRMT R24, R37, 0x7632, R24 ;  /* 0x0000763225187816 */ /* 0x001fe20000000018 */
[----:B------:R-:W-:Y:S01]  /*a790*/  @!P1 STG.E.U16 [R20.64+-0x640], R75 ;  /* 0xfff9c04b14009986 */ /* 0x000fe2000c101504 */
[----:B------:R-:W-:-:S02]  /*a7a0*/  ISETP.GE.AND P1, PT, R12, R93, PT ;  /* 0x0000005d0c00720c */ /* 0x000fc40003f26270 */
[----:B------:R-:W-:Y:S01]  /*a7b0*/  F2FP.BF16.PACK_AB R41, R42, R41 ;  /* 0x000000292a29723e */ /* 0x000fe200000010ff */
[----:B------:R-:W-:Y:S01]  /*a7c0*/  @!P4 STG.E.U16 [R20.64+-0x600], R77 ;  /* 0xfffa004d1400c986 */ /* 0x000fe2000c101504 */
[-C--:B------:R-:W-:Y:S01]  /*a7d0*/  ISETP.GE.AND P4, PT, R11, R93.reuse, PT ;  /* 0x0000005d0b00720c */ /* 0x080fe20003f86270 */
[----:B------:R-:W-:Y:S01]  /*a7e0*/  FADD.FTZ R42, R23, R42 ;  /* 0x0000002a172a7221 */ /* 0x000fe20000010000 */
[----:B------:R-:W-:Y:S01]  /*a7f0*/  PRMT R25, R39, 0x7632, R25 ;  /* 0x0000763227197816 */ /* 0x000fe20000000019 */
[----:B------:R-:W-:Y:S01]  /*a800*/  @!P2 STG.E.U16 [R20.64+-0x5c0], R79 ;  /* 0xfffa404f1400a986 */ /* 0x000fe2000c101504 */
[-C--:B------:R-:W-:Y:S02]  /*a810*/  ISETP.GE.AND P2, PT, R14, R93.reuse, PT ;  /* 0x0000005d0e00720c */ /* 0x080fe40003f46270 */
[----:B------:R-:W-:Y:S01]  /*a820*/  PRMT R29, R41, 0x7632, R29 ;  /* 0x00007632291d7816 */ /* 0x000fe2000000001d */
[----:B------:R-:W-:Y:S01]  /*a830*/  @!P3 STG.E.U16 [R20.64+-0x580], R81 ;  /* 0xfffa80511400b986 */ /* 0x000fe2000c101504 */
[----:B------:R-:W-:-:S02]  /*a840*/  ISETP.GE.AND P3, PT, R13, R93, PT ;  /* 0x0000005d0d00720c */ /* 0x000fc40003f66270 */
[----:B------:R-:W-:Y:S01]  /*a850*/  F2FP.BF16.PACK_AB R22, R50, R47 ;  /* 0x0000002f3216723e */ /* 0x000fe200000010ff */
[----:B------:R-:W-:Y:S03]  /*a860*/  @!P5 STG.E.U16 [R20.64+-0x540], R83 ;  /* 0xfffac0531400d986 */ /* 0x000fe6000c101504 */
[----:B------:R-:W-:Y:S01]  /*a870*/  PRMT R28, R22, 0x7632, R28 ;  /* 0x00007632161c7816 */ /* 0x000fe2000000001c */
        /* <DEDUP_REMOVED lines=18> */
[----:B------:R-:W-:Y:S04]  /*a9a0*/  STS.U16 [R55+0x4], R39 ;  /* 0x0000042737007388 */ /* 0x000fe80000000400 */
[----:B------:R-:W-:Y:S01]  /*a9b0*/  STS.U16 [R57+0x6], R25 ;  /* 0x0000061939007388 */ /* 0x000fe20000000400 */
[----:B0-----:R-:W-:-:S03]  /*a9c0*/  PRMT R24, R20, 0x7632, R24 ;  /* 0x0000763214187816 */ /* 0x001fc60000000018 */
[----:B------:R-:W-:Y:S01]  /*a9d0*/  STS.U16 [R59+0x8], R41 ;  /* 0x000008293b007388 */ /* 0x000fe20000000400 */
[----:B------:R-:W-:Y:S01]  /*a9e0*/  F2FP.BF16.PACK_AB R16, R52, R51 ;  /* 0x000000333410723e */ /* 0x000fe200000010ff */
[----:B------:R-:W-:Y:S01]  /*a9f0*/  FADD.FTZ R51, R50, R51 ;  /* 0x0000003332337221 */ /* 0x000fe20000010000 */
[----:B------:R-:W-:Y:S01]  /*aa00*/  F2FP.BF16.PACK_AB R20, R56, R53 ;  /* 0x000000353814723e */ /* 0x000fe200000010ff */
[----:B------:R-:W-:Y:S01]  /*aa10*/  STS.U16 [R58+0xa], R29 ;  /* 0x00000a1d3a007388 */ /* 0x000fe20000000400 */
[----:B------:R-:W-:Y:S01]  /*aa20*/  PRMT R31, R16, 0x7632, R31 ;  /* 0x00007632101f7816 */ /* 0x000fe2000000001f */
[----:B------:R-:W-:Y:S02]  /*aa30*/  FADD.FTZ R52, R51, R52 ;  /* 0x0000003433347221 */ /* 0x000fe40000010000 */
[----:B------:R0:W-:Y:S02]  /*aa40*/  STS.U16 [R60+0xc], R30 ;  /* 0x00000c1e3c007388 */ /* 0x0001e40000000400 */
[----:B------:R-:W-:-:S02]  /*aa50*/  FADD.FTZ R53, R52, R53 ;  /* 0x0000003534357221 */ /* 0x000fc40000010000 */
[----:B------:R-:W-:Y:S02]  /*aa60*/  STS.U16 [R61+0xe], R24 ;  /* 0x00000e183d007388 */ /* 0x000fe40000000400 */
[----:B------:R-:W-:Y:S02]  /*aa70*/  FADD.FTZ R152, R53, R56 ;  /* 0x0000003835987221 */ /* 0x000fe40000010000 */
[----:B------:R1:W-:Y:S01]  /*aa80*/  STS.U16 [R62+0x10], R21 ;  /* 0x000010153e007388 */ /* 0x0003e20000000400 */
[----:B0-----:R-:W-:-:S03]  /*aa90*/  PRMT R30, R20, 0x7632, R30 ;  /* 0x00007632141e7816 */ /* 0x001fc6000000001e */
[----:B------:R-:W-:Y:S04]  /*aaa0*/  STS.U16 [R63+0x12], R27 ;  /* 0x0000121b3f007388 */ /* 0x000fe80000000400 */
[----:B------:R-:W-:Y:S01]  /*aab0*/  STS.U16 [R64+0x14], R22 ;  /* 0x0000141640007388 */ /* 0x000fe20000000400 */
[----:B-1----:R-:W-:-:S03]  /*aac0*/  IMAD R21, R155, c[0x0][0x2f8], RZ ;  /* 0x0000be009b157a24 */ /* 0x002fc600078e02ff */
[----:B------:R-:W-:Y:S01]  /*aad0*/  STS.U16 [R65+0x16], R28 ;  /* 0x0000161c41007388 */ /* 0x000fe20000000400 */
[----:B------:R-:W-:-:S03]  /*aae0*/  IMAD R21, R156, c[0x0][0x2fc], R21 ;  /* 0x0000bf009c157a24 */ /* 0x000fc600078e0215 */
        /* <DEDUP_REMOVED lines=23> */
[----:B0-----:R-:W-:-:S04]  /*ac60*/  IMAD.WIDE.U32 R16, R156, c[0x0][0x2f8], RZ ;  /* 0x0000be009c107a25 */ /* 0x001fc800078e00ff */
[----:B------:R-:W-:Y:S01]  /*ac70*/  IMAD.IADD R43, R17, 0x1, R21 ;  /* 0x00000001112b7824 */ /* 0x000fe200078e0215 */
[----:B------:R-:W0:Y:S02]  /*ac80*/  LDS R41, [0x840] ;  /* 0x00084000ff297984 */ /* 0x000e240000000800 */
[C---:B0-----:R-:W-:Y:S02]  /*ac90*/  ISETP.GE.AND P0, PT, R118.reuse, R41, PT ;  /* 0x000000297600720c */ /* 0x041fe40003f06270 */
        /* <DEDUP_REMOVED lines=12> */
.L_x_3519:
[----:B------:R-:W-:Y:S05]  /*ad60*/  BSYNC B0 ;  /* 0x0000000000007941 */ /* 0x000fea0003800000 */
.L_x_3518:
[----:B------:R-:W-:Y:S01]  /*ad70*/  MOV R17, R43 ;  /* 0x0000002b00117202 */ /* 0x000fe20000000f00 */
[----:B------:R-:W-:Y:S01]  /*ad80*/  IMAD R19, R159, c[0x0][0x300], RZ ;  /* 0x0000c0009f137a24 */ /* 0x000fe200078e02ff */
[----:B------:R-:W-:Y:S02]  /*ad90*/  LEA R18, P1, R118, c[0x0][0x340], 0x1 ;  /* 0x0000d00076127a11 */ /* 0x000fe400078208ff */
[-C--:B------:R-:W-:Y:S01]  /*ada0*/  ISETP.GE.AND P3, PT, R14, R41.reuse, PT ;  /* 0x000000290e00720c */ /* 0x080fe20003f66270 */
[----:B------:R-:W-:Y:S01]  /*adb0*/  IMAD.WIDE.U32 R16, R160, c[0x0][0x300], R16 ;  /* 0x0000c000a0107a25 */ /* 0x000fe200078e0010 */
[----:B------:R-:W-:Y:S02]  /*adc0*/  ISETP.GE.AND P4, PT, R15, R41, PT ;  /* 0x000000290f00720c */ /* 0x000fe40003f86270 */
[----:B------:R-:W-:Y:S01]  /*add0*/  LEA.HI.X R15, R118, c[0x0][0x344], R23, 0x1, P1 ;  /* 0x0000d100760f7a11 */ /* 0x000fe200008f0c17 */
[----:B------:R-:W-:Y:S01]  /*ade0*/  IMAD R19, R160, c[0x0][0x304], R19 ;  /* 0x0000c100a0137a24 */ /* 0x000fe200078e0213 */
[----:B------:R-:W-:-:S02]  /*adf0*/  IADD3 R16, P0, R99, R16, RZ ;  /* 0x0000001063107210 */ /* 0x000fc40007f1e0ff */
[----:B------:R-:W-:Y:S02]  /*ae00*/  ISETP.GE.AND P6, PT, R2, R41, PT ;  /* 0x000000290200720c */ /* 0x000fe40003fc6270 */
        /* <DEDUP_REMOVED lines=11> */
[----:B------:R-:W-:Y:S01]  /*aec0*/  IADD3 R137, R137, 0x1, RZ ;  /* 0x0000000189897810 */ /* 0x000fe20007ffe0ff */
        /* <DEDUP_REMOVED lines=30> */
[----:B01----:R-:W-:Y:S01]  /*b0b0*/  @!P0 CALL.REL.NOINC `(.L_x_3434) ;  /* 0x0000001000008944 */ /* 0x003fe20003c00000 */
[----:B------:R-:W-:Y:S05]  /*b0c0*/  BRA `(.L_x_3520) ;  /* 0xffff578000007947 */ /* 0x000fea000383ffff */
.L_x_3434:
        /* <DEDUP_REMOVED lines=29> */
.L_x_3522:
[----:B------:R-:W-:Y:S05]  /*b2a0*/  BSYNC B0 ;  /* 0x0000000000007941 */ /* 0x000fea0003800000 */
.L_x_3521:
        /* <DEDUP_REMOVED lines=28> */
.L_x_3524:
[----:B------:R-:W1:Y:S02]  /*b470*/  S2R R9, SR_TID.X ;  /* 0x0000000000097919 */ /* 0x000e640000002100 */
.L_x_3525:
[----:B------:R-:W-:Y:S05]  /*b480*/  BSYNC B0 ;  /* 0x0000000000007941 */ /* 0x000fea0003800000 */
.L_x_3523:
[----:B-1----:R-:W-:-:S13]  /*b490*/  ISETP.GE.AND P0, PT, R9, c[0x0][0x16c], PT ;  /* 0x00005b0009007a0c */ /* 0x002fda0003f06270 */
[----:B------:R-:W-:Y:S05]  /*b4a0*/  @P0 EXIT ;  /* 0x000000000000094d */ /* 0x000fea0003800000 */
[----:B------:R-:W-:Y:S02]  /*b4b0*/  IMAD R159, R159, c[0x0][0x288], RZ ;  /* 0x0000a2009f9f7a24 */ /* 0x000fe400078e02ff */
[----:B------:R-:W-:-:S04]  /*b4c0*/  IMAD.WIDE.U32 R2, R160, c[0x0][0x288], RZ ;  /* 0x0000a200a0027a25 */ /* 0x000fc800078e00ff */
[----:B------:R-:W-:-:S05]  /*b4d0*/  IMAD R13, R160, c[0x0][0x28c], R159 ;  /* 0x0000a300a00d7a24 */ /* 0x000fca00078e029f */
[----:B------:R-:W-:Y:S02]  /*b4e0*/  IADD3 R13, R3, R13, RZ ;  /* 0x0000000d030d7210 */ /* 0x000fe40007ffe0ff */
.L_x_3526:
[----:B0-----:R1:W2:Y:S01]  /*b4f0*/  LDS R11, [R9.X4+0x46c0] ;  /* 0x0046c000090b7984 */ /* 0x0012a20000004800 */
[----:B------:R-:W-:Y:S01]  /*b500*/  SHF.R.S32.HI R0, RZ, 0x1f, R9 ;  /* 0x0000001fff007819 */ /* 0x000fe20000011409 */
[----:B0-----:R-:W-:Y:S01]  /*b510*/  IMAD.MOV.U32 R4, RZ, RZ, R2 ;  /* 0x000000ffff047224 */ /* 0x001fe200078e0002 */
[----:B------:R-:W-:Y:S01]  /*b520*/  MOV R5, R13 ;  /* 0x0000000d00057202 */ /* 0x000fe20000000f00 */
[----:B------:R-:W-:Y:S02]  /*b530*/  YIELD ;  /* 0x0000000000007946 */ /* 0x000fe40003800000 */
        /* <DEDUP_REMOVED lines=11> */
.L_x_3472:
[----:B------:R-:W-:Y:S01]  /*b5f0*/  HFMA2.MMA R212, -RZ, RZ, 0, 0 ;  /* 0x00000000ffd47435 */ /* 0x000fe200000001ff */
[----:B------:R-:W-:Y:S01]  /*b600*/  MOV R208, R66 ;  /* 0x0000004200d07202 */ /* 0x000fe20000000f00 */
[----:B------:R-:W-:Y:S01]  /*b610*/  IMAD.MOV.U32 R211, RZ, RZ, 0x1 ;  /* 0x00000001ffd37424 */ /* 0x000fe200078e00ff */
[----:B------:R-:W-:Y:S01]  /*b620*/  MOV R64, 0xb650 ;  /* 0x0000b65000407802 */ /* 0x000fe20000000f00 */
[----:B------:R-:W-:-:S02]  /*b630*/  IMAD.MOV.U32 R213, RZ, RZ, -0x1 ;  /* 0xffffffffffd57424 */ /* 0x000fc400078e00ff */
[----:B-1---5:R-:W-:Y:S05]  /*b640*/  CALL.REL.NOINC `($__internal_140_$__cuda_sm70_shflsync_up) ;  /* 0x00000ed000007944 */ /* 0x022fea0003c00000 */
[----:B-1----:R-:W-:Y:S01]  /*b650*/  MOV R209, R208 ;  /* 0x000000d000d17202 */ /* 0x002fe20000000f00 */
[----:B0-----:R-:W-:Y:S05]  /*b660*/  BRA `(.L_x_3527) ;  /* 0xffffae5000007947 */ /* 0x001fea000383ffff */
.L_x_3473:
[----:B------:R-:W-:Y:S01]  /*b670*/  HFMA2.MMA R211, -RZ, RZ, 0, 5.9604644775390625e-08 ;  /* 0x00000001ffd37435 */ /* 0x000fe200000001ff */
[----:B------:R-:W-:Y:S01]  /*b680*/  IMAD.MOV.U32 R208, RZ, RZ, R67 ;  /* 0x000000ffffd07224 */ /* 0x000fe200078e0043 */
[----:B------:R-:W-:Y:S01]  /*b690*/  MOV R213, 0xffffffff ;  /* 0xffffffff00d57802 */ /* 0x000fe20000000f00 */
[----:B------:R-:W-:Y:S01]  /*b6a0*/  IMAD.MOV.U32 R212, RZ, RZ, RZ ;  /* 0x000000ffffd47224 */ /* 0x000fe200078e00ff */
[----:B------:R-:W-:-:S02]  /*b6b0*/  MOV R64, 0xb6d0 ;  /* 0x0000b6d000407802 */ /* 0x000fc40000000f00 */
[----:B012--5:R-:W-:Y:S05]  /*b6c0*/  CALL.REL.NOINC `($__internal_140_$__cuda_sm70_shflsync_up) ;  /* 0x00000e5000007944 */ /* 0x027fea0003c00000 */
[----:B------:R-:W-:Y:S01]  /*b6d0*/  FMUL.FTZ R209, R66, R209 ;  /* 0x000000d142d17220 */ /* 0x000fe20000410000 */
[----:B------:R-:W-:Y:S01]  /*b6e0*/  ISETP.GE.AND P0, PT, R148, 0x1, PT ;  /* 0x000000019400780c */ /* 0x000fe20003f06270 */
[C---:B-1----:R-:W-:Y:S01]  /*b6f0*/  FFMA.FTZ R64, R66.reuse, R208, R67 ;  /* 0x000000d042407223 */ /* 0x042fe20000010043 */
[----:B0-----:R-:W-:Y:S01]  /*b700*/  HFMA2.MMA R212, -RZ, RZ, 0, 0 ;  /* 0x00000000ffd47435 */ /* 0x001fe200000001ff */
[----:B------:R-:W-:Y:S01]  /*b710*/  IMAD.MOV.U32 R211, RZ, RZ, 0x2 ;  /* 0x00000002ffd37424 */ /* 0x000fe200078e00ff */
[----:B------:R-:W-:Y:S01]  /*b720*/  FSEL R209, R66, R209, !P0 ;  /* 0x000000d142d17208 */ /* 0x000fe20004000000 */
[----:B------:R-:W-:Y:S01]  /*b730*/  IMAD.MOV.U32 R213, RZ, RZ, -0x1 ;  /* 0xffffffffffd57424 */ /* 0x000fe200078e00ff */
[----:B------:R-:W-:-:S02]  /*b740*/  FSEL R67, R67, R64, !P0 ;  /* 0x0000004043437208 */ /* 0x000fc40004000000 */
[----:B------:R-:W-:Y:S02]  /*b750*/  MOV R208, R209 ;  /* 0x000000d100d07202 */ /* 0x000fe40000000f00 */
[----:B------:R-:W-:Y:S02]  /*b760*/  MOV R64, 0xb780 ;  /* 0x0000b78000407802 */ /* 0x000fe40000000f00 */
[----:B------:R-:W-:Y:S05]  /*b770*/  CALL.REL.NOINC `($__internal_140_$__cuda_sm70_shflsync_up) ;  /* 0x00000da000007944 */ /* 0x000fea0003c00000 */
[----:B0-----:R-:W-:Y:S01]  /*b780*/  HFMA2.MMA R212, -RZ, RZ, 0, 0 ;  /* 0x00000000ffd47435 */ /* 0x001fe200000001ff */
[----:B-1----:R-:W-:Y:S01]  /*b790*/  IMAD.MOV.U32 R66, RZ, RZ, R208 ;  /* 0x000000ffff427224 */ /* 0x002fe200078e00d0 */
[----:B------:R-:W-:Y:S01]  /*b7a0*/  MOV R208, R67 ;  /* 0x0000004300d07202 */ /* 0x000fe20000000f00 */
[----:B------:R-:W-:Y:S01]  /*b7b0*/  IMAD.MOV.U32 R211, RZ, RZ, 0x2 ;  /* 0x00000002ffd37424 */ /* 0x000fe200078e00ff */
[----:B------:R-:W-:Y:S01]  /*b7c0*/  MOV R64, 0xb7f0 ;  /* 0x0000b7f000407802 */ /* 0x000fe20000000f00 */
[----:B------:R-:W-:Y:S02]  /*b7d0*/  IMAD.MOV.U32 R213, RZ, RZ, -0x1 ;  /* 0xffffffffffd57424 */ /* 0x000fe400078e00ff */
[----:B------:R-:W-:Y:S05]  /*b7e0*/  CALL.REL.NOINC `($__internal_140_$__cuda_sm70_shflsync_up) ;  /* 0x00000d3000007944 */ /* 0x000fea0003c00000 */
        /* <DEDUP_REMOVED lines=8> */
[----:B------:R-:W-:Y:S05]  /*b870*/  CALL.REL.NOINC `($__internal_140_$__cuda_sm70_shflsync_up) ;  /* 0x00000ca000007944 */ /* 0x000fea0003c00000 */
[----:B0-----:R-:W-:Y:S01]  /*b880*/  HFMA2.MMA R211, -RZ, RZ, 0, 2.384185791015625e-07 ;  /* 0x00000004ffd37435 */ /* 0x001fe200000001ff */
[----:B-1----:R-:W-:Y:S01]  /*b890*/  MOV R66, R208 ;  /* 0x000000d000427202 */ /* 0x002fe20000000f00 */
[----:B------:R-:W-:Y:S01]  /*b8a0*/  IMAD.MOV.U32 R208, RZ, RZ, R67 ;  /* 0x000000ffffd07224 */ /* 0x000fe200078e0043 */
[----:B------:R-:W-:Y:S01]  /*b8b0*/  MOV R213, 0xffffffff ;  /* 0xffffffff00d57802 */ /* 0x000fe20000000f00 */
[----:B------:R-:W-:Y:S01]  /*b8c0*/  IMAD.MOV.U32 R212, RZ, RZ, RZ ;  /* 0x000000ffffd47224 */ /* 0x000fe200078e00ff */
[----:B------:R-:W-:Y:S02]  /*b8d0*/  MOV R64, 0xb8f0 ;  /* 0x0000b8f000407802 */ /* 0x000fe40000000f00 */
[----:B------:R-:W-:Y:S05]  /*b8e0*/  CALL.REL.NOINC `($__internal_140_$__cuda_sm70_shflsync_up) ;  /* 0x00000c3000007944 */ /* 0x000fea0003c00000 */
        /* <DEDUP_REMOVED lines=19> */
[----:B------:R-:W-:Y:S02]  /*ba20*/  MOV R213, 0xffffffff ;  /* 0xffffffff00d57802 */ /* 0x000fe40000000f00 */
[----:B------:R-:W-:-:S07]  /*ba30*/  MOV R64, 0xbaa0 ;  /* 0x0000baa000407802 */ /* 0x000fce0000000f00 */
[----:B-1----:R-:W-:Y:S02]  /*ba40*/  @P0 FFMA.FTZ R67, R209, R208, R67 ;  /* 0x000000d0d1430223 */ /* 0x002fe40000010043 */
[----:B------:R-:W-:Y:S02]  /*ba50*/  @P0 FMUL.FTZ R209, R66, R209 ;  /* 0x000000d142d10220 */ /* 0x000fe40000410000 */
[----:B------:R-:W-:Y:S02]  /*ba60*/  IMAD.MOV.U32 R170, RZ, RZ, R67 ;  /* 0x000000ffffaa7224 */ /* 0x000fe400078e0043 */
[----:B------:R-:W-:Y:S01]  /*ba70*/  IMAD.MOV.U32 R208, RZ, RZ, R209 ;  /* 0x000000ffffd07224 */ /* 0x000fe200078e00d1 */
[----:B------:R-:W-:Y:S02]  /*ba80*/  MOV R204, R209 ;  /* 0x000000d100cc7202 */ /* 0x000fe40000000f00 */
[----:B------:R-:W-:Y:S05]  /*ba90*/  CALL.REL.NOINC `($__internal_140_$__cuda_sm70_shflsync_up) ;  /* 0x00000a8000007944 */ /* 0x000fea0003c00000 */
[----:B0-----:R-:W-:Y:S01]  /*baa0*/  HFMA2.MMA R211, -RZ, RZ, 0, 9.5367431640625e-07 ;  /* 0x00000010ffd37435 */ /* 0x001fe200000001ff */
[----:B-1----:R-:W-:Y:S01]  /*bab0*/  MOV R206, R208 ;  /* 0x000000d000ce7202 */ /* 0x002fe20000000f00 */
[----:B------:R-:W-:Y:S01]  /*bac0*/  IMAD.MOV.U32 R208, RZ, RZ, R67 ;  /* 0x000000ffffd07224 */ /* 0x000fe200078e0043 */
[----:B------:R-:W-:Y:S01]  /*bad0*/  MOV R213, 0xffffffff ;  /* 0xffffffff00d57802 */ /* 0x000fe20000000f00 */
[----:B------:R-:W-:Y:S01]  /*bae0*/  IMAD.MOV.U32 R212, RZ, RZ, RZ ;  /* 0x000000ffffd47224 */ /* 0x000fe200078e00ff */
[----:B------:R-:W-:-:S02]  /*baf0*/  MOV R64, 0xbb10 ;  /* 0x0000bb1000407802 */ /* 0x000fc40000000f00 */
[----:B------:R-:W-:Y:S05]  /*bb00*/  CALL.REL.NOINC `($__internal_140_$__cuda_sm70_shflsync_up) ;  /* 0x00000a1000007944 */ /* 0x000fea0003c00000 */
[----:B-1----:R-:W-:Y:S01]  /*bb10*/  IMAD.MOV.U32 R64, RZ, RZ, R208 ;  /* 0x000000ffff407224 */ /* 0x002fe200078e00d0 */
[----:B0-----:R-:W-:Y:S05]  /*bb20*/  BRA `(.L_x_3528) ;  /* 0xffffab1000007947 */ /* 0x001fea000383ffff */
.L_x_3476:
[----:B0-----:R-:W-:Y:S01]  /*bb30*/  HFMA2.MMA R212, -RZ, RZ, 0, 0 ;  /* 0x00000000ffd47435 */ /* 0x001fe200000001ff */
[----:B------:R-:W-:Y:S01]  /*bb40*/  MOV R208, R67 ;  /* 0x0000004300d07202 */ /* 0x000fe20000000f00 */
[----:B------:R-:W-:Y:S01]  /*bb50*/  IMAD.MOV.U32 R211, RZ, RZ, 0x1 ;  /* 0x00000001ffd37424 */ /* 0x000fe200078e00ff */
[----:B------:R-:W-:Y:S01]  /*bb60*/  MOV R64, 0xbb90 ;  /* 0x0000bb9000407802 */ /* 0x000fe20000000f00 */
[----:B------:R-:W-:-:S02]  /*bb70*/  IMAD.MOV.U32 R213, RZ, RZ, -0x1 ;  /* 0xffffffffffd57424 */ /* 0x000fc400078e00ff */
[----:B-1---5:R-:W-:Y:S05]  /*bb80*/  CALL.REL.NOINC `($__internal_140_$__cuda_sm70_shflsync_up) ;  /* 0x0000099000007944 */ /* 0x022fea0003c00000 */
[----:B0-----:R-:W-:Y:S01]  /*bb90*/  HFMA2.MMA R211, -RZ, RZ, 0, 5.9604644775390625e-08 ;  /* 0x00000001ffd37435 */ /* 0x001fe200000001ff */
[----:B-1----:R-:W-:Y:S01]  /*bba0*/  MOV R66, R208 ;  /* 0x000000d000427202 */ /* 0x002fe20000000f00 */
[----:B------:R-:W-:Y:S01]  /*bbb0*/  IMAD.MOV.U32 R208, RZ, RZ, R210 ;  /* 0x000000ffffd07224 */ /* 0x000fe200078e00d2 */
[----:B------:R-:W-:Y:S01]  /*bbc0*/  MOV R213, 0xffffffff ;  /* 0xffffffff00d57802 */ /* 0x000fe20000000f00 */
[----:B------:R-:W-:Y:S01]  /*bbd0*/  IMAD.MOV.U32 R212, RZ, RZ, RZ ;  /* 0x000000ffffd47224 */ /* 0x000fe200078e00ff */
[----:B------:R-:W-:-:S02]  /*bbe0*/  MOV R64, 0xbc00 ;  /* 0x0000bc0000407802 */ /* 0x000fc40000000f00 */
[----:B------:R-:W-:Y:S05]  /*bbf0*/  CALL.REL.NOINC `($__internal_140_$__cuda_sm70_shflsync_up) ;  /* 0x0000092000007944 */ /* 0x000fea0003c00000 */
[----:B0-----:R-:W-:Y:S01]  /*bc00*/  HFMA2.MMA R212, -RZ, RZ, 0, 0 ;  /* 0x00000000ffd47435 */ /* 0x001fe200000001ff */
[----:B------:R-:W-:Y:S01]  /*bc10*/  IMAD.MOV.U32 R170, RZ, RZ, R66 ;  /* 0x000000ffffaa7224 */ /* 0x000fe200078e0042 */
[----:B-1----:R-:W-:Y:S01]  /*bc20*/  MOV R204, R208 ;  /* 0x000000d000cc7202 */ /* 0x002fe20000000f00 */
[----:B------:R-:W-:Y:S01]  /*bc30*/  IMAD.MOV.U32 R211, RZ, RZ, R130 ;  /* 0x000000ffffd37224 */ /* 0x000fe200078e0082 */
[----:B------:R-:W-:Y:S01]  /*bc40*/  MOV R214, 0xffffffff ;  /* 0xffffffff00d67802 */ /* 0x000fe20000000f00 */
[----:B------:R-:W-:Y:S01]  /*bc50*/  IMAD.MOV.U32 R209, RZ, RZ, 0x1f ;  /* 0x0000001fffd17424 */ /* 0x000fe200078e00ff */
[----:B------:R-:W-:-:S02]  /*bc60*/  MOV R64, 0xbc80 ;  /* 0x0000bc8000407802 */ /* 0x000fc40000000f00 */
[----:B------:R-:W-:Y:S05]  /*bc70*/  CALL.REL.NOINC `($__internal_139_$__cuda_sm70_shflsync_idx_p) ;  /* 0x0000086000007944 */ /* 0x000fea0003c00000 */
[----:B-1----:R-:W-:Y:S01]  /*bc80*/  MOV R130, R209 ;  /* 0x000000d100827202 */ /* 0x002fe20000000f00 */
[----:B------:R-:W-:Y:S01]  /*bc90*/  HFMA2.MMA R209, -RZ, RZ, 0, 1.847743988037109375e-06 ;  /* 0x0000001fffd17435 */ /* 0x000fe200000001ff */
[----:B0-----:R-:W-:Y:S01]  /*bca0*/  IMAD.MOV.U32 R211, RZ, RZ, R131 ;  /* 0x000000ffffd37224 */ /* 0x001fe200078e0083 */
[----:B------:R-:W-:Y:S01]  /*bcb0*/  MOV R64, 0xbcf0 ;  /* 0x0000bcf000407802 */ /* 0x000fe20000000f00 */
[----:B------:R-:W-:-:S02]  /*bcc0*/  IMAD.MOV.U32 R212, RZ, RZ, RZ ;  /* 0x000000ffffd47224 */ /* 0x000fc400078e00ff */
[----:B------:R-:W-:Y:S02]  /*bcd0*/  IMAD.MOV.U32 R214, RZ, RZ, -0x1 ;  /* 0xffffffffffd67424 */ /* 0x000fe400078e00ff */
[----:B------:R-:W-:Y:S05]  /*bce0*/  CALL.REL.NOINC `($__internal_139_$__cuda_sm70_shflsync_idx_p) ;  /* 0x000007f000007944 */ /* 0x000fea0003c00000 */
[----:B-1----:R-:W-:Y:S01]  /*bcf0*/  MOV R65, R209 ;  /* 0x000000d100417202 */ /* 0x002fe20000000f00 */
[----:B0-----:R-:W-:Y:S05]  /*bd00*/  BRA `(.L_x_3529) ;  /* 0xffffaab000007947 */ /* 0x001fea000383ffff */
.L_x_3479:
[----:B------:R-:W-:Y:S01]  /*bd10*/  HFMA2.MMA R209, -RZ, RZ, 0, 5.9604644775390625e-08 ;  /* 0x00000001ffd17435 */ /* 0x000fe200000001ff */
[----:B------:R-:W-:Y:S01]  /*bd20*/  IMAD.MOV.U32 R206, RZ, RZ, R66 ;  /* 0x000000ffffce7224 */ /* 0x000fe200078e0042 */
[----:B------:R-:W-:Y:S01]  /*bd30*/  MOV R211, 0xffffffff ;  /* 0xffffffff00d37802 */ /* 0x000fe20000000f00 */
[----:B------:R-:W-:Y:S01]  /*bd40*/  IMAD.MOV.U32 R208, RZ, RZ, 0x1f ;  /* 0x0000001fffd07424 */ /* 0x000fe200078e00ff */
[----:B------:R-:W-:Y:S02]  /*bd50*/  MOV R64, 0xbd70 ;  /* 0x0000bd7000407802 */ /* 0x000fe40000000f00 */
[----:B------:R-:W-:Y:S05]  /*bd60*/  CALL.REL.NOINC `($__internal_138_$__cuda_sm70_shflsync_down) ;  /* 0x0000073000007944 */ /* 0x000fea0003c00000 */
[----:B-1----:R-:W-:Y:S01]  /*bd70*/  IMAD.MOV.U32 R207, RZ, RZ, R206 ;  /* 0x000000ffffcf7224 */ /* 0x002fe200078e00ce */
[----:B0-----:R-:W-:Y:S05]  /*bd80*/  BRA `(.L_x_3530) ;  /* 0xffffaf1000007947 */ /* 0x001fea000383ffff */
.L_x_3480:
[----:B------:R-:W-:Y:S01]  /*bd90*/  HFMA2.MMA R208, -RZ, RZ, 0, 1.847743988037109375e-06 ;  /* 0x0000001fffd07435 */ /* 0x000fe200000001ff */
[----:B------:R-:W-:Y:S01]  /*bda0*/  MOV R206, R67 ;  /* 0x0000004300ce7202 */ /* 0x000fe20000000f00 */
[----:B------:R-:W-:Y:S01]  /*bdb0*/  IMAD.MOV.U32 R209, RZ, RZ, 0x1 ;  /* 0x00000001ffd17424 */ /* 0x000fe200078e00ff */
[----:B------:R-:W-:Y:S01]  /*bdc0*/  MOV R64, 0xbdf0 ;  /* 0x0000bdf000407802 */ /* 0x000fe20000000f00 */
[----:B------:R-:W-:-:S02]  /*bdd0*/  IMAD.MOV.U32 R211, RZ, RZ, -0x1 ;  /* 0xffffffffffd37424 */ /* 0x000fc400078e00ff */
[----:B01----:R-:W-:Y:S05]  /*bde0*/  CALL.REL.NOINC `($__internal_138_$__cuda_sm70_shflsync_down) ;  /* 0x000006b000007944 */ /* 0x003fea0003c00000 */
[C---:B------:R-:W-:Y:S01]  /*bdf0*/  FMUL.FTZ R65, R66.reuse, R207 ;  /* 0x000000cf42417220 */ /* 0x040fe20000410000 */
[----:B0-----:R-:W-:Y:S01]  /*be00*/  MOV R209, 0x2 ;  /* 0x0000000200d17802 */ /* 0x001fe20000000f00 */
[C---:B-1----:R-:W-:Y:S01]  /*be10*/  FFMA.FTZ R206, R66.reuse, R206, R67 ;  /* 0x000000ce42ce7223 */ /* 0x042fe20000010043 */
[----:B------:R-:W-:Y:S01]  /*be20*/  MOV R211, 0xffffffff ;  /* 0xffffffff00d37802 */ /* 0x000fe20000000f00 */
[----:B------:R-:W-:Y:S01]  /*be30*/  IMAD.MOV.U32 R208, RZ, RZ, 0x1f ;  /* 0x0000001fffd07424 */ /* 0x000fe200078e00ff */
[----:B------:R-:W-:-:S02]  /*be40*/  FSEL R207, R66, R65, !P4 ;  /* 0x0000004142cf7208 */ /* 0x000fc40006000000 */
[----:B------:R-:W-:Y:S02]  /*be50*/  FSEL R67, R67, R206, !P4 ;  /* 0x000000ce43437208 */ /* 0x000fe40006000000 */
[----:B------:R-:W-:Y:S01]  /*be60*/  MOV R64, 0xbe90 ;  /* 0x0000be9000407802 */ /* 0x000fe20000000f00 */
[----:B------:R-:W-:Y:S02]  /*be70*/  IMAD.MOV.U32 R206, RZ, RZ, R207 ;  /* 0x000000ffffce7224 */ /* 0x000fe400078e00cf */
[----:B------:R-:W-:Y:S05]  /*be80*/  CALL.REL.NOINC `($__internal_138_$__cuda_sm70_shflsync_down) ;  /* 0x0000061000007944 */ /* 0x000fea0003c00000 */
[----:B0-----:R-:W-:Y:S01]  /*be90*/  HFMA2.MMA R209, -RZ, RZ, 0, 1.1920928955078125e-07 ;  /* 0x00000002ffd17435 */ /* 0x001fe200000001ff */
[----:B-1----:R-:W-:Y:S01]  /*bea0*/  MOV R66, R206 ;  /* 0x000000ce00427202 */ /* 0x002fe20000000f00 */
[----:B------:R-:W-:Y:S01]  /*beb0*/  IMAD.MOV.U32 R206, RZ, RZ, R67 ;  /* 0x000000ffffce7224 */ /* 0x000fe200078e0043 */
[----:B------:R-:W-:Y:S01]  /*bec0*/  MOV R211, 0xffffffff ;  /* 0xffffffff00d37802 */ /* 0x000fe20000000f00 */
[----:B------:R-:W-:Y:S01]  /*bed0*/  IMAD.MOV.U32 R208, RZ, RZ, 0x1f ;  /* 0x0000001fffd07424 */ /* 0x000fe200078e00ff */
[----:B------:R-:W-:Y:S02]  /*bee0*/  MOV R64, 0xbf00 ;  /* 0x0000bf0000407802 */ /* 0x000fe40000000f00 */
[----:B------:R-:W-:Y:S05]  /*bef0*/  CALL.REL.NOINC `($__internal_138_$__cuda_sm70_shflsync_down) ;  /* 0x000005a000007944 */ /* 0x000fea0003c00000 */
[----:B-1----:R-:W-:Y:S01]  /*bf00*/  @!P3 FFMA.FTZ R67, R207, R206, R67 ;  /* 0x000000cecf43b223 */ /* 0x002fe20000010043 */
[----:B0-----:R-:W-:Y:S01]  /*bf10*/  HFMA2.MMA R208, -RZ, RZ, 0, 1.847743988037109375e-06 ;  /* 0x0000001fffd07435 */ /* 0x001fe200000001ff */
[----:B------:R-:W-:Y:S01]  /*bf20*/  @!P3 FMUL.FTZ R207, R66, R207 ;  /* 0x000000cf42cfb220 */ /* 0x000fe20000410000 */
[----:B------:R-:W-:Y:S01]  /*bf30*/  MOV R64, 0xbf80 ;  /* 0x0000bf8000407802 */ /* 0x000fe20000000f00 */
[----:B------:R-:W-:-:S02]  /*bf40*/  IMAD.MOV.U32 R209, RZ, RZ, 0x4 ;  /* 0x00000004ffd17424 */ /* 0x000fc400078e00ff */
[----:B------:R-:W-:Y:S01]  /*bf50*/  IMAD.MOV.U32 R211, RZ, RZ, -0x1 ;  /* 0xffffffffffd37424 */ /* 0x000fe200078e00ff */
[----:B------:R-:W-:Y:S02]  /*bf60*/  MOV R206, R207 ;  /* 0x000000cf00ce7202 */ /* 0x000fe40000000f00 */
[----:B------:R-:W-:Y:S05]  /*bf70*/  CALL.REL.NOINC `($__internal_138_$__cuda_sm70_shflsync_down) ;  /* 0x0000052000007944 */ /* 0x000fea0003c00000 */
[----:B0-----:R-:W-:Y:S01]  /*bf80*/  HFMA2.MMA R208, -RZ, RZ, 0, 1.847743988037109375e-06 ;  /* 0x0000001fffd07435 */ /* 0x001fe200000001ff */
[----:B-1----:R-:W-:Y:S01]  /*bf90*/  IMAD.MOV.U32 R66, RZ, RZ, R206 ;  /* 0x000000ffff427224 */ /* 0x002fe200078e00ce */
[----:B------:R-:W-:Y:S01]  /*bfa0*/  MOV R206, R67 ;  /* 0x0000004300ce7202 */ /* 0x000fe20000000f00 */
[----:B------:R-:W-:Y:S01]  /*bfb0*/  IMAD.MOV.U32 R209, RZ, RZ, 0x4 ;  /* 0x00000004ffd17424 */ /* 0x000fe200078e00ff */
[----:B------:R-:W-:Y:S01]  /*bfc0*/  MOV R64, 0xbff0 ;  /* 0x0000bff000407802 */ /* 0x000fe20000000f00 */
[----:B------:R-:W-:Y:S02]  /*bfd0*/  IMAD.MOV.U32 R211, RZ, RZ, -0x1 ;  /* 0xffffffffffd37424 */ /* 0x000fe400078e00ff */
[----:B------:R-:W-:Y:S05]  /*bfe0*/  CALL.REL.NOINC `($__internal_138_$__cuda_sm70_shflsync_down) ;  /* 0x000004b000007944 */ /* 0x000fea0003c00000 */
[----:B-1----:R-:W-:Y:S01]  /*bff0*/  @!P2 FFMA.FTZ R67, R207, R206, R67 ;  /* 0x000000cecf43a223 */ /* 0x002fe20000010043 */
[----:B0-----:R-:W-:Y:S01]  /*c000*/  MOV R209, 0x8 ;  /* 0x0000000800d17802 */ /* 0x001fe20000000f00 */
[----:B------:R-:W-:Y:S01]  /*c010*/  @!P2 FMUL.FTZ R207, R66, R207 ;  /* 0x000000cf42cfa220 */ /* 0x000fe20000410000 */
[----:B------:R-:W-:Y:S01]  /*c020*/  MOV R211, 0xffffffff ;  /* 0xffffffff00d37802 */ /* 0x000fe20000000f00 */
[----:B------:R-:W-:Y:S01]  /*c030*/  IMAD.MOV.U32 R208, RZ, RZ, 0x1f ;  /* 0x0000001fffd07424 */ /* 0x000fe200078e00ff */
[----:B------:R-:W-:Y:S01]  /*c040*/  MOV R64, 0xc070 ;  /* 0x0000c07000407802 */ /* 0x000fe20000000f00 */
[----:B------:R-:W-:-:S02]  /*c050*/  IMAD.MOV.U32 R206, RZ, RZ, R207 ;  /* 0x000000ffffce7224 */ /* 0x000fc400078e00cf */
[----:B------:R-:W-:Y:S05]  /*c060*/  CALL.REL.NOINC `($__internal_138_$__cuda_sm70_shflsync_down) ;  /* 0x0000043000007944 */ /* 0x000fea0003c00000 */
[----:B0-----:R-:W-:Y:S01]  /*c070*/  HFMA2.MMA R209, -RZ, RZ, 0, 4.76837158203125e-07 ;  /* 0x00000008ffd17435 */ /* 0x001fe200000001ff */
[----:B-1----:R-:W-:Y:S01]  /*c080*/  MOV R66, R206 ;  /* 0x000000ce00427202 */ /* 0x002fe20000000f00 */
[----:B------:R-:W-:Y:S01]  /*c090*/  IMAD.MOV.U32 R206, RZ, RZ, R67 ;  /* 0x000000ffffce7224 */ /* 0x000fe200078e0043 */
[----:B------:R-:W-:Y:S01]  /*c0a0*/  MOV R211, 0xffffffff ;  /* 0xffffffff00d37802 */ /* 0x000fe20000000f00 */
[----:B------:R-:W-:Y:S01]  /*c0b0*/  IMAD.MOV.U32 R208, RZ, RZ, 0x1f ;  /* 0x0000001fffd07424 */ /* 0x000fe200078e00ff */
[----:B------:R-:W-:-:S02]  /*c0c0*/  MOV R64, 0xc0e0 ;  /* 0x0000c0e000407802 */ /* 0x000fc40000000f00 */
        /* <DEDUP_REMOVED lines=17> */
[----:B------:R-:W-:Y:S01]  /*c1e0*/  MOV R212, RZ ;  /* 0x000000ff00d47202 */ /* 0x000fe20000000f00 */
[----:B------:R-:W-:Y:S01]  /*c1f0*/  @!P0 FMUL.FTZ R207, R66, R207 ;  /* 0x000000cf42cf8220 */ /* 0x000fe20000410000 */
[----:B------:R-:W-:Y:S01]  /*c200*/  MOV R214, 0xffffffff ;  /* 0xffffffff00d67802 */ /* 0x000fe20000000f00 */
[----:B0-----:R-:W-:Y:S01]  /*c210*/  IMAD.MOV.U32 R209, RZ, RZ, 0x1f ;  /* 0x0000001fffd17424 */ /* 0x001fe200078e00ff */
[----:B------:R-:W-:Y:S01]  /*c220*/  MOV R64, 0xc250 ;  /* 0x0000c25000407802 */ /* 0x000fe20000000f00 */
[----:B------:R-:W-:-:S02]  /*c230*/  IMAD.MOV.U32 R211, RZ, RZ, R207 ;  /* 0x000000ffffd37224 */ /* 0x000fc400078e00cf */
[----:B------:R-:W-:Y:S05]  /*c240*/  CALL.REL.NOINC `($__internal_139_$__cuda_sm70_shflsync_idx_p) ;  /* 0x0000029000007944 */ /* 0x000fea0003c00000 */
[----:B0-----:R-:W-:Y:S01]  /*c250*/  HFMA2.MMA R212, -RZ, RZ, 0, 0 ;  /* 0x00000000ffd47435 */ /* 0x001fe200000001ff */
[----:B-1----:R-:W-:Y:S01]  /*c260*/  MOV R66, R209 ;  /* 0x000000d100427202 */ /* 0x002fe20000000f00 */
[----:B------:R-:W-:Y:S01]  /*c270*/  IMAD.MOV.U32 R211, RZ, RZ, R67 ;  /* 0x000000ffffd37224 */ /* 0x000fe200078e0043 */
[----:B------:R-:W-:Y:S01]  /*c280*/  MOV R214, 0xffffffff ;  /* 0xffffffff00d67802 */ /* 0x000fe20000000f00 */
[----:B------:R-:W-:Y:S01]  /*c290*/  IMAD.MOV.U32 R209, RZ, RZ, 0x1f ;  /* 0x0000001fffd17424 */ /* 0x000fe200078e00ff */
[----:B------:R-:W-:-:S02]  /*c2a0*/  MOV R64, 0xc2c0 ;  /* 0x0000c2c000407802 */ /* 0x000fc40000000f00 */
[----:B------:R-:W-:Y:S05]  /*c2b0*/  CALL.REL.NOINC `($__internal_139_$__cuda_sm70_shflsync_idx_p) ;  /* 0x0000022000007944 */ /* 0x000fea0003c00000 */
[----:B-1----:R-:W-:Y:S01]  /*c2c0*/  MOV R204, R209 ;  /* 0x000000d100cc7202 */ /* 0x002fe20000000f00 */
[----:B------:R-:W-:Y:S01]  /*c2d0*/  HFMA2.MMA R209, -RZ, RZ, 0, 5.9604644775390625e-08 ;  /* 0x00000001ffd17435 */ /* 0x000fe200000001ff */
[----:B------:R-:W-:Y:S01]  /*c2e0*/  IMAD.MOV.U32 R202, RZ, RZ, R66 ;  /* 0x000000ffffca7224 */ /* 0x000fe200078e0042 */
[----:B0-----:R-:W-:Y:S01]  /*c2f0*/  MOV R211, 0xffffffff ;  /* 0xffffffff00d37802 */ /* 0x001fe20000000f00 */
[----:B------:R-:W-:Y:S01]  /*c300*/  IMAD.MOV.U32 R206, RZ, RZ, R207 ;  /* 0x000000ffffce7224 */ /* 0x000fe200078e00cf */
[----:B------:R-:W-:Y:S01]  /*c310*/  MOV R64, 0xc340 ;  /* 0x0000c34000407802 */ /* 0x000fe20000000f00 */
[----:B------:R-:W-:-:S02]  /*c320*/  IMAD.MOV.U32 R208, RZ, RZ, 0x1f ;  /* 0x0000001fffd07424 */ /* 0x000fc400078e00ff */
[----:B------:R-:W-:Y:S05]  /*c330*/  CALL.REL.NOINC `($__internal_138_$__cuda_sm70_shflsync_down) ;  /* 0x0000016000007944 */ /* 0x000fea0003c00000 */
[----:B0-----:R-:W-:Y:S01]  /*c340*/  HFMA2.MMA R208, -RZ, RZ, 0, 1.847743988037109375e-06 ;  /* 0x0000001fffd07435 */ /* 0x001fe200000001ff */
[----:B-1----:R-:W-:Y:S01]  /*c350*/  IMAD.MOV.U32 R66, RZ, RZ, R206 ;  /* 0x000000ffff427224 */ /* 0x002fe200078e00ce */
[----:B------:R-:W-:Y:S01]  /*c360*/  MOV R206, R67 ;  /* 0x0000004300ce7202 */ /* 0x000fe20000000f00 */
[----:B------:R-:W-:Y:S01]  /*c370*/  IMAD.MOV.U32 R209, RZ, RZ, 0x1 ;  /* 0x00000001ffd17424 */ /* 0x000fe200078e00ff */
[----:B------:R-:W-:Y:S01]  /*c380*/  MOV R64, 0xc3b0 ;  /* 0x0000c3b000407802 */ /* 0x000fe20000000f00 */
[----:B------:R-:W-:-:S02]  /*c390*/  IMAD.MOV.U32 R211, RZ, RZ, -0x1 ;  /* 0xffffffffffd37424 */ /* 0x000fc400078e00ff */
[----:B------:R-:W-:Y:S05]  /*c3a0*/  CALL.REL.NOINC `($__internal_138_$__cuda_sm70_shflsync_down) ;  /* 0x000000f000007944 */ /* 0x000fea0003c00000 */
[----:B------:R-:W-:Y:S01]  /*c3b0*/  HFMA2.MMA R212, -RZ, RZ, 0, 0 ;  /* 0x00000000ffd47435 */ /* 0x000fe200000001ff */
[----:B------:R-:W-:Y:S01]  /*c3c0*/  MOV R207, R66 ;  /* 0x0000004200cf7202 */ /* 0x000fe20000000f00 */
[----:B0-----:R-:W-:Y:S01]  /*c3d0*/  IMAD.MOV.U32 R211, RZ, RZ, R130 ;  /* 0x000000ffffd37224 */ /* 0x001fe200078e0082 */
[----:B------:R-:W-:Y:S01]  /*c3e0*/  MOV R214, 0xffffffff ;  /* 0xffffffff00d67802 */ /* 0x000fe20000000f00 */
[----:B------:R-:W-:Y:S01]  /*c3f0*/  IMAD.MOV.U32 R209, RZ, RZ, 0x1f ;  /* 0x0000001fffd17424 */ /* 0x000fe200078e00ff */
[----:B------:R-:W-:-:S02]  /*c400*/  MOV R64, 0xc420 ;  /* 0x0000c42000407802 */ /* 0x000fc40000000f00 */
[----:B-1----:R-:W-:Y:S05]  /*c410*/  CALL.REL.NOINC `($__internal_139_$__cuda_sm70_shflsync_idx_p) ;  /* 0x000000c000007944 */ /* 0x002fea0003c00000 */
[----:B-1----:R-:W-:Y:S01]  /*c420*/  IMAD.MOV.U32 R208, RZ, RZ, R209 ;  /* 0x000000ffffd07224 */ /* 0x002fe200078e00d1 */
[----:B------:R-:W-:Y:S01]  /*c430*/  HFMA2.MMA R209, -RZ, RZ, 0, 1.847743988037109375e-06 ;  /* 0x0000001fffd17435 */ /* 0x000fe200000001ff */
[----:B0-----:R-:W-:Y:S01]  /*c440*/  MOV R211, R131 ;  /* 0x0000008300d37202 */ /* 0x001fe20000000f00 */
[----:B------:R-:W-:Y:S01]  /*c450*/  IMAD.MOV.U32 R212, RZ, RZ, RZ ;  /* 0x000000ffffd47224 */ /* 0x000fe200078e00ff */
[----:B------:R-:W-:Y:S01]  /*c460*/  MOV R64, 0xc490 ;  /* 0x0000c49000407802 */ /* 0x000fe20000000f00 */
[----:B------:R-:W-:-:S02]  /*c470*/  IMAD.MOV.U32 R214, RZ, RZ, -0x1 ;  /* 0xffffffffffd67424 */ /* 0x000fc400078e00ff */
[----:B------:R-:W-:Y:S05]  /*c480*/  CALL.REL.NOINC `($__internal_139_$__cuda_sm70_shflsync_idx_p) ;  /* 0x0000005000007944 */ /* 0x000fea0003c00000 */
[----:B01----:R-:W-:Y:S05]  /*c490*/  BRA `(.L_x_3531) ;  /* 0xffffa9a000007947 */ /* 0x003fea000383ffff */
        .weak           $__internal_138_$__cuda_sm70_shflsync_down
        .type           $__internal_138_$__cuda_sm70_shflsync_down,@function
        .size           $__internal_138_$__cuda_sm70_shflsync_down,($__internal_139_$__cuda_sm70_shflsync_idx_p - $__internal_138_$__cuda_sm70_shflsync_down)
$__internal_138_$__cuda_sm70_shflsync_down:
[----:B------:R-:W-:Y:S01]  /*c4a0*/  MOV R65, 0x0 ;  /* 0x0000000000417802 */ /* 0x000fe20000000f00 */
[----:B------:R-:W-:Y:S04]  /*c4b0*/  WARPSYNC R211 ;  /* 0x000000d300007348 */ /* 0x000fe80003800000 */
[----:B------:R0:W1:Y:S01]  /*c4c0*/  SHFL.DOWN PT, R206, R206, R209, R208 ;  /* 0x080000d1cece7389 */ /* 0x00006200000e00d0 */
[----:B------:R-:W-:Y:S05]  /*c4d0*/  RET.REL.NODEC R64 `(_Z25selective_scan_bwd_kernelI32Selective_Scan_bwd_kernel_traitsILi64ELi16ELb0ELb1ELb1ELb1ELb0EN3c108BFloat16EfEEv12SSMParamsBwd) ;  /* 0xffff3b2040007950 */ /* 0x000fea0003c3ffff */
        .weak           $__internal_139_$__cuda_sm70_shflsync_idx_p
        .type           $__internal_139_$__cuda_sm70_shflsync_idx_p,@function
        .size           $__internal_139_$__cuda_sm70_shflsync_idx_p,($__internal_140_$__cuda_sm70_shflsync_up - $__internal_139_$__cuda_sm70_shflsync_idx_p)
$__internal_139_$__cuda_sm70_shflsync_idx_p:
[----:B------:R-:W-:Y:S01]  /*c4e0*/  IMAD.MOV.U32 R65, RZ, RZ, 0x0 ;  /* 0x00000000ff417424 */ /* 0x000fe200078e00ff */
[----:B------:R-:W-:Y:S04]  /*c4f0*/  WARPSYNC R214 ;  /* 0x000000d600007348 */ /* 0x000fe80003800000 */
[----:B------:R0:W1:Y:S01]  /*c500*/  SHFL.IDX PT, R209, R211, R212, R209 ;  /* 0x000000d4d3d17389 */ /* 0x00006200000e00d1 */
[----:B------:R-:W-:Y:S05]  /*c510*/  RET.REL.NODEC R64 `(_Z25selective_scan_bwd_kernelI32Selective_Scan_bwd_kernel_traitsILi64ELi16ELb0ELb1ELb1ELb1ELb0EN3c108BFloat16EfEEv12SSMParamsBwd) ;  /* 0xffff3ae040007950 */ /* 0x000fea0003c3ffff */
        .weak           $__internal_140_$__cuda_sm70_shflsync_up
        .type           $__internal_140_$__cuda_sm70_shflsync_up,@function
        .size           $__internal_140_$__cuda_sm70_shflsync_up,(.L_x_8952 - $__internal_140_$__cuda_sm70_shflsync_up)
$__internal_140_$__cuda_sm70_shflsync_up:
[----:B------:R-:W-:Y:S01]  /*c520*/  HFMA2.MMA R65, -RZ, RZ, 0, 0 ;  /* 0x00000000ff417435 */ /* 0x000fe200000001ff */
[----:B------:R-:W-:Y:S04]  /*c530*/  WARPSYNC R213 ;  /* 0x000000d500007348 */ /* 0x000fe80003800000 */
[----:B------:R0:W1:Y:S01]  /*c540*/  SHFL.UP PT, R208, R208, R211, R212 ;  /* 0x040000d3d0d07389 */ /* 0x00006200000e00d4 */
[----:B------:R-:W-:Y:S05]  /*c550*/  RET.REL.NODEC R64 `(_Z25selective_scan_bwd_kernelI32Selective_Scan_bwd_kernel_traitsILi64ELi16ELb0ELb1ELb1ELb1ELb0EN3c108BFloat16EfEEv12SSMParamsBwd) ;  /* 0xffff3aa040007950 */ /* 0x000fea0003c3ffff */
.L_x_3532:
        /* <DEDUP_REMOVED lines=10> */
.L_x_8952:


//--------------------- .text._Z25selective_scan_bwd_kernelI32Selective_Scan_bwd_kernel_traitsILi64ELi16ELb0ELb1ELb1ELb1ELb1EN3c108BFloat16EfEEv12SSMParamsBwd --------------------------
	.section	.text._Z25selective_scan_bwd_kernelI32Selective_Scan_bwd_kernel_traitsILi64ELi16ELb0ELb1ELb1ELb1ELb1EN3c108BFloat16EfEEv12SSMParamsBwd,"ax",@progbits
	.sectioninfo	@"SHI_REGISTERS=255"
	.align	128
        .global         _Z25selective_scan_bwd_kernelI32Selective_Scan_bwd_kernel_traitsILi64ELi16ELb0ELb1ELb1ELb1ELb1EN3c108BFloat16EfEEv12SSMParamsBwd
        .type           _Z25selective_scan_bwd_kernelI32Selective_Scan_bwd_kernel_traitsILi64ELi16ELb0ELb1ELb1ELb1ELb1EN3c108BFloat16EfEEv12SSMParamsBwd,@function
        .size           _Z25selective_scan_bwd_kernelI32Selective_Scan_bwd_kernel_traitsILi64ELi16ELb0ELb1ELb1ELb1ELb1EN3c108BFloat16EfEEv12SSMParamsBwd,(.L_x_8955 - _Z25selective_scan_bwd_kernelI32Selective_Scan_bwd_kernel_traitsILi64ELi16ELb0ELb1ELb1ELb1ELb1EN3c108BFloat16EfEEv12SSMParamsBwd)
        .other          _Z25selective_scan_bwd_kernelI32Selective_Scan_bwd_kernel_traitsILi64ELi16ELb0ELb1ELb1ELb1ELb1EN3c108BFloat16EfEEv12SSMParamsBwd,@"STO_CUDA_ENTRY STV_DEFAULT"
_Z25selective_scan_bwd_kernelI32Selective_Scan_bwd_kernel_traitsILi64ELi16ELb0ELb1ELb1ELb1ELb1EN3c108BFloat16EfEEv12SSMParamsBwd:
.text._Z25selective_scan_bwd_kernelI32Selective_Scan_bwd_kernel_traitsILi64ELi16ELb0ELb1ELb1ELb1ELb1EN3c108BFloat16EfEEv12SSMParamsBwd:
        /* <DEDUP_REMOVED lines=14> */
[----:B------:R-:W-:Y:S01]  /*00e0*/  IABS R11, c[0x0][0x178] ;  /* 0x00005e00000b7a13 */ /* 0x000fe20000000000 */
[----:B------:R-:W-:Y:S01]  /*00f0*/  IMAD.MOV.U32 R15, RZ, RZ, c[0x0][0x174] ;  /* 0x00005d00ff0f7624 */ /* 0x000fe200078e00ff */
[----:B------:R-:W-:Y:S01]  /*0100*/  UMOV UR4, URZ ;  /* 0x0000003f00047c82 */ /* 0x000fe20008000000 */
[----:B------:R-:W4:Y:S01]  /*0110*/  S2R R197, SR_CTAID.X ;  /* 0x0000000000c57919 */ /* 0x000f220000002500 */
[----:B------:R-:W5:Y:S01]  /*0120*/  I2F.RP R0, R11 ;  /* 0x0000000b00007306 */ /* 0x000f620000209400 */
[----:B0-----:R-:W-:Y:S01]  /*0130*/  IABS R2, R199 ;  /* 0x000000c700027213 */ /* 0x001fe20000000000 */
[----:B------:R-:W-:Y:S01]  /*0140*/  IMAD R14, R198, c[0x0][0x280], RZ ;  /* 0x0000a000c60e7a24 */ /* 0x000fe200078e02ff */
[C---:B------:R-:W-:Y:S01]  /*0150*/  ISETP.GE.AND P5, PT, R15.reuse, 0x1, PT ;  /* 0x000000010f00780c */ /* 0x040fe20003fa6270 */
[----:B------:R-:W-:Y:S01]  /*0160*/  UMOV UR5, URZ ;  /* 0x0000003f00057c82 */ /* 0x000fe20008000000 */
[----:B------:R-:W-:Y:S01]  /*0170*/  LEA R15, R15, 0xfffffc00, 0xa ;  /* 0xfffffc000f0f7811 */ /* 0x000fe200078e50ff */
[----:B------:R-:W-:Y:S01]  /*0180*/  CS2R R124, SRZ ;  /* 0x00000000007c7805 */ /* 0x000fe2000001ff00 */
[----:B------:R-:W-:Y:S01]  /*0190*/  CS2R R122, SRZ ;  /* 0x00000000007a7805 */ /* 0x000fe2000001ff00 */
[----:B------:R-:W-:Y:S01]  /*01a0*/  CS2R R192, SRZ ;  /* 0x0000000000c07805 */ /* 0x000fe2000001ff00 */
[----:B-----5:R-:W0:Y:S01]  /*01b0*/  MUFU.RCP R0, R0 ;  /* 0x0000000000007308 */ /* 0x020e220000001000 */
[----:B----4-:R-:W-:Y:S01]  /*01c0*/  SHF.R.S32.HI R196, RZ, 0x1f, R197 ;  /* 0x0000001fffc47819 */ /* 0x010fe200000114c5 */
[----:B-1----:R-:W-:-:S04]  /*01d0*/  IMAD.WIDE.U32 R4, R197, c[0x0][0x1e0], RZ ;  /* 0x00007800c5047a25 */ /* 0x002fc800078e00ff */
[----:B------:R-:W-:Y:S01]  /*01e0*/  IMAD R10, R196, c[0x0][0x190], RZ ;  /* 0x00006400c40a7a24 */ /* 0x000fe200078e02ff */
[----:B0-----:R-:W-:-:S03]  /*01f0*/  IADD3 R6, R0, 0xffffffe, RZ ;  /* 0x0ffffffe00067810 */ /* 0x001fc60007ffe0ff */
[----:B------:R-:W-:Y:S01]  /*0200*/  IMAD R17, R197, c[0x0][0x194], R10 ;  /* 0x00006500c5117a24 */ /* 0x000fe200078e020a */
[----:B------:R0:W1:Y:S02]  /*0210*/  F2I.FTZ.U32.TRUNC.NTZ R7, R6 ;  /* 0x0000000600077305 */ /* 0x000064000021f000 */
[----:B0-----:R-:W-:Y:S01]  /*0220*/  HFMA2.MMA R6, -RZ, RZ, 0, 0 ;  /* 0x00000000ff067435 */ /* 0x001fe200000001ff */
[----:B-1----:R-:W-:-:S04]  /*0230*/  IMAD.MOV R8, RZ, RZ, -R7 ;  /* 0x000000ffff087224 */ /* 0x002fc800078e0a07 */
[----:B------:R-:W-:Y:S02]  /*0240*/  IMAD R3, R8, R11, RZ ;  /* 0x0000000b08037224 */ /* 0x000fe400078e02ff */
[----:B------:R-:W-:-:S03]  /*0250*/  IMAD R8, R196, c[0x0][0x1e0], RZ ;  /* 0x00007800c4087a24 */ /* 0x000fc600078e02ff */
[----:B------:R-:W-:-:S04]  /*0260*/  IMAD.HI.U32 R7, R7, R3, R6 ;  /* 0x0000000307077227 */ /* 0x000fc800078e0006 */
[----:B------:R-:W-:Y:S02]  /*0270*/  IMAD R6, R196, c[0x0][0x1d0], RZ ;  /* 0x00007400c4067a24 */ /* 0x000fe400078e02ff */
[----:B------:R-:W-:-:S04]  /*0280*/  IMAD.HI.U32 R195, R7, R2, RZ ;  /* 0x0000000207c37227 */ /* 0x000fc800078e00ff */
[----:B------:R-:W-:Y:S02]  /*0290*/  IMAD.MOV R0, RZ, RZ, -R195 ;  /* 0x000000ffff007224 */ /* 0x000fe400078e0ac3 */
[----:B------:R-:W-:Y:S01]  /*02a0*/  IMAD R7, R197, c[0x0][0x1d4], R6 ;  /* 0x00007500c5077a24 */ /* 0x000fe200078e0206 */
[----:B------:R-:W-:Y:S01]  /*02b0*/  LOP3.LUT R6, R199, c[0x0][0x178], RZ, 0x3c, !PT ;  /* 0x00005e00c7067a12 */ /* 0x000fe200078e3cff */
[----:B------:R-:W-:Y:S02]  /*02c0*/  IMAD R0, R11, R0, R2 ;  /* 0x000000000b007224 */ /* 0x000fe400078e0202 */
[----:B------:R-:W-:Y:S01]  /*02d0*/  IMAD.WIDE.U32 R2, R197, c[0x0][0x1d0], RZ ;  /* 0x00007400c5027a25 */ /* 0x000fe200078e00ff */
[----:B------:R-:W-:Y:S02]  /*02e0*/  ISETP.GE.AND P3, PT, R6, RZ, PT ;  /* 0x000000ff0600720c */ /* 0x000fe40003f66270 */
[----:B------:R-:W-:Y:S01]  /*02f0*/  ISETP.GT.U32.AND P4, PT, R11, R0, PT ;  /* 0x000000000b00720c */ /* 0x000fe20003f84070 */
[----:B------:R-:W-:Y:S01]  /*0300*/  IMAD R9, R197, c[0x0][0x1e4], R8 ;  /* 0x00007900c5097a24 */ /* 0x000fe200078e0208 */
[----:B------:R-:W-:Y:S01]  /*0310*/  IADD3 R3, R3, R7, RZ ;  /* 0x0000000703037210 */ /* 0x000fe20007ffe0ff */
[----:B------:R-:W-:-:S04]  /*0320*/  IMAD.WIDE.U32 R6, R197, c[0x0][0x278], RZ ;  /* 0x00009e00c5067a25 */ /* 0x000fc800078e00ff */
[----:B------:R-:W-:Y:S02]  /*0330*/  IMAD.IADD R5, R5, 0x1, R9 ;  /* 0x0000000105057824 */ /* 0x000fe400078e0209 */
[----:B------:R-:W-:-:S04]  /*0340*/  IMAD.WIDE.U32 R2, R199, c[0x0][0x1d8], R2 ;  /* 0x00007600c7027a25 */ /* 0x000fc800078e0002 */
[-C--:B------:R-:W-:Y:S01]  /*0350*/  @!P4 IADD3 R0, R0, -R11.reuse, RZ ;  /* 0x8000000b0000c210 */ /* 0x080fe20007ffe0ff */
[----:B------:R-:W-:Y:S01]  /*0360*/  IMAD.WIDE.U32 R8, R197, c[0x0][0x190], RZ ;  /* 0x00006400c5087a25 */ /* 0x000fe200078e00ff */
[----:B------:R-:W-:Y:S02]  /*0370*/  @!P4 IADD3 R195, R195, 0x1, RZ ;  /* 0x00000001c3c3c810 */ /* 0x000fe40007ffe0ff */
[----:B------:R-:W-:Y:S01]  /*0380*/  ISETP.GE.U32.AND P0, PT, R0, R11, PT ;  /* 0x0000000b0000720c */ /* 0x000fe20003f06070 */
[----:B------:R-:W-:Y:S01]  /*0390*/  IMAD R0, R196, c[0x0][0x278], RZ ;  /* 0x00009e00c4007a24 */ /* 0x000fe200078e02ff */
[----:B------:R-:W-:Y:S01]  /*03a0*/  ISETP.NE.AND P4, PT, RZ, c[0x0][0x178], PT ;  /* 0x00005e00ff007a0c */ /* 0x000fe20003f85270 */
[----:B------:R-:W-:Y:S01]  /*03b0*/  IMAD.IADD R9, R9, 0x1, R17 ;  /* 0x0000000109097824 */ /* 0x000fe200078e0211 */
[----:B------:R-:W-:Y:S01]  /*03c0*/  IADD3 R16, P6, R15, R2, RZ ;  /* 0x000000020f107210 */ /* 0x000fe20007fde0ff */
[----:B------:R-:W-:Y:S01]  /*03d0*/  IMAD R11, R197, c[0x0][0x27c], R0 ;  /* 0x00009f00c50b7a24 */ /* 0x000fe200078e0200 */
[----:B------:R-:W-:Y:S01]  /*03e0*/  SHF.R.S32.HI R17, RZ, 0x1f, R15 ;  /* 0x0000001fff117819 */ /* 0x000fe2000001140f */
[----:B------:R-:W-:-:S02]  /*03f0*/  IMAD R0, R198, c[0x0][0x1d8], RZ ;  /* 0x00007600c6007a24 */ /* 0x000fc400078e02ff */
[----:B------:R-:W-:Y:S01]  /*0400*/  IMAD R2, R196, c[0x0][0x1b0], RZ ;  /* 0x00006c00c4027a24 */ /* 0x000fe200078e02ff */
[----:B------:R-:W-:Y:S01]  /*0410*/  IADD3 R7, R7, R11, RZ ;  /* 0x0000000b07077210 */ /* 0x000fe20007ffe0ff */
[----:B------:R-:W-:Y:S02]  /*0420*/  IMAD R0, R199, c[0x0][0x1dc], R0 ;  /* 0x00007700c7007a24 */ /* 0x000fe400078e0200 */
[----:B------:R-:W-:Y:S01]  /*0430*/  @P0 IADD3 R195, R195, 0x1, RZ ;  /* 0x00000001c3c30810 */ /* 0x000fe20007ffe0ff */
[----:B------:R-:W-:Y:S02]  /*0440*/  IMAD R21, R197, c[0x0][0x1b4], R2 ;  /* 0x00006d00c5157a24 */ /* 0x000fe400078e0202 */
[----:B------:R-:W-:Y:S01]  /*0450*/  IADD3.X R19, R17, R3, R0, P6, !PT ;  /* 0x0000000311137210 */ /* 0x000fe200037fe400 */
[----:B------:R-:W-:Y:S01]  /*0460*/  IMAD.WIDE.U32 R2, R199, c[0x0][0x1e8], R4 ;  /* 0x00007a00c7027a25 */ /* 0x000fe200078e0004 */
[----:B------:R-:W-:Y:S02]  /*0470*/  @!P3 IADD3 R195, -R195, RZ, RZ ;  /* 0x000000ffc3c3b210 */ /* 0x000fe40007ffe1ff */
[----:B------:R-:W-:Y:S01]  /*0480*/  @!P4 LOP3.LUT R195, RZ, c[0x0][0x178], RZ, 0x33, !PT ;  /* 0x00005e00ffc3ca12 */ /* 0x000fe200078e33ff */
[----:B------:R-:W-:-:S02]  /*0490*/  IMAD R0, R198, c[0x0][0x1e8], RZ ;  /* 0x00007a00c6007a24 */ /* 0x000fc400078e02ff */
[----:B------:R-:W-:Y:S01]  /*04a0*/  IMAD.WIDE.U32 R4, R199, c[0x0][0x280], R6 ;  /* 0x0000a000c7047a25 */ /* 0x000fe200078e0006 */
[----:B------:R-:W-:Y:S02]  /*04b0*/  IADD3 R7, P3, R15, R2, RZ ;  /* 0x000000020f077210 */ /* 0x000fe40007f7e0ff */
[----:B------:R-:W-:Y:S01]  /*04c0*/  SHF.R.S32.HI R194, RZ, 0x1f, R195 ;  /* 0x0000001fffc27819 */ /* 0x000fe200000114c3 */
[----:B------:R-:W-:Y:S01]  /*04d0*/  IMAD R0, R199, c[0x0][0x1ec], R0 ;  /* 0x00007b00c7007a24 */ /* 0x000fe200078e0200 */
[----:B------:R-:W-:Y:S01]  /*04e0*/  IADD3 R4, P4, R15, R4, RZ ;  /* 0x000000040f047210 */ /* 0x000fe20007f9e0ff */
[----:B------:R-:W-:Y:S01]  /*04f0*/  IMAD R6, R199, c[0x0][0x284], R14 ;  /* 0x0000a100c7067a24 */ /* 0x000fe200078e020e */
[C---:B------:R-:W-:Y:S01]  /*0500*/  LEA R14, P0, R16.reuse, c[0x0][0x240], 0x1 ;  /* 0x00009000100e7a11 */ /* 0x040fe200078008ff */
[----:B------:R-:W-:Y:S01]  /*0510*/  IMAD.WIDE.U32 R10, R197, c[0x0][0x1b0], RZ ;  /* 0x00006c00c50a7a25 */ /* 0x000fe200078e00ff */
[C---:B------:R-:W-:Y:S02]  /*0520*/  IADD3.X R2, R17.reuse, R3, R0, P3, !PT ;  /* 0x0000000311027210 */ /* 0x040fe40001ffe400 */
[----:B------:R-:W-:Y:S01]  /*0530*/  IADD3.X R5, R17, R5, R6, P4, !PT ;  /* 0x0000000511057210 */ /* 0x000fe200027fe406 */
[----:B------:R-:W-:Y:S01]  /*0540*/  IMAD.IADD R11, R11, 0x1, R21 ;  /* 0x000000010b0b7824 */ /* 0x000fe200078e0215 */
[----:B------:R-:W-:Y:S01]  /*0550*/  LEA.HI.X R16, R16, c[0x0][0x244], R19, 0x1, P0 ;  /* 0x0000910010107a11 */ /* 0x000fe200000f0c13 */
[C---:B------:R-:W-:Y:S01]  /*0560*/  IMAD R0, R194.reuse, c[0x0][0x1a8], RZ ;  /* 0x00006a00c2007a24 */ /* 0x040fe200078e02ff */
[----:B------:R-:W-:Y:S01]  /*0570*/  LEA R6, P0, R7, c[0x0][0x248], 0x1 ;  /* 0x0000920007067a11 */ /* 0x000fe200078008ff */
[----:B------:R-:W-:-:S02]  /*0580*/  IMAD R18, R194, c[0x0][0x1c8], RZ ;  /* 0x00007200c2127a24 */ /* 0x000fc400078e02ff */
[----:B------:R-:W-:Y:S01]  /*0590*/  IMAD.WIDE.U32 R8, R195, c[0x0][0x1a8], R8 ;  /* 0x00006a00c3087a25 */ /* 0x000fe200078e0008 */
[----:B------:R-:W-:Y:S02]  /*05a0*/  LEA.HI.X R7, R7, c[0x0][0x24c], R2, 0x1, P0 ;  /* 0x0000930007077a11 */ /* 0x000fe400000f0c02 */
[----:B------:R-:W-:Y:S01]  /*05b0*/  ISETP.NE.U32.AND P0, PT, RZ, c[0x0][0x260], PT ;  /* 0x00009800ff007a0c */ /* 0x000fe20003f05070 */
[----:B------:R-:W-:Y:S01]  /*05c0*/  IMAD.WIDE.U32 R10, R195, c[0x0][0x1c8], R10 ;  /* 0x00007200c30a7a25 */ /* 0x000fe200078e000a */
[----:B------:R-:W-:Y:S02]  /*05d0*/  IADD3 R189, P3, R15, R8, RZ ;  /* 0x000000080fbd7210 */ /* 0x000fe40007f7e0ff */
[----:B------:R-:W-:Y:S01]  /*05e0*/  ISETP.NE.AND.EX P0, PT, RZ, c[0x0][0x264], PT, P0 ;  /* 0x00009900ff007a0c */ /* 0x000fe20003f05300 */
[----:B------:R-:W-:Y:S01]  /*05f0*/  IMAD R3, R195, c[0x0][0x1ac], R0 ;  /* 0x00006b00c3037a24 */ /* 0x000fe200078e0200 */
[----:B------:R-:W-:Y:S01]  /*0600*/  IADD3 R15, P4, R15, R10, RZ ;  /* 0x0000000a0f0f7210 */ /* 0x000fe20007f9e0ff */
[----:B------:R-:W-:-:S03]  /*0610*/  IMAD R19, R195, c[0x0][0x1cc], R18 ;  /* 0x00007300c3137a24 */ /* 0x000fc600078e0212 */
[----:B------:R-:W-:Y:S01]  /*0620*/  IADD3 R0, R9, R3, RZ ;  /* 0x0000000309007210 */ /* 0x000fe20007ffe0ff */
[----:B------:R-:W-:Y:S01]  /*0630*/  IMAD.IADD R2, R11, 0x1, R19 ;  /* 0x000000010b027824 */ /* 0x000fe200078e0213 */
[C---:B------:R-:W-:Y:S02]  /*0640*/  LEA R3, P6, R4.reuse, c[0x0][0x308], 0x1 ;  /* 0x0000c20004037a11 */ /* 0x040fe400078c08ff */
[C---:B------:R-:W-:Y:S01]  /*0650*/  IADD3.X R0, R17.reuse, R0, RZ, P3, !PT ;  /* 0x0000000011007210 */ /* 0x040fe20001ffe4ff */
[----:B------:R-:W-:Y:S01]  /*0660*/  IMAD.X R2, R17, 0x1, R2, P4 ;  /* 0x0000000111027824 */ /* 0x000fe200020e0602 */
[----:B------:R-:W-:Y:S02]  /*0670*/  ISETP.NE.U32.AND P3, PT, RZ, c[0x0][0x328], PT ;  /* 0x0000ca00ff007a0c */ /* 0x000fe40003f65070 */
[----:B------:R-:W-:Y:S02]  /*0680*/  ISETP.NE.U32.AND P4, PT, RZ, c[0x0][0x348], PT ;  /* 0x0000d200ff007a0c */ /* 0x000fe40003f85070 */
[----:B------:R-:W-:-:S02]  /*0690*/  LEA.HI.X R4, R4, c[0x0][0x30c], R5, 0x1, P6 ;  /* 0x0000c30004047a11 */ /* 0x000fc400030f0c05 */
[C---:B------:R-:W-:Y:S02]  /*06a0*/  LEA R190, P6, R189.reuse, c[0x0][0x228], 0x1 ;  /* 0x00008a00bdbe7a11 */ /* 0x040fe400078c08ff */
[----:B------:R-:W-:Y:S02]  /*06b0*/  ISETP.NE.AND.EX P3, PT, RZ, c[0x0][0x32c], PT, P3 ;  /* 0x0000cb00ff007a0c */ /* 0x000fe40003f65330 */
[----:B------:R-:W-:Y:S02]  /*06c0*/  ISETP.NE.AND.EX P4, PT, RZ, c[0x0][0x34c], PT, P4 ;  /* 0x0000d300ff007a0c */ /* 0x000fe40003f85340 */
        /* <DEDUP_REMOVED lines=18> */
[----:B------:R-:W-:Y:S01]  /*07f0*/  CS2R R192, SRZ ;  /* 0x0000000000c07805 */ /* 0x000fe2000001ff00 */
[----:B------:R-:W-:Y:S01]  /*0800*/  MOV R185, RZ ;  /* 0x000000ff00b97202 */ /* 0x000fe20000000f00 */
[----:B------:R-:W2:Y:S05]  /*0810*/  S2R R186, SR_LANEID ;  /* 0x0000000000ba7919 */ /* 0x000eaa0000000000 */
[----:B------:R4:W1:Y:S08]  /*0820*/  R2UR UR21, R16 ;  /* 0x00000000101573c2 */ /* 0x00087000000e0000 */
[----:B------:R4:W0:Y:S01]  /*0830*/  R2UR UR18, R6 ;  /* 0x00000000061273c2 */ /* 0x00082200000e0000 */
[----:B---3--:R-:W-:-:S07]  /*0840*/  IMAD.SHL.U32 R0, R191, 0x10, RZ ;  /* 0x00000010bf007824 */ /* 0x008fce00078e00ff */
[----:B------:R4:W3:Y:S01]  /*0850*/  R2UR UR19, R7 ;  /* 0x00000000071373c2 */ /* 0x0008e200000e0000 */
        /* <DEDUP_REMOVED lines=24> */
.L_x_3624:
[----:B------:R-:W-:Y:S01]  /*09e0*/  IADD3 R167, -R185, c[0x0][0x174], RZ ;  /* 0x00005d00b9a77a10 */ /* 0x000fe20007ffe1ff */
[----:B------:R-:W-:Y:S01]  /*09f0*/  BAR.SYNC.DEFER_BLOCKING 0x0 ;  /* 0x0000000000007b1d */ /* 0x000fe20000010000 */
[----:B------:R-:W-:Y:S02]  /*0a00*/  LEA R2, P3, R120, UR20, 0x1 ;  /* 0x0000001478027c11 */ /* 0x000fe4000f8608ff */
[----:B------:R-:W-:-:S02]  /*0a10*/  LEA R118, R167, 0xfffffc00, 0xa ;  /* 0xfffffc00a7767811 */ /* 0x000fc400078e50ff */
[----:B------:R-:W-:Y:S02]  /*0a20*/  PRMT R5, RZ, 0x7610, R5 ;  /* 0x00007610ff057816 */ /* 0x000fe40000000005 */
[----:B------:R-:W-:Y:S02]  /*0a30*/  IADD3 R11, -R118, c[0x0][0x168], RZ ;  /* 0x00005a00760b7a10 */ /* 0x000fe40007ffe1ff */
[C---:B------:R-:W-:Y:S02]  /*0a40*/  LEA.HI.X R3, R120.reuse, UR21, R121, 0x1, P3 ;  /* 0x0000001578037c11 */ /* 0x040fe400098f0c79 */
[-C--:B------:R-:W-:Y:S02]  /*0a50*/  ISETP.GE.AND P2, PT, R120, R11.reuse, PT ;  /* 0x0000000b7800720c */ /* 0x080fe40003f46270 */
[-C--:B------:R-:W-:Y:S02]  /*0a60*/  ISETP.GE.AND P1, PT, R182, R11.reuse, PT ;  /* 0x0000000bb600720c */ /* 0x080fe40003f26270 */
[----:B------:R-:W-:-:S02]  /*0a70*/  ISETP.GE.AND P0, PT, R181, R11, PT ;  /* 0x0000000bb500720c */ /* 0x000fc40003f06270 */
[-C--:B------:R-:W-:Y:S02]  /*0a80*/  ISETP.GE.AND P4, PT, R180, R11.reuse, PT ;  /* 0x0000000bb400720c */ /* 0x080fe40003f86270 */
[-C--:B------:R-:W-:Y:S02]  /*0a90*/  ISETP.GE.AND P6, PT, R179, R11.reuse, PT ;  /* 0x0000000bb300720c */ /* 0x080fe40003fc6270 */
[-C--:B------:R-:W-:Y:S02]  /*0aa0*/  ISETP.GE.AND P5, PT, R178, R11.reuse, PT ;  /* 0x0000000bb200720c */ /* 0x080fe40003fa6270 */
[-C--:B------:R-:W-:Y:S01]  /*0ab0*/  ISETP.GE.AND P3, PT, R177, R11.reuse, PT ;  /* 0x0000000bb100720c */ /* 0x080fe20003f66270 */
[----:B------:R0:W2:Y:S01]  /*0ac0*/  @!P2 LDG.E.U16 R5, [R2.64] ;  /* 0x0000000e0205a981 */ /* 0x0000a2000c1e1500 */
[----:B------:R-:W-:Y:S02]  /*0ad0*/  ISETP.GE.AND P2, PT, R176, R11, PT ;  /* 0x0000000bb000720c */ /* 0x000fe40003f46270 */
[----:B------:R-:W-:-:S02]  /*0ae0*/  PRMT R0, RZ, 0x7610, R0 ;  /* 0x00007610ff007816 */ /* 0x000fc40000000000 */
[----:B------:R-:W-:Y:S02]  /*0af0*/  PRMT R7, RZ, 0x7610, R7 ;  /* 0x00007610ff077816 */ /* 0x000fe40000000007 */
[----:B------:R-:W-:Y:S02]  /*0b00*/  PRMT R4, RZ, 0x7610, R4 ;  /* 0x00007610ff047816 */ /* 0x000fe40000000004 */
[----:B------:R-:W-:Y:S01]  /*0b10*/  PRMT R9, RZ, 0x7610, R9 ;  /* 0x00007610ff097816 */ /* 0x000fe20000000009 */
[----:B------:R0:W3:Y:S01]  /*0b20*/  @!P1 LDG.E.U16 R0, [R2.64+0x40] ;  /* 0x0000400e02009981 */ /* 0x0000e2000c1e1500 */
[----:B------:R-:W-:Y:S02]  /*0b30*/  PRMT R6, RZ, 0x7610, R6 ;  /* 0x00007610ff067816 */ /* 0x000fe40000000006 */
[----:B------:R-:W-:Y:S01]  /*0b40*/  PRMT R13, RZ, 0x7610, R13 ;  /* 0x00007610ff0d7816 */ /* 0x000fe2000000000d */
[----:B------:R0:W4:Y:S01]  /*0b50*/  @!P0 LDG.E.U16 R7, [R2.64+0x80] ;  /* 0x0000800e02078981 */ /* 0x000122000c1e1500 */
[----:B------:R-:W-:-:S02]  /*0b60*/  PRMT R8, RZ, 0x7610, R8 ;  /* 0x00007610ff087816 */ /* 0x000fc40000000008 */
[-C--:B------:R-:W-:Y:S01]  /*0b70*/  ISETP.GE.AND P1, PT, R175, R11.reuse, PT ;  /* 0x0000000baf00720c */ /* 0x080fe20003f26270 */
[----:B------:R0:W5:Y:S01]  /*0b80*/  @!P4 LDG.E.U16 R4, [R2.64+0xc0] ;  /* 0x0000c00e0204c981 */ /* 0x000162000c1e1500 */
[-C--:B------:R-:W-:Y:S02]  /*0b90*/  ISETP.GE.AND P0, PT, R174, R11.reuse, PT ;  /* 0x0000000bae00720c */ /* 0x080fe40003f06270 */
[-C--:B------:R-:W-:Y:S01]  /*0ba0*/  ISETP.GE.AND P4, PT, R173, R11.reuse, PT ;  /* 0x0000000bad00720c */ /* 0x080fe20003f86270 */
[----:B------:R0:W5:Y:S01]  /*0bb0*/  @!P6 LDG.E.U16 R9, [R2.64+0x100] ;  /* 0x0001000e0209e981 */ /* 0x000162000c1e1500 */
[-C--:B------:R-:W-:Y:S02]  /*0bc0*/  ISETP.GE.AND P6, PT, R172, R11.reuse, PT ;  /* 0x0000000bac00720c */ /* 0x080fe40003fc6270 */
[----:B------:R-:W-:Y:S01]  /*0bd0*/  PRMT R15, RZ, 0x7610, R15 ;  /* 0x00007610ff0f7816 */ /* 0x000fe2000000000f */
[----:B------:R0:W5:Y:S01]  /*0be0*/  @!P5 LDG.E.U16 R6, [R2.64+0x140] ;  /* 0x0001400e0206d981 */ /* 0x000162000c1e1500 */
[----:B------:R-:W-:-:S02]  /*0bf0*/  ISETP.GE.AND P5, PT, R171, R11, PT ;  /* 0x0000000bab00720c */ /* 0x000fc40003fa6270 */
[----:B------:R-:W-:Y:S01]  /*0c00*/  PRMT R10, RZ, 0x7610, R10 ;  /* 0x00007610ff0a7816 */ /* 0x000fe2000000000a */
[----:B------:R0:W5:Y:S01]  /*0c10*/  @!P3 LDG.E.U16 R13, [R2.64+0x180] ;  /* 0x0001800e020db981 */ /* 0x000162000c1e1500 */
[-C--:B------:R-:W-:Y:S02]  /*0c20*/  ISETP.GE.AND P3, PT, R170, R11.reuse, PT ;  /* 0x0000000baa00720c */ /* 0x080fe40003f66270 */
[----:B------:R-:W-:Y:S01]  /*0c30*/  PRMT R17, RZ, 0x7610, R17 ;  /* 0x00007610ff117816 */ /* 0x000fe20000000011 */
[----:B------:R0:W5:Y:S01]  /*0c40*/  @!P2 LDG.E.U16 R8, [R2.64+0x1c0] ;  /* 0x0001c00e0208a981 */ /* 0x000162000c1e1500 */
[----:B------:R-:W-:Y:S02]  /*0c50*/  ISETP.GE.AND P2, PT, R169, R11, PT ;  /* 0x0000000ba900720c */ /* 0x000fe40003f46270 */
[----:B------:R-:W-:Y:S01]  /*0c60*/  PRMT R12, RZ, 0x7610, R12 ;  /* 0x00007610ff0c7816 */ /* 0x000fe2000000000c */
[----:B------:R0:W5:Y:S01]  /*0c70*/  @!P1 LDG.E.U16 R15, [R2.64+0x200] ;  /* 0x0002000e020f9981 */ /* 0x000162000c1e1500 */
[----:B------:R-:W-:-:S02]  /*0c80*/  PRMT R19, RZ, 0x7610, R19 ;  /* 0x00007610ff137816 */ /* 0x000fc40000000013 */
[----:B------:R-:W-:Y:S01]  /*0c90*/  PRMT R14, RZ, 0x7610, R14 ;  /* 0x00007610ff0e7816 */ /* 0x000fe2000000000e */
[----:B------:R0:W5:Y:S01]  /*0ca0*/  @!P0 LDG.E.U16 R10, [R2.64+0x240] ;  /* 0x0002400e020a8981 */ /* 0x000162000c1e1500 */
[----:B------:R-:W-:-:S03]  /*0cb0*/  PRMT R21, RZ, 0x7610, R21 ;  /* 0x00007610ff157816 */ /* 0x000fc60000000015 */
[----:B------:R0:W5:Y:S04]  /*0cc0*/  @!P4 LDG.E.U16 R17, [R2.64+0x280] ;  /* 0x0002800e0211c981 */ /* 0x000168000c1e1500 */
[----:B------:R0:W5:Y:S01]  /*0cd0*/  @!P6 LDG.E.U16 R12, [R2.64+0x2c0] ;  /* 0x0002c00e020ce981 */ /* 0x000162000c1e1500 */
[----:B------:R-:W-:-:S03]  /*0ce0*/  ISETP.GE.AND P1, PT, R168, R11, PT ;  /* 0x0000000ba800720c */ /* 0x000fc60003f26270 */
[----:B------:R0:W5:Y:S04]  /*0cf0*/  @!P5 LDG.E.U16 R19, [R2.64+0x300] ;  /* 0x0003000e0213d981 */ /* 0x000168000c1e1500 */
[----:B------:R0:W5:Y:S04]  /*0d00*/  @!P3 LDG.E.U16 R14, [R2.64+0x340] ;  /* 0x0003400e020eb981 */ /* 0x000168000c1e1500 */
[----:B------:R0:W5:Y:S01]  /*0d10*/  @!P2 LDG.E.U16 R21, [R2.64+0x380] ;  /* 0x0003800e0215a981 */ /* 0x000162000c1e1500 */
[----:B------:R-:W-:-:S06]  /*0d20*/  PRMT R16, RZ, 0x7610, R16 ;  /* 0x00007610ff107816 */ /* 0x000fcc0000000010 */
[----:B------:R0:W5:Y:S01]  /*0d30*/  @!P1 LDG.E.U16 R16, [R2.64+0x3c0] ;  /* 0x0003c00e02109981 */ /* 0x000162000c1e1500 */
[----:B------:R-:W-:-:S05]  /*0d40*/  IMAD.SHL.U32 R166, R191, 0x10, RZ ;  /* 0x00000010bfa67824 */ /* 0x000fca00078e00ff */
        /* <DEDUP_REMOVED lines=12> */
[C---:B0-----:R-:W-:Y:S02]  /*0e10*/  IADD3 R3, R18.reuse, 0xe0, RZ ;  /* 0x000000e012037810 */ /* 0x041fe40007ffe0ff */
        /* <DEDUP_REMOVED lines=27> */
[----:B------:R-:W-:Y:S02]  /*0fd0*/  LEA.HI.SX32 R47, R47, R18, 0x1b ;  /* 0x000000122f2f7211 */ /* 0x000fe400078fdaff */
[----:B------:R-:W-:Y:S01]  /*0fe0*/  SHF.L.U32 R155, R37, 0x1, RZ ;  /* 0x00000001259b7819 */ /* 0x000fe200000006ff */
[----:B------:R-:W-:Y:S01]  /*0ff0*/  IMAD.SHL.U32 R152, R43, 0x2, RZ ;  /* 0x000000022b987824 */ /* 0x000fe200078e00ff */
[----:B------:R-:W-:Y:S01]  /*1000*/  SHF.L.U32 R153, R41, 0x1, RZ ;  /* 0x0000000129997819 */ /* 0x000fe200000006ff */
[----:B------:R-:W-:Y:S01]  /*1010*/  IMAD.SHL.U32 R150, R47, 0x2, RZ ;  /* 0x000000022f967824 */ /* 0x000fe200078e00ff */
[----:B------:R-:W-:Y:S02]  /*1020*/  SHF.L.U32 R151, R45, 0x1, RZ ;  /* 0x000000012d977819 */ /* 0x000fe400000006ff */
[----:B------:R-:W-:-:S04]  /*1030*/  IADD3 R49, R18, 0x1e0, RZ ;  /* 0x000001e012317810 */ /* 0x000fc80007ffe0ff */
[----:B------:R-:W-:-:S04]  /*1040*/  LEA.HI.SX32 R49, R49, R18, 0x1b ;  /* 0x0000001231317211 */ /* 0x000fc800078fdaff */
[----:B------:R-:W-:Y:S01]  /*1050*/  SHF.L.U32 R149, R49, 0x1, RZ ;  /* 0x0000000131957819 */ /* 0x000fe200000006ff */
[C---:B------:R-:W-:Y:S01]  /*1060*/  IMAD.SHL.U32 R147, R120.reuse, 0x2, RZ ;  /* 0x0000000278937824 */ /* 0x040fe200078e00ff */
[----:B------:R-:W-:-:S04]  /*1070*/  SHF.L.U64.HI R148, R120, 0x1, R121 ;  /* 0x0000000178947819 */ /* 0x000fc80000010279 */
[----:B------:R-:W-:-:S04]  /*1080*/  IADD3 R116, P0, R147, UR18, RZ ;  /* 0x0000001293747c10 */ /* 0x000fc8000ff1e0ff */
[----:B------:R-:W-:Y:S02]  /*1090*/  IADD3.X R117, R148, UR19, RZ, P0, !PT ;  /* 0x0000001394757c10 */ /* 0x000fe400087fe4ff */
[CC--:B------:R-:W-:Y:S02]  /*10a0*/  ISETP.GE.AND P0, PT, R120.reuse, R11.reuse, PT ;  /* 0x0000000b7800720c */ /* 0x0c0fe40003f06270 */
[----:B------:R-:W-:Y:S02]  /*10b0*/  PRMT R37, RZ, 0x7610, R37 ;  /* 0x00007610ff257816 */ /* 0x000fe40000000025 */
[C---:B------:R-:W-:Y:S02]  /*10c0*/  LEA R2, P1, R120.reuse, UR16, 0x1 ;  /* 0x0000001078027c11 */ /* 0x040fe4000f8208ff */
[----:B------:R-:W-:Y:S02]  /*10d0*/  ISETP.GE.AND P2, PT, R181, R11, PT ;  /* 0x0000000bb500720c */ /* 0x000fe40003f46270 */
[----:B------:R-:W-:-:S02]  /*10e0*/  LEA.HI.X R3, R120, UR17, R121, 0x1, P1 ;  /* 0x0000001178037c11 */ /* 0x000fc400088f0c79 */
        /* <DEDUP_REMOVED lines=8> */
[----:B------:R-:W-:Y:S02]  /*1170*/  PRMT R41, RZ, 0x7610, R41 ;  /* 0x00007610ff297816 */ /* 0x000fe40000000029 */
[----:B------:R-:W-:Y:S02]  /*1180*/  PRMT R47, RZ, 0x7610, R47 ;  /* 0x00007610ff2f7816 */ /* 0x000fe4000000002f */
[----:B------:R-:W-:Y:S01]  /*1190*/  PRMT R49, RZ, 0x7610, R49 ;  /* 0x00007610ff317816 */ /* 0x000fe20000000031 */
[----:B--2---:R-:W-:Y:S04]  /*11a0*/  STS.U16 [R164], R5 ;  /* 0x00000005a4007388 */ /* 0x004fe80000000400 */
[----:B---3--:R0:W-:Y:S04]  /*11b0*/  STS.U16 [R163+0x40], R0 ;  /* 0x00004000a3007388 */ /* 0x0081e80000000400 */
[----:B----4-:R1:W-:Y:S04]  /*11c0*/  STS.U16 [R162+0x80], R7 ;  /* 0x00008007a2007388 */ /* 0x0103e80000000400 */
[----:B-----5:R-:W-:Y:S04]  /*11d0*/  STS.U16 [R161+0xc0], R4 ;  /* 0x0000c004a1007388 */ /* 0x020fe80000000400 */
[----:B------:R2:W-:Y:S04]  /*11e0*/  STS.U16 [R160+0x100], R9 ;  /* 0x00010009a0007388 */ /* 0x0005e80000000400 */
[----:B------:R-:W-:Y:S04]  /*11f0*/  STS.U16 [R159+0x140], R6 ;  /* 0x000140069f007388 */ /* 0x000fe80000000400 */
[----:B------:R3:W-:Y:S04]  /*1200*/  STS.U16 [R158+0x180], R13 ;  /* 0x0001800d9e007388 */ /* 0x0007e80000000400 */
[----:B------:R-:W-:Y:S01]  /*1210*/  STS.U16 [R157+0x1c0], R8 ;  /* 0x0001c0089d007388 */ /* 0x000fe20000000400 */
[----:B0-----:R-:W-:-:S03]  /*1220*/  LEA R0, R186, R165, 0x4 ;  /* 0x000000a5ba007211 */ /* 0x001fc600078e20ff */
[----:B------:R0:W-:Y:S04]  /*1230*/  STS.U16 [R156+0x200], R15 ;  /* 0x0002000f9c007388 */ /* 0x0001e80000000400 */
[----:B------:R-:W-:Y:S04]  /*1240*/  STS.U16 [R155+0x240], R10 ;  /* 0x0002400a9b007388 */ /* 0x000fe80000000400 */
[----:B------:R4:W-:Y:S04]  /*1250*/  STS.U16 [R154+0x280], R17 ;  /* 0x000280119a007388 */ /* 0x0009e80000000400 */
[----:B------:R-:W-:Y:S01]  /*1260*/  STS.U16 [R153+0x2c0], R12 ;  /* 0x0002c00c99007388 */ /* 0x000fe20000000400 */
[----:B------:R-:W-:-:S03]  /*1270*/  IADD3 R5, R0, 0x1, RZ ;  /* 0x0000000100057810 */ /* 0x000fc60007ffe0ff */
[----:B------:R5:W-:Y:S01]  /*1280*/  STS.U16 [R152+0x300], R19 ;  /* 0x0003001398007388 */ /* 0x000be20000000400 */
[----:B-1----:R-:W-:-:S03]  /*1290*/  IADD3 R7, R0, 0x2, RZ ;  /* 0x0000000200077810 */ /* 0x002fc60007ffe0ff */
[----:B------:R-:W-:Y:S01]  /*12a0*/  STS.U16 [R151+0x340], R14 ;  /* 0x0003400e97007388 */ /* 0x000fe20000000400 */
[C---:B--2---:R-:W-:Y:S02]  /*12b0*/  IADD3 R9, R0.reuse, 0x3, RZ ;  /* 0x0000000300097810 */ /* 0x044fe40007ffe0ff */
[C---:B---3--:R-:W-:Y:S01]  /*12c0*/  IADD3 R13, R0.reuse, 0x4, RZ ;  /* 0x00000004000d7810 */ /* 0x048fe20007ffe0ff */
[----:B------:R1:W-:Y:S01]  /*12d0*/  STS.U16 [R150+0x380], R21 ;  /* 0x0003801596007388 */ /* 0x0003e20000000400 */
[C---:B0-----:R-:W-:Y:S02]  /*12e0*/  IADD3 R15, R0.reuse, 0x5, RZ ;  /* 0x00000005000f7810 */ /* 0x041fe40007ffe0ff */
[C---:B----4-:R-:W-:Y:S02]  /*12f0*/  IADD3 R17, R0.reuse, 0x6, RZ ;  /* 0x0000000600117810 */ /* 0x050fe40007ffe0ff */
[C---:B-----5:R-:W-:Y:S02]  /*1300*/  IADD3 R19, R0.reuse, 0x7, RZ ;  /* 0x0000000700137810 */ /* 0x060fe40007ffe0ff */
[----:B------:R-:W-:-:S02]  /*1310*/  IADD3 R23, R0, 0x9, RZ ;  /* 0x0000000900177810 */ /* 0x000fc40007ffe0ff */
[C---:B------:R-:W-:Y:S02]  /*1320*/  IADD3 R25, R0.reuse, 0xa, RZ ;  /* 0x0000000a00197810 */ /* 0x040fe40007ffe0ff */
[C---:B-1----:R-:W-:Y:S02]  /*1330*/  IADD3 R21, R0.reuse, 0x8, RZ ;  /* 0x0000000800157810 */ /* 0x042fe40007ffe0ff */
        /* <DEDUP_REMOVED lines=57> */
[----:B------:R-:W2:Y:S01]  /*16d0*/  @!P0 LDG.E.U16 R37, [R116.64] ;  /* 0x0000000e74258981 */ /* 0x000ea2000c1e1500 */
[----:B------:R-:W-:Y:S02]  /*16e0*/  ISETP.GE.AND P0, PT, R176, R11, PT ;  /* 0x0000000bb000720c */ /* 0x000fe40003f06270 */
[----:B------:R-:W-:Y:S01]  /*16f0*/  PRMT R4, RZ, 0x7610, R4 ;  /* 0x00007610ff047816 */ /* 0x000fe20000000004 */
[----:B------:R-:W3:Y:S01]  /*1700*/  @!P2 LDG.E.U16 R39, [R116.64+0x80] ;  /* 0x0000800e7427a981 */ /* 0x000ee2000c1e1500 */
[----:B------:R-:W-:Y:S02]  /*1710*/  PRMT R6, RZ, 0x7610, R6 ;  /* 0x00007610ff067816 */ /* 0x000fe40000000006 */
[----:B------:R-:W-:Y:S01]  /*1720*/  PRMT R8, RZ, 0x7610, R8 ;  /* 0x00007610ff087816 */ /* 0x000fe20000000008 */
[----:B------:R-:W4:Y:S01]  /*1730*/  @!P4 LDG.E.U16 R43, [R116.64+0x180] ;  /* 0x0001800e742bc981 */ /* 0x000f22000c1e1500 */
[----:B------:R-:W-:-:S03]  /*1740*/  PRMT R12, RZ, 0x7610, R12 ;  /* 0x00007610ff0c7816 */ /* 0x000fc6000000000c */
[----:B------:R-:W5:Y:S04]  /*1750*/  @!P1 LDG.E.U16 R4, [R116.64+0x40] ;  /* 0x0000400e74049981 */ /* 0x000f68000c1e1500 */
[----:B------:R-:W3:Y:S01]  /*1760*/  @!P0 LDG.E.U16 R10, [R116.64+0x1c0] ;  /* 0x0001c00e740a8981 */ /* 0x000ee2000c1e1500 */
[-C--:B------:R-:W-:Y:S02]  /*1770*/  ISETP.GE.AND P0, PT, R175, R11.reuse, PT ;  /* 0x0000000baf00720c */ /* 0x080fe40003f06270 */
[-C--:B------:R-:W-:Y:S01]  /*1780*/  ISETP.GE.AND P1, PT, R173, R11.reuse, PT ;  /* 0x0000000bad00720c */ /* 0x080fe20003f26270 */
[----:B------:R-:W4:Y:S01]  /*1790*/  @!P3 LDG.E.U16 R6, [R116.64+0xc0] ;  /* 0x0000c00e7406b981 */ /* 0x000f22000c1e1500 */
[-C--:B------:R-:W-:Y:S02]  /*17a0*/  ISETP.GE.AND P2, PT, R172, R11.reuse, PT ;  /* 0x0000000bac00720c */ /* 0x080fe40003f46270 */
        /* <DEDUP_REMOVED lines=8> */
[----:B------:R-:W-:Y:S02]  /*1830*/  ISETP.GE.AND P6, PT, R168, R11, PT ;  /* 0x0000000ba800720c */ /* 0x000fe40003fc6270 */
[----:B------:R-:W-:Y:S01]  /*1840*/  PRMT R14, RZ, 0x7610, R14 ;  /* 0x00007610ff0e7816 */ /* 0x000fe2000000000e */
[----:B------:R-:W4:Y:S01]  /*1850*/  @!P3 LDG.E.U16 R49, [R116.64+0x300] ;  /* 0x0003000e7431b981 */ /* 0x000f22000c1e1500 */
[----:B0-----:R-:W-:-:S02]  /*1860*/  PRMT R16, RZ, 0x7610, R16 ;  /* 0x00007610ff107816 */ /* 0x001fc40000000010 */
[----:B------:R-:W-:Y:S02]  /*1870*/  PRMT R51, RZ, 0x7610, R51 ;  /* 0x00007610ff337816 */ /* 0x000fe40000000033 */
[----:B------:R-:W-:Y:S01]  /*1880*/  PRMT R18, RZ, 0x7610, R18 ;  /* 0x00007610ff127816 */ /* 0x000fe20000000012 */
[----:B------:R-:W4:Y:S04]  /*1890*/  @!P0 LDG.E.U16 R12, [R116.64+0x240] ;  /* 0x0002400e740c8981 */ /* 0x000f28000c1e1500 */
[----:B------:R-:W4:Y:S04]  /*18a0*/  @!P2 LDG.E.U16 R14, [R116.64+0x2c0] ;  /* 0x0002c00e740ea981 */ /* 0x000f28000c1e1500 */
[----:B------:R-:W4:Y:S04]  /*18b0*/  @!P4 LDG.E.U16 R16, [R116.64+0x340] ;  /* 0x0003400e7410c981 */ /* 0x000f28000c1e1500 */
[----:B------:R-:W4:Y:S04]  /*18c0*/  @!P5 LDG.E.U16 R51, [R116.64+0x380] ;  /* 0x0003800e7433d981 */ /* 0x000f28000c1e1500 */
[----:B------:R-:W4:Y:S01]  /*18d0*/  @!P6 LDG.E.U16 R18, [R116.64+0x3c0] ;  /* 0x0003c00e7412e981 */ /* 0x000f22000c1e1500 */
        /* <DEDUP_REMOVED lines=15> */
[----:B-----5:R-:W-:Y:S04]  /*19d0*/  STS.U16 [R163+0x40], R4 ;  /* 0x00004004a3007388 */ /* 0x020fe80000000400 */
[----:B---3--:R-:W-:Y:S04]  /*19e0*/  STS.U16 [R162+0x80], R39 ;  /* 0x00008027a2007388 */ /* 0x008fe80000000400 */
[----:B----4-:R-:W-:Y:S04]  /*19f0*/  STS.U16 [R161+0xc0], R6 ;  /* 0x0000c006a1007388 */ /* 0x010fe80000000400 */
        /* <DEDUP_REMOVED lines=28> */
[----:B------:R1:W4:Y:S04]  /*1bc0*/  LDS.U16 R20, [R115+0x1e] ;  /* 0x00001e0073147984 */ /* 0x0003280000000400 */
[----:B------:R-:W-:Y:S01]  /*1bd0*/  BAR.SYNC.DEFER_BLOCKING 0x0 ;  /* 0x0000000000007b1d */ /* 0x000fe20000010000 */
[----:B0-----:R-:W-:-:S05]  /*1be0*/  PRMT R10, RZ, 0x7610, R10 ;  /* 0x00007610ff0a7816 */ /* 0x001fca000000000a */
[----:B------:R0:W5:Y:S01]  /*1bf0*/  @!P0 LDG.E.U16 R13, [R2.64] ;  /* 0x0000000e020d8981 */ /* 0x000162000c1e1500 */
[----:B------:R-:W-:-:S03]  /*1c00*/  ISETP.GE.AND P0, PT, R181, R11, PT ;  /* 0x0000000bb500720c */ /* 0x000fc60003f06270 */
[----:B------:R0:W5:Y:S01]  /*1c10*/  @!P1 LDG.E.U16 R0, [R2.64+0x40] ;  /* 0x0000400e02009981 */ /* 0x000162000c1e1500 */
[-C--:B------:R-:W-:Y:S02]  /*1c20*/  ISETP.GE.AND P1, PT, R180, R11.reuse, PT ;  /* 0x0000000bb400720c */ /* 0x080fe40003f26270 */
[----:B-1----:R-:W-:Y:S01]  /*1c30*/  PRMT R12, RZ, 0x7610, R12 ;  /* 0x00007610ff0c7816 */ /* 0x002fe2000000000c */
[----:B------:R0:W5:Y:S01]  /*1c40*/  @!P3 LDG.E.U16 R27, [R2.64+0x300] ;  /* 0x0003000e021bb981 */ /* 0x000162000c1e1500 */
[----:B--2---:R-:W-:Y:S02]  /*1c50*/  PRMT R14, RZ, 0x7610, R14 ;  /* 0x00007610ff0e7816 */ /* 0x004fe4000000000e */
[----:B---3--:R-:W-:Y:S01]  /*1c60*/  PRMT R16, RZ, 0x7610, R16 ;  /* 0x00007610ff107816 */ /* 0x008fe20000000010 */
[----:B------:R0:W2:Y:S04]  /*1c70*/  @!P4 LDG.E.U16 R42, [R2.64+0x340] ;  /* 0x0003400e022ac981 */ /* 0x0000a8000c1e1500 */
[----:B------:R0:W3:Y:S01]  /*1c80*/  @!P0 LDG.E.U16 R15, [R2.64+0x80] ;  /* 0x0000800e020f8981 */ /* 0x0000e2000c1e1500 */
[----:B------:R-:W-:-:S03]  /*1c90*/  ISETP.GE.AND P0, PT, R179, R11, PT ;  /* 0x0000000bb300720c */ /* 0x000fc60003f06270 */
[----:B------:R0:W2:Y:S01]  /*1ca0*/  @!P1 LDG.E.U16 R10, [R2.64+0xc0] ;  /* 0x0000c00e020a9981 */ /* 0x0000a2000c1e1500 */
[----:B------:R-:W-:Y:S02]  /*1cb0*/  ISETP.GE.AND P1, PT, R178, R11, PT ;  /* 0x0000000bb200720c */ /* 0x000fe40003f26270 */
[----:B----4-:R-:W-:Y:S01]  /*1cc0*/  PRMT R18, RZ, 0x7610, R18 ;  /* 0x00007610ff127816 */ /* 0x010fe20000000012 */
[----:B------:R0:W4:Y:S01]  /*1cd0*/  @!P6 LDG.E.U16 R44, [R2.64+0x3c0] ;  /* 0x0003c00e022ce981 */ /* 0x000122000c1e1500 */
[----:B------:R-:W-:-:S04]  /*1ce0*/  PRMT R43, RZ, 0x7610, R43 ;  /* 0x00007610ff2b7816 */ /* 0x000fc8000000002b */
        /* <DEDUP_REMOVED lines=15> */
[----:B------:R-:W-:Y:S01]  /*1de0*/  IMAD R8, R196, c[0x0][0x1f0], RZ ;  /* 0x00007c00c4087a24 */ /* 0x000fe200078e02ff */
[----:B------:R-:W-:Y:S01]  /*1df0*/  SHF.R.S32.HI R119, RZ, 0x1f, R118 ;  /* 0x0000001fff777819 */ /* 0x000fe20000011476 */
[----:B------:R-:W-:Y:S01]  /*1e00*/  IMAD.WIDE.U32 R4, R197, c[0x0][0x1f0], RZ ;  /* 0x00007c00c5047a25 */ /* 0x000fe200078e00ff */
[----:B------:R-:W-:-:S03]  /*1e10*/  IADD3 R98, R185, -c[0x0][0x174], RZ ;  /* 0x80005d00b9627a10 */ /* 0x000fc60007ffe0ff */
[----:B------:R-:W-:Y:S02]  /*1e20*/  IMAD R31, R197, c[0x0][0x1f4], R8 ;  /* 0x00007d00c51f7a24 */ /* 0x000fe400078e0208 */
[----:B------:R-:W-:-:S04]  /*1e30*/  IMAD R30, R196, c[0x0][0x200], RZ ;  /* 0x00008000c41e7a24 */ /* 0x000fc800078e02ff */
[----:B0-----:R-:W-:-:S04]  /*1e40*/  @!P0 IMAD.WIDE.U32 R2, R197, c[0x0][0x1f0], R118 ;  /* 0x00007c00c5028a25 */ /* 0x001fc800078e0076 */
[----:B------:R-:W-:Y:S02]  /*1e50*/  IMAD.IADD R5, R5, 0x1, R31 ;  /* 0x0000000105057824 */ /* 0x000fe400078e021f */
[----:B------:R-:W-:Y:S02]  /*1e60*/  @!P0 IMAD.IADD R3, R31, 0x1, R3 ;  /* 0x000000011f038824 */ /* 0x000fe400078e0203 */
[----:B------:R-:W-:Y:S02]  /*1e70*/  IMAD R45, R197, c[0x0][0x204], R30 ;  /* 0x00008100c52d7a24 */ /* 0x000fe400078e021e */
[----:B------:R-:W-:Y:S02]  /*1e80*/  IMAD R30, R198, c[0x0][0x1f8], RZ ;  /* 0x00007e00c61e7a24 */ /* 0x000fe400078e02ff */
[----:B------:R-:W-:Y:S02]  /*1e90*/  IMAD R98, R98, -0x400, RZ ;  /* 0xfffffc0062627824 */ /* 0x000fe400078e02ff */
[----:B------:R-:W-:-:S04]  /*1ea0*/  IMAD.WIDE.U32 R4, R199, c[0x0][0x1f8], R4 ;  /* 0x00007e00c7047a25 */ /* 0x000fc800078e0004 */
[C---:B------:R-:W-:Y:S01]  /*1eb0*/  @!P0 IMAD.WIDE.U32 R2, R199.reuse, c[0x0][0x1f8], R2 ;  /* 0x00007e00c7028a25 */ /* 0x040fe200078e0002 */
[----:B------:R-:W-:Y:S02]  /*1ec0*/  SHF.R.S32.HI R97, RZ, 0x1f, R98 ;  /* 0x0000001fff617819 */ /* 0x000fe40000011462 */
[----:B------:R-:W-:Y:S01]  /*1ed0*/  IADD3 R49, P2, R98, R4, RZ ;  /* 0x0000000462317210 */ /* 0x000fe20007f5e0ff */
[----:B------:R-:W-:Y:S01]  /*1ee0*/  IMAD R32, R198, c[0x0][0x208], RZ ;  /* 0x00008200c6207a24 */ /* 0x000fe200078e02ff */
[----:B------:R-:W-:Y:S01]  /*1ef0*/  @!P0 IADD3 R51, P1, R120, R2, RZ ;  /* 0x0000000278338210 */ /* 0x000fe20007f3e0ff */
[C---:B------:R-:W-:Y:S02]  /*1f00*/  IMAD R31, R199.reuse, c[0x0][0x1fc], R30 ;  /* 0x00007f00c71f7a24 */ /* 0x040fe400078e021e */
[----:B------:R-:W-:-:S03]  /*1f10*/  IMAD R53, R199, c[0x0][0x20c], R32 ;  /* 0x00008300c7357a24 */ /* 0x000fc600078e0220 */
[----:B------:R-:W-:Y:S02]  /*1f20*/  IADD3.X R50, R97, R31, R5, P2, !PT ;  /* 0x0000001f61327210 */ /* 0x000fe400017fe405 */
[----:B------:R-:W-:Y:S01]  /*1f30*/  @!P0 IADD3.X R52, R121, R3, R31, P1, !PT ;  /* 0x0000000379348210 */ /* 0x000fe20000ffe41f */
[----:B------:R-:W-:Y:S01]  /*1f40*/  @!P0 IMAD.MOV.U32 R8, RZ, RZ, R118 ;  /* 0x000000ffff088224 */ /* 0x000fe200078e0076 */
[----:B------:R-:W-:Y:S01]  /*1f50*/  @!P0 MOV R9, R119 ;  /* 0x0000007700098202 */ /* 0x000fe20000000f00 */
[----:B------:R-:W-:Y:S01]  /*1f60*/  IMAD.WIDE.U32 R6, R197, c[0x0][0x200], RZ ;  /* 0x00008000c5067a25 */ /* 0x000fe200078e00ff */
[----:B------:R-:W-:-:S03]  /*1f70*/  PRMT R34, RZ, 0x5410, R34 ;  /* 0x00005410ff227816 */ /* 0x000fc60000000022 */
[----:B------:R-:W-:Y:S01]  /*1f80*/  @!P0 IMAD.WIDE.U32 R8, R197, c[0x0][0x200], R8 ;  /* 0x00008000c5088a25 */ /* 0x000fe200078e0008 */
[----:B------:R-:W-:-:S03]  /*1f90*/  IADD3 R7, R7, R45, RZ ;  /* 0x0000002d07077210 */ /* 0x000fc60007ffe0ff */
[----:B------:R-:W-:Y:S01]  /*1fa0*/  FADD.FTZ R95, R34, UR5 ;  /* 0x00000005225f7e21 */ /* 0x000fe20008010000 */
[----:B------:R-:W-:Y:S01]  /*1fb0*/  @!P0 IADD3 R9, R45, R9, RZ ;  /* 0x000000092d098210 */ /* 0x000fe20007ffe0ff */
[----:B------:R-:W-:-:S03]  /*1fc0*/  IMAD.WIDE.U32 R6, R199, c[0x0][0x208], R6 ;  /* 0x00008200c7067a25 */ /* 0x000fc600078e0006 */
[----:B------:R-:W-:Y:S01]  /*1fd0*/  FSETP.GTU.FTZ.AND P5, PT, R95, 20, PT ;  /* 0x41a000005f00780b */ /* 0x000fe20003fbc000 */
[----:B------:R-:W-:Y:S01]  /*1fe0*/  @!P0 IMAD.WIDE.U32 R8, R199, c[0x0][0x208], R8 ;  /* 0x00008200c7088a25 */ /* 0x000fe200078e0008 */
[----:B------:R-:W-:Y:S02]  /*1ff0*/  IADD3 R45, P4, R98, R6, RZ ;  /* 0x00000006622d7210 */ /* 0x000fe40007f9e0ff */
[C---:B------:R-:W-:Y:S02]  /*2000*/  LEA R2, P1, R120.reuse, c[0x0][0x268], 0x1 ;  /* 0x00009a0078027a11 */ /* 0x040fe400078208ff */
[C---:B------:R-:W-:Y:S02]  /*2010*/  @!P0 IADD3 R47, P3, R120.reuse, R8, RZ ;  /* 0x00000008782f8210 */ /* 0x040fe40007f7e0ff */
[----:B------:R-:W-:Y:S02]  /*2020*/  LEA R4, P2, R120, c[0x0][0x258], 0x1 ;  /* 0x0000960078047a11 */ /* 0x000fe400078408ff */
[----:B------:R-:W-:-:S02]  /*2030*/  PRMT R35, RZ, 0x5410, R35 ;  /* 0x00005410ff237816 */ /* 0x000fc40000000023 */
[----:B------:R-:W-:Y:S02]  /*2040*/  PRMT R36, RZ, 0x5410, R36 ;  /* 0x00005410ff247816 */ /* 0x000fe40000000024 */
[----:B------:R-:W-:Y:S02]  /*2050*/  PRMT R37, RZ, 0x5410, R37 ;  /* 0x00005410ff257816 */ /* 0x000fe40000000025 */
[----:B------:R-:W-:Y:S02]  /*2060*/  PRMT R38, RZ, 0x5410, R38 ;  /* 0x00005410ff267816 */ /* 0x000fe40000000026 */
[----:B------:R-:W-:Y:S01]  /*2070*/  PRMT R39, RZ, 0x5410, R39 ;  /* 0x00005410ff277816 */ /* 0x000fe20000000027 */
[----:B------:R-:W-:Y:S01]  /*2080*/  FADD.FTZ R96, R35, UR5 ;  /* 0x0000000523607e21 */ /* 0x000fe20008010000 */
[----:B------:R-:W-:Y:S01]  /*2090*/  IADD3.X R46, R97, R53, R7, P4, !PT ;  /* 0x00000035612e7210 */ /* 0x000fe200027fe407 */
[----:B------:R-:W-:Y:S01]  /*20a0*/  FADD.FTZ R93, R36, UR5 ;  /* 0x00000005245d7e21 */ /* 0x000fe20008010000 */
[----:B------:R-:W-:Y:S01]  /*20b0*/  @!P0 IADD3.X R48, R121, R9, R53, P3, !PT ;  /* 0x0000000979308210 */ /* 0x000fe20001ffe435 */
[----:B------:R-:W-:Y:S01]  /*20c0*/  FADD.FTZ R94, R37, UR5 ;  /* 0x00000005255e7e21 */ /* 0x000fe20008010000 */
[--C-:B------:R-:W-:Y:S01]  /*20d0*/  LEA.HI.X R3, R120, c[0x0][0x26c], R121.reuse, 0x1, P1 ;  /* 0x00009b0078037a11 */ /* 0x100fe200008f0c79 */
[----:B------:R-:W-:Y:S01]  /*20e0*/  FADD.FTZ R91, R38, UR5 ;  /* 0x00000005265b7e21 */ /* 0x000fe20008010000 */
[----:B------:R-:W-:Y:S01]  /*20f0*/  LEA.HI.X R5, R120, c[0x0][0x25c], R121, 0x1, P2 ;  /* 0x0000970078057a11 */ /* 0x000fe200010f0c79 */
[----:B------:R-:W-:Y:S01]  /*2100*/  FADD.FTZ R92, R39, UR5 ;  /* 0x00000005275c7e21 */ /* 0x000fe20008010000 */
[----:B------:R-:W-:-:S02]  /*2110*/  LEA R2, P2, R49, R2, 0x1 ;  /* 0x0000000231027211 */ /* 0x000fc400078408ff */
[----:B------:R-:W-:Y:S02]  /*2120*/  LEA R4, P4, R45, R4, 0x1 ;  /* 0x000000042d047211 */ /* 0x000fe400078808ff */
[----:B------:R-:W-:Y:S02]  /*2130*/  @!P0 LEA R6, P1, R51, c[0x0][0x268], 0x1 ;  /* 0x00009a0033068a11 */ /* 0x000fe400078208ff */
[----:B------:R-:W-:Y:S02]  /*2140*/  @!P0 LEA R8, P3, R47, c[0x0][0x258], 0x1 ;  /* 0x000096002f088a11 */ /* 0x000fe400078608ff */
[----:B------:R-:W-:Y:S01]  /*2150*/  PRMT R40, RZ, 0x5410, R40 ;  /* 0x00005410ff287816 */ /* 0x000fe20000000028 */
[----:B------:R-:W-:Y:S01]  /*2160*/  BSSY B0, `(.L_x_3534) ;  /* 0x000004c000007945 */ /* 0x000fe20003800000 */
[----:B------:R-:W-:Y:S02]  /*2170*/  LEA.HI.X R3, R49, R3, R50, 0x1, P2 ;  /* 0x0000000331037211 */ /* 0x000fe400010f0c32 */
[----:B------:R-:W-:Y:S01]  /*2180*/  LEA.HI.X R5, R45, R5, R46, 0x1, P4 ;  /* 0x000000052d057211 */ /* 0x000fe200020f0c2e */
[----:B------:R-:W-:Y:S01]  /*2190*/  FADD.FTZ R89, R40, UR5 ;  /* 0x0000000528597e21 */ /* 0x000fe20008010000 */
[----:B------:R-:W-:-:S02]  /*21a0*/  @!P0 LEA.HI.X R7, R51, c[0x0][0x26c], R52, 0x1, P1 ;  /* 0x00009b0033078a11 */ /* 0x000fc400008f0c34 */
[----:B------:R-:W-:Y:S02]  /*21b0*/  @!P0 LEA.HI.X R9, R47, c[0x0][0x25c], R48, 0x1, P3 ;  /* 0x000097002f098a11 */ /* 0x000fe400018f0c30 */
[----:B------:R-:W-:Y:S02]  /*21c0*/  FSETP.GTU.FTZ.AND P4, PT, R96, 20, PT ;  /* 0x41a000006000780b */ /* 0x000fe40003f9c000 */
[----:B------:R-:W-:Y:S02]  /*21d0*/  FSETP.GTU.FTZ.AND P3, PT, R93, 20, PT ;  /* 0x41a000005d00780b */ /* 0x000fe40003f7c000 */
[----:B------:R-:W-:Y:S02]  /*21e0*/  FSETP.GTU.FTZ.AND P2, PT, R94, 20, PT ;  /* 0x41a000005e00780b */ /* 0x000fe40003f5c000 */
[----:B------:R-:W-:Y:S02]  /*21f0*/  FSETP.GTU.FTZ.AND P1, PT, R91, 20, PT ;  /* 0x41a000005b00780b */ /* 0x000fe40003f3c000 */
[----:B------:R-:W-:Y:S01]  /*2200*/  FSETP.GTU.FTZ.AND P6, PT, R92, 20, PT ;  /* 0x41a000005c00780b */ /* 0x000fe20003fdc000 */
[----:B-----5:R0:W-:Y:S04]  /*2210*/  STS.U16 [R164], R13 ;  /* 0x0000000da4007388 */ /* 0x0201e80000000400 */
[----:B------:R0:W-:Y:S04]  /*2220*/  STS.U16 [R163+0x40], R0 ;  /* 0x00004000a3007388 */ /* 0x0001e80000000400 */
[----:B---3--:R0:W-:Y:S04]  /*2230*/  STS.U16 [R162+0x80], R15 ;  /* 0x0000800fa2007388 */ /* 0x0081e80000000400 */
[----:B--2---:R0:W-:Y:S04]  /*2240*/  STS.U16 [R161+0xc0], R10 ;  /* 0x0000c00aa1007388 */ /* 0x0041e80000000400 */
        /* <DEDUP_REMOVED lines=30> */
[----:B-1234-:R-:W-:Y:S02]  /*2430*/  FMUL.FTZ R95, R95, 1.4426950216293334961 ;  /* 0x3fb8aa3b5f5f7820 */ /* 0x01efe40000410000 */
[----:B------:R-:W-:-:S02]  /*2440*/  IMAD.MOV.U32 R37, RZ, RZ, 0x3e800000 ;  /* 0x3e800000ff257424 */ /* 0x000fc400078e00ff */
        /* <DEDUP_REMOVED lines=29> */
.L_x_3535:
[----:B-1234-:R-:W-:Y:S05]  /*2620*/  BSYNC B0 ;  /* 0x0000000000007941 */ /* 0x01efea0003800000 */
.L_x_3534:
        /* <DEDUP_REMOVED lines=36> */
.L_x_3537:
[----:B------:R-:W-:Y:S05]  /*2870*/  BSYNC B0 ;  /* 0x0000000000007941 */ /* 0x000fea0003800000 */
.L_x_3536:
        /* <DEDUP_REMOVED lines=36> */
.L_x_3539:
[----:B------:R-:W-:Y:S05]  /*2ac0*/  BSYNC B0 ;  /* 0x0000000000007941 */ /* 0x000fea0003800000 */
.L_x_3538:
        /* <DEDUP_REMOVED lines=36> */
.L_x_3541:
[----:B------:R-:W-:Y:S05]  /*2d10*/  BSYNC B0 ;  /* 0x0000000000007941 */ /* 0x000fea0003800000 */
.L_x_3540:
        /* <DEDUP_REMOVED lines=36> */
.L_x_3543:
[----:B------:R-:W-:Y:S05]  /*2f60*/  BSYNC B0 ;  /* 0x0000000000007941 */ /* 0x000fea0003800000 */
.L_x_3542:
        /* <DEDUP_REMOVED lines=36> */
.L_x_3545:
[----:B------:R-:W-:Y:S05]  /*31b0*/  BSYNC B0 ;  /* 0x0000000000007941 */ /* 0x000fea0003800000 */
.L_x_3544:
        /* <DEDUP_REMOVED lines=36> */
.L_x_3547:
[----:B------:R-:W-:Y:S05]  /*3400*/  BSYNC B0 ;  /* 0x0000000000007941 */ /* 0x000fea0003800000 */
.L_x_3546:
        /* <DEDUP_REMOVED lines=36> */
.L_x_3549:
[----:B------:R-:W-:Y:S05]  /*3650*/  BSYNC B0 ;  /* 0x0000000000007941 */ /* 0x000fea0003800000 */
.L_x_3548:
        /* <DEDUP_REMOVED lines=36> */
.L_x_3551:
[----:B------:R-:W-:Y:S05]  /*38a0*/  BSYNC B0 ;  /* 0x0000000000007941 */ /* 0x000fea0003800000 */
.L_x_3550:
        /* <DEDUP_REMOVED lines=36> */
.L_x_3553:
[----:B------:R-:W-:Y:S05]  /*3af0*/  BSYNC B0 ;  /* 0x0000000000007941 */ /* 0x000fea0003800000 */
.L_x_3552:
[----:B------:R-:W-:Y:S01]  /*3b00*/  BSSY B0, `(.L_x_3554) ;  /* 0x0000023000007945 */ /* 0x000fe20003800000 */
[----:B------:R-:W-:Y:S02]  /*3b10*/  FSETP.GTU.FTZ.AND P2, PT, R82, 20, PT ;  /* 0x41a000005200780b */ /* 0x000fe40003f5c000 */
[----:B------:R-:W-:Y:S01]  /*3b20*/  PRMT R21, RZ, 0x7610, R21 ;  /* 0x00007610ff157816 */ /* 0x000fe20000000015 */
        /* <DEDUP_REMOVED lines=32> */
.L_x_3555:
[----:B------:R-:W-:Y:S05]  /*3d30*/  BSYNC B0 ;  /* 0x0000000000007941 */ /* 0x000fea0003800000 */
.L_x_3554:
[----:B------:R-:W-:Y:S01]  /*3d40*/  BSSY B0, `(.L_x_3556) ;  /* 0x0000021000007945 */ /* 0x000fe20003800000 */
        /* <DEDUP_REMOVED lines=32> */
.L_x_3557:
[----:B------:R-:W-:Y:S05]  /*3f50*/  BSYNC B0 ;  /* 0x0000000000007941 */ /* 0x000fea0003800000 */
.L_x_3556:
        /* <DEDUP_REMOVED lines=33> */
.L_x_3559:
[----:B------:R-:W-:Y:S05]  /*4170*/  BSYNC B0 ;  /* 0x0000000000007941 */ /* 0x000fea0003800000 */
.L_x_3558:
        /* <DEDUP_REMOVED lines=33> */
.L_x_3561:
[----:B------:R-:W-:Y:S05]  /*4390*/  BSYNC B0 ;  /* 0x0000000000007941 */ /* 0x000fea0003800000 */
.L_x_3560:
        /* <DEDUP_REMOVED lines=33> */
.L_x_3563:
[----:B------:R-:W-:Y:S05]  /*45b0*/  BSYNC B0 ;  /* 0x0000000000007941 */ /* 0x000fea0003800000 */
.L_x_3562:
        /* <DEDUP_REMOVED lines=33> */
.L_x_3565:
[----:B------:R-:W-:Y:S05]  /*47d0*/  BSYNC B0 ;  /* 0x0000000000007941 */ /* 0x000fea0003800000 */
.L_x_3564:
        /* <DEDUP_REMOVED lines=47> */
[----:B0-----:R-:W-:-:S02]  /*4ad0*/  PRMT R43, RZ, 0x7610, R43 ;  /* 0x00007610ff2b7816 */ /* 0x001fc4000000002b */
        /* <DEDUP_REMOVED lines=27> */
[----:B------:R0:W-:Y:S04]  /*4c90*/  STS.U16 [R152+0x300], R39 ;  /* 0x0003002798007388 */ /* 0x0001e80000000400 */
[----:B------:R-:W-:Y:S04]  /*4ca0*/  STS.U16 [R151+0x340], R34 ;  /* 0x0003402297007388 */ /* 0x000fe80000000400 */
[----:B------:R1:W-:Y:S04]  /*4cb0*/  STS.U16 [R150+0x380], R41 ;  /* 0x0003802996007388 */ /* 0x0003e80000000400 */
[----:B------:R-:W-:Y:S01]  /*4cc0*/  STS.U16 [R149+0x3c0], R36 ;  /* 0x0003c02495007388 */ /* 0x000fe20000000400 */
[----:B------:R-:W-:-:S06]  /*4cd0*/  NOP ;  /* 0x0000000000007918 */ /* 0x000fcc0000000000 */
[----:B------:R-:W-:Y:S04]  /*4ce0*/  LDS.U16 R2, [R146] ;  /* 0x0000000092027984 */ /* 0x000fe80000000400 */
[----:B------:R-:W-:Y:S04]  /*4cf0*/  LDS.U16 R3, [R145+0x2] ;  /* 0x0000020091037984 */ /* 0x000fe80000000400 */
[----:B------:R-:W2:Y:S04]  /*4d00*/  LDS.U16 R20, [R144+0x4] ;  /* 0x0000040090147984 */ /* 0x000ea80000000400 */
[----:B------:R-:W3:Y:S04]  /*4d10*/  LDS.U16 R7, [R143+0x6] ;  /* 0x000006008f077984 */ /* 0x000ee80000000400 */
[----:B------:R-:W-:Y:S04]  /*4d20*/  LDS.U16 R21, [R142+0x8] ;  /* 0x000008008e157984 */ /* 0x000fe80000000400 */
[----:B------:R-:W-:Y:S04]  /*4d30*/  LDS.U16 R22, [R141+0xa] ;  /* 0x00000a008d167984 */ /* 0x000fe80000000400 */
[----:B------:R-:W4:Y:S04]  /*4d40*/  LDS.U16 R24, [R140+0xc] ;  /* 0x00000c008c187984 */ /* 0x000f280000000400 */
[----:B------:R-:W2:Y:S04]  /*4d50*/  LDS.U16 R26, [R139+0xe] ;  /* 0x00000e008b1a7984 */ /* 0x000ea80000000400 */
[----:B------:R-:W-:Y:S04]  /*4d60*/  LDS.U16 R28, [R138+0x10] ;  /* 0x000010008a1c7984 */ /* 0x000fe80000000400 */
[----:B------:R-:W-:Y:S04]  /*4d70*/  LDS.U16 R29, [R137+0x12] ;  /* 0x00001200891d7984 */ /* 0x000fe80000000400 */
[----:B------:R-:W1:Y:S04]  /*4d80*/  LDS.U16 R33, [R136+0x14] ;  /* 0x0000140088217984 */ /* 0x000e680000000400 */
[----:B------:R-:W1:Y:S04]  /*4d90*/  LDS.U16 R34, [R135+0x16] ;  /* 0x0000160087227984 */ /* 0x000e680000000400 */
[----:B------:R-:W-:Y:S04]  /*4da0*/  LDS.U16 R35, [R134+0x18] ;  /* 0x0000180086237984 */ /* 0x000fe80000000400 */
[----:B------:R-:W-:Y:S04]  /*4db0*/  LDS.U16 R36, [R131+0x1a] ;  /* 0x00001a0083247984 */ /* 0x000fe80000000400 */
[----:B------:R-:W2:Y:S04]  /*4dc0*/  LDS.U16 R37, [R130+0x1c] ;  /* 0x00001c0082257984 */ /* 0x000ea80000000400 */
[----:B------:R-:W2:Y:S04]  /*4dd0*/  LDS.U16 R38, [R115+0x1e] ;  /* 0x00001e0073267984 */ /* 0x000ea80000000400 */
[----:B------:R-:W-:Y:S01]  /*4de0*/  BAR.SYNC.DEFER_BLOCKING 0x0 ;  /* 0x0000000000007b1d */ /* 0x000fe20000010000 */
[----:B0-----:R-:W-:-:S05]  /*4df0*/  PRMT R39, RZ, 0x7610, R39 ;  /* 0x00007610ff277816 */ /* 0x001fca0000000027 */
[----:B------:R0:W5:Y:S01]  /*4e00*/  @!P0 LDG.E.U16 R43, [R8.64] ;  /* 0x0000000e082b8981 */ /* 0x000162000c1e1500 */
[----:B------:R-:W-:-:S03]  /*4e10*/  ISETP.GE.AND P0, PT, R181, R11, PT ;  /* 0x0000000bb500720c */ /* 0x000fc60003f06270 */
[----:B------:R0:W5:Y:S01]  /*4e20*/  @!P1 LDG.E.U16 R40, [R4.64+-0x7c0] ;  /* 0xfff8400e04289981 */ /* 0x000162000c1e1500 */
[-C--:B------:R-:W-:Y:S02]  /*4e30*/  ISETP.GE.AND P1, PT, R180, R11.reuse, PT ;  /* 0x0000000bb400720c */ /* 0x080fe40003f26270 */
[----:B-1----:R-:W-:Y:S01]  /*4e40*/  PRMT R41, RZ, 0x7610, R41 ;  /* 0x00007610ff297816 */ /* 0x002fe20000000029 */
        /* <DEDUP_REMOVED lines=12> */
[----:B------:R0:W5:Y:S06]  /*4f10*/  @!P6 LDG.E.U16 R60, [R4.64+-0x440] ;  /* 0xfffbc00e043ce981 */ /* 0x00016c000c1e1500 */
[----:B------:R0:W5:Y:S01]  /*4f20*/  @!P0 LDG.E.U16 R45, [R4.64+-0x680] ;  /* 0xfff9800e042d8981 */ /* 0x000162000c1e1500 */
[----:B------:R-:W-:-:S03]  /*4f30*/  ISETP.GE.AND P0, PT, R175, R11, PT ;  /* 0x0000000baf00720c */ /* 0x000fc60003f06270 */
[----:B------:R0:W5:Y:S01]  /*4f40*/  @!P1 LDG.E.U16 R48, [R4.64+-0x640] ;  /* 0xfff9c00e04309981 */ /* 0x000162000c1e1500 */
[----:B------:R-:W-:-:S09]  /*4f50*/  ISETP.NE.AND P1, PT, R42, RZ, PT ;  /* 0x000000ff2a00720c */ /* 0x000fd20003f25270 */
[----:B------:R0:W5:Y:S01]  /*4f60*/  @!P0 LDG.E.U16 R47, [R4.64+-0x600] ;  /* 0xfffa000e042f8981 */ /* 0x000162000c1e1500 */
[----:B------:R-:W-:-:S03]  /*4f70*/  ISETP.GE.AND P0, PT, R174, R11, PT ;  /* 0x0000000bae00720c */ /* 0x000fc60003f06270 */
[----:B------:R0:W5:Y:S10]  /*4f80*/  @!P1 LDG.E.U16 R49, [R4.64+-0x580] ;  /* 0xfffa800e04319981 */ /* 0x000174000c1e1500 */
[----:B------:R0:W5:Y:S01]  /*4f90*/  @!P0 LDG.E.U16 R54, [R4.64+-0x5c0] ;  /* 0xfffa400e04368981 */ /* 0x000162000c1e1500 */
[----:B--2---:R-:W-:-:S02]  /*4fa0*/  PRMT R6, RZ, 0x5410, R20 ;  /* 0x00005410ff067816 */ /* 0x004fc40000000014 */
[----:B---3--:R-:W-:Y:S02]  /*4fb0*/  PRMT R7, RZ, 0x5410, R7 ;  /* 0x00005410ff077816 */ /* 0x008fe40000000007 */
[----:B0-----:R-:W-:Y:S02]  /*4fc0*/  PRMT R4, RZ, 0x5410, R3 ;  /* 0x00005410ff047816 */ /* 0x001fe40000000003 */
[----:B------:R-:W-:-:S03]  /*4fd0*/  PRMT R5, RZ, 0x5410, R2 ;  /* 0x00005410ff057816 */ /* 0x000fc60000000002 */
[----:B------:R-:W-:Y:S01]  /*4fe0*/  FMUL.FTZ R3, R4, -1.4426950216293334961 ;  /* 0xbfb8aa3b04037820 */ /* 0x000fe20000410000 */
[----:B----4-:R-:W-:Y:S01]  /*4ff0*/  PRMT R20, RZ, 0x5410, R24 ;  /* 0x00005410ff147816 */ /* 0x010fe20000000018 */
[----:B------:R-:W-:Y:S02]  /*5000*/  FMUL.FTZ R8, R6, -1.4426950216293334961 ;  /* 0xbfb8aa3b06087820 */ /* 0x000fe40000410000 */
[----:B------:R-:W0:Y:S01]  /*5010*/  MUFU.EX2 R55, R3 ;  /* 0x0000000300377308 */ /* 0x000e220000000800 */
[----:B------:R-:W-:Y:S02]  /*5020*/  FMUL.FTZ R2, R5, -1.4426950216293334961 ;  /* 0xbfb8aa3b05027820 */ /* 0x000fe40000410000 */
[----:B------:R-:W-:-:S05]  /*5030*/  FMUL.FTZ R9, R7, -1.4426950216293334961 ;  /* 0xbfb8aa3b07097820 */ /* 0x000fca0000410000 */
[----:B------:R1:W-:Y:S08]  /*5040*/  MUFU.EX2 R57, R8 ;  /* 0x0000000800397308 */ /* 0x0003f00000000800 */
[----:B------:R2:W3:Y:S01]  /*5050*/  MUFU.EX2 R42, R2 ;  /* 0x00000002002a7308 */ /* 0x0004e20000000800 */
[----:B-1----:R-:W-:Y:S01]  /*5060*/  PRMT R8, RZ, 0x5410, R21 ;  /* 0x00005410ff087816 */ /* 0x002fe20000000015 */
[----:B------:R-:W-:-:S06]  /*5070*/  FMUL.FTZ R21, R20, -1.4426950216293334961 ;  /* 0xbfb8aa3b14157820 */ /* 0x000fcc0000410000 */
[----:B------:R1:W-:Y:S01]  /*5080*/  MUFU.EX2 R59, R9 ;  /* 0x00000009003b7308 */ /* 0x0003e20000000800 */
[----:B--2---:R-:W-:Y:S02]  /*5090*/  FMUL.FTZ R2, R8, -1.4426950216293334961 ;  /* 0xbfb8aa3b08027820 */ /* 0x004fe40000410000 */
[----:B0-----:R-:W-:-:S05]  /*50a0*/  FADD.FTZ R55, R55, 1 ;  /* 0x3f80000037377421 */ /* 0x001fca0000010000 */
[----:B------:R0:W-:Y:S01]  /*50b0*/  MUFU.EX2 R63, R21 ;  /* 0x00000015003f7308 */ /* 0x0001e20000000800 */
[----:B-1----:R-:W-:Y:S02]  /*50c0*/  PRMT R9, RZ, 0x5410, R22 ;  /* 0x00005410ff097816 */ /* 0x002fe40000000016 */
[----:B0-----:R-:W-:-:S05]  /*50d0*/  PRMT R21, RZ, 0x5410, R26 ;  /* 0x00005410ff157816 */ /* 0x001fca000000001a */
[----:B------:R-:W0:Y:S01]  /*50e0*/  MUFU.EX2 R61, R2 ;  /* 0x00000002003d7308 */ /* 0x000e220000000800 */
[----:B------:R-:W-:Y:S01]  /*50f0*/  PRMT R26, RZ, 0x5410, R33 ;  /* 0x00005410ff1a7816 */ /* 0x000fe20000000021 */
[----:B------:R-:W-:Y:S02]  /*5100*/  FMUL.FTZ R22, R21, -1.4426950216293334961 ;  /* 0xbfb8aa3b15167820 */ /* 0x000fe40000410000 */
[----:B---3--:R-:W-:-:S04]  /*5110*/  FADD.FTZ R42, R42, 1 ;  /* 0x3f8000002a2a7421 */ /* 0x008fc80000010000 */
[----:B------:R1:W-:Y:S01]  /*5120*/  MUFU.EX2 R64, R22 ;  /* 0x0000001600407308 */ /* 0x0003e20000000800 */
[----:B------:R-:W-:Y:S01]  /*5130*/  FMUL.FTZ R3, R9, -1.4426950216293334961 ;  /* 0xbfb8aa3b09037820 */ /* 0x000fe20000410000 */
[----:B-1----:R-:W-:Y:S01]  /*5140*/  PRMT R22, RZ, 0x5410, R28 ;  /* 0x00005410ff167816 */ /* 0x002fe2000000001c */
[----:B------:R-:W-:-:S05]  /*5150*/  FMUL.FTZ R28, R26, -1.4426950216293334961 ;  /* 0xbfb8aa3b1a1c7820 */ /* 0x000fca0000410000 */
[----:B------:R-:W-:Y:S01]  /*5160*/  MUFU.RCP R42, R42 ;  /* 0x0000002a002a7308 */ /* 0x000fe20000001000 */
[----:B------:R-:W-:-:S07]  /*5170*/  PRMT R24, RZ, 0x5410, R29 ;  /* 0x00005410ff187816 */ /* 0x000fce000000001d */
[----:B------:R1:W-:Y:S01]  /*5180*/  MUFU.EX2 R67, R28 ;  /* 0x0000001c00437308 */ /* 0x0003e20000000800 */
[----:B------:R-:W-:Y:S01]  /*5190*/  FMUL.FTZ R2, R22, -1.4426950216293334961 ;  /* 0xbfb8aa3b16027820 */ /* 0x000fe20000410000 */
[----:B-1----:R-:W-:-:S06]  /*51a0*/  PRMT R28, RZ, 0x5410, R34 ;  /* 0x00005410ff1c7816 */ /* 0x002fcc0000000022 */
[----:B------:R-:W1:Y:S01]  /*51b0*/  MUFU.EX2 R62, R3 ;  /* 0x00000003003e7308 */ /* 0x000e620000000800 */
[----:B------:R-:W-:Y:S01]  /*51c0*/  PRMT R34, RZ, 0x5410, R37 ;  /* 0x00005410ff227816 */ /* 0x000fe20000000025 */
[----:B0-----:R-:W-:Y:S02]  /*51d0*/  FADD.FTZ R37, R61, 1 ;  /* 0x3f8000003d257421 */ /* 0x001fe40000010000 */
[----:B------:R-:W-:-:S04]  /*51e0*/  FMUL.FTZ R29, R28, -1.4426950216293334961 ;  /* 0xbfb8aa3b1c1d7820 */ /* 0x000fc80000410000 */
[----:B------:R0:W-:Y:S01]  /*51f0*/  MUFU.EX2 R68, R29 ;  /* 0x0000001d00447308 */ /* 0x0001e20000000800 */
[----:B------:R-:W-:Y:S02]  /*5200*/  PRMT R33, RZ, 0x5410, R36 ;  /* 0x00005410ff217816 */ /* 0x000fe40000000024 */
[----:B0-----:R-:W-:-:S05]  /*5210*/  PRMT R29, RZ, 0x5410, R35 ;  /* 0x00005410ff1d7816 */ /* 0x001fca0000000023 */
[----:B------:R-:W0:Y:S01]  /*5220*/  MUFU.EX2 R65, R2 ;  /* 0x0000000200417308 */ /* 0x000e220000000800 */
[----:B------:R-:W-:Y:S02]  /*5230*/  PRMT R35, RZ, 0x5410, R38 ;  /* 0x00005410ff237816 */ /* 0x000fe40000000026 */
[----:B------:R-:W-:-:S05]  /*5240*/  PRMT R38, RZ, 0x5410, R31 ;  /* 0x00005410ff267816 */ /* 0x000fca000000001f */
[----:B------:R-:W-:Y:S01]  /*5250*/  MUFU.RCP R37, R37 ;  /* 0x0000002500257308 */ /* 0x000fe20000001000 */
[----:B-1----:R-:W-:Y:S02]  /*5260*/  FADD.FTZ R36, R62, 1 ;  /* 0x3f8000003e247421 */ /* 0x002fe40000010000 */
[----:B------:R-:W-:-:S05]  /*5270*/  FMUL.FTZ R3, R24, -1.4426950216293334961 ;  /* 0xbfb8aa3b18037820 */ /* 0x000fca0000410000 */
[----:B------:R-:W-:Y:S01]  /*5280*/  MUFU.EX2 R66, R3 ;  /* 0x0000000300427308 */ /* 0x000fe20000000800 */
[----:B0-----:R-:W-:-:S07]  /*5290*/  FADD.FTZ R65, R65, 1 ;  /* 0x3f80000041417421 */ /* 0x001fce0000010000 */
[----:B------:R-:W-:Y:S01]  /*52a0*/  MUFU.RCP R36, R36 ;  /* 0x0000002400247308 */ /* 0x000fe20000001000 */
[----:B------:R-:W-:Y:S01]  /*52b0*/  PRMT R76, RZ, 0x5410, R25 ;  /* 0x00005410ff4c7816 */ /* 0x000fe20000000019 */
        /* <DEDUP_REMOVED lines=12> */
[----:B------:R2:W-:Y:S04]  /*5380*/  STS.U16 [R152+0x300], R51 ;  /* 0x0003003398007388 */ /* 0x0005e80000000400 */
[----:B------:R-:W-:Y:S04]  /*5390*/  STS.U16 [R151+0x340], R58 ;  /* 0x0003403a97007388 */ /* 0x000fe80000000400 */
[----:B------:R-:W-:Y:S04]  /*53a0*/  STS.U16 [R150+0x380], R53 ;  /* 0x0003803596007388 */ /* 0x000fe80000000400 */
[----:B------:R-:W-:Y:S01]  /*53b0*/  STS.U16 [R149+0x3c0], R60 ;  /* 0x0003c03c95007388 */ /* 0x000fe20000000400 */
[----:B------:R-:W-:-:S06]  /*53c0*/  NOP ;  /* 0x0000000000007918 */ /* 0x000fcc0000000000 */
[----:B------:R-:W3:Y:S04]  /*53d0*/  LDS.U16 R49, [R144+0x4] ;  /* 0x0000040090317984 */ /* 0x000ee80000000400 */
[----:B------:R-:W4:Y:S04]  /*53e0*/  LDS.U16 R48, [R145+0x2] ;  /* 0x0000020091307984 */ /* 0x000f280000000400 */
[----:B------:R-:W5:Y:S01]  /*53f0*/  LDS.U16 R46, [R146] ;  /* 0x00000000922e7984 */ /* 0x000f620000000400 */
[----:B0-----:R0:W2:Y:S01]  /*5400*/  MUFU.RCP R45, R55 ;  /* 0x00000037002d7308 */ /* 0x0010a20000001000 */
[----:B------:R-:W-:-:S02]  /*5410*/  FADD.FTZ R44, R59, 1 ;  /* 0x3f8000003b2c7421 */ /* 0x000fc40000010000 */
[----:B------:R-:W5:Y:S01]  /*5420*/  LDS.U16 R58, [R142+0x8] ;  /* 0x000008008e3a7984 */ /* 0x000f620000000400 */
[----:B-1----:R-:W-:-:S03]  /*5430*/  FADD.FTZ R47, R57, 1 ;  /* 0x3f800000392f7421 */ /* 0x002fc60000010000 */
[----:B------:R-:W1:Y:S04]  /*5440*/  LDS.U16 R59, [R141+0xa] ;  /* 0x00000a008d3b7984 */ /* 0x000e680000000400 */
[----:B0-----:R-:W0:Y:S01]  /*5450*/  LDS.U16 R55, [R143+0x6] ;  /* 0x000006008f377984 */ /* 0x001e220000000400 */
[----:B------:R-:W3:Y:S01]  /*5460*/  MUFU.RCP R47, R47 ;  /* 0x0000002f002f7308 */ /* 0x000ee20000001000 */
[----:B------:R-:W-:Y:S02]  /*5470*/  PRMT R39, RZ, 0x5410, R32 ;  /* 0x00005410ff277816 */ /* 0x000fe40000000020 */
[----:B------:R-:W-:Y:S01]  /*5480*/  PRMT R41, RZ, 0x5410, R30 ;  /* 0x00005410ff297816 */ /* 0x000fe2000000001e */
[----:B--2---:R-:W-:Y:S01]  /*5490*/  FADD.FTZ R31, -R45, 1 ;  /* 0x3f8000002d1f7421 */ /* 0x004fe20000010100 */
[----:B------:R-:W2:Y:S01]  /*54a0*/  LDS.U16 R60, [R140+0xc] ;  /* 0x00000c008c3c7984 */ /* 0x000ea20000000400 */
[----:B------:R-:W-:-:S02]  /*54b0*/  FADD.FTZ R30, -R42, 1 ;  /* 0x3f8000002a1e7421 */ /* 0x000fc40000010100 */
[----:B------:R-:W-:Y:S01]  /*54c0*/  FFMA.FTZ R57, R4, R31, 1 ;  /* 0x3f80000004397423 */ /* 0x000fe2000001001f */
[----:B------:R-:W-:Y:S01]  /*54d0*/  LDS.U16 R61, [R139+0xe] ;  /* 0x00000e008b3d7984 */ /* 0x000fe20000000400 */
[----:B------:R-:W-:Y:S02]  /*54e0*/  FFMA.FTZ R51, R5, R30, 1 ;  /* 0x3f80000005337423 */ /* 0x000fe4000001001e */
[----:B------:R-:W-:Y:S01]  /*54f0*/  FADD.FTZ R40, R64, 1 ;  /* 0x3f80000040287421 */ /* 0x000fe20000010000 */
[----:B------:R-:W0:Y:S01]  /*5500*/  MUFU.RCP R44, R44 ;  /* 0x0000002c002c7308 */ /* 0x000e220000001000 */
[----:B------:R-:W0:Y:S01]  /*5510*/  LDS.U16 R64, [R138+0x10] ;  /* 0x000010008a407984 */ /* 0x000e220000000400 */
[----:B------:R-:W-:Y:S02]  /*5520*/  FADD.FTZ R43, R63, 1 ;  /* 0x3f8000003f2b7421 */ /* 0x000fe40000010000 */
[----:B------:R-:W-:Y:S01]  /*5530*/  FMUL.FTZ R3, R34, -1.4426950216293334961 ;  /* 0xbfb8aa3b22037820 */ /* 0x000fe20000410000 */
[----:B------:R-:W-:Y:S01]  /*5540*/  PRMT R72, RZ, 0x5410, R17 ;  /* 0x00005410ff487816 */ /* 0x000fe20000000011 */
[----:B------:R-:W-:Y:S01]  /*5550*/  FMUL.FTZ R52, R29, -1.4426950216293334961 ;  /* 0xbfb8aa3b1d347820 */ /* 0x000fe20000410000 */
[----:B---3--:R-:W-:Y:S01]  /*5560*/  PRMT R32, RZ, 0x5410, R49 ;  /* 0x00005410ff207816 */ /* 0x008fe20000000031 */
[----:B------:R-:W-:Y:S01]  /*5570*/  FADD.FTZ R53, -R47, 1 ;  /* 0x3f8000002f357421 */ /* 0x000fe20000010100 */
[----:B------:R-:W-:Y:S01]  /*5580*/  PRMT R73, RZ, 0x5410, R18 ;  /* 0x00005410ff497816 */ /* 0x000fe20000000012 */
[----:B------:R-:W-:Y:S01]  /*5590*/  FADD.FTZ R68, R68, 1 ;  /* 0x3f80000044447421 */ /* 0x000fe20000010000 */
[----:B----4-:R-:W-:Y:S01]  /*55a0*/  PRMT R31, RZ, 0x5410, R48 ;  /* 0x00005410ff1f7816 */ /* 0x010fe20000000030 */
[----:B------:R-:W-:Y:S01]  /*55b0*/  FMUL.FTZ R48, R41, R32 ;  /* 0x0000002029307220 */ /* 0x000fe20000410000 */
[----:B------:R-:W-:Y:S01]  /*55c0*/  PRMT R74, RZ, 0x5410, R19 ;  /* 0x00005410ff4a7816 */ /* 0x000fe20000000013 */
[----:B------:R-:W-:Y:S01]  /*55d0*/  FMUL.FTZ R50, R33, -1.4426950216293334961 ;  /* 0xbfb8aa3b21327820 */ /* 0x000fe20000410000 */
[----:B-----5:R-:W-:Y:S01]  /*55e0*/  PRMT R30, RZ, 0x5410, R46 ;  /* 0x00005410ff1e7816 */ /* 0x020fe2000000002e */
[----:B------:R-:W-:Y:S01]  /*55f0*/  FFMA.FTZ R53, R6, R53, 1 ;  /* 0x3f80000006357423 */ /* 0x000fe20000010035 */
[----:B------:R-:W-:Y:S01]  /*5600*/  LDS.U16 R133, [R130+0x1c] ;  /* 0x00001c0082857984 */ /* 0x000fe20000000400 */
[----:B------:R-:W-:-:S02]  /*5610*/  FMUL.FTZ R48, R47, R48 ;  /* 0x000000302f307220 */ /* 0x000fc40000410000 */
[----:B------:R-:W-:Y:S01]  /*5620*/  FMUL.FTZ R46, R38, R31 ;  /* 0x0000001f262e7220 */ /* 0x000fe20000410000 */
[----:B------:R-:W-:Y:S01]  /*5630*/  LDS.U16 R201, [R115+0x1e] ;  /* 0x00001e0073c97984 */ /* 0x000fe20000000400 */
[----:B------:R-:W-:Y:S02]  /*5640*/  FMUL.FTZ R49, R39, R30 ;  /* 0x0000001e27317220 */ /* 0x000fe40000410000 */
[----:B------:R-:W-:Y:S01]  /*5650*/  FMUL.FTZ R54, R48, R53 ;  /* 0x0000003530367220 */ /* 0x000fe20000410000 */
[----:B------:R-:W-:Y:S01]  /*5660*/  PRMT R48, RZ, 0x5410, R23 ;  /* 0x00005410ff307816 */ /* 0x000fe20000000017 */
[----:B------:R-:W-:Y:S02]  /*5670*/  FMUL.FTZ R46, R45, R46 ;  /* 0x0000002e2d2e7220 */ /* 0x000fe40000410000 */
[----:B------:R-:W-:Y:S02]  /*5680*/  FADD.FTZ R23, -R37, 1 ;  /* 0x3f80000025177421 */ /* 0x000fe40000010100 */
[----:B------:R-:W-:-:S02]  /*5690*/  FMUL.FTZ R56, R42, R49 ;  /* 0x000000312a387220 */ /* 0x000fc40000410000 */
[----:B------:R3:W-:Y:S01]  /*56a0*/  MUFU.RCP R49, R65 ;  /* 0x0000004100317308 */ /* 0x0007e20000001000 */
[----:B------:R-:W-:Y:S01]  /*56b0*/  FMUL.FTZ R57, R46, R57 ;  /* 0x000000392e397220 */ /* 0x000fe20000410000 */
[----:B------:R-:W-:Y:S02]  /*56c0*/  PRMT R46, RZ, 0x5410, R27 ;  /* 0x00005410ff2e7816 */ /* 0x000fe4000000001b */
[----:B------:R-:W-:Y:S02]  /*56d0*/  PRMT R25, RZ, 0x5410, R58 ;  /* 0x00005410ff197816 */ /* 0x000fe4000000003a */
[----:B-1----:R-:W-:Y:S01]  /*56e0*/  PRMT R27, RZ, 0x5410, R59 ;  /* 0x00005410ff1b7816 */ /* 0x002fe2000000003b */
[----:B---3--:R-:W-:Y:S01]  /*56f0*/  FFMA.FTZ R65, R8, R23, 1 ;  /* 0x3f80000008417423 */ /* 0x008fe20000010017 */
[----:B0-----:R-:W-:Y:S01]  /*5700*/  PRMT R23, RZ, 0x5410, R55 ;  /* 0x00005410ff177816 */ /* 0x001fe20000000037 */
[----:B------:R-:W-:Y:S02]  /*5710*/  FMUL.FTZ R56, R56, R51 ;  /* 0x0000003338387220 */ /* 0x000fe40000410000 */
[----:B------:R-:W-:-:S02]  /*5720*/  FADD.FTZ R62, -R44, 1 ;  /* 0x3f8000002c3e7421 */ /* 0x000fc40000010100 */
[----:B------:R-:W-:Y:S02]  /*5730*/  FMUL.FTZ R55, R46, R23 ;  /* 0x000000172e377220 */ /* 0x000fe40000410000 */
[----:B------:R-:W-:Y:S02]  /*5740*/  FMUL.FTZ R58, R76, R25 ;  /* 0x000000194c3a7220 */ /* 0x000fe40000410000 */
[----:B------:R-:W-:Y:S02]  /*5750*/  FADD.FTZ R51, R66, 1 ;  /* 0x3f80000042337421 */ /* 0x000fe40000010000 */
[----:B------:R-:W-:Y:S02]  /*5760*/  FMUL.FTZ R59, R48, R27 ;  /* 0x0000001b303b7220 */ /* 0x000fe40000410000 */
[----:B------:R-:W-:Y:S02]  /*5770*/  FADD.FTZ R66, -R36, 1 ;  /* 0x3f80000024427421 */ /* 0x000fe40000010100 */
[----:B------:R-:W-:-:S02]  /*5780*/  FFMA.FTZ R62, R7, R62, 1 ;  /* 0x3f800000073e7423 */ /* 0x000fc4000001003e */
[----:B------:R-:W-:Y:S02]  /*5790*/  FMUL.FTZ R63, R44, R55 ;  /* 0x000000372c3f7220 */ /* 0x000fe40000410000 */
[----:B------:R-:W-:Y:S02]  /*57a0*/  FMUL.FTZ R58, R37, R58 ;  /* 0x0000003a253a7220 */ /* 0x000fe40000410000 */
[----:B------:R-:W-:Y:S02]  /*57b0*/  FMUL.FTZ R59, R36, R59 ;  /* 0x0000003b243b7220 */ /* 0x000fe40000410000 */
[----:B------:R-:W-:Y:S01]  /*57c0*/  FFMA.FTZ R66, R9, R66, 1 ;  /* 0x3f80000009427423 */ /* 0x000fe20000010042 */
[----:B------:R-:W0:Y:S01]  /*57d0*/  MUFU.RCP R43, R43 ;  /* 0x0000002b002b7308 */ /* 0x000e220000001000 */
[----:B------:R-:W-:Y:S02]  /*57e0*/  FMUL.FTZ R63, R63, R62 ;  /* 0x0000003e3f3f7220 */ /* 0x000fe40000410000 */
[----:B------:R-:W-:-:S02]  /*57f0*/  FADD.FTZ R53, R67, 1 ;  /* 0x3f80000043357421 */ /* 0x000fc40000010000 */
[----:B------:R-:W-:Y:S02]  /*5800*/  FMUL.FTZ R62, R58, R65 ;  /* 0x000000413a3e7220 */ /* 0x000fe40000410000 */
[----:B------:R-:W-:Y:S01]  /*5810*/  FMUL.FTZ R67, R59, R66 ;  /* 0x000000423b437220 */ /* 0x000fe20000410000 */
[----:B------:R-:W1:Y:S01]  /*5820*/  MUFU.RCP R40, R40 ;  /* 0x0000002800287308 */ /* 0x000e620000001000 */
[----:B------:R-:W3:Y:S04]  /*5830*/  LDS.U16 R58, [R137+0x12] ;  /* 0x00001200893a7984 */ /* 0x000ee80000000400 */
[----:B------:R-:W4:Y:S04]  /*5840*/  LDS.U16 R59, [R136+0x14] ;  /* 0x00001400883b7984 */ /* 0x000f280000000400 */
[----:B------:R-:W5:Y:S01]  /*5850*/  LDS.U16 R65, [R135+0x16] ;  /* 0x0000160087417984 */ /* 0x000f620000000400 */
[----:B------:R-:W2:Y:S03]  /*5860*/  MUFU.EX2 R3, R3 ;  /* 0x0000000300037308 */ /* 0x000ea60000000800 */
[----:B------:R-:W3:Y:S01]  /*5870*/  LDS.U16 R66, [R134+0x18] ;  /* 0x0000180086427984 */ /* 0x000ee20000000400 */
[----:B0-----:R-:W-:-:S04]  /*5880*/  FADD.FTZ R17, -R43, 1 ;  /* 0x3f8000002b117421 */ /* 0x001fc80000010100 */
[----:B------:R-:W0:Y:S01]  /*5890*/  MUFU.EX2 R52, R52 ;  /* 0x0000003400347308 */ /* 0x000e220000000800 */
[----:B-1----:R-:W-:Y:S02]  /*58a0*/  FADD.FTZ R18, -R40, 1 ;  /* 0x3f80000028127421 */ /* 0x002fe40000010100 */
[----:B------:R-:W-:Y:S01]  /*58b0*/  FFMA.FTZ R69, R20, R17, 1 ;  /* 0x3f80000014457423 */ /* 0x000fe20000010011 */
[----:B--2---:R-:W-:-:S04]  /*58c0*/  PRMT R17, RZ, 0x5410, R60 ;  /* 0x00005410ff117816 */ /* 0x004fc8000000003c */
[----:B------:R1:W-:Y:S01]  /*58d0*/  MUFU.RCP R55, R68 ;  /* 0x0000004400377308 */ /* 0x0003e20000001000 */
[----:B------:R-:W-:Y:S01]  /*58e0*/  PRMT R19, RZ, 0x5410, R64 ;  /* 0x00005410ff137816 */ /* 0x000fe20000000040 */
[----:B------:R-:W-:Y:S02]  /*58f0*/  FADD.FTZ R77, R3, 1 ;  /* 0x3f800000034d7421 */ /* 0x000fe40000010000 */
[----:B------:R-:W2:Y:S04]  /*5900*/  LDS.U16 R3, [R131+0x1a] ;  /* 0x00001a0083037984 */ /* 0x000ea80000000400 */
[----:B------:R-:W3:Y:S01]  /*5910*/  MUFU.RCP R51, R51 ;  /* 0x0000003300337308 */ /* 0x000ee20000001000 */
[----:B-1----:R-:W-:Y:S01]  /*5920*/  FFMA.FTZ R68, R21, R18, 1 ;  /* 0x3f80000015447423 */ /* 0x002fe20000010012 */
[----:B------:R-:W-:Y:S01]  /*5930*/  PRMT R18, RZ, 0x5410, R61 ;  /* 0x00005410ff127816 */ /* 0x000fe2000000003d */
[----:B------:R-:W-:-:S02]  /*5940*/  FMUL.FTZ R60, R74, R17 ;  /* 0x000000114a3c7220 */ /* 0x000fc40000410000 */
[----:B------:R-:W-:Y:S02]  /*5950*/  FMUL.FTZ R2, R35, -1.4426950216293334961 ;  /* 0xbfb8aa3b23027820 */ /* 0x000fe40000410000 */
[----:B------:R-:W-:Y:S02]  /*5960*/  FMUL.FTZ R61, R73, R18 ;  /* 0x00000012493d7220 */ /* 0x000fe40000410000 */
[----:B0-----:R-:W-:Y:S02]  /*5970*/  FADD.FTZ R52, R52, 1 ;  /* 0x3f80000034347421 */ /* 0x001fe40000010000 */
[----:B------:R-:W-:Y:S02]  /*5980*/  FMUL.FTZ R64, R72, R19 ;  /* 0x0000001348407220 */ /* 0x000fe40000410000 */
[----:B------:R-:W-:Y:S01]  /*5990*/  FMUL.FTZ R60, R43, R60 ;  /* 0x0000003c2b3c7220 */ /* 0x000fe20000410000 */
[----:B------:R-:W0:Y:S01]  /*59a0*/  MUFU.EX2 R50, R50 ;  /* 0x0000003200327308 */ /* 0x000e220000000800 */
[----:B------:R-:W-:-:S02]  /*59b0*/  FMUL.FTZ R61, R40, R61 ;  /* 0x0000003d283d7220 */ /* 0x000fc40000410000 */
[C---:B------:R-:W-:Y:S02]  /*59c0*/  FADD.FTZ R71, -R49.reuse, 1 ;  /* 0x3f80000031477421 */ /* 0x040fe40000010100 */
[----:B------:R-:W-:Y:S02]  /*59d0*/  FMUL.FTZ R70, R49, R64 ;  /* 0x0000004031467220 */ /* 0x000fe40000410000 */
[----:B------:R-:W-:Y:S01]  /*59e0*/  FMUL.FTZ R64, R60, R69 ;  /* 0x000000453c407220 */ /* 0x000fe20000410000 */
[----:B------:R-:W1:Y:S01]  /*59f0*/  MUFU.EX2 R2, R2 ;  /* 0x0000000200027308 */ /* 0x000e620000000800 */
[----:B------:R-:W-:Y:S01]  /*5a00*/  FMUL.FTZ R69, R61, R68 ;  /* 0x000000443d457220 */ /* 0x000fe20000410000 */
[----:B------:R-:W-:Y:S01]  /*5a10*/  PRMT R68, RZ, 0x5410, R13 ;  /* 0x00005410ff447816 */ /* 0x000fe2000000000d */
[----:B------:R-:W-:Y:S02]  /*5a20*/  FFMA.FTZ R71, R22, R71, 1 ;  /* 0x3f80000016477423 */ /* 0x000fe40000010047 */
[----:B---3--:R-:W-:-:S03]  /*5a30*/  FADD.FTZ R13, -R51, 1 ;  /* 0x3f800000330d7421 */ /* 0x008fc60000010100 */
[----:B------:R-:W3:Y:S01]  /*5a40*/  MUFU.RCP R52, R52 ;  /* 0x0000003400347308 */ /* 0x000ee20000001000 */
[----:B------:R-:W-:Y:S02]  /*5a50*/  FMUL.FTZ R70, R70, R71 ;  /* 0x0000004746467220 */ /* 0x000fe40000410000 */
[----:B------:R-:W-:Y:S01]  /*5a60*/  FFMA.FTZ R71, R24, R13, 1 ;  /* 0x3f80000018477423 */ /* 0x000fe2000001000d */
[----:B------:R-:W-:-:S04]  /*5a70*/  PRMT R13, RZ, 0x5410, R58 ;  /* 0x00005410ff0d7816 */ /* 0x000fc8000000003a */
[----:B------:R-:W2:Y:S01]  /*5a80*/  MUFU.RCP R53, R53 ;  /* 0x0000003500357308 */ /* 0x000ea20000001000 */
[----:B----4-:R-:W-:Y:S02]  /*5a90*/  PRMT R58, RZ, 0x5410, R59 ;  /* 0x00005410ff3a7816 */ /* 0x010fe4000000003b */
[----:B-----5:R-:W-:Y:S02]  /*5aa0*/  PRMT R59, RZ, 0x5410, R65 ;  /* 0x00005410ff3b7816 */ /* 0x020fe40000000041 */
[----:B------:R-:W-:-:S03]  /*5ab0*/  PRMT R65, RZ, 0x5410, R66 ;  /* 0x00005410ff417816 */ /* 0x000fc60000000042 */
[----:B------:R-:W4:Y:S01]  /*5ac0*/  MUFU.RCP R61, R77 ;  /* 0x0000004d003d7308 */ /* 0x000f220000001000 */
[----:B0-----:R-:W-:Y:S01]  /*5ad0*/  FADD.FTZ R50, R50, 1 ;  /* 0x3f80000032327421 */ /* 0x001fe20000010000 */
[----:B------:R-:W-:Y:S01]  /*5ae0*/  PRMT R15, RZ, 0x5410, R15 ;  /* 0x00005410ff0f7816 */ /* 0x000fe2000000000f */
[----:B-1----:R-:W-:Y:S02]  /*5af0*/  FADD.FTZ R60, R2, 1 ;  /* 0x3f800000023c7421 */ /* 0x002fe40000010000 */
[----:B---3--:R-:W-:Y:S02]  /*5b00*/  FADD.FTZ R2, -R52, 1 ;  /* 0x3f80000034027421 */ /* 0x008fe40000010100 */
[----:B------:R-:W-:Y:S01]  /*5b10*/  FMUL.FTZ R79, R68, R65 ;  /* 0x00000041444f7220 */ /* 0x000fe20000410000 */
[----:B------:R-:W0:Y:S01]  /*5b20*/  MUFU.RCP R50, R50 ;  /* 0x0000003200327308 */ /* 0x000e220000001000 */
[----:B------:R-:W-:Y:S02]  /*5b30*/  FFMA.FTZ R80, R29, R2, 1 ;  /* 0x3f8000001d507423 */ /* 0x000fe40000010002 */
[----:B------:R-:W-:Y:S01]  /*5b40*/  FMUL.FTZ R79, R52, R79 ;  /* 0x0000004f344f7220 */ /* 0x000fe20000410000 */
[----:B------:R-:W-:Y:S01]  /*5b50*/  PRMT R16, RZ, 0x5410, R16 ;  /* 0x00005410ff107816 */ /* 0x000fe20000000010 */
[----:B--2---:R-:W-:-:S02]  /*5b60*/  FADD.FTZ R75, -R53, 1 ;  /* 0x3f800000354b7421 */ /* 0x004fc40000010100 */
[----:B------:R-:W-:Y:S02]  /*5b70*/  FMUL.FTZ R66, R15, R58 ;  /* 0x0000003a0f427220 */ /* 0x000fe40000410000 */
[----:B------:R-:W-:Y:S01]  /*5b80*/  FMUL.FTZ R79, R79, R80 ;  /* 0x000000504f4f7220 */ /* 0x000fe20000410000 */
[----:B------:R-:W-:Y:S01]  /*5b90*/  F2FP.BF16.PACK_AB R80, R57, R56 ;  /* 0x000000383950723e */ /* 0x000fe200000010ff */
[----:B------:R-:W-:Y:S01]  /*5ba0*/  FFMA.FTZ R75, R26, R75, 1 ;  /* 0x3f8000001a4b7423 */ /* 0x000fe2000001004b */
[----:B------:R-:W-:Y:S01]  /*5bb0*/  BAR.SYNC.DEFER_BLOCKING 0x0 ;  /* 0x0000000000007b1d */ /* 0x000fe20000010000 */
[----:B------:R-:W-:Y:S02]  /*5bc0*/  FMUL.FTZ R66, R53, R66 ;  /* 0x0000004235427220 */ /* 0x000fe40000410000 */
[----:B----4-:R-:W-:Y:S01]  /*5bd0*/  FADD.FTZ R57, -R61, 1 ;  /* 0x3f8000003d397421 */ /* 0x010fe20000010100 */
[----:B------:R-:W-:Y:S01]  /*5be0*/  PRMT R14, RZ, 0x5410, R14 ;  /* 0x00005410ff0e7816 */ /* 0x000fe2000000000e */
[----:B------:R-:W-:Y:S01]  /*5bf0*/  FMUL.FTZ R2, R16, R13 ;  /* 0x0000000d10027220 */ /* 0x000fe20000410000 */
[----:B------:R-:W1:Y:S01]  /*5c00*/  MUFU.RCP R60, R60 ;  /* 0x0000003c003c7308 */ /* 0x000e620000001000 */
[----:B------:R-:W-:Y:S01]  /*5c10*/  FMUL.FTZ R66, R66, R75 ;  /* 0x0000004b42427220 */ /* 0x000fe20000410000 */
[----:B------:R-:W-:Y:S01]  /*5c20*/  PRMT R12, RZ, 0x5410, R12 ;  /* 0x00005410ff0c7816 */ /* 0x000fe2000000000c */
[----:B------:R-:W-:Y:S01]  /*5c30*/  FFMA.FTZ R75, R34, R57, 1 ;  /* 0x3f800000224b7423 */ /* 0x000fe20000010039 */
[----:B------:R-:W-:Y:S01]  /*5c40*/  PRMT R57, RZ, 0x5410, R3 ;  /* 0x00005410ff397816 */ /* 0x000fe20000000003 */
[----:B------:R-:W-:-:S02]  /*5c50*/  FMUL.FTZ R2, R51, R2 ;  /* 0x0000000233027220 */ /* 0x000fc40000410000 */
[C---:B------:R-:W-:Y:S02]  /*5c60*/  FADD.FTZ R77, -R55.reuse, 1 ;  /* 0x3f800000374d7421 */ /* 0x040fe40000010100 */
[----:B------:R-:W-:Y:S02]  /*5c70*/  FMUL.FTZ R78, R14, R59 ;  /* 0x0000003b0e4e7220 */ /* 0x000fe40000410000 */
[----:B------:R-:W-:Y:S01]  /*5c80*/  FMUL.FTZ R71, R2, R71 ;  /* 0x0000004702477220 */ /* 0x000fe20000410000 */
[----:B------:R-:W-:Y:S01]  /*5c90*/  PRMT R10, RZ, 0x5410, R10 ;  /* 0x00005410ff0a7816 */ /* 0x000fe2000000000a */
[----:B0-----:R-:W-:Y:S01]  /*5ca0*/  FADD.FTZ R2, -R50, 1 ;  /* 0x3f80000032027421 */ /* 0x001fe20000010100 */
[----:B------:R-:W-:Y:S01]  /*5cb0*/  PRMT R0, RZ, 0x5410, R0 ;  /* 0x00005410ff007816 */ /* 0x000fe20000000000 */
[----:B------:R-:W-:Y:S01]  /*5cc0*/  FMUL.FTZ R3, R12, R57 ;  /* 0x000000390c037220 */ /* 0x000fe20000410000 */
[----:B------:R-:W-:Y:S01]  /*5cd0*/  PRMT R133, RZ, 0x5410, R133 ;  /* 0x00005410ff857816 */ /* 0x000fe20000000085 */
[----:B------:R-:W-:Y:S01]  /*5ce0*/  FFMA.FTZ R77, R28, R77, 1 ;  /* 0x3f8000001c4d7423 */ /* 0x000fe2000001004d */
[----:B------:R-:W-:Y:S01]  /*5cf0*/  PRMT R201, RZ, 0x5410, R201 ;  /* 0x00005410ffc97816 */ /* 0x000fe200000000c9 */
[----:B------:R-:W-:-:S02]  /*5d00*/  FMUL.FTZ R78, R55, R78 ;  /* 0x0000004e374e7220 */ /* 0x000fc40000410000 */
[----:B------:R-:W-:Y:S02]  /*5d10*/  FFMA.FTZ R2, R33, R2, 1 ;  /* 0x3f80000021027423 */ /* 0x000fe40000010002 */
[----:B------:R-:W-:Y:S02]  /*5d20*/  FMUL.FTZ R3, R50, R3 ;  /* 0x0000000332037220 */ /* 0x000fe40000410000 */
[----:B------:R-:W-:Y:S01]  /*5d30*/  FMUL.FTZ R77, R78, R77 ;  /* 0x0000004d4e4d7220 */ /* 0x000fe20000410000 */
[----:B------:R-:W-:Y:S01]  /*5d40*/  F2FP.BF16.PACK_AB R54, R63, R54 ;  /* 0x000000363f36723e */ /* 0x000fe200000010ff */
[----:B-1----:R-:W-:Y:S02]  /*5d50*/  FADD.FTZ R78, -R60, 1 ;  /* 0x3f8000003c4e7421 */ /* 0x002fe40000010100 */
[----:B------:R-:W-:Y:S02]  /*5d60*/  FMUL.FTZ R56, R10, R133 ;  /* 0x000000850a387220 */ /* 0x000fe40000410000 */
[----:B------:R-:W-:Y:S01]  /*5d70*/  FMUL.FTZ R129, R0, R201 ;  /* 0x000000c900817220 */ /* 0x000fe20000410000 */
[----:B------:R-:W-:Y:S01]  /*5d80*/  F2FP.BF16.PACK_AB R62, R67, R62 ;  /* 0x0000003e433e723e */ /* 0x000fe200000010ff */
[----:B------:R-:W-:Y:S01]  /*5d90*/  FMUL.FTZ R2, R3, R2 ;  /* 0x0000000203027220 */ /* 0x000fe20000410000 */
[----:B------:R-:W-:Y:S01]  /*5da0*/  PRMT R3, R80, 0x7632, R3 ;  /* 0x0000763250037816 */ /* 0x000fe20000000003 */
[----:B------:R-:W-:Y:S01]  /*5db0*/  FMUL.FTZ R56, R61, R56 ;  /* 0x000000383d387220 */ /* 0x000fe20000410000 */
[----:B------:R-:W-:Y:S01]  /*5dc0*/  PRMT R63, R54, 0x7632, R63 ;  /* 0x00007632363f7816 */ /* 0x000fe2000000003f */
[----:B------:R-:W-:Y:S01]  /*5dd0*/  FFMA.FTZ R78, R35, R78, 1 ;  /* 0x3f800000234e7423 */ /* 0x000fe2000001004e */
[----:B------:R-:W-:Y:S01]  /*5de0*/  F2FP.BF16.PACK_AB R64, R69, R64 ;  /* 0x000000404540723e */ /* 0x000fe200000010ff */
[----:B------:R-:W-:Y:S01]  /*5df0*/  FMUL.FTZ R129, R60, R129 ;  /* 0x000000813c817220 */ /* 0x000fe20000410000 */
[----:B------:R-:W-:Y:S01]  /*5e00*/  STS.U16 [R146], R80 ;  /* 0x0000005092007388 */ /* 0x000fe20000000400 */
[----:B------:R-:W-:Y:S01]  /*5e10*/  PRMT R67, R62, 0x7632, R67 ;  /* 0x000076323e437816 */ /* 0x000fe20000000043 */
[----:B------:R-:W-:Y:S01]  /*5e20*/  FMUL.FTZ R56, R56, R75 ;  /* 0x0000004b38387220 */ /* 0x000fe20000410000 */
[----:B------:R-:W-:Y:S01]  /*5e30*/  F2FP.BF16.PACK_AB R70, R71, R70 ;  /* 0x000000464746723e */ /* 0x000fe200000010ff */
[----:B------:R-:W-:Y:S01]  /*5e40*/  FMUL.FTZ R129, R129, R78 ;  /* 0x0000004e81817220 */ /* 0x000fe20000410000 */
[----:B------:R0:W-:Y:S01]  /*5e50*/  STS.U16 [R145+0x2], R3 ;  /* 0x0000020391007388 */ /* 0x0001e20000000400 */
[----:B------:R-:W-:-:S02]  /*5e60*/  PRMT R69, R64, 0x7632, R69 ;  /* 0x0000763240457816 */ /* 0x000fc40000000045 */
[----:B------:R-:W-:Y:S01]  /*5e70*/  F2FP.BF16.PACK_AB R66, R77, R66 ;  /* 0x000000424d42723e */ /* 0x000fe200000010ff */
[----:B------:R1:W-:Y:S01]  /*5e80*/  STS.U16 [R144+0x4], R54 ;  /* 0x0000043690007388 */ /* 0x0003e20000000400 */
[----:B------:R-:W-:-:S03]  /*5e90*/  F2FP.BF16.PACK_AB R2, R2, R79 ;  /* 0x0000004f0202723e */ /* 0x000fc600000010ff */
[----:B------:R-:W-:Y:S01]  /*5ea0*/  STS.U16 [R143+0x6], R63 ;  /* 0x0000063f8f007388 */ /* 0x000fe20000000400 */
[----:B------:R-:W-:Y:S02]  /*5eb0*/  ISETP.NE.AND P6, PT, R191, RZ, PT ;  /* 0x000000ffbf00720c */ /* 0x000fe40003fc5270 */
[----:B0-----:R-:W-:Y:S01]  /*5ec0*/  PRMT R3, R70, 0x7632, R3 ;  /* 0x0000763246037816 */ /* 0x001fe20000000003 */
[----:B------:R0:W-:Y:S01]  /*5ed0*/  STS.U16 [R142+0x8], R62 ;  /* 0x0000083e8e007388 */ /* 0x0001e20000000400 */
[----:B------:R-:W-:Y:S02]  /*5ee0*/  F2FP.BF16.PACK_AB R56, R129, R56 ;  /* 0x000000388138723e */ /* 0x000fe400000010ff */
[----:B-1----:R-:W-:Y:S01]  /*5ef0*/  PRMT R54, R66, 0x7632, R54 ;  /* 0x0000763242367816 */ /* 0x002fe20000000036 */
[----:B------:R-:W-:Y:S04]  /*5f00*/  STS.U16 [R141+0xa], R67 ;  /* 0x00000a438d007388 */ /* 0x000fe80000000400 */
[----:B------:R1:W-:Y:S01]  /*5f10*/  STS.U16 [R140+0xc], R64 ;  /* 0x00000c408c007388 */ /* 0x0003e20000000400 */
[----:B0-----:R-:W-:-:S03]  /*5f20*/  PRMT R62, R2, 0x7632, R62 ;  /* 0x00007632023e7816 */ /* 0x001fc6000000003e */
[----:B------:R-:W-:Y:S04]  /*5f30*/  STS.U16 [R139+0xe], R69 ;  /* 0x00000e458b007388 */ /* 0x000fe80000000400 */
[----:B------:R-:W-:Y:S01]  /*5f40*/  STS.U16 [R138+0x10], R70 ;  /* 0x000010468a007388 */ /* 0x000fe20000000400 */
[----:B-1----:R-:W-:-:S03]  /*5f50*/  PRMT R64, R56, 0x7632, R64 ;  /* 0x0000763238407816 */ /* 0x002fc60000000040 */
[----:B------:R-:W-:Y:S04]  /*5f60*/  STS.U16 [R137+0x12], R3 ;  /* 0x0000120389007388 */ /* 0x000fe80000000400 */
[----:B------:R-:W-:Y:S04]  /*5f70*/  STS.U16 [R136+0x14], R66 ;  /* 0x0000144288007388 */ /* 0x000fe80000000400 */
[----:B------:R0:W-:Y:S04]  /*5f80*/  STS.U16 [R135+0x16], R54 ;  /* 0x0000163687007388 */ /* 0x0001e80000000400 */
[----:B------:R1:W-:Y:S04]  /*5f90*/  STS.U16 [R134+0x18], R2 ;  /* 0x0000180286007388 */ /* 0x0003e80000000400 */
        /* <DEDUP_REMOVED lines=24> */
[----:B-1----:R-:W-:-:S03]  /*6120*/  P2R R2, PR, RZ, 0x40 ;  /* 0x00000040ff027803 */ /* 0x002fc60000000000 */
[----:B------:R-:W-:-:S04]  /*6130*/  IMAD.WIDE.U32 R2, R197, c[0x0][0x2e8], RZ ;  /* 0x0000ba00c5027a25 */ /* 0x000fc800078e00ff */
[----:B------:R-:W-:-:S04]  /*6140*/  IMAD R223, R197, c[0x0][0x2ec], R54 ;  /* 0x0000bb00c5df7a24 */ /* 0x000fc800078e0236 */
[----:B------:R-:W-:Y:S02]  /*6150*/  IMAD.IADD R3, R3, 0x1, R223 ;  /* 0x0000000103037824 */ /* 0x000fe400078e02df */
[----:B------:R-:W-:Y:S02]  /*6160*/  IMAD R54, R198, c[0x0][0x2f0], RZ ;  /* 0x0000bc00c6367a24 */ /* 0x000fe400078e02ff */
[----:B------:R-:W-:Y:S01]  /*6170*/  IMAD.WIDE.U32 R2, R199, c[0x0][0x2f0], R2 ;  /* 0x0000bc00c7027a25 */ /* 0x000fe200078e0002 */
[----:B------:R-:W-:-:S03]  /*6180*/  LEA R129, P0, R120, c[0x0][0x338], 0x1 ;  /* 0x0000ce0078817a11 */ /* 0x000fc600078008ff */
[----:B--2---:R-:W-:Y:S01]  /*6190*/  IMAD R62, R199, c[0x0][0x2f4], R54 ;  /* 0x0000bd00c73e7a24 */ /* 0x004fe200078e0236 */
[----:B------:R-:W-:Y:S02]  /*61a0*/  IADD3 R54, P1, R98, R2, RZ ;  /* 0x0000000262367210 */ /* 0x000fe40007f3e0ff */
[----:B---3--:R-:W-:Y:S02]  /*61b0*/  LEA.HI.X R56, R120, c[0x0][0x33c], R121, 0x1, P0 ;  /* 0x0000cf0078387a11 */ /* 0x008fe400000f0c79 */
[----:B------:R-:W-:Y:S02]  /*61c0*/  IADD3.X R3, R97, R62, R3, P1, !PT ;  /* 0x0000003e61037210 */ /* 0x000fe40000ffe403 */
[----:B------:R-:W-:Y:S02]  /*61d0*/  LEA R2, P4, R54, R129, 0x1 ;  /* 0x0000008136027211 */ /* 0x000fe400078808ff */
[-C--:B----4-:R-:W-:Y:S02]  /*61e0*/  ISETP.GE.AND P3, PT, R120, R221.reuse, PT ;  /* 0x000000dd7800720c */ /* 0x090fe40003f66270 */
[----:B------:R-:W-:Y:S01]  /*61f0*/  LEA.HI.X R3, R54, R56, R3, 0x1, P4 ;  /* 0x0000003836037211 */ /* 0x000fe200020f0c03 */
[----:B------:R-:W-:Y:S01]  /*6200*/  BSSY B0, `(.L_x_3566) ;  /* 0x0000014000007945 */ /* 0x000fe20003800000 */
[----:B------:R-:W-:Y:S01]  /*6210*/  IADD3 R128, P4, R120, R118, RZ ;  /* 0x0000007678807210 */ /* 0x000fe20007f9e0ff */
[----:B------:R-:W-:Y:S01]  /*6220*/  FMUL.FTZ R42, R5, R42 ;  /* 0x0000002a052a7220 */ /* 0x000fe20000410000 */
[----:B------:R-:W-:Y:S01]  /*6230*/  ISETP.GE.AND P2, PT, R181, R221, PT ;  /* 0x000000ddb500720c */ /* 0x000fe20003f46270 */
[----:B------:R-:W-:Y:S01]  /*6240*/  FMUL.FTZ R45, R4, R45 ;  /* 0x0000002d042d7220 */ /* 0x000fe20000410000 */
[----:B------:R-:W-:Y:S01]  /*6250*/  ISETP.GE.AND P0, PT, R180, R221, PT ;  /* 0x000000ddb400720c */ /* 0x000fe20003f06270 */
[----:B------:R-:W-:Y:S01]  /*6260*/  FMUL.FTZ R47, R6, R47 ;  /* 0x0000002f062f7220 */ /* 0x000fe20000410000 */
[----:B------:R-:W-:Y:S01]  /*6270*/  ISETP.GE.AND P1, PT, R179, R221, PT ;  /* 0x000000ddb300720c */ /* 0x000fe20003f26270 */
[----:B------:R-:W-:Y:S01]  /*6280*/  FMUL.FTZ R44, R7, R44 ;  /* 0x0000002c072c7220 */ /* 0x000fe20000410000 */
[----:B------:R-:W-:Y:S01]  /*6290*/  IADD3.X R129, R121, R119, RZ, P4, !PT ;  /* 0x0000007779817210 */ /* 0x000fe200027fe4ff */
        /* <DEDUP_REMOVED lines=10> */
.L_x_3567:
[----:B------:R-:W-:Y:S05]  /*6340*/  BSYNC B0 ;  /* 0x0000000000007941 */ /* 0x000fea0003800000 */
.L_x_3566:
[----:B------:R-:W-:Y:S01]  /*6350*/  @!P2 STG.E.U16 [R2.64+-0x780], R69 ;  /* 0xfff880450200a986 */ /* 0x000fe2000c10150e */
[----:B------:R-:W-:Y:S01]  /*6360*/  ISETP.GE.AND P2, PT, R177, R221, PT ;  /* 0x000000ddb100720c */ /* 0x000fe20003f46270 */
[----:B------:R-:W-:Y:S01]  /*6370*/  FMUL.FTZ R8, R8, R37 ;  /* 0x0000002508087220 */ /* 0x000fe20000410000 */
[-C--:B------:R-:W-:Y:S01]  /*6380*/  ISETP.GE.AND P3, PT, R176, R221.reuse, PT ;  /* 0x000000ddb000720c */ /* 0x080fe20003f66270 */
[----:B------:R-:W-:Y:S01]  /*6390*/  @!P0 STG.E.U16 [R2.64+-0x740], R71 ;  /* 0xfff8c04702008986 */ /* 0x000fe2000c10150e */
[-C--:B------:R-:W-:Y:S01]  /*63a0*/  ISETP.GE.AND P0, PT, R178, R221.reuse, PT ;  /* 0x000000ddb200720c */ /* 0x080fe20003f06270 */
[----:B------:R-:W-:Y:S01]  /*63b0*/  FMUL.FTZ R9, R9, R36 ;  /* 0x0000002409097220 */ /* 0x000fe20000410000 */
[-C--:B------:R-:W-:Y:S01]  /*63c0*/  ISETP.GE.AND P4, PT, R175, R221.reuse, PT ;  /* 0x000000ddaf00720c */ /* 0x080fe20003f86270 */
[----:B------:R-:W-:Y:S01]  /*63d0*/  @!P1 STG.E.U16 [R2.64+-0x700], R75 ;  /* 0xfff9004b02009986 */ /* 0x000fe2000c10150e */
[----:B------:R-:W-:Y:S01]  /*63e0*/  ISETP.GE.AND P5, PT, R174, R221, PT ;  /* 0x000000ddae00720c */ /* 0x000fe20003fa6270 */
[----:B------:R-:W-:Y:S01]  /*63f0*/  FMUL.FTZ R20, R20, R43 ;  /* 0x0000002b14147220 */ /* 0x000fe20000410000 */
[----:B------:R-:W-:Y:S01]  /*6400*/  ISETP.GE.AND P1, PT, R173, R221, PT ;  /* 0x000000ddad00720c */ /* 0x000fe20003f26270 */
[----:B------:R-:W-:-:S02]  /*6410*/  FMUL.FTZ R21, R21, R40 ;  /* 0x0000002815157220 */ /* 0x000fc40000410000 */
        /* <DEDUP_REMOVED lines=26> */
[----:B-1----:R-:W-:Y:S01]  /*65c0*/  FMUL.FTZ R79, R38, R45 ;  /* 0x0000002d264f7220 */ /* 0x002fe20000410000 */
[----:B------:R3:W-:Y:S01]  /*65d0*/  @!P1 STG.E.U16 [R2.64+-0x480], R217 ;  /* 0xfffb80d902009986 */ /* 0x0007e2000c10150e */
[----:B------:R-:W-:-:S02]  /*65e0*/  FMUL.FTZ R78, R41, R47 ;  /* 0x0000002f294e7220 */ /* 0x000fc40000410000 */
[----:B--2---:R-:W-:Y:S01]  /*65f0*/  FMUL.FTZ R77, R46, R44 ;  /* 0x0000002c2e4d7220 */ /* 0x004fe20000410000 */
        /* <DEDUP_REMOVED lines=11> */
[----:B0-----:R-:W-:Y:S02]  /*66b0*/  FMUL.FTZ R63, R12, R33 ;  /* 0x000000210c3f7220 */ /* 0x001fe40000410000 */
[----:B------:R-:W-:-:S02]  /*66c0*/  FMUL.FTZ R62, R10, R34 ;  /* 0x000000220a3e7220 */ /* 0x000fc40000410000 */
[----:B------:R-:W-:Y:S01]  /*66d0*/  FMUL.FTZ R61, R0, R35 ;  /* 0x00000023003d7220 */ /* 0x000fe20000410000 */
[----:B------:R-:W-:Y:S05]  /*66e0*/  @!P0 BRA `(.L_x_3568) ;  /* 0x000007f000008947 */ /* 0x000fea0003800000 */
[----:B---3--:R-:W-:Y:S01]  /*66f0*/  BAR.SYNC.DEFER_BLOCKING 0x0 ;  /* 0x0000000000007b1d */ /* 0x008fe20000010000 */
        /* <DEDUP_REMOVED lines=20> */
[----:B------:R-:W-:Y:S01]  /*6840*/  STS.U16 [R146], R30 ;  /* 0x0000001e92007388 */ /* 0x000fe20000000400 */
[----:B------:R-:W-:Y:S01]  /*6850*/  FMUL.FTZ R29, R29, R65 ;  /* 0x000000411d1d7220 */ /* 0x000fe20000410000 */
[----:B------:R-:W-:Y:S01]  /*6860*/  F2FP.BF16.PACK_AB R19, R24, R19 ;  /* 0x000000131813723e */ /* 0x000fe200000010ff */
[----:B------:R-:W-:Y:S01]  /*6870*/  FMUL.FTZ R0, R33, R57 ;  /* 0x0000003921007220 */ /* 0x000fe20000410000 */
[----:B------:R0:W-:Y:S01]  /*6880*/  STS.U16 [R145+0x2], R2 ;  /* 0x0000020291007388 */ /* 0x0001e20000000400 */
[----:B------:R-:W-:Y:S01]  /*6890*/  FMUL.FTZ R34, R34, R133 ;  /* 0x0000008522227220 */ /* 0x000fe20000410000 */
[----:B------:R-:W-:Y:S01]  /*68a0*/  PRMT R5, R17, 0x7632, R5 ;  /* 0x0000763211057816 */ /* 0x000fe20000000005 */
[----:B------:R-:W-:Y:S01]  /*68b0*/  FMUL.FTZ R35, R35, R201 ;  /* 0x000000c923237220 */ /* 0x000fe20000410000 */
[----:B------:R-:W-:Y:S01]  /*68c0*/  STS.U16 [R144+0x4], R23 ;  /* 0x0000041790007388 */ /* 0x000fe20000000400 */
[----:B------:R-:W-:-:S02]  /*68d0*/  F2FP.BF16.PACK_AB R26, R59, R26 ;  /* 0x0000001a3b1a723e */ /* 0x000fc400000010ff */
[----:B------:R-:W-:Y:S01]  /*68e0*/  F2FP.BF16.PACK_AB R0, R0, R29 ;  /* 0x0000001d0000723e */ /* 0x000fe200000010ff */
[----:B------:R1:W-:Y:S01]  /*68f0*/  STS.U16 [R143+0x6], R3 ;  /* 0x000006038f007388 */ /* 0x0003e20000000400 */
[----:B------:R-:W-:Y:S02]  /*6900*/  F2FP.BF16.PACK_AB R34, R35, R34 ;  /* 0x000000222322723e */ /* 0x000fe400000010ff */
[----:B0-----:R-:W-:Y:S01]  /*6910*/  PRMT R2, R19, 0x7632, R2 ;  /* 0x0000763213027816 */ /* 0x001fe20000000002 */
[----:B------:R-:W-:Y:S04]  /*6920*/  STS.U16 [R142+0x8], R8 ;  /* 0x000008088e007388 */ /* 0x000fe80000000400 */
[----:B------:R0:W-:Y:S01]  /*6930*/  STS.U16 [R141+0xa], R4 ;  /* 0x00000a048d007388 */ /* 0x0001e20000000400 */
[----:B-1----:R-:W-:-:S03]  /*6940*/  PRMT R3, R26, 0x7632, R3 ;  /* 0x000076321a037816 */ /* 0x002fc60000000003 */
[----:B------:R-:W-:Y:S04]  /*6950*/  STS.U16 [R140+0xc], R17 ;  /* 0x00000c118c007388 */ /* 0x000fe80000000400 */
[----:B------:R1:W-:Y:S01]  /*6960*/  STS.U16 [R139+0xe], R5 ;  /* 0x00000e058b007388 */ /* 0x0003e20000000400 */
[----:B0-----:R-:W-:-:S03]  /*6970*/  PRMT R4, R0, 0x7632, R4 ;  /* 0x0000763200047816 */ /* 0x001fc60000000004 */
[----:B------:R-:W-:Y:S04]  /*6980*/  STS.U16 [R138+0x10], R19 ;  /* 0x000010138a007388 */ /* 0x000fe80000000400 */
[----:B------:R-:W-:Y:S01]  /*6990*/  STS.U16 [R137+0x12], R2 ;  /* 0x0000120289007388 */ /* 0x000fe20000000400 */
[----:B-1----:R-:W-:-:S03]  /*69a0*/  PRMT R5, R34, 0x7632, R5 ;  /* 0x0000763222057816 */ /* 0x002fc60000000005 */
[----:B------:R-:W-:Y:S04]  /*69b0*/  STS.U16 [R136+0x14], R26 ;  /* 0x0000141a88007388 */ /* 0x000fe80000000400 */
[----:B------:R0:W-:Y:S04]  /*69c0*/  STS.U16 [R135+0x16], R3 ;  /* 0x0000160387007388 */ /* 0x0001e80000000400 */
[----:B------:R1:W-:Y:S04]  /*69d0*/  STS.U16 [R134+0x18], R0 ;  /* 0x0000180086007388 */ /* 0x0003e80000000400 */
[----:B------:R-:W-:Y:S01]  /*69e0*/  STS.U16 [R131+0x1a], R4 ;  /* 0x00001a0483007388 */ /* 0x000fe20000000400 */
[----:B0-----:R-:W-:-:S03]  /*69f0*/  IMAD.WIDE.U32 R2, R197, c[0x0][0x210], RZ ;  /* 0x00008400c5027a25 */ /* 0x001fc600078e00ff */
[----:B------:R-:W-:Y:S01]  /*6a00*/  STS.U16 [R130+0x1c], R34 ;  /* 0x00001c2282007388 */ /* 0x000fe20000000400 */
[----:B-1----:R-:W-:-:S03]  /*6a10*/  IMAD R0, R196, c[0x0][0x210], RZ ;  /* 0x00008400c4007a24 */ /* 0x002fc600078e02ff */
[----:B------:R0:W-:Y:S01]  /*6a20*/  STS.U16 [R115+0x1e], R5 ;  /* 0x00001e0573007388 */ /* 0x0001e20000000400 */
[----:B------:R-:W-:-:S06]  /*6a30*/  NOP ;  /* 0x0000000000007918 */ /* 0x000fcc0000000000 */
[----:B------:R-:W-:Y:S01]  /*6a40*/  LDS.U16 R9, [R164] ;  /* 0x00000000a4097984 */ /* 0x000fe20000000400 */
[----:B------:R-:W-:Y:S02]  /*6a50*/  IMAD R45, R197, c[0x0][0x214], R0 ;  /* 0x00008500c52d7a24 */ /* 0x000fe400078e0200 */
[----:B------:R-:W-:Y:S01]  /*6a60*/  IMAD R0, R198, c[0x0][0x218], RZ ;  /* 0x00008600c6007a24 */ /* 0x000fe200078e02ff */
[----:B------:R-:W-:Y:S01]  /*6a70*/  LDS.U16 R13, [R163+0x40] ;  /* 0x00004000a30d7984 */ /* 0x000fe20000000400 */
[----:B------:R-:W-:Y:S01]  /*6a80*/  IMAD.IADD R3, R3, 0x1, R45 ;  /* 0x0000000103037824 */ /* 0x000fe200078e022d */
[----:B0-----:R-:W-:Y:S01]  /*6a90*/  LEA R5, P4, R120, c[0x0][0x270], 0x1 ;  /* 0x00009c0078057a11 */ /* 0x001fe200078808ff */
[C---:B------:R-:W-:Y:S01]  /*6aa0*/  IMAD R4, R199.reuse, c[0x0][0x21c], R0 ;  /* 0x00008700c7047a24 */ /* 0x040fe200078e0200 */
[----:B------:R-:W-:Y:S01]  /*6ab0*/  LDS.U16 R15, [R162+0x80] ;  /* 0x00008000a20f7984 */ /* 0x000fe20000000400 */
[----:B------:R-:W-:-:S03]  /*6ac0*/  IMAD.WIDE.U32 R2, R199, c[0x0][0x218], R2 ;  /* 0x00008600c7027a25 */ /* 0x000fc600078e0002 */
[----:B------:R-:W-:Y:S02]  /*6ad0*/  LDS.U16 R17, [R161+0xc0] ;  /* 0x0000c000a1117984 */ /* 0x000fe40000000400 */
[----:B------:R-:W-:Y:S02]  /*6ae0*/  IADD3 R0, P0, R98, R2, RZ ;  /* 0x0000000262007210 */ /* 0x000fe40007f1e0ff */
[----:B------:R-:W-:Y:S02]  /*6af0*/  LDS.U16 R19, [R160+0x100] ;  /* 0x00010000a0137984 */ /* 0x000fe40000000400 */
[----:B------:R-:W-:Y:S02]  /*6b00*/  IADD3.X R3, R97, R4, R3, P0, !PT ;  /* 0x0000000461037210 */ /* 0x000fe400007fe403 */
[----:B------:R-:W-:Y:S01]  /*6b10*/  LDS.U16 R21, [R159+0x140] ;  /* 0x000140009f157984 */ /* 0x000fe20000000400 */
[----:B------:R-:W-:Y:S02]  /*6b20*/  LEA.HI.X R4, R120, c[0x0][0x274], R121, 0x1, P4 ;  /* 0x00009d0078047a11 */ /* 0x000fe400020f0c79 */
        /* <DEDUP_REMOVED lines=31> */
.L_x_3570:
[----:B------:R-:W-:Y:S05]  /*6d20*/  BSYNC B0 ;  /* 0x0000000000007941 */ /* 0x000fea0003800000 */
.L_x_3569:
        /* <DEDUP_REMOVED lines=27> */
.L_x_3568:
[----:B---3--:R-:W-:Y:S01]  /*6ee0*/  PRMT R0, RZ, 0x5410, R114 ;  /* 0x00005410ff007816 */ /* 0x008fe20000000072 */
[----:B------:R-:W-:Y:S01]  /*6ef0*/  BAR.SYNC.DEFER_BLOCKING 0x0 ;  /* 0x0000000000007b1d */ /* 0x000fe20000010000 */
[----:B-1----:R-:W-:Y:S01]  /*6f00*/  PRMT R2, RZ, 0x5410, R113 ;  /* 0x00005410ff027816 */ /* 0x002fe20000000071 */
[----:B------:R-:W-:Y:S01]  /*6f10*/  HFMA2.MMA R29, -RZ, RZ, 0, 0 ;  /* 0x00000000ff1d7435 */ /* 0x000fe200000001ff */
[C---:B------:R-:W-:Y:S01]  /*6f20*/  FMUL.FTZ R60, R80.reuse, UR4 ;  /* 0x00000004503c7c20 */ /* 0x040fe20008410000 */
[----:B------:R-:W-:Y:S01]  /*6f30*/  CS2R R42, SRZ ;  /* 0x00000000002a7805 */ /* 0x000fe2000001ff00 */
[----:B------:R-:W-:Y:S01]  /*6f40*/  FFMA.FTZ R0, R80, R0, R193 ;  /* 0x0000000050007223 */ /* 0x000fe200000100c1 */
[----:B------:R-:W-:Y:S01]  /*6f50*/  PRMT R193, RZ, 0x5410, R99 ;  /* 0x00005410ffc17816 */ /* 0x000fe20000000063 */
[C---:B------:R-:W-:Y:S01]  /*6f60*/  FMUL.FTZ R59, R79.reuse, UR4 ;  /* 0x000000044f3b7c20 */ /* 0x040fe20008410000 */
[----:B------:R-:W-:Y:S01]  /*6f70*/  CS2R R40, SRZ ;  /* 0x0000000000287805 */ /* 0x000fe2000001ff00 */
[----:B------:R-:W-:Y:S01]  /*6f80*/  FFMA.FTZ R3, R79, R2, R0 ;  /* 0x000000024f037223 */ /* 0x000fe20000010000 */
[----:B------:R-:W-:Y:S01]  /*6f90*/  PRMT R0, RZ, 0x5410, R112 ;  /* 0x00005410ff007816 */ /* 0x000fe20000000070 */
[C---:B------:R-:W-:Y:S01]  /*6fa0*/  FMUL.FTZ R58, R78.reuse, UR4 ;  /* 0x000000044e3a7c20 */ /* 0x040fe20008410000 */
[----:B------:R-:W-:Y:S01]  /*6fb0*/  PRMT R2, RZ, 0x5410, R111 ;  /* 0x00005410ff027816 */ /* 0x000fe2000000006f */
        /* <DEDUP_REMOVED lines=12> */
[----:B------:R-:W-:Y:S01]  /*7080*/  FFMA.FTZ R0, R76, R0, R3 ;  /* 0x000000004c007223 */ /* 0x000fe20000010003 */
[----:B------:R-:W-:Y:S01]  /*7090*/  CS2R R30, SRZ ;  /* 0x00000000001e7805 */ /* 0x000fe2000001ff00 */
        /* <DEDUP_REMOVED lines=20> */
[----:B------:R-:W-:-:S02]  /*71e0*/  FFMA.FTZ R0, R70, R0, R3 ;  /* 0x0000000046007223 */ /* 0x000fc40000010003 */
[----:B------:R-:W-:Y:S02]  /*71f0*/  IMAD.MOV.U32 R44, RZ, RZ, RZ ;  /* 0x000000ffff2c7224 */ /* 0x000fe400078e00ff */
[----:B------:R-:W-:Y:S01]  /*7200*/  FFMA.FTZ R3, R69, R2, R0 ;  /* 0x0000000245037223 */ /* 0x000fe20000010000 */
[----:B------:R-:W-:Y:S02]  /*7210*/  PRMT R0, RZ, 0x5410, R102 ;  /* 0x00005410ff007816 */ /* 0x000fe40000000066 */
[----:B------:R-:W-:-:S03]  /*7220*/  PRMT R2, RZ, 0x5410, R101 ;  /* 0x00005410ff027816 */ /* 0x000fc60000000065 */
[----:B------:R-:W-:-:S04]  /*7230*/  FFMA.FTZ R0, R68, R0, R3 ;  /* 0x0000000044007223 */ /* 0x000fc80000010003 */
[----:B------:R-:W-:Y:S01]  /*7240*/  FFMA.FTZ R3, R63, R2, R0 ;  /* 0x000000023f037223 */ /* 0x000fe20000010000 */
[----:B------:R-:W-:Y:S02]  /*7250*/  MOV R2, c[0x0][0x16c] ;  /* 0x00005b0000027a02 */ /* 0x000fe40000000f00 */
[----:B------:R-:W-:Y:S02]  /*7260*/  PRMT R0, RZ, 0x5410, R100 ;  /* 0x00005410ff007816 */ /* 0x000fe40000000064 */
[----:B------:R-:W-:-:S03]  /*7270*/  ISETP.GE.AND P0, PT, R2, 0x1, PT ;  /* 0x000000010200780c */ /* 0x000fc60003f06270 */
[----:B------:R-:W-:-:S04]  /*7280*/  FFMA.FTZ R0, R62, R0, R3 ;  /* 0x000000003e007223 */ /* 0x000fc80000010003 */
[----:B------:R-:W-:-:S06]  /*7290*/  FFMA.FTZ R193, R61, R193, R0 ;  /* 0x000000c13dc17223 */ /* 0x000fcc0000010000 */
[----:B------:R-:W-:Y:S05]  /*72a0*/  @!P0 BRA `(.L_x_3571) ;  /* 0x000046d000008947 */ /* 0x000fea0003800000 */
[----:B------:R-:W-:Y:S01]  /*72b0*/  IADD3 R27, R167, -0x1, RZ ;  /* 0xffffffffa71b7810 */ /* 0x000fe20007ffe0ff */
[----:B------:R-:W-:Y:S01]  /*72c0*/  CS2R R28, SRZ ;  /* 0x00000000001c7805 */ /* 0x000fe2000001ff00 */
[----:B------:R-:W-:Y:S01]  /*72d0*/  MOV R44, RZ ;  /* 0x000000ff002c7202 */ /* 0x000fe20000000f00 */
[----:B------:R-:W-:Y:S01]  /*72e0*/  CS2R R42, SRZ ;  /* 0x00000000002a7805 */ /* 0x000fe2000001ff00 */
        /* <DEDUP_REMOVED lines=11> */
.L_x_3619:
[----:B------:R-:W-:Y:S01]  /*73a0*/  SHF.R.S32.HI R26, RZ, 0x1f, R28 ;  /* 0x0000001fff1a7819 */ /* 0x000fe2000001141c */
[----:B------:R-:W-:Y:S01]  /*73b0*/  IMAD.WIDE.U32 R2, R28, c[0x0][0x1a0], R120 ;  /* 0x000068001c027a25 */ /* 0x000fe200078e0078 */
[----:B------:R-:W-:-:S02]  /*73c0*/  IADD3 R67, -R118, c[0x0][0x168], RZ ;  /* 0x00005a0076437a10 */ /* 0x000fc40007ffe1ff */
[----:B0-----:R-:W-:Y:S01]  /*73d0*/  PRMT R9, RZ, 0x7610, R9 ;  /* 0x00007610ff097816 */ /* 0x001fe20000000009 */
[----:B------:R-:W-:Y:S01]  /*73e0*/  IMAD R5, R26, c[0x0][0x1a0], RZ ;  /* 0x000068001a057a24 */ /* 0x000fe200078e02ff */
[-C--:B------:R-:W-:Y:S02]  /*73f0*/  ISETP.GE.AND P1, PT, R120, R67.reuse, PT ;  /* 0x000000437800720c */ /* 0x080fe40003f26270 */
[-C--:B------:R-:W-:Y:S01]  /*7400*/  ISETP.GE.AND P2, PT, R182, R67.reuse, PT ;  /* 0x00000043b600720c */ /* 0x080fe20003f46270 */
[----:B------:R-:W-:Y:S01]  /*7410*/  IMAD R5, R28, c[0x0][0x1a4], R5 ;  /* 0x000069001c057a24 */ /* 0x000fe200078e0205 */
[-C--:B------:R-:W-:Y:S02]  /*7420*/  ISETP.GE.AND P3, PT, R181, R67.reuse, PT ;  /* 0x00000043b500720c */ /* 0x080fe40003f66270 */
[----:B------:R-:W-:Y:S01]  /*7430*/  LEA R6, P0, R2, R190, 0x1 ;  /* 0x000000be02067211 */ /* 0x000fe200078008ff */
[----:B------:R-:W-:Y:S01]  /*7440*/  IMAD.IADD R0, R3, 0x1, R5 ;  /* 0x0000000103007824 */ /* 0x000fe200078e0205 */
[----:B------:R-:W-:-:S02]  /*7450*/  ISETP.GE.AND P4, PT, R180, R67, PT ;  /* 0x00000043b400720c */ /* 0x000fc40003f86270 */
[----:B------:R-:W-:Y:S02]  /*7460*/  PRMT R11, RZ, 0x7610, R11 ;  /* 0x00007610ff0b7816 */ /* 0x000fe4000000000b */
[--C-:B------:R-:W-:Y:S02]  /*7470*/  LEA.HI.X R7, R2, R189, R0.reuse, 0x1, P0 ;  /* 0x000000bd02077211 */ /* 0x100fe400000f0c00 */
[----:B------:R-:W-:Y:S02]  /*7480*/  PRMT R0, RZ, 0x7610, R0 ;  /* 0x00007610ff007816 */ /* 0x000fe40000000000 */
[----:B------:R-:W-:Y:S01]  /*7490*/  PRMT R8, RZ, 0x7610, R8 ;  /* 0x00007610ff087816 */ /* 0x000fe20000000008 */
[----:B------:R0:W2:Y:S01]  /*74a0*/  @!P1 LDG.E.U16 R9, [R6.64] ;  /* 0x0000000e06099981 */ /* 0x0000a2000c1e1500 */
[-C--:B------:R-:W-:Y:S02]  /*74b0*/  ISETP.GE.AND P5, PT, R179, R67.reuse, PT ;  /* 0x00000043b300720c */ /* 0x080fe40003fa6270 */
[-C--:B------:R-:W-:Y:S01]  /*74c0*/  ISETP.GE.AND P0, PT, R178, R67.reuse, PT ;  /* 0x00000043b200720c */ /* 0x080fe20003f06270 */
[----:B------:R0:W3:Y:S01]  /*74d0*/  @!P2 LDG.E.U16 R0, [R6.64+0x40] ;  /* 0x0000400e0600a981 */ /* 0x0000e2000c1e1500 */
[----:B------:R-:W-:-:S02]  /*74e0*/  ISETP.GE.AND P1, PT, R177, R67, PT ;  /* 0x00000043b100720c */ /* 0x000fc40003f26270 */
[-C--:B------:R-:W-:Y:S01]  /*74f0*/  ISETP.GE.AND P2, PT, R176, R67.reuse, PT ;  /* 0x00000043b000720c */ /* 0x080fe20003f46270 */
[----:B------:R0:W4:Y:S01]  /*7500*/  @!P3 LDG.E.U16 R11, [R6.64+0x80] ;  /* 0x0000800e060bb981 */ /* 0x000122000c1e1500 */
[-C--:B------:R-:W-:Y:S02]  /*7510*/  ISETP.GE.AND P3, PT, R175, R67.reuse, PT ;  /* 0x00000043af00720c */ /* 0x080fe40003f66270 */
[----:B------:R-:W-:Y:S01]  /*7520*/  PRMT R13, RZ, 0x7610, R13 ;  /* 0x00007610ff0d7816 */ /* 0x000fe2000000000d */
[----:B------:R0:W4:Y:S01]  /*7530*/  @!P4 LDG.E.U16 R8, [R6.64+0xc0] ;  /* 0x0000c00e0608c981 */ /* 0x000122000c1e1500 */
[----:B------:R-:W-:Y:S02]  /*7540*/  ISETP.GE.AND P4, PT, R174, R67, PT ;  /* 0x00000043ae00720c */ /* 0x000fe40003f86270 */
[----:B------:R-:W-:Y:S02]  /*7550*/  PRMT R10, RZ, 0x7610, R10 ;  /* 0x00007610ff0a7816 */ /* 0x000fe4000000000a */
[----:B------:R-:W-:Y:S01]  /*7560*/  PRMT R15, RZ, 0x7610, R15 ;  /* 0x00007610ff0f7816 */ /* 0x000fe2000000000f */
[----:B------:R0:W4:Y:S01]  /*7570*/  @!P5 LDG.E.U16 R13, [R6.64+0x100] ;  /* 0x0001000e060dd981 */ /* 0x000122000c1e1500 */
[----:B------:R-:W-:-:S02]  /*7580*/  PRMT R12, RZ, 0x7610, R12 ;  /* 0x00007610ff0c7816 */ /* 0x000fc4000000000c */
[----:B------:R-:W-:Y:S01]  /*7590*/  PRMT R17, RZ, 0x7610, R17 ;  /* 0x00007610ff117816 */ /* 0x000fe20000000011 */
[----:B------:R0:W4:Y:S01]  /*75a0*/  @!P0 LDG.E.U16 R10, [R6.64+0x140] ;  /* 0x0001400e060a8981 */ /* 0x000122000c1e1500 */
[----:B------:R-:W-:Y:S02]  /*75b0*/  PRMT R14, RZ, 0x7610, R14 ;  /* 0x00007610ff0e7816 */ /* 0x000fe4000000000e */
[-C--:B------:R-:W-:Y:S01]  /*75c0*/  ISETP.GE.AND P5, PT, R173, R67.reuse, PT ;  /* 0x00000043ad00720c */ /* 0x080fe20003fa6270 */
[----:B------:R0:W4:Y:S01]  /*75d0*/  @!P1 LDG.E.U16 R15, [R6.64+0x180] ;  /* 0x0001800e060f9981 */ /* 0x000122000c1e1500 */
[-C--:B------:R-:W-:Y:S02]  /*75e0*/  ISETP.GE.AND P0, PT, R172, R67.reuse, PT ;  /* 0x00000043ac00720c */ /* 0x080fe40003f06270 */
        /* <DEDUP_REMOVED lines=26> */
[----:B------:R-:W-:Y:S01]  /*7790*/  IMAD.WIDE.U32 R2, R28, c[0x0][0x188], R2 ;  /* 0x000062001c027a25 */ /* 0x000fe200078e0002 */
[----:B------:R-:W-:-:S03]  /*77a0*/  ISETP.GE.AND P1, PT, R120, R67, PT ;  /* 0x000000437800720c */ /* 0x000fc60003f26270 */
[----:B------:R-:W-:Y:S01]  /*77b0*/  IMAD.IADD R3, R3, 0x1, R25 ;  /* 0x0000000103037824 */ /* 0x000fe200078e0219 */
[----:B0-----:R-:W-:Y:S01]  /*77c0*/  LEA R6, P0, R2, c[0x0][0x220], 0x2 ;  /* 0x0000880002067a11 */ /* 0x001fe200078010ff */
[----:B------:R-:W-:Y:S01]  /*77d0*/  IMAD.WIDE.U32 R4, R28, c[0x0][0x1c0], R120 ;  /* 0x000070001c047a25 */ /* 0x000fe200078e0078 */
[----:B------:R-:W-:-:S03]  /*77e0*/  ISETP.GE.AND P2, PT, R182, R67, PT ;  /* 0x00000043b600720c */ /* 0x000fc60003f46270 */
[----:B------:R-:W-:Y:S01]  /*77f0*/  IMAD R65, R28, c[0x0][0x1c4], R65 ;  /* 0x000071001c417a24 */ /* 0x000fe200078e0241 */
[-C--:B------:R-:W-:Y:S02]  /*7800*/  ISETP.GE.AND P3, PT, R181, R67.reuse, PT ;  /* 0x00000043b500720c */ /* 0x080fe40003f66270 */
[----:B------:R-:W-:Y:S02]  /*7810*/  LEA.HI.X R7, R2, c[0x0][0x224], R3, 0x2, P0 ;  /* 0x0000890002077a11 */ /* 0x000fe400000f1403 */
[----:B------:R-:W-:Y:S02]  /*7820*/  ISETP.GE.AND P4, PT, R180, R67, PT ;  /* 0x00000043b400720c */ /* 0x000fe40003f86270 */
[----:B------:R-:W-:Y:S01]  /*7830*/  LEA R2, P0, R4, R188, 0x1 ;  /* 0x000000bc04027211 */ /* 0x000fe200078008ff */
[----:B------:R0:W4:Y:S01]  /*7840*/  LDG.E R25, [R6.64] ;  /* 0x0000000e06197981 */ /* 0x000122000c1e1900 */
[----:B------:R-:W-:-:S04]  /*7850*/  IADD3 R3, R5, R65, RZ ;  /* 0x0000004105037210 */ /* 0x000fc80007ffe0ff */
[----:B------:R-:W-:Y:S02]  /*7860*/  LEA.HI.X R3, R4, R187, R3, 0x1, P0 ;  /* 0x000000bb04037211 */ /* 0x000fe400000f0c03 */
[-C--:B------:R-:W-:Y:S02]  /*7870*/  ISETP.GE.AND P5, PT, R179, R67.reuse, PT ;  /* 0x00000043b300720c */ /* 0x080fe40003fa6270 */
        /* <DEDUP_REMOVED lines=12> */
[----:B-1----:R-:W-:-:S03]  /*7940*/  PRMT R11, RZ, 0x7610, R11 ;  /* 0x00007610ff0b7816 */ /* 0x002fc6000000000b */
[----:B------:R-:W-:Y:S01]  /*7950*/  STS.U16 [R156+0x200], R17 ;  /* 0x000200119c007388 */ /* 0x000fe20000000400 */
[----:B--2---:R-:W-:-:S03]  /*7960*/  PRMT R10, RZ, 0x7610, R10 ;  /* 0x00007610ff0a7816 */ /* 0x004fc6000000000a */
[----:B------:R1:W-:Y:S01]  /*7970*/  STS.U16 [R155+0x240], R14 ;  /* 0x0002400e9b007388 */ /* 0x0003e20000000400 */
[----:B------:R-:W-:Y:S02]  /*7980*/  PRMT R13, RZ, 0x7610, R13 ;  /* 0x00007610ff0d7816 */ /* 0x000fe4000000000d */
[----:B---3--:R-:W-:Y:S01]  /*7990*/  PRMT R12, RZ, 0x7610, R12 ;  /* 0x00007610ff0c7816 */ /* 0x008fe2000000000c */
[----:B------:R-:W-:Y:S04]  /*79a0*/  STS.U16 [R154+0x280], R19 ;  /* 0x000280139a007388 */ /* 0x000fe80000000400 */
[----:B------:R2:W-:Y:S04]  /*79b0*/  STS.U16 [R153+0x2c0], R16 ;  /* 0x0002c01099007388 */ /* 0x0005e80000000400 */
[----:B------:R-:W-:Y:S04]  /*79c0*/  STS.U16 [R152+0x300], R21 ;  /* 0x0003001598007388 */ /* 0x000fe80000000400 */
[----:B------:R3:W-:Y:S04]  /*79d0*/  STS.U16 [R151+0x340], R18 ;  /* 0x0003401297007388 */ /* 0x0007e80000000400 */
        /* <DEDUP_REMOVED lines=12> */
[----:B------:R-:W-:Y:S01]  /*7aa0*/  IMAD.IADD R0, R165, 0x1, R186 ;  /* 0x00000001a5007824 */ /* 0x000fe200078e02ba */
[----:B-1----:R-:W-:Y:S01]  /*7ab0*/  PRMT R14, RZ, 0x7610, R14 ;  /* 0x00007610ff0e7816 */ /* 0x002fe2000000000e */
[----:B------:R-:W-:Y:S01]  /*7ac0*/  LDS.U16 R8, [R145+0x2] ;  /* 0x0000020091087984 */ /* 0x000fe20000000400 */
[----:B------:R-:W-:Y:S02]  /*7ad0*/  PRMT R17, RZ, 0x7610, R17 ;  /* 0x00007610ff117816 */ /* 0x000fe40000000011 */
[----:B--2---:R-:W-:Y:S01]  /*7ae0*/  PRMT R16, RZ, 0x7610, R16 ;  /* 0x00007610ff107816 */ /* 0x004fe20000000010 */
[----:B------:R1:W2:Y:S01]  /*7af0*/  @!P5 LDG.E.U16 R15, [R2.64+0x100] ;  /* 0x0001000e020fd981 */ /* 0x0002a2000c1e1500 */
[----:B------:R-:W-:-:S02]  /*7b00*/  PRMT R19, RZ, 0x7610, R19 ;  /* 0x00007610ff137816 */ /* 0x000fc40000000013 */
[----:B---3--:R-:W-:Y:S01]  /*7b10*/  PRMT R18, RZ, 0x7610, R18 ;  /* 0x00007610ff127816 */ /* 0x008fe20000000012 */
[----:B------:R1:W3:Y:S01]  /*7b20*/  @!P0 LDG.E.U16 R14, [R2.64+0x140] ;  /* 0x0001400e020e8981 */ /* 0x0002e2000c1e1500 */
[-C--:B------:R-:W-:Y:S02]  /*7b30*/  ISETP.GE.AND P5, PT, R173, R67.reuse, PT ;  /* 0x00000043ad00720c */ /* 0x080fe40003fa6270 */
[-C--:B------:R-:W-:Y:S01]  /*7b40*/  ISETP.GE.AND P0, PT, R172, R67.reuse, PT ;  /* 0x00000043ac00720c */ /* 0x080fe20003f06270 */
        /* <DEDUP_REMOVED lines=8> */
[----:B------:R-:W-:Y:S01]  /*7bd0*/  PRMT R21, RZ, 0x7610, R21 ;  /* 0x00007610ff157816 */ /* 0x000fe20000000015 */
[----:B0-----:R-:W-:Y:S01]  /*7be0*/  LDS.U16 R6, [R143+0x6] ;  /* 0x000006008f067984 */ /* 0x001fe20000000400 */
[----:B------:R-:W-:Y:S02]  /*7bf0*/  PRMT R20, RZ, 0x7610, R20 ;  /* 0x00007610ff147816 */ /* 0x000fe40000000014 */
[----:B------:R-:W-:Y:S01]  /*7c00*/  PRMT R23, RZ, 0x7610, R23 ;  /* 0x00007610ff177816 */ /* 0x000fe20000000017 */
[----:B------:R1:W3:Y:S04]  /*7c10*/  @!P2 LDG.E.U16 R22, [R2.64+0x340] ;  /* 0x0003400e0216a981 */ /* 0x0002e8000c1e1500 */
[----:B------:R1:W3:Y:S04]  /*7c20*/  @!P5 LDG.E.U16 R21, [R2.64+0x280] ;  /* 0x0002800e0215d981 */ /* 0x0002e8000c1e1500 */
[----:B------:R1:W3:Y:S04]  /*7c30*/  @!P0 LDG.E.U16 R20, [R2.64+0x2c0] ;  /* 0x0002c00e02148981 */ /* 0x0002e8000c1e1500 */
[----:B------:R1:W3:Y:S04]  /*7c40*/  @!P1 LDG.E.U16 R23, [R2.64+0x300] ;  /* 0x0003000e02179981 */ /* 0x0002e8000c1e1500 */
[----:B------:R1:W3:Y:S04]  /*7c50*/  @!P3 LDG.E.U16 R65, [R2.64+0x380] ;  /* 0x0003800e0241b981 */ /* 0x0002e8000c1e1500 */
[----:B------:R1:W3:Y:S01]  /*7c60*/  @!P4 LDG.E.U16 R24, [R2.64+0x3c0] ;  /* 0x0003c00e0218c981 */ /* 0x0002e2000c1e1500 */
[----:B------:R-:W-:-:S02]  /*7c70*/  IADD3 R205, R0, 0x20, RZ ;  /* 0x0000002000cd7810 */ /* 0x000fc40007ffe0ff */
[C---:B------:R-:W-:Y:S01]  /*7c80*/  IADD3 R157, R0.reuse, 0x100, RZ ;  /* 0x00000100009d7810 */ /* 0x040fe20007ffe0ff */
[----:B------:R-:W-:Y:S01]  /*7c90*/  LDS.U16 R4, [R141+0xa] ;  /* 0x00000a008d047984 */ /* 0x000fe20000000400 */
[C---:B------:R-:W-:Y:S02]  /*7ca0*/  IADD3 R163, R0.reuse, 0x80, RZ ;  /* 0x0000008000a37810 */ /* 0x040fe40007ffe0ff */
[CC--:B------:R-:W-:Y:S01]  /*7cb0*/  LEA.HI.SX32 R164, R0.reuse, R0.reuse, 0x1b ;  /* 0x0000000000a47211 */ /* 0x0c0fe200078fdaff */
[----:B------:R-:W-:Y:S01]  /*7cc0*/  LDS.U16 R207, [R140+0xc] ;  /* 0x00000c008ccf7984 */ /* 0x000fe20000000400 */
[----:B------:R-:W-:Y:S02]  /*7cd0*/  LEA.HI.SX32 R205, R205, R0, 0x1b ;  /* 0x00000000cdcd7211 */ /* 0x000fe400078fdaff */
        /* <DEDUP_REMOVED lines=8> */
[C---:B------:R-:W-:Y:S02]  /*7d60*/  IADD3 R201, R0.reuse, 0x60, RZ ;  /* 0x0000006000c97810 */ /* 0x040fe40007ffe0ff */
[C---:B------:R-:W-:Y:S01]  /*7d70*/  IADD3 R203, R0.reuse, 0x40, RZ ;  /* 0x0000004000cb7810 */ /* 0x040fe20007ffe0ff */
[----:B------:R-:W-:Y:S01]  /*7d80*/  LDS.U16 R204, [R131+0x1a] ;  /* 0x00001a0083cc7984 */ /* 0x000fe20000000400 */
[----:B------:R-:W-:-:S02]  /*7d90*/  IADD3 R67, R0, 0x180, RZ ;  /* 0x0000018000437810 */ /* 0x000fc40007ffe0ff */
[C---:B------:R-:W-:Y:S01]  /*7da0*/  IADD3 R133, R0.reuse, 0x160, RZ ;  /* 0x0000016000857810 */ /* 0x040fe20007ffe0ff */
[----:B------:R-:W-:Y:S01]  /*7db0*/  LDS.U16 R206, [R115+0x1e] ;  /* 0x00001e0073ce7984 */ /* 0x000fe20000000400 */
[C---:B------:R-:W-:Y:S02]  /*7dc0*/  IADD3 R153, R0.reuse, 0x140, RZ ;  /* 0x0000014000997810 */ /* 0x040fe40007ffe0ff */
[C---:B------:R-:W-:Y:S02]  /*7dd0*/  IADD3 R155, R0.reuse, 0x120, RZ ;  /* 0x00000120009b7810 */ /* 0x040fe40007ffe0ff */
[----:B-1----:R-:W-:Y:S02]  /*7de0*/  IADD3 R3, R0, 0xc0, RZ ;  /* 0x000000c000037810 */ /* 0x002fe40007ffe0ff */
[-C--:B------:R-:W-:Y:S02]  /*7df0*/  LEA.HI.SX32 R156, R157, R0.reuse, 0x1b ;  /* 0x000000009d9c7211 */ /* 0x080fe400078fdaff */
[-C--:B------:R-:W-:Y:S01]  /*7e00*/  LEA.HI.SX32 R160, R163, R0.reuse, 0x1b ;  /* 0x00000000a3a07211 */ /* 0x080fe200078fdaff */
[----:B------:R-:W-:Y:S01]  /*7e10*/  IMAD.SHL.U32 R163, R205, 0x2, RZ ;  /* 0x00000002cda37824 */ /* 0x000fe200078e00ff */
[----:B------:R-:W-:Y:S01]  /*7e20*/  SHF.L.U32 R164, R164, 0x1, RZ ;  /* 0x00000001a4a47819 */ /* 0x000fe200000006ff */
[----:B------:R-:W-:Y:S01]  /*7e30*/  LDS.U16 R205, [R130+0x1c] ;  /* 0x00001c0082cd7984 */ /* 0x000fe20000000400 */
[----:B------:R-:W-:-:S02]  /*7e40*/  LEA.HI.SX32 R157, R159, R0, 0x1b ;  /* 0x000000009f9d7211 */ /* 0x000fc400078fdaff */
[-C--:B------:R-:W-:Y:S02]  /*7e50*/  LEA.HI.SX32 R159, R161, R0.reuse, 0x1b ;  /* 0x00000000a19f7211 */ /* 0x080fe400078fdaff */
[-C--:B------:R-:W-:Y:S02]  /*7e60*/  LEA.HI.SX32 R149, R5, R0.reuse, 0x1b ;  /* 0x0000000005957211 */ /* 0x080fe400078fdaff */
[-C--:B------:R-:W-:Y:S01]  /*7e70*/  LEA.HI.SX32 R150, R7, R0.reuse, 0x1b ;  /* 0x0000000007967211 */ /* 0x080fe200078fdaff */
[----:B------:R-:W-:Y:S01]  /*7e80*/  LDS.U16 R5, [R142+0x8] ;  /* 0x000008008e057984 */ /* 0x000fe20000000400 */
[-C--:B------:R-:W-:Y:S02]  /*7e90*/  LEA.HI.SX32 R151, R9, R0.reuse, 0x1b ;  /* 0x0000000009977211 */ /* 0x080fe400078fdaff */
[-C--:B------:R-:W-:Y:S01]  /*7ea0*/  LEA.HI.SX32 R67, R67, R0.reuse, 0x1b ;  /* 0x0000000043437211 */ /* 0x080fe200078fdaff */
[----:B------:R-:W0:Y:S01]  /*7eb0*/  LDS.U16 R9, [R146] ;  /* 0x0000000092097984 */ /* 0x000e220000000400 */
[----:B------:R-:W-:-:S02]  /*7ec0*/  LEA.HI.SX32 R133, R133, R0, 0x1b ;  /* 0x0000000085857211 */ /* 0x000fc400078fdaff */
[-C--:B------:R-:W-:Y:S01]  /*7ed0*/  LEA.HI.SX32 R153, R153, R0.reuse, 0x1b ;  /* 0x0000000099997211 */ /* 0x080fe200078fdaff */
[----:B------:R-:W1:Y:S01]  /*7ee0*/  LDS.U16 R7, [R144+0x4] ;  /* 0x0000040090077984 */ /* 0x000e620000000400 */
[-C--:B------:R-:W-:Y:S02]  /*7ef0*/  LEA.HI.SX32 R155, R155, R0.reuse, 0x1b ;  /* 0x000000009b9b7211 */ /* 0x080fe400078fdaff */
[-C--:B------:R-:W-:Y:S02]  /*7f00*/  LEA.HI.SX32 R3, R3, R0.reuse, 0x1b ;  /* 0x0000000003037211 */ /* 0x080fe400078fdaff */
[-C--:B------:R-:W-:Y:S02]  /*7f10*/  LEA.HI.SX32 R161, R201, R0.reuse, 0x1b ;  /* 0x00000000c9a17211 */ /* 0x080fe400078fdaff */
[----:B------:R-:W-:Y:S01]  /*7f20*/  LEA.HI.SX32 R162, R203, R0, 0x1b ;  /* 0x00000000cba27211 */ /* 0x000fe200078fdaff */
[----:B------:R-:W-:Y:S04]  /*7f30*/  LDS.U16 R201, [R136+0x14] ;  /* 0x0000140088c97984 */ /* 0x000fe80000000400 */
[----:B------:R-:W0:Y:S04]  /*7f40*/  LDS.U16 R0, [R138+0x10] ;  /* 0x000010008a007984 */ /* 0x000e280000000400 */
[----:B------:R-:W0:Y:S01]  /*7f50*/  LDS.U16 R203, [R134+0x18] ;  /* 0x0000180086cb7984 */ /* 0x000e220000000400 */
[----:B------:R-:W-:Y:S01]  /*7f60*/  ISETP.NE.AND P1, PT, R191, RZ, PT ;  /* 0x000000ffbf00720c */ /* 0x000fe20003f25270 */
[----:B------:R-:W-:Y:S01]  /*7f70*/  IMAD.SHL.U32 R161, R161, 0x2, RZ ;  /* 0x00000002a1a17824 */ /* 0x000fe200078e00ff */
[----:B------:R-:W-:Y:S01]  /*7f80*/  SHF.L.U32 R162, R162, 0x1, RZ ;  /* 0x00000001a2a27819 */ /* 0x000fe200000006ff */
[----:B------:R-:W-:Y:S01]  /*7f90*/  IMAD.SHL.U32 R159, R159, 0x2, RZ ;  /* 0x000000029f9f7824 */ /* 0x000fe200078e00ff */
[----:B------:R-:W-:Y:S01]  /*7fa0*/  SHF.L.U32 R160, R160, 0x1, RZ ;  /* 0x00000001a0a07819 */ /* 0x000fe200000006ff */
[----:B------:R-:W-:Y:S01]  /*7fb0*/  IMAD.SHL.U32 R157, R157, 0x2, RZ ;  /* 0x000000029d9d7824 */ /* 0x000fe200078e00ff */
[----:B------:R-:W-:Y:S01]  /*7fc0*/  SHF.L.U32 R158, R3, 0x1, RZ ;  /* 0x00000001039e7819 */ /* 0x000fe200000006ff */
[----:B------:R-:W-:Y:S01]  /*7fd0*/  IMAD.SHL.U32 R155, R155, 0x2, RZ ;  /* 0x000000029b9b7824 */ /* 0x000fe200078e00ff */
[----:B------:R-:W-:-:S02]  /*7fe0*/  SHF.L.U32 R156, R156, 0x1, RZ ;  /* 0x000000019c9c7819 */ /* 0x000fc400000006ff */
[----:B------:R-:W-:Y:S01]  /*7ff0*/  SHF.L.U32 R154, R153, 0x1, RZ ;  /* 0x00000001999a7819 */ /* 0x000fe200000006ff */
[----:B------:R-:W-:Y:S01]  /*8000*/  IMAD.SHL.U32 R153, R133, 0x2, RZ ;  /* 0x0000000285997824 */ /* 0x000fe200078e00ff */
[----:B------:R-:W-:Y:S01]  /*8010*/  SHF.L.U32 R152, R67, 0x1, RZ ;  /* 0x0000000143987819 */ /* 0x000fe200000006ff */
[----:B------:R-:W-:Y:S01]  /*8020*/  IMAD.SHL.U32 R151, R151, 0x2, RZ ;  /* 0x0000000297977824 */ /* 0x000fe200078e00ff */
[----:B------:R-:W-:Y:S01]  /*8030*/  SHF.L.U32 R150, R150, 0x1, RZ ;  /* 0x0000000196967819 */ /* 0x000fe200000006ff */
[----:B------:R-:W-:Y:S01]  /*8040*/  IMAD R2, R27, 0x100, R28 ;  /* 0x000001001b027824 */ /* 0x000fe200078e021c */
[----:B------:R-:W-:Y:S01]  /*8050*/  @P1 IADD3 R2, R191, 0x200, RZ ;  /* 0x00000200bf021810 */ /* 0x000fe20007ffe0ff */
[----:B------:R-:W-:Y:S01]  /*8060*/  IMAD.SHL.U32 R149, R149, 0x2, RZ ;  /* 0x0000000295957824 */ /* 0x000fe200078e00ff */
[----:B------:R-:W-:-:S04]  /*8070*/  ISETP.GE.AND P0, PT, R167, 0x2, PT ;  /* 0x00000002a700780c */ /* 0x000fc80003f06270 */
[----:B------:R-:W-:Y:S01]  /*8080*/  ISETP.NE.OR P0, PT, R184, RZ, !P0 ;  /* 0x000000ffb800720c */ /* 0x000fe20004705670 */
[----:B------:R-:W-:Y:S01]  /*8090*/  IMAD.MOV.U32 R132, RZ, RZ, 0x3f800000 ;  /* 0x3f800000ff847424 */ /* 0x000fe200078e00ff */
[----:B------:R-:W-:-:S11]  /*80a0*/  MOV R133, RZ ;  /* 0x000000ff00857202 */ /* 0x000fd60000000f00 */
[----:B------:R-:W-:-:S05]  /*80b0*/  @!P0 IADD3 R3, R167, -0x2, RZ ;  /* 0xfffffffea7038810 */ /* 0x000fca0007ffe0ff */
[----:B------:R-:W-:Y:S01]  /*80c0*/  @!P0 IMAD R3, R3, c[0x0][0x16c], R28 ;  /* 0x00005b0003038a24 */ /* 0x000fe200078e021c */
[----:B------:R-:W-:Y:S02]  /*80d0*/  PRMT R238, RZ, 0x5410, R114 ;  /* 0x00005410ffee7816 */ /* 0x000fe40000000072 */
        /* <DEDUP_REMOVED lines=8> */
[----:B------:R-:W-:Y:S01]  /*8160*/  FMUL.FTZ R238, R9, R238 ;  /* 0x000000ee09ee7220 */ /* 0x000fe20000410000 */
[----:B-1----:R-:W-:Y:S01]  /*8170*/  PRMT R7, RZ, 0x5410, R7 ;  /* 0x00005410ff077816 */ /* 0x002fe20000000007 */
        /* <DEDUP_REMOVED lines=17> */
[----:B----4-:R-:W-:Y:S04]  /*8290*/  STS.U16 [R164+0x840], R11 ;  /* 0x0008400ba4007388 */ /* 0x010fe80000000400 */
[----:B------:R0:W-:Y:S02]  /*82a0*/  STS.U16 [R163+0x880], R10 ;  /* 0x0008800aa3007388 */ /* 0x0001e40000000400 */
[----:B0-----:R-:W-:-:S04]  /*82b0*/  FMUL.FTZ R10, R25, 1.4426950216293334961 ;  /* 0x3fb8aa3b190a7820 */ /* 0x001fc80000410000 */
[----:B------:R-:W-:Y:S01]  /*82c0*/  FMUL.FTZ R241, R10, R95 ;  /* 0x0000005f0af17220 */ /* 0x000fe20000410000 */
[----:B------:R-:W-:Y:S01]  /*82d0*/  STS.U16 [R162+0x8c0], R13 ;  /* 0x0008c00da2007388 */ /* 0x000fe20000000400 */
[----:B------:R-:W-:-:S03]  /*82e0*/  LEA R11, R186, R165, 0x4 ;  /* 0x000000a5ba0b7211 */ /* 0x000fc600078e20ff */
[----:B------:R0:W-:Y:S01]  /*82f0*/  STS.U16 [R161+0x900], R12 ;  /* 0x0009000ca1007388 */ /* 0x0001e20000000400 */
[----:B------:R-:W1:Y:S03]  /*8300*/  MUFU.EX2 R241, R241 ;  /* 0x000000f100f17308 */ /* 0x000e660000000800 */
[----:B--2---:R-:W-:Y:S01]  /*8310*/  STS.U16 [R160+0x940], R15 ;  /* 0x0009400fa0007388 */ /* 0x004fe20000000400 */
[----:B------:R-:W-:-:S03]  /*8320*/  LEA.HI.SX32 R11, R11, R11, 0x1b ;  /* 0x0000000b0b0b7211 */ /* 0x000fc600078fdaff */
[----:B---3--:R-:W-:Y:S04]  /*8330*/  STS.U16 [R159+0x980], R14 ;  /* 0x0009800e9f007388 */ /* 0x008fe80000000400 */
[----:B------:R-:W-:Y:S04]  /*8340*/  STS.U16 [R158+0x9c0], R17 ;  /* 0x0009c0119e007388 */ /* 0x000fe80000000400 */
[----:B------:R-:W-:Y:S04]  /*8350*/  STS.U16 [R157+0xa00], R16 ;  /* 0x000a00109d007388 */ /* 0x000fe80000000400 */
[----:B------:R-:W-:Y:S01]  /*8360*/  STS.U16 [R156+0xa40], R19 ;  /* 0x000a40139c007388 */ /* 0x000fe20000000400 */
[----:B------:R-:W-:-:S03]  /*8370*/  IMAD.SHL.U32 R146, R11, 0x2, RZ ;  /* 0x000000020b927824 */ /* 0x000fc600078e00ff */
[----:B------:R-:W-:Y:S01]  /*8380*/  STS.U16 [R155+0xa80], R18 ;  /* 0x000a80129b007388 */ /* 0x000fe20000000400 */
[----:B0-----:R-:W-:-:S03]  /*8390*/  SHF.L.U32 R12, R2, 0x2, RZ ;  /* 0x00000002020c7819 */ /* 0x001fc600000006ff */
[----:B------:R-:W-:Y:S04]  /*83a0*/  STS.U16 [R154+0xac0], R21 ;  /* 0x000ac0159a007388 */ /* 0x000fe80000000400 */
[----:B------:R-:W-:Y:S04]  /*83b0*/  STS.U16 [R153+0xb00], R20 ;  /* 0x000b001499007388 */ /* 0x000fe80000000400 */
[----:B------:R-:W-:Y:S04]  /*83c0*/  STS.U16 [R152+0xb40], R23 ;  /* 0x000b401798007388 */ /* 0x000fe80000000400 */
[----:B------:R-:W-:Y:S04]  /*83d0*/  STS.U16 [R151+0xb80], R22 ;  /* 0x000b801697007388 */ /* 0x000fe80000000400 */
[----:B------:R-:W-:Y:S04]  /*83e0*/  STS.U16 [R150+0xbc0], R65 ;  /* 0x000bc04196007388 */ /* 0x000fe80000000400 */
[----:B------:R0:W-:Y:S01]  /*83f0*/  STS.U16 [R149+0xc00], R24 ;  /* 0x000c001895007388 */ /* 0x0001e20000000400 */
[----:B------:R-:W-:-:S06]  /*8400*/  NOP ;  /* 0x0000000000007918 */ /* 0x000fcc0000000000 */
[----:B------:R-:W2:Y:S04]  /*8410*/  LDS.U16 R221, [R146+0x840] ;  /* 0x0008400092dd7984 */ /* 0x000ea80000000400 */
        /* <DEDUP_REMOVED lines=17> */
[----:B------:R-:W-:-:S04]  /*8530*/  FMUL.FTZ R23, R10, R93 ;  /* 0x0000005d0a177220 */ /* 0x000fc80000410000 */
[----:B------:R-:W0:Y:S01]  /*8540*/  MUFU.EX2 R24, R24 ;  /* 0x0000001800187308 */ /* 0x000e220000000800 */
[C---:B------:R-:W-:Y:S02]  /*8550*/  FMUL.FTZ R22, R10.reuse, R94 ;  /* 0x0000005e0a167220 */ /* 0x040fe40000410000 */
[----:B------:R-:W-:Y:S01]  /*8560*/  @!P0 IMAD.WIDE R2, R3, 0x8, R126 ;  /* 0x0000000803028825 */ /* 0x000fe200078e027e */
[----:B------:R-:W-:Y:S03]  /*8570*/  BAR.SYNC.DEFER_BLOCKING 0x0 ;  /* 0x0000000000007b1d */ /* 0x000fe60000010000 */
[----:B------:R-:W-:-:S03]  /*8580*/  FMUL.FTZ R21, R10, R91 ;  /* 0x0000005b0a157220 */ /* 0x000fc60000410000 */
[----:B------:R-:W0:Y:S01]  /*8590*/  MUFU.EX2 R23, R23 ;  /* 0x0000001700177308 */ /* 0x000e220000000800 */
[----:B------:R-:W-:-:S07]  /*85a0*/  FMUL.FTZ R20, R10, R92 ;  /* 0x0000005c0a147220 */ /* 0x000fce0000410000 */
[----:B------:R-:W0:Y:S01]  /*85b0*/  MUFU.EX2 R22, R22 ;  /* 0x0000001600167308 */ /* 0x000e220000000800 */
[----:B------:R0:W5:Y:S07]  /*85c0*/  @!P0 LDG.E.64 R132, [R2.64] ;  /* 0x0000000e02848981 */ /* 0x00016e000c1e1b00 */
[----:B------:R-:W1:Y:S01]  /*85d0*/  MUFU.EX2 R21, R21 ;  /* 0x0000001500157308 */ /* 0x000e620000000800 */
[----:B0-----:R-:W-:-:S07]  /*85e0*/  PRMT R2, RZ, 0x5410, R106 ;  /* 0x00005410ff027816 */ /* 0x001fce000000006a */
[----:B------:R-:W0:Y:S01]  /*85f0*/  MUFU.EX2 R20, R20 ;  /* 0x0000001400147308 */ /* 0x000e220000000800 */
[----:B------:R-:W-:Y:S02]  /*8600*/  FMUL.FTZ R65, R2, R87 ;  /* 0x0000005702417220 */ /* 0x000fe40000410000 */
[----:B------:R-:W-:Y:S02]  /*8610*/  FMUL.FTZ R2, R241, R24 ;  /* 0x00000018f1027220 */ /* 0x000fe40000410000 */
[----:B------:R-:W-:Y:S02]  /*8620*/  FMUL.FTZ R19, R10, R89 ;  /* 0x000000590a137220 */ /* 0x000fe40000410000 */
[----:B------:R-:W-:Y:S02]  /*8630*/  FMUL.FTZ R3, R23, R2 ;  /* 0x0000000217037220 */ /* 0x000fe40000410000 */
[----:B------:R-:W-:Y:S02]  /*8640*/  FFMA.FTZ R2, R238, R24, R239 ;  /* 0x00000018ee027223 */ /* 0x000fe400000100ef */
[----:B------:R-:W-:-:S02]  /*8650*/  FMUL.FTZ R18, R10, R90 ;  /* 0x0000005a0a127220 */ /* 0x000fc40000410000 */
[----:B------:R-:W-:Y:S02]  /*8660*/  FFMA.FTZ R2, R23, R2, R236 ;  /* 0x0000000217027223 */ /* 0x000fe400000100ec */
[----:B------:R-:W-:Y:S01]  /*8670*/  FMUL.FTZ R222, R22, R3 ;  /* 0x0000000316de7220 */ /* 0x000fe20000410000 */
[----:B------:R-:W2:Y:S01]  /*8680*/  MUFU.EX2 R19, R19 ;  /* 0x0000001300137308 */ /* 0x000ea20000000800 */
[----:B------:R-:W-:Y:S02]  /*8690*/  FMUL.FTZ R17, R10, R87 ;  /* 0x000000570a117220 */ /* 0x000fe40000410000 */
[----:B------:R-:W-:Y:S02]  /*86a0*/  FFMA.FTZ R2, R22, R2, R237 ;  /* 0x0000000216027223 */ /* 0x000fe400000100ed */
[----:B-1----:R-:W-:-:S03]  /*86b0*/  FMUL.FTZ R3, R21, R222 ;  /* 0x000000de15037220 */ /* 0x002fc60000410000 */
[----:B------:R-:W1:Y:S01]  /*86c0*/  MUFU.EX2 R18, R18 ;  /* 0x0000001200127308 */ /* 0x000e620000000800 */
[----:B------:R-:W-:Y:S02]  /*86d0*/  FMUL.FTZ R16, R10, R88 ;  /* 0x000000580a107220 */ /* 0x000fe40000410000 */
[----:B------:R-:W-:Y:S02]  /*86e0*/  FFMA.FTZ R2, R21, R2, R234 ;  /* 0x0000000215027223 */ /* 0x000fe400000100ea */
[----:B0-----:R-:W-:Y:S01]  /*86f0*/  FMUL.FTZ R222, R20, R3 ;  /* 0x0000000314de7220 */ /* 0x001fe20000410000 */
[----:B------:R-:W-:Y:S02]  /*8700*/  PRMT R3, RZ, 0x5410, R207 ;  /* 0x00005410ff037816 */ /* 0x000fe400000000cf */
[----:B------:R-:W0:Y:S01]  /*8710*/  MUFU.EX2 R17, R17 ;  /* 0x0000001100117308 */ /* 0x000e220000000800 */
[----:B------:R-:W-:Y:S02]  /*8720*/  FMUL.FTZ R15, R10, R85 ;  /* 0x000000550a0f7220 */ /* 0x000fe40000410000 */
[----:B------:R-:W-:Y:S01]  /*8730*/  FFMA.FTZ R207, R20, R2, R235 ;  /* 0x0000000214cf7223 */ /* 0x000fe200000100eb */
[----:B------:R-:W-:Y:S01]  /*8740*/  PRMT R2, RZ, 0x5410, R64 ;  /* 0x00005410ff027816 */ /* 0x000fe20000000040 */
[----:B------:R-:W-:-:S03]  /*8750*/  FMUL.FTZ R232, R3, R232 ;  /* 0x000000e803e87220 */ /* 0x000fc60000410000 */
[----:B------:R-:W0:Y:S01]  /*8760*/  MUFU.EX2 R16, R16 ;  /* 0x0000001000107308 */ /* 0x000e220000000800 */
[----:B------:R-:W-:Y:S01]  /*8770*/  FMUL.FTZ R14, R10, R86 ;  /* 0x000000560a0e7220 */ /* 0x000fe20000410000 */
[----:B------:R-:W-:Y:S01]  /*8780*/  PRMT R231, RZ, 0x5410, R105 ;  /* 0x00005410ffe77816 */ /* 0x000fe20000000069 */
[C---:B--2---:R-:W-:Y:S01]  /*8790*/  FMUL.FTZ R223, R19.reuse, R222 ;  /* 0x000000de13df7220 */ /* 0x044fe20000410000 */
[----:B------:R-:W-:Y:S01]  /*87a0*/  PRMT R0, RZ, 0x5410, R0 ;  /* 0x00005410ff007816 */ /* 0x000fe20000000000 */
[----:B------:R-:W-:Y:S02]  /*87b0*/  FMUL.FTZ R233, R2, R233 ;  /* 0x000000e902e97220 */ /* 0x000fe40000410000 */
[----:B------:R-:W-:Y:S01]  /*87c0*/  FFMA.FTZ R207, R19, R207, R232 ;  /* 0x000000cf13cf7223 */ /* 0x000fe200000100e8 */
[----:B------:R-:W2:Y:S01]  /*87d0*/  MUFU.EX2 R15, R15 ;  /* 0x0000000f000f7308 */ /* 0x000ea20000000800 */
[----:B------:R-:W-:Y:S01]  /*87e0*/  FMUL.FTZ R13, R10, R83 ;  /* 0x000000530a0d7220 */ /* 0x000fe20000410000 */
[----:B------:R-:W-:Y:S01]  /*87f0*/  PRMT R228, RZ, 0x5410, R104 ;  /* 0x00005410ffe47816 */ /* 0x000fe20000000068 */
[----:B------:R-:W-:Y:S01]  /*8800*/  FMUL.FTZ R231, R231, R88 ;  /* 0x00000058e7e77220 */ /* 0x000fe20000410000 */
[----:B------:R-:W-:Y:S01]  /*8810*/  PRMT R200, RZ, 0x5410, R200 ;  /* 0x00005410ffc87816 */ /* 0x000fe200000000c8 */
[----:B-1----:R-:W-:-:S02]  /*8820*/  FMUL.FTZ R64, R18, R223 ;  /* 0x000000df12407220 */ /* 0x002fc40000410000 */
[----:B------:R-:W-:Y:S01]  /*8830*/  FMUL.FTZ R230, R0, R65 ;  /* 0x0000004100e67220 */ /* 0x000fe20000410000 */
[----:B------:R-:W1:Y:S01]  /*8840*/  MUFU.EX2 R14, R14 ;  /* 0x0000000e000e7308 */ /* 0x000e620000000800 */
[----:B------:R-:W-:Y:S01]  /*8850*/  FFMA.FTZ R207, R18, R207, R233 ;  /* 0x000000cf12cf7223 */ /* 0x000fe200000100e9 */
[----:B------:R-:W-:Y:S01]  /*8860*/  PRMT R229, RZ, 0x5410, R103 ;  /* 0x00005410ffe57816 */ /* 0x000fe20000000067 */
[----:B------:R-:W-:Y:S01]  /*8870*/  FMUL.FTZ R12, R10, R84 ;  /* 0x000000540a0c7220 */ /* 0x000fe20000410000 */
[----:B------:R-:W-:Y:S01]  /*8880*/  PRMT R201, RZ, 0x5410, R201 ;  /* 0x00005410ffc97816 */ /* 0x000fe200000000c9 */
[----:B------:R-:W-:Y:S02]  /*8890*/  FMUL.FTZ R228, R228, R85 ;  /* 0x00000055e4e47220 */ /* 0x000fe40000410000 */
[----:B0-----:R-:W-:Y:S01]  /*88a0*/  FMUL.FTZ R65, R17, R64 ;  /* 0x0000004011417220 */ /* 0x001fe20000410000 */
[----:B------:R-:W0:Y:S01]  /*88b0*/  MUFU.EX2 R13, R13 ;  /* 0x0000000d000d7308 */ /* 0x000e220000000800 */
[----:B------:R-:W-:-:S02]  /*88c0*/  FMUL.FTZ R231, R200, R231 ;  /* 0x000000e7c8e77220 */ /* 0x000fc40000410000 */
[----:B------:R-:W-:Y:S01]  /*88d0*/  FFMA.FTZ R207, R17, R207, R230 ;  /* 0x000000cf11cf7223 */ /* 0x000fe200000100e6 */
[----:B------:R-:W-:Y:S01]  /*88e0*/  PRMT R226, RZ, 0x5410, R102 ;  /* 0x00005410ffe27816 */ /* 0x000fe20000000066 */
[----:B------:R-:W-:Y:S01]  /*88f0*/  FMUL.FTZ R11, R10, R81 ;  /* 0x000000510a0b7220 */ /* 0x000fe20000410000 */
[----:B------:R-:W-:Y:S01]  /*8900*/  PRMT R202, RZ, 0x5410, R202 ;  /* 0x00005410ffca7816 */ /* 0x000fe200000000ca */
[----:B------:R-:W-:Y:S01]  /*8910*/  FMUL.FTZ R229, R229, R86 ;  /* 0x00000056e5e57220 */ /* 0x000fe20000410000 */
[----:B------:R-:W0:Y:S01]  /*8920*/  MUFU.EX2 R12, R12 ;  /* 0x0000000c000c7308 */ /* 0x000e220000000800 */
[C---:B------:R-:W-:Y:S02]  /*8930*/  FMUL.FTZ R64, R16.reuse, R65 ;  /* 0x0000004110407220 */ /* 0x040fe40000410000 */
[----:B------:R-:W-:Y:S02]  /*8940*/  FMUL.FTZ R228, R201, R228 ;  /* 0x000000e4c9e47220 */ /* 0x000fe40000410000 */
[----:B------:R-:W-:Y:S01]  /*8950*/  FFMA.FTZ R207, R16, R207, R231 ;  /* 0x000000cf10cf7223 */ /* 0x000fe200000100e7 */
[----:B------:R-:W-:Y:S01]  /*8960*/  PRMT R227, RZ, 0x5410, R101 ;  /* 0x00005410ffe37816 */ /* 0x000fe20000000065 */
[----:B------:R-:W-:Y:S01]  /*8970*/  FMUL.FTZ R10, R10, R82 ;  /* 0x000000520a0a7220 */ /* 0x000fe20000410000 */
[----:B------:R-:W-:Y:S01]  /*8980*/  PRMT R203, RZ, 0x5410, R203 ;  /* 0x00005410ffcb7816 */ /* 0x000fe200000000cb */
[----:B------:R-:W0:Y:S01]  /*8990*/  MUFU.EX2 R11, R11 ;  /* 0x0000000b000b7308 */ /* 0x000e220000000800 */
[----:B------:R-:W-:-:S02]  /*89a0*/  FMUL.FTZ R226, R226, R83 ;  /* 0x00000053e2e27220 */ /* 0x000fc40000410000 */
[C---:B--2---:R-:W-:Y:S02]  /*89b0*/  FMUL.FTZ R65, R15.reuse, R64 ;  /* 0x000000400f417220 */ /* 0x044fe40000410000 */
[----:B------:R-:W-:Y:S02]  /*89c0*/  FMUL.FTZ R229, R202, R229 ;  /* 0x000000e5cae57220 */ /* 0x000fe40000410000 */
[----:B------:R-:W-:Y:S01]  /*89d0*/  FFMA.FTZ R207, R15, R207, R228 ;  /* 0x000000cf0fcf7223 */ /* 0x000fe200000100e4 */
[----:B------:R-:W-:Y:S01]  /*89e0*/  PRMT R224, RZ, 0x5410, R100 ;  /* 0x00005410ffe07816 */ /* 0x000fe20000000064 */
[----:B------:R-:W-:Y:S01]  /*89f0*/  FMUL.FTZ R227, R227, R84 ;  /* 0x00000054e3e37220 */ /* 0x000fe20000410000 */
[----:B------:R-:W-:Y:S01]  /*8a00*/  PRMT R204, RZ, 0x5410, R204 ;  /* 0x00005410ffcc7816 */ /* 0x000fe200000000cc */
[----:B------:R-:W2:Y:S01]  /*8a10*/  MUFU.EX2 R10, R10 ;  /* 0x0000000a000a7308 */ /* 0x000ea20000000800 */
[----:B-1----:R-:W-:Y:S02]  /*8a20*/  FMUL.FTZ R64, R14, R65 ;  /* 0x000000410e407220 */ /* 0x002fe40000410000 */
[----:B------:R-:W-:-:S02]  /*8a30*/  FMUL.FTZ R226, R203, R226 ;  /* 0x000000e2cbe27220 */ /* 0x000fc40000410000 */
[----:B------:R-:W-:Y:S01]  /*8a40*/  FFMA.FTZ R207, R14, R207, R229 ;  /* 0x000000cf0ecf7223 */ /* 0x000fe200000100e5 */
[----:B------:R-:W-:Y:S01]  /*8a50*/  PRMT R205, RZ, 0x5410, R205 ;  /* 0x00005410ffcd7816 */ /* 0x000fe200000000cd */
[----:B------:R-:W-:Y:S01]  /*8a60*/  FMUL.FTZ R224, R224, R81 ;  /* 0x00000051e0e07220 */ /* 0x000fe20000410000 */
[----:B------:R-:W-:Y:S01]  /*8a70*/  PRMT R225, RZ, 0x5410, R99 ;  /* 0x00005410ffe17816 */ /* 0x000fe20000000063 */
[----:B0-----:R-:W-:Y:S01]  /*8a80*/  FMUL.FTZ R65, R13, R64 ;  /* 0x000000400d417220 */ /* 0x001fe20000410000 */
[----:B------:R-:W-:Y:S01]  /*8a90*/  ISETP.NE.AND P0, PT, R191, 0x3f, PT ;  /* 0x0000003fbf00780c */ /* 0x000fe20003f05270 */
[----:B------:R-:W-:Y:S02]  /*8aa0*/  FMUL.FTZ R227, R204, R227 ;  /* 0x000000e3cce37220 */ /* 0x000fe40000410000 */
[----:B------:R-:W-:Y:S01]  /*8ab0*/  FFMA.FTZ R207, R13, R207, R226 ;  /* 0x000000cf0dcf7223 */ /* 0x000fe200000100e2 */
[----:B------:R-:W-:Y:S01]  /*8ac0*/  PRMT R206, RZ, 0x5410, R206 ;  /* 0x00005410ffce7816 */ /* 0x000fe200000000ce */
[----:B------:R-:W-:-:S02]  /*8ad0*/  FMUL.FTZ R64, R12, R65 ;  /* 0x000000410c407220 */ /* 0x000fc40000410000 */
[----:B------:R-:W-:Y:S02]  /*8ae0*/  FMUL.FTZ R224, R205, R224 ;  /* 0x000000e0cde07220 */ /* 0x000fe40000410000 */
[----:B------:R-:W-:Y:S02]  /*8af0*/  FFMA.FTZ R207, R12, R207, R227 ;  /* 0x000000cf0ccf7223 */ /* 0x000fe400000100e3 */
[----:B------:R-:W-:Y:S02]  /*8b00*/  FMUL.FTZ R225, R225, R82 ;  /* 0x00000052e1e17220 */ /* 0x000fe40000410000 */
[C---:B------:R-:W-:Y:S02]  /*8b10*/  FMUL.FTZ R65, R11.reuse, R64 ;  /* 0x000000400b417220 */ /* 0x040fe40000410000 */
[----:B------:R-:W-:Y:S02]  /*8b20*/  FFMA.FTZ R207, R11, R207, R224 ;  /* 0x000000cf0bcf7223 */ /* 0x000fe400000100e0 */
[----:B------:R-:W-:-:S02]  /*8b30*/  FMUL.FTZ R225, R206, R225 ;  /* 0x000000e1cee17220 */ /* 0x000fc40000410000 */
[C---:B--2---:R-:W-:Y:S02]  /*8b40*/  FMUL.FTZ R64, R10.reuse, R65 ;  /* 0x000000410a407220 */ /* 0x044fe40000410000 */
[----:B------:R-:W-:Y:S02]  /*8b50*/  FFMA.FTZ R65, R10, R207, R225 ;  /* 0x000000cf0a417223 */ /* 0x000fe400000100e1 */
[----:B------:R0:W1:Y:S01]  /*8b60*/  @P0 LDS R207, [R191.X4+0x3dc4] ;  /* 0x003dc400bfcf0984 */ /* 0x0000620000004800 */
[----:B------:R-:W-:Y:S01]  /*8b70*/  BSSY B0, `(.L_x_3572) ;  /* 0x000000a000007945 */ /* 0x000fe20003800000 */
[----:B------:R-:W-:Y:S05]  /*8b80*/  @P0 BRA `(.L_x_3573) ;  /* 0x0000008000000947 */ /* 0x000fea0003800000 */
[----:B---34-:R-:W-:-:S13]  /*8b90*/  ISETP.NE.AND P0, PT, R167, c[0x0][0x174], PT ;  /* 0x00005d00a7007a0c */ /* 0x018fda0003f05270 */
[----:B------:R-:W-:-:S04]  /*8ba0*/  @P0 IADD3 R222, -R185, c[0x0][0x174], RZ ;  /* 0x00005d00b9de0a10 */ /* 0x000fc80007ffe1ff */
[----:B-1----:R-:W-:-:S04]  /*8bb0*/  @P0 LEA.HI R207, R222, R222, RZ, 0x1 ;  /* 0x000000dedecf0211 */ /* 0x002fc800078f08ff */
[----:B------:R-:W-:-:S04]  /*8bc0*/  @P0 LOP3.LUT R207, R207, 0xfffffe, RZ, 0xc0, !PT ;  /* 0x00fffffecfcf0812 */ /* 0x000fc800078ec0ff */
[----:B------:R-:W-:-:S05]  /*8bd0*/  @P0 IADD3 R207, -R207, R222, RZ ;  /* 0x000000decfcf0210 */ /* 0x000fca0007ffe1ff */
[----:B------:R-:W-:Y:S01]  /*8be0*/  @P0 IMAD R222, R207, 0x100, R28 ;  /* 0x00000100cfde0824 */ /* 0x000fe200078e021c */
[----:B------:R-:W-:-:S10]  /*8bf0*/  HFMA2.MMA R207, -RZ, RZ, 1.875, 0 ;  /* 0x3f800000ffcf7435 */ /* 0x000fd400000001ff */
[----:B------:R1:W2:Y:S02]  /*8c00*/  @P0 LDS R207, [R222.X4+0x35c0] ;  /* 0x0035c000decf0984 */ /* 0x0002a40000004800 */
.L_x_3573:
[----:B---34-:R-:W-:Y:S05]  /*8c10*/  BSYNC B0 ;  /* 0x0000000000007941 */ /* 0x018fea0003800000 */
.L_x_3572:
[----:B------:R-:W-:Y:S01]  /*8c20*/  ISETP.GT.U32.AND P0, PT, R191, 0x1f, PT ;  /* 0x0000001fbf00780c */ /* 0x000fe20003f04070 */
[----:B------:R3:W-:Y:S01]  /*8c30*/  STS.64 [R191.X8+0x31b0], R64 ;  /* 0x0031b040bf007388 */ /* 0x0007e20000008a00 */
[----:B------:R-:W-:Y:S01]  /*8c40*/  PRMT R219, RZ, 0x5410, R219 ;  /* 0x00005410ffdb7816 */ /* 0x000fe200000000db */
[----:B------:R-:W-:Y:S01]  /*8c50*/  BSSY B0, `(.L_x_3574) ;  /* 0x000005d000007945 */ /* 0x000fe20003800000 */
[----:B------:R-:W-:Y:S02]  /*8c60*/  PRMT R218, RZ, 0x5410, R218 ;  /* 0x00005410ffda7816 */ /* 0x000fe400000000da */
[----:B------:R-:W-:Y:S02]  /*8c70*/  PRMT R221, RZ, 0x5410, R221 ;  /* 0x00005410ffdd7816 */ /* 0x000fe400000000dd */
[----:B------:R-:W-:Y:S02]  /*8c80*/  PRMT R220, RZ, 0x5410, R220 ;  /* 0x00005410ffdc7816 */ /* 0x000fe400000000dc */
[----:B------:R-:W-:-:S02]  /*8c90*/  PRMT R217, RZ, 0x5410, R217 ;  /* 0x00005410ffd97816 */ /* 0x000fc400000000d9 */
[----:B------:R-:W-:Y:S02]  /*8ca0*/  PRMT R216, RZ, 0x5410, R216 ;  /* 0x00005410ffd87816 */ /* 0x000fe400000000d8 */
        /* <DEDUP_REMOVED lines=8> */
[----:B---3--:R-:W-:Y:S01]  /*8d30*/  PRMT R65, RZ, 0x5410, R213 ;  /* 0x00005410ff417816 */ /* 0x008fe200000000d5 */
        /* <DEDUP_REMOVED lines=19> */
[----:B------:R-:W1:Y:S02]  /*8e70*/  LDS.128 R64, [R191.X16+0x31b0] ;  /* 0x0031b000bf407984 */ /* 0x000e64000000cc00 */
[----:B-1----:R-:W-:-:S02]  /*8e80*/  FFMA.FTZ R67, R65, R66, R67 ;  /* 0x0000004241437223 */ /* 0x002fc40000010043 */
[----:B------:R-:W-:Y:S01]  /*8e90*/  FMUL.FTZ R66, R64, R66 ;  /* 0x0000004240427220 */ /* 0x000fe20000410000 */
[----:B------:R-:W-:Y:S05]  /*8ea0*/  BRA.DIV ~URZ, `(.L_x_3576) ;  /* 0x00004d527f007947 */ /* 0x000fea000b800000 */
[----:B------:R1:W3:Y:S02]  /*8eb0*/  SHFL.UP PT, R245, R66, 0x1, RZ ;  /* 0x0420000042f57989 */ /* 0x0002e400000e00ff */
.L_x_3631:
[----:B------:R-:W-:Y:S05]  /*8ec0*/  BRA.DIV ~URZ, `(.L_x_3577) ;  /* 0x00004db27f007947 */ /* 0x000fea000b800000 */
[----:B------:R-:W4:Y:S01]  /*8ed0*/  SHFL.UP PT, R64, R67, 0x1, RZ ;  /* 0x0420000043407989 */ /* 0x000f2200000e00ff */
[----:B------:R-:W-:-:S13]  /*8ee0*/  ISETP.GE.AND P0, PT, R186, 0x1, PT ;  /* 0x00000001ba00780c */ /* 0x000fda0003f06270 */
[C---:B----4-:R-:W-:Y:S02]  /*8ef0*/  @P0 FFMA.FTZ R67, R66.reuse, R64, R67 ;  /* 0x0000004042430223 */ /* 0x050fe40000010043 */
[----:B-1-3--:R-:W-:Y:S01]  /*8f00*/  @P0 FMUL.FTZ R66, R66, R245 ;  /* 0x000000f542420220 */ /* 0x00afe20000410000 */
[----:B------:R-:W-:Y:S02]  /*8f10*/  ISETP.GE.AND P0, PT, R186, 0x2, PT ;  /* 0x00000002ba00780c */ /* 0x000fe40003f06270 */
[----:B------:R-:W1:Y:S04]  /*8f20*/  SHFL.UP PT, R64, R67, 0x2, RZ ;  /* 0x0440000043407989 */ /* 0x000e6800000e00ff */
[----:B------:R-:W3:Y:S07]  /*8f30*/  SHFL.UP PT, R65, R66, 0x2, RZ ;  /* 0x0440000042417989 */ /* 0x000eee00000e00ff */
[----:B-1----:R-:W-:-:S02]  /*8f40*/  @P0 FFMA.FTZ R67, R64, R66, R67 ;  /* 0x0000004240430223 */ /* 0x002fc40000010043 */
[----:B---3--:R-:W-:-:S03]  /*8f50*/  @P0 FMUL.FTZ R66, R65, R66 ;  /* 0x0000004241420220 */ /* 0x008fc60000410000 */
[----:B------:R-:W1:Y:S01]  /*8f60*/  SHFL.UP PT, R64, R67, 0x4, RZ ;  /* 0x0480000043407989 */ /* 0x000e6200000e00ff */
[----:B------:R-:W-:-:S03]  /*8f70*/  ISETP.GE.AND P0, PT, R186, 0x4, PT ;  /* 0x00000004ba00780c */ /* 0x000fc60003f06270 */
[----:B------:R-:W3:Y:S10]  /*8f80*/  SHFL.UP PT, R65, R66, 0x4, RZ ;  /* 0x0480000042417989 */ /* 0x000ef400000e00ff */
[----:B-1----:R-:W-:-:S02]  /*8f90*/  @P0 FFMA.FTZ R67, R66, R64, R67 ;  /* 0x0000004042430223 */ /* 0x002fc40000010043 */
[----:B---3--:R-:W-:-:S03]  /*8fa0*/  @P0 FMUL.FTZ R66, R66, R65 ;  /* 0x0000004142420220 */ /* 0x008fc60000410000 */
[----:B------:R-:W1:Y:S01]  /*8fb0*/  SHFL.UP PT, R64, R67, 0x8, RZ ;  /* 0x0500000043407989 */ /* 0x000e6200000e00ff */
[----:B------:R-:W-:-:S03]  /*8fc0*/  ISETP.GE.AND P0, PT, R186, 0x8, PT ;  /* 0x00000008ba00780c */ /* 0x000fc60003f06270 */
[----:B------:R-:W3:Y:S10]  /*8fd0*/  SHFL.UP PT, R65, R66, 0x8, RZ ;  /* 0x0500000042417989 */ /* 0x000ef400000e00ff */
[----:B-1----:R-:W-:-:S02]  /*8fe0*/  @P0 FFMA.FTZ R67, R66, R64, R67 ;  /* 0x0000004042430223 */ /* 0x002fc40000010043 */
[----:B---3--:R-:W-:-:S03]  /*8ff0*/  @P0 FMUL.FTZ R66, R66, R65 ;  /* 0x0000004142420220 */ /* 0x008fc60000410000 */
[----:B------:R1:W3:Y:S01]  /*9000*/  SHFL.UP PT, R240, R67, 0x10, RZ ;  /* 0x0600000043f07989 */ /* 0x0002e200000e00ff */
[----:B------:R-:W-:-:S03]  /*9010*/  IMAD.MOV.U32 R245, RZ, RZ, R67 ;  /* 0x000000fffff57224 */ /* 0x000fc600078e0043 */
[----:B------:R1:W4:Y:S01]  /*9020*/  SHFL.UP PT, R242, R66, 0x10, RZ ;  /* 0x0600000042f27989 */ /* 0x00032200000e00ff */
[----:B------:R-:W-:-:S04]  /*9030*/  MOV R246, R66 ;  /* 0x0000004200f67202 */ /* 0x000fc80000000f00 */
.L_x_3632:
[----:B------:R-:W-:Y:S01]  /*9040*/  ISETP.GE.AND P0, PT, R186, 0x10, PT ;  /* 0x00000010ba00780c */ /* 0x000fe20003f06270 */
[----:B------:R-:W-:-:S12]  /*9050*/  IMAD.MOV.U32 R247, RZ, RZ, R246 ;  /* 0x000000fffff77224 */ /* 0x000fd800078e00f6 */
[-C--:B---3--:R-:W-:Y:S02]  /*9060*/  @P0 FFMA.FTZ R245, R240, R247.reuse, R245 ;  /* 0x000000f7f0f50223 */ /* 0x088fe400000100f5 */
[----:B----4-:R-:W-:Y:S01]  /*9070*/  @P0 FMUL.FTZ R247, R242, R247 ;  /* 0x000000f7f2f70220 */ /* 0x010fe20000410000 */
[----:B------:R-:W-:Y:S05]  /*9080*/  BRA.CONV ~URZ, `(.L_x_3578) ;  /* 0x000000637f007947 */ /* 0x000fea000b800000 */
[----:B------:R-:W-:Y:S01]  /*9090*/  HFMA2.MMA R65, -RZ, RZ, 0, 1.847743988037109375e-06 ;  /* 0x0000001fff417435 */ /* 0x000fe200000001ff */
[----:B-1----:R-:W-:Y:S01]  /*90a0*/  MOV R67, R247 ;  /* 0x000000f700437202 */ /* 0x002fe20000000f00 */
[----:B------:R-:W-:Y:S01]  /*90b0*/  IMAD.MOV.U32 R66, RZ, RZ, 0x1f ;  /* 0x0000001fff427424 */ /* 0x000fe200078e00ff */
[----:B------:R-:W-:Y:S01]  /*90c0*/  MOV R240, 0x90f0 ;  /* 0x000090f000f07802 */ /* 0x000fe20000000f00 */
[----:B------:R-:W-:Y:S02]  /*90d0*/  IMAD.MOV.U32 R64, RZ, RZ, -0x1 ;  /* 0xffffffffff407424 */ /* 0x000fe400078e00ff */
[----:B0-2--5:R-:W-:Y:S05]  /*90e0*/  CALL.REL.NOINC `($__internal_142_$__cuda_sm70_shflsync_idx_p) ;  /* 0x000059f000007944 */ /* 0x025fea0003c00000 */
.L_x_3578:
[----:B------:R-:W-:Y:S05]  /*90f0*/  BRA.CONV ~URZ, `(.L_x_3579) ;  /* 0x000000637f007947 */ /* 0x000fea000b800000 */
[----:B-1----:R-:W-:Y:S01]  /*9100*/  HFMA2.MMA R65, -RZ, RZ, 0, 1.847743988037109375e-06 ;  /* 0x0000001fff417435 */ /* 0x002fe200000001ff */
[----:B0-----:R-:W-:Y:S01]  /*9110*/  MOV R67, R245 ;  /* 0x000000f500437202 */ /* 0x001fe20000000f00 */
[----:B------:R-:W-:Y:S01]  /*9120*/  IMAD.MOV.U32 R66, RZ, RZ, 0x1f ;  /* 0x0000001fff427424 */ /* 0x000fe200078e00ff */
[----:B------:R-:W-:Y:S01]  /*9130*/  MOV R240, 0x9160 ;  /* 0x0000916000f07802 */ /* 0x000fe20000000f00 */
[----:B------:R-:W-:-:S02]  /*9140*/  IMAD.MOV.U32 R64, RZ, RZ, -0x1 ;  /* 0xffffffffff407424 */ /* 0x000fc400078e00ff */
[----:B--2--5:R-:W-:Y:S05]  /*9150*/  CALL.REL.NOINC `($__internal_142_$__cuda_sm70_shflsync_idx_p) ;  /* 0x0000598000007944 */ /* 0x024fea0003c00000 */
.L_x_3579:
[----:B------:R-:W-:Y:S05]  /*9160*/  BRA.DIV ~URZ, `(.L_x_3580) ;  /* 0x00004fc27f007947 */ /* 0x000fea000b800000 */
[----:B-----5:R-:W3:Y:S04]  /*9170*/  SHFL.IDX PT, R132, R132, RZ, 0x1f ;  /* 0x00001fff84847589 */ /* 0x020ee800000e0000 */
[----:B-1----:R1:W4:Y:S04]  /*9180*/  SHFL.IDX PT, R65, R133, RZ, 0x1f ;  /* 0x00001fff85417589 */ /* 0x00232800000e0000 */
[----:B------:R1:W0:Y:S04]  /*9190*/  SHFL.UP PT, R244, R247, 0x1, RZ ;  /* 0x04200000f7f47989 */ /* 0x00022800000e00ff */
[----:B------:R-:W2:Y:S02]  /*91a0*/  SHFL.UP PT, R245, R245, 0x1, RZ ;  /* 0x04200000f5f57989 */ /* 0x000ea400000e00ff */
.L_x_3633:
[----:B0-----:R-:W0:Y:S01]  /*91b0*/  LDS.64 R66, [R191.X16+0x31b0] ;  /* 0x0031b000bf427984 */ /* 0x001e22000000ca00 */
[----:B---3--:R-:W-:Y:S01]  /*91c0*/  MOV R64, R132 ;  /* 0x0000008400407202 */ /* 0x008fe20000000f00 */
[----:B--2-4-:R-:W-:-:S04]  /*91d0*/  @P1 FFMA.FTZ R65, R65, R244, R245 ;  /* 0x000000f441411223 */ /* 0x014fc800000100f5 */
[----:B------:R-:W-:Y:S02]  /*91e0*/  @P1 FMUL.FTZ R64, R64, R244 ;  /* 0x000000f440401220 */ /* 0x000fe40000410000 */
[C---:B0-----:R-:W-:Y:S02]  /*91f0*/  FFMA.FTZ R67, R66.reuse, R65, R67 ;  /* 0x0000004142437223 */ /* 0x041fe40000010043 */
[----:B------:R-:W-:-:S05]  /*9200*/  FMUL.FTZ R66, R66, R64 ;  /* 0x0000004042427220 */ /* 0x000fca0000410000 */
[----:B------:R0:W-:Y:S02]  /*9210*/  STS.128 [R191.X16+0x31b0], R64 ;  /* 0x0031b040bf007388 */ /* 0x0001e4000000cc00 */
.L_x_3575:
[----:B------:R-:W-:Y:S05]  /*9220*/  BSYNC B0 ;  /* 0x0000000000007941 */ /* 0x000fea0003800000 */
.L_x_3574:
[----:B------:R-:W-:Y:S01]  /*9230*/  WARPSYNC 0xffffffff ;  /* 0xffffffff00007948 */ /* 0x000fe20003800000 */
[----:B------:R-:W-:Y:S01]  /*9240*/  BAR.SYNC.DEFER_BLOCKING 0x0 ;  /* 0x0000000000007b1d */ /* 0x000fe20000010000 */
[----:B0-2---:R-:W-:Y:S01]  /*9250*/  FMUL.FTZ R66, R10, R207 ;  /* 0x000000cf0a427220 */ /* 0x005fe20000410000 */
[----:B------:R-:W-:Y:S01]  /*9260*/  ISETP.GE.AND P0, PT, R167, c[0x0][0x174], PT ;  /* 0x00005d00a7007a0c */ /* 0x000fe20003f06270 */
[----:B-----5:R-:W-:Y:S01]  /*9270*/  HFMA2.MMA R132, -RZ, RZ, 1.875, 0 ;  /* 0x3f800000ff847435 */ /* 0x020fe200000001ff */
[----:B-1----:R-:W-:Y:S02]  /*9280*/  IMAD.MOV.U32 R133, RZ, RZ, RZ ;  /* 0x000000ffff857224 */ /* 0x002fe400078e00ff */
[----:B------:R-:W-:Y:S01]  /*9290*/  FMUL.FTZ R65, R11, R66 ;  /* 0x000000420b417220 */ /* 0x000fe20000410000 */
[----:B------:R-:W-:Y:S01]  /*92a0*/  ISETP.NE.OR P0, PT, R184, RZ, P0 ;  /* 0x000000ffb800720c */ /* 0x000fe20000705670 */
[----:B------:R-:W-:Y:S02]  /*92b0*/  BSSY B0, `(.L_x_3581) ;  /* 0x0000062000007945 */ /* 0x000fe40003800000 */
[----:B------:R-:W-:-:S04]  /*92c0*/  FMUL.FTZ R66, R12, R65 ;  /* 0x000000410c427220 */ /* 0x000fc80000410000 */
[----:B------:R-:W-:-:S04]  /*92d0*/  FMUL.FTZ R65, R13, R66 ;  /* 0x000000420d417220 */ /* 0x000fc80000410000 */
[----:B------:R-:W-:-:S04]  /*92e0*/  FMUL.FTZ R66, R14, R65 ;  /* 0x000000410e427220 */ /* 0x000fc80000410000 */
[----:B------:R-:W-:Y:S01]  /*92f0*/  FMUL.FTZ R65, R15, R66 ;  /* 0x000000420f417220 */ /* 0x000fe20000410000 */
[----:B------:R-:W0:Y:S03]  /*9300*/  LDS R64, [R191.X8+0x31b4] ;  /* 0x0031b400bf407984 */ /* 0x000e260000008800 */
[----:B------:R-:W-:Y:S01]  /*9310*/  FMUL.FTZ R66, R16, R65 ;  /* 0x0000004110427220 */ /* 0x000fe20000410000 */
[----:B------:R1:W2:Y:S01]  /*9320*/  @!P0 LDS.64 R132, [R28.X8+0x3ec0] ;  /* 0x003ec0001c848984 */ /* 0x0002a20000008a00 */
[----:B------:R-:W-:Y:S02]  /*9330*/  ISETP.GT.U32.AND P0, PT, R191, 0x1f, PT ;  /* 0x0000001fbf00780c */ /* 0x000fe40003f04070 */
[----:B------:R-:W-:-:S04]  /*9340*/  FMUL.FTZ R65, R17, R66 ;  /* 0x0000004211417220 */ /* 0x000fc80000410000 */
[----:B------:R-:W-:-:S04]  /*9350*/  FMUL.FTZ R66, R18, R65 ;  /* 0x0000004112427220 */ /* 0x000fc80000410000 */
[----:B------:R-:W-:-:S04]  /*9360*/  FMUL.FTZ R65, R19, R66 ;  /* 0x0000004213417220 */ /* 0x000fc80000410000 */
[----:B------:R-:W-:-:S04]  /*9370*/  FMUL.FTZ R66, R20, R65 ;  /* 0x0000004114427220 */ /* 0x000fc80000410000 */
[----:B------:R-:W-:-:S04]  /*9380*/  FMUL.FTZ R65, R21, R66 ;  /* 0x0000004215417220 */ /* 0x000fc80000410000 */
        /* <DEDUP_REMOVED lines=30> */
[----:B------:R-:W-:-:S02]  /*9570*/  FMUL.FTZ R64, R24, R65 ;  /* 0x0000004118407220 */ /* 0x000fc40000410000 */
[----:B------:R-:W-:Y:S02]  /*9580*/  FFMA.FTZ R65, R24, R66, R209 ;  /* 0x0000004218417223 */ /* 0x000fe400000100d1 */
[----:B------:R-:W-:-:S03]  /*9590*/  FFMA.FTZ R224, R11, R227, R224 ;  /* 0x000000e30be07223 */ /* 0x000fc600000100e0 */
[----:B------:R1:W-:Y:S01]  /*95a0*/  STS.64 [R191.X8+0x33c0], R64 ;  /* 0x0033c040bf007388 */ /* 0x0003e20000008a00 */
[----:B------:R-:W-:-:S03]  /*95b0*/  FFMA.FTZ R225, R10, R224, R225 ;  /* 0x000000e00ae17223 */ /* 0x000fc600000100e1 */
[----:B------:R-:W-:Y:S06]  /*95c0*/  BAR.SYNC.DEFER_BLOCKING 0x0 ;  /* 0x0000000000007b1d */ /* 0x000fec0000010000 */
[----:B------:R-:W-:Y:S05]  /*95d0*/  @P0 BRA `(.L_x_3582) ;  /* 0x000002f000000947 */ /* 0x000fea0003800000 */
[----:B-12---:R-:W0:Y:S01]  /*95e0*/  LDS.128 R64, [R191.X16+0x33c0] ;  /* 0x0033c000bf407984 */ /* 0x006e22000000cc00 */
[C---:B------:R-:W-:Y:S02]  /*95f0*/  ISETP.GE.U32.AND P0, PT, R184.reuse, 0x10, PT ;  /* 0x00000010b800780c */ /* 0x040fe40003f06070 */
[C---:B------:R-:W-:Y:S02]  /*9600*/  ISETP.GE.U32.AND P1, PT, R184.reuse, 0x18, PT ;  /* 0x00000018b800780c */ /* 0x040fe40003f26070 */
[----:B------:R-:W-:-:S02]  /*9610*/  ISETP.GE.U32.AND P2, PT, R184, 0x1c, PT ;  /* 0x0000001cb800780c */ /* 0x000fc40003f46070 */
[C---:B------:R-:W-:Y:S02]  /*9620*/  ISETP.GE.U32.AND P3, PT, R184.reuse, 0x1e, PT ;  /* 0x0000001eb800780c */ /* 0x040fe40003f66070 */
[----:B------:R-:W-:Y:S01]  /*9630*/  ISETP.NE.AND P4, PT, R184, 0x1f, PT ;  /* 0x0000001fb800780c */ /* 0x000fe20003f85270 */
[C---:B0-----:R-:W-:Y:S02]  /*9640*/  FFMA.FTZ R67, R64.reuse, R67, R65 ;  /* 0x0000004340437223 */ /* 0x041fe40000010041 */
[----:B------:R-:W-:Y:S01]  /*9650*/  FMUL.FTZ R66, R64, R66 ;  /* 0x0000004240427220 */ /* 0x000fe20000410000 */
[----:B------:R-:W-:Y:S07]  /*9660*/  BRA.DIV ~URZ, `(.L_x_3583) ;  /* 0x00004c827f007947 */ /* 0x000fee000b800000 */
[----:B------:R0:W1:Y:S02]  /*9670*/  SHFL.DOWN PT, R245, R66, 0x1, 0x1f ;  /* 0x08201f0042f57f89 */ /* 0x00006400000e0000 */
.L_x_3634:
        /* <DEDUP_REMOVED lines=26> */
.L_x_3635:
        /* <DEDUP_REMOVED lines=11> */
.L_x_3582:
[----:B--2---:R-:W-:Y:S05]  /*98d0*/  BSYNC B0 ;  /* 0x0000000000007941 */ /* 0x004fea0003800000 */
.L_x_3581:
[----:B------:R-:W-:Y:S01]  /*98e0*/  WARPSYNC 0xffffffff ;  /* 0xffffffff00007948 */ /* 0x000fe20003800000 */
[----:B------:R-:W-:Y:S01]  /*98f0*/  BAR.SYNC.DEFER_BLOCKING 0x0 ;  /* 0x0000000000007b1d */ /* 0x000fe20000010000 */
[----:B------:R-:W-:Y:S02]  /*9900*/  ISETP.NE.AND P0, PT, R191, RZ, PT ;  /* 0x000000ffbf00720c */ /* 0x000fe40003f05270 */
[----:B0-----:R-:W-:Y:S02]  /*9910*/  PRMT R67, RZ, 0x5410, R113 ;  /* 0x00005410ff437816 */ /* 0x001fe40000000071 */
[----:B-1----:R-:W-:Y:S01]  /*9920*/  PRMT R65, RZ, 0x5410, R111 ;  /* 0x00005410ff417816 */ /* 0x002fe2000000006f */
[----:B------:R-:W-:Y:S01]  /*9930*/  BSSY B0, `(.L_x_3585) ;  /* 0x0000132000007945 */ /* 0x000fe20003800000 */
[----:B------:R-:W-:Y:S02]  /*9940*/  PRMT R66, RZ, 0x5410, R110 ;  /* 0x00005410ff427816 */ /* 0x000fe4000000006e */
[----:B------:R-:W-:-:S02]  /*9950*/  PRMT R240, RZ, 0x5410, R107 ;  /* 0x00005410fff07816 */ /* 0x000fc4000000006b */
[----:B------:R-:W-:Y:S02]  /*9960*/  PRMT R247, RZ, 0x5410, R105 ;  /* 0x00005410fff77816 */ /* 0x000fe40000000069 */
[----:B------:R-:W-:Y:S01]  /*9970*/  PRMT R242, RZ, 0x5410, R106 ;  /* 0x00005410fff27816 */ /* 0x000fe2000000006a */
[----:B------:R-:W-:Y:S02]  /*9980*/  FMUL.FTZ R244, R240, R90 ;  /* 0x0000005af0f47220 */ /* 0x000fe40000410000 */
[----:B------:R-:W-:Y:S02]  /*9990*/  FMUL.FTZ R243, R247, R88 ;  /* 0x00000058f7f37220 */ /* 0x000fe40000410000 */
[----:B------:R-:W-:Y:S02]  /*99a0*/  FFMA.FTZ R244, R2, -R244, R233 ;  /* 0x800000f402f47223 */ /* 0x000fe400000100e9 */
[----:B------:R-:W-:Y:S02]  /*99b0*/  FMUL.FTZ R246, R242, R87 ;  /* 0x00000057f2f67220 */ /* 0x000fe40000410000 */
[----:B------:R-:W-:Y:S01]  /*99c0*/  FFMA.FTZ R243, R200, -R243, R231 ;  /* 0x800000f3c8f37223 */ /* 0x000fe200000100e7 */
[----:B------:R-:W0:Y:S01]  /*99d0*/  LDS R64, [R191.X8+0x33c4] ;  /* 0x0033c400bf407984 */ /* 0x000e220000008800 */
[----:B------:R-:W-:-:S02]  /*99e0*/  FFMA.FTZ R246, R0, -R246, R241 ;  /* 0x800000f600f67223 */ /* 0x000fc400000100f1 */
[----:B------:R-:W-:Y:S01]  /*99f0*/  FMUL.FTZ R233, R73, R233 ;  /* 0x000000e949e97220 */ /* 0x000fe20000410000 */
[----:B------:R1:W-:Y:S01]  /*9a00*/  @!P0 STS.64 [R28.X8+0x3ec0], R132 ;  /* 0x003ec0841c008388 */ /* 0x0003e20000008a00 */
[----:B------:R-:W-:Y:S02]  /*9a10*/  FMUL.FTZ R241, R72, R241 ;  /* 0x000000f148f17220 */ /* 0x000fe40000410000 */
[----:B------:R-:W-:Y:S01]  /*9a20*/  FMUL.FTZ R231, R71, R231 ;  /* 0x000000e747e77220 */ /* 0x000fe20000410000 */
[----:B-1----:R-:W-:Y:S01]  /*9a30*/  PRMT R132, RZ, 0x5410, R112 ;  /* 0x00005410ff847816 */ /* 0x002fe20000000070 */
[----:B0-----:R-:W-:-:S04]  /*9a40*/  FFMA.FTZ R207, R64, R207, R222 ;  /* 0x000000cf40cf7223 */ /* 0x001fc800000100de */
[----:B------:R-:W-:-:S04]  /*9a50*/  FFMA.FTZ R10, R10, R207, R223 ;  /* 0x000000cf0a0a7223 */ /* 0x000fc800000100df */
[----:B------:R-:W-:-:S04]  /*9a60*/  FFMA.FTZ R11, R11, R10, R220 ;  /* 0x0000000a0b0b7223 */ /* 0x000fc800000100dc */
[-C--:B------:R-:W-:Y:S01]  /*9a70*/  FFMA.FTZ R220, R12, R11.reuse, R221 ;  /* 0x0000000b0cdc7223 */ /* 0x080fe200000100dd */
[----:B------:R-:W-:Y:S01]  /*9a80*/  PRMT R12, RZ, 0x5410, R114 ;  /* 0x00005410ff0c7816 */ /* 0x000fe20000000072 */
[----:B------:R-:W-:Y:S02]  /*9a90*/  FMUL.FTZ R251, R25, R11 ;  /* 0x0000000b19fb7220 */ /* 0x000fe40000410000 */
[----:B------:R-:W-:Y:S02]  /*9aa0*/  FFMA.FTZ R221, R13, R220, R218 ;  /* 0x000000dc0ddd7223 */ /* 0x000fe400000100da */
[----:B------:R-:W-:Y:S02]  /*9ab0*/  FMUL.FTZ R64, R12, R95 ;  /* 0x0000005f0c407220 */ /* 0x000fe40000410000 */
[----:B------:R-:W-:Y:S02]  /*9ac0*/  FFMA.FTZ R218, R14, R221, R219 ;  /* 0x000000dd0eda7223 */ /* 0x000fe400000100db */
[----:B------:R-:W-:-:S02]  /*9ad0*/  FFMA.FTZ R64, R9, -R64, R238 ;  /* 0x8000004009407223 */ /* 0x000fc400000100ee */
[----:B------:R-:W-:Y:S02]  /*9ae0*/  FFMA.FTZ R219, R15, R218, R216 ;  /* 0x000000da0fdb7223 */ /* 0x000fe400000100d8 */
[----:B------:R-:W-:Y:S02]  /*9af0*/  FMUL.FTZ R15, R66, R91 ;  /* 0x0000005b420f7220 */ /* 0x000fe40000410000 */
[----:B------:R-:W-:Y:S02]  /*9b00*/  FFMA.FTZ R216, R16, R219, R217 ;  /* 0x000000db10d87223 */ /* 0x000fe400000100d9 */
[----:B------:R-:W-:Y:S02]  /*9b10*/  FMUL.FTZ R16, R65, R94 ;  /* 0x0000005e41107220 */ /* 0x000fe40000410000 */
[----:B------:R-:W-:Y:S01]  /*9b20*/  FFMA.FTZ R217, R17, R216, R214 ;  /* 0x000000d811d97223 */ /* 0x000fe200000100d6 */
[----:B------:R-:W-:Y:S01]  /*9b30*/  PRMT R17, RZ, 0x5410, R109 ;  /* 0x00005410ff117816 */ /* 0x000fe2000000006d */
[----:B------:R-:W-:-:S02]  /*9b40*/  FFMA.FTZ R16, R6, -R16, R237 ;  /* 0x8000001006107223 */ /* 0x000fc400000100ed */
        /* <DEDUP_REMOVED lines=14> */
[----:B------:R-:W-:Y:S02]  /*9c30*/  FMUL.FTZ R213, R208, R95 ;  /* 0x0000005fd0d57220 */ /* 0x000fe40000410000 */
[----:B------:R-:W-:Y:S02]  /*9c40*/  FFMA.FTZ R24, R8, -R24, R239 ;  /* 0x8000001808187223 */ /* 0x000fe400000100ef */
[----:B------:R-:W-:Y:S02]  /*9c50*/  FMUL.FTZ R210, R23, R96 ;  /* 0x0000006017d27220 */ /* 0x000fe40000410000 */
[----:B------:R-:W-:-:S02]  /*9c60*/  FFMA.FTZ R13, R64, R213, RZ ;  /* 0x000000d5400d7223 */ /* 0x000fc400000100ff */
[----:B------:R-:W-:Y:S02]  /*9c70*/  FMUL.FTZ R211, R20, R91 ;  /* 0x0000005b14d37220 */ /* 0x000fe40000410000 */
[----:B------:R-:W-:Y:S02]  /*9c80*/  FFMA.FTZ R13, R24, R210, R13 ;  /* 0x000000d2180d7223 */ /* 0x000fe4000001000d */
[----:B------:R-:W-:Y:S02]  /*9c90*/  FMUL.FTZ R209, R214, R89 ;  /* 0x00000059d6d17220 */ /* 0x000fe40000410000 */
[----:B------:R-:W-:Y:S02]  /*9ca0*/  FFMA.FTZ R13, R18, R215, R13 ;  /* 0x000000d7120d7223 */ /* 0x000fe4000001000d */
[----:B------:R-:W-:Y:S02]  /*9cb0*/  FMUL.FTZ R223, R217, R90 ;  /* 0x0000005ad9df7220 */ /* 0x000fe40000410000 */
[----:B------:R-:W-:-:S02]  /*9cc0*/  FFMA.FTZ R14, R16, R212, R13 ;  /* 0x000000d4100e7223 */ /* 0x000fc4000001000d */
[----:B------:R-:W-:Y:S02]  /*9cd0*/  FMUL.FTZ R13, R17, R92 ;  /* 0x0000005c110d7220 */ /* 0x000fe40000410000 */
[----:B------:R-:W-:Y:S01]  /*9ce0*/  FFMA.FTZ R133, R15, R211, R14 ;  /* 0x000000d30f857223 */ /* 0x000fe2000001000e */
[----:B------:R-:W-:Y:S01]  /*9cf0*/  PRMT R14, RZ, 0x5410, R108 ;  /* 0x00005410ff0e7816 */ /* 0x000fe2000000006c */
[----:B------:R-:W-:Y:S02]  /*9d00*/  FFMA.FTZ R13, R4, -R13, R235 ;  /* 0x8000000d040d7223 */ /* 0x000fe400000100eb */
[----:B------:R-:W-:Y:S02]  /*9d10*/  FMUL.FTZ R248, R200, R219 ;  /* 0x000000dbc8f87220 */ /* 0x000fe40000410000 */
[----:B------:R-:W-:Y:S02]  /*9d20*/  FMUL.FTZ R230, R14, R89 ;  /* 0x000000590ee67220 */ /* 0x000fe40000410000 */
[----:B------:R-:W-:-:S02]  /*9d30*/  FFMA.FTZ R133, R13, R222, R133 ;  /* 0x000000de0d857223 */ /* 0x000fc40000010085 */
[----:B------:R-:W-:Y:S02]  /*9d40*/  FFMA.FTZ R230, R3, -R230, R232 ;  /* 0x800000e603e67223 */ /* 0x000fe400000100e8 */
[----:B------:R-:W-:Y:S02]  /*9d50*/  FMUL.FTZ R252, R25, R219 ;  /* 0x000000db19fc7220 */ /* 0x000fe40000410000 */
[----:B------:R-:W-:Y:S02]  /*9d60*/  FFMA.FTZ R133, R230, R209, R133 ;  /* 0x000000d1e6857223 */ /* 0x000fe40000010085 */
[----:B------:R-:W-:Y:S02]  /*9d70*/  FMUL.FTZ R250, R219, R88 ;  /* 0x00000058dbfa7220 */ /* 0x000fe40000410000 */
[----:B------:R-:W-:Y:S02]  /*9d80*/  FFMA.FTZ R200, R244, R223, R133 ;  /* 0x000000dff4c87223 */ /* 0x000fe40000010085 */
[----:B------:R-:W-:-:S02]  /*9d90*/  FMUL.FTZ R133, R216, R87 ;  /* 0x00000057d8857220 */ /* 0x000fc40000410000 */
[C---:B------:R-:W-:Y:S01]  /*9da0*/  FMUL.FTZ R219, R243.reuse, R252 ;  /* 0x000000fcf3db7220 */ /* 0x040fe20000410000 */
[----:B------:R-:W-:Y:S01]  /*9db0*/  PRMT R252, RZ, 0x5410, R104 ;  /* 0x00005410fffc7816 */ /* 0x000fe20000000068 */
[----:B------:R-:W-:Y:S02]  /*9dc0*/  FFMA.FTZ R200, R246, R133, R200 ;  /* 0x00000085f6c87223 */ /* 0x000fe400000100c8 */
[----:B------:R-:W-:Y:S02]  /*9dd0*/  FFMA.FTZ R51, R248, R88, R51 ;  /* 0x00000058f8337223 */ /* 0x000fe40000010033 */
[----:B------:R-:W-:Y:S02]  /*9de0*/  FFMA.FTZ R200, R243, R250, R200 ;  /* 0x000000faf3c87223 */ /* 0x000fe400000100c8 */
[----:B------:R-:W-:Y:S02]  /*9df0*/  FMUL.FTZ R243, R252, R85 ;  /* 0x00000055fcf37220 */ /* 0x000fe40000410000 */
[----:B------:R-:W-:-:S02]  /*9e00*/  FFMA.FTZ R219, R247, R248, R219 ;  /* 0x000000f8f7db7223 */ /* 0x000fc400000100db */
[----:B------:R-:W-:Y:S02]  /*9e10*/  FFMA.FTZ R243, R201, -R243, R228 ;  /* 0x800000f3c9f37223 */ /* 0x000fe400000100e4 */
[-C--:B------:R-:W-:Y:S02]  /*9e20*/  FMUL.FTZ R248, R25, R218.reuse ;  /* 0x000000da19f87220 */ /* 0x080fe40000410000 */
[----:B------:R-:W-:Y:S02]  /*9e30*/  FMUL.FTZ R201, R201, R218 ;  /* 0x000000dac9c97220 */ /* 0x000fe40000410000 */
[----:B------:R-:W-:Y:S02]  /*9e40*/  FMUL.FTZ R248, R243, R248 ;  /* 0x000000f8f3f87220 */ /* 0x000fe40000410000 */
[----:B------:R-:W-:Y:S02]  /*9e50*/  FFMA.FTZ R50, R201, R85, R50 ;  /* 0x00000055c9327223 */ /* 0x000fe40000010032 */
[----:B------:R-:W-:Y:S01]  /*9e60*/  FFMA.FTZ R248, R252, R201, R248 ;  /* 0x000000c9fcf87223 */ /* 0x000fe200000100f8 */
[----:B------:R-:W-:Y:S01]  /*9e70*/  PRMT R201, RZ, 0x5410, R103 ;  /* 0x00005410ffc97816 */ /* 0x000fe20000000067 */
[----:B------:R-:W-:-:S02]  /*9e80*/  FMUL.FTZ R245, R218, R85 ;  /* 0x00000055daf57220 */ /* 0x000fc40000410000 */
[----:B------:R-:W-:Y:S02]  /*9e90*/  FMUL.FTZ R218, R25, R221 ;  /* 0x000000dd19da7220 */ /* 0x000fe40000410000 */
[----:B------:R-:W-:Y:S02]  /*9ea0*/  FFMA.FTZ R200, R243, R245, R200 ;  /* 0x000000f5f3c87223 */ /* 0x000fe400000100c8 */
[----:B------:R-:W-:Y:S02]  /*9eb0*/  FMUL.FTZ R243, R201, R86 ;  /* 0x00000056c9f37220 */ /* 0x000fe40000410000 */
[----:B------:R-:W-:Y:S02]  /*9ec0*/  FMUL.FTZ R247, R247, R250 ;  /* 0x000000faf7f77220 */ /* 0x000fe40000410000 */
[C---:B------:R-:W-:Y:S02]  /*9ed0*/  FFMA.FTZ R243, R202.reuse, -R243, R229 ;  /* 0x800000f3caf37223 */ /* 0x040fe400000100e5 */
[----:B------:R-:W-:-:S02]  /*9ee0*/  FMUL.FTZ R202, R202, R221 ;  /* 0x000000ddcaca7220 */ /* 0x000fc40000410000 */
[----:B------:R-:W-:Y:S02]  /*9ef0*/  FMUL.FTZ R218, R243, R218 ;  /* 0x000000daf3da7220 */ /* 0x000fe40000410000 */
[----:B------:R-:W-:Y:S02]  /*9f00*/  FFMA.FTZ R49, R202, R86, R49 ;  /* 0x00000056ca317223 */ /* 0x000fe40000010031 */
[----:B------:R-:W-:Y:S01]  /*9f10*/  FFMA.FTZ R249, R201, R202, R218 ;  /* 0x000000cac9f97223 */ /* 0x000fe200000100da */
[----:B------:R-:W-:Y:S01]  /*9f20*/  PRMT R202, RZ, 0x5410, R102 ;  /* 0x00005410ffca7816 */ /* 0x000fe20000000066 */
[----:B------:R-:W-:Y:S02]  /*9f30*/  FADD.FTZ R38, R219, R38 ;  /* 0x00000026db267221 */ /* 0x000fe40000010000 */
[----:B------:R-:W-:Y:S02]  /*9f40*/  FADD.FTZ R40, R249, R40 ;  /* 0x00000028f9287221 */ /* 0x000fe40000010000 */
[----:B------:R-:W-:-:S02]  /*9f50*/  FMUL.FTZ R218, R202, R83 ;  /* 0x00000053cada7220 */ /* 0x000fc40000410000 */
[----:B------:R-:W-:Y:S02]  /*9f60*/  FMUL.FTZ R249, R25, R220 ;  /* 0x000000dc19f97220 */ /* 0x000fe40000410000 */
[C---:B------:R-:W-:Y:S02]  /*9f70*/  FFMA.FTZ R218, R203.reuse, -R218, R226 ;  /* 0x800000dacbda7223 */ /* 0x040fe400000100e2 */
[----:B------:R-:W-:Y:S02]  /*9f80*/  FMUL.FTZ R203, R203, R220 ;  /* 0x000000dccbcb7220 */ /* 0x000fe40000410000 */
[----:B------:R-:W-:Y:S02]  /*9f90*/  FMUL.FTZ R249, R218, R249 ;  /* 0x000000f9daf97220 */ /* 0x000fe40000410000 */
[----:B------:R-:W-:Y:S02]  /*9fa0*/  FFMA.FTZ R48, R203, R83, R48 ;  /* 0x00000053cb307223 */ /* 0x000fe40000010030 */
[----:B------:R-:W-:-:S02]  /*9fb0*/  FFMA.FTZ R250, R202, R203, R249 ;  /* 0x000000cbcafa7223 */ /* 0x000fc400000100f9 */
[-C--:B------:R-:W-:Y:S02]  /*9fc0*/  FMUL.FTZ R203, R25, R216.reuse ;  /* 0x000000d819cb7220 */ /* 0x080fe40000410000 */
[----:B------:R-:W-:Y:S02]  /*9fd0*/  FMUL.FTZ R249, R0, R216 ;  /* 0x000000d800f97220 */ /* 0x000fe40000410000 */
[----:B------:R-:W-:Y:S01]  /*9fe0*/  FMUL.FTZ R0, R246, R203 ;  /* 0x000000cbf6007220 */ /* 0x000fe20000410000 */
[----:B------:R-:W-:Y:S01]  /*9ff0*/  PRMT R203, RZ, 0x5410, R101 ;  /* 0x00005410ffcb7816 */ /* 0x000fe20000000065 */
[----:B------:R-:W-:Y:S01]  /*a000*/  FFMA.FTZ R52, R249, R87, R52 ;  /* 0x00000057f9347223 */ /* 0x000fe20000010034 */
[----:B------:R-:W-:Y:S01]  /*a010*/  PRMT R246, RZ, 0x5410, R100 ;  /* 0x00005410fff67816 */ /* 0x000fe20000000064 */
[----:B------:R-:W-:Y:S02]  /*a020*/  FFMA.FTZ R0, R242, R249, R0 ;  /* 0x000000f9f2007223 */ /* 0x000fe40000010000 */
[----:B------:R-:W-:-:S02]  /*a030*/  FMUL.FTZ R216, R203, R84 ;  /* 0x00000054cbd87220 */ /* 0x000fc40000410000 */
[----:B------:R-:W-:Y:S02]  /*a040*/  FMUL.FTZ R249, R25, R10 ;  /* 0x0000000a19f97220 */ /* 0x000fe40000410000 */
[C---:B------:R-:W-:Y:S02]  /*a050*/  FFMA.FTZ R216, R204.reuse, -R216, R227 ;  /* 0x800000d8ccd87223 */ /* 0x040fe400000100e3 */
[----:B------:R-:W-:Y:S02]  /*a060*/  FMUL.FTZ R204, R204, R11 ;  /* 0x0000000bcccc7220 */ /* 0x000fe40000410000 */
[----:B------:R-:W-:Y:S02]  /*a070*/  FMUL.FTZ R251, R216, R251 ;  /* 0x000000fbd8fb7220 */ /* 0x000fe40000410000 */
[----:B------:R-:W-:Y:S02]  /*a080*/  FFMA.FTZ R47, R204, R84, R47 ;  /* 0x00000054cc2f7223 */ /* 0x000fe4000001002f */
        /* <DEDUP_REMOVED lines=8> */
[CC--:B------:R-:W-:Y:S02]  /*a110*/  FMUL.FTZ R249, R25.reuse, R217.reuse ;  /* 0x000000d919f97220 */ /* 0x0c0fe40000410000 */
[----:B------:R-:W-:Y:S02]  /*a120*/  FMUL.FTZ R205, R2, R217 ;  /* 0x000000d902cd7220 */ /* 0x000fe40000410000 */
[----:B------:R-:W-:Y:S01]  /*a130*/  FMUL.FTZ R244, R244, R249 ;  /* 0x000000f9f4f47220 */ /* 0x000fe20000410000 */
[----:B------:R-:W-:Y:S01]  /*a140*/  PRMT R249, RZ, 0x5410, R99 ;  /* 0x00005410fff97816 */ /* 0x000fe20000000063 */
[----:B------:R-:W-:Y:S02]  /*a150*/  FMUL.FTZ R217, R242, R133 ;  /* 0x00000085f2d97220 */ /* 0x000fe40000410000 */
[----:B------:R-:W-:-:S02]  /*a160*/  FMUL.FTZ R2, R25, R207 ;  /* 0x000000cf19027220 */ /* 0x000fc40000410000 */
[-C--:B------:R-:W-:Y:S02]  /*a170*/  FMUL.FTZ R133, R249, R82.reuse ;  /* 0x00000052f9857220 */ /* 0x080fe40000410000 */
[----:B------:R-:W-:Y:S02]  /*a180*/  FMUL.FTZ R242, R207, R82 ;  /* 0x00000052cff27220 */ /* 0x000fe40000410000 */
[C---:B------:R-:W-:Y:S02]  /*a190*/  FFMA.FTZ R133, R206.reuse, -R133, R225 ;  /* 0x80000085ce857223 */ /* 0x040fe400000100e1 */
[----:B------:R-:W-:Y:S02]  /*a1a0*/  FMUL.FTZ R206, R206, R207 ;  /* 0x000000cfcece7220 */ /* 0x000fe40000410000 */
[----:B------:R-:W-:Y:S02]  /*a1b0*/  FMUL.FTZ R2, R133, R2 ;  /* 0x0000000285027220 */ /* 0x000fe40000410000 */
[----:B------:R-:W-:-:S02]  /*a1c0*/  FADD.FTZ R42, R251, R42 ;  /* 0x0000002afb2a7221 */ /* 0x000fc40000010000 */
[----:B------:R-:W-:Y:S02]  /*a1d0*/  FMUL.FTZ R133, R133, R242 ;  /* 0x000000f285857220 */ /* 0x000fe40000410000 */
[C---:B------:R-:W-:Y:S01]  /*a1e0*/  FFMA.FTZ R251, R249.reuse, R206, R2 ;  /* 0x000000cef9fb7223 */ /* 0x040fe20000010002 */
[----:B------:R-:W-:Y:S01]  /*a1f0*/  LEA.HI.SX32 R2, R166, R166, 0x1b ;  /* 0x000000a6a6027211 */ /* 0x000fe200078fdaff */
[----:B------:R-:W-:Y:S02]  /*a200*/  FMUL.FTZ R242, R249, R242 ;  /* 0x000000f2f9f27220 */ /* 0x000fe40000410000 */
[----:B------:R-:W-:Y:S02]  /*a210*/  FMUL.FTZ R207, R10, R81 ;  /* 0x000000510acf7220 */ /* 0x000fe40000410000 */
[----:B------:R-:W-:Y:S01]  /*a220*/  FMUL.FTZ R249, R220, R83 ;  /* 0x00000053dcf97220 */ /* 0x000fe20000410000 */
[----:B------:R0:W-:Y:S01]  /*a230*/  STS [R2.X4+0x10bc], R242 ;  /* 0x0010bcf202007388 */ /* 0x0001e20000004800 */
[----:B------:R-:W-:-:S02]  /*a240*/  FMUL.FTZ R10, R221, R86 ;  /* 0x00000056dd0a7220 */ /* 0x000fc40000410000 */
[----:B------:R-:W-:Y:S01]  /*a250*/  FMUL.FTZ R11, R11, R84 ;  /* 0x000000540b0b7220 */ /* 0x000fe20000410000 */
[----:B------:R-:W-:Y:S01]  /*a260*/  STS [R2.X4+0x10a4], R247 ;  /* 0x0010a4f702007388 */ /* 0x000fe20000004800 */
[----:B------:R-:W-:Y:S02]  /*a270*/  FADD.FTZ R44, R251, R44 ;  /* 0x0000002cfb2c7221 */ /* 0x000fe40000010000 */
[----:B------:R-:W-:Y:S01]  /*a280*/  FMUL.FTZ R251, R202, R249 ;  /* 0x000000f9cafb7220 */ /* 0x000fe20000410000 */
[----:B------:R-:W-:Y:S01]  /*a290*/  STS [R2.X4+0x10a0], R217 ;  /* 0x0010a0d902007388 */ /* 0x000fe20000004800 */
[----:B------:R-:W-:Y:S01]  /*a2a0*/  FMUL.FTZ R221, R201, R10 ;  /* 0x0000000ac9dd7220 */ /* 0x000fe20000410000 */
[----:B0-----:R-:W-:Y:S01]  /*a2b0*/  IADD3 R242, R191, 0x240, RZ ;  /* 0x00000240bff27810 */ /* 0x001fe20007ffe0ff */
[----:B------:R-:W-:Y:S01]  /*a2c0*/  FFMA.FTZ R53, R205, R90, R53 ;  /* 0x0000005acd357223 */ /* 0x000fe20000010035 */
[----:B------:R0:W-:Y:S01]  /*a2d0*/  STS [R2.X4+0x10b0], R251 ;  /* 0x0010b0fb02007388 */ /* 0x0001e20000004800 */
[----:B------:R-:W-:Y:S01]  /*a2e0*/  FFMA.FTZ R201, R240, R205, R244 ;  /* 0x000000cdf0c97223 */ /* 0x000fe200000100f4 */
[----:B------:R-:W-:Y:S01]  /*a2f0*/  IADD3 R244, R191, 0x1c0, RZ ;  /* 0x000001c0bff47810 */ /* 0x000fe20007ffe0ff */
[----:B------:R-:W-:Y:S01]  /*a300*/  FMUL.FTZ R202, R3, R214 ;  /* 0x000000d603ca7220 */ /* 0x000fe20000410000 */
[----:B------:R-:W-:Y:S01]  /*a310*/  STS [R2.X4+0x10ac], R221 ;  /* 0x0010acdd02007388 */ /* 0x000fe20000004800 */
[----:B------:R-:W-:Y:S01]  /*a320*/  FMUL.FTZ R219, R14, R209 ;  /* 0x000000d10edb7220 */ /* 0x000fe20000410000 */
[----:B------:R-:W-:Y:S01]  /*a330*/  LEA.HI.SX32 R244, R244, R191, 0x1b ;  /* 0x000000bff4f47211 */ /* 0x000fe200078fdaff */
[----:B------:R-:W-:Y:S01]  /*a340*/  FMUL.FTZ R245, R252, R245 ;  /* 0x000000f5fcf57220 */ /* 0x000fe20000410000 */
[----:B------:R-:W-:Y:S01]  /*a350*/  LEA.HI.SX32 R242, R242, R191, 0x1b ;  /* 0x000000bff2f27211 */ /* 0x000fe200078fdaff */
[----:B------:R-:W-:Y:S01]  /*a360*/  FMUL.FTZ R246, R246, R207 ;  /* 0x000000cff6f67220 */ /* 0x000fe20000410000 */
[----:B------:R-:W-:Y:S01]  /*a370*/  STS [R2.X4+0x1098], R219 ;  /* 0x001098db02007388 */ /* 0x000fe20000004800 */
[----:B------:R-:W-:Y:S01]  /*a380*/  FMUL.FTZ R203, R203, R11 ;  /* 0x0000000bcbcb7220 */ /* 0x000fe20000410000 */
[----:B0-----:R-:W-:Y:S01]  /*a390*/  LEA.HI.SX32 R251, R191, R191, 0x1b ;  /* 0x000000bfbffb7211 */ /* 0x001fe200078fdaff */
[----:B------:R-:W-:Y:S01]  /*a3a0*/  FMUL.FTZ R223, R240, R223 ;  /* 0x000000dff0df7220 */ /* 0x000fe20000410000 */
[----:B------:R0:W-:Y:S01]  /*a3b0*/  STS [R2.X4+0x10b8], R246 ;  /* 0x0010b8f602007388 */ /* 0x0001e20000004800 */
[----:B------:R-:W-:Y:S01]  /*a3c0*/  FMUL.FTZ R3, R17, R222 ;  /* 0x000000de11037220 */ /* 0x000fe20000410000 */
[----:B------:R-:W-:Y:S01]  /*a3d0*/  IADD3 R240, R191, 0x280, RZ ;  /* 0x00000280bff07810 */ /* 0x000fe20007ffe0ff */
[----:B------:R-:W-:Y:S01]  /*a3e0*/  FMUL.FTZ R211, R66, R211 ;  /* 0x000000d342d37220 */ /* 0x000fe20000410000 */
[----:B------:R1:W-:Y:S01]  /*a3f0*/  STS [R2.X4+0x10b4], R203 ;  /* 0x0010b4cb02007388 */ /* 0x0003e20000004800 */
[----:B------:R-:W-:Y:S01]  /*a400*/  FMUL.FTZ R209, R65, R212 ;  /* 0x000000d441d17220 */ /* 0x000fe20000410000 */
[----:B------:R-:W-:Y:S01]  /*a410*/  IADD3 R222, R191, 0x380, RZ ;  /* 0x00000380bfde7810 */ /* 0x000fe20007ffe0ff */
[----:B------:R-:W-:Y:S01]  /*a420*/  FMUL.FTZ R215, R132, R215 ;  /* 0x000000d784d77220 */ /* 0x000fe20000410000 */
[----:B------:R-:W-:Y:S01]  /*a430*/  STS [R2.X4+0x10a8], R245 ;  /* 0x0010a8f502007388 */ /* 0x000fe20000004800 */
[----:B------:R-:W-:Y:S01]  /*a440*/  FMUL.FTZ R205, R67, R210 ;  /* 0x000000d243cd7220 */ /* 0x000fe20000410000 */
[----:B0-----:R-:W-:Y:S01]  /*a450*/  IADD3 R246, R191, 0x140, RZ ;  /* 0x00000140bff67810 */ /* 0x001fe20007ffe0ff */
[----:B------:R-:W-:Y:S01]  /*a460*/  FMUL.FTZ R213, R12, R213 ;  /* 0x000000d50cd57220 */ /* 0x000fe20000410000 */
[----:B------:R-:W-:Y:S01]  /*a470*/  STS [R2.X4+0x109c], R223 ;  /* 0x00109cdf02007388 */ /* 0x000fe20000004800 */
[----:B------:R-:W-:Y:S01]  /*a480*/  FFMA.FTZ R200, R243, R10, R200 ;  /* 0x0000000af3c87223 */ /* 0x000fe200000100c8 */
[----:B------:R-:W-:Y:S01]  /*a490*/  IADD3 R10, R191, 0x80, RZ ;  /* 0x00000080bf0a7810 */ /* 0x000fe20007ffe0ff */
[----:B-1----:R-:W-:Y:S01]  /*a4a0*/  FMUL.FTZ R203, R25, R214 ;  /* 0x000000d619cb7220 */ /* 0x002fe20000410000 */
[----:B------:R0:W-:Y:S01]  /*a4b0*/  STS [R2.X4+0x1094], R3 ;  /* 0x0010940302007388 */ /* 0x0001e20000004800 */
[----:B------:R-:W-:Y:S01]  /*a4c0*/  FFMA.FTZ R200, R218, R249, R200 ;  /* 0x000000f9dac87223 */ /* 0x000fe200000100c8 */
[C---:B------:R-:W-:Y:S01]  /*a4d0*/  IADD3 R214, R191.reuse, 0x200, RZ ;  /* 0x00000200bfd67810 */ /* 0x040fe20007ffe0ff */
[----:B------:R-:W-:Y:S01]  /*a4e0*/  FADD.FTZ R43, R250, R43 ;  /* 0x0000002bfa2b7221 */ /* 0x000fe20000010000 */
[----:B------:R-:W-:Y:S01]  /*a4f0*/  STS [R2.X4+0x1090], R211 ;  /* 0x001090d302007388 */ /* 0x000fe20000004800 */
[----:B------:R-:W-:Y:S01]  /*a500*/  FFMA.FTZ R200, R216, R11, R200 ;  /* 0x0000000bd8c87223 */ /* 0x000fe200000100c8 */
[C---:B------:R-:W-:Y:S01]  /*a510*/  IADD3 R250, R191.reuse, 0x40, RZ ;  /* 0x00000040bffa7810 */ /* 0x040fe20007ffe0ff */
[----:B------:R-:W-:Y:S01]  /*a520*/  FFMA.FTZ R45, R206, R82, R45 ;  /* 0x00000052ce2d7223 */ /* 0x000fe2000001002d */
[----:B------:R-:W-:Y:S01]  /*a530*/  STS [R2.X4+0x108c], R209 ;  /* 0x00108cd102007388 */ /* 0x000fe20000004800 */
[----:B------:R-:W-:Y:S01]  /*a540*/  FADD.FTZ R39, R248, R39 ;  /* 0x00000027f8277221 */ /* 0x000fe20000010000 */
[C---:B------:R-:W-:Y:S01]  /*a550*/  IADD3 R248, R191.reuse, 0xc0, RZ ;  /* 0x000000c0bff87810 */ /* 0x040fe20007ffe0ff */
[----:B------:R-:W-:Y:S01]  /*a560*/  FMUL.FTZ R203, R230, R203 ;  /* 0x000000cbe6cb7220 */ /* 0x000fe20000410000 */
[----:B------:R-:W-:Y:S01]  /*a570*/  STS [R2.X4+0x1088], R215 ;  /* 0x001088d702007388 */ /* 0x000fe20000004800 */
[----:B------:R-:W-:Y:S01]  /*a580*/  FFMA.FTZ R200, R204, R207, R200 ;  /* 0x000000cfccc87223 */ /* 0x000fe200000100c8 */
[C---:B------:R-:W-:Y:S01]  /*a590*/  IADD3 R204, R191.reuse, 0x100, RZ ;  /* 0x00000100bfcc7810 */ /* 0x040fe20007ffe0ff */
[----:B0-----:R-:W-:Y:S01]  /*a5a0*/  FMUL.FTZ R3, R80, R238 ;  /* 0x000000ee50037220 */ /* 0x001fe20000410000 */
[----:B------:R-:W-:Y:S01]  /*a5b0*/  STS [R2.X4+0x1084], R205 ;  /* 0x001084cd02007388 */ /* 0x000fe20000004800 */
[C---:B------:R-:W-:Y:S01]  /*a5c0*/  IADD3 R206, R191.reuse, 0x180, RZ ;  /* 0x00000180bfce7810 */ /* 0x040fe20007ffe0ff */
[----:B------:R-:W-:Y:S01]  /*a5d0*/  FMUL.FTZ R11, R78, R236 ;  /* 0x000000ec4e0b7220 */ /* 0x000fe20000410000 */
[C---:B------:R-:W-:Y:S01]  /*a5e0*/  IADD3 R238, R191.reuse, 0x2c0, RZ ;  /* 0x000002c0bfee7810 */ /* 0x040fe20007ffe0ff */
[----:B------:R-:W-:Y:S01]  /*a5f0*/  STS [R2.X4+0x1080], R213 ;  /* 0x001080d502007388 */ /* 0x000fe20000004800 */
[----:B------:R-:W-:Y:S01]  /*a600*/  IADD3 R230, R191, 0x300, RZ ;  /* 0x00000300bfe67810 */ /* 0x000fe20007ffe0ff */
[----:B------:R-:W-:Y:S01]  /*a610*/  FMUL.FTZ R235, R75, R235 ;  /* 0x000000eb4beb7220 */ /* 0x000fe20000410000 */
[C---:B------:R-:W-:Y:S01]  /*a620*/  IADD3 R210, R191.reuse, 0x340, RZ ;  /* 0x00000340bfd27810 */ /* 0x040fe20007ffe0ff */
[----:B------:R-:W-:Y:S01]  /*a630*/  BAR.SYNC.DEFER_BLOCKING 0x0 ;  /* 0x0000000000007b1d */ /* 0x000fe20000010000 */
[----:B------:R-:W-:Y:S01]  /*a640*/  IADD3 R212, R191, 0x3c0, RZ ;  /* 0x000003c0bfd47810 */ /* 0x000fe20007ffe0ff */
[----:B------:R-:W-:Y:S01]  /*a650*/  FMUL.FTZ R239, R79, R239 ;  /* 0x000000ef4fef7220 */ /* 0x000fe20000410000 */
[----:B------:R-:W-:Y:S01]  /*a660*/  LEA.HI.SX32 R250, R250, R191, 0x1b ;  /* 0x000000bffafa7211 */ /* 0x000fe200078fdaff */
[----:B------:R-:W-:Y:S01]  /*a670*/  FMUL.FTZ R237, R77, R237 ;  /* 0x000000ed4ded7220 */ /* 0x000fe20000410000 */
[-C--:B------:R-:W-:Y:S01]  /*a680*/  LEA.HI.SX32 R249, R10, R191.reuse, 0x1b ;  /* 0x000000bf0af97211 */ /* 0x080fe200078fdaff */
[----:B------:R-:W-:Y:S01]  /*a690*/  FMUL.FTZ R234, R76, R234 ;  /* 0x000000ea4cea7220 */ /* 0x000fe20000410000 */
[-C--:B------:R-:W-:Y:S01]  /*a6a0*/  LEA.HI.SX32 R248, R248, R191.reuse, 0x1b ;  /* 0x000000bff8f87211 */ /* 0x080fe200078fdaff */
[----:B------:R-:W-:Y:S01]  /*a6b0*/  FMUL.FTZ R232, R74, R232 ;  /* 0x000000e84ae87220 */ /* 0x000fe20000410000 */
[----:B------:R-:W-:Y:S01]  /*a6c0*/  LEA.HI.SX32 R247, R204, R191, 0x1b ;  /* 0x000000bfccf77211 */ /* 0x000fe200078fdaff */
[----:B------:R-:W-:Y:S01]  /*a6d0*/  FMUL.FTZ R229, R69, R229 ;  /* 0x000000e545e57220 */ /* 0x000fe20000410000 */
[----:B------:R-:W-:Y:S01]  /*a6e0*/  LEA.HI.SX32 R246, R246, R191, 0x1b ;  /* 0x000000bff6f67211 */ /* 0x000fe200078fdaff */
[----:B------:R-:W-:Y:S01]  /*a6f0*/  FMUL.FTZ R227, R63, R227 ;  /* 0x000000e33fe37220 */ /* 0x000fe20000410000 */
        /* <DEDUP_REMOVED lines=8> */
[----:B------:R-:W-:Y:S01]  /*a780*/  LEA.HI.SX32 R221, R212, R191, 0x1b ;  /* 0x000000bfd4dd7211 */ /* 0x000fe200078fdaff */
        /* <DEDUP_REMOVED lines=23> */
[----:B------:R-:W-:Y:S02]  /*a900*/  IMAD R226, R196, c[0x0][0x298], RZ ;  /* 0x0000a600c4e27a24 */ /* 0x000fe400078e02ff */
[----:B--2---:R-:W-:Y:S01]  /*a910*/  FMUL.FTZ R235, R62, R224 ;  /* 0x000000e03eeb7220 */ /* 0x004fe20000410000 */
[----:B------:R-:W-:Y:S01]  /*a920*/  STS [R2.X4+0x2104], R239 ;  /* 0x002104ef02007388 */ /* 0x000fe20000004800 */
[----:B-----5:R-:W-:-:S03]  /*a930*/  FMUL.FTZ R233, R61, R225 ;  /* 0x000000e13de97220 */ /* 0x020fc60000410000 */
[----:B------:R-:W-:Y:S01]  /*a940*/  STS [R2.X4+0x210c], R237 ;  /* 0x00210ced02007388 */ /* 0x000fe20000004800 */
[----:B-1----:R-:W-:-:S03]  /*a950*/  HFMA2.MMA R3, -RZ, RZ, 0, 0 ;  /* 0x00000000ff037435 */ /* 0x002fc600000001ff */
[----:B------:R-:W-:Y:S04]  /*a960*/  STS [R2.X4+0x2110], R234 ;  /* 0x002110ea02007388 */ /* 0x000fe80000004800 */
[----:B------:R1:W-:Y:S04]  /*a970*/  STS [R2.X4+0x2118], R232 ;  /* 0x002118e802007388 */ /* 0x0003e80000004800 */
[----:B------:R-:W-:Y:S04]  /*a980*/  STS [R2.X4+0x2120], R241 ;  /* 0x002120f102007388 */ /* 0x000fe80000004800 */
[----:B------:R-:W-:Y:S01]  /*a990*/  STS [R2.X4+0x2124], R231 ;  /* 0x002124e702007388 */ /* 0x000fe20000004800 */
[----:B-1----:R-:W-:-:S03]  /*a9a0*/  IADD3 R232, -R118, c[0x0][0x168], -R191 ;  /* 0x00005a0076e87a10 */ /* 0x002fc60007ffe9bf */
[----:B------:R1:W-:Y:S01]  /*a9b0*/  STS [R2.X4+0x212c], R229 ;  /* 0x00212ce502007388 */ /* 0x0003e20000004800 */
[----:B------:R-:W-:-:S03]  /*a9c0*/  ISETP.GE.AND P0, PT, R232, 0x1, PT ;  /* 0x00000001e800780c */ /* 0x000fc60003f06270 */
[----:B------:R-:W-:Y:S04]  /*a9d0*/  STS [R2.X4+0x2130], R11 ;  /* 0x0021300b02007388 */ /* 0x000fe80000004800 */
[----:B------:R-:W-:Y:S01]  /*a9e0*/  STS [R2.X4+0x2134], R227 ;  /* 0x002134e302007388 */ /* 0x000fe20000004800 */
[----:B-1----:R-:W-:-:S03]  /*a9f0*/  IMAD R229, R197, c[0x0][0x2bc], R228 ;  /* 0x0000af00c5e57a24 */ /* 0x002fc600078e02e4 */
[----:B------:R-:W-:Y:S04]  /*aa00*/  STS [R2.X4+0x2138], R235 ;  /* 0x002138eb02007388 */ /* 0x000fe80000004800 */
[----:B------:R1:W-:Y:S02]  /*aa10*/  STS [R2.X4+0x213c], R233 ;  /* 0x00213ce902007388 */ /* 0x0003e40000004800 */
[----:B-1----:R-:W-:-:S04]  /*aa20*/  IMAD.MOV.U32 R2, RZ, RZ, R191 ;  /* 0x000000ffff027224 */ /* 0x002fc800078e00bf */
[----:B------:R-:W-:-:S04]  /*aa30*/  IMAD.WIDE.U32 R224, R197, c[0x0][0x298], R2 ;  /* 0x0000a600c5e07a25 */ /* 0x000fc800078e0002 */
[----:B------:R-:W-:-:S04]  /*aa40*/  IMAD.WIDE.U32 R10, R197, c[0x0][0x2b8], R2 ;  /* 0x0000ae00c50a7a25 */ /* 0x000fc800078e0002 */
[----:B------:R-:W-:Y:S01]  /*aa50*/  IMAD R3, R197, c[0x0][0x29c], R226 ;  /* 0x0000a700c5037a24 */ /* 0x000fe200078e02e2 */
[----:B------:R-:W-:Y:S01]  /*aa60*/  IADD3 R11, R11, R229, RZ ;  /* 0x000000e50b0b7210 */ /* 0x000fe20007ffe0ff */
[C---:B------:R-:W-:Y:S02]  /*aa70*/  IMAD R226, R194.reuse, c[0x0][0x2c0], RZ ;  /* 0x0000b000c2e27a24 */ /* 0x040fe400078e02ff */
[----:B------:R-:W-:Y:S02]  /*aa80*/  IMAD.IADD R225, R225, 0x1, R3 ;  /* 0x00000001e1e17824 */ /* 0x000fe400078e0203 */
[----:B------:R-:W-:Y:S02]  /*aa90*/  IMAD R2, R194, c[0x0][0x2a0], RZ ;  /* 0x0000a800c2027a24 */ /* 0x000fe400078e02ff */
[----:B------:R-:W-:-:S04]  /*aaa0*/  IMAD.WIDE.U32 R224, R195, c[0x0][0x2a0], R224 ;  /* 0x0000a800c3e07a25 */ /* 0x000fc800078e00e0 */
[C---:B------:R-:W-:Y:S01]  /*aab0*/  IMAD R233, R195.reuse, c[0x0][0x2c4], R226 ;  /* 0x0000b100c3e97a24 */ /* 0x040fe200078e02e2 */
[----:B------:R-:W-:Y:S01]  /*aac0*/  BAR.SYNC.DEFER_BLOCKING 0x0 ;  /* 0x0000000000007b1d */ /* 0x000fe20000010000 */
[----:B------:R-:W-:Y:S01]  /*aad0*/  IMAD.WIDE.U32 R10, R195, c[0x0][0x2c0], R10 ;  /* 0x0000b000c30a7a25 */ /* 0x000fe200078e000a */
[----:B------:R-:W-:-:S03]  /*aae0*/  IADD3 R226, P1, R118, R224, RZ ;  /* 0x000000e076e27210 */ /* 0x000fc60007f3e0ff */
[----:B------:R-:W-:Y:S01]  /*aaf0*/  IMAD R231, R195, c[0x0][0x2a4], R2 ;  /* 0x0000a900c3e77a24 */ /* 0x000fe200078e0202 */
[----:B------:R-:W-:Y:S02]  /*ab00*/  IADD3 R233, R11, R233, RZ ;  /* 0x000000e90be97210 */ /* 0x000fe40007ffe0ff */
[----:B------:R-:W-:Y:S01]  /*ab10*/  IADD3 R2, P2, R118, R10, RZ ;  /* 0x0000000a76027210 */ /* 0x000fe20007f5e0ff */
[----:B------:R-:W-:-:S03]  /*ab20*/  IMAD.IADD R231, R225, 0x1, R231 ;  /* 0x00000001e1e77824 */ /* 0x000fc600078e02e7 */
[C---:B------:R-:W-:Y:S01]  /*ab30*/  IADD3.X R3, R119.reuse, R233, RZ, P2, !PT ;  /* 0x000000e977037210 */ /* 0x040fe200017fe4ff */
        /* <DEDUP_REMOVED lines=17> */
.L_x_3586:
[----:B0--34-:R-:W-:Y:S05]  /*ac50*/  BSYNC B0 ;  /* 0x0000000000007941 */ /* 0x019fea0003800000 */
.L_x_3585:
[----:B-1----:R0:W1:Y:S01]  /*ac60*/  LDS R229, [R250.X4+0x2200] ;  /* 0x00220000fae57984 */ /* 0x0020620000004800 */
[C---:B------:R-:W-:Y:S01]  /*ac70*/  LEA R2, P0, R224.reuse, c[0x0][0x318], 0x2 ;  /* 0x0000c600e0027a11 */ /* 0x040fe200078010ff */
        /* <DEDUP_REMOVED lines=18> */
[----:B0-----:R-:W-:-:S04]  /*ada0*/  IMAD.U32 R231, RZ, RZ, UR22 ;  /* 0x00000016ffe77e24 */ /* 0x001fc8000f8e00ff */
[----:B------:R-:W-:-:S04]  /*adb0*/  IMAD.WIDE.U32 R226, R231, c[0x0][0x2b0], R226 ;  /* 0x0000ac00e7e27a25 */ /* 0x000fc800078e00e2 */
[----:B------:R-:W-:Y:S01]  /*adc0*/  IMAD.WIDE.U32 R10, R231, c[0x0][0x2d0], R10 ;  /* 0x0000b400e70a7a25 */ /* 0x000fe200078e000a */
[----:B------:R-:W-:-:S04]  /*add0*/  IADD3 R227, R227, UR8, RZ ;  /* 0x00000008e3e37c10 */ /* 0x000fc8000fffe0ff */
[----:B------:R-:W-:Y:S01]  /*ade0*/  IADD3 R11, R11, UR9, RZ ;  /* 0x000000090b0b7c10 */ /* 0x000fe2000fffe0ff */
[----:B------:R0:W-:Y:S04]  /*adf0*/  RED.E.ADD.F32.FTZ.RN.STRONG.GPU [R226.64+-0xf00], R219 ;  /* 0xfff100dbe200798e */ /* 0x0001e8000c10e78e */
[----:B-1----:R0:W-:Y:S02]  /*ae00*/  RED.E.ADD.F32.FTZ.RN.STRONG.GPU [R10.64+-0xf00], R229 ;  /* 0xfff100e50a00798e */ /* 0x0021e4000c10e78e */
.L_x_3588:
[----:B0-----:R-:W-:Y:S05]  /*ae10*/  BSYNC B0 ;  /* 0x0000000000007941 */ /* 0x001fea0003800000 */
.L_x_3587:
[----:B------:R-:W0:Y:S01]  /*ae20*/  LDS R249, [R249.X4+0x2300] ;  /* 0x00230000f9f97984 */ /* 0x000e220000004800 */
[----:B------:R-:W-:Y:S01]  /*ae30*/  SHF.L.U32 R11, R98, 0x2, RZ ;  /* 0x00000002620b7819 */ /* 0x000fe200000006ff */
[----:B------:R-:W-:Y:S01]  /*ae40*/  IMAD.U32 R219, RZ, RZ, UR22 ;  /* 0x00000016ffdb7e24 */ /* 0x000fe2000f8e00ff */
[----:B------:R-:W-:Y:S01]  /*ae50*/  ISETP.GE.AND P6, PT, R232, 0x81, PT ;  /* 0x00000081e800780c */ /* 0x000fe20003fc6270 */
[----:B------:R-:W-:Y:S01]  /*ae60*/  BSSY B0, `(.L_x_3589) ;  /* 0x0000015000007945 */ /* 0x000fe20003800000 */
[C---:B------:R-:W-:Y:S01]  /*ae70*/  IADD3 R2, P0, R11.reuse, R2, RZ ;  /* 0x000000020b027210 */ /* 0x040fe20007f1e0ff */
[----:B------:R-:W-:Y:S01]  /*ae80*/  FADD.FTZ R200, R200, R133 ;  /* 0x00000085c8c87221 */ /* 0x000fe20000010000 */
[----:B------:R-:W-:-:S02]  /*ae90*/  IADD3 R10, P1, R11, R224, RZ ;  /* 0x000000e00b0a7210 */ /* 0x000fc40007f3e0ff */
[----:B------:R-:W-:Y:S02]  /*aea0*/  SHF.L.U64.HI R11, R98, 0x2, R97 ;  /* 0x00000002620b7819 */ /* 0x000fe40000010261 */
[C---:B------:R-:W-:Y:S02]  /*aeb0*/  ISETP.GE.AND P2, PT, R232.reuse, 0x141, PT ;  /* 0x00000141e800780c */ /* 0x040fe40003f46270 */
[C---:B------:R-:W-:Y:S01]  /*aec0*/  ISETP.GE.AND P3, PT, R232.reuse, 0x181, PT ;  /* 0x00000181e800780c */ /* 0x040fe20003f66270 */
[C---:B------:R-:W-:Y:S01]  /*aed0*/  IMAD.X R3, R11.reuse, 0x1, R3, P0 ;  /* 0x000000010b037824 */ /* 0x040fe200000e0603 */
[----:B------:R-:W-:Y:S02]  /*aee0*/  IADD3.X R11, R11, R225, RZ, P1, !PT ;  /* 0x000000e10b0b7210 */ /* 0x000fe40000ffe4ff */
[----:B------:R-:W-:Y:S01]  /*aef0*/  MOV R225, UR22 ;  /* 0x0000001600e17c02 */ /* 0x000fe20008000f00 */
[----:B------:R-:W-:Y:S01]  /*af00*/  IMAD.WIDE.U32 R2, R219, c[0x0][0x2b0], R2 ;  /* 0x0000ac00db027a25 */ /* 0x000fe200078e0002 */
[----:B------:R-:W-:-:S02]  /*af10*/  ISETP.GE.AND P0, PT, R232, 0xc1, PT ;  /* 0x000000c1e800780c */ /* 0x000fc40003f06270 */
[C---:B------:R-:W-:Y:S01]  /*af20*/  ISETP.GE.AND P1, PT, R232.reuse, 0x101, PT ;  /* 0x00000101e800780c */ /* 0x040fe20003f26270 */
[----:B------:R-:W-:Y:S01]  /*af30*/  IMAD.WIDE.U32 R10, R225, c[0x0][0x2d0], R10 ;  /* 0x0000b400e10a7a25 */ /* 0x000fe200078e000a */
[----:B------:R-:W-:Y:S02]  /*af40*/  IADD3 R3, R3, UR8, RZ ;  /* 0x0000000803037c10 */ /* 0x000fe4000fffe0ff */
[C---:B------:R-:W-:Y:S02]  /*af50*/  ISETP.GE.AND P4, PT, R232.reuse, 0x1c1, PT ;  /* 0x000001c1e800780c */ /* 0x040fe40003f86270 */
[----:B------:R-:W-:Y:S02]  /*af60*/  IADD3 R11, R11, UR9, RZ ;  /* 0x000000090b0b7c10 */ /* 0x000fe4000fffe0ff */
[----:B------:R-:W-:Y:S01]  /*af70*/  ISETP.GE.AND P5, PT, R232, 0x201, PT ;  /* 0x00000201e800780c */ /* 0x000fe20003fa6270 */
[----:B------:R-:W-:Y:S07]  /*af80*/  @!P6 BRA `(.L_x_3590) ;  /* 0x000000200000e947 */ /* 0x000fee0003800000 */
[----:B------:R2:W-:Y:S04]  /*af90*/  RED.E.ADD.F32.FTZ.RN.STRONG.GPU [R2.64+-0xe00], R218 ;  /* 0xfff200da0200798e */ /* 0x0005e8000c10e78e */
[----:B0-----:R2:W-:Y:S02]  /*afa0*/  RED.E.ADD.F32.FTZ.RN.STRONG.GPU [R10.64+-0xe00], R249 ;  /* 0xfff200f90a00798e */ /* 0x0015e4000c10e78e */
.L_x_3590:
[----:B------:R-:W-:Y:S05]  /*afb0*/  BSYNC B0 ;  /* 0x0000000000007941 */ /* 0x000fea0003800000 */
.L_x_3589:
[----:B------:R3:W4:Y:S01]  /*afc0*/  LDS R133, [R248.X4+0x2400] ;  /* 0x00240000f8857984 */ /* 0x0007220000004800 */
[----:B------:R-:W-:Y:S01]  /*afd0*/  BSSY B0, `(.L_x_3591) ;  /* 0x0000004000007945 */ /* 0x000fe20003800000 */
[----:B------:R-:W-:Y:S05]  /*afe0*/  @!P0 BRA `(.L_x_3592) ;  /* 0x0000002000008947 */ /* 0x000fea0003800000 */
[----:B------:R2:W-:Y:S04]  /*aff0*/  RED.E.ADD.F32.FTZ.RN.STRONG.GPU [R2.64+-0xd00], R217 ;  /* 0xfff300d90200798e */ /* 0x0005e8000c10e78e */
[----:B----4-:R2:W-:Y:S02]  /*b000*/  RED.E.ADD.F32.FTZ.RN.STRONG.GPU [R10.64+-0xd00], R133 ;  /* 0xfff300850a00798e */ /* 0x0105e4000c10e78e */
.L_x_3592:
[----:B------:R-:W-:Y:S05]  /*b010*/  BSYNC B0 ;  /* 0x0000000000007941 */ /* 0x000fea0003800000 */
.L_x_3591:
[----:B------:R-:W2:Y:S01]  /*b020*/  LDS R247, [R247.X4+0x2500] ;  /* 0x00250000f7f77984 */ /* 0x000ea20000004800 */
[----:B------:R-:W-:Y:S01]  /*b030*/  BSSY B0, `(.L_x_3593) ;  /* 0x0000004000007945 */ /* 0x000fe20003800000 */
[----:B------:R-:W-:Y:S05]  /*b040*/  @!P1 BRA `(.L_x_3594) ;  /* 0x0000002000009947 */ /* 0x000fea0003800000 */
[----:B------:R3:W-:Y:S04]  /*b050*/  RED.E.ADD.F32.FTZ.RN.STRONG.GPU [R2.64+-0xc00], R216 ;  /* 0xfff400d80200798e */ /* 0x0007e8000c10e78e */
[----:B--2---:R3:W-:Y:S02]  /*b060*/  RED.E.ADD.F32.FTZ.RN.STRONG.GPU [R10.64+-0xc00], R247 ;  /* 0xfff400f70a00798e */ /* 0x0047e4000c10e78e */
.L_x_3594:
[----:B------:R-:W-:Y:S05]  /*b070*/  BSYNC B0 ;  /* 0x0000000000007941 */ /* 0x000fea0003800000 */
.L_x_3593:
[----:B--2-4-:R2:W4:Y:S01]  /*b080*/  LDS R133, [R246.X4+0x2600] ;  /* 0x00260000f6857984 */ /* 0x0145220000004800 */
[----:B------:R-:W-:Y:S01]  /*b090*/  BSSY B0, `(.L_x_3595) ;  /* 0x0000004000007945 */ /* 0x000fe20003800000 */
[----:B------:R-:W-:Y:S05]  /*b0a0*/  @!P2 BRA `(.L_x_3596) ;  /* 0x000000200000a947 */ /* 0x000fea0003800000 */
[----:B------:R2:W-:Y:S04]  /*b0b0*/  RED.E.ADD.F32.FTZ.RN.STRONG.GPU [R2.64+-0xb00], R215 ;  /* 0xfff500d70200798e */ /* 0x0005e8000c10e78e */
[----:B----4-:R2:W-:Y:S02]  /*b0c0*/  RED.E.ADD.F32.FTZ.RN.STRONG.GPU [R10.64+-0xb00], R133 ;  /* 0xfff500850a00798e */ /* 0x0105e4000c10e78e */
.L_x_3596:
[----:B------:R-:W-:Y:S05]  /*b0d0*/  BSYNC B0 ;  /* 0x0000000000007941 */ /* 0x000fea0003800000 */
.L_x_3595:
[----:B------:R-:W2:Y:S01]  /*b0e0*/  LDS R245, [R245.X4+0x2700] ;  /* 0x00270000f5f57984 */ /* 0x000ea20000004800 */
[----:B------:R-:W-:Y:S01]  /*b0f0*/  BSSY B0, `(.L_x_3597) ;  /* 0x0000004000007945 */ /* 0x000fe20003800000 */
[----:B------:R-:W-:Y:S05]  /*b100*/  @!P3 BRA `(.L_x_3598) ;  /* 0x000000200000b947 */ /* 0x000fea0003800000 */
[----:B------:R3:W-:Y:S04]  /*b110*/  RED.E.ADD.F32.FTZ.RN.STRONG.GPU [R2.64+-0xa00], R214 ;  /* 0xfff600d60200798e */ /* 0x0007e8000c10e78e */
[----:B--2---:R3:W-:Y:S02]  /*b120*/  RED.E.ADD.F32.FTZ.RN.STRONG.GPU [R10.64+-0xa00], R245 ;  /* 0xfff600f50a00798e */ /* 0x0047e4000c10e78e */
.L_x_3598:
[----:B------:R-:W-:Y:S05]  /*b130*/  BSYNC B0 ;  /* 0x0000000000007941 */ /* 0x000fea0003800000 */
.L_x_3597:
[----:B--2-4-:R2:W4:Y:S01]  /*b140*/  LDS R133, [R244.X4+0x2800] ;  /* 0x00280000f4857984 */ /* 0x0145220000004800 */
[----:B------:R-:W-:Y:S01]  /*b150*/  BSSY B0, `(.L_x_3599) ;  /* 0x0000004000007945 */ /* 0x000fe20003800000 */
[----:B------:R-:W-:Y:S05]  /*b160*/  @!P4 BRA `(.L_x_3600) ;  /* 0x000000200000c947 */ /* 0x000fea0003800000 */
[----:B------:R2:W-:Y:S04]  /*b170*/  RED.E.ADD.F32.FTZ.RN.STRONG.GPU [R2.64+-0x900], R213 ;  /* 0xfff700d50200798e */ /* 0x0005e8000c10e78e */
[----:B----4-:R2:W-:Y:S02]  /*b180*/  RED.E.ADD.F32.FTZ.RN.STRONG.GPU [R10.64+-0x900], R133 ;  /* 0xfff700850a00798e */ /* 0x0105e4000c10e78e */
.L_x_3600:
[----:B------:R-:W-:Y:S05]  /*b190*/  BSYNC B0 ;  /* 0x0000000000007941 */ /* 0x000fea0003800000 */
.L_x_3599:
[----:B------:R-:W2:Y:S01]  /*b1a0*/  LDS R243, [R243.X4+0x2900] ;  /* 0x00290000f3f37984 */ /* 0x000ea20000004800 */
[----:B------:R-:W-:Y:S01]  /*b1b0*/  BSSY B0, `(.L_x_3601) ;  /* 0x0000004000007945 */ /* 0x000fe20003800000 */
[----:B------:R-:W-:Y:S05]  /*b1c0*/  @!P5 BRA `(.L_x_3602) ;  /* 0x000000200000d947 */ /* 0x000fea0003800000 */
[----:B------:R3:W-:Y:S04]  /*b1d0*/  RED.E.ADD.F32.FTZ.RN.STRONG.GPU [R2.64+-0x800], R212 ;  /* 0xfff800d40200798e */ /* 0x0007e8000c10e78e */
[----:B--2---:R3:W-:Y:S02]  /*b1e0*/  RED.E.ADD.F32.FTZ.RN.STRONG.GPU [R10.64+-0x800], R243 ;  /* 0xfff800f30a00798e */ /* 0x0047e4000c10e78e */
.L_x_3602:
[----:B------:R-:W-:Y:S05]  /*b1f0*/  BSYNC B0 ;  /* 0x0000000000007941 */ /* 0x000fea0003800000 */
.L_x_3601:
[----:B--2-4-:R2:W4:Y:S01]  /*b200*/  LDS R133, [R242.X4+0x2a00] ;  /* 0x002a0000f2857984 */ /* 0x0145220000004800 */
        /* <DEDUP_REMOVED lines=9> */
[----:B--2---:R2:W-:Y:S04]  /*b2a0*/  RED.E.ADD.F32.FTZ.RN.STRONG.GPU [R2.64+-0x700], R211 ;  /* 0xfff900d30200798e */ /* 0x0045e8000c10e78e */
[----:B----4-:R2:W-:Y:S02]  /*b2b0*/  RED.E.ADD.F32.FTZ.RN.STRONG.GPU [R10.64+-0x700], R133 ;  /* 0xfff900850a00798e */ /* 0x0105e4000c10e78e */
.L_x_3604:
[----:B--2---:R-:W-:Y:S05]  /*b2c0*/  BSYNC B0 ;  /* 0x0000000000007941 */ /* 0x004fea0003800000 */
.L_x_3603:
[----:B----4-:R2:W4:Y:S01]  /*b2d0*/  LDS R133, [R240.X4+0x2b00] ;  /* 0x002b0000f0857984 */ /* 0x0105220000004800 */
[----:B------:R-:W-:Y:S01]  /*b2e0*/  BSSY B0, `(.L_x_3605) ;  /* 0x0000004000007945 */ /* 0x000fe20003800000 */
[----:B------:R-:W-:Y:S05]  /*b2f0*/  @!P0 BRA `(.L_x_3606) ;  /* 0x0000002000008947 */ /* 0x000fea0003800000 */
[----:B------:R2:W-:Y:S04]  /*b300*/  RED.E.ADD.F32.FTZ.RN.STRONG.GPU [R2.64+-0x600], R210 ;  /* 0xfffa00d20200798e */ /* 0x0005e8000c10e78e */
[----:B----4-:R2:W-:Y:S02]  /*b310*/  RED.E.ADD.F32.FTZ.RN.STRONG.GPU [R10.64+-0x600], R133 ;  /* 0xfffa00850a00798e */ /* 0x0105e4000c10e78e */
.L_x_3606:
[----:B------:R-:W-:Y:S05]  /*b320*/  BSYNC B0 ;  /* 0x0000000000007941 */ /* 0x000fea0003800000 */
.L_x_3605:
[----:B--2-4-:R2:W4:Y:S01]  /*b330*/  LDS R133, [R238.X4+0x2c00] ;  /* 0x002c0000ee857984 */ /* 0x0145220000004800 */
[----:B------:R-:W-:Y:S01]  /*b340*/  BSSY B0, `(.L_x_3607) ;  /* 0x0000004000007945 */ /* 0x000fe20003800000 */
[----:B------:R-:W-:Y:S05]  /*b350*/  @!P1 BRA `(.L_x_3608) ;  /* 0x0000002000009947 */ /* 0x000fea0003800000 */
[----:B------:R2:W-:Y:S04]  /*b360*/  RED.E.ADD.F32.FTZ.RN.STRONG.GPU [R2.64+-0x500], R209 ;  /* 0xfffb00d10200798e */ /* 0x0005e8000c10e78e */
[----:B----4-:R2:W-:Y:S02]  /*b370*/  RED.E.ADD.F32.FTZ.RN.STRONG.GPU [R10.64+-0x500], R133 ;  /* 0xfffb00850a00798e */ /* 0x0105e4000c10e78e */
.L_x_3608:
[----:B------:R-:W-:Y:S05]  /*b380*/  BSYNC B0 ;  /* 0x0000000000007941 */ /* 0x000fea0003800000 */
.L_x_3607:
[----:B--2-4-:R2:W4:Y:S01]  /*b390*/  LDS R133, [R230.X4+0x2d00] ;  /* 0x002d0000e6857984 */ /* 0x0145220000004800 */
[----:B------:R-:W-:Y:S01]  /*b3a0*/  BSSY B0, `(.L_x_3609) ;  /* 0x0000004000007945 */ /* 0x000fe20003800000 */
[----:B------:R-:W-:Y:S05]  /*b3b0*/  @!P2 BRA `(.L_x_3610) ;  /* 0x000000200000a947 */ /* 0x000fea0003800000 */
[----:B------:R2:W-:Y:S04]  /*b3c0*/  RED.E.ADD.F32.FTZ.RN.STRONG.GPU [R2.64+-0x400], R207 ;  /* 0xfffc00cf0200798e */ /* 0x0005e8000c10e78e */
[----:B----4-:R2:W-:Y:S02]  /*b3d0*/  RED.E.ADD.F32.FTZ.RN.STRONG.GPU [R10.64+-0x400], R133 ;  /* 0xfffc00850a00798e */ /* 0x0105e4000c10e78e */
.L_x_3610:
[----:B------:R-:W-:Y:S05]  /*b3e0*/  BSYNC B0 ;  /* 0x0000000000007941 */ /* 0x000fea0003800000 */
.L_x_3609:
[----:B------:R-:W2:Y:S01]  /*b3f0*/  LDS R223, [R223.X4+0x2e00] ;  /* 0x002e0000dfdf7984 */ /* 0x000ea20000004800 */
[----:B------:R-:W-:Y:S01]  /*b400*/  BSSY B0, `(.L_x_3611) ;  /* 0x0000004000007945 */ /* 0x000fe20003800000 */
[----:B------:R-:W-:Y:S05]  /*b410*/  @!P3 BRA `(.L_x_3612) ;  /* 0x000000200000b947 */ /* 0x000fea0003800000 */
[----:B------:R3:W-:Y:S04]  /*b420*/  RED.E.ADD.F32.FTZ.RN.STRONG.GPU [R2.64+-0x300], R206 ;  /* 0xfffd00ce0200798e */ /* 0x0007e8000c10e78e */
[----:B--2---:R3:W-:Y:S02]  /*b430*/  RED.E.ADD.F32.FTZ.RN.STRONG.GPU [R10.64+-0x300], R223 ;  /* 0xfffd00df0a00798e */ /* 0x0047e4000c10e78e */
.L_x_3612:
[----:B------:R-:W-:Y:S05]  /*b440*/  BSYNC B0 ;  /* 0x0000000000007941 */ /* 0x000fea0003800000 */
.L_x_3611:
[----:B--2-4-:R2:W4:Y:S01]  /*b450*/  LDS R133, [R222.X4+0x2f00] ;  /* 0x002f0000de857984 */ /* 0x0145220000004800 */
[----:B------:R-:W-:Y:S01]  /*b460*/  BSSY B0, `(.L_x_3613) ;  /* 0x0000004000007945 */ /* 0x000fe20003800000 */
[----:B------:R-:W-:Y:S05]  /*b470*/  @!P4 BRA `(.L_x_3614) ;  /* 0x000000200000c947 */ /* 0x000fea0003800000 */
[----:B------:R2:W-:Y:S04]  /*b480*/  RED.E.ADD.F32.FTZ.RN.STRONG.GPU [R2.64+-0x200], R205 ;  /* 0xfffe00cd0200798e */ /* 0x0005e8000c10e78e */
[----:B----4-:R2:W-:Y:S02]  /*b490*/  RED.E.ADD.F32.FTZ.RN.STRONG.GPU [R10.64+-0x200], R133 ;  /* 0xfffe00850a00798e */ /* 0x0105e4000c10e78e */
.L_x_3614:
[----:B------:R-:W-:Y:S05]  /*b4a0*/  BSYNC B0 ;  /* 0x0000000000007941 */ /* 0x000fea0003800000 */
.L_x_3613:
[----:B------:R-:W2:Y:S01]  /*b4b0*/  LDS R221, [R221.X4+0x3000] ;  /* 0x00300000dddd7984 */ /* 0x000ea20000004800 */
[----:B------:R-:W-:Y:S01]  /*b4c0*/  BSSY B0, `(.L_x_3615) ;  /* 0x0000004000007945 */ /* 0x000fe20003800000 */
[----:B------:R-:W-:Y:S05]  /*b4d0*/  @!P5 BRA `(.L_x_3616) ;  /* 0x000000200000d947 */ /* 0x000fea0003800000 */
[----:B------:R3:W-:Y:S04]  /*b4e0*/  RED.E.ADD.F32.FTZ.RN.STRONG.GPU [R2.64+-0x100], R204 ;  /* 0xffff00cc0200798e */ /* 0x0007e8000c10e78e */
[----:B--2---:R3:W-:Y:S02]  /*b4f0*/  RED.E.ADD.F32.FTZ.RN.STRONG.GPU [R10.64+-0x100], R221 ;  /* 0xffff00dd0a00798e */ /* 0x0047e4000c10e78e */
.L_x_3616:
[----:B------:R-:W-:Y:S05]  /*b500*/  BSYNC B0 ;  /* 0x0000000000007941 */ /* 0x000fea0003800000 */
.L_x_3615:
[----:B--23--:R-:W2:Y:S01]  /*b510*/  SHFL.DOWN P0, R3, R200, 0x1, 0x1f ;  /* 0x08201f00c8037f89 */ /* 0x00cea20000000000 */
[----:B------:R-:W-:Y:S01]  /*b520*/  ISETP.NE.AND P2, PT, R191, RZ, PT ;  /* 0x000000ffbf00720c */ /* 0x000fe20003f45270 */
[----:B------:R-:W-:Y:S01]  /*b530*/  FMUL.FTZ R5, R5, R20 ;  /* 0x0000001405057220 */ /* 0x000fe20000410000 */
[----:B------:R-:W-:Y:S01]  /*b540*/  BSSY B0, `(.L_x_3617) ;  /* 0x000003d000007945 */ /* 0x000fe20003800000 */
[----:B------:R-:W-:-:S02]  /*b550*/  FMUL.FTZ R6, R6, R21 ;  /* 0x0000001506067220 */ /* 0x000fc40000410000 */
[----:B------:R-:W-:Y:S02]  /*b560*/  FMUL.FTZ R8, R8, R23 ;  /* 0x0000001708087220 */ /* 0x000fe40000410000 */
[C---:B------:R-:W-:Y:S02]  /*b570*/  FMUL.FTZ R2, R25.reuse, R19 ;  /* 0x0000001319027220 */ /* 0x040fe40000410000 */
[C---:B------:R-:W-:Y:S02]  /*b580*/  FMUL.FTZ R20, R25.reuse, R20 ;  /* 0x0000001419147220 */ /* 0x040fe40000410000 */
[C---:B------:R-:W-:Y:S02]  /*b590*/  FMUL.FTZ R21, R25.reuse, R21 ;  /* 0x0000001519157220 */ /* 0x040fe40000410000 */
[----:B------:R-:W-:Y:S02]  /*b5a0*/  FMUL.FTZ R23, R25, R23 ;  /* 0x0000001719177220 */ /* 0x000fe40000410000 */
[----:B------:R-:W-:-:S02]  /*b5b0*/  FMUL.FTZ R4, R4, R19 ;  /* 0x0000001304047220 */ /* 0x000fc40000410000 */
[----:B------:R-:W-:Y:S02]  /*b5c0*/  FMUL.FTZ R2, R13, R2 ;  /* 0x000000020d027220 */ /* 0x000fe40000410000 */
[----:B------:R-:W-:Y:S02]  /*b5d0*/  FMUL.FTZ R20, R15, R20 ;  /* 0x000000140f147220 */ /* 0x000fe40000410000 */
[----:B------:R-:W-:Y:S02]  /*b5e0*/  FMUL.FTZ R21, R16, R21 ;  /* 0x0000001510157220 */ /* 0x000fe40000410000 */
[----:B--2---:R-:W-:Y:S02]  /*b5f0*/  @P0 FADD R3, R200, R3 ;  /* 0x00000003c8030221 */ /* 0x004fe40000000000 */
[----:B------:R-:W-:Y:S02]  /*b600*/  FMUL.FTZ R7, R7, R22 ;  /* 0x0000001607077220 */ /* 0x000fe40000410000 */
[----:B------:R-:W-:Y:S01]  /*b610*/  FMUL.FTZ R9, R9, R208 ;  /* 0x000000d009097220 */ /* 0x000fe20000410000 */
[----:B------:R-:W2:Y:S01]  /*b620*/  SHFL.DOWN P0, R10, R3, 0x2, 0x1f ;  /* 0x08401f00030a7f89 */ /* 0x000ea20000000000 */
[----:B------:R-:W-:-:S02]  /*b630*/  FMUL.FTZ R23, R24, R23 ;  /* 0x0000001718177220 */ /* 0x000fc40000410000 */
[----:B------:R-:W-:Y:S02]  /*b640*/  FFMA.FTZ R14, R14, R202, R203 ;  /* 0x000000ca0e0e7223 */ /* 0x000fe400000100cb */
[----:B------:R-:W-:Y:S02]  /*b650*/  FFMA.FTZ R17, R17, R4, R2 ;  /* 0x0000000411117223 */ /* 0x000fe40000010002 */
[----:B------:R-:W-:Y:S02]  /*b660*/  FFMA.FTZ R20, R66, R5, R20 ;  /* 0x0000000542147223 */ /* 0x000fe40000010014 */
        /* <DEDUP_REMOVED lines=8> */
[----:B--2---:R-:W-:-:S02]  /*b6f0*/  @P0 FADD R10, R3, R10 ;  /* 0x0000000a030a0221 */ /* 0x004fc40000000000 */
[C---:B------:R-:W-:Y:S02]  /*b700*/  FMUL.FTZ R3, R25.reuse, R22 ;  /* 0x0000001619037220 */ /* 0x040fe40000410000 */
[----:B------:R-:W-:Y:S01]  /*b710*/  FMUL.FTZ R25, R25, R208 ;  /* 0x000000d019197220 */ /* 0x000fe20000410000 */
[----:B------:R-:W2:Y:S01]  /*b720*/  SHFL.DOWN P0, R11, R10, 0x4, 0x1f ;  /* 0x08801f000a0b7f89 */ /* 0x000ea20000000000 */
[----:B------:R-:W-:Y:S02]  /*b730*/  FMUL.FTZ R3, R18, R3 ;  /* 0x0000000312037220 */ /* 0x000fe40000410000 */
[----:B------:R-:W-:Y:S02]  /*b740*/  FMUL.FTZ R25, R64, R25 ;  /* 0x0000001940197220 */ /* 0x000fe40000410000 */
[----:B------:R-:W-:Y:S02]  /*b750*/  FFMA.FTZ R132, R132, R7, R3 ;  /* 0x0000000784847223 */ /* 0x000fe40000010003 */
[----:B------:R-:W-:-:S02]  /*b760*/  FFMA.FTZ R12, R12, R9, R25 ;  /* 0x000000090c0c7223 */ /* 0x000fc40000010019 */
[----:B------:R-:W-:Y:S02]  /*b770*/  FADD.FTZ R34, R17, R34 ;  /* 0x0000002211227221 */ /* 0x000fe40000010000 */
[----:B------:R-:W-:Y:S02]  /*b780*/  FFMA.FTZ R57, R6, R94, R57 ;  /* 0x0000005e06397223 */ /* 0x000fe40000010039 */
[----:B------:R-:W-:Y:S02]  /*b790*/  FADD.FTZ R33, R20, R33 ;  /* 0x0000002114217221 */ /* 0x000fe40000010000 */
[----:B------:R-:W-:Y:S02]  /*b7a0*/  FFMA.FTZ R58, R7, R93, R58 ;  /* 0x0000005d073a7223 */ /* 0x000fe4000001003a */
[----:B------:R-:W-:Y:S02]  /*b7b0*/  FADD.FTZ R32, R21, R32 ;  /* 0x0000002015207221 */ /* 0x000fe40000010000 */
[----:B------:R-:W-:-:S02]  /*b7c0*/  FFMA.FTZ R59, R8, R96, R59 ;  /* 0x00000060083b7223 */ /* 0x000fc4000001003b */
[----:B------:R-:W-:Y:S02]  /*b7d0*/  FFMA.FTZ R60, R9, R95, R60 ;  /* 0x0000005f093c7223 */ /* 0x000fe4000001003c */
[----:B------:R-:W-:Y:S02]  /*b7e0*/  FADD.FTZ R31, R132, R31 ;  /* 0x0000001f841f7221 */ /* 0x000fe40000010000 */
[----:B--2---:R-:W-:Y:S02]  /*b7f0*/  @P0 FADD R11, R10, R11 ;  /* 0x0000000b0a0b0221 */ /* 0x004fe40000000000 */
[----:B------:R-:W-:Y:S02]  /*b800*/  FADD.FTZ R30, R23, R30 ;  /* 0x0000001e171e7221 */ /* 0x000fe40000010000 */
[----:B------:R-:W-:Y:S01]  /*b810*/  FADD.FTZ R29, R12, R29 ;  /* 0x0000001d0c1d7221 */ /* 0x000fe20000010000 */
[----:B------:R-:W2:Y:S02]  /*b820*/  SHFL.DOWN P0, R26, R11, 0x8, 0x1f ;  /* 0x09001f000b1a7f89 */ /* 0x000ea40000000000 */
[----:B--2---:R-:W-:Y:S01]  /*b830*/  @P0 FADD R26, R11, R26 ;  /* 0x0000001a0b1a0221 */ /* 0x004fe20000000000 */
[----:B------:R-:W-:-:S04]  /*b840*/  ISETP.NE.AND P0, PT, R186, RZ, PT ;  /* 0x000000ffba00720c */ /* 0x000fc80003f05270 */
[----:B----4-:R-:W2:Y:S02]  /*b850*/  SHFL.DOWN P1, R133, R26, 0x10, 0x1f ;  /* 0x0a001f001a857f89 */ /* 0x010ea40000020000 */
[----:B--2---:R-:W-:-:S07]  /*b860*/  @P1 FADD R133, R26, R133 ;  /* 0x000000851a851221 */ /* 0x004fce0000000000 */
[----:B------:R2:W-:Y:S04]  /*b870*/  @!P0 STS [R183.X4+0x3184], R133 ;  /* 0x00318485b7008388 */ /* 0x0005e80000004800 */
[----:B------:R-:W-:Y:S06]  /*b880*/  BAR.SYNC.DEFER_BLOCKING 0x0 ;  /* 0x0000000000007b1d */ /* 0x000fec0000010000 */
[----:B------:R-:W-:Y:S05]  /*b890*/  @P2 BRA `(.L_x_3618) ;  /* 0x0000007000002947 */ /* 0x000fea0003800000 */
[----:B--2---:R-:W-:Y:S01]  /*b8a0*/  ISETP.NE.AND P0, PT, R167, c[0x0][0x174], PT ;  /* 0x00005d00a7007a0c */ /* 0x004fe20003f05270 */
[----:B------:R-:W-:Y:S01]  /*b8b0*/  IMAD.SHL.U32 R4, R28, 0x4, RZ ;  /* 0x000000041c047824 */ /* 0x000fe200078e00ff */
[----:B------:R-:W2:Y:S11]  /*b8c0*/  LDS R0, [0x3188] ;  /* 0x00318800ff007984 */ /* 0x000eb60000000800 */
[----:B------:R-:W3:Y:S01]  /*b8d0*/  @P0 LDS R2, [R4+0x46c0] ;  /* 0x0046c00004020984 */ /* 0x000ee20000000800 */
[----:B--2---:R-:W-:-:S04]  /*b8e0*/  FADD.FTZ R133, R133, R0 ;  /* 0x0000000085857221 */ /* 0x004fc80000010000 */
[----:B---3--:R-:W-:-:S05]  /*b8f0*/  @P0 FADD.FTZ R133, R133, R2 ;  /* 0x0000000285850221 */ /* 0x008fca0000010000 */
[----:B------:R2:W-:Y:S02]  /*b900*/  STS [R4+0x46c0], R133 ;  /* 0x0046c08504007388 */ /* 0x0005e40000000800 */
.L_x_3618:
[----:B--2---:R-:W-:Y:S05]  /*b910*/  BSYNC B0 ;  /* 0x0000000000007941 */ /* 0x004fea0003800000 */
.L_x_3617:
[----:B------:R-:W-:Y:S01]  /*b920*/  IADD3 R28, R28, 0x1, RZ ;  /* 0x000000011c1c7810 */ /* 0x000fe20007ffe0ff */
[----:B------:R-:W-:-:S03]  /*b930*/  UIADD3 UR6, UP0, UR6, 0x1, URZ ;  /* 0x0000000106067890 */ /* 0x000fc6000ff1e03f */
[----:B------:R-:W-:Y:S01]  /*b940*/  ISETP.GE.AND P0, PT, R28, c[0x0][0x16c], PT ;  /* 0x00005b001c007a0c */ /* 0x000fe20003f06270 */
[----:B------:R-:W-:-:S12]  /*b950*/  UIADD3.X UR7, URZ, UR7, URZ, UP0, !UPT ;  /* 0x000000073f077290 */ /* 0x000fd800087fe43f */
[----:B01----:R-:W-:Y:S01]  /*b960*/  @P0 CALL.REL.NOINC `(.L_x_3571) ;  /* 0x0000001000000944 */ /* 0x003fe20003c00000 */
[----:B------:R-:W-:Y:S05]  /*b970*/  BRA `(.L_x_3619) ;  /* 0xffffba2000007947 */ /* 0x000fea000383ffff */
.L_x_3571:
        /* <DEDUP_REMOVED lines=8> */
[----:B0-----:R-:W-:Y:S02]  /*ba00*/  PRMT R5, RZ, 0x7610, R5 ;  /* 0x00007610ff057816 */ /* 0x001fe40000000005 */
        /* <DEDUP_REMOVED lines=42> */
[----:B------:R-:W-:Y:S02]  /*bcb0*/  F2FP.BF16.PACK_AB R57, R57, R58 ;  /* 0x0000003a3939723e */ /* 0x000fe400000010ff */
[----:B------:R-:W-:Y:S02]  /*bcc0*/  F2FP.BF16.PACK_AB R55, R55, R56 ;  /* 0x000000383737723e */ /* 0x000fe400000010ff */
[----:B------:R-:W-:Y:S02]  /*bcd0*/  F2FP.BF16.PACK_AB R53, R53, R54 ;  /* 0x000000363535723e */ /* 0x000fe400000010ff */
[----:B------:R-:W-:Y:S02]  /*bce0*/  F2FP.BF16.PACK_AB R51, R51, R52 ;  /* 0x000000343333723e */ /* 0x000fe400000010ff */
[----:B------:R-:W-:Y:S02]  /*bcf0*/  F2FP.BF16.PACK_AB R49, R49, R50 ;  /* 0x000000323131723e */ /* 0x000fe400000010ff */
[----:B------:R-:W-:-:S02]  /*bd00*/  F2FP.BF16.PACK_AB R47, R47, R48 ;  /* 0x000000302f2f723e */ /* 0x000fc400000010ff */
[----:B------:R-:W-:Y:S02]  /*bd10*/  ISETP.NE.AND P6, PT, R191, RZ, PT ;  /* 0x000000ffbf00720c */ /* 0x000fe40003fc5270 */
        /* <DEDUP_REMOVED lines=29> */
[----:B------:R-:W-:-:S04]  /*bef0*/  FSETP.GTU.FTZ.AND P4, PT, R2, 20, PT ;  /* 0x41a000000200780b */ /* 0x000fc80003f9c000 */
[----:B------:R-:W-:Y:S02]  /*bf00*/  FSETP.GTU.FTZ.AND P3, PT, R3, 20, PT ;  /* 0x41a000000300780b */ /* 0x000fe40003f7c000 */
[----:B---3--:R-:W-:-:S05]  /*bf10*/  PRMT R4, RZ, 0x5410, R4 ;  /* 0x00005410ff047816 */ /* 0x008fca0000000004 */
[----:B------:R-:W-:Y:S02]  /*bf20*/  @!P2 FMUL.FTZ R5, R0, -1.4426950216293334961 ;  /* 0xbfb8aa3b0005a820 */ /* 0x000fe40000410000 */
[----:B------:R-:W-:Y:S01]  /*bf30*/  FADD.FTZ R4, R4, UR5 ;  /* 0x0000000504047e21 */ /* 0x000fe20008010000 */
[----:B------:R-:W0:Y:S01]  /*bf40*/  LDS.U16 R0, [R142+0x8] ;  /* 0x000008008e007984 */ /* 0x000e220000000400 */
[----:B------:R-:W-:-:S03]  /*bf50*/  @!P4 FMUL.FTZ R6, R2, -1.4426950216293334961 ;  /* 0xbfb8aa3b0206c820 */ /* 0x000fc60000410000 */
[----:B------:R-:W1:Y:S01]  /*bf60*/  LDS.U16 R2, [R141+0xa] ;  /* 0x00000a008d027984 */ /* 0x000e620000000400 */
[----:B------:R-:W2:Y:S01]  /*bf70*/  @!P2 MUFU.EX2 R5, R5 ;  /* 0x000000050005a308 */ /* 0x000ea20000000800 */
[----:B------:R-:W-:Y:S01]  /*bf80*/  @!P3 FMUL.FTZ R9, R3, -1.4426950216293334961 ;  /* 0xbfb8aa3b0309b820 */ /* 0x000fe20000410000 */
[C---:B------:R-:W-:Y:S01]  /*bf90*/  FSETP.GTU.FTZ.AND P5, PT, R4.reuse, 20, PT ;  /* 0x41a000000400780b */ /* 0x040fe20003fbc000 */
[----:B------:R-:W3:Y:S05]  /*bfa0*/  LDS.U16 R3, [R140+0xc] ;  /* 0x00000c008c037984 */ /* 0x000eea0000000400 */
[----:B------:R4:W5:Y:S07]  /*bfb0*/  @!P4 MUFU.EX2 R8, R6 ;  /* 0x000000060008c308 */ /* 0x00096e0000000800 */
[----:B------:R-:W-:-:S02]  /*bfc0*/  @!P5 FMUL.FTZ R10, R4, -1.4426950216293334961 ;  /* 0xbfb8aa3b040ad820 */ /* 0x000fc40000410000 */
[----:B------:R-:W3:Y:S01]  /*bfd0*/  LDS.U16 R4, [R139+0xe] ;  /* 0x00000e008b047984 */ /* 0x000ee20000000400 */
[----:B--2---:R-:W-:-:S03]  /*bfe0*/  @!P2 FADD.FTZ R7, R5, 1 ;  /* 0x3f8000000507a421 */ /* 0x004fc60000010000 */
[----:B------:R-:W2:Y:S04]  /*bff0*/  LDS.U16 R5, [R138+0x10] ;  /* 0x000010008a057984 */ /* 0x000ea80000000400 */
[----:B----4-:R-:W4:Y:S01]  /*c000*/  LDS.U16 R6, [R137+0x12] ;  /* 0x0000120089067984 */ /* 0x010f220000000400 */
[----:B------:R-:W3:Y:S08]  /*c010*/  @!P3 MUFU.EX2 R9, R9 ;  /* 0x000000090009b308 */ /* 0x000ef00000000800 */
[----:B------:R-:W3:Y:S01]  /*c020*/  @!P5 MUFU.EX2 R10, R10 ;  /* 0x0000000a000ad308 */ /* 0x000ee20000000800 */
[----:B0-----:R-:W-:-:S02]  /*c030*/  PRMT R0, RZ, 0x5410, R0 ;  /* 0x00005410ff007816 */ /* 0x001fc40000000000 */
[----:B-1----:R-:W-:-:S05]  /*c040*/  PRMT R2, RZ, 0x5410, R2 ;  /* 0x00005410ff027816 */ /* 0x002fca0000000002 */
[----:B------:R-:W0:Y:S01]  /*c050*/  @!P2 MUFU.RCP R12, R7 ;  /* 0x00000007000ca308 */ /* 0x000e220000001000 */
[----:B-----5:R-:W-:Y:S01]  /*c060*/  @!P4 FADD.FTZ R8, R8, 1 ;  /* 0x3f8000000808c421 */ /* 0x020fe20000010000 */
[----:B---3--:R-:W-:Y:S01]  /*c070*/  PRMT R3, RZ, 0x5410, R3 ;  /* 0x00005410ff037816 */ /* 0x008fe20000000003 */
[----:B------:R-:W-:Y:S02]  /*c080*/  FADD.FTZ R13, R2, UR5 ;  /* 0x00000005020d7e21 */ /* 0x000fe40008010000 */
[----:B------:R-:W-:Y:S02]  /*c090*/  FADD.FTZ R0, R0, UR5 ;  /* 0x0000000500007e21 */ /* 0x000fe40008010000 */
[----:B------:R-:W-:Y:S01]  /*c0a0*/  @!P3 FADD.FTZ R9, R9, 1 ;  /* 0x3f8000000909b421 */ /* 0x000fe20000010000 */
[----:B------:R1:W-:Y:S01]  /*c0b0*/  @!P4 MUFU.RCP R11, R8 ;  /* 0x00000008000bc308 */ /* 0x0003e20000001000 */
[----:B------:R-:W-:Y:S01]  /*c0c0*/  @!P5 FADD.FTZ R10, R10, 1 ;  /* 0x3f8000000a0ad421 */ /* 0x000fe20000010000 */
[----:B------:R-:W-:-:S02]  /*c0d0*/  FSETP.GTU.FTZ.AND P1, PT, R13, 20, PT ;  /* 0x41a000000d00780b */ /* 0x000fc40003f3c000 */
[----:B------:R-:W-:Y:S01]  /*c0e0*/  FSETP.GTU.FTZ.AND P0, PT, R0, 20, PT ;  /* 0x41a000000000780b */ /* 0x000fe20003f1c000 */
[----:B-1----:R-:W-:-:S03]  /*c0f0*/  FADD.FTZ R8, R3, UR5 ;  /* 0x0000000503087e21 */ /* 0x002fc60008010000 */
[----:B------:R1:W3:Y:S01]  /*c100*/  @!P3 MUFU.RCP R14, R9 ;  /* 0x00000009000eb308 */ /* 0x0002e20000001000 */
[----:B0-----:R-:W-:Y:S01]  /*c110*/  @!P2 FMUL.FTZ R29, R29, R12 ;  /* 0x0000000c1d1da220 */ /* 0x001fe20000410000 */
[----:B------:R-:W-:-:S06]  /*c120*/  FSETP.GTU.FTZ.AND P2, PT, R8, 20, PT ;  /* 0x41a000000800780b */ /* 0x000fcc0003f5c000 */
[----:B------:R-:W0:Y:S01]  /*c130*/  @!P5 MUFU.RCP R7, R10 ;  /* 0x0000000a0007d308 */ /* 0x000e220000001000 */
[----:B------:R-:W-:Y:S02]  /*c140*/  PRMT R4, RZ, 0x5410, R4 ;  /* 0x00005410ff047816 */ /* 0x000fe40000000004 */
[----:B--2---:R-:W-:Y:S02]  /*c150*/  PRMT R5, RZ, 0x5410, R5 ;  /* 0x00005410ff057816 */ /* 0x004fe40000000005 */
[----:B----4-:R-:W-:Y:S01]  /*c160*/  PRMT R6, RZ, 0x5410, R6 ;  /* 0x00005410ff067816 */ /* 0x010fe20000000006 */
[----:B------:R-:W-:Y:S02]  /*c170*/  @!P1 FMUL.FTZ R3, R13, -1.4426950216293334961 ;  /* 0xbfb8aa3b0d039820 */ /* 0x000fe40000410000 */
[----:B------:R-:W-:Y:S02]  /*c180*/  @!P0 FMUL.FTZ R0, R0, -1.4426950216293334961 ;  /* 0xbfb8aa3b00008820 */ /* 0x000fe40000410000 */
[----:B-1----:R-:W-:-:S02]  /*c190*/  FADD.FTZ R9, R4, UR5 ;  /* 0x0000000504097e21 */ /* 0x002fc40008010000 */
[----:B------:R-:W-:Y:S02]  /*c1a0*/  FADD.FTZ R5, R5, UR5 ;  /* 0x0000000505057e21 */ /* 0x000fe40008010000 */
[----:B------:R-:W-:Y:S01]  /*c1b0*/  FADD.FTZ R6, R6, UR5 ;  /* 0x0000000506067e21 */ /* 0x000fe20008010000 */
[----:B------:R1:W2:Y:S01]  /*c1c0*/  @!P0 MUFU.EX2 R2, R0 ;  /* 0x0000000000028308 */ /* 0x0002a20000000800 */
[----:B------:R-:W-:Y:S02]  /*c1d0*/  @!P2 FMUL.FTZ R4, R8, -1.4426950216293334961 ;  /* 0xbfb8aa3b0804a820 */ /* 0x000fe40000410000 */
[----:B---3--:R-:W-:Y:S01]  /*c1e0*/  @!P3 FMUL.FTZ R31, R31, R14 ;  /* 0x0000000e1f1fb220 */ /* 0x008fe20000410000 */
[----:B------:R-:W-:Y:S01]  /*c1f0*/  FSETP.GTU.FTZ.AND P3, PT, R9, 20, PT ;  /* 0x41a000000900780b */ /* 0x000fe20003f7c000 */
[----:B------:R-:W-:Y:S01]  /*c200*/  @!P4 FMUL.FTZ R30, R30, R11 ;  /* 0x0000000b1e1ec220 */ /* 0x000fe20000410000 */
[----:B------:R-:W-:Y:S01]  /*c210*/  FSETP.GTU.FTZ.AND P4, PT, R5, 20, PT ;  /* 0x41a000000500780b */ /* 0x000fe20003f9c000 */
[----:B0-----:R-:W-:Y:S01]  /*c220*/  @!P5 FMUL.FTZ R32, R32, R7 ;  /* 0x000000072020d220 */ /* 0x001fe20000410000 */
[----:B------:R-:W0:Y:S01]  /*c230*/  @!P1 MUFU.EX2 R3, R3 ;  /* 0x0000000300039308 */ /* 0x000e220000000800 */
[----:B------:R-:W-:Y:S01]  /*c240*/  FSETP.GTU.FTZ.AND P5, PT, R6, 20, PT ;  /* 0x41a000000600780b */ /* 0x000fe20003fbc000 */
[----:B-1----:R-:W-:Y:S06]  /*c250*/  LDS.U16 R0, [R136+0x14] ;  /* 0x0000140088007984 */ /* 0x002fec0000000400 */
[----:B------:R-:W1:Y:S01]  /*c260*/  @!P2 MUFU.EX2 R4, R4 ;  /* 0x000000040004a308 */ /* 0x000e620000000800 */
[----:B------:R-:W-:-:S02]  /*c270*/  @!P3 FMUL.FTZ R7, R9, -1.4426950216293334961 ;  /* 0xbfb8aa3b0907b820 */ /* 0x000fc40000410000 */
[----:B------:R-:W-:Y:S02]  /*c280*/  @!P4 FMUL.FTZ R9, R5, -1.4426950216293334961 ;  /* 0xbfb8aa3b0509c820 */ /* 0x000fe40000410000 */
[----:B--2---:R-:W-:Y:S02]  /*c290*/  @!P0 FADD.FTZ R5, R2, 1 ;  /* 0x3f80000002058421 */ /* 0x004fe40000010000 */
[----:B------:R-:W-:Y:S01]  /*c2a0*/  @!P5 FMUL.FTZ R10, R6, -1.4426950216293334961 ;  /* 0xbfb8aa3b060ad820 */ /* 0x000fe20000410000 */
[----:B------:R1:W2:Y:S01]  /*c2b0*/  @!P3 MUFU.EX2 R8, R7 ;  /* 0x000000070008b308 */ /* 0x0002a20000000800 */
[----:B0-----:R-:W-:Y:S01]  /*c2c0*/  @!P1 FADD.FTZ R6, R3, 1 ;  /* 0x3f80000003069421 */ /* 0x001fe20000010000 */
[----:B------:R-:W-:Y:S04]  /*c2d0*/  LDS.U16 R2, [R135+0x16] ;  /* 0x0000160087027984 */ /* 0x000fe80000000400 */
[----:B------:R-:W-:Y:S02]  /*c2e0*/  LDS.U16 R3, [R134+0x18] ;  /* 0x0000180086037984 */ /* 0x000fe40000000400 */
[----:B------:R0:W-:Y:S01]  /*c2f0*/  @!P0 MUFU.RCP R12, R5 ;  /* 0x00000005000c8308 */ /* 0x0001e20000001000 */
[----:B-1----:R-:W-:-:S02]  /*c300*/  @!P2 FADD.FTZ R7, R4, 1 ;  /* 0x3f8000000407a421 */ /* 0x002fc40000010000 */
[----:B------:R-:W-:Y:S05]  /*c310*/  LDS.U16 R4, [R131+0x1a] ;  /* 0x00001a0083047984 */ /* 0x000fea0000000400 */
[----:B------:R1:W-:Y:S01]  /*c320*/  @!P1 MUFU.RCP R11, R6 ;  /* 0x00000006000b9308 */ /* 0x0003e20000001000 */
[----:B0-----:R-:W0:Y:S04]  /*c330*/  LDS.U16 R5, [R130+0x1c] ;  /* 0x00001c0082057984 */ /* 0x001e280000000400 */
[----:B-1----:R-:W1:Y:S04]  /*c340*/  LDS.U16 R6, [R115+0x1e] ;  /* 0x00001e0073067984 */ /* 0x002e680000000400 */
[----:B------:R-:W-:Y:S06]  /*c350*/  BAR.SYNC.DEFER_BLOCKING 0x0 ;  /* 0x0000000000007b1d */ /* 0x000fec0000010000 */
[----:B------:R-:W3:Y:S08]  /*c360*/  @!P5 MUFU.EX2 R10, R10 ;  /* 0x0000000a000ad308 */ /* 0x000ef00000000800 */
[----:B------:R-:W4:Y:S01]  /*c370*/  @!P4 MUFU.EX2 R9, R9 ;  /* 0x000000090009c308 */ /* 0x000f220000000800 */
[----:B--2---:R-:W-:-:S07]  /*c380*/  @!P3 FADD.FTZ R8, R8, 1 ;  /* 0x3f8000000808b421 */ /* 0x004fce0000010000 */
[----:B------:R2:W-:Y:S01]  /*c390*/  @!P2 MUFU.RCP R14, R7 ;  /* 0x00000007000ea308 */ /* 0x0005e20000001000 */
[----:B---3--:R-:W-:Y:S01]  /*c3a0*/  @!P5 FADD.FTZ R10, R10, 1 ;  /* 0x3f8000000a0ad421 */ /* 0x008fe20000010000 */
[----:B------:R-:W-:Y:S06]  /*c3b0*/  STS.U16 [R146], R59 ;  /* 0x0000003b92007388 */ /* 0x000fec0000000400 */
[----:B------:R3:W5:Y:S01]  /*c3c0*/  @!P3 MUFU.RCP R13, R8 ;  /* 0x00000008000db308 */ /* 0x0007620000001000 */
[----:B--2---:R-:W-:Y:S01]  /*c3d0*/  PRMT R7, R59, 0x7632, R7 ;  /* 0x000076323b077816 */ /* 0x004fe20000000007 */
[----:B----4-:R-:W-:-:S04]  /*c3e0*/  @!P4 FADD.FTZ R9, R9, 1 ;  /* 0x3f8000000909c421 */ /* 0x010fc80000010000 */
[----:B------:R2:W-:Y:S01]  /*c3f0*/  STS.U16 [R145+0x2], R7 ;  /* 0x0000020791007388 */ /* 0x0005e20000000400 */
[----:B---3--:R-:W-:Y:S01]  /*c400*/  PRMT R8, R57, 0x7632, R8 ;  /* 0x0000763239087816 */ /* 0x008fe20000000008 */
[----:B------:R-:W3:Y:S02]  /*c410*/  @!P5 MUFU.RCP R15, R10 ;  /* 0x0000000a000fd308 */ /* 0x000ee40000001000 */
[----:B------:R-:W-:Y:S04]  /*c420*/  STS.U16 [R144+0x4], R57 ;  /* 0x0000043990007388 */ /* 0x000fe80000000400 */
[----:B------:R4:W-:Y:S01]  /*c430*/  STS.U16 [R143+0x6], R8 ;  /* 0x000006088f007388 */ /* 0x0009e20000000400 */
[----:B--2---:R-:W-:Y:S01]  /*c440*/  PRMT R7, R55, 0x7632, R7 ;  /* 0x0000763237077816 */ /* 0x004fe20000000007 */
[----:B------:R2:W0:Y:S02]  /*c450*/  @!P4 MUFU.RCP R16, R9 ;  /* 0x000000090010c308 */ /* 0x0004240000001000 */
[----:B------:R-:W-:Y:S01]  /*c460*/  STS.U16 [R142+0x8], R55 ;  /* 0x000008378e007388 */ /* 0x000fe20000000400 */
[----:B----4-:R-:W-:-:S03]  /*c470*/  PRMT R8, R53, 0x7632, R8 ;  /* 0x0000763235087816 */ /* 0x010fc60000000008 */
[----:B------:R4:W-:Y:S01]  /*c480*/  STS.U16 [R141+0xa], R7 ;  /* 0x00000a078d007388 */ /* 0x0009e20000000400 */
[----:B--2---:R-:W-:-:S03]  /*c490*/  PRMT R9, R51, 0x7632, R9 ;  /* 0x0000763233097816 */ /* 0x004fc60000000009 */
[----:B------:R-:W-:Y:S01]  /*c4a0*/  STS.U16 [R140+0xc], R53 ;  /* 0x00000c358c007388 */ /* 0x000fe20000000400 */
[----:B------:R-:W-:Y:S01]  /*c4b0*/  PRMT R10, R47, 0x7632, R10 ;  /* 0x000076322f0a7816 */ /* 0x000fe2000000000a */
[----:B------:R-:W-:Y:S02]  /*c4c0*/  @!P0 FMUL.FTZ R33, R33, R12 ;  /* 0x0000000c21218220 */ /* 0x000fe40000410000 */
[----:B------:R-:W-:Y:S01]  /*c4d0*/  STS.U16 [R139+0xe], R8 ;  /* 0x00000e088b007388 */ /* 0x000fe20000000400 */
[----:B----4-:R-:W-:-:S03]  /*c4e0*/  PRMT R7, R49, 0x7632, R7 ;  /* 0x0000763231077816 */ /* 0x010fc60000000007 */
[----:B------:R-:W-:Y:S01]  /*c4f0*/  STS.U16 [R138+0x10], R51 ;  /* 0x000010338a007388 */ /* 0x000fe20000000400 */
[----:B------:R-:W-:-:S03]  /*c500*/  PRMT R12, R45, 0x7632, R12 ;  /* 0x000076322d0c7816 */ /* 0x000fc6000000000c */
[----:B------:R-:W-:Y:S04]  /*c510*/  STS.U16 [R137+0x12], R9 ;  /* 0x0000120989007388 */ /* 0x000fe80000000400 */
[----:B------:R-:W-:Y:S04]  /*c520*/  STS.U16 [R136+0x14], R49 ;  /* 0x0000143188007388 */ /* 0x000fe80000000400 */
[----:B------:R-:W-:Y:S04]  /*c530*/  STS.U16 [R135+0x16], R7 ;  /* 0x0000160787007388 */ /* 0x000fe80000000400 */
[----:B------:R-:W-:Y:S01]  /*c540*/  STS.U16 [R134+0x18], R47 ;  /* 0x0000182f86007388 */ /* 0x000fe20000000400 */
[----:B------:R-:W-:-:S03]  /*c550*/  @!P1 FMUL.FTZ R34, R34, R11 ;  /* 0x0000000b22229220 */ /* 0x000fc60000410000 */
[----:B------:R2:W-:Y:S01]  /*c560*/  STS.U16 [R131+0x1a], R10 ;  /* 0x00001a0a83007388 */ /* 0x0005e20000000400 */
[----:B-----5:R-:W-:-:S03]  /*c570*/  @!P3 FMUL.FTZ R36, R36, R13 ;  /* 0x0000000d2424b220 */ /* 0x020fc60000410000 */
[----:B------:R-:W-:Y:S01]  /*c580*/  STS.U16 [R130+0x1c], R45 ;  /* 0x00001c2d82007388 */ /* 0x000fe20000000400 */
[----:B---3--:R-:W-:Y:S01]  /*c590*/  @!P5 FMUL.FTZ R38, R38, R15 ;  /* 0x0000000f2626d220 */ /* 0x008fe20000410000 */
[----:B0-----:R-:W-:Y:S02]  /*c5a0*/  PRMT R5, RZ, 0x5410, R5 ;  /* 0x00005410ff057816 */ /* 0x001fe40000000005 */
[----:B------:R0:W-:Y:S01]  /*c5b0*/  STS.U16 [R115+0x1e], R12 ;  /* 0x00001e0c73007388 */ /* 0x0001e20000000400 */
[----:B------:R-:W-:-:S06]  /*c5c0*/  NOP ;  /* 0x0000000000007918 */ /* 0x000fcc0000000000 */
[----:B------:R-:W-:Y:S01]  /*c5d0*/  LDS.U16 R9, [R164] ;  /* 0x00000000a4097984 */ /* 0x000fe20000000400 */
[----:B------:R-:W-:-:S03]  /*c5e0*/  PRMT R0, RZ, 0x5410, R0 ;  /* 0x00005410ff007816 */ /* 0x000fc60000000000 */
[----:B------:R-:W-:Y:S01]  /*c5f0*/  LDS.U16 R11, [R163+0x40] ;  /* 0x00004000a30b7984 */ /* 0x000fe20000000400 */
[----:B------:R-:W-:-:S03]  /*c600*/  PRMT R2, RZ, 0x5410, R2 ;  /* 0x00005410ff027816 */ /* 0x000fc60000000002 */
        /* <DEDUP_REMOVED lines=15> */
[----:B------:R-:W-:-:S03]  /*c700*/  FADD.FTZ R5, R5, UR5 ;  /* 0x0000000505057e21 */ /* 0x000fc60008010000 */
[----:B------:R-:W-:Y:S01]  /*c710*/  BAR.SYNC.DEFER_BLOCKING 0x0 ;  /* 0x0000000000007b1d */ /* 0x000fe20000010000 */
[----:B------:R-:W-:Y:S01]  /*c720*/  FADD.FTZ R0, R0, UR5 ;  /* 0x0000000500007e21 */ /* 0x000fe20008010000 */
[----:B------:R-:W-:Y:S01]  /*c730*/  PRMT R3, RZ, 0x5410, R3 ;  /* 0x00005410ff037816 */ /* 0x000fe20000000003 */
[----:B------:R-:W-:Y:S02]  /*c740*/  FADD.FTZ R2, R2, UR5 ;  /* 0x0000000502027e21 */ /* 0x000fe40008010000 */
[----:B------:R-:W-:Y:S01]  /*c750*/  @!P2 FMUL.FTZ R35, R35, R14 ;  /* 0x0000000e2323a220 */ /* 0x000fe20000410000 */
[----:B------:R-:W-:Y:S01]  /*c760*/  FSETP.GTU.FTZ.AND P2, PT, R5, 20, PT ;  /* 0x41a000000500780b */ /* 0x000fe20003f5c000 */
[----:B------:R-:W-:Y:S01]  /*c770*/  FADD.FTZ R3, R3, UR5 ;  /* 0x0000000503037e21 */ /* 0x000fe20008010000 */
[----:B------:R-:W-:Y:S02]  /*c780*/  PRMT R4, RZ, 0x5410, R4 ;  /* 0x00005410ff047816 */ /* 0x000fe40000000004 */
[----:B------:R-:W-:-:S02]  /*c790*/  FSETP.GTU.FTZ.AND P1, PT, R0, 20, PT ;  /* 0x41a000000000780b */ /* 0x000fc40003f3c000 */
[----:B------:R-:W-:Y:S01]  /*c7a0*/  FSETP.GTU.FTZ.AND P5, PT, R2, 20, PT ;  /* 0x41a000000200780b */ /* 0x000fe20003fbc000 */
[----:B------:R-:W-:Y:S01]  /*c7b0*/  @!P4 FMUL.FTZ R37, R37, R16 ;  /* 0x000000102525c220 */ /* 0x000fe20000410000 */
[----:B-1----:R-:W-:Y:S01]  /*c7c0*/  PRMT R6, RZ, 0x5410, R6 ;  /* 0x00005410ff067816 */ /* 0x002fe20000000006 */
[----:B------:R-:W-:Y:S01]  /*c7d0*/  FADD.FTZ R4, R4, UR5 ;  /* 0x0000000504047e21 */ /* 0x000fe20008010000 */
[----:B------:R-:W-:-:S03]  /*c7e0*/  FSETP.GTU.FTZ.AND P4, PT, R3, 20, PT ;  /* 0x41a000000300780b */ /* 0x000fc60003f9c000 */
[----:B------:R-:W-:Y:S01]  /*c7f0*/  FADD.FTZ R6, R6, UR5 ;  /* 0x0000000506067e21 */ /* 0x000fe20008010000 */
[----:B------:R-:W-:Y:S01]  /*c800*/  FSETP.GTU.FTZ.AND P3, PT, R4, 20, PT ;  /* 0x41a000000400780b */ /* 0x000fe20003f7c000 */
[----:B------:R-:W-:Y:S02]  /*c810*/  @!P2 FMUL.FTZ R5, R5, -1.4426950216293334961 ;  /* 0xbfb8aa3b0505a820 */ /* 0x000fe40000410000 */
[----:B------:R-:W-:Y:S01]  /*c820*/  @!P1 FMUL.FTZ R0, R0, -1.4426950216293334961 ;  /* 0xbfb8aa3b00009820 */ /* 0x000fe20000410000 */
[----:B------:R-:W-:Y:S01]  /*c830*/  FSETP.GTU.FTZ.AND P0, PT, R6, 20, PT ;  /* 0x41a000000600780b */ /* 0x000fe20003f1c000 */
[----:B------:R-:W-:Y:S01]  /*c840*/  @!P5 FMUL.FTZ R2, R2, -1.4426950216293334961 ;  /* 0xbfb8aa3b0202d820 */ /* 0x000fe20000410000 */
[----:B------:R-:W1:Y:S01]  /*c850*/  LDS R57, [0x840] ;  /* 0x00084000ff397984 */ /* 0x000e620000000800 */
[----:B------:R-:W3:Y:S02]  /*c860*/  @!P2 MUFU.EX2 R5, R5 ;  /* 0x000000050005a308 */ /* 0x000ee40000000800 */
[----:B------:R-:W-:-:S06]  /*c870*/  @!P4 FMUL.FTZ R3, R3, -1.4426950216293334961 ;  /* 0xbfb8aa3b0303c820 */ /* 0x000fcc0000410000 */
[----:B------:R-:W4:Y:S01]  /*c880*/  @!P1 MUFU.EX2 R0, R0 ;  /* 0x0000000000009308 */ /* 0x000f220000000800 */
[----:B------:R-:W-:-:S07]  /*c890*/  @!P3 FMUL.FTZ R4, R4, -1.4426950216293334961 ;  /* 0xbfb8aa3b0404b820 */ /* 0x000fce0000410000 */
[----:B------:R-:W5:Y:S01]  /*c8a0*/  @!P5 MUFU.EX2 R2, R2 ;  /* 0x000000020002d308 */ /* 0x000f620000000800 */
[----:B------:R-:W-:-:S07]  /*c8b0*/  @!P0 FMUL.FTZ R6, R6, -1.4426950216293334961 ;  /* 0xbfb8aa3b06068820 */ /* 0x000fce0000410000 */
[----:B------:R-:W-:Y:S01]  /*c8c0*/  @!P4 MUFU.EX2 R3, R3 ;  /* 0x000000030003c308 */ /* 0x000fe20000000800 */
[----:B--2---:R-:W-:Y:S02]  /*c8d0*/  IMAD R10, R196, c[0x0][0x2d8], RZ ;  /* 0x0000b600c40a7a24 */ /* 0x004fe400078e02ff */
[----:B---3--:R-:W-:-:S05]  /*c8e0*/  @!P2 FADD.FTZ R5, R5, 1 ;  /* 0x3f8000000505a421 */ /* 0x008fca0000010000 */
[----:B------:R-:W2:Y:S01]  /*c8f0*/  @!P3 MUFU.EX2 R4, R4 ;  /* 0x000000040004b308 */ /* 0x000ea20000000800 */
[----:B----4-:R-:W-:Y:S02]  /*c900*/  @!P1 FADD.FTZ R0, R0, 1 ;  /* 0x3f80000000009421 */ /* 0x010fe40000010000 */
[----:B-----5:R-:W-:Y:S02]  /*c910*/  @!P5 FADD.FTZ R2, R2, 1 ;  /* 0x3f8000000202d421 */ /* 0x020fe40000010000 */
[----:B------:R-:W-:-:S03]  /*c920*/  IMAD R63, R197, c[0x0][0x2dc], R10 ;  /* 0x0000b700c53f7a24 */ /* 0x000fc600078e020a */
[----:B------:R-:W3:Y:S08]  /*c930*/  @!P0 MUFU.EX2 R6, R6 ;  /* 0x0000000600068308 */ /* 0x000ef00000000800 */
[----:B------:R-:W4:Y:S01]  /*c940*/  @!P2 MUFU.RCP R10, R5 ;  /* 0x00000005000aa308 */ /* 0x000f220000001000 */
[----:B--2---:R-:W-:-:S07]  /*c950*/  @!P3 FADD.FTZ R4, R4, 1 ;  /* 0x3f8000000404b421 */ /* 0x004fce0000010000 */
[----:B------:R2:W5:Y:S08]  /*c960*/  @!P1 MUFU.RCP R8, R0 ;  /* 0x0000000000089308 */ /* 0x0005700000001000 */
[----:B------:R0:W1:Y:S01]  /*c970*/  @!P5 MUFU.RCP R7, R2 ;  /* 0x000000020007d308 */ /* 0x0000620000001000 */
[----:B--2---:R-:W-:Y:S02]  /*c980*/  @!P4 FADD.FTZ R0, R3, 1 ;  /* 0x3f8000000300c421 */ /* 0x004fe40000010000 */
[----:B0-----:R-:W-:-:S05]  /*c990*/  IMAD.WIDE.U32 R2, R197, c[0x0][0x2d8], RZ ;  /* 0x0000b600c5027a25 */ /* 0x001fca00078e00ff */
[----:B------:R-:W0:Y:S01]  /*c9a0*/  @!P4 MUFU.RCP R0, R0 ;  /* 0x000000000000c308 */ /* 0x000e220000001000 */
[----:B------:R-:W-:Y:S01]  /*c9b0*/  IADD3 R3, R3, R63, RZ ;  /* 0x0000003f03037210 */ /* 0x000fe20007ffe0ff */
[----:B---3--:R-:W-:-:S06]  /*c9c0*/  @!P0 FADD.FTZ R6, R6, 1 ;  /* 0x3f80000006068421 */ /* 0x008fcc0000010000 */
[----:B------:R-:W2:Y:S01]  /*c9d0*/  @!P3 MUFU.RCP R59, R4 ;  /* 0x00000004003bb308 */ /* 0x000ea20000001000 */
[----:B------:R-:W-:Y:S02]  /*c9e0*/  IMAD R12, R198, c[0x0][0x2e0], RZ ;  /* 0x0000b800c60c7a24 */ /* 0x000fe400078e02ff */
[----:B------:R-:W-:-:S04]  /*c9f0*/  IMAD.WIDE.U32 R2, R199, c[0x0][0x2e0], R2 ;  /* 0x0000b800c7027a25 */ /* 0x000fc800078e0002 */
[----:B----4-:R-:W-:Y:S01]  /*ca00*/  @!P2 FMUL.FTZ R43, R43, R10 ;  /* 0x0000000a2b2ba220 */ /* 0x010fe20000410000 */
[----:B------:R-:W3:Y:S01]  /*ca10*/  @!P0 MUFU.RCP R61, R6 ;  /* 0x00000006003d8308 */ /* 0x000ee20000001000 */
[----:B-1----:R-:W-:Y:S01]  /*ca20*/  ISETP.GE.AND P2, PT, R120, R57, PT ;  /* 0x000000397800720c */ /* 0x002fe20003f46270 */
[----:B-----5:R-:W-:Y:S01]  /*ca30*/  @!P1 FMUL.FTZ R39, R39, R8 ;  /* 0x0000000827279220 */ /* 0x020fe20000410000 */
[----:B------:R-:W-:Y:S01]  /*ca40*/  IADD3 R8, P1, R98, R2, RZ ;  /* 0x0000000262087210 */ /* 0x000fe20007f3e0ff */
[----:B------:R-:W-:Y:S02]  /*ca50*/  IMAD R12, R199, c[0x0][0x2e4], R12 ;  /* 0x0000b900c70c7a24 */ /* 0x000fe400078e020c */
[----:B------:R-:W-:-:S03]  /*ca60*/  @!P5 FMUL.FTZ R40, R40, R7 ;  /* 0x000000072828d220 */ /* 0x000fc60000410000 */
[----:B------:R-:W-:Y:S02]  /*ca70*/  IADD3.X R3, R97, R12, R3, P1, !PT ;  /* 0x0000000c61037210 */ /* 0x000fe40000ffe403 */
[----:B------:R-:W-:Y:S01]  /*ca80*/  LEA R7, P1, R120, c[0x0][0x330], 0x1 ;  /* 0x0000cc0078077a11 */ /* 0x000fe200078208ff */
[----:B0-----:R-:W-:Y:S02]  /*ca90*/  @!P4 FMUL.FTZ R41, R41, R0 ;  /* 0x000000002929c220 */ /* 0x001fe40000410000 */
[----:B--2---:R-:W-:Y:S01]  /*caa0*/  @!P3 FMUL.FTZ R42, R42, R59 ;  /* 0x0000003b2a2ab220 */ /* 0x004fe20000410000 */
[----:B------:R-:W-:Y:S01]  /*cab0*/  LEA.HI.X R0, R120, c[0x0][0x334], R121, 0x1, P1 ;  /* 0x0000cd0078007a11 */ /* 0x000fe200008f0c79 */
[----:B------:R-:W-:Y:S01]  /*cac0*/  BSSY B0, `(.L_x_3620) ;  /* 0x0000013000007945 */ /* 0x000fe20003800000 */
[----:B------:R-:W-:Y:S01]  /*cad0*/  LEA R2, P3, R8, R7, 0x1 ;  /* 0x0000000708027211 */ /* 0x000fe200078608ff */
[----:B---3--:R-:W-:Y:S01]  /*cae0*/  @!P0 FMUL.FTZ R44, R44, R61 ;  /* 0x0000003d2c2c8220 */ /* 0x008fe20000410000 */
[----:B------:R-:W-:-:S02]  /*caf0*/  ISETP.GE.AND P1, PT, R181, R57, PT ;  /* 0x00000039b500720c */ /* 0x000fc40003f26270 */
[-C--:B------:R-:W-:Y:S02]  /*cb00*/  ISETP.GE.AND P4, PT, R180, R57.reuse, PT ;  /* 0x00000039b400720c */ /* 0x080fe40003f86270 */
[----:B------:R-:W-:Y:S02]  /*cb10*/  ISETP.GE.AND P5, PT, R179, R57, PT ;  /* 0x00000039b300720c */ /* 0x000fe40003fa6270 */
[----:B------:R-:W-:Y:S01]  /*cb20*/  LEA.HI.X R3, R8, R0, R3, 0x1, P3 ;  /* 0x0000000008037211 */ /* 0x000fe200018f0c03 */
        /* <DEDUP_REMOVED lines=12> */
.L_x_3621:
[----:B------:R-:W-:Y:S05]  /*cbf0*/  BSYNC B0 ;  /* 0x0000000000007941 */ /* 0x000fea0003800000 */
.L_x_3620:
        /* <DEDUP_REMOVED lines=25> */
[----:B------:R-:W-:Y:S02]  /*cd90*/  ISETP.GE.AND P1, PT, R169, R57, PT ;  /* 0x00000039a900720c */ /* 0x000fe40003f26270 */
        /* <DEDUP_REMOVED lines=14> */
[----:B------:R-:W-:Y:S01]  /*ce80*/  F2FP.BF16.PACK_AB R2, R36, R35 ;  /* 0x000000232402723e */ /* 0x000fe200000010ff */
[----:B------:R-:W-:Y:S01]  /*ce90*/  IMAD R0, R196, c[0x0][0x2f8], RZ ;  /* 0x0000be00c4007a24 */ /* 0x000fe200078e02ff */
[----:B------:R-:W-:Y:S01]  /*cea0*/  PRMT R71, R3, 0x7610, R71 ;  /* 0x0000761003477816 */ /* 0x000fe20000000047 */
[----:B------:R-:W-:Y:S01]  /*ceb0*/  FADD.FTZ R34, R33, R34 ;  /* 0x0000002221227221 */ /* 0x000fe20000010000 */
[----:B------:R-:W-:-:S02]  /*cec0*/  PRMT R7, R3, 0x7632, R7 ;  /* 0x0000763203077816 */ /* 0x000fc40000000007 */
[----:B------:R-:W-:Y:S01]  /*ced0*/  F2FP.BF16.PACK_AB R3, R38, R37 ;  /* 0x000000252603723e */ /* 0x000fe200000010ff */
[----:B------:R-:W-:Y:S01]  /*cee0*/  FADD.FTZ R35, R34, R35 ;  /* 0x0000002322237221 */ /* 0x000fe20000010000 */
[----:B------:R-:W-:Y:S02]  /*cef0*/  PRMT R70, R2, 0x7610, R70 ;  /* 0x0000761002467816 */ /* 0x000fe40000000046 */
[----:B------:R-:W-:Y:S01]  /*cf00*/  PRMT R69, R3, 0x7610, R69 ;  /* 0x0000761003457816 */ /* 0x000fe20000000045 */
[----:B------:R-:W-:Y:S01]  /*cf10*/  FADD.FTZ R36, R35, R36 ;  /* 0x0000002423247221 */ /* 0x000fe20000010000 */
[----:B------:R-:W-:Y:S01]  /*cf20*/  PRMT R8, R3, 0x7632, R8 ;  /* 0x0000763203087816 */ /* 0x000fe20000000008 */
[----:B------:R-:W-:Y:S01]  /*cf30*/  STS.U16 [R146], R29 ;  /* 0x0000001d92007388 */ /* 0x000fe20000000400 */
[----:B------:R-:W-:Y:S01]  /*cf40*/  F2FP.BF16.PACK_AB R3, R44, R43 ;  /* 0x0000002b2c03723e */ /* 0x000fe200000010ff */
[----:B------:R-:W-:Y:S02]  /*cf50*/  FADD.FTZ R37, R36, R37 ;  /* 0x0000002524257221 */ /* 0x000fe40000010000 */
[----:B------:R0:W-:Y:S01]  /*cf60*/  STS.U16 [R145+0x2], R5 ;  /* 0x0000020591007388 */ /* 0x0001e20000000400 */
[----:B------:R-:W-:Y:S01]  /*cf70*/  PRMT R10, R3, 0x7632, R10 ;  /* 0x00007632030a7816 */ /* 0x000fe2000000000a */
[----:B------:R-:W-:-:S02]  /*cf80*/  FADD.FTZ R38, R37, R38 ;  /* 0x0000002625267221 */ /* 0x000fc40000010000 */
[----:B------:R-:W-:Y:S02]  /*cf90*/  STS.U16 [R144+0x4], R31 ;  /* 0x0000041f90007388 */ /* 0x000fe40000000400 */
[----:B------:R-:W-:Y:S02]  /*cfa0*/  FADD.FTZ R39, R38, R39 ;  /* 0x0000002726277221 */ /* 0x000fe40000010000 */
[----:B------:R1:W-:Y:S01]  /*cfb0*/  STS.U16 [R143+0x6], R6 ;  /* 0x000006068f007388 */ /* 0x0003e20000000400 */
[----:B0-----:R-:W-:Y:S01]  /*cfc0*/  PRMT R5, R2, 0x7632, R5 ;  /* 0x0000763202057816 */ /* 0x001fe20000000005 */
[----:B------:R-:W-:Y:S02]  /*cfd0*/  FADD.FTZ R40, R39, R40 ;  /* 0x0000002827287221 */ /* 0x000fe40000010000 */
[----:B------:R-:W-:Y:S01]  /*cfe0*/  STS.U16 [R142+0x8], R71 ;  /* 0x000008478e007388 */ /* 0x000fe20000000400 */
[----:B------:R-:W-:Y:S01]  /*cff0*/  F2FP.BF16.PACK_AB R2, R42, R41 ;  /* 0x000000292a02723e */ /* 0x000fe200000010ff */
[----:B------:R-:W-:-:S02]  /*d000*/  FADD.FTZ R41, R40, R41 ;  /* 0x0000002928297221 */ /* 0x000fc40000010000 */
[----:B------:R0:W-:Y:S01]  /*d010*/  STS.U16 [R141+0xa], R7 ;  /* 0x00000a078d007388 */ /* 0x0001e20000000400 */
[----:B-1----:R-:W-:Y:S01]  /*d020*/  PRMT R6, R4, 0x7632, R6 ;  /* 0x0000763204067816 */ /* 0x002fe20000000006 */
[----:B------:R-:W-:Y:S02]  /*d030*/  FADD.FTZ R42, R41, R42 ;  /* 0x0000002a292a7221 */ /* 0x000fe40000010000 */
[----:B------:R-:W-:Y:S02]  /*d040*/  STS.U16 [R140+0xc], R70 ;  /* 0x00000c468c007388 */ /* 0x000fe40000000400 */
[----:B------:R-:W-:Y:S02]  /*d050*/  FADD.FTZ R43, R42, R43 ;  /* 0x0000002b2a2b7221 */ /* 0x000fe40000010000 */
[----:B------:R-:W-:Y:S01]  /*d060*/  STS.U16 [R139+0xe], R5 ;  /* 0x00000e058b007388 */ /* 0x000fe20000000400 */
[----:B0-----:R-:W-:Y:S01]  /*d070*/  PRMT R7, R2, 0x7632, R7 ;  /* 0x0000763202077816 */ /* 0x001fe20000000007 */
[----:B------:R-:W-:-:S02]  /*d080*/  FADD.FTZ R192, R43, R44 ;  /* 0x0000002c2bc07221 */ /* 0x000fc40000010000 */
        /* <DEDUP_REMOVED lines=44> */
.L_x_3623:
[----:B------:R-:W-:Y:S05]  /*d350*/  BSYNC B0 ;  /* 0x0000000000007941 */ /* 0x000fea0003800000 */
.L_x_3622:
[----:B------:R-:W-:Y:S01]  /*d360*/  MOV R3, R27 ;  /* 0x0000001b00037202 */ /* 0x000fe20000000f00 */
[----:B------:R-:W-:Y:S01]  /*d370*/  IMAD R4, R198, c[0x0][0x300], RZ ;  /* 0x0000c000c6047a24 */ /* 0x000fe200078e02ff */
[----:B------:R-:W-:Y:S01]  /*d380*/  IADD3 R0, P0, R147, -0x7c0, RZ ;  /* 0xfffff84093007810 */ /* 0x000fe20007f1e0ff */
[----:B------:R-:W-:Y:S01]  /*d390*/  UIADD3 UR18, UP0, UR18, -0x800, URZ ;  /* 0xfffff80012127890 */ /* 0x000fe2000ff1e03f */
[-C--:B------:R-:W-:Y:S01]  /*d3a0*/  ISETP.GE.AND P3, PT, R178, R25.reuse, PT ;  /* 0x00000019b200720c */ /* 0x080fe20003f66270 */
[----:B------:R-:W-:Y:S01]  /*d3b0*/  IMAD.WIDE.U32 R2, R199, c[0x0][0x300], R2 ;  /* 0x0000c000c7027a25 */ /* 0x000fe200078e0002 */
[----:B------:R-:W-:Y:S01]  /*d3c0*/  IADD3 R0, P1, R0, c[0x0][0x340], RZ ;  /* 0x0000d00000007a10 */ /* 0x000fe20007f3e0ff */
[----:B------:R-:W-:Y:S01]  /*d3d0*/  UIADD3 UR20, UP1, UR20, -0x800, URZ ;  /* 0xfffff80014147890 */ /* 0x000fe2000ff3e03f */
[----:B------:R-:W-:Y:S01]  /*d3e0*/  ISETP.GE.AND P4, PT, R177, R25, PT ;  /* 0x00000019b100720c */ /* 0x000fe20003f86270 */
[----:B0-----:R-:W-:Y:S01]  /*d3f0*/  IMAD R6, R199, c[0x0][0x304], R4 ;  /* 0x0000c100c7067a24 */ /* 0x001fe200078e0204 */
[----:B------:R-:W-:Y:S01]  /*d400*/  IADD3.X R4, R148, -0x1, RZ, P0, !PT ;  /* 0xffffffff94047810 */ /* 0x000fe200007fe4ff */
[----:B------:R-:W-:Y:S01]  /*d410*/  UIADD3 UR16, UP2, UR16, -0x800, URZ ;  /* 0xfffff80010107890 */ /* 0x000fe2000ff5e03f */
[----:B------:R-:W-:Y:S01]  /*d420*/  IADD3 R5, P0, R98, R2, RZ ;  /* 0x0000000262057210 */ /* 0x000fe20007f1e0ff */
[----:B------:R-:W-:Y:S01]  /*d430*/  UIADD3.X UR19, UR19, -0x1, URZ, UP0, !UPT ;  /* 0xffffffff13137890 */ /* 0x000fe200087fe43f */
[----:B------:R-:W-:Y:S01]  /*d440*/  IADD3.X R4, R4, c[0x0][0x344], RZ, P1, !PT ;  /* 0x0000d10004047a10 */ /* 0x000fe20000ffe4ff */
[----:B------:R-:W-:Y:S01]  /*d450*/  UIADD3.X UR21, UR21, -0x1, URZ, UP1, !UPT ;  /* 0xffffffff15157890 */ /* 0x000fe20008ffe43f */
[----:B------:R-:W-:Y:S01]  /*d460*/  IADD3.X R3, R97, R6, R3, P0, !PT ;  /* 0x0000000661037210 */ /* 0x000fe200007fe403 */
[----:B------:R-:W-:Y:S01]  /*d470*/  UIADD3.X UR17, UR17, -0x1, URZ, UP2, !UPT ;  /* 0xffffffff11117890 */ /* 0x000fe200097fe43f */
[----:B------:R-:W-:-:S02]  /*d480*/  LEA R2, P0, R5, R0, 0x1 ;  /* 0x0000000005027211 */ /* 0x000fc400078008ff */
[-C--:B------:R-:W-:Y:S02]  /*d490*/  ISETP.GE.AND P5, PT, R176, R25.reuse, PT ;  /* 0x00000019b000720c */ /* 0x080fe40003fa6270 */
        /* <DEDUP_REMOVED lines=34> */
[----:B0-----:R-:W-:Y:S01]  /*d6c0*/  @!P0 CALL.REL.NOINC `(.L_x_3533) ;  /* 0x0000001000008944 */ /* 0x001fe20003c00000 */
[----:B------:R-:W-:Y:S05]  /*d6d0*/  BRA `(.L_x_3624) ;  /* 0xffff330000007947 */ /* 0x000fea000383ffff */
.L_x_3533:
        /* <DEDUP_REMOVED lines=11> */
[----:B------:R-:W3:Y:S01]  /*d790*/  SHFL.DOWN P1, R3, R0, 0x2, 0x1f ;  /* 0x08401f0000037f89 */ /* 0x000ee20000020000 */
[----:B-----5:R-:W-:-:S08]  /*d7a0*/  ISETP.NE.AND P3, PT, R7, RZ, PT ;  /* 0x000000ff0700720c */ /* 0x020fd00003f65270 */
[----:B------:R-:W-:-:S04]  /*d7b0*/  @!P2 SHF.R.S32.HI R6, RZ, 0x1f, R7 ;  /* 0x0000001fff06a819 */ /* 0x000fc80000011407 */
[----:B------:R-:W-:-:S04]  /*d7c0*/  @!P2 LEA.HI R6, R6, R7, RZ, 0x5 ;  /* 0x000000070606a211 */ /* 0x000fc800078f28ff */
[----:B------:R-:W-:Y:S01]  /*d7d0*/  @!P2 SHF.R.S32.HI R7, RZ, 0x5, R6 ;  /* 0x00000005ff07a819 */ /* 0x000fe20000011406 */
[----:B---3--:R-:W-:-:S05]  /*d7e0*/  @P1 FADD R3, R0, R3 ;  /* 0x0000000300031221 */ /* 0x008fca0000000000 */
[----:B------:R-:W3:Y:S02]  /*d7f0*/  SHFL.DOWN P1, R2, R3, 0x4, 0x1f ;  /* 0x08801f0003027f89 */ /* 0x000ee40000020000 */
[----:B---3--:R-:W-:-:S05]  /*d800*/  @P1 FADD R2, R3, R2 ;  /* 0x0000000203021221 */ /* 0x008fca0000000000 */
[----:B------:R-:W3:Y:S02]  /*d810*/  SHFL.DOWN P1, R5, R2, 0x8, 0x1f ;  /* 0x09001f0002057f89 */ /* 0x000ee40000020000 */
[----:B---3--:R-:W-:-:S05]  /*d820*/  @P1 FADD R5, R2, R5 ;  /* 0x0000000502051221 */ /* 0x008fca0000000000 */
[----:B------:R-:W3:Y:S02]  /*d830*/  SHFL.DOWN P1, R4, R5, 0x10, 0x1f ;  /* 0x0a001f0005047f89 */ /* 0x000ee40000020000 */
[----:B---3--:R-:W-:-:S05]  /*d840*/  @P1 FADD R4, R5, R4 ;  /* 0x0000000405041221 */ /* 0x008fca0000000000 */
[----:B------:R-:W-:Y:S04]  /*d850*/  @!P2 STS [R7.X4+0x3184], R4 ;  /* 0x003184040700a388 */ /* 0x000fe80000004800 */
[----:B------:R-:W-:Y:S06]  /*d860*/  BAR.SYNC.DEFER_BLOCKING 0x0 ;  /* 0x0000000000007b1d */ /* 0x000fec0000010000 */
[----:B------:R-:W3:Y:S02]  /*d870*/  @!P3 LDS R3, [0x3188] ;  /* 0x00318800ff03b984 */ /* 0x000ee40000000800 */
[----:B---3--:R-:W-:Y:S01]  /*d880*/  @!P3 FADD.FTZ R4, R4, R3 ;  /* 0x000000030404b221 */ /* 0x008fe20000010000 */
[----:B------:R-:W-:Y:S05]  /*d890*/  @P3 BRA `(.L_x_3626) ;  /* 0x0000001000003947 */ /* 0x000fea0003800000 */
[----:B------:R3:W-:Y:S02]  /*d8a0*/  RED.E.ADD.F32.FTZ.RN.STRONG.GPU [R124.64], R4 ;  /* 0x000000047c00798e */ /* 0x0007e4000c10e78e */
.L_x_3626:
[----:B------:R-:W-:Y:S05]  /*d8b0*/  BSYNC B0 ;  /* 0x0000000000007941 */ /* 0x000fea0003800000 */
.L_x_3625:
[----:B------:R-:W-:Y:S01]  /*d8c0*/  BSSY B0, `(.L_x_3627) ;  /* 0x000001d000007945 */ /* 0x000fe20003800000 */
[----:B------:R-:W-:Y:S05]  /*d8d0*/  @!P0 BRA `(.L_x_3628) ;  /* 0x000001a000008947 */ /* 0x000fea0003800000 */
[----:B------:R-:W-:Y:S06]  /*d8e0*/  BAR.SYNC.DEFER_BLOCKING 0x0 ;  /* 0x0000000000007b1d */ /* 0x000fec0000010000 */
[----:B------:R-:W4:Y:S04]  /*d8f0*/  SHFL.DOWN P0, R3, R192, 0x1, 0x1f ;  /* 0x08201f00c0037f89 */ /* 0x000f280000000000 */
[----:B---3--:R-:W3:Y:S04]  /*d900*/  S2R R4, SR_LANEID ;  /* 0x0000000000047919 */ /* 0x008ee80000000000 */
[----:B------:R-:W5:Y:S01]  /*d910*/  S2R R9, SR_TID.X ;  /* 0x0000000000097919 */ /* 0x000f620000002100 */
[----:B----4-:R-:W-:Y:S01]  /*d920*/  @P0 FADD R3, R3, R192 ;  /* 0x000000c003030221 */ /* 0x010fe20000000000 */
[----:B---3--:R-:W-:-:S04]  /*d930*/  ISETP.NE.AND P2, PT, R4, RZ, PT ;  /* 0x000000ff0400720c */ /* 0x008fc80003f45270 */
        /* <DEDUP_REMOVED lines=17> */
[----:B------:R3:W-:Y:S01]  /*da50*/  RED.E.ADD.F32.FTZ.RN.STRONG.GPU [R122.64], R7 ;  /* 0x000000077a00798e */ /* 0x0007e2000c10e78e */
[----:B------:R-:W-:Y:S01]  /*da60*/  IMAD.MOV.U32 R9, RZ, RZ, RZ ;  /* 0x000000ffff097224 */ /* 0x000fe200078e00ff */
[----:B------:R-:W-:Y:S05]  /*da70*/  BRA `(.L_x_3629) ;  /* 0x0000001000007947 */ /* 0x000fea0003800000 */
.L_x_3628:
[----:B------:R-:W4:Y:S02]  /*da80*/  S2R R9, SR_TID.X ;  /* 0x0000000000097919 */ /* 0x000f240000002100 */
.L_x_3629:
[----:B------:R-:W-:Y:S05]  /*da90*/  BSYNC B0 ;  /* 0x0000000000007941 */ /* 0x000fea0003800000 */
.L_x_3627:
[----:B----4-:R-:W-:-:S13]  /*daa0*/  ISETP.GE.AND P0, PT, R9, c[0x0][0x16c], PT ;  /* 0x00005b0009007a0c */ /* 0x010fda0003f06270 */
[----:B------:R-:W-:Y:S05]  /*dab0*/  @P0 EXIT ;  /* 0x000000000000094d */ /* 0x000fea0003800000 */
[----:B------:R-:W-:Y:S02]  /*dac0*/  IMAD R198, R198, c[0x0][0x288], RZ ;  /* 0x0000a200c6c67a24 */ /* 0x000fe400078e02ff */
[----:B------:R-:W-:-:S04]  /*dad0*/  IMAD.WIDE.U32 R2, R199, c[0x0][0x288], RZ ;  /* 0x0000a200c7027a25 */ /* 0x000fc800078e00ff */
[----:B0-----:R-:W-:-:S05]  /*dae0*/  IMAD R13, R199, c[0x0][0x28c], R198 ;  /* 0x0000a300c70d7a24 */ /* 0x001fca00078e02c6 */
[----:B------:R-:W-:Y:S02]  /*daf0*/  IADD3 R13, R3, R13, RZ ;  /* 0x0000000d030d7210 */ /* 0x000fe40007ffe0ff */
.L_x_3630:
[----:B0-----:R0:W4:Y:S01]  /*db00*/  LDS R11, [R9.X4+0x46c0] ;  /* 0x0046c000090b7984 */ /* 0x0011220000004800 */
[----:B------:R-:W-:Y:S01]  /*db10*/  SHF.R.S32.HI R0, RZ, 0x1f, R9 ;  /* 0x0000001fff007819 */ /* 0x000fe20000011409 */
[----:B---3--:R-:W-:Y:S01]  /*db20*/  IMAD.MOV.U32 R4, RZ, RZ, R2 ;  /* 0x000000ffff047224 */ /* 0x008fe200078e0002 */
[----:B------:R-:W-:Y:S01]  /*db30*/  MOV R5, R13 ;  /* 0x0000000d00057202 */ /* 0x000fe20000000f00 */
[----:B------:R-:W-:Y:S02]  /*db40*/  YIELD ;  /* 0x0000000000007946 */ /* 0x000fe40003800000 */
[----:B------:R-:W-:Y:S02]  /*db50*/  IMAD R0, R0, c[0x0][0x290], RZ ;  /* 0x0000a40000007a24 */ /* 0x000fe400078e02ff */
[----:B------:R-:W-:-:S04]  /*db60*/  IMAD.WIDE.U32 R4, R9, c[0x0][0x290], R4 ;  /* 0x0000a40009047a25 */ /* 0x000fc800078e0004 */
[----:B------:R-:W-:Y:S01]  /*db70*/  IMAD R7, R9, c[0x0][0x294], R0 ;  /* 0x0000a50009077a24 */ /* 0x000fe200078e0200 */
[----:B------:R-:W-:-:S03]  /*db80*/  LEA R6, P0, R4, c[0x0][0x310], 0x2 ;  /* 0x0000c40004067a11 */ /* 0x000fc600078010ff */
[----:B------:R-:W-:Y:S01]  /*db90*/  IMAD.IADD R5, R5, 0x1, R7 ;  /* 0x0000000105057824 */ /* 0x000fe200078e0207 */
[----:B0-----:R-:W-:-:S04]  /*dba0*/  IADD3 R9, R9, c[0x0][0x0], RZ ;  /* 0x0000000009097a10 */ /* 0x001fc80007ffe0ff */
[----:B------:R-:W-:Y:S02]  /*dbb0*/  LEA.HI.X R7, R4, c[0x0][0x314], R5, 0x2, P0 ;  /* 0x0000c50004077a11 */ /* 0x000fe400000f1405 */
[----:B------:R-:W-:-:S03]  /*dbc0*/  ISETP.GE.AND P0, PT, R9, c[0x0][0x16c], PT ;  /* 0x00005b0009007a0c */ /* 0x000fc60003f06270 */
[----:B----4-:R0:W-:Y:S10]  /*dbd0*/  RED.E.ADD.F32.FTZ.RN.STRONG.GPU [R6.64], R11 ;  /* 0x0000000b0600798e */ /* 0x0101f4000c10e78e */
[----:B------:R-:W-:Y:S05]  /*dbe0*/  @!P0 BRA `(.L_x_3630) ;  /* 0xffffff1000008947 */ /* 0x000fea000383ffff */
[----:B------:R-:W-:Y:S05]  /*dbf0*/  EXIT ;  /* 0x000000000000794d */ /* 0x000fea0003800000 */
.L_x_3576:
[----:B------:R-:W-:Y:S01]  /*dc00*/  HFMA2.MMA R243, -RZ, RZ, 0, 0 ;  /* 0x00000000fff37435 */ /* 0x000fe200000001ff */
[----:B------:R-:W-:Y:S01]  /*dc10*/  MOV R247, R66 ;  /* 0x0000004200f77202 */ /* 0x000fe20000000f00 */
[----:B------:R-:W-:Y:S01]  /*dc20*/  IMAD.MOV.U32 R244, RZ, RZ, 0x1 ;  /* 0x00000001fff47424 */ /* 0x000fe200078e00ff */
[----:B------:R-:W-:Y:S01]  /*dc30*/  MOV R64, 0xdc60 ;  /* 0x0000dc6000407802 */ /* 0x000fe20000000f00 */
[----:B------:R-:W-:-:S02]  /*dc40*/  IMAD.MOV.U32 R240, RZ, RZ, -0x1 ;  /* 0xfffffffffff07424 */ /* 0x000fc400078e00ff */
[----:B0-2--5:R-:W-:Y:S05]  /*dc50*/  CALL.REL.NOINC `($__internal_143_$__cuda_sm70_shflsync_up) ;  /* 0x00000ed000007944 */ /* 0x025fea0003c00000 */
[----:B-1----:R-:W-:Y:S01]  /*dc60*/  MOV R245, R240 ;  /* 0x000000f000f57202 */ /* 0x002fe20000000f00 */
[----:B0-----:R-:W-:Y:S05]  /*dc70*/  BRA `(.L_x_3631) ;  /* 0xffffb24000007947 */ /* 0x001fea000383ffff */
.L_x_3577:
[----:B------:R-:W-:Y:S01]  /*dc80*/  HFMA2.MMA R244, -RZ, RZ, 0, 5.9604644775390625e-08 ;  /* 0x00000001fff47435 */ /* 0x000fe200000001ff */
[----:B------:R-:W-:Y:S01]  /*dc90*/  IMAD.MOV.U32 R247, RZ, RZ, R67 ;  /* 0x000000fffff77224 */ /* 0x000fe200078e0043 */
[----:B------:R-:W-:Y:S01]  /*dca0*/  MOV R240, 0xffffffff ;  /* 0xffffffff00f07802 */ /* 0x000fe20000000f00 */
[----:B------:R-:W-:Y:S01]  /*dcb0*/  IMAD.MOV.U32 R243, RZ, RZ, RZ ;  /* 0x000000fffff37224 */ /* 0x000fe200078e00ff */
[----:B------:R-:W-:-:S02]  /*dcc0*/  MOV R64, 0xdce0 ;  /* 0x0000dce000407802 */ /* 0x000fc40000000f00 */
[----:B0123-5:R-:W-:Y:S05]  /*dcd0*/  CALL.REL.NOINC `($__internal_143_$__cuda_sm70_shflsync_up) ;  /* 0x00000e5000007944 */ /* 0x02ffea0003c00000 */
        /* <DEDUP_REMOVED lines=10> */
[----:B------:R-:W-:Y:S05]  /*dd80*/  CALL.REL.NOINC `($__internal_143_$__cuda_sm70_shflsync_up) ;  /* 0x00000da000007944 */ /* 0x000fea0003c00000 */
[----:B0-----:R-:W-:Y:S01]  /*dd90*/  HFMA2.MMA R243, -RZ, RZ, 0, 0 ;  /* 0x00000000fff37435 */ /* 0x001fe200000001ff */
[----:B-1----:R-:W-:Y:S01]  /*dda0*/  IMAD.MOV.U32 R66, RZ, RZ, R240 ;  /* 0x000000ffff427224 */ /* 0x002fe200078e00f0 */
[----:B------:R-:W-:Y:S01]  /*ddb0*/  MOV R247, R67 ;  /* 0x0000004300f77202 */ /* 0x000fe20000000f00 */
[----:B------:R-:W-:Y:S01]  /*ddc0*/  IMAD.MOV.U32 R244, RZ, RZ, 0x2 ;  /* 0x00000002fff47424 */ /* 0x000fe200078e00ff */
[----:B------:R-:W-:Y:S01]  /*ddd0*/  MOV R64, 0xde00 ;  /* 0x0000de0000407802 */ /* 0x000fe20000000f00 */
[----:B------:R-:W-:Y:S02]  /*dde0*/  IMAD.MOV.U32 R240, RZ, RZ, -0x1 ;  /* 0xfffffffffff07424 */ /* 0x000fe400078e00ff */
[----:B------:R-:W-:Y:S05]  /*ddf0*/  CALL.REL.NOINC `($__internal_143_$__cuda_sm70_shflsync_up) ;  /* 0x00000d3000007944 */ /* 0x000fea0003c00000 */
[----:B------:R-:W-:Y:S01]  /*de00*/  ISETP.GE.AND P0, PT, R186, 0x2, PT ;  /* 0x00000002ba00780c */ /* 0x000fe20003f06270 */
[----:B0-----:R-:W-:Y:S01]  /*de10*/  IMAD.MOV.U32 R243, RZ, RZ, RZ ;  /* 0x000000fffff37224 */ /* 0x001fe200078e00ff */
[----:B------:R-:W-:Y:S02]  /*de20*/  MOV R244, 0x4 ;  /* 0x0000000400f47802 */ /* 0x000fe40000000f00 */
[----:B------:R-:W-:-:S09]  /*de30*/  MOV R64, 0xde90 ;  /* 0x0000de9000407802 */ /* 0x000fd20000000f00 */
[----:B-1----:R-:W-:Y:S01]  /*de40*/  @P0 FFMA.FTZ R67, R245, R240, R67 ;  /* 0x000000f0f5430223 */ /* 0x002fe20000010043 */
[----:B------:R-:W-:Y:S01]  /*de50*/  MOV R240, 0xffffffff ;  /* 0xffffffff00f07802 */ /* 0x000fe20000000f00 */
[----:B------:R-:W-:-:S04]  /*de60*/  @P0 FMUL.FTZ R245, R66, R245 ;  /* 0x000000f542f50220 */ /* 0x000fc80000410000 */
[----:B------:R-:W-:Y:S02]  /*de70*/  IMAD.MOV.U32 R247, RZ, RZ, R245 ;  /* 0x000000fffff77224 */ /* 0x000fe400078e00f5 */
[----:B------:R-:W-:Y:S05]  /*de80*/  CALL.REL.NOINC `($__internal_143_$__cuda_sm70_shflsync_up) ;  /* 0x00000ca000007944 */ /* 0x000fea0003c00000 */
[----:B0-----:R-:W-:Y:S01]  /*de90*/  HFMA2.MMA R244, -RZ, RZ, 0, 2.384185791015625e-07 ;  /* 0x00000004fff47435 */ /* 0x001fe200000001ff */
[----:B-1----:R-:W-:Y:S01]  /*dea0*/  MOV R66, R240 ;  /* 0x000000f000427202 */ /* 0x002fe20000000f00 */
[----:B------:R-:W-:Y:S01]  /*deb0*/  IMAD.MOV.U32 R247, RZ, RZ, R67 ;  /* 0x000000fffff77224 */ /* 0x000fe200078e0043 */
[----:B------:R-:W-:Y:S01]  /*dec0*/  MOV R240, 0xffffffff ;  /* 0xffffffff00f07802 */ /* 0x000fe20000000f00 */
[----:B------:R-:W-:Y:S01]  /*ded0*/  IMAD.MOV.U32 R243, RZ, RZ, RZ ;  /* 0x000000fffff37224 */ /* 0x000fe200078e00ff */
[----:B------:R-:W-:Y:S02]  /*dee0*/  MOV R64, 0xdf00 ;  /* 0x0000df0000407802 */ /* 0x000fe40000000f00 */
[----:B------:R-:W-:Y:S05]  /*def0*/  CALL.REL.NOINC `($__internal_143_$__cuda_sm70_shflsync_up) ;  /* 0x00000c3000007944 */ /* 0x000fea0003c00000 */
[----:B------:R-:W-:Y:S01]  /*df00*/  ISETP.GE.AND P0, PT, R186, 0x4, PT ;  /* 0x00000004ba00780c */ /* 0x000fe20003f06270 */
[----:B0-----:R-:W-:Y:S01]  /*df10*/  HFMA2.MMA R243, -RZ, RZ, 0, 0 ;  /* 0x00000000fff37435 */ /* 0x001fe200000001ff */
[----:B------:R-:W-:Y:S01]  /*df20*/  IMAD.MOV.U32 R244, RZ, RZ, 0x8 ;  /* 0x00000008fff47424 */ /* 0x000fe200078e00ff */
[----:B------:R-:W-:-:S10]  /*df30*/  MOV R64, 0xdf90 ;  /* 0x0000df9000407802 */ /* 0x000fd40000000f00 */
[----:B-1----:R-:W-:Y:S02]  /*df40*/  @P0 FFMA.FTZ R67, R245, R240, R67 ;  /* 0x000000f0f5430223 */ /* 0x002fe40000010043 */
[----:B------:R-:W-:Y:S02]  /*df50*/  @P0 FMUL.FTZ R245, R66, R245 ;  /* 0x000000f542f50220 */ /* 0x000fe40000410000 */
[----:B------:R-:W-:-:S03]  /*df60*/  IMAD.MOV.U32 R240, RZ, RZ, -0x1 ;  /* 0xfffffffffff07424 */ /* 0x000fc600078e00ff */
[----:B------:R-:W-:Y:S02]  /*df70*/  MOV R247, R245 ;  /* 0x000000f500f77202 */ /* 0x000fe40000000f00 */
        /* <DEDUP_REMOVED lines=9> */
[----:B0-----:R-:W-:Y:S01]  /*e010*/  HFMA2.MMA R244, -RZ, RZ, 0, 9.5367431640625e-07 ;  /* 0x00000010fff47435 */ /* 0x001fe200000001ff */
[----:B------:R-:W-:Y:S01]  /*e020*/  IMAD.MOV.U32 R243, RZ, RZ, RZ ;  /* 0x000000fffff37224 */ /* 0x000fe200078e00ff */
[----:B------:R-:W-:-:S10]  /*e030*/  MOV R64, 0xe0b0 ;  /* 0x0000e0b000407802 */ /* 0x000fd40000000f00 */
[----:B-1----:R-:W-:Y:S01]  /*e040*/  @P0 FFMA.FTZ R67, R245, R240, R67 ;  /* 0x000000f0f5430223 */ /* 0x002fe20000010043 */
[----:B------:R-:W-:Y:S01]  /*e050*/  MOV R240, 0xffffffff ;  /* 0xffffffff00f07802 */ /* 0x000fe20000000f00 */
[----:B------:R-:W-:-:S04]  /*e060*/  @P0 FMUL.FTZ R245, R66, R245 ;  /* 0x000000f542f50220 */ /* 0x000fc80000410000 */
[----:B------:R-:W-:Y:S01]  /*e070*/  IMAD.MOV.U32 R247, RZ, RZ, R245 ;  /* 0x000000fffff77224 */ /* 0x000fe200078e00f5 */
[----:B------:R-:W-:Y:S01]  /*e080*/  MOV R246, R245 ;  /* 0x000000f500f67202 */ /* 0x000fe20000000f00 */
[----:B------:R-:W-:Y:S02]  /*e090*/  IMAD.MOV.U32 R245, RZ, RZ, R67 ;  /* 0x000000fffff57224 */ /* 0x000fe400078e0043 */
[----:B------:R-:W-:Y:S05]  /*e0a0*/  CALL.REL.NOINC `($__internal_143_$__cuda_sm70_shflsync_up) ;  /* 0x00000a8000007944 */ /* 0x000fea0003c00000 */
[----:B0-----:R-:W-:Y:S01]  /*e0b0*/  HFMA2.MMA R244, -RZ, RZ, 0, 9.5367431640625e-07 ;  /* 0x00000010fff47435 */ /* 0x001fe200000001ff */
[----:B-1----:R-:W-:Y:S01]  /*e0c0*/  MOV R242, R240 ;  /* 0x000000f000f27202 */ /* 0x002fe20000000f00 */
[----:B------:R-:W-:Y:S01]  /*e0d0*/  IMAD.MOV.U32 R247, RZ, RZ, R67 ;  /* 0x000000fffff77224 */ /* 0x000fe200078e0043 */
[----:B------:R-:W-:Y:S01]  /*e0e0*/  MOV R240, 0xffffffff ;  /* 0xffffffff00f07802 */ /* 0x000fe20000000f00 */
[----:B------:R-:W-:Y:S01]  /*e0f0*/  IMAD.MOV.U32 R243, RZ, RZ, RZ ;  /* 0x000000fffff37224 */ /* 0x000fe200078e00ff */
[----:B------:R-:W-:Y:S02]  /*e100*/  MOV R64, 0xe120 ;  /* 0x0000e12000407802 */ /* 0x000fe40000000f00 */
[----:B------:R-:W-:Y:S05]  /*e110*/  CALL.REL.NOINC `($__internal_143_$__cuda_sm70_shflsync_up) ;  /* 0x00000a1000007944 */ /* 0x000fea0003c00000 */
[----:B01----:R-:W-:Y:S05]  /*e120*/  BRA `(.L_x_3632) ;  /* 0xffffaf1000007947 */ /* 0x003fea000383ffff */
.L_x_3580:
[----:B------:R-:W-:Y:S01]  /*e130*/  HFMA2.MMA R243, -RZ, RZ, 0, 0 ;  /* 0x00000000fff37435 */ /* 0x000fe200000001ff */
[----:B------:R-:W-:Y:S01]  /*e140*/  IMAD.MOV.U32 R244, RZ, RZ, 0x1 ;  /* 0x00000001fff47424 */ /* 0x000fe200078e00ff */
[----:B0-----:R-:W-:Y:S01]  /*e150*/  MOV R64, 0xe180 ;  /* 0x0000e18000407802 */ /* 0x001fe20000000f00 */
[----:B------:R-:W-:-:S03]  /*e160*/  IMAD.MOV.U32 R240, RZ, RZ, -0x1 ;  /* 0xfffffffffff07424 */ /* 0x000fc600078e00ff */
[----:B-12--5:R-:W-:Y:S05]  /*e170*/  CALL.REL.NOINC `($__internal_143_$__cuda_sm70_shflsync_up) ;  /* 0x000009b000007944 */ /* 0x026fea0003c00000 */
[----:B0-----:R-:W-:Y:S01]  /*e180*/  HFMA2.MMA R244, -RZ, RZ, 0, 5.9604644775390625e-08 ;  /* 0x00000001fff47435 */ /* 0x001fe200000001ff */
[----:B-1----:R-:W-:Y:S01]  /*e190*/  MOV R66, R240 ;  /* 0x000000f000427202 */ /* 0x002fe20000000f00 */
[----:B------:R-:W-:Y:S01]  /*e1a0*/  IMAD.MOV.U32 R247, RZ, RZ, R245 ;  /* 0x000000fffff77224 */ /* 0x000fe200078e00f5 */
[----:B------:R-:W-:Y:S01]  /*e1b0*/  MOV R240, 0xffffffff ;  /* 0xffffffff00f07802 */ /* 0x000fe20000000f00 */
[----:B------:R-:W-:Y:S01]  /*e1c0*/  IMAD.MOV.U32 R243, RZ, RZ, RZ ;  /* 0x000000fffff37224 */ /* 0x000fe200078e00ff */
[----:B------:R-:W-:-:S02]  /*e1d0*/  MOV R64, 0xe1f0 ;  /* 0x0000e1f000407802 */ /* 0x000fc40000000f00 */
[----:B------:R-:W-:Y:S05]  /*e1e0*/  CALL.REL.NOINC `($__internal_143_$__cuda_sm70_shflsync_up) ;  /* 0x0000094000007944 */ /* 0x000fea0003c00000 */
[----:B------:R-:W-:Y:S01]  /*e1f0*/  HFMA2.MMA R65, -RZ, RZ, 0, 0 ;  /* 0x00000000ff417435 */ /* 0x000fe200000001ff */
[----:B0-----:R-:W-:Y:S01]  /*e200*/  IMAD.MOV.U32 R244, RZ, RZ, R66 ;  /* 0x000000fffff47224 */ /* 0x001fe200078e0042 */
[----:B-1----:R-:W-:Y:S01]  /*e210*/  MOV R245, R240 ;  /* 0x000000f000f57202 */ /* 0x002fe20000000f00 */
[----:B------:R-:W-:Y:S01]  /*e220*/  IMAD.MOV.U32 R67, RZ, RZ, R132 ;  /* 0x000000ffff437224 */ /* 0x000fe200078e0084 */
[----:B------:R-:W-:Y:S01]  /*e230*/  MOV R64, 0xffffffff ;  /* 0xffffffff00407802 */ /* 0x000fe20000000f00 */
[----:B------:R-:W-:Y:S01]  /*e240*/  IMAD.MOV.U32 R66, RZ, RZ, 0x1f ;  /* 0x0000001fff427424 */ /* 0x000fe200078e00ff */
[----:B------:R-:W-:-:S02]  /*e250*/  MOV R240, 0xe270 ;  /* 0x0000e27000f07802 */ /* 0x000fc40000000f00 */
[----:B------:R-:W-:Y:S05]  /*e260*/  CALL.REL.NOINC `($__internal_142_$__cuda_sm70_shflsync_idx_p) ;  /* 0x0000087000007944 */ /* 0x000fea0003c00000 */
[----:B0-----:R-:W-:Y:S01]  /*e270*/  HFMA2.MMA R66, -RZ, RZ, 0, 1.847743988037109375e-06 ;  /* 0x0000001fff427435 */ /* 0x001fe200000001ff */
[----:B-1----:R-:W-:Y:S01]  /*e280*/  MOV R132, R65 ;  /* 0x0000004100847202 */ /* 0x002fe20000000f00 */
[----:B------:R-:W-:Y:S01]  /*e290*/  IMAD.MOV.U32 R67, RZ, RZ, R133 ;  /* 0x000000ffff437224 */ /* 0x000fe200078e0085 */
[----:B------:R-:W-:Y:S01]  /*e2a0*/  MOV R240, 0xe2e0 ;  /* 0x0000e2e000f07802 */ /* 0x000fe20000000f00 */
[----:B------:R-:W-:-:S02]  /*e2b0*/  IMAD.MOV.U32 R65, RZ, RZ, RZ ;  /* 0x000000ffff417224 */ /* 0x000fc400078e00ff */
[----:B------:R-:W-:Y:S02]  /*e2c0*/  IMAD.MOV.U32 R64, RZ, RZ, -0x1 ;  /* 0xffffffffff407424 */ /* 0x000fe400078e00ff */
[----:B------:R-:W-:Y:S05]  /*e2d0*/  CALL.REL.NOINC `($__internal_142_$__cuda_sm70_shflsync_idx_p) ;  /* 0x0000080000007944 */ /* 0x000fea0003c00000 */
[----:B01----:R-:W-:Y:S05]  /*e2e0*/  BRA `(.L_x_3633) ;  /* 0xffffaec000007947 */ /* 0x003fea000383ffff */
.L_x_3583:
[----:B------:R-:W-:Y:S01]  /*e2f0*/  HFMA2.MMA R243, -RZ, RZ, 0, 1.847743988037109375e-06 ;  /* 0x0000001ffff37435 */ /* 0x000fe200000001ff */
[----:B------:R-:W-:Y:S01]  /*e300*/  MOV R249, R66 ;  /* 0x0000004200f97202 */ /* 0x000fe20000000f00 */
[----:B------:R-:W-:Y:S01]  /*e310*/  IMAD.MOV.U32 R242, RZ, RZ, 0x1 ;  /* 0x00000001fff27424 */ /* 0x000fe200078e00ff */
[----:B------:R-:W-:Y:S01]  /*e320*/  MOV R64, 0xe350 ;  /* 0x0000e35000407802 */ /* 0x000fe20000000f00 */
[----:B------:R-:W-:Y:S02]  /*e330*/  IMAD.MOV.U32 R240, RZ, RZ, -0x1 ;  /* 0xfffffffffff07424 */ /* 0x000fe400078e00ff */
[----:B------:R-:W-:Y:S05]  /*e340*/  CALL.REL.NOINC `($__internal_141_$__cuda_sm70_shflsync_down) ;  /* 0x0000075000007944 */ /* 0x000fea0003c00000 */
[----:B-1----:R-:W-:Y:S01]  /*e350*/  MOV R245, R240 ;  /* 0x000000f000f57202 */ /* 0x002fe20000000f00 */
[----:B0-----:R-:W-:Y:S05]  /*e360*/  BRA `(.L_x_3634) ;  /* 0xffffb31000007947 */ /* 0x001fea000383ffff */
.L_x_3584:
[----:B------:R-:W-:Y:S01]  /*e370*/  HFMA2.MMA R242, -RZ, RZ, 0, 5.9604644775390625e-08 ;  /* 0x00000001fff27435 */ /* 0x000fe200000001ff */
[----:B------:R-:W-:Y:S01]  /*e380*/  IMAD.MOV.U32 R249, RZ, RZ, R67 ;  /* 0x000000fffff97224 */ /* 0x000fe200078e0043 */
[----:B------:R-:W-:Y:S01]  /*e390*/  MOV R240, 0xffffffff ;  /* 0xffffffff00f07802 */ /* 0x000fe20000000f00 */
[----:B------:R-:W-:Y:S01]  /*e3a0*/  IMAD.MOV.U32 R243, RZ, RZ, 0x1f ;  /* 0x0000001ffff37424 */ /* 0x000fe200078e00ff */
[----:B------:R-:W-:Y:S02]  /*e3b0*/  MOV R64, 0xe3d0 ;  /* 0x0000e3d000407802 */ /* 0x000fe40000000f00 */
[----:B01----:R-:W-:Y:S05]  /*e3c0*/  CALL.REL.NOINC `($__internal_141_$__cuda_sm70_shflsync_down) ;  /* 0x000006d000007944 */ /* 0x003fea0003c00000 */
[C---:B------:R-:W-:Y:S01]  /*e3d0*/  FMUL.FTZ R245, R66.reuse, R245 ;  /* 0x000000f542f57220 */ /* 0x040fe20000410000 */
[----:B0-----:R-:W-:Y:S01]  /*e3e0*/  HFMA2.MMA R243, -RZ, RZ, 0, 1.847743988037109375e-06 ;  /* 0x0000001ffff37435 */ /* 0x001fe200000001ff */
[----:B-1----:R-:W-:-:S02]  /*e3f0*/  FFMA.FTZ R64, R66, R240, R67 ;  /* 0x000000f042407223 */ /* 0x002fc40000010043 */
[----:B------:R-:W-:Y:S01]  /*e400*/  IMAD.MOV.U32 R242, RZ, RZ, 0x2 ;  /* 0x00000002fff27424 */ /* 0x000fe200078e00ff */
[----:B------:R-:W-:Y:S01]  /*e410*/  FSEL R245, R66, R245, !P4 ;  /* 0x000000f542f57208 */ /* 0x000fe20006000000 */
[----:B------:R-:W-:Y:S01]  /*e420*/  IMAD.MOV.U32 R240, RZ, RZ, -0x1 ;  /* 0xfffffffffff07424 */ /* 0x000fe200078e00ff */
[----:B------:R-:W-:Y:S02]  /*e430*/  FSEL R67, R67, R64, !P4 ;  /* 0x0000004043437208 */ /* 0x000fe40006000000 */
[----:B------:R-:W-:Y:S02]  /*e440*/  MOV R249, R245 ;  /* 0x000000f500f97202 */ /* 0x000fe40000000f00 */
[----:B------:R-:W-:Y:S02]  /*e450*/  MOV R64, 0xe470 ;  /* 0x0000e47000407802 */ /* 0x000fe40000000f00 */
[----:B------:R-:W-:Y:S05]  /*e460*/  CALL.REL.NOINC `($__internal_141_$__cuda_sm70_shflsync_down) ;  /* 0x0000063000007944 */ /* 0x000fea0003c00000 */
[----:B0-----:R-:W-:Y:S01]  /*e470*/  HFMA2.MMA R243, -RZ, RZ, 0, 1.847743988037109375e-06 ;  /* 0x0000001ffff37435 */ /* 0x001fe200000001ff */
[----:B-1----:R-:W-:Y:S01]  /*e480*/  IMAD.MOV.U32 R66, RZ, RZ, R240 ;  /* 0x000000ffff427224 */ /* 0x002fe200078e00f0 */
[----:B------:R-:W-:Y:S01]  /*e490*/  MOV R249, R67 ;  /* 0x0000004300f97202 */ /* 0x000fe20000000f00 */
[----:B------:R-:W-:Y:S01]  /*e4a0*/  IMAD.MOV.U32 R242, RZ, RZ, 0x2 ;  /* 0x00000002fff27424 */ /* 0x000fe200078e00ff */
[----:B------:R-:W-:Y:S01]  /*e4b0*/  MOV R64, 0xe4e0 ;  /* 0x0000e4e000407802 */ /* 0x000fe20000000f00 */
[----:B------:R-:W-:-:S02]  /*e4c0*/  IMAD.MOV.U32 R240, RZ, RZ, -0x1 ;  /* 0xfffffffffff07424 */ /* 0x000fc400078e00ff */
[----:B------:R-:W-:Y:S05]  /*e4d0*/  CALL.REL.NOINC `($__internal_141_$__cuda_sm70_shflsync_down) ;  /* 0x000005c000007944 */ /* 0x000fea0003c00000 */
[----:B-1----:R-:W-:Y:S01]  /*e4e0*/  @!P3 FFMA.FTZ R67, R245, R240, R67 ;  /* 0x000000f0f543b223 */ /* 0x002fe20000010043 */
[----:B0-----:R-:W-:Y:S01]  /*e4f0*/  MOV R242, 0x4 ;  /* 0x0000000400f27802 */ /* 0x001fe20000000f00 */
[----:B------:R-:W-:Y:S01]  /*e500*/  @!P3 FMUL.FTZ R245, R66, R245 ;  /* 0x000000f542f5b220 */ /* 0x000fe20000410000 */
[----:B------:R-:W-:Y:S01]  /*e510*/  MOV R240, 0xffffffff ;  /* 0xffffffff00f07802 */ /* 0x000fe20000000f00 */
[----:B------:R-:W-:Y:S01]  /*e520*/  IMAD.MOV.U32 R243, RZ, RZ, 0x1f ;  /* 0x0000001ffff37424 */ /* 0x000fe200078e00ff */
[----:B------:R-:W-:Y:S01]  /*e530*/  MOV R64, 0xe560 ;  /* 0x0000e56000407802 */ /* 0x000fe20000000f00 */
[----:B------:R-:W-:-:S02]  /*e540*/  IMAD.MOV.U32 R249, RZ, RZ, R245 ;  /* 0x000000fffff97224 */ /* 0x000fc400078e00f5 */
[----:B------:R-:W-:Y:S05]  /*e550*/  CALL.REL.NOINC `($__internal_141_$__cuda_sm70_shflsync_down) ;  /* 0x0000054000007944 */ /* 0x000fea0003c00000 */
[----:B0-----:R-:W-:Y:S01]  /*e560*/  HFMA2.MMA R242, -RZ, RZ, 0, 2.384185791015625e-07 ;  /* 0x00000004fff27435 */ /* 0x001fe200000001ff */
[----:B-1----:R-:W-:Y:S01]  /*e570*/  MOV R66, R240 ;  /* 0x000000f000427202 */ /* 0x002fe20000000f00 */
[----:B------:R-:W-:Y:S01]  /*e580*/  IMAD.MOV.U32 R249, RZ, RZ, R67 ;  /* 0x000000fffff97224 */ /* 0x000fe200078e0043 */
[----:B------:R-:W-:Y:S01]  /*e590*/  MOV R240, 0xffffffff ;  /* 0xffffffff00f07802 */ /* 0x000fe20000000f00 */
[----:B------:R-:W-:Y:S01]  /*e5a0*/  IMAD.MOV.U32 R243, RZ, RZ, 0x1f ;  /* 0x0000001ffff37424 */ /* 0x000fe200078e00ff */
[----:B------:R-:W-:-:S02]  /*e5b0*/  MOV R64, 0xe5d0 ;  /* 0x0000e5d000407802 */ /* 0x000fc40000000f00 */
[----:B------:R-:W-:Y:S05]  /*e5c0*/  CALL.REL.NOINC `($__internal_141_$__cuda_sm70_shflsync_down) ;  /* 0x000004d000007944 */ /* 0x000fea0003c00000 */
[----:B-1----:R-:W-:Y:S01]  /*e5d0*/  @!P2 FFMA.FTZ R67, R245, R240, R67 ;  /* 0x000000f0f543a223 */ /* 0x002fe20000010043 */
[----:B0-----:R-:W-:Y:S01]  /*e5e0*/  HFMA2.MMA R243, -RZ, RZ, 0, 1.847743988037109375e-06 ;  /* 0x0000001ffff37435 */ /* 0x001fe200000001ff */
[----:B------:R-:W-:Y:S01]  /*e5f0*/  @!P2 FMUL.FTZ R245, R66, R245 ;  /* 0x000000f542f5a220 */ /* 0x000fe20000410000 */
[----:B------:R-:W-:Y:S01]  /*e600*/  MOV R240, 0xffffffff ;  /* 0xffffffff00f07802 */ /* 0x000fe20000000f00 */
[----:B------:R-:W-:Y:S01]  /*e610*/  IMAD.MOV.U32 R242, RZ, RZ, 0x8 ;  /* 0x00000008fff27424 */ /* 0x000fe200078e00ff */
[----:B------:R-:W-:Y:S01]  /*e620*/  MOV R64, 0xe650 ;  /* 0x0000e65000407802 */ /* 0x000fe20000000f00 */
[----:B------:R-:W-:-:S02]  /*e630*/  IMAD.MOV.U32 R249, RZ, RZ, R245 ;  /* 0x000000fffff97224 */ /* 0x000fc400078e00f5 */
[----:B------:R-:W-:Y:S05]  /*e640*/  CALL.REL.NOINC `($__internal_141_$__cuda_sm70_shflsync_down) ;  /* 0x0000045000007944 */ /* 0x000fea0003c00000 */
[----:B0-----:R-:W-:Y:S01]  /*e650*/  HFMA2.MMA R243, -RZ, RZ, 0, 1.847743988037109375e-06 ;  /* 0x0000001ffff37435 */ /* 0x001fe200000001ff */
[----:B-1----:R-:W-:Y:S01]  /*e660*/  MOV R66, R240 ;  /* 0x000000f000427202 */ /* 0x002fe20000000f00 */
[----:B------:R-:W-:Y:S01]  /*e670*/  IMAD.MOV.U32 R242, RZ, RZ, 0x8 ;  /* 0x00000008fff27424 */ /* 0x000fe200078e00ff */
[----:B------:R-:W-:-:S02]  /*e680*/  MOV R249, R67 ;  /* 0x0000004300f97202 */ /* 0x000fc40000000f00 */
[----:B------:R-:W-:Y:S02]  /*e690*/  MOV R240, 0xffffffff ;  /* 0xffffffff00f07802 */ /* 0x000fe40000000f00 */
[----:B------:R-:W-:Y:S02]  /*e6a0*/  MOV R64, 0xe6c0 ;  /* 0x0000e6c000407802 */ /* 0x000fe40000000f00 */
[----:B------:R-:W-:Y:S05]  /*e6b0*/  CALL.REL.NOINC `($__internal_141_$__cuda_sm70_shflsync_down) ;  /* 0x000003e000007944 */ /* 0x000fea0003c00000 */
[----:B-1----:R-:W-:Y:S01]  /*e6c0*/  @!P1 FFMA.FTZ R67, R245, R240, R67 ;  /* 0x000000f0f5439223 */ /* 0x002fe20000010043 */
[----:B0-----:R-:W-:Y:S01]  /*e6d0*/  HFMA2.MMA R242, -RZ, RZ, 0, 9.5367431640625e-07 ;  /* 0x00000010fff27435 */ /* 0x001fe200000001ff */
[----:B------:R-:W-:Y:S01]  /*e6e0*/  @!P1 FMUL.FTZ R245, R66, R245 ;  /* 0x000000f542f59220 */ /* 0x000fe20000410000 */
[----:B------:R-:W-:Y:S01]  /*e6f0*/  MOV R240, 0xffffffff ;  /* 0xffffffff00f07802 */ /* 0x000fe20000000f00 */
[----:B------:R-:W-:Y:S01]  /*e700*/  IMAD.MOV.U32 R244, RZ, RZ, R67 ;  /* 0x000000fffff47224 */ /* 0x000fe200078e0043 */
[----:B------:R-:W-:Y:S01]  /*e710*/  MOV R64, 0xe760 ;  /* 0x0000e76000407802 */ /* 0x000fe20000000f00 */
[----:B------:R-:W-:Y:S01]  /*e720*/  IMAD.MOV.U32 R243, RZ, RZ, 0x1f ;  /* 0x0000001ffff37424 */ /* 0x000fe200078e00ff */
[----:B------:R-:W-:-:S04]  /*e730*/  MOV R247, R245 ;  /* 0x000000f500f77202 */ /* 0x000fc80000000f00 */
[----:B------:R-:W-:Y:S02]  /*e740*/  MOV R249, R247 ;  /* 0x000000f700f97202 */ /* 0x000fe40000000f00 */
[----:B------:R-:W-:Y:S05]  /*e750*/  CALL.REL.NOINC `($__internal_141_$__cuda_sm70_shflsync_down) ;  /* 0x0000034000007944 */ /* 0x000fea0003c00000 */
[----:B0-----:R-:W-:Y:S01]  /*e760*/  HFMA2.MMA R242, -RZ, RZ, 0, 9.5367431640625e-07 ;  /* 0x00000010fff27435 */ /* 0x001fe200000001ff */
[----:B-1----:R-:W-:Y:S01]  /*e770*/  IMAD.MOV.U32 R66, RZ, RZ, R240 ;  /* 0x000000ffff427224 */ /* 0x002fe200078e00f0 */
[----:B------:R-:W-:Y:S01]  /*e780*/  MOV R249, R244 ;  /* 0x000000f400f97202 */ /* 0x000fe20000000f00 */
[----:B------:R-:W-:Y:S01]  /*e790*/  IMAD.MOV.U32 R243, RZ, RZ, 0x1f ;  /* 0x0000001ffff37424 */ /* 0x000fe200078e00ff */
[----:B------:R-:W-:Y:S02]  /*e7a0*/  MOV R240, 0xffffffff ;  /* 0xffffffff00f07802 */ /* 0x000fe40000000f00 */
[----:B------:R-:W-:Y:S02]  /*e7b0*/  MOV R64, 0xe7d0 ;  /* 0x0000e7d000407802 */ /* 0x000fe40000000f00 */
[----:B------:R-:W-:Y:S05]  /*e7c0*/  CALL.REL.NOINC `($__internal_141_$__cuda_sm70_shflsync_down) ;  /* 0x000002d000007944 */ /* 0x000fea0003c00000 */
[----:B-1----:R-:W-:Y:S01]  /*e7d0*/  @!P0 FFMA.FTZ R244, R247, R240, R244 ;  /* 0x000000f0f7f48223 */ /* 0x002fe200000100f4 */
[----:B------:R-:W-:Y:S01]  /*e7e0*/  HFMA2.MMA R65, -RZ, RZ, 0, 0 ;  /* 0x00000000ff417435 */ /* 0x000fe200000001ff */
[----:B------:R-:W-:Y:S01]  /*e7f0*/  @!P0 FMUL.FTZ R247, R66, R247 ;  /* 0x000000f742f78220 */ /* 0x000fe20000410000 */
[----:B------:R-:W-:Y:S01]  /*e800*/  MOV R64, 0xffffffff ;  /* 0xffffffff00407802 */ /* 0x000fe20000000f00 */
[----:B------:R-:W-:Y:S01]  /*e810*/  IMAD.MOV.U32 R66, RZ, RZ, 0x1f ;  /* 0x0000001fff427424 */ /* 0x000fe200078e00ff */
[----:B------:R-:W-:-:S02]  /*e820*/  MOV R240, 0xe850 ;  /* 0x0000e85000f07802 */ /* 0x000fc40000000f00 */
[----:B------:R-:W-:Y:S02]  /*e830*/  MOV R67, R247 ;  /* 0x000000f700437202 */ /* 0x000fe40000000f00 */
[----:B0-----:R-:W-:Y:S05]  /*e840*/  CALL.REL.NOINC `($__internal_142_$__cuda_sm70_shflsync_idx_p) ;  /* 0x0000029000007944 */ /* 0x001fea0003c00000 */
[----:B-1----:R-:W-:Y:S01]  /*e850*/  IMAD.MOV.U32 R245, RZ, RZ, R65 ;  /* 0x000000fffff57224 */ /* 0x002fe200078e0041 */
[----:B------:R-:W-:Y:S01]  /*e860*/  HFMA2.MMA R65, -RZ, RZ, 0, 0 ;  /* 0x00000000ff417435 */ /* 0x000fe200000001ff */
[----:B0-----:R-:W-:Y:S01]  /*e870*/  MOV R67, R244 ;  /* 0x000000f400437202 */ /* 0x001fe20000000f00 */
[----:B------:R-:W-:Y:S01]  /*e880*/  IMAD.MOV.U32 R66, RZ, RZ, 0x1f ;  /* 0x0000001fff427424 */ /* 0x000fe200078e00ff */
[----:B------:R-:W-:Y:S02]  /*e890*/  MOV R64, 0xffffffff ;  /* 0xffffffff00407802 */ /* 0x000fe40000000f00 */
[----:B------:R-:W-:Y:S02]  /*e8a0*/  MOV R240, 0xe8c0 ;  /* 0x0000e8c000f07802 */ /* 0x000fe40000000f00 */
[----:B------:R-:W-:Y:S05]  /*e8b0*/  CALL.REL.NOINC `($__internal_142_$__cuda_sm70_shflsync_idx_p) ;  /* 0x0000022000007944 */ /* 0x000fea0003c00000 */
[----:B------:R-:W-:Y:S01]  /*e8c0*/  HFMA2.MMA R242, -RZ, RZ, 0, 5.9604644775390625e-08 ;  /* 0x00000001fff27435 */ /* 0x000fe200000001ff */
[----:B-1----:R-:W-:Y:S01]  /*e8d0*/  MOV R230, R65 ;  /* 0x0000004100e67202 */ /* 0x002fe20000000f00 */
[----:B------:R-:W-:Y:S01]  /*e8e0*/  IMAD.MOV.U32 R249, RZ, RZ, R247 ;  /* 0x000000fffff97224 */ /* 0x000fe200078e00f7 */
[----:B------:R-:W-:Y:S01]  /*e8f0*/  MOV R243, 0x1f ;  /* 0x0000001f00f37802 */ /* 0x000fe20000000f00 */
[----:B------:R-:W-:Y:S01]  /*e900*/  IMAD.MOV.U32 R240, RZ, RZ, -0x1 ;  /* 0xfffffffffff07424 */ /* 0x000fe200078e00ff */
[----:B0-----:R-:W-:-:S02]  /*e910*/  MOV R64, 0xe930 ;  /* 0x0000e93000407802 */ /* 0x001fc40000000f00 */
        /* <DEDUP_REMOVED lines=8> */
[----:B------:R-:W-:Y:S01]  /*e9a0*/  HFMA2.MMA R65, -RZ, RZ, 0, 0 ;  /* 0x00000000ff417435 */ /* 0x000fe200000001ff */
[----:B-1----:R-:W-:Y:S01]  /*e9b0*/  IMAD.MOV.U32 R244, RZ, RZ, R240 ;  /* 0x000000fffff47224 */ /* 0x002fe200078e00f0 */
[----:B------:R-:W-:Y:S01]  /*e9c0*/  MOV R67, R132 ;  /* 0x0000008400437202 */ /* 0x000fe20000000f00 */
[----:B------:R-:W-:Y:S01]  /*e9d0*/  IMAD.MOV.U32 R66, RZ, RZ, 0x1f ;  /* 0x0000001fff427424 */ /* 0x000fe200078e00ff */
[----:B------:R-:W-:Y:S02]  /*e9e0*/  MOV R64, 0xffffffff ;  /* 0xffffffff00407802 */ /* 0x000fe40000000f00 */
[----:B------:R-:W-:Y:S02]  /*e9f0*/  MOV R240, 0xea10 ;  /* 0x0000ea1000f07802 */ /* 0x000fe40000000f00 */
[----:B0-----:R-:W-:Y:S05]  /*ea00*/  CALL.REL.NOINC `($__internal_142_$__cuda_sm70_shflsync_idx_p) ;  /* 0x000000d000007944 */ /* 0x001fea0003c00000 */
[----:B-1----:R-:W-:Y:S01]  /*ea10*/  MOV R246, R65 ;  /* 0x0000004100f67202 */ /* 0x002fe20000000f00 */
[----:B------:R-:W-:Y:S01]  /*ea20*/  HFMA2.MMA R65, -RZ, RZ, 0, 0 ;  /* 0x00000000ff417435 */ /* 0x000fe200000001ff */
[----:B0-----:R-:W-:Y:S01]  /*ea30*/  IMAD.MOV.U32 R67, RZ, RZ, R133 ;  /* 0x000000ffff437224 */ /* 0x001fe200078e0085 */
[----:B------:R-:W-:Y:S01]  /*ea40*/  MOV R66, 0x1f ;  /* 0x0000001f00427802 */ /* 0x000fe20000000f00 */
[----:B------:R-:W-:Y:S01]  /*ea50*/  IMAD.MOV.U32 R64, RZ, RZ, -0x1 ;  /* 0xffffffffff407424 */ /* 0x000fe200078e00ff */
[----:B------:R-:W-:-:S02]  /*ea60*/  MOV R240, 0xea80 ;  /* 0x0000ea8000f07802 */ /* 0x000fc40000000f00 */
[----:B------:R-:W-:Y:S05]  /*ea70*/  CALL.REL.NOINC `($__internal_142_$__cuda_sm70_shflsync_idx_p) ;  /* 0x0000006000007944 */ /* 0x000fea0003c00000 */
[----:B-1----:R-:W-:Y:S01]  /*ea80*/  MOV R240, R65 ;  /* 0x0000004100f07202 */ /* 0x002fe20000000f00 */
[----:B0-----:R-:W-:Y:S05]  /*ea90*/  BRA `(.L_x_3635) ;  /* 0xffffad8000007947 */ /* 0x001fea000383ffff */
        .weak           $__internal_141_$__cuda_sm70_shflsync_down
        .type           $__internal_141_$__cuda_sm70_shflsync_down,@function
        .size           $__internal_141_$__cuda_sm70_shflsync_down,($__internal_142_$__cuda_sm70_shflsync_idx_p - $__internal_141_$__cuda_sm70_shflsync_down)
$__internal_141_$__cuda_sm70_shflsync_down:
[----:B------:R-:W-:Y:S01]  /*eaa0*/  HFMA2.MMA R65, -RZ, RZ, 0, 0 ;  /* 0x00000000ff417435 */ /* 0x000fe200000001ff */
[----:B------:R-:W-:Y:S04]  /*eab0*/  WARPSYNC R240 ;  /* 0x000000f000007348 */ /* 0x000fe80003800000 */
[----:B------:R0:W1:Y:S01]  /*eac0*/  SHFL.DOWN PT, R240, R249, R242, R243 ;  /* 0x080000f2f9f07389 */ /* 0x00006200000e00f3 */
[----:B------:R-:W-:Y:S05]  /*ead0*/  RET.REL.NODEC R64 `(_Z25selective_scan_bwd_kernelI32Selective_Scan_bwd_kernel_traitsILi64ELi16ELb0ELb1ELb1ELb1ELb1EN3c108BFloat16EfEEv12SSMParamsBwd) ;  /* 0xffff152040007950 */ /* 0x000fea0003c3ffff */
        .weak           $__internal_142_$__cuda_sm70_shflsync_idx_p
        .type           $__internal_142_$__cuda_sm70_shflsync_idx_p,@function
        .size           $__internal_142_$__cuda_sm70_shflsync_idx_p,($__internal_143_$__cuda_sm70_shflsync_up - $__internal_142_$__cuda_sm70_shflsync_idx_p)
$__internal_142_$__cuda_sm70_shflsync_idx_p:
[----:B------:R-:W-:Y:S01]  /*eae0*/  IMAD.MOV.U32 R242, RZ, RZ, R240 ;  /* 0x000000fffff27224 */ /* 0x000fe200078e00f0 */
[----:B------:R-:W-:Y:S01]  /*eaf0*/  MOV R243, 0x0 ;  /* 0x0000000000f37802 */ /* 0x000fe20000000f00 */
[----:B------:R-:W-:Y:S04]  /*eb00*/  WARPSYNC R64 ;  /* 0x0000004000007348 */ /* 0x000fe80003800000 */
[----:B------:R0:W1:Y:S01]  /*eb10*/  SHFL.IDX PT, R65, R67, R65, R66 ;  /* 0x0000004143417389 */ /* 0x00006200000e0042 */
[----:B------:R-:W-:Y:S05]  /*eb20*/  RET.REL.NODEC R242 `(_Z25selective_scan_bwd_kernelI32Selective_Scan_bwd_kernel_traitsILi64ELi16ELb0ELb1ELb1ELb1ELb1EN3c108BFloat16EfEEv12SSMParamsBwd) ;  /* 0xffff14d0f2007950 */ /* 0x000fea0003c3ffff */
        .weak           $__internal_143_$__cuda_sm70_shflsync_up
        .type           $__internal_143_$__cuda_sm70_shflsync_up,@function
        .size           $__internal_143_$__cuda_sm70_shflsync_up,(.L_x_8955 - $__internal_143_$__cuda_sm70_shflsync_up)
$__internal_143_$__cuda_sm70_shflsync_up:
[----:B------:R-:W-:Y:S01]  /*eb30*/  HFMA2.MMA R65, -RZ, RZ, 0, 0 ;  /* 0x00000000ff417435 */ /* 0x000fe200000001ff */
[----:B------:R-:W-:Y:S04]  /*eb40*/  WARPSYNC R240 ;  /* 0x000000f000007348 */ /* 0x000fe80003800000 */
[----:B------:R0:W1:Y:S01]  /*eb50*/  SHFL.UP PT, R240, R247, R244, R243 ;  /* 0x040000f4f7f07389 */ /* 0x00006200000e00f3 */
[----:B------:R-:W-:Y:S05]  /*eb60*/  RET.REL.NODEC R64 `(_Z25selective_scan_bwd_kernelI32Selective_Scan_bwd_kernel_traitsILi64ELi16ELb0ELb1ELb1ELb1ELb1EN3c108BFloat16EfEEv12SSMParamsBwd) ;  /* 0xffff149040007950 */ /* 0x000fea0003c3ffff */
.L_x_3636:
        /* <DEDUP_REMOVED lines=9> */
.L_x_8955:


//--------------------- .text._Z25selective_scan_bwd_kernelI32Selective_Scan_bwd_kernel_traitsILi64ELi16ELb1ELb0ELb0ELb0ELb0EN3c108BFloat16EfEEv12SSMParamsBwd --------------------------
	.section	.text._Z25selective_scan_bwd_kernelI32Selective_Scan_bwd_kernel_traitsILi64ELi16ELb1ELb0ELb0ELb0ELb0EN3c108BFloat16EfEEv12SSMParamsBwd,"ax",@progbits
	.sectioninfo	@"SHI_REGISTERS=198"
	.align	128
        .global         _Z25selective_scan_bwd_kernelI32Selective_Scan_bwd_kernel_traitsILi64ELi16ELb1ELb0ELb0ELb0ELb0EN3c108BFloat16EfEEv12SSMParamsBwd
        .type           _Z25selective_scan_bwd_kernelI32Selective_Scan_bwd_kernel_traitsILi64ELi16ELb1ELb0ELb0ELb0ELb0EN3c108BFloat16EfEEv12SSMParamsBwd,@function
        .size           _Z25selective_scan_bwd_kernelI32Selective_Scan_bwd_kernel_traitsILi64ELi16ELb1ELb0ELb0ELb0ELb0EN3c108BFloat16EfEEv12SSMParamsBwd,(.L_x_8958 - _Z25selective_scan_bwd_kernelI32Selective_Scan_bwd_kernel_traitsILi64ELi16ELb1ELb0ELb0ELb0ELb0EN3c108BFloat16EfEEv12SSMParamsBwd)
        .other          _Z25selective_scan_bwd_kernelI32Selective_Scan_bwd_kernel_traitsILi64ELi16ELb1ELb0ELb0ELb0ELb0EN3c108BFloat16EfEEv12SSMParamsBwd,@"STO_CUDA_ENTRY STV_DEFAULT"
_Z25selective_scan_bwd_kernelI32Selective_Scan_bwd_kernel_traitsILi64ELi16ELb1ELb0ELb0ELb0ELb0EN3c108BFloat16EfEEv12SSMParamsBwd:
.text._Z25selective_scan_bwd_kernelI32Selective_Scan_bwd_kernel_traitsILi64ELi16ELb1ELb0ELb0ELb0ELb0EN3c108BFloat16EfEEv12SSMParamsBwd:
        /* <DEDUP_REMOVED lines=11> */
[----:B-1----:R-:W-:-:S05]  /*00b0*/  SHF.R.S32.HI R23, RZ, 0x1f, R0 ;  /* 0x0000001fff177819 */ /* 0x002fca0000011400 */
[C---:B------:R-:W-:Y:S02]  /*00c0*/  @P0 LEA R6, P2, R0.reuse, c[0x0][0x238], 0x2 ;  /* 0x00008e0000060a11 */ /* 0x040fe400078410ff */
[----:B------:R-:W-:Y:S01]  /*00d0*/  @P1 LEA R8, P3, R0, c[0x0][0x250], 0x2 ;  /* 0x0000940000081a11 */ /* 0x000fe200078610ff */
[----:B------:R-:W-:Y:S01]  /*00e0*/  IMAD R4, R26, c[0x0][0x1d0], RZ ;  /* 0x000074001a047a24 */ /* 0x000fe200078e02ff */
[--C-:B------:R-:W-:Y:S01]  /*00f0*/  @P0 LEA.HI.X R7, R0, c[0x0][0x23c], R23.reuse, 0x2, P2 ;  /* 0x00008f0000070a11 */ /* 0x100fe200010f1417 */
[----:B------:R-:W-:Y:S01]  /*0100*/  IMAD R10, R26, c[0x0][0x1e0], RZ ;  /* 0x000078001a0a7a24 */ /* 0x000fe200078e02ff */
[----:B------:R-:W-:Y:S01]  /*0110*/  @P1 LEA.HI.X R9, R0, c[0x0][0x254], R23, 0x2, P3 ;  /* 0x0000950000091a11 */ /* 0x000fe200018f1417 */
[----:B------:R-:W-:Y:S02]  /*0120*/  IMAD R12, R26, c[0x0][0x278], RZ ;  /* 0x00009e001a0c7a24 */ /* 0x000fe400078e02ff */
[C---:B------:R-:W-:Y:S01]  /*0130*/  IMAD R11, R25.reuse, c[0x0][0x1d4], R4 ;  /* 0x00007500190b7a24 */ /* 0x040fe200078e0204 */
[----:B------:R0:W5:Y:S01]  /*0140*/  @P0 LDG.E R22, [R6.64] ;  /* 0x0000000606160981 */ /* 0x000162000c1e1900 */
[----:B------:R-:W-:-:S03]  /*0150*/  IMAD.WIDE.U32 R2, R25, c[0x0][0x1d0], RZ ;  /* 0x0000740019027a25 */ /* 0x000fc600078e00ff */
[----:B------:R1:W5:Y:S01]  /*0160*/  @P1 LDG.E R24, [R8.64] ;  /* 0x0000000608181981 */ /* 0x000362000c1e1900 */
[----:B------:R-:W-:Y:S01]  /*0170*/  IMAD.WIDE.U32 R4, R25, c[0x0][0x1e0], RZ ;  /* 0x0000780019047a25 */ /* 0x000fe200078e00ff */
[----:B------:R-:W-:Y:S01]  /*0180*/  IADD3 R3, R3, R11, RZ ;  /* 0x0000000b03037210 */ /* 0x000fe20007ffe0ff */
[----:B------:R-:W-:Y:S01]  /*0190*/  HFMA2.MMA R27, -RZ, RZ, 0, 0 ;  /* 0x00000000ff1b7435 */ /* 0x000fe200000001ff */
[----:B------:R-:W-:Y:S01]  /*01a0*/  ISETP.NE.U32.AND P0, PT, RZ, c[0x0][0x260], PT ;  /* 0x00009800ff007a0c */ /* 0x000fe20003f05070 */
[C---:B------:R-:W-:Y:S01]  /*01b0*/  IMAD R13, R25.reuse, c[0x0][0x1e4], R10 ;  /* 0x00007900190d7a24 */ /* 0x040fe200078e020a */
[----:B------:R-:W-:Y:S01]  /*01c0*/  MOV R28, RZ ;  /* 0x000000ff001c7202 */ /* 0x000fe20000000f00 */
[----:B0-----:R-:W-:Y:S01]  /*01d0*/  IMAD.WIDE.U32 R6, R25, c[0x0][0x278], RZ ;  /* 0x00009e0019067a25 */ /* 0x001fe200078e00ff */
[----:B------:R-:W-:Y:S02]  /*01e0*/  ISETP.NE.AND.EX P0, PT, RZ, c[0x0][0x264], PT, P0 ;  /* 0x00009900ff007a0c */ /* 0x000fe40003f05300 */
[----:B------:R-:W-:Y:S01]  /*01f0*/  IADD3 R5, R5, R13, RZ ;  /* 0x0000000d05057210 */ /* 0x000fe20007ffe0ff */
[----:B-1----:R-:W-:Y:S01]  /*0200*/  IMAD R9, R25, c[0x0][0x27c], R12 ;  /* 0x00009f0019097a24 */ /* 0x002fe200078e020c */
[----:B------:R-:W-:Y:S01]  /*0210*/  MOV R8, c[0x0][0x174] ;  /* 0x00005d0000087a02 */ /* 0x000fe20000000f00 */
[----:B------:R-:W-:-:S02]  /*0220*/  IMAD R13, R23, c[0x0][0x1d8], RZ ;  /* 0x00007600170d7a24 */ /* 0x000fc400078e02ff */
[----:B------:R-:W-:Y:S01]  /*0230*/  IMAD R15, R23, c[0x0][0x1e8], RZ ;  /* 0x00007a00170f7a24 */ /* 0x000fe200078e02ff */
[----:B------:R-:W-:Y:S01]  /*0240*/  IADD3 R7, R7, R9, RZ ;  /* 0x0000000907077210 */ /* 0x000fe20007ffe0ff */
[----:B------:R-:W-:Y:S01]  /*0250*/  IMAD.WIDE.U32 R2, R0, c[0x0][0x1d8], R2 ;  /* 0x0000760000027a25 */ /* 0x000fe200078e0002 */
[C---:B------:R-:W-:Y:S02]  /*0260*/  LEA R9, R8.reuse, 0xfffffc00, 0xa ;  /* 0xfffffc0008097811 */ /* 0x040fe400078e50ff */
[----:B------:R-:W-:Y:S01]  /*0270*/  ISETP.GE.AND P3, PT, R8, 0x1, PT ;  /* 0x000000010800780c */ /* 0x000fe20003f66270 */
[C---:B------:R-:W-:Y:S01]  /*0280*/  IMAD.WIDE.U32 R4, R0.reuse, c[0x0][0x1e8], R4 ;  /* 0x00007a0000047a25 */ /* 0x040fe200078e0004 */
[----:B------:R-:W-:Y:S02]  /*0290*/  SHF.R.S32.HI R11, RZ, 0x1f, R9 ;  /* 0x0000001fff0b7819 */ /* 0x000fe40000011409 */
[----:B------:R-:W-:Y:S01]  /*02a0*/  IADD3 R33, P1, R9, R2, RZ ;  /* 0x0000000209217210 */ /* 0x000fe20007f3e0ff */
[----:B------:R-:W-:Y:S01]  /*02b0*/  IMAD R17, R23, c[0x0][0x280], RZ ;  /* 0x0000a00017117a24 */ /* 0x000fe200078e02ff */
[----:B------:R-:W-:Y:S01]  /*02c0*/  IADD3 R35, P2, R9, R4, RZ ;  /* 0x0000000409237210 */ /* 0x000fe20007f5e0ff */
[----:B------:R-:W-:Y:S01]  /*02d0*/  IMAD.WIDE.U32 R6, R0, c[0x0][0x280], R6 ;  /* 0x0000a00000067a25 */ /* 0x000fe200078e0006 */
[----:B------:R-:W-:-:S02]  /*02e0*/  @P0 MOV R19, 0x8 ;  /* 0x0000000800130802 */ /* 0x000fc40000000f00 */
[----:B------:R-:W-:Y:S01]  /*02f0*/  LEA R34, P5, R35, c[0x0][0x248], 0x1 ;  /* 0x0000920023227a11 */ /* 0x000fe200078a08ff */
[C---:B------:R-:W-:Y:S01]  /*0300*/  IMAD R13, R0.reuse, c[0x0][0x1dc], R13 ;  /* 0x00007700000d7a24 */ /* 0x040fe200078e020d */
[----:B------:R-:W-:Y:S01]  /*0310*/  IADD3 R9, P4, R9, R6, RZ ;  /* 0x0000000609097210 */ /* 0x000fe20007f9e0ff */
[C---:B------:R-:W-:Y:S02]  /*0320*/  IMAD R15, R0.reuse, c[0x0][0x1ec], R15 ;  /* 0x00007b00000f7a24 */ /* 0x040fe400078e020f */
[----:B------:R-:W-:Y:S01]  /*0330*/  IMAD R17, R0, c[0x0][0x284], R17 ;  /* 0x0000a10000117a24 */ /* 0x000fe200078e0211 */
[C---:B------:R-:W-:Y:S02]  /*0340*/  IADD3.X R2, R11.reuse, R3, R13, P1, !PT ;  /* 0x000000030b027210 */ /* 0x040fe40000ffe40d */
[----:B------:R-:W-:Y:S02]  /*0350*/  IADD3.X R4, R11, R5, R15, P2, !PT ;  /* 0x000000050b047210 */ /* 0x000fe400017fe40f */
[----:B------:R-:W-:-:S02]  /*0360*/  ISETP.NE.U32.AND P1, PT, RZ, c[0x0][0x328], PT ;  /* 0x0000ca00ff007a0c */ /* 0x000fc40003f25070 */
[----:B------:R-:W-:Y:S02]  /*0370*/  ISETP.NE.U32.AND P2, PT, RZ, c[0x0][0x348], PT ;  /* 0x0000d200ff007a0c */ /* 0x000fe40003f45070 */
[----:B------:R-:W-:Y:S02]  /*0380*/  IADD3.X R6, R11, R7, R17, P4, !PT ;  /* 0x000000070b067210 */ /* 0x000fe400027fe411 */
[C---:B------:R-:W-:Y:S01]  /*0390*/  LEA R32, P4, R33.reuse, c[0x0][0x240], 0x1 ;  /* 0x0000900021207a11 */ /* 0x040fe200078808ff */
[----:B------:R-:W-:Y:S01]  /*03a0*/  CS2R R16, SRZ ;  /* 0x0000000000107805 */ /* 0x000fe2000001ff00 */
[----:B------:R-:W-:Y:S02]  /*03b0*/  ISETP.NE.AND.EX P1, PT, RZ, c[0x0][0x32c], PT, P1 ;  /* 0x0000cb00ff007a0c */ /* 0x000fe40003f25310 */
[----:B------:R-:W-:Y:S02]  /*03c0*/  ISETP.NE.AND.EX P2, PT, RZ, c[0x0][0x34c], PT, P2 ;  /* 0x0000d300ff007a0c */ /* 0x000fe40003f45320 */
[----:B------:R-:W-:Y:S01]  /*03d0*/  LEA.HI.X R33, R33, c[0x0][0x244], R2, 0x1, P4 ;  /* 0x0000910021217a11 */ /* 0x000fe200020f0c02 */
[----:B------:R-:W-:Y:S01]  /*03e0*/  @P0 IMAD R2, R25, c[0x0][0x164], R0 ;  /* 0x0000590019020a24 */ /* 0x000fe200078e0200 */
[----:B------:R-:W-:Y:S01]  /*03f0*/  LEA.HI.X R35, R35, c[0x0][0x24c], R4, 0x1, P5 ;  /* 0x0000930023237a11 */ /* 0x000fe200028f0c04 */
[----:B------:R-:W-:Y:S01]  /*0400*/  HFMA2.MMA R4, -RZ, RZ, 0, 0 ;  /* 0x00000000ff047435 */ /* 0x000fe200000001ff */
[----:B------:R-:W-:Y:S01]  /*0410*/  LEA R36, P6, R9, c[0x0][0x308], 0x1 ;  /* 0x0000c20009247a11 */ /* 0x000fe200078c08ff */
[----:B------:R-:W-:Y:S01]  /*0420*/  @P0 IMAD R2, R2, c[0x0][0x174], RZ ;  /* 0x00005d0002020a24 */ /* 0x000fe200078e02ff */
[----:B------:R-:W-:-:S02]  /*0430*/  MOV R3, RZ ;  /* 0x000000ff00037202 */ /* 0x000fc40000000f00 */
[----:B------:R-:W-:Y:S01]  /*0440*/  LEA.HI.X R37, R9, c[0x0][0x30c], R6, 0x1, P6 ;  /* 0x0000c30009257a11 */ /* 0x000fe200030f0c06 */
[----:B------:R-:W-:Y:S01]  /*0450*/  @P0 IMAD R2, R2, c[0x0][0x16c], RZ ;  /* 0x00005b0002020a24 */ /* 0x000fe200078e02ff */
[C---:B------:R-:W-:Y:S02]  /*0460*/  @P1 LEA R16, P4, R0.reuse, c[0x0][0x328], 0x2 ;  /* 0x0000ca0000101a11 */ /* 0x040fe400078810ff */
[----:B------:R-:W-:Y:S01]  /*0470*/  @P2 LEA R4, P5, R0, c[0x0][0x348], 0x2 ;  /* 0x0000d20000042a11 */ /* 0x000fe200078a10ff */
[----:B------:R-:W-:Y:S01]  /*0480*/  @P0 IMAD.WIDE R18, R2, R19, c[0x0][0x260] ;  /* 0x0000980002120625 */ /* 0x000fe200078e0213 */
[C-C-:B------:R-:W-:Y:S01]  /*0490*/  @P1 LEA.HI.X R17, R0.reuse, c[0x0][0x32c], R23.reuse, 0x2, P4 ;  /* 0x0000cb0000111a11 */ /* 0x140fe200020f1417 */
[----:B------:R-:W-:Y:S01]  /*04a0*/  @!P0 CS2R R18, SRZ ;  /* 0x0000000000128805 */ /* 0x000fe2000001ff00 */
[----:B------:R-:W-:Y:S02]  /*04b0*/  @P2 LEA.HI.X R3, R0, c[0x0][0x34c], R23, 0x2, P5 ;  /* 0x0000d30000032a11 */ /* 0x000fe400028f1417 */
[----:B------:R-:W-:Y:S01]  /*04c0*/  MOV R2, R4 ;  /* 0x0000000400027202 */ /* 0x000fe20000000f00 */
[----:B------:R-:W-:Y:S05]  /*04d0*/  @!P3 BRA `(.L_x_3637) ;  /* 0x000035200000b947 */ /* 0x000fea0003800000 */
[----:B------:R-:W0:Y:S01]  /*04e0*/  S2R R29, SR_TID.X ;  /* 0x00000000001d7919 */ /* 0x000e220000002100 */
[----:B------:R-:W-:-:S02]  /*04f0*/  MOV R31, c[0x0][0x174] ;  /* 0x00005d00001f7a02 */ /* 0x000fc40000000f00 */
[----:B------:R-:W-:Y:S01]  /*0500*/  MOV R28, RZ ;  /* 0x000000ff001c7202 */ /* 0x000fe20000000f00 */
[----:B------:R-:W1:Y:S01]  /*0510*/  S2R R30, SR_LANEID ;  /* 0x00000000001e7919 */ /* 0x000e620000000000 */
[----:B------:R-:W-:Y:S02]  /*0520*/  MOV R27, RZ ;  /* 0x000000ff001b7202 */ /* 0x000fe40000000f00 */
[----:B0-----:R-:W-:Y:S01]  /*0530*/  SHF.R.S32.HI R4, RZ, 0x1f, R29 ;  /* 0x0000001fff047819 */ /* 0x001fe2000001141d */
[----:B------:R-:W-:-:S03]  /*0540*/  IMAD.SHL.U32 R39, R29, 0x2, RZ ;  /* 0x000000021d277824 */ /* 0x000fc600078e00ff */
[----:B------:R-:W-:Y:S02]  /*0550*/  LEA.HI R4, R4, R29, RZ, 0x5 ;  /* 0x0000001d04047211 */ /* 0x000fe400078f28ff */
[----:B------:R-:W-:Y:S02]  /*0560*/  LOP3.LUT R39, R39, 0xffffffc0, RZ, 0xc0, !PT ;  /* 0xffffffc027277812 */ /* 0x000fe400078ec0ff */
[----:B-1----:R-:W-:Y:S02]  /*0570*/  SHF.R.S32.HI R38, RZ, 0x5, R4 ;  /* 0x00000005ff267819 */ /* 0x002fe40000011404 */
.L_x_3655:
[----:B------:R-:W-:Y:S01]  /*0580*/  BAR.SYNC.DEFER_BLOCKING 0x0 ;  /* 0x0000000000007b1d */ /* 0x000fe20000010000 */
[----:B------:R-:W-:-:S05]  /*0590*/  LOP3.LUT R40, R39, 0x1f, R29, 0xf8, !PT ;  /* 0x0000001f27287812 */ /* 0x000fca00078ef81d */
[----:B------:R-:W-:-:S05]  /*05a0*/  IMAD.WIDE R12, R40, 0x10, R32 ;  /* 0x00000010280c7825 */ /* 0x000fca00078e0220 */
[----:B------:R-:W2:Y:S04]  /*05b0*/  LDG.E.128 R44, [R12.64] ;  /* 0x000000060c2c7981 */ /* 0x000ea8000c1e1d00 */
[----:B------:R-:W3:Y:S01]  /*05c0*/  LDG.E.128 R48, [R12.64+0x200] ;  /* 0x000200060c307981 */ /* 0x000ee2000c1e1d00 */
[----:B------:R-:W-:Y:S01]  /*05d0*/  IADD3 R41, R39, R30, RZ ;  /* 0x0000001e27297210 */ /* 0x000fe20007ffe0ff */
[----:B------:R-:W-:-:S03]  /*05e0*/  IMAD.WIDE R20, R40, 0x10, R34 ;  /* 0x0000001028147825 */ /* 0x000fc600078e0222 */
[----:B------:R-:W-:Y:S01]  /*05f0*/  IADD3 R52, R41, R30, RZ ;  /* 0x0000001e29347210 */ /* 0x000fe20007ffe0ff */
[----:B--2---:R0:W-:Y:S04]  /*0600*/  STS.128 [R41.X16], R44 ;  /* 0x0000002c29007388 */ /* 0x0041e8000000cc00 */
[----:B---3--:R1:W-:Y:S01]  /*0610*/  STS.128 [R41.X16+0x200], R48 ;  /* 0x0002003029007388 */ /* 0x0083e2000000cc00 */
[----:B------:R-:W-:-:S06]  /*0620*/  NOP ;  /* 0x0000000000007918 */ /* 0x000fcc0000000000 */
[----:B------:R-:W2:Y:S04]  /*0630*/  LDS.128 R8, [R52.X16] ;  /* 0x0000000034087984 */ /* 0x000ea8000000cc00 */
[----:B------:R-:W-:Y:S04]  /*0640*/  LDS.128 R4, [R52.X16+0x10] ;  /* 0x0000100034047984 */ /* 0x000fe8000000cc00 */
[----:B------:R-:W-:Y:S06]  /*0650*/  BAR.SYNC.DEFER_BLOCKING 0x0 ;  /* 0x0000000000007b1d */ /* 0x000fec0000010000 */
[----:B------:R-:W3:Y:S04]  /*0660*/  LDG.E.128 R56, [R20.64] ;  /* 0x0000000614387981 */ /* 0x000ee8000c1e1d00 */
[----:B------:R-:W4:Y:S01]  /*0670*/  LDG.E.128 R60, [R20.64+0x200] ;  /* 0x00020006143c7981 */ /* 0x000f22000c1e1d00 */
[----:B------:R-:W-:-:S03]  /*0680*/  IMAD.WIDE R42, R40, 0x10, R36 ;  /* 0x00000010282a7825 */ /* 0x000fc600078e0224 */
[----:B---3--:R-:W-:Y:S04]  /*0690*/  STS.128 [R41.X16], R56 ;  /* 0x0000003829007388 */ /* 0x008fe8000000cc00 */
[----:B----4-:R3:W-:Y:S01]  /*06a0*/  STS.128 [R41.X16+0x200], R60 ;  /* 0x0002003c29007388 */ /* 0x0107e2000000cc00 */
[----:B------:R-:W-:-:S06]  /*06b0*/  NOP ;  /* 0x0000000000007918 */ /* 0x000fcc0000000000 */
[----:B------:R-:W3:Y:S04]  /*06c0*/  LDS.128 R72, [R52.X16] ;  /* 0x0000000034487984 */ /* 0x000ee8000000cc00 */
[----:B------:R-:W3:Y:S04]  /*06d0*/  LDS.128 R12, [R52.X16+0x10] ;  /* 0x00001000340c7984 */ /* 0x000ee8000000cc00 */
[----:B------:R-:W-:Y:S06]  /*06e0*/  BAR.SYNC.DEFER_BLOCKING 0x0 ;  /* 0x0000000000007b1d */ /* 0x000fec0000010000 */
[----:B0-----:R-:W4:Y:S04]  /*06f0*/  LDG.E.128 R44, [R42.64] ;  /* 0x000000062a2c7981 */ /* 0x001f28000c1e1d00 */
[----:B-1----:R-:W4:Y:S01]  /*0700*/  LDG.E.128 R48, [R42.64+0x200] ;  /* 0x000200062a307981 */ /* 0x002f22000c1e1d00 */
[--C-:B--2---:R-:W-:Y:S01]  /*0710*/  PRMT R20, RZ, 0x5410, R8.reuse ;  /* 0x00005410ff147816 */ /* 0x104fe20000000008 */
[----:B---3--:R-:W-:Y:S01]  /*0720*/  HFMA2.MMA R60, -RZ, RZ, 0, 0 ;  /* 0x00000000ff3c7435 */ /* 0x008fe200000001ff */
[----:B------:R-:W-:Y:S01]  /*0730*/  PRMT R21, RZ, 0x7610, R8 ;  /* 0x00007610ff157816 */ /* 0x000fe20000000008 */
[----:B------:R-:W-:Y:S01]  /*0740*/  HFMA2.MMA R62, -RZ, RZ, 0, 0 ;  /* 0x00000000ff3e7435 */ /* 0x000fe200000001ff */
[--C-:B------:R-:W-:Y:S01]  /*0750*/  PRMT R113, RZ, 0x5410, R72.reuse ;  /* 0x00005410ff717816 */ /* 0x100fe20000000048 */
[----:B------:R-:W-:Y:S01]  /*0760*/  HFMA2.MMA R97, -RZ, RZ, 0, 0 ;  /* 0x00000000ff617435 */ /* 0x000fe200000001ff */
        /* <DEDUP_REMOVED lines=9> */
[----:B------:R-:W-:Y:S01]  /*0800*/  IMAD.MOV.U32 R74, RZ, RZ, RZ ;  /* 0x000000ffff4a7224 */ /* 0x000fe200078e00ff */
[----:B------:R-:W-:-:S02]  /*0810*/  PRMT R125, RZ, 0x5410, R75 ;  /* 0x00005410ff7d7816 */ /* 0x000fc4000000004b */
[----:B------:R-:W-:Y:S02]  /*0820*/  PRMT R127, RZ, 0x7610, R75 ;  /* 0x00007610ff7f7816 */ /* 0x000fe4000000004b */
[----:B------:R-:W-:Y:S02]  /*0830*/  MOV R89, RZ ;  /* 0x000000ff00597202 */ /* 0x000fe40000000f00 */
[----:B------:R-:W-:Y:S02]  /*0840*/  MOV R91, RZ ;  /* 0x000000ff005b7202 */ /* 0x000fe40000000f00 */
[----:B------:R-:W-:Y:S02]  /*0850*/  MOV R93, RZ ;  /* 0x000000ff005d7202 */ /* 0x000fe40000000f00 */
[----:B------:R-:W-:Y:S02]  /*0860*/  MOV R95, RZ ;  /* 0x000000ff005f7202 */ /* 0x000fe40000000f00 */
[----:B------:R-:W-:-:S02]  /*0870*/  MOV R76, RZ ;  /* 0x000000ff004c7202 */ /* 0x000fc40000000f00 */
[----:B------:R-:W-:Y:S02]  /*0880*/  MOV R78, RZ ;  /* 0x000000ff004e7202 */ /* 0x000fe40000000f00 */
[----:B------:R-:W-:Y:S02]  /*0890*/  MOV R80, RZ ;  /* 0x000000ff00507202 */ /* 0x000fe40000000f00 */
        /* <DEDUP_REMOVED lines=8> */
[----:B----4-:R-:W-:Y:S04]  /*0920*/  STS.128 [R41.X16], R44 ;  /* 0x0000002c29007388 */ /* 0x010fe8000000cc00 */
[----:B------:R-:W-:Y:S01]  /*0930*/  STS.128 [R41.X16+0x200], R48 ;  /* 0x0002003029007388 */ /* 0x000fe2000000cc00 */
[----:B------:R-:W-:-:S06]  /*0940*/  NOP ;  /* 0x0000000000007918 */ /* 0x000fcc0000000000 */
[----:B------:R-:W0:Y:S04]  /*0950*/  LDS.128 R56, [R52.X16] ;  /* 0x0000000034387984 */ /* 0x000e28000000cc00 */
[----:B------:R-:W1:Y:S01]  /*0960*/  LDS.128 R68, [R52.X16+0x10] ;  /* 0x0000100034447984 */ /* 0x000e62000000cc00 */
[--C-:B0-----:R-:W-:Y:S02]  /*0970*/  PRMT R42, RZ, 0x5410, R56.reuse ;  /* 0x00005410ff2a7816 */ /* 0x101fe40000000038 */
[----:B------:R-:W-:Y:S02]  /*0980*/  PRMT R43, RZ, 0x7610, R56 ;  /* 0x00007610ff2b7816 */ /* 0x000fe40000000038 */
[----:B------:R-:W-:Y:S01]  /*0990*/  PRMT R45, RZ, 0x5410, R57 ;  /* 0x00005410ff2d7816 */ /* 0x000fe20000000039 */
[C---:B------:R-:W-:Y:S01]  /*09a0*/  FFMA.FTZ R20, R42.reuse, R20, R27 ;  /* 0x000000142a147223 */ /* 0x040fe2000001001b */
[----:B------:R-:W-:Y:S01]  /*09b0*/  PRMT R47, RZ, 0x7610, R57 ;  /* 0x00007610ff2f7816 */ /* 0x000fe20000000039 */
[-C--:B-----5:R-:W-:Y:S01]  /*09c0*/  FMUL.FTZ R44, R42, R22.reuse ;  /* 0x000000162a2c7220 */ /* 0x0a0fe20000410000 */
        /* <DEDUP_REMOVED lines=9> */
[-C--:B------:R-:W-:Y:S01]  /*0a60*/  FMUL.FTZ R75, R47, R22.reuse ;  /* 0x000000162f4b7220 */ /* 0x080fe20000410000 */
[----:B------:R-:W-:Y:S01]  /*0a70*/  PRMT R55, RZ, 0x7610, R59 ;  /* 0x00007610ff377816 */ /* 0x000fe2000000003b */
[-C--:B------:R-:W-:Y:S01]  /*0a80*/  FMUL.FTZ R48, R49, R22.reuse ;  /* 0x0000001631307220 */ /* 0x080fe20000410000 */
[----:B-1----:R-:W-:Y:S01]  /*0a90*/  PRMT R57, RZ, 0x5410, R68 ;  /* 0x00005410ff397816 */ /* 0x002fe20000000044 */
[----:B------:R-:W-:Y:S01]  /*0aa0*/  FFMA.FTZ R20, R47, R21, R20 ;  /* 0x000000152f147223 */ /* 0x000fe20000010014 */
[----:B------:R-:W-:Y:S01]  /*0ab0*/  PRMT R21, RZ, 0x5410, R10 ;  /* 0x00005410ff157816 */ /* 0x000fe2000000000a */
        /* <DEDUP_REMOVED lines=8> */
[-C--:B------:R-:W-:Y:S01]  /*0b40*/  FMUL.FTZ R52, R57, R22.reuse ;  /* 0x0000001639347220 */ /* 0x080fe20000410000 */
[----:B------:R-:W-:Y:S01]  /*0b50*/  PRMT R65, RZ, 0x5410, R70 ;  /* 0x00005410ff417816 */ /* 0x000fe20000000046 */
[----:B------:R-:W-:Y:S01]  /*0b60*/  FFMA.FTZ R20, R51, R21, R20 ;  /* 0x0000001533147223 */ /* 0x000fe20000010014 */
[--C-:B------:R-:W-:Y:S01]  /*0b70*/  PRMT R21, RZ, 0x5410, R11.reuse ;  /* 0x00005410ff157816 */ /* 0x100fe2000000000b */
[-C--:B------:R-:W-:Y:S01]  /*0b80*/  FMUL.FTZ R81, R59, R22.reuse ;  /* 0x000000163b517220 */ /* 0x080fe20000410000 */
[----:B------:R-:W-:Y:S01]  /*0b90*/  MOV R27, c[0x0][0x16c] ;  /* 0x00005b00001b7a02 */ /* 0x000fe20000000f00 */
[-C--:B------:R-:W-:Y:S01]  /*0ba0*/  FMUL.FTZ R54, R61, R22.reuse ;  /* 0x000000163d367220 */ /* 0x080fe20000410000 */
[----:B------:R-:W-:Y:S01]  /*0bb0*/  PRMT R67, RZ, 0x7610, R70 ;  /* 0x00007610ff437816 */ /* 0x000fe20000000046 */
[----:B------:R-:W-:Y:S01]  /*0bc0*/  FFMA.FTZ R20, R53, R21, R20 ;  /* 0x0000001535147223 */ /* 0x000fe20000010014 */
[----:B------:R-:W-:Y:S01]  /*0bd0*/  PRMT R21, RZ, 0x7610, R11 ;  /* 0x00007610ff157816 */ /* 0x000fe2000000000b */
[----:B------:R-:W-:Y:S01]  /*0be0*/  HFMA2.MMA R70, -RZ, RZ, 0, 0 ;  /* 0x00000000ff467435 */ /* 0x000fe200000001ff */
[----:B------:R-:W-:Y:S01]  /*0bf0*/  BAR.SYNC.DEFER_BLOCKING 0x0 ;  /* 0x0000000000007b1d */ /* 0x000fe20000010000 */
[----:B------:R-:W-:Y:S01]  /*0c00*/  ISETP.GE.AND P0, PT, R27, 0x1, PT ;  /* 0x000000011b00780c */ /* 0x000fe20003f06270 */
        /* <DEDUP_REMOVED lines=9> */
[----:B------:R-:W-:Y:S01]  /*0ca0*/  PRMT R21, RZ, 0x7610, R4 ;  /* 0x00007610ff157816 */ /* 0x000fe20000000004 */
[----:B------:R-:W-:-:S02]  /*0cb0*/  FMUL.FTZ R58, R69, R22 ;  /* 0x00000016453a7220 */ /* 0x000fc40000410000 */
[----:B------:R-:W-:Y:S02]  /*0cc0*/  FMUL.FTZ R87, R71, R22 ;  /* 0x0000001647577220 */ /* 0x000fe40000410000 */
        /* <DEDUP_REMOVED lines=12> */
[----:B------:R-:W-:Y:S05]  /*0d90*/  @!P0 BRA `(.L_x_3638) ;  /* 0x0000272000008947 */ /* 0x000fea0003800000 */
[----:B------:R-:W-:Y:S01]  /*0da0*/  IMAD R89, R23, c[0x0][0x180], RZ ;  /* 0x0000600017597a24 */ /* 0x000fe200078e02ff */
[C---:B------:R-:W-:Y:S01]  /*0db0*/  IADD3 R62, R31.reuse, -0x2, RZ ;  /* 0xfffffffe1f3e7810 */ /* 0x040fe20007ffe0ff */
[C---:B------:R-:W-:Y:S01]  /*0dc0*/  IMAD.WIDE.U32 R12, R0.reuse, c[0x0][0x180], RZ ;  /* 0x00006000000c7a25 */ /* 0x040fe200078e00ff */
[----:B------:R-:W-:Y:S01]  /*0dd0*/  IADD3 R60, R31, -0x1, RZ ;  /* 0xffffffff1f3c7810 */ /* 0x000fe20007ffe0ff */
[----:B------:R-:W-:Y:S01]  /*0de0*/  UMOV UR4, URZ ;  /* 0x0000003f00047c82 */ /* 0x000fe20008000000 */
[----:B------:R-:W-:Y:S01]  /*0df0*/  MOV R167, RZ ;  /* 0x000000ff00a77202 */ /* 0x000fe20000000f00 */
[----:B------:R-:W-:Y:S01]  /*0e00*/  IMAD R89, R0, c[0x0][0x184], R89 ;  /* 0x0000610000597a24 */ /* 0x000fe200078e0259 */
[----:B------:R-:W-:Y:S01]  /*0e10*/  LEA R64, P0, R12, c[0x0][0x220], 0x2 ;  /* 0x000088000c407a11 */ /* 0x000fe200078010ff */
[C---:B------:R-:W-:Y:S01]  /*0e20*/  IMAD R91, R23.reuse, c[0x0][0x198], RZ ;  /* 0x00006600175b7a24 */ /* 0x040fe200078e02ff */
[----:B------:R-:W-:Y:S01]  /*0e30*/  MOV R114, RZ ;  /* 0x000000ff00727202 */ /* 0x000fe20000000f00 */
[----:B------:R-:W-:Y:S01]  /*0e40*/  IMAD R93, R23, c[0x0][0x1b8], RZ ;  /* 0x00006e00175d7a24 */ /* 0x000fe200078e02ff */
[----:B------:R-:W-:Y:S01]  /*0e50*/  IADD3 R101, R13, R89, RZ ;  /* 0x000000590d657210 */ /* 0x000fe20007ffe0ff */
[----:B------:R-:W-:Y:S01]  /*0e60*/  IMAD R111, R62, c[0x0][0x16c], RZ ;  /* 0x00005b003e6f7a24 */ /* 0x000fe200078e02ff */
[----:B------:R-:W-:Y:S01]  /*0e70*/  LEA.HI R62, R60, R60, RZ, 0x1 ;  /* 0x0000003c3c3e7211 */ /* 0x000fe200078f08ff */
[----:B------:R-:W-:Y:S01]  /*0e80*/  IMAD.WIDE.U32 R14, R0, c[0x0][0x198], RZ ;  /* 0x00006600000e7a25 */ /* 0x000fe200078e00ff */
[----:B------:R-:W-:-:S02]  /*0e90*/  LEA.HI.X R101, R12, c[0x0][0x224], R101, 0x2, P0 ;  /* 0x000089000c657a11 */ /* 0x000fc400000f1465 */
[----:B------:R-:W-:Y:S01]  /*0ea0*/  LOP3.LUT R13, R62, 0xfffffe, RZ, 0xc0, !PT ;  /* 0x00fffffe3e0d7812 */ /* 0x000fe200078ec0ff */
[----:B------:R-:W-:Y:S01]  /*0eb0*/  IMAD.WIDE.U32 R20, R0, c[0x0][0x1b8], RZ ;  /* 0x00006e0000147a25 */ /* 0x000fe200078e00ff */
[----:B------:R-:W-:Y:S02]  /*0ec0*/  LEA R66, P1, R14, c[0x0][0x228], 0x2 ;  /* 0x00008a000e427a11 */ /* 0x000fe400078210ff */
[----:B------:R-:W-:Y:S01]  /*0ed0*/  IADD3 R13, R60, -R13, RZ ;  /* 0x8000000d3c0d7210 */ /* 0x000fe20007ffe0ff */
[----:B------:R-:W-:Y:S01]  /*0ee0*/  IMAD R91, R0, c[0x0][0x19c], R91 ;  /* 0x00006700005b7a24 */ /* 0x000fe200078e025b */
[----:B------:R-:W-:Y:S01]  /*0ef0*/  LEA R68, P2, R20, c[0x0][0x230], 0x2 ;  /* 0x00008c0014447a11 */ /* 0x000fe200078410ff */
[----:B------:R-:W-:Y:S01]  /*0f00*/  IMAD R93, R0, c[0x0][0x1bc], R93 ;  /* 0x00006f00005d7a24 */ /* 0x000fe200078e025d */
[----:B------:R-:W-:Y:S01]  /*0f10*/  MOV R89, RZ ;  /* 0x000000ff00597202 */ /* 0x000fe20000000f00 */
[----:B------:R-:W-:Y:S01]  /*0f20*/  IMAD.WIDE R110, R111, 0x8, R18 ;  /* 0x000000086f6e7825 */ /* 0x000fe200078e0212 */
[----:B------:R-:W-:-:S02]  /*0f30*/  IADD3 R107, R15, R91, RZ ;  /* 0x0000005b0f6b7210 */ /* 0x000fc40007ffe0ff */
[----:B------:R-:W-:Y:S01]  /*0f40*/  IADD3 R109, R21, R93, RZ ;  /* 0x0000005d156d7210 */ /* 0x000fe20007ffe0ff */
[--C-:B------:R-:W-:Y:S01]  /*0f50*/  FADD.FTZ R84, R113, R24.reuse ;  /* 0x0000001871547221 */ /* 0x100fe20000010000 */
[----:B------:R-:W-:Y:S01]  /*0f60*/  MOV R82, R110 ;  /* 0x0000006e00527202 */ /* 0x000fe20000000f00 */
[--C-:B------:R-:W-:Y:S01]  /*0f70*/  FADD.FTZ R86, R115, R24.reuse ;  /* 0x0000001873567221 */ /* 0x100fe20000010000 */
[----:B------:R-:W-:Y:S01]  /*0f80*/  LEA.HI.X R107, R14, c[0x0][0x22c], R107, 0x2, P1 ;  /* 0x00008b000e6b7a11 */ /* 0x000fe200008f146b */
[--C-:B------:R-:W-:Y:S01]  /*0f90*/  FADD.FTZ R88, R117, R24.reuse ;  /* 0x0000001875587221 */ /* 0x100fe20000010000 */
[----:B------:R-:W-:Y:S01]  /*0fa0*/  LEA.HI.X R109, R20, c[0x0][0x234], R109, 0x2, P2 ;  /* 0x00008d00146d7a11 */ /* 0x000fe200010f146d */
[--C-:B------:R-:W-:Y:S01]  /*0fb0*/  FADD.FTZ R90, R119, R24.reuse ;  /* 0x00000018775a7221 */ /* 0x100fe20000010000 */
[----:B------:R-:W-:Y:S01]  /*0fc0*/  MOV R62, RZ ;  /* 0x000000ff003e7202 */ /* 0x000fe20000000f00 */
        /* <DEDUP_REMOVED lines=22> */
[----:B------:R-:W-:Y:S01]  /*1130*/  FADD.FTZ R113, R143, R24 ;  /* 0x000000188f717221 */ /* 0x000fe20000010000 */
[----:B------:R-:W-:Y:S01]  /*1140*/  MOV R105, RZ ;  /* 0x000000ff00697202 */ /* 0x000fe20000000f00 */
[----:B------:R-:W-:Y:S01]  /*1150*/  IMAD.MOV.U32 R60, RZ, RZ, RZ ;  /* 0x000000ffff3c7224 */ /* 0x000fe200078e00ff */
[----:B------:R-:W-:Y:S01]  /*1160*/  SHF.L.U32 R115, R13, 0x8, RZ ;  /* 0x000000080d737819 */ /* 0x000fe200000006ff */
[----:B------:R-:W-:-:S02]  /*1170*/  IMAD.MOV.U32 R103, RZ, RZ, RZ ;  /* 0x000000ffff677224 */ /* 0x000fc400078e00ff */
.L_x_3654:
[----:B------:R-:W-:Y:S02]  /*1180*/  MOV R12, R64 ;  /* 0x00000040000c7202 */ /* 0x000fe40000000f00 */
[----:B------:R-:W-:-:S05]  /*1190*/  MOV R13, R101 ;  /* 0x00000065000d7202 */ /* 0x000fca0000000f00 */
[----:B------:R0:W2:Y:S01]  /*11a0*/  LDG.E R116, [R12.64] ;  /* 0x000000060c747981 */ /* 0x0000a2000c1e1900 */
[C---:B------:R-:W-:Y:S02]  /*11b0*/  ISETP.NE.AND P1, PT, R29.reuse, RZ, PT ;  /* 0x000000ff1d00720c */ /* 0x040fe40003f25270 */
[C---:B------:R-:W-:Y:S02]  /*11c0*/  IADD3 R20, R29.reuse, 0x200, RZ ;  /* 0x000002001d147810 */ /* 0x040fe40007ffe0ff */
[----:B------:R-:W-:Y:S02]  /*11d0*/  LOP3.LUT P0, RZ, R29, 0x1f, RZ, 0xc0, !PT ;  /* 0x0000001f1dff7812 */ /* 0x000fe4000780c0ff */
[----:B0-----:R-:W-:Y:S02]  /*11e0*/  MOV R12, R66 ;  /* 0x00000042000c7202 */ /* 0x001fe40000000f00 */
[----:B------:R-:W-:Y:S02]  /*11f0*/  MOV R13, R107 ;  /* 0x0000006b000d7202 */ /* 0x000fe40000000f00 */
[----:B------:R-:W-:-:S02]  /*1200*/  SEL R121, R115, R20, !P1 ;  /* 0x0000001473797207 */ /* 0x000fc40004800000 */
[----:B------:R-:W-:Y:S01]  /*1210*/  ISETP.LT.OR P0, PT, R31, 0x2, P0 ;  /* 0x000000021f00780c */ /* 0x000fe20000701670 */
[----:B------:R0:W3:Y:S02]  /*1220*/  LDG.E R14, [R12.64] ;  /* 0x000000060c0e7981 */ /* 0x0000e4000c1e1900 */
[----:B0-----:R-:W-:Y:S02]  /*1230*/  MOV R12, R68 ;  /* 0x00000044000c7202 */ /* 0x001fe40000000f00 */
[----:B------:R-:W-:-:S05]  /*1240*/  MOV R13, R109 ;  /* 0x0000006d000d7202 */ /* 0x000fca0000000f00 */
[----:B------:R0:W3:Y:S01]  /*1250*/  LDG.E R133, [R12.64] ;  /* 0x000000060c857981 */ /* 0x0000e2000c1e1900 */
[----:B------:R-:W-:Y:S01]  /*1260*/  HFMA2.MMA R21, -RZ, RZ, 0, 0 ;  /* 0x00000000ff157435 */ /* 0x000fe200000001ff */
[----:B------:R-:W-:Y:S02]  /*1270*/  MOV R20, 0x3f800000 ;  /* 0x3f80000000147802 */ /* 0x000fe40000000f00 */
[----:B------:R-:W-:Y:S02]  /*1280*/  PRMT R143, RZ, 0x5410, R8 ;  /* 0x00005410ff8f7816 */ /* 0x000fe40000000008 */
[----:B0-----:R-:W-:Y:S02]  /*1290*/  @!P0 MOV R12, R82 ;  /* 0x00000052000c8202 */ /* 0x001fe40000000f00 */
[----:B------:R-:W-:Y:S01]  /*12a0*/  @!P0 MOV R13, R111 ;  /* 0x0000006f000d8202 */ /* 0x000fe20000000f00 */
[----:B------:R-:W-:Y:S01]  /*12b0*/  FMUL.FTZ R143, R84, R143 ;  /* 0x0000008f548f7220 */ /* 0x000fe20000410000 */
[----:B------:R-:W-:-:S02]  /*12c0*/  PRMT R137, RZ, 0x5410, R9 ;  /* 0x00005410ff897816 */ /* 0x000fc40000000009 */
        /* <DEDUP_REMOVED lines=27> */
[----:B------:R-:W-:Y:S02]  /*1480*/  FMUL.FTZ R166, R113, R166 ;  /* 0x000000a671a67220 */ /* 0x000fe40000410000 */
[----:B--2---:R-:W-:-:S04]  /*1490*/  FMUL.FTZ R15, R116, 1.4426950216293334961 ;  /* 0x3fb8aa3b740f7820 */ /* 0x004fc80000410000 */
[----:B------:R-:W-:-:S06]  /*14a0*/  FMUL.FTZ R132, R84, R15 ;  /* 0x0000000f54847220 */ /* 0x000fcc0000410000 */
[----:B------:R-:W0:Y:S01]  /*14b0*/  MUFU.EX2 R132, R132 ;  /* 0x0000008400847308 */ /* 0x000e220000000800 */
[-C--:B------:R-:W-:Y:S01]  /*14c0*/  FMUL.FTZ R117, R86, R15.reuse ;  /* 0x0000000f56757220 */ /* 0x080fe20000410000 */
[----:B0-----:R0:W-:Y:S04]  /*14d0*/  STS [R121.X4+0xc90], R132 ;  /* 0x000c908479007388 */ /* 0x0011e80000004800 */
[----:B------:R-:W-:Y:S01]  /*14e0*/  BAR.SYNC.DEFER_BLOCKING 0x0 ;  /* 0x0000000000007b1d */ /* 0x000fe20000010000 */
[-C--:B------:R-:W-:Y:S02]  /*14f0*/  FMUL.FTZ R118, R88, R15.reuse ;  /* 0x0000000f58767220 */ /* 0x080fe40000410000 */
[----:B------:R-:W-:-:S03]  /*1500*/  FMUL.FTZ R119, R90, R15 ;  /* 0x0000000f5a777220 */ /* 0x000fc60000410000 */
[----:B------:R-:W1:Y:S01]  /*1510*/  MUFU.EX2 R117, R117 ;  /* 0x0000007500757308 */ /* 0x000e620000000800 */
[----:B------:R-:W-:-:S07]  /*1520*/  FMUL.FTZ R120, R92, R15 ;  /* 0x0000000f5c787220 */ /* 0x000fce0000410000 */
[----:B------:R-:W2:Y:S01]  /*1530*/  MUFU.EX2 R118, R118 ;  /* 0x0000007600767308 */ /* 0x000ea20000000800 */
[----:B0-----:R-:W-:-:S07]  /*1540*/  FMUL.FTZ R121, R94, R15 ;  /* 0x0000000f5e797220 */ /* 0x001fce0000410000 */
[----:B------:R-:W0:Y:S01]  /*1550*/  MUFU.EX2 R119, R119 ;  /* 0x0000007700777308 */ /* 0x000e220000000800 */
[----:B------:R4:W5:Y:S01]  /*1560*/  @!P0 LDG.E.64 R20, [R12.64] ;  /* 0x000000060c148981 */ /* 0x000962000c1e1b00 */
[----:B------:R-:W-:-:S06]  /*1570*/  FMUL.FTZ R122, R96, R15 ;  /* 0x0000000f607a7220 */ /* 0x000fcc0000410000 */
[----:B------:R-:W0:Y:S01]  /*1580*/  MUFU.EX2 R120, R120 ;  /* 0x0000007800787308 */ /* 0x000e220000000800 */
[----:B----4-:R-:W-:-:S05]  /*1590*/  PRMT R13, RZ, 0x7610, R8 ;  /* 0x00007610ff0d7816 */ /* 0x010fca0000000008 */
[----:B------:R-:W-:Y:S02]  /*15a0*/  FMUL.FTZ R142, R86, R13 ;  /* 0x0000000d568e7220 */ /* 0x000fe40000410000 */
[----:B------:R-:W4:Y:S01]  /*15b0*/  MUFU.EX2 R121, R121 ;  /* 0x0000007900797308 */ /* 0x000f220000000800 */
[-C--:B-1----:R-:W-:Y:S02]  /*15c0*/  FMUL.FTZ R13, R132, R117.reuse ;  /* 0x00000075840d7220 */ /* 0x082fe40000410000 */
[----:B------:R-:W-:Y:S02]  /*15d0*/  FFMA.FTZ R12, R143, R117, R142 ;  /* 0x000000758f0c7223 */ /* 0x000fe4000001008e */
[----:B------:R-:W-:Y:S02]  /*15e0*/  FMUL.FTZ R123, R98, R15 ;  /* 0x0000000f627b7220 */ /* 0x000fe40000410000 */
[C---:B--2---:R-:W-:Y:S01]  /*15f0*/  FMUL.FTZ R128, R118.reuse, R13 ;  /* 0x0000000d76807220 */ /* 0x044fe20000410000 */
[----:B------:R-:W1:Y:S01]  /*1600*/  MUFU.EX2 R122, R122 ;  /* 0x0000007a007a7308 */ /* 0x000e620000000800 */
[----:B------:R-:W-:-:S02]  /*1610*/  FFMA.FTZ R12, R118, R12, R137 ;  /* 0x0000000c760c7223 */ /* 0x000fc40000010089 */
[-C--:B------:R-:W-:Y:S01]  /*1620*/  FMUL.FTZ R124, R100, R15.reuse ;  /* 0x0000000f647c7220 */ /* 0x080fe20000410000 */
[----:B------:R-:W-:Y:S01]  /*1630*/  ISETP.NE.AND P0, PT, R29, 0x3f, PT ;  /* 0x0000003f1d00780c */ /* 0x000fe20003f05270 */
[C---:B0-----:R-:W-:Y:S02]  /*1640*/  FMUL.FTZ R13, R119.reuse, R128 ;  /* 0x00000080770d7220 */ /* 0x041fe40000410000 */
[----:B------:R-:W-:Y:S01]  /*1650*/  FFMA.FTZ R12, R119, R12, R140 ;  /* 0x0000000c770c7223 */ /* 0x000fe2000001008c */
[----:B------:R-:W0:Y:S01]  /*1660*/  MUFU.EX2 R123, R123 ;  /* 0x0000007b007b7308 */ /* 0x000e220000000800 */
        /* <DEDUP_REMOVED lines=10> */
[C---:B-1----:R-:W-:Y:S02]  /*1710*/  FMUL.FTZ R130, R122.reuse, R13 ;  /* 0x0000000d7a827220 */ /* 0x042fe40000410000 */
[----:B------:R-:W-:-:S03]  /*1720*/  FFMA.FTZ R12, R122, R12, R145 ;  /* 0x0000000c7a0c7223 */ /* 0x000fc60000010091 */
[----:B------:R-:W1:Y:S01]  /*1730*/  MUFU.EX2 R126, R126 ;  /* 0x0000007e007e7308 */ /* 0x000e620000000800 */
[----:B------:R-:W-:Y:S02]  /*1740*/  FMUL.FTZ R128, R108, R15 ;  /* 0x0000000f6c807220 */ /* 0x000fe40000410000 */
[C---:B0-----:R-:W-:Y:S02]  /*1750*/  FMUL.FTZ R13, R123.reuse, R130 ;  /* 0x000000827b0d7220 */ /* 0x041fe40000410000 */
[----:B------:R-:W-:-:S03]  /*1760*/  FFMA.FTZ R12, R123, R12, R152 ;  /* 0x0000000c7b0c7223 */ /* 0x000fc60000010098 */
[----:B------:R-:W0:Y:S01]  /*1770*/  MUFU.EX2 R127, R127 ;  /* 0x0000007f007f7308 */ /* 0x000e220000000800 */
        /* <DEDUP_REMOVED lines=12> */
[C---:B0-----:R-:W-:Y:S02]  /*1840*/  FMUL.FTZ R13, R127.reuse, R134 ;  /* 0x000000867f0d7220 */ /* 0x041fe40000410000 */
[----:B------:R-:W-:Y:S02]  /*1850*/  FFMA.FTZ R12, R127, R12, R160 ;  /* 0x0000000c7f0c7223 */ /* 0x000fe400000100a0 */
[----:B--2---:R-:W-:-:S03]  /*1860*/  FMUL.FTZ R134, R128, R13 ;  /* 0x0000000d80867220 */ /* 0x004fc60000410000 */
[----:B------:R-:W0:Y:S01]  /*1870*/  MUFU.EX2 R131, R131 ;  /* 0x0000008300837308 */ /* 0x000e220000000800 */
[----:B------:R-:W-:Y:S02]  /*1880*/  FFMA.FTZ R12, R128, R12, R159 ;  /* 0x0000000c800c7223 */ /* 0x000fe4000001009f */
[C---:B----4-:R-:W-:Y:S02]  /*1890*/  FMUL.FTZ R13, R129.reuse, R134 ;  /* 0x00000086810d7220 */ /* 0x050fe40000410000 */
[----:B------:R-:W-:Y:S02]  /*18a0*/  FFMA.FTZ R12, R129, R12, R164 ;  /* 0x0000000c810c7223 */ /* 0x000fe400000100a4 */
[C---:B-1----:R-:W-:Y:S02]  /*18b0*/  FMUL.FTZ R134, R130.reuse, R13 ;  /* 0x0000000d82867220 */ /* 0x042fe40000410000 */
[----:B------:R-:W-:Y:S02]  /*18c0*/  FFMA.FTZ R13, R130, R12, R163 ;  /* 0x0000000c820d7223 */ /* 0x000fe400000100a3 */
[----:B---3--:R-:W-:-:S02]  /*18d0*/  FMUL.FTZ R14, R14, R133 ;  /* 0x000000850e0e7220 */ /* 0x008fc40000410000 */
[C---:B0-----:R-:W-:Y:S02]  /*18e0*/  FMUL.FTZ R12, R131.reuse, R134 ;  /* 0x00000086830c7220 */ /* 0x041fe40000410000 */
[----:B------:R-:W-:Y:S01]  /*18f0*/  FFMA.FTZ R13, R131, R13, R166 ;  /* 0x0000000d830d7223 */ /* 0x000fe200000100a6 */
[----:B------:R-:W-:Y:S05]  /*1900*/  @P0 BRA `(.L_x_3640) ;  /* 0x0000008000000947 */ /* 0x000fea0003800000 */
[----:B------:R-:W-:Y:S02]  /*1910*/  ISETP.NE.AND P0, PT, R31, c[0x0][0x174], PT ;  /* 0x00005d001f007a0c */ /* 0x000fe40003f05270 */
[----:B------:R-:W-:-:S11]  /*1920*/  MOV R146, 0x3f800000 ;  /* 0x3f80000000927802 */ /* 0x000fd60000000f00 */
[----:B------:R-:W-:-:S04]  /*1930*/  @P0 LEA.HI R15, R31, R31, RZ, 0x1 ;  /* 0x0000001f1f0f0211 */ /* 0x000fc800078f08ff */
[----:B------:R-:W-:-:S05]  /*1940*/  @P0 LOP3.LUT R134, R15, 0x3ffffe, RZ, 0xc0, !PT ;  /* 0x003ffffe0f860812 */ /* 0x000fca00078ec0ff */
[----:B------:R-:W-:-:S05]  /*1950*/  @P0 IMAD.IADD R134, R31, 0x1, -R134 ;  /* 0x000000011f860824 */ /* 0x000fca00078e0a86 */
[----:B------:R-:W-:-:S04]  /*1960*/  @P0 LEA R15, R134, 0xc90, 0xa ;  /* 0x00000c90860f0811 */ /* 0x000fc800078e50ff */
[----:B------:R-:W-:-:S05]  /*1970*/  @P0 IADD3 R15, R15, R114, RZ ;  /* 0x000000720f0f0210 */ /* 0x000fca0007ffe0ff */
[----:B------:R0:W1:Y:S02]  /*1980*/  @P0 LDS R146, [R15] ;  /* 0x000000000f920984 */ /* 0x0000640000000800 */
.L_x_3640:
[----:B------:R-:W-:Y:S05]  /*1990*/  BSYNC B0 ;  /* 0x0000000000007941 */ /* 0x000fea0003800000 */
.L_x_3639:
        /* <DEDUP_REMOVED lines=26> */
.L_x_3662:
        /* <DEDUP_REMOVED lines=24> */
.L_x_3663:
        /* <DEDUP_REMOVED lines=11> */
[----:B-1---5:R-:W-:Y:S05]  /*1d70*/  CALL.REL.NOINC `($__internal_145_$__cuda_sm70_shflsync_idx_p) ;  /* 0x0000341000007944 */ /* 0x022fea0003c00000 */
.L_x_3645:
[----:B------:R-:W-:Y:S05]  /*1d80*/  BRA.CONV ~URZ, `(.L_x_3646) ;  /* 0x000000637f007947 */ /* 0x000fea000b800000 */
[----:B0-----:R-:W-:Y:S01]  /*1d90*/  HFMA2.MMA R173, -RZ, RZ, 0, 1.847743988037109375e-06 ;  /* 0x0000001fffad7435 */ /* 0x001fe200000001ff */
[----:B------:R-:W-:Y:S01]  /*1da0*/  MOV R172, R15 ;  /* 0x0000000f00ac7202 */ /* 0x000fe20000000f00 */
[----:B------:R-:W-:Y:S01]  /*1db0*/  IMAD.MOV.U32 R174, RZ, RZ, -0x1 ;  /* 0xffffffffffae7424 */ /* 0x000fe200078e00ff */
[----:B-1----:R-:W-:-:S02]  /*1dc0*/  MOV R171, 0x1f ;  /* 0x0000001f00ab7802 */ /* 0x002fc40000000f00 */
[----:B------:R-:W-:Y:S02]  /*1dd0*/  MOV R12, 0x1df0 ;  /* 0x00001df0000c7802 */ /* 0x000fe40000000f00 */
[----:B-----5:R-:W-:Y:S05]  /*1de0*/  CALL.REL.NOINC `($__internal_145_$__cuda_sm70_shflsync_idx_p) ;  /* 0x000033a000007944 */ /* 0x020fea0003c00000 */
.L_x_3646:
[----:B------:R-:W-:Y:S05]  /*1df0*/  BRA.DIV ~URZ, `(.L_x_3647) ;  /* 0x000029d27f007947 */ /* 0x000fea000b800000 */
[----:B-----5:R-:W2:Y:S04]  /*1e00*/  SHFL.IDX PT, R20, R20, RZ, 0x1f ;  /* 0x00001fff14147589 */ /* 0x020ea800000e0000 */
[----:B------:R3:W4:Y:S04]  /*1e10*/  SHFL.IDX PT, R13, R21, RZ, 0x1f ;  /* 0x00001fff150d7589 */ /* 0x00072800000e0000 */
[----:B------:R-:W0:Y:S04]  /*1e20*/  SHFL.UP PT, R165, R165, 0x1, RZ ;  /* 0x04200000a5a57989 */ /* 0x000e2800000e00ff */
[----:B------:R3:W1:Y:S02]  /*1e30*/  SHFL.UP PT, R168, R15, 0x1, RZ ;  /* 0x042000000fa87989 */ /* 0x00066400000e00ff */
.L_x_3664:
[----:B---3--:R-:W3:Y:S01]  /*1e40*/  LDS.64 R14, [R29.X16+0x880] ;  /* 0x000880001d0e7984 */ /* 0x008ee2000000ca00 */
[----:B--2---:R-:W-:Y:S01]  /*1e50*/  MOV R12, R20 ;  /* 0x00000014000c7202 */ /* 0x004fe20000000f00 */
[----:B01--4-:R-:W-:-:S04]  /*1e60*/  @P1 FFMA.FTZ R13, R13, R165, R168 ;  /* 0x000000a50d0d1223 */ /* 0x013fc800000100a8 */
[----:B------:R-:W-:Y:S02]  /*1e70*/  @P1 FMUL.FTZ R12, R12, R165 ;  /* 0x000000a50c0c1220 */ /* 0x000fe40000410000 */
[C---:B---3--:R-:W-:Y:S02]  /*1e80*/  FFMA.FTZ R15, R14.reuse, R13, R15 ;  /* 0x0000000d0e0f7223 */ /* 0x048fe4000001000f */
[----:B------:R-:W-:-:S05]  /*1e90*/  FMUL.FTZ R14, R14, R12 ;  /* 0x0000000c0e0e7220 */ /* 0x000fca0000410000 */
[----:B------:R0:W-:Y:S02]  /*1ea0*/  STS.128 [R29.X16+0x880], R12 ;  /* 0x0008800c1d007388 */ /* 0x0001e4000000cc00 */
.L_x_3642:
[----:B--2---:R-:W-:Y:S05]  /*1eb0*/  BSYNC B0 ;  /* 0x0000000000007941 */ /* 0x004fea0003800000 */
.L_x_3641:
[----:B------:R-:W-:Y:S01]  /*1ec0*/  WARPSYNC 0xffffffff ;  /* 0xffffffff00007948 */ /* 0x000fe20003800000 */
[----:B------:R-:W-:Y:S01]  /*1ed0*/  BAR.SYNC.DEFER_BLOCKING 0x0 ;  /* 0x0000000000007b1d */ /* 0x000fe20000010000 */
[----:B01----:R-:W-:Y:S01]  /*1ee0*/  FMUL.FTZ R15, R131, R146 ;  /* 0x00000092830f7220 */ /* 0x003fe20000410000 */
[----:B------:R-:W-:Y:S01]  /*1ef0*/  LOP3.LUT P0, RZ, R29, 0x1f, RZ, 0xc0, !PT ;  /* 0x0000001f1dff7812 */ /* 0x000fe2000780c0ff */
[----:B------:R-:W-:Y:S01]  /*1f00*/  FFMA.FTZ R13, R131, R161, R162 ;  /* 0x000000a1830d7223 */ /* 0x000fe200000100a2 */
[----:B-----5:R-:W-:Y:S01]  /*1f10*/  HFMA2.MMA R21, -RZ, RZ, 0, 0 ;  /* 0x00000000ff157435 */ /* 0x020fe200000001ff */
[C---:B------:R-:W-:Y:S01]  /*1f20*/  FMUL.FTZ R14, R130.reuse, R15 ;  /* 0x0000000f820e7220 */ /* 0x040fe20000410000 */
[----:B------:R-:W-:Y:S01]  /*1f30*/  ISETP.GE.OR P0, PT, R31, c[0x0][0x174], P0 ;  /* 0x00005d001f007a0c */ /* 0x000fe20000706670 */
[----:B------:R-:W-:Y:S01]  /*1f40*/  FFMA.FTZ R13, R130, R13, R157 ;  /* 0x0000000d820d7223 */ /* 0x000fe2000001009d */
[----:B------:R-:W-:Y:S01]  /*1f50*/  MOV R20, 0x3f800000 ;  /* 0x3f80000000147802 */ /* 0x000fe20000000f00 */
[C---:B------:R-:W-:Y:S01]  /*1f60*/  FMUL.FTZ R15, R129.reuse, R14 ;  /* 0x0000000e810f7220 */ /* 0x040fe20000410000 */
[----:B------:R-:W-:Y:S01]  /*1f70*/  BSSY B0, `(.L_x_3648) ;  /* 0x0000060000007945 */ /* 0x000fe20003800000 */
[----:B------:R-:W-:-:S02]  /*1f80*/  FFMA.FTZ R13, R129, R13, R158 ;  /* 0x0000000d810d7223 */ /* 0x000fc4000001009e */
[C---:B------:R-:W-:Y:S02]  /*1f90*/  FMUL.FTZ R14, R128.reuse, R15 ;  /* 0x0000000f800e7220 */ /* 0x040fe40000410000 */
[----:B------:R-:W-:Y:S02]  /*1fa0*/  FFMA.FTZ R13, R128, R13, R155 ;  /* 0x0000000d800d7223 */ /* 0x000fe4000001009b */
[C---:B------:R-:W-:Y:S02]  /*1fb0*/  FMUL.FTZ R15, R127.reuse, R14 ;  /* 0x0000000e7f0f7220 */ /* 0x040fe40000410000 */
[----:B------:R-:W-:-:S04]  /*1fc0*/  FFMA.FTZ R13, R127, R13, R154 ;  /* 0x0000000d7f0d7223 */ /* 0x000fc8000001009a */
[----:B------:R-:W-:Y:S01]  /*1fd0*/  FFMA.FTZ R13, R126, R13, R149 ;  /* 0x0000000d7e0d7223 */ /* 0x000fe20000010095 */
[----:B------:R-:W0:Y:S03]  /*1fe0*/  LDS R12, [R29.X8+0x884] ;  /* 0x000884001d0c7984 */ /* 0x000e260000008800 */
[----:B------:R-:W-:Y:S01]  /*1ff0*/  FFMA.FTZ R13, R125, R13, R150 ;  /* 0x0000000d7d0d7223 */ /* 0x000fe20000010096 */
[----:B------:R-:W1:Y:S01]  /*2000*/  @!P0 LDS.64 R20, [UR4+0x1590] ;  /* 0x00159004ff148984 */ /* 0x000e620008000a00 */
        /* <DEDUP_REMOVED lines=49> */
.L_x_3665:
        /* <DEDUP_REMOVED lines=26> */
.L_x_3666:
[----:B------:R-:W5:Y:S01]  /*24c0*/  LDS.64 R12, [R29.X16+0xa98] ;  /* 0x000a98001d0c7984 */ /* 0x000f62000000ca00 */
[----:B------:R-:W-:Y:S01]  /*24d0*/  ISETP.NE.AND P0, PT, R29, 0x1f, PT ;  /* 0x0000001f1d00780c */ /* 0x000fe20003f05270 */
[-C--:B-1-3--:R-:W-:Y:S01]  /*24e0*/  FFMA.FTZ R21, R21, R132.reuse, R165 ;  /* 0x0000008415157223 */ /* 0x08afe200000100a5 */
        /* <DEDUP_REMOVED lines=8> */
.L_x_3649:
[----:B01----:R-:W-:Y:S05]  /*2570*/  BSYNC B0 ;  /* 0x0000000000007941 */ /* 0x003fea0003800000 */
.L_x_3648:
[----:B------:R-:W-:Y:S01]  /*2580*/  WARPSYNC 0xffffffff ;  /* 0xffffffff00007948 */ /* 0x000fe20003800000 */
[----:B------:R-:W-:Y:S01]  /*2590*/  BAR.SYNC.DEFER_BLOCKING 0x0 ;  /* 0x0000000000007b1d */ /* 0x000fe20000010000 */
[----:B------:R-:W-:Y:S01]  /*25a0*/  FFMA.FTZ R12, R42, R143, RZ ;  /* 0x0000008f2a0c7223 */ /* 0x000fe200000100ff */
[C---:B------:R-:W-:Y:S02]  /*25b0*/  ISETP.GT.AND P0, PT, R30.reuse, 0x1e, PT ;  /* 0x0000001e1e00780c */ /* 0x040fe40003f04270 */
[----:B------:R-:W-:Y:S01]  /*25c0*/  ISETP.GT.AND P1, PT, R30, 0x1d, PT ;  /* 0x0000001d1e00780c */ /* 0x000fe20003f24270 */
[----:B------:R-:W-:Y:S01]  /*25d0*/  FFMA.FTZ R12, R43, R142, R12 ;  /* 0x0000008e2b0c7223 */ /* 0x000fe2000001000c */
[----:B------:R-:W-:Y:S01]  /*25e0*/  PRMT R187, RZ, 0x7610, R10 ;  /* 0x00007610ffbb7816 */ /* 0x000fe2000000000a */
[----:B------:R-:W-:Y:S01]  /*25f0*/  BSSY B0, `(.L_x_3652) ;  /* 0x00000d7000007945 */ /* 0x000fe20003800000 */
[----:B------:R-:W-:Y:S01]  /*2600*/  PRMT R189, RZ, 0x7610, R11 ;  /* 0x00007610ffbd7816 */ /* 0x000fe2000000000b */
[----:B------:R-:W-:Y:S01]  /*2610*/  FFMA.FTZ R12, R45, R137, R12 ;  /* 0x000000892d0c7223 */ /* 0x000fe2000001000c */
[----:B------:R-:W-:Y:S01]  /*2620*/  PRMT R168, RZ, 0x5410, R4 ;  /* 0x00005410ffa87816 */ /* 0x000fe20000000004 */
[----:B------:R-:W-:Y:S01]  /*2630*/  FFMA.FTZ R171, -R94, R187, R144 ;  /* 0x000000bb5eab7223 */ /* 0x000fe20000010190 */
        /* <DEDUP_REMOVED lines=10> */
[----:B------:R-:W-:Y:S01]  /*26e0*/  ISETP.GT.AND P2, PT, R30, 0x1b, PT ;  /* 0x0000001b1e00780c */ /* 0x000fe20003f44270 */
[----:B------:R-:W-:Y:S01]  /*26f0*/  FFMA.FTZ R177, -R106, R193, R160 ;  /* 0x000000c16ab17223 */ /* 0x000fe200000101a0 */
[----:B------:R-:W0:Y:S01]  /*2700*/  LDS R12, [R29.X8+0xa94] ;  /* 0x000a94001d0c7984 */ /* 0x000e220000008800 */
[----:B------:R-:W-:Y:S01]  /*2710*/  FFMA.FTZ R14, R53, R145, R14 ;  /* 0x00000091350e7223 */ /* 0x000fe2000001000e */
[----:B------:R-:W-:Y:S01]  /*2720*/  ISETP.NE.AND P3, PT, R29, RZ, PT ;  /* 0x000000ff1d00720c */ /* 0x000fe20003f65270 */
[----:B------:R-:W-:-:S02]  /*2730*/  FFMA.FTZ R179, -R110, R195, R164 ;  /* 0x000000c36eb37223 */ /* 0x000fc400000101a4 */
[----:B------:R-:W-:Y:S02]  /*2740*/  FFMA.FTZ R14, R55, R152, R14 ;  /* 0x00000098370e7223 */ /* 0x000fe4000001000e */
[----:B------:R-:W-:Y:S02]  /*2750*/  FFMA.FTZ R181, -R113, R172, R166 ;  /* 0x000000ac71b57223 */ /* 0x000fe400000101a6 */
[----:B------:R-:W-:-:S04]  /*2760*/  FFMA.FTZ R14, R57, R151, R14 ;  /* 0x00000097390e7223 */ /* 0x000fc8000001000e */
[----:B------:R-:W-:Y:S02]  /*2770*/  FFMA.FTZ R14, R59, R156, R14 ;  /* 0x0000009c3b0e7223 */ /* 0x000fe4000001000e */
[----:B------:R-:W-:Y:S02]  /*2780*/  @!P3 STS.64 [UR4+0x1590], R20 ;  /* 0x00159014ff00b988 */ /* 0x000fe40008000a04 */
[----:B------:R-:W-:-:S04]  /*2790*/  FFMA.FTZ R14, R61, R153, R14 ;  /* 0x000000993d0e7223 */ /* 0x000fc8000001000e */
[----:B------:R-:W-:Y:S01]  /*27a0*/  FFMA.FTZ R14, R63, R160, R14 ;  /* 0x000000a03f0e7223 */ /* 0x000fe2000001000e */
[----:B------:R-:W-:-:S03]  /*27b0*/  PRMT R160, RZ, 0x5410, R6 ;  /* 0x00005410ffa07816 */ /* 0x000fc60000000006 */
[----:B------:R-:W-:Y:S02]  /*27c0*/  FFMA.FTZ R14, R65, R159, R14 ;  /* 0x0000009f410e7223 */ /* 0x000fe4000001000e */
[----:B------:R-:W-:Y:S02]  /*27d0*/  FFMA.FTZ R144, -R108, R160, R159 ;  /* 0x000000a06c907223 */ /* 0x000fe4000001019f */
[----:B------:R-:W-:Y:S01]  /*27e0*/  FFMA.FTZ R14, R67, R164, R14 ;  /* 0x000000a4430e7223 */ /* 0x000fe2000001000e */
[----:B------:R-:W-:-:S03]  /*27f0*/  PRMT R164, RZ, 0x5410, R7 ;  /* 0x00005410ffa47816 */ /* 0x000fc60000000007 */
[----:B------:R-:W-:-:S04]  /*2800*/  FFMA.FTZ R14, R69, R163, R14 ;  /* 0x000000a3450e7223 */ /* 0x000fc8000001000e */
[----:B------:R-:W-:Y:S01]  /*2810*/  FFMA.FTZ R13, R71, R166, R14 ;  /* 0x000000a6470d7223 */ /* 0x000fe2000001000e */
[----:B------:R-:W-:Y:S01]  /*2820*/  PRMT R14, RZ, 0x5410, R8 ;  /* 0x00005410ff0e7816 */ /* 0x000fe20000000008 */
[----:B0-----:R-:W-:-:S03]  /*2830*/  FFMA.FTZ R146, R12, R146, R161 ;  /* 0x000000920c927223 */ /* 0x001fc600000100a1 */
[----:B------:R-:W0:Y:S01]  /*2840*/  SHFL.DOWN PT, R12, R13, 0x1, 0x1f ;  /* 0x08201f000d0c7f89 */ /* 0x000e2200000e0000 */
[-C--:B------:R-:W-:Y:S01]  /*2850*/  FFMA.FTZ R161, R131, R146.reuse, R162 ;  /* 0x0000009283a17223 */ /* 0x080fe200000100a2 */
[----:B------:R-:W-:Y:S01]  /*2860*/  PRMT R162, RZ, 0x5410, R11 ;  /* 0x00005410ffa27816 */ /* 0x000fe2000000000b */
[----:B------:R-:W-:Y:S02]  /*2870*/  FMUL.FTZ R152, R113, R146 ;  /* 0x0000009271987220 */ /* 0x000fe40000410000 */
[----:B------:R-:W-:Y:S02]  /*2880*/  FFMA.FTZ R165, R130, R161, R157 ;  /* 0x000000a182a57223 */ /* 0x000fe4000001009d */
[----:B------:R-:W-:Y:S02]  /*2890*/  FFMA.FTZ R132, -R96, R162, R145 ;  /* 0x000000a260847223 */ /* 0x000fe40000010191 */
[----:B------:R-:W-:Y:S01]  /*28a0*/  FFMA.FTZ R157, R129, R165, R158 ;  /* 0x000000a5819d7223 */ /* 0x000fe2000001009e */
[----:B------:R-:W-:Y:S01]  /*28b0*/  PRMT R158, RZ, 0x5410, R10 ;  /* 0x00005410ff9e7816 */ /* 0x000fe2000000000a */
[----:B------:R-:W-:-:S02]  /*28c0*/  FADD.FTZ R87, R152, R87 ;  /* 0x0000005798577221 */ /* 0x000fc40000010000 */
[----:B------:R-:W-:Y:S02]  /*28d0*/  FFMA.FTZ R155, R128, R157, R155 ;  /* 0x0000009d809b7223 */ /* 0x000fe4000001009b */
[----:B------:R-:W-:Y:S02]  /*28e0*/  FFMA.FTZ R128, -R92, R158, R139 ;  /* 0x0000009e5c807223 */ /* 0x000fe4000001018b */
[----:B------:R-:W-:Y:S02]  /*28f0*/  FFMA.FTZ R131, R127, R155, R154 ;  /* 0x0000009b7f837223 */ /* 0x000fe4000001009a */
[----:B------:R-:W-:Y:S02]  /*2900*/  FMUL.FTZ R159, R108, R157 ;  /* 0x0000009d6c9f7220 */ /* 0x000fe40000410000 */
[----:B------:R-:W-:Y:S02]  /*2910*/  FFMA.FTZ R149, R126, R131, R149 ;  /* 0x000000837e957223 */ /* 0x000fe40000010095 */
[----:B0-----:R-:W-:-:S02]  /*2920*/  @!P0 FADD.FTZ R13, R13, R12 ;  /* 0x0000000c0d0d8221 */ /* 0x001fc40000010000 */
[----:B------:R-:W-:Y:S02]  /*2930*/  FFMA.FTZ R129, R125, R149, R150 ;  /* 0x000000957d817223 */ /* 0x000fe40000010096 */
[----:B------:R-:W-:Y:S01]  /*2940*/  FFMA.FTZ R150, -R112, R164, R163 ;  /* 0x000000a470967223 */ /* 0x000fe200000101a3 */
[----:B------:R-:W0:Y:S01]  /*2950*/  SHFL.DOWN PT, R12, R13, 0x2, 0x1f ;  /* 0x08401f000d0c7f89 */ /* 0x000e2200000e0000 */
[----:B------:R-:W-:Y:S02]  /*2960*/  FFMA.FTZ R147, R124, R129, R147 ;  /* 0x000000817c937223 */ /* 0x000fe40000010093 */
[----:B------:R-:W-:Y:S02]  /*2970*/  FMUL.FTZ R163, R112, R161 ;  /* 0x000000a170a37220 */ /* 0x000fe40000410000 */
[----:B------:R-:W-:Y:S02]  /*2980*/  FFMA.FTZ R127, R123, R147, R148 ;  /* 0x000000937b7f7223 */ /* 0x000fe40000010094 */
[----:B------:R-:W-:-:S02]  /*2990*/  FMUL.FTZ R148, R110, R165 ;  /* 0x000000a56e947220 */ /* 0x000fc40000410000 */
[-C--:B------:R-:W-:Y:S01]  /*29a0*/  FFMA.FTZ R141, R122, R127.reuse, R141 ;  /* 0x0000007f7a8d7223 */ /* 0x080fe2000001008d */
[----:B------:R-:W-:Y:S01]  /*29b0*/  PRMT R122, RZ, 0x5410, R9 ;  /* 0x00005410ff7a7816 */ /* 0x000fe20000000009 */
[----:B------:R-:W-:Y:S02]  /*29c0*/  FMUL.FTZ R145, R96, R127 ;  /* 0x0000007f60917220 */ /* 0x000fe40000410000 */
[----:B------:R-:W-:Y:S01]  /*29d0*/  FFMA.FTZ R125, R121, R141, R138 ;  /* 0x0000008d797d7223 */ /* 0x000fe2000001008a */
[----:B------:R-:W-:Y:S01]  /*29e0*/  PRMT R121, RZ, 0x7610, R8 ;  /* 0x00007610ff797816 */ /* 0x000fe20000000008 */
[----:B------:R-:W-:Y:S02]  /*29f0*/  FFMA.FTZ R137, -R88, R122, R137 ;  /* 0x0000007a58897223 */ /* 0x000fe40000010189 */
[----:B------:R-:W-:Y:S02]  /*2a00*/  FFMA.FTZ R135, R120, R125, R135 ;  /* 0x0000007d78877223 */ /* 0x000fe40000010087 */
[----:B------:R-:W-:-:S02]  /*2a10*/  FFMA.FTZ R123, -R86, R121, R142 ;  /* 0x00000079567b7223 */ /* 0x000fc4000001018e */
[-C--:B------:R-:W-:Y:S02]  /*2a20*/  FFMA.FTZ R119, R119, R135.reuse, R136 ;  /* 0x0000008777777223 */ /* 0x080fe40000010088 */
[----:B------:R-:W-:Y:S02]  /*2a30*/  FMUL.FTZ R126, R90, R135 ;  /* 0x000000875a7e7220 */ /* 0x000fe40000410000 */
[----:B------:R-:W-:Y:S02]  /*2a40*/  FFMA.FTZ R133, R118, R119, R133 ;  /* 0x0000007776857223 */ /* 0x000fe40000010085 */
[----:B------:R-:W-:Y:S01]  /*2a50*/  FFMA.FTZ R118, -R84, R14, R143 ;  /* 0x0000000e54767223 */ /* 0x000fe2000001018f */
[----:B------:R-:W-:Y:S01]  /*2a60*/  PRMT R143, RZ, 0x7610, R9 ;  /* 0x00007610ff8f7816 */ /* 0x000fe20000000009 */
[----:B------:R-:W-:Y:S02]  /*2a70*/  FFMA.FTZ R117, R117, R133, R134 ;  /* 0x0000008575757223 */ /* 0x000fe40000010086 */
[----:B0-----:R-:W-:-:S02]  /*2a80*/  @!P1 FADD.FTZ R13, R13, R12 ;  /* 0x0000000c0d0d9221 */ /* 0x001fc40000010000 */
[----:B------:R-:W-:Y:S02]  /*2a90*/  FMUL.FTZ R15, R84, R117 ;  /* 0x00000075540f7220 */ /* 0x000fe40000410000 */
[----:B------:R-:W-:Y:S02]  /*2aa0*/  FMUL.FTZ R120, R86, R133 ;  /* 0x0000008556787220 */ /* 0x000fe40000410000 */
[----:B------:R-:W-:Y:S02]  /*2ab0*/  FFMA.FTZ R12, R15, R118, RZ ;  /* 0x000000760f0c7223 */ /* 0x000fe400000100ff */
[----:B------:R-:W-:Y:S02]  /*2ac0*/  FMUL.FTZ R124, R88, R119 ;  /* 0x00000077587c7220 */ /* 0x000fe40000410000 */
[----:B------:R-:W-:Y:S02]  /*2ad0*/  FFMA.FTZ R12, R120, R123, R12 ;  /* 0x0000007b780c7223 */ /* 0x000fe4000001000c */
[----:B------:R-:W-:-:S02]  /*2ae0*/  FFMA.FTZ R169, -R90, R143, R140 ;  /* 0x0000008f5aa97223 */ /* 0x000fc4000001018c */
[----:B------:R-:W-:Y:S02]  /*2af0*/  FFMA.FTZ R12, R124, R137, R12 ;  /* 0x000000897c0c7223 */ /* 0x000fe4000001000c */
[----:B------:R-:W-:Y:S02]  /*2b00*/  FMUL.FTZ R139, R92, R125 ;  /* 0x0000007d5c8b7220 */ /* 0x000fe40000410000 */
[----:B------:R-:W-:Y:S02]  /*2b10*/  FFMA.FTZ R12, R126, R169, R12 ;  /* 0x000000a97e0c7223 */ /* 0x000fe4000001000c */
[----:B------:R-:W-:Y:S02]  /*2b20*/  FMUL.FTZ R130, R94, R141 ;  /* 0x0000008d5e827220 */ /* 0x000fe40000410000 */
[----:B------:R-:W-:Y:S02]  /*2b30*/  FFMA.FTZ R12, R139, R128, R12 ;  /* 0x000000808b0c7223 */ /* 0x000fe4000001000c */
[----:B------:R-:W-:-:S02]  /*2b40*/  FMUL.FTZ R134, R98, R147 ;  /* 0x0000009362867220 */ /* 0x000fc40000410000 */
[----:B------:R-:W-:Y:S02]  /*2b50*/  FFMA.FTZ R12, R130, R171, R12 ;  /* 0x000000ab820c7223 */ /* 0x000fe4000001000c */
[C---:B------:R-:W-:Y:S02]  /*2b60*/  FFMA.FTZ R136, -R100.reuse, R168, R151 ;  /* 0x000000a864887223 */ /* 0x040fe40000010197 */
[----:B------:R-:W-:Y:S02]  /*2b70*/  FFMA.FTZ R12, R145, R132, R12 ;  /* 0x00000084910c7223 */ /* 0x000fe4000001000c */
[----:B------:R-:W-:Y:S02]  /*2b80*/  FMUL.FTZ R151, R100, R129 ;  /* 0x0000008164977220 */ /* 0x000fe40000410000 */
[----:B------:R-:W-:Y:S02]  /*2b90*/  FFMA.FTZ R12, R134, R173, R12 ;  /* 0x000000ad860c7223 */ /* 0x000fe4000001000c */
[----:B------:R-:W-:-:S02]  /*2ba0*/  FMUL.FTZ R138, R102, R149 ;  /* 0x00000095668a7220 */ /* 0x000fc40000410000 */
[----:B------:R-:W-:Y:S02]  /*2bb0*/  FFMA.FTZ R12, R151, R136, R12 ;  /* 0x00000088970c7223 */ /* 0x000fe4000001000c */
[C---:B------:R-:W-:Y:S02]  /*2bc0*/  FFMA.FTZ R140, -R104.reuse, R170, R153 ;  /* 0x000000aa688c7223 */ /* 0x040fe40000010199 */
        /* <DEDUP_REMOVED lines=14> */
[----:B------:R-:W0:Y:S01]  /*2cb0*/  SHFL.DOWN PT, R12, R13, 0x4, 0x1f ;  /* 0x08801f000d0c7f89 */ /* 0x000e2200000e0000 */
[----:B------:R-:W-:Y:S02]  /*2cc0*/  FFMA.FTZ R140, R170, R131, R140 ;  /* 0x00000083aa8c7223 */ /* 0x000fe4000001008c */
[----:B------:R-:W-:Y:S01]  /*2cd0*/  FMUL.FTZ R21, R116, R129 ;  /* 0x0000008174157220 */ /* 0x000fe20000410000 */
[----:B------:R-:W1:Y:S01]  /*2ce0*/  SHFL.DOWN PT, R183, R154, 0x1, 0x1f ;  /* 0x08201f009ab77f89 */ /* 0x000e6200000e0000 */
[----:B------:R-:W-:-:S02]  /*2cf0*/  FADD.FTZ R75, R126, R75 ;  /* 0x0000004b7e4b7221 */ /* 0x000fc40000010000 */
[----:B------:R-:W-:Y:S02]  /*2d00*/  FMUL.FTZ R136, R136, R21 ;  /* 0x0000001588887220 */ /* 0x000fe40000410000 */
[----:B------:R-:W-:Y:S02]  /*2d10*/  FMUL.FTZ R21, R116, R127 ;  /* 0x0000007f74157220 */ /* 0x000fe40000410000 */
[----:B------:R-:W-:Y:S02]  /*2d20*/  FMUL.FTZ R126, R169, R20 ;  /* 0x00000014a97e7220 */ /* 0x000fe40000410000 */
[----:B------:R-:W-:Y:S02]  /*2d30*/  FMUL.FTZ R132, R132, R21 ;  /* 0x0000001584847220 */ /* 0x000fe40000410000 */
[C---:B------:R-:W-:Y:S02]  /*2d40*/  FMUL.FTZ R21, R116.reuse, R125 ;  /* 0x0000007d74157220 */ /* 0x040fe40000410000 */
[----:B------:R-:W-:-:S02]  /*2d50*/  FMUL.FTZ R20, R116, R119 ;  /* 0x0000007774147220 */ /* 0x000fc40000410000 */
[----:B------:R-:W-:Y:S02]  /*2d60*/  FMUL.FTZ R128, R128, R21 ;  /* 0x0000001580807220 */ /* 0x000fe40000410000 */
[----:B------:R-:W-:Y:S02]  /*2d70*/  FMUL.FTZ R137, R137, R20 ;  /* 0x0000001489897220 */ /* 0x000fe40000410000 */
        /* <DEDUP_REMOVED lines=18> */
[----:B0-----:R-:W-:Y:S02]  /*2ea0*/  @!P0 FADD.FTZ R13, R13, R12 ;  /* 0x0000000c0d0d8221 */ /* 0x001fe40000010000 */
[----:B------:R-:W-:-:S02]  /*2eb0*/  FMUL.FTZ R12, R116, R146 ;  /* 0x00000092740c7220 */ /* 0x000fc40000410000 */
[----:B-1----:R-:W-:Y:S01]  /*2ec0*/  @!P1 FADD.FTZ R154, R154, R183 ;  /* 0x000000b79a9a9221 */ /* 0x002fe20000010000 */
[----:B------:R-:W0:Y:S01]  /*2ed0*/  SHFL.DOWN PT, R156, R13, 0x10, 0x1f ;  /* 0x0a001f000d9c7f89 */ /* 0x000e2200000e0000 */
[----:B------:R-:W-:Y:S01]  /*2ee0*/  FMUL.FTZ R183, R181, R12 ;  /* 0x0000000cb5b77220 */ /* 0x000fe20000410000 */
[----:B------:R-:W-:Y:S01]  /*2ef0*/  ISETP.GT.AND P1, PT, R30, 0xf, PT ;  /* 0x0000000f1e00780c */ /* 0x000fe20003f24270 */
[C---:B------:R-:W-:Y:S01]  /*2f00*/  FMUL.FTZ R181, R116.reuse, R161 ;  /* 0x000000a174b57220 */ /* 0x040fe20000410000 */
[----:B------:R-:W1:Y:S01]  /*2f10*/  SHFL.DOWN PT, R185, R154, 0x4, 0x1f ;  /* 0x08801f009ab97f89 */ /* 0x000e6200000e0000 */
[----:B------:R-:W-:Y:S02]  /*2f20*/  FMUL.FTZ R12, R116, R165 ;  /* 0x000000a5740c7220 */ /* 0x000fe40000410000 */
[----:B------:R-:W-:Y:S02]  /*2f30*/  FMUL.FTZ R150, R150, R181 ;  /* 0x000000b596967220 */ /* 0x000fe40000410000 */
[----:B------:R-:W-:-:S02]  /*2f40*/  FMUL.FTZ R12, R179, R12 ;  /* 0x0000000cb30c7220 */ /* 0x000fc40000410000 */
[----:B------:R-:W-:Y:S02]  /*2f50*/  FFMA.FTZ R183, R172, R146, R183 ;  /* 0x00000092acb77223 */ /* 0x000fe400000100b7 */
[----:B------:R-:W-:Y:S02]  /*2f60*/  FFMA.FTZ R165, R195, R165, R12 ;  /* 0x000000a5c3a57223 */ /* 0x000fe4000001000c */
[----:B------:R-:W-:Y:S02]  /*2f70*/  FMUL.FTZ R12, R116, R155 ;  /* 0x0000009b740c7220 */ /* 0x000fe40000410000 */
[----:B------:R-:W-:Y:S02]  /*2f80*/  FFMA.FTZ R150, R164, R161, R150 ;  /* 0x000000a1a4967223 */ /* 0x000fe40000010096 */
[----:B------:R-:W-:Y:S02]  /*2f90*/  FMUL.FTZ R12, R177, R12 ;  /* 0x0000000cb10c7220 */ /* 0x000fe40000410000 */
[----:B------:R-:W-:-:S02]  /*2fa0*/  FADD.FTZ R85, R148, R85 ;  /* 0x0000005594557221 */ /* 0x000fc40000010000 */
[----:B------:R-:W-:Y:S02]  /*2fb0*/  FFMA.FTZ R155, R193, R155, R12 ;  /* 0x0000009bc19b7223 */ /* 0x000fe4000001000c */
[-C--:B------:R-:W-:Y:S02]  /*2fc0*/  FMUL.FTZ R12, R116, R149.reuse ;  /* 0x00000095740c7220 */ /* 0x080fe40000410000 */
[----:B0-----:R-:W-:Y:S02]  /*2fd0*/  @!P1 FADD.FTZ R13, R13, R156 ;  /* 0x0000009c0d0d9221 */ /* 0x001fe40000010000 */
[----:B-1----:R-:W-:Y:S02]  /*2fe0*/  @!P2 FADD.FTZ R154, R154, R185 ;  /* 0x000000b99a9aa221 */ /* 0x002fe40000010000 */
[----:B------:R-:W-:Y:S02]  /*2ff0*/  FMUL.FTZ R12, R175, R12 ;  /* 0x0000000caf0c7220 */ /* 0x000fe40000410000 */
[----:B------:R-:W-:Y:S01]  /*3000*/  FADD.FTZ R60, R183, R60 ;  /* 0x0000003cb73c7221 */ /* 0x000fe20000010000 */
[----:B------:R-:W0:Y:S01]  /*3010*/  SHFL.DOWN PT, R181, R154, 0x8, 0x1f ;  /* 0x09001f009ab57f89 */ /* 0x000e2200000e0000 */
[----:B------:R-:W-:-:S02]  /*3020*/  FFMA.FTZ R149, R191, R149, R12 ;  /* 0x00000095bf957223 */ /* 0x000fc4000001000c */
[-C--:B------:R-:W-:Y:S02]  /*3030*/  FMUL.FTZ R12, R116, R147.reuse ;  /* 0x00000093740c7220 */ /* 0x080fe40000410000 */
[----:B------:R-:W-:Y:S02]  /*3040*/  FADD.FTZ R56, R159, R56 ;  /* 0x000000389f387221 */ /* 0x000fe40000010000 */
[----:B------:R-:W-:Y:S02]  /*3050*/  FMUL.FTZ R12, R173, R12 ;  /* 0x0000000cad0c7220 */ /* 0x000fe40000410000 */
[----:B------:R-:W-:Y:S02]  /*3060*/  FADD.FTZ R89, R150, R89 ;  /* 0x0000005996597221 */ /* 0x000fe40000010000 */
[----:B------:R-:W-:Y:S02]  /*3070*/  FFMA.FTZ R147, R189, R147, R12 ;  /* 0x00000093bd937223 */ /* 0x000fe4000001000c */
[----:B------:R-:W-:-:S02]  /*3080*/  FMUL.FTZ R12, R116, R141 ;  /* 0x0000008d740c7220 */ /* 0x000fc40000410000 */
[----:B------:R-:W-:Y:S02]  /*3090*/  FADD.FTZ R83, R142, R83 ;  /* 0x000000538e537221 */ /* 0x000fe40000010000 */
[----:B------:R-:W-:Y:S02]  /*30a0*/  FMUL.FTZ R12, R171, R12 ;  /* 0x0000000cab0c7220 */ /* 0x000fe40000410000 */
[----:B------:R-:W-:Y:S02]  /*30b0*/  FADD.FTZ R62, R165, R62 ;  /* 0x0000003ea53e7221 */ /* 0x000fe40000010000 */
[----:B------:R-:W-:Y:S02]  /*30c0*/  FFMA.FTZ R141, R187, R141, R12 ;  /* 0x0000008dbb8d7223 */ /* 0x000fe4000001000c */
        /* <DEDUP_REMOVED lines=21> */
[----:B------:R-:W-:Y:S01]  /*3220*/  MOV R12, R154 ;  /* 0x0000009a000c7202 */ /* 0x000fe20000000f00 */
[----:B------:R-:W-:Y:S02]  /*3230*/  FADD.FTZ R73, R120, R73 ;  /* 0x0000004978497221 */ /* 0x000fe40000010000 */
[----:B------:R-:W-:-:S02]  /*3240*/  FADD.FTZ R78, R135, R78 ;  /* 0x0000004e874e7221 */ /* 0x000fc40000010000 */
[----:B------:R0:W-:Y:S01]  /*3250*/  @!P0 STS.64 [R38.X8+0x858], R12 ;  /* 0x0008580c26008388 */ /* 0x0001e20000008a00 */
[----:B------:R-:W-:Y:S02]  /*3260*/  FADD.FTZ R44, R15, R44 ;  /* 0x0000002c0f2c7221 */ /* 0x000fe40000010000 */
[----:B------:R-:W-:Y:S02]  /*3270*/  FADD.FTZ R103, R122, R103 ;  /* 0x000000677a677221 */ /* 0x000fe40000010000 */
[----:B------:R-:W-:Y:S02]  /*3280*/  FADD.FTZ R80, R121, R80 ;  /* 0x0000005079507221 */ /* 0x000fe40000010000 */
[----:B------:R-:W-:Y:S01]  /*3290*/  FADD.FTZ R105, R14, R105 ;  /* 0x000000690e697221 */ /* 0x000fe20000010000 */
[----:B------:R-:W-:Y:S06]  /*32a0*/  BAR.SYNC.DEFER_BLOCKING 0x0 ;  /* 0x0000000000007b1d */ /* 0x000fec0000010000 */
[----:B------:R-:W-:Y:S05]  /*32b0*/  @P3 BRA `(.L_x_3653) ;  /* 0x000000a000003947 */ /* 0x000fea0003800000 */
[----:B0-----:R-:W-:Y:S01]  /*32c0*/  ISETP.NE.AND P0, PT, R31, c[0x0][0x174], PT ;  /* 0x00005d001f007a0c */ /* 0x001fe20003f05270 */
[----:B------:R-:W0:-:S12]  /*32d0*/  LDS.64 R14, [0x860] ;  /* 0x00086000ff0e7984 */ /* 0x000e180000000a00 */
        /* <DEDUP_REMOVED lines=8> */
.L_x_3653:
[----:B0-----:R-:W-:Y:S05]  /*3360*/  BSYNC B0 ;  /* 0x0000000000007941 */ /* 0x001fea0003800000 */
.L_x_3652:
[----:B------:R-:W-:Y:S01]  /*3370*/  MOV R12, c[0x0][0x1c0] ;  /* 0x00007000000c7a02 */ /* 0x000fe20000000f00 */
[----:B------:R-:W-:Y:S01]  /*3380*/  UIADD3 UR4, UR4, 0x8, URZ ;  /* 0x0000000804047890 */ /* 0x000fe2000fffe03f */
[----:B------:R-:W-:Y:S02]  /*3390*/  MOV R13, c[0x0][0x1c4] ;  /* 0x00007100000d7a02 */ /* 0x000fe40000000f00 */
[----:B------:R-:W-:Y:S02]  /*33a0*/  LEA R68, P0, R12, R68, 0x2 ;  /* 0x000000440c447211 */ /* 0x000fe400078010ff */
[----:B------:R-:W-:-:S02]  /*33b0*/  IADD3 R167, R167, 0x1, RZ ;  /* 0x00000001a7a77810 */ /* 0x000fc40007ffe0ff */
[----:B------:R-:W-:Y:S02]  /*33c0*/  LEA.HI.X R109, R12, R109, R13, 0x2, P0 ;  /* 0x0000006d0c6d7211 */ /* 0x000fe400000f140d */
[----:B------:R-:W-:Y:S02]  /*33d0*/  ISETP.GE.AND P0, PT, R167, c[0x0][0x16c], PT ;  /* 0x00005b00a7007a0c */ /* 0x000fe40003f06270 */
[----:B------:R-:W-:Y:S02]  /*33e0*/  MOV R12, c[0x0][0x1a0] ;  /* 0x00006800000c7a02 */ /* 0x000fe40000000f00 */
[----:B------:R-:W-:Y:S02]  /*33f0*/  MOV R14, c[0x0][0x188] ;  /* 0x00006200000e7a02 */ /* 0x000fe40000000f00 */
[----:B------:R-:W-:Y:S02]  /*3400*/  IADD3 R82, P3, R82, 0x8, RZ ;  /* 0x0000000852527810 */ /* 0x000fe40007f7e0ff */
[----:B------:R-:W-:-:S02]  /*3410*/  MOV R13, c[0x0][0x1a4] ;  /* 0x00006900000d7a02 */ /* 0x000fc40000000f00 */
[----:B------:R-:W-:Y:S02]  /*3420*/  MOV R15, c[0x0][0x18c] ;  /* 0x00006300000f7a02 */ /* 0x000fe40000000f00 */
[----:B------:R-:W-:Y:S02]  /*3430*/  LEA R66, P1, R12, R66, 0x2 ;  /* 0x000000420c427211 */ /* 0x000fe400078210ff */
[----:B------:R-:W-:Y:S02]  /*3440*/  LEA R64, P2, R14, R64, 0x2 ;  /* 0x000000400e407211 */ /* 0x000fe400078410ff */
[----:B------:R-:W-:Y:S02]  /*3450*/  LEA.HI.X R107, R12, R107, R13, 0x2, P1 ;  /* 0x0000006b0c6b7211 */ /* 0x000fe400008f140d */
[----:B------:R-:W-:Y:S02]  /*3460*/  LEA.HI.X R101, R14, R101, R15, 0x2, P2 ;  /* 0x000000650e657211 */ /* 0x000fe400010f140f */
[----:B------:R-:W-:-:S02]  /*3470*/  IADD3 R114, R114, 0x4, RZ ;  /* 0x0000000472727810 */ /* 0x000fc40007ffe0ff */
[----:B------:R-:W-:Y:S02]  /*3480*/  IADD3 R115, R115, 0x1, RZ ;  /* 0x0000000173737810 */ /* 0x000fe40007ffe0ff */
[----:B------:R-:W-:Y:S01]  /*3490*/  IADD3.X R111, RZ, R111, RZ, P3, !PT ;  /* 0x0000006fff6f7210 */ /* 0x000fe20001ffe4ff */
[----:B------:R-:W-:Y:S01]  /*34a0*/  @P0 CALL.REL.NOINC `(.L_x_3638) ;  /* 0x0000001000000944 */ /* 0x000fe20003c00000 */
[----:B------:R-:W-:Y:S05]  /*34b0*/  BRA `(.L_x_3654) ;  /* 0xffffdcc000007947 */ /* 0x000fea000383ffff */
.L_x_3638:
[----:B------:R-:W-:Y:S01]  /*34c0*/  BAR.SYNC.DEFER_BLOCKING 0x0 ;  /* 0x0000000000007b1d */ /* 0x000fe20000010000 */
[----:B------:R-:W-:Y:S01]  /*34d0*/  F2FP.BF16.PACK_AB R86, R85, R56 ;  /* 0x000000385556723e */ /* 0x000fe200000010ff */
[----:B------:R-:W-:Y:S01]  /*34e0*/  IMAD R11, R30, 0x2, R39 ;  /* 0x000000021e0b7824 */ /* 0x000fe200078e0227 */
[----:B------:R-:W-:Y:S01]  /*34f0*/  F2FP.BF16.PACK_AB R15, R79, R50 ;  /* 0x000000324f0f723e */ /* 0x000fe200000010ff */
[----:B------:R-:W-:Y:S01]  /*3500*/  IMAD R4, R26, c[0x0][0x2d8], RZ ;  /* 0x0000b6001a047a24 */ /* 0x000fe200078e02ff */
[----:B------:R-:W-:Y:S02]  /*3510*/  F2FP.BF16.PACK_AB R14, R77, R48 ;  /* 0x000000304d0e723e */ /* 0x000fe400000010ff */
[----:B------:R-:W-:Y:S01]  /*3520*/  F2FP.BF16.PACK_AB R13, R75, R46 ;  /* 0x0000002e4b0d723e */ /* 0x000fe200000010ff */
[----:B------:R-:W-:Y:S01]  /*3530*/  IMAD R9, R25, c[0x0][0x2dc], R4 ;  /* 0x0000b70019097a24 */ /* 0x000fe200078e0204 */
[----:B------:R-:W-:-:S02]  /*3540*/  F2FP.BF16.PACK_AB R12, R73, R44 ;  /* 0x0000002c490c723e */ /* 0x000fc400000010ff */
[----:B------:R-:W-:Y:S02]  /*3550*/  F2FP.BF16.PACK_AB R87, R87, R58 ;  /* 0x0000003a5757723e */ /* 0x000fe400000010ff */
[----:B------:R-:W-:Y:S02]  /*3560*/  F2FP.BF16.PACK_AB R85, R83, R54 ;  /* 0x000000365355723e */ /* 0x000fe400000010ff */
[----:B------:R-:W-:Y:S02]  /*3570*/  F2FP.BF16.PACK_AB R84, R81, R52 ;  /* 0x000000345154723e */ /* 0x000fe400000010ff */
[----:B------:R-:W-:Y:S02]  /*3580*/  IADD3 R20, R31, -0x1, RZ ;  /* 0xffffffff1f147810 */ /* 0x000fe40007ffe0ff */
[----:B------:R-:W-:Y:S02]  /*3590*/  F2FP.BF16.PACK_AB R81, R78, R103 ;  /* 0x000000674e51723e */ /* 0x000fe400000010ff */
[----:B------:R-:W-:-:S02]  /*35a0*/  SHF.L.U32 R6, R20, 0xa, RZ ;  /* 0x0000000a14067819 */ /* 0x000fc400000006ff */
[----:B------:R-:W-:Y:S01]  /*35b0*/  F2FP.BF16.PACK_AB R83, R74, R97 ;  /* 0x000000614a53723e */ /* 0x000fe200000010ff */
[----:B------:R0:W-:Y:S01]  /*35c0*/  STS.128 [R11.X16], R12 ;  /* 0x0000000c0b007388 */ /* 0x0001e2000000cc00 */
[----:B------:R-:W-:Y:S02]  /*35d0*/  SHF.R.S32.HI R7, RZ, 0x1f, R6 ;  /* 0x0000001fff077819 */ /* 0x000fe40000011406 */
[----:B------:R-:W-:Y:S01]  /*35e0*/  F2FP.BF16.PACK_AB R82, R76, R99 ;  /* 0x000000634c52723e */ /* 0x000fe200000010ff */
[----:B------:R-:W-:Y:S01]  /*35f0*/  STS.128 [R11.X16+0x10], R84 ;  /* 0x000010540b007388 */ /* 0x000fe2000000cc00 */
[----:B------:R-:W-:-:S06]  /*3600*/  NOP ;  /* 0x0000000000007918 */ /* 0x000fcc0000000000 */
[----:B------:R-:W1:Y:S01]  /*3610*/  LDS.128 R44, [R41.X16] ;  /* 0x00000000292c7984 */ /* 0x000e62000000cc00 */
[----:B------:R-:W-:Y:S01]  /*3620*/  IMAD.WIDE.U32 R4, R25, c[0x0][0x2d8], R6 ;  /* 0x0000b60019047a25 */ /* 0x000fe200078e0006 */
[----:B------:R-:W-:Y:S02]  /*3630*/  IADD3 R36, P1, R36, -0x800, RZ ;  /* 0xfffff80024247810 */ /* 0x000fe40007f3e0ff */
[----:B------:R-:W2:Y:S01]  /*3640*/  LDS.128 R48, [R41.X16+0x200] ;  /* 0x0002000029307984 */ /* 0x000ea2000000cc00 */
[----:B0-----:R-:W-:Y:S01]  /*3650*/  IMAD R13, R23, c[0x0][0x2e0], RZ ;  /* 0x0000b800170d7a24 */ /* 0x001fe200078e02ff */
[----:B------:R-:W-:Y:S01]  /*3660*/  IADD3 R5, R5, R9, RZ ;  /* 0x0000000905057210 */ /* 0x000fe20007ffe0ff */
[----:B------:R-:W-:Y:S01]  /*3670*/  FADD.FTZ R9, R28, R105 ;  /* 0x000000691c097221 */ /* 0x000fe20000010000 */
[----:B------:R-:W-:Y:S01]  /*3680*/  F2FP.BF16.PACK_AB R15, R60, R89 ;  /* 0x000000593c0f723e */ /* 0x000fe200000010ff */
[----:B------:R-:W-:Y:S01]  /*3690*/  IMAD R13, R0, c[0x0][0x2e4], R13 ;  /* 0x0000b900000d7a24 */ /* 0x000fe200078e020d */
[----:B------:R-:W-:Y:S01]  /*36a0*/  F2FP.BF16.PACK_AB R14, R62, R91 ;  /* 0x0000005b3e0e723e */ /* 0x000fe200000010ff */
[----:B------:R-:W-:Y:S01]  /*36b0*/  IMAD.WIDE.U32 R4, R0, c[0x0][0x2e0], R4 ;  /* 0x0000b80000047a25 */ /* 0x000fe200078e0004 */
[----:B------:R-:W-:-:S02]  /*36c0*/  F2FP.BF16.PACK_AB R12, R72, R95 ;  /* 0x0000005f480c723e */ /* 0x000fc400000010ff */
[----:B------:R-:W-:Y:S01]  /*36d0*/  IADD3 R34, P2, R34, -0x800, RZ ;  /* 0xfffff80022227810 */ /* 0x000fe20007f5e0ff */
[----:B------:R-:W-:Y:S01]  /*36e0*/  FADD.FTZ R10, R9, R80 ;  /* 0x00000050090a7221 */ /* 0x000fe20000010000 */
[----:B------:R-:W-:Y:S01]  /*36f0*/  IADD3 R9, R5, R13, RZ ;  /* 0x0000000d05097210 */ /* 0x000fe20007ffe0ff */
[----:B------:R-:W-:Y:S01]  /*3700*/  IMAD.WIDE.U32 R6, R25, c[0x0][0x2f8], R6 ;  /* 0x0000be0019067a25 */ /* 0x000fe200078e0006 */
[----:B------:R-:W-:Y:S02]  /*3710*/  LEA R8, P0, R4, c[0x0][0x330], 0x1 ;  /* 0x0000cc0004087a11 */ /* 0x000fe400078008ff */
[----:B------:R-:W-:Y:S01]  /*3720*/  F2FP.BF16.PACK_AB R80, R80, R105 ;  /* 0x000000695050723e */ /* 0x000fe200000010ff */
[----:B------:R-:W-:Y:S01]  /*3730*/  FADD.FTZ R5, R10, R103 ;  /* 0x000000670a057221 */ /* 0x000fe20000010000 */
[----:B------:R-:W-:Y:S02]  /*3740*/  LEA.HI.X R9, R4, c[0x0][0x334], R9, 0x1, P0 ;  /* 0x0000cd0004097a11 */ /* 0x000fe400000f0c09 */
[----:B------:R-:W-:Y:S01]  /*3750*/  F2FP.BF16.PACK_AB R13, R70, R93 ;  /* 0x0000005d460d723e */ /* 0x000fe200000010ff */
[----:B------:R-:W-:Y:S01]  /*3760*/  FADD.FTZ R10, R5, R78 ;  /* 0x0000004e050a7221 */ /* 0x000fe20000010000 */
[----:B------:R-:W-:Y:S01]  /*3770*/  IADD3 R32, P3, R32, -0x800, RZ ;  /* 0xfffff80020207810 */ /* 0x000fe20007f7e0ff */
[----:B------:R-:W-:Y:S01]  /*3780*/  IMAD.WIDE R4, R40, 0x10, R8 ;  /* 0x0000001028047825 */ /* 0x000fe200078e0208 */
[----:B------:R-:W-:-:S02]  /*3790*/  IADD3.X R37, R37, -0x1, RZ, P1, !PT ;  /* 0xffffffff25257810 */ /* 0x000fc40000ffe4ff */
[----:B------:R-:W-:Y:S01]  /*37a0*/  IADD3.X R35, R35, -0x1, RZ, P2, !PT ;  /* 0xffffffff23237810 */ /* 0x000fe200017fe4ff */
[----:B------:R-:W-:Y:S01]  /*37b0*/  IMAD R8, R26, c[0x0][0x2f8], RZ ;  /* 0x0000be001a087a24 */ /* 0x000fe200078e02ff */
[----:B------:R-:W-:Y:S01]  /*37c0*/  IADD3.X R33, R33, -0x1, RZ, P3, !PT ;  /* 0xffffffff21217810 */ /* 0x000fe20001ffe4ff */
[----:B------:R-:W-:Y:S02]  /*37d0*/  FADD.FTZ R99, R10, R99 ;  /* 0x000000630a637221 */ /* 0x000fe40000010000 */
[----:B------:R-:W-:Y:S02]  /*37e0*/  IMAD R9, R25, c[0x0][0x2fc], R8 ;  /* 0x0000bf0019097a24 */ /* 0x000fe400078e0208 */
[----:B------:R-:W-:Y:S01]  /*37f0*/  FADD.FTZ R76, R99, R76 ;  /* 0x0000004c634c7221 */ /* 0x000fe20000010000 */
[----:B-1----:R-:W-:Y:S02]  /*3800*/  STG.E.128 [R4.64], R44 ;  /* 0x0000002c04007986 */ /* 0x002fe4000c101d06 */
[----:B------:R-:W-:Y:S01]  /*3810*/  IADD3 R7, R7, R9, RZ ;  /* 0x0000000907077210 */ /* 0x000fe20007ffe0ff */
[----:B------:R-:W-:Y:S01]  /*3820*/  FADD.FTZ R97, R76, R97 ;  /* 0x000000614c617221 */ /* 0x000fe20000010000 */
[----:B--2---:R0:W-:Y:S03]  /*3830*/  STG.E.128 [R4.64+0x200], R48 ;  /* 0x0002003004007986 */ /* 0x0041e6000c101d06 */
[----:B------:R-:W-:Y:S01]  /*3840*/  FADD.FTZ R74, R97, R74 ;  /* 0x0000004a614a7221 */ /* 0x000fe20000010000 */
[----:B------:R-:W-:Y:S03]  /*3850*/  BAR.SYNC.DEFER_BLOCKING 0x0 ;  /* 0x0000000000007b1d */ /* 0x000fe60000010000 */
[----:B------:R-:W-:-:S04]  /*3860*/  FADD.FTZ R95, R74, R95 ;  /* 0x0000005f4a5f7221 */ /* 0x000fc80000010000 */
[----:B------:R-:W-:-:S04]  /*3870*/  FADD.FTZ R72, R95, R72 ;  /* 0x000000485f487221 */ /* 0x000fc80000010000 */
[----:B------:R-:W-:Y:S02]  /*3880*/  FADD.FTZ R93, R72, R93 ;  /* 0x0000005d485d7221 */ /* 0x000fe40000010000 */
[----:B0-----:R-:W-:Y:S02]  /*3890*/  IMAD R5, R23, c[0x0][0x300], RZ ;  /* 0x0000c00017057a24 */ /* 0x001fe400078e02ff */
[----:B------:R-:W-:Y:S02]  /*38a0*/  FADD.FTZ R70, R93, R70 ;  /* 0x000000465d467221 */ /* 0x000fe40000010000 */
[C---:B------:R-:W-:Y:S02]  /*38b0*/  IMAD R9, R0.reuse, c[0x0][0x304], R5 ;  /* 0x0000c10000097a24 */ /* 0x040fe400078e0205 */
[----:B------:R-:W-:Y:S01]  /*38c0*/  IMAD.WIDE.U32 R4, R0, c[0x0][0x300], R6 ;  /* 0x0000c00000047a25 */ /* 0x000fe200078e0006 */
[----:B------:R-:W-:Y:S04]  /*38d0*/  STS.128 [R11.X16], R80 ;  /* 0x000000500b007388 */ /* 0x000fe8000000cc00 */
[----:B------:R-:W-:Y:S01]  /*38e0*/  IADD3 R5, R5, R9, RZ ;  /* 0x0000000905057210 */ /* 0x000fe20007ffe0ff */
[----:B------:R-:W-:Y:S01]  /*38f0*/  FADD.FTZ R91, R70, R91 ;  /* 0x0000005b465b7221 */ /* 0x000fe20000010000 */
[----:B------:R-:W-:Y:S01]  /*3900*/  LEA R6, P0, R4, c[0x0][0x340], 0x1 ;  /* 0x0000d00004067a11 */ /* 0x000fe200078008ff */
[----:B------:R-:W-:Y:S01]  /*3910*/  STS.128 [R11.X16+0x10], R12 ;  /* 0x0000100c0b007388 */ /* 0x000fe2000000cc00 */
[----:B------:R-:W-:-:S06]  /*3920*/  NOP ;  /* 0x0000000000007918 */ /* 0x000fcc0000000000 */
[----:B------:R-:W0:Y:S01]  /*3930*/  LDS.128 R52, [R41.X16] ;  /* 0x0000000029347984 */ /* 0x000e22000000cc00 */
[----:B------:R-:W-:Y:S01]  /*3940*/  LEA.HI.X R7, R4, c[0x0][0x344], R5, 0x1, P0 ;  /* 0x0000d10004077a11 */ /* 0x000fe200000f0c05 */
[----:B------:R-:W-:Y:S01]  /*3950*/  FADD.FTZ R62, R91, R62 ;  /* 0x0000003e5b3e7221 */ /* 0x000fe20000010000 */
[----:B------:R-:W-:Y:S01]  /*3960*/  ISETP.GT.AND P0, PT, R31, 0x1, PT ;  /* 0x000000011f00780c */ /* 0x000fe20003f04270 */
[----:B------:R1:W2:Y:S01]  /*3970*/  LDS.128 R56, [R41.X16+0x200] ;  /* 0x0002000029387984 */ /* 0x0002a2000000cc00 */
[----:B------:R-:W-:Y:S01]  /*3980*/  MOV R31, R20 ;  /* 0x00000014001f7202 */ /* 0x000fe20000000f00 */
[----:B------:R-:W-:-:S04]  /*3990*/  FADD.FTZ R89, R62, R89 ;  /* 0x000000593e597221 */ /* 0x000fc80000010000 */
[----:B------:R-:W-:Y:S02]  /*39a0*/  FADD.FTZ R28, R89, R60 ;  /* 0x0000003c591c7221 */ /* 0x000fe40000010000 */
[----:B-1----:R-:W-:-:S05]  /*39b0*/  IMAD.WIDE R40, R40, 0x10, R6 ;  /* 0x0000001028287825 */ /* 0x002fca00078e0206 */
[----:B0-----:R0:W-:Y:S04]  /*39c0*/  STG.E.128 [R40.64], R52 ;  /* 0x0000003428007986 */ /* 0x0011e8000c101d06 */
[----:B--2---:R0:W-:Y:S02]  /*39d0*/  STG.E.128 [R40.64+0x200], R56 ;  /* 0x0002003828007986 */ /* 0x0041e4000c101d06 */
[----:B0-----:R-:W-:Y:S01]  /*39e0*/  @!P0 CALL.REL.NOINC `(.L_x_3637) ;  /* 0x0000001000008944 */ /* 0x001fe20003c00000 */
[----:B------:R-:W-:Y:S05]  /*39f0*/  BRA `(.L_x_3655) ;  /* 0xffffcb8000007947 */ /* 0x000fea000383ffff */
.L_x_3637:
        /* <DEDUP_REMOVED lines=29> */
.L_x_3657:
[----:B------:R-:W-:Y:S05]  /*3bd0*/  BSYNC B0 ;  /* 0x0000000000007941 */ /* 0x000fea0003800000 */
.L_x_3656:
        /* <DEDUP_REMOVED lines=28> */
.L_x_3659:
[----:B------:R-:W1:Y:S02]  /*3da0*/  S2R R21, SR_TID.X ;  /* 0x0000000000157919 */ /* 0x000e640000002100 */
.L_x_3660:
[----:B------:R-:W-:Y:S05]  /*3db0*/  BSYNC B0 ;  /* 0x0000000000007941 */ /* 0x000fea0003800000 */
.L_x_3658:
[----:B-1----:R-:W-:-:S13]  /*3dc0*/  ISETP.GE.AND P0, PT, R21, c[0x0][0x16c], PT ;  /* 0x00005b0015007a0c */ /* 0x002fda0003f06270 */
[----:B------:R-:W-:Y:S05]  /*3dd0*/  @P0 EXIT ;  /* 0x000000000000094d */ /* 0x000fea0003800000 */
[C---:B------:R-:W-:Y:S02]  /*3de0*/  IMAD R7, R23.reuse, c[0x0][0x2c8], RZ ;  /* 0x0000b20017077a24 */ /* 0x040fe400078e02ff */
[C---:B------:R-:W-:Y:S02]  /*3df0*/  IMAD R11, R23.reuse, c[0x0][0x198], RZ ;  /* 0x00006600170b7a24 */ /* 0x040fe400078e02ff */
[C---:B0-----:R-:W-:Y:S02]  /*3e00*/  IMAD R9, R23.reuse, c[0x0][0x288], RZ ;  /* 0x0000a20017097a24 */ /* 0x041fe400078e02ff */
[C---:B------:R-:W-:Y:S02]  /*3e10*/  IMAD R13, R23.reuse, c[0x0][0x1b8], RZ ;  /* 0x00006e00170d7a24 */ /* 0x040fe400078e02ff */
[----:B------:R-:W-:Y:S02]  /*3e20*/  IMAD R23, R23, c[0x0][0x2a8], RZ ;  /* 0x0000aa0017177a24 */ /* 0x000fe400078e02ff */
[----:B------:R-:W-:-:S02]  /*3e30*/  IMAD R31, R0, c[0x0][0x2cc], R7 ;  /* 0x0000b300001f7a24 */ /* 0x000fc400078e0207 */
[----:B------:R-:W-:-:S04]  /*3e40*/  IMAD.WIDE.U32 R2, R0, c[0x0][0x2c8], RZ ;  /* 0x0000b20000027a25 */ /* 0x000fc800078e00ff */
[----:B------:R-:W-:Y:S01]  /*3e50*/  IMAD.WIDE.U32 R16, R0, c[0x0][0x198], RZ ;  /* 0x0000660000107a25 */ /* 0x000fe200078e00ff */
[----:B------:R-:W-:-:S03]  /*3e60*/  IADD3 R31, R3, R31, RZ ;  /* 0x0000001f031f7210 */ /* 0x000fc60007ffe0ff */
        /* <DEDUP_REMOVED lines=9> */
[----:B------:R-:W-:-:S04]  /*3f00*/  IADD3 R39, R19, R13, RZ ;  /* 0x0000000d13277210 */ /* 0x000fc80007ffe0ff */
[----:B------:R-:W-:Y:S02]  /*3f10*/  IADD3 R27, R7, R23, RZ ;  /* 0x00000017071b7210 */ /* 0x000fe40007ffe0ff */
.L_x_3661:
        /* <DEDUP_REMOVED lines=23> */
[C---:B-----5:R-:W-:Y:S01]  /*4090*/  IMAD R22, R20.reuse, c[0x0][0x2b0], RZ ;  /* 0x0000ac0014167a24 */ /* 0x060fe200078e02ff */
        /* <DEDUP_REMOVED lines=31> */
.L_x_3643:
[----:B------:R-:W-:Y:S01]  /*4290*/  HFMA2.MMA R171, -RZ, RZ, 0, 5.9604644775390625e-08 ;  /* 0x00000001ffab7435 */ /* 0x000fe200000001ff */
[----:B------:R-:W-:Y:S01]  /*42a0*/  IMAD.MOV.U32 R170, RZ, RZ, R14 ;  /* 0x000000ffffaa7224 */ /* 0x000fe200078e000e */
[----:B------:R-:W-:Y:S02]  /*42b0*/  MOV R172, RZ ;  /* 0x000000ff00ac7202 */ /* 0x000fe40000000f00 */
[----:B------:R-:W-:-:S02]  /*42c0*/  MOV R173, 0xffffffff ;  /* 0xffffffff00ad7802 */ /* 0x000fc40000000f00 */
[----:B------:R-:W-:Y:S02]  /*42d0*/  MOV R12, 0x42f0 ;  /* 0x000042f0000c7802 */ /* 0x000fe40000000f00 */
[----:B-1---5:R-:W-:Y:S05]  /*42e0*/  CALL.REL.NOINC `($__internal_146_$__cuda_sm70_shflsync_up) ;  /* 0x00000ee000007944 */ /* 0x022fea0003c00000 */
[----:B-1----:R-:W-:Y:S01]  /*42f0*/  MOV R165, R170 ;  /* 0x000000aa00a57202 */ /* 0x002fe20000000f00 */
[----:B0-----:R-:W-:Y:S05]  /*4300*/  BRA `(.L_x_3662) ;  /* 0xffffd83000007947 */ /* 0x001fea000383ffff */
.L_x_3644:
[----:B------:R-:W-:Y:S01]  /*4310*/  HFMA2.MMA R171, -RZ, RZ, 0, 5.9604644775390625e-08 ;  /* 0x00000001ffab7435 */ /* 0x000fe200000001ff */
[----:B------:R-:W-:Y:S02]  /*4320*/  MOV R170, R15 ;  /* 0x0000000f00aa7202 */ /* 0x000fe40000000f00 */
[----:B------:R-:W-:Y:S02]  /*4330*/  MOV R172, RZ ;  /* 0x000000ff00ac7202 */ /* 0x000fe40000000f00 */
[----:B------:R-:W-:Y:S02]  /*4340*/  MOV R173, 0xffffffff ;  /* 0xffffffff00ad7802 */ /* 0x000fe40000000f00 */
[----:B------:R-:W-:Y:S02]  /*4350*/  MOV R12, 0x4370 ;  /* 0x00004370000c7802 */ /* 0x000fe40000000f00 */
[----:B012--5:R-:W-:Y:S05]  /*4360*/  CALL.REL.NOINC `($__internal_146_$__cuda_sm70_shflsync_up) ;  /* 0x00000e6000007944 */ /* 0x027fea0003c00000 */
        /* <DEDUP_REMOVED lines=10> */
[----:B------:R-:W-:Y:S05]  /*4410*/  CALL.REL.NOINC `($__internal_146_$__cuda_sm70_shflsync_up) ;  /* 0x00000db000007944 */ /* 0x000fea0003c00000 */
[----:B0-----:R-:W-:Y:S01]  /*4420*/  HFMA2.MMA R171, -RZ, RZ, 0, 1.1920928955078125e-07 ;  /* 0x00000002ffab7435 */ /* 0x001fe200000001ff */
[----:B-1----:R-:W-:Y:S01]  /*4430*/  MOV R14, R170 ;  /* 0x000000aa000e7202 */ /* 0x002fe20000000f00 */
[----:B------:R-:W-:Y:S01]  /*4440*/  IMAD.MOV.U32 R170, RZ, RZ, R15 ;  /* 0x000000ffffaa7224 */ /* 0x000fe200078e000f */
[----:B------:R-:W-:-:S02]  /*4450*/  MOV R172, RZ ;  /* 0x000000ff00ac7202 */ /* 0x000fc40000000f00 */
[----:B------:R-:W-:Y:S02]  /*4460*/  MOV R173, 0xffffffff ;  /* 0xffffffff00ad7802 */ /* 0x000fe40000000f00 */
[----:B------:R-:W-:Y:S02]  /*4470*/  MOV R12, 0x4490 ;  /* 0x00004490000c7802 */ /* 0x000fe40000000f00 */
[----:B------:R-:W-:Y:S05]  /*4480*/  CALL.REL.NOINC `($__internal_146_$__cuda_sm70_shflsync_up) ;  /* 0x00000d4000007944 */ /* 0x000fea0003c00000 */
[----:B------:R-:W-:Y:S01]  /*4490*/  ISETP.GE.AND P0, PT, R30, 0x2, PT ;  /* 0x000000021e00780c */ /* 0x000fe20003f06270 */
[----:B0-----:R-:W-:Y:S01]  /*44a0*/  HFMA2.MMA R171, -RZ, RZ, 0, 2.384185791015625e-07 ;  /* 0x00000004ffab7435 */ /* 0x001fe200000001ff */
[----:B------:R-:W-:Y:S02]  /*44b0*/  MOV R172, RZ ;  /* 0x000000ff00ac7202 */ /* 0x000fe40000000f00 */
[----:B------:R-:W-:Y:S02]  /*44c0*/  MOV R173, 0xffffffff ;  /* 0xffffffff00ad7802 */ /* 0x000fe40000000f00 */
[----:B------:R-:W-:-:S07]  /*44d0*/  MOV R12, 0x4520 ;  /* 0x00004520000c7802 */ /* 0x000fce0000000f00 */
[----:B-1----:R-:W-:Y:S02]  /*44e0*/  @P0 FFMA.FTZ R15, R165, R170, R15 ;  /* 0x000000aaa50f0223 */ /* 0x002fe4000001000f */
[----:B------:R-:W-:-:S05]  /*44f0*/  @P0 FMUL.FTZ R165, R14, R165 ;  /* 0x000000a50ea50220 */ /* 0x000fca0000410000 */
[----:B------:R-:W-:Y:S02]  /*4500*/  MOV R170, R165 ;  /* 0x000000a500aa7202 */ /* 0x000fe40000000f00 */
[----:B------:R-:W-:Y:S05]  /*4510*/  CALL.REL.NOINC `($__internal_146_$__cuda_sm70_shflsync_up) ;  /* 0x00000cb000007944 */ /* 0x000fea0003c00000 */
[----:B0-----:R-:W-:Y:S01]  /*4520*/  HFMA2.MMA R171, -RZ, RZ, 0, 2.384185791015625e-07 ;  /* 0x00000004ffab7435 */ /* 0x001fe200000001ff */
[----:B-1----:R-:W-:Y:S02]  /*4530*/  MOV R14, R170 ;  /* 0x000000aa000e7202 */ /* 0x002fe40000000f00 */
[----:B------:R-:W-:Y:S02]  /*4540*/  MOV R170, R15 ;  /* 0x0000000f00aa7202 */ /* 0x000fe40000000f00 */
[----:B------:R-:W-:Y:S02]  /*4550*/  MOV R172, RZ ;  /* 0x000000ff00ac7202 */ /* 0x000fe40000000f00 */
[----:B------:R-:W-:Y:S02]  /*4560*/  MOV R173, 0xffffffff ;  /* 0xffffffff00ad7802 */ /* 0x000fe40000000f00 */
[----:B------:R-:W-:Y:S02]  /*4570*/  MOV R12, 0x4590 ;  /* 0x00004590000c7802 */ /* 0x000fe40000000f00 */
[----:B------:R-:W-:Y:S05]  /*4580*/  CALL.REL.NOINC `($__internal_146_$__cuda_sm70_shflsync_up) ;  /* 0x00000c4000007944 */ /* 0x000fea0003c00000 */
[----:B------:R-:W-:Y:S01]  /*4590*/  ISETP.GE.AND P0, PT, R30, 0x4, PT ;  /* 0x000000041e00780c */ /* 0x000fe20003f06270 */
[----:B0-----:R-:W-:Y:S01]  /*45a0*/  HFMA2.MMA R171, -RZ, RZ, 0, 4.76837158203125e-07 ;  /* 0x00000008ffab7435 */ /* 0x001fe200000001ff */
[----:B------:R-:W-:-:S02]  /*45b0*/  MOV R172, RZ ;  /* 0x000000ff00ac7202 */ /* 0x000fc40000000f00 */
[----:B------:R-:W-:Y:S02]  /*45c0*/  MOV R173, 0xffffffff ;  /* 0xffffffff00ad7802 */ /* 0x000fe40000000f00 */
[----:B------:R-:W-:-:S07]  /*45d0*/  MOV R12, 0x4630 ;  /* 0x00004630000c7802 */ /* 0x000fce0000000f00 */
[----:B-1----:R-:W-:Y:S02]  /*45e0*/  @P0 FFMA.FTZ R15, R165, R170, R15 ;  /* 0x000000aaa50f0223 */ /* 0x002fe4000001000f */
[----:B------:R-:W-:-:S04]  /*45f0*/  @P0 FMUL.FTZ R165, R14, R165 ;  /* 0x000000a50ea50220 */ /* 0x000fc80000410000 */
[----:B------:R-:W-:-:S05]  /*4600*/  IMAD.MOV.U32 R168, RZ, RZ, R165 ;  /* 0x000000ffffa87224 */ /* 0x000fca00078e00a5 */
[----:B------:R-:W-:Y:S02]  /*4610*/  MOV R170, R168 ;  /* 0x000000a800aa7202 */ /* 0x000fe40000000f00 */
[----:B------:R-:W-:Y:S05]  /*4620*/  CALL.REL.NOINC `($__internal_146_$__cuda_sm70_shflsync_up) ;  /* 0x00000ba000007944 */ /* 0x000fea0003c00000 */
[----:B0-----:R-:W-:Y:S01]  /*4630*/  HFMA2.MMA R171, -RZ, RZ, 0, 4.76837158203125e-07 ;  /* 0x00000008ffab7435 */ /* 0x001fe200000001ff */
[----:B-1----:R-:W-:Y:S02]  /*4640*/  MOV R14, R170 ;  /* 0x000000aa000e7202 */ /* 0x002fe40000000f00 */
[----:B------:R-:W-:Y:S02]  /*4650*/  MOV R170, R15 ;  /* 0x0000000f00aa7202 */ /* 0x000fe40000000f00 */
[----:B------:R-:W-:Y:S02]  /*4660*/  MOV R172, RZ ;  /* 0x000000ff00ac7202 */ /* 0x000fe40000000f00 */
[----:B------:R-:W-:Y:S02]  /*4670*/  MOV R173, 0xffffffff ;  /* 0xffffffff00ad7802 */ /* 0x000fe40000000f00 */
[----:B------:R-:W-:Y:S02]  /*4680*/  MOV R12, 0x46a0 ;  /* 0x000046a0000c7802 */ /* 0x000fe40000000f00 */
[----:B------:R-:W-:Y:S05]  /*4690*/  CALL.REL.NOINC `($__internal_146_$__cuda_sm70_shflsync_up) ;  /* 0x00000b3000007944 */ /* 0x000fea0003c00000 */
[----:B------:R-:W-:Y:S01]  /*46a0*/  ISETP.GE.AND P0, PT, R30, 0x8, PT ;  /* 0x000000081e00780c */ /* 0x000fe20003f06270 */
[----:B0-----:R-:W-:Y:S01]  /*46b0*/  HFMA2.MMA R171, -RZ, RZ, 0, 9.5367431640625e-07 ;  /* 0x00000010ffab7435 */ /* 0x001fe200000001ff */
[----:B------:R-:W-:-:S02]  /*46c0*/  MOV R172, RZ ;  /* 0x000000ff00ac7202 */ /* 0x000fc40000000f00 */
[----:B------:R-:W-:Y:S02]  /*46d0*/  MOV R173, 0xffffffff ;  /* 0xffffffff00ad7802 */ /* 0x000fe40000000f00 */
[----:B------:R-:W-:-:S07]  /*46e0*/  MOV R12, 0x4740 ;  /* 0x00004740000c7802 */ /* 0x000fce0000000f00 */
[----:B-1----:R-:W-:Y:S02]  /*46f0*/  @P0 FFMA.FTZ R15, R168, R170, R15 ;  /* 0x000000aaa80f0223 */ /* 0x002fe4000001000f */
[----:B------:R-:W-:-:S03]  /*4700*/  @P0 FMUL.FTZ R168, R14, R168 ;  /* 0x000000a80ea80220 */ /* 0x000fc60000410000 */
[----:B------:R-:W-:Y:S02]  /*4710*/  MOV R165, R15 ;  /* 0x0000000f00a57202 */ /* 0x000fe40000000f00 */
[----:B------:R-:W-:Y:S02]  /*4720*/  MOV R170, R168 ;  /* 0x000000a800aa7202 */ /* 0x000fe40000000f00 */
[----:B------:R-:W-:Y:S05]  /*4730*/  CALL.REL.NOINC `($__internal_146_$__cuda_sm70_shflsync_up) ;  /* 0x00000a9000007944 */ /* 0x000fea0003c00000 */
[----:B0-----:R-:W-:Y:S01]  /*4740*/  HFMA2.MMA R171, -RZ, RZ, 0, 9.5367431640625e-07 ;  /* 0x00000010ffab7435 */ /* 0x001fe200000001ff */
[----:B-1----:R-:W-:Y:S01]  /*4750*/  MOV R169, R170 ;  /* 0x000000aa00a97202 */ /* 0x002fe20000000f00 */
[----:B------:R-:W-:Y:S01]  /*4760*/  IMAD.MOV.U32 R170, RZ, RZ, R15 ;  /* 0x000000ffffaa7224 */ /* 0x000fe200078e000f */
[----:B------:R-:W-:Y:S02]  /*4770*/  MOV R172, RZ ;  /* 0x000000ff00ac7202 */ /* 0x000fe40000000f00 */
[----:B------:R-:W-:Y:S02]  /*4780*/  MOV R173, 0xffffffff ;  /* 0xffffffff00ad7802 */ /* 0x000fe40000000f00 */
[----:B------:R-:W-:Y:S02]  /*4790*/  MOV R12, 0x47b0 ;  /* 0x000047b0000c7802 */ /* 0x000fe40000000f00 */
[----:B------:R-:W-:Y:S05]  /*47a0*/  CALL.REL.NOINC `($__internal_146_$__cuda_sm70_shflsync_up) ;  /* 0x00000a2000007944 */ /* 0x000fea0003c00000 */
[----:B-1----:R-:W-:Y:S01]  /*47b0*/  MOV R12, R170 ;  /* 0x000000aa000c7202 */ /* 0x002fe20000000f00 */
[----:B0-----:R-:W-:Y:S05]  /*47c0*/  BRA `(.L_x_3663) ;  /* 0xffffd4f000007947 */ /* 0x001fea000383ffff */
.L_x_3647:
[----:B-1----:R-:W-:Y:S01]  /*47d0*/  HFMA2.MMA R171, -RZ, RZ, 0, 5.9604644775390625e-08 ;  /* 0x00000001ffab7435 */ /* 0x002fe200000001ff */
[----:B------:R-:W-:-:S02]  /*47e0*/  MOV R170, R165 ;  /* 0x000000a500aa7202 */ /* 0x000fc40000000f00 */
[----:B0-----:R-:W-:Y:S02]  /*47f0*/  MOV R172, RZ ;  /* 0x000000ff00ac7202 */ /* 0x001fe40000000f00 */
[----:B------:R-:W-:Y:S02]  /*4800*/  MOV R173, 0xffffffff ;  /* 0xffffffff00ad7802 */ /* 0x000fe40000000f00 */
[----:B------:R-:W-:Y:S02]  /*4810*/  MOV R12, 0x4830 ;  /* 0x00004830000c7802 */ /* 0x000fe40000000f00 */
[----:B-----5:R-:W-:Y:S05]  /*4820*/  CALL.REL.NOINC `($__internal_146_$__cuda_sm70_shflsync_up) ;  /* 0x000009a000007944 */ /* 0x020fea0003c00000 */
[----:B0-----:R-:W-:Y:S01]  /*4830*/  HFMA2.MMA R171, -RZ, RZ, 0, 5.9604644775390625e-08 ;  /* 0x00000001ffab7435 */ /* 0x001fe200000001ff */
[----:B-1----:R-:W-:Y:S02]  /*4840*/  MOV R14, R170 ;  /* 0x000000aa000e7202 */ /* 0x002fe40000000f00 */
[----:B------:R-:W-:Y:S02]  /*4850*/  MOV R170, R15 ;  /* 0x0000000f00aa7202 */ /* 0x000fe40000000f00 */
[----:B------:R-:W-:Y:S02]  /*4860*/  MOV R172, RZ ;  /* 0x000000ff00ac7202 */ /* 0x000fe40000000f00 */
[----:B------:R-:W-:-:S02]  /*4870*/  MOV R173, 0xffffffff ;  /* 0xffffffff00ad7802 */ /* 0x000fc40000000f00 */
[----:B------:R-:W-:Y:S02]  /*4880*/  MOV R12, 0x48a0 ;  /* 0x000048a0000c7802 */ /* 0x000fe40000000f00 */
[----:B------:R-:W-:Y:S05]  /*4890*/  CALL.REL.NOINC `($__internal_146_$__cuda_sm70_shflsync_up) ;  /* 0x0000093000007944 */ /* 0x000fea0003c00000 */
[----:B0-----:R-:W-:Y:S01]  /*48a0*/  HFMA2.MMA R171, -RZ, RZ, 0, 0 ;  /* 0x00000000ffab7435 */ /* 0x001fe200000001ff */
[----:B------:R-:W-:Y:S01]  /*48b0*/  MOV R165, R14 ;  /* 0x0000000e00a57202 */ /* 0x000fe20000000f00 */
[----:B-1----:R-:W-:Y:S01]  /*48c0*/  IMAD.MOV.U32 R168, RZ, RZ, R170 ;  /* 0x000000ffffa87224 */ /* 0x002fe200078e00aa */
[----:B------:R-:W-:Y:S02]  /*48d0*/  MOV R172, R20 ;  /* 0x0000001400ac7202 */ /* 0x000fe40000000f00 */
[----:B------:R-:W-:Y:S02]  /*48e0*/  MOV R173, 0x1f ;  /* 0x0000001f00ad7802 */ /* 0x000fe40000000f00 */
[----:B------:R-:W-:Y:S02]  /*48f0*/  MOV R174, 0xffffffff ;  /* 0xffffffff00ae7802 */ /* 0x000fe40000000f00 */
[----:B------:R-:W-:Y:S02]  /*4900*/  MOV R12, 0x4920 ;  /* 0x00004920000c7802 */ /* 0x000fe40000000f00 */
[----:B------:R-:W-:Y:S05]  /*4910*/  CALL.REL.NOINC `($__internal_145_$__cuda_sm70_shflsync_idx_p) ;  /* 0x0000087000007944 */ /* 0x000fea0003c00000 */
[----:B-1----:R-:W-:Y:S01]  /*4920*/  MOV R20, R171 ;  /* 0x000000ab00147202 */ /* 0x002fe20000000f00 */
[----:B------:R-:W-:Y:S01]  /*4930*/  HFMA2.MMA R171, -RZ, RZ, 0, 0 ;  /* 0x00000000ffab7435 */ /* 0x000fe200000001ff */
[----:B0-----:R-:W-:-:S02]  /*4940*/  MOV R172, R21 ;  /* 0x0000001500ac7202 */ /* 0x001fc40000000f00 */
[----:B------:R-:W-:Y:S02]  /*4950*/  MOV R173, 0x1f ;  /* 0x0000001f00ad7802 */ /* 0x000fe40000000f00 */
[----:B------:R-:W-:Y:S02]  /*4960*/  MOV R174, 0xffffffff ;  /* 0xffffffff00ae7802 */ /* 0x000fe40000000f00 */
[----:B------:R-:W-:Y:S02]  /*4970*/  MOV R12, 0x4990 ;  /* 0x00004990000c7802 */ /* 0x000fe40000000f00 */
[----:B------:R-:W-:Y:S05]  /*4980*/  CALL.REL.NOINC `($__internal_145_$__cuda_sm70_shflsync_idx_p) ;  /* 0x0000080000007944 */ /* 0x000fea0003c00000 */
[----:B-1----:R-:W-:Y:S01]  /*4990*/  MOV R13, R171 ;  /* 0x000000ab000d7202 */ /* 0x002fe20000000f00 */
[----:B0-----:R-:W-:Y:S05]  /*49a0*/  BRA `(.L_x_3664) ;  /* 0xffffd49000007947 */ /* 0x001fea000383ffff */
.L_x_3650:
[----:B------:R-:W-:Y:S01]  /*49b0*/  HFMA2.MMA R171, -RZ, RZ, 0, 5.9604644775390625e-08 ;  /* 0x00000001ffab7435 */ /* 0x000fe200000001ff */
[----:B------:R-:W-:Y:S02]  /*49c0*/  MOV R168, R14 ;  /* 0x0000000e00a87202 */ /* 0x000fe40000000f00 */
[----:B------:R-:W-:Y:S02]  /*49d0*/  MOV R170, 0x1f ;  /* 0x0000001f00aa7802 */ /* 0x000fe40000000f00 */
[----:B------:R-:W-:-:S02]  /*49e0*/  MOV R173, 0xffffffff ;  /* 0xffffffff00ad7802 */ /* 0x000fc40000000f00 */
[----:B------:R-:W-:Y:S02]  /*49f0*/  MOV R12, 0x4a10 ;  /* 0x00004a10000c7802 */ /* 0x000fe40000000f00 */
[----:B------:R-:W-:Y:S05]  /*4a00*/  CALL.REL.NOINC `($__internal_144_$__cuda_sm70_shflsync_down) ;  /* 0x0000074000007944 */ /* 0x000fea0003c00000 */
[----:B-1----:R-:W-:Y:S01]  /*4a10*/  IMAD.MOV.U32 R165, RZ, RZ, R168 ;  /* 0x000000ffffa57224 */ /* 0x002fe200078e00a8 */
[----:B0-----:R-:W-:Y:S05]  /*4a20*/  BRA `(.L_x_3665) ;  /* 0xffffd8f000007947 */ /* 0x001fea000383ffff */
.L_x_3651:
[----:B------:R-:W-:Y:S01]  /*4a30*/  HFMA2.MMA R171, -RZ, RZ, 0, 5.9604644775390625e-08 ;  /* 0x00000001ffab7435 */ /* 0x000fe200000001ff */
[----:B------:R-:W-:Y:S02]  /*4a40*/  MOV R168, R15 ;  /* 0x0000000f00a87202 */ /* 0x000fe40000000f00 */
[----:B------:R-:W-:Y:S02]  /*4a50*/  MOV R170, 0x1f ;  /* 0x0000001f00aa7802 */ /* 0x000fe40000000f00 */
[----:B------:R-:W-:Y:S02]  /*4a60*/  MOV R173, 0xffffffff ;  /* 0xffffffff00ad7802 */ /* 0x000fe40000000f00 */
[----:B------:R-:W-:Y:S02]  /*4a70*/  MOV R12, 0x4a90 ;  /* 0x00004a90000c7802 */ /* 0x000fe40000000f00 */
[----:B01----:R-:W-:Y:S05]  /*4a80*/  CALL.REL.NOINC `($__internal_144_$__cuda_sm70_shflsync_down) ;  /* 0x000006c000007944 */ /* 0x003fea0003c00000 */
        /* <DEDUP_REMOVED lines=9> */
[----:B------:R-:W-:Y:S05]  /*4b20*/  CALL.REL.NOINC `($__internal_144_$__cuda_sm70_shflsync_down) ;  /* 0x0000062000007944 */ /* 0x000fea0003c00000 */
[----:B0-----:R-:W-:Y:S01]  /*4b30*/  HFMA2.MMA R171, -RZ, RZ, 0, 1.1920928955078125e-07 ;  /* 0x00000002ffab7435 */ /* 0x001fe200000001ff */
[----:B-1----:R-:W-:Y:S02]  /*4b40*/  MOV R14, R168 ;  /* 0x000000a8000e7202 */ /* 0x002fe40000000f00 */
[----:B------:R-:W-:-:S02]  /*4b50*/  MOV R168, R15 ;  /* 0x0000000f00a87202 */ /* 0x000fc40000000f00 */
[----:B------:R-:W-:Y:S02]  /*4b60*/  MOV R170, 0x1f ;  /* 0x0000001f00aa7802 */ /* 0x000fe40000000f00 */
[----:B------:R-:W-:Y:S02]  /*4b70*/  MOV R173, 0xffffffff ;  /* 0xffffffff00ad7802 */ /* 0x000fe40000000f00 */
[----:B------:R-:W-:Y:S02]  /*4b80*/  MOV R12, 0x4ba0 ;  /* 0x00004ba0000c7802 */ /* 0x000fe40000000f00 */
[----:B------:R-:W-:Y:S05]  /*4b90*/  CALL.REL.NOINC `($__internal_144_$__cuda_sm70_shflsync_down) ;  /* 0x000005b000007944 */ /* 0x000fea0003c00000 */
[----:B-1----:R-:W-:Y:S01]  /*4ba0*/  @!P3 FFMA.FTZ R15, R165, R168, R15 ;  /* 0x000000a8a50fb223 */ /* 0x002fe2000001000f */
[----:B0-----:R-:W-:Y:S01]  /*4bb0*/  HFMA2.MMA R171, -RZ, RZ, 0, 2.384185791015625e-07 ;  /* 0x00000004ffab7435 */ /* 0x001fe200000001ff */
[----:B------:R-:W-:Y:S01]  /*4bc0*/  @!P3 FMUL.FTZ R165, R14, R165 ;  /* 0x000000a50ea5b220 */ /* 0x000fe20000410000 */
[----:B------:R-:W-:Y:S01]  /*4bd0*/  MOV R173, 0xffffffff ;  /* 0xffffffff00ad7802 */ /* 0x000fe20000000f00 */
[----:B------:R-:W-:Y:S01]  /*4be0*/  IMAD.MOV.U32 R170, RZ, RZ, 0x1f ;  /* 0x0000001fffaa7424 */ /* 0x000fe200078e00ff */
[----:B------:R-:W-:Y:S02]  /*4bf0*/  MOV R12, 0x4c20 ;  /* 0x00004c20000c7802 */ /* 0x000fe40000000f00 */
[----:B------:R-:W-:-:S02]  /*4c00*/  MOV R168, R165 ;  /* 0x000000a500a87202 */ /* 0x000fc40000000f00 */
[----:B------:R-:W-:Y:S05]  /*4c10*/  CALL.REL.NOINC `($__internal_144_$__cuda_sm70_shflsync_down) ;  /* 0x0000053000007944 */ /* 0x000fea0003c00000 */
[----:B0-----:R-:W-:Y:S01]  /*4c20*/  HFMA2.MMA R171, -RZ, RZ, 0, 2.384185791015625e-07 ;  /* 0x00000004ffab7435 */ /* 0x001fe200000001ff */
[----:B-1----:R-:W-:-:S02]  /*4c30*/  MOV R14, R168 ;  /* 0x000000a8000e7202 */ /* 0x002fc40000000f00 */
[----:B------:R-:W-:Y:S02]  /*4c40*/  MOV R168, R15 ;  /* 0x0000000f00a87202 */ /* 0x000fe40000000f00 */
[----:B------:R-:W-:Y:S02]  /*4c50*/  MOV R170, 0x1f ;  /* 0x0000001f00aa7802 */ /* 0x000fe40000000f00 */
[----:B------:R-:W-:Y:S02]  /*4c60*/  MOV R173, 0xffffffff ;  /* 0xffffffff00ad7802 */ /* 0x000fe40000000f00 */
[----:B------:R-:W-:Y:S02]  /*4c70*/  MOV R12, 0x4c90 ;  /* 0x00004c90000c7802 */ /* 0x000fe40000000f00 */
[----:B------:R-:W-:Y:S05]  /*4c80*/  CALL.REL.NOINC `($__internal_144_$__cuda_sm70_shflsync_down) ;  /* 0x000004c000007944 */ /* 0x000fea0003c00000 */
[----:B-1----:R-:W-:Y:S01]  /*4c90*/  @!P2 FFMA.FTZ R15, R165, R168, R15 ;  /* 0x000000a8a50fa223 */ /* 0x002fe2000001000f */
[----:B0-----:R-:W-:Y:S01]  /*4ca0*/  HFMA2.MMA R171, -RZ, RZ, 0, 4.76837158203125e-07 ;  /* 0x00000008ffab7435 */ /* 0x001fe200000001ff */
[----:B------:R-:W-:Y:S01]  /*4cb0*/  @!P2 FMUL.FTZ R165, R14, R165 ;  /* 0x000000a50ea5a220 */ /* 0x000fe20000410000 */
[----:B------:R-:W-:Y:S02]  /*4cc0*/  MOV R170, 0x1f ;  /* 0x0000001f00aa7802 */ /* 0x000fe40000000f00 */
[----:B------:R-:W-:-:S02]  /*4cd0*/  MOV R173, 0xffffffff ;  /* 0xffffffff00ad7802 */ /* 0x000fc40000000f00 */
[----:B------:R-:W-:Y:S02]  /*4ce0*/  MOV R168, R165 ;  /* 0x000000a500a87202 */ /* 0x000fe40000000f00 */
[----:B------:R-:W-:Y:S02]  /*4cf0*/  MOV R12, 0x4d10 ;  /* 0x00004d10000c7802 */ /* 0x000fe40000000f00 */
[----:B------:R-:W-:Y:S05]  /*4d00*/  CALL.REL.NOINC `($__internal_144_$__cuda_sm70_shflsync_down) ;  /* 0x0000044000007944 */ /* 0x000fea0003c00000 */
[----:B0-----:R-:W-:Y:S01]  /*4d10*/  HFMA2.MMA R171, -RZ, RZ, 0, 4.76837158203125e-07 ;  /* 0x00000008ffab7435 */ /* 0x001fe200000001ff */
[----:B-1----:R-:W-:Y:S01]  /*4d20*/  MOV R14, R168 ;  /* 0x000000a8000e7202 */ /* 0x002fe20000000f00 */
[----:B------:R-:W-:Y:S01]  /*4d30*/  IMAD.MOV.U32 R170, RZ, RZ, 0x1f ;  /* 0x0000001fffaa7424 */ /* 0x000fe200078e00ff */
[----:B------:R-:W-:Y:S02]  /*4d40*/  MOV R168, R15 ;  /* 0x0000000f00a87202 */ /* 0x000fe40000000f00 */
[----:B------:R-:W-:Y:S02]  /*4d50*/  MOV R173, 0xffffffff ;  /* 0xffffffff00ad7802 */ /* 0x000fe40000000f00 */
[----:B------:R-:W-:Y:S02]  /*4d60*/  MOV R12, 0x4d80 ;  /* 0x00004d80000c7802 */ /* 0x000fe40000000f00 */
[----:B------:R-:W-:Y:S05]  /*4d70*/  CALL.REL.NOINC `($__internal_144_$__cuda_sm70_shflsync_down) ;  /* 0x000003d000007944 */ /* 0x000fea0003c00000 */
[----:B-1----:R-:W-:Y:S01]  /*4d80*/  @!P1 FFMA.FTZ R15, R165, R168, R15 ;  /* 0x000000a8a50f9223 */ /* 0x002fe2000001000f */
[----:B0-----:R-:W-:Y:S01]  /*4d90*/  HFMA2.MMA R171, -RZ, RZ, 0, 9.5367431640625e-07 ;  /* 0x00000010ffab7435 */ /* 0x001fe200000001ff */
[----:B------:R-:W-:Y:S01]  /*4da0*/  @!P1 FMUL.FTZ R165, R14, R165 ;  /* 0x000000a50ea59220 */ /* 0x000fe20000410000 */
[----:B------:R-:W-:Y:S01]  /*4db0*/  HFMA2.MMA R170, -RZ, RZ, 0, 1.847743988037109375e-06 ;  /* 0x0000001fffaa7435 */ /* 0x000fe200000001ff */
[----:B------:R-:W-:-:S02]  /*4dc0*/  MOV R173, 0xffffffff ;  /* 0xffffffff00ad7802 */ /* 0x000fc40000000f00 */
[----:B------:R-:W-:Y:S02]  /*4dd0*/  MOV R12, 0x4e10 ;  /* 0x00004e10000c7802 */ /* 0x000fe40000000f00 */
[----:B------:R-:W-:-:S04]  /*4de0*/  MOV R169, R165 ;  /* 0x000000a500a97202 */ /* 0x000fc80000000f00 */
[----:B------:R-:W-:Y:S02]  /*4df0*/  MOV R168, R169 ;  /* 0x000000a900a87202 */ /* 0x000fe40000000f00 */
[----:B------:R-:W-:Y:S05]  /*4e00*/  CALL.REL.NOINC `($__internal_144_$__cuda_sm70_shflsync_down) ;  /* 0x0000034000007944 */ /* 0x000fea0003c00000 */
[----:B0-----:R-:W-:Y:S01]  /*4e10*/  HFMA2.MMA R171, -RZ, RZ, 0, 9.5367431640625e-07 ;  /* 0x00000010ffab7435 */ /* 0x001fe200000001ff */
[----:B-1----:R-:W-:Y:S02]  /*4e20*/  MOV R14, R168 ;  /* 0x000000a8000e7202 */ /* 0x002fe40000000f00 */
[----:B------:R-:W-:Y:S02]  /*4e30*/  MOV R168, R15 ;  /* 0x0000000f00a87202 */ /* 0x000fe40000000f00 */
[----:B------:R-:W-:Y:S02]  /*4e40*/  MOV R170, 0x1f ;  /* 0x0000001f00aa7802 */ /* 0x000fe40000000f00 */
[----:B------:R-:W-:Y:S02]  /*4e50*/  MOV R173, 0xffffffff ;  /* 0xffffffff00ad7802 */ /* 0x000fe40000000f00 */
[----:B------:R-:W-:Y:S02]  /*4e60*/  MOV R12, 0x4e80 ;  /* 0x00004e80000c7802 */ /* 0x000fe40000000f00 */
[----:B------:R-:W-:Y:S05]  /*4e70*/  CALL.REL.NOINC `($__internal_144_$__cuda_sm70_shflsync_down) ;  /* 0x000002d000007944 */ /* 0x000fea0003c00000 */
[----:B-1----:R-:W-:Y:S01]  /*4e80*/  @!P0 FFMA.FTZ R15, R169, R168, R15 ;  /* 0x000000a8a90f8223 */ /* 0x002fe2000001000f */
[----:B0-----:R-:W-:Y:S01]  /*4e90*/  HFMA2.MMA R171, -RZ, RZ, 0, 0 ;  /* 0x00000000ffab7435 */ /* 0x001fe200000001ff */
[----:B------:R-:W-:Y:S01]  /*4ea0*/  @!P0 FMUL.FTZ R169, R14, R169 ;  /* 0x000000a90ea98220 */ /* 0x000fe20000410000 */
[----:B------:R-:W-:-:S02]  /*4eb0*/  MOV R173, 0x1f ;  /* 0x0000001f00ad7802 */ /* 0x000fc40000000f00 */
[----:B------:R-:W-:Y:S01]  /*4ec0*/  MOV R174, 0xffffffff ;  /* 0xffffffff00ae7802 */ /* 0x000fe20000000f00 */
[----:B------:R-:W-:Y:S01]  /*4ed0*/  IMAD.MOV.U32 R172, RZ, RZ, R169 ;  /* 0x000000ffffac7224 */ /* 0x000fe200078e00a9 */
[----:B------:R-:W-:Y:S02]  /*4ee0*/  MOV R12, 0x4f00 ;  /* 0x00004f00000c7802 */ /* 0x000fe40000000f00 */
[----:B------:R-:W-:Y:S05]  /*4ef0*/  CALL.REL.NOINC `($__internal_145_$__cuda_sm70_shflsync_idx_p) ;  /* 0x0000029000007944 */ /* 0x000fea0003c00000 */
[----:B-1----:R-:W-:Y:S01]  /*4f00*/  MOV R14, R171 ;  /* 0x000000ab000e7202 */ /* 0x002fe20000000f00 */
[----:B------:R-:W-:Y:S01]  /*4f10*/  HFMA2.MMA R171, -RZ, RZ, 0, 0 ;  /* 0x00000000ffab7435 */ /* 0x000fe200000001ff */
[----:B0-----:R-:W-:Y:S02]  /*4f20*/  MOV R172, R15 ;  /* 0x0000000f00ac7202 */ /* 0x001fe40000000f00 */
[----:B------:R-:W-:Y:S02]  /*4f30*/  MOV R173, 0x1f ;  /* 0x0000001f00ad7802 */ /* 0x000fe40000000f00 */
[----:B------:R-:W-:Y:S02]  /*4f40*/  MOV R174, 0xffffffff ;  /* 0xffffffff00ae7802 */ /* 0x000fe40000000f00 */
[----:B------:R-:W-:-:S02]  /*4f50*/  MOV R12, 0x4f70 ;  /* 0x00004f70000c7802 */ /* 0x000fc40000000f00 */
[----:B------:R-:W-:Y:S05]  /*4f60*/  CALL.REL.NOINC `($__internal_145_$__cuda_sm70_shflsync_idx_p) ;  /* 0x0000022000007944 */ /* 0x000fea0003c00000 */
[----:B-1----:R-:W-:Y:S01]  /*4f70*/  MOV R165, R171 ;  /* 0x000000ab00a57202 */ /* 0x002fe20000000f00 */
[----:B------:R-:W-:Y:S01]  /*4f80*/  HFMA2.MMA R171, -RZ, RZ, 0, 5.9604644775390625e-08 ;  /* 0x00000001ffab7435 */ /* 0x000fe200000001ff */
[----:B------:R-:W-:-:S02]  /*4f90*/  MOV R132, R14 ;  /* 0x0000000e00847202 */ /* 0x000fc40000000f00 */
[----:B------:R-:W-:Y:S02]  /*4fa0*/  MOV R168, R169 ;  /* 0x000000a900a87202 */ /* 0x000fe40000000f00 */
[----:B------:R-:W-:Y:S02]  /*4fb0*/  MOV R170, 0x1f ;  /* 0x0000001f00aa7802 */ /* 0x000fe40000000f00 */
[----:B0-----:R-:W-:Y:S02]  /*4fc0*/  MOV R173, 0xffffffff ;  /* 0xffffffff00ad7802 */ /* 0x001fe40000000f00 */
[----:B------:R-:W-:Y:S02]  /*4fd0*/  MOV R12, 0x4ff0 ;  /* 0x00004ff0000c7802 */ /* 0x000fe40000000f00 */
[----:B------:R-:W-:Y:S05]  /*4fe0*/  CALL.REL.NOINC `($__internal_144_$__cuda_sm70_shflsync_down) ;  /* 0x0000016000007944 */ /* 0x000fea0003c00000 */
[----:B0-----:R-:W-:Y:S01]  /*4ff0*/  HFMA2.MMA R171, -RZ, RZ, 0, 5.9604644775390625e-08 ;  /* 0x00000001ffab7435 */ /* 0x001fe200000001ff */
[----:B-1----:R-:W-:Y:S01]  /*5000*/  MOV R14, R168 ;  /* 0x000000a8000e7202 */ /* 0x002fe20000000f00 */
[----:B------:R-:W-:Y:S01]  /*5010*/  IMAD.MOV.U32 R170, RZ, RZ, 0x1f ;  /* 0x0000001fffaa7424 */ /* 0x000fe200078e00ff */
[----:B------:R-:W-:Y:S02]  /*5020*/  MOV R168, R15 ;  /* 0x0000000f00a87202 */ /* 0x000fe40000000f00 */
[----:B------:R-:W-:-:S02]  /*5030*/  MOV R173, 0xffffffff ;  /* 0xffffffff00ad7802 */ /* 0x000fc40000000f00 */
[----:B------:R-:W-:Y:S02]  /*5040*/  MOV R12, 0x5060 ;  /* 0x00005060000c7802 */ /* 0x000fe40000000f00 */
[----:B------:R-:W-:Y:S05]  /*5050*/  CALL.REL.NOINC `($__internal_144_$__cuda_sm70_shflsync_down) ;  /* 0x000000f000007944 */ /* 0x000fea0003c00000 */
[----:B0-----:R-:W-:Y:S01]  /*5060*/  HFMA2.MMA R171, -RZ, RZ, 0, 0 ;  /* 0x00000000ffab7435 */ /* 0x001fe200000001ff */
[----:B------:R-:W-:Y:S02]  /*5070*/  MOV R169, R14 ;  /* 0x0000000e00a97202 */ /* 0x000fe40000000f00 */
[----:B------:R-:W-:Y:S02]  /*5080*/  MOV R172, R20 ;  /* 0x0000001400ac7202 */ /* 0x000fe40000000f00 */
[----:B------:R-:W-:Y:S02]  /*5090*/  MOV R173, 0x1f ;  /* 0x0000001f00ad7802 */ /* 0x000fe40000000f00 */
[----:B------:R-:W-:Y:S02]  /*50a0*/  MOV R174, 0xffffffff ;  /* 0xffffffff00ae7802 */ /* 0x000fe40000000f00 */
[----:B------:R-:W-:Y:S02]  /*50b0*/  MOV R12, 0x50d0 ;  /* 0x000050d0000c7802 */ /* 0x000fe40000000f00 */
[----:B-1----:R-:W-:Y:S05]  /*50c0*/  CALL.REL.NOINC `($__internal_145_$__cuda_sm70_shflsync_idx_p) ;  /* 0x000000c000007944 */ /* 0x002fea0003c00000 */
[----:B-1----:R-:W-:Y:S01]  /*50d0*/  MOV R170, R171 ;  /* 0x000000ab00aa7202 */ /* 0x002fe20000000f00 */
[----:B------:R-:W-:Y:S01]  /*50e0*/  HFMA2.MMA R171, -RZ, RZ, 0, 0 ;  /* 0x00000000ffab7435 */ /* 0x000fe200000001ff */
[----:B0-----:R-:W-:-:S02]  /*50f0*/  MOV R172, R21 ;  /* 0x0000001500ac7202 */ /* 0x001fc40000000f00 */
[----:B------:R-:W-:Y:S02]  /*5100*/  MOV R173, 0x1f ;  /* 0x0000001f00ad7802 */ /* 0x000fe40000000f00 */
[----:B------:R-:W-:Y:S02]  /*5110*/  MOV R174, 0xffffffff ;  /* 0xffffffff00ae7802 */ /* 0x000fe40000000f00 */
[----:B------:R-:W-:Y:S02]  /*5120*/  MOV R12, 0x5140 ;  /* 0x00005140000c7802 */ /* 0x000fe40000000f00 */
[----:B------:R-:W-:Y:S05]  /*5130*/  CALL.REL.NOINC `($__internal_145_$__cuda_sm70_shflsync_idx_p) ;  /* 0x0000005000007944 */ /* 0x000fea0003c00000 */
[----:B01----:R-:W-:Y:S05]  /*5140*/  BRA `(.L_x_3666) ;  /* 0xffffd37000007947 */ /* 0x003fea000383ffff */
        .weak           $__internal_144_$__cuda_sm70_shflsync_down
        .type           $__internal_144_$__cuda_sm70_shflsync_down,@function
        .size           $__internal_144_$__cuda_sm70_shflsync_down,($__internal_145_$__cuda_sm70_shflsync_idx_p - $__internal_144_$__cuda_sm70_shflsync_down)
$__internal_144_$__cuda_sm70_shflsync_down:
[----:B------:R-:W-:Y:S01]  /*5150*/  HFMA2.MMA R13, -RZ, RZ, 0, 0 ;  /* 0x00000000ff0d7435 */ /* 0x000fe200000001ff */
[----:B------:R-:W-:Y:S04]  /*5160*/  WARPSYNC R173 ;  /* 0x000000ad00007348 */ /* 0x000fe80003800000 */
[----:B------:R0:W1:Y:S01]  /*5170*/  SHFL.DOWN PT, R168, R168, R171, R170 ;  /* 0x080000aba8a87389 */ /* 0x00006200000e00aa */
[----:B------:R-:W-:Y:S05]  /*5180*/  RET.REL.NODEC R12 `(_Z25selective_scan_bwd_kernelI32Selective_Scan_bwd_kernel_traitsILi64ELi16ELb1ELb0ELb0ELb0ELb0EN3c108BFloat16EfEEv12SSMParamsBwd) ;  /* 0xffffae700c007950 */ /* 0x000fea0003c3ffff */
        .weak           $__internal_145_$__cuda_sm70_shflsync_idx_p
        .type           $__internal_145_$__cuda_sm70_shflsync_idx_p,@function
        .size           $__internal_145_$__cuda_sm70_shflsync_idx_p,($__internal_146_$__cuda_sm70_shflsync_up - $__internal_145_$__cuda_sm70_shflsync_idx_p)
$__internal_145_$__cuda_sm70_shflsync_idx_p:
[----:B------:R-:W-:Y:S01]  /*5190*/  MOV R13, 0x0 ;  /* 0x00000000000d7802 */ /* 0x000fe20000000f00 */
[----:B------:R-:W-:Y:S04]  /*51a0*/  WARPSYNC R174 ;  /* 0x000000ae00007348 */ /* 0x000fe80003800000 */
[----:B------:R0:W1:Y:S01]  /*51b0*/  SHFL.IDX PT, R171, R172, R171, R173 ;  /* 0x000000abacab7389 */ /* 0x00006200000e00ad */
[----:B------:R-:W-:Y:S05]  /*51c0*/  RET.REL.NODEC R12 `(_Z25selective_scan_bwd_kernelI32Selective_Scan_bwd_kernel_traitsILi64ELi16ELb1ELb0ELb0ELb0ELb0EN3c108BFloat16EfEEv12SSMParamsBwd) ;  /* 0xffffae300c007950 */ /* 0x000fea0003c3ffff */
        .weak           $__internal_146_$__cuda_sm70_shflsync_up
        .type           $__internal_146_$__cuda_sm70_shflsync_up,@function
        .size           $__internal_146_$__cuda_sm70_shflsync_up,(.L_x_8958 - $__internal_146_$__cuda_sm70_shflsync_up)
$__internal_146_$__cuda_sm70_shflsync_up:
[----:B------:R-:W-:Y:S01]  /*51d0*/  HFMA2.MMA R13, -RZ, RZ, 0, 0 ;  /* 0x00000000ff0d7435 */ /* 0x000fe200000001ff */
[----:B------:R-:W-:Y:S04]  /*51e0*/  WARPSYNC R173 ;  /* 0x000000ad00007348 */ /* 0x000fe80003800000 */
[----:B------:R0:W1:Y:S01]  /*51f0*/  SHFL.UP PT, R170, R170, R171, R172 ;  /* 0x040000abaaaa7389 */ /* 0x00006200000e00ac */
[----:B------:R-:W-:Y:S05]  /*5200*/  RET.REL.NODEC R12 `(_Z25selective_scan_bwd_kernelI32Selective_Scan_bwd_kernel_traitsILi64ELi16ELb1ELb0ELb0ELb0ELb0EN3c108BFloat16EfEEv12SSMParamsBwd) ;  /* 0xffffadf00c007950 */ /* 0x000fea0003c3ffff */
.L_x_3667:
        /* <DEDUP_REMOVED lines=15> */
.L_x_8958:


//--------------------- .text._Z25selective_scan_bwd_kernelI32Selective_Scan_bwd_kernel_traitsILi64ELi16ELb1ELb0ELb0ELb0ELb1EN3c108BFloat16EfEEv12SSMParamsBwd --------------------------
	.section	.text._Z25selective_scan_bwd_kernelI32Selective_Scan_bwd_kernel_traitsILi64ELi16ELb1ELb0ELb0ELb0ELb1EN3c108BFloat16EfEEv12SSMParamsBwd,"ax",@progbits
	.sectioninfo	@"SHI_REGISTERS=188"
	.align	128
        .global         _Z25selective_scan_bwd_kernelI32Selective_Scan_bwd_kernel_traitsILi64ELi16ELb1ELb0ELb0ELb0ELb1EN3c108BFloat16EfEEv12SSMParamsBwd
        .type           _Z25selective_scan_bwd_kernelI32Selective_Scan_bwd_kernel_traitsILi64ELi16ELb1ELb0ELb0ELb0ELb1EN3c108BFloat16EfEEv12SSMParamsBwd,@function
        .size           _Z25selective_scan_bwd_kernelI32Selective_Scan_bwd_kernel_traitsILi64ELi16ELb1ELb0ELb0ELb0ELb1EN3c108BFloat16EfEEv12SSMParamsBwd,(.L_x_8961 - _Z25selective_scan_bwd_kernelI32Selective_Scan_bwd_kernel_traitsILi64ELi16ELb1ELb0ELb0ELb0ELb1EN3c108BFloat16EfEEv12SSMParamsBwd)
        .other          _Z25selective_scan_bwd_kernelI32Selective_Scan_bwd_kernel_traitsILi64ELi16ELb1ELb0ELb0ELb0ELb1EN3c108BFloat16EfEEv12SSMParamsBwd,@"STO_CUDA_ENTRY STV_DEFAULT"
_Z25selective_scan_bwd_kernelI32Selective_Scan_bwd_kernel_traitsILi64ELi16ELb1ELb0ELb0ELb0ELb1EN3c108BFloat16EfEEv12SSMParamsBwd:
.text._Z25selective_scan_bwd_kernelI32Selective_Scan_bwd_kernel_traitsILi64ELi16ELb1ELb0ELb0ELb0ELb1EN3c108BFloat16EfEEv12SSMParamsBwd:
        /* <DEDUP_REMOVED lines=12> */
[----:B------:R-:W-:Y:S02]  /*00c0*/  IMAD R0, R54, c[0x0][0x1d0], RZ ;  /* 0x0000740036007a24 */ /* 0x000fe400078e02ff */
[----:B------:R-:W-:Y:S01]  /*00d0*/  @P0 LEA R6, P2, R60, c[0x0][0x238], 0x2 ;  /* 0x00008e003c060a11 */ /* 0x000fe200078410ff */
        /* <DEDUP_REMOVED lines=12> */
[----:B------:R-:W-:Y:S01]  /*01a0*/  IMAD R15, R59, c[0x0][0x1e8], RZ ;  /* 0x00007a003b0f7a24 */ /* 0x000fe200078e02ff */
[----:B------:R-:W-:Y:S01]  /*01b0*/  IADD3 R5, R5, R13, RZ ;  /* 0x0000000d05057210 */ /* 0x000fe20007ffe0ff */
[----:B------:R-:W-:Y:S01]  /*01c0*/  IMAD R13, R59, c[0x0][0x1d8], RZ ;  /* 0x000076003b0d7a24 */ /* 0x000fe200078e02ff */
[----:B------:R-:W-:Y:S01]  /*01d0*/  MOV R0, c[0x0][0x174] ;  /* 0x00005d0000007a02 */ /* 0x000fe20000000f00 */
[C---:B0-----:R-:W-:Y:S01]  /*01e0*/  IMAD.WIDE.U32 R6, R57.reuse, c[0x0][0x278], RZ ;  /* 0x00009e0039067a25 */ /* 0x041fe200078e00ff */
[----:B------:R-:W-:Y:S01]  /*01f0*/  ISETP.NE.U32.AND P0, PT, RZ, c[0x0][0x260], PT ;  /* 0x00009800ff007a0c */ /* 0x000fe20003f05070 */
[----:B------:R-:W-:Y:S01]  /*0200*/  CS2R R18, SRZ ;  /* 0x0000000000127805 */ /* 0x000fe2000001ff00 */
[----:B------:R-:W-:Y:S01]  /*0210*/  ISETP.GE.AND P3, PT, R0, 0x1, PT ;  /* 0x000000010000780c */ /* 0x000fe20003f66270 */
[----:B-1----:R-:W-:Y:S01]  /*0220*/  IMAD R9, R57, c[0x0][0x27c], R12 ;  /* 0x00009f0039097a24 */ /* 0x002fe200078e020c */
[----:B------:R-:W-:Y:S01]  /*0230*/  ISETP.NE.AND.EX P0, PT, RZ, c[0x0][0x264], PT, P0 ;  /* 0x00009900ff007a0c */ /* 0x000fe20003f05300 */
[----:B------:R-:W-:Y:S01]  /*0240*/  IMAD.WIDE.U32 R2, R60, c[0x0][0x1d8], R2 ;  /* 0x000076003c027a25 */ /* 0x000fe200078e0002 */
[----:B------:R-:W-:Y:S01]  /*0250*/  HFMA2.MMA R36, -RZ, RZ, 0, 0 ;  /* 0x00000000ff247435 */ /* 0x000fe200000001ff */
[----:B------:R-:W-:-:S02]  /*0260*/  MOV R52, RZ ;  /* 0x000000ff00347202 */ /* 0x000fc40000000f00 */
[----:B------:R-:W-:Y:S01]  /*0270*/  IADD3 R7, R7, R9, RZ ;  /* 0x0000000907077210 */ /* 0x000fe20007ffe0ff */
[----:B------:R-:W-:Y:S01]  /*0280*/  IMAD.WIDE.U32 R4, R60, c[0x0][0x1e8], R4 ;  /* 0x00007a003c047a25 */ /* 0x000fe200078e0004 */
[----:B------:R-:W-:-:S03]  /*0290*/  LEA R9, R0, 0xfffffc00, 0xa ;  /* 0xfffffc0000097811 */ /* 0x000fc600078e50ff */
[C---:B------:R-:W-:Y:S01]  /*02a0*/  IMAD R13, R60.reuse, c[0x0][0x1dc], R13 ;  /* 0x000077003c0d7a24 */ /* 0x040fe200078e020d */
[----:B------:R-:W-:Y:S01]  /*02b0*/  SHF.R.S32.HI R11, RZ, 0x1f, R9 ;  /* 0x0000001fff0b7819 */ /* 0x000fe20000011409 */
[C---:B------:R-:W-:Y:S01]  /*02c0*/  IMAD R15, R60.reuse, c[0x0][0x1ec], R15 ;  /* 0x00007b003c0f7a24 */ /* 0x040fe200078e020f */
[----:B------:R-:W-:Y:S01]  /*02d0*/  IADD3 R51, P1, R9, R2, RZ ;  /* 0x0000000209337210 */ /* 0x000fe20007f3e0ff */
[----:B------:R-:W-:Y:S01]  /*02e0*/  IMAD R17, R59, c[0x0][0x280], RZ ;  /* 0x0000a0003b117a24 */ /* 0x000fe200078e02ff */
[----:B------:R-:W-:Y:S01]  /*02f0*/  IADD3 R49, P2, R9, R4, RZ ;  /* 0x0000000409317210 */ /* 0x000fe20007f5e0ff */
[C---:B------:R-:W-:Y:S01]  /*0300*/  IMAD.WIDE.U32 R6, R60.reuse, c[0x0][0x280], R6 ;  /* 0x0000a0003c067a25 */ /* 0x040fe200078e0006 */
[C---:B------:R-:W-:Y:S02]  /*0310*/  IADD3.X R2, R11.reuse, R3, R13, P1, !PT ;  /* 0x000000030b027210 */ /* 0x040fe40000ffe40d */
[----:B------:R-:W-:Y:S01]  /*0320*/  IADD3.X R4, R11, R5, R15, P2, !PT ;  /* 0x000000050b047210 */ /* 0x000fe200017fe40f */
[----:B------:R-:W-:Y:S01]  /*0330*/  IMAD R17, R60, c[0x0][0x284], R17 ;  /* 0x0000a1003c117a24 */ /* 0x000fe200078e0211 */
[----:B------:R-:W-:Y:S01]  /*0340*/  ISETP.NE.U32.AND P1, PT, RZ, c[0x0][0x328], PT ;  /* 0x0000ca00ff007a0c */ /* 0x000fe20003f25070 */
[----:B------:R-:W-:Y:S01]  /*0350*/  @P0 IMAD R0, R57, c[0x0][0x164], R60 ;  /* 0x0000590039000a24 */ /* 0x000fe200078e023c */
[----:B------:R-:W-:-:S02]  /*0360*/  ISETP.NE.U32.AND P2, PT, RZ, c[0x0][0x348], PT ;  /* 0x0000d200ff007a0c */ /* 0x000fc40003f45070 */
[----:B------:R-:W-:Y:S01]  /*0370*/  ISETP.NE.AND.EX P1, PT, RZ, c[0x0][0x32c], PT, P1 ;  /* 0x0000cb00ff007a0c */ /* 0x000fe20003f25310 */
[----:B------:R-:W-:Y:S01]  /*0380*/  @P0 IMAD R0, R0, c[0x0][0x174], RZ ;  /* 0x00005d0000000a24 */ /* 0x000fe200078e02ff */
[----:B------:R-:W-:Y:S02]  /*0390*/  ISETP.NE.AND.EX P2, PT, RZ, c[0x0][0x34c], PT, P2 ;  /* 0x0000d300ff007a0c */ /* 0x000fe40003f45320 */
[----:B------:R-:W-:Y:S01]  /*03a0*/  IADD3 R9, P4, R9, R6, RZ ;  /* 0x0000000609097210 */ /* 0x000fe20007f9e0ff */
[----:B------:R-:W-:Y:S01]  /*03b0*/  @P0 IMAD R0, R0, c[0x0][0x16c], RZ ;  /* 0x00005b0000000a24 */ /* 0x000fe200078e02ff */
[----:B------:R-:W-:Y:S02]  /*03c0*/  LEA R48, P5, R49, c[0x0][0x248], 0x1 ;  /* 0x0000920031307a11 */ /* 0x000fe400078a08ff */
[----:B------:R-:W-:Y:S02]  /*03d0*/  IADD3.X R6, R11, R7, R17, P4, !PT ;  /* 0x000000070b067210 */ /* 0x000fe400027fe411 */
[----:B------:R-:W-:Y:S01]  /*03e0*/  LEA R50, P4, R51, c[0x0][0x240], 0x1 ;  /* 0x0000900033327a11 */ /* 0x000fe200078808ff */
[----:B------:R-:W-:Y:S01]  /*03f0*/  CS2R R16, SRZ ;  /* 0x0000000000107805 */ /* 0x000fe2000001ff00 */
[----:B------:R-:W-:-:S02]  /*0400*/  @P0 MOV R21, 0x8 ;  /* 0x0000000800150802 */ /* 0x000fc40000000f00 */
[----:B------:R-:W-:Y:S02]  /*0410*/  LEA.HI.X R51, R51, c[0x0][0x244], R2, 0x1, P4 ;  /* 0x0000910033337a11 */ /* 0x000fe400020f0c02 */
[----:B------:R-:W-:Y:S01]  /*0420*/  LEA.HI.X R49, R49, c[0x0][0x24c], R4, 0x1, P5 ;  /* 0x0000930031317a11 */ /* 0x000fe200028f0c04 */
[----:B------:R-:W-:Y:S01]  /*0430*/  @P0 IMAD.WIDE R20, R0, R21, c[0x0][0x260] ;  /* 0x0000980000140625 */ /* 0x000fe200078e0215 */
[C---:B------:R-:W-:Y:S01]  /*0440*/  LEA R46, P6, R9.reuse, c[0x0][0x308], 0x1 ;  /* 0x0000c200092e7a11 */ /* 0x040fe200078c08ff */
[----:B------:R-:W-:Y:S01]  /*0450*/  @!P0 CS2R R20, SRZ ;  /* 0x0000000000148805 */ /* 0x000fe2000001ff00 */
[C---:B------:R-:W-:Y:S02]  /*0460*/  @P1 LEA R18, P4, R60.reuse, c[0x0][0x328], 0x2 ;  /* 0x0000ca003c121a11 */ /* 0x040fe400078810ff */
[----:B------:R-:W-:Y:S02]  /*0470*/  @P2 LEA R16, P5, R60, c[0x0][0x348], 0x2 ;  /* 0x0000d2003c102a11 */ /* 0x000fe400078a10ff */
[----:B------:R-:W-:-:S02]  /*0480*/  LEA.HI.X R47, R9, c[0x0][0x30c], R6, 0x1, P6 ;  /* 0x0000c300092f7a11 */ /* 0x000fc400030f0c06 */
[C-C-:B------:R-:W-:Y:S02]  /*0490*/  @P1 LEA.HI.X R19, R60.reuse, c[0x0][0x32c], R59.reuse, 0x2, P4 ;  /* 0x0000cb003c131a11 */ /* 0x140fe400020f143b */
[----:B------:R-:W-:Y:S01]  /*04a0*/  @P2 LEA.HI.X R17, R60, c[0x0][0x34c], R59, 0x2, P5 ;  /* 0x0000d3003c112a11 */ /* 0x000fe200028f143b */
[----:B------:R-:W-:Y:S05]  /*04b0*/  @!P3 BRA `(.L_x_3668) ;  /* 0x000047e00000b947 */ /* 0x000fea0003800000 */
[----:B------:R-:W0:Y:S01]  /*04c0*/  S2R R55, SR_TID.X ;  /* 0x0000000000377919 */ /* 0x000e220000002100 */
[----:B------:R-:W-:Y:S02]  /*04d0*/  MOV R45, c[0x0][0x174] ;  /* 0x00005d00002d7a02 */ /* 0x000fe40000000f00 */
[----:B------:R-:W-:Y:S01]  /*04e0*/  MOV R52, RZ ;  /* 0x000000ff00347202 */ /* 0x000fe20000000f00 */
[----:B------:R-:W1:Y:S01]  /*04f0*/  S2R R53, SR_LANEID ;  /* 0x0000000000357919 */ /* 0x000e620000000000 */
[----:B------:R-:W-:Y:S02]  /*0500*/  MOV R36, RZ ;  /* 0x000000ff00247202 */ /* 0x000fe40000000f00 */
[----:B0-----:R-:W-:-:S02]  /*0510*/  SHF.R.S32.HI R0, RZ, 0x1f, R55 ;  /* 0x0000001fff007819 */ /* 0x001fc40000011437 */
[----:B------:R-:W-:Y:S02]  /*0520*/  SHF.L.U32 R44, R55, 0x1, RZ ;  /* 0x00000001372c7819 */ /* 0x000fe400000006ff */
[----:B------:R-:W-:Y:S02]  /*0530*/  LEA.HI R0, R0, R55, RZ, 0x5 ;  /* 0x0000003700007211 */ /* 0x000fe400078f28ff */
[----:B------:R-:W-:Y:S02]  /*0540*/  LOP3.LUT R44, R44, 0xffffffc0, RZ, 0xc0, !PT ;  /* 0xffffffc02c2c7812 */ /* 0x000fe400078ec0ff */
[----:B-1----:R-:W-:Y:S02]  /*0550*/  SHF.R.S32.HI R23, RZ, 0x5, R0 ;  /* 0x00000005ff177819 */ /* 0x002fe40000011400 */
.L_x_3687:
        /* <DEDUP_REMOVED lines=16> */
[----:B------:R-:W-:-:S03]  /*0660*/  IMAD.WIDE R30, R22, 0x10, R46 ;  /* 0x00000010161e7825 */ /* 0x000fc600078e022e */
[----:B--2---:R0:W-:Y:S04]  /*0670*/  STS.128 [R0.X16], R32 ;  /* 0x0000002000007388 */ /* 0x0041e8000000cc00 */
[----:B---3--:R1:W-:Y:S01]  /*0680*/  STS.128 [R0.X16+0x200], R40 ;  /* 0x0002002800007388 */ /* 0x0083e2000000cc00 */
[----:B------:R-:W-:-:S06]  /*0690*/  NOP ;  /* 0x0000000000007918 */ /* 0x000fcc0000000000 */
[----:B------:R-:W-:Y:S04]  /*06a0*/  LDS.128 R24, [R38.X16] ;  /* 0x0000000026187984 */ /* 0x000fe8000000cc00 */
[----:B------:R-:W-:Y:S04]  /*06b0*/  LDS.128 R12, [R38.X16+0x10] ;  /* 0x00001000260c7984 */ /* 0x000fe8000000cc00 */
[----:B------:R-:W-:Y:S06]  /*06c0*/  BAR.SYNC.DEFER_BLOCKING 0x0 ;  /* 0x0000000000007b1d */ /* 0x000fec0000010000 */
[----:B------:R-:W2:Y:S04]  /*06d0*/  LDG.E.128 R68, [R30.64] ;  /* 0x000000061e447981 */ /* 0x000ea8000c1e1d00 */
[----:B------:R-:W3:Y:S01]  /*06e0*/  LDG.E.128 R72, [R30.64+0x200] ;  /* 0x000200061e487981 */ /* 0x000ee2000c1e1d00 */
[----:B------:R-:W-:Y:S01]  /*06f0*/  LEA R2, R45, 0xfffffc00, 0xa ;  /* 0xfffffc002d027811 */ /* 0x000fe200078e50ff */
[----:B------:R-:W-:-:S03]  /*0700*/  IMAD R28, R54, c[0x0][0x1f0], RZ ;  /* 0x00007c00361c7a24 */ /* 0x000fc600078e02ff */
[----:B------:R-:W-:Y:S01]  /*0710*/  SHF.R.S32.HI R3, RZ, 0x1f, R2 ;  /* 0x0000001fff037819 */ /* 0x000fe20000011402 */
[----:B0-----:R-:W-:-:S04]  /*0720*/  IMAD R33, R57, c[0x0][0x1f4], R28 ;  /* 0x00007d0039217a24 */ /* 0x001fc800078e021c */
        /* <DEDUP_REMOVED lines=9> */
[----:B--2---:R-:W-:Y:S04]  /*07c0*/  STS.128 [R0.X16], R68 ;  /* 0x0000004400007388 */ /* 0x004fe8000000cc00 */
[----:B---3--:R0:W-:Y:S01]  /*07d0*/  STS.128 [R0.X16+0x200], R72 ;  /* 0x0002004800007388 */ /* 0x0081e2000000cc00 */
[----:B------:R-:W-:-:S06]  /*07e0*/  NOP ;  /* 0x0000000000007918 */ /* 0x000fcc0000000000 */
[----:B------:R-:W-:Y:S04]  /*07f0*/  LDS.128 R64, [R38.X16] ;  /* 0x0000000026407984 */ /* 0x000fe8000000cc00 */
[----:B------:R-:W2:Y:S04]  /*0800*/  LDS.128 R28, [R38.X16+0x10] ;  /* 0x00001000261c7984 */ /* 0x000ea8000000cc00 */
[----:B------:R-:W-:Y:S06]  /*0810*/  BAR.SYNC.DEFER_BLOCKING 0x0 ;  /* 0x0000000000007b1d */ /* 0x000fec0000010000 */
[----:B------:R-:W3:Y:S04]  /*0820*/  LDG.E.128 R76, [R32.64] ;  /* 0x00000006204c7981 */ /* 0x000ee8000c1e1d00 */
[----:B------:R-:W4:Y:S01]  /*0830*/  LDG.E.128 R80, [R32.64+0x200] ;  /* 0x0002000620507981 */ /* 0x000f22000c1e1d00 */
        /* <DEDUP_REMOVED lines=11> */
[----:B---3--:R-:W-:Y:S04]  /*08f0*/  STS.128 [R0.X16], R76 ;  /* 0x0000004c00007388 */ /* 0x008fe8000000cc00 */
[----:B----4-:R3:W-:Y:S01]  /*0900*/  STS.128 [R0.X16+0x200], R80 ;  /* 0x0002005000007388 */ /* 0x0107e2000000cc00 */
[----:B------:R-:W-:-:S06]  /*0910*/  NOP ;  /* 0x0000000000007918 */ /* 0x000fcc0000000000 */
[----:B------:R-:W2:Y:S04]  /*0920*/  LDS.128 R68, [R38.X16] ;  /* 0x0000000026447984 */ /* 0x000ea8000000cc00 */
[----:B------:R-:W2:Y:S04]  /*0930*/  LDS.128 R32, [R38.X16+0x10] ;  /* 0x0000100026207984 */ /* 0x000ea8000000cc00 */
[----:B------:R-:W-:Y:S06]  /*0940*/  BAR.SYNC.DEFER_BLOCKING 0x0 ;  /* 0x0000000000007b1d */ /* 0x000fec0000010000 */
[----:B-1----:R1:W4:Y:S04]  /*0950*/  LDG.E.128 R40, [R62.64] ;  /* 0x000000063e287981 */ /* 0x002328000c1e1d00 */
[----:B0-----:R1:W4:Y:S01]  /*0960*/  LDG.E.128 R72, [R62.64+0x200] ;  /* 0x000200063e487981 */ /* 0x001322000c1e1d00 */
[----:B---3--:R-:W-:Y:S01]  /*0970*/  IMAD R82, R54, c[0x0][0x2e8], RZ ;  /* 0x0000ba0036527a24 */ /* 0x008fe200078e02ff */
[----:B--2---:R-:W-:-:S02]  /*0980*/  PRMT R109, RZ, 0x5410, R28 ;  /* 0x00005410ff6d7816 */ /* 0x004fc4000000001c */
[----:B------:R-:W-:Y:S01]  /*0990*/  PRMT R61, RZ, 0x5410, R68 ;  /* 0x00005410ff3d7816 */ /* 0x000fe20000000044 */
[C---:B------:R-:W-:Y:S01]  /*09a0*/  IMAD R81, R57.reuse, c[0x0][0x2ec], R82 ;  /* 0x0000bb0039517a24 */ /* 0x040fe200078e0252 */
[----:B------:R-:W-:Y:S01]  /*09b0*/  PRMT R68, RZ, 0x7610, R68 ;  /* 0x00007610ff447816 */ /* 0x000fe20000000044 */
[----:B------:R-:W-:Y:S01]  /*09c0*/  IMAD.WIDE.U32 R82, R57, c[0x0][0x2e8], R2 ;  /* 0x0000ba0039527a25 */ /* 0x000fe200078e0002 */
[--C-:B------:R-:W-:Y:S02]  /*09d0*/  PRMT R80, RZ, 0x7610, R69.reuse ;  /* 0x00007610ff507816 */ /* 0x100fe40000000045 */
[----:B-1----:R-:W-:Y:S01]  /*09e0*/  PRMT R63, RZ, 0x5410, R69 ;  /* 0x00005410ff3f7816 */ /* 0x002fe20000000045 */
[----:B------:R-:W-:Y:S01]  /*09f0*/  FMUL.FTZ R37, R61, -1.4426950216293334961 ;  /* 0xbfb8aa3b3d257820 */ /* 0x000fe20000410000 */
[--C-:B------:R-:W-:Y:S01]  /*0a00*/  PRMT R88, RZ, 0x7610, R70.reuse ;  /* 0x00007610ff587816 */ /* 0x100fe20000000046 */
[----:B------:R-:W-:Y:S01]  /*0a10*/  FMUL.FTZ R39, R68, -1.4426950216293334961 ;  /* 0xbfb8aa3b44277820 */ /* 0x000fe20000410000 */
[----:B------:R-:W-:Y:S01]  /*0a20*/  PRMT R79, RZ, 0x5410, R70 ;  /* 0x00005410ff4f7816 */ /* 0x000fe20000000046 */
[----:B------:R0:W1:Y:S01]  /*0a30*/  MUFU.EX2 R84, R37 ;  /* 0x0000002500547308 */ /* 0x0000620000000800 */
[----:B------:R-:W-:Y:S01]  /*0a40*/  FMUL.FTZ R77, R63, -1.4426950216293334961 ;  /* 0xbfb8aa3b3f4d7820 */ /* 0x000fe20000410000 */
[--C-:B------:R-:W-:Y:S01]  /*0a50*/  PRMT R89, RZ, 0x5410, R71.reuse ;  /* 0x00005410ff597816 */ /* 0x100fe20000000047 */
[----:B------:R-:W-:Y:S01]  /*0a60*/  FMUL.FTZ R62, R80, -1.4426950216293334961 ;  /* 0xbfb8aa3b503e7820 */ /* 0x000fe20000410000 */
[----:B------:R-:W-:-:S02]  /*0a70*/  PRMT R91, RZ, 0x7610, R71 ;  /* 0x00007610ff5b7816 */ /* 0x000fc40000000047 */
[----:B------:R-:W-:Y:S01]  /*0a80*/  PRMT R108, RZ, 0x7610, R28 ;  /* 0x00007610ff6c7816 */ /* 0x000fe2000000001c */
[----:B------:R-:W-:Y:S01]  /*0a90*/  FMUL.FTZ R78, R89, -1.4426950216293334961 ;  /* 0xbfb8aa3b594e7820 */ /* 0x000fe20000410000 */
[----:B------:R2:W3:Y:S01]  /*0aa0*/  MUFU.EX2 R76, R39 ;  /* 0x00000027004c7308 */ /* 0x0004e20000000800 */
[----:B0-----:R-:W-:Y:S01]  /*0ab0*/  FMUL.FTZ R37, R79, -1.4426950216293334961 ;  /* 0xbfb8aa3b4f257820 */ /* 0x001fe20000410000 */
[----:B------:R-:W-:Y:S02]  /*0ac0*/  PRMT R85, RZ, 0x5410, R30 ;  /* 0x00005410ff557816 */ /* 0x000fe4000000001e */
[----:B------:R-:W-:Y:S02]  /*0ad0*/  PRMT R98, RZ, 0x7610, R64 ;  /* 0x00007610ff627816 */ /* 0x000fe40000000040 */
[----:B------:R-:W-:Y:S02]  /*0ae0*/  IADD3 R83, R83, R81, RZ ;  /* 0x0000005153537210 */ /* 0x000fe40007ffe0ff */
[----:B------:R-:W0:Y:S01]  /*0af0*/  MUFU.EX2 R77, R77 ;  /* 0x0000004d004d7308 */ /* 0x000e220000000800 */
[----:B-1----:R-:W-:Y:S01]  /*0b00*/  FADD.FTZ R84, R84, 1 ;  /* 0x3f80000054547421 */ /* 0x002fe20000010000 */
[--C-:B------:R-:W-:Y:S01]  /*0b10*/  PRMT R81, RZ, 0x5410, R29.reuse ;  /* 0x00005410ff517816 */ /* 0x100fe2000000001d */
[----:B--2---:R-:W-:Y:S01]  /*0b20*/  FMUL.FTZ R39, R88, -1.4426950216293334961 ;  /* 0xbfb8aa3b58277820 */ /* 0x004fe20000410000 */
[----:B------:R-:W-:Y:S01]  /*0b30*/  PRMT R86, RZ, 0x7610, R29 ;  /* 0x00007610ff567816 */ /* 0x000fe2000000001d */
[----:B------:R-:W-:Y:S01]  /*0b40*/  IMAD.WIDE.U32 R82, R60, c[0x0][0x2f0], R82 ;  /* 0x0000bc003c527a25 */ /* 0x000fe200078e0052 */
[----:B------:R-:W-:-:S02]  /*0b50*/  PRMT R95, RZ, 0x7610, R32 ;  /* 0x00007610ff5f7816 */ /* 0x000fc40000000020 */
[----:B------:R1:W-:Y:S01]  /*0b60*/  MUFU.EX2 R69, R62 ;  /* 0x0000003e00457308 */ /* 0x0003e20000000800 */
[----:B---3--:R-:W-:Y:S01]  /*0b70*/  FADD.FTZ R76, R76, 1 ;  /* 0x3f8000004c4c7421 */ /* 0x008fe20000010000 */
[----:B------:R-:W-:Y:S01]  /*0b80*/  PRMT R93, RZ, 0x5410, R32 ;  /* 0x00005410ff5d7816 */ /* 0x000fe20000000020 */
[----:B------:R-:W-:Y:S01]  /*0b90*/  FMUL.FTZ R32, R95, -1.4426950216293334961 ;  /* 0xbfb8aa3b5f207820 */ /* 0x000fe20000410000 */
[--C-:B------:R-:W-:Y:S02]  /*0ba0*/  PRMT R106, RZ, 0x5410, R67.reuse ;  /* 0x00005410ff6a7816 */ /* 0x100fe40000000043 */
[----:B------:R-:W-:Y:S02]  /*0bb0*/  PRMT R107, RZ, 0x7610, R67 ;  /* 0x00007610ff6b7816 */ /* 0x000fe40000000043 */
[----:B------:R-:W2:Y:S01]  /*0bc0*/  MUFU.RCP R110, R84 ;  /* 0x00000054006e7308 */ /* 0x000ea20000001000 */
[----:B-1----:R-:W-:Y:S01]  /*0bd0*/  FMUL.FTZ R62, R91, -1.4426950216293334961 ;  /* 0xbfb8aa3b5b3e7820 */ /* 0x002fe20000410000 */
[--C-:B------:R-:W-:Y:S01]  /*0be0*/  PRMT R100, RZ, 0x5410, R65.reuse ;  /* 0x00005410ff647816 */ /* 0x100fe20000000041 */
[----:B0-----:R-:W-:Y:S01]  /*0bf0*/  FADD.FTZ R77, R77, 1 ;  /* 0x3f8000004d4d7421 */ /* 0x001fe20000010000 */
[----:B------:R-:W-:-:S02]  /*0c00*/  PRMT R102, RZ, 0x7610, R65 ;  /* 0x00007610ff667816 */ /* 0x000fc40000000041 */
[--C-:B------:R-:W-:Y:S02]  /*0c10*/  PRMT R104, RZ, 0x5410, R66.reuse ;  /* 0x00005410ff687816 */ /* 0x100fe40000000042 */
[----:B------:R0:W-:Y:S01]  /*0c20*/  MUFU.EX2 R70, R39 ;  /* 0x0000002700467308 */ /* 0x0001e20000000800 */
[----:B------:R-:W-:Y:S02]  /*0c30*/  PRMT R105, RZ, 0x7610, R66 ;  /* 0x00007610ff697816 */ /* 0x000fe40000000042 */
[----:B------:R-:W-:Y:S02]  /*0c40*/  PRMT R127, RZ, 0x5410, R34 ;  /* 0x00005410ff7f7816 */ /* 0x000fe40000000022 */
[----:B------:R-:W-:Y:S02]  /*0c50*/  PRMT R66, RZ, 0x7610, R31 ;  /* 0x00007610ff427816 */ /* 0x000fe4000000001f */
[----:B------:R-:W-:Y:S01]  /*0c60*/  PRMT R96, RZ, 0x5410, R35 ;  /* 0x00005410ff607816 */ /* 0x000fe20000000023 */
[----:B------:R1:W3:Y:S01]  /*0c70*/  MUFU.RCP R111, R76 ;  /* 0x0000004c006f7308 */ /* 0x0002e20000001000 */
[----:B0-----:R-:W-:Y:S01]  /*0c80*/  PRMT R39, RZ, 0x5410, R33 ;  /* 0x00005410ff277816 */ /* 0x001fe20000000021 */
[----:B--2---:R-:W-:Y:S01]  /*0c90*/  FADD.FTZ R28, -R110, 1 ;  /* 0x3f8000006e1c7421 */ /* 0x004fe20000010100 */
[----:B------:R-:W-:-:S03]  /*0ca0*/  PRMT R135, RZ, 0x7610, R15 ;  /* 0x00007610ff877816 */ /* 0x000fc6000000000f */
[----:B------:R-:W-:Y:S01]  /*0cb0*/  FFMA.FTZ R112, R61, R28, 1 ;  /* 0x3f8000003d707423 */ /* 0x000fe2000001001c */
[----:B------:R-:W-:Y:S01]  /*0cc0*/  PRMT R28, RZ, 0x5410, R8 ;  /* 0x00005410ff1c7816 */ /* 0x000fe20000000008 */
[----:B------:R0:W2:Y:S01]  /*0cd0*/  MUFU.EX2 R87, R37 ;  /* 0x0000002500577308 */ /* 0x0000a20000000800 */
[----:B-1----:R-:W-:-:S07]  /*0ce0*/  PRMT R76, RZ, 0x5410, R31 ;  /* 0x00005410ff4c7816 */ /* 0x002fce000000001f */
[----:B------:R1:W2:Y:S01]  /*0cf0*/  MUFU.EX2 R90, R78 ;  /* 0x0000004e005a7308 */ /* 0x0002a20000000800 */
[----:B---3--:R-:W-:Y:S02]  /*0d00*/  FADD.FTZ R29, -R111, 1 ;  /* 0x3f8000006f1d7421 */ /* 0x008fe40000010100 */
[----:B0-----:R-:W-:Y:S02]  /*0d10*/  FMUL.FTZ R37, R93, -1.4426950216293334961 ;  /* 0xbfb8aa3b5d257820 */ /* 0x001fe40000410000 */
[C---:B------:R-:W-:Y:S01]  /*0d20*/  FFMA.FTZ R113, R68.reuse, R29, 1 ;  /* 0x3f80000044717423 */ /* 0x040fe2000001001d */
[----:B------:R-:W-:Y:S01]  /*0d30*/  PRMT R29, RZ, 0x7610, R8 ;  /* 0x00007610ff1d7816 */ /* 0x000fe20000000008 */
[----:B------:R-:W-:Y:S01]  /*0d40*/  FMUL.FTZ R68, R68, R111 ;  /* 0x0000006f44447220 */ /* 0x000fe20000410000 */
[----:B------:R0:W3:Y:S01]  /*0d50*/  MUFU.EX2 R71, R62 ;  /* 0x0000003e00477308 */ /* 0x0000e20000000800 */
[----:B-1----:R-:W-:Y:S02]  /*0d60*/  FMUL.FTZ R78, R39, -1.4426950216293334961 ;  /* 0xbfb8aa3b274e7820 */ /* 0x002fe40000410000 */
[----:B--2---:R-:W-:-:S02]  /*0d70*/  FADD.FTZ R87, R87, 1 ;  /* 0x3f80000057577421 */ /* 0x004fc40000010000 */
[----:B------:R-:W-:-:S03]  /*0d80*/  FMUL.FTZ R67, R98, R68 ;  /* 0x0000004462437220 */ /* 0x000fc60000410000 */
[----:B------:R1:W2:Y:S01]  /*0d90*/  MUFU.EX2 R123, R78 ;  /* 0x0000004e007b7308 */ /* 0x0002a20000000800 */
[----:B0-----:R-:W-:Y:S01]  /*0da0*/  MOV R62, c[0x0][0x16c] ;  /* 0x00005b00003e7a02 */ /* 0x001fe20000000f00 */
[----:B------:R-:W-:-:S03]  /*0db0*/  FADD.FTZ R90, R90, 1 ;  /* 0x3f8000005a5a7421 */ /* 0x000fc60000010000 */
[----:B------:R-:W-:Y:S02]  /*0dc0*/  ISETP.GE.AND P1, PT, R62, 0x1, PT ;  /* 0x000000013e00780c */ /* 0x000fe40003f26270 */
[----:B------:R-:W-:Y:S01]  /*0dd0*/  PRMT R62, RZ, 0x5410, R64 ;  /* 0x00005410ff3e7816 */ /* 0x000fe20000000040 */
[----:B------:R-:W0:Y:S01]  /*0de0*/  MUFU.RCP R114, R77 ;  /* 0x0000004d00727308 */ /* 0x000e220000001000 */
[----:B-1----:R-:W-:Y:S01]  /*0df0*/  PRMT R78, RZ, 0x7610, R30 ;  /* 0x00007610ff4e7816 */ /* 0x002fe2000000001e */
[----:B------:R-:W-:Y:S02]  /*0e00*/  FADD.FTZ R30, R69, 1 ;  /* 0x3f800000451e7421 */ /* 0x000fe40000010000 */
[----:B------:R-:W-:Y:S02]  /*0e10*/  FMUL.FTZ R64, R61, R110 ;  /* 0x0000006e3d407220 */ /* 0x000fe40000410000 */
[----:B---3--:R-:W-:Y:S02]  /*0e20*/  FADD.FTZ R71, R71, 1 ;  /* 0x3f80000047477421 */ /* 0x008fe40000010000 */
[----:B------:R1:W3:Y:S01]  /*0e30*/  MUFU.RCP R115, R30 ;  /* 0x0000001e00737308 */ /* 0x0002e20000001000 */
[----:B------:R-:W-:-:S02]  /*0e40*/  FMUL.FTZ R69, R62, R64 ;  /* 0x000000403e457220 */ /* 0x000fc40000410000 */
[----:B--2---:R-:W-:Y:S02]  /*0e50*/  FADD.FTZ R123, R123, 1 ;  /* 0x3f8000007b7b7421 */ /* 0x004fe40000010000 */
[----:B------:R-:W-:-:S03]  /*0e60*/  FFMA.FTZ R84, R69, R28, R36 ;  /* 0x0000001c45547223 */ /* 0x000fc60000010024 */
[----:B------:R-:W2:Y:S01]  /*0e70*/  MUFU.RCP R36, R87 ;  /* 0x0000005700247308 */ /* 0x000ea20000001000 */
[----:B-1----:R-:W-:Y:S02]  /*0e80*/  FADD.FTZ R30, R70, 1 ;  /* 0x3f800000461e7421 */ /* 0x002fe40000010000 */
[----:B0-----:R-:W-:Y:S02]  /*0e90*/  FADD.FTZ R28, -R114, 1 ;  /* 0x3f800000721c7421 */ /* 0x001fe40000010100 */
[----:B------:R-:W-:Y:S02]  /*0ea0*/  FMUL.FTZ R70, R63, R114 ;  /* 0x000000723f467220 */ /* 0x000fe40000410000 */
[----:B------:R-:W-:Y:S01]  /*0eb0*/  FFMA.FTZ R84, R67, R29, R84 ;  /* 0x0000001d43547223 */ /* 0x000fe20000010054 */
[----:B------:R-:W0:Y:S01]  /*0ec0*/  MUFU.RCP R119, R30 ;  /* 0x0000001e00777308 */ /* 0x000e220000001000 */
[----:B------:R-:W-:Y:S01]  /*0ed0*/  FFMA.FTZ R116, R63, R28, 1 ;  /* 0x3f8000003f747423 */ /* 0x000fe2000001001c */
[----:B------:R-:W-:Y:S01]  /*0ee0*/  PRMT R28, RZ, 0x5410, R9 ;  /* 0x00005410ff1c7816 */ /* 0x000fe20000000009 */
[----:B---3--:R-:W-:-:S02]  /*0ef0*/  FADD.FTZ R29, -R115, 1 ;  /* 0x3f800000731d7421 */ /* 0x008fc40000010100 */
[----:B------:R-:W-:Y:S02]  /*0f00*/  FMUL.FTZ R65, R100, R70 ;  /* 0x0000004664417220 */ /* 0x000fe40000410000 */
[C---:B------:R-:W-:Y:S01]  /*0f10*/  FFMA.FTZ R117, R80.reuse, R29, 1 ;  /* 0x3f80000050757423 */ /* 0x040fe2000001001d */
[----:B------:R-:W-:Y:S01]  /*0f20*/  MUFU.EX2 R32, R32 ;  /* 0x0000002000207308 */ /* 0x000fe20000000800 */
[----:B------:R-:W-:Y:S01]  /*0f30*/  FMUL.FTZ R80, R80, R115 ;  /* 0x0000007350507220 */ /* 0x000fe20000410000 */
[----:B------:R-:W-:Y:S01]  /*0f40*/  PRMT R29, RZ, 0x7610, R9 ;  /* 0x00007610ff1d7816 */ /* 0x000fe20000000009 */
[----:B------:R-:W-:Y:S02]  /*0f50*/  FFMA.FTZ R94, R65, R28, R84 ;  /* 0x0000001c415e7223 */ /* 0x000fe40000010054 */
[----:B--2---:R-:W-:Y:S02]  /*0f60*/  FADD.FTZ R28, -R36, 1 ;  /* 0x3f800000241c7421 */ /* 0x004fe40000010100 */
[----:B------:R-:W-:Y:S01]  /*0f70*/  FMUL.FTZ R63, R102, R80 ;  /* 0x00000050663f7220 */ /* 0x000fe20000410000 */
[----:B------:R-:W-:Y:S01]  /*0f80*/  MUFU.RCP R120, R90 ;  /* 0x0000005a00787308 */ /* 0x000fe20000001000 */
[----:B------:R-:W-:-:S02]  /*0f90*/  FMUL.FTZ R84, R79, R36 ;  /* 0x000000244f547220 */ /* 0x000fc40000410000 */
[----:B------:R-:W-:Y:S01]  /*0fa0*/  FFMA.FTZ R118, R79, R28, 1 ;  /* 0x3f8000004f767423 */ /* 0x000fe2000001001c */
[----:B------:R-:W-:Y:S01]  /*0fb0*/  PRMT R28, RZ, 0x5410, R10 ;  /* 0x00005410ff1c7816 */ /* 0x000fe2000000000a */
[----:B------:R-:W-:Y:S02]  /*0fc0*/  FFMA.FTZ R94, R63, R29, R94 ;  /* 0x0000001d3f5e7223 */ /* 0x000fe4000001005e */
[----:B------:R-:W-:Y:S01]  /*0fd0*/  FMUL.FTZ R61, R104, R84 ;  /* 0x00000054683d7220 */ /* 0x000fe20000410000 */
[----:B------:R1:W2:Y:S01]  /*0fe0*/  MUFU.EX2 R92, R37 ;  /* 0x00000025005c7308 */ /* 0x0002a20000000800 */
[----:B0-----:R-:W-:Y:S02]  /*0ff0*/  FMUL.FTZ R87, R88, R119 ;  /* 0x0000007758577220 */ /* 0x001fe40000410000 */
[----:B------:R-:W-:Y:S02]  /*1000*/  FFMA.FTZ R94, R61, R28, R94 ;  /* 0x0000001c3d5e7223 */ /* 0x000fe4000001005e */
[----:B------:R-:W-:-:S03]  /*1010*/  FADD.FTZ R29, -R119, 1 ;  /* 0x3f800000771d7421 */ /* 0x000fc60000010100 */
[----:B------:R0:W-:Y:S01]  /*1020*/  MUFU.RCP R122, R71 ;  /* 0x00000047007a7308 */ /* 0x0001e20000001000 */
[----:B-1----:R-:W-:Y:S01]  /*1030*/  PRMT R37, RZ, 0x7610, R33 ;  /* 0x00007610ff257816 */ /* 0x002fe20000000021 */
[----:B------:R-:W-:-:S04]  /*1040*/  FFMA.FTZ R121, R88, R29, 1 ;  /* 0x3f80000058797423 */ /* 0x000fc8000001001d */
[----:B------:R-:W-:Y:S02]  /*1050*/  FMUL.FTZ R33, R37, -1.4426950216293334961 ;  /* 0xbfb8aa3b25217820 */ /* 0x000fe40000410000 */
[----:B--2---:R-:W-:Y:S02]  /*1060*/  FADD.FTZ R92, R92, 1 ;  /* 0x3f8000005c5c7421 */ /* 0x004fe40000010000 */
[----:B------:R1:W2:Y:S01]  /*1070*/  MUFU.EX2 R125, R33 ;  /* 0x00000021007d7308 */ /* 0x0002a20000000800 */
[----:B0-----:R-:W-:-:S07]  /*1080*/  FMUL.FTZ R71, R105, R87 ;  /* 0x0000005769477220 */ /* 0x001fce0000410000 */
[----:B------:R0:W3:Y:S01]  /*1090*/  MUFU.RCP R124, R92 ;  /* 0x0000005c007c7308 */ /* 0x0000e20000001000 */
[----:B-1----:R-:W-:Y:S02]  /*10a0*/  FADD.FTZ R33, R32, 1 ;  /* 0x3f80000020217421 */ /* 0x002fe40000010000 */
[----:B------:R-:W-:-:S05]  /*10b0*/  FADD.FTZ R32, -R120, 1 ;  /* 0x3f80000078207421 */ /* 0x000fca0000010100 */
[----:B------:R-:W1:Y:S01]  /*10c0*/  MUFU.RCP R128, R33 ;  /* 0x0000002100807308 */ /* 0x000e620000001000 */
[----:B0-----:R-:W-:Y:S01]  /*10d0*/  PRMT R92, RZ, 0x7610, R35 ;  /* 0x00007610ff5c7816 */ /* 0x001fe20000000023 */
[----:B--2---:R-:W-:Y:S02]  /*10e0*/  FADD.FTZ R125, R125, 1 ;  /* 0x3f8000007d7d7421 */ /* 0x004fe40000010000 */
[----:B---3--:R-:W-:-:S04]  /*10f0*/  FMUL.FTZ R88, R93, R124 ;  /* 0x0000007c5d587220 */ /* 0x008fc80000410000 */
[----:B------:R-:W-:Y:S01]  /*1100*/  FMUL.FTZ R79, R109, R88 ;  /* 0x000000586d4f7220 */ /* 0x000fe20000410000 */
[----:B----4-:R0:W-:Y:S04]  /*1110*/  STS.128 [R0.X16], R40 ;  /* 0x0000002800007388 */ /* 0x0101e8000000cc00 */
[----:B------:R2:W-:Y:S01]  /*1120*/  STS.128 [R0.X16+0x200], R72 ;  /* 0x0002004800007388 */ /* 0x0005e2000000cc00 */
[----:B------:R-:W-:-:S06]  /*1130*/  NOP ;  /* 0x0000000000007918 */ /* 0x000fcc0000000000 */
[----:B------:R-:W3:Y:S01]  /*1140*/  LDS.128 R28, [R38.X16] ;  /* 0x00000000261c7984 */ /* 0x000ee2000000cc00 */
[----:B0-----:R-:W-:Y:S01]  /*1150*/  PRMT R40, RZ, 0x7610, R10 ;  /* 0x00007610ff287816 */ /* 0x001fe2000000000a */
[----:B------:R-:W-:Y:S02]  /*1160*/  FMUL.FTZ R41, R127, -1.4426950216293334961 ;  /* 0xbfb8aa3b7f297820 */ /* 0x000fe40000410000 */
[----:B------:R-:W-:Y:S02]  /*1170*/  FMUL.FTZ R43, R92, -1.4426950216293334961 ;  /* 0xbfb8aa3b5c2b7820 */ /* 0x000fe40000410000 */
[----:B------:R-:W-:Y:S01]  /*1180*/  FFMA.FTZ R94, R71, R40, R94 ;  /* 0x00000028475e7223 */ /* 0x000fe2000001005e */
[----:B------:R0:W-:Y:S01]  /*1190*/  MUFU.EX2 R129, R41 ;  /* 0x0000002900817308 */ /* 0x0001e20000000800 */
[----:B------:R-:W-:Y:S02]  /*11a0*/  FFMA.FTZ R40, R89, R32, 1 ;  /* 0x3f80000059287423 */ /* 0x000fe40000010020 */
[----:B------:R-:W-:-:S02]  /*11b0*/  FADD.FTZ R32, -R122, 1 ;  /* 0x3f8000007a207421 */ /* 0x000fc40000010100 */
[----:B--2---:R-:W-:Y:S02]  /*11c0*/  FMUL.FTZ R72, R89, R120 ;  /* 0x0000007859487220 */ /* 0x004fe40000410000 */
[C---:B------:R-:W-:Y:S01]  /*11d0*/  FFMA.FTZ R42, R91.reuse, R32, 1 ;  /* 0x3f8000005b2a7423 */ /* 0x040fe20000010020 */
[--C-:B------:R-:W-:Y:S01]  /*11e0*/  PRMT R32, RZ, 0x5410, R11.reuse ;  /* 0x00005410ff207816 */ /* 0x100fe2000000000b */
[----:B------:R-:W-:Y:S01]  /*11f0*/  FMUL.FTZ R73, R106, R72 ;  /* 0x000000486a497220 */ /* 0x000fe20000410000 */
[----:B0-----:R-:W-:Y:S01]  /*1200*/  PRMT R41, RZ, 0x7610, R11 ;  /* 0x00007610ff297816 */ /* 0x001fe2000000000b */
[----:B------:R-:W-:Y:S01]  /*1210*/  FMUL.FTZ R74, R91, R122 ;  /* 0x0000007a5b4a7220 */ /* 0x000fe20000410000 */
[----:B------:R-:W0:Y:S01]  /*1220*/  MUFU.EX2 R133, R43 ;  /* 0x0000002b00857308 */ /* 0x000e220000000800 */
[----:B------:R-:W-:Y:S01]  /*1230*/  FFMA.FTZ R32, R73, R32, R94 ;  /* 0x0000002049207223 */ /* 0x000fe2000001005e */
[----:B------:R-:W-:Y:S01]  /*1240*/  PRMT R94, RZ, 0x7610, R34 ;  /* 0x00007610ff5e7816 */ /* 0x000fe20000000022 */
[----:B------:R-:W-:-:S02]  /*1250*/  FMUL.FTZ R75, R107, R74 ;  /* 0x0000004a6b4b7220 */ /* 0x000fc40000410000 */
[----:B-1----:R-:W-:Y:S02]  /*1260*/  FMUL.FTZ R89, R95, R128 ;  /* 0x000000805f597220 */ /* 0x002fe40000410000 */
[----:B------:R-:W-:Y:S02]  /*1270*/  FFMA.FTZ R34, R75, R41, R32 ;  /* 0x000000294b227223 */ /* 0x000fe40000010020 */
[----:B------:R-:W-:Y:S02]  /*1280*/  FMUL.FTZ R33, R94, -1.4426950216293334961 ;  /* 0xbfb8aa3b5e217820 */ /* 0x000fe40000410000 */
[----:B------:R-:W-:Y:S02]  /*1290*/  FADD.FTZ R32, -R124, 1 ;  /* 0x3f8000007c207421 */ /* 0x000fe40000010100 */
[----:B------:R1:W2:Y:S01]  /*12a0*/  MUFU.EX2 R131, R33 ;  /* 0x0000002100837308 */ /* 0x0002a20000000800 */
[----:B------:R-:W-:Y:S02]  /*12b0*/  FMUL.FTZ R77, R108, R89 ;  /* 0x000000596c4d7220 */ /* 0x000fe40000410000 */
[----:B------:R-:W-:Y:S01]  /*12c0*/  FFMA.FTZ R126, R93, R32, 1 ;  /* 0x3f8000005d7e7423 */ /* 0x000fe20000010020 */
[----:B---3--:R-:W-:Y:S01]  /*12d0*/  PRMT R91, RZ, 0x5410, R28 ;  /* 0x00005410ff5b7816 */ /* 0x008fe2000000001c */
[----:B------:R-:W-:Y:S01]  /*12e0*/  FADD.FTZ R32, -R128, 1 ;  /* 0x3f80000080207421 */ /* 0x000fe20000010100 */
[--C-:B------:R-:W-:Y:S01]  /*12f0*/  PRMT R99, RZ, 0x5410, R30.reuse ;  /* 0x00005410ff637816 */ /* 0x100fe2000000001e */
[----:B------:R-:W-:Y:S01]  /*1300*/  FMUL.FTZ R41, R96, -1.4426950216293334961 ;  /* 0xbfb8aa3b60297820 */ /* 0x000fe20000410000 */
[----:B------:R-:W-:Y:S01]  /*1310*/  PRMT R90, RZ, 0x7610, R30 ;  /* 0x00007610ff5a7816 */ /* 0x000fe2000000001e */
[----:B------:R-:W-:Y:S01]  /*1320*/  FFMA.FTZ R130, R95, R32, 1 ;  /* 0x3f8000005f827423 */ /* 0x000fe20000010020 */
[--C-:B-1----:R-:W-:Y:S01]  /*1330*/  PRMT R33, RZ, 0x5410, R4.reuse ;  /* 0x00005410ff217816 */ /* 0x102fe20000000004 */
[----:B------:R1:W3:Y:S01]  /*1340*/  MUFU.EX2 R132, R41 ;  /* 0x0000002900847308 */ /* 0x0002e20000000800 */
[----:B------:R-:W-:Y:S01]  /*1350*/  PRMT R32, RZ, 0x7610, R4 ;  /* 0x00007610ff207816 */ /* 0x000fe20000000004 */
[----:B0-----:R-:W-:Y:S01]  /*1360*/  FADD.FTZ R133, R133, 1 ;  /* 0x3f80000085857421 */ /* 0x001fe20000010000 */
[--C-:B------:R-:W-:Y:S01]  /*1370*/  PRMT R95, RZ, 0x5410, R29.reuse ;  /* 0x00005410ff5f7816 */ /* 0x100fe2000000001d */
[----:B------:R-:W-:Y:S01]  /*1380*/  FFMA.FTZ R34, R79, R33, R34 ;  /* 0x000000214f227223 */ /* 0x000fe20000010022 */
[----:B------:R-:W-:Y:S01]  /*1390*/  PRMT R97, RZ, 0x7610, R29 ;  /* 0x00007610ff617816 */ /* 0x000fe2000000001d */
[----:B------:R-:W-:Y:S01]  /*13a0*/  FMUL.FTZ R29, R62, R91 ;  /* 0x0000005b3e1d7220 */ /* 0x000fe20000410000 */
[----:B------:R-:W-:Y:S01]  /*13b0*/  PRMT R93, RZ, 0x7610, R28 ;  /* 0x00007610ff5d7816 */ /* 0x000fe2000000001c */
[----:B------:R-:W-:Y:S01]  /*13c0*/  FFMA.FTZ R134, R77, R32, R34 ;  /* 0x000000204d867223 */ /* 0x000fe20000010022 */
[----:B------:R0:W4:Y:S01]  /*13d0*/  MUFU.RCP R30, R123 ;  /* 0x0000007b001e7308 */ /* 0x0001220000001000 */
[----:B------:R0:W4:Y:S01]  /*13e0*/  LDS.128 R32, [R38.X16+0x10] ;  /* 0x0000100026207984 */ /* 0x000122000000cc00 */
[--C-:B------:R-:W-:Y:S01]  /*13f0*/  PRMT R101, RZ, 0x5410, R31.reuse ;  /* 0x00005410ff657816 */ /* 0x100fe2000000001f */
[----:B-1----:R-:W-:Y:S01]  /*1400*/  FMUL.FTZ R41, R104, R99 ;  /* 0x0000006368297220 */ /* 0x002fe20000410000 */
[----:B------:R-:W-:Y:S01]  /*1410*/  PRMT R103, RZ, 0x7610, R31 ;  /* 0x00007610ff677816 */ /* 0x000fe2000000001f */
[----:B------:R-:W-:-:S02]  /*1420*/  FMUL.FTZ R28, R105, R90 ;  /* 0x0000005a691c7220 */ /* 0x000fc40000410000 */
[----:B--2---:R-:W-:Y:S01]  /*1430*/  FADD.FTZ R131, R131, 1 ;  /* 0x3f80000083837421 */ /* 0x004fe20000010000 */
[----:B------:R1:W2:Y:S01]  /*1440*/  MUFU.RCP R62, R125 ;  /* 0x0000007d003e7308 */ /* 0x0002a20000001000 */
[----:B------:R-:W-:Y:S01]  /*1450*/  FMUL.FTZ R98, R98, R93 ;  /* 0x0000005d62627220 */ /* 0x000fe20000410000 */
[----:B0-----:R-:W-:Y:S01]  /*1460*/  PRMT R123, RZ, 0x7610, R12 ;  /* 0x00007610ff7b7816 */ /* 0x001fe2000000000c */
[----:B------:R-:W-:Y:S02]  /*1470*/  FMUL.FTZ R29, R110, R29 ;  /* 0x0000001d6e1d7220 */ /* 0x000fe40000410000 */
[----:B------:R-:W-:Y:S02]  /*1480*/  FMUL.FTZ R41, R36, R41 ;  /* 0x0000002924297220 */ /* 0x000fe40000410000 */
[----:B------:R-:W-:Y:S01]  /*1490*/  FMUL.FTZ R43, R106, R101 ;  /* 0x000000656a2b7220 */ /* 0x000fe20000410000 */
[----:B------:R-:W-:Y:S01]  /*14a0*/  MUFU.RCP R131, R131 ;  /* 0x0000008300837308 */ /* 0x000fe20000001000 */
[----:B------:R-:W-:Y:S01]  /*14b0*/  FADD.FTZ R129, R129, 1 ;  /* 0x3f80000081817421 */ /* 0x000fe20000010000 */
[----:B-1----:R-:W-:Y:S01]  /*14c0*/  PRMT R125, RZ, 0x5410, R13 ;  /* 0x00005410ff7d7816 */ /* 0x002fe2000000000d */
[----:B---3--:R-:W-:-:S02]  /*14d0*/  FADD.FTZ R132, R132, 1 ;  /* 0x3f80000084847421 */ /* 0x008fc40000010000 */
[----:B------:R-:W-:Y:S01]  /*14e0*/  FMUL.FTZ R28, R119, R28 ;  /* 0x0000001c771c7220 */ /* 0x000fe20000410000 */
[----:B------:R-:W-:Y:S01]  /*14f0*/  PRMT R119, RZ, 0x5410, R27 ;  /* 0x00005410ff777816 */ /* 0x000fe2000000001b */
[----:B------:R-:W-:Y:S01]  /*1500*/  FMUL.FTZ R98, R111, R98 ;  /* 0x000000626f627220 */ /* 0x000fe20000410000 */
[----:B------:R0:W1:Y:S01]  /*1510*/  MUFU.RCP R104, R129 ;  /* 0x0000008100687308 */ /* 0x0000620000001000 */
[----:B------:R-:W-:Y:S02]  /*1520*/  FMUL.FTZ R43, R120, R43 ;  /* 0x0000002b782b7220 */ /* 0x000fe40000410000 */
[----:B------:R-:W-:Y:S02]  /*1530*/  FMUL.FTZ R38, R41, R118 ;  /* 0x0000007629267220 */ /* 0x000fe40000410000 */
[----:B------:R-:W-:Y:S02]  /*1540*/  FMUL.FTZ R31, R100, R95 ;  /* 0x0000005f641f7220 */ /* 0x000fe40000410000 */
[----:B------:R-:W-:Y:S01]  /*1550*/  FMUL.FTZ R29, R29, R112 ;  /* 0x000000701d1d7220 */ /* 0x000fe20000410000 */
[----:B------:R-:W3:Y:S01]  /*1560*/  MUFU.RCP R111, R132 ;  /* 0x00000084006f7308 */ /* 0x000ee20000001000 */
[----:B------:R-:W-:Y:S01]  /*1570*/  FMUL.FTZ R121, R28, R121 ;  /* 0x000000791c797220 */ /* 0x000fe20000410000 */
[----:B0-----:R-:W-:Y:S01]  /*1580*/  PRMT R129, RZ, 0x5410, R14 ;  /* 0x00005410ff817816 */ /* 0x001fe2000000000e */
[----:B----4-:R-:W-:-:S02]  /*1590*/  FADD.FTZ R28, -R30, 1 ;  /* 0x3f8000001e1c7421 */ /* 0x010fc40000010100 */
[----:B------:R-:W-:Y:S01]  /*15a0*/  FMUL.FTZ R31, R114, R31 ;  /* 0x0000001f721f7220 */ /* 0x000fe20000410000 */
[----:B------:R-:W-:Y:S01]  /*15b0*/  F2FP.BF16.PACK_AB R38, R121, R38 ;  /* 0x000000267926723e */ /* 0x000fe200000010ff */
[C---:B------:R-:W-:Y:S01]  /*15c0*/  FFMA.FTZ R28, R39.reuse, R28, 1 ;  /* 0x3f800000271c7423 */ /* 0x040fe2000001001c */
[----:B------:R-:W0:Y:S01]  /*15d0*/  MUFU.RCP R133, R133 ;  /* 0x0000008500857308 */ /* 0x000e220000001000 */
        /* <DEDUP_REMOVED lines=12> */
[--C-:B------:R-:W-:Y:S01]  /*16a0*/  PRMT R114, RZ, 0x5410, R34.reuse ;  /* 0x00005410ff727816 */ /* 0x100fe20000000022 */
[----:B--2---:R-:W-:Y:S01]  /*16b0*/  FADD.FTZ R30, -R62, 1 ;  /* 0x3f8000003e1e7421 */ /* 0x004fe20000010100 */
[----:B------:R-:W-:Y:S01]  /*16c0*/  F2FP.BF16.PACK_AB R36, R36, R29 ;  /* 0x0000001d2424723e */ /* 0x000fe200000010ff */
[----:B------:R-:W-:Y:S01]  /*16d0*/  FMUL.FTZ R39, R86, R112 ;  /* 0x0000007056277220 */ /* 0x000fe20000410000 */
[----:B------:R-:W-:Y:S01]  /*16e0*/  PRMT R113, RZ, 0x7610, R25 ;  /* 0x00007610ff717816 */ /* 0x000fe20000000019 */
[----:B------:R-:W-:Y:S01]  /*16f0*/  FMUL.FTZ R31, R31, R116 ;  /* 0x000000741f1f7220 */ /* 0x000fe20000410000 */
[----:B------:R-:W-:Y:S01]  /*1700*/  PRMT R116, RZ, 0x7610, R34 ;  /* 0x00007610ff747816 */ /* 0x000fe20000000022 */
[----:B------:R-:W-:Y:S01]  /*1710*/  FMUL.FTZ R107, R122, R107 ;  /* 0x0000006b7a6b7220 */ /* 0x000fe20000410000 */
[----:B------:R-:W-:Y:S01]  /*1720*/  PRMT R121, RZ, 0x7610, R27 ;  /* 0x00007610ff797816 */ /* 0x000fe2000000001b */
[----:B------:R-:W-:-:S02]  /*1730*/  FMUL.FTZ R33, R128, R33 ;  /* 0x0000002180217220 */ /* 0x000fc40000410000 */
[----:B------:R-:W-:Y:S02]  /*1740*/  FFMA.FTZ R30, R37, R30, 1 ;  /* 0x3f800000251e7423 */ /* 0x000fe4000001001e */
[----:B------:R-:W-:Y:S02]  /*1750*/  FMUL.FTZ R39, R62, R39 ;  /* 0x000000273e277220 */ /* 0x000fe40000410000 */
[----:B------:R-:W-:Y:S02]  /*1760*/  FMUL.FTZ R107, R107, R42 ;  /* 0x0000002a6b6b7220 */ /* 0x000fe40000410000 */
[----:B------:R-:W-:Y:S01]  /*1770*/  FMUL.FTZ R137, R37, R62 ;  /* 0x0000003e25897220 */ /* 0x000fe20000410000 */
[----:B------:R-:W-:Y:S01]  /*1780*/  LEA R62, R53, R44, 0x1 ;  /* 0x0000002c353e7211 */ /* 0x000fe200078e08ff */
[----:B------:R-:W-:Y:S02]  /*1790*/  FMUL.FTZ R130, R33, R130 ;  /* 0x0000008221827220 */ /* 0x000fe40000410000 */
[----:B------:R-:W-:-:S02]  /*17a0*/  FMUL.FTZ R28, R35, R28 ;  /* 0x0000001c231c7220 */ /* 0x000fc40000410000 */
[----:B------:R-:W-:Y:S02]  /*17b0*/  FMUL.FTZ R41, R39, R30 ;  /* 0x0000001e27297220 */ /* 0x000fe40000410000 */
[----:B------:R-:W-:Y:S02]  /*17c0*/  FMUL.FTZ R102, R102, R97 ;  /* 0x0000006166667220 */ /* 0x000fe40000410000 */
[----:B------:R-:W-:Y:S01]  /*17d0*/  FMUL.FTZ R109, R109, R98 ;  /* 0x000000626d6d7220 */ /* 0x000fe20000410000 */
[----:B------:R-:W-:Y:S01]  /*17e0*/  F2FP.BF16.PACK_AB R41, R41, R28 ;  /* 0x0000001c2929723e */ /* 0x000fe200000010ff */
[----:B-1----:R-:W-:Y:S01]  /*17f0*/  FADD.FTZ R32, -R104, 1 ;  /* 0x3f80000068207421 */ /* 0x002fe20000010100 */
[----:B------:R-:W-:Y:S01]  /*1800*/  PRMT R28, RZ, 0x5410, R5 ;  /* 0x00005410ff1c7816 */ /* 0x000fe20000000005 */
[----:B------:R-:W-:Y:S02]  /*1810*/  FMUL.FTZ R37, R85, R114 ;  /* 0x0000007255257220 */ /* 0x000fe40000410000 */
[----:B------:R-:W-:-:S02]  /*1820*/  FADD.FTZ R33, -R131, 1 ;  /* 0x3f80000083217421 */ /* 0x000fc40000010100 */
[----:B---3--:R-:W-:Y:S02]  /*1830*/  FADD.FTZ R35, -R111, 1 ;  /* 0x3f8000006f237421 */ /* 0x008fe40000010100 */
[----:B0-----:R-:W-:Y:S02]  /*1840*/  FADD.FTZ R39, -R133, 1 ;  /* 0x3f80000085277421 */ /* 0x001fe40000010100 */
[----:B------:R-:W-:Y:S02]  /*1850*/  FMUL.FTZ R30, R78, R116 ;  /* 0x000000744e1e7220 */ /* 0x000fe40000410000 */
[----:B------:R-:W-:Y:S02]  /*1860*/  FMUL.FTZ R34, R76, R118 ;  /* 0x000000764c227220 */ /* 0x000fe40000410000 */
[----:B------:R-:W-:Y:S02]  /*1870*/  FMUL.FTZ R42, R66, R120 ;  /* 0x00000078422a7220 */ /* 0x000fe40000410000 */
[----:B------:R-:W-:Y:S01]  /*1880*/  FMUL.FTZ R102, R115, R102 ;  /* 0x0000006673667220 */ /* 0x000fe20000410000 */
[----:B------:R-:W-:Y:S01]  /*1890*/  PRMT R115, RZ, 0x5410, R26 ;  /* 0x00005410ff737816 */ /* 0x000fe2000000001a */
[----:B------:R-:W-:-:S02]  /*18a0*/  FMUL.FTZ R109, R124, R109 ;  /* 0x0000006d7c6d7220 */ /* 0x000fc40000410000 */
[----:B------:R-:W-:Y:S02]  /*18b0*/  FFMA.FTZ R32, R127, R32, 1 ;  /* 0x3f8000007f207423 */ /* 0x000fe40000010020 */
        /* <DEDUP_REMOVED lines=8> */
[----:B------:R-:W-:Y:S01]  /*1940*/  FMUL.FTZ R102, R102, R117 ;  /* 0x0000007566667220 */ /* 0x000fe20000410000 */
[----:B------:R-:W-:Y:S01]  /*1950*/  PRMT R117, RZ, 0x7610, R26 ;  /* 0x00007610ff757816 */ /* 0x000fe2000000001a */
[----:B------:R-:W-:Y:S02]  /*1960*/  FMUL.FTZ R109, R109, R126 ;  /* 0x0000007e6d6d7220 */ /* 0x000fe40000410000 */
[----:B------:R-:W-:Y:S01]  /*1970*/  FMUL.FTZ R32, R37, R32 ;  /* 0x0000002025207220 */ /* 0x000fe20000410000 */
[----:B------:R-:W-:Y:S01]  /*1980*/  F2FP.BF16.PACK_AB R37, R102, R31 ;  /* 0x0000001f6625723e */ /* 0x000fe200000010ff */
[----:B------:R-:W-:-:S02]  /*1990*/  FMUL.FTZ R33, R30, R33 ;  /* 0x000000211e217220 */ /* 0x000fc40000410000 */
[----:B------:R-:W-:Y:S02]  /*19a0*/  FMUL.FTZ R34, R34, R35 ;  /* 0x0000002322227220 */ /* 0x000fe40000410000 */
[----:B------:R-:W-:Y:S01]  /*19b0*/  FMUL.FTZ R43, R42, R39 ;  /* 0x000000272a2b7220 */ /* 0x000fe20000410000 */
[----:B------:R-:W-:Y:S01]  /*19c0*/  F2FP.BF16.PACK_AB R39, R107, R40 ;  /* 0x000000286b27723e */ /* 0x000fe200000010ff */
[----:B------:R-:W-:Y:S01]  /*19d0*/  BAR.SYNC.DEFER_BLOCKING 0x0 ;  /* 0x0000000000007b1d */ /* 0x000fe20000010000 */
[----:B------:R-:W-:Y:S01]  /*19e0*/  IMAD R29, R59, c[0x0][0x2f0], RZ ;  /* 0x0000bc003b1d7a24 */ /* 0x000fe200078e02ff */
[----:B------:R-:W-:Y:S01]  /*19f0*/  F2FP.BF16.PACK_AB R40, R130, R109 ;  /* 0x0000006d8228723e */ /* 0x000fe200000010ff */
[----:B------:R-:W-:Y:S01]  /*1a00*/  FMUL.FTZ R81, R81, R106 ;  /* 0x0000006a51517220 */ /* 0x000fe20000410000 */
[----:B------:R-:W-:Y:S01]  /*1a10*/  F2FP.BF16.PACK_AB R42, R33, R32 ;  /* 0x00000020212a723e */ /* 0x000fe200000010ff */
[----:B------:R-:W-:Y:S01]  /*1a20*/  IMAD R29, R60, c[0x0][0x2f4], R29 ;  /* 0x0000bd003c1d7a24 */ /* 0x000fe200078e021d */
[----:B------:R-:W-:Y:S01]  /*1a30*/  F2FP.BF16.PACK_AB R43, R43, R34 ;  /* 0x000000222b2b723e */ /* 0x000fe200000010ff */
[----:B------:R-:W-:Y:S01]  /*1a40*/  FFMA.FTZ R134, R81, R28, R134 ;  /* 0x0000001c51867223 */ /* 0x000fe20000010086 */
[--C-:B------:R-:W-:Y:S01]  /*1a50*/  PRMT R107, RZ, 0x5410, R24.reuse ;  /* 0x00005410ff6b7816 */ /* 0x100fe20000000018 */
[----:B------:R-:W-:Y:S01]  /*1a60*/  FMUL.FTZ R108, R127, R104 ;  /* 0x000000687f6c7220 */ /* 0x000fe20000410000 */
[----:B------:R-:W-:Y:S01]  /*1a70*/  IADD3 R105, R83, R29, RZ ;  /* 0x0000001d53697210 */ /* 0x000fe20007ffe0ff */
[----:B------:R-:W-:Y:S01]  /*1a80*/  FMUL.FTZ R83, R86, R137 ;  /* 0x0000008956537220 */ /* 0x000fe20000410000 */
[----:B------:R-:W-:Y:S01]  /*1a90*/  PRMT R109, RZ, 0x7610, R24 ;  /* 0x00007610ff6d7816 */ /* 0x000fe20000000018 */
[----:B------:R-:W-:Y:S01]  /*1aa0*/  FMUL.FTZ R139, R92, R133 ;  /* 0x000000855c8b7220 */ /* 0x000fe20000410000 */
[----:B------:R-:W-:-:S02]  /*1ab0*/  PRMT R24, RZ, 0x7610, R6 ;  /* 0x00007610ff187816 */ /* 0x000fc40000000006 */
[C---:B------:R-:W-:Y:S02]  /*1ac0*/  LEA R104, P0, R82.reuse, c[0x0][0x338], 0x1 ;  /* 0x0000ce0052687a11 */ /* 0x040fe400078008ff */
[----:B------:R-:W-:Y:S02]  /*1ad0*/  PRMT R127, RZ, 0x7610, R13 ;  /* 0x00007610ff7f7816 */ /* 0x000fe4000000000d */
[----:B------:R-:W-:Y:S02]  /*1ae0*/  LEA.HI.X R105, R82, c[0x0][0x33c], R105, 0x1, P0 ;  /* 0x0000cf0052697a11 */ /* 0x000fe400000f0c69 */
[----:B------:R-:W-:Y:S01]  /*1af0*/  ISETP.NE.U32.AND P0, PT, RZ, c[0x0][0x270], PT ;  /* 0x00009c00ff007a0c */ /* 0x000fe20003f05070 */
[----:B------:R0:W-:Y:S01]  /*1b00*/  STS.128 [R62.X16], R36 ;  /* 0x000000243e007388 */ /* 0x0001e2000000cc00 */
[----:B------:R-:W-:Y:S02]  /*1b10*/  PRMT R133, RZ, 0x5410, R15 ;  /* 0x00005410ff857816 */ /* 0x000fe4000000000f */
[----:B------:R-:W-:Y:S01]  /*1b20*/  ISETP.NE.AND.EX P0, PT, RZ, c[0x0][0x274], PT, P0 ;  /* 0x00009d00ff007a0c */ /* 0x000fe20003f05300 */
[----:B------:R1:W-:Y:S01]  /*1b30*/  STS.128 [R62.X16+0x10], R40 ;  /* 0x000010283e007388 */ /* 0x0003e2000000cc00 */
[----:B------:R-:W-:-:S06]  /*1b40*/  NOP ;  /* 0x0000000000007918 */ /* 0x000fcc0000000000 */
[----:B------:R-:W2:Y:S04]  /*1b50*/  LDS.128 R28, [R0.X16] ;  /* 0x00000000001c7984 */ /* 0x000ea8000000cc00 */
[----:B------:R-:W3:Y:S01]  /*1b60*/  LDS.128 R32, [R0.X16+0x200] ;  /* 0x0002000000207984 */ /* 0x000ee2000000cc00 */
[----:B0-----:R-:W-:Y:S01]  /*1b70*/  PRMT R36, RZ, 0x7610, R5 ;  /* 0x00007610ff247816 */ /* 0x001fe20000000005 */
[----:B------:R-:W-:Y:S02]  /*1b80*/  FMUL.FTZ R37, R85, R108 ;  /* 0x0000006c55257220 */ /* 0x000fe40000410000 */
[----:B------:R-:W-:Y:S01]  /*1b90*/  FMUL.FTZ R85, R96, R111 ;  /* 0x0000006f60557220 */ /* 0x000fe20000410000 */
[----:B------:R-:W-:Y:S01]  /*1ba0*/  PRMT R111, RZ, 0x5410, R25 ;  /* 0x00005410ff6f7816 */ /* 0x000fe20000000019 */
[----:B------:R-:W-:Y:S01]  /*1bb0*/  FFMA.FTZ R134, R83, R36, R134 ;  /* 0x0000002453867223 */ /* 0x000fe20000010086 */
[----:B------:R-:W-:Y:S01]  /*1bc0*/  PRMT R36, RZ, 0x5410, R6 ;  /* 0x00005410ff247816 */ /* 0x000fe20000000006 */
[----:B-1----:R-:W-:Y:S01]  /*1bd0*/  FMUL.FTZ R43, R94, R131 ;  /* 0x000000835e2b7220 */ /* 0x002fe20000410000 */
[----:B------:R-:W-:Y:S01]  /*1be0*/  PRMT R25, RZ, 0x5410, R7 ;  /* 0x00005410ff197816 */ /* 0x000fe20000000007 */
[----:B------:R-:W-:Y:S01]  /*1bf0*/  FMUL.FTZ R27, R76, R85 ;  /* 0x000000554c1b7220 */ /* 0x000fe20000410000 */
[----:B------:R-:W-:Y:S01]  /*1c00*/  PRMT R131, RZ, 0x7610, R14 ;  /* 0x00007610ff837816 */ /* 0x000fe2000000000e */
[----:B------:R-:W-:-:S02]  /*1c10*/  FFMA.FTZ R36, R37, R36, R134 ;  /* 0x0000002425247223 */ /* 0x000fc40000010086 */
[----:B------:R-:W-:Y:S02]  /*1c20*/  FMUL.FTZ R39, R78, R43 ;  /* 0x0000002b4e277220 */ /* 0x000fe40000410000 */
[----:B------:R-:W-:Y:S02]  /*1c30*/  FMUL.FTZ R41, R66, R139 ;  /* 0x0000008b42297220 */ /* 0x000fe40000410000 */
[----:B------:R-:W-:-:S04]  /*1c40*/  FFMA.FTZ R24, R39, R24, R36 ;  /* 0x0000001827187223 */ /* 0x000fc80000010024 */
[----:B------:R-:W-:Y:S02]  /*1c50*/  FFMA.FTZ R36, R27, R25, R24 ;  /* 0x000000191b247223 */ /* 0x000fe40000010018 */
[----:B------:R-:W-:Y:S01]  /*1c60*/  IMAD.WIDE R24, R22, 0x10, R104 ;  /* 0x0000001016187825 */ /* 0x000fe200078e0268 */
[----:B------:R-:W-:Y:S02]  /*1c70*/  PRMT R105, RZ, 0x5410, R12 ;  /* 0x00005410ff697816 */ /* 0x000fe4000000000c */
[----:B------:R-:W-:-:S05]  /*1c80*/  PRMT R12, RZ, 0x7610, R7 ;  /* 0x00007610ff0c7816 */ /* 0x000fca0000000007 */
[----:B------:R-:W-:Y:S01]  /*1c90*/  FFMA.FTZ R36, R41, R12, R36 ;  /* 0x0000000c29247223 */ /* 0x000fe20000010024 */
[----:B--2---:R0:W-:Y:S04]  /*1ca0*/  STG.E.128 [R24.64], R28 ;  /* 0x0000001c18007986 */ /* 0x0041e8000c101d06 */
[----:B---3--:R0:W-:Y:S01]  /*1cb0*/  STG.E.128 [R24.64+0x200], R32 ;  /* 0x0002002018007986 */ /* 0x0081e2000c101d06 */
[----:B------:R-:W-:Y:S05]  /*1cc0*/  @!P0 BRA `(.L_x_3669) ;  /* 0x000002b000008947 */ /* 0x000fea0003800000 */
[----:B------:R-:W-:Y:S01]  /*1cd0*/  BAR.SYNC.DEFER_BLOCKING 0x0 ;  /* 0x0000000000007b1d */ /* 0x000fe20000010000 */
[----:B0-----:R-:W-:Y:S02]  /*1ce0*/  FMUL.FTZ R34, R84, R99 ;  /* 0x0000006354227220 */ /* 0x001fe40000410000 */
        /* <DEDUP_REMOVED lines=34> */
[----:B------:R-:W-:-:S05]  /*1f10*/  IMAD.WIDE.U32 R24, R60, c[0x0][0x218], R24 ;  /* 0x000086003c187a25 */ /* 0x000fca00078e0018 */
[----:B------:R-:W-:Y:S02]  /*1f20*/  IADD3 R25, R25, R43, RZ ;  /* 0x0000002b19197210 */ /* 0x000fe40007ffe0ff */
[----:B0-----:R-:W-:-:S04]  /*1f30*/  LEA R32, P0, R24, c[0x0][0x270], 0x1 ;  /* 0x00009c0018207a11 */ /* 0x001fc800078008ff */
[----:B------:R-:W-:-:S05]  /*1f40*/  LEA.HI.X R33, R24, c[0x0][0x274], R25, 0x1, P0 ;  /* 0x00009d0018217a11 */ /* 0x000fca00000f0c19 */
[----:B------:R-:W-:-:S05]  /*1f50*/  IMAD.WIDE R24, R22, 0x10, R32 ;  /* 0x0000001016187825 */ /* 0x000fca00078e0220 */
[----:B-1----:R0:W-:Y:S04]  /*1f60*/  STG.E.128 [R24.64], R12 ;  /* 0x0000000c18007986 */ /* 0x0021e8000c101d06 */
[----:B--2---:R0:W-:Y:S02]  /*1f70*/  STG.E.128 [R24.64+0x200], R28 ;  /* 0x0002001c18007986 */ /* 0x0041e4000c101d06 */
.L_x_3669:
[----:B------:R-:W-:Y:S01]  /*1f80*/  BAR.SYNC.DEFER_BLOCKING 0x0 ;  /* 0x0000000000007b1d */ /* 0x000fe20000010000 */
[----:B------:R-:W-:Y:S01]  /*1f90*/  HFMA2.MMA R112, -RZ, RZ, 0, 0 ;  /* 0x00000000ff707435 */ /* 0x000fe200000001ff */
[--C-:B-----5:R-:W-:Y:S01]  /*1fa0*/  FADD.FTZ R68, R107, R56.reuse ;  /* 0x000000386b447221 */ /* 0x120fe20000010000 */
[----:B------:R-:W-:Y:S01]  /*1fb0*/  HFMA2.MMA R87, -RZ, RZ, 0, 0 ;  /* 0x00000000ff577435 */ /* 0x000fe200000001ff */
[--C-:B------:R-:W-:Y:S01]  /*1fc0*/  FADD.FTZ R70, R109, R56.reuse ;  /* 0x000000386d467221 */ /* 0x100fe20000010000 */
[----:B------:R-:W-:Y:S01]  /*1fd0*/  HFMA2.MMA R89, -RZ, RZ, 0, 0 ;  /* 0x00000000ff597435 */ /* 0x000fe200000001ff */
[--C-:B------:R-:W-:Y:S01]  /*1fe0*/  FADD.FTZ R84, R105, R56.reuse ;  /* 0x0000003869547221 */ /* 0x100fe20000010000 */
[----:B------:R-:W-:Y:S01]  /*1ff0*/  HFMA2.MMA R43, -RZ, RZ, 0, 0 ;  /* 0x00000000ff2b7435 */ /* 0x000fe200000001ff */
[----:B0-----:R-:W-:Y:S01]  /*2000*/  CS2R R30, SRZ ;  /* 0x00000000001e7805 */ /* 0x001fe2000001ff00 */
[----:B------:R-:W-:Y:S01]  /*2010*/  MOV R64, RZ ;  /* 0x000000ff00407202 */ /* 0x000fe20000000f00 */
[----:B------:R-:W-:Y:S01]  /*2020*/  CS2R R34, SRZ ;  /* 0x0000000000227805 */ /* 0x000fe2000001ff00 */
[----:B------:R-:W-:Y:S01]  /*2030*/  MOV R66, RZ ;  /* 0x000000ff00427202 */ /* 0x000fe20000000f00 */
[----:B------:R-:W-:Y:S01]  /*2040*/  CS2R R28, SRZ ;  /* 0x00000000001c7805 */ /* 0x000fe2000001ff00 */
[----:B------:R-:W-:Y:S01]  /*2050*/  MOV R85, RZ ;  /* 0x000000ff00557202 */ /* 0x000fe20000000f00 */
[----:B------:R-:W-:Y:S01]  /*2060*/  CS2R R32, SRZ ;  /* 0x0000000000207805 */ /* 0x000fe2000001ff00 */
[----:B------:R-:W-:Y:S01]  /*2070*/  MOV R26, RZ ;  /* 0x000000ff001a7202 */ /* 0x000fe20000000f00 */
        /* <DEDUP_REMOVED lines=37> */
[----:B------:R-:W-:Y:S01]  /*22d0*/  LEA.HI R111, R112, R112, RZ, 0x1 ;  /* 0x00000070706f7211 */ /* 0x000fe200078f08ff */
[C---:B------:R-:W-:Y:S01]  /*22e0*/  IMAD R113, R59.reuse, c[0x0][0x198], RZ ;  /* 0x000066003b717a24 */ /* 0x040fe200078e02ff */
[----:B------:R-:W-:Y:S01]  /*22f0*/  LEA R42, P0, R12, c[0x0][0x220], 0x2 ;  /* 0x000088000c2a7a11 */ /* 0x000fe200078010ff */
[----:B------:R-:W-:Y:S01]  /*2300*/  IMAD R115, R59, c[0x0][0x1b8], RZ ;  /* 0x00006e003b737a24 */ /* 0x000fe200078e02ff */
[----:B------:R-:W-:Y:S01]  /*2310*/  IADD3 R119, R13, R119, RZ ;  /* 0x000000770d777210 */ /* 0x000fe20007ffe0ff */
[----:B------:R-:W-:Y:S01]  /*2320*/  IMAD R117, R38, c[0x0][0x16c], RZ ;  /* 0x00005b0026757a24 */ /* 0x000fe200078e02ff */
[----:B------:R-:W-:Y:S01]  /*2330*/  LOP3.LUT R13, R111, 0xfffffe, RZ, 0xc0, !PT ;  /* 0x00fffffe6f0d7812 */ /* 0x000fe200078ec0ff */
[----:B------:R-:W-:Y:S01]  /*2340*/  IMAD.WIDE.U32 R14, R60, c[0x0][0x198], RZ ;  /* 0x000066003c0e7a25 */ /* 0x000fe200078e00ff */
[----:B------:R-:W-:-:S02]  /*2350*/  LEA.HI.X R111, R12, c[0x0][0x224], R119, 0x2, P0 ;  /* 0x000089000c6f7a11 */ /* 0x000fc400000f1477 */
[----:B------:R-:W-:Y:S01]  /*2360*/  IADD3 R13, R112, -R13, RZ ;  /* 0x8000000d700d7210 */ /* 0x000fe20007ffe0ff */
[----:B------:R-:W-:Y:S01]  /*2370*/  IMAD.WIDE.U32 R24, R60, c[0x0][0x1b8], RZ ;  /* 0x00006e003c187a25 */ /* 0x000fe200078e00ff */
[----:B------:R-:W-:Y:S02]  /*2380*/  LEA R40, P1, R14, c[0x0][0x228], 0x2 ;  /* 0x00008a000e287a11 */ /* 0x000fe400078210ff */
[----:B------:R-:W-:Y:S01]  /*2390*/  MOV R112, RZ ;  /* 0x000000ff00707202 */ /* 0x000fe20000000f00 */
[----:B------:R-:W-:Y:S01]  /*23a0*/  IMAD R113, R60, c[0x0][0x19c], R113 ;  /* 0x000067003c717a24 */ /* 0x000fe200078e0271 */
[----:B------:R-:W-:Y:S01]  /*23b0*/  LEA R38, P2, R24, c[0x0][0x230], 0x2 ;  /* 0x00008c0018267a11 */ /* 0x000fe200078410ff */
[----:B------:R-:W-:Y:S01]  /*23c0*/  IMAD R115, R60, c[0x0][0x1bc], R115 ;  /* 0x00006f003c737a24 */ /* 0x000fe200078e0273 */
[----:B------:R-:W-:Y:S01]  /*23d0*/  SHF.L.U32 R118, R13, 0x8, RZ ;  /* 0x000000080d767819 */ /* 0x000fe200000006ff */
[----:B------:R-:W-:Y:S01]  /*23e0*/  IMAD.WIDE R116, R117, 0x8, R20 ;  /* 0x0000000875747825 */ /* 0x000fe200078e0214 */
[----:B------:R-:W-:-:S02]  /*23f0*/  IADD3 R113, R15, R113, RZ ;  /* 0x000000710f717210 */ /* 0x000fc40007ffe0ff */
[----:B------:R-:W-:Y:S02]  /*2400*/  IADD3 R115, R25, R115, RZ ;  /* 0x0000007319737210 */ /* 0x000fe40007ffe0ff */
[----:B------:R-:W-:Y:S02]  /*2410*/  MOV R114, R116 ;  /* 0x0000007400727202 */ /* 0x000fe40000000f00 */
[----:B------:R-:W-:Y:S02]  /*2420*/  LEA.HI.X R113, R14, c[0x0][0x22c], R113, 0x2, P1 ;  /* 0x00008b000e717a11 */ /* 0x000fe400008f1471 */
[----:B------:R-:W-:Y:S02]  /*2430*/  LEA.HI.X R115, R24, c[0x0][0x234], R115, 0x2, P2 ;  /* 0x00008d0018737a11 */ /* 0x000fe400010f1473 */
[----:B------:R-:W-:Y:S02]  /*2440*/  MOV R116, RZ ;  /* 0x000000ff00747202 */ /* 0x000fe40000000f00 */
.L_x_3686:
        /* <DEDUP_REMOVED lines=27> */
[----:B------:R-:W-:Y:S01]  /*2600*/  PRMT R139, RZ, 0x5410, R11 ;  /* 0x00005410ff8b7816 */ /* 0x000fe2000000000b */
[----:B------:R-:W-:Y:S01]  /*2610*/  FMUL.FTZ R147, R78, R147 ;  /* 0x000000934e937220 */ /* 0x000fe20000410000 */
[----:B------:R-:W-:Y:S02]  /*2620*/  PRMT R149, RZ, 0x5410, R5 ;  /* 0x00005410ff957816 */ /* 0x000fe40000000005 */
[----:B------:R-:W-:Y:S01]  /*2630*/  PRMT R155, RZ, 0x7610, R11 ;  /* 0x00007610ff9b7816 */ /* 0x000fe2000000000b */
[----:B------:R-:W-:Y:S01]  /*2640*/  FMUL.FTZ R148, R80, R139 ;  /* 0x0000008b50947220 */ /* 0x000fe20000410000 */
[--C-:B------:R-:W-:Y:S01]  /*2650*/  PRMT R141, RZ, 0x5410, R4.reuse ;  /* 0x00005410ff8d7816 */ /* 0x100fe20000000004 */
[----:B------:R-:W-:Y:S02]  /*2660*/  FMUL.FTZ R156, R88, R149 ;  /* 0x00000095589c7220 */ /* 0x000fe40000410000 */
        /* <DEDUP_REMOVED lines=31> */
[----:B----4-:R-:W-:Y:S01]  /*2860*/  PRMT R13, RZ, 0x5410, R8 ;  /* 0x00005410ff0d7816 */ /* 0x010fe20000000008 */
[----:B-1----:R-:W-:-:S04]  /*2870*/  FMUL.FTZ R132, R135, R120 ;  /* 0x0000007887847220 */ /* 0x002fc80000410000 */
[----:B------:R-:W-:Y:S02]  /*2880*/  FMUL.FTZ R146, R68, R13 ;  /* 0x0000000d44927220 */ /* 0x000fe40000410000 */
[----:B------:R-:W1:Y:S01]  /*2890*/  MUFU.EX2 R124, R124 ;  /* 0x0000007c007c7308 */ /* 0x000e620000000800 */
[-C--:B------:R-:W-:Y:S02]  /*28a0*/  FMUL.FTZ R126, R82, R15.reuse ;  /* 0x0000000f527e7220 */ /* 0x080fe40000410000 */
[----:B------:R-:W-:Y:S02]  /*28b0*/  FFMA.FTZ R12, R146, R120, R145 ;  /* 0x00000078920c7223 */ /* 0x000fe40000010091 */
[C---:B--2---:R-:W-:Y:S02]  /*28c0*/  FMUL.FTZ R13, R121.reuse, R132 ;  /* 0x00000084790d7220 */ /* 0x044fe40000410000 */
[----:B------:R-:W-:Y:S01]  /*28d0*/  FFMA.FTZ R12, R121, R12, R140 ;  /* 0x0000000c790c7223 */ /* 0x000fe2000001008c */
[----:B------:R-:W2:Y:S01]  /*28e0*/  MUFU.EX2 R125, R125 ;  /* 0x0000007d007d7308 */ /* 0x000ea20000000800 */
[----:B------:R-:W-:Y:S01]  /*28f0*/  FMUL.FTZ R127, R84, R15 ;  /* 0x0000000f547f7220 */ /* 0x000fe20000410000 */
[----:B------:R-:W-:Y:S01]  /*2900*/  ISETP.NE.AND P0, PT, R55, 0x3f, PT ;  /* 0x0000003f3700780c */ /* 0x000fe20003f05270 */
[----:B0-----:R-:W-:-:S02]  /*2910*/  FMUL.FTZ R132, R122, R13 ;  /* 0x0000000d7a847220 */ /* 0x001fc40000410000 */
[----:B------:R-:W-:-:S03]  /*2920*/  FFMA.FTZ R12, R122, R12, R143 ;  /* 0x0000000c7a0c7223 */ /* 0x000fc6000001008f */
[----:B------:R-:W0:Y:S01]  /*2930*/  MUFU.EX2 R126, R126 ;  /* 0x0000007e007e7308 */ /* 0x000e220000000800 */
[----:B------:R-:W-:Y:S02]  /*2940*/  FMUL.FTZ R128, R86, R15 ;  /* 0x0000000f56807220 */ /* 0x000fe40000410000 */
[C---:B------:R-:W-:Y:S02]  /*2950*/  FMUL.FTZ R13, R123.reuse, R132 ;  /* 0x000000847b0d7220 */ /* 0x040fe40000410000 */
[----:B------:R-:W-:-:S03]  /*2960*/  FFMA.FTZ R12, R123, R12, R142 ;  /* 0x0000000c7b0c7223 */ /* 0x000fc6000001008e */
[----:B------:R-:W4:Y:S01]  /*2970*/  MUFU.EX2 R127, R127 ;  /* 0x0000007f007f7308 */ /* 0x000f220000000800 */
[----:B------:R-:W-:Y:S01]  /*2980*/  FMUL.FTZ R129, R88, R15 ;  /* 0x0000000f58817220 */ /* 0x000fe20000410000 */
[----:B------:R0:W3:Y:S01]  /*2990*/  @P0 LDS R149, [R55.X4+0x1494] ;  /* 0x0014940037950984 */ /* 0x0000e20000004800 */
        /* <DEDUP_REMOVED lines=23> */
[C---:B0-----:R-:W-:Y:S02]  /*2b10*/  FMUL.FTZ R136, R130.reuse, R13 ;  /* 0x0000000d82887220 */ /* 0x041fe40000410000 */
[----:B------:R-:W-:-:S05]  /*2b20*/  FFMA.FTZ R12, R130, R12, R163 ;  /* 0x0000000c820c7223 */ /* 0x000fca00000100a3 */
[----:B------:R-:W0:Y:S01]  /*2b30*/  MUFU.EX2 R134, R134 ;  /* 0x0000008600867308 */ /* 0x000e220000000800 */
[C---:B----4-:R-:W-:Y:S02]  /*2b40*/  FMUL.FTZ R13, R131.reuse, R136 ;  /* 0x00000088830d7220 */ /* 0x050fe40000410000 */
[----:B------:R-:W-:Y:S02]  /*2b50*/  FFMA.FTZ R12, R131, R12, R162 ;  /* 0x0000000c830c7223 */ /* 0x000fe400000100a2 */
[C---:B-1----:R-:W-:Y:S02]  /*2b60*/  FMUL.FTZ R136, R132.reuse, R13 ;  /* 0x0000000d84887220 */ /* 0x042fe40000410000 */
[----:B------:R-:W-:Y:S02]  /*2b70*/  FFMA.FTZ R12, R132, R12, R167 ;  /* 0x0000000c840c7223 */ /* 0x000fe400000100a7 */
[C---:B--2---:R-:W-:Y:S02]  /*2b80*/  FMUL.FTZ R13, R133.reuse, R136 ;  /* 0x00000088850d7220 */ /* 0x044fe40000410000 */
[----:B------:R-:W-:-:S02]  /*2b90*/  FFMA.FTZ R15, R133, R12, R166 ;  /* 0x0000000c850f7223 */ /* 0x000fc400000100a6 */
[----:B---3--:R-:W-:Y:S02]  /*2ba0*/  FMUL.FTZ R14, R14, R137 ;  /* 0x000000890e0e7220 */ /* 0x008fe40000410000 */
[C---:B0-----:R-:W-:Y:S02]  /*2bb0*/  FMUL.FTZ R12, R134.reuse, R13 ;  /* 0x0000000d860c7220 */ /* 0x041fe40000410000 */
[----:B------:R-:W-:Y:S01]  /*2bc0*/  FFMA.FTZ R13, R134, R15, R169 ;  /* 0x0000000f860d7223 */ /* 0x000fe200000100a9 */
[----:B------:R-:W-:Y:S05]  /*2bd0*/  @P0 BRA `(.L_x_3672) ;  /* 0x0000008000000947 */ /* 0x000fea0003800000 */
[----:B------:R-:W-:Y:S02]  /*2be0*/  ISETP.NE.AND P0, PT, R45, c[0x0][0x174], PT ;  /* 0x00005d002d007a0c */ /* 0x000fe40003f05270 */
[----:B------:R-:W-:-:S11]  /*2bf0*/  MOV R149, 0x3f800000 ;  /* 0x3f80000000957802 */ /* 0x000fd60000000f00 */
[----:B------:R-:W-:-:S04]  /*2c00*/  @P0 LEA.HI R15, R45, R45, RZ, 0x1 ;  /* 0x0000002d2d0f0211 */ /* 0x000fc800078f08ff */
[----:B------:R-:W-:-:S04]  /*2c10*/  @P0 LOP3.LUT R136, R15, 0x3ffffe, RZ, 0xc0, !PT ;  /* 0x003ffffe0f880812 */ /* 0x000fc800078ec0ff */
[----:B------:R-:W-:-:S04]  /*2c20*/  @P0 IADD3 R136, -R136, R45, RZ ;  /* 0x0000002d88880210 */ /* 0x000fc80007ffe1ff */
[----:B------:R-:W-:-:S04]  /*2c30*/  @P0 LEA R15, R136, 0xc90, 0xa ;  /* 0x00000c90880f0811 */ /* 0x000fc800078e50ff */
[----:B------:R-:W-:-:S05]  /*2c40*/  @P0 IADD3 R15, R15, R116, RZ ;  /* 0x000000740f0f0210 */ /* 0x000fca0007ffe0ff */
[----:B------:R0:W1:Y:S02]  /*2c50*/  @P0 LDS R149, [R15] ;  /* 0x000000000f950984 */ /* 0x0000640000000800 */
.L_x_3672:
[----:B------:R-:W-:Y:S05]  /*2c60*/  BSYNC B0 ;  /* 0x0000000000007941 */ /* 0x000fea0003800000 */
.L_x_3671:
        /* <DEDUP_REMOVED lines=26> */
.L_x_3694:
        /* <DEDUP_REMOVED lines=24> */
.L_x_3695:
        /* <DEDUP_REMOVED lines=10> */
[----:B-1---5:R-:W-:Y:S05]  /*3030*/  CALL.REL.NOINC `($__internal_148_$__cuda_sm70_shflsync_idx_p) ;  /* 0x000033c000007944 */ /* 0x022fea0003c00000 */
.L_x_3677:
[----:B------:R-:W-:Y:S05]  /*3040*/  BRA.CONV ~URZ, `(.L_x_3678) ;  /* 0x000000637f007947 */ /* 0x000fea000b800000 */
[----:B0-----:R-:W-:Y:S01]  /*3050*/  HFMA2.MMA R176, -RZ, RZ, 0, 1.847743988037109375e-06 ;  /* 0x0000001fffb07435 */ /* 0x001fe200000001ff */
[----:B------:R-:W-:-:S02]  /*3060*/  MOV R175, R15 ;  /* 0x0000000f00af7202 */ /* 0x000fc40000000f00 */
[----:B-1----:R-:W-:Y:S02]  /*3070*/  MOV R174, 0x1f ;  /* 0x0000001f00ae7802 */ /* 0x002fe40000000f00 */
[----:B------:R-:W-:Y:S02]  /*3080*/  MOV R177, 0xffffffff ;  /* 0xffffffff00b17802 */ /* 0x000fe40000000f00 */
[----:B------:R-:W-:Y:S02]  /*3090*/  MOV R12, 0x30b0 ;  /* 0x000030b0000c7802 */ /* 0x000fe40000000f00 */
[----:B-----5:R-:W-:Y:S05]  /*30a0*/  CALL.REL.NOINC `($__internal_148_$__cuda_sm70_shflsync_idx_p) ;  /* 0x0000335000007944 */ /* 0x020fea0003c00000 */
.L_x_3678:
[----:B------:R-:W-:Y:S05]  /*30b0*/  BRA.DIV ~URZ, `(.L_x_3679) ;  /* 0x000029927f007947 */ /* 0x000fea000b800000 */
[----:B------:R2:W3:Y:S04]  /*30c0*/  SHFL.UP PT, R170, R171, 0x1, RZ ;  /* 0x04200000abaa7989 */ /* 0x0004e800000e00ff */
[----:B-----5:R-:W4:Y:S04]  /*30d0*/  SHFL.IDX PT, R24, R24, RZ, 0x1f ;  /* 0x00001fff18187589 */ /* 0x020f2800000e0000 */
[----:B------:R2:W0:Y:S04]  /*30e0*/  SHFL.IDX PT, R13, R25, RZ, 0x1f ;  /* 0x00001fff190d7589 */ /* 0x00042800000e0000 */
[----:B------:R2:W1:Y:S02]  /*30f0*/  SHFL.UP PT, R171, R15, 0x1, RZ ;  /* 0x042000000fab7989 */ /* 0x00046400000e00ff */
.L_x_3696:
[----:B--2---:R-:W2:Y:S01]  /*3100*/  LDS.64 R14, [R55.X16+0x880] ;  /* 0x00088000370e7984 */ /* 0x004ea2000000ca00 */
[----:B----4-:R-:W-:Y:S01]  /*3110*/  MOV R12, R24 ;  /* 0x00000018000c7202 */ /* 0x010fe20000000f00 */
[----:B01-3--:R-:W-:-:S04]  /*3120*/  @P1 FFMA.FTZ R13, R13, R170, R171 ;  /* 0x000000aa0d0d1223 */ /* 0x00bfc800000100ab */
[----:B------:R-:W-:Y:S02]  /*3130*/  @P1 FMUL.FTZ R12, R12, R170 ;  /* 0x000000aa0c0c1220 */ /* 0x000fe40000410000 */
[C---:B--2---:R-:W-:Y:S02]  /*3140*/  FFMA.FTZ R15, R14.reuse, R13, R15 ;  /* 0x0000000d0e0f7223 */ /* 0x044fe4000001000f */
[----:B------:R-:W-:-:S05]  /*3150*/  FMUL.FTZ R14, R14, R12 ;  /* 0x0000000c0e0e7220 */ /* 0x000fca0000410000 */
[----:B------:R0:W-:Y:S02]  /*3160*/  STS.128 [R55.X16+0x880], R12 ;  /* 0x0008800c37007388 */ /* 0x0001e4000000cc00 */
.L_x_3674:
[----:B--2---:R-:W-:Y:S05]  /*3170*/  BSYNC B0 ;  /* 0x0000000000007941 */ /* 0x004fea0003800000 */
.L_x_3673:
[----:B------:R-:W-:Y:S01]  /*3180*/  WARPSYNC 0xffffffff ;  /* 0xffffffff00007948 */ /* 0x000fe20003800000 */
[----:B------:R-:W-:Y:S01]  /*3190*/  BAR.SYNC.DEFER_BLOCKING 0x0 ;  /* 0x0000000000007b1d */ /* 0x000fe20000010000 */
[C---:B01----:R-:W-:Y:S01]  /*31a0*/  FMUL.FTZ R14, R134.reuse, R149 ;  /* 0x00000095860e7220 */ /* 0x043fe20000410000 */
[----:B------:R-:W-:Y:S01]  /*31b0*/  LOP3.LUT P0, RZ, R55, 0x1f, RZ, 0xc0, !PT ;  /* 0x0000001f37ff7812 */ /* 0x000fe2000780c0ff */
[----:B------:R-:W-:Y:S01]  /*31c0*/  FFMA.FTZ R13, R134, R164, R165 ;  /* 0x000000a4860d7223 */ /* 0x000fe200000100a5 */
[----:B-----5:R-:W-:Y:S01]  /*31d0*/  HFMA2.MMA R25, -RZ, RZ, 0, 0 ;  /* 0x00000000ff197435 */ /* 0x020fe200000001ff */
[----:B------:R-:W-:Y:S01]  /*31e0*/  FMUL.FTZ R15, R133, R14 ;  /* 0x0000000e850f7220 */ /* 0x000fe20000410000 */
        /* <DEDUP_REMOVED lines=11> */
[----:B------:R-:W-:Y:S01]  /*32a0*/  FFMA.FTZ R13, R129, R13, R152 ;  /* 0x0000000d810d7223 */ /* 0x000fe20000010098 */
[----:B------:R-:W0:Y:S03]  /*32b0*/  LDS R12, [R55.X8+0x884] ;  /* 0x00088400370c7984 */ /* 0x000e260000008800 */
[----:B------:R-:W-:Y:S01]  /*32c0*/  FFMA.FTZ R13, R128, R13, R153 ;  /* 0x0000000d800d7223 */ /* 0x000fe20000010099 */
[----:B------:R-:W1:Y:S01]  /*32d0*/  @!P0 LDS.64 R24, [UR4+0x1590] ;  /* 0x00159004ff188984 */ /* 0x000e620008000a00 */
[----:B------:R-:W-:-:S02]  /*32e0*/  ISETP.GT.U32.AND P0, PT, R55, 0x1f, PT ;  /* 0x0000001f3700780c */ /* 0x000fc40003f04070 */
        /* <DEDUP_REMOVED lines=47> */
.L_x_3697:
        /* <DEDUP_REMOVED lines=26> */
.L_x_3698:
        /* <DEDUP_REMOVED lines=11> */
.L_x_3681:
[----:B01----:R-:W-:Y:S05]  /*3830*/  BSYNC B0 ;  /* 0x0000000000007941 */ /* 0x003fea0003800000 */
.L_x_3680:
        /* <DEDUP_REMOVED lines=12> */
[--C-:B------:R-:W-:Y:S01]  /*3900*/  PRMT R175, RZ, 0x5410, R11.reuse ;  /* 0x00005410ffaf7816 */ /* 0x100fe2000000000b */
        /* <DEDUP_REMOVED lines=10> */
[----:B------:R-:W0:Y:S02]  /*39b0*/  LDS R12, [R55.X8+0xa94] ;  /* 0x000a9400370c7984 */ /* 0x000e240000008800 */
[----:B------:R-:W-:Y:S01]  /*39c0*/  FFMA.FTZ R14, R73, R148, R14 ;  /* 0x00000094490e7223 */ /* 0x000fe2000001000e */
[----:B------:R-:W-:-:S02]  /*39d0*/  PRMT R182, RZ, 0x5410, R6 ;  /* 0x00005410ffb67816 */ /* 0x000fc40000000006 */
[----:B------:R-:W-:Y:S01]  /*39e0*/  PRMT R183, RZ, 0x7610, R6 ;  /* 0x00007610ffb77816 */ /* 0x000fe20000000006 */
[----:B------:R-:W-:Y:S01]  /*39f0*/  FFMA.FTZ R14, R75, R155, R14 ;  /* 0x0000009b4b0e7223 */ /* 0x000fe2000001000e */
[--C-:B------:R-:W-:Y:S02]  /*3a00*/  PRMT R184, RZ, 0x5410, R7.reuse ;  /* 0x00005410ffb87816 */ /* 0x100fe40000000007 */
[----:B------:R-:W-:Y:S01]  /*3a10*/  PRMT R185, RZ, 0x7610, R7 ;  /* 0x00007610ffb97816 */ /* 0x000fe20000000007 */
[----:B------:R-:W-:Y:S01]  /*3a20*/  FFMA.FTZ R14, R79, R154, R14 ;  /* 0x0000009a4f0e7223 */ /* 0x000fe2000001000e */
[----:B------:R-:W-:Y:S02]  /*3a30*/  ISETP.GT.AND P2, PT, R53, 0x1b, PT ;  /* 0x0000001b3500780c */ /* 0x000fe40003f44270 */
[----:B------:R-:W-:Y:S01]  /*3a40*/  ISETP.NE.AND P3, PT, R55, RZ, PT ;  /* 0x000000ff3700720c */ /* 0x000fe20003f65270 */
[----:B------:R-:W-:Y:S02]  /*3a50*/  FFMA.FTZ R14, R77, R159, R14 ;  /* 0x0000009f4d0e7223 */ /* 0x000fe4000001000e */
[----:B------:R-:W-:-:S02]  /*3a60*/  FFMA.FTZ R172, -R94, R185, R169 ;  /* 0x000000b95eac7223 */ /* 0x000fc400000101a9 */
[----:B------:R-:W-:-:S04]  /*3a70*/  FFMA.FTZ R14, R81, R156, R14 ;  /* 0x0000009c510e7223 */ /* 0x000fc8000001000e */
[----:B------:R-:W-:Y:S02]  /*3a80*/  FFMA.FTZ R14, R83, R163, R14 ;  /* 0x000000a3530e7223 */ /* 0x000fe4000001000e */
[----:B------:R-:W-:Y:S02]  /*3a90*/  FFMA.FTZ R163, -R90, R180, R163 ;  /* 0x000000b45aa37223 */ /* 0x000fe400000101a3 */
[----:B------:R-:W-:Y:S01]  /*3aa0*/  FFMA.FTZ R14, R37, R162, R14 ;  /* 0x000000a2250e7223 */ /* 0x000fe2000001000e */
[----:B------:R-:W-:Y:S03]  /*3ab0*/  @!P3 STS.64 [UR4+0x1590], R24 ;  /* 0x00159018ff00b988 */ /* 0x000fe60008000a04 */
[----:B------:R-:W-:Y:S02]  /*3ac0*/  FFMA.FTZ R14, R39, R167, R14 ;  /* 0x000000a7270e7223 */ /* 0x000fe4000001000e */
[----:B------:R-:W-:-:S02]  /*3ad0*/  FFMA.FTZ R167, -R92, R183, R167 ;  /* 0x000000b75ca77223 */ /* 0x000fc400000101a7 */
[----:B------:R-:W-:Y:S02]  /*3ae0*/  FFMA.FTZ R14, R27, R166, R14 ;  /* 0x000000a61b0e7223 */ /* 0x000fe4000001000e */
[----:B------:R-:W-:Y:S02]  /*3af0*/  FFMA.FTZ R166, -R93, R184, R166 ;  /* 0x000000b85da67223 */ /* 0x000fe400000101a6 */
[----:B------:R-:W-:Y:S02]  /*3b00*/  FFMA.FTZ R13, R41, R169, R14 ;  /* 0x000000a9290d7223 */ /* 0x000fe4000001000e */
[----:B0-----:R-:W-:-:S03]  /*3b10*/  FFMA.FTZ R149, R12, R149, R164 ;  /* 0x000000950c957223 */ /* 0x001fc600000100a4 */
[----:B------:R-:W0:Y:S01]  /*3b20*/  SHFL.DOWN PT, R14, R13, 0x1, 0x1f ;  /* 0x08201f000d0e7f89 */ /* 0x000e2200000e0000 */
[-C--:B------:R-:W-:Y:S02]  /*3b30*/  FFMA.FTZ R134, R134, R149.reuse, R165 ;  /* 0x0000009586867223 */ /* 0x080fe400000100a5 */
[----:B------:R-:W-:Y:S02]  /*3b40*/  FMUL.FTZ R165, R94, R149 ;  /* 0x000000955ea57220 */ /* 0x000fe40000410000 */
[-C--:B------:R-:W-:Y:S02]  /*3b50*/  FFMA.FTZ R133, R133, R134.reuse, R160 ;  /* 0x0000008685857223 */ /* 0x080fe400000100a0 */
[----:B------:R-:W-:Y:S02]  /*3b60*/  FMUL.FTZ R170, R93, R134 ;  /* 0x000000865daa7220 */ /* 0x000fe40000410000 */
[----:B------:R-:W-:Y:S02]  /*3b70*/  FFMA.FTZ R12, R132, R133, R161 ;  /* 0x00000085840c7223 */ /* 0x000fe400000100a1 */
[----:B------:R-:W-:-:S02]  /*3b80*/  FFMA.FTZ R161, -R91, R182, R162 ;  /* 0x000000b65ba17223 */ /* 0x000fc400000101a2 */
[----:B------:R-:W-:Y:S02]  /*3b90*/  FFMA.FTZ R131, R131, R12, R158 ;  /* 0x0000000c83837223 */ /* 0x000fe4000001009e */
[----:B------:R-:W-:Y:S02]  /*3ba0*/  FFMA.FTZ R158, -R86, R178, R159 ;  /* 0x000000b2569e7223 */ /* 0x000fe4000001019f */
[----:B------:R-:W-:Y:S02]  /*3bb0*/  FFMA.FTZ R157, R130, R131, R157 ;  /* 0x00000083829d7223 */ /* 0x000fe4000001009d */
[----:B------:R-:W-:Y:S02]  /*3bc0*/  FFMA.FTZ R159, -R88, R181, R156 ;  /* 0x000000b5589f7223 */ /* 0x000fe4000001019c */
[----:B------:R-:W-:Y:S02]  /*3bd0*/  FFMA.FTZ R129, R129, R157, R152 ;  /* 0x0000009d81817223 */ /* 0x000fe40000010098 */
[----:B0-----:R-:W-:-:S02]  /*3be0*/  @!P0 FADD.FTZ R13, R13, R14 ;  /* 0x0000000e0d0d8221 */ /* 0x001fc40000010000 */
[----:B------:R-:W-:Y:S02]  /*3bf0*/  FFMA.FTZ R128, R128, R129, R153 ;  /* 0x0000008180807223 */ /* 0x000fe40000010099 */
[----:B------:R-:W-:Y:S01]  /*3c00*/  FFMA.FTZ R152, -R82, R177, R155 ;  /* 0x000000b152987223 */ /* 0x000fe2000001019b */
[----:B------:R-:W0:Y:S01]  /*3c10*/  SHFL.DOWN PT, R14, R13, 0x2, 0x1f ;  /* 0x08401f000d0e7f89 */ /* 0x000e2200000e0000 */
[----:B------:R-:W-:Y:S01]  /*3c20*/  FFMA.FTZ R150, R127, R128, R150 ;  /* 0x000000807f967223 */ /* 0x000fe20000010096 */
[----:B------:R-:W-:Y:S01]  /*3c30*/  PRMT R127, RZ, 0x5410, R9 ;  /* 0x00005410ff7f7816 */ /* 0x000fe20000000009 */
[----:B------:R-:W-:Y:S02]  /*3c40*/  FFMA.FTZ R153, -R84, R179, R154 ;  /* 0x000000b354997223 */ /* 0x000fe4000001019a */
[----:B------:R-:W-:Y:S02]  /*3c50*/  FFMA.FTZ R151, R126, R150, R151 ;  /* 0x000000967e977223 */ /* 0x000fe40000010097 */
[----:B------:R-:W-:-:S02]  /*3c60*/  FFMA.FTZ R140, -R72, R127, R140 ;  /* 0x0000007f488c7223 */ /* 0x000fc4000001018c */
[----:B------:R-:W-:Y:S02]  /*3c70*/  FFMA.FTZ R144, R125, R151, R144 ;  /* 0x000000977d907223 */ /* 0x000fe40000010090 */
[----:B------:R-:W-:Y:S02]  /*3c80*/  FMUL.FTZ R147, R82, R150 ;  /* 0x0000009652937220 */ /* 0x000fe40000410000 */
[----:B------:R-:W-:Y:S01]  /*3c90*/  FFMA.FTZ R141, R124, R144, R141 ;  /* 0x000000907c8d7223 */ /* 0x000fe2000001008d */
[----:B------:R-:W-:Y:S01]  /*3ca0*/  PRMT R124, RZ, 0x7610, R8 ;  /* 0x00007610ff7c7816 */ /* 0x000fe20000000008 */
[----:B------:R-:W-:Y:S02]  /*3cb0*/  FMUL.FTZ R154, R84, R128 ;  /* 0x00000080549a7220 */ /* 0x000fe40000410000 */
[----:B------:R-:W-:Y:S02]  /*3cc0*/  FFMA.FTZ R123, R123, R141, R138 ;  /* 0x0000008d7b7b7223 */ /* 0x000fe4000001008a */
[----:B------:R-:W-:-:S02]  /*3cd0*/  FFMA.FTZ R126, -R70, R124, R145 ;  /* 0x0000007c467e7223 */ /* 0x000fc40000010191 */
[----:B------:R-:W-:Y:S02]  /*3ce0*/  FFMA.FTZ R122, R122, R123, R139 ;  /* 0x0000007b7a7a7223 */ /* 0x000fe4000001008b */
[----:B------:R-:W-:Y:S02]  /*3cf0*/  FMUL.FTZ R138, R76, R141 ;  /* 0x0000008d4c8a7220 */ /* 0x000fe40000410000 */
[----:B------:R-:W-:Y:S02]  /*3d00*/  FFMA.FTZ R121, R121, R122, R136 ;  /* 0x0000007a79797223 */ /* 0x000fe40000010088 */
[----:B0-----:R-:W-:Y:S02]  /*3d10*/  @!P1 FADD.FTZ R13, R13, R14 ;  /* 0x0000000e0d0d9221 */ /* 0x001fe40000010000 */
[-C--:B------:R-:W-:Y:S02]  /*3d20*/  FFMA.FTZ R120, R120, R121.reuse, R137 ;  /* 0x0000007978787223 */ /* 0x080fe40000010089 */
[----:B------:R-:W-:Y:S01]  /*3d30*/  FMUL.FTZ R125, R70, R121 ;  /* 0x00000079467d7220 */ /* 0x000fe20000410000 */
[----:B------:R-:W0:Y:S01]  /*3d40*/  SHFL.DOWN PT, R176, R13, 0x4, 0x1f ;  /* 0x08801f000db07f89 */ /* 0x000e2200000e0000 */
[----:B------:R-:W-:-:S02]  /*3d50*/  FMUL.FTZ R14, R68, R120 ;  /* 0x00000078440e7220 */ /* 0x000fc40000410000 */
[----:B------:R-:W-:Y:S02]  /*3d60*/  FMUL.FTZ R130, R72, R122 ;  /* 0x0000007a48827220 */ /* 0x000fe40000410000 */
[----:B------:R-:W-:Y:S02]  /*3d70*/  FFMA.FTZ R132, R14, R135, RZ ;  /* 0x000000870e847223 */ /* 0x000fe400000100ff */
[----:B------:R-:W-:Y:S02]  /*3d80*/  FMUL.FTZ R137, R74, R123 ;  /* 0x0000007b4a897220 */ /* 0x000fe40000410000 */
[----:B------:R-:W-:Y:S01]  /*3d90*/  FFMA.FTZ R139, R125, R126, R132 ;  /* 0x0000007e7d8b7223 */ /* 0x000fe20000010084 */
[----:B------:R-:W-:Y:S01]  /*3da0*/  PRMT R132, RZ, 0x7610, R9 ;  /* 0x00007610ff847816 */ /* 0x000fe20000000009 */
[----:B------:R-:W-:Y:S02]  /*3db0*/  FFMA.FTZ R145, -R80, R175, R148 ;  /* 0x000000af50917223 */ /* 0x000fe40000010194 */
[----:B------:R-:W-:-:S02]  /*3dc0*/  FFMA.FTZ R139, R130, R140, R139 ;  /* 0x0000008c828b7223 */ /* 0x000fc4000001008b */
[----:B------:R-:W-:Y:S02]  /*3dd0*/  FFMA.FTZ R136, -R74, R132, R143 ;  /* 0x000000844a887223 */ /* 0x000fe4000001018f */
[----:B------:R-:W-:Y:S02]  /*3de0*/  FMUL.FTZ R143, R78, R144 ;  /* 0x000000904e8f7220 */ /* 0x000fe40000410000 */
        /* <DEDUP_REMOVED lines=26> */
[C---:B------:R-:W-:Y:S02]  /*3f90*/  FMUL.FTZ R139, R119.reuse, R149 ;  /* 0x00000095778b7220 */ /* 0x040fe40000410000 */
[----:B------:R-:W-:Y:S01]  /*3fa0*/  FMUL.FTZ R25, R152, R25 ;  /* 0x0000001998197220 */ /* 0x000fe20000410000 */
[----:B------:R-:W0:Y:S01]  /*3fb0*/  SHFL.DOWN PT, R174, R169, 0x1, 0x1f ;  /* 0x08201f00a9ae7f89 */ /* 0x000e2200000e0000 */
[----:B------:R-:W-:Y:S02]  /*3fc0*/  FMUL.FTZ R172, R172, R139 ;  /* 0x0000008bacac7220 */ /* 0x000fe40000410000 */
[----:B------:R-:W-:-:S02]  /*3fd0*/  FMUL.FTZ R139, R119, R134 ;  /* 0x00000086778b7220 */ /* 0x000fc40000410000 */
[----:B------:R-:W-:Y:S02]  /*3fe0*/  FFMA.FTZ R149, R185, R149, R172 ;  /* 0x00000095b9957223 */ /* 0x000fe400000100ac */
[----:B------:R-:W-:Y:S02]  /*3ff0*/  FMUL.FTZ R139, R166, R139 ;  /* 0x0000008ba68b7220 */ /* 0x000fe40000410000 */
[----:B------:R-:W-:Y:S02]  /*4000*/  FMUL.FTZ R24, R119, R131 ;  /* 0x0000008377187220 */ /* 0x000fe40000410000 */
[----:B------:R-:W-:Y:S02]  /*4010*/  FFMA.FTZ R134, R184, R134, R139 ;  /* 0x00000086b8867223 */ /* 0x000fe4000001008b */
[----:B------:R-:W-:Y:S02]  /*4020*/  FFMA.FTZ R150, R177, R150, R25 ;  /* 0x00000096b1967223 */ /* 0x000fe40000010019 */
[----:B------:R-:W-:-:S02]  /*4030*/  FADD.FTZ R29, R134, R29 ;  /* 0x0000001d861d7221 */ /* 0x000fc40000010000 */
[----:B------:R-:W-:Y:S02]  /*4040*/  FFMA.FTZ R134, R182, R12, R161 ;  /* 0x0000000cb6867223 */ /* 0x000fe400000100a1 */
[C---:B------:R-:W-:Y:S02]  /*4050*/  FMUL.FTZ R12, R119.reuse, R157 ;  /* 0x0000009d770c7220 */ /* 0x040fe40000410000 */
[----:B------:R-:W-:Y:S02]  /*4060*/  FADD.FTZ R35, R134, R35 ;  /* 0x0000002386237221 */ /* 0x000fe40000010000 */
[----:B------:R-:W-:Y:S02]  /*4070*/  FMUL.FTZ R25, R119, R144 ;  /* 0x0000009077197220 */ /* 0x000fe40000410000 */
[----:B0-----:R-:W-:Y:S01]  /*4080*/  @!P0 FADD.FTZ R169, R169, R174 ;  /* 0x000000aea9a98221 */ /* 0x001fe20000010000 */
[----:B------:R-:W-:Y:S01]  /*4090*/  ISETP.GT.AND P0, PT, R53, 0x17, PT ;  /* 0x000000173500780c */ /* 0x000fe20003f04270 */
[----:B------:R-:W-:-:S02]  /*40a0*/  FMUL.FTZ R24, R163, R24 ;  /* 0x00000018a3187220 */ /* 0x000fc40000410000 */
[----:B------:R-:W-:Y:S01]  /*40b0*/  FFMA.FTZ R158, R178, R129, R158 ;  /* 0x00000081b29e7223 */ /* 0x000fe2000001009e */
[----:B------:R-:W0:Y:S01]  /*40c0*/  SHFL.DOWN PT, R174, R169, 0x2, 0x1f ;  /* 0x08401f00a9ae7f89 */ /* 0x000e2200000e0000 */
[----:B------:R-:W-:Y:S02]  /*40d0*/  FMUL.FTZ R12, R159, R12 ;  /* 0x0000000c9f0c7220 */ /* 0x000fe40000410000 */
[----:B------:R-:W-:Y:S02]  /*40e0*/  FMUL.FTZ R129, R146, R25 ;  /* 0x0000001992817220 */ /* 0x000fe40000410000 */
[----:B------:R-:W-:Y:S02]  /*40f0*/  FMUL.FTZ R25, R119, R141 ;  /* 0x0000008d77197220 */ /* 0x000fe40000410000 */
[----:B------:R-:W-:Y:S02]  /*4100*/  FFMA.FTZ R131, R180, R131, R24 ;  /* 0x00000083b4837223 */ /* 0x000fe40000010018 */
[----:B------:R-:W-:-:S02]  /*4110*/  @!P0 FADD.FTZ R13, R13, R176 ;  /* 0x000000b00d0d8221 */ /* 0x000fc40000010000 */
[----:B------:R-:W-:Y:S02]  /*4120*/  FFMA.FTZ R24, R181, R157, R12 ;  /* 0x0000009db5187223 */ /* 0x000fe4000001000c */
[C---:B------:R-:W-:Y:S01]  /*4130*/  FMUL.FTZ R12, R119.reuse, R128 ;  /* 0x00000080770c7220 */ /* 0x040fe20000410000 */
[----:B------:R-:W1:Y:S01]  /*4140*/  SHFL.DOWN PT, R176, R13, 0x10, 0x1f ;  /* 0x0a001f000db07f89 */ /* 0x000e6200000e0000 */
[----:B------:R-:W-:Y:S02]  /*4150*/  FMUL.FTZ R142, R142, R25 ;  /* 0x000000198e8e7220 */ /* 0x000fe40000410000 */
[----:B------:R-:W-:Y:S02]  /*4160*/  FMUL.FTZ R25, R119, R123 ;  /* 0x0000007b77197220 */ /* 0x000fe40000410000 */
[----:B------:R-:W-:Y:S02]  /*4170*/  FMUL.FTZ R153, R153, R12 ;  /* 0x0000000c99997220 */ /* 0x000fe40000410000 */
[----:B------:R-:W-:-:S02]  /*4180*/  FMUL.FTZ R12, R119, R151 ;  /* 0x00000097770c7220 */ /* 0x000fc40000410000 */
[----:B------:R-:W-:Y:S02]  /*4190*/  FMUL.FTZ R136, R136, R25 ;  /* 0x0000001988887220 */ /* 0x000fe40000410000 */
[----:B0-----:R-:W-:Y:S01]  /*41a0*/  @!P1 FADD.FTZ R169, R169, R174 ;  /* 0x000000aea9a99221 */ /* 0x001fe20000010000 */
[----:B------:R-:W-:Y:S01]  /*41b0*/  ISETP.GT.AND P1, PT, R53, 0xf, PT ;  /* 0x0000000f3500780c */ /* 0x000fe20003f24270 */
[----:B------:R-:W-:Y:S02]  /*41c0*/  FMUL.FTZ R25, R119, R122 ;  /* 0x0000007a77197220 */ /* 0x000fe40000410000 */
[----:B------:R-:W-:Y:S01]  /*41d0*/  FMUL.FTZ R12, R145, R12 ;  /* 0x0000000c910c7220 */ /* 0x000fe20000410000 */
[----:B------:R-:W0:Y:S01]  /*41e0*/  SHFL.DOWN PT, R174, R169, 0x4, 0x1f ;  /* 0x08801f00a9ae7f89 */ /* 0x000e2200000e0000 */
[----:B------:R-:W-:Y:S02]  /*41f0*/  FADD.FTZ R33, R24, R33 ;  /* 0x0000002118217221 */ /* 0x000fe40000010000 */
[----:B------:R-:W-:-:S02]  /*4200*/  FMUL.FTZ R140, R140, R25 ;  /* 0x000000198c8c7220 */ /* 0x000fc40000410000 */
[C---:B------:R-:W-:Y:S02]  /*4210*/  FMUL.FTZ R166, R119.reuse, R133 ;  /* 0x0000008577a67220 */ /* 0x040fe40000410000 */
[C---:B------:R-:W-:Y:S02]  /*4220*/  FMUL.FTZ R25, R119.reuse, R121 ;  /* 0x0000007977197220 */ /* 0x040fe40000410000 */
[----:B------:R-:W-:Y:S02]  /*4230*/  FMUL.FTZ R24, R119, R120 ;  /* 0x0000007877187220 */ /* 0x000fe40000410000 */
[----:B------:R-:W-:Y:S02]  /*4240*/  FFMA.FTZ R151, R175, R151, R12 ;  /* 0x00000097af977223 */ /* 0x000fe4000001000c */
[----:B-1----:R-:W-:Y:S02]  /*4250*/  @!P1 FADD.FTZ R13, R13, R176 ;  /* 0x000000b00d0d9221 */ /* 0x002fe40000010000 */
[----:B------:R-:W-:-:S02]  /*4260*/  FMUL.FTZ R166, R167, R166 ;  /* 0x000000a6a7a67220 */ /* 0x000fc40000410000 */
[----:B------:R-:W-:Y:S02]  /*4270*/  FMUL.FTZ R25, R126, R25 ;  /* 0x000000197e197220 */ /* 0x000fe40000410000 */
[----:B------:R-:W-:Y:S02]  /*4280*/  FMUL.FTZ R24, R135, R24 ;  /* 0x0000001887187220 */ /* 0x000fe40000410000 */
[----:B------:R-:W-:Y:S02]  /*4290*/  FFMA.FTZ R133, R183, R133, R166 ;  /* 0x00000085b7857223 */ /* 0x000fe400000100a6 */
[----:B------:R-:W-:Y:S02]  /*42a0*/  FFMA.FTZ R153, R179, R128, R153 ;  /* 0x00000080b3997223 */ /* 0x000fe40000010099 */
[----:B0-----:R-:W-:Y:S02]  /*42b0*/  @!P2 FADD.FTZ R169, R169, R174 ;  /* 0x000000aea9a9a221 */ /* 0x001fe40000010000 */
[----:B------:R-:W-:-:S02]  /*42c0*/  FFMA.FTZ R129, R173, R144, R129 ;  /* 0x00000090ad817223 */ /* 0x000fc40000010081 */
[----:B------:R-:W-:Y:S01]  /*42d0*/  FFMA.FTZ R142, R171, R141, R142 ;  /* 0x0000008dab8e7223 */ /* 0x000fe2000001008e */
[----:B------:R-:W0:Y:S01]  /*42e0*/  SHFL.DOWN PT, R172, R169, 0x8, 0x1f ;  /* 0x09001f00a9ac7f89 */ /* 0x000e2200000e0000 */
        /* <DEDUP_REMOVED lines=13> */
[----:B------:R-:W-:Y:S01]  /*43c0*/  ISETP.NE.AND P0, PT, R53, RZ, PT ;  /* 0x000000ff3500720c */ /* 0x000fe20003f05270 */
[----:B------:R-:W-:Y:S02]  /*43d0*/  FADD.FTZ R104, R155, R104 ;  /* 0x000000689b687221 */ /* 0x000fe40000010000 */
[----:B------:R-:W-:Y:S01]  /*43e0*/  FADD.FTZ R32, R131, R32 ;  /* 0x0000002083207221 */ /* 0x000fe20000010000 */
        /* <DEDUP_REMOVED lines=16> */
[----:B------:R-:W-:Y:S01]  /*44f0*/  MOV R12, R169 ;  /* 0x000000a9000c7202 */ /* 0x000fe20000000f00 */
[----:B------:R-:W-:Y:S02]  /*4500*/  FADD.FTZ R64, R123, R64 ;  /* 0x000000407b407221 */ /* 0x000fe40000010000 */
[----:B------:R-:W-:Y:S02]  /*4510*/  FADD.FTZ R95, R14, R95 ;  /* 0x0000005f0e5f7221 */ /* 0x000fe40000010000 */
[----:B------:R0:W-:Y:S01]  /*4520*/  @!P0 STS.64 [R23.X8+0x858], R12 ;  /* 0x0008580c17008388 */ /* 0x0001e20000008a00 */
        /* <DEDUP_REMOVED lines=15> */
.L_x_3685:
[----:B0-----:R-:W-:Y:S05]  /*4620*/  BSYNC B0 ;  /* 0x0000000000007941 */ /* 0x001fea0003800000 */
.L_x_3684:
        /* <DEDUP_REMOVED lines=21> */
.L_x_3670:
[----:B------:R-:W-:Y:S01]  /*4780*/  BAR.SYNC.DEFER_BLOCKING 0x0 ;  /* 0x0000000000007b1d */ /* 0x000fe20000010000 */
        /* <DEDUP_REMOVED lines=9> */
[----:B------:R-:W-:Y:S02]  /*4820*/  F2FP.BF16.PACK_AB R8, R104, R103 ;  /* 0x000000676808723e */ /* 0x000fe400000010ff */
[----:B------:R-:W-:Y:S02]  /*4830*/  F2FP.BF16.PACK_AB R65, R64, R87 ;  /* 0x000000574041723e */ /* 0x000fe400000010ff */
[----:B------:R-:W-:-:S02]  /*4840*/  F2FP.BF16.PACK_AB R67, R85, R34 ;  /* 0x000000225543723e */ /* 0x000fc400000010ff */
[----:B------:R-:W-:Y:S02]  /*4850*/  F2FP.BF16.PACK_AB R75, R26, R29 ;  /* 0x0000001d1a4b723e */ /* 0x000fe400000010ff */
[----:B------:R-:W-:Y:S01]  /*4860*/  F2FP.BF16.PACK_AB R74, R30, R35 ;  /* 0x000000231e4a723e */ /* 0x000fe200000010ff */
[----:B------:R0:W-:Y:S01]  /*4870*/  STS.128 [R62.X16], R4 ;  /* 0x000000043e007388 */ /* 0x0001e2000000cc00 */
[----:B------:R-:W-:Y:S02]  /*4880*/  F2FP.BF16.PACK_AB R73, R32, R33 ;  /* 0x000000212049723e */ /* 0x000fe400000010ff */
[----:B------:R-:W-:Y:S01]  /*4890*/  F2FP.BF16.PACK_AB R72, R43, R28 ;  /* 0x0000001c2b48723e */ /* 0x000fe200000010ff */
[----:B------:R1:W-:Y:S01]  /*48a0*/  STS.128 [R62.X16+0x10], R8 ;  /* 0x000010083e007388 */ /* 0x0003e2000000cc00 */
[----:B------:R-:W-:-:S06]  /*48b0*/  NOP ;  /* 0x0000000000007918 */ /* 0x000fcc0000000000 */
[----:B------:R-:W2:Y:S01]  /*48c0*/  LDS.128 R12, [R0.X16] ;  /* 0x00000000000c7984 */ /* 0x000ea2000000cc00 */
[----:B------:R-:W-:Y:S02]  /*48d0*/  IADD3 R50, P1, R50, -0x800, RZ ;  /* 0xfffff80032327810 */ /* 0x000fe40007f3e0ff */
[----:B------:R-:W-:Y:S01]  /*48e0*/  IADD3 R48, P2, R48, -0x800, RZ ;  /* 0xfffff80030307810 */ /* 0x000fe20007f5e0ff */
[----:B------:R-:W3:Y:S01]  /*48f0*/  LDS.128 R68, [R0.X16+0x200] ;  /* 0x0002000000447984 */ /* 0x000ee2000000cc00 */
[----:B0-----:R-:W-:Y:S01]  /*4900*/  MOV R6, R2 ;  /* 0x0000000200067202 */ /* 0x001fe20000000f00 */
[----:B------:R-:W-:Y:S01]  /*4910*/  FADD.FTZ R5, R52, R89 ;  /* 0x0000005934057221 */ /* 0x000fe20000010000 */
[----:B------:R-:W-:Y:S01]  /*4920*/  MOV R7, R3 ;  /* 0x0000000300077202 */ /* 0x000fe20000000f00 */
[----:B-1----:R-:W-:Y:S01]  /*4930*/  IMAD R10, R54, c[0x0][0x2f8], RZ ;  /* 0x0000be00360a7a24 */ /* 0x002fe200078e02ff */
[----:B------:R-:W-:Y:S01]  /*4940*/  IADD3 R46, P3, R46, -0x800, RZ ;  /* 0xfffff8002e2e7810 */ /* 0x000fe20007f7e0ff */
[----:B------:R-:W-:Y:S01]  /*4950*/  FADD.FTZ R8, R5, R66 ;  /* 0x0000004205087221 */ /* 0x000fe20000010000 */
[----:B------:R-:W-:Y:S01]  /*4960*/  IADD3.X R51, R51, -0x1, RZ, P1, !PT ;  /* 0xffffffff33337810 */ /* 0x000fe20000ffe4ff */
[----:B------:R-:W-:Y:S01]  /*4970*/  IMAD.WIDE.U32 R2, R57, c[0x0][0x2d8], R6 ;  /* 0x0000b60039027a25 */ /* 0x000fe200078e0006 */
[----:B------:R-:W-:-:S02]  /*4980*/  IADD3.X R49, R49, -0x1, RZ, P2, !PT ;  /* 0xffffffff31317810 */ /* 0x000fc400017fe4ff */
[----:B------:R-:W-:Y:S02]  /*4990*/  IADD3.X R47, R47, -0x1, RZ, P3, !PT ;  /* 0xffffffff2f2f7810 */ /* 0x000fe40001ffe4ff */
[----:B------:R-:W-:Y:S01]  /*49a0*/  IADD3 R3, R3, R25, RZ ;  /* 0x0000001903037210 */ /* 0x000fe20007ffe0ff */
[----:B------:R-:W-:-:S04]  /*49b0*/  IMAD R25, R59, c[0x0][0x2e0], RZ ;  /* 0x0000b8003b197a24 */ /* 0x000fc800078e02ff */
[C---:B------:R-:W-:Y:S02]  /*49c0*/  IMAD R25, R60.reuse, c[0x0][0x2e4], R25 ;  /* 0x0000b9003c197a24 */ /* 0x040fe400078e0219 */
[----:B------:R-:W-:-:S05]  /*49d0*/  IMAD.WIDE.U32 R2, R60, c[0x0][0x2e0], R2 ;  /* 0x0000b8003c027a25 */ /* 0x000fca00078e0002 */
[----:B------:R-:W-:Y:S01]  /*49e0*/  IADD3 R5, R3, R25, RZ ;  /* 0x0000001903057210 */ /* 0x000fe20007ffe0ff */
[----:B------:R-:W-:Y:S01]  /*49f0*/  FADD.FTZ R3, R8, R87 ;  /* 0x0000005708037221 */ /* 0x000fe20000010000 */
[----:B------:R-:W-:-:S03]  /*4a00*/  LEA R4, P0, R2, c[0x0][0x330], 0x1 ;  /* 0x0000cc0002047a11 */ /* 0x000fc600078008ff */
[----:B------:R-:W-:Y:S01]  /*4a10*/  FADD.FTZ R8, R3, R64 ;  /* 0x0000004003087221 */ /* 0x000fe20000010000 */
[----:B------:R-:W-:Y:S02]  /*4a20*/  LEA.HI.X R5, R2, c[0x0][0x334], R5, 0x1, P0 ;  /* 0x0000cd0002057a11 */ /* 0x000fe400000f0c05 */
[----:B------:R-:W-:Y:S02]  /*4a30*/  F2FP.BF16.PACK_AB R64, R66, R89 ;  /* 0x000000594240723e */ /* 0x000fe400000010ff */
[----:B------:R-:W-:Y:S01]  /*4a40*/  F2FP.BF16.PACK_AB R66, R112, R31 ;  /* 0x0000001f7042723e */ /* 0x000fe200000010ff */
[----:B------:R-:W-:-:S04]  /*4a50*/  IMAD.WIDE R2, R22, 0x10, R4 ;  /* 0x0000001016027825 */ /* 0x000fc800078e0204 */
[C---:B------:R-:W-:Y:S01]  /*4a60*/  IMAD.WIDE.U32 R4, R57.reuse, c[0x0][0x2f8], R6 ;  /* 0x0000be0039047a25 */ /* 0x040fe200078e0006 */
[----:B--2---:R-:W-:Y:S03]  /*4a70*/  STG.E.128 [R2.64], R12 ;  /* 0x0000000c02007986 */ /* 0x004fe6000c101d06 */
[----:B------:R-:W-:Y:S01]  /*4a80*/  IMAD R7, R57, c[0x0][0x2fc], R10 ;  /* 0x0000bf0039077a24 */ /* 0x000fe200078e020a */
[----:B---3--:R0:W-:Y:S01]  /*4a90*/  STG.E.128 [R2.64+0x200], R68 ;  /* 0x0002004402007986 */ /* 0x0081e2000c101d06 */
[----:B------:R-:W-:-:S03]  /*4aa0*/  FADD.FTZ R31, R8, R31 ;  /* 0x0000001f081f7221 */ /* 0x000fc60000010000 */
[----:B------:R-:W-:Y:S01]  /*4ab0*/  BAR.SYNC.DEFER_BLOCKING 0x0 ;  /* 0x0000000000007b1d */ /* 0x000fe20000010000 */
[----:B------:R-:W-:Y:S01]  /*4ac0*/  IADD3 R5, R5, R7, RZ ;  /* 0x0000000705057210 */ /* 0x000fe20007ffe0ff */
        /* <DEDUP_REMOVED lines=16> */
[C---:B------:R-:W-:Y:S01]  /*4bd0*/  ISETP.GT.AND P0, PT, R45.reuse, 0x1, PT ;  /* 0x000000012d00780c */ /* 0x040fe20003f04270 */
[----:B------:R-:W1:Y:S01]  /*4be0*/  LDS.128 R80, [R0.X16+0x200] ;  /* 0x0002000000507984 */ /* 0x000e62000000cc00 */
[----:B------:R-:W-:Y:S01]  /*4bf0*/  IADD3 R45, R45, -0x1, RZ ;  /* 0xffffffff2d2d7810 */ /* 0x000fe20007ffe0ff */
[----:B------:R-:W-:-:S04]  /*4c00*/  IMAD.WIDE R2, R22, 0x10, R4 ;  /* 0x0000001016027825 */ /* 0x000fc800078e0204 */
[----:B------:R-:W-:-:S04]  /*4c10*/  FADD.FTZ R32, R33, R32 ;  /* 0x0000002021207221 */ /* 0x000fc80000010000 */
[----:B------:R-:W-:-:S04]  /*4c20*/  FADD.FTZ R35, R32, R35 ;  /* 0x0000002320237221 */ /* 0x000fc80000010000 */
[----:B------:R-:W-:-:S04]  /*4c30*/  FADD.FTZ R30, R35, R30 ;  /* 0x0000001e231e7221 */ /* 0x000fc80000010000 */
[----:B------:R-:W-:-:S04]  /*4c40*/  FADD.FTZ R29, R30, R29 ;  /* 0x0000001d1e1d7221 */ /* 0x000fc80000010000 */
[----:B------:R-:W-:Y:S01]  /*4c50*/  FADD.FTZ R52, R29, R26 ;  /* 0x0000001a1d347221 */ /* 0x000fe20000010000 */
[----:B0-----:R0:W-:Y:S04]  /*4c60*/  STG.E.128 [R2.64], R76 ;  /* 0x0000004c02007986 */ /* 0x0011e8000c101d06 */
[----:B-1----:R0:W-:Y:S02]  /*4c70*/  STG.E.128 [R2.64+0x200], R80 ;  /* 0x0002005002007986 */ /* 0x0021e4000c101d06 */
[----:B0-----:R-:W-:Y:S01]  /*4c80*/  @!P0 CALL.REL.NOINC `(.L_x_3668) ;  /* 0x0000001000008944 */ /* 0x001fe20003c00000 */
[----:B------:R-:W-:Y:S05]  /*4c90*/  BRA `(.L_x_3687) ;  /* 0xffffb8c000007947 */ /* 0x000fea000383ffff */
.L_x_3668:
        /* <DEDUP_REMOVED lines=29> */
.L_x_3689:
[----:B------:R-:W-:Y:S05]  /*4e70*/  BSYNC B0 ;  /* 0x0000000000007941 */ /* 0x000fea0003800000 */
.L_x_3688:
[----:B------:R-:W-:Y:S01]  /*4e80*/  BSSY B0, `(.L_x_3690) ;  /* 0x000001d000007945 */ /* 0x000fe20003800000 */
[----:B------:R-:W-:Y:S05]  /*4e90*/  @!P0 BRA `(.L_x_3691) ;  /* 0x000001a000008947 */ /* 0x000fea0003800000 */
[----:B------:R-:W-:Y:S06]  /*4ea0*/  BAR.SYNC.DEFER_BLOCKING 0x0 ;  /* 0x0000000000007b1d */ /* 0x000fec0000010000 */
[----:B------:R-:W1:Y:S04]  /*4eb0*/  SHFL.DOWN P0, R3, R52, 0x1, 0x1f ;  /* 0x08201f0034037f89 */ /* 0x000e680000000000 */
[----:B------:R-:W2:Y:S04]  /*4ec0*/  S2R R4, SR_LANEID ;  /* 0x0000000000047919 */ /* 0x000ea80000000000 */
[----:B0-----:R-:W0:Y:S01]  /*4ed0*/  S2R R19, SR_TID.X ;  /* 0x0000000000137919 */ /* 0x001e220000002100 */
[----:B-1----:R-:W-:Y:S01]  /*4ee0*/  @P0 FADD R3, R3, R52 ;  /* 0x0000003403030221 */ /* 0x002fe20000000000 */
[----:B--2---:R-:W-:-:S04]  /*4ef0*/  ISETP.NE.AND P2, PT, R4, RZ, PT ;  /* 0x000000ff0400720c */ /* 0x004fc80003f45270 */
[----:B------:R-:W1:Y:S01]  /*4f00*/  SHFL.DOWN P0, R0, R3, 0x2, 0x1f ;  /* 0x08401f0003007f89 */ /* 0x000e620000000000 */
[----:B0-----:R-:W-:-:S08]  /*4f10*/  ISETP.NE.AND P1, PT, R19, RZ, PT ;  /* 0x000000ff1300720c */ /* 0x001fd00003f25270 */
[----:B------:R-:W-:-:S04]  /*4f20*/  @!P2 SHF.R.S32.HI R4, RZ, 0x1f, R19 ;  /* 0x0000001fff04a819 */ /* 0x000fc80000011413 */
[----:B------:R-:W-:-:S04]  /*4f30*/  @!P2 LEA.HI R4, R4, R19, RZ, 0x5 ;  /* 0x000000130404a211 */ /* 0x000fc800078f28ff */
[----:B------:R-:W-:Y:S01]  /*4f40*/  @!P2 SHF.R.S32.HI R4, RZ, 0x5, R4 ;  /* 0x00000005ff04a819 */ /* 0x000fe20000011404 */
[----:B-1----:R-:W-:-:S05]  /*4f50*/  @P0 FADD R0, R3, R0 ;  /* 0x0000000003000221 */ /* 0x002fca0000000000 */
        /* <DEDUP_REMOVED lines=14> */
.L_x_3691:
[----:B0-----:R-:W0:Y:S02]  /*5040*/  S2R R19, SR_TID.X ;  /* 0x0000000000137919 */ /* 0x001e240000002100 */
.L_x_3692:
[----:B------:R-:W-:Y:S05]  /*5050*/  BSYNC B0 ;  /* 0x0000000000007941 */ /* 0x000fea0003800000 */
.L_x_3690:
[----:B0-----:R-:W-:-:S13]  /*5060*/  ISETP.GE.AND P0, PT, R19, c[0x0][0x16c], PT ;  /* 0x00005b0013007a0c */ /* 0x001fda0003f06270 */
        /* <DEDUP_REMOVED lines=21> */
.L_x_3693:
        /* <DEDUP_REMOVED lines=55> */
.L_x_3675:
[----:B------:R-:W-:Y:S01]  /*5530*/  HFMA2.MMA R174, -RZ, RZ, 0, 5.9604644775390625e-08 ;  /* 0x00000001ffae7435 */ /* 0x000fe200000001ff */
[----:B------:R-:W-:Y:S02]  /*5540*/  MOV R173, R14 ;  /* 0x0000000e00ad7202 */ /* 0x000fe40000000f00 */
[----:B------:R-:W-:-:S02]  /*5550*/  MOV R175, RZ ;  /* 0x000000ff00af7202 */ /* 0x000fc40000000f00 */
[----:B------:R-:W-:Y:S02]  /*5560*/  MOV R176, 0xffffffff ;  /* 0xffffffff00b07802 */ /* 0x000fe40000000f00 */
[----:B------:R-:W-:Y:S02]  /*5570*/  MOV R12, 0x5590 ;  /* 0x00005590000c7802 */ /* 0x000fe40000000f00 */
[----:B-1---5:R-:W-:Y:S05]  /*5580*/  CALL.REL.NOINC `($__internal_149_$__cuda_sm70_shflsync_up) ;  /* 0x00000eb000007944 */ /* 0x022fea0003c00000 */
[----:B-1----:R-:W-:Y:S01]  /*5590*/  MOV R171, R173 ;  /* 0x000000ad00ab7202 */ /* 0x002fe20000000f00 */
[----:B0-----:R-:W-:Y:S05]  /*55a0*/  BRA `(.L_x_3694) ;  /* 0xffffd86000007947 */ /* 0x001fea000383ffff */
.L_x_3676:
[----:B------:R-:W-:Y:S01]  /*55b0*/  HFMA2.MMA R174, -RZ, RZ, 0, 5.9604644775390625e-08 ;  /* 0x00000001ffae7435 */ /* 0x000fe200000001ff */
[----:B------:R-:W-:Y:S02]  /*55c0*/  MOV R173, R15 ;  /* 0x0000000f00ad7202 */ /* 0x000fe40000000f00 */
[----:B------:R-:W-:Y:S02]  /*55d0*/  MOV R175, RZ ;  /* 0x000000ff00af7202 */ /* 0x000fe40000000f00 */
[----:B------:R-:W-:Y:S02]  /*55e0*/  MOV R176, 0xffffffff ;  /* 0xffffffff00b07802 */ /* 0x000fe40000000f00 */
[----:B------:R-:W-:-:S02]  /*55f0*/  MOV R12, 0x5610 ;  /* 0x00005610000c7802 */ /* 0x000fc40000000f00 */
[----:B012--5:R-:W-:Y:S05]  /*5600*/  CALL.REL.NOINC `($__internal_149_$__cuda_sm70_shflsync_up) ;  /* 0x00000e3000007944 */ /* 0x027fea0003c00000 */
        /* <DEDUP_REMOVED lines=10> */
[----:B------:R-:W-:Y:S05]  /*56b0*/  CALL.REL.NOINC `($__internal_149_$__cuda_sm70_shflsync_up) ;  /* 0x00000d8000007944 */ /* 0x000fea0003c00000 */
[----:B0-----:R-:W-:Y:S01]  /*56c0*/  HFMA2.MMA R174, -RZ, RZ, 0, 1.1920928955078125e-07 ;  /* 0x00000002ffae7435 */ /* 0x001fe200000001ff */
[----:B-1----:R-:W-:Y:S02]  /*56d0*/  MOV R14, R173 ;  /* 0x000000ad000e7202 */ /* 0x002fe40000000f00 */
[----:B------:R-:W-:-:S02]  /*56e0*/  MOV R173, R170 ;  /* 0x000000aa00ad7202 */ /* 0x000fc40000000f00 */
[----:B------:R-:W-:Y:S02]  /*56f0*/  MOV R175, RZ ;  /* 0x000000ff00af7202 */ /* 0x000fe40000000f00 */
[----:B------:R-:W-:Y:S02]  /*5700*/  MOV R176, 0xffffffff ;  /* 0xffffffff00b07802 */ /* 0x000fe40000000f00 */
[----:B------:R-:W-:Y:S02]  /*5710*/  MOV R12, 0x5730 ;  /* 0x00005730000c7802 */ /* 0x000fe40000000f00 */
[----:B------:R-:W-:Y:S05]  /*5720*/  CALL.REL.NOINC `($__internal_149_$__cuda_sm70_shflsync_up) ;  /* 0x00000d1000007944 */ /* 0x000fea0003c00000 */
        /* <DEDUP_REMOVED lines=8> */
[----:B------:R-:W-:Y:S05]  /*57b0*/  CALL.REL.NOINC `($__internal_149_$__cuda_sm70_shflsync_up) ;  /* 0x00000c8000007944 */ /* 0x000fea0003c00000 */
[----:B0-----:R-:W-:Y:S01]  /*57c0*/  HFMA2.MMA R174, -RZ, RZ, 0, 2.384185791015625e-07 ;  /* 0x00000004ffae7435 */ /* 0x001fe200000001ff */
[----:B-1----:R-:W-:Y:S02]  /*57d0*/  MOV R14, R173 ;  /* 0x000000ad000e7202 */ /* 0x002fe40000000f00 */
[----:B------:R-:W-:Y:S02]  /*57e0*/  MOV R173, R170 ;  /* 0x000000aa00ad7202 */ /* 0x000fe40000000f00 */
[----:B------:R-:W-:Y:S02]  /*57f0*/  MOV R175, RZ ;  /* 0x000000ff00af7202 */ /* 0x000fe40000000f00 */
[----:B------:R-:W-:Y:S02]  /*5800*/  MOV R176, 0xffffffff ;  /* 0xffffffff00b07802 */ /* 0x000fe40000000f00 */
[----:B------:R-:W-:Y:S02]  /*5810*/  MOV R12, 0x5830 ;  /* 0x00005830000c7802 */ /* 0x000fe40000000f00 */
[----:B------:R-:W-:Y:S05]  /*5820*/  CALL.REL.NOINC `($__internal_149_$__cuda_sm70_shflsync_up) ;  /* 0x00000c1000007944 */ /* 0x000fea0003c00000 */
[----:B------:R-:W-:Y:S01]  /*5830*/  ISETP.GE.AND P0, PT, R53, 0x4, PT ;  /* 0x000000043500780c */ /* 0x000fe20003f06270 */
[----:B0-----:R-:W-:Y:S01]  /*5840*/  HFMA2.MMA R174, -RZ, RZ, 0, 4.76837158203125e-07 ;  /* 0x00000008ffae7435 */ /* 0x001fe200000001ff */
[----:B------:R-:W-:-:S02]  /*5850*/  MOV R175, RZ ;  /* 0x000000ff00af7202 */ /* 0x000fc40000000f00 */
[----:B------:R-:W-:Y:S02]  /*5860*/  MOV R176, 0xffffffff ;  /* 0xffffffff00b07802 */ /* 0x000fe40000000f00 */
[----:B------:R-:W-:-:S07]  /*5870*/  MOV R12, 0x58c0 ;  /* 0x000058c0000c7802 */ /* 0x000fce0000000f00 */
[----:B-1----:R-:W-:Y:S02]  /*5880*/  @P0 FFMA.FTZ R170, R171, R173, R170 ;  /* 0x000000adabaa0223 */ /* 0x002fe400000100aa */
[----:B------:R-:W-:-:S05]  /*5890*/  @P0 FMUL.FTZ R171, R14, R171 ;  /* 0x000000ab0eab0220 */ /* 0x000fca0000410000 */
[----:B------:R-:W-:Y:S02]  /*58a0*/  MOV R173, R171 ;  /* 0x000000ab00ad7202 */ /* 0x000fe40000000f00 */
[----:B------:R-:W-:Y:S05]  /*58b0*/  CALL.REL.NOINC `($__internal_149_$__cuda_sm70_shflsync_up) ;  /* 0x00000b8000007944 */ /* 0x000fea0003c00000 */
[----:B0-----:R-:W-:Y:S01]  /*58c0*/  HFMA2.MMA R174, -RZ, RZ, 0, 4.76837158203125e-07 ;  /* 0x00000008ffae7435 */ /* 0x001fe200000001ff */
[----:B-1----:R-:W-:Y:S02]  /*58d0*/  MOV R14, R173 ;  /* 0x000000ad000e7202 */ /* 0x002fe40000000f00 */
[----:B------:R-:W-:Y:S02]  /*58e0*/  MOV R173, R170 ;  /* 0x000000aa00ad7202 */ /* 0x000fe40000000f00 */
[----:B------:R-:W-:Y:S02]  /*58f0*/  MOV R175, RZ ;  /* 0x000000ff00af7202 */ /* 0x000fe40000000f00 */
[----:B------:R-:W-:Y:S02]  /*5900*/  MOV R176, 0xffffffff ;  /* 0xffffffff00b07802 */ /* 0x000fe40000000f00 */
[----:B------:R-:W-:Y:S02]  /*5910*/  MOV R12, 0x5930 ;  /* 0x00005930000c7802 */ /* 0x000fe40000000f00 */
[----:B------:R-:W-:Y:S05]  /*5920*/  CALL.REL.NOINC `($__internal_149_$__cuda_sm70_shflsync_up) ;  /* 0x00000b1000007944 */ /* 0x000fea0003c00000 */
[----:B------:R-:W-:Y:S01]  /*5930*/  ISETP.GE.AND P0, PT, R53, 0x8, PT ;  /* 0x000000083500780c */ /* 0x000fe20003f06270 */
[----:B0-----:R-:W-:Y:S01]  /*5940*/  HFMA2.MMA R174, -RZ, RZ, 0, 9.5367431640625e-07 ;  /* 0x00000010ffae7435 */ /* 0x001fe200000001ff */
[----:B------:R-:W-:-:S02]  /*5950*/  MOV R175, RZ ;  /* 0x000000ff00af7202 */ /* 0x000fc40000000f00 */
[----:B------:R-:W-:Y:S02]  /*5960*/  MOV R176, 0xffffffff ;  /* 0xffffffff00b07802 */ /* 0x000fe40000000f00 */
[----:B------:R-:W-:-:S07]  /*5970*/  MOV R12, 0x59c0 ;  /* 0x000059c0000c7802 */ /* 0x000fce0000000f00 */
[----:B-1----:R-:W-:Y:S02]  /*5980*/  @P0 FFMA.FTZ R170, R171, R173, R170 ;  /* 0x000000adabaa0223 */ /* 0x002fe400000100aa */
[----:B------:R-:W-:-:S05]  /*5990*/  @P0 FMUL.FTZ R171, R14, R171 ;  /* 0x000000ab0eab0220 */ /* 0x000fca0000410000 */
[----:B------:R-:W-:Y:S02]  /*59a0*/  MOV R173, R171 ;  /* 0x000000ab00ad7202 */ /* 0x000fe40000000f00 */
[----:B------:R-:W-:Y:S05]  /*59b0*/  CALL.REL.NOINC `($__internal_149_$__cuda_sm70_shflsync_up) ;  /* 0x00000a8000007944 */ /* 0x000fea0003c00000 */
[----:B0-----:R-:W-:Y:S01]  /*59c0*/  HFMA2.MMA R174, -RZ, RZ, 0, 9.5367431640625e-07 ;  /* 0x00000010ffae7435 */ /* 0x001fe200000001ff */
[----:B-1----:R-:W-:Y:S02]  /*59d0*/  MOV R172, R173 ;  /* 0x000000ad00ac7202 */ /* 0x002fe40000000f00 */
[----:B------:R-:W-:Y:S02]  /*59e0*/  MOV R173, R170 ;  /* 0x000000aa00ad7202 */ /* 0x000fe40000000f00 */
[----:B------:R-:W-:Y:S02]  /*59f0*/  MOV R175, RZ ;  /* 0x000000ff00af7202 */ /* 0x000fe40000000f00 */
[----:B------:R-:W-:Y:S02]  /*5a00*/  MOV R176, 0xffffffff ;  /* 0xffffffff00b07802 */ /* 0x000fe40000000f00 */
[----:B------:R-:W-:Y:S02]  /*5a10*/  MOV R12, 0x5a30 ;  /* 0x00005a30000c7802 */ /* 0x000fe40000000f00 */
[----:B------:R-:W-:Y:S05]  /*5a20*/  CALL.REL.NOINC `($__internal_149_$__cuda_sm70_shflsync_up) ;  /* 0x00000a1000007944 */ /* 0x000fea0003c00000 */
[----:B-1----:R-:W-:Y:S01]  /*5a30*/  MOV R12, R173 ;  /* 0x000000ad000c7202 */ /* 0x002fe20000000f00 */
[----:B0-----:R-:W-:Y:S05]  /*5a40*/  BRA `(.L_x_3695) ;  /* 0xffffd54000007947 */ /* 0x001fea000383ffff */
.L_x_3679:
[----:B-1----:R-:W-:Y:S01]  /*5a50*/  HFMA2.MMA R174, -RZ, RZ, 0, 5.9604644775390625e-08 ;  /* 0x00000001ffae7435 */ /* 0x002fe200000001ff */
[----:B------:R-:W-:-:S02]  /*5a60*/  MOV R173, R171 ;  /* 0x000000ab00ad7202 */ /* 0x000fc40000000f00 */
[----:B0-----:R-:W-:Y:S02]  /*5a70*/  MOV R175, RZ ;  /* 0x000000ff00af7202 */ /* 0x001fe40000000f00 */
[----:B------:R-:W-:Y:S02]  /*5a80*/  MOV R176, 0xffffffff ;  /* 0xffffffff00b07802 */ /* 0x000fe40000000f00 */
[----:B------:R-:W-:Y:S02]  /*5a90*/  MOV R12, 0x5ab0 ;  /* 0x00005ab0000c7802 */ /* 0x000fe40000000f00 */
[----:B-----5:R-:W-:Y:S05]  /*5aa0*/  CALL.REL.NOINC `($__internal_149_$__cuda_sm70_shflsync_up) ;  /* 0x0000099000007944 */ /* 0x020fea0003c00000 */
[----:B0-----:R-:W-:Y:S01]  /*5ab0*/  HFMA2.MMA R174, -RZ, RZ, 0, 5.9604644775390625e-08 ;  /* 0x00000001ffae7435 */ /* 0x001fe200000001ff */
[----:B-1----:R-:W-:Y:S02]  /*5ac0*/  MOV R14, R173 ;  /* 0x000000ad000e7202 */ /* 0x002fe40000000f00 */
[----:B------:R-:W-:Y:S02]  /*5ad0*/  MOV R173, R15 ;  /* 0x0000000f00ad7202 */ /* 0x000fe40000000f00 */
[----:B------:R-:W-:Y:S02]  /*5ae0*/  MOV R175, RZ ;  /* 0x000000ff00af7202 */ /* 0x000fe40000000f00 */
[----:B------:R-:W-:-:S02]  /*5af0*/  MOV R176, 0xffffffff ;  /* 0xffffffff00b07802 */ /* 0x000fc40000000f00 */
[----:B------:R-:W-:Y:S02]  /*5b00*/  MOV R12, 0x5b20 ;  /* 0x00005b20000c7802 */ /* 0x000fe40000000f00 */
[----:B------:R-:W-:Y:S05]  /*5b10*/  CALL.REL.NOINC `($__internal_149_$__cuda_sm70_shflsync_up) ;  /* 0x0000092000007944 */ /* 0x000fea0003c00000 */
[----:B0-----:R-:W-:Y:S01]  /*5b20*/  HFMA2.MMA R174, -RZ, RZ, 0, 0 ;  /* 0x00000000ffae7435 */ /* 0x001fe200000001ff */
[----:B------:R-:W-:Y:S02]  /*5b30*/  MOV R170, R14 ;  /* 0x0000000e00aa7202 */ /* 0x000fe40000000f00 */
[----:B-1----:R-:W-:Y:S02]  /*5b40*/  MOV R171, R173 ;  /* 0x000000ad00ab7202 */ /* 0x002fe40000000f00 */
[----:B------:R-:W-:Y:S02]  /*5b50*/  MOV R175, R24 ;  /* 0x0000001800af7202 */ /* 0x000fe40000000f00 */
[----:B------:R-:W-:Y:S02]  /*5b60*/  MOV R176, 0x1f ;  /* 0x0000001f00b07802 */ /* 0x000fe40000000f00 */
[----:B------:R-:W-:Y:S02]  /*5b70*/  MOV R177, 0xffffffff ;  /* 0xffffffff00b17802 */ /* 0x000fe40000000f00 */
[----:B------:R-:W-:-:S02]  /*5b80*/  MOV R12, 0x5ba0 ;  /* 0x00005ba0000c7802 */ /* 0x000fc40000000f00 */
[----:B------:R-:W-:Y:S05]  /*5b90*/  CALL.REL.NOINC `($__internal_148_$__cuda_sm70_shflsync_idx_p) ;  /* 0x0000086000007944 */ /* 0x000fea0003c00000 */
[----:B-1----:R-:W-:Y:S01]  /*5ba0*/  MOV R24, R174 ;  /* 0x000000ae00187202 */ /* 0x002fe20000000f00 */
[----:B------:R-:W-:Y:S01]  /*5bb0*/  HFMA2.MMA R174, -RZ, RZ, 0, 0 ;  /* 0x00000000ffae7435 */ /* 0x000fe200000001ff */
[----:B0-----:R-:W-:-:S02]  /*5bc0*/  MOV R175, R25 ;  /* 0x0000001900af7202 */ /* 0x001fc40000000f00 */
[----:B------:R-:W-:Y:S02]  /*5bd0*/  MOV R176, 0x1f ;  /* 0x0000001f00b07802 */ /* 0x000fe40000000f00 */
[----:B------:R-:W-:Y:S02]  /*5be0*/  MOV R177, 0xffffffff ;  /* 0xffffffff00b17802 */ /* 0x000fe40000000f00 */
[----:B------:R-:W-:Y:S02]  /*5bf0*/  MOV R12, 0x5c10 ;  /* 0x00005c10000c7802 */ /* 0x000fe40000000f00 */
[----:B------:R-:W-:Y:S05]  /*5c00*/  CALL.REL.NOINC `($__internal_148_$__cuda_sm70_shflsync_idx_p) ;  /* 0x000007f000007944 */ /* 0x000fea0003c00000 */
[----:B-1----:R-:W-:Y:S01]  /*5c10*/  MOV R13, R174 ;  /* 0x000000ae000d7202 */ /* 0x002fe20000000f00 */
[----:B0-----:R-:W-:Y:S05]  /*5c20*/  BRA `(.L_x_3696) ;  /* 0xffffd4d000007947 */ /* 0x001fea000383ffff */
.L_x_3682:
[----:B------:R-:W-:Y:S01]  /*5c30*/  HFMA2.MMA R173, -RZ, RZ, 0, 5.9604644775390625e-08 ;  /* 0x00000001ffad7435 */ /* 0x000fe200000001ff */
[----:B------:R-:W-:Y:S02]  /*5c40*/  MOV R172, R14 ;  /* 0x0000000e00ac7202 */ /* 0x000fe40000000f00 */
[----:B------:R-:W-:Y:S02]  /*5c50*/  MOV R174, 0x1f ;  /* 0x0000001f00ae7802 */ /* 0x000fe40000000f00 */
[----:B------:R-:W-:-:S02]  /*5c60*/  MOV R175, 0xffffffff ;  /* 0xffffffff00af7802 */ /* 0x000fc40000000f00 */
[----:B------:R-:W-:Y:S02]  /*5c70*/  MOV R12, 0x5c90 ;  /* 0x00005c90000c7802 */ /* 0x000fe40000000f00 */
[----:B------:R-:W-:Y:S05]  /*5c80*/  CALL.REL.NOINC `($__internal_147_$__cuda_sm70_shflsync_down) ;  /* 0x0000073000007944 */ /* 0x000fea0003c00000 */
[----:B-1----:R-:W-:Y:S01]  /*5c90*/  MOV R171, R172 ;  /* 0x000000ac00ab7202 */ /* 0x002fe20000000f00 */
[----:B0-----:R-:W-:Y:S05]  /*5ca0*/  BRA `(.L_x_3697) ;  /* 0xffffd93000007947 */ /* 0x001fea000383ffff */
.L_x_3683:
[----:B------:R-:W-:Y:S01]  /*5cb0*/  HFMA2.MMA R173, -RZ, RZ, 0, 5.9604644775390625e-08 ;  /* 0x00000001ffad7435 */ /* 0x000fe200000001ff */
[----:B------:R-:W-:Y:S02]  /*5cc0*/  MOV R172, R15 ;  /* 0x0000000f00ac7202 */ /* 0x000fe40000000f00 */
[----:B------:R-:W-:Y:S02]  /*5cd0*/  MOV R174, 0x1f ;  /* 0x0000001f00ae7802 */ /* 0x000fe40000000f00 */
[----:B------:R-:W-:Y:S02]  /*5ce0*/  MOV R175, 0xffffffff ;  /* 0xffffffff00af7802 */ /* 0x000fe40000000f00 */
[----:B------:R-:W-:Y:S02]  /*5cf0*/  MOV R12, 0x5d10 ;  /* 0x00005d10000c7802 */ /* 0x000fe40000000f00 */
[----:B01----:R-:W-:Y:S05]  /*5d00*/  CALL.REL.NOINC `($__internal_147_$__cuda_sm70_shflsync_down) ;  /* 0x000006b000007944 */ /* 0x003fea0003c00000 */
        /* <DEDUP_REMOVED lines=9> */
[----:B------:R-:W-:Y:S05]  /*5da0*/  CALL.REL.NOINC `($__internal_147_$__cuda_sm70_shflsync_down) ;  /* 0x0000061000007944 */ /* 0x000fea0003c00000 */
[----:B0-----:R-:W-:Y:S01]  /*5db0*/  HFMA2.MMA R173, -RZ, RZ, 0, 1.1920928955078125e-07 ;  /* 0x00000002ffad7435 */ /* 0x001fe200000001ff */
[----:B-1----:R-:W-:Y:S02]  /*5dc0*/  MOV R14, R172 ;  /* 0x000000ac000e7202 */ /* 0x002fe40000000f00 */
[----:B------:R-:W-:-:S02]  /*5dd0*/  MOV R172, R15 ;  /* 0x0000000f00ac7202 */ /* 0x000fc40000000f00 */
[----:B------:R-:W-:Y:S02]  /*5de0*/  MOV R174, 0x1f ;  /* 0x0000001f00ae7802 */ /* 0x000fe40000000f00 */
[----:B------:R-:W-:Y:S02]  /*5df0*/  MOV R175, 0xffffffff ;  /* 0xffffffff00af7802 */ /* 0x000fe40000000f00 */
[----:B------:R-:W-:Y:S02]  /*5e00*/  MOV R12, 0x5e20 ;  /* 0x00005e20000c7802 */ /* 0x000fe40000000f00 */
[----:B------:R-:W-:Y:S05]  /*5e10*/  CALL.REL.NOINC `($__internal_147_$__cuda_sm70_shflsync_down) ;  /* 0x000005a000007944 */ /* 0x000fea0003c00000 */
[----:B-1----:R-:W-:Y:S01]  /*5e20*/  @!P3 FFMA.FTZ R15, R171, R172, R15 ;  /* 0x000000acab0fb223 */ /* 0x002fe2000001000f */
[----:B0-----:R-:W-:Y:S01]  /*5e30*/  HFMA2.MMA R173, -RZ, RZ, 0, 2.384185791015625e-07 ;  /* 0x00000004ffad7435 */ /* 0x001fe200000001ff */
[----:B------:R-:W-:Y:S01]  /*5e40*/  @!P3 FMUL.FTZ R171, R14, R171 ;  /* 0x000000ab0eabb220 */ /* 0x000fe20000410000 */
[----:B------:R-:W-:Y:S02]  /*5e50*/  MOV R174, 0x1f ;  /* 0x0000001f00ae7802 */ /* 0x000fe40000000f00 */
[----:B------:R-:W-:Y:S02]  /*5e60*/  MOV R175, 0xffffffff ;  /* 0xffffffff00af7802 */ /* 0x000fe40000000f00 */
[----:B------:R-:W-:-:S02]  /*5e70*/  MOV R172, R171 ;  /* 0x000000ab00ac7202 */ /* 0x000fc40000000f00 */
[----:B------:R-:W-:Y:S02]  /*5e80*/  MOV R12, 0x5ea0 ;  /* 0x00005ea0000c7802 */ /* 0x000fe40000000f00 */
[----:B------:R-:W-:Y:S05]  /*5e90*/  CALL.REL.NOINC `($__internal_147_$__cuda_sm70_shflsync_down) ;  /* 0x0000052000007944 */ /* 0x000fea0003c00000 */
[----:B0-----:R-:W-:Y:S01]  /*5ea0*/  HFMA2.MMA R173, -RZ, RZ, 0, 2.384185791015625e-07 ;  /* 0x00000004ffad7435 */ /* 0x001fe200000001ff */
[----:B-1----:R-:W-:Y:S02]  /*5eb0*/  MOV R14, R172 ;  /* 0x000000ac000e7202 */ /* 0x002fe40000000f00 */
[----:B------:R-:W-:Y:S02]  /*5ec0*/  MOV R172, R15 ;  /* 0x0000000f00ac7202 */ /* 0x000fe40000000f00 */
[----:B------:R-:W-:Y:S02]  /*5ed0*/  MOV R174, 0x1f ;  /* 0x0000001f00ae7802 */ /* 0x000fe40000000f00 */
[----:B------:R-:W-:Y:S02]  /*5ee0*/  MOV R175, 0xffffffff ;  /* 0xffffffff00af7802 */ /* 0x000fe40000000f00 */
[----:B------:R-:W-:Y:S02]  /*5ef0*/  MOV R12, 0x5f10 ;  /* 0x00005f10000c7802 */ /* 0x000fe40000000f00 */
[----:B------:R-:W-:Y:S05]  /*5f00*/  CALL.REL.NOINC `($__internal_147_$__cuda_sm70_shflsync_down) ;  /* 0x000004b000007944 */ /* 0x000fea0003c00000 */
[----:B-1----:R-:W-:Y:S01]  /*5f10*/  @!P2 FFMA.FTZ R15, R171, R172, R15 ;  /* 0x000000acab0fa223 */ /* 0x002fe2000001000f */
[----:B0-----:R-:W-:Y:S01]  /*5f20*/  HFMA2.MMA R173, -RZ, RZ, 0, 4.76837158203125e-07 ;  /* 0x00000008ffad7435 */ /* 0x001fe200000001ff */
[----:B------:R-:W-:Y:S01]  /*5f30*/  @!P2 FMUL.FTZ R171, R14, R171 ;  /* 0x000000ab0eaba220 */ /* 0x000fe20000410000 */
[----:B------:R-:W-:-:S02]  /*5f40*/  MOV R174, 0x1f ;  /* 0x0000001f00ae7802 */ /* 0x000fc40000000f00 */
[----:B------:R-:W-:Y:S02]  /*5f50*/  MOV R175, 0xffffffff ;  /* 0xffffffff00af7802 */ /* 0x000fe40000000f00 */
[----:B------:R-:W-:Y:S02]  /*5f60*/  MOV R172, R171 ;  /* 0x000000ab00ac7202 */ /* 0x000fe40000000f00 */
[----:B------:R-:W-:Y:S02]  /*5f70*/  MOV R12, 0x5f90 ;  /* 0x00005f90000c7802 */ /* 0x000fe40000000f00 */
[----:B------:R-:W-:Y:S05]  /*5f80*/  CALL.REL.NOINC `($__internal_147_$__cuda_sm70_shflsync_down) ;  /* 0x0000043000007944 */ /* 0x000fea0003c00000 */
[----:B0-----:R-:W-:Y:S01]  /*5f90*/  HFMA2.MMA R173, -RZ, RZ, 0, 4.76837158203125e-07 ;  /* 0x00000008ffad7435 */ /* 0x001fe200000001ff */
[----:B-1----:R-:W-:Y:S02]  /*5fa0*/  MOV R14, R172 ;  /* 0x000000ac000e7202 */ /* 0x002fe40000000f00 */
[----:B------:R-:W-:Y:S02]  /*5fb0*/  MOV R172, R15 ;  /* 0x0000000f00ac7202 */ /* 0x000fe40000000f00 */
[----:B------:R-:W-:Y:S02]  /*5fc0*/  MOV R174, 0x1f ;  /* 0x0000001f00ae7802 */ /* 0x000fe40000000f00 */
[----:B------:R-:W-:-:S02]  /*5fd0*/  MOV R175, 0xffffffff ;  /* 0xffffffff00af7802 */ /* 0x000fc40000000f00 */
[----:B------:R-:W-:Y:S02]  /*5fe0*/  MOV R12, 0x6000 ;  /* 0x00006000000c7802 */ /* 0x000fe40000000f00 */
[----:B------:R-:W-:Y:S05]  /*5ff0*/  CALL.REL.NOINC `($__internal_147_$__cuda_sm70_shflsync_down) ;  /* 0x000003c000007944 */ /* 0x000fea0003c00000 */
[----:B-1----:R-:W-:Y:S01]  /*6000*/  @!P1 FFMA.FTZ R15, R171, R172, R15 ;  /* 0x000000acab0f9223 */ /* 0x002fe2000001000f */
[----:B0-----:R-:W-:Y:S01]  /*6010*/  HFMA2.MMA R173, -RZ, RZ, 0, 9.5367431640625e-07 ;  /* 0x00000010ffad7435 */ /* 0x001fe200000001ff */
[----:B------:R-:W-:Y:S01]  /*6020*/  @!P1 FMUL.FTZ R171, R14, R171 ;  /* 0x000000ab0eab9220 */ /* 0x000fe20000410000 */
[----:B------:R-:W-:Y:S02]  /*6030*/  MOV R174, 0x1f ;  /* 0x0000001f00ae7802 */ /* 0x000fe40000000f00 */
[----:B------:R-:W-:Y:S02]  /*6040*/  MOV R175, 0xffffffff ;  /* 0xffffffff00af7802 */ /* 0x000fe40000000f00 */
[----:B------:R-:W-:Y:S02]  /*6050*/  MOV R172, R171 ;  /* 0x000000ab00ac7202 */ /* 0x000fe40000000f00 */
[----:B------:R-:W-:Y:S02]  /*6060*/  MOV R12, 0x6080 ;  /* 0x00006080000c7802 */ /* 0x000fe40000000f00 */
[----:B------:R-:W-:Y:S05]  /*6070*/  CALL.REL.NOINC `($__internal_147_$__cuda_sm70_shflsync_down) ;  /* 0x0000034000007944 */ /* 0x000fea0003c00000 */
[----:B0-----:R-:W-:Y:S01]  /*6080*/  HFMA2.MMA R173, -RZ, RZ, 0, 9.5367431640625e-07 ;  /* 0x00000010ffad7435 */ /* 0x001fe200000001ff */
[----:B-1----:R-:W-:-:S02]  /*6090*/  MOV R14, R172 ;  /* 0x000000ac000e7202 */ /* 0x002fc40000000f00 */
[----:B------:R-:W-:Y:S02]  /*60a0*/  MOV R172, R15 ;  /* 0x0000000f00ac7202 */ /* 0x000fe40000000f00 */
[----:B------:R-:W-:Y:S02]  /*60b0*/  MOV R174, 0x1f ;  /* 0x0000001f00ae7802 */ /* 0x000fe40000000f00 */
[----:B------:R-:W-:Y:S02]  /*60c0*/  MOV R175, 0xffffffff ;  /* 0xffffffff00af7802 */ /* 0x000fe40000000f00 */
[----:B------:R-:W-:Y:S02]  /*60d0*/  MOV R12, 0x60f0 ;  /* 0x000060f0000c7802 */ /* 0x000fe40000000f00 */
[----:B------:R-:W-:Y:S05]  /*60e0*/  CALL.REL.NOINC `($__internal_147_$__cuda_sm70_shflsync_down) ;  /* 0x000002d000007944 */ /* 0x000fea0003c00000 */
[----:B-1----:R-:W-:Y:S01]  /*60f0*/  @!P0 FFMA.FTZ R15, R171, R172, R15 ;  /* 0x000000acab0f8223 */ /* 0x002fe2000001000f */
[----:B0-----:R-:W-:Y:S01]  /*6100*/  HFMA2.MMA R174, -RZ, RZ, 0, 0 ;  /* 0x00000000ffae7435 */ /* 0x001fe200000001ff */
[----:B------:R-:W-:Y:S01]  /*6110*/  @!P0 FMUL.FTZ R171, R14, R171 ;  /* 0x000000ab0eab8220 */ /* 0x000fe20000410000 */
[----:B------:R-:W-:Y:S02]  /*6120*/  MOV R176, 0x1f ;  /* 0x0000001f00b07802 */ /* 0x000fe40000000f00 */
[----:B------:R-:W-:-:S02]  /*6130*/  MOV R177, 0xffffffff ;  /* 0xffffffff00b17802 */ /* 0x000fc40000000f00 */
[----:B------:R-:W-:Y:S02]  /*6140*/  MOV R175, R171 ;  /* 0x000000ab00af7202 */ /* 0x000fe40000000f00 */
[----:B------:R-:W-:Y:S02]  /*6150*/  MOV R12, 0x6170 ;  /* 0x00006170000c7802 */ /* 0x000fe40000000f00 */
[----:B------:R-:W-:Y:S05]  /*6160*/  CALL.REL.NOINC `($__internal_148_$__cuda_sm70_shflsync_idx_p) ;  /* 0x0000029000007944 */ /* 0x000fea0003c00000 */
[----:B-1----:R-:W-:Y:S01]  /*6170*/  MOV R14, R174 ;  /* 0x000000ae000e7202 */ /* 0x002fe20000000f00 */
[----:B------:R-:W-:Y:S01]  /*6180*/  HFMA2.MMA R174, -RZ, RZ, 0, 0 ;  /* 0x00000000ffae7435 */ /* 0x000fe200000001ff */
[----:B0-----:R-:W-:Y:S02]  /*6190*/  MOV R175, R15 ;  /* 0x0000000f00af7202 */ /* 0x001fe40000000f00 */
[----:B------:R-:W-:Y:S02]  /*61a0*/  MOV R176, 0x1f ;  /* 0x0000001f00b07802 */ /* 0x000fe40000000f00 */
[----:B------:R-:W-:Y:S02]  /*61b0*/  MOV R177, 0xffffffff ;  /* 0xffffffff00b17802 */ /* 0x000fe40000000f00 */
[----:B------:R-:W-:-:S02]  /*61c0*/  MOV R12, 0x61e0 ;  /* 0x000061e0000c7802 */ /* 0x000fc40000000f00 */
[----:B------:R-:W-:Y:S05]  /*61d0*/  CALL.REL.NOINC `($__internal_148_$__cuda_sm70_shflsync_idx_p) ;  /* 0x0000022000007944 */ /* 0x000fea0003c00000 */
[----:B------:R-:W-:Y:S01]  /*61e0*/  HFMA2.MMA R173, -RZ, RZ, 0, 5.9604644775390625e-08 ;  /* 0x00000001ffad7435 */ /* 0x000fe200000001ff */
[----:B-1----:R-:W-:-:S02]  /*61f0*/  MOV R170, R174 ;  /* 0x000000ae00aa7202 */ /* 0x002fc40000000f00 */
[----:B------:R-:W-:Y:S02]  /*6200*/  MOV R146, R14 ;  /* 0x0000000e00927202 */ /* 0x000fe40000000f00 */
[----:B------:R-:W-:Y:S02]  /*6210*/  MOV R172, R171 ;  /* 0x000000ab00ac7202 */ /* 0x000fe40000000f00 */
[----:B------:R-:W-:Y:S02]  /*6220*/  MOV R174, 0x1f ;  /* 0x0000001f00ae7802 */ /* 0x000fe40000000f00 */
[----:B0-----:R-:W-:Y:S02]  /*6230*/  MOV R175, 0xffffffff ;  /* 0xffffffff00af7802 */ /* 0x001fe40000000f00 */
[----:B------:R-:W-:Y:S02]  /*6240*/  MOV R12, 0x6260 ;  /* 0x00006260000c7802 */ /* 0x000fe40000000f00 */
[----:B------:R-:W-:Y:S05]  /*6250*/  CALL.REL.NOINC `($__internal_147_$__cuda_sm70_shflsync_down) ;  /* 0x0000016000007944 */ /* 0x000fea0003c00000 */
[----:B0-----:R-:W-:Y:S01]  /*6260*/  HFMA2.MMA R173, -RZ, RZ, 0, 5.9604644775390625e-08 ;  /* 0x00000001ffad7435 */ /* 0x001fe200000001ff */
[----:B-1----:R-:W-:Y:S02]  /*6270*/  MOV R14, R172 ;  /* 0x000000ac000e7202 */ /* 0x002fe40000000f00 */
[----:B------:R-:W-:-:S02]  /*6280*/  MOV R172, R15 ;  /* 0x0000000f00ac7202 */ /* 0x000fc40000000f00 */
[----:B------:R-:W-:Y:S02]  /*6290*/  MOV R174, 0x1f ;  /* 0x0000001f00ae7802 */ /* 0x000fe40000000f00 */
[----:B------:R-:W-:Y:S02]  /*62a0*/  MOV R175, 0xffffffff ;  /* 0xffffffff00af7802 */ /* 0x000fe40000000f00 */
[----:B------:R-:W-:Y:S02]  /*62b0*/  MOV R12, 0x62d0 ;  /* 0x000062d0000c7802 */ /* 0x000fe40000000f00 */
[----:B------:R-:W-:Y:S05]  /*62c0*/  CALL.REL.NOINC `($__internal_147_$__cuda_sm70_shflsync_down) ;  /* 0x000000f000007944 */ /* 0x000fea0003c00000 */
[----:B0-----:R-:W-:Y:S01]  /*62d0*/  HFMA2.MMA R174, -RZ, RZ, 0, 0 ;  /* 0x00000000ffae7435 */ /* 0x001fe200000001ff */
[----:B------:R-:W-:Y:S02]  /*62e0*/  MOV R171, R14 ;  /* 0x0000000e00ab7202 */ /* 0x000fe40000000f00 */
[----:B------:R-:W-:Y:S02]  /*62f0*/  MOV R175, R24 ;  /* 0x0000001800af7202 */ /* 0x000fe40000000f00 */
[----:B------:R-:W-:Y:S02]  /*6300*/  MOV R176, 0x1f ;  /* 0x0000001f00b07802 */ /* 0x000fe40000000f00 */
[----:B------:R-:W-:-:S02]  /*6310*/  MOV R177, 0xffffffff ;  /* 0xffffffff00b17802 */ /* 0x000fc40000000f00 */
[----:B------:R-:W-:Y:S02]  /*6320*/  MOV R12, 0x6340 ;  /* 0x00006340000c7802 */ /* 0x000fe40000000f00 */
[----:B-1----:R-:W-:Y:S05]  /*6330*/  CALL.REL.NOINC `($__internal_148_$__cuda_sm70_shflsync_idx_p) ;  /* 0x000000c000007944 */ /* 0x002fea0003c00000 */
[----:B-1----:R-:W-:Y:S01]  /*6340*/  MOV R173, R174 ;  /* 0x000000ae00ad7202 */ /* 0x002fe20000000f00 */
[----:B------:R-:W-:Y:S01]  /*6350*/  HFMA2.MMA R174, -RZ, RZ, 0, 0 ;  /* 0x00000000ffae7435 */ /* 0x000fe200000001ff */
[----:B0-----:R-:W-:Y:S02]  /*6360*/  MOV R175, R25 ;  /* 0x0000001900af7202 */ /* 0x001fe40000000f00 */
[----:B------:R-:W-:Y:S02]  /*6370*/  MOV R176, 0x1f ;  /* 0x0000001f00b07802 */ /* 0x000fe40000000f00 */
[----:B------:R-:W-:Y:S02]  /*6380*/  MOV R177, 0xffffffff ;  /* 0xffffffff00b17802 */ /* 0x000fe40000000f00 */
[----:B------:R-:W-:Y:S02]  /*6390*/  MOV R12, 0x63b0 ;  /* 0x000063b0000c7802 */ /* 0x000fe40000000f00 */
[----:B------:R-:W-:Y:S05]  /*63a0*/  CALL.REL.NOINC `($__internal_148_$__cuda_sm70_shflsync_idx_p) ;  /* 0x0000005000007944 */ /* 0x000fea0003c00000 */
[----:B01----:R-:W-:Y:S05]  /*63b0*/  BRA `(.L_x_3698) ;  /* 0xffffd3c000007947 */ /* 0x003fea000383ffff */
        .weak           $__internal_147_$__cuda_sm70_shflsync_down
        .type           $__internal_147_$__cuda_sm70_shflsync_down,@function
        .size           $__internal_147_$__cuda_sm70_shflsync_down,($__internal_148_$__cuda_sm70_shflsync_idx_p - $__internal_147_$__cuda_sm70_shflsync_down)
$__internal_147_$__cuda_sm70_shflsync_down:
[----:B------:R-:W-:Y:S01]  /*63c0*/  HFMA2.MMA R13, -RZ, RZ, 0, 0 ;  /* 0x00000000ff0d7435 */ /* 0x000fe200000001ff */
[----:B------:R-:W-:Y:S04]  /*63d0*/  WARPSYNC R175 ;  /* 0x000000af00007348 */ /* 0x000fe80003800000 */
[----:B------:R0:W1:Y:S01]  /*63e0*/  SHFL.DOWN PT, R172, R172, R173, R174 ;  /* 0x080000adacac7389 */ /* 0x00006200000e00ae */
[----:B------:R-:W-:Y:S05]  /*63f0*/  RET.REL.NODEC R12 `(_Z25selective_scan_bwd_kernelI32Selective_Scan_bwd_kernel_traitsILi64ELi16ELb1ELb0ELb0ELb0ELb1EN3c108BFloat16EfEEv12SSMParamsBwd) ;  /* 0xffff9c000c007950 */ /* 0x000fea0003c3ffff */
        .weak           $__internal_148_$__cuda_sm70_shflsync_idx_p
        .type           $__internal_148_$__cuda_sm70_shflsync_idx_p,@function
        .size           $__internal_148_$__cuda_sm70_shflsync_idx_p,($__internal_149_$__cuda_sm70_shflsync_up - $__internal_148_$__cuda_sm70_shflsync_idx_p)
$__internal_148_$__cuda_sm70_shflsync_idx_p:
[----:B------:R-:W-:Y:S01]  /*6400*/  MOV R13, 0x0 ;  /* 0x00000000000d7802 */ /* 0x000fe20000000f00 */
[----:B------:R-:W-:Y:S04]  /*6410*/  WARPSYNC R177 ;  /* 0x000000b100007348 */ /* 0x000fe80003800000 */
[----:B------:R0:W1:Y:S01]  /*6420*/  SHFL.IDX PT, R174, R175, R174, R176 ;  /* 0x000000aeafae7389 */ /* 0x00006200000e00b0 */
[----:B------:R-:W-:Y:S05]  /*6430*/  RET.REL.NODEC R12 `(_Z25selective_scan_bwd_kernelI32Selective_Scan_bwd_kernel_traitsILi64ELi16ELb1ELb0ELb0ELb0ELb1EN3c108BFloat16EfEEv12SSMParamsBwd) ;  /* 0xffff9bc00c007950 */ /* 0x000fea0003c3ffff */
        .weak           $__internal_149_$__cuda_sm70_shflsync_up
        .type           $__internal_149_$__cuda_sm70_shflsync_up,@function
        .size           $__internal_149_$__cuda_sm70_shflsync_up,(.L_x_8961 - $__internal_149_$__cuda_sm70_shflsync_up)
$__internal_149_$__cuda_sm70_shflsync_up:
[----:B------:R-:W-:Y:S01]  /*6440*/  HFMA2.MMA R13, -RZ, RZ, 0, 0 ;  /* 0x00000000ff0d7435 */ /* 0x000fe200000001ff */
[----:B------:R-:W-:Y:S04]  /*6450*/  WARPSYNC R176 ;  /* 0x000000b000007348 */ /* 0x000fe80003800000 */
[----:B------:R0:W1:Y:S01]  /*6460*/  SHFL.UP PT, R173, R173, R174, R175 ;  /* 0x040000aeadad7389 */ /* 0x00006200000e00af */
[----:B------:R-:W-:Y:S05]  /*6470*/  RET.REL.NODEC R12 `(_Z25selective_scan_bwd_kernelI32Selective_Scan_bwd_kernel_traitsILi64ELi16ELb1ELb0ELb0ELb0ELb1EN3c108BFloat16EfEEv12SSMParamsBwd) ;  /* 0xffff9b800c007950 */ /* 0x000fea0003c3ffff */
.L_x_3699:
        /* <DEDUP_REMOVED lines=16> */
.L_x_8961:


//--------------------- .text._Z25selective_scan_bwd_kernelI32Selective_Scan_bwd_kernel_traitsILi64ELi16ELb1ELb0ELb0ELb1ELb0EN3c108BFloat16EfEEv12SSMParamsBwd --------------------------
	.section	.text._Z25selective_scan_bwd_kernelI32Selective_Scan_bwd_kernel_traitsILi64ELi16ELb1ELb0ELb0ELb1ELb0EN3c108BFloat16EfEEv12SSMParamsBwd,"ax",@progbits
	.sectioninfo	@"SHI_REGISTERS=196"
	.align	128
        .global         _Z25selective_scan_bwd_kernelI32Selective_Scan_bwd_kernel_traitsILi64ELi16ELb1ELb0ELb0ELb1ELb0EN3c108BFloat16EfEEv12SSMParamsBwd
        .type           _Z25selective_scan_bwd_kernelI32Selective_Scan_bwd_kernel_traitsILi64ELi16ELb1ELb0ELb0ELb1ELb0EN3c108BFloat16EfEEv12SSMParamsBwd,@function
        .size           _Z25selective_scan_bwd_kernelI32Selective_Scan_bwd_kernel_traitsILi64ELi16ELb1ELb0ELb0ELb1ELb0EN3c108BFloat16EfEEv12SSMParamsBwd,(.L_x_8964 - _Z25selective_scan_bwd_kernelI32Selective_Scan_bwd_kernel_traitsILi64ELi16ELb1ELb0ELb0ELb1ELb0EN3c108BFloat16EfEEv12SSMParamsBwd)
        .other          _Z25selective_scan_bwd_kernelI32Selective_Scan_bwd_kernel_traitsILi64ELi16ELb1ELb0ELb0ELb1ELb0EN3c108BFloat16EfEEv12SSMParamsBwd,@"STO_CUDA_ENTRY STV_DEFAULT"
_Z25selective_scan_bwd_kernelI32Selective_Scan_bwd_kernel_traitsILi64ELi16ELb1ELb0ELb0ELb1ELb0EN3c108BFloat16EfEEv12SSMParamsBwd:
.text._Z25selective_scan_bwd_kernelI32Selective_Scan_bwd_kernel_traitsILi64ELi16ELb1ELb0ELb0ELb1ELb0EN3c108BFloat16EfEEv12SSMParamsBwd:
        /* <DEDUP_REMOVED lines=13> */
[C---:B------:R-:W-:Y:S02]  /*00d0*/  @P0 LEA R6, P2, R0.reuse, c[0x0][0x238], 0x2 ;  /* 0x00008e0000060a11 */ /* 0x040fe400078410ff */
[----:B------:R-:W-:Y:S01]  /*00e0*/  @P1 LEA R8, P3, R0, c[0x0][0x250], 0x2 ;  /* 0x0000940000081a11 */ /* 0x000fe200078610ff */
[----:B------:R-:W-:Y:S01]  /*00f0*/  IMAD R10, R28, c[0x0][0x1e0], RZ ;  /* 0x000078001c0a7a24 */ /* 0x000fe200078e02ff */
[C-C-:B------:R-:W-:Y:S01]  /*0100*/  @P0 LEA.HI.X R7, R0.reuse, c[0x0][0x23c], R25.reuse, 0x2, P2 ;  /* 0x00008f0000070a11 */ /* 0x140fe200010f1419 */
[----:B------:R-:W-:Y:S01]  /*0110*/  IMAD.WIDE.U32 R2, R27, c[0x0][0x1d0], RZ ;  /* 0x000074001b027a25 */ /* 0x000fe200078e00ff */
[----:B------:R-:W-:-:S03]  /*0120*/  @P1 LEA.HI.X R9, R0, c[0x0][0x254], R25, 0x2, P3 ;  /* 0x0000950000091a11 */ /* 0x000fc600018f1419 */
[C---:B------:R-:W-:Y:S01]  /*0130*/  IMAD R11, R27.reuse, c[0x0][0x1d4], R4 ;  /* 0x000075001b0b7a24 */ /* 0x040fe200078e0204 */
[----:B------:R0:W5:Y:S01]  /*0140*/  @P0 LDG.E R24, [R6.64] ;  /* 0x0000000606180981 */ /* 0x000162000c1e1900 */
[----:B------:R-:W-:Y:S02]  /*0150*/  IMAD R12, R28, c[0x0][0x278], RZ ;  /* 0x00009e001c0c7a24 */ /* 0x000fe400078e02ff */
[----:B------:R-:W-:Y:S01]  /*0160*/  IMAD.WIDE.U32 R4, R27, c[0x0][0x1e0], RZ ;  /* 0x000078001b047a25 */ /* 0x000fe200078e00ff */
[----:B------:R1:W5:Y:S01]  /*0170*/  @P1 LDG.E R26, [R8.64] ;  /* 0x00000006081a1981 */ /* 0x000362000c1e1900 */
[----:B------:R-:W-:Y:S01]  /*0180*/  IADD3 R3, R3, R11, RZ ;  /* 0x0000000b03037210 */ /* 0x000fe20007ffe0ff */
[----:B------:R-:W-:Y:S01]  /*0190*/  CS2R R18, SRZ ;  /* 0x0000000000127805 */ /* 0x000fe2000001ff00 */
[----:B------:R-:W-:Y:S01]  /*01a0*/  IMAD R13, R27, c[0x0][0x1e4], R10 ;  /* 0x000079001b0d7a24 */ /* 0x000fe200078e020a */
[----:B------:R-:W-:Y:S01]  /*01b0*/  ISETP.NE.U32.AND P0, PT, RZ, c[0x0][0x260], PT ;  /* 0x00009800ff007a0c */ /* 0x000fe20003f05070 */
[----:B------:R-:W-:Y:S01]  /*01c0*/  IMAD R15, R25, c[0x0][0x1e8], RZ ;  /* 0x00007a00190f7a24 */ /* 0x000fe200078e02ff */
[----:B------:R-:W-:Y:S01]  /*01d0*/  HFMA2.MMA R39, -RZ, RZ, 0, 0 ;  /* 0x00000000ff277435 */ /* 0x000fe200000001ff */
[----:B0-----:R-:W-:Y:S01]  /*01e0*/  IMAD.WIDE.U32 R6, R27, c[0x0][0x278], RZ ;  /* 0x00009e001b067a25 */ /* 0x001fe200078e00ff */
[----:B------:R-:W-:-:S02]  /*01f0*/  IADD3 R5, R5, R13, RZ ;  /* 0x0000000d05057210 */ /* 0x000fc40007ffe0ff */
[----:B-1----:R-:W-:Y:S01]  /*0200*/  MOV R8, c[0x0][0x174] ;  /* 0x00005d0000087a02 */ /* 0x002fe20000000f00 */
[----:B------:R-:W-:Y:S01]  /*0210*/  IMAD R9, R27, c[0x0][0x27c], R12 ;  /* 0x00009f001b097a24 */ /* 0x000fe200078e020c */
[----:B------:R-:W-:Y:S01]  /*0220*/  ISETP.NE.AND.EX P0, PT, RZ, c[0x0][0x264], PT, P0 ;  /* 0x00009900ff007a0c */ /* 0x000fe20003f05300 */
[----:B------:R-:W-:Y:S01]  /*0230*/  IMAD.WIDE.U32 R2, R0, c[0x0][0x1d8], R2 ;  /* 0x0000760000027a25 */ /* 0x000fe200078e0002 */
[C---:B------:R-:W-:Y:S02]  /*0240*/  ISETP.GE.AND P3, PT, R8.reuse, 0x1, PT ;  /* 0x000000010800780c */ /* 0x040fe40003f66270 */
[----:B------:R-:W-:Y:S01]  /*0250*/  IADD3 R7, R7, R9, RZ ;  /* 0x0000000907077210 */ /* 0x000fe20007ffe0ff */
[----:B------:R-:W-:Y:S01]  /*0260*/  IMAD R13, R25, c[0x0][0x1d8], RZ ;  /* 0x00007600190d7a24 */ /* 0x000fe200078e02ff */
[----:B------:R-:W-:Y:S01]  /*0270*/  LEA R9, R8, 0xfffffc00, 0xa ;  /* 0xfffffc0008097811 */ /* 0x000fe200078e50ff */
[----:B------:R-:W-:Y:S01]  /*0280*/  IMAD.WIDE.U32 R4, R0, c[0x0][0x1e8], R4 ;  /* 0x00007a0000047a25 */ /* 0x000fe200078e0004 */
[----:B------:R-:W-:-:S02]  /*0290*/  MOV R29, RZ ;  /* 0x000000ff001d7202 */ /* 0x000fc40000000f00 */
[C---:B------:R-:W-:Y:S01]  /*02a0*/  IADD3 R33, P1, R9.reuse, R2, RZ ;  /* 0x0000000209217210 */ /* 0x040fe20007f3e0ff */
[C---:B------:R-:W-:Y:S01]  /*02b0*/  IMAD R13, R0.reuse, c[0x0][0x1dc], R13 ;  /* 0x00007700000d7a24 */ /* 0x040fe200078e020d */
[----:B------:R-:W-:Y:S01]  /*02c0*/  SHF.R.S32.HI R11, RZ, 0x1f, R9 ;  /* 0x0000001fff0b7819 */ /* 0x000fe20000011409 */
[C---:B------:R-:W-:Y:S01]  /*02d0*/  IMAD R15, R0.reuse, c[0x0][0x1ec], R15 ;  /* 0x00007b00000f7a24 */ /* 0x040fe200078e020f */
[----:B------:R-:W-:Y:S01]  /*02e0*/  IADD3 R2, P2, R9, R4, RZ ;  /* 0x0000000409027210 */ /* 0x000fe20007f5e0ff */
[----:B------:R-:W-:Y:S01]  /*02f0*/  IMAD R17, R25, c[0x0][0x280], RZ ;  /* 0x0000a00019117a24 */ /* 0x000fe200078e02ff */
[C---:B------:R-:W-:Y:S01]  /*0300*/  IADD3.X R4, R11.reuse, R3, R13, P1, !PT ;  /* 0x000000030b047210 */ /* 0x040fe20000ffe40d */
[C---:B------:R-:W-:Y:S01]  /*0310*/  IMAD.WIDE.U32 R6, R0.reuse, c[0x0][0x280], R6 ;  /* 0x0000a00000067a25 */ /* 0x040fe200078e0006 */
[----:B------:R-:W-:Y:S02]  /*0320*/  IADD3.X R5, R11, R5, R15, P2, !PT ;  /* 0x000000050b057210 */ /* 0x000fe400017fe40f */
[----:B------:R-:W-:Y:S01]  /*0330*/  ISETP.NE.U32.AND P1, PT, RZ, c[0x0][0x328], PT ;  /* 0x0000ca00ff007a0c */ /* 0x000fe20003f25070 */
[----:B------:R-:W-:Y:S01]  /*0340*/  IMAD R17, R0, c[0x0][0x284], R17 ;  /* 0x0000a10000117a24 */ /* 0x000fe200078e0211 */
[----:B------:R-:W-:-:S02]  /*0350*/  ISETP.NE.U32.AND P2, PT, RZ, c[0x0][0x348], PT ;  /* 0x0000d200ff007a0c */ /* 0x000fc40003f45070 */
[----:B------:R-:W-:Y:S02]  /*0360*/  IADD3 R9, P4, R9, R6, RZ ;  /* 0x0000000609097210 */ /* 0x000fe40007f9e0ff */
[C---:B------:R-:W-:Y:S02]  /*0370*/  LEA R3, P5, R2.reuse, c[0x0][0x248], 0x1 ;  /* 0x0000920002037a11 */ /* 0x040fe400078a08ff */
[----:B------:R-:W-:Y:S02]  /*0380*/  ISETP.NE.AND.EX P1, PT, RZ, c[0x0][0x32c], PT, P1 ;  /* 0x0000cb00ff007a0c */ /* 0x000fe40003f25310 */
[----:B------:R-:W-:Y:S02]  /*0390*/  ISETP.NE.AND.EX P2, PT, RZ, c[0x0][0x34c], PT, P2 ;  /* 0x0000d300ff007a0c */ /* 0x000fe40003f45320 */
[----:B------:R-:W-:Y:S02]  /*03a0*/  IADD3.X R6, R11, R7, R17, P4, !PT ;  /* 0x000000070b067210 */ /* 0x000fe400027fe411 */
[----:B------:R-:W-:Y:S01]  /*03b0*/  LEA.HI.X R7, R2, c[0x0][0x24c], R5, 0x1, P5 ;  /* 0x0000930002077a11 */ /* 0x000fe200028f0c05 */
[----:B------:R-:W-:Y:S01]  /*03c0*/  @P0 IMAD R2, R27, c[0x0][0x164], R0 ;  /* 0x000059001b020a24 */ /* 0x000fe200078e0200 */
[C---:B------:R-:W-:Y:S01]  /*03d0*/  LEA R32, P4, R33.reuse, c[0x0][0x240], 0x1 ;  /* 0x0000900021207a11 */ /* 0x040fe200078808ff */
[----:B------:R-:W-:Y:S01]  /*03e0*/  CS2R R16, SRZ ;  /* 0x0000000000107805 */ /* 0x000fe2000001ff00 */
[----:B------:R-:W-:Y:S01]  /*03f0*/  @P0 MOV R21, 0x8 ;  /* 0x0000000800150802 */ /* 0x000fe20000000f00 */
[----:B------:R-:W-:Y:S01]  /*0400*/  @P0 IMAD R2, R2, c[0x0][0x174], RZ ;  /* 0x00005d0002020a24 */ /* 0x000fe200078e02ff */
[----:B------:R-:W-:-:S02]  /*0410*/  LEA.HI.X R33, R33, c[0x0][0x244], R4, 0x1, P4 ;  /* 0x0000910021217a11 */ /* 0x000fc400020f0c04 */
[C---:B------:R-:W-:Y:S01]  /*0420*/  LEA R34, P6, R9.reuse, c[0x0][0x308], 0x1 ;  /* 0x0000c20009227a11 */ /* 0x040fe200078c08ff */
[----:B------:R-:W-:Y:S01]  /*0430*/  @P0 IMAD R2, R2, c[0x0][0x16c], RZ ;  /* 0x00005b0002020a24 */ /* 0x000fe200078e02ff */
[C---:B------:R-:W-:Y:S02]  /*0440*/  @P1 LEA R18, P4, R0.reuse, c[0x0][0x328], 0x2 ;  /* 0x0000ca0000121a11 */ /* 0x040fe400078810ff */
        /* <DEDUP_REMOVED lines=8> */
[----:B------:R-:W-:-:S02]  /*04d0*/  MOV R6, R3 ;  /* 0x0000000300067202 */ /* 0x000fc40000000f00 */
[----:B------:R-:W-:Y:S01]  /*04e0*/  MOV R36, c[0x0][0x174] ;  /* 0x00005d0000247a02 */ /* 0x000fe20000000f00 */
[----:B------:R-:W1:Y:S01]  /*04f0*/  S2R R31, SR_LANEID ;  /* 0x00000000001f7919 */ /* 0x000e620000000000 */
[----:B------:R-:W-:Y:S02]  /*0500*/  MOV R29, RZ ;  /* 0x000000ff001d7202 */ /* 0x000fe40000000f00 */
[----:B------:R-:W-:Y:S02]  /*0510*/  MOV R39, RZ ;  /* 0x000000ff00277202 */ /* 0x000fe40000000f00 */
[----:B0-----:R-:W-:Y:S02]  /*0520*/  SHF.R.S32.HI R3, RZ, 0x1f, R30 ;  /* 0x0000001fff037819 */ /* 0x001fe4000001141e */
[----:B------:R-:W-:Y:S02]  /*0530*/  SHF.L.U32 R37, R30, 0x1, RZ ;  /* 0x000000011e257819 */ /* 0x000fe400000006ff */
[----:B------:R-:W-:-:S02]  /*0540*/  LEA.HI R3, R3, R30, RZ, 0x5 ;  /* 0x0000001e03037211 */ /* 0x000fc400078f28ff */
[----:B------:R-:W-:Y:S02]  /*0550*/  LOP3.LUT R37, R37, 0xffffffc0, RZ, 0xc0, !PT ;  /* 0xffffffc025257812 */ /* 0x000fe400078ec0ff */
[----:B-1----:R-:W-:Y:S02]  /*0560*/  SHF.R.S32.HI R38, RZ, 0x5, R3 ;  /* 0x00000005ff267819 */ /* 0x002fe40000011403 */
.L_x_3750:
[----:B------:R-:W-:Y:S01]  /*0570*/  BAR.SYNC.DEFER_BLOCKING 0x0 ;  /* 0x0000000000007b1d */ /* 0x000fe20000010000 */
[----:B------:R-:W-:-:S05]  /*0580*/  LOP3.LUT R43, R37, 0x1f, R30, 0xf8, !PT ;  /* 0x0000001f252b7812 */ /* 0x000fca00078ef81e */
[----:B------:R-:W-:-:S05]  /*0590*/  IMAD.WIDE R2, R43, 0x10, R32 ;  /* 0x000000102b027825 */ /* 0x000fca00078e0220 */
[----:B------:R0:W2:Y:S04]  /*05a0*/  LDG.E.128 R12, [R2.64] ;  /* 0x00000006020c7981 */ /* 0x0000a8000c1e1d00 */
[----:B------:R0:W3:Y:S01]  /*05b0*/  LDG.E.128 R44, [R2.64+0x200] ;  /* 0x00020006022c7981 */ /* 0x0000e2000c1e1d00 */
[----:B------:R-:W-:-:S04]  /*05c0*/  IADD3 R40, R37, R31, RZ ;  /* 0x0000001f25287210 */ /* 0x000fc80007ffe0ff */
[----:B------:R-:W-:Y:S02]  /*05d0*/  IADD3 R41, R40, R31, RZ ;  /* 0x0000001f28297210 */ /* 0x000fe40007ffe0ff */
[----:B0-----:R-:W-:Y:S02]  /*05e0*/  MOV R2, R6 ;  /* 0x0000000600027202 */ /* 0x001fe40000000f00 */
[----:B------:R-:W-:-:S05]  /*05f0*/  MOV R3, R7 ;  /* 0x0000000700037202 */ /* 0x000fca0000000f00 */
[----:B------:R-:W-:Y:S01]  /*0600*/  IMAD.WIDE R22, R43, 0x10, R2 ;  /* 0x000000102b167825 */ /* 0x000fe200078e0202 */
[----:B--2---:R-:W-:Y:S04]  /*0610*/  STS.128 [R40.X16], R12 ;  /* 0x0000000c28007388 */ /* 0x004fe8000000cc00 */
[----:B---3--:R0:W-:Y:S01]  /*0620*/  STS.128 [R40.X16+0x200], R44 ;  /* 0x0002002c28007388 */ /* 0x0081e2000000cc00 */
[----:B------:R-:W-:-:S06]  /*0630*/  NOP ;  /* 0x0000000000007918 */ /* 0x000fcc0000000000 */
[----:B------:R-:W1:Y:S04]  /*0640*/  LDS.128 R8, [R41.X16] ;  /* 0x0000000029087984 */ /* 0x000e68000000cc00 */
[----:B------:R-:W-:Y:S04]  /*0650*/  LDS.128 R4, [R41.X16+0x10] ;  /* 0x0000100029047984 */ /* 0x000fe8000000cc00 */
[----:B------:R-:W-:Y:S06]  /*0660*/  BAR.SYNC.DEFER_BLOCKING 0x0 ;  /* 0x0000000000007b1d */ /* 0x000fec0000010000 */
[----:B------:R-:W2:Y:S04]  /*0670*/  LDG.E.128 R48, [R22.64] ;  /* 0x0000000616307981 */ /* 0x000ea8000c1e1d00 */
[----:B------:R-:W3:Y:S01]  /*0680*/  LDG.E.128 R52, [R22.64+0x200] ;  /* 0x0002000616347981 */ /* 0x000ee2000c1e1d00 */
[----:B------:R-:W-:-:S03]  /*0690*/  IMAD.WIDE R42, R43, 0x10, R34 ;  /* 0x000000102b2a7825 */ /* 0x000fc600078e0222 */
[----:B--2---:R-:W-:Y:S04]  /*06a0*/  STS.128 [R40.X16], R48 ;  /* 0x0000003028007388 */ /* 0x004fe8000000cc00 */
[----:B---3--:R-:W-:Y:S01]  /*06b0*/  STS.128 [R40.X16+0x200], R52 ;  /* 0x0002003428007388 */ /* 0x008fe2000000cc00 */
[----:B------:R-:W-:-:S06]  /*06c0*/  NOP ;  /* 0x0000000000007918 */ /* 0x000fcc0000000000 */
[----:B------:R-:W2:Y:S04]  /*06d0*/  LDS.128 R60, [R41.X16] ;  /* 0x00000000293c7984 */ /* 0x000ea8000000cc00 */
[----:B------:R-:W-:Y:S04]  /*06e0*/  LDS.128 R12, [R41.X16+0x10] ;  /* 0x00001000290c7984 */ /* 0x000fe8000000cc00 */
[----:B------:R-:W-:Y:S06]  /*06f0*/  BAR.SYNC.DEFER_BLOCKING 0x0 ;  /* 0x0000000000007b1d */ /* 0x000fec0000010000 */
[----:B0-----:R0:W3:Y:S04]  /*0700*/  LDG.E.128 R44, [R42.64] ;  /* 0x000000062a2c7981 */ /* 0x0010e8000c1e1d00 */
[----:B------:R0:W4:Y:S01]  /*0710*/  LDG.E.128 R56, [R42.64+0x200] ;  /* 0x000200062a387981 */ /* 0x000122000c1e1d00 */
[--C-:B-1----:R-:W-:Y:S01]  /*0720*/  PRMT R22, RZ, 0x5410, R8.reuse ;  /* 0x00005410ff167816 */ /* 0x102fe20000000008 */
[----:B------:R-:W-:Y:S01]  /*0730*/  BSSY B0, `(.L_x_3701) ;  /* 0x0000054000007945 */ /* 0x000fe20003800000 */
[----:B------:R-:W-:-:S02]  /*0740*/  PRMT R23, RZ, 0x7610, R8 ;  /* 0x00007610ff177816 */ /* 0x000fc40000000008 */
[----:B--2---:R-:W-:Y:S02]  /*0750*/  PRMT R83, RZ, 0x5410, R62 ;  /* 0x00005410ff537816 */ /* 0x004fe4000000003e */
[----:B0-----:R-:W-:-:S03]  /*0760*/  PRMT R43, RZ, 0x5410, R61 ;  /* 0x00005410ff2b7816 */ /* 0x001fc6000000003d */
[--C-:B-----5:R-:W-:Y:S01]  /*0770*/  FADD.FTZ R83, R83, R26.reuse ;  /* 0x0000001a53537221 */ /* 0x120fe20000010000 */
[----:B------:R-:W-:Y:S01]  /*0780*/  PRMT R61, RZ, 0x7610, R61 ;  /* 0x00007610ff3d7816 */ /* 0x000fe2000000003d */
[----:B------:R-:W-:-:S03]  /*0790*/  FADD.FTZ R80, R43, R26 ;  /* 0x0000001a2b507221 */ /* 0x000fc60000010000 */
[----:B------:R-:W-:Y:S01]  /*07a0*/  FSETP.GTU.FTZ.AND P0, PT, R83, 20, PT ;  /* 0x41a000005300780b */ /* 0x000fe20003f1c000 */
[----:B------:R-:W-:Y:S01]  /*07b0*/  FADD.FTZ R82, R61, R26 ;  /* 0x0000001a3d527221 */ /* 0x000fe20000010000 */
[----:B------:R-:W-:Y:S02]  /*07c0*/  PRMT R43, RZ, 0x5410, R4 ;  /* 0x00005410ff2b7816 */ /* 0x000fe40000000004 */
[----:B------:R-:W-:Y:S02]  /*07d0*/  FSETP.GTU.FTZ.AND P2, PT, R80, 20, PT ;  /* 0x41a000005000780b */ /* 0x000fe40003f5c000 */
[----:B------:R-:W-:Y:S01]  /*07e0*/  FSETP.GTU.FTZ.AND P1, PT, R82, 20, PT ;  /* 0x41a000005200780b */ /* 0x000fe20003f3c000 */
[----:B---3--:R0:W-:Y:S04]  /*07f0*/  STS.128 [R40.X16], R44 ;  /* 0x0000002c28007388 */ /* 0x0081e8000000cc00 */
[----:B----4-:R-:W-:Y:S01]  /*0800*/  STS.128 [R40.X16+0x200], R56 ;  /* 0x0002003828007388 */ /* 0x010fe2000000cc00 */
[----:B------:R-:W-:-:S06]  /*0810*/  NOP ;  /* 0x0000000000007918 */ /* 0x000fcc0000000000 */
[----:B------:R-:W1:Y:S04]  /*0820*/  LDS.128 R84, [R41.X16] ;  /* 0x0000000029547984 */ /* 0x000e68000000cc00 */
[----:B------:R2:W3:Y:S01]  /*0830*/  LDS.128 R100, [R41.X16+0x10] ;  /* 0x0000100029647984 */ /* 0x0004e2000000cc00 */
[----:B0-----:R-:W-:Y:S02]  /*0840*/  PRMT R45, RZ, 0x7610, R62 ;  /* 0x00007610ff2d7816 */ /* 0x001fe4000000003e */
[--C-:B-1----:R-:W-:Y:S02]  /*0850*/  PRMT R42, RZ, 0x5410, R84.reuse ;  /* 0x00005410ff2a7816 */ /* 0x102fe40000000054 */
[----:B------:R-:W-:Y:S01]  /*0860*/  PRMT R47, RZ, 0x7610, R84 ;  /* 0x00007610ff2f7816 */ /* 0x000fe20000000054 */
[----:B------:R-:W-:Y:S01]  /*0870*/  FADD.FTZ R84, R45, R26 ;  /* 0x0000001a2d547221 */ /* 0x000fe20000010000 */
[----:B------:R-:W-:Y:S01]  /*0880*/  PRMT R49, RZ, 0x5410, R85 ;  /* 0x00005410ff317816 */ /* 0x000fe20000000055 */
[----:B------:R-:W-:Y:S01]  /*0890*/  FFMA.FTZ R22, R42, R22, R39 ;  /* 0x000000162a167223 */ /* 0x000fe20000010027 */
[----:B------:R-:W-:-:S02]  /*08a0*/  PRMT R55, RZ, 0x7610, R85 ;  /* 0x00007610ff377816 */ /* 0x000fc40000000055 */
[----:B------:R-:W-:Y:S01]  /*08b0*/  PRMT R57, RZ, 0x5410, R86 ;  /* 0x00005410ff397816 */ /* 0x000fe20000000056 */
[----:B------:R-:W-:Y:S01]  /*08c0*/  FFMA.FTZ R22, R47, R23, R22 ;  /* 0x000000172f167223 */ /* 0x000fe20000010016 */
[----:B------:R-:W-:Y:S02]  /*08d0*/  PRMT R23, RZ, 0x5410, R9 ;  /* 0x00005410ff177816 */ /* 0x000fe40000000009 */
[----:B------:R-:W-:Y:S02]  /*08e0*/  PRMT R73, RZ, 0x7610, R86 ;  /* 0x00007610ff497816 */ /* 0x000fe40000000056 */
[----:B------:R-:W-:Y:S01]  /*08f0*/  PRMT R75, RZ, 0x5410, R87 ;  /* 0x00005410ff4b7816 */ /* 0x000fe20000000057 */
[----:B------:R-:W-:Y:S01]  /*0900*/  FFMA.FTZ R22, R49, R23, R22 ;  /* 0x0000001731167223 */ /* 0x000fe20000010016 */
[----:B------:R-:W-:Y:S02]  /*0910*/  PRMT R23, RZ, 0x7610, R9 ;  /* 0x00007610ff177816 */ /* 0x000fe40000000009 */
[----:B------:R-:W-:-:S02]  /*0920*/  MOV R39, c[0x0][0x16c] ;  /* 0x00005b0000277a02 */ /* 0x000fc40000000f00 */
[----:B------:R-:W-:Y:S01]  /*0930*/  PRMT R87, RZ, 0x7610, R87 ;  /* 0x00007610ff577816 */ /* 0x000fe20000000057 */
[----:B------:R-:W-:Y:S01]  /*0940*/  FFMA.FTZ R22, R55, R23, R22 ;  /* 0x0000001737167223 */ /* 0x000fe20000010016 */
[----:B------:R-:W-:Y:S02]  /*0950*/  PRMT R23, RZ, 0x5410, R10 ;  /* 0x00005410ff177816 */ /* 0x000fe4000000000a */
[----:B------:R-:W-:Y:S02]  /*0960*/  ISETP.GE.AND P5, PT, R39, 0x1, PT ;  /* 0x000000012700780c */ /* 0x000fe40003fa6270 */
[----:B------:R-:W-:Y:S01]  /*0970*/  PRMT R39, RZ, 0x7610, R60 ;  /* 0x00007610ff277816 */ /* 0x000fe2000000003c */
[----:B------:R-:W-:Y:S01]  /*0980*/  FFMA.FTZ R22, R57, R23, R22 ;  /* 0x0000001739167223 */ /* 0x000fe20000010016 */
[----:B------:R-:W-:Y:S02]  /*0990*/  PRMT R23, RZ, 0x7610, R10 ;  /* 0x00007610ff177816 */ /* 0x000fe4000000000a */
[----:B------:R-:W-:Y:S01]  /*09a0*/  FSETP.GTU.FTZ.AND P6, PT, R84, 20, PT ;  /* 0x41a000005400780b */ /* 0x000fe20003fdc000 */
[----:B------:R-:W-:-:S02]  /*09b0*/  FADD.FTZ R78, R39, R26 ;  /* 0x0000001a274e7221 */ /* 0x000fc40000010000 */
[----:B------:R-:W-:Y:S01]  /*09c0*/  FFMA.FTZ R22, R73, R23, R22 ;  /* 0x0000001749167223 */ /* 0x000fe20000010016 */
[----:B------:R-:W-:Y:S02]  /*09d0*/  PRMT R23, RZ, 0x5410, R11 ;  /* 0x00005410ff177816 */ /* 0x000fe4000000000b */
[----:B------:R-:W-:-:S03]  /*09e0*/  FSETP.GTU.FTZ.AND P3, PT, R78, 20, PT ;  /* 0x41a000004e00780b */ /* 0x000fc60003f7c000 */
[----:B------:R-:W-:Y:S01]  /*09f0*/  FFMA.FTZ R22, R75, R23, R22 ;  /* 0x000000174b167223 */ /* 0x000fe20000010016 */
[----:B------:R-:W-:-:S05]  /*0a00*/  PRMT R23, RZ, 0x5410, R60 ;  /* 0x00005410ff177816 */ /* 0x000fca000000003c */
[----:B------:R-:W-:Y:S01]  /*0a10*/  FADD.FTZ R76, R23, R26 ;  /* 0x0000001a174c7221 */ /* 0x000fe20000010000 */
[----:B------:R-:W-:-:S04]  /*0a20*/  PRMT R23, RZ, 0x7610, R11 ;  /* 0x00007610ff177816 */ /* 0x000fc8000000000b */
[----:B------:R-:W-:Y:S01]  /*0a30*/  FSETP.GTU.FTZ.AND P4, PT, R76, 20, PT ;  /* 0x41a000004c00780b */ /* 0x000fe20003f9c000 */
[----:B------:R-:W-:Y:S01]  /*0a40*/  FFMA.FTZ R46, R87, R23, R22 ;  /* 0x00000017572e7223 */ /* 0x000fe20000010016 */
[----:B------:R-:W-:-:S05]  /*0a50*/  PRMT R23, RZ, 0x5410, R63 ;  /* 0x00005410ff177816 */ /* 0x000fca000000003f */
[----:B------:R-:W-:-:S06]  /*0a60*/  FADD.FTZ R88, R23, R26 ;  /* 0x0000001a17587221 */ /* 0x000fcc0000010000 */
        /* <DEDUP_REMOVED lines=32> */
.L_x_3702:
[----:B--23--:R-:W-:Y:S05]  /*0c70*/  BSYNC B0 ;  /* 0x0000000000007941 */ /* 0x00cfea0003800000 */
.L_x_3701:
[----:B------:R-:W-:Y:S01]  /*0c80*/  PRMT R89, RZ, 0x5410, R100 ;  /* 0x00005410ff597816 */ /* 0x000fe20000000064 */
[----:B------:R-:W-:Y:S01]  /*0c90*/  BSSY B0, `(.L_x_3703) ;  /* 0x0000028000007945 */ /* 0x000fe20003800000 */
[----:B------:R-:W-:Y:S02]  /*0ca0*/  PRMT R63, RZ, 0x7610, R63 ;  /* 0x00007610ff3f7816 */ /* 0x000fe4000000003f */
[----:B------:R-:W-:Y:S01]  /*0cb0*/  PRMT R22, RZ, 0x7610, R4 ;  /* 0x00007610ff167816 */ /* 0x000fe20000000004 */
[----:B------:R-:W-:Y:S01]  /*0cc0*/  FFMA.FTZ R46, R89, R43, R46 ;  /* 0x0000002b592e7223 */ /* 0x000fe2000001002e */
[----:B------:R-:W-:Y:S01]  /*0cd0*/  PRMT R91, RZ, 0x7610, R100 ;  /* 0x00007610ff5b7816 */ /* 0x000fe20000000064 */
[----:B------:R-:W-:Y:S01]  /*0ce0*/  FADD.FTZ R90, R63, R26 ;  /* 0x0000001a3f5a7221 */ /* 0x000fe20000010000 */
        /* <DEDUP_REMOVED lines=34> */
.L_x_3704:
[----:B------:R-:W-:Y:S05]  /*0f10*/  BSYNC B0 ;  /* 0x0000000000007941 */ /* 0x000fea0003800000 */
.L_x_3703:
        /* <DEDUP_REMOVED lines=39> */
.L_x_3706:
[----:B------:R-:W-:Y:S05]  /*1190*/  BSYNC B0 ;  /* 0x0000000000007941 */ /* 0x000fea0003800000 */
.L_x_3705:
        /* <DEDUP_REMOVED lines=39> */
.L_x_3708:
[----:B------:R-:W-:Y:S05]  /*1410*/  BSYNC B0 ;  /* 0x0000000000007941 */ /* 0x000fea0003800000 */
.L_x_3707:
        /* <DEDUP_REMOVED lines=39> */
.L_x_3710:
[----:B------:R-:W-:Y:S05]  /*1690*/  BSYNC B0 ;  /* 0x0000000000007941 */ /* 0x000fea0003800000 */
.L_x_3709:
        /* <DEDUP_REMOVED lines=39> */
.L_x_3712:
[----:B------:R-:W-:Y:S05]  /*1910*/  BSYNC B0 ;  /* 0x0000000000007941 */ /* 0x000fea0003800000 */
.L_x_3711:
        /* <DEDUP_REMOVED lines=39> */
.L_x_3714:
[----:B------:R-:W-:Y:S05]  /*1b90*/  BSYNC B0 ;  /* 0x0000000000007941 */ /* 0x000fea0003800000 */
.L_x_3713:
        /* <DEDUP_REMOVED lines=39> */
.L_x_3716:
[----:B------:R-:W-:Y:S05]  /*1e10*/  BSYNC B0 ;  /* 0x0000000000007941 */ /* 0x000fea0003800000 */
.L_x_3715:
[--C-:B------:R-:W-:Y:S01]  /*1e20*/  PRMT R13, RZ, 0x5410, R15.reuse ;  /* 0x00005410ff0d7816 */ /* 0x100fe2000000000f */
[----:B------:R-:W-:Y:S01]  /*1e30*/  BSSY B0, `(.L_x_3717) ;  /* 0x0000027000007945 */ /* 0x000fe20003800000 */
[----:B------:R-:W-:Y:S01]  /*1e40*/  HFMA2.MMA R46, -RZ, RZ, 0, 0 ;  /* 0x00000000ff2e7435 */ /* 0x000fe200000001ff */
[----:B------:R-:W-:Y:S01]  /*1e50*/  FSETP.GTU.FTZ.AND P3, PT, R102, 20, PT ;  /* 0x41a000006600780b */ /* 0x000fe20003f7c000 */
[----:B------:R-:W-:Y:S01]  /*1e60*/  CS2R R44, SRZ ;  /* 0x00000000002c7805 */ /* 0x000fe2000001ff00 */
[----:B------:R-:W-:Y:S01]  /*1e70*/  MOV R43, RZ ;  /* 0x000000ff002b7202 */ /* 0x000fe20000000f00 */
[----:B------:R-:W-:Y:S01]  /*1e80*/  FADD.FTZ R104, R13, R26 ;  /* 0x0000001a0d687221 */ /* 0x000fe20000010000 */
        /* <DEDUP_REMOVED lines=33> */
.L_x_3718:
[----:B------:R-:W-:Y:S05]  /*20a0*/  BSYNC B0 ;  /* 0x0000000000007941 */ /* 0x000fea0003800000 */
.L_x_3717:
[----:B------:R-:W-:Y:S01]  /*20b0*/  BSSY B0, `(.L_x_3719) ;  /* 0x0000026000007945 */ /* 0x000fe20003800000 */
[----:B------:R-:W-:Y:S01]  /*20c0*/  HFMA2.MMA R66, -RZ, RZ, 0, 0 ;  /* 0x00000000ff427435 */ /* 0x000fe200000001ff */
[----:B------:R-:W-:Y:S01]  /*20d0*/  FSETP.GTU.FTZ.AND P2, PT, R104, 20, PT ;  /* 0x41a000006800780b */ /* 0x000fe20003f5c000 */
[----:B------:R-:W-:Y:S01]  /*20e0*/  CS2R R62, SRZ ;  /* 0x00000000003e7805 */ /* 0x000fe2000001ff00 */
        /* <DEDUP_REMOVED lines=34> */
.L_x_3720:
[----:B------:R-:W-:Y:S05]  /*2310*/  BSYNC B0 ;  /* 0x0000000000007941 */ /* 0x000fea0003800000 */
.L_x_3719:
[----:B------:R-:W-:Y:S01]  /*2320*/  BSSY B0, `(.L_x_3721) ;  /* 0x0000027000007945 */ /* 0x000fe20003800000 */
[----:B------:R-:W-:Y:S01]  /*2330*/  HFMA2.MMA R69, -RZ, RZ, 0, 0 ;  /* 0x00000000ff457435 */ /* 0x000fe200000001ff */
[----:B------:R-:W-:Y:S01]  /*2340*/  FSETP.GTU.FTZ.AND P1, PT, R105, 20, PT ;  /* 0x41a000006900780b */ /* 0x000fe20003f3c000 */
[----:B------:R-:W-:Y:S01]  /*2350*/  HFMA2.MMA R59, -RZ, RZ, 0, 0 ;  /* 0x00000000ff3b7435 */ /* 0x000fe200000001ff */
[----:B------:R-:W-:Y:S01]  /*2360*/  CS2R R60, SRZ ;  /* 0x00000000003c7805 */ /* 0x000fe2000001ff00 */
[----:B------:R-:W-:Y:S02]  /*2370*/  MOV R54, RZ ;  /* 0x000000ff00367202 */ /* 0x000fe40000000f00 */
        /* <DEDUP_REMOVED lines=33> */
.L_x_3722:
[----:B------:R-:W-:Y:S05]  /*2590*/  BSYNC B0 ;  /* 0x0000000000007941 */ /* 0x000fea0003800000 */
.L_x_3721:
        /* <DEDUP_REMOVED lines=33> */
.L_x_3724:
[----:B------:R-:W-:Y:S05]  /*27b0*/  BSYNC B0 ;  /* 0x0000000000007941 */ /* 0x000fea0003800000 */
.L_x_3723:
        /* <DEDUP_REMOVED lines=33> */
.L_x_3726:
[----:B------:R-:W-:Y:S05]  /*29d0*/  BSYNC B0 ;  /* 0x0000000000007941 */ /* 0x000fea0003800000 */
.L_x_3725:
        /* <DEDUP_REMOVED lines=33> */
.L_x_3728:
[----:B------:R-:W-:Y:S05]  /*2bf0*/  BSYNC B0 ;  /* 0x0000000000007941 */ /* 0x000fea0003800000 */
.L_x_3727:
        /* <DEDUP_REMOVED lines=33> */
.L_x_3730:
[----:B------:R-:W-:Y:S05]  /*2e10*/  BSYNC B0 ;  /* 0x0000000000007941 */ /* 0x000fea0003800000 */
.L_x_3729:
        /* <DEDUP_REMOVED lines=33> */
.L_x_3732:
[----:B------:R-:W-:Y:S05]  /*3030*/  BSYNC B0 ;  /* 0x0000000000007941 */ /* 0x000fea0003800000 */
.L_x_3731:
        /* <DEDUP_REMOVED lines=19> */
[C---:B------:R-:W-:Y:S01]  /*3170*/  IMAD R107, R25.reuse, c[0x0][0x180], RZ ;  /* 0x00006000196b7a24 */ /* 0x040fe200078e02ff */
[----:B------:R-:W-:Y:S01]  /*3180*/  IADD3 R46, R36, -0x1, RZ ;  /* 0xffffffff242e7810 */ /* 0x000fe20007ffe0ff */
[----:B------:R-:W-:Y:S01]  /*3190*/  IMAD.WIDE.U32 R12, R0, c[0x0][0x180], RZ ;  /* 0x00006000000c7a25 */ /* 0x000fe200078e00ff */
[----:B------:R-:W-:Y:S01]  /*31a0*/  IADD3 R106, R36, -0x2, RZ ;  /* 0xfffffffe246a7810 */ /* 0x000fe20007ffe0ff */
[----:B------:R-:W-:Y:S01]  /*31b0*/  UMOV UR4, URZ ;  /* 0x0000003f00047c82 */ /* 0x000fe20008000000 */
[----:B------:R-:W-:Y:S01]  /*31c0*/  MOV R165, RZ ;  /* 0x000000ff00a57202 */ /* 0x000fe20000000f00 */
[----:B------:R-:W-:Y:S01]  /*31d0*/  IMAD R115, R0, c[0x0][0x184], R107 ;  /* 0x0000610000737a24 */ /* 0x000fe200078e026b */
[----:B------:R-:W-:Y:S01]  /*31e0*/  LEA.HI R107, R46, R46, RZ, 0x1 ;  /* 0x0000002e2e6b7211 */ /* 0x000fe200078f08ff */
[C---:B------:R-:W-:Y:S01]  /*31f0*/  IMAD R109, R25.reuse, c[0x0][0x198], RZ ;  /* 0x00006600196d7a24 */ /* 0x040fe200078e02ff */
[----:B------:R-:W-:Y:S01]  /*3200*/  MOV R114, RZ ;  /* 0x000000ff00727202 */ /* 0x000fe20000000f00 */
[----:B------:R-:W-:Y:S01]  /*3210*/  IMAD R111, R25, c[0x0][0x1b8], RZ ;  /* 0x00006e00196f7a24 */ /* 0x000fe200078e02ff */
[----:B------:R-:W-:Y:S01]  /*3220*/  IADD3 R115, R13, R115, RZ ;  /* 0x000000730d737210 */ /* 0x000fe20007ffe0ff */
[----:B------:R-:W-:Y:S01]  /*3230*/  IMAD.WIDE.U32 R14, R0, c[0x0][0x198], RZ ;  /* 0x00006600000e7a25 */ /* 0x000fe200078e00ff */
[----:B------:R-:W-:-:S03]  /*3240*/  LOP3.LUT R13, R107, 0xfffffe, RZ, 0xc0, !PT ;  /* 0x00fffffe6b0d7812 */ /* 0x000fc600078ec0ff */
[----:B------:R-:W-:Y:S01]  /*3250*/  IMAD.WIDE.U32 R22, R0, c[0x0][0x1b8], RZ ;  /* 0x00006e0000167a25 */ /* 0x000fe200078e00ff */
[----:B------:R-:W-:Y:S02]  /*3260*/  LEA R108, P1, R14, c[0x0][0x228], 0x2 ;  /* 0x00008a000e6c7a11 */ /* 0x000fe400078210ff */
[----:B------:R-:W-:Y:S01]  /*3270*/  IADD3 R13, R46, -R13, RZ ;  /* 0x8000000d2e0d7210 */ /* 0x000fe20007ffe0ff */
[----:B------:R-:W-:Y:S01]  /*3280*/  IMAD R109, R0, c[0x0][0x19c], R109 ;  /* 0x00006700006d7a24 */ /* 0x000fe200078e026d */
[----:B------:R-:W-:Y:S01]  /*3290*/  LEA R110, P2, R22, c[0x0][0x230], 0x2 ;  /* 0x00008c00166e7a11 */ /* 0x000fe200078410ff */
[----:B------:R-:W-:Y:S01]  /*32a0*/  IMAD R111, R0, c[0x0][0x1bc], R111 ;  /* 0x00006f00006f7a24 */ /* 0x000fe200078e026f */
[----:B------:R-:W-:Y:S01]  /*32b0*/  MOV R46, RZ ;  /* 0x000000ff002e7202 */ /* 0x000fe20000000f00 */
[----:B------:R-:W-:Y:S01]  /*32c0*/  IMAD R113, R106, c[0x0][0x16c], RZ ;  /* 0x00005b006a717a24 */ /* 0x000fe200078e02ff */
[----:B------:R-:W-:Y:S02]  /*32d0*/  LEA R106, P0, R12, c[0x0][0x220], 0x2 ;  /* 0x000088000c6a7a11 */ /* 0x000fe400078010ff */
[----:B------:R-:W-:Y:S01]  /*32e0*/  IADD3 R109, R15, R109, RZ ;  /* 0x0000006d0f6d7210 */ /* 0x000fe20007ffe0ff */
[----:B------:R-:W-:Y:S01]  /*32f0*/  IMAD.WIDE R112, R113, 0x8, R20 ;  /* 0x0000000871707825 */ /* 0x000fe200078e0214 */
[----:B------:R-:W-:-:S02]  /*3300*/  IADD3 R111, R23, R111, RZ ;  /* 0x0000006f176f7210 */ /* 0x000fc40007ffe0ff */
[----:B------:R-:W-:Y:S02]  /*3310*/  LEA.HI.X R107, R12, c[0x0][0x224], R115, 0x2, P0 ;  /* 0x000089000c6b7a11 */ /* 0x000fe400000f1473 */
[----:B------:R-:W-:Y:S02]  /*3320*/  LEA.HI.X R109, R14, c[0x0][0x22c], R109, 0x2, P1 ;  /* 0x00008b000e6d7a11 */ /* 0x000fe400008f146d */
[----:B------:R-:W-:Y:S02]  /*3330*/  LEA.HI.X R111, R22, c[0x0][0x234], R111, 0x2, P2 ;  /* 0x00008d00166f7a11 */ /* 0x000fe400010f146f */
[----:B------:R-:W-:Y:S02]  /*3340*/  SHF.L.U32 R115, R13, 0x8, RZ ;  /* 0x000000080d737819 */ /* 0x000fe400000006ff */
.L_x_3749:
[----:B------:R-:W2:Y:S01]  /*3350*/  LDG.E R116, [R106.64] ;  /* 0x000000066a747981 */ /* 0x000ea2000c1e1900 */
[C---:B------:R-:W-:Y:S02]  /*3360*/  ISETP.NE.AND P1, PT, R30.reuse, RZ, PT ;  /* 0x000000ff1e00720c */ /* 0x040fe40003f25270 */
[C---:B------:R-:W-:Y:S01]  /*3370*/  IADD3 R14, R30.reuse, 0x200, RZ ;  /* 0x000002001e0e7810 */ /* 0x040fe20007ffe0ff */
[----:B------:R-:W3:Y:S01]  /*3380*/  LDG.E R12, [R108.64] ;  /* 0x000000066c0c7981 */ /* 0x000ee2000c1e1900 */
[----:B------:R-:W-:-:S03]  /*3390*/  LOP3.LUT P0, RZ, R30, 0x1f, RZ, 0xc0, !PT ;  /* 0x0000001f1eff7812 */ /* 0x000fc6000780c0ff */
[----:B------:R-:W3:Y:S01]  /*33a0*/  LDG.E R15, [R110.64] ;  /* 0x000000066e0f7981 */ /* 0x000ee2000c1e1900 */
[----:B------:R-:W-:Y:S02]  /*33b0*/  SEL R121, R115, R14, !P1 ;  /* 0x0000000e73797207 */ /* 0x000fe40004800000 */
[--C-:B------:R-:W-:Y:S02]  /*33c0*/  PRMT R143, RZ, 0x5410, R8.reuse ;  /* 0x00005410ff8f7816 */ /* 0x100fe40000000008 */
[----:B------:R-:W-:Y:S02]  /*33d0*/  PRMT R127, RZ, 0x7610, R8 ;  /* 0x00007610ff7f7816 */ /* 0x000fe40000000008 */
[----:B------:R-:W-:Y:S01]  /*33e0*/  ISETP.LT.OR P0, PT, R36, 0x2, P0 ;  /* 0x000000022400780c */ /* 0x000fe20000701670 */
[----:B------:R-:W-:Y:S01]  /*33f0*/  HFMA2.MMA R22, -RZ, RZ, 1.875, 0 ;  /* 0x3f800000ff167435 */ /* 0x000fe200000001ff */
[----:B------:R-:W-:Y:S01]  /*3400*/  PRMT R137, RZ, 0x5410, R9 ;  /* 0x00005410ff897816 */ /* 0x000fe20000000009 */
[----:B------:R-:W-:-:S02]  /*3410*/  FMUL.FTZ R143, R143, R76 ;  /* 0x0000004c8f8f7220 */ /* 0x000fc40000410000 */
[----:B------:R-:W-:Y:S01]  /*3420*/  FMUL.FTZ R142, R127, R78 ;  /* 0x0000004e7f8e7220 */ /* 0x000fe20000410000 */
[----:B------:R-:W-:Y:S01]  /*3430*/  PRMT R131, RZ, 0x7610, R9 ;  /* 0x00007610ff837816 */ /* 0x000fe20000000009 */
[----:B------:R-:W-:Y:S01]  /*3440*/  FMUL.FTZ R137, R137, R80 ;  /* 0x0000005089897220 */ /* 0x000fe20000410000 */
[----:B------:R-:W-:Y:S02]  /*3450*/  MOV R23, RZ ;  /* 0x000000ff00177202 */ /* 0x000fe40000000f00 */
        /* <DEDUP_REMOVED lines=29> */
[C---:B------:R-:W-:Y:S02]  /*3630*/  FMUL.FTZ R117, R13.reuse, R78 ;  /* 0x0000004e0d757220 */ /* 0x040fe40000410000 */
[C---:B------:R-:W-:Y:S02]  /*3640*/  FMUL.FTZ R118, R13.reuse, R80 ;  /* 0x000000500d767220 */ /* 0x040fe40000410000 */
[----:B------:R-:W-:-:S03]  /*3650*/  FMUL.FTZ R119, R13, R82 ;  /* 0x000000520d777220 */ /* 0x000fc60000410000 */
[----:B------:R-:W1:Y:S01]  /*3660*/  MUFU.EX2 R117, R117 ;  /* 0x0000007500757308 */ /* 0x000e620000000800 */
[----:B0-----:R0:W-:Y:S04]  /*3670*/  STS [R121.X4+0xc90], R132 ;  /* 0x000c908479007388 */ /* 0x0011e80000004800 */
[----:B------:R-:W-:Y:S01]  /*3680*/  BAR.SYNC.DEFER_BLOCKING 0x0 ;  /* 0x0000000000007b1d */ /* 0x000fe20000010000 */
[----:B------:R-:W-:-:S05]  /*3690*/  FMUL.FTZ R120, R13, R83 ;  /* 0x000000530d787220 */ /* 0x000fca0000410000 */
[----:B------:R-:W2:Y:S01]  /*36a0*/  MUFU.EX2 R118, R118 ;  /* 0x0000007600767308 */ /* 0x000ea20000000800 */
[----:B0-----:R-:W-:-:S07]  /*36b0*/  FMUL.FTZ R121, R13, R84 ;  /* 0x000000540d797220 */ /* 0x001fce0000410000 */
[----:B------:R-:W0:Y:S01]  /*36c0*/  MUFU.EX2 R119, R119 ;  /* 0x0000007700777308 */ /* 0x000e220000000800 */
[----:B------:R-:W-:Y:S02]  /*36d0*/  FMUL.FTZ R122, R13, R88 ;  /* 0x000000580d7a7220 */ /* 0x000fe40000410000 */
[----:B-1----:R-:W-:-:S05]  /*36e0*/  FMUL.FTZ R129, R132, R117 ;  /* 0x0000007584817220 */ /* 0x002fca0000410000 */
[----:B------:R-:W1:Y:S01]  /*36f0*/  MUFU.EX2 R120, R120 ;  /* 0x0000007800787308 */ /* 0x000e620000000800 */
[----:B------:R-:W-:Y:S01]  /*3700*/  FFMA.FTZ R14, R143, R117, R142 ;  /* 0x000000758f0e7223 */ /* 0x000fe2000001008e */
[----:B------:R4:W5:Y:S01]  /*3710*/  @!P0 LDG.E.64 R22, [R112.64] ;  /* 0x0000000670168981 */ /* 0x000962000c1e1b00 */
[----:B------:R-:W-:-:S05]  /*3720*/  FMUL.FTZ R123, R13, R90 ;  /* 0x0000005a0d7b7220 */ /* 0x000fca0000410000 */
[----:B------:R-:W1:Y:S01]  /*3730*/  MUFU.EX2 R121, R121 ;  /* 0x0000007900797308 */ /* 0x000e620000000800 */
        /* <DEDUP_REMOVED lines=14> */
[C---:B------:R-:W-:Y:S02]  /*3820*/  FMUL.FTZ R131, R121.reuse, R130 ;  /* 0x0000008279837220 */ /* 0x040fe40000410000 */
[----:B------:R-:W-:Y:S02]  /*3830*/  FFMA.FTZ R14, R121, R14, R144 ;  /* 0x0000000e790e7223 */ /* 0x000fe40000010090 */
[----:B------:R-:W-:-:S03]  /*3840*/  FMUL.FTZ R127, R13, R98 ;  /* 0x000000620d7f7220 */ /* 0x000fc60000410000 */
[----:B------:R-:W3:Y:S01]  /*3850*/  MUFU.EX2 R125, R125 ;  /* 0x0000007d007d7308 */ /* 0x000ee20000000800 */
[C---:B--2---:R-:W-:Y:S02]  /*3860*/  FMUL.FTZ R130, R122.reuse, R131 ;  /* 0x000000837a827220 */ /* 0x044fe40000410000 */
[----:B------:R-:W-:Y:S02]  /*3870*/  FFMA.FTZ R14, R122, R14, R145 ;  /* 0x0000000e7a0e7223 */ /* 0x000fe40000010091 */
[----:B------:R-:W-:-:S03]  /*3880*/  FMUL.FTZ R128, R13, R100 ;  /* 0x000000640d807220 */ /* 0x000fc60000410000 */
[----:B------:R-:W2:Y:S01]  /*3890*/  MUFU.EX2 R126, R126 ;  /* 0x0000007e007e7308 */ /* 0x000ea20000000800 */
[C---:B0-----:R-:W-:Y:S02]  /*38a0*/  FMUL.FTZ R131, R123.reuse, R130 ;  /* 0x000000827b837220 */ /* 0x041fe40000410000 */
[----:B------:R-:W-:Y:S02]  /*38b0*/  FFMA.FTZ R14, R123, R14, R152 ;  /* 0x0000000e7b0e7223 */ /* 0x000fe40000010098 */
[----:B------:R-:W-:-:S03]  /*38c0*/  FMUL.FTZ R129, R13, R102 ;  /* 0x000000660d817220 */ /* 0x000fc60000410000 */
[----:B------:R-:W0:Y:S01]  /*38d0*/  MUFU.EX2 R127, R127 ;  /* 0x0000007f007f7308 */ /* 0x000e220000000800 */
[C---:B------:R-:W-:Y:S02]  /*38e0*/  FMUL.FTZ R134, R124.reuse, R131 ;  /* 0x000000837c867220 */ /* 0x040fe40000410000 */
[----:B------:R-:W-:Y:S02]  /*38f0*/  FFMA.FTZ R14, R124, R14, R151 ;  /* 0x0000000e7c0e7223 */ /* 0x000fe40000010097 */
[----:B------:R-:W-:-:S03]  /*3900*/  FMUL.FTZ R130, R13, R104 ;  /* 0x000000680d827220 */ /* 0x000fc60000410000 */
[----:B------:R-:W0:Y:S01]  /*3910*/  MUFU.EX2 R128, R128 ;  /* 0x0000008000807308 */ /* 0x000e220000000800 */
[C---:B---3--:R-:W-:Y:S02]  /*3920*/  FMUL.FTZ R133, R125.reuse, R134 ;  /* 0x000000867d857220 */ /* 0x048fe40000410000 */
[----:B------:R-:W-:Y:S02]  /*3930*/  FFMA.FTZ R14, R125, R14, R156 ;  /* 0x0000000e7d0e7223 */ /* 0x000fe4000001009c */
[----:B------:R-:W-:-:S03]  /*3940*/  FMUL.FTZ R131, R13, R105 ;  /* 0x000000690d837220 */ /* 0x000fc60000410000 */
[----:B------:R-:W3:Y:S01]  /*3950*/  MUFU.EX2 R129, R129 ;  /* 0x0000008100817308 */ /* 0x000ee20000000800 */
[C---:B--2---:R-:W-:Y:S02]  /*3960*/  FMUL.FTZ R134, R126.reuse, R133 ;  /* 0x000000857e867220 */ /* 0x044fe40000410000 */
[----:B------:R-:W-:-:S05]  /*3970*/  FFMA.FTZ R14, R126, R14, R153 ;  /* 0x0000000e7e0e7223 */ /* 0x000fca0000010099 */
[----:B------:R-:W2:Y:S01]  /*3980*/  MUFU.EX2 R130, R130 ;  /* 0x0000008200827308 */ /* 0x000ea20000000800 */
[C---:B0-----:R-:W-:Y:S02]  /*3990*/  FMUL.FTZ R13, R127.reuse, R134 ;  /* 0x000000867f0d7220 */ /* 0x041fe40000410000 */
[----:B------:R-:W-:Y:S02]  /*39a0*/  FFMA.FTZ R14, R127, R14, R160 ;  /* 0x0000000e7f0e7223 */ /* 0x000fe400000100a0 */
[----:B------:R-:W-:-:S03]  /*39b0*/  FMUL.FTZ R134, R128, R13 ;  /* 0x0000000d80867220 */ /* 0x000fc60000410000 */
[----:B------:R-:W0:Y:S01]  /*39c0*/  MUFU.EX2 R131, R131 ;  /* 0x0000008300837308 */ /* 0x000e220000000800 */
[----:B------:R-:W-:Y:S02]  /*39d0*/  FFMA.FTZ R14, R128, R14, R159 ;  /* 0x0000000e800e7223 */ /* 0x000fe4000001009f */
[C---:B---3--:R-:W-:Y:S02]  /*39e0*/  FMUL.FTZ R13, R129.reuse, R134 ;  /* 0x00000086810d7220 */ /* 0x048fe40000410000 */
[----:B------:R-:W-:Y:S02]  /*39f0*/  FFMA.FTZ R14, R129, R14, R164 ;  /* 0x0000000e810e7223 */ /* 0x000fe400000100a4 */
[C---:B--2---:R-:W-:Y:S02]  /*3a00*/  FMUL.FTZ R134, R130.reuse, R13 ;  /* 0x0000000d82867220 */ /* 0x044fe40000410000 */
[----:B------:R-:W-:Y:S02]  /*3a10*/  FFMA.FTZ R13, R130, R14, R163 ;  /* 0x0000000e820d7223 */ /* 0x000fe400000100a3 */
[----:B------:R-:W-:-:S02]  /*3a20*/  FMUL.FTZ R14, R12, R15 ;  /* 0x0000000f0c0e7220 */ /* 0x000fc40000410000 */
[C---:B0-----:R-:W-:Y:S02]  /*3a30*/  FMUL.FTZ R12, R131.reuse, R134 ;  /* 0x00000086830c7220 */ /* 0x041fe40000410000 */
[----:B------:R-:W-:Y:S01]  /*3a40*/  FFMA.FTZ R13, R131, R13, R166 ;  /* 0x0000000d830d7223 */ /* 0x000fe200000100a6 */
[----:B------:R-:W-:Y:S05]  /*3a50*/  @P0 BRA `(.L_x_3735) ;  /* 0x0000008000000947 */ /* 0x000fea0003800000 */
[----:B-1--4-:R-:W-:Y:S02]  /*3a60*/  ISETP.NE.AND P0, PT, R36, c[0x0][0x174], PT ;  /* 0x00005d0024007a0c */ /* 0x012fe40003f05270 */
[----:B------:R-:W-:-:S11]  /*3a70*/  MOV R146, 0x3f800000 ;  /* 0x3f80000000927802 */ /* 0x000fd60000000f00 */
[----:B------:R-:W-:-:S04]  /*3a80*/  @P0 LEA.HI R15, R36, R36, RZ, 0x1 ;  /* 0x00000024240f0211 */ /* 0x000fc800078f08ff */
[----:B------:R-:W-:-:S04]  /*3a90*/  @P0 LOP3.LUT R15, R15, 0x3ffffe, RZ, 0xc0, !PT ;  /* 0x003ffffe0f0f0812 */ /* 0x000fc800078ec0ff */
[----:B------:R-:W-:-:S04]  /*3aa0*/  @P0 IADD3 R15, -R15, R36, RZ ;  /* 0x000000240f0f0210 */ /* 0x000fc80007ffe1ff */
[----:B------:R-:W-:-:S04]  /*3ab0*/  @P0 LEA R15, R15, 0xc90, 0xa ;  /* 0x00000c900f0f0811 */ /* 0x000fc800078e50ff */
[----:B------:R-:W-:-:S05]  /*3ac0*/  @P0 IADD3 R15, R15, R114, RZ ;  /* 0x000000720f0f0210 */ /* 0x000fca0007ffe0ff */
[----:B------:R0:W1:Y:S02]  /*3ad0*/  @P0 LDS R146, [R15] ;  /* 0x000000000f920984 */ /* 0x0000640000000800 */
.L_x_3735:
[----:B-1--4-:R-:W-:Y:S05]  /*3ae0*/  BSYNC B0 ;  /* 0x0000000000007941 */ /* 0x012fea0003800000 */
.L_x_3734:
        /* <DEDUP_REMOVED lines=26> */
.L_x_3757:
        /* <DEDUP_REMOVED lines=24> */
.L_x_3758:
[----:B------:R-:W-:Y:S02]  /*3e10*/  ISETP.GE.AND P0, PT, R31, 0x10, PT ;  /* 0x000000101f00780c */ /* 0x000fe40003f06270 */
[----:B0-----:R-:W-:Y:S02]  /*3e20*/  MOV R15, R167 ;  /* 0x000000a7000f7202 */ /* 0x001fe40000000f00 */
[----:B------:R-:W-:-:S09]  /*3e30*/  MOV R167, R168 ;  /* 0x000000a800a77202 */ /* 0x000fd20000000f00 */
[-C--:B-1----:R-:W-:Y:S02]  /*3e40*/  @P0 FFMA.FTZ R15, R12, R167.reuse, R15 ;  /* 0x000000a70c0f0223 */ /* 0x082fe4000001000f */
[----:B--2---:R-:W-:Y:S01]  /*3e50*/  @P0 FMUL.FTZ R167, R169, R167 ;  /* 0x000000a7a9a70220 */ /* 0x004fe20000410000 */
[----:B------:R-:W-:Y:S05]  /*3e60*/  BRA.CONV ~URZ, `(.L_x_3740) ;  /* 0x000000637f007947 */ /* 0x000fea000b800000 */
[----:B------:R-:W-:Y:S01]  /*3e70*/  HFMA2.MMA R173, -RZ, RZ, 0, 1.847743988037109375e-06 ;  /* 0x0000001fffad7435 */ /* 0x000fe200000001ff */
[----:B------:R-:W-:Y:S02]  /*3e80*/  MOV R172, R167 ;  /* 0x000000a700ac7202 */ /* 0x000fe40000000f00 */
[----:B------:R-:W-:Y:S02]  /*3e90*/  MOV R171, 0x1f ;  /* 0x0000001f00ab7802 */ /* 0x000fe40000000f00 */
[----:B------:R-:W-:Y:S02]  /*3ea0*/  MOV R174, 0xffffffff ;  /* 0xffffffff00ae7802 */ /* 0x000fe40000000f00 */
[----:B------:R-:W-:-:S02]  /*3eb0*/  MOV R12, 0x3ed0 ;  /* 0x00003ed0000c7802 */ /* 0x000fc40000000f00 */
[----:B-----5:R-:W-:Y:S05]  /*3ec0*/  CALL.REL.NOINC `($__internal_151_$__cuda_sm70_shflsync_idx_p) ;  /* 0x00003cb000007944 */ /* 0x020fea0003c00000 */
.L_x_3740:
[----:B------:R-:W-:Y:S05]  /*3ed0*/  BRA.CONV ~URZ, `(.L_x_3741) ;  /* 0x000000637f007947 */ /* 0x000fea000b800000 */
[----:B0-----:R-:W-:Y:S01]  /*3ee0*/  HFMA2.MMA R173, -RZ, RZ, 0, 1.847743988037109375e-06 ;  /* 0x0000001fffad7435 */ /* 0x001fe200000001ff */
[----:B------:R-:W-:-:S02]  /*3ef0*/  MOV R172, R15 ;  /* 0x0000000f00ac7202 */ /* 0x000fc40000000f00 */
[----:B-1----:R-:W-:Y:S02]  /*3f00*/  MOV R171, 0x1f ;  /* 0x0000001f00ab7802 */ /* 0x002fe40000000f00 */
[----:B------:R-:W-:Y:S02]  /*3f10*/  MOV R174, 0xffffffff ;  /* 0xffffffff00ae7802 */ /* 0x000fe40000000f00 */
[----:B------:R-:W-:Y:S02]  /*3f20*/  MOV R12, 0x3f40 ;  /* 0x00003f40000c7802 */ /* 0x000fe40000000f00 */
[----:B-----5:R-:W-:Y:S05]  /*3f30*/  CALL.REL.NOINC `($__internal_151_$__cuda_sm70_shflsync_idx_p) ;  /* 0x00003c4000007944 */ /* 0x020fea0003c00000 */
.L_x_3741:
[----:B------:R-:W-:Y:S05]  /*3f40*/  BRA.DIV ~URZ, `(.L_x_3742) ;  /* 0x000032727f007947 */ /* 0x000fea000b800000 */
[----:B-----5:R-:W2:Y:S04]  /*3f50*/  SHFL.IDX PT, R22, R22, RZ, 0x1f ;  /* 0x00001fff16167589 */ /* 0x020ea800000e0000 */
[----:B------:R3:W4:Y:S04]  /*3f60*/  SHFL.IDX PT, R13, R23, RZ, 0x1f ;  /* 0x00001fff170d7589 */ /* 0x00072800000e0000 */
[----:B------:R-:W0:Y:S04]  /*3f70*/  SHFL.UP PT, R167, R167, 0x1, RZ ;  /* 0x04200000a7a77989 */ /* 0x000e2800000e00ff */
[----:B------:R3:W1:Y:S02]  /*3f80*/  SHFL.UP PT, R168, R15, 0x1, RZ ;  /* 0x042000000fa87989 */ /* 0x00066400000e00ff */
.L_x_3759:
[----:B---3--:R-:W3:Y:S01]  /*3f90*/  LDS.64 R14, [R30.X16+0x880] ;  /* 0x000880001e0e7984 */ /* 0x008ee2000000ca00 */
[----:B--2---:R-:W-:Y:S01]  /*3fa0*/  MOV R12, R22 ;  /* 0x00000016000c7202 */ /* 0x004fe20000000f00 */
[----:B01--4-:R-:W-:-:S04]  /*3fb0*/  @P1 FFMA.FTZ R13, R13, R167, R168 ;  /* 0x000000a70d0d1223 */ /* 0x013fc800000100a8 */
[----:B------:R-:W-:Y:S02]  /*3fc0*/  @P1 FMUL.FTZ R12, R12, R167 ;  /* 0x000000a70c0c1220 */ /* 0x000fe40000410000 */
[C---:B---3--:R-:W-:Y:S02]  /*3fd0*/  FFMA.FTZ R15, R14.reuse, R13, R15 ;  /* 0x0000000d0e0f7223 */ /* 0x048fe4000001000f */
[----:B------:R-:W-:-:S05]  /*3fe0*/  FMUL.FTZ R14, R14, R12 ;  /* 0x0000000c0e0e7220 */ /* 0x000fca0000410000 */
[----:B------:R0:W-:Y:S02]  /*3ff0*/  STS.128 [R30.X16+0x880], R12 ;  /* 0x0008800c1e007388 */ /* 0x0001e4000000cc00 */
.L_x_3737:
[----:B-1----:R-:W-:Y:S05]  /*4000*/  BSYNC B0 ;  /* 0x0000000000007941 */ /* 0x002fea0003800000 */
.L_x_3736:
[----:B------:R-:W-:Y:S01]  /*4010*/  WARPSYNC 0xffffffff ;  /* 0xffffffff00007948 */ /* 0x000fe20003800000 */
[----:B------:R-:W-:Y:S01]  /*4020*/  BAR.SYNC.DEFER_BLOCKING 0x0 ;  /* 0x0000000000007b1d */ /* 0x000fe20000010000 */
[C---:B0-----:R-:W-:Y:S01]  /*4030*/  FMUL.FTZ R15, R131.reuse, R146 ;  /* 0x00000092830f7220 */ /* 0x041fe20000410000 */
        /* <DEDUP_REMOVED lines=67> */
.L_x_3760:
        /* <DEDUP_REMOVED lines=26> */
.L_x_3761:
        /* <DEDUP_REMOVED lines=11> */
.L_x_3744:
[----:B01----:R-:W-:Y:S05]  /*46c0*/  BSYNC B0 ;  /* 0x0000000000007941 */ /* 0x003fea0003800000 */
.L_x_3743:
        /* <DEDUP_REMOVED lines=13> */
[--C-:B------:R-:W-:Y:S01]  /*47a0*/  PRMT R170, RZ, 0x5410, R5.reuse ;  /* 0x00005410ffaa7816 */ /* 0x100fe20000000005 */
[----:B------:R-:W-:Y:S01]  /*47b0*/  FFMA.FTZ R171, R187, -R90, R152 ;  /* 0x8000005abbab7223 */ /* 0x000fe20000010098 */
[----:B------:R-:W-:Y:S01]  /*47c0*/  PRMT R191, RZ, 0x7610, R5 ;  /* 0x00007610ffbf7816 */ /* 0x000fe20000000005 */
[----:B------:R-:W-:Y:S01]  /*47d0*/  FFMA.FTZ R13, R57, R132, R13 ;  /* 0x00000084390d7223 */ /* 0x000fe2000001000d */
[--C-:B------:R-:W-:Y:S02]  /*47e0*/  PRMT R172, RZ, 0x5410, R6.reuse ;  /* 0x00005410ffac7816 */ /* 0x100fe40000000006 */
        /* <DEDUP_REMOVED lines=9> */
[----:B------:R-:W-:-:S02]  /*4880*/  FFMA.FTZ R14, R87, R152, R14 ;  /* 0x00000098570e7223 */ /* 0x000fc4000001000e */
[----:B------:R-:W-:Y:S02]  /*4890*/  FFMA.FTZ R179, R174, -R105, R166 ;  /* 0x80000069aeb37223 */ /* 0x000fe400000100a6 */
[----:B------:R-:W-:Y:S02]  /*48a0*/  FFMA.FTZ R14, R89, R151, R14 ;  /* 0x00000097590e7223 */ /* 0x000fe4000001000e */
[----:B------:R-:W-:Y:S02]  /*48b0*/  FFMA.FTZ R151, R168, -R92, R151 ;  /* 0x8000005ca8977223 */ /* 0x000fe40000010097 */
[----:B------:R-:W-:Y:S02]  /*48c0*/  FFMA.FTZ R14, R91, R156, R14 ;  /* 0x0000009c5b0e7223 */ /* 0x000fe4000001000e */
[----:B------:R-:W-:Y:S02]  /*48d0*/  FFMA.FTZ R156, R189, -R94, R156 ;  /* 0x8000005ebd9c7223 */ /* 0x000fe4000001009c */
[----:B------:R-:W-:Y:S01]  /*48e0*/  FFMA.FTZ R14, R93, R153, R14 ;  /* 0x000000995d0e7223 */ /* 0x000fe2000001000e */
[----:B------:R-:W-:Y:S01]  /*48f0*/  @!P3 STS.64 [UR4+0x1590], R22 ;  /* 0x00159016ff00b988 */ /* 0x000fe20008000a04 */
[----:B------:R-:W-:-:S02]  /*4900*/  FFMA.FTZ R153, R170, -R96, R153 ;  /* 0x80000060aa997223 */ /* 0x000fc40000010099 */
[----:B------:R-:W-:Y:S02]  /*4910*/  FFMA.FTZ R14, R95, R160, R14 ;  /* 0x000000a05f0e7223 */ /* 0x000fe4000001000e */
[----:B------:R-:W-:Y:S02]  /*4920*/  FFMA.FTZ R160, R191, -R98, R160 ;  /* 0x80000062bfa07223 */ /* 0x000fe400000100a0 */
[----:B------:R-:W-:-:S04]  /*4930*/  FFMA.FTZ R14, R97, R159, R14 ;  /* 0x0000009f610e7223 */ /* 0x000fc8000001000e */
[----:B------:R-:W-:Y:S01]  /*4940*/  FFMA.FTZ R14, R99, R164, R14 ;  /* 0x000000a4630e7223 */ /* 0x000fe2000001000e */
[----:B------:R-:W-:-:S03]  /*4950*/  PRMT R164, RZ, 0x5410, R7 ;  /* 0x00005410ffa47816 */ /* 0x000fc60000000007 */
[----:B------:R-:W-:-:S04]  /*4960*/  FFMA.FTZ R14, R101, R163, R14 ;  /* 0x000000a3650e7223 */ /* 0x000fc8000001000e */
[----:B------:R-:W-:Y:S01]  /*4970*/  FFMA.FTZ R13, R103, R166, R14 ;  /* 0x000000a6670d7223 */ /* 0x000fe2000001000e */
[----:B------:R-:W-:Y:S01]  /*4980*/  PRMT R14, RZ, 0x5410, R8 ;  /* 0x00005410ff0e7816 */ /* 0x000fe20000000008 */
[----:B0-----:R-:W-:-:S03]  /*4990*/  FFMA.FTZ R146, R12, R146, R161 ;  /* 0x000000920c927223 */ /* 0x001fc600000100a1 */
[----:B------:R-:W0:Y:S01]  /*49a0*/  SHFL.DOWN PT, R12, R13, 0x1, 0x1f ;  /* 0x08201f000d0c7f89 */ /* 0x000e2200000e0000 */
[----:B------:R-:W-:Y:S01]  /*49b0*/  FFMA.FTZ R161, R131, R146, R162 ;  /* 0x0000009283a17223 */ /* 0x000fe200000100a2 */
[----:B------:R-:W-:Y:S02]  /*49c0*/  PRMT R131, RZ, 0x7610, R9 ;  /* 0x00007610ff837816 */ /* 0x000fe40000000009 */
[----:B------:R-:W-:Y:S01]  /*49d0*/  PRMT R162, RZ, 0x5410, R11 ;  /* 0x00005410ffa27816 */ /* 0x000fe2000000000b */
[----:B------:R-:W-:Y:S02]  /*49e0*/  FFMA.FTZ R157, R130, R161, R157 ;  /* 0x000000a1829d7223 */ /* 0x000fe4000001009d */
[----:B------:R-:W-:Y:S02]  /*49f0*/  FFMA.FTZ R140, R131, -R82, R140 ;  /* 0x80000052838c7223 */ /* 0x000fe4000001008c */
[----:B------:R-:W-:Y:S01]  /*4a00*/  FFMA.FTZ R139, R129, R157, R158 ;  /* 0x0000009d818b7223 */ /* 0x000fe2000001009e */
[----:B------:R-:W-:-:S03]  /*4a10*/  PRMT R158, RZ, 0x5410, R10 ;  /* 0x00005410ff9e7816 */ /* 0x000fc6000000000a */
[----:B------:R-:W-:Y:S02]  /*4a20*/  FFMA.FTZ R155, R128, R139, R155 ;  /* 0x0000008b809b7223 */ /* 0x000fe4000001009b */
[----:B------:R-:W-:Y:S02]  /*4a30*/  FFMA.FTZ R167, R158, -R83, R132 ;  /* 0x800000539ea77223 */ /* 0x000fe40000010084 */
[----:B------:R-:W-:Y:S02]  /*4a40*/  FFMA.FTZ R129, R127, R155, R154 ;  /* 0x0000009b7f817223 */ /* 0x000fe4000001009a */
[----:B------:R-:W-:Y:S02]  /*4a50*/  FFMA.FTZ R128, R162, -R88, R145 ;  /* 0x80000058a2807223 */ /* 0x000fe40000010091 */
[----:B------:R-:W-:Y:S02]  /*4a60*/  FFMA.FTZ R149, R126, R129, R149 ;  /* 0x000000817e957223 */ /* 0x000fe40000010095 */
[----:B0-----:R-:W-:-:S02]  /*4a70*/  @!P0 FADD.FTZ R13, R13, R12 ;  /* 0x0000000c0d0d8221 */ /* 0x001fc40000010000 */
[----:B------:R-:W-:Y:S02]  /*4a80*/  FFMA.FTZ R127, R125, R149, R150 ;  /* 0x000000957d7f7223 */ /* 0x000fe40000010096 */
[----:B------:R-:W-:Y:S01]  /*4a90*/  FMUL.FTZ R173, R149, R94 ;  /* 0x0000005e95ad7220 */ /* 0x000fe20000410000 */
[----:B------:R-:W0:Y:S01]  /*4aa0*/  SHFL.DOWN PT, R12, R13, 0x2, 0x1f ;  /* 0x08401f000d0c7f89 */ /* 0x000e2200000e0000 */
[----:B------:R-:W-:Y:S02]  /*4ab0*/  FFMA.FTZ R147, R124, R127, R147 ;  /* 0x0000007f7c937223 */ /* 0x000fe40000010093 */
[----:B------:R-:W-:Y:S02]  /*4ac0*/  FMUL.FTZ R132, R127, R92 ;  /* 0x0000005c7f847220 */ /* 0x000fe40000410000 */
[----:B------:R-:W-:Y:S02]  /*4ad0*/  FFMA.FTZ R125, R123, R147, R148 ;  /* 0x000000937b7d7223 */ /* 0x000fe40000010094 */
[----:B------:R-:W-:-:S02]  /*4ae0*/  FMUL.FTZ R130, R147, R90 ;  /* 0x0000005a93827220 */ /* 0x000fc40000410000 */
[----:B------:R-:W-:Y:S01]  /*4af0*/  FFMA.FTZ R141, R122, R125, R141 ;  /* 0x0000007d7a8d7223 */ /* 0x000fe2000001008d */
[----:B------:R-:W-:Y:S01]  /*4b00*/  PRMT R122, RZ, 0x5410, R9 ;  /* 0x00005410ff7a7816 */ /* 0x000fe20000000009 */
[----:B------:R-:W-:Y:S02]  /*4b10*/  FMUL.FTZ R145, R125, R88 ;  /* 0x000000587d917220 */ /* 0x000fe40000410000 */
[----:B------:R-:W-:Y:S01]  /*4b20*/  FFMA.FTZ R138, R121, R141, R138 ;  /* 0x0000008d798a7223 */ /* 0x000fe2000001008a */
[----:B------:R-:W-:Y:S01]  /*4b30*/  PRMT R121, RZ, 0x7610, R8 ;  /* 0x00007610ff797816 */ /* 0x000fe20000000008 */
[----:B------:R-:W-:Y:S02]  /*4b40*/  FFMA.FTZ R137, R122, -R80, R137 ;  /* 0x800000507a897223 */ /* 0x000fe40000010089 */
[----:B------:R-:W-:Y:S02]  /*4b50*/  FFMA.FTZ R135, R120, R138, R135 ;  /* 0x0000008a78877223 */ /* 0x000fe40000010087 */
[----:B------:R-:W-:-:S02]  /*4b60*/  FFMA.FTZ R123, R121, -R78, R142 ;  /* 0x8000004e797b7223 */ /* 0x000fc4000001008e */
[----:B------:R-:W-:Y:S02]  /*4b70*/  FFMA.FTZ R119, R119, R135, R136 ;  /* 0x0000008777777223 */ /* 0x000fe40000010088 */
[----:B------:R-:W-:Y:S02]  /*4b80*/  FMUL.FTZ R126, R138, R83 ;  /* 0x000000538a7e7220 */ /* 0x000fe40000410000 */
[----:B------:R-:W-:Y:S02]  /*4b90*/  FFMA.FTZ R133, R118, R119, R133 ;  /* 0x0000007776857223 */ /* 0x000fe40000010085 */
[----:B------:R-:W-:Y:S02]  /*4ba0*/  FFMA.FTZ R118, R14, -R76, R143 ;  /* 0x8000004c0e767223 */ /* 0x000fe4000001008f */
[----:B------:R-:W-:Y:S02]  /*4bb0*/  FFMA.FTZ R117, R117, R133, R134 ;  /* 0x0000008575757223 */ /* 0x000fe40000010086 */
[----:B0-----:R-:W-:-:S02]  /*4bc0*/  @!P1 FADD.FTZ R13, R13, R12 ;  /* 0x0000000c0d0d9221 */ /* 0x001fc40000010000 */
[----:B------:R-:W-:Y:S02]  /*4bd0*/  FMUL.FTZ R15, R117, R76 ;  /* 0x0000004c750f7220 */ /* 0x000fe40000410000 */
[----:B------:R-:W-:Y:S02]  /*4be0*/  FMUL.FTZ R120, R133, R78 ;  /* 0x0000004e85787220 */ /* 0x000fe40000410000 */
[----:B------:R-:W-:Y:S02]  /*4bf0*/  FFMA.FTZ R12, R15, R118, RZ ;  /* 0x000000760f0c7223 */ /* 0x000fe400000100ff */
        /* <DEDUP_REMOVED lines=27> */
[----:B------:R-:W-:Y:S02]  /*4db0*/  FFMA.FTZ R12, R163, R148, R12 ;  /* 0x00000094a30c7223 */ /* 0x000fe4000001000c */
[----:B------:R-:W-:Y:S02]  /*4dc0*/  FMUL.FTZ R23, R116, R155 ;  /* 0x0000009b74177220 */ /* 0x000fe40000410000 */
[----:B------:R-:W-:Y:S02]  /*4dd0*/  FFMA.FTZ R152, R150, R179, R12 ;  /* 0x000000b396987223 */ /* 0x000fe4000001000c */
[----:B------:R-:W0:Y:S01]  /*4de0*/  SHFL.DOWN PT, R12, R13, 0x4, 0x1f ;  /* 0x08801f000d0c7f89 */ /* 0x000e2200000e0000 */
[----:B------:R-:W-:Y:S02]  /*4df0*/  FMUL.FTZ R160, R160, R23 ;  /* 0x00000017a0a07220 */ /* 0x000fe40000410000 */
[----:B------:R-:W-:Y:S01]  /*4e00*/  FMUL.FTZ R23, R116, R149 ;  /* 0x0000009574177220 */ /* 0x000fe20000410000 */
[----:B------:R-:W1:Y:S01]  /*4e10*/  SHFL.DOWN PT, R181, R152, 0x1, 0x1f ;  /* 0x08201f0098b57f89 */ /* 0x000e6200000e0000 */
        /* <DEDUP_REMOVED lines=45> */
[----:B------:R-:W-:Y:S02]  /*50f0*/  FMUL.FTZ R12, R116, R127 ;  /* 0x0000007f740c7220 */ /* 0x000fe40000410000 */
[----:B0-----:R-:W-:Y:S02]  /*5100*/  @!P1 FADD.FTZ R13, R13, R154 ;  /* 0x0000009a0d0d9221 */ /* 0x001fe40000010000 */
[----:B-1----:R-:W-:Y:S02]  /*5110*/  @!P2 FADD.FTZ R152, R152, R183 ;  /* 0x000000b79898a221 */ /* 0x002fe40000010000 */
[----:B------:R-:W-:Y:S02]  /*5120*/  FMUL.FTZ R22, R151, R12 ;  /* 0x0000000c97167220 */ /* 0x000fe40000410000 */
[----:B------:R-:W-:Y:S01]  /*5130*/  FMUL.FTZ R12, R116, R147 ;  /* 0x00000093740c7220 */ /* 0x000fe20000410000 */
[----:B------:R-:W0:Y:S01]  /*5140*/  SHFL.DOWN PT, R179, R152, 0x8, 0x1f ;  /* 0x09001f0098b37f89 */ /* 0x000e2200000e0000 */
[----:B------:R-:W-:-:S02]  /*5150*/  FFMA.FTZ R22, R168, R127, R22 ;  /* 0x0000007fa8167223 */ /* 0x000fc40000010016 */
[----:B------:R-:W-:Y:S02]  /*5160*/  FMUL.FTZ R12, R171, R12 ;  /* 0x0000000cab0c7220 */ /* 0x000fe40000410000 */
[----:B------:R-:W-:Y:S02]  /*5170*/  FADD.FTZ R63, R22, R63 ;  /* 0x0000003f163f7221 */ /* 0x000fe40000010000 */
[C---:B------:R-:W-:Y:S02]  /*5180*/  FMUL.FTZ R22, R116.reuse, R119 ;  /* 0x0000007774167220 */ /* 0x040fe40000410000 */
        /* <DEDUP_REMOVED lines=8> */
[----:B0-----:R-:W-:Y:S01]  /*5210*/  @!P0 FADD.FTZ R152, R152, R179 ;  /* 0x000000b398988221 */ /* 0x001fe20000010000 */
[----:B------:R-:W-:Y:S01]  /*5220*/  ISETP.NE.AND P0, PT, R31, RZ, PT ;  /* 0x000000ff1f00720c */ /* 0x000fe20003f05270 */
[----:B------:R-:W-:-:S02]  /*5230*/  FFMA.FTZ R121, R121, R133, R22 ;  /* 0x0000008579797223 */ /* 0x000fc40000010016 */
        /* <DEDUP_REMOVED lines=39> */
.L_x_3748:
[----:B0-----:R-:W-:Y:S05]  /*54b0*/  BSYNC B0 ;  /* 0x0000000000007941 */ /* 0x001fea0003800000 */
.L_x_3747:
        /* <DEDUP_REMOVED lines=21> */
.L_x_3733:
[----:B------:R-:W-:Y:S01]  /*5610*/  BAR.SYNC.DEFER_BLOCKING 0x0 ;  /* 0x0000000000007b1d */ /* 0x000fe20000010000 */
[----:B------:R-:W-:-:S05]  /*5620*/  LOP3.LUT R55, R37, 0x1f, R30, 0xf8, !PT ;  /* 0x0000001f25377812 */ /* 0x000fca00078ef81e */
[----:B------:R-:W-:-:S05]  /*5630*/  IMAD.WIDE R4, R55, 0x10, R2 ;  /* 0x0000001037047825 */ /* 0x000fca00078e0202 */
[----:B------:R-:W2:Y:S04]  /*5640*/  LDG.E.128 R12, [R4.64] ;  /* 0x00000006040c7981 */ /* 0x000ea8000c1e1d00 */
[----:B------:R-:W3:Y:S01]  /*5650*/  LDG.E.128 R88, [R4.64+0x200] ;  /* 0x0002000604587981 */ /* 0x000ee2000c1e1d00 */
[----:B------:R-:W-:Y:S02]  /*5660*/  IADD3 R57, R36, -0x1, RZ ;  /* 0xffffffff24397810 */ /* 0x000fe40007ffe0ff */
[----:B------:R-:W-:Y:S02]  /*5670*/  F2FP.BF16.PACK_AB R73, R72, R79 ;  /* 0x0000004f4849723e */ /* 0x000fe400000010ff */
[----:B------:R-:W-:Y:S02]  /*5680*/  F2FP.BF16.PACK_AB R72, R77, R70 ;  /* 0x000000464d48723e */ /* 0x000fe400000010ff */
[----:B------:R-:W-:-:S02]  /*5690*/  F2FP.BF16.PACK_AB R75, R85, R86 ;  /* 0x00000056554b723e */ /* 0x000fc400000010ff */
[----:B------:R-:W-:Y:S02]  /*56a0*/  F2FP.BF16.PACK_AB R74, R74, R81 ;  /* 0x000000514a4a723e */ /* 0x000fe400000010ff */
[----:B------:R-:W-:Y:S02]  /*56b0*/  F2FP.BF16.PACK_AB R79, R53, R52 ;  /* 0x00000034354f723e */ /* 0x000fe400000010ff */
[----:B------:R-:W-:Y:S02]  /*56c0*/  F2FP.BF16.PACK_AB R78, R51, R50 ;  /* 0x00000032334e723e */ /* 0x000fe400000010ff */
[----:B------:R-:W-:Y:S02]  /*56d0*/  F2FP.BF16.PACK_AB R77, R48, R67 ;  /* 0x00000043304d723e */ /* 0x000fe400000010ff */
[----:B------:R-:W-:Y:S01]  /*56e0*/  F2FP.BF16.PACK_AB R76, R68, R71 ;  /* 0x00000047444c723e */ /* 0x000fe200000010ff */
[----:B--2---:R-:W-:Y:S04]  /*56f0*/  STS.128 [R40.X16], R12 ;  /* 0x0000000c28007388 */ /* 0x004fe8000000cc00 */
[----:B---3--:R-:W-:Y:S01]  /*5700*/  STS.128 [R40.X16+0x200], R88 ;  /* 0x0002005828007388 */ /* 0x008fe2000000cc00 */
[----:B------:R-:W-:-:S06]  /*5710*/  NOP ;  /* 0x0000000000007918 */ /* 0x000fcc0000000000 */
[----:B------:R-:W0:Y:S02]  /*5720*/  LDS.128 R8, [R41.X16] ;  /* 0x0000000029087984 */ /* 0x000e24000000cc00 */
[----:B0-----:R-:W-:-:S05]  /*5730*/  PRMT R5, RZ, 0x5410, R8 ;  /* 0x00005410ff057816 */ /* 0x001fca0000000008 */
[----:B------:R-:W-:Y:S01]  /*5740*/  FADD.FTZ R6, R5, R26 ;  /* 0x0000001a05067221 */ /* 0x000fe20000010000 */
[----:B------:R-:W-:-:S04]  /*5750*/  PRMT R5, RZ, 0x7610, R8 ;  /* 0x00007610ff057816 */ /* 0x000fc80000000008 */
[----:B------:R-:W-:Y:S01]  /*5760*/  FSETP.GTU.FTZ.AND P2, PT, R6, 20, PT ;  /* 0x41a000000600780b */ /* 0x000fe20003f5c000 */
[--C-:B------:R-:W-:Y:S01]  /*5770*/  FADD.FTZ R7, R5, R26.reuse ;  /* 0x0000001a05077221 */ /* 0x100fe20000010000 */
[--C-:B------:R-:W-:Y:S02]  /*5780*/  PRMT R5, RZ, 0x5410, R9.reuse ;  /* 0x00005410ff057816 */ /* 0x100fe40000000009 */
[----:B------:R-:W-:Y:S02]  /*5790*/  PRMT R9, RZ, 0x7610, R9 ;  /* 0x00007610ff097816 */ /* 0x000fe40000000009 */
[----:B------:R-:W-:Y:S01]  /*57a0*/  FSETP.GTU.FTZ.AND P3, PT, R7, 20, PT ;  /* 0x41a000000700780b */ /* 0x000fe20003f7c000 */
[--C-:B------:R-:W-:Y:S02]  /*57b0*/  FADD.FTZ R5, R5, R26.reuse ;  /* 0x0000001a05057221 */ /* 0x100fe40000010000 */
[----:B------:R-:W-:-:S03]  /*57c0*/  FADD.FTZ R9, R9, R26 ;  /* 0x0000001a09097221 */ /* 0x000fc60000010000 */
[----:B------:R-:W-:Y:S01]  /*57d0*/  FSETP.GTU.FTZ.AND P4, PT, R5, 20, PT ;  /* 0x41a000000500780b */ /* 0x000fe20003f9c000 */
[----:B------:R-:W-:Y:S01]  /*57e0*/  @!P2 FMUL.FTZ R8, R6, -1.4426950216293334961 ;  /* 0xbfb8aa3b0608a820 */ /* 0x000fe20000410000 */
[----:B------:R-:W-:-:S05]  /*57f0*/  FSETP.GTU.FTZ.AND P5, PT, R9, 20, PT ;  /* 0x41a000000900780b */ /* 0x000fca0003fbc000 */
[----:B------:R-:W0:Y:S01]  /*5800*/  @!P2 MUFU.EX2 R8, R8 ;  /* 0x000000080008a308 */ /* 0x000e220000000800 */
[----:B------:R-:W-:-:S05]  /*5810*/  @!P3 FMUL.FTZ R12, R7, -1.4426950216293334961 ;  /* 0xbfb8aa3b070cb820 */ /* 0x000fca0000410000 */
[----:B------:R-:W-:Y:S02]  /*5820*/  @!P4 FMUL.FTZ R13, R5, -1.4426950216293334961 ;  /* 0xbfb8aa3b050dc820 */ /* 0x000fe40000410000 */
[----:B------:R1:W2:Y:S01]  /*5830*/  LDS.128 R4, [R41.X16+0x10] ;  /* 0x0000100029047984 */ /* 0x0002a2000000cc00 */
[----:B------:R-:W-:Y:S01]  /*5840*/  @!P5 FMUL.FTZ R14, R9, -1.4426950216293334961 ;  /* 0xbfb8aa3b090ed820 */ /* 0x000fe20000410000 */
[----:B------:R-:W3:Y:S01]  /*5850*/  @!P3 MUFU.EX2 R12, R12 ;  /* 0x0000000c000cb308 */ /* 0x000ee20000000800 */
[----:B0-----:R-:W-:-:S07]  /*5860*/  @!P2 FADD.FTZ R9, R8, 1 ;  /* 0x3f8000000809a421 */ /* 0x001fce0000010000 */
[----:B------:R-:W0:Y:S08]  /*5870*/  @!P4 MUFU.EX2 R13, R13 ;  /* 0x0000000d000dc308 */ /* 0x000e300000000800 */
[----:B------:R4:W5:Y:S01]  /*5880*/  @!P2 MUFU.RCP R15, R9 ;  /* 0x00000009000fa308 */ /* 0x0009620000001000 */
[----:B---3--:R-:W-:-:S07]  /*5890*/  @!P3 FADD.FTZ R8, R12, 1 ;  /* 0x3f8000000c08b421 */ /* 0x008fce0000010000 */
[----:B------:R-:W3:Y:S01]  /*58a0*/  @!P3 MUFU.RCP R23, R8 ;  /* 0x000000080017b308 */ /* 0x000ee20000001000 */
[----:B----4-:R-:W-:Y:S01]  /*58b0*/  PRMT R9, RZ, 0x5410, R10 ;  /* 0x00005410ff097816 */ /* 0x010fe2000000000a */
[----:B0-----:R-:W-:-:S04]  /*58c0*/  @!P4 FADD.FTZ R13, R13, 1 ;  /* 0x3f8000000d0dc421 */ /* 0x001fc80000010000 */
[----:B------:R-:W-:Y:S01]  /*58d0*/  FADD.FTZ R42, R9, R26 ;  /* 0x0000001a092a7221 */ /* 0x000fe20000010000 */
[----:B------:R-:W-:Y:S01]  /*58e0*/  PRMT R9, RZ, 0x7610, R10 ;  /* 0x00007610ff097816 */ /* 0x000fe2000000000a */
[----:B------:R-:W0:Y:S01]  /*58f0*/  @!P4 MUFU.RCP R22, R13 ;  /* 0x0000000d0016c308 */ /* 0x000e220000001000 */
[----:B-----5:R-:W-:Y:S01]  /*5900*/  @!P2 FMUL.FTZ R58, R58, R15 ;  /* 0x0000000f3a3aa220 */ /* 0x020fe20000410000 */
[----:B------:R-:W-:Y:S01]  /*5910*/  BAR.SYNC.DEFER_BLOCKING 0x0 ;  /* 0x0000000000007b1d */ /* 0x000fe20000010000 */
[----:B------:R-:W-:Y:S01]  /*5920*/  FSETP.GTU.FTZ.AND P6, PT, R42, 20, PT ;  /* 0x41a000002a00780b */ /* 0x000fe20003fdc000 */
[--C-:B------:R-:W-:Y:S01]  /*5930*/  FADD.FTZ R12, R9, R26.reuse ;  /* 0x0000001a090c7221 */ /* 0x100fe20000010000 */
[----:B------:R-:W-:Y:S01]  /*5940*/  PRMT R9, RZ, 0x5410, R11 ;  /* 0x00005410ff097816 */ /* 0x000fe2000000000b */
[----:B------:R-:W-:Y:S01]  /*5950*/  FADD.FTZ R29, R58, R29 ;  /* 0x0000001d3a1d7221 */ /* 0x000fe20000010000 */
[----:B------:R-:W-:Y:S01]  /*5960*/  PRMT R11, RZ, 0x7610, R11 ;  /* 0x00007610ff0b7816 */ /* 0x000fe2000000000b */
[----:B------:R-:W4:Y:S01]  /*5970*/  @!P5 MUFU.EX2 R14, R14 ;  /* 0x0000000e000ed308 */ /* 0x000f220000000800 */
[----:B------:R-:W-:Y:S01]  /*5980*/  FSETP.GTU.FTZ.AND P0, PT, R12, 20, PT ;  /* 0x41a000000c00780b */ /* 0x000fe20003f1c000 */
[----:B-1----:R-:W-:-:S02]  /*5990*/  FADD.FTZ R41, R9, R26 ;  /* 0x0000001a09297221 */ /* 0x002fc40000010000 */
[----:B---3--:R-:W-:Y:S02]  /*59a0*/  @!P3 FMUL.FTZ R56, R56, R23 ;  /* 0x000000173838b220 */ /* 0x008fe40000410000 */
[----:B------:R-:W-:Y:S01]  /*59b0*/  FADD.FTZ R11, R11, R26 ;  /* 0x0000001a0b0b7221 */ /* 0x000fe20000010000 */
[----:B------:R-:W-:Y:S01]  /*59c0*/  FSETP.GTU.FTZ.AND P1, PT, R41, 20, PT ;  /* 0x41a000002900780b */ /* 0x000fe20003f3c000 */
[----:B------:R-:W-:Y:S02]  /*59d0*/  @!P6 FMUL.FTZ R9, R42, -1.4426950216293334961 ;  /* 0xbfb8aa3b2a09e820 */ /* 0x000fe40000410000 */
[----:B0-----:R-:W-:Y:S01]  /*59e0*/  @!P4 FMUL.FTZ R59, R59, R22 ;  /* 0x000000163b3bc220 */ /* 0x001fe20000410000 */
[----:B------:R-:W-:Y:S01]  /*59f0*/  FSETP.GTU.FTZ.AND P2, PT, R11, 20, PT ;  /* 0x41a000000b00780b */ /* 0x000fe20003f5c000 */
[----:B------:R2:W-:Y:S02]  /*5a00*/  @!P6 MUFU.EX2 R10, R9 ;  /* 0x00000009000ae308 */ /* 0x0005e40000000800 */
[----:B------:R-:W-:-:S02]  /*5a10*/  @!P0 FMUL.FTZ R8, R12, -1.4426950216293334961 ;  /* 0xbfb8aa3b0c088820 */ /* 0x000fc40000410000 */
[----:B----4-:R-:W-:-:S04]  /*5a20*/  @!P5 FADD.FTZ R14, R14, 1 ;  /* 0x3f8000000e0ed421 */ /* 0x010fc80000010000 */
[----:B------:R0:W1:Y:S01]  /*5a30*/  @!P0 MUFU.EX2 R12, R8 ;  /* 0x00000008000c8308 */ /* 0x0000620000000800 */
[----:B--2---:R-:W-:-:S03]  /*5a40*/  PRMT R9, RZ, 0x5410, R4 ;  /* 0x00005410ff097816 */ /* 0x004fc60000000004 */
[----:B------:R-:W-:Y:S02]  /*5a50*/  @!P2 FMUL.FTZ R11, R11, -1.4426950216293334961 ;  /* 0xbfb8aa3b0b0ba820 */ /* 0x000fe40000410000 */
[----:B------:R-:W-:Y:S01]  /*5a60*/  FADD.FTZ R23, R9, R26 ;  /* 0x0000001a09177221 */ /* 0x000fe20000010000 */
[----:B------:R-:W-:Y:S01]  /*5a70*/  PRMT R9, RZ, 0x7610, R4 ;  /* 0x00007610ff097816 */ /* 0x000fe20000000004 */
[----:B------:R-:W-:Y:S01]  /*5a80*/  @!P1 FMUL.FTZ R4, R41, -1.4426950216293334961 ;  /* 0xbfb8aa3b29049820 */ /* 0x000fe20000410000 */
[----:B0-----:R-:W-:Y:S01]  /*5a90*/  SHF.L.U32 R8, R57, 0xa, RZ ;  /* 0x0000000a39087819 */ /* 0x001fe200000006ff */
[----:B------:R-:W0:Y:S01]  /*5aa0*/  @!P5 MUFU.RCP R41, R14 ;  /* 0x0000000e0029d308 */ /* 0x000e220000001000 */
[----:B------:R-:W-:Y:S01]  /*5ab0*/  FSETP.GTU.FTZ.AND P3, PT, R23, 20, PT ;  /* 0x41a000001700780b */ /* 0x000fe20003f7c000 */
[----:B------:R-:W-:Y:S01]  /*5ac0*/  FADD.FTZ R42, R9, R26 ;  /* 0x0000001a092a7221 */ /* 0x000fe20000010000 */
[----:B------:R-:W-:Y:S01]  /*5ad0*/  SHF.R.S32.HI R9, RZ, 0x1f, R8 ;  /* 0x0000001fff097819 */ /* 0x000fe20000011408 */
[----:B-1----:R-:W-:-:S03]  /*5ae0*/  @!P0 FADD.FTZ R12, R12, 1 ;  /* 0x3f8000000c0c8421 */ /* 0x002fc60000010000 */
[----:B------:R-:W-:Y:S01]  /*5af0*/  FSETP.GTU.FTZ.AND P4, PT, R42, 20, PT ;  /* 0x41a000002a00780b */ /* 0x000fe20003f9c000 */
[----:B------:R1:W2:Y:S06]  /*5b00*/  @!P1 MUFU.EX2 R13, R4 ;  /* 0x00000004000d9308 */ /* 0x0002ac0000000800 */
[----:B------:R-:W-:Y:S02]  /*5b10*/  @!P3 FMUL.FTZ R22, R23, -1.4426950216293334961 ;  /* 0xbfb8aa3b1716b820 */ /* 0x000fe40000410000 */
[----:B------:R3:W4:Y:S01]  /*5b20*/  @!P2 MUFU.EX2 R15, R11 ;  /* 0x0000000b000fa308 */ /* 0x0007220000000800 */
[----:B-1----:R-:W-:-:S02]  /*5b30*/  @!P6 FADD.FTZ R4, R10, 1 ;  /* 0x3f8000000a04e421 */ /* 0x002fc40000010000 */
[----:B0-----:R-:W-:Y:S02]  /*5b40*/  @!P5 FMUL.FTZ R60, R60, R41 ;  /* 0x000000293c3cd220 */ /* 0x001fe40000410000 */
[----:B------:R-:W-:Y:S02]  /*5b50*/  @!P4 FMUL.FTZ R23, R42, -1.4426950216293334961 ;  /* 0xbfb8aa3b2a17c820 */ /* 0x000fe40000410000 */
[----:B------:R-:W-:Y:S01]  /*5b60*/  IMAD R42, R28, c[0x0][0x2d8], RZ ;  /* 0x0000b6001c2a7a24 */ /* 0x000fe200078e02ff */
[----:B------:R-:W0:Y:S01]  /*5b70*/  @!P6 MUFU.RCP R47, R4 ;  /* 0x00000004002fe308 */ /* 0x000e220000001000 */
[----:B--2---:R-:W-:Y:S02]  /*5b80*/  @!P1 FADD.FTZ R13, R13, 1 ;  /* 0x3f8000000d0d9421 */ /* 0x004fe40000010000 */
[C---:B------:R-:W-:Y:S02]  /*5b90*/  IMAD R49, R27.reuse, c[0x0][0x2dc], R42 ;  /* 0x0000b7001b317a24 */ /* 0x040fe400078e022a */
[----:B---3--:R-:W-:-:S03]  /*5ba0*/  IMAD.WIDE.U32 R10, R27, c[0x0][0x2d8], R8 ;  /* 0x0000b6001b0a7a25 */ /* 0x008fc600078e0008 */
[----:B------:R-:W1:Y:S01]  /*5bb0*/  @!P0 MUFU.RCP R12, R12 ;  /* 0x0000000c000c8308 */ /* 0x000e620000001000 */
[----:B------:R-:W-:Y:S01]  /*5bc0*/  IMAD R41, R25, c[0x0][0x2e0], RZ ;  /* 0x0000b80019297a24 */ /* 0x000fe200078e02ff */
[----:B------:R-:W-:Y:S01]  /*5bd0*/  IADD3 R11, R11, R49, RZ ;  /* 0x000000310b0b7210 */ /* 0x000fe20007ffe0ff */
[----:B----4-:R-:W-:Y:S02]  /*5be0*/  @!P2 FADD.FTZ R15, R15, 1 ;  /* 0x3f8000000f0fa421 */ /* 0x010fe40000010000 */
[----:B------:R-:W-:Y:S02]  /*5bf0*/  IMAD R41, R0, c[0x0][0x2e4], R41 ;  /* 0x0000b90000297a24 */ /* 0x000fe400078e0229 */
[----:B------:R-:W-:Y:S01]  /*5c00*/  IMAD.WIDE.U32 R8, R27, c[0x0][0x2f8], R8 ;  /* 0x0000be001b087a25 */ /* 0x000fe200078e0008 */
[----:B------:R2:W3:Y:S03]  /*5c10*/  @!P1 MUFU.RCP R14, R13 ;  /* 0x0000000d000e9308 */ /* 0x0004e60000001000 */
[----:B0-----:R-:W-:-:S05]  /*5c20*/  @!P6 FMUL.FTZ R54, R54, R47 ;  /* 0x0000002f3636e220 */ /* 0x001fca0000410000 */
[----:B------:R-:W0:Y:S01]  /*5c30*/  @!P3 MUFU.EX2 R22, R22 ;  /* 0x000000160016b308 */ /* 0x000e220000000800 */
[----:B--2---:R-:W-:Y:S01]  /*5c40*/  PRMT R13, RZ, 0x5410, R5 ;  /* 0x00005410ff0d7816 */ /* 0x004fe20000000005 */
[----:B-1----:R-:W-:-:S04]  /*5c50*/  @!P0 FMUL.FTZ R61, R61, R12 ;  /* 0x0000000c3d3d8220 */ /* 0x002fc80000410000 */
[----:B------:R-:W-:Y:S01]  /*5c60*/  FADD.FTZ R42, R13, R26 ;  /* 0x0000001a0d2a7221 */ /* 0x000fe20000010000 */
[----:B------:R-:W-:Y:S01]  /*5c70*/  PRMT R13, RZ, 0x7610, R5 ;  /* 0x00007610ff0d7816 */ /* 0x000fe20000000005 */
[----:B------:R-:W-:Y:S01]  /*5c80*/  IMAD.WIDE.U32 R4, R0, c[0x0][0x2e0], R10 ;  /* 0x0000b80000047a25 */ /* 0x000fe200078e000a */
[----:B------:R-:W-:Y:S01]  /*5c90*/  PRMT R11, RZ, 0x5410, R6 ;  /* 0x00005410ff0b7816 */ /* 0x000fe20000000006 */
[----:B------:R-:W1:Y:S01]  /*5ca0*/  @!P2 MUFU.RCP R15, R15 ;  /* 0x0000000f000fa308 */ /* 0x000e620000001000 */
[----:B------:R-:W-:Y:S01]  /*5cb0*/  FSETP.GTU.FTZ.AND P5, PT, R42, 20, PT ;  /* 0x41a000002a00780b */ /* 0x000fe20003fbc000 */
[--C-:B------:R-:W-:Y:S01]  /*5cc0*/  FADD.FTZ R47, R13, R26.reuse ;  /* 0x0000001a0d2f7221 */ /* 0x100fe20000010000 */
[----:B------:R-:W-:Y:S01]  /*5cd0*/  IADD3 R13, R5, R41, RZ ;  /* 0x00000029050d7210 */ /* 0x000fe20007ffe0ff */
[----:B------:R-:W-:Y:S01]  /*5ce0*/  FADD.FTZ R12, R11, R26 ;  /* 0x0000001a0b0c7221 */ /* 0x000fe20000010000 */
[----:B------:R-:W-:Y:S01]  /*5cf0*/  LEA R10, P6, R4, c[0x0][0x330], 0x1 ;  /* 0x0000cc00040a7a11 */ /* 0x000fe200078c08ff */
[----:B---3--:R-:W-:Y:S01]  /*5d00*/  @!P1 FMUL.FTZ R69, R69, R14 ;  /* 0x0000000e45459220 */ /* 0x008fe20000410000 */
[----:B------:R-:W-:Y:S01]  /*5d10*/  FSETP.GTU.FTZ.AND P0, PT, R47, 20, PT ;  /* 0x41a000002f00780b */ /* 0x000fe20003f1c000 */
[----:B0-----:R-:W-:Y:S01]  /*5d20*/  @!P3 FADD.FTZ R22, R22, 1 ;  /* 0x3f8000001616b421 */ /* 0x001fe20000010000 */
[----:B------:R-:W-:Y:S01]  /*5d30*/  LEA.HI.X R11, R4, c[0x0][0x334], R13, 0x1, P6 ;  /* 0x0000cd00040b7a11 */ /* 0x000fe200030f0c0d */
[----:B------:R-:W0:Y:S01]  /*5d40*/  @!P4 MUFU.EX2 R23, R23 ;  /* 0x000000170017c308 */ /* 0x000e220000000800 */
[----:B------:R-:W-:-:S02]  /*5d50*/  PRMT R13, RZ, 0x7610, R6 ;  /* 0x00007610ff0d7816 */ /* 0x000fc40000000006 */
[----:B------:R-:W-:Y:S01]  /*5d60*/  FSETP.GTU.FTZ.AND P1, PT, R12, 20, PT ;  /* 0x41a000000c00780b */ /* 0x000fe20003f3c000 */
[----:B------:R-:W-:Y:S02]  /*5d70*/  @!P5 FMUL.FTZ R5, R42, -1.4426950216293334961 ;  /* 0xbfb8aa3b2a05d820 */ /* 0x000fe40000410000 */
[--C-:B------:R-:W-:Y:S01]  /*5d80*/  FADD.FTZ R14, R13, R26.reuse ;  /* 0x0000001a0d0e7221 */ /* 0x100fe20000010000 */
[--C-:B------:R-:W-:Y:S01]  /*5d90*/  PRMT R13, RZ, 0x5410, R7.reuse ;  /* 0x00005410ff0d7816 */ /* 0x100fe20000000007 */
[----:B------:R-:W2:Y:S01]  /*5da0*/  @!P3 MUFU.RCP R22, R22 ;  /* 0x000000160016b308 */ /* 0x000ea20000001000 */
[----:B------:R-:W-:Y:S01]  /*5db0*/  PRMT R7, RZ, 0x7610, R7 ;  /* 0x00007610ff077816 */ /* 0x000fe20000000007 */
[----:B-1----:R-:W-:Y:S01]  /*5dc0*/  @!P2 FMUL.FTZ R66, R66, R15 ;  /* 0x0000000f4242a220 */ /* 0x002fe20000410000 */
[----:B------:R-:W-:Y:S01]  /*5dd0*/  FSETP.GTU.FTZ.AND P6, PT, R14, 20, PT ;  /* 0x41a000000e00780b */ /* 0x000fe20003fdc000 */
[--C-:B------:R-:W-:Y:S02]  /*5de0*/  FADD.FTZ R13, R13, R26.reuse ;  /* 0x0000001a0d0d7221 */ /* 0x100fe40000010000 */
[----:B------:R-:W-:-:S02]  /*5df0*/  FADD.FTZ R15, R7, R26 ;  /* 0x0000001a070f7221 */ /* 0x000fc40000010000 */
[----:B------:R-:W-:Y:S01]  /*5e00*/  @!P0 FMUL.FTZ R4, R47, -1.4426950216293334961 ;  /* 0xbfb8aa3b2f048820 */ /* 0x000fe20000410000 */
[----:B------:R-:W-:Y:S01]  /*5e10*/  FSETP.GTU.FTZ.AND P2, PT, R13, 20, PT ;  /* 0x41a000000d00780b */ /* 0x000fe20003f5c000 */
[----:B------:R-:W-:Y:S01]  /*5e20*/  @!P1 FMUL.FTZ R6, R12, -1.4426950216293334961 ;  /* 0xbfb8aa3b0c069820 */ /* 0x000fe20000410000 */
[----:B------:R-:W1:Y:S01]  /*5e30*/  @!P5 MUFU.EX2 R5, R5 ;  /* 0x000000050005d308 */ /* 0x000e620000000800 */
[----:B0-----:R-:W-:-:S04]  /*5e40*/  @!P4 FADD.FTZ R23, R23, 1 ;  /* 0x3f8000001717c421 */ /* 0x001fc80000010000 */
[----:B------:R-:W-:Y:S01]  /*5e50*/  @!P6 FMUL.FTZ R7, R14, -1.4426950216293334961 ;  /* 0xbfb8aa3b0e07e820 */ /* 0x000fe20000410000 */
[----:B------:R-:W-:Y:S01]  /*5e60*/  LEA R14, R31, R37, 0x1 ;  /* 0x000000251f0e7211 */ /* 0x000fe200078e08ff */
[----:B--2---:R-:W-:Y:S01]  /*5e70*/  @!P3 FMUL.FTZ R63, R63, R22 ;  /* 0x000000163f3fb220 */ /* 0x004fe20000410000 */
[----:B------:R-:W-:Y:S01]  /*5e80*/  FSETP.GTU.FTZ.AND P3, PT, R15, 20, PT ;  /* 0x41a000000f00780b */ /* 0x000fe20003f7c000 */
[----:B------:R-:W0:Y:S02]  /*5e90*/  @!P0 MUFU.EX2 R4, R4 ;  /* 0x0000000400048308 */ /* 0x000e240000000800 */
[----:B------:R2:W-:Y:S01]  /*5ea0*/  STS.128 [R14.X16], R72 ;  /* 0x000000480e007388 */ /* 0x0005e2000000cc00 */
[----:B------:R-:W-:-:S03]  /*5eb0*/  @!P2 FMUL.FTZ R12, R13, -1.4426950216293334961 ;  /* 0xbfb8aa3b0d0ca820 */ /* 0x000fc60000410000 */
[----:B------:R-:W-:Y:S01]  /*5ec0*/  STS.128 [R14.X16+0x10], R76 ;  /* 0x0000104c0e007388 */ /* 0x000fe2000000cc00 */
[----:B------:R-:W-:-:S06]  /*5ed0*/  NOP ;  /* 0x0000000000007918 */ /* 0x000fcc0000000000 */
[----:B------:R-:W3:Y:S01]  /*5ee0*/  LDS.128 R48, [R40.X16] ;  /* 0x0000000028307984 */ /* 0x000ee2000000cc00 */
[----:B------:R-:W-:Y:S01]  /*5ef0*/  @!P3 FMUL.FTZ R13, R15, -1.4426950216293334961 ;  /* 0xbfb8aa3b0f0db820 */ /* 0x000fe20000410000 */
[----:B------:R-:W4:Y:S01]  /*5f00*/  @!P1 MUFU.EX2 R6, R6 ;  /* 0x0000000600069308 */ /* 0x000f220000000800 */
[----:B-1----:R-:W-:Y:S01]  /*5f10*/  @!P5 FADD.FTZ R5, R5, 1 ;  /* 0x3f8000000505d421 */ /* 0x002fe20000010000 */
[----:B------:R-:W1:Y:S01]  /*5f20*/  LDS.128 R80, [R40.X16+0x200] ;  /* 0x0002000028507984 */ /* 0x000e62000000cc00 */
[----:B0-----:R-:W-:Y:S01]  /*5f30*/  @!P0 FADD.FTZ R4, R4, 1 ;  /* 0x3f80000004048421 */ /* 0x001fe20000010000 */
[----:B--2---:R-:W-:Y:S02]  /*5f40*/  F2FP.BF16.PACK_AB R72, R56, R58 ;  /* 0x0000003a3848723e */ /* 0x004fe400000010ff */
[----:B------:R-:W-:Y:S02]  /*5f50*/  F2FP.BF16.PACK_AB R75, R66, R69 ;  /* 0x00000045424b723e */ /* 0x000fe400000010ff */
[----:B------:R-:W0:Y:S01]  /*5f60*/  @!P6 MUFU.EX2 R7, R7 ;  /* 0x000000070007e308 */ /* 0x000e220000000800 */
[----:B------:R-:W-:-:S02]  /*5f70*/  F2FP.BF16.PACK_AB R74, R61, R54 ;  /* 0x000000363d4a723e */ /* 0x000fc400000010ff */
[----:B------:R-:W-:-:S05]  /*5f80*/  F2FP.BF16.PACK_AB R73, R60, R59 ;  /* 0x0000003b3c49723e */ /* 0x000fca00000010ff */
[----:B------:R-:W2:Y:S01]  /*5f90*/  @!P2 MUFU.EX2 R12, R12 ;  /* 0x0000000c000ca308 */ /* 0x000ea20000000800 */
[----:B----4-:R-:W-:-:S07]  /*5fa0*/  @!P1 FADD.FTZ R6, R6, 1 ;  /* 0x3f80000006069421 */ /* 0x010fce0000010000 */
[----:B------:R-:W4:Y:S01]  /*5fb0*/  @!P3 MUFU.EX2 R13, R13 ;  /* 0x0000000d000db308 */ /* 0x000f220000000800 */
[----:B0-----:R-:W-:Y:S02]  /*5fc0*/  @!P6 FADD.FTZ R7, R7, 1 ;  /* 0x3f8000000707e421 */ /* 0x001fe40000010000 */
[----:B--2---:R-:W-:-:S05]  /*5fd0*/  @!P2 FADD.FTZ R12, R12, 1 ;  /* 0x3f8000000c0ca421 */ /* 0x004fca0000010000 */
[----:B------:R-:W0:Y:S01]  /*5fe0*/  @!P5 MUFU.RCP R22, R5 ;  /* 0x000000050016d308 */ /* 0x000e220000001000 */
[----:B----4-:R-:W-:-:S07]  /*5ff0*/  @!P3 FADD.FTZ R13, R13, 1 ;  /* 0x3f8000000d0db421 */ /* 0x010fce0000010000 */
[----:B------:R2:W4:Y:S08]  /*6000*/  @!P0 MUFU.RCP R15, R4 ;  /* 0x00000004000f8308 */ /* 0x0005300000001000 */
[----:B------:R-:W5:Y:S01]  /*6010*/  @!P4 MUFU.RCP R23, R23 ;  /* 0x000000170017c308 */ /* 0x000f620000001000 */
[----:B--2---:R-:W-:-:S04]  /*6020*/  IMAD.WIDE R4, R55, 0x10, R10 ;  /* 0x0000001037047825 */ /* 0x004fc800078e020a */
[----:B0-----:R-:W-:Y:S01]  /*6030*/  @!P5 FMUL.FTZ R65, R65, R22 ;  /* 0x000000164141d220 */ /* 0x001fe20000410000 */
[----:B---3--:R-:W-:Y:S02]  /*6040*/  STG.E.128 [R4.64], R48 ;  /* 0x0000003004007986 */ /* 0x008fe4000c101d06 */
[----:B------:R-:W0:Y:S01]  /*6050*/  @!P1 MUFU.RCP R6, R6 ;  /* 0x0000000600069308 */ /* 0x000e220000001000 */
[----:B----4-:R-:W-:Y:S01]  /*6060*/  @!P0 FMUL.FTZ R62, R62, R15 ;  /* 0x0000000f3e3e8220 */ /* 0x010fe20000410000 */
[----:B-1----:R1:W-:Y:S04]  /*6070*/  STG.E.128 [R4.64+0x200], R80 ;  /* 0x0002005004007986 */ /* 0x0023e8000c101d06 */
[----:B------:R-:W-:Y:S01]  /*6080*/  BAR.SYNC.DEFER_BLOCKING 0x0 ;  /* 0x0000000000007b1d */ /* 0x000fe20000010000 */
[----:B------:R-:W-:Y:S01]  /*6090*/  F2FP.BF16.PACK_AB R77, R62, R65 ;  /* 0x000000413e4d723e */ /* 0x000fe200000010ff */
[----:B-----5:R-:W-:-:S04]  /*60a0*/  @!P4 FMUL.FTZ R64, R64, R23 ;  /* 0x000000174040c220 */ /* 0x020fc80000410000 */
[----:B------:R-:W2:Y:S01]  /*60b0*/  @!P6 MUFU.RCP R7, R7 ;  /* 0x000000070007e308 */ /* 0x000ea20000001000 */
[----:B------:R-:W-:Y:S01]  /*60c0*/  F2FP.BF16.PACK_AB R76, R64, R63 ;  /* 0x0000003f404c723e */ /* 0x000fe200000010ff */
[----:B0-----:R-:W-:Y:S02]  /*60d0*/  @!P1 FMUL.FTZ R43, R43, R6 ;  /* 0x000000062b2b9220 */ /* 0x001fe40000410000 */
[----:B------:R-:W-:-:S04]  /*60e0*/  FADD.FTZ R6, R29, R56 ;  /* 0x000000381d067221 */ /* 0x000fc80000010000 */
[----:B------:R-:W0:Y:S01]  /*60f0*/  @!P2 MUFU.RCP R12, R12 ;  /* 0x0000000c000ca308 */ /* 0x000e220000001000 */
[----:B-1----:R-:W-:Y:S02]  /*6100*/  IMAD R5, R25, c[0x0][0x300], RZ ;  /* 0x0000c00019057a24 */ /* 0x002fe400078e02ff */
[----:B------:R-:W-:Y:S02]  /*6110*/  FADD.FTZ R59, R6, R59 ;  /* 0x0000003b063b7221 */ /* 0x000fe40000010000 */
[----:B------:R-:W-:Y:S02]  /*6120*/  IMAD R6, R28, c[0x0][0x2f8], RZ ;  /* 0x0000be001c067a24 */ /* 0x000fe400078e02ff */
[----:B------:R-:W-:Y:S01]  /*6130*/  FADD.FTZ R59, R59, R60 ;  /* 0x0000003c3b3b7221 */ /* 0x000fe20000010000 */
[----:B------:R-:W1:Y:S01]  /*6140*/  @!P3 MUFU.RCP R13, R13 ;  /* 0x0000000d000db308 */ /* 0x000e620000001000 */
[----:B--2---:R-:W-:Y:S01]  /*6150*/  @!P6 FMUL.FTZ R44, R44, R7 ;  /* 0x000000072c2ce220 */ /* 0x004fe20000410000 */
[----:B------:R-:W-:Y:S01]  /*6160*/  STS.128 [R14.X16], R72 ;  /* 0x000000480e007388 */ /* 0x000fe2000000cc00 */
[----:B------:R-:W-:-:S02]  /*6170*/  IMAD R7, R27, c[0x0][0x2fc], R6 ;  /* 0x0000bf001b077a24 */ /* 0x000fc400078e0206 */
[----:B------:R-:W-:Y:S01]  /*6180*/  FADD.FTZ R54, R59, R54 ;  /* 0x000000363b367221 */ /* 0x000fe20000010000 */
[----:B------:R-:W-:Y:S01]  /*6190*/  F2FP.BF16.PACK_AB R78, R44, R43 ;  /* 0x0000002b2c4e723e */ /* 0x000fe200000010ff */
[----:B0-----:R-:W-:Y:S01]  /*61a0*/  @!P2 FMUL.FTZ R45, R45, R12 ;  /* 0x0000000c2d2da220 */ /* 0x001fe20000410000 */
[----:B------:R-:W-:Y:S01]  /*61b0*/  IADD3 R9, R9, R7, RZ ;  /* 0x0000000709097210 */ /* 0x000fe20007ffe0ff */
[----:B------:R-:W-:Y:S01]  /*61c0*/  FADD.FTZ R54, R54, R61 ;  /* 0x0000003d36367221 */ /* 0x000fe20000010000 */
[----:B------:R-:W-:Y:S01]  /*61d0*/  IADD3 R32, P2, R32, -0x800, RZ ;  /* 0xfffff80020207810 */ /* 0x000fe20007f5e0ff */
[C---:B------:R-:W-:Y:S02]  /*61e0*/  IMAD R7, R0.reuse, c[0x0][0x304], R5 ;  /* 0x0000c10000077a24 */ /* 0x040fe400078e0205 */
[----:B------:R-:W-:Y:S01]  /*61f0*/  IMAD.WIDE.U32 R4, R0, c[0x0][0x300], R8 ;  /* 0x0000c00000047a25 */ /* 0x000fe200078e0008 */
[----:B------:R-:W-:-:S03]  /*6200*/  IADD3.X R33, R33, -0x1, RZ, P2, !PT ;  /* 0xffffffff21217810 */ /* 0x000fc600017fe4ff */
[----:B-1----:R-:W-:Y:S01]  /*6210*/  @!P3 FMUL.FTZ R46, R46, R13 ;  /* 0x0000000d2e2eb220 */ /* 0x002fe20000410000 */
[----:B------:R-:W-:Y:S01]  /*6220*/  IADD3 R5, R5, R7, RZ ;  /* 0x0000000705057210 */ /* 0x000fe20007ffe0ff */
[----:B------:R-:W-:Y:S01]  /*6230*/  FADD.FTZ R69, R54, R69 ;  /* 0x0000004536457221 */ /* 0x000fe20000010000 */
[----:B------:R-:W-:Y:S02]  /*6240*/  LEA R6, P0, R4, c[0x0][0x340], 0x1 ;  /* 0x0000d00004067a11 */ /* 0x000fe400078008ff */
[----:B------:R-:W-:Y:S01]  /*6250*/  F2FP.BF16.PACK_AB R79, R46, R45 ;  /* 0x0000002d2e4f723e */ /* 0x000fe200000010ff */
[----:B------:R-:W-:Y:S01]  /*6260*/  FADD.FTZ R66, R69, R66 ;  /* 0x0000004245427221 */ /* 0x000fe20000010000 */
[----:B------:R-:W-:Y:S02]  /*6270*/  LEA.HI.X R7, R4, c[0x0][0x344], R5, 0x1, P0 ;  /* 0x0000d10004077a11 */ /* 0x000fe400000f0c05 */
[----:B------:R-:W-:Y:S01]  /*6280*/  ISETP.GT.AND P0, PT, R36, 0x1, PT ;  /* 0x000000012400780c */ /* 0x000fe20003f04270 */
[----:B------:R-:W-:Y:S01]  /*6290*/  STS.128 [R14.X16+0x10], R76 ;  /* 0x0000104c0e007388 */ /* 0x000fe2000000cc00 */
[----:B------:R-:W-:-:S06]  /*62a0*/  NOP ;  /* 0x0000000000007918 */ /* 0x000fcc0000000000 */
[----:B------:R-:W0:Y:S01]  /*62b0*/  LDS.128 R84, [R40.X16] ;  /* 0x0000000028547984 */ /* 0x000e22000000cc00 */
[----:B------:R-:W-:Y:S01]  /*62c0*/  FADD.FTZ R63, R66, R63 ;  /* 0x0000003f423f7221 */ /* 0x000fe20000010000 */
[----:B------:R-:W-:Y:S01]  /*62d0*/  IADD3 R34, P3, R34, -0x800, RZ ;  /* 0xfffff80022227810 */ /* 0x000fe20007f7e0ff */
[----:B------:R-:W-:Y:S01]  /*62e0*/  IMAD.WIDE R4, R55, 0x10, R6 ;  /* 0x0000001037047825 */ /* 0x000fe200078e0206 */
[----:B------:R-:W1:Y:S01]  /*62f0*/  LDS.128 R88, [R40.X16+0x200] ;  /* 0x0002000028587984 */ /* 0x000e62000000cc00 */
[----:B------:R-:W-:Y:S02]  /*6300*/  IADD3 R6, P1, R2, -0x800, RZ ;  /* 0xfffff80002067810 */ /* 0x000fe40007f3e0ff */
[----:B------:R-:W-:Y:S01]  /*6310*/  FADD.FTZ R64, R63, R64 ;  /* 0x000000403f407221 */ /* 0x000fe20000010000 */
[----:B------:R-:W-:Y:S02]  /*6320*/  MOV R36, R57 ;  /* 0x0000003900247202 */ /* 0x000fe40000000f00 */
[----:B------:R-:W-:Y:S01]  /*6330*/  IADD3.X R7, R3, -0x1, RZ, P1, !PT ;  /* 0xffffffff03077810 */ /* 0x000fe20000ffe4ff */
[----:B------:R-:W-:Y:S01]  /*6340*/  FADD.FTZ R65, R64, R65 ;  /* 0x0000004140417221 */ /* 0x000fe20000010000 */
[----:B------:R-:W-:-:S03]  /*6350*/  IADD3.X R35, R35, -0x1, RZ, P3, !PT ;  /* 0xffffffff23237810 */ /* 0x000fc60001ffe4ff */
        /* <DEDUP_REMOVED lines=9> */
.L_x_3700:
        /* <DEDUP_REMOVED lines=29> */
.L_x_3752:
[----:B------:R-:W-:Y:S05]  /*65c0*/  BSYNC B0 ;  /* 0x0000000000007941 */ /* 0x000fea0003800000 */
.L_x_3751:
        /* <DEDUP_REMOVED lines=28> */
.L_x_3754:
[----:B------:R-:W1:Y:S02]  /*6790*/  S2R R21, SR_TID.X ;  /* 0x0000000000157919 */ /* 0x000e640000002100 */
.L_x_3755:
[----:B------:R-:W-:Y:S05]  /*67a0*/  BSYNC B0 ;  /* 0x0000000000007941 */ /* 0x000fea0003800000 */
.L_x_3753:
[----:B-1----:R-:W-:-:S13]  /*67b0*/  ISETP.GE.AND P0, PT, R21, c[0x0][0x16c], PT ;  /* 0x00005b0015007a0c */ /* 0x002fda0003f06270 */
        /* <DEDUP_REMOVED lines=8> */
[----:B0-----:R-:W-:Y:S01]  /*6840*/  IMAD.WIDE.U32 R16, R0, c[0x0][0x198], RZ ;  /* 0x0000660000107a25 */ /* 0x001fe200078e00ff */
        /* <DEDUP_REMOVED lines=12> */
.L_x_3756:
        /* <DEDUP_REMOVED lines=25> */
[----:B-----5:R-:W-:Y:S02]  /*6aa0*/  IMAD R24, R20, c[0x0][0x1a0], RZ ;  /* 0x0000680014187a24 */ /* 0x020fe400078e02ff */
        /* <DEDUP_REMOVED lines=29> */
.L_x_3738:
[----:B------:R-:W-:Y:S01]  /*6c80*/  HFMA2.MMA R171, -RZ, RZ, 0, 5.9604644775390625e-08 ;  /* 0x00000001ffab7435 */ /* 0x000fe200000001ff */
[----:B------:R-:W-:Y:S02]  /*6c90*/  MOV R170, R14 ;  /* 0x0000000e00aa7202 */ /* 0x000fe40000000f00 */
[----:B------:R-:W-:-:S02]  /*6ca0*/  MOV R172, RZ ;  /* 0x000000ff00ac7202 */ /* 0x000fc40000000f00 */
[----:B------:R-:W-:Y:S02]  /*6cb0*/  MOV R173, 0xffffffff ;  /* 0xffffffff00ad7802 */ /* 0x000fe40000000f00 */
[----:B------:R-:W-:Y:S02]  /*6cc0*/  MOV R12, 0x6ce0 ;  /* 0x00006ce0000c7802 */ /* 0x000fe40000000f00 */
[----:B-----5:R-:W-:Y:S05]  /*6cd0*/  CALL.REL.NOINC `($__internal_152_$__cuda_sm70_shflsync_up) ;  /* 0x00000ee000007944 */ /* 0x020fea0003c00000 */
[----:B-1----:R-:W-:Y:S01]  /*6ce0*/  MOV R167, R170 ;  /* 0x000000aa00a77202 */ /* 0x002fe20000000f00 */
[----:B0-----:R-:W-:Y:S05]  /*6cf0*/  BRA `(.L_x_3757) ;  /* 0xffffcf9000007947 */ /* 0x001fea000383ffff */
.L_x_3739:
[----:B------:R-:W-:Y:S01]  /*6d00*/  HFMA2.MMA R171, -RZ, RZ, 0, 5.9604644775390625e-08 ;  /* 0x00000001ffab7435 */ /* 0x000fe200000001ff */
[----:B------:R-:W-:Y:S02]  /*6d10*/  MOV R170, R15 ;  /* 0x0000000f00aa7202 */ /* 0x000fe40000000f00 */
[----:B------:R-:W-:Y:S02]  /*6d20*/  MOV R172, RZ ;  /* 0x000000ff00ac7202 */ /* 0x000fe40000000f00 */
[----:B------:R-:W-:Y:S02]  /*6d30*/  MOV R173, 0xffffffff ;  /* 0xffffffff00ad7802 */ /* 0x000fe40000000f00 */
[----:B------:R-:W-:-:S02]  /*6d40*/  MOV R12, 0x6d60 ;  /* 0x00006d60000c7802 */ /* 0x000fc40000000f00 */
[----:B01---5:R-:W-:Y:S05]  /*6d50*/  CALL.REL.NOINC `($__internal_152_$__cuda_sm70_shflsync_up) ;  /* 0x00000e6000007944 */ /* 0x023fea0003c00000 */
        /* <DEDUP_REMOVED lines=10> */
[----:B------:R-:W-:Y:S05]  /*6e00*/  CALL.REL.NOINC `($__internal_152_$__cuda_sm70_shflsync_up) ;  /* 0x00000db000007944 */ /* 0x000fea0003c00000 */
[----:B0-----:R-:W-:Y:S01]  /*6e10*/  HFMA2.MMA R171, -RZ, RZ, 0, 1.1920928955078125e-07 ;  /* 0x00000002ffab7435 */ /* 0x001fe200000001ff */
[----:B-1----:R-:W-:Y:S02]  /*6e20*/  MOV R14, R170 ;  /* 0x000000aa000e7202 */ /* 0x002fe40000000f00 */
[----:B------:R-:W-:-:S02]  /*6e30*/  MOV R170, R15 ;  /* 0x0000000f00aa7202 */ /* 0x000fc40000000f00 */
[----:B------:R-:W-:Y:S02]  /*6e40*/  MOV R172, RZ ;  /* 0x000000ff00ac7202 */ /* 0x000fe40000000f00 */
[----:B------:R-:W-:Y:S02]  /*6e50*/  MOV R173, 0xffffffff ;  /* 0xffffffff00ad7802 */ /* 0x000fe40000000f00 */
[----:B------:R-:W-:Y:S02]  /*6e60*/  MOV R12, 0x6e80 ;  /* 0x00006e80000c7802 */ /* 0x000fe40000000f00 */
[----:B------:R-:W-:Y:S05]  /*6e70*/  CALL.REL.NOINC `($__internal_152_$__cuda_sm70_shflsync_up) ;  /* 0x00000d4000007944 */ /* 0x000fea0003c00000 */
        /* <DEDUP_REMOVED lines=8> */
[----:B------:R-:W-:Y:S05]  /*6f00*/  CALL.REL.NOINC `($__internal_152_$__cuda_sm70_shflsync_up) ;  /* 0x00000cb000007944 */ /* 0x000fea0003c00000 */
[----:B0-----:R-:W-:Y:S01]  /*6f10*/  HFMA2.MMA R171, -RZ, RZ, 0, 2.384185791015625e-07 ;  /* 0x00000004ffab7435 */ /* 0x001fe200000001ff */
[----:B-1----:R-:W-:Y:S02]  /*6f20*/  MOV R14, R170 ;  /* 0x000000aa000e7202 */ /* 0x002fe40000000f00 */
[----:B------:R-:W-:Y:S02]  /*6f30*/  MOV R170, R15 ;  /* 0x0000000f00aa7202 */ /* 0x000fe40000000f00 */
[----:B------:R-:W-:Y:S02]  /*6f40*/  MOV R172, RZ ;  /* 0x000000ff00ac7202 */ /* 0x000fe40000000f00 */
[----:B------:R-:W-:Y:S02]  /*6f50*/  MOV R173, 0xffffffff ;  /* 0xffffffff00ad7802 */ /* 0x000fe40000000f00 */
[----:B------:R-:W-:Y:S02]  /*6f60*/  MOV R12, 0x6f80 ;  /* 0x00006f80000c7802 */ /* 0x000fe40000000f00 */
[----:B------:R-:W-:Y:S05]  /*6f70*/  CALL.REL.NOINC `($__internal_152_$__cuda_sm70_shflsync_up) ;  /* 0x00000c4000007944 */ /* 0x000fea0003c00000 */
[----:B------:R-:W-:Y:S01]  /*6f80*/  ISETP.GE.AND P0, PT, R31, 0x4, PT ;  /* 0x000000041f00780c */ /* 0x000fe20003f06270 */
[----:B0-----:R-:W-:Y:S01]  /*6f90*/  HFMA2.MMA R171, -RZ, RZ, 0, 4.76837158203125e-07 ;  /* 0x00000008ffab7435 */ /* 0x001fe200000001ff */
[----:B------:R-:W-:Y:S01]  /*6fa0*/  MOV R173, 0xffffffff ;  /* 0xffffffff00ad7802 */ /* 0x000fe20000000f00 */
[----:B------:R-:W-:Y:S01]  /*6fb0*/  HFMA2.MMA R172, -RZ, RZ, 0, 0 ;  /* 0x00000000ffac7435 */ /* 0x000fe200000001ff */
[----:B------:R-:W-:-:S09]  /*6fc0*/  MOV R12, 0x7020 ;  /* 0x00007020000c7802 */ /* 0x000fd20000000f00 */
[----:B-1----:R-:W-:Y:S02]  /*6fd0*/  @P0 FFMA.FTZ R15, R167, R170, R15 ;  /* 0x000000aaa70f0223 */ /* 0x002fe4000001000f */
[----:B------:R-:W-:-:S05]  /*6fe0*/  @P0 FMUL.FTZ R167, R14, R167 ;  /* 0x000000a70ea70220 */ /* 0x000fca0000410000 */
[----:B------:R-:W-:-:S04]  /*6ff0*/  MOV R168, R167 ;  /* 0x000000a700a87202 */ /* 0x000fc80000000f00 */
[----:B------:R-:W-:Y:S02]  /*7000*/  MOV R170, R168 ;  /* 0x000000a800aa7202 */ /* 0x000fe40000000f00 */
[----:B------:R-:W-:Y:S05]  /*7010*/  CALL.REL.NOINC `($__internal_152_$__cuda_sm70_shflsync_up) ;  /* 0x00000ba000007944 */ /* 0x000fea0003c00000 */
[----:B0-----:R-:W-:Y:S01]  /*7020*/  HFMA2.MMA R171, -RZ, RZ, 0, 4.76837158203125e-07 ;  /* 0x00000008ffab7435 */ /* 0x001fe200000001ff */
[----:B-1----:R-:W-:Y:S02]  /*7030*/  MOV R14, R170 ;  /* 0x000000aa000e7202 */ /* 0x002fe40000000f00 */
[----:B------:R-:W-:Y:S02]  /*7040*/  MOV R170, R15 ;  /* 0x0000000f00aa7202 */ /* 0x000fe40000000f00 */
[----:B------:R-:W-:Y:S02]  /*7050*/  MOV R172, RZ ;  /* 0x000000ff00ac7202 */ /* 0x000fe40000000f00 */
[----:B------:R-:W-:Y:S02]  /*7060*/  MOV R173, 0xffffffff ;  /* 0xffffffff00ad7802 */ /* 0x000fe40000000f00 */
[----:B------:R-:W-:Y:S02]  /*7070*/  MOV R12, 0x7090 ;  /* 0x00007090000c7802 */ /* 0x000fe40000000f00 */
[----:B------:R-:W-:Y:S05]  /*7080*/  CALL.REL.NOINC `($__internal_152_$__cuda_sm70_shflsync_up) ;  /* 0x00000b3000007944 */ /* 0x000fea0003c00000 */
        /* <DEDUP_REMOVED lines=9> */
[----:B------:R-:W-:Y:S05]  /*7120*/  CALL.REL.NOINC `($__internal_152_$__cuda_sm70_shflsync_up) ;  /* 0x00000a9000007944 */ /* 0x000fea0003c00000 */
[----:B0-----:R-:W-:Y:S01]  /*7130*/  HFMA2.MMA R171, -RZ, RZ, 0, 9.5367431640625e-07 ;  /* 0x00000010ffab7435 */ /* 0x001fe200000001ff */
[----:B-1----:R-:W-:Y:S02]  /*7140*/  MOV R169, R170 ;  /* 0x000000aa00a97202 */ /* 0x002fe40000000f00 */
[----:B------:R-:W-:Y:S02]  /*7150*/  MOV R170, R15 ;  /* 0x0000000f00aa7202 */ /* 0x000fe40000000f00 */
[----:B------:R-:W-:Y:S02]  /*7160*/  MOV R172, RZ ;  /* 0x000000ff00ac7202 */ /* 0x000fe40000000f00 */
[----:B------:R-:W-:Y:S02]  /*7170*/  MOV R173, 0xffffffff ;  /* 0xffffffff00ad7802 */ /* 0x000fe40000000f00 */
[----:B------:R-:W-:-:S02]  /*7180*/  MOV R12, 0x71a0 ;  /* 0x000071a0000c7802 */ /* 0x000fc40000000f00 */
[----:B------:R-:W-:Y:S05]  /*7190*/  CALL.REL.NOINC `($__internal_152_$__cuda_sm70_shflsync_up) ;  /* 0x00000a2000007944 */ /* 0x000fea0003c00000 */
[----:B-1----:R-:W-:Y:S01]  /*71a0*/  MOV R12, R170 ;  /* 0x000000aa000c7202 */ /* 0x002fe20000000f00 */
[----:B0-----:R-:W-:Y:S05]  /*71b0*/  BRA `(.L_x_3758) ;  /* 0xffffcc5000007947 */ /* 0x001fea000383ffff */
.L_x_3742:
[----:B-1----:R-:W-:Y:S01]  /*71c0*/  HFMA2.MMA R171, -RZ, RZ, 0, 5.9604644775390625e-08 ;  /* 0x00000001ffab7435 */ /* 0x002fe200000001ff */
[----:B------:R-:W-:-:S02]  /*71d0*/  MOV R170, R167 ;  /* 0x000000a700aa7202 */ /* 0x000fc40000000f00 */
[----:B0-----:R-:W-:Y:S02]  /*71e0*/  MOV R172, RZ ;  /* 0x000000ff00ac7202 */ /* 0x001fe40000000f00 */
[----:B------:R-:W-:Y:S02]  /*71f0*/  MOV R173, 0xffffffff ;  /* 0xffffffff00ad7802 */ /* 0x000fe40000000f00 */
[----:B------:R-:W-:Y:S02]  /*7200*/  MOV R12, 0x7220 ;  /* 0x00007220000c7802 */ /* 0x000fe40000000f00 */
[----:B-----5:R-:W-:Y:S05]  /*7210*/  CALL.REL.NOINC `($__internal_152_$__cuda_sm70_shflsync_up) ;  /* 0x000009a000007944 */ /* 0x020fea0003c00000 */
[----:B0-----:R-:W-:Y:S01]  /*7220*/  HFMA2.MMA R171, -RZ, RZ, 0, 5.9604644775390625e-08 ;  /* 0x00000001ffab7435 */ /* 0x001fe200000001ff */
[----:B-1----:R-:W-:Y:S02]  /*7230*/  MOV R14, R170 ;  /* 0x000000aa000e7202 */ /* 0x002fe40000000f00 */
[----:B------:R-:W-:Y:S02]  /*7240*/  MOV R170, R15 ;  /* 0x0000000f00aa7202 */ /* 0x000fe40000000f00 */
[----:B------:R-:W-:Y:S02]  /*7250*/  MOV R172, RZ ;  /* 0x000000ff00ac7202 */ /* 0x000fe40000000f00 */
[----:B------:R-:W-:-:S02]  /*7260*/  MOV R173, 0xffffffff ;  /* 0xffffffff00ad7802 */ /* 0x000fc40000000f00 */
[----:B------:R-:W-:Y:S02]  /*7270*/  MOV R12, 0x7290 ;  /* 0x00007290000c7802 */ /* 0x000fe40000000f00 */
[----:B------:R-:W-:Y:S05]  /*7280*/  CALL.REL.NOINC `($__internal_152_$__cuda_sm70_shflsync_up) ;  /* 0x0000093000007944 */ /* 0x000fea0003c00000 */
[----:B0-----:R-:W-:Y:S01]  /*7290*/  HFMA2.MMA R171, -RZ, RZ, 0, 0 ;  /* 0x00000000ffab7435 */ /* 0x001fe200000001ff */
[----:B------:R-:W-:Y:S02]  /*72a0*/  MOV R167, R14 ;  /* 0x0000000e00a77202 */ /* 0x000fe40000000f00 */
[----:B-1----:R-:W-:Y:S02]  /*72b0*/  MOV R168, R170 ;  /* 0x000000aa00a87202 */ /* 0x002fe40000000f00 */
[----:B------:R-:W-:Y:S02]  /*72c0*/  MOV R172, R22 ;  /* 0x0000001600ac7202 */ /* 0x000fe40000000f00 */
[----:B------:R-:W-:Y:S02]  /*72d0*/  MOV R173, 0x1f ;  /* 0x0000001f00ad7802 */ /* 0x000fe40000000f00 */
[----:B------:R-:W-:Y:S02]  /*72e0*/  MOV R174, 0xffffffff ;  /* 0xffffffff00ae7802 */ /* 0x000fe40000000f00 */
[----:B------:R-:W-:-:S02]  /*72f0*/  MOV R12, 0x7310 ;  /* 0x00007310000c7802 */ /* 0x000fc40000000f00 */
[----:B------:R-:W-:Y:S05]  /*7300*/  CALL.REL.NOINC `($__internal_151_$__cuda_sm70_shflsync_idx_p) ;  /* 0x0000087000007944 */ /* 0x000fea0003c00000 */
[----:B-1----:R-:W-:Y:S01]  /*7310*/  MOV R22, R171 ;  /* 0x000000ab00167202 */ /* 0x002fe20000000f00 */
[----:B------:R-:W-:Y:S01]  /*7320*/  HFMA2.MMA R171, -RZ, RZ, 0, 0 ;  /* 0x00000000ffab7435 */ /* 0x000fe200000001ff */
[----:B0-----:R-:W-:-:S02]  /*7330*/  MOV R172, R23 ;  /* 0x0000001700ac7202 */ /* 0x001fc40000000f00 */
[----:B------:R-:W-:Y:S02]  /*7340*/  MOV R173, 0x1f ;  /* 0x0000001f00ad7802 */ /* 0x000fe40000000f00 */
[----:B------:R-:W-:Y:S02]  /*7350*/  MOV R174, 0xffffffff ;  /* 0xffffffff00ae7802 */ /* 0x000fe40000000f00 */
[----:B------:R-:W-:Y:S02]  /*7360*/  MOV R12, 0x7380 ;  /* 0x00007380000c7802 */ /* 0x000fe40000000f00 */
[----:B------:R-:W-:Y:S05]  /*7370*/  CALL.REL.NOINC `($__internal_151_$__cuda_sm70_shflsync_idx_p) ;  /* 0x0000080000007944 */ /* 0x000fea0003c00000 */
[----:B-1----:R-:W-:Y:S01]  /*7380*/  MOV R13, R171 ;  /* 0x000000ab000d7202 */ /* 0x002fe20000000f00 */
[----:B0-----:R-:W-:Y:S05]  /*7390*/  BRA `(.L_x_3759) ;  /* 0xffffcbf000007947 */ /* 0x001fea000383ffff */
.L_x_3745:
[----:B------:R-:W-:Y:S01]  /*73a0*/  HFMA2.MMA R172, -RZ, RZ, 0, 5.9604644775390625e-08 ;  /* 0x00000001ffac7435 */ /* 0x000fe200000001ff */
[----:B------:R-:W-:Y:S02]  /*73b0*/  MOV R169, R14 ;  /* 0x0000000e00a97202 */ /* 0x000fe40000000f00 */
[----:B------:R-:W-:Y:S02]  /*73c0*/  MOV R170, 0x1f ;  /* 0x0000001f00aa7802 */ /* 0x000fe40000000f00 */
[----:B------:R-:W-:-:S02]  /*73d0*/  MOV R171, 0xffffffff ;  /* 0xffffffff00ab7802 */ /* 0x000fc40000000f00 */
[----:B------:R-:W-:Y:S02]  /*73e0*/  MOV R12, 0x7400 ;  /* 0x00007400000c7802 */ /* 0x000fe40000000f00 */
[----:B------:R-:W-:Y:S05]  /*73f0*/  CALL.REL.NOINC `($__internal_150_$__cuda_sm70_shflsync_down) ;  /* 0x0000074000007944 */ /* 0x000fea0003c00000 */
[----:B-1----:R-:W-:Y:S01]  /*7400*/  MOV R139, R170 ;  /* 0x000000aa008b7202 */ /* 0x002fe20000000f00 */
[----:B0-----:R-:W-:Y:S05]  /*7410*/  BRA `(.L_x_3760) ;  /* 0xffffd05000007947 */ /* 0x001fea000383ffff */
.L_x_3746:
[----:B------:R-:W-:Y:S01]  /*7420*/  HFMA2.MMA R172, -RZ, RZ, 0, 5.9604644775390625e-08 ;  /* 0x00000001ffac7435 */ /* 0x000fe200000001ff */
[----:B------:R-:W-:Y:S02]  /*7430*/  MOV R169, R15 ;  /* 0x0000000f00a97202 */ /* 0x000fe40000000f00 */
[----:B------:R-:W-:Y:S02]  /*7440*/  MOV R170, 0x1f ;  /* 0x0000001f00aa7802 */ /* 0x000fe40000000f00 */
[----:B------:R-:W-:Y:S02]  /*7450*/  MOV R171, 0xffffffff ;  /* 0xffffffff00ab7802 */ /* 0x000fe40000000f00 */
[----:B------:R-:W-:Y:S02]  /*7460*/  MOV R12, 0x7480 ;  /* 0x00007480000c7802 */ /* 0x000fe40000000f00 */
[----:B01----:R-:W-:Y:S05]  /*7470*/  CALL.REL.NOINC `($__internal_150_$__cuda_sm70_shflsync_down) ;  /* 0x000006c000007944 */ /* 0x003fea0003c00000 */
        /* <DEDUP_REMOVED lines=9> */
[----:B------:R-:W-:Y:S05]  /*7510*/  CALL.REL.NOINC `($__internal_150_$__cuda_sm70_shflsync_down) ;  /* 0x0000062000007944 */ /* 0x000fea0003c00000 */
[----:B0-----:R-:W-:Y:S01]  /*7520*/  HFMA2.MMA R172, -RZ, RZ, 0, 1.1920928955078125e-07 ;  /* 0x00000002ffac7435 */ /* 0x001fe200000001ff */
[----:B-1----:R-:W-:Y:S02]  /*7530*/  MOV R14, R170 ;  /* 0x000000aa000e7202 */ /* 0x002fe40000000f00 */
[----:B------:R-:W-:-:S02]  /*7540*/  MOV R169, R15 ;  /* 0x0000000f00a97202 */ /* 0x000fc40000000f00 */
[----:B------:R-:W-:Y:S02]  /*7550*/  MOV R170, 0x1f ;  /* 0x0000001f00aa7802 */ /* 0x000fe40000000f00 */
[----:B------:R-:W-:Y:S02]  /*7560*/  MOV R171, 0xffffffff ;  /* 0xffffffff00ab7802 */ /* 0x000fe40000000f00 */
[----:B------:R-:W-:Y:S02]  /*7570*/  MOV R12, 0x7590 ;  /* 0x00007590000c7802 */ /* 0x000fe40000000f00 */
[----:B------:R-:W-:Y:S05]  /*7580*/  CALL.REL.NOINC `($__internal_150_$__cuda_sm70_shflsync_down) ;  /* 0x000005b000007944 */ /* 0x000fea0003c00000 */
[----:B-1----:R-:W-:Y:S01]  /*7590*/  @!P3 FFMA.FTZ R15, R139, R170, R15 ;  /* 0x000000aa8b0fb223 */ /* 0x002fe2000001000f */
[----:B0-----:R-:W-:Y:S01]  /*75a0*/  HFMA2.MMA R172, -RZ, RZ, 0, 2.384185791015625e-07 ;  /* 0x00000004ffac7435 */ /* 0x001fe200000001ff */
[----:B------:R-:W-:Y:S01]  /*75b0*/  @!P3 FMUL.FTZ R139, R14, R139 ;  /* 0x0000008b0e8bb220 */ /* 0x000fe20000410000 */
[----:B------:R-:W-:Y:S02]  /*75c0*/  MOV R170, 0x1f ;  /* 0x0000001f00aa7802 */ /* 0x000fe40000000f00 */
[----:B------:R-:W-:Y:S02]  /*75d0*/  MOV R171, 0xffffffff ;  /* 0xffffffff00ab7802 */ /* 0x000fe40000000f00 */
[----:B------:R-:W-:-:S02]  /*75e0*/  MOV R169, R139 ;  /* 0x0000008b00a97202 */ /* 0x000fc40000000f00 */
[----:B------:R-:W-:Y:S02]  /*75f0*/  MOV R12, 0x7610 ;  /* 0x00007610000c7802 */ /* 0x000fe40000000f00 */
[----:B------:R-:W-:Y:S05]  /*7600*/  CALL.REL.NOINC `($__internal_150_$__cuda_sm70_shflsync_down) ;  /* 0x0000053000007944 */ /* 0x000fea0003c00000 */
[----:B0-----:R-:W-:Y:S01]  /*7610*/  HFMA2.MMA R172, -RZ, RZ, 0, 2.384185791015625e-07 ;  /* 0x00000004ffac7435 */ /* 0x001fe200000001ff */
[----:B-1----:R-:W-:Y:S02]  /*7620*/  MOV R14, R170 ;  /* 0x000000aa000e7202 */ /* 0x002fe40000000f00 */
[----:B------:R-:W-:Y:S02]  /*7630*/  MOV R169, R15 ;  /* 0x0000000f00a97202 */ /* 0x000fe40000000f00 */
[----:B------:R-:W-:Y:S02]  /*7640*/  MOV R170, 0x1f ;  /* 0x0000001f00aa7802 */ /* 0x000fe40000000f00 */
[----:B------:R-:W-:Y:S02]  /*7650*/  MOV R171, 0xffffffff ;  /* 0xffffffff00ab7802 */ /* 0x000fe40000000f00 */
[----:B------:R-:W-:Y:S02]  /*7660*/  MOV R12, 0x7680 ;  /* 0x00007680000c7802 */ /* 0x000fe40000000f00 */
[----:B------:R-:W-:Y:S05]  /*7670*/  CALL.REL.NOINC `($__internal_150_$__cuda_sm70_shflsync_down) ;  /* 0x000004c000007944 */ /* 0x000fea0003c00000 */
[----:B-1----:R-:W-:Y:S01]  /*7680*/  @!P2 FFMA.FTZ R15, R139, R170, R15 ;  /* 0x000000aa8b0fa223 */ /* 0x002fe2000001000f */
[----:B0-----:R-:W-:Y:S01]  /*7690*/  HFMA2.MMA R172, -RZ, RZ, 0, 4.76837158203125e-07 ;  /* 0x00000008ffac7435 */ /* 0x001fe200000001ff */
[----:B------:R-:W-:Y:S01]  /*76a0*/  @!P2 FMUL.FTZ R139, R14, R139 ;  /* 0x0000008b0e8ba220 */ /* 0x000fe20000410000 */
[----:B------:R-:W-:-:S02]  /*76b0*/  MOV R170, 0x1f ;  /* 0x0000001f00aa7802 */ /* 0x000fc40000000f00 */
[----:B------:R-:W-:Y:S02]  /*76c0*/  MOV R171, 0xffffffff ;  /* 0xffffffff00ab7802 */ /* 0x000fe40000000f00 */
[----:B------:R-:W-:Y:S02]  /*76d0*/  MOV R169, R139 ;  /* 0x0000008b00a97202 */ /* 0x000fe40000000f00 */
[----:B------:R-:W-:Y:S02]  /*76e0*/  MOV R12, 0x7700 ;  /* 0x00007700000c7802 */ /* 0x000fe40000000f00 */
[----:B------:R-:W-:Y:S05]  /*76f0*/  CALL.REL.NOINC `($__internal_150_$__cuda_sm70_shflsync_down) ;  /* 0x0000044000007944 */ /* 0x000fea0003c00000 */
[----:B0-----:R-:W-:Y:S01]  /*7700*/  HFMA2.MMA R172, -RZ, RZ, 0, 4.76837158203125e-07 ;  /* 0x00000008ffac7435 */ /* 0x001fe200000001ff */
[----:B-1----:R-:W-:Y:S02]  /*7710*/  MOV R14, R170 ;  /* 0x000000aa000e7202 */ /* 0x002fe40000000f00 */
[----:B------:R-:W-:Y:S02]  /*7720*/  MOV R169, R15 ;  /* 0x0000000f00a97202 */ /* 0x000fe40000000f00 */
[----:B------:R-:W-:Y:S02]  /*7730*/  MOV R170, 0x1f ;  /* 0x0000001f00aa7802 */ /* 0x000fe40000000f00 */
[----:B------:R-:W-:-:S02]  /*7740*/  MOV R171, 0xffffffff ;  /* 0xffffffff00ab7802 */ /* 0x000fc40000000f00 */
[----:B------:R-:W-:Y:S02]  /*7750*/  MOV R12, 0x7770 ;  /* 0x00007770000c7802 */ /* 0x000fe40000000f00 */
[----:B------:R-:W-:Y:S05]  /*7760*/  CALL.REL.NOINC `($__internal_150_$__cuda_sm70_shflsync_down) ;  /* 0x000003d000007944 */ /* 0x000fea0003c00000 */
[----:B-1----:R-:W-:Y:S01]  /*7770*/  @!P1 FFMA.FTZ R15, R139, R170, R15 ;  /* 0x000000aa8b0f9223 */ /* 0x002fe2000001000f */
[----:B0-----:R-:W-:Y:S01]  /*7780*/  HFMA2.MMA R172, -RZ, RZ, 0, 9.5367431640625e-07 ;  /* 0x00000010ffac7435 */ /* 0x001fe200000001ff */
[----:B------:R-:W-:Y:S01]  /*7790*/  @!P1 FMUL.FTZ R139, R14, R139 ;  /* 0x0000008b0e8b9220 */ /* 0x000fe20000410000 */
[----:B------:R-:W-:Y:S01]  /*77a0*/  HFMA2.MMA R170, -RZ, RZ, 0, 1.847743988037109375e-06 ;  /* 0x0000001fffaa7435 */ /* 0x000fe200000001ff */
[----:B------:R-:W-:Y:S02]  /*77b0*/  MOV R171, 0xffffffff ;  /* 0xffffffff00ab7802 */ /* 0x000fe40000000f00 */
[----:B------:R-:W-:Y:S02]  /*77c0*/  MOV R12, 0x7800 ;  /* 0x00007800000c7802 */ /* 0x000fe40000000f00 */
[----:B------:R-:W-:-:S04]  /*77d0*/  MOV R167, R139 ;  /* 0x0000008b00a77202 */ /* 0x000fc80000000f00 */
[----:B------:R-:W-:Y:S02]  /*77e0*/  MOV R169, R167 ;  /* 0x000000a700a97202 */ /* 0x000fe40000000f00 */
[----:B------:R-:W-:Y:S05]  /*77f0*/  CALL.REL.NOINC `($__internal_150_$__cuda_sm70_shflsync_down) ;  /* 0x0000034000007944 */ /* 0x000fea0003c00000 */
[----:B0-----:R-:W-:Y:S01]  /*7800*/  HFMA2.MMA R172, -RZ, RZ, 0, 9.5367431640625e-07 ;  /* 0x00000010ffac7435 */ /* 0x001fe200000001ff */
[----:B-1----:R-:W-:Y:S02]  /*7810*/  MOV R14, R170 ;  /* 0x000000aa000e7202 */ /* 0x002fe40000000f00 */
[----:B------:R-:W-:Y:S02]  /*7820*/  MOV R169, R15 ;  /* 0x0000000f00a97202 */ /* 0x000fe40000000f00 */
[----:B------:R-:W-:Y:S02]  /*7830*/  MOV R170, 0x1f ;  /* 0x0000001f00aa7802 */ /* 0x000fe40000000f00 */
[----:B------:R-:W-:Y:S02]  /*7840*/  MOV R171, 0xffffffff ;  /* 0xffffffff00ab7802 */ /* 0x000fe40000000f00 */
[----:B------:R-:W-:Y:S02]  /*7850*/  MOV R12, 0x7870 ;  /* 0x00007870000c7802 */ /* 0x000fe40000000f00 */
[----:B------:R-:W-:Y:S05]  /*7860*/  CALL.REL.NOINC `($__internal_150_$__cuda_sm70_shflsync_down) ;  /* 0x000002d000007944 */ /* 0x000fea0003c00000 */
[----:B-1----:R-:W-:Y:S01]  /*7870*/  @!P0 FFMA.FTZ R15, R167, R170, R15 ;  /* 0x000000aaa70f8223 */ /* 0x002fe2000001000f */
[----:B0-----:R-:W-:Y:S01]  /*7880*/  HFMA2.MMA R171, -RZ, RZ, 0, 0 ;  /* 0x00000000ffab7435 */ /* 0x001fe200000001ff */
[----:B------:R-:W-:Y:S01]  /*7890*/  @!P0 FMUL.FTZ R167, R14, R167 ;  /* 0x000000a70ea78220 */ /* 0x000fe20000410000 */
[----:B------:R-:W-:-:S02]  /*78a0*/  MOV R173, 0x1f ;  /* 0x0000001f00ad7802 */ /* 0x000fc40000000f00 */
[----:B------:R-:W-:Y:S02]  /*78b0*/  MOV R174, 0xffffffff ;  /* 0xffffffff00ae7802 */ /* 0x000fe40000000f00 */
[----:B------:R-:W-:Y:S02]  /*78c0*/  MOV R172, R167 ;  /* 0x000000a700ac7202 */ /* 0x000fe40000000f00 */
[----:B------:R-:W-:Y:S02]  /*78d0*/  MOV R12, 0x78f0 ;  /* 0x000078f0000c7802 */ /* 0x000fe40000000f00 */
[----:B------:R-:W-:Y:S05]  /*78e0*/  CALL.REL.NOINC `($__internal_151_$__cuda_sm70_shflsync_idx_p) ;  /* 0x0000029000007944 */ /* 0x000fea0003c00000 */
[----:B-1----:R-:W-:Y:S01]  /*78f0*/  MOV R14, R171 ;  /* 0x000000ab000e7202 */ /* 0x002fe20000000f00 */
[----:B------:R-:W-:Y:S01]  /*7900*/  HFMA2.MMA R171, -RZ, RZ, 0, 0 ;  /* 0x00000000ffab7435 */ /* 0x000fe200000001ff */
[----:B0-----:R-:W-:Y:S02]  /*7910*/  MOV R172, R15 ;  /* 0x0000000f00ac7202 */ /* 0x001fe40000000f00 */
[----:B------:R-:W-:Y:S02]  /*7920*/  MOV R173, 0x1f ;  /* 0x0000001f00ad7802 */ /* 0x000fe40000000f00 */
[----:B------:R-:W-:-:S02]  /*7930*/  MOV R174, 0xffffffff ;  /* 0xffffffff00ae7802 */ /* 0x000fc40000000f00 */
[----:B------:R-:W-:Y:S02]  /*7940*/  MOV R12, 0x7960 ;  /* 0x00007960000c7802 */ /* 0x000fe40000000f00 */
[----:B------:R-:W-:Y:S05]  /*7950*/  CALL.REL.NOINC `($__internal_151_$__cuda_sm70_shflsync_idx_p) ;  /* 0x0000022000007944 */ /* 0x000fea0003c00000 */
[----:B0-----:R-:W-:Y:S01]  /*7960*/  HFMA2.MMA R172, -RZ, RZ, 0, 5.9604644775390625e-08 ;  /* 0x00000001ffac7435 */ /* 0x001fe200000001ff */
[----:B-1----:R-:W-:Y:S02]  /*7970*/  MOV R168, R171 ;  /* 0x000000ab00a87202 */ /* 0x002fe40000000f00 */
[----:B------:R-:W-:Y:S02]  /*7980*/  MOV R139, R14 ;  /* 0x0000000e008b7202 */ /* 0x000fe40000000f00 */
[----:B------:R-:W-:Y:S02]  /*7990*/  MOV R169, R167 ;  /* 0x000000a700a97202 */ /* 0x000fe40000000f00 */
[----:B------:R-:W-:Y:S02]  /*79a0*/  MOV R170, 0x1f ;  /* 0x0000001f00aa7802 */ /* 0x000fe40000000f00 */
[----:B------:R-:W-:Y:S02]  /*79b0*/  MOV R171, 0xffffffff ;  /* 0xffffffff00ab7802 */ /* 0x000fe40000000f00 */
[----:B------:R-:W-:-:S02]  /*79c0*/  MOV R12, 0x79e0 ;  /* 0x000079e0000c7802 */ /* 0x000fc40000000f00 */
[----:B------:R-:W-:Y:S05]  /*79d0*/  CALL.REL.NOINC `($__internal_150_$__cuda_sm70_shflsync_down) ;  /* 0x0000016000007944 */ /* 0x000fea0003c00000 */
[----:B0-----:R-:W-:Y:S01]  /*79e0*/  HFMA2.MMA R172, -RZ, RZ, 0, 5.9604644775390625e-08 ;  /* 0x00000001ffac7435 */ /* 0x001fe200000001ff */
[----:B-1----:R-:W-:-:S02]  /*79f0*/  MOV R14, R170 ;  /* 0x000000aa000e7202 */ /* 0x002fc40000000f00 */
[----:B------:R-:W-:Y:S02]  /*7a00*/  MOV R169, R15 ;  /* 0x0000000f00a97202 */ /* 0x000fe40000000f00 */
[----:B------:R-:W-:Y:S02]  /*7a10*/  MOV R170, 0x1f ;  /* 0x0000001f00aa7802 */ /* 0x000fe40000000f00 */
[----:B------:R-:W-:Y:S02]  /*7a20*/  MOV R171, 0xffffffff ;  /* 0xffffffff00ab7802 */ /* 0x000fe40000000f00 */
[----:B------:R-:W-:Y:S02]  /*7a30*/  MOV R12, 0x7a50 ;  /* 0x00007a50000c7802 */ /* 0x000fe40000000f00 */
[----:B------:R-:W-:Y:S05]  /*7a40*/  CALL.REL.NOINC `($__internal_150_$__cuda_sm70_shflsync_down) ;  /* 0x000000f000007944 */ /* 0x000fea0003c00000 */
[----:B0-----:R-:W-:Y:S01]  /*7a50*/  HFMA2.MMA R171, -RZ, RZ, 0, 0 ;  /* 0x00000000ffab7435 */ /* 0x001fe200000001ff */
[----:B------:R-:W-:Y:S02]  /*7a60*/  MOV R167, R14 ;  /* 0x0000000e00a77202 */ /* 0x000fe40000000f00 */
[----:B------:R-:W-:Y:S02]  /*7a70*/  MOV R172, R22 ;  /* 0x0000001600ac7202 */ /* 0x000fe40000000f00 */
[----:B------:R-:W-:-:S02]  /*7a80*/  MOV R173, 0x1f ;  /* 0x0000001f00ad7802 */ /* 0x000fc40000000f00 */
[----:B------:R-:W-:Y:S02]  /*7a90*/  MOV R174, 0xffffffff ;  /* 0xffffffff00ae7802 */ /* 0x000fe40000000f00 */
[----:B------:R-:W-:Y:S02]  /*7aa0*/  MOV R12, 0x7ac0 ;  /* 0x00007ac0000c7802 */ /* 0x000fe40000000f00 */
[----:B-1----:R-:W-:Y:S05]  /*7ab0*/  CALL.REL.NOINC `($__internal_151_$__cuda_sm70_shflsync_idx_p) ;  /* 0x000000c000007944 */ /* 0x002fea0003c00000 */
[----:B-1----:R-:W-:Y:S01]  /*7ac0*/  MOV R169, R171 ;  /* 0x000000ab00a97202 */ /* 0x002fe20000000f00 */
[----:B------:R-:W-:Y:S01]  /*7ad0*/  HFMA2.MMA R171, -RZ, RZ, 0, 0 ;  /* 0x00000000ffab7435 */ /* 0x000fe200000001ff */
[----:B0-----:R-:W-:Y:S02]  /*7ae0*/  MOV R172, R23 ;  /* 0x0000001700ac7202 */ /* 0x001fe40000000f00 */
[----:B------:R-:W-:Y:S02]  /*7af0*/  MOV R173, 0x1f ;  /* 0x0000001f00ad7802 */ /* 0x000fe40000000f00 */
[----:B------:R-:W-:Y:S02]  /*7b00*/  MOV R174, 0xffffffff ;  /* 0xffffffff00ae7802 */ /* 0x000fe40000000f00 */
[----:B------:R-:W-:-:S02]  /*7b10*/  MOV R12, 0x7b30 ;  /* 0x00007b30000c7802 */ /* 0x000fc40000000f00 */
[----:B------:R-:W-:Y:S05]  /*7b20*/  CALL.REL.NOINC `($__internal_151_$__cuda_sm70_shflsync_idx_p) ;  /* 0x0000005000007944 */ /* 0x000fea0003c00000 */
[----:B01----:R-:W-:Y:S05]  /*7b30*/  BRA `(.L_x_3761) ;  /* 0xffffcad000007947 */ /* 0x003fea000383ffff */
        .weak           $__internal_150_$__cuda_sm70_shflsync_down
        .type           $__internal_150_$__cuda_sm70_shflsync_down,@function
        .size           $__internal_150_$__cuda_sm70_shflsync_down,($__internal_151_$__cuda_sm70_shflsync_idx_p - $__internal_150_$__cuda_sm70_shflsync_down)
$__internal_150_$__cuda_sm70_shflsync_down:
[----:B------:R-:W-:Y:S01]  /*7b40*/  HFMA2.MMA R13, -RZ, RZ, 0, 0 ;  /* 0x00000000ff0d7435 */ /* 0x000fe200000001ff */
[----:B------:R-:W-:Y:S04]  /*7b50*/  WARPSYNC R171 ;  /* 0x000000ab00007348 */ /* 0x000fe80003800000 */
[----:B------:R0:W1:Y:S01]  /*7b60*/  SHFL.DOWN PT, R170, R169, R172, R170 ;  /* 0x080000aca9aa7389 */ /* 0x00006200000e00aa */
[----:B------:R-:W-:Y:S05]  /*7b70*/  RET.REL.NODEC R12 `(_Z25selective_scan_bwd_kernelI32Selective_Scan_bwd_kernel_traitsILi64ELi16ELb1ELb0ELb0ELb1ELb0EN3c108BFloat16EfEEv12SSMParamsBwd) ;  /* 0xffff84800c007950 */ /* 0x000fea0003c3ffff */
        .weak           $__internal_151_$__cuda_sm70_shflsync_idx_p
        .type           $__internal_151_$__cuda_sm70_shflsync_idx_p,@function
        .size           $__internal_151_$__cuda_sm70_shflsync_idx_p,($__internal_152_$__cuda_sm70_shflsync_up - $__internal_151_$__cuda_sm70_shflsync_idx_p)
$__internal_151_$__cuda_sm70_shflsync_idx_p:
[----:B------:R-:W-:Y:S01]  /*7b80*/  MOV R13, 0x0 ;  /* 0x00000000000d7802 */ /* 0x000fe20000000f00 */
[----:B------:R-:W-:Y:S04]  /*7b90*/  WARPSYNC R174 ;  /* 0x000000ae00007348 */ /* 0x000fe80003800000 */
[----:B------:R0:W1:Y:S01]  /*7ba0*/  SHFL.IDX PT, R171, R172, R171, R173 ;  /* 0x000000abacab7389 */ /* 0x00006200000e00ad */
[----:B------:R-:W-:Y:S05]  /*7bb0*/  RET.REL.NODEC R12 `(_Z25selective_scan_bwd_kernelI32Selective_Scan_bwd_kernel_traitsILi64ELi16ELb1ELb0ELb0ELb1ELb0EN3c108BFloat16EfEEv12SSMParamsBwd) ;  /* 0xffff84400c007950 */ /* 0x000fea0003c3ffff */
        .weak           $__internal_152_$__cuda_sm70_shflsync_up
        .type           $__internal_152_$__cuda_sm70_shflsync_up,@function
        .size           $__internal_152_$__cuda_sm70_shflsync_up,(.L_x_8964 - $__internal_152_$__cuda_sm70_shflsync_up)
$__internal_152_$__cuda_sm70_shflsync_up:
[----:B------:R-:W-:Y:S01]  /*7bc0*/  HFMA2.MMA R13, -RZ, RZ, 0, 0 ;  /* 0x00000000ff0d7435 */ /* 0x000fe200000001ff */
[----:B------:R-:W-:Y:S04]  /*7bd0*/  WARPSYNC R173 ;  /* 0x000000ad00007348 */ /* 0x000fe80003800000 */
[----:B------:R0:W1:Y:S01]  /*7be0*/  SHFL.UP PT, R170, R170, R171, R172 ;  /* 0x040000abaaaa7389 */ /* 0x00006200000e00ac */
[----:B------:R-:W-:Y:S05]  /*7bf0*/  RET.REL.NODEC R12 `(_Z25selective_scan_bwd_kernelI32Selective_Scan_bwd_kernel_traitsILi64ELi16ELb1ELb0ELb0ELb1ELb0EN3c108BFloat16EfEEv12SSMParamsBwd) ;  /* 0xffff84000c007950 */ /* 0x000fea0003c3ffff */
.L_x_3762:
        /* <DEDUP_REMOVED lines=16> */
.L_x_8964:


//--------------------- .text._Z25selective_scan_bwd_kernelI32Selective_Scan_bwd_kernel_traitsILi64ELi16ELb1ELb0ELb0ELb1ELb1EN3c108BFloat16EfEEv12SSMParamsBwd --------------------------
	.section	.text._Z25selective_scan_bwd_kernelI32Selective_Scan_bwd_kernel_traitsILi64ELi16ELb1ELb0ELb0ELb1ELb1EN3c108BFloat16EfEEv12SSMParamsBwd,"ax",@progbits
	.sectioninfo	@"SHI_REGISTERS=192"
	.align	128
        .global         _Z25selective_scan_bwd_kernelI32Selective_Scan_bwd_kernel_traitsILi64ELi16ELb1ELb0ELb0ELb1ELb1EN3c108BFloat16EfEEv12SSMParamsBwd
        .type           _Z25selective_scan_bwd_kernelI32Selective_Scan_bwd_kernel_traitsILi64ELi16ELb1ELb0ELb0ELb1ELb1EN3c108BFloat16EfEEv12SSMParamsBwd,@function
        .size           _Z25selective_scan_bwd_kernelI32Selective_Scan_bwd_kernel_traitsILi64ELi16ELb1ELb0ELb0ELb1ELb1EN3c108BFloat16EfEEv12SSMParamsBwd,(.L_x_8967 - _Z25selective_scan_bwd_kernelI32Selective_Scan_bwd_kernel_traitsILi64ELi16ELb1ELb0ELb0ELb1ELb1EN3c108BFloat16EfEEv12SSMParamsBwd)
        .other          _Z25selective_scan_bwd_kernelI32Selective_Scan_bwd_kernel_traitsILi64ELi16ELb1ELb0ELb0ELb1ELb1EN3c108BFloat16EfEEv12SSMParamsBwd,@"STO_CUDA_ENTRY STV_DEFAULT"
_Z25selective_scan_bwd_kernelI32Selective_Scan_bwd_kernel_traitsILi64ELi16ELb1ELb0ELb0ELb1ELb1EN3c108BFloat16EfEEv12SSMParamsBwd:
.text._Z25selective_scan_bwd_kernelI32Selective_Scan_bwd_kernel_traitsILi64ELi16ELb1ELb0ELb0ELb1ELb1EN3c108BFloat16EfEEv12SSMParamsBwd:
        /* <DEDUP_REMOVED lines=87> */
.L_x_3814:
        /* <DEDUP_REMOVED lines=22> */
[----:B------:R-:W0:Y:S04]  /*06d0*/  LDS.128 R60, [R51.X16] ;  /* 0x00000000333c7984 */ /* 0x000e28000000cc00 */
[----:B------:R1:W2:Y:S04]  /*06e0*/  LDS.128 R12, [R51.X16+0x10] ;  /* 0x00001000330c7984 */ /* 0x0002a8000000cc00 */
[----:B------:R-:W-:Y:S06]  /*06f0*/  BAR.SYNC.DEFER_BLOCKING 0x0 ;  /* 0x0000000000007b1d */ /* 0x000fec0000010000 */
[----:B------:R-:W3:Y:S04]  /*0700*/  LDG.E.128 R64, [R24.64] ;  /* 0x0000000618407981 */ /* 0x000ee8000c1e1d00 */
[----:B------:R-:W4:Y:S01]  /*0710*/  LDG.E.128 R68, [R24.64+0x200] ;  /* 0x0002000618447981 */ /* 0x000f22000c1e1d00 */
[----:B------:R-:W-:Y:S01]  /*0720*/  LEA R22, R48, 0xfffffc00, 0xa ;  /* 0xfffffc0030167811 */ /* 0x000fe200078e50ff */
[----:B------:R-:W-:Y:S01]  /*0730*/  IMAD R26, R40, c[0x0][0x1f0], RZ ;  /* 0x00007c00281a7a24 */ /* 0x000fe200078e02ff */
[----:B------:R-:W-:Y:S01]  /*0740*/  BSSY B0, `(.L_x_3764) ;  /* 0x0000047000007945 */ /* 0x000fe20003800000 */
[----:B0-----:R-:W-:-:S02]  /*0750*/  PRMT R53, RZ, 0x5410, R60 ;  /* 0x00005410ff357816 */ /* 0x001fc4000000003c */
[----:B------:R-:W-:Y:S01]  /*0760*/  SHF.R.S32.HI R23, RZ, 0x1f, R22 ;  /* 0x0000001fff177819 */ /* 0x000fe20000011416 */
[----:B------:R-:W-:Y:S01]  /*0770*/  IMAD R29, R39, c[0x0][0x1f4], R26 ;  /* 0x00007d00271d7a24 */ /* 0x000fe200078e021a */
[--C-:B------:R-:W-:Y:S01]  /*0780*/  PRMT R55, RZ, 0x5410, R61.reuse ;  /* 0x00005410ff377816 */ /* 0x100fe2000000003d */
[----:B-----5:R-:W-:Y:S01]  /*0790*/  FADD.FTZ R53, R53, R38 ;  /* 0x0000002635357221 */ /* 0x020fe20000010000 */
[----:B------:R-:W-:Y:S01]  /*07a0*/  PRMT R61, RZ, 0x7610, R61 ;  /* 0x00007610ff3d7816 */ /* 0x000fe2000000003d */
[----:B------:R-:W-:Y:S01]  /*07b0*/  IMAD.WIDE.U32 R26, R39, c[0x0][0x1f0], R22 ;  /* 0x00007c00271a7a25 */ /* 0x000fe200078e0016 */
[----:B------:R-:W-:Y:S02]  /*07c0*/  PRMT R57, RZ, 0x5410, R62 ;  /* 0x00005410ff397816 */ /* 0x000fe4000000003e */
[----:B------:R-:W-:Y:S01]  /*07d0*/  FSETP.GTU.FTZ.AND P2, PT, R53, 20, PT ;  /* 0x41a000003500780b */ /* 0x000fe20003f5c000 */
[----:B------:R-:W-:Y:S01]  /*07e0*/  FADD.FTZ R55, R55, R38 ;  /* 0x0000002637377221 */ /* 0x000fe20000010000 */
[----:B------:R-:W-:Y:S01]  /*07f0*/  IADD3 R27, R27, R29, RZ ;  /* 0x0000001d1b1b7210 */ /* 0x000fe20007ffe0ff */
[----:B------:R-:W-:Y:S01]  /*0800*/  IMAD R29, R37, c[0x0][0x1f8], RZ ;  /* 0x00007e00251d7a24 */ /* 0x000fe200078e02ff */
[----:B------:R-:W-:Y:S01]  /*0810*/  PRMT R33, RZ, 0x7610, R62 ;  /* 0x00007610ff217816 */ /* 0x000fe2000000003e */
[----:B------:R-:W-:Y:S01]  /*0820*/  FADD.FTZ R56, R61, R38 ;  /* 0x000000263d387221 */ /* 0x000fe20000010000 */
[----:B------:R-:W-:Y:S01]  /*0830*/  PRMT R59, RZ, 0x5410, R63 ;  /* 0x00005410ff3b7816 */ /* 0x000fe2000000003f */
[----:B------:R-:W-:Y:S01]  /*0840*/  IMAD.WIDE.U32 R30, R0, c[0x0][0x1f8], R26 ;  /* 0x00007e00001e7a25 */ /* 0x000fe200078e001a */
[----:B------:R-:W-:-:S02]  /*0850*/  PRMT R63, RZ, 0x7610, R63 ;  /* 0x00007610ff3f7816 */ /* 0x000fc4000000003f */
[----:B------:R-:W-:Y:S01]  /*0860*/  FSETP.GTU.FTZ.AND P4, PT, R55, 20, PT ;  /* 0x41a000003700780b */ /* 0x000fe20003f9c000 */
[----:B------:R-:W-:Y:S01]  /*0870*/  IMAD R29, R0, c[0x0][0x1fc], R29 ;  /* 0x00007f00001d7a24 */ /* 0x000fe200078e021d */
[----:B------:R-:W-:Y:S01]  /*0880*/  LEA R28, P0, R30, c[0x0][0x268], 0x1 ;  /* 0x00009a001e1c7a11 */ /* 0x000fe200078008ff */
[--C-:B------:R-:W-:Y:S01]  /*0890*/  FADD.FTZ R57, R57, R38.reuse ;  /* 0x0000002639397221 */ /* 0x100fe20000010000 */
[----:B------:R-:W-:Y:S01]  /*08a0*/  FSETP.GTU.FTZ.AND P5, PT, R56, 20, PT ;  /* 0x41a000003800780b */ /* 0x000fe20003fbc000 */
[--C-:B------:R-:W-:Y:S01]  /*08b0*/  FADD.FTZ R58, R33, R38.reuse ;  /* 0x00000026213a7221 */ /* 0x100fe20000010000 */
[----:B------:R-:W-:Y:S01]  /*08c0*/  IADD3 R29, R31, R29, RZ ;  /* 0x0000001d1f1d7210 */ /* 0x000fe20007ffe0ff */
[----:B------:R-:W-:Y:S01]  /*08d0*/  FADD.FTZ R59, R59, R38 ;  /* 0x000000263b3b7221 */ /* 0x000fe20000010000 */
[----:B------:R-:W-:Y:S01]  /*08e0*/  PRMT R31, RZ, 0x7610, R60 ;  /* 0x00007610ff1f7816 */ /* 0x000fe2000000003c */
[----:B------:R-:W-:Y:S01]  /*08f0*/  FADD.FTZ R60, R63, R38 ;  /* 0x000000263f3c7221 */ /* 0x000fe20000010000 */
[----:B------:R-:W-:-:S02]  /*0900*/  LEA.HI.X R29, R30, c[0x0][0x26c], R29, 0x1, P0 ;  /* 0x00009b001e1d7a11 */ /* 0x000fc400000f0c1d */
[----:B------:R-:W-:Y:S01]  /*0910*/  FSETP.GTU.FTZ.AND P6, PT, R57, 20, PT ;  /* 0x41a000003900780b */ /* 0x000fe20003fdc000 */
[----:B------:R-:W-:Y:S01]  /*0920*/  FADD.FTZ R54, R31, R38 ;  /* 0x000000261f367221 */ /* 0x000fe20000010000 */
[----:B------:R-:W-:Y:S02]  /*0930*/  FSETP.GTU.FTZ.AND P0, PT, R58, 20, PT ;  /* 0x41a000003a00780b */ /* 0x000fe40003f1c000 */
[----:B------:R-:W-:Y:S02]  /*0940*/  FSETP.GTU.FTZ.AND P1, PT, R59, 20, PT ;  /* 0x41a000003b00780b */ /* 0x000fe40003f3c000 */
[----:B------:R-:W-:Y:S01]  /*0950*/  FSETP.GTU.FTZ.AND P3, PT, R54, 20, PT ;  /* 0x41a000003600780b */ /* 0x000fe20003f7c000 */
[----:B---3--:R1:W-:Y:S04]  /*0960*/  STS.128 [R52.X16], R64 ;  /* 0x0000004034007388 */ /* 0x0083e8000000cc00 */
[----:B----4-:R1:W-:Y:S01]  /*0970*/  STS.128 [R52.X16+0x200], R68 ;  /* 0x0002004434007388 */ /* 0x0103e2000000cc00 */
[----:B------:R-:W-:-:S06]  /*0980*/  NOP ;  /* 0x0000000000007918 */ /* 0x000fcc0000000000 */
[----:B------:R1:W0:Y:S04]  /*0990*/  LDS.128 R76, [R51.X16] ;  /* 0x00000000334c7984 */ /* 0x000228000000cc00 */
[----:B------:R1:W3:Y:S01]  /*09a0*/  LDS.128 R24, [R51.X16+0x10] ;  /* 0x0000100033187984 */ /* 0x0002e2000000cc00 */
[----:B------:R-:W-:Y:S05]  /*09b0*/  @P2 BRA `(.L_x_3765) ;  /* 0x000001f000002947 */ /* 0x000fea0003800000 */
[----:B--2---:R-:W-:Y:S01]  /*09c0*/  FMUL.FTZ R53, R53, 1.4426950216293334961 ;  /* 0x3fb8aa3b35357820 */ /* 0x004fe20000410000 */
[----:B------:R-:W-:Y:S01]  /*09d0*/  HFMA2.MMA R33, -RZ, RZ, 1.625, 0 ;  /* 0x3e800000ff217435 */ /* 0x000fe200000001ff */
[----:B------:R-:W-:Y:S02]  /*09e0*/  MOV R34, 0x3d39bf78 ;  /* 0x3d39bf7800227802 */ /* 0x000fe40000000f00 */
[----:B------:R-:W2:Y:S02]  /*09f0*/  MUFU.EX2 R35, R53 ;  /* 0x0000003500237308 */ /* 0x000ea40000000800 */
[C---:B--2---:R-:W-:Y:S01]  /*0a00*/  FADD.FTZ.RZ R30, R35.reuse, 1 ;  /* 0x3f800000231e7421 */ /* 0x044fe2000001c000 */
[----:B------:R-:W-:-:S04]  /*0a10*/  ISETP.GE.U32.AND P2, PT, R35, 0x7f800000, PT ;  /* 0x7f8000002300780c */ /* 0x000fc80003f46070 */
[----:B------:R-:W-:-:S04]  /*0a20*/  IADD3 R30, R30, -0x3f400000, RZ ;  /* 0xc0c000001e1e7810 */ /* 0x000fc80007ffe0ff */
[----:B------:R-:W-:-:S04]  /*0a30*/  LOP3.LUT R30, R30, 0xff800000, RZ, 0xc0, !PT ;  /* 0xff8000001e1e7812 */ /* 0x000fc800078ec0ff */
[----:B------:R-:W-:Y:S02]  /*0a40*/  IADD3 R32, -R30, 0x40800000, RZ ;  /* 0x408000001e207810 */ /* 0x000fe40007ffe1ff */
[----:B------:R-:W-:Y:S02]  /*0a50*/  IADD3 R31, R35, -R30, RZ ;  /* 0x8000001e231f7210 */ /* 0x000fe40007ffe0ff */
[----:B------:R-:W2:Y:S01]  /*0a60*/  I2F R30, R30 ;  /* 0x0000001e001e7306 */ /* 0x000ea20000201400 */
[----:B------:R-:W-:-:S04]  /*0a70*/  FFMA.FTZ R32, R32, R33, -1 ;  /* 0xbf80000020207423 */ /* 0x000fc80000010021 */
[----:B------:R-:W-:-:S04]  /*0a80*/  FADD.FTZ R31, R31, R32 ;  /* 0x000000201f1f7221 */ /* 0x000fc80000010000 */
[----:B------:R-:W-:-:S04]  /*0a90*/  FFMA.FTZ R32, R31, -R34, 0.10546888411045074463 ;  /* 0x3dd800121f207423 */ /* 0x000fc80000010822 */
[C---:B------:R-:W-:Y:S02]  /*0aa0*/  FFMA.FTZ R32, R31.reuse, R32, -0.13229703903198242188 ;  /* 0xbe0778e01f207423 */ /* 0x040fe40000010020 */
[----:B--2---:R-:W-:Y:S02]  /*0ab0*/  FMUL.FTZ R53, R30, 1.1920928955078125e-07 ;  /* 0x340000001e357820 */ /* 0x004fe40000410000 */
        /* <DEDUP_REMOVED lines=15> */
.L_x_3765:
[----:B--2---:R-:W-:Y:S05]  /*0bb0*/  BSYNC B0 ;  /* 0x0000000000007941 */ /* 0x004fea0003800000 */
.L_x_3764:
        /* <DEDUP_REMOVED lines=36> */
.L_x_3767:
[----:B------:R-:W-:Y:S05]  /*0e00*/  BSYNC B0 ;  /* 0x0000000000007941 */ /* 0x000fea0003800000 */
.L_x_3766:
        /* <DEDUP_REMOVED lines=19> */
[----:B------:R-:W-:Y:S02]  /*0f40*/  FFMA.FTZ R31, R30, R31, -0.13229703903198242188 ;  /* 0xbe0778e01e1f7423 */ /* 0x000fe4000001001f */
        /* <DEDUP_REMOVED lines=16> */
.L_x_3769:
[----:B------:R-:W-:Y:S05]  /*1050*/  BSYNC B0 ;  /* 0x0000000000007941 */ /* 0x000fea0003800000 */
.L_x_3768:
        /* <DEDUP_REMOVED lines=36> */
.L_x_3771:
[----:B------:R-:W-:Y:S05]  /*12a0*/  BSYNC B0 ;  /* 0x0000000000007941 */ /* 0x000fea0003800000 */
.L_x_3770:
[----:B------:R-:W-:Y:S01]  /*12b0*/  PRMT R13, RZ, 0x7610, R13 ;  /* 0x00007610ff0d7816 */ /* 0x000fe2000000000d */
[----:B------:R-:W-:Y:S01]  /*12c0*/  BSSY B0, `(.L_x_3772) ;  /* 0x0000023000007945 */ /* 0x000fe20003800000 */
[----:B------:R-:W-:-:S03]  /*12d0*/  FSETP.GTU.FTZ.AND P5, PT, R63, 20, PT ;  /* 0x41a000003f00780b */ /* 0x000fc60003fbc000 */
[----:B-1----:R-:W-:Y:S01]  /*12e0*/  FADD.FTZ R65, R13, R38 ;  /* 0x000000260d417221 */ /* 0x002fe20000010000 */
        /* <DEDUP_REMOVED lines=32> */
.L_x_3773:
[----:B------:R-:W-:Y:S05]  /*14f0*/  BSYNC B0 ;  /* 0x0000000000007941 */ /* 0x000fea0003800000 */
.L_x_3772:
        /* <DEDUP_REMOVED lines=36> */
.L_x_3775:
[----:B------:R-:W-:Y:S05]  /*1740*/  BSYNC B0 ;  /* 0x0000000000007941 */ /* 0x000fea0003800000 */
.L_x_3774:
        /* <DEDUP_REMOVED lines=36> */
.L_x_3777:
[----:B------:R-:W-:Y:S05]  /*1990*/  BSYNC B0 ;  /* 0x0000000000007941 */ /* 0x000fea0003800000 */
.L_x_3776:
        /* <DEDUP_REMOVED lines=36> */
.L_x_3779:
[----:B------:R-:W-:Y:S05]  /*1be0*/  BSYNC B0 ;  /* 0x0000000000007941 */ /* 0x000fea0003800000 */
.L_x_3778:
        /* <DEDUP_REMOVED lines=36> */
.L_x_3781:
[----:B------:R-:W-:Y:S05]  /*1e30*/  BSYNC B0 ;  /* 0x0000000000007941 */ /* 0x000fea0003800000 */
.L_x_3780:
[----:B------:R-:W-:Y:S01]  /*1e40*/  BSSY B0, `(.L_x_3782) ;  /* 0x0000023000007945 */ /* 0x000fe20003800000 */
[----:B------:R-:W-:Y:S01]  /*1e50*/  FSETP.GTU.FTZ.AND P3, PT, R68, 20, PT ;  /* 0x41a000004400780b */ /* 0x000fe20003f7c000 */
[----:B------:R-:W-:Y:S01]  /*1e60*/  IMAD.WIDE R28, R93, 0x10, R28 ;  /* 0x000000105d1c7825 */ /* 0x000fe200078e021c */
[----:B------:R-:W-:Y:S06]  /*1e70*/  @P4 BRA `(.L_x_3783) ;  /* 0x000001f000004947 */ /* 0x000fec0003800000 */
        /* <DEDUP_REMOVED lines=31> */
.L_x_3783:
[----:B------:R-:W-:Y:S05]  /*2070*/  BSYNC B0 ;  /* 0x0000000000007941 */ /* 0x000fea0003800000 */
.L_x_3782:
        /* <DEDUP_REMOVED lines=33> */
.L_x_3785:
[----:B------:R-:W-:Y:S05]  /*2290*/  BSYNC B0 ;  /* 0x0000000000007941 */ /* 0x000fea0003800000 */
.L_x_3784:
        /* <DEDUP_REMOVED lines=33> */
.L_x_3787:
[----:B------:R-:W-:Y:S05]  /*24b0*/  BSYNC B0 ;  /* 0x0000000000007941 */ /* 0x000fea0003800000 */
.L_x_3786:
        /* <DEDUP_REMOVED lines=33> */
.L_x_3789:
[----:B------:R-:W-:Y:S05]  /*26d0*/  BSYNC B0 ;  /* 0x0000000000007941 */ /* 0x000fea0003800000 */
.L_x_3788:
        /* <DEDUP_REMOVED lines=33> */
.L_x_3791:
[----:B------:R-:W-:Y:S05]  /*28f0*/  BSYNC B0 ;  /* 0x0000000000007941 */ /* 0x000fea0003800000 */
.L_x_3790:
        /* <DEDUP_REMOVED lines=33> */
.L_x_3793:
[----:B------:R-:W-:Y:S05]  /*2b10*/  BSYNC B0 ;  /* 0x0000000000007941 */ /* 0x000fea0003800000 */
.L_x_3792:
        /* <DEDUP_REMOVED lines=33> */
.L_x_3795:
[----:B------:R-:W-:Y:S05]  /*2d30*/  BSYNC B0 ;  /* 0x0000000000007941 */ /* 0x000fea0003800000 */
.L_x_3794:
[----:B------:R-:W-:Y:S06]  /*2d40*/  BAR.SYNC.DEFER_BLOCKING 0x0 ;  /* 0x0000000000007b1d */ /* 0x000fec0000010000 */
[----:B------:R-:W2:Y:S04]  /*2d50*/  LDG.E.128 R84, [R28.64] ;  /* 0x000000061c547981 */ /* 0x000ea8000c1e1d00 */
        /* <DEDUP_REMOVED lines=13> */
[----:B----4-:R1:W-:Y:S01]  /*2e30*/  STS.128 [R52.X16+0x200], R88 ;  /* 0x0002005834007388 */ /* 0x0103e2000000cc00 */
[----:B------:R-:W-:-:S06]  /*2e40*/  NOP ;  /* 0x0000000000007918 */ /* 0x000fcc0000000000 */
[----:B------:R-:W2:Y:S04]  /*2e50*/  LDS.128 R80, [R51.X16] ;  /* 0x0000000033507984 */ /* 0x000ea8000000cc00 */
[----:B------:R-:W4:Y:S04]  /*2e60*/  LDS.128 R12, [R51.X16+0x10] ;  /* 0x00001000330c7984 */ /* 0x000f28000000cc00 */
[----:B------:R-:W-:Y:S06]  /*2e70*/  BAR.SYNC.DEFER_BLOCKING 0x0 ;  /* 0x0000000000007b1d */ /* 0x000fec0000010000 */
[----:B---3--:R5:W3:Y:S04]  /*2e80*/  LDG.E.128 R28, [R70.64] ;  /* 0x00000006461c7981 */ /* 0x008ae8000c1e1d00 */
[----:B------:R5:W3:Y:S01]  /*2e90*/  LDG.E.128 R32, [R70.64+0x200] ;  /* 0x0002000646207981 */ /* 0x000ae2000c1e1d00 */
[--C-:B0-----:R-:W-:Y:S01]  /*2ea0*/  PRMT R114, RZ, 0x5410, R78.reuse ;  /* 0x00005410ff727816 */ /* 0x101fe2000000004e */
[----:B-1----:R-:W-:Y:S01]  /*2eb0*/  IMAD R88, R40, c[0x0][0x2e8], RZ ;  /* 0x0000ba0028587a24 */ /* 0x002fe200078e02ff */
[----:B------:R-:W-:-:S02]  /*2ec0*/  PRMT R116, RZ, 0x7610, R78 ;  /* 0x00007610ff747816 */ /* 0x000fc4000000004e */
[----:B--2---:R-:W-:Y:S01]  /*2ed0*/  PRMT R69, RZ, 0x5410, R80 ;  /* 0x00005410ff457816 */ /* 0x004fe20000000050 */
[C---:B------:R-:W-:Y:S01]  /*2ee0*/  IMAD R91, R39.reuse, c[0x0][0x2ec], R88 ;  /* 0x0000bb00275b7a24 */ /* 0x040fe200078e0258 */
[----:B------:R-:W-:Y:S01]  /*2ef0*/  PRMT R94, RZ, 0x7610, R80 ;  /* 0x00007610ff5e7816 */ /* 0x000fe20000000050 */
[----:B------:R-:W-:Y:S01]  /*2f00*/  IMAD.WIDE.U32 R88, R39, c[0x0][0x2e8], R22 ;  /* 0x0000ba0027587a25 */ /* 0x000fe200078e0016 */
[----:B------:R-:W-:Y:S02]  /*2f10*/  PRMT R99, RZ, 0x5410, R81 ;  /* 0x00005410ff637816 */ /* 0x000fe40000000051 */
[----:B------:R-:W-:Y:S01]  /*2f20*/  PRMT R104, RZ, 0x5410, R83 ;  /* 0x00005410ff687816 */ /* 0x000fe20000000053 */
[----:B------:R-:W-:Y:S01]  /*2f30*/  FMUL.FTZ R73, R69, -1.4426950216293334961 ;  /* 0xbfb8aa3b45497820 */ /* 0x000fe20000410000 */
[----:B------:R-:W-:Y:S01]  /*2f40*/  PRMT R102, RZ, 0x7610, R82 ;  /* 0x00007610ff667816 */ /* 0x000fe20000000052 */
[----:B------:R-:W-:Y:S01]  /*2f50*/  FMUL.FTZ R74, R94, -1.4426950216293334961 ;  /* 0xbfb8aa3b5e4a7820 */ /* 0x000fe20000410000 */
[----:B----4-:R-:W-:Y:S01]  /*2f60*/  PRMT R85, RZ, 0x5410, R12 ;  /* 0x00005410ff557816 */ /* 0x010fe2000000000c */
[----:B------:R-:W-:Y:S01]  /*2f70*/  FMUL.FTZ R80, R99, -1.4426950216293334961 ;  /* 0xbfb8aa3b63507820 */ /* 0x000fe20000410000 */
[----:B------:R-:W-:Y:S01]  /*2f80*/  PRMT R81, RZ, 0x7610, R81 ;  /* 0x00007610ff517816 */ /* 0x000fe20000000051 */
[----:B------:R-:W0:Y:S01]  /*2f90*/  MUFU.EX2 R73, R73 ;  /* 0x0000004900497308 */ /* 0x000e220000000800 */
[----:B------:R-:W-:Y:S01]  /*2fa0*/  PRMT R100, RZ, 0x5410, R82 ;  /* 0x00005410ff647816 */ /* 0x000fe20000000052 */
[----:B------:R-:W-:Y:S01]  /*2fb0*/  FMUL.FTZ R82, R85, -1.4426950216293334961 ;  /* 0xbfb8aa3b55527820 */ /* 0x000fe20000410000 */
[----:B------:R-:W-:Y:S01]  /*2fc0*/  PRMT R87, RZ, 0x7610, R12 ;  /* 0x00007610ff577816 */ /* 0x000fe2000000000c */
[----:B-----5:R-:W-:Y:S01]  /*2fd0*/  FMUL.FTZ R70, R81, -1.4426950216293334961 ;  /* 0xbfb8aa3b51467820 */ /* 0x020fe20000410000 */
[----:B------:R-:W-:Y:S01]  /*2fe0*/  PRMT R106, RZ, 0x7610, R83 ;  /* 0x00007610ff6a7816 */ /* 0x000fe20000000053 */
[----:B------:R-:W-:Y:S01]  /*2ff0*/  FMUL.FTZ R84, R100, -1.4426950216293334961 ;  /* 0xbfb8aa3b64547820 */ /* 0x000fe20000410000 */
[----:B------:R-:W-:Y:S01]  /*3000*/  PRMT R108, RZ, 0x7610, R76 ;  /* 0x00007610ff6c7816 */ /* 0x000fe2000000004c */
[----:B------:R1:W2:Y:S01]  /*3010*/  MUFU.EX2 R75, R74 ;  /* 0x0000004a004b7308 */ /* 0x0002a20000000800 */
[----:B------:R-:W-:Y:S01]  /*3020*/  FMUL.FTZ R12, R87, -1.4426950216293334961 ;  /* 0xbfb8aa3b570c7820 */ /* 0x000fe20000410000 */
[----:B------:R-:W-:-:S02]  /*3030*/  PRMT R90, RZ, 0x7610, R26 ;  /* 0x00007610ff5a7816 */ /* 0x000fc4000000001a */
[--C-:B------:R-:W-:Y:S02]  /*3040*/  PRMT R110, RZ, 0x5410, R77.reuse ;  /* 0x00005410ff6e7816 */ /* 0x100fe4000000004d */
[----:B------:R-:W-:Y:S02]  /*3050*/  PRMT R112, RZ, 0x7610, R77 ;  /* 0x00007610ff707816 */ /* 0x000fe4000000004d */
[----:B------:R4:W-:Y:S01]  /*3060*/  MUFU.EX2 R86, R80 ;  /* 0x0000005000567308 */ /* 0x0009e20000000800 */
[----:B-1----:R-:W-:Y:S01]  /*3070*/  FMUL.FTZ R74, R102, -1.4426950216293334961 ;  /* 0xbfb8aa3b664a7820 */ /* 0x002fe20000410000 */
[----:B------:R-:W-:Y:S01]  /*3080*/  PRMT R92, RZ, 0x5410, R15 ;  /* 0x00005410ff5c7816 */ /* 0x000fe2000000000f */
[----:B0-----:R-:W-:Y:S01]  /*3090*/  FADD.FTZ R73, R73, 1 ;  /* 0x3f80000049497421 */ /* 0x001fe20000010000 */
[--C-:B------:R-:W-:Y:S02]  /*30a0*/  PRMT R98, RZ, 0x5410, R24.reuse ;  /* 0x00005410ff627816 */ /* 0x100fe40000000018 */
[----:B------:R-:W-:Y:S01]  /*30b0*/  PRMT R97, RZ, 0x7610, R24 ;  /* 0x00007610ff617816 */ /* 0x000fe20000000018 */
[----:B------:R-:W-:Y:S01]  /*30c0*/  FMUL.FTZ R24, R92, -1.4426950216293334961 ;  /* 0xbfb8aa3b5c187820 */ /* 0x000fe20000410000 */
[----:B------:R-:W0:Y:S01]  /*30d0*/  MUFU.EX2 R103, R74 ;  /* 0x0000004a00677308 */ /* 0x000e220000000800 */
[----:B----4-:R-:W-:Y:S01]  /*30e0*/  FMUL.FTZ R80, R104, -1.4426950216293334961 ;  /* 0xbfb8aa3b68507820 */ /* 0x010fe20000410000 */
[----:B------:R-:W-:Y:S01]  /*30f0*/  IADD3 R89, R89, R91, RZ ;  /* 0x0000005b59597210 */ /* 0x000fe20007ffe0ff */
[----:B--2---:R-:W-:Y:S01]  /*3100*/  FADD.FTZ R75, R75, 1 ;  /* 0x3f8000004b4b7421 */ /* 0x004fe20000010000 */
[----:B------:R-:W-:-:S02]  /*3110*/  PRMT R117, RZ, 0x5410, R79 ;  /* 0x00005410ff757816 */ /* 0x000fc4000000004f */
[----:B------:R-:W-:Y:S01]  /*3120*/  PRMT R96, RZ, 0x5410, R25 ;  /* 0x00005410ff607816 */ /* 0x000fe20000000019 */
[----:B------:R-:W-:Y:S01]  /*3130*/  IMAD.WIDE.U32 R88, R0, c[0x0][0x2f0], R88 ;  /* 0x0000bc0000587a25 */ /* 0x000fe200078e0058 */
[----:B------:R1:W2:Y:S01]  /*3140*/  MUFU.EX2 R105, R80 ;  /* 0x0000005000697308 */ /* 0x0002a20000000800 */
[----:B------:R-:W-:Y:S02]  /*3150*/  PRMT R95, RZ, 0x7610, R25 ;  /* 0x00007610ff5f7816 */ /* 0x000fe40000000019 */
[----:B------:R-:W-:Y:S02]  /*3160*/  PRMT R91, RZ, 0x7610, R27 ;  /* 0x00007610ff5b7816 */ /* 0x000fe4000000001b */
[----:B------:R-:W-:-:S03]  /*3170*/  PRMT R118, RZ, 0x7610, R79 ;  /* 0x00007610ff767816 */ /* 0x000fc6000000004f */
[----:B------:R4:W5:Y:S01]  /*3180*/  MUFU.EX2 R107, R82 ;  /* 0x00000052006b7308 */ /* 0x0009620000000800 */
[----:B-1----:R-:W-:Y:S01]  /*3190*/  PRMT R80, RZ, 0x5410, R13 ;  /* 0x00005410ff507816 */ /* 0x002fe2000000000d */
[----:B0-----:R-:W-:-:S04]  /*31a0*/  FADD.FTZ R103, R103, 1 ;  /* 0x3f80000067677421 */ /* 0x001fc80000010000 */
[----:B------:R-:W-:Y:S02]  /*31b0*/  FMUL.FTZ R74, R80, -1.4426950216293334961 ;  /* 0xbfb8aa3b504a7820 */ /* 0x000fe40000410000 */
[----:B------:R-:W0:Y:S01]  /*31c0*/  MUFU.RCP R120, R73 ;  /* 0x0000004900787308 */ /* 0x000e220000001000 */
[----:B----4-:R-:W-:Y:S01]  /*31d0*/  PRMT R82, RZ, 0x5410, R14 ;  /* 0x00005410ff527816 */ /* 0x010fe2000000000e */
[----:B--2---:R-:W-:-:S06]  /*31e0*/  FADD.FTZ R105, R105, 1 ;  /* 0x3f80000069697421 */ /* 0x004fcc0000010000 */
[----:B------:R1:W2:Y:S01]  /*31f0*/  MUFU.EX2 R111, R74 ;  /* 0x0000004a006f7308 */ /* 0x0002a20000000800 */
[----:B-----5:R-:W-:-:S07]  /*3200*/  FADD.FTZ R107, R107, 1 ;  /* 0x3f8000006b6b7421 */ /* 0x020fce0000010000 */
[----:B------:R4:W-:Y:S01]  /*3210*/  MUFU.EX2 R71, R70 ;  /* 0x0000004600477308 */ /* 0x0009e20000000800 */
[----:B-1----:R-:W-:Y:S01]  /*3220*/  PRMT R74, RZ, 0x7610, R14 ;  /* 0x00007610ff4a7816 */ /* 0x002fe2000000000e */
[----:B0-----:R-:W-:Y:S01]  /*3230*/  FMUL.FTZ R78, R69, R120 ;  /* 0x00000078454e7220 */ /* 0x001fe20000410000 */
[----:B------:R-:W-:-:S04]  /*3240*/  MOV R14, c[0x0][0x16c] ;  /* 0x00005b00000e7a02 */ /* 0x000fc80000000f00 */
[----:B------:R-:W-:Y:S01]  /*3250*/  ISETP.GE.AND P1, PT, R14, 0x1, PT ;  /* 0x000000010e00780c */ /* 0x000fe20003f26270 */
[----:B------:R-:W-:Y:S01]  /*3260*/  MUFU.RCP R119, R75 ;  /* 0x0000004b00777308 */ /* 0x000fe20000001000 */
[----:B----4-:R-:W-:Y:S02]  /*3270*/  FMUL.FTZ R70, R106, -1.4426950216293334961 ;  /* 0xbfb8aa3b6a467820 */ /* 0x010fe40000410000 */
[----:B------:R-:W-:Y:S01]  /*3280*/  FADD.FTZ R14, R86, 1 ;  /* 0x3f800000560e7421 */ /* 0x000fe20000010000 */
[----:B------:R-:W-:Y:S01]  /*3290*/  PRMT R86, RZ, 0x5410, R26 ;  /* 0x00005410ff567816 */ /* 0x000fe2000000001a */
[----:B--2---:R-:W-:-:S03]  /*32a0*/  FADD.FTZ R111, R111, 1 ;  /* 0x3f8000006f6f7421 */ /* 0x004fc60000010000 */
[----:B------:R0:W1:Y:S08]  /*32b0*/  MUFU.EX2 R101, R84 ;  /* 0x0000005400657308 */ /* 0x0000700000000800 */
[----:B------:R2:W4:Y:S01]  /*32c0*/  MUFU.EX2 R109, R12 ;  /* 0x0000000c006d7308 */ /* 0x0005220000000800 */
[----:B0-----:R-:W-:-:S05]  /*32d0*/  PRMT R84, RZ, 0x7610, R13 ;  /* 0x00007610ff547816 */ /* 0x001fca000000000d */
[----:B------:R-:W-:Y:S02]  /*32e0*/  FMUL.FTZ R13, R84, -1.4426950216293334961 ;  /* 0xbfb8aa3b540d7820 */ /* 0x000fe40000410000 */
[----:B------:R0:W-:Y:S01]  /*32f0*/  MUFU.EX2 R83, R70 ;  /* 0x0000004600537308 */ /* 0x0001e20000000800 */
[----:B--2---:R-:W-:Y:S02]  /*3300*/  FMUL.FTZ R12, R74, -1.4426950216293334961 ;  /* 0xbfb8aa3b4a0c7820 */ /* 0x004fe40000410000 */
[----:B-1----:R-:W-:-:S05]  /*3310*/  FADD.FTZ R101, R101, 1 ;  /* 0x3f80000065657421 */ /* 0x002fca0000010000 */
[----:B------:R1:W-:Y:S01]  /*3320*/  MUFU.RCP R124, R14 ;  /* 0x0000000e007c7308 */ /* 0x0003e20000001000 */
[----:B0-----:R-:W-:Y:S02]  /*3330*/  FMUL.FTZ R70, R82, -1.4426950216293334961 ;  /* 0xbfb8aa3b52467820 */ /* 0x001fe40000410000 */
[----:B----4-:R-:W-:-:S05]  /*3340*/  FADD.FTZ R109, R109, 1 ;  /* 0x3f8000006d6d7421 */ /* 0x010fca0000010000 */
[----:B------:R0:W2:Y:S01]  /*3350*/  MUFU.EX2 R137, R12 ;  /* 0x0000000c00897308 */ /* 0x0000a20000000800 */
[----:B-1----:R-:W-:-:S07]  /*3360*/  FADD.FTZ R14, R71, 1 ;  /* 0x3f800000470e7421 */ /* 0x002fce0000010000 */
[----:B------:R1:W-:Y:S01]  /*3370*/  MUFU.EX2 R136, R70 ;  /* 0x0000004600887308 */ /* 0x0003e20000000800 */
[----:B0-----:R-:W-:-:S04]  /*3380*/  FADD.FTZ R12, -R120, 1 ;  /* 0x3f800000780c7421 */ /* 0x001fc80000010100 */
[----:B------:R-:W-:Y:S01]  /*3390*/  FFMA.FTZ R122, R69, R12, 1 ;  /* 0x3f800000457a7423 */ /* 0x000fe2000001000c */
[----:B------:R-:W-:Y:S02]  /*33a0*/  PRMT R12, RZ, 0x5410, R4 ;  /* 0x00005410ff0c7816 */ /* 0x000fe40000000004 */
[----:B------:R0:W-:Y:S01]  /*33b0*/  MUFU.EX2 R135, R13 ;  /* 0x0000000d00877308 */ /* 0x0001e20000000800 */
[----:B-1----:R-:W-:Y:S01]  /*33c0*/  PRMT R70, RZ, 0x5410, R76 ;  /* 0x00005410ff467816 */ /* 0x002fe2000000004c */
[----:B--2---:R-:W-:Y:S01]  /*33d0*/  FADD.FTZ R137, R137, 1 ;  /* 0x3f80000089897421 */ /* 0x004fe20000010000 */
[----:B------:R-:W-:-:S03]  /*33e0*/  PRMT R76, RZ, 0x5410, R27 ;  /* 0x00005410ff4c7816 */ /* 0x000fc6000000001b */
[----:B------:R-:W-:Y:S02]  /*33f0*/  FMUL.FTZ R73, R70, R78 ;  /* 0x0000004e46497220 */ /* 0x000fe40000410000 */
[----:B------:R-:W1:Y:S01]  /*3400*/  MUFU.RCP R128, R14 ;  /* 0x0000000e00807308 */ /* 0x000e620000001000 */
[----:B0-----:R-:W-:Y:S02]  /*3410*/  FADD.FTZ R13, -R119, 1 ;  /* 0x3f800000770d7421 */ /* 0x001fe40000010100 */
[----:B------:R-:W-:Y:S02]  /*3420*/  FFMA.FTZ R26, R73, R12, R72 ;  /* 0x0000000c491a7223 */ /* 0x000fe40000010048 */
[C---:B------:R-:W-:Y:S01]  /*3430*/  FFMA.FTZ R121, R94.reuse, R13, 1 ;  /* 0x3f8000005e797423 */ /* 0x040fe2000001000d */
[----:B------:R-:W-:Y:S01]  /*3440*/  PRMT R13, RZ, 0x7610, R4 ;  /* 0x00007610ff0d7816 */ /* 0x000fe20000000004 */
[----:B------:R-:W-:Y:S01]  /*3450*/  FMUL.FTZ R94, R94, R119 ;  /* 0x000000775e5e7220 */ /* 0x000fe20000410000 */
[----:B------:R0:W2:Y:S01]  /*3460*/  MUFU.RCP R123, R101 ;  /* 0x00000065007b7308 */ /* 0x0000a20000001000 */
[----:B------:R-:W-:-:S02]  /*3470*/  FADD.FTZ R12, -R124, 1 ;  /* 0x3f8000007c0c7421 */ /* 0x000fc40000010100 */
[----:B------:R-:W-:Y:S02]  /*3480*/  FMUL.FTZ R71, R108, R94 ;  /* 0x0000005e6c477220 */ /* 0x000fe40000410000 */
[C---:B------:R-:W-:Y:S02]  /*3490*/  FMUL.FTZ R72, R99.reuse, R124 ;  /* 0x0000007c63487220 */ /* 0x040fe40000410000 */
[----:B------:R-:W-:Y:S01]  /*34a0*/  FFMA.FTZ R126, R99, R12, 1 ;  /* 0x3f800000637e7423 */ /* 0x000fe2000001000c */
[----:B------:R-:W-:Y:S01]  /*34b0*/  PRMT R12, RZ, 0x5410, R5 ;  /* 0x00005410ff0c7816 */ /* 0x000fe20000000005 */
[----:B------:R-:W-:Y:S01]  /*34c0*/  FFMA.FTZ R26, R71, R13, R26 ;  /* 0x0000000d471a7223 */ /* 0x000fe2000001001a */
[----:B------:R-:W-:Y:S01]  /*34d0*/  MUFU.RCP R125, R103 ;  /* 0x00000067007d7308 */ /* 0x000fe20000001000 */
[----:B------:R-:W-:Y:S01]  /*34e0*/  FMUL.FTZ R69, R110, R72 ;  /* 0x000000486e457220 */ /* 0x000fe20000410000 */
[----:B0-----:R-:W-:Y:S01]  /*34f0*/  PRMT R101, RZ, 0x7610, R15 ;  /* 0x00007610ff657816 */ /* 0x001fe2000000000f */
[----:B-1----:R-:W-:-:S02]  /*3500*/  FMUL.FTZ R99, R81, R128 ;  /* 0x0000008051637220 */ /* 0x002fc40000410000 */
[----:B------:R-:W-:Y:S02]  /*3510*/  FFMA.FTZ R14, R69, R12, R26 ;  /* 0x0000000c450e7223 */ /* 0x000fe4000001001a */
[----:B------:R-:W-:Y:S01]  /*3520*/  FADD.FTZ R12, -R128, 1 ;  /* 0x3f800000800c7421 */ /* 0x000fe20000010100 */
[----:B------:R-:W0:Y:S01]  /*3530*/  MUFU.RCP R127, R105 ;  /* 0x00000069007f7308 */ /* 0x000e220000001000 */
[----:B--2---:R-:W-:Y:S02]  /*3540*/  FADD.FTZ R13, -R123, 1 ;  /* 0x3f8000007b0d7421 */ /* 0x004fe40000010100 */
[----:B------:R-:W-:Y:S02]  /*3550*/  FFMA.FTZ R130, R81, R12, 1 ;  /* 0x3f80000051827423 */ /* 0x000fe4000001000c */
[----:B------:R-:W-:Y:S02]  /*3560*/  FADD.FTZ R12, R83, 1 ;  /* 0x3f800000530c7421 */ /* 0x000fe40000010000 */
[----:B------:R-:W-:Y:S01]  /*3570*/  FMUL.FTZ R75, R112, R99 ;  /* 0x00000063704b7220 */ /* 0x000fe20000410000 */
[----:B------:R-:W1:Y:S01]  /*3580*/  MUFU.EX2 R138, R24 ;  /* 0x00000018008a7308 */ /* 0x000e620000000800 */
[----:B------:R-:W-:-:S02]  /*3590*/  FADD.FTZ R135, R135, 1 ;  /* 0x3f80000087877421 */ /* 0x000fc40000010000 */
[----:B------:R-:W-:-:S05]  /*35a0*/  FADD.FTZ R136, R136, 1 ;  /* 0x3f80000088887421 */ /* 0x000fca0000010000 */
[----:B------:R2:W4:Y:S01]  /*35b0*/  MUFU.RCP R129, R12 ;  /* 0x0000000c00817308 */ /* 0x0005220000001000 */
[----:B0-----:R-:W-:-:S04]  /*35c0*/  FMUL.FTZ R103, R104, R127 ;  /* 0x0000007f68677220 */ /* 0x001fc80000410000 */
[----:B------:R-:W-:-:S03]  /*35d0*/  FMUL.FTZ R79, R117, R103 ;  /* 0x00000067754f7220 */ /* 0x000fc60000410000 */
[----:B------:R-:W-:Y:S01]  /*35e0*/  MUFU.RCP R133, R111 ;  /* 0x0000006f00857308 */ /* 0x000fe20000001000 */
[----:B--2---:R-:W-:Y:S01]  /*35f0*/  PRMT R12, RZ, 0x5410, R6 ;  /* 0x00005410ff0c7816 */ /* 0x004fe20000000006 */
[----:B-1----:R-:W-:-:S06]  /*3600*/  FADD.FTZ R138, R138, 1 ;  /* 0x3f8000008a8a7421 */ /* 0x002fcc0000010000 */
[----:B------:R-:W-:Y:S08]  /*3610*/  MUFU.RCP R132, R107 ;  /* 0x0000006b00847308 */ /* 0x000ff00000001000 */
[----:B------:R-:W-:Y:S08]  /*3620*/  MUFU.RCP R134, R109 ;  /* 0x0000006d00867308 */ /* 0x000ff00000001000 */
[----:B------:R-:W-:Y:S08]  /*3630*/  MUFU.RCP R135, R135 ;  /* 0x0000008700877308 */ /* 0x000ff00000001000 */
[----:B------:R-:W-:Y:S01]  /*3640*/  MUFU.RCP R137, R137 ;  /* 0x0000008900897308 */ /* 0x000fe20000001000 */
[----:B---3--:R0:W-:Y:S04]  /*3650*/  STS.128 [R52.X16], R28 ;  /* 0x0000001c34007388 */ /* 0x0081e8000000cc00 */
[----:B------:R1:W-:Y:S01]  /*3660*/  STS.128 [R52.X16+0x200], R32 ;  /* 0x0002002034007388 */ /* 0x0003e2000000cc00 */
[----:B------:R-:W-:-:S06]  /*3670*/  NOP ;  /* 0x0000000000007918 */ /* 0x000fcc0000000000 */
[----:B------:R-:W2:Y:S01]  /*3680*/  LDS.128 R24, [R51.X16] ;  /* 0x0000000033187984 */ /* 0x000ea2000000cc00 */
[----:B0-----:R-:W-:Y:S01]  /*3690*/  PRMT R28, RZ, 0x7610, R5 ;  /* 0x00007610ff1c7816 */ /* 0x001fe20000000005 */
[C---:B------:R-:W-:Y:S02]  /*36a0*/  FFMA.FTZ R31, R100.reuse, R13, 1 ;  /* 0x3f800000641f7423 */ /* 0x040fe4000001000d */
[----:B------:R-:W-:Y:S02]  /*36b0*/  FMUL.FTZ R100, R100, R123 ;  /* 0x0000007b64647220 */ /* 0x000fe40000410000 */
[----:B------:R-:W-:Y:S02]  /*36c0*/  FADD.FTZ R13, -R125, 1 ;  /* 0x3f8000007d0d7421 */ /* 0x000fe40000010100 */
[----:B------:R-:W-:Y:S02]  /*36d0*/  FFMA.FTZ R30, R75, R28, R14 ;  /* 0x0000001c4b1e7223 */ /* 0x000fe4000001000e */
[----:B------:R-:W-:-:S02]  /*36e0*/  FMUL.FTZ R83, R114, R100 ;  /* 0x0000006472537220 */ /* 0x000fc40000410000 */
[C---:B-1----:R-:W-:Y:S02]  /*36f0*/  FFMA.FTZ R33, R102.reuse, R13, 1 ;  /* 0x3f80000066217423 */ /* 0x042fe4000001000d */
[----:B------:R-:W-:Y:S02]  /*3700*/  FMUL.FTZ R102, R102, R125 ;  /* 0x0000007d66667220 */ /* 0x000fe40000410000 */
[----:B------:R-:W-:Y:S02]  /*3710*/  FMUL.FTZ R14, R101, -1.4426950216293334961 ;  /* 0xbfb8aa3b650e7820 */ /* 0x000fe40000410000 */
[----:B------:R-:W-:Y:S01]  /*3720*/  FFMA.FTZ R30, R83, R12, R30 ;  /* 0x0000000c531e7223 */ /* 0x000fe2000001001e */
[----:B------:R-:W-:Y:S01]  /*3730*/  PRMT R12, RZ, 0x7610, R6 ;  /* 0x00007610ff0c7816 */ /* 0x000fe20000000006 */
[----:B------:R-:W-:Y:S01]  /*3740*/  FADD.FTZ R13, -R127, 1 ;  /* 0x3f8000007f0d7421 */ /* 0x000fe20000010100 */
[----:B------:R0:W1:Y:S01]  /*3750*/  MUFU.EX2 R28, R14 ;  /* 0x0000000e001c7308 */ /* 0x0000620000000800 */
[----:B------:R-:W-:-:S02]  /*3760*/  FMUL.FTZ R81, R116, R102 ;  /* 0x0000006674517220 */ /* 0x000fc40000410000 */
[----:B------:R-:W-:Y:S02]  /*3770*/  FFMA.FTZ R35, R104, R13, 1 ;  /* 0x3f80000068237423 */ /* 0x000fe4000001000d */
[----:B----4-:R-:W-:Y:S02]  /*3780*/  FADD.FTZ R13, -R129, 1 ;  /* 0x3f800000810d7421 */ /* 0x010fe40000010100 */
[----:B------:R-:W-:Y:S01]  /*3790*/  FFMA.FTZ R12, R81, R12, R30 ;  /* 0x0000000c510c7223 */ /* 0x000fe2000001001e */
[--C-:B0-----:R-:W-:Y:S01]  /*37a0*/  PRMT R14, RZ, 0x5410, R7.reuse ;  /* 0x00005410ff0e7816 */ /* 0x101fe20000000007 */
[C---:B------:R-:W-:Y:S02]  /*37b0*/  FMUL.FTZ R104, R106.reuse, R129 ;  /* 0x000000816a687220 */ /* 0x040fe40000410000 */
[----:B------:R-:W-:Y:S01]  /*37c0*/  FFMA.FTZ R131, R106, R13, 1 ;  /* 0x3f8000006a837423 */ /* 0x000fe2000001000d */
[----:B------:R-:W-:Y:S01]  /*37d0*/  PRMT R13, RZ, 0x7610, R7 ;  /* 0x00007610ff0d7816 */ /* 0x000fe20000000007 */
[----:B------:R-:W-:Y:S01]  /*37e0*/  FFMA.FTZ R12, R79, R14, R12 ;  /* 0x0000000e4f0c7223 */ /* 0x000fe2000001000c */
[--C-:B--2---:R-:W-:Y:S01]  /*37f0*/  PRMT R111, RZ, 0x5410, R26.reuse ;  /* 0x00005410ff6f7816 */ /* 0x104fe2000000001a */
[----:B------:R-:W-:Y:S01]  /*3800*/  FMUL.FTZ R77, R118, R104 ;  /* 0x00000068764d7220 */ /* 0x000fe20000410000 */
[----:B------:R-:W-:Y:S01]  /*3810*/  PRMT R113, RZ, 0x7610, R26 ;  /* 0x00007610ff717816 */ /* 0x000fe2000000001a */
[----:B-1----:R-:W-:Y:S01]  /*3820*/  FADD.FTZ R28, R28, 1 ;  /* 0x3f8000001c1c7421 */ /* 0x002fe20000010000 */
[----:B------:R-:W-:Y:S01]  /*3830*/  PRMT R107, RZ, 0x7610, R24 ;  /* 0x00007610ff6b7816 */ /* 0x000fe20000000018 */
[----:B------:R-:W-:Y:S01]  /*3840*/  FFMA.FTZ R140, R77, R13, R12 ;  /* 0x0000000d4d8c7223 */ /* 0x000fe2000001000c */
[--C-:B------:R-:W-:Y:S01]  /*3850*/  PRMT R109, RZ, 0x5410, R25.reuse ;  /* 0x00005410ff6d7816 */ /* 0x100fe20000000019 */
[----:B------:R-:W0:Y:S01]  /*3860*/  LDS.128 R12, [R51.X16+0x10] ;  /* 0x00001000330c7984 */ /* 0x000e22000000cc00 */
[----:B------:R-:W-:Y:S01]  /*3870*/  PRMT R105, RZ, 0x5410, R24 ;  /* 0x00005410ff697816 */ /* 0x000fe20000000018 */
[----:B------:R-:W-:Y:S01]  /*3880*/  FMUL.FTZ R114, R114, R111 ;  /* 0x0000006f72727220 */ /* 0x000fe20000410000 */
[----:B------:R-:W-:Y:S01]  /*3890*/  PRMT R106, RZ, 0x7610, R25 ;  /* 0x00007610ff6a7816 */ /* 0x000fe20000000019 */
[----:B------:R-:W-:Y:S01]  /*38a0*/  FMUL.FTZ R116, R116, R113 ;  /* 0x0000007174747220 */ /* 0x000fe20000410000 */
[--C-:B------:R-:W-:Y:S01]  /*38b0*/  PRMT R115, RZ, 0x7610, R27.reuse ;  /* 0x00007610ff737816 */ /* 0x100fe2000000001b */
        /* <DEDUP_REMOVED lines=9> */
[----:B------:R1:W2:Y:S01]  /*3950*/  MUFU.RCP R124, R28 ;  /* 0x0000001c007c7308 */ /* 0x0002a20000001000 */
[----:B------:R-:W-:-:S02]  /*3960*/  FMUL.FTZ R33, R116, R33 ;  /* 0x0000002174217220 */ /* 0x000fc40000410000 */
[----:B------:R-:W-:Y:S02]  /*3970*/  FMUL.FTZ R25, R120, R25 ;  /* 0x0000001978197220 */ /* 0x000fe40000410000 */
[----:B------:R-:W-:Y:S01]  /*3980*/  FMUL.FTZ R29, R128, R29 ;  /* 0x0000001d801d7220 */ /* 0x000fe20000410000 */
[----:B------:R-:W-:Y:S01]  /*3990*/  F2FP.BF16.PACK_AB R30, R33, R30 ;  /* 0x0000001e211e723e */ /* 0x000fe200000010ff */
[----:B------:R-:W-:Y:S02]  /*39a0*/  FMUL.FTZ R24, R119, R24 ;  /* 0x0000001877187220 */ /* 0x000fe40000410000 */
[----:B------:R-:W-:Y:S01]  /*39b0*/  FMUL.FTZ R26, R117, R108 ;  /* 0x0000006c751a7220 */ /* 0x000fe20000410000 */
[----:B------:R-:W3:Y:S01]  /*39c0*/  MUFU.RCP R119, R136 ;  /* 0x0000008800777308 */ /* 0x000ee20000001000 */
[----:B------:R-:W-:Y:S02]  /*39d0*/  FMUL.FTZ R118, R118, R115 ;  /* 0x0000007376767220 */ /* 0x000fe40000410000 */
[----:B------:R-:W-:-:S02]  /*39e0*/  FMUL.FTZ R25, R25, R122 ;  /* 0x0000007a19197220 */ /* 0x000fc40000410000 */
[----:B------:R-:W-:Y:S02]  /*39f0*/  FMUL.FTZ R130, R29, R130 ;  /* 0x000000821d827220 */ /* 0x000fe40000410000 */
[----:B------:R-:W-:Y:S01]  /*3a00*/  FMUL.FTZ R26, R127, R26 ;  /* 0x0000001a7f1a7220 */ /* 0x000fe20000410000 */
[--C-:B0-----:R-:W-:Y:S01]  /*3a10*/  PRMT R114, RZ, 0x5410, R13.reuse ;  /* 0x00005410ff727816 */ /* 0x101fe2000000000d */
[----:B------:R-:W-:Y:S01]  /*3a20*/  FMUL.FTZ R118, R129, R118 ;  /* 0x0000007681767220 */ /* 0x000fe20000410000 */
[----:B------:R-:W-:Y:S01]  /*3a30*/  PRMT R116, RZ, 0x7610, R13 ;  /* 0x00007610ff747816 */ /* 0x000fe2000000000d */
[----:B------:R-:W-:Y:S01]  /*3a40*/  FADD.FTZ R13, -R133, 1 ;  /* 0x3f800000850d7421 */ /* 0x000fe20000010100 */
[--C-:B------:R-:W-:Y:S01]  /*3a50*/  PRMT R110, RZ, 0x5410, R12.reuse ;  /* 0x00005410ff6e7816 */ /* 0x100fe2000000000c */
[----:B------:R-:W-:Y:S01]  /*3a60*/  FMUL.FTZ R24, R24, R121 ;  /* 0x0000007918187220 */ /* 0x000fe20000410000 */
[----:B------:R-:W-:Y:S01]  /*3a70*/  PRMT R112, RZ, 0x7610, R12 ;  /* 0x00007610ff707816 */ /* 0x000fe2000000000c */
[----:B------:R-:W-:Y:S01]  /*3a80*/  FFMA.FTZ R29, R80, R13, 1 ;  /* 0x3f800000501d7423 */ /* 0x000fe2000001000d */
[--C-:B------:R-:W-:Y:S01]  /*3a90*/  PRMT R122, RZ, 0x5410, R15.reuse ;  /* 0x00005410ff7a7816 */ /* 0x100fe2000000000f */
[----:B------:R-:W0:Y:S01]  /*3aa0*/  MUFU.RCP R121, R138 ;  /* 0x0000008a00797308 */ /* 0x000e220000001000 */
[----:B------:R-:W-:Y:S01]  /*3ab0*/  PRMT R123, RZ, 0x7610, R15 ;  /* 0x00007610ff7b7816 */ /* 0x000fe2000000000f */
[----:B------:R-:W-:Y:S01]  /*3ac0*/  FADD.FTZ R12, -R132, 1 ;  /* 0x3f800000840c7421 */ /* 0x000fe20000010100 */
[----:B------:R-:W-:Y:S01]  /*3ad0*/  PRMT R120, RZ, 0x7610, R14 ;  /* 0x00007610ff787816 */ /* 0x000fe2000000000e */
[----:B------:R-:W-:-:S02]  /*3ae0*/  FADD.FTZ R15, -R135, 1 ;  /* 0x3f800000870f7421 */ /* 0x000fc40000010100 */
[----:B------:R-:W-:Y:S02]  /*3af0*/  FMUL.FTZ R13, R98, R110 ;  /* 0x0000006e620d7220 */ /* 0x000fe40000410000 */
[----:B-1----:R-:W-:Y:S02]  /*3b00*/  FMUL.FTZ R28, R96, R114 ;  /* 0x00000072601c7220 */ /* 0x002fe40000410000 */
[----:B------:R-:W-:Y:S02]  /*3b10*/  FMUL.FTZ R26, R26, R35 ;  /* 0x000000231a1a7220 */ /* 0x000fe40000410000 */
[----:B------:R-:W-:Y:S01]  /*3b20*/  FMUL.FTZ R31, R118, R131 ;  /* 0x00000083761f7220 */ /* 0x000fe20000410000 */
[----:B------:R-:W-:Y:S01]  /*3b30*/  PRMT R118, RZ, 0x5410, R14 ;  /* 0x00005410ff767816 */ /* 0x000fe2000000000e */
[----:B------:R-:W-:Y:S02]  /*3b40*/  FFMA.FTZ R12, R85, R12, 1 ;  /* 0x3f800000550c7423 */ /* 0x000fe4000001000c */
[----:B------:R-:W-:Y:S01]  /*3b50*/  FFMA.FTZ R35, R84, R15, 1 ;  /* 0x3f80000054237423 */ /* 0x000fe2000001000f */
[----:B------:R-:W-:Y:S01]  /*3b60*/  F2FP.BF16.PACK_AB R31, R31, R26 ;  /* 0x0000001a1f1f723e */ /* 0x000fe200000010ff */
[----:B------:R-:W-:-:S02]  /*3b70*/  FMUL.FTZ R13, R132, R13 ;  /* 0x0000000d840d7220 */ /* 0x000fc40000410000 */
[----:B------:R-:W-:Y:S02]  /*3b80*/  FADD.FTZ R14, -R134, 1 ;  /* 0x3f800000860e7421 */ /* 0x000fe40000010100 */
        /* <DEDUP_REMOVED lines=8> */
[----:B--2---:R-:W-:Y:S02]  /*3c10*/  FADD.FTZ R28, -R124, 1 ;  /* 0x3f8000007c1c7421 */ /* 0x004fe40000010100 */
[----:B------:R-:W-:Y:S02]  /*3c20*/  FMUL.FTZ R27, R27, R126 ;  /* 0x0000007e1b1b7220 */ /* 0x000fe40000410000 */
[----:B------:R-:W-:-:S02]  /*3c30*/  FMUL.FTZ R15, R15, R14 ;  /* 0x0000000e0f0f7220 */ /* 0x000fc40000410000 */
[----:B------:R-:W-:Y:S02]  /*3c40*/  FMUL.FTZ R14, R32, R35 ;  /* 0x00000023200e7220 */ /* 0x000fe40000410000 */
[----:B------:R-:W-:Y:S02]  /*3c50*/  FFMA.FTZ R126, R101, R28, 1 ;  /* 0x3f800000657e7423 */ /* 0x000fe4000001001c */
[----:B---3--:R-:W-:Y:S01]  /*3c60*/  FADD.FTZ R29, -R119, 1 ;  /* 0x3f800000771d7421 */ /* 0x008fe20000010100 */
[----:B------:R-:W-:Y:S01]  /*3c70*/  F2FP.BF16.PACK_AB R33, R14, R13 ;  /* 0x0000000d0e21723e */ /* 0x000fe200000010ff */
[----:B------:R-:W-:Y:S02]  /*3c80*/  FADD.FTZ R35, -R137, 1 ;  /* 0x3f80000089237421 */ /* 0x000fe40000010100 */
[----:B------:R-:W-:Y:S02]  /*3c90*/  FMUL.FTZ R28, R86, R118 ;  /* 0x00000076561c7220 */ /* 0x000fe40000410000 */
[----:B------:R-:W-:-:S02]  /*3ca0*/  FMUL.FTZ R32, R90, R120 ;  /* 0x000000785a207220 */ /* 0x000fc40000410000 */
[----:B0-----:R-:W-:Y:S02]  /*3cb0*/  FADD.FTZ R117, -R121, 1 ;  /* 0x3f80000079757421 */ /* 0x001fe40000010100 */
        /* <DEDUP_REMOVED lines=9> */
[----:B------:R-:W-:Y:S01]  /*3d50*/  FMUL.FTZ R34, R28, R29 ;  /* 0x0000001d1c227220 */ /* 0x000fe20000410000 */
[----:B------:R-:W-:Y:S01]  /*3d60*/  F2FP.BF16.PACK_AB R28, R24, R25 ;  /* 0x00000019181c723e */ /* 0x000fe200000010ff */
        /* <DEDUP_REMOVED lines=8> */
[----:B------:R-:W-:Y:S01]  /*3df0*/  LEA R70, R43, R49, 0x1 ;  /* 0x000000312b467211 */ /* 0x000fe200078e08ff */
[----:B------:R-:W-:Y:S01]  /*3e00*/  FMUL.FTZ R134, R87, R134 ;  /* 0x0000008657867220 */ /* 0x000fe20000410000 */
[----:B------:R-:W-:Y:S01]  /*3e10*/  F2FP.BF16.PACK_AB R35, R126, R117 ;  /* 0x000000757e23723e */ /* 0x000fe200000010ff */
        /* <DEDUP_REMOVED lines=8> */
[----:B------:R0:W-:Y:S03]  /*3ea0*/  STS.128 [R70.X16], R28 ;  /* 0x0000001c46007388 */ /* 0x0001e6000000cc00 */
[----:B------:R-:W-:Y:S01]  /*3eb0*/  FMUL.FTZ R91, R91, R124 ;  /* 0x0000007c5b5b7220 */ /* 0x000fe20000410000 */
[----:B------:R1:W-:Y:S01]  /*3ec0*/  STS.128 [R70.X16+0x10], R32 ;  /* 0x0000102046007388 */ /* 0x0003e2000000cc00 */
[----:B------:R-:W-:-:S06]  /*3ed0*/  NOP ;  /* 0x0000000000007918 */ /* 0x000fcc0000000000 */
[----:B------:R-:W2:Y:S04]  /*3ee0*/  LDS.128 R24, [R52.X16] ;  /* 0x0000000034187984 */ /* 0x000ea8000000cc00 */
[----:B------:R-:W3:Y:S01]  /*3ef0*/  LDS.128 R12, [R52.X16+0x200] ;  /* 0x00020000340c7984 */ /* 0x000ee2000000cc00 */
[----:B0-----:R-:W-:Y:S01]  /*3f00*/  IMAD R31, R37, c[0x0][0x2f0], RZ ;  /* 0x0000bc00251f7a24 */ /* 0x001fe200078e02ff */
[----:B------:R-:W-:Y:S01]  /*3f10*/  PRMT R28, RZ, 0x5410, R8 ;  /* 0x00005410ff1c7816 */ /* 0x000fe20000000008 */
[----:B------:R-:W-:Y:S01]  /*3f20*/  FMUL.FTZ R29, R96, R133 ;  /* 0x00000085601d7220 */ /* 0x000fe20000410000 */
[----:B------:R-:W-:Y:S01]  /*3f30*/  LEA R96, P0, R88, c[0x0][0x338], 0x1 ;  /* 0x0000ce0058607a11 */ /* 0x000fe200078008ff */
[----:B-1----:R-:W-:Y:S01]  /*3f40*/  IMAD R35, R0, c[0x0][0x2f4], R31 ;  /* 0x0000bd0000237a24 */ /* 0x002fe200078e021f */
[----:B------:R-:W-:Y:S01]  /*3f50*/  PRMT R30, RZ, 0x5410, R9 ;  /* 0x00005410ff1e7816 */ /* 0x000fe20000000009 */
[----:B------:R-:W-:Y:S01]  /*3f60*/  FFMA.FTZ R140, R85, R28, R140 ;  /* 0x0000001c558c7223 */ /* 0x000fe2000001008c */
[----:B------:R-:W-:Y:S01]  /*3f70*/  PRMT R28, RZ, 0x7610, R8 ;  /* 0x00007610ff1c7816 */ /* 0x000fe20000000008 */
[----:B------:R-:W-:Y:S01]  /*3f80*/  FMUL.FTZ R31, R95, R84 ;  /* 0x000000545f1f7220 */ /* 0x000fe20000410000 */
[----:B------:R-:W-:Y:S01]  /*3f90*/  IADD3 R35, R89, R35, RZ ;  /* 0x0000002359237210 */ /* 0x000fe20007ffe0ff */
[----:B------:R-:W-:-:S02]  /*3fa0*/  FMUL.FTZ R33, R86, R119 ;  /* 0x0000007756217220 */ /* 0x000fc40000410000 */
[----:B------:R-:W-:Y:S01]  /*3fb0*/  FFMA.FTZ R28, R87, R28, R140 ;  /* 0x0000001c571c7223 */ /* 0x000fe2000001008c */
[----:B------:R-:W-:Y:S01]  /*3fc0*/  LEA.HI.X R97, R88, c[0x0][0x33c], R35, 0x1, P0 ;  /* 0x0000cf0058617a11 */ /* 0x000fe200000f0c23 */
[----:B------:R-:W-:Y:S01]  /*3fd0*/  FMUL.FTZ R35, R90, R137 ;  /* 0x000000895a237220 */ /* 0x000fe20000410000 */
[----:B------:R-:W-:Y:S01]  /*3fe0*/  ISETP.NE.U32.AND P0, PT, RZ, c[0x0][0x270], PT ;  /* 0x00009c00ff007a0c */ /* 0x000fe20003f05070 */
[----:B------:R-:W-:Y:S01]  /*3ff0*/  FFMA.FTZ R28, R29, R30, R28 ;  /* 0x0000001e1d1c7223 */ /* 0x000fe2000001001c */
[----:B------:R-:W-:Y:S01]  /*4000*/  PRMT R30, RZ, 0x7610, R9 ;  /* 0x00007610ff1e7816 */ /* 0x000fe20000000009 */
[----:B------:R-:W-:Y:S01]  /*4010*/  IMAD.WIDE R96, R93, 0x10, R96 ;  /* 0x000000105d607825 */ /* 0x000fe200078e0260 */
[----:B------:R-:W-:-:S03]  /*4020*/  ISETP.NE.AND.EX P0, PT, RZ, c[0x0][0x274], PT, P0 ;  /* 0x00009d00ff007a0c */ /* 0x000fc60003f05300 */
[----:B------:R-:W-:Y:S01]  /*4030*/  FFMA.FTZ R28, R31, R30, R28 ;  /* 0x0000001e1f1c7223 */ /* 0x000fe2000001001c */
[----:B------:R-:W-:Y:S01]  /*4040*/  PRMT R30, RZ, 0x5410, R10 ;  /* 0x00005410ff1e7816 */ /* 0x000fe2000000000a */
[----:B------:R-:W-:-:S04]  /*4050*/  FMUL.FTZ R89, R76, R121 ;  /* 0x000000794c597220 */ /* 0x000fc80000410000 */
[----:B------:R-:W-:Y:S01]  /*4060*/  FFMA.FTZ R28, R33, R30, R28 ;  /* 0x0000001e211c7223 */ /* 0x000fe2000001001c */
[----:B------:R-:W-:-:S05]  /*4070*/  PRMT R30, RZ, 0x7610, R10 ;  /* 0x00007610ff1e7816 */ /* 0x000fca000000000a */
[----:B------:R-:W-:Y:S01]  /*4080*/  FFMA.FTZ R28, R35, R30, R28 ;  /* 0x0000001e231c7223 */ /* 0x000fe2000001001c */
[----:B--2---:R0:W-:Y:S01]  /*4090*/  STG.E.128 [R96.64], R24 ;  /* 0x0000001860007986 */ /* 0x0041e2000c101d06 */
[----:B------:R-:W-:-:S03]  /*40a0*/  PRMT R30, RZ, 0x5410, R11 ;  /* 0x00005410ff1e7816 */ /* 0x000fc6000000000b */
[----:B---3--:R0:W-:Y:S02]  /*40b0*/  STG.E.128 [R96.64+0x200], R12 ;  /* 0x0002000c60007986 */ /* 0x0081e4000c101d06 */
[----:B------:R-:W-:Y:S01]  /*40c0*/  FFMA.FTZ R28, R89, R30, R28 ;  /* 0x0000001e591c7223 */ /* 0x000fe2000001001c */
[----:B------:R-:W-:Y:S05]  /*40d0*/  @!P0 BRA `(.L_x_3796) ;  /* 0x000002b000008947 */ /* 0x000fea0003800000 */
[----:B------:R-:W-:Y:S01]  /*40e0*/  BAR.SYNC.DEFER_BLOCKING 0x0 ;  /* 0x0000000000007b1d */ /* 0x000fe20000010000 */
[----:B------:R-:W-:Y:S02]  /*40f0*/  FMUL.FTZ R106, R99, R106 ;  /* 0x0000006a636a7220 */ /* 0x000fe40000410000 */
[----:B------:R-:W-:Y:S02]  /*4100*/  FMUL.FTZ R98, R100, R111 ;  /* 0x0000006f64627220 */ /* 0x000fe40000410000 */
[----:B------:R-:W-:Y:S02]  /*4110*/  FMUL.FTZ R113, R102, R113 ;  /* 0x0000007166717220 */ /* 0x000fe40000410000 */
[----:B------:R-:W-:-:S02]  /*4120*/  FMUL.FTZ R99, R103, R108 ;  /* 0x0000006c67637220 */ /* 0x000fc40000410000 */
[----:B0-----:R-:W-:Y:S01]  /*4130*/  FMUL.FTZ R96, R78, R105 ;  /* 0x000000694e607220 */ /* 0x001fe20000410000 */
[----:B------:R-:W-:Y:S01]  /*4140*/  F2FP.BF16.PACK_AB R98, R113, R98 ;  /* 0x000000627162723e */ /* 0x000fe200000010ff */
[----:B------:R-:W-:Y:S02]  /*4150*/  FMUL.FTZ R107, R94, R107 ;  /* 0x0000006b5e6b7220 */ /* 0x000fe40000410000 */
[----:B------:R-:W-:Y:S02]  /*4160*/  FMUL.FTZ R97, R72, R109 ;  /* 0x0000006d48617220 */ /* 0x000fe40000410000 */
[----:B------:R-:W-:Y:S01]  /*4170*/  FMUL.FTZ R104, R104, R115 ;  /* 0x0000007368687220 */ /* 0x000fe20000410000 */
[----:B------:R-:W-:Y:S01]  /*4180*/  F2FP.BF16.PACK_AB R96, R107, R96 ;  /* 0x000000606b60723e */ /* 0x000fe200000010ff */
[----:B------:R-:W-:Y:S01]  /*4190*/  FMUL.FTZ R100, R117, R110 ;  /* 0x0000006e75647220 */ /* 0x000fe20000410000 */
[----:B------:R-:W-:Y:S01]  /*41a0*/  F2FP.BF16.PACK_AB R97, R106, R97 ;  /* 0x000000616a61723e */ /* 0x000fe200000010ff */
[----:B------:R-:W-:Y:S01]  /*41b0*/  FMUL.FTZ R13, R134, R112 ;  /* 0x00000070860d7220 */ /* 0x000fe20000410000 */
[----:B------:R-:W-:Y:S01]  /*41c0*/  F2FP.BF16.PACK_AB R99, R104, R99 ;  /* 0x000000636863723e */ /* 0x000fe200000010ff */
[----:B------:R-:W-:-:S02]  /*41d0*/  FMUL.FTZ R101, R133, R114 ;  /* 0x0000007285657220 */ /* 0x000fc40000410000 */
[----:B------:R-:W-:Y:S01]  /*41e0*/  FMUL.FTZ R84, R84, R116 ;  /* 0x0000007454547220 */ /* 0x000fe20000410000 */
[----:B------:R-:W-:Y:S01]  /*41f0*/  F2FP.BF16.PACK_AB R100, R13, R100 ;  /* 0x000000640d64723e */ /* 0x000fe200000010ff */
[----:B------:R-:W-:Y:S01]  /*4200*/  FMUL.FTZ R102, R119, R118 ;  /* 0x0000007677667220 */ /* 0x000fe20000410000 */
[----:B------:R-:W-:Y:S01]  /*4210*/  STS.128 [R70.X16], R96 ;  /* 0x0000006046007388 */ /* 0x000fe2000000cc00 */
[----:B------:R-:W-:Y:S01]  /*4220*/  FMUL.FTZ R137, R137, R120 ;  /* 0x0000007889897220 */ /* 0x000fe20000410000 */
[----:B------:R-:W-:Y:S01]  /*4230*/  F2FP.BF16.PACK_AB R101, R84, R101 ;  /* 0x000000655465723e */ /* 0x000fe200000010ff */
[----:B------:R-:W-:Y:S02]  /*4240*/  FMUL.FTZ R103, R121, R122 ;  /* 0x0000007a79677220 */ /* 0x000fe40000410000 */
        /* <DEDUP_REMOVED lines=20> */
.L_x_3796:
[----:B------:R-:W-:Y:S01]  /*4390*/  PRMT R72, RZ, 0x7610, R11 ;  /* 0x00007610ff487816 */ /* 0x000fe2000000000b */
[----:B------:R-:W-:Y:S01]  /*43a0*/  BAR.SYNC.DEFER_BLOCKING 0x0 ;  /* 0x0000000000007b1d */ /* 0x000fe20000010000 */
[----:B------:R-:W-:Y:S01]  /*43b0*/  HFMA2.MMA R93, -RZ, RZ, 0, 0 ;  /* 0x00000000ff5d7435 */ /* 0x000fe200000001ff */
[----:B0-----:R-:W-:Y:S01]  /*43c0*/  MOV R24, RZ ;  /* 0x000000ff00187202 */ /* 0x001fe20000000f00 */
[----:B------:R-:W-:Y:S01]  /*43d0*/  HFMA2.MMA R27, -RZ, RZ, 0, 0 ;  /* 0x00000000ff1b7435 */ /* 0x000fe200000001ff */
[----:B------:R-:W-:Y:S01]  /*43e0*/  FFMA.FTZ R72, R91, R72, R28 ;  /* 0x000000485b487223 */ /* 0x000fe2000001001c */
[----:B------:R-:W-:Y:S01]  /*43f0*/  HFMA2.MMA R80, -RZ, RZ, 0, 0 ;  /* 0x00000000ff507435 */ /* 0x000fe200000001ff */
[----:B------:R-:W-:Y:S01]  /*4400*/  MOV R28, RZ ;  /* 0x000000ff001c7202 */ /* 0x000fe20000000f00 */
        /* <DEDUP_REMOVED lines=10> */
[-C--:B------:R-:W-:Y:S01]  /*44b0*/  FMUL.FTZ R88, R73, R36.reuse ;  /* 0x0000002449587220 */ /* 0x080fe20000410000 */
[----:B------:R-:W-:Y:S01]  /*44c0*/  MOV R76, RZ ;  /* 0x000000ff004c7202 */ /* 0x000fe20000000f00 */
        /* <DEDUP_REMOVED lines=15> */
[----:B------:R-:W-:Y:S05]  /*45c0*/  @!P1 BRA `(.L_x_3797) ;  /* 0x000024f000009947 */ /* 0x000fea0003800000 */
[C---:B------:R-:W-:Y:S01]  /*45d0*/  IADD3 R93, R48.reuse, -0x1, RZ ;  /* 0xffffffff305d7810 */ /* 0x040fe20007ffe0ff */
[C---:B------:R-:W-:Y:S01]  /*45e0*/  IMAD R119, R37.reuse, c[0x0][0x180], RZ ;  /* 0x0000600025777a24 */ /* 0x040fe200078e02ff */
[----:B------:R-:W-:Y:S01]  /*45f0*/  IADD3 R96, R48, -0x2, RZ ;  /* 0xfffffffe30607810 */ /* 0x000fe20007ffe0ff */
[----:B------:R-:W-:Y:S01]  /*4600*/  IMAD R121, R37, c[0x0][0x198], RZ ;  /* 0x0000660025797a24 */ /* 0x000fe200078e02ff */
[----:B------:R-:W-:Y:S01]  /*4610*/  LEA.HI R102, R93, R93, RZ, 0x1 ;  /* 0x0000005d5d667211 */ /* 0x000fe200078f08ff */
[----:B------:R-:W-:Y:S01]  /*4620*/  IMAD R123, R37, c[0x0][0x1b8], RZ ;  /* 0x00006e00257b7a24 */ /* 0x000fe200078e02ff */
[----:B------:R-:W-:Y:S01]  /*4630*/  MOV R162, RZ ;  /* 0x000000ff00a27202 */ /* 0x000fe20000000f00 */
[----:B------:R-:W-:Y:S01]  /*4640*/  IMAD.WIDE.U32 R12, R0, c[0x0][0x180], RZ ;  /* 0x00006000000c7a25 */ /* 0x000fe200078e00ff */
[----:B------:R-:W-:Y:S01]  /*4650*/  LOP3.LUT R102, R102, 0xfffffe, RZ, 0xc0, !PT ;  /* 0x00fffffe66667812 */ /* 0x000fe200078ec0ff */
[----:B------:R-:W-:Y:S01]  /*4660*/  UMOV UR4, URZ ;  /* 0x0000003f00047c82 */ /* 0x000fe20008000000 */
[----:B------:R-:W-:Y:S01]  /*4670*/  MOV R104, RZ ;  /* 0x000000ff00687202 */ /* 0x000fe20000000f00 */
[----:B------:R-:W-:Y:S01]  /*4680*/  IMAD.WIDE.U32 R14, R0, c[0x0][0x198], RZ ;  /* 0x00006600000e7a25 */ /* 0x000fe200078e00ff */
[----:B------:R-:W-:-:S02]  /*4690*/  LEA R100, P0, R12, c[0x0][0x220], 0x2 ;  /* 0x000088000c647a11 */ /* 0x000fc400078010ff */
[----:B------:R-:W-:Y:S01]  /*46a0*/  IADD3 R106, R93, -R102, RZ ;  /* 0x800000665d6a7210 */ /* 0x000fe20007ffe0ff */
[----:B------:R-:W-:Y:S01]  /*46b0*/  IMAD.WIDE.U32 R22, R0, c[0x0][0x1b8], RZ ;  /* 0x00006e0000167a25 */ /* 0x000fe200078e00ff */
[----:B------:R-:W-:Y:S02]  /*46c0*/  LEA R98, P1, R14, c[0x0][0x228], 0x2 ;  /* 0x00008a000e627a11 */ /* 0x000fe400078210ff */
[----:B------:R-:W-:Y:S01]  /*46d0*/  MOV R93, RZ ;  /* 0x000000ff005d7202 */ /* 0x000fe20000000f00 */
[----:B------:R-:W-:Y:S01]  /*46e0*/  IMAD R119, R0, c[0x0][0x184], R119 ;  /* 0x0000610000777a24 */ /* 0x000fe200078e0277 */
[----:B------:R-:W-:Y:S01]  /*46f0*/  SHF.L.U32 R106, R106, 0x8, RZ ;  /* 0x000000086a6a7819 */ /* 0x000fe200000006ff */
[C---:B------:R-:W-:Y:S02]  /*4700*/  IMAD R121, R0.reuse, c[0x0][0x19c], R121 ;  /* 0x0000670000797a24 */ /* 0x040fe400078e0279 */
[----:B------:R-:W-:Y:S01]  /*4710*/  IMAD R123, R0, c[0x0][0x1bc], R123 ;  /* 0x00006f00007b7a24 */ /* 0x000fe200078e027b */
[----:B------:R-:W-:Y:S01]  /*4720*/  IADD3 R119, R13, R119, RZ ;  /* 0x000000770d777210 */ /* 0x000fe20007ffe0ff */
[----:B------:R-:W-:Y:S01]  /*4730*/  IMAD R125, R96, c[0x0][0x16c], RZ ;  /* 0x00005b00607d7a24 */ /* 0x000fe200078e02ff */
[----:B------:R-:W-:-:S02]  /*4740*/  LEA R96, P2, R22, c[0x0][0x230], 0x2 ;  /* 0x00008c0016607a11 */ /* 0x000fc400078410ff */
[----:B------:R-:W-:Y:S01]  /*4750*/  IADD3 R121, R15, R121, RZ ;  /* 0x000000790f797210 */ /* 0x000fe20007ffe0ff */
[----:B------:R-:W-:Y:S01]  /*4760*/  IMAD.WIDE R124, R125, 0x8, R20 ;  /* 0x000000087d7c7825 */ /* 0x000fe200078e0214 */
[----:B------:R-:W-:Y:S02]  /*4770*/  IADD3 R123, R23, R123, RZ ;  /* 0x0000007b177b7210 */ /* 0x000fe40007ffe0ff */
[----:B------:R-:W-:Y:S02]  /*4780*/  LEA.HI.X R119, R12, c[0x0][0x224], R119, 0x2, P0 ;  /* 0x000089000c777a11 */ /* 0x000fe400000f1477 */
[----:B------:R-:W-:Y:S02]  /*4790*/  LEA.HI.X R121, R14, c[0x0][0x22c], R121, 0x2, P1 ;  /* 0x00008b000e797a11 */ /* 0x000fe400008f1479 */
[----:B------:R-:W-:Y:S02]  /*47a0*/  LEA.HI.X R123, R22, c[0x0][0x234], R123, 0x2, P2 ;  /* 0x00008d00167b7a11 */ /* 0x000fe400010f147b */
[----:B------:R-:W-:-:S02]  /*47b0*/  MOV R102, R124 ;  /* 0x0000007c00667202 */ /* 0x000fc40000000f00 */
.L_x_3813:
[----:B------:R-:W-:-:S05]  /*47c0*/  MOV R118, R100 ;  /* 0x0000006400767202 */ /* 0x000fca0000000f00 */
[----:B------:R-:W2:Y:S01]  /*47d0*/  LDG.E R108, [R118.64] ;  /* 0x00000006766c7981 */ /* 0x000ea2000c1e1900 */
[----:B------:R-:W-:Y:S02]  /*47e0*/  MOV R120, R98 ;  /* 0x0000006200787202 */ /* 0x000fe40000000f00 */
[----:B------:R-:W-:Y:S02]  /*47f0*/  MOV R122, R96 ;  /* 0x00000060007a7202 */ /* 0x000fe40000000f00 */
[C---:B------:R-:W-:Y:S01]  /*4800*/  ISETP.NE.AND P1, PT, R42.reuse, RZ, PT ;  /* 0x000000ff2a00720c */ /* 0x040fe20003f25270 */
[----:B------:R0:W3:Y:S01]  /*4810*/  LDG.E R13, [R120.64] ;  /* 0x00000006780d7981 */ /* 0x0000e2000c1e1900 */
[C---:B------:R-:W-:Y:S02]  /*4820*/  IADD3 R15, R42.reuse, 0x200, RZ ;  /* 0x000002002a0f7810 */ /* 0x040fe40007ffe0ff */
[----:B------:R-:W-:Y:S01]  /*4830*/  LOP3.LUT P0, RZ, R42, 0x1f, RZ, 0xc0, !PT ;  /* 0x0000001f2aff7812 */ /* 0x000fe2000780c0ff */
[----:B------:R1:W3:Y:S01]  /*4840*/  LDG.E R14, [R122.64] ;  /* 0x000000067a0e7981 */ /* 0x0002e2000c1e1900 */
[----:B------:R-:W-:-:S02]  /*4850*/  SEL R116, R106, R15, !P1 ;  /* 0x0000000f6a747207 */ /* 0x000fc40004800000 */
[----:B------:R-:W-:Y:S02]  /*4860*/  ISETP.LT.OR P0, PT, R48, 0x2, P0 ;  /* 0x000000023000780c */ /* 0x000fe40000701670 */
[--C-:B------:R-:W-:Y:S02]  /*4870*/  PRMT R134, RZ, 0x5410, R4.reuse ;  /* 0x00005410ff867816 */ /* 0x100fe40000000004 */
[----:B------:R-:W-:Y:S01]  /*4880*/  PRMT R153, RZ, 0x7610, R4 ;  /* 0x00007610ff997816 */ /* 0x000fe20000000004 */
[----:B------:R-:W-:Y:S01]  /*4890*/  HFMA2.MMA R23, -RZ, RZ, 0, 0 ;  /* 0x00000000ff177435 */ /* 0x000fe200000001ff */
[--C-:B------:R-:W-:Y:S01]  /*48a0*/  PRMT R128, RZ, 0x5410, R5.reuse ;  /* 0x00005410ff807816 */ /* 0x100fe20000000005 */
[----:B------:R-:W-:Y:S02]  /*48b0*/  FMUL.FTZ R134, R134, R53 ;  /* 0x0000003586867220 */ /* 0x000fe40000410000 */
[----:B------:R-:W-:Y:S01]  /*48c0*/  FMUL.FTZ R153, R153, R54 ;  /* 0x0000003699997220 */ /* 0x000fe20000410000 */
[----:B------:R-:W-:Y:S01]  /*48d0*/  MOV R22, 0x3f800000 ;  /* 0x3f80000000167802 */ /* 0x000fe20000000f00 */
[----:B------:R-:W-:Y:S01]  /*48e0*/  FMUL.FTZ R145, R128, R55 ;  /* 0x0000003780917220 */ /* 0x000fe20000410000 */
[----:B------:R-:W-:-:S02]  /*48f0*/  PRMT R149, RZ, 0x7610, R5 ;  /* 0x00007610ff957816 */ /* 0x000fc40000000005 */
[----:B------:R-:W-:Y:S02]  /*4900*/  @!P0 MOV R124, R102 ;  /* 0x00000066007c8202 */ /* 0x000fe40000000f00 */
        /* <DEDUP_REMOVED lines=29> */
[C---:B------:R-:W-:Y:S02]  /*4ae0*/  FMUL.FTZ R110, R12.reuse, R54 ;  /* 0x000000360c6e7220 */ /* 0x040fe40000410000 */
[C---:B------:R-:W-:Y:S02]  /*4af0*/  FMUL.FTZ R112, R12.reuse, R55 ;  /* 0x000000370c707220 */ /* 0x040fe40000410000 */
[----:B------:R-:W-:-:S03]  /*4b00*/  FMUL.FTZ R114, R12, R56 ;  /* 0x000000380c727220 */ /* 0x000fc60000410000 */
[----:B------:R-:W4:Y:S01]  /*4b10*/  MUFU.EX2 R110, R110 ;  /* 0x0000006e006e7308 */ /* 0x000f220000000800 */
[----:B--2---:R2:W-:Y:S04]  /*4b20*/  STS [R116.X4+0xc90], R133 ;  /* 0x000c908574007388 */ /* 0x0045e80000004800 */
[----:B------:R-:W-:Y:S01]  /*4b30*/  BAR.SYNC.DEFER_BLOCKING 0x0 ;  /* 0x0000000000007b1d */ /* 0x000fe20000010000 */
[----:B------:R-:W-:-:S05]  /*4b40*/  FMUL.FTZ R15, R12, R57 ;  /* 0x000000390c0f7220 */ /* 0x000fca0000410000 */
[----:B------:R-:W1:Y:S01]  /*4b50*/  MUFU.EX2 R112, R112 ;  /* 0x0000007000707308 */ /* 0x000e620000000800 */
[----:B------:R-:W-:-:S07]  /*4b60*/  FMUL.FTZ R118, R12, R58 ;  /* 0x0000003a0c767220 */ /* 0x000fce0000410000 */
[----:B------:R-:W3:Y:S01]  /*4b70*/  MUFU.EX2 R114, R114 ;  /* 0x0000007200727308 */ /* 0x000ee20000000800 */
[----:B0-----:R-:W-:Y:S02]  /*4b80*/  FMUL.FTZ R120, R12, R59 ;  /* 0x0000003b0c787220 */ /* 0x001fe40000410000 */
[----:B----4-:R-:W-:-:S05]  /*4b90*/  FMUL.FTZ R129, R133, R110 ;  /* 0x0000006e85817220 */ /* 0x010fca0000410000 */
[----:B--2---:R0:W2:Y:S01]  /*4ba0*/  MUFU.EX2 R116, R15 ;  /* 0x0000000f00747308 */ /* 0x0040a20000000800 */
[----:B-1----:R-:W-:Y:S01]  /*4bb0*/  FMUL.FTZ R122, R12, R60 ;  /* 0x0000003c0c7a7220 */ /* 0x002fe20000410000 */
[----:B------:R1:W5:Y:S01]  /*4bc0*/  @!P0 LDG.E.64 R22, [R124.64] ;  /* 0x000000067c168981 */ /* 0x000362000c1e1b00 */
[----:B------:R-:W-:-:S05]  /*4bd0*/  FMUL.FTZ R129, R112, R129 ;  /* 0x0000008170817220 */ /* 0x000fca0000410000 */
[----:B------:R-:W4:Y:S01]  /*4be0*/  MUFU.EX2 R118, R118 ;  /* 0x0000007600767308 */ /* 0x000f220000000800 */
[----:B0-----:R-:W-:Y:S01]  /*4bf0*/  FFMA.FTZ R15, R134, R110, R153 ;  /* 0x0000006e860f7223 */ /* 0x001fe20000010099 */
[----:B------:R-:W-:-:S03]  /*4c00*/  ISETP.NE.AND P0, PT, R42, 0x3f, PT ;  /* 0x0000003f2a00780c */ /* 0x000fc60003f05270 */
[----:B------:R-:W-:-:S03]  /*4c10*/  FFMA.FTZ R15, R112, R15, R145 ;  /* 0x0000000f700f7223 */ /* 0x000fc60000010091 */
[----:B------:R-:W0:Y:S01]  /*4c20*/  MUFU.EX2 R120, R120 ;  /* 0x0000007800787308 */ /* 0x000e220000000800 */
[----:B-1----:R-:W-:Y:S02]  /*4c30*/  FMUL.FTZ R124, R12, R61 ;  /* 0x0000003d0c7c7220 */ /* 0x002fe40000410000 */
[C---:B---3--:R-:W-:Y:S02]  /*4c40*/  FMUL.FTZ R131, R114.reuse, R129 ;  /* 0x0000008172837220 */ /* 0x048fe40000410000 */
[----:B------:R-:W-:-:S03]  /*4c50*/  FFMA.FTZ R15, R114, R15, R149 ;  /* 0x0000000f720f7223 */ /* 0x000fc60000010095 */
[----:B------:R-:W1:Y:S01]  /*4c60*/  MUFU.EX2 R122, R122 ;  /* 0x0000007a007a7308 */ /* 0x000e620000000800 */
[----:B------:R-:W-:Y:S01]  /*4c70*/  FMUL.FTZ R126, R12, R62 ;  /* 0x0000003e0c7e7220 */ /* 0x000fe20000410000 */
[----:B------:R3:W3:Y:S01]  /*4c80*/  @P0 LDS R157, [R42.X4+0x1494] ;  /* 0x001494002a9d0984 */ /* 0x0006e20000004800 */
        /* <DEDUP_REMOVED lines=28> */
[----:B------:R-:W-:-:S05]  /*4e50*/  FFMA.FTZ R15, R128, R15, R177 ;  /* 0x0000000f800f7223 */ /* 0x000fca00000100b1 */
[----:B------:R-:W1:Y:S01]  /*4e60*/  MUFU.EX2 R132, R132 ;  /* 0x0000008400847308 */ /* 0x000e620000000800 */
[C---:B--2---:R-:W-:Y:S02]  /*4e70*/  FMUL.FTZ R135, R129.reuse, R12 ;  /* 0x0000000c81877220 */ /* 0x044fe40000410000 */
[----:B------:R-:W-:Y:S02]  /*4e80*/  FFMA.FTZ R15, R129, R15, R144 ;  /* 0x0000000f810f7223 */ /* 0x000fe40000010090 */
[C---:B----4-:R-:W-:Y:S02]  /*4e90*/  FMUL.FTZ R12, R130.reuse, R135 ;  /* 0x00000087820c7220 */ /* 0x050fe40000410000 */
[----:B------:R-:W-:Y:S02]  /*4ea0*/  FFMA.FTZ R15, R130, R15, R181 ;  /* 0x0000000f820f7223 */ /* 0x000fe400000100b5 */
[C---:B0-----:R-:W-:Y:S02]  /*4eb0*/  FMUL.FTZ R135, R131.reuse, R12 ;  /* 0x0000000c83877220 */ /* 0x041fe40000410000 */
[----:B------:R-:W-:-:S02]  /*4ec0*/  FFMA.FTZ R15, R131, R15, R148 ;  /* 0x0000000f830f7223 */ /* 0x000fc40000010094 */
[----:B------:R-:W-:Y:S02]  /*4ed0*/  FMUL.FTZ R14, R13, R14 ;  /* 0x0000000e0d0e7220 */ /* 0x000fe40000410000 */
[C---:B-1----:R-:W-:Y:S02]  /*4ee0*/  FMUL.FTZ R12, R132.reuse, R135 ;  /* 0x00000087840c7220 */ /* 0x042fe40000410000 */
[----:B------:R-:W-:Y:S01]  /*4ef0*/  FFMA.FTZ R13, R132, R15, R183 ;  /* 0x0000000f840d7223 */ /* 0x000fe200000100b7 */
[----:B------:R-:W-:Y:S05]  /*4f00*/  @P0 BRA `(.L_x_3799) ;  /* 0x0000008000000947 */ /* 0x000fea0003800000 */
[----:B---3--:R-:W-:Y:S02]  /*4f10*/  ISETP.NE.AND P0, PT, R48, c[0x0][0x174], PT ;  /* 0x00005d0030007a0c */ /* 0x008fe40003f05270 */
[----:B------:R-:W-:-:S11]  /*4f20*/  MOV R157, 0x3f800000 ;  /* 0x3f800000009d7802 */ /* 0x000fd60000000f00 */
[----:B------:R-:W-:-:S04]  /*4f30*/  @P0 LEA.HI R15, R48, R48, RZ, 0x1 ;  /* 0x00000030300f0211 */ /* 0x000fc800078f08ff */
[----:B------:R-:W-:-:S04]  /*4f40*/  @P0 LOP3.LUT R15, R15, 0x3ffffe, RZ, 0xc0, !PT ;  /* 0x003ffffe0f0f0812 */ /* 0x000fc800078ec0ff */
[----:B------:R-:W-:-:S04]  /*4f50*/  @P0 IADD3 R15, -R15, R48, RZ ;  /* 0x000000300f0f0210 */ /* 0x000fc80007ffe1ff */
[----:B------:R-:W-:-:S04]  /*4f60*/  @P0 LEA R15, R15, 0xc90, 0xa ;  /* 0x00000c900f0f0811 */ /* 0x000fc800078e50ff */
[----:B------:R-:W-:-:S05]  /*4f70*/  @P0 IADD3 R15, R15, R104, RZ ;  /* 0x000000680f0f0210 */ /* 0x000fca0007ffe0ff */
[----:B------:R0:W1:Y:S02]  /*4f80*/  @P0 LDS R157, [R15] ;  /* 0x000000000f9d0984 */ /* 0x0000640000000800 */
.L_x_3799:
[----:B---3--:R-:W-:Y:S05]  /*4f90*/  BSYNC B0 ;  /* 0x0000000000007941 */ /* 0x008fea0003800000 */
.L_x_3798:
        /* <DEDUP_REMOVED lines=26> */
.L_x_3821:
        /* <DEDUP_REMOVED lines=24> */
.L_x_3822:
        /* <DEDUP_REMOVED lines=11> */
[----:B-1---5:R-:W-:Y:S05]  /*5370*/  CALL.REL.NOINC `($__internal_154_$__cuda_sm70_shflsync_idx_p) ;  /* 0x00003cc000007944 */ /* 0x022fea0003c00000 */
.L_x_3804:
[----:B------:R-:W-:Y:S05]  /*5380*/  BRA.CONV ~URZ, `(.L_x_3805) ;  /* 0x000000637f007947 */ /* 0x000fea000b800000 */
[----:B0-----:R-:W-:Y:S01]  /*5390*/  HFMA2.MMA R170, -RZ, RZ, 0, 1.847743988037109375e-06 ;  /* 0x0000001fffaa7435 */ /* 0x001fe200000001ff */
[----:B------:R-:W-:-:S02]  /*53a0*/  MOV R168, R158 ;  /* 0x0000009e00a87202 */ /* 0x000fc40000000f00 */
[----:B-1----:R-:W-:Y:S02]  /*53b0*/  MOV R15, 0x1f ;  /* 0x0000001f000f7802 */ /* 0x002fe40000000f00 */
[----:B------:R-:W-:Y:S02]  /*53c0*/  MOV R187, 0xffffffff ;  /* 0xffffffff00bb7802 */ /* 0x000fe40000000f00 */
[----:B------:R-:W-:Y:S02]  /*53d0*/  MOV R12, 0x53f0 ;  /* 0x000053f0000c7802 */ /* 0x000fe40000000f00 */
[----:B-----5:R-:W-:Y:S05]  /*53e0*/  CALL.REL.NOINC `($__internal_154_$__cuda_sm70_shflsync_idx_p) ;  /* 0x00003c5000007944 */ /* 0x020fea0003c00000 */
.L_x_3805:
[----:B------:R-:W-:Y:S05]  /*53f0*/  BRA.DIV ~URZ, `(.L_x_3806) ;  /* 0x000032627f007947 */ /* 0x000fea000b800000 */
[----:B-----5:R-:W2:Y:S04]  /*5400*/  SHFL.IDX PT, R22, R22, RZ, 0x1f ;  /* 0x00001fff16167589 */ /* 0x020ea800000e0000 */
[----:B------:R3:W4:Y:S04]  /*5410*/  SHFL.IDX PT, R13, R23, RZ, 0x1f ;  /* 0x00001fff170d7589 */ /* 0x00072800000e0000 */
[----:B------:R3:W0:Y:S04]  /*5420*/  SHFL.UP PT, R150, R185, 0x1, RZ ;  /* 0x04200000b9967989 */ /* 0x00062800000e00ff */
[----:B------:R3:W1:Y:S02]  /*5430*/  SHFL.UP PT, R152, R158, 0x1, RZ ;  /* 0x042000009e987989 */ /* 0x00066400000e00ff */
.L_x_3823:
[----:B01----:R-:W0:Y:S01]  /*5440*/  LDS.64 R14, [R42.X16+0x880] ;  /* 0x000880002a0e7984 */ /* 0x003e22000000ca00 */
[----:B--2---:R-:W-:Y:S01]  /*5450*/  MOV R12, R22 ;  /* 0x00000016000c7202 */ /* 0x004fe20000000f00 */
[----:B----4-:R-:W-:-:S04]  /*5460*/  @P1 FFMA.FTZ R13, R13, R150, R152 ;  /* 0x000000960d0d1223 */ /* 0x010fc80000010098 */
[----:B------:R-:W-:Y:S02]  /*5470*/  @P1 FMUL.FTZ R12, R12, R150 ;  /* 0x000000960c0c1220 */ /* 0x000fe40000410000 */
[C---:B0-----:R-:W-:Y:S02]  /*5480*/  FFMA.FTZ R15, R14.reuse, R13, R15 ;  /* 0x0000000d0e0f7223 */ /* 0x041fe4000001000f */
[----:B------:R-:W-:-:S05]  /*5490*/  FMUL.FTZ R14, R14, R12 ;  /* 0x0000000c0e0e7220 */ /* 0x000fca0000410000 */
[----:B------:R0:W-:Y:S02]  /*54a0*/  STS.128 [R42.X16+0x880], R12 ;  /* 0x0008800c2a007388 */ /* 0x0001e4000000cc00 */
.L_x_3801:
[----:B--2---:R-:W-:Y:S05]  /*54b0*/  BSYNC B0 ;  /* 0x0000000000007941 */ /* 0x004fea0003800000 */
.L_x_3800:
[----:B------:R-:W-:Y:S01]  /*54c0*/  WARPSYNC 0xffffffff ;  /* 0xffffffff00007948 */ /* 0x000fe20003800000 */
[----:B------:R-:W-:Y:S01]  /*54d0*/  BAR.SYNC.DEFER_BLOCKING 0x0 ;  /* 0x0000000000007b1d */ /* 0x000fe20000010000 */
[----:B01----:R-:W-:Y:S01]  /*54e0*/  FMUL.FTZ R14, R132, R157 ;  /* 0x0000009d840e7220 */ /* 0x003fe20000410000 */
[----:B------:R-:W-:Y:S01]  /*54f0*/  LOP3.LUT P0, RZ, R42, 0x1f, RZ, 0xc0, !PT ;  /* 0x0000001f2aff7812 */ /* 0x000fe2000780c0ff */
[----:B------:R-:W-:Y:S01]  /*5500*/  FFMA.FTZ R12, R132, R146, R179 ;  /* 0x00000092840c7223 */ /* 0x000fe200000100b3 */
[----:B---3-5:R-:W-:Y:S01]  /*5510*/  HFMA2.MMA R23, -RZ, RZ, 0, 0 ;  /* 0x00000000ff177435 */ /* 0x028fe200000001ff */
        /* <DEDUP_REMOVED lines=13> */
[----:B------:R-:W0:Y:S01]  /*55f0*/  LDS R150, [R42.X8+0x884] ;  /* 0x000884002a967984 */ /* 0x000e220000008800 */
[----:B------:R-:W-:-:S02]  /*5600*/  FMUL.FTZ R13, R126, R13 ;  /* 0x0000000d7e0d7220 */ /* 0x000fc40000410000 */
[----:B------:R-:W-:Y:S01]  /*5610*/  FFMA.FTZ R12, R126, R12, R165 ;  /* 0x0000000c7e0c7223 */ /* 0x000fe200000100a5 */
[----:B------:R-:W1:Y:S01]  /*5620*/  @!P0 LDS.64 R22, [UR4+0x1590] ;  /* 0x00159004ff168984 */ /* 0x000e620008000a00 */
[----:B------:R-:W-:Y:S01]  /*5630*/  FMUL.FTZ R13, R124, R13 ;  /* 0x0000000d7c0d7220 */ /* 0x000fe20000410000 */
[----:B------:R-:W-:Y:S01]  /*5640*/  ISETP.GT.U32.AND P0, PT, R42, 0x1f, PT ;  /* 0x0000001f2a00780c */ /* 0x000fe20003f04070 */
        /* <DEDUP_REMOVED lines=45> */
.L_x_3824:
        /* <DEDUP_REMOVED lines=26> */
.L_x_3825:
        /* <DEDUP_REMOVED lines=11> */
.L_x_3808:
[----:B01----:R-:W-:Y:S05]  /*5b70*/  BSYNC B0 ;  /* 0x0000000000007941 */ /* 0x003fea0003800000 */
.L_x_3807:
        /* <DEDUP_REMOVED lines=8> */
[--C-:B------:R-:W-:Y:S01]  /*5c00*/  PRMT R172, RZ, 0x5410, R7.reuse ;  /* 0x00005410ffac7816 */ /* 0x100fe20000000007 */
        /* <DEDUP_REMOVED lines=8> */
[----:B------:R-:W-:Y:S01]  /*5c90*/  FFMA.FTZ R152, R169, -R57, R152 ;  /* 0x80000039a9987223 */ /* 0x000fe20000010098 */
[----:B------:R-:W-:Y:S01]  /*5ca0*/  PRMT R180, RZ, 0x7610, R10 ;  /* 0x00007610ffb47816 */ /* 0x000fe2000000000a */
[----:B------:R-:W-:Y:S01]  /*5cb0*/  FFMA.FTZ R14, R81, R155, R14 ;  /* 0x0000009b510e7223 */ /* 0x000fe2000001000e */
[--C-:B------:R-:W-:Y:S01]  /*5cc0*/  PRMT R185, RZ, 0x5410, R11.reuse ;  /* 0x00005410ffb97816 */ /* 0x100fe2000000000b */
[----:B------:R-:W0:Y:S02]  /*5cd0*/  LDS R12, [R42.X8+0xa94] ;  /* 0x000a94002a0c7984 */ /* 0x000e240000008800 */
[----:B------:R-:W-:Y:S01]  /*5ce0*/  FFMA.FTZ R14, R79, R154, R14 ;  /* 0x0000009a4f0e7223 */ /* 0x000fe2000001000e */
[----:B------:R-:W-:Y:S01]  /*5cf0*/  PRMT R182, RZ, 0x7610, R11 ;  /* 0x00007610ffb67816 */ /* 0x000fe2000000000b */
[----:B------:R-:W-:Y:S01]  /*5d00*/  FFMA.FTZ R154, R172, -R59, R154 ;  /* 0x8000003bac9a7223 */ /* 0x000fe2000001009a */
[----:B------:R-:W-:Y:S01]  /*5d10*/  ISETP.GT.AND P2, PT, R43, 0x1b, PT ;  /* 0x0000001b2b00780c */ /* 0x000fe20003f44270 */
[----:B------:R-:W-:Y:S01]  /*5d20*/  FFMA.FTZ R14, R77, R167, R14 ;  /* 0x000000a74d0e7223 */ /* 0x000fe2000001000e */
[----:B------:R-:W-:Y:S01]  /*5d30*/  ISETP.NE.AND P3, PT, R42, RZ, PT ;  /* 0x000000ff2a00720c */ /* 0x000fe20003f65270 */
[----:B------:R-:W-:-:S02]  /*5d40*/  FFMA.FTZ R167, R174, -R60, R167 ;  /* 0x8000003caea77223 */ /* 0x000fc400000100a7 */
[----:B------:R-:W-:Y:S02]  /*5d50*/  FFMA.FTZ R14, R85, R156, R14 ;  /* 0x0000009c550e7223 */ /* 0x000fe4000001000e */
[----:B------:R-:W-:Y:S02]  /*5d60*/  FFMA.FTZ R156, R176, -R61, R156 ;  /* 0x8000003db09c7223 */ /* 0x000fe4000001009c */
[----:B------:R-:W-:-:S04]  /*5d70*/  FFMA.FTZ R14, R87, R173, R14 ;  /* 0x000000ad570e7223 */ /* 0x000fc8000001000e */
[----:B------:R-:W-:Y:S02]  /*5d80*/  FFMA.FTZ R14, R29, R138, R14 ;  /* 0x0000008a1d0e7223 */ /* 0x000fe4000001000e */
[----:B------:R-:W-:Y:S02]  /*5d90*/  @!P3 STS.64 [UR4+0x1590], R22 ;  /* 0x00159016ff00b988 */ /* 0x000fe40008000a04 */
[----:B------:R-:W-:Y:S02]  /*5da0*/  FFMA.FTZ R14, R31, R158, R14 ;  /* 0x0000009e1f0e7223 */ /* 0x000fe4000001000e */
[----:B------:R-:W-:Y:S02]  /*5db0*/  FFMA.FTZ R158, R178, -R65, R158 ;  /* 0x80000041b29e7223 */ /* 0x000fe4000001009e */
[----:B------:R-:W-:-:S04]  /*5dc0*/  FFMA.FTZ R14, R33, R144, R14 ;  /* 0x00000090210e7223 */ /* 0x000fc8000001000e */
[----:B------:R-:W-:-:S04]  /*5dd0*/  FFMA.FTZ R14, R35, R160, R14 ;  /* 0x000000a0230e7223 */ /* 0x000fc8000001000e */
[----:B------:R-:W-:Y:S02]  /*5de0*/  FFMA.FTZ R14, R89, R148, R14 ;  /* 0x00000094590e7223 */ /* 0x000fe4000001000e */
[----:B------:R-:W-:Y:S02]  /*5df0*/  FFMA.FTZ R148, R185, -R66, R148 ;  /* 0x80000042b9947223 */ /* 0x000fe40000010094 */
[----:B------:R-:W-:Y:S01]  /*5e00*/  FFMA.FTZ R13, R91, R183, R14 ;  /* 0x000000b75b0d7223 */ /* 0x000fe2000001000e */
[----:B------:R-:W-:Y:S01]  /*5e10*/  PRMT R14, RZ, 0x5410, R4 ;  /* 0x00005410ff0e7816 */ /* 0x000fe20000000004 */
[----:B------:R-:W-:Y:S02]  /*5e20*/  FFMA.FTZ R183, R182, -R68, R183 ;  /* 0x80000044b6b77223 */ /* 0x000fe400000100b7 */
[----:B0-----:R-:W-:Y:S02]  /*5e30*/  FFMA.FTZ R157, R12, R157, R146 ;  /* 0x0000009d0c9d7223 */ /* 0x001fe40000010092 */
[----:B------:R-:W0:Y:S01]  /*5e40*/  SHFL.DOWN PT, R12, R13, 0x1, 0x1f ;  /* 0x08201f000d0c7f89 */ /* 0x000e2200000e0000 */
[----:B------:R-:W-:-:S02]  /*5e50*/  FFMA.FTZ R150, R14, -R53, R150 ;  /* 0x800000350e967223 */ /* 0x000fc40000010096 */
[----:B------:R-:W-:Y:S02]  /*5e60*/  FFMA.FTZ R179, R132, R157, R179 ;  /* 0x0000009d84b37223 */ /* 0x000fe400000100b3 */
[----:B------:R-:W-:Y:S01]  /*5e70*/  FFMA.FTZ R146, R177, -R62, R173 ;  /* 0x8000003eb1927223 */ /* 0x000fe200000100ad */
[----:B------:R-:W-:Y:S01]  /*5e80*/  PRMT R173, RZ, 0x5410, R9 ;  /* 0x00005410ffad7816 */ /* 0x000fe20000000009 */
[----:B------:R-:W-:Y:S02]  /*5e90*/  FFMA.FTZ R131, R131, R179, R142 ;  /* 0x000000b383837223 */ /* 0x000fe4000001008e */
[----:B------:R-:W-:Y:S02]  /*5ea0*/  FMUL.FTZ R161, R179, R66 ;  /* 0x00000042b3a17220 */ /* 0x000fe40000410000 */
[----:B------:R-:W-:Y:S02]  /*5eb0*/  FFMA.FTZ R175, R130, R131, R175 ;  /* 0x0000008382af7223 */ /* 0x000fe400000100af */
[----:B------:R-:W-:-:S02]  /*5ec0*/  FFMA.FTZ R145, R173, -R63, R138 ;  /* 0x8000003fad917223 */ /* 0x000fc4000001008a */
[----:B------:R-:W-:Y:S02]  /*5ed0*/  FFMA.FTZ R140, R129, R175, R140 ;  /* 0x000000af818c7223 */ /* 0x000fe4000001008c */
[----:B------:R-:W-:Y:S02]  /*5ee0*/  FMUL.FTZ R164, R157, R68 ;  /* 0x000000449da47220 */ /* 0x000fe40000410000 */
[----:B------:R-:W-:Y:S01]  /*5ef0*/  FFMA.FTZ R128, R128, R140, R171 ;  /* 0x0000008c80807223 */ /* 0x000fe200000100ab */
[----:B------:R-:W-:Y:S01]  /*5f00*/  PRMT R171, RZ, 0x7610, R6 ;  /* 0x00007610ffab7816 */ /* 0x000fe20000000006 */
        /* <DEDUP_REMOVED lines=8> */
[----:B------:R-:W-:Y:S02]  /*5f90*/  FFMA.FTZ R155, R171, -R58, R155 ;  /* 0x8000003aab9b7223 */ /* 0x000fe4000001009b */
        /* <DEDUP_REMOVED lines=13> */
[----:B------:R-:W-:Y:S01]  /*6070*/  FFMA.FTZ R135, R110, R137, R135 ;  /* 0x000000896e877223 */ /* 0x000fe20000010087 */
[----:B------:R-:W-:Y:S01]  /*6080*/  PRMT R110, RZ, 0x7610, R4 ;  /* 0x00007610ff6e7816 */ /* 0x000fe20000000004 */
[----:B------:R-:W-:Y:S01]  /*6090*/  FMUL.FTZ R112, R137, R54 ;  /* 0x0000003689707220 */ /* 0x000fe20000410000 */
[----:B------:R-:W0:Y:S01]  /*60a0*/  SHFL.DOWN PT, R168, R13, 0x4, 0x1f ;  /* 0x08801f000da87f89 */ /* 0x000e2200000e0000 */
[----:B------:R-:W-:-:S02]  /*60b0*/  FMUL.FTZ R15, R135, R53 ;  /* 0x00000035870f7220 */ /* 0x000fc40000410000 */
[----:B------:R-:W-:Y:S02]  /*60c0*/  FFMA.FTZ R153, R110, -R54, R153 ;  /* 0x800000366e997223 */ /* 0x000fe40000010099 */
[----:B------:R-:W-:Y:S02]  /*60d0*/  FFMA.FTZ R12, R15, R150, RZ ;  /* 0x000000960f0c7223 */ /* 0x000fe400000100ff */
        /* <DEDUP_REMOVED lines=10> */
[----:B------:R-:W-:Y:S02]  /*6180*/  FFMA.FTZ R149, R181, -R64, R144 ;  /* 0x80000040b5957223 */ /* 0x000fe40000010090 */
[----:B------:R-:W-:Y:S02]  /*6190*/  FFMA.FTZ R139, R132, R154, R139 ;  /* 0x0000009a848b7223 */ /* 0x000fe4000001008b */
[----:B------:R-:W-:Y:S02]  /*61a0*/  FMUL.FTZ R144, R175, R64 ;  /* 0x00000040af907220 */ /* 0x000fe40000410000 */
[----:B------:R-:W-:Y:S02]  /*61b0*/  FFMA.FTZ R139, R136, R167, R139 ;  /* 0x000000a7888b7223 */ /* 0x000fe4000001008b */
[----:B------:R-:W-:Y:S02]  /*61c0*/  FFMA.FTZ R159, R180, -R67, R160 ;  /* 0x80000043b49f7223 */ /* 0x000fe400000100a0 */
[----:B------:R-:W-:-:S02]  /*61d0*/  FFMA.FTZ R139, R142, R156, R139 ;  /* 0x0000009c8e8b7223 */ /* 0x000fc4000001008b */
        /* <DEDUP_REMOVED lines=17> */
[----:B------:R-:W0:Y:S01]  /*62f0*/  SHFL.DOWN PT, R166, R165, 0x1, 0x1f ;  /* 0x08201f00a5a67f89 */ /* 0x000e2200000e0000 */
[----:B------:R-:W-:Y:S02]  /*6300*/  FMUL.FTZ R164, R148, R139 ;  /* 0x0000008b94a47220 */ /* 0x000fe40000410000 */
[----:B------:R-:W-:-:S02]  /*6310*/  FMUL.FTZ R148, R108, R131 ;  /* 0x000000836c947220 */ /* 0x000fc40000410000 */
[----:B------:R-:W-:Y:S02]  /*6320*/  FMUL.FTZ R22, R108, R128 ;  /* 0x000000806c167220 */ /* 0x000fe40000410000 */
[----:B------:R-:W-:Y:S02]  /*6330*/  FMUL.FTZ R148, R159, R148 ;  /* 0x000000949f947220 */ /* 0x000fe40000410000 */
[----:B------:R-:W-:Y:S02]  /*6340*/  FADD.FTZ R25, R138, R25 ;  /* 0x000000198a197221 */ /* 0x000fe40000010000 */
[----:B------:R-:W-:Y:S02]  /*6350*/  FFMA.FTZ R148, R180, R131, R148 ;  /* 0x00000083b4947223 */ /* 0x000fe40000010094 */
[----:B------:R-:W-:Y:S02]  /*6360*/  FFMA.FTZ R131, R178, R140, R23 ;  /* 0x0000008cb2837223 */ /* 0x000fe40000010017 */
[----:B------:R-:W-:-:S02]  /*6370*/  FMUL.FTZ R23, R108, R129 ;  /* 0x000000816c177220 */ /* 0x000fc40000410000 */
[----:B------:R-:W-:Y:S02]  /*6380*/  FMUL.FTZ R145, R145, R22 ;  /* 0x0000001691917220 */ /* 0x000fe40000410000 */
[----:B------:R-:W-:Y:S02]  /*6390*/  FMUL.FTZ R146, R146, R23 ;  /* 0x0000001792927220 */ /* 0x000fe40000410000 */
[----:B------:R-:W-:Y:S02]  /*63a0*/  FMUL.FTZ R23, R108, R126 ;  /* 0x0000007e6c177220 */ /* 0x000fe40000410000 */
[----:B------:R-:W-:Y:S02]  /*63b0*/  FFMA.FTZ R146, R177, R129, R146 ;  /* 0x00000081b1927223 */ /* 0x000fe40000010092 */
[----:B0-----:R-:W-:Y:S01]  /*63c0*/  @!P0 FADD.FTZ R165, R165, R166 ;  /* 0x000000a6a5a58221 */ /* 0x001fe20000010000 */
[----:B------:R-:W-:Y:S01]  /*63d0*/  ISETP.GT.AND P0, PT, R43, 0x17, PT ;  /* 0x000000172b00780c */ /* 0x000fe20003f04270 */
[----:B------:R-:W-:-:S02]  /*63e0*/  FMUL.FTZ R23, R156, R23 ;  /* 0x000000179c177220 */ /* 0x000fc40000410000 */
[----:B------:R-:W-:Y:S01]  /*63f0*/  FMUL.FTZ R22, R108, R163 ;  /* 0x000000a36c167220 */ /* 0x000fe20000410000 */
[----:B------:R-:W0:Y:S01]  /*6400*/  SHFL.DOWN PT, R166, R165, 0x2, 0x1f ;  /* 0x08401f00a5a67f89 */ /* 0x000e2200000e0000 */
[----:B------:R-:W-:Y:S02]  /*6410*/  FFMA.FTZ R129, R176, R126, R23 ;  /* 0x0000007eb0817223 */ /* 0x000fe40000010017 */
[----:B------:R-:W-:Y:S02]  /*6420*/  FMUL.FTZ R23, R108, R122 ;  /* 0x0000007a6c177220 */ /* 0x000fe40000410000 */
[----:B------:R-:W-:Y:S02]  /*6430*/  FMUL.FTZ R22, R167, R22 ;  /* 0x00000016a7167220 */ /* 0x000fe40000410000 */
[----:B------:R-:W-:Y:S02]  /*6440*/  FMUL.FTZ R23, R154, R23 ;  /* 0x000000179a177220 */ /* 0x000fe40000410000 */
[----:B------:R-:W-:-:S02]  /*6450*/  @!P0 FADD.FTZ R13, R13, R168 ;  /* 0x000000a80d0d8221 */ /* 0x000fc40000010000 */
[----:B------:R-:W-:Y:S02]  /*6460*/  FFMA.FTZ R122, R172, R122, R23 ;  /* 0x0000007aac7a7223 */ /* 0x000fe40000010017 */
[----:B------:R-:W-:Y:S01]  /*6470*/  FMUL.FTZ R23, R108, R118 ;  /* 0x000000766c177220 */ /* 0x000fe20000410000 */
[----:B------:R-:W1:Y:S01]  /*6480*/  SHFL.DOWN PT, R170, R13, 0x10, 0x1f ;  /* 0x0a001f000daa7f89 */ /* 0x000e6200000e0000 */
[----:B------:R-:W-:Y:S02]  /*6490*/  FFMA.FTZ R163, R174, R163, R22 ;  /* 0x000000a3aea37223 */ /* 0x000fe40000010016 */
[----:B------:R-:W-:Y:S02]  /*64a0*/  FMUL.FTZ R23, R152, R23 ;  /* 0x0000001798177220 */ /* 0x000fe40000410000 */
[----:B------:R-:W-:Y:S02]  /*64b0*/  FMUL.FTZ R22, R108, R151 ;  /* 0x000000976c167220 */ /* 0x000fe40000410000 */
[----:B------:R-:W-:-:S02]  /*64c0*/  FADD.FTZ R82, R129, R82 ;  /* 0x0000005281527221 */ /* 0x000fc40000010000 */
[----:B------:R-:W-:Y:S02]  /*64d0*/  FFMA.FTZ R129, R169, R118, R23 ;  /* 0x00000076a9817223 */ /* 0x000fe40000010017 */
[----:B0-----:R-:W-:Y:S01]  /*64e0*/  @!P1 FADD.FTZ R165, R165, R166 ;  /* 0x000000a6a5a59221 */ /* 0x001fe20000010000 */
[----:B------:R-:W-:Y:S01]  /*64f0*/  ISETP.GT.AND P1, PT, R43, 0xf, PT ;  /* 0x0000000f2b00780c */ /* 0x000fe20003f24270 */
[----:B------:R-:W-:Y:S02]  /*6500*/  FMUL.FTZ R23, R108, R141 ;  /* 0x0000008d6c177220 */ /* 0x000fe40000410000 */
[----:B------:R-:W-:Y:S01]  /*6510*/  FMUL.FTZ R22, R155, R22 ;  /* 0x000000169b167220 */ /* 0x000fe20000410000 */
[----:B------:R-:W0:Y:S01]  /*6520*/  SHFL.DOWN PT, R168, R165, 0x4, 0x1f ;  /* 0x08801f00a5a87f89 */ /* 0x000e2200000e0000 */
[----:B------:R-:W-:Y:S02]  /*6530*/  FMUL.FTZ R124, R124, R23 ;  /* 0x000000177c7c7220 */ /* 0x000fe40000410000 */
[----:B------:R-:W-:-:S02]  /*6540*/  FFMA.FTZ R22, R171, R151, R22 ;  /* 0x00000097ab167223 */ /* 0x000fc40000010016 */
[----:B------:R-:W-:Y:S02]  /*6550*/  FMUL.FTZ R23, R108, R114 ;  /* 0x000000726c177220 */ /* 0x000fe40000410000 */
[----:B------:R-:W-:Y:S02]  /*6560*/  FADD.FTZ R101, R22, R101 ;  /* 0x0000006516657221 */ /* 0x000fe40000010000 */
[----:B------:R-:W-:Y:S02]  /*6570*/  FMUL.FTZ R134, R134, R23 ;  /* 0x0000001786867220 */ /* 0x000fe40000410000 */
[C---:B------:R-:W-:Y:S02]  /*6580*/  FMUL.FTZ R166, R108.reuse, R157 ;  /* 0x0000009d6ca67220 */ /* 0x040fe40000410000 */
[C---:B------:R-:W-:Y:S02]  /*6590*/  FMUL.FTZ R22, R108.reuse, R137 ;  /* 0x000000896c167220 */ /* 0x040fe40000410000 */
[----:B------:R-:W-:-:S02]  /*65a0*/  FMUL.FTZ R23, R108, R135 ;  /* 0x000000876c177220 */ /* 0x000fc40000410000 */
[----:B------:R-:W-:Y:S02]  /*65b0*/  FADD.FTZ R115, R12, R115 ;  /* 0x000000730c737221 */ /* 0x000fe40000010000 */
[----:B-1----:R-:W-:Y:S02]  /*65c0*/  @!P1 FADD.FTZ R13, R13, R170 ;  /* 0x000000aa0d0d9221 */ /* 0x002fe40000010000 */
[----:B------:R-:W-:Y:S02]  /*65d0*/  FMUL.FTZ R166, R183, R166 ;  /* 0x000000a6b7a67220 */ /* 0x000fe40000410000 */
[----:B------:R-:W-:Y:S02]  /*65e0*/  FMUL.FTZ R22, R153, R22 ;  /* 0x0000001699167220 */ /* 0x000fe40000410000 */
[----:B0-----:R-:W-:Y:S02]  /*65f0*/  @!P2 FADD.FTZ R165, R165, R168 ;  /* 0x000000a8a5a5a221 */ /* 0x001fe40000010000 */
[----:B------:R-:W-:-:S02]  /*6600*/  FMUL.FTZ R23, R150, R23 ;  /* 0x0000001796177220 */ /* 0x000fc40000410000 */
[----:B------:R-:W-:Y:S01]  /*6610*/  FFMA.FTZ R166, R182, R157, R166 ;  /* 0x0000009db6a67223 */ /* 0x000fe200000100a6 */
[----:B------:R-:W0:Y:S01]  /*6620*/  SHFL.DOWN PT, R168, R165, 0x8, 0x1f ;  /* 0x09001f00a5a87f89 */ /* 0x000e2200000e0000 */
        /* <DEDUP_REMOVED lines=51> */
.L_x_3812:
[----:B0-----:R-:W-:Y:S05]  /*6960*/  BSYNC B0 ;  /* 0x0000000000007941 */ /* 0x001fea0003800000 */
.L_x_3811:
        /* <DEDUP_REMOVED lines=21> */
.L_x_3797:
[----:B------:R-:W-:Y:S01]  /*6ac0*/  BAR.SYNC.DEFER_BLOCKING 0x0 ;  /* 0x0000000000007b1d */ /* 0x000fe20000010000 */
[----:B------:R-:W-:-:S05]  /*6ad0*/  LOP3.LUT R53, R49, 0x1f, R42, 0xf8, !PT ;  /* 0x0000001f31357812 */ /* 0x000fca00078ef82a */
[----:B------:R-:W-:-:S05]  /*6ae0*/  IMAD.WIDE R4, R53, 0x10, R2 ;  /* 0x0000001035047825 */ /* 0x000fca00078e0202 */
[----:B------:R-:W2:Y:S04]  /*6af0*/  LDG.E.128 R12, [R4.64] ;  /* 0x00000006040c7981 */ /* 0x000ea8000c1e1d00 */
[----:B------:R-:W3:Y:S01]  /*6b00*/  LDG.E.128 R56, [R4.64+0x200] ;  /* 0x0002000604387981 */ /* 0x000ee2000c1e1d00 */
[----:B------:R-:W-:-:S04]  /*6b10*/  IMAD R54, R40, c[0x0][0x2d8], RZ ;  /* 0x0000b60028367a24 */ /* 0x000fc800078e02ff */
[----:B------:R-:W-:Y:S01]  /*6b20*/  IMAD R31, R39, c[0x0][0x2dc], R54 ;  /* 0x0000b700271f7a24 */ /* 0x000fe200078e0236 */
[----:B--2---:R-:W-:Y:S04]  /*6b30*/  STS.128 [R52.X16], R12 ;  /* 0x0000000c34007388 */ /* 0x004fe8000000cc00 */
[----:B---3--:R0:W-:Y:S01]  /*6b40*/  STS.128 [R52.X16+0x200], R56 ;  /* 0x0002003834007388 */ /* 0x0081e2000000cc00 */
[----:B------:R-:W-:-:S06]  /*6b50*/  NOP ;  /* 0x0000000000007918 */ /* 0x000fcc0000000000 */
[----:B------:R-:W1:Y:S01]  /*6b60*/  LDS.128 R8, [R51.X16] ;  /* 0x0000000033087984 */ /* 0x000e62000000cc00 */
[----:B0-----:R-:W-:Y:S02]  /*6b70*/  F2FP.BF16.PACK_AB R59, R97, R32 ;  /* 0x00000020613b723e */ /* 0x001fe400000010ff */
[----:B------:R-:W-:Y:S02]  /*6b80*/  F2FP.BF16.PACK_AB R58, R95, R30 ;  /* 0x0000001e5f3a723e */ /* 0x000fe400000010ff */
[----:B------:R-:W-:Y:S02]  /*6b90*/  F2FP.BF16.PACK_AB R57, R26, R25 ;  /* 0x000000191a39723e */ /* 0x000fe400000010ff */
[----:B------:R-:W-:Y:S02]  /*6ba0*/  F2FP.BF16.PACK_AB R56, R86, R109 ;  /* 0x0000006d5638723e */ /* 0x000fe400000010ff */
[----:B-1----:R-:W-:-:S05]  /*6bb0*/  PRMT R5, RZ, 0x5410, R8 ;  /* 0x00005410ff057816 */ /* 0x002fca0000000008 */
        /* <DEDUP_REMOVED lines=16> */
[----:B------:R-:W3:Y:S01]  /*6cc0*/  @!P3 MUFU.EX2 R12, R12 ;  /* 0x0000000c000cb308 */ /* 0x000ee20000000800 */
[----:B------:R-:W-:Y:S02]  /*6cd0*/  @!P5 FMUL.FTZ R14, R9, -1.4426950216293334961 ;  /* 0xbfb8aa3b090ed820 */ /* 0x000fe40000410000 */
[----:B------:R-:W-:Y:S01]  /*6ce0*/  BAR.SYNC.DEFER_BLOCKING 0x0 ;  /* 0x0000000000007b1d */ /* 0x000fe20000010000 */
[----:B0-----:R-:W-:Y:S01]  /*6cf0*/  @!P2 FADD.FTZ R9, R8, 1 ;  /* 0x3f8000000809a421 */ /* 0x001fe20000010000 */
[----:B-1----:R-:W-:-:S04]  /*6d00*/  IADD3 R51, R48, -0x1, RZ ;  /* 0xffffffff30337810 */ /* 0x002fc80007ffe0ff */
[----:B------:R-:W0:Y:S01]  /*6d10*/  @!P4 MUFU.EX2 R13, R13 ;  /* 0x0000000d000dc308 */ /* 0x000e220000000800 */
[----:B---3--:R-:W-:-:S07]  /*6d20*/  @!P3 FADD.FTZ R8, R12, 1 ;  /* 0x3f8000000c08b421 */ /* 0x008fce0000010000 */
[----:B------:R1:W3:Y:S01]  /*6d30*/  @!P2 MUFU.RCP R15, R9 ;  /* 0x00000009000fa308 */ /* 0x0002e20000001000 */
[----:B0-----:R-:W-:Y:S01]  /*6d40*/  @!P4 FADD.FTZ R13, R13, 1 ;  /* 0x3f8000000d0dc421 */ /* 0x001fe20000010000 */
[----:B-1----:R-:W-:-:S06]  /*6d50*/  PRMT R9, RZ, 0x5410, R10 ;  /* 0x00005410ff097816 */ /* 0x002fcc000000000a */
[----:B------:R-:W0:Y:S01]  /*6d60*/  @!P5 MUFU.EX2 R14, R14 ;  /* 0x0000000e000ed308 */ /* 0x000e220000000800 */
[----:B------:R-:W-:Y:S01]  /*6d70*/  STS.128 [R70.X16+0x10], R56 ;  /* 0x0000103846007388 */ /* 0x000fe2000000cc00 */
[----:B------:R-:W-:Y:S01]  /*6d80*/  FADD.FTZ R22, R9, R38 ;  /* 0x0000002609167221 */ /* 0x000fe20000010000 */
[----:B------:R-:W-:Y:S01]  /*6d90*/  PRMT R9, RZ, 0x7610, R10 ;  /* 0x00007610ff097816 */ /* 0x000fe2000000000a */
[----:B---3--:R-:W-:-:S04]  /*6da0*/  @!P2 FMUL.FTZ R76, R76, R15 ;  /* 0x0000000f4c4ca220 */ /* 0x008fc80000410000 */
[----:B------:R-:W1:Y:S01]  /*6db0*/  @!P4 MUFU.RCP R13, R13 ;  /* 0x0000000d000dc308 */ /* 0x000e620000001000 */
[----:B------:R-:W-:Y:S01]  /*6dc0*/  FSETP.GTU.FTZ.AND P6, PT, R22, 20, PT ;  /* 0x41a000001600780b */ /* 0x000fe20003fdc000 */
[--C-:B------:R-:W-:Y:S01]  /*6dd0*/  FADD.FTZ R12, R9, R38.reuse ;  /* 0x00000026090c7221 */ /* 0x100fe20000010000 */
[----:B------:R-:W-:Y:S01]  /*6de0*/  PRMT R9, RZ, 0x5410, R11 ;  /* 0x00005410ff097816 */ /* 0x000fe2000000000b */
[----:B------:R-:W-:Y:S01]  /*6df0*/  FADD.FTZ R41, R76, R41 ;  /* 0x000000294c297221 */ /* 0x000fe20000010000 */
[----:B------:R-:W-:Y:S02]  /*6e00*/  PRMT R11, RZ, 0x7610, R11 ;  /* 0x00007610ff0b7816 */ /* 0x000fe4000000000b */
[----:B------:R-:W-:Y:S01]  /*6e10*/  FSETP.GTU.FTZ.AND P0, PT, R12, 20, PT ;  /* 0x41a000000c00780b */ /* 0x000fe20003f1c000 */
[----:B------:R-:W-:Y:S01]  /*6e20*/  FADD.FTZ R29, R9, R38 ;  /* 0x00000026091d7221 */ /* 0x000fe20000010000 */
[----:B------:R3:W4:Y:S01]  /*6e30*/  @!P3 MUFU.RCP R23, R8 ;  /* 0x000000080017b308 */ /* 0x0007220000001000 */
[----:B0-----:R-:W-:-:S02]  /*6e40*/  @!P5 FADD.FTZ R14, R14, 1 ;  /* 0x3f8000000e0ed421 */ /* 0x001fc40000010000 */
[----:B------:R-:W-:Y:S01]  /*6e50*/  FADD.FTZ R11, R11, R38 ;  /* 0x000000260b0b7221 */ /* 0x000fe20000010000 */
[----:B------:R-:W-:Y:S01]  /*6e60*/  FSETP.GTU.FTZ.AND P1, PT, R29, 20, PT ;  /* 0x41a000001d00780b */ /* 0x000fe20003f3c000 */
[----:B------:R-:W-:Y:S02]  /*6e70*/  @!P6 FMUL.FTZ R9, R22, -1.4426950216293334961 ;  /* 0xbfb8aa3b1609e820 */ /* 0x000fe40000410000 */
[----:B-1----:R-:W-:Y:S01]  /*6e80*/  @!P4 FMUL.FTZ R78, R78, R13 ;  /* 0x0000000d4e4ec220 */ /* 0x002fe20000410000 */
[----:B------:R-:W0:Y:S01]  /*6e90*/  @!P5 MUFU.RCP R14, R14 ;  /* 0x0000000e000ed308 */ /* 0x000e220000001000 */
[----:B------:R-:W-:Y:S02]  /*6ea0*/  FSETP.GTU.FTZ.AND P2, PT, R11, 20, PT ;  /* 0x41a000000b00780b */ /* 0x000fe40003f5c000 */
[----:B---3--:R-:W-:-:S05]  /*6eb0*/  @!P0 FMUL.FTZ R8, R12, -1.4426950216293334961 ;  /* 0xbfb8aa3b0c088820 */ /* 0x008fca0000410000 */
[----:B------:R2:W-:Y:S01]  /*6ec0*/  @!P6 MUFU.EX2 R10, R9 ;  /* 0x00000009000ae308 */ /* 0x0005e20000000800 */
[----:B----4-:R-:W-:-:S04]  /*6ed0*/  @!P3 FMUL.FTZ R74, R74, R23 ;  /* 0x000000174a4ab220 */ /* 0x010fc80000410000 */
[----:B------:R-:W-:Y:S02]  /*6ee0*/  FADD.FTZ R41, R41, R74 ;  /* 0x0000004a29297221 */ /* 0x000fe40000010000 */
[----:B------:R-:W-:Y:S01]  /*6ef0*/  @!P2 FMUL.FTZ R11, R11, -1.4426950216293334961 ;  /* 0xbfb8aa3b0b0ba820 */ /* 0x000fe20000410000 */
[----:B------:R1:W3:Y:S01]  /*6f00*/  @!P0 MUFU.EX2 R12, R8 ;  /* 0x00000008000c8308 */ /* 0x0002e20000000800 */
[----:B--2---:R-:W-:Y:S01]  /*6f10*/  PRMT R9, RZ, 0x5410, R4 ;  /* 0x00005410ff097816 */ /* 0x004fe20000000004 */
[----:B0-----:R-:W-:-:S04]  /*6f20*/  @!P5 FMUL.FTZ R99, R99, R14 ;  /* 0x0000000e6363d220 */ /* 0x001fc80000410000 */
[----:B------:R-:W-:Y:S01]  /*6f30*/  FADD.FTZ R22, R9, R38 ;  /* 0x0000002609167221 */ /* 0x000fe20000010000 */
[----:B------:R-:W-:Y:S01]  /*6f40*/  PRMT R9, RZ, 0x7610, R4 ;  /* 0x00007610ff097816 */ /* 0x000fe20000000004 */
[----:B------:R-:W-:Y:S01]  /*6f50*/  @!P1 FMUL.FTZ R4, R29, -1.4426950216293334961 ;  /* 0xbfb8aa3b1d049820 */ /* 0x000fe20000410000 */
[----:B-1----:R-:W-:Y:S01]  /*6f60*/  SHF.L.U32 R8, R51, 0xa, RZ ;  /* 0x0000000a33087819 */ /* 0x002fe200000006ff */
[----:B------:R-:W0:Y:S01]  /*6f70*/  @!P2 MUFU.EX2 R15, R11 ;  /* 0x0000000b000fa308 */ /* 0x000e220000000800 */
[----:B------:R-:W-:Y:S01]  /*6f80*/  FSETP.GTU.FTZ.AND P3, PT, R22, 20, PT ;  /* 0x41a000001600780b */ /* 0x000fe20003f7c000 */
[----:B------:R-:W-:Y:S01]  /*6f90*/  FADD.FTZ R23, R9, R38 ;  /* 0x0000002609177221 */ /* 0x000fe20000010000 */
[----:B------:R-:W-:Y:S01]  /*6fa0*/  SHF.R.S32.HI R9, RZ, 0x1f, R8 ;  /* 0x0000001fff097819 */ /* 0x000fe20000011408 */
[----:B---3--:R-:W-:-:S03]  /*6fb0*/  @!P0 FADD.FTZ R12, R12, 1 ;  /* 0x3f8000000c0c8421 */ /* 0x008fc60000010000 */
[----:B------:R-:W-:Y:S01]  /*6fc0*/  FSETP.GTU.FTZ.AND P4, PT, R23, 20, PT ;  /* 0x41a000001700780b */ /* 0x000fe20003f9c000 */
[----:B------:R1:W2:Y:S06]  /*6fd0*/  @!P1 MUFU.EX2 R13, R4 ;  /* 0x00000004000d9308 */ /* 0x0002ac0000000800 */
[----:B------:R-:W-:Y:S02]  /*6fe0*/  @!P3 FMUL.FTZ R22, R22, -1.4426950216293334961 ;  /* 0xbfb8aa3b1616b820 */ /* 0x000fe40000410000 */
[----:B------:R-:W3:Y:S01]  /*6ff0*/  @!P0 MUFU.RCP R12, R12 ;  /* 0x0000000c000c8308 */ /* 0x000ee20000001000 */
[----:B-1----:R-:W-:-:S02]  /*7000*/  @!P6 FADD.FTZ R4, R10, 1 ;  /* 0x3f8000000a04e421 */ /* 0x002fc40000010000 */
[----:B------:R-:W-:-:S04]  /*7010*/  IMAD.WIDE.U32 R10, R39, c[0x0][0x2d8], R8 ;  /* 0x0000b600270a7a25 */ /* 0x000fc800078e0008 */
[----:B0-----:R-:W-:Y:S01]  /*7020*/  @!P2 FADD.FTZ R15, R15, 1 ;  /* 0x3f8000000f0fa421 */ /* 0x001fe20000010000 */
[----:B------:R-:W0:Y:S01]  /*7030*/  @!P6 MUFU.RCP R29, R4 ;  /* 0x00000004001de308 */ /* 0x000e220000001000 */
[----:B--2---:R-:W-:Y:S01]  /*7040*/  @!P1 FADD.FTZ R13, R13, 1 ;  /* 0x3f8000000d0d9421 */ /* 0x004fe20000010000 */
[----:B------:R-:W-:Y:S01]  /*7050*/  IADD3 R11, R11, R31, RZ ;  /* 0x0000001f0b0b7210 */ /* 0x000fe20007ffe0ff */
[----:B------:R-:W-:Y:S02]  /*7060*/  IMAD R31, R37, c[0x0][0x2e0], RZ ;  /* 0x0000b800251f7a24 */ /* 0x000fe400078e02ff */
[----:B------:R-:W-:Y:S02]  /*7070*/  @!P4 FMUL.FTZ R23, R23, -1.4426950216293334961 ;  /* 0xbfb8aa3b1717c820 */ /* 0x000fe40000410000 */
[----:B------:R-:W-:Y:S01]  /*7080*/  IMAD R31, R0, c[0x0][0x2e4], R31 ;  /* 0x0000b900001f7a24 */ /* 0x000fe200078e021f */
[----:B------:R1:W-:Y:S01]  /*7090*/  @!P1 MUFU.RCP R14, R13 ;  /* 0x0000000d000e9308 */ /* 0x0003e20000001000 */
[----:B---3--:R-:W-:-:S02]  /*70a0*/  @!P0 FMUL.FTZ R101, R101, R12 ;  /* 0x0000000c65658220 */ /* 0x008fc40000410000 */
[----:B------:R-:W-:-:S05]  /*70b0*/  IMAD.WIDE.U32 R8, R39, c[0x0][0x2f8], R8 ;  /* 0x0000be0027087a25 */ /* 0x000fca00078e0008 */
[----:B------:R-:W2:Y:S01]  /*70c0*/  @!P3 MUFU.EX2 R22, R22 ;  /* 0x000000160016b308 */ /* 0x000ea20000000800 */
[----:B-1----:R-:W-:Y:S01]  /*70d0*/  PRMT R13, RZ, 0x5410, R5 ;  /* 0x00005410ff0d7816 */ /* 0x002fe20000000005 */
[----:B0-----:R-:W-:-:S04]  /*70e0*/  @!P6 FMUL.FTZ R34, R34, R29 ;  /* 0x0000001d2222e220 */ /* 0x001fc80000410000 */
[----:B------:R-:W-:Y:S01]  /*70f0*/  FADD.FTZ R33, R13, R38 ;  /* 0x000000260d217221 */ /* 0x000fe20000010000 */
[----:B------:R-:W-:Y:S01]  /*7100*/  PRMT R13, RZ, 0x7610, R5 ;  /* 0x00007610ff0d7816 */ /* 0x000fe20000000005 */
[----:B------:R-:W-:Y:S01]  /*7110*/  IMAD.WIDE.U32 R4, R0, c[0x0][0x2e0], R10 ;  /* 0x0000b80000047a25 */ /* 0x000fe200078e000a */
[----:B------:R-:W-:Y:S01]  /*7120*/  PRMT R11, RZ, 0x5410, R6 ;  /* 0x00005410ff0b7816 */ /* 0x000fe20000000006 */
[----:B------:R-:W0:Y:S01]  /*7130*/  @!P2 MUFU.RCP R15, R15 ;  /* 0x0000000f000fa308 */ /* 0x000e220000001000 */
[----:B------:R-:W-:Y:S01]  /*7140*/  FSETP.GTU.FTZ.AND P5, PT, R33, 20, PT ;  /* 0x41a000002100780b */ /* 0x000fe20003fbc000 */
[--C-:B------:R-:W-:Y:S01]  /*7150*/  FADD.FTZ R35, R13, R38.reuse ;  /* 0x000000260d237221 */ /* 0x100fe20000010000 */
[----:B------:R-:W-:Y:S01]  /*7160*/  IADD3 R13, R5, R31, RZ ;  /* 0x0000001f050d7210 */ /* 0x000fe20007ffe0ff */
[----:B------:R-:W-:Y:S01]  /*7170*/  FADD.FTZ R12, R11, R38 ;  /* 0x000000260b0c7221 */ /* 0x000fe20000010000 */
[----:B------:R-:W-:Y:S01]  /*7180*/  LEA R10, P6, R4, c[0x0][0x330], 0x1 ;  /* 0x0000cc00040a7a11 */ /* 0x000fe200078c08ff */
[----:B--2---:R-:W-:Y:S01]  /*7190*/  @!P3 FADD.FTZ R22, R22, 1 ;  /* 0x3f8000001616b421 */ /* 0x004fe20000010000 */
[----:B------:R-:W-:Y:S01]  /*71a0*/  FSETP.GTU.FTZ.AND P0, PT, R35, 20, PT ;  /* 0x41a000002300780b */ /* 0x000fe20003f1c000 */
[----:B------:R-:W-:Y:S01]  /*71b0*/  @!P1 FMUL.FTZ R107, R107, R14 ;  /* 0x0000000e6b6b9220 */ /* 0x000fe20000410000 */
[----:B------:R-:W-:Y:S01]  /*71c0*/  LEA.HI.X R11, R4, c[0x0][0x334], R13, 0x1, P6 ;  /* 0x0000cd00040b7a11 */ /* 0x000fe200030f0c0d */
[----:B------:R1:W2:Y:S01]  /*71d0*/  @!P3 MUFU.RCP R29, R22 ;  /* 0x00000016001db308 */ /* 0x0002a20000001000 */
[----:B------:R-:W-:-:S02]  /*71e0*/  PRMT R13, RZ, 0x7610, R6 ;  /* 0x00007610ff0d7816 */ /* 0x000fc40000000006 */
[----:B------:R-:W-:Y:S01]  /*71f0*/  FSETP.GTU.FTZ.AND P1, PT, R12, 20, PT ;  /* 0x41a000000c00780b */ /* 0x000fe20003f3c000 */
[----:B------:R-:W-:Y:S02]  /*7200*/  @!P5 FMUL.FTZ R5, R33, -1.4426950216293334961 ;  /* 0xbfb8aa3b2105d820 */ /* 0x000fe40000410000 */
[--C-:B------:R-:W-:Y:S01]  /*7210*/  FADD.FTZ R31, R13, R38.reuse ;  /* 0x000000260d1f7221 */ /* 0x100fe20000010000 */
[--C-:B------:R-:W-:Y:S01]  /*7220*/  PRMT R13, RZ, 0x5410, R7.reuse ;  /* 0x00005410ff0d7816 */ /* 0x100fe20000000007 */
[----:B0-----:R-:W-:Y:S01]  /*7230*/  @!P2 FMUL.FTZ R84, R84, R15 ;  /* 0x0000000f5454a220 */ /* 0x001fe20000410000 */
[----:B------:R-:W-:Y:S01]  /*7240*/  PRMT R7, RZ, 0x7610, R7 ;  /* 0x00007610ff077816 */ /* 0x000fe20000000007 */
[----:B------:R-:W-:Y:S01]  /*7250*/  @!P0 FMUL.FTZ R4, R35, -1.4426950216293334961 ;  /* 0xbfb8aa3b23048820 */ /* 0x000fe20000410000 */
[----:B------:R-:W-:Y:S01]  /*7260*/  FSETP.GTU.FTZ.AND P6, PT, R31, 20, PT ;  /* 0x41a000001f00780b */ /* 0x000fe20003fdc000 */
[----:B------:R-:W0:Y:S01]  /*7270*/  @!P5 MUFU.EX2 R5, R5 ;  /* 0x000000050005d308 */ /* 0x000e220000000800 */
[----:B-1----:R-:W-:-:S02]  /*7280*/  FADD.FTZ R22, R13, R38 ;  /* 0x000000260d167221 */ /* 0x002fc40000010000 */
[----:B------:R-:W-:Y:S02]  /*7290*/  FADD.FTZ R7, R7, R38 ;  /* 0x0000002607077221 */ /* 0x000fe40000010000 */
[----:B--2---:R-:W-:Y:S01]  /*72a0*/  @!P3 FMUL.FTZ R82, R82, R29 ;  /* 0x0000001d5252b220 */ /* 0x004fe20000410000 */
[----:B------:R-:W-:Y:S01]  /*72b0*/  FSETP.GTU.FTZ.AND P2, PT, R22, 20, PT ;  /* 0x41a000001600780b */ /* 0x000fe20003f5c000 */
[----:B------:R-:W-:Y:S01]  /*72c0*/  @!P1 FMUL.FTZ R6, R12, -1.4426950216293334961 ;  /* 0xbfb8aa3b0c069820 */ /* 0x000fe20000410000 */
[----:B------:R-:W1:Y:S01]  /*72d0*/  @!P0 MUFU.EX2 R4, R4 ;  /* 0x0000000400048308 */ /* 0x000e620000000800 */
[----:B------:R-:W-:-:S03]  /*72e0*/  FSETP.GTU.FTZ.AND P3, PT, R7, 20, PT ;  /* 0x41a000000700780b */ /* 0x000fc60003f7c000 */
[----:B------:R-:W-:-:S04]  /*72f0*/  @!P6 FMUL.FTZ R13, R31, -1.4426950216293334961 ;  /* 0xbfb8aa3b1f0de820 */ /* 0x000fc80000410000 */
[----:B------:R1:W2:Y:S01]  /*7300*/  @!P6 MUFU.EX2 R15, R13 ;  /* 0x0000000d000fe308 */ /* 0x0002a20000000800 */
[----:B0-----:R-:W-:Y:S01]  /*7310*/  @!P5 FADD.FTZ R12, R5, 1 ;  /* 0x3f800000050cd421 */ /* 0x001fe20000010000 */
[----:B------:R-:W-:Y:S01]  /*7320*/  F2FP.BF16.PACK_AB R5, R90, R113 ;  /* 0x000000715a05723e */ /* 0x000fe200000010ff */
[----:B------:R-:W-:-:S03]  /*7330*/  @!P2 FMUL.FTZ R22, R22, -1.4426950216293334961 ;  /* 0xbfb8aa3b1616a820 */ /* 0x000fc60000410000 */
[----:B------:R-:W-:Y:S01]  /*7340*/  @!P3 FMUL.FTZ R29, R7, -1.4426950216293334961 ;  /* 0xbfb8aa3b071db820 */ /* 0x000fe20000410000 */
[----:B------:R-:W-:Y:S01]  /*7350*/  F2FP.BF16.PACK_AB R7, R94, R117 ;  /* 0x000000755e07723e */ /* 0x000fe200000010ff */
[----:B------:R0:W3:Y:S01]  /*7360*/  @!P1 MUFU.EX2 R14, R6 ;  /* 0x00000006000e9308 */ /* 0x0000e20000000800 */
[----:B-1----:R-:W-:Y:S01]  /*7370*/  @!P0 FADD.FTZ R13, R4, 1 ;  /* 0x3f800000040d8421 */ /* 0x002fe20000010000 */
[----:B------:R-:W-:-:S06]  /*7380*/  F2FP.BF16.PACK_AB R4, R111, R88 ;  /* 0x000000586f04723e */ /* 0x000fcc00000010ff */
[----:B------:R-:W1:Y:S01]  /*7390*/  @!P3 MUFU.EX2 R29, R29 ;  /* 0x0000001d001db308 */ /* 0x000e620000000800 */
[----:B0-----:R-:W-:Y:S01]  /*73a0*/  F2FP.BF16.PACK_AB R6, R92, R115 ;  /* 0x000000735c06723e */ /* 0x001fe200000010ff */
[----:B--2---:R-:W-:-:S04]  /*73b0*/  @!P6 FADD.FTZ R15, R15, 1 ;  /* 0x3f8000000f0fe421 */ /* 0x004fc80000010000 */
[----:B------:R0:W-:Y:S01]  /*73c0*/  STS.128 [R70.X16], R4 ;  /* 0x0000000446007388 */ /* 0x0001e2000000cc00 */
[----:B------:R-:W-:-:S06]  /*73d0*/  NOP ;  /* 0x0000000000007918 */ /* 0x000fcc0000000000 */
[----:B------:R-:W2:Y:S01]  /*73e0*/  LDS.128 R60, [R52.X16] ;  /* 0x00000000343c7984 */ /* 0x000ea2000000cc00 */
[----:B------:R-:W4:Y:S01]  /*73f0*/  @!P4 MUFU.EX2 R23, R23 ;  /* 0x000000170017c308 */ /* 0x000f220000000800 */
[----:B---3--:R-:W-:Y:S02]  /*7400*/  @!P1 FADD.FTZ R14, R14, 1 ;  /* 0x3f8000000e0e9421 */ /* 0x008fe40000010000 */
[----:B------:R-:W3:Y:S01]  /*7410*/  LDS.128 R64, [R52.X16+0x200] ;  /* 0x0002000034407984 */ /* 0x000ee2000000cc00 */
[----:B-1----:R-:W-:-:S04]  /*7420*/  @!P3 FADD.FTZ R29, R29, 1 ;  /* 0x3f8000001d1db421 */ /* 0x002fc80000010000 */
[----:B0-----:R-:W0:Y:S01]  /*7430*/  @!P3 MUFU.RCP R4, R29 ;  /* 0x0000001d0004b308 */ /* 0x001e220000001000 */
[----:B------:R-:W-:-:S04]  /*7440*/  IMAD R6, R40, c[0x0][0x2f8], RZ ;  /* 0x0000be0028067a24 */ /* 0x000fc800078e02ff */
[----:B------:R-:W-:-:S03]  /*7450*/  IMAD R7, R39, c[0x0][0x2fc], R6 ;  /* 0x0000bf0027077a24 */ /* 0x000fc600078e0206 */
[----:B------:R-:W1:Y:S01]  /*7460*/  @!P2 MUFU.EX2 R22, R22 ;  /* 0x000000160016a308 */ /* 0x000e620000000800 */
[----:B----4-:R-:W-:Y:S01]  /*7470*/  @!P4 FADD.FTZ R23, R23, 1 ;  /* 0x3f8000001717c421 */ /* 0x010fe20000010000 */
[----:B------:R-:W-:Y:S01]  /*7480*/  IADD3 R9, R9, R7, RZ ;  /* 0x0000000709097210 */ /* 0x000fe20007ffe0ff */
[----:B0-----:R-:W-:-:S05]  /*7490*/  @!P3 FMUL.FTZ R93, R93, R4 ;  /* 0x000000045d5db220 */ /* 0x001fca0000410000 */
[----:B------:R-:W0:Y:S01]  /*74a0*/  @!P4 MUFU.RCP R54, R23 ;  /* 0x000000170036c308 */ /* 0x000e220000001000 */
[----:B------:R-:W-:Y:S01]  /*74b0*/  IMAD.WIDE R4, R53, 0x10, R10 ;  /* 0x0000001035047825 */ /* 0x000fe200078e020a */
[----:B------:R-:W-:-:S04]  /*74c0*/  IADD3 R44, P3, R44, -0x800, RZ ;  /* 0xfffff8002c2c7810 */ /* 0x000fc80007f7e0ff */
[----:B------:R-:W-:Y:S01]  /*74d0*/  IADD3.X R45, R45, -0x1, RZ, P3, !PT ;  /* 0xffffffff2d2d7810 */ /* 0x000fe20001ffe4ff */
[----:B-1----:R-:W-:Y:S01]  /*74e0*/  @!P2 FADD.FTZ R22, R22, 1 ;  /* 0x3f8000001616a421 */ /* 0x002fe20000010000 */
[----:B------:R-:W1:Y:S01]  /*74f0*/  @!P5 MUFU.RCP R12, R12 ;  /* 0x0000000c000cd308 */ /* 0x000e620000001000 */
[----:B--2---:R-:W-:Y:S07]  /*7500*/  STG.E.128 [R4.64], R60 ;  /* 0x0000003c04007986 */ /* 0x004fee000c101d06 */
[----:B------:R-:W2:Y:S01]  /*7510*/  @!P0 MUFU.RCP R13, R13 ;  /* 0x0000000d000d8308 */ /* 0x000ea20000001000 */
[----:B0-----:R-:W-:Y:S01]  /*7520*/  @!P4 FMUL.FTZ R103, R103, R54 ;  /* 0x000000366767c220 */ /* 0x001fe20000410000 */
[----:B---3--:R0:W-:Y:S04]  /*7530*/  STG.E.128 [R4.64+0x200], R64 ;  /* 0x0002004004007986 */ /* 0x0081e8000c101d06 */
[----:B------:R-:W-:-:S02]  /*7540*/  F2FP.BF16.PACK_AB R56, R103, R82 ;  /* 0x000000526738723e */ /* 0x000fc400000010ff */
[----:B------:R3:W4:Y:S01]  /*7550*/  @!P1 MUFU.RCP R23, R14 ;  /* 0x0000000e00179308 */ /* 0x0007220000001000 */
[----:B-1----:R-:W-:Y:S01]  /*7560*/  @!P5 FMUL.FTZ R105, R105, R12 ;  /* 0x0000000c6969d220 */ /* 0x002fe20000410000 */
[----:B------:R-:W-:-:S06]  /*7570*/  F2FP.BF16.PACK_AB R12, R74, R76 ;  /* 0x0000004c4a0c723e */ /* 0x000fcc00000010ff */
[----:B------:R1:W5:Y:S01]  /*7580*/  @!P6 MUFU.RCP R26, R15 ;  /* 0x0000000f001ae308 */ /* 0x0003620000001000 */
[----:B--2---:R-:W-:Y:S01]  /*7590*/  @!P0 FMUL.FTZ R80, R80, R13 ;  /* 0x0000000d50508220 */ /* 0x004fe20000410000 */
[----:B---3--:R-:W-:Y:S02]  /*75a0*/  F2FP.BF16.PACK_AB R14, R101, R34 ;  /* 0x00000022650e723e */ /* 0x008fe400000010ff */
[----:B------:R-:W-:Y:S01]  /*75b0*/  F2FP.BF16.PACK_AB R13, R99, R78 ;  /* 0x0000004e630d723e */ /* 0x000fe200000010ff */
[----:B------:R-:W-:Y:S01]  /*75c0*/  FADD.FTZ R78, R41, R78 ;  /* 0x0000004e294e7221 */ /* 0x000fe20000010000 */
[----:B------:R-:W-:Y:S01]  /*75d0*/  F2FP.BF16.PACK_AB R57, R80, R105 ;  /* 0x000000695039723e */ /* 0x000fe200000010ff */
[----:B0-----:R-:W-:Y:S01]  /*75e0*/  IMAD R5, R37, c[0x0][0x300], RZ ;  /* 0x0000c00025057a24 */ /* 0x001fe200078e02ff */
[----:B------:R-:W0:Y:S01]  /*75f0*/  @!P2 MUFU.RCP R25, R22 ;  /* 0x000000160019a308 */ /* 0x000e220000001000 */
[----:B----4-:R-:W-:Y:S01]  /*7600*/  @!P1 FMUL.FTZ R24, R24, R23 ;  /* 0x0000001718189220 */ /* 0x010fe20000410000 */
[----:B-1----:R-:W-:Y:S01]  /*7610*/  F2FP.BF16.PACK_AB R15, R84, R107 ;  /* 0x0000006b540f723e */ /* 0x002fe200000010ff */
[----:B------:R-:W-:Y:S01]  /*7620*/  BAR.SYNC.DEFER_BLOCKING 0x0 ;  /* 0x0000000000007b1d */ /* 0x000fe20000010000 */
[----:B------:R-:W-:-:S02]  /*7630*/  FADD.FTZ R99, R78, R99 ;  /* 0x000000634e637221 */ /* 0x000fc40000010000 */
[C---:B------:R-:W-:Y:S02]  /*7640*/  IMAD R7, R0.reuse, c[0x0][0x304], R5 ;  /* 0x0000c10000077a24 */ /* 0x040fe400078e0205 */
[----:B-----5:R-:W-:Y:S02]  /*7650*/  @!P6 FMUL.FTZ R27, R27, R26 ;  /* 0x0000001a1b1be220 */ /* 0x020fe40000410000 */
[----:B------:R-:W-:Y:S02]  /*7660*/  FADD.FTZ R34, R99, R34 ;  /* 0x0000002263227221 */ /* 0x000fe40000010000 */
[----:B------:R-:W-:Y:S01]  /*7670*/  IMAD.WIDE.U32 R4, R0, c[0x0][0x300], R8 ;  /* 0x0000c00000047a25 */ /* 0x000fe200078e0008 */
[----:B------:R-:W-:-:S03]  /*7680*/  F2FP.BF16.PACK_AB R58, R27, R24 ;  /* 0x000000181b3a723e */ /* 0x000fc600000010ff */
[----:B0-----:R-:W-:Y:S01]  /*7690*/  @!P2 FMUL.FTZ R28, R28, R25 ;  /* 0x000000191c1ca220 */ /* 0x001fe20000410000 */
[----:B------:R-:W-:Y:S01]  /*76a0*/  IADD3 R5, R5, R7, RZ ;  /* 0x0000000705057210 */ /* 0x000fe20007ffe0ff */
[----:B------:R-:W-:Y:S01]  /*76b0*/  FADD.FTZ R34, R34, R101 ;  /* 0x0000006522227221 */ /* 0x000fe20000010000 */
[----:B------:R-:W-:Y:S02]  /*76c0*/  LEA R6, P0, R4, c[0x0][0x340], 0x1 ;  /* 0x0000d00004067a11 */ /* 0x000fe400078008ff */
[----:B------:R-:W-:Y:S01]  /*76d0*/  F2FP.BF16.PACK_AB R59, R93, R28 ;  /* 0x0000001c5d3b723e */ /* 0x000fe200000010ff */
[----:B------:R-:W-:Y:S01]  /*76e0*/  FADD.FTZ R107, R34, R107 ;  /* 0x0000006b226b7221 */ /* 0x000fe20000010000 */
[----:B------:R-:W-:Y:S02]  /*76f0*/  LEA.HI.X R7, R4, c[0x0][0x344], R5, 0x1, P0 ;  /* 0x0000d10004077a11 */ /* 0x000fe400000f0c05 */
[----:B------:R-:W-:Y:S01]  /*7700*/  ISETP.GT.AND P0, PT, R48, 0x1, PT ;  /* 0x000000013000780c */ /* 0x000fe20003f04270 */
[----:B------:R-:W-:Y:S01]  /*7710*/  FADD.FTZ R107, R107, R84 ;  /* 0x000000546b6b7221 */ /* 0x000fe20000010000 */
[----:B------:R-:W-:Y:S01]  /*7720*/  STS.128 [R70.X16], R12 ;  /* 0x0000000c46007388 */ /* 0x000fe2000000cc00 */
[----:B------:R-:W-:Y:S01]  /*7730*/  IMAD.WIDE R4, R53, 0x10, R6 ;  /* 0x0000001035047825 */ /* 0x000fe200078e0206 */
[----:B------:R-:W-:-:S02]  /*7740*/  IADD3 R6, P1, R2, -0x800, RZ ;  /* 0xfffff80002067810 */ /* 0x000fc40007f3e0ff */
[----:B------:R-:W-:Y:S01]  /*7750*/  STS.128 [R70.X16+0x10], R56 ;  /* 0x0000103846007388 */ /* 0x000fe2000000cc00 */
[----:B------:R-:W-:-:S06]  /*7760*/  NOP ;  /* 0x0000000000007918 */ /* 0x000fcc0000000000 */
[----:B------:R-:W0:Y:S01]  /*7770*/  LDS.128 R88, [R52.X16] ;  /* 0x0000000034587984 */ /* 0x000e22000000cc00 */
[----:B------:R-:W-:Y:S01]  /*7780*/  FADD.FTZ R82, R107, R82 ;  /* 0x000000526b527221 */ /* 0x000fe20000010000 */
[----:B------:R-:W-:Y:S02]  /*7790*/  IADD3 R46, P2, R46, -0x800, RZ ;  /* 0xfffff8002e2e7810 */ /* 0x000fe40007f5e0ff */
[----:B------:R-:W1:Y:S01]  /*77a0*/  LDS.128 R108, [R52.X16+0x200] ;  /* 0x00020000346c7984 */ /* 0x000e62000000cc00 */
[----:B------:R-:W-:Y:S01]  /*77b0*/  FADD.FTZ R82, R82, R103 ;  /* 0x0000006752527221 */ /* 0x000fe20000010000 */
[----:B------:R-:W-:Y:S02]  /*77c0*/  IADD3.X R7, R3, -0x1, RZ, P1, !PT ;  /* 0xffffffff03077810 */ /* 0x000fe40000ffe4ff */
[----:B------:R-:W-:Y:S01]  /*77d0*/  MOV R48, R51 ;  /* 0x0000003300307202 */ /* 0x000fe20000000f00 */
        /* <DEDUP_REMOVED lines=11> */
.L_x_3763:
        /* <DEDUP_REMOVED lines=29> */
.L_x_3816:
[----:B------:R-:W-:Y:S05]  /*7a60*/  BSYNC B0 ;  /* 0x0000000000007941 */ /* 0x000fea0003800000 */
.L_x_3815:
        /* <DEDUP_REMOVED lines=28> */
.L_x_3818:
[----:B------:R-:W1:Y:S02]  /*7c30*/  S2R R21, SR_TID.X ;  /* 0x0000000000157919 */ /* 0x000e640000002100 */
.L_x_3819:
[----:B------:R-:W-:Y:S05]  /*7c40*/  BSYNC B0 ;  /* 0x0000000000007941 */ /* 0x000fea0003800000 */
.L_x_3817:
[----:B-1----:R-:W-:-:S13]  /*7c50*/  ISETP.GE.AND P0, PT, R21, c[0x0][0x16c], PT ;  /* 0x00005b0015007a0c */ /* 0x002fda0003f06270 */
[----:B------:R-:W-:Y:S05]  /*7c60*/  @P0 EXIT ;  /* 0x000000000000094d */ /* 0x000fea0003800000 */
[C---:B0-----:R-:W-:Y:S02]  /*7c70*/  IMAD R7, R37.reuse, c[0x0][0x2c8], RZ ;  /* 0x0000b20025077a24 */ /* 0x041fe400078e02ff */
[C---:B------:R-:W-:Y:S02]  /*7c80*/  IMAD R11, R37.reuse, c[0x0][0x198], RZ ;  /* 0x00006600250b7a24 */ /* 0x040fe400078e02ff */
[C---:B------:R-:W-:Y:S02]  /*7c90*/  IMAD R9, R37.reuse, c[0x0][0x288], RZ ;  /* 0x0000a20025097a24 */ /* 0x040fe400078e02ff */
        /* <DEDUP_REMOVED lines=10> */
[C---:B------:R-:W-:Y:S02]  /*7d40*/  IMAD R13, R0.reuse, c[0x0][0x1bc], R13 ;  /* 0x00006f00000d7a24 */ /* 0x040fe400078e020d */
[C---:B------:R-:W-:Y:S01]  /*7d50*/  IMAD R27, R0.reuse, c[0x0][0x2ac], R37 ;  /* 0x0000ab00001b7a24 */ /* 0x040fe200078e0225 */
[----:B------:R-:W-:Y:S01]  /*7d60*/  IADD3 R37, R17, R11, RZ ;  /* 0x0000000b11257210 */ /* 0x000fe20007ffe0ff */
[----:B------:R-:W-:Y:S01]  /*7d70*/  IMAD.WIDE.U32 R6, R0, c[0x0][0x2a8], RZ ;  /* 0x0000aa0000067a25 */ /* 0x000fe200078e00ff */
[----:B------:R-:W-:Y:S02]  /*7d80*/  IADD3 R29, R5, R9, RZ ;  /* 0x00000009051d7210 */ /* 0x000fe40007ffe0ff */
[----:B------:R-:W-:-:S02]  /*7d90*/  IADD3 R39, R19, R13, RZ ;  /* 0x0000000d13277210 */ /* 0x000fc40007ffe0ff */
[----:B------:R-:W-:Y:S02]  /*7da0*/  IADD3 R27, R7, R27, RZ ;  /* 0x0000001b071b7210 */ /* 0x000fe40007ffe0ff */
.L_x_3820:
        /* <DEDUP_REMOVED lines=55> */
.L_x_3802:
[----:B------:R-:W-:Y:S01]  /*8120*/  HFMA2.MMA R187, -RZ, RZ, 0, 5.9604644775390625e-08 ;  /* 0x00000001ffbb7435 */ /* 0x000fe200000001ff */
[----:B------:R-:W-:Y:S02]  /*8130*/  MOV R156, R14 ;  /* 0x0000000e009c7202 */ /* 0x000fe40000000f00 */
[----:B------:R-:W-:-:S02]  /*8140*/  MOV R160, RZ ;  /* 0x000000ff00a07202 */ /* 0x000fc40000000f00 */
[----:B------:R-:W-:Y:S02]  /*8150*/  MOV R189, 0xffffffff ;  /* 0xffffffff00bd7802 */ /* 0x000fe40000000f00 */
[----:B------:R-:W-:Y:S02]  /*8160*/  MOV R12, 0x8180 ;  /* 0x00008180000c7802 */ /* 0x000fe40000000f00 */
[----:B-1---5:R-:W-:Y:S05]  /*8170*/  CALL.REL.NOINC `($__internal_155_$__cuda_sm70_shflsync_up) ;  /* 0x00000f0000007944 */ /* 0x022fea0003c00000 */
[----:B-1----:R-:W-:Y:S01]  /*8180*/  MOV R185, R156 ;  /* 0x0000009c00b97202 */ /* 0x002fe20000000f00 */
[----:B0-----:R-:W-:Y:S05]  /*8190*/  BRA `(.L_x_3821) ;  /* 0xffffcfa000007947 */ /* 0x001fea000383ffff */
.L_x_3803:
[----:B------:R-:W-:Y:S01]  /*81a0*/  HFMA2.MMA R187, -RZ, RZ, 0, 5.9604644775390625e-08 ;  /* 0x00000001ffbb7435 */ /* 0x000fe200000001ff */
[----:B------:R-:W-:Y:S02]  /*81b0*/  MOV R156, R15 ;  /* 0x0000000f009c7202 */ /* 0x000fe40000000f00 */
[----:B------:R-:W-:Y:S02]  /*81c0*/  MOV R160, RZ ;  /* 0x000000ff00a07202 */ /* 0x000fe40000000f00 */
[----:B------:R-:W-:Y:S02]  /*81d0*/  MOV R189, 0xffffffff ;  /* 0xffffffff00bd7802 */ /* 0x000fe40000000f00 */
[----:B------:R-:W-:-:S02]  /*81e0*/  MOV R12, 0x8200 ;  /* 0x00008200000c7802 */ /* 0x000fc40000000f00 */
[----:B012--5:R-:W-:Y:S05]  /*81f0*/  CALL.REL.NOINC `($__internal_155_$__cuda_sm70_shflsync_up) ;  /* 0x00000e8000007944 */ /* 0x027fea0003c00000 */
        /* <DEDUP_REMOVED lines=10> */
[----:B------:R-:W-:Y:S05]  /*82a0*/  CALL.REL.NOINC `($__internal_155_$__cuda_sm70_shflsync_up) ;  /* 0x00000dd000007944 */ /* 0x000fea0003c00000 */
[----:B0-----:R-:W-:Y:S01]  /*82b0*/  HFMA2.MMA R187, -RZ, RZ, 0, 1.1920928955078125e-07 ;  /* 0x00000002ffbb7435 */ /* 0x001fe200000001ff */
[----:B-1----:R-:W-:Y:S02]  /*82c0*/  MOV R14, R156 ;  /* 0x0000009c000e7202 */ /* 0x002fe40000000f00 */
[----:B------:R-:W-:-:S02]  /*82d0*/  MOV R156, R15 ;  /* 0x0000000f009c7202 */ /* 0x000fc40000000f00 */
[----:B------:R-:W-:Y:S02]  /*82e0*/  MOV R160, RZ ;  /* 0x000000ff00a07202 */ /* 0x000fe40000000f00 */
[----:B------:R-:W-:Y:S02]  /*82f0*/  MOV R189, 0xffffffff ;  /* 0xffffffff00bd7802 */ /* 0x000fe40000000f00 */
[----:B------:R-:W-:Y:S02]  /*8300*/  MOV R12, 0x8320 ;  /* 0x00008320000c7802 */ /* 0x000fe40000000f00 */
[----:B------:R-:W-:Y:S05]  /*8310*/  CALL.REL.NOINC `($__internal_155_$__cuda_sm70_shflsync_up) ;  /* 0x00000d6000007944 */ /* 0x000fea0003c00000 */
        /* <DEDUP_REMOVED lines=8> */
[----:B------:R-:W-:Y:S05]  /*83a0*/  CALL.REL.NOINC `($__internal_155_$__cuda_sm70_shflsync_up) ;  /* 0x00000cd000007944 */ /* 0x000fea0003c00000 */
[----:B0-----:R-:W-:Y:S01]  /*83b0*/  HFMA2.MMA R187, -RZ, RZ, 0, 2.384185791015625e-07 ;  /* 0x00000004ffbb7435 */ /* 0x001fe200000001ff */
[----:B-1----:R-:W-:Y:S02]  /*83c0*/  MOV R14, R156 ;  /* 0x0000009c000e7202 */ /* 0x002fe40000000f00 */
[----:B------:R-:W-:Y:S02]  /*83d0*/  MOV R156, R15 ;  /* 0x0000000f009c7202 */ /* 0x000fe40000000f00 */
[----:B------:R-:W-:Y:S02]  /*83e0*/  MOV R160, RZ ;  /* 0x000000ff00a07202 */ /* 0x000fe40000000f00 */
[----:B------:R-:W-:Y:S02]  /*83f0*/  MOV R189, 0xffffffff ;  /* 0xffffffff00bd7802 */ /* 0x000fe40000000f00 */
[----:B------:R-:W-:Y:S02]  /*8400*/  MOV R12, 0x8420 ;  /* 0x00008420000c7802 */ /* 0x000fe40000000f00 */
[----:B------:R-:W-:Y:S05]  /*8410*/  CALL.REL.NOINC `($__internal_155_$__cuda_sm70_shflsync_up) ;  /* 0x00000c6000007944 */ /* 0x000fea0003c00000 */
        /* <DEDUP_REMOVED lines=8> */
[----:B------:R-:W-:Y:S05]  /*84a0*/  CALL.REL.NOINC `($__internal_155_$__cuda_sm70_shflsync_up) ;  /* 0x00000bd000007944 */ /* 0x000fea0003c00000 */
[----:B0-----:R-:W-:Y:S01]  /*84b0*/  HFMA2.MMA R187, -RZ, RZ, 0, 4.76837158203125e-07 ;  /* 0x00000008ffbb7435 */ /* 0x001fe200000001ff */
[----:B-1----:R-:W-:Y:S02]  /*84c0*/  MOV R14, R156 ;  /* 0x0000009c000e7202 */ /* 0x002fe40000000f00 */
[----:B------:R-:W-:Y:S02]  /*84d0*/  MOV R156, R15 ;  /* 0x0000000f009c7202 */ /* 0x000fe40000000f00 */
[----:B------:R-:W-:Y:S02]  /*84e0*/  MOV R160, RZ ;  /* 0x000000ff00a07202 */ /* 0x000fe40000000f00 */
[----:B------:R-:W-:Y:S02]  /*84f0*/  MOV R189, 0xffffffff ;  /* 0xffffffff00bd7802 */ /* 0x000fe40000000f00 */
[----:B------:R-:W-:Y:S02]  /*8500*/  MOV R12, 0x8520 ;  /* 0x00008520000c7802 */ /* 0x000fe40000000f00 */
[----:B------:R-:W-:Y:S05]  /*8510*/  CALL.REL.NOINC `($__internal_155_$__cuda_sm70_shflsync_up) ;  /* 0x00000b6000007944 */ /* 0x000fea0003c00000 */
        /* <DEDUP_REMOVED lines=8> */
[-C--:B------:R-:W-:Y:S02]  /*85a0*/  MOV R152, R185.reuse ;  /* 0x000000b900987202 */ /* 0x080fe40000000f00 */
[----:B------:R-:W-:Y:S02]  /*85b0*/  MOV R156, R185 ;  /* 0x000000b9009c7202 */ /* 0x000fe40000000f00 */
[----:B------:R-:W-:Y:S05]  /*85c0*/  CALL.REL.NOINC `($__internal_155_$__cuda_sm70_shflsync_up) ;  /* 0x00000ab000007944 */ /* 0x000fea0003c00000 */
[----:B0-----:R-:W-:Y:S01]  /*85d0*/  HFMA2.MMA R187, -RZ, RZ, 0, 9.5367431640625e-07 ;  /* 0x00000010ffbb7435 */ /* 0x001fe200000001ff */
[----:B-1----:R-:W-:Y:S02]  /*85e0*/  MOV R154, R156 ;  /* 0x0000009c009a7202 */ /* 0x002fe40000000f00 */
[----:B------:R-:W-:Y:S02]  /*85f0*/  MOV R156, R15 ;  /* 0x0000000f009c7202 */ /* 0x000fe40000000f00 */
[----:B------:R-:W-:Y:S02]  /*8600*/  MOV R160, RZ ;  /* 0x000000ff00a07202 */ /* 0x000fe40000000f00 */
[----:B------:R-:W-:-:S02]  /*8610*/  MOV R189, 0xffffffff ;  /* 0xffffffff00bd7802 */ /* 0x000fc40000000f00 */
[----:B------:R-:W-:Y:S02]  /*8620*/  MOV R12, 0x8640 ;  /* 0x00008640000c7802 */ /* 0x000fe40000000f00 */
[----:B------:R-:W-:Y:S05]  /*8630*/  CALL.REL.NOINC `($__internal_155_$__cuda_sm70_shflsync_up) ;  /* 0x00000a4000007944 */ /* 0x000fea0003c00000 */
[----:B-1----:R-:W-:Y:S01]  /*8640*/  MOV R12, R156 ;  /* 0x0000009c000c7202 */ /* 0x002fe20000000f00 */
[----:B0-----:R-:W-:Y:S05]  /*8650*/  BRA `(.L_x_3822) ;  /* 0xffffcc6000007947 */ /* 0x001fea000383ffff */
.L_x_3806:
[----:B0-----:R-:W-:Y:S01]  /*8660*/  HFMA2.MMA R187, -RZ, RZ, 0, 5.9604644775390625e-08 ;  /* 0x00000001ffbb7435 */ /* 0x001fe200000001ff */
[----:B------:R-:W-:Y:S02]  /*8670*/  MOV R156, R185 ;  /* 0x000000b9009c7202 */ /* 0x000fe40000000f00 */
[----:B------:R-:W-:Y:S02]  /*8680*/  MOV R160, RZ ;  /* 0x000000ff00a07202 */ /* 0x000fe40000000f00 */
[----:B------:R-:W-:Y:S02]  /*8690*/  MOV R189, 0xffffffff ;  /* 0xffffffff00bd7802 */ /* 0x000fe40000000f00 */
[----:B------:R-:W-:Y:S02]  /*86a0*/  MOV R12, 0x86c0 ;  /* 0x000086c0000c7802 */ /* 0x000fe40000000f00 */
[----:B-1---5:R-:W-:Y:S05]  /*86b0*/  CALL.REL.NOINC `($__internal_155_$__cuda_sm70_shflsync_up) ;  /* 0x000009c000007944 */ /* 0x022fea0003c00000 */
[----:B0-----:R-:W-:Y:S01]  /*86c0*/  HFMA2.MMA R187, -RZ, RZ, 0, 5.9604644775390625e-08 ;  /* 0x00000001ffbb7435 */ /* 0x001fe200000001ff */
[----:B-1----:R-:W-:Y:S02]  /*86d0*/  MOV R14, R156 ;  /* 0x0000009c000e7202 */ /* 0x002fe40000000f00 */
[----:B------:R-:W-:-:S02]  /*86e0*/  MOV R156, R158 ;  /* 0x0000009e009c7202 */ /* 0x000fc40000000f00 */
[----:B------:R-:W-:Y:S02]  /*86f0*/  MOV R160, RZ ;  /* 0x000000ff00a07202 */ /* 0x000fe40000000f00 */
[----:B------:R-:W-:Y:S02]  /*8700*/  MOV R189, 0xffffffff ;  /* 0xffffffff00bd7802 */ /* 0x000fe40000000f00 */
[----:B------:R-:W-:Y:S02]  /*8710*/  MOV R12, 0x8730 ;  /* 0x00008730000c7802 */ /* 0x000fe40000000f00 */
[----:B------:R-:W-:Y:S05]  /*8720*/  CALL.REL.NOINC `($__internal_155_$__cuda_sm70_shflsync_up) ;  /* 0x0000095000007944 */ /* 0x000fea0003c00000 */
[----:B------:R-:W-:Y:S01]  /*8730*/  HFMA2.MMA R15, -RZ, RZ, 0, 0 ;  /* 0x00000000ff0f7435 */ /* 0x000fe200000001ff */
[----:B------:R-:W-:Y:S02]  /*8740*/  MOV R150, R14 ;  /* 0x0000000e00967202 */ /* 0x000fe40000000f00 */
[----:B-1----:R-:W-:Y:S02]  /*8750*/  MOV R152, R156 ;  /* 0x0000009c00987202 */ /* 0x002fe40000000f00 */
[----:B------:R-:W-:Y:S02]  /*8760*/  MOV R168, R22 ;  /* 0x0000001600a87202 */ /* 0x000fe40000000f00 */
[----:B------:R-:W-:-:S02]  /*8770*/  MOV R170, 0x1f ;  /* 0x0000001f00aa7802 */ /* 0x000fc40000000f00 */
[----:B0-----:R-:W-:Y:S02]  /*8780*/  MOV R187, 0xffffffff ;  /* 0xffffffff00bb7802 */ /* 0x001fe40000000f00 */
[----:B------:R-:W-:Y:S02]  /*8790*/  MOV R12, 0x87b0 ;  /* 0x000087b0000c7802 */ /* 0x000fe40000000f00 */
[----:B------:R-:W-:Y:S05]  /*87a0*/  CALL.REL.NOINC `($__internal_154_$__cuda_sm70_shflsync_idx_p) ;  /* 0x0000089000007944 */ /* 0x000fea0003c00000 */
[----:B-1----:R-:W-:Y:S01]  /*87b0*/  MOV R22, R15 ;  /* 0x0000000f00167202 */ /* 0x002fe20000000f00 */
[----:B------:R-:W-:Y:S01]  /*87c0*/  HFMA2.MMA R15, -RZ, RZ, 0, 0 ;  /* 0x00000000ff0f7435 */ /* 0x000fe200000001ff */
[----:B0-----:R-:W-:Y:S02]  /*87d0*/  MOV R168, R23 ;  /* 0x0000001700a87202 */ /* 0x001fe40000000f00 */
[----:B------:R-:W-:Y:S02]  /*87e0*/  MOV R170, 0x1f ;  /* 0x0000001f00aa7802 */ /* 0x000fe40000000f00 */
[----:B------:R-:W-:Y:S02]  /*87f0*/  MOV R187, 0xffffffff ;  /* 0xffffffff00bb7802 */ /* 0x000fe40000000f00 */
[----:B------:R-:W-:-:S02]  /*8800*/  MOV R12, 0x8820 ;  /* 0x00008820000c7802 */ /* 0x000fc40000000f00 */
[----:B------:R-:W-:Y:S05]  /*8810*/  CALL.REL.NOINC `($__internal_154_$__cuda_sm70_shflsync_idx_p) ;  /* 0x0000082000007944 */ /* 0x000fea0003c00000 */
[----:B-1----:R-:W-:Y:S01]  /*8820*/  MOV R13, R15 ;  /* 0x0000000f000d7202 */ /* 0x002fe20000000f00 */
[----:B0-----:R-:W-:Y:S05]  /*8830*/  BRA `(.L_x_3823) ;  /* 0xffffcc0000007947 */ /* 0x001fea000383ffff */
.L_x_3809:
[----:B------:R-:W-:Y:S01]  /*8840*/  HFMA2.MMA R168, -RZ, RZ, 0, 5.9604644775390625e-08 ;  /* 0x00000001ffa87435 */ /* 0x000fe200000001ff */
[----:B------:R-:W-:-:S02]  /*8850*/  MOV R161, R14 ;  /* 0x0000000e00a17202 */ /* 0x000fc40000000f00 */
[----:B------:R-:W-:Y:S02]  /*8860*/  MOV R166, 0x1f ;  /* 0x0000001f00a67802 */ /* 0x000fe40000000f00 */
[----:B------:R-:W-:Y:S02]  /*8870*/  MOV R169, 0xffffffff ;  /* 0xffffffff00a97802 */ /* 0x000fe40000000f00 */
[----:B------:R-:W-:Y:S02]  /*8880*/  MOV R12, 0x88a0 ;  /* 0x000088a0000c7802 */ /* 0x000fe40000000f00 */
[----:B------:R-:W-:Y:S05]  /*8890*/  CALL.REL.NOINC `($__internal_153_$__cuda_sm70_shflsync_down) ;  /* 0x0000076000007944 */ /* 0x000fea0003c00000 */
[----:B-1----:R-:W-:Y:S01]  /*88a0*/  MOV R133, R166 ;  /* 0x000000a600857202 */ /* 0x002fe20000000f00 */
[----:B0-----:R-:W-:Y:S05]  /*88b0*/  BRA `(.L_x_3824) ;  /* 0xffffd06000007947 */ /* 0x001fea000383ffff */
.L_x_3810:
[----:B------:R-:W-:Y:S01]  /*88c0*/  HFMA2.MMA R168, -RZ, RZ, 0, 5.9604644775390625e-08 ;  /* 0x00000001ffa87435 */ /* 0x000fe200000001ff */
[----:B------:R-:W-:Y:S02]  /*88d0*/  MOV R161, R15 ;  /* 0x0000000f00a17202 */ /* 0x000fe40000000f00 */
[----:B------:R-:W-:Y:S02]  /*88e0*/  MOV R166, 0x1f ;  /* 0x0000001f00a67802 */ /* 0x000fe40000000f00 */
[----:B------:R-:W-:-:S02]  /*88f0*/  MOV R169, 0xffffffff ;  /* 0xffffffff00a97802 */ /* 0x000fc40000000f00 */
[----:B------:R-:W-:Y:S02]  /*8900*/  MOV R12, 0x8920 ;  /* 0x00008920000c7802 */ /* 0x000fe40000000f00 */
[----:B01----:R-:W-:Y:S05]  /*8910*/  CALL.REL.NOINC `($__internal_153_$__cuda_sm70_shflsync_down) ;  /* 0x000006e000007944 */ /* 0x003fea0003c00000 */
[C---:B------:R-:W-:Y:S01]  /*8920*/  FMUL.FTZ R13, R14.reuse, R133 ;  /* 0x000000850e0d7220 */ /* 0x040fe20000410000 */
[----:B0-----:R-:W-:Y:S01]  /*8930*/  HFMA2.MMA R168, -RZ, RZ, 0, 1.1920928955078125e-07 ;  /* 0x00000002ffa87435 */ /* 0x001fe200000001ff */
[C---:B-1----:R-:W-:Y:S01]  /*8940*/  FFMA.FTZ R166, R14.reuse, R166, R15 ;  /* 0x000000a60ea67223 */ /* 0x042fe2000001000f */
[----:B------:R-:W-:Y:S02]  /*8950*/  MOV R169, 0xffffffff ;  /* 0xffffffff00a97802 */ /* 0x000fe40000000f00 */
[----:B------:R-:W-:Y:S02]  /*8960*/  FSEL R133, R14, R13, !P4 ;  /* 0x0000000d0e857208 */ /* 0x000fe40006000000 */
[----:B------:R-:W-:Y:S02]  /*8970*/  FSEL R15, R15, R166, !P4 ;  /* 0x000000a60f0f7208 */ /* 0x000fe40006000000 */
[----:B------:R-:W-:Y:S02]  /*8980*/  MOV R166, 0x1f ;  /* 0x0000001f00a67802 */ /* 0x000fe40000000f00 */
[----:B------:R-:W-:-:S02]  /*8990*/  MOV R161, R133 ;  /* 0x0000008500a17202 */ /* 0x000fc40000000f00 */
[----:B------:R-:W-:Y:S02]  /*89a0*/  MOV R12, 0x89c0 ;  /* 0x000089c0000c7802 */ /* 0x000fe40000000f00 */
[----:B------:R-:W-:Y:S05]  /*89b0*/  CALL.REL.NOINC `($__internal_153_$__cuda_sm70_shflsync_down) ;  /* 0x0000064000007944 */ /* 0x000fea0003c00000 */
[----:B0-----:R-:W-:Y:S01]  /*89c0*/  HFMA2.MMA R168, -RZ, RZ, 0, 1.1920928955078125e-07 ;  /* 0x00000002ffa87435 */ /* 0x001fe200000001ff */
[----:B-1----:R-:W-:Y:S02]  /*89d0*/  MOV R14, R166 ;  /* 0x000000a6000e7202 */ /* 0x002fe40000000f00 */
[----:B------:R-:W-:Y:S02]  /*89e0*/  MOV R161, R15 ;  /* 0x0000000f00a17202 */ /* 0x000fe40000000f00 */
[----:B------:R-:W-:Y:S02]  /*89f0*/  MOV R166, 0x1f ;  /* 0x0000001f00a67802 */ /* 0x000fe40000000f00 */
[----:B------:R-:W-:Y:S02]  /*8a00*/  MOV R169, 0xffffffff ;  /* 0xffffffff00a97802 */ /* 0x000fe40000000f00 */
[----:B------:R-:W-:Y:S02]  /*8a10*/  MOV R12, 0x8a30 ;  /* 0x00008a30000c7802 */ /* 0x000fe40000000f00 */
[----:B------:R-:W-:Y:S05]  /*8a20*/  CALL.REL.NOINC `($__internal_153_$__cuda_sm70_shflsync_down) ;  /* 0x000005d000007944 */ /* 0x000fea0003c00000 */
[----:B-1----:R-:W-:Y:S01]  /*8a30*/  @!P3 FFMA.FTZ R15, R133, R166, R15 ;  /* 0x000000a6850fb223 */ /* 0x002fe2000001000f */
[----:B0-----:R-:W-:Y:S01]  /*8a40*/  HFMA2.MMA R168, -RZ, RZ, 0, 2.384185791015625e-07 ;  /* 0x00000004ffa87435 */ /* 0x001fe200000001ff */
[----:B------:R-:W-:Y:S01]  /*8a50*/  @!P3 FMUL.FTZ R133, R14, R133 ;  /* 0x000000850e85b220 */ /* 0x000fe20000410000 */
[----:B------:R-:W-:-:S02]  /*8a60*/  MOV R166, 0x1f ;  /* 0x0000001f00a67802 */ /* 0x000fc40000000f00 */
[----:B------:R-:W-:Y:S02]  /*8a70*/  MOV R169, 0xffffffff ;  /* 0xffffffff00a97802 */ /* 0x000fe40000000f00 */
[----:B------:R-:W-:Y:S02]  /*8a80*/  MOV R161, R133 ;  /* 0x0000008500a17202 */ /* 0x000fe40000000f00 */
[----:B------:R-:W-:Y:S02]  /*8a90*/  MOV R12, 0x8ab0 ;  /* 0x00008ab0000c7802 */ /* 0x000fe40000000f00 */
[----:B------:R-:W-:Y:S05]  /*8aa0*/  CALL.REL.NOINC `($__internal_153_$__cuda_sm70_shflsync_down) ;  /* 0x0000055000007944 */ /* 0x000fea0003c00000 */
[----:B0-----:R-:W-:Y:S01]  /*8ab0*/  HFMA2.MMA R168, -RZ, RZ, 0, 2.384185791015625e-07 ;  /* 0x00000004ffa87435 */ /* 0x001fe200000001ff */
[----:B-1----:R-:W-:Y:S02]  /*8ac0*/  MOV R14, R166 ;  /* 0x000000a6000e7202 */ /* 0x002fe40000000f00 */
[----:B------:R-:W-:Y:S02]  /*8ad0*/  MOV R161, R15 ;  /* 0x0000000f00a17202 */ /* 0x000fe40000000f00 */
[----:B------:R-:W-:Y:S02]  /*8ae0*/  MOV R166, 0x1f ;  /* 0x0000001f00a67802 */ /* 0x000fe40000000f00 */
[----:B------:R-:W-:-:S02]  /*8af0*/  MOV R169, 0xffffffff ;  /* 0xffffffff00a97802 */ /* 0x000fc40000000f00 */
[----:B------:R-:W-:Y:S02]  /*8b00*/  MOV R12, 0x8b20 ;  /* 0x00008b20000c7802 */ /* 0x000fe40000000f00 */
[----:B------:R-:W-:Y:S05]  /*8b10*/  CALL.REL.NOINC `($__internal_153_$__cuda_sm70_shflsync_down) ;  /* 0x000004e000007944 */ /* 0x000fea0003c00000 */
[----:B-1----:R-:W-:Y:S01]  /*8b20*/  @!P2 FFMA.FTZ R15, R133, R166, R15 ;  /* 0x000000a6850fa223 */ /* 0x002fe2000001000f */
[----:B0-----:R-:W-:Y:S01]  /*8b30*/  HFMA2.MMA R168, -RZ, RZ, 0, 4.76837158203125e-07 ;  /* 0x00000008ffa87435 */ /* 0x001fe200000001ff */
[----:B------:R-:W-:Y:S01]  /*8b40*/  @!P2 FMUL.FTZ R133, R14, R133 ;  /* 0x000000850e85a220 */ /* 0x000fe20000410000 */
[----:B------:R-:W-:Y:S02]  /*8b50*/  MOV R166, 0x1f ;  /* 0x0000001f00a67802 */ /* 0x000fe40000000f00 */
[----:B------:R-:W-:Y:S02]  /*8b60*/  MOV R169, 0xffffffff ;  /* 0xffffffff00a97802 */ /* 0x000fe40000000f00 */
[----:B------:R-:W-:Y:S02]  /*8b70*/  MOV R161, R133 ;  /* 0x0000008500a17202 */ /* 0x000fe40000000f00 */
[----:B------:R-:W-:Y:S02]  /*8b80*/  MOV R12, 0x8ba0 ;  /* 0x00008ba0000c7802 */ /* 0x000fe40000000f00 */
[----:B------:R-:W-:Y:S05]  /*8b90*/  CALL.REL.NOINC `($__internal_153_$__cuda_sm70_shflsync_down) ;  /* 0x0000046000007944 */ /* 0x000fea0003c00000 */
[----:B0-----:R-:W-:Y:S01]  /*8ba0*/  HFMA2.MMA R168, -RZ, RZ, 0, 4.76837158203125e-07 ;  /* 0x00000008ffa87435 */ /* 0x001fe200000001ff */
[----:B-1----:R-:W-:-:S02]  /*8bb0*/  MOV R14, R166 ;  /* 0x000000a6000e7202 */ /* 0x002fc40000000f00 */
[----:B------:R-:W-:Y:S02]  /*8bc0*/  MOV R161, R15 ;  /* 0x0000000f00a17202 */ /* 0x000fe40000000f00 */
[----:B------:R-:W-:Y:S02]  /*8bd0*/  MOV R166, 0x1f ;  /* 0x0000001f00a67802 */ /* 0x000fe40000000f00 */
[----:B------:R-:W-:Y:S02]  /*8be0*/  MOV R169, 0xffffffff ;  /* 0xffffffff00a97802 */ /* 0x000fe40000000f00 */
[----:B------:R-:W-:Y:S02]  /*8bf0*/  MOV R12, 0x8c10 ;  /* 0x00008c10000c7802 */ /* 0x000fe40000000f00 */
[----:B------:R-:W-:Y:S05]  /*8c00*/  CALL.REL.NOINC `($__internal_153_$__cuda_sm70_shflsync_down) ;  /* 0x000003f000007944 */ /* 0x000fea0003c00000 */
[----:B-1----:R-:W-:Y:S01]  /*8c10*/  @!P1 FFMA.FTZ R15, R133, R166, R15 ;  /* 0x000000a6850f9223 */ /* 0x002fe2000001000f */
[----:B0-----:R-:W-:Y:S01]  /*8c20*/  HFMA2.MMA R168, -RZ, RZ, 0, 9.5367431640625e-07 ;  /* 0x00000010ffa87435 */ /* 0x001fe200000001ff */
[----:B------:R-:W-:Y:S01]  /*8c30*/  @!P1 FMUL.FTZ R133, R14, R133 ;  /* 0x000000850e859220 */ /* 0x000fe20000410000 */
[----:B------:R-:W-:Y:S01]  /*8c40*/  HFMA2.MMA R166, -RZ, RZ, 0, 1.847743988037109375e-06 ;  /* 0x0000001fffa67435 */ /* 0x000fe200000001ff */
[----:B------:R-:W-:-:S02]  /*8c50*/  MOV R169, 0xffffffff ;  /* 0xffffffff00a97802 */ /* 0x000fc40000000f00 */
[----:B------:R-:W-:Y:S02]  /*8c60*/  MOV R145, R15 ;  /* 0x0000000f00917202 */ /* 0x000fe40000000f00 */
[----:B------:R-:W-:Y:S02]  /*8c70*/  MOV R147, R133 ;  /* 0x0000008500937202 */ /* 0x000fe40000000f00 */
[----:B------:R-:W-:Y:S02]  /*8c80*/  MOV R12, 0x8cb0 ;  /* 0x00008cb0000c7802 */ /* 0x000fe40000000f00 */
[----:B------:R-:W-:Y:S02]  /*8c90*/  MOV R161, R147 ;  /* 0x0000009300a17202 */ /* 0x000fe40000000f00 */
[----:B------:R-:W-:Y:S05]  /*8ca0*/  CALL.REL.NOINC `($__internal_153_$__cuda_sm70_shflsync_down) ;  /* 0x0000035000007944 */ /* 0x000fea0003c00000 */
[----:B0-----:R-:W-:Y:S01]  /*8cb0*/  HFMA2.MMA R168, -RZ, RZ, 0, 9.5367431640625e-07 ;  /* 0x00000010ffa87435 */ /* 0x001fe200000001ff */
[----:B-1----:R-:W-:Y:S02]  /*8cc0*/  MOV R14, R166 ;  /* 0x000000a6000e7202 */ /* 0x002fe40000000f00 */
[----:B------:R-:W-:Y:S02]  /*8cd0*/  MOV R161, R145 ;  /* 0x0000009100a17202 */ /* 0x000fe40000000f00 */
[----:B------:R-:W-:-:S02]  /*8ce0*/  MOV R166, 0x1f ;  /* 0x0000001f00a67802 */ /* 0x000fc40000000f00 */
[----:B------:R-:W-:Y:S02]  /*8cf0*/  MOV R169, 0xffffffff ;  /* 0xffffffff00a97802 */ /* 0x000fe40000000f00 */
[----:B------:R-:W-:Y:S02]  /*8d00*/  MOV R12, 0x8d20 ;  /* 0x00008d20000c7802 */ /* 0x000fe40000000f00 */
[----:B------:R-:W-:Y:S05]  /*8d10*/  CALL.REL.NOINC `($__internal_153_$__cuda_sm70_shflsync_down) ;  /* 0x000002e000007944 */ /* 0x000fea0003c00000 */
[----:B-1----:R-:W-:Y:S01]  /*8d20*/  @!P0 FFMA.FTZ R145, R147, R166, R145 ;  /* 0x000000a693918223 */ /* 0x002fe20000010091 */
[----:B------:R-:W-:Y:S01]  /*8d30*/  HFMA2.MMA R15, -RZ, RZ, 0, 0 ;  /* 0x00000000ff0f7435 */ /* 0x000fe200000001ff */
[----:B------:R-:W-:Y:S01]  /*8d40*/  @!P0 FMUL.FTZ R147, R14, R147 ;  /* 0x000000930e938220 */ /* 0x000fe20000410000 */
[----:B------:R-:W-:Y:S02]  /*8d50*/  MOV R170, 0x1f ;  /* 0x0000001f00aa7802 */ /* 0x000fe40000000f00 */
[----:B------:R-:W-:Y:S02]  /*8d60*/  MOV R187, 0xffffffff ;  /* 0xffffffff00bb7802 */ /* 0x000fe40000000f00 */
[----:B0-----:R-:W-:Y:S02]  /*8d70*/  MOV R168, R147 ;  /* 0x0000009300a87202 */ /* 0x001fe40000000f00 */
[----:B------:R-:W-:-:S02]  /*8d80*/  MOV R12, 0x8da0 ;  /* 0x00008da0000c7802 */ /* 0x000fc40000000f00 */
[----:B------:R-:W-:Y:S05]  /*8d90*/  CALL.REL.NOINC `($__internal_154_$__cuda_sm70_shflsync_idx_p) ;  /* 0x000002a000007944 */ /* 0x000fea0003c00000 */
[----:B-1----:R-:W-:Y:S01]  /*8da0*/  MOV R14, R15 ;  /* 0x0000000f000e7202 */ /* 0x002fe20000000f00 */
[----:B------:R-:W-:Y:S01]  /*8db0*/  HFMA2.MMA R15, -RZ, RZ, 0, 0 ;  /* 0x00000000ff0f7435 */ /* 0x000fe200000001ff */
[----:B0-----:R-:W-:-:S02]  /*8dc0*/  MOV R168, R145 ;  /* 0x0000009100a87202 */ /* 0x001fc40000000f00 */
[----:B------:R-:W-:Y:S02]  /*8dd0*/  MOV R170, 0x1f ;  /* 0x0000001f00aa7802 */ /* 0x000fe40000000f00 */
[----:B------:R-:W-:Y:S02]  /*8de0*/  MOV R187, 0xffffffff ;  /* 0xffffffff00bb7802 */ /* 0x000fe40000000f00 */
[----:B------:R-:W-:Y:S02]  /*8df0*/  MOV R12, 0x8e10 ;  /* 0x00008e10000c7802 */ /* 0x000fe40000000f00 */
[----:B------:R-:W-:Y:S05]  /*8e00*/  CALL.REL.NOINC `($__internal_154_$__cuda_sm70_shflsync_idx_p) ;  /* 0x0000023000007944 */ /* 0x000fea0003c00000 */
[----:B0-----:R-:W-:Y:S01]  /*8e10*/  HFMA2.MMA R168, -RZ, RZ, 0, 5.9604644775390625e-08 ;  /* 0x00000001ffa87435 */ /* 0x001fe200000001ff */
[----:B------:R-:W-:Y:S02]  /*8e20*/  MOV R133, R14 ;  /* 0x0000000e00857202 */ /* 0x000fe40000000f00 */
[----:B-1----:R-:W-:Y:S02]  /*8e30*/  MOV R164, R15 ;  /* 0x0000000f00a47202 */ /* 0x002fe40000000f00 */
[----:B------:R-:W-:Y:S02]  /*8e40*/  MOV R161, R147 ;  /* 0x0000009300a17202 */ /* 0x000fe40000000f00 */
[----:B------:R-:W-:-:S02]  /*8e50*/  MOV R166, 0x1f ;  /* 0x0000001f00a67802 */ /* 0x000fc40000000f00 */
[----:B------:R-:W-:Y:S02]  /*8e60*/  MOV R169, 0xffffffff ;  /* 0xffffffff00a97802 */ /* 0x000fe40000000f00 */
[----:B------:R-:W-:Y:S02]  /*8e70*/  MOV R12, 0x8e90 ;  /* 0x00008e90000c7802 */ /* 0x000fe40000000f00 */
[----:B------:R-:W-:Y:S05]  /*8e80*/  CALL.REL.NOINC `($__internal_153_$__cuda_sm70_shflsync_down) ;  /* 0x0000017000007944 */ /* 0x000fea0003c00000 */
[----:B0-----:R-:W-:Y:S01]  /*8e90*/  HFMA2.MMA R168, -RZ, RZ, 0, 5.9604644775390625e-08 ;  /* 0x00000001ffa87435 */ /* 0x001fe200000001ff */
[----:B-1----:R-:W-:Y:S02]  /*8ea0*/  MOV R14, R166 ;  /* 0x000000a6000e7202 */ /* 0x002fe40000000f00 */
[----:B------:R-:W-:Y:S02]  /*8eb0*/  MOV R161, R145 ;  /* 0x0000009100a17202 */ /* 0x000fe40000000f00 */
[----:B------:R-:W-:Y:S02]  /*8ec0*/  MOV R166, 0x1f ;  /* 0x0000001f00a67802 */ /* 0x000fe40000000f00 */
[----:B------:R-:W-:Y:S02]  /*8ed0*/  MOV R169, 0xffffffff ;  /* 0xffffffff00a97802 */ /* 0x000fe40000000f00 */
[----:B------:R-:W-:-:S02]  /*8ee0*/  MOV R12, 0x8f00 ;  /* 0x00008f00000c7802 */ /* 0x000fc40000000f00 */
[----:B------:R-:W-:Y:S05]  /*8ef0*/  CALL.REL.NOINC `($__internal_153_$__cuda_sm70_shflsync_down) ;  /* 0x0000010000007944 */ /* 0x000fea0003c00000 */
[----:B------:R-:W-:Y:S01]  /*8f00*/  HFMA2.MMA R15, -RZ, RZ, 0, 0 ;  /* 0x00000000ff0f7435 */ /* 0x000fe200000001ff */
[----:B------:R-:W-:-:S02]  /*8f10*/  MOV R145, R14 ;  /* 0x0000000e00917202 */ /* 0x000fc40000000f00 */
[----:B0-----:R-:W-:Y:S02]  /*8f20*/  MOV R168, R22 ;  /* 0x0000001600a87202 */ /* 0x001fe40000000f00 */
[----:B------:R-:W-:Y:S02]  /*8f30*/  MOV R170, 0x1f ;  /* 0x0000001f00aa7802 */ /* 0x000fe40000000f00 */
[----:B------:R-:W-:Y:S02]  /*8f40*/  MOV R187, 0xffffffff ;  /* 0xffffffff00bb7802 */ /* 0x000fe40000000f00 */
[----:B------:R-:W-:Y:S02]  /*8f50*/  MOV R12, 0x8f70 ;  /* 0x00008f70000c7802 */ /* 0x000fe40000000f00 */
[----:B-1----:R-:W-:Y:S05]  /*8f60*/  CALL.REL.NOINC `($__internal_154_$__cuda_sm70_shflsync_idx_p) ;  /* 0x000000d000007944 */ /* 0x002fea0003c00000 */
[----:B-1----:R-:W-:Y:S01]  /*8f70*/  MOV R147, R15 ;  /* 0x0000000f00937202 */ /* 0x002fe20000000f00 */
[----:B------:R-:W-:Y:S01]  /*8f80*/  HFMA2.MMA R15, -RZ, RZ, 0, 0 ;  /* 0x00000000ff0f7435 */ /* 0x000fe200000001ff */
[----:B0-----:R-:W-:Y:S02]  /*8f90*/  MOV R168, R23 ;  /* 0x0000001700a87202 */ /* 0x001fe40000000f00 */
[----:B------:R-:W-:-:S02]  /*8fa0*/  MOV R170, 0x1f ;  /* 0x0000001f00aa7802 */ /* 0x000fc40000000f00 */
[----:B------:R-:W-:Y:S02]  /*8fb0*/  MOV R187, 0xffffffff ;  /* 0xffffffff00bb7802 */ /* 0x000fe40000000f00 */
[----:B------:R-:W-:Y:S02]  /*8fc0*/  MOV R12, 0x8fe0 ;  /* 0x00008fe0000c7802 */ /* 0x000fe40000000f00 */
[----:B------:R-:W-:Y:S05]  /*8fd0*/  CALL.REL.NOINC `($__internal_154_$__cuda_sm70_shflsync_idx_p) ;  /* 0x0000006000007944 */ /* 0x000fea0003c00000 */
[----:B-1----:R-:W-:Y:S01]  /*8fe0*/  MOV R161, R15 ;  /* 0x0000000f00a17202 */ /* 0x002fe20000000f00 */
[----:B0-----:R-:W-:Y:S05]  /*8ff0*/  BRA `(.L_x_3825) ;  /* 0xffffcac000007947 */ /* 0x001fea000383ffff */
        .weak           $__internal_153_$__cuda_sm70_shflsync_down
        .type           $__internal_153_$__cuda_sm70_shflsync_down,@function
        .size           $__internal_153_$__cuda_sm70_shflsync_down,($__internal_154_$__cuda_sm70_shflsync_idx_p - $__internal_153_$__cuda_sm70_shflsync_down)
$__internal_153_$__cuda_sm70_shflsync_down:
[----:B------:R-:W-:Y:S01]  /*9000*/  HFMA2.MMA R13, -RZ, RZ, 0, 0 ;  /* 0x00000000ff0d7435 */ /* 0x000fe200000001ff */
[----:B------:R-:W-:Y:S04]  /*9010*/  WARPSYNC R169 ;  /* 0x000000a900007348 */ /* 0x000fe80003800000 */
[----:B------:R0:W1:Y:S01]  /*9020*/  SHFL.DOWN PT, R166, R161, R168, R166 ;  /* 0x080000a8a1a67389 */ /* 0x00006200000e00a6 */
[----:B------:R-:W-:Y:S05]  /*9030*/  RET.REL.NODEC R12 `(_Z25selective_scan_bwd_kernelI32Selective_Scan_bwd_kernel_traitsILi64ELi16ELb1ELb0ELb0ELb1ELb1EN3c108BFloat16EfEEv12SSMParamsBwd) ;  /* 0xffff6fc00c007950 */ /* 0x000fea0003c3ffff */
        .weak           $__internal_154_$__cuda_sm70_shflsync_idx_p
        .type           $__internal_154_$__cuda_sm70_shflsync_idx_p,@function
        .size           $__internal_154_$__cuda_sm70_shflsync_idx_p,($__internal_155_$__cuda_sm70_shflsync_up - $__internal_154_$__cuda_sm70_shflsync_idx_p)
$__internal_154_$__cuda_sm70_shflsync_idx_p:
[----:B------:R-:W-:Y:S01]  /*9040*/  MOV R13, 0x0 ;  /* 0x00000000000d7802 */ /* 0x000fe20000000f00 */
[----:B------:R-:W-:Y:S04]  /*9050*/  WARPSYNC R187 ;  /* 0x000000bb00007348 */ /* 0x000fe80003800000 */
[----:B------:R0:W1:Y:S01]  /*9060*/  SHFL.IDX PT, R15, R168, R15, R170 ;  /* 0x0000000fa80f7389 */ /* 0x00006200000e00aa */
[----:B------:R-:W-:Y:S05]  /*9070*/  RET.REL.NODEC R12 `(_Z25selective_scan_bwd_kernelI32Selective_Scan_bwd_kernel_traitsILi64ELi16ELb1ELb0ELb0ELb1ELb1EN3c108BFloat16EfEEv12SSMParamsBwd) ;  /* 0xffff6f800c007950 */ /* 0x000fea0003c3ffff */
        .weak           $__internal_155_$__cuda_sm70_shflsync_up
        .type           $__internal_155_$__cuda_sm70_shflsync_up,@function
        .size           $__internal_155_$__cuda_sm70_shflsync_up,(.L_x_8967 - $__internal_155_$__cuda_sm70_shflsync_up)
$__internal_155_$__cuda_sm70_shflsync_up:
[----:B------:R-:W-:Y:S01]  /*9080*/  HFMA2.MMA R13, -RZ, RZ, 0, 0 ;  /* 0x00000000ff0d7435 */ /* 0x000fe200000001ff */
[----:B------:R-:W-:Y:S04]  /*9090*/  WARPSYNC R189 ;  /* 0x000000bd00007348 */ /* 0x000fe80003800000 */
[----:B------:R0:W1:Y:S01]  /*90a0*/  SHFL.UP PT, R156, R156, R187, R160 ;  /* 0x040000bb9c9c7389 */ /* 0x00006200000e00a0 */
[----:B------:R-:W-:Y:S05]  /*90b0*/  RET.REL.NODEC R12 `(_Z25selective_scan_bwd_kernelI32Selective_Scan_bwd_kernel_traitsILi64ELi16ELb1ELb0ELb0ELb1ELb1EN3c108BFloat16EfEEv12SSMParamsBwd) ;  /* 0xffff6f400c007950 */ /* 0x000fea0003c3ffff */
.L_x_3826:
        /* <DEDUP_REMOVED lines=12> */
.L_x_8967:


//--------------------- .text._Z25selective_scan_bwd_kernelI32Selective_Scan_bwd_kernel_traitsILi64ELi16ELb1ELb0ELb1ELb0ELb0EN3c108BFloat16EfEEv12SSMParamsBwd --------------------------
	.section	.text._Z25selective_scan_bwd_kernelI32Selective_Scan_bwd_kernel_traitsILi64ELi16ELb1ELb0ELb1ELb0ELb0EN3c108BFloat16EfEEv12SSMParamsBwd,"ax",@progbits
	.sectioninfo	@"SHI_REGISTERS=206"
	.align	128
        .global         _Z25selective_scan_bwd_kernelI32Selective_Scan_bwd_kernel_traitsILi64ELi16ELb1ELb0ELb1ELb0ELb0EN3c108BFloat16EfEEv12SSMParamsBwd
        .type           _Z25selective_scan_bwd_kernelI32Selective_Scan_bwd_kernel_traitsILi64ELi16ELb1ELb0ELb1ELb0ELb0EN3c108BFloat16EfEEv12SSMParamsBwd,@function
        .size           _Z25selective_scan_bwd_kernelI32Selective_Scan_bwd_kernel_traitsILi64ELi16ELb1ELb0ELb1ELb0ELb0EN3c108BFloat16EfEEv12SSMParamsBwd,(.L_x_8970 - _Z25selective_scan_bwd_kernelI32Selective_Scan_bwd_kernel_traitsILi64ELi16ELb1ELb0ELb1ELb0ELb0EN3c108BFloat16EfEEv12SSMParamsBwd)
        .other          _Z25selective_scan_bwd_kernelI32Selective_Scan_bwd_kernel_traitsILi64ELi16ELb1ELb0ELb1ELb0ELb0EN3c108BFloat16EfEEv12SSMParamsBwd,@"STO_CUDA_ENTRY STV_DEFAULT"
_Z25selective_scan_bwd_kernelI32Selective_Scan_bwd_kernel_traitsILi64ELi16ELb1ELb0ELb1ELb0ELb0EN3c108BFloat16EfEEv12SSMParamsBwd:
.text._Z25selective_scan_bwd_kernelI32Selective_Scan_bwd_kernel_traitsILi64ELi16ELb1ELb0ELb1ELb0ELb0EN3c108BFloat16EfEEv12SSMParamsBwd:
[----:B------:R-:W-:Y:S02]  /*0000*/  MOV R1, c[0x0][0x28] ;  /* 0x00000a0000017a02 */ /* 0x000fe40000000f00 */
[----:B------:R-:W-:Y:S01]  /*0010*/  IABS R11, c[0x0][0x178] ;  /* 0x00005e00000b7a13 */ /* 0x000fe20000000000 */
[----:B------:R-:W0:Y:S01]  /*0020*/  S2R R57, SR_CTAID.Y ;  /* 0x0000000000397919 */ /* 0x000e220000002600 */
[----:B------:R-:W-:Y:S01]  /*0030*/  ISETP.NE.U32.AND P0, PT, RZ, c[0x0][0x238], PT ;  /* 0x00008e00ff007a0c */ /* 0x000fe20003f05070 */
[----:B------:R-:W-:Y:S01]  /*0040*/  CS2R R54, SRZ ;  /* 0x0000000000367805 */ /* 0x000fe2000001ff00 */
[----:B------:R-:W1:Y:S01]  /*0050*/  I2F.RP R0, R11 ;  /* 0x0000000b00007306 */ /* 0x000e620000209400 */
[----:B------:R-:W-:Y:S01]  /*0060*/  ISETP.NE.U32.AND P1, PT, RZ, c[0x0][0x250], PT ;  /* 0x00009400ff007a0c */ /* 0x000fe20003f25070 */
[----:B------:R-:W-:Y:S01]  /*0070*/  ULDC.64 UR4, c[0x0][0x118] ;  /* 0x0000460000047ab9 */ /* 0x000fe20000000a00 */
[----:B------:R-:W-:Y:S01]  /*0080*/  ISETP.NE.AND.EX P0, PT, RZ, c[0x0][0x23c], PT, P0 ;  /* 0x00008f00ff007a0c */ /* 0x000fe20003f05300 */
[----:B------:R-:W2:Y:S01]  /*0090*/  S2R R53, SR_CTAID.X ;  /* 0x0000000000357919 */ /* 0x000ea20000002500 */
[----:B------:R-:W-:-:S03]  /*00a0*/  ISETP.NE.AND.EX P1, PT, RZ, c[0x0][0x254], PT, P1 ;  /* 0x00009500ff007a0c */ /* 0x000fc60003f25310 */
        /* <DEDUP_REMOVED lines=11> */
[----:B------:R-:W-:Y:S01]  /*0160*/  MOV R52, c[0x0][0x174] ;  /* 0x00005d0000347a02 */ /* 0x000fe20000000f00 */
[----:B------:R-:W-:Y:S01]  /*0170*/  IMAD R12, R56, c[0x0][0x280], RZ ;  /* 0x0000a000380c7a24 */ /* 0x000fe200078e02ff */
[----:B------:R-:W-:Y:S01]  /*0180*/  CS2R R20, SRZ ;  /* 0x0000000000147805 */ /* 0x000fe2000001ff00 */
[----:B------:R-:W-:Y:S01]  /*0190*/  IMAD R10, R165, c[0x0][0x1b0], RZ ;  /* 0x00006c00a50a7a24 */ /* 0x000fe200078e02ff */
[----:B0-----:R-:W-:Y:S01]  /*01a0*/  IABS R2, R57 ;  /* 0x0000003900027213 */ /* 0x001fe20000000000 */
[----:B------:R-:W-:Y:S01]  /*01b0*/  IMAD R12, R57, c[0x0][0x284], R12 ;  /* 0x0000a100390c7a24 */ /* 0x000fe200078e020c */
[----:B-1----:R-:W-:Y:S01]  /*01c0*/  HFMA2.MMA R6, -RZ, RZ, 0, 0 ;  /* 0x00000000ff067435 */ /* 0x002fe200000001ff */
[C---:B------:R-:W-:Y:S01]  /*01d0*/  ISETP.GE.AND P3, PT, R52.reuse, 0x1, PT ;  /* 0x000000013400780c */ /* 0x040fe20003f66270 */
[----:B------:R-:W-:Y:S01]  /*01e0*/  IMAD R13, R53, c[0x0][0x1b4], R10 ;  /* 0x00006d00350d7a24 */ /* 0x000fe200078e020a */
[----:B------:R-:W-:Y:S01]  /*01f0*/  SHF.L.U32 R52, R52, 0xa, RZ ;  /* 0x0000000a34347819 */ /* 0x000fe200000006ff */
[----:B--2---:R-:W-:Y:S01]  /*0200*/  IMAD R4, R165, c[0x0][0x1d0], RZ ;  /* 0x00007400a5047a24 */ /* 0x004fe200078e02ff */
[----:B------:R-:W-:Y:S01]  /*0210*/  HFMA2.MMA R50, -RZ, RZ, 0, 0 ;  /* 0x00000000ff327435 */ /* 0x000fe200000001ff */
[----:B------:R-:W-:Y:S01]  /*0220*/  IMAD R10, R56, c[0x0][0x1e8], RZ ;  /* 0x00007a00380a7a24 */ /* 0x000fe200078e02ff */
[----:B---3--:R-:W-:Y:S01]  /*0230*/  IADD3 R8, RZ, -R7, RZ ;  /* 0x80000007ff087210 */ /* 0x008fe20007ffe0ff */
[----:B------:R-:W-:Y:S01]  /*0240*/  IMAD R5, R53, c[0x0][0x1d4], R4 ;  /* 0x0000750035057a24 */ /* 0x000fe200078e0204 */
[----:B------:R-:W-:Y:S01]  /*0250*/  MOV R49, RZ ;  /* 0x000000ff00317202 */ /* 0x000fe20000000f00 */
[----:B------:R-:W-:-:S02]  /*0260*/  IMAD R10, R57, c[0x0][0x1ec], R10 ;  /* 0x00007b00390a7a24 */ /* 0x000fc400078e020a */
[----:B------:R-:W-:Y:S01]  /*0270*/  IMAD R3, R8, R11, RZ ;  /* 0x0000000b08037224 */ /* 0x000fe200078e02ff */
[----:B------:R-:W-:-:S03]  /*0280*/  LOP3.LUT R8, R57, c[0x0][0x178], RZ, 0x3c, !PT ;  /* 0x00005e0039087a12 */ /* 0x000fc600078e3cff */
[----:B------:R-:W-:Y:S01]  /*0290*/  IMAD.HI.U32 R7, R7, R3, R6 ;  /* 0x0000000307077227 */ /* 0x000fe200078e0006 */
[----:B------:R-:W-:-:S03]  /*02a0*/  ISETP.GE.AND P2, PT, R8, RZ, PT ;  /* 0x000000ff0800720c */ /* 0x000fc60003f46270 */
[----:B------:R-:W-:Y:S02]  /*02b0*/  IMAD R6, R165, c[0x0][0x1e0], RZ ;  /* 0x00007800a5067a24 */ /* 0x000fe400078e02ff */
[----:B------:R-:W-:-:S04]  /*02c0*/  IMAD.HI.U32 R51, R7, R2, RZ ;  /* 0x0000000207337227 */ /* 0x000fc800078e00ff */
[----:B------:R-:W-:Y:S01]  /*02d0*/  IMAD R7, R53, c[0x0][0x1e4], R6 ;  /* 0x0000790035077a24 */ /* 0x000fe200078e0206 */
[----:B------:R-:W-:Y:S01]  /*02e0*/  IADD3 R0, -R51, RZ, RZ ;  /* 0x000000ff33007210 */ /* 0x000fe20007ffe1ff */
[----:B------:R-:W-:-:S04]  /*02f0*/  IMAD R8, R165, c[0x0][0x278], RZ ;  /* 0x00009e00a5087a24 */ /* 0x000fc800078e02ff */
[----:B------:R-:W-:Y:S02]  /*0300*/  IMAD R0, R11, R0, R2 ;  /* 0x000000000b007224 */ /* 0x000fe400078e0202 */
[----:B------:R-:W-:-:S03]  /*0310*/  IMAD.WIDE.U32 R2, R53, c[0x0][0x1d0], RZ ;  /* 0x0000740035027a25 */ /* 0x000fc600078e00ff */
[----:B------:R-:W-:Y:S01]  /*0320*/  ISETP.GT.U32.AND P1, PT, R11, R0, PT ;  /* 0x000000000b00720c */ /* 0x000fe20003f24070 */
[----:B------:R-:W-:Y:S01]  /*0330*/  IMAD R9, R53, c[0x0][0x27c], R8 ;  /* 0x00009f0035097a24 */ /* 0x000fe200078e0208 */
[----:B------:R-:W-:Y:S01]  /*0340*/  IADD3 R3, R3, R5, RZ ;  /* 0x0000000503037210 */ /* 0x000fe20007ffe0ff */
[----:B------:R-:W-:-:S04]  /*0350*/  IMAD.WIDE.U32 R4, R53, c[0x0][0x1e0], RZ ;  /* 0x0000780035047a25 */ /* 0x000fc800078e00ff */
[----:B------:R-:W-:Y:S01]  /*0360*/  IMAD.WIDE.U32 R2, R57, c[0x0][0x1d8], R2 ;  /* 0x0000760039027a25 */ /* 0x000fe200078e0002 */
[----:B------:R-:W-:-:S03]  /*0370*/  IADD3 R5, R5, R7, RZ ;  /* 0x0000000705057210 */ /* 0x000fc60007ffe0ff */
[----:B------:R-:W-:Y:S02]  /*0380*/  IMAD.WIDE.U32 R6, R53, c[0x0][0x278], RZ ;  /* 0x00009e0035067a25 */ /* 0x000fe400078e00ff */
[----:B------:R-:W-:Y:S02]  /*0390*/  @!P1 IADD3 R0, R0, -R11, RZ ;  /* 0x8000000b00009210 */ /* 0x000fe40007ffe0ff */
[----:B------:R-:W-:Y:S02]  /*03a0*/  @!P1 IADD3 R51, R51, 0x1, RZ ;  /* 0x0000000133339810 */ /* 0x000fe40007ffe0ff */
[----:B------:R-:W-:Y:S01]  /*03b0*/  IADD3 R7, R7, R9, RZ ;  /* 0x0000000907077210 */ /* 0x000fe20007ffe0ff */
[----:B------:R-:W-:Y:S01]  /*03c0*/  IMAD.WIDE.U32 R8, R53, c[0x0][0x1b0], RZ ;  /* 0x00006c0035087a25 */ /* 0x000fe200078e00ff */
[----:B------:R-:W-:Y:S02]  /*03d0*/  ISETP.GE.U32.AND P0, PT, R0, R11, PT ;  /* 0x0000000b0000720c */ /* 0x000fe40003f06070 */
[----:B------:R-:W-:Y:S01]  /*03e0*/  IADD3 R11, R52, -0x400, RZ ;  /* 0xfffffc00340b7810 */ /* 0x000fe20007ffe0ff */
[----:B------:R-:W-:Y:S01]  /*03f0*/  IMAD R0, R56, c[0x0][0x1d8], RZ ;  /* 0x0000760038007a24 */ /* 0x000fe200078e02ff */
[----:B------:R-:W-:-:S02]  /*0400*/  IADD3 R9, R9, R13, RZ ;  /* 0x0000000d09097210 */ /* 0x000fc40007ffe0ff */
[----:B------:R-:W-:Y:S01]  /*0410*/  SHF.R.S32.HI R13, RZ, 0x1f, R11 ;  /* 0x0000001fff0d7819 */ /* 0x000fe2000001140b */
[----:B------:R-:W-:Y:S01]  /*0420*/  IMAD R0, R57, c[0x0][0x1dc], R0 ;  /* 0x0000770039007a24 */ /* 0x000fe200078e0200 */
[----:B------:R-:W-:Y:S02]  /*0430*/  IADD3 R45, P4, R11, R2, RZ ;  /* 0x000000020b2d7210 */ /* 0x000fe40007f9e0ff */
[----:B------:R-:W-:Y:S02]  /*0440*/  ISETP.NE.AND P1, PT, RZ, c[0x0][0x178], PT ;  /* 0x00005e00ff007a0c */ /* 0x000fe40003f25270 */
[----:B------:R-:W-:Y:S01]  /*0450*/  IADD3.X R0, R13, R3, R0, P4, !PT ;  /* 0x000000030d007210 */ /* 0x000fe200027fe400 */
[----:B------:R-:W-:Y:S01]  /*0460*/  IMAD.WIDE.U32 R2, R57, c[0x0][0x1e8], R4 ;  /* 0x00007a0039027a25 */ /* 0x000fe200078e0004 */
[----:B------:R-:W-:-:S03]  /*0470*/  @P0 IADD3 R51, R51, 0x1, RZ ;  /* 0x0000000133330810 */ /* 0x000fc60007ffe0ff */
[----:B------:R-:W-:Y:S01]  /*0480*/  IMAD.WIDE.U32 R4, R57, c[0x0][0x280], R6 ;  /* 0x0000a00039047a25 */ /* 0x000fe200078e0006 */
[----:B------:R-:W-:Y:S02]  /*0490*/  IADD3 R43, P0, R11, R2, RZ ;  /* 0x000000020b2b7210 */ /* 0x000fe40007f1e0ff */
[----:B------:R-:W-:Y:S02]  /*04a0*/  @!P2 IADD3 R51, -R51, RZ, RZ ;  /* 0x000000ff3333a210 */ /* 0x000fe40007ffe1ff */
[----:B------:R-:W-:Y:S02]  /*04b0*/  IADD3 R41, P2, R11, R4, RZ ;  /* 0x000000040b297210 */ /* 0x000fe40007f5e0ff */
[----:B------:R-:W-:Y:S02]  /*04c0*/  IADD3.X R2, R13, R3, R10, P0, !PT ;  /* 0x000000030d027210 */ /* 0x000fe400007fe40a */
[----:B------:R-:W-:Y:S02]  /*04d0*/  ISETP.NE.U32.AND P0, PT, RZ, c[0x0][0x260], PT ;  /* 0x00009800ff007a0c */ /* 0x000fe40003f05070 */
[----:B------:R-:W-:-:S02]  /*04e0*/  @!P1 LOP3.LUT R51, RZ, c[0x0][0x178], RZ, 0x33, !PT ;  /* 0x00005e00ff339a12 */ /* 0x000fc400078e33ff */
[----:B------:R-:W-:Y:S02]  /*04f0*/  IADD3.X R4, R13, R5, R12, P2, !PT ;  /* 0x000000050d047210 */ /* 0x000fe400017fe40c */
[----:B------:R-:W-:Y:S01]  /*0500*/  LEA R46, P1, R45, c[0x0][0x240], 0x1 ;  /* 0x000090002d2e7a11 */ /* 0x000fe200078208ff */
[----:B------:R-:W-:Y:S01]  /*0510*/  IMAD.WIDE.U32 R8, R51, c[0x0][0x1c8], R8 ;  /* 0x0000720033087a25 */ /* 0x000fe200078e0008 */
[----:B------:R-:W-:Y:S02]  /*0520*/  LEA R44, P2, R43, c[0x0][0x248], 0x1 ;  /* 0x000092002b2c7a11 */ /* 0x000fe400078408ff */
[----:B------:R-:W-:Y:S02]  /*0530*/  ISETP.NE.AND.EX P0, PT, RZ, c[0x0][0x264], PT, P0 ;  /* 0x00009900ff007a0c */ /* 0x000fe40003f05300 */
[----:B------:R-:W-:Y:S02]  /*0540*/  SHF.R.S32.HI R163, RZ, 0x1f, R51 ;  /* 0x0000001fffa37819 */ /* 0x000fe40000011433 */
[----:B------:R-:W-:-:S02]  /*0550*/  LEA.HI.X R45, R45, c[0x0][0x244], R0, 0x1, P1 ;  /* 0x000091002d2d7a11 */ /* 0x000fc400008f0c00 */
[----:B------:R-:W-:Y:S01]  /*0560*/  LEA.HI.X R43, R43, c[0x0][0x24c], R2, 0x1, P2 ;  /* 0x000093002b2b7a11 */ /* 0x000fe200010f0c02 */
[----:B------:R-:W-:Y:S01]  /*0570*/  IMAD R0, R163, c[0x0][0x1c8], RZ ;  /* 0x00007200a3007a24 */ /* 0x000fe200078e02ff */
[----:B------:R-:W-:Y:S02]  /*0580*/  ISETP.NE.U32.AND P1, PT, RZ, c[0x0][0x328], PT ;  /* 0x0000ca00ff007a0c */ /* 0x000fe40003f25070 */
[----:B------:R-:W-:Y:S01]  /*0590*/  ISETP.NE.U32.AND P2, PT, RZ, c[0x0][0x348], PT ;  /* 0x0000d200ff007a0c */ /* 0x000fe20003f45070 */
[----:B------:R-:W-:Y:S01]  /*05a0*/  IMAD R3, R51, c[0x0][0x1cc], R0 ;  /* 0x0000730033037a24 */ /* 0x000fe200078e0200 */
[----:B------:R-:W-:Y:S01]  /*05b0*/  ISETP.NE.AND.EX P1, PT, RZ, c[0x0][0x32c], PT, P1 ;  /* 0x0000cb00ff007a0c */ /* 0x000fe20003f25310 */
[----:B------:R-:W-:Y:S01]  /*05c0*/  @P0 IMAD R0, R53, c[0x0][0x164], R57 ;  /* 0x0000590035000a24 */ /* 0x000fe200078e0239 */
[----:B------:R-:W-:Y:S02]  /*05d0*/  ISETP.NE.AND.EX P2, PT, RZ, c[0x0][0x34c], PT, P2 ;  /* 0x0000d300ff007a0c */ /* 0x000fe40003f45320 */
[----:B------:R-:W-:Y:S01]  /*05e0*/  LEA R42, P4, R41, c[0x0][0x308], 0x1 ;  /* 0x0000c200292a7a11 */ /* 0x000fe200078808ff */
[----:B------:R-:W-:Y:S01]  /*05f0*/  @P0 IMAD R0, R0, c[0x0][0x174], RZ ;  /* 0x00005d0000000a24 */ /* 0x000fe200078e02ff */
[----:B------:R-:W-:-:S02]  /*0600*/  IADD3 R11, P5, R11, R8, RZ ;  /* 0x000000080b0b7210 */ /* 0x000fc40007fbe0ff */
[----:B------:R-:W-:Y:S01]  /*0610*/  LEA.HI.X R41, R41, c[0x0][0x30c], R4, 0x1, P4 ;  /* 0x0000c30029297a11 */ /* 0x000fe200020f0c04 */
[----:B------:R-:W-:Y:S01]  /*0620*/  HFMA2.MMA R4, -RZ, RZ, 0, 0 ;  /* 0x00000000ff047435 */ /* 0x000fe200000001ff */
[----:B------:R-:W-:Y:S01]  /*0630*/  IADD3 R2, R9, R3, RZ ;  /* 0x0000000309027210 */ /* 0x000fe20007ffe0ff */
[----:B------:R-:W-:Y:S01]  /*0640*/  @P0 IMAD R0, R0, c[0x0][0x16c], RZ ;  /* 0x00005b0000000a24 */ /* 0x000fe200078e02ff */
[----:B------:R-:W-:Y:S02]  /*0650*/  @P0 MOV R23, 0x8 ;  /* 0x0000000800170802 */ /* 0x000fe40000000f00 */
[----:B------:R-:W-:Y:S02]  /*0660*/  IADD3.X R2, R13, R2, RZ, P5, !PT ;  /* 0x000000020d027210 */ /* 0x000fe40002ffe4ff */
[----:B------:R-:W-:Y:S01]  /*0670*/  LEA R40, P6, R11, c[0x0][0x230], 0x1 ;  /* 0x00008c000b287a11 */ /* 0x000fe200078c08ff */
[----:B------:R-:W-:Y:S01]  /*0680*/  @P0 IMAD.WIDE R22, R0, R23, c[0x0][0x260] ;  /* 0x0000980000160625 */ /* 0x000fe200078e0217 */
[C---:B------:R-:W-:Y:S01]  /*0690*/  @P1 LEA R20, P4, R57.reuse, c[0x0][0x328], 0x2 ;  /* 0x0000ca0039141a11 */ /* 0x040fe200078810ff */
[----:B------:R-:W-:Y:S01]  /*06a0*/  @!P0 CS2R R22, SRZ ;  /* 0x0000000000168805 */ /* 0x000fe2000001ff00 */
[----:B------:R-:W-:-:S02]  /*06b0*/  @P2 LEA R4, P5, R57, c[0x0][0x348], 0x2 ;  /* 0x0000d20039042a11 */ /* 0x000fc400078a10ff */
[----:B------:R-:W-:Y:S02]  /*06c0*/  MOV R3, RZ ;  /* 0x000000ff00037202 */ /* 0x000fe40000000f00 */
[----:B------:R-:W-:Y:S02]  /*06d0*/  LEA.HI.X R39, R11, c[0x0][0x234], R2, 0x1, P6 ;  /* 0x00008d000b277a11 */ /* 0x000fe400030f0c02 */
[C-C-:B------:R-:W-:Y:S02]  /*06e0*/  @P1 LEA.HI.X R21, R57.reuse, c[0x0][0x32c], R56.reuse, 0x2, P4 ;  /* 0x0000cb0039151a11 */ /* 0x140fe400020f1438 */
[----:B------:R-:W-:Y:S02]  /*06f0*/  @P2 LEA.HI.X R3, R57, c[0x0][0x34c], R56, 0x2, P5 ;  /* 0x0000d30039032a11 */ /* 0x000fe400028f1438 */
[----:B------:R-:W-:Y:S01]  /*0700*/  MOV R2, R4 ;  /* 0x0000000400027202 */ /* 0x000fe20000000f00 */
[----:B------:R-:W-:Y:S05]  /*0710*/  @!P3 BRA `(.L_x_3827) ;  /* 0x000045300000b947 */ /* 0x000fea0003800000 */
[----:B------:R-:W0:Y:S01]  /*0720*/  S2R R48, SR_TID.X ;  /* 0x0000000000307919 */ /* 0x000e220000002100 */
[----:B------:R-:W-:Y:S01]  /*0730*/  IMAD.MOV.U32 R38, RZ, RZ, c[0x0][0x174] ;  /* 0x00005d00ff267624 */ /* 0x000fe200078e00ff */
[----:B------:R-:W-:-:S02]  /*0740*/  MOV R49, RZ ;  /* 0x000000ff00317202 */ /* 0x000fc40000000f00 */
[----:B------:R-:W1:Y:S01]  /*0750*/  S2R R47, SR_LANEID ;  /* 0x00000000002f7919 */ /* 0x000e620000000000 */
[----:B------:R-:W-:Y:S02]  /*0760*/  MOV R37, RZ ;  /* 0x000000ff00257202 */ /* 0x000fe40000000f00 */
[----:B------:R-:W-:Y:S02]  /*0770*/  MOV R50, RZ ;  /* 0x000000ff00327202 */ /* 0x000fe40000000f00 */
[----:B0-----:R-:W-:-:S04]  /*0780*/  SHF.R.S32.HI R5, RZ, 0x1f, R48 ;  /* 0x0000001fff057819 */ /* 0x001fc80000011430 */
[----:B------:R-:W-:-:S04]  /*0790*/  LEA.HI R5, R5, R48, RZ, 0x5 ;  /* 0x0000003005057211 */ /* 0x000fc800078f28ff */
[----:B-1----:R-:W-:Y:S02]  /*07a0*/  SHF.R.S32.HI R36, RZ, 0x5, R5 ;  /* 0x00000005ff247819 */ /* 0x002fe40000011405 */
.L_x_3878:
[----:B------:R-:W-:Y:S01]  /*07b0*/  BAR.SYNC.DEFER_BLOCKING 0x0 ;  /* 0x0000000000007b1d */ /* 0x000fe20000010000 */
[----:B------:R-:W-:Y:S02]  /*07c0*/  SHF.L.U32 R0, R48, 0x1, RZ ;  /* 0x0000000130007819 */ /* 0x000fe400000006ff */
[----:B------:R-:W-:Y:S02]  /*07d0*/  MOV R4, R46 ;  /* 0x0000002e00047202 */ /* 0x000fe40000000f00 */
[----:B------:R-:W-:Y:S02]  /*07e0*/  LOP3.LUT R0, R0, 0xffffffc0, RZ, 0xc0, !PT ;  /* 0xffffffc000007812 */ /* 0x000fe400078ec0ff */
[----:B------:R-:W-:Y:S02]  /*07f0*/  MOV R5, R45 ;  /* 0x0000002d00057202 */ /* 0x000fe40000000f00 */
[----:B------:R-:W-:-:S05]  /*0800*/  LOP3.LUT R35, R0, 0x1f, R48, 0xf8, !PT ;  /* 0x0000001f00237812 */ /* 0x000fca00078ef830 */
[----:B------:R-:W-:-:S05]  /*0810*/  IMAD.WIDE R12, R35, 0x10, R4 ;  /* 0x00000010230c7825 */ /* 0x000fca00078e0204 */
[----:B------:R-:W2:Y:S04]  /*0820*/  LDG.E.128 R16, [R12.64] ;  /* 0x000000040c107981 */ /* 0x000ea8000c1e1d00 */
[----:B------:R-:W3:Y:S01]  /*0830*/  LDG.E.128 R28, [R12.64+0x200] ;  /* 0x000200040c1c7981 */ /* 0x000ee2000c1e1d00 */
[----:B------:R-:W-:Y:S02]  /*0840*/  IADD3 R34, R0, R47, RZ ;  /* 0x0000002f00227210 */ /* 0x000fe40007ffe0ff */
[----:B------:R-:W-:Y:S02]  /*0850*/  MOV R4, R44 ;  /* 0x0000002c00047202 */ /* 0x000fe40000000f00 */
[----:B------:R-:W-:Y:S02]  /*0860*/  MOV R5, R43 ;  /* 0x0000002b00057202 */ /* 0x000fe40000000f00 */
[----:B------:R-:W-:-:S03]  /*0870*/  IADD3 R0, R34, R47, RZ ;  /* 0x0000002f22007210 */ /* 0x000fc60007ffe0ff */
[----:B------:R-:W-:Y:S01]  /*0880*/  IMAD.WIDE R24, R35, 0x10, R4 ;  /* 0x0000001023187825 */ /* 0x000fe200078e0204 */
[----:B--2---:R-:W-:Y:S04]  /*0890*/  STS.128 [R34.X16], R16 ;  /* 0x0000001022007388 */ /* 0x004fe8000000cc00 */
[----:B---3--:R0:W-:Y:S01]  /*08a0*/  STS.128 [R34.X16+0x200], R28 ;  /* 0x0002001c22007388 */ /* 0x0081e2000000cc00 */
        /* <DEDUP_REMOVED lines=12> */
[----:B------:R-:W1:Y:S04]  /*0970*/  LDS.128 R16, [R0.X16] ;  /* 0x0000000000107984 */ /* 0x000e68000000cc00 */
[----:B------:R-:W2:Y:S04]  /*0980*/  LDS.128 R12, [R0.X16+0x10] ;  /* 0x00001000000c7984 */ /* 0x000ea8000000cc00 */
[----:B------:R-:W-:Y:S06]  /*0990*/  BAR.SYNC.DEFER_BLOCKING 0x0 ;  /* 0x0000000000007b1d */ /* 0x000fec0000010000 */
[----:B0-----:R-:W3:Y:S04]  /*09a0*/  LDG.E.128 R28, [R26.64] ;  /* 0x000000041a1c7981 */ /* 0x001ee8000c1e1d00 */
[----:B------:R-:W4:Y:S01]  /*09b0*/  LDG.E.128 R68, [R26.64+0x200] ;  /* 0x000200041a447981 */ /* 0x000f22000c1e1d00 */
[----:B------:R-:W-:-:S02]  /*09c0*/  ISETP.LT.AND P0, PT, RZ, c[0x0][0x16c], PT ;  /* 0x00005b00ff007a0c */ /* 0x000fc40003f01270 */
[----:B-1----:R-:W-:Y:S02]  /*09d0*/  PRMT R115, RZ, 0x5410, R16 ;  /* 0x00005410ff737816 */ /* 0x002fe40000000010 */
[----:B------:R-:W-:Y:S02]  /*09e0*/  PRMT R113, RZ, 0x5410, R17 ;  /* 0x00005410ff717816 */ /* 0x000fe40000000011 */
[----:B------:R-:W-:Y:S01]  /*09f0*/  PRMT R109, RZ, 0x5410, R19 ;  /* 0x00005410ff6d7816 */ /* 0x000fe20000000013 */
[--C-:B-----5:R-:W-:Y:S01]  /*0a00*/  FADD.FTZ R115, R115, R54.reuse ;  /* 0x0000003673737221 */ /* 0x120fe20000010000 */
[----:B--2---:R-:W-:Y:S01]  /*0a10*/  PRMT R105, RZ, 0x5410, R13 ;  /* 0x00005410ff697816 */ /* 0x004fe2000000000d */
[--C-:B------:R-:W-:Y:S01]  /*0a20*/  FADD.FTZ R113, R113, R54.reuse ;  /* 0x0000003671717221 */ /* 0x100fe20000010000 */
[----:B------:R-:W-:Y:S01]  /*0a30*/  PRMT R17, RZ, 0x7610, R17 ;  /* 0x00007610ff117816 */ /* 0x000fe20000000011 */
[----:B------:R-:W-:Y:S01]  /*0a40*/  FADD.FTZ R109, R109, R54 ;  /* 0x000000366d6d7221 */ /* 0x000fe20000010000 */
[----:B------:R-:W-:Y:S01]  /*0a50*/  PRMT R111, RZ, 0x5410, R18 ;  /* 0x00005410ff6f7816 */ /* 0x000fe20000000012 */
        /* <DEDUP_REMOVED lines=8> */
[----:B------:R-:W-:Y:S01]  /*0ae0*/  FADD.FTZ R107, R107, R54 ;  /* 0x000000366b6b7221 */ /* 0x000fe20000010000 */
[----:B------:R-:W-:Y:S01]  /*0af0*/  PRMT R101, RZ, 0x7610, R14 ;  /* 0x00007610ff657816 */ /* 0x000fe2000000000e */
[--C-:B------:R-:W-:Y:S01]  /*0b00*/  FADD.FTZ R104, R13, R54.reuse ;  /* 0x000000360d687221 */ /* 0x100fe20000010000 */
[--C-:B------:R-:W-:Y:S01]  /*0b10*/  PRMT R99, RZ, 0x5410, R15.reuse ;  /* 0x00005410ff637816 */ /* 0x100fe2000000000f */
[--C-:B------:R-:W-:Y:S01]  /*0b20*/  FADD.FTZ R103, R103, R54.reuse ;  /* 0x0000003667677221 */ /* 0x100fe20000010000 */
[----:B------:R-:W-:Y:S01]  /*0b30*/  PRMT R97, RZ, 0x7610, R15 ;  /* 0x00007610ff617816 */ /* 0x000fe2000000000f */
[----:B------:R-:W-:-:S02]  /*0b40*/  FADD.FTZ R101, R101, R54 ;  /* 0x0000003665657221 */ /* 0x000fc40000010000 */
[--C-:B------:R-:W-:Y:S02]  /*0b50*/  FADD.FTZ R99, R99, R54.reuse ;  /* 0x0000003663637221 */ /* 0x100fe40000010000 */
[----:B------:R-:W-:Y:S01]  /*0b60*/  FADD.FTZ R97, R97, R54 ;  /* 0x0000003661617221 */ /* 0x000fe20000010000 */
[----:B---3--:R-:W-:Y:S04]  /*0b70*/  STS.128 [R34.X16], R28 ;  /* 0x0000001c22007388 */ /* 0x008fe8000000cc00 */
[----:B----4-:R-:W-:Y:S01]  /*0b80*/  STS.128 [R34.X16+0x200], R68 ;  /* 0x0002004422007388 */ /* 0x010fe2000000cc00 */
        /* <DEDUP_REMOVED lines=9> */
[-C--:B------:R-:W-:Y:S01]  /*0c20*/  FMUL.FTZ R102, R33, R55.reuse ;  /* 0x0000003721667220 */ /* 0x080fe20000410000 */
[----:B------:R-:W-:Y:S01]  /*0c30*/  PRMT R30, RZ, 0x7610, R61 ;  /* 0x00007610ff1e7816 */ /* 0x000fe2000000003d */
[CC--:B------:R-:W-:Y:S01]  /*0c40*/  FMUL.FTZ R95, R32.reuse, R55.reuse ;  /* 0x00000037205f7220 */ /* 0x0c0fe20000410000 */
[--C-:B------:R-:W-:Y:S01]  /*0c50*/  PRMT R29, RZ, 0x5410, R62.reuse ;  /* 0x00005410ff1d7816 */ /* 0x100fe2000000003e */
        /* <DEDUP_REMOVED lines=11> */
[----:B------:R-:W-:Y:S01]  /*0d10*/  PRMT R26, RZ, 0x7610, R63 ;  /* 0x00007610ff1a7816 */ /* 0x000fe2000000003f */
[----:B------:R-:W-:Y:S01]  /*0d20*/  FFMA.FTZ R0, R30, R0, R25 ;  /* 0x000000001e007223 */ /* 0x000fe20000010019 */
[----:B--2---:R-:W-:Y:S01]  /*0d30*/  PRMT R60, RZ, 0x7610, R64 ;  /* 0x00007610ff3c7816 */ /* 0x004fe20000000040 */
        /* <DEDUP_REMOVED lines=10> */
[-C--:B------:R-:W-:Y:S01]  /*0de0*/  FMUL.FTZ R92, R58, R55.reuse ;  /* 0x000000373a5c7220 */ /* 0x080fe20000410000 */
[----:B------:R-:W-:Y:S01]  /*0df0*/  PRMT R66, RZ, 0x7610, R66 ;  /* 0x00007610ff427816 */ /* 0x000fe20000000042 */
[----:B------:R-:W-:Y:S01]  /*0e00*/  FFMA.FTZ R25, R27, R24, R0 ;  /* 0x000000181b197223 */ /* 0x000fe20000010000 */
[----:B------:R-:W-:Y:S01]  /*0e10*/  PRMT R0, RZ, 0x7610, R7 ;  /* 0x00007610ff007816 */ /* 0x000fe20000000007 */
[-C--:B------:R-:W-:Y:S01]  /*0e20*/  FMUL.FTZ R90, R62, R55.reuse ;  /* 0x000000373e5a7220 */ /* 0x080fe20000410000 */
[----:B------:R-:W-:Y:S01]  /*0e30*/  PRMT R24, RZ, 0x5410, R8 ;  /* 0x00005410ff187816 */ /* 0x000fe20000000008 */
[----:B------:R-:W-:Y:S01]  /*0e40*/  FMUL.FTZ R83, R66, R55 ;  /* 0x0000003742537220 */ /* 0x000fe20000410000 */
[----:B------:R-:W-:Y:S01]  /*0e50*/  PRMT R68, RZ, 0x5410, R67 ;  /* 0x00005410ff447816 */ /* 0x000fe20000000043 */
[----:B------:R-:W-:Y:S01]  /*0e60*/  FFMA.FTZ R25, R26, R0, R25 ;  /* 0x000000001a197223 */ /* 0x000fe20000010019 */
[----:B------:R-:W-:-:S02]  /*0e70*/  PRMT R0, RZ, 0x5410, R64 ;  /* 0x00005410ff007816 */ /* 0x000fc40000000040 */
[----:B------:R-:W-:Y:S01]  /*0e80*/  PRMT R64, RZ, 0x7610, R65 ;  /* 0x00007610ff407816 */ /* 0x000fe20000000041 */
[-C--:B------:R-:W-:Y:S01]  /*0e90*/  FMUL.FTZ R88, R68, R55.reuse ;  /* 0x0000003744587220 */ /* 0x080fe20000410000 */
[----:B------:R-:W-:Y:S01]  /*0ea0*/  PRMT R116, RZ, 0x7610, R67 ;  /* 0x00007610ff747816 */ /* 0x000fe20000000043 */
[C---:B------:R-:W-:Y:S01]  /*0eb0*/  FFMA.FTZ R25, R0.reuse, R24, R25 ;  /* 0x0000001800197223 */ /* 0x040fe20000010019 */
[----:B------:R-:W-:Y:S01]  /*0ec0*/  PRMT R24, RZ, 0x7610, R8 ;  /* 0x00007610ff187816 */ /* 0x000fe20000000008 */
[-C--:B------:R-:W-:Y:S02]  /*0ed0*/  FMUL.FTZ R94, R0, R55.reuse ;  /* 0x00000037005e7220 */ /* 0x080fe40000410000 */
[-C--:B------:R-:W-:Y:S02]  /*0ee0*/  FMUL.FTZ R85, R64, R55.reuse ;  /* 0x0000003740557220 */ /* 0x080fe40000410000 */
[----:B------:R-:W-:Y:S01]  /*0ef0*/  FFMA.FTZ R25, R60, R24, R25 ;  /* 0x000000183c197223 */ /* 0x000fe20000010019 */
[----:B------:R-:W-:Y:S01]  /*0f00*/  PRMT R24, RZ, 0x5410, R9 ;  /* 0x00005410ff187816 */ /* 0x000fe20000000009 */
[----:B------:R-:W-:-:S04]  /*0f10*/  FMUL.FTZ R81, R116, R55 ;  /* 0x0000003774517220 */ /* 0x000fc80000410000 */
[----:B------:R-:W-:Y:S01]  /*0f20*/  FFMA.FTZ R25, R58, R24, R25 ;  /* 0x000000183a197223 */ /* 0x000fe20000010019 */
[----:B------:R-:W-:-:S05]  /*0f30*/  PRMT R24, RZ, 0x7610, R9 ;  /* 0x00007610ff187816 */ /* 0x000fca0000000009 */
[----:B------:R-:W-:Y:S01]  /*0f40*/  FFMA.FTZ R25, R64, R24, R25 ;  /* 0x0000001840197223 */ /* 0x000fe20000010019 */
[----:B------:R-:W-:-:S05]  /*0f50*/  PRMT R24, RZ, 0x5410, R10 ;  /* 0x00005410ff187816 */ /* 0x000fca000000000a */
[----:B------:R-:W-:Y:S01]  /*0f60*/  FFMA.FTZ R59, R62, R24, R25 ;  /* 0x000000183e3b7223 */ /* 0x000fe20000010019 */
[----:B------:R-:W-:Y:S02]  /*0f70*/  PRMT R25, RZ, 0x7610, R16 ;  /* 0x00007610ff197816 */ /* 0x000fe40000000010 */
[----:B------:R-:W-:Y:S01]  /*0f80*/  PRMT R16, RZ, 0x5410, R11 ;  /* 0x00005410ff107816 */ /* 0x000fe2000000000b */
[----:B------:R-:W-:Y:S01]  /*0f90*/  FFMA.FTZ R61, R66, R50, R59 ;  /* 0x00000032423d7223 */ /* 0x000fe2000001003b */
[----:B------:R-:W-:Y:S01]  /*0fa0*/  PRMT R59, RZ, 0x7610, R18 ;  /* 0x00007610ff3b7816 */ /* 0x000fe20000000012 */
[----:B------:R-:W-:Y:S01]  /*0fb0*/  FADD.FTZ R114, R25, R54 ;  /* 0x0000003619727221 */ /* 0x000fe20000010000 */
[----:B------:R-:W-:Y:S01]  /*0fc0*/  PRMT R50, RZ, 0x7610, R11 ;  /* 0x00007610ff327816 */ /* 0x000fe2000000000b */
[----:B------:R-:W-:Y:S01]  /*0fd0*/  FFMA.FTZ R63, R68, R16, R61 ;  /* 0x00000010443f7223 */ /* 0x000fe2000001003d */
[----:B------:R-:W-:Y:S01]  /*0fe0*/  PRMT R61, RZ, 0x7610, R12 ;  /* 0x00007610ff3d7816 */ /* 0x000fe2000000000c */
[----:B------:R-:W-:-:S02]  /*0ff0*/  FADD.FTZ R110, R59, R54 ;  /* 0x000000363b6e7221 */ /* 0x000fc40000010000 */
[----:B------:R-:W-:Y:S02]  /*1000*/  FFMA.FTZ R50, R116, R50, R63 ;  /* 0x0000003274327223 */ /* 0x000fe4000001003f */
[----:B------:R-:W-:Y:S01]  /*1010*/  FADD.FTZ R106, R61, R54 ;  /* 0x000000363d6a7221 */ /* 0x000fe20000010000 */
[----:B------:R-:W-:Y:S06]  /*1020*/  BAR.SYNC.DEFER_BLOCKING 0x0 ;  /* 0x0000000000007b1d */ /* 0x000fec0000010000 */
[----:B------:R-:W-:Y:S05]  /*1030*/  @P0 BRA `(.L_x_3828) ;  /* 0x000000d000000947 */ /* 0x000fea0003800000 */
[----:B------:R-:W-:Y:S01]  /*1040*/  HFMA2.MMA R86, -RZ, RZ, 0, 0 ;  /* 0x00000000ff567435 */ /* 0x000fe200000001ff */
[----:B------:R-:W-:Y:S01]  /*1050*/  CS2R R78, SRZ ;  /* 0x00000000004e7805 */ /* 0x000fe2000001ff00 */
[----:B------:R-:W-:Y:S01]  /*1060*/  HFMA2.MMA R82, -RZ, RZ, 0, 0 ;  /* 0x00000000ff527435 */ /* 0x000fe200000001ff */
[----:B------:R-:W-:Y:S01]  /*1070*/  MOV R84, RZ ;  /* 0x000000ff00547202 */ /* 0x000fe20000000f00 */
[----:B------:R-:W-:Y:S01]  /*1080*/  HFMA2.MMA R71, -RZ, RZ, 0, 0 ;  /* 0x00000000ff477435 */ /* 0x000fe200000001ff */
[----:B------:R-:W-:Y:S01]  /*1090*/  CS2R R76, SRZ ;  /* 0x00000000004c7805 */ /* 0x000fe2000001ff00 */
[----:B------:R-:W-:Y:S01]  /*10a0*/  HFMA2.MMA R65, -RZ, RZ, 0, 0 ;  /* 0x00000000ff417435 */ /* 0x000fe200000001ff */
[----:B------:R-:W-:Y:S01]  /*10b0*/  CS2R R74, SRZ ;  /* 0x00000000004a7805 */ /* 0x000fe2000001ff00 */
[----:B------:R-:W-:Y:S01]  /*10c0*/  MOV R80, RZ ;  /* 0x000000ff00507202 */ /* 0x000fe20000000f00 */
[----:B------:R-:W-:Y:S01]  /*10d0*/  CS2R R72, SRZ ;  /* 0x0000000000487805 */ /* 0x000fe2000001ff00 */
[----:B------:R-:W-:Y:S01]  /*10e0*/  MOV R69, RZ ;  /* 0x000000ff00457202 */ /* 0x000fe20000000f00 */
[----:B------:R-:W-:Y:S01]  /*10f0*/  IMAD.MOV.U32 R67, RZ, RZ, RZ ;  /* 0x000000ffff437224 */ /* 0x000fe200078e00ff */
[----:B------:R-:W-:Y:S05]  /*1100*/  BRA `(.L_x_3829) ;  /* 0x000035b000007947 */ /* 0x000fea0003800000 */
.L_x_3828:
[----:B------:R-:W-:Y:S01]  /*1110*/  HFMA2.MMA R86, -RZ, RZ, 0, 0 ;  /* 0x00000000ff567435 */ /* 0x000fe200000001ff */
[----:B------:R-:W-:Y:S01]  /*1120*/  MOV R63, RZ ;  /* 0x000000ff003f7202 */ /* 0x000fe20000000f00 */
[----:B------:R-:W-:Y:S01]  /*1130*/  HFMA2.MMA R84, -RZ, RZ, 0, 0 ;  /* 0x00000000ff547435 */ /* 0x000fe200000001ff */
[----:B------:R-:W-:Y:S01]  /*1140*/  CS2R R70, SRZ ;  /* 0x0000000000467805 */ /* 0x000fe2000001ff00 */
[----:B------:R-:W-:Y:S01]  /*1150*/  HFMA2.MMA R80, -RZ, RZ, 0, 0 ;  /* 0x00000000ff507435 */ /* 0x000fe200000001ff */
[----:B------:R-:W-:Y:S01]  /*1160*/  MOV R61, RZ ;  /* 0x000000ff003d7202 */ /* 0x000fe20000000f00 */
[----:B------:R-:W-:Y:S01]  /*1170*/  HFMA2.MMA R67, -RZ, RZ, 0, 0 ;  /* 0x00000000ff437435 */ /* 0x000fe200000001ff */
[----:B------:R-:W-:Y:S01]  /*1180*/  CS2R R78, SRZ ;  /* 0x00000000004e7805 */ /* 0x000fe2000001ff00 */
[----:B------:R-:W-:Y:S01]  /*1190*/  CS2R R76, SRZ ;  /* 0x00000000004c7805 */ /* 0x000fe2000001ff00 */
[----:B------:R-:W-:Y:S01]  /*11a0*/  MOV R82, RZ ;  /* 0x000000ff00527202 */ /* 0x000fe20000000f00 */
[----:B------:R-:W-:Y:S01]  /*11b0*/  CS2R R74, SRZ ;  /* 0x00000000004a7805 */ /* 0x000fe2000001ff00 */
[----:B------:R-:W-:Y:S01]  /*11c0*/  CS2R R72, SRZ ;  /* 0x0000000000487805 */ /* 0x000fe2000001ff00 */
[----:B------:R-:W-:-:S02]  /*11d0*/  MOV R69, RZ ;  /* 0x000000ff00457202 */ /* 0x000fc40000000f00 */
[----:B------:R-:W-:Y:S02]  /*11e0*/  MOV R65, RZ ;  /* 0x000000ff00417202 */ /* 0x000fe40000000f00 */
.L_x_3877:
[----:B------:R-:W-:Y:S01]  /*11f0*/  IMAD R14, R56, c[0x0][0x180], RZ ;  /* 0x00006000380e7a24 */ /* 0x000fe200078e02ff */
[----:B------:R-:W-:Y:S01]  /*1200*/  SHF.R.S32.HI R122, RZ, 0x1f, R63 ;  /* 0x0000001fff7a7819 */ /* 0x000fe2000001143f */
[----:B------:R-:W-:-:S04]  /*1210*/  IMAD.WIDE.U32 R12, R57, c[0x0][0x180], RZ ;  /* 0x00006000390c7a25 */ /* 0x000fc800078e00ff */
[----:B------:R-:W-:Y:S02]  /*1220*/  IMAD R15, R57, c[0x0][0x184], R14 ;  /* 0x00006100390f7a24 */ /* 0x000fe400078e020e */
[C---:B------:R-:W-:Y:S02]  /*1230*/  IMAD R18, R122.reuse, c[0x0][0x1c0], RZ ;  /* 0x000070007a127a24 */ /* 0x040fe400078e02ff */
[----:B------:R-:W-:Y:S01]  /*1240*/  IMAD R16, R122, c[0x0][0x188], RZ ;  /* 0x000062007a107a24 */ /* 0x000fe200078e02ff */
[----:B------:R-:W-:Y:S01]  /*1250*/  IADD3 R13, R13, R15, RZ ;  /* 0x0000000f0d0d7210 */ /* 0x000fe20007ffe0ff */
[----:B------:R-:W-:-:S04]  /*1260*/  IMAD.WIDE.U32 R14, R63, c[0x0][0x1c0], RZ ;  /* 0x000070003f0e7a25 */ /* 0x000fc800078e00ff */
[C---:B------:R-:W-:Y:S01]  /*1270*/  IMAD R19, R63.reuse, c[0x0][0x1c4], R18 ;  /* 0x000071003f137a24 */ /* 0x040fe200078e0212 */
[----:B------:R-:W-:Y:S01]  /*1280*/  LEA R24, P1, R14, R40, 0x1 ;  /* 0x000000280e187211 */ /* 0x000fe200078208ff */
[C---:B------:R-:W-:Y:S02]  /*1290*/  IMAD R17, R63.reuse, c[0x0][0x18c], R16 ;  /* 0x000063003f117a24 */ /* 0x040fe400078e0210 */
[----:B------:R-:W-:Y:S01]  /*12a0*/  IMAD.WIDE.U32 R12, R63, c[0x0][0x188], R12 ;  /* 0x000062003f0c7a25 */ /* 0x000fe200078e000c */
[----:B------:R-:W-:-:S04]  /*12b0*/  IADD3 R15, R15, R19, RZ ;  /* 0x000000130f0f7210 */ /* 0x000fc80007ffe0ff */
[----:B------:R-:W-:Y:S02]  /*12c0*/  IADD3 R13, R13, R17, RZ ;  /* 0x000000110d0d7210 */ /* 0x000fe40007ffe0ff */
[----:B------:R-:W-:Y:S02]  /*12d0*/  LEA R118, P0, R12, c[0x0][0x220], 0x2 ;  /* 0x000088000c767a11 */ /* 0x000fe400078010ff */
[----:B------:R-:W-:Y:S02]  /*12e0*/  LEA.HI.X R25, R14, R39, R15, 0x1, P1 ;  /* 0x000000270e197211 */ /* 0x000fe400008f0c0f */
[----:B------:R-:W-:-:S03]  /*12f0*/  LEA.HI.X R119, R12, c[0x0][0x224], R13, 0x2, P0 ;  /* 0x000089000c777a11 */ /* 0x000fc600000f140d */
[----:B------:R-:W-:Y:S02]  /*1300*/  IMAD.WIDE R24, R35, 0x10, R24 ;  /* 0x0000001023187825 */ /* 0x000fe400078e0218 */
[----:B------:R0:W2:Y:S04]  /*1310*/  LDG.E R59, [R118.64] ;  /* 0x00000004763b7981 */ /* 0x0000a8000c1e1900 */
[----:B------:R1:W3:Y:S04]  /*1320*/  LDG.E.128 R12, [R24.64] ;  /* 0x00000004180c7981 */ /* 0x0002e8000c1e1d00 */
[----:B------:R1:W4:Y:S01]  /*1330*/  LDG.E.128 R16, [R24.64+0x200] ;  /* 0x0002000418107981 */ /* 0x000322000c1e1d00 */
[----:B------:R-:W-:Y:S01]  /*1340*/  IMAD R124, R56, c[0x0][0x198], RZ ;  /* 0x00006600387c7a24 */ /* 0x000fe200078e02ff */
[C---:B------:R-:W-:Y:S01]  /*1350*/  ISETP.NE.AND P1, PT, R48.reuse, RZ, PT ;  /* 0x000000ff3000720c */ /* 0x040fe20003f25270 */
[----:B------:R-:W-:Y:S01]  /*1360*/  IMAD.WIDE.U32 R120, R57, c[0x0][0x198], RZ ;  /* 0x0000660039787a25 */ /* 0x000fe200078e00ff */
[----:B------:R-:W-:-:S03]  /*1370*/  LOP3.LUT P0, RZ, R48, 0x1f, RZ, 0xc0, !PT ;  /* 0x0000001f30ff7812 */ /* 0x000fc6000780c0ff */
[----:B------:R-:W-:Y:S01]  /*1380*/  IMAD R117, R57, c[0x0][0x19c], R124 ;  /* 0x0000670039757a24 */ /* 0x000fe200078e027c */
[----:B------:R-:W-:Y:S01]  /*1390*/  ISETP.LT.OR P0, PT, R38, 0x2, P0 ;  /* 0x000000022600780c */ /* 0x000fe20000701670 */
[----:B------:R-:W-:-:S03]  /*13a0*/  IMAD R122, R122, c[0x0][0x1a0], RZ ;  /* 0x000068007a7a7a24 */ /* 0x000fc600078e02ff */
[----:B------:R-:W-:Y:S01]  /*13b0*/  IADD3 R121, R121, R117, RZ ;  /* 0x0000007579797210 */ /* 0x000fe20007ffe0ff */
[----:B0-----:R-:W-:Y:S01]  /*13c0*/  IMAD R119, R63, c[0x0][0x1a4], R122 ;  /* 0x000069003f777a24 */ /* 0x001fe200078e027a */
[----:B------:R-:W-:-:S03]  /*13d0*/  IADD3 R117, R38, -0x1, RZ ;  /* 0xffffffff26757810 */ /* 0x000fc60007ffe0ff */
[----:B-1----:R-:W-:Y:S01]  /*13e0*/  IMAD.WIDE.U32 R24, R63, c[0x0][0x1a0], R120 ;  /* 0x000068003f187a25 */ /* 0x002fe200078e0078 */
[----:B------:R-:W-:Y:S02]  /*13f0*/  LEA.HI R118, R117, R117, RZ, 0x1 ;  /* 0x0000007575767211 */ /* 0x000fe400078f08ff */
[----:B------:R-:W-:Y:S02]  /*1400*/  IADD3 R121, R48, 0x200, RZ ;  /* 0x0000020030797810 */ /* 0x000fe40007ffe0ff */
[----:B------:R-:W-:Y:S02]  /*1410*/  LOP3.LUT R120, R118, 0xfffffe, RZ, 0xc0, !PT ;  /* 0x00fffffe76787812 */ /* 0x000fe400078ec0ff */
[----:B------:R-:W-:Y:S02]  /*1420*/  IADD3 R25, R25, R119, RZ ;  /* 0x0000007719197210 */ /* 0x000fe40007ffe0ff */
[----:B------:R-:W-:Y:S02]  /*1430*/  LEA R118, P2, R24, c[0x0][0x228], 0x2 ;  /* 0x00008a0018767a11 */ /* 0x000fe400078410ff */
[----:B------:R-:W-:-:S02]  /*1440*/  IADD3 R120, R117, -R120, RZ ;  /* 0x8000007875787210 */ /* 0x000fc40007ffe0ff */
[----:B------:R-:W-:Y:S02]  /*1450*/  LEA.HI.X R119, R24, c[0x0][0x22c], R25, 0x2, P2 ;  /* 0x00008b0018777a11 */ /* 0x000fe400010f1419 */
[----:B------:R-:W-:Y:S01]  /*1460*/  SHF.L.U32 R25, R48, 0x1, RZ ;  /* 0x0000000130197819 */ /* 0x000fe200000006ff */
[----:B------:R-:W-:Y:S02]  /*1470*/  @!P1 IMAD R121, R120, 0x100, R63 ;  /* 0x0000010078799824 */ /* 0x000fe400078e023f */
[----:B------:R0:W5:Y:S01]  /*1480*/  LDG.E R117, [R118.64] ;  /* 0x0000000476757981 */ /* 0x000162000c1e1900 */
[----:B------:R-:W-:-:S04]  /*1490*/  LOP3.LUT R120, R25, 0xffffffc0, RZ, 0xc0, !PT ;  /* 0xffffffc019787812 */ /* 0x000fc800078ec0ff */
[----:B0-----:R-:W-:Y:S02]  /*14a0*/  IADD3 R118, R47, R47, R120 ;  /* 0x0000002f2f767210 */ /* 0x001fe40007ffe078 */
[----:B------:R-:W-:Y:S02]  /*14b0*/  SHF.L.U32 R126, R121, 0x2, RZ ;  /* 0x00000002797e7819 */ /* 0x000fe400000006ff */
[--C-:B------:R-:W-:Y:S02]  /*14c0*/  PRMT R154, RZ, 0x5410, R4.reuse ;  /* 0x00005410ff9a7816 */ /* 0x100fe40000000004 */
[----:B------:R-:W-:Y:S02]  /*14d0*/  PRMT R189, RZ, 0x7610, R4 ;  /* 0x00007610ffbd7816 */ /* 0x000fe40000000004 */
[----:B------:R-:W-:Y:S01]  /*14e0*/  @!P0 IADD3 R24, R38, -0x2, RZ ;  /* 0xfffffffe26188810 */ /* 0x000fe20007ffe0ff */
[----:B------:R-:W-:Y:S01]  /*14f0*/  FMUL.FTZ R154, R115, R154 ;  /* 0x0000009a739a7220 */ /* 0x000fe20000410000 */
[----:B------:R-:W-:Y:S01]  /*1500*/  PRMT R142, RZ, 0x5410, R5 ;  /* 0x00005410ff8e7816 */ /* 0x000fe20000000005 */
[----:B------:R-:W-:-:S02]  /*1510*/  FMUL.FTZ R189, R114, R189 ;  /* 0x000000bd72bd7220 */ /* 0x000fc40000410000 */
[----:B------:R-:W-:Y:S01]  /*1520*/  @!P0 IMAD R125, R24, c[0x0][0x16c], R63 ;  /* 0x00005b00187d8a24 */ /* 0x000fe200078e023f */
[----:B------:R-:W-:Y:S01]  /*1530*/  PRMT R185, RZ, 0x7610, R5 ;  /* 0x00007610ffb97816 */ /* 0x000fe20000000005 */
[----:B------:R-:W-:Y:S01]  /*1540*/  IMAD.MOV.U32 R24, RZ, RZ, 0x3f800000 ;  /* 0x3f800000ff187424 */ /* 0x000fe200078e00ff */
[----:B------:R-:W-:Y:S01]  /*1550*/  MOV R25, RZ ;  /* 0x000000ff00197202 */ /* 0x000fe20000000f00 */
[----:B------:R-:W-:Y:S02]  /*1560*/  FMUL.FTZ R142, R113, R142 ;  /* 0x0000008e718e7220 */ /* 0x000fe40000410000 */
[----:B------:R-:W-:Y:S01]  /*1570*/  @!P0 IMAD.WIDE R124, R125, 0x8, R22 ;  /* 0x000000087d7c8825 */ /* 0x000fe200078e0216 */
        /* <DEDUP_REMOVED lines=24> */
[----:B--2---:R-:W-:Y:S01]  /*1700*/  FMUL.FTZ R132, R59, 1.4426950216293334961 ;  /* 0x3fb8aa3b3b847820 */ /* 0x004fe20000410000 */
[----:B---3--:R-:W-:Y:S03]  /*1710*/  STS.128 [R34.X16], R12 ;  /* 0x0000000c22007388 */ /* 0x008fe6000000cc00 */
[----:B------:R-:W-:Y:S01]  /*1720*/  FMUL.FTZ R177, R115, R132 ;  /* 0x0000008473b17220 */ /* 0x000fe20000410000 */
[----:B----4-:R-:W-:Y:S01]  /*1730*/  STS.128 [R34.X16+0x200], R16 ;  /* 0x0002001022007388 */ /* 0x010fe2000000cc00 */
[----:B------:R-:W-:-:S06]  /*1740*/  NOP ;  /* 0x0000000000007918 */ /* 0x000fcc0000000000 */
[----:B------:R-:W0:Y:S01]  /*1750*/  LDS.128 R12, [R118.X16] ;  /* 0x00000000760c7984 */ /* 0x000e22000000cc00 */
[----:B------:R-:W1:Y:S01]  /*1760*/  MUFU.EX2 R177, R177 ;  /* 0x000000b100b17308 */ /* 0x000e620000000800 */
[-C--:B------:R-:W-:Y:S02]  /*1770*/  FMUL.FTZ R122, R114, R132.reuse ;  /* 0x00000084727a7220 */ /* 0x080fe40000410000 */
[----:B------:R2:W3:Y:S01]  /*1780*/  LDS.128 R16, [R118.X16+0x10] ;  /* 0x0000100076107984 */ /* 0x0004e2000000cc00 */
[-C--:B------:R-:W-:Y:S02]  /*1790*/  FMUL.FTZ R121, R113, R132.reuse ;  /* 0x0000008471797220 */ /* 0x080fe40000410000 */
[-C--:B------:R-:W-:Y:S02]  /*17a0*/  FMUL.FTZ R120, R112, R132.reuse ;  /* 0x0000008470787220 */ /* 0x080fe40000410000 */
[----:B------:R-:W4:Y:S01]  /*17b0*/  MUFU.EX2 R122, R122 ;  /* 0x0000007a007a7308 */ /* 0x000f220000000800 */
[----:B-1----:R1:W-:Y:S04]  /*17c0*/  STS [R126+0x1d10], R177 ;  /* 0x001d10b17e007388 */ /* 0x0023e80000000800 */
[----:B------:R-:W-:Y:S01]  /*17d0*/  BAR.SYNC.DEFER_BLOCKING 0x0 ;  /* 0x0000000000007b1d */ /* 0x000fe20000010000 */
[----:B------:R-:W-:-:S05]  /*17e0*/  FMUL.FTZ R119, R111, R132 ;  /* 0x000000846f777220 */ /* 0x000fca0000410000 */
[----:B------:R-:W1:Y:S01]  /*17f0*/  MUFU.EX2 R121, R121 ;  /* 0x0000007900797308 */ /* 0x000e620000000800 */
[----:B--2---:R-:W-:-:S07]  /*1800*/  FMUL.FTZ R118, R110, R132 ;  /* 0x000000846e767220 */ /* 0x004fce0000410000 */
[----:B------:R-:W2:Y:S01]  /*1810*/  MUFU.EX2 R120, R120 ;  /* 0x0000007800787308 */ /* 0x000ea20000000800 */
[----:B------:R-:W-:Y:S01]  /*1820*/  FMUL.FTZ R123, R109, R132 ;  /* 0x000000846d7b7220 */ /* 0x000fe20000410000 */
[----:B0-----:R-:W-:-:S06]  /*1830*/  PRMT R151, RZ, 0x5410, R12 ;  /* 0x00005410ff977816 */ /* 0x001fcc000000000c */
[----:B------:R-:W0:Y:S01]  /*1840*/  MUFU.EX2 R119, R119 ;  /* 0x0000007700777308 */ /* 0x000e220000000800 */
[----:B------:R-:W-:Y:S01]  /*1850*/  PRMT R157, RZ, 0x7610, R12 ;  /* 0x00007610ff9d7816 */ /* 0x000fe2000000000c */
[----:B----4-:R-:W-:Y:S01]  /*1860*/  FFMA.FTZ R12, R154, R122, R189 ;  /* 0x0000007a9a0c7223 */ /* 0x010fe200000100bd */
[--C-:B------:R-:W-:Y:S01]  /*1870*/  PRMT R167, RZ, 0x5410, R14.reuse ;  /* 0x00005410ffa77816 */ /* 0x100fe2000000000e */
[----:B------:R-:W-:Y:S01]  /*1880*/  FMUL.FTZ R128, R108, R132 ;  /* 0x000000846c807220 */ /* 0x000fe20000410000 */
[----:B------:R-:W-:Y:S01]  /*1890*/  PRMT R169, RZ, 0x7610, R14 ;  /* 0x00007610ffa97816 */ /* 0x000fe2000000000e */
[----:B------:R-:W-:Y:S01]  /*18a0*/  FMUL.FTZ R14, R177, R122 ;  /* 0x0000007ab10e7220 */ /* 0x000fe20000410000 */
[--C-:B------:R-:W-:Y:S01]  /*18b0*/  PRMT R159, RZ, 0x5410, R13.reuse ;  /* 0x00005410ff9f7816 */ /* 0x100fe2000000000d */
[----:B------:R-:W4:Y:S01]  /*18c0*/  MUFU.EX2 R118, R118 ;  /* 0x0000007600767308 */ /* 0x000f220000000800 */
[----:B------:R-:W-:Y:S01]  /*18d0*/  PRMT R161, RZ, 0x7610, R13 ;  /* 0x00007610ffa17816 */ /* 0x000fe2000000000d */
[C---:B-1----:R-:W-:Y:S01]  /*18e0*/  FMUL.FTZ R13, R121.reuse, R14 ;  /* 0x0000000e790d7220 */ /* 0x042fe20000410000 */
[----:B------:R1:W5:Y:S01]  /*18f0*/  @!P0 LDG.E.64 R24, [R124.64] ;  /* 0x000000047c188981 */ /* 0x000362000c1e1b00 */
[----:B------:R-:W-:Y:S01]  /*1900*/  FFMA.FTZ R12, R121, R12, R142 ;  /* 0x0000000c790c7223 */ /* 0x000fe2000001008e */
[----:B------:R-:W-:Y:S01]  /*1910*/  ISETP.NE.AND P0, PT, R48, 0x3f, PT ;  /* 0x0000003f3000780c */ /* 0x000fe20003f05270 */
[----:B------:R-:W-:-:S02]  /*1920*/  FMUL.FTZ R126, R107, R132 ;  /* 0x000000846b7e7220 */ /* 0x000fc40000410000 */
[----:B------:R-:W1:Y:S01]  /*1930*/  MUFU.EX2 R123, R123 ;  /* 0x0000007b007b7308 */ /* 0x000e620000000800 */
[C---:B--2---:R-:W-:Y:S02]  /*1940*/  FMUL.FTZ R14, R120.reuse, R13 ;  /* 0x0000000d780e7220 */ /* 0x044fe40000410000 */
[----:B------:R-:W-:Y:S02]  /*1950*/  FFMA.FTZ R12, R120, R12, R185 ;  /* 0x0000000c780c7223 */ /* 0x000fe400000100b9 */
[----:B------:R-:W-:-:S03]  /*1960*/  FMUL.FTZ R127, R106, R132 ;  /* 0x000000846a7f7220 */ /* 0x000fc60000410000 */
[----:B------:R-:W2:Y:S01]  /*1970*/  MUFU.EX2 R128, R128 ;  /* 0x0000008000807308 */ /* 0x000ea20000000800 */
[C---:B0-----:R-:W-:Y:S01]  /*1980*/  FMUL.FTZ R13, R119.reuse, R14 ;  /* 0x0000000e770d7220 */ /* 0x041fe20000410000 */
[----:B------:R0:W0:Y:S01]  /*1990*/  @P0 LDS R170, [R48.X4+0x2514] ;  /* 0x0025140030aa0984 */ /* 0x0000220000004800 */
[----:B------:R-:W-:Y:S02]  /*19a0*/  FFMA.FTZ R12, R119, R12, R144 ;  /* 0x0000000c770c7223 */ /* 0x000fe40000010090 */
[----:B------:R-:W-:-:S03]  /*19b0*/  FMUL.FTZ R129, R105, R132 ;  /* 0x0000008469817220 */ /* 0x000fc60000410000 */
[----:B------:R-:W2:Y:S01]  /*19c0*/  MUFU.EX2 R126, R126 ;  /* 0x0000007e007e7308 */ /* 0x000ea20000000800 */
[C---:B----4-:R-:W-:Y:S02]  /*19d0*/  FMUL.FTZ R14, R118.reuse, R13 ;  /* 0x0000000d760e7220 */ /* 0x050fe40000410000 */
[----:B------:R-:W-:Y:S02]  /*19e0*/  FFMA.FTZ R12, R118, R12, R179 ;  /* 0x0000000c760c7223 */ /* 0x000fe400000100b3 */
[----:B-1----:R-:W-:-:S03]  /*19f0*/  FMUL.FTZ R124, R104, R132 ;  /* 0x00000084687c7220 */ /* 0x002fc60000410000 */
[----:B------:R-:W1:Y:S01]  /*1a00*/  MUFU.EX2 R127, R127 ;  /* 0x0000007f007f7308 */ /* 0x000e620000000800 */
[C---:B------:R-:W-:Y:S02]  /*1a10*/  FMUL.FTZ R13, R123.reuse, R14 ;  /* 0x0000000e7b0d7220 */ /* 0x040fe40000410000 */
[----:B------:R-:W-:Y:S01]  /*1a20*/  FFMA.FTZ R12, R123, R12, R150 ;  /* 0x0000000c7b0c7223 */ /* 0x000fe20000010096 */
[--C-:B------:R-:W-:Y:S01]  /*1a30*/  PRMT R171, RZ, 0x5410, R15.reuse ;  /* 0x00005410ffab7816 */ /* 0x100fe2000000000f */
[----:B------:R-:W-:Y:S01]  /*1a40*/  FMUL.FTZ R125, R103, R132 ;  /* 0x00000084677d7220 */ /* 0x000fe20000410000 */
[----:B------:R-:W-:Y:S02]  /*1a50*/  PRMT R174, RZ, 0x7610, R15 ;  /* 0x00007610ffae7816 */ /* 0x000fe4000000000f */
[----:B------:R-:W4:Y:S01]  /*1a60*/  MUFU.EX2 R129, R129 ;  /* 0x0000008100817308 */ /* 0x000f220000000800 */
[----:B------:R-:W-:Y:S01]  /*1a70*/  PRMT R15, RZ, 0x7610, R8 ;  /* 0x00007610ff0f7816 */ /* 0x000fe20000000008 */
[----:B--2---:R-:W-:-:S02]  /*1a80*/  FMUL.FTZ R13, R128, R13 ;  /* 0x0000000d800d7220 */ /* 0x004fc40000410000 */
[----:B------:R-:W-:Y:S02]  /*1a90*/  FFMA.FTZ R12, R128, R12, R181 ;  /* 0x0000000c800c7223 */ /* 0x000fe400000100b5 */
[----:B------:R-:W-:Y:S02]  /*1aa0*/  FMUL.FTZ R130, R101, R132 ;  /* 0x0000008465827220 */ /* 0x000fe40000410000 */
[----:B------:R-:W2:Y:S01]  /*1ab0*/  MUFU.EX2 R124, R124 ;  /* 0x0000007c007c7308 */ /* 0x000ea20000000800 */
        /* <DEDUP_REMOVED lines=8> */
[----:B------:R-:W-:Y:S02]  /*1b40*/  FMUL.FTZ R143, R97, R132 ;  /* 0x00000084618f7220 */ /* 0x000fe40000410000 */
[C---:B----4-:R-:W-:Y:S02]  /*1b50*/  FMUL.FTZ R13, R129.reuse, R14 ;  /* 0x0000000e810d7220 */ /* 0x050fe40000410000 */
[----:B------:R-:W-:-:S03]  /*1b60*/  FFMA.FTZ R12, R129, R12, R158 ;  /* 0x0000000c810c7223 */ /* 0x000fc6000001009e */
[----:B------:R-:W4:Y:S01]  /*1b70*/  MUFU.EX2 R131, R131 ;  /* 0x0000008300837308 */ /* 0x000f220000000800 */
[C---:B--2---:R-:W-:Y:S02]  /*1b80*/  FMUL.FTZ R14, R124.reuse, R13 ;  /* 0x0000000d7c0e7220 */ /* 0x044fe40000410000 */
[----:B------:R-:W-:-:S05]  /*1b90*/  FFMA.FTZ R12, R124, R12, R187 ;  /* 0x0000000c7c0c7223 */ /* 0x000fca00000100bb */
[----:B------:R-:W2:Y:S01]  /*1ba0*/  MUFU.EX2 R143, R143 ;  /* 0x0000008f008f7308 */ /* 0x000ea20000000800 */
[C---:B0-----:R-:W-:Y:S02]  /*1bb0*/  FMUL.FTZ R13, R125.reuse, R14 ;  /* 0x0000000e7d0d7220 */ /* 0x041fe40000410000 */
[----:B------:R-:W-:Y:S02]  /*1bc0*/  FFMA.FTZ R12, R125, R12, R162 ;  /* 0x0000000c7d0c7223 */ /* 0x000fe400000100a2 */
[C---:B-1----:R-:W-:Y:S02]  /*1bd0*/  FMUL.FTZ R14, R130.reuse, R13 ;  /* 0x0000000d820e7220 */ /* 0x042fe40000410000 */
[----:B------:R-:W-:Y:S02]  /*1be0*/  FFMA.FTZ R12, R130, R12, R191 ;  /* 0x0000000c820c7223 */ /* 0x000fe400000100bf */
[C---:B----4-:R-:W-:Y:S02]  /*1bf0*/  FMUL.FTZ R14, R131.reuse, R14 ;  /* 0x0000000e830e7220 */ /* 0x050fe40000410000 */
[----:B------:R-:W-:Y:S01]  /*1c00*/  FFMA.FTZ R13, R131, R12, R166 ;  /* 0x0000000c830d7223 */ /* 0x000fe200000100a6 */
[----:B---3--:R-:W-:-:S02]  /*1c10*/  PRMT R176, RZ, 0x5410, R16 ;  /* 0x00005410ffb07816 */ /* 0x008fc40000000010 */
[----:B------:R-:W-:Y:S02]  /*1c20*/  PRMT R175, RZ, 0x7610, R16 ;  /* 0x00007610ffaf7816 */ /* 0x000fe40000000010 */
[--C-:B------:R-:W-:Y:S01]  /*1c30*/  PRMT R172, RZ, 0x5410, R17.reuse ;  /* 0x00005410ffac7816 */ /* 0x100fe20000000011 */
[C---:B--2---:R-:W-:Y:S01]  /*1c40*/  FMUL.FTZ R12, R143.reuse, R14 ;  /* 0x0000000e8f0c7220 */ /* 0x044fe20000410000 */
[----:B------:R-:W-:Y:S01]  /*1c50*/  PRMT R153, RZ, 0x7610, R17 ;  /* 0x00007610ff997816 */ /* 0x000fe20000000011 */
[----:B------:R-:W-:Y:S01]  /*1c60*/  FFMA.FTZ R13, R143, R13, R168 ;  /* 0x0000000d8f0d7223 */ /* 0x000fe200000100a8 */
[--C-:B------:R-:W-:Y:S02]  /*1c70*/  PRMT R155, RZ, 0x5410, R18.reuse ;  /* 0x00005410ff9b7816 */ /* 0x100fe40000000012 */
[----:B------:R-:W-:Y:S02]  /*1c80*/  PRMT R149, RZ, 0x7610, R18 ;  /* 0x00007610ff957816 */ /* 0x000fe40000000012 */
[----:B------:R-:W-:-:S02]  /*1c90*/  PRMT R145, RZ, 0x5410, R19 ;  /* 0x00005410ff917816 */ /* 0x000fc40000000013 */
[----:B------:R-:W-:Y:S01]  /*1ca0*/  PRMT R147, RZ, 0x7610, R19 ;  /* 0x00007610ff937816 */ /* 0x000fe20000000013 */
[----:B------:R-:W-:Y:S05]  /*1cb0*/  @P0 BRA `(.L_x_3831) ;  /* 0x0000007000000947 */ /* 0x000fea0003800000 */
[----:B------:R-:W-:Y:S01]  /*1cc0*/  ISETP.NE.AND P0, PT, R38, c[0x0][0x174], PT ;  /* 0x00005d0026007a0c */ /* 0x000fe20003f05270 */
[----:B------:R-:W-:-:S12]  /*1cd0*/  HFMA2.MMA R170, -RZ, RZ, 1.875, 0 ;  /* 0x3f800000ffaa7435 */ /* 0x000fd800000001ff */
[----:B------:R-:W-:-:S04]  /*1ce0*/  @P0 LEA.HI R14, R38, R38, RZ, 0x1 ;  /* 0x00000026260e0211 */ /* 0x000fc800078f08ff */
[----:B------:R-:W-:-:S04]  /*1cf0*/  @P0 LOP3.LUT R15, R14, 0xfffffe, RZ, 0xc0, !PT ;  /* 0x00fffffe0e0f0812 */ /* 0x000fc800078ec0ff */
[----:B------:R-:W-:-:S04]  /*1d00*/  @P0 IADD3 R14, -R15, R38, RZ ;  /* 0x000000260f0e0210 */ /* 0x000fc80007ffe1ff */
[----:B------:R-:W-:-:S05]  /*1d10*/  @P0 LEA R14, R14, R63, 0x8 ;  /* 0x0000003f0e0e0211 */ /* 0x000fca00078e40ff */
[----:B------:R0:W1:Y:S02]  /*1d20*/  @P0 LDS R170, [R14.X4+0x1d10] ;  /* 0x001d10000eaa0984 */ /* 0x0000640000004800 */
.L_x_3831:
[----:B------:R-:W-:Y:S05]  /*1d30*/  BSYNC B0 ;  /* 0x0000000000007941 */ /* 0x000fea0003800000 */
.L_x_3830:
[----:B------:R-:W-:Y:S01]  /*1d40*/  ISETP.GT.U32.AND P0, PT, R48, 0x1f, PT ;  /* 0x0000001f3000780c */ /* 0x000fe20003f04070 */
[C---:B-----5:R-:W-:Y:S01]  /*1d50*/  FMUL.FTZ R19, R117.reuse, R169 ;  /* 0x000000a975137220 */ /* 0x060fe20000410000 */
[----:B------:R2:W-:Y:S01]  /*1d60*/  STS.64 [R48.X8+0x1900], R12 ;  /* 0x0019000c30007388 */ /* 0x0005e20000008a00 */
[C---:B------:R-:W-:Y:S01]  /*1d70*/  FMUL.FTZ R18, R117.reuse, R167 ;  /* 0x000000a775127220 */ /* 0x040fe20000410000 */
[----:B------:R-:W-:Y:S01]  /*1d80*/  BSSY B0, `(.L_x_3832) ;  /* 0x000005c000007945 */ /* 0x000fe20003800000 */
[C---:B------:R-:W-:Y:S02]  /*1d90*/  FMUL.FTZ R132, R117.reuse, R171 ;  /* 0x000000ab75847220 */ /* 0x040fe40000410000 */
[C---:B------:R-:W-:Y:S02]  /*1da0*/  FMUL.FTZ R173, R117.reuse, R176 ;  /* 0x000000b075ad7220 */ /* 0x040fe40000410000 */
[C---:B------:R-:W-:Y:S02]  /*1db0*/  FMUL.FTZ R193, R117.reuse, R172 ;  /* 0x000000ac75c17220 */ /* 0x040fe40000410000 */
[----:B0-----:R-:W-:-:S02]  /*1dc0*/  FMUL.FTZ R14, R117, R151 ;  /* 0x00000097750e7220 */ /* 0x001fc40000410000 */
[C---:B------:R-:W-:Y:S02]  /*1dd0*/  FMUL.FTZ R15, R117.reuse, R157 ;  /* 0x0000009d750f7220 */ /* 0x040fe40000410000 */
[C---:B------:R-:W-:Y:S02]  /*1de0*/  FMUL.FTZ R16, R117.reuse, R159 ;  /* 0x0000009f75107220 */ /* 0x040fe40000410000 */
[C---:B------:R-:W-:Y:S02]  /*1df0*/  FMUL.FTZ R17, R117.reuse, R161 ;  /* 0x000000a175117220 */ /* 0x040fe40000410000 */
[C---:B------:R-:W-:Y:S02]  /*1e00*/  FMUL.FTZ R133, R117.reuse, R174 ;  /* 0x000000ae75857220 */ /* 0x040fe40000410000 */
[C---:B--2---:R-:W-:Y:S02]  /*1e10*/  FMUL.FTZ R13, R117.reuse, R175 ;  /* 0x000000af750d7220 */ /* 0x044fe40000410000 */
        /* <DEDUP_REMOVED lines=28> */
.L_x_3885:
        /* <DEDUP_REMOVED lines=24> */
.L_x_3886:
[----:B------:R-:W-:Y:S02]  /*2160*/  ISETP.GE.AND P0, PT, R47, 0x10, PT ;  /* 0x000000102f00780c */ /* 0x000fe40003f06270 */
[----:B------:R-:W-:-:S11]  /*2170*/  MOV R152, R16 ;  /* 0x0000001000987202 */ /* 0x000fd60000000f00 */
        /* <DEDUP_REMOVED lines=8> */
[----:B-1----:R-:W-:Y:S05]  /*2200*/  CALL.REL.NOINC `($__internal_157_$__cuda_sm70_shflsync_idx_p) ;  /* 0x00003f5000007944 */ /* 0x002fea0003c00000 */
.L_x_3836:
[----:B------:R-:W-:Y:S05]  /*2210*/  BRA.CONV ~URZ, `(.L_x_3837) ;  /* 0x000000637f007947 */ /* 0x000fea000b800000 */
[----:B0-----:R-:W-:Y:S01]  /*2220*/  HFMA2.MMA R188, -RZ, RZ, 0, 1.847743988037109375e-06 ;  /* 0x0000001fffbc7435 */ /* 0x001fe200000001ff */
[----:B------:R-:W-:-:S02]  /*2230*/  MOV R186, R152 ;  /* 0x0000009800ba7202 */ /* 0x000fc40000000f00 */
[----:B-1----:R-:W-:Y:S02]  /*2240*/  MOV R15, 0x1f ;  /* 0x0000001f000f7802 */ /* 0x002fe40000000f00 */
[----:B------:R-:W-:Y:S02]  /*2250*/  MOV R195, 0xffffffff ;  /* 0xffffffff00c37802 */ /* 0x000fe40000000f00 */
[----:B------:R-:W-:Y:S02]  /*2260*/  MOV R12, 0x2280 ;  /* 0x00002280000c7802 */ /* 0x000fe40000000f00 */
[----:B------:R-:W-:Y:S05]  /*2270*/  CALL.REL.NOINC `($__internal_157_$__cuda_sm70_shflsync_idx_p) ;  /* 0x00003ee000007944 */ /* 0x000fea0003c00000 */
.L_x_3837:
[----:B------:R-:W-:Y:S05]  /*2280*/  BRA.DIV ~URZ, `(.L_x_3838) ;  /* 0x000034f27f007947 */ /* 0x000fea000b800000 */
[----:B------:R2:W3:Y:S04]  /*2290*/  SHFL.UP PT, R16, R17, 0x1, RZ ;  /* 0x0420000011107989 */ /* 0x0004e800000e00ff */
[----:B------:R-:W4:Y:S04]  /*22a0*/  SHFL.IDX PT, R24, R24, RZ, 0x1f ;  /* 0x00001fff18187589 */ /* 0x000f2800000e0000 */
[----:B------:R2:W0:Y:S04]  /*22b0*/  SHFL.IDX PT, R13, R25, RZ, 0x1f ;  /* 0x00001fff190d7589 */ /* 0x00042800000e0000 */
[----:B------:R2:W1:Y:S02]  /*22c0*/  SHFL.UP PT, R17, R152, 0x1, RZ ;  /* 0x0420000098117989 */ /* 0x00046400000e00ff */
.L_x_3887:
[----:B01----:R-:W0:Y:S01]  /*22d0*/  LDS.64 R14, [R48.X16+0x1900] ;  /* 0x00190000300e7984 */ /* 0x003e22000000ca00 */
[----:B----4-:R-:W-:Y:S01]  /*22e0*/  MOV R12, R24 ;  /* 0x00000018000c7202 */ /* 0x010fe20000000f00 */
[----:B---3--:R-:W-:-:S04]  /*22f0*/  @P1 FFMA.FTZ R13, R13, R16, R17 ;  /* 0x000000100d0d1223 */ /* 0x008fc80000010011 */
[----:B------:R-:W-:Y:S02]  /*2300*/  @P1 FMUL.FTZ R12, R12, R16 ;  /* 0x000000100c0c1220 */ /* 0x000fe40000410000 */
[C---:B0-----:R-:W-:Y:S02]  /*2310*/  FFMA.FTZ R15, R14.reuse, R13, R15 ;  /* 0x0000000d0e0f7223 */ /* 0x041fe4000001000f */
[----:B------:R-:W-:-:S05]  /*2320*/  FMUL.FTZ R14, R14, R12 ;  /* 0x0000000c0e0e7220 */ /* 0x000fca0000410000 */
[----:B------:R0:W-:Y:S02]  /*2330*/  STS.128 [R48.X16+0x1900], R12 ;  /* 0x0019000c30007388 */ /* 0x0001e4000000cc00 */
.L_x_3833:
[----:B------:R-:W-:Y:S05]  /*2340*/  BSYNC B0 ;  /* 0x0000000000007941 */ /* 0x000fea0003800000 */
.L_x_3832:
[----:B------:R-:W-:Y:S01]  /*2350*/  WARPSYNC 0xffffffff ;  /* 0xffffffff00007948 */ /* 0x000fe20003800000 */
[----:B------:R-:W-:Y:S01]  /*2360*/  BAR.SYNC.DEFER_BLOCKING 0x0 ;  /* 0x0000000000007b1d */ /* 0x000fe20000010000 */
[C---:B01----:R-:W-:Y:S01]  /*2370*/  FMUL.FTZ R14, R143.reuse, R170 ;  /* 0x000000aa8f0e7220 */ /* 0x043fe20000410000 */
[----:B------:R-:W-:Y:S01]  /*2380*/  LOP3.LUT P0, RZ, R48, 0x1f, RZ, 0xc0, !PT ;  /* 0x0000001f30ff7812 */ /* 0x000fe2000780c0ff */
[----:B------:R-:W-:Y:S01]  /*2390*/  FFMA.FTZ R13, R143, R193, R180 ;  /* 0x000000c18f0d7223 */ /* 0x000fe200000100b4 */
[----:B--2---:R-:W-:Y:S01]  /*23a0*/  HFMA2.MMA R17, -RZ, RZ, 0, 0 ;  /* 0x00000000ff117435 */ /* 0x004fe200000001ff */
        /* <DEDUP_REMOVED lines=16> */
[----:B------:R1:W2:Y:S01]  /*24b0*/  @!P0 LDS.64 R16, [R63.X8+0x2610] ;  /* 0x002610003f108984 */ /* 0x0002a20000008a00 */
[----:B------:R-:W-:Y:S01]  /*24c0*/  FMUL.FTZ R15, R126, R15 ;  /* 0x0000000f7e0f7220 */ /* 0x000fe20000410000 */
[----:B------:R-:W-:Y:S01]  /*24d0*/  ISETP.GT.U32.AND P0, PT, R48, 0x1f, PT ;  /* 0x0000001f3000780c */ /* 0x000fe20003f04070 */
        /* <DEDUP_REMOVED lines=45> */
.L_x_3888:
        /* <DEDUP_REMOVED lines=26> */
.L_x_3889:
        /* <DEDUP_REMOVED lines=11> */
.L_x_3840:
[----:B-12---:R-:W-:Y:S05]  /*2a00*/  BSYNC B0 ;  /* 0x0000000000007941 */ /* 0x006fea0003800000 */
.L_x_3839:
[----:B------:R-:W-:Y:S01]  /*2a10*/  WARPSYNC 0xffffffff ;  /* 0xffffffff00007948 */ /* 0x000fe20003800000 */
[----:B------:R-:W-:Y:S01]  /*2a20*/  BAR.SYNC.DEFER_BLOCKING 0x0 ;  /* 0x0000000000007b1d */ /* 0x000fe20000010000 */
[----:B0-----:R-:W-:Y:S01]  /*2a30*/  FMUL.FTZ R12, R151, R154 ;  /* 0x0000009a970c7220 */ /* 0x001fe20000410000 */
[C---:B------:R-:W-:Y:S01]  /*2a40*/  ISETP.NE.AND P1, PT, R48.reuse, RZ, PT ;  /* 0x000000ff3000720c */ /* 0x040fe20003f25270 */
[----:B------:R-:W-:Y:S01]  /*2a50*/  FMUL.FTZ R157, R157, R148 ;  /* 0x000000949d9d7220 */ /* 0x000fe20000410000 */
[----:B------:R-:W-:Y:S01]  /*2a60*/  PRMT R177, RZ, 0x7610, R11 ;  /* 0x00007610ffb17816 */ /* 0x000fe2000000000b */
[----:B------:R-:W-:Y:S01]  /*2a70*/  FFMA.FTZ R13, R33, R12, RZ ;  /* 0x0000000c210d7223 */ /* 0x000fe200000100ff */
[----:B------:R-:W-:Y:S01]  /*2a80*/  IADD3 R183, R48, 0x40, RZ ;  /* 0x0000004030b77810 */ /* 0x000fe20007ffe0ff */
[----:B------:R-:W-:Y:S01]  /*2a90*/  FMUL.FTZ R159, R159, R24 ;  /* 0x000000189f9f7220 */ /* 0x000fe20000410000 */
[----:B------:R-:W-:Y:S01]  /*2aa0*/  BSSY B0, `(.L_x_3843) ;  /* 0x00000c9000007945 */ /* 0x000fe20003800000 */
[----:B------:R-:W-:Y:S01]  /*2ab0*/  FFMA.FTZ R12, R32, R157, R13 ;  /* 0x0000009d200c7223 */ /* 0x000fe2000001000d */
[----:B------:R-:W-:Y:S01]  /*2ac0*/  HFMA2.MMA R13, -RZ, RZ, 0, 0 ;  /* 0x00000000ff0d7435 */ /* 0x000fe200000001ff */
[----:B------:R-:W-:Y:S01]  /*2ad0*/  FMUL.FTZ R161, R161, R142 ;  /* 0x0000008ea1a17220 */ /* 0x000fe20000410000 */
[----:B------:R-:W-:Y:S01]  /*2ae0*/  LEA.HI.SX32 R183, R183, R48, 0x1b ;  /* 0x00000030b7b77211 */ /* 0x000fe200078fdaff */
[----:B------:R-:W-:-:S02]  /*2af0*/  FFMA.FTZ R159, R31, R159, R12 ;  /* 0x0000009f1f9f7223 */ /* 0x000fc4000001000c */
[----:B------:R-:W-:Y:S02]  /*2b00*/  FMUL.FTZ R167, R167, R144 ;  /* 0x00000090a7a77220 */ /* 0x000fe40000410000 */
[----:B------:R-:W-:Y:S01]  /*2b10*/  FFMA.FTZ R12, R30, R161, R159 ;  /* 0x000000a11e0c7223 */ /* 0x000fe2000001009f */
[----:B------:R-:W-:Y:S01]  /*2b20*/  SHF.L.U64.HI R159, R70, 0x2, R61 ;  /* 0x00000002469f7819 */ /* 0x000fe2000001023d */
[----:B------:R-:W-:Y:S01]  /*2b30*/  FMUL.FTZ R169, R169, R146 ;  /* 0x00000092a9a97220 */ /* 0x000fe20000410000 */
[----:B------:R-:W-:Y:S01]  /*2b40*/  PRMT R161, RZ, 0x7610, R9 ;  /* 0x00007610ffa17816 */ /* 0x000fe20000000009 */
[----:B------:R-:W-:Y:S02]  /*2b50*/  FFMA.FTZ R167, R29, R167, R12 ;  /* 0x000000a71da77223 */ /* 0x000fe4000001000c */
[----:B------:R-:W-:Y:S01]  /*2b60*/  FMUL.FTZ R171, R171, R150 ;  /* 0x00000096abab7220 */ /* 0x000fe20000410000 */
[----:B------:R-:W0:Y:S01]  /*2b70*/  LDS R151, [R48.X8+0x1b14] ;  /* 0x001b140030977984 */ /* 0x000e220000008800 */
[----:B------:R-:W-:Y:S01]  /*2b80*/  FFMA.FTZ R12, R28, R169, R167 ;  /* 0x000000a91c0c7223 */ /* 0x000fe200000100a7 */
[----:B------:R-:W-:Y:S01]  /*2b90*/  PRMT R169, RZ, 0x5410, R10 ;  /* 0x00005410ffa97816 */ /* 0x000fe2000000000a */
[----:B------:R-:W-:Y:S01]  /*2ba0*/  IMAD R14, R165, c[0x0][0x2b8], RZ ;  /* 0x0000ae00a50e7a24 */ /* 0x000fe200078e02ff */
[----:B------:R1:W-:Y:S01]  /*2bb0*/  @!P1 STS.64 [R63.X8+0x2610], R16 ;  /* 0x002610103f009388 */ /* 0x0003e20000008a00 */
[----:B------:R-:W-:Y:S01]  /*2bc0*/  FFMA.FTZ R171, R27, R171, R12 ;  /* 0x000000ab1bab7223 */ /* 0x000fe2000001000c */
[----:B------:R-:W-:Y:S01]  /*2bd0*/  MOV R12, R48 ;  /* 0x00000030000c7202 */ /* 0x000fe20000000f00 */
[----:B------:R-:W-:-:S02]  /*2be0*/  FMUL.FTZ R174, R174, R25 ;  /* 0x00000019aeae7220 */ /* 0x000fc40000410000 */
[C---:B------:R-:W-:Y:S02]  /*2bf0*/  IMAD R15, R53.reuse, c[0x0][0x2bc], R14 ;  /* 0x0000af00350f7a24 */ /* 0x040fe400078e020e */
[----:B------:R-:W-:-:S04]  /*2c00*/  IMAD.WIDE.U32 R12, R53, c[0x0][0x2b8], R12 ;  /* 0x0000ae00350c7a25 */ /* 0x000fc800078e000c */
[----:B------:R-:W-:Y:S01]  /*2c10*/  FFMA.FTZ R171, R26, R174, R171 ;  /* 0x000000ae1aab7223 */ /* 0x000fe200000100ab */
[----:B------:R-:W-:Y:S01]  /*2c20*/  IADD3 R13, R13, R15, RZ ;  /* 0x0000000f0d0d7210 */ /* 0x000fe20007ffe0ff */
[----:B------:R-:W-:Y:S02]  /*2c30*/  FMUL.FTZ R176, R176, R152 ;  /* 0x00000098b0b07220 */ /* 0x000fe40000410000 */
[----:B------:R-:W-:Y:S02]  /*2c40*/  IMAD R14, R163, c[0x0][0x2c0], RZ ;  /* 0x0000b000a30e7a24 */ /* 0x000fe400078e02ff */
[----:B------:R-:W-:Y:S01]  /*2c50*/  FFMA.FTZ R171, R0, R176, R171 ;  /* 0x000000b000ab7223 */ /* 0x000fe200000100ab */
[----:B------:R-:W-:Y:S01]  /*2c60*/  SHF.L.U32 R176, R48, 0x4, RZ ;  /* 0x0000000430b07819 */ /* 0x000fe200000006ff */
[----:B------:R-:W-:Y:S02]  /*2c70*/  FMUL.FTZ R175, R175, R156 ;  /* 0x0000009cafaf7220 */ /* 0x000fe40000410000 */
[C---:B------:R-:W-:Y:S01]  /*2c80*/  IMAD R15, R51.reuse, c[0x0][0x2c4], R14 ;  /* 0x0000b100330f7a24 */ /* 0x040fe200078e020e */
[----:B------:R-:W-:Y:S01]  /*2c90*/  LEA.HI.SX32 R176, R176, R176, 0x1b ;  /* 0x000000b0b0b07211 */ /* 0x000fe200078fdaff */
[----:B------:R-:W-:-:S04]  /*2ca0*/  IMAD.WIDE.U32 R12, R51, c[0x0][0x2c0], R12 ;  /* 0x0000b000330c7a25 */ /* 0x000fc800078e000c */
[----:B------:R-:W-:Y:S01]  /*2cb0*/  FFMA.FTZ R171, R60, R175, R171 ;  /* 0x000000af3cab7223 */ /* 0x000fe200000100ab */
[----:B------:R-:W-:Y:S01]  /*2cc0*/  IADD3 R13, R13, R15, RZ ;  /* 0x0000000f0d0d7210 */ /* 0x000fe20007ffe0ff */
[----:B------:R-:W-:Y:S01]  /*2cd0*/  FMUL.FTZ R172, R172, R158 ;  /* 0x0000009eacac7220 */ /* 0x000fe20000410000 */
[----:B------:R-:W-:Y:S01]  /*2ce0*/  LEA R14, P0, R12, c[0x0][0x320], 0x2 ;  /* 0x0000c8000c0e7a11 */ /* 0x000fe200078010ff */
[----:B------:R-:W-:Y:S01]  /*2cf0*/  FMUL.FTZ R153, R153, R160 ;  /* 0x000000a099997220 */ /* 0x000fe20000410000 */
[----:B------:R-:W-:Y:S01]  /*2d00*/  PRMT R175, RZ, 0x5410, R11 ;  /* 0x00005410ffaf7816 */ /* 0x000fe2000000000b */
[----:B------:R-:W-:Y:S01]  /*2d10*/  FFMA.FTZ R171, R58, R172, R171 ;  /* 0x000000ac3aab7223 */ /* 0x000fe200000100ab */
[----:B------:R-:W-:Y:S01]  /*2d20*/  LEA.HI.X R15, R12, c[0x0][0x324], R13, 0x2, P0 ;  /* 0x0000c9000c0f7a11 */ /* 0x000fe200000f140d */
[----:B------:R-:W-:Y:S02]  /*2d30*/  FMUL.FTZ R155, R155, R162 ;  /* 0x000000a29b9b7220 */ /* 0x000fe40000410000 */
[----:B0-----:R-:W-:-:S02]  /*2d40*/  FFMA.FTZ R170, R151, R170, R193 ;  /* 0x000000aa97aa7223 */ /* 0x001fc400000100c1 */
[----:B------:R-:W-:Y:S01]  /*2d50*/  FFMA.FTZ R153, R64, R153, R171 ;  /* 0x0000009940997223 */ /* 0x000fe200000100ab */
[----:B------:R-:W-:Y:S01]  /*2d60*/  PRMT R171, RZ, 0x7610, R10 ;  /* 0x00007610ffab7816 */ /* 0x000fe2000000000a */
[----:B------:R-:W-:Y:S01]  /*2d70*/  FFMA.FTZ R180, R143, R170, R180 ;  /* 0x000000aa8fb47223 */ /* 0x000fe200000100b4 */
[----:B------:R-:W-:Y:S01]  /*2d80*/  P2R R143, PR, RZ, 0x2 ;  /* 0x00000002ff8f7803 */ /* 0x000fe20000000000 */
[----:B------:R-:W-:Y:S01]  /*2d90*/  IMAD R157, R37, -0x400, R52 ;  /* 0xfffffc00259d7824 */ /* 0x000fe200078e0234 */
[----:B------:R-:W-:Y:S01]  /*2da0*/  LEA R143, R38, 0xfffffc00, 0xa ;  /* 0xfffffc00268f7811 */ /* 0x000fe200078e50ff */
[----:B------:R-:W-:Y:S02]  /*2db0*/  FFMA.FTZ R178, R131, R180, R178 ;  /* 0x000000b483b27223 */ /* 0x000fe400000100b2 */
[----:B------:R-:W-:Y:S01]  /*2dc0*/  FFMA.FTZ R153, R62, R155, R153 ;  /* 0x0000009b3e997223 */ /* 0x000fe20000010099 */
[----:B------:R-:W-:Y:S01]  /*2dd0*/  PRMT R155, RZ, 0x7610, R8 ;  /* 0x00007610ff9b7816 */ /* 0x000fe20000000008 */
[----:B------:R-:W-:Y:S01]  /*2de0*/  FFMA.FTZ R130, R130, R178, R173 ;  /* 0x000000b282827223 */ /* 0x000fe200000100ad */
[----:B------:R-:W-:Y:S01]  /*2df0*/  IADD3 R12, P0, R143, R12, RZ ;  /* 0x0000000c8f0c7210 */ /* 0x000fe20007f1e0ff */
[----:B------:R-:W-:Y:S01]  /*2e00*/  FMUL.FTZ R149, R149, R164 ;  /* 0x000000a495957220 */ /* 0x000fe20000410000 */
[----:B------:R-:W-:Y:S01]  /*2e10*/  IADD3 R182, -R143, c[0x0][0x168], -R48 ;  /* 0x00005a008fb67a10 */ /* 0x000fe20007ffe930 */
[----:B------:R-:W-:Y:S01]  /*2e20*/  FFMA.FTZ R18, R125, R130, R18 ;  /* 0x000000827d127223 */ /* 0x000fe20000010012 */
[----:B------:R-:W-:Y:S01]  /*2e30*/  LEA.HI.X.SX32 R13, R143, R13, 0x1, P0 ;  /* 0x0000000d8f0d7211 */ /* 0x000fe200000f0eff */
[----:B------:R-:W-:Y:S01]  /*2e40*/  IMAD.WIDE R14, R157, 0x4, R14 ;  /* 0x000000049d0e7825 */ /* 0x000fe200078e020e */
[----:B------:R-:W-:-:S02]  /*2e50*/  SHF.L.U32 R157, R70, 0x2, RZ ;  /* 0x00000002469d7819 */ /* 0x000fc400000006ff */
[----:B------:R-:W-:Y:S01]  /*2e60*/  ISETP.GE.AND P0, PT, R182, 0x1, PT ;  /* 0x00000001b600780c */ /* 0x000fe20003f06270 */
[----:B------:R-:W-:Y:S01]  /*2e70*/  FFMA.FTZ R124, R124, R18, R19 ;  /* 0x000000127c7c7223 */ /* 0x000fe20000010013 */
[----:B------:R-:W-:Y:S01]  /*2e80*/  ISETP.GE.AND P1, PT, R182, 0x41, PT ;  /* 0x00000041b600780c */ /* 0x000fe20003f26270 */
[----:B------:R-:W-:Y:S01]  /*2e90*/  IMAD R172, R159, c[0x0][0x2d0], RZ ;  /* 0x0000b4009fac7a24 */ /* 0x000fe200078e02ff */
[----:B------:R-:W-:Y:S01]  /*2ea0*/  PRMT R159, RZ, 0x5410, R9 ;  /* 0x00005410ff9f7816 */ /* 0x000fe20000000009 */
[----:B------:R-:W-:Y:S02]  /*2eb0*/  FFMA.FTZ R129, R129, R124, R132 ;  /* 0x0000007c81817223 */ /* 0x000fe40000010084 */
[----:B-1----:R-:W-:Y:S02]  /*2ec0*/  FMUL.FTZ R17, R117, R146 ;  /* 0x0000009275117220 */ /* 0x002fe40000410000 */
[----:B------:R-:W-:Y:S02]  /*2ed0*/  FFMA.FTZ R134, R127, R129, R134 ;  /* 0x000000817f867223 */ /* 0x000fe40000010086 */
[----:B------:R-:W-:-:S02]  /*2ee0*/  FMUL.FTZ R19, R117, R25 ;  /* 0x0000001975137220 */ /* 0x000fc40000410000 */
[----:B------:R-:W-:Y:S02]  /*2ef0*/  FFMA.FTZ R126, R126, R134, R133 ;  /* 0x000000867e7e7223 */ /* 0x000fe40000010085 */
[----:B------:R-:W-:Y:S02]  /*2f00*/  FFMA.FTZ R149, R66, R149, R153 ;  /* 0x0000009542957223 */ /* 0x000fe40000010099 */
[----:B------:R-:W-:Y:S02]  /*2f10*/  FFMA.FTZ R128, R128, R126, R135 ;  /* 0x0000007e80807223 */ /* 0x000fe40000010087 */
[----:B------:R-:W-:Y:S02]  /*2f20*/  FMUL.FTZ R145, R145, R166 ;  /* 0x000000a691917220 */ /* 0x000fe40000410000 */
[----:B------:R-:W-:Y:S02]  /*2f30*/  FMUL.FTZ R147, R147, R168 ;  /* 0x000000a893937220 */ /* 0x000fe40000410000 */
[----:B------:R-:W-:-:S02]  /*2f40*/  FFMA.FTZ R123, R123, R128, R136 ;  /* 0x000000807b7b7223 */ /* 0x000fc40000010088 */
[----:B------:R-:W-:Y:S02]  /*2f50*/  IMAD R151, R157, c[0x0][0x2d4], R172 ;  /* 0x0000b5009d977a24 */ /* 0x000fe400078e02ac */
[----:B------:R-:W-:Y:S02]  /*2f60*/  FMUL.FTZ R17, R28, R17 ;  /* 0x000000111c117220 */ /* 0x000fe40000410000 */
[----:B------:R-:W-:Y:S02]  /*2f70*/  FMUL.FTZ R19, R26, R19 ;  /* 0x000000131a137220 */ /* 0x000fe40000410000 */
[----:B------:R-:W-:Y:S01]  /*2f80*/  FFMA.FTZ R145, R68, R145, R149 ;  /* 0x0000009144917223 */ /* 0x000fe20000010095 */
[----:B------:R0:W-:Y:S01]  /*2f90*/  STS [R176.X4+0x864], R17 ;  /* 0x00086411b0007388 */ /* 0x0001e20000004800 */
[----:B------:R-:W-:Y:S01]  /*2fa0*/  FMUL.FTZ R172, R116, R147 ;  /* 0x0000009374ac7220 */ /* 0x000fe20000410000 */
[----:B------:R-:W-:Y:S01]  /*2fb0*/  PRMT R149, RZ, 0x7610, R7 ;  /* 0x00007610ff957816 */ /* 0x000fe20000000007 */
[----:B------:R-:W-:Y:S01]  /*2fc0*/  FFMA.FTZ R118, R118, R123, R137 ;  /* 0x0000007b76767223 */ /* 0x000fe20000010089 */
[----:B------:R1:W-:Y:S01]  /*2fd0*/  STS [R176.X4+0x86c], R19 ;  /* 0x00086c13b0007388 */ /* 0x0003e20000004800 */
[----:B------:R-:W-:-:S02]  /*2fe0*/  FADD.FTZ R131, R145, R172 ;  /* 0x000000ac91837221 */ /* 0x000fc40000010000 */
[C---:B------:R-:W-:Y:S02]  /*2ff0*/  FMUL.FTZ R172, R117.reuse, R154 ;  /* 0x0000009a75ac7220 */ /* 0x040fe40000410000 */
[C---:B------:R-:W-:Y:S02]  /*3000*/  FMUL.FTZ R145, R117.reuse, R148 ;  /* 0x0000009475917220 */ /* 0x040fe40000410000 */
        /* <DEDUP_REMOVED lines=8> */
[----:B------:R-:W-:Y:S02]  /*3090*/  FFMA.FTZ R119, R119, R118, R138 ;  /* 0x0000007677777223 */ /* 0x000fe4000001008a */
[----:B0-----:R-:W-:-:S02]  /*30a0*/  FMUL.FTZ R17, R117, R162 ;  /* 0x000000a275117220 */ /* 0x001fc40000410000 */
[C---:B-1----:R-:W-:Y:S02]  /*30b0*/  FMUL.FTZ R19, R117.reuse, R164 ;  /* 0x000000a475137220 */ /* 0x042fe40000410000 */
[C---:B------:R-:W-:Y:S02]  /*30c0*/  FMUL.FTZ R137, R117.reuse, R166 ;  /* 0x000000a675897220 */ /* 0x040fe40000410000 */
[----:B------:R-:W-:Y:S02]  /*30d0*/  FMUL.FTZ R117, R117, R168 ;  /* 0x000000a875757220 */ /* 0x000fe40000410000 */
[----:B------:R-:W-:Y:S01]  /*30e0*/  FFMA.FTZ R120, R120, R119, R139 ;  /* 0x0000007778787223 */ /* 0x000fe2000001008b */
[----:B------:R-:W-:Y:S01]  /*30f0*/  PRMT R139, RZ, 0x5410, R6 ;  /* 0x00005410ff8b7816 */ /* 0x000fe20000000006 */
[----:B------:R-:W-:Y:S02]  /*3100*/  FMUL.FTZ R117, R116, R117 ;  /* 0x0000007574757220 */ /* 0x000fe40000410000 */
[----:B------:R-:W-:-:S02]  /*3110*/  FFMA.FTZ R121, R121, R120, R140 ;  /* 0x0000007879797223 */ /* 0x000fc4000001008c */
[----:B------:R-:W-:Y:S01]  /*3120*/  FMUL.FTZ R125, R0, R125 ;  /* 0x0000007d007d7220 */ /* 0x000fe20000410000 */
[----:B------:R0:W-:Y:S01]  /*3130*/  STS [R176.X4+0x88c], R117 ;  /* 0x00088c75b0007388 */ /* 0x0001e20000004800 */
[----:B------:R-:W-:Y:S02]  /*3140*/  FMUL.FTZ R19, R66, R19 ;  /* 0x0000001342137220 */ /* 0x000fe40000410000 */
[----:B------:R-:W-:Y:S01]  /*3150*/  FFMA.FTZ R122, R122, R121, R141 ;  /* 0x000000797a7a7223 */ /* 0x000fe2000001008d */
[----:B------:R1:W-:Y:S01]  /*3160*/  STS [R176.X4+0x870], R125 ;  /* 0x0008707db0007388 */ /* 0x0003e20000004800 */
[----:B------:R-:W-:Y:S01]  /*3170*/  FMUL.FTZ R127, R60, R127 ;  /* 0x0000007f3c7f7220 */ /* 0x000fe20000410000 */
[----:B------:R-:W-:Y:S01]  /*3180*/  PRMT R141, RZ, 0x7610, R6 ;  /* 0x00007610ff8d7816 */ /* 0x000fe20000000006 */
[----:B------:R-:W-:Y:S01]  /*3190*/  FMUL.FTZ R16, R29, R16 ;  /* 0x000000101d107220 */ /* 0x000fe20000410000 */
[----:B------:R2:W-:Y:S01]  /*31a0*/  STS [R176.X4+0x884], R19 ;  /* 0x00088413b0007388 */ /* 0x0005e20000004800 */
[----:B------:R-:W-:Y:S01]  /*31b0*/  FMUL.FTZ R132, R27, R132 ;  /* 0x000000841b847220 */ /* 0x000fe20000410000 */
[--C-:B0-----:R-:W-:Y:S01]  /*31c0*/  PRMT R117, RZ, 0x5410, R4.reuse ;  /* 0x00005410ff757816 */ /* 0x101fe20000000004 */
[----:B------:R-:W-:Y:S01]  /*31d0*/  FMUL.FTZ R133, R58, R133 ;  /* 0x000000853a857220 */ /* 0x000fe20000410000 */
[----:B------:R0:W-:Y:S01]  /*31e0*/  STS [R176.X4+0x874], R127 ;  /* 0x0008747fb0007388 */ /* 0x0001e20000004800 */
[----:B------:R-:W-:Y:S01]  /*31f0*/  FMUL.FTZ R135, R64, R135 ;  /* 0x0000008740877220 */ /* 0x000fe20000410000 */
[----:B-1----:R-:W-:Y:S01]  /*3200*/  PRMT R125, RZ, 0x7610, R4 ;  /* 0x00007610ff7d7816 */ /* 0x002fe20000000004 */
[----:B------:R-:W-:Y:S01]  /*3210*/  FFMA.FTZ R154, -R115, R117, R154 ;  /* 0x00000075739a7223 */ /* 0x000fe2000001019a */
[----:B------:R1:W-:Y:S01]  /*3220*/  STS [R176.X4+0x860], R16 ;  /* 0x00086010b0007388 */ /* 0x0003e20000004800 */
[----:B------:R-:W-:-:S02]  /*3230*/  FMUL.FTZ R137, R68, R137 ;  /* 0x0000008944897220 */ /* 0x000fc40000410000 */
[----:B--2---:R-:W-:Y:S01]  /*3240*/  FMUL.FTZ R19, R115, R122 ;  /* 0x0000007a73137220 */ /* 0x004fe20000410000 */
[----:B------:R2:W-:Y:S01]  /*3250*/  STS [R176.X4+0x868], R132 ;  /* 0x00086884b0007388 */ /* 0x0005e20000004800 */
[----:B------:R-:W-:Y:S01]  /*3260*/  FMUL.FTZ R17, R62, R17 ;  /* 0x000000113e117220 */ /* 0x000fe20000410000 */
[----:B0-----:R-:W-:Y:S01]  /*3270*/  PRMT R127, RZ, 0x5410, R5 ;  /* 0x00005410ff7f7816 */ /* 0x001fe20000000005 */
[----:B------:R-:W-:Y:S01]  /*3280*/  FMUL.FTZ R147, R30, R147 ;  /* 0x000000931e937220 */ /* 0x000fe20000410000 */
[----:B------:R0:W-:Y:S01]  /*3290*/  STS [R176.X4+0x878], R133 ;  /* 0x00087885b0007388 */ /* 0x0001e20000004800 */
[----:B------:R-:W-:Y:S02]  /*32a0*/  FMUL.FTZ R136, R112, R119 ;  /* 0x0000007770887220 */ /* 0x000fe40000410000 */
[----:B-1----:R-:W-:Y:S01]  /*32b0*/  FFMA.FTZ R16, R19, R154, RZ ;  /* 0x0000009a13107223 */ /* 0x002fe200000100ff */
[----:B------:R1:W-:Y:S01]  /*32c0*/  STS [R176.X4+0x87c], R135 ;  /* 0x00087c87b0007388 */ /* 0x0003e20000004800 */
[----:B------:R-:W-:-:S02]  /*32d0*/  FFMA.FTZ R24, -R113, R127, R24 ;  /* 0x0000007f71187223 */ /* 0x000fc40000010118 */
[----:B--2---:R-:W-:Y:S01]  /*32e0*/  FMUL.FTZ R132, R114, R121 ;  /* 0x0000007972847220 */ /* 0x004fe20000410000 */
[----:B------:R2:W-:Y:S01]  /*32f0*/  STS [R176.X4+0x888], R137 ;  /* 0x00088889b0007388 */ /* 0x0005e20000004800 */
[----:B------:R-:W-:Y:S02]  /*3300*/  FMUL.FTZ R145, R32, R145 ;  /* 0x0000009120917220 */ /* 0x000fe40000410000 */
[----:B0-----:R-:W-:Y:S01]  /*3310*/  FFMA.FTZ R133, -R114, R125, R148 ;  /* 0x0000007d72857223 */ /* 0x001fe20000010194 */
[----:B------:R0:W-:Y:S01]  /*3320*/  STS [R176.X4+0x880], R17 ;  /* 0x00088011b0007388 */ /* 0x0001e20000004800 */
[----:B------:R-:W-:Y:S01]  /*3330*/  FFMA.FTZ R144, -R111, R139, R144 ;  /* 0x0000008b6f907223 */ /* 0x000fe20000010190 */
[----:B-1----:R-:W-:Y:S01]  /*3340*/  PRMT R135, RZ, 0x7610, R5 ;  /* 0x00007610ff877816 */ /* 0x002fe20000000005 */
[----:B------:R-:W-:Y:S01]  /*3350*/  FFMA.FTZ R16, R132, R133, R16 ;  /* 0x0000008584107223 */ /* 0x000fe20000010010 */
[----:B------:R1:W-:Y:S01]  /*3360*/  STS [R176.X4+0x85c], R147 ;  /* 0x00085c93b0007388 */ /* 0x0003e20000004800 */
[----:B------:R-:W-:-:S02]  /*3370*/  FFMA.FTZ R153, -R110, R141, R146 ;  /* 0x0000008d6e997223 */ /* 0x000fc40000010192 */
[----:B--2---:R-:W-:Y:S01]  /*3380*/  FMUL.FTZ R137, R113, R120 ;  /* 0x0000007871897220 */ /* 0x004fe20000410000 */
[----:B------:R2:W-:Y:S01]  /*3390*/  STS [R176.X4+0x854], R145 ;  /* 0x00085491b0007388 */ /* 0x0005e20000004800 */
[----:B------:R-:W-:Y:S02]  /*33a0*/  FFMA.FTZ R142, -R112, R135, R142 ;  /* 0x00000087708e7223 */ /* 0x000fe4000001018e */
[----:B0-----:R-:W-:Y:S02]  /*33b0*/  FFMA.FTZ R17, R137, R24, R16 ;  /* 0x0000001889117223 */ /* 0x001fe40000010010 */
[----:B------:R-:W-:Y:S02]  /*33c0*/  FMUL.FTZ R138, R110, R123 ;  /* 0x0000007b6e8a7220 */ /* 0x000fe40000410000 */
[----:B-1----:R-:W-:Y:S02]  /*33d0*/  FMUL.FTZ R147, R111, R118 ;  /* 0x000000766f937220 */ /* 0x002fe40000410000 */
[----:B------:R-:W-:Y:S01]  /*33e0*/  FFMA.FTZ R17, R136, R142, R17 ;  /* 0x0000008e88117223 */ /* 0x000fe20000010011 */
[----:B--2---:R-:W-:Y:S01]  /*33f0*/  PRMT R145, RZ, 0x5410, R7 ;  /* 0x00005410ff917816 */ /* 0x004fe20000000007 */
[----:B------:R-:W-:-:S04]  /*3400*/  IMAD.WIDE.U32 R14, R157, c[0x0][0x2d0], R14 ;  /* 0x0000b4009d0e7a25 */ /* 0x000fc800078e000e */
[----:B------:R-:W-:Y:S01]  /*3410*/  FFMA.FTZ R17, R147, R144, R17 ;  /* 0x0000009093117223 */ /* 0x000fe20000010011 */
[----:B------:R-:W-:Y:S01]  /*3420*/  IADD3 R15, R15, R151, RZ ;  /* 0x000000970f0f7210 */ /* 0x000fe20007ffe0ff */
[C---:B------:R-:W-:Y:S01]  /*3430*/  FFMA.FTZ R150, -R109.reuse, R145, R150 ;  /* 0x000000916d967223 */ /* 0x040fe20000010196 */
[----:B------:R-:W-:Y:S01]  /*3440*/  PRMT R151, RZ, 0x5410, R8 ;  /* 0x00005410ff977816 */ /* 0x000fe20000000008 */
        /* <DEDUP_REMOVED lines=20> */
[----:B------:R-:W-:Y:S02]  /*3590*/  FMUL.FTZ R172, R33, R172 ;  /* 0x000000ac21ac7220 */ /* 0x000fe40000410000 */
[----:B------:R-:W-:-:S02]  /*35a0*/  FMUL.FTZ R174, R31, R174 ;  /* 0x000000ae1fae7220 */ /* 0x000fc40000410000 */
[----:B------:R-:W-:Y:S01]  /*35b0*/  FFMA.FTZ R181, -R97, R177, R168 ;  /* 0x000000b161b57223 */ /* 0x000fe200000101a8 */
[----:B------:R0:W-:Y:S01]  /*35c0*/  STS [R176.X4+0x850], R172 ;  /* 0x000850acb0007388 */ /* 0x0001e20000004800 */
[C---:B------:R-:W-:Y:S02]  /*35d0*/  FFMA.FTZ R164, -R101.reuse, R171, R164 ;  /* 0x000000ab65a47223 */ /* 0x040fe400000101a4 */
[----:B------:R-:W-:Y:S01]  /*35e0*/  FMUL.FTZ R168, R101, R178 ;  /* 0x000000b265a87220 */ /* 0x000fe20000410000 */
[----:B------:R1:W-:Y:S01]  /*35f0*/  STS [R176.X4+0x858], R174 ;  /* 0x000858aeb0007388 */ /* 0x0003e20000004800 */
[----:B------:R-:W-:Y:S02]  /*3600*/  FFMA.FTZ R17, R143, R162, R17 ;  /* 0x000000a28f117223 */ /* 0x000fe40000010011 */
[C---:B------:R-:W-:Y:S02]  /*3610*/  FFMA.FTZ R166, -R99.reuse, R175, R166 ;  /* 0x000000af63a67223 */ /* 0x040fe400000101a6 */
[----:B------:R-:W-:-:S02]  /*3620*/  FMUL.FTZ R179, R99, R180 ;  /* 0x000000b463b37220 */ /* 0x000fc40000410000 */
[----:B0-----:R-:W-:Y:S02]  /*3630*/  FMUL.FTZ R172, R97, R170 ;  /* 0x000000aa61ac7220 */ /* 0x001fe40000410000 */
[----:B------:R-:W-:Y:S02]  /*3640*/  FFMA.FTZ R17, R168, R164, R17 ;  /* 0x000000a4a8117223 */ /* 0x000fe40000010011 */
[----:B------:R-:W-:Y:S02]  /*3650*/  FMUL.FTZ R187, R172, R181 ;  /* 0x000000b5acbb7220 */ /* 0x000fe40000410000 */
[----:B-1----:R-:W-:Y:S01]  /*3660*/  FFMA.FTZ R176, R179, R166, R17 ;  /* 0x000000a6b3b07223 */ /* 0x002fe20000010011 */
        /* <DEDUP_REMOVED lines=8> */
[----:B------:R-:W-:-:S04]  /*36f0*/  LEA R16, P0, R12, c[0x0][0x320], 0x2 ;  /* 0x0000c8000c107a11 */ /* 0x000fc800078010ff */
[----:B------:R-:W-:-:S04]  /*3700*/  IADD3 R17, R13, R17, RZ ;  /* 0x000000110d117210 */ /* 0x000fc80007ffe0ff */
[----:B------:R-:W-:-:S05]  /*3710*/  LEA.HI.X R17, R12, c[0x0][0x324], R17, 0x2, P0 ;  /* 0x0000c9000c117a11 */ /* 0x000fca00000f1411 */
[----:B0-----:R0:W-:Y:S02]  /*3720*/  RED.E.ADD.F32.FTZ.RN.STRONG.GPU [R16.64], R185 ;  /* 0x000000b91000798e */ /* 0x0011e4000c10e784 */
.L_x_3844:
[----:B------:R-:W-:Y:S05]  /*3730*/  BSYNC B0 ;  /* 0x0000000000007941 */ /* 0x000fea0003800000 */
.L_x_3843:
[----:B------:R-:W1:Y:S01]  /*3740*/  LDS R183, [R183.X4+0x950] ;  /* 0x00095000b7b77984 */ /* 0x000e620000004800 */
[----:B------:R-:W-:Y:S01]  /*3750*/  BSSY B0, `(.L_x_3845) ;  /* 0x0000006000007945 */ /* 0x000fe20003800000 */
[----:B------:R-:W-:Y:S01]  /*3760*/  FADD.FTZ R12, R176, R187 ;  /* 0x000000bbb00c7221 */ /* 0x000fe20000010000 */
[C---:B------:R-:W-:Y:S02]  /*3770*/  IADD3 R13, R48.reuse, 0x80, RZ ;  /* 0x00000080300d7810 */ /* 0x040fe40007ffe0ff */
[----:B0-----:R-:W-:Y:S01]  /*3780*/  IADD3 R17, R48, 0xc0, RZ ;  /* 0x000000c030117810 */ /* 0x001fe20007ffe0ff */
[----:B------:R-:W-:Y:S05]  /*3790*/  @!P1 BRA `(.L_x_3846) ;  /* 0x0000001000009947 */ /* 0x000fea0003800000 */
[----:B-1----:R0:W-:Y:S02]  /*37a0*/  RED.E.ADD.F32.FTZ.RN.STRONG.GPU [R14.64+-0xf00], R183 ;  /* 0xfff100b70e00798e */ /* 0x0021e4000c10e784 */
.L_x_3846:
[----:B------:R-:W-:Y:S05]  /*37b0*/  BSYNC B0 ;  /* 0x0000000000007941 */ /* 0x000fea0003800000 */
.L_x_3845:
[----:B------:R-:W-:Y:S01]  /*37c0*/  LEA.HI.SX32 R13, R13, R48, 0x1b ;  /* 0x000000300d0d7211 */ /* 0x000fe200078fdaff */
[----:B------:R-:W-:Y:S01]  /*37d0*/  BSSY B0, `(.L_x_3847) ;  /* 0x000000d000007945 */ /* 0x000fe20003800000 */
[----:B------:R-:W-:Y:S02]  /*37e0*/  ISETP.GE.AND P6, PT, R182, 0x81, PT ;  /* 0x00000081b600780c */ /* 0x000fe40003fc6270 */
[----:B01----:R-:W-:-:S02]  /*37f0*/  IADD3 R183, R48, 0x100, RZ ;  /* 0x0000010030b77810 */ /* 0x003fc40007ffe0ff */
[----:B------:R-:W0:Y:S01]  /*3800*/  LDS R13, [R13.X4+0xa50] ;  /* 0x000a50000d0d7984 */ /* 0x000e220000004800 */
[----:B------:R-:W-:Y:S02]  /*3810*/  LEA.HI.SX32 R17, R17, R48, 0x1b ;  /* 0x0000003011117211 */ /* 0x000fe400078fdaff */
[C---:B------:R-:W-:Y:S02]  /*3820*/  ISETP.GE.AND P0, PT, R182.reuse, 0xc1, PT ;  /* 0x000000c1b600780c */ /* 0x040fe40003f06270 */
[C---:B------:R-:W-:Y:S02]  /*3830*/  ISETP.GE.AND P1, PT, R182.reuse, 0x101, PT ;  /* 0x00000101b600780c */ /* 0x040fe40003f26270 */
[C---:B------:R-:W-:Y:S02]  /*3840*/  ISETP.GE.AND P2, PT, R182.reuse, 0x141, PT ;  /* 0x00000141b600780c */ /* 0x040fe40003f46270 */
[C---:B------:R-:W-:Y:S02]  /*3850*/  ISETP.GE.AND P3, PT, R182.reuse, 0x181, PT ;  /* 0x00000181b600780c */ /* 0x040fe40003f66270 */
[----:B------:R-:W-:-:S02]  /*3860*/  ISETP.GE.AND P4, PT, R182, 0x1c1, PT ;  /* 0x000001c1b600780c */ /* 0x000fc40003f86270 */
[----:B------:R-:W-:Y:S01]  /*3870*/  ISETP.GE.AND P5, PT, R182, 0x201, PT ;  /* 0x00000201b600780c */ /* 0x000fe20003fa6270 */
[----:B------:R-:W-:Y:S10]  /*3880*/  @!P6 BRA `(.L_x_3848) ;  /* 0x000000100000e947 */ /* 0x000ff40003800000 */
[----:B0-----:R0:W-:Y:S02]  /*3890*/  RED.E.ADD.F32.FTZ.RN.STRONG.GPU [R14.64+-0xe00], R13 ;  /* 0xfff2000d0e00798e */ /* 0x0011e4000c10e784 */
.L_x_3848:
[----:B------:R-:W-:Y:S05]  /*38a0*/  BSYNC B0 ;  /* 0x0000000000007941 */ /* 0x000fea0003800000 */
.L_x_3847:
[----:B------:R-:W1:Y:S01]  /*38b0*/  LDS R17, [R17.X4+0xb50] ;  /* 0x000b500011117984 */ /* 0x000e620000004800 */
[----:B------:R-:W-:Y:S01]  /*38c0*/  BSSY B0, `(.L_x_3849) ;  /* 0x0000005000007945 */ /* 0x000fe20003800000 */
[----:B0-----:R-:W-:Y:S02]  /*38d0*/  IADD3 R13, R48, 0x140, RZ ;  /* 0x00000140300d7810 */ /* 0x001fe40007ffe0ff */
[----:B------:R-:W-:Y:S01]  /*38e0*/  LEA.HI.SX32 R183, R183, R48, 0x1b ;  /* 0x00000030b7b77211 */ /* 0x000fe200078fdaff */
[----:B------:R-:W-:Y:S05]  /*38f0*/  @!P0 BRA `(.L_x_3850) ;  /* 0x0000001000008947 */ /* 0x000fea0003800000 */
[----:B-1----:R0:W-:Y:S02]  /*3900*/  RED.E.ADD.F32.FTZ.RN.STRONG.GPU [R14.64+-0xd00], R17 ;  /* 0xfff300110e00798e */ /* 0x0021e4000c10e784 */
.L_x_3850:
[----:B------:R-:W-:Y:S05]  /*3910*/  BSYNC B0 ;  /* 0x0000000000007941 */ /* 0x000fea0003800000 */
.L_x_3849:
[----:B------:R-:W2:Y:S01]  /*3920*/  LDS R183, [R183.X4+0xc50] ;  /* 0x000c5000b7b77984 */ /* 0x000ea20000004800 */
[----:B------:R-:W-:Y:S01]  /*3930*/  BSSY B0, `(.L_x_3851) ;  /* 0x0000005000007945 */ /* 0x000fe20003800000 */
[----:B01----:R-:W-:Y:S02]  /*3940*/  IADD3 R17, R48, 0x180, RZ ;  /* 0x0000018030117810 */ /* 0x003fe40007ffe0ff */
[----:B------:R-:W-:Y:S01]  /*3950*/  LEA.HI.SX32 R13, R13, R48, 0x1b ;  /* 0x000000300d0d7211 */ /* 0x000fe200078fdaff */
[----:B------:R-:W-:Y:S05]  /*3960*/  @!P1 BRA `(.L_x_3852) ;  /* 0x0000001000009947 */ /* 0x000fea0003800000 */
[----:B--2---:R0:W-:Y:S02]  /*3970*/  RED.E.ADD.F32.FTZ.RN.STRONG.GPU [R14.64+-0xc00], R183 ;  /* 0xfff400b70e00798e */ /* 0x0041e4000c10e784 */
.L_x_3852:
[----:B------:R-:W-:Y:S05]  /*3980*/  BSYNC B0 ;  /* 0x0000000000007941 */ /* 0x000fea0003800000 */
.L_x_3851:
[----:B------:R-:W1:Y:S01]  /*3990*/  LDS R13, [R13.X4+0xd50] ;  /* 0x000d50000d0d7984 */ /* 0x000e620000004800 */
[----:B------:R-:W-:Y:S01]  /*39a0*/  BSSY B0, `(.L_x_3853) ;  /* 0x0000005000007945 */ /* 0x000fe20003800000 */
[----:B0-2---:R-:W-:-:S02]  /*39b0*/  IADD3 R183, R48, 0x1c0, RZ ;  /* 0x000001c030b77810 */ /* 0x005fc40007ffe0ff */
[----:B------:R-:W-:Y:S01]  /*39c0*/  LEA.HI.SX32 R17, R17, R48, 0x1b ;  /* 0x0000003011117211 */ /* 0x000fe200078fdaff */
[----:B------:R-:W-:Y:S05]  /*39d0*/  @!P2 BRA `(.L_x_3854) ;  /* 0x000000100000a947 */ /* 0x000fea0003800000 */
[----:B-1----:R0:W-:Y:S02]  /*39e0*/  RED.E.ADD.F32.FTZ.RN.STRONG.GPU [R14.64+-0xb00], R13 ;  /* 0xfff5000d0e00798e */ /* 0x0021e4000c10e784 */
.L_x_3854:
[----:B------:R-:W-:Y:S05]  /*39f0*/  BSYNC B0 ;  /* 0x0000000000007941 */ /* 0x000fea0003800000 */
.L_x_3853:
[----:B------:R-:W2:Y:S01]  /*3a00*/  LDS R17, [R17.X4+0xe50] ;  /* 0x000e500011117984 */ /* 0x000ea20000004800 */
[----:B------:R-:W-:Y:S01]  /*3a10*/  BSSY B0, `(.L_x_3855) ;  /* 0x0000005000007945 */ /* 0x000fe20003800000 */
[----:B01----:R-:W-:Y:S02]  /*3a20*/  IADD3 R13, R48, 0x200, RZ ;  /* 0x00000200300d7810 */ /* 0x003fe40007ffe0ff */
[----:B------:R-:W-:Y:S01]  /*3a30*/  LEA.HI.SX32 R183, R183, R48, 0x1b ;  /* 0x00000030b7b77211 */ /* 0x000fe200078fdaff */
[----:B------:R-:W-:Y:S05]  /*3a40*/  @!P3 BRA `(.L_x_3856) ;  /* 0x000000100000b947 */ /* 0x000fea0003800000 */
[----:B--2---:R0:W-:Y:S02]  /*3a50*/  RED.E.ADD.F32.FTZ.RN.STRONG.GPU [R14.64+-0xa00], R17 ;  /* 0xfff600110e00798e */ /* 0x0041e4000c10e784 */
.L_x_3856:
[----:B------:R-:W-:Y:S05]  /*3a60*/  BSYNC B0 ;  /* 0x0000000000007941 */ /* 0x000fea0003800000 */
.L_x_3855:
[----:B------:R-:W1:Y:S01]  /*3a70*/  LDS R183, [R183.X4+0xf50] ;  /* 0x000f5000b7b77984 */ /* 0x000e620000004800 */
[----:B------:R-:W-:Y:S01]  /*3a80*/  BSSY B0, `(.L_x_3857) ;  /* 0x0000004000007945 */ /* 0x000fe20003800000 */
[----:B------:R-:W-:Y:S01]  /*3a90*/  LEA.HI.SX32 R13, R13, R48, 0x1b ;  /* 0x000000300d0d7211 */ /* 0x000fe200078fdaff */
[----:B------:R-:W-:Y:S05]  /*3aa0*/  @!P4 BRA `(.L_x_3858) ;  /* 0x000000100000c947 */ /* 0x000fea0003800000 */
[----:B-1----:R1:W-:Y:S02]  /*3ab0*/  RED.E.ADD.F32.FTZ.RN.STRONG.GPU [R14.64+-0x900], R183 ;  /* 0xfff700b70e00798e */ /* 0x0023e4000c10e784 */
.L_x_3858:
[----:B------:R-:W-:Y:S05]  /*3ac0*/  BSYNC B0 ;  /* 0x0000000000007941 */ /* 0x000fea0003800000 */
.L_x_3857:
[----:B------:R-:W3:Y:S01]  /*3ad0*/  LDS R13, [R13.X4+0x1050] ;  /* 0x001050000d0d7984 */ /* 0x000ee20000004800 */
[----:B------:R-:W-:Y:S01]  /*3ae0*/  BSSY B0, `(.L_x_3859) ;  /* 0x0000005000007945 */ /* 0x000fe20003800000 */
[----:B0-2---:R-:W-:-:S02]  /*3af0*/  IADD3 R17, R48, 0x240, RZ ;  /* 0x0000024030117810 */ /* 0x005fc40007ffe0ff */
[----:B-1----:R-:W-:Y:S01]  /*3b00*/  IADD3 R183, R48, 0x280, RZ ;  /* 0x0000028030b77810 */ /* 0x002fe20007ffe0ff */
[----:B------:R-:W-:Y:S05]  /*3b10*/  @!P5 BRA `(.L_x_3860) ;  /* 0x000000100000d947 */ /* 0x000fea0003800000 */
[----:B---3--:R0:W-:Y:S02]  /*3b20*/  RED.E.ADD.F32.FTZ.RN.STRONG.GPU [R14.64+-0x800], R13 ;  /* 0xfff8000d0e00798e */ /* 0x0081e4000c10e784 */
.L_x_3860:
[----:B------:R-:W-:Y:S05]  /*3b30*/  BSYNC B0 ;  /* 0x0000000000007941 */ /* 0x000fea0003800000 */
.L_x_3859:
        /* <DEDUP_REMOVED lines=14> */
.L_x_3862:
[----:B------:R-:W-:Y:S05]  /*3c20*/  BSYNC B0 ;  /* 0x0000000000007941 */ /* 0x000fea0003800000 */
.L_x_3861:
[----:B------:R-:W1:Y:S01]  /*3c30*/  LDS R183, [R183.X4+0x1250] ;  /* 0x00125000b7b77984 */ /* 0x000e620000004800 */
[----:B------:R-:W-:Y:S01]  /*3c40*/  BSSY B0, `(.L_x_3863) ;  /* 0x0000005000007945 */ /* 0x000fe20003800000 */
[----:B0-----:R-:W-:-:S02]  /*3c50*/  IADD3 R17, R48, 0x300, RZ ;  /* 0x0000030030117810 */ /* 0x001fc40007ffe0ff */
[----:B------:R-:W-:Y:S01]  /*3c60*/  LEA.HI.SX32 R13, R13, R48, 0x1b ;  /* 0x000000300d0d7211 */ /* 0x000fe200078fdaff */
[----:B------:R-:W-:Y:S05]  /*3c70*/  @!P0 BRA `(.L_x_3864) ;  /* 0x0000001000008947 */ /* 0x000fea0003800000 */
[----:B-1----:R0:W-:Y:S02]  /*3c80*/  RED.E.ADD.F32.FTZ.RN.STRONG.GPU [R14.64+-0x600], R183 ;  /* 0xfffa00b70e00798e */ /* 0x0021e4000c10e784 */
.L_x_3864:
[----:B------:R-:W-:Y:S05]  /*3c90*/  BSYNC B0 ;  /* 0x0000000000007941 */ /* 0x000fea0003800000 */
.L_x_3863:
[----:B------:R-:W2:Y:S01]  /*3ca0*/  LDS R13, [R13.X4+0x1350] ;  /* 0x001350000d0d7984 */ /* 0x000ea20000004800 */
[----:B------:R-:W-:Y:S01]  /*3cb0*/  BSSY B0, `(.L_x_3865) ;  /* 0x0000005000007945 */ /* 0x000fe20003800000 */
[----:B01----:R-:W-:Y:S02]  /*3cc0*/  IADD3 R183, R48, 0x340, RZ ;  /* 0x0000034030b77810 */ /* 0x003fe40007ffe0ff */
[----:B------:R-:W-:Y:S01]  /*3cd0*/  LEA.HI.SX32 R17, R17, R48, 0x1b ;  /* 0x0000003011117211 */ /* 0x000fe200078fdaff */
[----:B------:R-:W-:Y:S05]  /*3ce0*/  @!P1 BRA `(.L_x_3866) ;  /* 0x0000001000009947 */ /* 0x000fea0003800000 */
[----:B--2---:R0:W-:Y:S02]  /*3cf0*/  RED.E.ADD.F32.FTZ.RN.STRONG.GPU [R14.64+-0x500], R13 ;  /* 0xfffb000d0e00798e */ /* 0x0041e4000c10e784 */
.L_x_3866:
[----:B------:R-:W-:Y:S05]  /*3d00*/  BSYNC B0 ;  /* 0x0000000000007941 */ /* 0x000fea0003800000 */
.L_x_3865:
[----:B------:R-:W1:Y:S01]  /*3d10*/  LDS R17, [R17.X4+0x1450] ;  /* 0x0014500011117984 */ /* 0x000e620000004800 */
[----:B------:R-:W-:Y:S01]  /*3d20*/  BSSY B0, `(.L_x_3867) ;  /* 0x0000005000007945 */ /* 0x000fe20003800000 */
[----:B0-2---:R-:W-:Y:S02]  /*3d30*/  IADD3 R13, R48, 0x380, RZ ;  /* 0x00000380300d7810 */ /* 0x005fe40007ffe0ff */
[----:B------:R-:W-:Y:S01]  /*3d40*/  LEA.HI.SX32 R183, R183, R48, 0x1b ;  /* 0x00000030b7b77211 */ /* 0x000fe200078fdaff */
[----:B------:R-:W-:Y:S05]  /*3d50*/  @!P2 BRA `(.L_x_3868) ;  /* 0x000000100000a947 */ /* 0x000fea0003800000 */
[----:B-1----:R0:W-:Y:S02]  /*3d60*/  RED.E.ADD.F32.FTZ.RN.STRONG.GPU [R14.64+-0x400], R17 ;  /* 0xfffc00110e00798e */ /* 0x0021e4000c10e784 */
.L_x_3868:
[----:B------:R-:W-:Y:S05]  /*3d70*/  BSYNC B0 ;  /* 0x0000000000007941 */ /* 0x000fea0003800000 */
.L_x_3867:
[----:B------:R-:W2:Y:S01]  /*3d80*/  LDS R183, [R183.X4+0x1550] ;  /* 0x00155000b7b77984 */ /* 0x000ea20000004800 */
[----:B------:R-:W-:Y:S01]  /*3d90*/  BSSY B0, `(.L_x_3869) ;  /* 0x0000005000007945 */ /* 0x000fe20003800000 */
[----:B01----:R-:W-:-:S02]  /*3da0*/  IADD3 R17, R48, 0x3c0, RZ ;  /* 0x000003c030117810 */ /* 0x003fc40007ffe0ff */
[----:B------:R-:W-:Y:S01]  /*3db0*/  LEA.HI.SX32 R13, R13, R48, 0x1b ;  /* 0x000000300d0d7211 */ /* 0x000fe200078fdaff */
[----:B------:R-:W-:Y:S05]  /*3dc0*/  @!P3 BRA `(.L_x_3870) ;  /* 0x000000100000b947 */ /* 0x000fea0003800000 */
[----:B--2---:R0:W-:Y:S02]  /*3dd0*/  RED.E.ADD.F32.FTZ.RN.STRONG.GPU [R14.64+-0x300], R183 ;  /* 0xfffd00b70e00798e */ /* 0x0041e4000c10e784 */
.L_x_3870:
[----:B------:R-:W-:Y:S05]  /*3de0*/  BSYNC B0 ;  /* 0x0000000000007941 */ /* 0x000fea0003800000 */
.L_x_3869:
[----:B------:R-:W1:Y:S01]  /*3df0*/  LDS R13, [R13.X4+0x1650] ;  /* 0x001650000d0d7984 */ /* 0x000e620000004800 */
[----:B------:R-:W-:Y:S01]  /*3e00*/  BSSY B0, `(.L_x_3871) ;  /* 0x0000004000007945 */ /* 0x000fe20003800000 */
[----:B------:R-:W-:Y:S01]  /*3e10*/  LEA.HI.SX32 R17, R17, R48, 0x1b ;  /* 0x0000003011117211 */ /* 0x000fe200078fdaff */
[----:B------:R-:W-:Y:S05]  /*3e20*/  @!P4 BRA `(.L_x_3872) ;  /* 0x000000100000c947 */ /* 0x000fea0003800000 */
[----:B-1----:R1:W-:Y:S02]  /*3e30*/  RED.E.ADD.F32.FTZ.RN.STRONG.GPU [R14.64+-0x200], R13 ;  /* 0xfffe000d0e00798e */ /* 0x0023e4000c10e784 */
.L_x_3872:
[----:B------:R-:W-:Y:S05]  /*3e40*/  BSYNC B0 ;  /* 0x0000000000007941 */ /* 0x000fea0003800000 */
.L_x_3871:
[----:B------:R-:W3:Y:S01]  /*3e50*/  LDS R17, [R17.X4+0x1750] ;  /* 0x0017500011117984 */ /* 0x000ee20000004800 */
[----:B------:R-:W-:Y:S01]  /*3e60*/  BSSY B0, `(.L_x_3873) ;  /* 0x0000003000007945 */ /* 0x000fe20003800000 */
[----:B------:R-:W-:Y:S05]  /*3e70*/  @!P5 BRA `(.L_x_3874) ;  /* 0x000000100000d947 */ /* 0x000fea0003800000 */
[----:B---3--:R3:W-:Y:S02]  /*3e80*/  RED.E.ADD.F32.FTZ.RN.STRONG.GPU [R14.64+-0x100], R17 ;  /* 0xffff00110e00798e */ /* 0x0087e4000c10e784 */
.L_x_3874:
[----:B------:R-:W-:Y:S05]  /*3e90*/  BSYNC B0 ;  /* 0x0000000000007941 */ /* 0x000fea0003800000 */
.L_x_3873:
[----:B-1----:R-:W1:Y:S01]  /*3ea0*/  SHFL.DOWN PT, R13, R12, 0x1, 0x1f ;  /* 0x08201f000c0d7f89 */ /* 0x002e6200000e0000 */
[C---:B------:R-:W-:Y:S01]  /*3eb0*/  ISETP.GT.AND P0, PT, R47.reuse, 0x1e, PT ;  /* 0x0000001e2f00780c */ /* 0x040fe20003f04270 */
[----:B------:R-:W-:Y:S01]  /*3ec0*/  BSSY B0, `(.L_x_3875) ;  /* 0x0000079000007945 */ /* 0x000fe20003800000 */
[----:B------:R-:W-:Y:S01]  /*3ed0*/  ISETP.NE.AND P1, PT, R47, RZ, PT ;  /* 0x000000ff2f00720c */ /* 0x000fe20003f25270 */
[----:B0--3--:R-:W0:Y:S01]  /*3ee0*/  SHFL.DOWN PT, R14, R131, 0x1, 0x1f ;  /* 0x08201f00830e7f89 */ /* 0x009e2200000e0000 */
[----:B------:R-:W-:Y:S01]  /*3ef0*/  ISETP.NE.AND P2, PT, R48, RZ, PT ;  /* 0x000000ff3000720c */ /* 0x000fe20003f45270 */
        /* <DEDUP_REMOVED lines=9> */
[----:B-1----:R-:W-:Y:S02]  /*3f90*/  @!P0 FADD.FTZ R12, R12, R13 ;  /* 0x0000000d0c0c8221 */ /* 0x002fe40000010000 */
[----:B------:R-:W-:Y:S02]  /*3fa0*/  FADD.FTZ R96, R157, R96 ;  /* 0x000000609d607221 */ /* 0x000fe40000010000 */
[----:B0-----:R-:W-:Y:S01]  /*3fb0*/  @!P0 FADD.FTZ R131, R131, R14 ;  /* 0x0000000e83838221 */ /* 0x001fe20000010000 */
        /* <DEDUP_REMOVED lines=9> */
[----:B0-----:R-:W-:-:S02]  /*4050*/  @!P0 FADD.FTZ R12, R12, R13 ;  /* 0x0000000d0c0c8221 */ /* 0x001fc40000010000 */
[----:B------:R-:W-:Y:S02]  /*4060*/  FMUL.FTZ R13, R59, R180 ;  /* 0x000000b43b0d7220 */ /* 0x000fe40000410000 */
[----:B-1----:R-:W-:Y:S01]  /*4070*/  @!P0 FADD.FTZ R131, R131, R14 ;  /* 0x0000000e83838221 */ /* 0x002fe20000010000 */
[----:B------:R-:W0:Y:S01]  /*4080*/  SHFL.DOWN PT, R15, R12, 0x4, 0x1f ;  /* 0x08801f000c0f7f89 */ /* 0x000e2200000e0000 */
[----:B------:R-:W-:Y:S01]  /*4090*/  ISETP.GT.AND P0, PT, R47, 0x1b, PT ;  /* 0x0000001b2f00780c */ /* 0x000fe20003f04270 */
[----:B------:R-:W-:Y:S02]  /*40a0*/  FMUL.FTZ R14, R59, R170 ;  /* 0x000000aa3b0e7220 */ /* 0x000fe40000410000 */
[----:B------:R-:W1:Y:S01]  /*40b0*/  SHFL.DOWN PT, R16, R131, 0x4, 0x1f ;  /* 0x08801f0083107f89 */ /* 0x000e6200000e0000 */
[----:B------:R-:W-:Y:S02]  /*40c0*/  FMUL.FTZ R13, R166, R13 ;  /* 0x0000000da60d7220 */ /* 0x000fe40000410000 */
[----:B------:R-:W-:-:S02]  /*40d0*/  FMUL.FTZ R14, R181, R14 ;  /* 0x0000000eb50e7220 */ /* 0x000fc40000410000 */
[----:B------:R-:W-:Y:S02]  /*40e0*/  FFMA.FTZ R180, R175, R180, R13 ;  /* 0x000000b4afb47223 */ /* 0x000fe4000001000d */
[----:B------:R-:W-:Y:S02]  /*40f0*/  FFMA.FTZ R177, R177, R170, R14 ;  /* 0x000000aab1b17223 */ /* 0x000fe4000001000e */
[----:B------:R-:W-:Y:S02]  /*4100*/  FMUL.FTZ R13, R59, R178 ;  /* 0x000000b23b0d7220 */ /* 0x000fe40000410000 */
[----:B------:R-:W-:Y:S02]  /*4110*/  FADD.FTZ R86, R177, R86 ;  /* 0x00000056b1567221 */ /* 0x000fe40000010000 */
[----:B------:R-:W-:Y:S02]  /*4120*/  FMUL.FTZ R164, R164, R13 ;  /* 0x0000000da4a47220 */ /* 0x000fe40000410000 */
[----:B------:R-:W-:-:S02]  /*4130*/  FMUL.FTZ R13, R59, R130 ;  /* 0x000000823b0d7220 */ /* 0x000fc40000410000 */
[----:B------:R-:W-:Y:S02]  /*4140*/  FFMA.FTZ R171, R171, R178, R164 ;  /* 0x000000b2abab7223 */ /* 0x000fe400000100a4 */
[----:B------:R-:W-:Y:S02]  /*4150*/  FMUL.FTZ R162, R162, R13 ;  /* 0x0000000da2a27220 */ /* 0x000fe40000410000 */
        /* <DEDUP_REMOVED lines=16> */
[----:B------:R-:W-:Y:S02]  /*4260*/  FFMA.FTZ R129, R155, R129, R156 ;  /* 0x000000819b817223 */ /* 0x000fe4000001009c */
[----:B0-----:R-:W-:Y:S02]  /*4270*/  @!P0 FADD.FTZ R12, R12, R15 ;  /* 0x0000000f0c0c8221 */ /* 0x001fe40000010000 */
[----:B------:R-:W-:-:S02]  /*4280*/  FFMA.FTZ R134, R151, R134, R13 ;  /* 0x0000008697867223 */ /* 0x000fc4000001000d */
[----:B-1----:R-:W-:Y:S01]  /*4290*/  @!P0 FADD.FTZ R131, R131, R14 ;  /* 0x0000000e83838221 */ /* 0x002fe20000010000 */
[----:B------:R-:W0:Y:S01]  /*42a0*/  SHFL.DOWN PT, R15, R12, 0x10, 0x1f ;  /* 0x0a001f000c0f7f89 */ /* 0x000e2200000e0000 */
[----:B------:R-:W-:Y:S01]  /*42b0*/  ISETP.GT.AND P0, PT, R47, 0xf, PT ;  /* 0x0000000f2f00780c */ /* 0x000fe20003f04270 */
[C---:B------:R-:W-:Y:S02]  /*42c0*/  FMUL.FTZ R14, R59.reuse, R126 ;  /* 0x0000007e3b0e7220 */ /* 0x040fe40000410000 */
[----:B------:R-:W1:Y:S01]  /*42d0*/  SHFL.DOWN PT, R16, R131, 0x10, 0x1f ;  /* 0x0a001f0083107f89 */ /* 0x000e6200000e0000 */
[----:B------:R-:W-:Y:S02]  /*42e0*/  FMUL.FTZ R13, R59, R128 ;  /* 0x000000803b0d7220 */ /* 0x000fe40000410000 */
[----:B------:R-:W-:Y:S02]  /*42f0*/  FMUL.FTZ R14, R25, R14 ;  /* 0x0000000e190e7220 */ /* 0x000fe40000410000 */
[----:B------:R-:W-:-:S02]  /*4300*/  FMUL.FTZ R13, R150, R13 ;  /* 0x0000000d960d7220 */ /* 0x000fc40000410000 */
[----:B------:R-:W-:Y:S02]  /*4310*/  FFMA.FTZ R149, R149, R126, R14 ;  /* 0x0000007e95957223 */ /* 0x000fe4000001000e */
[-C--:B------:R-:W-:Y:S02]  /*4320*/  FMUL.FTZ R14, R59, R123.reuse ;  /* 0x0000007b3b0e7220 */ /* 0x080fe40000410000 */
[----:B------:R-:W-:Y:S02]  /*4330*/  FFMA.FTZ R128, R145, R128, R13 ;  /* 0x0000008091807223 */ /* 0x000fe4000001000d */
[----:B------:R-:W-:Y:S02]  /*4340*/  FMUL.FTZ R14, R153, R14 ;  /* 0x0000000e990e7220 */ /* 0x000fe40000410000 */
[----:B------:R-:W-:Y:S02]  /*4350*/  FMUL.FTZ R13, R59, R118 ;  /* 0x000000763b0d7220 */ /* 0x000fe40000410000 */
[----:B------:R-:W-:-:S02]  /*4360*/  FFMA.FTZ R123, R141, R123, R14 ;  /* 0x0000007b8d7b7223 */ /* 0x000fc4000001000e */
[----:B------:R-:W-:Y:S02]  /*4370*/  FMUL.FTZ R13, R144, R13 ;  /* 0x0000000d900d7220 */ /* 0x000fe40000410000 */
[----:B0-----:R-:W-:Y:S02]  /*4380*/  @!P0 FADD.FTZ R12, R12, R15 ;  /* 0x0000000f0c0c8221 */ /* 0x001fe40000010000 */
[----:B------:R-:W-:Y:S02]  /*4390*/  FMUL.FTZ R15, R59, R119 ;  /* 0x000000773b0f7220 */ /* 0x000fe40000410000 */
[----:B-1----:R-:W-:Y:S02]  /*43a0*/  @!P0 FADD.FTZ R131, R131, R16 ;  /* 0x0000001083838221 */ /* 0x002fe40000010000 */
[----:B------:R-:W-:Y:S02]  /*43b0*/  FMUL.FTZ R142, R142, R15 ;  /* 0x0000000f8e8e7220 */ /* 0x000fe40000410000 */
[----:B------:R-:W-:-:S02]  /*43c0*/  FMUL.FTZ R15, R59, R120 ;  /* 0x000000783b0f7220 */ /* 0x000fc40000410000 */
[C---:B------:R-:W-:Y:S02]  /*43d0*/  FMUL.FTZ R14, R59.reuse, R121 ;  /* 0x000000793b0e7220 */ /* 0x040fe40000410000 */
[----:B------:R-:W-:Y:S02]  /*43e0*/  FMUL.FTZ R59, R59, R122 ;  /* 0x0000007a3b3b7220 */ /* 0x000fe40000410000 */
[----:B------:R-:W-:Y:S01]  /*43f0*/  FFMA.FTZ R118, R139, R118, R13 ;  /* 0x000000768b767223 */ /* 0x000fe2000001000d */
[----:B------:R-:W-:Y:S01]  /*4400*/  MOV R13, R131 ;  /* 0x00000083000d7202 */ /* 0x000fe20000000f00 */
[----:B------:R-:W-:Y:S02]  /*4410*/  FMUL.FTZ R15, R24, R15 ;  /* 0x0000000f180f7220 */ /* 0x000fe40000410000 */
[----:B------:R-:W-:Y:S02]  /*4420*/  FMUL.FTZ R14, R133, R14 ;  /* 0x0000000e850e7220 */ /* 0x000fe40000410000 */
[----:B------:R-:W-:Y:S01]  /*4430*/  FMUL.FTZ R59, R154, R59 ;  /* 0x0000003b9a3b7220 */ /* 0x000fe20000410000 */
[----:B------:R0:W-:Y:S01]  /*4440*/  @!P1 STS.64 [R36.X8+0x18d8], R12 ;  /* 0x0018d80c24009388 */ /* 0x0001e20000008a00 */
        /* <DEDUP_REMOVED lines=25> */
[----:B------:R-:W3:Y:S01]  /*45e0*/  @P0 LDS R17, [R18+0x2e10] ;  /* 0x002e100012110984 */ /* 0x000ee20000000800 */
[----:B0-----:R-:W-:Y:S02]  /*45f0*/  FADD.FTZ R13, R13, R15 ;  /* 0x0000000f0d0d7221 */ /* 0x001fe40000010000 */
[----:B------:R-:W-:Y:S02]  /*4600*/  FADD.FTZ R12, R12, R14 ;  /* 0x0000000e0c0c7221 */ /* 0x000fe40000010000 */
[----:B-1----:R-:W-:Y:S02]  /*4610*/  @P0 FADD.FTZ R13, R13, R16 ;  /* 0x000000100d0d0221 */ /* 0x002fe40000010000 */
[----:B---3--:R-:W-:-:S03]  /*4620*/  @P0 FADD.FTZ R12, R12, R17 ;  /* 0x000000110c0c0221 */ /* 0x008fc60000010000 */
[----:B------:R0:W-:Y:S04]  /*4630*/  STS [R18+0x3210], R13 ;  /* 0x0032100d12007388 */ /* 0x0001e80000000800 */
[----:B------:R0:W-:Y:S02]  /*4640*/  STS [R18+0x2e10], R12 ;  /* 0x002e100c12007388 */ /* 0x0001e40000000800 */
.L_x_3876:
[----:B0-----:R-:W-:Y:S05]  /*4650*/  BSYNC B0 ;  /* 0x0000000000007941 */ /* 0x001fea0003800000 */
.L_x_3875:
[----:B------:R-:W-:Y:S02]  /*4660*/  IADD3 R63, R63, 0x1, RZ ;  /* 0x000000013f3f7810 */ /* 0x000fe40007ffe0ff */
[----:B------:R-:W-:Y:S02]  /*4670*/  IADD3 R70, P1, R70, 0x1, RZ ;  /* 0x0000000146467810 */ /* 0x000fe40007f3e0ff */
[----:B------:R-:W-:Y:S02]  /*4680*/  ISETP.GE.AND P0, PT, R63, c[0x0][0x16c], PT ;  /* 0x00005b003f007a0c */ /* 0x000fe40003f06270 */
[----:B------:R-:W-:-:S11]  /*4690*/  IADD3.X R61, RZ, R61, RZ, P1, !PT ;  /* 0x0000003dff3d7210 */ /* 0x000fd60000ffe4ff */
[----:B--2---:R-:W-:Y:S01]  /*46a0*/  @P0 CALL.REL.NOINC `(.L_x_3829) ;  /* 0x0000001000000944 */ /* 0x004fe20003c00000 */
[----:B------:R-:W-:Y:S05]  /*46b0*/  BRA `(.L_x_3877) ;  /* 0xffffcb3000007947 */ /* 0x000fea000383ffff */
.L_x_3829:
[----:B------:R-:W-:Y:S01]  /*46c0*/  BAR.SYNC.DEFER_BLOCKING 0x0 ;  /* 0x0000000000007b1d */ /* 0x000fe20000010000 */
[----:B------:R-:W-:Y:S01]  /*46d0*/  SHF.L.U32 R0, R48, 0x1, RZ ;  /* 0x0000000130007819 */ /* 0x000fe200000006ff */
[----:B------:R-:W-:Y:S01]  /*46e0*/  IMAD R14, R56, c[0x0][0x2e0], RZ ;  /* 0x0000b800380e7a24 */ /* 0x000fe200078e02ff */
[----:B------:R-:W-:Y:S02]  /*46f0*/  F2FP.BF16.PACK_AB R98, R91, R98 ;  /* 0x000000625b62723e */ /* 0x000fe400000010ff */
[----:B------:R-:W-:Y:S01]  /*4700*/  LOP3.LUT R0, R0, 0xffffffc0, RZ, 0xc0, !PT ;  /* 0xffffffc000007812 */ /* 0x000fe200078ec0ff */
[----:B------:R-:W-:Y:S01]  /*4710*/  IMAD R17, R57, c[0x0][0x2e4], R14 ;  /* 0x0000b90039117a24 */ /* 0x000fe200078e020e */
[----:B------:R-:W-:Y:S02]  /*4720*/  F2FP.BF16.PACK_AB R99, R89, R96 ;  /* 0x000000605963723e */ /* 0x000fe400000010ff */
[----:B------:R-:W-:Y:S02]  /*4730*/  F2FP.BF16.PACK_AB R91, R81, R88 ;  /* 0x00000058515b723e */ /* 0x000fe400000010ff */
[----:B------:R-:W-:-:S02]  /*4740*/  F2FP.BF16.PACK_AB R97, R93, R100 ;  /* 0x000000645d61723e */ /* 0x000fc400000010ff */
[----:B------:R-:W-:Y:S02]  /*4750*/  F2FP.BF16.PACK_AB R96, R95, R102 ;  /* 0x000000665f60723e */ /* 0x000fe400000010ff */
[----:B------:R-:W-:Y:S02]  /*4760*/  F2FP.BF16.PACK_AB R90, R83, R90 ;  /* 0x0000005a535a723e */ /* 0x000fe400000010ff */
[----:B------:R-:W-:Y:S02]  /*4770*/  F2FP.BF16.PACK_AB R89, R85, R92 ;  /* 0x0000005c5559723e */ /* 0x000fe400000010ff */
[----:B------:R-:W-:Y:S01]  /*4780*/  LEA R24, R47, R0, 0x1 ;  /* 0x000000002f187211 */ /* 0x000fe200078e08ff */
[----:B------:R-:W-:Y:S01]  /*4790*/  IMAD R0, R165, c[0x0][0x2d8], RZ ;  /* 0x0000b600a5007a24 */ /* 0x000fe200078e02ff */
[----:B------:R-:W-:Y:S02]  /*47a0*/  F2FP.BF16.PACK_AB R88, R87, R94 ;  /* 0x0000005e5758723e */ /* 0x000fe400000010ff */
[----:B------:R-:W-:Y:S01]  /*47b0*/  IADD3 R26, R38, -0x1, RZ ;  /* 0xffffffff261a7810 */ /* 0x000fe20007ffe0ff */
[----:B------:R-:W-:Y:S01]  /*47c0*/  STS.128 [R24.X16], R96 ;  /* 0x0000006018007388 */ /* 0x000fe2000000cc00 */
[----:B------:R-:W-:Y:S01]  /*47d0*/  IMAD R15, R53, c[0x0][0x2dc], R0 ;  /* 0x0000b700350f7a24 */ /* 0x000fe200078e0200 */
[----:B------:R-:W-:Y:S01]  /*47e0*/  F2FP.BF16.PACK_AB R29, R74, R67 ;  /* 0x000000434a1d723e */ /* 0x000fe200000010ff */
[----:B------:R-:W-:Y:S01]  /*47f0*/  FADD.FTZ R0, R49, R72 ;  /* 0x0000004831007221 */ /* 0x000fe20000010000 */
[----:B------:R-:W-:Y:S01]  /*4800*/  STS.128 [R24.X16+0x10], R88 ;  /* 0x0000105818007388 */ /* 0x000fe2000000cc00 */
[----:B------:R-:W-:-:S06]  /*4810*/  NOP ;  /* 0x0000000000007918 */ /* 0x000fcc0000000000 */
[----:B------:R-:W0:Y:S01]  /*4820*/  LDS.128 R4, [R34.X16] ;  /* 0x0000000022047984 */ /* 0x000e22000000cc00 */
[----:B------:R-:W-:Y:S01]  /*4830*/  SHF.L.U32 R18, R26, 0xa, RZ ;  /* 0x0000000a1a127819 */ /* 0x000fe200000006ff */
[----:B------:R-:W-:Y:S01]  /*4840*/  FADD.FTZ R0, R0, R65 ;  /* 0x0000004100007221 */ /* 0x000fe20000010000 */
[----:B------:R-:W-:Y:S01]  /*4850*/  F2FP.BF16.PACK_AB R28, R65, R72 ;  /* 0x00000048411c723e */ /* 0x000fe200000010ff */
[----:B------:R-:W1:Y:S01]  /*4860*/  LDS.128 R8, [R34.X16+0x200] ;  /* 0x0002000022087984 */ /* 0x000e62000000cc00 */
[--C-:B------:R-:W-:Y:S02]  /*4870*/  SHF.R.S32.HI R19, RZ, 0x1f, R18.reuse ;  /* 0x0000001fff137819 */ /* 0x100fe40000011412 */
[----:B------:R-:W-:Y:S02]  /*4880*/  F2FP.BF16.PACK_AB R30, R76, R69 ;  /* 0x000000454c1e723e */ /* 0x000fe400000010ff */
[----:B------:R-:W-:Y:S01]  /*4890*/  F2FP.BF16.PACK_AB R31, R78, R71 ;  /* 0x000000474e1f723e */ /* 0x000fe200000010ff */
[----:B------:R-:W-:Y:S01]  /*48a0*/  IMAD.WIDE.U32 R12, R53, c[0x0][0x2d8], R18 ;  /* 0x0000b600350c7a25 */ /* 0x000fe200078e0012 */
[----:B------:R-:W-:-:S02]  /*48b0*/  F2FP.BF16.PACK_AB R63, R86, R79 ;  /* 0x0000004f563f723e */ /* 0x000fc400000010ff */
[----:B------:R-:W-:Y:S01]  /*48c0*/  F2FP.BF16.PACK_AB R62, R84, R77 ;  /* 0x0000004d543e723e */ /* 0x000fe200000010ff */
[----:B------:R-:W-:Y:S01]  /*48d0*/  IMAD.WIDE.U32 R18, R53, c[0x0][0x2f8], R18 ;  /* 0x0000be0035127a25 */ /* 0x000fe200078e0012 */
[----:B------:R-:W-:Y:S02]  /*48e0*/  IADD3 R13, R13, R15, RZ ;  /* 0x0000000f0d0d7210 */ /* 0x000fe40007ffe0ff */
[----:B------:R-:W-:Y:S01]  /*48f0*/  F2FP.BF16.PACK_AB R61, R82, R75 ;  /* 0x0000004b523d723e */ /* 0x000fe200000010ff */
[----:B------:R-:W-:Y:S01]  /*4900*/  FADD.FTZ R15, R0, R67 ;  /* 0x00000043000f7221 */ /* 0x000fe20000010000 */
[----:B------:R-:W-:Y:S01]  /*4910*/  F2FP.BF16.PACK_AB R60, R80, R73 ;  /* 0x00000049503c723e */ /* 0x000fe200000010ff */
[----:B------:R-:W-:Y:S01]  /*4920*/  IMAD.WIDE.U32 R12, R57, c[0x0][0x2e0], R12 ;  /* 0x0000b800390c7a25 */ /* 0x000fe200078e000c */
[----:B------:R-:W-:Y:S02]  /*4930*/  IADD3 R40, P1, R40, -0x800, RZ ;  /* 0xfffff80028287810 */ /* 0x000fe40007f3e0ff */
[----:B------:R-:W-:Y:S01]  /*4940*/  IADD3 R42, P2, R42, -0x800, RZ ;  /* 0xfffff8002a2a7810 */ /* 0x000fe20007f5e0ff */
[----:B------:R-:W-:Y:S01]  /*4950*/  FADD.FTZ R0, R15, R74 ;  /* 0x0000004a0f007221 */ /* 0x000fe20000010000 */
[----:B------:R-:W-:-:S02]  /*4960*/  IADD3 R13, R13, R17, RZ ;  /* 0x000000110d0d7210 */ /* 0x000fc40007ffe0ff */
[----:B------:R-:W-:Y:S01]  /*4970*/  LEA R16, P0, R12, c[0x0][0x330], 0x1 ;  /* 0x0000cc000c107a11 */ /* 0x000fe200078008ff */
[----:B------:R-:W-:Y:S01]  /*4980*/  FADD.FTZ R25, R0, R69 ;  /* 0x0000004500197221 */ /* 0x000fe20000010000 */
[----:B------:R-:W-:Y:S01]  /*4990*/  IADD3 R44, P3, R44, -0x800, RZ ;  /* 0xfffff8002c2c7810 */ /* 0x000fe20007f7e0ff */
[----:B------:R-:W-:Y:S01]  /*49a0*/  IMAD R0, R165, c[0x0][0x2f8], RZ ;  /* 0x0000be00a5007a24 */ /* 0x000fe200078e02ff */
[----:B------:R-:W-:Y:S01]  /*49b0*/  LEA.HI.X R17, R12, c[0x0][0x334], R13, 0x1, P0 ;  /* 0x0000cd000c117a11 */ /* 0x000fe200000f0c0d */
[----:B------:R-:W-:Y:S01]  /*49c0*/  FADD.FTZ R76, R25, R76 ;  /* 0x0000004c194c7221 */ /* 0x000fe20000010000 */
[----:B------:R-:W-:Y:S01]  /*49d0*/  IADD3 R46, P4, R46, -0x800, RZ ;  /* 0xfffff8002e2e7810 */ /* 0x000fe20007f9e0ff */
[----:B------:R-:W-:Y:S01]  /*49e0*/  IMAD R25, R53, c[0x0][0x2fc], R0 ;  /* 0x0000bf0035197a24 */ /* 0x000fe200078e0200 */
[----:B------:R-:W-:Y:S01]  /*49f0*/  IADD3 R37, R37, 0x1, RZ ;  /* 0x0000000125257810 */ /* 0x000fe20007ffe0ff */
[----:B------:R-:W-:Y:S01]  /*4a00*/  IMAD.WIDE R16, R35, 0x10, R16 ;  /* 0x0000001023107825 */ /* 0x000fe200078e0210 */
[----:B------:R-:W-:-:S02]  /*4a10*/  IADD3.X R39, R39, -0x1, RZ, P1, !PT ;  /* 0xffffffff27277810 */ /* 0x000fc40000ffe4ff */
[----:B------:R-:W-:Y:S01]  /*4a20*/  IADD3 R19, R19, R25, RZ ;  /* 0x0000001913137210 */ /* 0x000fe20007ffe0ff */
[----:B------:R-:W-:Y:S01]  /*4a30*/  IMAD R0, R56, c[0x0][0x300], RZ ;  /* 0x0000c00038007a24 */ /* 0x000fe200078e02ff */
[----:B0-----:R0:W-:Y:S01]  /*4a40*/  STG.E.128 [R16.64], R4 ;  /* 0x0000000410007986 */ /* 0x0011e2000c101d04 */
[----:B------:R-:W-:Y:S01]  /*4a50*/  FADD.FTZ R71, R76, R71 ;  /* 0x000000474c477221 */ /* 0x000fe20000010000 */
[----:B------:R-:W-:Y:S02]  /*4a60*/  IADD3.X R41, R41, -0x1, RZ, P2, !PT ;  /* 0xffffffff29297810 */ /* 0x000fe400017fe4ff */
[----:B-1----:R-:W-:Y:S01]  /*4a70*/  STG.E.128 [R16.64+0x200], R8 ;  /* 0x0002000810007986 */ /* 0x002fe2000c101d04 */
[----:B------:R-:W-:Y:S01]  /*4a80*/  FADD.FTZ R78, R71, R78 ;  /* 0x0000004e474e7221 */ /* 0x000fe20000010000 */
[----:B------:R-:W-:Y:S02]  /*4a90*/  IADD3.X R43, R43, -0x1, RZ, P3, !PT ;  /* 0xffffffff2b2b7810 */ /* 0x000fe40001ffe4ff */
[----:B------:R-:W-:Y:S01]  /*4aa0*/  BAR.SYNC.DEFER_BLOCKING 0x0 ;  /* 0x0000000000007b1d */ /* 0x000fe20000010000 */
[----:B------:R-:W-:Y:S01]  /*4ab0*/  FADD.FTZ R73, R78, R73 ;  /* 0x000000494e497221 */ /* 0x000fe20000010000 */
[----:B------:R-:W-:-:S03]  /*4ac0*/  IADD3.X R45, R45, -0x1, RZ, P4, !PT ;  /* 0xffffffff2d2d7810 */ /* 0x000fc600027fe4ff */
[----:B------:R-:W-:-:S04]  /*4ad0*/  FADD.FTZ R80, R73, R80 ;  /* 0x0000005049507221 */ /* 0x000fc80000010000 */
[----:B------:R-:W-:Y:S02]  /*4ae0*/  FADD.FTZ R75, R80, R75 ;  /* 0x0000004b504b7221 */ /* 0x000fe40000010000 */
[C---:B0-----:R-:W-:Y:S02]  /*4af0*/  IMAD R7, R57.reuse, c[0x0][0x304], R0 ;  /* 0x0000c10039077a24 */ /* 0x041fe400078e0200 */
[----:B------:R-:W-:-:S04]  /*4b00*/  IMAD.WIDE.U32 R4, R57, c[0x0][0x300], R18 ;  /* 0x0000c00039047a25 */ /* 0x000fc800078e0012 */
[----:B------:R-:W-:Y:S01]  /*4b10*/  IMAD.IADD R5, R5, 0x1, R7 ;  /* 0x0000000105057824 */ /* 0x000fe200078e0207 */
[----:B------:R-:W-:Y:S01]  /*4b20*/  LEA R6, P0, R4, c[0x0][0x340], 0x1 ;  /* 0x0000d00004067a11 */ /* 0x000fe200078008ff */
[----:B------:R-:W-:-:S03]  /*4b30*/  FADD.FTZ R82, R75, R82 ;  /* 0x000000524b527221 */ /* 0x000fc60000010000 */
[----:B------:R-:W-:Y:S01]  /*4b40*/  LEA.HI.X R7, R4, c[0x0][0x344], R5, 0x1, P0 ;  /* 0x0000d10004077a11 */ /* 0x000fe200000f0c05 */
[----:B------:R-:W-:Y:S01]  /*4b50*/  FADD.FTZ R77, R82, R77 ;  /* 0x0000004d524d7221 */ /* 0x000fe20000010000 */
[----:B------:R-:W-:Y:S01]  /*4b60*/  STS.128 [R24.X16], R28 ;  /* 0x0000001c18007388 */ /* 0x000fe2000000cc00 */
[----:B------:R-:W-:Y:S02]  /*4b70*/  ISETP.GT.AND P0, PT, R38, 0x1, PT ;  /* 0x000000012600780c */ /* 0x000fe40003f04270 */
[----:B------:R-:W-:Y:S01]  /*4b80*/  IMAD.WIDE R4, R35, 0x10, R6 ;  /* 0x0000001023047825 */ /* 0x000fe200078e0206 */
[----:B------:R-:W-:Y:S01]  /*4b90*/  STS.128 [R24.X16+0x10], R60 ;  /* 0x0000103c18007388 */ /* 0x000fe2000000cc00 */
[----:B------:R-:W-:-:S06]  /*4ba0*/  NOP ;  /* 0x0000000000007918 */ /* 0x000fcc0000000000 */
[----:B------:R-:W0:Y:S01]  /*4bb0*/  LDS.128 R12, [R34.X16] ;  /* 0x00000000220c7984 */ /* 0x000e22000000cc00 */
[----:B------:R-:W-:Y:S01]  /*4bc0*/  FADD.FTZ R84, R77, R84 ;  /* 0x000000544d547221 */ /* 0x000fe20000010000 */
[----:B------:R-:W-:Y:S02]  /*4bd0*/  MOV R38, R26 ;  /* 0x0000001a00267202 */ /* 0x000fe40000000f00 */
[----:B------:R-:W1:Y:S01]  /*4be0*/  LDS.128 R64, [R34.X16+0x200] ;  /* 0x0002000022407984 */ /* 0x000e62000000cc00 */
[----:B------:R-:W-:-:S04]  /*4bf0*/  FADD.FTZ R49, R84, R79 ;  /* 0x0000004f54317221 */ /* 0x000fc80000010000 */
[----:B------:R-:W-:Y:S01]  /*4c00*/  FADD.FTZ R49, R49, R86 ;  /* 0x0000005631317221 */ /* 0x000fe20000010000 */
[----:B0-----:R0:W-:Y:S04]  /*4c10*/  STG.E.128 [R4.64], R12 ;  /* 0x0000000c04007986 */ /* 0x0011e8000c101d04 */
[----:B-1----:R0:W-:Y:S02]  /*4c20*/  STG.E.128 [R4.64+0x200], R64 ;  /* 0x0002004004007986 */ /* 0x0021e4000c101d04 */
[----:B0-----:R-:W-:Y:S01]  /*4c30*/  @!P0 CALL.REL.NOINC `(.L_x_3827) ;  /* 0x0000001000008944 */ /* 0x001fe20003c00000 */
[----:B------:R-:W-:Y:S05]  /*4c40*/  BRA `(.L_x_3878) ;  /* 0xffffbb6000007947 */ /* 0x000fea000383ffff */
.L_x_3827:
        /* <DEDUP_REMOVED lines=29> */
.L_x_3880:
[----:B------:R-:W-:Y:S05]  /*4e20*/  BSYNC B0 ;  /* 0x0000000000007941 */ /* 0x000fea0003800000 */
.L_x_3879:
        /* <DEDUP_REMOVED lines=28> */
.L_x_3882:
[----:B------:R-:W1:Y:S02]  /*4ff0*/  S2R R15, SR_TID.X ;  /* 0x00000000000f7919 */ /* 0x000e640000002100 */
.L_x_3883:
[----:B------:R-:W-:Y:S05]  /*5000*/  BSYNC B0 ;  /* 0x0000000000007941 */ /* 0x000fea0003800000 */
.L_x_3881:
[----:B-1----:R-:W-:-:S13]  /*5010*/  ISETP.GE.AND P0, PT, R15, c[0x0][0x16c], PT ;  /* 0x00005b000f007a0c */ /* 0x002fda0003f06270 */
[----:B------:R-:W-:Y:S05]  /*5020*/  @P0 EXIT ;  /* 0x000000000000094d */ /* 0x000fea0003800000 */
[C---:B------:R-:W-:Y:S02]  /*5030*/  IMAD R0, R56.reuse, c[0x0][0x2a8], RZ ;  /* 0x0000aa0038007a24 */ /* 0x040fe400078e02ff */
[----:B------:R-:W-:Y:S02]  /*5040*/  IMAD R56, R56, c[0x0][0x288], RZ ;  /* 0x0000a20038387a24 */ /* 0x000fe400078e02ff */
[----:B0-----:R-:W-:-:S04]  /*5050*/  IMAD.WIDE.U32 R2, R57, c[0x0][0x2a8], RZ ;  /* 0x0000aa0039027a25 */ /* 0x001fc800078e00ff */
[C---:B------:R-:W-:Y:S02]  /*5060*/  IMAD R23, R57.reuse, c[0x0][0x2ac], R0 ;  /* 0x0000ab0039177a24 */ /* 0x040fe400078e0200 */
[C---:B------:R-:W-:Y:S02]  /*5070*/  IMAD R21, R57.reuse, c[0x0][0x28c], R56 ;  /* 0x0000a30039157a24 */ /* 0x040fe400078e0238 */
[----:B------:R-:W-:Y:S01]  /*5080*/  IMAD.WIDE.U32 R4, R57, c[0x0][0x288], RZ ;  /* 0x0000a20039047a25 */ /* 0x000fe200078e00ff */
[----:B------:R-:W-:-:S04]  /*5090*/  IADD3 R23, R3, R23, RZ ;  /* 0x0000001703177210 */ /* 0x000fc80007ffe0ff */
[----:B------:R-:W-:Y:S02]  /*50a0*/  IADD3 R21, R5, R21, RZ ;  /* 0x0000001505157210 */ /* 0x000fe40007ffe0ff */
.L_x_3884:
[----:B0-----:R-:W0:Y:S01]  /*50b0*/  LDS R17, [R15.X4+0x2e10] ;  /* 0x002e10000f117984 */ /* 0x001e220000004800 */
[----:B------:R-:W-:Y:S01]  /*50c0*/  SHF.R.S32.HI R0, RZ, 0x1f, R15 ;  /* 0x0000001fff007819 */ /* 0x000fe2000001140f */
[----:B------:R-:W-:Y:S01]  /*50d0*/  YIELD ;  /* 0x0000000000007946 */ /* 0x000fe20003800000 */
[----:B------:R-:W-:Y:S01]  /*50e0*/  MOV R8, R2 ;  /* 0x0000000200087202 */ /* 0x000fe20000000f00 */
[----:B------:R1:W2:Y:S01]  /*50f0*/  LDS R19, [R15.X4+0x3210] ;  /* 0x003210000f137984 */ /* 0x0002a20000004800 */
        /* <DEDUP_REMOVED lines=9> */
[C---:B------:R-:W-:Y:S01]  /*5190*/  IMAD R13, R15.reuse, c[0x0][0x2b4], R0 ;  /* 0x0000ad000f0d7a24 */ /* 0x040fe200078e0200 */
[----:B-1----:R-:W-:Y:S02]  /*51a0*/  IADD3 R15, R15, c[0x0][0x0], RZ ;  /* 0x000000000f0f7a10 */ /* 0x002fe40007ffe0ff */
[----:B------:R-:W-:Y:S02]  /*51b0*/  IADD3 R9, R7, R9, RZ ;  /* 0x0000000907097210 */ /* 0x000fe40007ffe0ff */
[----:B------:R-:W-:Y:S02]  /*51c0*/  LEA R12, P1, R10, c[0x0][0x318], 0x2 ;  /* 0x0000c6000a0c7a11 */ /* 0x000fe400078210ff */
        /* <DEDUP_REMOVED lines=8> */
.L_x_3834:
[----:B------:R-:W-:Y:S01]  /*5250*/  HFMA2.MMA R195, -RZ, RZ, 0, 5.9604644775390625e-08 ;  /* 0x00000001ffc37435 */ /* 0x000fe200000001ff */
[----:B------:R-:W-:Y:S02]  /*5260*/  MOV R148, R14 ;  /* 0x0000000e00947202 */ /* 0x000fe40000000f00 */
[----:B------:R-:W-:-:S02]  /*5270*/  MOV R160, RZ ;  /* 0x000000ff00a07202 */ /* 0x000fc40000000f00 */
[----:B------:R-:W-:Y:S02]  /*5280*/  MOV R197, 0xffffffff ;  /* 0xffffffff00c57802 */ /* 0x000fe40000000f00 */
[----:B------:R-:W-:Y:S02]  /*5290*/  MOV R12, 0x52b0 ;  /* 0x000052b0000c7802 */ /* 0x000fe40000000f00 */
[----:B-1----:R-:W-:Y:S05]  /*52a0*/  CALL.REL.NOINC `($__internal_158_$__cuda_sm70_shflsync_up) ;  /* 0x00000ef000007944 */ /* 0x002fea0003c00000 */
[----:B-1----:R-:W-:Y:S01]  /*52b0*/  MOV R17, R148 ;  /* 0x0000009400117202 */ /* 0x002fe20000000f00 */
[----:B0-----:R-:W-:Y:S05]  /*52c0*/  BRA `(.L_x_3885) ;  /* 0xffffcd1000007947 */ /* 0x001fea000383ffff */
.L_x_3835:
[----:B------:R-:W-:Y:S01]  /*52d0*/  HFMA2.MMA R195, -RZ, RZ, 0, 5.9604644775390625e-08 ;  /* 0x00000001ffc37435 */ /* 0x000fe200000001ff */
[----:B------:R-:W-:Y:S02]  /*52e0*/  MOV R148, R15 ;  /* 0x0000000f00947202 */ /* 0x000fe40000000f00 */
[----:B------:R-:W-:Y:S02]  /*52f0*/  MOV R160, RZ ;  /* 0x000000ff00a07202 */ /* 0x000fe40000000f00 */
[----:B------:R-:W-:Y:S02]  /*5300*/  MOV R197, 0xffffffff ;  /* 0xffffffff00c57802 */ /* 0x000fe40000000f00 */
[----:B------:R-:W-:-:S02]  /*5310*/  MOV R12, 0x5330 ;  /* 0x00005330000c7802 */ /* 0x000fc40000000f00 */
[----:B012---:R-:W-:Y:S05]  /*5320*/  CALL.REL.NOINC `($__internal_158_$__cuda_sm70_shflsync_up) ;  /* 0x00000e7000007944 */ /* 0x007fea0003c00000 */
[C---:B------:R-:W-:Y:S01]  /*5330*/  FMUL.FTZ R17, R14.reuse, R17 ;  /* 0x000000110e117220 */ /* 0x040fe20000410000 */
[----:B------:R-:W-:Y:S01]  /*5340*/  ISETP.GE.AND P0, PT, R47, 0x1, PT ;  /* 0x000000012f00780c */ /* 0x000fe20003f06270 */
[C---:B-1----:R-:W-:Y:S01]  /*5350*/  FFMA.FTZ R12, R14.reuse, R148, R15 ;  /* 0x000000940e0c7223 */ /* 0x042fe2000001000f */
[----:B0-----:R-:W-:Y:S01]  /*5360*/  HFMA2.MMA R160, -RZ, RZ, 0, 0 ;  /* 0x00000000ffa07435 */ /* 0x001fe200000001ff */
[----:B------:R-:W-:Y:S01]  /*5370*/  IMAD.MOV.U32 R195, RZ, RZ, 0x2 ;  /* 0x00000002ffc37424 */ /* 0x000fe200078e00ff */
[----:B------:R-:W-:-:S02]  /*5380*/  FSEL R17, R14, R17, !P0 ;  /* 0x000000110e117208 */ /* 0x000fc40004000000 */
[----:B------:R-:W-:Y:S02]  /*5390*/  FSEL R15, R15, R12, !P0 ;  /* 0x0000000c0f0f7208 */ /* 0x000fe40004000000 */
[----:B------:R-:W-:Y:S02]  /*53a0*/  MOV R197, 0xffffffff ;  /* 0xffffffff00c57802 */ /* 0x000fe40000000f00 */
[----:B------:R-:W-:Y:S02]  /*53b0*/  MOV R148, R17 ;  /* 0x0000001100947202 */ /* 0x000fe40000000f00 */
[----:B------:R-:W-:Y:S02]  /*53c0*/  MOV R12, 0x53e0 ;  /* 0x000053e0000c7802 */ /* 0x000fe40000000f00 */
[----:B------:R-:W-:Y:S05]  /*53d0*/  CALL.REL.NOINC `($__internal_158_$__cuda_sm70_shflsync_up) ;  /* 0x00000dc000007944 */ /* 0x000fea0003c00000 */
[----:B0-----:R-:W-:Y:S01]  /*53e0*/  HFMA2.MMA R195, -RZ, RZ, 0, 1.1920928955078125e-07 ;  /* 0x00000002ffc37435 */ /* 0x001fe200000001ff */
[----:B-1----:R-:W-:Y:S02]  /*53f0*/  MOV R14, R148 ;  /* 0x00000094000e7202 */ /* 0x002fe40000000f00 */
[----:B------:R-:W-:Y:S02]  /*5400*/  MOV R148, R15 ;  /* 0x0000000f00947202 */ /* 0x000fe40000000f00 */
[----:B------:R-:W-:-:S02]  /*5410*/  MOV R160, RZ ;  /* 0x000000ff00a07202 */ /* 0x000fc40000000f00 */
[----:B------:R-:W-:Y:S02]  /*5420*/  MOV R197, 0xffffffff ;  /* 0xffffffff00c57802 */ /* 0x000fe40000000f00 */
[----:B------:R-:W-:Y:S02]  /*5430*/  MOV R12, 0x5450 ;  /* 0x00005450000c7802 */ /* 0x000fe40000000f00 */
[----:B------:R-:W-:Y:S05]  /*5440*/  CALL.REL.NOINC `($__internal_158_$__cuda_sm70_shflsync_up) ;  /* 0x00000d5000007944 */ /* 0x000fea0003c00000 */
        /* <DEDUP_REMOVED lines=8> */
[----:B------:R-:W-:Y:S05]  /*54d0*/  CALL.REL.NOINC `($__internal_158_$__cuda_sm70_shflsync_up) ;  /* 0x00000cc000007944 */ /* 0x000fea0003c00000 */
[----:B0-----:R-:W-:Y:S01]  /*54e0*/  HFMA2.MMA R195, -RZ, RZ, 0, 2.384185791015625e-07 ;  /* 0x00000004ffc37435 */ /* 0x001fe200000001ff */
[----:B-1----:R-:W-:Y:S02]  /*54f0*/  MOV R14, R148 ;  /* 0x00000094000e7202 */ /* 0x002fe40000000f00 */
[----:B------:R-:W-:Y:S02]  /*5500*/  MOV R148, R15 ;  /* 0x0000000f00947202 */ /* 0x000fe40000000f00 */
[----:B------:R-:W-:Y:S02]  /*5510*/  MOV R160, RZ ;  /* 0x000000ff00a07202 */ /* 0x000fe40000000f00 */
[----:B------:R-:W-:Y:S02]  /*5520*/  MOV R197, 0xffffffff ;  /* 0xffffffff00c57802 */ /* 0x000fe40000000f00 */
[----:B------:R-:W-:Y:S02]  /*5530*/  MOV R12, 0x5550 ;  /* 0x00005550000c7802 */ /* 0x000fe40000000f00 */
[----:B------:R-:W-:Y:S05]  /*5540*/  CALL.REL.NOINC `($__internal_158_$__cuda_sm70_shflsync_up) ;  /* 0x00000c5000007944 */ /* 0x000fea0003c00000 */
        /* <DEDUP_REMOVED lines=8> */
[----:B------:R-:W-:Y:S05]  /*55d0*/  CALL.REL.NOINC `($__internal_158_$__cuda_sm70_shflsync_up) ;  /* 0x00000bc000007944 */ /* 0x000fea0003c00000 */
[----:B0-----:R-:W-:Y:S01]  /*55e0*/  HFMA2.MMA R195, -RZ, RZ, 0, 4.76837158203125e-07 ;  /* 0x00000008ffc37435 */ /* 0x001fe200000001ff */
[----:B-1----:R-:W-:Y:S02]  /*55f0*/  MOV R14, R148 ;  /* 0x00000094000e7202 */ /* 0x002fe40000000f00 */
[----:B------:R-:W-:Y:S02]  /*5600*/  MOV R148, R15 ;  /* 0x0000000f00947202 */ /* 0x000fe40000000f00 */
[----:B------:R-:W-:Y:S02]  /*5610*/  MOV R160, RZ ;  /* 0x000000ff00a07202 */ /* 0x000fe40000000f00 */
[----:B------:R-:W-:Y:S02]  /*5620*/  MOV R197, 0xffffffff ;  /* 0xffffffff00c57802 */ /* 0x000fe40000000f00 */
[----:B------:R-:W-:Y:S02]  /*5630*/  MOV R12, 0x5650 ;  /* 0x00005650000c7802 */ /* 0x000fe40000000f00 */
[----:B------:R-:W-:Y:S05]  /*5640*/  CALL.REL.NOINC `($__internal_158_$__cuda_sm70_shflsync_up) ;  /* 0x00000b5000007944 */ /* 0x000fea0003c00000 */
        /* <DEDUP_REMOVED lines=9> */
[----:B------:R-:W-:Y:S05]  /*56e0*/  CALL.REL.NOINC `($__internal_158_$__cuda_sm70_shflsync_up) ;  /* 0x00000ab000007944 */ /* 0x000fea0003c00000 */
[----:B0-----:R-:W-:Y:S01]  /*56f0*/  HFMA2.MMA R195, -RZ, RZ, 0, 9.5367431640625e-07 ;  /* 0x00000010ffc37435 */ /* 0x001fe200000001ff */
[----:B-1----:R-:W-:Y:S02]  /*5700*/  MOV R146, R148 ;  /* 0x0000009400927202 */ /* 0x002fe40000000f00 */
[----:B------:R-:W-:Y:S02]  /*5710*/  MOV R148, R15 ;  /* 0x0000000f00947202 */ /* 0x000fe40000000f00 */
[----:B------:R-:W-:Y:S02]  /*5720*/  MOV R160, RZ ;  /* 0x000000ff00a07202 */ /* 0x000fe40000000f00 */
[----:B------:R-:W-:Y:S02]  /*5730*/  MOV R197, 0xffffffff ;  /* 0xffffffff00c57802 */ /* 0x000fe40000000f00 */
[----:B------:R-:W-:-:S02]  /*5740*/  MOV R12, 0x5760 ;  /* 0x00005760000c7802 */ /* 0x000fc40000000f00 */
[----:B------:R-:W-:Y:S05]  /*5750*/  CALL.REL.NOINC `($__internal_158_$__cuda_sm70_shflsync_up) ;  /* 0x00000a4000007944 */ /* 0x000fea0003c00000 */
[----:B-1----:R-:W-:Y:S01]  /*5760*/  MOV R12, R148 ;  /* 0x00000094000c7202 */ /* 0x002fe20000000f00 */
[----:B0-----:R-:W-:Y:S05]  /*5770*/  BRA `(.L_x_3886) ;  /* 0xffffc9e000007947 */ /* 0x001fea000383ffff */
.L_x_3838:
[----:B0-----:R-:W-:Y:S01]  /*5780*/  HFMA2.MMA R195, -RZ, RZ, 0, 5.9604644775390625e-08 ;  /* 0x00000001ffc37435 */ /* 0x001fe200000001ff */
[----:B------:R-:W-:Y:S01]  /*5790*/  MOV R148, R17 ;  /* 0x0000001100947202 */ /* 0x000fe20000000f00 */
[----:B------:R-:W-:Y:S01]  /*57a0*/  IMAD.MOV.U32 R160, RZ, RZ, RZ ;  /* 0x000000ffffa07224 */ /* 0x000fe200078e00ff */
[----:B------:R-:W-:-:S02]  /*57b0*/  MOV R197, 0xffffffff ;  /* 0xffffffff00c57802 */ /* 0x000fc40000000f00 */
[----:B------:R-:W-:Y:S02]  /*57c0*/  MOV R12, 0x57e0 ;  /* 0x000057e0000c7802 */ /* 0x000fe40000000f00 */
[----:B-1----:R-:W-:Y:S05]  /*57d0*/  CALL.REL.NOINC `($__internal_158_$__cuda_sm70_shflsync_up) ;  /* 0x000009c000007944 */ /* 0x002fea0003c00000 */
[----:B0-----:R-:W-:Y:S01]  /*57e0*/  HFMA2.MMA R195, -RZ, RZ, 0, 5.9604644775390625e-08 ;  /* 0x00000001ffc37435 */ /* 0x001fe200000001ff */
[----:B-1----:R-:W-:Y:S02]  /*57f0*/  MOV R14, R148 ;  /* 0x00000094000e7202 */ /* 0x002fe40000000f00 */
[----:B------:R-:W-:Y:S02]  /*5800*/  MOV R148, R152 ;  /* 0x0000009800947202 */ /* 0x000fe40000000f00 */
[----:B------:R-:W-:Y:S02]  /*5810*/  MOV R160, RZ ;  /* 0x000000ff00a07202 */ /* 0x000fe40000000f00 */
[----:B------:R-:W-:Y:S02]  /*5820*/  MOV R197, 0xffffffff ;  /* 0xffffffff00c57802 */ /* 0x000fe40000000f00 */
[----:B------:R-:W-:Y:S02]  /*5830*/  MOV R12, 0x5850 ;  /* 0x00005850000c7802 */ /* 0x000fe40000000f00 */
[----:B------:R-:W-:Y:S05]  /*5840*/  CALL.REL.NOINC `($__internal_158_$__cuda_sm70_shflsync_up) ;  /* 0x0000095000007944 */ /* 0x000fea0003c00000 */
[----:B------:R-:W-:Y:S01]  /*5850*/  HFMA2.MMA R15, -RZ, RZ, 0, 0 ;  /* 0x00000000ff0f7435 */ /* 0x000fe200000001ff */
[----:B------:R-:W-:-:S02]  /*5860*/  MOV R16, R14 ;  /* 0x0000000e00107202 */ /* 0x000fc40000000f00 */
[----:B-1----:R-:W-:Y:S02]  /*5870*/  MOV R17, R148 ;  /* 0x0000009400117202 */ /* 0x002fe40000000f00 */
[----:B------:R-:W-:Y:S02]  /*5880*/  MOV R186, R24 ;  /* 0x0000001800ba7202 */ /* 0x000fe40000000f00 */
[----:B------:R-:W-:Y:S02]  /*5890*/  MOV R188, 0x1f ;  /* 0x0000001f00bc7802 */ /* 0x000fe40000000f00 */
[----:B0-----:R-:W-:Y:S02]  /*58a0*/  MOV R195, 0xffffffff ;  /* 0xffffffff00c37802 */ /* 0x001fe40000000f00 */
[----:B------:R-:W-:Y:S02]  /*58b0*/  MOV R12, 0x58d0 ;  /* 0x000058d0000c7802 */ /* 0x000fe40000000f00 */
[----:B------:R-:W-:Y:S05]  /*58c0*/  CALL.REL.NOINC `($__internal_157_$__cuda_sm70_shflsync_idx_p) ;  /* 0x0000089000007944 */ /* 0x000fea0003c00000 */
[----:B-1----:R-:W-:Y:S01]  /*58d0*/  MOV R24, R15 ;  /* 0x0000000f00187202 */ /* 0x002fe20000000f00 */
[----:B------:R-:W-:Y:S01]  /*58e0*/  HFMA2.MMA R15, -RZ, RZ, 0, 0 ;  /* 0x00000000ff0f7435 */ /* 0x000fe200000001ff */
[----:B0-----:R-:W-:-:S02]  /*58f0*/  MOV R186, R25 ;  /* 0x0000001900ba7202 */ /* 0x001fc40000000f00 */
[----:B------:R-:W-:Y:S02]  /*5900*/  MOV R188, 0x1f ;  /* 0x0000001f00bc7802 */ /* 0x000fe40000000f00 */
[----:B------:R-:W-:Y:S02]  /*5910*/  MOV R195, 0xffffffff ;  /* 0xffffffff00c37802 */ /* 0x000fe40000000f00 */
[----:B------:R-:W-:Y:S02]  /*5920*/  MOV R12, 0x5940 ;  /* 0x00005940000c7802 */ /* 0x000fe40000000f00 */
[----:B------:R-:W-:Y:S05]  /*5930*/  CALL.REL.NOINC `($__internal_157_$__cuda_sm70_shflsync_idx_p) ;  /* 0x0000082000007944 */ /* 0x000fea0003c00000 */
[----:B-1----:R-:W-:Y:S01]  /*5940*/  MOV R13, R15 ;  /* 0x0000000f000d7202 */ /* 0x002fe20000000f00 */
[----:B0-----:R-:W-:Y:S05]  /*5950*/  BRA `(.L_x_3887) ;  /* 0xffffc97000007947 */ /* 0x001fea000383ffff */
.L_x_3841:
[----:B------:R-:W-:Y:S01]  /*5960*/  HFMA2.MMA R184, -RZ, RZ, 0, 1.847743988037109375e-06 ;  /* 0x0000001fffb87435 */ /* 0x000fe200000001ff */
[----:B------:R-:W-:Y:S01]  /*5970*/  MOV R183, R14 ;  /* 0x0000000e00b77202 */ /* 0x000fe20000000f00 */
[----:B------:R-:W-:Y:S01]  /*5980*/  IMAD.MOV.U32 R186, RZ, RZ, 0x1 ;  /* 0x00000001ffba7424 */ /* 0x000fe200078e00ff */
[----:B------:R-:W-:Y:S02]  /*5990*/  MOV R185, 0xffffffff ;  /* 0xffffffff00b97802 */ /* 0x000fe40000000f00 */
[----:B------:R-:W-:-:S02]  /*59a0*/  MOV R12, 0x59c0 ;  /* 0x000059c0000c7802 */ /* 0x000fc40000000f00 */
[----:B------:R-:W-:Y:S05]  /*59b0*/  CALL.REL.NOINC `($__internal_156_$__cuda_sm70_shflsync_down) ;  /* 0x0000076000007944 */ /* 0x000fea0003c00000 */
[----:B-1----:R-:W-:Y:S01]  /*59c0*/  MOV R177, R184 ;  /* 0x000000b800b17202 */ /* 0x002fe20000000f00 */
[----:B0-----:R-:W-:Y:S05]  /*59d0*/  BRA `(.L_x_3888) ;  /* 0xffffcdd000007947 */ /* 0x001fea000383ffff */
.L_x_3842:
[----:B------:R-:W-:Y:S01]  /*59e0*/  HFMA2.MMA R186, -RZ, RZ, 0, 5.9604644775390625e-08 ;  /* 0x00000001ffba7435 */ /* 0x000fe200000001ff */
[----:B------:R-:W-:-:S02]  /*59f0*/  MOV R183, R15 ;  /* 0x0000000f00b77202 */ /* 0x000fc40000000f00 */
[----:B------:R-:W-:Y:S02]  /*5a00*/  MOV R184, 0x1f ;  /* 0x0000001f00b87802 */ /* 0x000fe40000000f00 */
[----:B------:R-:W-:Y:S02]  /*5a10*/  MOV R185, 0xffffffff ;  /* 0xffffffff00b97802 */ /* 0x000fe40000000f00 */
[----:B------:R-:W-:Y:S02]  /*5a20*/  MOV R12, 0x5a40 ;  /* 0x00005a40000c7802 */ /* 0x000fe40000000f00 */
[----:B01----:R-:W-:Y:S05]  /*5a30*/  CALL.REL.NOINC `($__internal_156_$__cuda_sm70_shflsync_down) ;  /* 0x000006e000007944 */ /* 0x003fea0003c00000 */
        /* <DEDUP_REMOVED lines=9> */
[----:B------:R-:W-:Y:S05]  /*5ad0*/  CALL.REL.NOINC `($__internal_156_$__cuda_sm70_shflsync_down) ;  /* 0x0000064000007944 */ /* 0x000fea0003c00000 */
[----:B0-----:R-:W-:Y:S01]  /*5ae0*/  HFMA2.MMA R186, -RZ, RZ, 0, 1.1920928955078125e-07 ;  /* 0x00000002ffba7435 */ /* 0x001fe200000001ff */
[----:B-1----:R-:W-:Y:S02]  /*5af0*/  MOV R14, R184 ;  /* 0x000000b8000e7202 */ /* 0x002fe40000000f00 */
[----:B------:R-:W-:Y:S02]  /*5b00*/  MOV R183, R15 ;  /* 0x0000000f00b77202 */ /* 0x000fe40000000f00 */
[----:B------:R-:W-:Y:S02]  /*5b10*/  MOV R184, 0x1f ;  /* 0x0000001f00b87802 */ /* 0x000fe40000000f00 */
[----:B------:R-:W-:-:S02]  /*5b20*/  MOV R185, 0xffffffff ;  /* 0xffffffff00b97802 */ /* 0x000fc40000000f00 */
[----:B------:R-:W-:Y:S02]  /*5b30*/  MOV R12, 0x5b50 ;  /* 0x00005b50000c7802 */ /* 0x000fe40000000f00 */
[----:B------:R-:W-:Y:S05]  /*5b40*/  CALL.REL.NOINC `($__internal_156_$__cuda_sm70_shflsync_down) ;  /* 0x000005d000007944 */ /* 0x000fea0003c00000 */
[----:B-1----:R-:W-:Y:S01]  /*5b50*/  @!P3 FFMA.FTZ R15, R177, R184, R15 ;  /* 0x000000b8b10fb223 */ /* 0x002fe2000001000f */
[----:B0-----:R-:W-:Y:S01]  /*5b60*/  HFMA2.MMA R186, -RZ, RZ, 0, 2.384185791015625e-07 ;  /* 0x00000004ffba7435 */ /* 0x001fe200000001ff */
[----:B------:R-:W-:Y:S01]  /*5b70*/  @!P3 FMUL.FTZ R177, R14, R177 ;  /* 0x000000b10eb1b220 */ /* 0x000fe20000410000 */
[----:B------:R-:W-:Y:S02]  /*5b80*/  MOV R184, 0x1f ;  /* 0x0000001f00b87802 */ /* 0x000fe40000000f00 */
[----:B------:R-:W-:Y:S01]  /*5b90*/  MOV R185, 0xffffffff ;  /* 0xffffffff00b97802 */ /* 0x000fe20000000f00 */
[----:B------:R-:W-:Y:S01]  /*5ba0*/  IMAD.MOV.U32 R183, RZ, RZ, R177 ;  /* 0x000000ffffb77224 */ /* 0x000fe200078e00b1 */
[----:B------:R-:W-:Y:S02]  /*5bb0*/  MOV R12, 0x5bd0 ;  /* 0x00005bd0000c7802 */ /* 0x000fe40000000f00 */
[----:B------:R-:W-:Y:S05]  /*5bc0*/  CALL.REL.NOINC `($__internal_156_$__cuda_sm70_shflsync_down) ;  /* 0x0000055000007944 */ /* 0x000fea0003c00000 */
[----:B0-----:R-:W-:Y:S01]  /*5bd0*/  HFMA2.MMA R186, -RZ, RZ, 0, 2.384185791015625e-07 ;  /* 0x00000004ffba7435 */ /* 0x001fe200000001ff */
[----:B-1----:R-:W-:Y:S02]  /*5be0*/  MOV R14, R184 ;  /* 0x000000b8000e7202 */ /* 0x002fe40000000f00 */
[----:B------:R-:W-:-:S02]  /*5bf0*/  MOV R183, R15 ;  /* 0x0000000f00b77202 */ /* 0x000fc40000000f00 */
[----:B------:R-:W-:Y:S02]  /*5c00*/  MOV R184, 0x1f ;  /* 0x0000001f00b87802 */ /* 0x000fe40000000f00 */
[----:B------:R-:W-:Y:S02]  /*5c10*/  MOV R185, 0xffffffff ;  /* 0xffffffff00b97802 */ /* 0x000fe40000000f00 */
[----:B------:R-:W-:Y:S02]  /*5c20*/  MOV R12, 0x5c40 ;  /* 0x00005c40000c7802 */ /* 0x000fe40000000f00 */
[----:B------:R-:W-:Y:S05]  /*5c30*/  CALL.REL.NOINC `($__internal_156_$__cuda_sm70_shflsync_down) ;  /* 0x000004e000007944 */ /* 0x000fea0003c00000 */
[----:B-1----:R-:W-:Y:S01]  /*5c40*/  @!P2 FFMA.FTZ R15, R177, R184, R15 ;  /* 0x000000b8b10fa223 */ /* 0x002fe2000001000f */
[----:B0-----:R-:W-:Y:S01]  /*5c50*/  HFMA2.MMA R186, -RZ, RZ, 0, 4.76837158203125e-07 ;  /* 0x00000008ffba7435 */ /* 0x001fe200000001ff */
[----:B------:R-:W-:Y:S01]  /*5c60*/  @!P2 FMUL.FTZ R177, R14, R177 ;  /* 0x000000b10eb1a220 */ /* 0x000fe20000410000 */
[----:B------:R-:W-:Y:S02]  /*5c70*/  MOV R184, 0x1f ;  /* 0x0000001f00b87802 */ /* 0x000fe40000000f00 */
[----:B------:R-:W-:Y:S02]  /*5c80*/  MOV R185, 0xffffffff ;  /* 0xffffffff00b97802 */ /* 0x000fe40000000f00 */
[----:B------:R-:W-:-:S02]  /*5c90*/  MOV R183, R177 ;  /* 0x000000b100b77202 */ /* 0x000fc40000000f00 */
[----:B------:R-:W-:Y:S02]  /*5ca0*/  MOV R12, 0x5cc0 ;  /* 0x00005cc0000c7802 */ /* 0x000fe40000000f00 */
[----:B------:R-:W-:Y:S05]  /*5cb0*/  CALL.REL.NOINC `($__internal_156_$__cuda_sm70_shflsync_down) ;  /* 0x0000046000007944 */ /* 0x000fea0003c00000 */
[----:B0-----:R-:W-:Y:S01]  /*5cc0*/  HFMA2.MMA R186, -RZ, RZ, 0, 4.76837158203125e-07 ;  /* 0x00000008ffba7435 */ /* 0x001fe200000001ff */
[----:B-1----:R-:W-:Y:S02]  /*5cd0*/  MOV R14, R184 ;  /* 0x000000b8000e7202 */ /* 0x002fe40000000f00 */
[----:B------:R-:W-:Y:S02]  /*5ce0*/  MOV R183, R15 ;  /* 0x0000000f00b77202 */ /* 0x000fe40000000f00 */
[----:B------:R-:W-:Y:S02]  /*5cf0*/  MOV R184, 0x1f ;  /* 0x0000001f00b87802 */ /* 0x000fe40000000f00 */
[----:B------:R-:W-:Y:S02]  /*5d00*/  MOV R185, 0xffffffff ;  /* 0xffffffff00b97802 */ /* 0x000fe40000000f00 */
[----:B------:R-:W-:Y:S02]  /*5d10*/  MOV R12, 0x5d30 ;  /* 0x00005d30000c7802 */ /* 0x000fe40000000f00 */
[----:B------:R-:W-:Y:S05]  /*5d20*/  CALL.REL.NOINC `($__internal_156_$__cuda_sm70_shflsync_down) ;  /* 0x000003f000007944 */ /* 0x000fea0003c00000 */
[----:B-1----:R-:W-:Y:S01]  /*5d30*/  @!P1 FFMA.FTZ R15, R177, R184, R15 ;  /* 0x000000b8b10f9223 */ /* 0x002fe2000001000f */
[----:B0-----:R-:W-:Y:S01]  /*5d40*/  HFMA2.MMA R186, -RZ, RZ, 0, 9.5367431640625e-07 ;  /* 0x00000010ffba7435 */ /* 0x001fe200000001ff */
[----:B------:R-:W-:Y:S01]  /*5d50*/  @!P1 FMUL.FTZ R177, R14, R177 ;  /* 0x000000b10eb19220 */ /* 0x000fe20000410000 */
[----:B------:R-:W-:Y:S01]  /*5d60*/  HFMA2.MMA R184, -RZ, RZ, 0, 1.847743988037109375e-06 ;  /* 0x0000001fffb87435 */ /* 0x000fe200000001ff */
[----:B------:R-:W-:-:S02]  /*5d70*/  MOV R185, 0xffffffff ;  /* 0xffffffff00b97802 */ /* 0x000fc40000000f00 */
[----:B------:R-:W-:Y:S02]  /*5d80*/  MOV R179, R15 ;  /* 0x0000000f00b37202 */ /* 0x000fe40000000f00 */
[----:B------:R-:W-:Y:S02]  /*5d90*/  MOV R181, R177 ;  /* 0x000000b100b57202 */ /* 0x000fe40000000f00 */
[----:B------:R-:W-:-:S03]  /*5da0*/  MOV R12, 0x5dd0 ;  /* 0x00005dd0000c7802 */ /* 0x000fc60000000f00 */
[----:B------:R-:W-:Y:S02]  /*5db0*/  IMAD.MOV.U32 R183, RZ, RZ, R181 ;  /* 0x000000ffffb77224 */ /* 0x000fe400078e00b5 */
[----:B------:R-:W-:Y:S05]  /*5dc0*/  CALL.REL.NOINC `($__internal_156_$__cuda_sm70_shflsync_down) ;  /* 0x0000035000007944 */ /* 0x000fea0003c00000 */
[----:B0-----:R-:W-:Y:S01]  /*5dd0*/  HFMA2.MMA R186, -RZ, RZ, 0, 9.5367431640625e-07 ;  /* 0x00000010ffba7435 */ /* 0x001fe200000001ff */
[----:B-1----:R-:W-:Y:S02]  /*5de0*/  MOV R14, R184 ;  /* 0x000000b8000e7202 */ /* 0x002fe40000000f00 */
[----:B------:R-:W-:Y:S02]  /*5df0*/  MOV R183, R179 ;  /* 0x000000b300b77202 */ /* 0x000fe40000000f00 */
[----:B------:R-:W-:Y:S02]  /*5e00*/  MOV R184, 0x1f ;  /* 0x0000001f00b87802 */ /* 0x000fe40000000f00 */
[----:B------:R-:W-:Y:S02]  /*5e10*/  MOV R185, 0xffffffff ;  /* 0xffffffff00b97802 */ /* 0x000fe40000000f00 */
[----:B------:R-:W-:Y:S02]  /*5e20*/  MOV R12, 0x5e40 ;  /* 0x00005e40000c7802 */ /* 0x000fe40000000f00 */
[----:B------:R-:W-:Y:S05]  /*5e30*/  CALL.REL.NOINC `($__internal_156_$__cuda_sm70_shflsync_down) ;  /* 0x000002e000007944 */ /* 0x000fea0003c00000 */
[----:B-1----:R-:W-:Y:S01]  /*5e40*/  @!P0 FFMA.FTZ R179, R181, R184, R179 ;  /* 0x000000b8b5b38223 */ /* 0x002fe200000100b3 */
[----:B------:R-:W-:Y:S01]  /*5e50*/  HFMA2.MMA R15, -RZ, RZ, 0, 0 ;  /* 0x00000000ff0f7435 */ /* 0x000fe200000001ff */
[----:B------:R-:W-:Y:S01]  /*5e60*/  @!P0 FMUL.FTZ R181, R14, R181 ;  /* 0x000000b50eb58220 */ /* 0x000fe20000410000 */
[----:B------:R-:W-:-:S02]  /*5e70*/  MOV R188, 0x1f ;  /* 0x0000001f00bc7802 */ /* 0x000fc40000000f00 */
[----:B------:R-:W-:Y:S02]  /*5e80*/  MOV R195, 0xffffffff ;  /* 0xffffffff00c37802 */ /* 0x000fe40000000f00 */
[----:B0-----:R-:W-:Y:S02]  /*5e90*/  MOV R186, R181 ;  /* 0x000000b500ba7202 */ /* 0x001fe40000000f00 */
[----:B------:R-:W-:Y:S02]  /*5ea0*/  MOV R12, 0x5ec0 ;  /* 0x00005ec0000c7802 */ /* 0x000fe40000000f00 */
[----:B------:R-:W-:Y:S05]  /*5eb0*/  CALL.REL.NOINC `($__internal_157_$__cuda_sm70_shflsync_idx_p) ;  /* 0x000002a000007944 */ /* 0x000fea0003c00000 */
[----:B-1----:R-:W-:Y:S01]  /*5ec0*/  MOV R14, R15 ;  /* 0x0000000f000e7202 */ /* 0x002fe20000000f00 */
[----:B------:R-:W-:Y:S01]  /*5ed0*/  HFMA2.MMA R15, -RZ, RZ, 0, 0 ;  /* 0x00000000ff0f7435 */ /* 0x000fe200000001ff */
[----:B0-----:R-:W-:Y:S02]  /*5ee0*/  MOV R186, R179 ;  /* 0x000000b300ba7202 */ /* 0x001fe40000000f00 */
[----:B------:R-:W-:Y:S02]  /*5ef0*/  MOV R188, 0x1f ;  /* 0x0000001f00bc7802 */ /* 0x000fe40000000f00 */
[----:B------:R-:W-:-:S02]  /*5f00*/  MOV R195, 0xffffffff ;  /* 0xffffffff00c37802 */ /* 0x000fc40000000f00 */
[----:B------:R-:W-:Y:S02]  /*5f10*/  MOV R12, 0x5f30 ;  /* 0x00005f30000c7802 */ /* 0x000fe40000000f00 */
[----:B------:R-:W-:Y:S05]  /*5f20*/  CALL.REL.NOINC `($__internal_157_$__cuda_sm70_shflsync_idx_p) ;  /* 0x0000023000007944 */ /* 0x000fea0003c00000 */
[----:B0-----:R-:W-:Y:S01]  /*5f30*/  HFMA2.MMA R186, -RZ, RZ, 0, 5.9604644775390625e-08 ;  /* 0x00000001ffba7435 */ /* 0x001fe200000001ff */
[----:B------:R-:W-:Y:S01]  /*5f40*/  MOV R177, R14 ;  /* 0x0000000e00b17202 */ /* 0x000fe20000000f00 */
[----:B------:R-:W-:Y:S01]  /*5f50*/  IMAD.MOV.U32 R185, RZ, RZ, -0x1 ;  /* 0xffffffffffb97424 */ /* 0x000fe200078e00ff */
[----:B-1----:R-:W-:Y:S02]  /*5f60*/  MOV R182, R15 ;  /* 0x0000000f00b67202 */ /* 0x002fe40000000f00 */
[----:B------:R-:W-:Y:S02]  /*5f70*/  MOV R183, R181 ;  /* 0x000000b500b77202 */ /* 0x000fe40000000f00 */
[----:B------:R-:W-:Y:S02]  /*5f80*/  MOV R184, 0x1f ;  /* 0x0000001f00b87802 */ /* 0x000fe40000000f00 */
[----:B------:R-:W-:Y:S02]  /*5f90*/  MOV R12, 0x5fb0 ;  /* 0x00005fb0000c7802 */ /* 0x000fe40000000f00 */
[----:B------:R-:W-:Y:S05]  /*5fa0*/  CALL.REL.NOINC `($__internal_156_$__cuda_sm70_shflsync_down) ;  /* 0x0000017000007944 */ /* 0x000fea0003c00000 */
[----:B0-----:R-:W-:Y:S01]  /*5fb0*/  HFMA2.MMA R186, -RZ, RZ, 0, 5.9604644775390625e-08 ;  /* 0x00000001ffba7435 */ /* 0x001fe200000001ff */
[----:B-1----:R-:W-:-:S02]  /*5fc0*/  MOV R14, R184 ;  /* 0x000000b8000e7202 */ /* 0x002fc40000000f00 */
[----:B------:R-:W-:Y:S02]  /*5fd0*/  MOV R183, R179 ;  /* 0x000000b300b77202 */ /* 0x000fe40000000f00 */
[----:B------:R-:W-:Y:S02]  /*5fe0*/  MOV R184, 0x1f ;  /* 0x0000001f00b87802 */ /* 0x000fe40000000f00 */
[----:B------:R-:W-:Y:S02]  /*5ff0*/  MOV R185, 0xffffffff ;  /* 0xffffffff00b97802 */ /* 0x000fe40000000f00 */
[----:B------:R-:W-:Y:S02]  /*6000*/  MOV R12, 0x6020 ;  /* 0x00006020000c7802 */ /* 0x000fe40000000f00 */
[----:B------:R-:W-:Y:S05]  /*6010*/  CALL.REL.NOINC `($__internal_156_$__cuda_sm70_shflsync_down) ;  /* 0x0000010000007944 */ /* 0x000fea0003c00000 */
[----:B------:R-:W-:Y:S01]  /*6020*/  HFMA2.MMA R15, -RZ, RZ, 0, 0 ;  /* 0x00000000ff0f7435 */ /* 0x000fe200000001ff */
[----:B------:R-:W-:Y:S02]  /*6030*/  MOV R179, R14 ;  /* 0x0000000e00b37202 */ /* 0x000fe40000000f00 */
[----:B0-----:R-:W-:Y:S02]  /*6040*/  MOV R186, R16 ;  /* 0x0000001000ba7202 */ /* 0x001fe40000000f00 */
[----:B------:R-:W-:-:S02]  /*6050*/  MOV R188, 0x1f ;  /* 0x0000001f00bc7802 */ /* 0x000fc40000000f00 */
[----:B------:R-:W-:Y:S02]  /*6060*/  MOV R195, 0xffffffff ;  /* 0xffffffff00c37802 */ /* 0x000fe40000000f00 */
[----:B------:R-:W-:Y:S02]  /*6070*/  MOV R12, 0x6090 ;  /* 0x00006090000c7802 */ /* 0x000fe40000000f00 */
[----:B-1----:R-:W-:Y:S05]  /*6080*/  CALL.REL.NOINC `($__internal_157_$__cuda_sm70_shflsync_idx_p) ;  /* 0x000000d000007944 */ /* 0x002fea0003c00000 */
[----:B-1----:R-:W-:Y:S01]  /*6090*/  MOV R181, R15 ;  /* 0x0000000f00b57202 */ /* 0x002fe20000000f00 */
[----:B------:R-:W-:Y:S01]  /*60a0*/  HFMA2.MMA R15, -RZ, RZ, 0, 0 ;  /* 0x00000000ff0f7435 */ /* 0x000fe200000001ff */
[----:B0-----:R-:W-:Y:S02]  /*60b0*/  MOV R186, R17 ;  /* 0x0000001100ba7202 */ /* 0x001fe40000000f00 */
[----:B------:R-:W-:Y:S02]  /*60c0*/  MOV R188, 0x1f ;  /* 0x0000001f00bc7802 */ /* 0x000fe40000000f00 */
[----:B------:R-:W-:Y:S02]  /*60d0*/  MOV R195, 0xffffffff ;  /* 0xffffffff00c37802 */ /* 0x000fe40000000f00 */
[----:B------:R-:W-:-:S02]  /*60e0*/  MOV R12, 0x6100 ;  /* 0x00006100000c7802 */ /* 0x000fc40000000f00 */
[----:B------:R-:W-:Y:S05]  /*60f0*/  CALL.REL.NOINC `($__internal_157_$__cuda_sm70_shflsync_idx_p) ;  /* 0x0000006000007944 */ /* 0x000fea0003c00000 */
[----:B-1----:R-:W-:Y:S01]  /*6100*/  MOV R183, R15 ;  /* 0x0000000f00b77202 */ /* 0x002fe20000000f00 */
[----:B0-----:R-:W-:Y:S05]  /*6110*/  BRA `(.L_x_3889) ;  /* 0xffffc83000007947 */ /* 0x001fea000383ffff */
        .weak           $__internal_156_$__cuda_sm70_shflsync_down
        .type           $__internal_156_$__cuda_sm70_shflsync_down,@function
        .size           $__internal_156_$__cuda_sm70_shflsync_down,($__internal_157_$__cuda_sm70_shflsync_idx_p - $__internal_156_$__cuda_sm70_shflsync_down)
$__internal_156_$__cuda_sm70_shflsync_down:
[----:B------:R-:W-:Y:S01]  /*6120*/  HFMA2.MMA R13, -RZ, RZ, 0, 0 ;  /* 0x00000000ff0d7435 */ /* 0x000fe200000001ff */
[----:B------:R-:W-:Y:S04]  /*6130*/  WARPSYNC R185 ;  /* 0x000000b900007348 */ /* 0x000fe80003800000 */
[----:B------:R0:W1:Y:S01]  /*6140*/  SHFL.DOWN PT, R184, R183, R186, R184 ;  /* 0x080000bab7b87389 */ /* 0x00006200000e00b8 */
[----:B------:R-:W-:Y:S05]  /*6150*/  RET.REL.NODEC R12 `(_Z25selective_scan_bwd_kernelI32Selective_Scan_bwd_kernel_traitsILi64ELi16ELb1ELb0ELb1ELb0ELb0EN3c108BFloat16EfEEv12SSMParamsBwd) ;  /* 0xffff9ea00c007950 */ /* 0x000fea0003c3ffff */
        .weak           $__internal_157_$__cuda_sm70_shflsync_idx_p
        .type           $__internal_157_$__cuda_sm70_shflsync_idx_p,@function
        .size           $__internal_157_$__cuda_sm70_shflsync_idx_p,($__internal_158_$__cuda_sm70_shflsync_up - $__internal_157_$__cuda_sm70_shflsync_idx_p)
$__internal_157_$__cuda_sm70_shflsync_idx_p:
[----:B------:R-:W-:Y:S01]  /*6160*/  MOV R13, 0x0 ;  /* 0x00000000000d7802 */ /* 0x000fe20000000f00 */
[----:B------:R-:W-:Y:S04]  /*6170*/  WARPSYNC R195 ;  /* 0x000000c300007348 */ /* 0x000fe80003800000 */
[----:B------:R0:W1:Y:S01]  /*6180*/  SHFL.IDX PT, R15, R186, R15, R188 ;  /* 0x0000000fba0f7389 */ /* 0x00006200000e00bc */
[----:B------:R-:W-:Y:S05]  /*6190*/  RET.REL.NODEC R12 `(_Z25selective_scan_bwd_kernelI32Selective_Scan_bwd_kernel_traitsILi64ELi16ELb1ELb0ELb1ELb0ELb0EN3c108BFloat16EfEEv12SSMParamsBwd) ;  /* 0xffff9e600c007950 */ /* 0x000fea0003c3ffff */
        .weak           $__internal_158_$__cuda_sm70_shflsync_up
        .type           $__internal_158_$__cuda_sm70_shflsync_up,@function
        .size           $__internal_158_$__cuda_sm70_shflsync_up,(.L_x_8970 - $__internal_158_$__cuda_sm70_shflsync_up)
$__internal_158_$__cuda_sm70_shflsync_up:
[----:B------:R-:W-:Y:S01]  /*61a0*/  HFMA2.MMA R13, -RZ, RZ, 0, 0 ;  /* 0x00000000ff0d7435 */ /* 0x000fe200000001ff */
[----:B------:R-:W-:Y:S04]  /*61b0*/  WARPSYNC R197 ;  /* 0x000000c500007348 */ /* 0x000fe80003800000 */
[----:B------:R0:W1:Y:S01]  /*61c0*/  SHFL.UP PT, R148, R148, R195, R160 ;  /* 0x040000c394947389 */ /* 0x00006200000e00a0 */
[----:B------:R-:W-:Y:S05]  /*61d0*/  RET.REL.NODEC R12 `(_Z25selective_scan_bwd_kernelI32Selective_Scan_bwd_kernel_traitsILi64ELi16ELb1ELb0ELb1ELb0ELb0EN3c108BFloat16EfEEv12SSMParamsBwd) ;  /* 0xffff9e200c007950 */ /* 0x000fea0003c3ffff */
.L_x_3890:
        /* <DEDUP_REMOVED lines=10> */
.L_x_8970:


//--------------------- .text._Z25selective_scan_bwd_kernelI32Selective_Scan_bwd_kernel_traitsILi64ELi16ELb1ELb0ELb1ELb0ELb1EN3c108BFloat16EfEEv12SSMParamsBwd --------------------------
	.section	.text._Z25selective_scan_bwd_kernelI32Selective_Scan_bwd_kernel_traitsILi64ELi16ELb1ELb0ELb1ELb0ELb1EN3c108BFloat16EfEEv12SSMParamsBwd,"ax",@progbits
	.sectioninfo	@"SHI_REGISTERS=199"
	.align	128
        .global         _Z25selective_scan_bwd_kernelI32Selective_Scan_bwd_kernel_traitsILi64ELi16ELb1ELb0ELb1ELb0ELb1EN3c108BFloat16EfEEv12SSMParamsBwd
        .type           _Z25selective_scan_bwd_kernelI32Selective_Scan_bwd_kernel_traitsILi64ELi16ELb1ELb0ELb1ELb0ELb1EN3c108BFloat16EfEEv12SSMParamsBwd,@function
        .size           _Z25selective_scan_bwd_kernelI32Selective_Scan_bwd_kernel_traitsILi64ELi16ELb1ELb0ELb1ELb0ELb1EN3c108BFloat16EfEEv12SSMParamsBwd,(.L_x_8973 - _Z25selective_scan_bwd_kernelI32Selective_Scan_bwd_kernel_traitsILi64ELi16ELb1ELb0ELb1ELb0ELb1EN3c108BFloat16EfEEv12SSMParamsBwd)
        .other          _Z25selective_scan_bwd_kernelI32Selective_Scan_bwd_kernel_traitsILi64ELi16ELb1ELb0ELb1ELb0ELb1EN3c108BFloat16EfEEv12SSMParamsBwd,@"STO_CUDA_ENTRY STV_DEFAULT"
_Z25selective_scan_bwd_kernelI32Selective_Scan_bwd_kernel_traitsILi64ELi16ELb1ELb0ELb1ELb0ELb1EN3c108BFloat16EfEEv12SSMParamsBwd:
.text._Z25selective_scan_bwd_kernelI32Selective_Scan_bwd_kernel_traitsILi64ELi16ELb1ELb0ELb1ELb0ELb1EN3c108BFloat16EfEEv12SSMParamsBwd:
[----:B------:R-:W-:Y:S02]  /*0000*/  MOV R1, c[0x0][0x28] ;  /* 0x00000a0000017a02 */ /* 0x000fe40000000f00 */
[----:B------:R-:W-:Y:S01]  /*0010*/  IABS R11, c[0x0][0x178] ;  /* 0x00005e00000b7a13 */ /* 0x000fe20000000000 */
[----:B------:R-:W0:Y:S01]  /*0020*/  S2R R48, SR_CTAID.Y ;  /* 0x0000000000307919 */ /* 0x000e220000002600 */
[----:B------:R-:W-:Y:S01]  /*0030*/  ISETP.NE.U32.AND P0, PT, RZ, c[0x0][0x238], PT ;  /* 0x00008e00ff007a0c */ /* 0x000fe20003f05070 */
[----:B------:R-:W-:Y:S01]  /*0040*/  HFMA2.MMA R46, -RZ, RZ, 0, 0 ;  /* 0x00000000ff2e7435 */ /* 0x000fe200000001ff */
[----:B------:R-:W1:Y:S01]  /*0050*/  I2F.RP R0, R11 ;  /* 0x0000000b00007306 */ /* 0x000e620000209400 */
[----:B------:R-:W-:Y:S01]  /*0060*/  ULDC.64 UR4, c[0x0][0x118] ;  /* 0x0000460000047ab9 */ /* 0x000fe20000000a00 */
[----:B------:R-:W-:Y:S02]  /*0070*/  ISETP.NE.AND.EX P0, PT, RZ, c[0x0][0x23c], PT, P0 ;  /* 0x00008f00ff007a0c */ /* 0x000fe40003f05300 */
[----:B------:R-:W-:Y:S01]  /*0080*/  ISETP.NE.U32.AND P1, PT, RZ, c[0x0][0x250], PT ;  /* 0x00009400ff007a0c */ /* 0x000fe20003f25070 */
[----:B------:R-:W2:Y:S01]  /*0090*/  S2R R45, SR_CTAID.X ;  /* 0x00000000002d7919 */ /* 0x000ea20000002500 */
[----:B------:R-:W-:-:S02]  /*00a0*/  MOV R44, RZ ;  /* 0x000000ff002c7202 */ /* 0x000fc40000000f00 */
        /* <DEDUP_REMOVED lines=12> */
[----:B------:R-:W-:Y:S01]  /*0170*/  IMAD R15, R47, c[0x0][0x1d8], RZ ;  /* 0x000076002f0f7a24 */ /* 0x000fe200078e02ff */
[----:B------:R-:W-:Y:S01]  /*0180*/  CS2R R22, SRZ ;  /* 0x0000000000167805 */ /* 0x000fe2000001ff00 */
[----:B------:R-:W-:Y:S01]  /*0190*/  CS2R R20, SRZ ;  /* 0x0000000000147805 */ /* 0x000fe2000001ff00 */
[----:B------:R-:W-:Y:S01]  /*01a0*/  HFMA2.MMA R52, -RZ, RZ, 0, 0 ;  /* 0x00000000ff347435 */ /* 0x000fe200000001ff */
[----:B0-----:R-:W-:Y:S01]  /*01b0*/  IABS R2, R48 ;  /* 0x0000003000027213 */ /* 0x001fe20000000000 */
[----:B-1----:R-:W-:Y:S01]  /*01c0*/  HFMA2.MMA R6, -RZ, RZ, 0, 0 ;  /* 0x00000000ff067435 */ /* 0x002fe200000001ff */
[----:B------:R-:W-:Y:S01]  /*01d0*/  MOV R42, RZ ;  /* 0x000000ff002a7202 */ /* 0x000fe20000000f00 */
[----:B----4-:R-:W-:Y:S01]  /*01e0*/  IMAD R4, R146, c[0x0][0x1d0], RZ ;  /* 0x0000740092047a24 */ /* 0x010fe200078e02ff */
[----:B---3--:R-:W-:-:S05]  /*01f0*/  IADD3 R8, RZ, -R7, RZ ;  /* 0x80000007ff087210 */ /* 0x008fca0007ffe0ff */
        /* <DEDUP_REMOVED lines=10> */
[----:B------:R-:W-:-:S03]  /*02a0*/  IMAD.WIDE.U32 R2, R45, c[0x0][0x1d0], RZ ;  /* 0x000074002d027a25 */ /* 0x000fc600078e00ff */
[----:B------:R-:W-:Y:S01]  /*02b0*/  ISETP.GT.U32.AND P1, PT, R11, R0, PT ;  /* 0x000000000b00720c */ /* 0x000fe20003f24070 */
[----:B------:R-:W-:Y:S01]  /*02c0*/  IMAD R9, R45, c[0x0][0x1e4], R6 ;  /* 0x000079002d097a24 */ /* 0x000fe200078e0206 */
[----:B------:R-:W-:Y:S01]  /*02d0*/  IADD3 R3, R3, R7, RZ ;  /* 0x0000000703037210 */ /* 0x000fe20007ffe0ff */
[----:B------:R-:W-:Y:S02]  /*02e0*/  IMAD R8, R146, c[0x0][0x278], RZ ;  /* 0x00009e0092087a24 */ /* 0x000fe400078e02ff */
[----:B------:R-:W-:Y:S01]  /*02f0*/  IMAD.WIDE.U32 R6, R45, c[0x0][0x278], RZ ;  /* 0x00009e002d067a25 */ /* 0x000fe200078e00ff */
[----:B------:R-:W-:-:S03]  /*0300*/  IADD3 R5, R5, R9, RZ ;  /* 0x0000000905057210 */ /* 0x000fc60007ffe0ff */
[----:B------:R-:W-:Y:S01]  /*0310*/  IMAD R9, R45, c[0x0][0x27c], R8 ;  /* 0x00009f002d097a24 */ /* 0x000fe200078e0208 */
[----:B------:R-:W-:Y:S01]  /*0320*/  MOV R8, c[0x0][0x174] ;  /* 0x00005d0000087a02 */ /* 0x000fe20000000f00 */
[----:B------:R-:W-:Y:S02]  /*0330*/  IMAD.WIDE.U32 R2, R48, c[0x0][0x1d8], R2 ;  /* 0x0000760030027a25 */ /* 0x000fe400078e0002 */
[----:B------:R-:W-:Y:S02]  /*0340*/  @!P1 IADD3 R0, R0, -R11, RZ ;  /* 0x8000000b00009210 */ /* 0x000fe40007ffe0ff */
[----:B------:R-:W-:Y:S02]  /*0350*/  IADD3 R7, R7, R9, RZ ;  /* 0x0000000907077210 */ /* 0x000fe40007ffe0ff */
[----:B------:R-:W-:Y:S01]  /*0360*/  ISETP.GE.U32.AND P0, PT, R0, R11, PT ;  /* 0x0000000b0000720c */ /* 0x000fe20003f06070 */
[----:B------:R-:W-:Y:S01]  /*0370*/  IMAD R0, R146, c[0x0][0x1b0], RZ ;  /* 0x00006c0092007a24 */ /* 0x000fe200078e02ff */
[----:B------:R-:W-:-:S02]  /*0380*/  LEA R11, R8, 0xfffffc00, 0xa ;  /* 0xfffffc00080b7811 */ /* 0x000fc400078e50ff */
[----:B------:R-:W-:Y:S01]  /*0390*/  ISETP.GE.AND P3, PT, R8, 0x1, PT ;  /* 0x000000010800780c */ /* 0x000fe20003f66270 */
[----:B------:R-:W-:Y:S01]  /*03a0*/  IMAD R17, R45, c[0x0][0x1b4], R0 ;  /* 0x00006d002d117a24 */ /* 0x000fe200078e0200 */
[----:B------:R-:W-:Y:S01]  /*03b0*/  SHF.R.S32.HI R13, RZ, 0x1f, R11 ;  /* 0x0000001fff0d7819 */ /* 0x000fe2000001140b */
[C---:B------:R-:W-:Y:S01]  /*03c0*/  IMAD R0, R48.reuse, c[0x0][0x1dc], R15 ;  /* 0x0000770030007a24 */ /* 0x040fe200078e020f */
[----:B------:R-:W-:Y:S01]  /*03d0*/  IADD3 R39, P4, R11, R2, RZ ;  /* 0x000000020b277210 */ /* 0x000fe20007f9e0ff */
[----:B------:R-:W-:Y:S01]  /*03e0*/  IMAD.WIDE.U32 R8, R45, c[0x0][0x1b0], RZ ;  /* 0x00006c002d087a25 */ /* 0x000fe200078e00ff */
[----:B------:R-:W-:Y:S02]  /*03f0*/  @!P1 IADD3 R43, R43, 0x1, RZ ;  /* 0x000000012b2b9810 */ /* 0x000fe40007ffe0ff */
[----:B------:R-:W-:Y:S01]  /*0400*/  IADD3.X R0, R13, R3, R0, P4, !PT ;  /* 0x000000030d007210 */ /* 0x000fe200027fe400 */
[----:B------:R-:W-:Y:S01]  /*0410*/  IMAD R15, R47, c[0x0][0x1e8], RZ ;  /* 0x00007a002f0f7a24 */ /* 0x000fe200078e02ff */
[----:B------:R-:W-:Y:S01]  /*0420*/  ISETP.NE.AND P1, PT, RZ, c[0x0][0x178], PT ;  /* 0x00005e00ff007a0c */ /* 0x000fe20003f25270 */
[----:B------:R-:W-:Y:S01]  /*0430*/  IMAD.WIDE.U32 R2, R48, c[0x0][0x1e8], R4 ;  /* 0x00007a0030027a25 */ /* 0x000fe200078e0004 */
[----:B------:R-:W-:-:S02]  /*0440*/  IADD3 R9, R9, R17, RZ ;  /* 0x0000001109097210 */ /* 0x000fc40007ffe0ff */
[----:B------:R-:W-:Y:S01]  /*0450*/  @P0 IADD3 R43, R43, 0x1, RZ ;  /* 0x000000012b2b0810 */ /* 0x000fe20007ffe0ff */
[----:B------:R-:W-:Y:S01]  /*0460*/  IMAD R17, R47, c[0x0][0x280], RZ ;  /* 0x0000a0002f117a24 */ /* 0x000fe200078e02ff */
[----:B------:R-:W-:Y:S01]  /*0470*/  IADD3 R37, P0, R11, R2, RZ ;  /* 0x000000020b257210 */ /* 0x000fe20007f1e0ff */
[----:B------:R-:W-:Y:S01]  /*0480*/  IMAD.WIDE.U32 R4, R48, c[0x0][0x280], R6 ;  /* 0x0000a00030047a25 */ /* 0x000fe200078e0006 */
[----:B------:R-:W-:-:S03]  /*0490*/  @!P2 IADD3 R43, -R43, RZ, RZ ;  /* 0x000000ff2b2ba210 */ /* 0x000fc60007ffe1ff */
[C---:B------:R-:W-:Y:S01]  /*04a0*/  IMAD R15, R48.reuse, c[0x0][0x1ec], R15 ;  /* 0x00007b00300f7a24 */ /* 0x040fe200078e020f */
[----:B------:R-:W-:Y:S01]  /*04b0*/  IADD3 R35, P2, R11, R4, RZ ;  /* 0x000000040b237210 */ /* 0x000fe20007f5e0ff */
[----:B------:R-:W-:Y:S01]  /*04c0*/  IMAD R17, R48, c[0x0][0x284], R17 ;  /* 0x0000a10030117a24 */ /* 0x000fe200078e0211 */
[----:B------:R-:W-:Y:S02]  /*04d0*/  @!P1 LOP3.LUT R43, RZ, c[0x0][0x178], RZ, 0x33, !PT ;  /* 0x00005e00ff2b9a12 */ /* 0x000fe400078e33ff */
[----:B------:R-:W-:Y:S02]  /*04e0*/  IADD3.X R2, R13, R3, R15, P0, !PT ;  /* 0x000000030d027210 */ /* 0x000fe400007fe40f */
[----:B------:R-:W-:Y:S01]  /*04f0*/  ISETP.NE.U32.AND P0, PT, RZ, c[0x0][0x260], PT ;  /* 0x00009800ff007a0c */ /* 0x000fe20003f05070 */
[----:B------:R-:W-:Y:S01]  /*0500*/  IMAD.WIDE.U32 R8, R43, c[0x0][0x1c8], R8 ;  /* 0x000072002b087a25 */ /* 0x000fe200078e0008 */
[----:B------:R-:W-:Y:S02]  /*0510*/  IADD3.X R4, R13, R5, R17, P2, !PT ;  /* 0x000000050d047210 */ /* 0x000fe400017fe411 */
[----:B------:R-:W-:-:S02]  /*0520*/  LEA R38, P1, R39, c[0x0][0x240], 0x1 ;  /* 0x0000900027267a11 */ /* 0x000fc400078208ff */
[----:B------:R-:W-:Y:S02]  /*0530*/  LEA R36, P2, R37, c[0x0][0x248], 0x1 ;  /* 0x0000920025247a11 */ /* 0x000fe400078408ff */
[----:B------:R-:W-:Y:S02]  /*0540*/  ISETP.NE.AND.EX P0, PT, RZ, c[0x0][0x264], PT, P0 ;  /* 0x00009900ff007a0c */ /* 0x000fe40003f05300 */
[----:B------:R-:W-:Y:S02]  /*0550*/  SHF.R.S32.HI R144, RZ, 0x1f, R43 ;  /* 0x0000001fff907819 */ /* 0x000fe4000001142b */
[----:B------:R-:W-:Y:S02]  /*0560*/  LEA.HI.X R39, R39, c[0x0][0x244], R0, 0x1, P1 ;  /* 0x0000910027277a11 */ /* 0x000fe400008f0c00 */
[----:B------:R-:W-:Y:S01]  /*0570*/  LEA.HI.X R37, R37, c[0x0][0x24c], R2, 0x1, P2 ;  /* 0x0000930025257a11 */ /* 0x000fe200010f0c02 */
[----:B------:R-:W-:Y:S01]  /*0580*/  IMAD R0, R144, c[0x0][0x1c8], RZ ;  /* 0x0000720090007a24 */ /* 0x000fe200078e02ff */
[----:B------:R-:W-:-:S02]  /*0590*/  ISETP.NE.U32.AND P1, PT, RZ, c[0x0][0x328], PT ;  /* 0x0000ca00ff007a0c */ /* 0x000fc40003f25070 */
[----:B------:R-:W-:Y:S01]  /*05a0*/  ISETP.NE.U32.AND P2, PT, RZ, c[0x0][0x348], PT ;  /* 0x0000d200ff007a0c */ /* 0x000fe20003f45070 */
[----:B------:R-:W-:Y:S01]  /*05b0*/  IMAD R3, R43, c[0x0][0x1cc], R0 ;  /* 0x000073002b037a24 */ /* 0x000fe200078e0200 */
[----:B------:R-:W-:Y:S01]  /*05c0*/  ISETP.NE.AND.EX P1, PT, RZ, c[0x0][0x32c], PT, P1 ;  /* 0x0000cb00ff007a0c */ /* 0x000fe20003f25310 */
[----:B------:R-:W-:Y:S01]  /*05d0*/  @P0 IMAD R0, R45, c[0x0][0x164], R48 ;  /* 0x000059002d000a24 */ /* 0x000fe200078e0230 */
[----:B------:R-:W-:Y:S02]  /*05e0*/  ISETP.NE.AND.EX P2, PT, RZ, c[0x0][0x34c], PT, P2 ;  /* 0x0000d300ff007a0c */ /* 0x000fe40003f45320 */
[----:B------:R-:W-:Y:S01]  /*05f0*/  LEA R34, P4, R35, c[0x0][0x308], 0x1 ;  /* 0x0000c20023227a11 */ /* 0x000fe200078808ff */
[----:B------:R-:W-:Y:S01]  /*0600*/  @P0 IMAD R0, R0, c[0x0][0x174], RZ ;  /* 0x00005d0000000a24 */ /* 0x000fe200078e02ff */
[----:B------:R-:W-:Y:S02]  /*0610*/  IADD3 R11, P5, R11, R8, RZ ;  /* 0x000000080b0b7210 */ /* 0x000fe40007fbe0ff */
[----:B------:R-:W-:Y:S01]  /*0620*/  IADD3 R32, R9, R3, RZ ;  /* 0x0000000309207210 */ /* 0x000fe20007ffe0ff */
[----:B------:R-:W-:Y:S01]  /*0630*/  @P0 IMAD R0, R0, c[0x0][0x16c], RZ ;  /* 0x00005b0000000a24 */ /* 0x000fe200078e02ff */
[----:B------:R-:W-:-:S02]  /*0640*/  @P0 MOV R25, 0x8 ;  /* 0x0000000800190802 */ /* 0x000fc40000000f00 */
[----:B------:R-:W-:Y:S02]  /*0650*/  LEA.HI.X R35, R35, c[0x0][0x30c], R4, 0x1, P4 ;  /* 0x0000c30023237a11 */ /* 0x000fe400020f0c04 */
[----:B------:R-:W-:Y:S01]  /*0660*/  IADD3.X R32, R13, R32, RZ, P5, !PT ;  /* 0x000000200d207210 */ /* 0x000fe20002ffe4ff */
        /* <DEDUP_REMOVED lines=14> */
[----:B------:R-:W-:-:S02]  /*0750*/  MOV R52, RZ ;  /* 0x000000ff00347202 */ /* 0x000fc40000000f00 */
[----:B0-----:R-:W-:-:S04]  /*0760*/  SHF.R.S32.HI R3, RZ, 0x1f, R40 ;  /* 0x0000001fff037819 */ /* 0x001fc80000011428 */
[----:B------:R-:W-:-:S04]  /*0770*/  LEA.HI R3, R3, R40, RZ, 0x5 ;  /* 0x0000002803037211 */ /* 0x000fc800078f28ff */
[----:B-1----:R-:W-:Y:S02]  /*0780*/  SHF.R.S32.HI R29, RZ, 0x5, R3 ;  /* 0x00000005ff1d7819 */ /* 0x002fe40000011403 */
.L_x_3942:
[----:B------:R-:W-:Y:S01]  /*0790*/  BAR.SYNC.DEFER_BLOCKING 0x0 ;  /* 0x0000000000007b1d */ /* 0x000fe20000010000 */
[----:B------:R-:W-:-:S04]  /*07a0*/  SHF.L.U32 R50, R40, 0x1, RZ ;  /* 0x0000000128327819 */ /* 0x000fc800000006ff */
[----:B------:R-:W-:-:S04]  /*07b0*/  LOP3.LUT R50, R50, 0xffffffc0, RZ, 0xc0, !PT ;  /* 0xffffffc032327812 */ /* 0x000fc800078ec0ff */
        /* <DEDUP_REMOVED lines=17> */
[----:B---3--:R-:W-:Y:S01]  /*08d0*/  STS.128 [R0.X16+0x200], R60 ;  /* 0x0002003c00007388 */ /* 0x008fe2000000cc00 */
[----:B------:R-:W-:-:S06]  /*08e0*/  NOP ;  /* 0x0000000000007918 */ /* 0x000fcc0000000000 */
[----:B------:R-:W-:Y:S04]  /*08f0*/  LDS.128 R16, [R81.X16] ;  /* 0x0000000051107984 */ /* 0x000fe8000000cc00 */
[----:B------:R-:W-:Y:S04]  /*0900*/  LDS.128 R12, [R81.X16+0x10] ;  /* 0x00001000510c7984 */ /* 0x000fe8000000cc00 */
[----:B------:R-:W-:Y:S06]  /*0910*/  BAR.SYNC.DEFER_BLOCKING 0x0 ;  /* 0x0000000000007b1d */ /* 0x000fec0000010000 */
[----:B------:R1:W2:Y:S04]  /*0920*/  LDG.E.128 R64, [R54.64] ;  /* 0x0000000436407981 */ /* 0x0002a8000c1e1d00 */
[----:B------:R1:W3:Y:S01]  /*0930*/  LDG.E.128 R68, [R54.64+0x200] ;  /* 0x0002000436447981 */ /* 0x0002e2000c1e1d00 */
[----:B------:R-:W-:Y:S01]  /*0940*/  MOV R3, c[0x0][0x174] ;  /* 0x00005d0000037a02 */ /* 0x000fe20000000f00 */
[----:B------:R-:W-:-:S02]  /*0950*/  IMAD R27, R47, c[0x0][0x1f8], RZ ;  /* 0x00007e002f1b7a24 */ /* 0x000fc400078e02ff */
[----:B0-----:R-:W-:Y:S01]  /*0960*/  IMAD R56, R146, c[0x0][0x1f0], RZ ;  /* 0x00007c0092387a24 */ /* 0x001fe200078e02ff */
[----:B------:R-:W-:Y:S01]  /*0970*/  LEA R2, R3, R30, 0xa ;  /* 0x0000001e03027211 */ /* 0x000fe200078e50ff */
[----:B------:R-:W-:-:S03]  /*0980*/  IMAD R49, R48, c[0x0][0x1fc], R27 ;  /* 0x00007f0030317a24 */ /* 0x000fc600078e021b */
[----:B------:R-:W-:-:S05]  /*0990*/  SHF.R.S32.HI R3, RZ, 0x1f, R2 ;  /* 0x0000001fff037819 */ /* 0x000fca0000011402 */
[----:B------:R-:W-:-:S05]  /*09a0*/  IMAD.WIDE.U32 R26, R48, c[0x0][0x1f8], R2 ;  /* 0x00007e00301a7a25 */ /* 0x000fca00078e0002 */
[----:B------:R-:W-:Y:S01]  /*09b0*/  IADD3 R27, R27, R49, RZ ;  /* 0x000000311b1b7210 */ /* 0x000fe20007ffe0ff */
[----:B------:R-:W-:-:S04]  /*09c0*/  IMAD R49, R45, c[0x0][0x1f4], R56 ;  /* 0x00007d002d317a24 */ /* 0x000fc800078e0238 */
[----:B------:R-:W-:-:S05]  /*09d0*/  IMAD.WIDE.U32 R26, R45, c[0x0][0x1f0], R26 ;  /* 0x00007c002d1a7a25 */ /* 0x000fca00078e001a */
[----:B------:R-:W-:Y:S02]  /*09e0*/  IADD3 R27, R27, R49, RZ ;  /* 0x000000311b1b7210 */ /* 0x000fe40007ffe0ff */
[----:B-1----:R-:W-:-:S04]  /*09f0*/  LEA R54, P0, R26, c[0x0][0x268], 0x1 ;  /* 0x00009a001a367a11 */ /* 0x002fc800078008ff */
[----:B------:R-:W-:-:S05]  /*0a00*/  LEA.HI.X R55, R26, c[0x0][0x26c], R27, 0x1, P0 ;  /* 0x00009b001a377a11 */ /* 0x000fca00000f0c1b */
[----:B------:R-:W-:Y:S01]  /*0a10*/  IMAD.WIDE R26, R28, 0x10, R54 ;  /* 0x000000101c1a7825 */ /* 0x000fe200078e0236 */
[----:B--2---:R0:W-:Y:S04]  /*0a20*/  STS.128 [R0.X16], R64 ;  /* 0x0000004000007388 */ /* 0x0041e8000000cc00 */
[----:B---3--:R-:W-:Y:S01]  /*0a30*/  STS.128 [R0.X16+0x200], R68 ;  /* 0x0002004400007388 */ /* 0x008fe2000000cc00 */
[----:B------:R-:W-:-:S06]  /*0a40*/  NOP ;  /* 0x0000000000007918 */ /* 0x000fcc0000000000 */
[----:B------:R-:W1:Y:S04]  /*0a50*/  LDS.128 R60, [R81.X16] ;  /* 0x00000000513c7984 */ /* 0x000e68000000cc00 */
[----:B------:R-:W-:Y:S04]  /*0a60*/  LDS.128 R56, [R81.X16+0x10] ;  /* 0x0000100051387984 */ /* 0x000fe8000000cc00 */
[----:B------:R-:W-:Y:S06]  /*0a70*/  BAR.SYNC.DEFER_BLOCKING 0x0 ;  /* 0x0000000000007b1d */ /* 0x000fec0000010000 */
[----:B------:R2:W3:Y:S04]  /*0a80*/  LDG.E.128 R84, [R26.64+-0x800] ;  /* 0xfff800041a547981 */ /* 0x0004e8000c1e1d00 */
[----:B------:R2:W4:Y:S01]  /*0a90*/  LDG.E.128 R88, [R26.64+-0x600] ;  /* 0xfffa00041a587981 */ /* 0x000522000c1e1d00 */
[----:B------:R-:W-:-:S02]  /*0aa0*/  IMAD R49, R47, c[0x0][0x208], RZ ;  /* 0x000082002f317a24 */ /* 0x000fc400078e02ff */
[----:B------:R-:W-:-:S04]  /*0ab0*/  IMAD.WIDE.U32 R54, R48, c[0x0][0x208], R2 ;  /* 0x0000820030367a25 */ /* 0x000fc800078e0002 */
[----:B------:R-:W-:Y:S02]  /*0ac0*/  IMAD R49, R48, c[0x0][0x20c], R49 ;  /* 0x0000830030317a24 */ /* 0x000fe400078e0231 */
[----:B0-----:R-:W-:-:S03]  /*0ad0*/  IMAD R64, R146, c[0x0][0x200], RZ ;  /* 0x0000800092407a24 */ /* 0x001fc600078e02ff */
[----:B------:R-:W-:Y:S01]  /*0ae0*/  IADD3 R55, R55, R49, RZ ;  /* 0x0000003137377210 */ /* 0x000fe20007ffe0ff */
[----:B------:R-:W-:-:S04]  /*0af0*/  IMAD R49, R45, c[0x0][0x204], R64 ;  /* 0x000081002d317a24 */ /* 0x000fc800078e0240 */
[----:B------:R-:W-:-:S05]  /*0b00*/  IMAD.WIDE.U32 R54, R45, c[0x0][0x200], R54 ;  /* 0x000080002d367a25 */ /* 0x000fca00078e0036 */
[----:B------:R-:W-:Y:S02]  /*0b10*/  IADD3 R49, R55, R49, RZ ;  /* 0x0000003137317210 */ /* 0x000fe40007ffe0ff */
[----:B------:R-:W-:-:S04]  /*0b20*/  LEA R64, P0, R54, c[0x0][0x258], 0x1 ;  /* 0x0000960036407a11 */ /* 0x000fc800078008ff */
[----:B------:R-:W-:-:S05]  /*0b30*/  LEA.HI.X R65, R54, c[0x0][0x25c], R49, 0x1, P0 ;  /* 0x0000970036417a11 */ /* 0x000fca00000f0c31 */
[----:B--2---:R-:W-:Y:S01]  /*0b40*/  IMAD.WIDE R26, R28, 0x10, R64 ;  /* 0x000000101c1a7825 */ /* 0x004fe200078e0240 */
[----:B---3--:R1:W-:Y:S04]  /*0b50*/  STS.128 [R0.X16], R84 ;  /* 0x0000005400007388 */ /* 0x0083e8000000cc00 */
[----:B----4-:R-:W-:Y:S01]  /*0b60*/  STS.128 [R0.X16+0x200], R88 ;  /* 0x0002005800007388 */ /* 0x010fe2000000cc00 */
[----:B------:R-:W-:-:S06]  /*0b70*/  NOP ;  /* 0x0000000000007918 */ /* 0x000fcc0000000000 */
[----:B------:R-:W0:Y:S04]  /*0b80*/  LDS.128 R68, [R81.X16] ;  /* 0x0000000051447984 */ /* 0x000e28000000cc00 */
[----:B------:R-:W2:Y:S04]  /*0b90*/  LDS.128 R64, [R81.X16+0x10] ;  /* 0x0000100051407984 */ /* 0x000ea8000000cc00 */
[----:B------:R-:W-:Y:S06]  /*0ba0*/  BAR.SYNC.DEFER_BLOCKING 0x0 ;  /* 0x0000000000007b1d */ /* 0x000fec0000010000 */
[----:B------:R3:W4:Y:S04]  /*0bb0*/  LDG.E.128 R72, [R26.64+-0x800] ;  /* 0xfff800041a487981 */ /* 0x000728000c1e1d00 */
[----:B------:R3:W4:Y:S01]  /*0bc0*/  LDG.E.128 R76, [R26.64+-0x600] ;  /* 0xfffa00041a4c7981 */ /* 0x000722000c1e1d00 */
[----:B------:R-:W-:Y:S01]  /*0bd0*/  IMAD R83, R47, c[0x0][0x2f0], RZ ;  /* 0x0000bc002f537a24 */ /* 0x000fe200078e02ff */
[----:B-1----:R-:W-:-:S02]  /*0be0*/  PRMT R86, RZ, 0x7610, R60 ;  /* 0x00007610ff567816 */ /* 0x002fc4000000003c */
[--C-:B0-----:R-:W-:Y:S01]  /*0bf0*/  PRMT R49, RZ, 0x5410, R68.reuse ;  /* 0x00005410ff317816 */ /* 0x101fe20000000044 */
[----:B------:R-:W-:Y:S01]  /*0c00*/  IMAD R85, R48, c[0x0][0x2f4], R83 ;  /* 0x0000bd0030557a24 */ /* 0x000fe200078e0253 */
[----:B------:R-:W-:Y:S02]  /*0c10*/  PRMT R68, RZ, 0x7610, R68 ;  /* 0x00007610ff447816 */ /* 0x000fe40000000044 */
[--C-:B------:R-:W-:Y:S01]  /*0c20*/  PRMT R55, RZ, 0x5410, R69.reuse ;  /* 0x00005410ff377816 */ /* 0x100fe20000000045 */
[----:B------:R-:W-:Y:S01]  /*0c30*/  FMUL.FTZ R51, R49, -1.4426950216293334961 ;  /* 0xbfb8aa3b31337820 */ /* 0x000fe20000410000 */
[----:B------:R-:W-:Y:S01]  /*0c40*/  PRMT R69, RZ, 0x7610, R69 ;  /* 0x00007610ff457816 */ /* 0x000fe20000000045 */
[----:B------:R-:W-:Y:S01]  /*0c50*/  FMUL.FTZ R53, R68, -1.4426950216293334961 ;  /* 0xbfb8aa3b44357820 */ /* 0x000fe20000410000 */
[----:B------:R-:W-:Y:S01]  /*0c60*/  PRMT R91, RZ, 0x5410, R70 ;  /* 0x00005410ff5b7816 */ /* 0x000fe20000000046 */
[----:B------:R-:W-:Y:S01]  /*0c70*/  FMUL.FTZ R54, R55, -1.4426950216293334961 ;  /* 0xbfb8aa3b37367820 */ /* 0x000fe20000410000 */
[--C-:B------:R-:W-:Y:S01]  /*0c80*/  PRMT R95, RZ, 0x7610, R71.reuse ;  /* 0x00007610ff5f7816 */ /* 0x100fe20000000047 */
[----:B------:R-:W0:Y:S01]  /*0c90*/  MUFU.EX2 R51, R51 ;  /* 0x0000003300337308 */ /* 0x000e220000000800 */
[----:B---3--:R-:W-:Y:S01]  /*0ca0*/  FMUL.FTZ R26, R69, -1.4426950216293334961 ;  /* 0xbfb8aa3b451a7820 */ /* 0x008fe20000410000 */
[----:B--2---:R-:W-:Y:S01]  /*0cb0*/  PRMT R96, RZ, 0x5410, R64 ;  /* 0x00005410ff607816 */ /* 0x004fe20000000040 */
[----:B------:R-:W-:Y:S01]  /*0cc0*/  FMUL.FTZ R27, R91, -1.4426950216293334961 ;  /* 0xbfb8aa3b5b1b7820 */ /* 0x000fe20000410000 */
[----:B------:R-:W-:-:S02]  /*0cd0*/  PRMT R93, RZ, 0x5410, R71 ;  /* 0x00005410ff5d7816 */ /* 0x000fc40000000047 */
[----:B------:R-:W-:Y:S02]  /*0ce0*/  PRMT R99, RZ, 0x7610, R64 ;  /* 0x00007610ff637816 */ /* 0x000fe40000000040 */
[----:B------:R-:W1:Y:S01]  /*0cf0*/  MUFU.EX2 R53, R53 ;  /* 0x0000003500357308 */ /* 0x000e620000000800 */
[----:B------:R-:W-:Y:S01]  /*0d00*/  PRMT R70, RZ, 0x7610, R70 ;  /* 0x00007610ff467816 */ /* 0x000fe20000000046 */
[----:B------:R-:W-:Y:S01]  /*0d10*/  FMUL.FTZ R82, R93, -1.4426950216293334961 ;  /* 0xbfb8aa3b5d527820 */ /* 0x000fe20000410000 */
[----:B------:R-:W-:Y:S01]  /*0d20*/  PRMT R90, RZ, 0x5410, R58 ;  /* 0x00005410ff5a7816 */ /* 0x000fe2000000003a */
[----:B------:R-:W-:Y:S01]  /*0d30*/  FMUL.FTZ R64, R99, -1.4426950216293334961 ;  /* 0xbfb8aa3b63407820 */ /* 0x000fe20000410000 */
[--C-:B------:R-:W-:Y:S01]  /*0d40*/  PRMT R106, RZ, 0x5410, R63.reuse ;  /* 0x00005410ff6a7816 */ /* 0x100fe2000000003f */
[----:B------:R-:W-:Y:S01]  /*0d50*/  FMUL.FTZ R80, R70, -1.4426950216293334961 ;  /* 0xbfb8aa3b46507820 */ /* 0x000fe20000410000 */
[----:B------:R-:W-:Y:S01]  /*0d60*/  PRMT R107, RZ, 0x7610, R63 ;  /* 0x00007610ff6b7816 */ /* 0x000fe2000000003f */
[----:B0-----:R-:W-:Y:S01]  /*0d70*/  FADD.FTZ R51, R51, 1 ;  /* 0x3f80000033337421 */ /* 0x001fe20000010000 */
[----:B------:R-:W-:Y:S01]  /*0d80*/  MUFU.EX2 R54, R54 ;  /* 0x0000003600367308 */ /* 0x000fe20000000800 */
[----:B------:R-:W-:-:S02]  /*0d90*/  PRMT R87, RZ, 0x5410, R61 ;  /* 0x00005410ff577816 */ /* 0x000fc4000000003d */
[----:B------:R-:W-:Y:S02]  /*0da0*/  PRMT R102, RZ, 0x7610, R61 ;  /* 0x00007610ff667816 */ /* 0x000fe4000000003d */
[----:B------:R-:W-:Y:S01]  /*0db0*/  PRMT R84, RZ, 0x5410, R65 ;  /* 0x00005410ff547816 */ /* 0x000fe20000000041 */
[----:B-1----:R-:W-:Y:S02]  /*0dc0*/  FADD.FTZ R53, R53, 1 ;  /* 0x3f80000035357421 */ /* 0x002fe40000010000 */
[----:B------:R0:W1:Y:S01]  /*0dd0*/  MUFU.EX2 R88, R26 ;  /* 0x0000001a00587308 */ /* 0x0000620000000800 */
[--C-:B------:R-:W-:Y:S02]  /*0de0*/  PRMT R104, RZ, 0x5410, R62.reuse ;  /* 0x00005410ff687816 */ /* 0x100fe4000000003e */
[----:B------:R-:W-:Y:S02]  /*0df0*/  PRMT R105, RZ, 0x7610, R62 ;  /* 0x00007610ff697816 */ /* 0x000fe4000000003e */
[----:B------:R-:W-:-:S02]  /*0e00*/  PRMT R109, RZ, 0x5410, R56 ;  /* 0x00005410ff6d7816 */ /* 0x000fc40000000038 */
[----:B------:R-:W-:Y:S01]  /*0e10*/  PRMT R111, RZ, 0x7610, R56 ;  /* 0x00007610ff6f7816 */ /* 0x000fe20000000038 */
[----:B------:R2:W3:Y:S01]  /*0e20*/  MUFU.EX2 R89, R27 ;  /* 0x0000001b00597308 */ /* 0x0004e20000000800 */
[----:B0-----:R-:W-:Y:S01]  /*0e30*/  FMUL.FTZ R26, R95, -1.4426950216293334961 ;  /* 0xbfb8aa3b5f1a7820 */ /* 0x001fe20000410000 */
[--C-:B------:R-:W-:Y:S02]  /*0e40*/  PRMT R62, RZ, 0x5410, R59.reuse ;  /* 0x00005410ff3e7816 */ /* 0x100fe4000000003b */
[----:B------:R-:W-:Y:S02]  /*0e50*/  PRMT R56, RZ, 0x7610, R59 ;  /* 0x00007610ff387816 */ /* 0x000fe4000000003b */
[----:B------:R-:W-:Y:S02]  /*0e60*/  PRMT R83, RZ, 0x7610, R65 ;  /* 0x00007610ff537816 */ /* 0x000fe40000000041 */
[----:B------:R-:W-:Y:S01]  /*0e70*/  MUFU.RCP R108, R51 ;  /* 0x00000033006c7308 */ /* 0x000fe20000001000 */
[----:B--2---:R-:W-:Y:S01]  /*0e80*/  FMUL.FTZ R27, R96, -1.4426950216293334961 ;  /* 0xbfb8aa3b601b7820 */ /* 0x004fe20000410000 */
[----:B------:R-:W-:Y:S01]  /*0e90*/  PRMT R127, RZ, 0x5410, R66 ;  /* 0x00005410ff7f7816 */ /* 0x000fe20000000042 */
[----:B-1----:R-:W-:Y:S01]  /*0ea0*/  FADD.FTZ R88, R88, 1 ;  /* 0x3f80000058587421 */ /* 0x002fe20000010000 */
[----:B------:R-:W-:Y:S01]  /*0eb0*/  PRMT R100, RZ, 0x5410, R67 ;  /* 0x00005410ff647816 */ /* 0x000fe20000000043 */
[----:B------:R-:W-:Y:S01]  /*0ec0*/  FMUL.FTZ R65, R83, -1.4426950216293334961 ;  /* 0xbfb8aa3b53417820 */ /* 0x000fe20000410000 */
[----:B------:R-:W-:-:S02]  /*0ed0*/  LEA R50, R41, R50, 0x1 ;  /* 0x0000003229327211 */ /* 0x000fc400078e08ff */
[----:B------:R-:W0:Y:S01]  /*0ee0*/  MUFU.EX2 R71, R26 ;  /* 0x0000001a00477308 */ /* 0x000e220000000800 */
[----:B---3--:R-:W-:Y:S01]  /*0ef0*/  FADD.FTZ R89, R89, 1 ;  /* 0x3f80000059597421 */ /* 0x008fe20000010000 */
[--C-:B------:R-:W-:Y:S02]  /*0f00*/  PRMT R135, RZ, 0x5410, R12.reuse ;  /* 0x00005410ff877816 */ /* 0x100fe4000000000c */
[----:B------:R-:W-:Y:S02]  /*0f10*/  PRMT R137, RZ, 0x7610, R12 ;  /* 0x00007610ff897816 */ /* 0x000fe4000000000c */
[----:B------:R-:W-:Y:S02]  /*0f20*/  PRMT R12, RZ, 0x7610, R7 ;  /* 0x00007610ff0c7816 */ /* 0x000fe40000000007 */
[----:B------:R1:W2:Y:S01]  /*0f30*/  MUFU.EX2 R97, R27 ;  /* 0x0000001b00617308 */ /* 0x0002a20000000800 */
[--C-:B------:R-:W-:Y:S02]  /*0f40*/  PRMT R139, RZ, 0x5410, R13.reuse ;  /* 0x00005410ff8b7816 */ /* 0x100fe4000000000d */
[----:B------:R-:W-:-:S02]  /*0f50*/  PRMT R141, RZ, 0x7610, R13 ;  /* 0x00007610ff8d7816 */ /* 0x000fc4000000000d */
[--C-:B------:R-:W-:Y:S02]  /*0f60*/  PRMT R143, RZ, 0x5410, R14.reuse ;  /* 0x00005410ff8f7816 */ /* 0x100fe4000000000e */
[----:B------:R-:W-:Y:S01]  /*0f70*/  PRMT R145, RZ, 0x7610, R14 ;  /* 0x00007610ff917816 */ /* 0x000fe2000000000e */
[----:B------:R-:W3:Y:S01]  /*0f80*/  MUFU.RCP R113, R53 ;  /* 0x0000003500717308 */ /* 0x000ee20000001000 */
[----:B-1----:R-:W-:Y:S01]  /*0f90*/  IMAD.WIDE.U32 R26, R48, c[0x0][0x2f0], R2 ;  /* 0x0000bc00301a7a25 */ /* 0x002fe200078e0002 */
[--C-:B------:R-:W-:Y:S02]  /*0fa0*/  PRMT R147, RZ, 0x5410, R15.reuse ;  /* 0x00005410ff937816 */ /* 0x100fe4000000000f */
[----:B------:R-:W-:Y:S01]  /*0fb0*/  PRMT R149, RZ, 0x7610, R15 ;  /* 0x00007610ff957816 */ /* 0x000fe2000000000f */
[----:B0-----:R-:W-:Y:S01]  /*0fc0*/  FADD.FTZ R71, R71, 1 ;  /* 0x3f80000047477421 */ /* 0x001fe20000010000 */
[----:B------:R-:W-:Y:S02]  /*0fd0*/  IADD3 R27, R27, R85, RZ ;  /* 0x000000551b1b7210 */ /* 0x000fe40007ffe0ff */
[----:B------:R-:W-:Y:S01]  /*0fe0*/  PRMT R85, RZ, 0x5410, R60 ;  /* 0x00005410ff557816 */ /* 0x000fe2000000003c */
[----:B------:R-:W-:Y:S01]  /*0ff0*/  FADD.FTZ R60, R54, 1 ;  /* 0x3f800000363c7421 */ /* 0x000fe20000010000 */
[----:B------:R0:W1:Y:S01]  /*1000*/  MUFU.EX2 R98, R64 ;  /* 0x0000004000627308 */ /* 0x0000620000000800 */
[----:B------:R-:W-:-:S02]  /*1010*/  FMUL.FTZ R54, R49, R108 ;  /* 0x0000006c31367220 */ /* 0x000fc40000410000 */
[----:B--2---:R-:W-:Y:S02]  /*1020*/  FADD.FTZ R97, R97, 1 ;  /* 0x3f80000061617421 */ /* 0x004fe40000010000 */
[----:B------:R-:W-:Y:S02]  /*1030*/  FMUL.FTZ R63, R85, R54 ;  /* 0x00000036553f7220 */ /* 0x000fe40000410000 */
[----:B---3--:R-:W-:Y:S01]  /*1040*/  FADD.FTZ R51, -R113, 1 ;  /* 0x3f80000071337421 */ /* 0x008fe20000010100 */
[----:B------:R2:W3:Y:S01]  /*1050*/  MUFU.RCP R112, R60 ;  /* 0x0000003c00707308 */ /* 0x0004e20000001000 */
[----:B0-----:R-:W-:Y:S01]  /*1060*/  PRMT R64, RZ, 0x7610, R58 ;  /* 0x00007610ff407816 */ /* 0x001fe2000000003a */
[----:B------:R-:W-:Y:S02]  /*1070*/  FADD.FTZ R58, -R108, 1 ;  /* 0x3f8000006c3a7421 */ /* 0x000fe40000010100 */
[C---:B------:R-:W-:Y:S02]  /*1080*/  FFMA.FTZ R115, R68.reuse, R51, 1 ;  /* 0x3f80000044737423 */ /* 0x040fe40000010033 */
[----:B------:R-:W-:Y:S01]  /*1090*/  FFMA.FTZ R110, R49, R58, 1 ;  /* 0x3f800000316e7423 */ /* 0x000fe2000001003a */
[----:B------:R-:W-:Y:S01]  /*10a0*/  PRMT R49, RZ, 0x5410, R8 ;  /* 0x00005410ff317816 */ /* 0x000fe20000000008 */
[----:B------:R0:W3:Y:S01]  /*10b0*/  MUFU.EX2 R92, R80 ;  /* 0x00000050005c7308 */ /* 0x0000e20000000800 */
[----:B------:R-:W-:-:S02]  /*10c0*/  FMUL.FTZ R58, R68, R113 ;  /* 0x00000071443a7220 */ /* 0x000fc40000410000 */
[----:B-1----:R-:W-:Y:S02]  /*10d0*/  FADD.FTZ R98, R98, 1 ;  /* 0x3f80000062627421 */ /* 0x002fe40000010000 */
[----:B--2---:R-:W-:Y:S01]  /*10e0*/  FFMA.FTZ R60, R63, R49, R52 ;  /* 0x000000313f3c7223 */ /* 0x004fe20000010034 */
[----:B------:R-:W-:Y:S01]  /*10f0*/  PRMT R49, RZ, 0x7610, R8 ;  /* 0x00007610ff317816 */ /* 0x000fe20000000008 */
[----:B------:R-:W-:Y:S01]  /*1100*/  FMUL.FTZ R61, R86, R58 ;  /* 0x0000003a563d7220 */ /* 0x000fe20000410000 */
[----:B------:R-:W1:Y:S01]  /*1110*/  MUFU.RCP R116, R88 ;  /* 0x0000005800747308 */ /* 0x000e620000001000 */
[----:B0-----:R-:W-:Y:S02]  /*1120*/  FMUL.FTZ R80, R84, -1.4426950216293334961 ;  /* 0xbfb8aa3b54507820 */ /* 0x001fe40000410000 */
[----:B------:R-:W-:Y:S01]  /*1130*/  FFMA.FTZ R68, R61, R49, R60 ;  /* 0x000000313d447223 */ /* 0x000fe2000001003c */
[----:B------:R-:W-:Y:S01]  /*1140*/  PRMT R49, RZ, 0x5410, R9 ;  /* 0x00005410ff317816 */ /* 0x000fe20000000009 */
[----:B---3--:R-:W-:-:S02]  /*1150*/  FMUL.FTZ R60, R55, R112 ;  /* 0x00000070373c7220 */ /* 0x008fc40000410000 */
[----:B------:R-:W-:Y:S01]  /*1160*/  FADD.FTZ R52, -R112, 1 ;  /* 0x3f80000070347421 */ /* 0x000fe20000010100 */
[----:B------:R0:W2:Y:S01]  /*1170*/  MUFU.EX2 R94, R82 ;  /* 0x00000052005e7308 */ /* 0x0000a20000000800 */
[----:B------:R-:W-:Y:S02]  /*1180*/  FADD.FTZ R92, R92, 1 ;  /* 0x3f8000005c5c7421 */ /* 0x000fe40000010000 */
[----:B------:R-:W-:Y:S02]  /*1190*/  FMUL.FTZ R59, R87, R60 ;  /* 0x0000003c573b7220 */ /* 0x000fe40000410000 */
[----:B------:R-:W-:Y:S02]  /*11a0*/  FFMA.FTZ R114, R55, R52, 1 ;  /* 0x3f80000037727423 */ /* 0x000fe40000010034 */
[----:B------:R-:W-:Y:S01]  /*11b0*/  FFMA.FTZ R68, R59, R49, R68 ;  /* 0x000000313b447223 */ /* 0x000fe20000010044 */
[----:B------:R-:W3:Y:S01]  /*11c0*/  MUFU.RCP R120, R89 ;  /* 0x0000005900787308 */ /* 0x000ee20000001000 */
[----:B0-----:R-:W-:Y:S01]  /*11d0*/  MOV R82, c[0x0][0x16c] ;  /* 0x00005b0000527a02 */ /* 0x001fe20000000f00 */
[----:B-1----:R-:W-:Y:S01]  /*11e0*/  FMUL.FTZ R88, R69, R116 ;  /* 0x0000007445587220 */ /* 0x002fe20000410000 */
[----:B------:R-:W-:Y:S01]  /*11f0*/  PRMT R49, RZ, 0x7610, R9 ;  /* 0x00007610ff317816 */ /* 0x000fe20000000009 */
[----:B------:R-:W-:Y:S01]  /*1200*/  FADD.FTZ R52, -R116, 1 ;  /* 0x3f80000074347421 */ /* 0x000fe20000010100 */
[----:B------:R-:W-:Y:S01]  /*1210*/  ISETP.GE.AND P1, PT, R82, 0x1, PT ;  /* 0x000000015200780c */ /* 0x000fe20003f26270 */
[----:B------:R-:W-:Y:S01]  /*1220*/  IMAD.WIDE.U32 R26, R45, c[0x0][0x2e8], R26 ;  /* 0x0000ba002d1a7a25 */ /* 0x000fe200078e001a */
[----:B------:R-:W-:Y:S01]  /*1230*/  PRMT R82, RZ, 0x5410, R57 ;  /* 0x00005410ff527816 */ /* 0x000fe20000000039 */
[----:B------:R-:W0:Y:S02]  /*1240*/  MUFU.RCP R117, R92 ;  /* 0x0000005c00757308 */ /* 0x000e240000001000 */
[----:B--2---:R-:W-:-:S02]  /*1250*/  FADD.FTZ R94, R94, 1 ;  /* 0x3f8000005e5e7421 */ /* 0x004fc40000010000 */
[----:B------:R-:W-:-:S04]  /*1260*/  FFMA.FTZ R118, R69, R52, 1 ;  /* 0x3f80000045767423 */ /* 0x000fc80000010034 */
[----:B------:R1:W2:Y:S01]  /*1270*/  MUFU.EX2 R123, R80 ;  /* 0x00000050007b7308 */ /* 0x0002a20000000800 */
[C---:B---3--:R-:W-:Y:S02]  /*1280*/  FMUL.FTZ R89, R91.reuse, R120 ;  /* 0x000000785b597220 */ /* 0x048fe40000410000 */
[----:B------:R-:W-:Y:S02]  /*1290*/  FADD.FTZ R52, -R120, 1 ;  /* 0x3f80000078347421 */ /* 0x000fe40000010100 */
[----:B------:R-:W-:Y:S02]  /*12a0*/  FMUL.FTZ R55, R104, R89 ;  /* 0x0000005968377220 */ /* 0x000fe40000410000 */
[----:B------:R-:W-:Y:S01]  /*12b0*/  FFMA.FTZ R122, R91, R52, 1 ;  /* 0x3f8000005b7a7423 */ /* 0x000fe20000010034 */
[----:B------:R-:W3:Y:S01]  /*12c0*/  MUFU.RCP R124, R94 ;  /* 0x0000005e007c7308 */ /* 0x000ee20000001000 */
[----:B-1----:R-:W-:Y:S01]  /*12d0*/  PRMT R80, RZ, 0x7610, R57 ;  /* 0x00007610ff507816 */ /* 0x002fe20000000039 */
[----:B------:R-:W-:-:S02]  /*12e0*/  FMUL.FTZ R57, R102, R88 ;  /* 0x0000005866397220 */ /* 0x000fc40000410000 */
[----:B0-----:R-:W-:Y:S02]  /*12f0*/  FMUL.FTZ R91, R70, R117 ;  /* 0x00000075465b7220 */ /* 0x001fe40000410000 */
[----:B------:R-:W-:Y:S01]  /*1300*/  FFMA.FTZ R68, R57, R49, R68 ;  /* 0x0000003139447223 */ /* 0x000fe20000010044 */
[----:B------:R-:W-:Y:S01]  /*1310*/  PRMT R49, RZ, 0x5410, R10 ;  /* 0x00005410ff317816 */ /* 0x000fe2000000000a */
[----:B------:R-:W-:Y:S01]  /*1320*/  MUFU.RCP R126, R71 ;  /* 0x00000047007e7308 */ /* 0x000fe20000001000 */
[----:B------:R-:W-:Y:S02]  /*1330*/  FMUL.FTZ R53, R105, R91 ;  /* 0x0000005b69357220 */ /* 0x000fe40000410000 */
[----:B--2---:R-:W-:Y:S02]  /*1340*/  FADD.FTZ R123, R123, 1 ;  /* 0x3f8000007b7b7421 */ /* 0x004fe40000010000 */
[----:B------:R-:W-:Y:S02]  /*1350*/  FFMA.FTZ R92, R55, R49, R68 ;  /* 0x00000031375c7223 */ /* 0x000fe40000010044 */
[----:B------:R-:W-:Y:S01]  /*1360*/  FADD.FTZ R49, -R117, 1 ;  /* 0x3f80000075317421 */ /* 0x000fe20000010100 */
[----:B------:R-:W0:Y:S01]  /*1370*/  MUFU.RCP R121, R97 ;  /* 0x0000006100797308 */ /* 0x000e220000001000 */
[----:B---3--:R-:W-:-:S02]  /*1380*/  FADD.FTZ R52, -R124, 1 ;  /* 0x3f8000007c347421 */ /* 0x008fc40000010100 */
[----:B------:R-:W-:Y:S01]  /*1390*/  FFMA.FTZ R119, R70, R49, 1 ;  /* 0x3f80000046777423 */ /* 0x000fe20000010031 */
[----:B------:R-:W-:-:S04]  /*13a0*/  PRMT R49, RZ, 0x7610, R10 ;  /* 0x00007610ff317816 */ /* 0x000fc8000000000a */
[----:B------:R1:W2:Y:S08]  /*13b0*/  MUFU.RCP R130, R98 ;  /* 0x0000006200827308 */ /* 0x0002b00000001000 */
[----:B------:R3:W3:Y:S01]  /*13c0*/  MUFU.EX2 R125, R65 ;  /* 0x00000041007d7308 */ /* 0x0006e20000000800 */
[----:B-1----:R-:W-:Y:S01]  /*13d0*/  PRMT R98, RZ, 0x7610, R66 ;  /* 0x00007610ff627816 */ /* 0x002fe20000000042 */
[----:B0-----:R-:W-:-:S02]  /*13e0*/  FMUL.FTZ R66, R96, R121 ;  /* 0x0000007960427220 */ /* 0x001fc40000410000 */
[----:B--2---:R-:W-:Y:S01]  /*13f0*/  FMUL.FTZ R94, R99, R130 ;  /* 0x00000082635e7220 */ /* 0x004fe20000410000 */
[----:B---3--:R-:W-:-:S03]  /*1400*/  PRMT R65, RZ, 0x7610, R11 ;  /* 0x00007610ff417816 */ /* 0x008fc6000000000b */
[----:B------:R-:W-:Y:S01]  /*1410*/  MUFU.RCP R123, R123 ;  /* 0x0000007b007b7308 */ /* 0x000fe20000001000 */
[----:B------:R-:W-:Y:S01]  /*1420*/  FADD.FTZ R125, R125, 1 ;  /* 0x3f8000007d7d7421 */ /* 0x000fe20000010000 */
[----:B----4-:R0:W-:Y:S04]  /*1430*/  STS.128 [R0.X16], R72 ;  /* 0x0000004800007388 */ /* 0x0101e8000000cc00 */
[----:B------:R1:W-:Y:S01]  /*1440*/  STS.128 [R0.X16+0x200], R76 ;  /* 0x0002004c00007388 */ /* 0x0003e2000000cc00 */
[----:B------:R-:W-:-:S06]  /*1450*/  NOP ;  /* 0x0000000000007918 */ /* 0x000fcc0000000000 */
[----:B------:R-:W2:Y:S01]  /*1460*/  LDS.128 R68, [R81.X16] ;  /* 0x0000000051447984 */ /* 0x000ea2000000cc00 */
[----:B0-----:R-:W-:Y:S01]  /*1470*/  FFMA.FTZ R74, R53, R49, R92 ;  /* 0x00000031354a7223 */ /* 0x001fe2000001005c */
[----:B------:R-:W-:Y:S01]  /*1480*/  PRMT R49, RZ, 0x5410, R11 ;  /* 0x00005410ff317816 */ /* 0x000fe2000000000b */
[C---:B------:R-:W-:Y:S02]  /*1490*/  FMUL.FTZ R92, R93.reuse, R124 ;  /* 0x0000007c5d5c7220 */ /* 0x040fe40000410000 */
[----:B-1----:R-:W-:Y:S02]  /*14a0*/  FFMA.FTZ R78, R93, R52, 1 ;  /* 0x3f8000005d4e7423 */ /* 0x002fe40000010034 */
[----:B------:R-:W-:Y:S02]  /*14b0*/  FMUL.FTZ R51, R106, R92 ;  /* 0x0000005c6a337220 */ /* 0x000fe40000410000 */
[----:B------:R-:W-:Y:S02]  /*14c0*/  FMUL.FTZ R93, R95, R126 ;  /* 0x0000007e5f5d7220 */ /* 0x000fe40000410000 */
[----:B------:R-:W-:-:S02]  /*14d0*/  FFMA.FTZ R74, R51, R49, R74 ;  /* 0x00000031334a7223 */ /* 0x000fc4000001004a */
[----:B------:R-:W-:Y:S02]  /*14e0*/  FADD.FTZ R52, -R126, 1 ;  /* 0x3f8000007e347421 */ /* 0x000fe40000010100 */
[----:B------:R-:W-:Y:S02]  /*14f0*/  FMUL.FTZ R49, R107, R93 ;  /* 0x0000005d6b317220 */ /* 0x000fe40000410000 */
[----:B------:R-:W-:Y:S02]  /*1500*/  FFMA.FTZ R128, R95, R52, 1 ;  /* 0x3f8000005f807423 */ /* 0x000fe40000010034 */
[----:B------:R-:W-:Y:S02]  /*1510*/  FFMA.FTZ R74, R49, R65, R74 ;  /* 0x00000041314a7223 */ /* 0x000fe4000001004a */
[----:B------:R-:W-:Y:S02]  /*1520*/  FMUL.FTZ R72, R127, -1.4426950216293334961 ;  /* 0xbfb8aa3b7f487820 */ /* 0x000fe40000410000 */
[----:B------:R-:W-:-:S02]  /*1530*/  FMUL.FTZ R52, R98, -1.4426950216293334961 ;  /* 0xbfb8aa3b62347820 */ /* 0x000fc40000410000 */
[----:B------:R-:W-:Y:S01]  /*1540*/  FADD.FTZ R65, -R121, 1 ;  /* 0x3f80000079417421 */ /* 0x000fe20000010100 */
[----:B------:R0:W1:Y:S01]  /*1550*/  MUFU.EX2 R129, R72 ;  /* 0x0000004800817308 */ /* 0x0000620000000800 */
[----:B------:R-:W-:Y:S02]  /*1560*/  FMUL.FTZ R76, R100, -1.4426950216293334961 ;  /* 0xbfb8aa3b644c7820 */ /* 0x000fe40000410000 */
[----:B------:R-:W-:Y:S01]  /*1570*/  FFMA.FTZ R79, R96, R65, 1 ;  /* 0x3f800000604f7423 */ /* 0x000fe20000010041 */
[----:B------:R-:W-:-:S04]  /*1580*/  PRMT R65, RZ, 0x5410, R4 ;  /* 0x00005410ff417816 */ /* 0x000fc80000000004 */
[----:B------:R3:W4:Y:S01]  /*1590*/  MUFU.EX2 R131, R52 ;  /* 0x0000003400837308 */ /* 0x0007220000000800 */
[----:B0-----:R-:W-:Y:S01]  /*15a0*/  FADD.FTZ R72, -R130, 1 ;  /* 0x3f80000082487421 */ /* 0x001fe20000010100 */
[--C-:B--2---:R-:W-:Y:S02]  /*15b0*/  PRMT R95, RZ, 0x5410, R68.reuse ;  /* 0x00005410ff5f7816 */ /* 0x104fe40000000044 */
[----:B------:R-:W-:Y:S01]  /*15c0*/  PRMT R97, RZ, 0x7610, R68 ;  /* 0x00007610ff617816 */ /* 0x000fe20000000044 */
[----:B------:R-:W-:Y:S01]  /*15d0*/  FFMA.FTZ R132, R99, R72, 1 ;  /* 0x3f80000063847423 */ /* 0x000fe20000010048 */
[----:B------:R-:W-:Y:S01]  /*15e0*/  PRMT R72, RZ, 0x7610, R4 ;  /* 0x00007610ff487816 */ /* 0x000fe20000000004 */
[----:B------:R-:W-:Y:S01]  /*15f0*/  FMUL.FTZ R85, R85, R95 ;  /* 0x0000005f55557220 */ /* 0x000fe20000410000 */
[----:B------:R-:W0:Y:S01]  /*1600*/  MUFU.EX2 R133, R76 ;  /* 0x0000004c00857308 */ /* 0x000e220000000800 */
[----:B---3--:R-:W-:Y:S01]  /*1610*/  PRMT R52, RZ, 0x7610, R67 ;  /* 0x00007610ff347816 */ /* 0x008fe20000000043 */
[----:B------:R-:W-:Y:S01]  /*1620*/  FMUL.FTZ R67, R109, R66 ;  /* 0x000000426d437220 */ /* 0x000fe20000410000 */
[----:B------:R-:W-:Y:S01]  /*1630*/  PRMT R68, RZ, 0x5410, R70 ;  /* 0x00005410ff447816 */ /* 0x000fe20000000046 */
[----:B-1----:R-:W-:Y:S01]  /*1640*/  FADD.FTZ R129, R129, 1 ;  /* 0x3f80000081817421 */ /* 0x002fe20000010000 */
[--C-:B------:R-:W-:Y:S01]  /*1650*/  PRMT R103, RZ, 0x5410, R71.reuse ;  /* 0x00005410ff677816 */ /* 0x100fe20000000047 */
[----:B------:R-:W-:Y:S01]  /*1660*/  FFMA.FTZ R74, R67, R65, R74 ;  /* 0x00000041434a7223 */ /* 0x000fe2000001004a */
[----:B------:R-:W-:Y:S01]  /*1670*/  PRMT R96, RZ, 0x7610, R71 ;  /* 0x00007610ff607816 */ /* 0x000fe20000000047 */
[----:B------:R-:W-:Y:S01]  /*1680*/  FMUL.FTZ R65, R111, R94 ;  /* 0x0000005e6f417220 */ /* 0x000fe20000410000 */
[--C-:B------:R-:W-:Y:S01]  /*1690*/  PRMT R99, RZ, 0x5410, R69.reuse ;  /* 0x00005410ff637816 */ /* 0x100fe20000000045 */
[----:B------:R-:W-:Y:S01]  /*16a0*/  FMUL.FTZ R77, R52, -1.4426950216293334961 ;  /* 0xbfb8aa3b344d7820 */ /* 0x000fe20000410000 */
[----:B------:R-:W-:Y:S01]  /*16b0*/  PRMT R70, RZ, 0x7610, R70 ;  /* 0x00007610ff467816 */ /* 0x000fe20000000046 */
[----:B------:R-:W-:Y:S01]  /*16c0*/  FFMA.FTZ R136, R65, R72, R74 ;  /* 0x0000004841887223 */ /* 0x000fe2000001004a */
[----:B------:R-:W-:Y:S01]  /*16d0*/  PRMT R101, RZ, 0x7610, R69 ;  /* 0x00007610ff657816 */ /* 0x000fe20000000045 */
[----:B------:R-:W1:Y:S01]  /*16e0*/  LDS.128 R72, [R81.X16+0x10] ;  /* 0x0000100051487984 */ /* 0x000e62000000cc00 */
[----:B------:R-:W2:Y:S01]  /*16f0*/  MUFU.EX2 R134, R77 ;  /* 0x0000004d00867308 */ /* 0x000ea20000000800 */
[----:B------:R-:W-:-:S02]  /*1700*/  FMUL.FTZ R71, R104, R68 ;  /* 0x0000004468477220 */ /* 0x000fc40000410000 */
[----:B----4-:R-:W-:Y:S02]  /*1710*/  FADD.FTZ R131, R131, 1 ;  /* 0x3f80000083837421 */ /* 0x010fe40000010000 */
[----:B0-----:R-:W-:Y:S02]  /*1720*/  FADD.FTZ R133, R133, 1 ;  /* 0x3f80000085857421 */ /* 0x001fe40000010000 */
[----:B------:R-:W-:Y:S01]  /*1730*/  FMUL.FTZ R87, R87, R99 ;  /* 0x0000006357577220 */ /* 0x000fe20000410000 */
[----:B------:R0:W3:Y:S01]  /*1740*/  MUFU.RCP R104, R125 ;  /* 0x0000007d00687308 */ /* 0x0000e20000001000 */
[----:B------:R-:W-:Y:S02]  /*1750*/  FMUL.FTZ R76, R105, R70 ;  /* 0x00000046694c7220 */ /* 0x000fe40000410000 */
[----:B------:R-:W-:Y:S02]  /*1760*/  FMUL.FTZ R86, R86, R97 ;  /* 0x0000006156567220 */ /* 0x000fe40000410000 */
[----:B------:R-:W-:-:S02]  /*1770*/  FMUL.FTZ R85, R108, R85 ;  /* 0x000000556c557220 */ /* 0x000fc40000410000 */
[----:B------:R-:W-:Y:S01]  /*1780*/  FMUL.FTZ R69, R102, R101 ;  /* 0x0000006566457220 */ /* 0x000fe20000410000 */
[----:B------:R-:W-:Y:S01]  /*1790*/  MUFU.RCP R131, R131 ;  /* 0x0000008300837308 */ /* 0x000fe20000001000 */
[----:B--2---:R-:W-:Y:S01]  /*17a0*/  FADD.FTZ R134, R134, 1 ;  /* 0x3f80000086867421 */ /* 0x004fe20000010000 */
[----:B0-----:R-:W-:Y:S01]  /*17b0*/  PRMT R125, RZ, 0x7610, R17 ;  /* 0x00007610ff7d7816 */ /* 0x001fe20000000011 */
[----:B------:R-:W-:Y:S02]  /*17c0*/  FMUL.FTZ R77, R106, R103 ;  /* 0x000000676a4d7220 */ /* 0x000fe40000410000 */
[----:B------:R-:W-:Y:S02]  /*17d0*/  FMUL.FTZ R87, R112, R87 ;  /* 0x0000005770577220 */ /* 0x000fe40000410000 */
[----:B------:R-:W-:Y:S01]  /*17e0*/  FMUL.FTZ R76, R117, R76 ;  /* 0x0000004c754c7220 */ /* 0x000fe20000410000 */
[----:B------:R0:W2:Y:S01]  /*17f0*/  MUFU.RCP R112, R129 ;  /* 0x0000008100707308 */ /* 0x0000a20000001000 */
[----:B------:R-:W-:-:S02]  /*1800*/  FMUL.FTZ R86, R113, R86 ;  /* 0x0000005671567220 */ /* 0x000fc40000410000 */
[----:B------:R-:W-:Y:S02]  /*1810*/  FMUL.FTZ R85, R85, R110 ;  /* 0x0000006e55557220 */ /* 0x000fe40000410000 */
[----:B------:R-:W-:Y:S02]  /*1820*/  FMUL.FTZ R69, R116, R69 ;  /* 0x0000004574457220 */ /* 0x000fe40000410000 */
[----:B------:R-:W-:Y:S01]  /*1830*/  FMUL.FTZ R77, R124, R77 ;  /* 0x0000004d7c4d7220 */ /* 0x000fe20000410000 */
[----:B------:R-:W4:Y:S01]  /*1840*/  MUFU.RCP R133, R133 ;  /* 0x0000008500857308 */ /* 0x000f220000001000 */
[----:B------:R-:W-:Y:S01]  /*1850*/  FMUL.FTZ R86, R86, R115 ;  /* 0x0000007356567220 */ /* 0x000fe20000410000 */
[----:B0-----:R-:W-:Y:S01]  /*1860*/  PRMT R129, RZ, 0x7610, R18 ;  /* 0x00007610ff817816 */ /* 0x001fe20000000012 */
[----:B------:R-:W-:Y:S02]  /*1870*/  FMUL.FTZ R87, R87, R114 ;  /* 0x0000007257577220 */ /* 0x000fe40000410000 */
[----:B------:R-:W-:Y:S01]  /*1880*/  FMUL.FTZ R107, R107, R96 ;  /* 0x000000606b6b7220 */ /* 0x000fe20000410000 */
[----:B-1----:R-:W-:-:S02]  /*1890*/  PRMT R102, RZ, 0x5410, R72 ;  /* 0x00005410ff667816 */ /* 0x002fc40000000048 */
[----:B------:R-:W0:Y:S01]  /*18a0*/  MUFU.RCP R117, R134 ;  /* 0x0000008600757308 */ /* 0x000e220000001000 */
[--C-:B------:R-:W-:Y:S01]  /*18b0*/  PRMT R108, RZ, 0x5410, R73.reuse ;  /* 0x00005410ff6c7816 */ /* 0x100fe20000000049 */
[----:B------:R-:W-:Y:S01]  /*18c0*/  FMUL.FTZ R118, R69, R118 ;  /* 0x0000007645767220 */ /* 0x000fe20000410000 */
[----:B------:R-:W-:Y:S01]  /*18d0*/  PRMT R110, RZ, 0x7610, R73 ;  /* 0x00007610ff6e7816 */ /* 0x000fe20000000049 */
[----:B------:R-:W-:Y:S01]  /*18e0*/  FMUL.FTZ R77, R77, R78 ;  /* 0x0000004e4d4d7220 */ /* 0x000fe20000410000 */
[----:B------:R-:W-:Y:S01]  /*18f0*/  PRMT R106, RZ, 0x7610, R72 ;  /* 0x00007610ff6a7816 */ /* 0x000fe20000000048 */
[----:B------:R-:W-:Y:S01]  /*1900*/  FMUL.FTZ R72, R109, R102 ;  /* 0x000000666d487220 */ /* 0x000fe20000410000 */
[--C-:B------:R-:W-:Y:S01]  /*1910*/  PRMT R114, RZ, 0x5410, R74.reuse ;  /* 0x00005410ff727816 */ /* 0x100fe2000000004a */
[----:B------:R-:W-:Y:S01]  /*1920*/  FADD.FTZ R69, -R123, 1 ;  /* 0x3f8000007b457421 */ /* 0x000fe20000010100 */
[----:B------:R-:W-:Y:S01]  /*1930*/  PRMT R115, RZ, 0x7610, R74 ;  /* 0x00007610ff737816 */ /* 0x000fe2000000004a */
[----:B------:R-:W-:Y:S01]  /*1940*/  FMUL.FTZ R74, R82, R108 ;  /* 0x0000006c524a7220 */ /* 0x000fe20000410000 */
[----:B------:R-:W-:Y:S01]  /*1950*/  PRMT R116, RZ, 0x5410, R75 ;  /* 0x00005410ff747816 */ /* 0x000fe2000000004b */
[----:B---3--:R-:W-:-:S02]  /*1960*/  FADD.FTZ R78, -R104, 1 ;  /* 0x3f800000684e7421 */ /* 0x008fc40000010100 */
[----:B------:R-:W-:Y:S02]  /*1970*/  FMUL.FTZ R73, R80, R110 ;  /* 0x0000006e50497220 */ /* 0x000fe40000410000 */
[----:B------:R-:W-:Y:S01]  /*1980*/  FMUL.FTZ R71, R120, R71 ;  /* 0x0000004778477220 */ /* 0x000fe20000410000 */
[----:B------:R-:W-:Y:S01]  /*1990*/  PRMT R120, RZ, 0x7610, R75 ;  /* 0x00007610ff787816 */ /* 0x000fe2000000004b */
[----:B------:R-:W-:Y:S02]  /*19a0*/  FMUL.FTZ R107, R126, R107 ;  /* 0x0000006b7e6b7220 */ /* 0x000fe40000410000 */
[----:B------:R-:W-:Y:S01]  /*19b0*/  FMUL.FTZ R72, R121, R72 ;  /* 0x0000004879487220 */ /* 0x000fe20000410000 */
[----:B------:R-:W-:Y:S01]  /*19c0*/  PRMT R121, RZ, 0x7610, R16 ;  /* 0x00007610ff797816 */ /* 0x000fe20000000010 */
[----:B------:R-:W-:Y:S02]  /*19d0*/  FFMA.FTZ R69, R84, R69, 1 ;  /* 0x3f80000054457423 */ /* 0x000fe40000010045 */
        /* <DEDUP_REMOVED lines=8> */
[----:B------:R-:W-:Y:S01]  /*1a60*/  PRMT R17, RZ, 0x5410, R7 ;  /* 0x00005410ff117816 */ /* 0x000fe20000000007 */
[----:B------:R-:W-:-:S02]  /*1a70*/  FMUL.FTZ R79, R72, R79 ;  /* 0x0000004f484f7220 */ /* 0x000fc40000410000 */
[----:B------:R-:W-:Y:S02]  /*1a80*/  FMUL.FTZ R69, R74, R69 ;  /* 0x000000454a457220 */ /* 0x000fe40000410000 */
[----:B------:R-:W-:Y:S02]  /*1a90*/  FMUL.FTZ R78, R73, R78 ;  /* 0x0000004e494e7220 */ /* 0x000fe40000410000 */
[----:B--2---:R-:W-:Y:S02]  /*1aa0*/  FADD.FTZ R84, -R112, 1 ;  /* 0x3f80000070547421 */ /* 0x004fe40000010100 */
[----:B------:R-:W-:Y:S02]  /*1ab0*/  FMUL.FTZ R75, R90, R114 ;  /* 0x000000725a4b7220 */ /* 0x000fe40000410000 */
[----:B------:R-:W-:Y:S02]  /*1ac0*/  FADD.FTZ R81, -R131, 1 ;  /* 0x3f80000083517421 */ /* 0x000fe40000010100 */
[----:B----4-:R-:W-:-:S02]  /*1ad0*/  FADD.FTZ R83, -R133, 1 ;  /* 0x3f80000085537421 */ /* 0x010fc40000010100 */
[----:B0-----:R-:W-:Y:S02]  /*1ae0*/  FADD.FTZ R73, -R117, 1 ;  /* 0x3f80000075497421 */ /* 0x001fe40000010100 */
[----:B------:R-:W-:Y:S02]  /*1af0*/  FMUL.FTZ R72, R64, R115 ;  /* 0x0000007340487220 */ /* 0x000fe40000410000 */
[----:B------:R-:W-:Y:S02]  /*1b00*/  FMUL.FTZ R74, R62, R116 ;  /* 0x000000743e4a7220 */ /* 0x000fe40000410000 */
[----:B------:R-:W-:Y:S02]  /*1b10*/  FMUL.FTZ R104, R56, R120 ;  /* 0x0000007838687220 */ /* 0x000fe40000410000 */
[----:B------:R-:W-:Y:S02]  /*1b20*/  FMUL.FTZ R111, R130, R111 ;  /* 0x0000006f826f7220 */ /* 0x000fe40000410000 */
[----:B------:R-:W-:-:S02]  /*1b30*/  FFMA.FTZ R84, R127, R84, 1 ;  /* 0x3f8000007f547423 */ /* 0x000fc40000010054 */
[----:B------:R-:W-:Y:S02]  /*1b40*/  FMUL.FTZ R75, R112, R75 ;  /* 0x0000004b704b7220 */ /* 0x000fe40000410000 */
[----:B------:R-:W-:Y:S02]  /*1b50*/  FFMA.FTZ R81, R98, R81, 1 ;  /* 0x3f80000062517423 */ /* 0x000fe40000010051 */
[----:B------:R-:W-:Y:S02]  /*1b60*/  FFMA.FTZ R83, R100, R83, 1 ;  /* 0x3f80000064537423 */ /* 0x000fe40000010053 */
[----:B------:R-:W-:Y:S02]  /*1b70*/  FFMA.FTZ R73, R52, R73, 1 ;  /* 0x3f80000034497423 */ /* 0x000fe40000010049 */
[----:B------:R-:W-:Y:S02]  /*1b80*/  FMUL.FTZ R72, R131, R72 ;  /* 0x0000004883487220 */ /* 0x000fe40000410000 */
[----:B------:R-:W-:-:S02]  /*1b90*/  FMUL.FTZ R74, R133, R74 ;  /* 0x0000004a854a7220 */ /* 0x000fc40000410000 */
        /* <DEDUP_REMOVED lines=14> */
[----:B------:R-:W-:Y:S01]  /*1c80*/  IMAD R86, R146, c[0x0][0x2e8], RZ ;  /* 0x0000ba0092567a24 */ /* 0x000fe200078e02ff */
[----:B------:R-:W-:Y:S01]  /*1c90*/  F2FP.BF16.PACK_AB R77, R78, R69 ;  /* 0x000000454e4d723e */ /* 0x000fe200000010ff */
[----:B------:R-:W-:Y:S01]  /*1ca0*/  FMUL.FTZ R69, R82, R107 ;  /* 0x0000006b52457220 */ /* 0x000fe20000410000 */
[----:B------:R-:W-:Y:S01]  /*1cb0*/  F2FP.BF16.PACK_AB R73, R118, R87 ;  /* 0x000000577649723e */ /* 0x000fe200000010ff */
[----:B------:R-:W-:Y:S01]  /*1cc0*/  BAR.SYNC.DEFER_BLOCKING 0x0 ;  /* 0x0000000000007b1d */ /* 0x000fe20000010000 */
[----:B------:R-:W-:Y:S01]  /*1cd0*/  F2FP.BF16.PACK_AB R78, R81, R84 ;  /* 0x00000054514e723e */ /* 0x000fe200000010ff */
[----:B------:R-:W-:Y:S01]  /*1ce0*/  IMAD R81, R45, c[0x0][0x2ec], R86 ;  /* 0x0000bb002d517a24 */ /* 0x000fe200078e0256 */
[----:B------:R-:W-:Y:S01]  /*1cf0*/  F2FP.BF16.PACK_AB R79, R104, R83 ;  /* 0x00000053684f723e */ /* 0x000fe200000010ff */
[----:B------:R-:W-:Y:S01]  /*1d00*/  FMUL.FTZ R113, R127, R112 ;  /* 0x000000707f717220 */ /* 0x000fe20000410000 */
[----:B------:R-:W-:Y:S01]  /*1d10*/  PRMT R71, RZ, 0x5410, R5 ;  /* 0x00005410ff477816 */ /* 0x000fe20000000005 */
[----:B------:R-:W-:Y:S01]  /*1d20*/  FMUL.FTZ R111, R100, R133 ;  /* 0x00000085646f7220 */ /* 0x000fe20000410000 */
[----:B------:R-:W-:Y:S01]  /*1d30*/  IADD3 R27, R27, R81, RZ ;  /* 0x000000511b1b7210 */ /* 0x000fe20007ffe0ff */
[----:B------:R-:W-:Y:S01]  /*1d40*/  FMUL.FTZ R117, R52, R117 ;  /* 0x0000007534757220 */ /* 0x000fe20000410000 */
[----:B------:R-:W-:Y:S01]  /*1d50*/  LEA R104, P0, R26, c[0x0][0x338], 0x1 ;  /* 0x0000ce001a687a11 */ /* 0x000fe200078008ff */
[----:B------:R-:W-:Y:S01]  /*1d60*/  FFMA.FTZ R136, R69, R71, R136 ;  /* 0x0000004745887223 */ /* 0x000fe20000010088 */
[----:B------:R-:W-:Y:S01]  /*1d70*/  PRMT R127, RZ, 0x5410, R18 ;  /* 0x00005410ff7f7816 */ /* 0x000fe20000000012 */
[----:B------:R-:W-:Y:S01]  /*1d80*/  FMUL.FTZ R71, R80, R109 ;  /* 0x0000006d50477220 */ /* 0x000fe20000410000 */
[----:B------:R-:W-:Y:S01]  /*1d90*/  LEA.HI.X R105, R26, c[0x0][0x33c], R27, 0x1, P0 ;  /* 0x0000cf001a697a11 */ /* 0x000fe200000f0c1b */
[----:B------:R-:W-:Y:S01]  /*1da0*/  FMUL.FTZ R27, R98, R131 ;  /* 0x00000083621b7220 */ /* 0x000fe20000410000 */
[----:B------:R-:W-:-:S02]  /*1db0*/  PRMT R26, RZ, 0x7610, R5 ;  /* 0x00007610ff1a7816 */ /* 0x000fc40000000005 */
[----:B------:R-:W-:Y:S02]  /*1dc0*/  ISETP.NE.U32.AND P0, PT, RZ, c[0x0][0x270], PT ;  /* 0x00009c00ff007a0c */ /* 0x000fe40003f05070 */
[--C-:B------:R-:W-:Y:S01]  /*1dd0*/  PRMT R131, RZ, 0x5410, R19.reuse ;  /* 0x00005410ff837816 */ /* 0x100fe20000000013 */
[----:B------:R-:W-:Y:S01]  /*1de0*/  FFMA.FTZ R26, R71, R26, R136 ;  /* 0x0000001a471a7223 */ /* 0x000fe20000010088 */
[----:B------:R-:W-:Y:S02]  /*1df0*/  ISETP.NE.AND.EX P0, PT, RZ, c[0x0][0x274], PT, P0 ;  /* 0x00009d00ff007a0c */ /* 0x000fe40003f05300 */
[----:B------:R-:W-:Y:S01]  /*1e00*/  PRMT R133, RZ, 0x7610, R19 ;  /* 0x00007610ff857816 */ /* 0x000fe20000000013 */
[----:B------:R0:W-:Y:S04]  /*1e10*/  STS.128 [R50.X16], R72 ;  /* 0x0000004832007388 */ /* 0x0001e8000000cc00 */
[----:B------:R1:W-:Y:S01]  /*1e20*/  STS.128 [R50.X16+0x10], R76 ;  /* 0x0000104c32007388 */ /* 0x0003e2000000cc00 */
[----:B------:R-:W-:-:S06]  /*1e30*/  NOP ;  /* 0x0000000000007918 */ /* 0x000fcc0000000000 */
[----:B------:R-:W2:Y:S04]  /*1e40*/  LDS.128 R80, [R0.X16] ;  /* 0x0000000000507984 */ /* 0x000ea8000000cc00 */
[----:B------:R-:W3:Y:S01]  /*1e50*/  LDS.128 R84, [R0.X16+0x200] ;  /* 0x0002000000547984 */ /* 0x000ee2000000cc00 */
[----:B0-----:R-:W-:Y:S01]  /*1e60*/  PRMT R72, RZ, 0x5410, R6 ;  /* 0x00005410ff487816 */ /* 0x001fe20000000006 */
[----:B------:R-:W-:Y:S02]  /*1e70*/  FMUL.FTZ R73, R90, R113 ;  /* 0x000000715a497220 */ /* 0x000fe40000410000 */
[----:B------:R-:W-:Y:S02]  /*1e80*/  FMUL.FTZ R75, R64, R27 ;  /* 0x0000001b404b7220 */ /* 0x000fe40000410000 */
[----:B------:R-:W-:-:S02]  /*1e90*/  FFMA.FTZ R26, R73, R72, R26 ;  /* 0x00000048491a7223 */ /* 0x000fc4000001001a */
[----:B-1----:R-:W-:Y:S02]  /*1ea0*/  FMUL.FTZ R77, R62, R111 ;  /* 0x0000006f3e4d7220 */ /* 0x002fe40000410000 */
[----:B------:R-:W-:Y:S02]  /*1eb0*/  FFMA.FTZ R16, R75, R16, R26 ;  /* 0x000000104b107223 */ /* 0x000fe4000001001a */
[----:B------:R-:W-:Y:S02]  /*1ec0*/  FMUL.FTZ R79, R56, R117 ;  /* 0x00000075384f7220 */ /* 0x000fe40000410000 */
[----:B------:R-:W-:Y:S02]  /*1ed0*/  FFMA.FTZ R52, R77, R17, R16 ;  /* 0x000000114d347223 */ /* 0x000fe40000010010 */
        /* <DEDUP_REMOVED lines=40> */
[C---:B0-----:R-:W-:Y:S02]  /*2160*/  IMAD R81, R45.reuse, c[0x0][0x214], R54 ;  /* 0x000085002d517a24 */ /* 0x041fe400078e0236 */
[----:B------:R-:W-:-:S05]  /*2170*/  IMAD.WIDE.U32 R26, R45, c[0x0][0x210], R26 ;  /* 0x000084002d1a7a25 */ /* 0x000fca00078e001a */
[----:B------:R-:W-:Y:S02]  /*2180*/  IADD3 R27, R27, R81, RZ ;  /* 0x000000511b1b7210 */ /* 0x000fe40007ffe0ff */
[----:B------:R-:W-:-:S04]  /*2190*/  LEA R80, P0, R26, c[0x0][0x270], 0x1 ;  /* 0x00009c001a507a11 */ /* 0x000fc800078008ff */
[----:B------:R-:W-:-:S05]  /*21a0*/  LEA.HI.X R81, R26, c[0x0][0x274], R27, 0x1, P0 ;  /* 0x00009d001a517a11 */ /* 0x000fca00000f0c1b */
[----:B------:R-:W-:-:S05]  /*21b0*/  IMAD.WIDE R26, R28, 0x10, R80 ;  /* 0x000000101c1a7825 */ /* 0x000fca00078e0250 */
[----:B-1----:R0:W-:Y:S04]  /*21c0*/  STG.E.128 [R26.64+-0x800], R12 ;  /* 0xfff8000c1a007986 */ /* 0x0021e8000c101d04 */
[----:B--2---:R0:W-:Y:S02]  /*21d0*/  STG.E.128 [R26.64+-0x600], R16 ;  /* 0xfffa00101a007986 */ /* 0x0041e4000c101d04 */
.L_x_3892:
[----:B------:R-:W-:Y:S01]  /*21e0*/  BAR.SYNC.DEFER_BLOCKING 0x0 ;  /* 0x0000000000007b1d */ /* 0x000fe20000010000 */
        /* <DEDUP_REMOVED lines=9> */
[----:B-----5:R-:W-:-:S02]  /*2280*/  FADD.FTZ R102, R119, R44 ;  /* 0x0000002c77667221 */ /* 0x020fc40000010000 */
        /* <DEDUP_REMOVED lines=8> */
[--C-:B0-----:R-:W-:Y:S02]  /*2310*/  FADD.FTZ R86, R137, R44.reuse ;  /* 0x0000002c89567221 */ /* 0x101fe40000010000 */
[--C-:B------:R-:W-:Y:S02]  /*2320*/  FADD.FTZ R84, R139, R44.reuse ;  /* 0x0000002c8b547221 */ /* 0x100fe40000010000 */
[--C-:B------:R-:W-:Y:S02]  /*2330*/  FADD.FTZ R82, R141, R44.reuse ;  /* 0x0000002c8d527221 */ /* 0x100fe40000010000 */
[----:B------:R-:W-:-:S02]  /*2340*/  FADD.FTZ R80, R143, R44 ;  /* 0x0000002c8f507221 */ /* 0x000fc40000010000 */
[--C-:B------:R-:W-:Y:S02]  /*2350*/  FADD.FTZ R78, R145, R44.reuse ;  /* 0x0000002c914e7221 */ /* 0x100fe40000010000 */
[--C-:B------:R-:W-:Y:S02]  /*2360*/  FADD.FTZ R76, R147, R44.reuse ;  /* 0x0000002c934c7221 */ /* 0x100fe40000010000 */
[----:B------:R-:W-:Y:S02]  /*2370*/  FADD.FTZ R74, R149, R44 ;  /* 0x0000002c954a7221 */ /* 0x000fe40000010000 */
        /* <DEDUP_REMOVED lines=16> */
[----:B------:R-:W-:Y:S05]  /*2480*/  @!P1 BRA `(.L_x_3893) ;  /* 0x0000352000009947 */ /* 0x000fea0003800000 */
[----:B------:R-:W-:Y:S02]  /*2490*/  MOV R83, RZ ;  /* 0x000000ff00537202 */ /* 0x000fe40000000f00 */
[----:B------:R-:W-:Y:S02]  /*24a0*/  MOV R118, RZ ;  /* 0x000000ff00767202 */ /* 0x000fe40000000f00 */
[----:B------:R-:W-:Y:S02]  /*24b0*/  MOV R81, RZ ;  /* 0x000000ff00517202 */ /* 0x000fe40000000f00 */
[----:B------:R-:W-:Y:S02]  /*24c0*/  MOV R56, RZ ;  /* 0x000000ff00387202 */ /* 0x000fe40000000f00 */
.L_x_3941:
        /* <DEDUP_REMOVED lines=13> */
[----:B------:R-:W-:Y:S02]  /*25a0*/  LEA.HI.X R27, R14, R32, R15, 0x1, P1 ;  /* 0x000000200e1b7211 */ /* 0x000fe400008f0c0f */
[----:B------:R-:W-:Y:S02]  /*25b0*/  IADD3 R13, R13, R17, RZ ;  /* 0x000000110d0d7210 */ /* 0x000fe40007ffe0ff */
[----:B------:R-:W-:Y:S01]  /*25c0*/  LEA R120, P0, R12, c[0x0][0x220], 0x2 ;  /* 0x000088000c787a11 */ /* 0x000fe200078010ff */
[----:B------:R-:W-:-:S03]  /*25d0*/  IMAD.WIDE R26, R28, 0x10, R26 ;  /* 0x000000101c1a7825 */ /* 0x000fc600078e021a */
[----:B------:R-:W-:Y:S02]  /*25e0*/  LEA.HI.X R121, R12, c[0x0][0x224], R13, 0x2, P0 ;  /* 0x000089000c797a11 */ /* 0x000fe400000f140d */
[----:B------:R0:W2:Y:S04]  /*25f0*/  LDG.E.128 R12, [R26.64] ;  /* 0x000000041a0c7981 */ /* 0x0000a8000c1e1d00 */
[----:B------:R0:W3:Y:S04]  /*2600*/  LDG.E.128 R16, [R26.64+0x200] ;  /* 0x000200041a107981 */ /* 0x0000e8000c1e1d00 */
[----:B------:R1:W4:Y:S01]  /*2610*/  LDG.E R54, [R120.64] ;  /* 0x0000000478367981 */ /* 0x000322000c1e1900 */
[----:B------:R-:W-:-:S02]  /*2620*/  IMAD R119, R47, c[0x0][0x198], RZ ;  /* 0x000066002f777a24 */ /* 0x000fc400078e02ff */
[----:B------:R-:W-:-:S04]  /*2630*/  IMAD.WIDE.U32 R122, R48, c[0x0][0x198], RZ ;  /* 0x00006600307a7a25 */ /* 0x000fc800078e00ff */
[----:B------:R-:W-:Y:S02]  /*2640*/  IMAD R119, R48, c[0x0][0x19c], R119 ;  /* 0x0000670030777a24 */ /* 0x000fe400078e0277 */
[----:B------:R-:W-:-:S03]  /*2650*/  IMAD R124, R124, c[0x0][0x1a0], RZ ;  /* 0x000068007c7c7a24 */ /* 0x000fc600078e02ff */
[----:B------:R-:W-:Y:S02]  /*2660*/  IADD3 R123, R123, R119, RZ ;  /* 0x000000777b7b7210 */ /* 0x000fe40007ffe0ff */
[----:B------:R-:W-:Y:S01]  /*2670*/  IADD3 R119, R31, -0x1, RZ ;  /* 0xffffffff1f777810 */ /* 0x000fe20007ffe0ff */
[C---:B-1----:R-:W-:Y:S01]  /*2680*/  IMAD R121, R83.reuse, c[0x0][0x1a4], R124 ;  /* 0x0000690053797a24 */ /* 0x042fe200078e027c */
[----:B------:R-:W-:Y:S01]  /*2690*/  ISETP.NE.AND P1, PT, R40, RZ, PT ;  /* 0x000000ff2800720c */ /* 0x000fe20003f25270 */
[----:B0-----:R-:W-:Y:S01]  /*26a0*/  IMAD.WIDE.U32 R26, R83, c[0x0][0x1a0], R122 ;  /* 0x00006800531a7a25 */ /* 0x001fe200078e007a */
[----:B------:R-:W-:-:S04]  /*26b0*/  LEA.HI R120, R119, R119, RZ, 0x1 ;  /* 0x0000007777787211 */ /* 0x000fc800078f08ff */
[----:B------:R-:W-:Y:S02]  /*26c0*/  LOP3.LUT R122, R120, 0xfffffe, RZ, 0xc0, !PT ;  /* 0x00fffffe787a7812 */ /* 0x000fe400078ec0ff */
[----:B------:R-:W-:Y:S02]  /*26d0*/  IADD3 R27, R27, R121, RZ ;  /* 0x000000791b1b7210 */ /* 0x000fe40007ffe0ff */
[C---:B------:R-:W-:Y:S02]  /*26e0*/  LEA R120, P2, R26.reuse, c[0x0][0x228], 0x2 ;  /* 0x00008a001a787a11 */ /* 0x040fe400078410ff */
[----:B------:R-:W-:Y:S02]  /*26f0*/  IADD3 R122, R119, -R122, RZ ;  /* 0x8000007a777a7210 */ /* 0x000fe40007ffe0ff */
[----:B------:R-:W-:Y:S02]  /*2700*/  LEA.HI.X R121, R26, c[0x0][0x22c], R27, 0x2, P2 ;  /* 0x00008b001a797a11 */ /* 0x000fe400010f141b */
[----:B------:R-:W-:-:S02]  /*2710*/  SHF.L.U32 R27, R40, 0x1, RZ ;  /* 0x00000001281b7819 */ /* 0x000fc400000006ff */
[----:B------:R-:W-:Y:S01]  /*2720*/  IADD3 R123, R40, 0x200, RZ ;  /* 0x00000200287b7810 */ /* 0x000fe20007ffe0ff */
[----:B------:R0:W5:Y:S01]  /*2730*/  LDG.E R119, [R120.64] ;  /* 0x0000000478777981 */ /* 0x000162000c1e1900 */
[----:B------:R-:W-:Y:S02]  /*2740*/  @!P1 LEA R123, R122, R83, 0x8 ;  /* 0x000000537a7b9211 */ /* 0x000fe400078e40ff */
[----:B------:R-:W-:-:S04]  /*2750*/  LOP3.LUT R122, R27, 0xffffffc0, RZ, 0xc0, !PT ;  /* 0xffffffc01b7a7812 */ /* 0x000fc800078ec0ff */
[----:B0-----:R-:W-:Y:S02]  /*2760*/  IADD3 R120, R41, R41, R122 ;  /* 0x0000002929787210 */ /* 0x001fe40007ffe07a */
[----:B------:R-:W-:Y:S02]  /*2770*/  LOP3.LUT P0, RZ, R40, 0x1f, RZ, 0xc0, !PT ;  /* 0x0000001f28ff7812 */ /* 0x000fe4000780c0ff */
[----:B------:R-:W-:Y:S02]  /*2780*/  SHF.L.U32 R128, R123, 0x2, RZ ;  /* 0x000000027b807819 */ /* 0x000fe400000006ff */
[----:B------:R-:W-:Y:S01]  /*2790*/  ISETP.LT.OR P0, PT, R31, 0x2, P0 ;  /* 0x000000021f00780c */ /* 0x000fe20000701670 */
[----:B------:R-:W-:Y:S01]  /*27a0*/  HFMA2.MMA R27, -RZ, RZ, 0, 0 ;  /* 0x00000000ff1b7435 */ /* 0x000fe200000001ff */
[----:B------:R-:W-:-:S11]  /*27b0*/  PRMT R145, RZ, 0x7610, R9 ;  /* 0x00007610ff917816 */ /* 0x000fd60000000009 */
[----:B------:R-:W-:-:S05]  /*27c0*/  @!P0 IADD3 R26, R31, -0x2, RZ ;  /* 0xfffffffe1f1a8810 */ /* 0x000fca0007ffe0ff */
[----:B------:R-:W-:Y:S01]  /*27d0*/  @!P0 IMAD R127, R26, c[0x0][0x16c], R83 ;  /* 0x00005b001a7f8a24 */ /* 0x000fe200078e0253 */
[----:B------:R-:W-:-:S03]  /*27e0*/  MOV R26, 0x3f800000 ;  /* 0x3f800000001a7802 */ /* 0x000fc60000000f00 */
[----:B------:R-:W-:Y:S01]  /*27f0*/  @!P0 IMAD.WIDE R126, R127, 0x8, R24 ;  /* 0x000000087f7e8825 */ /* 0x000fe200078e0218 */
        /* <DEDUP_REMOVED lines=24> */
[----:B--2---:R-:W-:Y:S04]  /*2980*/  STS.128 [R0.X16], R12 ;  /* 0x0000000c00007388 */ /* 0x004fe8000000cc00 */
[----:B---3--:R-:W-:Y:S01]  /*2990*/  STS.128 [R0.X16+0x200], R16 ;  /* 0x0002001000007388 */ /* 0x008fe2000000cc00 */
[----:B------:R-:W-:-:S06]  /*29a0*/  NOP ;  /* 0x0000000000007918 */ /* 0x000fcc0000000000 */
[----:B------:R-:W0:Y:S01]  /*29b0*/  LDS.128 R12, [R120.X16] ;  /* 0x00000000780c7984 */ /* 0x000e22000000cc00 */
[----:B----4-:R-:W-:-:S03]  /*29c0*/  FMUL.FTZ R135, R54, 1.4426950216293334961 ;  /* 0x3fb8aa3b36877820 */ /* 0x010fc60000410000 */
[----:B------:R1:W2:Y:S01]  /*29d0*/  LDS.128 R16, [R120.X16+0x10] ;  /* 0x0000100078107984 */ /* 0x0002a2000000cc00 */
[----:B------:R-:W-:-:S06]  /*29e0*/  FMUL.FTZ R149, R102, R135 ;  /* 0x0000008766957220 */ /* 0x000fcc0000410000 */
[----:B------:R-:W3:Y:S01]  /*29f0*/  MUFU.EX2 R149, R149 ;  /* 0x0000009500957308 */ /* 0x000ee20000000800 */
[-C--:B------:R-:W-:Y:S02]  /*2a00*/  FMUL.FTZ R124, R101, R135.reuse ;  /* 0x00000087657c7220 */ /* 0x080fe40000410000 */
[-C--:B------:R-:W-:Y:S02]  /*2a10*/  FMUL.FTZ R123, R100, R135.reuse ;  /* 0x00000087647b7220 */ /* 0x080fe40000410000 */
[----:B------:R-:W-:-:S03]  /*2a20*/  FMUL.FTZ R122, R98, R135 ;  /* 0x00000087627a7220 */ /* 0x000fc60000410000 */
[----:B------:R-:W4:Y:S01]  /*2a30*/  MUFU.EX2 R124, R124 ;  /* 0x0000007c007c7308 */ /* 0x000f220000000800 */
[----:B---3--:R3:W-:Y:S04]  /*2a40*/  STS [R128+0x1d10], R149 ;  /* 0x001d109580007388 */ /* 0x0087e80000000800 */
[----:B------:R-:W-:Y:S01]  /*2a50*/  BAR.SYNC.DEFER_BLOCKING 0x0 ;  /* 0x0000000000007b1d */ /* 0x000fe20000010000 */
[----:B------:R-:W-:-:S05]  /*2a60*/  FMUL.FTZ R121, R96, R135 ;  /* 0x0000008760797220 */ /* 0x000fca0000410000 */
[----:B------:R-:W2:Y:S01]  /*2a70*/  MUFU.EX2 R123, R123 ;  /* 0x0000007b007b7308 */ /* 0x000ea20000000800 */
[--C-:B0-----:R-:W-:Y:S02]  /*2a80*/  PRMT R168, RZ, 0x5410, R12.reuse ;  /* 0x00005410ffa87816 */ /* 0x101fe4000000000c */
[----:B------:R-:W-:Y:S02]  /*2a90*/  PRMT R163, RZ, 0x7610, R12 ;  /* 0x00007610ffa37816 */ /* 0x000fe4000000000c */
[----:B------:R-:W-:-:S03]  /*2aa0*/  PRMT R170, RZ, 0x5410, R13 ;  /* 0x00005410ffaa7816 */ /* 0x000fc6000000000d */
[----:B------:R-:W0:Y:S01]  /*2ab0*/  MUFU.EX2 R122, R122 ;  /* 0x0000007a007a7308 */ /* 0x000e220000000800 */
[----:B------:R-:W-:Y:S02]  /*2ac0*/  PRMT R165, RZ, 0x7610, R13 ;  /* 0x00007610ffa57816 */ /* 0x000fe4000000000d */
[--C-:B------:R-:W-:Y:S02]  /*2ad0*/  PRMT R13, RZ, 0x5410, R8.reuse ;  /* 0x00005410ff0d7816 */ /* 0x100fe40000000008 */
[----:B------:R-:W-:Y:S01]  /*2ae0*/  PRMT R12, RZ, 0x7610, R8 ;  /* 0x00007610ff0c7816 */ /* 0x000fe20000000008 */
[----:B-1----:R-:W-:Y:S01]  /*2af0*/  FMUL.FTZ R120, R94, R135 ;  /* 0x000000875e787220 */ /* 0x002fe20000410000 */
[--C-:B------:R-:W-:Y:S01]  /*2b00*/  PRMT R171, RZ, 0x5410, R15.reuse ;  /* 0x00005410ffab7816 */ /* 0x100fe2000000000f */
[----:B------:R-:W1:Y:S01]  /*2b10*/  MUFU.EX2 R121, R121 ;  /* 0x0000007900797308 */ /* 0x000e620000000800 */
[----:B------:R-:W-:Y:S01]  /*2b20*/  PRMT R176, RZ, 0x7610, R15 ;  /* 0x00007610ffb07816 */ /* 0x000fe2000000000f */
[----:B------:R-:W-:Y:S01]  /*2b30*/  FMUL.FTZ R150, R102, R13 ;  /* 0x0000000d66967220 */ /* 0x000fe20000410000 */
[----:B------:R-:W-:Y:S01]  /*2b40*/  PRMT R15, RZ, 0x5410, R9 ;  /* 0x00005410ff0f7816 */ /* 0x000fe20000000009 */
[----:B------:R-:W-:Y:S01]  /*2b50*/  FMUL.FTZ R155, R101, R12 ;  /* 0x0000000c659b7220 */ /* 0x000fe20000410000 */
[--C-:B------:R-:W-:Y:S01]  /*2b60*/  PRMT R172, RZ, 0x5410, R14.reuse ;  /* 0x00005410ffac7816 */ /* 0x100fe2000000000e */
[----:B------:R-:W-:Y:S01]  /*2b70*/  FMUL.FTZ R125, R92, R135 ;  /* 0x000000875c7d7220 */ /* 0x000fe20000410000 */
[----:B------:R-:W-:Y:S01]  /*2b80*/  PRMT R169, RZ, 0x7610, R14 ;  /* 0x00007610ffa97816 */ /* 0x000fe2000000000e */
[----:B------:R-:W1:Y:S01]  /*2b90*/  MUFU.EX2 R120, R120 ;  /* 0x0000007800787308 */ /* 0x000e620000000800 */
[----:B----4-:R-:W-:Y:S01]  /*2ba0*/  FMUL.FTZ R14, R149, R124 ;  /* 0x0000007c950e7220 */ /* 0x010fe20000410000 */
[----:B------:R4:W5:Y:S01]  /*2bb0*/  @!P0 LDG.E.64 R26, [R126.64] ;  /* 0x000000047e1a8981 */ /* 0x000962000c1e1b00 */
[----:B------:R-:W-:-:S02]  /*2bc0*/  FMUL.FTZ R158, R100, R15 ;  /* 0x0000000f649e7220 */ /* 0x000fc40000410000 */
[----:B------:R-:W-:Y:S02]  /*2bd0*/  FFMA.FTZ R12, R150, R124, R155 ;  /* 0x0000007c960c7223 */ /* 0x000fe4000001009b */
[-C--:B------:R-:W-:Y:S01]  /*2be0*/  FMUL.FTZ R133, R90, R135.reuse ;  /* 0x000000875a857220 */ /* 0x080fe20000410000 */
[----:B------:R-:W3:Y:S01]  /*2bf0*/  MUFU.EX2 R125, R125 ;  /* 0x0000007d007d7308 */ /* 0x000ee20000000800 */
[C---:B--2---:R-:W-:Y:S02]  /*2c00*/  FMUL.FTZ R13, R123.reuse, R14 ;  /* 0x0000000e7b0d7220 */ /* 0x044fe40000410000 */
[----:B------:R-:W-:Y:S01]  /*2c10*/  FFMA.FTZ R12, R123, R12, R158 ;  /* 0x0000000c7b0c7223 */ /* 0x000fe2000001009e */
[----:B----4-:R-:W-:Y:S01]  /*2c20*/  PRMT R127, RZ, 0x5410, R10 ;  /* 0x00005410ff7f7816 */ /* 0x010fe2000000000a */
[----:B------:R-:W-:Y:S01]  /*2c30*/  FMUL.FTZ R132, R88, R135 ;  /* 0x0000008758847220 */ /* 0x000fe20000410000 */
[----:B------:R-:W-:Y:S01]  /*2c40*/  ISETP.NE.AND P0, PT, R40, 0x3f, PT ;  /* 0x0000003f2800780c */ /* 0x000fe20003f05270 */
[----:B0-----:R-:W-:Y:S01]  /*2c50*/  FMUL.FTZ R14, R122, R13 ;  /* 0x0000000d7a0e7220 */ /* 0x001fe20000410000 */
[----:B------:R-:W0:Y:S01]  /*2c60*/  MUFU.EX2 R133, R133 ;  /* 0x0000008500857308 */ /* 0x000e220000000800 */
[----:B------:R-:W-:-:S02]  /*2c70*/  FMUL.FTZ R148, R96, R127 ;  /* 0x0000007f60947220 */ /* 0x000fc40000410000 */
[----:B------:R-:W-:Y:S02]  /*2c80*/  FFMA.FTZ R12, R122, R12, R145 ;  /* 0x0000000c7a0c7223 */ /* 0x000fe40000010091 */
[-C--:B------:R-:W-:Y:S02]  /*2c90*/  FMUL.FTZ R131, R86, R135.reuse ;  /* 0x0000008756837220 */ /* 0x080fe40000410000 */
[C---:B-1----:R-:W-:Y:S01]  /*2ca0*/  FMUL.FTZ R13, R121.reuse, R14 ;  /* 0x0000000e790d7220 */ /* 0x042fe20000410000 */
[----:B------:R-:W1:Y:S01]  /*2cb0*/  MUFU.EX2 R132, R132 ;  /* 0x0000008400847308 */ /* 0x000e620000000800 */
[----:B------:R-:W-:Y:S02]  /*2cc0*/  FFMA.FTZ R12, R121, R12, R148 ;  /* 0x0000000c790c7223 */ /* 0x000fe40000010094 */
[----:B------:R-:W-:Y:S01]  /*2cd0*/  FMUL.FTZ R130, R84, R135 ;  /* 0x0000008754827220 */ /* 0x000fe20000410000 */
[----:B------:R2:W4:Y:S01]  /*2ce0*/  @P0 LDS R167, [R40.X4+0x2514] ;  /* 0x0025140028a70984 */ /* 0x0005220000004800 */
[----:B------:R-:W-:-:S02]  /*2cf0*/  FMUL.FTZ R14, R120, R13 ;  /* 0x0000000d780e7220 */ /* 0x000fc40000410000 */
[----:B------:R-:W-:Y:S01]  /*2d00*/  FFMA.FTZ R12, R120, R12, R147 ;  /* 0x0000000c780c7223 */ /* 0x000fe20000010093 */
[----:B------:R-:W1:Y:S01]  /*2d10*/  MUFU.EX2 R131, R131 ;  /* 0x0000008300837308 */ /* 0x000e620000000800 */
[----:B------:R-:W-:Y:S02]  /*2d20*/  FMUL.FTZ R129, R82, R135 ;  /* 0x0000008752817220 */ /* 0x000fe40000410000 */
[C---:B---3--:R-:W-:Y:S02]  /*2d30*/  FMUL.FTZ R14, R125.reuse, R14 ;  /* 0x0000000e7d0e7220 */ /* 0x048fe40000410000 */
[----:B------:R-:W-:-:S03]  /*2d40*/  FFMA.FTZ R12, R125, R12, R152 ;  /* 0x0000000c7d0c7223 */ /* 0x000fc60000010098 */
[----:B------:R-:W3:Y:S01]  /*2d50*/  MUFU.EX2 R130, R130 ;  /* 0x0000008200827308 */ /* 0x000ee20000000800 */
        /* <DEDUP_REMOVED lines=9> */
[C---:B------:R-:W-:Y:S02]  /*2df0*/  FMUL.FTZ R13, R131.reuse, R14 ;  /* 0x0000000e830d7220 */ /* 0x040fe40000410000 */
[----:B------:R-:W-:-:S03]  /*2e00*/  FFMA.FTZ R12, R131, R12, R156 ;  /* 0x0000000c830c7223 */ /* 0x000fc6000001009c */
[----:B------:R-:W1:Y:S01]  /*2e10*/  MUFU.EX2 R127, R127 ;  /* 0x0000007f007f7308 */ /* 0x000e620000000800 */
[----:B------:R-:W-:Y:S02]  /*2e20*/  FMUL.FTZ R160, R74, R135 ;  /* 0x000000874aa07220 */ /* 0x000fe40000410000 */
[C---:B---3--:R-:W-:Y:S02]  /*2e30*/  FMUL.FTZ R14, R130.reuse, R13 ;  /* 0x0000000d820e7220 */ /* 0x048fe40000410000 */
[----:B------:R-:W-:-:S03]  /*2e40*/  FFMA.FTZ R12, R130, R12, R153 ;  /* 0x0000000c820c7223 */ /* 0x000fc60000010099 */
[----:B------:R-:W3:Y:S01]  /*2e50*/  MUFU.EX2 R126, R126 ;  /* 0x0000007e007e7308 */ /* 0x000ee20000000800 */
[C---:B0-----:R-:W-:Y:S02]  /*2e60*/  FMUL.FTZ R13, R129.reuse, R14 ;  /* 0x0000000e810d7220 */ /* 0x041fe40000410000 */
[----:B------:R-:W-:-:S05]  /*2e70*/  FFMA.FTZ R12, R129, R12, R182 ;  /* 0x0000000c810c7223 */ /* 0x000fca00000100b6 */
[----:B------:R-:W0:Y:S01]  /*2e80*/  MUFU.EX2 R160, R160 ;  /* 0x000000a000a07308 */ /* 0x000e220000000800 */
[C---:B-1----:R-:W-:Y:S02]  /*2e90*/  FMUL.FTZ R14, R128.reuse, R13 ;  /* 0x0000000d800e7220 */ /* 0x042fe40000410000 */
[----:B------:R-:W-:Y:S02]  /*2ea0*/  FFMA.FTZ R12, R128, R12, R157 ;  /* 0x0000000c800c7223 */ /* 0x000fe4000001009d */
[C---:B------:R-:W-:Y:S02]  /*2eb0*/  FMUL.FTZ R13, R127.reuse, R14 ;  /* 0x0000000e7f0d7220 */ /* 0x040fe40000410000 */
[----:B------:R-:W-:Y:S02]  /*2ec0*/  FFMA.FTZ R12, R127, R12, R184 ;  /* 0x0000000c7f0c7223 */ /* 0x000fe400000100b8 */
[C---:B---3--:R-:W-:Y:S02]  /*2ed0*/  FMUL.FTZ R13, R126.reuse, R13 ;  /* 0x0000000d7e0d7220 */ /* 0x048fe40000410000 */
[----:B------:R-:W-:Y:S01]  /*2ee0*/  FFMA.FTZ R14, R126, R12, R159 ;  /* 0x0000000c7e0e7223 */ /* 0x000fe2000001009f */
[----:B------:R-:W-:-:S02]  /*2ef0*/  PRMT R175, RZ, 0x5410, R16 ;  /* 0x00005410ffaf7816 */ /* 0x000fc40000000010 */
[----:B------:R-:W-:Y:S01]  /*2f00*/  PRMT R180, RZ, 0x7610, R16 ;  /* 0x00007610ffb47816 */ /* 0x000fe20000000010 */
[C---:B0-----:R-:W-:Y:S01]  /*2f10*/  FMUL.FTZ R12, R160.reuse, R13 ;  /* 0x0000000da00c7220 */ /* 0x041fe20000410000 */
[----:B------:R-:W-:Y:S01]  /*2f20*/  PRMT R173, RZ, 0x5410, R17 ;  /* 0x00005410ffad7816 */ /* 0x000fe20000000011 */
[----:B------:R-:W-:Y:S01]  /*2f30*/  FFMA.FTZ R13, R160, R14, R179 ;  /* 0x0000000ea00d7223 */ /* 0x000fe200000100b3 */
[----:B------:R-:W-:Y:S02]  /*2f40*/  PRMT R174, RZ, 0x7610, R17 ;  /* 0x00007610ffae7816 */ /* 0x000fe40000000011 */
[--C-:B------:R-:W-:Y:S02]  /*2f50*/  PRMT R161, RZ, 0x5410, R18.reuse ;  /* 0x00005410ffa17816 */ /* 0x100fe40000000012 */
[----:B------:R-:W-:Y:S02]  /*2f60*/  PRMT R166, RZ, 0x7610, R18 ;  /* 0x00007610ffa67816 */ /* 0x000fe40000000012 */
[----:B------:R-:W-:-:S02]  /*2f70*/  PRMT R162, RZ, 0x5410, R19 ;  /* 0x00005410ffa27816 */ /* 0x000fc40000000013 */
[----:B------:R-:W-:Y:S01]  /*2f80*/  PRMT R164, RZ, 0x7610, R19 ;  /* 0x00007610ffa47816 */ /* 0x000fe20000000013 */
[----:B------:R-:W-:Y:S05]  /*2f90*/  @P0 BRA `(.L_x_3895) ;  /* 0x0000007000000947 */ /* 0x000fea0003800000 */
[----:B--2-4-:R-:W-:Y:S02]  /*2fa0*/  ISETP.NE.AND P0, PT, R31, c[0x0][0x174], PT ;  /* 0x00005d001f007a0c */ /* 0x014fe40003f05270 */
[----:B------:R-:W-:-:S11]  /*2fb0*/  MOV R167, 0x3f800000 ;  /* 0x3f80000000a77802 */ /* 0x000fd60000000f00 */
[----:B------:R-:W-:-:S04]  /*2fc0*/  @P0 LEA.HI R14, R31, R31, RZ, 0x1 ;  /* 0x0000001f1f0e0211 */ /* 0x000fc800078f08ff */
[----:B------:R-:W-:-:S04]  /*2fd0*/  @P0 LOP3.LUT R14, R14, 0xfffffe, RZ, 0xc0, !PT ;  /* 0x00fffffe0e0e0812 */ /* 0x000fc800078ec0ff */
[----:B------:R-:W-:-:S04]  /*2fe0*/  @P0 IADD3 R14, -R14, R31, RZ ;  /* 0x0000001f0e0e0210 */ /* 0x000fc80007ffe1ff */
[----:B------:R-:W-:-:S05]  /*2ff0*/  @P0 LEA R14, R14, R83, 0x8 ;  /* 0x000000530e0e0211 */ /* 0x000fca00078e40ff */
[----:B------:R0:W1:Y:S02]  /*3000*/  @P0 LDS R167, [R14.X4+0x1d10] ;  /* 0x001d10000ea70984 */ /* 0x0000640000004800 */
.L_x_3895:
[----:B--2-4-:R-:W-:Y:S05]  /*3010*/  BSYNC B0 ;  /* 0x0000000000007941 */ /* 0x014fea0003800000 */
.L_x_3894:
[----:B------:R-:W-:Y:S01]  /*3020*/  ISETP.GT.U32.AND P0, PT, R40, 0x1f, PT ;  /* 0x0000001f2800780c */ /* 0x000fe20003f04070 */
[C---:B-----5:R-:W-:Y:S01]  /*3030*/  FMUL.FTZ R18, R119.reuse, R172 ;  /* 0x000000ac77127220 */ /* 0x060fe20000410000 */
[----:B------:R2:W-:Y:S01]  /*3040*/  STS.64 [R40.X8+0x1900], R12 ;  /* 0x0019000c28007388 */ /* 0x0005e20000008a00 */
[C---:B------:R-:W-:Y:S01]  /*3050*/  FMUL.FTZ R134, R119.reuse, R176 ;  /* 0x000000b077867220 */ /* 0x040fe20000410000 */
[----:B------:R-:W-:Y:S01]  /*3060*/  BSSY B0, `(.L_x_3896) ;  /* 0x000005d000007945 */ /* 0x000fe20003800000 */
[C---:B------:R-:W-:Y:S02]  /*3070*/  FMUL.FTZ R178, R119.reuse, R175 ;  /* 0x000000af77b27220 */ /* 0x040fe40000410000 */
[C---:B------:R-:W-:Y:S02]  /*3080*/  FMUL.FTZ R186, R119.reuse, R173 ;  /* 0x000000ad77ba7220 */ /* 0x040fe40000410000 */
[C---:B0-----:R-:W-:Y:S02]  /*3090*/  FMUL.FTZ R14, R119.reuse, R168 ;  /* 0x000000a8770e7220 */ /* 0x041fe40000410000 */
[----:B------:R-:W-:-:S02]  /*30a0*/  FMUL.FTZ R142, R119, R163 ;  /* 0x000000a3778e7220 */ /* 0x000fc40000410000 */
        /* <DEDUP_REMOVED lines=33> */
.L_x_3949:
        /* <DEDUP_REMOVED lines=24> */
.L_x_3950:
        /* <DEDUP_REMOVED lines=11> */
[----:B-1----:R-:W-:Y:S05]  /*34f0*/  CALL.REL.NOINC `($__internal_160_$__cuda_sm70_shflsync_idx_p) ;  /* 0x00003ee000007944 */ /* 0x002fea0003c00000 */
.L_x_3900:
[----:B------:R-:W-:Y:S05]  /*3500*/  BRA.CONV ~URZ, `(.L_x_3901) ;  /* 0x000000637f007947 */ /* 0x000fea000b800000 */
[----:B0-----:R-:W-:Y:S01]  /*3510*/  HFMA2.MMA R189, -RZ, RZ, 0, 1.847743988037109375e-06 ;  /* 0x0000001fffbd7435 */ /* 0x001fe200000001ff */
[----:B------:R-:W-:-:S02]  /*3520*/  MOV R188, R15 ;  /* 0x0000000f00bc7202 */ /* 0x000fc40000000f00 */
[----:B-1----:R-:W-:Y:S02]  /*3530*/  MOV R187, 0x1f ;  /* 0x0000001f00bb7802 */ /* 0x002fe40000000f00 */
[----:B------:R-:W-:Y:S02]  /*3540*/  MOV R190, 0xffffffff ;  /* 0xffffffff00be7802 */ /* 0x000fe40000000f00 */
[----:B------:R-:W-:Y:S02]  /*3550*/  MOV R12, 0x3570 ;  /* 0x00003570000c7802 */ /* 0x000fe40000000f00 */
[----:B------:R-:W-:Y:S05]  /*3560*/  CALL.REL.NOINC `($__internal_160_$__cuda_sm70_shflsync_idx_p) ;  /* 0x00003e7000007944 */ /* 0x000fea0003c00000 */
.L_x_3901:
[----:B------:R-:W-:Y:S05]  /*3570*/  BRA.DIV ~URZ, `(.L_x_3902) ;  /* 0x000034a27f007947 */ /* 0x000fea000b800000 */
[----:B------:R-:W2:Y:S04]  /*3580*/  SHFL.IDX PT, R26, R26, RZ, 0x1f ;  /* 0x00001fff1a1a7589 */ /* 0x000ea800000e0000 */
[----:B------:R3:W4:Y:S04]  /*3590*/  SHFL.IDX PT, R13, R27, RZ, 0x1f ;  /* 0x00001fff1b0d7589 */ /* 0x00072800000e0000 */
[----:B------:R-:W0:Y:S04]  /*35a0*/  SHFL.UP PT, R16, R16, 0x1, RZ ;  /* 0x0420000010107989 */ /* 0x000e2800000e00ff */
[----:B------:R3:W1:Y:S02]  /*35b0*/  SHFL.UP PT, R17, R15, 0x1, RZ ;  /* 0x042000000f117989 */ /* 0x00066400000e00ff */
.L_x_3951:
[----:B---3--:R-:W3:Y:S01]  /*35c0*/  LDS.64 R14, [R40.X16+0x1900] ;  /* 0x00190000280e7984 */ /* 0x008ee2000000ca00 */
[----:B--2---:R-:W-:Y:S01]  /*35d0*/  MOV R12, R26 ;  /* 0x0000001a000c7202 */ /* 0x004fe20000000f00 */
[----:B01--4-:R-:W-:-:S04]  /*35e0*/  @P1 FFMA.FTZ R13, R13, R16, R17 ;  /* 0x000000100d0d1223 */ /* 0x013fc80000010011 */
[----:B------:R-:W-:Y:S02]  /*35f0*/  @P1 FMUL.FTZ R12, R12, R16 ;  /* 0x000000100c0c1220 */ /* 0x000fe40000410000 */
[C---:B---3--:R-:W-:Y:S02]  /*3600*/  FFMA.FTZ R15, R14.reuse, R13, R15 ;  /* 0x0000000d0e0f7223 */ /* 0x048fe4000001000f */
[----:B------:R-:W-:-:S05]  /*3610*/  FMUL.FTZ R14, R14, R12 ;  /* 0x0000000c0e0e7220 */ /* 0x000fca0000410000 */
[----:B------:R0:W-:Y:S02]  /*3620*/  STS.128 [R40.X16+0x1900], R12 ;  /* 0x0019000c28007388 */ /* 0x0001e4000000cc00 */
.L_x_3897:
[----:B------:R-:W-:Y:S05]  /*3630*/  BSYNC B0 ;  /* 0x0000000000007941 */ /* 0x000fea0003800000 */
.L_x_3896:
[----:B------:R-:W-:Y:S01]  /*3640*/  WARPSYNC 0xffffffff ;  /* 0xffffffff00007948 */ /* 0x000fe20003800000 */
[----:B------:R-:W-:Y:S01]  /*3650*/  BAR.SYNC.DEFER_BLOCKING 0x0 ;  /* 0x0000000000007b1d */ /* 0x000fe20000010000 */
[----:B01----:R-:W-:Y:S01]  /*3660*/  FMUL.FTZ R15, R160, R167 ;  /* 0x000000a7a00f7220 */ /* 0x003fe20000410000 */
[----:B------:R-:W-:Y:S01]  /*3670*/  LOP3.LUT P0, RZ, R40, 0x1f, RZ, 0xc0, !PT ;  /* 0x0000001f28ff7812 */ /* 0x000fe2000780c0ff */
[----:B------:R-:W-:Y:S01]  /*3680*/  FFMA.FTZ R13, R160, R186, R181 ;  /* 0x000000baa00d7223 */ /* 0x000fe200000100b5 */
[----:B------:R-:W-:Y:S01]  /*3690*/  HFMA2.MMA R17, -RZ, RZ, 0, 0 ;  /* 0x00000000ff117435 */ /* 0x000fe200000001ff */
        /* <DEDUP_REMOVED lines=64> */
.L_x_3952:
        /* <DEDUP_REMOVED lines=26> */
.L_x_3953:
        /* <DEDUP_REMOVED lines=11> */
.L_x_3904:
[----:B-12---:R-:W-:Y:S05]  /*3cf0*/  BSYNC B0 ;  /* 0x0000000000007941 */ /* 0x006fea0003800000 */
.L_x_3903:
[----:B------:R-:W-:Y:S01]  /*3d00*/  WARPSYNC 0xffffffff ;  /* 0xffffffff00007948 */ /* 0x000fe20003800000 */
[----:B------:R-:W-:Y:S01]  /*3d10*/  BAR.SYNC.DEFER_BLOCKING 0x0 ;  /* 0x0000000000007b1d */ /* 0x000fe20000010000 */
[----:B------:R-:W-:Y:S01]  /*3d20*/  FMUL.FTZ R168, R168, R149 ;  /* 0x00000095a8a87220 */ /* 0x000fe20000410000 */
[----:B0-----:R-:W-:Y:S01]  /*3d30*/  HFMA2.MMA R13, -RZ, RZ, 0, 0 ;  /* 0x00000000ff0d7435 */ /* 0x001fe200000001ff */
[----:B------:R-:W-:Y:S01]  /*3d40*/  FMUL.FTZ R163, R163, R150 ;  /* 0x00000096a3a37220 */ /* 0x000fe20000410000 */
[----:B------:R-:W-:Y:S01]  /*3d50*/  MOV R12, R40 ;  /* 0x00000028000c7202 */ /* 0x000fe20000000f00 */
[----:B------:R-:W-:Y:S01]  /*3d60*/  FFMA.FTZ R168, R63, R168, RZ ;  /* 0x000000a83fa87223 */ /* 0x000fe200000100ff */
[----:B------:R-:W-:Y:S01]  /*3d70*/  ISETP.NE.AND P4, PT, R40, RZ, PT ;  /* 0x000000ff2800720c */ /* 0x000fe20003f85270 */
[----:B------:R-:W-:Y:S01]  /*3d80*/  FMUL.FTZ R170, R170, R27 ;  /* 0x0000001baaaa7220 */ /* 0x000fe20000410000 */
[----:B------:R-:W-:Y:S01]  /*3d90*/  PRMT R185, RZ, 0x5410, R5 ;  /* 0x00005410ffb97816 */ /* 0x000fe20000000005 */
[----:B------:R-:W-:Y:S01]  /*3da0*/  FFMA.FTZ R168, R61, R163, R168 ;  /* 0x000000a33da87223 */ /* 0x000fe200000100a8 */
[----:B------:R-:W-:Y:S01]  /*3db0*/  PRMT R189, RZ, 0x5410, R6 ;  /* 0x00005410ffbd7816 */ /* 0x000fe20000000006 */
[----:B------:R-:W-:Y:S01]  /*3dc0*/  FMUL.FTZ R165, R165, R26 ;  /* 0x0000001aa5a57220 */ /* 0x000fe20000410000 */
[----:B------:R-:W-:Y:S01]  /*3dd0*/  IADD3 R191, R40, 0x40, RZ ;  /* 0x0000004028bf7810 */ /* 0x000fe20007ffe0ff */
[----:B------:R-:W-:Y:S01]  /*3de0*/  FFMA.FTZ R168, R59, R170, R168 ;  /* 0x000000aa3ba87223 */ /* 0x000fe200000100a8 */
[----:B------:R-:W-:Y:S01]  /*3df0*/  BSSY B0, `(.L_x_3907) ;  /* 0x00000c3000007945 */ /* 0x000fe20003800000 */
[----:B------:R-:W-:Y:S01]  /*3e00*/  FMUL.FTZ R172, R172, R145 ;  /* 0x00000091acac7220 */ /* 0x000fe20000410000 */
[----:B------:R-:W-:Y:S01]  /*3e10*/  LEA.HI.SX32 R191, R191, R40, 0x1b ;  /* 0x00000028bfbf7211 */ /* 0x000fe200078fdaff */
[----:B------:R-:W-:-:S02]  /*3e20*/  FFMA.FTZ R168, R57, R165, R168 ;  /* 0x000000a539a87223 */ /* 0x000fc400000100a8 */
[----:B------:R-:W-:Y:S02]  /*3e30*/  FMUL.FTZ R169, R169, R148 ;  /* 0x00000094a9a97220 */ /* 0x000fe40000410000 */
[----:B------:R-:W-:Y:S02]  /*3e40*/  FFMA.FTZ R168, R55, R172, R168 ;  /* 0x000000ac37a87223 */ /* 0x000fe400000100a8 */
[----:B------:R-:W-:Y:S01]  /*3e50*/  IMAD R14, R146, c[0x0][0x2b8], RZ ;  /* 0x0000ae00920e7a24 */ /* 0x000fe200078e02ff */
[----:B------:R-:W0:Y:S01]  /*3e60*/  LDS R163, [R40.X8+0x1b14] ;  /* 0x001b140028a37984 */ /* 0x000e220000008800 */
[----:B------:R-:W-:Y:S02]  /*3e70*/  FMUL.FTZ R171, R171, R152 ;  /* 0x00000098abab7220 */ /* 0x000fe40000410000 */
[----:B------:R-:W-:Y:S01]  /*3e80*/  FFMA.FTZ R168, R53, R169, R168 ;  /* 0x000000a935a87223 */ /* 0x000fe200000100a8 */
[----:B------:R-:W-:Y:S01]  /*3e90*/  SHF.L.U64.HI R169, R81, 0x2, R56 ;  /* 0x0000000251a97819 */ /* 0x000fe20000010238 */
[C---:B------:R-:W-:Y:S01]  /*3ea0*/  IMAD.WIDE.U32 R12, R45.reuse, c[0x0][0x2b8], R12 ;  /* 0x0000ae002d0c7a25 */ /* 0x040fe200078e000c */
[----:B------:R1:W-:Y:S03]  /*3eb0*/  @!P4 STS.64 [R83.X8+0x2610], R16 ;  /* 0x002610105300c388 */ /* 0x0003e60000008a00 */
[----:B------:R-:W-:-:S02]  /*3ec0*/  IMAD R15, R45, c[0x0][0x2bc], R14 ;  /* 0x0000af002d0f7a24 */ /* 0x000fc400078e020e */
[----:B------:R-:W-:Y:S02]  /*3ed0*/  FMUL.FTZ R176, R176, R147 ;  /* 0x00000093b0b07220 */ /* 0x000fe40000410000 */
[----:B------:R-:W-:Y:S01]  /*3ee0*/  FFMA.FTZ R168, R51, R171, R168 ;  /* 0x000000ab33a87223 */ /* 0x000fe200000100a8 */
[----:B------:R-:W-:Y:S01]  /*3ef0*/  IADD3 R13, R13, R15, RZ ;  /* 0x0000000f0d0d7210 */ /* 0x000fe20007ffe0ff */
[----:B------:R-:W-:Y:S01]  /*3f00*/  FMUL.FTZ R175, R175, R154 ;  /* 0x0000009aafaf7220 */ /* 0x000fe20000410000 */
[----:B------:R-:W-:Y:S01]  /*3f10*/  PRMT R171, RZ, 0x7610, R10 ;  /* 0x00007610ffab7816 */ /* 0x000fe2000000000a */
[----:B------:R-:W-:Y:S02]  /*3f20*/  FFMA.FTZ R168, R49, R176, R168 ;  /* 0x000000b031a87223 */ /* 0x000fe400000100a8 */
[----:B------:R-:W-:Y:S02]  /*3f30*/  IMAD R14, R144, c[0x0][0x2c0], RZ ;  /* 0x0000b000900e7a24 */ /* 0x000fe400078e02ff */
[----:B------:R-:W-:-:S04]  /*3f40*/  IMAD.WIDE.U32 R12, R43, c[0x0][0x2c0], R12 ;  /* 0x0000b0002b0c7a25 */ /* 0x000fc800078e000c */
[----:B------:R-:W-:Y:S01]  /*3f50*/  FFMA.FTZ R168, R67, R175, R168 ;  /* 0x000000af43a87223 */ /* 0x000fe200000100a8 */
[----:B------:R-:W-:Y:S01]  /*3f60*/  LEA R15, P0, R12, c[0x0][0x320], 0x2 ;  /* 0x0000c8000c0f7a11 */ /* 0x000fe200078010ff */
[----:B------:R-:W-:Y:S01]  /*3f70*/  FMUL.FTZ R180, R180, R151 ;  /* 0x00000097b4b47220 */ /* 0x000fe20000410000 */
[----:B------:R-:W-:Y:S01]  /*3f80*/  PRMT R175, RZ, 0x5410, R4 ;  /* 0x00005410ffaf7816 */ /* 0x000fe20000000004 */
[----:B------:R-:W-:Y:S01]  /*3f90*/  IMAD R165, R43, c[0x0][0x2c4], R14 ;  /* 0x0000b1002ba57a24 */ /* 0x000fe200078e020e */
[----:B------:R-:W-:Y:S01]  /*3fa0*/  LEA R14, P1, R2, R15, 0x2 ;  /* 0x0000000f020e7211 */ /* 0x000fe200078210ff */
[----:B------:R-:W-:Y:S02]  /*3fb0*/  FFMA.FTZ R168, R65, R180, R168 ;  /* 0x000000b441a87223 */ /* 0x000fe400000100a8 */
[----:B------:R-:W-:Y:S01]  /*3fc0*/  FMUL.FTZ R173, R173, R156 ;  /* 0x0000009cadad7220 */ /* 0x000fe20000410000 */
[----:B------:R-:W-:Y:S01]  /*3fd0*/  IADD3 R13, R13, R165, RZ ;  /* 0x000000a50d0d7210 */ /* 0x000fe20007ffe0ff */
[----:B------:R-:W-:Y:S01]  /*3fe0*/  FMUL.FTZ R174, R174, R153 ;  /* 0x00000099aeae7220 */ /* 0x000fe20000410000 */
[----:B------:R-:W-:Y:S01]  /*3ff0*/  SHF.L.U32 R165, R81, 0x2, RZ ;  /* 0x0000000251a57819 */ /* 0x000fe200000006ff */
[----:B------:R-:W-:Y:S01]  /*4000*/  FFMA.FTZ R168, R69, R173, R168 ;  /* 0x000000ad45a87223 */ /* 0x000fe200000100a8 */
[----:B------:R-:W-:Y:S01]  /*4010*/  LEA.HI.X R15, R12, c[0x0][0x324], R13, 0x2, P0 ;  /* 0x0000c9000c0f7a11 */ /* 0x000fe200000f140d */
[----:B------:R-:W-:Y:S01]  /*4020*/  FMUL.FTZ R161, R161, R158 ;  /* 0x0000009ea1a17220 */ /* 0x000fe20000410000 */
[----:B------:R-:W-:Y:S01]  /*4030*/  PRMT R173, RZ, 0x5410, R11 ;  /* 0x00005410ffad7816 */ /* 0x000fe2000000000b */
[----:B0-----:R-:W-:Y:S01]  /*4040*/  FFMA.FTZ R167, R163, R167, R186 ;  /* 0x000000a7a3a77223 */ /* 0x001fe200000100ba */
[----:B------:R-:W-:Y:S01]  /*4050*/  LEA.HI.X R15, R2, R15, R3, 0x2, P1 ;  /* 0x0000000f020f7211 */ /* 0x000fe200008f1403 */
[----:B------:R-:W-:-:S02]  /*4060*/  FFMA.FTZ R168, R71, R174, R168 ;  /* 0x000000ae47a87223 */ /* 0x000fc400000100a8 */
[----:B------:R-:W-:Y:S01]  /*4070*/  FFMA.FTZ R181, R160, R167, R181 ;  /* 0x000000a7a0b57223 */ /* 0x000fe200000100b5 */
[----:B------:R-:W-:Y:S01]  /*4080*/  P2R R160, PR, RZ, 0x10 ;  /* 0x00000010ffa07803 */ /* 0x000fe20000000000 */
[----:B------:R-:W-:Y:S02]  /*4090*/  IMAD R170, R169, c[0x0][0x2d0], RZ ;  /* 0x0000b400a9aa7a24 */ /* 0x000fe400078e02ff */
[----:B------:R-:W-:Y:S02]  /*40a0*/  FFMA.FTZ R177, R126, R181, R177 ;  /* 0x000000b57eb17223 */ /* 0x000fe400000100b1 */
[----:B------:R-:W-:Y:S01]  /*40b0*/  FFMA.FTZ R168, R73, R161, R168 ;  /* 0x000000a149a87223 */ /* 0x000fe200000100a8 */
[----:B------:R-:W-:Y:S01]  /*40c0*/  IADD3 R161, P2, R2, -0x400, RZ ;  /* 0xfffffc0002a17810 */ /* 0x000fe20007f5e0ff */
[----:B------:R-:W-:Y:S02]  /*40d0*/  FFMA.FTZ R127, R127, R177, R178 ;  /* 0x000000b17f7f7223 */ /* 0x000fe400000100b2 */
[----:B------:R-:W-:Y:S01]  /*40e0*/  FMUL.FTZ R166, R166, R155 ;  /* 0x0000009ba6a67220 */ /* 0x000fe20000410000 */
[C---:B------:R-:W-:Y:S01]  /*40f0*/  IADD3 R178, -R161.reuse, c[0x0][0x168], -R40 ;  /* 0x00005a00a1b27a10 */ /* 0x040fe20007ffe928 */
[----:B------:R-:W-:Y:S01]  /*4100*/  FFMA.FTZ R19, R128, R127, R19 ;  /* 0x0000007f80137223 */ /* 0x000fe20000010013 */
[----:B------:R-:W-:Y:S01]  /*4110*/  IADD3 R12, P3, R161, R12, RZ ;  /* 0x0000000ca10c7210 */ /* 0x000fe20007f7e0ff */
[----:B------:R-:W-:Y:S01]  /*4120*/  IMAD R163, R165, c[0x0][0x2d4], R170 ;  /* 0x0000b500a5a37a24 */ /* 0x000fe200078e02aa */
[C---:B------:R-:W-:Y:S01]  /*4130*/  ISETP.GE.AND P0, PT, R178.reuse, 0x1, PT ;  /* 0x00000001b200780c */ /* 0x040fe20003f06270 */
[----:B------:R-:W-:Y:S01]  /*4140*/  FFMA.FTZ R129, R129, R19, R18 ;  /* 0x0000001381817223 */ /* 0x000fe20000010012 */
[----:B------:R-:W-:Y:S01]  /*4150*/  ISETP.GE.AND P1, PT, R178, 0x41, PT ;  /* 0x00000041b200780c */ /* 0x000fe20003f26270 */
[----:B------:R-:W-:Y:S01]  /*4160*/  IMAD.WIDE.U32 R14, R165, c[0x0][0x2d0], R14 ;  /* 0x0000b400a50e7a25 */ /* 0x000fe200078e000e */
[----:B------:R-:W-:-:S02]  /*4170*/  PRMT R165, RZ, 0x7610, R9 ;  /* 0x00007610ffa57816 */ /* 0x000fc40000000009 */
[----:B------:R-:W-:Y:S01]  /*4180*/  IADD3.X R13, R13, -0x1, R3, P3, P2 ;  /* 0xffffffff0d0d7810 */ /* 0x000fe20001fe4403 */
[----:B------:R-:W-:Y:S01]  /*4190*/  FFMA.FTZ R135, R130, R129, R135 ;  /* 0x0000008182877223 */ /* 0x000fe20000010087 */
[----:B------:R-:W-:Y:S01]  /*41a0*/  IADD3 R15, R15, R163, RZ ;  /* 0x000000a30f0f7210 */ /* 0x000fe20007ffe0ff */
[----:B------:R-:W-:Y:S02]  /*41b0*/  FFMA.FTZ R166, R75, R166, R168 ;  /* 0x000000a64ba67223 */ /* 0x000fe400000100a8 */
[----:B------:R-:W-:Y:S02]  /*41c0*/  FFMA.FTZ R131, R131, R135, R134 ;  /* 0x0000008783837223 */ /* 0x000fe40000010086 */
[----:B------:R-:W-:Y:S02]  /*41d0*/  FMUL.FTZ R162, R162, R157 ;  /* 0x0000009da2a27220 */ /* 0x000fe40000410000 */
[----:B------:R-:W-:Y:S02]  /*41e0*/  FFMA.FTZ R137, R132, R131, R137 ;  /* 0x0000008384897223 */ /* 0x000fe40000010089 */
[----:B------:R-:W-:-:S02]  /*41f0*/  FMUL.FTZ R164, R164, R159 ;  /* 0x0000009fa4a47220 */ /* 0x000fc40000410000 */
[----:B------:R-:W-:Y:S02]  /*4200*/  FFMA.FTZ R133, R133, R137, R136 ;  /* 0x0000008985857223 */ /* 0x000fe40000010088 */
[----:B------:R-:W-:Y:S02]  /*4210*/  FFMA.FTZ R162, R77, R162, R166 ;  /* 0x000000a24da27223 */ /* 0x000fe400000100a6 */
[----:B------:R-:W-:Y:S02]  /*4220*/  FMUL.FTZ R163, R79, R164 ;  /* 0x000000a44fa37220 */ /* 0x000fe40000410000 */
[----:B------:R-:W-:Y:S02]  /*4230*/  FFMA.FTZ R125, R125, R133, R138 ;  /* 0x000000857d7d7223 */ /* 0x000fe4000001008a */
[----:B------:R-:W-:Y:S01]  /*4240*/  FADD.FTZ R126, R162, R163 ;  /* 0x000000a3a27e7221 */ /* 0x000fe20000010000 */
[----:B------:R-:W-:Y:S01]  /*4250*/  SHF.L.U32 R163, R40, 0x4, RZ ;  /* 0x0000000428a37819 */ /* 0x000fe200000006ff */
[----:B------:R-:W-:-:S02]  /*4260*/  FMUL.FTZ R18, R119, R148 ;  /* 0x0000009477127220 */ /* 0x000fc40000410000 */
[----:B------:R-:W-:Y:S01]  /*4270*/  FFMA.FTZ R139, R120, R125, R139 ;  /* 0x0000007d788b7223 */ /* 0x000fe2000001008b */
[----:B------:R-:W-:Y:S01]  /*4280*/  LEA.HI.SX32 R163, R163, R163, 0x1b ;  /* 0x000000a3a3a37211 */ /* 0x000fe200078fdaff */
[C---:B------:R-:W-:Y:S02]  /*4290*/  FMUL.FTZ R160, R119.reuse, R149 ;  /* 0x0000009577a07220 */ /* 0x040fe40000410000 */
[C---:B-1----:R-:W-:Y:S02]  /*42a0*/  FMUL.FTZ R16, R119.reuse, R145 ;  /* 0x0000009177107220 */ /* 0x042fe40000410000 */
[----:B------:R-:W-:Y:S02]  /*42b0*/  FMUL.FTZ R128, R119, R152 ;  /* 0x0000009877807220 */ /* 0x000fe40000410000 */
[----:B------:R-:W-:Y:S02]  /*42c0*/  FMUL.FTZ R18, R53, R18 ;  /* 0x0000001235127220 */ /* 0x000fe40000410000 */
[----:B------:R-:W-:Y:S01]  /*42d0*/  FFMA.FTZ R121, R121, R139, R140 ;  /* 0x0000008b79797223 */ /* 0x000fe2000001008c */
[----:B------:R-:W-:Y:S01]  /*42e0*/  PRMT R140, RZ, 0x7610, R5 ;  /* 0x00007610ff8c7816 */ /* 0x000fe20000000005 */
[----:B------:R-:W-:Y:S01]  /*42f0*/  FMUL.FTZ R160, R63, R160 ;  /* 0x000000a03fa07220 */ /* 0x000fe20000410000 */
[----:B------:R0:W-:Y:S01]  /*4300*/  STS [R163.X4+0x864], R18 ;  /* 0x00086412a3007388 */ /* 0x0001e20000004800 */
[----:B------:R-:W-:-:S02]  /*4310*/  FMUL.FTZ R16, R55, R16 ;  /* 0x0000001037107220 */ /* 0x000fc40000410000 */
[----:B------:R-:W-:Y:S01]  /*4320*/  FMUL.FTZ R128, R51, R128 ;  /* 0x0000008033807220 */ /* 0x000fe20000410000 */
[----:B------:R-:W-:Y:S01]  /*4330*/  STS [R163.X4+0x850], R160 ;  /* 0x000850a0a3007388 */ /* 0x000fe20000004800 */
[----:B------:R-:W-:Y:S01]  /*4340*/  FFMA.FTZ R141, R122, R121, R141 ;  /* 0x000000797a8d7223 */ /* 0x000fe2000001008d */
[----:B------:R-:W-:Y:S01]  /*4350*/  PRMT R122, RZ, 0x5410, R9 ;  /* 0x00005410ff7a7816 */ /* 0x000fe20000000009 */
[----:B------:R-:W-:Y:S01]  /*4360*/  FMUL.FTZ R120, R119, R157 ;  /* 0x0000009d77787220 */ /* 0x000fe20000410000 */
[----:B------:R-:W-:Y:S01]  /*4370*/  STS [R163.X4+0x860], R16 ;  /* 0x00086010a3007388 */ /* 0x000fe20000004800 */
[----:B------:R-:W-:Y:S02]  /*4380*/  FFMA.FTZ R123, R123, R141, R142 ;  /* 0x0000008d7b7b7223 */ /* 0x000fe4000001008e */
[----:B0-----:R-:W-:Y:S01]  /*4390*/  FMUL.FTZ R18, R119, R155 ;  /* 0x0000009b77127220 */ /* 0x001fe20000410000 */
[----:B------:R-:W-:Y:S01]  /*43a0*/  STS [R163.X4+0x868], R128 ;  /* 0x00086880a3007388 */ /* 0x000fe20000004800 */
[----:B------:R-:W-:-:S02]  /*43b0*/  FMUL.FTZ R120, R77, R120 ;  /* 0x000000784d787220 */ /* 0x000fc40000410000 */
[C---:B------:R-:W-:Y:S02]  /*43c0*/  FMUL.FTZ R162, R119.reuse, R150 ;  /* 0x0000009677a27220 */ /* 0x040fe40000410000 */
[C---:B------:R-:W-:Y:S01]  /*43d0*/  FMUL.FTZ R164, R119.reuse, R27 ;  /* 0x0000001b77a47220 */ /* 0x040fe20000410000 */
[----:B------:R0:W-:Y:S01]  /*43e0*/  STS [R163.X4+0x888], R120 ;  /* 0x00088878a3007388 */ /* 0x0001e20000004800 */
[C---:B------:R-:W-:Y:S02]  /*43f0*/  FMUL.FTZ R166, R119.reuse, R26 ;  /* 0x0000001a77a67220 */ /* 0x040fe40000410000 */
[C---:B------:R-:W-:Y:S02]  /*4400*/  FMUL.FTZ R130, R119.reuse, R147 ;  /* 0x0000009377827220 */ /* 0x040fe40000410000 */
[C---:B------:R-:W-:Y:S02]  /*4410*/  FMUL.FTZ R132, R119.reuse, R154 ;  /* 0x0000009a77847220 */ /* 0x040fe40000410000 */
[----:B------:R-:W-:-:S02]  /*4420*/  FMUL.FTZ R134, R119, R151 ;  /* 0x0000009777867220 */ /* 0x000fc40000410000 */
[C---:B------:R-:W-:Y:S01]  /*4430*/  FMUL.FTZ R136, R119.reuse, R156 ;  /* 0x0000009c77887220 */ /* 0x040fe20000410000 */
[--C-:B0-----:R-:W-:Y:S01]  /*4440*/  PRMT R120, RZ, 0x7610, R8.reuse ;  /* 0x00007610ff787816 */ /* 0x101fe20000000008 */
[C---:B------:R-:W-:Y:S02]  /*4450*/  FMUL.FTZ R160, R119.reuse, R153 ;  /* 0x0000009977a07220 */ /* 0x040fe40000410000 */
[C---:B------:R-:W-:Y:S02]  /*4460*/  FMUL.FTZ R16, R119.reuse, R158 ;  /* 0x0000009e77107220 */ /* 0x040fe40000410000 */
[----:B------:R-:W-:Y:S01]  /*4470*/  FMUL.FTZ R128, R119, R159 ;  /* 0x0000009f77807220 */ /* 0x000fe20000410000 */
[----:B------:R-:W-:Y:S01]  /*4480*/  PRMT R119, RZ, 0x5410, R8 ;  /* 0x00005410ff777816 */ /* 0x000fe20000000008 */
[----:B------:R-:W-:Y:S02]  /*4490*/  FMUL.FTZ R18, R75, R18 ;  /* 0x000000124b127220 */ /* 0x000fe40000410000 */
[----:B------:R-:W-:-:S02]  /*44a0*/  FFMA.FTZ R143, R124, R123, R143 ;  /* 0x0000007b7c8f7223 */ /* 0x000fc4000001008f */
[----:B------:R-:W-:Y:S01]  /*44b0*/  FMUL.FTZ R162, R61, R162 ;  /* 0x000000a23da27220 */ /* 0x000fe20000410000 */
[----:B------:R-:W-:Y:S01]  /*44c0*/  STS [R163.X4+0x884], R18 ;  /* 0x00088412a3007388 */ /* 0x000fe20000004800 */
        /* <DEDUP_REMOVED lines=8> */
[----:B------:R-:W-:Y:S01]  /*4550*/  STS [R163.X4+0x85c], R166 ;  /* 0x00085ca6a3007388 */ /* 0x000fe20000004800 */
[----:B------:R-:W-:Y:S01]  /*4560*/  FMUL.FTZ R160, R71, R160 ;  /* 0x000000a047a07220 */ /* 0x000fe20000410000 */
[--C-:B0-----:R-:W-:Y:S01]  /*4570*/  PRMT R162, RZ, 0x5410, R7.reuse ;  /* 0x00005410ffa27816 */ /* 0x101fe20000000007 */
[----:B------:R-:W-:Y:S01]  /*4580*/  FMUL.FTZ R16, R73, R16 ;  /* 0x0000001049107220 */ /* 0x000fe20000410000 */
[----:B------:R-:W-:Y:S01]  /*4590*/  STS [R163.X4+0x86c], R130 ;  /* 0x00086c82a3007388 */ /* 0x000fe20000004800 */
[----:B------:R-:W-:Y:S01]  /*45a0*/  FMUL.FTZ R128, R79, R128 ;  /* 0x000000804f807220 */ /* 0x000fe20000410000 */
[----:B-1----:R-:W-:Y:S01]  /*45b0*/  PRMT R164, RZ, 0x7610, R7 ;  /* 0x00007610ffa47816 */ /* 0x002fe20000000007 */
[C---:B------:R-:W-:Y:S01]  /*45c0*/  FFMA.FTZ R149, -R102.reuse, R119, R149 ;  /* 0x0000007766957223 */ /* 0x040fe20000010195 */
[----:B------:R0:W-:Y:S01]  /*45d0*/  STS [R163.X4+0x870], R132 ;  /* 0x00087084a3007388 */ /* 0x0001e20000004800 */
[----:B------:R-:W-:-:S02]  /*45e0*/  FMUL.FTZ R18, R102, R143 ;  /* 0x0000008f66127220 */ /* 0x000fc40000410000 */
[----:B------:R-:W-:Y:S01]  /*45f0*/  FFMA.FTZ R150, -R101, R120, R150 ;  /* 0x0000007865967223 */ /* 0x000fe20000010196 */
[----:B------:R1:W-:Y:S01]  /*4600*/  STS [R163.X4+0x874], R134 ;  /* 0x00087486a3007388 */ /* 0x0003e20000004800 */
[C---:B------:R-:W-:Y:S02]  /*4610*/  FFMA.FTZ R27, -R100.reuse, R122, R27 ;  /* 0x0000007a641b7223 */ /* 0x040fe4000001011b */
[----:B------:R-:W-:Y:S01]  /*4620*/  FMUL.FTZ R124, R100, R141 ;  /* 0x0000008d647c7220 */ /* 0x000fe20000410000 */
[----:B------:R2:W-:Y:S01]  /*4630*/  STS [R163.X4+0x878], R136 ;  /* 0x00087888a3007388 */ /* 0x0005e20000004800 */
[C---:B------:R-:W-:Y:S01]  /*4640*/  FFMA.FTZ R26, -R98.reuse, R165, R26 ;  /* 0x000000a5621a7223 */ /* 0x040fe2000001011a */
[----:B0-----:R-:W-:Y:S01]  /*4650*/  PRMT R132, RZ, 0x7610, R11 ;  /* 0x00007610ff847816 */ /* 0x001fe2000000000b */
[----:B------:R-:W-:Y:S01]  /*4660*/  FMUL.FTZ R169, R98, R121 ;  /* 0x0000007962a97220 */ /* 0x000fe20000410000 */
[----:B------:R0:W-:Y:S01]  /*4670*/  STS [R163.X4+0x87c], R160 ;  /* 0x00087ca0a3007388 */ /* 0x0001e20000004800 */
[----:B------:R-:W-:Y:S01]  /*4680*/  FMUL.FTZ R130, R96, R139 ;  /* 0x0000008b60827220 */ /* 0x000fe20000410000 */
[----:B-1----:R-:W-:Y:S01]  /*4690*/  PRMT R134, RZ, 0x7610, R4 ;  /* 0x00007610ff867816 */ /* 0x002fe20000000004 */
[C---:B------:R-:W-:Y:S01]  /*46a0*/  FFMA.FTZ R148, -R94.reuse, R171, R148 ;  /* 0x000000ab5e947223 */ /* 0x040fe20000010194 */
[----:B------:R1:W-:Y:S01]  /*46b0*/  STS [R163.X4+0x880], R16 ;  /* 0x00088010a3007388 */ /* 0x0003e20000004800 */
[----:B------:R-:W-:-:S02]  /*46c0*/  FMUL.FTZ R179, R94, R125 ;  /* 0x0000007d5eb37220 */ /* 0x000fc40000410000 */
[C---:B------:R-:W-:Y:S01]  /*46d0*/  FFMA.FTZ R183, -R92.reuse, R173, R152 ;  /* 0x000000ad5cb77223 */ /* 0x040fe20000010198 */
[----:B------:R3:W-:Y:S01]  /*46e0*/  STS [R163.X4+0x88c], R128 ;  /* 0x00088c80a3007388 */ /* 0x0007e20000004800 */
[----:B--2---:R-:W-:Y:S01]  /*46f0*/  FMUL.FTZ R136, R92, R133 ;  /* 0x000000855c887220 */ /* 0x004fe20000410000 */
[----:B0-----:R-:W-:Y:S01]  /*4700*/  PRMT R160, RZ, 0x7610, R6 ;  /* 0x00007610ffa07816 */ /* 0x001fe20000000006 */
[C---:B------:R-:W-:Y:S02]  /*4710*/  FFMA.FTZ R138, -R90.reuse, R132, R147 ;  /* 0x000000845a8a7223 */ /* 0x040fe40000010193 */
[----:B------:R-:W-:Y:S02]  /*4720*/  FMUL.FTZ R147, R90, R137 ;  /* 0x000000895a937220 */ /* 0x000fe40000410000 */
[----:B-1----:R-:W-:Y:S02]  /*4730*/  FFMA.FTZ R16, R18, R149, RZ ;  /* 0x0000009512107223 */ /* 0x002fe400000100ff */
[----:B------:R-:W-:Y:S01]  /*4740*/  FFMA.FTZ R187, -R88, R175, R154 ;  /* 0x000000af58bb7223 */ /* 0x000fe2000001019a */
[----:B---3--:R-:W-:Y:S01]  /*4750*/  PRMT R128, RZ, 0x5410, R10 ;  /* 0x00005410ff807816 */ /* 0x008fe2000000000a */
[----:B------:R-:W-:-:S02]  /*4760*/  FMUL.FTZ R163, R101, R123 ;  /* 0x0000007b65a37220 */ /* 0x000fc40000410000 */
[----:B------:R-:W-:Y:S02]  /*4770*/  FMUL.FTZ R142, R88, R131 ;  /* 0x00000083588e7220 */ /* 0x000fe40000410000 */
[----:B------:R-:W-:Y:S02]  /*4780*/  FFMA.FTZ R16, R163, R150, R16 ;  /* 0x00000096a3107223 */ /* 0x000fe40000010010 */
[----:B------:R-:W-:Y:S02]  /*4790*/  FFMA.FTZ R145, -R96, R128, R145 ;  /* 0x0000008060917223 */ /* 0x000fe40000010191 */
[----:B------:R-:W-:Y:S02]  /*47a0*/  FFMA.FTZ R16, R124, R27, R16 ;  /* 0x0000001b7c107223 */ /* 0x000fe40000010010 */
[----:B------:R-:W-:Y:S02]  /*47b0*/  FFMA.FTZ R151, -R86, R134, R151 ;  /* 0x0000008656977223 */ /* 0x000fe40000010197 */
[----:B------:R-:W-:-:S02]  /*47c0*/  FFMA.FTZ R16, R169, R26, R16 ;  /* 0x0000001aa9107223 */ /* 0x000fc40000010010 */
        /* <DEDUP_REMOVED lines=10> */
[----:B------:R-:W-:Y:S02]  /*4870*/  FMUL.FTZ R155, R82, R19 ;  /* 0x00000013529b7220 */ /* 0x000fe40000410000 */
[----:B------:R-:W-:-:S02]  /*4880*/  FFMA.FTZ R16, R152, R151, R16 ;  /* 0x0000009798107223 */ /* 0x000fc40000010010 */
[----:B------:R-:W-:Y:S02]  /*4890*/  FFMA.FTZ R168, -R76, R162, R157 ;  /* 0x000000a24ca87223 */ /* 0x000fe4000001019d */
[----:B------:R-:W-:Y:S02]  /*48a0*/  FFMA.FTZ R16, R153, R156, R16 ;  /* 0x0000009c99107223 */ /* 0x000fe40000010010 */
[C---:B------:R-:W-:Y:S02]  /*48b0*/  FFMA.FTZ R158, -R80.reuse, R189, R158 ;  /* 0x000000bd509e7223 */ /* 0x040fe4000001019e */
[----:B------:R-:W-:Y:S02]  /*48c0*/  FMUL.FTZ R157, R80, R127 ;  /* 0x0000007f509d7220 */ /* 0x000fe40000410000 */
[----:B------:R-:W-:Y:S02]  /*48d0*/  FFMA.FTZ R16, R155, R154, R16 ;  /* 0x0000009a9b107223 */ /* 0x000fe40000010010 */
[----:B------:R-:W-:-:S02]  /*48e0*/  FFMA.FTZ R172, -R74, R164, R159 ;  /* 0x000000a44aac7223 */ /* 0x000fc4000001019f */
[----:B------:R-:W-:Y:S02]  /*48f0*/  FMUL.FTZ R159, R78, R177 ;  /* 0x000000b14e9f7220 */ /* 0x000fe40000410000 */
[----:B------:R-:W-:Y:S02]  /*4900*/  FFMA.FTZ R16, R157, R158, R16 ;  /* 0x0000009e9d107223 */ /* 0x000fe40000010010 */
[----:B------:R-:W-:Y:S02]  /*4910*/  FMUL.FTZ R161, R74, R167 ;  /* 0x000000a74aa17220 */ /* 0x000fe40000410000 */
[----:B------:R-:W-:Y:S02]  /*4920*/  FMUL.FTZ R170, R76, R181 ;  /* 0x000000b54caa7220 */ /* 0x000fe40000410000 */
[----:B------:R-:W-:Y:S02]  /*4930*/  FFMA.FTZ R17, R159, R166, R16 ;  /* 0x000000a69f117223 */ /* 0x000fe40000010010 */
[----:B------:R-:W-:-:S02]  /*4940*/  FMUL.FTZ R195, R161, R172 ;  /* 0x000000aca1c37220 */ /* 0x000fc40000410000 */
        /* <DEDUP_REMOVED lines=13> */
.L_x_3908:
[----:B------:R-:W-:Y:S05]  /*4a20*/  BSYNC B0 ;  /* 0x0000000000007941 */ /* 0x000fea0003800000 */
.L_x_3907:
[----:B------:R-:W1:Y:S01]  /*4a30*/  LDS R191, [R191.X4+0x950] ;  /* 0x00095000bfbf7984 */ /* 0x000e620000004800 */
[----:B------:R-:W-:Y:S01]  /*4a40*/  BSSY B0, `(.L_x_3909) ;  /* 0x0000006000007945 */ /* 0x000fe20003800000 */
[----:B------:R-:W-:Y:S01]  /*4a50*/  FADD.FTZ R12, R176, R195 ;  /* 0x000000c3b00c7221 */ /* 0x000fe20000010000 */
[C---:B------:R-:W-:Y:S02]  /*4a60*/  IADD3 R13, R40.reuse, 0x80, RZ ;  /* 0x00000080280d7810 */ /* 0x040fe40007ffe0ff */
[----:B0-----:R-:W-:Y:S01]  /*4a70*/  IADD3 R17, R40, 0xc0, RZ ;  /* 0x000000c028117810 */ /* 0x001fe20007ffe0ff */
[----:B------:R-:W-:Y:S05]  /*4a80*/  @!P1 BRA `(.L_x_3910) ;  /* 0x0000001000009947 */ /* 0x000fea0003800000 */
[----:B-1----:R0:W-:Y:S02]  /*4a90*/  RED.E.ADD.F32.FTZ.RN.STRONG.GPU [R14.64+-0xf00], R191 ;  /* 0xfff100bf0e00798e */ /* 0x0021e4000c10e784 */
.L_x_3910:
[----:B------:R-:W-:Y:S05]  /*4aa0*/  BSYNC B0 ;  /* 0x0000000000007941 */ /* 0x000fea0003800000 */
.L_x_3909:
        /* <DEDUP_REMOVED lines=14> */
.L_x_3912:
[----:B------:R-:W-:Y:S05]  /*4b90*/  BSYNC B0 ;  /* 0x0000000000007941 */ /* 0x000fea0003800000 */
.L_x_3911:
[----:B------:R-:W1:Y:S01]  /*4ba0*/  LDS R17, [R17.X4+0xb50] ;  /* 0x000b500011117984 */ /* 0x000e620000004800 */
[----:B------:R-:W-:Y:S01]  /*4bb0*/  BSSY B0, `(.L_x_3913) ;  /* 0x0000005000007945 */ /* 0x000fe20003800000 */
[----:B0-----:R-:W-:Y:S02]  /*4bc0*/  IADD3 R13, R40, 0x140, RZ ;  /* 0x00000140280d7810 */ /* 0x001fe40007ffe0ff */
[----:B------:R-:W-:Y:S01]  /*4bd0*/  LEA.HI.SX32 R191, R191, R40, 0x1b ;  /* 0x00000028bfbf7211 */ /* 0x000fe200078fdaff */
[----:B------:R-:W-:Y:S05]  /*4be0*/  @!P0 BRA `(.L_x_3914) ;  /* 0x0000001000008947 */ /* 0x000fea0003800000 */
[----:B-1----:R0:W-:Y:S02]  /*4bf0*/  RED.E.ADD.F32.FTZ.RN.STRONG.GPU [R14.64+-0xd00], R17 ;  /* 0xfff300110e00798e */ /* 0x0021e4000c10e784 */
.L_x_3914:
[----:B------:R-:W-:Y:S05]  /*4c00*/  BSYNC B0 ;  /* 0x0000000000007941 */ /* 0x000fea0003800000 */
.L_x_3913:
[----:B------:R-:W2:Y:S01]  /*4c10*/  LDS R191, [R191.X4+0xc50] ;  /* 0x000c5000bfbf7984 */ /* 0x000ea20000004800 */
[----:B------:R-:W-:Y:S01]  /*4c20*/  BSSY B0, `(.L_x_3915) ;  /* 0x0000005000007945 */ /* 0x000fe20003800000 */
[----:B01----:R-:W-:Y:S02]  /*4c30*/  IADD3 R17, R40, 0x180, RZ ;  /* 0x0000018028117810 */ /* 0x003fe40007ffe0ff */
[----:B------:R-:W-:Y:S01]  /*4c40*/  LEA.HI.SX32 R13, R13, R40, 0x1b ;  /* 0x000000280d0d7211 */ /* 0x000fe200078fdaff */
[----:B------:R-:W-:Y:S05]  /*4c50*/  @!P1 BRA `(.L_x_3916) ;  /* 0x0000001000009947 */ /* 0x000fea0003800000 */
[----:B--2---:R0:W-:Y:S02]  /*4c60*/  RED.E.ADD.F32.FTZ.RN.STRONG.GPU [R14.64+-0xc00], R191 ;  /* 0xfff400bf0e00798e */ /* 0x0041e4000c10e784 */
.L_x_3916:
[----:B------:R-:W-:Y:S05]  /*4c70*/  BSYNC B0 ;  /* 0x0000000000007941 */ /* 0x000fea0003800000 */
.L_x_3915:
[----:B------:R-:W1:Y:S01]  /*4c80*/  LDS R13, [R13.X4+0xd50] ;  /* 0x000d50000d0d7984 */ /* 0x000e620000004800 */
[----:B------:R-:W-:Y:S01]  /*4c90*/  BSSY B0, `(.L_x_3917) ;  /* 0x0000005000007945 */ /* 0x000fe20003800000 */
[----:B0-2---:R-:W-:-:S02]  /*4ca0*/  IADD3 R191, R40, 0x1c0, RZ ;  /* 0x000001c028bf7810 */ /* 0x005fc40007ffe0ff */
[----:B------:R-:W-:Y:S01]  /*4cb0*/  LEA.HI.SX32 R17, R17, R40, 0x1b ;  /* 0x0000002811117211 */ /* 0x000fe200078fdaff */
[----:B------:R-:W-:Y:S05]  /*4cc0*/  @!P2 BRA `(.L_x_3918) ;  /* 0x000000100000a947 */ /* 0x000fea0003800000 */
[----:B-1----:R0:W-:Y:S02]  /*4cd0*/  RED.E.ADD.F32.FTZ.RN.STRONG.GPU [R14.64+-0xb00], R13 ;  /* 0xfff5000d0e00798e */ /* 0x0021e4000c10e784 */
.L_x_3918:
[----:B------:R-:W-:Y:S05]  /*4ce0*/  BSYNC B0 ;  /* 0x0000000000007941 */ /* 0x000fea0003800000 */
.L_x_3917:
[----:B------:R-:W2:Y:S01]  /*4cf0*/  LDS R17, [R17.X4+0xe50] ;  /* 0x000e500011117984 */ /* 0x000ea20000004800 */
[----:B------:R-:W-:Y:S01]  /*4d00*/  BSSY B0, `(.L_x_3919) ;  /* 0x0000005000007945 */ /* 0x000fe20003800000 */
[----:B01----:R-:W-:Y:S02]  /*4d10*/  IADD3 R13, R40, 0x200, RZ ;  /* 0x00000200280d7810 */ /* 0x003fe40007ffe0ff */
[----:B------:R-:W-:Y:S01]  /*4d20*/  LEA.HI.SX32 R191, R191, R40, 0x1b ;  /* 0x00000028bfbf7211 */ /* 0x000fe200078fdaff */
[----:B------:R-:W-:Y:S05]  /*4d30*/  @!P3 BRA `(.L_x_3920) ;  /* 0x000000100000b947 */ /* 0x000fea0003800000 */
[----:B--2---:R0:W-:Y:S02]  /*4d40*/  RED.E.ADD.F32.FTZ.RN.STRONG.GPU [R14.64+-0xa00], R17 ;  /* 0xfff600110e00798e */ /* 0x0041e4000c10e784 */
.L_x_3920:
[----:B------:R-:W-:Y:S05]  /*4d50*/  BSYNC B0 ;  /* 0x0000000000007941 */ /* 0x000fea0003800000 */
.L_x_3919:
[----:B------:R-:W1:Y:S01]  /*4d60*/  LDS R191, [R191.X4+0xf50] ;  /* 0x000f5000bfbf7984 */ /* 0x000e620000004800 */
[----:B------:R-:W-:Y:S01]  /*4d70*/  BSSY B0, `(.L_x_3921) ;  /* 0x0000004000007945 */ /* 0x000fe20003800000 */
[----:B------:R-:W-:Y:S01]  /*4d80*/  LEA.HI.SX32 R13, R13, R40, 0x1b ;  /* 0x000000280d0d7211 */ /* 0x000fe200078fdaff */
[----:B------:R-:W-:Y:S05]  /*4d90*/  @!P4 BRA `(.L_x_3922) ;  /* 0x000000100000c947 */ /* 0x000fea0003800000 */
[----:B-1----:R1:W-:Y:S02]  /*4da0*/  RED.E.ADD.F32.FTZ.RN.STRONG.GPU [R14.64+-0x900], R191 ;  /* 0xfff700bf0e00798e */ /* 0x0023e4000c10e784 */
.L_x_3922:
[----:B------:R-:W-:Y:S05]  /*4db0*/  BSYNC B0 ;  /* 0x0000000000007941 */ /* 0x000fea0003800000 */
.L_x_3921:
[----:B------:R-:W3:Y:S01]  /*4dc0*/  LDS R13, [R13.X4+0x1050] ;  /* 0x001050000d0d7984 */ /* 0x000ee20000004800 */
[----:B------:R-:W-:Y:S01]  /*4dd0*/  BSSY B0, `(.L_x_3923) ;  /* 0x0000005000007945 */ /* 0x000fe20003800000 */
[----:B0-2---:R-:W-:-:S02]  /*4de0*/  IADD3 R17, R40, 0x240, RZ ;  /* 0x0000024028117810 */ /* 0x005fc40007ffe0ff */
[----:B-1----:R-:W-:Y:S01]  /*4df0*/  IADD3 R191, R40, 0x280, RZ ;  /* 0x0000028028bf7810 */ /* 0x002fe20007ffe0ff */
[----:B------:R-:W-:Y:S05]  /*4e00*/  @!P5 BRA `(.L_x_3924) ;  /* 0x000000100000d947 */ /* 0x000fea0003800000 */
[----:B---3--:R0:W-:Y:S02]  /*4e10*/  RED.E.ADD.F32.FTZ.RN.STRONG.GPU [R14.64+-0x800], R13 ;  /* 0xfff8000d0e00798e */ /* 0x0081e4000c10e784 */
.L_x_3924:
[----:B------:R-:W-:Y:S05]  /*4e20*/  BSYNC B0 ;  /* 0x0000000000007941 */ /* 0x000fea0003800000 */
.L_x_3923:
        /* <DEDUP_REMOVED lines=14> */
.L_x_3926:
[----:B------:R-:W-:Y:S05]  /*4f10*/  BSYNC B0 ;  /* 0x0000000000007941 */ /* 0x000fea0003800000 */
.L_x_3925:
[----:B------:R-:W1:Y:S01]  /*4f20*/  LDS R191, [R191.X4+0x1250] ;  /* 0x00125000bfbf7984 */ /* 0x000e620000004800 */
[----:B------:R-:W-:Y:S01]  /*4f30*/  BSSY B0, `(.L_x_3927) ;  /* 0x0000005000007945 */ /* 0x000fe20003800000 */
[----:B0-----:R-:W-:-:S02]  /*4f40*/  IADD3 R17, R40, 0x300, RZ ;  /* 0x0000030028117810 */ /* 0x001fc40007ffe0ff */
[----:B------:R-:W-:Y:S01]  /*4f50*/  LEA.HI.SX32 R13, R13, R40, 0x1b ;  /* 0x000000280d0d7211 */ /* 0x000fe200078fdaff */
[----:B------:R-:W-:Y:S05]  /*4f60*/  @!P0 BRA `(.L_x_3928) ;  /* 0x0000001000008947 */ /* 0x000fea0003800000 */
[----:B-1----:R0:W-:Y:S02]  /*4f70*/  RED.E.ADD.F32.FTZ.RN.STRONG.GPU [R14.64+-0x600], R191 ;  /* 0xfffa00bf0e00798e */ /* 0x0021e4000c10e784 */
.L_x_3928:
[----:B------:R-:W-:Y:S05]  /*4f80*/  BSYNC B0 ;  /* 0x0000000000007941 */ /* 0x000fea0003800000 */
.L_x_3927:
[----:B------:R-:W2:Y:S01]  /*4f90*/  LDS R13, [R13.X4+0x1350] ;  /* 0x001350000d0d7984 */ /* 0x000ea20000004800 */
[----:B------:R-:W-:Y:S01]  /*4fa0*/  BSSY B0, `(.L_x_3929) ;  /* 0x0000005000007945 */ /* 0x000fe20003800000 */
[----:B01----:R-:W-:Y:S02]  /*4fb0*/  IADD3 R191, R40, 0x340, RZ ;  /* 0x0000034028bf7810 */ /* 0x003fe40007ffe0ff */
[----:B------:R-:W-:Y:S01]  /*4fc0*/  LEA.HI.SX32 R17, R17, R40, 0x1b ;  /* 0x0000002811117211 */ /* 0x000fe200078fdaff */
[----:B------:R-:W-:Y:S05]  /*4fd0*/  @!P1 BRA `(.L_x_3930) ;  /* 0x0000001000009947 */ /* 0x000fea0003800000 */
[----:B--2---:R0:W-:Y:S02]  /*4fe0*/  RED.E.ADD.F32.FTZ.RN.STRONG.GPU [R14.64+-0x500], R13 ;  /* 0xfffb000d0e00798e */ /* 0x0041e4000c10e784 */
.L_x_3930:
[----:B------:R-:W-:Y:S05]  /*4ff0*/  BSYNC B0 ;  /* 0x0000000000007941 */ /* 0x000fea0003800000 */
.L_x_3929:
[----:B------:R-:W1:Y:S01]  /*5000*/  LDS R17, [R17.X4+0x1450] ;  /* 0x0014500011117984 */ /* 0x000e620000004800 */
[----:B------:R-:W-:Y:S01]  /*5010*/  BSSY B0, `(.L_x_3931) ;  /* 0x0000005000007945 */ /* 0x000fe20003800000 */
[----:B0-2---:R-:W-:Y:S02]  /*5020*/  IADD3 R13, R40, 0x380, RZ ;  /* 0x00000380280d7810 */ /* 0x005fe40007ffe0ff */
[----:B------:R-:W-:Y:S01]  /*5030*/  LEA.HI.SX32 R191, R191, R40, 0x1b ;  /* 0x00000028bfbf7211 */ /* 0x000fe200078fdaff */
[----:B------:R-:W-:Y:S05]  /*5040*/  @!P2 BRA `(.L_x_3932) ;  /* 0x000000100000a947 */ /* 0x000fea0003800000 */
[----:B-1----:R0:W-:Y:S02]  /*5050*/  RED.E.ADD.F32.FTZ.RN.STRONG.GPU [R14.64+-0x400], R17 ;  /* 0xfffc00110e00798e */ /* 0x0021e4000c10e784 */
.L_x_3932:
[----:B------:R-:W-:Y:S05]  /*5060*/  BSYNC B0 ;  /* 0x0000000000007941 */ /* 0x000fea0003800000 */
.L_x_3931:
[----:B------:R-:W2:Y:S01]  /*5070*/  LDS R191, [R191.X4+0x1550] ;  /* 0x00155000bfbf7984 */ /* 0x000ea20000004800 */
[----:B------:R-:W-:Y:S01]  /*5080*/  BSSY B0, `(.L_x_3933) ;  /* 0x0000005000007945 */ /* 0x000fe20003800000 */
[----:B01----:R-:W-:-:S02]  /*5090*/  IADD3 R17, R40, 0x3c0, RZ ;  /* 0x000003c028117810 */ /* 0x003fc40007ffe0ff */
[----:B------:R-:W-:Y:S01]  /*50a0*/  LEA.HI.SX32 R13, R13, R40, 0x1b ;  /* 0x000000280d0d7211 */ /* 0x000fe200078fdaff */
[----:B------:R-:W-:Y:S05]  /*50b0*/  @!P3 BRA `(.L_x_3934) ;  /* 0x000000100000b947 */ /* 0x000fea0003800000 */
[----:B--2---:R0:W-:Y:S02]  /*50c0*/  RED.E.ADD.F32.FTZ.RN.STRONG.GPU [R14.64+-0x300], R191 ;  /* 0xfffd00bf0e00798e */ /* 0x0041e4000c10e784 */
.L_x_3934:
[----:B------:R-:W-:Y:S05]  /*50d0*/  BSYNC B0 ;  /* 0x0000000000007941 */ /* 0x000fea0003800000 */
.L_x_3933:
[----:B------:R-:W1:Y:S01]  /*50e0*/  LDS R13, [R13.X4+0x1650] ;  /* 0x001650000d0d7984 */ /* 0x000e620000004800 */
[----:B------:R-:W-:Y:S01]  /*50f0*/  BSSY B0, `(.L_x_3935) ;  /* 0x0000004000007945 */ /* 0x000fe20003800000 */
[----:B------:R-:W-:Y:S01]  /*5100*/  LEA.HI.SX32 R17, R17, R40, 0x1b ;  /* 0x0000002811117211 */ /* 0x000fe200078fdaff */
[----:B------:R-:W-:Y:S05]  /*5110*/  @!P4 BRA `(.L_x_3936) ;  /* 0x000000100000c947 */ /* 0x000fea0003800000 */
[----:B-1----:R1:W-:Y:S02]  /*5120*/  RED.E.ADD.F32.FTZ.RN.STRONG.GPU [R14.64+-0x200], R13 ;  /* 0xfffe000d0e00798e */ /* 0x0023e4000c10e784 */
.L_x_3936:
[----:B------:R-:W-:Y:S05]  /*5130*/  BSYNC B0 ;  /* 0x0000000000007941 */ /* 0x000fea0003800000 */
.L_x_3935:
[----:B------:R-:W3:Y:S01]  /*5140*/  LDS R17, [R17.X4+0x1750] ;  /* 0x0017500011117984 */ /* 0x000ee20000004800 */
[----:B------:R-:W-:Y:S01]  /*5150*/  BSSY B0, `(.L_x_3937) ;  /* 0x0000003000007945 */ /* 0x000fe20003800000 */
[----:B------:R-:W-:Y:S05]  /*5160*/  @!P5 BRA `(.L_x_3938) ;  /* 0x000000100000d947 */ /* 0x000fea0003800000 */
[----:B---3--:R3:W-:Y:S02]  /*5170*/  RED.E.ADD.F32.FTZ.RN.STRONG.GPU [R14.64+-0x100], R17 ;  /* 0xffff00110e00798e */ /* 0x0087e4000c10e784 */
.L_x_3938:
[----:B------:R-:W-:Y:S05]  /*5180*/  BSYNC B0 ;  /* 0x0000000000007941 */ /* 0x000fea0003800000 */
.L_x_3937:
[----:B-1----:R-:W1:Y:S01]  /*5190*/  SHFL.DOWN PT, R13, R12, 0x1, 0x1f ;  /* 0x08201f000c0d7f89 */ /* 0x002e6200000e0000 */
[C---:B------:R-:W-:Y:S01]  /*51a0*/  ISETP.GT.AND P0, PT, R41.reuse, 0x1e, PT ;  /* 0x0000001e2900780c */ /* 0x040fe20003f04270 */
[----:B0--3--:R-:W-:Y:S01]  /*51b0*/  FMUL.FTZ R14, R54, R135 ;  /* 0x00000087360e7220 */ /* 0x009fe20000410000 */
[----:B------:R-:W-:Y:S01]  /*51c0*/  ISETP.NE.AND P1, PT, R41, RZ, PT ;  /* 0x000000ff2900720c */ /* 0x000fe20003f25270 */
[----:B------:R-:W0:Y:S01]  /*51d0*/  SHFL.DOWN PT, R15, R126, 0x1, 0x1f ;  /* 0x08201f007e0f7f89 */ /* 0x000e2200000e0000 */
[----:B------:R-:W-:Y:S01]  /*51e0*/  ISETP.NE.AND P2, PT, R40, RZ, PT ;  /* 0x000000ff2800720c */ /* 0x000fe20003f45270 */
[----:B------:R-:W-:Y:S01]  /*51f0*/  FMUL.FTZ R151, R151, R14 ;  /* 0x0000000e97977220 */ /* 0x000fe20000410000 */
[----:B------:R-:W-:Y:S01]  /*5200*/  BSSY B0, `(.L_x_3939) ;  /* 0x0000074000007945 */ /* 0x000fe20003800000 */
[----:B------:R-:W-:-:S02]  /*5210*/  FMUL.FTZ R14, R54, R131 ;  /* 0x00000083360e7220 */ /* 0x000fc40000410000 */
[----:B------:R-:W-:Y:S02]  /*5220*/  FFMA.FTZ R134, R134, R135, R151 ;  /* 0x0000008786867223 */ /* 0x000fe40000010097 */
[----:B------:R-:W-:Y:S02]  /*5230*/  FMUL.FTZ R14, R187, R14 ;  /* 0x0000000ebb0e7220 */ /* 0x000fe40000410000 */
[----:B------:R-:W-:Y:S02]  /*5240*/  FADD.FTZ R58, R161, R58 ;  /* 0x0000003aa13a7221 */ /* 0x000fe40000010000 */
[----:B------:R-:W-:Y:S02]  /*5250*/  FFMA.FTZ R131, R175, R131, R14 ;  /* 0x00000083af837223 */ /* 0x000fe4000001000e */
[----:B------:R-:W-:Y:S02]  /*5260*/  FMUL.FTZ R14, R54, R133 ;  /* 0x00000085360e7220 */ /* 0x000fe40000410000 */
[----:B------:R-:W-:-:S02]  /*5270*/  FADD.FTZ R85, R170, R85 ;  /* 0x00000055aa557221 */ /* 0x000fc40000010000 */
[----:B------:R-:W-:Y:S02]  /*5280*/  FMUL.FTZ R14, R183, R14 ;  /* 0x0000000eb70e7220 */ /* 0x000fe40000410000 */
[----:B-1----:R-:W-:Y:S02]  /*5290*/  @!P0 FADD.FTZ R12, R12, R13 ;  /* 0x0000000d0c0c8221 */ /* 0x002fe40000010000 */
[----:B------:R-:W-:Y:S02]  /*52a0*/  FFMA.FTZ R133, R173, R133, R14 ;  /* 0x00000085ad857223 */ /* 0x000fe4000001000e */
[----:B0-----:R-:W-:Y:S01]  /*52b0*/  @!P0 FADD.FTZ R126, R126, R15 ;  /* 0x0000000f7e7e8221 */ /* 0x001fe20000010000 */
[----:B------:R-:W0:Y:S01]  /*52c0*/  SHFL.DOWN PT, R13, R12, 0x2, 0x1f ;  /* 0x08401f000c0d7f89 */ /* 0x000e2200000e0000 */
[----:B------:R-:W-:Y:S01]  /*52d0*/  ISETP.GT.AND P0, PT, R41, 0x1d, PT ;  /* 0x0000001d2900780c */ /* 0x000fe20003f04270 */
[----:B------:R-:W-:Y:S02]  /*52e0*/  FMUL.FTZ R14, R54, R139 ;  /* 0x0000008b360e7220 */ /* 0x000fe40000410000 */
[----:B------:R-:W1:Y:S01]  /*52f0*/  SHFL.DOWN PT, R15, R126, 0x2, 0x1f ;  /* 0x08401f007e0f7f89 */ /* 0x000e6200000e0000 */
[----:B------:R-:W-:-:S02]  /*5300*/  FADD.FTZ R60, R159, R60 ;  /* 0x0000003c9f3c7221 */ /* 0x000fc40000010000 */
[----:B------:R-:W-:Y:S02]  /*5310*/  FMUL.FTZ R14, R145, R14 ;  /* 0x0000000e910e7220 */ /* 0x000fe40000410000 */
[----:B------:R-:W-:Y:S02]  /*5320*/  FADD.FTZ R87, R157, R87 ;  /* 0x000000579d577221 */ /* 0x000fe40000010000 */
[----:B------:R-:W-:Y:S02]  /*5330*/  FFMA.FTZ R139, R128, R139, R14 ;  /* 0x0000008b808b7223 */ /* 0x000fe4000001000e */
[----:B------:R-:W-:Y:S02]  /*5340*/  FMUL.FTZ R14, R54, R141 ;  /* 0x0000008d360e7220 */ /* 0x000fe40000410000 */
[----:B------:R-:W-:Y:S02]  /*5350*/  FADD.FTZ R62, R155, R62 ;  /* 0x0000003e9b3e7221 */ /* 0x000fe40000010000 */
[----:B------:R-:W-:-:S02]  /*5360*/  FMUL.FTZ R14, R27, R14 ;  /* 0x0000000e1b0e7220 */ /* 0x000fc40000410000 */
[----:B------:R-:W-:Y:S02]  /*5370*/  FADD.FTZ R89, R153, R89 ;  /* 0x0000005999597221 */ /* 0x000fe40000010000 */
[----:B------:R-:W-:Y:S02]  /*5380*/  FFMA.FTZ R141, R122, R141, R14 ;  /* 0x0000008d7a8d7223 */ /* 0x000fe4000001000e */
[----:B------:R-:W-:Y:S02]  /*5390*/  FADD.FTZ R64, R152, R64 ;  /* 0x0000004098407221 */ /* 0x000fe40000010000 */
[----:B0-----:R-:W-:Y:S02]  /*53a0*/  @!P0 FADD.FTZ R12, R12, R13 ;  /* 0x0000000d0c0c8221 */ /* 0x001fe40000010000 */
[----:B------:R-:W-:Y:S02]  /*53b0*/  FMUL.FTZ R13, R54, R181 ;  /* 0x000000b5360d7220 */ /* 0x000fe40000410000 */
[----:B-1----:R-:W-:Y:S01]  /*53c0*/  @!P0 FADD.FTZ R126, R126, R15 ;  /* 0x0000000f7e7e8221 */ /* 0x002fe20000010000 */
[----:B------:R-:W0:Y:S01]  /*53d0*/  SHFL.DOWN PT, R17, R12, 0x4, 0x1f ;  /* 0x08801f000c117f89 */ /* 0x000e2200000e0000 */
[----:B------:R-:W-:Y:S01]  /*53e0*/  ISETP.GT.AND P0, PT, R41, 0x1b, PT ;  /* 0x0000001b2900780c */ /* 0x000fe20003f04270 */
[----:B------:R-:W-:-:S02]  /*53f0*/  FMUL.FTZ R15, R54, R167 ;  /* 0x000000a7360f7220 */ /* 0x000fc40000410000 */
[----:B--2---:R-:W1:Y:S01]  /*5400*/  SHFL.DOWN PT, R191, R126, 0x4, 0x1f ;  /* 0x08801f007ebf7f89 */ /* 0x004e6200000e0000 */
[----:B------:R-:W-:Y:S02]  /*5410*/  FMUL.FTZ R13, R168, R13 ;  /* 0x0000000da80d7220 */ /* 0x000fe40000410000 */
[----:B------:R-:W-:Y:S02]  /*5420*/  FMUL.FTZ R15, R172, R15 ;  /* 0x0000000fac0f7220 */ /* 0x000fe40000410000 */
[----:B------:R-:W-:Y:S02]  /*5430*/  FFMA.FTZ R181, R162, R181, R13 ;  /* 0x000000b5a2b57223 */ /* 0x000fe4000001000d */
[----:B------:R-:W-:Y:S02]  /*5440*/  FFMA.FTZ R164, R164, R167, R15 ;  /* 0x000000a7a4a47223 */ /* 0x000fe4000001000f */
[----:B------:R-:W-:Y:S02]  /*5450*/  FMUL.FTZ R13, R54, R177 ;  /* 0x000000b1360d7220 */ /* 0x000fe40000410000 */
[----:B------:R-:W-:-:S02]  /*5460*/  FADD.FTZ R103, R164, R103 ;  /* 0x00000067a4677221 */ /* 0x000fc40000010000 */
[----:B------:R-:W-:Y:S02]  /*5470*/  FMUL.FTZ R166, R166, R13 ;  /* 0x0000000da6a67220 */ /* 0x000fe40000410000 */
[----:B------:R-:W-:Y:S02]  /*5480*/  FMUL.FTZ R13, R54, R127 ;  /* 0x0000007f360d7220 */ /* 0x000fe40000410000 */
[----:B------:R-:W-:Y:S02]  /*5490*/  FFMA.FTZ R166, R160, R177, R166 ;  /* 0x000000b1a0a67223 */ /* 0x000fe400000100a6 */
[----:B------:R-:W-:Y:S02]  /*54a0*/  FMUL.FTZ R158, R158, R13 ;  /* 0x0000000d9e9e7220 */ /* 0x000fe40000410000 */
[----:B0-----:R-:W-:Y:S02]  /*54b0*/  @!P0 FADD.FTZ R12, R12, R17 ;  /* 0x000000110c0c8221 */ /* 0x001fe40000010000 */
[----:B------:R-:W-:-:S02]  /*54c0*/  FMUL.FTZ R13, R54, R19 ;  /* 0x00000013360d7220 */ /* 0x000fc40000410000 */
[----:B-1----:R-:W-:Y:S01]  /*54d0*/  @!P0 FADD.FTZ R126, R126, R191 ;  /* 0x000000bf7e7e8221 */ /* 0x002fe20000010000 */
[----:B------:R-:W0:Y:S01]  /*54e0*/  SHFL.DOWN PT, R15, R12, 0x8, 0x1f ;  /* 0x09001f000c0f7f89 */ /* 0x000e2200000e0000 */
[----:B------:R-:W-:Y:S01]  /*54f0*/  ISETP.GT.AND P0, PT, R41, 0x17, PT ;  /* 0x000000172900780c */ /* 0x000fe20003f04270 */
[----:B------:R-:W-:Y:S02]  /*5500*/  FMUL.FTZ R154, R154, R13 ;  /* 0x0000000d9a9a7220 */ /* 0x000fe40000410000 */
[----:B------:R-:W1:Y:S01]  /*5510*/  SHFL.DOWN PT, R17, R126, 0x8, 0x1f ;  /* 0x09001f007e117f89 */ /* 0x000e6200000e0000 */
[----:B------:R-:W-:Y:S02]  /*5520*/  FMUL.FTZ R13, R54, R129 ;  /* 0x00000081360d7220 */ /* 0x000fe40000410000 */
[----:B------:R-:W-:Y:S02]  /*5530*/  FFMA.FTZ R127, R189, R127, R158 ;  /* 0x0000007fbd7f7223 */ /* 0x000fe4000001009e */
[----:B------:R-:W-:-:S02]  /*5540*/  FMUL.FTZ R156, R156, R13 ;  /* 0x0000000d9c9c7220 */ /* 0x000fc40000410000 */
[----:B------:R-:W-:Y:S02]  /*5550*/  FMUL.FTZ R13, R54, R137 ;  /* 0x00000089360d7220 */ /* 0x000fe40000410000 */
[----:B------:R-:W-:Y:S02]  /*5560*/  FFMA.FTZ R154, R140, R19, R154 ;  /* 0x000000138c9a7223 */ /* 0x000fe4000001009a */
[----:B------:R-:W-:Y:S02]  /*5570*/  FMUL.FTZ R13, R138, R13 ;  /* 0x0000000d8a0d7220 */ /* 0x000fe40000410000 */
[----:B------:R-:W-:Y:S02]  /*5580*/  FFMA.FTZ R129, R185, R129, R156 ;  /* 0x00000081b9817223 */ /* 0x000fe4000001009c */
[----:B------:R-:W-:Y:S02]  /*5590*/  FFMA.FTZ R132, R132, R137, R13 ;  /* 0x0000008984847223 */ /* 0x000fe4000001000d */
[----:B------:R-:W-:-:S02]  /*55a0*/  FMUL.FTZ R13, R54, R125 ;  /* 0x0000007d360d7220 */ /* 0x000fc40000410000 */
[----:B------:R-:W-:Y:S02]  /*55b0*/  FADD.FTZ R104, R181, R104 ;  /* 0x00000068b5687221 */ /* 0x000fe40000010000 */
[----:B0-----:R-:W-:Y:S02]  /*55c0*/  @!P0 FADD.FTZ R12, R12, R15 ;  /* 0x0000000f0c0c8221 */ /* 0x001fe40000010000 */
[----:B------:R-:W-:Y:S02]  /*55d0*/  FMUL.FTZ R148, R148, R13 ;  /* 0x0000000d94947220 */ /* 0x000fe40000410000 */
[----:B-1----:R-:W-:Y:S01]  /*55e0*/  @!P0 FADD.FTZ R126, R126, R17 ;  /* 0x000000117e7e8221 */ /* 0x002fe20000010000 */
[----:B------:R-:W0:Y:S01]  /*55f0*/  SHFL.DOWN PT, R15, R12, 0x10, 0x1f ;  /* 0x0a001f000c0f7f89 */ /* 0x000e2200000e0000 */
[----:B------:R-:W-:Y:S01]  /*5600*/  ISETP.GT.AND P0, PT, R41, 0xf, PT ;  /* 0x0000000f2900780c */ /* 0x000fe20003f04270 */
[----:B------:R-:W-:Y:S02]  /*5610*/  FFMA.FTZ R148, R171, R125, R148 ;  /* 0x0000007dab947223 */ /* 0x000fe40000010094 */
        /* <DEDUP_REMOVED lines=13> */
[----:B-1----:R-:W-:-:S02]  /*56f0*/  @!P0 FADD.FTZ R126, R126, R17 ;  /* 0x000000117e7e8221 */ /* 0x002fc40000010000 */
[----:B------:R-:W-:Y:S02]  /*5700*/  FMUL.FTZ R26, R26, R15 ;  /* 0x0000000f1a1a7220 */ /* 0x000fe40000410000 */
[C---:B------:R-:W-:Y:S01]  /*5710*/  FMUL.FTZ R15, R54.reuse, R123 ;  /* 0x0000007b360f7220 */ /* 0x040fe20000410000 */
        /* <DEDUP_REMOVED lines=34> */
.L_x_3940:
[----:B0-----:R-:W-:Y:S05]  /*5940*/  BSYNC B0 ;  /* 0x0000000000007941 */ /* 0x001fea0003800000 */
.L_x_3939:
[----:B------:R-:W-:Y:S02]  /*5950*/  IADD3 R83, R83, 0x1, RZ ;  /* 0x0000000153537810 */ /* 0x000fe40007ffe0ff */
[----:B------:R-:W-:Y:S02]  /*5960*/  IADD3 R81, P1, R81, 0x1, RZ ;  /* 0x0000000151517810 */ /* 0x000fe40007f3e0ff */
[----:B------:R-:W-:Y:S02]  /*5970*/  ISETP.GE.AND P0, PT, R83, c[0x0][0x16c], PT ;  /* 0x00005b0053007a0c */ /* 0x000fe40003f06270 */
[----:B------:R-:W-:-:S11]  /*5980*/  IADD3.X R56, RZ, R56, RZ, P1, !PT ;  /* 0x00000038ff387210 */ /* 0x000fd60000ffe4ff */
[----:B------:R-:W-:Y:S01]  /*5990*/  @P0 CALL.REL.NOINC `(.L_x_3893) ;  /* 0x0000001000000944 */ /* 0x000fe20003c00000 */
[----:B------:R-:W-:Y:S05]  /*59a0*/  BRA `(.L_x_3941) ;  /* 0xffffcb2000007947 */ /* 0x000fea000383ffff */
.L_x_3893:
[----:B------:R-:W-:Y:S01]  /*59b0*/  BAR.SYNC.DEFER_BLOCKING 0x0 ;  /* 0x0000000000007b1d */ /* 0x000fe20000010000 */
[----:B------:R-:W-:Y:S01]  /*59c0*/  F2FP.BF16.PACK_AB R75, R66, R93 ;  /* 0x0000005d424b723e */ /* 0x000fe200000010ff */
[----:B------:R-:W-:Y:S01]  /*59d0*/  IMAD R13, R47, c[0x0][0x2e0], RZ ;  /* 0x0000b8002f0d7a24 */ /* 0x000fe200078e02ff */
[----:B------:R-:W-:Y:S01]  /*59e0*/  F2FP.BF16.PACK_AB R74, R68, R95 ;  /* 0x0000005f444a723e */ /* 0x000fe200000010ff */
[----:B------:R-:W-:Y:S01]  /*59f0*/  FADD.FTZ R42, R42, R118 ;  /* 0x000000762a2a7221 */ /* 0x000fe20000010000 */
[----:B------:R-:W-:Y:S01]  /*5a00*/  F2FP.BF16.PACK_AB R73, R70, R97 ;  /* 0x000000614649723e */ /* 0x000fe200000010ff */
[----:B------:R-:W-:Y:S01]  /*5a10*/  IMAD R13, R48, c[0x0][0x2e4], R13 ;  /* 0x0000b900300d7a24 */ /* 0x000fe200078e020d */
[----:B------:R-:W-:Y:S01]  /*5a20*/  F2FP.BF16.PACK_AB R72, R72, R99 ;  /* 0x000000634848723e */ /* 0x000fe200000010ff */
[----:B------:R-:W-:Y:S01]  /*5a30*/  IMAD R12, R146, c[0x0][0x2d8], RZ ;  /* 0x0000b600920c7a24 */ /* 0x000fe200078e02ff */
[----:B------:R-:W-:Y:S02]  /*5a40*/  F2FP.BF16.PACK_AB R67, R58, R85 ;  /* 0x000000553a43723e */ /* 0x000fe400000010ff */
[----:B------:R-:W-:Y:S01]  /*5a50*/  F2FP.BF16.PACK_AB R66, R60, R87 ;  /* 0x000000573c42723e */ /* 0x000fe200000010ff */
[----:B------:R-:W-:Y:S01]  /*5a60*/  IMAD R17, R45, c[0x0][0x2dc], R12 ;  /* 0x0000b7002d117a24 */ /* 0x000fe200078e020c */
[----:B------:R-:W-:-:S02]  /*5a70*/  F2FP.BF16.PACK_AB R65, R62, R89 ;  /* 0x000000593e41723e */ /* 0x000fc400000010ff */
[----:B------:R-:W-:Y:S02]  /*5a80*/  F2FP.BF16.PACK_AB R64, R64, R91 ;  /* 0x0000005b4040723e */ /* 0x000fe400000010ff */
[----:B------:R-:W-:Y:S02]  /*5a90*/  MOV R14, R2 ;  /* 0x00000002000e7202 */ /* 0x000fe40000000f00 */
[----:B------:R-:W-:Y:S02]  /*5aa0*/  MOV R15, R3 ;  /* 0x00000003000f7202 */ /* 0x000fe40000000f00 */
[----:B------:R-:W-:Y:S02]  /*5ab0*/  F2FP.BF16.PACK_AB R57, R115, R116 ;  /* 0x000000747339723e */ /* 0x000fe400000010ff */
[----:B------:R-:W-:Y:S01]  /*5ac0*/  F2FP.BF16.PACK_AB R56, R117, R118 ;  /* 0x000000767538723e */ /* 0x000fe200000010ff */
[----:B------:R-:W-:Y:S01]  /*5ad0*/  STS.128 [R50.X16], R72 ;  /* 0x0000004832007388 */ /* 0x000fe2000000cc00 */
[----:B------:R-:W-:Y:S01]  /*5ae0*/  IMAD.WIDE.U32 R2, R48, c[0x0][0x2e0], R14 ;  /* 0x0000b80030027a25 */ /* 0x000fe200078e000e */
[----:B------:R-:W-:-:S02]  /*5af0*/  F2FP.BF16.PACK_AB R58, R113, R114 ;  /* 0x00000072713a723e */ /* 0x000fc400000010ff */
[----:B------:R-:W-:Y:S01]  /*5b00*/  STS.128 [R50.X16+0x10], R64 ;  /* 0x0000104032007388 */ /* 0x000fe2000000cc00 */
[----:B------:R-:W-:-:S06]  /*5b10*/  NOP ;  /* 0x0000000000007918 */ /* 0x000fcc0000000000 */
[----:B------:R-:W0:Y:S01]  /*5b20*/  LDS.128 R4, [R0.X16] ;  /* 0x0000000000047984 */ /* 0x000e22000000cc00 */
[----:B------:R-:W-:Y:S01]  /*5b30*/  IADD3 R3, R3, R13, RZ ;  /* 0x0000000d03037210 */ /* 0x000fe20007ffe0ff */
[----:B------:R-:W-:Y:S01]  /*5b40*/  FADD.FTZ R13, R42, R117 ;  /* 0x000000752a0d7221 */ /* 0x000fe20000010000 */
[----:B------:R-:W-:Y:S01]  /*5b50*/  F2FP.BF16.PACK_AB R59, R111, R112 ;  /* 0x000000706f3b723e */ /* 0x000fe200000010ff */
[----:B------:R-:W1:Y:S01]  /*5b60*/  LDS.128 R8, [R0.X16+0x200] ;  /* 0x0002000000087984 */ /* 0x000e62000000cc00 */
[----:B------:R-:W-:Y:S01]  /*5b70*/  F2FP.BF16.PACK_AB R63, R103, R104 ;  /* 0x00000068673f723e */ /* 0x000fe200000010ff */
[----:B------:R-:W-:Y:S01]  /*5b80*/  IMAD.WIDE.U32 R2, R45, c[0x0][0x2d8], R2 ;  /* 0x0000b6002d027a25 */ /* 0x000fe200078e0002 */
[----:B------:R-:W-:Y:S02]  /*5b90*/  F2FP.BF16.PACK_AB R62, R105, R106 ;  /* 0x0000006a693e723e */ /* 0x000fe400000010ff */
[----:B------:R-:W-:Y:S01]  /*5ba0*/  F2FP.BF16.PACK_AB R61, R107, R108 ;  /* 0x0000006c6b3d723e */ /* 0x000fe200000010ff */
[----:B------:R-:W-:Y:S01]  /*5bb0*/  FADD.FTZ R16, R13, R116 ;  /* 0x000000740d107221 */ /* 0x000fe20000010000 */
[----:B------:R-:W-:Y:S01]  /*5bc0*/  IADD3 R13, R3, R17, RZ ;  /* 0x00000011030d7210 */ /* 0x000fe20007ffe0ff */
[----:B------:R-:W-:Y:S01]  /*5bd0*/  IMAD R17, R47, c[0x0][0x300], RZ ;  /* 0x0000c0002f117a24 */ /* 0x000fe200078e02ff */
[----:B------:R-:W-:Y:S01]  /*5be0*/  LEA R12, P0, R2, c[0x0][0x330], 0x1 ;  /* 0x0000cc00020c7a11 */ /* 0x000fe200078008ff */
[----:B------:R-:W-:Y:S01]  /*5bf0*/  FADD.FTZ R3, R16, R115 ;  /* 0x0000007310037221 */ /* 0x000fe20000010000 */
[----:B------:R-:W-:Y:S01]  /*5c00*/  F2FP.BF16.PACK_AB R60, R109, R110 ;  /* 0x0000006e6d3c723e */ /* 0x000fe200000010ff */
[----:B------:R-:W-:Y:S01]  /*5c10*/  IMAD R17, R48, c[0x0][0x304], R17 ;  /* 0x0000c10030117a24 */ /* 0x000fe200078e0211 */
[----:B------:R-:W-:Y:S01]  /*5c20*/  LEA.HI.X R13, R2, c[0x0][0x334], R13, 0x1, P0 ;  /* 0x0000cd00020d7a11 */ /* 0x000fe200000f0c0d */
[----:B------:R-:W-:Y:S01]  /*5c30*/  FADD.FTZ R16, R3, R114 ;  /* 0x0000007203107221 */ /* 0x000fe20000010000 */
[----:B------:R-:W-:-:S02]  /*5c40*/  IADD3 R33, P1, R33, -0x800, RZ ;  /* 0xfffff80021217810 */ /* 0x000fc40007f3e0ff */
[----:B------:R-:W-:Y:S01]  /*5c50*/  IADD3 R38, P2, R38, -0x800, RZ ;  /* 0xfffff80026267810 */ /* 0x000fe20007f5e0ff */
[----:B------:R-:W-:Y:S01]  /*5c60*/  IMAD.WIDE R2, R28, 0x10, R12 ;  /* 0x000000101c027825 */ /* 0x000fe200078e020c */
[----:B------:R-:W-:Y:S02]  /*5c70*/  IADD3 R36, P3, R36, -0x800, RZ ;  /* 0xfffff80024247810 */ /* 0x000fe40007f7e0ff */
[----:B------:R-:W-:Y:S01]  /*5c80*/  IADD3 R34, P4, R34, -0x800, RZ ;  /* 0xfffff80022227810 */ /* 0x000fe20007f9e0ff */
[----:B------:R-:W-:Y:S01]  /*5c90*/  IMAD.WIDE.U32 R12, R48, c[0x0][0x300], R14 ;  /* 0x0000c000300c7a25 */ /* 0x000fe200078e000e */
[----:B------:R-:W-:Y:S02]  /*5ca0*/  IADD3 R30, R30, -0x400, RZ ;  /* 0xfffffc001e1e7810 */ /* 0x000fe40007ffe0ff */
[----:B------:R-:W-:Y:S01]  /*5cb0*/  IADD3.X R32, R32, -0x1, RZ, P1, !PT ;  /* 0xffffffff20207810 */ /* 0x000fe20000ffe4ff */
[----:B------:R-:W-:Y:S01]  /*5cc0*/  FADD.FTZ R113, R16, R113 ;  /* 0x0000007110717221 */ /* 0x000fe20000010000 */
[----:B------:R-:W-:-:S02]  /*5cd0*/  IADD3 R13, R13, R17, RZ ;  /* 0x000000110d0d7210 */ /* 0x000fc40007ffe0ff */
[----:B------:R-:W-:Y:S01]  /*5ce0*/  IADD3.X R39, R39, -0x1, RZ, P2, !PT ;  /* 0xffffffff27277810 */ /* 0x000fe200017fe4ff */
[----:B------:R-:W-:Y:S01]  /*5cf0*/  FADD.FTZ R112, R113, R112 ;  /* 0x0000007071707221 */ /* 0x000fe20000010000 */
[----:B------:R-:W-:Y:S02]  /*5d00*/  IADD3.X R37, R37, -0x1, RZ, P3, !PT ;  /* 0xffffffff25257810 */ /* 0x000fe40001ffe4ff */
[----:B------:R-:W-:Y:S01]  /*5d10*/  IADD3.X R35, R35, -0x1, RZ, P4, !PT ;  /* 0xffffffff23237810 */ /* 0x000fe200027fe4ff */
[----:B------:R-:W-:Y:S01]  /*5d20*/  FADD.FTZ R111, R112, R111 ;  /* 0x0000006f706f7221 */ /* 0x000fe20000010000 */
[----:B0-----:R-:W-:Y:S03]  /*5d30*/  STG.E.128 [R2.64+-0x800], R4 ;  /* 0xfff8000402007986 */ /* 0x001fe6000c101d04 */
[----:B------:R-:W-:Y:S01]  /*5d40*/  FADD.FTZ R110, R111, R110 ;  /* 0x0000006e6f6e7221 */ /* 0x000fe20000010000 */
[----:B-1----:R0:W-:Y:S03]  /*5d50*/  STG.E.128 [R2.64+-0x600], R8 ;  /* 0xfffa000802007986 */ /* 0x0021e6000c101d04 */
        /* <DEDUP_REMOVED lines=21> */
[----:B------:R-:W-:-:S05]  /*5eb0*/  IMAD.WIDE R2, R28, 0x10, R4 ;  /* 0x000000101c027825 */ /* 0x000fca00078e0204 */
[----:B0-----:R0:W-:Y:S04]  /*5ec0*/  STG.E.128 [R2.64+-0x800], R64 ;  /* 0xfff8004002007986 */ /* 0x0011e8000c101d04 */
[----:B-1----:R0:W-:Y:S02]  /*5ed0*/  STG.E.128 [R2.64+-0x600], R68 ;  /* 0xfffa004402007986 */ /* 0x0021e4000c101d04 */
[----:B0-----:R-:W-:Y:S01]  /*5ee0*/  @!P0 CALL.REL.NOINC `(.L_x_3891) ;  /* 0x0000001000008944 */ /* 0x001fe20003c00000 */
[----:B------:R-:W-:Y:S05]  /*5ef0*/  BRA `(.L_x_3942) ;  /* 0xffffa89000007947 */ /* 0x000fea000383ffff */
.L_x_3891:
        /* <DEDUP_REMOVED lines=29> */
.L_x_3944:
[----:B------:R-:W-:Y:S05]  /*60d0*/  BSYNC B0 ;  /* 0x0000000000007941 */ /* 0x000fea0003800000 */
.L_x_3943:
        /* <DEDUP_REMOVED lines=11> */
[----:B------:R-:W-:-:S04]  /*6190*/  @!P2 LEA.HI R4, R4, R13, RZ, 0x5 ;  /* 0x0000000d0404a211 */ /* 0x000fc800078f28ff */
[----:B------:R-:W-:Y:S01]  /*61a0*/  @!P2 SHF.R.S32.HI R4, RZ, 0x5, R4 ;  /* 0x00000005ff04a819 */ /* 0x000fe20000011404 */
[----:B-1----:R-:W-:-:S05]  /*61b0*/  @P0 FADD R0, R3, R0 ;  /* 0x0000000003000221 */ /* 0x002fca0000000000 */
[----:B------:R-:W1:Y:S02]  /*61c0*/  SHFL.DOWN P0, R5, R0, 0x4, 0x1f ;  /* 0x08801f0000057f89 */ /* 0x000e640000000000 */
[----:B-1----:R-:W-:-:S05]  /*61d0*/  @P0 FADD R5, R0, R5 ;  /* 0x0000000500050221 */ /* 0x002fca0000000000 */
        /* <DEDUP_REMOVED lines=12> */
.L_x_3946:
[----:B------:R-:W1:Y:S02]  /*62a0*/  S2R R13, SR_TID.X ;  /* 0x00000000000d7919 */ /* 0x000e640000002100 */
.L_x_3947:
[----:B------:R-:W-:Y:S05]  /*62b0*/  BSYNC B0 ;  /* 0x0000000000007941 */ /* 0x000fea0003800000 */
.L_x_3945:
[----:B-1----:R-:W-:-:S13]  /*62c0*/  ISETP.GE.AND P0, PT, R13, c[0x0][0x16c], PT ;  /* 0x00005b000d007a0c */ /* 0x002fda0003f06270 */
[----:B------:R-:W-:Y:S05]  /*62d0*/  @P0 EXIT ;  /* 0x000000000000094d */ /* 0x000fea0003800000 */
[C---:B------:R-:W-:Y:S02]  /*62e0*/  IMAD R5, R47.reuse, c[0x0][0x2a8], RZ ;  /* 0x0000aa002f057a24 */ /* 0x040fe400078e02ff */
[----:B------:R-:W-:Y:S02]  /*62f0*/  IMAD R47, R47, c[0x0][0x288], RZ ;  /* 0x0000a2002f2f7a24 */ /* 0x000fe400078e02ff */
[----:B------:R-:W-:-:S04]  /*6300*/  IMAD.WIDE.U32 R2, R48, c[0x0][0x2a8], RZ ;  /* 0x0000aa0030027a25 */ /* 0x000fc800078e00ff */
[C---:B------:R-:W-:Y:S02]  /*6310*/  IMAD R5, R48.reuse, c[0x0][0x2ac], R5 ;  /* 0x0000ab0030057a24 */ /* 0x040fe400078e0205 */
[C---:B------:R-:W-:Y:S02]  /*6320*/  IMAD R19, R48.reuse, c[0x0][0x28c], R47 ;  /* 0x0000a30030137a24 */ /* 0x040fe400078e022f */
[----:B------:R-:W-:Y:S01]  /*6330*/  IMAD.WIDE.U32 R48, R48, c[0x0][0x288], RZ ;  /* 0x0000a20030307a25 */ /* 0x000fe200078e00ff */
[----:B0-----:R-:W-:-:S04]  /*6340*/  IADD3 R21, R3, R5, RZ ;  /* 0x0000000503157210 */ /* 0x001fc80007ffe0ff */
[----:B------:R-:W-:Y:S02]  /*6350*/  IADD3 R19, R49, R19, RZ ;  /* 0x0000001331137210 */ /* 0x000fe40007ffe0ff */
.L_x_3948:
        /* <DEDUP_REMOVED lines=26> */
.L_x_3898:
[----:B------:R-:W-:Y:S01]  /*6500*/  HFMA2.MMA R188, -RZ, RZ, 0, 5.9604644775390625e-08 ;  /* 0x00000001ffbc7435 */ /* 0x000fe200000001ff */
[----:B------:R-:W-:Y:S02]  /*6510*/  MOV R185, R14 ;  /* 0x0000000e00b97202 */ /* 0x000fe40000000f00 */
[----:B------:R-:W-:-:S02]  /*6520*/  MOV R187, RZ ;  /* 0x000000ff00bb7202 */ /* 0x000fc40000000f00 */
[----:B------:R-:W-:Y:S02]  /*6530*/  MOV R190, 0xffffffff ;  /* 0xffffffff00be7802 */ /* 0x000fe40000000f00 */
[----:B------:R-:W-:Y:S02]  /*6540*/  MOV R12, 0x6560 ;  /* 0x00006560000c7802 */ /* 0x000fe40000000f00 */
[----:B-1----:R-:W-:Y:S05]  /*6550*/  CALL.REL.NOINC `($__internal_161_$__cuda_sm70_shflsync_up) ;  /* 0x00000ec000007944 */ /* 0x002fea0003c00000 */
[----:B-1----:R-:W-:Y:S01]  /*6560*/  MOV R17, R185 ;  /* 0x000000b900117202 */ /* 0x002fe20000000f00 */
[----:B0-----:R-:W-:Y:S05]  /*6570*/  BRA `(.L_x_3949) ;  /* 0xffffcd4000007947 */ /* 0x001fea000383ffff */
.L_x_3899:
[----:B------:R-:W-:Y:S01]  /*6580*/  HFMA2.MMA R188, -RZ, RZ, 0, 5.9604644775390625e-08 ;  /* 0x00000001ffbc7435 */ /* 0x000fe200000001ff */
[----:B------:R-:W-:Y:S02]  /*6590*/  MOV R185, R15 ;  /* 0x0000000f00b97202 */ /* 0x000fe40000000f00 */
[----:B------:R-:W-:Y:S02]  /*65a0*/  MOV R187, RZ ;  /* 0x000000ff00bb7202 */ /* 0x000fe40000000f00 */
[----:B------:R-:W-:Y:S02]  /*65b0*/  MOV R190, 0xffffffff ;  /* 0xffffffff00be7802 */ /* 0x000fe40000000f00 */
[----:B------:R-:W-:-:S02]  /*65c0*/  MOV R12, 0x65e0 ;  /* 0x000065e0000c7802 */ /* 0x000fc40000000f00 */
[----:B012---:R-:W-:Y:S05]  /*65d0*/  CALL.REL.NOINC `($__internal_161_$__cuda_sm70_shflsync_up) ;  /* 0x00000e4000007944 */ /* 0x007fea0003c00000 */
        /* <DEDUP_REMOVED lines=10> */
[----:B------:R-:W-:Y:S05]  /*6680*/  CALL.REL.NOINC `($__internal_161_$__cuda_sm70_shflsync_up) ;  /* 0x00000d9000007944 */ /* 0x000fea0003c00000 */
[----:B0-----:R-:W-:Y:S01]  /*6690*/  HFMA2.MMA R188, -RZ, RZ, 0, 1.1920928955078125e-07 ;  /* 0x00000002ffbc7435 */ /* 0x001fe200000001ff */
[----:B-1----:R-:W-:Y:S02]  /*66a0*/  MOV R14, R185 ;  /* 0x000000b9000e7202 */ /* 0x002fe40000000f00 */
[----:B------:R-:W-:-:S02]  /*66b0*/  MOV R185, R16 ;  /* 0x0000001000b97202 */ /* 0x000fc40000000f00 */
[----:B------:R-:W-:Y:S02]  /*66c0*/  MOV R187, RZ ;  /* 0x000000ff00bb7202 */ /* 0x000fe40000000f00 */
[----:B------:R-:W-:Y:S02]  /*66d0*/  MOV R190, 0xffffffff ;  /* 0xffffffff00be7802 */ /* 0x000fe40000000f00 */
[----:B------:R-:W-:Y:S02]  /*66e0*/  MOV R12, 0x6700 ;  /* 0x00006700000c7802 */ /* 0x000fe40000000f00 */
[----:B------:R-:W-:Y:S05]  /*66f0*/  CALL.REL.NOINC `($__internal_161_$__cuda_sm70_shflsync_up) ;  /* 0x00000d2000007944 */ /* 0x000fea0003c00000 */
        /* <DEDUP_REMOVED lines=8> */
[----:B------:R-:W-:Y:S05]  /*6780*/  CALL.REL.NOINC `($__internal_161_$__cuda_sm70_shflsync_up) ;  /* 0x00000c9000007944 */ /* 0x000fea0003c00000 */
[----:B0-----:R-:W-:Y:S01]  /*6790*/  HFMA2.MMA R188, -RZ, RZ, 0, 2.384185791015625e-07 ;  /* 0x00000004ffbc7435 */ /* 0x001fe200000001ff */
[----:B-1----:R-:W-:Y:S02]  /*67a0*/  MOV R14, R185 ;  /* 0x000000b9000e7202 */ /* 0x002fe40000000f00 */
[----:B------:R-:W-:Y:S02]  /*67b0*/  MOV R185, R16 ;  /* 0x0000001000b97202 */ /* 0x000fe40000000f00 */
[----:B------:R-:W-:Y:S02]  /*67c0*/  MOV R187, RZ ;  /* 0x000000ff00bb7202 */ /* 0x000fe40000000f00 */
[----:B------:R-:W-:Y:S02]  /*67d0*/  MOV R190, 0xffffffff ;  /* 0xffffffff00be7802 */ /* 0x000fe40000000f00 */
[----:B------:R-:W-:Y:S02]  /*67e0*/  MOV R12, 0x6800 ;  /* 0x00006800000c7802 */ /* 0x000fe40000000f00 */
[----:B------:R-:W-:Y:S05]  /*67f0*/  CALL.REL.NOINC `($__internal_161_$__cuda_sm70_shflsync_up) ;  /* 0x00000c2000007944 */ /* 0x000fea0003c00000 */
        /* <DEDUP_REMOVED lines=8> */
[----:B------:R-:W-:Y:S05]  /*6880*/  CALL.REL.NOINC `($__internal_161_$__cuda_sm70_shflsync_up) ;  /* 0x00000b9000007944 */ /* 0x000fea0003c00000 */
[----:B0-----:R-:W-:Y:S01]  /*6890*/  HFMA2.MMA R188, -RZ, RZ, 0, 4.76837158203125e-07 ;  /* 0x00000008ffbc7435 */ /* 0x001fe200000001ff */
[----:B-1----:R-:W-:Y:S02]  /*68a0*/  MOV R14, R185 ;  /* 0x000000b9000e7202 */ /* 0x002fe40000000f00 */
[----:B------:R-:W-:Y:S02]  /*68b0*/  MOV R185, R16 ;  /* 0x0000001000b97202 */ /* 0x000fe40000000f00 */
[----:B------:R-:W-:Y:S02]  /*68c0*/  MOV R187, RZ ;  /* 0x000000ff00bb7202 */ /* 0x000fe40000000f00 */
[----:B------:R-:W-:Y:S02]  /*68d0*/  MOV R190, 0xffffffff ;  /* 0xffffffff00be7802 */ /* 0x000fe40000000f00 */
[----:B------:R-:W-:Y:S02]  /*68e0*/  MOV R12, 0x6900 ;  /* 0x00006900000c7802 */ /* 0x000fe40000000f00 */
[----:B------:R-:W-:Y:S05]  /*68f0*/  CALL.REL.NOINC `($__internal_161_$__cuda_sm70_shflsync_up) ;  /* 0x00000b2000007944 */ /* 0x000fea0003c00000 */
        /* <DEDUP_REMOVED lines=8> */
[----:B------:R-:W-:Y:S05]  /*6980*/  CALL.REL.NOINC `($__internal_161_$__cuda_sm70_shflsync_up) ;  /* 0x00000a9000007944 */ /* 0x000fea0003c00000 */
[----:B0-----:R-:W-:Y:S01]  /*6990*/  HFMA2.MMA R188, -RZ, RZ, 0, 9.5367431640625e-07 ;  /* 0x00000010ffbc7435 */ /* 0x001fe200000001ff */
[----:B-1----:R-:W-:Y:S02]  /*69a0*/  MOV R183, R185 ;  /* 0x000000b900b77202 */ /* 0x002fe40000000f00 */
[----:B------:R-:W-:Y:S02]  /*69b0*/  MOV R185, R16 ;  /* 0x0000001000b97202 */ /* 0x000fe40000000f00 */
[----:B------:R-:W-:Y:S02]  /*69c0*/  MOV R187, RZ ;  /* 0x000000ff00bb7202 */ /* 0x000fe40000000f00 */
[----:B------:R-:W-:Y:S02]  /*69d0*/  MOV R190, 0xffffffff ;  /* 0xffffffff00be7802 */ /* 0x000fe40000000f00 */
[----:B------:R-:W-:Y:S02]  /*69e0*/  MOV R12, 0x6a00 ;  /* 0x00006a00000c7802 */ /* 0x000fe40000000f00 */
[----:B------:R-:W-:Y:S05]  /*69f0*/  CALL.REL.NOINC `($__internal_161_$__cuda_sm70_shflsync_up) ;  /* 0x00000a2000007944 */ /* 0x000fea0003c00000 */
[----:B-1----:R-:W-:Y:S01]  /*6a00*/  MOV R12, R185 ;  /* 0x000000b9000c7202 */ /* 0x002fe20000000f00 */
[----:B0-----:R-:W-:Y:S05]  /*6a10*/  BRA `(.L_x_3950) ;  /* 0xffffca2000007947 */ /* 0x001fea000383ffff */
.L_x_3902:
[----:B0-----:R-:W-:Y:S01]  /*6a20*/  HFMA2.MMA R188, -RZ, RZ, 0, 5.9604644775390625e-08 ;  /* 0x00000001ffbc7435 */ /* 0x001fe200000001ff */
[----:B------:R-:W-:-:S02]  /*6a30*/  MOV R185, R16 ;  /* 0x0000001000b97202 */ /* 0x000fc40000000f00 */
[----:B-1----:R-:W-:Y:S02]  /*6a40*/  MOV R187, RZ ;  /* 0x000000ff00bb7202 */ /* 0x002fe40000000f00 */
[----:B------:R-:W-:Y:S02]  /*6a50*/  MOV R190, 0xffffffff ;  /* 0xffffffff00be7802 */ /* 0x000fe40000000f00 */
[----:B------:R-:W-:Y:S02]  /*6a60*/  MOV R12, 0x6a80 ;  /* 0x00006a80000c7802 */ /* 0x000fe40000000f00 */
[----:B------:R-:W-:Y:S05]  /*6a70*/  CALL.REL.NOINC `($__internal_161_$__cuda_sm70_shflsync_up) ;  /* 0x000009a000007944 */ /* 0x000fea0003c00000 */
[----:B0-----:R-:W-:Y:S01]  /*6a80*/  HFMA2.MMA R188, -RZ, RZ, 0, 5.9604644775390625e-08 ;  /* 0x00000001ffbc7435 */ /* 0x001fe200000001ff */
[----:B-1----:R-:W-:Y:S02]  /*6a90*/  MOV R14, R185 ;  /* 0x000000b9000e7202 */ /* 0x002fe40000000f00 */
[----:B------:R-:W-:Y:S02]  /*6aa0*/  MOV R185, R15 ;  /* 0x0000000f00b97202 */ /* 0x000fe40000000f00 */
[----:B------:R-:W-:Y:S02]  /*6ab0*/  MOV R187, RZ ;  /* 0x000000ff00bb7202 */ /* 0x000fe40000000f00 */
[----:B------:R-:W-:-:S02]  /*6ac0*/  MOV R190, 0xffffffff ;  /* 0xffffffff00be7802 */ /* 0x000fc40000000f00 */
[----:B------:R-:W-:Y:S02]  /*6ad0*/  MOV R12, 0x6af0 ;  /* 0x00006af0000c7802 */ /* 0x000fe40000000f00 */
[----:B------:R-:W-:Y:S05]  /*6ae0*/  CALL.REL.NOINC `($__internal_161_$__cuda_sm70_shflsync_up) ;  /* 0x0000093000007944 */ /* 0x000fea0003c00000 */
[----:B0-----:R-:W-:Y:S01]  /*6af0*/  HFMA2.MMA R187, -RZ, RZ, 0, 0 ;  /* 0x00000000ffbb7435 */ /* 0x001fe200000001ff */
[----:B------:R-:W-:Y:S02]  /*6b00*/  MOV R16, R14 ;  /* 0x0000000e00107202 */ /* 0x000fe40000000f00 */
[----:B-1----:R-:W-:Y:S02]  /*6b10*/  MOV R17, R185 ;  /* 0x000000b900117202 */ /* 0x002fe40000000f00 */
[----:B------:R-:W-:Y:S02]  /*6b20*/  MOV R188, R26 ;  /* 0x0000001a00bc7202 */ /* 0x000fe40000000f00 */
[----:B------:R-:W-:Y:S02]  /*6b30*/  MOV R189, 0x1f ;  /* 0x0000001f00bd7802 */ /* 0x000fe40000000f00 */
[----:B------:R-:W-:Y:S02]  /*6b40*/  MOV R190, 0xffffffff ;  /* 0xffffffff00be7802 */ /* 0x000fe40000000f00 */
[----:B------:R-:W-:-:S02]  /*6b50*/  MOV R12, 0x6b70 ;  /* 0x00006b70000c7802 */ /* 0x000fc40000000f00 */
[----:B------:R-:W-:Y:S05]  /*6b60*/  CALL.REL.NOINC `($__internal_160_$__cuda_sm70_shflsync_idx_p) ;  /* 0x0000087000007944 */ /* 0x000fea0003c00000 */
[----:B-1----:R-:W-:Y:S01]  /*6b70*/  MOV R26, R187 ;  /* 0x000000bb001a7202 */ /* 0x002fe20000000f00 */
[----:B------:R-:W-:Y:S01]  /*6b80*/  HFMA2.MMA R187, -RZ, RZ, 0, 0 ;  /* 0x00000000ffbb7435 */ /* 0x000fe200000001ff */
[----:B0-----:R-:W-:-:S02]  /*6b90*/  MOV R188, R27 ;  /* 0x0000001b00bc7202 */ /* 0x001fc40000000f00 */
[----:B------:R-:W-:Y:S02]  /*6ba0*/  MOV R189, 0x1f ;  /* 0x0000001f00bd7802 */ /* 0x000fe40000000f00 */
[----:B------:R-:W-:Y:S02]  /*6bb0*/  MOV R190, 0xffffffff ;  /* 0xffffffff00be7802 */ /* 0x000fe40000000f00 */
[----:B------:R-:W-:Y:S02]  /*6bc0*/  MOV R12, 0x6be0 ;  /* 0x00006be0000c7802 */ /* 0x000fe40000000f00 */
[----:B------:R-:W-:Y:S05]  /*6bd0*/  CALL.REL.NOINC `($__internal_160_$__cuda_sm70_shflsync_idx_p) ;  /* 0x0000080000007944 */ /* 0x000fea0003c00000 */
[----:B-1----:R-:W-:Y:S01]  /*6be0*/  MOV R13, R187 ;  /* 0x000000bb000d7202 */ /* 0x002fe20000000f00 */
[----:B0-----:R-:W-:Y:S05]  /*6bf0*/  BRA `(.L_x_3951) ;  /* 0xffffc9c000007947 */ /* 0x001fea000383ffff */
.L_x_3905:
[----:B------:R-:W-:Y:S01]  /*6c00*/  HFMA2.MMA R185, -RZ, RZ, 0, 5.9604644775390625e-08 ;  /* 0x00000001ffb97435 */ /* 0x000fe200000001ff */
[----:B------:R-:W-:Y:S02]  /*6c10*/  MOV R184, R14 ;  /* 0x0000000e00b87202 */ /* 0x000fe40000000f00 */
[----:B------:R-:W-:Y:S02]  /*6c20*/  MOV R187, 0x1f ;  /* 0x0000001f00bb7802 */ /* 0x000fe40000000f00 */
[----:B------:R-:W-:-:S02]  /*6c30*/  MOV R188, 0xffffffff ;  /* 0xffffffff00bc7802 */ /* 0x000fc40000000f00 */
[----:B------:R-:W-:Y:S02]  /*6c40*/  MOV R12, 0x6c60 ;  /* 0x00006c60000c7802 */ /* 0x000fe40000000f00 */
[----:B------:R-:W-:Y:S05]  /*6c50*/  CALL.REL.NOINC `($__internal_159_$__cuda_sm70_shflsync_down) ;  /* 0x0000074000007944 */ /* 0x000fea0003c00000 */
[----:B-1----:R-:W-:Y:S01]  /*6c60*/  MOV R179, R184 ;  /* 0x000000b800b37202 */ /* 0x002fe20000000f00 */
[----:B0-----:R-:W-:Y:S05]  /*6c70*/  BRA `(.L_x_3952) ;  /* 0xffffce2000007947 */ /* 0x001fea000383ffff */
.L_x_3906:
[----:B------:R-:W-:Y:S01]  /*6c80*/  HFMA2.MMA R185, -RZ, RZ, 0, 5.9604644775390625e-08 ;  /* 0x00000001ffb97435 */ /* 0x000fe200000001ff */
[----:B------:R-:W-:Y:S02]  /*6c90*/  MOV R184, R15 ;  /* 0x0000000f00b87202 */ /* 0x000fe40000000f00 */
[----:B------:R-:W-:Y:S02]  /*6ca0*/  MOV R187, 0x1f ;  /* 0x0000001f00bb7802 */ /* 0x000fe40000000f00 */
[----:B------:R-:W-:Y:S02]  /*6cb0*/  MOV R188, 0xffffffff ;  /* 0xffffffff00bc7802 */ /* 0x000fe40000000f00 */
[----:B------:R-:W-:Y:S02]  /*6cc0*/  MOV R12, 0x6ce0 ;  /* 0x00006ce0000c7802 */ /* 0x000fe40000000f00 */
[----:B01----:R-:W-:Y:S05]  /*6cd0*/  CALL.REL.NOINC `($__internal_159_$__cuda_sm70_shflsync_down) ;  /* 0x000006c000007944 */ /* 0x003fea0003c00000 */
        /* <DEDUP_REMOVED lines=9> */
[----:B------:R-:W-:Y:S05]  /*6d70*/  CALL.REL.NOINC `($__internal_159_$__cuda_sm70_shflsync_down) ;  /* 0x0000062000007944 */ /* 0x000fea0003c00000 */
[----:B0-----:R-:W-:Y:S01]  /*6d80*/  HFMA2.MMA R185, -RZ, RZ, 0, 1.1920928955078125e-07 ;  /* 0x00000002ffb97435 */ /* 0x001fe200000001ff */
[----:B-1----:R-:W-:Y:S02]  /*6d90*/  MOV R14, R184 ;  /* 0x000000b8000e7202 */ /* 0x002fe40000000f00 */
[----:B------:R-:W-:-:S02]  /*6da0*/  MOV R184, R15 ;  /* 0x0000000f00b87202 */ /* 0x000fc40000000f00 */
[----:B------:R-:W-:Y:S02]  /*6db0*/  MOV R187, 0x1f ;  /* 0x0000001f00bb7802 */ /* 0x000fe40000000f00 */
[----:B------:R-:W-:Y:S02]  /*6dc0*/  MOV R188, 0xffffffff ;  /* 0xffffffff00bc7802 */ /* 0x000fe40000000f00 */
[----:B------:R-:W-:Y:S02]  /*6dd0*/  MOV R12, 0x6df0 ;  /* 0x00006df0000c7802 */ /* 0x000fe40000000f00 */
[----:B------:R-:W-:Y:S05]  /*6de0*/  CALL.REL.NOINC `($__internal_159_$__cuda_sm70_shflsync_down) ;  /* 0x000005b000007944 */ /* 0x000fea0003c00000 */
[----:B-1----:R-:W-:Y:S01]  /*6df0*/  @!P3 FFMA.FTZ R15, R179, R184, R15 ;  /* 0x000000b8b30fb223 */ /* 0x002fe2000001000f */
[----:B0-----:R-:W-:Y:S01]  /*6e00*/  HFMA2.MMA R185, -RZ, RZ, 0, 2.384185791015625e-07 ;  /* 0x00000004ffb97435 */ /* 0x001fe200000001ff */
[----:B------:R-:W-:Y:S01]  /*6e10*/  @!P3 FMUL.FTZ R179, R14, R179 ;  /* 0x000000b30eb3b220 */ /* 0x000fe20000410000 */
[----:B------:R-:W-:Y:S02]  /*6e20*/  MOV R187, 0x1f ;  /* 0x0000001f00bb7802 */ /* 0x000fe40000000f00 */
[----:B------:R-:W-:Y:S02]  /*6e30*/  MOV R188, 0xffffffff ;  /* 0xffffffff00bc7802 */ /* 0x000fe40000000f00 */
[----:B------:R-:W-:-:S02]  /*6e40*/  MOV R184, R179 ;  /* 0x000000b300b87202 */ /* 0x000fc40000000f00 */
[----:B------:R-:W-:Y:S02]  /*6e50*/  MOV R12, 0x6e70 ;  /* 0x00006e70000c7802 */ /* 0x000fe40000000f00 */
[----:B------:R-:W-:Y:S05]  /*6e60*/  CALL.REL.NOINC `($__internal_159_$__cuda_sm70_shflsync_down) ;  /* 0x0000053000007944 */ /* 0x000fea0003c00000 */
[----:B0-----:R-:W-:Y:S01]  /*6e70*/  HFMA2.MMA R185, -RZ, RZ, 0, 2.384185791015625e-07 ;  /* 0x00000004ffb97435 */ /* 0x001fe200000001ff */
[----:B-1----:R-:W-:Y:S02]  /*6e80*/  MOV R14, R184 ;  /* 0x000000b8000e7202 */ /* 0x002fe40000000f00 */
[----:B------:R-:W-:Y:S02]  /*6e90*/  MOV R184, R15 ;  /* 0x0000000f00b87202 */ /* 0x000fe40000000f00 */
[----:B------:R-:W-:Y:S02]  /*6ea0*/  MOV R187, 0x1f ;  /* 0x0000001f00bb7802 */ /* 0x000fe40000000f00 */
[----:B------:R-:W-:Y:S02]  /*6eb0*/  MOV R188, 0xffffffff ;  /* 0xffffffff00bc7802 */ /* 0x000fe40000000f00 */
[----:B------:R-:W-:Y:S02]  /*6ec0*/  MOV R12, 0x6ee0 ;  /* 0x00006ee0000c7802 */ /* 0x000fe40000000f00 */
[----:B------:R-:W-:Y:S05]  /*6ed0*/  CALL.REL.NOINC `($__internal_159_$__cuda_sm70_shflsync_down) ;  /* 0x000004c000007944 */ /* 0x000fea0003c00000 */
[----:B-1----:R-:W-:Y:S01]  /*6ee0*/  @!P2 FFMA.FTZ R15, R179, R184, R15 ;  /* 0x000000b8b30fa223 */ /* 0x002fe2000001000f */
[----:B0-----:R-:W-:Y:S01]  /*6ef0*/  HFMA2.MMA R185, -RZ, RZ, 0, 4.76837158203125e-07 ;  /* 0x00000008ffb97435 */ /* 0x001fe200000001ff */
[----:B------:R-:W-:Y:S01]  /*6f00*/  @!P2 FMUL.FTZ R179, R14, R179 ;  /* 0x000000b30eb3a220 */ /* 0x000fe20000410000 */
[----:B------:R-:W-:-:S02]  /*6f10*/  MOV R187, 0x1f ;  /* 0x0000001f00bb7802 */ /* 0x000fc40000000f00 */
[----:B------:R-:W-:Y:S02]  /*6f20*/  MOV R188, 0xffffffff ;  /* 0xffffffff00bc7802 */ /* 0x000fe40000000f00 */
[----:B------:R-:W-:Y:S02]  /*6f30*/  MOV R184, R179 ;  /* 0x000000b300b87202 */ /* 0x000fe40000000f00 */
[----:B------:R-:W-:Y:S02]  /*6f40*/  MOV R12, 0x6f60 ;  /* 0x00006f60000c7802 */ /* 0x000fe40000000f00 */
[----:B------:R-:W-:Y:S05]  /*6f50*/  CALL.REL.NOINC `($__internal_159_$__cuda_sm70_shflsync_down) ;  /* 0x0000044000007944 */ /* 0x000fea0003c00000 */
[----:B0-----:R-:W-:Y:S01]  /*6f60*/  HFMA2.MMA R185, -RZ, RZ, 0, 4.76837158203125e-07 ;  /* 0x00000008ffb97435 */ /* 0x001fe200000001ff */
[----:B-1----:R-:W-:Y:S02]  /*6f70*/  MOV R14, R184 ;  /* 0x000000b8000e7202 */ /* 0x002fe40000000f00 */
[----:B------:R-:W-:Y:S02]  /*6f80*/  MOV R184, R15 ;  /* 0x0000000f00b87202 */ /* 0x000fe40000000f00 */
[----:B------:R-:W-:Y:S02]  /*6f90*/  MOV R187, 0x1f ;  /* 0x0000001f00bb7802 */ /* 0x000fe40000000f00 */
[----:B------:R-:W-:-:S02]  /*6fa0*/  MOV R188, 0xffffffff ;  /* 0xffffffff00bc7802 */ /* 0x000fc40000000f00 */
[----:B------:R-:W-:Y:S02]  /*6fb0*/  MOV R12, 0x6fd0 ;  /* 0x00006fd0000c7802 */ /* 0x000fe40000000f00 */
[----:B------:R-:W-:Y:S05]  /*6fc0*/  CALL.REL.NOINC `($__internal_159_$__cuda_sm70_shflsync_down) ;  /* 0x000003d000007944 */ /* 0x000fea0003c00000 */
        /* <DEDUP_REMOVED lines=8> */
[----:B------:R-:W-:Y:S05]  /*7050*/  CALL.REL.NOINC `($__internal_159_$__cuda_sm70_shflsync_down) ;  /* 0x0000034000007944 */ /* 0x000fea0003c00000 */
[----:B0-----:R-:W-:Y:S01]  /*7060*/  HFMA2.MMA R185, -RZ, RZ, 0, 9.5367431640625e-07 ;  /* 0x00000010ffb97435 */ /* 0x001fe200000001ff */
[----:B-1----:R-:W-:Y:S02]  /*7070*/  MOV R14, R184 ;  /* 0x000000b8000e7202 */ /* 0x002fe40000000f00 */
[----:B------:R-:W-:Y:S02]  /*7080*/  MOV R184, R15 ;  /* 0x0000000f00b87202 */ /* 0x000fe40000000f00 */
[----:B------:R-:W-:Y:S02]  /*7090*/  MOV R187, 0x1f ;  /* 0x0000001f00bb7802 */ /* 0x000fe40000000f00 */
[----:B------:R-:W-:Y:S02]  /*70a0*/  MOV R188, 0xffffffff ;  /* 0xffffffff00bc7802 */ /* 0x000fe40000000f00 */
[----:B------:R-:W-:Y:S02]  /*70b0*/  MOV R12, 0x70d0 ;  /* 0x000070d0000c7802 */ /* 0x000fe40000000f00 */
[----:B------:R-:W-:Y:S05]  /*70c0*/  CALL.REL.NOINC `($__internal_159_$__cuda_sm70_shflsync_down) ;  /* 0x000002d000007944 */ /* 0x000fea0003c00000 */
[----:B-1----:R-:W-:Y:S01]  /*70d0*/  @!P0 FFMA.FTZ R15, R183, R184, R15 ;  /* 0x000000b8b70f8223 */ /* 0x002fe2000001000f */
[----:B0-----:R-:W-:Y:S01]  /*70e0*/  HFMA2.MMA R187, -RZ, RZ, 0, 0 ;  /* 0x00000000ffbb7435 */ /* 0x001fe200000001ff */
[----:B------:R-:W-:Y:S01]  /*70f0*/  @!P0 FMUL.FTZ R183, R14, R183 ;  /* 0x000000b70eb78220 */ /* 0x000fe20000410000 */
[----:B------:R-:W-:-:S02]  /*7100*/  MOV R189, 0x1f ;  /* 0x0000001f00bd7802 */ /* 0x000fc40000000f00 */
[----:B------:R-:W-:Y:S02]  /*7110*/  MOV R190, 0xffffffff ;  /* 0xffffffff00be7802 */ /* 0x000fe40000000f00 */
[----:B------:R-:W-:Y:S02]  /*7120*/  MOV R188, R183 ;  /* 0x000000b700bc7202 */ /* 0x000fe40000000f00 */
[----:B------:R-:W-:Y:S02]  /*7130*/  MOV R12, 0x7150 ;  /* 0x00007150000c7802 */ /* 0x000fe40000000f00 */
[----:B------:R-:W-:Y:S05]  /*7140*/  CALL.REL.NOINC `($__internal_160_$__cuda_sm70_shflsync_idx_p) ;  /* 0x0000029000007944 */ /* 0x000fea0003c00000 */
[----:B-1----:R-:W-:Y:S01]  /*7150*/  MOV R14, R187 ;  /* 0x000000bb000e7202 */ /* 0x002fe20000000f00 */
[----:B------:R-:W-:Y:S01]  /*7160*/  HFMA2.MMA R187, -RZ, RZ, 0, 0 ;  /* 0x00000000ffbb7435 */ /* 0x000fe200000001ff */
[----:B0-----:R-:W-:Y:S02]  /*7170*/  MOV R188, R15 ;  /* 0x0000000f00bc7202 */ /* 0x001fe40000000f00 */
[----:B------:R-:W-:Y:S02]  /*7180*/  MOV R189, 0x1f ;  /* 0x0000001f00bd7802 */ /* 0x000fe40000000f00 */
[----:B------:R-:W-:-:S02]  /*7190*/  MOV R190, 0xffffffff ;  /* 0xffffffff00be7802 */ /* 0x000fc40000000f00 */
[----:B------:R-:W-:Y:S02]  /*71a0*/  MOV R12, 0x71c0 ;  /* 0x000071c0000c7802 */ /* 0x000fe40000000f00 */
[----:B------:R-:W-:Y:S05]  /*71b0*/  CALL.REL.NOINC `($__internal_160_$__cuda_sm70_shflsync_idx_p) ;  /* 0x0000022000007944 */ /* 0x000fea0003c00000 */
[----:B------:R-:W-:Y:S01]  /*71c0*/  HFMA2.MMA R185, -RZ, RZ, 0, 5.9604644775390625e-08 ;  /* 0x00000001ffb97435 */ /* 0x000fe200000001ff */
[----:B-1----:R-:W-:Y:S02]  /*71d0*/  MOV R182, R187 ;  /* 0x000000bb00b67202 */ /* 0x002fe40000000f00 */
[----:B------:R-:W-:Y:S02]  /*71e0*/  MOV R179, R14 ;  /* 0x0000000e00b37202 */ /* 0x000fe40000000f00 */
[----:B------:R-:W-:Y:S02]  /*71f0*/  MOV R184, R183 ;  /* 0x000000b700b87202 */ /* 0x000fe40000000f00 */
[----:B------:R-:W-:Y:S02]  /*7200*/  MOV R187, 0x1f ;  /* 0x0000001f00bb7802 */ /* 0x000fe40000000f00 */
[----:B0-----:R-:W-:Y:S02]  /*7210*/  MOV R188, 0xffffffff ;  /* 0xffffffff00bc7802 */ /* 0x001fe40000000f00 */
[----:B------:R-:W-:-:S02]  /*7220*/  MOV R12, 0x7240 ;  /* 0x00007240000c7802 */ /* 0x000fc40000000f00 */
[----:B------:R-:W-:Y:S05]  /*7230*/  CALL.REL.NOINC `($__internal_159_$__cuda_sm70_shflsync_down) ;  /* 0x0000016000007944 */ /* 0x000fea0003c00000 */
[----:B0-----:R-:W-:Y:S01]  /*7240*/  HFMA2.MMA R185, -RZ, RZ, 0, 5.9604644775390625e-08 ;  /* 0x00000001ffb97435 */ /* 0x001fe200000001ff */
[----:B-1----:R-:W-:-:S02]  /*7250*/  MOV R14, R184 ;  /* 0x000000b8000e7202 */ /* 0x002fc40000000f00 */
[----:B------:R-:W-:Y:S02]  /*7260*/  MOV R184, R15 ;  /* 0x0000000f00b87202 */ /* 0x000fe40000000f00 */
[----:B------:R-:W-:Y:S02]  /*7270*/  MOV R187, 0x1f ;  /* 0x0000001f00bb7802 */ /* 0x000fe40000000f00 */
[----:B------:R-:W-:Y:S02]  /*7280*/  MOV R188, 0xffffffff ;  /* 0xffffffff00bc7802 */ /* 0x000fe40000000f00 */
[----:B------:R-:W-:Y:S02]  /*7290*/  MOV R12, 0x72b0 ;  /* 0x000072b0000c7802 */ /* 0x000fe40000000f00 */
[----:B------:R-:W-:Y:S05]  /*72a0*/  CALL.REL.NOINC `($__internal_159_$__cuda_sm70_shflsync_down) ;  /* 0x000000f000007944 */ /* 0x000fea0003c00000 */
[----:B0-----:R-:W-:Y:S01]  /*72b0*/  HFMA2.MMA R187, -RZ, RZ, 0, 0 ;  /* 0x00000000ffbb7435 */ /* 0x001fe200000001ff */
[----:B------:R-:W-:Y:S02]  /*72c0*/  MOV R183, R14 ;  /* 0x0000000e00b77202 */ /* 0x000fe40000000f00 */
[----:B------:R-:W-:Y:S02]  /*72d0*/  MOV R188, R16 ;  /* 0x0000001000bc7202 */ /* 0x000fe40000000f00 */
[----:B------:R-:W-:-:S02]  /*72e0*/  MOV R189, 0x1f ;  /* 0x0000001f00bd7802 */ /* 0x000fc40000000f00 */
[----:B------:R-:W-:Y:S02]  /*72f0*/  MOV R190, 0xffffffff ;  /* 0xffffffff00be7802 */ /* 0x000fe40000000f00 */
[----:B------:R-:W-:Y:S02]  /*7300*/  MOV R12, 0x7320 ;  /* 0x00007320000c7802 */ /* 0x000fe40000000f00 */
[----:B-1----:R-:W-:Y:S05]  /*7310*/  CALL.REL.NOINC `($__internal_160_$__cuda_sm70_shflsync_idx_p) ;  /* 0x000000c000007944 */ /* 0x002fea0003c00000 */
[----:B-1----:R-:W-:Y:S01]  /*7320*/  MOV R185, R187 ;  /* 0x000000bb00b97202 */ /* 0x002fe20000000f00 */
[----:B------:R-:W-:Y:S01]  /*7330*/  HFMA2.MMA R187, -RZ, RZ, 0, 0 ;  /* 0x00000000ffbb7435 */ /* 0x000fe200000001ff */
[----:B0-----:R-:W-:Y:S02]  /*7340*/  MOV R188, R17 ;  /* 0x0000001100bc7202 */ /* 0x001fe40000000f00 */
[----:B------:R-:W-:Y:S02]  /*7350*/  MOV R189, 0x1f ;  /* 0x0000001f00bd7802 */ /* 0x000fe40000000f00 */
[----:B------:R-:W-:Y:S02]  /*7360*/  MOV R190, 0xffffffff ;  /* 0xffffffff00be7802 */ /* 0x000fe40000000f00 */
[----:B------:R-:W-:-:S02]  /*7370*/  MOV R12, 0x7390 ;  /* 0x00007390000c7802 */ /* 0x000fc40000000f00 */
[----:B------:R-:W-:Y:S05]  /*7380*/  CALL.REL.NOINC `($__internal_160_$__cuda_sm70_shflsync_idx_p) ;  /* 0x0000005000007944 */ /* 0x000fea0003c00000 */
[----:B01----:R-:W-:Y:S05]  /*7390*/  BRA `(.L_x_3953) ;  /* 0xffffc8a000007947 */ /* 0x003fea000383ffff */
        .weak           $__internal_159_$__cuda_sm70_shflsync_down
        .type           $__internal_159_$__cuda_sm70_shflsync_down,@function
        .size           $__internal_159_$__cuda_sm70_shflsync_down,($__internal_160_$__cuda_sm70_shflsync_idx_p - $__internal_159_$__cuda_sm70_shflsync_down)
$__internal_159_$__cuda_sm70_shflsync_down:
[----:B------:R-:W-:Y:S01]  /*73a0*/  HFMA2.MMA R13, -RZ, RZ, 0, 0 ;  /* 0x00000000ff0d7435 */ /* 0x000fe200000001ff */
[----:B------:R-:W-:Y:S04]  /*73b0*/  WARPSYNC R188 ;  /* 0x000000bc00007348 */ /* 0x000fe80003800000 */
[----:B------:R0:W1:Y:S01]  /*73c0*/  SHFL.DOWN PT, R184, R184, R185, R187 ;  /* 0x080000b9b8b87389 */ /* 0x00006200000e00bb */
[----:B------:R-:W-:Y:S05]  /*73d0*/  RET.REL.NODEC R12 `(_Z25selective_scan_bwd_kernelI32Selective_Scan_bwd_kernel_traitsILi64ELi16ELb1ELb0ELb1ELb0ELb1EN3c108BFloat16EfEEv12SSMParamsBwd) ;  /* 0xffff8c200c007950 */ /* 0x000fea0003c3ffff */
        .weak           $__internal_160_$__cuda_sm70_shflsync_idx_p
        .type           $__internal_160_$__cuda_sm70_shflsync_idx_p,@function
        .size           $__internal_160_$__cuda_sm70_shflsync_idx_p,($__internal_161_$__cuda_sm70_shflsync_up - $__internal_160_$__cuda_sm70_shflsync_idx_p)
$__internal_160_$__cuda_sm70_shflsync_idx_p:
[----:B------:R-:W-:Y:S01]  /*73e0*/  MOV R13, 0x0 ;  /* 0x00000000000d7802 */ /* 0x000fe20000000f00 */
[----:B------:R-:W-:Y:S04]  /*73f0*/  WARPSYNC R190 ;  /* 0x000000be00007348 */ /* 0x000fe80003800000 */
[----:B------:R0:W1:Y:S01]  /*7400*/  SHFL.IDX PT, R187, R188, R187, R189 ;  /* 0x000000bbbcbb7389 */ /* 0x00006200000e00bd */
[----:B------:R-:W-:Y:S05]  /*7410*/  RET.REL.NODEC R12 `(_Z25selective_scan_bwd_kernelI32Selective_Scan_bwd_kernel_traitsILi64ELi16ELb1ELb0ELb1ELb0ELb1EN3c108BFloat16EfEEv12SSMParamsBwd) ;  /* 0xffff8be00c007950 */ /* 0x000fea0003c3ffff */
        .weak           $__internal_161_$__cuda_sm70_shflsync_up
        .type           $__internal_161_$__cuda_sm70_shflsync_up,@function
        .size           $__internal_161_$__cuda_sm70_shflsync_up,(.L_x_8973 - $__internal_161_$__cuda_sm70_shflsync_up)
$__internal_161_$__cuda_sm70_shflsync_up:
[----:B------:R-:W-:Y:S01]  /*7420*/  HFMA2.MMA R13, -RZ, RZ, 0, 0 ;  /* 0x00000000ff0d7435 */ /* 0x000fe200000001ff */
[----:B------:R-:W-:Y:S04]  /*7430*/  WARPSYNC R190 ;  /* 0x000000be00007348 */ /* 0x000fe80003800000 */
[----:B------:R0:W1:Y:S01]  /*7440*/  SHFL.UP PT, R185, R185, R188, R187 ;  /* 0x040000bcb9b97389 */ /* 0x00006200000e00bb */
[----:B------:R-:W-:Y:S05]  /*7450*/  RET.REL.NODEC R12 `(_Z25selective_scan_bwd_kernelI32Selective_Scan_bwd_kernel_traitsILi64ELi16ELb1ELb0ELb1ELb0ELb1EN3c108BFloat16EfEEv12SSMParamsBwd) ;  /* 0xffff8ba00c007950 */ /* 0x000fea0003c3ffff */
.L_x_3954:
        /* <DEDUP_REMOVED lines=10> */
.L_x_8973:


//--------------------- .text._Z25selective_scan_bwd_kernelI32Selective_Scan_bwd_kernel_traitsILi64ELi16ELb1ELb0ELb1ELb1ELb0EN3c108BFloat16EfEEv12SSMParamsBwd --------------------------
	.section	.text._Z25selective_scan_bwd_kernelI32Selective_Scan_bwd_kernel_traitsILi64ELi16ELb1ELb0ELb1ELb1ELb0EN3c108BFloat16EfEEv12SSMParamsBwd,"ax",@progbits
	.sectioninfo	@"SHI_REGISTERS=202"
	.align	128
        .global         _Z25selective_scan_bwd_kernelI32Selective_Scan_bwd_kernel_traitsILi64ELi16ELb1ELb0ELb1ELb1ELb0EN3c108BFloat16EfEEv12SSMParamsBwd
        .type           _Z25selective_scan_bwd_kernelI32Selective_Scan_bwd_kernel_traitsILi64ELi16ELb1ELb0ELb1ELb1ELb0EN3c108BFloat16EfEEv12SSMParamsBwd,@function
        .size           _Z25selective_scan_bwd_kernelI32Selective_Scan_bwd_kernel_traitsILi64ELi16ELb1ELb0ELb1ELb1ELb0EN3c108BFloat16EfEEv12SSMParamsBwd,(.L_x_8976 - _Z25selective_scan_bwd_kernelI32Selective_Scan_bwd_kernel_traitsILi64ELi16ELb1ELb0ELb1ELb1ELb0EN3c108BFloat16EfEEv12SSMParamsBwd)
        .other          _Z25selective_scan_bwd_kernelI32Selective_Scan_bwd_kernel_traitsILi64ELi16ELb1ELb0ELb1ELb1ELb0EN3c108BFloat16EfEEv12SSMParamsBwd,@"STO_CUDA_ENTRY STV_DEFAULT"
_Z25selective_scan_bwd_kernelI32Selective_Scan_bwd_kernel_traitsILi64ELi16ELb1ELb0ELb1ELb1ELb0EN3c108BFloat16EfEEv12SSMParamsBwd:
.text._Z25selective_scan_bwd_kernelI32Selective_Scan_bwd_kernel_traitsILi64ELi16ELb1ELb0ELb1ELb1ELb0EN3c108BFloat16EfEEv12SSMParamsBwd:
        /* <DEDUP_REMOVED lines=26> */
[----:B------:R-:W-:Y:S01]  /*01a0*/  HFMA2.MMA R58, -RZ, RZ, 0, 0 ;  /* 0x00000000ff3a7435 */ /* 0x000fe200000001ff */
[----:B0-----:R-:W-:Y:S01]  /*01b0*/  IABS R2, R0 ;  /* 0x0000000000027213 */ /* 0x001fe20000000000 */
[----:B-1----:R-:W-:Y:S01]  /*01c0*/  HFMA2.MMA R6, -RZ, RZ, 0, 0 ;  /* 0x00000000ff067435 */ /* 0x002fe200000001ff */
[----:B------:R-:W-:Y:S01]  /*01d0*/  ISETP.GE.AND P3, PT, R12, 0x1, PT ;  /* 0x000000010c00780c */ /* 0x000fe20003f66270 */
[----:B--2---:R-:W-:Y:S01]  /*01e0*/  IMAD R4, R159, c[0x0][0x1d0], RZ ;  /* 0x000074009f047a24 */ /* 0x004fe200078e02ff */
[----:B------:R-:W-:-:S02]  /*01f0*/  MOV R56, RZ ;  /* 0x000000ff00387202 */ /* 0x000fc40000000f00 */
        /* <DEDUP_REMOVED lines=18> */
[----:B------:R-:W-:Y:S02]  /*0320*/  IMAD R9, R39, c[0x0][0x27c], R10 ;  /* 0x00009f0027097a24 */ /* 0x000fe400078e020a */
[----:B------:R-:W-:Y:S02]  /*0330*/  IMAD R10, R159, c[0x0][0x1b0], RZ ;  /* 0x00006c009f0a7a24 */ /* 0x000fe400078e02ff */
[----:B------:R-:W-:Y:S01]  /*0340*/  @!P1 IADD3 R8, R8, -R11, RZ ;  /* 0x8000000b08089210 */ /* 0x000fe20007ffe0ff */
[----:B------:R-:W-:Y:S01]  /*0350*/  IMAD.WIDE.U32 R2, R0, c[0x0][0x1d8], R2 ;  /* 0x0000760000027a25 */ /* 0x000fe200078e0002 */
[----:B------:R-:W-:Y:S02]  /*0360*/  IADD3 R7, R7, R9, RZ ;  /* 0x0000000907077210 */ /* 0x000fe40007ffe0ff */
[----:B------:R-:W-:Y:S01]  /*0370*/  ISETP.GE.U32.AND P0, PT, R8, R11, PT ;  /* 0x0000000b0800720c */ /* 0x000fe20003f06070 */
[----:B------:R-:W-:Y:S01]  /*0380*/  IMAD R17, R39, c[0x0][0x1b4], R10 ;  /* 0x00006d0027117a24 */ /* 0x000fe200078e020a */
[----:B------:R-:W-:Y:S01]  /*0390*/  LEA R11, R12, 0xfffffc00, 0xa ;  /* 0xfffffc000c0b7811 */ /* 0x000fe200078e50ff */
[----:B------:R-:W-:Y:S01]  /*03a0*/  IMAD R10, R0, c[0x0][0x1dc], R15 ;  /* 0x00007700000a7a24 */ /* 0x000fe200078e020f */
[----:B------:R-:W-:Y:S01]  /*03b0*/  @!P1 IADD3 R41, R41, 0x1, RZ ;  /* 0x0000000129299810 */ /* 0x000fe20007ffe0ff */
[----:B------:R-:W-:Y:S01]  /*03c0*/  IMAD.WIDE.U32 R8, R39, c[0x0][0x1b0], RZ ;  /* 0x00006c0027087a25 */ /* 0x000fe200078e00ff */
[----:B------:R-:W-:-:S02]  /*03d0*/  SHF.R.S32.HI R13, RZ, 0x1f, R11 ;  /* 0x0000001fff0d7819 */ /* 0x000fc4000001140b */
[----:B------:R-:W-:Y:S01]  /*03e0*/  IADD3 R51, P4, R11, R2, RZ ;  /* 0x000000020b337210 */ /* 0x000fe20007f9e0ff */
[----:B------:R-:W-:Y:S01]  /*03f0*/  IMAD R15, R37, c[0x0][0x1e8], RZ ;  /* 0x00007a00250f7a24 */ /* 0x000fe200078e02ff */
[----:B------:R-:W-:Y:S02]  /*0400*/  ISETP.NE.AND P1, PT, RZ, c[0x0][0x178], PT ;  /* 0x00005e00ff007a0c */ /* 0x000fe40003f25270 */
[----:B------:R-:W-:Y:S01]  /*0410*/  IADD3.X R10, R13, R3, R10, P4, !PT ;  /* 0x000000030d0a7210 */ /* 0x000fe200027fe40a */
[C---:B------:R-:W-:Y:S01]  /*0420*/  IMAD.WIDE.U32 R2, R0.reuse, c[0x0][0x1e8], R4 ;  /* 0x00007a0000027a25 */ /* 0x040fe200078e0004 */
[----:B------:R-:W-:Y:S02]  /*0430*/  IADD3 R9, R9, R17, RZ ;  /* 0x0000001109097210 */ /* 0x000fe40007ffe0ff */
        /* <DEDUP_REMOVED lines=12> */
[----:B------:R-:W-:Y:S01]  /*0500*/  IADD3.X R4, R13, R5, R17, P2, !PT ;  /* 0x000000050d047210 */ /* 0x000fe200017fe411 */
[----:B------:R-:W-:Y:S01]  /*0510*/  HFMA2.MMA R5, -RZ, RZ, 0, 0 ;  /* 0x00000000ff057435 */ /* 0x000fe200000001ff */
        /* <DEDUP_REMOVED lines=18> */
[----:B------:R-:W-:-:S02]  /*0640*/  LEA.HI.X R45, R45, c[0x0][0x30c], R4, 0x1, P4 ;  /* 0x0000c3002d2d7a11 */ /* 0x000fc400020f0c04 */
[----:B------:R-:W-:Y:S02]  /*0650*/  @P0 MOV R31, 0x8 ;  /* 0x00000008001f0802 */ /* 0x000fe40000000f00 */
[----:B------:R-:W-:Y:S02]  /*0660*/  IADD3.X R4, R13, R8, RZ, P5, !PT ;  /* 0x000000080d047210 */ /* 0x000fe40002ffe4ff */
[----:B------:R-:W-:Y:S01]  /*0670*/  LEA R46, P6, R11, c[0x0][0x230], 0x1 ;  /* 0x00008c000b2e7a11 */ /* 0x000fe200078c08ff */
[----:B------:R-:W-:Y:S01]  /*0680*/  @P0 IMAD.WIDE R30, R2, R31, c[0x0][0x260] ;  /* 0x00009800021e0625 */ /* 0x000fe200078e021f */
[C---:B------:R-:W-:Y:S01]  /*0690*/  @P1 LEA R28, P4, R0.reuse, c[0x0][0x328], 0x2 ;  /* 0x0000ca00001c1a11 */ /* 0x040fe200078810ff */
[----:B------:R-:W-:Y:S01]  /*06a0*/  @!P0 CS2R R30, SRZ ;  /* 0x00000000001e8805 */ /* 0x000fe2000001ff00 */
[----:B------:R-:W-:Y:S02]  /*06b0*/  @P2 LEA R5, P5, R0, c[0x0][0x348], 0x2 ;  /* 0x0000d20000052a11 */ /* 0x000fe400078a10ff */
[----:B------:R-:W-:-:S02]  /*06c0*/  MOV R3, RZ ;  /* 0x000000ff00037202 */ /* 0x000fc40000000f00 */
[----:B------:R-:W-:Y:S02]  /*06d0*/  LEA.HI.X R47, R11, c[0x0][0x234], R4, 0x1, P6 ;  /* 0x00008d000b2f7a11 */ /* 0x000fe400030f0c04 */
[C-C-:B------:R-:W-:Y:S02]  /*06e0*/  @P1 LEA.HI.X R29, R0.reuse, c[0x0][0x32c], R37.reuse, 0x2, P4 ;  /* 0x0000cb00001d1a11 */ /* 0x140fe400020f1425 */
[----:B------:R-:W-:Y:S02]  /*06f0*/  @P2 LEA.HI.X R3, R0, c[0x0][0x34c], R37, 0x2, P5 ;  /* 0x0000d30000032a11 */ /* 0x000fe400028f1425 */
[----:B------:R-:W-:Y:S01]  /*0700*/  MOV R2, R5 ;  /* 0x0000000500027202 */ /* 0x000fe20000000f00 */
[----:B------:R-:W-:Y:S05]  /*0710*/  @!P3 BRA `(.L_x_3955) ;  /* 0x00006f800000b947 */ /* 0x000fea0003800000 */
[----:B------:R-:W0:Y:S01]  /*0720*/  S2R R42, SR_TID.X ;  /* 0x00000000002a7919 */ /* 0x000e220000002100 */
[----:B------:R-:W-:Y:S02]  /*0730*/  MOV R52, c[0x0][0x174] ;  /* 0x00005d0000347a02 */ /* 0x000fe40000000f00 */
[----:B------:R-:W-:Y:S01]  /*0740*/  MOV R56, RZ ;  /* 0x000000ff00387202 */ /* 0x000fe20000000f00 */
[----:B------:R-:W1:Y:S01]  /*0750*/  S2R R43, SR_LANEID ;  /* 0x00000000002b7919 */ /* 0x000e620000000000 */
[----:B------:R-:W-:-:S02]  /*0760*/  MOV R48, RZ ;  /* 0x000000ff00307202 */ /* 0x000fc40000000f00 */
[----:B------:R-:W-:Y:S02]  /*0770*/  MOV R58, RZ ;  /* 0x000000ff003a7202 */ /* 0x000fe40000000f00 */
[----:B0-----:R-:W-:-:S04]  /*0780*/  SHF.R.S32.HI R5, RZ, 0x1f, R42 ;  /* 0x0000001fff057819 */ /* 0x001fc8000001142a */
[----:B------:R-:W-:-:S04]  /*0790*/  LEA.HI R5, R5, R42, RZ, 0x5 ;  /* 0x0000002a05057211 */ /* 0x000fc800078f28ff */
[----:B-1----:R-:W-:Y:S02]  /*07a0*/  SHF.R.S32.HI R49, RZ, 0x5, R5 ;  /* 0x00000005ff317819 */ /* 0x002fe40000011405 */
.L_x_4037:
[----:B------:R-:W-:Y:S01]  /*07b0*/  BAR.SYNC.DEFER_BLOCKING 0x0 ;  /* 0x0000000000007b1d */ /* 0x000fe20000010000 */
[----:B------:R-:W-:-:S04]  /*07c0*/  SHF.L.U32 R4, R42, 0x1, RZ ;  /* 0x000000012a047819 */ /* 0x000fc800000006ff */
[----:B------:R-:W-:-:S04]  /*07d0*/  LOP3.LUT R4, R4, 0xffffffc0, RZ, 0xc0, !PT ;  /* 0xffffffc004047812 */ /* 0x000fc800078ec0ff */
        /* <DEDUP_REMOVED lines=21> */
[----:B------:R-:W1:Y:S04]  /*0930*/  LDS.128 R20, [R57.X16] ;  /* 0x0000000039147984 */ /* 0x000e68000000cc00 */
[----:B------:R-:W-:Y:S04]  /*0940*/  LDS.128 R12, [R57.X16+0x10] ;  /* 0x00001000390c7984 */ /* 0x000fe8000000cc00 */
[----:B------:R-:W-:Y:S06]  /*0950*/  BAR.SYNC.DEFER_BLOCKING 0x0 ;  /* 0x0000000000007b1d */ /* 0x000fec0000010000 */
[----:B0-----:R0:W2:Y:S04]  /*0960*/  LDG.E.128 R24, [R16.64] ;  /* 0x0000000410187981 */ /* 0x0010a8000c1e1d00 */
[----:B------:R0:W3:Y:S01]  /*0970*/  LDG.E.128 R68, [R16.64+0x200] ;  /* 0x0002000410447981 */ /* 0x0000e2000c1e1d00 */
[----:B------:R-:W-:Y:S01]  /*0980*/  BSSY B0, `(.L_x_3956) ;  /* 0x0000055000007945 */ /* 0x000fe20003800000 */
[----:B-1----:R-:W-:-:S02]  /*0990*/  PRMT R35, RZ, 0x5410, R21 ;  /* 0x00005410ff237816 */ /* 0x002fc40000000015 */
[----:B------:R-:W-:Y:S02]  /*09a0*/  PRMT R21, RZ, 0x7610, R21 ;  /* 0x00007610ff157816 */ /* 0x000fe40000000015 */
[----:B------:R-:W-:Y:S01]  /*09b0*/  PRMT R59, RZ, 0x5410, R22 ;  /* 0x00005410ff3b7816 */ /* 0x000fe20000000016 */
[----:B-----5:R-:W-:Y:S01]  /*09c0*/  FADD.FTZ R98, R35, R38 ;  /* 0x0000002623627221 */ /* 0x020fe20000010000 */
[----:B0-----:R-:W-:Y:S01]  /*09d0*/  PRMT R16, RZ, 0x5410, R8 ;  /* 0x00005410ff107816 */ /* 0x001fe20000000008 */
[--C-:B------:R-:W-:Y:S01]  /*09e0*/  FADD.FTZ R96, R21, R38.reuse ;  /* 0x0000002615607221 */ /* 0x100fe20000010000 */
[----:B------:R-:W-:Y:S01]  /*09f0*/  PRMT R17, RZ, 0x7610, R9 ;  /* 0x00007610ff117816 */ /* 0x000fe20000000009 */
[----:B------:R-:W-:Y:S01]  /*0a00*/  FADD.FTZ R94, R59, R38 ;  /* 0x000000263b5e7221 */ /* 0x000fe20000010000 */
[----:B------:R-:W-:Y:S02]  /*0a10*/  PRMT R61, RZ, 0x7610, R22 ;  /* 0x00007610ff3d7816 */ /* 0x000fe40000000016 */
[----:B------:R-:W-:-:S02]  /*0a20*/  PRMT R21, RZ, 0x5410, R23 ;  /* 0x00005410ff157816 */ /* 0x000fc40000000017 */
[----:B------:R-:W-:Y:S01]  /*0a30*/  FSETP.GTU.FTZ.AND P2, PT, R98, 20, PT ;  /* 0x41a000006200780b */ /* 0x000fe20003f5c000 */
[----:B------:R-:W-:Y:S01]  /*0a40*/  FADD.FTZ R92, R61, R38 ;  /* 0x000000263d5c7221 */ /* 0x000fe20000010000 */
[----:B------:R-:W-:Y:S02]  /*0a50*/  FSETP.GTU.FTZ.AND P1, PT, R96, 20, PT ;  /* 0x41a000006000780b */ /* 0x000fe40003f3c000 */
[----:B------:R-:W-:Y:S02]  /*0a60*/  FSETP.GTU.FTZ.AND P0, PT, R94, 20, PT ;  /* 0x41a000005e00780b */ /* 0x000fe40003f1c000 */
[----:B------:R-:W-:Y:S01]  /*0a70*/  FSETP.GTU.FTZ.AND P6, PT, R92, 20, PT ;  /* 0x41a000005c00780b */ /* 0x000fe20003fdc000 */
[----:B--2---:R0:W-:Y:S04]  /*0a80*/  STS.128 [R54.X16], R24 ;  /* 0x0000001836007388 */ /* 0x0041e8000000cc00 */
[----:B---3--:R-:W-:Y:S01]  /*0a90*/  STS.128 [R54.X16+0x200], R68 ;  /* 0x0002004436007388 */ /* 0x008fe2000000cc00 */
[----:B------:R-:W-:-:S06]  /*0aa0*/  NOP ;  /* 0x0000000000007918 */ /* 0x000fcc0000000000 */
[----:B------:R-:W1:Y:S01]  /*0ab0*/  LDS.128 R104, [R57.X16] ;  /* 0x0000000039687984 */ /* 0x000e62000000cc00 */
[----:B0-----:R-:W-:Y:S02]  /*0ac0*/  PRMT R25, RZ, 0x5410, R10 ;  /* 0x00005410ff197816 */ /* 0x001fe4000000000a */
[----:B------:R-:W-:Y:S02]  /*0ad0*/  PRMT R27, RZ, 0x7610, R20 ;  /* 0x00007610ff1b7816 */ /* 0x000fe40000000014 */
[----:B------:R-:W-:-:S03]  /*0ae0*/  MOV R26, c[0x0][0x16c] ;  /* 0x00005b00001a7a02 */ /* 0x000fc60000000f00 */
[----:B------:R-:W-:Y:S01]  /*0af0*/  FADD.FTZ R100, R27, R38 ;  /* 0x000000261b647221 */ /* 0x000fe20000010000 */
[----:B------:R-:W-:-:S04]  /*0b00*/  ISETP.GE.AND P5, PT, R26, 0x1, PT ;  /* 0x000000011a00780c */ /* 0x000fc80003fa6270 */
[----:B------:R-:W-:Y:S02]  /*0b10*/  FSETP.GTU.FTZ.AND P3, PT, R100, 20, PT ;  /* 0x41a000006400780b */ /* 0x000fe40003f7c000 */
[--C-:B-1----:R-:W-:Y:S02]  /*0b20*/  PRMT R91, RZ, 0x5410, R104.reuse ;  /* 0x00005410ff5b7816 */ /* 0x102fe40000000068 */
[----:B------:R-:W-:Y:S01]  /*0b30*/  PRMT R95, RZ, 0x7610, R104 ;  /* 0x00007610ff5f7816 */ /* 0x000fe20000000068 */
[----:B------:R-:W-:Y:S01]  /*0b40*/  FADD.FTZ R104, R21, R38 ;  /* 0x0000002615687221 */ /* 0x000fe20000010000 */
[--C-:B------:R-:W-:Y:S01]  /*0b50*/  PRMT R93, RZ, 0x5410, R105.reuse ;  /* 0x00005410ff5d7816 */ /* 0x100fe20000000069 */
[----:B------:R-:W-:Y:S01]  /*0b60*/  FFMA.FTZ R58, R91, R16, R58 ;  /* 0x000000105b3a7223 */ /* 0x000fe2000001003a */
[----:B------:R-:W-:Y:S02]  /*0b70*/  PRMT R16, RZ, 0x7610, R8 ;  /* 0x00007610ff107816 */ /* 0x000fe40000000008 */
[----:B------:R-:W-:-:S02]  /*0b80*/  PRMT R99, RZ, 0x7610, R105 ;  /* 0x00007610ff637816 */ /* 0x000fc40000000069 */
[----:B------:R-:W-:Y:S01]  /*0b90*/  PRMT R97, RZ, 0x5410, R106 ;  /* 0x00005410ff617816 */ /* 0x000fe2000000006a */
[----:B------:R-:W-:Y:S01]  /*0ba0*/  FFMA.FTZ R58, R95, R16, R58 ;  /* 0x000000105f3a7223 */ /* 0x000fe2000001003a */
[----:B------:R-:W-:Y:S02]  /*0bb0*/  PRMT R16, RZ, 0x5410, R9 ;  /* 0x00005410ff107816 */ /* 0x000fe40000000009 */
[----:B------:R-:W-:Y:S02]  /*0bc0*/  PRMT R103, RZ, 0x7610, R106 ;  /* 0x00007610ff677816 */ /* 0x000fe4000000006a */
[--C-:B------:R-:W-:Y:S01]  /*0bd0*/  PRMT R101, RZ, 0x5410, R107.reuse ;  /* 0x00005410ff657816 */ /* 0x100fe2000000006b */
[----:B------:R-:W-:Y:S01]  /*0be0*/  FFMA.FTZ R16, R93, R16, R58 ;  /* 0x000000105d107223 */ /* 0x000fe2000001003a */
[----:B------:R-:W-:-:S03]  /*0bf0*/  PRMT R107, RZ, 0x7610, R107 ;  /* 0x00007610ff6b7816 */ /* 0x000fc6000000006b */
[----:B------:R-:W-:Y:S02]  /*0c00*/  FFMA.FTZ R24, R99, R17, R16 ;  /* 0x0000001163187223 */ /* 0x000fe40000010010 */
[----:B------:R0:W1:Y:S02]  /*0c10*/  LDS.128 R16, [R57.X16+0x10] ;  /* 0x0000100039107984 */ /* 0x000064000000cc00 */
[----:B------:R-:W-:Y:S01]  /*0c20*/  FFMA.FTZ R24, R97, R25, R24 ;  /* 0x0000001961187223 */ /* 0x000fe20000010018 */
[----:B------:R-:W-:-:S05]  /*0c30*/  PRMT R25, RZ, 0x7610, R10 ;  /* 0x00007610ff197816 */ /* 0x000fca000000000a */
[----:B------:R-:W-:Y:S01]  /*0c40*/  FFMA.FTZ R24, R103, R25, R24 ;  /* 0x0000001967187223 */ /* 0x000fe20000010018 */
[----:B------:R-:W-:-:S05]  /*0c50*/  PRMT R25, RZ, 0x5410, R11 ;  /* 0x00005410ff197816 */ /* 0x000fca000000000b */
[----:B------:R-:W-:Y:S01]  /*0c60*/  FFMA.FTZ R24, R101, R25, R24 ;  /* 0x0000001965187223 */ /* 0x000fe20000010018 */
[----:B------:R-:W-:Y:S02]  /*0c70*/  PRMT R25, RZ, 0x5410, R20 ;  /* 0x00005410ff197816 */ /* 0x000fe40000000014 */
[----:B------:R-:W-:-:S03]  /*0c80*/  PRMT R20, RZ, 0x7610, R11 ;  /* 0x00007610ff147816 */ /* 0x000fc6000000000b */
[----:B------:R-:W-:Y:S01]  /*0c90*/  FADD.FTZ R102, R25, R38 ;  /* 0x0000002619667221 */ /* 0x000fe20000010000 */
[----:B------:R-:W-:Y:S01]  /*0ca0*/  PRMT R25, RZ, 0x5410, R4 ;  /* 0x00005410ff197816 */ /* 0x000fe20000000004 */
[----:B------:R-:W-:-:S03]  /*0cb0*/  FFMA.FTZ R24, R107, R20, R24 ;  /* 0x000000146b187223 */ /* 0x000fc60000010018 */
[----:B------:R-:W-:-:S13]  /*0cc0*/  FSETP.GTU.FTZ.AND P4, PT, R102, 20, PT ;  /* 0x41a000006600780b */ /* 0x000fda0003f9c000 */
        /* <DEDUP_REMOVED lines=32> */
.L_x_3957:
[----:B0-----:R-:W-:Y:S05]  /*0ed0*/  BSYNC B0 ;  /* 0x0000000000007941 */ /* 0x001fea0003800000 */
.L_x_3956:
[----:B-1----:R-:W-:Y:S01]  /*0ee0*/  PRMT R105, RZ, 0x5410, R16 ;  /* 0x00005410ff697816 */ /* 0x002fe20000000010 */
        /* <DEDUP_REMOVED lines=40> */
.L_x_3959:
[----:B------:R-:W-:Y:S05]  /*1170*/  BSYNC B0 ;  /* 0x0000000000007941 */ /* 0x000fea0003800000 */
.L_x_3958:
        /* <DEDUP_REMOVED lines=39> */
.L_x_3961:
[----:B------:R-:W-:Y:S05]  /*13f0*/  BSYNC B0 ;  /* 0x0000000000007941 */ /* 0x000fea0003800000 */
.L_x_3960:
        /* <DEDUP_REMOVED lines=39> */
.L_x_3963:
[----:B------:R-:W-:Y:S05]  /*1670*/  BSYNC B0 ;  /* 0x0000000000007941 */ /* 0x000fea0003800000 */
.L_x_3962:
        /* <DEDUP_REMOVED lines=39> */
.L_x_3965:
[----:B------:R-:W-:Y:S05]  /*18f0*/  BSYNC B0 ;  /* 0x0000000000007941 */ /* 0x000fea0003800000 */
.L_x_3964:
        /* <DEDUP_REMOVED lines=39> */
.L_x_3967:
[----:B------:R-:W-:Y:S05]  /*1b70*/  BSYNC B0 ;  /* 0x0000000000007941 */ /* 0x000fea0003800000 */
.L_x_3966:
        /* <DEDUP_REMOVED lines=39> */
.L_x_3969:
[----:B------:R-:W-:Y:S05]  /*1df0*/  BSYNC B0 ;  /* 0x0000000000007941 */ /* 0x000fea0003800000 */
.L_x_3968:
        /* <DEDUP_REMOVED lines=39> */
.L_x_3971:
[----:B------:R-:W-:Y:S05]  /*2070*/  BSYNC B0 ;  /* 0x0000000000007941 */ /* 0x000fea0003800000 */
.L_x_3970:
        /* <DEDUP_REMOVED lines=40> */
.L_x_3973:
[----:B------:R-:W-:Y:S05]  /*2300*/  BSYNC B0 ;  /* 0x0000000000007941 */ /* 0x000fea0003800000 */
.L_x_3972:
        /* <DEDUP_REMOVED lines=38> */
.L_x_3975:
[----:B------:R-:W-:Y:S05]  /*2570*/  BSYNC B0 ;  /* 0x0000000000007941 */ /* 0x000fea0003800000 */
.L_x_3974:
        /* <DEDUP_REMOVED lines=37> */
.L_x_3977:
[----:B------:R-:W-:Y:S05]  /*27d0*/  BSYNC B0 ;  /* 0x0000000000007941 */ /* 0x000fea0003800000 */
.L_x_3976:
        /* <DEDUP_REMOVED lines=33> */
.L_x_3979:
[----:B------:R-:W-:Y:S05]  /*29f0*/  BSYNC B0 ;  /* 0x0000000000007941 */ /* 0x000fea0003800000 */
.L_x_3978:
        /* <DEDUP_REMOVED lines=33> */
.L_x_3981:
[----:B------:R-:W-:Y:S05]  /*2c10*/  BSYNC B0 ;  /* 0x0000000000007941 */ /* 0x000fea0003800000 */
.L_x_3980:
        /* <DEDUP_REMOVED lines=33> */
.L_x_3983:
[----:B------:R-:W-:Y:S05]  /*2e30*/  BSYNC B0 ;  /* 0x0000000000007941 */ /* 0x000fea0003800000 */
.L_x_3982:
        /* <DEDUP_REMOVED lines=33> */
.L_x_3985:
[----:B------:R-:W-:Y:S05]  /*3050*/  BSYNC B0 ;  /* 0x0000000000007941 */ /* 0x000fea0003800000 */
.L_x_3984:
        /* <DEDUP_REMOVED lines=33> */
.L_x_3987:
[----:B------:R-:W-:Y:S05]  /*3270*/  BSYNC B0 ;  /* 0x0000000000007941 */ /* 0x000fea0003800000 */
.L_x_3986:
        /* <DEDUP_REMOVED lines=19> */
[----:B------:R-:W-:Y:S01]  /*33b0*/  CS2R R124, SRZ ;  /* 0x00000000007c7805 */ /* 0x000fe2000001ff00 */
[----:B------:R-:W-:-:S02]  /*33c0*/  MOV R62, RZ ;  /* 0x000000ff003e7202 */ /* 0x000fc40000000f00 */
[----:B------:R-:W-:Y:S02]  /*33d0*/  MOV R123, RZ ;  /* 0x000000ff007b7202 */ /* 0x000fe40000000f00 */
.L_x_4036:
[----:B------:R-:W-:Y:S01]  /*33e0*/  IMAD R15, R37, c[0x0][0x180], RZ ;  /* 0x00006000250f7a24 */ /* 0x000fe200078e02ff */
[----:B------:R-:W-:Y:S01]  /*33f0*/  SHF.R.S32.HI R34, RZ, 0x1f, R125 ;  /* 0x0000001fff227819 */ /* 0x000fe2000001147d */
[----:B------:R-:W-:-:S04]  /*3400*/  IMAD.WIDE.U32 R12, R0, c[0x0][0x180], RZ ;  /* 0x00006000000c7a25 */ /* 0x000fc800078e00ff */
[----:B------:R-:W-:Y:S02]  /*3410*/  IMAD R15, R0, c[0x0][0x184], R15 ;  /* 0x00006100000f7a24 */ /* 0x000fe400078e020f */
[C---:B------:R-:W-:Y:S02]  /*3420*/  IMAD R14, R34.reuse, c[0x0][0x188], RZ ;  /* 0x00006200220e7a24 */ /* 0x040fe400078e02ff */
[----:B------:R-:W-:Y:S01]  /*3430*/  IMAD R18, R34, c[0x0][0x1c0], RZ ;  /* 0x0000700022127a24 */ /* 0x000fe200078e02ff */
[----:B------:R-:W-:Y:S01]  /*3440*/  IADD3 R13, R13, R15, RZ ;  /* 0x0000000f0d0d7210 */ /* 0x000fe20007ffe0ff */
[C---:B------:R-:W-:Y:S02]  /*3450*/  IMAD R15, R125.reuse, c[0x0][0x18c], R14 ;  /* 0x000063007d0f7a24 */ /* 0x040fe400078e020e */
[----:B------:R-:W-:-:S04]  /*3460*/  IMAD.WIDE.U32 R16, R125, c[0x0][0x1c0], RZ ;  /* 0x000070007d107a25 */ /* 0x000fc800078e00ff */
[----:B------:R-:W-:-:S04]  /*3470*/  IMAD.WIDE.U32 R12, R125, c[0x0][0x188], R12 ;  /* 0x000062007d0c7a25 */ /* 0x000fc800078e000c */
[----:B------:R-:W-:Y:S01]  /*3480*/  IMAD R19, R125, c[0x0][0x1c4], R18 ;  /* 0x000071007d137a24 */ /* 0x000fe200078e0212 */
[----:B------:R-:W-:Y:S02]  /*3490*/  IADD3 R15, R13, R15, RZ ;  /* 0x0000000f0d0f7210 */ /* 0x000fe40007ffe0ff */
[----:B------:R-:W-:Y:S02]  /*34a0*/  LEA R18, P1, R16, R46, 0x1 ;  /* 0x0000002e10127211 */ /* 0x000fe400078208ff */
        /* <DEDUP_REMOVED lines=9> */
[----:B------:R-:W-:Y:S01]  /*3540*/  IADD3 R18, R52, -0x1, RZ ;  /* 0xffffffff34127810 */ /* 0x000fe20007ffe0ff */
[----:B------:R-:W-:Y:S01]  /*3550*/  IMAD.WIDE.U32 R16, R0, c[0x0][0x198], RZ ;  /* 0x0000660000107a25 */ /* 0x000fe200078e00ff */
[----:B------:R-:W-:-:S02]  /*3560*/  LOP3.LUT P0, RZ, R42, 0x1f, RZ, 0xc0, !PT ;  /* 0x0000001f2aff7812 */ /* 0x000fc4000780c0ff */
[----:B0-----:R-:W-:Y:S01]  /*3570*/  LEA.HI R14, R18, R18, RZ, 0x1 ;  /* 0x00000012120e7211 */ /* 0x001fe200078f08ff */
[----:B------:R-:W-:Y:S01]  /*3580*/  IMAD R19, R0, c[0x0][0x19c], R19 ;  /* 0x0000670000137a24 */ /* 0x000fe200078e0213 */
[----:B------:R-:W-:Y:S01]  /*3590*/  ISETP.NE.AND P1, PT, R42, RZ, PT ;  /* 0x000000ff2a00720c */ /* 0x000fe20003f25270 */
[----:B------:R-:W-:Y:S01]  /*35a0*/  IMAD R34, R34, c[0x0][0x1a0], RZ ;  /* 0x0000680022227a24 */ /* 0x000fe200078e02ff */
[----:B------:R-:W-:Y:S02]  /*35b0*/  ISETP.LT.OR P0, PT, R52, 0x2, P0 ;  /* 0x000000023400780c */ /* 0x000fe40000701670 */
[----:B------:R-:W-:Y:S01]  /*35c0*/  IADD3 R17, R17, R19, RZ ;  /* 0x0000001311117210 */ /* 0x000fe20007ffe0ff */
[----:B------:R-:W-:Y:S01]  /*35d0*/  IMAD R19, R125, c[0x0][0x1a4], R34 ;  /* 0x000069007d137a24 */ /* 0x000fe200078e0222 */
[----:B------:R-:W-:-:S03]  /*35e0*/  LOP3.LUT R15, R14, 0xfffffe, RZ, 0xc0, !PT ;  /* 0x00fffffe0e0f7812 */ /* 0x000fc600078ec0ff */
[----:B-1----:R-:W-:Y:S01]  /*35f0*/  IMAD.WIDE.U32 R12, R125, c[0x0][0x1a0], R16 ;  /* 0x000068007d0c7a25 */ /* 0x002fe200078e0010 */
[----:B------:R-:W-:-:S04]  /*3600*/  IADD3 R18, R18, -R15, RZ ;  /* 0x8000000f12127210 */ /* 0x000fc80007ffe0ff */
[----:B------:R-:W-:Y:S02]  /*3610*/  IADD3 R15, R13, R19, RZ ;  /* 0x000000130d0f7210 */ /* 0x000fe40007ffe0ff */
[----:B------:R-:W-:Y:S02]  /*3620*/  LEA R16, P2, R12, c[0x0][0x228], 0x2 ;  /* 0x00008a000c107a11 */ /* 0x000fe400078410ff */
[----:B------:R-:W-:Y:S02]  /*3630*/  IADD3 R13, R42, 0x200, RZ ;  /* 0x000002002a0d7810 */ /* 0x000fe40007ffe0ff */
[----:B------:R-:W-:Y:S02]  /*3640*/  LEA.HI.X R17, R12, c[0x0][0x22c], R15, 0x2, P2 ;  /* 0x00008b000c117a11 */ /* 0x000fe400010f140f */
[----:B------:R-:W-:Y:S02]  /*3650*/  @!P1 LEA R13, R18, R125, 0x8 ;  /* 0x0000007d120d9211 */ /* 0x000fe400078e40ff */
[----:B------:R-:W-:Y:S01]  /*3660*/  @!P0 IADD3 R12, R52, -0x2, RZ ;  /* 0xfffffffe340c8810 */ /* 0x000fe20007ffe0ff */
[----:B------:R0:W5:Y:S01]  /*3670*/  LDG.E R127, [R16.64] ;  /* 0x00000004107f7981 */ /* 0x000162000c1e1900 */
[----:B------:R-:W-:-:S03]  /*3680*/  SHF.L.U32 R130, R13, 0x2, RZ ;  /* 0x000000020d827819 */ /* 0x000fc600000006ff */
[----:B------:R-:W-:Y:S01]  /*3690*/  @!P0 IMAD R129, R12, c[0x0][0x16c], R125 ;  /* 0x00005b000c818a24 */ /* 0x000fe200078e027d */
[----:B------:R-:W-:Y:S01]  /*36a0*/  PRMT R155, RZ, 0x7610, R8 ;  /* 0x00007610ff9b7816 */ /* 0x000fe20000000008 */
[----:B------:R-:W-:Y:S01]  /*36b0*/  HFMA2.MMA R34, -RZ, RZ, 1.875, 0 ;  /* 0x3f800000ff227435 */ /* 0x000fe200000001ff */
[----:B------:R-:W-:-:S03]  /*36c0*/  PRMT R145, RZ, 0x7610, R9 ;  /* 0x00007610ff917816 */ /* 0x000fc60000000009 */
[----:B------:R-:W-:Y:S01]  /*36d0*/  FMUL.FTZ R155, R155, R100 ;  /* 0x000000649b9b7220 */ /* 0x000fe20000410000 */
[----:B------:R-:W-:Y:S01]  /*36e0*/  MOV R35, RZ ;  /* 0x000000ff00237202 */ /* 0x000fe20000000f00 */
[----:B------:R-:W-:Y:S01]  /*36f0*/  @!P0 IMAD.WIDE R128, R129, 0x8, R30 ;  /* 0x0000000881808825 */ /* 0x000fe200078e021e */
        /* <DEDUP_REMOVED lines=22> */
[----:B--2---:R-:W-:Y:S01]  /*3860*/  FMUL.FTZ R135, R122, 1.4426950216293334961 ;  /* 0x3fb8aa3b7a877820 */ /* 0x004fe20000410000 */
[----:B---3--:R1:W-:Y:S03]  /*3870*/  STS.128 [R54.X16], R20 ;  /* 0x0000001436007388 */ /* 0x0083e6000000cc00 */
[----:B------:R-:W-:Y:S01]  /*3880*/  FMUL.FTZ R147, R135, R102 ;  /* 0x0000006687937220 */ /* 0x000fe20000410000 */
[----:B----4-:R2:W-:Y:S01]  /*3890*/  STS.128 [R54.X16+0x200], R24 ;  /* 0x0002001836007388 */ /* 0x0105e2000000cc00 */
[----:B------:R-:W-:-:S06]  /*38a0*/  NOP ;  /* 0x0000000000007918 */ /* 0x000fcc0000000000 */
[----:B------:R-:W3:Y:S01]  /*38b0*/  LDS.128 R12, [R57.X16] ;  /* 0x00000000390c7984 */ /* 0x000ee2000000cc00 */
[----:B------:R-:W4:Y:S03]  /*38c0*/  MUFU.EX2 R147, R147 ;  /* 0x0000009300937308 */ /* 0x000f260000000800 */
[----:B0-----:R-:W0:Y:S01]  /*38d0*/  LDS.128 R16, [R57.X16+0x10] ;  /* 0x0000100039107984 */ /* 0x001e22000000cc00 */
[C---:B-1----:R-:W-:Y:S02]  /*38e0*/  FMUL.FTZ R23, R135.reuse, R98 ;  /* 0x0000006287177220 */ /* 0x042fe40000410000 */
[C---:B--2---:R-:W-:Y:S02]  /*38f0*/  FMUL.FTZ R24, R135.reuse, R100 ;  /* 0x0000006487187220 */ /* 0x044fe40000410000 */
[----:B------:R-:W-:-:S04]  /*3900*/  FMUL.FTZ R22, R135, R96 ;  /* 0x0000006087167220 */ /* 0x000fc80000410000 */
[----:B------:R-:W1:Y:S01]  /*3910*/  MUFU.EX2 R24, R24 ;  /* 0x0000001800187308 */ /* 0x000e620000000800 */
[----:B----4-:R2:W-:Y:S04]  /*3920*/  STS [R130+0x1d10], R147 ;  /* 0x001d109382007388 */ /* 0x0105e80000000800 */
[----:B------:R-:W-:Y:S01]  /*3930*/  BAR.SYNC.DEFER_BLOCKING 0x0 ;  /* 0x0000000000007b1d */ /* 0x000fe20000010000 */
[----:B------:R-:W-:-:S05]  /*3940*/  FMUL.FTZ R21, R135, R94 ;  /* 0x0000005e87157220 */ /* 0x000fca0000410000 */
[----:B------:R-:W4:Y:S01]  /*3950*/  MUFU.EX2 R23, R23 ;  /* 0x0000001700177308 */ /* 0x000f220000000800 */
[----:B------:R-:W-:-:S07]  /*3960*/  FMUL.FTZ R20, R135, R92 ;  /* 0x0000005c87147220 */ /* 0x000fce0000410000 */
[----:B------:R-:W0:Y:S01]  /*3970*/  MUFU.EX2 R22, R22 ;  /* 0x0000001600167308 */ /* 0x000e220000000800 */
[--C-:B---3--:R-:W-:Y:S02]  /*3980*/  PRMT R170, RZ, 0x5410, R13.reuse ;  /* 0x00005410ffaa7816 */ /* 0x108fe4000000000d */
[----:B------:R-:W-:Y:S02]  /*3990*/  PRMT R169, RZ, 0x7610, R13 ;  /* 0x00007610ffa97816 */ /* 0x000fe4000000000d */
[----:B------:R-:W-:-:S03]  /*39a0*/  PRMT R13, RZ, 0x5410, R8 ;  /* 0x00005410ff0d7816 */ /* 0x000fc60000000008 */
[----:B------:R-:W3:Y:S01]  /*39b0*/  MUFU.EX2 R21, R21 ;  /* 0x0000001500157308 */ /* 0x000ee20000000800 */
[--C-:B------:R-:W-:Y:S01]  /*39c0*/  PRMT R173, RZ, 0x5410, R15.reuse ;  /* 0x00005410ffad7816 */ /* 0x100fe2000000000f */
[----:B------:R-:W-:Y:S01]  /*39d0*/  FMUL.FTZ R25, R135, R104 ;  /* 0x0000006887197220 */ /* 0x000fe20000410000 */
[----:B------:R-:W-:Y:S01]  /*39e0*/  PRMT R176, RZ, 0x7610, R15 ;  /* 0x00007610ffb07816 */ /* 0x000fe2000000000f */
[----:B------:R-:W-:Y:S01]  /*39f0*/  FMUL.FTZ R158, R13, R102 ;  /* 0x000000660d9e7220 */ /* 0x000fe20000410000 */
[----:B------:R-:W-:Y:S01]  /*3a00*/  PRMT R15, RZ, 0x5410, R9 ;  /* 0x00005410ff0f7816 */ /* 0x000fe20000000009 */
[----:B------:R-:W-:Y:S01]  /*3a10*/  FMUL.FTZ R133, R135, R108 ;  /* 0x0000006c87857220 */ /* 0x000fe20000410000 */
[--C-:B------:R-:W-:Y:S01]  /*3a20*/  PRMT R172, RZ, 0x5410, R14.reuse ;  /* 0x00005410ffac7816 */ /* 0x100fe2000000000e */
[----:B------:R-:W2:Y:S01]  /*3a30*/  MUFU.EX2 R20, R20 ;  /* 0x0000001400147308 */ /* 0x000ea20000000800 */
[----:B------:R-:W-:Y:S01]  /*3a40*/  PRMT R171, RZ, 0x7610, R14 ;  /* 0x00007610ffab7816 */ /* 0x000fe2000000000e */
[----:B-1----:R-:W-:Y:S01]  /*3a50*/  FMUL.FTZ R14, R147, R24 ;  /* 0x00000018930e7220 */ /* 0x002fe20000410000 */
[--C-:B------:R-:W-:Y:S01]  /*3a60*/  PRMT R168, RZ, 0x5410, R12.reuse ;  /* 0x00005410ffa87816 */ /* 0x100fe2000000000c */
[----:B------:R-:W-:Y:S01]  /*3a70*/  FMUL.FTZ R146, R15, R98 ;  /* 0x000000620f927220 */ /* 0x000fe20000410000 */
[----:B------:R-:W-:Y:S01]  /*3a80*/  PRMT R167, RZ, 0x7610, R12 ;  /* 0x00007610ffa77816 */ /* 0x000fe2000000000c */
[----:B------:R-:W-:Y:S01]  /*3a90*/  FFMA.FTZ R12, R158, R24, R155 ;  /* 0x000000189e0c7223 */ /* 0x000fe2000001009b */
[----:B------:R-:W-:Y:S01]  /*3aa0*/  PRMT R27, RZ, 0x5410, R10 ;  /* 0x00005410ff1b7816 */ /* 0x000fe2000000000a */
[----:B------:R-:W1:Y:S01]  /*3ab0*/  MUFU.EX2 R25, R25 ;  /* 0x0000001900197308 */ /* 0x000e620000000800 */
[C---:B----4-:R-:W-:Y:S01]  /*3ac0*/  FMUL.FTZ R13, R23.reuse, R14 ;  /* 0x0000000e170d7220 */ /* 0x050fe20000410000 */
[----:B------:R4:W5:Y:S01]  /*3ad0*/  @!P0 LDG.E.64 R34, [R128.64] ;  /* 0x0000000480228981 */ /* 0x000962000c1e1b00 */
[----:B------:R-:W-:-:S02]  /*3ae0*/  FFMA.FTZ R12, R23, R12, R146 ;  /* 0x0000000c170c7223 */ /* 0x000fc40000010092 */
[----:B------:R-:W-:Y:S01]  /*3af0*/  FMUL.FTZ R132, R135, R106 ;  /* 0x0000006a87847220 */ /* 0x000fe20000410000 */
[----:B------:R-:W-:Y:S01]  /*3b00*/  ISETP.NE.AND P0, PT, R42, 0x3f, PT ;  /* 0x0000003f2a00780c */ /* 0x000fe20003f05270 */
[C---:B0-----:R-:W-:Y:S01]  /*3b10*/  FMUL.FTZ R14, R22.reuse, R13 ;  /* 0x0000000d160e7220 */ /* 0x041fe20000410000 */
[----:B------:R-:W0:Y:S01]  /*3b20*/  MUFU.EX2 R133, R133 ;  /* 0x0000008500857308 */ /* 0x000e220000000800 */
[----:B------:R-:W-:Y:S02]  /*3b30*/  FMUL.FTZ R148, R27, R94 ;  /* 0x0000005e1b947220 */ /* 0x000fe40000410000 */
[----:B------:R-:W-:Y:S02]  /*3b40*/  FFMA.FTZ R12, R22, R12, R145 ;  /* 0x0000000c160c7223 */ /* 0x000fe40000010091 */
[----:B------:R-:W-:Y:S01]  /*3b50*/  FMUL.FTZ R131, R135, R112 ;  /* 0x0000007087837220 */ /* 0x000fe20000410000 */
[----:B----4-:R-:W-:Y:S01]  /*3b60*/  PRMT R129, RZ, 0x5410, R11 ;  /* 0x00005410ff817816 */ /* 0x010fe2000000000b */
[C---:B---3--:R-:W-:Y:S01]  /*3b70*/  FMUL.FTZ R13, R21.reuse, R14 ;  /* 0x0000000e150d7220 */ /* 0x048fe20000410000 */
[----:B------:R-:W3:Y:S01]  /*3b80*/  MUFU.EX2 R132, R132 ;  /* 0x0000008400847308 */ /* 0x000ee20000000800 */
[----:B------:R-:W-:-:S02]  /*3b90*/  FFMA.FTZ R12, R21, R12, R148 ;  /* 0x0000000c150c7223 */ /* 0x000fc40000010094 */
[----:B--2---:R-:W-:Y:S01]  /*3ba0*/  FMUL.FTZ R130, R135, R110 ;  /* 0x0000006e87827220 */ /* 0x004fe20000410000 */
[----:B------:R2:W4:Y:S01]  /*3bb0*/  @P0 LDS R165, [R42.X4+0x2514] ;  /* 0x002514002aa50984 */ /* 0x0005220000004800 */
[C---:B------:R-:W-:Y:S02]  /*3bc0*/  FMUL.FTZ R14, R20.reuse, R13 ;  /* 0x0000000d140e7220 */ /* 0x040fe40000410000 */
[----:B------:R-:W-:Y:S01]  /*3bd0*/  FMUL.FTZ R150, R129, R104 ;  /* 0x0000006881967220 */ /* 0x000fe20000410000 */
[----:B------:R-:W2:Y:S01]  /*3be0*/  MUFU.EX2 R131, R131 ;  /* 0x0000008300837308 */ /* 0x000ea20000000800 */
[----:B------:R-:W-:Y:S02]  /*3bf0*/  FFMA.FTZ R12, R20, R12, R149 ;  /* 0x0000000c140c7223 */ /* 0x000fe40000010095 */
[----:B------:R-:W-:Y:S02]  /*3c00*/  FMUL.FTZ R129, R135, R116 ;  /* 0x0000007487817220 */ /* 0x000fe40000410000 */
[----:B-1----:R-:W-:-:S02]  /*3c10*/  FMUL.FTZ R14, R25, R14 ;  /* 0x0000000e190e7220 */ /* 0x002fc40000410000 */
[----:B------:R-:W-:Y:S01]  /*3c20*/  FFMA.FTZ R12, R25, R12, R150 ;  /* 0x0000000c190c7223 */ /* 0x000fe20000010096 */
[----:B------:R-:W1:Y:S01]  /*3c30*/  MUFU.EX2 R130, R130 ;  /* 0x0000008200827308 */ /* 0x000e620000000800 */
[----:B------:R-:W-:Y:S02]  /*3c40*/  FMUL.FTZ R128, R135, R114 ;  /* 0x0000007287807220 */ /* 0x000fe40000410000 */
[C---:B0-----:R-:W-:Y:S02]  /*3c50*/  FMUL.FTZ R13, R133.reuse, R14 ;  /* 0x0000000e850d7220 */ /* 0x041fe40000410000 */
[----:B------:R-:W-:-:S03]  /*3c60*/  FFMA.FTZ R12, R133, R12, R152 ;  /* 0x0000000c850c7223 */ /* 0x000fc60000010098 */
[----:B------:R-:W0:Y:S01]  /*3c70*/  MUFU.EX2 R129, R129 ;  /* 0x0000008100817308 */ /* 0x000e220000000800 */
[----:B------:R-:W-:Y:S02]  /*3c80*/  FMUL.FTZ R27, R135, R120 ;  /* 0x00000078871b7220 */ /* 0x000fe40000410000 */
[C---:B---3--:R-:W-:Y:S02]  /*3c90*/  FMUL.FTZ R14, R132.reuse, R13 ;  /* 0x0000000d840e7220 */ /* 0x048fe40000410000 */
[----:B------:R-:W-:-:S03]  /*3ca0*/  FFMA.FTZ R12, R132, R12, R151 ;  /* 0x0000000c840c7223 */ /* 0x000fc60000010097 */
[----:B------:R-:W3:Y:S01]  /*3cb0*/  MUFU.EX2 R128, R128 ;  /* 0x0000008000807308 */ /* 0x000ee20000000800 */
[----:B------:R-:W-:Y:S02]  /*3cc0*/  FMUL.FTZ R26, R135, R118 ;  /* 0x00000076871a7220 */ /* 0x000fe40000410000 */
[C---:B--2---:R-:W-:Y:S02]  /*3cd0*/  FMUL.FTZ R13, R131.reuse, R14 ;  /* 0x0000000e830d7220 */ /* 0x044fe40000410000 */
[----:B------:R-:W-:-:S03]  /*3ce0*/  FFMA.FTZ R12, R131, R12, R154 ;  /* 0x0000000c830c7223 */ /* 0x000fc6000001009a */
[----:B------:R-:W2:Y:S01]  /*3cf0*/  MUFU.EX2 R27, R27 ;  /* 0x0000001b001b7308 */ /* 0x000ea20000000800 */
[----:B------:R-:W-:Y:S02]  /*3d00*/  FMUL.FTZ R162, R135, R126 ;  /* 0x0000007e87a27220 */ /* 0x000fe40000410000 */
[C---:B-1----:R-:W-:Y:S02]  /*3d10*/  FMUL.FTZ R14, R130.reuse, R13 ;  /* 0x0000000d820e7220 */ /* 0x042fe40000410000 */
[----:B------:R-:W-:-:S03]  /*3d20*/  FFMA.FTZ R12, R130, R12, R153 ;  /* 0x0000000c820c7223 */ /* 0x000fc60000010099 */
[----:B------:R-:W1:Y:S01]  /*3d30*/  MUFU.EX2 R26, R26 ;  /* 0x0000001a001a7308 */ /* 0x000e620000000800 */
[C---:B0-----:R-:W-:Y:S02]  /*3d40*/  FMUL.FTZ R13, R129.reuse, R14 ;  /* 0x0000000e810d7220 */ /* 0x041fe40000410000 */
[----:B------:R-:W-:-:S05]  /*3d50*/  FFMA.FTZ R12, R129, R12, R156 ;  /* 0x0000000c810c7223 */ /* 0x000fca000001009c */
[----:B------:R-:W0:Y:S01]  /*3d60*/  MUFU.EX2 R162, R162 ;  /* 0x000000a200a27308 */ /* 0x000e220000000800 */
[C---:B---3--:R-:W-:Y:S02]  /*3d70*/  FMUL.FTZ R14, R128.reuse, R13 ;  /* 0x0000000d800e7220 */ /* 0x048fe40000410000 */
[----:B------:R-:W-:Y:S02]  /*3d80*/  FFMA.FTZ R12, R128, R12, R157 ;  /* 0x0000000c800c7223 */ /* 0x000fe4000001009d */
[C---:B--2---:R-:W-:Y:S02]  /*3d90*/  FMUL.FTZ R13, R27.reuse, R14 ;  /* 0x0000000e1b0d7220 */ /* 0x044fe40000410000 */
[----:B------:R-:W-:Y:S02]  /*3da0*/  FFMA.FTZ R12, R27, R12, R180 ;  /* 0x0000000c1b0c7223 */ /* 0x000fe400000100b4 */
[C---:B-1----:R-:W-:Y:S02]  /*3db0*/  FMUL.FTZ R13, R26.reuse, R13 ;  /* 0x0000000d1a0d7220 */ /* 0x042fe40000410000 */
        /* <DEDUP_REMOVED lines=19> */
.L_x_3990:
[----:B----4-:R-:W-:Y:S05]  /*3ef0*/  BSYNC B0 ;  /* 0x0000000000007941 */ /* 0x010fea0003800000 */
.L_x_3989:
[----:B------:R-:W-:Y:S01]  /*3f00*/  ISETP.GT.U32.AND P0, PT, R42, 0x1f, PT ;  /* 0x0000001f2a00780c */ /* 0x000fe20003f04070 */
[C---:B-----5:R-:W-:Y:S01]  /*3f10*/  FMUL.FTZ R134, R127.reuse, R176 ;  /* 0x000000b07f867220 */ /* 0x060fe20000410000 */
[----:B------:R2:W-:Y:S01]  /*3f20*/  STS.64 [R42.X8+0x1900], R12 ;  /* 0x0019000c2a007388 */ /* 0x0005e20000008a00 */
[C---:B------:R-:W-:Y:S01]  /*3f30*/  FMUL.FTZ R18, R127.reuse, R172 ;  /* 0x000000ac7f127220 */ /* 0x040fe20000410000 */
[----:B------:R-:W-:Y:S01]  /*3f40*/  BSSY B0, `(.L_x_3991) ;  /* 0x000005c000007945 */ /* 0x000fe20003800000 */
[C---:B------:R-:W-:Y:S02]  /*3f50*/  FMUL.FTZ R182, R127.reuse, R175 ;  /* 0x000000af7fb67220 */ /* 0x040fe40000410000 */
[C---:B0-----:R-:W-:Y:S02]  /*3f60*/  FMUL.FTZ R14, R127.reuse, R168 ;  /* 0x000000a87f0e7220 */ /* 0x041fe40000410000 */
[C---:B------:R-:W-:Y:S02]  /*3f70*/  FMUL.FTZ R144, R127.reuse, R167 ;  /* 0x000000a77f907220 */ /* 0x040fe40000410000 */
        /* <DEDUP_REMOVED lines=34> */
.L_x_4044:
        /* <DEDUP_REMOVED lines=24> */
.L_x_4045:
        /* <DEDUP_REMOVED lines=10> */
[----:B-1----:R-:W-:Y:S05]  /*43c0*/  CALL.REL.NOINC `($__internal_163_$__cuda_sm70_shflsync_idx_p) ;  /* 0x000047c000007944 */ /* 0x002fea0003c00000 */
.L_x_3995:
[----:B------:R-:W-:Y:S05]  /*43d0*/  BRA.CONV ~URZ, `(.L_x_3996) ;  /* 0x000000637f007947 */ /* 0x000fea000b800000 */
[----:B0-----:R-:W-:Y:S01]  /*43e0*/  HFMA2.MMA R189, -RZ, RZ, 0, 1.847743988037109375e-06 ;  /* 0x0000001fffbd7435 */ /* 0x001fe200000001ff */
[----:B------:R-:W-:-:S02]  /*43f0*/  MOV R188, R15 ;  /* 0x0000000f00bc7202 */ /* 0x000fc40000000f00 */
[----:B-1----:R-:W-:Y:S02]  /*4400*/  MOV R187, 0x1f ;  /* 0x0000001f00bb7802 */ /* 0x002fe40000000f00 */
[----:B------:R-:W-:Y:S02]  /*4410*/  MOV R190, 0xffffffff ;  /* 0xffffffff00be7802 */ /* 0x000fe40000000f00 */
[----:B------:R-:W-:Y:S02]  /*4420*/  MOV R12, 0x4440 ;  /* 0x00004440000c7802 */ /* 0x000fe40000000f00 */
[----:B------:R-:W-:Y:S05]  /*4430*/  CALL.REL.NOINC `($__internal_163_$__cuda_sm70_shflsync_idx_p) ;  /* 0x0000475000007944 */ /* 0x000fea0003c00000 */
.L_x_3996:
[----:B------:R-:W-:Y:S05]  /*4440*/  BRA.DIV ~URZ, `(.L_x_3997) ;  /* 0x00003d827f007947 */ /* 0x000fea000b800000 */
[----:B------:R2:W3:Y:S04]  /*4450*/  SHFL.UP PT, R16, R17, 0x1, RZ ;  /* 0x0420000011107989 */ /* 0x0004e800000e00ff */
[----:B------:R-:W4:Y:S04]  /*4460*/  SHFL.IDX PT, R34, R34, RZ, 0x1f ;  /* 0x00001fff22227589 */ /* 0x000f2800000e0000 */
[----:B------:R2:W0:Y:S04]  /*4470*/  SHFL.IDX PT, R13, R35, RZ, 0x1f ;  /* 0x00001fff230d7589 */ /* 0x00042800000e0000 */
[----:B------:R2:W1:Y:S02]  /*4480*/  SHFL.UP PT, R17, R15, 0x1, RZ ;  /* 0x042000000f117989 */ /* 0x00046400000e00ff */
.L_x_4046:
[----:B--2---:R-:W2:Y:S01]  /*4490*/  LDS.64 R14, [R42.X16+0x1900] ;  /* 0x001900002a0e7984 */ /* 0x004ea2000000ca00 */
[----:B----4-:R-:W-:Y:S01]  /*44a0*/  MOV R12, R34 ;  /* 0x00000022000c7202 */ /* 0x010fe20000000f00 */
[----:B01-3--:R-:W-:-:S04]  /*44b0*/  @P1 FFMA.FTZ R13, R13, R16, R17 ;  /* 0x000000100d0d1223 */ /* 0x00bfc80000010011 */
[----:B------:R-:W-:Y:S02]  /*44c0*/  @P1 FMUL.FTZ R12, R12, R16 ;  /* 0x000000100c0c1220 */ /* 0x000fe40000410000 */
[C---:B--2---:R-:W-:Y:S02]  /*44d0*/  FFMA.FTZ R15, R14.reuse, R13, R15 ;  /* 0x0000000d0e0f7223 */ /* 0x044fe4000001000f */
[----:B------:R-:W-:-:S05]  /*44e0*/  FMUL.FTZ R14, R14, R12 ;  /* 0x0000000c0e0e7220 */ /* 0x000fca0000410000 */
[----:B------:R0:W-:Y:S02]  /*44f0*/  STS.128 [R42.X16+0x1900], R12 ;  /* 0x0019000c2a007388 */ /* 0x0001e4000000cc00 */
.L_x_3992:
[----:B------:R-:W-:Y:S05]  /*4500*/  BSYNC B0 ;  /* 0x0000000000007941 */ /* 0x000fea0003800000 */
.L_x_3991:
[----:B------:R-:W-:Y:S01]  /*4510*/  WARPSYNC 0xffffffff ;  /* 0xffffffff00007948 */ /* 0x000fe20003800000 */
[----:B------:R-:W-:Y:S01]  /*4520*/  BAR.SYNC.DEFER_BLOCKING 0x0 ;  /* 0x0000000000007b1d */ /* 0x000fe20000010000 */
[----:B01----:R-:W-:Y:S01]  /*4530*/  FMUL.FTZ R15, R162, R165 ;  /* 0x000000a5a20f7220 */ /* 0x003fe20000410000 */
[----:B------:R-:W-:Y:S01]  /*4540*/  LOP3.LUT P0, RZ, R42, 0x1f, RZ, 0xc0, !PT ;  /* 0x0000001f2aff7812 */ /* 0x000fe2000780c0ff */
[----:B------:R-:W-:Y:S01]  /*4550*/  FFMA.FTZ R13, R162, R182, R185 ;  /* 0x000000b6a20d7223 */ /* 0x000fe200000100b9 */
[----:B------:R-:W-:Y:S01]  /*4560*/  HFMA2.MMA R17, -RZ, RZ, 0, 0 ;  /* 0x00000000ff117435 */ /* 0x000fe200000001ff */
        /* <DEDUP_REMOVED lines=64> */
.L_x_4047:
        /* <DEDUP_REMOVED lines=26> */
.L_x_4048:
        /* <DEDUP_REMOVED lines=11> */
.L_x_3999:
[----:B-12---:R-:W-:Y:S05]  /*4bc0*/  BSYNC B0 ;  /* 0x0000000000007941 */ /* 0x006fea0003800000 */
.L_x_3998:
        /* <DEDUP_REMOVED lines=13> */
[----:B------:R-:W-:Y:S01]  /*4ca0*/  PRMT R191, RZ, 0x7610, R7 ;  /* 0x00007610ffbf7816 */ /* 0x000fe20000000007 */
[----:B------:R-:W-:Y:S01]  /*4cb0*/  FFMA.FTZ R168, R93, R170, R168 ;  /* 0x000000aa5da87223 */ /* 0x000fe200000100a8 */
[----:B------:R-:W-:Y:S01]  /*4cc0*/  SHF.L.U64.HI R170, R124, 0x2, R123 ;  /* 0x000000027caa7819 */ /* 0x000fe2000001027b */
[----:B------:R-:W-:Y:S01]  /*4cd0*/  FMUL.FTZ R172, R172, R145 ;  /* 0x00000091acac7220 */ /* 0x000fe20000410000 */
[----:B------:R-:W-:Y:S01]  /*4ce0*/  IADD3 R195, R42, 0x40, RZ ;  /* 0x000000402ac37810 */ /* 0x000fe20007ffe0ff */
[----:B------:R-:W-:Y:S01]  /*4cf0*/  FFMA.FTZ R168, R99, R169, R168 ;  /* 0x000000a963a87223 */ /* 0x000fe200000100a8 */
[----:B------:R-:W-:Y:S01]  /*4d00*/  IADD3 R169, R48, -c[0x0][0x174], RZ ;  /* 0x80005d0030a97a10 */ /* 0x000fe20007ffe0ff */
[----:B------:R-:W-:Y:S01]  /*4d10*/  FMUL.FTZ R171, R171, R148 ;  /* 0x00000094abab7220 */ /* 0x000fe20000410000 */
[----:B------:R-:W-:Y:S01]  /*4d20*/  BSSY B0, `(.L_x_4002) ;  /* 0x00000be000007945 */ /* 0x000fe20003800000 */
[----:B------:R-:W-:Y:S01]  /*4d30*/  FFMA.FTZ R168, R97, R172, R168 ;  /* 0x000000ac61a87223 */ /* 0x000fe200000100a8 */
[----:B------:R-:W-:Y:S01]  /*4d40*/  LEA.HI.SX32 R195, R195, R42, 0x1b ;  /* 0x0000002ac3c37211 */ /* 0x000fe200078fdaff */
[----:B------:R-:W-:Y:S01]  /*4d50*/  IMAD R14, R159, c[0x0][0x2b8], RZ ;  /* 0x0000ae009f0e7a24 */ /* 0x000fe200078e02ff */
[----:B------:R-:W0:Y:S01]  /*4d60*/  LDS R167, [R42.X8+0x1b14] ;  /* 0x001b14002aa77984 */ /* 0x000e220000008800 */
[----:B------:R-:W-:-:S02]  /*4d70*/  FMUL.FTZ R173, R173, R150 ;  /* 0x00000096adad7220 */ /* 0x000fc40000410000 */
[----:B------:R-:W-:Y:S01]  /*4d80*/  FFMA.FTZ R168, R103, R171, R168 ;  /* 0x000000ab67a87223 */ /* 0x000fe200000100a8 */
[----:B------:R1:W-:Y:S01]  /*4d90*/  @!P1 STS.64 [R125.X8+0x2610], R16 ;  /* 0x002610107d009388 */ /* 0x0003e20000008a00 */
[----:B------:R-:W-:Y:S01]  /*4da0*/  IMAD.WIDE.U32 R12, R39, c[0x0][0x2b8], R12 ;  /* 0x0000ae00270c7a25 */ /* 0x000fe200078e000c */
[----:B------:R-:W-:-:S03]  /*4db0*/  PRMT R171, RZ, 0x7610, R10 ;  /* 0x00007610ffab7816 */ /* 0x000fc6000000000a */
[----:B------:R-:W-:Y:S02]  /*4dc0*/  IMAD R15, R39, c[0x0][0x2bc], R14 ;  /* 0x0000af00270f7a24 */ /* 0x000fe400078e020e */
[----:B------:R-:W-:Y:S01]  /*4dd0*/  FFMA.FTZ R168, R101, R173, R168 ;  /* 0x000000ad65a87223 */ /* 0x000fe200000100a8 */
[----:B------:R-:W-:Y:S01]  /*4de0*/  PRMT R173, RZ, 0x5410, R11 ;  /* 0x00005410ffad7816 */ /* 0x000fe2000000000b */
[----:B------:R-:W-:Y:S01]  /*4df0*/  FMUL.FTZ R176, R176, R149 ;  /* 0x00000095b0b07220 */ /* 0x000fe20000410000 */
[----:B------:R-:W-:Y:S01]  /*4e00*/  IADD3 R13, R13, R15, RZ ;  /* 0x0000000f0d0d7210 */ /* 0x000fe20007ffe0ff */
[----:B------:R-:W-:Y:S02]  /*4e10*/  IMAD R14, R160, c[0x0][0x2c0], RZ ;  /* 0x0000b000a00e7a24 */ /* 0x000fe400078e02ff */
[----:B------:R-:W-:Y:S02]  /*4e20*/  FFMA.FTZ R168, R107, R176, R168 ;  /* 0x000000b06ba87223 */ /* 0x000fe400000100a8 */
[----:B------:R-:W-:-:S02]  /*4e30*/  FMUL.FTZ R177, R177, R152 ;  /* 0x00000098b1b17220 */ /* 0x000fc40000410000 */
[C---:B------:R-:W-:Y:S02]  /*4e40*/  IMAD R15, R41.reuse, c[0x0][0x2c4], R14 ;  /* 0x0000b100290f7a24 */ /* 0x040fe400078e020e */
[----:B------:R-:W-:-:S04]  /*4e50*/  IMAD.WIDE.U32 R12, R41, c[0x0][0x2c0], R12 ;  /* 0x0000b000290c7a25 */ /* 0x000fc800078e000c */
[----:B------:R-:W-:Y:S01]  /*4e60*/  FFMA.FTZ R168, R105, R177, R168 ;  /* 0x000000b169a87223 */ /* 0x000fe200000100a8 */
[----:B------:R-:W-:Y:S01]  /*4e70*/  IADD3 R13, R13, R15, RZ ;  /* 0x0000000f0d0d7210 */ /* 0x000fe20007ffe0ff */
[----:B------:R-:W-:Y:S01]  /*4e80*/  FMUL.FTZ R178, R178, R151 ;  /* 0x00000097b2b27220 */ /* 0x000fe20000410000 */
[C---:B------:R-:W-:Y:S01]  /*4e90*/  LEA R14, P0, R12.reuse, c[0x0][0x320], 0x2 ;  /* 0x0000c8000c0e7a11 */ /* 0x040fe200078010ff */
[----:B------:R-:W-:Y:S02]  /*4ea0*/  FMUL.FTZ R175, R175, R154 ;  /* 0x0000009aafaf7220 */ /* 0x000fe40000410000 */
[----:B------:R-:W-:Y:S01]  /*4eb0*/  FFMA.FTZ R168, R111, R178, R168 ;  /* 0x000000b26fa87223 */ /* 0x000fe200000100a8 */
[----:B------:R-:W-:Y:S01]  /*4ec0*/  LEA.HI.X R15, R12, c[0x0][0x324], R13, 0x2, P0 ;  /* 0x0000c9000c0f7a11 */ /* 0x000fe200000f140d */
[----:B------:R-:W-:Y:S02]  /*4ed0*/  FMUL.FTZ R174, R174, R153 ;  /* 0x00000099aeae7220 */ /* 0x000fe40000410000 */
[----:B------:R-:W-:Y:S01]  /*4ee0*/  FFMA.FTZ R168, R109, R175, R168 ;  /* 0x000000af6da87223 */ /* 0x000fe200000100a8 */
[----:B------:R-:W-:Y:S01]  /*4ef0*/  PRMT R175, RZ, 0x5410, R4 ;  /* 0x00005410ffaf7816 */ /* 0x000fe20000000004 */
[----:B------:R-:W-:-:S02]  /*4f00*/  IMAD R169, R169, -0x400, RZ ;  /* 0xfffffc00a9a97824 */ /* 0x000fc400078e02ff */
[----:B0-----:R-:W-:Y:S01]  /*4f10*/  FFMA.FTZ R165, R167, R165, R182 ;  /* 0x000000a5a7a57223 */ /* 0x001fe200000100b6 */
[----:B------:R-:W-:Y:S01]  /*4f20*/  PRMT R167, RZ, 0x7610, R9 ;  /* 0x00007610ffa77816 */ /* 0x000fe20000000009 */
[----:B------:R-:W-:Y:S02]  /*4f30*/  FFMA.FTZ R168, R113, R174, R168 ;  /* 0x000000ae71a87223 */ /* 0x000fe400000100a8 */
[----:B------:R-:W-:Y:S01]  /*4f40*/  FFMA.FTZ R185, R162, R165, R185 ;  /* 0x000000a5a2b97223 */ /* 0x000fe200000100b9 */
[----:B------:R-:W-:Y:S01]  /*4f50*/  P2R R162, PR, RZ, 0x2 ;  /* 0x00000002ffa27803 */ /* 0x000fe20000000000 */
[----:B------:R-:W-:Y:S02]  /*4f60*/  FMUL.FTZ R163, R163, R156 ;  /* 0x0000009ca3a37220 */ /* 0x000fe40000410000 */
[----:B------:R-:W-:Y:S02]  /*4f70*/  FFMA.FTZ R179, R26, R185, R179 ;  /* 0x000000b91ab37223 */ /* 0x000fe400000100b3 */
[----:B------:R-:W-:Y:S01]  /*4f80*/  IMAD.WIDE R14, R169, 0x4, R14 ;  /* 0x00000004a90e7825 */ /* 0x000fe200078e020e */
[----:B------:R-:W-:-:S03]  /*4f90*/  SHF.L.U32 R169, R124, 0x2, RZ ;  /* 0x000000027ca97819 */ /* 0x000fc600000006ff */
[----:B------:R-:W-:Y:S02]  /*4fa0*/  FFMA.FTZ R27, R27, R179, R18 ;  /* 0x000000b31b1b7223 */ /* 0x000fe40000010012 */
[----:B------:R-:W-:Y:S02]  /*4fb0*/  IMAD R170, R170, c[0x0][0x2d0], RZ ;  /* 0x0000b400aaaa7a24 */ /* 0x000fe400078e02ff */
[----:B------:R-:W-:Y:S02]  /*4fc0*/  FFMA.FTZ R19, R128, R27, R19 ;  /* 0x0000001b80137223 */ /* 0x000fe40000010013 */
[----:B------:R-:W-:Y:S02]  /*4fd0*/  FFMA.FTZ R168, R115, R163, R168 ;  /* 0x000000a373a87223 */ /* 0x000fe400000100a8 */
[----:B------:R-:W-:Y:S02]  /*4fe0*/  FFMA.FTZ R129, R129, R19, R134 ;  /* 0x0000001381817223 */ /* 0x000fe40000010086 */
[----:B------:R-:W-:-:S02]  /*4ff0*/  FMUL.FTZ R166, R166, R155 ;  /* 0x0000009ba6a67220 */ /* 0x000fc40000410000 */
[----:B------:R-:W-:Y:S02]  /*5000*/  FFMA.FTZ R135, R130, R129, R135 ;  /* 0x0000008182877223 */ /* 0x000fe40000010087 */
[C---:B------:R-:W-:Y:S02]  /*5010*/  IMAD R163, R169.reuse, c[0x0][0x2d4], R170 ;  /* 0x0000b500a9a37a24 */ /* 0x040fe400078e02aa */
[----:B------:R-:W-:-:S04]  /*5020*/  IMAD.WIDE.U32 R14, R169, c[0x0][0x2d0], R14 ;  /* 0x0000b400a90e7a25 */ /* 0x000fc800078e000e */
[----:B------:R-:W-:Y:S01]  /*5030*/  FFMA.FTZ R131, R131, R135, R136 ;  /* 0x0000008783837223 */ /* 0x000fe20000010088 */
[----:B------:R-:W-:Y:S01]  /*5040*/  IADD3 R15, R15, R163, RZ ;  /* 0x000000a30f0f7210 */ /* 0x000fe20007ffe0ff */
[----:B------:R-:W-:Y:S02]  /*5050*/  FFMA.FTZ R166, R117, R166, R168 ;  /* 0x000000a675a67223 */ /* 0x000fe400000100a8 */
[----:B------:R-:W-:Y:S02]  /*5060*/  FMUL.FTZ R164, R164, R157 ;  /* 0x0000009da4a47220 */ /* 0x000fe40000410000 */
[----:B------:R-:W-:Y:S01]  /*5070*/  FMUL.FTZ R162, R161, R158 ;  /* 0x0000009ea1a27220 */ /* 0x000fe20000410000 */
[----:B------:R-:W-:Y:S01]  /*5080*/  LEA R161, R52, 0xfffffc00, 0xa ;  /* 0xfffffc0034a17811 */ /* 0x000fe200078e50ff */
[----:B------:R-:W-:Y:S02]  /*5090*/  FFMA.FTZ R137, R132, R131, R137 ;  /* 0x0000008384897223 */ /* 0x000fe40000010089 */
[----:B------:R-:W-:Y:S01]  /*50a0*/  FFMA.FTZ R164, R119, R164, R166 ;  /* 0x000000a477a47223 */ /* 0x000fe200000100a6 */
[----:B------:R-:W-:Y:S01]  /*50b0*/  IADD3 R12, P0, R161, R12, RZ ;  /* 0x0000000ca10c7210 */ /* 0x000fe20007f1e0ff */
[----:B------:R-:W-:Y:S01]  /*50c0*/  FMUL.FTZ R163, R121, R162 ;  /* 0x000000a279a37220 */ /* 0x000fe20000410000 */
[----:B------:R-:W-:Y:S01]  /*50d0*/  IADD3 R174, -R161, c[0x0][0x168], -R42 ;  /* 0x00005a00a1ae7a10 */ /* 0x000fe20007ffe92a */
[----:B------:R-:W-:Y:S01]  /*50e0*/  FFMA.FTZ R133, R133, R137, R138 ;  /* 0x0000008985857223 */ /* 0x000fe2000001008a */
[----:B------:R-:W-:Y:S01]  /*50f0*/  LEA.HI.X.SX32 R13, R161, R13, 0x1, P0 ;  /* 0x0000000da10d7211 */ /* 0x000fe200000f0eff */
[----:B------:R-:W-:Y:S01]  /*5100*/  FADD.FTZ R26, R164, R163 ;  /* 0x000000a3a41a7221 */ /* 0x000fe20000010000 */
[----:B------:R-:W-:Y:S01]  /*5110*/  SHF.L.U32 R163, R42, 0x4, RZ ;  /* 0x000000042aa37819 */ /* 0x000fe200000006ff */
[----:B------:R-:W-:Y:S01]  /*5120*/  FMUL.FTZ R18, R127, R147 ;  /* 0x000000937f127220 */ /* 0x000fe20000410000 */
[C---:B------:R-:W-:Y:S01]  /*5130*/  ISETP.GE.AND P0, PT, R174.reuse, 0x1, PT ;  /* 0x00000001ae00780c */ /* 0x040fe20003f06270 */
[----:B------:R-:W-:Y:S01]  /*5140*/  FFMA.FTZ R25, R25, R133, R140 ;  /* 0x0000008519197223 */ /* 0x000fe2000001008c */
[----:B------:R-:W-:Y:S01]  /*5150*/  LEA.HI.SX32 R163, R163, R163, 0x1b ;  /* 0x000000a3a3a37211 */ /* 0x000fe200078fdaff */
[----:B------:R-:W-:Y:S01]  /*5160*/  FMUL.FTZ R18, R91, R18 ;  /* 0x000000125b127220 */ /* 0x000fe20000410000 */
[----:B------:R-:W-:Y:S01]  /*5170*/  ISETP.GE.AND P1, PT, R174, 0x41, PT ;  /* 0x00000041ae00780c */ /* 0x000fe20003f26270 */
[----:B-1----:R-:W-:-:S02]  /*5180*/  FMUL.FTZ R16, R127, R145 ;  /* 0x000000917f107220 */ /* 0x002fc40000410000 */
[C---:B------:R-:W-:Y:S01]  /*5190*/  FMUL.FTZ R128, R127.reuse, R148 ;  /* 0x000000947f807220 */ /* 0x040fe20000410000 */
[----:B------:R0:W-:Y:S01]  /*51a0*/  STS [R163.X4+0x850], R18 ;  /* 0x00085012a3007388 */ /* 0x0001e20000004800 */
[----:B------:R-:W-:Y:S02]  /*51b0*/  FMUL.FTZ R130, R127, R150 ;  /* 0x000000967f827220 */ /* 0x000fe40000410000 */
[----:B------:R-:W-:Y:S02]  /*51c0*/  FFMA.FTZ R139, R20, R25, R139 ;  /* 0x00000019148b7223 */ /* 0x000fe4000001008b */
[----:B------:R-:W-:Y:S02]  /*51d0*/  FMUL.FTZ R16, R97, R16 ;  /* 0x0000001061107220 */ /* 0x000fe40000410000 */
[----:B------:R-:W-:Y:S02]  /*51e0*/  FMUL.FTZ R128, R103, R128 ;  /* 0x0000008067807220 */ /* 0x000fe40000410000 */
[----:B------:R-:W-:Y:S01]  /*51f0*/  FMUL.FTZ R130, R101, R130 ;  /* 0x0000008265827220 */ /* 0x000fe20000410000 */
[----:B------:R1:W-:Y:S01]  /*5200*/  STS [R163.X4+0x860], R16 ;  /* 0x00086010a3007388 */ /* 0x0003e20000004800 */
[----:B------:R-:W-:Y:S01]  /*5210*/  FFMA.FTZ R21, R21, R139, R142 ;  /* 0x0000008b15157223 */ /* 0x000fe2000001008e */
[----:B------:R-:W-:Y:S01]  /*5220*/  PRMT R142, RZ, 0x7610, R5 ;  /* 0x00007610ff8e7816 */ /* 0x000fe20000000005 */
[----:B0-----:R-:W-:Y:S01]  /*5230*/  FMUL.FTZ R18, R127, R152 ;  /* 0x000000987f127220 */ /* 0x001fe20000410000 */
[----:B------:R0:W-:Y:S01]  /*5240*/  STS [R163.X4+0x864], R128 ;  /* 0x00086480a3007388 */ /* 0x0001e20000004800 */
[----:B------:R-:W-:-:S02]  /*5250*/  FFMA.FTZ R141, R22, R21, R141 ;  /* 0x00000015168d7223 */ /* 0x000fc4000001008d */
[C---:B------:R-:W-:Y:S01]  /*5260*/  FMUL.FTZ R162, R127.reuse, R34 ;  /* 0x000000227fa27220 */ /* 0x040fe20000410000 */
[----:B------:R2:W-:Y:S01]  /*5270*/  STS [R163.X4+0x868], R130 ;  /* 0x00086882a3007388 */ /* 0x0005e20000004800 */
[C---:B------:R-:W-:Y:S02]  /*5280*/  FMUL.FTZ R164, R127.reuse, R35 ;  /* 0x000000237fa47220 */ /* 0x040fe40000410000 */
[C---:B------:R-:W-:Y:S02]  /*5290*/  FMUL.FTZ R166, R127.reuse, R146 ;  /* 0x000000927fa67220 */ /* 0x040fe40000410000 */
[C---:B------:R-:W-:Y:S02]  /*52a0*/  FMUL.FTZ R134, R127.reuse, R149 ;  /* 0x000000957f867220 */ /* 0x040fe40000410000 */
[C---:B------:R-:W-:Y:S02]  /*52b0*/  FMUL.FTZ R132, R127.reuse, R151 ;  /* 0x000000977f847220 */ /* 0x040fe40000410000 */
[----:B------:R-:W-:-:S02]  /*52c0*/  FMUL.FTZ R136, R127, R154 ;  /* 0x0000009a7f887220 */ /* 0x000fc40000410000 */
[----:B------:R-:W-:Y:S02]  /*52d0*/  FMUL.FTZ R138, R127, R153 ;  /* 0x000000997f8a7220 */ /* 0x000fe40000410000 */
[----:B------:R-:W-:Y:S02]  /*52e0*/  FMUL.FTZ R18, R105, R18 ;  /* 0x0000001269127220 */ /* 0x000fe40000410000 */
[C---:B-1----:R-:W-:Y:S02]  /*52f0*/  FMUL.FTZ R16, R127.reuse, R156 ;  /* 0x0000009c7f107220 */ /* 0x042fe40000410000 */
[C---:B------:R-:W-:Y:S01]  /*5300*/  FMUL.FTZ R20, R127.reuse, R155 ;  /* 0x0000009b7f147220 */ /* 0x040fe20000410000 */
[----:B------:R1:W-:Y:S01]  /*5310*/  STS [R163.X4+0x870], R18 ;  /* 0x00087012a3007388 */ /* 0x0003e20000004800 */
[C---:B0-----:R-:W-:Y:S02]  /*5320*/  FMUL.FTZ R128, R127.reuse, R157 ;  /* 0x0000009d7f807220 */ /* 0x041fe40000410000 */
[----:B--2---:R-:W-:-:S02]  /*5330*/  FMUL.FTZ R130, R127, R158 ;  /* 0x0000009e7f827220 */ /* 0x004fc40000410000 */
[----:B------:R-:W-:Y:S02]  /*5340*/  FFMA.FTZ R23, R23, R141, R144 ;  /* 0x0000008d17177223 */ /* 0x000fe40000010090 */
[----:B------:R-:W-:Y:S02]  /*5350*/  FMUL.FTZ R162, R95, R162 ;  /* 0x000000a25fa27220 */ /* 0x000fe40000410000 */
[----:B------:R-:W-:Y:S01]  /*5360*/  FMUL.FTZ R164, R93, R164 ;  /* 0x000000a45da47220 */ /* 0x000fe20000410000 */
[----:B-1----:R-:W-:Y:S01]  /*5370*/  PRMT R18, RZ, 0x5410, R8 ;  /* 0x00005410ff127816 */ /* 0x002fe20000000008 */
[----:B------:R-:W-:Y:S01]  /*5380*/  FMUL.FTZ R166, R99, R166 ;  /* 0x000000a663a67220 */ /* 0x000fe20000410000 */
[----:B------:R-:W-:Y:S01]  /*5390*/  STS [R163.X4+0x854], R162 ;  /* 0x000854a2a3007388 */ /* 0x000fe20000004800 */
[----:B------:R-:W-:Y:S02]  /*53a0*/  FMUL.FTZ R134, R107, R134 ;  /* 0x000000866b867220 */ /* 0x000fe40000410000 */
[----:B------:R-:W-:Y:S01]  /*53b0*/  FMUL.FTZ R132, R111, R132 ;  /* 0x000000846f847220 */ /* 0x000fe20000410000 */
[----:B------:R-:W-:Y:S01]  /*53c0*/  STS [R163.X4+0x858], R164 ;  /* 0x000858a4a3007388 */ /* 0x000fe20000004800 */
[----:B------:R-:W-:-:S02]  /*53d0*/  FMUL.FTZ R136, R109, R136 ;  /* 0x000000886d887220 */ /* 0x000fc40000410000 */
[----:B------:R-:W-:Y:S01]  /*53e0*/  FMUL.FTZ R138, R113, R138 ;  /* 0x0000008a718a7220 */ /* 0x000fe20000410000 */
[----:B------:R-:W-:Y:S01]  /*53f0*/  STS [R163.X4+0x85c], R166 ;  /* 0x00085ca6a3007388 */ /* 0x000fe20000004800 */
[----:B------:R-:W-:Y:S02]  /*5400*/  FMUL.FTZ R16, R115, R16 ;  /* 0x0000001073107220 */ /* 0x000fe40000410000 */
[----:B------:R-:W-:Y:S01]  /*5410*/  FMUL.FTZ R20, R117, R20 ;  /* 0x0000001475147220 */ /* 0x000fe20000410000 */
[----:B------:R0:W-:Y:S01]  /*5420*/  STS [R163.X4+0x86c], R134 ;  /* 0x00086c86a3007388 */ /* 0x0001e20000004800 */
[----:B------:R-:W-:Y:S02]  /*5430*/  FMUL.FTZ R128, R119, R128 ;  /* 0x0000008077807220 */ /* 0x000fe40000410000 */
[----:B------:R-:W-:Y:S01]  /*5440*/  FMUL.FTZ R130, R121, R130 ;  /* 0x0000008279827220 */ /* 0x000fe20000410000 */
[----:B------:R-:W-:Y:S01]  /*5450*/  STS [R163.X4+0x874], R132 ;  /* 0x00087484a3007388 */ /* 0x000fe20000004800 */
[----:B------:R-:W-:Y:S01]  /*5460*/  FFMA.FTZ R143, R24, R23, R143 ;  /* 0x00000017188f7223 */ /* 0x000fe2000001008f */
[----:B------:R-:W-:Y:S01]  /*5470*/  PRMT R24, RZ, 0x5410, R9 ;  /* 0x00005410ff187816 */ /* 0x000fe20000000009 */
[----:B------:R-:W-:Y:S01]  /*5480*/  FMUL.FTZ R22, R23, R100 ;  /* 0x0000006417167220 */ /* 0x000fe20000410000 */
[----:B------:R1:W-:Y:S01]  /*5490*/  STS [R163.X4+0x878], R136 ;  /* 0x00087888a3007388 */ /* 0x0003e20000004800 */
[----:B------:R-:W-:Y:S01]  /*54a0*/  FMUL.FTZ R127, R143, R102 ;  /* 0x000000668f7f7220 */ /* 0x000fe20000410000 */
[----:B0-----:R-:W-:Y:S01]  /*54b0*/  PRMT R134, RZ, 0x7610, R11 ;  /* 0x00007610ff867816 */ /* 0x001fe2000000000b */
[----:B------:R-:W-:Y:S01]  /*54c0*/  FFMA.FTZ R35, R24, -R98, R35 ;  /* 0x8000006218237223 */ /* 0x000fe20000010023 */
[----:B------:R0:W-:Y:S01]  /*54d0*/  STS [R163.X4+0x87c], R138 ;  /* 0x00087c8aa3007388 */ /* 0x0001e20000004800 */
[----:B------:R-:W-:Y:S01]  /*54e0*/  FFMA.FTZ R169, R167, -R96, R146 ;  /* 0x80000060a7a97223 */ /* 0x000fe20000010092 */
[----:B------:R-:W-:Y:S01]  /*54f0*/  PRMT R146, RZ, 0x7610, R6 ;  /* 0x00007610ff927816 */ /* 0x000fe20000000006 */
[----:B------:R-:W-:Y:S01]  /*5500*/  FFMA.FTZ R177, R171, -R92, R148 ;  /* 0x8000005cabb17223 */ /* 0x000fe20000010094 */
[----:B------:R-:W-:Y:S01]  /*5510*/  STS [R163.X4+0x880], R16 ;  /* 0x00088010a3007388 */ /* 0x000fe20000004800 */
[----:B------:R-:W-:Y:S01]  /*5520*/  FFMA.FTZ R150, R173, -R104, R150 ;  /* 0x80000068ad967223 */ /* 0x000fe20000010096 */
[----:B------:R-:W-:Y:S01]  /*5530*/  PRMT R148, RZ, 0x5410, R7 ;  /* 0x00005410ff947816 */ /* 0x000fe20000000007 */
[----:B-1----:R-:W-:Y:S01]  /*5540*/  FMUL.FTZ R136, R25, R92 ;  /* 0x0000005c19887220 */ /* 0x002fe20000410000 */
[----:B------:R1:W-:Y:S01]  /*5550*/  STS [R163.X4+0x884], R20 ;  /* 0x00088414a3007388 */ /* 0x0003e20000004800 */
[----:B------:R-:W-:Y:S01]  /*5560*/  FMUL.FTZ R181, R133, R104 ;  /* 0x0000006885b57220 */ /* 0x000fe20000410000 */
[----:B0-----:R-:W-:Y:S01]  /*5570*/  PRMT R138, RZ, 0x7610, R4 ;  /* 0x00007610ff8a7816 */ /* 0x001fe20000000004 */
[-C--:B------:R-:W-:Y:S01]  /*5580*/  FFMA.FTZ R149, R134, -R108.reuse, R149 ;  /* 0x8000006c86957223 */ /* 0x080fe20000010095 */
[----:B------:R0:W-:Y:S01]  /*5590*/  STS [R163.X4+0x888], R128 ;  /* 0x00088880a3007388 */ /* 0x0001e20000004800 */
[----:B------:R-:W-:-:S02]  /*55a0*/  FMUL.FTZ R140, R137, R108 ;  /* 0x0000006c898c7220 */ /* 0x000fc40000410000 */
[-C--:B------:R-:W-:Y:S01]  /*55b0*/  FFMA.FTZ R152, R175, -R106.reuse, R152 ;  /* 0x8000006aaf987223 */ /* 0x080fe20000010098 */
[----:B------:R2:W-:Y:S01]  /*55c0*/  STS [R163.X4+0x88c], R130 ;  /* 0x00088c82a3007388 */ /* 0x0005e20000004800 */
[----:B------:R-:W-:Y:S02]  /*55d0*/  FMUL.FTZ R187, R131, R106 ;  /* 0x0000006a83bb7220 */ /* 0x000fe40000410000 */
[----:B-1----:R-:W-:Y:S02]  /*55e0*/  FFMA.FTZ R20, R18, -R102, R147 ;  /* 0x8000006612147223 */ /* 0x002fe40000010093 */
[----:B------:R-:W-:Y:S01]  /*55f0*/  FFMA.FTZ R151, R138, -R112, R151 ;  /* 0x800000708a977223 */ /* 0x000fe20000010097 */
[----:B0-----:R-:W-:Y:S01]  /*5600*/  PRMT R128, RZ, 0x5410, R10 ;  /* 0x00005410ff807816 */ /* 0x001fe2000000000a */
[----:B------:R-:W-:Y:S02]  /*5610*/  FFMA.FTZ R16, R127, R20, RZ ;  /* 0x000000147f107223 */ /* 0x000fe400000100ff */
[----:B------:R-:W-:Y:S01]  /*5620*/  FMUL.FTZ R144, R135, R112 ;  /* 0x0000007087907220 */ /* 0x000fe20000410000 */
[----:B--2---:R-:W-:Y:S01]  /*5630*/  PRMT R163, RZ, 0x7610, R8 ;  /* 0x00007610ffa37816 */ /* 0x004fe20000000008 */
[----:B------:R-:W-:-:S02]  /*5640*/  FMUL.FTZ R130, R21, R96 ;  /* 0x0000006015827220 */ /* 0x000fc40000410000 */
[----:B------:R-:W-:Y:S02]  /*5650*/  FFMA.FTZ R132, R128, -R94, R145 ;  /* 0x8000005e80847223 */ /* 0x000fe40000010091 */
[----:B------:R-:W-:Y:S02]  /*5660*/  FFMA.FTZ R147, R163, -R100, R34 ;  /* 0x80000064a3937223 */ /* 0x000fe40000010022 */
[----:B------:R-:W-:Y:S02]  /*5670*/  FMUL.FTZ R34, R141, R98 ;  /* 0x000000628d227220 */ /* 0x000fe40000410000 */
[----:B------:R-:W-:Y:S02]  /*5680*/  FFMA.FTZ R16, R22, R147, R16 ;  /* 0x0000009316107223 */ /* 0x000fe40000010010 */
[----:B------:R-:W-:Y:S02]  /*5690*/  FMUL.FTZ R145, R139, R94 ;  /* 0x0000005e8b917220 */ /* 0x000fe40000410000 */
[----:B------:R-:W-:-:S02]  /*56a0*/  FFMA.FTZ R16, R34, R35, R16 ;  /* 0x0000002322107223 */ /* 0x000fc40000010010 */
[----:B------:R-:W-:Y:S02]  /*56b0*/  FFMA.FTZ R162, R142, -R116, R153 ;  /* 0x800000748ea27223 */ /* 0x000fe40000010099 */
[----:B------:R-:W-:Y:S02]  /*56c0*/  FFMA.FTZ R16, R130, R169, R16 ;  /* 0x000000a982107223 */ /* 0x000fe40000010010 */
[----:B------:R-:W-:Y:S02]  /*56d0*/  FFMA.FTZ R154, R183, -R110, R154 ;  /* 0x8000006eb79a7223 */ /* 0x000fe4000001009a */
        /* <DEDUP_REMOVED lines=9> */
[-C--:B------:R-:W-:Y:S02]  /*5770*/  FFMA.FTZ R156, R189, -R114.reuse, R156 ;  /* 0x80000072bd9c7223 */ /* 0x080fe4000001009c */
[----:B------:R-:W-:Y:S02]  /*5780*/  FFMA.FTZ R16, R144, R151, R16 ;  /* 0x0000009790107223 */ /* 0x000fe40000010010 */
[----:B------:R-:W-:Y:S02]  /*5790*/  FMUL.FTZ R157, R27, R114 ;  /* 0x000000721b9d7220 */ /* 0x000fe40000410000 */
[----:B------:R-:W-:Y:S02]  /*57a0*/  FFMA.FTZ R16, R153, R154, R16 ;  /* 0x0000009a99107223 */ /* 0x000fe40000010010 */
[----:B------:R-:W-:Y:S02]  /*57b0*/  FFMA.FTZ R193, R191, -R126, R158 ;  /* 0x8000007ebfc17223 */ /* 0x000fe4000001009e */
[----:B------:R-:W-:-:S02]  /*57c0*/  FFMA.FTZ R16, R155, R162, R16 ;  /* 0x000000a29b107223 */ /* 0x000fc40000010010 */
        /* <DEDUP_REMOVED lines=19> */
.L_x_4003:
[----:B------:R-:W-:Y:S05]  /*5900*/  BSYNC B0 ;  /* 0x0000000000007941 */ /* 0x000fea0003800000 */
.L_x_4002:
[----:B------:R-:W1:Y:S01]  /*5910*/  LDS R195, [R195.X4+0x950] ;  /* 0x00095000c3c37984 */ /* 0x000e620000004800 */
[----:B------:R-:W-:Y:S01]  /*5920*/  BSSY B0, `(.L_x_4004) ;  /* 0x0000006000007945 */ /* 0x000fe20003800000 */
[----:B------:R-:W-:Y:S01]  /*5930*/  FADD.FTZ R12, R172, R199 ;  /* 0x000000c7ac0c7221 */ /* 0x000fe20000010000 */
[C---:B------:R-:W-:Y:S02]  /*5940*/  IADD3 R13, R42.reuse, 0x80, RZ ;  /* 0x000000802a0d7810 */ /* 0x040fe40007ffe0ff */
[----:B0-----:R-:W-:Y:S01]  /*5950*/  IADD3 R17, R42, 0xc0, RZ ;  /* 0x000000c02a117810 */ /* 0x001fe20007ffe0ff */
[----:B------:R-:W-:Y:S05]  /*5960*/  @!P1 BRA `(.L_x_4005) ;  /* 0x0000001000009947 */ /* 0x000fea0003800000 */
[----:B-1----:R0:W-:Y:S02]  /*5970*/  RED.E.ADD.F32.FTZ.RN.STRONG.GPU [R14.64+-0xf00], R195 ;  /* 0xfff100c30e00798e */ /* 0x0021e4000c10e784 */
.L_x_4005:
[----:B------:R-:W-:Y:S05]  /*5980*/  BSYNC B0 ;  /* 0x0000000000007941 */ /* 0x000fea0003800000 */
.L_x_4004:
        /* <DEDUP_REMOVED lines=14> */
.L_x_4007:
[----:B------:R-:W-:Y:S05]  /*5a70*/  BSYNC B0 ;  /* 0x0000000000007941 */ /* 0x000fea0003800000 */
.L_x_4006:
[----:B------:R-:W1:Y:S01]  /*5a80*/  LDS R17, [R17.X4+0xb50] ;  /* 0x000b500011117984 */ /* 0x000e620000004800 */
[----:B------:R-:W-:Y:S01]  /*5a90*/  BSSY B0, `(.L_x_4008) ;  /* 0x0000005000007945 */ /* 0x000fe20003800000 */
[----:B0-----:R-:W-:Y:S02]  /*5aa0*/  IADD3 R13, R42, 0x140, RZ ;  /* 0x000001402a0d7810 */ /* 0x001fe40007ffe0ff */
[----:B------:R-:W-:Y:S01]  /*5ab0*/  LEA.HI.SX32 R195, R195, R42, 0x1b ;  /* 0x0000002ac3c37211 */ /* 0x000fe200078fdaff */
[----:B------:R-:W-:Y:S05]  /*5ac0*/  @!P0 BRA `(.L_x_4009) ;  /* 0x0000001000008947 */ /* 0x000fea0003800000 */
[----:B-1----:R0:W-:Y:S02]  /*5ad0*/  RED.E.ADD.F32.FTZ.RN.STRONG.GPU [R14.64+-0xd00], R17 ;  /* 0xfff300110e00798e */ /* 0x0021e4000c10e784 */
.L_x_4009:
[----:B------:R-:W-:Y:S05]  /*5ae0*/  BSYNC B0 ;  /* 0x0000000000007941 */ /* 0x000fea0003800000 */
.L_x_4008:
[----:B------:R-:W2:Y:S01]  /*5af0*/  LDS R195, [R195.X4+0xc50] ;  /* 0x000c5000c3c37984 */ /* 0x000ea20000004800 */
[----:B------:R-:W-:Y:S01]  /*5b00*/  BSSY B0, `(.L_x_4010) ;  /* 0x0000005000007945 */ /* 0x000fe20003800000 */
[----:B01----:R-:W-:Y:S02]  /*5b10*/  IADD3 R17, R42, 0x180, RZ ;  /* 0x000001802a117810 */ /* 0x003fe40007ffe0ff */
[----:B------:R-:W-:Y:S01]  /*5b20*/  LEA.HI.SX32 R13, R13, R42, 0x1b ;  /* 0x0000002a0d0d7211 */ /* 0x000fe200078fdaff */
[----:B------:R-:W-:Y:S05]  /*5b30*/  @!P1 BRA `(.L_x_4011) ;  /* 0x0000001000009947 */ /* 0x000fea0003800000 */
[----:B--2---:R0:W-:Y:S02]  /*5b40*/  RED.E.ADD.F32.FTZ.RN.STRONG.GPU [R14.64+-0xc00], R195 ;  /* 0xfff400c30e00798e */ /* 0x0041e4000c10e784 */
.L_x_4011:
[----:B------:R-:W-:Y:S05]  /*5b50*/  BSYNC B0 ;  /* 0x0000000000007941 */ /* 0x000fea0003800000 */
.L_x_4010:
[----:B------:R-:W1:Y:S01]  /*5b60*/  LDS R13, [R13.X4+0xd50] ;  /* 0x000d50000d0d7984 */ /* 0x000e620000004800 */
[----:B------:R-:W-:Y:S01]  /*5b70*/  BSSY B0, `(.L_x_4012) ;  /* 0x0000005000007945 */ /* 0x000fe20003800000 */
[----:B0-2---:R-:W-:-:S02]  /*5b80*/  IADD3 R195, R42, 0x1c0, RZ ;  /* 0x000001c02ac37810 */ /* 0x005fc40007ffe0ff */
[----:B------:R-:W-:Y:S01]  /*5b90*/  LEA.HI.SX32 R17, R17, R42, 0x1b ;  /* 0x0000002a11117211 */ /* 0x000fe200078fdaff */
[----:B------:R-:W-:Y:S05]  /*5ba0*/  @!P2 BRA `(.L_x_4013) ;  /* 0x000000100000a947 */ /* 0x000fea0003800000 */
[----:B-1----:R0:W-:Y:S02]  /*5bb0*/  RED.E.ADD.F32.FTZ.RN.STRONG.GPU [R14.64+-0xb00], R13 ;  /* 0xfff5000d0e00798e */ /* 0x0021e4000c10e784 */
.L_x_4013:
[----:B------:R-:W-:Y:S05]  /*5bc0*/  BSYNC B0 ;  /* 0x0000000000007941 */ /* 0x000fea0003800000 */
.L_x_4012:
[----:B------:R-:W2:Y:S01]  /*5bd0*/  LDS R17, [R17.X4+0xe50] ;  /* 0x000e500011117984 */ /* 0x000ea20000004800 */
[----:B------:R-:W-:Y:S01]  /*5be0*/  BSSY B0, `(.L_x_4014) ;  /* 0x0000005000007945 */ /* 0x000fe20003800000 */
[----:B01----:R-:W-:Y:S02]  /*5bf0*/  IADD3 R13, R42, 0x200, RZ ;  /* 0x000002002a0d7810 */ /* 0x003fe40007ffe0ff */
[----:B------:R-:W-:Y:S01]  /*5c00*/  LEA.HI.SX32 R195, R195, R42, 0x1b ;  /* 0x0000002ac3c37211 */ /* 0x000fe200078fdaff */
[----:B------:R-:W-:Y:S05]  /*5c10*/  @!P3 BRA `(.L_x_4015) ;  /* 0x000000100000b947 */ /* 0x000fea0003800000 */
[----:B--2---:R0:W-:Y:S02]  /*5c20*/  RED.E.ADD.F32.FTZ.RN.STRONG.GPU [R14.64+-0xa00], R17 ;  /* 0xfff600110e00798e */ /* 0x0041e4000c10e784 */
.L_x_4015:
[----:B------:R-:W-:Y:S05]  /*5c30*/  BSYNC B0 ;  /* 0x0000000000007941 */ /* 0x000fea0003800000 */
.L_x_4014:
[----:B------:R-:W1:Y:S01]  /*5c40*/  LDS R195, [R195.X4+0xf50] ;  /* 0x000f5000c3c37984 */ /* 0x000e620000004800 */
[----:B------:R-:W-:Y:S01]  /*5c50*/  BSSY B0, `(.L_x_4016) ;  /* 0x0000004000007945 */ /* 0x000fe20003800000 */
[----:B------:R-:W-:Y:S01]  /*5c60*/  LEA.HI.SX32 R13, R13, R42, 0x1b ;  /* 0x0000002a0d0d7211 */ /* 0x000fe200078fdaff */
[----:B------:R-:W-:Y:S05]  /*5c70*/  @!P4 BRA `(.L_x_4017) ;  /* 0x000000100000c947 */ /* 0x000fea0003800000 */
[----:B-1----:R1:W-:Y:S02]  /*5c80*/  RED.E.ADD.F32.FTZ.RN.STRONG.GPU [R14.64+-0x900], R195 ;  /* 0xfff700c30e00798e */ /* 0x0023e4000c10e784 */
.L_x_4017:
[----:B------:R-:W-:Y:S05]  /*5c90*/  BSYNC B0 ;  /* 0x0000000000007941 */ /* 0x000fea0003800000 */
.L_x_4016:
[----:B------:R-:W3:Y:S01]  /*5ca0*/  LDS R13, [R13.X4+0x1050] ;  /* 0x001050000d0d7984 */ /* 0x000ee20000004800 */
[----:B------:R-:W-:Y:S01]  /*5cb0*/  BSSY B0, `(.L_x_4018) ;  /* 0x0000005000007945 */ /* 0x000fe20003800000 */
[----:B0-2---:R-:W-:-:S02]  /*5cc0*/  IADD3 R17, R42, 0x240, RZ ;  /* 0x000002402a117810 */ /* 0x005fc40007ffe0ff */
[----:B-1----:R-:W-:Y:S01]  /*5cd0*/  IADD3 R195, R42, 0x280, RZ ;  /* 0x000002802ac37810 */ /* 0x002fe20007ffe0ff */
[----:B------:R-:W-:Y:S05]  /*5ce0*/  @!P5 BRA `(.L_x_4019) ;  /* 0x000000100000d947 */ /* 0x000fea0003800000 */
[----:B---3--:R0:W-:Y:S02]  /*5cf0*/  RED.E.ADD.F32.FTZ.RN.STRONG.GPU [R14.64+-0x800], R13 ;  /* 0xfff8000d0e00798e */ /* 0x0081e4000c10e784 */
.L_x_4019:
[----:B------:R-:W-:Y:S05]  /*5d00*/  BSYNC B0 ;  /* 0x0000000000007941 */ /* 0x000fea0003800000 */
.L_x_4018:
        /* <DEDUP_REMOVED lines=14> */
.L_x_4021:
[----:B------:R-:W-:Y:S05]  /*5df0*/  BSYNC B0 ;  /* 0x0000000000007941 */ /* 0x000fea0003800000 */
.L_x_4020:
[----:B------:R-:W1:Y:S01]  /*5e00*/  LDS R195, [R195.X4+0x1250] ;  /* 0x00125000c3c37984 */ /* 0x000e620000004800 */
[----:B------:R-:W-:Y:S01]  /*5e10*/  BSSY B0, `(.L_x_4022) ;  /* 0x0000005000007945 */ /* 0x000fe20003800000 */
[----:B0-----:R-:W-:-:S02]  /*5e20*/  IADD3 R17, R42, 0x300, RZ ;  /* 0x000003002a117810 */ /* 0x001fc40007ffe0ff */
[----:B------:R-:W-:Y:S01]  /*5e30*/  LEA.HI.SX32 R13, R13, R42, 0x1b ;  /* 0x0000002a0d0d7211 */ /* 0x000fe200078fdaff */
[----:B------:R-:W-:Y:S05]  /*5e40*/  @!P0 BRA `(.L_x_4023) ;  /* 0x0000001000008947 */ /* 0x000fea0003800000 */
[----:B-1----:R0:W-:Y:S02]  /*5e50*/  RED.E.ADD.F32.FTZ.RN.STRONG.GPU [R14.64+-0x600], R195 ;  /* 0xfffa00c30e00798e */ /* 0x0021e4000c10e784 */
.L_x_4023:
[----:B------:R-:W-:Y:S05]  /*5e60*/  BSYNC B0 ;  /* 0x0000000000007941 */ /* 0x000fea0003800000 */
.L_x_4022:
[----:B------:R-:W2:Y:S01]  /*5e70*/  LDS R13, [R13.X4+0x1350] ;  /* 0x001350000d0d7984 */ /* 0x000ea20000004800 */
[----:B------:R-:W-:Y:S01]  /*5e80*/  BSSY B0, `(.L_x_4024) ;  /* 0x0000005000007945 */ /* 0x000fe20003800000 */
[----:B01----:R-:W-:Y:S02]  /*5e90*/  IADD3 R195, R42, 0x340, RZ ;  /* 0x000003402ac37810 */ /* 0x003fe40007ffe0ff */
[----:B------:R-:W-:Y:S01]  /*5ea0*/  LEA.HI.SX32 R17, R17, R42, 0x1b ;  /* 0x0000002a11117211 */ /* 0x000fe200078fdaff */
[----:B------:R-:W-:Y:S05]  /*5eb0*/  @!P1 BRA `(.L_x_4025) ;  /* 0x0000001000009947 */ /* 0x000fea0003800000 */
[----:B--2---:R0:W-:Y:S02]  /*5ec0*/  RED.E.ADD.F32.FTZ.RN.STRONG.GPU [R14.64+-0x500], R13 ;  /* 0xfffb000d0e00798e */ /* 0x0041e4000c10e784 */
.L_x_4025:
[----:B------:R-:W-:Y:S05]  /*5ed0*/  BSYNC B0 ;  /* 0x0000000000007941 */ /* 0x000fea0003800000 */
.L_x_4024:
[----:B------:R-:W1:Y:S01]  /*5ee0*/  LDS R17, [R17.X4+0x1450] ;  /* 0x0014500011117984 */ /* 0x000e620000004800 */
[----:B------:R-:W-:Y:S01]  /*5ef0*/  BSSY B0, `(.L_x_4026) ;  /* 0x0000005000007945 */ /* 0x000fe20003800000 */
[----:B0-2---:R-:W-:Y:S02]  /*5f00*/  IADD3 R13, R42, 0x380, RZ ;  /* 0x000003802a0d7810 */ /* 0x005fe40007ffe0ff */
[----:B------:R-:W-:Y:S01]  /*5f10*/  LEA.HI.SX32 R195, R195, R42, 0x1b ;  /* 0x0000002ac3c37211 */ /* 0x000fe200078fdaff */
[----:B------:R-:W-:Y:S05]  /*5f20*/  @!P2 BRA `(.L_x_4027) ;  /* 0x000000100000a947 */ /* 0x000fea0003800000 */
[----:B-1----:R0:W-:Y:S02]  /*5f30*/  RED.E.ADD.F32.FTZ.RN.STRONG.GPU [R14.64+-0x400], R17 ;  /* 0xfffc00110e00798e */ /* 0x0021e4000c10e784 */
.L_x_4027:
[----:B------:R-:W-:Y:S05]  /*5f40*/  BSYNC B0 ;  /* 0x0000000000007941 */ /* 0x000fea0003800000 */
.L_x_4026:
[----:B------:R-:W2:Y:S01]  /*5f50*/  LDS R195, [R195.X4+0x1550] ;  /* 0x00155000c3c37984 */ /* 0x000ea20000004800 */
[----:B------:R-:W-:Y:S01]  /*5f60*/  BSSY B0, `(.L_x_4028) ;  /* 0x0000005000007945 */ /* 0x000fe20003800000 */
[----:B01----:R-:W-:-:S02]  /*5f70*/  IADD3 R17, R42, 0x3c0, RZ ;  /* 0x000003c02a117810 */ /* 0x003fc40007ffe0ff */
[----:B------:R-:W-:Y:S01]  /*5f80*/  LEA.HI.SX32 R13, R13, R42, 0x1b ;  /* 0x0000002a0d0d7211 */ /* 0x000fe200078fdaff */
[----:B------:R-:W-:Y:S05]  /*5f90*/  @!P3 BRA `(.L_x_4029) ;  /* 0x000000100000b947 */ /* 0x000fea0003800000 */
[----:B--2---:R0:W-:Y:S02]  /*5fa0*/  RED.E.ADD.F32.FTZ.RN.STRONG.GPU [R14.64+-0x300], R195 ;  /* 0xfffd00c30e00798e */ /* 0x0041e4000c10e784 */
.L_x_4029:
[----:B------:R-:W-:Y:S05]  /*5fb0*/  BSYNC B0 ;  /* 0x0000000000007941 */ /* 0x000fea0003800000 */
.L_x_4028:
[----:B------:R-:W1:Y:S01]  /*5fc0*/  LDS R13, [R13.X4+0x1650] ;  /* 0x001650000d0d7984 */ /* 0x000e620000004800 */
[----:B------:R-:W-:Y:S01]  /*5fd0*/  BSSY B0, `(.L_x_4030) ;  /* 0x0000004000007945 */ /* 0x000fe20003800000 */
[----:B------:R-:W-:Y:S01]  /*5fe0*/  LEA.HI.SX32 R17, R17, R42, 0x1b ;  /* 0x0000002a11117211 */ /* 0x000fe200078fdaff */
[----:B------:R-:W-:Y:S05]  /*5ff0*/  @!P4 BRA `(.L_x_4031) ;  /* 0x000000100000c947 */ /* 0x000fea0003800000 */
[----:B-1----:R1:W-:Y:S02]  /*6000*/  RED.E.ADD.F32.FTZ.RN.STRONG.GPU [R14.64+-0x200], R13 ;  /* 0xfffe000d0e00798e */ /* 0x0023e4000c10e784 */
.L_x_4031:
[----:B------:R-:W-:Y:S05]  /*6010*/  BSYNC B0 ;  /* 0x0000000000007941 */ /* 0x000fea0003800000 */
.L_x_4030:
[----:B------:R-:W3:Y:S01]  /*6020*/  LDS R17, [R17.X4+0x1750] ;  /* 0x0017500011117984 */ /* 0x000ee20000004800 */
[----:B------:R-:W-:Y:S01]  /*6030*/  BSSY B0, `(.L_x_4032) ;  /* 0x0000003000007945 */ /* 0x000fe20003800000 */
[----:B------:R-:W-:Y:S05]  /*6040*/  @!P5 BRA `(.L_x_4033) ;  /* 0x000000100000d947 */ /* 0x000fea0003800000 */
[----:B---3--:R3:W-:Y:S02]  /*6050*/  RED.E.ADD.F32.FTZ.RN.STRONG.GPU [R14.64+-0x100], R17 ;  /* 0xffff00110e00798e */ /* 0x0087e4000c10e784 */
.L_x_4033:
[----:B------:R-:W-:Y:S05]  /*6060*/  BSYNC B0 ;  /* 0x0000000000007941 */ /* 0x000fea0003800000 */
.L_x_4032:
[----:B01-3--:R-:W0:Y:S01]  /*6070*/  SHFL.DOWN PT, R15, R26, 0x1, 0x1f ;  /* 0x08201f001a0f7f89 */ /* 0x00be2200000e0000 */
[C---:B------:R-:W-:Y:S01]  /*6080*/  ISETP.GT.AND P0, PT, R43.reuse, 0x1e, PT ;  /* 0x0000001e2b00780c */ /* 0x040fe20003f04270 */
        /* <DEDUP_REMOVED lines=61> */
[----:B------:R-:W-:Y:S02]  /*6460*/  FMUL.FTZ R13, R122, R133 ;  /* 0x000000857a0d7220 */ /* 0x000fe40000410000 */
[----:B------:R-:W-:Y:S02]  /*6470*/  FFMA.FTZ R154, R183, R129, R154 ;  /* 0x00000081b79a7223 */ /* 0x000fe4000001009a */
[----:B------:R-:W-:-:S02]  /*6480*/  FMUL.FTZ R150, R150, R13 ;  /* 0x0000000d96967220 */ /* 0x000fc40000410000 */
        /* <DEDUP_REMOVED lines=20> */
[----:B-1----:R-:W-:Y:S01]  /*65d0*/  @!P0 FADD.FTZ R12, R12, R15 ;  /* 0x0000000f0c0c8221 */ /* 0x002fe20000010000 */
[----:B------:R-:W-:Y:S01]  /*65e0*/  MOV R13, R26 ;  /* 0x0000001a000d7202 */ /* 0x000fe20000000f00 */
[----:B------:R-:W-:-:S02]  /*65f0*/  FMUL.FTZ R15, R122, R143 ;  /* 0x0000008f7a0f7220 */ /* 0x000fc40000410000 */
[----:B------:R-:W-:Y:S02]  /*6600*/  FADD.FTZ R71, R140, R71 ;  /* 0x000000478c477221 */ /* 0x000fe40000010000 */
[----:B------:R-:W-:Y:S01]  /*6610*/  FMUL.FTZ R15, R20, R15 ;  /* 0x0000000f140f7220 */ /* 0x000fe20000410000 */
[----:B------:R0:W-:Y:S01]  /*6620*/  @!P1 STS.64 [R49.X8+0x18d8], R12 ;  /* 0x0018d80c31009388 */ /* 0x0001e20000008a00 */
[----:B------:R-:W-:Y:S02]  /*6630*/  FADD.FTZ R88, R135, R88 ;  /* 0x0000005887587221 */ /* 0x000fe40000010000 */
        /* <DEDUP_REMOVED lines=30> */
.L_x_4035:
[----:B0-----:R-:W-:Y:S05]  /*6820*/  BSYNC B0 ;  /* 0x0000000000007941 */ /* 0x001fea0003800000 */
.L_x_4034:
[----:B------:R-:W-:Y:S02]  /*6830*/  IADD3 R125, R125, 0x1, RZ ;  /* 0x000000017d7d7810 */ /* 0x000fe40007ffe0ff */
[----:B------:R-:W-:Y:S02]  /*6840*/  IADD3 R124, P1, R124, 0x1, RZ ;  /* 0x000000017c7c7810 */ /* 0x000fe40007f3e0ff */
[----:B------:R-:W-:Y:S02]  /*6850*/  ISETP.GE.AND P0, PT, R125, c[0x0][0x16c], PT ;  /* 0x00005b007d007a0c */ /* 0x000fe40003f06270 */
[----:B------:R-:W-:-:S11]  /*6860*/  IADD3.X R123, RZ, R123, RZ, P1, !PT ;  /* 0x0000007bff7b7210 */ /* 0x000fd60000ffe4ff */
[----:B--2---:R-:W-:Y:S01]  /*6870*/  @P0 CALL.REL.NOINC `(.L_x_3988) ;  /* 0x0000001000000944 */ /* 0x004fe20003c00000 */
[----:B------:R-:W-:Y:S05]  /*6880*/  BRA `(.L_x_4036) ;  /* 0xffffcb5000007947 */ /* 0x000fea000383ffff */
.L_x_3988:
[----:B------:R-:W-:Y:S06]  /*6890*/  BAR.SYNC.DEFER_BLOCKING 0x0 ;  /* 0x0000000000007b1d */ /* 0x000fec0000010000 */
[----:B------:R-:W2:Y:S04]  /*68a0*/  LDG.E.128 R4, [R32.64] ;  /* 0x0000000420047981 */ /* 0x000ea8000c1e1d00 */
[----:B------:R-:W3:Y:S01]  /*68b0*/  LDG.E.128 R8, [R32.64+0x200] ;  /* 0x0002000420087981 */ /* 0x000ee2000c1e1d00 */
[----:B------:R-:W-:-:S03]  /*68c0*/  IADD3 R48, R48, 0x1, RZ ;  /* 0x0000000130307810 */ /* 0x000fc60007ffe0ff */
        /* <DEDUP_REMOVED lines=13> */
[----:B------:R0:W1:Y:S01]  /*69a0*/  LDS.128 R4, [R57.X16+0x10] ;  /* 0x0000100039047984 */ /* 0x000062000000cc00 */
[----:B------:R-:W-:-:S03]  /*69b0*/  FADD.FTZ R13, R13, R38 ;  /* 0x000000260d0d7221 */ /* 0x000fc60000010000 */
[----:B------:R-:W-:Y:S01]  /*69c0*/  BAR.SYNC.DEFER_BLOCKING 0x0 ;  /* 0x0000000000007b1d */ /* 0x000fe20000010000 */
[----:B------:R-:W-:Y:S01]  /*69d0*/  @!P2 FMUL.FTZ R8, R16, -1.4426950216293334961 ;  /* 0xbfb8aa3b1008a820 */ /* 0x000fe20000410000 */
[----:B------:R-:W-:Y:S02]  /*69e0*/  FSETP.GTU.FTZ.AND P4, PT, R17, 20, PT ;  /* 0x41a000001100780b */ /* 0x000fe40003f9c000 */
[----:B------:R-:W-:Y:S02]  /*69f0*/  FSETP.GTU.FTZ.AND P5, PT, R13, 20, PT ;  /* 0x41a000000d00780b */ /* 0x000fe40003fbc000 */
[----:B------:R-:W-:Y:S01]  /*6a00*/  @!P3 FMUL.FTZ R10, R12, -1.4426950216293334961 ;  /* 0xbfb8aa3b0c0ab820 */ /* 0x000fe20000410000 */
[----:B------:R-:W2:Y:S01]  /*6a10*/  @!P2 MUFU.EX2 R8, R8 ;  /* 0x000000080008a308 */ /* 0x000ea20000000800 */
[----:B0-----:R-:W-:-:S07]  /*6a20*/  IADD3 R57, R52, -0x1, RZ ;  /* 0xffffffff34397810 */ /* 0x001fce0007ffe0ff */
[----:B------:R-:W0:Y:S01]  /*6a30*/  @!P3 MUFU.EX2 R10, R10 ;  /* 0x0000000a000ab308 */ /* 0x000e220000000800 */
[----:B------:R-:W-:Y:S02]  /*6a40*/  @!P4 FMUL.FTZ R11, R17, -1.4426950216293334961 ;  /* 0xbfb8aa3b110bc820 */ /* 0x000fe40000410000 */
[----:B------:R-:W-:Y:S02]  /*6a50*/  @!P5 FMUL.FTZ R12, R13, -1.4426950216293334961 ;  /* 0xbfb8aa3b0d0cd820 */ /* 0x000fe40000410000 */
[----:B--2---:R-:W-:-:S03]  /*6a60*/  @!P2 FADD.FTZ R9, R8, 1 ;  /* 0x3f8000000809a421 */ /* 0x004fc60000010000 */
[----:B------:R-:W2:Y:S01]  /*6a70*/  @!P4 MUFU.EX2 R11, R11 ;  /* 0x0000000b000bc308 */ /* 0x000ea20000000800 */
[----:B0-----:R-:W-:-:S07]  /*6a80*/  @!P3 FADD.FTZ R8, R10, 1 ;  /* 0x3f8000000a08b421 */ /* 0x001fce0000010000 */
[----:B------:R0:W3:Y:S08]  /*6a90*/  @!P2 MUFU.RCP R16, R9 ;  /* 0x000000090010a308 */ /* 0x0000f00000001000 */
[----:B------:R-:W4:Y:S01]  /*6aa0*/  @!P3 MUFU.RCP R13, R8 ;  /* 0x00000008000db308 */ /* 0x000f220000001000 */
[----:B0-----:R-:W-:Y:S01]  /*6ab0*/  PRMT R9, RZ, 0x5410, R14 ;  /* 0x00005410ff097816 */ /* 0x001fe2000000000e */
[----:B--2---:R-:W-:-:S04]  /*6ac0*/  @!P4 FADD.FTZ R11, R11, 1 ;  /* 0x3f8000000b0bc421 */ /* 0x004fc80000010000 */
[----:B------:R-:W-:Y:S01]  /*6ad0*/  FADD.FTZ R17, R9, R38 ;  /* 0x0000002609117221 */ /* 0x000fe20000010000 */
[----:B------:R-:W-:Y:S01]  /*6ae0*/  PRMT R9, RZ, 0x7610, R14 ;  /* 0x00007610ff097816 */ /* 0x000fe2000000000e */
[----:B------:R-:W0:Y:S01]  /*6af0*/  @!P5 MUFU.EX2 R12, R12 ;  /* 0x0000000c000cd308 */ /* 0x000e220000000800 */
[----:B---3--:R-:W-:Y:S02]  /*6b00*/  @!P2 FMUL.FTZ R79, R79, R16 ;  /* 0x000000104f4fa220 */ /* 0x008fe40000410000 */
[----:B------:R-:W-:Y:S01]  /*6b10*/  FSETP.GTU.FTZ.AND P6, PT, R17, 20, PT ;  /* 0x41a000001100780b */ /* 0x000fe20003fdc000 */
[--C-:B------:R-:W-:Y:S01]  /*6b20*/  FADD.FTZ R18, R9, R38.reuse ;  /* 0x0000002609127221 */ /* 0x100fe20000010000 */
[--C-:B------:R-:W-:Y:S02]  /*6b30*/  PRMT R9, RZ, 0x5410, R15.reuse ;  /* 0x00005410ff097816 */ /* 0x100fe4000000000f */
[----:B------:R-:W-:Y:S01]  /*6b40*/  PRMT R15, RZ, 0x7610, R15 ;  /* 0x00007610ff0f7816 */ /* 0x000fe2000000000f */
[----:B------:R-:W2:Y:S01]  /*6b50*/  @!P4 MUFU.RCP R14, R11 ;  /* 0x0000000b000ec308 */ /* 0x000ea20000001000 */
[----:B------:R-:W-:Y:S01]  /*6b60*/  FSETP.GTU.FTZ.AND P0, PT, R18, 20, PT ;  /* 0x41a000001200780b */ /* 0x000fe20003f1c000 */
[----:B------:R-:W-:-:S02]  /*6b70*/  FADD.FTZ R19, R9, R38 ;  /* 0x0000002609137221 */ /* 0x000fc40000010000 */
[----:B------:R-:W-:Y:S02]  /*6b80*/  FADD.FTZ R15, R15, R38 ;  /* 0x000000260f0f7221 */ /* 0x000fe40000010000 */
[----:B----4-:R-:W-:Y:S01]  /*6b90*/  @!P3 FMUL.FTZ R80, R80, R13 ;  /* 0x0000000d5050b220 */ /* 0x010fe20000410000 */
[----:B------:R-:W-:Y:S01]  /*6ba0*/  FSETP.GTU.FTZ.AND P1, PT, R19, 20, PT ;  /* 0x41a000001300780b */ /* 0x000fe20003f3c000 */
[----:B------:R-:W-:Y:S01]  /*6bb0*/  @!P6 FMUL.FTZ R9, R17, -1.4426950216293334961 ;  /* 0xbfb8aa3b1109e820 */ /* 0x000fe20000410000 */
[----:B------:R-:W-:Y:S01]  /*6bc0*/  FSETP.GTU.FTZ.AND P2, PT, R15, 20, PT ;  /* 0x41a000000f00780b */ /* 0x000fe20003f5c000 */
[----:B0-----:R-:W-:Y:S02]  /*6bd0*/  @!P5 FADD.FTZ R12, R12, 1 ;  /* 0x3f8000000c0cd421 */ /* 0x001fe40000010000 */
[----:B------:R1:W-:Y:S02]  /*6be0*/  @!P6 MUFU.EX2 R10, R9 ;  /* 0x00000009000ae308 */ /* 0x0003e40000000800 */
[----:B------:R-:W-:-:S02]  /*6bf0*/  @!P0 FMUL.FTZ R8, R18, -1.4426950216293334961 ;  /* 0xbfb8aa3b12088820 */ /* 0x000fc40000410000 */
[----:B--2---:R-:W-:Y:S02]  /*6c00*/  @!P4 FMUL.FTZ R81, R81, R14 ;  /* 0x0000000e5151c220 */ /* 0x004fe40000410000 */
[----:B------:R-:W-:Y:S02]  /*6c10*/  IMAD R18, R159, c[0x0][0x2d8], RZ ;  /* 0x0000b6009f127a24 */ /* 0x000fe400078e02ff */
[----:B------:R0:W2:Y:S01]  /*6c20*/  @!P0 MUFU.EX2 R13, R8 ;  /* 0x00000008000d8308 */ /* 0x0000a20000000800 */
[----:B-1----:R-:W-:Y:S01]  /*6c30*/  PRMT R9, RZ, 0x5410, R4 ;  /* 0x00005410ff097816 */ /* 0x002fe20000000004 */
[----:B------:R-:W-:Y:S02]  /*6c40*/  @!P2 FMUL.FTZ R11, R15, -1.4426950216293334961 ;  /* 0xbfb8aa3b0f0ba820 */ /* 0x000fe40000410000 */
[----:B------:R-:W-:Y:S02]  /*6c50*/  IMAD R21, R39, c[0x0][0x2dc], R18 ;  /* 0x0000b70027157a24 */ /* 0x000fe400078e0212 */
        /* <DEDUP_REMOVED lines=8> */
[----:B--2---:R-:W-:-:S03]  /*6ce0*/  @!P0 FADD.FTZ R13, R13, 1 ;  /* 0x3f8000000d0d8421 */ /* 0x004fc60000010000 */
[----:B------:R-:W-:Y:S01]  /*6cf0*/  FSETP.GTU.FTZ.AND P4, PT, R17, 20, PT ;  /* 0x41a000001100780b */ /* 0x000fe20003f9c000 */
[----:B------:R1:W2:Y:S06]  /*6d00*/  @!P1 MUFU.EX2 R14, R4 ;  /* 0x00000004000e9308 */ /* 0x0002ac0000000800 */
[----:B------:R-:W-:Y:S02]  /*6d10*/  @!P3 FMUL.FTZ R16, R16, -1.4426950216293334961 ;  /* 0xbfb8aa3b1010b820 */ /* 0x000fe40000410000 */
[----:B------:R3:W4:Y:S01]  /*6d20*/  @!P2 MUFU.EX2 R15, R11 ;  /* 0x0000000b000fa308 */ /* 0x0007220000000800 */
[----:B-1----:R-:W-:-:S02]  /*6d30*/  @!P6 FADD.FTZ R4, R10, 1 ;  /* 0x3f8000000a04e421 */ /* 0x002fc40000010000 */
[----:B0-----:R-:W-:Y:S02]  /*6d40*/  @!P5 FMUL.FTZ R82, R82, R19 ;  /* 0x000000135252d220 */ /* 0x001fe40000410000 */
[----:B------:R-:W-:Y:S02]  /*6d50*/  IMAD R19, R37, c[0x0][0x2e0], RZ ;  /* 0x0000b80025137a24 */ /* 0x000fe400078e02ff */
[----:B------:R-:W-:Y:S01]  /*6d60*/  @!P4 FMUL.FTZ R17, R17, -1.4426950216293334961 ;  /* 0xbfb8aa3b1111c820 */ /* 0x000fe20000410000 */
[----:B------:R-:W0:Y:S01]  /*6d70*/  @!P6 MUFU.RCP R4, R4 ;  /* 0x000000040004e308 */ /* 0x000e220000001000 */
[----:B---3--:R-:W-:-:S04]  /*6d80*/  IMAD.WIDE.U32 R10, R39, c[0x0][0x2d8], R8 ;  /* 0x0000b600270a7a25 */ /* 0x008fc800078e0008 */
[----:B--2---:R-:W-:Y:S01]  /*6d90*/  @!P1 FADD.FTZ R14, R14, 1 ;  /* 0x3f8000000e0e9421 */ /* 0x004fe20000010000 */
[----:B------:R-:W-:Y:S01]  /*6da0*/  IADD3 R11, R11, R21, RZ ;  /* 0x000000150b0b7210 */ /* 0x000fe20007ffe0ff */
[----:B------:R-:W-:Y:S01]  /*6db0*/  IMAD R19, R0, c[0x0][0x2e4], R19 ;  /* 0x0000b90000137a24 */ /* 0x000fe200078e0213 */
[----:B------:R-:W1:Y:S01]  /*6dc0*/  @!P3 MUFU.EX2 R16, R16 ;  /* 0x000000100010b308 */ /* 0x000e620000000800 */
[----:B----4-:R-:W-:Y:S02]  /*6dd0*/  @!P2 FADD.FTZ R15, R15, 1 ;  /* 0x3f8000000f0fa421 */ /* 0x010fe40000010000 */
[----:B------:R-:W-:-:S05]  /*6de0*/  IMAD.WIDE.U32 R8, R39, c[0x0][0x2f8], R8 ;  /* 0x0000be0027087a25 */ /* 0x000fca00078e0008 */
[----:B------:R2:W3:Y:S01]  /*6df0*/  @!P0 MUFU.RCP R21, R13 ;  /* 0x0000000d00158308 */ /* 0x0004e20000001000 */
[----:B0-----:R-:W-:-:S07]  /*6e00*/  @!P6 FMUL.FTZ R83, R83, R4 ;  /* 0x000000045353e220 */ /* 0x001fce0000410000 */
[----:B------:R-:W0:Y:S01]  /*6e10*/  @!P1 MUFU.RCP R14, R14 ;  /* 0x0000000e000e9308 */ /* 0x000e220000001000 */
[--C-:B--2---:R-:W-:Y:S01]  /*6e20*/  PRMT R13, RZ, 0x5410, R5.reuse ;  /* 0x00005410ff0d7816 */ /* 0x104fe20000000005 */
[----:B-1----:R-:W-:Y:S01]  /*6e30*/  @!P3 FADD.FTZ R16, R16, 1 ;  /* 0x3f8000001010b421 */ /* 0x002fe20000010000 */
[----:B------:R-:W-:-:S03]  /*6e40*/  PRMT R5, RZ, 0x7610, R5 ;  /* 0x00007610ff057816 */ /* 0x000fc60000000005 */
[--C-:B------:R-:W-:Y:S02]  /*6e50*/  FADD.FTZ R12, R13, R38.reuse ;  /* 0x000000260d0c7221 */ /* 0x100fe40000010000 */
[----:B------:R-:W-:Y:S01]  /*6e60*/  FADD.FTZ R18, R5, R38 ;  /* 0x0000002605127221 */ /* 0x000fe20000010000 */
[----:B------:R-:W1:Y:S01]  /*6e70*/  @!P2 MUFU.RCP R15, R15 ;  /* 0x0000000f000fa308 */ /* 0x000e620000001000 */
[----:B------:R-:W-:Y:S01]  /*6e80*/  IMAD.WIDE.U32 R4, R0, c[0x0][0x2e0], R10 ;  /* 0x0000b80000047a25 */ /* 0x000fe200078e000a */
[----:B------:R-:W-:Y:S02]  /*6e90*/  PRMT R11, RZ, 0x5410, R6 ;  /* 0x00005410ff0b7816 */ /* 0x000fe40000000006 */
[----:B------:R-:W-:Y:S01]  /*6ea0*/  FSETP.GTU.FTZ.AND P5, PT, R12, 20, PT ;  /* 0x41a000000c00780b */ /* 0x000fe20003fbc000 */
[----:B---3--:R-:W-:Y:S01]  /*6eb0*/  @!P0 FMUL.FTZ R84, R84, R21 ;  /* 0x0000001554548220 */ /* 0x008fe20000410000 */
[----:B------:R-:W-:Y:S01]  /*6ec0*/  IADD3 R13, R5, R19, RZ ;  /* 0x00000013050d7210 */ /* 0x000fe20007ffe0ff */
[----:B------:R-:W-:Y:S01]  /*6ed0*/  FADD.FTZ R19, R11, R38 ;  /* 0x000000260b137221 */ /* 0x000fe20000010000 */
[----:B------:R-:W-:Y:S01]  /*6ee0*/  LEA R10, P6, R4, c[0x0][0x330], 0x1 ;  /* 0x0000cc00040a7a11 */ /* 0x000fe200078c08ff */
[----:B------:R-:W2:Y:S01]  /*6ef0*/  @!P3 MUFU.RCP R16, R16 ;  /* 0x000000100010b308 */ /* 0x000ea20000001000 */
[----:B------:R-:W-:Y:S01]  /*6f00*/  FSETP.GTU.FTZ.AND P0, PT, R18, 20, PT ;  /* 0x41a000001200780b */ /* 0x000fe20003f1c000 */
[----:B0-----:R-:W-:Y:S01]  /*6f10*/  @!P1 FMUL.FTZ R85, R85, R14 ;  /* 0x0000000e55559220 */ /* 0x001fe20000410000 */
[----:B------:R-:W-:-:S02]  /*6f20*/  LEA.HI.X R11, R4, c[0x0][0x334], R13, 0x1, P6 ;  /* 0x0000cd00040b7a11 */ /* 0x000fc400030f0c0d */
[----:B------:R-:W-:Y:S02]  /*6f30*/  PRMT R13, RZ, 0x7610, R6 ;  /* 0x00007610ff0d7816 */ /* 0x000fe40000000006 */
[----:B------:R-:W-:Y:S01]  /*6f40*/  FSETP.GTU.FTZ.AND P1, PT, R19, 20, PT ;  /* 0x41a000001300780b */ /* 0x000fe20003f3c000 */
[----:B-1----:R-:W-:Y:S01]  /*6f50*/  @!P2 FMUL.FTZ R86, R86, R15 ;  /* 0x0000000f5656a220 */ /* 0x002fe20000410000 */
[----:B------:R-:W0:Y:S01]  /*6f60*/  @!P4 MUFU.EX2 R17, R17 ;  /* 0x000000110011c308 */ /* 0x000e220000000800 */
[--C-:B------:R-:W-:Y:S01]  /*6f70*/  FADD.FTZ R14, R13, R38.reuse ;  /* 0x000000260d0e7221 */ /* 0x100fe20000010000 */
[--C-:B------:R-:W-:Y:S01]  /*6f80*/  PRMT R13, RZ, 0x5410, R7.reuse ;  /* 0x00005410ff0d7816 */ /* 0x100fe20000000007 */
[----:B------:R-:W-:Y:S01]  /*6f90*/  @!P5 FMUL.FTZ R5, R12, -1.4426950216293334961 ;  /* 0xbfb8aa3b0c05d820 */ /* 0x000fe20000410000 */
[----:B------:R-:W-:Y:S01]  /*6fa0*/  PRMT R7, RZ, 0x7610, R7 ;  /* 0x00007610ff077816 */ /* 0x000fe20000000007 */
[----:B------:R-:W-:Y:S01]  /*6fb0*/  @!P0 FMUL.FTZ R4, R18, -1.4426950216293334961 ;  /* 0xbfb8aa3b12048820 */ /* 0x000fe20000410000 */
[----:B------:R-:W-:Y:S01]  /*6fc0*/  FSETP.GTU.FTZ.AND P6, PT, R14, 20, PT ;  /* 0x41a000000e00780b */ /* 0x000fe20003fdc000 */
[----:B------:R-:W-:-:S02]  /*6fd0*/  FADD.FTZ R15, R13, R38 ;  /* 0x000000260d0f7221 */ /* 0x000fc40000010000 */
[----:B------:R-:W-:Y:S01]  /*6fe0*/  FADD.FTZ R7, R7, R38 ;  /* 0x0000002607077221 */ /* 0x000fe20000010000 */
[----:B------:R-:W1:Y:S01]  /*6ff0*/  @!P5 MUFU.EX2 R5, R5 ;  /* 0x000000050005d308 */ /* 0x000e620000000800 */
[----:B--2---:R-:W-:Y:S01]  /*7000*/  @!P3 FMUL.FTZ R87, R87, R16 ;  /* 0x000000105757b220 */ /* 0x004fe20000410000 */
[----:B------:R-:W-:Y:S01]  /*7010*/  FSETP.GTU.FTZ.AND P2, PT, R15, 20, PT ;  /* 0x41a000000f00780b */ /* 0x000fe20003f5c000 */
[----:B------:R-:W-:Y:S01]  /*7020*/  @!P1 FMUL.FTZ R6, R19, -1.4426950216293334961 ;  /* 0xbfb8aa3b13069820 */ /* 0x000fe20000410000 */
[----:B------:R-:W-:Y:S01]  /*7030*/  FSETP.GTU.FTZ.AND P3, PT, R7, 20, PT ;  /* 0x41a000000700780b */ /* 0x000fe20003f7c000 */
[----:B------:R-:W-:-:S03]  /*7040*/  IMAD.WIDE R10, R55, 0x10, R10 ;  /* 0x00000010370a7825 */ /* 0x000fc600078e020a */
[----:B------:R2:W-:Y:S01]  /*7050*/  @!P0 MUFU.EX2 R12, R4 ;  /* 0x00000004000c8308 */ /* 0x0005e20000000800 */
[----:B------:R-:W-:Y:S02]  /*7060*/  @!P6 FMUL.FTZ R13, R14, -1.4426950216293334961 ;  /* 0xbfb8aa3b0e0de820 */ /* 0x000fe40000410000 */
[----:B0-----:R-:W-:-:S04]  /*7070*/  @!P4 FADD.FTZ R17, R17, 1 ;  /* 0x3f8000001111c421 */ /* 0x001fc80000010000 */
[----:B------:R-:W-:Y:S01]  /*7080*/  @!P2 FMUL.FTZ R14, R15, -1.4426950216293334961 ;  /* 0xbfb8aa3b0f0ea820 */ /* 0x000fe20000410000 */
[----:B------:R0:W3:Y:S01]  /*7090*/  @!P1 MUFU.EX2 R19, R6 ;  /* 0x0000000600139308 */ /* 0x0000e20000000800 */
[----:B------:R-:W-:Y:S01]  /*70a0*/  @!P3 FMUL.FTZ R18, R7, -1.4426950216293334961 ;  /* 0xbfb8aa3b0712b820 */ /* 0x000fe20000410000 */
[----:B------:R-:W-:Y:S01]  /*70b0*/  F2FP.BF16.PACK_AB R7, R71, R72 ;  /* 0x000000484707723e */ /* 0x000fe200000010ff */
[----:B-1----:R-:W-:Y:S01]  /*70c0*/  @!P5 FADD.FTZ R16, R5, 1 ;  /* 0x3f8000000510d421 */ /* 0x002fe20000010000 */
[----:B------:R-:W-:Y:S02]  /*70d0*/  F2FP.BF16.PACK_AB R5, R75, R76 ;  /* 0x0000004c4b05723e */ /* 0x000fe400000010ff */
[----:B--2---:R-:W-:Y:S02]  /*70e0*/  F2FP.BF16.PACK_AB R4, R77, R78 ;  /* 0x0000004e4d04723e */ /* 0x004fe400000010ff */
[----:B------:R1:W2:Y:S01]  /*70f0*/  @!P6 MUFU.EX2 R20, R13 ;  /* 0x0000000d0014e308 */ /* 0x0002a20000000800 */
[----:B0-----:R-:W-:-:S02]  /*7100*/  F2FP.BF16.PACK_AB R6, R73, R74 ;  /* 0x0000004a4906723e */ /* 0x001fc400000010ff */
[----:B------:R-:W-:-:S05]  /*7110*/  F2FP.BF16.PACK_AB R15, R63, R64 ;  /* 0x000000403f0f723e */ /* 0x000fca00000010ff */
[----:B------:R0:W4:Y:S01]  /*7120*/  @!P3 MUFU.EX2 R27, R18 ;  /* 0x00000012001bb308 */ /* 0x0001220000000800 */
[----:B-1----:R-:W-:Y:S01]  /*7130*/  SHF.L.U32 R13, R42, 0x1, RZ ;  /* 0x000000012a0d7819 */ /* 0x002fe200000006ff */
[----:B---3--:R-:W-:-:S03]  /*7140*/  @!P1 FADD.FTZ R24, R19, 1 ;  /* 0x3f80000013189421 */ /* 0x008fc60000010000 */
[----:B------:R-:W-:Y:S02]  /*7150*/  LOP3.LUT R32, R13, 0xffffffc0, RZ, 0xc0, !PT ;  /* 0xffffffc00d207812 */ /* 0x000fe400078ec0ff */
[----:B------:R-:W-:Y:S01]  /*7160*/  F2FP.BF16.PACK_AB R13, R67, R68 ;  /* 0x00000044430d723e */ /* 0x000fe200000010ff */
[----:B------:R1:W3:Y:S01]  /*7170*/  @!P2 MUFU.EX2 R26, R14 ;  /* 0x0000000e001aa308 */ /* 0x0002e20000000800 */
[----:B0-----:R-:W-:Y:S01]  /*7180*/  @!P0 FADD.FTZ R18, R12, 1 ;  /* 0x3f8000000c128421 */ /* 0x001fe20000010000 */
[----:B------:R-:W-:Y:S01]  /*7190*/  LEA R32, R43, R32, 0x1 ;  /* 0x000000202b207211 */ /* 0x000fe200078e08ff */
[----:B--2---:R-:W-:Y:S01]  /*71a0*/  @!P6 FADD.FTZ R25, R20, 1 ;  /* 0x3f8000001419e421 */ /* 0x004fe20000010000 */
[----:B------:R-:W-:-:S03]  /*71b0*/  F2FP.BF16.PACK_AB R12, R69, R70 ;  /* 0x00000046450c723e */ /* 0x000fc600000010ff */
[----:B------:R0:W-:Y:S01]  /*71c0*/  STS.128 [R32.X16], R4 ;  /* 0x0000000420007388 */ /* 0x0001e2000000cc00 */
[----:B------:R-:W2:Y:S01]  /*71d0*/  @!P4 MUFU.RCP R33, R17 ;  /* 0x000000110021c308 */ /* 0x000ea20000001000 */
[----:B-1----:R-:W-:Y:S01]  /*71e0*/  F2FP.BF16.PACK_AB R14, R65, R66 ;  /* 0x00000042410e723e */ /* 0x002fe200000010ff */
[----:B----4-:R-:W-:-:S04]  /*71f0*/  @!P3 FADD.FTZ R27, R27, 1 ;  /* 0x3f8000001b1bb421 */ /* 0x010fc80000010000 */
[----:B------:R-:W-:Y:S01]  /*7200*/  STS.128 [R32.X16+0x10], R12 ;  /* 0x0000100c20007388 */ /* 0x000fe2000000cc00 */
[----:B------:R-:W-:-:S06]  /*7210*/  NOP ;  /* 0x0000000000007918 */ /* 0x000fcc0000000000 */
[----:B------:R-:W1:Y:S01]  /*7220*/  @!P5 MUFU.RCP R34, R16 ;  /* 0x000000100022d308 */ /* 0x000e620000001000 */
[----:B------:R-:W4:Y:S01]  /*7230*/  LDS.128 R20, [R54.X16+0x200] ;  /* 0x0002000036147984 */ /* 0x000f22000000cc00 */
[----:B---3--:R-:W-:Y:S02]  /*7240*/  @!P2 FADD.FTZ R26, R26, 1 ;  /* 0x3f8000001a1aa421 */ /* 0x008fe40000010000 */
[----:B--2---:R-:W-:Y:S01]  /*7250*/  @!P4 FMUL.FTZ R88, R88, R33 ;  /* 0x000000215858c220 */ /* 0x004fe20000410000 */
[----:B------:R-:W-:Y:S01]  /*7260*/  IADD3 R44, P4, R44, -0x800, RZ ;  /* 0xfffff8002c2c7810 */ /* 0x000fe20007f9e0ff */
[----:B0-----:R-:W-:Y:S02]  /*7270*/  FADD.FTZ R5, R79, R56 ;  /* 0x000000384f057221 */ /* 0x001fe40000010000 */
[----:B------:R0:W2:Y:S01]  /*7280*/  @!P0 MUFU.RCP R35, R18 ;  /* 0x0000001200238308 */ /* 0x0000a20000001000 */
[----:B------:R-:W-:Y:S01]  /*7290*/  F2FP.BF16.PACK_AB R64, R88, R87 ;  /* 0x000000575840723e */ /* 0x000fe200000010ff */
[----:B------:R-:W-:Y:S01]  /*72a0*/  FADD.FTZ R4, R5, R80 ;  /* 0x0000005005047221 */ /* 0x000fe20000010000 */
[----:B------:R-:W-:-:S05]  /*72b0*/  IADD3.X R45, R45, -0x1, RZ, P4, !PT ;  /* 0xffffffff2d2d7810 */ /* 0x000fca00027fe4ff */
[----:B------:R-:W3:Y:S01]  /*72c0*/  @!P1 MUFU.RCP R24, R24 ;  /* 0x0000001800189308 */ /* 0x000ee20000001000 */
[----:B0-----:R-:W0:Y:S01]  /*72d0*/  LDS.128 R16, [R54.X16] ;  /* 0x0000000036107984 */ /* 0x001e22000000cc00 */
[----:B-1----:R-:W-:Y:S02]  /*72e0*/  @!P5 FMUL.FTZ R89, R89, R34 ;  /* 0x000000225959d220 */ /* 0x002fe40000410000 */
[----:B------:R-:W-:-:S04]  /*72f0*/  IMAD R34, R159, c[0x0][0x2f8], RZ ;  /* 0x0000be009f227a24 */ /* 0x000fc800078e02ff */
[----:B------:R-:W1:Y:S01]  /*7300*/  @!P6 MUFU.RCP R25, R25 ;  /* 0x000000190019e308 */ /* 0x000e620000001000 */
[----:B--2---:R-:W-:-:S05]  /*7310*/  @!P0 FMUL.FTZ R90, R90, R35 ;  /* 0x000000235a5a8220 */ /* 0x004fca0000410000 */
[----:B------:R-:W-:Y:S02]  /*7320*/  F2FP.BF16.PACK_AB R65, R90, R89 ;  /* 0x000000595a41723e */ /* 0x000fe400000010ff */
[----:B------:R-:W2:Y:S01]  /*7330*/  @!P2 MUFU.RCP R26, R26 ;  /* 0x0000001a001aa308 */ /* 0x000ea20000001000 */
[----:B---3--:R-:W-:Y:S01]  /*7340*/  @!P1 FMUL.FTZ R59, R59, R24 ;  /* 0x000000183b3b9220 */ /* 0x008fe20000410000 */
[----:B------:R-:W-:Y:S02]  /*7350*/  F2FP.BF16.PACK_AB R24, R80, R79 ;  /* 0x0000004f5018723e */ /* 0x000fe400000010ff */
[----:B------:R-:W-:-:S04]  /*7360*/  IADD3 R40, P1, R40, -0x800, RZ ;  /* 0xfffff80028287810 */ /* 0x000fc80007f3e0ff */
[----:B------:R-:W3:Y:S01]  /*7370*/  @!P3 MUFU.RCP R27, R27 ;  /* 0x0000001b001bb308 */ /* 0x000ee20000001000 */
[----:B----4-:R-:W-:Y:S01]  /*7380*/  STG.E.128 [R10.64+0x200], R20 ;  /* 0x000200140a007986 */ /* 0x010fe2000c101d04 */
[----:B-1----:R-:W-:Y:S01]  /*7390*/  @!P6 FMUL.FTZ R60, R60, R25 ;  /* 0x000000193c3ce220 */ /* 0x002fe20000410000 */
[----:B------:R-:W-:Y:S01]  /*73a0*/  F2FP.BF16.PACK_AB R25, R82, R81 ;  /* 0x000000515219723e */ /* 0x000fe200000010ff */
[----:B------:R-:W-:Y:S01]  /*73b0*/  FADD.FTZ R81, R4, R81 ;  /* 0x0000005104517221 */ /* 0x000fe20000010000 */
[----:B------:R-:W-:Y:S02]  /*73c0*/  IADD3.X R53, R53, -0x1, RZ, P1, !PT ;  /* 0xffffffff35357810 */ /* 0x000fe40000ffe4ff */
[----:B------:R-:W-:Y:S01]  /*73d0*/  F2FP.BF16.PACK_AB R66, R60, R59 ;  /* 0x0000003b3c42723e */ /* 0x000fe200000010ff */
[----:B--2---:R-:W-:Y:S01]  /*73e0*/  @!P2 FMUL.FTZ R61, R61, R26 ;  /* 0x0000001a3d3da220 */ /* 0x004fe20000410000 */
[----:B------:R-:W-:Y:S01]  /*73f0*/  F2FP.BF16.PACK_AB R26, R84, R83 ;  /* 0x00000053541a723e */ /* 0x000fe200000010ff */
[----:B------:R-:W-:Y:S01]  /*7400*/  FADD.FTZ R82, R81, R82 ;  /* 0x0000005251527221 */ /* 0x000fe20000010000 */
[----:B------:R-:W-:-:S03]  /*7410*/  IADD3 R46, P2, R46, -0x800, RZ ;  /* 0xfffff8002e2e7810 */ /* 0x000fc60007f5e0ff */
[----:B------:R-:W-:Y:S01]  /*7420*/  FADD.FTZ R83, R82, R83 ;  /* 0x0000005352537221 */ /* 0x000fe20000010000 */
[----:B------:R-:W-:Y:S01]  /*7430*/  IADD3.X R47, R47, -0x1, RZ, P2, !PT ;  /* 0xffffffff2f2f7810 */ /* 0x000fe200017fe4ff */
[----:B---3--:R-:W-:Y:S01]  /*7440*/  @!P3 FMUL.FTZ R62, R62, R27 ;  /* 0x0000001b3e3eb220 */ /* 0x008fe20000410000 */
[----:B0-----:R0:W-:Y:S01]  /*7450*/  STG.E.128 [R10.64], R16 ;  /* 0x000000100a007986 */ /* 0x0011e2000c101d04 */
[----:B------:R-:W-:Y:S01]  /*7460*/  F2FP.BF16.PACK_AB R27, R86, R85 ;  /* 0x00000055561b723e */ /* 0x000fe200000010ff */
[----:B------:R-:W-:Y:S02]  /*7470*/  FADD.FTZ R84, R83, R84 ;  /* 0x0000005453547221 */ /* 0x000fe40000010000 */
[----:B------:R-:W-:Y:S01]  /*7480*/  BAR.SYNC.DEFER_BLOCKING 0x0 ;  /* 0x0000000000007b1d */ /* 0x000fe20000010000 */
[----:B------:R-:W-:Y:S01]  /*7490*/  F2FP.BF16.PACK_AB R67, R62, R61 ;  /* 0x0000003d3e43723e */ /* 0x000fe200000010ff */
[----:B------:R-:W-:Y:S01]  /*74a0*/  FADD.FTZ R85, R84, R85 ;  /* 0x0000005554557221 */ /* 0x000fe20000010000 */
[----:B------:R-:W-:-:S03]  /*74b0*/  IADD3 R50, P3, R50, -0x800, RZ ;  /* 0xfffff80032327810 */ /* 0x000fc60007f7e0ff */
[----:B------:R-:W-:Y:S01]  /*74c0*/  FADD.FTZ R86, R85, R86 ;  /* 0x0000005655567221 */ /* 0x000fe20000010000 */
[----:B------:R-:W-:-:S03]  /*74d0*/  IADD3.X R51, R51, -0x1, RZ, P3, !PT ;  /* 0xffffffff33337810 */ /* 0x000fc60001ffe4ff */
[----:B------:R-:W-:Y:S02]  /*74e0*/  FADD.FTZ R87, R86, R87 ;  /* 0x0000005756577221 */ /* 0x000fe40000010000 */
[----:B0-----:R-:W-:Y:S02]  /*74f0*/  IMAD R11, R39, c[0x0][0x2fc], R34 ;  /* 0x0000bf00270b7a24 */ /* 0x001fe400078e0222 */
[----:B------:R-:W-:-:S03]  /*7500*/  FADD.FTZ R88, R87, R88 ;  /* 0x0000005857587221 */ /* 0x000fc60000010000 */
[----:B------:R-:W-:Y:S01]  /*7510*/  IADD3 R9, R9, R11, RZ ;  /* 0x0000000b09097210 */ /* 0x000fe20007ffe0ff */
[----:B------:R-:W-:Y:S02]  /*7520*/  IMAD R11, R37, c[0x0][0x300], RZ ;  /* 0x0000c000250b7a24 */ /* 0x000fe400078e02ff */
[----:B------:R-:W-:Y:S01]  /*7530*/  FADD.FTZ R89, R88, R89 ;  /* 0x0000005958597221 */ /* 0x000fe20000010000 */
[----:B------:R-:W-:Y:S01]  /*7540*/  STS.128 [R32.X16], R24 ;  /* 0x0000001820007388 */ /* 0x000fe2000000cc00 */
[C---:B------:R-:W-:Y:S02]  /*7550*/  IMAD R11, R0.reuse, c[0x0][0x304], R11 ;  /* 0x0000c100000b7a24 */ /* 0x040fe400078e020b */
[----:B------:R-:W-:Y:S01]  /*7560*/  IMAD.WIDE.U32 R8, R0, c[0x0][0x300], R8 ;  /* 0x0000c00000087a25 */ /* 0x000fe200078e0008 */
[----:B------:R-:W-:Y:S01]  /*7570*/  STS.128 [R32.X16+0x10], R64 ;  /* 0x0000104020007388 */ /* 0x000fe2000000cc00 */
[----:B------:R-:W-:-:S06]  /*7580*/  NOP ;  /* 0x0000000000007918 */ /* 0x000fcc0000000000 */
[----:B------:R-:W0:Y:S01]  /*7590*/  LDS.128 R4, [R54.X16] ;  /* 0x0000000036047984 */ /* 0x000e22000000cc00 */
[----:B------:R-:W-:Y:S01]  /*75a0*/  IADD3 R9, R9, R11, RZ ;  /* 0x0000000b09097210 */ /* 0x000fe20007ffe0ff */
[----:B------:R-:W-:Y:S01]  /*75b0*/  FADD.FTZ R90, R89, R90 ;  /* 0x0000005a595a7221 */ /* 0x000fe20000010000 */
[----:B------:R-:W-:Y:S01]  /*75c0*/  LEA R10, P0, R8, c[0x0][0x340], 0x1 ;  /* 0x0000d000080a7a11 */ /* 0x000fe200078008ff */
        /* <DEDUP_REMOVED lines=13> */
.L_x_3955:
        /* <DEDUP_REMOVED lines=29> */
.L_x_4039:
[----:B------:R-:W-:Y:S05]  /*7870*/  BSYNC B0 ;  /* 0x0000000000007941 */ /* 0x000fea0003800000 */
.L_x_4038:
        /* <DEDUP_REMOVED lines=28> */
.L_x_4041:
[----:B------:R-:W1:Y:S02]  /*7a40*/  S2R R15, SR_TID.X ;  /* 0x00000000000f7919 */ /* 0x000e640000002100 */
.L_x_4042:
[----:B------:R-:W-:Y:S05]  /*7a50*/  BSYNC B0 ;  /* 0x0000000000007941 */ /* 0x000fea0003800000 */
.L_x_4040:
[----:B-1----:R-:W-:-:S13]  /*7a60*/  ISETP.GE.AND P0, PT, R15, c[0x0][0x16c], PT ;  /* 0x00005b000f007a0c */ /* 0x002fda0003f06270 */
[----:B------:R-:W-:Y:S05]  /*7a70*/  @P0 EXIT ;  /* 0x000000000000094d */ /* 0x000fea0003800000 */
[C---:B------:R-:W-:Y:S02]  /*7a80*/  IMAD R5, R37.reuse, c[0x0][0x2a8], RZ ;  /* 0x0000aa0025057a24 */ /* 0x040fe400078e02ff */
[----:B------:R-:W-:Y:S02]  /*7a90*/  IMAD R37, R37, c[0x0][0x288], RZ ;  /* 0x0000a20025257a24 */ /* 0x000fe400078e02ff */
[C---:B------:R-:W-:Y:S02]  /*7aa0*/  IMAD R23, R0.reuse, c[0x0][0x2ac], R5 ;  /* 0x0000ab0000177a24 */ /* 0x040fe400078e0205 */
[----:B0-----:R-:W-:-:S04]  /*7ab0*/  IMAD.WIDE.U32 R2, R0, c[0x0][0x2a8], RZ ;  /* 0x0000aa0000027a25 */ /* 0x001fc800078e00ff */
[C---:B------:R-:W-:Y:S01]  /*7ac0*/  IMAD R21, R0.reuse, c[0x0][0x28c], R37 ;  /* 0x0000a30000157a24 */ /* 0x040fe200078e0225 */
[----:B------:R-:W-:Y:S01]  /*7ad0*/  IADD3 R23, R3, R23, RZ ;  /* 0x0000001703177210 */ /* 0x000fe20007ffe0ff */
[----:B------:R-:W-:-:S05]  /*7ae0*/  IMAD.WIDE.U32 R4, R0, c[0x0][0x288], RZ ;  /* 0x0000a20000047a25 */ /* 0x000fca00078e00ff */
[----:B------:R-:W-:Y:S02]  /*7af0*/  IADD3 R21, R5, R21, RZ ;  /* 0x0000001505157210 */ /* 0x000fe40007ffe0ff */
.L_x_4043:
        /* <DEDUP_REMOVED lines=26> */
.L_x_3993:
[----:B------:R-:W-:Y:S01]  /*7ca0*/  HFMA2.MMA R187, -RZ, RZ, 0, 5.9604644775390625e-08 ;  /* 0x00000001ffbb7435 */ /* 0x000fe200000001ff */
[----:B------:R-:W-:Y:S02]  /*7cb0*/  MOV R186, R14 ;  /* 0x0000000e00ba7202 */ /* 0x000fe40000000f00 */
[----:B------:R-:W-:-:S02]  /*7cc0*/  MOV R188, RZ ;  /* 0x000000ff00bc7202 */ /* 0x000fc40000000f00 */
[----:B------:R-:W-:Y:S02]  /*7cd0*/  MOV R189, 0xffffffff ;  /* 0xffffffff00bd7802 */ /* 0x000fe40000000f00 */
[----:B------:R-:W-:Y:S02]  /*7ce0*/  MOV R12, 0x7d00 ;  /* 0x00007d00000c7802 */ /* 0x000fe40000000f00 */
[----:B-1----:R-:W-:Y:S05]  /*7cf0*/  CALL.REL.NOINC `($__internal_164_$__cuda_sm70_shflsync_up) ;  /* 0x00000ed000007944 */ /* 0x002fea0003c00000 */
[----:B-1----:R-:W-:Y:S01]  /*7d00*/  MOV R17, R186 ;  /* 0x000000ba00117202 */ /* 0x002fe20000000f00 */
[----:B0-----:R-:W-:Y:S05]  /*7d10*/  BRA `(.L_x_4044) ;  /* 0xffffc48000007947 */ /* 0x001fea000383ffff */
.L_x_3994:
[----:B------:R-:W-:Y:S01]  /*7d20*/  HFMA2.MMA R187, -RZ, RZ, 0, 5.9604644775390625e-08 ;  /* 0x00000001ffbb7435 */ /* 0x000fe200000001ff */
[----:B------:R-:W-:Y:S02]  /*7d30*/  MOV R186, R15 ;  /* 0x0000000f00ba7202 */ /* 0x000fe40000000f00 */
[----:B------:R-:W-:Y:S02]  /*7d40*/  MOV R188, RZ ;  /* 0x000000ff00bc7202 */ /* 0x000fe40000000f00 */
[----:B------:R-:W-:Y:S02]  /*7d50*/  MOV R189, 0xffffffff ;  /* 0xffffffff00bd7802 */ /* 0x000fe40000000f00 */
[----:B------:R-:W-:-:S02]  /*7d60*/  MOV R12, 0x7d80 ;  /* 0x00007d80000c7802 */ /* 0x000fc40000000f00 */
[----:B012---:R-:W-:Y:S05]  /*7d70*/  CALL.REL.NOINC `($__internal_164_$__cuda_sm70_shflsync_up) ;  /* 0x00000e5000007944 */ /* 0x007fea0003c00000 */
        /* <DEDUP_REMOVED lines=10> */
[----:B------:R-:W-:Y:S05]  /*7e20*/  CALL.REL.NOINC `($__internal_164_$__cuda_sm70_shflsync_up) ;  /* 0x00000da000007944 */ /* 0x000fea0003c00000 */
[----:B0-----:R-:W-:Y:S01]  /*7e30*/  HFMA2.MMA R187, -RZ, RZ, 0, 1.1920928955078125e-07 ;  /* 0x00000002ffbb7435 */ /* 0x001fe200000001ff */
[----:B-1----:R-:W-:Y:S02]  /*7e40*/  MOV R14, R186 ;  /* 0x000000ba000e7202 */ /* 0x002fe40000000f00 */
[----:B------:R-:W-:-:S02]  /*7e50*/  MOV R186, R15 ;  /* 0x0000000f00ba7202 */ /* 0x000fc40000000f00 */
[----:B------:R-:W-:Y:S02]  /*7e60*/  MOV R188, RZ ;  /* 0x000000ff00bc7202 */ /* 0x000fe40000000f00 */
[----:B------:R-:W-:Y:S02]  /*7e70*/  MOV R189, 0xffffffff ;  /* 0xffffffff00bd7802 */ /* 0x000fe40000000f00 */
[----:B------:R-:W-:Y:S02]  /*7e80*/  MOV R12, 0x7ea0 ;  /* 0x00007ea0000c7802 */ /* 0x000fe40000000f00 */
[----:B------:R-:W-:Y:S05]  /*7e90*/  CALL.REL.NOINC `($__internal_164_$__cuda_sm70_shflsync_up) ;  /* 0x00000d3000007944 */ /* 0x000fea0003c00000 */
        /* <DEDUP_REMOVED lines=8> */
[----:B------:R-:W-:Y:S05]  /*7f20*/  CALL.REL.NOINC `($__internal_164_$__cuda_sm70_shflsync_up) ;  /* 0x00000ca000007944 */ /* 0x000fea0003c00000 */
[----:B0-----:R-:W-:Y:S01]  /*7f30*/  HFMA2.MMA R187, -RZ, RZ, 0, 2.384185791015625e-07 ;  /* 0x00000004ffbb7435 */ /* 0x001fe200000001ff */
[----:B-1----:R-:W-:Y:S02]  /*7f40*/  MOV R14, R186 ;  /* 0x000000ba000e7202 */ /* 0x002fe40000000f00 */
[----:B------:R-:W-:Y:S02]  /*7f50*/  MOV R186, R15 ;  /* 0x0000000f00ba7202 */ /* 0x000fe40000000f00 */
[----:B------:R-:W-:Y:S02]  /*7f60*/  MOV R188, RZ ;  /* 0x000000ff00bc7202 */ /* 0x000fe40000000f00 */
[----:B------:R-:W-:Y:S02]  /*7f70*/  MOV R189, 0xffffffff ;  /* 0xffffffff00bd7802 */ /* 0x000fe40000000f00 */
[----:B------:R-:W-:Y:S02]  /*7f80*/  MOV R12, 0x7fa0 ;  /* 0x00007fa0000c7802 */ /* 0x000fe40000000f00 */
[----:B------:R-:W-:Y:S05]  /*7f90*/  CALL.REL.NOINC `($__internal_164_$__cuda_sm70_shflsync_up) ;  /* 0x00000c3000007944 */ /* 0x000fea0003c00000 */
        /* <DEDUP_REMOVED lines=8> */
[----:B------:R-:W-:Y:S05]  /*8020*/  CALL.REL.NOINC `($__internal_164_$__cuda_sm70_shflsync_up) ;  /* 0x00000ba000007944 */ /* 0x000fea0003c00000 */
[----:B0-----:R-:W-:Y:S01]  /*8030*/  HFMA2.MMA R187, -RZ, RZ, 0, 4.76837158203125e-07 ;  /* 0x00000008ffbb7435 */ /* 0x001fe200000001ff */
[----:B-1----:R-:W-:Y:S02]  /*8040*/  MOV R14, R186 ;  /* 0x000000ba000e7202 */ /* 0x002fe40000000f00 */
[----:B------:R-:W-:Y:S02]  /*8050*/  MOV R186, R15 ;  /* 0x0000000f00ba7202 */ /* 0x000fe40000000f00 */
[----:B------:R-:W-:Y:S02]  /*8060*/  MOV R188, RZ ;  /* 0x000000ff00bc7202 */ /* 0x000fe40000000f00 */
[----:B------:R-:W-:Y:S02]  /*8070*/  MOV R189, 0xffffffff ;  /* 0xffffffff00bd7802 */ /* 0x000fe40000000f00 */
[----:B------:R-:W-:Y:S02]  /*8080*/  MOV R12, 0x80a0 ;  /* 0x000080a0000c7802 */ /* 0x000fe40000000f00 */
[----:B------:R-:W-:Y:S05]  /*8090*/  CALL.REL.NOINC `($__internal_164_$__cuda_sm70_shflsync_up) ;  /* 0x00000b3000007944 */ /* 0x000fea0003c00000 */
        /* <DEDUP_REMOVED lines=9> */
[----:B------:R-:W-:Y:S05]  /*8130*/  CALL.REL.NOINC `($__internal_164_$__cuda_sm70_shflsync_up) ;  /* 0x00000a9000007944 */ /* 0x000fea0003c00000 */
[----:B0-----:R-:W-:Y:S01]  /*8140*/  HFMA2.MMA R187, -RZ, RZ, 0, 9.5367431640625e-07 ;  /* 0x00000010ffbb7435 */ /* 0x001fe200000001ff */
[----:B-1----:R-:W-:Y:S02]  /*8150*/  MOV R184, R186 ;  /* 0x000000ba00b87202 */ /* 0x002fe40000000f00 */
[----:B------:R-:W-:Y:S02]  /*8160*/  MOV R186, R15 ;  /* 0x0000000f00ba7202 */ /* 0x000fe40000000f00 */
[----:B------:R-:W-:Y:S02]  /*8170*/  MOV R188, RZ ;  /* 0x000000ff00bc7202 */ /* 0x000fe40000000f00 */
[----:B------:R-:W-:Y:S02]  /*8180*/  MOV R189, 0xffffffff ;  /* 0xffffffff00bd7802 */ /* 0x000fe40000000f00 */
[----:B------:R-:W-:-:S02]  /*8190*/  MOV R12, 0x81b0 ;  /* 0x000081b0000c7802 */ /* 0x000fc40000000f00 */
[----:B------:R-:W-:Y:S05]  /*81a0*/  CALL.REL.NOINC `($__internal_164_$__cuda_sm70_shflsync_up) ;  /* 0x00000a2000007944 */ /* 0x000fea0003c00000 */
[----:B-1----:R-:W-:Y:S01]  /*81b0*/  MOV R12, R186 ;  /* 0x000000ba000c7202 */ /* 0x002fe20000000f00 */
[----:B0-----:R-:W-:Y:S05]  /*81c0*/  BRA `(.L_x_4045) ;  /* 0xffffc15000007947 */ /* 0x001fea000383ffff */
.L_x_3997:
[----:B-1----:R-:W-:Y:S01]  /*81d0*/  HFMA2.MMA R187, -RZ, RZ, 0, 5.9604644775390625e-08 ;  /* 0x00000001ffbb7435 */ /* 0x002fe200000001ff */
[----:B------:R-:W-:-:S02]  /*81e0*/  MOV R186, R17 ;  /* 0x0000001100ba7202 */ /* 0x000fc40000000f00 */
[----:B0-----:R-:W-:Y:S02]  /*81f0*/  MOV R188, RZ ;  /* 0x000000ff00bc7202 */ /* 0x001fe40000000f00 */
[----:B------:R-:W-:Y:S02]  /*8200*/  MOV R189, 0xffffffff ;  /* 0xffffffff00bd7802 */ /* 0x000fe40000000f00 */
[----:B------:R-:W-:Y:S02]  /*8210*/  MOV R12, 0x8230 ;  /* 0x00008230000c7802 */ /* 0x000fe40000000f00 */
[----:B------:R-:W-:Y:S05]  /*8220*/  CALL.REL.NOINC `($__internal_164_$__cuda_sm70_shflsync_up) ;  /* 0x000009a000007944 */ /* 0x000fea0003c00000 */
[----:B0-----:R-:W-:Y:S01]  /*8230*/  HFMA2.MMA R187, -RZ, RZ, 0, 5.9604644775390625e-08 ;  /* 0x00000001ffbb7435 */ /* 0x001fe200000001ff */
[----:B-1----:R-:W-:Y:S02]  /*8240*/  MOV R14, R186 ;  /* 0x000000ba000e7202 */ /* 0x002fe40000000f00 */
[----:B------:R-:W-:Y:S02]  /*8250*/  MOV R186, R15 ;  /* 0x0000000f00ba7202 */ /* 0x000fe40000000f00 */
[----:B------:R-:W-:Y:S02]  /*8260*/  MOV R188, RZ ;  /* 0x000000ff00bc7202 */ /* 0x000fe40000000f00 */
[----:B------:R-:W-:-:S02]  /*8270*/  MOV R189, 0xffffffff ;  /* 0xffffffff00bd7802 */ /* 0x000fc40000000f00 */
[----:B------:R-:W-:Y:S02]  /*8280*/  MOV R12, 0x82a0 ;  /* 0x000082a0000c7802 */ /* 0x000fe40000000f00 */
[----:B------:R-:W-:Y:S05]  /*8290*/  CALL.REL.NOINC `($__internal_164_$__cuda_sm70_shflsync_up) ;  /* 0x0000093000007944 */ /* 0x000fea0003c00000 */
[----:B0-----:R-:W-:Y:S01]  /*82a0*/  HFMA2.MMA R187, -RZ, RZ, 0, 0 ;  /* 0x00000000ffbb7435 */ /* 0x001fe200000001ff */
[----:B------:R-:W-:Y:S02]  /*82b0*/  MOV R16, R14 ;  /* 0x0000000e00107202 */ /* 0x000fe40000000f00 */
[----:B-1----:R-:W-:Y:S02]  /*82c0*/  MOV R17, R186 ;  /* 0x000000ba00117202 */ /* 0x002fe40000000f00 */
[----:B------:R-:W-:Y:S02]  /*82d0*/  MOV R188, R34 ;  /* 0x0000002200bc7202 */ /* 0x000fe40000000f00 */
[----:B------:R-:W-:Y:S02]  /*82e0*/  MOV R189, 0x1f ;  /* 0x0000001f00bd7802 */ /* 0x000fe40000000f00 */
[----:B------:R-:W-:Y:S02]  /*82f0*/  MOV R190, 0xffffffff ;  /* 0xffffffff00be7802 */ /* 0x000fe40000000f00 */
[----:B------:R-:W-:-:S02]  /*8300*/  MOV R12, 0x8320 ;  /* 0x00008320000c7802 */ /* 0x000fc40000000f00 */
[----:B------:R-:W-:Y:S05]  /*8310*/  CALL.REL.NOINC `($__internal_163_$__cuda_sm70_shflsync_idx_p) ;  /* 0x0000087000007944 */ /* 0x000fea0003c00000 */
[----:B-1----:R-:W-:Y:S01]  /*8320*/  MOV R34, R187 ;  /* 0x000000bb00227202 */ /* 0x002fe20000000f00 */
[----:B------:R-:W-:Y:S01]  /*8330*/  HFMA2.MMA R187, -RZ, RZ, 0, 0 ;  /* 0x00000000ffbb7435 */ /* 0x000fe200000001ff */
[----:B0-----:R-:W-:-:S02]  /*8340*/  MOV R188, R35 ;  /* 0x0000002300bc7202 */ /* 0x001fc40000000f00 */
[----:B------:R-:W-:Y:S02]  /*8350*/  MOV R189, 0x1f ;  /* 0x0000001f00bd7802 */ /* 0x000fe40000000f00 */
[----:B------:R-:W-:Y:S02]  /*8360*/  MOV R190, 0xffffffff ;  /* 0xffffffff00be7802 */ /* 0x000fe40000000f00 */
[----:B------:R-:W-:Y:S02]  /*8370*/  MOV R12, 0x8390 ;  /* 0x00008390000c7802 */ /* 0x000fe40000000f00 */
[----:B------:R-:W-:Y:S05]  /*8380*/  CALL.REL.NOINC `($__internal_163_$__cuda_sm70_shflsync_idx_p) ;  /* 0x0000080000007944 */ /* 0x000fea0003c00000 */
[----:B-1----:R-:W-:Y:S01]  /*8390*/  MOV R13, R187 ;  /* 0x000000bb000d7202 */ /* 0x002fe20000000f00 */
[----:B0-----:R-:W-:Y:S05]  /*83a0*/  BRA `(.L_x_4046) ;  /* 0xffffc0e000007947 */ /* 0x001fea000383ffff */
.L_x_4000:
[----:B------:R-:W-:Y:S01]  /*83b0*/  HFMA2.MMA R187, -RZ, RZ, 0, 5.9604644775390625e-08 ;  /* 0x00000001ffbb7435 */ /* 0x000fe200000001ff */
[----:B------:R-:W-:Y:S02]  /*83c0*/  MOV R184, R14 ;  /* 0x0000000e00b87202 */ /* 0x000fe40000000f00 */
[----:B------:R-:W-:Y:S02]  /*83d0*/  MOV R186, 0x1f ;  /* 0x0000001f00ba7802 */ /* 0x000fe40000000f00 */
[----:B------:R-:W-:-:S02]  /*83e0*/  MOV R189, 0xffffffff ;  /* 0xffffffff00bd7802 */ /* 0x000fc40000000f00 */
[----:B------:R-:W-:Y:S02]  /*83f0*/  MOV R12, 0x8410 ;  /* 0x00008410000c7802 */ /* 0x000fe40000000f00 */
[----:B------:R-:W-:Y:S05]  /*8400*/  CALL.REL.NOINC `($__internal_162_$__cuda_sm70_shflsync_down) ;  /* 0x0000074000007944 */ /* 0x000fea0003c00000 */
[----:B-1----:R-:W-:Y:S01]  /*8410*/  MOV R181, R184 ;  /* 0x000000b800b57202 */ /* 0x002fe20000000f00 */
[----:B0-----:R-:W-:Y:S05]  /*8420*/  BRA `(.L_x_4047) ;  /* 0xffffc54000007947 */ /* 0x001fea000383ffff */
.L_x_4001:
[----:B------:R-:W-:Y:S01]  /*8430*/  HFMA2.MMA R187, -RZ, RZ, 0, 5.9604644775390625e-08 ;  /* 0x00000001ffbb7435 */ /* 0x000fe200000001ff */
[----:B------:R-:W-:Y:S02]  /*8440*/  MOV R184, R15 ;  /* 0x0000000f00b87202 */ /* 0x000fe40000000f00 */
[----:B------:R-:W-:Y:S02]  /*8450*/  MOV R186, 0x1f ;  /* 0x0000001f00ba7802 */ /* 0x000fe40000000f00 */
[----:B------:R-:W-:Y:S02]  /*8460*/  MOV R189, 0xffffffff ;  /* 0xffffffff00bd7802 */ /* 0x000fe40000000f00 */
[----:B------:R-:W-:Y:S02]  /*8470*/  MOV R12, 0x8490 ;  /* 0x00008490000c7802 */ /* 0x000fe40000000f00 */
[----:B01----:R-:W-:Y:S05]  /*8480*/  CALL.REL.NOINC `($__internal_162_$__cuda_sm70_shflsync_down) ;  /* 0x000006c000007944 */ /* 0x003fea0003c00000 */
        /* <DEDUP_REMOVED lines=9> */
[----:B------:R-:W-:Y:S05]  /*8520*/  CALL.REL.NOINC `($__internal_162_$__cuda_sm70_shflsync_down) ;  /* 0x0000062000007944 */ /* 0x000fea0003c00000 */
[----:B0-----:R-:W-:Y:S01]  /*8530*/  HFMA2.MMA R187, -RZ, RZ, 0, 1.1920928955078125e-07 ;  /* 0x00000002ffbb7435 */ /* 0x001fe200000001ff */
[----:B-1----:R-:W-:Y:S02]  /*8540*/  MOV R14, R184 ;  /* 0x000000b8000e7202 */ /* 0x002fe40000000f00 */
[----:B------:R-:W-:-:S02]  /*8550*/  MOV R184, R15 ;  /* 0x0000000f00b87202 */ /* 0x000fc40000000f00 */
[----:B------:R-:W-:Y:S02]  /*8560*/  MOV R186, 0x1f ;  /* 0x0000001f00ba7802 */ /* 0x000fe40000000f00 */
[----:B------:R-:W-:Y:S02]  /*8570*/  MOV R189, 0xffffffff ;  /* 0xffffffff00bd7802 */ /* 0x000fe40000000f00 */
[----:B------:R-:W-:Y:S02]  /*8580*/  MOV R12, 0x85a0 ;  /* 0x000085a0000c7802 */ /* 0x000fe40000000f00 */
[----:B------:R-:W-:Y:S05]  /*8590*/  CALL.REL.NOINC `($__internal_162_$__cuda_sm70_shflsync_down) ;  /* 0x000005b000007944 */ /* 0x000fea0003c00000 */
[----:B-1----:R-:W-:Y:S01]  /*85a0*/  @!P3 FFMA.FTZ R15, R181, R184, R15 ;  /* 0x000000b8b50fb223 */ /* 0x002fe2000001000f */
[----:B0-----:R-:W-:Y:S01]  /*85b0*/  HFMA2.MMA R187, -RZ, RZ, 0, 2.384185791015625e-07 ;  /* 0x00000004ffbb7435 */ /* 0x001fe200000001ff */
[----:B------:R-:W-:Y:S01]  /*85c0*/  @!P3 FMUL.FTZ R181, R14, R181 ;  /* 0x000000b50eb5b220 */ /* 0x000fe20000410000 */
[----:B------:R-:W-:Y:S02]  /*85d0*/  MOV R186, 0x1f ;  /* 0x0000001f00ba7802 */ /* 0x000fe40000000f00 */
[----:B------:R-:W-:Y:S02]  /*85e0*/  MOV R189, 0xffffffff ;  /* 0xffffffff00bd7802 */ /* 0x000fe40000000f00 */
[----:B------:R-:W-:-:S02]  /*85f0*/  MOV R184, R181 ;  /* 0x000000b500b87202 */ /* 0x000fc40000000f00 */
[----:B------:R-:W-:Y:S02]  /*8600*/  MOV R12, 0x8620 ;  /* 0x00008620000c7802 */ /* 0x000fe40000000f00 */
[----:B------:R-:W-:Y:S05]  /*8610*/  CALL.REL.NOINC `($__internal_162_$__cuda_sm70_shflsync_down) ;  /* 0x0000053000007944 */ /* 0x000fea0003c00000 */
[----:B0-----:R-:W-:Y:S01]  /*8620*/  HFMA2.MMA R187, -RZ, RZ, 0, 2.384185791015625e-07 ;  /* 0x00000004ffbb7435 */ /* 0x001fe200000001ff */
[----:B-1----:R-:W-:Y:S02]  /*8630*/  MOV R14, R184 ;  /* 0x000000b8000e7202 */ /* 0x002fe40000000f00 */
[----:B------:R-:W-:Y:S02]  /*8640*/  MOV R184, R15 ;  /* 0x0000000f00b87202 */ /* 0x000fe40000000f00 */
[----:B------:R-:W-:Y:S02]  /*8650*/  MOV R186, 0x1f ;  /* 0x0000001f00ba7802 */ /* 0x000fe40000000f00 */
[----:B------:R-:W-:Y:S02]  /*8660*/  MOV R189, 0xffffffff ;  /* 0xffffffff00bd7802 */ /* 0x000fe40000000f00 */
[----:B------:R-:W-:Y:S02]  /*8670*/  MOV R12, 0x8690 ;  /* 0x00008690000c7802 */ /* 0x000fe40000000f00 */
[----:B------:R-:W-:Y:S05]  /*8680*/  CALL.REL.NOINC `($__internal_162_$__cuda_sm70_shflsync_down) ;  /* 0x000004c000007944 */ /* 0x000fea0003c00000 */
[----:B-1----:R-:W-:Y:S01]  /*8690*/  @!P2 FFMA.FTZ R15, R181, R184, R15 ;  /* 0x000000b8b50fa223 */ /* 0x002fe2000001000f */
[----:B0-----:R-:W-:Y:S01]  /*86a0*/  HFMA2.MMA R187, -RZ, RZ, 0, 4.76837158203125e-07 ;  /* 0x00000008ffbb7435 */ /* 0x001fe200000001ff */
[----:B------:R-:W-:Y:S01]  /*86b0*/  @!P2 FMUL.FTZ R181, R14, R181 ;  /* 0x000000b50eb5a220 */ /* 0x000fe20000410000 */
[----:B------:R-:W-:-:S02]  /*86c0*/  MOV R186, 0x1f ;  /* 0x0000001f00ba7802 */ /* 0x000fc40000000f00 */
[----:B------:R-:W-:Y:S02]  /*86d0*/  MOV R189, 0xffffffff ;  /* 0xffffffff00bd7802 */ /* 0x000fe40000000f00 */
[----:B------:R-:W-:Y:S02]  /*86e0*/  MOV R184, R181 ;  /* 0x000000b500b87202 */ /* 0x000fe40000000f00 */
[----:B------:R-:W-:Y:S02]  /*86f0*/  MOV R12, 0x8710 ;  /* 0x00008710000c7802 */ /* 0x000fe40000000f00 */
[----:B------:R-:W-:Y:S05]  /*8700*/  CALL.REL.NOINC `($__internal_162_$__cuda_sm70_shflsync_down) ;  /* 0x0000044000007944 */ /* 0x000fea0003c00000 */
[----:B0-----:R-:W-:Y:S01]  /*8710*/  HFMA2.MMA R187, -RZ, RZ, 0, 4.76837158203125e-07 ;  /* 0x00000008ffbb7435 */ /* 0x001fe200000001ff */
[----:B-1----:R-:W-:Y:S02]  /*8720*/  MOV R14, R184 ;  /* 0x000000b8000e7202 */ /* 0x002fe40000000f00 */
[----:B------:R-:W-:Y:S02]  /*8730*/  MOV R184, R15 ;  /* 0x0000000f00b87202 */ /* 0x000fe40000000f00 */
[----:B------:R-:W-:Y:S02]  /*8740*/  MOV R186, 0x1f ;  /* 0x0000001f00ba7802 */ /* 0x000fe40000000f00 */
[----:B------:R-:W-:-:S02]  /*8750*/  MOV R189, 0xffffffff ;  /* 0xffffffff00bd7802 */ /* 0x000fc40000000f00 */
[----:B------:R-:W-:Y:S02]  /*8760*/  MOV R12, 0x8780 ;  /* 0x00008780000c7802 */ /* 0x000fe40000000f00 */
[----:B------:R-:W-:Y:S05]  /*8770*/  CALL.REL.NOINC `($__internal_162_$__cuda_sm70_shflsync_down) ;  /* 0x000003d000007944 */ /* 0x000fea0003c00000 */
        /* <DEDUP_REMOVED lines=8> */
[----:B------:R-:W-:Y:S05]  /*8800*/  CALL.REL.NOINC `($__internal_162_$__cuda_sm70_shflsync_down) ;  /* 0x0000034000007944 */ /* 0x000fea0003c00000 */
[----:B0-----:R-:W-:Y:S01]  /*8810*/  HFMA2.MMA R187, -RZ, RZ, 0, 9.5367431640625e-07 ;  /* 0x00000010ffbb7435 */ /* 0x001fe200000001ff */
[----:B-1----:R-:W-:Y:S02]  /*8820*/  MOV R14, R184 ;  /* 0x000000b8000e7202 */ /* 0x002fe40000000f00 */
[----:B------:R-:W-:Y:S02]  /*8830*/  MOV R184, R15 ;  /* 0x0000000f00b87202 */ /* 0x000fe40000000f00 */
[----:B------:R-:W-:Y:S02]  /*8840*/  MOV R186, 0x1f ;  /* 0x0000001f00ba7802 */ /* 0x000fe40000000f00 */
[----:B------:R-:W-:Y:S02]  /*8850*/  MOV R189, 0xffffffff ;  /* 0xffffffff00bd7802 */ /* 0x000fe40000000f00 */
[----:B------:R-:W-:Y:S02]  /*8860*/  MOV R12, 0x8880 ;  /* 0x00008880000c7802 */ /* 0x000fe40000000f00 */
[----:B------:R-:W-:Y:S05]  /*8870*/  CALL.REL.NOINC `($__internal_162_$__cuda_sm70_shflsync_down) ;  /* 0x000002d000007944 */ /* 0x000fea0003c00000 */
[----:B-1----:R-:W-:Y:S01]  /*8880*/  @!P0 FFMA.FTZ R15, R183, R184, R15 ;  /* 0x000000b8b70f8223 */ /* 0x002fe2000001000f */
[----:B0-----:R-:W-:Y:S01]  /*8890*/  HFMA2.MMA R187, -RZ, RZ, 0, 0 ;  /* 0x00000000ffbb7435 */ /* 0x001fe200000001ff */
[----:B------:R-:W-:Y:S01]  /*88a0*/  @!P0 FMUL.FTZ R183, R14, R183 ;  /* 0x000000b70eb78220 */ /* 0x000fe20000410000 */
[----:B------:R-:W-:-:S02]  /*88b0*/  MOV R189, 0x1f ;  /* 0x0000001f00bd7802 */ /* 0x000fc40000000f00 */
[----:B------:R-:W-:Y:S02]  /*88c0*/  MOV R190, 0xffffffff ;  /* 0xffffffff00be7802 */ /* 0x000fe40000000f00 */
[----:B------:R-:W-:Y:S02]  /*88d0*/  MOV R188, R183 ;  /* 0x000000b700bc7202 */ /* 0x000fe40000000f00 */
[----:B------:R-:W-:Y:S02]  /*88e0*/  MOV R12, 0x8900 ;  /* 0x00008900000c7802 */ /* 0x000fe40000000f00 */
[----:B------:R-:W-:Y:S05]  /*88f0*/  CALL.REL.NOINC `($__internal_163_$__cuda_sm70_shflsync_idx_p) ;  /* 0x0000029000007944 */ /* 0x000fea0003c00000 */
[----:B-1----:R-:W-:Y:S01]  /*8900*/  MOV R14, R187 ;  /* 0x000000bb000e7202 */ /* 0x002fe20000000f00 */
[----:B------:R-:W-:Y:S01]  /*8910*/  HFMA2.MMA R187, -RZ, RZ, 0, 0 ;  /* 0x00000000ffbb7435 */ /* 0x000fe200000001ff */
[----:B0-----:R-:W-:Y:S02]  /*8920*/  MOV R188, R15 ;  /* 0x0000000f00bc7202 */ /* 0x001fe40000000f00 */
[----:B------:R-:W-:Y:S02]  /*8930*/  MOV R189, 0x1f ;  /* 0x0000001f00bd7802 */ /* 0x000fe40000000f00 */
[----:B------:R-:W-:-:S02]  /*8940*/  MOV R190, 0xffffffff ;  /* 0xffffffff00be7802 */ /* 0x000fc40000000f00 */
[----:B------:R-:W-:Y:S02]  /*8950*/  MOV R12, 0x8970 ;  /* 0x00008970000c7802 */ /* 0x000fe40000000f00 */
[----:B------:R-:W-:Y:S05]  /*8960*/  CALL.REL.NOINC `($__internal_163_$__cuda_sm70_shflsync_idx_p) ;  /* 0x0000022000007944 */ /* 0x000fea0003c00000 */
[----:B-1----:R-:W-:Y:S01]  /*8970*/  MOV R181, R187 ;  /* 0x000000bb00b57202 */ /* 0x002fe20000000f00 */
[----:B------:R-:W-:Y:S01]  /*8980*/  HFMA2.MMA R187, -RZ, RZ, 0, 5.9604644775390625e-08 ;  /* 0x00000001ffbb7435 */ /* 0x000fe200000001ff */
[----:B------:R-:W-:Y:S02]  /*8990*/  MOV R180, R14 ;  /* 0x0000000e00b47202 */ /* 0x000fe40000000f00 */
[----:B------:R-:W-:Y:S02]  /*89a0*/  MOV R184, R183 ;  /* 0x000000b700b87202 */ /* 0x000fe40000000f00 */
[----:B------:R-:W-:Y:S02]  /*89b0*/  MOV R186, 0x1f ;  /* 0x0000001f00ba7802 */ /* 0x000fe40000000f00 */
[----:B0-----:R-:W-:Y:S02]  /*89c0*/  MOV R189, 0xffffffff ;  /* 0xffffffff00bd7802 */ /* 0x001fe40000000f00 */
[----:B------:R-:W-:-:S02]  /*89d0*/  MOV R12, 0x89f0 ;  /* 0x000089f0000c7802 */ /* 0x000fc40000000f00 */
[----:B------:R-:W-:Y:S05]  /*89e0*/  CALL.REL.NOINC `($__internal_162_$__cuda_sm70_shflsync_down) ;  /* 0x0000016000007944 */ /* 0x000fea0003c00000 */
[----:B0-----:R-:W-:Y:S01]  /*89f0*/  HFMA2.MMA R187, -RZ, RZ, 0, 5.9604644775390625e-08 ;  /* 0x00000001ffbb7435 */ /* 0x001fe200000001ff */
[----:B-1----:R-:W-:-:S02]  /*8a00*/  MOV R14, R184 ;  /* 0x000000b8000e7202 */ /* 0x002fc40000000f00 */
[----:B------:R-:W-:Y:S02]  /*8a10*/  MOV R184, R15 ;  /* 0x0000000f00b87202 */ /* 0x000fe40000000f00 */
[----:B------:R-:W-:Y:S02]  /*8a20*/  MOV R186, 0x1f ;  /* 0x0000001f00ba7802 */ /* 0x000fe40000000f00 */
[----:B------:R-:W-:Y:S02]  /*8a30*/  MOV R189, 0xffffffff ;  /* 0xffffffff00bd7802 */ /* 0x000fe40000000f00 */
[----:B------:R-:W-:Y:S02]  /*8a40*/  MOV R12, 0x8a60 ;  /* 0x00008a60000c7802 */ /* 0x000fe40000000f00 */
[----:B------:R-:W-:Y:S05]  /*8a50*/  CALL.REL.NOINC `($__internal_162_$__cuda_sm70_shflsync_down) ;  /* 0x000000f000007944 */ /* 0x000fea0003c00000 */
[----:B0-----:R-:W-:Y:S01]  /*8a60*/  HFMA2.MMA R187, -RZ, RZ, 0, 0 ;  /* 0x00000000ffbb7435 */ /* 0x001fe200000001ff */
[----:B------:R-:W-:Y:S02]  /*8a70*/  MOV R183, R14 ;  /* 0x0000000e00b77202 */ /* 0x000fe40000000f00 */
[----:B------:R-:W-:Y:S02]  /*8a80*/  MOV R188, R16 ;  /* 0x0000001000bc7202 */ /* 0x000fe40000000f00 */
[----:B------:R-:W-:-:S02]  /*8a90*/  MOV R189, 0x1f ;  /* 0x0000001f00bd7802 */ /* 0x000fc40000000f00 */
[----:B------:R-:W-:Y:S02]  /*8aa0*/  MOV R190, 0xffffffff ;  /* 0xffffffff00be7802 */ /* 0x000fe40000000f00 */
[----:B------:R-:W-:Y:S02]  /*8ab0*/  MOV R12, 0x8ad0 ;  /* 0x00008ad0000c7802 */ /* 0x000fe40000000f00 */
[----:B-1----:R-:W-:Y:S05]  /*8ac0*/  CALL.REL.NOINC `($__internal_163_$__cuda_sm70_shflsync_idx_p) ;  /* 0x000000c000007944 */ /* 0x002fea0003c00000 */
[----:B-1----:R-:W-:Y:S01]  /*8ad0*/  MOV R186, R187 ;  /* 0x000000bb00ba7202 */ /* 0x002fe20000000f00 */
[----:B------:R-:W-:Y:S01]  /*8ae0*/  HFMA2.MMA R187, -RZ, RZ, 0, 0 ;  /* 0x00000000ffbb7435 */ /* 0x000fe200000001ff */
[----:B0-----:R-:W-:Y:S02]  /*8af0*/  MOV R188, R17 ;  /* 0x0000001100bc7202 */ /* 0x001fe40000000f00 */
[----:B------:R-:W-:Y:S02]  /*8b00*/  MOV R189, 0x1f ;  /* 0x0000001f00bd7802 */ /* 0x000fe40000000f00 */
[----:B------:R-:W-:Y:S02]  /*8b10*/  MOV R190, 0xffffffff ;  /* 0xffffffff00be7802 */ /* 0x000fe40000000f00 */
[----:B------:R-:W-:-:S02]  /*8b20*/  MOV R12, 0x8b40 ;  /* 0x00008b40000c7802 */ /* 0x000fc40000000f00 */
[----:B------:R-:W-:Y:S05]  /*8b30*/  CALL.REL.NOINC `($__internal_163_$__cuda_sm70_shflsync_idx_p) ;  /* 0x0000005000007944 */ /* 0x000fea0003c00000 */
[----:B01----:R-:W-:Y:S05]  /*8b40*/  BRA `(.L_x_4048) ;  /* 0xffffbfc000007947 */ /* 0x003fea000383ffff */
        .weak           $__internal_162_$__cuda_sm70_shflsync_down
        .type           $__internal_162_$__cuda_sm70_shflsync_down,@function
        .size           $__internal_162_$__cuda_sm70_shflsync_down,($__internal_163_$__cuda_sm70_shflsync_idx_p - $__internal_162_$__cuda_sm70_shflsync_down)
$__internal_162_$__cuda_sm70_shflsync_down:
[----:B------:R-:W-:Y:S01]  /*8b50*/  HFMA2.MMA R13, -RZ, RZ, 0, 0 ;  /* 0x00000000ff0d7435 */ /* 0x000fe200000001ff */
[----:B------:R-:W-:Y:S04]  /*8b60*/  WARPSYNC R189 ;  /* 0x000000bd00007348 */ /* 0x000fe80003800000 */
[----:B------:R0:W1:Y:S01]  /*8b70*/  SHFL.DOWN PT, R184, R184, R187, R186 ;  /* 0x080000bbb8b87389 */ /* 0x00006200000e00ba */
[----:B------:R-:W-:Y:S05]  /*8b80*/  RET.REL.NODEC R12 `(_Z25selective_scan_bwd_kernelI32Selective_Scan_bwd_kernel_traitsILi64ELi16ELb1ELb0ELb1ELb1ELb0EN3c108BFloat16EfEEv12SSMParamsBwd) ;  /* 0xffff74700c007950 */ /* 0x000fea0003c3ffff */
        .weak           $__internal_163_$__cuda_sm70_shflsync_idx_p
        .type           $__internal_163_$__cuda_sm70_shflsync_idx_p,@function
        .size           $__internal_163_$__cuda_sm70_shflsync_idx_p,($__internal_164_$__cuda_sm70_shflsync_up - $__internal_163_$__cuda_sm70_shflsync_idx_p)
$__internal_163_$__cuda_sm70_shflsync_idx_p:
[----:B------:R-:W-:Y:S01]  /*8b90*/  MOV R13, 0x0 ;  /* 0x00000000000d7802 */ /* 0x000fe20000000f00 */
[----:B------:R-:W-:Y:S04]  /*8ba0*/  WARPSYNC R190 ;  /* 0x000000be00007348 */ /* 0x000fe80003800000 */
[----:B------:R0:W1:Y:S01]  /*8bb0*/  SHFL.IDX PT, R187, R188, R187, R189 ;  /* 0x000000bbbcbb7389 */ /* 0x00006200000e00bd */
[----:B------:R-:W-:Y:S05]  /*8bc0*/  RET.REL.NODEC R12 `(_Z25selective_scan_bwd_kernelI32Selective_Scan_bwd_kernel_traitsILi64ELi16ELb1ELb0ELb1ELb1ELb0EN3c108BFloat16EfEEv12SSMParamsBwd) ;  /* 0xffff74300c007950 */ /* 0x000fea0003c3ffff */
        .weak           $__internal_164_$__cuda_sm70_shflsync_up
        .type           $__internal_164_$__cuda_sm70_shflsync_up,@function
        .size           $__internal_164_$__cuda_sm70_shflsync_up,(.L_x_8976 - $__internal_164_$__cuda_sm70_shflsync_up)
$__internal_164_$__cuda_sm70_shflsync_up:
[----:B------:R-:W-:Y:S01]  /*8bd0*/  HFMA2.MMA R13, -RZ, RZ, 0, 0 ;  /* 0x00000000ff0d7435 */ /* 0x000fe200000001ff */
[----:B------:R-:W-:Y:S04]  /*8be0*/  WARPSYNC R189 ;  /* 0x000000bd00007348 */ /* 0x000fe80003800000 */
[----:B------:R0:W1:Y:S01]  /*8bf0*/  SHFL.UP PT, R186, R186, R187, R188 ;  /* 0x040000bbbaba7389 */ /* 0x00006200000e00bc */
[----:B------:R-:W-:Y:S05]  /*8c00*/  RET.REL.NODEC R12 `(_Z25selective_scan_bwd_kernelI32Selective_Scan_bwd_kernel_traitsILi64ELi16ELb1ELb0ELb1ELb1ELb0EN3c108BFloat16EfEEv12SSMParamsBwd) ;  /* 0xffff73f00c007950 */ /* 0x000fea0003c3ffff */
.L_x_4049:
        /* <DEDUP_REMOVED lines=15> */
.L_x_8976:


//--------------------- .text._Z25selective_scan_bwd_kernelI32Selective_Scan_bwd_kernel_traitsILi64ELi16ELb1ELb0ELb1ELb1ELb1EN3c108BFloat16EfEEv12SSMParamsBwd --------------------------
	.section	.text._Z25selective_scan_bwd_kernelI32Selective_Scan_bwd_kernel_traitsILi64ELi16ELb1ELb0ELb1ELb1ELb1EN3c108BFloat16EfEEv12SSMParamsBwd,"ax",@progbits
	.sectioninfo	@"SHI_REGISTERS=204"
	.align	128
        .global         _Z25selective_scan_bwd_kernelI32Selective_Scan_bwd_kernel_traitsILi64ELi16ELb1ELb0ELb1ELb1ELb1EN3c108BFloat16EfEEv12SSMParamsBwd
        .type           _Z25selective_scan_bwd_kernelI32Selective_Scan_bwd_kernel_traitsILi64ELi16ELb1ELb0ELb1ELb1ELb1EN3c108BFloat16EfEEv12SSMParamsBwd,@function
        .size           _Z25selective_scan_bwd_kernelI32Selective_Scan_bwd_kernel_traitsILi64ELi16ELb1ELb0ELb1ELb1ELb1EN3c108BFloat16EfEEv12SSMParamsBwd,(.L_x_8979 - _Z25selective_scan_bwd_kernelI32Selective_Scan_bwd_kernel_traitsILi64ELi16ELb1ELb0ELb1ELb1ELb1EN3c108BFloat16EfEEv12SSMParamsBwd)
        .other          _Z25selective_scan_bwd_kernelI32Selective_Scan_bwd_kernel_traitsILi64ELi16ELb1ELb0ELb1ELb1ELb1EN3c108BFloat16EfEEv12SSMParamsBwd,@"STO_CUDA_ENTRY STV_DEFAULT"
_Z25selective_scan_bwd_kernelI32Selective_Scan_bwd_kernel_traitsILi64ELi16ELb1ELb0ELb1ELb1ELb1EN3c108BFloat16EfEEv12SSMParamsBwd:
.text._Z25selective_scan_bwd_kernelI32Selective_Scan_bwd_kernel_traitsILi64ELi16ELb1ELb0ELb1ELb1ELb1EN3c108BFloat16EfEEv12SSMParamsBwd:
        /* <DEDUP_REMOVED lines=113> */
[----:B------:R-:W-:Y:S02]  /*0710*/  MOV R50, RZ ;  /* 0x000000ff00327202 */ /* 0x000fe40000000f00 */
[----:B------:R-:W-:Y:S01]  /*0720*/  MOV R39, RZ ;  /* 0x000000ff00277202 */ /* 0x000fe20000000f00 */
[----:B------:R-:W1:Y:S01]  /*0730*/  S2R R49, SR_LANEID ;  /* 0x0000000000317919 */ /* 0x000e620000000000 */
[----:B------:R-:W-:Y:S02]  /*0740*/  MOV R26, RZ ;  /* 0x000000ff001a7202 */ /* 0x000fe40000000f00 */
[----:B0-----:R-:W-:-:S04]  /*0750*/  SHF.R.S32.HI R3, RZ, 0x1f, R48 ;  /* 0x0000001fff037819 */ /* 0x001fc80000011430 */
[----:B------:R-:W-:-:S04]  /*0760*/  LEA.HI R3, R3, R48, RZ, 0x5 ;  /* 0x0000003003037211 */ /* 0x000fc800078f28ff */
[----:B-1----:R-:W-:Y:S02]  /*0770*/  SHF.R.S32.HI R38, RZ, 0x5, R3 ;  /* 0x00000005ff267819 */ /* 0x002fe40000011403 */
.L_x_4133:
        /* <DEDUP_REMOVED lines=27> */
[----:B------:R-:W-:Y:S01]  /*0930*/  IADD3 R0, -R39, c[0x0][0x174], RZ ;  /* 0x00005d0027007a10 */ /* 0x000fe20007ffe1ff */
[----:B------:R-:W-:Y:S01]  /*0940*/  IMAD R18, R110, c[0x0][0x1f0], RZ ;  /* 0x00007c006e127a24 */ /* 0x000fe200078e02ff */
[----:B------:R-:W-:Y:S01]  /*0950*/  BSSY B0, `(.L_x_4051) ;  /* 0x0000048000007945 */ /* 0x000fe20003800000 */
[----:B0-----:R-:W-:-:S02]  /*0960*/  PRMT R73, RZ, 0x5410, R60 ;  /* 0x00005410ff497816 */ /* 0x001fc4000000003c */
[----:B------:R-:W-:Y:S01]  /*0970*/  LEA R2, R0, 0xfffffc00, 0xa ;  /* 0xfffffc0000027811 */ /* 0x000fe200078e50ff */
[----:B------:R-:W-:Y:S01]  /*0980*/  IMAD R21, R53, c[0x0][0x1f4], R18 ;  /* 0x00007d0035157a24 */ /* 0x000fe200078e0212 */
[--C-:B------:R-:W-:Y:S01]  /*0990*/  PRMT R71, RZ, 0x5410, R61.reuse ;  /* 0x00005410ff477816 */ /* 0x100fe2000000003d */
[----:B-----5:R-:W-:Y:S01]  /*09a0*/  FADD.FTZ R73, R73, R52 ;  /* 0x0000003449497221 */ /* 0x020fe20000010000 */
[----:B------:R-:W-:Y:S02]  /*09b0*/  SHF.R.S32.HI R3, RZ, 0x1f, R2 ;  /* 0x0000001fff037819 */ /* 0x000fe40000011402 */
[----:B------:R-:W-:Y:S01]  /*09c0*/  PRMT R61, RZ, 0x7610, R61 ;  /* 0x00007610ff3d7816 */ /* 0x000fe2000000003d */
[----:B------:R-:W-:Y:S01]  /*09d0*/  FADD.FTZ R71, R71, R52 ;  /* 0x0000003447477221 */ /* 0x000fe20000010000 */
[----:B------:R-:W-:Y:S01]  /*09e0*/  FSETP.GTU.FTZ.AND P2, PT, R73, 20, PT ;  /* 0x41a000004900780b */ /* 0x000fe20003f5c000 */
[----:B------:R-:W-:Y:S01]  /*09f0*/  IMAD.WIDE.U32 R18, R53, c[0x0][0x1f0], R2 ;  /* 0x00007c0035127a25 */ /* 0x000fe200078e0002 */
[----:B------:R-:W-:-:S02]  /*0a00*/  PRMT R69, RZ, 0x5410, R62 ;  /* 0x00005410ff457816 */ /* 0x000fc4000000003e */
[----:B------:R-:W-:Y:S01]  /*0a10*/  PRMT R25, RZ, 0x7610, R62 ;  /* 0x00007610ff197816 */ /* 0x000fe2000000003e */
[--C-:B------:R-:W-:Y:S01]  /*0a20*/  FADD.FTZ R70, R61, R52.reuse ;  /* 0x000000343d467221 */ /* 0x100fe20000010000 */
[----:B------:R-:W-:Y:S01]  /*0a30*/  IADD3 R19, R19, R21, RZ ;  /* 0x0000001513137210 */ /* 0x000fe20007ffe0ff */
[----:B------:R-:W-:Y:S01]  /*0a40*/  IMAD R21, R55, c[0x0][0x1f8], RZ ;  /* 0x00007e0037157a24 */ /* 0x000fe200078e02ff */
[--C-:B------:R-:W-:Y:S01]  /*0a50*/  PRMT R67, RZ, 0x5410, R63.reuse ;  /* 0x00005410ff437816 */ /* 0x100fe2000000003f */
[----:B------:R-:W-:Y:S01]  /*0a60*/  FADD.FTZ R69, R69, R52 ;  /* 0x0000003445457221 */ /* 0x000fe20000010000 */
[----:B------:R-:W-:Y:S01]  /*0a70*/  PRMT R63, RZ, 0x7610, R63 ;  /* 0x00007610ff3f7816 */ /* 0x000fe2000000003f */
[----:B------:R-:W-:Y:S01]  /*0a80*/  IMAD.WIDE.U32 R22, R56, c[0x0][0x1f8], R18 ;  /* 0x00007e0038167a25 */ /* 0x000fe200078e0012 */
[----:B------:R-:W-:Y:S02]  /*0a90*/  FSETP.GTU.FTZ.AND P4, PT, R71, 20, PT ;  /* 0x41a000004700780b */ /* 0x000fe40003f9c000 */
        /* <DEDUP_REMOVED lines=8> */
[----:B------:R-:W-:-:S02]  /*0b20*/  PRMT R23, RZ, 0x7610, R60 ;  /* 0x00007610ff177816 */ /* 0x000fc4000000003c */
[----:B------:R-:W-:Y:S02]  /*0b30*/  LEA.HI.X R21, R22, c[0x0][0x26c], R21, 0x1, P0 ;  /* 0x00009b0016157a11 */ /* 0x000fe400000f0c15 */
[----:B------:R-:W-:Y:S01]  /*0b40*/  FSETP.GTU.FTZ.AND P0, PT, R68, 20, PT ;  /* 0x41a000004400780b */ /* 0x000fe20003f1c000 */
[----:B------:R-:W-:Y:S01]  /*0b50*/  FADD.FTZ R72, R23, R52 ;  /* 0x0000003417487221 */ /* 0x000fe20000010000 */
[----:B------:R-:W-:-:S04]  /*0b60*/  FSETP.GTU.FTZ.AND P1, PT, R67, 20, PT ;  /* 0x41a000004300780b */ /* 0x000fc80003f3c000 */
        /* <DEDUP_REMOVED lines=38> */
.L_x_4052:
[----:B--2---:R-:W-:Y:S05]  /*0dd0*/  BSYNC B0 ;  /* 0x0000000000007941 */ /* 0x004fea0003800000 */
.L_x_4051:
        /* <DEDUP_REMOVED lines=36> */
.L_x_4054:
[----:B------:R-:W-:Y:S05]  /*1020*/  BSYNC B0 ;  /* 0x0000000000007941 */ /* 0x000fea0003800000 */
.L_x_4053:
        /* <DEDUP_REMOVED lines=36> */
.L_x_4056:
[----:B------:R-:W-:Y:S05]  /*1270*/  BSYNC B0 ;  /* 0x0000000000007941 */ /* 0x000fea0003800000 */
.L_x_4055:
        /* <DEDUP_REMOVED lines=36> */
.L_x_4058:
[----:B------:R-:W-:Y:S05]  /*14c0*/  BSYNC B0 ;  /* 0x0000000000007941 */ /* 0x000fea0003800000 */
.L_x_4057:
        /* <DEDUP_REMOVED lines=36> */
.L_x_4060:
[----:B------:R-:W-:Y:S05]  /*1710*/  BSYNC B0 ;  /* 0x0000000000007941 */ /* 0x000fea0003800000 */
.L_x_4059:
        /* <DEDUP_REMOVED lines=36> */
.L_x_4062:
[----:B------:R-:W-:Y:S05]  /*1960*/  BSYNC B0 ;  /* 0x0000000000007941 */ /* 0x000fea0003800000 */
.L_x_4061:
        /* <DEDUP_REMOVED lines=36> */
.L_x_4064:
[----:B------:R-:W-:Y:S05]  /*1bb0*/  BSYNC B0 ;  /* 0x0000000000007941 */ /* 0x000fea0003800000 */
.L_x_4063:
        /* <DEDUP_REMOVED lines=36> */
.L_x_4066:
[----:B------:R-:W-:Y:S05]  /*1e00*/  BSYNC B0 ;  /* 0x0000000000007941 */ /* 0x000fea0003800000 */
.L_x_4065:
        /* <DEDUP_REMOVED lines=36> */
.L_x_4068:
[----:B------:R-:W-:Y:S05]  /*2050*/  BSYNC B0 ;  /* 0x0000000000007941 */ /* 0x000fea0003800000 */
.L_x_4067:
[----:B------:R-:W-:Y:S01]  /*2060*/  BSSY B0, `(.L_x_4069) ;  /* 0x0000023000007945 */ /* 0x000fe20003800000 */
[----:B------:R-:W-:Y:S01]  /*2070*/  FSETP.GTU.FTZ.AND P3, PT, R58, 20, PT ;  /* 0x41a000003a00780b */ /* 0x000fe20003f7c000 */
[----:B------:R-:W-:Y:S01]  /*2080*/  IMAD.WIDE R20, R37, 0x10, R20 ;  /* 0x0000001025147825 */ /* 0x000fe200078e0214 */
[----:B------:R-:W-:Y:S06]  /*2090*/  @P4 BRA `(.L_x_4070) ;  /* 0x000001f000004947 */ /* 0x000fec0003800000 */
        /* <DEDUP_REMOVED lines=31> */
.L_x_4070:
[----:B------:R-:W-:Y:S05]  /*2290*/  BSYNC B0 ;  /* 0x0000000000007941 */ /* 0x000fea0003800000 */
.L_x_4069:
[----:B------:R-:W-:Y:S01]  /*22a0*/  BSSY B0, `(.L_x_4071) ;  /* 0x0000021000007945 */ /* 0x000fe20003800000 */
        /* <DEDUP_REMOVED lines=32> */
.L_x_4072:
[----:B------:R-:W-:Y:S05]  /*24b0*/  BSYNC B0 ;  /* 0x0000000000007941 */ /* 0x000fea0003800000 */
.L_x_4071:
        /* <DEDUP_REMOVED lines=33> */
.L_x_4074:
[----:B------:R-:W-:Y:S05]  /*26d0*/  BSYNC B0 ;  /* 0x0000000000007941 */ /* 0x000fea0003800000 */
.L_x_4073:
        /* <DEDUP_REMOVED lines=33> */
.L_x_4076:
[----:B------:R-:W-:Y:S05]  /*28f0*/  BSYNC B0 ;  /* 0x0000000000007941 */ /* 0x000fea0003800000 */
.L_x_4075:
        /* <DEDUP_REMOVED lines=33> */
.L_x_4078:
[----:B------:R-:W-:Y:S05]  /*2b10*/  BSYNC B0 ;  /* 0x0000000000007941 */ /* 0x000fea0003800000 */
.L_x_4077:
        /* <DEDUP_REMOVED lines=33> */
.L_x_4080:
[----:B------:R-:W-:Y:S05]  /*2d30*/  BSYNC B0 ;  /* 0x0000000000007941 */ /* 0x000fea0003800000 */
.L_x_4079:
        /* <DEDUP_REMOVED lines=33> */
.L_x_4082:
[----:B------:R-:W-:Y:S05]  /*2f50*/  BSYNC B0 ;  /* 0x0000000000007941 */ /* 0x000fea0003800000 */
.L_x_4081:
        /* <DEDUP_REMOVED lines=15> */
[----:B----4-:R-:W-:Y:S01]  /*3050*/  STS.128 [R36.X16+0x200], R92 ;  /* 0x0002005c24007388 */ /* 0x010fe2000000cc00 */
[----:B------:R-:W-:-:S06]  /*3060*/  NOP ;  /* 0x0000000000007918 */ /* 0x000fcc0000000000 */
[----:B-1----:R-:W1:Y:S04]  /*3070*/  LDS.128 R84, [R57.X16] ;  /* 0x0000000039547984 */ /* 0x002e68000000cc00 */
[----:B------:R-:W2:Y:S04]  /*3080*/  LDS.128 R12, [R57.X16+0x10] ;  /* 0x00001000390c7984 */ /* 0x000ea8000000cc00 */
[----:B------:R-:W-:Y:S06]  /*3090*/  BAR.SYNC.DEFER_BLOCKING 0x0 ;  /* 0x0000000000007b1d */ /* 0x000fec0000010000 */
[----:B------:R4:W5:Y:S04]  /*30a0*/  LDG.E.128 R80, [R24.64+0x200] ;  /* 0x0002000418507981 */ /* 0x000968000c1e1d00 */
[----:B---3--:R4:W3:Y:S01]  /*30b0*/  LDG.E.128 R20, [R24.64] ;  /* 0x0000000418147981 */ /* 0x0088e2000c1e1d00 */
[----:B-1----:R-:W-:-:S02]  /*30c0*/  PRMT R75, RZ, 0x5410, R84 ;  /* 0x00005410ff4b7816 */ /* 0x002fc40000000054 */
[----:B------:R-:W-:-:S03]  /*30d0*/  PRMT R100, RZ, 0x7610, R84 ;  /* 0x00007610ff647816 */ /* 0x000fc60000000054 */
[----:B------:R-:W-:Y:S02]  /*30e0*/  FMUL.FTZ R27, R75, -1.4426950216293334961 ;  /* 0xbfb8aa3b4b1b7820 */ /* 0x000fe40000410000 */
[----:B------:R-:W-:-:S04]  /*30f0*/  FMUL.FTZ R84, R100, -1.4426950216293334961 ;  /* 0xbfb8aa3b64547820 */ /* 0x000fc80000410000 */
[----:B------:R-:W1:Y:S01]  /*3100*/  MUFU.EX2 R27, R27 ;  /* 0x0000001b001b7308 */ /* 0x000e620000000800 */
[----:B------:R-:W-:Y:S02]  /*3110*/  PRMT R104, RZ, 0x5410, R85 ;  /* 0x00005410ff687816 */ /* 0x000fe40000000055 */
[----:B------:R-:W-:-:S05]  /*3120*/  PRMT R109, RZ, 0x7610, R86 ;  /* 0x00007610ff6d7816 */ /* 0x000fca0000000056 */
[----:B------:R0:W2:Y:S01]  /*3130*/  MUFU.EX2 R89, R84 ;  /* 0x0000005400597308 */ /* 0x0000a20000000800 */
[----:B------:R-:W-:Y:S01]  /*3140*/  FMUL.FTZ R88, R104, -1.4426950216293334961 ;  /* 0xbfb8aa3b68587820 */ /* 0x000fe20000410000 */
[----:B------:R-:W-:Y:S02]  /*3150*/  PRMT R85, RZ, 0x7610, R85 ;  /* 0x00007610ff557816 */ /* 0x000fe40000000055 */
[----:B------:R-:W-:-:S04]  /*3160*/  PRMT R112, RZ, 0x5410, R87 ;  /* 0x00005410ff707816 */ /* 0x000fc80000000057 */
[----:B------:R2:W4:Y:S01]  /*3170*/  MUFU.EX2 R95, R88 ;  /* 0x00000058005f7308 */ /* 0x0005220000000800 */
[----:B0-----:R-:W-:Y:S02]  /*3180*/  FMUL.FTZ R84, R109, -1.4426950216293334961 ;  /* 0xbfb8aa3b6d547820 */ /* 0x001fe40000410000 */
[----:B-1----:R-:W-:Y:S01]  /*3190*/  FADD.FTZ R27, R27, 1 ;  /* 0x3f8000001b1b7421 */ /* 0x002fe20000010000 */
[----:B------:R-:W-:Y:S02]  /*31a0*/  PRMT R106, RZ, 0x5410, R86 ;  /* 0x00005410ff6a7816 */ /* 0x000fe40000000056 */
[----:B--2---:R-:W-:Y:S02]  /*31b0*/  PRMT R88, RZ, 0x5410, R13 ;  /* 0x00005410ff587816 */ /* 0x004fe4000000000d */
[----:B------:R0:W-:Y:S01]  /*31c0*/  MUFU.EX2 R111, R84 ;  /* 0x00000054006f7308 */ /* 0x0001e20000000800 */
[----:B----4-:R-:W-:Y:S01]  /*31d0*/  FMUL.FTZ R24, R85, -1.4426950216293334961 ;  /* 0xbfb8aa3b55187820 */ /* 0x010fe20000410000 */
[----:B------:R-:W-:Y:S01]  /*31e0*/  PRMT R114, RZ, 0x7610, R87 ;  /* 0x00007610ff727816 */ /* 0x000fe20000000057 */
[----:B------:R-:W-:Y:S01]  /*31f0*/  FMUL.FTZ R86, R112, -1.4426950216293334961 ;  /* 0xbfb8aa3b70567820 */ /* 0x000fe20000410000 */
[----:B------:R-:W-:Y:S01]  /*3200*/  PRMT R94, RZ, 0x7610, R12 ;  /* 0x00007610ff5e7816 */ /* 0x000fe2000000000c */
[----:B------:R-:W-:-:S03]  /*3210*/  FADD.FTZ R89, R89, 1 ;  /* 0x3f80000059597421 */ /* 0x000fc60000010000 */
[----:B------:R-:W1:Y:S01]  /*3220*/  MUFU.RCP R124, R27 ;  /* 0x0000001b007c7308 */ /* 0x000e620000001000 */
[----:B0-----:R-:W-:Y:S01]  /*3230*/  FMUL.FTZ R84, R88, -1.4426950216293334961 ;  /* 0xbfb8aa3b58547820 */ /* 0x001fe20000410000 */
[----:B------:R-:W-:Y:S01]  /*3240*/  PRMT R93, RZ, 0x5410, R12 ;  /* 0x00005410ff5d7816 */ /* 0x000fe2000000000c */
[----:B------:R-:W-:Y:S02]  /*3250*/  FMUL.FTZ R25, R106, -1.4426950216293334961 ;  /* 0xbfb8aa3b6a197820 */ /* 0x000fe40000410000 */
[----:B------:R-:W-:-:S03]  /*3260*/  FMUL.FTZ R12, R94, -1.4426950216293334961 ;  /* 0xbfb8aa3b5e0c7820 */ /* 0x000fc60000410000 */
[----:B------:R0:W2:Y:S01]  /*3270*/  MUFU.EX2 R102, R24 ;  /* 0x0000001800667308 */ /* 0x0000a20000000800 */
[----:B------:R-:W-:-:S07]  /*3280*/  PRMT R92, RZ, 0x7610, R13 ;  /* 0x00007610ff5c7816 */ /* 0x000fce000000000d */
[----:B------:R4:W-:Y:S01]  /*3290*/  MUFU.EX2 R113, R86 ;  /* 0x0000005600717308 */ /* 0x0009e20000000800 */
[----:B0-----:R-:W-:-:S07]  /*32a0*/  FMUL.FTZ R24, R114, -1.4426950216293334961 ;  /* 0xbfb8aa3b72187820 */ /* 0x001fce0000410000 */
[----:B------:R0:W-:Y:S01]  /*32b0*/  MUFU.EX2 R119, R84 ;  /* 0x0000005400777308 */ /* 0x0001e20000000800 */
[----:B----4-:R-:W-:-:S07]  /*32c0*/  PRMT R86, RZ, 0x5410, R14 ;  /* 0x00005410ff567816 */ /* 0x010fce000000000e */
[----:B------:R-:W4:Y:S01]  /*32d0*/  MUFU.RCP R125, R89 ;  /* 0x00000059007d7308 */ /* 0x000f220000001000 */
[----:B0-----:R-:W-:Y:S02]  /*32e0*/  PRMT R84, RZ, 0x7610, R14 ;  /* 0x00007610ff547816 */ /* 0x001fe4000000000e */
[----:B------:R-:W-:-:S05]  /*32f0*/  MOV R14, c[0x0][0x16c] ;  /* 0x00005b00000e7a02 */ /* 0x000fca0000000f00 */
[----:B------:R0:W1:Y:S01]  /*3300*/  MUFU.EX2 R107, R25 ;  /* 0x00000019006b7308 */ /* 0x0000620000000800 */
[----:B------:R-:W-:Y:S01]  /*3310*/  ISETP.GE.AND P1, PT, R14, 0x1, PT ;  /* 0x000000010e00780c */ /* 0x000fe20003f26270 */
[----:B------:R-:W-:-:S06]  /*3320*/  FADD.FTZ R14, R95, 1 ;  /* 0x3f8000005f0e7421 */ /* 0x000fcc0000010000 */
[----:B------:R1:W-:Y:S01]  /*3330*/  MUFU.EX2 R87, R24 ;  /* 0x0000001800577308 */ /* 0x0003e20000000800 */
[----:B0-----:R-:W-:Y:S01]  /*3340*/  FMUL.FTZ R25, R93, -1.4426950216293334961 ;  /* 0xbfb8aa3b5d197820 */ /* 0x001fe20000410000 */
[----:B------:R-:W-:Y:S01]  /*3350*/  PRMT R118, RZ, 0x5410, R78 ;  /* 0x00005410ff767816 */ /* 0x000fe2000000004e */
[----:B------:R-:W-:-:S05]  /*3360*/  IMAD R90, R110, c[0x0][0x2e8], RZ ;  /* 0x0000ba006e5a7a24 */ /* 0x000fca00078e02ff */
[----:B------:R0:W-:Y:S01]  /*3370*/  MUFU.EX2 R117, R12 ;  /* 0x0000000c00757308 */ /* 0x0001e20000000800 */
[----:B-1----:R-:W-:Y:S01]  /*3380*/  FMUL.FTZ R24, R86, -1.4426950216293334961 ;  /* 0xbfb8aa3b56187820 */ /* 0x002fe20000410000 */
[----:B------:R-:W-:Y:S01]  /*3390*/  PRMT R120, RZ, 0x7610, R78 ;  /* 0x00007610ff787816 */ /* 0x000fe2000000004e */
[----:B------:R-:W-:Y:S02]  /*33a0*/  FMUL.FTZ R13, R92, -1.4426950216293334961 ;  /* 0xbfb8aa3b5c0d7820 */ /* 0x000fe40000410000 */
[----:B0-----:R-:W-:-:S03]  /*33b0*/  FMUL.FTZ R12, R84, -1.4426950216293334961 ;  /* 0xbfb8aa3b540c7820 */ /* 0x001fc60000410000 */
[----:B------:R0:W-:Y:S01]  /*33c0*/  MUFU.EX2 R138, R24 ;  /* 0x00000018008a7308 */ /* 0x0001e20000000800 */
[----:B------:R-:W-:-:S07]  /*33d0*/  FMUL.FTZ R78, R75, R124 ;  /* 0x0000007c4b4e7220 */ /* 0x000fce0000410000 */
[----:B------:R1:W-:Y:S01]  /*33e0*/  MUFU.EX2 R140, R12 ;  /* 0x0000000c008c7308 */ /* 0x0003e20000000800 */
[----:B0-----:R-:W-:-:S07]  /*33f0*/  PRMT R24, RZ, 0x5410, R76 ;  /* 0x00005410ff187816 */ /* 0x001fce000000004c */
[----:B------:R0:W4:Y:S01]  /*3400*/  MUFU.RCP R129, R14 ;  /* 0x0000000e00817308 */ /* 0x0001220000001000 */
[----:B-1----:R-:W-:-:S04]  /*3410*/  FADD.FTZ R12, -R124, 1 ;  /* 0x3f8000007c0c7421 */ /* 0x002fc80000010100 */
[----:B------:R-:W-:-:S03]  /*3420*/  FFMA.FTZ R126, R75, R12, 1 ;  /* 0x3f8000004b7e7423 */ /* 0x000fc6000001000c */
[----:B------:R1:W-:Y:S01]  /*3430*/  MUFU.EX2 R115, R25 ;  /* 0x0000001900737308 */ /* 0x0003e20000000800 */
[----:B0-----:R-:W-:Y:S01]  /*3440*/  PRMT R14, RZ, 0x5410, R4 ;  /* 0x00005410ff0e7816 */ /* 0x001fe20000000004 */
[----:B------:R-:W-:Y:S02]  /*3450*/  FMUL.FTZ R75, R24, R78 ;  /* 0x0000004e184b7220 */ /* 0x000fe40000410000 */
[----:B--2---:R-:W-:Y:S02]  /*3460*/  FADD.FTZ R12, R102, 1 ;  /* 0x3f800000660c7421 */ /* 0x004fe40000010000 */
[C---:B-1----:R-:W-:Y:S02]  /*3470*/  IMAD R25, R53.reuse, c[0x0][0x2ec], R90 ;  /* 0x0000bb0035197a24 */ /* 0x042fe400078e025a */
[----:B------:R4:W-:Y:S01]  /*3480*/  MUFU.EX2 R136, R13 ;  /* 0x0000000d00887308 */ /* 0x0009e20000000800 */
[----:B------:R-:W-:-:S04]  /*3490*/  IMAD.WIDE.U32 R90, R53, c[0x0][0x2e8], R2 ;  /* 0x0000ba00355a7a25 */ /* 0x000fc800078e0002 */
[----:B------:R-:W-:Y:S01]  /*34a0*/  FFMA.FTZ R14, R75, R14, R26 ;  /* 0x0000000e4b0e7223 */ /* 0x000fe2000001001a */
[----:B------:R-:W-:Y:S01]  /*34b0*/  IADD3 R91, R91, R25, RZ ;  /* 0x000000195b5b7210 */ /* 0x000fe20007ffe0ff */
[----:B----4-:R-:W-:Y:S01]  /*34c0*/  FADD.FTZ R13, -R125, 1 ;  /* 0x3f8000007d0d7421 */ /* 0x010fe20000010100 */
[----:B------:R-:W-:Y:S01]  /*34d0*/  PRMT R25, RZ, 0x7610, R76 ;  /* 0x00007610ff197816 */ /* 0x000fe2000000004c */
[----:B------:R0:W1:Y:S01]  /*34e0*/  MUFU.RCP R26, R12 ;  /* 0x0000000c001a7308 */ /* 0x0000620000001000 */
[----:B------:R-:W-:Y:S02]  /*34f0*/  FADD.FTZ R107, R107, 1 ;  /* 0x3f8000006b6b7421 */ /* 0x000fe40000010000 */
[C---:B------:R-:W-:Y:S02]  /*3500*/  FFMA.FTZ R127, R100.reuse, R13, 1 ;  /* 0x3f800000647f7423 */ /* 0x040fe4000001000d */
[----:B------:R-:W-:Y:S01]  /*3510*/  FMUL.FTZ R100, R100, R125 ;  /* 0x0000007d64647220 */ /* 0x000fe20000410000 */
[----:B------:R-:W-:-:S02]  /*3520*/  PRMT R27, RZ, 0x5410, R77 ;  /* 0x00005410ff1b7816 */ /* 0x000fc4000000004d */
[----:B------:R-:W-:Y:S01]  /*3530*/  PRMT R116, RZ, 0x7610, R77 ;  /* 0x00007610ff747816 */ /* 0x000fe2000000004d */
[----:B------:R-:W2:Y:S01]  /*3540*/  MUFU.RCP R133, R107 ;  /* 0x0000006b00857308 */ /* 0x000ea20000001000 */
[----:B0-----:R-:W-:Y:S01]  /*3550*/  PRMT R12, RZ, 0x7610, R4 ;  /* 0x00007610ff0c7816 */ /* 0x001fe20000000004 */
[----:B------:R-:W-:Y:S02]  /*3560*/  FMUL.FTZ R77, R25, R100 ;  /* 0x00000064194d7220 */ /* 0x000fe40000410000 */
[----:B------:R-:W-:Y:S02]  /*3570*/  FMUL.FTZ R102, R104, R129 ;  /* 0x0000008168667220 */ /* 0x000fe40000410000 */
[----:B------:R-:W-:Y:S01]  /*3580*/  FADD.FTZ R111, R111, 1 ;  /* 0x3f8000006f6f7421 */ /* 0x000fe20000010000 */
[--C-:B------:R-:W-:Y:S01]  /*3590*/  PRMT R122, RZ, 0x5410, R79.reuse ;  /* 0x00005410ff7a7816 */ /* 0x100fe2000000004f */
[----:B------:R-:W-:Y:S01]  /*35a0*/  FFMA.FTZ R14, R77, R12, R14 ;  /* 0x0000000c4d0e7223 */ /* 0x000fe2000001000e */
[----:B------:R-:W-:Y:S01]  /*35b0*/  PRMT R123, RZ, 0x7610, R79 ;  /* 0x00007610ff7b7816 */ /* 0x000fe2000000004f */
[----:B------:R-:W-:Y:S01]  /*35c0*/  FMUL.FTZ R79, R27, R102 ;  /* 0x000000661b4f7220 */ /* 0x000fe20000410000 */
[----:B------:R-:W-:Y:S01]  /*35d0*/  PRMT R12, RZ, 0x5410, R5 ;  /* 0x00005410ff0c7816 */ /* 0x000fe20000000005 */
[----:B------:R-:W-:Y:S01]  /*35e0*/  FADD.FTZ R113, R113, 1 ;  /* 0x3f80000071717421 */ /* 0x000fe20000010000 */
[----:B------:R-:W-:Y:S01]  /*35f0*/  MUFU.RCP R130, R111 ;  /* 0x0000006f00827308 */ /* 0x000fe20000001000 */
[----:B------:R-:W-:Y:S01]  /*3600*/  FADD.FTZ R13, -R129, 1 ;  /* 0x3f800000810d7421 */ /* 0x000fe20000010100 */
[----:B------:R-:W-:Y:S01]  /*3610*/  PRMT R98, RZ, 0x5410, R15 ;  /* 0x00005410ff627816 */ /* 0x000fe2000000000f */
[----:B------:R-:W-:-:S02]  /*3620*/  FFMA.FTZ R14, R79, R12, R14 ;  /* 0x0000000c4f0e7223 */ /* 0x000fc4000001000e */
[----:B-1----:R-:W-:Y:S02]  /*3630*/  FADD.FTZ R12, -R26, 1 ;  /* 0x3f8000001a0c7421 */ /* 0x002fe40000010100 */
[----:B------:R-:W-:Y:S01]  /*3640*/  FADD.FTZ R87, R87, 1 ;  /* 0x3f80000057577421 */ /* 0x000fe20000010000 */
[----:B------:R-:W0:Y:S01]  /*3650*/  MUFU.RCP R135, R113 ;  /* 0x0000007100877308 */ /* 0x000e220000001000 */
[----:B------:R-:W-:Y:S02]  /*3660*/  FFMA.FTZ R131, R104, R13, 1 ;  /* 0x3f80000068837423 */ /* 0x000fe4000001000d */
[C---:B------:R-:W-:Y:S01]  /*3670*/  FMUL.FTZ R104, R85.reuse, R26 ;  /* 0x0000001a55687220 */ /* 0x040fe20000410000 */
[--C-:B------:R-:W-:Y:S01]  /*3680*/  PRMT R103, RZ, 0x5410, R16.reuse ;  /* 0x00005410ff677816 */ /* 0x100fe20000000010 */
[----:B------:R-:W-:Y:S01]  /*3690*/  FFMA.FTZ R128, R85, R12, 1 ;  /* 0x3f80000055807423 */ /* 0x000fe2000001000c */
[----:B------:R-:W-:Y:S01]  /*36a0*/  PRMT R101, RZ, 0x7610, R16 ;  /* 0x00007610ff657816 */ /* 0x000fe20000000010 */
[----:B--2---:R-:W-:Y:S01]  /*36b0*/  FADD.FTZ R13, -R133, 1 ;  /* 0x3f800000850d7421 */ /* 0x004fe20000010100 */
[----:B------:R-:W1:Y:S01]  /*36c0*/  MUFU.RCP R139, R87 ;  /* 0x00000057008b7308 */ /* 0x000e620000001000 */
[----:B------:R-:W-:Y:S01]  /*36d0*/  FMUL.FTZ R16, R98, -1.4426950216293334961 ;  /* 0xbfb8aa3b62107820 */ /* 0x000fe20000410000 */
[----:B------:R-:W-:-:S02]  /*36e0*/  PRMT R12, RZ, 0x7610, R5 ;  /* 0x00007610ff0c7816 */ /* 0x000fc40000000005 */
[--C-:B------:R-:W-:Y:S02]  /*36f0*/  PRMT R99, RZ, 0x5410, R17.reuse ;  /* 0x00005410ff637816 */ /* 0x100fe40000000011 */
[----:B------:R-:W-:Y:S02]  /*3700*/  PRMT R97, RZ, 0x7610, R17 ;  /* 0x00007610ff617816 */ /* 0x000fe40000000011 */
[--C-:B------:R-:W-:Y:S01]  /*3710*/  PRMT R95, RZ, 0x5410, R18.reuse ;  /* 0x00005410ff5f7816 */ /* 0x100fe20000000012 */
[----:B------:R2:W4:Y:S01]  /*3720*/  MUFU.EX2 R142, R16 ;  /* 0x00000010008e7308 */ /* 0x0005220000000800 */
[----:B------:R-:W-:Y:S02]  /*3730*/  PRMT R96, RZ, 0x7610, R18 ;  /* 0x00007610ff607816 */ /* 0x000fe40000000012 */
[--C-:B------:R-:W-:Y:S02]  /*3740*/  PRMT R76, RZ, 0x5410, R19.reuse ;  /* 0x00005410ff4c7816 */ /* 0x100fe40000000013 */
[----:B------:R-:W-:Y:S01]  /*3750*/  PRMT R105, RZ, 0x7610, R19 ;  /* 0x00007610ff697816 */ /* 0x000fe20000000013 */
[----:B0-----:R-:W-:-:S04]  /*3760*/  FMUL.FTZ R107, R112, R135 ;  /* 0x00000087706b7220 */ /* 0x001fc80000410000 */
[----:B------:R-:W-:Y:S02]  /*3770*/  FMUL.FTZ R85, R122, R107 ;  /* 0x0000006b7a557220 */ /* 0x000fe40000410000 */
[----:B------:R-:W-:Y:S02]  /*3780*/  FADD.FTZ R115, R115, 1 ;  /* 0x3f80000073737421 */ /* 0x000fe40000010000 */
[----:B------:R-:W-:Y:S02]  /*3790*/  FADD.FTZ R119, R119, 1 ;  /* 0x3f80000077777421 */ /* 0x000fe40000010000 */
[----:B------:R-:W-:Y:S01]  /*37a0*/  MUFU.RCP R134, R115 ;  /* 0x0000007300867308 */ /* 0x000fe20000001000 */
[----:B------:R-:W-:Y:S02]  /*37b0*/  FADD.FTZ R117, R117, 1 ;  /* 0x3f80000075757421 */ /* 0x000fe40000010000 */
[----:B------:R-:W-:-:S05]  /*37c0*/  FADD.FTZ R136, R136, 1 ;  /* 0x3f80000088887421 */ /* 0x000fca0000010000 */
[----:B------:R-:W-:Y:S08]  /*37d0*/  MUFU.RCP R143, R119 ;  /* 0x00000077008f7308 */ /* 0x000ff00000001000 */
[----:B------:R-:W-:Y:S01]  /*37e0*/  MUFU.RCP R141, R117 ;  /* 0x00000075008d7308 */ /* 0x000fe20000001000 */
[----:B-----5:R0:W-:Y:S04]  /*37f0*/  STS.128 [R36.X16+0x200], R80 ;  /* 0x0002005024007388 */ /* 0x0201e8000000cc00 */
[----:B---3--:R3:W-:Y:S01]  /*3800*/  STS.128 [R36.X16], R20 ;  /* 0x0000001424007388 */ /* 0x0087e2000000cc00 */
[----:B------:R-:W-:-:S06]  /*3810*/  NOP ;  /* 0x0000000000007918 */ /* 0x000fcc0000000000 */
[----:B--2---:R-:W2:Y:S01]  /*3820*/  LDS.128 R16, [R57.X16] ;  /* 0x0000000039107984 */ /* 0x004ea2000000cc00 */
[----:B0-----:R-:W-:Y:S02]  /*3830*/  FMUL.FTZ R81, R116, R104 ;  /* 0x0000006874517220 */ /* 0x001fe40000410000 */
[C---:B------:R-:W-:Y:S02]  /*3840*/  FMUL.FTZ R80, R106.reuse, R133 ;  /* 0x000000856a507220 */ /* 0x040fe40000410000 */
[----:B---3--:R-:W-:Y:S01]  /*3850*/  FFMA.FTZ R21, R106, R13, 1 ;  /* 0x3f8000006a157423 */ /* 0x008fe2000001000d */
[----:B------:R-:W-:Y:S01]  /*3860*/  PRMT R13, RZ, 0x5410, R6 ;  /* 0x00005410ff0d7816 */ /* 0x000fe20000000006 */
[----:B------:R-:W-:Y:S01]  /*3870*/  FFMA.FTZ R20, R81, R12, R14 ;  /* 0x0000000c51147223 */ /* 0x000fe2000001000e */
[----:B------:R-:W-:Y:S01]  /*3880*/  PRMT R82, RZ, 0x7610, R15 ;  /* 0x00007610ff527816 */ /* 0x000fe2000000000f */
[----:B------:R-:W-:Y:S02]  /*3890*/  FMUL.FTZ R89, R118, R80 ;  /* 0x0000005076597220 */ /* 0x000fe40000410000 */
[----:B------:R-:W-:-:S02]  /*38a0*/  FADD.FTZ R12, -R130, 1 ;  /* 0x3f800000820c7421 */ /* 0x000fc40000010100 */
[----:B------:R-:W-:Y:S02]  /*38b0*/  FMUL.FTZ R106, R109, R130 ;  /* 0x000000826d6a7220 */ /* 0x000fe40000410000 */
[----:B------:R-:W-:Y:S02]  /*38c0*/  FFMA.FTZ R22, R89, R13, R20 ;  /* 0x0000000d59167223 */ /* 0x000fe40000010014 */
[----:B------:R-:W-:Y:S02]  /*38d0*/  FMUL.FTZ R14, R82, -1.4426950216293334961 ;  /* 0xbfb8aa3b520e7820 */ /* 0x000fe40000410000 */
[----:B------:R-:W-:Y:S01]  /*38e0*/  FFMA.FTZ R20, R109, R12, 1 ;  /* 0x3f8000006d147423 */ /* 0x000fe2000001000c */
[----:B------:R-:W-:Y:S01]  /*38f0*/  PRMT R12, RZ, 0x7610, R6 ;  /* 0x00007610ff0c7816 */ /* 0x000fe20000000006 */
[----:B------:R-:W-:Y:S02]  /*3900*/  FADD.FTZ R13, -R135, 1 ;  /* 0x3f800000870d7421 */ /* 0x000fe40000010100 */
[----:B------:R-:W-:Y:S01]  /*3910*/  FMUL.FTZ R87, R120, R106 ;  /* 0x0000006a78577220 */ /* 0x000fe20000410000 */
[----:B------:R0:W3:Y:S01]  /*3920*/  MUFU.EX2 R144, R14 ;  /* 0x0000000e00907308 */ /* 0x0000e20000000800 */
[----:B------:R-:W-:-:S02]  /*3930*/  FFMA.FTZ R137, R112, R13, 1 ;  /* 0x3f80000070897423 */ /* 0x000fc4000001000d */
[----:B-1----:R-:W-:Y:S02]  /*3940*/  FADD.FTZ R13, -R139, 1 ;  /* 0x3f8000008b0d7421 */ /* 0x002fe40000010100 */
[----:B------:R-:W-:Y:S02]  /*3950*/  FFMA.FTZ R12, R87, R12, R22 ;  /* 0x0000000c570c7223 */ /* 0x000fe40000010016 */
[C---:B------:R-:W-:Y:S01]  /*3960*/  FMUL.FTZ R109, R114.reuse, R139 ;  /* 0x0000008b726d7220 */ /* 0x040fe20000410000 */
[--C-:B0-----:R-:W-:Y:S01]  /*3970*/  PRMT R14, RZ, 0x5410, R7.reuse ;  /* 0x00005410ff0e7816 */ /* 0x101fe20000000007 */
[----:B------:R-:W-:Y:S01]  /*3980*/  FFMA.FTZ R132, R114, R13, 1 ;  /* 0x3f80000072847423 */ /* 0x000fe2000001000d */
[----:B------:R-:W-:Y:S01]  /*3990*/  PRMT R13, RZ, 0x7610, R7 ;  /* 0x00007610ff0d7816 */ /* 0x000fe20000000007 */
[----:B------:R-:W-:Y:S02]  /*39a0*/  FMUL.FTZ R83, R123, R109 ;  /* 0x0000006d7b537220 */ /* 0x000fe40000410000 */
[----:B------:R-:W-:-:S04]  /*39b0*/  FFMA.FTZ R12, R85, R14, R12 ;  /* 0x0000000e550c7223 */ /* 0x000fc8000001000c */
[----:B------:R-:W-:Y:S02]  /*39c0*/  FFMA.FTZ R146, R83, R13, R12 ;  /* 0x0000000d53927223 */ /* 0x000fe4000001000c */
[----:B------:R-:W0:Y:S01]  /*39d0*/  LDS.128 R12, [R57.X16+0x10] ;  /* 0x00001000390c7984 */ /* 0x000e22000000cc00 */
[--C-:B--2---:R-:W-:Y:S02]  /*39e0*/  PRMT R115, RZ, 0x7610, R16.reuse ;  /* 0x00007610ff737816 */ /* 0x104fe40000000010 */
[----:B------:R-:W-:Y:S02]  /*39f0*/  PRMT R111, RZ, 0x5410, R16 ;  /* 0x00005410ff6f7816 */ /* 0x000fe40000000010 */
[----:B------:R-:W-:Y:S01]  /*3a00*/  PRMT R113, RZ, 0x5410, R17 ;  /* 0x00005410ff717816 */ /* 0x000fe20000000011 */
[----:B------:R-:W-:Y:S01]  /*3a10*/  FMUL.FTZ R16, R25, R115 ;  /* 0x0000007319107220 */ /* 0x000fe20000410000 */
[--C-:B------:R-:W-:Y:S02]  /*3a20*/  PRMT R119, RZ, 0x5410, R18.reuse ;  /* 0x00005410ff777816 */ /* 0x100fe40000000012 */
[----:B------:R-:W-:Y:S01]  /*3a30*/  PRMT R121, RZ, 0x7610, R18 ;  /* 0x00007610ff797816 */ /* 0x000fe20000000012 */
[----:B------:R-:W-:Y:S01]  /*3a40*/  FMUL.FTZ R16, R125, R16 ;  /* 0x000000107d107220 */ /* 0x000fe20000410000 */
[----:B------:R-:W-:Y:S01]  /*3a50*/  PRMT R114, RZ, 0x7610, R19 ;  /* 0x00007610ff727816 */ /* 0x000fe20000000013 */
[----:B------:R-:W-:Y:S01]  /*3a60*/  FMUL.FTZ R18, R27, R113 ;  /* 0x000000711b127220 */ /* 0x000fe20000410000 */
[----:B------:R-:W1:Y:S01]  /*3a70*/  MUFU.RCP R125, R136 ;  /* 0x00000088007d7308 */ /* 0x000e620000001000 */
[----:B------:R-:W-:Y:S01]  /*3a80*/  PRMT R117, RZ, 0x7610, R17 ;  /* 0x00007610ff757816 */ /* 0x000fe20000000011 */
[----:B------:R-:W-:Y:S01]  /*3a90*/  FMUL.FTZ R118, R118, R119 ;  /* 0x0000007776767220 */ /* 0x000fe20000410000 */
[----:B------:R-:W-:Y:S01]  /*3aa0*/  PRMT R112, RZ, 0x5410, R19 ;  /* 0x00005410ff707816 */ /* 0x000fe20000000013 */
[----:B------:R-:W-:-:S02]  /*3ab0*/  FMUL.FTZ R18, R129, R18 ;  /* 0x0000001281127220 */ /* 0x000fc40000410000 */
[----:B------:R-:W-:Y:S02]  /*3ac0*/  FMUL.FTZ R22, R123, R114 ;  /* 0x000000727b167220 */ /* 0x000fe40000410000 */
[----:B------:R-:W-:Y:S02]  /*3ad0*/  FMUL.FTZ R17, R24, R111 ;  /* 0x0000006f18117220 */ /* 0x000fe40000410000 */
[----:B------:R-:W-:Y:S02]  /*3ae0*/  FMUL.FTZ R118, R133, R118 ;  /* 0x0000007685767220 */ /* 0x000fe40000410000 */
[----:B----4-:R-:W-:Y:S02]  /*3af0*/  FADD.FTZ R142, R142, 1 ;  /* 0x3f8000008e8e7421 */ /* 0x010fe40000010000 */
[----:B------:R-:W-:Y:S02]  /*3b00*/  FMUL.FTZ R19, R116, R117 ;  /* 0x0000007574137220 */ /* 0x000fe40000410000 */
[----:B------:R-:W-:-:S02]  /*3b10*/  FADD.FTZ R138, R138, 1 ;  /* 0x3f8000008a8a7421 */ /* 0x000fc40000010000 */
[----:B------:R-:W-:Y:S02]  /*3b20*/  FADD.FTZ R140, R140, 1 ;  /* 0x3f8000008c8c7421 */ /* 0x000fe40000010000 */
[----:B---3--:R-:W-:Y:S02]  /*3b30*/  FADD.FTZ R144, R144, 1 ;  /* 0x3f80000090907421 */ /* 0x008fe40000010000 */
[----:B------:R-:W-:Y:S02]  /*3b40*/  FMUL.FTZ R23, R120, R121 ;  /* 0x0000007978177220 */ /* 0x000fe40000410000 */
[----:B------:R-:W-:Y:S02]  /*3b50*/  FMUL.FTZ R139, R139, R22 ;  /* 0x000000168b8b7220 */ /* 0x000fe40000410000 */
[----:B------:R-:W-:Y:S01]  /*3b60*/  FMUL.FTZ R18, R18, R131 ;  /* 0x0000008312127220 */ /* 0x000fe20000410000 */
[----:B------:R-:W-:Y:S01]  /*3b70*/  MUFU.RCP R129, R138 ;  /* 0x0000008a00817308 */ /* 0x000fe20000001000 */
[----:B------:R-:W-:-:S02]  /*3b80*/  FMUL.FTZ R17, R124, R17 ;  /* 0x000000117c117220 */ /* 0x000fc40000410000 */
[----:B------:R-:W-:Y:S02]  /*3b90*/  FMUL.FTZ R16, R16, R127 ;  /* 0x0000007f10107220 */ /* 0x000fe40000410000 */
[----:B------:R-:W-:Y:S01]  /*3ba0*/  FMUL.FTZ R22, R118, R21 ;  /* 0x0000001576167220 */ /* 0x000fe20000410000 */
[--C-:B0-----:R-:W-:Y:S01]  /*3bb0*/  PRMT R118, RZ, 0x7610, R12.reuse ;  /* 0x00007610ff767816 */ /* 0x101fe2000000000c */
[----:B------:R-:W-:Y:S01]  /*3bc0*/  FMUL.FTZ R19, R26, R19 ;  /* 0x000000131a137220 */ /* 0x000fe20000410000 */
[----:B------:R-:W0:Y:S01]  /*3bd0*/  MUFU.RCP R131, R142 ;  /* 0x0000008e00837308 */ /* 0x000e220000001000 */
[--C-:B------:R-:W-:Y:S01]  /*3be0*/  PRMT R120, RZ, 0x5410, R13.reuse ;  /* 0x00005410ff787816 */ /* 0x100fe2000000000d */
[----:B------:R-:W-:Y:S01]  /*3bf0*/  FMUL.FTZ R23, R130, R23 ;  /* 0x0000001782177220 */ /* 0x000fe20000410000 */
[----:B------:R-:W-:Y:S01]  /*3c00*/  PRMT R123, RZ, 0x7610, R13 ;  /* 0x00007610ff7b7816 */ /* 0x000fe2000000000d */
[----:B------:R-:W-:Y:S01]  /*3c10*/  FADD.FTZ R13, -R141, 1 ;  /* 0x3f8000008d0d7421 */ /* 0x000fe20000010100 */
[----:B------:R-:W-:-:S03]  /*3c20*/  PRMT R116, RZ, 0x5410, R12 ;  /* 0x00005410ff747816 */ /* 0x000fc6000000000c */
[----:B------:R-:W2:Y:S01]  /*3c30*/  MUFU.RCP R127, R140 ;  /* 0x0000008c007f7308 */ /* 0x000ea20000001000 */
[----:B------:R-:W-:Y:S01]  /*3c40*/  FMUL.FTZ R17, R17, R126 ;  /* 0x0000007e11117220 */ /* 0x000fe20000410000 */
[--C-:B------:R-:W-:Y:S01]  /*3c50*/  PRMT R124, RZ, 0x5410, R14.reuse ;  /* 0x00005410ff7c7816 */ /* 0x100fe2000000000e */
[----:B------:R-:W-:Y:S01]  /*3c60*/  FMUL.FTZ R19, R19, R128 ;  /* 0x0000008013137220 */ /* 0x000fe20000410000 */
[----:B------:R-:W-:-:S04]  /*3c70*/  PRMT R126, RZ, 0x7610, R14 ;  /* 0x00007610ff7e7816 */ /* 0x000fc8000000000e */
[----:B------:R-:W3:Y:S01]  /*3c80*/  MUFU.RCP R133, R144 ;  /* 0x0000009000857308 */ /* 0x000ee20000001000 */
[----:B------:R-:W-:Y:S01]  /*3c90*/  FMUL.FTZ R139, R139, R132 ;  /* 0x000000848b8b7220 */ /* 0x000fe20000410000 */
[--C-:B------:R-:W-:Y:S01]  /*3ca0*/  PRMT R128, RZ, 0x5410, R15.reuse ;  /* 0x00005410ff807816 */ /* 0x100fe2000000000f */
[----:B------:R-:W-:Y:S01]  /*3cb0*/  FMUL.FTZ R14, R101, R118 ;  /* 0x00000076650e7220 */ /* 0x000fe20000410000 */
[----:B------:R-:W-:Y:S01]  /*3cc0*/  PRMT R132, RZ, 0x7610, R15 ;  /* 0x00007610ff847816 */ /* 0x000fe2000000000f */
[----:B------:R-:W-:Y:S02]  /*3cd0*/  FMUL.FTZ R23, R23, R20 ;  /* 0x0000001417177220 */ /* 0x000fe40000410000 */
[----:B-1----:R-:W-:Y:S02]  /*3ce0*/  FADD.FTZ R25, -R125, 1 ;  /* 0x3f8000007d197421 */ /* 0x002fe40000010100 */
[----:B------:R-:W-:Y:S02]  /*3cf0*/  FFMA.FTZ R15, R94, R13, 1 ;  /* 0x3f8000005e0f7423 */ /* 0x000fe4000001000d */
[----:B------:R-:W-:-:S02]  /*3d00*/  FMUL.FTZ R24, R97, R123 ;  /* 0x0000007b61187220 */ /* 0x000fc40000410000 */
[----:B------:R-:W-:Y:S02]  /*3d10*/  FADD.FTZ R12, -R134, 1 ;  /* 0x3f800000860c7421 */ /* 0x000fe40000010100 */
[----:B------:R-:W-:Y:S02]  /*3d20*/  FADD.FTZ R21, -R143, 1 ;  /* 0x3f8000008f157421 */ /* 0x000fe40000010100 */
[----:B------:R-:W-:Y:S02]  /*3d30*/  FMUL.FTZ R13, R103, R116 ;  /* 0x00000074670d7220 */ /* 0x000fe40000410000 */
[----:B------:R-:W-:Y:S02]  /*3d40*/  FMUL.FTZ R20, R99, R120 ;  /* 0x0000007863147220 */ /* 0x000fe40000410000 */
[----:B------:R-:W-:Y:S02]  /*3d50*/  FMUL.FTZ R14, R141, R14 ;  /* 0x0000000e8d0e7220 */ /* 0x000fe40000410000 */
[----:B------:R-:W-:-:S02]  /*3d60*/  FFMA.FTZ R27, R92, R25, 1 ;  /* 0x3f8000005c1b7423 */ /* 0x000fc40000010019 */
[----:B------:R-:W-:Y:S02]  /*3d70*/  FMUL.FTZ R24, R125, R24 ;  /* 0x000000187d187220 */ /* 0x000fe40000410000 */
[----:B------:R-:W-:Y:S02]  /*3d80*/  FMUL.FTZ R122, R122, R112 ;  /* 0x000000707a7a7220 */ /* 0x000fe40000410000 */
[----:B------:R-:W-:Y:S02]  /*3d90*/  FFMA.FTZ R12, R93, R12, 1 ;  /* 0x3f8000005d0c7423 */ /* 0x000fe4000001000c */
        /* <DEDUP_REMOVED lines=8> */
[----:B0-----:R-:W-:-:S02]  /*3e20*/  FADD.FTZ R27, -R131, 1 ;  /* 0x3f800000831b7421 */ /* 0x001fc40000010100 */
[----:B------:R-:W-:Y:S02]  /*3e30*/  FADD.FTZ R13, -R129, 1 ;  /* 0x3f800000810d7421 */ /* 0x000fe40000010100 */
        /* <DEDUP_REMOVED lines=19> */
[----:B------:R-:W-:Y:S02]  /*3f70*/  F2FP.BF16.PACK_AB R22, R23, R22 ;  /* 0x000000161716723e */ /* 0x000fe400000010ff */
[----:B------:R-:W-:Y:S02]  /*3f80*/  F2FP.BF16.PACK_AB R20, R16, R17 ;  /* 0x000000111014723e */ /* 0x000fe400000010ff */
[----:B------:R-:W-:Y:S01]  /*3f90*/  F2FP.BF16.PACK_AB R21, R19, R18 ;  /* 0x000000121315723e */ /* 0x000fe200000010ff */
[----:B------:R-:W-:Y:S01]  /*3fa0*/  BAR.SYNC.DEFER_BLOCKING 0x0 ;  /* 0x0000000000007b1d */ /* 0x000fe20000010000 */
[----:B------:R-:W-:Y:S02]  /*3fb0*/  F2FP.BF16.PACK_AB R23, R139, R122 ;  /* 0x0000007a8b17723e */ /* 0x000fe400000010ff */
[----:B------:R-:W-:-:S02]  /*3fc0*/  F2FP.BF16.PACK_AB R24, R15, R12 ;  /* 0x0000000c0f18723e */ /* 0x000fc400000010ff */
[----:B------:R-:W-:Y:S02]  /*3fd0*/  F2FP.BF16.PACK_AB R25, R14, R25 ;  /* 0x000000190e19723e */ /* 0x000fe400000010ff */
[----:B------:R-:W-:Y:S02]  /*3fe0*/  F2FP.BF16.PACK_AB R26, R26, R13 ;  /* 0x0000000d1a1a723e */ /* 0x000fe400000010ff */
[----:B------:R-:W-:Y:S02]  /*3ff0*/  LEA R74, R49, R74, 0x1 ;  /* 0x0000004a314a7211 */ /* 0x000fe400078e08ff */
[----:B------:R-:W-:Y:S01]  /*4000*/  F2FP.BF16.PACK_AB R27, R136, R27 ;  /* 0x0000001b881b723e */ /* 0x000fe200000010ff */
[----:B------:R-:W-:Y:S02]  /*4010*/  FMUL.FTZ R134, R93, R134 ;  /* 0x000000865d867220 */ /* 0x000fe40000410000 */
[----:B------:R0:W-:Y:S04]  /*4020*/  STS.128 [R74.X16], R20 ;  /* 0x000000144a007388 */ /* 0x0001e8000000cc00 */
[----:B------:R-:W-:Y:S01]  /*4030*/  STS.128 [R74.X16+0x10], R24 ;  /* 0x000010184a007388 */ /* 0x000fe2000000cc00 */
[----:B------:R-:W-:-:S06]  /*4040*/  NOP ;  /* 0x0000000000007918 */ /* 0x000fcc0000000000 */
[----:B------:R-:W1:Y:S04]  /*4050*/  LDS.128 R12, [R36.X16] ;  /* 0x00000000240c7984 */ /* 0x000e68000000cc00 */
[----:B------:R-:W2:Y:S01]  /*4060*/  LDS.128 R16, [R36.X16+0x200] ;  /* 0x0002000024107984 */ /* 0x000ea2000000cc00 */
[----:B0-----:R-:W-:Y:S01]  /*4070*/  PRMT R20, RZ, 0x5410, R8 ;  /* 0x00005410ff147816 */ /* 0x001fe20000000008 */
[----:B------:R-:W-:Y:S02]  /*4080*/  FMUL.FTZ R103, R103, R134 ;  /* 0x0000008667677220 */ /* 0x000fe40000410000 */
[----:B------:R-:W-:Y:S02]  /*4090*/  FMUL.FTZ R94, R94, R141 ;  /* 0x0000008d5e5e7220 */ /* 0x000fe40000410000 */
[----:B------:R-:W-:Y:S01]  /*40a0*/  FFMA.FTZ R146, R103, R20, R146 ;  /* 0x0000001467927223 */ /* 0x000fe20000010092 */
[----:B------:R-:W-:Y:S01]  /*40b0*/  PRMT R20, RZ, 0x7610, R8 ;  /* 0x00007610ff147816 */ /* 0x000fe20000000008 */
[----:B------:R-:W-:-:S02]  /*40c0*/  FMUL.FTZ R88, R88, R143 ;  /* 0x0000008f58587220 */ /* 0x000fc40000410000 */
[----:B------:R-:W-:Y:S01]  /*40d0*/  FMUL.FTZ R101, R101, R94 ;  /* 0x0000005e65657220 */ /* 0x000fe20000410000 */
[----:B------:R-:W-:Y:S01]  /*40e0*/  PRMT R21, RZ, 0x5410, R9 ;  /* 0x00005410ff157816 */ /* 0x000fe20000000009 */
[----:B------:R-:W-:Y:S02]  /*40f0*/  IMAD R93, R55, c[0x0][0x2f0], RZ ;  /* 0x0000bc00375d7a24 */ /* 0x000fe400078e02ff */
[----:B------:R-:W-:Y:S02]  /*4100*/  FFMA.FTZ R20, R101, R20, R146 ;  /* 0x0000001465147223 */ /* 0x000fe40000010092 */
[----:B------:R-:W-:Y:S02]  /*4110*/  FMUL.FTZ R99, R99, R88 ;  /* 0x0000005863637220 */ /* 0x000fe40000410000 */
[----:B------:R-:W-:Y:S02]  /*4120*/  FMUL.FTZ R92, R92, R125 ;  /* 0x0000007d5c5c7220 */ /* 0x000fe40000410000 */
[----:B------:R-:W-:-:S02]  /*4130*/  IMAD R23, R56, c[0x0][0x2f4], R93 ;  /* 0x0000bd0038177a24 */ /* 0x000fc400078e025d */
[----:B------:R-:W-:-:S04]  /*4140*/  IMAD.WIDE.U32 R90, R56, c[0x0][0x2f0], R90 ;  /* 0x0000bc00385a7a25 */ /* 0x000fc800078e005a */
[----:B------:R-:W-:Y:S01]  /*4150*/  FFMA.FTZ R22, R99, R21, R20 ;  /* 0x0000001563167223 */ /* 0x000fe20000010014 */
[----:B------:R-:W-:Y:S01]  /*4160*/  PRMT R21, RZ, 0x7610, R9 ;  /* 0x00007610ff157816 */ /* 0x000fe20000000009 */
[----:B------:R-:W-:Y:S01]  /*4170*/  FMUL.FTZ R97, R97, R92 ;  /* 0x0000005c61617220 */ /* 0x000fe20000410000 */
[----:B------:R-:W-:Y:S02]  /*4180*/  IADD3 R23, R91, R23, RZ ;  /* 0x000000175b177210 */ /* 0x000fe40007ffe0ff */
[----:B------:R-:W-:Y:S01]  /*4190*/  LEA R20, P0, R90, c[0x0][0x338], 0x1 ;  /* 0x0000ce005a147a11 */ /* 0x000fe200078008ff */
[----:B------:R-:W-:-:S03]  /*41a0*/  FFMA.FTZ R22, R97, R21, R22 ;  /* 0x0000001561167223 */ /* 0x000fc60000010016 */
[----:B------:R-:W-:-:S05]  /*41b0*/  LEA.HI.X R21, R90, c[0x0][0x33c], R23, 0x1, P0 ;  /* 0x0000cf005a157a11 */ /* 0x000fca00000f0c17 */
[----:B------:R-:W-:Y:S01]  /*41c0*/  IMAD.WIDE R20, R37, 0x10, R20 ;  /* 0x0000001025147825 */ /* 0x000fe200078e0214 */
[----:B------:R-:W-:-:S03]  /*41d0*/  ISETP.NE.U32.AND P0, PT, RZ, c[0x0][0x270], PT ;  /* 0x00009c00ff007a0c */ /* 0x000fc60003f05070 */
[----:B------:R-:W-:Y:S01]  /*41e0*/  FMUL.FTZ R86, R86, R129 ;  /* 0x0000008156567220 */ /* 0x000fe20000410000 */
[----:B-1----:R0:W-:Y:S01]  /*41f0*/  STG.E.128 [R20.64], R12 ;  /* 0x0000000c14007986 */ /* 0x0021e2000c101d04 */
[----:B------:R-:W-:-:S03]  /*4200*/  PRMT R23, RZ, 0x5410, R10 ;  /* 0x00005410ff177816 */ /* 0x000fc6000000000a */
[----:B--2---:R0:W-:Y:S01]  /*4210*/  STG.E.128 [R20.64+0x200], R16 ;  /* 0x0002001014007986 */ /* 0x0041e2000c101d04 */
[----:B------:R-:W-:Y:S01]  /*4220*/  FMUL.FTZ R95, R95, R86 ;  /* 0x000000565f5f7220 */ /* 0x000fe20000410000 */
[----:B------:R-:W-:Y:S01]  /*4230*/  ISETP.NE.AND.EX P0, PT, RZ, c[0x0][0x274], PT, P0 ;  /* 0x00009d00ff007a0c */ /* 0x000fe20003f05300 */
[----:B------:R-:W-:Y:S02]  /*4240*/  FMUL.FTZ R127, R84, R127 ;  /* 0x0000007f547f7220 */ /* 0x000fe40000410000 */
[----:B------:R-:W-:Y:S01]  /*4250*/  FFMA.FTZ R22, R95, R23, R22 ;  /* 0x000000175f167223 */ /* 0x000fe20000010016 */
[----:B------:R-:W-:Y:S01]  /*4260*/  PRMT R23, RZ, 0x7610, R10 ;  /* 0x00007610ff177816 */ /* 0x000fe2000000000a */
[----:B------:R-:W-:Y:S02]  /*4270*/  FMUL.FTZ R93, R96, R127 ;  /* 0x0000007f605d7220 */ /* 0x000fe40000410000 */
        /* <DEDUP_REMOVED lines=51> */
.L_x_4083:
[----:B0-----:R-:W-:Y:S01]  /*45b0*/  PRMT R26, RZ, 0x7610, R11 ;  /* 0x00007610ff1a7816 */ /* 0x001fe2000000000b */
[----:B------:R-:W-:Y:S01]  /*45c0*/  BAR.SYNC.DEFER_BLOCKING 0x0 ;  /* 0x0000000000007b1d */ /* 0x000fe20000010000 */
[----:B------:R-:W-:Y:S01]  /*45d0*/  HFMA2.MMA R135, -RZ, RZ, 0, 0 ;  /* 0x00000000ff877435 */ /* 0x000fe200000001ff */
[----:B------:R-:W-:Y:S01]  /*45e0*/  MOV R106, RZ ;  /* 0x000000ff006a7202 */ /* 0x000fe20000000f00 */
        /* <DEDUP_REMOVED lines=32> */
[----:B------:R-:W-:Y:S02]  /*47f0*/  IADD3 R116, R0, -0x1, RZ ;  /* 0xffffffff00747810 */ /* 0x000fe40007ffe0ff */
[----:B------:R-:W-:Y:S02]  /*4800*/  MOV R139, RZ ;  /* 0x000000ff008b7202 */ /* 0x000fe40000000f00 */
[----:B------:R-:W-:Y:S02]  /*4810*/  LEA.HI R12, R116, R116, RZ, 0x1 ;  /* 0x00000074740c7211 */ /* 0x000fe400078f08ff */
[----:B------:R-:W-:Y:S02]  /*4820*/  MOV R135, RZ ;  /* 0x000000ff00877202 */ /* 0x000fe40000000f00 */
[----:B------:R-:W-:-:S02]  /*4830*/  LOP3.LUT R13, R12, 0xfffffe, RZ, 0xc0, !PT ;  /* 0x00fffffe0c0d7812 */ /* 0x000fc400078ec0ff */
[----:B------:R-:W-:Y:S02]  /*4840*/  MOV R137, RZ ;  /* 0x000000ff00897202 */ /* 0x000fe40000000f00 */
[----:B------:R-:W-:Y:S02]  /*4850*/  IADD3 R116, R116, -R13, RZ ;  /* 0x8000000d74747210 */ /* 0x000fe40007ffe0ff */
[----:B------:R-:W-:Y:S02]  /*4860*/  MOV R114, RZ ;  /* 0x000000ff00727202 */ /* 0x000fe40000000f00 */
.L_x_4132:
        /* <DEDUP_REMOVED lines=22> */
[----:B------:R-:W-:Y:S01]  /*49d0*/  ISETP.NE.AND P1, PT, R48, RZ, PT ;  /* 0x000000ff3000720c */ /* 0x000fe20003f25270 */
[----:B------:R-:W-:Y:S01]  /*49e0*/  IMAD.WIDE.U32 R24, R56, c[0x0][0x198], RZ ;  /* 0x0000660038187a25 */ /* 0x000fe200078e00ff */
[----:B------:R-:W-:-:S03]  /*49f0*/  LOP3.LUT P0, RZ, R48, 0x1f, RZ, 0xc0, !PT ;  /* 0x0000001f30ff7812 */ /* 0x000fc6000780c0ff */
[----:B------:R-:W-:Y:S01]  /*4a00*/  IMAD R141, R56, c[0x0][0x19c], R141 ;  /* 0x00006700388d7a24 */ /* 0x000fe200078e028d */
[----:B------:R-:W-:Y:S01]  /*4a10*/  ISETP.LT.OR P0, PT, R0, 0x2, P0 ;  /* 0x000000020000780c */ /* 0x000fe20000701670 */
[----:B------:R-:W-:-:S03]  /*4a20*/  IMAD R118, R118, c[0x0][0x1a0], RZ ;  /* 0x0000680076767a24 */ /* 0x000fc600078e02ff */
[----:B------:R-:W-:Y:S01]  /*4a30*/  IADD3 R25, R25, R141, RZ ;  /* 0x0000008d19197210 */ /* 0x000fe20007ffe0ff */
[----:B------:R-:W-:-:S04]  /*4a40*/  IMAD R141, R139, c[0x0][0x1a4], R118 ;  /* 0x000069008b8d7a24 */ /* 0x000fc800078e0276 */
[----:B0-----:R-:W-:-:S05]  /*4a50*/  IMAD.WIDE.U32 R14, R139, c[0x0][0x1a0], R24 ;  /* 0x000068008b0e7a25 */ /* 0x001fca00078e0018 */
[----:B-1----:R-:W-:Y:S02]  /*4a60*/  IADD3 R13, R15, R141, RZ ;  /* 0x0000008d0f0d7210 */ /* 0x002fe40007ffe0ff */
[----:B------:R-:W-:-:S04]  /*4a70*/  LEA R12, P2, R14, c[0x0][0x228], 0x2 ;  /* 0x00008a000e0c7a11 */ /* 0x000fc800078410ff */
[----:B------:R-:W-:Y:S02]  /*4a80*/  LEA.HI.X R13, R14, c[0x0][0x22c], R13, 0x2, P2 ;  /* 0x00008b000e0d7a11 */ /* 0x000fe400010f140d */
[----:B------:R-:W-:Y:S02]  /*4a90*/  IADD3 R14, R48, 0x200, RZ ;  /* 0x00000200300e7810 */ /* 0x000fe40007ffe0ff */
[----:B------:R-:W-:Y:S01]  /*4aa0*/  @!P1 LEA R14, R116, R139, 0x8 ;  /* 0x0000008b740e9211 */ /* 0x000fe200078e40ff */
[----:B------:R0:W5:Y:S03]  /*4ab0*/  LDG.E R118, [R12.64] ;  /* 0x000000040c767981 */ /* 0x000166000c1e1900 */
[----:B------:R-:W-:Y:S02]  /*4ac0*/  SHF.L.U32 R122, R14, 0x2, RZ ;  /* 0x000000020e7a7819 */ /* 0x000fe400000006ff */
[----:B------:R-:W-:-:S02]  /*4ad0*/  PRMT R178, RZ, 0x5410, R4 ;  /* 0x00005410ffb27816 */ /* 0x000fc40000000004 */
[----:B------:R-:W-:Y:S02]  /*4ae0*/  PRMT R167, RZ, 0x7610, R4 ;  /* 0x00007610ffa77816 */ /* 0x000fe40000000004 */
[----:B------:R-:W-:Y:S01]  /*4af0*/  @!P0 IADD3 R24, R0, -0x2, RZ ;  /* 0xfffffffe00188810 */ /* 0x000fe20007ffe0ff */
[----:B------:R-:W-:Y:S01]  /*4b00*/  HFMA2.MMA R25, -RZ, RZ, 0, 0 ;  /* 0x00000000ff197435 */ /* 0x000fe200000001ff */
[----:B------:R-:W-:Y:S01]  /*4b10*/  PRMT R176, RZ, 0x5410, R5 ;  /* 0x00005410ffb07816 */ /* 0x000fe20000000005 */
[----:B------:R-:W-:Y:S02]  /*4b20*/  FMUL.FTZ R178, R178, R73 ;  /* 0x00000049b2b27220 */ /* 0x000fe40000410000 */
[----:B------:R-:W-:Y:S02]  /*4b30*/  FMUL.FTZ R167, R167, R72 ;  /* 0x00000048a7a77220 */ /* 0x000fe40000410000 */
[----:B------:R-:W-:Y:S01]  /*4b40*/  @!P0 IMAD R141, R24, c[0x0][0x16c], R139 ;  /* 0x00005b00188d8a24 */ /* 0x000fe200078e028b */
[----:B------:R-:W-:Y:S01]  /*4b50*/  PRMT R169, RZ, 0x7610, R5 ;  /* 0x00007610ffa97816 */ /* 0x000fe20000000005 */
[----:B------:R-:W-:Y:S01]  /*4b60*/  FMUL.FTZ R176, R176, R71 ;  /* 0x00000047b0b07220 */ /* 0x000fe20000410000 */
[----:B------:R-:W-:Y:S01]  /*4b70*/  MOV R24, 0x3f800000 ;  /* 0x3f80000000187802 */ /* 0x000fe20000000f00 */
        /* <DEDUP_REMOVED lines=16> */
[----:B------:R-:W-:Y:S02]  /*4c80*/  PRMT R185, RZ, 0x7610, R9 ;  /* 0x00007610ffb97816 */ /* 0x000fe40000000009 */
        /* <DEDUP_REMOVED lines=11> */
[----:B----4-:R1:W-:Y:S01]  /*4d40*/  STS.128 [R36.X16+0x200], R20 ;  /* 0x0002001424007388 */ /* 0x0103e2000000cc00 */
[----:B------:R-:W-:-:S06]  /*4d50*/  NOP ;  /* 0x0000000000007918 */ /* 0x000fcc0000000000 */
[----:B0-----:R-:W0:Y:S01]  /*4d60*/  LDS.128 R12, [R57.X16] ;  /* 0x00000000390c7984 */ /* 0x001e22000000cc00 */
[----:B------:R-:W2:Y:S01]  /*4d70*/  MUFU.EX2 R165, R165 ;  /* 0x000000a500a57308 */ /* 0x000ea20000000800 */
[C---:B------:R-:W-:Y:S02]  /*4d80*/  FMUL.FTZ R120, R142.reuse, R72 ;  /* 0x000000488e787220 */ /* 0x040fe40000410000 */
[----:B------:R-:W3:Y:S01]  /*4d90*/  LDS.128 R16, [R57.X16+0x10] ;  /* 0x0000100039107984 */ /* 0x000ee2000000cc00 */
[----:B-1----:R-:W-:-:S04]  /*4da0*/  FMUL.FTZ R23, R142, R71 ;  /* 0x000000478e177220 */ /* 0x002fc80000410000 */
[----:B------:R-:W1:Y:S01]  /*4db0*/  MUFU.EX2 R120, R120 ;  /* 0x0000007800787308 */ /* 0x000e620000000800 */
[C---:B------:R-:W-:Y:S01]  /*4dc0*/  FMUL.FTZ R22, R142.reuse, R70 ;  /* 0x000000468e167220 */ /* 0x040fe20000410000 */
[----:B--2---:R2:W-:Y:S04]  /*4dd0*/  STS [R122+0x1d10], R165 ;  /* 0x001d10a57a007388 */ /* 0x0045e80000000800 */
[----:B------:R-:W-:Y:S01]  /*4de0*/  BAR.SYNC.DEFER_BLOCKING 0x0 ;  /* 0x0000000000007b1d */ /* 0x000fe20000010000 */
[----:B------:R-:W-:-:S05]  /*4df0*/  FMUL.FTZ R21, R142, R69 ;  /* 0x000000458e157220 */ /* 0x000fca0000410000 */
[----:B------:R-:W4:Y:S01]  /*4e00*/  MUFU.EX2 R23, R23 ;  /* 0x0000001700177308 */ /* 0x000f220000000800 */
[----:B------:R-:W-:-:S07]  /*4e10*/  FMUL.FTZ R20, R142, R68 ;  /* 0x000000448e147220 */ /* 0x000fce0000410000 */
[----:B------:R-:W3:Y:S01]  /*4e20*/  MUFU.EX2 R22, R22 ;  /* 0x0000001600167308 */ /* 0x000ee20000000800 */
[----:B--2---:R-:W-:Y:S01]  /*4e30*/  FMUL.FTZ R122, R142, R67 ;  /* 0x000000438e7a7220 */ /* 0x004fe20000410000 */
[----:B0-----:R-:W-:-:S06]  /*4e40*/  PRMT R166, RZ, 0x5410, R14 ;  /* 0x00005410ffa67816 */ /* 0x001fcc000000000e */
[----:B------:R-:W0:Y:S01]  /*4e50*/  MUFU.EX2 R21, R21 ;  /* 0x0000001500157308 */ /* 0x000e220000000800 */
[----:B------:R-:W-:Y:S01]  /*4e60*/  PRMT R170, RZ, 0x7610, R14 ;  /* 0x00007610ffaa7816 */ /* 0x000fe2000000000e */
[----:B-1----:R-:W-:Y:S01]  /*4e70*/  FMUL.FTZ R14, R165, R120 ;  /* 0x00000078a50e7220 */ /* 0x002fe20000410000 */
[--C-:B------:R-:W-:Y:S01]  /*4e80*/  PRMT R154, RZ, 0x5410, R12.reuse ;  /* 0x00005410ff9a7816 */ /* 0x100fe2000000000c */
[----:B------:R-:W-:Y:S01]  /*4e90*/  FMUL.FTZ R136, R142, R66 ;  /* 0x000000428e887220 */ /* 0x000fe20000410000 */
[----:B------:R-:W-:Y:S01]  /*4ea0*/  PRMT R158, RZ, 0x7610, R12 ;  /* 0x00007610ff9e7816 */ /* 0x000fe2000000000c */
[----:B------:R-:W-:Y:S01]  /*4eb0*/  FFMA.FTZ R12, R178, R120, R167 ;  /* 0x00000078b20c7223 */ /* 0x000fe200000100a7 */
[--C-:B------:R-:W-:Y:S01]  /*4ec0*/  PRMT R160, RZ, 0x5410, R13.reuse ;  /* 0x00005410ffa07816 */ /* 0x100fe2000000000d */
[----:B------:R-:W1:Y:S01]  /*4ed0*/  MUFU.EX2 R20, R20 ;  /* 0x0000001400147308 */ /* 0x000e620000000800 */
[----:B------:R-:W-:Y:S01]  /*4ee0*/  PRMT R164, RZ, 0x7610, R13 ;  /* 0x00007610ffa47816 */ /* 0x000fe2000000000d */
[C---:B----4-:R-:W-:Y:S01]  /*4ef0*/  FMUL.FTZ R13, R23.reuse, R14 ;  /* 0x0000000e170d7220 */ /* 0x050fe20000410000 */
[----:B------:R2:W5:Y:S01]  /*4f00*/  @!P0 LDG.E.64 R24, [R140.64] ;  /* 0x000000048c188981 */ /* 0x000562000c1e1b00 */
[----:B------:R-:W-:-:S02]  /*4f10*/  FFMA.FTZ R12, R23, R12, R176 ;  /* 0x0000000c170c7223 */ /* 0x000fc400000100b0 */
[----:B------:R-:W-:Y:S02]  /*4f20*/  FMUL.FTZ R134, R142, R65 ;  /* 0x000000418e867220 */ /* 0x000fe40000410000 */
[----:B------:R-:W4:Y:S01]  /*4f30*/  MUFU.EX2 R122, R122 ;  /* 0x0000007a007a7308 */ /* 0x000f220000000800 */
[----:B------:R-:W-:Y:S01]  /*4f40*/  ISETP.NE.AND P0, PT, R48, 0x3f, PT ;  /* 0x0000003f3000780c */ /* 0x000fe20003f05270 */
[C---:B---3--:R-:W-:Y:S02]  /*4f50*/  FMUL.FTZ R14, R22.reuse, R13 ;  /* 0x0000000d160e7220 */ /* 0x048fe40000410000 */
[----:B------:R-:W-:Y:S02]  /*4f60*/  FFMA.FTZ R12, R22, R12, R169 ;  /* 0x0000000c160c7223 */ /* 0x000fe400000100a9 */
[----:B------:R-:W-:Y:S02]  /*4f70*/  FMUL.FTZ R132, R142, R64 ;  /* 0x000000408e847220 */ /* 0x000fe40000410000 */
[----:B------:R-:W3:Y:S01]  /*4f80*/  MUFU.EX2 R136, R136 ;  /* 0x0000008800887308 */ /* 0x000ee20000000800 */
[----:B0-----:R-:W-:-:S02]  /*4f90*/  FMUL.FTZ R13, R21, R14 ;  /* 0x0000000e150d7220 */ /* 0x001fc40000410000 */
[----:B------:R-:W-:Y:S02]  /*4fa0*/  FFMA.FTZ R12, R21, R12, R174 ;  /* 0x0000000c150c7223 */ /* 0x000fe400000100ae */
[----:B------:R-:W-:Y:S01]  /*4fb0*/  FMUL.FTZ R130, R142, R63 ;  /* 0x0000003f8e827220 */ /* 0x000fe20000410000 */
[----:B------:R0:W0:Y:S02]  /*4fc0*/  @P0 LDS R193, [R48.X4+0x2514] ;  /* 0x0025140030c10984 */ /* 0x0000240000004800 */
[----:B------:R-:W2:Y:S01]  /*4fd0*/  MUFU.EX2 R134, R134 ;  /* 0x0000008600867308 */ /* 0x000ea20000000800 */
[C---:B-1----:R-:W-:Y:S02]  /*4fe0*/  FMUL.FTZ R13, R20.reuse, R13 ;  /* 0x0000000d140d7220 */ /* 0x042fe40000410000 */
[----:B------:R-:W-:Y:S02]  /*4ff0*/  FFMA.FTZ R12, R20, R12, R173 ;  /* 0x0000000c140c7223 */ /* 0x000fe400000100ad */
[----:B------:R-:W-:-:S03]  /*5000*/  FMUL.FTZ R128, R142, R62 ;  /* 0x0000003e8e807220 */ /* 0x000fc60000410000 */
[----:B------:R-:W1:Y:S01]  /*5010*/  MUFU.EX2 R132, R132 ;  /* 0x0000008400847308 */ /* 0x000e620000000800 */
        /* <DEDUP_REMOVED lines=8> */
[----:B--2---:R-:W-:Y:S01]  /*50a0*/  PRMT R140, RZ, 0x5410, R10 ;  /* 0x00005410ff8c7816 */ /* 0x004fe2000000000a */
[C---:B------:R-:W-:Y:S02]  /*50b0*/  FMUL.FTZ R13, R134.reuse, R13 ;  /* 0x0000000d860d7220 */ /* 0x040fe40000410000 */
[----:B------:R-:W-:Y:S02]  /*50c0*/  FFMA.FTZ R12, R134, R12, R179 ;  /* 0x0000000c860c7223 */ /* 0x000fe400000100b3 */
[----:B------:R-:W-:Y:S02]  /*50d0*/  FMUL.FTZ R138, R142, R59 ;  /* 0x0000003b8e8a7220 */ /* 0x000fe40000410000 */
[----:B------:R-:W2:Y:S01]  /*50e0*/  MUFU.EX2 R126, R126 ;  /* 0x0000007e007e7308 */ /* 0x000ea20000000800 */
[----:B-1----:R-:W-:Y:S02]  /*50f0*/  FMUL.FTZ R13, R132, R13 ;  /* 0x0000000d840d7220 */ /* 0x002fe40000410000 */
[----:B------:R-:W-:-:S02]  /*5100*/  FMUL.FTZ R187, R140, R61 ;  /* 0x0000003d8cbb7220 */ /* 0x000fc40000410000 */
[----:B------:R-:W-:-:S03]  /*5110*/  FFMA.FTZ R12, R132, R12, R181 ;  /* 0x0000000c840c7223 */ /* 0x000fc600000100b5 */
[----:B------:R-:W1:Y:S01]  /*5120*/  MUFU.EX2 R124, R124 ;  /* 0x0000007c007c7308 */ /* 0x000e620000000800 */
[----:B------:R-:W-:Y:S02]  /*5130*/  FMUL.FTZ R140, R142, R58 ;  /* 0x0000003a8e8c7220 */ /* 0x000fe40000410000 */
[C---:B----4-:R-:W-:Y:S02]  /*5140*/  FMUL.FTZ R13, R130.reuse, R13 ;  /* 0x0000000d820d7220 */ /* 0x050fe40000410000 */
[----:B------:R-:W-:-:S03]  /*5150*/  FFMA.FTZ R12, R130, R12, R183 ;  /* 0x0000000c820c7223 */ /* 0x000fc600000100b7 */
[----:B------:R-:W4:Y:S01]  /*5160*/  MUFU.EX2 R138, R138 ;  /* 0x0000008a008a7308 */ /* 0x000f220000000800 */
[C---:B---3--:R-:W-:Y:S02]  /*5170*/  FMUL.FTZ R13, R128.reuse, R13 ;  /* 0x0000000d800d7220 */ /* 0x048fe40000410000 */
[----:B------:R-:W-:-:S05]  /*5180*/  FFMA.FTZ R12, R128, R12, R185 ;  /* 0x0000000c800c7223 */ /* 0x000fca00000100b9 */
[----:B------:R-:W3:Y:S01]  /*5190*/  MUFU.EX2 R140, R140 ;  /* 0x0000008c008c7308 */ /* 0x000ee20000000800 */
[C---:B--2---:R-:W-:Y:S02]  /*51a0*/  FMUL.FTZ R13, R126.reuse, R13 ;  /* 0x0000000d7e0d7220 */ /* 0x044fe40000410000 */
[----:B------:R-:W-:Y:S02]  /*51b0*/  FFMA.FTZ R12, R126, R12, R187 ;  /* 0x0000000c7e0c7223 */ /* 0x000fe400000100bb */
[C---:B-1----:R-:W-:Y:S02]  /*51c0*/  FMUL.FTZ R13, R124.reuse, R13 ;  /* 0x0000000d7c0d7220 */ /* 0x042fe40000410000 */
[----:B------:R-:W-:Y:S02]  /*51d0*/  FFMA.FTZ R12, R124, R12, R189 ;  /* 0x0000000c7c0c7223 */ /* 0x000fe400000100bd */
[C---:B----4-:R-:W-:Y:S02]  /*51e0*/  FMUL.FTZ R13, R138.reuse, R13 ;  /* 0x0000000d8a0d7220 */ /* 0x050fe40000410000 */
[----:B------:R-:W-:Y:S01]  /*51f0*/  FFMA.FTZ R14, R138, R12, R191 ;  /* 0x0000000c8a0e7223 */ /* 0x000fe200000100bf */
[----:B------:R-:W-:-:S02]  /*5200*/  PRMT R172, RZ, 0x5410, R15 ;  /* 0x00005410ffac7816 */ /* 0x000fc4000000000f */
[----:B------:R-:W-:Y:S01]  /*5210*/  PRMT R162, RZ, 0x7610, R15 ;  /* 0x00007610ffa27816 */ /* 0x000fe2000000000f */
[C---:B---3--:R-:W-:Y:S01]  /*5220*/  FMUL.FTZ R12, R140.reuse, R13 ;  /* 0x0000000d8c0c7220 */ /* 0x048fe20000410000 */
[--C-:B------:R-:W-:Y:S01]  /*5230*/  PRMT R156, RZ, 0x5410, R16.reuse ;  /* 0x00005410ff9c7816 */ /* 0x100fe20000000010 */
[----:B------:R-:W-:Y:S01]  /*5240*/  FFMA.FTZ R13, R140, R14, R195 ;  /* 0x0000000e8c0d7223 */ /* 0x000fe200000100c3 */
[----:B------:R-:W-:Y:S02]  /*5250*/  PRMT R168, RZ, 0x7610, R16 ;  /* 0x00007610ffa87816 */ /* 0x000fe40000000010 */
[--C-:B------:R-:W-:Y:S02]  /*5260*/  PRMT R152, RZ, 0x5410, R17.reuse ;  /* 0x00005410ff987816 */ /* 0x100fe40000000011 */
[----:B------:R-:W-:Y:S02]  /*5270*/  PRMT R150, RZ, 0x7610, R17 ;  /* 0x00007610ff967816 */ /* 0x000fe40000000011 */
[----:B------:R-:W-:-:S02]  /*5280*/  PRMT R146, RZ, 0x5410, R18 ;  /* 0x00005410ff927816 */ /* 0x000fc40000000012 */
[----:B------:R-:W-:Y:S02]  /*5290*/  PRMT R148, RZ, 0x7610, R18 ;  /* 0x00007610ff947816 */ /* 0x000fe40000000012 */
[--C-:B------:R-:W-:Y:S02]  /*52a0*/  PRMT R163, RZ, 0x5410, R19.reuse ;  /* 0x00005410ffa37816 */ /* 0x100fe40000000013 */
[----:B------:R-:W-:Y:S01]  /*52b0*/  PRMT R144, RZ, 0x7610, R19 ;  /* 0x00007610ff907816 */ /* 0x000fe20000000013 */
[----:B------:R-:W-:Y:S05]  /*52c0*/  @P0 BRA `(.L_x_4086) ;  /* 0x0000008000000947 */ /* 0x000fea0003800000 */
[----:B0-----:R-:W-:Y:S02]  /*52d0*/  ISETP.NE.AND P0, PT, R0, c[0x0][0x174], PT ;  /* 0x00005d0000007a0c */ /* 0x001fe40003f05270 */
[----:B------:R-:W-:-:S11]  /*52e0*/  MOV R193, 0x3f800000 ;  /* 0x3f80000000c17802 */ /* 0x000fd60000000f00 */
[----:B------:R-:W-:-:S04]  /*52f0*/  @P0 IADD3 R15, -R39, c[0x0][0x174], RZ ;  /* 0x00005d00270f0a10 */ /* 0x000fc80007ffe1ff */
[----:B------:R-:W-:-:S04]  /*5300*/  @P0 LEA.HI R14, R15, R15, RZ, 0x1 ;  /* 0x0000000f0f0e0211 */ /* 0x000fc800078f08ff */
[----:B------:R-:W-:-:S04]  /*5310*/  @P0 LOP3.LUT R14, R14, 0xfffffe, RZ, 0xc0, !PT ;  /* 0x00fffffe0e0e0812 */ /* 0x000fc800078ec0ff */
[----:B------:R-:W-:-:S04]  /*5320*/  @P0 IADD3 R14, -R14, R15, RZ ;  /* 0x0000000f0e0e0210 */ /* 0x000fc80007ffe1ff */
[----:B------:R-:W-:-:S05]  /*5330*/  @P0 LEA R14, R14, R139, 0x8 ;  /* 0x0000008b0e0e0211 */ /* 0x000fca00078e40ff */
[----:B------:R0:W1:Y:S02]  /*5340*/  @P0 LDS R193, [R14.X4+0x1d10] ;  /* 0x001d10000ec10984 */ /* 0x0000640000004800 */
.L_x_4086:
[----:B0-----:R-:W-:Y:S05]  /*5350*/  BSYNC B0 ;  /* 0x0000000000007941 */ /* 0x001fea0003800000 */
.L_x_4085:
[----:B------:R-:W-:Y:S01]  /*5360*/  ISETP.GT.U32.AND P0, PT, R48, 0x1f, PT ;  /* 0x0000001f3000780c */ /* 0x000fe20003f04070 */
[----:B------:R0:W-:Y:S01]  /*5370*/  STS.64 [R48.X8+0x1900], R12 ;  /* 0x0019000c30007388 */ /* 0x0001e20000008a00 */
[C---:B-----5:R-:W-:Y:S01]  /*5380*/  FMUL.FTZ R180, R118.reuse, R166 ;  /* 0x000000a676b47220 */ /* 0x060fe20000410000 */
[----:B------:R-:W-:Y:S01]  /*5390*/  BSSY B0, `(.L_x_4087) ;  /* 0x000005e000007945 */ /* 0x000fe20003800000 */
[C---:B------:R-:W-:Y:S02]  /*53a0*/  FMUL.FTZ R14, R118.reuse, R154 ;  /* 0x0000009a760e7220 */ /* 0x040fe40000410000 */
[C---:B------:R-:W-:Y:S02]  /*53b0*/  FMUL.FTZ R18, R118.reuse, R158 ;  /* 0x0000009e76127220 */ /* 0x040fe40000410000 */
[C---:B------:R-:W-:Y:S02]  /*53c0*/  FMUL.FTZ R16, R118.reuse, R160 ;  /* 0x000000a076107220 */ /* 0x040fe40000410000 */
[----:B------:R-:W-:-:S02]  /*53d0*/  FMUL.FTZ R142, R118, R164 ;  /* 0x000000a4768e7220 */ /* 0x000fc40000410000 */
[C---:B------:R-:W-:Y:S02]  /*53e0*/  FMUL.FTZ R182, R118.reuse, R170 ;  /* 0x000000aa76b67220 */ /* 0x040fe40000410000 */
[C---:B------:R-:W-:Y:S02]  /*53f0*/  FMUL.FTZ R184, R118.reuse, R172 ;  /* 0x000000ac76b87220 */ /* 0x040fe40000410000 */
        /* <DEDUP_REMOVED lines=32> */
.L_x_4140:
        /* <DEDUP_REMOVED lines=24> */
.L_x_4141:
        /* <DEDUP_REMOVED lines=11> */
[----:B-1----:R-:W-:Y:S05]  /*5830*/  CALL.REL.NOINC `($__internal_166_$__cuda_sm70_shflsync_idx_p) ;  /* 0x0000475000007944 */ /* 0x002fea0003c00000 */
.L_x_4091:
[----:B------:R-:W-:Y:S05]  /*5840*/  BRA.CONV ~URZ, `(.L_x_4092) ;  /* 0x000000637f007947 */ /* 0x000fea000b800000 */
[----:B-1----:R-:W-:Y:S01]  /*5850*/  HFMA2.MMA R184, -RZ, RZ, 0, 1.847743988037109375e-06 ;  /* 0x0000001fffb87435 */ /* 0x002fe200000001ff */
[----:B0-----:R-:W-:-:S02]  /*5860*/  MOV R186, R15 ;  /* 0x0000000f00ba7202 */ /* 0x001fc40000000f00 */
[----:B------:R-:W-:Y:S02]  /*5870*/  MOV R199, 0x1f ;  /* 0x0000001f00c77802 */ /* 0x000fe40000000f00 */
[----:B------:R-:W-:Y:S02]  /*5880*/  MOV R201, 0xffffffff ;  /* 0xffffffff00c97802 */ /* 0x000fe40000000f00 */
[----:B------:R-:W-:Y:S02]  /*5890*/  MOV R12, 0x58b0 ;  /* 0x000058b0000c7802 */ /* 0x000fe40000000f00 */
[----:B------:R-:W-:Y:S05]  /*58a0*/  CALL.REL.NOINC `($__internal_166_$__cuda_sm70_shflsync_idx_p) ;  /* 0x000046e000007944 */ /* 0x000fea0003c00000 */
.L_x_4092:
[----:B------:R-:W-:Y:S05]  /*58b0*/  BRA.DIV ~URZ, `(.L_x_4093) ;  /* 0x00003d227f007947 */ /* 0x000fea000b800000 */
[----:B------:R-:W2:Y:S04]  /*58c0*/  SHFL.IDX PT, R24, R24, RZ, 0x1f ;  /* 0x00001fff18187589 */ /* 0x000ea800000e0000 */
[----:B------:R3:W4:Y:S04]  /*58d0*/  SHFL.IDX PT, R13, R25, RZ, 0x1f ;  /* 0x00001fff190d7589 */ /* 0x00072800000e0000 */
[----:B------:R-:W0:Y:S04]  /*58e0*/  SHFL.UP PT, R16, R16, 0x1, RZ ;  /* 0x0420000010107989 */ /* 0x000e2800000e00ff */
[----:B------:R3:W1:Y:S02]  /*58f0*/  SHFL.UP PT, R17, R15, 0x1, RZ ;  /* 0x042000000f117989 */ /* 0x00066400000e00ff */
.L_x_4142:
[----:B---3--:R-:W3:Y:S01]  /*5900*/  LDS.64 R14, [R48.X16+0x1900] ;  /* 0x00190000300e7984 */ /* 0x008ee2000000ca00 */
[----:B--2---:R-:W-:Y:S01]  /*5910*/  MOV R12, R24 ;  /* 0x00000018000c7202 */ /* 0x004fe20000000f00 */
[----:B01--4-:R-:W-:-:S04]  /*5920*/  @P1 FFMA.FTZ R13, R13, R16, R17 ;  /* 0x000000100d0d1223 */ /* 0x013fc80000010011 */
[----:B------:R-:W-:Y:S02]  /*5930*/  @P1 FMUL.FTZ R12, R12, R16 ;  /* 0x000000100c0c1220 */ /* 0x000fe40000410000 */
[C---:B---3--:R-:W-:Y:S02]  /*5940*/  FFMA.FTZ R15, R14.reuse, R13, R15 ;  /* 0x0000000d0e0f7223 */ /* 0x048fe4000001000f */
[----:B------:R-:W-:-:S05]  /*5950*/  FMUL.FTZ R14, R14, R12 ;  /* 0x0000000c0e0e7220 */ /* 0x000fca0000410000 */
[----:B------:R0:W-:Y:S02]  /*5960*/  STS.128 [R48.X16+0x1900], R12 ;  /* 0x0019000c30007388 */ /* 0x0001e4000000cc00 */
.L_x_4088:
[----:B------:R-:W-:Y:S05]  /*5970*/  BSYNC B0 ;  /* 0x0000000000007941 */ /* 0x000fea0003800000 */
.L_x_4087:
        /* <DEDUP_REMOVED lines=25> */
[----:B------:R-:W-:Y:S02]  /*5b10*/  FFMA.FTZ R13, R134, R13, R143 ;  /* 0x0000000d860d7223 */ /* 0x000fe4000001008f */
[C---:B------:R-:W-:Y:S02]  /*5b20*/  FMUL.FTZ R15, R136.reuse, R15 ;  /* 0x0000000f880f7220 */ /* 0x040fe40000410000 */
[----:B------:R-:W-:Y:S02]  /*5b30*/  FFMA.FTZ R13, R136, R13, R155 ;  /* 0x0000000d880d7223 */ /* 0x000fe4000001009b */
[----:B------:R-:W-:-:S02]  /*5b40*/  FMUL.FTZ R15, R122, R15 ;  /* 0x0000000f7a0f7220 */ /* 0x000fc40000410000 */
        /* <DEDUP_REMOVED lines=11> */
[C---:B------:R-:W-:Y:S02]  /*5c00*/  FMUL.FTZ R12, R22.reuse, R15 ;  /* 0x0000000f160c7220 */ /* 0x040fe40000410000 */
[----:B------:R-:W-:Y:S02]  /*5c10*/  FFMA.FTZ R169, R22, R167, R169 ;  /* 0x000000a716a97223 */ /* 0x000fe400000100a9 */
        /* <DEDUP_REMOVED lines=28> */
.L_x_4143:
        /* <DEDUP_REMOVED lines=26> */
.L_x_4144:
        /* <DEDUP_REMOVED lines=11> */
.L_x_4095:
[----:B-12---:R-:W-:Y:S05]  /*6030*/  BSYNC B0 ;  /* 0x0000000000007941 */ /* 0x006fea0003800000 */
.L_x_4094:
[----:B------:R-:W-:Y:S01]  /*6040*/  FMUL.FTZ R154, R154, R165 ;  /* 0x000000a59a9a7220 */ /* 0x000fe20000410000 */
[----:B------:R-:W-:Y:S01]  /*6050*/  WARPSYNC 0xffffffff ;  /* 0xffffffff00007948 */ /* 0x000fe20003800000 */
[----:B------:R-:W-:Y:S01]  /*6060*/  FMUL.FTZ R158, R158, R25 ;  /* 0x000000199e9e7220 */ /* 0x000fe20000410000 */
[----:B------:R-:W-:Y:S01]  /*6070*/  BAR.SYNC.DEFER_BLOCKING 0x0 ;  /* 0x0000000000007b1d */ /* 0x000fe20000010000 */
[----:B------:R-:W-:Y:S01]  /*6080*/  FFMA.FTZ R154, R75, R154, RZ ;  /* 0x0000009a4b9a7223 */ /* 0x000fe200000100ff */
[----:B0-----:R-:W-:Y:S01]  /*6090*/  HFMA2.MMA R13, -RZ, RZ, 0, 0 ;  /* 0x00000000ff0d7435 */ /* 0x001fe200000001ff */
[----:B------:R-:W-:Y:S01]  /*60a0*/  FMUL.FTZ R160, R160, R167 ;  /* 0x000000a7a0a07220 */ /* 0x000fe20000410000 */
[----:B------:R-:W-:Y:S01]  /*60b0*/  MOV R12, R48 ;  /* 0x00000030000c7202 */ /* 0x000fe20000000f00 */
[----:B------:R-:W-:Y:S01]  /*60c0*/  FFMA.FTZ R154, R77, R158, R154 ;  /* 0x0000009e4d9a7223 */ /* 0x000fe2000001009a */
[----:B------:R-:W-:Y:S01]  /*60d0*/  IADD3 R195, R39, -c[0x0][0x174], RZ ;  /* 0x80005d0027c37a10 */ /* 0x000fe20007ffe0ff */
[----:B------:R-:W-:Y:S01]  /*60e0*/  FMUL.FTZ R164, R164, R169 ;  /* 0x000000a9a4a47220 */ /* 0x000fe20000410000 */
[----:B------:R-:W-:Y:S01]  /*60f0*/  ISETP.NE.AND P1, PT, R48, RZ, PT ;  /* 0x000000ff3000720c */ /* 0x000fe20003f25270 */
[----:B------:R-:W-:Y:S01]  /*6100*/  FFMA.FTZ R154, R79, R160, R154 ;  /* 0x000000a04f9a7223 */ /* 0x000fe2000001009a */
[--C-:B------:R-:W-:Y:S01]  /*6110*/  PRMT R158, RZ, 0x5410, R9.reuse ;  /* 0x00005410ff9e7816 */ /* 0x100fe20000000009 */
[----:B------:R-:W-:Y:S01]  /*6120*/  FMUL.FTZ R166, R166, R171 ;  /* 0x000000aba6a67220 */ /* 0x000fe20000410000 */
[----:B------:R-:W-:Y:S01]  /*6130*/  PRMT R160, RZ, 0x7610, R9 ;  /* 0x00007610ffa07816 */ /* 0x000fe20000000009 */
[----:B------:R-:W-:Y:S01]  /*6140*/  FFMA.FTZ R154, R81, R164, R154 ;  /* 0x000000a4519a7223 */ /* 0x000fe2000001009a */
[----:B------:R-:W-:Y:S01]  /*6150*/  PRMT R164, RZ, 0x5410, R10 ;  /* 0x00005410ffa47816 */ /* 0x000fe2000000000a */
[----:B------:R-:W-:Y:S01]  /*6160*/  FMUL.FTZ R170, R170, R173 ;  /* 0x000000adaaaa7220 */ /* 0x000fe20000410000 */
[----:B------:R-:W-:Y:S01]  /*6170*/  BSSY B0, `(.L_x_4098) ;  /* 0x00000c1000007945 */ /* 0x000fe20003800000 */
[----:B------:R-:W-:-:S02]  /*6180*/  FFMA.FTZ R154, R89, R166, R154 ;  /* 0x000000a6599a7223 */ /* 0x000fc4000001009a */
[----:B------:R-:W-:Y:S02]  /*6190*/  FMUL.FTZ R172, R172, R175 ;  /* 0x000000afacac7220 */ /* 0x000fe40000410000 */
[----:B------:R-:W-:Y:S01]  /*61a0*/  FFMA.FTZ R154, R87, R170, R154 ;  /* 0x000000aa579a7223 */ /* 0x000fe2000001009a */
[----:B------:R-:W-:Y:S01]  /*61b0*/  PRMT R170, RZ, 0x7610, R11 ;  /* 0x00007610ffaa7816 */ /* 0x000fe2000000000b */
[----:B------:R-:W-:Y:S02]  /*61c0*/  FMUL.FTZ R162, R162, R177 ;  /* 0x000000b1a2a27220 */ /* 0x000fe40000410000 */
[----:B------:R-:W-:Y:S02]  /*61d0*/  FFMA.FTZ R172, R85, R172, R154 ;  /* 0x000000ac55ac7223 */ /* 0x000fe4000001009a */
[----:B------:R-:W0:Y:S01]  /*61e0*/  LDS R154, [R48.X8+0x1b14] ;  /* 0x001b1400309a7984 */ /* 0x000e220000008800 */
[----:B------:R-:W-:Y:S02]  /*61f0*/  FMUL.FTZ R156, R156, R179 ;  /* 0x000000b39c9c7220 */ /* 0x000fe40000410000 */
[----:B------:R-:W-:Y:S01]  /*6200*/  FFMA.FTZ R162, R83, R162, R172 ;  /* 0x000000a253a27223 */ /* 0x000fe200000100ac */
[----:B------:R1:W-:Y:S01]  /*6210*/  @!P1 STS.64 [R139.X8+0x2610], R16 ;  /* 0x002610108b009388 */ /* 0x0003e20000008a00 */
[----:B------:R-:W-:-:S02]  /*6220*/  FMUL.FTZ R168, R168, R181 ;  /* 0x000000b5a8a87220 */ /* 0x000fc40000410000 */
[----:B------:R-:W-:Y:S02]  /*6230*/  FFMA.FTZ R156, R103, R156, R162 ;  /* 0x0000009c679c7223 */ /* 0x000fe400000100a2 */
[----:B------:R-:W-:Y:S02]  /*6240*/  FMUL.FTZ R152, R152, R183 ;  /* 0x000000b798987220 */ /* 0x000fe40000410000 */
[----:B------:R-:W-:Y:S01]  /*6250*/  FFMA.FTZ R156, R101, R168, R156 ;  /* 0x000000a8659c7223 */ /* 0x000fe2000001009c */
[----:B------:R-:W-:Y:S01]  /*6260*/  PRMT R168, RZ, 0x7610, R10 ;  /* 0x00007610ffa87816 */ /* 0x000fe2000000000a */
[----:B------:R-:W-:Y:S02]  /*6270*/  FMUL.FTZ R150, R150, R185 ;  /* 0x000000b996967220 */ /* 0x000fe40000410000 */
[----:B------:R-:W-:Y:S01]  /*6280*/  FFMA.FTZ R152, R99, R152, R156 ;  /* 0x0000009863987223 */ /* 0x000fe2000001009c */
[----:B------:R-:W-:Y:S01]  /*6290*/  SHF.L.U64.HI R156, R137, 0x2, R114 ;  /* 0x00000002899c7819 */ /* 0x000fe20000010272 */
[----:B------:R-:W-:Y:S01]  /*62a0*/  FMUL.FTZ R146, R146, R187 ;  /* 0x000000bb92927220 */ /* 0x000fe20000410000 */
[----:B-1----:R-:W-:Y:S01]  /*62b0*/  IADD3 R17, R48, 0x40, RZ ;  /* 0x0000004030117810 */ /* 0x002fe20007ffe0ff */
[----:B------:R-:W-:-:S02]  /*62c0*/  FFMA.FTZ R150, R97, R150, R152 ;  /* 0x0000009661967223 */ /* 0x000fc40000010098 */
[----:B------:R-:W-:Y:S02]  /*62d0*/  FMUL.FTZ R148, R148, R189 ;  /* 0x000000bd94947220 */ /* 0x000fe40000410000 */
[----:B------:R-:W-:Y:S02]  /*62e0*/  FFMA.FTZ R146, R95, R146, R150 ;  /* 0x000000925f927223 */ /* 0x000fe40000010096 */
[----:B------:R-:W-:Y:S02]  /*62f0*/  IMAD R14, R110, c[0x0][0x2b8], RZ ;  /* 0x0000ae006e0e7a24 */ /* 0x000fe400078e02ff */
[----:B------:R-:W-:Y:S01]  /*6300*/  FFMA.FTZ R146, R93, R148, R146 ;  /* 0x000000945d927223 */ /* 0x000fe20000010092 */
[----:B------:R-:W-:Y:S01]  /*6310*/  P2R R148, PR, RZ, 0x2 ;  /* 0x00000002ff947803 */ /* 0x000fe20000000000 */
[----:B------:R-:W-:Y:S02]  /*6320*/  FMUL.FTZ R163, R163, R24 ;  /* 0x00000018a3a37220 */ /* 0x000fe40000410000 */
[----:B------:R-:W-:-:S04]  /*6330*/  IMAD.WIDE.U32 R12, R53, c[0x0][0x2b8], R12 ;  /* 0x0000ae00350c7a25 */ /* 0x000fc800078e000c */
[----:B------:R-:W-:Y:S02]  /*6340*/  IMAD R15, R53, c[0x0][0x2bc], R14 ;  /* 0x0000af00350f7a24 */ /* 0x000fe400078e020e */
[----:B------:R-:W-:Y:S02]  /*6350*/  FFMA.FTZ R146, R91, R163, R146 ;  /* 0x000000a35b927223 */ /* 0x000fe40000010092 */
[----:B------:R-:W-:Y:S01]  /*6360*/  IMAD R14, R108, c[0x0][0x2c0], RZ ;  /* 0x0000b0006c0e7a24 */ /* 0x000fe200078e02ff */
[----:B------:R-:W-:Y:S01]  /*6370*/  IADD3 R13, R13, R15, RZ ;  /* 0x0000000f0d0d7210 */ /* 0x000fe20007ffe0ff */
[----:B0-----:R-:W-:Y:S01]  /*6380*/  FFMA.FTZ R193, R154, R193, R180 ;  /* 0x000000c19ac17223 */ /* 0x001fe200000100b4 */
[----:B------:R-:W-:Y:S01]  /*6390*/  PRMT R154, RZ, 0x7610, R8 ;  /* 0x00007610ff9a7816 */ /* 0x000fe20000000008 */
[----:B------:R-:W-:Y:S02]  /*63a0*/  IMAD R15, R51, c[0x0][0x2c4], R14 ;  /* 0x0000b100330f7a24 */ /* 0x000fe400078e020e */
[----:B------:R-:W-:-:S02]  /*63b0*/  FFMA.FTZ R140, R140, R193, R197 ;  /* 0x000000c18c8c7223 */ /* 0x000fc400000100c5 */
[----:B------:R-:W-:-:S04]  /*63c0*/  IMAD.WIDE.U32 R12, R51, c[0x0][0x2c0], R12 ;  /* 0x0000b000330c7a25 */ /* 0x000fc800078e000c */
[----:B------:R-:W-:Y:S01]  /*63d0*/  FFMA.FTZ R163, R138, R140, R19 ;  /* 0x0000008c8aa37223 */ /* 0x000fe20000010013 */
[----:B------:R-:W-:Y:S01]  /*63e0*/  IADD3 R13, R13, R15, RZ ;  /* 0x0000000f0d0d7210 */ /* 0x000fe20007ffe0ff */
[----:B------:R-:W-:Y:S01]  /*63f0*/  IMAD R195, R195, -0x400, RZ ;  /* 0xfffffc00c3c37824 */ /* 0x000fe200078e02ff */
[----:B------:R-:W-:Y:S01]  /*6400*/  LEA R14, P0, R12, c[0x0][0x320], 0x2 ;  /* 0x0000c8000c0e7a11 */ /* 0x000fe200078010ff */
[----:B------:R-:W-:Y:S01]  /*6410*/  FFMA.FTZ R124, R124, R163, R161 ;  /* 0x000000a37c7c7223 */ /* 0x000fe200000100a1 */
[----:B------:R-:W-:Y:S01]  /*6420*/  SHF.L.U32 R161, R48, 0x4, RZ ;  /* 0x0000000430a17819 */ /* 0x000fe200000006ff */
[----:B------:R-:W-:Y:S01]  /*6430*/  IMAD R156, R156, c[0x0][0x2d0], RZ ;  /* 0x0000b4009c9c7a24 */ /* 0x000fe200078e02ff */
[----:B------:R-:W-:Y:S01]  /*6440*/  LEA.HI.X R15, R12, c[0x0][0x324], R13, 0x2, P0 ;  /* 0x0000c9000c0f7a11 */ /* 0x000fe200000f140d */
[----:B------:R-:W-:Y:S01]  /*6450*/  FFMA.FTZ R151, R126, R124, R151 ;  /* 0x0000007c7e977223 */ /* 0x000fe20000010097 */
[----:B------:R-:W-:Y:S01]  /*6460*/  LEA.HI.SX32 R161, R161, R161, 0x1b ;  /* 0x000000a1a1a17211 */ /* 0x000fe200078fdaff */
[----:B------:R-:W-:Y:S01]  /*6470*/  FMUL.FTZ R144, R144, R191 ;  /* 0x000000bf90907220 */ /* 0x000fe20000410000 */
[----:B------:R-:W-:Y:S01]  /*6480*/  IADD3 R12, P2, R2, R12, RZ ;  /* 0x0000000c020c7210 */ /* 0x000fe20007f5e0ff */
[----:B------:R-:W-:-:S02]  /*6490*/  FFMA.FTZ R128, R128, R151, R141 ;  /* 0x0000009780807223 */ /* 0x000fc4000001008d */
[----:B------:R-:W-:Y:S01]  /*64a0*/  IMAD.WIDE R14, R195, 0x4, R14 ;  /* 0x00000004c30e7825 */ /* 0x000fe200078e020e */
[----:B------:R-:W-:Y:S02]  /*64b0*/  SHF.L.U32 R195, R137, 0x2, RZ ;  /* 0x0000000289c37819 */ /* 0x000fe400000006ff */
[----:B------:R-:W-:Y:S01]  /*64c0*/  IADD3.X R13, R3, R13, RZ, P2, !PT ;  /* 0x0000000d030d7210 */ /* 0x000fe200017fe4ff */
[----:B------:R-:W-:Y:S02]  /*64d0*/  FFMA.FTZ R159, R130, R128, R159 ;  /* 0x00000080829f7223 */ /* 0x000fe4000001009f */
[C---:B------:R-:W-:Y:S02]  /*64e0*/  IMAD R199, R195.reuse, c[0x0][0x2d4], R156 ;  /* 0x0000b500c3c77a24 */ /* 0x040fe400078e029c */
[----:B------:R-:W-:Y:S02]  /*64f0*/  FFMA.FTZ R132, R132, R159, R157 ;  /* 0x0000009f84847223 */ /* 0x000fe4000001009d */
[----:B------:R-:W-:-:S04]  /*6500*/  IMAD.WIDE.U32 R14, R195, c[0x0][0x2d0], R14 ;  /* 0x0000b400c30e7a25 */ /* 0x000fc800078e000e */
[----:B------:R-:W-:Y:S01]  /*6510*/  FFMA.FTZ R143, R134, R132, R143 ;  /* 0x00000084868f7223 */ /* 0x000fe2000001008f */
[----:B------:R-:W-:Y:S01]  /*6520*/  IADD3 R15, R15, R199, RZ ;  /* 0x000000c70f0f7210 */ /* 0x000fe20007ffe0ff */
[----:B------:R-:W-:Y:S02]  /*6530*/  FMUL.FTZ R195, R105, R144 ;  /* 0x0000009069c37220 */ /* 0x000fe40000410000 */
[----:B------:R-:W-:Y:S02]  /*6540*/  FFMA.FTZ R136, R136, R143, R155 ;  /* 0x0000008f88887223 */ /* 0x000fe4000001009b */
[----:B------:R-:W-:Y:S02]  /*6550*/  FADD.FTZ R19, R146, R195 ;  /* 0x000000c392137221 */ /* 0x000fe40000010000 */
[----:B------:R-:W-:Y:S02]  /*6560*/  FFMA.FTZ R153, R122, R136, R153 ;  /* 0x000000887a997223 */ /* 0x000fe40000010099 */
[----:B------:R-:W-:-:S02]  /*6570*/  FMUL.FTZ R138, R118, R165 ;  /* 0x000000a5768a7220 */ /* 0x000fc40000410000 */
[C---:B------:R-:W-:Y:S02]  /*6580*/  FMUL.FTZ R144, R118.reuse, R25 ;  /* 0x0000001976907220 */ /* 0x040fe40000410000 */
[C---:B------:R-:W-:Y:S02]  /*6590*/  FMUL.FTZ R146, R118.reuse, R167 ;  /* 0x000000a776927220 */ /* 0x040fe40000410000 */
[----:B------:R-:W-:Y:S02]  /*65a0*/  FMUL.FTZ R16, R118, R171 ;  /* 0x000000ab76107220 */ /* 0x000fe40000410000 */
[----:B------:R-:W-:Y:S02]  /*65b0*/  FFMA.FTZ R145, R20, R153, R145 ;  /* 0x0000009914917223 */ /* 0x000fe40000010091 */
[----:B------:R-:W-:Y:S02]  /*65c0*/  FMUL.FTZ R138, R75, R138 ;  /* 0x0000008a4b8a7220 */ /* 0x000fe40000410000 */
[----:B------:R-:W-:-:S02]  /*65d0*/  FMUL.FTZ R144, R77, R144 ;  /* 0x000000904d907220 */ /* 0x000fc40000410000 */
[----:B------:R-:W-:Y:S01]  /*65e0*/  FMUL.FTZ R146, R79, R146 ;  /* 0x000000924f927220 */ /* 0x000fe20000410000 */
[----:B------:R0:W-:Y:S01]  /*65f0*/  STS [R161.X4+0x850], R138 ;  /* 0x0008508aa1007388 */ /* 0x0001e20000004800 */
        /* <DEDUP_REMOVED lines=8> */
[C---:B------:R-:W-:Y:S01]  /*6680*/  FMUL.FTZ R130, R118.reuse, R175 ;  /* 0x000000af76827220 */ /* 0x040fe20000410000 */
[----:B------:R3:W-:Y:S01]  /*6690*/  STS [R161.X4+0x860], R16 ;  /* 0x00086010a1007388 */ /* 0x0007e20000004800 */
[C---:B------:R-:W-:Y:S02]  /*66a0*/  FMUL.FTZ R150, R118.reuse, R177 ;  /* 0x000000b176967220 */ /* 0x040fe40000410000 */
[C---:B------:R-:W-:Y:S02]  /*66b0*/  FMUL.FTZ R134, R118.reuse, R179 ;  /* 0x000000b376867220 */ /* 0x040fe40000410000 */
[C---:B0-----:R-:W-:Y:S02]  /*66c0*/  FMUL.FTZ R138, R118.reuse, R181 ;  /* 0x000000b5768a7220 */ /* 0x041fe40000410000 */
[C---:B-1----:R-:W-:Y:S02]  /*66d0*/  FMUL.FTZ R144, R118.reuse, R183 ;  /* 0x000000b776907220 */ /* 0x042fe40000410000 */
[----:B--2---:R-:W-:-:S02]  /*66e0*/  FMUL.FTZ R146, R118, R185 ;  /* 0x000000b976927220 */ /* 0x004fc40000410000 */
[C---:B---3--:R-:W-:Y:S02]  /*66f0*/  FMUL.FTZ R16, R118.reuse, R187 ;  /* 0x000000bb76107220 */ /* 0x048fe40000410000 */
[C---:B------:R-:W-:Y:S02]  /*6700*/  FMUL.FTZ R122, R118.reuse, R24 ;  /* 0x00000018767a7220 */ /* 0x040fe40000410000 */
[----:B------:R-:W-:Y:S02]  /*6710*/  FMUL.FTZ R118, R118, R191 ;  /* 0x000000bf76767220 */ /* 0x000fe40000410000 */
[----:B------:R-:W-:Y:S02]  /*6720*/  FFMA.FTZ R22, R22, R21, R149 ;  /* 0x0000001516167223 */ /* 0x000fe40000010095 */
[----:B------:R-:W-:Y:S02]  /*6730*/  FMUL.FTZ R20, R93, R20 ;  /* 0x000000145d147220 */ /* 0x000fe40000410000 */
[----:B------:R-:W-:-:S02]  /*6740*/  FMUL.FTZ R118, R105, R118 ;  /* 0x0000007669767220 */ /* 0x000fc40000410000 */
[----:B------:R-:W-:Y:S01]  /*6750*/  FFMA.FTZ R23, R23, R22, R18 ;  /* 0x0000001617177223 */ /* 0x000fe20000010012 */
[----:B------:R0:W-:Y:S01]  /*6760*/  STS [R161.X4+0x884], R20 ;  /* 0x00088414a1007388 */ /* 0x0001e20000004800 */
[----:B------:R-:W-:Y:S02]  /*6770*/  FMUL.FTZ R122, R91, R122 ;  /* 0x0000007a5b7a7220 */ /* 0x000fe40000410000 */
[----:B------:R-:W-:Y:S01]  /*6780*/  FFMA.FTZ R147, R120, R23, R147 ;  /* 0x0000001778937223 */ /* 0x000fe20000010093 */
[----:B------:R1:W-:Y:S01]  /*6790*/  STS [R161.X4+0x88c], R118 ;  /* 0x00088c76a1007388 */ /* 0x0003e20000004800 */
[----:B------:R-:W-:Y:S01]  /*67a0*/  FMUL.FTZ R16, R95, R16 ;  /* 0x000000105f107220 */ /* 0x000fe20000410000 */
[----:B------:R-:W-:Y:S01]  /*67b0*/  PRMT R120, RZ, 0x5410, R5 ;  /* 0x00005410ff787816 */ /* 0x000fe20000000005 */
[-C--:B------:R-:W-:Y:S01]  /*67c0*/  FMUL.FTZ R18, R147, R73.reuse ;  /* 0x0000004993127220 */ /* 0x080fe20000410000 */
[----:B------:R2:W-:Y:S01]  /*67d0*/  STS [R161.X4+0x888], R122 ;  /* 0x0008887aa1007388 */ /* 0x0005e20000004800 */
[----:B------:R-:W-:Y:S01]  /*67e0*/  FMUL.FTZ R126, R87, R126 ;  /* 0x0000007e577e7220 */ /* 0x000fe20000410000 */
[--C-:B0-----:R-:W-:Y:S01]  /*67f0*/  PRMT R20, RZ, 0x5410, R4.reuse ;  /* 0x00005410ff147816 */ /* 0x101fe20000000004 */
[----:B------:R-:W-:Y:S01]  /*6800*/  FMUL.FTZ R130, R85, R130 ;  /* 0x0000008255827220 */ /* 0x000fe20000410000 */
[----:B------:R0:W-:Y:S01]  /*6810*/  STS [R161.X4+0x880], R16 ;  /* 0x00088010a1007388 */ /* 0x0001e20000004800 */
[----:B------:R-:W-:Y:S01]  /*6820*/  FMUL.FTZ R134, R103, R134 ;  /* 0x0000008667867220 */ /* 0x000fe20000410000 */
[----:B-1----:R-:W-:Y:S01]  /*6830*/  PRMT R118, RZ, 0x7610, R4 ;  /* 0x00007610ff767816 */ /* 0x002fe20000000004 */
[----:B------:R-:W-:Y:S01]  /*6840*/  FFMA.FTZ R165, R20, -R73, R165 ;  /* 0x8000004914a57223 */ /* 0x000fe200000100a5 */
[----:B------:R1:W-:Y:S01]  /*6850*/  STS [R161.X4+0x864], R126 ;  /* 0x0008647ea1007388 */ /* 0x0003e20000004800 */
[----:B------:R-:W-:-:S02]  /*6860*/  FMUL.FTZ R138, R101, R138 ;  /* 0x0000008a658a7220 */ /* 0x000fc40000410000 */
[-C--:B--2---:R-:W-:Y:S01]  /*6870*/  FFMA.FTZ R122, R118, -R72.reuse, R25 ;  /* 0x80000048767a7223 */ /* 0x084fe20000010019 */
[----:B------:R2:W-:Y:S01]  /*6880*/  STS [R161.X4+0x868], R130 ;  /* 0x00086882a1007388 */ /* 0x0005e20000004800 */
[----:B------:R-:W-:Y:S02]  /*6890*/  FMUL.FTZ R25, R23, R72 ;  /* 0x0000004817197220 */ /* 0x000fe40000410000 */
[----:B0-----:R-:W-:Y:S01]  /*68a0*/  FFMA.FTZ R16, R18, R165, RZ ;  /* 0x000000a512107223 */ /* 0x001fe200000100ff */
[----:B------:R0:W-:Y:S01]  /*68b0*/  STS [R161.X4+0x870], R134 ;  /* 0x00087086a1007388 */ /* 0x0001e20000004800 */
[----:B------:R-:W-:Y:S01]  /*68c0*/  FFMA.FTZ R167, R120, -R71, R167 ;  /* 0x8000004778a77223 */ /* 0x000fe200000100a7 */
[----:B-1----:R-:W-:Y:S01]  /*68d0*/  PRMT R126, RZ, 0x7610, R5 ;  /* 0x00007610ff7e7816 */ /* 0x002fe20000000005 */
[----:B------:R-:W-:Y:S01]  /*68e0*/  FFMA.FTZ R16, R25, R122, R16 ;  /* 0x0000007a19107223 */ /* 0x000fe20000010010 */
[----:B------:R1:W-:Y:S01]  /*68f0*/  STS [R161.X4+0x874], R138 ;  /* 0x0008748aa1007388 */ /* 0x0003e20000004800 */
[----:B------:R-:W-:-:S02]  /*6900*/  FMUL.FTZ R146, R97, R146 ;  /* 0x0000009261927220 */ /* 0x000fc40000410000 */
[----:B--2---:R-:W-:Y:S02]  /*6910*/  FMUL.FTZ R130, R22, R71 ;  /* 0x0000004716827220 */ /* 0x004fe40000410000 */
[----:B------:R-:W-:Y:S01]  /*6920*/  FMUL.FTZ R141, R21, R70 ;  /* 0x00000046158d7220 */ /* 0x000fe20000410000 */
[----:B0-----:R-:W-:Y:S01]  /*6930*/  PRMT R134, RZ, 0x5410, R6 ;  /* 0x00005410ff867816 */ /* 0x001fe20000000006 */
[----:B------:R-:W-:Y:S01]  /*6940*/  FFMA.FTZ R16, R130, R167, R16 ;  /* 0x000000a782107223 */ /* 0x000fe20000010010 */
[----:B------:R0:W-:Y:S01]  /*6950*/  STS [R161.X4+0x87c], R146 ;  /* 0x00087c92a1007388 */ /* 0x0001e20000004800 */
[----:B------:R-:W-:Y:S02]  /*6960*/  FMUL.FTZ R144, R99, R144 ;  /* 0x0000009063907220 */ /* 0x000fe40000410000 */
[----:B-1----:R-:W-:Y:S01]  /*6970*/  FFMA.FTZ R138, R126, -R70, R169 ;  /* 0x800000467e8a7223 */ /* 0x002fe200000100a9 */
[----:B------:R-:W-:Y:S01]  /*6980*/  IADD3 R169, -R39, c[0x0][0x174], RZ ;  /* 0x00005d0027a97a10 */ /* 0x000fe20007ffe1ff */
[----:B------:R-:W-:Y:S01]  /*6990*/  FFMA.FTZ R171, R134, -R69, R171 ;  /* 0x8000004586ab7223 */ /* 0x000fe200000100ab */
[----:B------:R1:W-:Y:S01]  /*69a0*/  STS [R161.X4+0x878], R144 ;  /* 0x00087890a1007388 */ /* 0x0003e20000004800 */
[----:B------:R-:W-:Y:S01]  /*69b0*/  FFMA.FTZ R16, R141, R138, R16 ;  /* 0x0000008a8d107223 */ /* 0x000fe20000010010 */
[----:B------:R-:W-:Y:S01]  /*69c0*/  LEA R169, R169, 0xfffffc00, 0xa ;  /* 0xfffffc00a9a97811 */ /* 0x000fe200078e50ff */
[----:B------:R-:W-:-:S02]  /*69d0*/  FMUL.FTZ R148, R81, R148 ;  /* 0x0000009451947220 */ /* 0x000fc40000410000 */
[----:B0-----:R-:W-:Y:S01]  /*69e0*/  FMUL.FTZ R146, R145, R69 ;  /* 0x0000004591927220 */ /* 0x001fe20000410000 */
[----:B------:R-:W-:Y:S01]  /*69f0*/  IADD3 R184, -R169, c[0x0][0x168], -R48 ;  /* 0x00005a00a9b87a10 */ /* 0x000fe20007ffe930 */
[-C--:B------:R-:W-:Y:S01]  /*6a00*/  FFMA.FTZ R152, R142, -R68.reuse, R173 ;  /* 0x800000448e987223 */ /* 0x080fe200000100ad */
[----:B------:R0:W-:Y:S01]  /*6a10*/  STS [R161.X4+0x85c], R148 ;  /* 0x00085c94a1007388 */ /* 0x0001e20000004800 */
[----:B------:R-:W-:Y:S01]  /*6a20*/  FMUL.FTZ R149, R153, R68 ;  /* 0x0000004499957220 */ /* 0x000fe20000410000 */
[----:B-1----:R-:W-:Y:S01]  /*6a30*/  PRMT R144, RZ, 0x5410, R7 ;  /* 0x00005410ff907816 */ /* 0x002fe20000000007 */
[----:B------:R-:W-:Y:S01]  /*6a40*/  FFMA.FTZ R16, R146, R171, R16 ;  /* 0x000000ab92107223 */ /* 0x000fe20000010010 */
[C---:B------:R-:W-:Y:S01]  /*6a50*/  ISETP.GE.AND P0, PT, R184.reuse, 0x1, PT ;  /* 0x00000001b800780c */ /* 0x040fe20003f06270 */
[----:B------:R-:W-:Y:S01]  /*6a60*/  FMUL.FTZ R150, R83, R150 ;  /* 0x0000009653967220 */ /* 0x000fe20000410000 */
[----:B------:R-:W-:Y:S01]  /*6a70*/  ISETP.GE.AND P1, PT, R184, 0x41, PT ;  /* 0x00000041b800780c */ /* 0x000fe20003f26270 */
[----:B------:R-:W-:-:S02]  /*6a80*/  FFMA.FTZ R175, R144, -R67, R175 ;  /* 0x8000004390af7223 */ /* 0x000fc400000100af */
[----:B------:R-:W-:Y:S01]  /*6a90*/  FMUL.FTZ R156, R136, R67 ;  /* 0x00000043889c7220 */ /* 0x000fe20000410000 */
[----:B0-----:R-:W-:Y:S01]  /*6aa0*/  PRMT R148, RZ, 0x7610, R7 ;  /* 0x00007610ff947816 */ /* 0x001fe20000000007 */
[----:B------:R-:W-:Y:S01]  /*6ab0*/  FFMA.FTZ R16, R149, R152, R16 ;  /* 0x0000009895107223 */ /* 0x000fe20000010010 */
[----:B------:R0:W-:Y:S01]  /*6ac0*/  STS [R161.X4+0x86c], R150 ;  /* 0x00086c96a1007388 */ /* 0x0001e20000004800 */
[-C--:B------:R-:W-:Y:S02]  /*6ad0*/  FMUL.FTZ R155, R143, R66.reuse ;  /* 0x000000428f9b7220 */ /* 0x080fe40000410000 */
[----:B------:R-:W-:Y:S01]  /*6ae0*/  FFMA.FTZ R162, R148, -R66, R177 ;  /* 0x8000004294a27223 */ /* 0x000fe200000100b1 */
[----:B------:R-:W-:Y:S01]  /*6af0*/  LEA.HI.SX32 R177, R17, R48, 0x1b ;  /* 0x0000003011b17211 */ /* 0x000fe200078fdaff */
[----:B------:R-:W-:Y:S02]  /*6b00*/  FFMA.FTZ R16, R156, R175, R16 ;  /* 0x000000af9c107223 */ /* 0x000fe40000010010 */
[----:B------:R-:W-:-:S02]  /*6b10*/  FMUL.FTZ R166, R132, R65 ;  /* 0x0000004184a67220 */ /* 0x000fc40000410000 */
[----:B------:R-:W-:Y:S01]  /*6b20*/  FFMA.FTZ R16, R155, R162, R16 ;  /* 0x000000a29b107223 */ /* 0x000fe20000010010 */
[----:B0-----:R-:W-:Y:S01]  /*6b30*/  PRMT R150, RZ, 0x5410, R8 ;  /* 0x00005410ff967816 */ /* 0x001fe20000000008 */
[-C--:B------:R-:W-:Y:S01]  /*6b40*/  FFMA.FTZ R181, R154, -R64.reuse, R181 ;  /* 0x800000409ab57223 */ /* 0x080fe200000100b5 */
[----:B------:R-:W-:Y:S01]  /*6b50*/  PRMT R161, RZ, 0x5410, R11 ;  /* 0x00005410ffa17816 */ /* 0x000fe2000000000b */
[----:B------:R-:W-:Y:S02]  /*6b60*/  FMUL.FTZ R157, R159, R64 ;  /* 0x000000409f9d7220 */ /* 0x000fe40000410000 */
        /* <DEDUP_REMOVED lines=9> */
[-C--:B------:R-:W-:Y:S02]  /*6c00*/  FFMA.FTZ R187, R164, -R61.reuse, R187 ;  /* 0x8000003da4bb7223 */ /* 0x080fe400000100bb */
[----:B------:R-:W-:Y:S02]  /*6c10*/  FMUL.FTZ R174, R124, R61 ;  /* 0x0000003d7cae7220 */ /* 0x000fe40000410000 */
[----:B------:R-:W-:Y:S02]  /*6c20*/  FFMA.FTZ R16, R24, R185, R16 ;  /* 0x000000b918107223 */ /* 0x000fe40000010010 */
[-C--:B------:R-:W-:Y:S02]  /*6c30*/  FFMA.FTZ R189, R168, -R60.reuse, R189 ;  /* 0x8000003ca8bd7223 */ /* 0x080fe400000100bd */
[----:B------:R-:W-:Y:S02]  /*6c40*/  FMUL.FTZ R169, R163, R60 ;  /* 0x0000003ca3a97220 */ /* 0x000fe40000410000 */
[----:B------:R-:W-:-:S02]  /*6c50*/  FFMA.FTZ R16, R174, R187, R16 ;  /* 0x000000bbae107223 */ /* 0x000fc40000010010 */
[-C--:B------:R-:W-:Y:S02]  /*6c60*/  FFMA.FTZ R191, R170, -R58.reuse, R191 ;  /* 0x8000003aaabf7223 */ /* 0x080fe400000100bf */
[----:B------:R-:W-:Y:S02]  /*6c70*/  FMUL.FTZ R178, R193, R58 ;  /* 0x0000003ac1b27220 */ /* 0x000fe40000410000 */
        /* <DEDUP_REMOVED lines=16> */
.L_x_4099:
[----:B------:R-:W-:Y:S05]  /*6d80*/  BSYNC B0 ;  /* 0x0000000000007941 */ /* 0x000fea0003800000 */
.L_x_4098:
[----:B------:R-:W1:Y:S01]  /*6d90*/  LDS R177, [R177.X4+0x950] ;  /* 0x00095000b1b17984 */ /* 0x000e620000004800 */
[----:B------:R-:W-:Y:S01]  /*6da0*/  BSSY B0, `(.L_x_4100) ;  /* 0x0000006000007945 */ /* 0x000fe20003800000 */
[----:B------:R-:W-:Y:S01]  /*6db0*/  FADD.FTZ R12, R182, R197 ;  /* 0x000000c5b60c7221 */ /* 0x000fe20000010000 */
[C---:B------:R-:W-:Y:S02]  /*6dc0*/  IADD3 R13, R48.reuse, 0x80, RZ ;  /* 0x00000080300d7810 */ /* 0x040fe40007ffe0ff */
[----:B0-----:R-:W-:Y:S01]  /*6dd0*/  IADD3 R17, R48, 0xc0, RZ ;  /* 0x000000c030117810 */ /* 0x001fe20007ffe0ff */
[----:B------:R-:W-:Y:S05]  /*6de0*/  @!P1 BRA `(.L_x_4101) ;  /* 0x0000001000009947 */ /* 0x000fea0003800000 */
[----:B-1----:R0:W-:Y:S02]  /*6df0*/  RED.E.ADD.F32.FTZ.RN.STRONG.GPU [R14.64+-0xf00], R177 ;  /* 0xfff100b10e00798e */ /* 0x0021e4000c10e784 */
.L_x_4101:
[----:B------:R-:W-:Y:S05]  /*6e00*/  BSYNC B0 ;  /* 0x0000000000007941 */ /* 0x000fea0003800000 */
.L_x_4100:
        /* <DEDUP_REMOVED lines=14> */
.L_x_4103:
[----:B------:R-:W-:Y:S05]  /*6ef0*/  BSYNC B0 ;  /* 0x0000000000007941 */ /* 0x000fea0003800000 */
.L_x_4102:
[----:B------:R-:W1:Y:S01]  /*6f00*/  LDS R17, [R17.X4+0xb50] ;  /* 0x000b500011117984 */ /* 0x000e620000004800 */
[----:B------:R-:W-:Y:S01]  /*6f10*/  BSSY B0, `(.L_x_4104) ;  /* 0x0000005000007945 */ /* 0x000fe20003800000 */
[----:B0-----:R-:W-:Y:S02]  /*6f20*/  IADD3 R13, R48, 0x140, RZ ;  /* 0x00000140300d7810 */ /* 0x001fe40007ffe0ff */
[----:B------:R-:W-:Y:S01]  /*6f30*/  LEA.HI.SX32 R177, R177, R48, 0x1b ;  /* 0x00000030b1b17211 */ /* 0x000fe200078fdaff */
[----:B------:R-:W-:Y:S05]  /*6f40*/  @!P0 BRA `(.L_x_4105) ;  /* 0x0000001000008947 */ /* 0x000fea0003800000 */
[----:B-1----:R0:W-:Y:S02]  /*6f50*/  RED.E.ADD.F32.FTZ.RN.STRONG.GPU [R14.64+-0xd00], R17 ;  /* 0xfff300110e00798e */ /* 0x0021e4000c10e784 */
.L_x_4105:
[----:B------:R-:W-:Y:S05]  /*6f60*/  BSYNC B0 ;  /* 0x0000000000007941 */ /* 0x000fea0003800000 */
.L_x_4104:
[----:B------:R-:W2:Y:S01]  /*6f70*/  LDS R177, [R177.X4+0xc50] ;  /* 0x000c5000b1b17984 */ /* 0x000ea20000004800 */
[----:B------:R-:W-:Y:S01]  /*6f80*/  BSSY B0, `(.L_x_4106) ;  /* 0x0000005000007945 */ /* 0x000fe20003800000 */
[----:B01----:R-:W-:Y:S02]  /*6f90*/  IADD3 R17, R48, 0x180, RZ ;  /* 0x0000018030117810 */ /* 0x003fe40007ffe0ff */
[----:B------:R-:W-:Y:S01]  /*6fa0*/  LEA.HI.SX32 R13, R13, R48, 0x1b ;  /* 0x000000300d0d7211 */ /* 0x000fe200078fdaff */
[----:B------:R-:W-:Y:S05]  /*6fb0*/  @!P1 BRA `(.L_x_4107) ;  /* 0x0000001000009947 */ /* 0x000fea0003800000 */
[----:B--2---:R0:W-:Y:S02]  /*6fc0*/  RED.E.ADD.F32.FTZ.RN.STRONG.GPU [R14.64+-0xc00], R177 ;  /* 0xfff400b10e00798e */ /* 0x0041e4000c10e784 */
.L_x_4107:
[----:B------:R-:W-:Y:S05]  /*6fd0*/  BSYNC B0 ;  /* 0x0000000000007941 */ /* 0x000fea0003800000 */
.L_x_4106:
[----:B------:R-:W1:Y:S01]  /*6fe0*/  LDS R13, [R13.X4+0xd50] ;  /* 0x000d50000d0d7984 */ /* 0x000e620000004800 */
[----:B------:R-:W-:Y:S01]  /*6ff0*/  BSSY B0, `(.L_x_4108) ;  /* 0x0000005000007945 */ /* 0x000fe20003800000 */
[----:B0-2---:R-:W-:-:S02]  /*7000*/  IADD3 R177, R48, 0x1c0, RZ ;  /* 0x000001c030b17810 */ /* 0x005fc40007ffe0ff */
[----:B------:R-:W-:Y:S01]  /*7010*/  LEA.HI.SX32 R17, R17, R48, 0x1b ;  /* 0x0000003011117211 */ /* 0x000fe200078fdaff */
[----:B------:R-:W-:Y:S05]  /*7020*/  @!P2 BRA `(.L_x_4109) ;  /* 0x000000100000a947 */ /* 0x000fea0003800000 */
[----:B-1----:R0:W-:Y:S02]  /*7030*/  RED.E.ADD.F32.FTZ.RN.STRONG.GPU [R14.64+-0xb00], R13 ;  /* 0xfff5000d0e00798e */ /* 0x0021e4000c10e784 */
.L_x_4109:
[----:B------:R-:W-:Y:S05]  /*7040*/  BSYNC B0 ;  /* 0x0000000000007941 */ /* 0x000fea0003800000 */
.L_x_4108:
[----:B------:R-:W2:Y:S01]  /*7050*/  LDS R17, [R17.X4+0xe50] ;  /* 0x000e500011117984 */ /* 0x000ea20000004800 */
[----:B------:R-:W-:Y:S01]  /*7060*/  BSSY B0, `(.L_x_4110) ;  /* 0x0000005000007945 */ /* 0x000fe20003800000 */
[----:B01----:R-:W-:Y:S02]  /*7070*/  IADD3 R13, R48, 0x200, RZ ;  /* 0x00000200300d7810 */ /* 0x003fe40007ffe0ff */
[----:B------:R-:W-:Y:S01]  /*7080*/  LEA.HI.SX32 R177, R177, R48, 0x1b ;  /* 0x00000030b1b17211 */ /* 0x000fe200078fdaff */
[----:B------:R-:W-:Y:S05]  /*7090*/  @!P3 BRA `(.L_x_4111) ;  /* 0x000000100000b947 */ /* 0x000fea0003800000 */
[----:B--2---:R0:W-:Y:S02]  /*70a0*/  RED.E.ADD.F32.FTZ.RN.STRONG.GPU [R14.64+-0xa00], R17 ;  /* 0xfff600110e00798e */ /* 0x0041e4000c10e784 */
.L_x_4111:
[----:B------:R-:W-:Y:S05]  /*70b0*/  BSYNC B0 ;  /* 0x0000000000007941 */ /* 0x000fea0003800000 */
.L_x_4110:
[----:B------:R-:W1:Y:S01]  /*70c0*/  LDS R177, [R177.X4+0xf50] ;  /* 0x000f5000b1b17984 */ /* 0x000e620000004800 */
[----:B------:R-:W-:Y:S01]  /*70d0*/  BSSY B0, `(.L_x_4112) ;  /* 0x0000004000007945 */ /* 0x000fe20003800000 */
[----:B------:R-:W-:Y:S01]  /*70e0*/  LEA.HI.SX32 R13, R13, R48, 0x1b ;  /* 0x000000300d0d7211 */ /* 0x000fe200078fdaff */
[----:B------:R-:W-:Y:S05]  /*70f0*/  @!P4 BRA `(.L_x_4113) ;  /* 0x000000100000c947 */ /* 0x000fea0003800000 */
[----:B-1----:R1:W-:Y:S02]  /*7100*/  RED.E.ADD.F32.FTZ.RN.STRONG.GPU [R14.64+-0x900], R177 ;  /* 0xfff700b10e00798e */ /* 0x0023e4000c10e784 */
.L_x_4113:
[----:B------:R-:W-:Y:S05]  /*7110*/  BSYNC B0 ;  /* 0x0000000000007941 */ /* 0x000fea0003800000 */
.L_x_4112:
[----:B------:R-:W3:Y:S01]  /*7120*/  LDS R13, [R13.X4+0x1050] ;  /* 0x001050000d0d7984 */ /* 0x000ee20000004800 */
[----:B------:R-:W-:Y:S01]  /*7130*/  BSSY B0, `(.L_x_4114) ;  /* 0x0000005000007945 */ /* 0x000fe20003800000 */
[----:B0-2---:R-:W-:-:S02]  /*7140*/  IADD3 R17, R48, 0x240, RZ ;  /* 0x0000024030117810 */ /* 0x005fc40007ffe0ff */
[----:B-1----:R-:W-:Y:S01]  /*7150*/  IADD3 R177, R48, 0x280, RZ ;  /* 0x0000028030b17810 */ /* 0x002fe20007ffe0ff */
[----:B------:R-:W-:Y:S05]  /*7160*/  @!P5 BRA `(.L_x_4115) ;  /* 0x000000100000d947 */ /* 0x000fea0003800000 */
[----:B---3--:R0:W-:Y:S02]  /*7170*/  RED.E.ADD.F32.FTZ.RN.STRONG.GPU [R14.64+-0x800], R13 ;  /* 0xfff8000d0e00798e */ /* 0x0081e4000c10e784 */
.L_x_4115:
[----:B------:R-:W-:Y:S05]  /*7180*/  BSYNC B0 ;  /* 0x0000000000007941 */ /* 0x000fea0003800000 */
.L_x_4114:
        /* <DEDUP_REMOVED lines=14> */
.L_x_4117:
[----:B------:R-:W-:Y:S05]  /*7270*/  BSYNC B0 ;  /* 0x0000000000007941 */ /* 0x000fea0003800000 */
.L_x_4116:
[----:B------:R-:W1:Y:S01]  /*7280*/  LDS R177, [R177.X4+0x1250] ;  /* 0x00125000b1b17984 */ /* 0x000e620000004800 */
[----:B------:R-:W-:Y:S01]  /*7290*/  BSSY B0, `(.L_x_4118) ;  /* 0x0000005000007945 */ /* 0x000fe20003800000 */
[----:B0-----:R-:W-:-:S02]  /*72a0*/  IADD3 R17, R48, 0x300, RZ ;  /* 0x0000030030117810 */ /* 0x001fc40007ffe0ff */
[----:B------:R-:W-:Y:S01]  /*72b0*/  LEA.HI.SX32 R13, R13, R48, 0x1b ;  /* 0x000000300d0d7211 */ /* 0x000fe200078fdaff */
[----:B------:R-:W-:Y:S05]  /*72c0*/  @!P0 BRA `(.L_x_4119) ;  /* 0x0000001000008947 */ /* 0x000fea0003800000 */
[----:B-1----:R0:W-:Y:S02]  /*72d0*/  RED.E.ADD.F32.FTZ.RN.STRONG.GPU [R14.64+-0x600], R177 ;  /* 0xfffa00b10e00798e */ /* 0x0021e4000c10e784 */
.L_x_4119:
[----:B------:R-:W-:Y:S05]  /*72e0*/  BSYNC B0 ;  /* 0x0000000000007941 */ /* 0x000fea0003800000 */
.L_x_4118:
[----:B------:R-:W2:Y:S01]  /*72f0*/  LDS R13, [R13.X4+0x1350] ;  /* 0x001350000d0d7984 */ /* 0x000ea20000004800 */
[----:B------:R-:W-:Y:S01]  /*7300*/  BSSY B0, `(.L_x_4120) ;  /* 0x0000005000007945 */ /* 0x000fe20003800000 */
[----:B01----:R-:W-:Y:S02]  /*7310*/  IADD3 R177, R48, 0x340, RZ ;  /* 0x0000034030b17810 */ /* 0x003fe40007ffe0ff */
[----:B------:R-:W-:Y:S01]  /*7320*/  LEA.HI.SX32 R17, R17, R48, 0x1b ;  /* 0x0000003011117211 */ /* 0x000fe200078fdaff */
[----:B------:R-:W-:Y:S05]  /*7330*/  @!P1 BRA `(.L_x_4121) ;  /* 0x0000001000009947 */ /* 0x000fea0003800000 */
[----:B--2---:R0:W-:Y:S02]  /*7340*/  RED.E.ADD.F32.FTZ.RN.STRONG.GPU [R14.64+-0x500], R13 ;  /* 0xfffb000d0e00798e */ /* 0x0041e4000c10e784 */
.L_x_4121:
[----:B------:R-:W-:Y:S05]  /*7350*/  BSYNC B0 ;  /* 0x0000000000007941 */ /* 0x000fea0003800000 */
.L_x_4120:
[----:B------:R-:W1:Y:S01]  /*7360*/  LDS R17, [R17.X4+0x1450] ;  /* 0x0014500011117984 */ /* 0x000e620000004800 */
[----:B------:R-:W-:Y:S01]  /*7370*/  BSSY B0, `(.L_x_4122) ;  /* 0x0000005000007945 */ /* 0x000fe20003800000 */
[----:B0-2---:R-:W-:Y:S02]  /*7380*/  IADD3 R13, R48, 0x380, RZ ;  /* 0x00000380300d7810 */ /* 0x005fe40007ffe0ff */
[----:B------:R-:W-:Y:S01]  /*7390*/  LEA.HI.SX32 R177, R177, R48, 0x1b ;  /* 0x00000030b1b17211 */ /* 0x000fe200078fdaff */
[----:B------:R-:W-:Y:S05]  /*73a0*/  @!P2 BRA `(.L_x_4123) ;  /* 0x000000100000a947 */ /* 0x000fea0003800000 */
[----:B-1----:R0:W-:Y:S02]  /*73b0*/  RED.E.ADD.F32.FTZ.RN.STRONG.GPU [R14.64+-0x400], R17 ;  /* 0xfffc00110e00798e */ /* 0x0021e4000c10e784 */
.L_x_4123:
[----:B------:R-:W-:Y:S05]  /*73c0*/  BSYNC B0 ;  /* 0x0000000000007941 */ /* 0x000fea0003800000 */
.L_x_4122:
[----:B------:R-:W2:Y:S01]  /*73d0*/  LDS R177, [R177.X4+0x1550] ;  /* 0x00155000b1b17984 */ /* 0x000ea20000004800 */
[----:B------:R-:W-:Y:S01]  /*73e0*/  BSSY B0, `(.L_x_4124) ;  /* 0x0000005000007945 */ /* 0x000fe20003800000 */
[----:B01----:R-:W-:-:S02]  /*73f0*/  IADD3 R17, R48, 0x3c0, RZ ;  /* 0x000003c030117810 */ /* 0x003fc40007ffe0ff */
[----:B------:R-:W-:Y:S01]  /*7400*/  LEA.HI.SX32 R13, R13, R48, 0x1b ;  /* 0x000000300d0d7211 */ /* 0x000fe200078fdaff */
[----:B------:R-:W-:Y:S05]  /*7410*/  @!P3 BRA `(.L_x_4125) ;  /* 0x000000100000b947 */ /* 0x000fea0003800000 */
[----:B--2---:R0:W-:Y:S02]  /*7420*/  RED.E.ADD.F32.FTZ.RN.STRONG.GPU [R14.64+-0x300], R177 ;  /* 0xfffd00b10e00798e */ /* 0x0041e4000c10e784 */
.L_x_4125:
[----:B------:R-:W-:Y:S05]  /*7430*/  BSYNC B0 ;  /* 0x0000000000007941 */ /* 0x000fea0003800000 */
.L_x_4124:
[----:B------:R-:W1:Y:S01]  /*7440*/  LDS R13, [R13.X4+0x1650] ;  /* 0x001650000d0d7984 */ /* 0x000e620000004800 */
[----:B------:R-:W-:Y:S01]  /*7450*/  BSSY B0, `(.L_x_4126) ;  /* 0x0000004000007945 */ /* 0x000fe20003800000 */
[----:B------:R-:W-:Y:S01]  /*7460*/  LEA.HI.SX32 R17, R17, R48, 0x1b ;  /* 0x0000003011117211 */ /* 0x000fe200078fdaff */
[----:B------:R-:W-:Y:S05]  /*7470*/  @!P4 BRA `(.L_x_4127) ;  /* 0x000000100000c947 */ /* 0x000fea0003800000 */
[----:B-1----:R1:W-:Y:S02]  /*7480*/  RED.E.ADD.F32.FTZ.RN.STRONG.GPU [R14.64+-0x200], R13 ;  /* 0xfffe000d0e00798e */ /* 0x0023e4000c10e784 */
.L_x_4127:
[----:B------:R-:W-:Y:S05]  /*7490*/  BSYNC B0 ;  /* 0x0000000000007941 */ /* 0x000fea0003800000 */
.L_x_4126:
[----:B------:R-:W3:Y:S01]  /*74a0*/  LDS R17, [R17.X4+0x1750] ;  /* 0x0017500011117984 */ /* 0x000ee20000004800 */
[----:B------:R-:W-:Y:S01]  /*74b0*/  BSSY B0, `(.L_x_4128) ;  /* 0x0000003000007945 */ /* 0x000fe20003800000 */
[----:B------:R-:W-:Y:S05]  /*74c0*/  @!P5 BRA `(.L_x_4129) ;  /* 0x000000100000d947 */ /* 0x000fea0003800000 */
[----:B---3--:R3:W-:Y:S02]  /*74d0*/  RED.E.ADD.F32.FTZ.RN.STRONG.GPU [R14.64+-0x100], R17 ;  /* 0xffff00110e00798e */ /* 0x0087e4000c10e784 */
.L_x_4129:
[----:B------:R-:W-:Y:S05]  /*74e0*/  BSYNC B0 ;  /* 0x0000000000007941 */ /* 0x000fea0003800000 */
.L_x_4128:
[----:B-1----:R-:W1:Y:S01]  /*74f0*/  SHFL.DOWN PT, R13, R12, 0x1, 0x1f ;  /* 0x08201f000c0d7f89 */ /* 0x002e6200000e0000 */
[C---:B------:R-:W-:Y:S01]  /*7500*/  ISETP.GT.AND P0, PT, R49.reuse, 0x1e, PT ;  /* 0x0000001e3100780c */ /* 0x040fe20003f04270 */
[----:B------:R-:W-:Y:S01]  /*7510*/  FMUL.FTZ R16, R112, R193 ;  /* 0x000000c170107220 */ /* 0x000fe20000410000 */
[----:B------:R-:W-:Y:S01]  /*7520*/  ISETP.NE.AND P1, PT, R49, RZ, PT ;  /* 0x000000ff3100720c */ /* 0x000fe20003f25270 */
[----:B0--3--:R-:W0:Y:S01]  /*7530*/  SHFL.DOWN PT, R14, R19, 0x1, 0x1f ;  /* 0x08201f00130e7f89 */ /* 0x009e2200000e0000 */
        /* <DEDUP_REMOVED lines=11> */
[----:B-1----:R-:W-:Y:S02]  /*75f0*/  @!P0 FADD.FTZ R12, R12, R13 ;  /* 0x0000000d0c0c8221 */ /* 0x002fe40000010000 */
[----:B------:R-:W-:Y:S02]  /*7600*/  FADD.FTZ R82, R157, R82 ;  /* 0x000000529d527221 */ /* 0x000fe40000010000 */
[----:B0-----:R-:W-:Y:S01]  /*7610*/  @!P0 FADD.FTZ R19, R19, R14 ;  /* 0x0000000e13138221 */ /* 0x001fe20000010000 */
[----:B------:R-:W0:Y:S01]  /*7620*/  SHFL.DOWN PT, R13, R12, 0x2, 0x1f ;  /* 0x08401f000c0d7f89 */ /* 0x000e2200000e0000 */
[----:B------:R-:W-:Y:S01]  /*7630*/  ISETP.GT.AND P0, PT, R49, 0x1d, PT ;  /* 0x0000001d3100780c */ /* 0x000fe20003f04270 */
[----:B------:R-:W-:Y:S02]  /*7640*/  FADD.FTZ R111, R166, R111 ;  /* 0x0000006fa66f7221 */ /* 0x000fe40000010000 */
        /* <DEDUP_REMOVED lines=10> */
[----:B-1----:R-:W-:-:S03]  /*76f0*/  @!P0 FADD.FTZ R19, R19, R14 ;  /* 0x0000000e13138221 */ /* 0x002fc60000010000 */
[----:B------:R-:W0:Y:S01]  /*7700*/  SHFL.DOWN PT, R13, R12, 0x4, 0x1f ;  /* 0x08801f000c0d7f89 */ /* 0x000e2200000e0000 */
[----:B------:R-:W-:Y:S01]  /*7710*/  ISETP.GT.AND P0, PT, R49, 0x1b, PT ;  /* 0x0000001b3100780c */ /* 0x000fe20003f04270 */
[----:B------:R-:W-:Y:S02]  /*7720*/  FMUL.FTZ R14, R112, R140 ;  /* 0x0000008c700e7220 */ /* 0x000fe40000410000 */
[----:B------:R-:W1:Y:S02]  /*7730*/  SHFL.DOWN PT, R180, R19, 0x4, 0x1f ;  /* 0x08801f0013b47f89 */ /* 0x000e6400000e0000 */
[----:B------:R-:W-:-:S04]  /*7740*/  FMUL.FTZ R14, R173, R14 ;  /* 0x0000000ead0e7220 */ /* 0x000fc80000410000 */
[----:B------:R-:W-:Y:S02]  /*7750*/  FFMA.FTZ R161, R161, R140, R14 ;  /* 0x0000008ca1a17223 */ /* 0x000fe4000001000e */
[CC--:B------:R-:W-:Y:S02]  /*7760*/  FMUL.FTZ R14, R112.reuse, R163.reuse ;  /* 0x000000a3700e7220 */ /* 0x0c0fe40000410000 */
[----:B------:R-:W-:Y:S02]  /*7770*/  FADD.FTZ R106, R161, R106 ;  /* 0x0000006aa16a7221 */ /* 0x000fe40000010000 */
[----:B------:R-:W-:Y:S02]  /*7780*/  FMUL.FTZ R189, R189, R14 ;  /* 0x0000000ebdbd7220 */ /* 0x000fe40000410000 */
[----:B------:R-:W-:Y:S02]  /*7790*/  FMUL.FTZ R14, R112, R124 ;  /* 0x0000007c700e7220 */ /* 0x000fe40000410000 */
[----:B------:R-:W-:-:S02]  /*77a0*/  FFMA.FTZ R168, R168, R163, R189 ;  /* 0x000000a3a8a87223 */ /* 0x000fc400000100bd */
[----:B------:R-:W-:Y:S02]  /*77b0*/  FMUL.FTZ R187, R187, R14 ;  /* 0x0000000ebbbb7220 */ /* 0x000fe40000410000 */
[----:B0-----:R-:W-:Y:S02]  /*77c0*/  @!P0 FADD.FTZ R12, R12, R13 ;  /* 0x0000000d0c0c8221 */ /* 0x001fe40000010000 */
[C---:B------:R-:W-:Y:S02]  /*77d0*/  FMUL.FTZ R14, R112.reuse, R151 ;  /* 0x00000097700e7220 */ /* 0x040fe40000410000 */
[----:B-1----:R-:W-:Y:S01]  /*77e0*/  @!P0 FADD.FTZ R19, R19, R180 ;  /* 0x000000b413138221 */ /* 0x002fe20000010000 */
[----:B------:R-:W0:Y:S01]  /*77f0*/  SHFL.DOWN PT, R13, R12, 0x8, 0x1f ;  /* 0x09001f000c0d7f89 */ /* 0x000e2200000e0000 */
[----:B------:R-:W-:Y:S01]  /*7800*/  ISETP.GT.AND P0, PT, R49, 0x17, PT ;  /* 0x000000173100780c */ /* 0x000fe20003f04270 */
[----:B------:R-:W-:Y:S02]  /*7810*/  FMUL.FTZ R185, R185, R14 ;  /* 0x0000000eb9b97220 */ /* 0x000fe40000410000 */
[----:B------:R-:W1:Y:S01]  /*7820*/  SHFL.DOWN PT, R140, R19, 0x8, 0x1f ;  /* 0x09001f00138c7f89 */ /* 0x000e6200000e0000 */
        /* <DEDUP_REMOVED lines=25> */
[----:B------:R-:W-:Y:S02]  /*79c0*/  FFMA.FTZ R142, R142, R153, R13 ;  /* 0x000000998e8e7223 */ /* 0x000fe4000001000d */
[----:B------:R-:W-:Y:S02]  /*79d0*/  FMUL.FTZ R167, R167, R14 ;  /* 0x0000000ea7a77220 */ /* 0x000fe40000410000 */
[----:B0-----:R-:W-:Y:S02]  /*79e0*/  @!P0 FADD.FTZ R12, R12, R15 ;  /* 0x0000000f0c0c8221 */ /* 0x001fe40000010000 */
[----:B------:R-:W-:-:S02]  /*79f0*/  FMUL.FTZ R15, R112, R21 ;  /* 0x00000015700f7220 */ /* 0x000fc40000410000 */
[----:B-1----:R-:W-:Y:S02]  /*7a00*/  @!P0 FADD.FTZ R19, R19, R16 ;  /* 0x0000001013138221 */ /* 0x002fe40000010000 */
[----:B------:R-:W-:Y:S02]  /*7a10*/  FMUL.FTZ R15, R138, R15 ;  /* 0x0000000f8a0f7220 */ /* 0x000fe40000410000 */
[----:B------:R-:W-:Y:S01]  /*7a20*/  FFMA.FTZ R154, R154, R159, R181 ;  /* 0x0000009f9a9a7223 */ /* 0x000fe200000100b5 */
[----:B------:R-:W-:Y:S01]  /*7a30*/  MOV R13, R19 ;  /* 0x00000013000d7202 */ /* 0x000fe20000000f00 */
[----:B------:R-:W-:Y:S02]  /*7a40*/  FFMA.FTZ R126, R126, R21, R15 ;  /* 0x000000157e7e7223 */ /* 0x000fe4000001000f */
[C---:B------:R-:W-:Y:S02]  /*7a50*/  FMUL.FTZ R15, R112.reuse, R23 ;  /* 0x00000017700f7220 */ /* 0x040fe40000410000 */
[----:B------:R-:W-:Y:S01]  /*7a60*/  FMUL.FTZ R112, R112, R147 ;  /* 0x0000009370707220 */ /* 0x000fe20000410000 */
[----:B------:R0:W-:Y:S01]  /*7a70*/  @!P1 STS.64 [R38.X8+0x18d8], R12 ;  /* 0x0018d80c26009388 */ /* 0x0001e20000008a00 */
[----:B------:R-:W-:-:S02]  /*7a80*/  FMUL.FTZ R15, R122, R15 ;  /* 0x0000000f7a0f7220 */ /* 0x000fc40000410000 */
[----:B------:R-:W-:Y:S02]  /*7a90*/  FMUL.FTZ R112, R165, R112 ;  /* 0x00000070a5707220 */ /* 0x000fe40000410000 */
        /* <DEDUP_REMOVED lines=32> */
.L_x_4131:
[----:B0-----:R-:W-:Y:S05]  /*7ca0*/  BSYNC B0 ;  /* 0x0000000000007941 */ /* 0x001fea0003800000 */
.L_x_4130:
[----:B------:R-:W-:Y:S02]  /*7cb0*/  IADD3 R139, R139, 0x1, RZ ;  /* 0x000000018b8b7810 */ /* 0x000fe40007ffe0ff */
[----:B------:R-:W-:Y:S02]  /*7cc0*/  IADD3 R137, P1, R137, 0x1, RZ ;  /* 0x0000000189897810 */ /* 0x000fe40007f3e0ff */
[----:B------:R-:W-:Y:S02]  /*7cd0*/  ISETP.GE.AND P0, PT, R139, c[0x0][0x16c], PT ;  /* 0x00005b008b007a0c */ /* 0x000fe40003f06270 */
[----:B------:R-:W-:-:S11]  /*7ce0*/  IADD3.X R114, RZ, R114, RZ, P1, !PT ;  /* 0x00000072ff727210 */ /* 0x000fd60000ffe4ff */
[----:B--2---:R-:W-:Y:S01]  /*7cf0*/  @P0 CALL.REL.NOINC `(.L_x_4084) ;  /* 0x0000001000000944 */ /* 0x004fe20003c00000 */
[----:B------:R-:W-:Y:S05]  /*7d00*/  BRA `(.L_x_4132) ;  /* 0xffffcb6000007947 */ /* 0x000fea000383ffff */
.L_x_4084:
[----:B------:R-:W-:Y:S06]  /*7d10*/  BAR.SYNC.DEFER_BLOCKING 0x0 ;  /* 0x0000000000007b1d */ /* 0x000fec0000010000 */
[----:B------:R-:W2:Y:S04]  /*7d20*/  LDG.E.128 R4, [R34.64] ;  /* 0x0000000422047981 */ /* 0x000ea8000c1e1d00 */
[----:B------:R-:W3:Y:S01]  /*7d30*/  LDG.E.128 R8, [R34.64+0x200] ;  /* 0x0002000422087981 */ /* 0x000ee2000c1e1d00 */
        /* <DEDUP_REMOVED lines=8> */
[----:B------:R-:W-:Y:S01]  /*7dc0*/  IADD3 R39, R39, 0x1, RZ ;  /* 0x0000000127277810 */ /* 0x000fe20007ffe0ff */
        /* <DEDUP_REMOVED lines=16> */
[----:B------:R-:W-:-:S03]  /*7ed0*/  FSETP.GTU.FTZ.AND P2, PT, R4, 20, PT ;  /* 0x41a000000400780b */ /* 0x000fc60003f5c000 */
[----:B------:R0:W1:Y:S02]  /*7ee0*/  @!P1 MUFU.EX2 R10, R8 ;  /* 0x00000008000a9308 */ /* 0x0000640000000800 */
[----:B------:R-:W-:Y:S02]  /*7ef0*/  @!P3 FMUL.FTZ R11, R12, -1.4426950216293334961 ;  /* 0xbfb8aa3b0c0bb820 */ /* 0x000fe40000410000 */
[----:B------:R-:W-:-:S04]  /*7f00*/  IMAD R12, R110, c[0x0][0x2d8], RZ ;  /* 0x0000b6006e0c7a24 */ /* 0x000fc800078e02ff */
[----:B------:R-:W-:Y:S01]  /*7f10*/  @!P0 FMUL.FTZ R13, R17, -1.4426950216293334961 ;  /* 0xbfb8aa3b110d8820 */ /* 0x000fe20000410000 */
[----:B------:R-:W2:Y:S01]  /*7f20*/  @!P3 MUFU.EX2 R11, R11 ;  /* 0x0000000b000bb308 */ /* 0x000ea20000000800 */
[----:B------:R-:W-:Y:S02]  /*7f30*/  @!P2 FMUL.FTZ R17, R4, -1.4426950216293334961 ;  /* 0xbfb8aa3b0411a820 */ /* 0x000fe40000410000 */
[----:B------:R-:W3:Y:S01]  /*7f40*/  LDS.128 R4, [R57.X16+0x10] ;  /* 0x0000100039047984 */ /* 0x000ee2000000cc00 */
[C---:B------:R-:W-:Y:S02]  /*7f50*/  IMAD R19, R53.reuse, c[0x0][0x2dc], R12 ;  /* 0x0000b70035137a24 */ /* 0x040fe400078e020c */
[--C-:B0-----:R-:W-:Y:S01]  /*7f60*/  IMAD.WIDE.U32 R8, R53, c[0x0][0x2d8], R2.reuse ;  /* 0x0000b60035087a25 */ /* 0x101fe200078e0002 */
[----:B------:R-:W-:Y:S03]  /*7f70*/  BAR.SYNC.DEFER_BLOCKING 0x0 ;  /* 0x0000000000007b1d */ /* 0x000fe60000010000 */
[----:B-1----:R-:W-:Y:S01]  /*7f80*/  @!P1 FADD.FTZ R12, R10, 1 ;  /* 0x3f8000000a0c9421 */ /* 0x002fe20000010000 */
[----:B------:R-:W-:Y:S01]  /*7f90*/  IADD3 R9, R9, R19, RZ ;  /* 0x0000001309097210 */ /* 0x000fe20007ffe0ff */
[----:B------:R-:W-:Y:S01]  /*7fa0*/  IMAD R19, R55, c[0x0][0x2e0], RZ ;  /* 0x0000b80037137a24 */ /* 0x000fe200078e02ff */
[----:B------:R0:W1:Y:S01]  /*7fb0*/  @!P0 MUFU.EX2 R16, R13 ;  /* 0x0000000d00108308 */ /* 0x0000620000000800 */
[----:B------:R-:W-:-:S04]  /*7fc0*/  IMAD.WIDE.U32 R2, R53, c[0x0][0x2f8], R2 ;  /* 0x0000be0035027a25 */ /* 0x000fc800078e0002 */
[----:B------:R-:W-:-:S03]  /*7fd0*/  IMAD R19, R56, c[0x0][0x2e4], R19 ;  /* 0x0000b90038137a24 */ /* 0x000fc600078e0213 */
[----:B------:R-:W4:Y:S01]  /*7fe0*/  @!P1 MUFU.RCP R12, R12 ;  /* 0x0000000c000c9308 */ /* 0x000f220000001000 */
[----:B0-----:R-:W-:-:S05]  /*7ff0*/  PRMT R13, RZ, 0x5410, R14 ;  /* 0x00005410ff0d7816 */ /* 0x001fca000000000e */
[----:B------:R-:W-:Y:S02]  /*8000*/  FADD.FTZ R18, R13, R52 ;  /* 0x000000340d127221 */ /* 0x000fe40000010000 */
[----:B--2---:R-:W-:Y:S01]  /*8010*/  @!P3 FADD.FTZ R13, R11, 1 ;  /* 0x3f8000000b0db421 */ /* 0x004fe20000010000 */
[----:B------:R-:W0:Y:S01]  /*8020*/  @!P2 MUFU.EX2 R17, R17 ;  /* 0x000000110011a308 */ /* 0x000e220000000800 */
[----:B------:R-:W-:Y:S01]  /*8030*/  IMAD.WIDE.U32 R10, R56, c[0x0][0x2e0], R8 ;  /* 0x0000b800380a7a25 */ /* 0x000fe200078e0008 */
[----:B------:R-:W-:Y:S01]  /*8040*/  PRMT R9, RZ, 0x7610, R14 ;  /* 0x00007610ff097816 */ /* 0x000fe2000000000e */
[----:B------:R-:W-:Y:S01]  /*8050*/  STS.128 [R74.X16], R84 ;  /* 0x000000544a007388 */ /* 0x000fe2000000cc00 */
[----:B------:R-:W-:Y:S01]  /*8060*/  FSETP.GTU.FTZ.AND P6, PT, R18, 20, PT ;  /* 0x41a000001200780b */ /* 0x000fe20003fdc000 */
[----:B-1----:R-:W-:Y:S01]  /*8070*/  @!P0 FADD.FTZ R16, R16, 1 ;  /* 0x3f80000010108421 */ /* 0x002fe20000010000 */
[----:B------:R-:W-:Y:S01]  /*8080*/  IADD3 R21, R11, R19, RZ ;  /* 0x000000130b157210 */ /* 0x000fe20007ffe0ff */
[--C-:B------:R-:W-:Y:S01]  /*8090*/  FADD.FTZ R14, R9, R52.reuse ;  /* 0x00000034090e7221 */ /* 0x100fe20000010000 */
[----:B------:R-:W1:Y:S01]  /*80a0*/  @!P3 MUFU.RCP R13, R13 ;  /* 0x0000000d000db308 */ /* 0x000e620000001000 */
[----:B------:R-:W-:Y:S01]  /*80b0*/  PRMT R9, RZ, 0x5410, R15 ;  /* 0x00005410ff097816 */ /* 0x000fe2000000000f */
[----:B----4-:R-:W-:Y:S01]  /*80c0*/  @!P1 FMUL.FTZ R121, R121, R12 ;  /* 0x0000000c79799220 */ /* 0x010fe20000410000 */
[----:B------:R-:W-:Y:S01]  /*80d0*/  LEA R8, P4, R10, c[0x0][0x330], 0x1 ;  /* 0x0000cc000a087a11 */ /* 0x000fe200078808ff */
[----:B------:R-:W-:Y:S01]  /*80e0*/  STS.128 [R74.X16+0x10], R76 ;  /* 0x0000104c4a007388 */ /* 0x000fe2000000cc00 */
[----:B------:R-:W-:Y:S01]  /*80f0*/  FSETP.GTU.FTZ.AND P5, PT, R14, 20, PT ;  /* 0x41a000000e00780b */ /* 0x000fe20003fbc000 */
[----:B------:R-:W-:Y:S01]  /*8100*/  FADD.FTZ R20, R9, R52 ;  /* 0x0000003409147221 */ /* 0x000fe20000010000 */
[----:B------:R-:W-:Y:S01]  /*8110*/  LEA.HI.X R9, R10, c[0x0][0x334], R21, 0x1, P4 ;  /* 0x0000cd000a097a11 */ /* 0x000fe200020f0c15 */
[----:B------:R-:W2:Y:S01]  /*8120*/  @!P0 MUFU.RCP R19, R16 ;  /* 0x0000001000138308 */ /* 0x000ea20000001000 */
[----:B------:R-:W-:Y:S01]  /*8130*/  PRMT R15, RZ, 0x7610, R15 ;  /* 0x00007610ff0f7816 */ /* 0x000fe2000000000f */
[----:B------:R-:W-:Y:S01]  /*8140*/  @!P6 FMUL.FTZ R11, R18, -1.4426950216293334961 ;  /* 0xbfb8aa3b120be820 */ /* 0x000fe20000410000 */
[----:B------:R-:W-:Y:S01]  /*8150*/  FSETP.GTU.FTZ.AND P4, PT, R20, 20, PT ;  /* 0x41a000001400780b */ /* 0x000fe20003f9c000 */
[----:B0-----:R-:W-:-:S02]  /*8160*/  @!P2 FADD.FTZ R17, R17, 1 ;  /* 0x3f8000001111a421 */ /* 0x001fc40000010000 */
[----:B------:R-:W-:Y:S02]  /*8170*/  FADD.FTZ R15, R15, R52 ;  /* 0x000000340f0f7221 */ /* 0x000fe40000010000 */
[----:B-1----:R-:W-:Y:S01]  /*8180*/  @!P3 FMUL.FTZ R92, R92, R13 ;  /* 0x0000000d5c5cb220 */ /* 0x002fe20000410000 */
[----:B---3--:R-:W-:Y:S01]  /*8190*/  PRMT R13, RZ, 0x5410, R4 ;  /* 0x00005410ff0d7816 */ /* 0x008fe20000000004 */
[----:B------:R-:W-:Y:S01]  /*81a0*/  @!P5 FMUL.FTZ R10, R14, -1.4426950216293334961 ;  /* 0xbfb8aa3b0e0ad820 */ /* 0x000fe20000410000 */
[----:B------:R-:W0:Y:S01]  /*81b0*/  @!P6 MUFU.EX2 R11, R11 ;  /* 0x0000000b000be308 */ /* 0x000e220000000800 */
[----:B------:R-:W-:Y:S02]  /*81c0*/  FSETP.GTU.FTZ.AND P3, PT, R15, 20, PT ;  /* 0x41a000000f00780b */ /* 0x000fe40003f7c000 */
[----:B------:R-:W-:Y:S01]  /*81d0*/  FADD.FTZ R14, R13, R52 ;  /* 0x000000340d0e7221 */ /* 0x000fe20000010000 */
[----:B------:R-:W-:Y:S01]  /*81e0*/  PRMT R13, RZ, 0x7610, R4 ;  /* 0x00007610ff0d7816 */ /* 0x000fe20000000004 */
[----:B------:R-:W-:Y:S01]  /*81f0*/  @!P4 FMUL.FTZ R4, R20, -1.4426950216293334961 ;  /* 0xbfb8aa3b1404c820 */ /* 0x000fe20000410000 */
[----:B------:R-:W-:Y:S01]  /*8200*/  F2FP.BF16.PACK_AB R60, R92, R121 ;  /* 0x000000795c3c723e */ /* 0x000fe200000010ff */
[----:B--2---:R-:W-:Y:S01]  /*8210*/  @!P0 FMUL.FTZ R94, R94, R19 ;  /* 0x000000135e5e8220 */ /* 0x004fe20000410000 */
[----:B------:R-:W1:Y:S01]  /*8220*/  @!P5 MUFU.EX2 R10, R10 ;  /* 0x0000000a000ad308 */ /* 0x000e620000000800 */
[----:B------:R-:W-:Y:S01]  /*8230*/  FADD.FTZ R16, R13, R52 ;  /* 0x000000340d107221 */ /* 0x000fe20000010000 */
[----:B------:R-:W-:-:S04]  /*8240*/  FSETP.GTU.FTZ.AND P1, PT, R14, 20, PT ;  /* 0x41a000000e00780b */ /* 0x000fc80003f3c000 */
[----:B------:R-:W-:Y:S01]  /*8250*/  FSETP.GTU.FTZ.AND P0, PT, R16, 20, PT ;  /* 0x41a000001000780b */ /* 0x000fe20003f1c000 */
[----:B------:R-:W-:Y:S01]  /*8260*/  @!P3 FMUL.FTZ R12, R15, -1.4426950216293334961 ;  /* 0xbfb8aa3b0f0cb820 */ /* 0x000fe20000410000 */
[----:B------:R-:W2:Y:S01]  /*8270*/  @!P4 MUFU.EX2 R4, R4 ;  /* 0x000000040004c308 */ /* 0x000ea20000000800 */
[----:B0-----:R-:W-:-:S06]  /*8280*/  @!P6 FADD.FTZ R11, R11, 1 ;  /* 0x3f8000000b0be421 */ /* 0x001fcc0000010000 */
[----:B------:R-:W-:Y:S01]  /*8290*/  @!P1 FMUL.FTZ R13, R14, -1.4426950216293334961 ;  /* 0xbfb8aa3b0e0d9820 */ /* 0x000fe20000410000 */
[----:B------:R0:W3:Y:S01]  /*82a0*/  @!P6 MUFU.RCP R15, R11 ;  /* 0x0000000b000fe308 */ /* 0x0000e20000001000 */
[----:B-1----:R-:W-:Y:S02]  /*82b0*/  @!P5 FADD.FTZ R10, R10, 1 ;  /* 0x3f8000000a0ad421 */ /* 0x002fe40000010000 */
[----:B------:R-:W-:-:S05]  /*82c0*/  @!P0 FMUL.FTZ R14, R16, -1.4426950216293334961 ;  /* 0xbfb8aa3b100e8820 */ /* 0x000fca0000410000 */
[----:B------:R-:W1:Y:S01]  /*82d0*/  @!P3 MUFU.EX2 R12, R12 ;  /* 0x0000000c000cb308 */ /* 0x000e620000000800 */
[--C-:B0-----:R-:W-:Y:S01]  /*82e0*/  PRMT R11, RZ, 0x5410, R5.reuse ;  /* 0x00005410ff0b7816 */ /* 0x101fe20000000005 */
[----:B--2---:R-:W-:Y:S01]  /*82f0*/  @!P4 FADD.FTZ R4, R4, 1 ;  /* 0x3f8000000404c421 */ /* 0x004fe20000010000 */
[----:B------:R-:W-:-:S03]  /*8300*/  PRMT R5, RZ, 0x7610, R5 ;  /* 0x00007610ff057816 */ /* 0x000fc60000000005 */
[--C-:B------:R-:W-:Y:S02]  /*8310*/  FADD.FTZ R18, R11, R52.reuse ;  /* 0x000000340b127221 */ /* 0x100fe40000010000 */
[----:B------:R-:W0:Y:S01]  /*8320*/  @!P1 MUFU.EX2 R13, R13 ;  /* 0x0000000d000d9308 */ /* 0x000e220000000800 */
[----:B------:R-:W-:Y:S01]  /*8330*/  FADD.FTZ R11, R5, R52 ;  /* 0x00000034050b7221 */ /* 0x000fe20000010000 */
[----:B------:R-:W-:Y:S01]  /*8340*/  PRMT R5, RZ, 0x5410, R6 ;  /* 0x00005410ff057816 */ /* 0x000fe20000000006 */
[----:B---3--:R-:W-:-:S03]  /*8350*/  @!P6 FMUL.FTZ R96, R96, R15 ;  /* 0x0000000f6060e220 */ /* 0x008fc60000410000 */
[----:B------:R-:W-:Y:S01]  /*8360*/  FSETP.GTU.FTZ.AND P6, PT, R11, 20, PT ;  /* 0x41a000000b00780b */ /* 0x000fe20003fdc000 */
[----:B------:R-:W-:Y:S01]  /*8370*/  FADD.FTZ R15, R5, R52 ;  /* 0x00000034050f7221 */ /* 0x000fe20000010000 */
[----:B------:R-:W2:Y:S01]  /*8380*/  @!P2 MUFU.RCP R16, R17 ;  /* 0x000000110010a308 */ /* 0x000ea20000001000 */
[----:B-1----:R-:W-:Y:S01]  /*8390*/  @!P3 FADD.FTZ R12, R12, 1 ;  /* 0x3f8000000c0cb421 */ /* 0x002fe20000010000 */
[----:B------:R-:W-:-:S06]  /*83a0*/  PRMT R5, RZ, 0x7610, R6 ;  /* 0x00007610ff057816 */ /* 0x000fcc0000000006 */
[----:B------:R-:W1:Y:S01]  /*83b0*/  @!P5 MUFU.RCP R10, R10 ;  /* 0x0000000a000ad308 */ /* 0x000e620000001000 */
[----:B0-----:R-:W-:-:S07]  /*83c0*/  @!P1 FADD.FTZ R13, R13, 1 ;  /* 0x3f8000000d0d9421 */ /* 0x001fce0000010000 */
[----:B------:R-:W0:Y:S01]  /*83d0*/  @!P4 MUFU.RCP R19, R4 ;  /* 0x000000040013c308 */ /* 0x000e220000001000 */
[----:B--2---:R-:W-:Y:S01]  /*83e0*/  @!P2 FMUL.FTZ R123, R123, R16 ;  /* 0x000000107b7ba220 */ /* 0x004fe20000410000 */
[----:B------:R-:W-:-:S04]  /*83f0*/  FSETP.GTU.FTZ.AND P2, PT, R18, 20, PT ;  /* 0x41a000001200780b */ /* 0x000fc80003f5c000 */
[----:B------:R-:W-:Y:S01]  /*8400*/  F2FP.BF16.PACK_AB R61, R123, R94 ;  /* 0x0000005e7b3d723e */ /* 0x000fe200000010ff */
[----:B-1----:R-:W-:Y:S01]  /*8410*/  @!P5 FMUL.FTZ R125, R125, R10 ;  /* 0x0000000a7d7dd220 */ /* 0x002fe20000410000 */
[----:B------:R-:W1:Y:S01]  /*8420*/  @!P3 MUFU.RCP R12, R12 ;  /* 0x0000000c000cb308 */ /* 0x000e620000001000 */
[--C-:B------:R-:W-:Y:S02]  /*8430*/  FADD.FTZ R10, R5, R52.reuse ;  /* 0x00000034050a7221 */ /* 0x100fe40000010000 */
[----:B------:R-:W-:Y:S01]  /*8440*/  @!P6 FMUL.FTZ R5, R11, -1.4426950216293334961 ;  /* 0xbfb8aa3b0b05e820 */ /* 0x000fe20000410000 */
[--C-:B------:R-:W-:Y:S02]  /*8450*/  PRMT R11, RZ, 0x5410, R7.reuse ;  /* 0x00005410ff0b7816 */ /* 0x100fe40000000007 */
[----:B------:R-:W-:Y:S01]  /*8460*/  FSETP.GTU.FTZ.AND P5, PT, R10, 20, PT ;  /* 0x41a000000a00780b */ /* 0x000fe20003fbc000 */
[----:B0-----:R-:W-:Y:S01]  /*8470*/  @!P4 FMUL.FTZ R98, R98, R19 ;  /* 0x000000136262c220 */ /* 0x001fe20000410000 */
[----:B------:R-:W0:Y:S01]  /*8480*/  @!P1 MUFU.RCP R13, R13 ;  /* 0x0000000d000d9308 */ /* 0x000e220000001000 */
[----:B------:R-:W-:Y:S01]  /*8490*/  FSETP.GTU.FTZ.AND P4, PT, R15, 20, PT ;  /* 0x41a000000f00780b */ /* 0x000fe20003f9c000 */
[----:B------:R-:W-:Y:S01]  /*84a0*/  @!P2 FMUL.FTZ R4, R18, -1.4426950216293334961 ;  /* 0xbfb8aa3b1204a820 */ /* 0x000fe20000410000 */
[----:B------:R-:W-:Y:S01]  /*84b0*/  PRMT R7, RZ, 0x7610, R7 ;  /* 0x00007610ff077816 */ /* 0x000fe20000000007 */
[----:B------:R-:W-:Y:S01]  /*84c0*/  FADD.FTZ R11, R11, R52 ;  /* 0x000000340b0b7221 */ /* 0x000fe20000010000 */
[----:B------:R-:W-:Y:S01]  /*84d0*/  F2FP.BF16.PACK_AB R62, R125, R96 ;  /* 0x000000607d3e723e */ /* 0x000fe200000010ff */
[----:B-1----:R-:W-:-:S02]  /*84e0*/  @!P3 FMUL.FTZ R127, R127, R12 ;  /* 0x0000000c7f7fb220 */ /* 0x002fc40000410000 */
[----:B------:R-:W1:Y:S01]  /*84f0*/  @!P0 MUFU.EX2 R14, R14 ;  /* 0x0000000e000e8308 */ /* 0x000e620000000800 */
[----:B------:R-:W-:Y:S01]  /*8500*/  FADD.FTZ R12, R7, R52 ;  /* 0x00000034070c7221 */ /* 0x000fe20000010000 */
[----:B------:R-:W-:Y:S01]  /*8510*/  FSETP.GTU.FTZ.AND P3, PT, R11, 20, PT ;  /* 0x41a000000b00780b */ /* 0x000fe20003f7c000 */
[----:B------:R-:W-:Y:S01]  /*8520*/  @!P5 FMUL.FTZ R7, R10, -1.4426950216293334961 ;  /* 0xbfb8aa3b0a07d820 */ /* 0x000fe20000410000 */
[----:B------:R-:W-:Y:S02]  /*8530*/  F2FP.BF16.PACK_AB R63, R127, R98 ;  /* 0x000000627f3f723e */ /* 0x000fe400000010ff */
[----:B------:R-:W-:Y:S02]  /*8540*/  @!P4 FMUL.FTZ R6, R15, -1.4426950216293334961 ;  /* 0xbfb8aa3b0f06c820 */ /* 0x000fe40000410000 */
[----:B0-----:R-:W-:Y:S01]  /*8550*/  @!P1 FMUL.FTZ R100, R100, R13 ;  /* 0x0000000d64649220 */ /* 0x001fe20000410000 */
[----:B------:R-:W0:Y:S01]  /*8560*/  @!P2 MUFU.EX2 R4, R4 ;  /* 0x000000040004a308 */ /* 0x000e220000000800 */
[----:B------:R-:W-:-:S05]  /*8570*/  FSETP.GTU.FTZ.AND P1, PT, R12, 20, PT ;  /* 0x41a000000c00780b */ /* 0x000fca0003f3c000 */
[----:B------:R-:W-:Y:S02]  /*8580*/  @!P3 FMUL.FTZ R10, R11, -1.4426950216293334961 ;  /* 0xbfb8aa3b0b0ab820 */ /* 0x000fe40000410000 */
[----:B------:R-:W2:Y:S01]  /*8590*/  @!P6 MUFU.EX2 R5, R5 ;  /* 0x000000050005e308 */ /* 0x000ea20000000800 */
[----:B-1----:R-:W-:-:S05]  /*85a0*/  @!P0 FADD.FTZ R14, R14, 1 ;  /* 0x3f8000000e0e8421 */ /* 0x002fca0000010000 */
[----:B------:R-:W-:Y:S02]  /*85b0*/  @!P1 FMUL.FTZ R11, R12, -1.4426950216293334961 ;  /* 0xbfb8aa3b0c0b9820 */ /* 0x000fe40000410000 */
[----:B------:R-:W1:Y:S01]  /*85c0*/  @!P4 MUFU.EX2 R6, R6 ;  /* 0x000000060006c308 */ /* 0x000e620000000800 */
[----:B0-----:R-:W-:-:S07]  /*85d0*/  @!P2 FADD.FTZ R4, R4, 1 ;  /* 0x3f8000000404a421 */ /* 0x001fce0000010000 */
[----:B------:R-:W0:Y:S01]  /*85e0*/  @!P5 MUFU.EX2 R7, R7 ;  /* 0x000000070007d308 */ /* 0x000e220000000800 */
[----:B--2---:R-:W-:-:S07]  /*85f0*/  @!P6 FADD.FTZ R5, R5, 1 ;  /* 0x3f8000000505e421 */ /* 0x004fce0000010000 */
[----:B------:R1:W2:Y:S08]  /*8600*/  @!P3 MUFU.EX2 R16, R10 ;  /* 0x0000000a0010b308 */ /* 0x0002b00000000800 */
[----:B------:R0:W3:Y:S01]  /*8610*/  @!P1 MUFU.EX2 R17, R11 ;  /* 0x0000000b00119308 */ /* 0x0000e20000000800 */
[----:B-1----:R-:W-:-:S07]  /*8620*/  @!P4 FADD.FTZ R10, R6, 1 ;  /* 0x3f800000060ac421 */ /* 0x002fce0000010000 */
[----:B------:R1:W4:Y:S01]  /*8630*/  @!P0 MUFU.RCP R18, R14 ;  /* 0x0000000e00128308 */ /* 0x0003220000001000 */
[----:B0-----:R-:W-:Y:S01]  /*8640*/  @!P5 FADD.FTZ R11, R7, 1 ;  /* 0x3f800000070bd421 */ /* 0x001fe20000010000 */
[----:B------:R-:W-:-:S06]  /*8650*/  NOP ;  /* 0x0000000000007918 */ /* 0x000fcc0000000000 */
[----:B------:R-:W0:Y:S01]  /*8660*/  @!P2 MUFU.RCP R19, R4 ;  /* 0x000000040013a308 */ /* 0x000e220000001000 */
[----:B-1----:R-:W1:Y:S01]  /*8670*/  LDS.128 R12, [R36.X16+0x200] ;  /* 0x00020000240c7984 */ /* 0x002e62000000cc00 */
[----:B--2---:R-:W-:Y:S02]  /*8680*/  @!P3 FADD.FTZ R16, R16, 1 ;  /* 0x3f8000001010b421 */ /* 0x004fe40000010000 */
[----:B---3--:R-:W-:-:S04]  /*8690*/  @!P1 FADD.FTZ R17, R17, 1 ;  /* 0x3f80000011119421 */ /* 0x008fc80000010000 */
[----:B------:R2:W3:Y:S01]  /*86a0*/  @!P6 MUFU.RCP R20, R5 ;  /* 0x000000050014e308 */ /* 0x0004e20000001000 */
[----:B----4-:R-:W-:-:S05]  /*86b0*/  @!P0 FMUL.FTZ R129, R129, R18 ;  /* 0x0000001281818220 */ /* 0x010fca0000410000 */
[----:B------:R-:W-:Y:S02]  /*86c0*/  F2FP.BF16.PACK_AB R64, R129, R100 ;  /* 0x000000648140723e */ /* 0x000fe400000010ff */
[----:B------:R-:W4:Y:S01]  /*86d0*/  @!P4 MUFU.RCP R21, R10 ;  /* 0x0000000a0015c308 */ /* 0x000f220000001000 */
[----:B--2---:R-:W2:Y:S01]  /*86e0*/  LDS.128 R4, [R36.X16] ;  /* 0x0000000024047984 */ /* 0x004ea2000000cc00 */
[----:B0-----:R-:W-:Y:S01]  /*86f0*/  @!P2 FMUL.FTZ R102, R102, R19 ;  /* 0x000000136666a220 */ /* 0x001fe20000410000 */
[----:B------:R-:W-:-:S04]  /*8700*/  IADD3 R41, P2, R41, -0x800, RZ ;  /* 0xfffff80029297810 */ /* 0x000fc80007f5e0ff */
[----:B------:R-:W-:Y:S01]  /*8710*/  IADD3.X R40, R40, -0x1, RZ, P2, !PT ;  /* 0xffffffff28287810 */ /* 0x000fe200017fe4ff */
[----:B---3--:R-:W-:Y:S01]  /*8720*/  @!P6 FMUL.FTZ R131, R131, R20 ;  /* 0x000000148383e220 */ /* 0x008fe20000410000 */
[----:B------:R0:W3:Y:S04]  /*8730*/  @!P5 MUFU.RCP R22, R11 ;  /* 0x0000000b0016d308 */ /* 0x0000e80000001000 */
[----:B------:R-:W-:Y:S01]  /*8740*/  F2FP.BF16.PACK_AB R65, R131, R102 ;  /* 0x000000668341723e */ /* 0x000fe200000010ff */
[----:B----4-:R-:W-:-:S03]  /*8750*/  @!P4 FMUL.FTZ R104, R104, R21 ;  /* 0x000000156868c220 */ /* 0x010fc60000410000 */
[----:B------:R-:W4:Y:S01]  /*8760*/  @!P3 MUFU.RCP R23, R16 ;  /* 0x000000100017b308 */ /* 0x000f220000001000 */
[----:B------:R-:W-:Y:S01]  /*8770*/  IMAD.WIDE R20, R37, 0x10, R8 ;  /* 0x0000001025147825 */ /* 0x000fe200078e0208 */
[----:B------:R-:W-:-:S03]  /*8780*/  IADD3 R46, P4, R46, -0x800, RZ ;  /* 0xfffff8002e2e7810 */ /* 0x000fc60007f9e0ff */
[----:B0-----:R-:W-:Y:S01]  /*8790*/  FADD.FTZ R11, R121, R50 ;  /* 0x00000032790b7221 */ /* 0x001fe20000010000 */
[----:B------:R-:W-:Y:S02]  /*87a0*/  IADD3.X R47, R47, -0x1, RZ, P4, !PT ;  /* 0xffffffff2f2f7810 */ /* 0x000fe400027fe4ff */
[----:B------:R-:W0:Y:S01]  /*87b0*/  @!P1 MUFU.RCP R24, R17 ;  /* 0x0000001100189308 */ /* 0x000e220000001000 */
[----:B-1----:R-:W-:Y:S01]  /*87c0*/  STG.E.128 [R20.64+0x200], R12 ;  /* 0x0002000c14007986 */ /* 0x002fe2000c101d04 */
[----:B---3--:R-:W-:Y:S02]  /*87d0*/  @!P5 FMUL.FTZ R133, R133, R22 ;  /* 0x000000168585d220 */ /* 0x008fe40000410000 */
[----:B------:R-:W-:Y:S02]  /*87e0*/  FADD.FTZ R11, R11, R92 ;  /* 0x0000005c0b0b7221 */ /* 0x000fe40000010000 */
[----:B------:R-:W-:Y:S01]  /*87f0*/  IMAD R22, R110, c[0x0][0x2f8], RZ ;  /* 0x0000be006e167a24 */ /* 0x000fe200078e02ff */
[----:B------:R-:W-:Y:S01]  /*8800*/  F2FP.BF16.PACK_AB R66, R133, R104 ;  /* 0x000000688542723e */ /* 0x000fe200000010ff */
[----:B----4-:R-:W-:Y:S01]  /*8810*/  @!P3 FMUL.FTZ R106, R106, R23 ;  /* 0x000000176a6ab220 */ /* 0x010fe20000410000 */
[----:B------:R-:W-:Y:S01]  /*8820*/  IADD3 R42, P3, R42, -0x800, RZ ;  /* 0xfffff8002a2a7810 */ /* 0x000fe20007f7e0ff */
[----:B------:R-:W-:-:S03]  /*8830*/  FADD.FTZ R94, R11, R94 ;  /* 0x0000005e0b5e7221 */ /* 0x000fc60000010000 */
[----:B------:R-:W-:Y:S01]  /*8840*/  IADD3.X R43, R43, -0x1, RZ, P3, !PT ;  /* 0xffffffff2b2b7810 */ /* 0x000fe20001ffe4ff */
[----:B------:R-:W-:Y:S01]  /*8850*/  FADD.FTZ R123, R94, R123 ;  /* 0x0000007b5e7b7221 */ /* 0x000fe20000010000 */
[----:B--2---:R1:W-:Y:S01]  /*8860*/  STG.E.128 [R20.64], R4 ;  /* 0x0000000414007986 */ /* 0x0043e2000c101d04 */
[----:B0-----:R-:W-:-:S03]  /*8870*/  @!P1 FMUL.FTZ R135, R135, R24 ;  /* 0x0000001887879220 */ /* 0x001fc60000410000 */
[----:B------:R-:W-:Y:S01]  /*8880*/  BAR.SYNC.DEFER_BLOCKING 0x0 ;  /* 0x0000000000007b1d */ /* 0x000fe20000010000 */
[----:B------:R-:W-:Y:S01]  /*8890*/  FADD.FTZ R96, R123, R96 ;  /* 0x000000607b607221 */ /* 0x000fe20000010000 */
[----:B------:R-:W-:Y:S02]  /*88a0*/  F2FP.BF16.PACK_AB R67, R135, R106 ;  /* 0x0000006a8743723e */ /* 0x000fe400000010ff */
[----:B------:R-:W-:Y:S01]  /*88b0*/  IADD3 R44, P1, R44, -0x800, RZ ;  /* 0xfffff8002c2c7810 */ /* 0x000fe20007f3e0ff */
[----:B------:R-:W-:-:S03]  /*88c0*/  FADD.FTZ R125, R96, R125 ;  /* 0x0000007d607d7221 */ /* 0x000fc60000010000 */
[----:B------:R-:W-:Y:S01]  /*88d0*/  IADD3.X R45, R45, -0x1, RZ, P1, !PT ;  /* 0xffffffff2d2d7810 */ /* 0x000fe20000ffe4ff */
[----:B------:R-:W-:-:S04]  /*88e0*/  FADD.FTZ R98, R125, R98 ;  /* 0x000000627d627221 */ /* 0x000fc80000010000 */
[----:B------:R-:W-:Y:S02]  /*88f0*/  FADD.FTZ R127, R98, R127 ;  /* 0x0000007f627f7221 */ /* 0x000fe40000010000 */
[----:B-1----:R-:W-:Y:S02]  /*8900*/  IMAD R5, R53, c[0x0][0x2fc], R22 ;  /* 0x0000bf0035057a24 */ /* 0x002fe400078e0216 */
        /* <DEDUP_REMOVED lines=17> */
[----:B------:R-:W-:-:S02]  /*8a20*/  FADD.FTZ R104, R131, R104 ;  /* 0x0000006883687221 */ /* 0x000fc40000010000 */
[----:B------:R-:W-:-:S04]  /*8a30*/  IMAD.WIDE R2, R37, 0x10, R4 ;  /* 0x0000001025027825 */ /* 0x000fc800078e0204 */
[----:B------:R-:W-:-:S04]  /*8a40*/  FADD.FTZ R133, R104, R133 ;  /* 0x0000008568857221 */ /* 0x000fc80000010000 */
[----:B------:R-:W-:-:S04]  /*8a50*/  FADD.FTZ R50, R133, R106 ;  /* 0x0000006a85327221 */ /* 0x000fc80000010000 */
[----:B------:R-:W-:Y:S01]  /*8a60*/  FADD.FTZ R50, R50, R135 ;  /* 0x0000008732327221 */ /* 0x000fe20000010000 */
[----:B0-----:R0:W-:Y:S04]  /*8a70*/  STG.E.128 [R2.64], R16 ;  /* 0x0000001002007986 */ /* 0x0011e8000c101d04 */
[----:B-1----:R0:W-:Y:S02]  /*8a80*/  STG.E.128 [R2.64+0x200], R8 ;  /* 0x0002000802007986 */ /* 0x0021e4000c101d04 */
[----:B0-----:R-:W-:Y:S01]  /*8a90*/  @!P0 CALL.REL.NOINC `(.L_x_4050) ;  /* 0x0000001000008944 */ /* 0x001fe20003c00000 */
[----:B------:R-:W-:Y:S05]  /*8aa0*/  BRA `(.L_x_4133) ;  /* 0xffff7cd000007947 */ /* 0x000fea000383ffff */
.L_x_4050:
        /* <DEDUP_REMOVED lines=29> */
.L_x_4135:
[----:B------:R-:W-:Y:S05]  /*8c80*/  BSYNC B0 ;  /* 0x0000000000007941 */ /* 0x000fea0003800000 */
.L_x_4134:
        /* <DEDUP_REMOVED lines=28> */
.L_x_4137:
[----:B------:R-:W1:Y:S02]  /*8e50*/  S2R R13, SR_TID.X ;  /* 0x00000000000d7919 */ /* 0x000e640000002100 */
.L_x_4138:
[----:B------:R-:W-:Y:S05]  /*8e60*/  BSYNC B0 ;  /* 0x0000000000007941 */ /* 0x000fea0003800000 */
.L_x_4136:
        /* <DEDUP_REMOVED lines=8> */
[----:B------:R-:W-:-:S04]  /*8ef0*/  IADD3 R21, R3, R5, RZ ;  /* 0x0000000503157210 */ /* 0x000fc80007ffe0ff */
[----:B------:R-:W-:Y:S02]  /*8f00*/  IADD3 R19, R57, R19, RZ ;  /* 0x0000001339137210 */ /* 0x000fe40007ffe0ff */
.L_x_4139:
[----:B0-----:R-:W1:Y:S01]  /*8f10*/  LDS R15, [R13.X4+0x2e10] ;  /* 0x002e10000d0f7984 */ /* 0x001e620000004800 */
[----:B------:R-:W-:Y:S01]  /*8f20*/  SHF.R.S32.HI R0, RZ, 0x1f, R13 ;  /* 0x0000001fff007819 */ /* 0x000fe2000001140d */
[----:B------:R-:W-:Y:S01]  /*8f30*/  YIELD ;  /* 0x0000000000007946 */ /* 0x000fe20003800000 */
[----:B------:R-:W-:Y:S01]  /*8f40*/  MOV R6, R2 ;  /* 0x0000000200067202 */ /* 0x000fe20000000f00 */
[----:B------:R2:W3:Y:S01]  /*8f50*/  LDS R17, [R13.X4+0x3210] ;  /* 0x003210000d117984 */ /* 0x0004e20000004800 */
[----:B0-----:R-:W-:Y:S01]  /*8f60*/  MOV R7, R21 ;  /* 0x0000001500077202 */ /* 0x001fe20000000f00 */
        /* <DEDUP_REMOVED lines=9> */
[----:B--2---:R-:W-:Y:S02]  /*9000*/  IADD3 R13, R13, c[0x0][0x0], RZ ;  /* 0x000000000d0d7a10 */ /* 0x004fe40007ffe0ff */
[----:B------:R-:W-:Y:S02]  /*9010*/  IADD3 R7, R5, R7, RZ ;  /* 0x0000000705077210 */ /* 0x000fe40007ffe0ff */
[----:B------:R-:W-:Y:S02]  /*9020*/  LEA R10, P1, R8, c[0x0][0x318], 0x2 ;  /* 0x0000c600080a7a11 */ /* 0x000fe400078210ff */
[----:B------:R-:W-:Y:S02]  /*9030*/  LEA.HI.X R7, R4, c[0x0][0x314], R7, 0x2, P0 ;  /* 0x0000c50004077a11 */ /* 0x000fe400000f1407 */
[----:B------:R-:W-:-:S02]  /*9040*/  ISETP.GE.AND P0, PT, R13, c[0x0][0x16c], PT ;  /* 0x00005b000d007a0c */ /* 0x000fc40003f06270 */
[----:B------:R-:W-:-:S04]  /*9050*/  IADD3 R5, R9, R11, RZ ;  /* 0x0000000b09057210 */ /* 0x000fc80007ffe0ff */
[----:B------:R-:W-:Y:S01]  /*9060*/  LEA.HI.X R11, R8, c[0x0][0x31c], R5, 0x2, P1 ;  /* 0x0000c700080b7a11 */ /* 0x000fe200008f1405 */
[----:B-1----:R0:W-:Y:S04]  /*9070*/  RED.E.ADD.F32.FTZ.RN.STRONG.GPU [R6.64], R15 ;  /* 0x0000000f0600798e */ /* 0x0021e8000c10e784 */
[----:B---3--:R0:W-:Y:S02]  /*9080*/  RED.E.ADD.F32.FTZ.RN.STRONG.GPU [R10.64], R17 ;  /* 0x000000110a00798e */ /* 0x0081e4000c10e784 */
[----:B------:R-:W-:Y:S05]  /*9090*/  @!P0 BRA `(.L_x_4139) ;  /* 0xfffffe7000008947 */ /* 0x000fea000383ffff */
[----:B------:R-:W-:Y:S05]  /*90a0*/  EXIT ;  /* 0x000000000000794d */ /* 0x000fea0003800000 */
.L_x_4089:
[----:B------:R-:W-:Y:S01]  /*90b0*/  HFMA2.MMA R199, -RZ, RZ, 0, 5.9604644775390625e-08 ;  /* 0x00000001ffc77435 */ /* 0x000fe200000001ff */
[----:B------:R-:W-:Y:S02]  /*90c0*/  MOV R182, R14 ;  /* 0x0000000e00b67202 */ /* 0x000fe40000000f00 */
[----:B------:R-:W-:-:S02]  /*90d0*/  MOV R184, RZ ;  /* 0x000000ff00b87202 */ /* 0x000fc40000000f00 */
[----:B------:R-:W-:Y:S02]  /*90e0*/  MOV R201, 0xffffffff ;  /* 0xffffffff00c97802 */ /* 0x000fe40000000f00 */
[----:B------:R-:W-:Y:S02]  /*90f0*/  MOV R12, 0x9110 ;  /* 0x00009110000c7802 */ /* 0x000fe40000000f00 */
[----:B-1----:R-:W-:Y:S05]  /*9100*/  CALL.REL.NOINC `($__internal_167_$__cuda_sm70_shflsync_up) ;  /* 0x00000ec000007944 */ /* 0x002fea0003c00000 */
[----:B-1----:R-:W-:Y:S01]  /*9110*/  MOV R17, R182 ;  /* 0x000000b600117202 */ /* 0x002fe20000000f00 */
[----:B0-----:R-:W-:Y:S05]  /*9120*/  BRA `(.L_x_4140) ;  /* 0xffffc4d000007947 */ /* 0x001fea000383ffff */
.L_x_4090:
[----:B------:R-:W-:Y:S01]  /*9130*/  HFMA2.MMA R199, -RZ, RZ, 0, 5.9604644775390625e-08 ;  /* 0x00000001ffc77435 */ /* 0x000fe200000001ff */
[----:B------:R-:W-:Y:S02]  /*9140*/  MOV R182, R15 ;  /* 0x0000000f00b67202 */ /* 0x000fe40000000f00 */
[----:B------:R-:W-:Y:S02]  /*9150*/  MOV R184, RZ ;  /* 0x000000ff00b87202 */ /* 0x000fe40000000f00 */
[----:B------:R-:W-:Y:S02]  /*9160*/  MOV R201, 0xffffffff ;  /* 0xffffffff00c97802 */ /* 0x000fe40000000f00 */
[----:B------:R-:W-:-:S02]  /*9170*/  MOV R12, 0x9190 ;  /* 0x00009190000c7802 */ /* 0x000fc40000000f00 */
[----:B012---:R-:W-:Y:S05]  /*9180*/  CALL.REL.NOINC `($__internal_167_$__cuda_sm70_shflsync_up) ;  /* 0x00000e4000007944 */ /* 0x007fea0003c00000 */
        /* <DEDUP_REMOVED lines=10> */
[----:B------:R-:W-:Y:S05]  /*9230*/  CALL.REL.NOINC `($__internal_167_$__cuda_sm70_shflsync_up) ;  /* 0x00000d9000007944 */ /* 0x000fea0003c00000 */
[----:B0-----:R-:W-:Y:S01]  /*9240*/  HFMA2.MMA R199, -RZ, RZ, 0, 1.1920928955078125e-07 ;  /* 0x00000002ffc77435 */ /* 0x001fe200000001ff */
[----:B-1----:R-:W-:Y:S02]  /*9250*/  MOV R14, R182 ;  /* 0x000000b6000e7202 */ /* 0x002fe40000000f00 */
[----:B------:R-:W-:-:S02]  /*9260*/  MOV R182, R15 ;  /* 0x0000000f00b67202 */ /* 0x000fc40000000f00 */
[----:B------:R-:W-:Y:S02]  /*9270*/  MOV R184, RZ ;  /* 0x000000ff00b87202 */ /* 0x000fe40000000f00 */
[----:B------:R-:W-:Y:S02]  /*9280*/  MOV R201, 0xffffffff ;  /* 0xffffffff00c97802 */ /* 0x000fe40000000f00 */
[----:B------:R-:W-:Y:S02]  /*9290*/  MOV R12, 0x92b0 ;  /* 0x000092b0000c7802 */ /* 0x000fe40000000f00 */
[----:B------:R-:W-:Y:S05]  /*92a0*/  CALL.REL.NOINC `($__internal_167_$__cuda_sm70_shflsync_up) ;  /* 0x00000d2000007944 */ /* 0x000fea0003c00000 */
        /* <DEDUP_REMOVED lines=8> */
[----:B------:R-:W-:Y:S05]  /*9330*/  CALL.REL.NOINC `($__internal_167_$__cuda_sm70_shflsync_up) ;  /* 0x00000c9000007944 */ /* 0x000fea0003c00000 */
[----:B0-----:R-:W-:Y:S01]  /*9340*/  HFMA2.MMA R199, -RZ, RZ, 0, 2.384185791015625e-07 ;  /* 0x00000004ffc77435 */ /* 0x001fe200000001ff */
[----:B-1----:R-:W-:Y:S02]  /*9350*/  MOV R14, R182 ;  /* 0x000000b6000e7202 */ /* 0x002fe40000000f00 */
[----:B------:R-:W-:Y:S02]  /*9360*/  MOV R182, R15 ;  /* 0x0000000f00b67202 */ /* 0x000fe40000000f00 */
[----:B------:R-:W-:Y:S02]  /*9370*/  MOV R184, RZ ;  /* 0x000000ff00b87202 */ /* 0x000fe40000000f00 */
[----:B------:R-:W-:Y:S02]  /*9380*/  MOV R201, 0xffffffff ;  /* 0xffffffff00c97802 */ /* 0x000fe40000000f00 */
[----:B------:R-:W-:Y:S02]  /*9390*/  MOV R12, 0x93b0 ;  /* 0x000093b0000c7802 */ /* 0x000fe40000000f00 */
[----:B------:R-:W-:Y:S05]  /*93a0*/  CALL.REL.NOINC `($__internal_167_$__cuda_sm70_shflsync_up) ;  /* 0x00000c2000007944 */ /* 0x000fea0003c00000 */
        /* <DEDUP_REMOVED lines=8> */
[----:B------:R-:W-:Y:S05]  /*9430*/  CALL.REL.NOINC `($__internal_167_$__cuda_sm70_shflsync_up) ;  /* 0x00000b9000007944 */ /* 0x000fea0003c00000 */
[----:B0-----:R-:W-:Y:S01]  /*9440*/  HFMA2.MMA R199, -RZ, RZ, 0, 4.76837158203125e-07 ;  /* 0x00000008ffc77435 */ /* 0x001fe200000001ff */
[----:B-1----:R-:W-:Y:S02]  /*9450*/  MOV R14, R182 ;  /* 0x000000b6000e7202 */ /* 0x002fe40000000f00 */
[----:B------:R-:W-:Y:S02]  /*9460*/  MOV R182, R15 ;  /* 0x0000000f00b67202 */ /* 0x000fe40000000f00 */
[----:B------:R-:W-:Y:S02]  /*9470*/  MOV R184, RZ ;  /* 0x000000ff00b87202 */ /* 0x000fe40000000f00 */
[----:B------:R-:W-:Y:S02]  /*9480*/  MOV R201, 0xffffffff ;  /* 0xffffffff00c97802 */ /* 0x000fe40000000f00 */
[----:B------:R-:W-:Y:S02]  /*9490*/  MOV R12, 0x94b0 ;  /* 0x000094b0000c7802 */ /* 0x000fe40000000f00 */
[----:B------:R-:W-:Y:S05]  /*94a0*/  CALL.REL.NOINC `($__internal_167_$__cuda_sm70_shflsync_up) ;  /* 0x00000b2000007944 */ /* 0x000fea0003c00000 */
        /* <DEDUP_REMOVED lines=9> */
[----:B------:R-:W-:Y:S05]  /*9540*/  CALL.REL.NOINC `($__internal_167_$__cuda_sm70_shflsync_up) ;  /* 0x00000a8000007944 */ /* 0x000fea0003c00000 */
[----:B0-----:R-:W-:Y:S01]  /*9550*/  HFMA2.MMA R199, -RZ, RZ, 0, 9.5367431640625e-07 ;  /* 0x00000010ffc77435 */ /* 0x001fe200000001ff */
[----:B-1----:R-:W-:Y:S02]  /*9560*/  MOV R171, R182 ;  /* 0x000000b600ab7202 */ /* 0x002fe40000000f00 */
[----:B------:R-:W-:Y:S02]  /*9570*/  MOV R182, R15 ;  /* 0x0000000f00b67202 */ /* 0x000fe40000000f00 */
[----:B------:R-:W-:Y:S02]  /*9580*/  MOV R184, RZ ;  /* 0x000000ff00b87202 */ /* 0x000fe40000000f00 */
[----:B------:R-:W-:Y:S02]  /*9590*/  MOV R201, 0xffffffff ;  /* 0xffffffff00c97802 */ /* 0x000fe40000000f00 */
[----:B------:R-:W-:-:S02]  /*95a0*/  MOV R12, 0x95c0 ;  /* 0x000095c0000c7802 */ /* 0x000fc40000000f00 */
[----:B------:R-:W-:Y:S05]  /*95b0*/  CALL.REL.NOINC `($__internal_167_$__cuda_sm70_shflsync_up) ;  /* 0x00000a1000007944 */ /* 0x000fea0003c00000 */
[----:B-1----:R-:W-:Y:S01]  /*95c0*/  MOV R12, R182 ;  /* 0x000000b6000c7202 */ /* 0x002fe20000000f00 */
[----:B0-----:R-:W-:Y:S05]  /*95d0*/  BRA `(.L_x_4141) ;  /* 0xffffc1a000007947 */ /* 0x001fea000383ffff */
.L_x_4093:
[----:B0-----:R-:W-:Y:S01]  /*95e0*/  HFMA2.MMA R199, -RZ, RZ, 0, 5.9604644775390625e-08 ;  /* 0x00000001ffc77435 */ /* 0x001fe200000001ff */
[----:B------:R-:W-:-:S02]  /*95f0*/  MOV R182, R16 ;  /* 0x0000001000b67202 */ /* 0x000fc40000000f00 */
[----:B-1----:R-:W-:Y:S02]  /*9600*/  MOV R184, RZ ;  /* 0x000000ff00b87202 */ /* 0x002fe40000000f00 */
[----:B------:R-:W-:Y:S02]  /*9610*/  MOV R201, 0xffffffff ;  /* 0xffffffff00c97802 */ /* 0x000fe40000000f00 */
[----:B------:R-:W-:Y:S02]  /*9620*/  MOV R12, 0x9640 ;  /* 0x00009640000c7802 */ /* 0x000fe40000000f00 */
[----:B------:R-:W-:Y:S05]  /*9630*/  CALL.REL.NOINC `($__internal_167_$__cuda_sm70_shflsync_up) ;  /* 0x0000099000007944 */ /* 0x000fea0003c00000 */
[----:B0-----:R-:W-:Y:S01]  /*9640*/  HFMA2.MMA R199, -RZ, RZ, 0, 5.9604644775390625e-08 ;  /* 0x00000001ffc77435 */ /* 0x001fe200000001ff */
[----:B-1----:R-:W-:Y:S02]  /*9650*/  MOV R14, R182 ;  /* 0x000000b6000e7202 */ /* 0x002fe40000000f00 */
[----:B------:R-:W-:Y:S02]  /*9660*/  MOV R182, R15 ;  /* 0x0000000f00b67202 */ /* 0x000fe40000000f00 */
[----:B------:R-:W-:Y:S02]  /*9670*/  MOV R184, RZ ;  /* 0x000000ff00b87202 */ /* 0x000fe40000000f00 */
[----:B------:R-:W-:-:S02]  /*9680*/  MOV R201, 0xffffffff ;  /* 0xffffffff00c97802 */ /* 0x000fc40000000f00 */
[----:B------:R-:W-:Y:S02]  /*9690*/  MOV R12, 0x96b0 ;  /* 0x000096b0000c7802 */ /* 0x000fe40000000f00 */
[----:B------:R-:W-:Y:S05]  /*96a0*/  CALL.REL.NOINC `($__internal_167_$__cuda_sm70_shflsync_up) ;  /* 0x0000092000007944 */ /* 0x000fea0003c00000 */
[----:B0-----:R-:W-:Y:S01]  /*96b0*/  HFMA2.MMA R199, -RZ, RZ, 0, 0 ;  /* 0x00000000ffc77435 */ /* 0x001fe200000001ff */
[----:B------:R-:W-:Y:S02]  /*96c0*/  MOV R16, R14 ;  /* 0x0000000e00107202 */ /* 0x000fe40000000f00 */
[----:B-1----:R-:W-:Y:S02]  /*96d0*/  MOV R17, R182 ;  /* 0x000000b600117202 */ /* 0x002fe40000000f00 */
[----:B------:R-:W-:Y:S02]  /*96e0*/  MOV R186, R24 ;  /* 0x0000001800ba7202 */ /* 0x000fe40000000f00 */
[----:B------:R-:W-:Y:S02]  /*96f0*/  MOV R184, 0x1f ;  /* 0x0000001f00b87802 */ /* 0x000fe40000000f00 */
[----:B------:R-:W-:Y:S02]  /*9700*/  MOV R201, 0xffffffff ;  /* 0xffffffff00c97802 */ /* 0x000fe40000000f00 */
[----:B------:R-:W-:-:S02]  /*9710*/  MOV R12, 0x9730 ;  /* 0x00009730000c7802 */ /* 0x000fc40000000f00 */
[----:B------:R-:W-:Y:S05]  /*9720*/  CALL.REL.NOINC `($__internal_166_$__cuda_sm70_shflsync_idx_p) ;  /* 0x0000086000007944 */ /* 0x000fea0003c00000 */
[----:B0-----:R-:W-:Y:S01]  /*9730*/  HFMA2.MMA R199, -RZ, RZ, 0, 0 ;  /* 0x00000000ffc77435 */ /* 0x001fe200000001ff */
[----:B-1----:R-:W-:-:S02]  /*9740*/  MOV R24, R184 ;  /* 0x000000b800187202 */ /* 0x002fc40000000f00 */
[----:B------:R-:W-:Y:S02]  /*9750*/  MOV R186, R25 ;  /* 0x0000001900ba7202 */ /* 0x000fe40000000f00 */
[----:B------:R-:W-:Y:S02]  /*9760*/  MOV R184, 0x1f ;  /* 0x0000001f00b87802 */ /* 0x000fe40000000f00 */
[----:B------:R-:W-:Y:S02]  /*9770*/  MOV R201, 0xffffffff ;  /* 0xffffffff00c97802 */ /* 0x000fe40000000f00 */
[----:B------:R-:W-:Y:S02]  /*9780*/  MOV R12, 0x97a0 ;  /* 0x000097a0000c7802 */ /* 0x000fe40000000f00 */
[----:B------:R-:W-:Y:S05]  /*9790*/  CALL.REL.NOINC `($__internal_166_$__cuda_sm70_shflsync_idx_p) ;  /* 0x000007f000007944 */ /* 0x000fea0003c00000 */
[----:B-1----:R-:W-:Y:S01]  /*97a0*/  MOV R13, R184 ;  /* 0x000000b8000d7202 */ /* 0x002fe20000000f00 */
[----:B0-----:R-:W-:Y:S05]  /*97b0*/  BRA `(.L_x_4142) ;  /* 0xffffc14000007947 */ /* 0x001fea000383ffff */
.L_x_4096:
[----:B------:R-:W-:Y:S01]  /*97c0*/  HFMA2.MMA R199, -RZ, RZ, 0, 5.9604644775390625e-08 ;  /* 0x00000001ffc77435 */ /* 0x000fe200000001ff */
[----:B------:R-:W-:Y:S02]  /*97d0*/  MOV R178, R14 ;  /* 0x0000000e00b27202 */ /* 0x000fe40000000f00 */
[----:B------:R-:W-:-:S02]  /*97e0*/  MOV R182, 0x1f ;  /* 0x0000001f00b67802 */ /* 0x000fc40000000f00 */
[----:B------:R-:W-:Y:S02]  /*97f0*/  MOV R201, 0xffffffff ;  /* 0xffffffff00c97802 */ /* 0x000fe40000000f00 */
[----:B------:R-:W-:Y:S02]  /*9800*/  MOV R12, 0x9820 ;  /* 0x00009820000c7802 */ /* 0x000fe40000000f00 */
[----:B------:R-:W-:Y:S05]  /*9810*/  CALL.REL.NOINC `($__internal_165_$__cuda_sm70_shflsync_down) ;  /* 0x0000073000007944 */ /* 0x000fea0003c00000 */
[----:B-1----:R-:W-:Y:S01]  /*9820*/  MOV R195, R178 ;  /* 0x000000b200c37202 */ /* 0x002fe20000000f00 */
[----:B0-----:R-:W-:Y:S05]  /*9830*/  BRA `(.L_x_4143) ;  /* 0xffffc5a000007947 */ /* 0x001fea000383ffff */
.L_x_4097:
[----:B------:R-:W-:Y:S01]  /*9840*/  HFMA2.MMA R199, -RZ, RZ, 0, 5.9604644775390625e-08 ;  /* 0x00000001ffc77435 */ /* 0x000fe200000001ff */
[----:B------:R-:W-:Y:S02]  /*9850*/  MOV R178, R15 ;  /* 0x0000000f00b27202 */ /* 0x000fe40000000f00 */
[----:B------:R-:W-:Y:S02]  /*9860*/  MOV R182, 0x1f ;  /* 0x0000001f00b67802 */ /* 0x000fe40000000f00 */
[----:B------:R-:W-:Y:S02]  /*9870*/  MOV R201, 0xffffffff ;  /* 0xffffffff00c97802 */ /* 0x000fe40000000f00 */
[----:B------:R-:W-:-:S02]  /*9880*/  MOV R12, 0x98a0 ;  /* 0x000098a0000c7802 */ /* 0x000fc40000000f00 */
[----:B01----:R-:W-:Y:S05]  /*9890*/  CALL.REL.NOINC `($__internal_165_$__cuda_sm70_shflsync_down) ;  /* 0x000006b000007944 */ /* 0x003fea0003c00000 */
        /* <DEDUP_REMOVED lines=9> */
[----:B------:R-:W-:Y:S05]  /*9930*/  CALL.REL.NOINC `($__internal_165_$__cuda_sm70_shflsync_down) ;  /* 0x0000061000007944 */ /* 0x000fea0003c00000 */
[----:B0-----:R-:W-:Y:S01]  /*9940*/  HFMA2.MMA R199, -RZ, RZ, 0, 1.1920928955078125e-07 ;  /* 0x00000002ffc77435 */ /* 0x001fe200000001ff */
[----:B-1----:R-:W-:Y:S02]  /*9950*/  MOV R14, R178 ;  /* 0x000000b2000e7202 */ /* 0x002fe40000000f00 */
[----:B------:R-:W-:-:S02]  /*9960*/  MOV R178, R15 ;  /* 0x0000000f00b27202 */ /* 0x000fc40000000f00 */
[----:B------:R-:W-:Y:S02]  /*9970*/  MOV R182, 0x1f ;  /* 0x0000001f00b67802 */ /* 0x000fe40000000f00 */
[----:B------:R-:W-:Y:S02]  /*9980*/  MOV R201, 0xffffffff ;  /* 0xffffffff00c97802 */ /* 0x000fe40000000f00 */
[----:B------:R-:W-:Y:S02]  /*9990*/  MOV R12, 0x99b0 ;  /* 0x000099b0000c7802 */ /* 0x000fe40000000f00 */
[----:B------:R-:W-:Y:S05]  /*99a0*/  CALL.REL.NOINC `($__internal_165_$__cuda_sm70_shflsync_down) ;  /* 0x000005a000007944 */ /* 0x000fea0003c00000 */
[----:B-1----:R-:W-:Y:S01]  /*99b0*/  @!P3 FFMA.FTZ R15, R195, R178, R15 ;  /* 0x000000b2c30fb223 */ /* 0x002fe2000001000f */
[----:B0-----:R-:W-:Y:S01]  /*99c0*/  HFMA2.MMA R199, -RZ, RZ, 0, 2.384185791015625e-07 ;  /* 0x00000004ffc77435 */ /* 0x001fe200000001ff */
[----:B------:R-:W-:Y:S01]  /*99d0*/  @!P3 FMUL.FTZ R195, R14, R195 ;  /* 0x000000c30ec3b220 */ /* 0x000fe20000410000 */
[----:B------:R-:W-:Y:S02]  /*99e0*/  MOV R182, 0x1f ;  /* 0x0000001f00b67802 */ /* 0x000fe40000000f00 */
[----:B------:R-:W-:Y:S02]  /*99f0*/  MOV R201, 0xffffffff ;  /* 0xffffffff00c97802 */ /* 0x000fe40000000f00 */
[----:B------:R-:W-:-:S02]  /*9a00*/  MOV R178, R195 ;  /* 0x000000c300b27202 */ /* 0x000fc40000000f00 */
[----:B------:R-:W-:Y:S02]  /*9a10*/  MOV R12, 0x9a30 ;  /* 0x00009a30000c7802 */ /* 0x000fe40000000f00 */
[----:B------:R-:W-:Y:S05]  /*9a20*/  CALL.REL.NOINC `($__internal_165_$__cuda_sm70_shflsync_down) ;  /* 0x0000052000007944 */ /* 0x000fea0003c00000 */
[----:B0-----:R-:W-:Y:S01]  /*9a30*/  HFMA2.MMA R199, -RZ, RZ, 0, 2.384185791015625e-07 ;  /* 0x00000004ffc77435 */ /* 0x001fe200000001ff */
[----:B-1----:R-:W-:Y:S02]  /*9a40*/  MOV R14, R178 ;  /* 0x000000b2000e7202 */ /* 0x002fe40000000f00 */
[----:B------:R-:W-:Y:S02]  /*9a50*/  MOV R178, R15 ;  /* 0x0000000f00b27202 */ /* 0x000fe40000000f00 */
[----:B------:R-:W-:Y:S02]  /*9a60*/  MOV R182, 0x1f ;  /* 0x0000001f00b67802 */ /* 0x000fe40000000f00 */
[----:B------:R-:W-:Y:S02]  /*9a70*/  MOV R201, 0xffffffff ;  /* 0xffffffff00c97802 */ /* 0x000fe40000000f00 */
[----:B------:R-:W-:Y:S02]  /*9a80*/  MOV R12, 0x9aa0 ;  /* 0x00009aa0000c7802 */ /* 0x000fe40000000f00 */
[----:B------:R-:W-:Y:S05]  /*9a90*/  CALL.REL.NOINC `($__internal_165_$__cuda_sm70_shflsync_down) ;  /* 0x000004b000007944 */ /* 0x000fea0003c00000 */
[----:B-1----:R-:W-:Y:S01]  /*9aa0*/  @!P2 FFMA.FTZ R15, R195, R178, R15 ;  /* 0x000000b2c30fa223 */ /* 0x002fe2000001000f */
[----:B0-----:R-:W-:Y:S01]  /*9ab0*/  HFMA2.MMA R199, -RZ, RZ, 0, 4.76837158203125e-07 ;  /* 0x00000008ffc77435 */ /* 0x001fe200000001ff */
[----:B------:R-:W-:Y:S01]  /*9ac0*/  @!P2 FMUL.FTZ R195, R14, R195 ;  /* 0x000000c30ec3a220 */ /* 0x000fe20000410000 */
[----:B------:R-:W-:-:S02]  /*9ad0*/  MOV R182, 0x1f ;  /* 0x0000001f00b67802 */ /* 0x000fc40000000f00 */
[----:B------:R-:W-:Y:S02]  /*9ae0*/  MOV R201, 0xffffffff ;  /* 0xffffffff00c97802 */ /* 0x000fe40000000f00 */
[----:B------:R-:W-:Y:S02]  /*9af0*/  MOV R178, R195 ;  /* 0x000000c300b27202 */ /* 0x000fe40000000f00 */
[----:B------:R-:W-:Y:S02]  /*9b00*/  MOV R12, 0x9b20 ;  /* 0x00009b20000c7802 */ /* 0x000fe40000000f00 */
[----:B------:R-:W-:Y:S05]  /*9b10*/  CALL.REL.NOINC `($__internal_165_$__cuda_sm70_shflsync_down) ;  /* 0x0000043000007944 */ /* 0x000fea0003c00000 */
[----:B0-----:R-:W-:Y:S01]  /*9b20*/  HFMA2.MMA R199, -RZ, RZ, 0, 4.76837158203125e-07 ;  /* 0x00000008ffc77435 */ /* 0x001fe200000001ff */
[----:B-1----:R-:W-:Y:S02]  /*9b30*/  MOV R14, R178 ;  /* 0x000000b2000e7202 */ /* 0x002fe40000000f00 */
[----:B------:R-:W-:Y:S02]  /*9b40*/  MOV R178, R15 ;  /* 0x0000000f00b27202 */ /* 0x000fe40000000f00 */
[----:B------:R-:W-:Y:S02]  /*9b50*/  MOV R182, 0x1f ;  /* 0x0000001f00b67802 */ /* 0x000fe40000000f00 */
[----:B------:R-:W-:-:S02]  /*9b60*/  MOV R201, 0xffffffff ;  /* 0xffffffff00c97802 */ /* 0x000fc40000000f00 */
[----:B------:R-:W-:Y:S02]  /*9b70*/  MOV R12, 0x9b90 ;  /* 0x00009b90000c7802 */ /* 0x000fe40000000f00 */
[----:B------:R-:W-:Y:S05]  /*9b80*/  CALL.REL.NOINC `($__internal_165_$__cuda_sm70_shflsync_down) ;  /* 0x000003c000007944 */ /* 0x000fea0003c00000 */
[----:B-1----:R-:W-:Y:S01]  /*9b90*/  @!P1 FFMA.FTZ R15, R195, R178, R15 ;  /* 0x000000b2c30f9223 */ /* 0x002fe2000001000f */
[----:B0-----:R-:W-:Y:S01]  /*9ba0*/  HFMA2.MMA R199, -RZ, RZ, 0, 9.5367431640625e-07 ;  /* 0x00000010ffc77435 */ /* 0x001fe200000001ff */
[----:B------:R-:W-:Y:S01]  /*9bb0*/  @!P1 FMUL.FTZ R195, R14, R195 ;  /* 0x000000c30ec39220 */ /* 0x000fe20000410000 */
[----:B------:R-:W-:Y:S02]  /*9bc0*/  MOV R182, 0x1f ;  /* 0x0000001f00b67802 */ /* 0x000fe40000000f00 */
[----:B------:R-:W-:Y:S02]  /*9bd0*/  MOV R201, 0xffffffff ;  /* 0xffffffff00c97802 */ /* 0x000fe40000000f00 */
[----:B------:R-:W-:Y:S02]  /*9be0*/  MOV R178, R195 ;  /* 0x000000c300b27202 */ /* 0x000fe40000000f00 */
[----:B------:R-:W-:Y:S02]  /*9bf0*/  MOV R12, 0x9c10 ;  /* 0x00009c10000c7802 */ /* 0x000fe40000000f00 */
[----:B------:R-:W-:Y:S05]  /*9c00*/  CALL.REL.NOINC `($__internal_165_$__cuda_sm70_shflsync_down) ;  /* 0x0000034000007944 */ /* 0x000fea0003c00000 */
[----:B0-----:R-:W-:Y:S01]  /*9c10*/  HFMA2.MMA R199, -RZ, RZ, 0, 9.5367431640625e-07 ;  /* 0x00000010ffc77435 */ /* 0x001fe200000001ff */
[----:B-1----:R-:W-:-:S02]  /*9c20*/  MOV R14, R178 ;  /* 0x000000b2000e7202 */ /* 0x002fc40000000f00 */
[----:B------:R-:W-:Y:S02]  /*9c30*/  MOV R178, R15 ;  /* 0x0000000f00b27202 */ /* 0x000fe40000000f00 */
[----:B------:R-:W-:Y:S02]  /*9c40*/  MOV R182, 0x1f ;  /* 0x0000001f00b67802 */ /* 0x000fe40000000f00 */
[----:B------:R-:W-:Y:S02]  /*9c50*/  MOV R201, 0xffffffff ;  /* 0xffffffff00c97802 */ /* 0x000fe40000000f00 */
[----:B------:R-:W-:Y:S02]  /*9c60*/  MOV R12, 0x9c80 ;  /* 0x00009c80000c7802 */ /* 0x000fe40000000f00 */
[----:B------:R-:W-:Y:S05]  /*9c70*/  CALL.REL.NOINC `($__internal_165_$__cuda_sm70_shflsync_down) ;  /* 0x000002d000007944 */ /* 0x000fea0003c00000 */
[----:B-1----:R-:W-:Y:S01]  /*9c80*/  @!P0 FFMA.FTZ R15, R195, R178, R15 ;  /* 0x000000b2c30f8223 */ /* 0x002fe2000001000f */
[----:B0-----:R-:W-:Y:S01]  /*9c90*/  HFMA2.MMA R199, -RZ, RZ, 0, 0 ;  /* 0x00000000ffc77435 */ /* 0x001fe200000001ff */
[----:B------:R-:W-:Y:S01]  /*9ca0*/  @!P0 FMUL.FTZ R195, R14, R195 ;  /* 0x000000c30ec38220 */ /* 0x000fe20000410000 */
[----:B------:R-:W-:Y:S02]  /*9cb0*/  MOV R184, 0x1f ;  /* 0x0000001f00b87802 */ /* 0x000fe40000000f00 */
[----:B------:R-:W-:-:S02]  /*9cc0*/  MOV R201, 0xffffffff ;  /* 0xffffffff00c97802 */ /* 0x000fc40000000f00 */
[----:B------:R-:W-:Y:S02]  /*9cd0*/  MOV R186, R195 ;  /* 0x000000c300ba7202 */ /* 0x000fe40000000f00 */
[----:B------:R-:W-:Y:S02]  /*9ce0*/  MOV R12, 0x9d00 ;  /* 0x00009d00000c7802 */ /* 0x000fe40000000f00 */
[----:B------:R-:W-:Y:S05]  /*9cf0*/  CALL.REL.NOINC `($__internal_166_$__cuda_sm70_shflsync_idx_p) ;  /* 0x0000029000007944 */ /* 0x000fea0003c00000 */
[----:B0-----:R-:W-:Y:S01]  /*9d00*/  HFMA2.MMA R199, -RZ, RZ, 0, 0 ;  /* 0x00000000ffc77435 */ /* 0x001fe200000001ff */
[----:B-1----:R-:W-:Y:S02]  /*9d10*/  MOV R14, R184 ;  /* 0x000000b8000e7202 */ /* 0x002fe40000000f00 */
[----:B------:R-:W-:Y:S02]  /*9d20*/  MOV R186, R15 ;  /* 0x0000000f00ba7202 */ /* 0x000fe40000000f00 */
[----:B------:R-:W-:Y:S02]  /*9d30*/  MOV R184, 0x1f ;  /* 0x0000001f00b87802 */ /* 0x000fe40000000f00 */
[----:B------:R-:W-:Y:S02]  /*9d40*/  MOV R201, 0xffffffff ;  /* 0xffffffff00c97802 */ /* 0x000fe40000000f00 */
[----:B------:R-:W-:-:S02]  /*9d50*/  MOV R12, 0x9d70 ;  /* 0x00009d70000c7802 */ /* 0x000fc40000000f00 */
[----:B------:R-:W-:Y:S05]  /*9d60*/  CALL.REL.NOINC `($__internal_166_$__cuda_sm70_shflsync_idx_p) ;  /* 0x0000022000007944 */ /* 0x000fea0003c00000 */
[----:B0-----:R-:W-:Y:S01]  /*9d70*/  HFMA2.MMA R199, -RZ, RZ, 0, 5.9604644775390625e-08 ;  /* 0x00000001ffc77435 */ /* 0x001fe200000001ff */
[----:B------:R-:W-:-:S02]  /*9d80*/  MOV R174, R14 ;  /* 0x0000000e00ae7202 */ /* 0x000fc40000000f00 */
[----:B-1----:R-:W-:Y:S02]  /*9d90*/  MOV R176, R184 ;  /* 0x000000b800b07202 */ /* 0x002fe40000000f00 */
[----:B------:R-:W-:Y:S02]  /*9da0*/  MOV R178, R195 ;  /* 0x000000c300b27202 */ /* 0x000fe40000000f00 */
[----:B------:R-:W-:Y:S02]  /*9db0*/  MOV R182, 0x1f ;  /* 0x0000001f00b67802 */ /* 0x000fe40000000f00 */
[----:B------:R-:W-:Y:S02]  /*9dc0*/  MOV R201, 0xffffffff ;  /* 0xffffffff00c97802 */ /* 0x000fe40000000f00 */
[----:B------:R-:W-:Y:S02]  /*9dd0*/  MOV R12, 0x9df0 ;  /* 0x00009df0000c7802 */ /* 0x000fe40000000f00 */
[----:B------:R-:W-:Y:S05]  /*9de0*/  CALL.REL.NOINC `($__internal_165_$__cuda_sm70_shflsync_down) ;  /* 0x0000016000007944 */ /* 0x000fea0003c00000 */
[----:B0-----:R-:W-:Y:S01]  /*9df0*/  HFMA2.MMA R199, -RZ, RZ, 0, 5.9604644775390625e-08 ;  /* 0x00000001ffc77435 */ /* 0x001fe200000001ff */
[----:B-1----:R-:W-:Y:S02]  /*9e00*/  MOV R14, R178 ;  /* 0x000000b2000e7202 */ /* 0x002fe40000000f00 */
[----:B------:R-:W-:-:S02]  /*9e10*/  MOV R178, R15 ;  /* 0x0000000f00b27202 */ /* 0x000fc40000000f00 */
[----:B------:R-:W-:Y:S02]  /*9e20*/  MOV R182, 0x1f ;  /* 0x0000001f00b67802 */ /* 0x000fe40000000f00 */
[----:B------:R-:W-:Y:S02]  /*9e30*/  MOV R201, 0xffffffff ;  /* 0xffffffff00c97802 */ /* 0x000fe40000000f00 */
[----:B------:R-:W-:Y:S02]  /*9e40*/  MOV R12, 0x9e60 ;  /* 0x00009e60000c7802 */ /* 0x000fe40000000f00 */
[----:B------:R-:W-:Y:S05]  /*9e50*/  CALL.REL.NOINC `($__internal_165_$__cuda_sm70_shflsync_down) ;  /* 0x000000f000007944 */ /* 0x000fea0003c00000 */
[----:B0-----:R-:W-:Y:S01]  /*9e60*/  HFMA2.MMA R199, -RZ, RZ, 0, 0 ;  /* 0x00000000ffc77435 */ /* 0x001fe200000001ff */
[----:B------:R-:W-:Y:S02]  /*9e70*/  MOV R195, R14 ;  /* 0x0000000e00c37202 */ /* 0x000fe40000000f00 */
[----:B------:R-:W-:Y:S02]  /*9e80*/  MOV R186, R16 ;  /* 0x0000001000ba7202 */ /* 0x000fe40000000f00 */
[----:B------:R-:W-:Y:S02]  /*9e90*/  MOV R184, 0x1f ;  /* 0x0000001f00b87802 */ /* 0x000fe40000000f00 */
[----:B------:R-:W-:-:S02]  /*9ea0*/  MOV R201, 0xffffffff ;  /* 0xffffffff00c97802 */ /* 0x000fc40000000f00 */
[----:B------:R-:W-:Y:S02]  /*9eb0*/  MOV R12, 0x9ed0 ;  /* 0x00009ed0000c7802 */ /* 0x000fe40000000f00 */
[----:B-1----:R-:W-:Y:S05]  /*9ec0*/  CALL.REL.NOINC `($__internal_166_$__cuda_sm70_shflsync_idx_p) ;  /* 0x000000c000007944 */ /* 0x002fea0003c00000 */
[----:B0-----:R-:W-:Y:S01]  /*9ed0*/  HFMA2.MMA R199, -RZ, RZ, 0, 0 ;  /* 0x00000000ffc77435 */ /* 0x001fe200000001ff */
[----:B-1----:R-:W-:Y:S02]  /*9ee0*/  MOV R182, R184 ;  /* 0x000000b800b67202 */ /* 0x002fe40000000f00 */
[----:B------:R-:W-:Y:S02]  /*9ef0*/  MOV R186, R17 ;  /* 0x0000001100ba7202 */ /* 0x000fe40000000f00 */
[----:B------:R-:W-:Y:S02]  /*9f00*/  MOV R184, 0x1f ;  /* 0x0000001f00b87802 */ /* 0x000fe40000000f00 */
[----:B------:R-:W-:Y:S02]  /*9f10*/  MOV R201, 0xffffffff ;  /* 0xffffffff00c97802 */ /* 0x000fe40000000f00 */
[----:B------:R-:W-:Y:S02]  /*9f20*/  MOV R12, 0x9f40 ;  /* 0x00009f40000c7802 */ /* 0x000fe40000000f00 */
[----:B------:R-:W-:Y:S05]  /*9f30*/  CALL.REL.NOINC `($__internal_166_$__cuda_sm70_shflsync_idx_p) ;  /* 0x0000005000007944 */ /* 0x000fea0003c00000 */
[----:B01----:R-:W-:Y:S05]  /*9f40*/  BRA `(.L_x_4144) ;  /* 0xffffc03000007947 */ /* 0x003fea000383ffff */
        .weak           $__internal_165_$__cuda_sm70_shflsync_down
        .type           $__internal_165_$__cuda_sm70_shflsync_down,@function
        .size           $__internal_165_$__cuda_sm70_shflsync_down,($__internal_166_$__cuda_sm70_shflsync_idx_p - $__internal_165_$__cuda_sm70_shflsync_down)
$__internal_165_$__cuda_sm70_shflsync_down:
[----:B------:R-:W-:Y:S01]  /*9f50*/  HFMA2.MMA R13, -RZ, RZ, 0, 0 ;  /* 0x00000000ff0d7435 */ /* 0x000fe200000001ff */
[----:B------:R-:W-:Y:S04]  /*9f60*/  WARPSYNC R201 ;  /* 0x000000c900007348 */ /* 0x000fe80003800000 */
[----:B------:R0:W1:Y:S01]  /*9f70*/  SHFL.DOWN PT, R178, R178, R199, R182 ;  /* 0x080000c7b2b27389 */ /* 0x00006200000e00b6 */
[----:B------:R-:W-:Y:S05]  /*9f80*/  RET.REL.NODEC R12 `(_Z25selective_scan_bwd_kernelI32Selective_Scan_bwd_kernel_traitsILi64ELi16ELb1ELb0ELb1ELb1ELb1EN3c108BFloat16EfEEv12SSMParamsBwd) ;  /* 0xffff60700c007950 */ /* 0x000fea0003c3ffff */
        .weak           $__internal_166_$__cuda_sm70_shflsync_idx_p
        .type           $__internal_166_$__cuda_sm70_shflsync_idx_p,@function
        .size           $__internal_166_$__cuda_sm70_shflsync_idx_p,($__internal_167_$__cuda_sm70_shflsync_up - $__internal_166_$__cuda_sm70_shflsync_idx_p)
$__internal_166_$__cuda_sm70_shflsync_idx_p:
[----:B------:R-:W-:Y:S01]  /*9f90*/  MOV R13, 0x0 ;  /* 0x00000000000d7802 */ /* 0x000fe20000000f00 */
[----:B------:R-:W-:Y:S04]  /*9fa0*/  WARPSYNC R201 ;  /* 0x000000c900007348 */ /* 0x000fe80003800000 */
[----:B------:R0:W1:Y:S01]  /*9fb0*/  SHFL.IDX PT, R184, R186, R199, R184 ;  /* 0x000000c7bab87389 */ /* 0x00006200000e00b8 */
[----:B------:R-:W-:Y:S05]  /*9fc0*/  RET.REL.NODEC R12 `(_Z25selective_scan_bwd_kernelI32Selective_Scan_bwd_kernel_traitsILi64ELi16ELb1ELb0ELb1ELb1ELb1EN3c108BFloat16EfEEv12SSMParamsBwd) ;  /* 0xffff60300c007950 */ /* 0x000fea0003c3ffff */
        .weak           $__internal_167_$__cuda_sm70_shflsync_up
        .type           $__internal_167_$__cuda_sm70_shflsync_up,@function
        .size           $__internal_167_$__cuda_sm70_shflsync_up,(.L_x_8979 - $__internal_167_$__cuda_sm70_shflsync_up)
$__internal_167_$__cuda_sm70_shflsync_up:
[----:B------:R-:W-:Y:S01]  /*9fd0*/  HFMA2.MMA R13, -RZ, RZ, 0, 0 ;  /* 0x00000000ff0d7435 */ /* 0x000fe200000001ff */
[----:B------:R-:W-:Y:S04]  /*9fe0*/  WARPSYNC R201 ;  /* 0x000000c900007348 */ /* 0x000fe80003800000 */
[----:B------:R0:W1:Y:S01]  /*9ff0*/  SHFL.UP PT, R182, R182, R199, R184 ;  /* 0x040000c7b6b67389 */ /* 0x00006200000e00b8 */
[----:B------:R-:W-:Y:S05]  /*a000*/  RET.REL.NODEC R12 `(_Z25selective_scan_bwd_kernelI32Selective_Scan_bwd_kernel_traitsILi64ELi16ELb1ELb0ELb1ELb1ELb1EN3c108BFloat16EfEEv12SSMParamsBwd) ;  /* 0xffff5ff00c007950 */ /* 0x000fea0003c3ffff */
.L_x_4145:
        /* <DEDUP_REMOVED lines=15> */
.L_x_8979:


//--------------------- .text._Z25selective_scan_bwd_kernelI32Selective_Scan_bwd_kernel_traitsILi64ELi16ELb1ELb1ELb0ELb0ELb0EN3c108BFloat16EfEEv12SSMParamsBwd --------------------------
	.section	.text._Z25selective_scan_bwd_kernelI32Selective_Scan_bwd_kernel_traitsILi64ELi16ELb1ELb1ELb0ELb0ELb0EN3c108BFloat16EfEEv12SSMParamsBwd,"ax",@progbits
	.sectioninfo	@"SHI_REGISTERS=203"
	.align	128
        .global         _Z25selective_scan_bwd_kernelI32Selective_Scan_bwd_kernel_traitsILi64ELi16ELb1ELb1ELb0ELb0ELb0EN3c108BFloat16EfEEv12SSMParamsBwd
        .type           _Z25selective_scan_bwd_kernelI32Selective_Scan_bwd_kernel_traitsILi64ELi16ELb1ELb1ELb0ELb0ELb0EN3c108BFloat16EfEEv12SSMParamsBwd,@function
        .size           _Z25selective_scan_bwd_kernelI32Selective_Scan_bwd_kernel_traitsILi64ELi16ELb1ELb1ELb0ELb0ELb0EN3c108BFloat16EfEEv12SSMParamsBwd,(.L_x_8982 - _Z25selective_scan_bwd_kernelI32Selective_Scan_bwd_kernel_traitsILi64ELi16ELb1ELb1ELb0ELb0ELb0EN3c108BFloat16EfEEv12SSMParamsBwd)
        .other          _Z25selective_scan_bwd_kernelI32Selective_Scan_bwd_kernel_traitsILi64ELi16ELb1ELb1ELb0ELb0ELb0EN3c108BFloat16EfEEv12SSMParamsBwd,@"STO_CUDA_ENTRY STV_DEFAULT"
_Z25selective_scan_bwd_kernelI32Selective_Scan_bwd_kernel_traitsILi64ELi16ELb1ELb1ELb0ELb0ELb0EN3c108BFloat16EfEEv12SSMParamsBwd:
.text._Z25selective_scan_bwd_kernelI32Selective_Scan_bwd_kernel_traitsILi64ELi16ELb1ELb1ELb0ELb0ELb0EN3c108BFloat16EfEEv12SSMParamsBwd:
        /* <DEDUP_REMOVED lines=16> */
[C---:B------:R-:W-:Y:S02]  /*0100*/  @P1 LEA.HI.X R5, R57.reuse, c[0x0][0x254], R56, 0x2, P3 ;  /* 0x0000950039051a11 */ /* 0x040fe400018f1438 */
        /* <DEDUP_REMOVED lines=13> */
[C---:B------:R-:W-:Y:S01]  /*01e0*/  IMAD R13, R53.reuse, c[0x0][0x194], R10 ;  /* 0x00006500350d7a24 */ /* 0x040fe200078e020a */
        /* <DEDUP_REMOVED lines=88> */
[----:B------:R-:W-:Y:S02]  /*0770*/  MOV R50, RZ ;  /* 0x000000ff00327202 */ /* 0x000fe40000000f00 */
[----:B0-----:R-:W-:-:S04]  /*0780*/  SHF.R.S32.HI R5, RZ, 0x1f, R48 ;  /* 0x0000001fff057819 */ /* 0x001fc80000011430 */
[----:B------:R-:W-:-:S04]  /*0790*/  LEA.HI R5, R5, R48, RZ, 0x5 ;  /* 0x0000003005057211 */ /* 0x000fc800078f28ff */
[----:B-1----:R-:W-:Y:S02]  /*07a0*/  SHF.R.S32.HI R36, RZ, 0x5, R5 ;  /* 0x00000005ff247819 */ /* 0x002fe40000011405 */
.L_x_4197:
        /* <DEDUP_REMOVED lines=112> */
[-C--:B------:R-:W-:Y:S01]  /*0eb0*/  FMUL.FTZ R94, R0, R55.reuse ;  /* 0x00000037005e7220 */ /* 0x080fe20000410000 */
[----:B------:R-:W-:Y:S01]  /*0ec0*/  PRMT R120, RZ, 0x7610, R67 ;  /* 0x00007610ff787816 */ /* 0x000fe20000000043 */
[----:B------:R-:W-:Y:S02]  /*0ed0*/  FADD.FTZ R106, R63, R54 ;  /* 0x000000363f6a7221 */ /* 0x000fe40000010000 */
        /* <DEDUP_REMOVED lines=32> */
[----:B------:R-:W-:-:S02]  /*10e0*/  MOV R69, RZ ;  /* 0x000000ff00457202 */ /* 0x000fc40000000f00 */
[----:B------:R-:W-:Y:S01]  /*10f0*/  MOV R65, RZ ;  /* 0x000000ff00417202 */ /* 0x000fe20000000f00 */
[----:B------:R-:W-:Y:S05]  /*1100*/  BRA `(.L_x_4148) ;  /* 0x000036c000007947 */ /* 0x000fea0003800000 */
.L_x_4147:
[----:B------:R-:W-:Y:S01]  /*1110*/  HFMA2.MMA R63, -RZ, RZ, 0, 0 ;  /* 0x00000000ff3f7435 */ /* 0x000fe200000001ff */
[----:B------:R-:W-:Y:S01]  /*1120*/  MOV R86, RZ ;  /* 0x000000ff00567202 */ /* 0x000fe20000000f00 */
[----:B------:R-:W-:Y:S01]  /*1130*/  HFMA2.MMA R61, -RZ, RZ, 0, 0 ;  /* 0x00000000ff3d7435 */ /* 0x000fe200000001ff */
[----:B------:R-:W-:Y:S01]  /*1140*/  CS2R R70, SRZ ;  /* 0x0000000000467805 */ /* 0x000fe2000001ff00 */
        /* <DEDUP_REMOVED lines=9> */
[----:B------:R-:W-:-:S02]  /*11e0*/  MOV R67, RZ ;  /* 0x000000ff00437202 */ /* 0x000fc40000000f00 */
.L_x_4196:
[----:B------:R-:W-:Y:S01]  /*11f0*/  IMAD R14, R56, c[0x0][0x180], RZ ;  /* 0x00006000380e7a24 */ /* 0x000fe200078e02ff */
[----:B------:R-:W-:Y:S01]  /*1200*/  SHF.R.S32.HI R117, RZ, 0x1f, R63 ;  /* 0x0000001fff757819 */ /* 0x000fe2000001143f */
[----:B------:R-:W-:-:S04]  /*1210*/  IMAD.WIDE.U32 R12, R57, c[0x0][0x180], RZ ;  /* 0x00006000390c7a25 */ /* 0x000fc800078e00ff */
[----:B------:R-:W-:Y:S02]  /*1220*/  IMAD R15, R57, c[0x0][0x184], R14 ;  /* 0x00006100390f7a24 */ /* 0x000fe400078e020e */
[----:B------:R-:W-:Y:S02]  /*1230*/  IMAD R16, R117, c[0x0][0x188], RZ ;  /* 0x0000620075107a24 */ /* 0x000fe400078e02ff */
[----:B------:R-:W-:Y:S02]  /*1240*/  IMAD.IADD R13, R13, 0x1, R15 ;  /* 0x000000010d0d7824 */ /* 0x000fe400078e020f */
[----:B------:R-:W-:Y:S02]  /*1250*/  IMAD R18, R117, c[0x0][0x1a0], RZ ;  /* 0x0000680075127a24 */ /* 0x000fe400078e02ff */
[C---:B------:R-:W-:Y:S02]  /*1260*/  IMAD R17, R63.reuse, c[0x0][0x18c], R16 ;  /* 0x000063003f117a24 */ /* 0x040fe400078e0210 */
[----:B------:R-:W-:-:S04]  /*1270*/  IMAD.WIDE.U32 R12, R63, c[0x0][0x188], R12 ;  /* 0x000062003f0c7a25 */ /* 0x000fc800078e000c */
[----:B------:R-:W-:Y:S01]  /*1280*/  IMAD.WIDE.U32 R14, R63, c[0x0][0x1a0], RZ ;  /* 0x000068003f0e7a25 */ /* 0x000fe200078e00ff */
[----:B------:R-:W-:Y:S02]  /*1290*/  IADD3 R13, R13, R17, RZ ;  /* 0x000000110d0d7210 */ /* 0x000fe40007ffe0ff */
[----:B------:R-:W-:Y:S01]  /*12a0*/  LEA R122, P0, R12, c[0x0][0x220], 0x2 ;  /* 0x000088000c7a7a11 */ /* 0x000fe200078010ff */
[----:B------:R-:W-:Y:S01]  /*12b0*/  IMAD R19, R63, c[0x0][0x1a4], R18 ;  /* 0x000069003f137a24 */ /* 0x000fe200078e0212 */
[----:B------:R-:W-:Y:S02]  /*12c0*/  LEA R24, P1, R14, R40, 0x1 ;  /* 0x000000280e187211 */ /* 0x000fe400078208ff */
[----:B------:R-:W-:Y:S02]  /*12d0*/  LEA.HI.X R123, R12, c[0x0][0x224], R13, 0x2, P0 ;  /* 0x000089000c7b7a11 */ /* 0x000fe400000f140d */
[----:B------:R-:W-:-:S03]  /*12e0*/  IADD3 R15, R15, R19, RZ ;  /* 0x000000130f0f7210 */ /* 0x000fc60007ffe0ff */
[----:B------:R0:W2:Y:S01]  /*12f0*/  LDG.E R59, [R122.64] ;  /* 0x000000047a3b7981 */ /* 0x0000a2000c1e1900 */
[----:B------:R-:W-:-:S05]  /*1300*/  LEA.HI.X R25, R14, R39, R15, 0x1, P1 ;  /* 0x000000270e197211 */ /* 0x000fca00008f0c0f */
[----:B------:R-:W-:-:S05]  /*1310*/  IMAD.WIDE R24, R35, 0x10, R24 ;  /* 0x0000001023187825 */ /* 0x000fca00078e0218 */
[----:B------:R1:W3:Y:S04]  /*1320*/  LDG.E.128 R12, [R24.64] ;  /* 0x00000004180c7981 */ /* 0x0002e8000c1e1d00 */
[----:B------:R1:W4:Y:S01]  /*1330*/  LDG.E.128 R16, [R24.64+0x200] ;  /* 0x0002000418107981 */ /* 0x000322000c1e1d00 */
[----:B------:R-:W-:Y:S02]  /*1340*/  IMAD R126, R56, c[0x0][0x1b8], RZ ;  /* 0x00006e00387e7a24 */ /* 0x000fe400078e02ff */
[----:B------:R-:W-:-:S04]  /*1350*/  IMAD.WIDE.U32 R124, R57, c[0x0][0x1b8], RZ ;  /* 0x00006e00397c7a25 */ /* 0x000fc800078e00ff */
[----:B------:R-:W-:Y:S02]  /*1360*/  IMAD R113, R57, c[0x0][0x1bc], R126 ;  /* 0x00006f0039717a24 */ /* 0x000fe400078e027e */
[----:B------:R-:W-:-:S03]  /*1370*/  IMAD R126, R117, c[0x0][0x1c0], RZ ;  /* 0x00007000757e7a24 */ /* 0x000fc600078e02ff */
[----:B------:R-:W-:Y:S02]  /*1380*/  IADD3 R125, R125, R113, RZ ;  /* 0x000000717d7d7210 */ /* 0x000fe40007ffe0ff */
[----:B------:R-:W-:Y:S01]  /*1390*/  IADD3 R113, R38, -0x1, RZ ;  /* 0xffffffff26717810 */ /* 0x000fe20007ffe0ff */
[C---:B------:R-:W-:Y:S01]  /*13a0*/  IMAD R117, R63.reuse, c[0x0][0x1c4], R126 ;  /* 0x000071003f757a24 */ /* 0x040fe200078e027e */
[----:B------:R-:W-:Y:S01]  /*13b0*/  ISETP.NE.AND P1, PT, R48, RZ, PT ;  /* 0x000000ff3000720c */ /* 0x000fe20003f25270 */
[----:B-1----:R-:W-:Y:S01]  /*13c0*/  IMAD.WIDE.U32 R24, R63, c[0x0][0x1c0], R124 ;  /* 0x000070003f187a25 */ /* 0x002fe200078e007c */
[----:B------:R-:W-:-:S04]  /*13d0*/  LEA.HI R115, R113, R113, RZ, 0x1 ;  /* 0x0000007171737211 */ /* 0x000fc800078f08ff */
[----:B0-----:R-:W-:Y:S02]  /*13e0*/  LOP3.LUT R122, R115, 0xfffffe, RZ, 0xc0, !PT ;  /* 0x00fffffe737a7812 */ /* 0x001fe400078ec0ff */
[----:B------:R-:W-:Y:S02]  /*13f0*/  IADD3 R25, R25, R117, RZ ;  /* 0x0000007519197210 */ /* 0x000fe40007ffe0ff */
[C---:B------:R-:W-:Y:S02]  /*1400*/  LEA R124, P2, R24.reuse, c[0x0][0x230], 0x2 ;  /* 0x00008c00187c7a11 */ /* 0x040fe400078410ff */
[----:B------:R-:W-:Y:S02]  /*1410*/  IADD3 R122, R113, -R122, RZ ;  /* 0x8000007a717a7210 */ /* 0x000fe40007ffe0ff */
[----:B------:R-:W-:Y:S02]  /*1420*/  LEA.HI.X R125, R24, c[0x0][0x234], R25, 0x2, P2 ;  /* 0x00008d00187d7a11 */ /* 0x000fe400010f1419 */
[----:B------:R-:W-:-:S02]  /*1430*/  SHF.L.U32 R24, R48, 0x1, RZ ;  /* 0x0000000130187819 */ /* 0x000fc400000006ff */
[----:B------:R-:W-:Y:S01]  /*1440*/  IADD3 R115, R48, 0x200, RZ ;  /* 0x0000020030737810 */ /* 0x000fe20007ffe0ff */
[----:B------:R-:W-:Y:S01]  /*1450*/  @!P1 IMAD R115, R122, 0x100, R63 ;  /* 0x000001007a739824 */ /* 0x000fe200078e023f */
[----:B------:R-:W-:-:S04]  /*1460*/  LOP3.LUT R122, R24, 0xffffffc0, RZ, 0xc0, !PT ;  /* 0xffffffc0187a7812 */ /* 0x000fc800078ec0ff */
[----:B------:R-:W-:Y:S02]  /*1470*/  IADD3 R113, R47, R47, R122 ;  /* 0x0000002f2f717210 */ /* 0x000fe40007ffe07a */
[----:B------:R-:W-:Y:S02]  /*1480*/  LOP3.LUT P0, RZ, R48, 0x1f, RZ, 0xc0, !PT ;  /* 0x0000001f30ff7812 */ /* 0x000fe4000780c0ff */
[----:B------:R-:W-:Y:S02]  /*1490*/  SHF.L.U32 R115, R115, 0x2, RZ ;  /* 0x0000000273737819 */ /* 0x000fe400000006ff */
[----:B------:R-:W-:Y:S02]  /*14a0*/  ISETP.LT.OR P0, PT, R38, 0x2, P0 ;  /* 0x000000022600780c */ /* 0x000fe40000701670 */
[----:B------:R-:W-:-:S11]  /*14b0*/  MOV R25, RZ ;  /* 0x000000ff00197202 */ /* 0x000fd60000000f00 */
[----:B------:R-:W-:-:S05]  /*14c0*/  @!P0 IADD3 R24, R38, -0x2, RZ ;  /* 0xfffffffe26188810 */ /* 0x000fca0007ffe0ff */
[----:B------:R-:W-:Y:S01]  /*14d0*/  @!P0 IMAD R123, R24, c[0x0][0x16c], R63 ;  /* 0x00005b00187b8a24 */ /* 0x000fe200078e023f */
[----:B------:R-:W-:-:S03]  /*14e0*/  MOV R24, 0x3f800000 ;  /* 0x3f80000000187802 */ /* 0x000fc60000000f00 */
[----:B------:R-:W-:Y:S01]  /*14f0*/  @!P0 IMAD.WIDE R122, R123, 0x8, R22 ;  /* 0x000000087b7a8825 */ /* 0x000fe200078e0216 */
[----:B------:R-:W-:Y:S02]  /*1500*/  PRMT R148, RZ, 0x5410, R6 ;  /* 0x00005410ff947816 */ /* 0x000fe40000000006 */
[----:B------:R-:W-:-:S03]  /*1510*/  PRMT R152, RZ, 0x5410, R8 ;  /* 0x00005410ff987816 */ /* 0x000fc60000000008 */
[----:B------:R-:W-:Y:S01]  /*1520*/  FMUL.FTZ R148, R107, R148 ;  /* 0x000000946b947220 */ /* 0x000fe20000410000 */
[----:B------:R-:W-:-:S05]  /*1530*/  PRMT R154, RZ, 0x5410, R9 ;  /* 0x00005410ff9a7816 */ /* 0x000fca0000000009 */
        /* <DEDUP_REMOVED lines=13> */
[----:B------:R-:W-:Y:S01]  /*1610*/  BSSY B0, `(.L_x_4149) ;  /* 0x0000082000007945 */ /* 0x000fe20003800000 */
[----:B--2---:R-:W-:-:S04]  /*1620*/  FMUL.FTZ R147, R59, 1.4426950216293334961 ;  /* 0x3fb8aa3b3b937820 */ /* 0x004fc80000410000 */
[----:B------:R-:W-:Y:S01]  /*1630*/  FMUL.FTZ R146, R111, R147 ;  /* 0x000000936f927220 */ /* 0x000fe20000410000 */
[----:B---3--:R-:W-:Y:S05]  /*1640*/  STS.128 [R34.X16], R12 ;  /* 0x0000000c22007388 */ /* 0x008fea000000cc00 */
[----:B------:R-:W0:Y:S01]  /*1650*/  MUFU.EX2 R146, R146 ;  /* 0x0000009200927308 */ /* 0x000e220000000800 */
[----:B----4-:R-:W-:Y:S01]  /*1660*/  STS.128 [R34.X16+0x200], R16 ;  /* 0x0002001022007388 */ /* 0x010fe2000000cc00 */
[----:B------:R-:W-:-:S06]  /*1670*/  NOP ;  /* 0x0000000000007918 */ /* 0x000fcc0000000000 */
[----:B------:R-:W1:Y:S04]  /*1680*/  LDS.128 R12, [R113.X16] ;  /* 0x00000000710c7984 */ /* 0x000e68000000cc00 */
[----:B------:R1:W2:Y:S04]  /*1690*/  LDS.128 R16, [R113.X16+0x10] ;  /* 0x0000100071107984 */ /* 0x0002a8000000cc00 */
[----:B------:R3:W5:Y:S04]  /*16a0*/  LDG.E R129, [R124.64] ;  /* 0x000000047c817981 */ /* 0x000768000c1e1900 */
[----:B0-----:R0:W-:Y:S04]  /*16b0*/  STS [R115+0x1d10], R146 ;  /* 0x001d109273007388 */ /* 0x0011e80000000800 */
[----:B------:R-:W-:Y:S01]  /*16c0*/  BAR.SYNC.DEFER_BLOCKING 0x0 ;  /* 0x0000000000007b1d */ /* 0x000fe20000010000 */
[----:B------:R-:W-:-:S02]  /*16d0*/  FMUL.FTZ R127, R118, R147 ;  /* 0x00000093767f7220 */ /* 0x000fc40000410000 */
[-C--:B------:R-:W-:Y:S02]  /*16e0*/  FMUL.FTZ R126, R109, R147.reuse ;  /* 0x000000936d7e7220 */ /* 0x080fe40000410000 */
[-C--:B------:R-:W-:Y:S02]  /*16f0*/  FMUL.FTZ R136, R116, R147.reuse ;  /* 0x0000009374887220 */ /* 0x080fe40000410000 */
[----:B------:R-:W4:Y:S01]  /*1700*/  MUFU.EX2 R127, R127 ;  /* 0x0000007f007f7308 */ /* 0x000f220000000800 */
[----:B------:R-:W-:-:S07]  /*1710*/  FMUL.FTZ R137, R107, R147 ;  /* 0x000000936b897220 */ /* 0x000fce0000410000 */
[----:B------:R-:W2:Y:S01]  /*1720*/  MUFU.EX2 R126, R126 ;  /* 0x0000007e007e7308 */ /* 0x000ea20000000800 */
[----:B------:R-:W-:Y:S01]  /*1730*/  FMUL.FTZ R138, R114, R147 ;  /* 0x00000093728a7220 */ /* 0x000fe20000410000 */
[--C-:B-1----:R-:W-:Y:S01]  /*1740*/  PRMT R113, RZ, 0x5410, R12.reuse ;  /* 0x00005410ff717816 */ /* 0x102fe2000000000c */
[----:B------:R1:W5:Y:S01]  /*1750*/  @!P0 LDG.E.64 R24, [R122.64] ;  /* 0x000000047a188981 */ /* 0x000362000c1e1b00 */
[----:B0-----:R-:W-:Y:S02]  /*1760*/  PRMT R115, RZ, 0x7610, R12 ;  /* 0x00007610ff737816 */ /* 0x001fe4000000000c */
[--C-:B------:R-:W-:Y:S02]  /*1770*/  PRMT R117, RZ, 0x5410, R13.reuse ;  /* 0x00005410ff757816 */ /* 0x100fe4000000000d */
[----:B------:R-:W-:Y:S02]  /*1780*/  PRMT R121, RZ, 0x7610, R13 ;  /* 0x00007610ff797816 */ /* 0x000fe4000000000d */
[----:B------:R-:W-:-:S02]  /*1790*/  PRMT R12, RZ, 0x5410, R4 ;  /* 0x00005410ff0c7816 */ /* 0x000fc40000000004 */
[----:B------:R-:W-:Y:S02]  /*17a0*/  PRMT R13, RZ, 0x7610, R4 ;  /* 0x00007610ff0d7816 */ /* 0x000fe40000000004 */
[--C-:B------:R-:W-:Y:S02]  /*17b0*/  PRMT R119, RZ, 0x5410, R14.reuse ;  /* 0x00005410ff777816 */ /* 0x100fe4000000000e */
[----:B-1----:R-:W-:Y:S02]  /*17c0*/  PRMT R123, RZ, 0x7610, R14 ;  /* 0x00007610ff7b7816 */ /* 0x002fe4000000000e */
[--C-:B--2---:R-:W-:Y:S02]  /*17d0*/  PRMT R128, RZ, 0x5410, R17.reuse ;  /* 0x00005410ff807816 */ /* 0x104fe40000000011 */
[----:B------:R-:W-:Y:S02]  /*17e0*/  PRMT R132, RZ, 0x7610, R17 ;  /* 0x00007610ff847816 */ /* 0x000fe40000000011 */
[----:B------:R-:W-:-:S02]  /*17f0*/  PRMT R14, RZ, 0x5410, R5 ;  /* 0x00005410ff0e7816 */ /* 0x000fc40000000005 */
[----:B------:R-:W-:Y:S01]  /*1800*/  PRMT R17, RZ, 0x7610, R6 ;  /* 0x00007610ff117816 */ /* 0x000fe20000000006 */
[----:B------:R-:W0:Y:S01]  /*1810*/  MUFU.EX2 R136, R136 ;  /* 0x0000008800887308 */ /* 0x000e220000000800 */
[--C-:B---3--:R-:W-:Y:S01]  /*1820*/  PRMT R124, RZ, 0x5410, R16.reuse ;  /* 0x00005410ff7c7816 */ /* 0x108fe20000000010 */
        /* <DEDUP_REMOVED lines=8> */
[----:B------:R-:W1:Y:S01]  /*18b0*/  MUFU.EX2 R137, R137 ;  /* 0x0000008900897308 */ /* 0x000e620000000800 */
[----:B------:R-:W-:-:S02]  /*18c0*/  FMUL.FTZ R17, R113, R12 ;  /* 0x0000000c71117220 */ /* 0x000fc40000410000 */
[----:B------:R-:W-:Y:S02]  /*18d0*/  FMUL.FTZ R16, R115, R16 ;  /* 0x0000001073107220 */ /* 0x000fe40000410000 */
[----:B------:R-:W-:Y:S02]  /*18e0*/  FMUL.FTZ R139, R105, R147 ;  /* 0x00000093698b7220 */ /* 0x000fe40000410000 */
[----:B------:R-:W-:Y:S01]  /*18f0*/  FMUL.FTZ R151, R117, R14 ;  /* 0x0000000e75977220 */ /* 0x000fe20000410000 */
[----:B------:R-:W2:Y:S01]  /*1900*/  MUFU.EX2 R138, R138 ;  /* 0x0000008a008a7308 */ /* 0x000ea20000000800 */
[----:B------:R-:W-:Y:S02]  /*1910*/  FMUL.FTZ R142, R116, R15 ;  /* 0x0000000f748e7220 */ /* 0x000fe40000410000 */
[-C--:B----4-:R-:W-:Y:S02]  /*1920*/  FMUL.FTZ R143, R146, R127.reuse ;  /* 0x0000007f928f7220 */ /* 0x090fe40000410000 */
[----:B------:R-:W-:Y:S01]  /*1930*/  FFMA.FTZ R14, R17, R127, R16 ;  /* 0x0000007f110e7223 */ /* 0x000fe20000010010 */
[--C-:B------:R-:W-:Y:S01]  /*1940*/  PRMT R131, RZ, 0x5410, R18.reuse ;  /* 0x00005410ff837816 */ /* 0x100fe20000000012 */
[----:B------:R-:W-:Y:S01]  /*1950*/  FMUL.FTZ R140, R112, R147 ;  /* 0x00000093708c7220 */ /* 0x000fe20000410000 */
[----:B------:R-:W-:Y:S01]  /*1960*/  PRMT R134, RZ, 0x7610, R18 ;  /* 0x00007610ff867816 */ /* 0x000fe20000000012 */
[----:B------:R-:W3:Y:S01]  /*1970*/  MUFU.EX2 R139, R139 ;  /* 0x0000008b008b7308 */ /* 0x000ee20000000800 */
[----:B------:R-:W-:Y:S01]  /*1980*/  PRMT R18, RZ, 0x5410, R7 ;  /* 0x00005410ff127816 */ /* 0x000fe20000000007 */
[----:B------:R-:W-:-:S02]  /*1990*/  FMUL.FTZ R149, R121, R142 ;  /* 0x0000008e79957220 */ /* 0x000fc40000410000 */
[C---:B------:R-:W-:Y:S02]  /*19a0*/  FMUL.FTZ R143, R126.reuse, R143 ;  /* 0x0000008f7e8f7220 */ /* 0x040fe40000410000 */
[----:B------:R-:W-:Y:S01]  /*19b0*/  FFMA.FTZ R14, R126, R14, R151 ;  /* 0x0000000e7e0e7223 */ /* 0x000fe20000010097 */
[--C-:B------:R-:W-:Y:S01]  /*19c0*/  PRMT R133, RZ, 0x5410, R19.reuse ;  /* 0x00005410ff857816 */ /* 0x100fe20000000013 */
[C---:B------:R-:W-:Y:S01]  /*19d0*/  FMUL.FTZ R141, R103.reuse, R147 ;  /* 0x00000093678d7220 */ /* 0x040fe20000410000 */
[----:B------:R-:W-:Y:S01]  /*19e0*/  PRMT R135, RZ, 0x7610, R19 ;  /* 0x00007610ff877816 */ /* 0x000fe20000000013 */
[----:B------:R-:W-:Y:S01]  /*19f0*/  FMUL.FTZ R15, R103, R152 ;  /* 0x00000098670f7220 */ /* 0x000fe20000410000 */
[----:B------:R-:W-:Y:S01]  /*1a00*/  ISETP.NE.AND P0, PT, R48, 0x3f, PT ;  /* 0x0000003f3000780c */ /* 0x000fe20003f05270 */
[----:B------:R-:W4:Y:S01]  /*1a10*/  MUFU.EX2 R140, R140 ;  /* 0x0000008c008c7308 */ /* 0x000f220000000800 */
[----:B------:R-:W-:Y:S01]  /*1a20*/  PRMT R19, RZ, 0x7610, R7 ;  /* 0x00007610ff137816 */ /* 0x000fe20000000007 */
[----:B------:R-:W-:-:S02]  /*1a30*/  FMUL.FTZ R148, R119, R148 ;  /* 0x0000009477947220 */ /* 0x000fc40000410000 */
[C---:B0-----:R-:W-:Y:S02]  /*1a40*/  FMUL.FTZ R152, R136.reuse, R143 ;  /* 0x0000008f88987220 */ /* 0x041fe40000410000 */
[----:B------:R-:W-:Y:S02]  /*1a50*/  FFMA.FTZ R14, R136, R14, R149 ;  /* 0x0000000e880e7223 */ /* 0x000fe40000010095 */
[----:B------:R-:W-:Y:S02]  /*1a60*/  FMUL.FTZ R13, R105, R18 ;  /* 0x00000012690d7220 */ /* 0x000fe40000410000 */
[----:B------:R-:W-:Y:S01]  /*1a70*/  FMUL.FTZ R18, R110, R147 ;  /* 0x000000936e127220 */ /* 0x000fe20000410000 */
[----:B------:R-:W0:Y:S01]  /*1a80*/  MUFU.EX2 R141, R141 ;  /* 0x0000008d008d7308 */ /* 0x000e220000000800 */
[----:B------:R-:W-:Y:S02]  /*1a90*/  FMUL.FTZ R153, R123, R144 ;  /* 0x000000907b997220 */ /* 0x000fe40000410000 */
[----:B-1----:R-:W-:-:S02]  /*1aa0*/  FMUL.FTZ R145, R137, R152 ;  /* 0x0000009889917220 */ /* 0x002fc40000410000 */
[----:B------:R-:W-:Y:S02]  /*1ab0*/  FFMA.FTZ R14, R137, R14, R148 ;  /* 0x0000000e890e7223 */ /* 0x000fe40000010094 */
[----:B------:R-:W-:Y:S02]  /*1ac0*/  FMUL.FTZ R150, R112, R19 ;  /* 0x0000001370967220 */ /* 0x000fe40000410000 */
[----:B------:R-:W-:Y:S01]  /*1ad0*/  FMUL.FTZ R19, R101, R147 ;  /* 0x0000009365137220 */ /* 0x000fe20000410000 */
[----:B------:R-:W1:Y:S01]  /*1ae0*/  MUFU.EX2 R18, R18 ;  /* 0x0000001200127308 */ /* 0x000e620000000800 */
[----:B------:R-:W-:Y:S02]  /*1af0*/  FMUL.FTZ R152, R122, R13 ;  /* 0x0000000d7a987220 */ /* 0x000fe40000410000 */
[C---:B--2---:R-:W-:Y:S02]  /*1b00*/  FMUL.FTZ R154, R138.reuse, R145 ;  /* 0x000000918a9a7220 */ /* 0x044fe40000410000 */
[----:B------:R-:W-:-:S02]  /*1b10*/  FFMA.FTZ R14, R138, R14, R153 ;  /* 0x0000000e8a0e7223 */ /* 0x000fc40000010099 */
[-C--:B------:R-:W-:Y:S01]  /*1b20*/  FMUL.FTZ R12, R108, R147.reuse ;  /* 0x000000936c0c7220 */ /* 0x080fe20000410000 */
[----:B------:R-:W2:Y:S01]  /*1b30*/  MUFU.EX2 R19, R19 ;  /* 0x0000001300137308 */ /* 0x000ea20000000800 */
[----:B------:R-:W-:Y:S02]  /*1b40*/  FMUL.FTZ R155, R125, R150 ;  /* 0x000000967d9b7220 */ /* 0x000fe40000410000 */
[C---:B---3--:R-:W-:Y:S01]  /*1b50*/  FMUL.FTZ R13, R139.reuse, R154 ;  /* 0x0000009a8b0d7220 */ /* 0x048fe20000410000 */
[----:B------:R3:W3:Y:S01]  /*1b60*/  @P0 LDS R150, [R48.X4+0x2514] ;  /* 0x0025140030960984 */ /* 0x0006e20000004800 */
[----:B------:R-:W-:Y:S02]  /*1b70*/  FFMA.FTZ R14, R139, R14, R152 ;  /* 0x0000000e8b0e7223 */ /* 0x000fe40000010098 */
[----:B------:R-:W-:Y:S01]  /*1b80*/  FMUL.FTZ R143, R99, R147 ;  /* 0x00000093638f7220 */ /* 0x000fe20000410000 */
[----:B------:R0:W1:Y:S01]  /*1b90*/  MUFU.EX2 R142, R12 ;  /* 0x0000000c008e7308 */ /* 0x0000620000000800 */
[----:B------:R-:W-:-:S02]  /*1ba0*/  FMUL.FTZ R154, R124, R15 ;  /* 0x0000000f7c9a7220 */ /* 0x000fc40000410000 */
[----:B----4-:R-:W-:Y:S02]  /*1bb0*/  FFMA.FTZ R14, R140, R14, R155 ;  /* 0x0000000e8c0e7223 */ /* 0x010fe4000001009b */
[----:B------:R-:W-:Y:S02]  /*1bc0*/  FMUL.FTZ R144, R106, R147 ;  /* 0x000000936a907220 */ /* 0x000fe40000410000 */
[----:B0-----:R-:W-:Y:S01]  /*1bd0*/  FMUL.FTZ R12, R140, R13 ;  /* 0x0000000d8c0c7220 */ /* 0x001fe20000410000 */
[----:B------:R-:W0:Y:S01]  /*1be0*/  MUFU.EX2 R143, R143 ;  /* 0x0000008f008f7308 */ /* 0x000e220000000800 */
[----:B------:R-:W-:Y:S02]  /*1bf0*/  FMUL.FTZ R157, R130, R157 ;  /* 0x0000009d829d7220 */ /* 0x000fe40000410000 */
[C---:B------:R-:W-:Y:S02]  /*1c00*/  FMUL.FTZ R13, R141.reuse, R12 ;  /* 0x0000000c8d0d7220 */ /* 0x040fe40000410000 */
[----:B------:R-:W-:-:S02]  /*1c10*/  FFMA.FTZ R14, R141, R14, R154 ;  /* 0x0000000e8d0e7223 */ /* 0x000fc4000001009a */
[----:B------:R-:W-:Y:S01]  /*1c20*/  FMUL.FTZ R145, R97, R147 ;  /* 0x0000009361917220 */ /* 0x000fe20000410000 */
[----:B------:R-:W4:Y:S01]  /*1c30*/  MUFU.EX2 R144, R144 ;  /* 0x0000009000907308 */ /* 0x000f220000000800 */
[----:B------:R-:W-:Y:S02]  /*1c40*/  FMUL.FTZ R156, R128, R159 ;  /* 0x0000009f809c7220 */ /* 0x000fe40000410000 */
[C---:B-1----:R-:W-:Y:S02]  /*1c50*/  FMUL.FTZ R12, R18.reuse, R13 ;  /* 0x0000000d120c7220 */ /* 0x042fe40000410000 */
[----:B------:R-:W-:Y:S02]  /*1c60*/  FFMA.FTZ R14, R18, R14, R157 ;  /* 0x0000000e120e7223 */ /* 0x000fe4000001009d */
[----:B------:R-:W-:Y:S01]  /*1c70*/  FMUL.FTZ R147, R104, R147 ;  /* 0x0000009368937220 */ /* 0x000fe20000410000 */
[----:B------:R-:W1:Y:S01]  /*1c80*/  MUFU.EX2 R145, R145 ;  /* 0x0000009100917308 */ /* 0x000e620000000800 */
[----:B------:R-:W-:-:S02]  /*1c90*/  FMUL.FTZ R159, R132, R161 ;  /* 0x000000a1849f7220 */ /* 0x000fc40000410000 */
[C---:B--2---:R-:W-:Y:S02]  /*1ca0*/  FMUL.FTZ R13, R19.reuse, R12 ;  /* 0x0000000c130d7220 */ /* 0x044fe40000410000 */
[----:B------:R-:W-:Y:S02]  /*1cb0*/  FFMA.FTZ R14, R19, R14, R156 ;  /* 0x0000000e130e7223 */ /* 0x000fe4000001009c */
[----:B------:R-:W-:Y:S01]  /*1cc0*/  FMUL.FTZ R158, R131, R158 ;  /* 0x0000009e839e7220 */ /* 0x000fe20000410000 */
[----:B------:R-:W2:Y:S01]  /*1cd0*/  MUFU.EX2 R147, R147 ;  /* 0x0000009300937308 */ /* 0x000ea20000000800 */
[C---:B------:R-:W-:Y:S02]  /*1ce0*/  FMUL.FTZ R12, R142.reuse, R13 ;  /* 0x0000000d8e0c7220 */ /* 0x040fe40000410000 */
[----:B------:R-:W-:Y:S02]  /*1cf0*/  FFMA.FTZ R14, R142, R14, R159 ;  /* 0x0000000e8e0e7223 */ /* 0x000fe4000001009f */
[----:B------:R-:W-:-:S02]  /*1d00*/  FMUL.FTZ R161, R134, R165 ;  /* 0x000000a586a17220 */ /* 0x000fc40000410000 */
[C---:B0-----:R-:W-:Y:S02]  /*1d10*/  FMUL.FTZ R13, R143.reuse, R12 ;  /* 0x0000000c8f0d7220 */ /* 0x041fe40000410000 */
[----:B------:R-:W-:Y:S02]  /*1d20*/  FFMA.FTZ R14, R143, R14, R158 ;  /* 0x0000000e8f0e7223 */ /* 0x000fe4000001009e */
[----:B------:R-:W-:Y:S02]  /*1d30*/  FMUL.FTZ R160, R133, R160 ;  /* 0x000000a085a07220 */ /* 0x000fe40000410000 */
[C---:B----4-:R-:W-:Y:S02]  /*1d40*/  FMUL.FTZ R12, R144.reuse, R13 ;  /* 0x0000000d900c7220 */ /* 0x050fe40000410000 */
[----:B------:R-:W-:Y:S02]  /*1d50*/  FFMA.FTZ R14, R144, R14, R161 ;  /* 0x0000000e900e7223 */ /* 0x000fe400000100a1 */
[----:B------:R-:W-:-:S02]  /*1d60*/  FMUL.FTZ R162, R135, R162 ;  /* 0x000000a287a27220 */ /* 0x000fc40000410000 */
[C---:B-1----:R-:W-:Y:S02]  /*1d70*/  FMUL.FTZ R12, R145.reuse, R12 ;  /* 0x0000000c910c7220 */ /* 0x042fe40000410000 */
[----:B------:R-:W-:Y:S02]  /*1d80*/  FFMA.FTZ R13, R145, R14, R160 ;  /* 0x0000000e910d7223 */ /* 0x000fe400000100a0 */
[C---:B--2---:R-:W-:Y:S02]  /*1d90*/  FMUL.FTZ R12, R147.reuse, R12 ;  /* 0x0000000c930c7220 */ /* 0x044fe40000410000 */
        /* <DEDUP_REMOVED lines=9> */
.L_x_4150:
[----:B---3--:R-:W-:Y:S05]  /*1e30*/  BSYNC B0 ;  /* 0x0000000000007941 */ /* 0x008fea0003800000 */
.L_x_4149:
[----:B------:R-:W-:Y:S01]  /*1e40*/  ISETP.GT.U32.AND P0, PT, R48, 0x1f, PT ;  /* 0x0000001f3000780c */ /* 0x000fe20003f04070 */
[----:B------:R2:W-:Y:S01]  /*1e50*/  STS.64 [R48.X8+0x1900], R12 ;  /* 0x0019000c30007388 */ /* 0x0005e20000008a00 */
[----:B------:R-:W-:Y:S03]  /*1e60*/  BSSY B0, `(.L_x_4151) ;  /* 0x000003f000007945 */ /* 0x000fe60003800000 */
[----:B------:R-:W-:Y:S08]  /*1e70*/  BAR.SYNC.DEFER_BLOCKING 0x0 ;  /* 0x0000000000007b1d */ /* 0x000ff00000010000 */
[----:B------:R-:W-:Y:S05]  /*1e80*/  @P0 BRA `(.L_x_4152) ;  /* 0x000003c000000947 */ /* 0x000fea0003800000 */
[----:B0-2---:R-:W0:Y:S02]  /*1e90*/  LDS.128 R12, [R48.X16+0x1900] ;  /* 0x00190000300c7984 */ /* 0x005e24000000cc00 */
[----:B0-----:R-:W-:-:S02]  /*1ea0*/  FFMA.FTZ R15, R13, R14, R15 ;  /* 0x0000000e0d0f7223 */ /* 0x001fc4000001000f */
[----:B------:R-:W-:Y:S01]  /*1eb0*/  FMUL.FTZ R14, R12, R14 ;  /* 0x0000000e0c0e7220 */ /* 0x000fe20000410000 */
[----:B------:R-:W-:Y:S05]  /*1ec0*/  BRA.DIV ~URZ, `(.L_x_4153) ;  /* 0x000034927f007947 */ /* 0x000fea000b800000 */
[----:B------:R0:W2:Y:S02]  /*1ed0*/  SHFL.UP PT, R165, R14, 0x1, RZ ;  /* 0x042000000ea57989 */ /* 0x0000a400000e00ff */
.L_x_4204:
        /* <DEDUP_REMOVED lines=24> */
.L_x_4205:
[----:B------:R-:W-:Y:S02]  /*2060*/  ISETP.GE.AND P0, PT, R47, 0x10, PT ;  /* 0x000000102f00780c */ /* 0x000fe40003f06270 */
[----:B------:R-:W-:Y:S02]  /*2070*/  MOV R169, R165 ;  /* 0x000000a500a97202 */ /* 0x000fe40000000f00 */
[----:B------:R-:W-:-:S09]  /*2080*/  MOV R165, R166 ;  /* 0x000000a600a57202 */ /* 0x000fd20000000f00 */
[-C--:B--2---:R-:W-:Y:S02]  /*2090*/  @P0 FFMA.FTZ R169, R12, R165.reuse, R169 ;  /* 0x000000a50ca90223 */ /* 0x084fe400000100a9 */
[----:B---3--:R-:W-:Y:S01]  /*20a0*/  @P0 FMUL.FTZ R165, R167, R165 ;  /* 0x000000a5a7a50220 */ /* 0x008fe20000410000 */
[----:B------:R-:W-:Y:S05]  /*20b0*/  BRA.CONV ~URZ, `(.L_x_4155) ;  /* 0x000000637f007947 */ /* 0x000fea000b800000 */
[----:B0-----:R-:W-:Y:S01]  /*20c0*/  HFMA2.MMA R15, -RZ, RZ, 0, 1.847743988037109375e-06 ;  /* 0x0000001fff0f7435 */ /* 0x001fe200000001ff */
[----:B------:R-:W-:Y:S02]  /*20d0*/  MOV R173, R165 ;  /* 0x000000a500ad7202 */ /* 0x000fe40000000f00 */
[----:B------:R-:W-:Y:S02]  /*20e0*/  MOV R174, 0x1f ;  /* 0x0000001f00ae7802 */ /* 0x000fe40000000f00 */
[----:B------:R-:W-:Y:S02]  /*20f0*/  MOV R176, 0xffffffff ;  /* 0xffffffff00b07802 */ /* 0x000fe40000000f00 */
[----:B------:R-:W-:-:S02]  /*2100*/  MOV R12, 0x2120 ;  /* 0x00002120000c7802 */ /* 0x000fc40000000f00 */
[----:B-1---5:R-:W-:Y:S05]  /*2110*/  CALL.REL.NOINC `($__internal_169_$__cuda_sm70_shflsync_idx_p) ;  /* 0x0000416000007944 */ /* 0x022fea0003c00000 */
.L_x_4155:
[----:B------:R-:W-:Y:S05]  /*2120*/  BRA.CONV ~URZ, `(.L_x_4156) ;  /* 0x000000637f007947 */ /* 0x000fea000b800000 */
[----:B01----:R-:W-:Y:S01]  /*2130*/  HFMA2.MMA R15, -RZ, RZ, 0, 1.847743988037109375e-06 ;  /* 0x0000001fff0f7435 */ /* 0x003fe200000001ff */
[----:B------:R-:W-:-:S02]  /*2140*/  MOV R173, R169 ;  /* 0x000000a900ad7202 */ /* 0x000fc40000000f00 */
[----:B------:R-:W-:Y:S02]  /*2150*/  MOV R174, 0x1f ;  /* 0x0000001f00ae7802 */ /* 0x000fe40000000f00 */
[----:B------:R-:W-:Y:S02]  /*2160*/  MOV R176, 0xffffffff ;  /* 0xffffffff00b07802 */ /* 0x000fe40000000f00 */
[----:B------:R-:W-:Y:S02]  /*2170*/  MOV R12, 0x2190 ;  /* 0x00002190000c7802 */ /* 0x000fe40000000f00 */
[----:B-----5:R-:W-:Y:S05]  /*2180*/  CALL.REL.NOINC `($__internal_169_$__cuda_sm70_shflsync_idx_p) ;  /* 0x000040f000007944 */ /* 0x020fea0003c00000 */
.L_x_4156:
[----:B------:R-:W-:Y:S05]  /*2190*/  BRA.DIV ~URZ, `(.L_x_4157) ;  /* 0x000037027f007947 */ /* 0x000fea000b800000 */
[----:B-----5:R-:W2:Y:S04]  /*21a0*/  SHFL.IDX PT, R24, R24, RZ, 0x1f ;  /* 0x00001fff18187589 */ /* 0x020ea800000e0000 */
[----:B------:R3:W4:Y:S04]  /*21b0*/  SHFL.IDX PT, R13, R25, RZ, 0x1f ;  /* 0x00001fff190d7589 */ /* 0x00072800000e0000 */
[----:B------:R-:W0:Y:S04]  /*21c0*/  SHFL.UP PT, R165, R165, 0x1, RZ ;  /* 0x04200000a5a57989 */ /* 0x000e2800000e00ff */
[----:B------:R3:W1:Y:S02]  /*21d0*/  SHFL.UP PT, R166, R169, 0x1, RZ ;  /* 0x04200000a9a67989 */ /* 0x00066400000e00ff */
.L_x_4206:
[----:B01----:R-:W0:Y:S01]  /*21e0*/  LDS.64 R14, [R48.X16+0x1900] ;  /* 0x00190000300e7984 */ /* 0x003e22000000ca00 */
[----:B--2---:R-:W-:Y:S01]  /*21f0*/  MOV R12, R24 ;  /* 0x00000018000c7202 */ /* 0x004fe20000000f00 */
[----:B----4-:R-:W-:-:S04]  /*2200*/  @P1 FFMA.FTZ R13, R13, R165, R166 ;  /* 0x000000a50d0d1223 */ /* 0x010fc800000100a6 */
[----:B------:R-:W-:Y:S02]  /*2210*/  @P1 FMUL.FTZ R12, R12, R165 ;  /* 0x000000a50c0c1220 */ /* 0x000fe40000410000 */
[C---:B0-----:R-:W-:Y:S02]  /*2220*/  FFMA.FTZ R15, R14.reuse, R13, R15 ;  /* 0x0000000d0e0f7223 */ /* 0x041fe4000001000f */
[----:B------:R-:W-:-:S05]  /*2230*/  FMUL.FTZ R14, R14, R12 ;  /* 0x0000000c0e0e7220 */ /* 0x000fca0000410000 */
[----:B------:R0:W-:Y:S02]  /*2240*/  STS.128 [R48.X16+0x1900], R12 ;  /* 0x0019000c30007388 */ /* 0x0001e4000000cc00 */
.L_x_4152:
[----:B--2---:R-:W-:Y:S05]  /*2250*/  BSYNC B0 ;  /* 0x0000000000007941 */ /* 0x004fea0003800000 */
.L_x_4151:
[----:B------:R-:W-:Y:S01]  /*2260*/  WARPSYNC 0xffffffff ;  /* 0xffffffff00007948 */ /* 0x000fe20003800000 */
[----:B------:R-:W-:Y:S01]  /*2270*/  BAR.SYNC.DEFER_BLOCKING 0x0 ;  /* 0x0000000000007b1d */ /* 0x000fe20000010000 */
[-C--:B-----5:R-:W-:Y:S01]  /*2280*/  FMUL.FTZ R24, R68, R129.reuse ;  /* 0x0000008144187220 */ /* 0x0a0fe20000410000 */
[----:B------:R-:W-:Y:S01]  /*2290*/  LOP3.LUT P0, RZ, R48, 0x1f, RZ, 0xc0, !PT ;  /* 0x0000001f30ff7812 */ /* 0x000fe2000780c0ff */
[-C--:B0-----:R-:W-:Y:S02]  /*22a0*/  FMUL.FTZ R13, R120, R129.reuse ;  /* 0x00000081780d7220 */ /* 0x081fe40000410000 */
[----:B------:R-:W-:Y:S01]  /*22b0*/  FMUL.FTZ R14, R66, R129 ;  /* 0x00000081420e7220 */ /* 0x000fe20000410000 */
        /* <DEDUP_REMOVED lines=25> */
[----:B------:R-:W-:-:S04]  /*2450*/  FMUL.FTZ R14, R18, R15 ;  /* 0x0000000f120e7220 */ /* 0x000fc80000410000 */
[----:B------:R-:W-:-:S04]  /*2460*/  FMUL.FTZ R15, R141, R14 ;  /* 0x0000000e8d0f7220 */ /* 0x000fc80000410000 */
[----:B------:R-:W-:-:S04]  /*2470*/  FMUL.FTZ R14, R140, R15 ;  /* 0x0000000f8c0e7220 */ /* 0x000fc80000410000 */
[----:B------:R-:W-:Y:S02]  /*2480*/  FMUL.FTZ R15, R139, R14 ;  /* 0x0000000e8b0f7220 */ /* 0x000fe40000410000 */
[----:B0-----:R-:W-:Y:S01]  /*2490*/  FFMA.FTZ R146, R146, R12, R17 ;  /* 0x0000000c92927223 */ /* 0x001fe20000010011 */
[----:B------:R-:W-:Y:S01]  /*24a0*/  HFMA2.MMA R17, -RZ, RZ, 0, 0 ;  /* 0x00000000ff117435 */ /* 0x000fe200000001ff */
[----:B------:R-:W-:Y:S02]  /*24b0*/  FMUL.FTZ R12, R28, R129 ;  /* 0x000000811c0c7220 */ /* 0x000fe40000410000 */
[----:B------:R-:W-:Y:S01]  /*24c0*/  FFMA.FTZ R165, R127, R146, R16 ;  /* 0x000000927fa57223 */ /* 0x000fe20000010010 */
[----:B------:R-:W-:Y:S01]  /*24d0*/  MOV R16, 0x3f800000 ;  /* 0x3f80000000107802 */ /* 0x000fe20000000f00 */
[----:B------:R-:W-:Y:S02]  /*24e0*/  FFMA.FTZ R12, R139, R13, R12 ;  /* 0x0000000d8b0c7223 */ /* 0x000fe4000001000c */
[----:B------:R-:W-:-:S02]  /*24f0*/  FFMA.FTZ R168, R126, R165, R151 ;  /* 0x000000a57ea87223 */ /* 0x000fc40000010097 */
[-C--:B------:R-:W-:Y:S01]  /*2500*/  FMUL.FTZ R13, R29, R129.reuse ;  /* 0x000000811d0d7220 */ /* 0x080fe20000410000 */
[----:B------:R0:W1:Y:S01]  /*2510*/  @!P0 LDS.64 R16, [R63.X8+0x2610] ;  /* 0x002610003f108984 */ /* 0x0000620000008a00 */
[----:B------:R-:W-:Y:S01]  /*2520*/  FFMA.FTZ R170, R136, R168, R149 ;  /* 0x000000a888aa7223 */ /* 0x000fe20000010095 */
[----:B------:R-:W-:Y:S01]  /*2530*/  ISETP.GT.U32.AND P0, PT, R48, 0x1f, PT ;  /* 0x0000001f3000780c */ /* 0x000fe20003f04070 */
[----:B------:R-:W-:Y:S02]  /*2540*/  FFMA.FTZ R13, R138, R12, R13 ;  /* 0x0000000c8a0d7223 */ /* 0x000fe4000001000d */
[----:B------:R-:W-:Y:S02]  /*2550*/  FFMA.FTZ R172, R137, R170, R148 ;  /* 0x000000aa89ac7223 */ /* 0x000fe40000010094 */
[----:B------:R-:W-:Y:S02]  /*2560*/  FMUL.FTZ R12, R30, R129 ;  /* 0x000000811e0c7220 */ /* 0x000fe40000410000 */
[----:B------:R-:W-:-:S02]  /*2570*/  FFMA.FTZ R171, R138, R172, R153 ;  /* 0x000000ac8aab7223 */ /* 0x000fc40000010099 */
[----:B------:R-:W-:Y:S02]  /*2580*/  FFMA.FTZ R24, R137, R13, R12 ;  /* 0x0000000d89187223 */ /* 0x000fe4000001000c */
[----:B---3--:R-:W-:Y:S02]  /*2590*/  FFMA.FTZ R169, R139, R171, R152 ;  /* 0x000000ab8ba97223 */ /* 0x008fe40000010098 */
        /* <DEDUP_REMOVED lines=9> */
[----:B------:R-:W-:-:S02]  /*2630*/  FMUL.FTZ R15, R136, R15 ;  /* 0x0000000f880f7220 */ /* 0x000fc40000410000 */
[----:B------:R-:W-:Y:S02]  /*2640*/  FFMA.FTZ R159, R142, R25, R159 ;  /* 0x000000198e9f7223 */ /* 0x000fe4000001009f */
[C---:B------:R-:W-:Y:S02]  /*2650*/  FFMA.FTZ R13, R126.reuse, R24, R13 ;  /* 0x000000187e0d7223 */ /* 0x040fe4000001000d */
[----:B------:R-:W-:Y:S02]  /*2660*/  FMUL.FTZ R12, R33, R129 ;  /* 0x00000081210c7220 */ /* 0x000fe40000410000 */
        /* <DEDUP_REMOVED lines=21> */
.L_x_4207:
        /* <DEDUP_REMOVED lines=26> */
.L_x_4208:
        /* <DEDUP_REMOVED lines=11> */
.L_x_4159:
[----:B01----:R-:W-:Y:S05]  /*2a10*/  BSYNC B0 ;  /* 0x0000000000007941 */ /* 0x003fea0003800000 */
.L_x_4158:
[----:B------:R-:W-:Y:S01]  /*2a20*/  WARPSYNC 0xffffffff ;  /* 0xffffffff00007948 */ /* 0x000fe20003800000 */
[----:B------:R-:W-:Y:S01]  /*2a30*/  BAR.SYNC.DEFER_BLOCKING 0x0 ;  /* 0x0000000000007b1d */ /* 0x000fe20000010000 */
[----:B------:R-:W-:Y:S01]  /*2a40*/  FFMA.FTZ R12, R33, R146, RZ ;  /* 0x00000092210c7223 */ /* 0x000fe200000100ff */
        /* <DEDUP_REMOVED lines=9> */
[----:B------:R-:W-:Y:S01]  /*2ae0*/  FFMA.FTZ R154, R121, -R154, R170 ;  /* 0x8000009a799a7223 */ /* 0x000fe200000100aa */
[----:B------:R-:W-:Y:S01]  /*2af0*/  LEA R181, R38, 0xfffffc00, 0xa ;  /* 0xfffffc0026b57811 */ /* 0x000fe200078e50ff */
[----:B------:R-:W-:Y:S01]  /*2b00*/  FMUL.FTZ R148, R118, R149 ;  /* 0x0000009576947220 */ /* 0x000fe20000410000 */
[----:B------:R-:W-:Y:S01]  /*2b10*/  PRMT R180, RZ, 0x5410, R10 ;  /* 0x00005410ffb47816 */ /* 0x000fe2000000000a */
[----:B------:R-:W-:Y:S01]  /*2b20*/  FFMA.FTZ R146, R113, -R14, R146 ;  /* 0x8000000e71927223 */ /* 0x000fe20000010092 */
[C---:B------:R-:W-:Y:S01]  /*2b30*/  ISETP.NE.AND P2, PT, R48.reuse, RZ, PT ;  /* 0x000000ff3000720c */ /* 0x040fe20003f45270 */
[----:B------:R-:W-:Y:S01]  /*2b40*/  FFMA.FTZ R148, R115, -R148, R165 ;  /* 0x8000009473947223 */ /* 0x000fe200000100a5 */
[----:B------:R-:W-:Y:S01]  /*2b50*/  SHF.L.U32 R199, R48, 0x4, RZ ;  /* 0x0000000430c77819 */ /* 0x000fe200000006ff */
[----:B------:R-:W-:Y:S01]  /*2b60*/  FMUL.FTZ R173, R62, R129 ;  /* 0x000000813ead7220 */ /* 0x000fe20000410000 */
[----:B------:R-:W-:Y:S01]  /*2b70*/  BSSY B0, `(.L_x_4162) ;  /* 0x00000bd000007945 */ /* 0x000fe20003800000 */
[----:B------:R-:W-:Y:S01]  /*2b80*/  FMUL.FTZ R155, R107, R156 ;  /* 0x0000009c6b9b7220 */ /* 0x000fe20000410000 */
[----:B------:R-:W-:Y:S01]  /*2b90*/  LEA.HI.SX32 R199, R199, R199, 0x1b ;  /* 0x000000c7c7c77211 */ /* 0x000fe200078fdaff */
[----:B------:R-:W-:Y:S01]  /*2ba0*/  FMUL.FTZ R174, R58, R129 ;  /* 0x000000813aae7220 */ /* 0x000fe20000410000 */
[----:B------:R-:W0:Y:S01]  /*2bb0*/  LDS R13, [R48.X8+0x1b14] ;  /* 0x001b1400300d7984 */ /* 0x000e220000008800 */
[----:B------:R-:W-:-:S02]  /*2bc0*/  FFMA.FTZ R155, R119, -R155, R172 ;  /* 0x8000009b779b7223 */ /* 0x000fc400000100ac */
[-C--:B------:R-:W-:Y:S02]  /*2bd0*/  FMUL.FTZ R175, R60, R129.reuse ;  /* 0x000000813caf7220 */ /* 0x080fe40000410000 */
[-C--:B------:R-:W-:Y:S01]  /*2be0*/  FMUL.FTZ R176, R0, R129.reuse ;  /* 0x0000008100b07220 */ /* 0x080fe20000410000 */
[----:B------:R1:W-:Y:S01]  /*2bf0*/  @!P2 STS.64 [R63.X8+0x2610], R16 ;  /* 0x002610103f00a388 */ /* 0x0003e20000008a00 */
[-C--:B------:R-:W-:Y:S02]  /*2c00*/  FMUL.FTZ R179, R27, R129.reuse ;  /* 0x000000811bb37220 */ /* 0x080fe40000410000 */
[----:B------:R-:W-:Y:S02]  /*2c10*/  FMUL.FTZ R182, R99, R180 ;  /* 0x000000b463b67220 */ /* 0x000fe40000410000 */
[-C--:B------:R-:W-:Y:S02]  /*2c20*/  FMUL.FTZ R184, R31, R129.reuse ;  /* 0x000000811fb87220 */ /* 0x080fe40000410000 */
[----:B------:R-:W-:-:S02]  /*2c30*/  FMUL.FTZ R187, R32, R129 ;  /* 0x0000008120bb7220 */ /* 0x000fc40000410000 */
[----:B0-----:R-:W-:Y:S01]  /*2c40*/  FFMA.FTZ R166, R13, R150, R166 ;  /* 0x000000960da67223 */ /* 0x001fe200000100a6 */
[----:B------:R-:W-:Y:S01]  /*2c50*/  PRMT R150, RZ, 0x5410, R5 ;  /* 0x00005410ff967816 */ /* 0x000fe20000000005 */
[----:B------:R-:W-:Y:S02]  /*2c60*/  FFMA.FTZ R13, R31, R168, R12 ;  /* 0x000000a81f0d7223 */ /* 0x000fe4000001000c */
[----:B------:R-:W-:Y:S02]  /*2c70*/  FMUL.FTZ R12, R68, R129 ;  /* 0x00000081440c7220 */ /* 0x000fe40000410000 */
[----:B------:R-:W-:Y:S02]  /*2c80*/  FFMA.FTZ R13, R30, R170, R13 ;  /* 0x000000aa1e0d7223 */ /* 0x000fe4000001000d */
[----:B------:R-:W-:Y:S01]  /*2c90*/  FFMA.FTZ R170, R147, R166, R12 ;  /* 0x000000a693aa7223 */ /* 0x000fe2000001000c */
[----:B------:R-:W-:Y:S01]  /*2ca0*/  PRMT R147, RZ, 0x7610, R6 ;  /* 0x00007610ff937816 */ /* 0x000fe20000000006 */
[----:B------:R-:W-:-:S02]  /*2cb0*/  FMUL.FTZ R152, R109, R150 ;  /* 0x000000966d987220 */ /* 0x000fc40000410000 */
[----:B------:R-:W-:Y:S02]  /*2cc0*/  FFMA.FTZ R13, R29, R172, R13 ;  /* 0x000000ac1d0d7223 */ /* 0x000fe4000001000d */
[----:B------:R-:W-:Y:S02]  /*2cd0*/  FMUL.FTZ R14, R114, R147 ;  /* 0x00000093720e7220 */ /* 0x000fe40000410000 */
[----:B------:R-:W-:Y:S02]  /*2ce0*/  FMUL.FTZ R12, R66, R129 ;  /* 0x00000081420c7220 */ /* 0x000fe40000410000 */
[----:B------:R-:W-:Y:S01]  /*2cf0*/  FFMA.FTZ R152, R117, -R152, R168 ;  /* 0x8000009875987223 */ /* 0x000fe200000100a8 */
[----:B------:R-:W-:Y:S01]  /*2d00*/  PRMT R168, RZ, 0x5410, R7 ;  /* 0x00005410ffa87816 */ /* 0x000fe20000000007 */
[----:B------:R-:W-:Y:S02]  /*2d10*/  FFMA.FTZ R165, R123, -R14, R171 ;  /* 0x8000000e7ba57223 */ /* 0x000fe400000100ab */
[----:B------:R-:W-:Y:S01]  /*2d20*/  FFMA.FTZ R14, R28, R171, R13 ;  /* 0x000000ab1c0e7223 */ /* 0x000fe2000001000d */
[----:B------:R-:W-:Y:S01]  /*2d30*/  HFMA2.MMA R13, -RZ, RZ, 0, 0 ;  /* 0x00000000ff0d7435 */ /* 0x000fe200000001ff */
[----:B------:R-:W-:Y:S01]  /*2d40*/  FFMA.FTZ R171, R145, R170, R12 ;  /* 0x000000aa91ab7223 */ /* 0x000fe2000001000c */
[----:B------:R-:W-:Y:S01]  /*2d50*/  MOV R12, R48 ;  /* 0x00000030000c7202 */ /* 0x000fe20000000f00 */
[----:B------:R-:W-:-:S02]  /*2d60*/  FMUL.FTZ R145, R105, R168 ;  /* 0x000000a869917220 */ /* 0x000fc40000410000 */
[----:B------:R-:W-:Y:S02]  /*2d70*/  FFMA.FTZ R144, R144, R171, R173 ;  /* 0x000000ab90907223 */ /* 0x000fe400000100ad */
[----:B------:R-:W-:Y:S02]  /*2d80*/  FMUL.FTZ R173, R64, R129 ;  /* 0x0000008140ad7220 */ /* 0x000fe40000410000 */
[----:B------:R-:W-:Y:S02]  /*2d90*/  FFMA.FTZ R145, R122, -R145, R169 ;  /* 0x800000917a917223 */ /* 0x000fe400000100a9 */
[----:B------:R-:W-:Y:S01]  /*2da0*/  FFMA.FTZ R14, R27, R169, R14 ;  /* 0x000000a91b0e7223 */ /* 0x000fe2000001000e */
[----:B------:R-:W-:Y:S01]  /*2db0*/  PRMT R169, RZ, 0x7610, R7 ;  /* 0x00007610ffa97816 */ /* 0x000fe20000000007 */
[----:B------:R-:W-:Y:S02]  /*2dc0*/  IMAD R172, R164, c[0x0][0x298], RZ ;  /* 0x0000a600a4ac7a24 */ /* 0x000fe400078e02ff */
[----:B------:R-:W-:-:S02]  /*2dd0*/  FFMA.FTZ R173, R143, R144, R173 ;  /* 0x000000908fad7223 */ /* 0x000fc400000100ad */
[C---:B------:R-:W-:Y:S02]  /*2de0*/  IMAD R15, R53.reuse, c[0x0][0x29c], R172 ;  /* 0x0000a700350f7a24 */ /* 0x040fe400078e02ac */
[----:B------:R-:W-:Y:S02]  /*2df0*/  FMUL.FTZ R172, R112, R169 ;  /* 0x000000a970ac7220 */ /* 0x000fe40000410000 */
[----:B------:R-:W-:Y:S01]  /*2e00*/  FFMA.FTZ R174, R142, R173, R174 ;  /* 0x000000ad8eae7223 */ /* 0x000fe200000100ae */
[----:B------:R-:W-:Y:S01]  /*2e10*/  PRMT R142, RZ, 0x5410, R8 ;  /* 0x00005410ff8e7816 */ /* 0x000fe20000000008 */
[----:B------:R-:W-:-:S04]  /*2e20*/  IMAD.WIDE.U32 R12, R53, c[0x0][0x298], R12 ;  /* 0x0000a600350c7a25 */ /* 0x000fc800078e000c */
[----:B------:R-:W-:Y:S01]  /*2e30*/  FFMA.FTZ R143, R125, -R172, R167 ;  /* 0x800000ac7d8f7223 */ /* 0x000fe200000100a7 */
[----:B------:R-:W-:Y:S01]  /*2e40*/  IADD3 R13, R13, R15, RZ ;  /* 0x0000000f0d0d7210 */ /* 0x000fe20007ffe0ff */
[----:B------:R-:W-:Y:S02]  /*2e50*/  FFMA.FTZ R172, R26, R167, R14 ;  /* 0x000000a71aac7223 */ /* 0x000fe4000001000e */
[----:B------:R-:W-:Y:S02]  /*2e60*/  FMUL.FTZ R167, R103, R142 ;  /* 0x0000008e67a77220 */ /* 0x000fe40000410000 */
[----:B------:R-:W-:Y:S02]  /*2e70*/  IMAD R14, R163, c[0x0][0x2a0], RZ ;  /* 0x0000a800a30e7a24 */ /* 0x000fe400078e02ff */
[----:B------:R-:W-:Y:S02]  /*2e80*/  FFMA.FTZ R167, R124, -R167, R153 ;  /* 0x800000a77ca77223 */ /* 0x000fe40000010099 */
[----:B------:R-:W-:Y:S01]  /*2e90*/  FFMA.FTZ R177, R0, R153, R172 ;  /* 0x0000009900b17223 */ /* 0x000fe200000100ac */
[----:B------:R-:W-:Y:S01]  /*2ea0*/  PRMT R153, RZ, 0x7610, R8 ;  /* 0x00007610ff997816 */ /* 0x000fe20000000008 */
[----:B------:R-:W-:-:S02]  /*2eb0*/  FFMA.FTZ R175, R19, R174, R175 ;  /* 0x000000ae13af7223 */ /* 0x000fc400000100af */
[C---:B------:R-:W-:Y:S02]  /*2ec0*/  IMAD R19, R51.reuse, c[0x0][0x2a4], R14 ;  /* 0x0000a90033137a24 */ /* 0x040fe400078e020e */
[----:B------:R-:W-:-:S04]  /*2ed0*/  IMAD.WIDE.U32 R14, R51, c[0x0][0x2a0], R12 ;  /* 0x0000a800330e7a25 */ /* 0x000fc800078e000c */
[----:B------:R-:W-:Y:S01]  /*2ee0*/  FFMA.FTZ R172, R18, R175, R176 ;  /* 0x000000af12ac7223 */ /* 0x000fe200000100b0 */
[----:B------:R-:W-:Y:S01]  /*2ef0*/  IADD3 R13, R15, R19, RZ ;  /* 0x000000130f0d7210 */ /* 0x000fe20007ffe0ff */
[----:B------:R-:W-:Y:S01]  /*2f00*/  FMUL.FTZ R176, R110, R153 ;  /* 0x000000996eb07220 */ /* 0x000fe20000410000 */
[----:B------:R-:W-:Y:S01]  /*2f10*/  LEA R18, P1, R14, c[0x0][0x318], 0x2 ;  /* 0x0000c6000e127a11 */ /* 0x000fe200078210ff */
[----:B------:R-:W-:Y:S01]  /*2f20*/  FMUL.FTZ R15, R26, R129 ;  /* 0x000000811a0f7220 */ /* 0x000fe20000410000 */
[C---:B------:R-:W-:Y:S01]  /*2f30*/  IADD3 R12, P0, R181.reuse, R14, RZ ;  /* 0x0000000eb50c7210 */ /* 0x040fe20007f1e0ff */
[----:B------:R-:W-:Y:S01]  /*2f40*/  FFMA.FTZ R176, R130, -R176, R157 ;  /* 0x800000b082b07223 */ /* 0x000fe2000001009d */
[----:B------:R-:W-:Y:S01]  /*2f50*/  LEA.HI.X R19, R14, c[0x0][0x31c], R13, 0x2, P1 ;  /* 0x0000c7000e137a11 */ /* 0x000fe200008f140d */
[----:B------:R-:W-:Y:S01]  /*2f60*/  FFMA.FTZ R177, R60, R157, R177 ;  /* 0x0000009d3cb17223 */ /* 0x000fe200000100b1 */
[----:B------:R-:W-:Y:S01]  /*2f70*/  LEA.HI.X.SX32 R13, R181, R13, 0x1, P0 ;  /* 0x0000000db50d7211 */ /* 0x000fe200000f0eff */
[----:B------:R-:W-:-:S02]  /*2f80*/  FMUL.FTZ R157, R101, R178 ;  /* 0x000000b2659d7220 */ /* 0x000fc40000410000 */
[----:B------:R-:W-:Y:S02]  /*2f90*/  FFMA.FTZ R141, R141, R172, R15 ;  /* 0x000000ac8d8d7223 */ /* 0x000fe4000001000f */
[----:B------:R-:W-:Y:S02]  /*2fa0*/  FFMA.FTZ R157, R128, -R157, R25 ;  /* 0x8000009d809d7223 */ /* 0x000fe40000010019 */
[----:B------:R-:W-:Y:S01]  /*2fb0*/  FFMA.FTZ R14, R58, R25, R177 ;  /* 0x000000193a0e7223 */ /* 0x000fe200000100b1 */
[----:B------:R-:W-:Y:S01]  /*2fc0*/  PRMT R25, RZ, 0x7610, R9 ;  /* 0x00007610ff197816 */ /* 0x000fe20000000009 */
[----:B------:R-:W-:Y:S02]  /*2fd0*/  IMAD R15, R37, -0x400, R52 ;  /* 0xfffffc00250f7824 */ /* 0x000fe400078e0234 */
[----:B------:R-:W-:Y:S02]  /*2fe0*/  FFMA.FTZ R140, R140, R141, R179 ;  /* 0x0000008d8c8c7223 */ /* 0x000fe400000100b3 */
[----:B------:R-:W-:-:S02]  /*2ff0*/  FMUL.FTZ R179, R28, R129 ;  /* 0x000000811cb37220 */ /* 0x000fc40000410000 */
[----:B------:R-:W-:-:S04]  /*3000*/  IMAD.WIDE R18, R15, 0x4, R18 ;  /* 0x000000040f127825 */ /* 0x000fc800078e0212 */
[----:B------:R-:W-:Y:S02]  /*3010*/  FMUL.FTZ R177, R108, R25 ;  /* 0x000000196cb17220 */ /* 0x000fe40000410000 */
[----:B------:R-:W-:Y:S02]  /*3020*/  FFMA.FTZ R15, R64, R159, R14 ;  /* 0x0000009f400f7223 */ /* 0x000fe4000001000e */
[----:B------:R-:W-:Y:S01]  /*3030*/  FFMA.FTZ R139, R139, R140, R179 ;  /* 0x0000008c8b8b7223 */ /* 0x000fe200000100b3 */
[----:B------:R-:W-:Y:S01]  /*3040*/  PRMT R179, RZ, 0x7610, R10 ;  /* 0x00007610ffb37816 */ /* 0x000fe2000000000a */
[----:B------:R-:W-:Y:S02]  /*3050*/  FMUL.FTZ R14, R29, R129 ;  /* 0x000000811d0e7220 */ /* 0x000fe40000410000 */
[----:B------:R-:W-:Y:S02]  /*3060*/  FFMA.FTZ R177, R132, -R177, R159 ;  /* 0x800000b184b17223 */ /* 0x000fe4000001009f */
[----:B------:R-:W-:-:S02]  /*3070*/  FFMA.FTZ R159, R131, -R182, R158 ;  /* 0x800000b6839f7223 */ /* 0x000fc4000001009e */
[----:B------:R-:W-:Y:S02]  /*3080*/  FFMA.FTZ R15, R62, R158, R15 ;  /* 0x0000009e3e0f7223 */ /* 0x000fe4000001000f */
[----:B------:R-:W-:Y:S01]  /*3090*/  FFMA.FTZ R138, R138, R139, R14 ;  /* 0x0000008b8a8a7223 */ /* 0x000fe2000001000e */
[----:B------:R-:W-:Y:S01]  /*30a0*/  SHF.L.U64.HI R14, R70, 0x2, R61 ;  /* 0x00000002460e7819 */ /* 0x000fe2000001023d */
[----:B------:R-:W-:Y:S02]  /*30b0*/  FMUL.FTZ R182, R30, R129 ;  /* 0x000000811eb67220 */ /* 0x000fe40000410000 */
[----:B------:R-:W-:Y:S01]  /*30c0*/  FFMA.FTZ R183, R66, R161, R15 ;  /* 0x000000a142b77223 */ /* 0x000fe2000001000f */
[----:B------:R-:W-:Y:S01]  /*30d0*/  SHF.L.U32 R15, R70, 0x2, RZ ;  /* 0x00000002460f7819 */ /* 0x000fe200000006ff */
[----:B------:R-:W-:Y:S01]  /*30e0*/  FFMA.FTZ R137, R137, R138, R182 ;  /* 0x0000008a89897223 */ /* 0x000fe200000100b6 */
[----:B------:R-:W-:Y:S01]  /*30f0*/  PRMT R182, RZ, 0x5410, R11 ;  /* 0x00005410ffb67816 */ /* 0x000fe2000000000b */
[----:B------:R-:W-:-:S02]  /*3100*/  IMAD R14, R14, c[0x0][0x2b0], RZ ;  /* 0x0000ac000e0e7a24 */ /* 0x000fc400078e02ff */
[----:B------:R-:W-:Y:S02]  /*3110*/  FFMA.FTZ R136, R136, R137, R184 ;  /* 0x0000008988887223 */ /* 0x000fe400000100b8 */
[----:B------:R-:W-:Y:S02]  /*3120*/  FMUL.FTZ R158, R106, R179 ;  /* 0x000000b36a9e7220 */ /* 0x000fe40000410000 */
[C---:B------:R-:W-:Y:S02]  /*3130*/  IMAD R185, R15.reuse, c[0x0][0x2b4], R14 ;  /* 0x0000ad000fb97a24 */ /* 0x040fe400078e020e */
[----:B------:R-:W-:Y:S01]  /*3140*/  IMAD.WIDE.U32 R14, R15, c[0x0][0x2b0], R18 ;  /* 0x0000ac000f0e7a25 */ /* 0x000fe200078e0012 */
[----:B------:R-:W-:-:S03]  /*3150*/  P2R R18, PR, RZ, 0x4 ;  /* 0x00000004ff127803 */ /* 0x000fc60000000000 */
[----:B------:R-:W-:Y:S01]  /*3160*/  FFMA.FTZ R126, R126, R136, R187 ;  /* 0x000000887e7e7223 */ /* 0x000fe200000100bb */
[----:B------:R-:W-:Y:S01]  /*3170*/  IADD3 R15, R15, R185, RZ ;  /* 0x000000b90f0f7210 */ /* 0x000fe20007ffe0ff */
[----:B------:R-:W-:Y:S02]  /*3180*/  FMUL.FTZ R18, R33, R129 ;  /* 0x0000008121127220 */ /* 0x000fe40000410000 */
[----:B------:R-:W-:Y:S02]  /*3190*/  FFMA.FTZ R158, R134, -R158, R161 ;  /* 0x8000009e869e7223 */ /* 0x000fe400000100a1 */
[----:B------:R-:W-:Y:S01]  /*31a0*/  FFMA.FTZ R19, R68, R160, R183 ;  /* 0x000000a044137223 */ /* 0x000fe200000100b7 */
[----:B------:R-:W-:Y:S01]  /*31b0*/  PRMT R183, RZ, 0x7610, R11 ;  /* 0x00007610ffb77816 */ /* 0x000fe2000000000b */
[----:B------:R-:W-:Y:S02]  /*31c0*/  FMUL.FTZ R161, R97, R182 ;  /* 0x000000b661a17220 */ /* 0x000fe40000410000 */
[----:B------:R-:W-:-:S02]  /*31d0*/  FFMA.FTZ R18, R127, R126, R18 ;  /* 0x0000007e7f127223 */ /* 0x000fc40000010012 */
[----:B------:R-:W-:Y:S02]  /*31e0*/  FFMA.FTZ R161, R133, -R161, R160 ;  /* 0x800000a185a17223 */ /* 0x000fe400000100a0 */
        /* <DEDUP_REMOVED lines=8> */
[----:B-1----:R-:W-:Y:S02]  /*3270*/  FMUL.FTZ R16, R116, R137 ;  /* 0x0000008974107220 */ /* 0x002fe40000410000 */
[----:B------:R-:W-:Y:S02]  /*3280*/  FFMA.FTZ R185, R152, R187, R185 ;  /* 0x000000bb98b97223 */ /* 0x000fe400000100b9 */
[----:B------:R-:W-:-:S02]  /*3290*/  FADD.FTZ R19, R19, R162 ;  /* 0x000000a213137221 */ /* 0x000fc40000010000 */
[----:B------:R-:W-:Y:S02]  /*32a0*/  FMUL.FTZ R17, R107, R138 ;  /* 0x0000008a6b117220 */ /* 0x000fe40000410000 */
[----:B------:R-:W-:Y:S02]  /*32b0*/  FFMA.FTZ R162, R154, R16, R185 ;  /* 0x000000109aa27223 */ /* 0x000fe400000100b9 */
[----:B------:R-:W-:Y:S02]  /*32c0*/  FMUL.FTZ R200, R104, R166 ;  /* 0x000000a668c87220 */ /* 0x000fe40000410000 */
[----:B------:R-:W-:Y:S02]  /*32d0*/  FMUL.FTZ R184, R114, R139 ;  /* 0x0000008b72b87220 */ /* 0x000fe40000410000 */
[----:B------:R-:W-:Y:S02]  /*32e0*/  FFMA.FTZ R162, R155, R17, R162 ;  /* 0x000000119ba27223 */ /* 0x000fe400000100a2 */
[----:B------:R-:W-:-:S02]  /*32f0*/  FMUL.FTZ R197, R97, R170 ;  /* 0x000000aa61c57220 */ /* 0x000fc40000410000 */
[----:B------:R-:W-:Y:S02]  /*3300*/  FMUL.FTZ R186, R183, R200 ;  /* 0x000000c8b7ba7220 */ /* 0x000fe40000410000 */
[----:B------:R-:W-:Y:S02]  /*3310*/  FMUL.FTZ R198, R106, R171 ;  /* 0x000000ab6ac67220 */ /* 0x000fe40000410000 */
[----:B------:R-:W-:Y:S01]  /*3320*/  FMUL.FTZ R185, R105, R140 ;  /* 0x0000008c69b97220 */ /* 0x000fe20000410000 */
[----:B------:R0:W-:Y:S01]  /*3330*/  STS [R199.X4+0x88c], R186 ;  /* 0x00088cbac7007388 */ /* 0x0001e20000004800 */
[----:B------:R-:W-:Y:S02]  /*3340*/  FFMA.FTZ R162, R165, R184, R162 ;  /* 0x000000b8a5a27223 */ /* 0x000fe400000100a2 */
[----:B------:R-:W-:Y:S02]  /*3350*/  FMUL.FTZ R189, R182, R197 ;  /* 0x000000c5b6bd7220 */ /* 0x000fe40000410000 */
[----:B------:R-:W-:-:S02]  /*3360*/  FMUL.FTZ R188, R179, R198 ;  /* 0x000000c6b3bc7220 */ /* 0x000fc40000410000 */
[----:B------:R-:W-:Y:S01]  /*3370*/  FFMA.FTZ R162, R145, R185, R162 ;  /* 0x000000b991a27223 */ /* 0x000fe200000100a2 */
[----:B------:R1:W-:Y:S01]  /*3380*/  STS [R199.X4+0x888], R189 ;  /* 0x000888bdc7007388 */ /* 0x0003e20000004800 */
[----:B------:R-:W-:Y:S02]  /*3390*/  FMUL.FTZ R193, R101, R174 ;  /* 0x000000ae65c17220 */ /* 0x000fe40000410000 */
[----:B0-----:R-:W-:Y:S01]  /*33a0*/  FMUL.FTZ R186, R112, R141 ;  /* 0x0000008d70ba7220 */ /* 0x001fe20000410000 */
[----:B------:R0:W-:Y:S01]  /*33b0*/  STS [R199.X4+0x884], R188 ;  /* 0x000884bcc7007388 */ /* 0x0001e20000004800 */
[----:B------:R-:W-:Y:S02]  /*33c0*/  FMUL.FTZ R192, R108, R173 ;  /* 0x000000ad6cc07220 */ /* 0x000fe40000410000 */
[----:B------:R-:W-:Y:S02]  /*33d0*/  FFMA.FTZ R162, R143, R186, R162 ;  /* 0x000000ba8fa27223 */ /* 0x000fe400000100a2 */
[----:B------:R-:W-:-:S02]  /*33e0*/  FMUL.FTZ R195, R99, R144 ;  /* 0x0000009063c37220 */ /* 0x000fc40000410000 */
[----:B-1----:R-:W-:Y:S02]  /*33f0*/  FMUL.FTZ R189, R103, R172 ;  /* 0x000000ac67bd7220 */ /* 0x002fe40000410000 */
[----:B------:R-:W-:Y:S02]  /*3400*/  FMUL.FTZ R196, R180, R195 ;  /* 0x000000c3b4c47220 */ /* 0x000fe40000410000 */
[----:B0-----:R-:W-:Y:S02]  /*3410*/  FMUL.FTZ R188, R110, R175 ;  /* 0x000000af6ebc7220 */ /* 0x001fe40000410000 */
[----:B------:R-:W-:Y:S01]  /*3420*/  FFMA.FTZ R191, R167, R189, R162 ;  /* 0x000000bda7bf7223 */ /* 0x000fe200000100a2 */
[----:B------:R-:W-:Y:S01]  /*3430*/  STS [R199.X4+0x880], R196 ;  /* 0x000880c4c7007388 */ /* 0x000fe20000004800 */
[-C--:B------:R-:W-:Y:S02]  /*3440*/  FMUL.FTZ R162, R153, R188.reuse ;  /* 0x000000bc99a27220 */ /* 0x080fe40000410000 */
[----:B------:R-:W-:-:S02]  /*3450*/  FFMA.FTZ R188, R176, R188, R191 ;  /* 0x000000bcb0bc7223 */ /* 0x000fc400000100bf */
[-C--:B------:R-:W-:Y:S01]  /*3460*/  FMUL.FTZ R194, R25, R192.reuse ;  /* 0x000000c019c27220 */ /* 0x080fe20000410000 */
[----:B------:R0:W-:Y:S01]  /*3470*/  STS [R199.X4+0x874], R162 ;  /* 0x000874a2c7007388 */ /* 0x0001e20000004800 */
[-C--:B------:R-:W-:Y:S02]  /*3480*/  FFMA.FTZ R188, R157, R193.reuse, R188 ;  /* 0x000000c19dbc7223 */ /* 0x080fe400000100bc */
[----:B------:R-:W-:Y:S01]  /*3490*/  FMUL.FTZ R190, R178, R193 ;  /* 0x000000c1b2be7220 */ /* 0x000fe20000410000 */
[----:B------:R-:W-:Y:S01]  /*34a0*/  STS [R199.X4+0x87c], R194 ;  /* 0x00087cc2c7007388 */ /* 0x000fe20000004800 */
[----:B------:R-:W-:Y:S02]  /*34b0*/  FFMA.FTZ R188, R177, R192, R188 ;  /* 0x000000c0b1bc7223 */ /* 0x000fe400000100bc */
[----:B------:R-:W-:Y:S01]  /*34c0*/  FMUL.FTZ R189, R142, R189 ;  /* 0x000000bd8ebd7220 */ /* 0x000fe20000410000 */
[----:B------:R-:W-:Y:S01]  /*34d0*/  STS [R199.X4+0x878], R190 ;  /* 0x000878bec7007388 */ /* 0x000fe20000004800 */
[----:B------:R-:W-:Y:S01]  /*34e0*/  FMUL.FTZ R186, R169, R186 ;  /* 0x000000baa9ba7220 */ /* 0x000fe20000410000 */
[----:B0-----:R-:W-:Y:S01]  /*34f0*/  IADD3 R162, -R181, c[0x0][0x168], -R48 ;  /* 0x00005a00b5a27a10 */ /* 0x001fe20007ffe930 */
[----:B------:R-:W-:Y:S01]  /*3500*/  FMUL.FTZ R185, R168, R185 ;  /* 0x000000b9a8b97220 */ /* 0x000fe20000410000 */
[----:B------:R-:W-:Y:S01]  /*3510*/  STS [R199.X4+0x870], R189 ;  /* 0x000870bdc7007388 */ /* 0x000fe20000004800 */
[----:B------:R-:W-:Y:S01]  /*3520*/  FMUL.FTZ R184, R147, R184 ;  /* 0x000000b893b87220 */ /* 0x000fe20000410000 */
[----:B------:R-:W-:Y:S01]  /*3530*/  ISETP.GE.AND P0, PT, R162, 0x1, PT ;  /* 0x00000001a200780c */ /* 0x000fe20003f06270 */
[----:B------:R-:W-:Y:S01]  /*3540*/  FMUL.FTZ R17, R156, R17 ;  /* 0x000000119c117220 */ /* 0x000fe20000410000 */
[----:B------:R-:W-:Y:S01]  /*3550*/  STS [R199.X4+0x86c], R186 ;  /* 0x00086cbac7007388 */ /* 0x000fe20000004800 */
[----:B------:R-:W-:Y:S01]  /*3560*/  FMUL.FTZ R16, R151, R16 ;  /* 0x0000001097107220 */ /* 0x000fe20000410000 */
[----:B------:R-:W-:Y:S01]  /*3570*/  IADD3 R181, R48, 0x40, RZ ;  /* 0x0000004030b57810 */ /* 0x000fe20007ffe0ff */
[----:B------:R-:W-:Y:S01]  /*3580*/  FMUL.FTZ R187, R150, R187 ;  /* 0x000000bb96bb7220 */ /* 0x000fe20000410000 */
[----:B------:R0:W-:Y:S01]  /*3590*/  STS [R199.X4+0x868], R185 ;  /* 0x000868b9c7007388 */ /* 0x0001e20000004800 */
[----:B------:R-:W-:Y:S01]  /*35a0*/  FMUL.FTZ R160, R149, R160 ;  /* 0x000000a095a07220 */ /* 0x000fe20000410000 */
[----:B------:R-:W-:Y:S01]  /*35b0*/  ISETP.GE.AND P1, PT, R162, 0x41, PT ;  /* 0x00000041a200780c */ /* 0x000fe20003f26270 */
[----:B------:R-:W-:Y:S01]  /*35c0*/  FMUL.FTZ R127, R24, R127 ;  /* 0x0000007f187f7220 */ /* 0x000fe20000410000 */
[----:B------:R1:W-:Y:S01]  /*35d0*/  STS [R199.X4+0x864], R184 ;  /* 0x000864b8c7007388 */ /* 0x0003e20000004800 */
[----:B------:R-:W-:Y:S01]  /*35e0*/  FFMA.FTZ R195, R159, R195, R188 ;  /* 0x000000c39fc37223 */ /* 0x000fe200000100bc */
[----:B------:R-:W-:-:S02]  /*35f0*/  LEA.HI.SX32 R181, R181, R48, 0x1b ;  /* 0x00000030b5b57211 */ /* 0x000fc400078fdaff */
[----:B------:R1:W-:Y:S01]  /*3600*/  STS [R199.X4+0x860], R17 ;  /* 0x00086011c7007388 */ /* 0x0003e20000004800 */
[----:B------:R-:W-:Y:S02]  /*3610*/  FFMA.FTZ R198, R158, R198, R195 ;  /* 0x000000c69ec67223 */ /* 0x000fe400000100c3 */
[----:B0-----:R-:W-:Y:S01]  /*3620*/  FMUL.FTZ R185, R129, R200 ;  /* 0x000000c881b97220 */ /* 0x001fe20000410000 */
[----:B------:R1:W-:Y:S01]  /*3630*/  STS [R199.X4+0x85c], R16 ;  /* 0x00085c10c7007388 */ /* 0x0003e20000004800 */
[----:B------:R-:W-:-:S03]  /*3640*/  FFMA.FTZ R198, R161, R197, R198 ;  /* 0x000000c5a1c67223 */ /* 0x000fc600000100c6 */
[----:B------:R1:W-:Y:S04]  /*3650*/  STS [R199.X4+0x858], R187 ;  /* 0x000858bbc7007388 */ /* 0x0003e80000004800 */
[----:B------:R1:W-:Y:S04]  /*3660*/  STS [R199.X4+0x854], R160 ;  /* 0x000854a0c7007388 */ /* 0x0003e80000004800 */
[----:B------:R1:W-:Y:S04]  /*3670*/  STS [R199.X4+0x850], R127 ;  /* 0x0008507fc7007388 */ /* 0x0003e80000004800 */
[----:B------:R-:W-:Y:S06]  /*3680*/  BAR.SYNC.DEFER_BLOCKING 0x0 ;  /* 0x0000000000007b1d */ /* 0x000fec0000010000 */
[----:B------:R-:W-:Y:S05]  /*3690*/  @!P0 BRA `(.L_x_4163) ;  /* 0x000000a000008947 */ /* 0x000fea0003800000 */
[----:B-1----:R-:W-:Y:S01]  /*36a0*/  LEA.HI.SX32 R127, R48, R48, 0x1b ;  /* 0x00000030307f7211 */ /* 0x002fe200078fdaff */
        /* <DEDUP_REMOVED lines=9> */
.L_x_4163:
[----:B-1----:R-:W-:Y:S05]  /*3740*/  BSYNC B0 ;  /* 0x0000000000007941 */ /* 0x002fea0003800000 */
.L_x_4162:
[----:B------:R-:W1:Y:S01]  /*3750*/  LDS R181, [R181.X4+0x950] ;  /* 0x00095000b5b57984 */ /* 0x000e620000004800 */
[----:B------:R-:W-:Y:S01]  /*3760*/  BSSY B0, `(.L_x_4164) ;  /* 0x0000006000007945 */ /* 0x000fe20003800000 */
[----:B------:R-:W-:Y:S01]  /*3770*/  FADD.FTZ R12, R198, R185 ;  /* 0x000000b9c60c7221 */ /* 0x000fe20000010000 */
[C---:B------:R-:W-:Y:S02]  /*3780*/  IADD3 R13, R48.reuse, 0x80, RZ ;  /* 0x00000080300d7810 */ /* 0x040fe40007ffe0ff */
[----:B0-----:R-:W-:Y:S01]  /*3790*/  IADD3 R17, R48, 0xc0, RZ ;  /* 0x000000c030117810 */ /* 0x001fe20007ffe0ff */
[----:B------:R-:W-:Y:S05]  /*37a0*/  @!P1 BRA `(.L_x_4165) ;  /* 0x0000001000009947 */ /* 0x000fea0003800000 */
[----:B-1----:R0:W-:Y:S02]  /*37b0*/  RED.E.ADD.F32.FTZ.RN.STRONG.GPU [R14.64+-0xf00], R181 ;  /* 0xfff100b50e00798e */ /* 0x0021e4000c10e784 */
.L_x_4165:
[----:B------:R-:W-:Y:S05]  /*37c0*/  BSYNC B0 ;  /* 0x0000000000007941 */ /* 0x000fea0003800000 */
.L_x_4164:
[----:B------:R-:W-:Y:S01]  /*37d0*/  LEA.HI.SX32 R13, R13, R48, 0x1b ;  /* 0x000000300d0d7211 */ /* 0x000fe200078fdaff */
[----:B------:R-:W-:Y:S01]  /*37e0*/  BSSY B0, `(.L_x_4166) ;  /* 0x000000d000007945 */ /* 0x000fe20003800000 */
[----:B------:R-:W-:Y:S02]  /*37f0*/  ISETP.GE.AND P6, PT, R162, 0x81, PT ;  /* 0x00000081a200780c */ /* 0x000fe40003fc6270 */
[----:B------:R-:W-:-:S02]  /*3800*/  IADD3 R127, R48, 0x100, RZ ;  /* 0x00000100307f7810 */ /* 0x000fc40007ffe0ff */
[----:B------:R-:W2:Y:S01]  /*3810*/  LDS R13, [R13.X4+0xa50] ;  /* 0x000a50000d0d7984 */ /* 0x000ea20000004800 */
        /* <DEDUP_REMOVED lines=8> */
[----:B--2---:R2:W-:Y:S02]  /*38a0*/  RED.E.ADD.F32.FTZ.RN.STRONG.GPU [R14.64+-0xe00], R13 ;  /* 0xfff2000d0e00798e */ /* 0x0045e4000c10e784 */
.L_x_4167:
[----:B------:R-:W-:Y:S05]  /*38b0*/  BSYNC B0 ;  /* 0x0000000000007941 */ /* 0x000fea0003800000 */
.L_x_4166:
[----:B------:R-:W3:Y:S01]  /*38c0*/  LDS R17, [R17.X4+0xb50] ;  /* 0x000b500011117984 */ /* 0x000ee20000004800 */
[----:B------:R-:W-:Y:S01]  /*38d0*/  BSSY B0, `(.L_x_4168) ;  /* 0x0000005000007945 */ /* 0x000fe20003800000 */
[----:B--2---:R-:W-:Y:S02]  /*38e0*/  IADD3 R13, R48, 0x140, RZ ;  /* 0x00000140300d7810 */ /* 0x004fe40007ffe0ff */
[----:B------:R-:W-:Y:S01]  /*38f0*/  LEA.HI.SX32 R127, R127, R48, 0x1b ;  /* 0x000000307f7f7211 */ /* 0x000fe200078fdaff */
[----:B------:R-:W-:Y:S05]  /*3900*/  @!P0 BRA `(.L_x_4169) ;  /* 0x0000001000008947 */ /* 0x000fea0003800000 */
[----:B---3--:R2:W-:Y:S02]  /*3910*/  RED.E.ADD.F32.FTZ.RN.STRONG.GPU [R14.64+-0xd00], R17 ;  /* 0xfff300110e00798e */ /* 0x0085e4000c10e784 */
.L_x_4169:
[----:B------:R-:W-:Y:S05]  /*3920*/  BSYNC B0 ;  /* 0x0000000000007941 */ /* 0x000fea0003800000 */
.L_x_4168:
[----:B------:R-:W4:Y:S01]  /*3930*/  LDS R127, [R127.X4+0xc50] ;  /* 0x000c50007f7f7984 */ /* 0x000f220000004800 */
[----:B------:R-:W-:Y:S01]  /*3940*/  BSSY B0, `(.L_x_4170) ;  /* 0x0000005000007945 */ /* 0x000fe20003800000 */
[----:B--23--:R-:W-:Y:S02]  /*3950*/  IADD3 R17, R48, 0x180, RZ ;  /* 0x0000018030117810 */ /* 0x00cfe40007ffe0ff */
[----:B------:R-:W-:Y:S01]  /*3960*/  LEA.HI.SX32 R13, R13, R48, 0x1b ;  /* 0x000000300d0d7211 */ /* 0x000fe200078fdaff */
[----:B------:R-:W-:Y:S05]  /*3970*/  @!P1 BRA `(.L_x_4171) ;  /* 0x0000001000009947 */ /* 0x000fea0003800000 */
[----:B----4-:R2:W-:Y:S02]  /*3980*/  RED.E.ADD.F32.FTZ.RN.STRONG.GPU [R14.64+-0xc00], R127 ;  /* 0xfff4007f0e00798e */ /* 0x0105e4000c10e784 */
.L_x_4171:
[----:B------:R-:W-:Y:S05]  /*3990*/  BSYNC B0 ;  /* 0x0000000000007941 */ /* 0x000fea0003800000 */
.L_x_4170:
[----:B------:R-:W3:Y:S01]  /*39a0*/  LDS R13, [R13.X4+0xd50] ;  /* 0x000d50000d0d7984 */ /* 0x000ee20000004800 */
[----:B------:R-:W-:Y:S01]  /*39b0*/  BSSY B0, `(.L_x_4172) ;  /* 0x0000005000007945 */ /* 0x000fe20003800000 */
[----:B--2-4-:R-:W-:-:S02]  /*39c0*/  IADD3 R127, R48, 0x1c0, RZ ;  /* 0x000001c0307f7810 */ /* 0x014fc40007ffe0ff */
[----:B------:R-:W-:Y:S01]  /*39d0*/  LEA.HI.SX32 R17, R17, R48, 0x1b ;  /* 0x0000003011117211 */ /* 0x000fe200078fdaff */
[----:B------:R-:W-:Y:S05]  /*39e0*/  @!P2 BRA `(.L_x_4173) ;  /* 0x000000100000a947 */ /* 0x000fea0003800000 */
[----:B---3--:R2:W-:Y:S02]  /*39f0*/  RED.E.ADD.F32.FTZ.RN.STRONG.GPU [R14.64+-0xb00], R13 ;  /* 0xfff5000d0e00798e */ /* 0x0085e4000c10e784 */
.L_x_4173:
[----:B------:R-:W-:Y:S05]  /*3a00*/  BSYNC B0 ;  /* 0x0000000000007941 */ /* 0x000fea0003800000 */
.L_x_4172:
[----:B------:R-:W4:Y:S01]  /*3a10*/  LDS R17, [R17.X4+0xe50] ;  /* 0x000e500011117984 */ /* 0x000f220000004800 */
[----:B------:R-:W-:Y:S01]  /*3a20*/  BSSY B0, `(.L_x_4174) ;  /* 0x0000005000007945 */ /* 0x000fe20003800000 */
[----:B--23--:R-:W-:Y:S02]  /*3a30*/  IADD3 R13, R48, 0x200, RZ ;  /* 0x00000200300d7810 */ /* 0x00cfe40007ffe0ff */
[----:B------:R-:W-:Y:S01]  /*3a40*/  LEA.HI.SX32 R127, R127, R48, 0x1b ;  /* 0x000000307f7f7211 */ /* 0x000fe200078fdaff */
[----:B------:R-:W-:Y:S05]  /*3a50*/  @!P3 BRA `(.L_x_4175) ;  /* 0x000000100000b947 */ /* 0x000fea0003800000 */
[----:B----4-:R2:W-:Y:S02]  /*3a60*/  RED.E.ADD.F32.FTZ.RN.STRONG.GPU [R14.64+-0xa00], R17 ;  /* 0xfff600110e00798e */ /* 0x0105e4000c10e784 */
.L_x_4175:
[----:B------:R-:W-:Y:S05]  /*3a70*/  BSYNC B0 ;  /* 0x0000000000007941 */ /* 0x000fea0003800000 */
.L_x_4174:
[----:B------:R-:W3:Y:S01]  /*3a80*/  LDS R127, [R127.X4+0xf50] ;  /* 0x000f50007f7f7984 */ /* 0x000ee20000004800 */
[----:B------:R-:W-:Y:S01]  /*3a90*/  BSSY B0, `(.L_x_4176) ;  /* 0x0000004000007945 */ /* 0x000fe20003800000 */
[----:B------:R-:W-:Y:S01]  /*3aa0*/  LEA.HI.SX32 R13, R13, R48, 0x1b ;  /* 0x000000300d0d7211 */ /* 0x000fe200078fdaff */
[----:B------:R-:W-:Y:S05]  /*3ab0*/  @!P4 BRA `(.L_x_4177) ;  /* 0x000000100000c947 */ /* 0x000fea0003800000 */
[----:B---3--:R3:W-:Y:S02]  /*3ac0*/  RED.E.ADD.F32.FTZ.RN.STRONG.GPU [R14.64+-0x900], R127 ;  /* 0xfff7007f0e00798e */ /* 0x0087e4000c10e784 */
.L_x_4177:
[----:B------:R-:W-:Y:S05]  /*3ad0*/  BSYNC B0 ;  /* 0x0000000000007941 */ /* 0x000fea0003800000 */
.L_x_4176:
[----:B------:R-:W0:Y:S01]  /*3ae0*/  LDS R13, [R13.X4+0x1050] ;  /* 0x001050000d0d7984 */ /* 0x000e220000004800 */
[----:B------:R-:W-:Y:S01]  /*3af0*/  BSSY B0, `(.L_x_4178) ;  /* 0x0000005000007945 */ /* 0x000fe20003800000 */
[----:B--2-4-:R-:W-:-:S02]  /*3b00*/  IADD3 R17, R48, 0x240, RZ ;  /* 0x0000024030117810 */ /* 0x014fc40007ffe0ff */
[----:B---3--:R-:W-:Y:S01]  /*3b10*/  IADD3 R127, R48, 0x280, RZ ;  /* 0x00000280307f7810 */ /* 0x008fe20007ffe0ff */
[----:B------:R-:W-:Y:S05]  /*3b20*/  @!P5 BRA `(.L_x_4179) ;  /* 0x000000100000d947 */ /* 0x000fea0003800000 */
[----:B0-----:R0:W-:Y:S02]  /*3b30*/  RED.E.ADD.F32.FTZ.RN.STRONG.GPU [R14.64+-0x800], R13 ;  /* 0xfff8000d0e00798e */ /* 0x0011e4000c10e784 */
.L_x_4179:
[----:B------:R-:W-:Y:S05]  /*3b40*/  BSYNC B0 ;  /* 0x0000000000007941 */ /* 0x000fea0003800000 */
.L_x_4178:
        /* <DEDUP_REMOVED lines=14> */
.L_x_4181:
[----:B------:R-:W-:Y:S05]  /*3c30*/  BSYNC B0 ;  /* 0x0000000000007941 */ /* 0x000fea0003800000 */
.L_x_4180:
[----:B------:R-:W2:Y:S01]  /*3c40*/  LDS R127, [R127.X4+0x1250] ;  /* 0x001250007f7f7984 */ /* 0x000ea20000004800 */
[----:B------:R-:W-:Y:S01]  /*3c50*/  BSSY B0, `(.L_x_4182) ;  /* 0x0000005000007945 */ /* 0x000fe20003800000 */
[----:B0-----:R-:W-:-:S02]  /*3c60*/  IADD3 R17, R48, 0x300, RZ ;  /* 0x0000030030117810 */ /* 0x001fc40007ffe0ff */
[----:B------:R-:W-:Y:S01]  /*3c70*/  LEA.HI.SX32 R13, R13, R48, 0x1b ;  /* 0x000000300d0d7211 */ /* 0x000fe200078fdaff */
[----:B------:R-:W-:Y:S05]  /*3c80*/  @!P0 BRA `(.L_x_4183) ;  /* 0x0000001000008947 */ /* 0x000fea0003800000 */
[----:B--2---:R0:W-:Y:S02]  /*3c90*/  RED.E.ADD.F32.FTZ.RN.STRONG.GPU [R14.64+-0x600], R127 ;  /* 0xfffa007f0e00798e */ /* 0x0041e4000c10e784 */
.L_x_4183:
[----:B------:R-:W-:Y:S05]  /*3ca0*/  BSYNC B0 ;  /* 0x0000000000007941 */ /* 0x000fea0003800000 */
.L_x_4182:
[----:B------:R-:W3:Y:S01]  /*3cb0*/  LDS R13, [R13.X4+0x1350] ;  /* 0x001350000d0d7984 */ /* 0x000ee20000004800 */
[----:B------:R-:W-:Y:S01]  /*3cc0*/  BSSY B0, `(.L_x_4184) ;  /* 0x0000005000007945 */ /* 0x000fe20003800000 */
[----:B0-2---:R-:W-:Y:S02]  /*3cd0*/  IADD3 R127, R48, 0x340, RZ ;  /* 0x00000340307f7810 */ /* 0x005fe40007ffe0ff */
[----:B------:R-:W-:Y:S01]  /*3ce0*/  LEA.HI.SX32 R17, R17, R48, 0x1b ;  /* 0x0000003011117211 */ /* 0x000fe200078fdaff */
[----:B------:R-:W-:Y:S05]  /*3cf0*/  @!P1 BRA `(.L_x_4185) ;  /* 0x0000001000009947 */ /* 0x000fea0003800000 */
[----:B---3--:R0:W-:Y:S02]  /*3d00*/  RED.E.ADD.F32.FTZ.RN.STRONG.GPU [R14.64+-0x500], R13 ;  /* 0xfffb000d0e00798e */ /* 0x0081e4000c10e784 */
.L_x_4185:
[----:B------:R-:W-:Y:S05]  /*3d10*/  BSYNC B0 ;  /* 0x0000000000007941 */ /* 0x000fea0003800000 */
.L_x_4184:
[----:B------:R-:W2:Y:S01]  /*3d20*/  LDS R17, [R17.X4+0x1450] ;  /* 0x0014500011117984 */ /* 0x000ea20000004800 */
[----:B------:R-:W-:Y:S01]  /*3d30*/  BSSY B0, `(.L_x_4186) ;  /* 0x0000005000007945 */ /* 0x000fe20003800000 */
[----:B0--3--:R-:W-:Y:S02]  /*3d40*/  IADD3 R13, R48, 0x380, RZ ;  /* 0x00000380300d7810 */ /* 0x009fe40007ffe0ff */
[----:B------:R-:W-:Y:S01]  /*3d50*/  LEA.HI.SX32 R127, R127, R48, 0x1b ;  /* 0x000000307f7f7211 */ /* 0x000fe200078fdaff */
[----:B------:R-:W-:Y:S05]  /*3d60*/  @!P2 BRA `(.L_x_4187) ;  /* 0x000000100000a947 */ /* 0x000fea0003800000 */
[----:B--2---:R0:W-:Y:S02]  /*3d70*/  RED.E.ADD.F32.FTZ.RN.STRONG.GPU [R14.64+-0x400], R17 ;  /* 0xfffc00110e00798e */ /* 0x0041e4000c10e784 */
.L_x_4187:
[----:B------:R-:W-:Y:S05]  /*3d80*/  BSYNC B0 ;  /* 0x0000000000007941 */ /* 0x000fea0003800000 */
.L_x_4186:
[----:B------:R-:W3:Y:S01]  /*3d90*/  LDS R127, [R127.X4+0x1550] ;  /* 0x001550007f7f7984 */ /* 0x000ee20000004800 */
[----:B------:R-:W-:Y:S01]  /*3da0*/  BSSY B0, `(.L_x_4188) ;  /* 0x0000005000007945 */ /* 0x000fe20003800000 */
[----:B0-2---:R-:W-:-:S02]  /*3db0*/  IADD3 R17, R48, 0x3c0, RZ ;  /* 0x000003c030117810 */ /* 0x005fc40007ffe0ff */
[----:B------:R-:W-:Y:S01]  /*3dc0*/  LEA.HI.SX32 R13, R13, R48, 0x1b ;  /* 0x000000300d0d7211 */ /* 0x000fe200078fdaff */
[----:B------:R-:W-:Y:S05]  /*3dd0*/  @!P3 BRA `(.L_x_4189) ;  /* 0x000000100000b947 */ /* 0x000fea0003800000 */
[----:B---3--:R0:W-:Y:S02]  /*3de0*/  RED.E.ADD.F32.FTZ.RN.STRONG.GPU [R14.64+-0x300], R127 ;  /* 0xfffd007f0e00798e */ /* 0x0081e4000c10e784 */
.L_x_4189:
[----:B------:R-:W-:Y:S05]  /*3df0*/  BSYNC B0 ;  /* 0x0000000000007941 */ /* 0x000fea0003800000 */
.L_x_4188:
[----:B------:R-:W2:Y:S01]  /*3e00*/  LDS R13, [R13.X4+0x1650] ;  /* 0x001650000d0d7984 */ /* 0x000ea20000004800 */
[----:B------:R-:W-:Y:S01]  /*3e10*/  BSSY B0, `(.L_x_4190) ;  /* 0x0000004000007945 */ /* 0x000fe20003800000 */
[----:B------:R-:W-:Y:S01]  /*3e20*/  LEA.HI.SX32 R17, R17, R48, 0x1b ;  /* 0x0000003011117211 */ /* 0x000fe200078fdaff */
[----:B------:R-:W-:Y:S05]  /*3e30*/  @!P4 BRA `(.L_x_4191) ;  /* 0x000000100000c947 */ /* 0x000fea0003800000 */
[----:B--2---:R2:W-:Y:S02]  /*3e40*/  RED.E.ADD.F32.FTZ.RN.STRONG.GPU [R14.64+-0x200], R13 ;  /* 0xfffe000d0e00798e */ /* 0x0045e4000c10e784 */
.L_x_4191:
[----:B------:R-:W-:Y:S05]  /*3e50*/  BSYNC B0 ;  /* 0x0000000000007941 */ /* 0x000fea0003800000 */
.L_x_4190:
[----:B------:R-:W4:Y:S01]  /*3e60*/  LDS R17, [R17.X4+0x1750] ;  /* 0x0017500011117984 */ /* 0x000f220000004800 */
[----:B------:R-:W-:Y:S01]  /*3e70*/  BSSY B0, `(.L_x_4192) ;  /* 0x0000003000007945 */ /* 0x000fe20003800000 */
[----:B------:R-:W-:Y:S05]  /*3e80*/  @!P5 BRA `(.L_x_4193) ;  /* 0x000000100000d947 */ /* 0x000fea0003800000 */
[----:B----4-:R4:W-:Y:S02]  /*3e90*/  RED.E.ADD.F32.FTZ.RN.STRONG.GPU [R14.64+-0x100], R17 ;  /* 0xffff00110e00798e */ /* 0x0109e4000c10e784 */
.L_x_4193:
[----:B------:R-:W-:Y:S05]  /*3ea0*/  BSYNC B0 ;  /* 0x0000000000007941 */ /* 0x000fea0003800000 */
.L_x_4192:
[----:B--2---:R-:W2:Y:S01]  /*3eb0*/  SHFL.DOWN PT, R13, R12, 0x1, 0x1f ;  /* 0x08201f000c0d7f89 */ /* 0x004ea200000e0000 */
[C---:B------:R-:W-:Y:S01]  /*3ec0*/  ISETP.GT.AND P0, PT, R47.reuse, 0x1e, PT ;  /* 0x0000001e2f00780c */ /* 0x040fe20003f04270 */
[----:B------:R-:W-:Y:S01]  /*3ed0*/  FMUL.FTZ R134, R134, R171 ;  /* 0x000000ab86867220 */ /* 0x000fe20000410000 */
[----:B------:R-:W-:Y:S01]  /*3ee0*/  ISETP.NE.AND P1, PT, R47, RZ, PT ;  /* 0x000000ff2f00720c */ /* 0x000fe20003f25270 */
[----:B0---4-:R-:W0:Y:S01]  /*3ef0*/  SHFL.DOWN PT, R14, R19, 0x1, 0x1f ;  /* 0x08201f00130e7f89 */ /* 0x011e2200000e0000 */
[----:B------:R-:W-:Y:S01]  /*3f00*/  FMUL.FTZ R133, R133, R170 ;  /* 0x000000aa85857220 */ /* 0x000fe20000410000 */
[----:B------:R-:W-:Y:S01]  /*3f10*/  ISETP.NE.AND P2, PT, R48, RZ, PT ;  /* 0x000000ff3000720c */ /* 0x000fe20003f45270 */
[----:B------:R-:W-:Y:S01]  /*3f20*/  FMUL.FTZ R132, R132, R173 ;  /* 0x000000ad84847220 */ /* 0x000fe20000410000 */
[----:B------:R-:W-:Y:S01]  /*3f30*/  BSSY B0, `(.L_x_4194) ;  /* 0x0000083000007945 */ /* 0x000fe20003800000 */
[----:B------:R-:W-:-:S02]  /*3f40*/  FMUL.FTZ R131, R131, R144 ;  /* 0x0000009083837220 */ /* 0x000fc40000410000 */
[-C--:B------:R-:W-:Y:S02]  /*3f50*/  FMUL.FTZ R130, R130, R175.reuse ;  /* 0x000000af82827220 */ /* 0x080fe40000410000 */
[----:B------:R-:W-:Y:S02]  /*3f60*/  FMUL.FTZ R119, R119, R138 ;  /* 0x0000008a77777220 */ /* 0x000fe40000410000 */
[C---:B------:R-:W-:Y:S02]  /*3f70*/  FMUL.FTZ R144, R59.reuse, R144 ;  /* 0x000000903b907220 */ /* 0x040fe40000410000 */
[C---:B------:R-:W-:Y:S02]  /*3f80*/  FMUL.FTZ R175, R59.reuse, R175 ;  /* 0x000000af3baf7220 */ /* 0x040fe40000410000 */
[----:B------:R-:W-:Y:S02]  /*3f90*/  FMUL.FTZ R138, R59, R138 ;  /* 0x0000008a3b8a7220 */ /* 0x000fe40000410000 */
[----:B------:R-:W-:-:S02]  /*3fa0*/  FMUL.FTZ R144, R159, R144 ;  /* 0x000000909f907220 */ /* 0x000fc40000410000 */
[----:B------:R-:W-:Y:S02]  /*3fb0*/  FMUL.FTZ R175, R176, R175 ;  /* 0x000000afb0af7220 */ /* 0x000fe40000410000 */
[----:B--2---:R-:W-:Y:S02]  /*3fc0*/  @!P0 FADD.FTZ R12, R12, R13 ;  /* 0x0000000d0c0c8221 */ /* 0x004fe40000010000 */
[----:B------:R-:W-:Y:S02]  /*3fd0*/  FMUL.FTZ R138, R155, R138 ;  /* 0x0000008a9b8a7220 */ /* 0x000fe40000410000 */
[----:B0-----:R-:W-:Y:S01]  /*3fe0*/  @!P0 FADD.FTZ R19, R19, R14 ;  /* 0x0000000e13138221 */ /* 0x001fe20000010000 */
[----:B------:R-:W0:Y:S01]  /*3ff0*/  SHFL.DOWN PT, R13, R12, 0x2, 0x1f ;  /* 0x08401f000c0d7f89 */ /* 0x000e2200000e0000 */
[----:B------:R-:W-:Y:S01]  /*4000*/  ISETP.GT.AND P0, PT, R47, 0x1d, PT ;  /* 0x0000001d2f00780c */ /* 0x000fe20003f04270 */
[-C--:B------:R-:W-:Y:S02]  /*4010*/  FMUL.FTZ R14, R59, R166.reuse ;  /* 0x000000a63b0e7220 */ /* 0x080fe40000410000 */
        /* <DEDUP_REMOVED lines=9> */
[----:B------:R-:W-:Y:S02]  /*40b0*/  FFMA.FTZ R129, R183, R166, R129 ;  /* 0x000000a6b7817223 */ /* 0x000fe40000010081 */
        /* <DEDUP_REMOVED lines=8> */
[----:B------:R-:W-:Y:S02]  /*4140*/  FFMA.FTZ R25, R25, R132, R14 ;  /* 0x0000008419197223 */ /* 0x000fe4000001000e */
[----:B------:R-:W-:Y:S02]  /*4150*/  FFMA.FTZ R13, R179, R134, R13 ;  /* 0x00000086b30d7223 */ /* 0x000fe4000001000d */
[----:B------:R-:W-:Y:S02]  /*4160*/  FMUL.FTZ R14, R125, R141 ;  /* 0x0000008d7d0e7220 */ /* 0x000fe40000410000 */
[----:B------:R-:W-:Y:S02]  /*4170*/  FADD.FTZ R84, R13, R84 ;  /* 0x000000540d547221 */ /* 0x000fe40000010000 */
[-C--:B------:R-:W-:Y:S02]  /*4180*/  FMUL.FTZ R13, R128, R174.reuse ;  /* 0x000000ae800d7220 */ /* 0x080fe40000410000 */
[----:B------:R-:W-:-:S02]  /*4190*/  FMUL.FTZ R174, R59, R174 ;  /* 0x000000ae3bae7220 */ /* 0x000fc40000410000 */
[-C--:B------:R-:W-:Y:S02]  /*41a0*/  FFMA.FTZ R92, R101, R13.reuse, R92 ;  /* 0x0000000d655c7223 */ /* 0x080fe4000001005c */
[----:B------:R-:W-:Y:S02]  /*41b0*/  FMUL.FTZ R174, R157, R174 ;  /* 0x000000ae9dae7220 */ /* 0x000fe40000410000 */
[----:B------:R-:W-:Y:S02]  /*41c0*/  FFMA.FTZ R89, R112, R14, R89 ;  /* 0x0000000e70597223 */ /* 0x000fe40000010059 */
[----:B------:R-:W-:Y:S02]  /*41d0*/  FFMA.FTZ R174, R178, R13, R174 ;  /* 0x0000000db2ae7223 */ /* 0x000fe400000100ae */
        /* <DEDUP_REMOVED lines=8> */
[----:B------:R-:W-:Y:S02]  /*4260*/  FMUL.FTZ R172, R167, R172 ;  /* 0x000000aca7ac7220 */ /* 0x000fe40000410000 */
[----:B------:R-:W-:-:S02]  /*4270*/  FMUL.FTZ R16, R59, R141 ;  /* 0x0000008d3b107220 */ /* 0x000fc40000410000 */
[----:B------:R-:W-:Y:S02]  /*4280*/  FFMA.FTZ R172, R142, R13, R172 ;  /* 0x0000000d8eac7223 */ /* 0x000fe400000100ac */
[----:B------:R-:W-:Y:S02]  /*4290*/  FMUL.FTZ R13, R122, R140 ;  /* 0x0000008c7a0d7220 */ /* 0x000fe40000410000 */
[----:B------:R-:W-:Y:S02]  /*42a0*/  FMUL.FTZ R16, R143, R16 ;  /* 0x000000108f107220 */ /* 0x000fe40000410000 */
[----:B------:R-:W-:Y:S02]  /*42b0*/  FMUL.FTZ R140, R59, R140 ;  /* 0x0000008c3b8c7220 */ /* 0x000fe40000410000 */
[----:B------:R-:W-:Y:S02]  /*42c0*/  FFMA.FTZ R169, R169, R14, R16 ;  /* 0x0000000ea9a97223 */ /* 0x000fe40000010010 */
[----:B------:R-:W-:-:S02]  /*42d0*/  FMUL.FTZ R16, R59, R139 ;  /* 0x0000008b3b107220 */ /* 0x000fc40000410000 */
[----:B------:R-:W-:Y:S02]  /*42e0*/  FMUL.FTZ R14, R123, R139 ;  /* 0x0000008b7b0e7220 */ /* 0x000fe40000410000 */
[----:B0-----:R-:W-:Y:S02]  /*42f0*/  @!P0 FADD.FTZ R12, R12, R15 ;  /* 0x0000000f0c0c8221 */ /* 0x001fe40000010000 */
[----:B------:R-:W-:Y:S02]  /*4300*/  FMUL.FTZ R16, R165, R16 ;  /* 0x00000010a5107220 */ /* 0x000fe40000410000 */
[----:B--2---:R-:W-:Y:S01]  /*4310*/  @!P0 FADD.FTZ R19, R19, R128 ;  /* 0x0000008013138221 */ /* 0x004fe20000010000 */
[----:B------:R-:W0:Y:S01]  /*4320*/  SHFL.DOWN PT, R15, R12, 0x10, 0x1f ;  /* 0x0a001f000c0f7f89 */ /* 0x000e2200000e0000 */
[----:B------:R-:W-:Y:S01]  /*4330*/  ISETP.GT.AND P0, PT, R47, 0xf, PT ;  /* 0x0000000f2f00780c */ /* 0x000fe20003f04270 */
[-C--:B------:R-:W-:Y:S02]  /*4340*/  FFMA.FTZ R91, R114, R14.reuse, R91 ;  /* 0x0000000e725b7223 */ /* 0x080fe4000001005b */
[----:B------:R-:W2:Y:S01]  /*4350*/  SHFL.DOWN PT, R122, R19, 0x10, 0x1f ;  /* 0x0a001f00137a7f89 */ /* 0x000ea200000e0000 */
[----:B------:R-:W-:-:S02]  /*4360*/  FFMA.FTZ R147, R147, R14, R16 ;  /* 0x0000000e93937223 */ /* 0x000fc40000010010 */
[-C--:B------:R-:W-:Y:S02]  /*4370*/  FMUL.FTZ R14, R121, R137.reuse ;  /* 0x00000089790e7220 */ /* 0x080fe40000410000 */
[----:B------:R-:W-:Y:S02]  /*4380*/  FMUL.FTZ R137, R59, R137 ;  /* 0x000000893b897220 */ /* 0x000fe40000410000 */
[----:B------:R-:W-:Y:S02]  /*4390*/  FMUL.FTZ R140, R145, R140 ;  /* 0x0000008c918c7220 */ /* 0x000fe40000410000 */
[----:B------:R-:W-:Y:S02]  /*43a0*/  FMUL.FTZ R137, R154, R137 ;  /* 0x000000899a897220 */ /* 0x000fe40000410000 */
[-C--:B------:R-:W-:Y:S02]  /*43b0*/  FFMA.FTZ R96, R105, R13.reuse, R96 ;  /* 0x0000000d69607223 */ /* 0x080fe40000010060 */
[----:B------:R-:W-:-:S02]  /*43c0*/  FFMA.FTZ R140, R168, R13, R140 ;  /* 0x0000000da88c7223 */ /* 0x000fc4000001008c */
[-C--:B------:R-:W-:Y:S02]  /*43d0*/  FFMA.FTZ R93, R116, R14.reuse, R93 ;  /* 0x0000000e745d7223 */ /* 0x080fe4000001005d */
[----:B------:R-:W-:Y:S02]  /*43e0*/  FFMA.FTZ R137, R151, R14, R137 ;  /* 0x0000000e97897223 */ /* 0x000fe40000010089 */
[----:B------:R-:W-:Y:S02]  /*43f0*/  FMUL.FTZ R14, R115, R126 ;  /* 0x0000007e730e7220 */ /* 0x000fe40000410000 */
[----:B0-----:R-:W-:Y:S02]  /*4400*/  @!P0 FADD.FTZ R12, R12, R15 ;  /* 0x0000000f0c0c8221 */ /* 0x001fe40000010000 */
[----:B------:R-:W-:Y:S02]  /*4410*/  FMUL.FTZ R15, R59, R136 ;  /* 0x000000883b0f7220 */ /* 0x000fe40000410000 */
[----:B--2---:R-:W-:-:S02]  /*4420*/  @!P0 FADD.FTZ R19, R19, R122 ;  /* 0x0000007a13138221 */ /* 0x004fc40000010000 */
        /* <DEDUP_REMOVED lines=22> */
[----:B------:R-:W-:Y:S02]  /*4590*/  FADD.FTZ R82, R25, R82 ;  /* 0x0000005219527221 */ /* 0x000fe40000010000 */
[----:B------:R-:W-:Y:S02]  /*45a0*/  FFMA.FTZ R87, R110, R130, R87 ;  /* 0x000000826e577223 */ /* 0x000fe40000010057 */
[----:B------:R-:W-:Y:S02]  /*45b0*/  FADD.FTZ R75, R174, R75 ;  /* 0x0000004bae4b7221 */ /* 0x000fe40000010000 */
[----:B------:R-:W-:-:S02]  /*45c0*/  FADD.FTZ R80, R175, R80 ;  /* 0x00000050af507221 */ /* 0x000fc40000010000 */
[----:B------:R-:W-:Y:S02]  /*45d0*/  FADD.FTZ R73, R172, R73 ;  /* 0x00000049ac497221 */ /* 0x000fe40000010000 */
[----:B------:R-:W-:Y:S02]  /*45e0*/  FADD.FTZ R78, R169, R78 ;  /* 0x0000004ea94e7221 */ /* 0x000fe40000010000 */
[----:B------:R-:W-:Y:S02]  /*45f0*/  FADD.FTZ R71, R140, R71 ;  /* 0x000000478c477221 */ /* 0x000fe40000010000 */
[----:B------:R-:W-:Y:S02]  /*4600*/  FFMA.FTZ R98, R107, R119, R98 ;  /* 0x000000776b627223 */ /* 0x000fe40000010062 */
[----:B------:R-:W-:Y:S02]  /*4610*/  FADD.FTZ R76, R147, R76 ;  /* 0x0000004c934c7221 */ /* 0x000fe40000010000 */
[----:B------:R-:W-:-:S02]  /*4620*/  FADD.FTZ R69, R138, R69 ;  /* 0x000000458a457221 */ /* 0x000fc40000010000 */
[----:B------:R-:W-:Y:S02]  /*4630*/  FFMA.FTZ R100, R109, R117, R100 ;  /* 0x000000756d647223 */ /* 0x000fe40000010064 */
        /* <DEDUP_REMOVED lines=11> */
[----:B------:R-:W4:Y:S01]  /*46f0*/  @P0 LDS R17, [R18+0x2e10] ;  /* 0x002e100012110984 */ /* 0x000f220000000800 */
[----:B0-----:R-:W-:Y:S02]  /*4700*/  FADD.FTZ R13, R13, R15 ;  /* 0x0000000f0d0d7221 */ /* 0x001fe40000010000 */
[----:B------:R-:W-:Y:S02]  /*4710*/  FADD.FTZ R12, R12, R14 ;  /* 0x0000000e0c0c7221 */ /* 0x000fe40000010000 */
[----:B--2---:R-:W-:Y:S02]  /*4720*/  @P0 FADD.FTZ R13, R13, R16 ;  /* 0x000000100d0d0221 */ /* 0x004fe40000010000 */
[----:B----4-:R-:W-:-:S03]  /*4730*/  @P0 FADD.FTZ R12, R12, R17 ;  /* 0x000000110c0c0221 */ /* 0x010fc60000010000 */
[----:B------:R0:W-:Y:S04]  /*4740*/  STS [R18+0x3210], R13 ;  /* 0x0032100d12007388 */ /* 0x0001e80000000800 */
[----:B------:R0:W-:Y:S02]  /*4750*/  STS [R18+0x2e10], R12 ;  /* 0x002e100c12007388 */ /* 0x0001e40000000800 */
.L_x_4195:
[----:B0-----:R-:W-:Y:S05]  /*4760*/  BSYNC B0 ;  /* 0x0000000000007941 */ /* 0x001fea0003800000 */
.L_x_4194:
[----:B------:R-:W-:Y:S02]  /*4770*/  IADD3 R63, R63, 0x1, RZ ;  /* 0x000000013f3f7810 */ /* 0x000fe40007ffe0ff */
[----:B------:R-:W-:Y:S02]  /*4780*/  IADD3 R70, P1, R70, 0x1, RZ ;  /* 0x0000000146467810 */ /* 0x000fe40007f3e0ff */
[----:B------:R-:W-:Y:S02]  /*4790*/  ISETP.GE.AND P0, PT, R63, c[0x0][0x16c], PT ;  /* 0x00005b003f007a0c */ /* 0x000fe40003f06270 */
[----:B------:R-:W-:-:S11]  /*47a0*/  IADD3.X R61, RZ, R61, RZ, P1, !PT ;  /* 0x0000003dff3d7210 */ /* 0x000fd60000ffe4ff */
[----:B-1-3--:R-:W-:Y:S01]  /*47b0*/  @P0 CALL.REL.NOINC `(.L_x_4148) ;  /* 0x0000001000000944 */ /* 0x00afe20003c00000 */
[----:B------:R-:W-:Y:S05]  /*47c0*/  BRA `(.L_x_4196) ;  /* 0xffffca2000007947 */ /* 0x000fea000383ffff */
.L_x_4148:
[----:B------:R-:W-:Y:S01]  /*47d0*/  BAR.SYNC.DEFER_BLOCKING 0x0 ;  /* 0x0000000000007b1d */ /* 0x000fe20000010000 */
[----:B------:R-:W-:Y:S01]  /*47e0*/  IMAD.SHL.U32 R0, R48, 0x2, RZ ;  /* 0x0000000230007824 */ /* 0x000fe200078e00ff */
[----:B------:R-:W-:Y:S01]  /*47f0*/  F2FP.BF16.PACK_AB R98, R91, R98 ;  /* 0x000000625b62723e */ /* 0x000fe200000010ff */
[----:B------:R-:W-:Y:S01]  /*4800*/  IMAD R14, R56, c[0x0][0x2e0], RZ ;  /* 0x0000b800380e7a24 */ /* 0x000fe200078e02ff */
[----:B------:R-:W-:Y:S02]  /*4810*/  F2FP.BF16.PACK_AB R99, R89, R96 ;  /* 0x000000605963723e */ /* 0x000fe400000010ff */
[----:B------:R-:W-:Y:S01]  /*4820*/  LOP3.LUT R0, R0, 0xffffffc0, RZ, 0xc0, !PT ;  /* 0xffffffc000007812 */ /* 0x000fe200078ec0ff */
[----:B------:R-:W-:Y:S01]  /*4830*/  IMAD R17, R57, c[0x0][0x2e4], R14 ;  /* 0x0000b90039117a24 */ /* 0x000fe200078e020e */
        /* <DEDUP_REMOVED lines=9> */
[----:B------:R-:W-:Y:S01]  /*48d0*/  IMAD R15, R53, c[0x0][0x2dc], R0 ;  /* 0x0000b700350f7a24 */ /* 0x000fe200078e0200 */
[----:B------:R-:W-:Y:S01]  /*48e0*/  STS.128 [R24.X16], R96 ;  /* 0x0000006018007388 */ /* 0x000fe2000000cc00 */
[----:B------:R-:W-:Y:S01]  /*48f0*/  FADD.FTZ R0, R49, R72 ;  /* 0x0000004831007221 */ /* 0x000fe20000010000 */
[----:B------:R-:W-:-:S02]  /*4900*/  SHF.L.U32 R18, R26, 0xa, RZ ;  /* 0x0000000a1a127819 */ /* 0x000fc400000006ff */
[----:B------:R-:W-:Y:S01]  /*4910*/  STS.128 [R24.X16+0x10], R88 ;  /* 0x0000105818007388 */ /* 0x000fe2000000cc00 */
[----:B------:R-:W-:-:S06]  /*4920*/  NOP ;  /* 0x0000000000007918 */ /* 0x000fcc0000000000 */
[----:B------:R-:W0:Y:S01]  /*4930*/  LDS.128 R4, [R34.X16] ;  /* 0x0000000022047984 */ /* 0x000e22000000cc00 */
[--C-:B------:R-:W-:Y:S01]  /*4940*/  SHF.R.S32.HI R19, RZ, 0x1f, R18.reuse ;  /* 0x0000001fff137819 */ /* 0x100fe20000011412 */
[----:B------:R-:W-:Y:S01]  /*4950*/  FADD.FTZ R0, R0, R65 ;  /* 0x0000004100007221 */ /* 0x000fe20000010000 */
[----:B------:R-:W-:Y:S01]  /*4960*/  F2FP.BF16.PACK_AB R29, R74, R67 ;  /* 0x000000434a1d723e */ /* 0x000fe200000010ff */
[----:B------:R-:W1:Y:S01]  /*4970*/  LDS.128 R8, [R34.X16+0x200] ;  /* 0x0002000022087984 */ /* 0x000e62000000cc00 */
[----:B------:R-:W-:Y:S01]  /*4980*/  F2FP.BF16.PACK_AB R28, R65, R72 ;  /* 0x00000048411c723e */ /* 0x000fe200000010ff */
[C-C-:B------:R-:W-:Y:S01]  /*4990*/  IMAD.WIDE.U32 R12, R53.reuse, c[0x0][0x2d8], R18.reuse ;  /* 0x0000b600350c7a25 */ /* 0x140fe200078e0012 */
[----:B------:R-:W-:Y:S02]  /*49a0*/  F2FP.BF16.PACK_AB R30, R76, R69 ;  /* 0x000000454c1e723e */ /* 0x000fe400000010ff */
[----:B------:R-:W-:Y:S01]  /*49b0*/  F2FP.BF16.PACK_AB R31, R78, R71 ;  /* 0x000000474e1f723e */ /* 0x000fe200000010ff */
[----:B------:R-:W-:Y:S01]  /*49c0*/  IMAD.WIDE.U32 R18, R53, c[0x0][0x2f8], R18 ;  /* 0x0000be0035127a25 */ /* 0x000fe200078e0012 */
[----:B------:R-:W-:-:S02]  /*49d0*/  IADD3 R13, R13, R15, RZ ;  /* 0x0000000f0d0d7210 */ /* 0x000fc40007ffe0ff */
[----:B------:R-:W-:Y:S01]  /*49e0*/  F2FP.BF16.PACK_AB R63, R86, R79 ;  /* 0x0000004f563f723e */ /* 0x000fe200000010ff */
[----:B------:R-:W-:Y:S01]  /*49f0*/  FADD.FTZ R15, R0, R67 ;  /* 0x00000043000f7221 */ /* 0x000fe20000010000 */
[----:B------:R-:W-:Y:S01]  /*4a00*/  F2FP.BF16.PACK_AB R62, R84, R77 ;  /* 0x0000004d543e723e */ /* 0x000fe200000010ff */
[----:B------:R-:W-:Y:S01]  /*4a10*/  IMAD.WIDE.U32 R12, R57, c[0x0][0x2e0], R12 ;  /* 0x0000b800390c7a25 */ /* 0x000fe200078e000c */
[----:B------:R-:W-:Y:S02]  /*4a20*/  F2FP.BF16.PACK_AB R61, R82, R75 ;  /* 0x0000004b523d723e */ /* 0x000fe400000010ff */
[----:B------:R-:W-:Y:S01]  /*4a30*/  F2FP.BF16.PACK_AB R60, R80, R73 ;  /* 0x00000049503c723e */ /* 0x000fe200000010ff */
[----:B------:R-:W-:Y:S01]  /*4a40*/  FADD.FTZ R0, R15, R74 ;  /* 0x0000004a0f007221 */ /* 0x000fe20000010000 */
[----:B------:R-:W-:Y:S02]  /*4a50*/  IADD3 R13, R13, R17, RZ ;  /* 0x000000110d0d7210 */ /* 0x000fe40007ffe0ff */
        /* <DEDUP_REMOVED lines=8> */
[----:B------:R-:W-:Y:S01]  /*4ae0*/  IADD3 R44, P3, R44, -0x800, RZ ;  /* 0xfffff8002c2c7810 */ /* 0x000fe20007f7e0ff */
[----:B------:R-:W-:Y:S01]  /*4af0*/  IMAD.WIDE R16, R35, 0x10, R16 ;  /* 0x0000001023107825 */ /* 0x000fe200078e0210 */
[----:B------:R-:W-:-:S02]  /*4b00*/  IADD3 R46, P4, R46, -0x800, RZ ;  /* 0xfffff8002e2e7810 */ /* 0x000fc40007f9e0ff */
[----:B------:R-:W-:Y:S01]  /*4b10*/  IADD3 R19, R19, R25, RZ ;  /* 0x0000001913137210 */ /* 0x000fe20007ffe0ff */
[----:B------:R-:W-:Y:S01]  /*4b20*/  IMAD R0, R56, c[0x0][0x300], RZ ;  /* 0x0000c00038007a24 */ /* 0x000fe200078e02ff */
[----:B------:R-:W-:Y:S01]  /*4b30*/  IADD3 R37, R37, 0x1, RZ ;  /* 0x0000000125257810 */ /* 0x000fe20007ffe0ff */
[----:B------:R-:W-:Y:S01]  /*4b40*/  FADD.FTZ R71, R76, R71 ;  /* 0x000000474c477221 */ /* 0x000fe20000010000 */
[----:B------:R-:W-:Y:S01]  /*4b50*/  IADD3.X R39, R39, -0x1, RZ, P1, !PT ;  /* 0xffffffff27277810 */ /* 0x000fe20000ffe4ff */
[----:B0-----:R0:W-:Y:S01]  /*4b60*/  STG.E.128 [R16.64], R4 ;  /* 0x0000000410007986 */ /* 0x0011e2000c101d04 */
[----:B------:R-:W-:Y:S01]  /*4b70*/  IADD3.X R41, R41, -0x1, RZ, P2, !PT ;  /* 0xffffffff29297810 */ /* 0x000fe200017fe4ff */
[----:B------:R-:W-:Y:S01]  /*4b80*/  FADD.FTZ R78, R71, R78 ;  /* 0x0000004e474e7221 */ /* 0x000fe20000010000 */
[----:B------:R-:W-:Y:S01]  /*4b90*/  IADD3.X R43, R43, -0x1, RZ, P3, !PT ;  /* 0xffffffff2b2b7810 */ /* 0x000fe20001ffe4ff */
[----:B-1----:R-:W-:Y:S01]  /*4ba0*/  STG.E.128 [R16.64+0x200], R8 ;  /* 0x0002000810007986 */ /* 0x002fe2000c101d04 */
[----:B------:R-:W-:Y:S01]  /*4bb0*/  IADD3.X R45, R45, -0x1, RZ, P4, !PT ;  /* 0xffffffff2d2d7810 */ /* 0x000fe200027fe4ff */
[----:B------:R-:W-:-:S02]  /*4bc0*/  FADD.FTZ R73, R78, R73 ;  /* 0x000000494e497221 */ /* 0x000fc40000010000 */
[----:B------:R-:W-:Y:S02]  /*4bd0*/  BAR.SYNC.DEFER_BLOCKING 0x0 ;  /* 0x0000000000007b1d */ /* 0x000fe40000010000 */
[----:B------:R-:W-:-:S04]  /*4be0*/  FADD.FTZ R80, R73, R80 ;  /* 0x0000005049507221 */ /* 0x000fc80000010000 */
[----:B------:R-:W-:Y:S02]  /*4bf0*/  FADD.FTZ R75, R80, R75 ;  /* 0x0000004b504b7221 */ /* 0x000fe40000010000 */
[C---:B0-----:R-:W-:Y:S02]  /*4c00*/  IMAD R7, R57.reuse, c[0x0][0x304], R0 ;  /* 0x0000c10039077a24 */ /* 0x041fe400078e0200 */
[----:B------:R-:W-:-:S04]  /*4c10*/  IMAD.WIDE.U32 R4, R57, c[0x0][0x300], R18 ;  /* 0x0000c00039047a25 */ /* 0x000fc800078e0012 */
[----:B------:R-:W-:Y:S01]  /*4c20*/  FADD.FTZ R82, R75, R82 ;  /* 0x000000524b527221 */ /* 0x000fe20000010000 */
[----:B------:R-:W-:Y:S02]  /*4c30*/  IADD3 R5, R5, R7, RZ ;  /* 0x0000000705057210 */ /* 0x000fe40007ffe0ff */
[----:B------:R-:W-:Y:S01]  /*4c40*/  LEA R6, P0, R4, c[0x0][0x340], 0x1 ;  /* 0x0000d00004067a11 */ /* 0x000fe200078008ff */
[----:B------:R-:W-:-:S03]  /*4c50*/  FADD.FTZ R77, R82, R77 ;  /* 0x0000004d524d7221 */ /* 0x000fc60000010000 */
[----:B------:R-:W-:Y:S01]  /*4c60*/  LEA.HI.X R7, R4, c[0x0][0x344], R5, 0x1, P0 ;  /* 0x0000d10004077a11 */ /* 0x000fe200000f0c05 */
[----:B------:R-:W-:Y:S01]  /*4c70*/  STS.128 [R24.X16], R28 ;  /* 0x0000001c18007388 */ /* 0x000fe2000000cc00 */
[----:B------:R-:W-:Y:S01]  /*4c80*/  ISETP.GT.AND P0, PT, R38, 0x1, PT ;  /* 0x000000012600780c */ /* 0x000fe20003f04270 */
[----:B------:R-:W-:Y:S01]  /*4c90*/  FADD.FTZ R84, R77, R84 ;  /* 0x000000544d547221 */ /* 0x000fe20000010000 */
[----:B------:R-:W-:Y:S01]  /*4ca0*/  MOV R38, R26 ;  /* 0x0000001a00267202 */ /* 0x000fe20000000f00 */
[----:B------:R-:W-:Y:S01]  /*4cb0*/  STS.128 [R24.X16+0x10], R60 ;  /* 0x0000103c18007388 */ /* 0x000fe2000000cc00 */
[----:B------:R-:W-:-:S06]  /*4cc0*/  NOP ;  /* 0x0000000000007918 */ /* 0x000fcc0000000000 */
[----:B------:R-:W0:Y:S01]  /*4cd0*/  LDS.128 R12, [R34.X16] ;  /* 0x00000000220c7984 */ /* 0x000e22000000cc00 */
[----:B------:R-:W-:-:S03]  /*4ce0*/  IMAD.WIDE R4, R35, 0x10, R6 ;  /* 0x0000001023047825 */ /* 0x000fc600078e0206 */
[----:B------:R-:W1:Y:S01]  /*4cf0*/  LDS.128 R64, [R34.X16+0x200] ;  /* 0x0002000022407984 */ /* 0x000e62000000cc00 */
[----:B------:R-:W-:-:S04]  /*4d00*/  FADD.FTZ R49, R84, R79 ;  /* 0x0000004f54317221 */ /* 0x000fc80000010000 */
[----:B------:R-:W-:Y:S01]  /*4d10*/  FADD.FTZ R49, R49, R86 ;  /* 0x0000005631317221 */ /* 0x000fe20000010000 */
[----:B0-----:R0:W-:Y:S04]  /*4d20*/  STG.E.128 [R4.64], R12 ;  /* 0x0000000c04007986 */ /* 0x0011e8000c101d04 */
[----:B-1----:R0:W-:Y:S02]  /*4d30*/  STG.E.128 [R4.64+0x200], R64 ;  /* 0x0002004004007986 */ /* 0x0021e4000c101d04 */
[----:B0-----:R-:W-:Y:S01]  /*4d40*/  @!P0 CALL.REL.NOINC `(.L_x_4146) ;  /* 0x0000001000008944 */ /* 0x001fe20003c00000 */
[----:B------:R-:W-:Y:S05]  /*4d50*/  BRA `(.L_x_4197) ;  /* 0xffffba5000007947 */ /* 0x000fea000383ffff */
.L_x_4146:
        /* <DEDUP_REMOVED lines=29> */
.L_x_4199:
[----:B------:R-:W-:Y:S05]  /*4f30*/  BSYNC B0 ;  /* 0x0000000000007941 */ /* 0x000fea0003800000 */
.L_x_4198:
        /* <DEDUP_REMOVED lines=28> */
.L_x_4201:
[----:B------:R-:W1:Y:S02]  /*5100*/  S2R R15, SR_TID.X ;  /* 0x00000000000f7919 */ /* 0x000e640000002100 */
.L_x_4202:
[----:B------:R-:W-:Y:S05]  /*5110*/  BSYNC B0 ;  /* 0x0000000000007941 */ /* 0x000fea0003800000 */
.L_x_4200:
        /* <DEDUP_REMOVED lines=10> */
.L_x_4203:
        /* <DEDUP_REMOVED lines=26> */
.L_x_4153:
[----:B------:R-:W-:Y:S01]  /*5360*/  HFMA2.MMA R171, -RZ, RZ, 0, 5.9604644775390625e-08 ;  /* 0x00000001ffab7435 */ /* 0x000fe200000001ff */
[----:B------:R-:W-:Y:S02]  /*5370*/  MOV R168, R14 ;  /* 0x0000000e00a87202 */ /* 0x000fe40000000f00 */
[----:B------:R-:W-:-:S02]  /*5380*/  MOV R170, RZ ;  /* 0x000000ff00aa7202 */ /* 0x000fc40000000f00 */
[----:B------:R-:W-:Y:S02]  /*5390*/  MOV R173, 0xffffffff ;  /* 0xffffffff00ad7802 */ /* 0x000fe40000000f00 */
[----:B------:R-:W-:Y:S02]  /*53a0*/  MOV R12, 0x53c0 ;  /* 0x000053c0000c7802 */ /* 0x000fe40000000f00 */
[----:B-1---5:R-:W-:Y:S05]  /*53b0*/  CALL.REL.NOINC `($__internal_170_$__cuda_sm70_shflsync_up) ;  /* 0x00000f0000007944 */ /* 0x022fea0003c00000 */
[----:B-1----:R-:W-:Y:S01]  /*53c0*/  MOV R165, R168 ;  /* 0x000000a800a57202 */ /* 0x002fe20000000f00 */
[----:B0-----:R-:W-:Y:S05]  /*53d0*/  BRA `(.L_x_4204) ;  /* 0xffffcb0000007947 */ /* 0x001fea000383ffff */
.L_x_4154:
[----:B------:R-:W-:Y:S01]  /*53e0*/  HFMA2.MMA R171, -RZ, RZ, 0, 5.9604644775390625e-08 ;  /* 0x00000001ffab7435 */ /* 0x000fe200000001ff */
[----:B------:R-:W-:Y:S02]  /*53f0*/  MOV R168, R15 ;  /* 0x0000000f00a87202 */ /* 0x000fe40000000f00 */
[----:B------:R-:W-:Y:S02]  /*5400*/  MOV R170, RZ ;  /* 0x000000ff00aa7202 */ /* 0x000fe40000000f00 */
[----:B------:R-:W-:Y:S02]  /*5410*/  MOV R173, 0xffffffff ;  /* 0xffffffff00ad7802 */ /* 0x000fe40000000f00 */
[----:B------:R-:W-:-:S02]  /*5420*/  MOV R12, 0x5440 ;  /* 0x00005440000c7802 */ /* 0x000fc40000000f00 */
[----:B012--5:R-:W-:Y:S05]  /*5430*/  CALL.REL.NOINC `($__internal_170_$__cuda_sm70_shflsync_up) ;  /* 0x00000e8000007944 */ /* 0x027fea0003c00000 */
        /* <DEDUP_REMOVED lines=10> */
[----:B------:R-:W-:Y:S05]  /*54e0*/  CALL.REL.NOINC `($__internal_170_$__cuda_sm70_shflsync_up) ;  /* 0x00000dd000007944 */ /* 0x000fea0003c00000 */
[----:B0-----:R-:W-:Y:S01]  /*54f0*/  HFMA2.MMA R171, -RZ, RZ, 0, 1.1920928955078125e-07 ;  /* 0x00000002ffab7435 */ /* 0x001fe200000001ff */
[----:B-1----:R-:W-:Y:S02]  /*5500*/  MOV R14, R168 ;  /* 0x000000a8000e7202 */ /* 0x002fe40000000f00 */
[----:B------:R-:W-:-:S02]  /*5510*/  MOV R168, R15 ;  /* 0x0000000f00a87202 */ /* 0x000fc40000000f00 */
[----:B------:R-:W-:Y:S02]  /*5520*/  MOV R170, RZ ;  /* 0x000000ff00aa7202 */ /* 0x000fe40000000f00 */
[----:B------:R-:W-:Y:S02]  /*5530*/  MOV R173, 0xffffffff ;  /* 0xffffffff00ad7802 */ /* 0x000fe40000000f00 */
[----:B------:R-:W-:Y:S02]  /*5540*/  MOV R12, 0x5560 ;  /* 0x00005560000c7802 */ /* 0x000fe40000000f00 */
[----:B------:R-:W-:Y:S05]  /*5550*/  CALL.REL.NOINC `($__internal_170_$__cuda_sm70_shflsync_up) ;  /* 0x00000d6000007944 */ /* 0x000fea0003c00000 */
        /* <DEDUP_REMOVED lines=8> */
[----:B------:R-:W-:Y:S05]  /*55e0*/  CALL.REL.NOINC `($__internal_170_$__cuda_sm70_shflsync_up) ;  /* 0x00000cd000007944 */ /* 0x000fea0003c00000 */
[----:B0-----:R-:W-:Y:S01]  /*55f0*/  HFMA2.MMA R170, -RZ, RZ, 0, 0 ;  /* 0x00000000ffaa7435 */ /* 0x001fe200000001ff */
[----:B-1----:R-:W-:Y:S01]  /*5600*/  MOV R14, R168 ;  /* 0x000000a8000e7202 */ /* 0x002fe20000000f00 */
[----:B------:R-:W-:Y:S01]  /*5610*/  IMAD.MOV.U32 R171, RZ, RZ, 0x4 ;  /* 0x00000004ffab7424 */ /* 0x000fe200078e00ff */
[----:B------:R-:W-:Y:S02]  /*5620*/  MOV R168, R15 ;  /* 0x0000000f00a87202 */ /* 0x000fe40000000f00 */
[----:B------:R-:W-:Y:S02]  /*5630*/  MOV R173, 0xffffffff ;  /* 0xffffffff00ad7802 */ /* 0x000fe40000000f00 */
[----:B------:R-:W-:Y:S02]  /*5640*/  MOV R12, 0x5660 ;  /* 0x00005660000c7802 */ /* 0x000fe40000000f00 */
[----:B------:R-:W-:Y:S05]  /*5650*/  CALL.REL.NOINC `($__internal_170_$__cuda_sm70_shflsync_up) ;  /* 0x00000c6000007944 */ /* 0x000fea0003c00000 */
        /* <DEDUP_REMOVED lines=9> */
[----:B------:R-:W-:Y:S05]  /*56f0*/  CALL.REL.NOINC `($__internal_170_$__cuda_sm70_shflsync_up) ;  /* 0x00000bc000007944 */ /* 0x000fea0003c00000 */
[----:B0-----:R-:W-:Y:S01]  /*5700*/  HFMA2.MMA R171, -RZ, RZ, 0, 4.76837158203125e-07 ;  /* 0x00000008ffab7435 */ /* 0x001fe200000001ff */
[----:B-1----:R-:W-:Y:S02]  /*5710*/  MOV R14, R168 ;  /* 0x000000a8000e7202 */ /* 0x002fe40000000f00 */
[----:B------:R-:W-:Y:S02]  /*5720*/  MOV R168, R15 ;  /* 0x0000000f00a87202 */ /* 0x000fe40000000f00 */
[----:B------:R-:W-:Y:S02]  /*5730*/  MOV R170, RZ ;  /* 0x000000ff00aa7202 */ /* 0x000fe40000000f00 */
[----:B------:R-:W-:Y:S02]  /*5740*/  MOV R173, 0xffffffff ;  /* 0xffffffff00ad7802 */ /* 0x000fe40000000f00 */
[----:B------:R-:W-:Y:S02]  /*5750*/  MOV R12, 0x5770 ;  /* 0x00005770000c7802 */ /* 0x000fe40000000f00 */
[----:B------:R-:W-:Y:S05]  /*5760*/  CALL.REL.NOINC `($__internal_170_$__cuda_sm70_shflsync_up) ;  /* 0x00000b5000007944 */ /* 0x000fea0003c00000 */
        /* <DEDUP_REMOVED lines=9> */
[----:B------:R-:W-:Y:S05]  /*5800*/  CALL.REL.NOINC `($__internal_170_$__cuda_sm70_shflsync_up) ;  /* 0x00000ab000007944 */ /* 0x000fea0003c00000 */
[----:B0-----:R-:W-:Y:S01]  /*5810*/  HFMA2.MMA R171, -RZ, RZ, 0, 9.5367431640625e-07 ;  /* 0x00000010ffab7435 */ /* 0x001fe200000001ff */
[----:B-1----:R-:W-:Y:S02]  /*5820*/  MOV R167, R168 ;  /* 0x000000a800a77202 */ /* 0x002fe40000000f00 */
[----:B------:R-:W-:Y:S02]  /*5830*/  MOV R168, R15 ;  /* 0x0000000f00a87202 */ /* 0x000fe40000000f00 */
[----:B------:R-:W-:Y:S02]  /*5840*/  MOV R170, RZ ;  /* 0x000000ff00aa7202 */ /* 0x000fe40000000f00 */
[----:B------:R-:W-:Y:S02]  /*5850*/  MOV R173, 0xffffffff ;  /* 0xffffffff00ad7802 */ /* 0x000fe40000000f00 */
[----:B------:R-:W-:-:S02]  /*5860*/  MOV R12, 0x5880 ;  /* 0x00005880000c7802 */ /* 0x000fc40000000f00 */
[----:B------:R-:W-:Y:S05]  /*5870*/  CALL.REL.NOINC `($__internal_170_$__cuda_sm70_shflsync_up) ;  /* 0x00000a4000007944 */ /* 0x000fea0003c00000 */
[----:B-1----:R-:W-:Y:S01]  /*5880*/  MOV R12, R168 ;  /* 0x000000a8000c7202 */ /* 0x002fe20000000f00 */
[----:B0-----:R-:W-:Y:S05]  /*5890*/  BRA `(.L_x_4205) ;  /* 0xffffc7c000007947 */ /* 0x001fea000383ffff */
.L_x_4157:
[----:B------:R-:W-:Y:S01]  /*58a0*/  HFMA2.MMA R171, -RZ, RZ, 0, 5.9604644775390625e-08 ;  /* 0x00000001ffab7435 */ /* 0x000fe200000001ff */
[----:B------:R-:W-:-:S02]  /*58b0*/  MOV R168, R165 ;  /* 0x000000a500a87202 */ /* 0x000fc40000000f00 */
[----:B------:R-:W-:Y:S02]  /*58c0*/  MOV R170, RZ ;  /* 0x000000ff00aa7202 */ /* 0x000fe40000000f00 */
[----:B0-----:R-:W-:Y:S02]  /*58d0*/  MOV R173, 0xffffffff ;  /* 0xffffffff00ad7802 */ /* 0x001fe40000000f00 */
[----:B------:R-:W-:Y:S02]  /*58e0*/  MOV R12, 0x5900 ;  /* 0x00005900000c7802 */ /* 0x000fe40000000f00 */
[----:B-1---5:R-:W-:Y:S05]  /*58f0*/  CALL.REL.NOINC `($__internal_170_$__cuda_sm70_shflsync_up) ;  /* 0x000009c000007944 */ /* 0x022fea0003c00000 */
[----:B0-----:R-:W-:Y:S01]  /*5900*/  HFMA2.MMA R171, -RZ, RZ, 0, 5.9604644775390625e-08 ;  /* 0x00000001ffab7435 */ /* 0x001fe200000001ff */
[----:B-1----:R-:W-:Y:S02]  /*5910*/  MOV R14, R168 ;  /* 0x000000a8000e7202 */ /* 0x002fe40000000f00 */
[----:B------:R-:W-:Y:S02]  /*5920*/  MOV R168, R169 ;  /* 0x000000a900a87202 */ /* 0x000fe40000000f00 */
[----:B------:R-:W-:Y:S02]  /*5930*/  MOV R170, RZ ;  /* 0x000000ff00aa7202 */ /* 0x000fe40000000f00 */
[----:B------:R-:W-:-:S02]  /*5940*/  MOV R173, 0xffffffff ;  /* 0xffffffff00ad7802 */ /* 0x000fc40000000f00 */
[----:B------:R-:W-:Y:S02]  /*5950*/  MOV R12, 0x5970 ;  /* 0x00005970000c7802 */ /* 0x000fe40000000f00 */
[----:B------:R-:W-:Y:S05]  /*5960*/  CALL.REL.NOINC `($__internal_170_$__cuda_sm70_shflsync_up) ;  /* 0x0000095000007944 */ /* 0x000fea0003c00000 */
[----:B------:R-:W-:Y:S01]  /*5970*/  HFMA2.MMA R174, -RZ, RZ, 0, 0 ;  /* 0x00000000ffae7435 */ /* 0x000fe200000001ff */
[----:B------:R-:W-:Y:S02]  /*5980*/  MOV R165, R14 ;  /* 0x0000000e00a57202 */ /* 0x000fe40000000f00 */
[----:B-1----:R-:W-:Y:S02]  /*5990*/  MOV R166, R168 ;  /* 0x000000a800a67202 */ /* 0x002fe40000000f00 */
[----:B0-----:R-:W-:Y:S02]  /*59a0*/  MOV R173, R24 ;  /* 0x0000001800ad7202 */ /* 0x001fe40000000f00 */
[----:B------:R-:W-:Y:S02]  /*59b0*/  MOV R15, 0x1f ;  /* 0x0000001f000f7802 */ /* 0x000fe40000000f00 */
[----:B------:R-:W-:Y:S02]  /*59c0*/  MOV R176, 0xffffffff ;  /* 0xffffffff00b07802 */ /* 0x000fe40000000f00 */
[----:B------:R-:W-:-:S02]  /*59d0*/  MOV R12, 0x59f0 ;  /* 0x000059f0000c7802 */ /* 0x000fc40000000f00 */
[----:B------:R-:W-:Y:S05]  /*59e0*/  CALL.REL.NOINC `($__internal_169_$__cuda_sm70_shflsync_idx_p) ;  /* 0x0000089000007944 */ /* 0x000fea0003c00000 */
[----:B0-----:R-:W-:Y:S01]  /*59f0*/  HFMA2.MMA R174, -RZ, RZ, 0, 0 ;  /* 0x00000000ffae7435 */ /* 0x001fe200000001ff */
[----:B-1----:R-:W-:Y:S01]  /*5a00*/  MOV R24, R15 ;  /* 0x0000000f00187202 */ /* 0x002fe20000000f00 */
[----:B------:R-:W-:Y:S01]  /*5a10*/  IMAD.MOV.U32 R15, RZ, RZ, 0x1f ;  /* 0x0000001fff0f7424 */ /* 0x000fe200078e00ff */
[----:B------:R-:W-:-:S02]  /*5a20*/  MOV R173, R25 ;  /* 0x0000001900ad7202 */ /* 0x000fc40000000f00 */
[----:B------:R-:W-:Y:S02]  /*5a30*/  MOV R176, 0xffffffff ;  /* 0xffffffff00b07802 */ /* 0x000fe40000000f00 */
[----:B------:R-:W-:Y:S02]  /*5a40*/  MOV R12, 0x5a60 ;  /* 0x00005a60000c7802 */ /* 0x000fe40000000f00 */
[----:B------:R-:W-:Y:S05]  /*5a50*/  CALL.REL.NOINC `($__internal_169_$__cuda_sm70_shflsync_idx_p) ;  /* 0x0000082000007944 */ /* 0x000fea0003c00000 */
[----:B-1----:R-:W-:Y:S01]  /*5a60*/  MOV R13, R15 ;  /* 0x0000000f000d7202 */ /* 0x002fe20000000f00 */
[----:B0-----:R-:W-:Y:S05]  /*5a70*/  BRA `(.L_x_4206) ;  /* 0xffffc76000007947 */ /* 0x001fea000383ffff */
.L_x_4160:
[----:B------:R-:W-:Y:S01]  /*5a80*/  HFMA2.MMA R155, -RZ, RZ, 0, 5.9604644775390625e-08 ;  /* 0x00000001ff9b7435 */ /* 0x000fe200000001ff */
[----:B------:R-:W-:Y:S02]  /*5a90*/  MOV R152, R14 ;  /* 0x0000000e00987202 */ /* 0x000fe40000000f00 */
[----:B------:R-:W-:Y:S02]  /*5aa0*/  MOV R154, 0x1f ;  /* 0x0000001f009a7802 */ /* 0x000fe40000000f00 */
[----:B------:R-:W-:Y:S02]  /*5ab0*/  MOV R173, 0xffffffff ;  /* 0xffffffff00ad7802 */ /* 0x000fe40000000f00 */
[----:B------:R-:W-:-:S02]  /*5ac0*/  MOV R12, 0x5ae0 ;  /* 0x00005ae0000c7802 */ /* 0x000fc40000000f00 */
[----:B------:R-:W-:Y:S05]  /*5ad0*/  CALL.REL.NOINC `($__internal_168_$__cuda_sm70_shflsync_down) ;  /* 0x0000076000007944 */ /* 0x000fea0003c00000 */
[----:B-1----:R-:W-:Y:S01]  /*5ae0*/  MOV R149, R152 ;  /* 0x0000009800957202 */ /* 0x002fe20000000f00 */
[----:B0-----:R-:W-:Y:S05]  /*5af0*/  BRA `(.L_x_4207) ;  /* 0xffffccc000007947 */ /* 0x001fea000383ffff */
.L_x_4161:
[----:B------:R-:W-:Y:S01]  /*5b00*/  HFMA2.MMA R155, -RZ, RZ, 0, 5.9604644775390625e-08 ;  /* 0x00000001ff9b7435 */ /* 0x000fe200000001ff */
[----:B------:R-:W-:-:S02]  /*5b10*/  MOV R152, R15 ;  /* 0x0000000f00987202 */ /* 0x000fc40000000f00 */
[----:B------:R-:W-:Y:S02]  /*5b20*/  MOV R154, 0x1f ;  /* 0x0000001f009a7802 */ /* 0x000fe40000000f00 */
[----:B------:R-:W-:Y:S02]  /*5b30*/  MOV R173, 0xffffffff ;  /* 0xffffffff00ad7802 */ /* 0x000fe40000000f00 */
[----:B------:R-:W-:Y:S02]  /*5b40*/  MOV R12, 0x5b60 ;  /* 0x00005b60000c7802 */ /* 0x000fe40000000f00 */
[----:B01----:R-:W-:Y:S05]  /*5b50*/  CALL.REL.NOINC `($__internal_168_$__cuda_sm70_shflsync_down) ;  /* 0x000006e000007944 */ /* 0x003fea0003c00000 */
        /* <DEDUP_REMOVED lines=9> */
[----:B------:R-:W-:Y:S05]  /*5bf0*/  CALL.REL.NOINC `($__internal_168_$__cuda_sm70_shflsync_down) ;  /* 0x0000064000007944 */ /* 0x000fea0003c00000 */
[----:B0-----:R-:W-:Y:S01]  /*5c00*/  HFMA2.MMA R155, -RZ, RZ, 0, 1.1920928955078125e-07 ;  /* 0x00000002ff9b7435 */ /* 0x001fe200000001ff */
[----:B-1----:R-:W-:Y:S02]  /*5c10*/  MOV R14, R152 ;  /* 0x00000098000e7202 */ /* 0x002fe40000000f00 */
[----:B------:R-:W-:Y:S02]  /*5c20*/  MOV R152, R15 ;  /* 0x0000000f00987202 */ /* 0x000fe40000000f00 */
[----:B------:R-:W-:Y:S02]  /*5c30*/  MOV R154, 0x1f ;  /* 0x0000001f009a7802 */ /* 0x000fe40000000f00 */
[----:B------:R-:W-:-:S02]  /*5c40*/  MOV R173, 0xffffffff ;  /* 0xffffffff00ad7802 */ /* 0x000fc40000000f00 */
[----:B------:R-:W-:Y:S02]  /*5c50*/  MOV R12, 0x5c70 ;  /* 0x00005c70000c7802 */ /* 0x000fe40000000f00 */
[----:B------:R-:W-:Y:S05]  /*5c60*/  CALL.REL.NOINC `($__internal_168_$__cuda_sm70_shflsync_down) ;  /* 0x000005d000007944 */ /* 0x000fea0003c00000 */
[----:B-1----:R-:W-:Y:S01]  /*5c70*/  @!P3 FFMA.FTZ R15, R149, R152, R15 ;  /* 0x00000098950fb223 */ /* 0x002fe2000001000f */
[----:B0-----:R-:W-:Y:S01]  /*5c80*/  HFMA2.MMA R155, -RZ, RZ, 0, 2.384185791015625e-07 ;  /* 0x00000004ff9b7435 */ /* 0x001fe200000001ff */
[----:B------:R-:W-:Y:S01]  /*5c90*/  @!P3 FMUL.FTZ R149, R14, R149 ;  /* 0x000000950e95b220 */ /* 0x000fe20000410000 */
[----:B------:R-:W-:Y:S02]  /*5ca0*/  MOV R154, 0x1f ;  /* 0x0000001f009a7802 */ /* 0x000fe40000000f00 */
[----:B------:R-:W-:Y:S02]  /*5cb0*/  MOV R173, 0xffffffff ;  /* 0xffffffff00ad7802 */ /* 0x000fe40000000f00 */
[----:B------:R-:W-:Y:S02]  /*5cc0*/  MOV R152, R149 ;  /* 0x0000009500987202 */ /* 0x000fe40000000f00 */
[----:B------:R-:W-:Y:S02]  /*5cd0*/  MOV R12, 0x5cf0 ;  /* 0x00005cf0000c7802 */ /* 0x000fe40000000f00 */
[----:B------:R-:W-:Y:S05]  /*5ce0*/  CALL.REL.NOINC `($__internal_168_$__cuda_sm70_shflsync_down) ;  /* 0x0000055000007944 */ /* 0x000fea0003c00000 */
[----:B0-----:R-:W-:Y:S01]  /*5cf0*/  HFMA2.MMA R155, -RZ, RZ, 0, 2.384185791015625e-07 ;  /* 0x00000004ff9b7435 */ /* 0x001fe200000001ff */
[----:B-1----:R-:W-:-:S02]  /*5d00*/  MOV R14, R152 ;  /* 0x00000098000e7202 */ /* 0x002fc40000000f00 */
[----:B------:R-:W-:Y:S02]  /*5d10*/  MOV R152, R15 ;  /* 0x0000000f00987202 */ /* 0x000fe40000000f00 */
[----:B------:R-:W-:Y:S02]  /*5d20*/  MOV R154, 0x1f ;  /* 0x0000001f009a7802 */ /* 0x000fe40000000f00 */
[----:B------:R-:W-:Y:S02]  /*5d30*/  MOV R173, 0xffffffff ;  /* 0xffffffff00ad7802 */ /* 0x000fe40000000f00 */
[----:B------:R-:W-:Y:S02]  /*5d40*/  MOV R12, 0x5d60 ;  /* 0x00005d60000c7802 */ /* 0x000fe40000000f00 */
[----:B------:R-:W-:Y:S05]  /*5d50*/  CALL.REL.NOINC `($__internal_168_$__cuda_sm70_shflsync_down) ;  /* 0x000004e000007944 */ /* 0x000fea0003c00000 */
[----:B-1----:R-:W-:Y:S01]  /*5d60*/  @!P2 FFMA.FTZ R15, R149, R152, R15 ;  /* 0x00000098950fa223 */ /* 0x002fe2000001000f */
[----:B0-----:R-:W-:Y:S01]  /*5d70*/  HFMA2.MMA R155, -RZ, RZ, 0, 4.76837158203125e-07 ;  /* 0x00000008ff9b7435 */ /* 0x001fe200000001ff */
[----:B------:R-:W-:Y:S01]  /*5d80*/  @!P2 FMUL.FTZ R149, R14, R149 ;  /* 0x000000950e95a220 */ /* 0x000fe20000410000 */
[----:B------:R-:W-:Y:S02]  /*5d90*/  MOV R154, 0x1f ;  /* 0x0000001f009a7802 */ /* 0x000fe40000000f00 */
[----:B------:R-:W-:-:S02]  /*5da0*/  MOV R173, 0xffffffff ;  /* 0xffffffff00ad7802 */ /* 0x000fc40000000f00 */
[----:B------:R-:W-:Y:S02]  /*5db0*/  MOV R152, R149 ;  /* 0x0000009500987202 */ /* 0x000fe40000000f00 */
[----:B------:R-:W-:Y:S02]  /*5dc0*/  MOV R12, 0x5de0 ;  /* 0x00005de0000c7802 */ /* 0x000fe40000000f00 */
[----:B------:R-:W-:Y:S05]  /*5dd0*/  CALL.REL.NOINC `($__internal_168_$__cuda_sm70_shflsync_down) ;  /* 0x0000046000007944 */ /* 0x000fea0003c00000 */
[----:B0-----:R-:W-:Y:S01]  /*5de0*/  HFMA2.MMA R155, -RZ, RZ, 0, 4.76837158203125e-07 ;  /* 0x00000008ff9b7435 */ /* 0x001fe200000001ff */
[----:B-1----:R-:W-:Y:S02]  /*5df0*/  MOV R14, R152 ;  /* 0x00000098000e7202 */ /* 0x002fe40000000f00 */
[----:B------:R-:W-:Y:S02]  /*5e00*/  MOV R152, R15 ;  /* 0x0000000f00987202 */ /* 0x000fe40000000f00 */
[----:B------:R-:W-:Y:S02]  /*5e10*/  MOV R154, 0x1f ;  /* 0x0000001f009a7802 */ /* 0x000fe40000000f00 */
[----:B------:R-:W-:Y:S02]  /*5e20*/  MOV R173, 0xffffffff ;  /* 0xffffffff00ad7802 */ /* 0x000fe40000000f00 */
[----:B------:R-:W-:-:S02]  /*5e30*/  MOV R12, 0x5e50 ;  /* 0x00005e50000c7802 */ /* 0x000fc40000000f00 */
[----:B------:R-:W-:Y:S05]  /*5e40*/  CALL.REL.NOINC `($__internal_168_$__cuda_sm70_shflsync_down) ;  /* 0x000003f000007944 */ /* 0x000fea0003c00000 */
[----:B-1----:R-:W-:Y:S01]  /*5e50*/  @!P1 FFMA.FTZ R15, R149, R152, R15 ;  /* 0x00000098950f9223 */ /* 0x002fe2000001000f */
[----:B0-----:R-:W-:Y:S01]  /*5e60*/  HFMA2.MMA R155, -RZ, RZ, 0, 9.5367431640625e-07 ;  /* 0x00000010ff9b7435 */ /* 0x001fe200000001ff */
[----:B------:R-:W-:Y:S01]  /*5e70*/  @!P1 FMUL.FTZ R149, R14, R149 ;  /* 0x000000950e959220 */ /* 0x000fe20000410000 */
[----:B------:R-:W-:Y:S01]  /*5e80*/  HFMA2.MMA R154, -RZ, RZ, 0, 1.847743988037109375e-06 ;  /* 0x0000001fff9a7435 */ /* 0x000fe200000001ff */
[----:B------:R-:W-:Y:S01]  /*5e90*/  IMAD.MOV.U32 R173, RZ, RZ, -0x1 ;  /* 0xffffffffffad7424 */ /* 0x000fe200078e00ff */
[----:B------:R-:W-:-:S02]  /*5ea0*/  MOV R12, 0x5ef0 ;  /* 0x00005ef0000c7802 */ /* 0x000fc40000000f00 */
[----:B------:R-:W-:Y:S02]  /*5eb0*/  MOV R151, R149 ;  /* 0x0000009500977202 */ /* 0x000fe40000000f00 */
[----:B------:R-:W-:Y:S02]  /*5ec0*/  MOV R149, R15 ;  /* 0x0000000f00957202 */ /* 0x000fe40000000f00 */
[----:B------:R-:W-:Y:S02]  /*5ed0*/  MOV R152, R151 ;  /* 0x0000009700987202 */ /* 0x000fe40000000f00 */
[----:B------:R-:W-:Y:S05]  /*5ee0*/  CALL.REL.NOINC `($__internal_168_$__cuda_sm70_shflsync_down) ;  /* 0x0000035000007944 */ /* 0x000fea0003c00000 */
[----:B0-----:R-:W-:Y:S01]  /*5ef0*/  HFMA2.MMA R155, -RZ, RZ, 0, 9.5367431640625e-07 ;  /* 0x00000010ff9b7435 */ /* 0x001fe200000001ff */
[----:B-1----:R-:W-:Y:S02]  /*5f00*/  MOV R14, R152 ;  /* 0x00000098000e7202 */ /* 0x002fe40000000f00 */
[----:B------:R-:W-:Y:S02]  /*5f10*/  MOV R152, R149 ;  /* 0x0000009500987202 */ /* 0x000fe40000000f00 */
[----:B------:R-:W-:Y:S02]  /*5f20*/  MOV R154, 0x1f ;  /* 0x0000001f009a7802 */ /* 0x000fe40000000f00 */
[----:B------:R-:W-:-:S02]  /*5f30*/  MOV R173, 0xffffffff ;  /* 0xffffffff00ad7802 */ /* 0x000fc40000000f00 */
[----:B------:R-:W-:Y:S02]  /*5f40*/  MOV R12, 0x5f60 ;  /* 0x00005f60000c7802 */ /* 0x000fe40000000f00 */
[----:B------:R-:W-:Y:S05]  /*5f50*/  CALL.REL.NOINC `($__internal_168_$__cuda_sm70_shflsync_down) ;  /* 0x000002e000007944 */ /* 0x000fea0003c00000 */
[----:B-1----:R-:W-:Y:S01]  /*5f60*/  @!P0 FFMA.FTZ R149, R151, R152, R149 ;  /* 0x0000009897958223 */ /* 0x002fe20000010095 */
[----:B------:R-:W-:Y:S01]  /*5f70*/  HFMA2.MMA R174, -RZ, RZ, 0, 0 ;  /* 0x00000000ffae7435 */ /* 0x000fe200000001ff */
[----:B------:R-:W-:Y:S01]  /*5f80*/  @!P0 FMUL.FTZ R151, R14, R151 ;  /* 0x000000970e978220 */ /* 0x000fe20000410000 */
[----:B------:R-:W-:Y:S02]  /*5f90*/  MOV R15, 0x1f ;  /* 0x0000001f000f7802 */ /* 0x000fe40000000f00 */
[----:B------:R-:W-:Y:S02]  /*5fa0*/  MOV R176, 0xffffffff ;  /* 0xffffffff00b07802 */ /* 0x000fe40000000f00 */
[----:B0-----:R-:W-:Y:S02]  /*5fb0*/  MOV R173, R151 ;  /* 0x0000009700ad7202 */ /* 0x001fe40000000f00 */
[----:B------:R-:W-:Y:S02]  /*5fc0*/  MOV R12, 0x5fe0 ;  /* 0x00005fe0000c7802 */ /* 0x000fe40000000f00 */
[----:B------:R-:W-:Y:S05]  /*5fd0*/  CALL.REL.NOINC `($__internal_169_$__cuda_sm70_shflsync_idx_p) ;  /* 0x000002a000007944 */ /* 0x000fea0003c00000 */
[----:B0-----:R-:W-:Y:S01]  /*5fe0*/  HFMA2.MMA R174, -RZ, RZ, 0, 0 ;  /* 0x00000000ffae7435 */ /* 0x001fe200000001ff */
[----:B-1----:R-:W-:-:S02]  /*5ff0*/  MOV R14, R15 ;  /* 0x0000000f000e7202 */ /* 0x002fc40000000f00 */
[----:B------:R-:W-:Y:S02]  /*6000*/  MOV R173, R149 ;  /* 0x0000009500ad7202 */ /* 0x000fe40000000f00 */
[----:B------:R-:W-:Y:S02]  /*6010*/  MOV R15, 0x1f ;  /* 0x0000001f000f7802 */ /* 0x000fe40000000f00 */
[----:B------:R-:W-:Y:S02]  /*6020*/  MOV R176, 0xffffffff ;  /* 0xffffffff00b07802 */ /* 0x000fe40000000f00 */
[----:B------:R-:W-:Y:S02]  /*6030*/  MOV R12, 0x6050 ;  /* 0x00006050000c7802 */ /* 0x000fe40000000f00 */
[----:B------:R-:W-:Y:S05]  /*6040*/  CALL.REL.NOINC `($__internal_169_$__cuda_sm70_shflsync_idx_p) ;  /* 0x0000023000007944 */ /* 0x000fea0003c00000 */
[----:B------:R-:W-:Y:S01]  /*6050*/  HFMA2.MMA R155, -RZ, RZ, 0, 5.9604644775390625e-08 ;  /* 0x00000001ff9b7435 */ /* 0x000fe200000001ff */
[----:B------:R-:W-:Y:S02]  /*6060*/  MOV R24, R14 ;  /* 0x0000000e00187202 */ /* 0x000fe40000000f00 */
[----:B-1----:R-:W-:Y:S02]  /*6070*/  MOV R148, R15 ;  /* 0x0000000f00947202 */ /* 0x002fe40000000f00 */
[----:B------:R-:W-:-:S02]  /*6080*/  MOV R152, R151 ;  /* 0x0000009700987202 */ /* 0x000fc40000000f00 */
[----:B------:R-:W-:Y:S02]  /*6090*/  MOV R154, 0x1f ;  /* 0x0000001f009a7802 */ /* 0x000fe40000000f00 */
[----:B0-----:R-:W-:Y:S02]  /*60a0*/  MOV R173, 0xffffffff ;  /* 0xffffffff00ad7802 */ /* 0x001fe40000000f00 */
[----:B------:R-:W-:Y:S02]  /*60b0*/  MOV R12, 0x60d0 ;  /* 0x000060d0000c7802 */ /* 0x000fe40000000f00 */
[----:B------:R-:W-:Y:S05]  /*60c0*/  CALL.REL.NOINC `($__internal_168_$__cuda_sm70_shflsync_down) ;  /* 0x0000017000007944 */ /* 0x000fea0003c00000 */
[----:B0-----:R-:W-:Y:S01]  /*60d0*/  HFMA2.MMA R155, -RZ, RZ, 0, 5.9604644775390625e-08 ;  /* 0x00000001ff9b7435 */ /* 0x001fe200000001ff */
[----:B-1----:R-:W-:Y:S02]  /*60e0*/  MOV R14, R152 ;  /* 0x00000098000e7202 */ /* 0x002fe40000000f00 */
[----:B------:R-:W-:Y:S02]  /*60f0*/  MOV R152, R149 ;  /* 0x0000009500987202 */ /* 0x000fe40000000f00 */
[----:B------:R-:W-:Y:S02]  /*6100*/  MOV R154, 0x1f ;  /* 0x0000001f009a7802 */ /* 0x000fe40000000f00 */
[----:B------:R-:W-:-:S02]  /*6110*/  MOV R173, 0xffffffff ;  /* 0xffffffff00ad7802 */ /* 0x000fc40000000f00 */
[----:B------:R-:W-:Y:S02]  /*6120*/  MOV R12, 0x6140 ;  /* 0x00006140000c7802 */ /* 0x000fe40000000f00 */
[----:B------:R-:W-:Y:S05]  /*6130*/  CALL.REL.NOINC `($__internal_168_$__cuda_sm70_shflsync_down) ;  /* 0x0000010000007944 */ /* 0x000fea0003c00000 */
[----:B------:R-:W-:Y:S01]  /*6140*/  HFMA2.MMA R174, -RZ, RZ, 0, 0 ;  /* 0x00000000ffae7435 */ /* 0x000fe200000001ff */
[----:B------:R-:W-:Y:S02]  /*6150*/  MOV R149, R14 ;  /* 0x0000000e00957202 */ /* 0x000fe40000000f00 */
[----:B0-----:R-:W-:Y:S02]  /*6160*/  MOV R173, R16 ;  /* 0x0000001000ad7202 */ /* 0x001fe40000000f00 */
[----:B------:R-:W-:Y:S02]  /*6170*/  MOV R15, 0x1f ;  /* 0x0000001f000f7802 */ /* 0x000fe40000000f00 */
[----:B------:R-:W-:Y:S02]  /*6180*/  MOV R176, 0xffffffff ;  /* 0xffffffff00b07802 */ /* 0x000fe40000000f00 */
[----:B------:R-:W-:Y:S02]  /*6190*/  MOV R12, 0x61b0 ;  /* 0x000061b0000c7802 */ /* 0x000fe40000000f00 */
[----:B-1----:R-:W-:Y:S05]  /*61a0*/  CALL.REL.NOINC `($__internal_169_$__cuda_sm70_shflsync_idx_p) ;  /* 0x000000d000007944 */ /* 0x002fea0003c00000 */
[----:B0-----:R-:W-:Y:S01]  /*61b0*/  HFMA2.MMA R174, -RZ, RZ, 0, 0 ;  /* 0x00000000ffae7435 */ /* 0x001fe200000001ff */
[----:B-1----:R-:W-:-:S02]  /*61c0*/  MOV R151, R15 ;  /* 0x0000000f00977202 */ /* 0x002fc40000000f00 */
[----:B------:R-:W-:Y:S02]  /*61d0*/  MOV R173, R17 ;  /* 0x0000001100ad7202 */ /* 0x000fe40000000f00 */
[----:B------:R-:W-:Y:S02]  /*61e0*/  MOV R15, 0x1f ;  /* 0x0000001f000f7802 */ /* 0x000fe40000000f00 */
[----:B------:R-:W-:Y:S02]  /*61f0*/  MOV R176, 0xffffffff ;  /* 0xffffffff00b07802 */ /* 0x000fe40000000f00 */
[----:B------:R-:W-:Y:S02]  /*6200*/  MOV R12, 0x6220 ;  /* 0x00006220000c7802 */ /* 0x000fe40000000f00 */
[----:B------:R-:W-:Y:S05]  /*6210*/  CALL.REL.NOINC `($__internal_169_$__cuda_sm70_shflsync_idx_p) ;  /* 0x0000006000007944 */ /* 0x000fea0003c00000 */
[----:B-1----:R-:W-:Y:S01]  /*6220*/  MOV R154, R15 ;  /* 0x0000000f009a7202 */ /* 0x002fe20000000f00 */
[----:B0-----:R-:W-:Y:S05]  /*6230*/  BRA `(.L_x_4208) ;  /* 0xffffc72000007947 */ /* 0x001fea000383ffff */
        .weak           $__internal_168_$__cuda_sm70_shflsync_down
        .type           $__internal_168_$__cuda_sm70_shflsync_down,@function
        .size           $__internal_168_$__cuda_sm70_shflsync_down,($__internal_169_$__cuda_sm70_shflsync_idx_p - $__internal_168_$__cuda_sm70_shflsync_down)
$__internal_168_$__cuda_sm70_shflsync_down:
[----:B------:R-:W-:Y:S01]  /*6240*/  HFMA2.MMA R13, -RZ, RZ, 0, 0 ;  /* 0x00000000ff0d7435 */ /* 0x000fe200000001ff */
[----:B------:R-:W-:Y:S04]  /*6250*/  WARPSYNC R173 ;  /* 0x000000ad00007348 */ /* 0x000fe80003800000 */
[----:B------:R0:W1:Y:S01]  /*6260*/  SHFL.DOWN PT, R152, R152, R155, R154 ;  /* 0x0800009b98987389 */ /* 0x00006200000e009a */
[----:B------:R-:W-:Y:S05]  /*6270*/  RET.REL.NODEC R12 `(_Z25selective_scan_bwd_kernelI32Selective_Scan_bwd_kernel_traitsILi64ELi16ELb1ELb1ELb0ELb0ELb0EN3c108BFloat16EfEEv12SSMParamsBwd) ;  /* 0xffff9d800c007950 */ /* 0x000fea0003c3ffff */
        .weak           $__internal_169_$__cuda_sm70_shflsync_idx_p
        .type           $__internal_169_$__cuda_sm70_shflsync_idx_p,@function
        .size           $__internal_169_$__cuda_sm70_shflsync_idx_p,($__internal_170_$__cuda_sm70_shflsync_up - $__internal_169_$__cuda_sm70_shflsync_idx_p)
$__internal_169_$__cuda_sm70_shflsync_idx_p:
[----:B------:R-:W-:Y:S01]  /*6280*/  MOV R13, 0x0 ;  /* 0x00000000000d7802 */ /* 0x000fe20000000f00 */
[----:B------:R-:W-:Y:S04]  /*6290*/  WARPSYNC R176 ;  /* 0x000000b000007348 */ /* 0x000fe80003800000 */
[----:B------:R0:W1:Y:S01]  /*62a0*/  SHFL.IDX PT, R15, R173, R174, R15 ;  /* 0x000000aead0f7389 */ /* 0x00006200000e000f */
[----:B------:R-:W-:Y:S05]  /*62b0*/  RET.REL.NODEC R12 `(_Z25selective_scan_bwd_kernelI32Selective_Scan_bwd_kernel_traitsILi64ELi16ELb1ELb1ELb0ELb0ELb0EN3c108BFloat16EfEEv12SSMParamsBwd) ;  /* 0xffff9d400c007950 */ /* 0x000fea0003c3ffff */
        .weak           $__internal_170_$__cuda_sm70_shflsync_up
        .type           $__internal_170_$__cuda_sm70_shflsync_up,@function
        .size           $__internal_170_$__cuda_sm70_shflsync_up,(.L_x_8982 - $__internal_170_$__cuda_sm70_shflsync_up)
$__internal_170_$__cuda_sm70_shflsync_up:
[----:B------:R-:W-:Y:S01]  /*62c0*/  HFMA2.MMA R13, -RZ, RZ, 0, 0 ;  /* 0x00000000ff0d7435 */ /* 0x000fe200000001ff */
[----:B------:R-:W-:Y:S04]  /*62d0*/  WARPSYNC R173 ;  /* 0x000000ad00007348 */ /* 0x000fe80003800000 */
[----:B------:R0:W1:Y:S01]  /*62e0*/  SHFL.UP PT, R168, R168, R171, R170 ;  /* 0x040000aba8a87389 */ /* 0x00006200000e00aa */
[----:B------:R-:W-:Y:S05]  /*62f0*/  RET.REL.NODEC R12 `(_Z25selective_scan_bwd_kernelI32Selective_Scan_bwd_kernel_traitsILi64ELi16ELb1ELb1ELb0ELb0ELb0EN3c108BFloat16EfEEv12SSMParamsBwd) ;  /* 0xffff9d000c007950 */ /* 0x000fea0003c3ffff */
.L_x_4209:
        /* <DEDUP_REMOVED lines=16> */
.L_x_8982:


//--------------------- .text._Z25selective_scan_bwd_kernelI32Selective_Scan_bwd_kernel_traitsILi64ELi16ELb1ELb1ELb0ELb0ELb1EN3c108BFloat16EfEEv12SSMParamsBwd --------------------------
	.section	.text._Z25selective_scan_bwd_kernelI32Selective_Scan_bwd_kernel_traitsILi64ELi16ELb1ELb1ELb0ELb0ELb1EN3c108BFloat16EfEEv12SSMParamsBwd,"ax",@progbits
	.sectioninfo	@"SHI_REGISTERS=212"
	.align	128
        .global         _Z25selective_scan_bwd_kernelI32Selective_Scan_bwd_kernel_traitsILi64ELi16ELb1ELb1ELb0ELb0ELb1EN3c108BFloat16EfEEv12SSMParamsBwd
        .type           _Z25selective_scan_bwd_kernelI32Selective_Scan_bwd_kernel_traitsILi64ELi16ELb1ELb1ELb0ELb0ELb1EN3c108BFloat16EfEEv12SSMParamsBwd,@function
        .size           _Z25selective_scan_bwd_kernelI32Selective_Scan_bwd_kernel_traitsILi64ELi16ELb1ELb1ELb0ELb0ELb1EN3c108BFloat16EfEEv12SSMParamsBwd,(.L_x_8985 - _Z25selective_scan_bwd_kernelI32Selective_Scan_bwd_kernel_traitsILi64ELi16ELb1ELb1ELb0ELb0ELb1EN3c108BFloat16EfEEv12SSMParamsBwd)
        .other          _Z25selective_scan_bwd_kernelI32Selective_Scan_bwd_kernel_traitsILi64ELi16ELb1ELb1ELb0ELb0ELb1EN3c108BFloat16EfEEv12SSMParamsBwd,@"STO_CUDA_ENTRY STV_DEFAULT"
_Z25selective_scan_bwd_kernelI32Selective_Scan_bwd_kernel_traitsILi64ELi16ELb1ELb1ELb0ELb0ELb1EN3c108BFloat16EfEEv12SSMParamsBwd:
.text._Z25selective_scan_bwd_kernelI32Selective_Scan_bwd_kernel_traitsILi64ELi16ELb1ELb1ELb0ELb0ELb1EN3c108BFloat16EfEEv12SSMParamsBwd:
        /* <DEDUP_REMOVED lines=121> */
.L_x_4261:
        /* <DEDUP_REMOVED lines=18> */
[----:B------:R-:W-:Y:S01]  /*08b0*/  IMAD.WIDE R52, R28, 0x10, R34 ;  /* 0x000000101c347825 */ /* 0x000fe200078e0222 */
[----:B------:R-:W-:-:S02]  /*08c0*/  MOV R3, c[0x0][0x174] ;  /* 0x00005d0000037a02 */ /* 0x000fc40000000f00 */
        /* <DEDUP_REMOVED lines=8> */
[----:B------:R-:W-:Y:S01]  /*0950*/  LEA R2, R3, R30, 0xa ;  /* 0x0000001e03027211 */ /* 0x000fe200078e50ff */
[----:B------:R-:W-:-:S02]  /*0960*/  IMAD R27, R47, c[0x0][0x1f8], RZ ;  /* 0x00007e002f1b7a24 */ /* 0x000fc400078e02ff */
[----:B------:R-:W-:Y:S01]  /*0970*/  IMAD R54, R148, c[0x0][0x1f0], RZ ;  /* 0x00007c0094367a24 */ /* 0x000fe200078e02ff */
[----:B------:R-:W-:Y:S01]  /*0980*/  SHF.R.S32.HI R3, RZ, 0x1f, R2 ;  /* 0x0000001fff037819 */ /* 0x000fe20000011402 */
[----:B------:R-:W-:-:S04]  /*0990*/  IMAD R49, R48, c[0x0][0x1fc], R27 ;  /* 0x00007f0030317a24 */ /* 0x000fc800078e021b */
        /* <DEDUP_REMOVED lines=8> */
[----:B--2---:R-:W-:Y:S04]  /*0a20*/  STS.128 [R0.X16], R68 ;  /* 0x0000004400007388 */ /* 0x004fe8000000cc00 */
[----:B---3--:R1:W-:Y:S01]  /*0a30*/  STS.128 [R0.X16+0x200], R72 ;  /* 0x0002004800007388 */ /* 0x0083e2000000cc00 */
[----:B------:R-:W-:-:S06]  /*0a40*/  NOP ;  /* 0x0000000000007918 */ /* 0x000fcc0000000000 */
[----:B------:R-:W-:Y:S04]  /*0a50*/  LDS.128 R56, [R81.X16] ;  /* 0x0000000051387984 */ /* 0x000fe8000000cc00 */
        /* <DEDUP_REMOVED lines=18> */
[----:B------:R-:W0:Y:S04]  /*0b80*/  LDS.128 R68, [R81.X16] ;  /* 0x0000000051447984 */ /* 0x000e28000000cc00 */
[----:B------:R-:W2:Y:S04]  /*0b90*/  LDS.128 R64, [R81.X16+0x10] ;  /* 0x0000100051407984 */ /* 0x000ea8000000cc00 */
[----:B------:R-:W-:Y:S06]  /*0ba0*/  BAR.SYNC.DEFER_BLOCKING 0x0 ;  /* 0x0000000000007b1d */ /* 0x000fec0000010000 */
[----:B------:R3:W4:Y:S04]  /*0bb0*/  LDG.E.128 R76, [R26.64+-0x600] ;  /* 0xfffa00041a4c7981 */ /* 0x000728000c1e1d00 */
[----:B-1----:R3:W4:Y:S01]  /*0bc0*/  LDG.E.128 R72, [R26.64+-0x800] ;  /* 0xfff800041a487981 */ /* 0x002722000c1e1d00 */
[----:B0-----:R-:W-:-:S05]  /*0bd0*/  PRMT R49, RZ, 0x5410, R68 ;  /* 0x00005410ff317816 */ /* 0x001fca0000000044 */
[----:B------:R-:W-:Y:S01]  /*0be0*/  FMUL.FTZ R51, R49, -1.4426950216293334961 ;  /* 0xbfb8aa3b31337820 */ /* 0x000fe20000410000 */
[----:B------:R-:W-:Y:S02]  /*0bf0*/  PRMT R68, RZ, 0x7610, R68 ;  /* 0x00007610ff447816 */ /* 0x000fe40000000044 */
[----:B------:R-:W-:-:S03]  /*0c00*/  PRMT R62, RZ, 0x5410, R69 ;  /* 0x00005410ff3e7816 */ /* 0x000fc60000000045 */
[----:B------:R-:W0:Y:S01]  /*0c10*/  MUFU.EX2 R51, R51 ;  /* 0x0000003300337308 */ /* 0x000e220000000800 */
[----:B------:R-:W-:Y:S02]  /*0c20*/  FMUL.FTZ R61, R68, -1.4426950216293334961 ;  /* 0xbfb8aa3b443d7820 */ /* 0x000fe40000410000 */
[----:B------:R-:W-:Y:S01]  /*0c30*/  FMUL.FTZ R63, R62, -1.4426950216293334961 ;  /* 0xbfb8aa3b3e3f7820 */ /* 0x000fe20000410000 */
[----:B------:R-:W-:-:S04]  /*0c40*/  PRMT R69, RZ, 0x7610, R69 ;  /* 0x00007610ff457816 */ /* 0x000fc80000000045 */
[----:B------:R-:W1:Y:S01]  /*0c50*/  MUFU.EX2 R61, R61 ;  /* 0x0000003d003d7308 */ /* 0x000e620000000800 */
[----:B------:R-:W-:Y:S01]  /*0c60*/  PRMT R92, RZ, 0x5410, R70 ;  /* 0x00005410ff5c7816 */ /* 0x000fe20000000046 */
[----:B---3--:R-:W-:-:S06]  /*0c70*/  FMUL.FTZ R26, R69, -1.4426950216293334961 ;  /* 0xbfb8aa3b451a7820 */ /* 0x008fcc0000410000 */
[----:B------:R-:W3:Y:S01]  /*0c80*/  MUFU.EX2 R63, R63 ;  /* 0x0000003f003f7308 */ /* 0x000ee20000000800 */
[----:B0-----:R-:W-:Y:S02]  /*0c90*/  FADD.FTZ R51, R51, 1 ;  /* 0x3f80000033337421 */ /* 0x001fe40000010000 */
[----:B------:R-:W-:-:S05]  /*0ca0*/  FMUL.FTZ R27, R92, -1.4426950216293334961 ;  /* 0xbfb8aa3b5c1b7820 */ /* 0x000fca0000410000 */
[----:B------:R-:W0:Y:S01]  /*0cb0*/  MUFU.RCP R110, R51 ;  /* 0x00000033006e7308 */ /* 0x000e220000001000 */
[----:B-1----:R-:W-:Y:S01]  /*0cc0*/  FADD.FTZ R61, R61, 1 ;  /* 0x3f8000003d3d7421 */ /* 0x002fe20000010000 */
[----:B------:R-:W-:-:S06]  /*0cd0*/  PRMT R70, RZ, 0x7610, R70 ;  /* 0x00007610ff467816 */ /* 0x000fcc0000000046 */
[----:B------:R1:W0:Y:S01]  /*0ce0*/  MUFU.EX2 R89, R26 ;  /* 0x0000001a00597308 */ /* 0x0002220000000800 */
[----:B---3--:R-:W-:Y:S01]  /*0cf0*/  FADD.FTZ R63, R63, 1 ;  /* 0x3f8000003f3f7421 */ /* 0x008fe20000010000 */
[----:B------:R-:W-:-:S06]  /*0d00*/  PRMT R96, RZ, 0x7610, R71 ;  /* 0x00007610ff607816 */ /* 0x000fcc0000000047 */
[----:B------:R3:W0:Y:S01]  /*0d10*/  MUFU.EX2 R90, R27 ;  /* 0x0000001b005a7308 */ /* 0x0006220000000800 */
[----:B--2---:R-:W-:Y:S01]  /*0d20*/  PRMT R97, RZ, 0x5410, R64 ;  /* 0x00005410ff617816 */ /* 0x004fe20000000040 */
[----:B------:R-:W-:Y:S01]  /*0d30*/  FMUL.FTZ R80, R70, -1.4426950216293334961 ;  /* 0xbfb8aa3b46507820 */ /* 0x000fe20000410000 */
[----:B------:R-:W-:Y:S02]  /*0d40*/  PRMT R94, RZ, 0x5410, R71 ;  /* 0x00005410ff5e7816 */ /* 0x000fe40000000047 */
[----:B------:R-:W-:-:S03]  /*0d50*/  MOV R84, c[0x0][0x16c] ;  /* 0x00005b0000547a02 */ /* 0x000fc60000000f00 */
[----:B------:R-:W2:Y:S01]  /*0d60*/  MUFU.RCP R111, R61 ;  /* 0x0000003d006f7308 */ /* 0x000ea20000001000 */
[--C-:B------:R-:W-:Y:S01]  /*0d70*/  PRMT R100, RZ, 0x5410, R58.reuse ;  /* 0x00005410ff647816 */ /* 0x100fe2000000003a */
[----:B-1----:R-:W-:Y:S01]  /*0d80*/  FMUL.FTZ R26, R96, -1.4426950216293334961 ;  /* 0xbfb8aa3b601a7820 */ /* 0x002fe20000410000 */
[----:B------:R-:W-:-:S05]  /*0d90*/  PRMT R102, RZ, 0x7610, R58 ;  /* 0x00007610ff667816 */ /* 0x000fca000000003a */
[----:B------:R1:W1:Y:S01]  /*0da0*/  MUFU.RCP R115, R63 ;  /* 0x0000003f00737308 */ /* 0x0002620000001000 */
[----:B---3--:R-:W-:Y:S01]  /*0db0*/  FMUL.FTZ R27, R97, -1.4426950216293334961 ;  /* 0xbfb8aa3b611b7820 */ /* 0x008fe20000410000 */
[----:B------:R-:W-:Y:S01]  /*0dc0*/  ISETP.GE.AND P1, PT, R84, 0x1, PT ;  /* 0x000000015400780c */ /* 0x000fe20003f26270 */
[----:B0-----:R-:W-:Y:S01]  /*0dd0*/  FADD.FTZ R58, -R110, 1 ;  /* 0x3f8000006e3a7421 */ /* 0x001fe20000010100 */
[----:B------:R-:W-:Y:S01]  /*0de0*/  PRMT R84, RZ, 0x5410, R56 ;  /* 0x00005410ff547816 */ /* 0x000fe20000000038 */
[----:B------:R-:W-:Y:S01]  /*0df0*/  FMUL.FTZ R82, R94, -1.4426950216293334961 ;  /* 0xbfb8aa3b5e527820 */ /* 0x000fe20000410000 */
[--C-:B------:R-:W-:Y:S01]  /*0e00*/  PRMT R91, RZ, 0x5410, R54.reuse ;  /* 0x00005410ff5b7816 */ /* 0x100fe20000000036 */
[----:B------:R-:W-:Y:S01]  /*0e10*/  IMAD R85, R47, c[0x0][0x2f0], RZ ;  /* 0x0000bc002f557a24 */ /* 0x000fe200078e02ff */
[----:B------:R-:W0:Y:S01]  /*0e20*/  MUFU.EX2 R93, R80 ;  /* 0x00000050005d7308 */ /* 0x000e220000000800 */
[----:B------:R-:W-:Y:S01]  /*0e30*/  PRMT R88, RZ, 0x7610, R54 ;  /* 0x00007610ff587816 */ /* 0x000fe20000000036 */
[----:B------:R-:W-:-:S02]  /*0e40*/  FADD.FTZ R89, R89, 1 ;  /* 0x3f80000059597421 */ /* 0x000fc40000010000 */
[C---:B------:R-:W-:Y:S02]  /*0e50*/  FMUL.FTZ R54, R49.reuse, R110 ;  /* 0x0000006e31367220 */ /* 0x040fe40000410000 */
[----:B------:R-:W-:Y:S01]  /*0e60*/  FFMA.FTZ R112, R49, R58, 1 ;  /* 0x3f80000031707423 */ /* 0x000fe2000001003a */
[----:B------:R-:W-:Y:S01]  /*0e70*/  PRMT R49, RZ, 0x5410, R4 ;  /* 0x00005410ff317816 */ /* 0x000fe20000000004 */
[----:B------:R-:W-:Y:S01]  /*0e80*/  MUFU.EX2 R71, R26 ;  /* 0x0000001a00477308 */ /* 0x000fe20000000800 */
[----:B------:R-:W-:Y:S02]  /*0e90*/  IMAD R85, R48, c[0x0][0x2f4], R85 ;  /* 0x0000bd0030557a24 */ /* 0x000fe400078e0255 */
[----:B------:R-:W-:Y:S02]  /*0ea0*/  FADD.FTZ R90, R90, 1 ;  /* 0x3f8000005a5a7421 */ /* 0x000fe40000010000 */
[----:B-1----:R-:W-:-:S03]  /*0eb0*/  FMUL.FTZ R63, R84, R54 ;  /* 0x00000036543f7220 */ /* 0x002fc60000410000 */
[----:B------:R1:W-:Y:S01]  /*0ec0*/  MUFU.EX2 R98, R27 ;  /* 0x0000001b00627308 */ /* 0x0003e20000000800 */
[----:B--2---:R-:W-:Y:S02]  /*0ed0*/  FADD.FTZ R51, -R111, 1 ;  /* 0x3f8000006f337421 */ /* 0x004fe40000010100 */
[----:B------:R-:W-:-:S05]  /*0ee0*/  FFMA.FTZ R50, R63, R49, R50 ;  /* 0x000000313f327223 */ /* 0x000fca0000010032 */
[----:B------:R-:W-:Y:S01]  /*0ef0*/  MUFU.EX2 R95, R82 ;  /* 0x00000052005f7308 */ /* 0x000fe20000000800 */
[----:B-1----:R-:W-:-:S07]  /*0f00*/  IMAD.WIDE.U32 R26, R48, c[0x0][0x2f0], R2 ;  /* 0x0000bc00301a7a25 */ /* 0x002fce00078e0002 */
[----:B------:R-:W1:Y:S01]  /*0f10*/  MUFU.RCP R114, R89 ;  /* 0x0000005900727308 */ /* 0x000e620000001000 */
[----:B------:R-:W-:Y:S01]  /*0f20*/  IADD3 R27, R27, R85, RZ ;  /* 0x000000551b1b7210 */ /* 0x000fe20007ffe0ff */
[----:B------:R-:W-:Y:S01]  /*0f30*/  FADD.FTZ R49, -R115, 1 ;  /* 0x3f80000073317421 */ /* 0x000fe20000010100 */
[----:B------:R-:W-:Y:S01]  /*0f40*/  PRMT R85, RZ, 0x7610, R56 ;  /* 0x00007610ff557816 */ /* 0x000fe20000000038 */
[----:B------:R-:W-:-:S04]  /*0f50*/  FMUL.FTZ R58, R68, R111 ;  /* 0x0000006f443a7220 */ /* 0x000fc80000410000 */
[----:B------:R-:W2:Y:S01]  /*0f60*/  MUFU.RCP R119, R90 ;  /* 0x0000005a00777308 */ /* 0x000ea20000001000 */
[----:B------:R-:W-:Y:S01]  /*0f70*/  FFMA.FTZ R113, R68, R51, 1 ;  /* 0x3f80000044717423 */ /* 0x000fe20000010033 */
[----:B------:R-:W-:Y:S01]  /*0f80*/  PRMT R86, RZ, 0x5410, R57 ;  /* 0x00005410ff567816 */ /* 0x000fe20000000039 */
[C---:B------:R-:W-:Y:S01]  /*0f90*/  FFMA.FTZ R117, R62.reuse, R49, 1 ;  /* 0x3f8000003e757423 */ /* 0x040fe20000010031 */
[----:B------:R-:W-:Y:S01]  /*0fa0*/  PRMT R51, RZ, 0x7610, R4 ;  /* 0x00007610ff337816 */ /* 0x000fe20000000004 */
[----:B------:R-:W-:Y:S02]  /*0fb0*/  FMUL.FTZ R61, R85, R58 ;  /* 0x0000003a553d7220 */ /* 0x000fe40000410000 */
[----:B0-----:R-:W-:Y:S02]  /*0fc0*/  FADD.FTZ R93, R93, 1 ;  /* 0x3f8000005d5d7421 */ /* 0x001fe40000010000 */
[----:B------:R-:W-:Y:S01]  /*0fd0*/  FMUL.FTZ R62, R62, R115 ;  /* 0x000000733e3e7220 */ /* 0x000fe20000410000 */
[--C-:B------:R-:W-:Y:S01]  /*0fe0*/  PRMT R104, RZ, 0x5410, R59.reuse ;  /* 0x00005410ff687816 */ /* 0x100fe2000000003b */
[----:B------:R-:W-:Y:S01]  /*0ff0*/  FFMA.FTZ R68, R61, R51, R50 ;  /* 0x000000333d447223 */ /* 0x000fe20000010032 */
[----:B------:R-:W-:Y:S01]  /*1000*/  PRMT R106, RZ, 0x7610, R59 ;  /* 0x00007610ff6a7816 */ /* 0x000fe2000000003b */
[----:B------:R-:W0:Y:S01]  /*1010*/  MUFU.RCP R123, R93 ;  /* 0x0000005d007b7308 */ /* 0x000e220000001000 */
[----:B------:R-:W-:Y:S01]  /*1020*/  PRMT R49, RZ, 0x5410, R5 ;  /* 0x00005410ff317816 */ /* 0x000fe20000000005 */
[----:B------:R-:W-:Y:S01]  /*1030*/  FMUL.FTZ R59, R86, R62 ;  /* 0x0000003e563b7220 */ /* 0x000fe20000410000 */
[----:B------:R-:W-:Y:S01]  /*1040*/  PRMT R99, RZ, 0x7610, R64 ;  /* 0x00007610ff637816 */ /* 0x000fe20000000040 */
[----:B-1----:R-:W-:Y:S01]  /*1050*/  FADD.FTZ R50, -R114, 1 ;  /* 0x3f80000072327421 */ /* 0x002fe20000010100 */
[----:B------:R-:W-:Y:S01]  /*1060*/  PRMT R87, RZ, 0x7610, R57 ;  /* 0x00007610ff577816 */ /* 0x000fe20000000039 */
[----:B------:R-:W-:-:S02]  /*1070*/  FADD.FTZ R95, R95, 1 ;  /* 0x3f8000005f5f7421 */ /* 0x000fc40000010000 */
[----:B------:R-:W-:Y:S02]  /*1080*/  FMUL.FTZ R89, R69, R114 ;  /* 0x0000007245597220 */ /* 0x000fe40000410000 */
[----:B------:R-:W-:Y:S01]  /*1090*/  FFMA.FTZ R68, R59, R49, R68 ;  /* 0x000000313b447223 */ /* 0x000fe20000010044 */
[----:B------:R-:W1:Y:S01]  /*10a0*/  MUFU.RCP R127, R95 ;  /* 0x0000005f007f7308 */ /* 0x000e620000001000 */
[----:B------:R-:W-:Y:S02]  /*10b0*/  FMUL.FTZ R64, R99, -1.4426950216293334961 ;  /* 0xbfb8aa3b63407820 */ /* 0x000fe40000410000 */
[----:B------:R-:W-:Y:S01]  /*10c0*/  FFMA.FTZ R116, R69, R50, 1 ;  /* 0x3f80000045747423 */ /* 0x000fe20000010032 */
[----:B------:R-:W-:Y:S01]  /*10d0*/  PRMT R50, RZ, 0x7610, R5 ;  /* 0x00007610ff327816 */ /* 0x000fe20000000005 */
[----:B--2---:R-:W-:Y:S02]  /*10e0*/  FADD.FTZ R49, -R119, 1 ;  /* 0x3f80000077317421 */ /* 0x004fe40000010100 */
[----:B------:R-:W-:-:S02]  /*10f0*/  FADD.FTZ R71, R71, 1 ;  /* 0x3f80000047477421 */ /* 0x000fc40000010000 */
[----:B------:R-:W-:Y:S02]  /*1100*/  FMUL.FTZ R57, R87, R89 ;  /* 0x0000005957397220 */ /* 0x000fe40000410000 */
[C---:B------:R-:W-:Y:S01]  /*1110*/  FMUL.FTZ R90, R92.reuse, R119 ;  /* 0x000000775c5a7220 */ /* 0x040fe20000410000 */
[----:B------:R2:W3:Y:S01]  /*1120*/  MUFU.EX2 R101, R64 ;  /* 0x0000004000657308 */ /* 0x0004e20000000800 */
[----:B------:R-:W-:Y:S01]  /*1130*/  FFMA.FTZ R121, R92, R49, 1 ;  /* 0x3f8000005c797423 */ /* 0x000fe20000010031 */
[----:B------:R-:W-:Y:S01]  /*1140*/  PRMT R56, RZ, 0x7610, R55 ;  /* 0x00007610ff387816 */ /* 0x000fe20000000037 */
[----:B------:R-:W-:Y:S01]  /*1150*/  FFMA.FTZ R50, R57, R50, R68 ;  /* 0x0000003239327223 */ /* 0x000fe20000010044 */
[----:B------:R-:W-:-:S04]  /*1160*/  PRMT R49, RZ, 0x5410, R6 ;  /* 0x00005410ff317816 */ /* 0x000fc80000000006 */
[----:B------:R-:W-:Y:S01]  /*1170*/  MUFU.RCP R129, R71 ;  /* 0x0000004700817308 */ /* 0x000fe20000001000 */
[----:B--2---:R-:W-:Y:S01]  /*1180*/  PRMT R64, RZ, 0x5410, R55 ;  /* 0x00005410ff407816 */ /* 0x004fe20000000037 */
[----:B------:R-:W-:Y:S01]  /*1190*/  FMUL.FTZ R55, R100, R90 ;  /* 0x0000005a64377220 */ /* 0x000fe20000410000 */
[----:B------:R-:W-:-:S03]  /*11a0*/  PRMT R83, RZ, 0x5410, R65 ;  /* 0x00005410ff537816 */ /* 0x000fc60000000041 */
[----:B------:R-:W-:Y:S02]  /*11b0*/  FFMA.FTZ R50, R55, R49, R50 ;  /* 0x0000003137327223 */ /* 0x000fe40000010032 */
[----:B0-----:R-:W-:Y:S02]  /*11c0*/  FADD.FTZ R49, -R123, 1 ;  /* 0x3f8000007b317421 */ /* 0x001fe40000010100 */
[----:B------:R-:W-:Y:S02]  /*11d0*/  FMUL.FTZ R80, R83, -1.4426950216293334961 ;  /* 0xbfb8aa3b53507820 */ /* 0x000fe40000410000 */
[----:B------:R-:W-:Y:S02]  /*11e0*/  FFMA.FTZ R125, R70, R49, 1 ;  /* 0x3f800000467d7423 */ /* 0x000fe40000010031 */
[----:B-1----:R-:W-:Y:S02]  /*11f0*/  FADD.FTZ R49, -R127, 1 ;  /* 0x3f8000007f317421 */ /* 0x002fe40000010100 */
[----:B------:R-:W-:-:S02]  /*1200*/  FADD.FTZ R98, R98, 1 ;  /* 0x3f80000062627421 */ /* 0x000fc40000010000 */
[----:B------:R-:W-:Y:S01]  /*1210*/  FMUL.FTZ R92, R70, R123 ;  /* 0x0000007b465c7220 */ /* 0x000fe20000410000 */
[----:B------:R0:W-:Y:S01]  /*1220*/  MUFU.EX2 R124, R80 ;  /* 0x00000050007c7308 */ /* 0x0001e20000000800 */
[--C-:B------:R-:W-:Y:S02]  /*1230*/  PRMT R109, RZ, 0x5410, R52.reuse ;  /* 0x00005410ff6d7816 */ /* 0x100fe40000000034 */
[----:B------:R-:W-:Y:S02]  /*1240*/  PRMT R108, RZ, 0x7610, R52 ;  /* 0x00007610ff6c7816 */ /* 0x000fe40000000034 */
[--C-:B------:R-:W-:Y:S02]  /*1250*/  PRMT R52, RZ, 0x5410, R53.reuse ;  /* 0x00005410ff347816 */ /* 0x100fe40000000035 */
[----:B------:R-:W-:Y:S01]  /*1260*/  PRMT R51, RZ, 0x7610, R6 ;  /* 0x00007610ff337816 */ /* 0x000fe20000000006 */
[----:B------:R1:W-:Y:S01]  /*1270*/  MUFU.RCP R118, R98 ;  /* 0x0000006200767308 */ /* 0x0003e20000001000 */
[----:B0-----:R-:W-:Y:S01]  /*1280*/  PRMT R80, RZ, 0x7610, R53 ;  /* 0x00007610ff507816 */ /* 0x001fe20000000035 */
[----:B------:R-:W-:Y:S01]  /*1290*/  FMUL.FTZ R53, R102, R92 ;  /* 0x0000005c66357220 */ /* 0x000fe20000410000 */
[----:B------:R-:W-:Y:S01]  /*12a0*/  PRMT R128, RZ, 0x5410, R66 ;  /* 0x00005410ff807816 */ /* 0x000fe20000000042 */
[----:B---3--:R-:W-:-:S02]  /*12b0*/  FADD.FTZ R101, R101, 1 ;  /* 0x3f80000065657421 */ /* 0x008fc40000010000 */
[----:B------:R-:W-:Y:S01]  /*12c0*/  FMUL.FTZ R93, R94, R127 ;  /* 0x0000007f5e5d7220 */ /* 0x000fe20000410000 */
[----:B------:R-:W-:Y:S01]  /*12d0*/  PRMT R82, RZ, 0x7610, R65 ;  /* 0x00007610ff527816 */ /* 0x000fe20000000041 */
[----:B------:R-:W0:Y:S04]  /*12e0*/  MUFU.RCP R120, R101 ;  /* 0x0000006500787308 */ /* 0x000e280000001000 */
[----:B------:R-:W-:-:S04]  /*12f0*/  FMUL.FTZ R65, R82, -1.4426950216293334961 ;  /* 0xbfb8aa3b52417820 */ /* 0x000fc80000410000 */
[----:B------:R-:W2:Y:S01]  /*1300*/  MUFU.EX2 R126, R65 ;  /* 0x00000041007e7308 */ /* 0x000ea20000000800 */
[----:B-1----:R-:W-:Y:S01]  /*1310*/  PRMT R98, RZ, 0x5410, R67 ;  /* 0x00005410ff627816 */ /* 0x002fe20000000043 */
[----:B0-----:R-:W-:Y:S02]  /*1320*/  FMUL.FTZ R95, R99, R120 ;  /* 0x00000078635f7220 */ /* 0x001fe40000410000 */
[----:B------:R-:W-:Y:S02]  /*1330*/  FADD.FTZ R124, R124, 1 ;  /* 0x3f8000007c7c7421 */ /* 0x000fe40000010000 */
[----:B--2---:R-:W-:-:S04]  /*1340*/  FADD.FTZ R126, R126, 1 ;  /* 0x3f8000007e7e7421 */ /* 0x004fc80000010000 */
[----:B------:R-:W-:Y:S01]  /*1350*/  MUFU.RCP R124, R124 ;  /* 0x0000007c007c7308 */ /* 0x000fe20000001000 */
[----:B----4-:R0:W-:Y:S04]  /*1360*/  STS.128 [R0.X16+0x200], R76 ;  /* 0x0002004c00007388 */ /* 0x0101e8000000cc00 */
[----:B------:R1:W-:Y:S01]  /*1370*/  STS.128 [R0.X16], R72 ;  /* 0x0000004800007388 */ /* 0x0003e2000000cc00 */
[----:B------:R-:W-:-:S06]  /*1380*/  NOP ;  /* 0x0000000000007918 */ /* 0x000fcc0000000000 */
[----:B------:R-:W2:Y:S01]  /*1390*/  LDS.128 R68, [R81.X16] ;  /* 0x0000000051447984 */ /* 0x000ea2000000cc00 */
[----:B0-----:R-:W-:Y:S02]  /*13a0*/  FFMA.FTZ R77, R94, R49, 1 ;  /* 0x3f8000005e4d7423 */ /* 0x001fe40000010031 */
[----:B------:R-:W-:Y:S02]  /*13b0*/  FADD.FTZ R49, -R129, 1 ;  /* 0x3f80000081317421 */ /* 0x000fe40000010100 */
[----:B-1----:R-:W-:Y:S02]  /*13c0*/  FFMA.FTZ R72, R53, R51, R50 ;  /* 0x0000003335487223 */ /* 0x002fe40000010032 */
[----:B------:R-:W-:Y:S01]  /*13d0*/  FFMA.FTZ R79, R96, R49, 1 ;  /* 0x3f800000604f7423 */ /* 0x000fe20000010031 */
[----:B------:R-:W-:Y:S01]  /*13e0*/  PRMT R49, RZ, 0x5410, R7 ;  /* 0x00005410ff317816 */ /* 0x000fe20000000007 */
[----:B------:R-:W-:Y:S02]  /*13f0*/  FMUL.FTZ R50, R128, -1.4426950216293334961 ;  /* 0xbfb8aa3b80327820 */ /* 0x000fe40000410000 */
[----:B------:R-:W-:-:S02]  /*1400*/  FMUL.FTZ R51, R104, R93 ;  /* 0x0000005d68337220 */ /* 0x000fc40000410000 */
[----:B------:R-:W-:Y:S01]  /*1410*/  FMUL.FTZ R94, R96, R129 ;  /* 0x00000081605e7220 */ /* 0x000fe20000410000 */
[----:B------:R0:W1:Y:S01]  /*1420*/  MUFU.EX2 R130, R50 ;  /* 0x0000003200827308 */ /* 0x0000620000000800 */
[----:B------:R-:W-:Y:S01]  /*1430*/  FFMA.FTZ R72, R51, R49, R72 ;  /* 0x0000003133487223 */ /* 0x000fe20000010048 */
[----:B------:R-:W-:Y:S01]  /*1440*/  PRMT R96, RZ, 0x7610, R66 ;  /* 0x00007610ff607816 */ /* 0x000fe20000000042 */
[----:B------:R-:W-:Y:S01]  /*1450*/  FMUL.FTZ R49, R106, R94 ;  /* 0x0000005e6a317220 */ /* 0x000fe20000410000 */
[----:B0-----:R-:W-:-:S03]  /*1460*/  PRMT R50, RZ, 0x7610, R7 ;  /* 0x00007610ff327816 */ /* 0x001fc60000000007 */
[----:B------:R-:W-:Y:S02]  /*1470*/  FMUL.FTZ R65, R96, -1.4426950216293334961 ;  /* 0xbfb8aa3b60417820 */ /* 0x000fe40000410000 */
[----:B------:R-:W-:Y:S02]  /*1480*/  FFMA.FTZ R74, R49, R50, R72 ;  /* 0x00000032314a7223 */ /* 0x000fe40000010048 */
[----:B------:R-:W-:Y:S02]  /*1490*/  FADD.FTZ R72, -R118, 1 ;  /* 0x3f80000076487421 */ /* 0x000fe40000010100 */
[C---:B------:R-:W-:Y:S01]  /*14a0*/  FMUL.FTZ R66, R97.reuse, R118 ;  /* 0x0000007661427220 */ /* 0x040fe20000410000 */
[----:B------:R0:W3:Y:S01]  /*14b0*/  MUFU.EX2 R131, R65 ;  /* 0x0000004100837308 */ /* 0x0000e20000000800 */
[----:B------:R-:W-:Y:S01]  /*14c0*/  FFMA.FTZ R78, R97, R72, 1 ;  /* 0x3f800000614e7423 */ /* 0x000fe20000010048 */
[----:B------:R-:W-:Y:S01]  /*14d0*/  PRMT R50, RZ, 0x7610, R67 ;  /* 0x00007610ff327816 */ /* 0x000fe20000000043 */
[----:B------:R-:W-:-:S02]  /*14e0*/  FADD.FTZ R72, -R120, 1 ;  /* 0x3f80000078487421 */ /* 0x000fc40000010100 */
[----:B------:R-:W-:Y:S01]  /*14f0*/  FMUL.FTZ R67, R109, R66 ;  /* 0x000000426d437220 */ /* 0x000fe20000410000 */
[--C-:B0-----:R-:W-:Y:S01]  /*1500*/  PRMT R65, RZ, 0x5410, R8.reuse ;  /* 0x00005410ff417816 */ /* 0x101fe20000000008 */
[----:B------:R-:W-:Y:S01]  /*1510*/  FFMA.FTZ R122, R99, R72, 1 ;  /* 0x3f800000637a7423 */ /* 0x000fe20000010048 */
[----:B------:R-:W-:-:S03]  /*1520*/  PRMT R72, RZ, 0x7610, R8 ;  /* 0x00007610ff487816 */ /* 0x000fc60000000008 */
[----:B------:R-:W-:Y:S02]  /*1530*/  FFMA.FTZ R74, R67, R65, R74 ;  /* 0x00000041434a7223 */ /* 0x000fe4000001004a */
[----:B------:R-:W-:-:S04]  /*1540*/  FMUL.FTZ R65, R108, R95 ;  /* 0x0000005f6c417220 */ /* 0x000fc80000410000 */
[----:B------:R-:W-:Y:S02]  /*1550*/  FFMA.FTZ R134, R65, R72, R74 ;  /* 0x0000004841867223 */ /* 0x000fe4000001004a */
[----:B------:R0:W4:Y:S01]  /*1560*/  LDS.128 R72, [R81.X16+0x10] ;  /* 0x0000100051487984 */ /* 0x000122000000cc00 */
[----:B------:R-:W-:Y:S02]  /*1570*/  FMUL.FTZ R76, R98, -1.4426950216293334961 ;  /* 0xbfb8aa3b624c7820 */ /* 0x000fe40000410000 */
[----:B------:R-:W-:Y:S02]  /*1580*/  FMUL.FTZ R97, R50, -1.4426950216293334961 ;  /* 0xbfb8aa3b32617820 */ /* 0x000fe40000410000 */
[----:B------:R0:W3:Y:S01]  /*1590*/  MUFU.EX2 R132, R76 ;  /* 0x0000004c00847308 */ /* 0x0000e20000000800 */
[----:B--2---:R-:W-:-:S07]  /*15a0*/  PRMT R99, RZ, 0x7610, R68 ;  /* 0x00007610ff637816 */ /* 0x004fce0000000044 */
[----:B------:R2:W4:Y:S01]  /*15b0*/  MUFU.EX2 R133, R97 ;  /* 0x0000006100857308 */ /* 0x0005220000000800 */
[----:B-1----:R-:W-:Y:S01]  /*15c0*/  FADD.FTZ R130, R130, 1 ;  /* 0x3f80000082827421 */ /* 0x002fe20000010000 */
[--C-:B------:R-:W-:Y:S01]  /*15d0*/  PRMT R103, RZ, 0x5410, R70.reuse ;  /* 0x00005410ff677816 */ /* 0x100fe20000000046 */
[----:B0-----:R-:W-:Y:S01]  /*15e0*/  FMUL.FTZ R76, R85, R99 ;  /* 0x00000063554c7220 */ /* 0x001fe20000410000 */
[----:B------:R-:W-:Y:S02]  /*15f0*/  PRMT R105, RZ, 0x7610, R70 ;  /* 0x00007610ff697816 */ /* 0x000fe40000000046 */
[----:B------:R-:W-:Y:S02]  /*1600*/  PRMT R70, RZ, 0x5410, R71 ;  /* 0x00005410ff467816 */ /* 0x000fe40000000047 */
[----:B------:R0:W1:Y:S01]  /*1610*/  MUFU.RCP R81, R126 ;  /* 0x0000007e00517308 */ /* 0x0000620000001000 */
[----:B--2---:R-:W-:Y:S01]  /*1620*/  PRMT R97, RZ, 0x5410, R68 ;  /* 0x00005410ff617816 */ /* 0x004fe20000000044 */
[----:B---3--:R-:W-:Y:S01]  /*1630*/  FADD.FTZ R131, R131, 1 ;  /* 0x3f80000083837421 */ /* 0x008fe20000010000 */
[----:B------:R-:W-:-:S02]  /*1640*/  PRMT R101, RZ, 0x5410, R69 ;  /* 0x00005410ff657816 */ /* 0x000fc40000000045 */
[----:B------:R-:W-:Y:S01]  /*1650*/  PRMT R68, RZ, 0x7610, R69 ;  /* 0x00007610ff447816 */ /* 0x000fe20000000045 */
[----:B------:R-:W-:Y:S02]  /*1660*/  FMUL.FTZ R69, R84, R97 ;  /* 0x0000006154457220 */ /* 0x000fe40000410000 */
[----:B------:R-:W2:Y:S01]  /*1670*/  MUFU.RCP R85, R130 ;  /* 0x0000008200557308 */ /* 0x000ea20000001000 */
[----:B------:R-:W-:Y:S01]  /*1680*/  PRMT R107, RZ, 0x7610, R71 ;  /* 0x00007610ff6b7816 */ /* 0x000fe20000000047 */
[----:B------:R-:W-:Y:S02]  /*1690*/  FMUL.FTZ R100, R100, R103 ;  /* 0x0000006764647220 */ /* 0x000fe40000410000 */
[----:B------:R-:W-:Y:S02]  /*16a0*/  FMUL.FTZ R102, R102, R105 ;  /* 0x0000006966667220 */ /* 0x000fe40000410000 */
[----:B------:R-:W-:Y:S02]  /*16b0*/  FMUL.FTZ R104, R104, R70 ;  /* 0x0000004668687220 */ /* 0x000fe40000410000 */
[----:B------:R-:W-:-:S02]  /*16c0*/  FADD.FTZ R132, R132, 1 ;  /* 0x3f80000084847421 */ /* 0x000fc40000010000 */
[----:B----4-:R-:W-:Y:S02]  /*16d0*/  FADD.FTZ R133, R133, 1 ;  /* 0x3f80000085857421 */ /* 0x010fe40000010000 */
[----:B------:R-:W-:Y:S02]  /*16e0*/  FMUL.FTZ R69, R110, R69 ;  /* 0x000000456e457220 */ /* 0x000fe40000410000 */
[----:B------:R-:W-:Y:S01]  /*16f0*/  FMUL.FTZ R87, R87, R68 ;  /* 0x0000004457577220 */ /* 0x000fe20000410000 */
[----:B------:R-:W3:Y:S01]  /*1700*/  MUFU.RCP R131, R131 ;  /* 0x0000008300837308 */ /* 0x000ee20000001000 */
[----:B------:R-:W-:Y:S02]  /*1710*/  FMUL.FTZ R76, R111, R76 ;  /* 0x0000004c6f4c7220 */ /* 0x000fe40000410000 */
[----:B------:R-:W-:Y:S02]  /*1720*/  FMUL.FTZ R100, R119, R100 ;  /* 0x0000006477647220 */ /* 0x000fe40000410000 */
[----:B------:R-:W-:-:S02]  /*1730*/  FMUL.FTZ R106, R106, R107 ;  /* 0x0000006b6a6a7220 */ /* 0x000fc40000410000 */
[----:B------:R-:W-:Y:S01]  /*1740*/  FMUL.FTZ R102, R123, R102 ;  /* 0x000000667b667220 */ /* 0x000fe20000410000 */
[----:B------:R-:W4:Y:S01]  /*1750*/  MUFU.RCP R111, R132 ;  /* 0x00000084006f7308 */ /* 0x000f220000001000 */
[----:B------:R-:W-:Y:S01]  /*1760*/  FMUL.FTZ R104, R127, R104 ;  /* 0x000000687f687220 */ /* 0x000fe20000410000 */
[--C-:B------:R-:W-:Y:S01]  /*1770*/  PRMT R110, RZ, 0x5410, R73.reuse ;  /* 0x00005410ff6e7816 */ /* 0x100fe20000000049 */
[----:B------:R-:W-:Y:S02]  /*1780*/  FMUL.FTZ R87, R114, R87 ;  /* 0x0000005772577220 */ /* 0x000fe40000410000 */
[----:B------:R-:W-:Y:S01]  /*1790*/  FMUL.FTZ R69, R69, R112 ;  /* 0x0000007045457220 */ /* 0x000fe20000410000 */
[----:B------:R-:W-:Y:S02]  /*17a0*/  PRMT R112, RZ, 0x7610, R73 ;  /* 0x00007610ff707816 */ /* 0x000fe40000000049 */
[----:B------:R-:W2:Y:S01]  /*17b0*/  MUFU.RCP R123, R133 ;  /* 0x00000085007b7308 */ /* 0x000ea20000001000 */
[----:B------:R-:W-:Y:S01]  /*17c0*/  FMUL.FTZ R106, R129, R106 ;  /* 0x0000006a816a7220 */ /* 0x000fe20000410000 */
[--C-:B0-----:R-:W-:Y:S01]  /*17d0*/  PRMT R126, RZ, 0x7610, R75.reuse ;  /* 0x00007610ff7e7816 */ /* 0x101fe2000000004b */
[----:B------:R-:W-:Y:S01]  /*17e0*/  FMUL.FTZ R100, R100, R121 ;  /* 0x0000007964647220 */ /* 0x000fe20000410000 */
[----:B------:R-:W-:Y:S01]  /*17f0*/  PRMT R121, RZ, 0x5410, R75 ;  /* 0x00005410ff797816 */ /* 0x000fe2000000004b */
[----:B------:R-:W-:Y:S01]  /*1800*/  FMUL.FTZ R125, R102, R125 ;  /* 0x0000007d667d7220 */ /* 0x000fe20000410000 */
[--C-:B------:R-:W-:Y:S01]  /*1810*/  PRMT R102, RZ, 0x5410, R72.reuse ;  /* 0x00005410ff667816 */ /* 0x100fe20000000048 */
[----:B------:R-:W-:Y:S01]  /*1820*/  FMUL.FTZ R77, R104, R77 ;  /* 0x0000004d684d7220 */ /* 0x000fe20000410000 */
[----:B------:R-:W-:Y:S01]  /*1830*/  PRMT R104, RZ, 0x7610, R72 ;  /* 0x00007610ff687816 */ /* 0x000fe20000000048 */
[----:B------:R-:W-:Y:S01]  /*1840*/  FMUL.FTZ R87, R87, R116 ;  /* 0x0000007457577220 */ /* 0x000fe20000410000 */
[--C-:B------:R-:W-:Y:S01]  /*1850*/  PRMT R114, RZ, 0x5410, R74.reuse ;  /* 0x00005410ff727816 */ /* 0x100fe2000000004a */
[----:B-1----:R-:W-:Y:S01]  /*1860*/  FADD.FTZ R75, -R81, 1 ;  /* 0x3f800000514b7421 */ /* 0x002fe20000010100 */
[----:B------:R-:W-:Y:S01]  /*1870*/  PRMT R116, RZ, 0x7610, R74 ;  /* 0x00007610ff747816 */ /* 0x000fe2000000004a */
[----:B------:R-:W-:-:S02]  /*1880*/  FMUL.FTZ R86, R86, R101 ;  /* 0x0000006556567220 */ /* 0x000fc40000410000 */
[----:B------:R-:W-:Y:S02]  /*1890*/  FADD.FTZ R72, -R124, 1 ;  /* 0x3f8000007c487421 */ /* 0x000fe40000010100 */
[----:B------:R-:W-:Y:S02]  /*18a0*/  FMUL.FTZ R73, R52, R110 ;  /* 0x0000006e34497220 */ /* 0x000fe40000410000 */
[----:B------:R-:W-:Y:S02]  /*18b0*/  FMUL.FTZ R106, R106, R79 ;  /* 0x0000004f6a6a7220 */ /* 0x000fe40000410000 */
[----:B------:R-:W-:Y:S02]  /*18c0*/  FMUL.FTZ R74, R80, R112 ;  /* 0x00000070504a7220 */ /* 0x000fe40000410000 */
[----:B--2---:R-:W-:Y:S02]  /*18d0*/  FADD.FTZ R79, -R85, 1 ;  /* 0x3f800000554f7421 */ /* 0x004fe40000010100 */
[----:B------:R-:W-:-:S02]  /*18e0*/  FFMA.FTZ R75, R82, R75, 1 ;  /* 0x3f800000524b7423 */ /* 0x000fc4000001004b */
[----:B------:R-:W-:Y:S02]  /*18f0*/  FMUL.FTZ R119, R82, R81 ;  /* 0x0000005152777220 */ /* 0x000fe40000410000 */
[----:B------:R-:W-:Y:S02]  /*1900*/  FMUL.FTZ R86, R115, R86 ;  /* 0x0000005673567220 */ /* 0x000fe40000410000 */
[----:B------:R-:W-:Y:S02]  /*1910*/  FFMA.FTZ R72, R83, R72, 1 ;  /* 0x3f80000053487423 */ /* 0x000fe40000010048 */
[----:B------:R-:W-:Y:S02]  /*1920*/  FMUL.FTZ R73, R124, R73 ;  /* 0x000000497c497220 */ /* 0x000fe40000410000 */
[----:B------:R-:W-:Y:S02]  /*1930*/  FMUL.FTZ R82, R91, R114 ;  /* 0x000000725b527220 */ /* 0x000fe40000410000 */
[----:B------:R-:W-:-:S02]  /*1940*/  FMUL.FTZ R109, R109, R102 ;  /* 0x000000666d6d7220 */ /* 0x000fc40000410000 */
[----:B------:R-:W-:Y:S02]  /*1950*/  FMUL.FTZ R74, R81, R74 ;  /* 0x0000004a514a7220 */ /* 0x000fe40000410000 */
[C---:B------:R-:W-:Y:S02]  /*1960*/  FFMA.FTZ R84, R128.reuse, R79, 1 ;  /* 0x3f80000080547423 */ /* 0x040fe4000001004f */
[----:B------:R-:W-:Y:S02]  /*1970*/  FMUL.FTZ R128, R128, R85 ;  /* 0x0000005580807220 */ /* 0x000fe40000410000 */
[----:B------:R-:W-:Y:S02]  /*1980*/  FMUL.FTZ R86, R86, R117 ;  /* 0x0000007556567220 */ /* 0x000fe40000410000 */
[----:B------:R-:W-:Y:S02]  /*1990*/  FMUL.FTZ R85, R85, R82 ;  /* 0x0000005255557220 */ /* 0x000fe40000410000 */
[----:B------:R-:W-:-:S02]  /*19a0*/  FMUL.FTZ R79, R73, R72 ;  /* 0x00000048494f7220 */ /* 0x000fc40000410000 */
[----:B------:R-:W-:Y:S02]  /*19b0*/  FMUL.FTZ R71, R108, R104 ;  /* 0x000000686c477220 */ /* 0x000fe40000410000 */
[----:B------:R-:W-:Y:S02]  /*19c0*/  FMUL.FTZ R109, R118, R109 ;  /* 0x0000006d766d7220 */ /* 0x000fe40000410000 */
[----:B------:R-:W-:Y:S02]  /*19d0*/  FMUL.FTZ R117, R83, R124 ;  /* 0x0000007c53757220 */ /* 0x000fe40000410000 */
[----:B---3--:R-:W-:Y:S02]  /*19e0*/  FADD.FTZ R73, -R131, 1 ;  /* 0x3f80000083497421 */ /* 0x008fe40000010100 */
[----:B------:R-:W-:Y:S02]  /*19f0*/  FMUL.FTZ R82, R74, R75 ;  /* 0x0000004b4a527220 */ /* 0x000fe40000410000 */
[----:B------:R-:W-:-:S02]  /*1a00*/  FMUL.FTZ R72, R88, R116 ;  /* 0x0000007458487220 */ /* 0x000fc40000410000 */
[----:B----4-:R-:W-:Y:S02]  /*1a10*/  FADD.FTZ R81, -R111, 1 ;  /* 0x3f8000006f517421 */ /* 0x010fe40000010100 */
[----:B------:R-:W-:Y:S02]  /*1a20*/  FADD.FTZ R83, -R123, 1 ;  /* 0x3f8000007b537421 */ /* 0x000fe40000010100 */
[----:B------:R-:W-:Y:S02]  /*1a30*/  FMUL.FTZ R74, R64, R121 ;  /* 0x00000079404a7220 */ /* 0x000fe40000410000 */
[----:B------:R-:W-:Y:S02]  /*1a40*/  FMUL.FTZ R108, R56, R126 ;  /* 0x0000007e386c7220 */ /* 0x000fe40000410000 */
[----:B------:R-:W-:Y:S02]  /*1a50*/  FMUL.FTZ R71, R120, R71 ;  /* 0x0000004778477220 */ /* 0x000fe40000410000 */
[----:B------:R-:W-:-:S02]  /*1a60*/  FMUL.FTZ R78, R109, R78 ;  /* 0x0000004e6d4e7220 */ /* 0x000fc40000410000 */
[----:B------:R-:W-:Y:S02]  /*1a70*/  FFMA.FTZ R73, R96, R73, 1 ;  /* 0x3f80000060497423 */ /* 0x000fe40000010049 */
[----:B------:R-:W-:Y:S02]  /*1a80*/  FMUL.FTZ R72, R131, R72 ;  /* 0x0000004883487220 */ /* 0x000fe40000410000 */
[----:B------:R-:W-:Y:S02]  /*1a90*/  FFMA.FTZ R75, R98, R81, 1 ;  /* 0x3f800000624b7423 */ /* 0x000fe40000010051 */
[----:B------:R-:W-:Y:S02]  /*1aa0*/  FFMA.FTZ R109, R50, R83, 1 ;  /* 0x3f800000326d7423 */ /* 0x000fe40000010053 */
[----:B------:R-:W-:Y:S02]  /*1ab0*/  FMUL.FTZ R74, R111, R74 ;  /* 0x0000004a6f4a7220 */ /* 0x000fe40000410000 */
[----:B------:R-:W-:-:S02]  /*1ac0*/  FMUL.FTZ R108, R123, R108 ;  /* 0x0000006c7b6c7220 */ /* 0x000fc40000410000 */
[----:B------:R-:W-:Y:S02]  /*1ad0*/  FMUL.FTZ R76, R76, R113 ;  /* 0x000000714c4c7220 */ /* 0x000fe40000410000 */
[----:B------:R-:W-:Y:S02]  /*1ae0*/  FMUL.FTZ R71, R71, R122 ;  /* 0x0000007a47477220 */ /* 0x000fe40000410000 */
[----:B------:R-:W-:Y:S01]  /*1af0*/  FMUL.FTZ R81, R72, R73 ;  /* 0x0000004948517220 */ /* 0x000fe20000410000 */
[----:B------:R-:W-:Y:S01]  /*1b00*/  F2FP.BF16.PACK_AB R73, R87, R86 ;  /* 0x000000565749723e */ /* 0x000fe200000010ff */
[----:B------:R-:W-:Y:S02]  /*1b10*/  FMUL.FTZ R84, R85, R84 ;  /* 0x0000005455547220 */ /* 0x000fe40000410000 */
[----:B------:R-:W-:Y:S02]  /*1b20*/  FMUL.FTZ R83, R74, R75 ;  /* 0x0000004b4a537220 */ /* 0x000fe40000410000 */
[----:B------:R-:W-:-:S02]  /*1b30*/  FMUL.FTZ R108, R108, R109 ;  /* 0x0000006d6c6c7220 */ /* 0x000fc40000410000 */
[----:B------:R-:W-:Y:S01]  /*1b40*/  IMAD R86, R148, c[0x0][0x2e8], RZ ;  /* 0x0000ba0094567a24 */ /* 0x000fe200078e02ff */
[----:B------:R-:W-:Y:S01]  /*1b50*/  F2FP.BF16.PACK_AB R72, R76, R69 ;  /* 0x000000454c48723e */ /* 0x000fe200000010ff */
[----:B------:R-:W-:Y:S01]  /*1b60*/  FMUL.FTZ R69, R52, R117 ;  /* 0x0000007534457220 */ /* 0x000fe20000410000 */
[----:B------:R-:W-:Y:S01]  /*1b70*/  F2FP.BF16.PACK_AB R75, R106, R77 ;  /* 0x0000004d6a4b723e */ /* 0x000fe200000010ff */
[----:B------:R-:W-:Y:S01]  /*1b80*/  IMAD.WIDE.U32 R26, R45, c[0x0][0x2e8], R26 ;  /* 0x0000ba002d1a7a25 */ /* 0x000fe200078e001a */
[----:B------:R-:W-:Y:S02]  /*1b90*/  F2FP.BF16.PACK_AB R76, R71, R78 ;  /* 0x0000004e474c723e */ /* 0x000fe400000010ff */
[----:B------:R-:W-:Y:S01]  /*1ba0*/  F2FP.BF16.PACK_AB R77, R82, R79 ;  /* 0x0000004f524d723e */ /* 0x000fe200000010ff */
[----:B------:R-:W-:Y:S01]  /*1bb0*/  IMAD R71, R45, c[0x0][0x2ec], R86 ;  /* 0x0000bb002d477a24 */ /* 0x000fe200078e0256 */
[----:B------:R-:W-:Y:S02]  /*1bc0*/  F2FP.BF16.PACK_AB R74, R125, R100 ;  /* 0x000000647d4a723e */ /* 0x000fe400000010ff */
[----:B------:R-:W-:Y:S01]  /*1bd0*/  F2FP.BF16.PACK_AB R78, R81, R84 ;  /* 0x00000054514e723e */ /* 0x000fe200000010ff */
[----:B------:R-:W-:Y:S01]  /*1be0*/  BAR.SYNC.DEFER_BLOCKING 0x0 ;  /* 0x0000000000007b1d */ /* 0x000fe20000010000 */
[----:B------:R-:W-:-:S02]  /*1bf0*/  F2FP.BF16.PACK_AB R79, R108, R83 ;  /* 0x000000536c4f723e */ /* 0x000fc400000010ff */
[----:B------:R-:W-:Y:S02]  /*1c00*/  LEA R52, R41, R60, 0x1 ;  /* 0x0000003c29347211 */ /* 0x000fe400078e08ff */
[----:B------:R-:W-:Y:S01]  /*1c10*/  IADD3 R27, R27, R71, RZ ;  /* 0x000000471b1b7210 */ /* 0x000fe20007ffe0ff */
[----:B------:R-:W-:Y:S01]  /*1c20*/  FMUL.FTZ R71, R80, R119 ;  /* 0x0000007750477220 */ /* 0x000fe20000410000 */
[----:B------:R-:W-:Y:S02]  /*1c30*/  LEA R108, P0, R26, c[0x0][0x338], 0x1 ;  /* 0x0000ce001a6c7a11 */ /* 0x000fe400078008ff */
[----:B------:R-:W-:Y:S01]  /*1c40*/  PRMT R60, RZ, 0x5410, R9 ;  /* 0x00005410ff3c7816 */ /* 0x000fe20000000009 */
[----:B------:R0:W-:Y:S04]  /*1c50*/  STS.128 [R52.X16], R72 ;  /* 0x0000004834007388 */ /* 0x0001e8000000cc00 */
[----:B------:R1:W-:Y:S01]  /*1c60*/  STS.128 [R52.X16+0x10], R76 ;  /* 0x0000104c34007388 */ /* 0x0003e2000000cc00 */
[----:B------:R-:W-:-:S06]  /*1c70*/  NOP ;  /* 0x0000000000007918 */ /* 0x000fcc0000000000 */
[----:B------:R-:W2:Y:S04]  /*1c80*/  LDS.128 R80, [R0.X16] ;  /* 0x0000000000507984 */ /* 0x000ea8000000cc00 */
[----:B------:R-:W3:Y:S01]  /*1c90*/  LDS.128 R84, [R0.X16+0x200] ;  /* 0x0002000000547984 */ /* 0x000ee2000000cc00 */
[----:B------:R-:W-:Y:S01]  /*1ca0*/  LEA.HI.X R109, R26, c[0x0][0x33c], R27, 0x1, P0 ;  /* 0x0000cf001a6d7a11 */ /* 0x000fe200000f0c1b */
[----:B------:R-:W-:Y:S01]  /*1cb0*/  FFMA.FTZ R60, R69, R60, R134 ;  /* 0x0000003c453c7223 */ /* 0x000fe20000010086 */
[----:B------:R-:W-:Y:S01]  /*1cc0*/  PRMT R26, RZ, 0x7610, R9 ;  /* 0x00007610ff1a7816 */ /* 0x000fe20000000009 */
[----:B0-----:R-:W-:Y:S02]  /*1cd0*/  FMUL.FTZ R73, R91, R128 ;  /* 0x000000805b497220 */ /* 0x001fe40000410000 */
[----:B------:R-:W-:-:S02]  /*1ce0*/  FMUL.FTZ R131, R96, R131 ;  /* 0x0000008360837220 */ /* 0x000fc40000410000 */
[----:B------:R-:W-:Y:S01]  /*1cf0*/  FFMA.FTZ R26, R71, R26, R60 ;  /* 0x0000001a471a7223 */ /* 0x000fe2000001003c */
[----:B------:R-:W-:Y:S02]  /*1d00*/  PRMT R60, RZ, 0x5410, R10 ;  /* 0x00005410ff3c7816 */ /* 0x000fe4000000000a */
[--C-:B------:R-:W-:Y:S02]  /*1d10*/  PRMT R91, RZ, 0x5410, R16.reuse ;  /* 0x00005410ff5b7816 */ /* 0x100fe40000000010 */
[----:B------:R-:W-:Y:S01]  /*1d20*/  PRMT R115, RZ, 0x7610, R16 ;  /* 0x00007610ff737816 */ /* 0x000fe20000000010 */
[----:B------:R-:W-:Y:S01]  /*1d30*/  FMUL.FTZ R27, R98, R111 ;  /* 0x0000006f621b7220 */ /* 0x000fe20000410000 */
[----:B------:R-:W-:Y:S01]  /*1d40*/  PRMT R16, RZ, 0x7610, R10 ;  /* 0x00007610ff107816 */ /* 0x000fe2000000000a */
[----:B------:R-:W-:Y:S02]  /*1d50*/  FFMA.FTZ R26, R73, R60, R26 ;  /* 0x0000003c491a7223 */ /* 0x000fe4000001001a */
[----:B------:R-:W-:Y:S01]  /*1d60*/  FMUL.FTZ R75, R88, R131 ;  /* 0x00000083584b7220 */ /* 0x000fe20000410000 */
[----:B------:R-:W-:-:S02]  /*1d70*/  PRMT R111, RZ, 0x5410, R17 ;  /* 0x00005410ff6f7816 */ /* 0x000fc40000000011 */
[----:B------:R-:W-:Y:S01]  /*1d80*/  PRMT R113, RZ, 0x7610, R17 ;  /* 0x00007610ff717816 */ /* 0x000fe20000000011 */
[----:B------:R-:W-:Y:S01]  /*1d90*/  FFMA.FTZ R16, R75, R16, R26 ;  /* 0x000000104b107223 */ /* 0x000fe2000001001a */
[----:B------:R-:W-:Y:S01]  /*1da0*/  PRMT R17, RZ, 0x5410, R11 ;  /* 0x00005410ff117816 */ /* 0x000fe2000000000b */
[----:B-1----:R-:W-:Y:S02]  /*1db0*/  FMUL.FTZ R77, R64, R27 ;  /* 0x0000001b404d7220 */ /* 0x002fe40000410000 */
[----:B------:R-:W-:Y:S02]  /*1dc0*/  FMUL.FTZ R123, R50, R123 ;  /* 0x0000007b327b7220 */ /* 0x000fe40000410000 */
[----:B------:R-:W-:Y:S02]  /*1dd0*/  FFMA.FTZ R50, R77, R17, R16 ;  /* 0x000000114d327223 */ /* 0x000fe40000010010 */
[----:B------:R-:W-:Y:S01]  /*1de0*/  IMAD.WIDE R16, R28, 0x10, R108 ;  /* 0x000000101c107825 */ /* 0x000fe200078e026c */
[----:B------:R-:W-:-:S04]  /*1df0*/  ISETP.NE.U32.AND P0, PT, RZ, c[0x0][0x270], PT ;  /* 0x00009c00ff007a0c */ /* 0x000fc80003f05070 */
[----:B--2---:R0:W-:Y:S04]  /*1e00*/  STG.E.128 [R16.64+-0x800], R80 ;  /* 0xfff8005010007986 */ /* 0x0041e8000c101d04 */
[----:B---3--:R0:W-:Y:S01]  /*1e10*/  STG.E.128 [R16.64+-0x600], R84 ;  /* 0xfffa005410007986 */ /* 0x0081e2000c101d04 */
[----:B------:R-:W-:Y:S02]  /*1e20*/  ISETP.NE.AND.EX P0, PT, RZ, c[0x0][0x274], PT, P0 ;  /* 0x00009d00ff007a0c */ /* 0x000fe40003f05300 */
[--C-:B------:R-:W-:Y:S02]  /*1e30*/  PRMT R141, RZ, 0x5410, R12.reuse ;  /* 0x00005410ff8d7816 */ /* 0x100fe4000000000c */
[----:B------:R-:W-:Y:S01]  /*1e40*/  PRMT R143, RZ, 0x7610, R12 ;  /* 0x00007610ff8f7816 */ /* 0x000fe2000000000c */
[----:B------:R-:W-:Y:S01]  /*1e50*/  FMUL.FTZ R79, R56, R123 ;  /* 0x0000007b384f7220 */ /* 0x000fe20000410000 */
[----:B------:R-:W-:-:S02]  /*1e60*/  PRMT R12, RZ, 0x7610, R11 ;  /* 0x00007610ff0c7816 */ /* 0x000fc4000000000b */
        /* <DEDUP_REMOVED lines=55> */
.L_x_4211:
[----:B0-----:R-:W-:Y:S01]  /*21e0*/  BAR.SYNC.DEFER_BLOCKING 0x0 ;  /* 0x0000000000007b1d */ /* 0x001fe20000010000 */
[----:B------:R-:W-:Y:S01]  /*21f0*/  HFMA2.MMA R131, -RZ, RZ, 0, 0 ;  /* 0x00000000ff837435 */ /* 0x000fe200000001ff */
[--C-:B-----5:R-:W-:Y:S01]  /*2200*/  FADD.FTZ R88, R91, R44.reuse ;  /* 0x0000002c5b587221 */ /* 0x120fe20000010000 */
[----:B------:R-:W-:Y:S01]  /*2210*/  HFMA2.MMA R129, -RZ, RZ, 0, 0 ;  /* 0x00000000ff817435 */ /* 0x000fe200000001ff */
[--C-:B------:R-:W-:Y:S01]  /*2220*/  FADD.FTZ R86, R111, R44.reuse ;  /* 0x0000002c6f567221 */ /* 0x100fe20000010000 */
        /* <DEDUP_REMOVED lines=12> */
[--C-:B------:R-:W-:Y:S01]  /*22f0*/  FADD.FTZ R115, R115, R44.reuse ;  /* 0x0000002c73737221 */ /* 0x100fe20000010000 */
[----:B------:R-:W-:Y:S01]  /*2300*/  MOV R92, RZ ;  /* 0x000000ff005c7202 */ /* 0x000fe20000000f00 */
[--C-:B------:R-:W-:Y:S01]  /*2310*/  FADD.FTZ R113, R113, R44.reuse ;  /* 0x0000002c71717221 */ /* 0x100fe20000010000 */
        /* <DEDUP_REMOVED lines=30> */
[----:B------:R-:W-:Y:S02]  /*2500*/  MOV R83, RZ ;  /* 0x000000ff00537202 */ /* 0x000fe40000000f00 */
[----:B------:R-:W-:Y:S02]  /*2510*/  MOV R131, RZ ;  /* 0x000000ff00837202 */ /* 0x000fe40000000f00 */
[----:B------:R-:W-:Y:S02]  /*2520*/  MOV R81, RZ ;  /* 0x000000ff00517202 */ /* 0x000fe40000000f00 */
[----:B------:R-:W-:-:S02]  /*2530*/  MOV R56, RZ ;  /* 0x000000ff00387202 */ /* 0x000fc40000000f00 */
.L_x_4260:
        /* <DEDUP_REMOVED lines=24> */
[----:B------:R-:W-:-:S02]  /*26c0*/  ISETP.NE.AND P1, PT, R40, RZ, PT ;  /* 0x000000ff2800720c */ /* 0x000fc40003f25270 */
[----:B------:R-:W-:Y:S01]  /*26d0*/  LEA.HI R108, R106, R106, RZ, 0x1 ;  /* 0x0000006a6a6c7211 */ /* 0x000fe200078f08ff */
[----:B------:R-:W-:Y:S01]  /*26e0*/  IMAD R137, R48, c[0x0][0x1bc], R137 ;  /* 0x00006f0030897a24 */ /* 0x000fe200078e0289 */
[----:B------:R-:W-:Y:S01]  /*26f0*/  LOP3.LUT P0, RZ, R40, 0x1f, RZ, 0xc0, !PT ;  /* 0x0000001f28ff7812 */ /* 0x000fe2000780c0ff */
[----:B------:R-:W-:Y:S01]  /*2700*/  IMAD R110, R110, c[0x0][0x1c0], RZ ;  /* 0x000070006e6e7a24 */ /* 0x000fe200078e02ff */
[----:B0-----:R-:W-:Y:S02]  /*2710*/  LOP3.LUT R133, R108, 0xfffffe, RZ, 0xc0, !PT ;  /* 0x00fffffe6c857812 */ /* 0x001fe400078ec0ff */
[----:B------:R-:W-:Y:S01]  /*2720*/  IADD3 R135, R135, R137, RZ ;  /* 0x0000008987877210 */ /* 0x000fe20007ffe0ff */
[C---:B------:R-:W-:Y:S01]  /*2730*/  IMAD R137, R83.reuse, c[0x0][0x1c4], R110 ;  /* 0x0000710053897a24 */ /* 0x040fe200078e026e */
[----:B------:R-:W-:Y:S02]  /*2740*/  IADD3 R106, R106, -R133, RZ ;  /* 0x800000856a6a7210 */ /* 0x000fe40007ffe0ff */
[----:B------:R-:W-:Y:S01]  /*2750*/  IADD3 R108, R40, 0x200, RZ ;  /* 0x00000200286c7810 */ /* 0x000fe20007ffe0ff */
[----:B-1----:R-:W-:Y:S01]  /*2760*/  IMAD.WIDE.U32 R26, R83, c[0x0][0x1c0], R134 ;  /* 0x00007000531a7a25 */ /* 0x002fe200078e0086 */
[----:B------:R-:W-:-:S02]  /*2770*/  @!P1 LEA R108, R106, R83, 0x8 ;  /* 0x000000536a6c9211 */ /* 0x000fc400078e40ff */
[----:B------:R-:W-:Y:S02]  /*2780*/  ISETP.LT.OR P0, PT, R31, 0x2, P0 ;  /* 0x000000021f00780c */ /* 0x000fe40000701670 */
[----:B------:R-:W-:Y:S02]  /*2790*/  IADD3 R27, R27, R137, RZ ;  /* 0x000000891b1b7210 */ /* 0x000fe40007ffe0ff */
[----:B------:R-:W-:-:S04]  /*27a0*/  LEA R166, P2, R26, c[0x0][0x230], 0x2 ;  /* 0x00008c001aa67a11 */ /* 0x000fc800078410ff */
[----:B------:R-:W-:Y:S02]  /*27b0*/  LEA.HI.X R167, R26, c[0x0][0x234], R27, 0x2, P2 ;  /* 0x00008d001aa77a11 */ /* 0x000fe400010f141b */
[----:B------:R-:W-:-:S04]  /*27c0*/  SHF.L.U32 R26, R40, 0x1, RZ ;  /* 0x00000001281a7819 */ /* 0x000fc800000006ff */
[----:B------:R-:W-:Y:S02]  /*27d0*/  LOP3.LUT R106, R26, 0xffffffc0, RZ, 0xc0, !PT ;  /* 0xffffffc01a6a7812 */ /* 0x000fe400078ec0ff */
[----:B------:R-:W-:Y:S02]  /*27e0*/  SHF.L.U32 R139, R108, 0x2, RZ ;  /* 0x000000026c8b7819 */ /* 0x000fe400000006ff */
[----:B------:R-:W-:Y:S02]  /*27f0*/  IADD3 R106, R41, R41, R106 ;  /* 0x00000029296a7210 */ /* 0x000fe40007ffe06a */
[----:B------:R-:W-:Y:S01]  /*2800*/  @!P0 IADD3 R26, R31, -0x2, RZ ;  /* 0xfffffffe1f1a8810 */ /* 0x000fe20007ffe0ff */
[----:B------:R-:W-:-:S04]  /*2810*/  HFMA2.MMA R27, -RZ, RZ, 0, 0 ;  /* 0x00000000ff1b7435 */ /* 0x000fc800000001ff */
[----:B------:R-:W-:Y:S01]  /*2820*/  @!P0 IMAD R135, R26, c[0x0][0x16c], R83 ;  /* 0x00005b001a878a24 */ /* 0x000fe200078e0253 */
[----:B------:R-:W-:-:S03]  /*2830*/  MOV R26, 0x3f800000 ;  /* 0x3f800000001a7802 */ /* 0x000fc60000000f00 */
[----:B------:R-:W-:Y:S01]  /*2840*/  @!P0 IMAD.WIDE R134, R135, 0x8, R24 ;  /* 0x0000000887868825 */ /* 0x000fe200078e0218 */
[----:B------:R-:W-:Y:S02]  /*2850*/  PRMT R161, RZ, 0x5410, R5 ;  /* 0x00005410ffa17816 */ /* 0x000fe40000000005 */
[----:B------:R-:W-:-:S03]  /*2860*/  PRMT R163, RZ, 0x5410, R6 ;  /* 0x00005410ffa37816 */ /* 0x000fc60000000006 */
[----:B------:R-:W-:Y:S02]  /*2870*/  FMUL.FTZ R161, R86, R161 ;  /* 0x000000a156a17220 */ /* 0x000fe40000410000 */
[----:B------:R-:W-:Y:S01]  /*2880*/  FMUL.FTZ R163, R84, R163 ;  /* 0x000000a354a37220 */ /* 0x000fe20000410000 */
[--C-:B------:R-:W-:Y:S02]  /*2890*/  PRMT R169, RZ, 0x5410, R7.reuse ;  /* 0x00005410ffa97816 */ /* 0x100fe40000000007 */
[--C-:B------:R-:W-:Y:S02]  /*28a0*/  PRMT R140, RZ, 0x7610, R8.reuse ;  /* 0x00007610ff8c7816 */ /* 0x100fe40000000008 */
[----:B------:R-:W-:Y:S01]  /*28b0*/  PRMT R138, RZ, 0x7610, R7 ;  /* 0x00007610ff8a7816 */ /* 0x000fe20000000007 */
[----:B------:R-:W-:Y:S01]  /*28c0*/  FMUL.FTZ R169, R82, R169 ;  /* 0x000000a952a97220 */ /* 0x000fe20000410000 */
[----:B------:R-:W-:Y:S01]  /*28d0*/  PRMT R155, RZ, 0x5410, R8 ;  /* 0x00005410ff9b7816 */ /* 0x000fe20000000008 */
[----:B------:R-:W-:-:S02]  /*28e0*/  FMUL.FTZ R165, R107, R140 ;  /* 0x0000008c6ba57220 */ /* 0x000fc40000410000 */
[----:B------:R-:W-:Y:S02]  /*28f0*/  FMUL.FTZ R145, R109, R138 ;  /* 0x0000008a6d917220 */ /* 0x000fe40000410000 */
[----:B------:R-:W-:Y:S01]  /*2900*/  FMUL.FTZ R155, R80, R155 ;  /* 0x0000009b509b7220 */ /* 0x000fe20000410000 */
[--C-:B------:R-:W-:Y:S02]  /*2910*/  PRMT R173, RZ, 0x5410, R9.reuse ;  /* 0x00005410ffad7816 */ /* 0x100fe40000000009 */
[----:B------:R-:W-:-:S03]  /*2920*/  PRMT R144, RZ, 0x7610, R9 ;  /* 0x00007610ff907816 */ /* 0x000fc60000000009 */
[----:B------:R-:W-:Y:S01]  /*2930*/  FMUL.FTZ R173, R78, R173 ;  /* 0x000000ad4ead7220 */ /* 0x000fe20000410000 */
[--C-:B------:R-:W-:Y:S02]  /*2940*/  PRMT R171, RZ, 0x5410, R10.reuse ;  /* 0x00005410ffab7816 */ /* 0x100fe4000000000a */
[----:B------:R-:W-:Y:S02]  /*2950*/  PRMT R146, RZ, 0x7610, R10 ;  /* 0x00007610ff927816 */ /* 0x000fe4000000000a */
[--C-:B------:R-:W-:Y:S01]  /*2960*/  PRMT R177, RZ, 0x5410, R11.reuse ;  /* 0x00005410ffb17816 */ /* 0x100fe2000000000b */
[----:B------:R-:W-:Y:S02]  /*2970*/  FMUL.FTZ R171, R76, R171 ;  /* 0x000000ab4cab7220 */ /* 0x000fe40000410000 */
[----:B------:R-:W-:Y:S01]  /*2980*/  FMUL.FTZ R175, R103, R146 ;  /* 0x0000009267af7220 */ /* 0x000fe20000410000 */
[----:B------:R-:W-:Y:S01]  /*2990*/  PRMT R150, RZ, 0x7610, R11 ;  /* 0x00007610ff967816 */ /* 0x000fe2000000000b */
[----:B------:R-:W-:Y:S01]  /*29a0*/  BSSY B0, `(.L_x_4213) ;  /* 0x000007e000007945 */ /* 0x000fe20003800000 */
[----:B--2---:R-:W-:-:S04]  /*29b0*/  FMUL.FTZ R137, R54, 1.4426950216293334961 ;  /* 0x3fb8aa3b36897820 */ /* 0x004fc80000410000 */
[----:B------:R-:W-:Y:S01]  /*29c0*/  FMUL.FTZ R164, R88, R137 ;  /* 0x0000008958a47220 */ /* 0x000fe20000410000 */
[----:B---3--:R-:W-:Y:S04]  /*29d0*/  STS.128 [R0.X16], R12 ;  /* 0x0000000c00007388 */ /* 0x008fe8000000cc00 */
[----:B----4-:R-:W-:Y:S01]  /*29e0*/  STS.128 [R0.X16+0x200], R16 ;  /* 0x0002001000007388 */ /* 0x010fe2000000cc00 */
[----:B------:R-:W-:-:S06]  /*29f0*/  NOP ;  /* 0x0000000000007918 */ /* 0x000fcc0000000000 */
[----:B------:R-:W0:Y:S01]  /*2a00*/  LDS.128 R12, [R106.X16] ;  /* 0x000000006a0c7984 */ /* 0x000e22000000cc00 */
[----:B------:R-:W1:Y:S03]  /*2a10*/  MUFU.EX2 R164, R164 ;  /* 0x000000a400a47308 */ /* 0x000e660000000800 */
[----:B------:R0:W2:Y:S04]  /*2a20*/  LDS.128 R16, [R106.X16+0x10] ;  /* 0x000010006a107984 */ /* 0x0000a8000000cc00 */
[----:B------:R3:W5:Y:S04]  /*2a30*/  LDG.E R166, [R166.64] ;  /* 0x00000004a6a67981 */ /* 0x000768000c1e1900 */
[----:B-1----:R1:W-:Y:S04]  /*2a40*/  STS [R139+0x1d10], R164 ;  /* 0x001d10a48b007388 */ /* 0x0023e80000000800 */
[----:B------:R-:W-:Y:S01]  /*2a50*/  BAR.SYNC.DEFER_BLOCKING 0x0 ;  /* 0x0000000000007b1d */ /* 0x000fe20000010000 */
[----:B------:R-:W-:-:S02]  /*2a60*/  FMUL.FTZ R133, R115, R137 ;  /* 0x0000008973857220 */ /* 0x000fc40000410000 */
[----:B------:R-:W-:-:S04]  /*2a70*/  FMUL.FTZ R132, R86, R137 ;  /* 0x0000008956847220 */ /* 0x000fc80000410000 */
[----:B------:R-:W4:Y:S01]  /*2a80*/  MUFU.EX2 R133, R133 ;  /* 0x0000008500857308 */ /* 0x000f220000000800 */
[-C--:B------:R-:W-:Y:S02]  /*2a90*/  FMUL.FTZ R116, R113, R137.reuse ;  /* 0x0000008971747220 */ /* 0x080fe40000410000 */
[----:B------:R-:W-:-:S05]  /*2aa0*/  FMUL.FTZ R136, R84, R137 ;  /* 0x0000008954887220 */ /* 0x000fca0000410000 */
[----:B------:R-:W1:Y:S01]  /*2ab0*/  MUFU.EX2 R132, R132 ;  /* 0x0000008400847308 */ /* 0x000e620000000800 */
[--C-:B0-----:R-:W-:Y:S02]  /*2ac0*/  PRMT R106, RZ, 0x5410, R12.reuse ;  /* 0x00005410ff6a7816 */ /* 0x101fe4000000000c */
[----:B------:R-:W-:Y:S02]  /*2ad0*/  PRMT R110, RZ, 0x7610, R12 ;  /* 0x00007610ff6e7816 */ /* 0x000fe4000000000c */
[--C-:B--2---:R-:W-:Y:S01]  /*2ae0*/  PRMT R124, RZ, 0x5410, R17.reuse ;  /* 0x00005410ff7c7816 */ /* 0x104fe20000000011 */
[----:B------:R0:W5:Y:S01]  /*2af0*/  @!P0 LDG.E.64 R26, [R134.64] ;  /* 0x00000004861a8981 */ /* 0x000162000c1e1b00 */
[----:B------:R-:W-:Y:S01]  /*2b00*/  PRMT R130, RZ, 0x7610, R17 ;  /* 0x00007610ff827816 */ /* 0x000fe20000000011 */
[-C--:B------:R-:W-:Y:S01]  /*2b10*/  FMUL.FTZ R143, R111, R137.reuse ;  /* 0x000000896f8f7220 */ /* 0x080fe20000410000 */
[--C-:B------:R-:W-:Y:S01]  /*2b20*/  PRMT R17, RZ, 0x5410, R4.reuse ;  /* 0x00005410ff117816 */ /* 0x100fe20000000004 */
[----:B------:R-:W-:Y:S01]  /*2b30*/  MUFU.EX2 R136, R136 ;  /* 0x0000008800887308 */ /* 0x000fe20000000800 */
[----:B------:R-:W-:Y:S01]  /*2b40*/  PRMT R12, RZ, 0x7610, R4 ;  /* 0x00007610ff0c7816 */ /* 0x000fe20000000004 */
[----:B------:R-:W-:Y:S01]  /*2b50*/  FMUL.FTZ R142, R82, R137 ;  /* 0x00000089528e7220 */ /* 0x000fe20000410000 */
[--C-:B------:R-:W-:Y:S01]  /*2b60*/  PRMT R120, RZ, 0x5410, R16.reuse ;  /* 0x00005410ff787816 */ /* 0x100fe20000000010 */
[----:B------:R-:W-:Y:S01]  /*2b70*/  FMUL.FTZ R17, R88, R17 ;  /* 0x0000001158117220 */ /* 0x000fe20000410000 */
[----:B------:R-:W-:Y:S01]  /*2b80*/  PRMT R126, RZ, 0x7610, R16 ;  /* 0x00007610ff7e7816 */ /* 0x000fe20000000010 */
[----:B------:R-:W-:Y:S01]  /*2b90*/  FMUL.FTZ R141, R109, R137 ;  /* 0x000000896d8d7220 */ /* 0x000fe20000410000 */
[----:B------:R-:W-:Y:S01]  /*2ba0*/  PRMT R16, RZ, 0x7610, R6 ;  /* 0x00007610ff107816 */ /* 0x000fe20000000006 */
[----:B0-----:R0:W2:Y:S01]  /*2bb0*/  MUFU.EX2 R135, R116 ;  /* 0x0000007400877308 */ /* 0x0010a20000000800 */
[--C-:B------:R-:W-:Y:S01]  /*2bc0*/  PRMT R108, RZ, 0x5410, R13.reuse ;  /* 0x00005410ff6c7816 */ /* 0x100fe2000000000d */
[----:B------:R-:W-:Y:S01]  /*2bd0*/  FMUL.FTZ R17, R106, R17 ;  /* 0x000000116a117220 */ /* 0x000fe20000410000 */
[----:B------:R-:W-:Y:S01]  /*2be0*/  PRMT R114, RZ, 0x7610, R13 ;  /* 0x00007610ff727816 */ /* 0x000fe2000000000d */
[----:B------:R-:W-:Y:S01]  /*2bf0*/  FMUL.FTZ R13, R115, R12 ;  /* 0x0000000c730d7220 */ /* 0x000fe20000410000 */
[--C-:B------:R-:W-:Y:S01]  /*2c00*/  PRMT R112, RZ, 0x5410, R14.reuse ;  /* 0x00005410ff707816 */ /* 0x100fe2000000000e */
[----:B-1----:R-:W-:Y:S01]  /*2c10*/  FMUL.FTZ R139, R111, R16 ;  /* 0x000000106f8b7220 */ /* 0x002fe20000410000 */
[----:B------:R-:W-:Y:S01]  /*2c20*/  PRMT R118, RZ, 0x7610, R14 ;  /* 0x00007610ff767816 */ /* 0x000fe2000000000e */
[----:B------:R-:W-:Y:S01]  /*2c30*/  FMUL.FTZ R16, R110, R13 ;  /* 0x0000000d6e107220 */ /* 0x000fe20000410000 */
[----:B------:R-:W-:Y:S01]  /*2c40*/  PRMT R14, RZ, 0x7610, R5 ;  /* 0x00007610ff0e7816 */ /* 0x000fe20000000005 */
[----:B------:R-:W1:Y:S01]  /*2c50*/  MUFU.EX2 R143, R143 ;  /* 0x0000008f008f7308 */ /* 0x000e620000000800 */
[--C-:B0-----:R-:W-:Y:S01]  /*2c60*/  PRMT R116, RZ, 0x5410, R15.reuse ;  /* 0x00005410ff747816 */ /* 0x101fe2000000000f */
[----:B----4-:R-:W-:Y:S01]  /*2c70*/  FMUL.FTZ R13, R164, R133 ;  /* 0x00000085a40d7220 */ /* 0x010fe20000410000 */
[----:B------:R-:W-:Y:S01]  /*2c80*/  PRMT R122, RZ, 0x7610, R15 ;  /* 0x00007610ff7a7816 */ /* 0x000fe2000000000f */
[----:B------:R-:W-:Y:S01]  /*2c90*/  FMUL.FTZ R15, R113, R14 ;  /* 0x0000000e710f7220 */ /* 0x000fe20000410000 */
[----:B------:R-:W-:Y:S01]  /*2ca0*/  ISETP.NE.AND P0, PT, R40, 0x3f, PT ;  /* 0x0000003f2800780c */ /* 0x000fe20003f05270 */
[----:B------:R-:W-:Y:S01]  /*2cb0*/  FMUL.FTZ R161, R108, R161 ;  /* 0x000000a16ca17220 */ /* 0x000fe20000410000 */
[----:B------:R-:W-:Y:S01]  /*2cc0*/  PRMT R128, RZ, 0x5410, R18 ;  /* 0x00005410ff807816 */ /* 0x000fe20000000012 */
[----:B------:R-:W-:Y:S01]  /*2cd0*/  FFMA.FTZ R12, R17, R133, R16 ;  /* 0x00000085110c7223 */ /* 0x000fe20000010010 */
[----:B------:R-:W0:Y:S01]  /*2ce0*/  MUFU.EX2 R142, R142 ;  /* 0x0000008e008e7308 */ /* 0x000e220000000800 */
        /* <DEDUP_REMOVED lines=8> */
[----:B--2---:R-:W-:-:S02]  /*2d70*/  FMUL.FTZ R13, R135, R14 ;  /* 0x0000000e870d7220 */ /* 0x004fc40000410000 */
[----:B------:R-:W-:Y:S02]  /*2d80*/  FMUL.FTZ R163, R112, R163 ;  /* 0x000000a370a37220 */ /* 0x000fe40000410000 */
[----:B------:R-:W-:Y:S02]  /*2d90*/  FFMA.FTZ R12, R135, R12, R168 ;  /* 0x0000000c870c7223 */ /* 0x000fe400000100a8 */
[----:B------:R-:W-:Y:S01]  /*2da0*/  FMUL.FTZ R153, R107, R137 ;  /* 0x000000896b997220 */ /* 0x000fe20000410000 */
[----:B------:R-:W2:Y:S01]  /*2db0*/  MUFU.EX2 R149, R149 ;  /* 0x0000009500957308 */ /* 0x000ea20000000800 */
[----:B------:R-:W-:Y:S02]  /*2dc0*/  FMUL.FTZ R14, R136, R13 ;  /* 0x0000000d880e7220 */ /* 0x000fe40000410000 */
[----:B------:R-:W-:Y:S02]  /*2dd0*/  FMUL.FTZ R172, R118, R139 ;  /* 0x0000008b76ac7220 */ /* 0x000fe40000410000 */
[----:B------:R-:W-:-:S02]  /*2de0*/  FFMA.FTZ R12, R136, R12, R163 ;  /* 0x0000000c880c7223 */ /* 0x000fc400000100a3 */
[----:B------:R-:W-:Y:S01]  /*2df0*/  FMUL.FTZ R152, R78, R137 ;  /* 0x000000894e987220 */ /* 0x000fe20000410000 */
[----:B------:R-:W2:Y:S01]  /*2e00*/  MUFU.EX2 R153, R153 ;  /* 0x0000009900997308 */ /* 0x000ea20000000800 */
[C---:B-1----:R-:W-:Y:S02]  /*2e10*/  FMUL.FTZ R13, R143.reuse, R14 ;  /* 0x0000000e8f0d7220 */ /* 0x042fe40000410000 */
[----:B------:R-:W-:Y:S02]  /*2e20*/  FMUL.FTZ R169, R116, R169 ;  /* 0x000000a974a97220 */ /* 0x000fe40000410000 */
[----:B------:R-:W-:Y:S02]  /*2e30*/  FFMA.FTZ R12, R143, R12, R172 ;  /* 0x0000000c8f0c7223 */ /* 0x000fe400000100ac */
[----:B------:R-:W-:Y:S01]  /*2e40*/  FMUL.FTZ R151, R105, R137 ;  /* 0x0000008969977220 */ /* 0x000fe20000410000 */
[----:B------:R-:W1:Y:S01]  /*2e50*/  MUFU.EX2 R152, R152 ;  /* 0x0000009800987308 */ /* 0x000e620000000800 */
[----:B0-----:R-:W-:-:S02]  /*2e60*/  FMUL.FTZ R14, R142, R13 ;  /* 0x0000000d8e0e7220 */ /* 0x001fc40000410000 */
[----:B------:R-:W-:Y:S02]  /*2e70*/  FMUL.FTZ R178, R126, R165 ;  /* 0x000000a57eb27220 */ /* 0x000fe40000410000 */
[----:B------:R-:W-:Y:S01]  /*2e80*/  FMUL.FTZ R174, R122, R145 ;  /* 0x000000917aae7220 */ /* 0x000fe20000410000 */
[----:B------:R0:W0:Y:S01]  /*2e90*/  @P0 LDS R165, [R40.X4+0x2514] ;  /* 0x0025140028a50984 */ /* 0x0000220000004800 */
[----:B------:R-:W-:Y:S01]  /*2ea0*/  FFMA.FTZ R12, R142, R12, R169 ;  /* 0x0000000c8e0c7223 */ /* 0x000fe200000100a9 */
[----:B------:R-:W1:Y:S01]  /*2eb0*/  MUFU.EX2 R151, R151 ;  /* 0x0000009700977308 */ /* 0x000e620000000800 */
[----:B------:R-:W-:Y:S02]  /*2ec0*/  FMUL.FTZ R157, R76, R137 ;  /* 0x000000894c9d7220 */ /* 0x000fe40000410000 */
[----:B----4-:R-:W-:Y:S02]  /*2ed0*/  FMUL.FTZ R14, R141, R14 ;  /* 0x0000000e8d0e7220 */ /* 0x010fe40000410000 */
[----:B------:R-:W-:-:S02]  /*2ee0*/  FMUL.FTZ R176, R120, R155 ;  /* 0x0000009b78b07220 */ /* 0x000fc40000410000 */
[----:B------:R-:W-:Y:S01]  /*2ef0*/  FFMA.FTZ R12, R141, R12, R174 ;  /* 0x0000000c8d0c7223 */ /* 0x000fe200000100ae */
[----:B------:R-:W4:Y:S01]  /*2f00*/  MUFU.EX2 R157, R157 ;  /* 0x0000009d009d7308 */ /* 0x000f220000000800 */
[-C--:B------:R-:W-:Y:S02]  /*2f10*/  FMUL.FTZ R159, R103, R137.reuse ;  /* 0x00000089679f7220 */ /* 0x080fe40000410000 */
[C---:B--2---:R-:W-:Y:S02]  /*2f20*/  FMUL.FTZ R14, R149.reuse, R14 ;  /* 0x0000000e950e7220 */ /* 0x044fe40000410000 */
[----:B------:R-:W-:Y:S02]  /*2f30*/  FFMA.FTZ R12, R149, R12, R176 ;  /* 0x0000000c950c7223 */ /* 0x000fe400000100b0 */
[----:B------:R-:W-:Y:S01]  /*2f40*/  FMUL.FTZ R160, R74, R137 ;  /* 0x000000894aa07220 */ /* 0x000fe20000410000 */
[----:B------:R-:W2:Y:S01]  /*2f50*/  MUFU.EX2 R159, R159 ;  /* 0x0000009f009f7308 */ /* 0x000ea20000000800 */
[----:B------:R-:W-:-:S02]  /*2f60*/  FMUL.FTZ R13, R153, R14 ;  /* 0x0000000e990d7220 */ /* 0x000fc40000410000 */
[----:B---3--:R-:W-:Y:S02]  /*2f70*/  FMUL.FTZ R167, R105, R144 ;  /* 0x0000009069a77220 */ /* 0x008fe40000410000 */
[----:B------:R-:W-:Y:S02]  /*2f80*/  FMUL.FTZ R173, R124, R173 ;  /* 0x000000ad7cad7220 */ /* 0x000fe40000410000 */
[----:B------:R-:W-:Y:S01]  /*2f90*/  FFMA.FTZ R12, R153, R12, R178 ;  /* 0x0000000c990c7223 */ /* 0x000fe200000100b2 */
[----:B------:R-:W3:Y:S01]  /*2fa0*/  MUFU.EX2 R160, R160 ;  /* 0x000000a000a07308 */ /* 0x000ee20000000800 */
[----:B------:R-:W-:Y:S02]  /*2fb0*/  FMUL.FTZ R162, R101, R137 ;  /* 0x0000008965a27220 */ /* 0x000fe40000410000 */
[----:B-1----:R-:W-:Y:S02]  /*2fc0*/  FMUL.FTZ R14, R152, R13 ;  /* 0x0000000d980e7220 */ /* 0x002fe40000410000 */
[----:B------:R-:W-:-:S02]  /*2fd0*/  FMUL.FTZ R180, R130, R167 ;  /* 0x000000a782b47220 */ /* 0x000fc40000410000 */
[----:B------:R-:W-:Y:S01]  /*2fe0*/  FFMA.FTZ R12, R152, R12, R173 ;  /* 0x0000000c980c7223 */ /* 0x000fe200000100ad */
[----:B------:R-:W1:Y:S01]  /*2ff0*/  MUFU.EX2 R162, R162 ;  /* 0x000000a200a27308 */ /* 0x000e620000000800 */
[C---:B------:R-:W-:Y:S02]  /*3000*/  FMUL.FTZ R14, R151.reuse, R14 ;  /* 0x0000000e970e7220 */ /* 0x040fe40000410000 */
[----:B------:R-:W-:Y:S02]  /*3010*/  FMUL.FTZ R182, R128, R171 ;  /* 0x000000ab80b67220 */ /* 0x000fe40000410000 */
[----:B------:R-:W-:Y:S02]  /*3020*/  FFMA.FTZ R12, R151, R12, R180 ;  /* 0x0000000c970c7223 */ /* 0x000fe400000100b4 */
[----:B------:R-:W-:Y:S02]  /*3030*/  FMUL.FTZ R13, R74, R177 ;  /* 0x000000b14a0d7220 */ /* 0x000fe40000410000 */
[----:B----4-:R-:W-:-:S02]  /*3040*/  FMUL.FTZ R14, R157, R14 ;  /* 0x0000000e9d0e7220 */ /* 0x010fc40000410000 */
[----:B------:R-:W-:Y:S02]  /*3050*/  FMUL.FTZ R184, R134, R175 ;  /* 0x000000af86b87220 */ /* 0x000fe40000410000 */
[----:B------:R-:W-:Y:S02]  /*3060*/  FFMA.FTZ R15, R157, R12, R182 ;  /* 0x0000000c9d0f7223 */ /* 0x000fe400000100b6 */
[----:B------:R-:W-:Y:S02]  /*3070*/  FMUL.FTZ R175, R18, R13 ;  /* 0x0000000d12af7220 */ /* 0x000fe40000410000 */
[----:B--2---:R-:W-:Y:S02]  /*3080*/  FMUL.FTZ R13, R159, R14 ;  /* 0x0000000e9f0d7220 */ /* 0x004fe40000410000 */
[----:B------:R-:W-:Y:S02]  /*3090*/  FMUL.FTZ R12, R101, R150 ;  /* 0x00000096650c7220 */ /* 0x000fe40000410000 */
[----:B------:R-:W-:-:S02]  /*30a0*/  FFMA.FTZ R15, R159, R15, R184 ;  /* 0x0000000f9f0f7223 */ /* 0x000fc400000100b8 */
[C---:B---3--:R-:W-:Y:S02]  /*30b0*/  FMUL.FTZ R13, R160.reuse, R13 ;  /* 0x0000000da00d7220 */ /* 0x048fe40000410000 */
[----:B------:R-:W-:Y:S02]  /*30c0*/  FMUL.FTZ R177, R19, R12 ;  /* 0x0000000c13b17220 */ /* 0x000fe40000410000 */
[----:B------:R-:W-:Y:S02]  /*30d0*/  FFMA.FTZ R15, R160, R15, R175 ;  /* 0x0000000fa00f7223 */ /* 0x000fe400000100af */
[C---:B-1----:R-:W-:Y:S02]  /*30e0*/  FMUL.FTZ R12, R162.reuse, R13 ;  /* 0x0000000da20c7220 */ /* 0x042fe40000410000 */
[----:B------:R-:W-:Y:S01]  /*30f0*/  FFMA.FTZ R13, R162, R15, R177 ;  /* 0x0000000fa20d7223 */ /* 0x000fe200000100b1 */
[----:B------:R-:W-:Y:S05]  /*3100*/  @P0 BRA `(.L_x_4214) ;  /* 0x0000007000000947 */ /* 0x000fea0003800000 */
[----:B0-----:R-:W-:Y:S02]  /*3110*/  ISETP.NE.AND P0, PT, R31, c[0x0][0x174], PT ;  /* 0x00005d001f007a0c */ /* 0x001fe40003f05270 */
[----:B------:R-:W-:-:S11]  /*3120*/  MOV R165, 0x3f800000 ;  /* 0x3f80000000a57802 */ /* 0x000fd60000000f00 */
[----:B------:R-:W-:-:S04]  /*3130*/  @P0 LEA.HI R14, R31, R31, RZ, 0x1 ;  /* 0x0000001f1f0e0211 */ /* 0x000fc800078f08ff */
[----:B------:R-:W-:-:S04]  /*3140*/  @P0 LOP3.LUT R14, R14, 0xfffffe, RZ, 0xc0, !PT ;  /* 0x00fffffe0e0e0812 */ /* 0x000fc800078ec0ff */
[----:B------:R-:W-:-:S04]  /*3150*/  @P0 IADD3 R14, -R14, R31, RZ ;  /* 0x0000001f0e0e0210 */ /* 0x000fc80007ffe1ff */
[----:B------:R-:W-:-:S05]  /*3160*/  @P0 LEA R14, R14, R83, 0x8 ;  /* 0x000000530e0e0211 */ /* 0x000fca00078e40ff */
[----:B------:R0:W1:Y:S02]  /*3170*/  @P0 LDS R165, [R14.X4+0x1d10] ;  /* 0x001d10000ea50984 */ /* 0x0000640000004800 */
.L_x_4214:
[----:B0-----:R-:W-:Y:S05]  /*3180*/  BSYNC B0 ;  /* 0x0000000000007941 */ /* 0x001fea0003800000 */
.L_x_4213:
        /* <DEDUP_REMOVED lines=26> */
.L_x_4268:
        /* <DEDUP_REMOVED lines=24> */
.L_x_4269:
        /* <DEDUP_REMOVED lines=10> */
[----:B-1----:R-:W-:Y:S05]  /*3550*/  CALL.REL.NOINC `($__internal_172_$__cuda_sm70_shflsync_idx_p) ;  /* 0x00003ef000007944 */ /* 0x002fea0003c00000 */
.L_x_4219:
[----:B------:R-:W-:Y:S05]  /*3560*/  BRA.CONV ~URZ, `(.L_x_4220) ;  /* 0x000000637f007947 */ /* 0x000fea000b800000 */
[----:B-1----:R-:W-:Y:S01]  /*3570*/  HFMA2.MMA R183, -RZ, RZ, 0, 1.847743988037109375e-06 ;  /* 0x0000001fffb77435 */ /* 0x002fe200000001ff */
[----:B0-----:R-:W-:-:S02]  /*3580*/  MOV R185, R15 ;  /* 0x0000000f00b97202 */ /* 0x001fc40000000f00 */
[----:B------:R-:W-:Y:S02]  /*3590*/  MOV R190, 0x1f ;  /* 0x0000001f00be7802 */ /* 0x000fe40000000f00 */
[----:B------:R-:W-:Y:S02]  /*35a0*/  MOV R192, 0xffffffff ;  /* 0xffffffff00c07802 */ /* 0x000fe40000000f00 */
[----:B------:R-:W-:Y:S02]  /*35b0*/  MOV R12, 0x35d0 ;  /* 0x000035d0000c7802 */ /* 0x000fe40000000f00 */
[----:B------:R-:W-:Y:S05]  /*35c0*/  CALL.REL.NOINC `($__internal_172_$__cuda_sm70_shflsync_idx_p) ;  /* 0x00003e8000007944 */ /* 0x000fea0003c00000 */
.L_x_4220:
[----:B------:R-:W-:Y:S05]  /*35d0*/  BRA.DIV ~URZ, `(.L_x_4221) ;  /* 0x000034c27f007947 */ /* 0x000fea000b800000 */
[----:B------:R-:W2:Y:S04]  /*35e0*/  SHFL.IDX PT, R26, R26, RZ, 0x1f ;  /* 0x00001fff1a1a7589 */ /* 0x000ea800000e0000 */
[----:B------:R3:W4:Y:S04]  /*35f0*/  SHFL.IDX PT, R13, R27, RZ, 0x1f ;  /* 0x00001fff1b0d7589 */ /* 0x00072800000e0000 */
[----:B------:R3:W0:Y:S04]  /*3600*/  SHFL.UP PT, R179, R181, 0x1, RZ ;  /* 0x04200000b5b37989 */ /* 0x00062800000e00ff */
[----:B------:R3:W1:Y:S02]  /*3610*/  SHFL.UP PT, R186, R15, 0x1, RZ ;  /* 0x042000000fba7989 */ /* 0x00066400000e00ff */
.L_x_4270:
[----:B---3--:R-:W3:Y:S01]  /*3620*/  LDS.64 R14, [R40.X16+0x1900] ;  /* 0x00190000280e7984 */ /* 0x008ee2000000ca00 */
[----:B--2---:R-:W-:Y:S01]  /*3630*/  MOV R12, R26 ;  /* 0x0000001a000c7202 */ /* 0x004fe20000000f00 */
[----:B01--4-:R-:W-:-:S04]  /*3640*/  @P1 FFMA.FTZ R13, R13, R179, R186 ;  /* 0x000000b30d0d1223 */ /* 0x013fc800000100ba */
[----:B------:R-:W-:Y:S02]  /*3650*/  @P1 FMUL.FTZ R12, R12, R179 ;  /* 0x000000b30c0c1220 */ /* 0x000fe40000410000 */
[C---:B---3--:R-:W-:Y:S02]  /*3660*/  FFMA.FTZ R15, R14.reuse, R13, R15 ;  /* 0x0000000d0e0f7223 */ /* 0x048fe4000001000f */
[----:B------:R-:W-:-:S05]  /*3670*/  FMUL.FTZ R14, R14, R12 ;  /* 0x0000000c0e0e7220 */ /* 0x000fca0000410000 */
[----:B------:R0:W-:Y:S02]  /*3680*/  STS.128 [R40.X16+0x1900], R12 ;  /* 0x0019000c28007388 */ /* 0x0001e4000000cc00 */
.L_x_4216:
[----:B0-----:R-:W-:Y:S05]  /*3690*/  BSYNC B0 ;  /* 0x0000000000007941 */ /* 0x001fea0003800000 */
.L_x_4215:
[----:B------:R-:W-:Y:S01]  /*36a0*/  WARPSYNC 0xffffffff ;  /* 0xffffffff00007948 */ /* 0x000fe20003800000 */
[----:B------:R-:W-:Y:S01]  /*36b0*/  BAR.SYNC.DEFER_BLOCKING 0x0 ;  /* 0x0000000000007b1d */ /* 0x000fe20000010000 */
[----:B-1----:R-:W-:Y:S01]  /*36c0*/  FMUL.FTZ R13, R162, R165 ;  /* 0x000000a5a20d7220 */ /* 0x002fe20000410000 */
[----:B------:R-:W-:Y:S01]  /*36d0*/  LOP3.LUT P0, RZ, R40, 0x1f, RZ, 0xc0, !PT ;  /* 0x0000001f28ff7812 */ /* 0x000fe2000780c0ff */
[----:B------:R-:W-:Y:S02]  /*36e0*/  FFMA.FTZ R12, R162, R166, R171 ;  /* 0x000000a6a20c7223 */ /* 0x000fe400000100ab */
        /* <DEDUP_REMOVED lines=32> */
[----:B------:R-:W-:-:S03]  /*38f0*/  HFMA2.MMA R17, -RZ, RZ, 0, 0 ;  /* 0x00000000ff117435 */ /* 0x000fc600000001ff */
[----:B------:R-:W-:Y:S01]  /*3900*/  FFMA.FTZ R164, R133, R179, R16 ;  /* 0x000000b385a47223 */ /* 0x000fe20000010010 */
[----:B------:R-:W-:-:S03]  /*3910*/  MOV R16, 0x3f800000 ;  /* 0x3f80000000107802 */ /* 0x000fc60000000f00 */
        /* <DEDUP_REMOVED lines=30> */
.L_x_4271:
        /* <DEDUP_REMOVED lines=26> */
.L_x_4272:
        /* <DEDUP_REMOVED lines=11> */
.L_x_4223:
[----:B01----:R-:W-:Y:S05]  /*3d50*/  BSYNC B0 ;  /* 0x0000000000007941 */ /* 0x003fea0003800000 */
.L_x_4222:
[----:B------:R-:W-:Y:S01]  /*3d60*/  WARPSYNC 0xffffffff ;  /* 0xffffffff00007948 */ /* 0x000fe20003800000 */
[----:B------:R-:W-:Y:S01]  /*3d70*/  BAR.SYNC.DEFER_BLOCKING 0x0 ;  /* 0x0000000000007b1d */ /* 0x000fe20000010000 */
[--C-:B------:R-:W-:Y:S01]  /*3d80*/  PRMT R175, RZ, 0x5410, R4.reuse ;  /* 0x00005410ffaf7816 */ /* 0x100fe20000000004 */
[----:B------:R-:W-:Y:S01]  /*3d90*/  FFMA.FTZ R13, R63, R179, RZ ;  /* 0x000000b33f0d7223 */ /* 0x000fe200000100ff */
[----:B------:R-:W-:Y:S02]  /*3da0*/  PRMT R186, RZ, 0x7610, R4 ;  /* 0x00007610ffba7816 */ /* 0x000fe40000000004 */
[----:B------:R-:W-:Y:S01]  /*3db0*/  PRMT R183, RZ, 0x5410, R6 ;  /* 0x00005410ffb77816 */ /* 0x000fe20000000006 */
[----:B------:R-:W-:Y:S01]  /*3dc0*/  FMUL.FTZ R14, R88, R175 ;  /* 0x000000af580e7220 */ /* 0x000fe20000410000 */
[--C-:B------:R-:W-:Y:S01]  /*3dd0*/  PRMT R188, RZ, 0x7610, R5.reuse ;  /* 0x00007610ffbc7816 */ /* 0x100fe20000000005 */
[----:B------:R-:W-:Y:S01]  /*3de0*/  BSSY B0, `(.L_x_4226) ;  /* 0x00000ba000007945 */ /* 0x000fe20003800000 */
[----:B------:R-:W-:Y:S01]  /*3df0*/  PRMT R177, RZ, 0x5410, R5 ;  /* 0x00005410ffb17816 */ /* 0x000fe20000000005 */
[----:B------:R-:W-:Y:S01]  /*3e00*/  FFMA.FTZ R179, R106, -R14, R179 ;  /* 0x8000000e6ab37223 */ /* 0x000fe200000100b3 */
[----:B------:R-:W-:Y:S01]  /*3e10*/  PRMT R185, RZ, 0x5410, R7 ;  /* 0x00005410ffb97816 */ /* 0x000fe20000000007 */
[----:B------:R-:W-:Y:S01]  /*3e20*/  FFMA.FTZ R14, R61, R164, R13 ;  /* 0x000000a43d0e7223 */ /* 0x000fe2000001000d */
[----:B------:R-:W-:Y:S01]  /*3e30*/  IADD3 R191, P2, R2, -0x400, RZ ;  /* 0xfffffc0002bf7810 */ /* 0x000fe20007f5e0ff */
[----:B------:R-:W-:Y:S01]  /*3e40*/  FMUL.FTZ R13, R115, R186 ;  /* 0x000000ba730d7220 */ /* 0x000fe20000410000 */
[C---:B------:R-:W-:Y:S01]  /*3e50*/  ISETP.NE.AND P1, PT, R40.reuse, RZ, PT ;  /* 0x000000ff2800720c */ /* 0x040fe20003f25270 */
[----:B------:R-:W-:Y:S01]  /*3e60*/  FFMA.FTZ R14, R59, R161, R14 ;  /* 0x000000a13b0e7223 */ /* 0x000fe2000001000e */
[----:B------:R-:W-:Y:S01]  /*3e70*/  SHF.L.U32 R209, R40, 0x4, RZ ;  /* 0x0000000428d17819 */ /* 0x000fe200000006ff */
[----:B------:R-:W-:-:S02]  /*3e80*/  FFMA.FTZ R164, R110, -R13, R164 ;  /* 0x8000000d6ea47223 */ /* 0x000fc400000100a4 */
[----:B------:R-:W-:Y:S01]  /*3e90*/  FFMA.FTZ R14, R57, R168, R14 ;  /* 0x000000a8390e7223 */ /* 0x000fe2000001000e */
[----:B------:R-:W-:Y:S01]  /*3ea0*/  LEA.HI.SX32 R209, R209, R209, 0x1b ;  /* 0x000000d1d1d17211 */ /* 0x000fe200078fdaff */
[----:B------:R-:W-:Y:S01]  /*3eb0*/  FMUL.FTZ R13, R84, R183 ;  /* 0x000000b7540d7220 */ /* 0x000fe20000410000 */
[----:B------:R-:W0:Y:S01]  /*3ec0*/  LDS R12, [R40.X8+0x1b14] ;  /* 0x001b1400280c7984 */ /* 0x000e220000008800 */
[----:B------:R-:W-:Y:S02]  /*3ed0*/  FMUL.FTZ R181, R113, R188 ;  /* 0x000000bc71b57220 */ /* 0x000fe40000410000 */
[----:B------:R-:W-:Y:S02]  /*3ee0*/  FFMA.FTZ R14, R55, R163, R14 ;  /* 0x000000a3370e7223 */ /* 0x000fe4000001000e */
[----:B------:R1:W-:Y:S01]  /*3ef0*/  @!P1 STS.64 [R83.X8+0x2610], R16 ;  /* 0x0026101053009388 */ /* 0x0003e20000008a00 */
[----:B------:R-:W-:Y:S02]  /*3f00*/  FFMA.FTZ R163, R112, -R13, R163 ;  /* 0x8000000d70a37223 */ /* 0x000fe400000100a3 */
[----:B------:R-:W-:Y:S01]  /*3f10*/  FFMA.FTZ R181, R114, -R181, R168 ;  /* 0x800000b572b57223 */ /* 0x000fe200000100a8 */
[----:B------:R-:W-:Y:S01]  /*3f20*/  PRMT R168, RZ, 0x7610, R6 ;  /* 0x00007610ffa87816 */ /* 0x000fe20000000006 */
[----:B------:R-:W-:-:S02]  /*3f30*/  FMUL.FTZ R15, R86, R177 ;  /* 0x000000b1560f7220 */ /* 0x000fc40000410000 */
[----:B------:R-:W-:Y:S02]  /*3f40*/  FFMA.FTZ R14, R53, R172, R14 ;  /* 0x000000ac350e7223 */ /* 0x000fe4000001000e */
[----:B------:R-:W-:Y:S02]  /*3f50*/  FFMA.FTZ R161, R108, -R15, R161 ;  /* 0x8000000f6ca17223 */ /* 0x000fe400000100a1 */
[----:B------:R-:W-:Y:S02]  /*3f60*/  FMUL.FTZ R15, R111, R168 ;  /* 0x000000a86f0f7220 */ /* 0x000fe40000410000 */
[----:B------:R-:W-:-:S04]  /*3f70*/  FFMA.FTZ R14, R51, R169, R14 ;  /* 0x000000a9330e7223 */ /* 0x000fc8000001000e */
[----:B------:R-:W-:-:S04]  /*3f80*/  FFMA.FTZ R14, R49, R174, R14 ;  /* 0x000000ae310e7223 */ /* 0x000fc8000001000e */
[----:B------:R-:W-:Y:S02]  /*3f90*/  FFMA.FTZ R14, R67, R176, R14 ;  /* 0x000000b0430e7223 */ /* 0x000fe4000001000e */
[----:B0-----:R-:W-:Y:S02]  /*3fa0*/  FFMA.FTZ R166, R12, R165, R166 ;  /* 0x000000a50ca67223 */ /* 0x001fe400000100a6 */
[----:B------:R-:W-:Y:S02]  /*3fb0*/  FMUL.FTZ R12, R82, R185 ;  /* 0x000000b9520c7220 */ /* 0x000fe40000410000 */
[----:B------:R-:W-:Y:S01]  /*3fc0*/  FFMA.FTZ R171, R162, R166, R171 ;  /* 0x000000a6a2ab7223 */ /* 0x000fe200000100ab */
[----:B------:R-:W-:Y:S01]  /*3fd0*/  PRMT R162, RZ, 0x7610, R7 ;  /* 0x00007610ffa27816 */ /* 0x000fe20000000007 */
[----:B------:R-:W-:Y:S01]  /*3fe0*/  FFMA.FTZ R169, R116, -R12, R169 ;  /* 0x8000000c74a97223 */ /* 0x000fe200000100a9 */
[----:B------:R-:W-:Y:S01]  /*3ff0*/  MOV R12, R40 ;  /* 0x00000028000c7202 */ /* 0x000fe20000000f00 */
[----:B------:R-:W-:-:S02]  /*4000*/  FFMA.FTZ R167, R160, R171, R167 ;  /* 0x000000aba0a77223 */ /* 0x000fc400000100a7 */
[----:B------:R-:W-:Y:S02]  /*4010*/  FMUL.FTZ R13, R109, R162 ;  /* 0x000000a26d0d7220 */ /* 0x000fe40000410000 */
[----:B------:R-:W-:Y:S02]  /*4020*/  FFMA.FTZ R159, R159, R167, R170 ;  /* 0x000000a79f9f7223 */ /* 0x000fe400000100aa */
[----:B------:R-:W-:Y:S01]  /*4030*/  FFMA.FTZ R160, R122, -R13, R174 ;  /* 0x8000000d7aa07223 */ /* 0x000fe200000100ae */
[----:B------:R-:W-:Y:S01]  /*4040*/  HFMA2.MMA R13, -RZ, RZ, 0, 0 ;  /* 0x00000000ff0d7435 */ /* 0x000fe200000001ff */
[----:B------:R-:W-:Y:S02]  /*4050*/  FFMA.FTZ R165, R118, -R15, R172 ;  /* 0x8000000f76a57223 */ /* 0x000fe400000100ac */
[----:B------:R-:W-:Y:S02]  /*4060*/  IMAD R172, R148, c[0x0][0x298], RZ ;  /* 0x0000a60094ac7a24 */ /* 0x000fe400078e02ff */
[----:B------:R-:W-:Y:S01]  /*4070*/  FFMA.FTZ R187, R157, R159, R158 ;  /* 0x0000009f9dbb7223 */ /* 0x000fe2000001009e */
[----:B------:R-:W-:Y:S01]  /*4080*/  PRMT R157, RZ, 0x5410, R8 ;  /* 0x00005410ff9d7816 */ /* 0x000fe20000000008 */
[----:B------:R-:W-:Y:S01]  /*4090*/  IMAD R15, R45, c[0x0][0x29c], R172 ;  /* 0x0000a7002d0f7a24 */ /* 0x000fe200078e02ac */
[----:B------:R-:W-:Y:S01]  /*40a0*/  PRMT R158, RZ, 0x7610, R8 ;  /* 0x00007610ff9e7816 */ /* 0x000fe20000000008 */
[----:B------:R-:W-:Y:S01]  /*40b0*/  FFMA.FTZ R151, R151, R187, R154 ;  /* 0x000000bb97977223 */ /* 0x000fe2000001009a */
[----:B------:R-:W-:Y:S01]  /*40c0*/  SHF.L.U64.HI R172, R81, 0x2, R56 ;  /* 0x0000000251ac7819 */ /* 0x000fe20000010238 */
[----:B------:R-:W-:-:S04]  /*40d0*/  IMAD.WIDE.U32 R12, R45, c[0x0][0x298], R12 ;  /* 0x0000a6002d0c7a25 */ /* 0x000fc800078e000c */
[----:B------:R-:W-:Y:S01]  /*40e0*/  FMUL.FTZ R189, R80, R157 ;  /* 0x0000009d50bd7220 */ /* 0x000fe20000410000 */
[----:B------:R-:W-:Y:S01]  /*40f0*/  IADD3 R13, R13, R15, RZ ;  /* 0x0000000f0d0d7210 */ /* 0x000fe20007ffe0ff */
[----:B------:R-:W-:Y:S02]  /*4100*/  FMUL.FTZ R15, R107, R158 ;  /* 0x0000009e6b0f7220 */ /* 0x000fe40000410000 */
[----:B------:R-:W-:Y:S02]  /*4110*/  FFMA.FTZ R170, R120, -R189, R176 ;  /* 0x800000bd78aa7223 */ /* 0x000fe400000100b0 */
[----:B------:R-:W-:Y:S01]  /*4120*/  FFMA.FTZ R189, R152, R151, R155 ;  /* 0x0000009798bd7223 */ /* 0x000fe2000001009b */
[----:B------:R-:W-:Y:S01]  /*4130*/  PRMT R155, RZ, 0x5410, R9 ;  /* 0x00005410ff9b7816 */ /* 0x000fe20000000009 */
[----:B------:R-:W-:Y:S02]  /*4140*/  FFMA.FTZ R154, R126, -R15, R178 ;  /* 0x8000000f7e9a7223 */ /* 0x000fe400000100b2 */
[----:B------:R-:W-:-:S02]  /*4150*/  FFMA.FTZ R178, R65, R178, R14 ;  /* 0x000000b241b27223 */ /* 0x000fc4000001000e */
[----:B------:R-:W-:Y:S02]  /*4160*/  IMAD R14, R147, c[0x0][0x2a0], RZ ;  /* 0x0000a800930e7a24 */ /* 0x000fe400078e02ff */
[----:B------:R-:W-:Y:S01]  /*4170*/  FFMA.FTZ R153, R153, R189, R156 ;  /* 0x000000bd99997223 */ /* 0x000fe2000001009c */
[----:B------:R-:W-:Y:S01]  /*4180*/  PRMT R156, RZ, 0x7610, R10 ;  /* 0x00007610ff9c7816 */ /* 0x000fe2000000000a */
[C---:B------:R-:W-:Y:S02]  /*4190*/  IMAD R193, R43.reuse, c[0x0][0x2a4], R14 ;  /* 0x0000a9002bc17a24 */ /* 0x040fe400078e020e */
[----:B------:R-:W-:-:S04]  /*41a0*/  IMAD.WIDE.U32 R14, R43, c[0x0][0x2a0], R12 ;  /* 0x0000a8002b0e7a25 */ /* 0x000fc800078e000c */
[----:B------:R-:W-:Y:S01]  /*41b0*/  FFMA.FTZ R149, R149, R153, R150 ;  /* 0x0000009995957223 */ /* 0x000fe20000010096 */
[----:B------:R-:W-:Y:S01]  /*41c0*/  IADD3 R13, R15, R193, RZ ;  /* 0x000000c10f0d7210 */ /* 0x000fe20007ffe0ff */
[----:B------:R-:W-:Y:S01]  /*41d0*/  FMUL.FTZ R152, R78, R155 ;  /* 0x0000009b4e987220 */ /* 0x000fe20000410000 */
[----:B------:R-:W-:Y:S01]  /*41e0*/  LEA R15, P0, R14, c[0x0][0x318], 0x2 ;  /* 0x0000c6000e0f7a11 */ /* 0x000fe200078010ff */
[----:B------:R-:W-:Y:S01]  /*41f0*/  FFMA.FTZ R141, R141, R149, R144 ;  /* 0x000000958d8d7223 */ /* 0x000fe20000010090 */
[----:B------:R-:W-:Y:S01]  /*4200*/  PRMT R150, RZ, 0x7610, R9 ;  /* 0x00007610ff967816 */ /* 0x000fe20000000009 */
[----:B------:R-:W-:Y:S01]  /*4210*/  FFMA.FTZ R152, R124, -R152, R173 ;  /* 0x800000987c987223 */ /* 0x000fe200000100ad */
[----:B------:R-:W-:Y:S01]  /*4220*/  IADD3 R12, P3, R191, R14, RZ ;  /* 0x0000000ebf0c7210 */ /* 0x000fe20007f7e0ff */
[----:B------:R-:W-:Y:S01]  /*4230*/  FFMA.FTZ R145, R142, R141, R145 ;  /* 0x0000008d8e917223 */ /* 0x000fe20000010091 */
[----:B------:R-:W-:Y:S01]  /*4240*/  LEA.HI.X R193, R14, c[0x0][0x31c], R13, 0x2, P0 ;  /* 0x0000c7000ec17a11 */ /* 0x000fe200000f140d */
[----:B------:R-:W-:Y:S01]  /*4250*/  FFMA.FTZ R178, R69, R173, R178 ;  /* 0x000000ad45b27223 */ /* 0x000fe200000100b2 */
[C---:B------:R-:W-:Y:S01]  /*4260*/  LEA R14, P0, R2.reuse, R15, 0x2 ;  /* 0x0000000f020e7211 */ /* 0x040fe200078010ff */
[----:B------:R-:W-:Y:S01]  /*4270*/  FMUL.FTZ R173, R105, R150 ;  /* 0x0000009669ad7220 */ /* 0x000fe20000410000 */
[--C-:B------:R-:W-:Y:S01]  /*4280*/  IADD3.X R13, R13, -0x1, R3.reuse, P3, P2 ;  /* 0xffffffff0d0d7810 */ /* 0x100fe20001fe4403 */
[----:B------:R-:W-:Y:S01]  /*4290*/  FFMA.FTZ R143, R143, R145, R146 ;  /* 0x000000918f8f7223 */ /* 0x000fe20000010092 */
[----:B------:R-:W-:Y:S01]  /*42a0*/  LEA.HI.X R15, R2, R193, R3, 0x2, P0 ;  /* 0x000000c1020f7211 */ /* 0x000fe200000f1403 */
[----:B------:R-:W-:Y:S01]  /*42b0*/  FFMA.FTZ R144, R130, -R173, R180 ;  /* 0x800000ad82907223 */ /* 0x000fe200000100b4 */
[----:B------:R-:W-:Y:S01]  /*42c0*/  PRMT R173, RZ, 0x5410, R10 ;  /* 0x00005410ffad7816 */ /* 0x000fe2000000000a */
[----:B------:R-:W-:Y:S01]  /*42d0*/  FFMA.FTZ R139, R136, R143, R139 ;  /* 0x0000008f888b7223 */ /* 0x000fe2000001008b */
[----:B------:R-:W-:Y:S01]  /*42e0*/  PRMT R193, RZ, 0x5410, R11 ;  /* 0x00005410ffc17816 */ /* 0x000fe2000000000b */
[----:B------:R-:W-:-:S02]  /*42f0*/  FFMA.FTZ R178, R71, R180, R178 ;  /* 0x000000b447b27223 */ /* 0x000fc400000100b2 */
[----:B------:R-:W-:Y:S02]  /*4300*/  FFMA.FTZ R135, R135, R139, R140 ;  /* 0x0000008b87877223 */ /* 0x000fe4000001008c */
[----:B------:R-:W-:Y:S02]  /*4310*/  FMUL.FTZ R195, R76, R173 ;  /* 0x000000ad4cc37220 */ /* 0x000fe40000410000 */
[----:B------:R-:W-:Y:S02]  /*4320*/  FMUL.FTZ R136, R74, R193 ;  /* 0x000000c14a887220 */ /* 0x000fe40000410000 */
[----:B------:R-:W-:Y:S02]  /*4330*/  FFMA.FTZ R178, R73, R182, R178 ;  /* 0x000000b649b27223 */ /* 0x000fe400000100b2 */
[----:B------:R-:W-:Y:S02]  /*4340*/  FFMA.FTZ R137, R132, R135, R137 ;  /* 0x0000008784897223 */ /* 0x000fe40000010089 */
[----:B------:R-:W-:Y:S01]  /*4350*/  FFMA.FTZ R142, R128, -R195, R182 ;  /* 0x800000c3808e7223 */ /* 0x000fe200000100b6 */
[----:B------:R-:W-:Y:S01]  /*4360*/  SHF.L.U32 R195, R81, 0x2, RZ ;  /* 0x0000000251c37819 */ /* 0x000fe200000006ff */
[----:B------:R-:W-:Y:S01]  /*4370*/  FFMA.FTZ R132, R18, -R136, R27 ;  /* 0x8000008812847223 */ /* 0x000fe2000001001b */
[----:B------:R-:W-:Y:S01]  /*4380*/  PRMT R136, RZ, 0x7610, R11 ;  /* 0x00007610ff887816 */ /* 0x000fe2000000000b */
[----:B------:R-:W-:-:S02]  /*4390*/  FMUL.FTZ R197, R103, R156 ;  /* 0x0000009c67c57220 */ /* 0x000fc40000410000 */
[----:B------:R-:W-:Y:S02]  /*43a0*/  FFMA.FTZ R178, R75, R184, R178 ;  /* 0x000000b84bb27223 */ /* 0x000fe400000100b2 */
[----:B------:R-:W-:Y:S02]  /*43b0*/  IMAD R172, R172, c[0x0][0x2b0], RZ ;  /* 0x0000ac00acac7a24 */ /* 0x000fe400078e02ff */
[----:B------:R-:W-:Y:S01]  /*43c0*/  FFMA.FTZ R133, R133, R137, R138 ;  /* 0x0000008985857223 */ /* 0x000fe2000001008a */
[----:B------:R-:W-:Y:S01]  /*43d0*/  P2R R138, PR, RZ, 0x2 ;  /* 0x00000002ff8a7803 */ /* 0x000fe20000000000 */
[----:B------:R-:W-:Y:S02]  /*43e0*/  FFMA.FTZ R146, R134, -R197, R184 ;  /* 0x800000c586927223 */ /* 0x000fe400000100b8 */
[----:B------:R-:W-:Y:S02]  /*43f0*/  FFMA.FTZ R178, R77, R27, R178 ;  /* 0x0000001b4db27223 */ /* 0x000fe400000100b2 */
[----:B------:R-:W-:-:S02]  /*4400*/  IMAD R197, R195, c[0x0][0x2b4], R172 ;  /* 0x0000ad00c3c57a24 */ /* 0x000fc400078e02ac */
[----:B------:R-:W-:-:S04]  /*4410*/  IMAD.WIDE.U32 R14, R195, c[0x0][0x2b0], R14 ;  /* 0x0000ac00c30e7a25 */ /* 0x000fc800078e000e */
[----:B------:R-:W-:Y:S01]  /*4420*/  FMUL.FTZ R27, R101, R136 ;  /* 0x00000088651b7220 */ /* 0x000fe20000410000 */
[----:B------:R-:W-:Y:S01]  /*4430*/  IADD3 R15, R15, R197, RZ ;  /* 0x000000c50f0f7210 */ /* 0x000fe20007ffe0ff */
[----:B------:R-:W-:Y:S02]  /*4440*/  FMUL.FTZ R195, R79, R26 ;  /* 0x0000001a4fc37220 */ /* 0x000fe40000410000 */
[----:B------:R-:W-:Y:S02]  /*4450*/  FMUL.FTZ R138, R88, R133 ;  /* 0x00000085588a7220 */ /* 0x000fe40000410000 */
[----:B------:R-:W-:Y:S02]  /*4460*/  FFMA.FTZ R27, R19, -R27, R26 ;  /* 0x8000001b131b7223 */ /* 0x000fe4000001001a */
[----:B------:R-:W-:Y:S02]  /*4470*/  FADD.FTZ R26, R178, R195 ;  /* 0x000000c3b21a7221 */ /* 0x000fe40000010000 */
[----:B------:R-:W-:-:S02]  /*4480*/  FMUL.FTZ R197, R115, R137 ;  /* 0x0000008973c57220 */ /* 0x000fc40000410000 */
[----:B------:R-:W-:Y:S02]  /*4490*/  FFMA.FTZ R195, R179, R138, RZ ;  /* 0x0000008ab3c37223 */ /* 0x000fe400000100ff */
[----:B------:R-:W-:Y:S02]  /*44a0*/  FMUL.FTZ R172, R86, R135 ;  /* 0x0000008756ac7220 */ /* 0x000fe40000410000 */
[----:B------:R-:W-:Y:S02]  /*44b0*/  FFMA.FTZ R140, R164, R197, R195 ;  /* 0x000000c5a48c7223 */ /* 0x000fe400000100c3 */
[----:B-1----:R-:W-:Y:S02]  /*44c0*/  FMUL.FTZ R17, R113, R139 ;  /* 0x0000008b71117220 */ /* 0x002fe40000410000 */
[----:B------:R-:W-:Y:S02]  /*44d0*/  FFMA.FTZ R140, R161, R172, R140 ;  /* 0x000000aca18c7223 */ /* 0x000fe4000001008c */
[----:B------:R-:W-:-:S02]  /*44e0*/  FMUL.FTZ R192, R101, R166 ;  /* 0x000000a665c07220 */ /* 0x000fc40000410000 */
[----:B------:R-:W-:Y:S02]  /*44f0*/  FMUL.FTZ R16, R84, R143 ;  /* 0x0000008f54107220 */ /* 0x000fe40000410000 */
[----:B------:R-:W-:Y:S02]  /*4500*/  FFMA.FTZ R140, R181, R17, R140 ;  /* 0x00000011b58c7223 */ /* 0x000fe4000001008c */
[----:B------:R-:W-:Y:S02]  /*4510*/  FMUL.FTZ R174, R136, R192 ;  /* 0x000000c088ae7220 */ /* 0x000fe40000410000 */
[----:B------:R-:W-:Y:S02]  /*4520*/  FMUL.FTZ R195, R111, R145 ;  /* 0x000000916fc37220 */ /* 0x000fe40000410000 */
[----:B------:R-:W-:Y:S01]  /*4530*/  FFMA.FTZ R140, R163, R16, R140 ;  /* 0x00000010a38c7223 */ /* 0x000fe2000001008c */
[----:B------:R0:W-:Y:S01]  /*4540*/  STS [R209.X4+0x88c], R174 ;  /* 0x00088caed1007388 */ /* 0x0001e20000004800 */
[----:B------:R-:W-:-:S02]  /*4550*/  FMUL.FTZ R201, R109, R149 ;  /* 0x000000956dc97220 */ /* 0x000fc40000410000 */
[----:B------:R-:W-:Y:S02]  /*4560*/  FFMA.FTZ R140, R165, R195, R140 ;  /* 0x000000c3a58c7223 */ /* 0x000fe4000001008c */
[----:B------:R-:W-:Y:S02]  /*4570*/  FMUL.FTZ R203, R107, R189 ;  /* 0x000000bd6bcb7220 */ /* 0x000fe40000410000 */
[----:B------:R-:W-:Y:S02]  /*4580*/  FMUL.FTZ R178, R78, R151 ;  /* 0x000000974eb27220 */ /* 0x000fe40000410000 */
[----:B------:R-:W-:Y:S02]  /*4590*/  FMUL.FTZ R190, R74, R171 ;  /* 0x000000ab4abe7220 */ /* 0x000fe40000410000 */
[----:B0-----:R-:W-:Y:S02]  /*45a0*/  FMUL.FTZ R174, R82, R141 ;  /* 0x0000008d52ae7220 */ /* 0x001fe40000410000 */
[----:B------:R-:W-:-:S02]  /*45b0*/  FMUL.FTZ R207, R103, R167 ;  /* 0x000000a767cf7220 */ /* 0x000fc40000410000 */
[----:B------:R-:W-:Y:S02]  /*45c0*/  FFMA.FTZ R199, R169, R174, R140 ;  /* 0x000000aea9c77223 */ /* 0x000fe4000001008c */
[----:B------:R-:W-:Y:S02]  /*45d0*/  FMUL.FTZ R140, R80, R153 ;  /* 0x00000099508c7220 */ /* 0x000fe40000410000 */
[----:B------:R-:W-:Y:S02]  /*45e0*/  FFMA.FTZ R199, R160, R201, R199 ;  /* 0x000000c9a0c77223 */ /* 0x000fe400000100c7 */
[----:B------:R-:W-:Y:S02]  /*45f0*/  FMUL.FTZ R184, R76, R159 ;  /* 0x0000009f4cb87220 */ /* 0x000fe40000410000 */
[-C--:B------:R-:W-:Y:S02]  /*4600*/  FFMA.FTZ R199, R170, R140.reuse, R199 ;  /* 0x0000008caac77223 */ /* 0x080fe400000100c7 */
[----:B------:R-:W-:-:S02]  /*4610*/  FMUL.FTZ R140, R157, R140 ;  /* 0x0000008c9d8c7220 */ /* 0x000fc40000410000 */
[----:B------:R-:W-:Y:S02]  /*4620*/  FFMA.FTZ R199, R154, R203, R199 ;  /* 0x000000cb9ac77223 */ /* 0x000fe400000100c7 */
[----:B------:R-:W-:Y:S01]  /*4630*/  FMUL.FTZ R205, R105, R187 ;  /* 0x000000bb69cd7220 */ /* 0x000fe20000410000 */
[----:B------:R0:W-:Y:S01]  /*4640*/  STS [R209.X4+0x870], R140 ;  /* 0x0008708cd1007388 */ /* 0x0001e20000004800 */
[----:B------:R-:W-:Y:S02]  /*4650*/  FFMA.FTZ R199, R152, R178, R199 ;  /* 0x000000b298c77223 */ /* 0x000fe400000100c7 */
[----:B------:R-:W-:Y:S02]  /*4660*/  FMUL.FTZ R182, R193, R190 ;  /* 0x000000bec1b67220 */ /* 0x000fe40000410000 */
[----:B------:R-:W-:Y:S02]  /*4670*/  FMUL.FTZ R180, R156, R207 ;  /* 0x000000cf9cb47220 */ /* 0x000fe40000410000 */
[----:B------:R-:W-:Y:S01]  /*4680*/  FMUL.FTZ R176, R173, R184 ;  /* 0x000000b8adb07220 */ /* 0x000fe20000410000 */
[----:B------:R1:W-:Y:S01]  /*4690*/  STS [R209.X4+0x888], R182 ;  /* 0x000888b6d1007388 */ /* 0x0003e20000004800 */
[----:B------:R-:W-:Y:S01]  /*46a0*/  FFMA.FTZ R199, R144, R205, R199 ;  /* 0x000000cd90c77223 */ /* 0x000fe200000100c7 */
[----:B0-----:R-:W-:Y:S01]  /*46b0*/  IADD3 R140, -R191, c[0x0][0x168], -R40 ;  /* 0x00005a00bf8c7a10 */ /* 0x001fe20007ffe928 */
[----:B------:R-:W-:Y:S01]  /*46c0*/  FMUL.FTZ R201, R162, R201 ;  /* 0x000000c9a2c97220 */ /* 0x000fe20000410000 */
[----:B------:R0:W-:Y:S01]  /*46d0*/  STS [R209.X4+0x884], R180 ;  /* 0x000884b4d1007388 */ /* 0x0001e20000004800 */
[----:B------:R-:W-:Y:S01]  /*46e0*/  FMUL.FTZ R174, R185, R174 ;  /* 0x000000aeb9ae7220 */ /* 0x000fe20000410000 */
[----:B------:R-:W-:Y:S01]  /*46f0*/  ISETP.GE.AND P0, PT, R140, 0x1, PT ;  /* 0x000000018c00780c */ /* 0x000fe20003f06270 */
[----:B------:R-:W-:Y:S01]  /*4700*/  FMUL.FTZ R195, R168, R195 ;  /* 0x000000c3a8c37220 */ /* 0x000fe20000410000 */
[----:B------:R2:W-:Y:S01]  /*4710*/  STS [R209.X4+0x880], R176 ;  /* 0x000880b0d1007388 */ /* 0x0005e20000004800 */
[----:B------:R-:W-:Y:S01]  /*4720*/  FMUL.FTZ R16, R183, R16 ;  /* 0x00000010b7107220 */ /* 0x000fe20000410000 */
[----:B------:R-:W-:Y:S01]  /*4730*/  IADD3 R191, R40, 0x40, RZ ;  /* 0x0000004028bf7810 */ /* 0x000fe20007ffe0ff */
[----:B-1----:R-:W-:Y:S01]  /*4740*/  FMUL.FTZ R182, R150, R205 ;  /* 0x000000cd96b67220 */ /* 0x002fe20000410000 */
[----:B------:R1:W-:Y:S01]  /*4750*/  STS [R209.X4+0x86c], R201 ;  /* 0x00086cc9d1007388 */ /* 0x0003e20000004800 */
[----:B------:R-:W-:Y:S01]  /*4760*/  FMUL.FTZ R17, R188, R17 ;  /* 0x00000011bc117220 */ /* 0x000fe20000410000 */
[----:B------:R-:W-:Y:S01]  /*4770*/  ISETP.GE.AND P1, PT, R140, 0x41, PT ;  /* 0x000000418c00780c */ /* 0x000fe20003f26270 */
[----:B0-----:R-:W-:Y:S01]  /*4780*/  FMUL.FTZ R180, R155, R178 ;  /* 0x000000b29bb47220 */ /* 0x001fe20000410000 */
[----:B------:R1:W-:Y:S01]  /*4790*/  STS [R209.X4+0x87c], R182 ;  /* 0x00087cb6d1007388 */ /* 0x0003e20000004800 */
[----:B------:R-:W-:Y:S01]  /*47a0*/  FMUL.FTZ R172, R177, R172 ;  /* 0x000000acb1ac7220 */ /* 0x000fe20000410000 */
[----:B------:R-:W-:Y:S01]  /*47b0*/  LEA.HI.SX32 R191, R191, R40, 0x1b ;  /* 0x00000028bfbf7211 */ /* 0x000fe200078fdaff */
[----:B--2---:R-:W-:Y:S01]  /*47c0*/  FMUL.FTZ R176, R158, R203 ;  /* 0x000000cb9eb07220 */ /* 0x004fe20000410000 */
[----:B------:R1:W-:Y:S01]  /*47d0*/  STS [R209.X4+0x878], R180 ;  /* 0x000878b4d1007388 */ /* 0x0003e20000004800 */
[----:B------:R-:W-:-:S02]  /*47e0*/  FMUL.FTZ R197, R186, R197 ;  /* 0x000000c5bac57220 */ /* 0x000fc40000410000 */
[----:B------:R-:W-:Y:S01]  /*47f0*/  FMUL.FTZ R138, R175, R138 ;  /* 0x0000008aaf8a7220 */ /* 0x000fe20000410000 */
[----:B------:R1:W-:Y:S01]  /*4800*/  STS [R209.X4+0x874], R176 ;  /* 0x000874b0d1007388 */ /* 0x0003e20000004800 */
[----:B------:R-:W-:Y:S02]  /*4810*/  FFMA.FTZ R199, R142, R184, R199 ;  /* 0x000000b88ec77223 */ /* 0x000fe400000100c7 */
[----:B------:R-:W-:Y:S01]  /*4820*/  FMUL.FTZ R192, R27, R192 ;  /* 0x000000c01bc07220 */ /* 0x000fe20000410000 */
[----:B------:R1:W-:Y:S01]  /*4830*/  STS [R209.X4+0x868], R174 ;  /* 0x000868aed1007388 */ /* 0x0003e20000004800 */
[----:B------:R-:W-:-:S03]  /*4840*/  FFMA.FTZ R199, R146, R207, R199 ;  /* 0x000000cf92c77223 */ /* 0x000fc600000100c7 */
[----:B------:R1:W-:Y:S01]  /*4850*/  STS [R209.X4+0x864], R195 ;  /* 0x000864c3d1007388 */ /* 0x0003e20000004800 */
[----:B------:R-:W-:-:S03]  /*4860*/  FFMA.FTZ R199, R132, R190, R199 ;  /* 0x000000be84c77223 */ /* 0x000fc600000100c7 */
[----:B------:R1:W-:Y:S04]  /*4870*/  STS [R209.X4+0x860], R16 ;  /* 0x00086010d1007388 */ /* 0x0003e80000004800 */
[----:B------:R1:W-:Y:S04]  /*4880*/  STS [R209.X4+0x85c], R17 ;  /* 0x00085c11d1007388 */ /* 0x0003e80000004800 */
[----:B------:R1:W-:Y:S04]  /*4890*/  STS [R209.X4+0x858], R172 ;  /* 0x000858acd1007388 */ /* 0x0003e80000004800 */
[----:B------:R1:W-:Y:S04]  /*48a0*/  STS [R209.X4+0x854], R197 ;  /* 0x000854c5d1007388 */ /* 0x0003e80000004800 */
[----:B------:R1:W-:Y:S04]  /*48b0*/  STS [R209.X4+0x850], R138 ;  /* 0x0008508ad1007388 */ /* 0x0003e80000004800 */
[----:B------:R-:W-:Y:S06]  /*48c0*/  BAR.SYNC.DEFER_BLOCKING 0x0 ;  /* 0x0000000000007b1d */ /* 0x000fec0000010000 */
[----:B------:R-:W-:Y:S05]  /*48d0*/  @!P0 BRA `(.L_x_4227) ;  /* 0x000000a000008947 */ /* 0x000fea0003800000 */
[----:B-1----:R-:W-:Y:S01]  /*48e0*/  LEA.HI.SX32 R138, R40, R40, 0x1b ;  /* 0x00000028288a7211 */ /* 0x002fe200078fdaff */
        /* <DEDUP_REMOVED lines=9> */
.L_x_4227:
[----:B-1----:R-:W-:Y:S05]  /*4980*/  BSYNC B0 ;  /* 0x0000000000007941 */ /* 0x002fea0003800000 */
.L_x_4226:
[----:B------:R-:W1:Y:S01]  /*4990*/  LDS R191, [R191.X4+0x950] ;  /* 0x00095000bfbf7984 */ /* 0x000e620000004800 */
[----:B------:R-:W-:Y:S01]  /*49a0*/  BSSY B0, `(.L_x_4228) ;  /* 0x0000006000007945 */ /* 0x000fe20003800000 */
[----:B------:R-:W-:Y:S01]  /*49b0*/  FADD.FTZ R12, R199, R192 ;  /* 0x000000c0c70c7221 */ /* 0x000fe20000010000 */
[C---:B------:R-:W-:Y:S02]  /*49c0*/  IADD3 R13, R40.reuse, 0x80, RZ ;  /* 0x00000080280d7810 */ /* 0x040fe40007ffe0ff */
[----:B0-----:R-:W-:Y:S01]  /*49d0*/  IADD3 R17, R40, 0xc0, RZ ;  /* 0x000000c028117810 */ /* 0x001fe20007ffe0ff */
[----:B------:R-:W-:Y:S05]  /*49e0*/  @!P1 BRA `(.L_x_4229) ;  /* 0x0000001000009947 */ /* 0x000fea0003800000 */
[----:B-1----:R0:W-:Y:S02]  /*49f0*/  RED.E.ADD.F32.FTZ.RN.STRONG.GPU [R14.64+-0xf00], R191 ;  /* 0xfff100bf0e00798e */ /* 0x0021e4000c10e784 */
.L_x_4229:
[----:B------:R-:W-:Y:S05]  /*4a00*/  BSYNC B0 ;  /* 0x0000000000007941 */ /* 0x000fea0003800000 */
.L_x_4228:
        /* <DEDUP_REMOVED lines=14> */
.L_x_4231:
[----:B------:R-:W-:Y:S05]  /*4af0*/  BSYNC B0 ;  /* 0x0000000000007941 */ /* 0x000fea0003800000 */
.L_x_4230:
[----:B------:R-:W1:Y:S01]  /*4b00*/  LDS R17, [R17.X4+0xb50] ;  /* 0x000b500011117984 */ /* 0x000e620000004800 */
[----:B------:R-:W-:Y:S01]  /*4b10*/  BSSY B0, `(.L_x_4232) ;  /* 0x0000005000007945 */ /* 0x000fe20003800000 */
[----:B0-----:R-:W-:Y:S02]  /*4b20*/  IADD3 R13, R40, 0x140, RZ ;  /* 0x00000140280d7810 */ /* 0x001fe40007ffe0ff */
[----:B------:R-:W-:Y:S01]  /*4b30*/  LEA.HI.SX32 R191, R191, R40, 0x1b ;  /* 0x00000028bfbf7211 */ /* 0x000fe200078fdaff */
[----:B------:R-:W-:Y:S05]  /*4b40*/  @!P0 BRA `(.L_x_4233) ;  /* 0x0000001000008947 */ /* 0x000fea0003800000 */
[----:B-1----:R0:W-:Y:S02]  /*4b50*/  RED.E.ADD.F32.FTZ.RN.STRONG.GPU [R14.64+-0xd00], R17 ;  /* 0xfff300110e00798e */ /* 0x0021e4000c10e784 */
.L_x_4233:
[----:B------:R-:W-:Y:S05]  /*4b60*/  BSYNC B0 ;  /* 0x0000000000007941 */ /* 0x000fea0003800000 */
.L_x_4232:
[----:B------:R-:W2:Y:S01]  /*4b70*/  LDS R191, [R191.X4+0xc50] ;  /* 0x000c5000bfbf7984 */ /* 0x000ea20000004800 */
[----:B------:R-:W-:Y:S01]  /*4b80*/  BSSY B0, `(.L_x_4234) ;  /* 0x0000005000007945 */ /* 0x000fe20003800000 */
[----:B01----:R-:W-:Y:S02]  /*4b90*/  IADD3 R17, R40, 0x180, RZ ;  /* 0x0000018028117810 */ /* 0x003fe40007ffe0ff */
[----:B------:R-:W-:Y:S01]  /*4ba0*/  LEA.HI.SX32 R13, R13, R40, 0x1b ;  /* 0x000000280d0d7211 */ /* 0x000fe200078fdaff */
[----:B------:R-:W-:Y:S05]  /*4bb0*/  @!P1 BRA `(.L_x_4235) ;  /* 0x0000001000009947 */ /* 0x000fea0003800000 */
[----:B--2---:R0:W-:Y:S02]  /*4bc0*/  RED.E.ADD.F32.FTZ.RN.STRONG.GPU [R14.64+-0xc00], R191 ;  /* 0xfff400bf0e00798e */ /* 0x0041e4000c10e784 */
.L_x_4235:
[----:B------:R-:W-:Y:S05]  /*4bd0*/  BSYNC B0 ;  /* 0x0000000000007941 */ /* 0x000fea0003800000 */
.L_x_4234:
[----:B------:R-:W1:Y:S01]  /*4be0*/  LDS R13, [R13.X4+0xd50] ;  /* 0x000d50000d0d7984 */ /* 0x000e620000004800 */
[----:B------:R-:W-:Y:S01]  /*4bf0*/  BSSY B0, `(.L_x_4236) ;  /* 0x0000005000007945 */ /* 0x000fe20003800000 */
[----:B0-2---:R-:W-:-:S02]  /*4c00*/  IADD3 R191, R40, 0x1c0, RZ ;  /* 0x000001c028bf7810 */ /* 0x005fc40007ffe0ff */
[----:B------:R-:W-:Y:S01]  /*4c10*/  LEA.HI.SX32 R17, R17, R40, 0x1b ;  /* 0x0000002811117211 */ /* 0x000fe200078fdaff */
[----:B------:R-:W-:Y:S05]  /*4c20*/  @!P2 BRA `(.L_x_4237) ;  /* 0x000000100000a947 */ /* 0x000fea0003800000 */
[----:B-1----:R0:W-:Y:S02]  /*4c30*/  RED.E.ADD.F32.FTZ.RN.STRONG.GPU [R14.64+-0xb00], R13 ;  /* 0xfff5000d0e00798e */ /* 0x0021e4000c10e784 */
.L_x_4237:
[----:B------:R-:W-:Y:S05]  /*4c40*/  BSYNC B0 ;  /* 0x0000000000007941 */ /* 0x000fea0003800000 */
.L_x_4236:
[----:B------:R-:W2:Y:S01]  /*4c50*/  LDS R17, [R17.X4+0xe50] ;  /* 0x000e500011117984 */ /* 0x000ea20000004800 */
[----:B------:R-:W-:Y:S01]  /*4c60*/  BSSY B0, `(.L_x_4238) ;  /* 0x0000005000007945 */ /* 0x000fe20003800000 */
[----:B01----:R-:W-:Y:S02]  /*4c70*/  IADD3 R13, R40, 0x200, RZ ;  /* 0x00000200280d7810 */ /* 0x003fe40007ffe0ff */
[----:B------:R-:W-:Y:S01]  /*4c80*/  LEA.HI.SX32 R191, R191, R40, 0x1b ;  /* 0x00000028bfbf7211 */ /* 0x000fe200078fdaff */
[----:B------:R-:W-:Y:S05]  /*4c90*/  @!P3 BRA `(.L_x_4239) ;  /* 0x000000100000b947 */ /* 0x000fea0003800000 */
[----:B--2---:R0:W-:Y:S02]  /*4ca0*/  RED.E.ADD.F32.FTZ.RN.STRONG.GPU [R14.64+-0xa00], R17 ;  /* 0xfff600110e00798e */ /* 0x0041e4000c10e784 */
.L_x_4239:
[----:B------:R-:W-:Y:S05]  /*4cb0*/  BSYNC B0 ;  /* 0x0000000000007941 */ /* 0x000fea0003800000 */
.L_x_4238:
[----:B------:R-:W1:Y:S01]  /*4cc0*/  LDS R191, [R191.X4+0xf50] ;  /* 0x000f5000bfbf7984 */ /* 0x000e620000004800 */
[----:B------:R-:W-:Y:S01]  /*4cd0*/  BSSY B0, `(.L_x_4240) ;  /* 0x0000004000007945 */ /* 0x000fe20003800000 */
[----:B------:R-:W-:Y:S01]  /*4ce0*/  LEA.HI.SX32 R13, R13, R40, 0x1b ;  /* 0x000000280d0d7211 */ /* 0x000fe200078fdaff */
[----:B------:R-:W-:Y:S05]  /*4cf0*/  @!P4 BRA `(.L_x_4241) ;  /* 0x000000100000c947 */ /* 0x000fea0003800000 */
[----:B-1----:R1:W-:Y:S02]  /*4d00*/  RED.E.ADD.F32.FTZ.RN.STRONG.GPU [R14.64+-0x900], R191 ;  /* 0xfff700bf0e00798e */ /* 0x0023e4000c10e784 */
.L_x_4241:
[----:B------:R-:W-:Y:S05]  /*4d10*/  BSYNC B0 ;  /* 0x0000000000007941 */ /* 0x000fea0003800000 */
.L_x_4240:
[----:B------:R-:W3:Y:S01]  /*4d20*/  LDS R13, [R13.X4+0x1050] ;  /* 0x001050000d0d7984 */ /* 0x000ee20000004800 */
[----:B------:R-:W-:Y:S01]  /*4d30*/  BSSY B0, `(.L_x_4242) ;  /* 0x0000005000007945 */ /* 0x000fe20003800000 */
[----:B0-2---:R-:W-:-:S02]  /*4d40*/  IADD3 R17, R40, 0x240, RZ ;  /* 0x0000024028117810 */ /* 0x005fc40007ffe0ff */
[----:B-1----:R-:W-:Y:S01]  /*4d50*/  IADD3 R191, R40, 0x280, RZ ;  /* 0x0000028028bf7810 */ /* 0x002fe20007ffe0ff */
[----:B------:R-:W-:Y:S05]  /*4d60*/  @!P5 BRA `(.L_x_4243) ;  /* 0x000000100000d947 */ /* 0x000fea0003800000 */
[----:B---3--:R0:W-:Y:S02]  /*4d70*/  RED.E.ADD.F32.FTZ.RN.STRONG.GPU [R14.64+-0x800], R13 ;  /* 0xfff8000d0e00798e */ /* 0x0081e4000c10e784 */
.L_x_4243:
[----:B------:R-:W-:Y:S05]  /*4d80*/  BSYNC B0 ;  /* 0x0000000000007941 */ /* 0x000fea0003800000 */
.L_x_4242:
        /* <DEDUP_REMOVED lines=14> */
.L_x_4245:
[----:B------:R-:W-:Y:S05]  /*4e70*/  BSYNC B0 ;  /* 0x0000000000007941 */ /* 0x000fea0003800000 */
.L_x_4244:
[----:B------:R-:W1:Y:S01]  /*4e80*/  LDS R191, [R191.X4+0x1250] ;  /* 0x00125000bfbf7984 */ /* 0x000e620000004800 */
[----:B------:R-:W-:Y:S01]  /*4e90*/  BSSY B0, `(.L_x_4246) ;  /* 0x0000005000007945 */ /* 0x000fe20003800000 */
[----:B0-----:R-:W-:-:S02]  /*4ea0*/  IADD3 R17, R40, 0x300, RZ ;  /* 0x0000030028117810 */ /* 0x001fc40007ffe0ff */
[----:B------:R-:W-:Y:S01]  /*4eb0*/  LEA.HI.SX32 R13, R13, R40, 0x1b ;  /* 0x000000280d0d7211 */ /* 0x000fe200078fdaff */
[----:B------:R-:W-:Y:S05]  /*4ec0*/  @!P0 BRA `(.L_x_4247) ;  /* 0x0000001000008947 */ /* 0x000fea0003800000 */
[----:B-1----:R0:W-:Y:S02]  /*4ed0*/  RED.E.ADD.F32.FTZ.RN.STRONG.GPU [R14.64+-0x600], R191 ;  /* 0xfffa00bf0e00798e */ /* 0x0021e4000c10e784 */
.L_x_4247:
[----:B------:R-:W-:Y:S05]  /*4ee0*/  BSYNC B0 ;  /* 0x0000000000007941 */ /* 0x000fea0003800000 */
.L_x_4246:
[----:B------:R-:W2:Y:S01]  /*4ef0*/  LDS R13, [R13.X4+0x1350] ;  /* 0x001350000d0d7984 */ /* 0x000ea20000004800 */
[----:B------:R-:W-:Y:S01]  /*4f00*/  BSSY B0, `(.L_x_4248) ;  /* 0x0000005000007945 */ /* 0x000fe20003800000 */
[----:B01----:R-:W-:Y:S02]  /*4f10*/  IADD3 R191, R40, 0x340, RZ ;  /* 0x0000034028bf7810 */ /* 0x003fe40007ffe0ff */
[----:B------:R-:W-:Y:S01]  /*4f20*/  LEA.HI.SX32 R17, R17, R40, 0x1b ;  /* 0x0000002811117211 */ /* 0x000fe200078fdaff */
[----:B------:R-:W-:Y:S05]  /*4f30*/  @!P1 BRA `(.L_x_4249) ;  /* 0x0000001000009947 */ /* 0x000fea0003800000 */
[----:B--2---:R0:W-:Y:S02]  /*4f40*/  RED.E.ADD.F32.FTZ.RN.STRONG.GPU [R14.64+-0x500], R13 ;  /* 0xfffb000d0e00798e */ /* 0x0041e4000c10e784 */
.L_x_4249:
[----:B------:R-:W-:Y:S05]  /*4f50*/  BSYNC B0 ;  /* 0x0000000000007941 */ /* 0x000fea0003800000 */
.L_x_4248:
[----:B------:R-:W1:Y:S01]  /*4f60*/  LDS R17, [R17.X4+0x1450] ;  /* 0x0014500011117984 */ /* 0x000e620000004800 */
[----:B------:R-:W-:Y:S01]  /*4f70*/  BSSY B0, `(.L_x_4250) ;  /* 0x0000005000007945 */ /* 0x000fe20003800000 */
[----:B0-2---:R-:W-:Y:S02]  /*4f80*/  IADD3 R13, R40, 0x380, RZ ;  /* 0x00000380280d7810 */ /* 0x005fe40007ffe0ff */
[----:B------:R-:W-:Y:S01]  /*4f90*/  LEA.HI.SX32 R191, R191, R40, 0x1b ;  /* 0x00000028bfbf7211 */ /* 0x000fe200078fdaff */
[----:B------:R-:W-:Y:S05]  /*4fa0*/  @!P2 BRA `(.L_x_4251) ;  /* 0x000000100000a947 */ /* 0x000fea0003800000 */
[----:B-1----:R0:W-:Y:S02]  /*4fb0*/  RED.E.ADD.F32.FTZ.RN.STRONG.GPU [R14.64+-0x400], R17 ;  /* 0xfffc00110e00798e */ /* 0x0021e4000c10e784 */
.L_x_4251:
[----:B------:R-:W-:Y:S05]  /*4fc0*/  BSYNC B0 ;  /* 0x0000000000007941 */ /* 0x000fea0003800000 */
.L_x_4250:
[----:B------:R-:W2:Y:S01]  /*4fd0*/  LDS R191, [R191.X4+0x1550] ;  /* 0x00155000bfbf7984 */ /* 0x000ea20000004800 */
[----:B------:R-:W-:Y:S01]  /*4fe0*/  BSSY B0, `(.L_x_4252) ;  /* 0x0000005000007945 */ /* 0x000fe20003800000 */
[----:B01----:R-:W-:-:S02]  /*4ff0*/  IADD3 R17, R40, 0x3c0, RZ ;  /* 0x000003c028117810 */ /* 0x003fc40007ffe0ff */
[----:B------:R-:W-:Y:S01]  /*5000*/  LEA.HI.SX32 R13, R13, R40, 0x1b ;  /* 0x000000280d0d7211 */ /* 0x000fe200078fdaff */
[----:B------:R-:W-:Y:S05]  /*5010*/  @!P3 BRA `(.L_x_4253) ;  /* 0x000000100000b947 */ /* 0x000fea0003800000 */
[----:B--2---:R0:W-:Y:S02]  /*5020*/  RED.E.ADD.F32.FTZ.RN.STRONG.GPU [R14.64+-0x300], R191 ;  /* 0xfffd00bf0e00798e */ /* 0x0041e4000c10e784 */
.L_x_4253:
[----:B------:R-:W-:Y:S05]  /*5030*/  BSYNC B0 ;  /* 0x0000000000007941 */ /* 0x000fea0003800000 */
.L_x_4252:
[----:B------:R-:W1:Y:S01]  /*5040*/  LDS R13, [R13.X4+0x1650] ;  /* 0x001650000d0d7984 */ /* 0x000e620000004800 */
[----:B------:R-:W-:Y:S01]  /*5050*/  BSSY B0, `(.L_x_4254) ;  /* 0x0000004000007945 */ /* 0x000fe20003800000 */
[----:B------:R-:W-:Y:S01]  /*5060*/  LEA.HI.SX32 R17, R17, R40, 0x1b ;  /* 0x0000002811117211 */ /* 0x000fe200078fdaff */
[----:B------:R-:W-:Y:S05]  /*5070*/  @!P4 BRA `(.L_x_4255) ;  /* 0x000000100000c947 */ /* 0x000fea0003800000 */
[----:B-1----:R1:W-:Y:S02]  /*5080*/  RED.E.ADD.F32.FTZ.RN.STRONG.GPU [R14.64+-0x200], R13 ;  /* 0xfffe000d0e00798e */ /* 0x0023e4000c10e784 */
.L_x_4255:
[----:B------:R-:W-:Y:S05]  /*5090*/  BSYNC B0 ;  /* 0x0000000000007941 */ /* 0x000fea0003800000 */
.L_x_4254:
[----:B------:R-:W3:Y:S01]  /*50a0*/  LDS R17, [R17.X4+0x1750] ;  /* 0x0017500011117984 */ /* 0x000ee20000004800 */
[----:B------:R-:W-:Y:S01]  /*50b0*/  BSSY B0, `(.L_x_4256) ;  /* 0x0000003000007945 */ /* 0x000fe20003800000 */
[----:B------:R-:W-:Y:S05]  /*50c0*/  @!P5 BRA `(.L_x_4257) ;  /* 0x000000100000d947 */ /* 0x000fea0003800000 */
[----:B---3--:R3:W-:Y:S02]  /*50d0*/  RED.E.ADD.F32.FTZ.RN.STRONG.GPU [R14.64+-0x100], R17 ;  /* 0xffff00110e00798e */ /* 0x0087e4000c10e784 */
.L_x_4257:
[----:B------:R-:W-:Y:S05]  /*50e0*/  BSYNC B0 ;  /* 0x0000000000007941 */ /* 0x000fea0003800000 */
.L_x_4256:
[----:B01-3--:R-:W0:Y:S01]  /*50f0*/  SHFL.DOWN PT, R15, R26, 0x1, 0x1f ;  /* 0x08201f001a0f7f89 */ /* 0x00be2200000e0000 */
[C---:B------:R-:W-:Y:S01]  /*5100*/  ISETP.GT.AND P0, PT, R41.reuse, 0x1e, PT ;  /* 0x0000001e2900780c */ /* 0x040fe20003f04270 */
[-C--:B------:R-:W-:Y:S01]  /*5110*/  FMUL.FTZ R14, R54, R166.reuse ;  /* 0x000000a6360e7220 */ /* 0x080fe20000410000 */
[----:B------:R-:W-:Y:S01]  /*5120*/  ISETP.NE.AND P1, PT, R41, RZ, PT ;  /* 0x000000ff2900720c */ /* 0x000fe20003f25270 */
[----:B------:R-:W1:Y:S01]  /*5130*/  SHFL.DOWN PT, R13, R12, 0x1, 0x1f ;  /* 0x08201f000c0d7f89 */ /* 0x000e6200000e0000 */
[----:B------:R-:W-:Y:S01]  /*5140*/  FMUL.FTZ R19, R19, R166 ;  /* 0x000000a613137220 */ /* 0x000fe20000410000 */
[----:B------:R-:W-:Y:S01]  /*5150*/  ISETP.NE.AND P2, PT, R40, RZ, PT ;  /* 0x000000ff2800720c */ /* 0x000fe20003f45270 */
[----:B------:R-:W-:Y:S01]  /*5160*/  FMUL.FTZ R14, R27, R14 ;  /* 0x0000000e1b0e7220 */ /* 0x000fe20000410000 */
[----:B------:R-:W-:Y:S01]  /*5170*/  BSSY B0, `(.L_x_4258) ;  /* 0x0000083000007945 */ /* 0x000fe20003800000 */
[----:B------:R-:W-:-:S02]  /*5180*/  FFMA.FTZ R58, R101, R19, R58 ;  /* 0x00000013653a7223 */ /* 0x000fc4000001003a */
[----:B------:R-:W-:Y:S02]  /*5190*/  FFMA.FTZ R19, R136, R19, R14 ;  /* 0x0000001388137223 */ /* 0x000fe4000001000e */
[C---:B------:R-:W-:Y:S02]  /*51a0*/  FMUL.FTZ R14, R54.reuse, R141 ;  /* 0x0000008d360e7220 */ /* 0x040fe40000410000 */
[----:B------:R-:W-:Y:S02]  /*51b0*/  FADD.FTZ R90, R19, R90 ;  /* 0x0000005a135a7221 */ /* 0x000fe40000010000 */
        /* <DEDUP_REMOVED lines=13> */
[----:B------:R-:W-:Y:S02]  /*5290*/  FMUL.FTZ R181, R181, R14 ;  /* 0x0000000eb5b57220 */ /* 0x000fe40000410000 */
[----:B------:R-:W-:Y:S02]  /*52a0*/  FMUL.FTZ R120, R120, R153 ;  /* 0x0000009978787220 */ /* 0x000fe40000410000 */
[C---:B------:R-:W-:Y:S02]  /*52b0*/  FMUL.FTZ R159, R54.reuse, R159 ;  /* 0x0000009f369f7220 */ /* 0x040fe40000410000 */
[C---:B------:R-:W-:Y:S02]  /*52c0*/  FMUL.FTZ R151, R54.reuse, R151 ;  /* 0x0000009736977220 */ /* 0x040fe40000410000 */
[----:B------:R-:W-:-:S02]  /*52d0*/  FMUL.FTZ R153, R54, R153 ;  /* 0x0000009936997220 */ /* 0x000fc40000410000 */
[----:B------:R-:W-:Y:S02]  /*52e0*/  FMUL.FTZ R14, R54, R135 ;  /* 0x00000087360e7220 */ /* 0x000fe40000410000 */
[----:B------:R-:W-:Y:S02]  /*52f0*/  FMUL.FTZ R116, R116, R141 ;  /* 0x0000008d74747220 */ /* 0x000fe40000410000 */
[----:B------:R-:W-:Y:S02]  /*5300*/  FMUL.FTZ R112, R112, R143 ;  /* 0x0000008f70707220 */ /* 0x000fe40000410000 */
[----:B0-----:R-:W-:Y:S02]  /*5310*/  @!P0 FADD.FTZ R26, R26, R15 ;  /* 0x0000000f1a1a8221 */ /* 0x001fe40000010000 */
[-C--:B------:R-:W-:Y:S02]  /*5320*/  FMUL.FTZ R18, R18, R171.reuse ;  /* 0x000000ab12127220 */ /* 0x080fe40000410000 */
[----:B-1----:R-:W-:Y:S01]  /*5330*/  @!P0 FADD.FTZ R12, R12, R13 ;  /* 0x0000000d0c0c8221 */ /* 0x002fe20000010000 */
[----:B------:R-:W0:Y:S01]  /*5340*/  SHFL.DOWN PT, R17, R26, 0x4, 0x1f ;  /* 0x08801f001a117f89 */ /* 0x000e2200000e0000 */
[----:B------:R-:W-:Y:S01]  /*5350*/  ISETP.GT.AND P0, PT, R41, 0x1b, PT ;  /* 0x0000001b2900780c */ /* 0x000fe20003f04270 */
[----:B------:R-:W-:-:S02]  /*5360*/  FMUL.FTZ R13, R54, R171 ;  /* 0x000000ab360d7220 */ /* 0x000fc40000410000 */
[----:B------:R-:W1:Y:S01]  /*5370*/  SHFL.DOWN PT, R15, R12, 0x4, 0x1f ;  /* 0x08801f000c0f7f89 */ /* 0x000e6200000e0000 */
[----:B------:R-:W-:Y:S02]  /*5380*/  FMUL.FTZ R159, R142, R159 ;  /* 0x0000009f8e9f7220 */ /* 0x000fe40000410000 */
[----:B------:R-:W-:Y:S02]  /*5390*/  FMUL.FTZ R132, R132, R13 ;  /* 0x0000000d84847220 */ /* 0x000fe40000410000 */
[-C--:B------:R-:W-:Y:S02]  /*53a0*/  FMUL.FTZ R13, R54, R167.reuse ;  /* 0x000000a7360d7220 */ /* 0x080fe40000410000 */
[----:B------:R-:W-:Y:S02]  /*53b0*/  FMUL.FTZ R167, R134, R167 ;  /* 0x000000a786a77220 */ /* 0x000fe40000410000 */
[----:B------:R-:W-:Y:S02]  /*53c0*/  FMUL.FTZ R13, R146, R13 ;  /* 0x0000000d920d7220 */ /* 0x000fe40000410000 */
[----:B------:R-:W-:-:S02]  /*53d0*/  FFMA.FTZ R60, R103, R167, R60 ;  /* 0x000000a7673c7223 */ /* 0x000fc4000001003c */
[----:B------:R-:W-:Y:S02]  /*53e0*/  FFMA.FTZ R167, R156, R167, R13 ;  /* 0x000000a79ca77223 */ /* 0x000fe4000001000d */
[-C--:B------:R-:W-:Y:S02]  /*53f0*/  FMUL.FTZ R13, R130, R187.reuse ;  /* 0x000000bb820d7220 */ /* 0x080fe40000410000 */
[----:B------:R-:W-:Y:S02]  /*5400*/  FMUL.FTZ R187, R54, R187 ;  /* 0x000000bb36bb7220 */ /* 0x000fe40000410000 */
[----:B------:R-:W-:Y:S02]  /*5410*/  FFMA.FTZ R62, R105, R13, R62 ;  /* 0x0000000d693e7223 */ /* 0x000fe4000001003e */
[----:B0-----:R-:W-:Y:S02]  /*5420*/  @!P0 FADD.FTZ R26, R26, R17 ;  /* 0x000000111a1a8221 */ /* 0x001fe40000010000 */
[----:B------:R-:W-:-:S02]  /*5430*/  FMUL.FTZ R187, R144, R187 ;  /* 0x000000bb90bb7220 */ /* 0x000fc40000410000 */
[----:B-1----:R-:W-:Y:S01]  /*5440*/  @!P0 FADD.FTZ R12, R12, R15 ;  /* 0x0000000f0c0c8221 */ /* 0x002fe20000010000 */
[----:B------:R-:W0:Y:S01]  /*5450*/  SHFL.DOWN PT, R17, R26, 0x8, 0x1f ;  /* 0x09001f001a117f89 */ /* 0x000e2200000e0000 */
[----:B------:R-:W-:Y:S01]  /*5460*/  ISETP.GT.AND P0, PT, R41, 0x17, PT ;  /* 0x000000172900780c */ /* 0x000fe20003f04270 */
[----:B------:R-:W-:Y:S02]  /*5470*/  FFMA.FTZ R187, R150, R13, R187 ;  /* 0x0000000d96bb7223 */ /* 0x000fe400000100bb */
[----:B------:R-:W1:Y:S01]  /*5480*/  SHFL.DOWN PT, R15, R12, 0x8, 0x1f ;  /* 0x09001f000c0f7f89 */ /* 0x000e6200000e0000 */
[-C--:B------:R-:W-:Y:S02]  /*5490*/  FMUL.FTZ R13, R126, R189.reuse ;  /* 0x000000bd7e0d7220 */ /* 0x080fe40000410000 */
[----:B------:R-:W-:Y:S02]  /*54a0*/  FMUL.FTZ R189, R54, R189 ;  /* 0x000000bd36bd7220 */ /* 0x000fe40000410000 */
[----:B------:R-:W-:-:S02]  /*54b0*/  FFMA.FTZ R64, R107, R13, R64 ;  /* 0x0000000d6b407223 */ /* 0x000fc40000010040 */
[----:B------:R-:W-:Y:S02]  /*54c0*/  FMUL.FTZ R189, R154, R189 ;  /* 0x000000bd9abd7220 */ /* 0x000fe40000410000 */
[----:B------:R-:W-:Y:S02]  /*54d0*/  FMUL.FTZ R151, R152, R151 ;  /* 0x0000009798977220 */ /* 0x000fe40000410000 */
[----:B------:R-:W-:Y:S02]  /*54e0*/  FFMA.FTZ R189, R158, R13, R189 ;  /* 0x0000000d9ebd7223 */ /* 0x000fe400000100bd */
[-C--:B------:R-:W-:Y:S02]  /*54f0*/  FMUL.FTZ R13, R122, R149.reuse ;  /* 0x000000957a0d7220 */ /* 0x080fe40000410000 */
[----:B------:R-:W-:Y:S02]  /*5500*/  FMUL.FTZ R149, R54, R149 ;  /* 0x0000009536957220 */ /* 0x000fe40000410000 */
[----:B------:R-:W-:-:S02]  /*5510*/  FFMA.FTZ R66, R109, R13, R66 ;  /* 0x0000000d6d427223 */ /* 0x000fc40000010042 */
[----:B------:R-:W-:Y:S02]  /*5520*/  FMUL.FTZ R149, R160, R149 ;  /* 0x00000095a0957220 */ /* 0x000fe40000410000 */
[----:B0-----:R-:W-:Y:S02]  /*5530*/  @!P0 FADD.FTZ R26, R26, R17 ;  /* 0x000000111a1a8221 */ /* 0x001fe40000010000 */
[----:B------:R-:W-:Y:S02]  /*5540*/  FFMA.FTZ R149, R162, R13, R149 ;  /* 0x0000000da2957223 */ /* 0x000fe40000010095 */
[----:B-1----:R-:W-:Y:S01]  /*5550*/  @!P0 FADD.FTZ R12, R12, R15 ;  /* 0x0000000f0c0c8221 */ /* 0x002fe20000010000 */
[----:B------:R-:W0:Y:S01]  /*5560*/  SHFL.DOWN PT, R19, R26, 0x10, 0x1f ;  /* 0x0a001f001a137f89 */ /* 0x000e2200000e0000 */
[----:B------:R-:W-:Y:S01]  /*5570*/  ISETP.GT.AND P0, PT, R41, 0xf, PT ;  /* 0x0000000f2900780c */ /* 0x000fe20003f04270 */
[----:B------:R-:W-:Y:S02]  /*5580*/  FMUL.FTZ R15, R114, R139 ;  /* 0x0000008b720f7220 */ /* 0x000fe40000410000 */
[----:B------:R-:W1:Y:S01]  /*5590*/  SHFL.DOWN PT, R17, R12, 0x10, 0x1f ;  /* 0x0a001f000c117f89 */ /* 0x000e6200000e0000 */
[----:B------:R-:W-:-:S02]  /*55a0*/  FMUL.FTZ R13, R118, R145 ;  /* 0x00000091760d7220 */ /* 0x000fc40000410000 */
[-C--:B------:R-:W-:Y:S02]  /*55b0*/  FFMA.FTZ R70, R113, R15.reuse, R70 ;  /* 0x0000000f71467223 */ /* 0x080fe40000010046 */
[----:B------:R-:W-:Y:S02]  /*55c0*/  FFMA.FTZ R181, R188, R15, R181 ;  /* 0x0000000fbcb57223 */ /* 0x000fe400000100b5 */
[-C--:B------:R-:W-:Y:S02]  /*55d0*/  FMUL.FTZ R15, R110, R137.reuse ;  /* 0x000000896e0f7220 */ /* 0x080fe40000410000 */
[C---:B------:R-:W-:Y:S02]  /*55e0*/  FMUL.FTZ R137, R54.reuse, R137 ;  /* 0x0000008936897220 */ /* 0x040fe40000410000 */
[----:B------:R-:W-:Y:S02]  /*55f0*/  FMUL.FTZ R54, R54, R133 ;  /* 0x0000008536367220 */ /* 0x000fe40000410000 */
[----:B------:R-:W-:-:S02]  /*5600*/  FFMA.FTZ R68, R111, R13, R68 ;  /* 0x0000000d6f447223 */ /* 0x000fc40000010044 */
[----:B------:R-:W-:Y:S02]  /*5610*/  FFMA.FTZ R165, R168, R13, R165 ;  /* 0x0000000da8a57223 */ /* 0x000fe400000100a5 */
[----:B------:R-:W-:Y:S02]  /*5620*/  FMUL.FTZ R153, R170, R153 ;  /* 0x00000099aa997220 */ /* 0x000fe40000410000 */
[----:B------:R-:W-:Y:S02]  /*5630*/  FMUL.FTZ R108, R108, R135 ;  /* 0x000000876c6c7220 */ /* 0x000fe40000410000 */
[----:B0-----:R-:W-:Y:S02]  /*5640*/  @!P0 FADD.FTZ R26, R26, R19 ;  /* 0x000000131a1a8221 */ /* 0x001fe40000010000 */
[----:B------:R-:W-:Y:S02]  /*5650*/  FMUL.FTZ R14, R161, R14 ;  /* 0x0000000ea10e7220 */ /* 0x000fe40000410000 */
[----:B-1----:R-:W-:Y:S01]  /*5660*/  @!P0 FADD.FTZ R12, R12, R17 ;  /* 0x000000110c0c8221 */ /* 0x002fe20000010000 */
[----:B------:R-:W-:Y:S01]  /*5670*/  MOV R13, R26 ;  /* 0x0000001a000d7202 */ /* 0x000fe20000000f00 */
[----:B------:R-:W-:-:S02]  /*5680*/  FMUL.FTZ R106, R106, R133 ;  /* 0x000000856a6a7220 */ /* 0x000fc40000410000 */
[----:B------:R-:W-:Y:S02]  /*5690*/  FMUL.FTZ R137, R164, R137 ;  /* 0x00000089a4897220 */ /* 0x000fe40000410000 */
[----:B------:R-:W-:Y:S01]  /*56a0*/  FMUL.FTZ R54, R179, R54 ;  /* 0x00000036b3367220 */ /* 0x000fe20000410000 */
[----:B------:R0:W-:Y:S01]  /*56b0*/  @!P1 STS.64 [R29.X8+0x18d8], R12 ;  /* 0x0018d80c1d009388 */ /* 0x0001e20000008a00 */
        /* <DEDUP_REMOVED lines=46> */
.L_x_4259:
[----:B0-----:R-:W-:Y:S05]  /*59a0*/  BSYNC B0 ;  /* 0x0000000000007941 */ /* 0x001fea0003800000 */
.L_x_4258:
[----:B------:R-:W-:Y:S02]  /*59b0*/  IADD3 R83, R83, 0x1, RZ ;  /* 0x0000000153537810 */ /* 0x000fe40007ffe0ff */
[----:B------:R-:W-:Y:S02]  /*59c0*/  IADD3 R81, P1, R81, 0x1, RZ ;  /* 0x0000000151517810 */ /* 0x000fe40007f3e0ff */
[----:B------:R-:W-:Y:S02]  /*59d0*/  ISETP.GE.AND P0, PT, R83, c[0x0][0x16c], PT ;  /* 0x00005b0053007a0c */ /* 0x000fe40003f06270 */
[----:B------:R-:W-:-:S11]  /*59e0*/  IADD3.X R56, RZ, R56, RZ, P1, !PT ;  /* 0x00000038ff387210 */ /* 0x000fd60000ffe4ff */
[----:B--2---:R-:W-:Y:S01]  /*59f0*/  @P0 CALL.REL.NOINC `(.L_x_4212) ;  /* 0x0000001000000944 */ /* 0x004fe20003c00000 */
[----:B------:R-:W-:Y:S05]  /*5a00*/  BRA `(.L_x_4260) ;  /* 0xffffcb3000007947 */ /* 0x000fea000383ffff */
.L_x_4212:
[----:B------:R-:W-:Y:S01]  /*5a10*/  BAR.SYNC.DEFER_BLOCKING 0x0 ;  /* 0x0000000000007b1d */ /* 0x000fe20000010000 */
[----:B------:R-:W-:Y:S01]  /*5a20*/  F2FP.BF16.PACK_AB R75, R66, R93 ;  /* 0x0000005d424b723e */ /* 0x000fe200000010ff */
        /* <DEDUP_REMOVED lines=8> */
[----:B------:R-:W-:Y:S01]  /*5ab0*/  IMAD R19, R47, c[0x0][0x300], RZ ;  /* 0x0000c0002f137a24 */ /* 0x000fe200078e02ff */
[----:B------:R-:W-:-:S02]  /*5ac0*/  F2FP.BF16.PACK_AB R66, R60, R87 ;  /* 0x000000573c42723e */ /* 0x000fc400000010ff */
[----:B------:R-:W-:Y:S01]  /*5ad0*/  F2FP.BF16.PACK_AB R65, R62, R89 ;  /* 0x000000593e41723e */ /* 0x000fe200000010ff */
[----:B------:R-:W-:Y:S01]  /*5ae0*/  IMAD R19, R48, c[0x0][0x304], R19 ;  /* 0x0000c10030137a24 */ /* 0x000fe200078e0213 */
        /* <DEDUP_REMOVED lines=16> */
[----:B------:R-:W-:Y:S01]  /*5bf0*/  FADD.FTZ R12, R13, R104 ;  /* 0x000000680d0c7221 */ /* 0x000fe20000010000 */
[----:B------:R-:W-:Y:S01]  /*5c00*/  F2FP.BF16.PACK_AB R104, R104, R131 ;  /* 0x000000836868723e */ /* 0x000fe200000010ff */
[----:B------:R-:W-:Y:S01]  /*5c10*/  IMAD.WIDE.U32 R2, R45, c[0x0][0x2d8], R2 ;  /* 0x0000b6002d027a25 */ /* 0x000fe200078e0002 */
[----:B------:R-:W-:Y:S02]  /*5c20*/  F2FP.BF16.PACK_AB R57, R94, R121 ;  /* 0x000000795e39723e */ /* 0x000fe400000010ff */
[----:B------:R-:W-:Y:S01]  /*5c30*/  F2FP.BF16.PACK_AB R56, R96, R123 ;  /* 0x0000007b6038723e */ /* 0x000fe200000010ff */
[----:B------:R-:W-:Y:S01]  /*5c40*/  FADD.FTZ R13, R12, R129 ;  /* 0x000000810c0d7221 */ /* 0x000fe20000010000 */
[----:B------:R-:W-:-:S02]  /*5c50*/  IADD3 R3, R3, R17, RZ ;  /* 0x0000001103037210 */ /* 0x000fc40007ffe0ff */
[C---:B------:R-:W-:Y:S01]  /*5c60*/  LEA R12, P0, R2.reuse, c[0x0][0x330], 0x1 ;  /* 0x0000cc00020c7a11 */ /* 0x040fe200078008ff */
[----:B------:R-:W-:Y:S01]  /*5c70*/  FADD.FTZ R16, R13, R102 ;  /* 0x000000660d107221 */ /* 0x000fe20000010000 */
[----:B------:R-:W-:Y:S02]  /*5c80*/  IADD3 R33, P1, R33, -0x800, RZ ;  /* 0xfffff80021217810 */ /* 0x000fe40007f3e0ff */
[----:B------:R-:W-:Y:S01]  /*5c90*/  LEA.HI.X R13, R2, c[0x0][0x334], R3, 0x1, P0 ;  /* 0x0000cd00020d7a11 */ /* 0x000fe200000f0c03 */
[----:B------:R-:W-:Y:S01]  /*5ca0*/  FADD.FTZ R17, R16, R127 ;  /* 0x0000007f10117221 */ /* 0x000fe20000010000 */
[----:B------:R-:W-:Y:S02]  /*5cb0*/  IADD3 R38, P2, R38, -0x800, RZ ;  /* 0xfffff80026267810 */ /* 0x000fe40007f5e0ff */
[----:B------:R-:W-:Y:S01]  /*5cc0*/  IADD3 R36, P3, R36, -0x800, RZ ;  /* 0xfffff80024247810 */ /* 0x000fe20007f7e0ff */
[----:B------:R-:W-:Y:S01]  /*5cd0*/  IMAD.WIDE R2, R28, 0x10, R12 ;  /* 0x000000101c027825 */ /* 0x000fe200078e020c */
[----:B------:R-:W-:-:S02]  /*5ce0*/  IADD3 R34, P4, R34, -0x800, RZ ;  /* 0xfffff80022227810 */ /* 0x000fc40007f9e0ff */
[----:B------:R-:W-:Y:S01]  /*5cf0*/  IADD3 R30, R30, -0x400, RZ ;  /* 0xfffffc001e1e7810 */ /* 0x000fe20007ffe0ff */
[----:B------:R-:W-:Y:S01]  /*5d00*/  IMAD.WIDE.U32 R12, R48, c[0x0][0x300], R14 ;  /* 0x0000c000300c7a25 */ /* 0x000fe200078e000e */
[----:B------:R-:W-:Y:S02]  /*5d10*/  IADD3.X R32, R32, -0x1, RZ, P1, !PT ;  /* 0xffffffff20207810 */ /* 0x000fe40000ffe4ff */
[----:B------:R-:W-:Y:S01]  /*5d20*/  IADD3.X R39, R39, -0x1, RZ, P2, !PT ;  /* 0xffffffff27277810 */ /* 0x000fe200017fe4ff */
[----:B------:R-:W-:Y:S01]  /*5d30*/  FADD.FTZ R100, R17, R100 ;  /* 0x0000006411647221 */ /* 0x000fe20000010000 */
[----:B------:R-:W-:Y:S02]  /*5d40*/  IADD3 R13, R13, R19, RZ ;  /* 0x000000130d0d7210 */ /* 0x000fe40007ffe0ff */
[----:B------:R-:W-:Y:S01]  /*5d50*/  IADD3.X R37, R37, -0x1, RZ, P3, !PT ;  /* 0xffffffff25257810 */ /* 0x000fe20001ffe4ff */
[----:B------:R-:W-:Y:S01]  /*5d60*/  FADD.FTZ R125, R100, R125 ;  /* 0x0000007d647d7221 */ /* 0x000fe20000010000 */
[----:B------:R-:W-:Y:S01]  /*5d70*/  IADD3.X R35, R35, -0x1, RZ, P4, !PT ;  /* 0xffffffff23237810 */ /* 0x000fe200027fe4ff */
[----:B0-----:R-:W-:Y:S02]  /*5d80*/  STG.E.128 [R2.64+-0x800], R4 ;  /* 0xfff8000402007986 */ /* 0x001fe4000c101d04 */
[----:B------:R-:W-:-:S02]  /*5d90*/  FADD.FTZ R98, R125, R98 ;  /* 0x000000627d627221 */ /* 0x000fc40000010000 */
[----:B-1----:R0:W-:Y:S02]  /*5da0*/  STG.E.128 [R2.64+-0x600], R8 ;  /* 0xfffa000802007986 */ /* 0x0021e4000c101d04 */
[----:B------:R-:W-:Y:S02]  /*5db0*/  FADD.FTZ R123, R98, R123 ;  /* 0x0000007b627b7221 */ /* 0x000fe40000010000 */
[----:B------:R-:W-:Y:S02]  /*5dc0*/  BAR.SYNC.DEFER_BLOCKING 0x0 ;  /* 0x0000000000007b1d */ /* 0x000fe40000010000 */
        /* <DEDUP_REMOVED lines=14> */
[C---:B------:R-:W-:Y:S01]  /*5eb0*/  LEA R4, P0, R2.reuse, c[0x0][0x340], 0x1 ;  /* 0x0000d00002047a11 */ /* 0x040fe200078008ff */
[----:B------:R-:W-:Y:S02]  /*5ec0*/  FADD.FTZ R42, R117, R90 ;  /* 0x0000005a752a7221 */ /* 0x000fe40000010000 */
[----:B------:R-:W1:Y:S01]  /*5ed0*/  LDS.128 R64, [R0.X16+0x200] ;  /* 0x0002000000407984 */ /* 0x000e62000000cc00 */
[----:B------:R-:W-:Y:S02]  /*5ee0*/  LEA.HI.X R5, R2, c[0x0][0x344], R3, 0x1, P0 ;  /* 0x0000d10002057a11 */ /* 0x000fe400000f0c03 */
[C---:B------:R-:W-:Y:S02]  /*5ef0*/  ISETP.GT.AND P0, PT, R31.reuse, 0x1, PT ;  /* 0x000000011f00780c */ /* 0x040fe40003f04270 */
[----:B------:R-:W-:Y:S01]  /*5f00*/  IADD3 R31, R31, -0x1, RZ ;  /* 0xffffffff1f1f7810 */ /* 0x000fe20007ffe0ff */
[----:B------:R-:W-:-:S05]  /*5f10*/  IMAD.WIDE R2, R28, 0x10, R4 ;  /* 0x000000101c027825 */ /* 0x000fca00078e0204 */
[----:B0-----:R0:W-:Y:S04]  /*5f20*/  STG.E.128 [R2.64+-0x800], R60 ;  /* 0xfff8003c02007986 */ /* 0x0011e8000c101d04 */
[----:B-1----:R0:W-:Y:S02]  /*5f30*/  STG.E.128 [R2.64+-0x600], R64 ;  /* 0xfffa004002007986 */ /* 0x0021e4000c101d04 */
[----:B0-----:R-:W-:Y:S01]  /*5f40*/  @!P0 CALL.REL.NOINC `(.L_x_4210) ;  /* 0x0000001000008944 */ /* 0x001fe20003c00000 */
[----:B------:R-:W-:Y:S05]  /*5f50*/  BRA `(.L_x_4261) ;  /* 0xffffa83000007947 */ /* 0x000fea000383ffff */
.L_x_4210:
        /* <DEDUP_REMOVED lines=29> */
.L_x_4263:
[----:B------:R-:W-:Y:S05]  /*6130*/  BSYNC B0 ;  /* 0x0000000000007941 */ /* 0x000fea0003800000 */
.L_x_4262:
        /* <DEDUP_REMOVED lines=28> */
.L_x_4265:
[----:B------:R-:W1:Y:S02]  /*6300*/  S2R R13, SR_TID.X ;  /* 0x00000000000d7919 */ /* 0x000e640000002100 */
.L_x_4266:
[----:B------:R-:W-:Y:S05]  /*6310*/  BSYNC B0 ;  /* 0x0000000000007941 */ /* 0x000fea0003800000 */
.L_x_4264:
        /* <DEDUP_REMOVED lines=10> */
.L_x_4267:
        /* <DEDUP_REMOVED lines=26> */
.L_x_4217:
[----:B------:R-:W-:Y:S01]  /*6560*/  HFMA2.MMA R186, -RZ, RZ, 0, 5.9604644775390625e-08 ;  /* 0x00000001ffba7435 */ /* 0x000fe200000001ff */
[----:B------:R-:W-:Y:S02]  /*6570*/  MOV R185, R14 ;  /* 0x0000000e00b97202 */ /* 0x000fe40000000f00 */
[----:B------:R-:W-:-:S02]  /*6580*/  MOV R187, RZ ;  /* 0x000000ff00bb7202 */ /* 0x000fc40000000f00 */
[----:B------:R-:W-:Y:S02]  /*6590*/  MOV R188, 0xffffffff ;  /* 0xffffffff00bc7802 */ /* 0x000fe40000000f00 */
[----:B------:R-:W-:Y:S02]  /*65a0*/  MOV R12, 0x65c0 ;  /* 0x000065c0000c7802 */ /* 0x000fe40000000f00 */
[----:B-1----:R-:W-:Y:S05]  /*65b0*/  CALL.REL.NOINC `($__internal_173_$__cuda_sm70_shflsync_up) ;  /* 0x00000ed000007944 */ /* 0x002fea0003c00000 */
[----:B-1----:R-:W-:Y:S01]  /*65c0*/  MOV R179, R186 ;  /* 0x000000ba00b37202 */ /* 0x002fe20000000f00 */
[----:B0-----:R-:W-:Y:S05]  /*65d0*/  BRA `(.L_x_4268) ;  /* 0xffffcd5000007947 */ /* 0x001fea000383ffff */
.L_x_4218:
[----:B------:R-:W-:Y:S01]  /*65e0*/  HFMA2.MMA R186, -RZ, RZ, 0, 5.9604644775390625e-08 ;  /* 0x00000001ffba7435 */ /* 0x000fe200000001ff */
[----:B------:R-:W-:Y:S02]  /*65f0*/  MOV R185, R15 ;  /* 0x0000000f00b97202 */ /* 0x000fe40000000f00 */
[----:B------:R-:W-:Y:S02]  /*6600*/  MOV R187, RZ ;  /* 0x000000ff00bb7202 */ /* 0x000fe40000000f00 */
[----:B------:R-:W-:Y:S02]  /*6610*/  MOV R188, 0xffffffff ;  /* 0xffffffff00bc7802 */ /* 0x000fe40000000f00 */
[----:B------:R-:W-:-:S02]  /*6620*/  MOV R12, 0x6640 ;  /* 0x00006640000c7802 */ /* 0x000fc40000000f00 */
[----:B012---:R-:W-:Y:S05]  /*6630*/  CALL.REL.NOINC `($__internal_173_$__cuda_sm70_shflsync_up) ;  /* 0x00000e5000007944 */ /* 0x007fea0003c00000 */
        /* <DEDUP_REMOVED lines=10> */
[----:B------:R-:W-:Y:S05]  /*66e0*/  CALL.REL.NOINC `($__internal_173_$__cuda_sm70_shflsync_up) ;  /* 0x00000da000007944 */ /* 0x000fea0003c00000 */
[----:B-1----:R-:W-:Y:S01]  /*66f0*/  MOV R14, R186 ;  /* 0x000000ba000e7202 */ /* 0x002fe20000000f00 */
[----:B------:R-:W-:Y:S01]  /*6700*/  HFMA2.MMA R186, -RZ, RZ, 0, 1.1920928955078125e-07 ;  /* 0x00000002ffba7435 */ /* 0x000fe200000001ff */
[----:B0-----:R-:W-:-:S02]  /*6710*/  MOV R185, R15 ;  /* 0x0000000f00b97202 */ /* 0x001fc40000000f00 */
[----:B------:R-:W-:Y:S02]  /*6720*/  MOV R187, RZ ;  /* 0x000000ff00bb7202 */ /* 0x000fe40000000f00 */
[----:B------:R-:W-:Y:S02]  /*6730*/  MOV R188, 0xffffffff ;  /* 0xffffffff00bc7802 */ /* 0x000fe40000000f00 */
[----:B------:R-:W-:Y:S02]  /*6740*/  MOV R12, 0x6760 ;  /* 0x00006760000c7802 */ /* 0x000fe40000000f00 */
[----:B------:R-:W-:Y:S05]  /*6750*/  CALL.REL.NOINC `($__internal_173_$__cuda_sm70_shflsync_up) ;  /* 0x00000d3000007944 */ /* 0x000fea0003c00000 */
        /* <DEDUP_REMOVED lines=8> */
[----:B------:R-:W-:Y:S05]  /*67e0*/  CALL.REL.NOINC `($__internal_173_$__cuda_sm70_shflsync_up) ;  /* 0x00000ca000007944 */ /* 0x000fea0003c00000 */
[----:B-1----:R-:W-:Y:S01]  /*67f0*/  MOV R14, R186 ;  /* 0x000000ba000e7202 */ /* 0x002fe20000000f00 */
[----:B------:R-:W-:Y:S01]  /*6800*/  HFMA2.MMA R186, -RZ, RZ, 0, 2.384185791015625e-07 ;  /* 0x00000004ffba7435 */ /* 0x000fe200000001ff */
[----:B0-----:R-:W-:Y:S02]  /*6810*/  MOV R185, R15 ;  /* 0x0000000f00b97202 */ /* 0x001fe40000000f00 */
[----:B------:R-:W-:Y:S02]  /*6820*/  MOV R187, RZ ;  /* 0x000000ff00bb7202 */ /* 0x000fe40000000f00 */
[----:B------:R-:W-:Y:S02]  /*6830*/  MOV R188, 0xffffffff ;  /* 0xffffffff00bc7802 */ /* 0x000fe40000000f00 */
[----:B------:R-:W-:Y:S02]  /*6840*/  MOV R12, 0x6860 ;  /* 0x00006860000c7802 */ /* 0x000fe40000000f00 */
[----:B------:R-:W-:Y:S05]  /*6850*/  CALL.REL.NOINC `($__internal_173_$__cuda_sm70_shflsync_up) ;  /* 0x00000c3000007944 */ /* 0x000fea0003c00000 */
[----:B------:R-:W-:Y:S01]  /*6860*/  ISETP.GE.AND P0, PT, R41, 0x4, PT ;  /* 0x000000042900780c */ /* 0x000fe20003f06270 */
[----:B0-----:R-:W-:Y:S01]  /*6870*/  HFMA2.MMA R187, -RZ, RZ, 0, 0 ;  /* 0x00000000ffbb7435 */ /* 0x001fe200000001ff */
[----:B------:R-:W-:-:S02]  /*6880*/  MOV R188, 0xffffffff ;  /* 0xffffffff00bc7802 */ /* 0x000fc40000000f00 */
[----:B------:R-:W-:-:S09]  /*6890*/  MOV R12, 0x6900 ;  /* 0x00006900000c7802 */ /* 0x000fd20000000f00 */
[----:B-1----:R-:W-:Y:S01]  /*68a0*/  @P0 FFMA.FTZ R15, R179, R186, R15 ;  /* 0x000000bab30f0223 */ /* 0x002fe2000001000f */
[----:B------:R-:W-:Y:S01]  /*68b0*/  HFMA2.MMA R186, -RZ, RZ, 0, 4.76837158203125e-07 ;  /* 0x00000008ffba7435 */ /* 0x000fe200000001ff */
[----:B------:R-:W-:-:S05]  /*68c0*/  @P0 FMUL.FTZ R179, R14, R179 ;  /* 0x000000b30eb30220 */ /* 0x000fca0000410000 */
[----:B------:R-:W-:-:S04]  /*68d0*/  MOV R181, R179 ;  /* 0x000000b300b57202 */ /* 0x000fc80000000f00 */
[----:B------:R-:W-:Y:S02]  /*68e0*/  MOV R185, R181 ;  /* 0x000000b500b97202 */ /* 0x000fe40000000f00 */
[----:B------:R-:W-:Y:S05]  /*68f0*/  CALL.REL.NOINC `($__internal_173_$__cuda_sm70_shflsync_up) ;  /* 0x00000b9000007944 */ /* 0x000fea0003c00000 */
[----:B-1----:R-:W-:Y:S01]  /*6900*/  MOV R14, R186 ;  /* 0x000000ba000e7202 */ /* 0x002fe20000000f00 */
[----:B------:R-:W-:Y:S01]  /*6910*/  HFMA2.MMA R186, -RZ, RZ, 0, 4.76837158203125e-07 ;  /* 0x00000008ffba7435 */ /* 0x000fe200000001ff */
[----:B0-----:R-:W-:Y:S02]  /*6920*/  MOV R185, R15 ;  /* 0x0000000f00b97202 */ /* 0x001fe40000000f00 */
[----:B------:R-:W-:Y:S02]  /*6930*/  MOV R187, RZ ;  /* 0x000000ff00bb7202 */ /* 0x000fe40000000f00 */
[----:B------:R-:W-:Y:S02]  /*6940*/  MOV R188, 0xffffffff ;  /* 0xffffffff00bc7802 */ /* 0x000fe40000000f00 */
[----:B------:R-:W-:Y:S02]  /*6950*/  MOV R12, 0x6970 ;  /* 0x00006970000c7802 */ /* 0x000fe40000000f00 */
[----:B------:R-:W-:Y:S05]  /*6960*/  CALL.REL.NOINC `($__internal_173_$__cuda_sm70_shflsync_up) ;  /* 0x00000b2000007944 */ /* 0x000fea0003c00000 */
        /* <DEDUP_REMOVED lines=8> */
[----:B------:R-:W-:Y:S02]  /*69f0*/  MOV R185, R181 ;  /* 0x000000b500b97202 */ /* 0x000fe40000000f00 */
[----:B------:R-:W-:Y:S05]  /*6a00*/  CALL.REL.NOINC `($__internal_173_$__cuda_sm70_shflsync_up) ;  /* 0x00000a8000007944 */ /* 0x000fea0003c00000 */
[----:B-1----:R-:W-:Y:S01]  /*6a10*/  MOV R183, R186 ;  /* 0x000000ba00b77202 */ /* 0x002fe20000000f00 */
[----:B------:R-:W-:Y:S01]  /*6a20*/  HFMA2.MMA R186, -RZ, RZ, 0, 9.5367431640625e-07 ;  /* 0x00000010ffba7435 */ /* 0x000fe200000001ff */
[----:B0-----:R-:W-:Y:S02]  /*6a30*/  MOV R185, R15 ;  /* 0x0000000f00b97202 */ /* 0x001fe40000000f00 */
[----:B------:R-:W-:Y:S02]  /*6a40*/  MOV R187, RZ ;  /* 0x000000ff00bb7202 */ /* 0x000fe40000000f00 */
[----:B------:R-:W-:Y:S02]  /*6a50*/  MOV R188, 0xffffffff ;  /* 0xffffffff00bc7802 */ /* 0x000fe40000000f00 */
[----:B------:R-:W-:-:S02]  /*6a60*/  MOV R12, 0x6a80 ;  /* 0x00006a80000c7802 */ /* 0x000fc40000000f00 */
[----:B------:R-:W-:Y:S05]  /*6a70*/  CALL.REL.NOINC `($__internal_173_$__cuda_sm70_shflsync_up) ;  /* 0x00000a1000007944 */ /* 0x000fea0003c00000 */
[----:B-1----:R-:W-:Y:S01]  /*6a80*/  MOV R12, R186 ;  /* 0x000000ba000c7202 */ /* 0x002fe20000000f00 */
[----:B0-----:R-:W-:Y:S05]  /*6a90*/  BRA `(.L_x_4269) ;  /* 0xffffca1000007947 */ /* 0x001fea000383ffff */
.L_x_4221:
[----:B------:R-:W-:Y:S01]  /*6aa0*/  HFMA2.MMA R186, -RZ, RZ, 0, 5.9604644775390625e-08 ;  /* 0x00000001ffba7435 */ /* 0x000fe200000001ff */
[----:B0-----:R-:W-:-:S02]  /*6ab0*/  MOV R185, R181 ;  /* 0x000000b500b97202 */ /* 0x001fc40000000f00 */
[----:B------:R-:W-:Y:S02]  /*6ac0*/  MOV R187, RZ ;  /* 0x000000ff00bb7202 */ /* 0x000fe40000000f00 */
[----:B------:R-:W-:Y:S02]  /*6ad0*/  MOV R188, 0xffffffff ;  /* 0xffffffff00bc7802 */ /* 0x000fe40000000f00 */
[----:B------:R-:W-:Y:S02]  /*6ae0*/  MOV R12, 0x6b00 ;  /* 0x00006b00000c7802 */ /* 0x000fe40000000f00 */
[----:B-1----:R-:W-:Y:S05]  /*6af0*/  CALL.REL.NOINC `($__internal_173_$__cuda_sm70_shflsync_up) ;  /* 0x0000099000007944 */ /* 0x002fea0003c00000 */
[----:B-1----:R-:W-:Y:S01]  /*6b00*/  MOV R14, R186 ;  /* 0x000000ba000e7202 */ /* 0x002fe20000000f00 */
[----:B------:R-:W-:Y:S01]  /*6b10*/  HFMA2.MMA R186, -RZ, RZ, 0, 5.9604644775390625e-08 ;  /* 0x00000001ffba7435 */ /* 0x000fe200000001ff */
[----:B0-----:R-:W-:Y:S02]  /*6b20*/  MOV R185, R15 ;  /* 0x0000000f00b97202 */ /* 0x001fe40000000f00 */
[----:B------:R-:W-:Y:S02]  /*6b30*/  MOV R187, RZ ;  /* 0x000000ff00bb7202 */ /* 0x000fe40000000f00 */
[----:B------:R-:W-:-:S02]  /*6b40*/  MOV R188, 0xffffffff ;  /* 0xffffffff00bc7802 */ /* 0x000fc40000000f00 */
[----:B------:R-:W-:Y:S02]  /*6b50*/  MOV R12, 0x6b70 ;  /* 0x00006b70000c7802 */ /* 0x000fe40000000f00 */
[----:B------:R-:W-:Y:S05]  /*6b60*/  CALL.REL.NOINC `($__internal_173_$__cuda_sm70_shflsync_up) ;  /* 0x0000092000007944 */ /* 0x000fea0003c00000 */
[----:B------:R-:W-:Y:S01]  /*6b70*/  HFMA2.MMA R190, -RZ, RZ, 0, 0 ;  /* 0x00000000ffbe7435 */ /* 0x000fe200000001ff */
[----:B------:R-:W-:Y:S02]  /*6b80*/  MOV R179, R14 ;  /* 0x0000000e00b37202 */ /* 0x000fe40000000f00 */
[----:B0-----:R-:W-:Y:S02]  /*6b90*/  MOV R185, R26 ;  /* 0x0000001a00b97202 */ /* 0x001fe40000000f00 */
[----:B------:R-:W-:Y:S02]  /*6ba0*/  MOV R183, 0x1f ;  /* 0x0000001f00b77802 */ /* 0x000fe40000000f00 */
[----:B------:R-:W-:Y:S02]  /*6bb0*/  MOV R192, 0xffffffff ;  /* 0xffffffff00c07802 */ /* 0x000fe40000000f00 */
[----:B------:R-:W-:Y:S02]  /*6bc0*/  MOV R12, 0x6be0 ;  /* 0x00006be0000c7802 */ /* 0x000fe40000000f00 */
[----:B-1----:R-:W-:Y:S05]  /*6bd0*/  CALL.REL.NOINC `($__internal_172_$__cuda_sm70_shflsync_idx_p) ;  /* 0x0000087000007944 */ /* 0x002fea0003c00000 */
[----:B0-----:R-:W-:Y:S01]  /*6be0*/  HFMA2.MMA R190, -RZ, RZ, 0, 0 ;  /* 0x00000000ffbe7435 */ /* 0x001fe200000001ff */
[----:B-1----:R-:W-:-:S02]  /*6bf0*/  MOV R26, R183 ;  /* 0x000000b7001a7202 */ /* 0x002fc40000000f00 */
[----:B------:R-:W-:Y:S02]  /*6c00*/  MOV R185, R27 ;  /* 0x0000001b00b97202 */ /* 0x000fe40000000f00 */
[----:B------:R-:W-:Y:S02]  /*6c10*/  MOV R183, 0x1f ;  /* 0x0000001f00b77802 */ /* 0x000fe40000000f00 */
[----:B------:R-:W-:Y:S02]  /*6c20*/  MOV R192, 0xffffffff ;  /* 0xffffffff00c07802 */ /* 0x000fe40000000f00 */
[----:B------:R-:W-:Y:S02]  /*6c30*/  MOV R12, 0x6c50 ;  /* 0x00006c50000c7802 */ /* 0x000fe40000000f00 */
[----:B------:R-:W-:Y:S05]  /*6c40*/  CALL.REL.NOINC `($__internal_172_$__cuda_sm70_shflsync_idx_p) ;  /* 0x0000080000007944 */ /* 0x000fea0003c00000 */
[----:B-1----:R-:W-:Y:S01]  /*6c50*/  MOV R13, R183 ;  /* 0x000000b7000d7202 */ /* 0x002fe20000000f00 */
[----:B0-----:R-:W-:Y:S05]  /*6c60*/  BRA `(.L_x_4270) ;  /* 0xffffc9b000007947 */ /* 0x001fea000383ffff */
.L_x_4224:
[----:B------:R-:W-:Y:S01]  /*6c70*/  HFMA2.MMA R190, -RZ, RZ, 0, 5.9604644775390625e-08 ;  /* 0x00000001ffbe7435 */ /* 0x000fe200000001ff */
[----:B------:R-:W-:Y:S02]  /*6c80*/  MOV R181, R14 ;  /* 0x0000000e00b57202 */ /* 0x000fe40000000f00 */
[----:B------:R-:W-:-:S02]  /*6c90*/  MOV R188, 0x1f ;  /* 0x0000001f00bc7802 */ /* 0x000fc40000000f00 */
[----:B------:R-:W-:Y:S02]  /*6ca0*/  MOV R183, 0xffffffff ;  /* 0xffffffff00b77802 */ /* 0x000fe40000000f00 */
[----:B------:R-:W-:Y:S02]  /*6cb0*/  MOV R12, 0x6cd0 ;  /* 0x00006cd0000c7802 */ /* 0x000fe40000000f00 */
[----:B------:R-:W-:Y:S05]  /*6cc0*/  CALL.REL.NOINC `($__internal_171_$__cuda_sm70_shflsync_down) ;  /* 0x0000074000007944 */ /* 0x000fea0003c00000 */
[----:B-1----:R-:W-:Y:S01]  /*6cd0*/  MOV R175, R188 ;  /* 0x000000bc00af7202 */ /* 0x002fe20000000f00 */
[----:B0-----:R-:W-:Y:S05]  /*6ce0*/  BRA `(.L_x_4271) ;  /* 0xffffce1000007947 */ /* 0x001fea000383ffff */
.L_x_4225:
[----:B------:R-:W-:Y:S01]  /*6cf0*/  HFMA2.MMA R190, -RZ, RZ, 0, 5.9604644775390625e-08 ;  /* 0x00000001ffbe7435 */ /* 0x000fe200000001ff */
[----:B------:R-:W-:Y:S02]  /*6d00*/  MOV R181, R15 ;  /* 0x0000000f00b57202 */ /* 0x000fe40000000f00 */
[----:B------:R-:W-:Y:S02]  /*6d10*/  MOV R188, 0x1f ;  /* 0x0000001f00bc7802 */ /* 0x000fe40000000f00 */
[----:B------:R-:W-:Y:S02]  /*6d20*/  MOV R183, 0xffffffff ;  /* 0xffffffff00b77802 */ /* 0x000fe40000000f00 */
[----:B------:R-:W-:-:S02]  /*6d30*/  MOV R12, 0x6d50 ;  /* 0x00006d50000c7802 */ /* 0x000fc40000000f00 */
[----:B01----:R-:W-:Y:S05]  /*6d40*/  CALL.REL.NOINC `($__internal_171_$__cuda_sm70_shflsync_down) ;  /* 0x000006c000007944 */ /* 0x003fea0003c00000 */
        /* <DEDUP_REMOVED lines=9> */
[----:B------:R-:W-:Y:S05]  /*6de0*/  CALL.REL.NOINC `($__internal_171_$__cuda_sm70_shflsync_down) ;  /* 0x0000062000007944 */ /* 0x000fea0003c00000 */
[----:B0-----:R-:W-:Y:S01]  /*6df0*/  HFMA2.MMA R190, -RZ, RZ, 0, 1.1920928955078125e-07 ;  /* 0x00000002ffbe7435 */ /* 0x001fe200000001ff */
[----:B-1----:R-:W-:Y:S02]  /*6e00*/  MOV R14, R188 ;  /* 0x000000bc000e7202 */ /* 0x002fe40000000f00 */
[----:B------:R-:W-:-:S02]  /*6e10*/  MOV R181, R15 ;  /* 0x0000000f00b57202 */ /* 0x000fc40000000f00 */
[----:B------:R-:W-:Y:S02]  /*6e20*/  MOV R188, 0x1f ;  /* 0x0000001f00bc7802 */ /* 0x000fe40000000f00 */
[----:B------:R-:W-:Y:S02]  /*6e30*/  MOV R183, 0xffffffff ;  /* 0xffffffff00b77802 */ /* 0x000fe40000000f00 */
[----:B------:R-:W-:Y:S02]  /*6e40*/  MOV R12, 0x6e60 ;  /* 0x00006e60000c7802 */ /* 0x000fe40000000f00 */
[----:B------:R-:W-:Y:S05]  /*6e50*/  CALL.REL.NOINC `($__internal_171_$__cuda_sm70_shflsync_down) ;  /* 0x000005b000007944 */ /* 0x000fea0003c00000 */
[----:B-1----:R-:W-:Y:S01]  /*6e60*/  @!P3 FFMA.FTZ R15, R175, R188, R15 ;  /* 0x000000bcaf0fb223 */ /* 0x002fe2000001000f */
[----:B0-----:R-:W-:Y:S01]  /*6e70*/  HFMA2.MMA R190, -RZ, RZ, 0, 2.384185791015625e-07 ;  /* 0x00000004ffbe7435 */ /* 0x001fe200000001ff */
[----:B------:R-:W-:Y:S01]  /*6e80*/  @!P3 FMUL.FTZ R175, R14, R175 ;  /* 0x000000af0eafb220 */ /* 0x000fe20000410000 */
[----:B------:R-:W-:Y:S02]  /*6e90*/  MOV R188, 0x1f ;  /* 0x0000001f00bc7802 */ /* 0x000fe40000000f00 */
[----:B------:R-:W-:Y:S02]  /*6ea0*/  MOV R183, 0xffffffff ;  /* 0xffffffff00b77802 */ /* 0x000fe40000000f00 */
[----:B------:R-:W-:-:S02]  /*6eb0*/  MOV R181, R175 ;  /* 0x000000af00b57202 */ /* 0x000fc40000000f00 */
[----:B------:R-:W-:Y:S02]  /*6ec0*/  MOV R12, 0x6ee0 ;  /* 0x00006ee0000c7802 */ /* 0x000fe40000000f00 */
[----:B------:R-:W-:Y:S05]  /*6ed0*/  CALL.REL.NOINC `($__internal_171_$__cuda_sm70_shflsync_down) ;  /* 0x0000053000007944 */ /* 0x000fea0003c00000 */
[----:B0-----:R-:W-:Y:S01]  /*6ee0*/  HFMA2.MMA R190, -RZ, RZ, 0, 2.384185791015625e-07 ;  /* 0x00000004ffbe7435 */ /* 0x001fe200000001ff */
[----:B-1----:R-:W-:Y:S02]  /*6ef0*/  MOV R14, R188 ;  /* 0x000000bc000e7202 */ /* 0x002fe40000000f00 */
[----:B------:R-:W-:Y:S02]  /*6f00*/  MOV R181, R15 ;  /* 0x0000000f00b57202 */ /* 0x000fe40000000f00 */
[----:B------:R-:W-:Y:S02]  /*6f10*/  MOV R188, 0x1f ;  /* 0x0000001f00bc7802 */ /* 0x000fe40000000f00 */
[----:B------:R-:W-:Y:S02]  /*6f20*/  MOV R183, 0xffffffff ;  /* 0xffffffff00b77802 */ /* 0x000fe40000000f00 */
[----:B------:R-:W-:Y:S02]  /*6f30*/  MOV R12, 0x6f50 ;  /* 0x00006f50000c7802 */ /* 0x000fe40000000f00 */
[----:B------:R-:W-:Y:S05]  /*6f40*/  CALL.REL.NOINC `($__internal_171_$__cuda_sm70_shflsync_down) ;  /* 0x000004c000007944 */ /* 0x000fea0003c00000 */
[----:B-1----:R-:W-:Y:S01]  /*6f50*/  @!P2 FFMA.FTZ R15, R175, R188, R15 ;  /* 0x000000bcaf0fa223 */ /* 0x002fe2000001000f */
[----:B0-----:R-:W-:Y:S01]  /*6f60*/  HFMA2.MMA R190, -RZ, RZ, 0, 4.76837158203125e-07 ;  /* 0x00000008ffbe7435 */ /* 0x001fe200000001ff */
[----:B------:R-:W-:Y:S01]  /*6f70*/  @!P2 FMUL.FTZ R175, R14, R175 ;  /* 0x000000af0eafa220 */ /* 0x000fe20000410000 */
[----:B------:R-:W-:-:S02]  /*6f80*/  MOV R188, 0x1f ;  /* 0x0000001f00bc7802 */ /* 0x000fc40000000f00 */
[----:B------:R-:W-:Y:S02]  /*6f90*/  MOV R183, 0xffffffff ;  /* 0xffffffff00b77802 */ /* 0x000fe40000000f00 */
[----:B------:R-:W-:Y:S02]  /*6fa0*/  MOV R181, R175 ;  /* 0x000000af00b57202 */ /* 0x000fe40000000f00 */
[----:B------:R-:W-:Y:S02]  /*6fb0*/  MOV R12, 0x6fd0 ;  /* 0x00006fd0000c7802 */ /* 0x000fe40000000f00 */
[----:B------:R-:W-:Y:S05]  /*6fc0*/  CALL.REL.NOINC `($__internal_171_$__cuda_sm70_shflsync_down) ;  /* 0x0000044000007944 */ /* 0x000fea0003c00000 */
[----:B0-----:R-:W-:Y:S01]  /*6fd0*/  HFMA2.MMA R190, -RZ, RZ, 0, 4.76837158203125e-07 ;  /* 0x00000008ffbe7435 */ /* 0x001fe200000001ff */
[----:B-1----:R-:W-:Y:S02]  /*6fe0*/  MOV R14, R188 ;  /* 0x000000bc000e7202 */ /* 0x002fe40000000f00 */
[----:B------:R-:W-:Y:S02]  /*6ff0*/  MOV R181, R15 ;  /* 0x0000000f00b57202 */ /* 0x000fe40000000f00 */
[----:B------:R-:W-:Y:S02]  /*7000*/  MOV R188, 0x1f ;  /* 0x0000001f00bc7802 */ /* 0x000fe40000000f00 */
[----:B------:R-:W-:-:S02]  /*7010*/  MOV R183, 0xffffffff ;  /* 0xffffffff00b77802 */ /* 0x000fc40000000f00 */
[----:B------:R-:W-:Y:S02]  /*7020*/  MOV R12, 0x7040 ;  /* 0x00007040000c7802 */ /* 0x000fe40000000f00 */
[----:B------:R-:W-:Y:S05]  /*7030*/  CALL.REL.NOINC `($__internal_171_$__cuda_sm70_shflsync_down) ;  /* 0x000003d000007944 */ /* 0x000fea0003c00000 */
        /* <DEDUP_REMOVED lines=8> */
[----:B------:R-:W-:Y:S05]  /*70c0*/  CALL.REL.NOINC `($__internal_171_$__cuda_sm70_shflsync_down) ;  /* 0x0000034000007944 */ /* 0x000fea0003c00000 */
[----:B0-----:R-:W-:Y:S01]  /*70d0*/  HFMA2.MMA R190, -RZ, RZ, 0, 9.5367431640625e-07 ;  /* 0x00000010ffbe7435 */ /* 0x001fe200000001ff */
[----:B-1----:R-:W-:Y:S02]  /*70e0*/  MOV R14, R188 ;  /* 0x000000bc000e7202 */ /* 0x002fe40000000f00 */
[----:B------:R-:W-:Y:S02]  /*70f0*/  MOV R181, R15 ;  /* 0x0000000f00b57202 */ /* 0x000fe40000000f00 */
[----:B------:R-:W-:Y:S02]  /*7100*/  MOV R188, 0x1f ;  /* 0x0000001f00bc7802 */ /* 0x000fe40000000f00 */
[----:B------:R-:W-:Y:S02]  /*7110*/  MOV R183, 0xffffffff ;  /* 0xffffffff00b77802 */ /* 0x000fe40000000f00 */
[----:B------:R-:W-:Y:S02]  /*7120*/  MOV R12, 0x7140 ;  /* 0x00007140000c7802 */ /* 0x000fe40000000f00 */
[----:B------:R-:W-:Y:S05]  /*7130*/  CALL.REL.NOINC `($__internal_171_$__cuda_sm70_shflsync_down) ;  /* 0x000002d000007944 */ /* 0x000fea0003c00000 */
[----:B-1----:R-:W-:Y:S01]  /*7140*/  @!P0 FFMA.FTZ R15, R177, R188, R15 ;  /* 0x000000bcb10f8223 */ /* 0x002fe2000001000f */
[----:B0-----:R-:W-:Y:S01]  /*7150*/  HFMA2.MMA R190, -RZ, RZ, 0, 0 ;  /* 0x00000000ffbe7435 */ /* 0x001fe200000001ff */
[----:B------:R-:W-:Y:S01]  /*7160*/  @!P0 FMUL.FTZ R177, R14, R177 ;  /* 0x000000b10eb18220 */ /* 0x000fe20000410000 */
[----:B------:R-:W-:-:S02]  /*7170*/  MOV R183, 0x1f ;  /* 0x0000001f00b77802 */ /* 0x000fc40000000f00 */
[----:B------:R-:W-:Y:S02]  /*7180*/  MOV R192, 0xffffffff ;  /* 0xffffffff00c07802 */ /* 0x000fe40000000f00 */
[----:B------:R-:W-:Y:S02]  /*7190*/  MOV R185, R177 ;  /* 0x000000b100b97202 */ /* 0x000fe40000000f00 */
[----:B------:R-:W-:Y:S02]  /*71a0*/  MOV R12, 0x71c0 ;  /* 0x000071c0000c7802 */ /* 0x000fe40000000f00 */
[----:B------:R-:W-:Y:S05]  /*71b0*/  CALL.REL.NOINC `($__internal_172_$__cuda_sm70_shflsync_idx_p) ;  /* 0x0000029000007944 */ /* 0x000fea0003c00000 */
[----:B0-----:R-:W-:Y:S01]  /*71c0*/  HFMA2.MMA R190, -RZ, RZ, 0, 0 ;  /* 0x00000000ffbe7435 */ /* 0x001fe200000001ff */
[----:B-1----:R-:W-:Y:S02]  /*71d0*/  MOV R14, R183 ;  /* 0x000000b7000e7202 */ /* 0x002fe40000000f00 */
[----:B------:R-:W-:Y:S02]  /*71e0*/  MOV R185, R15 ;  /* 0x0000000f00b97202 */ /* 0x000fe40000000f00 */
[----:B------:R-:W-:Y:S02]  /*71f0*/  MOV R183, 0x1f ;  /* 0x0000001f00b77802 */ /* 0x000fe40000000f00 */
[----:B------:R-:W-:-:S02]  /*7200*/  MOV R192, 0xffffffff ;  /* 0xffffffff00c07802 */ /* 0x000fc40000000f00 */
[----:B------:R-:W-:Y:S02]  /*7210*/  MOV R12, 0x7230 ;  /* 0x00007230000c7802 */ /* 0x000fe40000000f00 */
[----:B------:R-:W-:Y:S05]  /*7220*/  CALL.REL.NOINC `($__internal_172_$__cuda_sm70_shflsync_idx_p) ;  /* 0x0000022000007944 */ /* 0x000fea0003c00000 */
[----:B0-----:R-:W-:Y:S01]  /*7230*/  HFMA2.MMA R190, -RZ, RZ, 0, 5.9604644775390625e-08 ;  /* 0x00000001ffbe7435 */ /* 0x001fe200000001ff */
[----:B-1----:R-:W-:Y:S02]  /*7240*/  MOV R186, R183 ;  /* 0x000000b700ba7202 */ /* 0x002fe40000000f00 */
[----:B------:R-:W-:Y:S02]  /*7250*/  MOV R175, R14 ;  /* 0x0000000e00af7202 */ /* 0x000fe40000000f00 */
[----:B------:R-:W-:Y:S02]  /*7260*/  MOV R181, R177 ;  /* 0x000000b100b57202 */ /* 0x000fe40000000f00 */
[----:B------:R-:W-:Y:S02]  /*7270*/  MOV R188, 0x1f ;  /* 0x0000001f00bc7802 */ /* 0x000fe40000000f00 */
[----:B------:R-:W-:Y:S02]  /*7280*/  MOV R183, 0xffffffff ;  /* 0xffffffff00b77802 */ /* 0x000fe40000000f00 */
[----:B------:R-:W-:-:S02]  /*7290*/  MOV R12, 0x72b0 ;  /* 0x000072b0000c7802 */ /* 0x000fc40000000f00 */
[----:B------:R-:W-:Y:S05]  /*72a0*/  CALL.REL.NOINC `($__internal_171_$__cuda_sm70_shflsync_down) ;  /* 0x0000016000007944 */ /* 0x000fea0003c00000 */
[----:B0-----:R-:W-:Y:S01]  /*72b0*/  HFMA2.MMA R190, -RZ, RZ, 0, 5.9604644775390625e-08 ;  /* 0x00000001ffbe7435 */ /* 0x001fe200000001ff */
[----:B-1----:R-:W-:-:S02]  /*72c0*/  MOV R14, R188 ;  /* 0x000000bc000e7202 */ /* 0x002fc40000000f00 */
[----:B------:R-:W-:Y:S02]  /*72d0*/  MOV R181, R15 ;  /* 0x0000000f00b57202 */ /* 0x000fe40000000f00 */
[----:B------:R-:W-:Y:S02]  /*72e0*/  MOV R188, 0x1f ;  /* 0x0000001f00bc7802 */ /* 0x000fe40000000f00 */
[----:B------:R-:W-:Y:S02]  /*72f0*/  MOV R183, 0xffffffff ;  /* 0xffffffff00b77802 */ /* 0x000fe40000000f00 */
[----:B------:R-:W-:Y:S02]  /*7300*/  MOV R12, 0x7320 ;  /* 0x00007320000c7802 */ /* 0x000fe40000000f00 */
[----:B------:R-:W-:Y:S05]  /*7310*/  CALL.REL.NOINC `($__internal_171_$__cuda_sm70_shflsync_down) ;  /* 0x000000f000007944 */ /* 0x000fea0003c00000 */
[----:B0-----:R-:W-:Y:S01]  /*7320*/  HFMA2.MMA R190, -RZ, RZ, 0, 0 ;  /* 0x00000000ffbe7435 */ /* 0x001fe200000001ff */
[----:B------:R-:W-:Y:S02]  /*7330*/  MOV R177, R14 ;  /* 0x0000000e00b17202 */ /* 0x000fe40000000f00 */
[----:B------:R-:W-:Y:S02]  /*7340*/  MOV R185, R16 ;  /* 0x0000001000b97202 */ /* 0x000fe40000000f00 */
[----:B------:R-:W-:-:S02]  /*7350*/  MOV R183, 0x1f ;  /* 0x0000001f00b77802 */ /* 0x000fc40000000f00 */
[----:B------:R-:W-:Y:S02]  /*7360*/  MOV R192, 0xffffffff ;  /* 0xffffffff00c07802 */ /* 0x000fe40000000f00 */
[----:B------:R-:W-:Y:S02]  /*7370*/  MOV R12, 0x7390 ;  /* 0x00007390000c7802 */ /* 0x000fe40000000f00 */
[----:B-1----:R-:W-:Y:S05]  /*7380*/  CALL.REL.NOINC `($__internal_172_$__cuda_sm70_shflsync_idx_p) ;  /* 0x000000c000007944 */ /* 0x002fea0003c00000 */
[----:B0-----:R-:W-:Y:S01]  /*7390*/  HFMA2.MMA R190, -RZ, RZ, 0, 0 ;  /* 0x00000000ffbe7435 */ /* 0x001fe200000001ff */
[----:B-1----:R-:W-:Y:S02]  /*73a0*/  MOV R181, R183 ;  /* 0x000000b700b57202 */ /* 0x002fe40000000f00 */
[----:B------:R-:W-:Y:S02]  /*73b0*/  MOV R185, R17 ;  /* 0x0000001100b97202 */ /* 0x000fe40000000f00 */
[----:B------:R-:W-:Y:S02]  /*73c0*/  MOV R183, 0x1f ;  /* 0x0000001f00b77802 */ /* 0x000fe40000000f00 */
[----:B------:R-:W-:Y:S02]  /*73d0*/  MOV R192, 0xffffffff ;  /* 0xffffffff00c07802 */ /* 0x000fe40000000f00 */
[----:B------:R-:W-:-:S02]  /*73e0*/  MOV R12, 0x7400 ;  /* 0x00007400000c7802 */ /* 0x000fc40000000f00 */
[----:B------:R-:W-:Y:S05]  /*73f0*/  CALL.REL.NOINC `($__internal_172_$__cuda_sm70_shflsync_idx_p) ;  /* 0x0000005000007944 */ /* 0x000fea0003c00000 */
[----:B01----:R-:W-:Y:S05]  /*7400*/  BRA `(.L_x_4272) ;  /* 0xffffc89000007947 */ /* 0x003fea000383ffff */
        .weak           $__internal_171_$__cuda_sm70_shflsync_down
        .type           $__internal_171_$__cuda_sm70_shflsync_down,@function
        .size           $__internal_171_$__cuda_sm70_shflsync_down,($__internal_172_$__cuda_sm70_shflsync_idx_p - $__internal_171_$__cuda_sm70_shflsync_down)
$__internal_171_$__cuda_sm70_shflsync_down:
[----:B------:R-:W-:Y:S01]  /*7410*/  HFMA2.MMA R13, -RZ, RZ, 0, 0 ;  /* 0x00000000ff0d7435 */ /* 0x000fe200000001ff */
[----:B------:R-:W-:Y:S04]  /*7420*/  WARPSYNC R183 ;  /* 0x000000b700007348 */ /* 0x000fe80003800000 */
[----:B------:R0:W1:Y:S01]  /*7430*/  SHFL.DOWN PT, R188, R181, R190, R188 ;  /* 0x080000beb5bc7389 */ /* 0x00006200000e00bc */
[----:B------:R-:W-:Y:S05]  /*7440*/  RET.REL.NODEC R12 `(_Z25selective_scan_bwd_kernelI32Selective_Scan_bwd_kernel_traitsILi64ELi16ELb1ELb1ELb0ELb0ELb1EN3c108BFloat16EfEEv12SSMParamsBwd) ;  /* 0xffff8bb00c007950 */ /* 0x000fea0003c3ffff */
        .weak           $__internal_172_$__cuda_sm70_shflsync_idx_p
        .type           $__internal_172_$__cuda_sm70_shflsync_idx_p,@function
        .size           $__internal_172_$__cuda_sm70_shflsync_idx_p,($__internal_173_$__cuda_sm70_shflsync_up - $__internal_172_$__cuda_sm70_shflsync_idx_p)
$__internal_172_$__cuda_sm70_shflsync_idx_p:
[----:B------:R-:W-:Y:S01]  /*7450*/  MOV R13, 0x0 ;  /* 0x00000000000d7802 */ /* 0x000fe20000000f00 */
[----:B------:R-:W-:Y:S04]  /*7460*/  WARPSYNC R192 ;  /* 0x000000c000007348 */ /* 0x000fe80003800000 */
[----:B------:R0:W1:Y:S01]  /*7470*/  SHFL.IDX PT, R183, R185, R190, R183 ;  /* 0x000000beb9b77389 */ /* 0x00006200000e00b7 */
[----:B------:R-:W-:Y:S05]  /*7480*/  RET.REL.NODEC R12 `(_Z25selective_scan_bwd_kernelI32Selective_Scan_bwd_kernel_traitsILi64ELi16ELb1ELb1ELb0ELb0ELb1EN3c108BFloat16EfEEv12SSMParamsBwd) ;  /* 0xffff8b700c007950 */ /* 0x000fea0003c3ffff */
        .weak           $__internal_173_$__cuda_sm70_shflsync_up
        .type           $__internal_173_$__cuda_sm70_shflsync_up,@function
        .size           $__internal_173_$__cuda_sm70_shflsync_up,(.L_x_8985 - $__internal_173_$__cuda_sm70_shflsync_up)
$__internal_173_$__cuda_sm70_shflsync_up:
[----:B------:R-:W-:Y:S01]  /*7490*/  HFMA2.MMA R13, -RZ, RZ, 0, 0 ;  /* 0x00000000ff0d7435 */ /* 0x000fe200000001ff */
[----:B------:R-:W-:Y:S04]  /*74a0*/  WARPSYNC R188 ;  /* 0x000000bc00007348 */ /* 0x000fe80003800000 */
[----:B------:R0:W1:Y:S01]  /*74b0*/  SHFL.UP PT, R186, R185, R186, R187 ;  /* 0x040000bab9ba7389 */ /* 0x00006200000e00bb */
[----:B------:R-:W-:Y:S05]  /*74c0*/  RET.REL.NODEC R12 `(_Z25selective_scan_bwd_kernelI32Selective_Scan_bwd_kernel_traitsILi64ELi16ELb1ELb1ELb0ELb0ELb1EN3c108BFloat16EfEEv12SSMParamsBwd) ;  /* 0xffff8b300c007950 */ /* 0x000fea0003c3ffff */
.L_x_4273:
        /* <DEDUP_REMOVED lines=11> */
.L_x_8985:


//--------------------- .text._Z25selective_scan_bwd_kernelI32Selective_Scan_bwd_kernel_traitsILi64ELi16ELb1ELb1ELb0ELb1ELb0EN3c108BFloat16EfEEv12SSMParamsBwd --------------------------
	.section	.text._Z25selective_scan_bwd_kernelI32Selective_Scan_bwd_kernel_traitsILi64ELi16ELb1ELb1ELb0ELb1ELb0EN3c108BFloat16EfEEv12SSMParamsBwd,"ax",@progbits
	.sectioninfo	@"SHI_REGISTERS=208"
	.align	128
        .global         _Z25selective_scan_bwd_kernelI32Selective_Scan_bwd_kernel_traitsILi64ELi16ELb1ELb1ELb0ELb1ELb0EN3c108BFloat16EfEEv12SSMParamsBwd
        .type           _Z25selective_scan_bwd_kernelI32Selective_Scan_bwd_kernel_traitsILi64ELi16ELb1ELb1ELb0ELb1ELb0EN3c108BFloat16EfEEv12SSMParamsBwd,@function
        .size           _Z25selective_scan_bwd_kernelI32Selective_Scan_bwd_kernel_traitsILi64ELi16ELb1ELb1ELb0ELb1ELb0EN3c108BFloat16EfEEv12SSMParamsBwd,(.L_x_8988 - _Z25selective_scan_bwd_kernelI32Selective_Scan_bwd_kernel_traitsILi64ELi16ELb1ELb1ELb0ELb1ELb0EN3c108BFloat16EfEEv12SSMParamsBwd)
        .other          _Z25selective_scan_bwd_kernelI32Selective_Scan_bwd_kernel_traitsILi64ELi16ELb1ELb1ELb0ELb1ELb0EN3c108BFloat16EfEEv12SSMParamsBwd,@"STO_CUDA_ENTRY STV_DEFAULT"
_Z25selective_scan_bwd_kernelI32Selective_Scan_bwd_kernel_traitsILi64ELi16ELb1ELb1ELb0ELb1ELb0EN3c108BFloat16EfEEv12SSMParamsBwd:
.text._Z25selective_scan_bwd_kernelI32Selective_Scan_bwd_kernel_traitsILi64ELi16ELb1ELb1ELb0ELb1ELb0EN3c108BFloat16EfEEv12SSMParamsBwd:
        /* <DEDUP_REMOVED lines=25> */
[----:B------:R-:W-:Y:S01]  /*0190*/  HFMA2.MMA R50, -RZ, RZ, 0, 0 ;  /* 0x00000000ff327435 */ /* 0x000fe200000001ff */
[----:B------:R-:W-:-:S02]  /*01a0*/  MOV R42, RZ ;  /* 0x000000ff002a7202 */ /* 0x000fc40000000f00 */
[----:B0-----:R-:W-:Y:S01]  /*01b0*/  IABS R2, R48 ;  /* 0x0000003000027213 */ /* 0x001fe20000000000 */
[----:B-1----:R-:W-:Y:S01]  /*01c0*/  HFMA2.MMA R6, -RZ, RZ, 0, 0 ;  /* 0x00000000ff067435 */ /* 0x002fe200000001ff */
        /* <DEDUP_REMOVED lines=70> */
[----:B------:R-:W-:Y:S01]  /*0630*/  CS2R R2, SRZ ;  /* 0x0000000000027805 */ /* 0x000fe2000001ff00 */
        /* <DEDUP_REMOVED lines=21> */
.L_x_4356:
        /* <DEDUP_REMOVED lines=27> */
[----:B-1----:R-:W-:Y:S01]  /*0940*/  PRMT R27, RZ, 0x5410, R10 ;  /* 0x00005410ff1b7816 */ /* 0x002fe2000000000a */
[----:B------:R-:W-:Y:S01]  /*0950*/  BSSY B0, `(.L_x_4275) ;  /* 0x0000054000007945 */ /* 0x000fe20003800000 */
[----:B--2---:R-:W-:-:S02]  /*0960*/  PRMT R101, RZ, 0x5410, R52 ;  /* 0x00005410ff657816 */ /* 0x004fc40000000034 */
[--C-:B------:R-:W-:Y:S02]  /*0970*/  PRMT R99, RZ, 0x5410, R53.reuse ;  /* 0x00005410ff637816 */ /* 0x100fe40000000035 */
[----:B------:R-:W-:Y:S01]  /*0980*/  PRMT R53, RZ, 0x7610, R53 ;  /* 0x00007610ff357816 */ /* 0x000fe20000000035 */
[----:B-----5:R-:W-:Y:S01]  /*0990*/  FADD.FTZ R101, R101, R44 ;  /* 0x0000002c65657221 */ /* 0x020fe20000010000 */
[----:B0-----:R-:W-:Y:S01]  /*09a0*/  PRMT R16, RZ, 0x5410, R8 ;  /* 0x00005410ff107816 */ /* 0x001fe20000000008 */
[--C-:B------:R-:W-:Y:S01]  /*09b0*/  FADD.FTZ R99, R99, R44.reuse ;  /* 0x0000002c63637221 */ /* 0x100fe20000010000 */
[----:B------:R-:W-:Y:S01]  /*09c0*/  PRMT R17, RZ, 0x7610, R9 ;  /* 0x00007610ff117816 */ /* 0x000fe20000000009 */
[----:B------:R-:W-:Y:S01]  /*09d0*/  FADD.FTZ R86, R53, R44 ;  /* 0x0000002c35567221 */ /* 0x000fe20000010000 */
[----:B------:R-:W-:Y:S02]  /*09e0*/  FSETP.GTU.FTZ.AND P4, PT, R101, 20, PT ;  /* 0x41a000006500780b */ /* 0x000fe40003f9c000 */
[----:B------:R-:W-:-:S02]  /*09f0*/  PRMT R97, RZ, 0x5410, R54 ;  /* 0x00005410ff617816 */ /* 0x000fc40000000036 */
[----:B------:R-:W-:Y:S02]  /*0a00*/  PRMT R51, RZ, 0x7610, R54 ;  /* 0x00007610ff337816 */ /* 0x000fe40000000036 */
[----:B------:R-:W-:Y:S01]  /*0a10*/  FSETP.GTU.FTZ.AND P2, PT, R99, 20, PT ;  /* 0x41a000006300780b */ /* 0x000fe20003f5c000 */
[--C-:B------:R-:W-:Y:S01]  /*0a20*/  FADD.FTZ R97, R97, R44.reuse ;  /* 0x0000002c61617221 */ /* 0x100fe20000010000 */
[----:B------:R-:W-:Y:S01]  /*0a30*/  FSETP.GTU.FTZ.AND P1, PT, R86, 20, PT ;  /* 0x41a000005600780b */ /* 0x000fe20003f3c000 */
[----:B------:R-:W-:Y:S01]  /*0a40*/  FADD.FTZ R84, R51, R44 ;  /* 0x0000002c33547221 */ /* 0x000fe20000010000 */
[----:B------:R-:W-:Y:S02]  /*0a50*/  PRMT R51, RZ, 0x5410, R4 ;  /* 0x00005410ff337816 */ /* 0x000fe40000000004 */
[----:B------:R-:W-:Y:S02]  /*0a60*/  FSETP.GTU.FTZ.AND P0, PT, R97, 20, PT ;  /* 0x41a000006100780b */ /* 0x000fe40003f1c000 */
[----:B------:R-:W-:Y:S01]  /*0a70*/  FSETP.GTU.FTZ.AND P6, PT, R84, 20, PT ;  /* 0x41a000005400780b */ /* 0x000fe20003fdc000 */
[----:B---3--:R-:W-:Y:S04]  /*0a80*/  STS.128 [R0.X16], R56 ;  /* 0x0000003800007388 */ /* 0x008fe8000000cc00 */
[----:B----4-:R-:W-:Y:S01]  /*0a90*/  STS.128 [R0.X16+0x200], R68 ;  /* 0x0002004400007388 */ /* 0x010fe2000000cc00 */
[----:B------:R-:W-:-:S06]  /*0aa0*/  NOP ;  /* 0x0000000000007918 */ /* 0x000fcc0000000000 */
[----:B------:R-:W0:Y:S02]  /*0ab0*/  LDS.128 R104, [R49.X16] ;  /* 0x0000000031687984 */ /* 0x000e24000000cc00 */
[--C-:B0-----:R-:W-:Y:S02]  /*0ac0*/  PRMT R83, RZ, 0x5410, R104.reuse ;  /* 0x00005410ff537816 */ /* 0x101fe40000000068 */
[----:B------:R-:W-:Y:S02]  /*0ad0*/  PRMT R87, RZ, 0x7610, R104 ;  /* 0x00007610ff577816 */ /* 0x000fe40000000068 */
        /* <DEDUP_REMOVED lines=10> */
[----:B------:R-:W-:Y:S02]  /*0b80*/  PRMT R107, RZ, 0x7610, R107 ;  /* 0x00007610ff6b7816 */ /* 0x000fe4000000006b */
[----:B------:R-:W-:Y:S01]  /*0b90*/  PRMT R105, RZ, 0x5410, R55 ;  /* 0x00005410ff697816 */ /* 0x000fe20000000037 */
[----:B------:R-:W-:Y:S01]  /*0ba0*/  FFMA.FTZ R26, R91, R17, R16 ;  /* 0x000000115b1a7223 */ /* 0x000fe20000010010 */
[----:B------:R-:W-:Y:S01]  /*0bb0*/  MOV R50, c[0x0][0x16c] ;  /* 0x00005b0000327a02 */ /* 0x000fe20000000f00 */
[----:B------:R0:W1:Y:S02]  /*0bc0*/  LDS.128 R16, [R49.X16+0x10] ;  /* 0x0000100031107984 */ /* 0x000064000000cc00 */
[----:B------:R-:W-:Y:S01]  /*0bd0*/  FFMA.FTZ R26, R89, R27, R26 ;  /* 0x0000001b591a7223 */ /* 0x000fe2000001001a */
[----:B------:R-:W-:Y:S01]  /*0be0*/  PRMT R27, RZ, 0x7610, R10 ;  /* 0x00007610ff1b7816 */ /* 0x000fe2000000000a */
[----:B------:R-:W-:Y:S01]  /*0bf0*/  FADD.FTZ R105, R105, R44 ;  /* 0x0000002c69697221 */ /* 0x000fe20000010000 */
[----:B------:R-:W-:-:S03]  /*0c00*/  ISETP.GE.AND P5, PT, R50, 0x1, PT ;  /* 0x000000013200780c */ /* 0x000fc60003fa6270 */
[----:B------:R-:W-:Y:S01]  /*0c10*/  FFMA.FTZ R26, R95, R27, R26 ;  /* 0x0000001b5f1a7223 */ /* 0x000fe2000001001a */
[----:B------:R-:W-:-:S05]  /*0c20*/  PRMT R27, RZ, 0x5410, R11 ;  /* 0x00005410ff1b7816 */ /* 0x000fca000000000b */
[----:B------:R-:W-:Y:S01]  /*0c30*/  FFMA.FTZ R26, R93, R27, R26 ;  /* 0x0000001b5d1a7223 */ /* 0x000fe2000001001a */
[----:B------:R-:W-:-:S05]  /*0c40*/  PRMT R27, RZ, 0x7610, R52 ;  /* 0x00007610ff1b7816 */ /* 0x000fca0000000034 */
[----:B------:R-:W-:Y:S01]  /*0c50*/  FADD.FTZ R88, R27, R44 ;  /* 0x0000002c1b587221 */ /* 0x000fe20000010000 */
[----:B------:R-:W-:-:S04]  /*0c60*/  PRMT R27, RZ, 0x7610, R11 ;  /* 0x00007610ff1b7816 */ /* 0x000fc8000000000b */
[----:B------:R-:W-:Y:S01]  /*0c70*/  FSETP.GTU.FTZ.AND P3, PT, R88, 20, PT ;  /* 0x41a000005800780b */ /* 0x000fe20003f7c000 */
[----:B------:R-:W-:Y:S01]  /*0c80*/  FFMA.FTZ R52, R107, R27, R26 ;  /* 0x0000001b6b347223 */ /* 0x000fe2000001001a */
[----:B------:R-:W-:Y:S06]  /*0c90*/  @P4 BRA `(.L_x_4276) ;  /* 0x000001f000004947 */ /* 0x000fec0003800000 */
        /* <DEDUP_REMOVED lines=31> */
.L_x_4276:
[----:B0-----:R-:W-:Y:S05]  /*0e90*/  BSYNC B0 ;  /* 0x0000000000007941 */ /* 0x001fea0003800000 */
.L_x_4275:
        /* <DEDUP_REMOVED lines=41> */
.L_x_4278:
[----:B------:R-:W-:Y:S05]  /*1130*/  BSYNC B0 ;  /* 0x0000000000007941 */ /* 0x000fea0003800000 */
.L_x_4277:
        /* <DEDUP_REMOVED lines=39> */
.L_x_4280:
[----:B------:R-:W-:Y:S05]  /*13b0*/  BSYNC B0 ;  /* 0x0000000000007941 */ /* 0x000fea0003800000 */
.L_x_4279:
        /* <DEDUP_REMOVED lines=39> */
.L_x_4282:
[----:B------:R-:W-:Y:S05]  /*1630*/  BSYNC B0 ;  /* 0x0000000000007941 */ /* 0x000fea0003800000 */
.L_x_4281:
        /* <DEDUP_REMOVED lines=39> */
.L_x_4284:
[----:B------:R-:W-:Y:S05]  /*18b0*/  BSYNC B0 ;  /* 0x0000000000007941 */ /* 0x000fea0003800000 */
.L_x_4283:
        /* <DEDUP_REMOVED lines=39> */
.L_x_4286:
[----:B------:R-:W-:Y:S05]  /*1b30*/  BSYNC B0 ;  /* 0x0000000000007941 */ /* 0x000fea0003800000 */
.L_x_4285:
        /* <DEDUP_REMOVED lines=39> */
.L_x_4288:
[----:B------:R-:W-:Y:S05]  /*1db0*/  BSYNC B0 ;  /* 0x0000000000007941 */ /* 0x000fea0003800000 */
.L_x_4287:
        /* <DEDUP_REMOVED lines=39> */
.L_x_4290:
[----:B------:R-:W-:Y:S05]  /*2030*/  BSYNC B0 ;  /* 0x0000000000007941 */ /* 0x000fea0003800000 */
.L_x_4289:
        /* <DEDUP_REMOVED lines=40> */
.L_x_4292:
[----:B------:R-:W-:Y:S05]  /*22c0*/  BSYNC B0 ;  /* 0x0000000000007941 */ /* 0x000fea0003800000 */
.L_x_4291:
        /* <DEDUP_REMOVED lines=38> */
.L_x_4294:
[----:B------:R-:W-:Y:S05]  /*2530*/  BSYNC B0 ;  /* 0x0000000000007941 */ /* 0x000fea0003800000 */
.L_x_4293:
        /* <DEDUP_REMOVED lines=37> */
.L_x_4296:
[----:B------:R-:W-:Y:S05]  /*2790*/  BSYNC B0 ;  /* 0x0000000000007941 */ /* 0x000fea0003800000 */
.L_x_4295:
        /* <DEDUP_REMOVED lines=33> */
.L_x_4298:
[----:B------:R-:W-:Y:S05]  /*29b0*/  BSYNC B0 ;  /* 0x0000000000007941 */ /* 0x000fea0003800000 */
.L_x_4297:
        /* <DEDUP_REMOVED lines=33> */
.L_x_4300:
[----:B------:R-:W-:Y:S05]  /*2bd0*/  BSYNC B0 ;  /* 0x0000000000007941 */ /* 0x000fea0003800000 */
.L_x_4299:
        /* <DEDUP_REMOVED lines=33> */
.L_x_4302:
[----:B------:R-:W-:Y:S05]  /*2df0*/  BSYNC B0 ;  /* 0x0000000000007941 */ /* 0x000fea0003800000 */
.L_x_4301:
        /* <DEDUP_REMOVED lines=33> */
.L_x_4304:
[----:B------:R-:W-:Y:S05]  /*3010*/  BSYNC B0 ;  /* 0x0000000000007941 */ /* 0x000fea0003800000 */
.L_x_4303:
        /* <DEDUP_REMOVED lines=33> */
.L_x_4306:
[----:B------:R-:W-:Y:S05]  /*3230*/  BSYNC B0 ;  /* 0x0000000000007941 */ /* 0x000fea0003800000 */
.L_x_4305:
        /* <DEDUP_REMOVED lines=19> */
[----:B------:R-:W-:Y:S02]  /*3370*/  MOV R133, RZ ;  /* 0x000000ff00857202 */ /* 0x000fe40000000f00 */
[----:B------:R-:W-:-:S02]  /*3380*/  MOV R54, RZ ;  /* 0x000000ff00367202 */ /* 0x000fc40000000f00 */
[----:B------:R-:W-:Y:S02]  /*3390*/  MOV R131, RZ ;  /* 0x000000ff00837202 */ /* 0x000fe40000000f00 */
[----:B------:R-:W-:Y:S02]  /*33a0*/  MOV R100, RZ ;  /* 0x000000ff00647202 */ /* 0x000fe40000000f00 */
.L_x_4355:
        /* <DEDUP_REMOVED lines=21> */
[----:B------:R-:W-:Y:S01]  /*3500*/  IMAD R139, R47, c[0x0][0x1b8], RZ ;  /* 0x00006e002f8b7a24 */ /* 0x000fe200078e02ff */
[----:B------:R-:W-:Y:S01]  /*3510*/  IADD3 R104, R31, -0x1, RZ ;  /* 0xffffffff1f687810 */ /* 0x000fe20007ffe0ff */
[----:B------:R-:W-:Y:S01]  /*3520*/  IMAD.WIDE.U32 R136, R48, c[0x0][0x1b8], RZ ;  /* 0x00006e0030887a25 */ /* 0x000fe200078e00ff */
[----:B------:R-:W-:-:S03]  /*3530*/  ISETP.NE.AND P1, PT, R40, RZ, PT ;  /* 0x000000ff2800720c */ /* 0x000fc60003f25270 */
[----:B------:R-:W-:Y:S02]  /*3540*/  IMAD R139, R48, c[0x0][0x1bc], R139 ;  /* 0x00006f00308b7a24 */ /* 0x000fe400078e028b */
[----:B------:R-:W-:Y:S01]  /*3550*/  IMAD R108, R106, c[0x0][0x1c0], RZ ;  /* 0x000070006a6c7a24 */ /* 0x000fe200078e02ff */
[----:B------:R-:W-:Y:S02]  /*3560*/  LEA.HI R106, R104, R104, RZ, 0x1 ;  /* 0x00000068686a7211 */ /* 0x000fe400078f08ff */
[----:B------:R-:W-:Y:S02]  /*3570*/  IADD3 R137, R137, R139, RZ ;  /* 0x0000008b89897210 */ /* 0x000fe40007ffe0ff */
[----:B-1----:R-:W-:Y:S01]  /*3580*/  LOP3.LUT R135, R106, 0xfffffe, RZ, 0xc0, !PT ;  /* 0x00fffffe6a877812 */ /* 0x002fe200078ec0ff */
[C---:B------:R-:W-:Y:S02]  /*3590*/  IMAD R139, R133.reuse, c[0x0][0x1c4], R108 ;  /* 0x00007100858b7a24 */ /* 0x040fe400078e026c */
[----:B0-----:R-:W-:Y:S01]  /*35a0*/  IMAD.WIDE.U32 R26, R133, c[0x0][0x1c0], R136 ;  /* 0x00007000851a7a25 */ /* 0x001fe200078e0088 */
[----:B------:R-:W-:-:S02]  /*35b0*/  IADD3 R104, R104, -R135, RZ ;  /* 0x8000008768687210 */ /* 0x000fc40007ffe0ff */
[----:B------:R-:W-:Y:S02]  /*35c0*/  IADD3 R106, R40, 0x200, RZ ;  /* 0x00000200286a7810 */ /* 0x000fe40007ffe0ff */
[----:B------:R-:W-:Y:S02]  /*35d0*/  @!P1 LEA R106, R104, R133, 0x8 ;  /* 0x00000085686a9211 */ /* 0x000fe400078e40ff */
[----:B------:R-:W-:Y:S02]  /*35e0*/  IADD3 R27, R27, R139, RZ ;  /* 0x0000008b1b1b7210 */ /* 0x000fe40007ffe0ff */
[----:B------:R-:W-:Y:S02]  /*35f0*/  LEA R136, P2, R26, c[0x0][0x230], 0x2 ;  /* 0x00008c001a887a11 */ /* 0x000fe400078410ff */
[----:B------:R-:W-:Y:S02]  /*3600*/  LOP3.LUT P0, RZ, R40, 0x1f, RZ, 0xc0, !PT ;  /* 0x0000001f28ff7812 */ /* 0x000fe4000780c0ff */
[----:B------:R-:W-:-:S02]  /*3610*/  SHF.L.U32 R106, R106, 0x2, RZ ;  /* 0x000000026a6a7819 */ /* 0x000fc400000006ff */
[----:B------:R-:W-:Y:S02]  /*3620*/  LEA.HI.X R137, R26, c[0x0][0x234], R27, 0x2, P2 ;  /* 0x00008d001a897a11 */ /* 0x000fe400010f141b */
[----:B------:R-:W-:Y:S02]  /*3630*/  ISETP.LT.OR P0, PT, R31, 0x2, P0 ;  /* 0x000000021f00780c */ /* 0x000fe40000701670 */
[----:B------:R-:W-:-:S11]  /*3640*/  MOV R27, RZ ;  /* 0x000000ff001b7202 */ /* 0x000fd60000000f00 */
[----:B------:R-:W-:-:S05]  /*3650*/  @!P0 IADD3 R26, R31, -0x2, RZ ;  /* 0xfffffffe1f1a8810 */ /* 0x000fca0007ffe0ff */
[----:B------:R-:W-:Y:S01]  /*3660*/  @!P0 IMAD R135, R26, c[0x0][0x16c], R133 ;  /* 0x00005b001a878a24 */ /* 0x000fe200078e0285 */
[----:B------:R-:W-:Y:S01]  /*3670*/  HFMA2.MMA R26, -RZ, RZ, 1.875, 0 ;  /* 0x3f800000ff1a7435 */ /* 0x000fe200000001ff */
[----:B------:R-:W-:Y:S02]  /*3680*/  PRMT R146, RZ, 0x5410, R4 ;  /* 0x00005410ff927816 */ /* 0x000fe40000000004 */
[----:B------:R-:W-:-:S04]  /*3690*/  @!P0 IMAD.WIDE R134, R135, 0x8, R22 ;  /* 0x0000000887868825 */ /* 0x000fc800078e0216 */
[----:B------:R-:W-:Y:S01]  /*36a0*/  FMUL.FTZ R161, R146, R109 ;  /* 0x0000006d92a17220 */ /* 0x000fe20000410000 */
        /* <DEDUP_REMOVED lines=17> */
[----:B------:R-:W-:-:S05]  /*37c0*/  PRMT R173, RZ, 0x7610, R7 ;  /* 0x00007610ffad7816 */ /* 0x000fca0000000007 */
[----:B------:R-:W-:Y:S01]  /*37d0*/  FMUL.FTZ R164, R173, R102 ;  /* 0x00000066ada47220 */ /* 0x000fe20000410000 */
[----:B------:R-:W-:Y:S01]  /*37e0*/  BSSY B0, `(.L_x_4308) ;  /* 0x000007e000007945 */ /* 0x000fe20003800000 */
[----:B--2---:R-:W-:Y:S04]  /*37f0*/  STS.128 [R0.X16], R12 ;  /* 0x0000000c00007388 */ /* 0x004fe8000000cc00 */
[----:B---3--:R-:W-:Y:S01]  /*3800*/  STS.128 [R0.X16+0x200], R16 ;  /* 0x0002001000007388 */ /* 0x008fe2000000cc00 */
[----:B------:R-:W-:-:S06]  /*3810*/  NOP ;  /* 0x0000000000007918 */ /* 0x000fcc0000000000 */
[----:B------:R-:W0:Y:S04]  /*3820*/  LDS.128 R12, [R49.X16] ;  /* 0x00000000310c7984 */ /* 0x000e28000000cc00 */
[----:B------:R-:W1:Y:S01]  /*3830*/  LDS.128 R16, [R49.X16+0x10] ;  /* 0x0000100031107984 */ /* 0x000e62000000cc00 */
[----:B----4-:R-:W-:-:S03]  /*3840*/  FMUL.FTZ R151, R98, 1.4426950216293334961 ;  /* 0x3fb8aa3b62977820 */ /* 0x010fc60000410000 */
[----:B------:R2:W5:Y:S01]  /*3850*/  LDG.E R126, [R136.64] ;  /* 0x00000004887e7981 */ /* 0x000562000c1e1900 */
[----:B------:R-:W-:-:S06]  /*3860*/  FMUL.FTZ R147, R151, R101 ;  /* 0x0000006597937220 */ /* 0x000fcc0000410000 */
[----:B------:R-:W3:Y:S01]  /*3870*/  MUFU.EX2 R147, R147 ;  /* 0x0000009300937308 */ /* 0x000ee20000000800 */
[C---:B------:R-:W-:Y:S02]  /*3880*/  FMUL.FTZ R124, R151.reuse, R88 ;  /* 0x00000058977c7220 */ /* 0x040fe40000410000 */
[C---:B------:R-:W-:Y:S02]  /*3890*/  FMUL.FTZ R122, R151.reuse, R99 ;  /* 0x00000063977a7220 */ /* 0x040fe40000410000 */
[----:B------:R-:W-:-:S03]  /*38a0*/  FMUL.FTZ R138, R151, R86 ;  /* 0x00000056978a7220 */ /* 0x000fc60000410000 */
[----:B------:R-:W4:Y:S01]  /*38b0*/  MUFU.EX2 R124, R124 ;  /* 0x0000007c007c7308 */ /* 0x000f220000000800 */
[----:B------:R-:W-:Y:S01]  /*38c0*/  FMUL.FTZ R139, R151, R97 ;  /* 0x00000061978b7220 */ /* 0x000fe20000410000 */
[----:B---3--:R3:W-:Y:S06]  /*38d0*/  STS [R106+0x1d10], R147 ;  /* 0x001d10936a007388 */ /* 0x0087ec0000000800 */
[----:B------:R-:W2:Y:S01]  /*38e0*/  MUFU.EX2 R122, R122 ;  /* 0x0000007a007a7308 */ /* 0x000ea20000000800 */
[----:B------:R-:W-:Y:S01]  /*38f0*/  BAR.SYNC.DEFER_BLOCKING 0x0 ;  /* 0x0000000000007b1d */ /* 0x000fe20000010000 */
[----:B0-----:R-:W-:-:S02]  /*3900*/  PRMT R104, RZ, 0x5410, R12 ;  /* 0x00005410ff687816 */ /* 0x001fc4000000000c */
[----:B---3--:R-:W-:Y:S02]  /*3910*/  PRMT R106, RZ, 0x7610, R12 ;  /* 0x00007610ff6a7816 */ /* 0x008fe4000000000c */
[----:B------:R-:W-:Y:S02]  /*3920*/  PRMT R12, RZ, 0x5410, R8 ;  /* 0x00005410ff0c7816 */ /* 0x000fe40000000008 */
[----:B------:R-:W0:Y:S01]  /*3930*/  MUFU.EX2 R138, R138 ;  /* 0x0000008a008a7308 */ /* 0x000e220000000800 */
[--C-:B-1----:R-:W-:Y:S02]  /*3940*/  PRMT R118, RZ, 0x5410, R16.reuse ;  /* 0x00005410ff767816 */ /* 0x102fe40000000010 */
[----:B------:R-:W-:Y:S01]  /*3950*/  PRMT R130, RZ, 0x7610, R16 ;  /* 0x00007610ff827816 */ /* 0x000fe20000000010 */
[----:B------:R-:W-:Y:S01]  /*3960*/  FMUL.FTZ R140, R151, R84 ;  /* 0x00000054978c7220 */ /* 0x000fe20000410000 */
[----:B------:R-:W-:Y:S02]  /*3970*/  PRMT R16, RZ, 0x5410, R10 ;  /* 0x00005410ff107816 */ /* 0x000fe4000000000a */
[----:B------:R-:W-:-:S02]  /*3980*/  PRMT R108, RZ, 0x5410, R13 ;  /* 0x00005410ff6c7816 */ /* 0x000fc4000000000d */
[----:B------:R-:W-:Y:S01]  /*3990*/  PRMT R112, RZ, 0x7610, R13 ;  /* 0x00007610ff707816 */ /* 0x000fe2000000000d */
[----:B------:R-:W-:Y:S01]  /*39a0*/  FMUL.FTZ R13, R12, R101 ;  /* 0x000000650c0d7220 */ /* 0x000fe20000410000 */
[----:B------:R-:W1:Y:S01]  /*39b0*/  MUFU.EX2 R139, R139 ;  /* 0x0000008b008b7308 */ /* 0x000e620000000800 */
[--C-:B------:R-:W-:Y:S01]  /*39c0*/  PRMT R114, RZ, 0x5410, R15.reuse ;  /* 0x00005410ff727816 */ /* 0x100fe2000000000f */
[----:B------:R-:W-:Y:S01]  /*39d0*/  FMUL.FTZ R141, R151, R105 ;  /* 0x00000069978d7220 */ /* 0x000fe20000410000 */
[----:B------:R-:W-:Y:S01]  /*39e0*/  PRMT R120, RZ, 0x7610, R15 ;  /* 0x00007610ff787816 */ /* 0x000fe2000000000f */
[----:B------:R-:W-:Y:S01]  /*39f0*/  FMUL.FTZ R15, R16, R97 ;  /* 0x00000061100f7220 */ /* 0x000fe20000410000 */
[--C-:B------:R-:W-:Y:S01]  /*3a00*/  PRMT R110, RZ, 0x5410, R14.reuse ;  /* 0x00005410ff6e7816 */ /* 0x100fe2000000000e */
[----:B------:R-:W-:Y:S01]  /*3a10*/  FMUL.FTZ R16, R104, R13 ;  /* 0x0000000d68107220 */ /* 0x000fe20000410000 */
[----:B------:R-:W-:Y:S01]  /*3a20*/  PRMT R116, RZ, 0x7610, R14 ;  /* 0x00007610ff747816 */ /* 0x000fe2000000000e */
[----:B------:R-:W3:Y:S01]  /*3a30*/  MUFU.EX2 R140, R140 ;  /* 0x0000008c008c7308 */ /* 0x000ee20000000800 */
[----:B----4-:R-:W-:Y:S01]  /*3a40*/  FMUL.FTZ R13, R147, R124 ;  /* 0x0000007c930d7220 */ /* 0x010fe20000410000 */
[----:B------:R-:W-:Y:S01]  /*3a50*/  PRMT R14, RZ, 0x5410, R9 ;  /* 0x00005410ff0e7816 */ /* 0x000fe20000000009 */
[----:B------:R-:W-:Y:S01]  /*3a60*/  FMUL.FTZ R142, R151, R90 ;  /* 0x0000005a978e7220 */ /* 0x000fe20000410000 */
[----:B------:R4:W5:Y:S01]  /*3a70*/  @!P0 LDG.E.64 R26, [R134.64] ;  /* 0x00000004861a8981 */ /* 0x000962000c1e1b00 */
[----:B--2---:R-:W-:-:S03]  /*3a80*/  FMUL.FTZ R13, R122, R13 ;  /* 0x0000000d7a0d7220 */ /* 0x004fc60000410000 */
[----:B------:R-:W2:Y:S01]  /*3a90*/  MUFU.EX2 R141, R141 ;  /* 0x0000008d008d7308 */ /* 0x000ea20000000800 */
[----:B------:R-:W-:Y:S02]  /*3aa0*/  FMUL.FTZ R143, R151, R109 ;  /* 0x0000006d978f7220 */ /* 0x000fe40000410000 */
[----:B------:R-:W-:Y:S02]  /*3ab0*/  FMUL.FTZ R155, R14, R99 ;  /* 0x000000630e9b7220 */ /* 0x000fe40000410000 */
[----:B0-----:R-:W-:-:S03]  /*3ac0*/  FMUL.FTZ R14, R138, R13 ;  /* 0x0000000d8a0e7220 */ /* 0x001fc60000410000 */
[----:B------:R-:W0:Y:S01]  /*3ad0*/  MUFU.EX2 R142, R142 ;  /* 0x0000008e008e7308 */ /* 0x000e220000000800 */
[----:B------:R-:W-:Y:S02]  /*3ae0*/  FMUL.FTZ R144, R151, R92 ;  /* 0x0000005c97907220 */ /* 0x000fe40000410000 */
[----:B-1----:R-:W-:Y:S01]  /*3af0*/  FMUL.FTZ R13, R139, R14 ;  /* 0x0000000e8b0d7220 */ /* 0x002fe20000410000 */
[----:B------:R-:W-:Y:S01]  /*3b00*/  PRMT R132, RZ, 0x5410, R18 ;  /* 0x00005410ff847816 */ /* 0x000fe20000000012 */
[----:B------:R-:W-:-:S03]  /*3b10*/  FMUL.FTZ R145, R151, R117 ;  /* 0x0000007597917220 */ /* 0x000fc60000410000 */
[----:B------:R-:W1:Y:S01]  /*3b20*/  MUFU.EX2 R143, R143 ;  /* 0x0000008f008f7308 */ /* 0x000e620000000800 */
[----:B------:R-:W-:Y:S01]  /*3b30*/  PRMT R136, RZ, 0x7610, R18 ;  /* 0x00007610ff887816 */ /* 0x000fe20000000012 */
[----:B---3--:R-:W-:Y:S01]  /*3b40*/  FMUL.FTZ R14, R140, R13 ;  /* 0x0000000d8c0e7220 */ /* 0x008fe20000410000 */
[--C-:B------:R-:W-:Y:S02]  /*3b50*/  PRMT R128, RZ, 0x5410, R17.reuse ;  /* 0x00005410ff807816 */ /* 0x100fe40000000011 */
[----:B----4-:R-:W-:Y:S02]  /*3b60*/  PRMT R134, RZ, 0x7610, R17 ;  /* 0x00007610ff867816 */ /* 0x010fe40000000011 */
[----:B------:R-:W-:Y:S01]  /*3b70*/  PRMT R18, RZ, 0x5410, R11 ;  /* 0x00005410ff127816 */ /* 0x000fe2000000000b */
[----:B------:R-:W3:Y:S01]  /*3b80*/  MUFU.EX2 R144, R144 ;  /* 0x0000009000907308 */ /* 0x000ee20000000800 */
[----:B------:R-:W-:Y:S01]  /*3b90*/  PRMT R17, RZ, 0x7610, R8 ;  /* 0x00007610ff117816 */ /* 0x000fe20000000008 */
[----:B------:R-:W-:Y:S01]  /*3ba0*/  FMUL.FTZ R146, R151, R94 ;  /* 0x0000005e97927220 */ /* 0x000fe20000410000 */
[--C-:B------:R-:W-:Y:S01]  /*3bb0*/  PRMT R135, RZ, 0x5410, R19.reuse ;  /* 0x00005410ff877816 */ /* 0x100fe20000000013 */
[----:B--2---:R-:W-:Y:S01]  /*3bc0*/  FMUL.FTZ R13, R141, R14 ;  /* 0x0000000e8d0d7220 */ /* 0x004fe20000410000 */
[----:B------:R-:W-:Y:S01]  /*3bd0*/  PRMT R137, RZ, 0x7610, R19 ;  /* 0x00007610ff897816 */ /* 0x000fe20000000013 */
[----:B------:R-:W-:-:S02]  /*3be0*/  FMUL.FTZ R19, R18, R105 ;  /* 0x0000006912137220 */ /* 0x000fc40000410000 */
[----:B------:R-:W2:Y:S01]  /*3bf0*/  MUFU.EX2 R145, R145 ;  /* 0x0000009100917308 */ /* 0x000ea20000000800 */
[----:B------:R-:W-:Y:S02]  /*3c00*/  FMUL.FTZ R17, R17, R88 ;  /* 0x0000005811117220 */ /* 0x000fe40000410000 */
[----:B------:R-:W-:Y:S02]  /*3c10*/  FMUL.FTZ R18, R151, R123 ;  /* 0x0000007b97127220 */ /* 0x000fe40000410000 */
[----:B0-----:R-:W-:-:S03]  /*3c20*/  FMUL.FTZ R14, R142, R13 ;  /* 0x0000000d8e0e7220 */ /* 0x001fc60000410000 */
[----:B------:R-:W0:Y:S01]  /*3c30*/  MUFU.EX2 R146, R146 ;  /* 0x0000009200927308 */ /* 0x000e220000000800 */
[----:B------:R-:W-:Y:S02]  /*3c40*/  FMUL.FTZ R17, R106, R17 ;  /* 0x000000116a117220 */ /* 0x000fe40000410000 */
[----:B------:R-:W-:Y:S02]  /*3c50*/  FMUL.FTZ R156, R114, R19 ;  /* 0x00000013729c7220 */ /* 0x000fe40000410000 */
[----:B------:R-:W-:Y:S02]  /*3c60*/  FMUL.FTZ R19, R151, R96 ;  /* 0x0000006097137220 */ /* 0x000fe40000410000 */
[----:B-1----:R-:W-:Y:S01]  /*3c70*/  FMUL.FTZ R13, R143, R14 ;  /* 0x0000000e8f0d7220 */ /* 0x002fe20000410000 */
[----:B------:R-:W1:Y:S01]  /*3c80*/  MUFU.EX2 R18, R18 ;  /* 0x0000001200127308 */ /* 0x000e620000000800 */
[----:B------:R-:W-:Y:S02]  /*3c90*/  FMUL.FTZ R155, R108, R155 ;  /* 0x0000009b6c9b7220 */ /* 0x000fe40000410000 */
[----:B------:R-:W-:-:S02]  /*3ca0*/  FFMA.FTZ R12, R16, R124, R17 ;  /* 0x0000007c100c7223 */ /* 0x000fc40000010011 */
[----:B---3--:R-:W-:Y:S02]  /*3cb0*/  FMUL.FTZ R14, R144, R13 ;  /* 0x0000000d900e7220 */ /* 0x008fe40000410000 */
[----:B------:R-:W-:Y:S01]  /*3cc0*/  FMUL.FTZ R153, R112, R153 ;  /* 0x0000009970997220 */ /* 0x000fe20000410000 */
[----:B------:R-:W3:Y:S01]  /*3cd0*/  MUFU.EX2 R19, R19 ;  /* 0x0000001300137308 */ /* 0x000ee20000000800 */
[----:B------:R-:W-:Y:S01]  /*3ce0*/  FFMA.FTZ R12, R122, R12, R155 ;  /* 0x0000000c7a0c7223 */ /* 0x000fe2000001009b */
[----:B------:R-:W-:Y:S01]  /*3cf0*/  ISETP.NE.AND P0, PT, R40, 0x3f, PT ;  /* 0x0000003f2800780c */ /* 0x000fe20003f05270 */
[----:B--2---:R-:W-:Y:S02]  /*3d00*/  FMUL.FTZ R13, R145, R14 ;  /* 0x0000000e910d7220 */ /* 0x004fe40000410000 */
[----:B------:R-:W-:Y:S02]  /*3d10*/  FMUL.FTZ R154, R110, R15 ;  /* 0x0000000f6e9a7220 */ /* 0x000fe40000410000 */
[----:B------:R-:W-:-:S02]  /*3d20*/  FFMA.FTZ R12, R138, R12, R153 ;  /* 0x0000000c8a0c7223 */ /* 0x000fc40000010099 */
[----:B0-----:R-:W-:Y:S02]  /*3d30*/  FMUL.FTZ R13, R146, R13 ;  /* 0x0000000d920d7220 */ /* 0x001fe40000410000 */
[----:B------:R-:W-:Y:S02]  /*3d40*/  FMUL.FTZ R157, R116, R157 ;  /* 0x0000009d749d7220 */ /* 0x000fe40000410000 */
[----:B------:R-:W-:Y:S02]  /*3d50*/  FFMA.FTZ R12, R139, R12, R154 ;  /* 0x0000000c8b0c7223 */ /* 0x000fe4000001009a */
[----:B-1----:R-:W-:Y:S02]  /*3d60*/  FMUL.FTZ R152, R18, R13 ;  /* 0x0000000d12987220 */ /* 0x002fe40000410000 */
[----:B------:R-:W-:Y:S02]  /*3d70*/  FFMA.FTZ R12, R140, R12, R157 ;  /* 0x0000000c8c0c7223 */ /* 0x000fe4000001009d */
[----:B---3--:R-:W-:-:S02]  /*3d80*/  FMUL.FTZ R13, R19, R152 ;  /* 0x00000098130d7220 */ /* 0x008fc40000410000 */
[----:B------:R-:W-:Y:S01]  /*3d90*/  FMUL.FTZ R159, R120, R159 ;  /* 0x0000009f789f7220 */ /* 0x000fe20000410000 */
[----:B------:R0:W1:Y:S01]  /*3da0*/  @P0 LDS R152, [R40.X4+0x2514] ;  /* 0x0025140028980984 */ /* 0x0000620000004800 */
[----:B------:R-:W-:Y:S02]  /*3db0*/  FFMA.FTZ R12, R141, R12, R156 ;  /* 0x0000000c8d0c7223 */ /* 0x000fe4000001009c */
[----:B------:R-:W-:Y:S02]  /*3dc0*/  FMUL.FTZ R158, R118, R161 ;  /* 0x000000a1769e7220 */ /* 0x000fe40000410000 */
[----:B------:R-:W-:Y:S02]  /*3dd0*/  FFMA.FTZ R12, R142, R12, R159 ;  /* 0x0000000c8e0c7223 */ /* 0x000fe4000001009f */
[----:B------:R-:W-:Y:S02]  /*3de0*/  FMUL.FTZ R161, R130, R163 ;  /* 0x000000a382a17220 */ /* 0x000fe40000410000 */
[----:B------:R-:W-:-:S02]  /*3df0*/  FFMA.FTZ R12, R143, R12, R158 ;  /* 0x0000000c8f0c7223 */ /* 0x000fc4000001009e */
[C---:B------:R-:W-:Y:S02]  /*3e00*/  FMUL.FTZ R148, R151.reuse, R129 ;  /* 0x0000008197947220 */ /* 0x040fe40000410000 */
[----:B------:R-:W-:Y:S02]  /*3e10*/  FMUL.FTZ R160, R128, R165 ;  /* 0x000000a580a07220 */ /* 0x000fe40000410000 */
[----:B------:R-:W-:Y:S02]  /*3e20*/  FFMA.FTZ R12, R144, R12, R161 ;  /* 0x0000000c900c7223 */ /* 0x000fe400000100a1 */
[----:B------:R-:W-:Y:S01]  /*3e30*/  FMUL.FTZ R151, R151, R102 ;  /* 0x0000006697977220 */ /* 0x000fe20000410000 */
[----:B------:R-:W2:Y:S01]  /*3e40*/  MUFU.EX2 R148, R148 ;  /* 0x0000009400947308 */ /* 0x000ea20000000800 */
[----:B------:R-:W-:Y:S02]  /*3e50*/  FMUL.FTZ R163, R134, R167 ;  /* 0x000000a786a37220 */ /* 0x000fe40000410000 */
[----:B------:R-:W-:-:S02]  /*3e60*/  FFMA.FTZ R12, R145, R12, R160 ;  /* 0x0000000c910c7223 */ /* 0x000fc400000100a0 */
[----:B------:R-:W-:Y:S02]  /*3e70*/  FMUL.FTZ R165, R132, R169 ;  /* 0x000000a984a57220 */ /* 0x000fe40000410000 */
[----:B------:R-:W-:Y:S01]  /*3e80*/  FFMA.FTZ R14, R146, R12, R163 ;  /* 0x0000000c920e7223 */ /* 0x000fe200000100a3 */
[----:B------:R-:W3:Y:S01]  /*3e90*/  MUFU.EX2 R151, R151 ;  /* 0x0000009700977308 */ /* 0x000ee20000000800 */
[----:B------:R-:W-:Y:S02]  /*3ea0*/  FMUL.FTZ R12, R162, R129 ;  /* 0x00000081a20c7220 */ /* 0x000fe40000410000 */
[----:B------:R-:W-:Y:S02]  /*3eb0*/  FMUL.FTZ R162, R136, R171 ;  /* 0x000000ab88a27220 */ /* 0x000fe40000410000 */
[----:B------:R-:W-:Y:S02]  /*3ec0*/  FFMA.FTZ R14, R18, R14, R165 ;  /* 0x0000000e120e7223 */ /* 0x000fe400000100a5 */
[----:B------:R-:W-:-:S02]  /*3ed0*/  FMUL.FTZ R167, R135, R12 ;  /* 0x0000000c87a77220 */ /* 0x000fc40000410000 */
[----:B------:R-:W-:Y:S02]  /*3ee0*/  FFMA.FTZ R14, R19, R14, R162 ;  /* 0x0000000e130e7223 */ /* 0x000fe400000100a2 */
[C---:B--2---:R-:W-:Y:S02]  /*3ef0*/  FMUL.FTZ R12, R148.reuse, R13 ;  /* 0x0000000d940c7220 */ /* 0x044fe40000410000 */
[----:B------:R-:W-:Y:S02]  /*3f00*/  FMUL.FTZ R164, R137, R164 ;  /* 0x000000a489a47220 */ /* 0x000fe40000410000 */
[----:B------:R-:W-:Y:S02]  /*3f10*/  FFMA.FTZ R13, R148, R14, R167 ;  /* 0x0000000e940d7223 */ /* 0x000fe400000100a7 */
[C---:B---3--:R-:W-:Y:S02]  /*3f20*/  FMUL.FTZ R12, R151.reuse, R12 ;  /* 0x0000000c970c7220 */ /* 0x048fe40000410000 */
[----:B------:R-:W-:Y:S01]  /*3f30*/  FFMA.FTZ R13, R151, R13, R164 ;  /* 0x0000000d970d7223 */ /* 0x000fe200000100a4 */
[----:B------:R-:W-:Y:S05]  /*3f40*/  @P0 BRA `(.L_x_4309) ;  /* 0x0000007000000947 */ /* 0x000fea0003800000 */
[----:B01----:R-:W-:Y:S02]  /*3f50*/  ISETP.NE.AND P0, PT, R31, c[0x0][0x174], PT ;  /* 0x00005d001f007a0c */ /* 0x003fe40003f05270 */
[----:B------:R-:W-:-:S11]  /*3f60*/  MOV R152, 0x3f800000 ;  /* 0x3f80000000987802 */ /* 0x000fd60000000f00 */
[----:B------:R-:W-:-:S04]  /*3f70*/  @P0 LEA.HI R14, R31, R31, RZ, 0x1 ;  /* 0x0000001f1f0e0211 */ /* 0x000fc800078f08ff */
[----:B------:R-:W-:-:S04]  /*3f80*/  @P0 LOP3.LUT R14, R14, 0xfffffe, RZ, 0xc0, !PT ;  /* 0x00fffffe0e0e0812 */ /* 0x000fc800078ec0ff */
[----:B------:R-:W-:-:S04]  /*3f90*/  @P0 IADD3 R14, -R14, R31, RZ ;  /* 0x0000001f0e0e0210 */ /* 0x000fc80007ffe1ff */
[----:B------:R-:W-:-:S05]  /*3fa0*/  @P0 LEA R14, R14, R133, 0x8 ;  /* 0x000000850e0e0211 */ /* 0x000fca00078e40ff */
[----:B------:R0:W1:Y:S02]  /*3fb0*/  @P0 LDS R152, [R14.X4+0x1d10] ;  /* 0x001d10000e980984 */ /* 0x0000640000004800 */
.L_x_4309:
[----:B01----:R-:W-:Y:S05]  /*3fc0*/  BSYNC B0 ;  /* 0x0000000000007941 */ /* 0x003fea0003800000 */
.L_x_4308:
[----:B------:R-:W-:Y:S01]  /*3fd0*/  ISETP.GT.U32.AND P0, PT, R40, 0x1f, PT ;  /* 0x0000001f2800780c */ /* 0x000fe20003f04070 */
[----:B------:R0:W-:Y:S01]  /*3fe0*/  STS.64 [R40.X8+0x1900], R12 ;  /* 0x0019000c28007388 */ /* 0x0001e20000008a00 */
[----:B------:R-:W-:Y:S03]  /*3ff0*/  BSSY B0, `(.L_x_4310) ;  /* 0x000003f000007945 */ /* 0x000fe60003800000 */
[----:B------:R-:W-:Y:S08]  /*4000*/  BAR.SYNC.DEFER_BLOCKING 0x0 ;  /* 0x0000000000007b1d */ /* 0x000ff00000010000 */
[----:B------:R-:W-:Y:S05]  /*4010*/  @P0 BRA `(.L_x_4311) ;  /* 0x000003c000000947 */ /* 0x000fea0003800000 */
[----:B0-----:R-:W0:Y:S02]  /*4020*/  LDS.128 R12, [R40.X16+0x1900] ;  /* 0x00190000280c7984 */ /* 0x001e24000000cc00 */
[----:B0-----:R-:W-:-:S02]  /*4030*/  FFMA.FTZ R15, R13, R14, R15 ;  /* 0x0000000e0d0f7223 */ /* 0x001fc4000001000f */
[----:B------:R-:W-:Y:S01]  /*4040*/  FMUL.FTZ R14, R12, R14 ;  /* 0x0000000e0c0e7220 */ /* 0x000fe20000410000 */
[----:B------:R-:W-:Y:S05]  /*4050*/  BRA.DIV ~URZ, `(.L_x_4312) ;  /* 0x00003d227f007947 */ /* 0x000fea000b800000 */
[----:B------:R0:W1:Y:S02]  /*4060*/  SHFL.UP PT, R169, R14, 0x1, RZ ;  /* 0x042000000ea97989 */ /* 0x00006400000e00ff */
.L_x_4363:
        /* <DEDUP_REMOVED lines=24> */
.L_x_4364:
[----:B------:R-:W-:Y:S02]  /*41f0*/  ISETP.GE.AND P0, PT, R41, 0x10, PT ;  /* 0x000000102900780c */ /* 0x000fe40003f06270 */
[----:B------:R-:W-:Y:S02]  /*4200*/  MOV R171, R166 ;  /* 0x000000a600ab7202 */ /* 0x000fe40000000f00 */
[----:B------:R-:W-:-:S09]  /*4210*/  MOV R166, R168 ;  /* 0x000000a800a67202 */ /* 0x000fd20000000f00 */
[-C--:B-1----:R-:W-:Y:S02]  /*4220*/  @P0 FFMA.FTZ R171, R12, R166.reuse, R171 ;  /* 0x000000a60cab0223 */ /* 0x082fe400000100ab */
[----:B--2---:R-:W-:Y:S01]  /*4230*/  @P0 FMUL.FTZ R166, R169, R166 ;  /* 0x000000a6a9a60220 */ /* 0x004fe20000410000 */
[----:B------:R-:W-:Y:S05]  /*4240*/  BRA.CONV ~URZ, `(.L_x_4314) ;  /* 0x000000637f007947 */ /* 0x000fea000b800000 */
[----:B0-----:R-:W-:Y:S01]  /*4250*/  HFMA2.MMA R15, -RZ, RZ, 0, 1.847743988037109375e-06 ;  /* 0x0000001fff0f7435 */ /* 0x001fe200000001ff */
[----:B------:R-:W-:Y:S02]  /*4260*/  MOV R173, R166 ;  /* 0x000000a600ad7202 */ /* 0x000fe40000000f00 */
[----:B------:R-:W-:Y:S02]  /*4270*/  MOV R174, 0x1f ;  /* 0x0000001f00ae7802 */ /* 0x000fe40000000f00 */
[----:B------:R-:W-:Y:S02]  /*4280*/  MOV R176, 0xffffffff ;  /* 0xffffffff00b07802 */ /* 0x000fe40000000f00 */
[----:B------:R-:W-:-:S02]  /*4290*/  MOV R12, 0x42b0 ;  /* 0x000042b0000c7802 */ /* 0x000fc40000000f00 */
[----:B-----5:R-:W-:Y:S05]  /*42a0*/  CALL.REL.NOINC `($__internal_175_$__cuda_sm70_shflsync_idx_p) ;  /* 0x000049f000007944 */ /* 0x020fea0003c00000 */
.L_x_4314:
[----:B------:R-:W-:Y:S05]  /*42b0*/  BRA.CONV ~URZ, `(.L_x_4315) ;  /* 0x000000637f007947 */ /* 0x000fea000b800000 */
[----:B01----:R-:W-:Y:S01]  /*42c0*/  HFMA2.MMA R15, -RZ, RZ, 0, 1.847743988037109375e-06 ;  /* 0x0000001fff0f7435 */ /* 0x003fe200000001ff */
[----:B------:R-:W-:-:S02]  /*42d0*/  MOV R173, R171 ;  /* 0x000000ab00ad7202 */ /* 0x000fc40000000f00 */
[----:B------:R-:W-:Y:S02]  /*42e0*/  MOV R174, 0x1f ;  /* 0x0000001f00ae7802 */ /* 0x000fe40000000f00 */
[----:B------:R-:W-:Y:S02]  /*42f0*/  MOV R176, 0xffffffff ;  /* 0xffffffff00b07802 */ /* 0x000fe40000000f00 */
[----:B------:R-:W-:Y:S02]  /*4300*/  MOV R12, 0x4320 ;  /* 0x00004320000c7802 */ /* 0x000fe40000000f00 */
[----:B-----5:R-:W-:Y:S05]  /*4310*/  CALL.REL.NOINC `($__internal_175_$__cuda_sm70_shflsync_idx_p) ;  /* 0x0000498000007944 */ /* 0x020fea0003c00000 */
.L_x_4315:
[----:B------:R-:W-:Y:S05]  /*4320*/  BRA.DIV ~URZ, `(.L_x_4316) ;  /* 0x00003f927f007947 */ /* 0x000fea000b800000 */
[----:B-----5:R-:W2:Y:S04]  /*4330*/  SHFL.IDX PT, R26, R26, RZ, 0x1f ;  /* 0x00001fff1a1a7589 */ /* 0x020ea800000e0000 */
[----:B------:R3:W4:Y:S04]  /*4340*/  SHFL.IDX PT, R13, R27, RZ, 0x1f ;  /* 0x00001fff1b0d7589 */ /* 0x00072800000e0000 */
[----:B------:R-:W0:Y:S04]  /*4350*/  SHFL.UP PT, R166, R166, 0x1, RZ ;  /* 0x04200000a6a67989 */ /* 0x000e2800000e00ff */
[----:B------:R3:W1:Y:S02]  /*4360*/  SHFL.UP PT, R168, R171, 0x1, RZ ;  /* 0x04200000aba87989 */ /* 0x00066400000e00ff */
.L_x_4365:
[----:B01----:R-:W0:Y:S01]  /*4370*/  LDS.64 R14, [R40.X16+0x1900] ;  /* 0x00190000280e7984 */ /* 0x003e22000000ca00 */
[----:B--2---:R-:W-:Y:S01]  /*4380*/  MOV R12, R26 ;  /* 0x0000001a000c7202 */ /* 0x004fe20000000f00 */
[----:B----4-:R-:W-:-:S04]  /*4390*/  @P1 FFMA.FTZ R13, R13, R166, R168 ;  /* 0x000000a60d0d1223 */ /* 0x010fc800000100a8 */
[----:B------:R-:W-:Y:S02]  /*43a0*/  @P1 FMUL.FTZ R12, R12, R166 ;  /* 0x000000a60c0c1220 */ /* 0x000fe40000410000 */
[C---:B0-----:R-:W-:Y:S02]  /*43b0*/  FFMA.FTZ R15, R14.reuse, R13, R15 ;  /* 0x0000000d0e0f7223 */ /* 0x041fe4000001000f */
[----:B------:R-:W-:-:S05]  /*43c0*/  FMUL.FTZ R14, R14, R12 ;  /* 0x0000000c0e0e7220 */ /* 0x000fca0000410000 */
[----:B------:R0:W-:Y:S02]  /*43d0*/  STS.128 [R40.X16+0x1900], R12 ;  /* 0x0019000c28007388 */ /* 0x0001e4000000cc00 */
.L_x_4311:
[----:B0-----:R-:W-:Y:S05]  /*43e0*/  BSYNC B0 ;  /* 0x0000000000007941 */ /* 0x001fea0003800000 */
.L_x_4310:
[----:B------:R-:W-:Y:S01]  /*43f0*/  WARPSYNC 0xffffffff ;  /* 0xffffffff00007948 */ /* 0x000fe20003800000 */
[----:B------:R-:W-:Y:S01]  /*4400*/  BAR.SYNC.DEFER_BLOCKING 0x0 ;  /* 0x0000000000007b1d */ /* 0x000fe20000010000 */
[-C--:B-----5:R-:W-:Y:S01]  /*4410*/  FMUL.FTZ R14, R125, R126.reuse ;  /* 0x0000007e7d0e7220 */ /* 0x0a0fe20000410000 */
[----:B------:R-:W-:Y:S01]  /*4420*/  LOP3.LUT P0, RZ, R40, 0x1f, RZ, 0xc0, !PT ;  /* 0x0000001f28ff7812 */ /* 0x000fe2000780c0ff */
[-C--:B------:R-:W-:Y:S02]  /*4430*/  FMUL.FTZ R15, R127, R126.reuse ;  /* 0x0000007e7f0f7220 */ /* 0x080fe40000410000 */
        /* <DEDUP_REMOVED lines=8> */
[----:B------:R-:W-:Y:S02]  /*44c0*/  FMUL.FTZ R15, R151, R152 ;  /* 0x00000098970f7220 */ /* 0x000fe40000410000 */
        /* <DEDUP_REMOVED lines=22> */
[----:B------:R-:W-:Y:S01]  /*4630*/  MOV R16, 0x3f800000 ;  /* 0x3f80000000107802 */ /* 0x000fe20000000f00 */
[----:B------:R-:W-:Y:S02]  /*4640*/  FMUL.FTZ R12, R95, R126 ;  /* 0x0000007e5f0c7220 */ /* 0x000fe40000410000 */
[----:B---3--:R-:W-:Y:S01]  /*4650*/  FFMA.FTZ R171, R124, R147, R17 ;  /* 0x000000937cab7223 */ /* 0x008fe20000010011 */
[----:B------:R-:W-:Y:S01]  /*4660*/  HFMA2.MMA R17, -RZ, RZ, 0, 0 ;  /* 0x00000000ff117435 */ /* 0x000fe200000001ff */
[----:B------:R-:W-:Y:S02]  /*4670*/  FFMA.FTZ R12, R141, R13, R12 ;  /* 0x0000000d8d0c7223 */ /* 0x000fe4000001000c */
[----:B------:R-:W-:-:S02]  /*4680*/  FFMA.FTZ R172, R122, R171, R155 ;  /* 0x000000ab7aac7223 */ /* 0x000fc4000001009b */
[----:B------:R-:W-:Y:S02]  /*4690*/  FMUL.FTZ R13, R89, R126 ;  /* 0x0000007e590d7220 */ /* 0x000fe40000410000 */
[----:B------:R-:W-:Y:S02]  /*46a0*/  FFMA.FTZ R170, R138, R172, R153 ;  /* 0x000000ac8aaa7223 */ /* 0x000fe40000010099 */
[----:B------:R-:W-:Y:S01]  /*46b0*/  FFMA.FTZ R13, R140, R12, R13 ;  /* 0x0000000c8c0d7223 */ /* 0x000fe2000001000d */
[----:B------:R0:W1:Y:S01]  /*46c0*/  @!P0 LDS.64 R16, [R133.X8+0x2610] ;  /* 0x0026100085108984 */ /* 0x0000620000008a00 */
[----:B------:R-:W-:Y:S01]  /*46d0*/  FFMA.FTZ R169, R139, R170, R154 ;  /* 0x000000aa8ba97223 */ /* 0x000fe2000001009a */
[----:B------:R-:W-:Y:S01]  /*46e0*/  ISETP.GT.U32.AND P0, PT, R40, 0x1f, PT ;  /* 0x0000001f2800780c */ /* 0x000fe20003f04070 */
[----:B------:R-:W-:Y:S02]  /*46f0*/  FMUL.FTZ R12, R91, R126 ;  /* 0x0000007e5b0c7220 */ /* 0x000fe40000410000 */
[----:B------:R-:W-:-:S02]  /*4700*/  FFMA.FTZ R168, R140, R169, R157 ;  /* 0x000000a98ca87223 */ /* 0x000fc4000001009d */
        /* <DEDUP_REMOVED lines=36> */
.L_x_4366:
        /* <DEDUP_REMOVED lines=26> */
.L_x_4367:
        /* <DEDUP_REMOVED lines=11> */
.L_x_4318:
[----:B01----:R-:W-:Y:S05]  /*4ba0*/  BSYNC B0 ;  /* 0x0000000000007941 */ /* 0x003fea0003800000 */
.L_x_4317:
[----:B------:R-:W-:Y:S01]  /*4bb0*/  WARPSYNC 0xffffffff ;  /* 0xffffffff00007948 */ /* 0x000fe20003800000 */
[----:B------:R-:W-:Y:S01]  /*4bc0*/  BAR.SYNC.DEFER_BLOCKING 0x0 ;  /* 0x0000000000007b1d */ /* 0x000fe20000010000 */
[--C-:B------:R-:W-:Y:S01]  /*4bd0*/  PRMT R154, RZ, 0x5410, R8.reuse ;  /* 0x00005410ff9a7816 */ /* 0x100fe20000000008 */
[----:B------:R-:W-:Y:S01]  /*4be0*/  FFMA.FTZ R12, R83, R147, RZ ;  /* 0x00000093530c7223 */ /* 0x000fe200000100ff */
[----:B------:R-:W-:Y:S01]  /*4bf0*/  PRMT R27, RZ, 0x7610, R8 ;  /* 0x00007610ff1b7816 */ /* 0x000fe20000000008 */
[----:B------:R-:W-:Y:S01]  /*4c00*/  IMAD R14, R150, c[0x0][0x298], RZ ;  /* 0x0000a600960e7a24 */ /* 0x000fe200078e02ff */
[--C-:B------:R-:W-:Y:S01]  /*4c10*/  PRMT R166, RZ, 0x5410, R9.reuse ;  /* 0x00005410ffa67816 */ /* 0x100fe20000000009 */
[----:B------:R-:W-:Y:S01]  /*4c20*/  FMUL.FTZ R13, R154, R101 ;  /* 0x000000659a0d7220 */ /* 0x000fe20000410000 */
[----:B------:R-:W-:Y:S01]  /*4c30*/  PRMT R157, RZ, 0x7610, R9 ;  /* 0x00007610ff9d7816 */ /* 0x000fe20000000009 */
[----:B------:R-:W-:Y:S01]  /*4c40*/  FMUL.FTZ R153, R27, R88 ;  /* 0x000000581b997220 */ /* 0x000fe20000410000 */
[----:B------:R-:W-:Y:S01]  /*4c50*/  LEA R185, R31, 0xfffffc00, 0xa ;  /* 0xfffffc001fb97811 */ /* 0x000fe200078e50ff */
[----:B------:R-:W-:Y:S01]  /*4c60*/  FMUL.FTZ R155, R166, R99 ;  /* 0x00000063a69b7220 */ /* 0x000fe20000410000 */
[----:B------:R-:W-:Y:S01]  /*4c70*/  PRMT R180, RZ, 0x5410, R6 ;  /* 0x00005410ffb47816 */ /* 0x000fe20000000006 */
[----:B------:R-:W-:Y:S01]  /*4c80*/  FFMA.FTZ R147, R104, -R13, R147 ;  /* 0x8000000d68937223 */ /* 0x000fe20000010093 */
[----:B------:R-:W-:Y:S01]  /*4c90*/  HFMA2.MMA R13, -RZ, RZ, 0, 0 ;  /* 0x00000000ff0d7435 */ /* 0x000fe200000001ff */
[----:B------:R-:W-:Y:S01]  /*4ca0*/  FFMA.FTZ R12, R87, R171, R12 ;  /* 0x000000ab570c7223 */ /* 0x000fe2000001000c */
[----:B------:R-:W-:Y:S01]  /*4cb0*/  SHF.L.U64.HI R184, R131, 0x2, R100 ;  /* 0x0000000283b87819 */ /* 0x000fe20000010264 */
[----:B------:R-:W-:Y:S01]  /*4cc0*/  FFMA.FTZ R153, R106, -R153, R171 ;  /* 0x800000996a997223 */ /* 0x000fe200000100ab */
[----:B------:R-:W-:Y:S01]  /*4cd0*/  ISETP.NE.AND P2, PT, R40, RZ, PT ;  /* 0x000000ff2800720c */ /* 0x000fe20003f45270 */
[----:B------:R-:W-:Y:S01]  /*4ce0*/  FFMA.FTZ R155, R108, -R155, R172 ;  /* 0x8000009b6c9b7223 */ /* 0x000fe200000100ac */
[----:B------:R-:W-:Y:S01]  /*4cf0*/  PRMT R189, RZ, 0x7610, R7 ;  /* 0x00007610ffbd7816 */ /* 0x000fe20000000007 */
[----:B------:R-:W-:Y:S01]  /*4d00*/  FMUL.FTZ R171, R127, R126 ;  /* 0x0000007e7fab7220 */ /* 0x000fe20000410000 */
[----:B------:R-:W-:Y:S01]  /*4d10*/  SHF.L.U32 R205, R40, 0x4, RZ ;  /* 0x0000000428cd7819 */ /* 0x000fe200000006ff */
[----:B------:R-:W-:Y:S01]  /*4d20*/  FFMA.FTZ R172, R85, R172, R12 ;  /* 0x000000ac55ac7223 */ /* 0x000fe2000001000c */
[----:B------:R-:W-:Y:S01]  /*4d30*/  MOV R12, R40 ;  /* 0x00000028000c7202 */ /* 0x000fe20000000f00 */
[----:B------:R-:W0:Y:S01]  /*4d40*/  LDS R167, [R40.X8+0x1b14] ;  /* 0x001b140028a77984 */ /* 0x000e220000008800 */
[----:B------:R-:W-:Y:S01]  /*4d50*/  FMUL.FTZ R173, R157, R86 ;  /* 0x000000569dad7220 */ /* 0x000fe20000410000 */
[----:B------:R-:W-:Y:S01]  /*4d60*/  LEA.HI.SX32 R205, R205, R205, 0x1b ;  /* 0x000000cdcdcd7211 */ /* 0x000fe200078fdaff */
[----:B------:R-:W-:Y:S01]  /*4d70*/  IMAD R15, R45, c[0x0][0x29c], R14 ;  /* 0x0000a7002d0f7a24 */ /* 0x000fe200078e020e */
[----:B------:R-:W-:Y:S01]  /*4d80*/  BSSY B0, `(.L_x_4321) ;  /* 0x00000b6000007945 */ /* 0x000fe20003800000 */
[----:B------:R-:W-:Y:S01]  /*4d90*/  FMUL.FTZ R14, R125, R126 ;  /* 0x0000007e7d0e7220 */ /* 0x000fe20000410000 */
[----:B------:R1:W-:Y:S01]  /*4da0*/  @!P2 STS.64 [R133.X8+0x2610], R16 ;  /* 0x002610108500a388 */ /* 0x0003e20000008a00 */
[----:B------:R-:W-:-:S04]  /*4db0*/  IMAD.WIDE.U32 R12, R45, c[0x0][0x298], R12 ;  /* 0x0000a6002d0c7a25 */ /* 0x000fc800078e000c */
[----:B------:R-:W-:Y:S01]  /*4dc0*/  FFMA.FTZ R172, R91, R170, R172 ;  /* 0x000000aa5bac7223 */ /* 0x000fe200000100ac */
[----:B------:R-:W-:Y:S01]  /*4dd0*/  IADD3 R13, R13, R15, RZ ;  /* 0x0000000f0d0d7210 */ /* 0x000fe20007ffe0ff */
[-C--:B------:R-:W-:Y:S02]  /*4de0*/  FMUL.FTZ R179, R115, R126.reuse ;  /* 0x0000007e73b37220 */ /* 0x080fe40000410000 */
[----:B------:R-:W-:Y:S02]  /*4df0*/  FFMA.FTZ R172, R89, R169, R172 ;  /* 0x000000a959ac7223 */ /* 0x000fe400000100ac */
[-C--:B------:R-:W-:Y:S02]  /*4e00*/  FMUL.FTZ R174, R111, R126.reuse ;  /* 0x0000007e6fae7220 */ /* 0x080fe40000410000 */
[----:B------:R-:W-:Y:S02]  /*4e10*/  FMUL.FTZ R183, R113, R126 ;  /* 0x0000007e71b77220 */ /* 0x000fe40000410000 */
[----:B------:R-:W-:-:S02]  /*4e20*/  IMAD R184, R184, c[0x0][0x2b0], RZ ;  /* 0x0000ac00b8b87a24 */ /* 0x000fc400078e02ff */
[----:B------:R-:W-:Y:S02]  /*4e30*/  FMUL.FTZ R186, R85, R126 ;  /* 0x0000007e55ba7220 */ /* 0x000fe40000410000 */
[----:B------:R-:W-:Y:S02]  /*4e40*/  FMUL.FTZ R191, R127, R164 ;  /* 0x000000a47fbf7220 */ /* 0x000fe40000410000 */
[----:B0-----:R-:W-:Y:S02]  /*4e50*/  FFMA.FTZ R167, R167, R152, R171 ;  /* 0x00000098a7a77223 */ /* 0x001fe400000100ab */
[----:B------:R-:W-:Y:S01]  /*4e60*/  FFMA.FTZ R152, R112, -R173, R170 ;  /* 0x800000ad70987223 */ /* 0x000fe200000100aa */
[----:B------:R-:W-:Y:S01]  /*4e70*/  PRMT R170, RZ, 0x5410, R10 ;  /* 0x00005410ffaa7816 */ /* 0x000fe2000000000a */
[----:B------:R-:W-:Y:S01]  /*4e80*/  FFMA.FTZ R171, R151, R167, R14 ;  /* 0x000000a797ab7223 */ /* 0x000fe2000001000e */
[----:B------:R-:W-:Y:S01]  /*4e90*/  PRMT R151, RZ, 0x7610, R10 ;  /* 0x00007610ff977816 */ /* 0x000fe2000000000a */
[----:B------:R-:W-:-:S02]  /*4ea0*/  FMUL.FTZ R173, R121, R126 ;  /* 0x0000007e79ad7220 */ /* 0x000fc40000410000 */
[----:B------:R-:W-:Y:S02]  /*4eb0*/  FMUL.FTZ R14, R119, R126 ;  /* 0x0000007e770e7220 */ /* 0x000fe40000410000 */
[----:B------:R-:W-:Y:S02]  /*4ec0*/  FFMA.FTZ R173, R148, R171, R173 ;  /* 0x000000ab94ad7223 */ /* 0x000fe400000100ad */
[----:B------:R-:W-:Y:S02]  /*4ed0*/  FMUL.FTZ R15, R170, R97 ;  /* 0x00000061aa0f7220 */ /* 0x000fe40000410000 */
[----:B------:R-:W-:Y:S02]  /*4ee0*/  FFMA.FTZ R175, R19, R173, R14 ;  /* 0x000000ad13af7223 */ /* 0x000fe4000001000e */
[----:B------:R-:W-:Y:S02]  /*4ef0*/  FFMA.FTZ R148, R110, -R15, R169 ;  /* 0x8000000f6e947223 */ /* 0x000fe400000100a9 */
[----:B------:R-:W-:-:S02]  /*4f00*/  IMAD R14, R149, c[0x0][0x2a0], RZ ;  /* 0x0000a800950e7a24 */ /* 0x000fc400078e02ff */
[----:B------:R-:W-:Y:S02]  /*4f10*/  FMUL.FTZ R169, R151, R84 ;  /* 0x0000005497a97220 */ /* 0x000fe40000410000 */
[----:B------:R-:W-:Y:S02]  /*4f20*/  IMAD R177, R43, c[0x0][0x2a4], R14 ;  /* 0x0000a9002bb17a24 */ /* 0x000fe400078e020e */
[----:B------:R-:W-:Y:S02]  /*4f30*/  FFMA.FTZ R169, R116, -R169, R168 ;  /* 0x800000a974a97223 */ /* 0x000fe400000100a8 */
[----:B------:R-:W-:Y:S01]  /*4f40*/  FFMA.FTZ R19, R95, R168, R172 ;  /* 0x000000a85f137223 */ /* 0x000fe200000100ac */
[----:B------:R-:W-:Y:S01]  /*4f50*/  PRMT R168, RZ, 0x5410, R11 ;  /* 0x00005410ffa87816 */ /* 0x000fe2000000000b */
[----:B------:R-:W-:-:S04]  /*4f60*/  IMAD.WIDE.U32 R14, R43, c[0x0][0x2a0], R12 ;  /* 0x0000a8002b0e7a25 */ /* 0x000fc800078e000c */
[----:B------:R-:W-:Y:S01]  /*4f70*/  FFMA.FTZ R179, R18, R175, R179 ;  /* 0x000000af12b37223 */ /* 0x000fe200000100b3 */
[----:B------:R-:W-:Y:S01]  /*4f80*/  IADD3 R13, R15, R177, RZ ;  /* 0x000000b10f0d7210 */ /* 0x000fe20007ffe0ff */
[----:B------:R-:W-:Y:S01]  /*4f90*/  FMUL.FTZ R181, R168, R105 ;  /* 0x00000069a8b57220 */ /* 0x000fe20000410000 */
[----:B------:R-:W-:Y:S01]  /*4fa0*/  PRMT R177, RZ, 0x7610, R11 ;  /* 0x00007610ffb17816 */ /* 0x000fe2000000000b */
[----:B------:R-:W-:Y:S01]  /*4fb0*/  FFMA.FTZ R176, R93, R156, R19 ;  /* 0x0000009c5db07223 */ /* 0x000fe20000010013 */
[----:B------:R-:W-:Y:S01]  /*4fc0*/  LEA R18, P1, R14, c[0x0][0x318], 0x2 ;  /* 0x0000c6000e127a11 */ /* 0x000fe200078210ff */
[----:B------:R-:W-:Y:S01]  /*4fd0*/  FFMA.FTZ R172, R114, -R181, R156 ;  /* 0x800000b572ac7223 */ /* 0x000fe2000001009c */
[----:B------:R-:W-:Y:S01]  /*4fe0*/  PRMT R156, RZ, 0x5410, R4 ;  /* 0x00005410ff9c7816 */ /* 0x000fe20000000004 */
[----:B------:R-:W-:Y:S01]  /*4ff0*/  FFMA.FTZ R174, R146, R179, R174 ;  /* 0x000000b392ae7223 */ /* 0x000fe200000100ae */
[----:B------:R-:W-:Y:S01]  /*5000*/  IADD3 R12, P0, R185, R14, RZ ;  /* 0x0000000eb90c7210 */ /* 0x000fe20007f1e0ff */
[----:B------:R-:W-:Y:S01]  /*5010*/  FMUL.FTZ R146, R177, R90 ;  /* 0x0000005ab1927220 */ /* 0x000fe20000410000 */
[----:B------:R-:W-:Y:S01]  /*5020*/  LEA.HI.X R19, R14, c[0x0][0x31c], R13, 0x2, P1 ;  /* 0x0000c7000e137a11 */ /* 0x000fe200008f140d */
[----:B------:R-:W-:Y:S01]  /*5030*/  FFMA.FTZ R176, R107, R159, R176 ;  /* 0x0000009f6bb07223 */ /* 0x000fe200000100b0 */
[----:B------:R-:W-:Y:S01]  /*5040*/  LEA.HI.X.SX32 R13, R185, R13, 0x1, P0 ;  /* 0x0000000db90d7211 */ /* 0x000fe200000f0eff */
[----:B------:R-:W-:Y:S01]  /*5050*/  FFMA.FTZ R146, R120, -R146, R159 ;  /* 0x8000009278927223 */ /* 0x000fe2000001009f */
[----:B------:R-:W-:Y:S01]  /*5060*/  PRMT R159, RZ, 0x7610, R4 ;  /* 0x00007610ff9f7816 */ /* 0x000fe20000000004 */
[----:B------:R-:W-:-:S02]  /*5070*/  FMUL.FTZ R15, R156, R109 ;  /* 0x0000006d9c0f7220 */ /* 0x000fc40000410000 */
[----:B------:R-:W-:Y:S02]  /*5080*/  FFMA.FTZ R183, R145, R174, R183 ;  /* 0x000000ae91b77223 */ /* 0x000fe400000100b7 */
[----:B------:R-:W-:Y:S01]  /*5090*/  FFMA.FTZ R145, R118, -R15, R158 ;  /* 0x8000000f76917223 */ /* 0x000fe2000001009e */
[----:B------:R-:W-:Y:S01]  /*50a0*/  IADD3 R15, R30, -c[0x0][0x174], RZ ;  /* 0x80005d001e0f7a10 */ /* 0x000fe20007ffe0ff */
[----:B------:R-:W-:Y:S02]  /*50b0*/  FFMA.FTZ R176, R103, R158, R176 ;  /* 0x0000009e67b07223 */ /* 0x000fe400000100b0 */
[----:B------:R-:W-:Y:S02]  /*50c0*/  FMUL.FTZ R158, R159, R92 ;  /* 0x0000005c9f9e7220 */ /* 0x000fe40000410000 */
[----:B------:R-:W-:Y:S02]  /*50d0*/  FMUL.FTZ R14, R103, R126 ;  /* 0x0000007e670e7220 */ /* 0x000fe40000410000 */
[----:B------:R-:W-:-:S02]  /*50e0*/  FFMA.FTZ R158, R130, -R158, R161 ;  /* 0x8000009e829e7223 */ /* 0x000fc400000100a1 */
[----:B------:R-:W-:Y:S01]  /*50f0*/  FFMA.FTZ R161, R113, R161, R176 ;  /* 0x000000a171a17223 */ /* 0x000fe200000100b0 */
[----:B------:R-:W-:Y:S01]  /*5100*/  PRMT R176, RZ, 0x5410, R5 ;  /* 0x00005410ffb07816 */ /* 0x000fe20000000005 */
[----:B------:R-:W-:Y:S02]  /*5110*/  FFMA.FTZ R144, R144, R183, R14 ;  /* 0x000000b790907223 */ /* 0x000fe4000001000e */
[----:B------:R-:W-:Y:S02]  /*5120*/  FMUL.FTZ R181, R107, R126 ;  /* 0x0000007e6bb57220 */ /* 0x000fe40000410000 */
[----:B------:R-:W-:Y:S02]  /*5130*/  FMUL.FTZ R187, R176, R117 ;  /* 0x00000075b0bb7220 */ /* 0x000fe40000410000 */
[----:B------:R-:W-:Y:S02]  /*5140*/  FFMA.FTZ R181, R143, R144, R181 ;  /* 0x000000908fb57223 */ /* 0x000fe400000100b5 */
[----:B------:R-:W-:Y:S01]  /*5150*/  FFMA.FTZ R178, R128, -R187, R160 ;  /* 0x800000bb80b27223 */ /* 0x000fe200000100a0 */
[----:B------:R-:W-:Y:S01]  /*5160*/  PRMT R187, RZ, 0x7610, R5 ;  /* 0x00007610ffbb7816 */ /* 0x000fe20000000005 */
[----:B------:R-:W-:-:S02]  /*5170*/  FMUL.FTZ R143, R93, R126 ;  /* 0x0000007e5d8f7220 */ /* 0x000fc40000410000 */
[----:B------:R-:W-:Y:S02]  /*5180*/  FFMA.FTZ R14, R111, R160, R161 ;  /* 0x000000a06f0e7223 */ /* 0x000fe400000100a1 */
[----:B------:R-:W-:Y:S02]  /*5190*/  FFMA.FTZ R142, R142, R181, R143 ;  /* 0x000000b58e8e7223 */ /* 0x000fe4000001008f */
[----:B------:R-:W-:Y:S02]  /*51a0*/  FMUL.FTZ R160, R187, R94 ;  /* 0x0000005ebba07220 */ /* 0x000fe40000410000 */
[----:B------:R-:W-:Y:S02]  /*51b0*/  FMUL.FTZ R143, R180, R123 ;  /* 0x0000007bb48f7220 */ /* 0x000fe40000410000 */
[----:B------:R-:W-:Y:S02]  /*51c0*/  FFMA.FTZ R14, R115, R163, R14 ;  /* 0x000000a3730e7223 */ /* 0x000fe4000001000e */
[----:B------:R-:W-:-:S02]  /*51d0*/  IMAD R15, R15, -0x400, RZ ;  /* 0xfffffc000f0f7824 */ /* 0x000fc400078e02ff */
[----:B------:R-:W-:Y:S02]  /*51e0*/  FMUL.FTZ R161, R95, R126 ;  /* 0x0000007e5fa17220 */ /* 0x000fe40000410000 */
[----:B------:R-:W-:Y:S02]  /*51f0*/  FFMA.FTZ R160, R134, -R160, R163 ;  /* 0x800000a086a07223 */ /* 0x000fe400000100a3 */
[----:B------:R-:W-:Y:S02]  /*5200*/  FFMA.FTZ R163, R132, -R143, R165 ;  /* 0x8000008f84a37223 */ /* 0x000fe400000100a5 */
[----:B------:R-:W-:Y:S01]  /*5210*/  FFMA.FTZ R14, R119, R165, R14 ;  /* 0x000000a5770e7223 */ /* 0x000fe2000001000e */
[----:B------:R-:W-:Y:S01]  /*5220*/  PRMT R165, RZ, 0x7610, R6 ;  /* 0x00007610ffa57816 */ /* 0x000fe20000000006 */
[----:B------:R-:W-:-:S04]  /*5230*/  IMAD.WIDE R18, R15, 0x4, R18 ;  /* 0x000000040f127825 */ /* 0x000fc800078e0212 */
[----:B------:R-:W-:Y:S02]  /*5240*/  FFMA.FTZ R161, R141, R142, R161 ;  /* 0x0000008e8da17223 */ /* 0x000fe400000100a1 */
[----:B------:R-:W-:Y:S02]  /*5250*/  FMUL.FTZ R15, R89, R126 ;  /* 0x0000007e590f7220 */ /* 0x000fe40000410000 */
[----:B------:R-:W-:Y:S02]  /*5260*/  FMUL.FTZ R141, R165, R96 ;  /* 0x00000060a58d7220 */ /* 0x000fe40000410000 */
[----:B------:R-:W-:Y:S01]  /*5270*/  FFMA.FTZ R140, R140, R161, R15 ;  /* 0x000000a18c8c7223 */ /* 0x000fe2000001000f */
[----:B------:R-:W-:Y:S01]  /*5280*/  SHF.L.U32 R15, R131, 0x2, RZ ;  /* 0x00000002830f7819 */ /* 0x000fe200000006ff */
[----:B------:R-:W-:Y:S02]  /*5290*/  FMUL.FTZ R143, R91, R126 ;  /* 0x0000007e5b8f7220 */ /* 0x000fe40000410000 */
[----:B------:R-:W-:-:S02]  /*52a0*/  FFMA.FTZ R182, R136, -R141, R162 ;  /* 0x8000008d88b67223 */ /* 0x000fc400000100a2 */
[----:B------:R-:W-:Y:S01]  /*52b0*/  FFMA.FTZ R141, R121, R162, R14 ;  /* 0x000000a2798d7223 */ /* 0x000fe2000001000e */
[----:B------:R-:W-:Y:S01]  /*52c0*/  PRMT R162, RZ, 0x5410, R7 ;  /* 0x00005410ffa27816 */ /* 0x000fe20000000007 */
[----:B------:R-:W-:Y:S02]  /*52d0*/  FFMA.FTZ R143, R139, R140, R143 ;  /* 0x0000008c8b8f7223 */ /* 0x000fe4000001008f */
[C---:B------:R-:W-:Y:S02]  /*52e0*/  IMAD R139, R15.reuse, c[0x0][0x2b4], R184 ;  /* 0x0000ad000f8b7a24 */ /* 0x040fe400078e02b8 */
[----:B------:R-:W-:-:S04]  /*52f0*/  IMAD.WIDE.U32 R14, R15, c[0x0][0x2b0], R18 ;  /* 0x0000ac000f0e7a25 */ /* 0x000fc800078e0012 */
[----:B------:R-:W-:Y:S01]  /*5300*/  FFMA.FTZ R18, R125, R26, R141 ;  /* 0x0000001a7d127223 */ /* 0x000fe2000001008d */
[----:B------:R-:W-:Y:S01]  /*5310*/  IADD3 R15, R15, R139, RZ ;  /* 0x0000008b0f0f7210 */ /* 0x000fe20007ffe0ff */
[----:B------:R-:W-:Y:S01]  /*5320*/  FFMA.FTZ R141, R138, R143, R186 ;  /* 0x0000008f8a8d7223 */ /* 0x000fe200000100ba */
[----:B------:R-:W-:Y:S01]  /*5330*/  P2R R138, PR, RZ, 0x4 ;  /* 0x00000004ff8a7803 */ /* 0x000fe20000000000 */
[-C--:B------:R-:W-:Y:S02]  /*5340*/  FMUL.FTZ R19, R87, R126.reuse ;  /* 0x0000007e57137220 */ /* 0x080fe40000410000 */
[----:B------:R-:W-:Y:S02]  /*5350*/  FMUL.FTZ R139, R83, R126 ;  /* 0x0000007e538b7220 */ /* 0x000fe40000410000 */
[----:B------:R-:W-:Y:S02]  /*5360*/  FFMA.FTZ R19, R122, R141, R19 ;  /* 0x0000008d7a137223 */ /* 0x000fe40000010013 */
[----:B------:R-:W-:-:S02]  /*5370*/  FADD.FTZ R18, R18, R191 ;  /* 0x000000bf12127221 */ /* 0x000fc40000010000 */
[----:B------:R-:W-:Y:S02]  /*5380*/  FFMA.FTZ R139, R124, R19, R139 ;  /* 0x000000137c8b7223 */ /* 0x000fe4000001008b */
[----:B------:R-:W-:Y:S02]  /*5390*/  FMUL.FTZ R126, R19, R88 ;  /* 0x00000058137e7220 */ /* 0x000fe40000410000 */
[----:B------:R-:W-:Y:S02]  /*53a0*/  FMUL.FTZ R122, R139, R101 ;  /* 0x000000658b7a7220 */ /* 0x000fe40000410000 */
[----:B------:R-:W-:Y:S02]  /*53b0*/  FMUL.FTZ R191, R141, R99 ;  /* 0x000000638dbf7220 */ /* 0x000fe40000410000 */
[----:B------:R-:W-:Y:S02]  /*53c0*/  FFMA.FTZ R124, R147, R122, RZ ;  /* 0x0000007a937c7223 */ /* 0x000fe400000100ff */
[----:B-1----:R-:W-:-:S02]  /*53d0*/  FMUL.FTZ R16, R143, R86 ;  /* 0x000000568f107220 */ /* 0x002fc40000410000 */
[----:B------:R-:W-:Y:S02]  /*53e0*/  FFMA.FTZ R124, R153, R126, R124 ;  /* 0x0000007e997c7223 */ /* 0x000fe4000001007c */
[----:B------:R-:W-:Y:S02]  /*53f0*/  FMUL.FTZ R188, R162, R129 ;  /* 0x00000081a2bc7220 */ /* 0x000fe40000410000 */
[----:B------:R-:W-:Y:S02]  /*5400*/  FFMA.FTZ R17, R155, R191, R124 ;  /* 0x000000bf9b117223 */ /* 0x000fe4000001007c */
[----:B------:R-:W-:Y:S02]  /*5410*/  FMUL.FTZ R193, R140, R97 ;  /* 0x000000618cc17220 */ /* 0x000fe40000410000 */
[----:B------:R-:W-:Y:S02]  /*5420*/  FFMA.FTZ R17, R152, R16, R17 ;  /* 0x0000001098117223 */ /* 0x000fe40000010011 */
[----:B------:R-:W-:-:S02]  /*5430*/  FFMA.FTZ R184, R135, -R188, R26 ;  /* 0x800000bc87b87223 */ /* 0x000fc4000001001a */
[----:B------:R-:W-:Y:S02]  /*5440*/  FMUL.FTZ R138, R161, R84 ;  /* 0x00000054a18a7220 */ /* 0x000fe40000410000 */
[----:B------:R-:W-:Y:S02]  /*5450*/  FFMA.FTZ R124, R148, R193, R17 ;  /* 0x000000c1947c7223 */ /* 0x000fe40000010011 */
[----:B------:R-:W-:Y:S02]  /*5460*/  FMUL.FTZ R26, R189, R102 ;  /* 0x00000066bd1a7220 */ /* 0x000fe40000410000 */
[----:B------:R-:W-:Y:S02]  /*5470*/  FMUL.FTZ R196, R173, R96 ;  /* 0x00000060adc47220 */ /* 0x000fe40000410000 */
[----:B------:R-:W-:Y:S02]  /*5480*/  FMUL.FTZ R203, R171, R129 ;  /* 0x00000081abcb7220 */ /* 0x000fe40000410000 */
[----:B------:R-:W-:-:S02]  /*5490*/  FMUL.FTZ R195, R142, R105 ;  /* 0x000000698ec37220 */ /* 0x000fc40000410000 */
[----:B------:R-:W-:Y:S02]  /*54a0*/  FFMA.FTZ R17, R169, R138, R124 ;  /* 0x0000008aa9117223 */ /* 0x000fe4000001007c */
[----:B------:R-:W-:Y:S02]  /*54b0*/  FFMA.FTZ R26, R137, -R26, R164 ;  /* 0x8000001a891a7223 */ /* 0x000fe400000100a4 */
[----:B------:R-:W-:Y:S02]  /*54c0*/  FMUL.FTZ R164, R165, R196 ;  /* 0x000000c4a5a47220 */ /* 0x000fe40000410000 */
[----:B------:R-:W-:Y:S02]  /*54d0*/  FMUL.FTZ R186, R162, R203 ;  /* 0x000000cba2ba7220 */ /* 0x000fe40000410000 */
[----:B------:R-:W-:Y:S01]  /*54e0*/  FMUL.FTZ R124, R181, R90 ;  /* 0x0000005ab57c7220 */ /* 0x000fe20000410000 */
[----:B------:R0:W-:Y:S01]  /*54f0*/  STS [R205.X4+0x884], R164 ;  /* 0x000884a4cd007388 */ /* 0x0001e20000004800 */
[----:B------:R-:W-:-:S02]  /*5500*/  FFMA.FTZ R17, R172, R195, R17 ;  /* 0x000000c3ac117223 */ /* 0x000fc40000010011 */
[----:B------:R-:W-:Y:S01]  /*5510*/  FMUL.FTZ R197, R144, R109 ;  /* 0x0000006d90c57220 */ /* 0x000fe20000410000 */
[----:B------:R1:W-:Y:S01]  /*5520*/  STS [R205.X4+0x888], R186 ;  /* 0x000888bacd007388 */ /* 0x0003e20000004800 */
[----:B------:R-:W-:Y:S02]  /*5530*/  FMUL.FTZ R199, R174, R117 ;  /* 0x00000075aec77220 */ /* 0x000fe40000410000 */
[----:B------:R-:W-:Y:S02]  /*5540*/  FMUL.FTZ R198, R167, R102 ;  /* 0x00000066a7c67220 */ /* 0x000fe40000410000 */
[----:B------:R-:W-:Y:S02]  /*5550*/  FMUL.FTZ R190, R179, R94 ;  /* 0x0000005eb3be7220 */ /* 0x000fe40000410000 */
[----:B0-----:R-:W-:Y:S02]  /*5560*/  FFMA.FTZ R164, R146, R124, R17 ;  /* 0x0000007c92a47223 */ /* 0x001fe40000010011 */
[----:B------:R-:W-:-:S02]  /*5570*/  FMUL.FTZ R188, R189, R198 ;  /* 0x000000c6bdbc7220 */ /* 0x000fc40000410000 */
[----:B-1----:R-:W-:Y:S02]  /*5580*/  FMUL.FTZ R186, R183, R92 ;  /* 0x0000005cb7ba7220 */ /* 0x002fe40000410000 */
[----:B------:R-:W-:Y:S01]  /*5590*/  FFMA.FTZ R17, R145, R197, R164 ;  /* 0x000000c591117223 */ /* 0x000fe200000100a4 */
[----:B------:R0:W-:Y:S01]  /*55a0*/  STS [R205.X4+0x88c], R188 ;  /* 0x00088cbccd007388 */ /* 0x0001e20000004800 */
[-C--:B------:R-:W-:Y:S02]  /*55b0*/  FMUL.FTZ R164, R159, R186.reuse ;  /* 0x000000ba9fa47220 */ /* 0x080fe40000410000 */
[----:B------:R-:W-:Y:S02]  /*55c0*/  FFMA.FTZ R17, R158, R186, R17 ;  /* 0x000000ba9e117223 */ /* 0x000fe40000010011 */
[----:B------:R-:W-:Y:S01]  /*55d0*/  FMUL.FTZ R201, R175, R123 ;  /* 0x0000007bafc97220 */ /* 0x000fe20000410000 */
[----:B------:R1:W-:Y:S01]  /*55e0*/  STS [R205.X4+0x874], R164 ;  /* 0x000874a4cd007388 */ /* 0x0003e20000004800 */
[----:B------:R-:W-:-:S02]  /*55f0*/  FFMA.FTZ R17, R178, R199, R17 ;  /* 0x000000c7b2117223 */ /* 0x000fc40000010011 */
[-C--:B------:R-:W-:Y:S02]  /*5600*/  FMUL.FTZ R192, R187, R190.reuse ;  /* 0x000000bebbc07220 */ /* 0x080fe40000410000 */
[----:B------:R-:W-:Y:S01]  /*5610*/  FFMA.FTZ R190, R160, R190, R17 ;  /* 0x000000bea0be7223 */ /* 0x000fe20000010011 */
[----:B------:R-:W-:Y:S01]  /*5620*/  IADD3 R17, R40, 0x40, RZ ;  /* 0x0000004028117810 */ /* 0x000fe20007ffe0ff */
[----:B------:R-:W-:Y:S01]  /*5630*/  FMUL.FTZ R194, R180, R201 ;  /* 0x000000c9b4c27220 */ /* 0x000fe20000410000 */
[----:B------:R-:W-:Y:S01]  /*5640*/  STS [R205.X4+0x87c], R192 ;  /* 0x00087cc0cd007388 */ /* 0x000fe20000004800 */
[----:B0-----:R-:W-:Y:S01]  /*5650*/  FMUL.FTZ R188, R176, R199 ;  /* 0x000000c7b0bc7220 */ /* 0x001fe20000410000 */
[----:B-1----:R-:W-:Y:S01]  /*5660*/  IADD3 R164, -R185, c[0x0][0x168], -R40 ;  /* 0x00005a00b9a47a10 */ /* 0x002fe20007ffe928 */
[----:B------:R-:W-:Y:S01]  /*5670*/  FMUL.FTZ R197, R156, R197 ;  /* 0x000000c59cc57220 */ /* 0x000fe20000410000 */
[----:B------:R-:W-:Y:S01]  /*5680*/  STS [R205.X4+0x880], R194 ;  /* 0x000880c2cd007388 */ /* 0x000fe20000004800 */
[----:B------:R-:W-:Y:S01]  /*5690*/  FMUL.FTZ R124, R177, R124 ;  /* 0x0000007cb17c7220 */ /* 0x000fe20000410000 */
[----:B------:R-:W-:Y:S01]  /*56a0*/  ISETP.GE.AND P0, PT, R164, 0x1, PT ;  /* 0x00000001a400780c */ /* 0x000fe20003f06270 */
[----:B------:R-:W-:Y:S01]  /*56b0*/  FMUL.FTZ R195, R168, R195 ;  /* 0x000000c3a8c37220 */ /* 0x000fe20000410000 */
        /* <DEDUP_REMOVED lines=8> */
[----:B------:R-:W-:Y:S02]  /*5740*/  FMUL.FTZ R126, R27, R126 ;  /* 0x0000007e1b7e7220 */ /* 0x000fe40000410000 */
[----:B------:R-:W-:Y:S01]  /*5750*/  FMUL.FTZ R122, R154, R122 ;  /* 0x0000007a9a7a7220 */ /* 0x000fe20000410000 */
[----:B------:R1:W-:Y:S01]  /*5760*/  STS [R205.X4+0x868], R195 ;  /* 0x000868c3cd007388 */ /* 0x0003e20000004800 */
[----:B------:R-:W-:Y:S02]  /*5770*/  FFMA.FTZ R201, R163, R201, R190 ;  /* 0x000000c9a3c97223 */ /* 0x000fe400000100be */
[----:B------:R-:W-:Y:S01]  /*5780*/  FMUL.FTZ R198, R26, R198 ;  /* 0x000000c61ac67220 */ /* 0x000fe20000410000 */
[----:B------:R1:W-:Y:S01]  /*5790*/  STS [R205.X4+0x864], R138 ;  /* 0x0008648acd007388 */ /* 0x0003e20000004800 */
[----:B------:R-:W-:Y:S01]  /*57a0*/  FFMA.FTZ R201, R182, R196, R201 ;  /* 0x000000c4b6c97223 */ /* 0x000fe200000100c9 */
[----:B0-----:R-:W-:-:S02]  /*57b0*/  LEA.HI.SX32 R124, R17, R40, 0x1b ;  /* 0x00000028117c7211 */ /* 0x001fc400078fdaff */
[----:B------:R1:W-:Y:S01]  /*57c0*/  STS [R205.X4+0x860], R193 ;  /* 0x000860c1cd007388 */ /* 0x0003e20000004800 */
[----:B------:R-:W-:-:S03]  /*57d0*/  FFMA.FTZ R201, R184, R203, R201 ;  /* 0x000000cbb8c97223 */ /* 0x000fc600000100c9 */
        /* <DEDUP_REMOVED lines=16> */
.L_x_4322:
[----:B-1----:R-:W-:Y:S05]  /*58e0*/  BSYNC B0 ;  /* 0x0000000000007941 */ /* 0x002fea0003800000 */
.L_x_4321:
[----:B------:R1:W2:Y:S01]  /*58f0*/  LDS R13, [R124.X4+0x950] ;  /* 0x000950007c0d7984 */ /* 0x0002a20000004800 */
[----:B------:R-:W-:Y:S01]  /*5900*/  BSSY B0, `(.L_x_4323) ;  /* 0x0000006000007945 */ /* 0x000fe20003800000 */
[----:B------:R-:W-:Y:S01]  /*5910*/  FADD.FTZ R12, R201, R198 ;  /* 0x000000c6c90c7221 */ /* 0x000fe20000010000 */
[C---:B0-----:R-:W-:Y:S02]  /*5920*/  IADD3 R17, R40.reuse, 0x80, RZ ;  /* 0x0000008028117810 */ /* 0x041fe40007ffe0ff */
[----:B------:R-:W-:Y:S01]  /*5930*/  IADD3 R185, R40, 0xc0, RZ ;  /* 0x000000c028b97810 */ /* 0x000fe20007ffe0ff */
[----:B------:R-:W-:Y:S05]  /*5940*/  @!P1 BRA `(.L_x_4324) ;  /* 0x0000001000009947 */ /* 0x000fea0003800000 */
[----:B--2---:R0:W-:Y:S02]  /*5950*/  RED.E.ADD.F32.FTZ.RN.STRONG.GPU [R14.64+-0xf00], R13 ;  /* 0xfff1000d0e00798e */ /* 0x0041e4000c10e784 */
.L_x_4324:
[----:B------:R-:W-:Y:S05]  /*5960*/  BSYNC B0 ;  /* 0x0000000000007941 */ /* 0x000fea0003800000 */
.L_x_4323:
[----:B------:R-:W-:Y:S01]  /*5970*/  LEA.HI.SX32 R17, R17, R40, 0x1b ;  /* 0x0000002811117211 */ /* 0x000fe200078fdaff */
[----:B------:R-:W-:Y:S01]  /*5980*/  BSSY B0, `(.L_x_4325) ;  /* 0x000000d000007945 */ /* 0x000fe20003800000 */
[----:B------:R-:W-:Y:S02]  /*5990*/  ISETP.GE.AND P6, PT, R164, 0x81, PT ;  /* 0x00000081a400780c */ /* 0x000fe40003fc6270 */
[----:B0-2---:R-:W-:-:S02]  /*59a0*/  IADD3 R13, R40, 0x100, RZ ;  /* 0x00000100280d7810 */ /* 0x005fc40007ffe0ff */
        /* <DEDUP_REMOVED lines=10> */
.L_x_4326:
[----:B------:R-:W-:Y:S05]  /*5a50*/  BSYNC B0 ;  /* 0x0000000000007941 */ /* 0x000fea0003800000 */
.L_x_4325:
[----:B------:R-:W2:Y:S01]  /*5a60*/  LDS R185, [R185.X4+0xb50] ;  /* 0x000b5000b9b97984 */ /* 0x000ea20000004800 */
[----:B------:R-:W-:Y:S01]  /*5a70*/  BSSY B0, `(.L_x_4327) ;  /* 0x0000005000007945 */ /* 0x000fe20003800000 */
[----:B0-----:R-:W-:Y:S02]  /*5a80*/  IADD3 R17, R40, 0x140, RZ ;  /* 0x0000014028117810 */ /* 0x001fe40007ffe0ff */
[----:B------:R-:W-:Y:S01]  /*5a90*/  LEA.HI.SX32 R13, R13, R40, 0x1b ;  /* 0x000000280d0d7211 */ /* 0x000fe200078fdaff */
[----:B------:R-:W-:Y:S05]  /*5aa0*/  @!P0 BRA `(.L_x_4328) ;  /* 0x0000001000008947 */ /* 0x000fea0003800000 */
[----:B--2---:R0:W-:Y:S02]  /*5ab0*/  RED.E.ADD.F32.FTZ.RN.STRONG.GPU [R14.64+-0xd00], R185 ;  /* 0xfff300b90e00798e */ /* 0x0041e4000c10e784 */
.L_x_4328:
[----:B------:R-:W-:Y:S05]  /*5ac0*/  BSYNC B0 ;  /* 0x0000000000007941 */ /* 0x000fea0003800000 */
.L_x_4327:
[----:B------:R-:W3:Y:S01]  /*5ad0*/  LDS R13, [R13.X4+0xc50] ;  /* 0x000c50000d0d7984 */ /* 0x000ee20000004800 */
[----:B------:R-:W-:Y:S01]  /*5ae0*/  BSSY B0, `(.L_x_4329) ;  /* 0x0000005000007945 */ /* 0x000fe20003800000 */
[----:B0-2---:R-:W-:Y:S02]  /*5af0*/  IADD3 R185, R40, 0x180, RZ ;  /* 0x0000018028b97810 */ /* 0x005fe40007ffe0ff */
[----:B------:R-:W-:Y:S01]  /*5b00*/  LEA.HI.SX32 R17, R17, R40, 0x1b ;  /* 0x0000002811117211 */ /* 0x000fe200078fdaff */
[----:B------:R-:W-:Y:S05]  /*5b10*/  @!P1 BRA `(.L_x_4330) ;  /* 0x0000001000009947 */ /* 0x000fea0003800000 */
[----:B---3--:R0:W-:Y:S02]  /*5b20*/  RED.E.ADD.F32.FTZ.RN.STRONG.GPU [R14.64+-0xc00], R13 ;  /* 0xfff4000d0e00798e */ /* 0x0081e4000c10e784 */
.L_x_4330:
[----:B------:R-:W-:Y:S05]  /*5b30*/  BSYNC B0 ;  /* 0x0000000000007941 */ /* 0x000fea0003800000 */
.L_x_4329:
[----:B------:R-:W2:Y:S01]  /*5b40*/  LDS R17, [R17.X4+0xd50] ;  /* 0x000d500011117984 */ /* 0x000ea20000004800 */
[----:B------:R-:W-:Y:S01]  /*5b50*/  BSSY B0, `(.L_x_4331) ;  /* 0x0000005000007945 */ /* 0x000fe20003800000 */
[----:B0--3--:R-:W-:-:S02]  /*5b60*/  IADD3 R13, R40, 0x1c0, RZ ;  /* 0x000001c0280d7810 */ /* 0x009fc40007ffe0ff */
[----:B------:R-:W-:Y:S01]  /*5b70*/  LEA.HI.SX32 R185, R185, R40, 0x1b ;  /* 0x00000028b9b97211 */ /* 0x000fe200078fdaff */
[----:B------:R-:W-:Y:S05]  /*5b80*/  @!P2 BRA `(.L_x_4332) ;  /* 0x000000100000a947 */ /* 0x000fea0003800000 */
[----:B--2---:R0:W-:Y:S02]  /*5b90*/  RED.E.ADD.F32.FTZ.RN.STRONG.GPU [R14.64+-0xb00], R17 ;  /* 0xfff500110e00798e */ /* 0x0041e4000c10e784 */
.L_x_4332:
[----:B------:R-:W-:Y:S05]  /*5ba0*/  BSYNC B0 ;  /* 0x0000000000007941 */ /* 0x000fea0003800000 */
.L_x_4331:
[----:B------:R-:W3:Y:S01]  /*5bb0*/  LDS R185, [R185.X4+0xe50] ;  /* 0x000e5000b9b97984 */ /* 0x000ee20000004800 */
[----:B------:R-:W-:Y:S01]  /*5bc0*/  BSSY B0, `(.L_x_4333) ;  /* 0x0000005000007945 */ /* 0x000fe20003800000 */
[----:B0-2---:R-:W-:Y:S02]  /*5bd0*/  IADD3 R17, R40, 0x200, RZ ;  /* 0x0000020028117810 */ /* 0x005fe40007ffe0ff */
[----:B------:R-:W-:Y:S01]  /*5be0*/  LEA.HI.SX32 R13, R13, R40, 0x1b ;  /* 0x000000280d0d7211 */ /* 0x000fe200078fdaff */
[----:B------:R-:W-:Y:S05]  /*5bf0*/  @!P3 BRA `(.L_x_4334) ;  /* 0x000000100000b947 */ /* 0x000fea0003800000 */
[----:B---3--:R0:W-:Y:S02]  /*5c00*/  RED.E.ADD.F32.FTZ.RN.STRONG.GPU [R14.64+-0xa00], R185 ;  /* 0xfff600b90e00798e */ /* 0x0081e4000c10e784 */
.L_x_4334:
[----:B------:R-:W-:Y:S05]  /*5c10*/  BSYNC B0 ;  /* 0x0000000000007941 */ /* 0x000fea0003800000 */
.L_x_4333:
[----:B------:R-:W2:Y:S01]  /*5c20*/  LDS R13, [R13.X4+0xf50] ;  /* 0x000f50000d0d7984 */ /* 0x000ea20000004800 */
[----:B------:R-:W-:Y:S01]  /*5c30*/  BSSY B0, `(.L_x_4335) ;  /* 0x0000004000007945 */ /* 0x000fe20003800000 */
[----:B------:R-:W-:Y:S01]  /*5c40*/  LEA.HI.SX32 R16, R17, R40, 0x1b ;  /* 0x0000002811107211 */ /* 0x000fe200078fdaff */
[----:B------:R-:W-:Y:S05]  /*5c50*/  @!P4 BRA `(.L_x_4336) ;  /* 0x000000100000c947 */ /* 0x000fea0003800000 */
[----:B--2---:R2:W-:Y:S02]  /*5c60*/  RED.E.ADD.F32.FTZ.RN.STRONG.GPU [R14.64+-0x900], R13 ;  /* 0xfff7000d0e00798e */ /* 0x0045e4000c10e784 */
.L_x_4336:
[----:B------:R-:W-:Y:S05]  /*5c70*/  BSYNC B0 ;  /* 0x0000000000007941 */ /* 0x000fea0003800000 */
.L_x_4335:
[----:B--2---:R2:W4:Y:S01]  /*5c80*/  LDS R13, [R16.X4+0x1050] ;  /* 0x00105000100d7984 */ /* 0x0045220000004800 */
[----:B------:R-:W-:Y:S01]  /*5c90*/  BSSY B0, `(.L_x_4337) ;  /* 0x0000005000007945 */ /* 0x000fe20003800000 */
[----:B------:R-:W-:-:S02]  /*5ca0*/  IADD3 R17, R40, 0x240, RZ ;  /* 0x0000024028117810 */ /* 0x000fc40007ffe0ff */
[----:B0--3--:R-:W-:Y:S01]  /*5cb0*/  IADD3 R185, R40, 0x280, RZ ;  /* 0x0000028028b97810 */ /* 0x009fe20007ffe0ff */
[----:B------:R-:W-:Y:S05]  /*5cc0*/  @!P5 BRA `(.L_x_4338) ;  /* 0x000000100000d947 */ /* 0x000fea0003800000 */
[----:B----4-:R0:W-:Y:S02]  /*5cd0*/  RED.E.ADD.F32.FTZ.RN.STRONG.GPU [R14.64+-0x800], R13 ;  /* 0xfff8000d0e00798e */ /* 0x0101e4000c10e784 */
.L_x_4338:
[----:B------:R-:W-:Y:S05]  /*5ce0*/  BSYNC B0 ;  /* 0x0000000000007941 */ /* 0x000fea0003800000 */
.L_x_4337:
        /* <DEDUP_REMOVED lines=14> */
.L_x_4340:
[----:B------:R-:W-:Y:S05]  /*5dd0*/  BSYNC B0 ;  /* 0x0000000000007941 */ /* 0x000fea0003800000 */
.L_x_4339:
[----:B------:R-:W3:Y:S01]  /*5de0*/  LDS R185, [R185.X4+0x1250] ;  /* 0x00125000b9b97984 */ /* 0x000ee20000004800 */
[----:B------:R-:W-:Y:S01]  /*5df0*/  BSSY B0, `(.L_x_4341) ;  /* 0x0000005000007945 */ /* 0x000fe20003800000 */
[----:B0-----:R-:W-:-:S02]  /*5e00*/  IADD3 R17, R40, 0x300, RZ ;  /* 0x0000030028117810 */ /* 0x001fc40007ffe0ff */
[----:B------:R-:W-:Y:S01]  /*5e10*/  LEA.HI.SX32 R13, R13, R40, 0x1b ;  /* 0x000000280d0d7211 */ /* 0x000fe200078fdaff */
[----:B------:R-:W-:Y:S05]  /*5e20*/  @!P0 BRA `(.L_x_4342) ;  /* 0x0000001000008947 */ /* 0x000fea0003800000 */
[----:B---3--:R0:W-:Y:S02]  /*5e30*/  RED.E.ADD.F32.FTZ.RN.STRONG.GPU [R14.64+-0x600], R185 ;  /* 0xfffa00b90e00798e */ /* 0x0081e4000c10e784 */
.L_x_4342:
[----:B------:R-:W-:Y:S05]  /*5e40*/  BSYNC B0 ;  /* 0x0000000000007941 */ /* 0x000fea0003800000 */
.L_x_4341:
[----:B------:R-:W4:Y:S01]  /*5e50*/  LDS R13, [R13.X4+0x1350] ;  /* 0x001350000d0d7984 */ /* 0x000f220000004800 */
[----:B------:R-:W-:Y:S01]  /*5e60*/  BSSY B0, `(.L_x_4343) ;  /* 0x0000005000007945 */ /* 0x000fe20003800000 */
[----:B0--3--:R-:W-:Y:S02]  /*5e70*/  IADD3 R185, R40, 0x340, RZ ;  /* 0x0000034028b97810 */ /* 0x009fe40007ffe0ff */
[----:B------:R-:W-:Y:S01]  /*5e80*/  LEA.HI.SX32 R17, R17, R40, 0x1b ;  /* 0x0000002811117211 */ /* 0x000fe200078fdaff */
[----:B------:R-:W-:Y:S05]  /*5e90*/  @!P1 BRA `(.L_x_4344) ;  /* 0x0000001000009947 */ /* 0x000fea0003800000 */
[----:B----4-:R0:W-:Y:S02]  /*5ea0*/  RED.E.ADD.F32.FTZ.RN.STRONG.GPU [R14.64+-0x500], R13 ;  /* 0xfffb000d0e00798e */ /* 0x0101e4000c10e784 */
.L_x_4344:
[----:B------:R-:W-:Y:S05]  /*5eb0*/  BSYNC B0 ;  /* 0x0000000000007941 */ /* 0x000fea0003800000 */
.L_x_4343:
[----:B------:R-:W3:Y:S01]  /*5ec0*/  LDS R17, [R17.X4+0x1450] ;  /* 0x0014500011117984 */ /* 0x000ee20000004800 */
[----:B------:R-:W-:Y:S01]  /*5ed0*/  BSSY B0, `(.L_x_4345) ;  /* 0x0000005000007945 */ /* 0x000fe20003800000 */
[----:B0---4-:R-:W-:Y:S02]  /*5ee0*/  IADD3 R13, R40, 0x380, RZ ;  /* 0x00000380280d7810 */ /* 0x011fe40007ffe0ff */
[----:B------:R-:W-:Y:S01]  /*5ef0*/  LEA.HI.SX32 R185, R185, R40, 0x1b ;  /* 0x00000028b9b97211 */ /* 0x000fe200078fdaff */
[----:B------:R-:W-:Y:S05]  /*5f00*/  @!P2 BRA `(.L_x_4346) ;  /* 0x000000100000a947 */ /* 0x000fea0003800000 */
[----:B---3--:R0:W-:Y:S02]  /*5f10*/  RED.E.ADD.F32.FTZ.RN.STRONG.GPU [R14.64+-0x400], R17 ;  /* 0xfffc00110e00798e */ /* 0x0081e4000c10e784 */
.L_x_4346:
[----:B------:R-:W-:Y:S05]  /*5f20*/  BSYNC B0 ;  /* 0x0000000000007941 */ /* 0x000fea0003800000 */
.L_x_4345:
[----:B------:R-:W4:Y:S01]  /*5f30*/  LDS R185, [R185.X4+0x1550] ;  /* 0x00155000b9b97984 */ /* 0x000f220000004800 */
[----:B------:R-:W-:Y:S01]  /*5f40*/  BSSY B0, `(.L_x_4347) ;  /* 0x0000005000007945 */ /* 0x000fe20003800000 */
[----:B0--3--:R-:W-:-:S02]  /*5f50*/  IADD3 R17, R40, 0x3c0, RZ ;  /* 0x000003c028117810 */ /* 0x009fc40007ffe0ff */
[----:B------:R-:W-:Y:S01]  /*5f60*/  LEA.HI.SX32 R13, R13, R40, 0x1b ;  /* 0x000000280d0d7211 */ /* 0x000fe200078fdaff */
[----:B------:R-:W-:Y:S05]  /*5f70*/  @!P3 BRA `(.L_x_4348) ;  /* 0x000000100000b947 */ /* 0x000fea0003800000 */
[----:B----4-:R0:W-:Y:S02]  /*5f80*/  RED.E.ADD.F32.FTZ.RN.STRONG.GPU [R14.64+-0x300], R185 ;  /* 0xfffd00b90e00798e */ /* 0x0101e4000c10e784 */
.L_x_4348:
[----:B------:R-:W-:Y:S05]  /*5f90*/  BSYNC B0 ;  /* 0x0000000000007941 */ /* 0x000fea0003800000 */
.L_x_4347:
[----:B------:R-:W3:Y:S01]  /*5fa0*/  LDS R13, [R13.X4+0x1650] ;  /* 0x001650000d0d7984 */ /* 0x000ee20000004800 */
[----:B------:R-:W-:Y:S01]  /*5fb0*/  BSSY B0, `(.L_x_4349) ;  /* 0x0000004000007945 */ /* 0x000fe20003800000 */
[----:B------:R-:W-:Y:S01]  /*5fc0*/  LEA.HI.SX32 R17, R17, R40, 0x1b ;  /* 0x0000002811117211 */ /* 0x000fe200078fdaff */
[----:B------:R-:W-:Y:S05]  /*5fd0*/  @!P4 BRA `(.L_x_4350) ;  /* 0x000000100000c947 */ /* 0x000fea0003800000 */
[----:B---3--:R3:W-:Y:S02]  /*5fe0*/  RED.E.ADD.F32.FTZ.RN.STRONG.GPU [R14.64+-0x200], R13 ;  /* 0xfffe000d0e00798e */ /* 0x0087e4000c10e784 */
.L_x_4350:
[----:B------:R-:W-:Y:S05]  /*5ff0*/  BSYNC B0 ;  /* 0x0000000000007941 */ /* 0x000fea0003800000 */
.L_x_4349:
[----:B------:R-:W0:Y:S01]  /*6000*/  LDS R17, [R17.X4+0x1750] ;  /* 0x0017500011117984 */ /* 0x000e220000004800 */
[----:B------:R-:W-:Y:S01]  /*6010*/  BSSY B0, `(.L_x_4351) ;  /* 0x0000003000007945 */ /* 0x000fe20003800000 */
[----:B------:R-:W-:Y:S05]  /*6020*/  @!P5 BRA `(.L_x_4352) ;  /* 0x000000100000d947 */ /* 0x000fea0003800000 */
[----:B0-----:R0:W-:Y:S02]  /*6030*/  RED.E.ADD.F32.FTZ.RN.STRONG.GPU [R14.64+-0x100], R17 ;  /* 0xffff00110e00798e */ /* 0x0011e4000c10e784 */
.L_x_4352:
[----:B------:R-:W-:Y:S05]  /*6040*/  BSYNC B0 ;  /* 0x0000000000007941 */ /* 0x000fea0003800000 */
.L_x_4351:
[----:B0--3--:R-:W0:Y:S01]  /*6050*/  SHFL.DOWN PT, R15, R18, 0x1, 0x1f ;  /* 0x08201f00120f7f89 */ /* 0x009e2200000e0000 */
[----:B------:R-:W-:Y:S01]  /*6060*/  ISETP.GT.AND P0, PT, R41, 0x1e, PT ;  /* 0x0000001e2900780c */ /* 0x000fe20003f04270 */
[----:B------:R-:W-:Y:S01]  /*6070*/  FMUL.FTZ R135, R135, R171 ;  /* 0x000000ab87877220 */ /* 0x000fe20000410000 */
[----:B------:R-:W-:Y:S01]  /*6080*/  ISETP.NE.AND P1, PT, R41, RZ, PT ;  /* 0x000000ff2900720c */ /* 0x000fe20003f25270 */
[----:B------:R-:W3:Y:S01]  /*6090*/  SHFL.DOWN PT, R13, R12, 0x1, 0x1f ;  /* 0x08201f000c0d7f89 */ /* 0x000ee200000e0000 */
[----:B------:R-:W-:Y:S01]  /*60a0*/  FMUL.FTZ R14, R137, R167 ;  /* 0x000000a7890e7220 */ /* 0x000fe20000410000 */
[----:B------:R-:W-:Y:S01]  /*60b0*/  ISETP.NE.AND P2, PT, R40, RZ, PT ;  /* 0x000000ff2800720c */ /* 0x000fe20003f45270 */
[----:B------:R-:W-:Y:S01]  /*60c0*/  FFMA.FTZ R56, R135, R129, R56 ;  /* 0x0000008187387223 */ /* 0x000fe20000010038 */
[----:B------:R-:W-:Y:S01]  /*60d0*/  BSSY B0, `(.L_x_4353) ;  /* 0x0000083000007945 */ /* 0x000fe20003800000 */
[----:B------:R-:W-:-:S02]  /*60e0*/  FFMA.FTZ R55, R14, R102, R55 ;  /* 0x000000660e377223 */ /* 0x000fc40000010037 */
        /* <DEDUP_REMOVED lines=9> */
[----:B---3--:R-:W-:Y:S01]  /*6180*/  @!P0 FADD.FTZ R12, R12, R13 ;  /* 0x0000000d0c0c8221 */ /* 0x008fe20000010000 */
[----:B------:R-:W0:Y:S01]  /*6190*/  SHFL.DOWN PT, R17, R18, 0x2, 0x1f ;  /* 0x08401f0012117f89 */ /* 0x000e2200000e0000 */
[----:B------:R-:W-:Y:S01]  /*61a0*/  ISETP.GT.AND P0, PT, R41, 0x1d, PT ;  /* 0x0000001d2900780c */ /* 0x000fe20003f04270 */
[C---:B------:R-:W-:Y:S02]  /*61b0*/  FMUL.FTZ R13, R98.reuse, R167 ;  /* 0x000000a7620d7220 */ /* 0x040fe40000410000 */
[----:B------:R-:W3:Y:S01]  /*61c0*/  SHFL.DOWN PT, R15, R12, 0x2, 0x1f ;  /* 0x08401f000c0f7f89 */ /* 0x000ee200000e0000 */
[----:B------:R-:W-:-:S02]  /*61d0*/  FMUL.FTZ R143, R98, R143 ;  /* 0x0000008f628f7220 */ /* 0x000fc40000410000 */
        /* <DEDUP_REMOVED lines=8> */
[----:B------:R-:W-:Y:S02]  /*6260*/  FMUL.FTZ R13, R132, R175 ;  /* 0x000000af840d7220 */ /* 0x000fe40000410000 */
[----:B0-----:R-:W-:Y:S02]  /*6270*/  @!P0 FADD.FTZ R18, R18, R17 ;  /* 0x0000001112128221 */ /* 0x001fe40000010000 */
[----:B------:R-:W-:Y:S02]  /*6280*/  FMUL.FTZ R14, R163, R14 ;  /* 0x0000000ea30e7220 */ /* 0x000fe40000410000 */
[----:B---3--:R-:W-:Y:S01]  /*6290*/  @!P0 FADD.FTZ R12, R12, R15 ;  /* 0x0000000f0c0c8221 */ /* 0x008fe20000010000 */
[----:B------:R-:W0:Y:S01]  /*62a0*/  SHFL.DOWN PT, R17, R18, 0x4, 0x1f ;  /* 0x08801f0012117f89 */ /* 0x000e2200000e0000 */
[----:B------:R-:W-:Y:S01]  /*62b0*/  ISETP.GT.AND P0, PT, R41, 0x1b, PT ;  /* 0x0000001b2900780c */ /* 0x000fe20003f04270 */
[----:B------:R-:W-:-:S02]  /*62c0*/  FFMA.FTZ R58, R13, R123, R58 ;  /* 0x0000007b0d3a7223 */ /* 0x000fc4000001003a */
[----:B------:R-:W3:Y:S01]  /*62d0*/  SHFL.DOWN PT, R15, R12, 0x4, 0x1f ;  /* 0x08801f000c0f7f89 */ /* 0x000ee200000e0000 */
[----:B------:R-:W-:Y:S02]  /*62e0*/  FFMA.FTZ R14, R180, R13, R14 ;  /* 0x0000000db40e7223 */ /* 0x000fe4000001000e */
[----:B------:R-:W-:Y:S02]  /*62f0*/  FMUL.FTZ R13, R128, R174 ;  /* 0x000000ae800d7220 */ /* 0x000fe40000410000 */
[----:B------:R-:W-:Y:S02]  /*6300*/  FADD.FTZ R51, R14, R51 ;  /* 0x000000330e337221 */ /* 0x000fe40000010000 */
[----:B------:R-:W-:Y:S02]  /*6310*/  FFMA.FTZ R60, R13, R117, R60 ;  /* 0x000000750d3c7223 */ /* 0x000fe4000001003c */
[----:B------:R-:W-:Y:S02]  /*6320*/  FMUL.FTZ R14, R98, R161 ;  /* 0x000000a1620e7220 */ /* 0x000fe40000410000 */
[----:B------:R-:W-:-:S02]  /*6330*/  FMUL.FTZ R136, R136, R173 ;  /* 0x000000ad88887220 */ /* 0x000fc40000410000 */
[----:B------:R-:W-:Y:S02]  /*6340*/  FMUL.FTZ R14, R169, R14 ;  /* 0x0000000ea90e7220 */ /* 0x000fe40000410000 */
[----:B------:R-:W-:Y:S02]  /*6350*/  FMUL.FTZ R179, R160, R179 ;  /* 0x000000b3a0b37220 */ /* 0x000fe40000410000 */
[----:B------:R-:W-:Y:S02]  /*6360*/  FFMA.FTZ R151, R151, R116, R14 ;  /* 0x0000007497977223 */ /* 0x000fe4000001000e */
[----:B------:R-:W-:Y:S02]  /*6370*/  FMUL.FTZ R14, R98, R141 ;  /* 0x0000008d620e7220 */ /* 0x000fe40000410000 */
[----:B0-----:R-:W-:Y:S02]  /*6380*/  @!P0 FADD.FTZ R18, R18, R17 ;  /* 0x0000001112128221 */ /* 0x001fe40000010000 */
[----:B------:R-:W-:-:S02]  /*6390*/  FMUL.FTZ R155, R155, R14 ;  /* 0x0000000e9b9b7220 */ /* 0x000fc40000410000 */
[----:B---3--:R-:W-:Y:S01]  /*63a0*/  @!P0 FADD.FTZ R12, R12, R15 ;  /* 0x0000000f0c0c8221 */ /* 0x008fe20000010000 */
[----:B------:R-:W0:Y:S01]  /*63b0*/  SHFL.DOWN PT, R135, R18, 0x8, 0x1f ;  /* 0x09001f0012877f89 */ /* 0x000e2200000e0000 */
[----:B------:R-:W-:Y:S01]  /*63c0*/  ISETP.GT.AND P0, PT, R41, 0x17, PT ;  /* 0x000000172900780c */ /* 0x000fe20003f04270 */
[C---:B------:R-:W-:Y:S02]  /*63d0*/  FMUL.FTZ R15, R98.reuse, R174 ;  /* 0x000000ae620f7220 */ /* 0x040fe40000410000 */
[----:B------:R-:W3:Y:S01]  /*63e0*/  SHFL.DOWN PT, R17, R12, 0x8, 0x1f ;  /* 0x09001f000c117f89 */ /* 0x000ee200000e0000 */
[----:B------:R-:W-:Y:S02]  /*63f0*/  FMUL.FTZ R14, R98, R19 ;  /* 0x00000013620e7220 */ /* 0x000fe40000410000 */
[----:B------:R-:W-:Y:S02]  /*6400*/  FMUL.FTZ R15, R178, R15 ;  /* 0x0000000fb20f7220 */ /* 0x000fe40000410000 */
[----:B------:R-:W-:-:S02]  /*6410*/  FMUL.FTZ R183, R158, R183 ;  /* 0x000000b79eb77220 */ /* 0x000fc40000410000 */
[----:B------:R-:W-:Y:S02]  /*6420*/  FFMA.FTZ R176, R176, R13, R15 ;  /* 0x0000000db0b07223 */ /* 0x000fe4000001000f */
[-C--:B------:R-:W-:Y:S02]  /*6430*/  FMUL.FTZ R13, R118, R144.reuse ;  /* 0x00000090760d7220 */ /* 0x080fe40000410000 */
[C---:B------:R-:W-:Y:S02]  /*6440*/  FMUL.FTZ R144, R98.reuse, R144 ;  /* 0x0000009062907220 */ /* 0x040fe40000410000 */
[----:B------:R-:W-:Y:S02]  /*6450*/  FMUL.FTZ R15, R98, R142 ;  /* 0x0000008e620f7220 */ /* 0x000fe40000410000 */
[----:B------:R-:W-:Y:S02]  /*6460*/  FMUL.FTZ R144, R145, R144 ;  /* 0x0000009091907220 */ /* 0x000fe40000410000 */
[----:B------:R-:W-:-:S02]  /*6470*/  FFMA.FTZ R62, R13, R109, R62 ;  /* 0x0000006d0d3e7223 */ /* 0x000fc4000001003e */
[----:B------:R-:W-:Y:S02]  /*6480*/  FFMA.FTZ R144, R156, R13, R144 ;  /* 0x0000000d9c907223 */ /* 0x000fe40000010090 */
[----:B0-----:R-:W-:Y:S02]  /*6490*/  @!P0 FADD.FTZ R18, R18, R135 ;  /* 0x0000008712128221 */ /* 0x001fe40000010000 */
[----:B------:R-:W-:Y:S02]  /*64a0*/  FMUL.FTZ R13, R114, R142 ;  /* 0x0000008e720d7220 */ /* 0x000fe40000410000 */
[----:B---3--:R-:W-:Y:S01]  /*64b0*/  @!P0 FADD.FTZ R12, R12, R17 ;  /* 0x000000110c0c8221 */ /* 0x008fe20000010000 */
[----:B------:R-:W0:Y:S01]  /*64c0*/  SHFL.DOWN PT, R135, R18, 0x10, 0x1f ;  /* 0x0a001f0012877f89 */ /* 0x000e2200000e0000 */
[----:B------:R-:W-:Y:S01]  /*64d0*/  ISETP.GT.AND P0, PT, R41, 0xf, PT ;  /* 0x0000000f2900780c */ /* 0x000fe20003f04270 */
[----:B------:R-:W-:Y:S02]  /*64e0*/  FMUL.FTZ R15, R172, R15 ;  /* 0x0000000fac0f7220 */ /* 0x000fe40000410000 */
[----:B------:R-:W3:Y:S01]  /*64f0*/  SHFL.DOWN PT, R17, R12, 0x10, 0x1f ;  /* 0x0a001f000c117f89 */ /* 0x000ee200000e0000 */
[----:B------:R-:W-:-:S02]  /*6500*/  FFMA.FTZ R64, R13, R105, R64 ;  /* 0x000000690d407223 */ /* 0x000fc40000010040 */
[----:B------:R-:W-:Y:S02]  /*6510*/  FFMA.FTZ R168, R168, R13, R15 ;  /* 0x0000000da8a87223 */ /* 0x000fe4000001000f */
[-C--:B------:R-:W-:Y:S02]  /*6520*/  FMUL.FTZ R15, R98, R140.reuse ;  /* 0x0000008c620f7220 */ /* 0x080fe40000410000 */
[----:B------:R-:W-:Y:S02]  /*6530*/  FMUL.FTZ R13, R110, R140 ;  /* 0x0000008c6e0d7220 */ /* 0x000fe40000410000 */
[----:B------:R-:W-:Y:S02]  /*6540*/  FMUL.FTZ R15, R148, R15 ;  /* 0x0000000f940f7220 */ /* 0x000fe40000410000 */
[----:B------:R-:W-:Y:S02]  /*6550*/  FMUL.FTZ R98, R98, R139 ;  /* 0x0000008b62627220 */ /* 0x000fe40000410000 */
[----:B------:R-:W-:-:S02]  /*6560*/  FFMA.FTZ R66, R13, R97, R66 ;  /* 0x000000610d427223 */ /* 0x000fc40000010042 */
[----:B------:R-:W-:Y:S02]  /*6570*/  FFMA.FTZ R170, R170, R13, R15 ;  /* 0x0000000daaaa7223 */ /* 0x000fe4000001000f */
[----:B------:R-:W-:Y:S02]  /*6580*/  FMUL.FTZ R181, R146, R181 ;  /* 0x000000b592b57220 */ /* 0x000fe40000410000 */
[----:B------:R-:W-:Y:S02]  /*6590*/  FMUL.FTZ R143, R152, R143 ;  /* 0x0000008f988f7220 */ /* 0x000fe40000410000 */
[----:B0-----:R-:W-:Y:S02]  /*65a0*/  @!P0 FADD.FTZ R18, R18, R135 ;  /* 0x0000008712128221 */ /* 0x001fe40000010000 */
[----:B------:R-:W-:Y:S02]  /*65b0*/  FMUL.FTZ R15, R108, R141 ;  /* 0x0000008d6c0f7220 */ /* 0x000fe40000410000 */
[----:B---3--:R-:W-:Y:S01]  /*65c0*/  @!P0 FADD.FTZ R12, R12, R17 ;  /* 0x000000110c0c8221 */ /* 0x008fe20000010000 */
[----:B------:R-:W-:Y:S01]  /*65d0*/  MOV R13, R18 ;  /* 0x00000012000d7202 */ /* 0x000fe20000000f00 */
[----:B------:R-:W-:-:S02]  /*65e0*/  FMUL.FTZ R106, R106, R19 ;  /* 0x000000136a6a7220 */ /* 0x000fc40000410000 */
[----:B------:R-:W-:Y:S02]  /*65f0*/  FMUL.FTZ R139, R104, R139 ;  /* 0x0000008b688b7220 */ /* 0x000fe40000410000 */
[----:B------:R-:W-:Y:S01]  /*6600*/  FMUL.FTZ R14, R153, R14 ;  /* 0x0000000e990e7220 */ /* 0x000fe20000410000 */
[----:B------:R0:W-:Y:S01]  /*6610*/  @!P1 STS.64 [R29.X8+0x18d8], R12 ;  /* 0x0018d80c1d009388 */ /* 0x0001e20000008a00 */
[----:B------:R-:W-:Y:S02]  /*6620*/  FMUL.FTZ R98, R147, R98 ;  /* 0x0000006293627220 */ /* 0x000fe40000410000 */
        /* <DEDUP_REMOVED lines=11> */
[----:B------:R-:W-:Y:S02]  /*66e0*/  FADD.FTZ R52, R165, R52 ;  /* 0x00000034a5347221 */ /* 0x000fe40000010000 */
[----:B------:R-:W-:Y:S02]  /*66f0*/  FFMA.FTZ R59, R134, R94, R59 ;  /* 0x0000005e863b7223 */ /* 0x000fe4000001003b */
[----:B------:R-:W-:Y:S02]  /*6700*/  FADD.FTZ R82, R179, R82 ;  /* 0x00000052b3527221 */ /* 0x000fe40000010000 */
[----:B------:R-:W-:-:S02]  /*6710*/  FFMA.FTZ R61, R130, R92, R61 ;  /* 0x0000005c823d7223 */ /* 0x000fc4000001003d */
[----:B------:R-:W-:Y:S02]  /*6720*/  FADD.FTZ R81, R176, R81 ;  /* 0x00000051b0517221 */ /* 0x000fe40000010000 */
[----:B------:R-:W-:Y:S02]  /*6730*/  FADD.FTZ R80, R183, R80 ;  /* 0x00000050b7507221 */ /* 0x000fe40000010000 */
[----:B------:R-:W-:Y:S02]  /*6740*/  FFMA.FTZ R63, R120, R90, R63 ;  /* 0x0000005a783f7223 */ /* 0x000fe4000001003f */
[----:B------:R-:W-:Y:S02]  /*6750*/  FADD.FTZ R79, R144, R79 ;  /* 0x0000004f904f7221 */ /* 0x000fe40000010000 */
[----:B------:R-:W-:Y:S02]  /*6760*/  FADD.FTZ R78, R181, R78 ;  /* 0x0000004eb54e7221 */ /* 0x000fe40000010000 */
[----:B------:R-:W-:-:S02]  /*6770*/  FFMA.FTZ R65, R116, R84, R65 ;  /* 0x0000005474417223 */ /* 0x000fc40000010041 */
[----:B------:R-:W-:Y:S02]  /*6780*/  FADD.FTZ R77, R168, R77 ;  /* 0x0000004da84d7221 */ /* 0x000fe40000010000 */
        /* <DEDUP_REMOVED lines=15> */
[----:B--2---:R-:W2:Y:S04]  /*6880*/  @P0 LDS R16, [R18+0x3210] ;  /* 0x0032100012100984 */ /* 0x004ea80000000800 */
[----:B------:R-:W3:Y:S01]  /*6890*/  @P0 LDS R17, [R18+0x2e10] ;  /* 0x002e100012110984 */ /* 0x000ee20000000800 */
[----:B0-----:R-:W-:Y:S02]  /*68a0*/  FADD.FTZ R13, R13, R15 ;  /* 0x0000000f0d0d7221 */ /* 0x001fe40000010000 */
[----:B------:R-:W-:Y:S02]  /*68b0*/  FADD.FTZ R12, R12, R14 ;  /* 0x0000000e0c0c7221 */ /* 0x000fe40000010000 */
[----:B--2---:R-:W-:Y:S02]  /*68c0*/  @P0 FADD.FTZ R13, R13, R16 ;  /* 0x000000100d0d0221 */ /* 0x004fe40000010000 */
[----:B---3--:R-:W-:-:S03]  /*68d0*/  @P0 FADD.FTZ R12, R12, R17 ;  /* 0x000000110c0c0221 */ /* 0x008fc60000010000 */
[----:B------:R0:W-:Y:S04]  /*68e0*/  STS [R18+0x3210], R13 ;  /* 0x0032100d12007388 */ /* 0x0001e80000000800 */
[----:B------:R0:W-:Y:S02]  /*68f0*/  STS [R18+0x2e10], R12 ;  /* 0x002e100c12007388 */ /* 0x0001e40000000800 */
.L_x_4354:
[----:B0-----:R-:W-:Y:S05]  /*6900*/  BSYNC B0 ;  /* 0x0000000000007941 */ /* 0x001fea0003800000 */
.L_x_4353:
[----:B------:R-:W-:Y:S02]  /*6910*/  IADD3 R133, R133, 0x1, RZ ;  /* 0x0000000185857810 */ /* 0x000fe40007ffe0ff */
[----:B------:R-:W-:Y:S02]  /*6920*/  IADD3 R131, P1, R131, 0x1, RZ ;  /* 0x0000000183837810 */ /* 0x000fe40007f3e0ff */
[----:B------:R-:W-:Y:S02]  /*6930*/  ISETP.GE.AND P0, PT, R133, c[0x0][0x16c], PT ;  /* 0x00005b0085007a0c */ /* 0x000fe40003f06270 */
[----:B------:R-:W-:-:S11]  /*6940*/  IADD3.X R100, RZ, R100, RZ, P1, !PT ;  /* 0x00000064ff647210 */ /* 0x000fd60000ffe4ff */
[----:B-12-4-:R-:W-:Y:S01]  /*6950*/  @P0 CALL.REL.NOINC `(.L_x_4307) ;  /* 0x0000001000000944 */ /* 0x016fe20003c00000 */
[----:B------:R-:W-:Y:S05]  /*6960*/  BRA `(.L_x_4355) ;  /* 0xffffca4000007947 */ /* 0x000fea000383ffff */
.L_x_4307:
[----:B------:R-:W-:Y:S06]  /*6970*/  BAR.SYNC.DEFER_BLOCKING 0x0 ;  /* 0x0000000000007b1d */ /* 0x000fec0000010000 */
[----:B------:R-:W2:Y:S04]  /*6980*/  LDG.E.128 R4, [R24.64] ;  /* 0x0000000418047981 */ /* 0x000ea8000c1e1d00 */
[----:B------:R-:W3:Y:S01]  /*6990*/  LDG.E.128 R8, [R24.64+0x200] ;  /* 0x0002000418087981 */ /* 0x000ee2000c1e1d00 */
[----:B------:R-:W-:-:S02]  /*69a0*/  IADD3 R86, R31, -0x1, RZ ;  /* 0xffffffff1f567810 */ /* 0x000fc40007ffe0ff */
        /* <DEDUP_REMOVED lines=14> */
[----:B------:R-:W0:Y:S01]  /*6a90*/  LDS.128 R4, [R49.X16+0x10] ;  /* 0x0000100031047984 */ /* 0x000e22000000cc00 */
[----:B------:R-:W-:-:S03]  /*6aa0*/  FADD.FTZ R13, R13, R44 ;  /* 0x0000002c0d0d7221 */ /* 0x000fc60000010000 */
[----:B------:R-:W-:Y:S01]  /*6ab0*/  BAR.SYNC.DEFER_BLOCKING 0x0 ;  /* 0x0000000000007b1d */ /* 0x000fe20000010000 */
[----:B------:R-:W-:Y:S01]  /*6ac0*/  @!P2 FMUL.FTZ R8, R16, -1.4426950216293334961 ;  /* 0xbfb8aa3b1008a820 */ /* 0x000fe20000410000 */
[----:B------:R-:W-:Y:S02]  /*6ad0*/  FSETP.GTU.FTZ.AND P4, PT, R17, 20, PT ;  /* 0x41a000001100780b */ /* 0x000fe40003f9c000 */
[----:B------:R-:W-:Y:S02]  /*6ae0*/  FSETP.GTU.FTZ.AND P5, PT, R13, 20, PT ;  /* 0x41a000000d00780b */ /* 0x000fe40003fbc000 */
[----:B------:R-:W-:Y:S01]  /*6af0*/  @!P3 FMUL.FTZ R10, R12, -1.4426950216293334961 ;  /* 0xbfb8aa3b0c0ab820 */ /* 0x000fe20000410000 */
[----:B------:R-:W1:Y:S08]  /*6b00*/  @!P2 MUFU.EX2 R8, R8 ;  /* 0x000000080008a308 */ /* 0x000e700000000800 */
[----:B------:R-:W2:Y:S01]  /*6b10*/  @!P3 MUFU.EX2 R10, R10 ;  /* 0x0000000a000ab308 */ /* 0x000ea20000000800 */
[----:B------:R-:W-:-:S02]  /*6b20*/  @!P4 FMUL.FTZ R11, R17, -1.4426950216293334961 ;  /* 0xbfb8aa3b110bc820 */ /* 0x000fc40000410000 */
[----:B------:R-:W-:Y:S02]  /*6b30*/  @!P5 FMUL.FTZ R12, R13, -1.4426950216293334961 ;  /* 0xbfb8aa3b0d0cd820 */ /* 0x000fe40000410000 */
[----:B-1----:R-:W-:-:S03]  /*6b40*/  @!P2 FADD.FTZ R9, R8, 1 ;  /* 0x3f8000000809a421 */ /* 0x002fc60000010000 */
[----:B------:R-:W1:Y:S01]  /*6b50*/  @!P4 MUFU.EX2 R11, R11 ;  /* 0x0000000b000bc308 */ /* 0x000e620000000800 */
[----:B--2---:R-:W-:-:S07]  /*6b60*/  @!P3 FADD.FTZ R8, R10, 1 ;  /* 0x3f8000000a08b421 */ /* 0x004fce0000010000 */
[----:B------:R2:W3:Y:S08]  /*6b70*/  @!P2 MUFU.RCP R16, R9 ;  /* 0x000000090010a308 */ /* 0x0004f00000001000 */
[----:B------:R-:W4:Y:S01]  /*6b80*/  @!P3 MUFU.RCP R13, R8 ;  /* 0x00000008000db308 */ /* 0x000f220000001000 */
[----:B--2---:R-:W-:Y:S01]  /*6b90*/  PRMT R9, RZ, 0x5410, R14 ;  /* 0x00005410ff097816 */ /* 0x004fe2000000000e */
[----:B-1----:R-:W-:-:S04]  /*6ba0*/  @!P4 FADD.FTZ R11, R11, 1 ;  /* 0x3f8000000b0bc421 */ /* 0x002fc80000010000 */
[----:B------:R-:W-:Y:S01]  /*6bb0*/  FADD.FTZ R17, R9, R44 ;  /* 0x0000002c09117221 */ /* 0x000fe20000010000 */
[----:B------:R-:W-:Y:S01]  /*6bc0*/  PRMT R9, RZ, 0x7610, R14 ;  /* 0x00007610ff097816 */ /* 0x000fe2000000000e */
[----:B------:R-:W1:Y:S01]  /*6bd0*/  @!P5 MUFU.EX2 R12, R12 ;  /* 0x0000000c000cd308 */ /* 0x000e620000000800 */
        /* <DEDUP_REMOVED lines=13> */
[----:B-1----:R-:W-:Y:S02]  /*6cb0*/  @!P5 FADD.FTZ R12, R12, 1 ;  /* 0x3f8000000c0cd421 */ /* 0x002fe40000010000 */
[----:B------:R0:W-:Y:S02]  /*6cc0*/  @!P6 MUFU.EX2 R10, R9 ;  /* 0x00000009000ae308 */ /* 0x0001e40000000800 */
[----:B------:R-:W-:-:S02]  /*6cd0*/  @!P0 FMUL.FTZ R8, R18, -1.4426950216293334961 ;  /* 0xbfb8aa3b12088820 */ /* 0x000fc40000410000 */
[----:B--2---:R-:W-:Y:S02]  /*6ce0*/  @!P4 FMUL.FTZ R73, R73, R14 ;  /* 0x0000000e4949c220 */ /* 0x004fe40000410000 */
[----:B------:R-:W-:Y:S02]  /*6cf0*/  IMAD R18, R150, c[0x0][0x2d8], RZ ;  /* 0x0000b60096127a24 */ /* 0x000fe400078e02ff */
[----:B------:R1:W2:Y:S01]  /*6d00*/  @!P0 MUFU.EX2 R13, R8 ;  /* 0x00000008000d8308 */ /* 0x0002a20000000800 */
[----:B0-----:R-:W-:Y:S01]  /*6d10*/  PRMT R9, RZ, 0x5410, R4 ;  /* 0x00005410ff097816 */ /* 0x001fe20000000004 */
[----:B------:R-:W-:Y:S02]  /*6d20*/  @!P2 FMUL.FTZ R11, R15, -1.4426950216293334961 ;  /* 0xbfb8aa3b0f0ba820 */ /* 0x000fe40000410000 */
[----:B------:R-:W-:Y:S02]  /*6d30*/  IMAD R25, R45, c[0x0][0x2dc], R18 ;  /* 0x0000b7002d197a24 */ /* 0x000fe400078e0212 */
[----:B------:R-:W-:Y:S01]  /*6d40*/  FADD.FTZ R16, R9, R44 ;  /* 0x0000002c09107221 */ /* 0x000fe20000010000 */
[----:B------:R-:W-:Y:S01]  /*6d50*/  PRMT R9, RZ, 0x7610, R4 ;  /* 0x00007610ff097816 */ /* 0x000fe20000000004 */
[----:B------:R-:W-:Y:S01]  /*6d60*/  @!P1 FMUL.FTZ R4, R19, -1.4426950216293334961 ;  /* 0xbfb8aa3b13049820 */ /* 0x000fe20000410000 */
[----:B-1----:R-:W-:Y:S01]  /*6d70*/  SHF.L.U32 R8, R86, 0xa, RZ ;  /* 0x0000000a56087819 */ /* 0x002fe200000006ff */
        /* <DEDUP_REMOVED lines=59> */
[----:B------:R-:W-:Y:S01]  /*7130*/  @!P0 MUFU.EX2 R12, R4 ;  /* 0x00000004000c8308 */ /* 0x000fe20000000800 */
[----:B------:R-:W-:Y:S02]  /*7140*/  @!P6 FMUL.FTZ R13, R14, -1.4426950216293334961 ;  /* 0xbfb8aa3b0e0de820 */ /* 0x000fe40000410000 */
[----:B0-----:R-:W-:-:S04]  /*7150*/  @!P4 FADD.FTZ R17, R17, 1 ;  /* 0x3f8000001111c421 */ /* 0x001fc80000010000 */
[----:B------:R-:W-:Y:S01]  /*7160*/  @!P2 FMUL.FTZ R14, R15, -1.4426950216293334961 ;  /* 0xbfb8aa3b0f0ea820 */ /* 0x000fe20000410000 */
[----:B------:R0:W2:Y:S01]  /*7170*/  @!P1 MUFU.EX2 R19, R6 ;  /* 0x0000000600139308 */ /* 0x0000a20000000800 */
[----:B------:R-:W-:Y:S01]  /*7180*/  @!P3 FMUL.FTZ R18, R7, -1.4426950216293334961 ;  /* 0xbfb8aa3b0712b820 */ /* 0x000fe20000410000 */
[----:B------:R-:W-:Y:S01]  /*7190*/  F2FP.BF16.PACK_AB R15, R55, R56 ;  /* 0x00000038370f723e */ /* 0x000fe200000010ff */
[----:B-1----:R-:W-:Y:S01]  /*71a0*/  @!P5 FADD.FTZ R16, R5, 1 ;  /* 0x3f8000000510d421 */ /* 0x002fe20000010000 */
[----:B------:R-:W-:Y:S02]  /*71b0*/  F2FP.BF16.PACK_AB R7, R63, R64 ;  /* 0x000000403f07723e */ /* 0x000fe400000010ff */
[----:B------:R-:W-:Y:S02]  /*71c0*/  F2FP.BF16.PACK_AB R5, R67, R68 ;  /* 0x000000444305723e */ /* 0x000fe400000010ff */
[----:B------:R1:W3:Y:S01]  /*71d0*/  @!P6 MUFU.EX2 R24, R13 ;  /* 0x0000000d0018e308 */ /* 0x0002e20000000800 */
[----:B0-----:R-:W-:-:S02]  /*71e0*/  F2FP.BF16.PACK_AB R6, R65, R66 ;  /* 0x000000424106723e */ /* 0x001fc400000010ff */
[----:B------:R-:W-:Y:S02]  /*71f0*/  F2FP.BF16.PACK_AB R4, R69, R70 ;  /* 0x000000464504723e */ /* 0x000fe400000010ff */
[----:B------:R-:W-:-:S03]  /*7200*/  F2FP.BF16.PACK_AB R63, R78, R77 ;  /* 0x0000004d4e3f723e */ /* 0x000fc600000010ff */
[----:B------:R0:W4:Y:S01]  /*7210*/  @!P3 MUFU.EX2 R84, R18 ;  /* 0x000000120054b308 */ /* 0x0001220000000800 */
[----:B-1----:R-:W-:Y:S01]  /*7220*/  SHF.L.U32 R13, R40, 0x1, RZ ;  /* 0x00000001280d7819 */ /* 0x002fe200000006ff */
[----:B--2---:R-:W-:-:S03]  /*7230*/  @!P1 FADD.FTZ R49, R19, 1 ;  /* 0x3f80000013319421 */ /* 0x004fc60000010000 */
[----:B------:R-:W-:Y:S02]  /*7240*/  LOP3.LUT R56, R13, 0xffffffc0, RZ, 0xc0, !PT ;  /* 0xffffffc00d387812 */ /* 0x000fe400078ec0ff */
[----:B------:R-:W-:Y:S01]  /*7250*/  F2FP.BF16.PACK_AB R13, R59, R60 ;  /* 0x0000003c3b0d723e */ /* 0x000fe200000010ff */
[----:B------:R1:W2:Y:S01]  /*7260*/  @!P2 MUFU.EX2 R83, R14 ;  /* 0x0000000e0053a308 */ /* 0x0002a20000000800 */
[----:B0-----:R-:W-:Y:S01]  /*7270*/  @!P0 FADD.FTZ R18, R12, 1 ;  /* 0x3f8000000c128421 */ /* 0x001fe20000010000 */
[----:B------:R-:W-:Y:S01]  /*7280*/  LEA R56, R41, R56, 0x1 ;  /* 0x0000003829387211 */ /* 0x000fe200078e08ff */
[----:B---3--:R-:W-:Y:S01]  /*7290*/  @!P6 FADD.FTZ R55, R24, 1 ;  /* 0x3f8000001837e421 */ /* 0x008fe20000010000 */
[----:B------:R-:W-:Y:S02]  /*72a0*/  F2FP.BF16.PACK_AB R12, R61, R62 ;  /* 0x0000003e3d0c723e */ /* 0x000fe400000010ff */
[----:B------:R-:W-:Y:S01]  /*72b0*/  F2FP.BF16.PACK_AB R62, R76, R75 ;  /* 0x0000004b4c3e723e */ /* 0x000fe200000010ff */
[----:B------:R0:W-:Y:S01]  /*72c0*/  STS.128 [R56.X16], R4 ;  /* 0x0000000438007388 */ /* 0x0001e2000000cc00 */
[----:B------:R-:W3:Y:S01]  /*72d0*/  @!P4 MUFU.RCP R85, R17 ;  /* 0x000000110055c308 */ /* 0x000ee20000001000 */
[----:B-1----:R-:W-:Y:S01]  /*72e0*/  F2FP.BF16.PACK_AB R14, R57, R58 ;  /* 0x0000003a390e723e */ /* 0x002fe200000010ff */
[----:B----4-:R-:W-:Y:S01]  /*72f0*/  @!P3 FADD.FTZ R84, R84, 1 ;  /* 0x3f8000005454b421 */ /* 0x010fe20000010000 */
[----:B------:R-:W-:-:S03]  /*7300*/  F2FP.BF16.PACK_AB R61, R74, R73 ;  /* 0x000000494a3d723e */ /* 0x000fc600000010ff */
[----:B------:R-:W-:Y:S01]  /*7310*/  STS.128 [R56.X16+0x10], R12 ;  /* 0x0000100c38007388 */ /* 0x000fe2000000cc00 */
[----:B------:R-:W-:-:S06]  /*7320*/  NOP ;  /* 0x0000000000007918 */ /* 0x000fcc0000000000 */
[----:B------:R-:W1:Y:S01]  /*7330*/  @!P5 MUFU.RCP R64, R16 ;  /* 0x000000100040d308 */ /* 0x000e620000001000 */
[----:B------:R-:W4:Y:S01]  /*7340*/  LDS.128 R24, [R0.X16+0x200] ;  /* 0x0002000000187984 */ /* 0x000f22000000cc00 */
[----:B--2---:R-:W-:Y:S02]  /*7350*/  @!P2 FADD.FTZ R83, R83, 1 ;  /* 0x3f8000005353a421 */ /* 0x004fe40000010000 */
[----:B---3--:R-:W-:Y:S01]  /*7360*/  @!P4 FMUL.FTZ R80, R80, R85 ;  /* 0x000000555050c220 */ /* 0x008fe20000410000 */
[----:B------:R-:W-:Y:S01]  /*7370*/  IADD3 R34, P4, R34, -0x800, RZ ;  /* 0xfffff80022227810 */ /* 0x000fe20007f9e0ff */
[----:B0-----:R-:W-:Y:S02]  /*7380*/  FADD.FTZ R5, R71, R42 ;  /* 0x0000002a47057221 */ /* 0x001fe40000010000 */
[----:B------:R0:W2:Y:S01]  /*7390*/  @!P0 MUFU.RCP R57, R18 ;  /* 0x0000001200398308 */ /* 0x0000a20000001000 */
[----:B------:R-:W-:Y:S01]  /*73a0*/  IMAD R42, R150, c[0x0][0x2f8], RZ ;  /* 0x0000be00962a7a24 */ /* 0x000fe200078e02ff */
[----:B------:R-:W-:Y:S01]  /*73b0*/  IADD3.X R35, R35, -0x1, RZ, P4, !PT ;  /* 0xffffffff23237810 */ /* 0x000fe200027fe4ff */
[----:B------:R-:W-:-:S04]  /*73c0*/  FADD.FTZ R4, R5, R72 ;  /* 0x0000004805047221 */ /* 0x000fc80000010000 */
[----:B------:R-:W-:Y:S01]  /*73d0*/  FADD.FTZ R73, R4, R73 ;  /* 0x0000004904497221 */ /* 0x000fe20000010000 */
[----:B------:R-:W3:Y:S01]  /*73e0*/  @!P1 MUFU.RCP R58, R49 ;  /* 0x00000031003a9308 */ /* 0x000ee20000001000 */
[----:B0-----:R-:W0:Y:S01]  /*73f0*/  LDS.128 R16, [R0.X16] ;  /* 0x0000000000107984 */ /* 0x001e22000000cc00 */
[----:B-1----:R-:W-:Y:S01]  /*7400*/  @!P5 FMUL.FTZ R81, R81, R64 ;  /* 0x000000405151d220 */ /* 0x002fe20000410000 */
[----:B------:R-:W-:Y:S01]  /*7410*/  F2FP.BF16.PACK_AB R64, R80, R79 ;  /* 0x0000004f5040723e */ /* 0x000fe200000010ff */
[----:B------:R-:W-:-:S04]  /*7420*/  FADD.FTZ R74, R73, R74 ;  /* 0x0000004a494a7221 */ /* 0x000fc80000010000 */
[----:B------:R-:W1:Y:S01]  /*7430*/  @!P6 MUFU.RCP R55, R55 ;  /* 0x000000370037e308 */ /* 0x000e620000001000 */
[----:B--2---:R-:W-:Y:S02]  /*7440*/  @!P0 FMUL.FTZ R82, R82, R57 ;  /* 0x0000003952528220 */ /* 0x004fe40000410000 */
[----:B------:R-:W-:-:S03]  /*7450*/  FADD.FTZ R75, R74, R75 ;  /* 0x0000004b4a4b7221 */ /* 0x000fc60000010000 */
[----:B------:R-:W-:Y:S01]  /*7460*/  F2FP.BF16.PACK_AB R65, R82, R81 ;  /* 0x000000515241723e */ /* 0x000fe200000010ff */
[----:B------:R-:W-:Y:S01]  /*7470*/  FADD.FTZ R76, R75, R76 ;  /* 0x0000004c4b4c7221 */ /* 0x000fe20000010000 */
[----:B------:R-:W2:Y:S01]  /*7480*/  @!P2 MUFU.RCP R60, R83 ;  /* 0x00000053003ca308 */ /* 0x000ea20000001000 */
[----:B---3--:R-:W-:Y:S01]  /*7490*/  @!P1 FMUL.FTZ R51, R51, R58 ;  /* 0x0000003a33339220 */ /* 0x008fe20000410000 */
[----:B------:R-:W-:Y:S01]  /*74a0*/  IADD3 R36, P1, R36, -0x800, RZ ;  /* 0xfffff80024247810 */ /* 0x000fe20007f3e0ff */
[----:B------:R-:W-:-:S03]  /*74b0*/  FADD.FTZ R77, R76, R77 ;  /* 0x0000004d4c4d7221 */ /* 0x000fc60000010000 */
[----:B------:R-:W-:Y:S01]  /*74c0*/  IADD3.X R37, R37, -0x1, RZ, P1, !PT ;  /* 0xffffffff25257810 */ /* 0x000fe20000ffe4ff */
[----:B------:R-:W-:Y:S01]  /*74d0*/  FADD.FTZ R78, R77, R78 ;  /* 0x0000004e4d4e7221 */ /* 0x000fe20000010000 */
[----:B------:R-:W3:Y:S01]  /*74e0*/  @!P3 MUFU.RCP R7, R84 ;  /* 0x000000540007b308 */ /* 0x000ee20000001000 */
[----:B----4-:R-:W-:Y:S01]  /*74f0*/  STG.E.128 [R10.64+0x200], R24 ;  /* 0x000200180a007986 */ /* 0x010fe2000c101d04 */
[----:B-1----:R-:W-:Y:S02]  /*7500*/  @!P6 FMUL.FTZ R52, R52, R55 ;  /* 0x000000373434e220 */ /* 0x002fe40000410000 */
[----:B------:R-:W-:-:S03]  /*7510*/  FADD.FTZ R79, R78, R79 ;  /* 0x0000004f4e4f7221 */ /* 0x000fc60000010000 */
        /* <DEDUP_REMOVED lines=9> */
[----:B------:R-:W-:-:S03]  /*75b0*/  FADD.FTZ R82, R81, R82 ;  /* 0x0000005251527221 */ /* 0x000fc60000010000 */
        /* <DEDUP_REMOVED lines=10> */
[----:B------:R-:W-:Y:S01]  /*7660*/  IMAD R11, R47, c[0x0][0x300], RZ ;  /* 0x0000c0002f0b7a24 */ /* 0x000fe200078e02ff */
[----:B------:R-:W-:Y:S03]  /*7670*/  STS.128 [R56.X16], R60 ;  /* 0x0000003c38007388 */ /* 0x000fe6000000cc00 */
[C---:B------:R-:W-:Y:S02]  /*7680*/  IMAD R11, R48.reuse, c[0x0][0x304], R11 ;  /* 0x0000c100300b7a24 */ /* 0x040fe400078e020b */
[----:B------:R-:W-:Y:S01]  /*7690*/  IMAD.WIDE.U32 R8, R48, c[0x0][0x300], R8 ;  /* 0x0000c00030087a25 */ /* 0x000fe200078e0008 */
[----:B------:R-:W-:Y:S01]  /*76a0*/  STS.128 [R56.X16+0x10], R64 ;  /* 0x0000104038007388 */ /* 0x000fe2000000cc00 */
[----:B------:R-:W-:-:S06]  /*76b0*/  NOP ;  /* 0x0000000000007918 */ /* 0x000fcc0000000000 */
[----:B------:R-:W0:Y:S01]  /*76c0*/  LDS.128 R4, [R0.X16] ;  /* 0x0000000000047984 */ /* 0x000e22000000cc00 */
[----:B------:R-:W-:Y:S02]  /*76d0*/  IADD3 R9, R9, R11, RZ ;  /* 0x0000000b09097210 */ /* 0x000fe40007ffe0ff */
[C---:B------:R-:W-:Y:S01]  /*76e0*/  LEA R10, P0, R8.reuse, c[0x0][0x340], 0x1 ;  /* 0x0000d000080a7a11 */ /* 0x040fe200078008ff */
[----:B------:R-:W1:Y:S03]  /*76f0*/  LDS.128 R12, [R0.X16+0x200] ;  /* 0x00020000000c7984 */ /* 0x000e66000000cc00 */
[----:B------:R-:W-:Y:S02]  /*7700*/  LEA.HI.X R11, R8, c[0x0][0x344], R9, 0x1, P0 ;  /* 0x0000d100080b7a11 */ /* 0x000fe400000f0c09 */
[----:B------:R-:W-:Y:S02]  /*7710*/  ISETP.GT.AND P0, PT, R31, 0x1, PT ;  /* 0x000000011f00780c */ /* 0x000fe40003f04270 */
[----:B------:R-:W-:Y:S01]  /*7720*/  MOV R31, R86 ;  /* 0x00000056001f7202 */ /* 0x000fe20000000f00 */
[----:B------:R-:W-:-:S05]  /*7730*/  IMAD.WIDE R8, R28, 0x10, R10 ;  /* 0x000000101c087825 */ /* 0x000fca00078e020a */
[----:B0-----:R0:W-:Y:S04]  /*7740*/  STG.E.128 [R8.64], R4 ;  /* 0x0000000408007986 */ /* 0x0011e8000c101d04 */
[----:B-1----:R0:W-:Y:S02]  /*7750*/  STG.E.128 [R8.64+0x200], R12 ;  /* 0x0002000c08007986 */ /* 0x0021e4000c101d04 */
[----:B0-----:R-:W-:Y:S01]  /*7760*/  @!P0 CALL.REL.NOINC `(.L_x_4274) ;  /* 0x0000001000008944 */ /* 0x001fe20003c00000 */
[----:B------:R-:W-:Y:S05]  /*7770*/  BRA `(.L_x_4356) ;  /* 0xffff901000007947 */ /* 0x000fea000383ffff */
.L_x_4274:
        /* <DEDUP_REMOVED lines=29> */
.L_x_4358:
[----:B------:R-:W-:Y:S05]  /*7950*/  BSYNC B0 ;  /* 0x0000000000007941 */ /* 0x000fea0003800000 */
.L_x_4357:
        /* <DEDUP_REMOVED lines=28> */
.L_x_4360:
[----:B------:R-:W1:Y:S02]  /*7b20*/  S2R R13, SR_TID.X ;  /* 0x00000000000d7919 */ /* 0x000e640000002100 */
.L_x_4361:
[----:B------:R-:W-:Y:S05]  /*7b30*/  BSYNC B0 ;  /* 0x0000000000007941 */ /* 0x000fea0003800000 */
.L_x_4359:
        /* <DEDUP_REMOVED lines=10> */
.L_x_4362:
        /* <DEDUP_REMOVED lines=26> */
.L_x_4312:
[----:B------:R-:W-:Y:S01]  /*7d80*/  HFMA2.MMA R173, -RZ, RZ, 0, 5.9604644775390625e-08 ;  /* 0x00000001ffad7435 */ /* 0x000fe200000001ff */
[----:B------:R-:W-:Y:S02]  /*7d90*/  MOV R170, R14 ;  /* 0x0000000e00aa7202 */ /* 0x000fe40000000f00 */
[----:B------:R-:W-:-:S02]  /*7da0*/  MOV R172, RZ ;  /* 0x000000ff00ac7202 */ /* 0x000fc40000000f00 */
[----:B------:R-:W-:Y:S02]  /*7db0*/  MOV R175, 0xffffffff ;  /* 0xffffffff00af7802 */ /* 0x000fe40000000f00 */
[----:B------:R-:W-:Y:S02]  /*7dc0*/  MOV R12, 0x7de0 ;  /* 0x00007de0000c7802 */ /* 0x000fe40000000f00 */
[----:B-----5:R-:W-:Y:S05]  /*7dd0*/  CALL.REL.NOINC `($__internal_176_$__cuda_sm70_shflsync_up) ;  /* 0x00000f0000007944 */ /* 0x020fea0003c00000 */
[----:B-1----:R-:W-:Y:S01]  /*7de0*/  MOV R169, R170 ;  /* 0x000000aa00a97202 */ /* 0x002fe20000000f00 */
[----:B0-----:R-:W-:Y:S05]  /*7df0*/  BRA `(.L_x_4363) ;  /* 0xffffc27000007947 */ /* 0x001fea000383ffff */
.L_x_4313:
[----:B------:R-:W-:Y:S01]  /*7e00*/  HFMA2.MMA R173, -RZ, RZ, 0, 5.9604644775390625e-08 ;  /* 0x00000001ffad7435 */ /* 0x000fe200000001ff */
[----:B------:R-:W-:Y:S02]  /*7e10*/  MOV R170, R15 ;  /* 0x0000000f00aa7202 */ /* 0x000fe40000000f00 */
[----:B------:R-:W-:Y:S02]  /*7e20*/  MOV R172, RZ ;  /* 0x000000ff00ac7202 */ /* 0x000fe40000000f00 */
[----:B------:R-:W-:Y:S02]  /*7e30*/  MOV R175, 0xffffffff ;  /* 0xffffffff00af7802 */ /* 0x000fe40000000f00 */
[----:B------:R-:W-:-:S02]  /*7e40*/  MOV R12, 0x7e60 ;  /* 0x00007e60000c7802 */ /* 0x000fc40000000f00 */
[----:B01---5:R-:W-:Y:S05]  /*7e50*/  CALL.REL.NOINC `($__internal_176_$__cuda_sm70_shflsync_up) ;  /* 0x00000e8000007944 */ /* 0x023fea0003c00000 */
        /* <DEDUP_REMOVED lines=10> */
[----:B------:R-:W-:Y:S05]  /*7f00*/  CALL.REL.NOINC `($__internal_176_$__cuda_sm70_shflsync_up) ;  /* 0x00000dd000007944 */ /* 0x000fea0003c00000 */
[----:B0-----:R-:W-:Y:S01]  /*7f10*/  HFMA2.MMA R173, -RZ, RZ, 0, 1.1920928955078125e-07 ;  /* 0x00000002ffad7435 */ /* 0x001fe200000001ff */
[----:B-1----:R-:W-:Y:S02]  /*7f20*/  MOV R14, R170 ;  /* 0x000000aa000e7202 */ /* 0x002fe40000000f00 */
[----:B------:R-:W-:-:S02]  /*7f30*/  MOV R170, R15 ;  /* 0x0000000f00aa7202 */ /* 0x000fc40000000f00 */
[----:B------:R-:W-:Y:S02]  /*7f40*/  MOV R172, RZ ;  /* 0x000000ff00ac7202 */ /* 0x000fe40000000f00 */
[----:B------:R-:W-:Y:S02]  /*7f50*/  MOV R175, 0xffffffff ;  /* 0xffffffff00af7802 */ /* 0x000fe40000000f00 */
[----:B------:R-:W-:Y:S02]  /*7f60*/  MOV R12, 0x7f80 ;  /* 0x00007f80000c7802 */ /* 0x000fe40000000f00 */
[----:B------:R-:W-:Y:S05]  /*7f70*/  CALL.REL.NOINC `($__internal_176_$__cuda_sm70_shflsync_up) ;  /* 0x00000d6000007944 */ /* 0x000fea0003c00000 */
        /* <DEDUP_REMOVED lines=8> */
[----:B------:R-:W-:Y:S05]  /*8000*/  CALL.REL.NOINC `($__internal_176_$__cuda_sm70_shflsync_up) ;  /* 0x00000cd000007944 */ /* 0x000fea0003c00000 */
[----:B0-----:R-:W-:Y:S01]  /*8010*/  HFMA2.MMA R173, -RZ, RZ, 0, 2.384185791015625e-07 ;  /* 0x00000004ffad7435 */ /* 0x001fe200000001ff */
[----:B-1----:R-:W-:Y:S02]  /*8020*/  MOV R14, R170 ;  /* 0x000000aa000e7202 */ /* 0x002fe40000000f00 */
[----:B------:R-:W-:Y:S02]  /*8030*/  MOV R170, R15 ;  /* 0x0000000f00aa7202 */ /* 0x000fe40000000f00 */
[----:B------:R-:W-:Y:S02]  /*8040*/  MOV R172, RZ ;  /* 0x000000ff00ac7202 */ /* 0x000fe40000000f00 */
[----:B------:R-:W-:Y:S02]  /*8050*/  MOV R175, 0xffffffff ;  /* 0xffffffff00af7802 */ /* 0x000fe40000000f00 */
[----:B------:R-:W-:Y:S02]  /*8060*/  MOV R12, 0x8080 ;  /* 0x00008080000c7802 */ /* 0x000fe40000000f00 */
[----:B------:R-:W-:Y:S05]  /*8070*/  CALL.REL.NOINC `($__internal_176_$__cuda_sm70_shflsync_up) ;  /* 0x00000c6000007944 */ /* 0x000fea0003c00000 */
        /* <DEDUP_REMOVED lines=8> */
[----:B------:R-:W-:Y:S05]  /*8100*/  CALL.REL.NOINC `($__internal_176_$__cuda_sm70_shflsync_up) ;  /* 0x00000bd000007944 */ /* 0x000fea0003c00000 */
[----:B0-----:R-:W-:Y:S01]  /*8110*/  HFMA2.MMA R173, -RZ, RZ, 0, 4.76837158203125e-07 ;  /* 0x00000008ffad7435 */ /* 0x001fe200000001ff */
[----:B-1----:R-:W-:Y:S02]  /*8120*/  MOV R14, R170 ;  /* 0x000000aa000e7202 */ /* 0x002fe40000000f00 */
[----:B------:R-:W-:Y:S02]  /*8130*/  MOV R170, R15 ;  /* 0x0000000f00aa7202 */ /* 0x000fe40000000f00 */
[----:B------:R-:W-:Y:S02]  /*8140*/  MOV R172, RZ ;  /* 0x000000ff00ac7202 */ /* 0x000fe40000000f00 */
[----:B------:R-:W-:Y:S02]  /*8150*/  MOV R175, 0xffffffff ;  /* 0xffffffff00af7802 */ /* 0x000fe40000000f00 */
[----:B------:R-:W-:Y:S02]  /*8160*/  MOV R12, 0x8180 ;  /* 0x00008180000c7802 */ /* 0x000fe40000000f00 */
[----:B------:R-:W-:Y:S05]  /*8170*/  CALL.REL.NOINC `($__internal_176_$__cuda_sm70_shflsync_up) ;  /* 0x00000b6000007944 */ /* 0x000fea0003c00000 */
        /* <DEDUP_REMOVED lines=10> */
[----:B------:R-:W-:Y:S05]  /*8220*/  CALL.REL.NOINC `($__internal_176_$__cuda_sm70_shflsync_up) ;  /* 0x00000ab000007944 */ /* 0x000fea0003c00000 */
[----:B0-----:R-:W-:Y:S01]  /*8230*/  HFMA2.MMA R173, -RZ, RZ, 0, 9.5367431640625e-07 ;  /* 0x00000010ffad7435 */ /* 0x001fe200000001ff */
[----:B-1----:R-:W-:Y:S02]  /*8240*/  MOV R169, R170 ;  /* 0x000000aa00a97202 */ /* 0x002fe40000000f00 */
[----:B------:R-:W-:Y:S02]  /*8250*/  MOV R170, R15 ;  /* 0x0000000f00aa7202 */ /* 0x000fe40000000f00 */
[----:B------:R-:W-:Y:S02]  /*8260*/  MOV R172, RZ ;  /* 0x000000ff00ac7202 */ /* 0x000fe40000000f00 */
[----:B------:R-:W-:-:S02]  /*8270*/  MOV R175, 0xffffffff ;  /* 0xffffffff00af7802 */ /* 0x000fc40000000f00 */
[----:B------:R-:W-:Y:S02]  /*8280*/  MOV R12, 0x82a0 ;  /* 0x000082a0000c7802 */ /* 0x000fe40000000f00 */
[----:B------:R-:W-:Y:S05]  /*8290*/  CALL.REL.NOINC `($__internal_176_$__cuda_sm70_shflsync_up) ;  /* 0x00000a4000007944 */ /* 0x000fea0003c00000 */
[----:B-1----:R-:W-:Y:S01]  /*82a0*/  MOV R12, R170 ;  /* 0x000000aa000c7202 */ /* 0x002fe20000000f00 */
[----:B0-----:R-:W-:Y:S05]  /*82b0*/  BRA `(.L_x_4364) ;  /* 0xffffbf3000007947 */ /* 0x001fea000383ffff */
.L_x_4316:
[----:B0-----:R-:W-:Y:S01]  /*82c0*/  HFMA2.MMA R173, -RZ, RZ, 0, 5.9604644775390625e-08 ;  /* 0x00000001ffad7435 */ /* 0x001fe200000001ff */
[----:B------:R-:W-:Y:S02]  /*82d0*/  MOV R170, R166 ;  /* 0x000000a600aa7202 */ /* 0x000fe40000000f00 */
[----:B------:R-:W-:Y:S02]  /*82e0*/  MOV R172, RZ ;  /* 0x000000ff00ac7202 */ /* 0x000fe40000000f00 */
[----:B------:R-:W-:Y:S02]  /*82f0*/  MOV R175, 0xffffffff ;  /* 0xffffffff00af7802 */ /* 0x000fe40000000f00 */
[----:B------:R-:W-:Y:S02]  /*8300*/  MOV R12, 0x8320 ;  /* 0x00008320000c7802 */ /* 0x000fe40000000f00 */
[----:B-1---5:R-:W-:Y:S05]  /*8310*/  CALL.REL.NOINC `($__internal_176_$__cuda_sm70_shflsync_up) ;  /* 0x000009c000007944 */ /* 0x022fea0003c00000 */
[----:B0-----:R-:W-:Y:S01]  /*8320*/  HFMA2.MMA R173, -RZ, RZ, 0, 5.9604644775390625e-08 ;  /* 0x00000001ffad7435 */ /* 0x001fe200000001ff */
[----:B-1----:R-:W-:Y:S02]  /*8330*/  MOV R14, R170 ;  /* 0x000000aa000e7202 */ /* 0x002fe40000000f00 */
[----:B------:R-:W-:-:S02]  /*8340*/  MOV R170, R171 ;  /* 0x000000ab00aa7202 */ /* 0x000fc40000000f00 */
[----:B------:R-:W-:Y:S02]  /*8350*/  MOV R172, RZ ;  /* 0x000000ff00ac7202 */ /* 0x000fe40000000f00 */
[----:B------:R-:W-:Y:S02]  /*8360*/  MOV R175, 0xffffffff ;  /* 0xffffffff00af7802 */ /* 0x000fe40000000f00 */
[----:B------:R-:W-:Y:S02]  /*8370*/  MOV R12, 0x8390 ;  /* 0x00008390000c7802 */ /* 0x000fe40000000f00 */
[----:B------:R-:W-:Y:S05]  /*8380*/  CALL.REL.NOINC `($__internal_176_$__cuda_sm70_shflsync_up) ;  /* 0x0000095000007944 */ /* 0x000fea0003c00000 */
[----:B------:R-:W-:Y:S01]  /*8390*/  HFMA2.MMA R174, -RZ, RZ, 0, 0 ;  /* 0x00000000ffae7435 */ /* 0x000fe200000001ff */
[----:B------:R-:W-:Y:S02]  /*83a0*/  MOV R166, R14 ;  /* 0x0000000e00a67202 */ /* 0x000fe40000000f00 */
[----:B-1----:R-:W-:Y:S02]  /*83b0*/  MOV R168, R170 ;  /* 0x000000aa00a87202 */ /* 0x002fe40000000f00 */
[----:B0-----:R-:W-:Y:S02]  /*83c0*/  MOV R173, R26 ;  /* 0x0000001a00ad7202 */ /* 0x001fe40000000f00 */
[----:B------:R-:W-:-:S02]  /*83d0*/  MOV R15, 0x1f ;  /* 0x0000001f000f7802 */ /* 0x000fc40000000f00 */
[----:B------:R-:W-:Y:S02]  /*83e0*/  MOV R176, 0xffffffff ;  /* 0xffffffff00b07802 */ /* 0x000fe40000000f00 */
[----:B------:R-:W-:Y:S02]  /*83f0*/  MOV R12, 0x8410 ;  /* 0x00008410000c7802 */ /* 0x000fe40000000f00 */
[----:B------:R-:W-:Y:S05]  /*8400*/  CALL.REL.NOINC `($__internal_175_$__cuda_sm70_shflsync_idx_p) ;  /* 0x0000089000007944 */ /* 0x000fea0003c00000 */
[----:B0-----:R-:W-:Y:S01]  /*8410*/  HFMA2.MMA R174, -RZ, RZ, 0, 0 ;  /* 0x00000000ffae7435 */ /* 0x001fe200000001ff */
[----:B-1----:R-:W-:Y:S02]  /*8420*/  MOV R26, R15 ;  /* 0x0000000f001a7202 */ /* 0x002fe40000000f00 */
[----:B------:R-:W-:Y:S02]  /*8430*/  MOV R173, R27 ;  /* 0x0000001b00ad7202 */ /* 0x000fe40000000f00 */
[----:B------:R-:W-:Y:S02]  /*8440*/  MOV R15, 0x1f ;  /* 0x0000001f000f7802 */ /* 0x000fe40000000f00 */
[----:B------:R-:W-:Y:S02]  /*8450*/  MOV R176, 0xffffffff ;  /* 0xffffffff00b07802 */ /* 0x000fe40000000f00 */
[----:B------:R-:W-:-:S02]  /*8460*/  MOV R12, 0x8480 ;  /* 0x00008480000c7802 */ /* 0x000fc40000000f00 */
[----:B------:R-:W-:Y:S05]  /*8470*/  CALL.REL.NOINC `($__internal_175_$__cuda_sm70_shflsync_idx_p) ;  /* 0x0000082000007944 */ /* 0x000fea0003c00000 */
[----:B-1----:R-:W-:Y:S01]  /*8480*/  MOV R13, R15 ;  /* 0x0000000f000d7202 */ /* 0x002fe20000000f00 */
[----:B0-----:R-:W-:Y:S05]  /*8490*/  BRA `(.L_x_4365) ;  /* 0xffffbed000007947 */ /* 0x001fea000383ffff */
.L_x_4319:
[----:B------:R-:W-:Y:S01]  /*84a0*/  HFMA2.MMA R174, -RZ, RZ, 0, 5.9604644775390625e-08 ;  /* 0x00000001ffae7435 */ /* 0x000fe200000001ff */
[----:B------:R-:W-:-:S02]  /*84b0*/  MOV R157, R14 ;  /* 0x0000000e009d7202 */ /* 0x000fc40000000f00 */
[----:B------:R-:W-:Y:S02]  /*84c0*/  MOV R166, 0x1f ;  /* 0x0000001f00a67802 */ /* 0x000fe40000000f00 */
[----:B------:R-:W-:Y:S02]  /*84d0*/  MOV R167, 0xffffffff ;  /* 0xffffffff00a77802 */ /* 0x000fe40000000f00 */
[----:B------:R-:W-:Y:S02]  /*84e0*/  MOV R12, 0x8500 ;  /* 0x00008500000c7802 */ /* 0x000fe40000000f00 */
[----:B------:R-:W-:Y:S05]  /*84f0*/  CALL.REL.NOINC `($__internal_174_$__cuda_sm70_shflsync_down) ;  /* 0x0000076000007944 */ /* 0x000fea0003c00000 */
[----:B-1----:R-:W-:Y:S01]  /*8500*/  MOV R27, R166 ;  /* 0x000000a6001b7202 */ /* 0x002fe20000000f00 */
[----:B0-----:R-:W-:Y:S05]  /*8510*/  BRA `(.L_x_4366) ;  /* 0xffffc43000007947 */ /* 0x001fea000383ffff */
.L_x_4320:
[----:B------:R-:W-:Y:S01]  /*8520*/  HFMA2.MMA R174, -RZ, RZ, 0, 5.9604644775390625e-08 ;  /* 0x00000001ffae7435 */ /* 0x000fe200000001ff */
[----:B------:R-:W-:Y:S02]  /*8530*/  MOV R157, R15 ;  /* 0x0000000f009d7202 */ /* 0x000fe40000000f00 */
[----:B------:R-:W-:Y:S02]  /*8540*/  MOV R166, 0x1f ;  /* 0x0000001f00a67802 */ /* 0x000fe40000000f00 */
[----:B------:R-:W-:-:S02]  /*8550*/  MOV R167, 0xffffffff ;  /* 0xffffffff00a77802 */ /* 0x000fc40000000f00 */
[----:B------:R-:W-:Y:S02]  /*8560*/  MOV R12, 0x8580 ;  /* 0x00008580000c7802 */ /* 0x000fe40000000f00 */
[----:B01----:R-:W-:Y:S05]  /*8570*/  CALL.REL.NOINC `($__internal_174_$__cuda_sm70_shflsync_down) ;  /* 0x000006e000007944 */ /* 0x003fea0003c00000 */
        /* <DEDUP_REMOVED lines=9> */
[----:B------:R-:W-:Y:S05]  /*8610*/  CALL.REL.NOINC `($__internal_174_$__cuda_sm70_shflsync_down) ;  /* 0x0000064000007944 */ /* 0x000fea0003c00000 */
[----:B0-----:R-:W-:Y:S01]  /*8620*/  HFMA2.MMA R174, -RZ, RZ, 0, 1.1920928955078125e-07 ;  /* 0x00000002ffae7435 */ /* 0x001fe200000001ff */
[----:B-1----:R-:W-:Y:S02]  /*8630*/  MOV R14, R166 ;  /* 0x000000a6000e7202 */ /* 0x002fe40000000f00 */
[----:B------:R-:W-:Y:S02]  /*8640*/  MOV R157, R15 ;  /* 0x0000000f009d7202 */ /* 0x000fe40000000f00 */
[----:B------:R-:W-:Y:S02]  /*8650*/  MOV R166, 0x1f ;  /* 0x0000001f00a67802 */ /* 0x000fe40000000f00 */
[----:B------:R-:W-:Y:S02]  /*8660*/  MOV R167, 0xffffffff ;  /* 0xffffffff00a77802 */ /* 0x000fe40000000f00 */
[----:B------:R-:W-:Y:S02]  /*8670*/  MOV R12, 0x8690 ;  /* 0x00008690000c7802 */ /* 0x000fe40000000f00 */
[----:B------:R-:W-:Y:S05]  /*8680*/  CALL.REL.NOINC `($__internal_174_$__cuda_sm70_shflsync_down) ;  /* 0x000005d000007944 */ /* 0x000fea0003c00000 */
[----:B-1----:R-:W-:Y:S01]  /*8690*/  @!P3 FFMA.FTZ R15, R27, R166, R15 ;  /* 0x000000a61b0fb223 */ /* 0x002fe2000001000f */
[----:B0-----:R-:W-:Y:S01]  /*86a0*/  HFMA2.MMA R174, -RZ, RZ, 0, 2.384185791015625e-07 ;  /* 0x00000004ffae7435 */ /* 0x001fe200000001ff */
[----:B------:R-:W-:Y:S01]  /*86b0*/  @!P3 FMUL.FTZ R27, R14, R27 ;  /* 0x0000001b0e1bb220 */ /* 0x000fe20000410000 */
[----:B------:R-:W-:-:S02]  /*86c0*/  MOV R166, 0x1f ;  /* 0x0000001f00a67802 */ /* 0x000fc40000000f00 */
[----:B------:R-:W-:Y:S02]  /*86d0*/  MOV R167, 0xffffffff ;  /* 0xffffffff00a77802 */ /* 0x000fe40000000f00 */
[----:B------:R-:W-:Y:S02]  /*86e0*/  MOV R157, R27 ;  /* 0x0000001b009d7202 */ /* 0x000fe40000000f00 */
[----:B------:R-:W-:Y:S02]  /*86f0*/  MOV R12, 0x8710 ;  /* 0x00008710000c7802 */ /* 0x000fe40000000f00 */
[----:B------:R-:W-:Y:S05]  /*8700*/  CALL.REL.NOINC `($__internal_174_$__cuda_sm70_shflsync_down) ;  /* 0x0000055000007944 */ /* 0x000fea0003c00000 */
[----:B0-----:R-:W-:Y:S01]  /*8710*/  HFMA2.MMA R174, -RZ, RZ, 0, 2.384185791015625e-07 ;  /* 0x00000004ffae7435 */ /* 0x001fe200000001ff */
[----:B-1----:R-:W-:Y:S02]  /*8720*/  MOV R14, R166 ;  /* 0x000000a6000e7202 */ /* 0x002fe40000000f00 */
[----:B------:R-:W-:Y:S02]  /*8730*/  MOV R157, R15 ;  /* 0x0000000f009d7202 */ /* 0x000fe40000000f00 */
[----:B------:R-:W-:Y:S02]  /*8740*/  MOV R166, 0x1f ;  /* 0x0000001f00a67802 */ /* 0x000fe40000000f00 */
[----:B------:R-:W-:-:S02]  /*8750*/  MOV R167, 0xffffffff ;  /* 0xffffffff00a77802 */ /* 0x000fc40000000f00 */
[----:B------:R-:W-:Y:S02]  /*8760*/  MOV R12, 0x8780 ;  /* 0x00008780000c7802 */ /* 0x000fe40000000f00 */
[----:B------:R-:W-:Y:S05]  /*8770*/  CALL.REL.NOINC `($__internal_174_$__cuda_sm70_shflsync_down) ;  /* 0x000004e000007944 */ /* 0x000fea0003c00000 */
[----:B-1----:R-:W-:Y:S01]  /*8780*/  @!P2 FFMA.FTZ R15, R27, R166, R15 ;  /* 0x000000a61b0fa223 */ /* 0x002fe2000001000f */
[----:B0-----:R-:W-:Y:S01]  /*8790*/  HFMA2.MMA R174, -RZ, RZ, 0, 4.76837158203125e-07 ;  /* 0x00000008ffae7435 */ /* 0x001fe200000001ff */
[----:B------:R-:W-:Y:S01]  /*87a0*/  @!P2 FMUL.FTZ R27, R14, R27 ;  /* 0x0000001b0e1ba220 */ /* 0x000fe20000410000 */
[----:B------:R-:W-:Y:S02]  /*87b0*/  MOV R166, 0x1f ;  /* 0x0000001f00a67802 */ /* 0x000fe40000000f00 */
[----:B------:R-:W-:Y:S02]  /*87c0*/  MOV R167, 0xffffffff ;  /* 0xffffffff00a77802 */ /* 0x000fe40000000f00 */
[----:B------:R-:W-:Y:S02]  /*87d0*/  MOV R157, R27 ;  /* 0x0000001b009d7202 */ /* 0x000fe40000000f00 */
[----:B------:R-:W-:Y:S02]  /*87e0*/  MOV R12, 0x8800 ;  /* 0x00008800000c7802 */ /* 0x000fe40000000f00 */
[----:B------:R-:W-:Y:S05]  /*87f0*/  CALL.REL.NOINC `($__internal_174_$__cuda_sm70_shflsync_down) ;  /* 0x0000046000007944 */ /* 0x000fea0003c00000 */
[----:B0-----:R-:W-:Y:S01]  /*8800*/  HFMA2.MMA R174, -RZ, RZ, 0, 4.76837158203125e-07 ;  /* 0x00000008ffae7435 */ /* 0x001fe200000001ff */
[----:B-1----:R-:W-:-:S02]  /*8810*/  MOV R14, R166 ;  /* 0x000000a6000e7202 */ /* 0x002fc40000000f00 */
[----:B------:R-:W-:Y:S02]  /*8820*/  MOV R157, R15 ;  /* 0x0000000f009d7202 */ /* 0x000fe40000000f00 */
[----:B------:R-:W-:Y:S02]  /*8830*/  MOV R166, 0x1f ;  /* 0x0000001f00a67802 */ /* 0x000fe40000000f00 */
[----:B------:R-:W-:Y:S02]  /*8840*/  MOV R167, 0xffffffff ;  /* 0xffffffff00a77802 */ /* 0x000fe40000000f00 */
[----:B------:R-:W-:Y:S02]  /*8850*/  MOV R12, 0x8870 ;  /* 0x00008870000c7802 */ /* 0x000fe40000000f00 */
[----:B------:R-:W-:Y:S05]  /*8860*/  CALL.REL.NOINC `($__internal_174_$__cuda_sm70_shflsync_down) ;  /* 0x000003f000007944 */ /* 0x000fea0003c00000 */
        /* <DEDUP_REMOVED lines=9> */
[----:B------:R-:W-:Y:S05]  /*8900*/  CALL.REL.NOINC `($__internal_174_$__cuda_sm70_shflsync_down) ;  /* 0x0000035000007944 */ /* 0x000fea0003c00000 */
[----:B0-----:R-:W-:Y:S01]  /*8910*/  HFMA2.MMA R174, -RZ, RZ, 0, 9.5367431640625e-07 ;  /* 0x00000010ffae7435 */ /* 0x001fe200000001ff */
[----:B-1----:R-:W-:Y:S02]  /*8920*/  MOV R14, R166 ;  /* 0x000000a6000e7202 */ /* 0x002fe40000000f00 */
[----:B------:R-:W-:Y:S02]  /*8930*/  MOV R157, R153 ;  /* 0x00000099009d7202 */ /* 0x000fe40000000f00 */
[----:B------:R-:W-:-:S02]  /*8940*/  MOV R166, 0x1f ;  /* 0x0000001f00a67802 */ /* 0x000fc40000000f00 */
[----:B------:R-:W-:Y:S02]  /*8950*/  MOV R167, 0xffffffff ;  /* 0xffffffff00a77802 */ /* 0x000fe40000000f00 */
[----:B------:R-:W-:Y:S02]  /*8960*/  MOV R12, 0x8980 ;  /* 0x00008980000c7802 */ /* 0x000fe40000000f00 */
[----:B------:R-:W-:Y:S05]  /*8970*/  CALL.REL.NOINC `($__internal_174_$__cuda_sm70_shflsync_down) ;  /* 0x000002e000007944 */ /* 0x000fea0003c00000 */
[----:B-1----:R-:W-:Y:S01]  /*8980*/  @!P0 FFMA.FTZ R153, R155, R166, R153 ;  /* 0x000000a69b998223 */ /* 0x002fe20000010099 */
[----:B0-----:R-:W-:Y:S01]  /*8990*/  HFMA2.MMA R174, -RZ, RZ, 0, 0 ;  /* 0x00000000ffae7435 */ /* 0x001fe200000001ff */
[----:B------:R-:W-:Y:S01]  /*89a0*/  @!P0 FMUL.FTZ R155, R14, R155 ;  /* 0x0000009b0e9b8220 */ /* 0x000fe20000410000 */
[----:B------:R-:W-:Y:S02]  /*89b0*/  MOV R15, 0x1f ;  /* 0x0000001f000f7802 */ /* 0x000fe40000000f00 */
[----:B------:R-:W-:Y:S02]  /*89c0*/  MOV R176, 0xffffffff ;  /* 0xffffffff00b07802 */ /* 0x000fe40000000f00 */
[----:B------:R-:W-:Y:S02]  /*89d0*/  MOV R173, R155 ;  /* 0x0000009b00ad7202 */ /* 0x000fe40000000f00 */
[----:B------:R-:W-:-:S02]  /*89e0*/  MOV R12, 0x8a00 ;  /* 0x00008a00000c7802 */ /* 0x000fc40000000f00 */
[----:B------:R-:W-:Y:S05]  /*89f0*/  CALL.REL.NOINC `($__internal_175_$__cuda_sm70_shflsync_idx_p) ;  /* 0x000002a000007944 */ /* 0x000fea0003c00000 */
[----:B0-----:R-:W-:Y:S01]  /*8a00*/  HFMA2.MMA R174, -RZ, RZ, 0, 0 ;  /* 0x00000000ffae7435 */ /* 0x001fe200000001ff */
[----:B-1----:R-:W-:-:S02]  /*8a10*/  MOV R14, R15 ;  /* 0x0000000f000e7202 */ /* 0x002fc40000000f00 */
[----:B------:R-:W-:Y:S02]  /*8a20*/  MOV R173, R153 ;  /* 0x0000009900ad7202 */ /* 0x000fe40000000f00 */
[----:B------:R-:W-:Y:S02]  /*8a30*/  MOV R15, 0x1f ;  /* 0x0000001f000f7802 */ /* 0x000fe40000000f00 */
[----:B------:R-:W-:Y:S02]  /*8a40*/  MOV R176, 0xffffffff ;  /* 0xffffffff00b07802 */ /* 0x000fe40000000f00 */
[----:B------:R-:W-:Y:S02]  /*8a50*/  MOV R12, 0x8a70 ;  /* 0x00008a70000c7802 */ /* 0x000fe40000000f00 */
[----:B------:R-:W-:Y:S05]  /*8a60*/  CALL.REL.NOINC `($__internal_175_$__cuda_sm70_shflsync_idx_p) ;  /* 0x0000023000007944 */ /* 0x000fea0003c00000 */
[----:B0-----:R-:W-:Y:S01]  /*8a70*/  HFMA2.MMA R174, -RZ, RZ, 0, 5.9604644775390625e-08 ;  /* 0x00000001ffae7435 */ /* 0x001fe200000001ff */
[----:B------:R-:W-:Y:S02]  /*8a80*/  MOV R27, R14 ;  /* 0x0000000e001b7202 */ /* 0x000fe40000000f00 */
[----:B-1----:R-:W-:Y:S02]  /*8a90*/  MOV R154, R15 ;  /* 0x0000000f009a7202 */ /* 0x002fe40000000f00 */
[----:B------:R-:W-:-:S02]  /*8aa0*/  MOV R157, R155 ;  /* 0x0000009b009d7202 */ /* 0x000fc40000000f00 */
[----:B------:R-:W-:Y:S02]  /*8ab0*/  MOV R166, 0x1f ;  /* 0x0000001f00a67802 */ /* 0x000fe40000000f00 */
[----:B------:R-:W-:Y:S02]  /*8ac0*/  MOV R167, 0xffffffff ;  /* 0xffffffff00a77802 */ /* 0x000fe40000000f00 */
[----:B------:R-:W-:Y:S02]  /*8ad0*/  MOV R12, 0x8af0 ;  /* 0x00008af0000c7802 */ /* 0x000fe40000000f00 */
[----:B------:R-:W-:Y:S05]  /*8ae0*/  CALL.REL.NOINC `($__internal_174_$__cuda_sm70_shflsync_down) ;  /* 0x0000017000007944 */ /* 0x000fea0003c00000 */
[----:B0-----:R-:W-:Y:S01]  /*8af0*/  HFMA2.MMA R174, -RZ, RZ, 0, 5.9604644775390625e-08 ;  /* 0x00000001ffae7435 */ /* 0x001fe200000001ff */
[----:B-1----:R-:W-:Y:S02]  /*8b00*/  MOV R14, R166 ;  /* 0x000000a6000e7202 */ /* 0x002fe40000000f00 */
[----:B------:R-:W-:Y:S02]  /*8b10*/  MOV R157, R153 ;  /* 0x00000099009d7202 */ /* 0x000fe40000000f00 */
[----:B------:R-:W-:Y:S02]  /*8b20*/  MOV R166, 0x1f ;  /* 0x0000001f00a67802 */ /* 0x000fe40000000f00 */
[----:B------:R-:W-:-:S02]  /*8b30*/  MOV R167, 0xffffffff ;  /* 0xffffffff00a77802 */ /* 0x000fc40000000f00 */
[----:B------:R-:W-:Y:S02]  /*8b40*/  MOV R12, 0x8b60 ;  /* 0x00008b60000c7802 */ /* 0x000fe40000000f00 */
[----:B------:R-:W-:Y:S05]  /*8b50*/  CALL.REL.NOINC `($__internal_174_$__cuda_sm70_shflsync_down) ;  /* 0x0000010000007944 */ /* 0x000fea0003c00000 */
[----:B0-----:R-:W-:Y:S01]  /*8b60*/  HFMA2.MMA R174, -RZ, RZ, 0, 0 ;  /* 0x00000000ffae7435 */ /* 0x001fe200000001ff */
[----:B------:R-:W-:Y:S02]  /*8b70*/  MOV R153, R14 ;  /* 0x0000000e00997202 */ /* 0x000fe40000000f00 */
[----:B------:R-:W-:Y:S02]  /*8b80*/  MOV R173, R16 ;  /* 0x0000001000ad7202 */ /* 0x000fe40000000f00 */
[----:B------:R-:W-:Y:S02]  /*8b90*/  MOV R15, 0x1f ;  /* 0x0000001f000f7802 */ /* 0x000fe40000000f00 */
[----:B------:R-:W-:Y:S02]  /*8ba0*/  MOV R176, 0xffffffff ;  /* 0xffffffff00b07802 */ /* 0x000fe40000000f00 */
[----:B------:R-:W-:Y:S02]  /*8bb0*/  MOV R12, 0x8bd0 ;  /* 0x00008bd0000c7802 */ /* 0x000fe40000000f00 */
[----:B-1----:R-:W-:Y:S05]  /*8bc0*/  CALL.REL.NOINC `($__internal_175_$__cuda_sm70_shflsync_idx_p) ;  /* 0x000000d000007944 */ /* 0x002fea0003c00000 */
[----:B0-----:R-:W-:Y:S01]  /*8bd0*/  HFMA2.MMA R174, -RZ, RZ, 0, 0 ;  /* 0x00000000ffae7435 */ /* 0x001fe200000001ff */
[----:B-1----:R-:W-:-:S02]  /*8be0*/  MOV R155, R15 ;  /* 0x0000000f009b7202 */ /* 0x002fc40000000f00 */
[----:B------:R-:W-:Y:S02]  /*8bf0*/  MOV R173, R17 ;  /* 0x0000001100ad7202 */ /* 0x000fe40000000f00 */
[----:B------:R-:W-:Y:S02]  /*8c00*/  MOV R15, 0x1f ;  /* 0x0000001f000f7802 */ /* 0x000fe40000000f00 */
[----:B------:R-:W-:Y:S02]  /*8c10*/  MOV R176, 0xffffffff ;  /* 0xffffffff00b07802 */ /* 0x000fe40000000f00 */
[----:B------:R-:W-:Y:S02]  /*8c20*/  MOV R12, 0x8c40 ;  /* 0x00008c40000c7802 */ /* 0x000fe40000000f00 */
[----:B------:R-:W-:Y:S05]  /*8c30*/  CALL.REL.NOINC `($__internal_175_$__cuda_sm70_shflsync_idx_p) ;  /* 0x0000006000007944 */ /* 0x000fea0003c00000 */
[----:B-1----:R-:W-:Y:S01]  /*8c40*/  MOV R157, R15 ;  /* 0x0000000f009d7202 */ /* 0x002fe20000000f00 */
[----:B0-----:R-:W-:Y:S05]  /*8c50*/  BRA `(.L_x_4367) ;  /* 0xffffbe9000007947 */ /* 0x001fea000383ffff */
        .weak           $__internal_174_$__cuda_sm70_shflsync_down
        .type           $__internal_174_$__cuda_sm70_shflsync_down,@function
        .size           $__internal_174_$__cuda_sm70_shflsync_down,($__internal_175_$__cuda_sm70_shflsync_idx_p - $__internal_174_$__cuda_sm70_shflsync_down)
$__internal_174_$__cuda_sm70_shflsync_down:
[----:B------:R-:W-:Y:S01]  /*8c60*/  HFMA2.MMA R13, -RZ, RZ, 0, 0 ;  /* 0x00000000ff0d7435 */ /* 0x000fe200000001ff */
[----:B------:R-:W-:Y:S04]  /*8c70*/  WARPSYNC R167 ;  /* 0x000000a700007348 */ /* 0x000fe80003800000 */
[----:B------:R0:W1:Y:S01]  /*8c80*/  SHFL.DOWN PT, R166, R157, R174, R166 ;  /* 0x080000ae9da67389 */ /* 0x00006200000e00a6 */
[----:B------:R-:W-:Y:S05]  /*8c90*/  RET.REL.NODEC R12 `(_Z25selective_scan_bwd_kernelI32Selective_Scan_bwd_kernel_traitsILi64ELi16ELb1ELb1ELb0ELb1ELb0EN3c108BFloat16EfEEv12SSMParamsBwd) ;  /* 0xffff73600c007950 */ /* 0x000fea0003c3ffff */
        .weak           $__internal_175_$__cuda_sm70_shflsync_idx_p
        .type           $__internal_175_$__cuda_sm70_shflsync_idx_p,@function
        .size           $__internal_175_$__cuda_sm70_shflsync_idx_p,($__internal_176_$__cuda_sm70_shflsync_up - $__internal_175_$__cuda_sm70_shflsync_idx_p)
$__internal_175_$__cuda_sm70_shflsync_idx_p:
[----:B------:R-:W-:Y:S01]  /*8ca0*/  MOV R13, 0x0 ;  /* 0x00000000000d7802 */ /* 0x000fe20000000f00 */
[----:B------:R-:W-:Y:S04]  /*8cb0*/  WARPSYNC R176 ;  /* 0x000000b000007348 */ /* 0x000fe80003800000 */
[----:B------:R0:W1:Y:S01]  /*8cc0*/  SHFL.IDX PT, R15, R173, R174, R15 ;  /* 0x000000aead0f7389 */ /* 0x00006200000e000f */
[----:B------:R-:W-:Y:S05]  /*8cd0*/  RET.REL.NODEC R12 `(_Z25selective_scan_bwd_kernelI32Selective_Scan_bwd_kernel_traitsILi64ELi16ELb1ELb1ELb0ELb1ELb0EN3c108BFloat16EfEEv12SSMParamsBwd) ;  /* 0xffff73200c007950 */ /* 0x000fea0003c3ffff */
        .weak           $__internal_176_$__cuda_sm70_shflsync_up
        .type           $__internal_176_$__cuda_sm70_shflsync_up,@function
        .size           $__internal_176_$__cuda_sm70_shflsync_up,(.L_x_8988 - $__internal_176_$__cuda_sm70_shflsync_up)
$__internal_176_$__cuda_sm70_shflsync_up:
[----:B------:R-:W-:Y:S01]  /*8ce0*/  HFMA2.MMA R13, -RZ, RZ, 0, 0 ;  /* 0x00000000ff0d7435 */ /* 0x000fe200000001ff */
[----:B------:R-:W-:Y:S04]  /*8cf0*/  WARPSYNC R175 ;  /* 0x000000af00007348 */ /* 0x000fe80003800000 */
[----:B------:R0:W1:Y:S01]  /*8d00*/  SHFL.UP PT, R170, R170, R173, R172 ;  /* 0x040000adaaaa7389 */ /* 0x00006200000e00ac */
[----:B------:R-:W-:Y:S05]  /*8d10*/  RET.REL.NODEC R12 `(_Z25selective_scan_bwd_kernelI32Selective_Scan_bwd_kernel_traitsILi64ELi16ELb1ELb1ELb0ELb1ELb0EN3c108BFloat16EfEEv12SSMParamsBwd) ;  /* 0xffff72e00c007950 */ /* 0x000fea0003c3ffff */
.L_x_4368:
        /* <DEDUP_REMOVED lines=14> */
.L_x_8988:


//--------------------- .text._Z25selective_scan_bwd_kernelI32Selective_Scan_bwd_kernel_traitsILi64ELi16ELb1ELb1ELb0ELb1ELb1EN3c108BFloat16EfEEv12SSMParamsBwd --------------------------
	.section	.text._Z25selective_scan_bwd_kernelI32Selective_Scan_bwd_kernel_traitsILi64ELi16ELb1ELb1ELb0ELb1ELb1EN3c108BFloat16EfEEv12SSMParamsBwd,"ax",@progbits
	.sectioninfo	@"SHI_REGISTERS=214"
	.align	128
        .global         _Z25selective_scan_bwd_kernelI32Selective_Scan_bwd_kernel_traitsILi64ELi16ELb1ELb1ELb0ELb1ELb1EN3c108BFloat16EfEEv12SSMParamsBwd
        .type           _Z25selective_scan_bwd_kernelI32Selective_Scan_bwd_kernel_traitsILi64ELi16ELb1ELb1ELb0ELb1ELb1EN3c108BFloat16EfEEv12SSMParamsBwd,@function
        .size           _Z25selective_scan_bwd_kernelI32Selective_Scan_bwd_kernel_traitsILi64ELi16ELb1ELb1ELb0ELb1ELb1EN3c108BFloat16EfEEv12SSMParamsBwd,(.L_x_8991 - _Z25selective_scan_bwd_kernelI32Selective_Scan_bwd_kernel_traitsILi64ELi16ELb1ELb1ELb0ELb1ELb1EN3c108BFloat16EfEEv12SSMParamsBwd)
        .other          _Z25selective_scan_bwd_kernelI32Selective_Scan_bwd_kernel_traitsILi64ELi16ELb1ELb1ELb0ELb1ELb1EN3c108BFloat16EfEEv12SSMParamsBwd,@"STO_CUDA_ENTRY STV_DEFAULT"
_Z25selective_scan_bwd_kernelI32Selective_Scan_bwd_kernel_traitsILi64ELi16ELb1ELb1ELb0ELb1ELb1EN3c108BFloat16EfEEv12SSMParamsBwd:
.text._Z25selective_scan_bwd_kernelI32Selective_Scan_bwd_kernel_traitsILi64ELi16ELb1ELb1ELb0ELb1ELb1EN3c108BFloat16EfEEv12SSMParamsBwd:
        /* <DEDUP_REMOVED lines=120> */
.L_x_4452:
        /* <DEDUP_REMOVED lines=27> */
[----:B------:R-:W-:Y:S01]  /*0930*/  IADD3 R0, -R39, c[0x0][0x174], RZ ;  /* 0x00005d0027007a10 */ /* 0x000fe20007ffe1ff */
[----:B------:R-:W-:Y:S01]  /*0940*/  IMAD R18, R106, c[0x0][0x1f0], RZ ;  /* 0x00007c006a127a24 */ /* 0x000fe200078e02ff */
[----:B------:R-:W-:Y:S01]  /*0950*/  BSSY B0, `(.L_x_4370) ;  /* 0x0000048000007945 */ /* 0x000fe20003800000 */
[----:B0-----:R-:W-:-:S02]  /*0960*/  PRMT R73, RZ, 0x5410, R24 ;  /* 0x00005410ff497816 */ /* 0x001fc40000000018 */
[----:B------:R-:W-:Y:S01]  /*0970*/  LEA R2, R0, 0xfffffc00, 0xa ;  /* 0xfffffc0000027811 */ /* 0x000fe200078e50ff */
[----:B------:R-:W-:Y:S01]  /*0980*/  IMAD R21, R53, c[0x0][0x1f4], R18 ;  /* 0x00007d0035157a24 */ /* 0x000fe200078e0212 */
[----:B------:R-:W-:Y:S01]  /*0990*/  PRMT R23, RZ, 0x7610, R24 ;  /* 0x00007610ff177816 */ /* 0x000fe20000000018 */
[----:B-----5:R-:W-:Y:S01]  /*09a0*/  FADD.FTZ R73, R73, R52 ;  /* 0x0000003449497221 */ /* 0x020fe20000010000 */
[----:B------:R-:W-:Y:S02]  /*09b0*/  SHF.R.S32.HI R3, RZ, 0x1f, R2 ;  /* 0x0000001fff037819 */ /* 0x000fe40000011402 */
[----:B------:R-:W-:Y:S01]  /*09c0*/  PRMT R67, RZ, 0x5410, R27 ;  /* 0x00005410ff437816 */ /* 0x000fe2000000001b */
[----:B------:R-:W-:Y:S01]  /*09d0*/  FADD.FTZ R72, R23, R52 ;  /* 0x0000003417487221 */ /* 0x000fe20000010000 */
[----:B------:R-:W-:Y:S01]  /*09e0*/  FSETP.GTU.FTZ.AND P2, PT, R73, 20, PT ;  /* 0x41a000004900780b */ /* 0x000fe20003f5c000 */
[----:B------:R-:W-:Y:S01]  /*09f0*/  IMAD.WIDE.U32 R18, R53, c[0x0][0x1f0], R2 ;  /* 0x00007c0035127a25 */ /* 0x000fe200078e0002 */
[----:B------:R-:W-:-:S02]  /*0a00*/  PRMT R27, RZ, 0x7610, R27 ;  /* 0x00007610ff1b7816 */ /* 0x000fc4000000001b */
[----:B------:R-:W-:Y:S01]  /*0a10*/  FSETP.GTU.FTZ.AND P3, PT, R72, 20, PT ;  /* 0x41a000004800780b */ /* 0x000fe20003f7c000 */
[--C-:B------:R-:W-:Y:S01]  /*0a20*/  FADD.FTZ R67, R67, R52.reuse ;  /* 0x0000003443437221 */ /* 0x100fe20000010000 */
[----:B------:R-:W-:Y:S01]  /*0a30*/  IADD3 R19, R19, R21, RZ ;  /* 0x0000001513137210 */ /* 0x000fe20007ffe0ff */
[----:B------:R-:W-:Y:S02]  /*0a40*/  IMAD R21, R55, c[0x0][0x1f8], RZ ;  /* 0x00007e0037157a24 */ /* 0x000fe400078e02ff */
[----:B------:R-:W-:Y:S01]  /*0a50*/  FADD.FTZ R66, R27, R52 ;  /* 0x000000341b427221 */ /* 0x000fe20000010000 */
[----:B------:R-:W-:Y:S01]  /*0a60*/  FSETP.GTU.FTZ.AND P1, PT, R67, 20, PT ;  /* 0x41a000004300780b */ /* 0x000fe20003f3c000 */
[----:B------:R-:W-:-:S04]  /*0a70*/  IMAD.WIDE.U32 R58, R56, c[0x0][0x1f8], R18 ;  /* 0x00007e00383a7a25 */ /* 0x000fc800078e0012 */
[----:B------:R-:W-:Y:S01]  /*0a80*/  IMAD R21, R56, c[0x0][0x1fc], R21 ;  /* 0x00007f0038157a24 */ /* 0x000fe200078e0215 */
[----:B------:R-:W-:-:S04]  /*0a90*/  LEA R20, P0, R58, c[0x0][0x268], 0x1 ;  /* 0x00009a003a147a11 */ /* 0x000fc800078008ff */
[----:B------:R-:W-:Y:S02]  /*0aa0*/  IADD3 R21, R59, R21, RZ ;  /* 0x000000153b157210 */ /* 0x000fe40007ffe0ff */
[----:B------:R-:W-:Y:S02]  /*0ab0*/  PRMT R59, RZ, 0x7610, R26 ;  /* 0x00007610ff3b7816 */ /* 0x000fe4000000001a */
[----:B------:R-:W-:Y:S01]  /*0ac0*/  LEA.HI.X R21, R58, c[0x0][0x26c], R21, 0x1, P0 ;  /* 0x00009b003a157a11 */ /* 0x000fe200000f0c15 */
[----:B--2---:R0:W-:Y:S04]  /*0ad0*/  STS.128 [R36.X16], R68 ;  /* 0x0000004424007388 */ /* 0x0041e8000000cc00 */
[----:B---3--:R2:W-:Y:S01]  /*0ae0*/  STS.128 [R36.X16+0x200], R80 ;  /* 0x0002005024007388 */ /* 0x0085e2000000cc00 */
[----:B------:R-:W-:-:S06]  /*0af0*/  NOP ;  /* 0x0000000000007918 */ /* 0x000fcc0000000000 */
[----:B------:R2:W3:Y:S04]  /*0b00*/  LDS.128 R76, [R57.X16] ;  /* 0x00000000394c7984 */ /* 0x0004e8000000cc00 */
[----:B------:R2:W4:Y:S01]  /*0b10*/  LDS.128 R16, [R57.X16+0x10] ;  /* 0x0000100039107984 */ /* 0x000522000000cc00 */
[--C-:B0-----:R-:W-:Y:S01]  /*0b20*/  PRMT R71, RZ, 0x5410, R25.reuse ;  /* 0x00005410ff477816 */ /* 0x101fe20000000019 */
[----:B------:R-:W-:Y:S01]  /*0b30*/  FADD.FTZ R68, R59, R52 ;  /* 0x000000343b447221 */ /* 0x000fe20000010000 */
[----:B------:R-:W-:Y:S02]  /*0b40*/  PRMT R25, RZ, 0x7610, R25 ;  /* 0x00007610ff197816 */ /* 0x000fe40000000019 */
[----:B------:R-:W-:Y:S01]  /*0b50*/  PRMT R69, RZ, 0x5410, R26 ;  /* 0x00005410ff457816 */ /* 0x000fe2000000001a */
[--C-:B------:R-:W-:Y:S01]  /*0b60*/  FADD.FTZ R71, R71, R52.reuse ;  /* 0x0000003447477221 */ /* 0x100fe20000010000 */
[----:B------:R-:W-:Y:S01]  /*0b70*/  FSETP.GTU.FTZ.AND P0, PT, R68, 20, PT ;  /* 0x41a000004400780b */ /* 0x000fe20003f1c000 */
[----:B------:R-:W-:-:S02]  /*0b80*/  FADD.FTZ R70, R25, R52 ;  /* 0x0000003419467221 */ /* 0x000fc40000010000 */
[----:B------:R-:W-:Y:S01]  /*0b90*/  FADD.FTZ R69, R69, R52 ;  /* 0x0000003445457221 */ /* 0x000fe20000010000 */
[----:B------:R-:W-:Y:S02]  /*0ba0*/  FSETP.GTU.FTZ.AND P4, PT, R71, 20, PT ;  /* 0x41a000004700780b */ /* 0x000fe40003f9c000 */
[----:B------:R-:W-:Y:S02]  /*0bb0*/  FSETP.GTU.FTZ.AND P5, PT, R70, 20, PT ;  /* 0x41a000004600780b */ /* 0x000fe40003fbc000 */
        /* <DEDUP_REMOVED lines=33> */
.L_x_4371:
[----:B-12---:R-:W-:Y:S05]  /*0dd0*/  BSYNC B0 ;  /* 0x0000000000007941 */ /* 0x006fea0003800000 */
.L_x_4370:
        /* <DEDUP_REMOVED lines=36> */
.L_x_4373:
[----:B------:R-:W-:Y:S05]  /*1020*/  BSYNC B0 ;  /* 0x0000000000007941 */ /* 0x000fea0003800000 */
.L_x_4372:
        /* <DEDUP_REMOVED lines=36> */
.L_x_4375:
[----:B------:R-:W-:Y:S05]  /*1270*/  BSYNC B0 ;  /* 0x0000000000007941 */ /* 0x000fea0003800000 */
.L_x_4374:
        /* <DEDUP_REMOVED lines=36> */
.L_x_4377:
[----:B------:R-:W-:Y:S05]  /*14c0*/  BSYNC B0 ;  /* 0x0000000000007941 */ /* 0x000fea0003800000 */
.L_x_4376:
        /* <DEDUP_REMOVED lines=36> */
.L_x_4379:
[----:B------:R-:W-:Y:S05]  /*1710*/  BSYNC B0 ;  /* 0x0000000000007941 */ /* 0x000fea0003800000 */
.L_x_4378:
        /* <DEDUP_REMOVED lines=36> */
.L_x_4381:
[----:B------:R-:W-:Y:S05]  /*1960*/  BSYNC B0 ;  /* 0x0000000000007941 */ /* 0x000fea0003800000 */
.L_x_4380:
        /* <DEDUP_REMOVED lines=36> */
.L_x_4383:
[----:B------:R-:W-:Y:S05]  /*1bb0*/  BSYNC B0 ;  /* 0x0000000000007941 */ /* 0x000fea0003800000 */
.L_x_4382:
        /* <DEDUP_REMOVED lines=36> */
.L_x_4385:
[----:B------:R-:W-:Y:S05]  /*1e00*/  BSYNC B0 ;  /* 0x0000000000007941 */ /* 0x000fea0003800000 */
.L_x_4384:
        /* <DEDUP_REMOVED lines=36> */
.L_x_4387:
[----:B------:R-:W-:Y:S05]  /*2050*/  BSYNC B0 ;  /* 0x0000000000007941 */ /* 0x000fea0003800000 */
.L_x_4386:
        /* <DEDUP_REMOVED lines=35> */
.L_x_4389:
[----:B------:R-:W-:Y:S05]  /*2290*/  BSYNC B0 ;  /* 0x0000000000007941 */ /* 0x000fea0003800000 */
.L_x_4388:
        /* <DEDUP_REMOVED lines=33> */
.L_x_4391:
[----:B------:R-:W-:Y:S05]  /*24b0*/  BSYNC B0 ;  /* 0x0000000000007941 */ /* 0x000fea0003800000 */
.L_x_4390:
        /* <DEDUP_REMOVED lines=33> */
.L_x_4393:
[----:B------:R-:W-:Y:S05]  /*26d0*/  BSYNC B0 ;  /* 0x0000000000007941 */ /* 0x000fea0003800000 */
.L_x_4392:
        /* <DEDUP_REMOVED lines=33> */
.L_x_4395:
[----:B------:R-:W-:Y:S05]  /*28f0*/  BSYNC B0 ;  /* 0x0000000000007941 */ /* 0x000fea0003800000 */
.L_x_4394:
        /* <DEDUP_REMOVED lines=33> */
.L_x_4397:
[----:B------:R-:W-:Y:S05]  /*2b10*/  BSYNC B0 ;  /* 0x0000000000007941 */ /* 0x000fea0003800000 */
.L_x_4396:
        /* <DEDUP_REMOVED lines=33> */
.L_x_4399:
[----:B------:R-:W-:Y:S05]  /*2d30*/  BSYNC B0 ;  /* 0x0000000000007941 */ /* 0x000fea0003800000 */
.L_x_4398:
        /* <DEDUP_REMOVED lines=33> */
.L_x_4401:
[----:B------:R-:W-:Y:S05]  /*2f50*/  BSYNC B0 ;  /* 0x0000000000007941 */ /* 0x000fea0003800000 */
.L_x_4400:
[----:B------:R-:W-:Y:S06]  /*2f60*/  BAR.SYNC.DEFER_BLOCKING 0x0 ;  /* 0x0000000000007b1d */ /* 0x000fec0000010000 */
[----:B------:R0:W2:Y:S04]  /*2f70*/  LDG.E.128 R88, [R20.64] ;  /* 0x0000000414587981 */ /* 0x0000a8000c1e1d00 */
[----:B------:R0:W5:Y:S01]  /*2f80*/  LDG.E.128 R92, [R20.64+0x200] ;  /* 0x00020004145c7981 */ /* 0x000162000c1e1d00 */
        /* <DEDUP_REMOVED lines=10> */
[----:B0-----:R-:W-:Y:S01]  /*3030*/  IMAD.WIDE R20, R37, 0x10, R14 ;  /* 0x0000001025147825 */ /* 0x001fe200078e020e */
[----:B--2---:R-:W-:Y:S04]  /*3040*/  STS.128 [R36.X16], R88 ;  /* 0x0000005824007388 */ /* 0x004fe8000000cc00 */
[----:B-----5:R-:W-:Y:S01]  /*3050*/  STS.128 [R36.X16+0x200], R92 ;  /* 0x0002005c24007388 */ /* 0x020fe2000000cc00 */
[----:B------:R-:W-:-:S06]  /*3060*/  NOP ;  /* 0x0000000000007918 */ /* 0x000fcc0000000000 */
[----:B------:R-:W0:Y:S04]  /*3070*/  LDS.128 R84, [R57.X16] ;  /* 0x0000000039547984 */ /* 0x000e28000000cc00 */
[----:B------:R-:W1:Y:S04]  /*3080*/  LDS.128 R12, [R57.X16+0x10] ;  /* 0x00001000390c7984 */ /* 0x000e68000000cc00 */
[----:B------:R-:W-:Y:S06]  /*3090*/  BAR.SYNC.DEFER_BLOCKING 0x0 ;  /* 0x0000000000007b1d */ /* 0x000fec0000010000 */
[----:B------:R2:W5:Y:S04]  /*30a0*/  LDG.E.128 R80, [R20.64+0x200] ;  /* 0x0002000414507981 */ /* 0x000568000c1e1d00 */
[----:B----4-:R2:W4:Y:S01]  /*30b0*/  LDG.E.128 R24, [R20.64] ;  /* 0x0000000414187981 */ /* 0x010522000c1e1d00 */
[----:B0-----:R-:W-:-:S02]  /*30c0*/  PRMT R75, RZ, 0x5410, R84 ;  /* 0x00005410ff4b7816 */ /* 0x001fc40000000054 */
[----:B------:R-:W-:-:S03]  /*30d0*/  PRMT R100, RZ, 0x7610, R84 ;  /* 0x00007610ff647816 */ /* 0x000fc60000000054 */
[----:B------:R-:W-:Y:S02]  /*30e0*/  FMUL.FTZ R23, R75, -1.4426950216293334961 ;  /* 0xbfb8aa3b4b177820 */ /* 0x000fe40000410000 */
[----:B------:R-:W-:Y:S01]  /*30f0*/  FMUL.FTZ R84, R100, -1.4426950216293334961 ;  /* 0xbfb8aa3b64547820 */ /* 0x000fe20000410000 */
[----:B------:R-:W-:-:S03]  /*3100*/  PRMT R107, RZ, 0x5410, R85 ;  /* 0x00005410ff6b7816 */ /* 0x000fc60000000055 */
[----:B------:R-:W0:Y:S01]  /*3110*/  MUFU.EX2 R23, R23 ;  /* 0x0000001700177308 */ /* 0x000e220000000800 */
[----:B------:R-:W-:Y:S01]  /*3120*/  PRMT R110, RZ, 0x7610, R86 ;  /* 0x00007610ff6e7816 */ /* 0x000fe20000000056 */
[----:B------:R-:W-:-:S06]  /*3130*/  FMUL.FTZ R88, R107, -1.4426950216293334961 ;  /* 0xbfb8aa3b6b587820 */ /* 0x000fcc0000410000 */
[----:B------:R3:W0:Y:S01]  /*3140*/  MUFU.EX2 R89, R84 ;  /* 0x0000005400597308 */ /* 0x0006220000000800 */
[----:B------:R-:W-:Y:S02]  /*3150*/  PRMT R112, RZ, 0x5410, R87 ;  /* 0x00005410ff707816 */ /* 0x000fe40000000057 */
[----:B------:R-:W-:-:S05]  /*3160*/  PRMT R85, RZ, 0x7610, R85 ;  /* 0x00007610ff557816 */ /* 0x000fca0000000055 */
[----:B------:R1:W2:Y:S01]  /*3170*/  MUFU.EX2 R95, R88 ;  /* 0x00000058005f7308 */ /* 0x0002a20000000800 */
[----:B---3--:R-:W-:Y:S01]  /*3180*/  FMUL.FTZ R84, R110, -1.4426950216293334961 ;  /* 0xbfb8aa3b6e547820 */ /* 0x008fe20000410000 */
[----:B------:R-:W-:Y:S01]  /*3190*/  PRMT R108, RZ, 0x5410, R86 ;  /* 0x00005410ff6c7816 */ /* 0x000fe20000000056 */
[----:B------:R-:W-:Y:S01]  /*31a0*/  FMUL.FTZ R86, R112, -1.4426950216293334961 ;  /* 0xbfb8aa3b70567820 */ /* 0x000fe20000410000 */
[----:B-1----:R-:W-:-:S04]  /*31b0*/  PRMT R88, RZ, 0x5410, R13 ;  /* 0x00005410ff587816 */ /* 0x002fc8000000000d */
[----:B------:R1:W-:Y:S01]  /*31c0*/  MUFU.EX2 R111, R84 ;  /* 0x00000054006f7308 */ /* 0x0003e20000000800 */
[----:B0-----:R-:W-:Y:S02]  /*31d0*/  FADD.FTZ R23, R23, 1 ;  /* 0x3f80000017177421 */ /* 0x001fe40000010000 */
[----:B------:R-:W-:Y:S02]  /*31e0*/  FADD.FTZ R89, R89, 1 ;  /* 0x3f80000059597421 */ /* 0x000fe40000010000 */
[----:B--2---:R-:W-:Y:S02]  /*31f0*/  FMUL.FTZ R20, R85, -1.4426950216293334961 ;  /* 0xbfb8aa3b55147820 */ /* 0x004fe40000410000 */
[----:B-1----:R-:W-:Y:S01]  /*3200*/  FMUL.FTZ R84, R88, -1.4426950216293334961 ;  /* 0xbfb8aa3b58547820 */ /* 0x002fe20000410000 */
[----:B------:R0:W-:Y:S01]  /*3210*/  MUFU.EX2 R113, R86 ;  /* 0x0000005600717308 */ /* 0x0001e20000000800 */
[----:B------:R-:W-:Y:S02]  /*3220*/  PRMT R94, RZ, 0x7610, R12 ;  /* 0x00007610ff5e7816 */ /* 0x000fe4000000000c */
[----:B------:R-:W-:Y:S01]  /*3230*/  PRMT R114, RZ, 0x7610, R87 ;  /* 0x00007610ff727816 */ /* 0x000fe20000000057 */
[----:B------:R-:W-:-:S04]  /*3240*/  FMUL.FTZ R21, R108, -1.4426950216293334961 ;  /* 0xbfb8aa3b6c157820 */ /* 0x000fc80000410000 */
[----:B------:R1:W-:Y:S01]  /*3250*/  MUFU.EX2 R119, R84 ;  /* 0x0000005400777308 */ /* 0x0003e20000000800 */
[----:B0-----:R-:W-:Y:S02]  /*3260*/  PRMT R86, RZ, 0x5410, R14 ;  /* 0x00005410ff567816 */ /* 0x001fe4000000000e */
[----:B------:R-:W-:-:S05]  /*3270*/  PRMT R93, RZ, 0x5410, R12 ;  /* 0x00005410ff5d7816 */ /* 0x000fca000000000c */
[----:B------:R-:W0:Y:S01]  /*3280*/  MUFU.RCP R124, R23 ;  /* 0x00000017007c7308 */ /* 0x000e220000001000 */
[----:B-1----:R-:W-:Y:S02]  /*3290*/  PRMT R84, RZ, 0x7610, R14 ;  /* 0x00007610ff547816 */ /* 0x002fe4000000000e */
[----:B------:R-:W-:-:S05]  /*32a0*/  MOV R14, c[0x0][0x16c] ;  /* 0x00005b00000e7a02 */ /* 0x000fca0000000f00 */
[----:B------:R-:W-:Y:S01]  /*32b0*/  MUFU.RCP R125, R89 ;  /* 0x00000059007d7308 */ /* 0x000fe20000001000 */
[----:B------:R-:W-:Y:S01]  /*32c0*/  FMUL.FTZ R12, R94, -1.4426950216293334961 ;  /* 0xbfb8aa3b5e0c7820 */ /* 0x000fe20000410000 */
[----:B------:R-:W-:Y:S01]  /*32d0*/  ISETP.GE.AND P1, PT, R14, 0x1, PT ;  /* 0x000000010e00780c */ /* 0x000fe20003f26270 */
[----:B------:R-:W-:-:S05]  /*32e0*/  FADD.FTZ R14, R95, 1 ;  /* 0x3f8000005f0e7421 */ /* 0x000fca0000010000 */
[----:B------:R1:W2:Y:S01]  /*32f0*/  MUFU.EX2 R102, R20 ;  /* 0x0000001400667308 */ /* 0x0002a20000000800 */
[----:B------:R-:W-:Y:S01]  /*3300*/  PRMT R92, RZ, 0x7610, R13 ;  /* 0x00007610ff5c7816 */ /* 0x000fe2000000000d */
[----:B------:R-:W-:-:S06]  /*3310*/  IMAD R90, R106, c[0x0][0x2e8], RZ ;  /* 0x0000ba006a5a7a24 */ /* 0x000fcc00078e02ff */
[----:B------:R3:W0:Y:S01]  /*3320*/  MUFU.EX2 R109, R21 ;  /* 0x00000015006d7308 */ /* 0x0006220000000800 */
[----:B-1----:R-:W-:Y:S02]  /*3330*/  FMUL.FTZ R20, R114, -1.4426950216293334961 ;  /* 0xbfb8aa3b72147820 */ /* 0x002fe40000410000 */
[----:B------:R-:W-:-:S05]  /*3340*/  FMUL.FTZ R13, R92, -1.4426950216293334961 ;  /* 0xbfb8aa3b5c0d7820 */ /* 0x000fca0000410000 */
[----:B------:R1:W-:Y:S01]  /*3350*/  MUFU.EX2 R117, R12 ;  /* 0x0000000c00757308 */ /* 0x0003e20000000800 */
[----:B---3--:R-:W-:Y:S01]  /*3360*/  FMUL.FTZ R21, R93, -1.4426950216293334961 ;  /* 0xbfb8aa3b5d157820 */ /* 0x008fe20000410000 */
[----:B------:R-:W-:-:S06]  /*3370*/  PRMT R118, RZ, 0x5410, R78 ;  /* 0x00005410ff767816 */ /* 0x000fcc000000004e */
[----:B------:R3:W-:Y:S01]  /*3380*/  MUFU.EX2 R87, R20 ;  /* 0x0000001400577308 */ /* 0x0007e20000000800 */
[----:B-1----:R-:W-:Y:S01]  /*3390*/  FMUL.FTZ R12, R84, -1.4426950216293334961 ;  /* 0xbfb8aa3b540c7820 */ /* 0x002fe20000410000 */
[----:B------:R-:W-:-:S06]  /*33a0*/  PRMT R120, RZ, 0x7610, R78 ;  /* 0x00007610ff787816 */ /* 0x000fcc000000004e */
[----:B------:R2:W1:Y:S01]  /*33b0*/  MUFU.RCP R128, R14 ;  /* 0x0000000e00807308 */ /* 0x0004620000001000 */
[----:B---3--:R-:W-:Y:S02]  /*33c0*/  FMUL.FTZ R20, R86, -1.4426950216293334961 ;  /* 0xbfb8aa3b56147820 */ /* 0x008fe40000410000 */
[----:B0-----:R-:W-:-:S05]  /*33d0*/  FMUL.FTZ R78, R75, R124 ;  /* 0x0000007c4b4e7220 */ /* 0x001fca0000410000 */
[----:B------:R0:W-:Y:S01]  /*33e0*/  MUFU.EX2 R115, R21 ;  /* 0x0000001500737308 */ /* 0x0001e20000000800 */
[----:B--2---:R-:W-:Y:S01]  /*33f0*/  FADD.FTZ R14, R102, 1 ;  /* 0x3f800000660e7421 */ /* 0x004fe20000010000 */
[----:B------:R-:W-:-:S06]  /*3400*/  PRMT R98, RZ, 0x5410, R15 ;  /* 0x00005410ff627816 */ /* 0x000fcc000000000f */
[----:B------:R2:W-:Y:S01]  /*3410*/  MUFU.EX2 R140, R12 ;  /* 0x0000000c008c7308 */ /* 0x0005e20000000800 */
[C---:B0-----:R-:W-:Y:S02]  /*3420*/  IMAD R21, R53.reuse, c[0x0][0x2ec], R90 ;  /* 0x0000bb0035157a24 */ /* 0x041fe400078e025a */
[----:B------:R-:W-:-:S05]  /*3430*/  IMAD.WIDE.U32 R90, R53, c[0x0][0x2e8], R2 ;  /* 0x0000ba00355a7a25 */ /* 0x000fca00078e0002 */
[----:B------:R0:W-:Y:S01]  /*3440*/  MUFU.EX2 R136, R13 ;  /* 0x0000000d00887308 */ /* 0x0001e20000000800 */
[----:B--2---:R-:W-:Y:S01]  /*3450*/  FADD.FTZ R12, -R124, 1 ;  /* 0x3f8000007c0c7421 */ /* 0x004fe20000010100 */
[----:B------:R-:W-:-:S06]  /*3460*/  IADD3 R91, R91, R21, RZ ;  /* 0x000000155b5b7210 */ /* 0x000fcc0007ffe0ff */
[----:B------:R2:W-:Y:S01]  /*3470*/  MUFU.EX2 R138, R20 ;  /* 0x00000014008a7308 */ /* 0x0005e20000000800 */
[----:B0-----:R-:W-:Y:S01]  /*3480*/  FADD.FTZ R13, -R125, 1 ;  /* 0x3f8000007d0d7421 */ /* 0x001fe20000010100 */
[----:B------:R-:W-:Y:S01]  /*3490*/  PRMT R21, RZ, 0x7610, R76 ;  /* 0x00007610ff157816 */ /* 0x000fe2000000004c */
[----:B------:R-:W-:Y:S01]  /*34a0*/  FFMA.FTZ R126, R75, R12, 1 ;  /* 0x3f8000004b7e7423 */ /* 0x000fe2000001000c */
[----:B------:R-:W-:Y:S01]  /*34b0*/  PRMT R12, RZ, 0x5410, R8 ;  /* 0x00005410ff0c7816 */ /* 0x000fe20000000008 */
[C---:B------:R-:W-:Y:S01]  /*34c0*/  FFMA.FTZ R127, R100.reuse, R13, 1 ;  /* 0x3f800000647f7423 */ /* 0x040fe2000001000d */
[----:B--2---:R-:W-:Y:S01]  /*34d0*/  PRMT R20, RZ, 0x5410, R76 ;  /* 0x00005410ff147816 */ /* 0x004fe2000000004c */
[----:B------:R-:W-:Y:S01]  /*34e0*/  FMUL.FTZ R100, R100, R125 ;  /* 0x0000007d64647220 */ /* 0x000fe20000410000 */
[----:B------:R-:W0:Y:S01]  /*34f0*/  MUFU.RCP R130, R14 ;  /* 0x0000000e00827308 */ /* 0x000e220000001000 */
[--C-:B------:R-:W-:Y:S02]  /*3500*/  PRMT R103, RZ, 0x5410, R16.reuse ;  /* 0x00005410ff677816 */ /* 0x100fe40000000010 */
[----:B------:R-:W-:Y:S01]  /*3510*/  FMUL.FTZ R75, R20, R78 ;  /* 0x0000004e144b7220 */ /* 0x000fe20000410000 */
[----:B------:R-:W-:Y:S01]  /*3520*/  PRMT R101, RZ, 0x7610, R16 ;  /* 0x00007610ff657816 */ /* 0x000fe20000000010 */
[----:B------:R-:W-:Y:S01]  /*3530*/  FMUL.FTZ R16, R98, -1.4426950216293334961 ;  /* 0xbfb8aa3b62107820 */ /* 0x000fe20000410000 */
[--C-:B------:R-:W-:Y:S01]  /*3540*/  PRMT R23, RZ, 0x5410, R77.reuse ;  /* 0x00005410ff177816 */ /* 0x100fe2000000004d */
[----:B------:R-:W-:Y:S01]  /*3550*/  FADD.FTZ R109, R109, 1 ;  /* 0x3f8000006d6d7421 */ /* 0x000fe20000010000 */
[----:B------:R-:W-:Y:S01]  /*3560*/  PRMT R116, RZ, 0x7610, R77 ;  /* 0x00007610ff747816 */ /* 0x000fe2000000004d */
[----:B------:R-:W-:Y:S01]  /*3570*/  FFMA.FTZ R22, R75, R12, R22 ;  /* 0x0000000c4b167223 */ /* 0x000fe20000010016 */
[----:B------:R-:W-:Y:S01]  /*3580*/  PRMT R13, RZ, 0x7610, R8 ;  /* 0x00007610ff0d7816 */ /* 0x000fe20000000008 */
[----:B------:R-:W-:-:S02]  /*3590*/  FMUL.FTZ R77, R21, R100 ;  /* 0x00000064154d7220 */ /* 0x000fc40000410000 */
[----:B-1----:R-:W-:Y:S01]  /*35a0*/  FADD.FTZ R12, -R128, 1 ;  /* 0x3f800000800c7421 */ /* 0x002fe20000010100 */
[----:B------:R1:W-:Y:S01]  /*35b0*/  MUFU.EX2 R142, R16 ;  /* 0x00000010008e7308 */ /* 0x0003e20000000800 */
[----:B------:R-:W-:Y:S02]  /*35c0*/  FMUL.FTZ R102, R107, R128 ;  /* 0x000000806b667220 */ /* 0x000fe40000410000 */
[----:B------:R-:W-:Y:S01]  /*35d0*/  FADD.FTZ R111, R111, 1 ;  /* 0x3f8000006f6f7421 */ /* 0x000fe20000010000 */
[----:B------:R-:W-:-:S04]  /*35e0*/  PRMT R122, RZ, 0x5410, R79 ;  /* 0x00005410ff7a7816 */ /* 0x000fc8000000004f */
[----:B------:R-:W2:Y:S01]  /*35f0*/  MUFU.RCP R129, R109 ;  /* 0x0000006d00817308 */ /* 0x000ea20000001000 */
[----:B-1----:R-:W-:Y:S01]  /*3600*/  FFMA.FTZ R16, R77, R13, R22 ;  /* 0x0000000d4d107223 */ /* 0x002fe20000010016 */
[----:B------:R-:W-:Y:S01]  /*3610*/  PRMT R123, RZ, 0x7610, R79 ;  /* 0x00007610ff7b7816 */ /* 0x000fe2000000004f */
[----:B------:R-:W-:Y:S01]  /*3620*/  FFMA.FTZ R22, R107, R12, 1 ;  /* 0x3f8000006b167423 */ /* 0x000fe2000001000c */
[----:B------:R-:W-:Y:S01]  /*3630*/  PRMT R12, RZ, 0x5410, R9 ;  /* 0x00005410ff0c7816 */ /* 0x000fe20000000009 */
[----:B------:R-:W-:Y:S02]  /*3640*/  FMUL.FTZ R79, R23, R102 ;  /* 0x00000066174f7220 */ /* 0x000fe40000410000 */
[----:B------:R-:W-:Y:S01]  /*3650*/  FADD.FTZ R113, R113, 1 ;  /* 0x3f80000071717421 */ /* 0x000fe20000010000 */
[----:B------:R-:W-:Y:S01]  /*3660*/  MUFU.RCP R131, R111 ;  /* 0x0000006f00837308 */ /* 0x000fe20000001000 */
[----:B------:R-:W-:Y:S02]  /*3670*/  FFMA.FTZ R14, R79, R12, R16 ;  /* 0x0000000c4f0e7223 */ /* 0x000fe40000010010 */
[----:B0-----:R-:W-:-:S02]  /*3680*/  FADD.FTZ R12, -R130, 1 ;  /* 0x3f800000820c7421 */ /* 0x001fc40000010100 */
[----:B------:R-:W-:Y:S02]  /*3690*/  FMUL.FTZ R107, R85, R130 ;  /* 0x00000082556b7220 */ /* 0x000fe40000410000 */
[----:B------:R-:W-:Y:S01]  /*36a0*/  FADD.FTZ R87, R87, 1 ;  /* 0x3f80000057577421 */ /* 0x000fe20000010000 */
[----:B------:R-:W0:Y:S01]  /*36b0*/  MUFU.RCP R133, R113 ;  /* 0x0000007100857308 */ /* 0x000e220000001000 */
[----:B------:R-:W-:Y:S01]  /*36c0*/  FFMA.FTZ R132, R85, R12, 1 ;  /* 0x3f80000055847423 */ /* 0x000fe2000001000c */
[----:B------:R-:W-:Y:S01]  /*36d0*/  PRMT R12, RZ, 0x7610, R9 ;  /* 0x00007610ff0c7816 */ /* 0x000fe20000000009 */
[----:B--2---:R-:W-:-:S05]  /*36e0*/  FADD.FTZ R13, -R129, 1 ;  /* 0x3f800000810d7421 */ /* 0x004fca0000010100 */
[----:B------:R1:W2:Y:S01]  /*36f0*/  MUFU.RCP R137, R87 ;  /* 0x0000005700897308 */ /* 0x0002a20000001000 */
[--C-:B------:R-:W-:Y:S02]  /*3700*/  PRMT R99, RZ, 0x5410, R17.reuse ;  /* 0x00005410ff637816 */ /* 0x100fe40000000011 */
[----:B------:R-:W-:Y:S02]  /*3710*/  PRMT R97, RZ, 0x7610, R17 ;  /* 0x00007610ff617816 */ /* 0x000fe40000000011 */
[--C-:B------:R-:W-:Y:S02]  /*3720*/  PRMT R95, RZ, 0x5410, R18.reuse ;  /* 0x00005410ff5f7816 */ /* 0x100fe40000000012 */
        /* <DEDUP_REMOVED lines=13> */
[----:B----4-:R3:W-:Y:S01]  /*3800*/  STS.128 [R36.X16], R24 ;  /* 0x0000001824007388 */ /* 0x0107e2000000cc00 */
[----:B------:R-:W-:-:S06]  /*3810*/  NOP ;  /* 0x0000000000007918 */ /* 0x000fcc0000000000 */
[----:B------:R-:W4:Y:S01]  /*3820*/  LDS.128 R16, [R57.X16] ;  /* 0x0000000039107984 */ /* 0x000f22000000cc00 */
[----:B0-----:R-:W-:Y:S01]  /*3830*/  FMUL.FTZ R81, R116, R107 ;  /* 0x0000006b74517220 */ /* 0x001fe20000410000 */
[----:B------:R-:W-:Y:S01]  /*3840*/  PRMT R82, RZ, 0x7610, R15 ;  /* 0x00007610ff527816 */ /* 0x000fe2000000000f */
[C---:B------:R-:W-:Y:S02]  /*3850*/  FMUL.FTZ R80, R108.reuse, R129 ;  /* 0x000000816c507220 */ /* 0x040fe40000410000 */
[----:B------:R-:W-:Y:S01]  /*3860*/  FFMA.FTZ R14, R81, R12, R14 ;  /* 0x0000000c510e7223 */ /* 0x000fe2000001000e */
[----:B------:R-:W-:Y:S01]  /*3870*/  PRMT R15, RZ, 0x5410, R10 ;  /* 0x00005410ff0f7816 */ /* 0x000fe2000000000a */
[----:B---3--:R-:W-:Y:S02]  /*3880*/  FFMA.FTZ R25, R108, R13, 1 ;  /* 0x3f8000006c197423 */ /* 0x008fe4000001000d */
[----:B------:R-:W-:Y:S02]  /*3890*/  FMUL.FTZ R12, R82, -1.4426950216293334961 ;  /* 0xbfb8aa3b520c7820 */ /* 0x000fe40000410000 */
[----:B------:R-:W-:-:S02]  /*38a0*/  FADD.FTZ R13, -R131, 1 ;  /* 0x3f800000830d7421 */ /* 0x000fc40000010100 */
[----:B------:R-:W-:Y:S02]  /*38b0*/  FMUL.FTZ R89, R118, R80 ;  /* 0x0000005076597220 */ /* 0x000fe40000410000 */
[C---:B------:R-:W-:Y:S01]  /*38c0*/  FMUL.FTZ R108, R110.reuse, R131 ;  /* 0x000000836e6c7220 */ /* 0x040fe20000410000 */
[----:B------:R0:W3:Y:S01]  /*38d0*/  MUFU.EX2 R24, R12 ;  /* 0x0000000c00187308 */ /* 0x0000e20000000800 */
[----:B------:R-:W-:Y:S02]  /*38e0*/  FFMA.FTZ R27, R110, R13, 1 ;  /* 0x3f8000006e1b7423 */ /* 0x000fe4000001000d */
[----:B------:R-:W-:Y:S02]  /*38f0*/  FFMA.FTZ R14, R89, R15, R14 ;  /* 0x0000000f590e7223 */ /* 0x000fe4000001000e */
[----:B------:R-:W-:Y:S02]  /*3900*/  FADD.FTZ R13, -R133, 1 ;  /* 0x3f800000850d7421 */ /* 0x000fe40000010100 */
[----:B-1----:R-:W-:Y:S01]  /*3910*/  FMUL.FTZ R87, R120, R108 ;  /* 0x0000006c78577220 */ /* 0x002fe20000410000 */
[----:B0-----:R-:W-:Y:S01]  /*3920*/  PRMT R12, RZ, 0x7610, R10 ;  /* 0x00007610ff0c7816 */ /* 0x001fe2000000000a */
[----:B------:R-:W-:-:S02]  /*3930*/  FFMA.FTZ R135, R112, R13, 1 ;  /* 0x3f80000070877423 */ /* 0x000fc4000001000d */
[----:B--2---:R-:W-:Y:S02]  /*3940*/  FADD.FTZ R13, -R137, 1 ;  /* 0x3f800000890d7421 */ /* 0x004fe40000010100 */
[----:B------:R-:W-:Y:S01]  /*3950*/  FFMA.FTZ R12, R87, R12, R14 ;  /* 0x0000000c570c7223 */ /* 0x000fe2000001000e */
[--C-:B------:R-:W-:Y:S01]  /*3960*/  PRMT R14, RZ, 0x5410, R11.reuse ;  /* 0x00005410ff0e7816 */ /* 0x100fe2000000000b */
[C---:B------:R-:W-:Y:S02]  /*3970*/  FMUL.FTZ R110, R114.reuse, R137 ;  /* 0x00000089726e7220 */ /* 0x040fe40000410000 */
[----:B------:R-:W-:Y:S01]  /*3980*/  FFMA.FTZ R139, R114, R13, 1 ;  /* 0x3f800000728b7423 */ /* 0x000fe2000001000d */
[----:B------:R-:W-:Y:S01]  /*3990*/  PRMT R13, RZ, 0x7610, R11 ;  /* 0x00007610ff0d7816 */ /* 0x000fe2000000000b */
[----:B------:R-:W-:Y:S02]  /*39a0*/  FFMA.FTZ R12, R85, R14, R12 ;  /* 0x0000000e550c7223 */ /* 0x000fe4000001000c */
[----:B------:R-:W-:-:S04]  /*39b0*/  FMUL.FTZ R83, R123, R110 ;  /* 0x0000006e7b537220 */ /* 0x000fc80000410000 */
[----:B------:R-:W-:Y:S02]  /*39c0*/  FFMA.FTZ R144, R83, R13, R12 ;  /* 0x0000000d53907223 */ /* 0x000fe4000001000c */
[----:B------:R-:W0:Y:S01]  /*39d0*/  LDS.128 R12, [R57.X16+0x10] ;  /* 0x00001000390c7984 */ /* 0x000e22000000cc00 */
[--C-:B----4-:R-:W-:Y:S02]  /*39e0*/  PRMT R115, RZ, 0x7610, R16.reuse ;  /* 0x00007610ff737816 */ /* 0x110fe40000000010 */
[----:B------:R-:W-:Y:S02]  /*39f0*/  PRMT R111, RZ, 0x5410, R16 ;  /* 0x00005410ff6f7816 */ /* 0x000fe40000000010 */
[----:B------:R-:W-:Y:S01]  /*3a00*/  PRMT R113, RZ, 0x5410, R17 ;  /* 0x00005410ff717816 */ /* 0x000fe20000000011 */
[----:B------:R-:W-:Y:S01]  /*3a10*/  FMUL.FTZ R16, R21, R115 ;  /* 0x0000007315107220 */ /* 0x000fe20000410000 */
[--C-:B------:R-:W-:Y:S02]  /*3a20*/  PRMT R117, RZ, 0x5410, R18.reuse ;  /* 0x00005410ff757816 */ /* 0x100fe40000000012 */
[----:B------:R-:W-:-:S02]  /*3a30*/  PRMT R119, RZ, 0x7610, R18 ;  /* 0x00007610ff777816 */ /* 0x000fc40000000012 */
[----:B------:R-:W-:Y:S01]  /*3a40*/  PRMT R114, RZ, 0x5410, R19 ;  /* 0x00005410ff727816 */ /* 0x000fe20000000013 */
[----:B------:R-:W-:Y:S02]  /*3a50*/  FMUL.FTZ R16, R125, R16 ;  /* 0x000000107d107220 */ /* 0x000fe40000410000 */
[----:B------:R-:W-:Y:S01]  /*3a60*/  FMUL.FTZ R23, R23, R113 ;  /* 0x0000007117177220 */ /* 0x000fe20000410000 */
[----:B------:R-:W1:Y:S01]  /*3a70*/  MUFU.RCP R125, R136 ;  /* 0x00000088007d7308 */ /* 0x000e620000001000 */
[----:B------:R-:W-:Y:S01]  /*3a80*/  FMUL.FTZ R118, R118, R117 ;  /* 0x0000007576767220 */ /* 0x000fe20000410000 */
[----:B------:R-:W-:Y:S01]  /*3a90*/  PRMT R112, RZ, 0x7610, R17 ;  /* 0x00007610ff707816 */ /* 0x000fe20000000011 */
[----:B------:R-:W-:Y:S02]  /*3aa0*/  FMUL.FTZ R120, R120, R119 ;  /* 0x0000007778787220 */ /* 0x000fe40000410000 */
[----:B------:R-:W-:Y:S01]  /*3ab0*/  FMUL.FTZ R122, R122, R114 ;  /* 0x000000727a7a7220 */ /* 0x000fe20000410000 */
[----:B------:R-:W-:Y:S01]  /*3ac0*/  PRMT R121, RZ, 0x7610, R19 ;  /* 0x00007610ff797816 */ /* 0x000fe20000000013 */
[----:B------:R-:W-:-:S02]  /*3ad0*/  FMUL.FTZ R23, R128, R23 ;  /* 0x0000001780177220 */ /* 0x000fc40000410000 */
[----:B------:R-:W-:Y:S02]  /*3ae0*/  FMUL.FTZ R17, R20, R111 ;  /* 0x0000006f14117220 */ /* 0x000fe40000410000 */
[----:B------:R-:W-:Y:S02]  /*3af0*/  FMUL.FTZ R118, R129, R118 ;  /* 0x0000007681767220 */ /* 0x000fe40000410000 */
[----:B------:R-:W-:Y:S02]  /*3b00*/  FADD.FTZ R138, R138, 1 ;  /* 0x3f8000008a8a7421 */ /* 0x000fe40000010000 */
[----:B------:R-:W-:Y:S02]  /*3b10*/  FMUL.FTZ R120, R131, R120 ;  /* 0x0000007883787220 */ /* 0x000fe40000410000 */
[----:B------:R-:W-:Y:S02]  /*3b20*/  FMUL.FTZ R122, R133, R122 ;  /* 0x0000007a857a7220 */ /* 0x000fe40000410000 */
[----:B------:R-:W-:-:S02]  /*3b30*/  FADD.FTZ R140, R140, 1 ;  /* 0x3f8000008c8c7421 */ /* 0x000fc40000010000 */
[----:B------:R-:W-:Y:S02]  /*3b40*/  FADD.FTZ R142, R142, 1 ;  /* 0x3f8000008e8e7421 */ /* 0x000fe40000010000 */
[----:B---3--:R-:W-:Y:S02]  /*3b50*/  FADD.FTZ R24, R24, 1 ;  /* 0x3f80000018187421 */ /* 0x008fe40000010000 */
[----:B------:R-:W-:Y:S01]  /*3b60*/  FMUL.FTZ R19, R116, R112 ;  /* 0x0000007074137220 */ /* 0x000fe20000410000 */
[----:B------:R-:W-:Y:S01]  /*3b70*/  MUFU.RCP R129, R142 ;  /* 0x0000008e00817308 */ /* 0x000fe20000001000 */
[----:B------:R-:W-:Y:S02]  /*3b80*/  FMUL.FTZ R18, R123, R121 ;  /* 0x000000797b127220 */ /* 0x000fe40000410000 */
[----:B------:R-:W-:Y:S02]  /*3b90*/  FMUL.FTZ R16, R16, R127 ;  /* 0x0000007f10107220 */ /* 0x000fe40000410000 */
[----:B------:R-:W-:-:S02]  /*3ba0*/  FMUL.FTZ R21, R23, R22 ;  /* 0x0000001617157220 */ /* 0x000fc40000410000 */
[----:B------:R-:W-:Y:S01]  /*3bb0*/  FMUL.FTZ R17, R124, R17 ;  /* 0x000000117c117220 */ /* 0x000fe20000410000 */
[----:B------:R-:W2:Y:S01]  /*3bc0*/  MUFU.RCP R123, R138 ;  /* 0x0000008a007b7308 */ /* 0x000ea20000001000 */
[----:B------:R-:W-:Y:S01]  /*3bd0*/  FMUL.FTZ R22, R118, R25 ;  /* 0x0000001976167220 */ /* 0x000fe20000410000 */
[--C-:B0-----:R-:W-:Y:S01]  /*3be0*/  PRMT R118, RZ, 0x7610, R12.reuse ;  /* 0x00007610ff767816 */ /* 0x101fe2000000000c */
[----:B------:R-:W-:Y:S01]  /*3bf0*/  FMUL.FTZ R27, R120, R27 ;  /* 0x0000001b781b7220 */ /* 0x000fe20000410000 */
[--C-:B------:R-:W-:Y:S01]  /*3c00*/  PRMT R120, RZ, 0x5410, R13.reuse ;  /* 0x00005410ff787816 */ /* 0x100fe2000000000d */
[----:B------:R-:W-:Y:S01]  /*3c10*/  FMUL.FTZ R23, R122, R135 ;  /* 0x000000877a177220 */ /* 0x000fe20000410000 */
[----:B------:R-:W-:Y:S02]  /*3c20*/  PRMT R122, RZ, 0x7610, R13 ;  /* 0x00007610ff7a7816 */ /* 0x000fe4000000000d */
[----:B------:R-:W0:Y:S01]  /*3c30*/  MUFU.RCP R127, R140 ;  /* 0x0000008c007f7308 */ /* 0x000e220000001000 */
[----:B------:R-:W-:Y:S01]  /*3c40*/  FMUL.FTZ R19, R130, R19 ;  /* 0x0000001382137220 */ /* 0x000fe20000410000 */
[----:B------:R-:W-:Y:S01]  /*3c50*/  PRMT R116, RZ, 0x5410, R12 ;  /* 0x00005410ff747816 */ /* 0x000fe2000000000c */
[----:B------:R-:W-:-:S05]  /*3c60*/  FADD.FTZ R13, -R141, 1 ;  /* 0x3f8000008d0d7421 */ /* 0x000fca0000010100 */
[----:B------:R3:W4:Y:S01]  /*3c70*/  MUFU.RCP R133, R24 ;  /* 0x0000001800857308 */ /* 0x0007220000001000 */
[----:B------:R-:W-:Y:S01]  /*3c80*/  FMUL.FTZ R17, R17, R126 ;  /* 0x0000007e11117220 */ /* 0x000fe20000410000 */
[--C-:B------:R-:W-:Y:S01]  /*3c90*/  PRMT R124, RZ, 0x5410, R14.reuse ;  /* 0x00005410ff7c7816 */ /* 0x100fe2000000000e */
[----:B------:R-:W-:Y:S01]  /*3ca0*/  FMUL.FTZ R132, R19, R132 ;  /* 0x0000008413847220 */ /* 0x000fe20000410000 */
[----:B------:R-:W-:Y:S01]  /*3cb0*/  PRMT R126, RZ, 0x7610, R14 ;  /* 0x00007610ff7e7816 */ /* 0x000fe2000000000e */
[----:B------:R-:W-:Y:S01]  /*3cc0*/  FMUL.FTZ R14, R101, R118 ;  /* 0x00000076650e7220 */ /* 0x000fe20000410000 */
[--C-:B------:R-:W-:Y:S02]  /*3cd0*/  PRMT R128, RZ, 0x5410, R15.reuse ;  /* 0x00005410ff807816 */ /* 0x100fe4000000000f */
[----:B------:R-:W-:Y:S01]  /*3ce0*/  PRMT R135, RZ, 0x7610, R15 ;  /* 0x00007610ff877816 */ /* 0x000fe2000000000f */
[----:B------:R-:W-:Y:S02]  /*3cf0*/  FFMA.FTZ R15, R94, R13, 1 ;  /* 0x3f8000005e0f7423 */ /* 0x000fe4000001000d */
[----:B------:R-:W-:-:S02]  /*3d00*/  FADD.FTZ R12, -R134, 1 ;  /* 0x3f800000860c7421 */ /* 0x000fc40000010100 */
[----:B------:R-:W-:Y:S02]  /*3d10*/  FADD.FTZ R19, -R143, 1 ;  /* 0x3f8000008f137421 */ /* 0x000fe40000010100 */
[----:B-1----:R-:W-:Y:S02]  /*3d20*/  FADD.FTZ R25, -R125, 1 ;  /* 0x3f8000007d197421 */ /* 0x002fe40000010100 */
[----:B------:R-:W-:Y:S02]  /*3d30*/  FMUL.FTZ R13, R103, R116 ;  /* 0x00000074670d7220 */ /* 0x000fe40000410000 */
[----:B------:R-:W-:Y:S02]  /*3d40*/  FMUL.FTZ R20, R99, R120 ;  /* 0x0000007863147220 */ /* 0x000fe40000410000 */
[----:B---3--:R-:W-:Y:S02]  /*3d50*/  FMUL.FTZ R24, R97, R122 ;  /* 0x0000007a61187220 */ /* 0x008fe40000410000 */
[----:B------:R-:W-:-:S02]  /*3d60*/  FMUL.FTZ R14, R141, R14 ;  /* 0x0000000e8d0e7220 */ /* 0x000fc40000410000 */
[----:B------:R-:W-:Y:S02]  /*3d70*/  FFMA.FTZ R12, R93, R12, 1 ;  /* 0x3f8000005d0c7423 */ /* 0x000fe4000001000c */
[----:B------:R-:W-:Y:S02]  /*3d80*/  FFMA.FTZ R19, R88, R19, 1 ;  /* 0x3f80000058137423 */ /* 0x000fe40000010013 */
        /* <DEDUP_REMOVED lines=9> */
[----:B--2---:R-:W-:-:S02]  /*3e20*/  FADD.FTZ R13, -R123, 1 ;  /* 0x3f8000007b0d7421 */ /* 0x004fc40000010100 */
[----:B0-----:R-:W-:Y:S02]  /*3e30*/  FADD.FTZ R25, -R127, 1 ;  /* 0x3f8000007f197421 */ /* 0x001fe40000010100 */
[----:B------:R-:W-:Y:S02]  /*3e40*/  FADD.FTZ R131, -R129, 1 ;  /* 0x3f80000081837421 */ /* 0x000fe40000010100 */
[----:B----4-:R-:W-:Y:S02]  /*3e50*/  FADD.FTZ R137, -R133, 1 ;  /* 0x3f80000085897421 */ /* 0x010fe40000010100 */
        /* <DEDUP_REMOVED lines=19> */
[----:B------:R-:W-:Y:S02]  /*3f90*/  F2FP.BF16.PACK_AB R21, R132, R21 ;  /* 0x000000158415723e */ /* 0x000fe400000010ff */
[----:B------:R-:W-:Y:S02]  /*3fa0*/  F2FP.BF16.PACK_AB R23, R18, R23 ;  /* 0x000000171217723e */ /* 0x000fe400000010ff */
[----:B------:R-:W-:-:S02]  /*3fb0*/  F2FP.BF16.PACK_AB R24, R15, R12 ;  /* 0x0000000c0f18723e */ /* 0x000fc400000010ff */
[----:B------:R-:W-:Y:S01]  /*3fc0*/  F2FP.BF16.PACK_AB R25, R14, R19 ;  /* 0x000000130e19723e */ /* 0x000fe200000010ff */
[----:B------:R-:W-:Y:S01]  /*3fd0*/  BAR.SYNC.DEFER_BLOCKING 0x0 ;  /* 0x0000000000007b1d */ /* 0x000fe20000010000 */
[----:B------:R-:W-:Y:S02]  /*3fe0*/  F2FP.BF16.PACK_AB R26, R26, R13 ;  /* 0x0000000d1a1a723e */ /* 0x000fe400000010ff */
[----:B------:R-:W-:Y:S02]  /*3ff0*/  LEA R74, R49, R74, 0x1 ;  /* 0x0000004a314a7211 */ /* 0x000fe400078e08ff */
[----:B------:R-:W-:Y:S01]  /*4000*/  F2FP.BF16.PACK_AB R27, R137, R130 ;  /* 0x00000082891b723e */ /* 0x000fe200000010ff */
[----:B------:R-:W-:Y:S02]  /*4010*/  FMUL.FTZ R134, R93, R134 ;  /* 0x000000865d867220 */ /* 0x000fe40000410000 */
[----:B------:R-:W-:Y:S02]  /*4020*/  FMUL.FTZ R94, R94, R141 ;  /* 0x0000008d5e5e7220 */ /* 0x000fe40000410000 */
[----:B------:R-:W-:Y:S01]  /*4030*/  FMUL.FTZ R103, R103, R134 ;  /* 0x0000008667677220 */ /* 0x000fe20000410000 */
        /* <DEDUP_REMOVED lines=10> */
[----:B------:R-:W-:Y:S01]  /*40e0*/  IMAD R93, R55, c[0x0][0x2f0], RZ ;  /* 0x0000bc00375d7a24 */ /* 0x000fe200078e02ff */
[----:B------:R-:W-:Y:S01]  /*40f0*/  PRMT R21, RZ, 0x5410, R5 ;  /* 0x00005410ff157816 */ /* 0x000fe20000000005 */
[----:B------:R-:W-:-:S02]  /*4100*/  FMUL.FTZ R99, R99, R88 ;  /* 0x0000005863637220 */ /* 0x000fc40000410000 */
[----:B------:R-:W-:Y:S02]  /*4110*/  FFMA.FTZ R20, R101, R20, R144 ;  /* 0x0000001465147223 */ /* 0x000fe40000010090 */
[----:B------:R-:W-:Y:S02]  /*4120*/  FMUL.FTZ R92, R92, R125 ;  /* 0x0000007d5c5c7220 */ /* 0x000fe40000410000 */
[C---:B------:R-:W-:Y:S02]  /*4130*/  IMAD R23, R56.reuse, c[0x0][0x2f4], R93 ;  /* 0x0000bd0038177a24 */ /* 0x040fe400078e025d */
        /* <DEDUP_REMOVED lines=71> */
.L_x_4402:
        /* <DEDUP_REMOVED lines=44> */
.L_x_4451:
        /* <DEDUP_REMOVED lines=9> */
[----:B------:R-:W-:Y:S01]  /*4900*/  IMAD.WIDE.U32 R12, R135, c[0x0][0x188], R12 ;  /* 0x00006200870c7a25 */ /* 0x000fe200078e000c */
[----:B------:R-:W-:-:S03]  /*4910*/  LEA R20, P1, R14, R41, 0x1 ;  /* 0x000000290e147211 */ /* 0x000fc600078208ff */
[----:B------:R-:W-:Y:S01]  /*4920*/  IMAD R19, R135, c[0x0][0x1a4], R18 ;  /* 0x0000690087137a24 */ /* 0x000fe200078e0212 */
[----:B------:R-:W-:Y:S02]  /*4930*/  IADD3 R13, R13, R17, RZ ;  /* 0x000000110d0d7210 */ /* 0x000fe40007ffe0ff */
[C---:B------:R-:W-:Y:S02]  /*4940*/  LEA R136, P0, R12.reuse, c[0x0][0x220], 0x2 ;  /* 0x000088000c887a11 */ /* 0x040fe400078010ff */
[----:B------:R-:W-:Y:S02]  /*4950*/  IADD3 R15, R15, R19, RZ ;  /* 0x000000130f0f7210 */ /* 0x000fe40007ffe0ff */
[----:B------:R-:W-:Y:S02]  /*4960*/  LEA.HI.X R137, R12, c[0x0][0x224], R13, 0x2, P0 ;  /* 0x000089000c897a11 */ /* 0x000fe400000f140d */
[----:B------:R-:W-:-:S03]  /*4970*/  LEA.HI.X R21, R14, R40, R15, 0x1, P1 ;  /* 0x000000280e157211 */ /* 0x000fc600008f0c0f */
[----:B------:R0:W2:Y:S02]  /*4980*/  LDG.E R108, [R136.64] ;  /* 0x00000004886c7981 */ /* 0x0000a4000c1e1900 */
[----:B------:R-:W-:-:S05]  /*4990*/  IMAD.WIDE R20, R37, 0x10, R20 ;  /* 0x0000001025147825 */ /* 0x000fca00078e0214 */
[----:B------:R1:W3:Y:S04]  /*49a0*/  LDG.E.128 R12, [R20.64] ;  /* 0x00000004140c7981 */ /* 0x0002e8000c1e1d00 */
[----:B------:R1:W4:Y:S01]  /*49b0*/  LDG.E.128 R16, [R20.64+0x200] ;  /* 0x0002000414107981 */ /* 0x000322000c1e1d00 */
[----:B------:R-:W-:Y:S01]  /*49c0*/  IMAD R141, R55, c[0x0][0x1b8], RZ ;  /* 0x00006e00378d7a24 */ /* 0x000fe200078e02ff */
[----:B------:R-:W-:Y:S01]  /*49d0*/  LOP3.LUT P0, RZ, R48, 0x1f, RZ, 0xc0, !PT ;  /* 0x0000001f30ff7812 */ /* 0x000fe2000780c0ff */
[----:B------:R-:W-:Y:S01]  /*49e0*/  IMAD.WIDE.U32 R138, R56, c[0x0][0x1b8], RZ ;  /* 0x00006e00388a7a25 */ /* 0x000fe200078e00ff */
[----:B------:R-:W-:Y:S02]  /*49f0*/  ISETP.NE.AND P1, PT, R48, RZ, PT ;  /* 0x000000ff3000720c */ /* 0x000fe40003f25270 */
[----:B------:R-:W-:Y:S01]  /*4a00*/  ISETP.LT.OR P0, PT, R0, 0x2, P0 ;  /* 0x000000020000780c */ /* 0x000fe20000701670 */
[----:B------:R-:W-:-:S02]  /*4a10*/  IMAD R141, R56, c[0x0][0x1bc], R141 ;  /* 0x00006f00388d7a24 */ /* 0x000fc400078e028d */
[----:B------:R-:W-:-:S03]  /*4a20*/  IMAD R114, R114, c[0x0][0x1c0], RZ ;  /* 0x0000700072727a24 */ /* 0x000fc600078e02ff */
[----:B------:R-:W-:Y:S01]  /*4a30*/  IADD3 R139, R139, R141, RZ ;  /* 0x0000008d8b8b7210 */ /* 0x000fe20007ffe0ff */
[----:B------:R-:W-:-:S04]  /*4a40*/  IMAD R141, R135, c[0x0][0x1c4], R114 ;  /* 0x00007100878d7a24 */ /* 0x000fc800078e0272 */
[----:B0-----:R-:W-:Y:S01]  /*4a50*/  IMAD.WIDE.U32 R136, R135, c[0x0][0x1c0], R138 ;  /* 0x0000700087887a25 */ /* 0x001fe200078e008a */
[----:B-1----:R-:W-:Y:S02]  /*4a60*/  IADD3 R20, R48, 0x200, RZ ;  /* 0x0000020030147810 */ /* 0x002fe40007ffe0ff */
[----:B------:R-:W-:Y:S02]  /*4a70*/  @!P0 IADD3 R114, R0, -0x2, RZ ;  /* 0xfffffffe00728810 */ /* 0x000fe40007ffe0ff */
[----:B------:R-:W-:Y:S02]  /*4a80*/  IADD3 R21, R137, R141, RZ ;  /* 0x0000008d89157210 */ /* 0x000fe40007ffe0ff */
[----:B------:R-:W-:Y:S02]  /*4a90*/  LEA R166, P2, R136, c[0x0][0x230], 0x2 ;  /* 0x00008c0088a67a11 */ /* 0x000fe400078410ff */
[----:B------:R-:W-:Y:S01]  /*4aa0*/  @!P1 LEA R20, R112, R135, 0x8 ;  /* 0x0000008770149211 */ /* 0x000fe200078e40ff */
[----:B------:R-:W-:Y:S01]  /*4ab0*/  @!P0 IMAD R137, R114, c[0x0][0x16c], R135 ;  /* 0x00005b0072898a24 */ /* 0x000fe200078e0287 */
[----:B------:R-:W-:-:S02]  /*4ac0*/  LEA.HI.X R167, R136, c[0x0][0x234], R21, 0x2, P2 ;  /* 0x00008d0088a77a11 */ /* 0x000fc400010f1415 */
[----:B------:R-:W-:Y:S01]  /*4ad0*/  SHF.L.U32 R114, R20, 0x2, RZ ;  /* 0x0000000214727819 */ /* 0x000fe200000006ff */
[----:B------:R-:W-:Y:S01]  /*4ae0*/  HFMA2.MMA R21, -RZ, RZ, 0, 0 ;  /* 0x00000000ff157435 */ /* 0x000fe200000001ff */
[----:B------:R-:W-:Y:S01]  /*4af0*/  MOV R20, 0x3f800000 ;  /* 0x3f80000000147802 */ /* 0x000fe20000000f00 */
[----:B------:R-:W-:Y:S01]  /*4b00*/  @!P0 IMAD.WIDE R136, R137, 0x8, R32 ;  /* 0x0000000889888825 */ /* 0x000fe200078e0220 */
[----:B------:R-:W-:Y:S02]  /*4b10*/  PRMT R151, RZ, 0x7610, R10 ;  /* 0x00007610ff977816 */ /* 0x000fe4000000000a */
[----:B------:R-:W-:-:S03]  /*4b20*/  PRMT R150, RZ, 0x5410, R5 ;  /* 0x00005410ff967816 */ /* 0x000fc60000000005 */
[----:B------:R-:W-:Y:S01]  /*4b30*/  FMUL.FTZ R151, R151, R68 ;  /* 0x0000004497977220 */ /* 0x000fe20000410000 */
[----:B------:R-:W-:Y:S01]  /*4b40*/  PRMT R153, RZ, 0x7610, R11 ;  /* 0x00007610ff997816 */ /* 0x000fe2000000000b */
[----:B------:R-:W-:Y:S01]  /*4b50*/  FMUL.FTZ R175, R150, R63 ;  /* 0x0000003f96af7220 */ /* 0x000fe20000410000 */
[----:B------:R-:W-:Y:S02]  /*4b60*/  PRMT R146, RZ, 0x5410, R4 ;  /* 0x00005410ff927816 */ /* 0x000fe40000000004 */
[----:B------:R-:W-:Y:S01]  /*4b70*/  PRMT R157, RZ, 0x7610, R6 ;  /* 0x00007610ff9d7816 */ /* 0x000fe20000000006 */
[----:B------:R-:W-:Y:S01]  /*4b80*/  FMUL.FTZ R153, R153, R66 ;  /* 0x0000004299997220 */ /* 0x000fe20000410000 */
[----:B------:R-:W-:Y:S01]  /*4b90*/  PRMT R171, RZ, 0x7610, R4 ;  /* 0x00007610ffab7816 */ /* 0x000fe20000000004 */
[----:B------:R-:W-:Y:S02]  /*4ba0*/  FMUL.FTZ R161, R146, R65 ;  /* 0x0000004192a17220 */ /* 0x000fe40000410000 */
[----:B------:R-:W-:-:S02]  /*4bb0*/  FMUL.FTZ R188, R157, R60 ;  /* 0x0000003c9dbc7220 */ /* 0x000fc40000410000 */
[----:B------:R-:W-:Y:S01]  /*4bc0*/  FMUL.FTZ R171, R171, R64 ;  /* 0x00000040abab7220 */ /* 0x000fe20000410000 */
[----:B------:R-:W-:Y:S02]  /*4bd0*/  PRMT R179, RZ, 0x7610, R5 ;  /* 0x00007610ffb37816 */ /* 0x000fe40000000005 */
[----:B------:R-:W-:-:S03]  /*4be0*/  PRMT R186, RZ, 0x5410, R6 ;  /* 0x00005410ffba7816 */ /* 0x000fc60000000006 */
[----:B------:R-:W-:Y:S02]  /*4bf0*/  FMUL.FTZ R179, R179, R62 ;  /* 0x0000003eb3b37220 */ /* 0x000fe40000410000 */
[----:B------:R-:W-:Y:S01]  /*4c00*/  FMUL.FTZ R186, R186, R61 ;  /* 0x0000003dbaba7220 */ /* 0x000fe20000410000 */
[--C-:B------:R-:W-:Y:S02]  /*4c10*/  PRMT R152, RZ, 0x5410, R7.reuse ;  /* 0x00005410ff987816 */ /* 0x100fe40000000007 */
[----:B------:R-:W-:-:S05]  /*4c20*/  PRMT R181, RZ, 0x7610, R7 ;  /* 0x00007610ffb57816 */ /* 0x000fca0000000007 */
[----:B------:R-:W-:Y:S01]  /*4c30*/  FMUL.FTZ R181, R181, R58 ;  /* 0x0000003ab5b57220 */ /* 0x000fe20000410000 */
        /* <DEDUP_REMOVED lines=8> */
[----:B------:R-:W2:Y:S04]  /*4cc0*/  LDS.128 R16, [R57.X16+0x10] ;  /* 0x0000100039107984 */ /* 0x000ea8000000cc00 */
[----:B------:R3:W5:Y:S04]  /*4cd0*/  LDG.E R166, [R166.64] ;  /* 0x00000004a6a67981 */ /* 0x000768000c1e1900 */
[----:B-1----:R0:W-:Y:S04]  /*4ce0*/  STS [R114+0x1d10], R165 ;  /* 0x001d10a572007388 */ /* 0x0021e80000000800 */
[----:B------:R-:W-:Y:S01]  /*4cf0*/  BAR.SYNC.DEFER_BLOCKING 0x0 ;  /* 0x0000000000007b1d */ /* 0x000fe20000010000 */
[----:B------:R-:W-:-:S02]  /*4d00*/  FMUL.FTZ R132, R145, R72 ;  /* 0x0000004891847220 */ /* 0x000fc40000410000 */
[C---:B------:R-:W-:Y:S02]  /*4d10*/  FMUL.FTZ R139, R145.reuse, R71 ;  /* 0x00000047918b7220 */ /* 0x040fe40000410000 */
[C---:B------:R-:W-:Y:S02]  /*4d20*/  FMUL.FTZ R143, R145.reuse, R70 ;  /* 0x00000046918f7220 */ /* 0x040fe40000410000 */
[----:B------:R-:W1:Y:S01]  /*4d30*/  MUFU.EX2 R132, R132 ;  /* 0x0000008400847308 */ /* 0x000e620000000800 */
[----:B------:R-:W-:-:S07]  /*4d40*/  FMUL.FTZ R144, R145, R69 ;  /* 0x0000004591907220 */ /* 0x000fce0000410000 */
[----:B------:R-:W4:Y:S01]  /*4d50*/  MUFU.EX2 R139, R139 ;  /* 0x0000008b008b7308 */ /* 0x000f220000000800 */
[--C-:B0-----:R-:W-:Y:S02]  /*4d60*/  PRMT R114, RZ, 0x5410, R12.reuse ;  /* 0x00005410ff727816 */ /* 0x101fe4000000000c */
[----:B------:R-:W-:Y:S02]  /*4d70*/  PRMT R118, RZ, 0x7610, R12 ;  /* 0x00007610ff767816 */ /* 0x000fe4000000000c */
[--C-:B--2---:R-:W-:Y:S01]  /*4d80*/  PRMT R134, RZ, 0x5410, R17.reuse ;  /* 0x00005410ff867816 */ /* 0x104fe20000000011 */
[----:B------:R0:W5:Y:S01]  /*4d90*/  @!P0 LDG.E.64 R20, [R136.64] ;  /* 0x0000000488148981 */ /* 0x000162000c1e1b00 */
[----:B------:R-:W-:Y:S02]  /*4da0*/  PRMT R138, RZ, 0x7610, R17 ;  /* 0x00007610ff8a7816 */ /* 0x000fe40000000011 */
[--C-:B------:R-:W-:Y:S02]  /*4db0*/  PRMT R12, RZ, 0x5410, R8.reuse ;  /* 0x00005410ff0c7816 */ /* 0x100fe40000000008 */
[----:B------:R-:W-:-:S02]  /*4dc0*/  PRMT R17, RZ, 0x7610, R8 ;  /* 0x00007610ff117816 */ /* 0x000fc40000000008 */
[----:B------:R-:W-:Y:S01]  /*4dd0*/  PRMT R128, RZ, 0x5410, R16 ;  /* 0x00005410ff807816 */ /* 0x000fe20000000010 */
[----:B------:R-:W2:Y:S01]  /*4de0*/  MUFU.EX2 R143, R143 ;  /* 0x0000008f008f7308 */ /* 0x000ea20000000800 */
[----:B------:R-:W-:Y:S02]  /*4df0*/  PRMT R120, RZ, 0x5410, R14 ;  /* 0x00005410ff787816 */ /* 0x000fe4000000000e */
[----:B0-----:R-:W-:Y:S02]  /*4e00*/  PRMT R136, RZ, 0x7610, R16 ;  /* 0x00007610ff887816 */ /* 0x001fe40000000010 */
[----:B------:R-:W-:Y:S02]  /*4e10*/  PRMT R126, RZ, 0x7610, R14 ;  /* 0x00007610ff7e7816 */ /* 0x000fe4000000000e */
[----:B------:R-:W-:Y:S01]  /*4e20*/  PRMT R16, RZ, 0x5410, R10 ;  /* 0x00005410ff107816 */ /* 0x000fe2000000000a */
[----:B------:R-:W-:Y:S01]  /*4e30*/  FMUL.FTZ R17, R17, R72 ;  /* 0x0000004811117220 */ /* 0x000fe20000410000 */
[----:B------:R-:W-:-:S02]  /*4e40*/  PRMT R116, RZ, 0x5410, R13 ;  /* 0x00005410ff747816 */ /* 0x000fc4000000000d */
[----:B------:R-:W-:Y:S01]  /*4e50*/  PRMT R122, RZ, 0x7610, R13 ;  /* 0x00007610ff7a7816 */ /* 0x000fe2000000000d */
[----:B------:R-:W-:Y:S01]  /*4e60*/  FMUL.FTZ R13, R12, R73 ;  /* 0x000000490c0d7220 */ /* 0x000fe20000410000 */
[----:B------:R-:W-:Y:S01]  /*4e70*/  PRMT R14, RZ, 0x5410, R9 ;  /* 0x00005410ff0e7816 */ /* 0x000fe20000000009 */
[----:B------:R-:W-:Y:S01]  /*4e80*/  FMUL.FTZ R149, R145, R68 ;  /* 0x0000004491957220 */ /* 0x000fe20000410000 */
[--C-:B------:R-:W-:Y:S01]  /*4e90*/  PRMT R140, RZ, 0x5410, R19.reuse ;  /* 0x00005410ff8c7816 */ /* 0x100fe20000000013 */
[----:B------:R-:W0:Y:S01]  /*4ea0*/  MUFU.EX2 R144, R144 ;  /* 0x0000009000907308 */ /* 0x000e220000000800 */
[----:B------:R-:W-:Y:S01]  /*4eb0*/  PRMT R142, RZ, 0x7610, R19 ;  /* 0x00007610ff8e7816 */ /* 0x000fe20000000013 */
[----:B---3--:R-:W-:Y:S01]  /*4ec0*/  FMUL.FTZ R167, R16, R69 ;  /* 0x0000004510a77220 */ /* 0x008fe20000410000 */
[--C-:B------:R-:W-:Y:S01]  /*4ed0*/  PRMT R124, RZ, 0x5410, R15.reuse ;  /* 0x00005410ff7c7816 */ /* 0x100fe2000000000f */
[----:B------:R-:W-:Y:S01]  /*4ee0*/  FMUL.FTZ R16, R114, R13 ;  /* 0x0000000d72107220 */ /* 0x000fe20000410000 */
[----:B------:R-:W-:Y:S01]  /*4ef0*/  PRMT R130, RZ, 0x7610, R15 ;  /* 0x00007610ff827816 */ /* 0x000fe2000000000f */
[----:B------:R-:W-:Y:S01]  /*4f00*/  FMUL.FTZ R15, R14, R71 ;  /* 0x000000470e0f7220 */ /* 0x000fe20000410000 */
[----:B------:R-:W-:Y:S01]  /*4f10*/  PRMT R19, RZ, 0x7610, R9 ;  /* 0x00007610ff137816 */ /* 0x000fe20000000009 */
[----:B------:R-:W-:-:S02]  /*4f20*/  FMUL.FTZ R17, R118, R17 ;  /* 0x0000001176117220 */ /* 0x000fc40000410000 */
[----:B------:R-:W-:Y:S01]  /*4f30*/  FMUL.FTZ R148, R145, R67 ;  /* 0x0000004391947220 */ /* 0x000fe20000410000 */
[----:B------:R-:W3:Y:S01]  /*4f40*/  MUFU.EX2 R149, R149 ;  /* 0x0000009500957308 */ /* 0x000ee20000000800 */
[----:B-1----:R-:W-:Y:S02]  /*4f50*/  FMUL.FTZ R14, R165, R132 ;  /* 0x00000084a50e7220 */ /* 0x002fe40000410000 */
[----:B------:R-:W-:Y:S02]  /*4f60*/  FMUL.FTZ R19, R19, R70 ;  /* 0x0000004613137220 */ /* 0x000fe40000410000 */
[----:B------:R-:W-:Y:S02]  /*4f70*/  FMUL.FTZ R168, R116, R15 ;  /* 0x0000000f74a87220 */ /* 0x000fe40000410000 */
[----:B------:R-:W-:Y:S01]  /*4f80*/  FFMA.FTZ R12, R16, R132, R17 ;  /* 0x00000084100c7223 */ /* 0x000fe20000010011 */
[--C-:B------:R-:W-:Y:S01]  /*4f90*/  PRMT R137, RZ, 0x5410, R18.reuse ;  /* 0x00005410ff897816 */ /* 0x100fe20000000012 */
[----:B------:R-:W-:Y:S01]  /*4fa0*/  FMUL.FTZ R147, R145, R66 ;  /* 0x0000004291937220 */ /* 0x000fe20000410000 */
[----:B------:R-:W-:Y:S01]  /*4fb0*/  PRMT R141, RZ, 0x7610, R18 ;  /* 0x00007610ff8d7816 */ /* 0x000fe20000000012 */
[----:B------:R-:W1:Y:S01]  /*4fc0*/  MUFU.EX2 R148, R148 ;  /* 0x0000009400947308 */ /* 0x000e620000000800 */
[----:B------:R-:W-:Y:S01]  /*4fd0*/  PRMT R18, RZ, 0x5410, R11 ;  /* 0x00005410ff127816 */ /* 0x000fe2000000000b */
[----:B----4-:R-:W-:-:S02]  /*4fe0*/  FMUL.FTZ R14, R139, R14 ;  /* 0x0000000e8b0e7220 */ /* 0x010fc40000410000 */
[----:B------:R-:W-:Y:S02]  /*4ff0*/  FMUL.FTZ R170, R122, R19 ;  /* 0x000000137aaa7220 */ /* 0x000fe40000410000 */
[----:B------:R-:W-:Y:S02]  /*5000*/  FFMA.FTZ R12, R139, R12, R168 ;  /* 0x0000000c8b0c7223 */ /* 0x000fe400000100a8 */
[----:B------:R-:W-:Y:S01]  /*5010*/  FMUL.FTZ R155, R145, R65 ;  /* 0x00000041919b7220 */ /* 0x000fe20000410000 */
[----:B------:R-:W-:Y:S01]  /*5020*/  ISETP.NE.AND P0, PT, R48, 0x3f, PT ;  /* 0x0000003f3000780c */ /* 0x000fe20003f05270 */
[----:B------:R-:W4:Y:S01]  /*5030*/  MUFU.EX2 R147, R147 ;  /* 0x0000009300937308 */ /* 0x000f220000000800 */
[----:B--2---:R-:W-:Y:S02]  /*5040*/  FMUL.FTZ R13, R143, R14 ;  /* 0x0000000e8f0d7220 */ /* 0x004fe40000410000 */
[----:B------:R-:W-:Y:S02]  /*5050*/  FMUL.FTZ R169, R18, R67 ;  /* 0x0000004312a97220 */ /* 0x000fe40000410000 */
[----:B------:R-:W-:-:S02]  /*5060*/  FMUL.FTZ R167, R120, R167 ;  /* 0x000000a778a77220 */ /* 0x000fc40000410000 */
[----:B------:R-:W-:Y:S02]  /*5070*/  FFMA.FTZ R12, R143, R12, R170 ;  /* 0x0000000c8f0c7223 */ /* 0x000fe400000100aa */
[C---:B------:R-:W-:Y:S01]  /*5080*/  FMUL.FTZ R18, R145.reuse, R64 ;  /* 0x0000004091127220 */ /* 0x040fe20000410000 */
[----:B------:R-:W2:Y:S01]  /*5090*/  MUFU.EX2 R155, R155 ;  /* 0x0000009b009b7308 */ /* 0x000ea20000000800 */
[----:B0-----:R-:W-:Y:S02]  /*50a0*/  FMUL.FTZ R14, R144, R13 ;  /* 0x0000000d900e7220 */ /* 0x001fe40000410000 */
[----:B------:R-:W-:Y:S02]  /*50b0*/  FMUL.FTZ R172, R126, R151 ;  /* 0x000000977eac7220 */ /* 0x000fe40000410000 */
[----:B------:R-:W-:Y:S02]  /*50c0*/  FFMA.FTZ R12, R144, R12, R167 ;  /* 0x0000000c900c7223 */ /* 0x000fe400000100a7 */
[----:B------:R-:W-:Y:S01]  /*50d0*/  FMUL.FTZ R159, R145, R63 ;  /* 0x0000003f919f7220 */ /* 0x000fe20000410000 */
[----:B------:R-:W0:Y:S01]  /*50e0*/  MUFU.EX2 R18, R18 ;  /* 0x0000001200127308 */ /* 0x000e220000000800 */
[----:B---3--:R-:W-:-:S02]  /*50f0*/  FMUL.FTZ R13, R149, R14 ;  /* 0x0000000e950d7220 */ /* 0x008fc40000410000 */
[----:B------:R-:W-:Y:S02]  /*5100*/  FMUL.FTZ R169, R124, R169 ;  /* 0x000000a97ca97220 */ /* 0x000fe40000410000 */
[----:B------:R-:W-:Y:S02]  /*5110*/  FFMA.FTZ R12, R149, R12, R172 ;  /* 0x0000000c950c7223 */ /* 0x000fe400000100ac */
[----:B------:R-:W-:Y:S01]  /*5120*/  FMUL.FTZ R158, R145, R62 ;  /* 0x0000003e919e7220 */ /* 0x000fe20000410000 */
[----:B------:R-:W3:Y:S01]  /*5130*/  MUFU.EX2 R159, R159 ;  /* 0x0000009f009f7308 */ /* 0x000ee20000000800 */
[----:B-1----:R-:W-:Y:S02]  /*5140*/  FMUL.FTZ R14, R148, R13 ;  /* 0x0000000d940e7220 */ /* 0x002fe40000410000 */
[----:B------:R-:W-:Y:S02]  /*5150*/  FMUL.FTZ R184, R134, R175 ;  /* 0x000000af86b87220 */ /* 0x000fe40000410000 */
[----:B------:R-:W-:Y:S01]  /*5160*/  FMUL.FTZ R178, R130, R153 ;  /* 0x0000009982b27220 */ /* 0x000fe20000410000 */
[----:B------:R1:W1:Y:S01]  /*5170*/  @P0 LDS R175, [R48.X4+0x2514] ;  /* 0x0025140030af0984 */ /* 0x0002620000004800 */
[----:B------:R-:W-:-:S02]  /*5180*/  FFMA.FTZ R12, R148, R12, R169 ;  /* 0x0000000c940c7223 */ /* 0x000fc400000100a9 */
[----:B------:R-:W-:Y:S01]  /*5190*/  FMUL.FTZ R157, R145, R61 ;  /* 0x0000003d919d7220 */ /* 0x000fe20000410000 */
[----:B------:R-:W0:Y:S01]  /*51a0*/  MUFU.EX2 R158, R158 ;  /* 0x0000009e009e7308 */ /* 0x000e220000000800 */
[C---:B----4-:R-:W-:Y:S02]  /*51b0*/  FMUL.FTZ R14, R147.reuse, R14 ;  /* 0x0000000e930e7220 */ /* 0x050fe40000410000 */
[----:B------:R-:W-:Y:S02]  /*51c0*/  FMUL.FTZ R180, R128, R161 ;  /* 0x000000a180b47220 */ /* 0x000fe40000410000 */
[----:B------:R-:W-:Y:S02]  /*51d0*/  FFMA.FTZ R12, R147, R12, R178 ;  /* 0x0000000c930c7223 */ /* 0x000fe400000100b2 */
[----:B------:R-:W-:Y:S01]  /*51e0*/  FMUL.FTZ R163, R145, R60 ;  /* 0x0000003c91a37220 */ /* 0x000fe20000410000 */
[----:B------:R-:W4:Y:S01]  /*51f0*/  MUFU.EX2 R157, R157 ;  /* 0x0000009d009d7308 */ /* 0x000f220000000800 */
[----:B--2---:R-:W-:-:S02]  /*5200*/  FMUL.FTZ R13, R155, R14 ;  /* 0x0000000e9b0d7220 */ /* 0x004fc40000410000 */
[----:B------:R-:W-:Y:S02]  /*5210*/  FMUL.FTZ R171, R136, R171 ;  /* 0x000000ab88ab7220 */ /* 0x000fe40000410000 */
[----:B------:R-:W-:Y:S02]  /*5220*/  FFMA.FTZ R12, R155, R12, R180 ;  /* 0x0000000c9b0c7223 */ /* 0x000fe400000100b4 */
[C---:B------:R-:W-:Y:S01]  /*5230*/  FMUL.FTZ R173, R145.reuse, R59 ;  /* 0x0000003b91ad7220 */ /* 0x040fe20000410000 */
[----:B------:R-:W2:Y:S01]  /*5240*/  MUFU.EX2 R163, R163 ;  /* 0x000000a300a37308 */ /* 0x000ea20000000800 */
[C---:B0-----:R-:W-:Y:S02]  /*5250*/  FMUL.FTZ R14, R18.reuse, R13 ;  /* 0x0000000d120e7220 */ /* 0x041fe40000410000 */
[----:B------:R-:W-:Y:S02]  /*5260*/  FFMA.FTZ R12, R18, R12, R171 ;  /* 0x0000000c120c7223 */ /* 0x000fe400000100ab */
[----:B------:R-:W-:-:S02]  /*5270*/  FMUL.FTZ R174, R145, R58 ;  /* 0x0000003a91ae7220 */ /* 0x000fc40000410000 */
[C---:B---3--:R-:W-:Y:S01]  /*5280*/  FMUL.FTZ R13, R159.reuse, R14 ;  /* 0x0000000e9f0d7220 */ /* 0x048fe20000410000 */
[----:B------:R-:W0:Y:S01]  /*5290*/  MUFU.EX2 R173, R173 ;  /* 0x000000ad00ad7308 */ /* 0x000e220000000800 */
[----:B------:R-:W-:Y:S02]  /*52a0*/  FMUL.FTZ R179, R138, R179 ;  /* 0x000000b38ab37220 */ /* 0x000fe40000410000 */
[----:B------:R-:W-:Y:S02]  /*52b0*/  FFMA.FTZ R12, R159, R12, R184 ;  /* 0x0000000c9f0c7223 */ /* 0x000fe400000100b8 */
[C---:B------:R-:W-:Y:S02]  /*52c0*/  FMUL.FTZ R14, R158.reuse, R13 ;  /* 0x0000000d9e0e7220 */ /* 0x040fe40000410000 */
[----:B------:R-:W-:Y:S01]  /*52d0*/  FMUL.FTZ R186, R137, R186 ;  /* 0x000000ba89ba7220 */ /* 0x000fe20000410000 */
[----:B------:R-:W3:Y:S01]  /*52e0*/  MUFU.EX2 R174, R174 ;  /* 0x000000ae00ae7308 */ /* 0x000ee20000000800 */
[----:B------:R-:W-:-:S02]  /*52f0*/  FFMA.FTZ R12, R158, R12, R179 ;  /* 0x0000000c9e0c7223 */ /* 0x000fc400000100b3 */
[----:B----4-:R-:W-:Y:S02]  /*5300*/  FMUL.FTZ R14, R157, R14 ;  /* 0x0000000e9d0e7220 */ /* 0x010fe40000410000 */
[----:B------:R-:W-:Y:S02]  /*5310*/  FMUL.FTZ R13, R152, R59 ;  /* 0x0000003b980d7220 */ /* 0x000fe40000410000 */
[----:B------:R-:W-:Y:S02]  /*5320*/  FMUL.FTZ R188, R141, R188 ;  /* 0x000000bc8dbc7220 */ /* 0x000fe40000410000 */
[----:B------:R-:W-:Y:S02]  /*5330*/  FFMA.FTZ R12, R157, R12, R186 ;  /* 0x0000000c9d0c7223 */ /* 0x000fe400000100ba */
[----:B--2---:R-:W-:Y:S02]  /*5340*/  FMUL.FTZ R14, R163, R14 ;  /* 0x0000000ea30e7220 */ /* 0x004fe40000410000 */
[----:B------:R-:W-:-:S02]  /*5350*/  FMUL.FTZ R190, R140, R13 ;  /* 0x0000000d8cbe7220 */ /* 0x000fc40000410000 */
[----:B------:R-:W-:Y:S02]  /*5360*/  FFMA.FTZ R12, R163, R12, R188 ;  /* 0x0000000ca30c7223 */ /* 0x000fe400000100bc */
[C---:B0-----:R-:W-:Y:S02]  /*5370*/  FMUL.FTZ R13, R173.reuse, R14 ;  /* 0x0000000ead0d7220 */ /* 0x041fe40000410000 */
[----:B------:R-:W-:Y:S02]  /*5380*/  FMUL.FTZ R181, R142, R181 ;  /* 0x000000b58eb57220 */ /* 0x000fe40000410000 */
[----:B------:R-:W-:Y:S02]  /*5390*/  FFMA.FTZ R14, R173, R12, R190 ;  /* 0x0000000cad0e7223 */ /* 0x000fe400000100be */
[C---:B---3--:R-:W-:Y:S02]  /*53a0*/  FMUL.FTZ R12, R174.reuse, R13 ;  /* 0x0000000dae0c7220 */ /* 0x048fe40000410000 */
[----:B------:R-:W-:Y:S01]  /*53b0*/  FFMA.FTZ R13, R174, R14, R181 ;  /* 0x0000000eae0d7223 */ /* 0x000fe200000100b5 */
[----:B------:R-:W-:Y:S05]  /*53c0*/  @P0 BRA `(.L_x_4405) ;  /* 0x0000008000000947 */ /* 0x000fea0003800000 */
[----:B-1----:R-:W-:Y:S02]  /*53d0*/  ISETP.NE.AND P0, PT, R0, c[0x0][0x174], PT ;  /* 0x00005d0000007a0c */ /* 0x002fe40003f05270 */
[----:B------:R-:W-:-:S11]  /*53e0*/  MOV R175, 0x3f800000 ;  /* 0x3f80000000af7802 */ /* 0x000fd60000000f00 */
[----:B------:R-:W-:-:S04]  /*53f0*/  @P0 IADD3 R15, -R39, c[0x0][0x174], RZ ;  /* 0x00005d00270f0a10 */ /* 0x000fc80007ffe1ff */
[----:B------:R-:W-:-:S04]  /*5400*/  @P0 LEA.HI R14, R15, R15, RZ, 0x1 ;  /* 0x0000000f0f0e0211 */ /* 0x000fc800078f08ff */
[----:B------:R-:W-:-:S04]  /*5410*/  @P0 LOP3.LUT R14, R14, 0xfffffe, RZ, 0xc0, !PT ;  /* 0x00fffffe0e0e0812 */ /* 0x000fc800078ec0ff */
[----:B------:R-:W-:-:S04]  /*5420*/  @P0 IADD3 R14, -R14, R15, RZ ;  /* 0x0000000f0e0e0210 */ /* 0x000fc80007ffe1ff */
[----:B------:R-:W-:-:S05]  /*5430*/  @P0 LEA R14, R14, R135, 0x8 ;  /* 0x000000870e0e0211 */ /* 0x000fca00078e40ff */
[----:B------:R0:W1:Y:S02]  /*5440*/  @P0 LDS R175, [R14.X4+0x1d10] ;  /* 0x001d10000eaf0984 */ /* 0x0000640000004800 */
.L_x_4405:
[----:B-1----:R-:W-:Y:S05]  /*5450*/  BSYNC B0 ;  /* 0x0000000000007941 */ /* 0x002fea0003800000 */
.L_x_4404:
        /* <DEDUP_REMOVED lines=26> */
.L_x_4459:
        /* <DEDUP_REMOVED lines=24> */
.L_x_4460:
        /* <DEDUP_REMOVED lines=11> */
[----:B------:R-:W-:Y:S05]  /*5830*/  CALL.REL.NOINC `($__internal_178_$__cuda_sm70_shflsync_idx_p) ;  /* 0x0000477000007944 */ /* 0x000fea0003c00000 */
.L_x_4410:
[----:B------:R-:W-:Y:S05]  /*5840*/  BRA.CONV ~URZ, `(.L_x_4411) ;  /* 0x000000637f007947 */ /* 0x000fea000b800000 */
[----:B01----:R-:W-:Y:S01]  /*5850*/  HFMA2.MMA R15, -RZ, RZ, 0, 1.847743988037109375e-06 ;  /* 0x0000001fff0f7435 */ /* 0x003fe200000001ff */
[----:B------:R-:W-:-:S02]  /*5860*/  MOV R195, R189 ;  /* 0x000000bd00c37202 */ /* 0x000fc40000000f00 */
[----:B------:R-:W-:Y:S02]  /*5870*/  MOV R196, 0x1f ;  /* 0x0000001f00c47802 */ /* 0x000fe40000000f00 */
[----:B------:R-:W-:Y:S02]  /*5880*/  MOV R198, 0xffffffff ;  /* 0xffffffff00c67802 */ /* 0x000fe40000000f00 */
[----:B------:R-:W-:Y:S02]  /*5890*/  MOV R12, 0x58b0 ;  /* 0x000058b0000c7802 */ /* 0x000fe40000000f00 */
[----:B------:R-:W-:Y:S05]  /*58a0*/  CALL.REL.NOINC `($__internal_178_$__cuda_sm70_shflsync_idx_p) ;  /* 0x0000470000007944 */ /* 0x000fea0003c00000 */
.L_x_4411:
[----:B------:R-:W-:Y:S05]  /*58b0*/  BRA.DIV ~URZ, `(.L_x_4412) ;  /* 0x00003d127f007947 */ /* 0x000fea000b800000 */
[----:B------:R-:W2:Y:S04]  /*58c0*/  SHFL.IDX PT, R20, R20, RZ, 0x1f ;  /* 0x00001fff14147589 */ /* 0x000ea800000e0000 */
[----:B------:R3:W4:Y:S04]  /*58d0*/  SHFL.IDX PT, R13, R21, RZ, 0x1f ;  /* 0x00001fff150d7589 */ /* 0x00072800000e0000 */
[----:B------:R-:W0:Y:S04]  /*58e0*/  SHFL.UP PT, R166, R166, 0x1, RZ ;  /* 0x04200000a6a67989 */ /* 0x000e2800000e00ff */
[----:B------:R3:W1:Y:S02]  /*58f0*/  SHFL.UP PT, R183, R189, 0x1, RZ ;  /* 0x04200000bdb77989 */ /* 0x00066400000e00ff */
.L_x_4461:
[----:B01----:R-:W0:Y:S01]  /*5900*/  LDS.64 R14, [R48.X16+0x1900] ;  /* 0x00190000300e7984 */ /* 0x003e22000000ca00 */
[----:B--2---:R-:W-:Y:S01]  /*5910*/  MOV R12, R20 ;  /* 0x00000014000c7202 */ /* 0x004fe20000000f00 */
[----:B----4-:R-:W-:-:S04]  /*5920*/  @P1 FFMA.FTZ R13, R13, R166, R183 ;  /* 0x000000a60d0d1223 */ /* 0x010fc800000100b7 */
[----:B------:R-:W-:Y:S02]  /*5930*/  @P1 FMUL.FTZ R12, R12, R166 ;  /* 0x000000a60c0c1220 */ /* 0x000fe40000410000 */
[C---:B0-----:R-:W-:Y:S02]  /*5940*/  FFMA.FTZ R15, R14.reuse, R13, R15 ;  /* 0x0000000d0e0f7223 */ /* 0x041fe4000001000f */
[----:B------:R-:W-:-:S05]  /*5950*/  FMUL.FTZ R14, R14, R12 ;  /* 0x0000000c0e0e7220 */ /* 0x000fca0000410000 */
[----:B------:R0:W-:Y:S02]  /*5960*/  STS.128 [R48.X16+0x1900], R12 ;  /* 0x0019000c30007388 */ /* 0x0001e4000000cc00 */
.L_x_4407:
[----:B-1----:R-:W-:Y:S05]  /*5970*/  BSYNC B0 ;  /* 0x0000000000007941 */ /* 0x002fea0003800000 */
.L_x_4406:
[----:B------:R-:W-:Y:S01]  /*5980*/  WARPSYNC 0xffffffff ;  /* 0xffffffff00007948 */ /* 0x000fe20003800000 */
[----:B------:R-:W-:Y:S01]  /*5990*/  BAR.SYNC.DEFER_BLOCKING 0x0 ;  /* 0x0000000000007b1d */ /* 0x000fe20000010000 */
[----:B0-----:R-:W-:Y:S01]  /*59a0*/  FMUL.FTZ R14, R174, R175 ;  /* 0x000000afae0e7220 */ /* 0x001fe20000410000 */
        /* <DEDUP_REMOVED lines=34> */
[----:B------:R-:W-:-:S03]  /*5bd0*/  MOV R16, 0x3f800000 ;  /* 0x3f80000000107802 */ /* 0x000fc60000000f00 */
[----:B---3--:R-:W-:Y:S01]  /*5be0*/  FFMA.FTZ R189, R132, R185, R17 ;  /* 0x000000b984bd7223 */ /* 0x008fe20000010011 */
[----:B------:R-:W-:-:S03]  /*5bf0*/  HFMA2.MMA R17, -RZ, RZ, 0, 0 ;  /* 0x00000000ff117435 */ /* 0x000fc600000001ff */
        /* <DEDUP_REMOVED lines=30> */
.L_x_4462:
        /* <DEDUP_REMOVED lines=26> */
.L_x_4463:
        /* <DEDUP_REMOVED lines=11> */
.L_x_4414:
[----:B01----:R-:W-:Y:S05]  /*6030*/  BSYNC B0 ;  /* 0x0000000000007941 */ /* 0x003fea0003800000 */
.L_x_4413:
[----:B------:R-:W-:Y:S01]  /*6040*/  WARPSYNC 0xffffffff ;  /* 0xffffffff00007948 */ /* 0x000fe20003800000 */
[----:B------:R-:W-:Y:S01]  /*6050*/  BAR.SYNC.DEFER_BLOCKING 0x0 ;  /* 0x0000000000007b1d */ /* 0x000fe20000010000 */
[----:B------:R-:W-:Y:S01]  /*6060*/  FFMA.FTZ R14, R75, R185, RZ ;  /* 0x000000b94b0e7223 */ /* 0x000fe200000100ff */
[----:B------:R-:W-:Y:S01]  /*6070*/  PRMT R170, RZ, 0x5410, R8 ;  /* 0x00005410ffaa7816 */ /* 0x000fe20000000008 */
[----:B------:R-:W-:Y:S01]  /*6080*/  IMAD R188, R106, c[0x0][0x298], RZ ;  /* 0x0000a6006abc7a24 */ /* 0x000fe200078e02ff */
[--C-:B------:R-:W-:Y:S01]  /*6090*/  PRMT R172, RZ, 0x5410, R9.reuse ;  /* 0x00005410ffac7816 */ /* 0x100fe20000000009 */
[----:B------:R-:W-:Y:S01]  /*60a0*/  FFMA.FTZ R14, R77, R189, R14 ;  /* 0x000000bd4d0e7223 */ /* 0x000fe2000001000e */
[----:B------:R-:W-:Y:S01]  /*60b0*/  PRMT R169, RZ, 0x7610, R9 ;  /* 0x00007610ffa97816 */ /* 0x000fe20000000009 */
[----:B------:R-:W-:Y:S01]  /*60c0*/  FMUL.FTZ R167, R170, R73 ;  /* 0x00000049aaa77220 */ /* 0x000fe20000410000 */
[----:B------:R-:W-:Y:S01]  /*60d0*/  PRMT R165, RZ, 0x7610, R8 ;  /* 0x00007610ffa57816 */ /* 0x000fe20000000008 */
[----:B------:R-:W-:Y:S01]  /*60e0*/  FMUL.FTZ R13, R172, R71 ;  /* 0x00000047ac0d7220 */ /* 0x000fe20000410000 */
[----:B------:R-:W-:Y:S01]  /*60f0*/  ISETP.NE.AND P1, PT, R48, RZ, PT ;  /* 0x000000ff3000720c */ /* 0x000fe20003f25270 */
[----:B------:R-:W-:Y:S01]  /*6100*/  FFMA.FTZ R14, R79, R187, R14 ;  /* 0x000000bb4f0e7223 */ /* 0x000fe2000001000e */
[--C-:B------:R-:W-:Y:S01]  /*6110*/  PRMT R186, RZ, 0x5410, R10.reuse ;  /* 0x00005410ffba7816 */ /* 0x100fe2000000000a */
[----:B------:R-:W-:Y:S01]  /*6120*/  FFMA.FTZ R167, R114, -R167, R185 ;  /* 0x800000a772a77223 */ /* 0x000fe200000100b9 */
[----:B------:R-:W-:Y:S01]  /*6130*/  PRMT R185, RZ, 0x7610, R10 ;  /* 0x00007610ffb97816 */ /* 0x000fe2000000000a */
[----:B------:R-:W-:Y:S01]  /*6140*/  FFMA.FTZ R187, R116, -R13, R187 ;  /* 0x8000000d74bb7223 */ /* 0x000fe200000100bb */
[----:B------:R-:W-:Y:S01]  /*6150*/  SHF.L.U32 R211, R48, 0x4, RZ ;  /* 0x0000000430d37819 */ /* 0x000fe200000006ff */
[----:B------:R-:W-:Y:S01]  /*6160*/  FFMA.FTZ R14, R81, R191, R14 ;  /* 0x000000bf510e7223 */ /* 0x000fe2000001000e */
[----:B------:R-:W-:Y:S01]  /*6170*/  BSSY B0, `(.L_x_4417) ;  /* 0x00000b1000007945 */ /* 0x000fe20003800000 */
[----:B------:R-:W-:Y:S01]  /*6180*/  FMUL.FTZ R15, R169, R70 ;  /* 0x00000046a90f7220 */ /* 0x000fe20000410000 */
[----:B------:R-:W-:Y:S01]  /*6190*/  LEA.HI.SX32 R211, R211, R211, 0x1b ;  /* 0x000000d3d3d37211 */ /* 0x000fe200078fdaff */
[----:B------:R-:W-:-:S02]  /*61a0*/  FFMA.FTZ R14, R89, R194, R14 ;  /* 0x000000c2590e7223 */ /* 0x000fc4000001000e */
[----:B------:R-:W-:Y:S01]  /*61b0*/  FFMA.FTZ R191, R122, -R15, R191 ;  /* 0x8000000f7abf7223 */ /* 0x000fe200000100bf */
[----:B------:R-:W0:Y:S01]  /*61c0*/  LDS R12, [R48.X8+0x1b14] ;  /* 0x001b1400300c7984 */ /* 0x000e220000008800 */
[----:B------:R-:W-:Y:S02]  /*61d0*/  FFMA.FTZ R14, R87, R193, R14 ;  /* 0x000000c1570e7223 */ /* 0x000fe4000001000e */
[----:B------:R-:W-:Y:S01]  /*61e0*/  IMAD R15, R53, c[0x0][0x29c], R188 ;  /* 0x0000a700350f7a24 */ /* 0x000fe200078e02bc */
[----:B------:R1:W-:Y:S01]  /*61f0*/  @!P1 STS.64 [R135.X8+0x2610], R16 ;  /* 0x0026101087009388 */ /* 0x0003e20000008a00 */
[----:B------:R-:W-:Y:S02]  /*6200*/  FFMA.FTZ R14, R85, R192, R14 ;  /* 0x000000c0550e7223 */ /* 0x000fe4000001000e */
[----:B------:R-:W-:Y:S02]  /*6210*/  FMUL.FTZ R171, R165, R72 ;  /* 0x00000048a5ab7220 */ /* 0x000fe40000410000 */
[----:B------:R-:W-:-:S02]  /*6220*/  FFMA.FTZ R14, R83, R183, R14 ;  /* 0x000000b7530e7223 */ /* 0x000fc4000001000e */
[----:B------:R-:W-:Y:S02]  /*6230*/  FFMA.FTZ R171, R118, -R171, R189 ;  /* 0x800000ab76ab7223 */ /* 0x000fe400000100bd */
[----:B------:R-:W-:-:S04]  /*6240*/  FMUL.FTZ R181, R186, R69 ;  /* 0x00000045bab57220 */ /* 0x000fc80000410000 */
[----:B------:R-:W-:Y:S02]  /*6250*/  FFMA.FTZ R181, R120, -R181, R194 ;  /* 0x800000b578b57223 */ /* 0x000fe400000100c2 */
[----:B0-----:R-:W-:Y:S01]  /*6260*/  FFMA.FTZ R175, R12, R175, R182 ;  /* 0x000000af0caf7223 */ /* 0x001fe200000100b6 */
[----:B------:R-:W-:Y:S01]  /*6270*/  PRMT R182, RZ, 0x5410, R11 ;  /* 0x00005410ffb67816 */ /* 0x000fe2000000000b */
[----:B------:R-:W-:Y:S02]  /*6280*/  FMUL.FTZ R12, R185, R68 ;  /* 0x00000044b90c7220 */ /* 0x000fe40000410000 */
[----:B------:R-:W-:Y:S02]  /*6290*/  FFMA.FTZ R177, R174, R175, R177 ;  /* 0x000000afaeb17223 */ /* 0x000fe400000100b1 */
[----:B------:R-:W-:Y:S02]  /*62a0*/  FMUL.FTZ R13, R182, R67 ;  /* 0x00000043b60d7220 */ /* 0x000fe40000410000 */
[----:B------:R-:W-:Y:S01]  /*62b0*/  FFMA.FTZ R193, R126, -R12, R193 ;  /* 0x8000000c7ec17223 */ /* 0x000fe200000100c1 */
[----:B------:R-:W-:Y:S01]  /*62c0*/  MOV R12, R48 ;  /* 0x00000030000c7202 */ /* 0x000fe20000000f00 */
        /* <DEDUP_REMOVED lines=8> */
[----:B------:R-:W-:Y:S02]  /*6350*/  FFMA.FTZ R157, R157, R164, R160 ;  /* 0x000000a49d9d7223 */ /* 0x000fe400000100a0 */
[----:B------:R-:W-:-:S04]  /*6360*/  IMAD.WIDE.U32 R12, R53, c[0x0][0x298], R12 ;  /* 0x0000a600350c7a25 */ /* 0x000fc800078e000c */
[----:B------:R-:W-:Y:S01]  /*6370*/  FMUL.FTZ R188, R163, R66 ;  /* 0x00000042a3bc7220 */ /* 0x000fe20000410000 */
[----:B------:R-:W-:Y:S01]  /*6380*/  IADD3 R13, R13, R15, RZ ;  /* 0x0000000f0d0d7210 */ /* 0x000fe20007ffe0ff */
[----:B------:R-:W-:Y:S02]  /*6390*/  FMUL.FTZ R15, R176, R65 ;  /* 0x00000041b00f7220 */ /* 0x000fe40000410000 */
[----:B------:R-:W-:Y:S02]  /*63a0*/  FFMA.FTZ R188, R130, -R188, R183 ;  /* 0x800000bc82bc7223 */ /* 0x000fe400000100b7 */
[----:B------:R-:W-:Y:S02]  /*63b0*/  FFMA.FTZ R160, R128, -R15, R180 ;  /* 0x8000000f80a07223 */ /* 0x000fe400000100b4 */
[----:B------:R-:W-:Y:S02]  /*63c0*/  FFMA.FTZ R180, R103, R180, R14 ;  /* 0x000000b467b47223 */ /* 0x000fe4000001000e */
[----:B------:R-:W-:-:S02]  /*63d0*/  IMAD R14, R104, c[0x0][0x2a0], RZ ;  /* 0x0000a800680e7a24 */ /* 0x000fc400078e02ff */
[----:B------:R-:W-:Y:S01]  /*63e0*/  FFMA.FTZ R183, R158, R157, R161 ;  /* 0x0000009d9eb77223 */ /* 0x000fe200000100a1 */
[----:B------:R-:W-:Y:S01]  /*63f0*/  PRMT R161, RZ, 0x7610, R4 ;  /* 0x00007610ffa17816 */ /* 0x000fe20000000004 */
[----:B------:R-:W-:Y:S02]  /*6400*/  IMAD R195, R51, c[0x0][0x2a4], R14 ;  /* 0x0000a90033c37a24 */ /* 0x000fe400078e020e */
[----:B------:R-:W-:Y:S01]  /*6410*/  FFMA.FTZ R159, R159, R183, R162 ;  /* 0x000000b79f9f7223 */ /* 0x000fe200000100a2 */
[----:B------:R-:W-:Y:S01]  /*6420*/  PRMT R162, RZ, 0x5410, R5 ;  /* 0x00005410ffa27816 */ /* 0x000fe20000000005 */
[----:B------:R-:W-:-:S04]  /*6430*/  IMAD.WIDE.U32 R14, R51, c[0x0][0x2a0], R12 ;  /* 0x0000a800330e7a25 */ /* 0x000fc800078e000c */
[----:B------:R-:W-:Y:S01]  /*6440*/  FMUL.FTZ R189, R161, R64 ;  /* 0x00000040a1bd7220 */ /* 0x000fe20000410000 */
[----:B------:R-:W-:Y:S01]  /*6450*/  IADD3 R13, R15, R195, RZ ;  /* 0x000000c30f0d7210 */ /* 0x000fe20007ffe0ff */
[----:B------:R-:W-:Y:S01]  /*6460*/  FMUL.FTZ R195, R162, R63 ;  /* 0x0000003fa2c37220 */ /* 0x000fe20000410000 */
[----:B------:R-:W-:Y:S01]  /*6470*/  IADD3 R12, P2, R2, R14, RZ ;  /* 0x0000000e020c7210 */ /* 0x000fe20007f5e0ff */
[----:B------:R-:W-:Y:S01]  /*6480*/  FFMA.FTZ R158, R136, -R189, R178 ;  /* 0x800000bd889e7223 */ /* 0x000fe200000100b2 */
[----:B------:R-:W-:Y:S01]  /*6490*/  IADD3 R15, R39, -c[0x0][0x174], RZ ;  /* 0x80005d00270f7a10 */ /* 0x000fe20007ffe0ff */
[----:B------:R-:W-:Y:S01]  /*64a0*/  FFMA.FTZ R189, R18, R159, R19 ;  /* 0x0000009f12bd7223 */ /* 0x000fe20000010013 */
[----:B------:R-:W-:Y:S01]  /*64b0*/  LEA R18, P0, R14, c[0x0][0x318], 0x2 ;  /* 0x0000c6000e127a11 */ /* 0x000fe200078010ff */
[----:B------:R-:W-:Y:S02]  /*64c0*/  FFMA.FTZ R180, R101, R178, R180 ;  /* 0x000000b265b47223 */ /* 0x000fe400000100b4 */
[----:B------:R-:W-:Y:S01]  /*64d0*/  FFMA.FTZ R178, R134, -R195, R184 ;  /* 0x800000c386b27223 */ /* 0x000fe200000100b8 */
[----:B------:R-:W-:Y:S01]  /*64e0*/  PRMT R195, RZ, 0x7610, R5 ;  /* 0x00007610ffc37816 */ /* 0x000fe20000000005 */
[----:B------:R-:W-:Y:S01]  /*64f0*/  FFMA.FTZ R155, R155, R189, R156 ;  /* 0x000000bd9b9b7223 */ /* 0x000fe2000001009c */
[----:B------:R-:W-:Y:S01]  /*6500*/  LEA.HI.X R19, R14, c[0x0][0x31c], R13, 0x2, P0 ;  /* 0x0000c7000e137a11 */ /* 0x000fe200000f140d */
[----:B------:R-:W-:Y:S01]  /*6510*/  FFMA.FTZ R180, R99, R184, R180 ;  /* 0x000000b863b47223 */ /* 0x000fe200000100b4 */
[----:B------:R-:W-:Y:S01]  /*6520*/  PRMT R156, RZ, 0x5410, R6 ;  /* 0x00005410ff9c7816 */ /* 0x000fe20000000006 */
[----:B------:R-:W-:Y:S01]  /*6530*/  FMUL.FTZ R14, R195, R62 ;  /* 0x0000003ec30e7220 */ /* 0x000fe20000410000 */
[----:B------:R-:W-:Y:S01]  /*6540*/  IADD3.X R13, R3, R13, RZ, P2, !PT ;  /* 0x0000000d030d7210 */ /* 0x000fe200017fe4ff */
[----:B------:R-:W-:-:S02]  /*6550*/  FFMA.FTZ R147, R147, R155, R150 ;  /* 0x0000009b93937223 */ /* 0x000fc40000010096 */
[----:B------:R-:W-:Y:S02]  /*6560*/  FFMA.FTZ R150, R138, -R14, R179 ;  /* 0x8000000e8a967223 */ /* 0x000fe400000100b3 */
[----:B------:R-:W-:Y:S01]  /*6570*/  FFMA.FTZ R180, R97, R179, R180 ;  /* 0x000000b361b47223 */ /* 0x000fe200000100b4 */
[----:B------:R-:W-:Y:S01]  /*6580*/  PRMT R179, RZ, 0x7610, R6 ;  /* 0x00007610ffb37816 */ /* 0x000fe20000000006 */
[----:B------:R-:W-:Y:S02]  /*6590*/  FFMA.FTZ R151, R148, R147, R151 ;  /* 0x0000009394977223 */ /* 0x000fe40000010097 */
[----:B------:R-:W-:Y:S02]  /*65a0*/  IMAD R15, R15, -0x400, RZ ;  /* 0xfffffc000f0f7824 */ /* 0x000fe400078e02ff */
[----:B------:R-:W-:Y:S02]  /*65b0*/  FMUL.FTZ R14, R156, R61 ;  /* 0x0000003d9c0e7220 */ /* 0x000fe40000410000 */
[----:B------:R-:W-:-:S02]  /*65c0*/  FFMA.FTZ R149, R149, R151, R152 ;  /* 0x0000009795957223 */ /* 0x000fc40000010098 */
[----:B------:R-:W-:-:S04]  /*65d0*/  IMAD.WIDE R18, R15, 0x4, R18 ;  /* 0x000000040f127825 */ /* 0x000fc800078e0212 */
[----:B------:R-:W-:Y:S02]  /*65e0*/  FMUL.FTZ R15, R179, R60 ;  /* 0x0000003cb30f7220 */ /* 0x000fe40000410000 */
[----:B------:R-:W-:Y:S01]  /*65f0*/  FFMA.FTZ R148, R137, -R14, R168 ;  /* 0x8000000e89947223 */ /* 0x000fe200000100a8 */
[----:B------:R-:W-:Y:S01]  /*6600*/  SHF.L.U64.HI R14, R133, 0x2, R110 ;  /* 0x00000002850e7819 */ /* 0x000fe2000001026e */
[----:B------:R-:W-:Y:S01]  /*6610*/  FFMA.FTZ R153, R144, R149, R153 ;  /* 0x0000009590997223 */ /* 0x000fe20000010099 */
[----:B------:R-:W-:Y:S01]  /*6620*/  PRMT R144, RZ, 0x5410, R7 ;  /* 0x00005410ff907816 */ /* 0x000fe20000000007 */
[----:B------:R-:W-:Y:S02]  /*6630*/  FFMA.FTZ R180, R95, R168, R180 ;  /* 0x000000a85fb47223 */ /* 0x000fe400000100b4 */
[----:B------:R-:W-:Y:S01]  /*6640*/  FFMA.FTZ R152, R141, -R15, R166 ;  /* 0x8000000f8d987223 */ /* 0x000fe200000100a6 */
[----:B------:R-:W-:Y:S01]  /*6650*/  SHF.L.U32 R15, R133, 0x2, RZ ;  /* 0x00000002850f7819 */ /* 0x000fe200000006ff */
[----:B------:R-:W-:-:S02]  /*6660*/  IMAD R14, R14, c[0x0][0x2b0], RZ ;  /* 0x0000ac000e0e7a24 */ /* 0x000fc400078e02ff */
[----:B------:R-:W-:Y:S02]  /*6670*/  FFMA.FTZ R180, R93, R166, R180 ;  /* 0x000000a65db47223 */ /* 0x000fe400000100b4 */
[----:B------:R-:W-:Y:S02]  /*6680*/  FMUL.FTZ R166, R144, R59 ;  /* 0x0000003b90a67220 */ /* 0x000fe40000410000 */
[----:B------:R-:W-:Y:S02]  /*6690*/  IMAD R197, R15, c[0x0][0x2b4], R14 ;  /* 0x0000ad000fc57a24 */ /* 0x000fe400078e020e */
[----:B------:R-:W-:Y:S02]  /*66a0*/  FFMA.FTZ R143, R143, R153, R154 ;  /* 0x000000998f8f7223 */ /* 0x000fe4000001009a */
[----:B------:R-:W-:Y:S01]  /*66b0*/  IMAD.WIDE.U32 R14, R15, c[0x0][0x2b0], R18 ;  /* 0x0000ac000f0e7a25 */ /* 0x000fe200078e0012 */
[----:B------:R-:W-:-:S03]  /*66c0*/  P2R R18, PR, RZ, 0x2 ;  /* 0x00000002ff127803 */ /* 0x000fc60000000000 */
[----:B------:R-:W-:Y:S01]  /*66d0*/  FFMA.FTZ R19, R140, -R166, R21 ;  /* 0x800000a68c137223 */ /* 0x000fe20000010015 */
[----:B------:R-:W-:Y:S01]  /*66e0*/  IADD3 R15, R15, R197, RZ ;  /* 0x000000c50f0f7210 */ /* 0x000fe20007ffe0ff */
[----:B------:R-:W-:Y:S01]  /*66f0*/  FFMA.FTZ R180, R91, R21, R180 ;  /* 0x000000155bb47223 */ /* 0x000fe200000100b4 */
[----:B------:R-:W-:Y:S01]  /*6700*/  PRMT R21, RZ, 0x7610, R7 ;  /* 0x00007610ff157816 */ /* 0x000fe20000000007 */
[----:B------:R-:W-:Y:S02]  /*6710*/  FFMA.FTZ R139, R139, R143, R146 ;  /* 0x0000008f8b8b7223 */ /* 0x000fe40000010092 */
[----:B------:R-:W-:Y:S02]  /*6720*/  FMUL.FTZ R197, R105, R20 ;  /* 0x0000001469c57220 */ /* 0x000fe40000410000 */
[----:B------:R-:W-:Y:S02]  /*6730*/  FMUL.FTZ R199, R21, R58 ;  /* 0x0000003a15c77220 */ /* 0x000fe40000410000 */
[----:B------:R-:W-:-:S02]  /*6740*/  FFMA.FTZ R145, R132, R139, R145 ;  /* 0x0000008b84917223 */ /* 0x000fc40000010091 */
[----:B------:R-:W-:Y:S02]  /*6750*/  FFMA.FTZ R146, R142, -R199, R20 ;  /* 0x800000c78e927223 */ /* 0x000fe40000010014 */
[----:B------:R-:W-:Y:S02]  /*6760*/  FMUL.FTZ R20, R145, R73 ;  /* 0x0000004991147220 */ /* 0x000fe40000410000 */
[----:B------:R-:W-:Y:S02]  /*6770*/  FMUL.FTZ R154, R139, R72 ;  /* 0x000000488b9a7220 */ /* 0x000fe40000410000 */
[----:B------:R-:W-:Y:S02]  /*6780*/  FFMA.FTZ R132, R167, R20, RZ ;  /* 0x00000014a7847223 */ /* 0x000fe400000100ff */
[----:B------:R-:W-:Y:S02]  /*6790*/  FADD.FTZ R18, R180, R197 ;  /* 0x000000c5b4127221 */ /* 0x000fe40000010000 */
[----:B------:R-:W-:-:S02]  /*67a0*/  FMUL.FTZ R197, R143, R71 ;  /* 0x000000478fc57220 */ /* 0x000fc40000410000 */
[----:B------:R-:W-:Y:S02]  /*67b0*/  FFMA.FTZ R132, R171, R154, R132 ;  /* 0x0000009aab847223 */ /* 0x000fe40000010084 */
[----:B-1----:R-:W-:Y:S02]  /*67c0*/  FMUL.FTZ R16, R153, R70 ;  /* 0x0000004699107220 */ /* 0x002fe40000410000 */
        /* <DEDUP_REMOVED lines=9> */
[----:B------:R-:W-:Y:S01]  /*6860*/  FMUL.FTZ R201, R147, R67 ;  /* 0x0000004393c97220 */ /* 0x000fe20000410000 */
[----:B------:R1:W-:Y:S01]  /*6870*/  STS [R211.X4+0x880], R168 ;  /* 0x000880a8d3007388 */ /* 0x0003e20000004800 */
[----:B0-----:R-:W-:Y:S02]  /*6880*/  FMUL.FTZ R166, R151, R68 ;  /* 0x0000004497a67220 */ /* 0x001fe40000410000 */
[----:B------:R-:W-:-:S02]  /*6890*/  FMUL.FTZ R180, R179, R196 ;  /* 0x000000c4b3b47220 */ /* 0x000fc40000410000 */
[----:B------:R-:W-:Y:S02]  /*68a0*/  FFMA.FTZ R199, R193, R166, R132 ;  /* 0x000000a6c1c77223 */ /* 0x000fe40000010084 */
[----:B------:R-:W-:Y:S01]  /*68b0*/  FMUL.FTZ R132, R155, R66 ;  /* 0x000000429b847220 */ /* 0x000fe20000410000 */
[----:B------:R0:W-:Y:S01]  /*68c0*/  STS [R211.X4+0x884], R180 ;  /* 0x000884b4d3007388 */ /* 0x0001e20000004800 */
[----:B------:R-:W-:Y:S02]  /*68d0*/  FFMA.FTZ R199, R174, R201, R199 ;  /* 0x000000c9aec77223 */ /* 0x000fe400000100c7 */
[-C--:B-1----:R-:W-:Y:S02]  /*68e0*/  FMUL.FTZ R168, R176, R203.reuse ;  /* 0x000000cbb0a87220 */ /* 0x082fe40000410000 */
[----:B------:R-:W-:Y:S02]  /*68f0*/  FFMA.FTZ R199, R188, R132, R199 ;  /* 0x00000084bcc77223 */ /* 0x000fe400000100c7 */
[----:B------:R-:W-:Y:S01]  /*6900*/  FMUL.FTZ R166, R185, R166 ;  /* 0x000000a6b9a67220 */ /* 0x000fe20000410000 */
[----:B------:R1:W-:Y:S01]  /*6910*/  STS [R211.X4+0x870], R168 ;  /* 0x000870a8d3007388 */ /* 0x0003e20000004800 */
[----:B------:R-:W-:-:S02]  /*6920*/  FFMA.FTZ R199, R160, R203, R199 ;  /* 0x000000cba0c77223 */ /* 0x000fc400000100c7 */
[----:B0-----:R-:W-:Y:S01]  /*6930*/  FMUL.FTZ R180, R159, R64 ;  /* 0x000000409fb47220 */ /* 0x001fe20000410000 */
[----:B------:R0:W-:Y:S01]  /*6940*/  STS [R211.X4+0x864], R166 ;  /* 0x000864a6d3007388 */ /* 0x0001e20000004800 */
[----:B------:R-:W-:Y:S02]  /*6950*/  FMUL.FTZ R205, R183, R63 ;  /* 0x0000003fb7cd7220 */ /* 0x000fe40000410000 */
[----:B------:R-:W-:Y:S02]  /*6960*/  FFMA.FTZ R199, R158, R180, R199 ;  /* 0x000000b49ec77223 */ /* 0x000fe400000100c7 */
[----:B------:R-:W-:Y:S01]  /*6970*/  FMUL.FTZ R209, R177, R59 ;  /* 0x0000003bb1d17220 */ /* 0x000fe20000410000 */
[----:B-1----:R-:W-:Y:S01]  /*6980*/  IADD3 R168, -R39, c[0x0][0x174], RZ ;  /* 0x00005d0027a87a10 */ /* 0x002fe20007ffe1ff */
[----:B------:R-:W-:Y:S02]  /*6990*/  FMUL.FTZ R192, R157, R62 ;  /* 0x0000003e9dc07220 */ /* 0x000fe40000410000 */
[----:B------:R-:W-:Y:S01]  /*69a0*/  FFMA.FTZ R199, R178, R205, R199 ;  /* 0x000000cdb2c77223 */ /* 0x000fe200000100c7 */
[----:B------:R-:W-:Y:S01]  /*69b0*/  LEA R203, R168, 0xfffffc00, 0xa ;  /* 0xfffffc00a8cb7811 */ /* 0x000fe200078e50ff */
[----:B------:R-:W-:-:S02]  /*69c0*/  FMUL.FTZ R184, R144, R209 ;  /* 0x000000d190b87220 */ /* 0x000fc40000410000 */
[-C--:B------:R-:W-:Y:S01]  /*69d0*/  FFMA.FTZ R199, R150, R192.reuse, R199 ;  /* 0x000000c096c77223 */ /* 0x080fe200000100c7 */
        /* <DEDUP_REMOVED lines=8> */
[----:B------:R-:W-:Y:S01]  /*6a60*/  ISETP.GE.AND P1, PT, R166, 0x41, PT ;  /* 0x00000041a600780c */ /* 0x000fe20003f26270 */
[----:B------:R-:W-:Y:S01]  /*6a70*/  FMUL.FTZ R201, R182, R201 ;  /* 0x000000c9b6c97220 */ /* 0x000fe20000410000 */
[----:B------:R-:W-:Y:S01]  /*6a80*/  STS [R211.X4+0x87c], R194 ;  /* 0x00087cc2d3007388 */ /* 0x000fe20000004800 */
[----:B------:R-:W-:-:S02]  /*6a90*/  FMUL.FTZ R16, R169, R16 ;  /* 0x00000010a9107220 */ /* 0x000fc40000410000 */
[----:B0-----:R-:W-:Y:S01]  /*6aa0*/  FMUL.FTZ R184, R161, R180 ;  /* 0x000000b4a1b87220 */ /* 0x001fe20000410000 */
[----:B------:R-:W-:Y:S01]  /*6ab0*/  STS [R211.X4+0x878], R190 ;  /* 0x000878bed3007388 */ /* 0x000fe20000004800 */
[----:B------:R-:W-:Y:S01]  /*6ac0*/  FMUL.FTZ R197, R172, R197 ;  /* 0x000000c5acc57220 */ /* 0x000fe20000410000 */
[----:B-1----:R-:W-:Y:S01]  /*6ad0*/  IADD3 R17, R48, 0x40, RZ ;  /* 0x0000004030117810 */ /* 0x002fe20007ffe0ff */
[----:B------:R-:W-:Y:S01]  /*6ae0*/  FMUL.FTZ R154, R165, R154 ;  /* 0x0000009aa59a7220 */ /* 0x000fe20000410000 */
[----:B------:R-:W-:Y:S01]  /*6af0*/  STS [R211.X4+0x874], R184 ;  /* 0x000874b8d3007388 */ /* 0x000fe20000004800 */
[----:B------:R-:W-:Y:S02]  /*6b00*/  FMUL.FTZ R20, R170, R20 ;  /* 0x00000014aa147220 */ /* 0x000fe40000410000 */
[----:B------:R-:W-:Y:S01]  /*6b10*/  FFMA.FTZ R199, R148, R207, R199 ;  /* 0x000000cf94c77223 */ /* 0x000fe200000100c7 */
[----:B------:R0:W-:Y:S03]  /*6b20*/  STS [R211.X4+0x86c], R132 ;  /* 0x00086c84d3007388 */ /* 0x0001e60000004800 */
[----:B------:R-:W-:Y:S01]  /*6b30*/  FFMA.FTZ R196, R152, R196, R199 ;  /* 0x000000c498c47223 */ /* 0x000fe200000100c7 */
[----:B------:R1:W-:Y:S01]  /*6b40*/  STS [R211.X4+0x868], R201 ;  /* 0x000868c9d3007388 */ /* 0x0003e20000004800 */
[----:B------:R-:W-:-:S02]  /*6b50*/  FMUL.FTZ R199, R146, R198 ;  /* 0x000000c692c77220 */ /* 0x000fc40000410000 */
[----:B------:R-:W-:Y:S01]  /*6b60*/  FFMA.FTZ R196, R19, R209, R196 ;  /* 0x000000d113c47223 */ /* 0x000fe200000100c4 */
[----:B------:R1:W-:Y:S01]  /*6b70*/  STS [R211.X4+0x85c], R16 ;  /* 0x00085c10d3007388 */ /* 0x0003e20000004800 */
[----:B0-----:R-:W-:-:S03]  /*6b80*/  LEA.HI.SX32 R132, R17, R48, 0x1b ;  /* 0x0000003011847211 */ /* 0x001fc600078fdaff */
        /* <DEDUP_REMOVED lines=15> */
.L_x_4418:
[----:B-1----:R-:W-:Y:S05]  /*6c80*/  BSYNC B0 ;  /* 0x0000000000007941 */ /* 0x002fea0003800000 */
.L_x_4417:
[----:B------:R1:W2:Y:S01]  /*6c90*/  LDS R13, [R132.X4+0x950] ;  /* 0x00095000840d7984 */ /* 0x0002a20000004800 */
[----:B------:R-:W-:Y:S01]  /*6ca0*/  BSSY B0, `(.L_x_4419) ;  /* 0x0000006000007945 */ /* 0x000fe20003800000 */
[----:B------:R-:W-:Y:S01]  /*6cb0*/  FADD.FTZ R12, R196, R199 ;  /* 0x000000c7c40c7221 */ /* 0x000fe20000010000 */
[C---:B0-----:R-:W-:Y:S02]  /*6cc0*/  IADD3 R17, R48.reuse, 0x80, RZ ;  /* 0x0000008030117810 */ /* 0x041fe40007ffe0ff */
[----:B------:R-:W-:Y:S01]  /*6cd0*/  IADD3 R197, R48, 0xc0, RZ ;  /* 0x000000c030c57810 */ /* 0x000fe20007ffe0ff */
[----:B------:R-:W-:Y:S05]  /*6ce0*/  @!P1 BRA `(.L_x_4420) ;  /* 0x0000001000009947 */ /* 0x000fea0003800000 */
[----:B--2---:R0:W-:Y:S02]  /*6cf0*/  RED.E.ADD.F32.FTZ.RN.STRONG.GPU [R14.64+-0xf00], R13 ;  /* 0xfff1000d0e00798e */ /* 0x0041e4000c10e784 */
.L_x_4420:
[----:B------:R-:W-:Y:S05]  /*6d00*/  BSYNC B0 ;  /* 0x0000000000007941 */ /* 0x000fea0003800000 */
.L_x_4419:
        /* <DEDUP_REMOVED lines=14> */
.L_x_4422:
[----:B------:R-:W-:Y:S05]  /*6df0*/  BSYNC B0 ;  /* 0x0000000000007941 */ /* 0x000fea0003800000 */
.L_x_4421:
[----:B------:R-:W2:Y:S01]  /*6e00*/  LDS R197, [R197.X4+0xb50] ;  /* 0x000b5000c5c57984 */ /* 0x000ea20000004800 */
[----:B------:R-:W-:Y:S01]  /*6e10*/  BSSY B0, `(.L_x_4423) ;  /* 0x0000005000007945 */ /* 0x000fe20003800000 */
[----:B0-----:R-:W-:Y:S02]  /*6e20*/  IADD3 R17, R48, 0x140, RZ ;  /* 0x0000014030117810 */ /* 0x001fe40007ffe0ff */
[----:B------:R-:W-:Y:S01]  /*6e30*/  LEA.HI.SX32 R13, R13, R48, 0x1b ;  /* 0x000000300d0d7211 */ /* 0x000fe200078fdaff */
[----:B------:R-:W-:Y:S05]  /*6e40*/  @!P0 BRA `(.L_x_4424) ;  /* 0x0000001000008947 */ /* 0x000fea0003800000 */
[----:B--2---:R0:W-:Y:S02]  /*6e50*/  RED.E.ADD.F32.FTZ.RN.STRONG.GPU [R14.64+-0xd00], R197 ;  /* 0xfff300c50e00798e */ /* 0x0041e4000c10e784 */
.L_x_4424:
[----:B------:R-:W-:Y:S05]  /*6e60*/  BSYNC B0 ;  /* 0x0000000000007941 */ /* 0x000fea0003800000 */
.L_x_4423:
[----:B------:R-:W3:Y:S01]  /*6e70*/  LDS R13, [R13.X4+0xc50] ;  /* 0x000c50000d0d7984 */ /* 0x000ee20000004800 */
[----:B------:R-:W-:Y:S01]  /*6e80*/  BSSY B0, `(.L_x_4425) ;  /* 0x0000005000007945 */ /* 0x000fe20003800000 */
[----:B0-2---:R-:W-:Y:S02]  /*6e90*/  IADD3 R197, R48, 0x180, RZ ;  /* 0x0000018030c57810 */ /* 0x005fe40007ffe0ff */
[----:B------:R-:W-:Y:S01]  /*6ea0*/  LEA.HI.SX32 R17, R17, R48, 0x1b ;  /* 0x0000003011117211 */ /* 0x000fe200078fdaff */
[----:B------:R-:W-:Y:S05]  /*6eb0*/  @!P1 BRA `(.L_x_4426) ;  /* 0x0000001000009947 */ /* 0x000fea0003800000 */
[----:B---3--:R0:W-:Y:S02]  /*6ec0*/  RED.E.ADD.F32.FTZ.RN.STRONG.GPU [R14.64+-0xc00], R13 ;  /* 0xfff4000d0e00798e */ /* 0x0081e4000c10e784 */
.L_x_4426:
[----:B------:R-:W-:Y:S05]  /*6ed0*/  BSYNC B0 ;  /* 0x0000000000007941 */ /* 0x000fea0003800000 */
.L_x_4425:
[----:B------:R-:W2:Y:S01]  /*6ee0*/  LDS R17, [R17.X4+0xd50] ;  /* 0x000d500011117984 */ /* 0x000ea20000004800 */
[----:B------:R-:W-:Y:S01]  /*6ef0*/  BSSY B0, `(.L_x_4427) ;  /* 0x0000005000007945 */ /* 0x000fe20003800000 */
[----:B0--3--:R-:W-:-:S02]  /*6f00*/  IADD3 R13, R48, 0x1c0, RZ ;  /* 0x000001c0300d7810 */ /* 0x009fc40007ffe0ff */
[----:B------:R-:W-:Y:S01]  /*6f10*/  LEA.HI.SX32 R197, R197, R48, 0x1b ;  /* 0x00000030c5c57211 */ /* 0x000fe200078fdaff */
[----:B------:R-:W-:Y:S05]  /*6f20*/  @!P2 BRA `(.L_x_4428) ;  /* 0x000000100000a947 */ /* 0x000fea0003800000 */
[----:B--2---:R0:W-:Y:S02]  /*6f30*/  RED.E.ADD.F32.FTZ.RN.STRONG.GPU [R14.64+-0xb00], R17 ;  /* 0xfff500110e00798e */ /* 0x0041e4000c10e784 */
.L_x_4428:
[----:B------:R-:W-:Y:S05]  /*6f40*/  BSYNC B0 ;  /* 0x0000000000007941 */ /* 0x000fea0003800000 */
.L_x_4427:
[----:B------:R-:W3:Y:S01]  /*6f50*/  LDS R197, [R197.X4+0xe50] ;  /* 0x000e5000c5c57984 */ /* 0x000ee20000004800 */
[----:B------:R-:W-:Y:S01]  /*6f60*/  BSSY B0, `(.L_x_4429) ;  /* 0x0000005000007945 */ /* 0x000fe20003800000 */
[----:B0-2---:R-:W-:Y:S02]  /*6f70*/  IADD3 R17, R48, 0x200, RZ ;  /* 0x0000020030117810 */ /* 0x005fe40007ffe0ff */
[----:B------:R-:W-:Y:S01]  /*6f80*/  LEA.HI.SX32 R13, R13, R48, 0x1b ;  /* 0x000000300d0d7211 */ /* 0x000fe200078fdaff */
[----:B------:R-:W-:Y:S05]  /*6f90*/  @!P3 BRA `(.L_x_4430) ;  /* 0x000000100000b947 */ /* 0x000fea0003800000 */
[----:B---3--:R0:W-:Y:S02]  /*6fa0*/  RED.E.ADD.F32.FTZ.RN.STRONG.GPU [R14.64+-0xa00], R197 ;  /* 0xfff600c50e00798e */ /* 0x0081e4000c10e784 */
.L_x_4430:
[----:B------:R-:W-:Y:S05]  /*6fb0*/  BSYNC B0 ;  /* 0x0000000000007941 */ /* 0x000fea0003800000 */
.L_x_4429:
[----:B------:R-:W2:Y:S01]  /*6fc0*/  LDS R13, [R13.X4+0xf50] ;  /* 0x000f50000d0d7984 */ /* 0x000ea20000004800 */
[----:B------:R-:W-:Y:S01]  /*6fd0*/  BSSY B0, `(.L_x_4431) ;  /* 0x0000004000007945 */ /* 0x000fe20003800000 */
[----:B------:R-:W-:Y:S01]  /*6fe0*/  LEA.HI.SX32 R16, R17, R48, 0x1b ;  /* 0x0000003011107211 */ /* 0x000fe200078fdaff */
[----:B------:R-:W-:Y:S05]  /*6ff0*/  @!P4 BRA `(.L_x_4432) ;  /* 0x000000100000c947 */ /* 0x000fea0003800000 */
[----:B--2---:R2:W-:Y:S02]  /*7000*/  RED.E.ADD.F32.FTZ.RN.STRONG.GPU [R14.64+-0x900], R13 ;  /* 0xfff7000d0e00798e */ /* 0x0045e4000c10e784 */
.L_x_4432:
[----:B------:R-:W-:Y:S05]  /*7010*/  BSYNC B0 ;  /* 0x0000000000007941 */ /* 0x000fea0003800000 */
.L_x_4431:
[----:B--2---:R2:W4:Y:S01]  /*7020*/  LDS R13, [R16.X4+0x1050] ;  /* 0x00105000100d7984 */ /* 0x0045220000004800 */
[----:B------:R-:W-:Y:S01]  /*7030*/  BSSY B0, `(.L_x_4433) ;  /* 0x0000005000007945 */ /* 0x000fe20003800000 */
[----:B------:R-:W-:-:S02]  /*7040*/  IADD3 R17, R48, 0x240, RZ ;  /* 0x0000024030117810 */ /* 0x000fc40007ffe0ff */
[----:B0--3--:R-:W-:Y:S01]  /*7050*/  IADD3 R197, R48, 0x280, RZ ;  /* 0x0000028030c57810 */ /* 0x009fe20007ffe0ff */
[----:B------:R-:W-:Y:S05]  /*7060*/  @!P5 BRA `(.L_x_4434) ;  /* 0x000000100000d947 */ /* 0x000fea0003800000 */
[----:B----4-:R0:W-:Y:S02]  /*7070*/  RED.E.ADD.F32.FTZ.RN.STRONG.GPU [R14.64+-0x800], R13 ;  /* 0xfff8000d0e00798e */ /* 0x0101e4000c10e784 */
.L_x_4434:
[----:B------:R-:W-:Y:S05]  /*7080*/  BSYNC B0 ;  /* 0x0000000000007941 */ /* 0x000fea0003800000 */
.L_x_4433:
        /* <DEDUP_REMOVED lines=14> */
.L_x_4436:
[----:B------:R-:W-:Y:S05]  /*7170*/  BSYNC B0 ;  /* 0x0000000000007941 */ /* 0x000fea0003800000 */
.L_x_4435:
[----:B------:R-:W3:Y:S01]  /*7180*/  LDS R197, [R197.X4+0x1250] ;  /* 0x00125000c5c57984 */ /* 0x000ee20000004800 */
[----:B------:R-:W-:Y:S01]  /*7190*/  BSSY B0, `(.L_x_4437) ;  /* 0x0000005000007945 */ /* 0x000fe20003800000 */
[----:B0-----:R-:W-:-:S02]  /*71a0*/  IADD3 R17, R48, 0x300, RZ ;  /* 0x0000030030117810 */ /* 0x001fc40007ffe0ff */
[----:B------:R-:W-:Y:S01]  /*71b0*/  LEA.HI.SX32 R13, R13, R48, 0x1b ;  /* 0x000000300d0d7211 */ /* 0x000fe200078fdaff */
[----:B------:R-:W-:Y:S05]  /*71c0*/  @!P0 BRA `(.L_x_4438) ;  /* 0x0000001000008947 */ /* 0x000fea0003800000 */
[----:B---3--:R0:W-:Y:S02]  /*71d0*/  RED.E.ADD.F32.FTZ.RN.STRONG.GPU [R14.64+-0x600], R197 ;  /* 0xfffa00c50e00798e */ /* 0x0081e4000c10e784 */
.L_x_4438:
[----:B------:R-:W-:Y:S05]  /*71e0*/  BSYNC B0 ;  /* 0x0000000000007941 */ /* 0x000fea0003800000 */
.L_x_4437:
[----:B------:R-:W4:Y:S01]  /*71f0*/  LDS R13, [R13.X4+0x1350] ;  /* 0x001350000d0d7984 */ /* 0x000f220000004800 */
[----:B------:R-:W-:Y:S01]  /*7200*/  BSSY B0, `(.L_x_4439) ;  /* 0x0000005000007945 */ /* 0x000fe20003800000 */
[----:B0--3--:R-:W-:Y:S02]  /*7210*/  IADD3 R197, R48, 0x340, RZ ;  /* 0x0000034030c57810 */ /* 0x009fe40007ffe0ff */
[----:B------:R-:W-:Y:S01]  /*7220*/  LEA.HI.SX32 R17, R17, R48, 0x1b ;  /* 0x0000003011117211 */ /* 0x000fe200078fdaff */
[----:B------:R-:W-:Y:S05]  /*7230*/  @!P1 BRA `(.L_x_4440) ;  /* 0x0000001000009947 */ /* 0x000fea0003800000 */
[----:B----4-:R0:W-:Y:S02]  /*7240*/  RED.E.ADD.F32.FTZ.RN.STRONG.GPU [R14.64+-0x500], R13 ;  /* 0xfffb000d0e00798e */ /* 0x0101e4000c10e784 */
.L_x_4440:
[----:B------:R-:W-:Y:S05]  /*7250*/  BSYNC B0 ;  /* 0x0000000000007941 */ /* 0x000fea0003800000 */
.L_x_4439:
[----:B------:R-:W3:Y:S01]  /*7260*/  LDS R17, [R17.X4+0x1450] ;  /* 0x0014500011117984 */ /* 0x000ee20000004800 */
[----:B------:R-:W-:Y:S01]  /*7270*/  BSSY B0, `(.L_x_4441) ;  /* 0x0000005000007945 */ /* 0x000fe20003800000 */
[----:B0---4-:R-:W-:Y:S02]  /*7280*/  IADD3 R13, R48, 0x380, RZ ;  /* 0x00000380300d7810 */ /* 0x011fe40007ffe0ff */
[----:B------:R-:W-:Y:S01]  /*7290*/  LEA.HI.SX32 R197, R197, R48, 0x1b ;  /* 0x00000030c5c57211 */ /* 0x000fe200078fdaff */
[----:B------:R-:W-:Y:S05]  /*72a0*/  @!P2 BRA `(.L_x_4442) ;  /* 0x000000100000a947 */ /* 0x000fea0003800000 */
[----:B---3--:R0:W-:Y:S02]  /*72b0*/  RED.E.ADD.F32.FTZ.RN.STRONG.GPU [R14.64+-0x400], R17 ;  /* 0xfffc00110e00798e */ /* 0x0081e4000c10e784 */
.L_x_4442:
[----:B------:R-:W-:Y:S05]  /*72c0*/  BSYNC B0 ;  /* 0x0000000000007941 */ /* 0x000fea0003800000 */
.L_x_4441:
[----:B------:R-:W4:Y:S01]  /*72d0*/  LDS R197, [R197.X4+0x1550] ;  /* 0x00155000c5c57984 */ /* 0x000f220000004800 */
[----:B------:R-:W-:Y:S01]  /*72e0*/  BSSY B0, `(.L_x_4443) ;  /* 0x0000005000007945 */ /* 0x000fe20003800000 */
[----:B0--3--:R-:W-:-:S02]  /*72f0*/  IADD3 R17, R48, 0x3c0, RZ ;  /* 0x000003c030117810 */ /* 0x009fc40007ffe0ff */
[----:B------:R-:W-:Y:S01]  /*7300*/  LEA.HI.SX32 R13, R13, R48, 0x1b ;  /* 0x000000300d0d7211 */ /* 0x000fe200078fdaff */
[----:B------:R-:W-:Y:S05]  /*7310*/  @!P3 BRA `(.L_x_4444) ;  /* 0x000000100000b947 */ /* 0x000fea0003800000 */
[----:B----4-:R0:W-:Y:S02]  /*7320*/  RED.E.ADD.F32.FTZ.RN.STRONG.GPU [R14.64+-0x300], R197 ;  /* 0xfffd00c50e00798e */ /* 0x0101e4000c10e784 */
.L_x_4444:
[----:B------:R-:W-:Y:S05]  /*7330*/  BSYNC B0 ;  /* 0x0000000000007941 */ /* 0x000fea0003800000 */
.L_x_4443:
[----:B------:R-:W3:Y:S01]  /*7340*/  LDS R13, [R13.X4+0x1650] ;  /* 0x001650000d0d7984 */ /* 0x000ee20000004800 */
[----:B------:R-:W-:Y:S01]  /*7350*/  BSSY B0, `(.L_x_4445) ;  /* 0x0000004000007945 */ /* 0x000fe20003800000 */
[----:B------:R-:W-:Y:S01]  /*7360*/  LEA.HI.SX32 R17, R17, R48, 0x1b ;  /* 0x0000003011117211 */ /* 0x000fe200078fdaff */
[----:B------:R-:W-:Y:S05]  /*7370*/  @!P4 BRA `(.L_x_4446) ;  /* 0x000000100000c947 */ /* 0x000fea0003800000 */
[----:B---3--:R3:W-:Y:S02]  /*7380*/  RED.E.ADD.F32.FTZ.RN.STRONG.GPU [R14.64+-0x200], R13 ;  /* 0xfffe000d0e00798e */ /* 0x0087e4000c10e784 */
.L_x_4446:
[----:B------:R-:W-:Y:S05]  /*7390*/  BSYNC B0 ;  /* 0x0000000000007941 */ /* 0x000fea0003800000 */
.L_x_4445:
[----:B------:R-:W0:Y:S01]  /*73a0*/  LDS R17, [R17.X4+0x1750] ;  /* 0x0017500011117984 */ /* 0x000e220000004800 */
[----:B------:R-:W-:Y:S01]  /*73b0*/  BSSY B0, `(.L_x_4447) ;  /* 0x0000003000007945 */ /* 0x000fe20003800000 */
[----:B------:R-:W-:Y:S05]  /*73c0*/  @!P5 BRA `(.L_x_4448) ;  /* 0x000000100000d947 */ /* 0x000fea0003800000 */
[----:B0-----:R0:W-:Y:S02]  /*73d0*/  RED.E.ADD.F32.FTZ.RN.STRONG.GPU [R14.64+-0x100], R17 ;  /* 0xffff00110e00798e */ /* 0x0011e4000c10e784 */
.L_x_4448:
[----:B------:R-:W-:Y:S05]  /*73e0*/  BSYNC B0 ;  /* 0x0000000000007941 */ /* 0x000fea0003800000 */
.L_x_4447:
[----:B0--3--:R-:W0:Y:S01]  /*73f0*/  SHFL.DOWN PT, R15, R18, 0x1, 0x1f ;  /* 0x08201f00120f7f89 */ /* 0x009e2200000e0000 */
[C---:B------:R-:W-:Y:S01]  /*7400*/  ISETP.GT.AND P0, PT, R49.reuse, 0x1e, PT ;  /* 0x0000001e3100780c */ /* 0x040fe20003f04270 */
        /* <DEDUP_REMOVED lines=13> */
[----:B------:R-:W-:-:S02]  /*74e0*/  FFMA.FTZ R25, R14, R60, R25 ;  /* 0x0000003c0e197223 */ /* 0x000fc40000010019 */
        /* <DEDUP_REMOVED lines=10> */
[C---:B------:R-:W-:Y:S02]  /*7590*/  FMUL.FTZ R155, R108.reuse, R155 ;  /* 0x0000009b6c9b7220 */ /* 0x040fe40000410000 */
[----:B------:R-:W-:Y:S02]  /*75a0*/  FFMA.FTZ R142, R21, R142, R13 ;  /* 0x0000008e158e7223 */ /* 0x000fe4000001000d */
[----:B------:R-:W-:Y:S02]  /*75b0*/  FMUL.FTZ R13, R108, R173 ;  /* 0x000000ad6c0d7220 */ /* 0x000fe40000410000 */
[----:B------:R-:W-:Y:S02]  /*75c0*/  FMUL.FTZ R126, R126, R151 ;  /* 0x000000977e7e7220 */ /* 0x000fe40000410000 */
[----:B------:R-:W-:-:S02]  /*75d0*/  FMUL.FTZ R152, R152, R13 ;  /* 0x0000000d98987220 */ /* 0x000fc40000410000 */
[----:B------:R-:W-:Y:S02]  /*75e0*/  FMUL.FTZ R13, R108, R164 ;  /* 0x000000a46c0d7220 */ /* 0x000fe40000410000 */
[----:B------:R-:W-:Y:S02]  /*75f0*/  FFMA.FTZ R152, R179, R14, R152 ;  /* 0x0000000eb3987223 */ /* 0x000fe40000010098 */
[----:B------:R-:W-:Y:S02]  /*7600*/  FMUL.FTZ R13, R148, R13 ;  /* 0x0000000d940d7220 */ /* 0x000fe40000410000 */
[----:B0-----:R-:W-:Y:S02]  /*7610*/  @!P0 FADD.FTZ R18, R18, R17 ;  /* 0x0000001112128221 */ /* 0x001fe40000010000 */
[----:B------:R-:W-:Y:S02]  /*7620*/  FFMA.FTZ R137, R156, R137, R13 ;  /* 0x000000899c897223 */ /* 0x000fe4000001000d */
[----:B---3--:R-:W-:Y:S01]  /*7630*/  @!P0 FADD.FTZ R12, R12, R15 ;  /* 0x0000000f0c0c8221 */ /* 0x008fe20000010000 */
[----:B------:R-:W0:Y:S01]  /*7640*/  SHFL.DOWN PT, R17, R18, 0x4, 0x1f ;  /* 0x08801f0012117f89 */ /* 0x000e2200000e0000 */
[----:B------:R-:W-:Y:S01]  /*7650*/  ISETP.GT.AND P0, PT, R49, 0x1b, PT ;  /* 0x0000001b3100780c */ /* 0x000fe20003f04270 */
[----:B------:R-:W-:-:S02]  /*7660*/  FMUL.FTZ R13, R134, R183 ;  /* 0x000000b7860d7220 */ /* 0x000fc40000410000 */
[----:B------:R-:W3:Y:S01]  /*7670*/  SHFL.DOWN PT, R15, R12, 0x4, 0x1f ;  /* 0x08801f000c0f7f89 */ /* 0x000ee200000e0000 */
        /* <DEDUP_REMOVED lines=8> */
[----:B------:R-:W-:Y:S02]  /*7700*/  FMUL.FTZ R189, R160, R189 ;  /* 0x000000bda0bd7220 */ /* 0x000fe40000410000 */
[----:B------:R-:W-:Y:S02]  /*7710*/  FMUL.FTZ R14, R108, R149 ;  /* 0x000000956c0e7220 */ /* 0x000fe40000410000 */
[----:B0-----:R-:W-:Y:S02]  /*7720*/  @!P0 FADD.FTZ R18, R18, R17 ;  /* 0x0000001112128221 */ /* 0x001fe40000010000 */
[----:B------:R-:W-:-:S02]  /*7730*/  FFMA.FTZ R78, R13, R65, R78 ;  /* 0x000000410d4e7223 */ /* 0x000fc4000001004e */
[----:B---3--:R-:W-:Y:S01]  /*7740*/  @!P0 FADD.FTZ R12, R12, R15 ;  /* 0x0000000f0c0c8221 */ /* 0x008fe20000010000 */
[----:B------:R-:W0:Y:S01]  /*7750*/  SHFL.DOWN PT, R17, R18, 0x8, 0x1f ;  /* 0x09001f0012117f89 */ /* 0x000e2200000e0000 */
[----:B------:R-:W-:Y:S01]  /*7760*/  ISETP.GT.AND P0, PT, R49, 0x17, PT ;  /* 0x000000173100780c */ /* 0x000fe20003f04270 */
[----:B------:R-:W-:Y:S02]  /*7770*/  FFMA.FTZ R189, R176, R13, R189 ;  /* 0x0000000db0bd7223 */ /* 0x000fe400000100bd */
[----:B------:R-:W3:Y:S01]  /*7780*/  SHFL.DOWN PT, R15, R12, 0x8, 0x1f ;  /* 0x09001f000c0f7f89 */ /* 0x000ee200000e0000 */
[-C--:B------:R-:W-:Y:S02]  /*7790*/  FMUL.FTZ R13, R124, R147.reuse ;  /* 0x000000937c0d7220 */ /* 0x080fe40000410000 */
[----:B------:R-:W-:Y:S02]  /*77a0*/  FMUL.FTZ R181, R181, R14 ;  /* 0x0000000eb5b57220 */ /* 0x000fe40000410000 */
[----:B------:R-:W-:-:S02]  /*77b0*/  FMUL.FTZ R147, R108, R147 ;  /* 0x000000936c937220 */ /* 0x000fc40000410000 */
[----:B------:R-:W-:Y:S02]  /*77c0*/  FMUL.FTZ R14, R108, R153 ;  /* 0x000000996c0e7220 */ /* 0x000fe40000410000 */
[----:B------:R-:W-:Y:S02]  /*77d0*/  FMUL.FTZ R147, R174, R147 ;  /* 0x00000093ae937220 */ /* 0x000fe40000410000 */
[----:B------:R-:W-:Y:S02]  /*77e0*/  FMUL.FTZ R191, R191, R14 ;  /* 0x0000000ebfbf7220 */ /* 0x000fe40000410000 */
[----:B------:R-:W-:Y:S02]  /*77f0*/  FMUL.FTZ R14, R108, R143 ;  /* 0x0000008f6c0e7220 */ /* 0x000fe40000410000 */
[----:B------:R-:W-:Y:S02]  /*7800*/  FFMA.FTZ R80, R13, R67, R80 ;  /* 0x000000430d507223 */ /* 0x000fe40000010050 */
        /* <DEDUP_REMOVED lines=10> */
[----:B------:R-:W-:Y:S02]  /*78b0*/  FFMA.FTZ R82, R13, R69, R82 ;  /* 0x000000450d527223 */ /* 0x000fe40000010052 */
[----:B------:R-:W-:Y:S02]  /*78c0*/  FFMA.FTZ R181, R186, R13, R181 ;  /* 0x0000000dbab57223 */ /* 0x000fe400000100b5 */
[----:B------:R-:W-:Y:S02]  /*78d0*/  FMUL.FTZ R122, R122, R153 ;  /* 0x000000997a7a7220 */ /* 0x000fe40000410000 */
[----:B------:R-:W-:Y:S02]  /*78e0*/  FMUL.FTZ R177, R140, R177 ;  /* 0x000000b18cb17220 */ /* 0x000fe40000410000 */
[----:B------:R-:W-:Y:S02]  /*78f0*/  FMUL.FTZ R157, R150, R157 ;  /* 0x0000009d969d7220 */ /* 0x000fe40000410000 */
[----:B------:R-:W-:-:S02]  /*7900*/  FMUL.FTZ R159, R158, R159 ;  /* 0x0000009f9e9f7220 */ /* 0x000fc40000410000 */
[----:B------:R-:W-:Y:S02]  /*7910*/  FMUL.FTZ R155, R188, R155 ;  /* 0x0000009bbc9b7220 */ /* 0x000fe40000410000 */
        /* <DEDUP_REMOVED lines=8> */
[----:B------:R-:W-:Y:S01]  /*79a0*/  FFMA.FTZ R27, R138, R62, R27 ;  /* 0x0000003e8a1b7223 */ /* 0x000fe2000001001b */
        /* <DEDUP_REMOVED lines=47> */
.L_x_4450:
[----:B0-----:R-:W-:Y:S05]  /*7ca0*/  BSYNC B0 ;  /* 0x0000000000007941 */ /* 0x001fea0003800000 */
.L_x_4449:
[----:B------:R-:W-:Y:S02]  /*7cb0*/  IADD3 R135, R135, 0x1, RZ ;  /* 0x0000000187877810 */ /* 0x000fe40007ffe0ff */
[----:B------:R-:W-:Y:S02]  /*7cc0*/  IADD3 R133, P1, R133, 0x1, RZ ;  /* 0x0000000185857810 */ /* 0x000fe40007f3e0ff */
[----:B------:R-:W-:Y:S02]  /*7cd0*/  ISETP.GE.AND P0, PT, R135, c[0x0][0x16c], PT ;  /* 0x00005b0087007a0c */ /* 0x000fe40003f06270 */
[----:B------:R-:W-:-:S11]  /*7ce0*/  IADD3.X R110, RZ, R110, RZ, P1, !PT ;  /* 0x0000006eff6e7210 */ /* 0x000fd60000ffe4ff */
[----:B-12-4-:R-:W-:Y:S01]  /*7cf0*/  @P0 CALL.REL.NOINC `(.L_x_4403) ;  /* 0x0000001000000944 */ /* 0x016fe20003c00000 */
[----:B------:R-:W-:Y:S05]  /*7d00*/  BRA `(.L_x_4451) ;  /* 0xffffcb6000007947 */ /* 0x000fea000383ffff */
.L_x_4403:
[----:B------:R-:W-:Y:S06]  /*7d10*/  BAR.SYNC.DEFER_BLOCKING 0x0 ;  /* 0x0000000000007b1d */ /* 0x000fec0000010000 */
[----:B------:R-:W2:Y:S04]  /*7d20*/  LDG.E.128 R4, [R34.64] ;  /* 0x0000000422047981 */ /* 0x000ea8000c1e1d00 */
[----:B------:R-:W3:Y:S01]  /*7d30*/  LDG.E.128 R8, [R34.64+0x200] ;  /* 0x0002000422087981 */ /* 0x000ee2000c1e1d00 */
[----:B------:R-:W-:-:S02]  /*7d40*/  F2FP.BF16.PACK_AB R83, R109, R80 ;  /* 0x000000506d53723e */ /* 0x000fc400000010ff */
[----:B------:R-:W-:Y:S02]  /*7d50*/  F2FP.BF16.PACK_AB R82, R111, R82 ;  /* 0x000000526f52723e */ /* 0x000fe400000010ff */
[----:B------:R-:W-:Y:S02]  /*7d60*/  F2FP.BF16.PACK_AB R81, R113, R84 ;  /* 0x000000547151723e */ /* 0x000fe400000010ff */
        /* <DEDUP_REMOVED lines=46> */
[----:B------:R-:W-:Y:S01]  /*8050*/  FADD.FTZ R14, R9, R52 ;  /* 0x00000034090e7221 */ /* 0x000fe20000010000 */
[----:B------:R-:W1:Y:S01]  /*8060*/  @!P3 MUFU.RCP R13, R13 ;  /* 0x0000000d000db308 */ /* 0x000e620000001000 */
[----:B------:R-:W-:Y:S01]  /*8070*/  PRMT R9, RZ, 0x5410, R15 ;  /* 0x00005410ff097816 */ /* 0x000fe2000000000f */
[----:B----4-:R-:W-:Y:S01]  /*8080*/  @!P1 FMUL.FTZ R117, R117, R12 ;  /* 0x0000000c75759220 */ /* 0x010fe20000410000 */
[----:B------:R-:W-:-:S02]  /*8090*/  LEA R8, P4, R10, c[0x0][0x330], 0x1 ;  /* 0x0000cc000a087a11 */ /* 0x000fc400078808ff */
[----:B------:R-:W-:Y:S01]  /*80a0*/  FSETP.GTU.FTZ.AND P5, PT, R14, 20, PT ;  /* 0x41a000000e00780b */ /* 0x000fe20003fbc000 */
[--C-:B------:R-:W-:Y:S01]  /*80b0*/  FADD.FTZ R20, R9, R52.reuse ;  /* 0x0000003409147221 */ /* 0x100fe20000010000 */
[----:B------:R-:W-:Y:S01]  /*80c0*/  LEA.HI.X R9, R10, c[0x0][0x334], R21, 0x1, P4 ;  /* 0x0000cd000a097a11 */ /* 0x000fe200020f0c15 */
[----:B------:R-:W2:Y:S01]  /*80d0*/  @!P0 MUFU.RCP R19, R16 ;  /* 0x0000001000138308 */ /* 0x000ea20000001000 */
[----:B------:R-:W-:Y:S01]  /*80e0*/  PRMT R15, RZ, 0x7610, R15 ;  /* 0x00007610ff0f7816 */ /* 0x000fe2000000000f */
[----:B------:R-:W-:Y:S01]  /*80f0*/  @!P6 FMUL.FTZ R11, R18, -1.4426950216293334961 ;  /* 0xbfb8aa3b120be820 */ /* 0x000fe20000410000 */
[----:B------:R-:W-:Y:S01]  /*8100*/  FSETP.GTU.FTZ.AND P4, PT, R20, 20, PT ;  /* 0x41a000001400780b */ /* 0x000fe20003f9c000 */
[----:B0-----:R-:W-:Y:S02]  /*8110*/  @!P2 FADD.FTZ R17, R17, 1 ;  /* 0x3f8000001111a421 */ /* 0x001fe40000010000 */
[----:B------:R-:W-:Y:S02]  /*8120*/  FADD.FTZ R15, R15, R52 ;  /* 0x000000340f0f7221 */ /* 0x000fe40000010000 */
[----:B-1----:R-:W-:Y:S01]  /*8130*/  @!P3 FMUL.FTZ R88, R88, R13 ;  /* 0x0000000d5858b220 */ /* 0x002fe20000410000 */
[----:B---3--:R-:W-:Y:S01]  /*8140*/  PRMT R13, RZ, 0x5410, R4 ;  /* 0x00005410ff0d7816 */ /* 0x008fe20000000004 */
[----:B------:R-:W-:Y:S01]  /*8150*/  @!P5 FMUL.FTZ R10, R14, -1.4426950216293334961 ;  /* 0xbfb8aa3b0e0ad820 */ /* 0x000fe20000410000 */
[----:B------:R-:W0:Y:S01]  /*8160*/  @!P6 MUFU.EX2 R11, R11 ;  /* 0x0000000b000be308 */ /* 0x000e220000000800 */
[----:B------:R-:W-:-:S02]  /*8170*/  FSETP.GTU.FTZ.AND P3, PT, R15, 20, PT ;  /* 0x41a000000f00780b */ /* 0x000fc40003f7c000 */
[----:B------:R-:W-:Y:S01]  /*8180*/  FADD.FTZ R14, R13, R52 ;  /* 0x000000340d0e7221 */ /* 0x000fe20000010000 */
[----:B------:R-:W-:Y:S01]  /*8190*/  PRMT R13, RZ, 0x7610, R4 ;  /* 0x00007610ff0d7816 */ /* 0x000fe20000000004 */
[----:B------:R-:W-:Y:S02]  /*81a0*/  @!P4 FMUL.FTZ R4, R20, -1.4426950216293334961 ;  /* 0xbfb8aa3b1404c820 */ /* 0x000fe40000410000 */
        /* <DEDUP_REMOVED lines=17> */
[----:B------:R-:W0:Y:S01]  /*82c0*/  @!P2 MUFU.RCP R16, R17 ;  /* 0x000000110010a308 */ /* 0x000e220000001000 */
[----:B------:R-:W-:Y:S01]  /*82d0*/  FADD.FTZ R11, R5, R52 ;  /* 0x00000034050b7221 */ /* 0x000fe20000010000 */
[----:B------:R-:W-:Y:S01]  /*82e0*/  PRMT R5, RZ, 0x5410, R6 ;  /* 0x00005410ff057816 */ /* 0x000fe20000000006 */
[----:B---3--:R-:W-:-:S03]  /*82f0*/  @!P6 FMUL.FTZ R92, R92, R15 ;  /* 0x0000000f5c5ce220 */ /* 0x008fc60000410000 */
[----:B------:R-:W-:Y:S01]  /*8300*/  FSETP.GTU.FTZ.AND P6, PT, R11, 20, PT ;  /* 0x41a000000b00780b */ /* 0x000fe20003fdc000 */
[----:B------:R-:W-:Y:S01]  /*8310*/  FADD.FTZ R15, R5, R52 ;  /* 0x00000034050f7221 */ /* 0x000fe20000010000 */
[----:B------:R-:W2:Y:S01]  /*8320*/  @!P1 MUFU.EX2 R13, R13 ;  /* 0x0000000d000d9308 */ /* 0x000ea20000000800 */
[----:B-1----:R-:W-:Y:S01]  /*8330*/  @!P3 FADD.FTZ R12, R12, 1 ;  /* 0x3f8000000c0cb421 */ /* 0x002fe20000010000 */
[----:B------:R-:W-:-:S06]  /*8340*/  PRMT R5, RZ, 0x7610, R6 ;  /* 0x00007610ff057816 */ /* 0x000fcc0000000006 */
[----:B------:R-:W1:Y:S01]  /*8350*/  @!P5 MUFU.RCP R10, R10 ;  /* 0x0000000a000ad308 */ /* 0x000e620000001000 */
[----:B0-----:R-:W-:Y:S01]  /*8360*/  @!P2 FMUL.FTZ R119, R119, R16 ;  /* 0x000000107777a220 */ /* 0x001fe20000410000 */
[----:B------:R-:W-:-:S06]  /*8370*/  FSETP.GTU.FTZ.AND P2, PT, R18, 20, PT ;  /* 0x41a000001200780b */ /* 0x000fcc0003f5c000 */
[----:B------:R0:W3:Y:S01]  /*8380*/  @!P4 MUFU.RCP R19, R4 ;  /* 0x000000040013c308 */ /* 0x0000e20000001000 */
[----:B--2---:R-:W-:Y:S02]  /*8390*/  @!P1 FADD.FTZ R13, R13, 1 ;  /* 0x3f8000000d0d9421 */ /* 0x004fe40000010000 */
[----:B-1----:R-:W-:-:S05]  /*83a0*/  @!P5 FMUL.FTZ R121, R121, R10 ;  /* 0x0000000a7979d220 */ /* 0x002fca0000410000 */
[----:B------:R-:W1:Y:S01]  /*83b0*/  @!P3 MUFU.RCP R12, R12 ;  /* 0x0000000c000cb308 */ /* 0x000e620000001000 */
[--C-:B------:R-:W-:Y:S02]  /*83c0*/  FADD.FTZ R10, R5, R52.reuse ;  /* 0x00000034050a7221 */ /* 0x100fe40000010000 */
[----:B------:R-:W-:Y:S01]  /*83d0*/  @!P6 FMUL.FTZ R5, R11, -1.4426950216293334961 ;  /* 0xbfb8aa3b0b05e820 */ /* 0x000fe20000410000 */
[--C-:B------:R-:W-:Y:S01]  /*83e0*/  PRMT R11, RZ, 0x5410, R7.reuse ;  /* 0x00005410ff0b7816 */ /* 0x100fe20000000007 */
[----:B0-----:R-:W-:Y:S01]  /*83f0*/  @!P2 FMUL.FTZ R4, R18, -1.4426950216293334961 ;  /* 0xbfb8aa3b1204a820 */ /* 0x001fe20000410000 */
[----:B------:R-:W-:Y:S01]  /*8400*/  FSETP.GTU.FTZ.AND P5, PT, R10, 20, PT ;  /* 0x41a000000a00780b */ /* 0x000fe20003fbc000 */
[----:B---3--:R-:W-:Y:S01]  /*8410*/  @!P4 FMUL.FTZ R94, R94, R19 ;  /* 0x000000135e5ec220 */ /* 0x008fe20000410000 */
[----:B------:R-:W0:Y:S01]  /*8420*/  @!P1 MUFU.RCP R13, R13 ;  /* 0x0000000d000d9308 */ /* 0x000e220000001000 */
[----:B------:R-:W-:Y:S01]  /*8430*/  FSETP.GTU.FTZ.AND P4, PT, R15, 20, PT ;  /* 0x41a000000f00780b */ /* 0x000fe20003f9c000 */
[----:B------:R-:W-:Y:S01]  /*8440*/  FADD.FTZ R11, R11, R52 ;  /* 0x000000340b0b7221 */ /* 0x000fe20000010000 */
[----:B------:R-:W-:-:S05]  /*8450*/  PRMT R7, RZ, 0x7610, R7 ;  /* 0x00007610ff077816 */ /* 0x000fca0000000007 */
[----:B------:R-:W2:Y:S01]  /*8460*/  @!P2 MUFU.EX2 R4, R4 ;  /* 0x000000040004a308 */ /* 0x000ea20000000800 */
[----:B------:R-:W-:Y:S02]  /*8470*/  FADD.FTZ R16, R7, R52 ;  /* 0x0000003407107221 */ /* 0x000fe40000010000 */
[----:B-1----:R-:W-:Y:S01]  /*8480*/  @!P3 FMUL.FTZ R123, R123, R12 ;  /* 0x0000000c7b7bb220 */ /* 0x002fe20000410000 */
[----:B------:R-:W-:Y:S01]  /*8490*/  FSETP.GTU.FTZ.AND P3, PT, R11, 20, PT ;  /* 0x41a000000b00780b */ /* 0x000fe20003f7c000 */
[----:B------:R-:W-:Y:S02]  /*84a0*/  @!P5 FMUL.FTZ R7, R10, -1.4426950216293334961 ;  /* 0xbfb8aa3b0a07d820 */ /* 0x000fe40000410000 */
[----:B------:R-:W-:Y:S01]  /*84b0*/  @!P4 FMUL.FTZ R6, R15, -1.4426950216293334961 ;  /* 0xbfb8aa3b0f06c820 */ /* 0x000fe20000410000 */
[----:B------:R-:W1:Y:S01]  /*84c0*/  @!P6 MUFU.EX2 R5, R5 ;  /* 0x000000050005e308 */ /* 0x000e620000000800 */
[----:B0-----:R-:W-:Y:S01]  /*84d0*/  @!P1 FMUL.FTZ R96, R96, R13 ;  /* 0x0000000d60609220 */ /* 0x001fe20000410000 */
[----:B------:R-:W-:-:S06]  /*84e0*/  FSETP.GTU.FTZ.AND P1, PT, R16, 20, PT ;  /* 0x41a000001000780b */ /* 0x000fcc0003f3c000 */
[----:B------:R-:W0:Y:S01]  /*84f0*/  @!P0 MUFU.EX2 R14, R14 ;  /* 0x0000000e000e8308 */ /* 0x000e220000000800 */
[----:B------:R-:W-:Y:S02]  /*8500*/  @!P3 FMUL.FTZ R15, R11, -1.4426950216293334961 ;  /* 0xbfb8aa3b0b0fb820 */ /* 0x000fe40000410000 */
[----:B--2---:R-:W-:Y:S01]  /*8510*/  @!P2 FADD.FTZ R10, R4, 1 ;  /* 0x3f800000040aa421 */ /* 0x004fe20000010000 */
[----:B------:R-:W-:-:S03]  /*8520*/  F2FP.BF16.PACK_AB R4, R107, R78 ;  /* 0x0000004e6b04723e */ /* 0x000fc600000010ff */
[----:B------:R-:W-:Y:S01]  /*8530*/  @!P1 FMUL.FTZ R16, R16, -1.4426950216293334961 ;  /* 0xbfb8aa3b10109820 */ /* 0x000fe20000410000 */
[----:B------:R2:W-:Y:S01]  /*8540*/  @!P4 MUFU.EX2 R12, R6 ;  /* 0x00000006000cc308 */ /* 0x0005e20000000800 */
[----:B-1----:R-:W-:Y:S01]  /*8550*/  @!P6 FADD.FTZ R11, R5, 1 ;  /* 0x3f800000050be421 */ /* 0x002fe20000010000 */
[----:B------:R-:W-:Y:S02]  /*8560*/  F2FP.BF16.PACK_AB R5, R27, R76 ;  /* 0x0000004c1b05723e */ /* 0x000fe400000010ff */
[----:B------:R-:W-:-:S04]  /*8570*/  F2FP.BF16.PACK_AB R27, R123, R94 ;  /* 0x0000005e7b1b723e */ /* 0x000fc800000010ff */
[----:B------:R1:W3:Y:S01]  /*8580*/  @!P5 MUFU.EX2 R13, R7 ;  /* 0x00000007000dd308 */ /* 0x0002e20000000800 */
[----:B--2---:R-:W-:Y:S01]  /*8590*/  F2FP.BF16.PACK_AB R6, R25, R26 ;  /* 0x0000001a1906723e */ /* 0x004fe200000010ff */
[----:B0-----:R-:W-:Y:S01]  /*85a0*/  @!P0 FADD.FTZ R14, R14, 1 ;  /* 0x3f8000000e0e8421 */ /* 0x001fe20000010000 */
[----:B------:R-:W-:Y:S02]  /*85b0*/  F2FP.BF16.PACK_AB R26, R121, R92 ;  /* 0x0000005c791a723e */ /* 0x000fe400000010ff */
[----:B------:R-:W-:-:S03]  /*85c0*/  F2FP.BF16.PACK_AB R25, R119, R90 ;  /* 0x0000005a7719723e */ /* 0x000fc600000010ff */
[----:B------:R-:W0:Y:S01]  /*85d0*/  @!P3 MUFU.EX2 R21, R15 ;  /* 0x0000000f0015b308 */ /* 0x000e220000000800 */
[----:B-1----:R-:W-:-:S05]  /*85e0*/  F2FP.BF16.PACK_AB R7, R23, R24 ;  /* 0x000000181707723e */ /* 0x002fca00000010ff */
[----:B------:R1:W-:Y:S02]  /*85f0*/  STS.128 [R74.X16+0x10], R4 ;  /* 0x000010044a007388 */ /* 0x0003e4000000cc00 */
[----:B------:R2:W4:Y:S01]  /*8600*/  @!P2 MUFU.RCP R35, R10 ;  /* 0x0000000a0023a308 */ /* 0x0005220000001000 */
[----:B---3--:R-:W-:-:S07]  /*8610*/  @!P5 FADD.FTZ R20, R13, 1 ;  /* 0x3f8000000d14d421 */ /* 0x008fce0000010000 */
[----:B------:R3:W5:Y:S01]  /*8620*/  @!P1 MUFU.EX2 R34, R16 ;  /* 0x0000001000229308 */ /* 0x0007620000000800 */
[----:B--2---:R-:W-:Y:S01]  /*8630*/  @!P4 FADD.FTZ R10, R12, 1 ;  /* 0x3f8000000c0ac421 */ /* 0x004fe20000010000 */
[----:B------:R-:W-:-:S06]  /*8640*/  NOP ;  /* 0x0000000000007918 */ /* 0x000fcc0000000000 */
[----:B------:R2:W5:Y:S01]  /*8650*/  @!P0 MUFU.RCP R58, R14 ;  /* 0x0000000e003a8308 */ /* 0x0005620000001000 */
[----:B---3--:R-:W3:Y:S01]  /*8660*/  LDS.128 R16, [R36.X16+0x200] ;  /* 0x0002000024107984 */ /* 0x008ee2000000cc00 */
[----:B0-----:R-:W-:Y:S02]  /*8670*/  @!P3 FADD.FTZ R21, R21, 1 ;  /* 0x3f8000001515b421 */ /* 0x001fe40000010000 */
[----:B----4-:R-:W-:Y:S01]  /*8680*/  @!P2 FMUL.FTZ R98, R98, R35 ;  /* 0x000000236262a220 */ /* 0x010fe20000410000 */
[----:B------:R-:W-:Y:S01]  /*8690*/  IADD3 R41, P2, R41, -0x800, RZ ;  /* 0xfffff80029297810 */ /* 0x000fe20007f5e0ff */
[----:B-1----:R-:W-:Y:S02]  /*86a0*/  FADD.FTZ R5, R117, R50 ;  /* 0x0000003275057221 */ /* 0x002fe40000010000 */
[----:B------:R-:W0:Y:S01]  /*86b0*/  @!P5 MUFU.RCP R20, R20 ;  /* 0x000000140014d308 */ /* 0x000e220000001000 */
[----:B--2---:R-:W1:Y:S01]  /*86c0*/  LDS.128 R12, [R36.X16] ;  /* 0x00000000240c7984 */ /* 0x004e62000000cc00 */
[----:B-----5:R-:W-:Y:S01]  /*86d0*/  @!P1 FADD.FTZ R34, R34, 1 ;  /* 0x3f80000022229421 */ /* 0x020fe20000010000 */
[----:B------:R-:W-:Y:S01]  /*86e0*/  IADD3.X R40, R40, -0x1, RZ, P2, !PT ;  /* 0xffffffff28287810 */ /* 0x000fe200017fe4ff */
[----:B------:R-:W-:-:S04]  /*86f0*/  FADD.FTZ R5, R5, R88 ;  /* 0x0000005805057221 */ /* 0x000fc80000010000 */
[----:B------:R-:W2:Y:S01]  /*8700*/  @!P3 MUFU.RCP R21, R21 ;  /* 0x000000150015b308 */ /* 0x000ea20000001000 */
[----:B------:R-:W-:Y:S02]  /*8710*/  @!P0 FMUL.FTZ R125, R125, R58 ;  /* 0x0000003a7d7d8220 */ /* 0x000fe40000410000 */
[----:B------:R-:W-:-:S03]  /*8720*/  FADD.FTZ R90, R5, R90 ;  /* 0x0000005a055a7221 */ /* 0x000fc60000010000 */
[----:B------:R-:W-:Y:S01]  /*8730*/  F2FP.BF16.PACK_AB R60, R125, R96 ;  /* 0x000000607d3c723e */ /* 0x000fe200000010ff */
[----:B------:R-:W-:Y:S01]  /*8740*/  FADD.FTZ R119, R90, R119 ;  /* 0x000000775a777221 */ /* 0x000fe20000010000 */
[----:B------:R-:W4:Y:S01]  /*8750*/  @!P6 MUFU.RCP R24, R11 ;  /* 0x0000000b0018e308 */ /* 0x000f220000001000 */
[----:B0-----:R-:W-:Y:S02]  /*8760*/  @!P5 FMUL.FTZ R129, R129, R20 ;  /* 0x000000148181d220 */ /* 0x001fe40000410000 */
[----:B------:R-:W-:-:S04]  /*8770*/  FADD.FTZ R92, R119, R92 ;  /* 0x0000005c775c7221 */ /* 0x000fc80000010000 */
[----:B------:R-:W-:Y:S01]  /*8780*/  FADD.FTZ R121, R92, R121 ;  /* 0x000000795c797221 */ /* 0x000fe20000010000 */
[----:B------:R-:W0:Y:S01]  /*8790*/  @!P4 MUFU.RCP R23, R10 ;  /* 0x0000000a0017c308 */ /* 0x000e220000001000 */
[----:B--2---:R-:W-:Y:S01]  /*87a0*/  @!P3 FMUL.FTZ R102, R102, R21 ;  /* 0x000000156666b220 */ /* 0x004fe20000410000 */
[----:B------:R-:W-:Y:S01]  /*87b0*/  IADD3 R42, P3, R42, -0x800, RZ ;  /* 0xfffff8002a2a7810 */ /* 0x000fe20007f7e0ff */
[----:B------:R-:W-:-:S03]  /*87c0*/  IMAD.WIDE R20, R37, 0x10, R8 ;  /* 0x0000001025147825 */ /* 0x000fc600078e0208 */
[----:B------:R-:W-:Y:S01]  /*87d0*/  IADD3.X R43, R43, -0x1, RZ, P3, !PT ;  /* 0xffffffff2b2b7810 */ /* 0x000fe20001ffe4ff */
[----:B------:R-:W-:Y:S01]  /*87e0*/  FADD.FTZ R94, R121, R94 ;  /* 0x0000005e795e7221 */ /* 0x000fe20000010000 */
[----:B------:R-:W2:Y:S01]  /*87f0*/  @!P1 MUFU.RCP R34, R34 ;  /* 0x0000002200229308 */ /* 0x000ea20000001000 */
[----:B---3--:R-:W-:Y:S01]  /*8800*/  STG.E.128 [R20.64+0x200], R16 ;  /* 0x0002001014007986 */ /* 0x008fe2000c101d04 */
[----:B----4-:R-:W-:Y:S01]  /*8810*/  @!P6 FMUL.FTZ R127, R127, R24 ;  /* 0x000000187f7fe220 */ /* 0x010fe20000410000 */
[----:B------:R-:W-:Y:S01]  /*8820*/  F2FP.BF16.PACK_AB R24, R88, R117 ;  /* 0x000000755818723e */ /* 0x000fe200000010ff */
[----:B------:R-:W-:-:S03]  /*8830*/  FADD.FTZ R123, R94, R123 ;  /* 0x0000007b5e7b7221 */ /* 0x000fc60000010000 */
[----:B------:R-:W-:Y:S01]  /*8840*/  F2FP.BF16.PACK_AB R61, R127, R98 ;  /* 0x000000627f3d723e */ /* 0x000fe200000010ff */
[----:B0-----:R-:W-:Y:S01]  /*8850*/  @!P4 FMUL.FTZ R100, R100, R23 ;  /* 0x000000176464c220 */ /* 0x001fe20000410000 */
[----:B-1----:R0:W-:Y:S01]  /*8860*/  STG.E.128 [R20.64], R12 ;  /* 0x0000000c14007986 */ /* 0x0021e2000c101d04 */
[----:B------:R-:W-:-:S03]  /*8870*/  FADD.FTZ R96, R123, R96 ;  /* 0x000000607b607221 */ /* 0x000fc60000010000 */
[----:B------:R-:W-:Y:S01]  /*8880*/  BAR.SYNC.DEFER_BLOCKING 0x0 ;  /* 0x0000000000007b1d */ /* 0x000fe20000010000 */
[----:B------:R-:W-:Y:S01]  /*8890*/  F2FP.BF16.PACK_AB R62, R129, R100 ;  /* 0x00000064813e723e */ /* 0x000fe200000010ff */
[----:B------:R-:W-:Y:S01]  /*88a0*/  FADD.FTZ R125, R96, R125 ;  /* 0x0000007d607d7221 */ /* 0x000fe20000010000 */
[----:B------:R-:W-:Y:S01]  /*88b0*/  IADD3 R46, P4, R46, -0x800, RZ ;  /* 0xfffff8002e2e7810 */ /* 0x000fe20007f9e0ff */
[----:B--2---:R-:W-:Y:S01]  /*88c0*/  @!P1 FMUL.FTZ R131, R131, R34 ;  /* 0x0000002283839220 */ /* 0x004fe20000410000 */
[----:B------:R-:W-:Y:S01]  /*88d0*/  IADD3 R44, P1, R44, -0x800, RZ ;  /* 0xfffff8002c2c7810 */ /* 0x000fe20007f3e0ff */
[----:B------:R-:W-:Y:S01]  /*88e0*/  IMAD R34, R106, c[0x0][0x2f8], RZ ;  /* 0x0000be006a227a24 */ /* 0x000fe200078e02ff */
[----:B------:R-:W-:Y:S01]  /*88f0*/  IADD3.X R47, R47, -0x1, RZ, P4, !PT ;  /* 0xffffffff2f2f7810 */ /* 0x000fe200027fe4ff */
[----:B------:R-:W-:Y:S01]  /*8900*/  FADD.FTZ R98, R125, R98 ;  /* 0x000000627d627221 */ /* 0x000fe20000010000 */
[----:B------:R-:W-:Y:S02]  /*8910*/  F2FP.BF16.PACK_AB R63, R131, R102 ;  /* 0x00000066833f723e */ /* 0x000fe400000010ff */
[----:B------:R-:W-:Y:S01]  /*8920*/  IADD3.X R45, R45, -0x1, RZ, P1, !PT ;  /* 0xffffffff2d2d7810 */ /* 0x000fe20000ffe4ff */
[----:B------:R-:W-:-:S02]  /*8930*/  FADD.FTZ R127, R98, R127 ;  /* 0x0000007f627f7221 */ /* 0x000fc40000010000 */
        /* <DEDUP_REMOVED lines=17> */
[----:B------:R-:W-:-:S03]  /*8a50*/  ISETP.GT.AND P0, PT, R0, 0x1, PT ;  /* 0x000000010000780c */ /* 0x000fc60003f04270 */
[----:B------:R-:W-:-:S05]  /*8a60*/  IMAD.WIDE R2, R37, 0x10, R12 ;  /* 0x0000001025027825 */ /* 0x000fca00078e020c */
[----:B0-----:R0:W-:Y:S04]  /*8a70*/  STG.E.128 [R2.64], R8 ;  /* 0x0000000802007986 */ /* 0x0011e8000c101d04 */
[----:B-1----:R0:W-:Y:S02]  /*8a80*/  STG.E.128 [R2.64+0x200], R4 ;  /* 0x0002000402007986 */ /* 0x0021e4000c101d04 */
[----:B0-----:R-:W-:Y:S01]  /*8a90*/  @!P0 CALL.REL.NOINC `(.L_x_4369) ;  /* 0x0000001000008944 */ /* 0x001fe20003c00000 */
[----:B------:R-:W-:Y:S05]  /*8aa0*/  BRA `(.L_x_4452) ;  /* 0xffff7cd000007947 */ /* 0x000fea000383ffff */
.L_x_4369:
        /* <DEDUP_REMOVED lines=29> */
.L_x_4454:
[----:B------:R-:W-:Y:S05]  /*8c80*/  BSYNC B0 ;  /* 0x0000000000007941 */ /* 0x000fea0003800000 */
.L_x_4453:
        /* <DEDUP_REMOVED lines=28> */
.L_x_4456:
[----:B------:R-:W1:Y:S02]  /*8e50*/  S2R R13, SR_TID.X ;  /* 0x00000000000d7919 */ /* 0x000e640000002100 */
.L_x_4457:
[----:B------:R-:W-:Y:S05]  /*8e60*/  BSYNC B0 ;  /* 0x0000000000007941 */ /* 0x000fea0003800000 */
.L_x_4455:
        /* <DEDUP_REMOVED lines=10> */
.L_x_4458:
        /* <DEDUP_REMOVED lines=26> */
.L_x_4408:
[----:B------:R-:W-:Y:S01]  /*90b0*/  HFMA2.MMA R192, -RZ, RZ, 0, 5.9604644775390625e-08 ;  /* 0x00000001ffc07435 */ /* 0x000fe200000001ff */
[----:B------:R-:W-:Y:S02]  /*90c0*/  MOV R187, R14 ;  /* 0x0000000e00bb7202 */ /* 0x000fe40000000f00 */
[----:B------:R-:W-:-:S02]  /*90d0*/  MOV R191, RZ ;  /* 0x000000ff00bf7202 */ /* 0x000fc40000000f00 */
[----:B------:R-:W-:Y:S02]  /*90e0*/  MOV R194, 0xffffffff ;  /* 0xffffffff00c27802 */ /* 0x000fe40000000f00 */
[----:B------:R-:W-:Y:S02]  /*90f0*/  MOV R12, 0x9110 ;  /* 0x00009110000c7802 */ /* 0x000fe40000000f00 */
[----:B------:R-:W-:Y:S05]  /*9100*/  CALL.REL.NOINC `($__internal_179_$__cuda_sm70_shflsync_up) ;  /* 0x00000ee000007944 */ /* 0x000fea0003c00000 */
[----:B-1----:R-:W-:Y:S01]  /*9110*/  MOV R183, R187 ;  /* 0x000000bb00b77202 */ /* 0x002fe20000000f00 */
[----:B0-----:R-:W-:Y:S05]  /*9120*/  BRA `(.L_x_4459) ;  /* 0xffffc4d000007947 */ /* 0x001fea000383ffff */
.L_x_4409:
[----:B------:R-:W-:Y:S01]  /*9130*/  HFMA2.MMA R192, -RZ, RZ, 0, 5.9604644775390625e-08 ;  /* 0x00000001ffc07435 */ /* 0x000fe200000001ff */
[----:B------:R-:W-:Y:S02]  /*9140*/  MOV R187, R15 ;  /* 0x0000000f00bb7202 */ /* 0x000fe40000000f00 */
[----:B------:R-:W-:Y:S02]  /*9150*/  MOV R191, RZ ;  /* 0x000000ff00bf7202 */ /* 0x000fe40000000f00 */
[----:B------:R-:W-:Y:S02]  /*9160*/  MOV R194, 0xffffffff ;  /* 0xffffffff00c27802 */ /* 0x000fe40000000f00 */
[----:B------:R-:W-:-:S02]  /*9170*/  MOV R12, 0x9190 ;  /* 0x00009190000c7802 */ /* 0x000fc40000000f00 */
[----:B01----:R-:W-:Y:S05]  /*9180*/  CALL.REL.NOINC `($__internal_179_$__cuda_sm70_shflsync_up) ;  /* 0x00000e6000007944 */ /* 0x003fea0003c00000 */
        /* <DEDUP_REMOVED lines=10> */
[----:B------:R-:W-:Y:S05]  /*9230*/  CALL.REL.NOINC `($__internal_179_$__cuda_sm70_shflsync_up) ;  /* 0x00000db000007944 */ /* 0x000fea0003c00000 */
[----:B0-----:R-:W-:Y:S01]  /*9240*/  HFMA2.MMA R192, -RZ, RZ, 0, 1.1920928955078125e-07 ;  /* 0x00000002ffc07435 */ /* 0x001fe200000001ff */
[----:B-1----:R-:W-:Y:S02]  /*9250*/  MOV R14, R187 ;  /* 0x000000bb000e7202 */ /* 0x002fe40000000f00 */
[----:B------:R-:W-:-:S02]  /*9260*/  MOV R187, R166 ;  /* 0x000000a600bb7202 */ /* 0x000fc40000000f00 */
[----:B------:R-:W-:Y:S02]  /*9270*/  MOV R191, RZ ;  /* 0x000000ff00bf7202 */ /* 0x000fe40000000f00 */
[----:B------:R-:W-:Y:S02]  /*9280*/  MOV R194, 0xffffffff ;  /* 0xffffffff00c27802 */ /* 0x000fe40000000f00 */
[----:B------:R-:W-:Y:S02]  /*9290*/  MOV R12, 0x92b0 ;  /* 0x000092b0000c7802 */ /* 0x000fe40000000f00 */
[----:B------:R-:W-:Y:S05]  /*92a0*/  CALL.REL.NOINC `($__internal_179_$__cuda_sm70_shflsync_up) ;  /* 0x00000d4000007944 */ /* 0x000fea0003c00000 */
        /* <DEDUP_REMOVED lines=8> */
[----:B------:R-:W-:Y:S05]  /*9330*/  CALL.REL.NOINC `($__internal_179_$__cuda_sm70_shflsync_up) ;  /* 0x00000cb000007944 */ /* 0x000fea0003c00000 */
[----:B0-----:R-:W-:Y:S01]  /*9340*/  HFMA2.MMA R192, -RZ, RZ, 0, 2.384185791015625e-07 ;  /* 0x00000004ffc07435 */ /* 0x001fe200000001ff */
[----:B-1----:R-:W-:Y:S02]  /*9350*/  MOV R14, R187 ;  /* 0x000000bb000e7202 */ /* 0x002fe40000000f00 */
[----:B------:R-:W-:Y:S02]  /*9360*/  MOV R187, R166 ;  /* 0x000000a600bb7202 */ /* 0x000fe40000000f00 */
[----:B------:R-:W-:Y:S02]  /*9370*/  MOV R191, RZ ;  /* 0x000000ff00bf7202 */ /* 0x000fe40000000f00 */
[----:B------:R-:W-:Y:S02]  /*9380*/  MOV R194, 0xffffffff ;  /* 0xffffffff00c27802 */ /* 0x000fe40000000f00 */
[----:B------:R-:W-:Y:S02]  /*9390*/  MOV R12, 0x93b0 ;  /* 0x000093b0000c7802 */ /* 0x000fe40000000f00 */
[----:B------:R-:W-:Y:S05]  /*93a0*/  CALL.REL.NOINC `($__internal_179_$__cuda_sm70_shflsync_up) ;  /* 0x00000c4000007944 */ /* 0x000fea0003c00000 */
        /* <DEDUP_REMOVED lines=8> */
[----:B------:R-:W-:Y:S05]  /*9430*/  CALL.REL.NOINC `($__internal_179_$__cuda_sm70_shflsync_up) ;  /* 0x00000bb000007944 */ /* 0x000fea0003c00000 */
[----:B0-----:R-:W-:Y:S01]  /*9440*/  HFMA2.MMA R192, -RZ, RZ, 0, 4.76837158203125e-07 ;  /* 0x00000008ffc07435 */ /* 0x001fe200000001ff */
[----:B-1----:R-:W-:Y:S02]  /*9450*/  MOV R14, R187 ;  /* 0x000000bb000e7202 */ /* 0x002fe40000000f00 */
[----:B------:R-:W-:Y:S02]  /*9460*/  MOV R187, R166 ;  /* 0x000000a600bb7202 */ /* 0x000fe40000000f00 */
[----:B------:R-:W-:Y:S02]  /*9470*/  MOV R191, RZ ;  /* 0x000000ff00bf7202 */ /* 0x000fe40000000f00 */
[----:B------:R-:W-:Y:S02]  /*9480*/  MOV R194, 0xffffffff ;  /* 0xffffffff00c27802 */ /* 0x000fe40000000f00 */
[----:B------:R-:W-:Y:S02]  /*9490*/  MOV R12, 0x94b0 ;  /* 0x000094b0000c7802 */ /* 0x000fe40000000f00 */
[----:B------:R-:W-:Y:S05]  /*94a0*/  CALL.REL.NOINC `($__internal_179_$__cuda_sm70_shflsync_up) ;  /* 0x00000b4000007944 */ /* 0x000fea0003c00000 */
        /* <DEDUP_REMOVED lines=8> */
[----:B------:R-:W-:Y:S05]  /*9530*/  CALL.REL.NOINC `($__internal_179_$__cuda_sm70_shflsync_up) ;  /* 0x00000ab000007944 */ /* 0x000fea0003c00000 */
[----:B0-----:R-:W-:Y:S01]  /*9540*/  HFMA2.MMA R192, -RZ, RZ, 0, 9.5367431640625e-07 ;  /* 0x00000010ffc07435 */ /* 0x001fe200000001ff */
[----:B-1----:R-:W-:Y:S02]  /*9550*/  MOV R185, R187 ;  /* 0x000000bb00b97202 */ /* 0x002fe40000000f00 */
[----:B------:R-:W-:Y:S02]  /*9560*/  MOV R187, R166 ;  /* 0x000000a600bb7202 */ /* 0x000fe40000000f00 */
[----:B------:R-:W-:Y:S02]  /*9570*/  MOV R191, RZ ;  /* 0x000000ff00bf7202 */ /* 0x000fe40000000f00 */
[----:B------:R-:W-:Y:S02]  /*9580*/  MOV R194, 0xffffffff ;  /* 0xffffffff00c27802 */ /* 0x000fe40000000f00 */
[----:B------:R-:W-:Y:S02]  /*9590*/  MOV R12, 0x95b0 ;  /* 0x000095b0000c7802 */ /* 0x000fe40000000f00 */
[----:B------:R-:W-:Y:S05]  /*95a0*/  CALL.REL.NOINC `($__internal_179_$__cuda_sm70_shflsync_up) ;  /* 0x00000a4000007944 */ /* 0x000fea0003c00000 */
[----:B-1----:R-:W-:Y:S01]  /*95b0*/  MOV R12, R187 ;  /* 0x000000bb000c7202 */ /* 0x002fe20000000f00 */
[----:B0-----:R-:W-:Y:S05]  /*95c0*/  BRA `(.L_x_4460) ;  /* 0xffffc1b000007947 */ /* 0x001fea000383ffff */
.L_x_4412:
[----:B------:R-:W-:Y:S01]  /*95d0*/  HFMA2.MMA R192, -RZ, RZ, 0, 5.9604644775390625e-08 ;  /* 0x00000001ffc07435 */ /* 0x000fe200000001ff */
[----:B------:R-:W-:-:S02]  /*95e0*/  MOV R187, R166 ;  /* 0x000000a600bb7202 */ /* 0x000fc40000000f00 */
[----:B------:R-:W-:Y:S02]  /*95f0*/  MOV R191, RZ ;  /* 0x000000ff00bf7202 */ /* 0x000fe40000000f00 */
[----:B------:R-:W-:Y:S02]  /*9600*/  MOV R194, 0xffffffff ;  /* 0xffffffff00c27802 */ /* 0x000fe40000000f00 */
[----:B------:R-:W-:Y:S02]  /*9610*/  MOV R12, 0x9630 ;  /* 0x00009630000c7802 */ /* 0x000fe40000000f00 */
[----:B01----:R-:W-:Y:S05]  /*9620*/  CALL.REL.NOINC `($__internal_179_$__cuda_sm70_shflsync_up) ;  /* 0x000009c000007944 */ /* 0x003fea0003c00000 */
[----:B0-----:R-:W-:Y:S01]  /*9630*/  HFMA2.MMA R192, -RZ, RZ, 0, 5.9604644775390625e-08 ;  /* 0x00000001ffc07435 */ /* 0x001fe200000001ff */
[----:B-1----:R-:W-:Y:S02]  /*9640*/  MOV R14, R187 ;  /* 0x000000bb000e7202 */ /* 0x002fe40000000f00 */
[----:B------:R-:W-:Y:S02]  /*9650*/  MOV R187, R189 ;  /* 0x000000bd00bb7202 */ /* 0x000fe40000000f00 */
[----:B------:R-:W-:Y:S02]  /*9660*/  MOV R191, RZ ;  /* 0x000000ff00bf7202 */ /* 0x000fe40000000f00 */
[----:B------:R-:W-:-:S02]  /*9670*/  MOV R194, 0xffffffff ;  /* 0xffffffff00c27802 */ /* 0x000fc40000000f00 */
[----:B------:R-:W-:Y:S02]  /*9680*/  MOV R12, 0x96a0 ;  /* 0x000096a0000c7802 */ /* 0x000fe40000000f00 */
[----:B------:R-:W-:Y:S05]  /*9690*/  CALL.REL.NOINC `($__internal_179_$__cuda_sm70_shflsync_up) ;  /* 0x0000095000007944 */ /* 0x000fea0003c00000 */
[----:B------:R-:W-:Y:S01]  /*96a0*/  HFMA2.MMA R196, -RZ, RZ, 0, 0 ;  /* 0x00000000ffc47435 */ /* 0x000fe200000001ff */
[----:B------:R-:W-:Y:S02]  /*96b0*/  MOV R166, R14 ;  /* 0x0000000e00a67202 */ /* 0x000fe40000000f00 */
[----:B-1----:R-:W-:Y:S02]  /*96c0*/  MOV R183, R187 ;  /* 0x000000bb00b77202 */ /* 0x002fe40000000f00 */
[----:B------:R-:W-:Y:S02]  /*96d0*/  MOV R195, R20 ;  /* 0x0000001400c37202 */ /* 0x000fe40000000f00 */
[----:B------:R-:W-:Y:S02]  /*96e0*/  MOV R15, 0x1f ;  /* 0x0000001f000f7802 */ /* 0x000fe40000000f00 */
[----:B------:R-:W-:Y:S02]  /*96f0*/  MOV R198, 0xffffffff ;  /* 0xffffffff00c67802 */ /* 0x000fe40000000f00 */
[----:B------:R-:W-:-:S02]  /*9700*/  MOV R12, 0x9720 ;  /* 0x00009720000c7802 */ /* 0x000fc40000000f00 */
[----:B0-----:R-:W-:Y:S05]  /*9710*/  CALL.REL.NOINC `($__internal_178_$__cuda_sm70_shflsync_idx_p) ;  /* 0x0000089000007944 */ /* 0x001fea0003c00000 */
[----:B0-----:R-:W-:Y:S01]  /*9720*/  HFMA2.MMA R196, -RZ, RZ, 0, 0 ;  /* 0x00000000ffc47435 */ /* 0x001fe200000001ff */
[----:B-1----:R-:W-:-:S02]  /*9730*/  MOV R20, R15 ;  /* 0x0000000f00147202 */ /* 0x002fc40000000f00 */
[----:B------:R-:W-:Y:S02]  /*9740*/  MOV R195, R21 ;  /* 0x0000001500c37202 */ /* 0x000fe40000000f00 */
[----:B------:R-:W-:Y:S02]  /*9750*/  MOV R15, 0x1f ;  /* 0x0000001f000f7802 */ /* 0x000fe40000000f00 */
[----:B------:R-:W-:Y:S02]  /*9760*/  MOV R198, 0xffffffff ;  /* 0xffffffff00c67802 */ /* 0x000fe40000000f00 */
[----:B------:R-:W-:Y:S02]  /*9770*/  MOV R12, 0x9790 ;  /* 0x00009790000c7802 */ /* 0x000fe40000000f00 */
[----:B------:R-:W-:Y:S05]  /*9780*/  CALL.REL.NOINC `($__internal_178_$__cuda_sm70_shflsync_idx_p) ;  /* 0x0000082000007944 */ /* 0x000fea0003c00000 */
[----:B-1----:R-:W-:Y:S01]  /*9790*/  MOV R13, R15 ;  /* 0x0000000f000d7202 */ /* 0x002fe20000000f00 */
[----:B0-----:R-:W-:Y:S05]  /*97a0*/  BRA `(.L_x_4461) ;  /* 0xffffc15000007947 */ /* 0x001fea000383ffff */
.L_x_4415:
[----:B------:R-:W-:Y:S01]  /*97b0*/  HFMA2.MMA R186, -RZ, RZ, 0, 5.9604644775390625e-08 ;  /* 0x00000001ffba7435 */ /* 0x000fe200000001ff */
[----:B------:R-:W-:Y:S02]  /*97c0*/  MOV R171, R14 ;  /* 0x0000000e00ab7202 */ /* 0x000fe40000000f00 */
[----:B------:R-:W-:-:S02]  /*97d0*/  MOV R172, 0x1f ;  /* 0x0000001f00ac7802 */ /* 0x000fc40000000f00 */
[----:B------:R-:W-:Y:S02]  /*97e0*/  MOV R181, 0xffffffff ;  /* 0xffffffff00b57802 */ /* 0x000fe40000000f00 */
[----:B------:R-:W-:Y:S02]  /*97f0*/  MOV R12, 0x9810 ;  /* 0x00009810000c7802 */ /* 0x000fe40000000f00 */
[----:B------:R-:W-:Y:S05]  /*9800*/  CALL.REL.NOINC `($__internal_177_$__cuda_sm70_shflsync_down) ;  /* 0x0000076000007944 */ /* 0x000fea0003c00000 */
[----:B-1----:R-:W-:Y:S01]  /*9810*/  MOV R165, R172 ;  /* 0x000000ac00a57202 */ /* 0x002fe20000000f00 */
[----:B0-----:R-:W-:Y:S05]  /*9820*/  BRA `(.L_x_4462) ;  /* 0xffffc5b000007947 */ /* 0x001fea000383ffff */
.L_x_4416:
[----:B------:R-:W-:Y:S01]  /*9830*/  HFMA2.MMA R186, -RZ, RZ, 0, 5.9604644775390625e-08 ;  /* 0x00000001ffba7435 */ /* 0x000fe200000001ff */
[----:B------:R-:W-:Y:S02]  /*9840*/  MOV R171, R15 ;  /* 0x0000000f00ab7202 */ /* 0x000fe40000000f00 */
[----:B------:R-:W-:Y:S02]  /*9850*/  MOV R172, 0x1f ;  /* 0x0000001f00ac7802 */ /* 0x000fe40000000f00 */
[----:B------:R-:W-:Y:S02]  /*9860*/  MOV R181, 0xffffffff ;  /* 0xffffffff00b57802 */ /* 0x000fe40000000f00 */
[----:B------:R-:W-:-:S02]  /*9870*/  MOV R12, 0x9890 ;  /* 0x00009890000c7802 */ /* 0x000fc40000000f00 */
[----:B01----:R-:W-:Y:S05]  /*9880*/  CALL.REL.NOINC `($__internal_177_$__cuda_sm70_shflsync_down) ;  /* 0x000006e000007944 */ /* 0x003fea0003c00000 */
        /* <DEDUP_REMOVED lines=9> */
[----:B------:R-:W-:Y:S05]  /*9920*/  CALL.REL.NOINC `($__internal_177_$__cuda_sm70_shflsync_down) ;  /* 0x0000064000007944 */ /* 0x000fea0003c00000 */
[----:B0-----:R-:W-:Y:S01]  /*9930*/  HFMA2.MMA R186, -RZ, RZ, 0, 1.1920928955078125e-07 ;  /* 0x00000002ffba7435 */ /* 0x001fe200000001ff */
[----:B-1----:R-:W-:Y:S02]  /*9940*/  MOV R14, R172 ;  /* 0x000000ac000e7202 */ /* 0x002fe40000000f00 */
[----:B------:R-:W-:-:S02]  /*9950*/  MOV R171, R15 ;  /* 0x0000000f00ab7202 */ /* 0x000fc40000000f00 */
[----:B------:R-:W-:Y:S02]  /*9960*/  MOV R172, 0x1f ;  /* 0x0000001f00ac7802 */ /* 0x000fe40000000f00 */
[----:B------:R-:W-:Y:S02]  /*9970*/  MOV R181, 0xffffffff ;  /* 0xffffffff00b57802 */ /* 0x000fe40000000f00 */
[----:B------:R-:W-:Y:S02]  /*9980*/  MOV R12, 0x99a0 ;  /* 0x000099a0000c7802 */ /* 0x000fe40000000f00 */
[----:B------:R-:W-:Y:S05]  /*9990*/  CALL.REL.NOINC `($__internal_177_$__cuda_sm70_shflsync_down) ;  /* 0x000005d000007944 */ /* 0x000fea0003c00000 */
[----:B-1----:R-:W-:Y:S01]  /*99a0*/  @!P3 FFMA.FTZ R15, R165, R172, R15 ;  /* 0x000000aca50fb223 */ /* 0x002fe2000001000f */
[----:B0-----:R-:W-:Y:S01]  /*99b0*/  HFMA2.MMA R186, -RZ, RZ, 0, 2.384185791015625e-07 ;  /* 0x00000004ffba7435 */ /* 0x001fe200000001ff */
[----:B------:R-:W-:Y:S01]  /*99c0*/  @!P3 FMUL.FTZ R165, R14, R165 ;  /* 0x000000a50ea5b220 */ /* 0x000fe20000410000 */
[----:B------:R-:W-:Y:S02]  /*99d0*/  MOV R172, 0x1f ;  /* 0x0000001f00ac7802 */ /* 0x000fe40000000f00 */
[----:B------:R-:W-:Y:S02]  /*99e0*/  MOV R181, 0xffffffff ;  /* 0xffffffff00b57802 */ /* 0x000fe40000000f00 */
[----:B------:R-:W-:-:S02]  /*99f0*/  MOV R171, R165 ;  /* 0x000000a500ab7202 */ /* 0x000fc40000000f00 */
[----:B------:R-:W-:Y:S02]  /*9a00*/  MOV R12, 0x9a20 ;  /* 0x00009a20000c7802 */ /* 0x000fe40000000f00 */
[----:B------:R-:W-:Y:S05]  /*9a10*/  CALL.REL.NOINC `($__internal_177_$__cuda_sm70_shflsync_down) ;  /* 0x0000055000007944 */ /* 0x000fea0003c00000 */
[----:B0-----:R-:W-:Y:S01]  /*9a20*/  HFMA2.MMA R186, -RZ, RZ, 0, 2.384185791015625e-07 ;  /* 0x00000004ffba7435 */ /* 0x001fe200000001ff */
[----:B-1----:R-:W-:Y:S02]  /*9a30*/  MOV R14, R172 ;  /* 0x000000ac000e7202 */ /* 0x002fe40000000f00 */
[----:B------:R-:W-:Y:S02]  /*9a40*/  MOV R171, R15 ;  /* 0x0000000f00ab7202 */ /* 0x000fe40000000f00 */
[----:B------:R-:W-:Y:S02]  /*9a50*/  MOV R172, 0x1f ;  /* 0x0000001f00ac7802 */ /* 0x000fe40000000f00 */
[----:B------:R-:W-:Y:S02]  /*9a60*/  MOV R181, 0xffffffff ;  /* 0xffffffff00b57802 */ /* 0x000fe40000000f00 */
[----:B------:R-:W-:Y:S02]  /*9a70*/  MOV R12, 0x9a90 ;  /* 0x00009a90000c7802 */ /* 0x000fe40000000f00 */
[----:B------:R-:W-:Y:S05]  /*9a80*/  CALL.REL.NOINC `($__internal_177_$__cuda_sm70_shflsync_down) ;  /* 0x000004e000007944 */ /* 0x000fea0003c00000 */
[----:B-1----:R-:W-:Y:S01]  /*9a90*/  @!P2 FFMA.FTZ R15, R165, R172, R15 ;  /* 0x000000aca50fa223 */ /* 0x002fe2000001000f */
[----:B0-----:R-:W-:Y:S01]  /*9aa0*/  HFMA2.MMA R186, -RZ, RZ, 0, 4.76837158203125e-07 ;  /* 0x00000008ffba7435 */ /* 0x001fe200000001ff */
[----:B------:R-:W-:Y:S01]  /*9ab0*/  @!P2 FMUL.FTZ R165, R14, R165 ;  /* 0x000000a50ea5a220 */ /* 0x000fe20000410000 */
[----:B------:R-:W-:-:S02]  /*9ac0*/  MOV R172, 0x1f ;  /* 0x0000001f00ac7802 */ /* 0x000fc40000000f00 */
[----:B------:R-:W-:Y:S02]  /*9ad0*/  MOV R181, 0xffffffff ;  /* 0xffffffff00b57802 */ /* 0x000fe40000000f00 */
[----:B------:R-:W-:Y:S02]  /*9ae0*/  MOV R171, R165 ;  /* 0x000000a500ab7202 */ /* 0x000fe40000000f00 */
[----:B------:R-:W-:Y:S02]  /*9af0*/  MOV R12, 0x9b10 ;  /* 0x00009b10000c7802 */ /* 0x000fe40000000f00 */
[----:B------:R-:W-:Y:S05]  /*9b00*/  CALL.REL.NOINC `($__internal_177_$__cuda_sm70_shflsync_down) ;  /* 0x0000046000007944 */ /* 0x000fea0003c00000 */
[----:B0-----:R-:W-:Y:S01]  /*9b10*/  HFMA2.MMA R186, -RZ, RZ, 0, 4.76837158203125e-07 ;  /* 0x00000008ffba7435 */ /* 0x001fe200000001ff */
[----:B-1----:R-:W-:Y:S02]  /*9b20*/  MOV R14, R172 ;  /* 0x000000ac000e7202 */ /* 0x002fe40000000f00 */
[----:B------:R-:W-:Y:S02]  /*9b30*/  MOV R171, R15 ;  /* 0x0000000f00ab7202 */ /* 0x000fe40000000f00 */
[----:B------:R-:W-:Y:S02]  /*9b40*/  MOV R172, 0x1f ;  /* 0x0000001f00ac7802 */ /* 0x000fe40000000f00 */
[----:B------:R-:W-:-:S02]  /*9b50*/  MOV R181, 0xffffffff ;  /* 0xffffffff00b57802 */ /* 0x000fc40000000f00 */
[----:B------:R-:W-:Y:S02]  /*9b60*/  MOV R12, 0x9b80 ;  /* 0x00009b80000c7802 */ /* 0x000fe40000000f00 */
[----:B------:R-:W-:Y:S05]  /*9b70*/  CALL.REL.NOINC `($__internal_177_$__cuda_sm70_shflsync_down) ;  /* 0x000003f000007944 */ /* 0x000fea0003c00000 */
        /* <DEDUP_REMOVED lines=9> */
[----:B------:R-:W-:Y:S05]  /*9c10*/  CALL.REL.NOINC `($__internal_177_$__cuda_sm70_shflsync_down) ;  /* 0x0000035000007944 */ /* 0x000fea0003c00000 */
[----:B0-----:R-:W-:Y:S01]  /*9c20*/  HFMA2.MMA R186, -RZ, RZ, 0, 9.5367431640625e-07 ;  /* 0x00000010ffba7435 */ /* 0x001fe200000001ff */
[----:B-1----:R-:W-:Y:S02]  /*9c30*/  MOV R14, R172 ;  /* 0x000000ac000e7202 */ /* 0x002fe40000000f00 */
[----:B------:R-:W-:Y:S02]  /*9c40*/  MOV R171, R167 ;  /* 0x000000a700ab7202 */ /* 0x000fe40000000f00 */
[----:B------:R-:W-:Y:S02]  /*9c50*/  MOV R172, 0x1f ;  /* 0x0000001f00ac7802 */ /* 0x000fe40000000f00 */
[----:B------:R-:W-:Y:S02]  /*9c60*/  MOV R181, 0xffffffff ;  /* 0xffffffff00b57802 */ /* 0x000fe40000000f00 */
[----:B------:R-:W-:Y:S02]  /*9c70*/  MOV R12, 0x9c90 ;  /* 0x00009c90000c7802 */ /* 0x000fe40000000f00 */
[----:B------:R-:W-:Y:S05]  /*9c80*/  CALL.REL.NOINC `($__internal_177_$__cuda_sm70_shflsync_down) ;  /* 0x000002e000007944 */ /* 0x000fea0003c00000 */
[----:B-1----:R-:W-:Y:S01]  /*9c90*/  @!P0 FFMA.FTZ R167, R169, R172, R167 ;  /* 0x000000aca9a78223 */ /* 0x002fe200000100a7 */
[----:B------:R-:W-:Y:S01]  /*9ca0*/  HFMA2.MMA R196, -RZ, RZ, 0, 0 ;  /* 0x00000000ffc47435 */ /* 0x000fe200000001ff */
[----:B------:R-:W-:Y:S01]  /*9cb0*/  @!P0 FMUL.FTZ R169, R14, R169 ;  /* 0x000000a90ea98220 */ /* 0x000fe20000410000 */
[----:B------:R-:W-:-:S02]  /*9cc0*/  MOV R15, 0x1f ;  /* 0x0000001f000f7802 */ /* 0x000fc40000000f00 */
[----:B------:R-:W-:Y:S02]  /*9cd0*/  MOV R198, 0xffffffff ;  /* 0xffffffff00c67802 */ /* 0x000fe40000000f00 */
[----:B------:R-:W-:Y:S02]  /*9ce0*/  MOV R195, R169 ;  /* 0x000000a900c37202 */ /* 0x000fe40000000f00 */
[----:B------:R-:W-:Y:S02]  /*9cf0*/  MOV R12, 0x9d10 ;  /* 0x00009d10000c7802 */ /* 0x000fe40000000f00 */
[----:B0-----:R-:W-:Y:S05]  /*9d00*/  CALL.REL.NOINC `($__internal_178_$__cuda_sm70_shflsync_idx_p) ;  /* 0x000002a000007944 */ /* 0x001fea0003c00000 */
[----:B0-----:R-:W-:Y:S01]  /*9d10*/  HFMA2.MMA R196, -RZ, RZ, 0, 0 ;  /* 0x00000000ffc47435 */ /* 0x001fe200000001ff */
[----:B-1----:R-:W-:Y:S02]  /*9d20*/  MOV R14, R15 ;  /* 0x0000000f000e7202 */ /* 0x002fe40000000f00 */
[----:B------:R-:W-:Y:S02]  /*9d30*/  MOV R195, R167 ;  /* 0x000000a700c37202 */ /* 0x000fe40000000f00 */
[----:B------:R-:W-:Y:S02]  /*9d40*/  MOV R15, 0x1f ;  /* 0x0000001f000f7802 */ /* 0x000fe40000000f00 */
[----:B------:R-:W-:-:S02]  /*9d50*/  MOV R198, 0xffffffff ;  /* 0xffffffff00c67802 */ /* 0x000fc40000000f00 */
[----:B------:R-:W-:Y:S02]  /*9d60*/  MOV R12, 0x9d80 ;  /* 0x00009d80000c7802 */ /* 0x000fe40000000f00 */
[----:B------:R-:W-:Y:S05]  /*9d70*/  CALL.REL.NOINC `($__internal_178_$__cuda_sm70_shflsync_idx_p) ;  /* 0x0000023000007944 */ /* 0x000fea0003c00000 */
[----:B------:R-:W-:Y:S01]  /*9d80*/  HFMA2.MMA R186, -RZ, RZ, 0, 5.9604644775390625e-08 ;  /* 0x00000001ffba7435 */ /* 0x000fe200000001ff */
[----:B------:R-:W-:Y:S02]  /*9d90*/  MOV R165, R14 ;  /* 0x0000000e00a57202 */ /* 0x000fe40000000f00 */
[----:B-1----:R-:W-:Y:S02]  /*9da0*/  MOV R170, R15 ;  /* 0x0000000f00aa7202 */ /* 0x002fe40000000f00 */
[----:B------:R-:W-:Y:S02]  /*9db0*/  MOV R171, R169 ;  /* 0x000000a900ab7202 */ /* 0x000fe40000000f00 */
[----:B------:R-:W-:Y:S02]  /*9dc0*/  MOV R172, 0x1f ;  /* 0x0000001f00ac7802 */ /* 0x000fe40000000f00 */
[----:B------:R-:W-:Y:S02]  /*9dd0*/  MOV R181, 0xffffffff ;  /* 0xffffffff00b57802 */ /* 0x000fe40000000f00 */
[----:B------:R-:W-:-:S02]  /*9de0*/  MOV R12, 0x9e00 ;  /* 0x00009e00000c7802 */ /* 0x000fc40000000f00 */
[----:B0-----:R-:W-:Y:S05]  /*9df0*/  CALL.REL.NOINC `($__internal_177_$__cuda_sm70_shflsync_down) ;  /* 0x0000017000007944 */ /* 0x001fea0003c00000 */
[----:B0-----:R-:W-:Y:S01]  /*9e00*/  HFMA2.MMA R186, -RZ, RZ, 0, 5.9604644775390625e-08 ;  /* 0x00000001ffba7435 */ /* 0x001fe200000001ff */
[----:B-1----:R-:W-:-:S02]  /*9e10*/  MOV R14, R172 ;  /* 0x000000ac000e7202 */ /* 0x002fc40000000f00 */
[----:B------:R-:W-:Y:S02]  /*9e20*/  MOV R171, R167 ;  /* 0x000000a700ab7202 */ /* 0x000fe40000000f00 */
[----:B------:R-:W-:Y:S02]  /*9e30*/  MOV R172, 0x1f ;  /* 0x0000001f00ac7802 */ /* 0x000fe40000000f00 */
[----:B------:R-:W-:Y:S02]  /*9e40*/  MOV R181, 0xffffffff ;  /* 0xffffffff00b57802 */ /* 0x000fe40000000f00 */
[----:B------:R-:W-:Y:S02]  /*9e50*/  MOV R12, 0x9e70 ;  /* 0x00009e70000c7802 */ /* 0x000fe40000000f00 */
[----:B------:R-:W-:Y:S05]  /*9e60*/  CALL.REL.NOINC `($__internal_177_$__cuda_sm70_shflsync_down) ;  /* 0x0000010000007944 */ /* 0x000fea0003c00000 */
[----:B------:R-:W-:Y:S01]  /*9e70*/  HFMA2.MMA R196, -RZ, RZ, 0, 0 ;  /* 0x00000000ffc47435 */ /* 0x000fe200000001ff */
[----:B------:R-:W-:Y:S02]  /*9e80*/  MOV R167, R14 ;  /* 0x0000000e00a77202 */ /* 0x000fe40000000f00 */
[----:B------:R-:W-:Y:S02]  /*9e90*/  MOV R195, R16 ;  /* 0x0000001000c37202 */ /* 0x000fe40000000f00 */
[----:B------:R-:W-:-:S02]  /*9ea0*/  MOV R15, 0x1f ;  /* 0x0000001f000f7802 */ /* 0x000fc40000000f00 */
[----:B------:R-:W-:Y:S02]  /*9eb0*/  MOV R198, 0xffffffff ;  /* 0xffffffff00c67802 */ /* 0x000fe40000000f00 */
[----:B------:R-:W-:Y:S02]  /*9ec0*/  MOV R12, 0x9ee0 ;  /* 0x00009ee0000c7802 */ /* 0x000fe40000000f00 */
[----:B01----:R-:W-:Y:S05]  /*9ed0*/  CALL.REL.NOINC `($__internal_178_$__cuda_sm70_shflsync_idx_p) ;  /* 0x000000d000007944 */ /* 0x003fea0003c00000 */
[----:B0-----:R-:W-:Y:S01]  /*9ee0*/  HFMA2.MMA R196, -RZ, RZ, 0, 0 ;  /* 0x00000000ffc47435 */ /* 0x001fe200000001ff */
[----:B-1----:R-:W-:Y:S02]  /*9ef0*/  MOV R169, R15 ;  /* 0x0000000f00a97202 */ /* 0x002fe40000000f00 */
[----:B------:R-:W-:Y:S02]  /*9f00*/  MOV R195, R17 ;  /* 0x0000001100c37202 */ /* 0x000fe40000000f00 */
[----:B------:R-:W-:Y:S02]  /*9f10*/  MOV R15, 0x1f ;  /* 0x0000001f000f7802 */ /* 0x000fe40000000f00 */
[----:B------:R-:W-:Y:S02]  /*9f20*/  MOV R198, 0xffffffff ;  /* 0xffffffff00c67802 */ /* 0x000fe40000000f00 */
[----:B------:R-:W-:-:S02]  /*9f30*/  MOV R12, 0x9f50 ;  /* 0x00009f50000c7802 */ /* 0x000fc40000000f00 */
[----:B------:R-:W-:Y:S05]  /*9f40*/  CALL.REL.NOINC `($__internal_178_$__cuda_sm70_shflsync_idx_p) ;  /* 0x0000006000007944 */ /* 0x000fea0003c00000 */
[----:B-1----:R-:W-:Y:S01]  /*9f50*/  MOV R171, R15 ;  /* 0x0000000f00ab7202 */ /* 0x002fe20000000f00 */
[----:B0-----:R-:W-:Y:S05]  /*9f60*/  BRA `(.L_x_4463) ;  /* 0xffffc01000007947 */ /* 0x001fea000383ffff */
        .weak           $__internal_177_$__cuda_sm70_shflsync_down
        .type           $__internal_177_$__cuda_sm70_shflsync_down,@function
        .size           $__internal_177_$__cuda_sm70_shflsync_down,($__internal_178_$__cuda_sm70_shflsync_idx_p - $__internal_177_$__cuda_sm70_shflsync_down)
$__internal_177_$__cuda_sm70_shflsync_down:
[----:B------:R-:W-:Y:S01]  /*9f70*/  HFMA2.MMA R13, -RZ, RZ, 0, 0 ;  /* 0x00000000ff0d7435 */ /* 0x000fe200000001ff */
[----:B------:R-:W-:Y:S04]  /*9f80*/  WARPSYNC R181 ;  /* 0x000000b500007348 */ /* 0x000fe80003800000 */
[----:B------:R0:W1:Y:S01]  /*9f90*/  SHFL.DOWN PT, R172, R171, R186, R172 ;  /* 0x080000baabac7389 */ /* 0x00006200000e00ac */
[----:B------:R-:W-:Y:S05]  /*9fa0*/  RET.REL.NODEC R12 `(_Z25selective_scan_bwd_kernelI32Selective_Scan_bwd_kernel_traitsILi64ELi16ELb1ELb1ELb0ELb1ELb1EN3c108BFloat16EfEEv12SSMParamsBwd) ;  /* 0xffff60500c007950 */ /* 0x000fea0003c3ffff */
        .weak           $__internal_178_$__cuda_sm70_shflsync_idx_p
        .type           $__internal_178_$__cuda_sm70_shflsync_idx_p,@function
        .size           $__internal_178_$__cuda_sm70_shflsync_idx_p,($__internal_179_$__cuda_sm70_shflsync_up - $__internal_178_$__cuda_sm70_shflsync_idx_p)
$__internal_178_$__cuda_sm70_shflsync_idx_p:
[----:B------:R-:W-:Y:S01]  /*9fb0*/  MOV R13, 0x0 ;  /* 0x00000000000d7802 */ /* 0x000fe20000000f00 */
[----:B------:R-:W-:Y:S04]  /*9fc0*/  WARPSYNC R198 ;  /* 0x000000c600007348 */ /* 0x000fe80003800000 */
[----:B------:R0:W1:Y:S01]  /*9fd0*/  SHFL.IDX PT, R15, R195, R196, R15 ;  /* 0x000000c4c30f7389 */ /* 0x00006200000e000f */
[----:B------:R-:W-:Y:S05]  /*9fe0*/  RET.REL.NODEC R12 `(_Z25selective_scan_bwd_kernelI32Selective_Scan_bwd_kernel_traitsILi64ELi16ELb1ELb1ELb0ELb1ELb1EN3c108BFloat16EfEEv12SSMParamsBwd) ;  /* 0xffff60100c007950 */ /* 0x000fea0003c3ffff */
        .weak           $__internal_179_$__cuda_sm70_shflsync_up
        .type           $__internal_179_$__cuda_sm70_shflsync_up,@function
        .size           $__internal_179_$__cuda_sm70_shflsync_up,(.L_x_8991 - $__internal_179_$__cuda_sm70_shflsync_up)
$__internal_179_$__cuda_sm70_shflsync_up:
[----:B------:R-:W-:Y:S01]  /*9ff0*/  HFMA2.MMA R13, -RZ, RZ, 0, 0 ;  /* 0x00000000ff0d7435 */ /* 0x000fe200000001ff */
[----:B------:R-:W-:Y:S04]  /*a000*/  WARPSYNC R194 ;  /* 0x000000c200007348 */ /* 0x000fe80003800000 */
[----:B------:R0:W1:Y:S01]  /*a010*/  SHFL.UP PT, R187, R187, R192, R191 ;  /* 0x040000c0bbbb7389 */ /* 0x00006200000e00bf */
[----:B------:R-:W-:Y:S05]  /*a020*/  RET.REL.NODEC R12 `(_Z25selective_scan_bwd_kernelI32Selective_Scan_bwd_kernel_traitsILi64ELi16ELb1ELb1ELb0ELb1ELb1EN3c108BFloat16EfEEv12SSMParamsBwd) ;  /* 0xffff5fd00c007950 */ /* 0x000fea0003c3ffff */
.L_x_4464:
        /* <DEDUP_REMOVED lines=13> */
.L_x_8991:


//--------------------- .text._Z25selective_scan_bwd_kernelI32Selective_Scan_bwd_kernel_traitsILi64ELi16ELb1ELb1ELb1ELb0ELb0EN3c108BFloat16EfEEv12SSMParamsBwd --------------------------
	.section	.text._Z25selective_scan_bwd_kernelI32Selective_Scan_bwd_kernel_traitsILi64ELi16ELb1ELb1ELb1ELb0ELb0EN3c108BFloat16EfEEv12SSMParamsBwd,"ax",@progbits
	.sectioninfo	@"SHI_REGISTERS=254"
	.align	128
        .global         _Z25selective_scan_bwd_kernelI32Selective_Scan_bwd_kernel_traitsILi64ELi16ELb1ELb1ELb1ELb0ELb0EN3c108BFloat16EfEEv12SSMParamsBwd
        .type           _Z25selective_scan_bwd_kernelI32Selective_Scan_bwd_kernel_traitsILi64ELi16ELb1ELb1ELb1ELb0ELb0EN3c108BFloat16EfEEv12SSMParamsBwd,@function
        .size           _Z25selective_scan_bwd_kernelI32Selective_Scan_bwd_kernel_traitsILi64ELi16ELb1ELb1ELb1ELb0ELb0EN3c108BFloat16EfEEv12SSMParamsBwd,(.L_x_8994 - _Z25selective_scan_bwd_kernelI32Selective_Scan_bwd_kernel_traitsILi64ELi16ELb1ELb1ELb1ELb0ELb0EN3c108BFloat16EfEEv12SSMParamsBwd)
        .other          _Z25selective_scan_bwd_kernelI32Selective_Scan_bwd_kernel_traitsILi64ELi16ELb1ELb1ELb1ELb0ELb0EN3c108BFloat16EfEEv12SSMParamsBwd,@"STO_CUDA_ENTRY STV_DEFAULT"
_Z25selective_scan_bwd_kernelI32Selective_Scan_bwd_kernel_traitsILi64ELi16ELb1ELb1ELb1ELb0ELb0EN3c108BFloat16EfEEv12SSMParamsBwd:
.text._Z25selective_scan_bwd_kernelI32Selective_Scan_bwd_kernel_traitsILi64ELi16ELb1ELb1ELb1ELb0ELb0EN3c108BFloat16EfEEv12SSMParamsBwd:
[----:B------:R-:W-:Y:S02]  /*0000*/  MOV R1, c[0x0][0x28] ;  /* 0x00000a0000017a02 */ /* 0x000fe40000000f00 */
[----:B------:R-:W-:Y:S01]  /*0010*/  IABS R17, c[0x0][0x178] ;  /* 0x00005e0000117a13 */ /* 0x000fe20000000000 */
[----:B------:R-:W0:Y:S01]  /*0020*/  S2R R139, SR_CTAID.Y ;  /* 0x00000000008b7919 */ /* 0x000e220000002600 */
[----:B------:R-:W-:Y:S01]  /*0030*/  ISETP.NE.U32.AND P0, PT, RZ, c[0x0][0x238], PT ;  /* 0x00008e00ff007a0c */ /* 0x000fe20003f05070 */
[----:B------:R-:W-:Y:S01]  /*0040*/  HFMA2.MMA R137, -RZ, RZ, 0, 0 ;  /* 0x00000000ff897435 */ /* 0x000fe200000001ff */
[----:B------:R-:W1:Y:S01]  /*0050*/  I2F.RP R0, R17 ;  /* 0x0000001100007306 */ /* 0x000e620000209400 */
[----:B------:R-:W-:Y:S01]  /*0060*/  ULDC.64 UR4, c[0x0][0x118] ;  /* 0x0000460000047ab9 */ /* 0x000fe20000000a00 */
[----:B------:R-:W-:Y:S01]  /*0070*/  ISETP.NE.AND.EX P0, PT, RZ, c[0x0][0x23c], PT, P0 ;  /* 0x00008f00ff007a0c */ /* 0x000fe20003f05300 */
[----:B------:R-:W-:Y:S01]  /*0080*/  CS2R R126, SRZ ;  /* 0x00000000007e7805 */ /* 0x000fe2000001ff00 */
        /* <DEDUP_REMOVED lines=12> */
[C---:B------:R-:W-:Y:S01]  /*0150*/  IMAD R10, R152.reuse, c[0x0][0x1e0], RZ ;  /* 0x00007800980a7a24 */ /* 0x040fe200078e02ff */
[----:B------:R-:W-:Y:S01]  /*0160*/  LOP3.LUT R16, R139, c[0x0][0x178], RZ, 0x3c, !PT ;  /* 0x00005e008b107a12 */ /* 0x000fe200078e3cff */
[----:B------:R1:W5:Y:S01]  /*0170*/  @P1 LDG.E R126, [R4.64] ;  /* 0x00000004047e1981 */ /* 0x000362000c1e1900 */
[----:B------:R2:W3:Y:S01]  /*0180*/  F2I.FTZ.U32.TRUNC.NTZ R7, R6 ;  /* 0x0000000600077305 */ /* 0x0004e2000021f000 */
[----:B------:R-:W-:Y:S01]  /*0190*/  MOV R133, c[0x0][0x174] ;  /* 0x00005d0000857a02 */ /* 0x000fe20000000f00 */
[----:B------:R-:W-:Y:S01]  /*01a0*/  IMAD R12, R152, c[0x0][0x278], RZ ;  /* 0x00009e00980c7a24 */ /* 0x000fe200078e02ff */
[----:B------:R-:W-:Y:S01]  /*01b0*/  ISETP.GE.AND P1, PT, R16, RZ, PT ;  /* 0x000000ff1000720c */ /* 0x000fe20003f26270 */
[----:B------:R-:W-:Y:S01]  /*01c0*/  IMAD R14, R152, c[0x0][0x190], RZ ;  /* 0x00006400980e7a24 */ /* 0x000fe200078e02ff */
[----:B0-----:R-:W-:Y:S01]  /*01d0*/  IABS R2, R139 ;  /* 0x0000008b00027213 */ /* 0x001fe20000000000 */
[C---:B------:R-:W-:Y:S01]  /*01e0*/  IMAD R13, R135.reuse, c[0x0][0x1e4], R10 ;  /* 0x00007900870d7a24 */ /* 0x040fe200078e020a */
[----:B------:R-:W-:Y:S01]  /*01f0*/  ISETP.NE.AND P0, PT, RZ, c[0x0][0x178], PT ;  /* 0x00005e00ff007a0c */ /* 0x000fe20003f05270 */
[C---:B------:R-:W-:Y:S01]  /*0200*/  IMAD R15, R135.reuse, c[0x0][0x194], R14 ;  /* 0x00006500870f7a24 */ /* 0x040fe200078e020e */
[----:B--2---:R-:W-:Y:S01]  /*0210*/  HFMA2.MMA R6, -RZ, RZ, 0, 0 ;  /* 0x00000000ff067435 */ /* 0x004fe200000001ff */
[----:B-1----:R-:W-:Y:S01]  /*0220*/  IMAD.WIDE.U32 R4, R135, c[0x0][0x1e0], RZ ;  /* 0x0000780087047a25 */ /* 0x002fe200078e00ff */
[C---:B------:R-:W-:Y:S01]  /*0230*/  ISETP.GE.AND P3, PT, R133.reuse, 0x1, PT ;  /* 0x000000018500780c */ /* 0x040fe20003f66270 */
[----:B------:R-:W-:Y:S01]  /*0240*/  CS2R R36, SRZ ;  /* 0x0000000000247805 */ /* 0x000fe2000001ff00 */
[----:B------:R-:W-:Y:S01]  /*0250*/  SHF.L.U32 R133, R133, 0xa, RZ ;  /* 0x0000000a85857819 */ /* 0x000fe200000006ff */
[----:B------:R-:W-:Y:S01]  /*0260*/  IMAD R14, R128, c[0x0][0x280], RZ ;  /* 0x0000a000800e7a24 */ /* 0x000fe200078e02ff */
[----:B------:R-:W-:Y:S01]  /*0270*/  IADD3 R5, R5, R13, RZ ;  /* 0x0000000d05057210 */ /* 0x000fe20007ffe0ff */
[----:B------:R-:W-:Y:S01]  /*0280*/  IMAD R16, R152, c[0x0][0x1b0], RZ ;  /* 0x00006c0098107a24 */ /* 0x000fe200078e02ff */
[----:B---3--:R-:W-:Y:S01]  /*0290*/  IADD3 R8, RZ, -R7, RZ ;  /* 0x80000007ff087210 */ /* 0x008fe20007ffe0ff */
[----:B------:R-:W-:Y:S01]  /*02a0*/  IMAD R14, R139, c[0x0][0x284], R14 ;  /* 0x0000a1008b0e7a24 */ /* 0x000fe200078e020e */
[----:B------:R-:W-:Y:S01]  /*02b0*/  IADD3 R13, R133, -0x400, RZ ;  /* 0xfffffc00850d7810 */ /* 0x000fe20007ffe0ff */
[----:B------:R-:W-:-:S04]  /*02c0*/  IMAD.WIDE.U32 R4, R139, c[0x0][0x1e8], R4 ;  /* 0x00007a008b047a25 */ /* 0x000fc800078e0004 */
[----:B------:R-:W-:Y:S02]  /*02d0*/  IMAD R3, R8, R17, RZ ;  /* 0x0000001108037224 */ /* 0x000fe400078e02ff */
[----:B------:R-:W-:Y:S02]  /*02e0*/  IMAD R8, R152, c[0x0][0x1d0], RZ ;  /* 0x0000740098087a24 */ /* 0x000fe400078e02ff */
[----:B------:R-:W-:-:S04]  /*02f0*/  IMAD.HI.U32 R7, R7, R3, R6 ;  /* 0x0000000307077227 */ /* 0x000fc800078e0006 */
[----:B------:R-:W-:Y:S02]  /*0300*/  IMAD R11, R135, c[0x0][0x1d4], R8 ;  /* 0x00007500870b7a24 */ /* 0x000fe400078e0208 */
[----:B------:R-:W-:-:S04]  /*0310*/  IMAD.HI.U32 R131, R7, R2, RZ ;  /* 0x0000000207837227 */ /* 0x000fc800078e00ff */
[----:B------:R-:W-:Y:S01]  /*0320*/  IMAD.WIDE.U32 R6, R135, c[0x0][0x278], RZ ;  /* 0x00009e0087067a25 */ /* 0x000fe200078e00ff */
[----:B------:R-:W-:-:S03]  /*0330*/  IADD3 R0, -R131, RZ, RZ ;  /* 0x000000ff83007210 */ /* 0x000fc60007ffe1ff */
[----:B------:R-:W-:-:S04]  /*0340*/  IMAD.WIDE.U32 R8, R135, c[0x0][0x190], RZ ;  /* 0x0000640087087a25 */ /* 0x000fc800078e00ff */
[----:B------:R-:W-:Y:S01]  /*0350*/  IMAD R0, R17, R0, R2 ;  /* 0x0000000011007224 */ /* 0x000fe200078e0202 */
[----:B------:R-:W-:Y:S01]  /*0360*/  IADD3 R9, R9, R15, RZ ;  /* 0x0000000f09097210 */ /* 0x000fe20007ffe0ff */
[----:B------:R-:W-:Y:S01]  /*0370*/  IMAD.WIDE.U32 R2, R135, c[0x0][0x1d0], RZ ;  /* 0x0000740087027a25 */ /* 0x000fe200078e00ff */
[----:B------:R-:W-:Y:S02]  /*0380*/  SHF.R.S32.HI R15, RZ, 0x1f, R13 ;  /* 0x0000001fff0f7819 */ /* 0x000fe4000001140d */
[----:B------:R-:W-:Y:S01]  /*0390*/  ISETP.GT.U32.AND P4, PT, R17, R0, PT ;  /* 0x000000001100720c */ /* 0x000fe20003f84070 */
[----:B------:R-:W-:Y:S01]  /*03a0*/  IMAD.MOV.U32 R129, RZ, RZ, RZ ;  /* 0x000000ffff817224 */ /* 0x000fe200078e00ff */
[----:B------:R-:W-:Y:S01]  /*03b0*/  IADD3 R3, R3, R11, RZ ;  /* 0x0000000b03037210 */ /* 0x000fe20007ffe0ff */
[----:B------:R-:W-:Y:S02]  /*03c0*/  IMAD R11, R135, c[0x0][0x27c], R12 ;  /* 0x00009f00870b7a24 */ /* 0x000fe400078e020c */
[----:B------:R-:W-:-:S02]  /*03d0*/  IMAD R12, R128, c[0x0][0x1e8], RZ ;  /* 0x00007a00800c7a24 */ /* 0x000fc400078e02ff */
[----:B------:R-:W-:Y:S01]  /*03e0*/  IMAD.WIDE.U32 R2, R139, c[0x0][0x1d8], R2 ;  /* 0x000076008b027a25 */ /* 0x000fe200078e0002 */
[----:B------:R-:W-:-:S03]  /*03f0*/  IADD3 R7, R7, R11, RZ ;  /* 0x0000000b07077210 */ /* 0x000fc60007ffe0ff */
[C---:B------:R-:W-:Y:S02]  /*0400*/  IMAD R12, R139.reuse, c[0x0][0x1ec], R12 ;  /* 0x00007b008b0c7a24 */ /* 0x040fe400078e020c */
[-C--:B------:R-:W-:Y:S01]  /*0410*/  @!P4 IADD3 R0, R0, -R17.reuse, RZ ;  /* 0x800000110000c210 */ /* 0x080fe20007ffe0ff */
[----:B------:R-:W-:Y:S01]  /*0420*/  IMAD.WIDE.U32 R6, R139, c[0x0][0x280], R6 ;  /* 0x0000a0008b067a25 */ /* 0x000fe200078e0006 */
[----:B------:R-:W-:Y:S02]  /*0430*/  @!P4 IADD3 R131, R131, 0x1, RZ ;  /* 0x000000018383c810 */ /* 0x000fe40007ffe0ff */
[----:B------:R-:W-:Y:S01]  /*0440*/  ISETP.GE.U32.AND P2, PT, R0, R17, PT ;  /* 0x000000110000720c */ /* 0x000fe20003f46070 */
[----:B------:R-:W-:Y:S01]  /*0450*/  IMAD R0, R128, c[0x0][0x1d8], RZ ;  /* 0x0000760080007a24 */ /* 0x000fe200078e02ff */
[----:B------:R-:W-:Y:S01]  /*0460*/  IADD3 R121, P4, R13, R4, RZ ;  /* 0x000000040d797210 */ /* 0x000fe20007f9e0ff */
[----:B------:R-:W-:Y:S01]  /*0470*/  IMAD.WIDE.U32 R10, R135, c[0x0][0x1b0], RZ ;  /* 0x00006c00870a7a25 */ /* 0x000fe200078e00ff */
[----:B------:R-:W-:-:S02]  /*0480*/  IADD3 R119, P5, R13, R6, RZ ;  /* 0x000000060d777210 */ /* 0x000fc40007fbe0ff */
[----:B------:R-:W-:Y:S01]  /*0490*/  IADD3.X R4, R15, R5, R12, P4, !PT ;  /* 0x000000050f047210 */ /* 0x000fe200027fe40c */
[----:B------:R-:W-:Y:S01]  /*04a0*/  IMAD R0, R139, c[0x0][0x1dc], R0 ;  /* 0x000077008b007a24 */ /* 0x000fe200078e0200 */
[----:B------:R-:W-:Y:S01]  /*04b0*/  IADD3.X R6, R15, R7, R14, P5, !PT ;  /* 0x000000070f067210 */ /* 0x000fe20002ffe40e */
[----:B------:R-:W-:-:S04]  /*04c0*/  IMAD R17, R135, c[0x0][0x1b4], R16 ;  /* 0x00006d0087117a24 */ /* 0x000fc800078e0210 */
[----:B------:R-:W-:Y:S02]  /*04d0*/  @P2 IADD3 R131, R131, 0x1, RZ ;  /* 0x0000000183832810 */ /* 0x000fe40007ffe0ff */
[----:B------:R-:W-:Y:S02]  /*04e0*/  IADD3 R123, P2, R13, R2, RZ ;  /* 0x000000020d7b7210 */ /* 0x000fe40007f5e0ff */
[----:B------:R-:W-:Y:S02]  /*04f0*/  @!P1 IADD3 R131, -R131, RZ, RZ ;  /* 0x000000ff83839210 */ /* 0x000fe40007ffe1ff */
[----:B------:R-:W-:Y:S02]  /*0500*/  @!P0 LOP3.LUT R131, RZ, c[0x0][0x178], RZ, 0x33, !PT ;  /* 0x00005e00ff838a12 */ /* 0x000fe400078e33ff */
[----:B------:R-:W-:Y:S02]  /*0510*/  IADD3.X R2, R15, R3, R0, P2, !PT ;  /* 0x000000030f027210 */ /* 0x000fe400017fe400 */
[----:B------:R-:W-:Y:S01]  /*0520*/  LEA R122, P0, R123, c[0x0][0x240], 0x1 ;  /* 0x000090007b7a7a11 */ /* 0x000fe200078008ff */
[----:B------:R-:W-:Y:S01]  /*0530*/  IMAD.WIDE.U32 R8, R131, c[0x0][0x1a8], R8 ;  /* 0x00006a0083087a25 */ /* 0x000fe200078e0008 */
[----:B------:R-:W-:-:S02]  /*0540*/  SHF.R.S32.HI R151, RZ, 0x1f, R131 ;  /* 0x0000001fff977819 */ /* 0x000fc40000011483 */
[----:B------:R-:W-:Y:S02]  /*0550*/  LEA.HI.X R123, R123, c[0x0][0x244], R2, 0x1, P0 ;  /* 0x000091007b7b7a11 */ /* 0x000fe400000f0c02 */
[----:B------:R-:W-:Y:S01]  /*0560*/  ISETP.NE.U32.AND P0, PT, RZ, c[0x0][0x260], PT ;  /* 0x00009800ff007a0c */ /* 0x000fe20003f05070 */
[----:B------:R-:W-:Y:S01]  /*0570*/  IMAD R0, R151, c[0x0][0x1a8], RZ ;  /* 0x00006a0097007a24 */ /* 0x000fe200078e02ff */
[----:B------:R-:W-:Y:S01]  /*0580*/  LEA R120, P1, R121, c[0x0][0x248], 0x1 ;  /* 0x0000920079787a11 */ /* 0x000fe200078208ff */
[----:B------:R-:W-:Y:S01]  /*0590*/  IMAD R2, R151, c[0x0][0x1c8], RZ ;  /* 0x0000720097027a24 */ /* 0x000fe200078e02ff */
[----:B------:R-:W-:Y:S01]  /*05a0*/  LEA R118, P2, R119, c[0x0][0x308], 0x1 ;  /* 0x0000c20077767a11 */ /* 0x000fe200078408ff */
[C---:B------:R-:W-:Y:S01]  /*05b0*/  IMAD R3, R131.reuse, c[0x0][0x1ac], R0 ;  /* 0x00006b0083037a24 */ /* 0x040fe200078e0200 */
[----:B------:R-:W-:Y:S01]  /*05c0*/  ISETP.NE.AND.EX P0, PT, RZ, c[0x0][0x264], PT, P0 ;  /* 0x00009900ff007a0c */ /* 0x000fe20003f05300 */
[----:B------:R-:W-:Y:S01]  /*05d0*/  IMAD R5, R131, c[0x0][0x1cc], R2 ;  /* 0x0000730083057a24 */ /* 0x000fe200078e0202 */
[----:B------:R-:W-:-:S02]  /*05e0*/  LEA.HI.X R121, R121, c[0x0][0x24c], R4, 0x1, P1 ;  /* 0x0000930079797a11 */ /* 0x000fc400008f0c04 */
[----:B------:R-:W-:Y:S02]  /*05f0*/  LEA.HI.X R119, R119, c[0x0][0x30c], R6, 0x1, P2 ;  /* 0x0000c30077777a11 */ /* 0x000fe400010f0c06 */
[----:B------:R-:W-:Y:S02]  /*0600*/  ISETP.NE.U32.AND P1, PT, RZ, c[0x0][0x328], PT ;  /* 0x0000ca00ff007a0c */ /* 0x000fe40003f25070 */
[----:B------:R-:W-:Y:S02]  /*0610*/  ISETP.NE.U32.AND P2, PT, RZ, c[0x0][0x348], PT ;  /* 0x0000d200ff007a0c */ /* 0x000fe40003f45070 */
[----:B------:R-:W-:Y:S02]  /*0620*/  IADD3 R11, R11, R17, RZ ;  /* 0x000000110b0b7210 */ /* 0x000fe40007ffe0ff */
[----:B------:R-:W-:Y:S01]  /*0630*/  IADD3 R116, P5, R13, R8, RZ ;  /* 0x000000080d747210 */ /* 0x000fe20007fbe0ff */
[----:B------:R-:W-:Y:S01]  /*0640*/  @P0 IMAD R0, R135, c[0x0][0x164], R139 ;  /* 0x0000590087000a24 */ /* 0x000fe200078e028b */
[----:B------:R-:W-:Y:S01]  /*0650*/  ISETP.NE.AND.EX P1, PT, RZ, c[0x0][0x32c], PT, P1 ;  /* 0x0000cb00ff007a0c */ /* 0x000fe20003f25310 */
[----:B------:R-:W-:Y:S01]  /*0660*/  IMAD.WIDE.U32 R10, R131, c[0x0][0x1c8], R10 ;  /* 0x00007200830a7a25 */ /* 0x000fe200078e000a */
[----:B------:R-:W-:-:S02]  /*0670*/  ISETP.NE.AND.EX P2, PT, RZ, c[0x0][0x34c], PT, P2 ;  /* 0x0000d300ff007a0c */ /* 0x000fc40003f45320 */
[----:B------:R-:W-:Y:S01]  /*0680*/  IADD3 R8, R9, R3, RZ ;  /* 0x0000000309087210 */ /* 0x000fe20007ffe0ff */
[----:B------:R-:W-:Y:S01]  /*0690*/  @P0 IMAD R0, R0, c[0x0][0x174], RZ ;  /* 0x00005d0000000a24 */ /* 0x000fe200078e02ff */
[----:B------:R-:W-:Y:S02]  /*06a0*/  IADD3 R13, P4, R13, R10, RZ ;  /* 0x0000000a0d0d7210 */ /* 0x000fe40007f9e0ff */
[----:B------:R-:W-:Y:S01]  /*06b0*/  IADD3.X R3, R15, R8, RZ, P5, !PT ;  /* 0x000000080f037210 */ /* 0x000fe20002ffe4ff */
[----:B------:R-:W-:Y:S01]  /*06c0*/  @P0 IMAD R0, R0, c[0x0][0x16c], RZ ;  /* 0x00005b0000000a24 */ /* 0x000fe200078e02ff */
[C---:B------:R-:W-:Y:S02]  /*06d0*/  LEA R117, P5, R116.reuse, c[0x0][0x228], 0x1 ;  /* 0x00008a0074757a11 */ /* 0x040fe400078a08ff */
[----:B------:R-:W-:Y:S02]  /*06e0*/  IADD3 R114, R11, R5, RZ ;  /* 0x000000050b727210 */ /* 0x000fe40007ffe0ff */
[----:B------:R-:W-:-:S02]  /*06f0*/  LEA.HI.X R116, R116, c[0x0][0x22c], R3, 0x1, P5 ;  /* 0x00008b0074747a11 */ /* 0x000fc400028f0c03 */
[----:B------:R-:W-:Y:S01]  /*0700*/  CS2R R2, SRZ ;  /* 0x0000000000027805 */ /* 0x000fe2000001ff00 */
[----:B------:R-:W-:Y:S02]  /*0710*/  @P0 MOV R39, 0x8 ;  /* 0x0000000800270802 */ /* 0x000fe40000000f00 */
[----:B------:R-:W-:Y:S02]  /*0720*/  IADD3.X R114, R15, R114, RZ, P4, !PT ;  /* 0x000000720f727210 */ /* 0x000fe400027fe4ff */
[----:B------:R-:W-:Y:S01]  /*0730*/  LEA R115, P6, R13, c[0x0][0x230], 0x1 ;  /* 0x00008c000d737a11 */ /* 0x000fe200078c08ff */
[----:B------:R-:W-:Y:S01]  /*0740*/  @P0 IMAD.WIDE R38, R0, R39, c[0x0][0x260] ;  /* 0x0000980000260625 */ /* 0x000fe200078e0227 */
[C---:B------:R-:W-:Y:S01]  /*0750*/  @P1 LEA R36, P4, R139.reuse, c[0x0][0x328], 0x2 ;  /* 0x0000ca008b241a11 */ /* 0x040fe200078810ff */
[----:B------:R-:W-:Y:S01]  /*0760*/  @!P0 CS2R R38, SRZ ;  /* 0x0000000000268805 */ /* 0x000fe2000001ff00 */
        /* <DEDUP_REMOVED lines=14> */
.L_x_4516:
        /* <DEDUP_REMOVED lines=9> */
[C---:B------:R-:W-:Y:S02]  /*08e0*/  SHF.L.U32 R109, R5.reuse, 0x4, RZ ;  /* 0x00000004056d7819 */ /* 0x040fe400000006ff */
[----:B------:R-:W-:-:S03]  /*08f0*/  IADD3 R0, R5, R124, RZ ;  /* 0x0000007c05007210 */ /* 0x000fc60007ffe0ff */
[----:B--2---:R-:W-:Y:S04]  /*0900*/  STS.128 [R109], R20 ;  /* 0x000000146d007388 */ /* 0x004fe80000000c00 */
[----:B---3--:R0:W-:Y:S01]  /*0910*/  STS.128 [R109+0x200], R28 ;  /* 0x0002001c6d007388 */ /* 0x0081e20000000c00 */
[----:B------:R-:W-:-:S06]  /*0920*/  NOP ;  /* 0x0000000000007918 */ /* 0x000fcc0000000000 */
[----:B------:R-:W-:Y:S04]  /*0930*/  LDS.128 R8, [R0.X16] ;  /* 0x0000000000087984 */ /* 0x000fe8000000cc00 */
[----:B------:R-:W-:Y:S04]  /*0940*/  LDS.128 R4, [R0.X16+0x10] ;  /* 0x0000100000047984 */ /* 0x000fe8000000cc00 */
[----:B------:R-:W-:Y:S06]  /*0950*/  BAR.SYNC.DEFER_BLOCKING 0x0 ;  /* 0x0000000000007b1d */ /* 0x000fec0000010000 */
[----:B------:R-:W2:Y:S04]  /*0960*/  LDG.E.128 R32, [R16.64] ;  /* 0x0000000410207981 */ /* 0x000ea8000c1e1d00 */
[----:B------:R-:W3:Y:S01]  /*0970*/  LDG.E.128 R40, [R16.64+0x200] ;  /* 0x0002000410287981 */ /* 0x000ee2000c1e1d00 */
[----:B------:R-:W-:-:S03]  /*0980*/  IMAD.WIDE R24, R110, 0x10, R118 ;  /* 0x000000106e187825 */ /* 0x000fc600078e0276 */
[----:B--2---:R-:W-:Y:S04]  /*0990*/  STS.128 [R109], R32 ;  /* 0x000000206d007388 */ /* 0x004fe80000000c00 */
[----:B---3--:R-:W-:Y:S01]  /*09a0*/  STS.128 [R109+0x200], R40 ;  /* 0x000200286d007388 */ /* 0x008fe20000000c00 */
        /* <DEDUP_REMOVED lines=8> */
[--C-:B------:R-:W-:Y:S02]  /*0a30*/  PRMT R27, RZ, 0x5410, R23.reuse ;  /* 0x00005410ff1b7816 */ /* 0x100fe40000000017 */
[----:B------:R-:W-:Y:S01]  /*0a40*/  PRMT R87, RZ, 0x7610, R23 ;  /* 0x00007610ff577816 */ /* 0x000fe20000000017 */
[--C-:B-----5:R-:W-:Y:S01]  /*0a50*/  FADD.FTZ R91, R91, R126.reuse ;  /* 0x0000007e5b5b7221 */ /* 0x120fe20000010000 */
[----:B--2---:R-:W-:Y:S01]  /*0a60*/  PRMT R83, RZ, 0x7610, R13 ;  /* 0x00007610ff537816 */ /* 0x004fe2000000000d */
        /* <DEDUP_REMOVED lines=15> */
[----:B---3--:R0:W-:Y:S04]  /*0b60*/  STS.128 [R109], R28 ;  /* 0x0000001c6d007388 */ /* 0x0081e80000000c00 */
[----:B----4-:R-:W-:Y:S01]  /*0b70*/  STS.128 [R109+0x200], R44 ;  /* 0x0002002c6d007388 */ /* 0x010fe20000000c00 */
[----:B------:R-:W-:-:S06]  /*0b80*/  NOP ;  /* 0x0000000000007918 */ /* 0x000fcc0000000000 */
[----:B------:R-:W1:Y:S04]  /*0b90*/  LDS.128 R32, [R0.X16] ;  /* 0x0000000000207984 */ /* 0x000e68000000cc00 */
[----:B------:R2:W3:Y:S01]  /*0ba0*/  LDS.128 R16, [R0.X16+0x10] ;  /* 0x0000100000107984 */ /* 0x0004e2000000cc00 */
[----:B0-----:R-:W-:-:S05]  /*0bb0*/  PRMT R31, RZ, 0x5410, R15 ;  /* 0x00005410ff1f7816 */ /* 0x001fca000000000f */
[----:B------:R-:W-:Y:S01]  /*0bc0*/  FADD.FTZ R76, R31, R126 ;  /* 0x0000007e1f4c7221 */ /* 0x000fe20000010000 */
[----:B--2---:R-:W-:Y:S02]  /*0bd0*/  PRMT R0, RZ, 0x5410, R8 ;  /* 0x00005410ff007816 */ /* 0x004fe40000000008 */
[--C-:B-1----:R-:W-:Y:S02]  /*0be0*/  PRMT R108, RZ, 0x5410, R32.reuse ;  /* 0x00005410ff6c7816 */ /* 0x102fe40000000020 */
[----:B------:R-:W-:Y:S02]  /*0bf0*/  PRMT R107, RZ, 0x7610, R32 ;  /* 0x00007610ff6b7816 */ /* 0x000fe40000000020 */
        /* <DEDUP_REMOVED lines=18> */
[----:B---3--:R-:W-:Y:S01]  /*0d20*/  PRMT R100, RZ, 0x5410, R16 ;  /* 0x00005410ff647816 */ /* 0x008fe20000000010 */
[----:B------:R-:W-:Y:S01]  /*0d30*/  FFMA.FTZ R25, R105, R0, R24 ;  /* 0x0000000069197223 */ /* 0x000fe20000010018 */
[--C-:B------:R-:W-:Y:S01]  /*0d40*/  PRMT R0, RZ, 0x5410, R10.reuse ;  /* 0x00005410ff007816 */ /* 0x100fe2000000000a */
        /* <DEDUP_REMOVED lines=25> */
[-C--:B------:R-:W-:Y:S02]  /*0ee0*/  FMUL.FTZ R62, R95, R137.reuse ;  /* 0x000000895f3e7220 */ /* 0x080fe40000410000 */
[----:B------:R-:W-:Y:S01]  /*0ef0*/  FFMA.FTZ R25, R99, R24, R0 ;  /* 0x0000001863197223 */ /* 0x000fe20000010000 */
[----:B------:R-:W-:Y:S01]  /*0f00*/  PRMT R0, RZ, 0x5410, R5 ;  /* 0x00005410ff007816 */ /* 0x000fe20000000005 */
[----:B------:R-:W-:-:S02]  /*0f10*/  FMUL.FTZ R63, R94, R137 ;  /* 0x000000895e3f7220 */ /* 0x000fc40000410000 */
[----:B------:R-:W-:Y:S02]  /*0f20*/  FMUL.FTZ R60, R92, R137 ;  /* 0x000000895c3c7220 */ /* 0x000fe40000410000 */
[----:B------:R-:W-:Y:S01]  /*0f30*/  FFMA.FTZ R0, R98, R0, R25 ;  /* 0x0000000062007223 */ /* 0x000fe20000010019 */
[----:B------:R-:W-:Y:S02]  /*0f40*/  PRMT R25, RZ, 0x5410, R21 ;  /* 0x00005410ff197816 */ /* 0x000fe40000000015 */
[----:B------:R-:W-:Y:S01]  /*0f50*/  PRMT R21, RZ, 0x5410, R22 ;  /* 0x00005410ff157816 */ /* 0x000fe20000000016 */
[----:B------:R-:W-:Y:S01]  /*0f60*/  FFMA.FTZ R17, R97, R16, R0 ;  /* 0x0000001061117223 */ /* 0x000fe20000010000 */
[----:B------:R-:W-:Y:S01]  /*0f70*/  PRMT R0, RZ, 0x5410, R6 ;  /* 0x00005410ff007816 */ /* 0x000fe20000000006 */
[----:B------:R-:W-:Y:S01]  /*0f80*/  FADD.FTZ R88, R25, R126 ;  /* 0x0000007e19587221 */ /* 0x000fe20000010000 */
[----:B------:R-:W-:Y:S01]  /*0f90*/  PRMT R16, RZ, 0x7610, R6 ;  /* 0x00007610ff107816 */ /* 0x000fe20000000006 */
[----:B------:R-:W-:-:S02]  /*0fa0*/  FADD.FTZ R86, R21, R126 ;  /* 0x0000007e15567221 */ /* 0x000fc40000010000 */
        /* <DEDUP_REMOVED lines=24> */
.L_x_4466:
        /* <DEDUP_REMOVED lines=8> */
[----:B------:R-:W-:Y:S01]  /*11b0*/  CS2R R48, SRZ ;  /* 0x0000000000307805 */ /* 0x000fe2000001ff00 */
[----:B------:R-:W-:-:S02]  /*11c0*/  CS2R R46, SRZ ;  /* 0x00000000002e7805 */ /* 0x000fc4000001ff00 */
.L_x_4515:
[----:B------:R-:W-:Y:S01]  /*11d0*/  SHF.R.S32.HI R0, RZ, 0x1f, R45 ;  /* 0x0000001fff007819 */ /* 0x000fe2000001142d */
[----:B------:R-:W-:-:S04]  /*11e0*/  IMAD.WIDE.U32 R12, R45, c[0x0][0x1a0], RZ ;  /* 0x000068002d0c7a25 */ /* 0x000fc800078e00ff */
[----:B------:R-:W-:Y:S01]  /*11f0*/  IMAD R14, R0, c[0x0][0x1a0], RZ ;  /* 0x00006800000e7a24 */ /* 0x000fe200078e02ff */
[----:B------:R-:W-:-:S03]  /*1200*/  LEA R20, P0, R12, R117, 0x1 ;  /* 0x000000750c147211 */ /* 0x000fc600078008ff */
[----:B------:R-:W-:-:S05]  /*1210*/  IMAD R15, R45, c[0x0][0x1a4], R14 ;  /* 0x000069002d0f7a24 */ /* 0x000fca00078e020e */
[----:B------:R-:W-:-:S04]  /*1220*/  IADD3 R13, R13, R15, RZ ;  /* 0x0000000f0d0d7210 */ /* 0x000fc80007ffe0ff */
[----:B------:R-:W-:-:S05]  /*1230*/  LEA.HI.X R21, R12, R116, R13, 0x1, P0 ;  /* 0x000000740c157211 */ /* 0x000fca00000f0c0d */
[----:B------:R-:W-:-:S05]  /*1240*/  IMAD.WIDE R20, R110, 0x10, R20 ;  /* 0x000000106e147825 */ /* 0x000fca00078e0214 */
[----:B------:R0:W2:Y:S04]  /*1250*/  LDG.E.128 R12, [R20.64] ;  /* 0x00000004140c7981 */ /* 0x0000a8000c1e1d00 */
[----:B------:R0:W3:Y:S01]  /*1260*/  LDG.E.128 R16, [R20.64+0x200] ;  /* 0x0002000414107981 */ /* 0x0000e2000c1e1d00 */
[----:B------:R-:W-:Y:S02]  /*1270*/  IMAD R24, R128, c[0x0][0x180], RZ ;  /* 0x0000600080187a24 */ /* 0x000fe400078e02ff */
[----:B------:R-:W-:-:S04]  /*1280*/  IMAD.WIDE.U32 R22, R139, c[0x0][0x180], RZ ;  /* 0x000060008b167a25 */ /* 0x000fc800078e00ff */
[----:B------:R-:W-:Y:S02]  /*1290*/  IMAD R25, R139, c[0x0][0x184], R24 ;  /* 0x000061008b197a24 */ /* 0x000fe400078e0218 */
[C---:B------:R-:W-:Y:S02]  /*12a0*/  IMAD R24, R0.reuse, c[0x0][0x188], RZ ;  /* 0x0000620000187a24 */ /* 0x040fe400078e02ff */
[----:B------:R-:W-:Y:S01]  /*12b0*/  IMAD R0, R0, c[0x0][0x1c0], RZ ;  /* 0x0000700000007a24 */ /* 0x000fe200078e02ff */
[----:B------:R-:W-:Y:S01]  /*12c0*/  IADD3 R23, R23, R25, RZ ;  /* 0x0000001917177210 */ /* 0x000fe20007ffe0ff */
[C---:B------:R-:W-:Y:S02]  /*12d0*/  IMAD R25, R45.reuse, c[0x0][0x18c], R24 ;  /* 0x000063002d197a24 */ /* 0x040fe400078e0218 */
[----:B------:R-:W-:-:S04]  /*12e0*/  IMAD.WIDE.U32 R26, R45, c[0x0][0x1c0], RZ ;  /* 0x000070002d1a7a25 */ /* 0x000fc800078e00ff */
[----:B------:R-:W-:-:S05]  /*12f0*/  IMAD.WIDE.U32 R22, R45, c[0x0][0x188], R22 ;  /* 0x000062002d167a25 */ /* 0x000fca00078e0016 */
[----:B0-----:R-:W-:Y:S01]  /*1300*/  IADD3 R21, R23, R25, RZ ;  /* 0x0000001917157210 */ /* 0x001fe20007ffe0ff */
[----:B------:R-:W-:Y:S01]  /*1310*/  IMAD R23, R45, c[0x0][0x1c4], R0 ;  /* 0x000071002d177a24 */ /* 0x000fe200078e0200 */
[----:B------:R-:W-:-:S04]  /*1320*/  LEA R24, P0, R22, c[0x0][0x220], 0x2 ;  /* 0x0000880016187a11 */ /* 0x000fc800078010ff */
[----:B------:R-:W-:Y:S02]  /*1330*/  LEA.HI.X R25, R22, c[0x0][0x224], R21, 0x2, P0 ;  /* 0x0000890016197a11 */ /* 0x000fe400000f1415 */
[C---:B------:R-:W-:Y:S02]  /*1340*/  LEA R20, P0, R26.reuse, R115, 0x1 ;  /* 0x000000731a147211 */ /* 0x040fe400078008ff */
[----:B------:R-:W-:Y:S01]  /*1350*/  IADD3 R21, R27, R23, RZ ;  /* 0x000000171b157210 */ /* 0x000fe20007ffe0ff */
[----:B------:R0:W4:Y:S03]  /*1360*/  LDG.E R0, [R24.64] ;  /* 0x0000000418007981 */ /* 0x000126000c1e1900 */
[----:B------:R-:W-:-:S05]  /*1370*/  LEA.HI.X R21, R26, R114, R21, 0x1, P0 ;  /* 0x000000721a157211 */ /* 0x000fca00000f0c15 */
[----:B------:R-:W-:Y:S01]  /*1380*/  IMAD.WIDE R20, R110, 0x10, R20 ;  /* 0x000000106e147825 */ /* 0x000fe200078e0214 */
[----:B--2---:R1:W-:Y:S04]  /*1390*/  STS.128 [R109], R12 ;  /* 0x0000000c6d007388 */ /* 0x0043e80000000c00 */
[----:B---3--:R2:W-:Y:S01]  /*13a0*/  STS.128 [R109+0x200], R16 ;  /* 0x000200106d007388 */ /* 0x0085e20000000c00 */
[----:B------:R-:W-:-:S06]  /*13b0*/  NOP ;  /* 0x0000000000007918 */ /* 0x000fcc0000000000 */
[----:B------:R2:W3:Y:S04]  /*13c0*/  LDG.E.128 R28, [R20.64] ;  /* 0x00000004141c7981 */ /* 0x0004e8000c1e1d00 */
[----:B------:R2:W3:Y:S01]  /*13d0*/  LDG.E.128 R32, [R20.64+0x200] ;  /* 0x0002000414207981 */ /* 0x0004e2000c1e1d00 */
[----:B0-----:R-:W-:Y:S02]  /*13e0*/  SHF.L.U32 R24, R125, 0x1, RZ ;  /* 0x000000017d187819 */ /* 0x001fe400000006ff */
[----:B------:R-:W-:Y:S02]  /*13f0*/  IADD3 R22, R113, -0x1, RZ ;  /* 0xffffffff71167810 */ /* 0x000fe40007ffe0ff */
[----:B-1----:R-:W-:Y:S02]  /*1400*/  LOP3.LUT R13, R24, 0xffffffc0, RZ, 0xc0, !PT ;  /* 0xffffffc0180d7812 */ /* 0x002fe400078ec0ff */
[----:B------:R-:W-:-:S02]  /*1410*/  LOP3.LUT P0, RZ, R125, 0x1f, RZ, 0xc0, !PT ;  /* 0x0000001f7dff7812 */ /* 0x000fc4000780c0ff */
[----:B------:R-:W-:Y:S02]  /*1420*/  LEA.HI R23, R22, R22, RZ, 0x1 ;  /* 0x0000001616177211 */ /* 0x000fe400078f08ff */
[----:B------:R-:W-:Y:S02]  /*1430*/  ISETP.NE.AND P1, PT, R125, RZ, PT ;  /* 0x000000ff7d00720c */ /* 0x000fe40003f25270 */
[----:B------:R-:W-:Y:S02]  /*1440*/  IADD3 R130, R124, R124, R13 ;  /* 0x0000007c7c827210 */ /* 0x000fe40007ffe00d */
[----:B------:R-:W-:Y:S01]  /*1450*/  ISETP.LT.OR P0, PT, R113, 0x2, P0 ;  /* 0x000000027100780c */ /* 0x000fe20000701670 */
[----:B--2---:R-:W-:Y:S01]  /*1460*/  IMAD.IADD R109, R13, 0x1, R124 ;  /* 0x000000010d6d7824 */ /* 0x004fe200078e027c */
[----:B------:R-:W-:Y:S01]  /*1470*/  LOP3.LUT R23, R23, 0xfffffe, RZ, 0xc0, !PT ;  /* 0x00fffffe17177812 */ /* 0x000fe200078ec0ff */
[----:B------:R-:W-:Y:S01]  /*1480*/  LDS.128 R12, [R130.X16] ;  /* 0x00000000820c7984 */ /* 0x000fe2000000cc00 */
[----:B----4-:R-:W-:-:S03]  /*1490*/  FMUL.FTZ R156, R0, 1.4426950216293334961 ;  /* 0x3fb8aa3b009c7820 */ /* 0x010fc60000410000 */
[----:B------:R-:W0:Y:S01]  /*14a0*/  LDS.128 R16, [R130.X16+0x10] ;  /* 0x0000100082107984 */ /* 0x000e22000000cc00 */
[----:B------:R-:W-:Y:S01]  /*14b0*/  FMUL.FTZ R159, R90, R156 ;  /* 0x0000009c5a9f7220 */ /* 0x000fe20000410000 */
[----:B------:R-:W-:Y:S02]  /*14c0*/  IADD3 R22, R22, -R23, RZ ;  /* 0x8000001716167210 */ /* 0x000fe40007ffe0ff */
[----:B------:R-:W-:-:S03]  /*14d0*/  SHF.L.U32 R109, R109, 0x4, RZ ;  /* 0x000000046d6d7819 */ /* 0x000fc600000006ff */
[----:B------:R-:W-:Y:S01]  /*14e0*/  MUFU.EX2 R159, R159 ;  /* 0x0000009f009f7308 */ /* 0x000fe20000000800 */
[----:B------:R-:W-:Y:S01]  /*14f0*/  IADD3 R23, R125, 0x200, RZ ;  /* 0x000002007d177810 */ /* 0x000fe20007ffe0ff */
[----:B------:R-:W-:Y:S01]  /*1500*/  @!P1 IMAD R23, R22, 0x100, R45 ;  /* 0x0000010016179824 */ /* 0x000fe200078e022d */
[----:B------:R-:W-:-:S04]  /*1510*/  @!P0 IADD3 R20, R113, -0x2, RZ ;  /* 0xfffffffe71148810 */ /* 0x000fc80007ffe0ff */
[----:B------:R-:W-:Y:S01]  /*1520*/  SHF.L.U32 R132, R23, 0x2, RZ ;  /* 0x0000000217847819 */ /* 0x000fe200000006ff */
[----:B------:R-:W-:Y:S02]  /*1530*/  @!P0 IMAD R141, R20, c[0x0][0x16c], R45 ;  /* 0x00005b00148d8a24 */ /* 0x000fe400078e022d */
[----:B------:R-:W-:Y:S01]  /*1540*/  FMUL.FTZ R144, R93, R156 ;  /* 0x0000009c5d907220 */ /* 0x000fe20000410000 */
[----:B------:R-:W-:Y:S01]  /*1550*/  MOV R41, RZ ;  /* 0x000000ff00297202 */ /* 0x000fe20000000f00 */
[----:B------:R-:W-:Y:S01]  /*1560*/  @!P0 IMAD.WIDE R140, R141, 0x8, R38 ;  /* 0x000000088d8c8825 */ /* 0x000fe200078e0226 */
[----:B------:R-:W-:-:S03]  /*1570*/  MOV R40, 0x3f800000 ;  /* 0x3f80000000287802 */ /* 0x000fc60000000f00 */
[-C--:B------:R-:W-:Y:S01]  /*1580*/  FMUL.FTZ R143, R88, R156.reuse ;  /* 0x0000009c588f7220 */ /* 0x080fe20000410000 */
[----:B------:R-:W1:Y:S01]  /*1590*/  MUFU.EX2 R144, R144 ;  /* 0x0000009000907308 */ /* 0x000e620000000800 */
[-C--:B------:R-:W-:Y:S02]  /*15a0*/  FMUL.FTZ R145, R91, R156.reuse ;  /* 0x0000009c5b917220 */ /* 0x080fe40000410000 */
[----:B------:R-:W-:-:S05]  /*15b0*/  FMUL.FTZ R146, R86, R156 ;  /* 0x0000009c56927220 */ /* 0x000fca0000410000 */
[----:B------:R-:W2:Y:S01]  /*15c0*/  MUFU.EX2 R143, R143 ;  /* 0x0000008f008f7308 */ /* 0x000ea20000000800 */
[----:B0-----:R-:W-:Y:S02]  /*15d0*/  PRMT R142, RZ, 0x7610, R19 ;  /* 0x00007610ff8e7816 */ /* 0x001fe40000000013 */
[----:B------:R-:W-:-:S05]  /*15e0*/  PRMT R134, RZ, 0x7610, R16 ;  /* 0x00007610ff867816 */ /* 0x000fca0000000010 */
[----:B------:R-:W0:Y:S01]  /*15f0*/  MUFU.EX2 R145, R145 ;  /* 0x0000009100917308 */ /* 0x000e220000000800 */
[----:B------:R-:W-:Y:S01]  /*1600*/  PRMT R138, RZ, 0x7610, R17 ;  /* 0x00007610ff8a7816 */ /* 0x000fe20000000011 */
[-C--:B------:R-:W-:Y:S01]  /*1610*/  FMUL.FTZ R147, R89, R156.reuse ;  /* 0x0000009c59937220 */ /* 0x080fe20000410000 */
[----:B------:R-:W-:Y:S01]  /*1620*/  PRMT R164, RZ, 0x7610, R4 ;  /* 0x00007610ffa47816 */ /* 0x000fe20000000004 */
[----:B------:R-:W-:Y:S01]  /*1630*/  FMUL.FTZ R148, R84, R156 ;  /* 0x0000009c54947220 */ /* 0x000fe20000410000 */
[----:B------:R-:W-:-:S03]  /*1640*/  PRMT R162, RZ, 0x7610, R11 ;  /* 0x00007610ffa27816 */ /* 0x000fc6000000000b */
[----:B------:R-:W4:Y:S01]  /*1650*/  MUFU.EX2 R146, R146 ;  /* 0x0000009200927308 */ /* 0x000f220000000800 */
[----:B------:R-:W-:Y:S02]  /*1660*/  FMUL.FTZ R165, R85, R164 ;  /* 0x000000a455a57220 */ /* 0x000fe40000410000 */
[----:B-1----:R-:W-:Y:S01]  /*1670*/  FMUL.FTZ R164, R159, R144 ;  /* 0x000000909fa47220 */ /* 0x002fe20000410000 */
[----:B------:R-:W-:Y:S01]  /*1680*/  PRMT R136, RZ, 0x5410, R18 ;  /* 0x00005410ff887816 */ /* 0x000fe20000000012 */
[----:B------:R-:W-:Y:S01]  /*1690*/  FMUL.FTZ R149, R87, R156 ;  /* 0x0000009c57957220 */ /* 0x000fe20000410000 */
[----:B------:R-:W-:Y:S02]  /*16a0*/  PRMT R163, RZ, 0x5410, R4 ;  /* 0x00005410ffa37816 */ /* 0x000fe40000000004 */
[----:B------:R-:W1:Y:S01]  /*16b0*/  MUFU.EX2 R147, R147 ;  /* 0x0000009300937308 */ /* 0x000e620000000800 */
[----:B--2---:R-:W-:Y:S01]  /*16c0*/  FMUL.FTZ R164, R143, R164 ;  /* 0x000000a48fa47220 */ /* 0x004fe20000410000 */
[--C-:B------:R-:W-:Y:S01]  /*16d0*/  PRMT R167, RZ, 0x5410, R5.reuse ;  /* 0x00005410ffa77816 */ /* 0x100fe20000000005 */
[C---:B------:R-:W-:Y:S01]  /*16e0*/  FMUL.FTZ R153, R82.reuse, R156 ;  /* 0x0000009c52997220 */ /* 0x040fe20000410000 */
[----:B------:R-:W-:Y:S01]  /*16f0*/  PRMT R166, RZ, 0x7610, R5 ;  /* 0x00007610ffa67816 */ /* 0x000fe20000000005 */
[----:B------:R-:W-:-:S03]  /*1700*/  FMUL.FTZ R168, R82, R163 ;  /* 0x000000a352a87220 */ /* 0x000fc60000410000 */
[----:B------:R-:W2:Y:S01]  /*1710*/  MUFU.EX2 R148, R148 ;  /* 0x0000009400947308 */ /* 0x000ea20000000800 */
[----:B------:R-:W-:Y:S01]  /*1720*/  PRMT R171, RZ, 0x5410, R6 ;  /* 0x00005410ffab7816 */ /* 0x000fe20000000006 */
[----:B0-----:R-:W-:Y:S01]  /*1730*/  FMUL.FTZ R163, R145, R164 ;  /* 0x000000a491a37220 */ /* 0x001fe20000410000 */
[--C-:B------:R-:W-:Y:S01]  /*1740*/  PRMT R173, RZ, 0x5410, R7.reuse ;  /* 0x00005410ffad7816 */ /* 0x100fe20000000007 */
[----:B------:R-:W-:Y:S01]  /*1750*/  FMUL.FTZ R154, R85, R156 ;  /* 0x0000009c559a7220 */ /* 0x000fe20000410000 */
[----:B------:R-:W-:-:S03]  /*1760*/  PRMT R170, RZ, 0x7610, R7 ;  /* 0x00007610ffaa7816 */ /* 0x000fc60000000007 */
[----:B------:R-:W0:Y:S01]  /*1770*/  MUFU.EX2 R149, R149 ;  /* 0x0000009500957308 */ /* 0x000e220000000800 */
[----:B------:R-:W-:Y:S02]  /*1780*/  FMUL.FTZ R167, R80, R167 ;  /* 0x000000a750a77220 */ /* 0x000fe40000410000 */
[----:B------:R-:W-:Y:S02]  /*1790*/  FMUL.FTZ R169, R83, R166 ;  /* 0x000000a653a97220 */ /* 0x000fe40000410000 */
[----:B------:R-:W-:-:S03]  /*17a0*/  FMUL.FTZ R171, R78, R171 ;  /* 0x000000ab4eab7220 */ /* 0x000fc60000410000 */
[----:B------:R-:W0:Y:S01]  /*17b0*/  MUFU.EX2 R153, R153 ;  /* 0x0000009900997308 */ /* 0x000e220000000800 */
[----:B------:R-:W-:Y:S02]  /*17c0*/  FMUL.FTZ R157, R80, R156 ;  /* 0x0000009c509d7220 */ /* 0x000fe40000410000 */
[----:B------:R-:W-:Y:S02]  /*17d0*/  FMUL.FTZ R173, R76, R173 ;  /* 0x000000ad4cad7220 */ /* 0x000fe40000410000 */
[----:B------:R-:W-:-:S03]  /*17e0*/  FMUL.FTZ R175, R79, R170 ;  /* 0x000000aa4faf7220 */ /* 0x000fc60000410000 */
[----:B------:R-:W0:Y:S01]  /*17f0*/  MUFU.EX2 R154, R154 ;  /* 0x0000009a009a7308 */ /* 0x000e220000000800 */
[----:B------:R-:W-:-:S07]  /*1800*/  FMUL.FTZ R174, R78, R156 ;  /* 0x0000009c4eae7220 */ /* 0x000fce0000410000 */
[----:B------:R-:W0:Y:S01]  /*1810*/  MUFU.EX2 R157, R157 ;  /* 0x0000009d009d7308 */ /* 0x000e220000000800 */
[-C--:B------:R-:W-:Y:S02]  /*1820*/  FMUL.FTZ R179, R81, R156.reuse ;  /* 0x0000009c51b37220 */ /* 0x080fe40000410000 */
[----:B------:R-:W-:Y:S02]  /*1830*/  FMUL.FTZ R165, R134, R165 ;  /* 0x000000a586a57220 */ /* 0x000fe40000410000 */
[----:B------:R-:W-:-:S03]  /*1840*/  FMUL.FTZ R172, R76, R156 ;  /* 0x0000009c4cac7220 */ /* 0x000fc60000410000 */
[----:B------:R-:W-:Y:S01]  /*1850*/  MUFU.EX2 R174, R174 ;  /* 0x000000ae00ae7308 */ /* 0x000fe20000000800 */
[----:B------:R-:W-:Y:S01]  /*1860*/  FMUL.FTZ R176, R79, R156 ;  /* 0x0000009c4fb07220 */ /* 0x000fe20000410000 */
[----:B------:R-:W-:-:S06]  /*1870*/  PRMT R178, RZ, 0x7610, R6 ;  /* 0x00007610ffb27816 */ /* 0x000fcc0000000006 */
[----:B------:R-:W-:Y:S01]  /*1880*/  MUFU.EX2 R179, R179 ;  /* 0x000000b300b37308 */ /* 0x000fe20000000800 */
[----:B------:R-:W-:-:S07]  /*1890*/  FMUL.FTZ R178, R81, R178 ;  /* 0x000000b251b27220 */ /* 0x000fce0000410000 */
[----:B------:R-:W-:Y:S08]  /*18a0*/  MUFU.EX2 R172, R172 ;  /* 0x000000ac00ac7308 */ /* 0x000ff00000000800 */
[----:B------:R-:W-:Y:S01]  /*18b0*/  MUFU.EX2 R176, R176 ;  /* 0x000000b000b07308 */ /* 0x000fe20000000800 */
[----:B------:R-:W-:Y:S01]  /*18c0*/  BSSY B0, `(.L_x_4468) ;  /* 0x000006a000007945 */ /* 0x000fe20003800000 */
[----:B---3--:R3:W-:Y:S04]  /*18d0*/  STS.128 [R109+0x840], R28 ;  /* 0x0008401c6d007388 */ /* 0x0087e80000000c00 */
[----:B------:R0:W-:Y:S01]  /*18e0*/  STS.128 [R109+0xa40], R32 ;  /* 0x000a40206d007388 */ /* 0x0001e20000000c00 */
[----:B------:R-:W-:-:S06]  /*18f0*/  NOP ;  /* 0x0000000000007918 */ /* 0x000fcc0000000000 */
[----:B------:R-:W1:Y:S04]  /*1900*/  LDS.128 R24, [R130.X16+0x840] ;  /* 0x0008400082187984 */ /* 0x000e68000000cc00 */
[----:B------:R-:W1:Y:S04]  /*1910*/  LDS.128 R20, [R130.X16+0x850] ;  /* 0x0008500082147984 */ /* 0x000e68000000cc00 */
[----:B------:R0:W-:Y:S04]  /*1920*/  STS [R132+0x35c0], R159 ;  /* 0x0035c09f84007388 */ /* 0x0001e80000000800 */
[----:B------:R-:W-:Y:S01]  /*1930*/  BAR.SYNC.DEFER_BLOCKING 0x0 ;  /* 0x0000000000007b1d */ /* 0x000fe20000010000 */
[----:B---3--:R-:W-:-:S02]  /*1940*/  PRMT R28, RZ, 0x5410, R12 ;  /* 0x00005410ff1c7816 */ /* 0x008fc4000000000c */
[----:B------:R-:W-:Y:S02]  /*1950*/  PRMT R30, RZ, 0x7610, R12 ;  /* 0x00007610ff1e7816 */ /* 0x000fe4000000000c */
[--C-:B------:R-:W-:Y:S02]  /*1960*/  PRMT R29, RZ, 0x5410, R13.reuse ;  /* 0x00005410ff1d7816 */ /* 0x100fe4000000000d */
[----:B0-----:R-:W-:Y:S02]  /*1970*/  PRMT R32, RZ, 0x7610, R13 ;  /* 0x00007610ff207816 */ /* 0x001fe4000000000d */
[--C-:B------:R-:W-:Y:S02]  /*1980*/  PRMT R13, RZ, 0x5410, R8.reuse ;  /* 0x00005410ff0d7816 */ /* 0x100fe40000000008 */
[----:B------:R-:W-:Y:S02]  /*1990*/  PRMT R12, RZ, 0x7610, R8 ;  /* 0x00007610ff0c7816 */ /* 0x000fe40000000008 */
[----:B------:R-:W-:-:S02]  /*19a0*/  PRMT R35, RZ, 0x5410, R16 ;  /* 0x00005410ff237816 */ /* 0x000fc40000000010 */
[----:B------:R-:W-:Y:S01]  /*19b0*/  PRMT R16, RZ, 0x7610, R9 ;  /* 0x00007610ff107816 */ /* 0x000fe20000000009 */
[----:B------:R-:W-:Y:S01]  /*19c0*/  FMUL.FTZ R13, R90, R13 ;  /* 0x0000000d5a0d7220 */ /* 0x000fe20000410000 */
[----:B------:R-:W-:Y:S01]  /*19d0*/  PRMT R132, RZ, 0x5410, R17 ;  /* 0x00005410ff847816 */ /* 0x000fe20000000011 */
[----:B------:R-:W-:Y:S01]  /*19e0*/  FMUL.FTZ R17, R93, R12 ;  /* 0x0000000c5d117220 */ /* 0x000fe20000410000 */
[----:B------:R0:W5:Y:S01]  /*19f0*/  @!P0 LDG.E.64 R40, [R140.64] ;  /* 0x000000048c288981 */ /* 0x000162000c1e1b00 */
[--C-:B------:R-:W-:Y:S02]  /*1a00*/  PRMT R33, RZ, 0x5410, R15.reuse ;  /* 0x00005410ff217816 */ /* 0x100fe4000000000f */
[----:B------:R-:W-:Y:S01]  /*1a10*/  FMUL.FTZ R17, R30, R17 ;  /* 0x000000111e117220 */ /* 0x000fe20000410000 */
[----:B------:R-:W-:Y:S02]  /*1a20*/  PRMT R130, RZ, 0x7610, R15 ;  /* 0x00007610ff827816 */ /* 0x000fe4000000000f */
[----:B0-----:R-:W-:-:S02]  /*1a30*/  PRMT R140, RZ, 0x5410, R19 ;  /* 0x00005410ff8c7816 */ /* 0x001fc40000000013 */
[----:B------:R-:W-:Y:S02]  /*1a40*/  PRMT R19, RZ, 0x5410, R9 ;  /* 0x00005410ff137816 */ /* 0x000fe40000000009 */
[----:B-1----:R-:W-:-:S03]  /*1a50*/  PRMT R15, RZ, 0x5410, R27 ;  /* 0x00005410ff0f7816 */ /* 0x002fc6000000001b */
[----:B------:R-:W-:Y:S01]  /*1a60*/  FMUL.FTZ R160, R88, R19 ;  /* 0x0000001358a07220 */ /* 0x000fe20000410000 */
[----:B------:R-:W-:Y:S01]  /*1a70*/  PRMT R158, RZ, 0x7610, R27 ;  /* 0x00007610ff9e7816 */ /* 0x000fe2000000001b */
[----:B------:R-:W-:Y:S01]  /*1a80*/  FMUL.FTZ R19, R91, R16 ;  /* 0x000000105b137220 */ /* 0x000fe20000410000 */
[----:B------:R-:W-:Y:S01]  /*1a90*/  PRMT R27, RZ, 0x5410, R11 ;  /* 0x00005410ff1b7816 */ /* 0x000fe2000000000b */
[----:B------:R-:W-:Y:S01]  /*1aa0*/  FMUL.FTZ R16, R28, R13 ;  /* 0x0000000d1c107220 */ /* 0x000fe20000410000 */
[--C-:B------:R-:W-:Y:S02]  /*1ab0*/  PRMT R161, RZ, 0x5410, R25.reuse ;  /* 0x00005410ffa17816 */ /* 0x100fe40000000019 */
[----:B------:R-:W-:Y:S01]  /*1ac0*/  PRMT R150, RZ, 0x7610, R25 ;  /* 0x00007610ff967816 */ /* 0x000fe20000000019 */
[----:B------:R-:W-:Y:S01]  /*1ad0*/  FMUL.FTZ R160, R29, R160 ;  /* 0x000000a01da07220 */ /* 0x000fe20000410000 */
[----:B------:R-:W-:Y:S01]  /*1ae0*/  PRMT R25, RZ, 0x5410, R10 ;  /* 0x00005410ff197816 */ /* 0x000fe2000000000a */
[----:B------:R-:W-:Y:S01]  /*1af0*/  FFMA.FTZ R13, R16, R144, R17 ;  /* 0x00000090100d7223 */ /* 0x000fe20000010011 */
[----:B------:R-:W-:-:S02]  /*1b00*/  PRMT R31, RZ, 0x5410, R14 ;  /* 0x00005410ff1f7816 */ /* 0x000fc4000000000e */
[----:B------:R-:W-:Y:S02]  /*1b10*/  PRMT R34, RZ, 0x7610, R14 ;  /* 0x00007610ff227816 */ /* 0x000fe4000000000e */
[--C-:B------:R-:W-:Y:S02]  /*1b20*/  PRMT R155, RZ, 0x5410, R26.reuse ;  /* 0x00005410ff9b7816 */ /* 0x100fe4000000001a */
[----:B------:R-:W-:Y:S01]  /*1b30*/  PRMT R14, RZ, 0x7610, R26 ;  /* 0x00007610ff0e7816 */ /* 0x000fe2000000001a */
[----:B------:R-:W-:Y:S01]  /*1b40*/  FMUL.FTZ R26, R84, R27 ;  /* 0x0000001b541a7220 */ /* 0x000fe20000410000 */
[----:B------:R-:W-:Y:S01]  /*1b50*/  PRMT R141, RZ, 0x7610, R18 ;  /* 0x00007610ff8d7816 */ /* 0x000fe20000000012 */
[----:B------:R-:W-:Y:S01]  /*1b60*/  FMUL.FTZ R27, R87, R162 ;  /* 0x000000a2571b7220 */ /* 0x000fe20000410000 */
[----:B------:R-:W-:Y:S01]  /*1b70*/  PRMT R18, RZ, 0x7610, R10 ;  /* 0x00007610ff127816 */ /* 0x000fe2000000000a */
[----:B------:R-:W-:Y:S02]  /*1b80*/  FMUL.FTZ R12, R86, R25 ;  /* 0x00000019560c7220 */ /* 0x000fe40000410000 */
[----:B------:R-:W-:-:S02]  /*1b90*/  FMUL.FTZ R162, R32, R19 ;  /* 0x0000001320a27220 */ /* 0x000fc40000410000 */
[----:B------:R-:W-:Y:S01]  /*1ba0*/  FFMA.FTZ R13, R143, R13, R160 ;  /* 0x0000000d8f0d7223 */ /* 0x000fe200000100a0 */
[----:B------:R-:W-:Y:S01]  /*1bb0*/  ISETP.NE.AND P0, PT, R125, 0x3f, PT ;  /* 0x0000003f7d00780c */ /* 0x000fe20003f05270 */
[----:B------:R-:W-:Y:S02]  /*1bc0*/  FMUL.FTZ R25, R89, R18 ;  /* 0x0000001259197220 */ /* 0x000fe40000410000 */
[----:B------:R-:W-:Y:S02]  /*1bd0*/  FMUL.FTZ R19, R31, R12 ;  /* 0x0000000c1f137220 */ /* 0x000fe40000410000 */
[----:B------:R-:W-:Y:S02]  /*1be0*/  FFMA.FTZ R13, R145, R13, R162 ;  /* 0x0000000d910d7223 */ /* 0x000fe400000100a2 */
[----:B------:R-:W-:Y:S02]  /*1bf0*/  FMUL.FTZ R164, R34, R25 ;  /* 0x0000001922a47220 */ /* 0x000fe40000410000 */
[----:B----4-:R-:W-:-:S02]  /*1c00*/  FMUL.FTZ R12, R146, R163 ;  /* 0x000000a3920c7220 */ /* 0x010fc40000410000 */
[----:B------:R-:W-:Y:S02]  /*1c10*/  FFMA.FTZ R13, R146, R13, R19 ;  /* 0x0000000d920d7223 */ /* 0x000fe40000010013 */
[----:B------:R-:W-:Y:S02]  /*1c20*/  FMUL.FTZ R170, R132, R167 ;  /* 0x000000a784aa7220 */ /* 0x000fe40000410000 */
[----:B------:R-:W-:Y:S02]  /*1c30*/  FMUL.FTZ R163, R33, R26 ;  /* 0x0000001a21a37220 */ /* 0x000fe40000410000 */
[C---:B------:R-:W-:Y:S02]  /*1c40*/  FMUL.FTZ R25, R147.reuse, R12 ;  /* 0x0000000c93197220 */ /* 0x040fe40000410000 */
[----:B------:R-:W-:Y:S02]  /*1c50*/  FFMA.FTZ R13, R147, R13, R164 ;  /* 0x0000000d930d7223 */ /* 0x000fe400000100a4 */
[----:B------:R-:W-:-:S02]  /*1c60*/  FMUL.FTZ R167, R138, R169 ;  /* 0x000000a98aa77220 */ /* 0x000fc40000410000 */
[----:B------:R-:W-:Y:S02]  /*1c70*/  FMUL.FTZ R169, R136, R171 ;  /* 0x000000ab88a97220 */ /* 0x000fe40000410000 */
[----:B------:R-:W-:Y:S02]  /*1c80*/  FMUL.FTZ R18, R83, R156 ;  /* 0x0000009c53127220 */ /* 0x000fe40000410000 */
[----:B------:R-:W-:Y:S02]  /*1c90*/  FMUL.FTZ R171, R140, R173 ;  /* 0x000000ad8cab7220 */ /* 0x000fe40000410000 */
[----:B------:R-:W-:Y:S02]  /*1ca0*/  FMUL.FTZ R173, R142, R175 ;  /* 0x000000af8ead7220 */ /* 0x000fe40000410000 */
[----:B------:R-:W-:Y:S01]  /*1cb0*/  FMUL.FTZ R166, R130, R27 ;  /* 0x0000001b82a67220 */ /* 0x000fe20000410000 */
[----:B------:R0:W1:Y:S01]  /*1cc0*/  @P0 LDS R175, [R125.X4+0x3dc4] ;  /* 0x003dc4007daf0984 */ /* 0x0000620000004800 */
[----:B--2---:R-:W-:-:S02]  /*1cd0*/  FMUL.FTZ R12, R148, R25 ;  /* 0x00000019940c7220 */ /* 0x004fc40000410000 */
[----:B------:R-:W-:Y:S01]  /*1ce0*/  FFMA.FTZ R13, R148, R13, R163 ;  /* 0x0000000d940d7223 */ /* 0x000fe200000100a3 */
[----:B------:R-:W2:Y:S01]  /*1cf0*/  MUFU.EX2 R18, R18 ;  /* 0x0000001200127308 */ /* 0x000ea20000000800 */
[----:B------:R-:W-:Y:S02]  /*1d00*/  FMUL.FTZ R168, R35, R168 ;  /* 0x000000a823a87220 */ /* 0x000fe40000410000 */
        /* <DEDUP_REMOVED lines=8> */
[C---:B--2---:R-:W-:Y:S02]  /*1d90*/  FMUL.FTZ R25, R18.reuse, R25 ;  /* 0x0000001912197220 */ /* 0x044fe40000410000 */
[----:B------:R-:W-:-:S02]  /*1da0*/  FFMA.FTZ R13, R18, R13, R167 ;  /* 0x0000000d120d7223 */ /* 0x000fc400000100a7 */
[----:B------:R-:W-:Y:S02]  /*1db0*/  FMUL.FTZ R178, R141, R178 ;  /* 0x000000b28db27220 */ /* 0x000fe40000410000 */
[C---:B------:R-:W-:Y:S02]  /*1dc0*/  FMUL.FTZ R12, R174.reuse, R25 ;  /* 0x00000019ae0c7220 */ /* 0x040fe40000410000 */
[----:B------:R-:W-:Y:S02]  /*1dd0*/  FFMA.FTZ R13, R174, R13, R169 ;  /* 0x0000000dae0d7223 */ /* 0x000fe400000100a9 */
[C---:B------:R-:W-:Y:S02]  /*1de0*/  FMUL.FTZ R25, R179.reuse, R12 ;  /* 0x0000000cb3197220 */ /* 0x040fe40000410000 */
[----:B------:R-:W-:Y:S02]  /*1df0*/  FFMA.FTZ R13, R179, R13, R178 ;  /* 0x0000000db30d7223 */ /* 0x000fe400000100b2 */
[----:B------:R-:W-:-:S02]  /*1e00*/  FMUL.FTZ R25, R172, R25 ;  /* 0x00000019ac197220 */ /* 0x000fc40000410000 */
[----:B------:R-:W-:Y:S01]  /*1e10*/  FFMA.FTZ R13, R172, R13, R171 ;  /* 0x0000000dac0d7223 */ /* 0x000fe200000100ab */
[----:B------:R-:W-:Y:S01]  /*1e20*/  PRMT R177, RZ, 0x5410, R24 ;  /* 0x00005410ffb17816 */ /* 0x000fe20000000018 */
[C---:B------:R-:W-:Y:S01]  /*1e30*/  FMUL.FTZ R12, R176.reuse, R25 ;  /* 0x00000019b00c7220 */ /* 0x040fe20000410000 */
[----:B------:R-:W-:Y:S01]  /*1e40*/  PRMT R181, RZ, 0x5410, R20 ;  /* 0x00005410ffb57816 */ /* 0x000fe20000000014 */
[----:B------:R-:W-:Y:S01]  /*1e50*/  FFMA.FTZ R13, R176, R13, R173 ;  /* 0x0000000db00d7223 */ /* 0x000fe200000100ad */
[--C-:B------:R-:W-:Y:S02]  /*1e60*/  PRMT R183, RZ, 0x5410, R21.reuse ;  /* 0x00005410ffb77816 */ /* 0x100fe40000000015 */
[----:B------:R-:W-:Y:S02]  /*1e70*/  PRMT R180, RZ, 0x7610, R21 ;  /* 0x00007610ffb47816 */ /* 0x000fe40000000015 */
[----:B------:R-:W-:Y:S02]  /*1e80*/  PRMT R24, RZ, 0x7610, R24 ;  /* 0x00007610ff187816 */ /* 0x000fe40000000018 */
[----:B------:R-:W-:-:S02]  /*1e90*/  PRMT R20, RZ, 0x7610, R20 ;  /* 0x00007610ff147816 */ /* 0x000fc40000000014 */
[--C-:B------:R-:W-:Y:S02]  /*1ea0*/  PRMT R21, RZ, 0x5410, R22.reuse ;  /* 0x00005410ff157816 */ /* 0x100fe40000000016 */
[----:B------:R-:W-:Y:S02]  /*1eb0*/  PRMT R182, RZ, 0x7610, R22 ;  /* 0x00007610ffb67816 */ /* 0x000fe40000000016 */
[--C-:B------:R-:W-:Y:S02]  /*1ec0*/  PRMT R185, RZ, 0x5410, R23.reuse ;  /* 0x00005410ffb97816 */ /* 0x100fe40000000017 */
[----:B------:R-:W-:Y:S01]  /*1ed0*/  PRMT R187, RZ, 0x7610, R23 ;  /* 0x00007610ffbb7816 */ /* 0x000fe20000000017 */
        /* <DEDUP_REMOVED lines=8> */
.L_x_4469:
[----:B01----:R-:W-:Y:S05]  /*1f60*/  BSYNC B0 ;  /* 0x0000000000007941 */ /* 0x003fea0003800000 */
.L_x_4468:
        /* <DEDUP_REMOVED lines=25> */
[----:B------:R0:W1:Y:S02]  /*2100*/  SHFL.UP PT, R161, R14, 0x1, RZ ;  /* 0x042000000ea17989 */ /* 0x00006400000e00ff */
.L_x_4523:
        /* <DEDUP_REMOVED lines=24> */
.L_x_4524:
        /* <DEDUP_REMOVED lines=11> */
[----:B-----5:R-:W-:Y:S05]  /*2340*/  CALL.REL.NOINC `($__internal_181_$__cuda_sm70_shflsync_idx_p) ;  /* 0x000041d000007944 */ /* 0x020fea0003c00000 */
.L_x_4474:
[----:B------:R-:W-:Y:S05]  /*2350*/  BRA.CONV ~URZ, `(.L_x_4475) ;  /* 0x000000637f007947 */ /* 0x000fea000b800000 */
[----:B0-----:R-:W-:Y:S01]  /*2360*/  HFMA2.MMA R188, -RZ, RZ, 0, 1.847743988037109375e-06 ;  /* 0x0000001fffbc7435 */ /* 0x001fe200000001ff */
[----:B------:R-:W-:Y:S01]  /*2370*/  MOV R187, R15 ;  /* 0x0000000f00bb7202 */ /* 0x000fe20000000f00 */
[----:B-1----:R-:W-:Y:S01]  /*2380*/  IMAD.MOV.U32 R186, RZ, RZ, 0x1f ;  /* 0x0000001fffba7424 */ /* 0x002fe200078e00ff */
[----:B------:R-:W-:-:S02]  /*2390*/  MOV R189, 0xffffffff ;  /* 0xffffffff00bd7802 */ /* 0x000fc40000000f00 */
[----:B------:R-:W-:Y:S02]  /*23a0*/  MOV R12, 0x23c0 ;  /* 0x000023c0000c7802 */ /* 0x000fe40000000f00 */
[----:B-----5:R-:W-:Y:S05]  /*23b0*/  CALL.REL.NOINC `($__internal_181_$__cuda_sm70_shflsync_idx_p) ;  /* 0x0000416000007944 */ /* 0x020fea0003c00000 */
.L_x_4475:
[----:B------:R-:W-:Y:S05]  /*23c0*/  BRA.DIV ~URZ, `(.L_x_4476) ;  /* 0x000037927f007947 */ /* 0x000fea000b800000 */
[----:B-----5:R-:W2:Y:S04]  /*23d0*/  SHFL.IDX PT, R40, R40, RZ, 0x1f ;  /* 0x00001fff28287589 */ /* 0x020ea800000e0000 */
[----:B------:R3:W4:Y:S04]  /*23e0*/  SHFL.IDX PT, R13, R41, RZ, 0x1f ;  /* 0x00001fff290d7589 */ /* 0x00072800000e0000 */
[----:B------:R-:W0:Y:S04]  /*23f0*/  SHFL.UP PT, R161, R161, 0x1, RZ ;  /* 0x04200000a1a17989 */ /* 0x000e2800000e00ff */
[----:B------:R3:W1:Y:S02]  /*2400*/  SHFL.UP PT, R182, R15, 0x1, RZ ;  /* 0x042000000fb67989 */ /* 0x00066400000e00ff */
.L_x_4525:
[----:B---3--:R-:W3:Y:S01]  /*2410*/  LDS.64 R14, [R125.X16+0x31b0] ;  /* 0x0031b0007d0e7984 */ /* 0x008ee2000000ca00 */
[----:B--2---:R-:W-:Y:S01]  /*2420*/  MOV R12, R40 ;  /* 0x00000028000c7202 */ /* 0x004fe20000000f00 */
[----:B01--4-:R-:W-:-:S04]  /*2430*/  @P1 FFMA.FTZ R13, R13, R161, R182 ;  /* 0x000000a10d0d1223 */ /* 0x013fc800000100b6 */
[----:B------:R-:W-:Y:S02]  /*2440*/  @P1 FMUL.FTZ R12, R12, R161 ;  /* 0x000000a10c0c1220 */ /* 0x000fe40000410000 */
[C---:B---3--:R-:W-:Y:S02]  /*2450*/  FFMA.FTZ R15, R14.reuse, R13, R15 ;  /* 0x0000000d0e0f7223 */ /* 0x048fe4000001000f */
[----:B------:R-:W-:-:S05]  /*2460*/  FMUL.FTZ R14, R14, R12 ;  /* 0x0000000c0e0e7220 */ /* 0x000fca0000410000 */
[----:B------:R0:W-:Y:S02]  /*2470*/  STS.128 [R125.X16+0x31b0], R12 ;  /* 0x0031b00c7d007388 */ /* 0x0001e4000000cc00 */
.L_x_4471:
[----:B0-----:R-:W-:Y:S05]  /*2480*/  BSYNC B0 ;  /* 0x0000000000007941 */ /* 0x001fea0003800000 */
.L_x_4470:
[----:B------:R-:W-:Y:S01]  /*2490*/  WARPSYNC 0xffffffff ;  /* 0xffffffff00007948 */ /* 0x000fe20003800000 */
[----:B------:R-:W-:Y:S01]  /*24a0*/  BAR.SYNC.DEFER_BLOCKING 0x0 ;  /* 0x0000000000007b1d */ /* 0x000fe20000010000 */
[C---:B------:R-:W-:Y:S01]  /*24b0*/  FMUL.FTZ R13, R176.reuse, R175 ;  /* 0x000000afb00d7220 */ /* 0x040fe20000410000 */
        /* <DEDUP_REMOVED lines=35> */
[----:B------:R-:W-:Y:S01]  /*26f0*/  FFMA.FTZ R40, R144, R41, R17 ;  /* 0x0000002990287223 */ /* 0x000fe20000010011 */
        /* <DEDUP_REMOVED lines=31> */
.L_x_4526:
        /* <DEDUP_REMOVED lines=26> */
.L_x_4527:
        /* <DEDUP_REMOVED lines=11> */
.L_x_4478:
[----:B01----:R-:W-:Y:S05]  /*2b40*/  BSYNC B0 ;  /* 0x0000000000007941 */ /* 0x003fea0003800000 */
.L_x_4477:
[----:B------:R-:W-:Y:S01]  /*2b50*/  WARPSYNC 0xffffffff ;  /* 0xffffffff00007948 */ /* 0x000fe20003800000 */
[----:B------:R-:W-:Y:S01]  /*2b60*/  BAR.SYNC.DEFER_BLOCKING 0x0 ;  /* 0x0000000000007b1d */ /* 0x000fe20000010000 */
[----:B------:R-:W-:Y:S01]  /*2b70*/  HFMA2.MMA R13, -RZ, RZ, 0, 0 ;  /* 0x00000000ff0d7435 */ /* 0x000fe200000001ff */
[----:B------:R-:W-:Y:S01]  /*2b80*/  MOV R12, R125 ;  /* 0x0000007d000c7202 */ /* 0x000fe20000000f00 */
[----:B------:R-:W-:Y:S01]  /*2b90*/  IMAD R178, R152, c[0x0][0x298], RZ ;  /* 0x0000a60098b27a24 */ /* 0x000fe200078e02ff */
[----:B------:R-:W-:Y:S01]  /*2ba0*/  LEA R187, R113, 0xfffffc00, 0xa ;  /* 0xfffffc0071bb7811 */ /* 0x000fe200078e50ff */
[----:B------:R-:W-:Y:S01]  /*2bb0*/  FMUL.FTZ R251, R107, R40 ;  /* 0x000000286bfb7220 */ /* 0x000fe20000410000 */
[----:B------:R-:W-:Y:S01]  /*2bc0*/  ISETP.NE.AND P3, PT, R125, RZ, PT ;  /* 0x000000ff7d00720c */ /* 0x000fe20003f65270 */
[----:B------:R-:W-:Y:S01]  /*2bd0*/  IMAD R19, R135, c[0x0][0x29c], R178 ;  /* 0x0000a70087137a24 */ /* 0x000fe200078e02b2 */
[----:B------:R-:W-:Y:S01]  /*2be0*/  PRMT R205, RZ, 0x5410, R4 ;  /* 0x00005410ffcd7816 */ /* 0x000fe20000000004 */
[----:B------:R-:W-:Y:S01]  /*2bf0*/  BSSY B0, `(.L_x_4481) ;  /* 0x000010d000007945 */ /* 0x000fe20003800000 */
[----:B------:R-:W-:-:S02]  /*2c00*/  PRMT R207, RZ, 0x5410, R5 ;  /* 0x00005410ffcf7816 */ /* 0x000fc40000000005 */
[C---:B------:R-:W-:Y:S01]  /*2c10*/  IADD3 R214, R125.reuse, 0x280, RZ ;  /* 0x000002807dd67810 */ /* 0x040fe20007ffe0ff */
[----:B------:R-:W-:Y:S01]  /*2c20*/  FMUL.FTZ R186, R82, R205 ;  /* 0x000000cd52ba7220 */ /* 0x000fe20000410000 */
[C---:B------:R-:W-:Y:S01]  /*2c30*/  IADD3 R210, R125.reuse, 0x1c0, RZ ;  /* 0x000001c07dd27810 */ /* 0x040fe20007ffe0ff */
[----:B------:R-:W-:Y:S01]  /*2c40*/  FMUL.FTZ R202, R80, R207 ;  /* 0x000000cf50ca7220 */ /* 0x000fe20000410000 */
[----:B------:R-:W-:Y:S01]  /*2c50*/  IADD3 R216, R125, 0x2c0, RZ ;  /* 0x000002c07dd87810 */ /* 0x000fe20007ffe0ff */
[----:B------:R-:W-:Y:S01]  /*2c60*/  FFMA.FTZ R186, R35, -R186, R163 ;  /* 0x800000ba23ba7223 */ /* 0x000fe200000100a3 */
[C---:B------:R-:W-:Y:S01]  /*2c70*/  IADD3 R218, R125.reuse, 0x300, RZ ;  /* 0x000003007dda7810 */ /* 0x040fe20007ffe0ff */
[----:B------:R-:W-:Y:S01]  /*2c80*/  FMUL.FTZ R163, R100, R163 ;  /* 0x000000a364a37220 */ /* 0x000fe20000410000 */
[C---:B------:R-:W-:Y:S02]  /*2c90*/  IADD3 R206, R125.reuse, 0x140, RZ ;  /* 0x000001407dce7810 */ /* 0x040fe40007ffe0ff */
[C---:B------:R-:W-:Y:S01]  /*2ca0*/  IADD3 R208, R125.reuse, 0x180, RZ ;  /* 0x000001807dd07810 */ /* 0x040fe20007ffe0ff */
[----:B------:R-:W0:Y:S01]  /*2cb0*/  LDS R14, [R125.X8+0x33c4] ;  /* 0x0033c4007d0e7984 */ /* 0x000e220000008800 */
[----:B------:R-:W-:-:S02]  /*2cc0*/  IADD3 R226, R125, 0x200, RZ ;  /* 0x000002007de27810 */ /* 0x000fc40007ffe0ff */
[C---:B------:R-:W-:Y:S01]  /*2cd0*/  IADD3 R212, R125.reuse, 0x240, RZ ;  /* 0x000002407dd47810 */ /* 0x040fe20007ffe0ff */
[----:B------:R1:W-:Y:S01]  /*2ce0*/  @!P3 STS.64 [R45.X8+0x3ec0], R16 ;  /* 0x003ec0102d00b388 */ /* 0x0003e20000008a00 */
[C---:B------:R-:W-:Y:S02]  /*2cf0*/  IADD3 R220, R125.reuse, 0x340, RZ ;  /* 0x000003407ddc7810 */ /* 0x040fe40007ffe0ff */
[C---:B------:R-:W-:Y:S02]  /*2d00*/  IADD3 R222, R125.reuse, 0x380, RZ ;  /* 0x000003807dde7810 */ /* 0x040fe40007ffe0ff */
[----:B------:R-:W-:Y:S02]  /*2d10*/  IADD3 R224, R125, 0x3c0, RZ ;  /* 0x000003c07de07810 */ /* 0x000fe40007ffe0ff */
[-C--:B------:R-:W-:Y:S02]  /*2d20*/  LEA.HI.SX32 R206, R206, R125.reuse, 0x1b ;  /* 0x0000007dcece7211 */ /* 0x080fe400078fdaff */
[----:B------:R-:W-:-:S02]  /*2d30*/  LEA.HI.SX32 R208, R208, R125, 0x1b ;  /* 0x0000007dd0d07211 */ /* 0x000fc400078fdaff */
[----:B------:R-:W-:Y:S01]  /*2d40*/  LEA.HI.SX32 R212, R212, R125, 0x1b ;  /* 0x0000007dd4d47211 */ /* 0x000fe200078fdaff */
[----:B0-----:R-:W-:Y:S02]  /*2d50*/  FFMA.FTZ R175, R14, R175, R180 ;  /* 0x000000af0eaf7223 */ /* 0x001fe400000100b4 */
[----:B------:R-:W-:-:S04]  /*2d60*/  IMAD.WIDE.U32 R14, R135, c[0x0][0x298], R12 ;  /* 0x0000a600870e7a25 */ /* 0x000fc800078e000c */
[----:B------:R-:W-:Y:S01]  /*2d70*/  FFMA.FTZ R177, R176, R175, R177 ;  /* 0x000000afb0b17223 */ /* 0x000fe200000100b1 */
[----:B------:R-:W-:Y:S01]  /*2d80*/  IADD3 R15, R15, R19, RZ ;  /* 0x000000130f0f7210 */ /* 0x000fe20007ffe0ff */
[----:B------:R-:W-:Y:S02]  /*2d90*/  IMAD R176, R152, c[0x0][0x2b8], RZ ;  /* 0x0000ae0098b07a24 */ /* 0x000fe400078e02ff */
[----:B------:R-:W-:Y:S02]  /*2da0*/  FFMA.FTZ R172, R172, R177, R21 ;  /* 0x000000b1acac7223 */ /* 0x000fe40000010015 */
[----:B------:R-:W-:-:S04]  /*2db0*/  IMAD.WIDE.U32 R12, R135, c[0x0][0x2b8], R12 ;  /* 0x0000ae00870c7a25 */ /* 0x000fc800078e000c */
[----:B------:R-:W-:Y:S02]  /*2dc0*/  IMAD R19, R135, c[0x0][0x2bc], R176 ;  /* 0x0000af0087137a24 */ /* 0x000fe400078e02b0 */
[----:B------:R-:W-:Y:S02]  /*2dd0*/  FFMA.FTZ R179, R179, R172, R20 ;  /* 0x000000acb3b37223 */ /* 0x000fe40000010014 */
[----:B------:R-:W-:Y:S01]  /*2de0*/  IMAD R20, R151, c[0x0][0x2a0], RZ ;  /* 0x0000a80097147a24 */ /* 0x000fe200078e02ff */
[----:B------:R-:W-:Y:S01]  /*2df0*/  IADD3 R13, R13, R19, RZ ;  /* 0x000000130d0d7210 */ /* 0x000fe20007ffe0ff */
[----:B------:R-:W-:Y:S02]  /*2e00*/  FFMA.FTZ R181, R174, R179, R181 ;  /* 0x000000b3aeb57223 */ /* 0x000fe400000100b5 */
[----:B------:R-:W-:Y:S02]  /*2e10*/  IMAD R174, R151, c[0x0][0x2c0], RZ ;  /* 0x0000b00097ae7a24 */ /* 0x000fe400078e02ff */
[----:B------:R-:W-:-:S02]  /*2e20*/  IMAD R19, R131, c[0x0][0x2a4], R20 ;  /* 0x0000a90083137a24 */ /* 0x000fc400078e0214 */
[----:B------:R-:W-:-:S04]  /*2e30*/  IMAD.WIDE.U32 R14, R131, c[0x0][0x2a0], R14 ;  /* 0x0000a800830e7a25 */ /* 0x000fc800078e000e */
[----:B------:R-:W-:Y:S01]  /*2e40*/  FFMA.FTZ R183, R18, R181, R183 ;  /* 0x000000b512b77223 */ /* 0x000fe200000100b7 */
[C---:B------:R-:W-:Y:S01]  /*2e50*/  LEA R18, P1, R14.reuse, c[0x0][0x318], 0x2 ;  /* 0x0000c6000e127a11 */ /* 0x040fe200078210ff */
[----:B------:R-:W-:Y:S01]  /*2e60*/  IMAD R185, R131, c[0x0][0x2c4], R174 ;  /* 0x0000b10083b97a24 */ /* 0x000fe200078e02ae */
[----:B------:R-:W-:Y:S01]  /*2e70*/  IADD3 R174, R15, R19, RZ ;  /* 0x000000130fae7210 */ /* 0x000fe20007ffe0ff */
[----:B------:R-:W-:Y:S01]  /*2e80*/  IMAD.WIDE.U32 R20, R131, c[0x0][0x2c0], R12 ;  /* 0x0000b00083147a25 */ /* 0x000fe200078e000c */
[----:B------:R-:W-:Y:S02]  /*2e90*/  IADD3 R12, P0, R187, R14, RZ ;  /* 0x0000000ebb0c7210 */ /* 0x000fe40007f1e0ff */
[----:B------:R-:W-:Y:S01]  /*2ea0*/  LEA.HI.X R19, R14, c[0x0][0x31c], R174, 0x2, P1 ;  /* 0x0000c7000e137a11 */ /* 0x000fe200008f14ae */
[----:B------:R-:W-:Y:S01]  /*2eb0*/  FFMA.FTZ R157, R157, R183, R22 ;  /* 0x000000b79d9d7223 */ /* 0x000fe20000010016 */
[----:B------:R-:W-:Y:S01]  /*2ec0*/  IADD3 R21, R21, R185, RZ ;  /* 0x000000b915157210 */ /* 0x000fe20007ffe0ff */
[----:B------:R-:W-:Y:S01]  /*2ed0*/  FMUL.FTZ R196, R78, R179 ;  /* 0x000000b34ec47220 */ /* 0x000fe20000410000 */
[----:B------:R-:W-:Y:S01]  /*2ee0*/  SHF.R.S32.HI R15, RZ, 0x1f, R187 ;  /* 0x0000001fff0f7819 */ /* 0x000fe200000114bb */
[----:B------:R-:W-:Y:S01]  /*2ef0*/  FFMA.FTZ R185, R154, R157, R23 ;  /* 0x0000009d9ab97223 */ /* 0x000fe20000010017 */
[----:B------:R-:W-:Y:S01]  /*2f00*/  LEA R22, P2, R20, c[0x0][0x320], 0x2 ;  /* 0x0000c80014167a11 */ /* 0x000fe200078410ff */
[----:B------:R-:W-:Y:S01]  /*2f10*/  FMUL.FTZ R229, R83, R181 ;  /* 0x000000b553e57220 */ /* 0x000fe20000410000 */
[----:B------:R-:W-:Y:S01]  /*2f20*/  IADD3 R14, P1, R187, R20, RZ ;  /* 0x00000014bb0e7210 */ /* 0x000fe20007f3e0ff */
[----:B------:R-:W-:Y:S01]  /*2f30*/  FFMA.FTZ R153, R153, R185, R158 ;  /* 0x000000b999997223 */ /* 0x000fe2000001009e */
[----:B------:R-:W-:Y:S01]  /*2f40*/  IADD3.X R13, R15, R174, RZ, P0, !PT ;  /* 0x000000ae0f0d7210 */ /* 0x000fe200007fe4ff */
[----:B------:R-:W-:Y:S01]  /*2f50*/  FMUL.FTZ R200, R76, R177 ;  /* 0x000000b14cc87220 */ /* 0x000fe20000410000 */
[----:B------:R-:W-:Y:S01]  /*2f60*/  LEA.HI.X R23, R20, c[0x0][0x324], R21, 0x2, P2 ;  /* 0x0000c90014177a11 */ /* 0x000fe200010f1415 */
[----:B------:R-:W-:Y:S01]  /*2f70*/  FFMA.FTZ R149, R149, R153, R156 ;  /* 0x0000009995957223 */ /* 0x000fe2000001009c */
[----:B------:R-:W-:Y:S01]  /*2f80*/  IADD3.X R15, R15, R21, RZ, P1, !PT ;  /* 0x000000150f0f7210 */ /* 0x000fe20000ffe4ff */
[----:B------:R-:W-:Y:S01]  /*2f90*/  IMAD R21, R112, -0x400, R133 ;  /* 0xfffffc0070157824 */ /* 0x000fe200078e0285 */
[----:B------:R-:W-:Y:S01]  /*2fa0*/  SHF.L.U64.HI R20, R43, 0x2, R42 ;  /* 0x000000022b147819 */ /* 0x000fe2000001022a */
[----:B------:R-:W-:Y:S01]  /*2fb0*/  FFMA.FTZ R155, R148, R149, R155 ;  /* 0x00000095949b7223 */ /* 0x000fe2000001009b */
[----:B------:R-:W-:Y:S01]  /*2fc0*/  PRMT R148, RZ, 0x7610, R7 ;  /* 0x00007610ff947816 */ /* 0x000fe20000000007 */
[----:B------:R-:W-:Y:S01]  /*2fd0*/  IMAD.WIDE R18, R21, 0x4, R18 ;  /* 0x0000000415127825 */ /* 0x000fe200078e0212 */
[----:B------:R-:W-:-:S02]  /*2fe0*/  PRMT R156, RZ, 0x7610, R10 ;  /* 0x00007610ff9c7816 */ /* 0x000fc4000000000a */
[----:B------:R-:W-:Y:S01]  /*2ff0*/  PRMT R158, RZ, 0x7610, R11 ;  /* 0x00007610ff9e7816 */ /* 0x000fe2000000000b */
[----:B------:R-:W-:Y:S01]  /*3000*/  IMAD.WIDE R22, R21, 0x4, R22 ;  /* 0x0000000415167825 */ /* 0x000fe200078e0216 */
[----:B------:R-:W-:Y:S02]  /*3010*/  SHF.L.U32 R21, R43, 0x2, RZ ;  /* 0x000000022b157819 */ /* 0x000fe400000006ff */
[----:B------:R-:W-:Y:S01]  /*3020*/  PRMT R174, RZ, 0x7610, R4 ;  /* 0x00007610ffae7816 */ /* 0x000fe20000000004 */
[C---:B------:R-:W-:Y:S01]  /*3030*/  IMAD R154, R20.reuse, c[0x0][0x2b0], RZ ;  /* 0x0000ac00149a7a24 */ /* 0x040fe200078e02ff */
[----:B------:R-:W-:Y:S01]  /*3040*/  IADD3 R187, -R187, c[0x0][0x168], -R125 ;  /* 0x00005a00bbbb7a10 */ /* 0x000fe20007ffe97d */
[----:B------:R-:W-:Y:S02]  /*3050*/  IMAD R20, R20, c[0x0][0x2d0], RZ ;  /* 0x0000b40014147a24 */ /* 0x000fe400078e02ff */
[----:B------:R-:W-:Y:S01]  /*3060*/  FFMA.FTZ R189, R147, R155, R150 ;  /* 0x0000009b93bd7223 */ /* 0x000fe20000010096 */
[----:B------:R-:W-:Y:S01]  /*3070*/  PRMT R150, RZ, 0x7610, R6 ;  /* 0x00007610ff967816 */ /* 0x000fe20000000006 */
[C---:B------:R-:W-:Y:S01]  /*3080*/  IMAD R193, R21.reuse, c[0x0][0x2d4], R20 ;  /* 0x0000b50015c17a24 */ /* 0x040fe200078e0214 */
[----:B------:R-:W-:Y:S01]  /*3090*/  P2R R20, PR, RZ, 0x8 ;  /* 0x00000008ff147803 */ /* 0x000fe20000000000 */
[C---:B------:R-:W-:Y:S01]  /*30a0*/  IMAD R191, R21.reuse, c[0x0][0x2b4], R154 ;  /* 0x0000ad0015bf7a24 */ /* 0x040fe200078e029a */
[----:B------:R-:W-:Y:S01]  /*30b0*/  PRMT R154, RZ, 0x7610, R9 ;  /* 0x00007610ff9a7816 */ /* 0x000fe20000000009 */
[----:B------:R-:W-:Y:S01]  /*30c0*/  IMAD.WIDE.U32 R18, R21, c[0x0][0x2b0], R18 ;  /* 0x0000ac0015127a25 */ /* 0x000fe200078e0012 */
[----:B------:R-:W-:-:S02]  /*30d0*/  ISETP.GE.AND P0, PT, R187, 0x1, PT ;  /* 0x00000001bb00780c */ /* 0x000fc40003f06270 */
[----:B------:R-:W-:Y:S01]  /*30e0*/  ISETP.GE.AND P1, PT, R187, 0x41, PT ;  /* 0x00000041bb00780c */ /* 0x000fe20003f26270 */
[----:B------:R-:W-:Y:S01]  /*30f0*/  IMAD.WIDE.U32 R20, R21, c[0x0][0x2d0], R22 ;  /* 0x0000b40015147a25 */ /* 0x000fe200078e0016 */
[----:B------:R-:W-:Y:S02]  /*3100*/  SHF.L.U32 R22, R125, 0x4, RZ ;  /* 0x000000047d167819 */ /* 0x000fe400000006ff */
[----:B------:R-:W-:Y:S01]  /*3110*/  IADD3 R19, R19, R191, RZ ;  /* 0x000000bf13137210 */ /* 0x000fe20007ffe0ff */
[----:B------:R-:W-:Y:S01]  /*3120*/  FMUL.FTZ R147, R79, R175 ;  /* 0x000000af4f937220 */ /* 0x000fe20000410000 */
[----:B------:R-:W-:Y:S01]  /*3130*/  LEA.HI.SX32 R22, R22, R22, 0x1b ;  /* 0x0000001616167211 */ /* 0x000fe200078fdaff */
[----:B------:R-:W-:Y:S01]  /*3140*/  FFMA.FTZ R27, R146, R189, R27 ;  /* 0x000000bd921b7223 */ /* 0x000fe2000001001b */
[----:B------:R-:W-:Y:S01]  /*3150*/  PRMT R146, RZ, 0x7610, R5 ;  /* 0x00007610ff927816 */ /* 0x000fe20000000005 */
[----:B------:R-:W-:Y:S01]  /*3160*/  FMUL.FTZ R191, R148, R147 ;  /* 0x0000009394bf7220 */ /* 0x000fe20000410000 */
[----:B------:R-:W-:Y:S01]  /*3170*/  ISETP.GE.AND P2, PT, R187, 0x81, PT ;  /* 0x00000081bb00780c */ /* 0x000fe20003f46270 */
[----:B------:R-:W-:Y:S01]  /*3180*/  FFMA.FTZ R145, R145, R27, R24 ;  /* 0x0000001b91917223 */ /* 0x000fe20000010018 */
[----:B------:R-:W-:Y:S01]  /*3190*/  PRMT R24, RZ, 0x7610, R8 ;  /* 0x00007610ff187816 */ /* 0x000fe20000000008 */
[----:B------:R-:W-:Y:S01]  /*31a0*/  FMUL.FTZ R23, R81, R172 ;  /* 0x000000ac51177220 */ /* 0x000fe20000410000 */
[----:B------:R0:W-:Y:S01]  /*31b0*/  STS [R22.X4+0x10bc], R191 ;  /* 0x0010bcbf16007388 */ /* 0x0001e20000004800 */
[----:B------:R-:W-:-:S02]  /*31c0*/  FFMA.FTZ R195, R143, R145, R26 ;  /* 0x000000918fc37223 */ /* 0x000fc4000001001a */
[----:B-1----:R-:W-:Y:S02]  /*31d0*/  FMUL.FTZ R17, R146, R229 ;  /* 0x000000e592117220 */ /* 0x002fe40000410000 */
[----:B------:R-:W-:Y:S01]  /*31e0*/  FFMA.FTZ R197, R144, R195, R25 ;  /* 0x000000c390c57223 */ /* 0x000fe20000010019 */
[----:B------:R-:W-:Y:S01]  /*31f0*/  PRMT R25, RZ, 0x5410, R8 ;  /* 0x00005410ff197816 */ /* 0x000fe20000000008 */
[----:B------:R-:W-:Y:S01]  /*3200*/  FMUL.FTZ R143, R93, R24 ;  /* 0x000000185d8f7220 */ /* 0x000fe20000410000 */
[----:B------:R1:W-:Y:S01]  /*3210*/  STS [R22.X4+0x10ac], R17 ;  /* 0x0010ac1116007388 */ /* 0x0003e20000004800 */
[C---:B------:R-:W-:Y:S01]  /*3220*/  FMUL.FTZ R16, R90.reuse, R197 ;  /* 0x000000c55a107220 */ /* 0x040fe20000410000 */
[----:B0-----:R-:W-:Y:S01]  /*3230*/  PRMT R191, RZ, 0x5410, R6 ;  /* 0x00005410ffbf7816 */ /* 0x001fe20000000006 */
[----:B------:R-:W-:Y:S02]  /*3240*/  FMUL.FTZ R26, R90, R25 ;  /* 0x000000195a1a7220 */ /* 0x000fe40000410000 */
[----:B------:R-:W-:-:S02]  /*3250*/  FMUL.FTZ R201, R150, R23 ;  /* 0x0000001796c97220 */ /* 0x000fc40000410000 */
[----:B------:R-:W-:Y:S02]  /*3260*/  FMUL.FTZ R199, R191, R196 ;  /* 0x000000c4bfc77220 */ /* 0x000fe40000410000 */
[----:B------:R-:W-:Y:S01]  /*3270*/  FFMA.FTZ R26, R28, -R26, R41 ;  /* 0x8000001a1c1a7223 */ /* 0x000fe20000010029 */
[----:B------:R0:W-:Y:S01]  /*3280*/  STS [R22.X4+0x10b4], R201 ;  /* 0x0010b4c916007388 */ /* 0x0001e20000004800 */
[----:B------:R-:W-:Y:S01]  /*3290*/  IMAD.IADD R21, R21, 0x1, R193 ;  /* 0x0000000115157824 */ /* 0x000fe200078e02c1 */
[----:B------:R-:W-:Y:S01]  /*32a0*/  PRMT R193, RZ, 0x5410, R7 ;  /* 0x00005410ffc17816 */ /* 0x000fe20000000007 */
[----:B------:R-:W-:Y:S01]  /*32b0*/  FFMA.FTZ R143, R30, -R143, R40 ;  /* 0x8000008f1e8f7223 */ /* 0x000fe20000010028 */
[----:B------:R2:W-:Y:S01]  /*32c0*/  STS [R22.X4+0x10b0], R199 ;  /* 0x0010b0c716007388 */ /* 0x0005e20000004800 */
[----:B-1----:R-:W-:Y:S01]  /*32d0*/  FMUL.FTZ R17, R93, R195 ;  /* 0x000000c35d117220 */ /* 0x002fe20000410000 */
[----:B------:R-:W-:Y:S01]  /*32e0*/  IADD3 R40, R125, 0x40, RZ ;  /* 0x000000407d287810 */ /* 0x000fe20007ffe0ff */
[----:B------:R-:W-:-:S02]  /*32f0*/  FFMA.FTZ R176, R26, R16, RZ ;  /* 0x000000101ab07223 */ /* 0x000fc400000100ff */
[----:B------:R-:W-:Y:S01]  /*3300*/  FMUL.FTZ R178, R91, R154 ;  /* 0x0000009a5bb27220 */ /* 0x000fe20000410000 */
[----:B0-----:R-:W-:Y:S01]  /*3310*/  PRMT R201, RZ, 0x5410, R10 ;  /* 0x00005410ffc97816 */ /* 0x001fe2000000000a */
[----:B------:R-:W-:Y:S01]  /*3320*/  FMUL.FTZ R198, R88, R145 ;  /* 0x0000009158c67220 */ /* 0x000fe20000410000 */
[----:B------:R-:W-:Y:S01]  /*3330*/  LEA.HI.SX32 R40, R40, R125, 0x1b ;  /* 0x0000007d28287211 */ /* 0x000fe200078fdaff */
[----:B------:R-:W-:Y:S01]  /*3340*/  FFMA.FTZ R209, R143, R17, R176 ;  /* 0x000000118fd17223 */ /* 0x000fe200000100b0 */
[----:B--2---:R-:W-:Y:S01]  /*3350*/  PRMT R199, RZ, 0x5410, R9 ;  /* 0x00005410ffc77816 */ /* 0x004fe20000000009 */
[----:B------:R-:W-:Y:S02]  /*3360*/  FMUL.FTZ R203, R193, R200 ;  /* 0x000000c8c1cb7220 */ /* 0x000fe40000410000 */
[----:B------:R-:W-:Y:S02]  /*3370*/  FMUL.FTZ R180, R86, R201 ;  /* 0x000000c956b47220 */ /* 0x000fe40000410000 */
[----:B------:R-:W-:Y:S01]  /*3380*/  FMUL.FTZ R144, R88, R199 ;  /* 0x000000c758907220 */ /* 0x000fe20000410000 */
[----:B------:R0:W-:Y:S01]  /*3390*/  STS [R22.X4+0x10b8], R203 ;  /* 0x0010b8cb16007388 */ /* 0x0001e20000004800 */
[----:B------:R-:W-:-:S02]  /*33a0*/  FFMA.FTZ R176, R32, -R178, R159 ;  /* 0x800000b220b07223 */ /* 0x000fc4000001009f */
[----:B------:R-:W-:Y:S02]  /*33b0*/  FFMA.FTZ R144, R29, -R144, R160 ;  /* 0x800000901d907223 */ /* 0x000fe400000100a0 */
[----:B------:R-:W-:Y:S02]  /*33c0*/  FMUL.FTZ R211, R91, R27 ;  /* 0x0000001b5bd37220 */ /* 0x000fe40000410000 */
[----:B------:R-:W-:Y:S02]  /*33d0*/  FFMA.FTZ R209, R144, R198, R209 ;  /* 0x000000c690d17223 */ /* 0x000fe400000100d1 */
[----:B------:R-:W-:Y:S01]  /*33e0*/  FMUL.FTZ R182, R89, R156 ;  /* 0x0000009c59b67220 */ /* 0x000fe20000410000 */
[----:B0-----:R-:W-:Y:S01]  /*33f0*/  PRMT R203, RZ, 0x5410, R11 ;  /* 0x00005410ffcb7816 */ /* 0x001fe2000000000b */
[----:B------:R-:W-:Y:S02]  /*3400*/  FFMA.FTZ R178, R31, -R180, R162 ;  /* 0x800000b41fb27223 */ /* 0x000fe400000100a2 */
[----:B------:R-:W-:-:S02]  /*3410*/  FMUL.FTZ R194, R86, R189 ;  /* 0x000000bd56c27220 */ /* 0x000fc40000410000 */
[----:B------:R-:W-:Y:S02]  /*3420*/  FFMA.FTZ R209, R176, R211, R209 ;  /* 0x000000d3b0d17223 */ /* 0x000fe400000100d1 */
[----:B------:R-:W-:Y:S02]  /*3430*/  FMUL.FTZ R184, R84, R203 ;  /* 0x000000cb54b87220 */ /* 0x000fe40000410000 */
[----:B------:R-:W-:Y:S02]  /*3440*/  FFMA.FTZ R182, R34, -R182, R161 ;  /* 0x800000b622b67223 */ /* 0x000fe400000100a1 */
[----:B------:R-:W-:Y:S02]  /*3450*/  FMUL.FTZ R213, R89, R155 ;  /* 0x0000009b59d57220 */ /* 0x000fe40000410000 */
[----:B------:R-:W-:Y:S02]  /*3460*/  FFMA.FTZ R209, R178, R194, R209 ;  /* 0x000000c2b2d17223 */ /* 0x000fe400000100d1 */
[----:B------:R-:W-:-:S02]  /*3470*/  FMUL.FTZ R215, R87, R158 ;  /* 0x0000009e57d77220 */ /* 0x000fc40000410000 */
[----:B------:R-:W-:Y:S02]  /*3480*/  FFMA.FTZ R180, R33, -R184, R164 ;  /* 0x800000b821b47223 */ /* 0x000fe400000100a4 */
[----:B------:R-:W-:Y:S02]  /*3490*/  FMUL.FTZ R190, R84, R149 ;  /* 0x0000009554be7220 */ /* 0x000fe40000410000 */
[----:B------:R-:W-:Y:S02]  /*34a0*/  FFMA.FTZ R209, R182, R213, R209 ;  /* 0x000000d5b6d17223 */ /* 0x000fe400000100d1 */
[----:B------:R-:W-:Y:S02]  /*34b0*/  FFMA.FTZ R184, R130, -R215, R166 ;  /* 0x800000d782b87223 */ /* 0x000fe400000100a6 */
[----:B------:R-:W-:Y:S02]  /*34c0*/  FMUL.FTZ R215, R87, R153 ;  /* 0x0000009957d77220 */ /* 0x000fe40000410000 */
[----:B------:R-:W-:-:S02]  /*34d0*/  FFMA.FTZ R209, R180, R190, R209 ;  /* 0x000000beb4d17223 */ /* 0x000fc400000100d1 */
[----:B------:R-:W-:Y:S02]  /*34e0*/  FMUL.FTZ R188, R82, R185 ;  /* 0x000000b952bc7220 */ /* 0x000fe40000410000 */
[----:B------:R-:W-:Y:S02]  /*34f0*/  FFMA.FTZ R209, R184, R215, R209 ;  /* 0x000000d7b8d17223 */ /* 0x000fe400000100d1 */
[C---:B------:R-:W-:Y:S02]  /*3500*/  FMUL.FTZ R217, R85.reuse, R174 ;  /* 0x000000ae55d97220 */ /* 0x040fe40000410000 */
[----:B------:R-:W-:Y:S02]  /*3510*/  FMUL.FTZ R223, R85, R157 ;  /* 0x0000009d55df7220 */ /* 0x000fe40000410000 */
[-C--:B------:R-:W-:Y:S02]  /*3520*/  FFMA.FTZ R209, R186, R188.reuse, R209 ;  /* 0x000000bcbad17223 */ /* 0x080fe400000100d1 */
[----:B------:R-:W-:-:S02]  /*3530*/  FMUL.FTZ R221, R205, R188 ;  /* 0x000000bccddd7220 */ /* 0x000fc40000410000 */
[----:B------:R-:W-:Y:S02]  /*3540*/  FFMA.FTZ R188, R134, -R217, R168 ;  /* 0x800000d986bc7223 */ /* 0x000fe400000100a8 */
[-C--:B------:R-:W-:Y:S01]  /*3550*/  FMUL.FTZ R225, R174, R223.reuse ;  /* 0x000000dfaee17220 */ /* 0x080fe20000410000 */
[----:B------:R-:W-:Y:S01]  /*3560*/  STS [R22.X4+0x10a0], R221 ;  /* 0x0010a0dd16007388 */ /* 0x000fe20000004800 */
[----:B------:R-:W-:Y:S02]  /*3570*/  FFMA.FTZ R223, R188, R223, R209 ;  /* 0x000000dfbcdf7223 */ /* 0x000fe400000100d1 */
[----:B------:R-:W-:Y:S01]  /*3580*/  FMUL.FTZ R209, R156, R213 ;  /* 0x000000d59cd17220 */ /* 0x000fe20000410000 */
[----:B------:R-:W-:Y:S01]  /*3590*/  STS [R22.X4+0x10a4], R225 ;  /* 0x0010a4e116007388 */ /* 0x000fe20000004800 */
[----:B------:R-:W-:Y:S02]  /*35a0*/  FMUL.FTZ R192, R80, R183 ;  /* 0x000000b750c07220 */ /* 0x000fe40000410000 */
[----:B------:R-:W-:Y:S01]  /*35b0*/  FMUL.FTZ R219, R158, R215 ;  /* 0x000000d79edb7220 */ /* 0x000fe20000410000 */
[----:B------:R0:W-:Y:S01]  /*35c0*/  STS [R22.X4+0x1094], R209 ;  /* 0x001094d116007388 */ /* 0x0001e20000004800 */
[----:B------:R-:W-:-:S02]  /*35d0*/  FMUL.FTZ R213, R154, R211 ;  /* 0x000000d39ad57220 */ /* 0x000fc40000410000 */
[----:B------:R-:W-:Y:S01]  /*35e0*/  FMUL.FTZ R227, R207, R192 ;  /* 0x000000c0cfe37220 */ /* 0x000fe20000410000 */
[----:B------:R-:W-:Y:S01]  /*35f0*/  STS [R22.X4+0x109c], R219 ;  /* 0x00109cdb16007388 */ /* 0x000fe20000004800 */
[----:B------:R-:W-:Y:S02]  /*3600*/  FMUL.FTZ R217, R203, R190 ;  /* 0x000000becbd97220 */ /* 0x000fe40000410000 */
[----:B------:R-:W-:Y:S01]  /*3610*/  FMUL.FTZ R215, R201, R194 ;  /* 0x000000c2c9d77220 */ /* 0x000fe20000410000 */
[----:B------:R-:W-:Y:S01]  /*3620*/  STS [R22.X4+0x10a8], R227 ;  /* 0x0010a8e316007388 */ /* 0x000fe20000004800 */
[----:B------:R-:W-:Y:S02]  /*3630*/  FMUL.FTZ R211, R199, R198 ;  /* 0x000000c6c7d37220 */ /* 0x000fe40000410000 */
[----:B0-----:R-:W-:Y:S01]  /*3640*/  FMUL.FTZ R209, R24, R17 ;  /* 0x0000001118d17220 */ /* 0x001fe20000410000 */
[----:B------:R0:W-:Y:S01]  /*3650*/  STS [R22.X4+0x1098], R217 ;  /* 0x001098d916007388 */ /* 0x0001e20000004800 */
[----:B------:R-:W-:Y:S01]  /*3660*/  FMUL.FTZ R17, R25, R16 ;  /* 0x0000001019117220 */ /* 0x000fe20000410000 */
[----:B------:R-:W-:Y:S01]  /*3670*/  IADD3 R16, R125, 0x80, RZ ;  /* 0x000000807d107810 */ /* 0x000fe20007ffe0ff */
[----:B------:R-:W-:Y:S01]  /*3680*/  FFMA.FTZ R190, R132, -R202, R165 ;  /* 0x800000ca84be7223 */ /* 0x000fe200000100a5 */
[----:B------:R1:W-:Y:S01]  /*3690*/  STS [R22.X4+0x1090], R215 ;  /* 0x001090d716007388 */ /* 0x0003e20000004800 */
[----:B------:R-:W-:-:S02]  /*36a0*/  FMUL.FTZ R202, R83, R146 ;  /* 0x0000009253ca7220 */ /* 0x000fc40000410000 */
[----:B------:R-:W-:Y:S01]  /*36b0*/  FFMA.FTZ R223, R190, R192, R223 ;  /* 0x000000c0bedf7223 */ /* 0x000fe200000100df */
[----:B------:R2:W-:Y:S01]  /*36c0*/  STS [R22.X4+0x108c], R213 ;  /* 0x00108cd516007388 */ /* 0x0005e20000004800 */
[----:B------:R-:W-:Y:S01]  /*36d0*/  FMUL.FTZ R204, R78, R191 ;  /* 0x000000bf4ecc7220 */ /* 0x000fe20000410000 */
[-C--:B0-----:R-:W-:Y:S01]  /*36e0*/  LEA.HI.SX32 R217, R222, R125.reuse, 0x1b ;  /* 0x0000007dded97211 */ /* 0x081fe200078fdaff */
[----:B------:R-:W-:Y:S01]  /*36f0*/  FFMA.FTZ R192, R138, -R202, R167 ;  /* 0x800000ca8ac07223 */ /* 0x000fe200000100a7 */
[----:B------:R-:W-:Y:S01]  /*3700*/  STS [R22.X4+0x1088], R211 ;  /* 0x001088d316007388 */ /* 0x000fe20000004800 */
[----:B------:R-:W-:Y:S01]  /*3710*/  FFMA.FTZ R194, R136, -R204, R169 ;  /* 0x800000cc88c27223 */ /* 0x000fe200000100a9 */
[----:B-1----:R-:W-:Y:S01]  /*3720*/  LEA.HI.SX32 R215, R218, R125, 0x1b ;  /* 0x0000007ddad77211 */ /* 0x002fe200078fdaff */
[----:B------:R-:W-:Y:S01]  /*3730*/  FFMA.FTZ R223, R192, R229, R223 ;  /* 0x000000e5c0df7223 */ /* 0x000fe200000100df */
[----:B------:R0:W-:Y:S01]  /*3740*/  STS [R22.X4+0x1084], R209 ;  /* 0x001084d116007388 */ /* 0x0001e20000004800 */
[----:B------:R-:W-:Y:S01]  /*3750*/  FMUL.FTZ R202, R81, R150 ;  /* 0x0000009651ca7220 */ /* 0x000fe20000410000 */
[----:B--2---:R-:W-:Y:S01]  /*3760*/  LEA.HI.SX32 R213, R214, R125, 0x1b ;  /* 0x0000007dd6d57211 */ /* 0x004fe200078fdaff */
[----:B------:R-:W-:Y:S01]  /*3770*/  FMUL.FTZ R204, R76, R193 ;  /* 0x000000c14ccc7220 */ /* 0x000fe20000410000 */
[----:B------:R1:W-:Y:S01]  /*3780*/  STS [R22.X4+0x1080], R17 ;  /* 0x0010801116007388 */ /* 0x0003e20000004800 */
[----:B------:R-:W-:Y:S01]  /*3790*/  FFMA.FTZ R223, R194, R196, R223 ;  /* 0x000000c4c2df7223 */ /* 0x000fe200000100df */
[----:B------:R-:W-:Y:S01]  /*37a0*/  LEA.HI.SX32 R214, R216, R125, 0x1b ;  /* 0x0000007dd8d67211 */ /* 0x000fe200078fdaff */
[----:B------:R-:W-:Y:S01]  /*37b0*/  FFMA.FTZ R196, R141, -R202, R170 ;  /* 0x800000ca8dc47223 */ /* 0x000fe200000100aa */
[----:B------:R-:W-:Y:S01]  /*37c0*/  BAR.SYNC.DEFER_BLOCKING 0x0 ;  /* 0x0000000000007b1d */ /* 0x000fe20000010000 */
[----:B------:R-:W-:Y:S01]  /*37d0*/  FFMA.FTZ R198, R140, -R204, R171 ;  /* 0x800000cc8cc67223 */ /* 0x000fe200000100ab */
[C---:B------:R-:W-:Y:S01]  /*37e0*/  IADD3 R202, R125.reuse, 0xc0, RZ ;  /* 0x000000c07dca7810 */ /* 0x040fe20007ffe0ff */
[----:B------:R-:W-:Y:S01]  /*37f0*/  FFMA.FTZ R223, R196, R23, R223 ;  /* 0x00000017c4df7223 */ /* 0x000fe200000100df */
[C---:B------:R-:W-:Y:S01]  /*3800*/  IADD3 R204, R125.reuse, 0x100, RZ ;  /* 0x000001007dcc7810 */ /* 0x040fe20007ffe0ff */
[----:B------:R-:W-:Y:S01]  /*3810*/  FMUL.FTZ R23, R108, R41 ;  /* 0x000000296c177220 */ /* 0x000fe20000410000 */
[-C--:B0-----:R-:W-:Y:S01]  /*3820*/  LEA.HI.SX32 R209, R210, R125.reuse, 0x1b ;  /* 0x0000007dd2d17211 */ /* 0x081fe200078fdaff */
[----:B-1----:R-:W-:Y:S01]  /*3830*/  FMUL.FTZ R17, R106, R160 ;  /* 0x000000a06a117220 */ /* 0x002fe20000410000 */
[-C--:B------:R-:W-:Y:S01]  /*3840*/  LEA.HI.SX32 R211, R125, R125.reuse, 0x1b ;  /* 0x0000007d7dd37211 */ /* 0x080fe200078fdaff */
[----:B------:R-:W-:Y:S01]  /*3850*/  FMUL.FTZ R160, R79, R148 ;  /* 0x000000944fa07220 */ /* 0x000fe20000410000 */
[-C--:B------:R-:W-:Y:S01]  /*3860*/  LEA.HI.SX32 R41, R16, R125.reuse, 0x1b ;  /* 0x0000007d10297211 */ /* 0x080fe200078fdaff */
[----:B------:R-:W-:Y:S01]  /*3870*/  FFMA.FTZ R200, R198, R200, R223 ;  /* 0x000000c8c6c87223 */ /* 0x000fe200000100df */
[-C--:B------:R-:W-:Y:S01]  /*3880*/  LEA.HI.SX32 R202, R202, R125.reuse, 0x1b ;  /* 0x0000007dcaca7211 */ /* 0x080fe200078fdaff */
[----:B------:R-:W-:Y:S01]  /*3890*/  FFMA.FTZ R160, R142, -R160, R173 ;  /* 0x800000a08ea07223 */ /* 0x000fe200000100ad */
[----:B------:R-:W-:Y:S01]  /*38a0*/  LEA.HI.SX32 R204, R204, R125, 0x1b ;  /* 0x0000007dcccc7211 */ /* 0x000fe200078fdaff */
[----:B------:R-:W-:Y:S01]  /*38b0*/  FMUL.FTZ R159, R105, R159 ;  /* 0x0000009f699f7220 */ /* 0x000fe20000410000 */
[-C--:B------:R-:W-:Y:S01]  /*38c0*/  LEA.HI.SX32 R210, R226, R125.reuse, 0x1b ;  /* 0x0000007de2d27211 */ /* 0x080fe200078fdaff */
[----:B------:R-:W-:Y:S01]  /*38d0*/  FMUL.FTZ R162, R104, R162 ;  /* 0x000000a268a27220 */ /* 0x000fe20000410000 */
[----:B------:R-:W-:Y:S01]  /*38e0*/  LEA.HI.SX32 R216, R220, R125, 0x1b ;  /* 0x0000007ddcd87211 */ /* 0x000fe200078fdaff */
[----:B------:R-:W-:Y:S01]  /*38f0*/  FMUL.FTZ R161, R103, R161 ;  /* 0x000000a167a17220 */ /* 0x000fe20000410000 */
[----:B------:R-:W-:Y:S01]  /*3900*/  LEA.HI.SX32 R218, R224, R125, 0x1b ;  /* 0x0000007de0da7211 */ /* 0x000fe200078fdaff */
[----:B------:R-:W-:-:S02]  /*3910*/  FMUL.FTZ R164, R102, R164 ;  /* 0x000000a466a47220 */ /* 0x000fc40000410000 */
[----:B------:R-:W-:Y:S01]  /*3920*/  FMUL.FTZ R165, R98, R165 ;  /* 0x000000a562a57220 */ /* 0x000fe20000410000 */
[----:B------:R-:W0:Y:S01]  /*3930*/  LDS R219, [R211.X4+0x1080] ;  /* 0x00108000d3db7984 */ /* 0x000e220000004800 */
[----:B------:R-:W-:Y:S02]  /*3940*/  FMUL.FTZ R167, R97, R167 ;  /* 0x000000a761a77220 */ /* 0x000fe40000410000 */
[----:B------:R-:W-:Y:S01]  /*3950*/  FMUL.FTZ R169, R96, R169 ;  /* 0x000000a960a97220 */ /* 0x000fe20000410000 */
[----:B------:R-:W1:Y:S01]  /*3960*/  LDS R221, [R40.X4+0x1180] ;  /* 0x0011800028dd7984 */ /* 0x000e620000004800 */
[----:B------:R-:W-:Y:S02]  /*3970*/  FMUL.FTZ R171, R94, R171 ;  /* 0x000000ab5eab7220 */ /* 0x000fe40000410000 */
[----:B------:R-:W-:Y:S01]  /*3980*/  FMUL.FTZ R173, R92, R173 ;  /* 0x000000ad5cad7220 */ /* 0x000fe20000410000 */
        /* <DEDUP_REMOVED lines=19> */
[----:B-1----:R-:W-:-:S03]  /*3ac0*/  FMUL.FTZ R251, R99, R168 ;  /* 0x000000a863fb7220 */ /* 0x002fc60000410000 */
[----:B------:R1:W-:Y:S01]  /*3ad0*/  STS [R22.X4+0x2110], R162 ;  /* 0x002110a216007388 */ /* 0x0003e20000004800 */
[----:B--2---:R-:W-:-:S03]  /*3ae0*/  FMUL.FTZ R17, R95, R170 ;  /* 0x000000aa5f117220 */ /* 0x004fc60000410000 */
[----:B------:R1:W-:Y:S04]  /*3af0*/  STS [R22.X4+0x2114], R161 ;  /* 0x002114a116007388 */ /* 0x0003e80000004800 */
        /* <DEDUP_REMOVED lines=10> */
[----:B------:R-:W-:Y:S06]  /*3ba0*/  BAR.SYNC.DEFER_BLOCKING 0x0 ;  /* 0x0000000000007b1d */ /* 0x000fec0000010000 */
[----:B------:R-:W-:Y:S05]  /*3bb0*/  @!P0 BRA `(.L_x_4482) ;  /* 0x0000010000008947 */ /* 0x000fea0003800000 */
[----:B01-34-:R-:W0:Y:S01]  /*3bc0*/  LDS R211, [R211.X4+0x2100] ;  /* 0x00210000d3d37984 */ /* 0x01be220000004800 */
[----:B------:R-:W-:Y:S01]  /*3bd0*/  SHF.R.S32.HI R22, RZ, 0x1f, R45 ;  /* 0x0000001fff167819 */ /* 0x000fe2000001142d */
[----:B------:R-:W-:-:S04]  /*3be0*/  IMAD.WIDE.U32 R12, R45, c[0x0][0x2b0], R12 ;  /* 0x0000ac002d0c7a25 */ /* 0x000fc800078e000c */
[C---:B------:R-:W-:Y:S02]  /*3bf0*/  IMAD R16, R22.reuse, c[0x0][0x2b0], RZ ;  /* 0x0000ac0016107a24 */ /* 0x040fe400078e02ff */
[----:B------:R-:W-:Y:S02]  /*3c00*/  IMAD R22, R22, c[0x0][0x2d0], RZ ;  /* 0x0000b40016167a24 */ /* 0x000fe400078e02ff */
[C---:B------:R-:W-:Y:S01]  /*3c10*/  IMAD R17, R45.reuse, c[0x0][0x2b4], R16 ;  /* 0x0000ad002d117a24 */ /* 0x040fe200078e0210 */
[----:B------:R-:W-:Y:S01]  /*3c20*/  LEA R16, P0, R12, c[0x0][0x318], 0x2 ;  /* 0x0000c6000c107a11 */ /* 0x000fe200078010ff */
[----:B------:R-:W-:-:S03]  /*3c30*/  IMAD.WIDE.U32 R14, R45, c[0x0][0x2d0], R14 ;  /* 0x0000b4002d0e7a25 */ /* 0x000fc600078e000e */
[----:B------:R-:W-:Y:S01]  /*3c40*/  IADD3 R17, R13, R17, RZ ;  /* 0x000000110d117210 */ /* 0x000fe20007ffe0ff */
[----:B------:R-:W-:Y:S01]  /*3c50*/  IMAD R23, R45, c[0x0][0x2d4], R22 ;  /* 0x0000b5002d177a24 */ /* 0x000fe200078e0216 */
[----:B------:R-:W-:Y:S02]  /*3c60*/  LEA R22, P3, R14, c[0x0][0x320], 0x2 ;  /* 0x0000c8000e167a11 */ /* 0x000fe400078610ff */
[----:B------:R-:W-:Y:S02]  /*3c70*/  LEA.HI.X R17, R12, c[0x0][0x31c], R17, 0x2, P0 ;  /* 0x0000c7000c117a11 */ /* 0x000fe400000f1411 */
[----:B------:R-:W-:-:S03]  /*3c80*/  IADD3 R23, R15, R23, RZ ;  /* 0x000000170f177210 */ /* 0x000fc60007ffe0ff */
[----:B------:R1:W-:Y:S01]  /*3c90*/  RED.E.ADD.F32.FTZ.RN.STRONG.GPU [R16.64], R219 ;  /* 0x000000db1000798e */ /* 0x0003e2000c10e784 */
[----:B------:R-:W-:-:S05]  /*3ca0*/  LEA.HI.X R23, R14, c[0x0][0x324], R23, 0x2, P3 ;  /* 0x0000c9000e177a11 */ /* 0x000fca00018f1417 */
[----:B0-----:R1:W-:Y:S02]  /*3cb0*/  RED.E.ADD.F32.FTZ.RN.STRONG.GPU [R22.64], R211 ;  /* 0x000000d31600798e */ /* 0x0013e4000c10e784 */
.L_x_4482:
[----:B01-34-:R-:W-:Y:S05]  /*3cc0*/  BSYNC B0 ;  /* 0x0000000000007941 */ /* 0x01bfea0003800000 */
.L_x_4481:
[----:B------:R0:W1:Y:S01]  /*3cd0*/  LDS R13, [R40.X4+0x2200] ;  /* 0x00220000280d7984 */ /* 0x0000620000004800 */
[----:B------:R-:W-:Y:S01]  /*3ce0*/  BSSY B0, `(.L_x_4483) ;  /* 0x0000004000007945 */ /* 0x000fe20003800000 */
[----:B------:R-:W-:Y:S05]  /*3cf0*/  @!P1 BRA `(.L_x_4484) ;  /* 0x0000002000009947 */ /* 0x000fea0003800000 */
[----:B------:R2:W-:Y:S04]  /*3d00*/  RED.E.ADD.F32.FTZ.RN.STRONG.GPU [R18.64+-0xf00], R221 ;  /* 0xfff100dd1200798e */ /* 0x0005e8000c10e784 */
[----:B-1----:R2:W-:Y:S02]  /*3d10*/  RED.E.ADD.F32.FTZ.RN.STRONG.GPU [R20.64+-0xf00], R13 ;  /* 0xfff1000d1400798e */ /* 0x0025e4000c10e784 */
.L_x_4484:
[----:B------:R-:W-:Y:S05]  /*3d20*/  BSYNC B0 ;  /* 0x0000000000007941 */ /* 0x000fea0003800000 */
.L_x_4483:
[----:B------:R-:W3:Y:S01]  /*3d30*/  LDS R41, [R41.X4+0x2300] ;  /* 0x0023000029297984 */ /* 0x000ee20000004800 */
[----:B------:R-:W-:Y:S01]  /*3d40*/  BSSY B0, `(.L_x_4485) ;  /* 0x0000005000007945 */ /* 0x000fe20003800000 */
[----:B------:R-:W-:Y:S01]  /*3d50*/  FMUL.FTZ R147, R160, R147 ;  /* 0x00000093a0937220 */ /* 0x000fe20000410000 */
[----:B------:R-:W-:Y:S05]  /*3d60*/  @!P2 BRA `(.L_x_4486) ;  /* 0x000000200000a947 */ /* 0x000fea0003800000 */
[----:B------:R4:W-:Y:S04]  /*3d70*/  RED.E.ADD.F32.FTZ.RN.STRONG.GPU [R18.64+-0xe00], R223 ;  /* 0xfff200df1200798e */ /* 0x0009e8000c10e784 */
[----:B---3--:R4:W-:Y:S02]  /*3d80*/  RED.E.ADD.F32.FTZ.RN.STRONG.GPU [R20.64+-0xe00], R41 ;  /* 0xfff200291400798e */ /* 0x0089e4000c10e784 */
.L_x_4486:
[----:B------:R-:W-:Y:S05]  /*3d90*/  BSYNC B0 ;  /* 0x0000000000007941 */ /* 0x000fea0003800000 */
.L_x_4485:
[----:B-12---:R1:W2:Y:S01]  /*3da0*/  LDS R13, [R202.X4+0x2400] ;  /* 0x00240000ca0d7984 */ /* 0x0062a20000004800 */
[C---:B------:R-:W-:Y:S01]  /*3db0*/  ISETP.GE.AND P6, PT, R187.reuse, 0xc1, PT ;  /* 0x000000c1bb00780c */ /* 0x040fe20003fc6270 */
[----:B------:R-:W-:Y:S01]  /*3dc0*/  BSSY B0, `(.L_x_4487) ;  /* 0x000000b000007945 */ /* 0x000fe20003800000 */
[----:B------:R-:W-:Y:S01]  /*3dd0*/  FADD.FTZ R200, R200, R147 ;  /* 0x00000093c8c87221 */ /* 0x000fe20000010000 */
        /* <DEDUP_REMOVED lines=8> */
[----:B--2---:R1:W-:Y:S02]  /*3e60*/  RED.E.ADD.F32.FTZ.RN.STRONG.GPU [R20.64+-0xd00], R13 ;  /* 0xfff3000d1400798e */ /* 0x0043e4000c10e784 */
.L_x_4488:
[----:B-1----:R-:W-:Y:S05]  /*3e70*/  BSYNC B0 ;  /* 0x0000000000007941 */ /* 0x002fea0003800000 */
.L_x_4487:
[----:B--2---:R1:W2:Y:S01]  /*3e80*/  LDS R13, [R204.X4+0x2500] ;  /* 0x00250000cc0d7984 */ /* 0x0042a20000004800 */
[----:B------:R-:W-:Y:S01]  /*3e90*/  BSSY B0, `(.L_x_4489) ;  /* 0x0000004000007945 */ /* 0x000fe20003800000 */
[----:B------:R-:W-:Y:S05]  /*3ea0*/  @!P1 BRA `(.L_x_4490) ;  /* 0x0000002000009947 */ /* 0x000fea0003800000 */
[----:B------:R0:W-:Y:S04]  /*3eb0*/  RED.E.ADD.F32.FTZ.RN.STRONG.GPU [R18.64+-0xc00], R227 ;  /* 0xfff400e31200798e */ /* 0x0001e8000c10e784 */
[----:B--2---:R0:W-:Y:S02]  /*3ec0*/  RED.E.ADD.F32.FTZ.RN.STRONG.GPU [R20.64+-0xc00], R13 ;  /* 0xfff4000d1400798e */ /* 0x0041e4000c10e784 */
.L_x_4490:
[----:B------:R-:W-:Y:S05]  /*3ed0*/  BSYNC B0 ;  /* 0x0000000000007941 */ /* 0x000fea0003800000 */
.L_x_4489:
[----:B0-2---:R0:W2:Y:S01]  /*3ee0*/  LDS R13, [R206.X4+0x2600] ;  /* 0x00260000ce0d7984 */ /* 0x0050a20000004800 */
[----:B------:R-:W-:Y:S01]  /*3ef0*/  BSSY B0, `(.L_x_4491) ;  /* 0x0000004000007945 */ /* 0x000fe20003800000 */
[----:B------:R-:W-:Y:S05]  /*3f00*/  @!P2 BRA `(.L_x_4492) ;  /* 0x000000200000a947 */ /* 0x000fea0003800000 */
[----:B------:R0:W-:Y:S04]  /*3f10*/  RED.E.ADD.F32.FTZ.RN.STRONG.GPU [R18.64+-0xb00], R229 ;  /* 0xfff500e51200798e */ /* 0x0001e8000c10e784 */
[----:B--2---:R0:W-:Y:S02]  /*3f20*/  RED.E.ADD.F32.FTZ.RN.STRONG.GPU [R20.64+-0xb00], R13 ;  /* 0xfff5000d1400798e */ /* 0x0041e4000c10e784 */
.L_x_4492:
[----:B------:R-:W-:Y:S05]  /*3f30*/  BSYNC B0 ;  /* 0x0000000000007941 */ /* 0x000fea0003800000 */
.L_x_4491:
[----:B0-2---:R0:W2:Y:S01]  /*3f40*/  LDS R13, [R208.X4+0x2700] ;  /* 0x00270000d00d7984 */ /* 0x0050a20000004800 */
[----:B------:R-:W-:Y:S01]  /*3f50*/  BSSY B0, `(.L_x_4493) ;  /* 0x0000004000007945 */ /* 0x000fe20003800000 */
[----:B------:R-:W-:Y:S05]  /*3f60*/  @!P3 BRA `(.L_x_4494) ;  /* 0x000000200000b947 */ /* 0x000fea0003800000 */
[----:B------:R0:W-:Y:S04]  /*3f70*/  RED.E.ADD.F32.FTZ.RN.STRONG.GPU [R18.64+-0xa00], R231 ;  /* 0xfff600e71200798e */ /* 0x0001e8000c10e784 */
[----:B--2---:R0:W-:Y:S02]  /*3f80*/  RED.E.ADD.F32.FTZ.RN.STRONG.GPU [R20.64+-0xa00], R13 ;  /* 0xfff6000d1400798e */ /* 0x0041e4000c10e784 */
.L_x_4494:
[----:B------:R-:W-:Y:S05]  /*3f90*/  BSYNC B0 ;  /* 0x0000000000007941 */ /* 0x000fea0003800000 */
.L_x_4493:
[----:B------:R-:W0:Y:S01]  /*3fa0*/  LDS R209, [R209.X4+0x2800] ;  /* 0x00280000d1d17984 */ /* 0x000e220000004800 */
[----:B------:R-:W-:Y:S01]  /*3fb0*/  BSSY B0, `(.L_x_4495) ;  /* 0x0000004000007945 */ /* 0x000fe20003800000 */
[----:B------:R-:W-:Y:S05]  /*3fc0*/  @!P4 BRA `(.L_x_4496) ;  /* 0x000000200000c947 */ /* 0x000fea0003800000 */
[----:B------:R1:W-:Y:S04]  /*3fd0*/  RED.E.ADD.F32.FTZ.RN.STRONG.GPU [R18.64+-0x900], R233 ;  /* 0xfff700e91200798e */ /* 0x0003e8000c10e784 */
[----:B0-----:R1:W-:Y:S02]  /*3fe0*/  RED.E.ADD.F32.FTZ.RN.STRONG.GPU [R20.64+-0x900], R209 ;  /* 0xfff700d11400798e */ /* 0x0013e4000c10e784 */
.L_x_4496:
[----:B------:R-:W-:Y:S05]  /*3ff0*/  BSYNC B0 ;  /* 0x0000000000007941 */ /* 0x000fea0003800000 */
.L_x_4495:
[----:B0-2---:R0:W2:Y:S01]  /*4000*/  LDS R13, [R210.X4+0x2900] ;  /* 0x00290000d20d7984 */ /* 0x0050a20000004800 */
[----:B------:R-:W-:Y:S01]  /*4010*/  BSSY B0, `(.L_x_4497) ;  /* 0x0000004000007945 */ /* 0x000fe20003800000 */
[----:B------:R-:W-:Y:S05]  /*4020*/  @!P5 BRA `(.L_x_4498) ;  /* 0x000000200000d947 */ /* 0x000fea0003800000 */
[----:B------:R0:W-:Y:S04]  /*4030*/  RED.E.ADD.F32.FTZ.RN.STRONG.GPU [R18.64+-0x800], R235 ;  /* 0xfff800eb1200798e */ /* 0x0001e8000c10e784 */
[----:B--2---:R0:W-:Y:S02]  /*4040*/  RED.E.ADD.F32.FTZ.RN.STRONG.GPU [R20.64+-0x800], R13 ;  /* 0xfff8000d1400798e */ /* 0x0041e4000c10e784 */
.L_x_4498:
[----:B------:R-:W-:Y:S05]  /*4050*/  BSYNC B0 ;  /* 0x0000000000007941 */ /* 0x000fea0003800000 */
.L_x_4497:
[----:B0-2---:R0:W2:Y:S01]  /*4060*/  LDS R13, [R212.X4+0x2a00] ;  /* 0x002a0000d40d7984 */ /* 0x0050a20000004800 */
        /* <DEDUP_REMOVED lines=8> */
[----:B0-----:R0:W-:Y:S04]  /*40f0*/  RED.E.ADD.F32.FTZ.RN.STRONG.GPU [R18.64+-0x700], R237 ;  /* 0xfff900ed1200798e */ /* 0x0011e8000c10e784 */
[----:B--2---:R0:W-:Y:S02]  /*4100*/  RED.E.ADD.F32.FTZ.RN.STRONG.GPU [R20.64+-0x700], R13 ;  /* 0xfff9000d1400798e */ /* 0x0041e4000c10e784 */
.L_x_4500:
[----:B0-----:R-:W-:Y:S05]  /*4110*/  BSYNC B0 ;  /* 0x0000000000007941 */ /* 0x001fea0003800000 */
.L_x_4499:
[----:B------:R-:W0:Y:S01]  /*4120*/  LDS R213, [R213.X4+0x2b00] ;  /* 0x002b0000d5d57984 */ /* 0x000e220000004800 */
[----:B------:R-:W-:Y:S01]  /*4130*/  BSSY B0, `(.L_x_4501) ;  /* 0x0000004000007945 */ /* 0x000fe20003800000 */
[----:B------:R-:W-:Y:S05]  /*4140*/  @!P1 BRA `(.L_x_4502) ;  /* 0x0000002000009947 */ /* 0x000fea0003800000 */
[----:B------:R1:W-:Y:S04]  /*4150*/  RED.E.ADD.F32.FTZ.RN.STRONG.GPU [R18.64+-0x600], R239 ;  /* 0xfffa00ef1200798e */ /* 0x0003e8000c10e784 */
[----:B0-----:R1:W-:Y:S02]  /*4160*/  RED.E.ADD.F32.FTZ.RN.STRONG.GPU [R20.64+-0x600], R213 ;  /* 0xfffa00d51400798e */ /* 0x0013e4000c10e784 */
.L_x_4502:
[----:B------:R-:W-:Y:S05]  /*4170*/  BSYNC B0 ;  /* 0x0000000000007941 */ /* 0x000fea0003800000 */
.L_x_4501:
[----:B--2---:R2:W1:Y:S01]  /*4180*/  LDS R13, [R214.X4+0x2c00] ;  /* 0x002c0000d60d7984 */ /* 0x0044620000004800 */
[----:B------:R-:W-:Y:S01]  /*4190*/  BSSY B0, `(.L_x_4503) ;  /* 0x0000004000007945 */ /* 0x000fe20003800000 */
[----:B------:R-:W-:Y:S05]  /*41a0*/  @!P2 BRA `(.L_x_4504) ;  /* 0x000000200000a947 */ /* 0x000fea0003800000 */
[----:B------:R2:W-:Y:S04]  /*41b0*/  RED.E.ADD.F32.FTZ.RN.STRONG.GPU [R18.64+-0x500], R241 ;  /* 0xfffb00f11200798e */ /* 0x0005e8000c10e784 */
[----:B-1----:R2:W-:Y:S02]  /*41c0*/  RED.E.ADD.F32.FTZ.RN.STRONG.GPU [R20.64+-0x500], R13 ;  /* 0xfffb000d1400798e */ /* 0x0025e4000c10e784 */
.L_x_4504:
[----:B------:R-:W-:Y:S05]  /*41d0*/  BSYNC B0 ;  /* 0x0000000000007941 */ /* 0x000fea0003800000 */
.L_x_4503:
[----:B------:R-:W2:Y:S01]  /*41e0*/  LDS R215, [R215.X4+0x2d00] ;  /* 0x002d0000d7d77984 */ /* 0x000ea20000004800 */
[----:B------:R-:W-:Y:S01]  /*41f0*/  BSSY B0, `(.L_x_4505) ;  /* 0x0000004000007945 */ /* 0x000fe20003800000 */
[----:B------:R-:W-:Y:S05]  /*4200*/  @!P3 BRA `(.L_x_4506) ;  /* 0x000000200000b947 */ /* 0x000fea0003800000 */
[----:B------:R4:W-:Y:S04]  /*4210*/  RED.E.ADD.F32.FTZ.RN.STRONG.GPU [R18.64+-0x400], R243 ;  /* 0xfffc00f31200798e */ /* 0x0009e8000c10e784 */
[----:B--2---:R4:W-:Y:S02]  /*4220*/  RED.E.ADD.F32.FTZ.RN.STRONG.GPU [R20.64+-0x400], R215 ;  /* 0xfffc00d71400798e */ /* 0x0049e4000c10e784 */
.L_x_4506:
[----:B------:R-:W-:Y:S05]  /*4230*/  BSYNC B0 ;  /* 0x0000000000007941 */ /* 0x000fea0003800000 */
.L_x_4505:
[----:B-12---:R1:W2:Y:S01]  /*4240*/  LDS R13, [R216.X4+0x2e00] ;  /* 0x002e0000d80d7984 */ /* 0x0062a20000004800 */
[----:B------:R-:W-:Y:S01]  /*4250*/  BSSY B0, `(.L_x_4507) ;  /* 0x0000004000007945 */ /* 0x000fe20003800000 */
[----:B------:R-:W-:Y:S05]  /*4260*/  @!P4 BRA `(.L_x_4508) ;  /* 0x000000200000c947 */ /* 0x000fea0003800000 */
[----:B------:R1:W-:Y:S04]  /*4270*/  RED.E.ADD.F32.FTZ.RN.STRONG.GPU [R18.64+-0x300], R245 ;  /* 0xfffd00f51200798e */ /* 0x0003e8000c10e784 */
[----:B--2---:R1:W-:Y:S02]  /*4280*/  RED.E.ADD.F32.FTZ.RN.STRONG.GPU [R20.64+-0x300], R13 ;  /* 0xfffd000d1400798e */ /* 0x0043e4000c10e784 */
.L_x_4508:
[----:B------:R-:W-:Y:S05]  /*4290*/  BSYNC B0 ;  /* 0x0000000000007941 */ /* 0x000fea0003800000 */
.L_x_4507:
[----:B------:R-:W1:Y:S01]  /*42a0*/  LDS R217, [R217.X4+0x2f00] ;  /* 0x002f0000d9d97984 */ /* 0x000e620000004800 */
[----:B------:R-:W-:Y:S01]  /*42b0*/  BSSY B0, `(.L_x_4509) ;  /* 0x0000004000007945 */ /* 0x000fe20003800000 */
[----:B------:R-:W-:Y:S05]  /*42c0*/  @!P5 BRA `(.L_x_4510) ;  /* 0x000000200000d947 */ /* 0x000fea0003800000 */
[----:B------:R4:W-:Y:S04]  /*42d0*/  RED.E.ADD.F32.FTZ.RN.STRONG.GPU [R18.64+-0x200], R247 ;  /* 0xfffe00f71200798e */ /* 0x0009e8000c10e784 */
[----:B-1----:R4:W-:Y:S02]  /*42e0*/  RED.E.ADD.F32.FTZ.RN.STRONG.GPU [R20.64+-0x200], R217 ;  /* 0xfffe00d91400798e */ /* 0x0029e4000c10e784 */
.L_x_4510:
[----:B------:R-:W-:Y:S05]  /*42f0*/  BSYNC B0 ;  /* 0x0000000000007941 */ /* 0x000fea0003800000 */
.L_x_4509:
[----:B-12---:R1:W2:Y:S01]  /*4300*/  LDS R13, [R218.X4+0x3000] ;  /* 0x00300000da0d7984 */ /* 0x0062a20000004800 */
[----:B------:R-:W-:Y:S01]  /*4310*/  BSSY B0, `(.L_x_4511) ;  /* 0x0000004000007945 */ /* 0x000fe20003800000 */
[----:B------:R-:W-:Y:S05]  /*4320*/  @!P6 BRA `(.L_x_4512) ;  /* 0x000000200000e947 */ /* 0x000fea0003800000 */
[----:B------:R1:W-:Y:S04]  /*4330*/  RED.E.ADD.F32.FTZ.RN.STRONG.GPU [R18.64+-0x100], R249 ;  /* 0xffff00f91200798e */ /* 0x0003e8000c10e784 */
[----:B--2---:R1:W-:Y:S02]  /*4340*/  RED.E.ADD.F32.FTZ.RN.STRONG.GPU [R20.64+-0x100], R13 ;  /* 0xffff000d1400798e */ /* 0x0043e4000c10e784 */
.L_x_4512:
[----:B------:R-:W-:Y:S05]  /*4350*/  BSYNC B0 ;  /* 0x0000000000007941 */ /* 0x000fea0003800000 */
.L_x_4511:
[----:B------:R-:W5:Y:S01]  /*4360*/  SHFL.DOWN P0, R15, R200, 0x1, 0x1f ;  /* 0x08201f00c80f7f89 */ /* 0x000f620000000000 */
[----:B-12---:R-:W-:Y:S01]  /*4370*/  FMUL.FTZ R13, R0, R175 ;  /* 0x000000af000d7220 */ /* 0x006fe20000410000 */
        /* <DEDUP_REMOVED lines=12> */
[-C--:B------:R-:W-:Y:S02]  /*4440*/  FMUL.FTZ R13, R138, R181.reuse ;  /* 0x000000b58a0d7220 */ /* 0x080fe40000410000 */
[----:B-----5:R-:W-:Y:S02]  /*4450*/  @P0 FADD R15, R200, R15 ;  /* 0x0000000fc80f0221 */ /* 0x020fe40000000000 */
[----:B------:R-:W-:Y:S02]  /*4460*/  FMUL.FTZ R181, R0, R181 ;  /* 0x000000b500b57220 */ /* 0x000fe40000410000 */
[----:B------:R-:W-:Y:S01]  /*4470*/  FFMA.FTZ R64, R83, R13, R64 ;  /* 0x0000000d53407223 */ /* 0x000fe20000010040 */
[----:B------:R-:W1:Y:S01]  /*4480*/  SHFL.DOWN P0, R12, R15, 0x2, 0x1f ;  /* 0x08401f000f0c7f89 */ /* 0x000e620000000000 */
        /* <DEDUP_REMOVED lines=12> */
[----:B-1----:R-:W-:-:S02]  /*4550*/  @P0 FADD R12, R15, R12 ;  /* 0x0000000c0f0c0221 */ /* 0x002fc40000000000 */
[----:B------:R-:W-:Y:S02]  /*4560*/  FMUL.FTZ R153, R184, R153 ;  /* 0x00000099b8997220 */ /* 0x000fe40000410000 */
[----:B------:R-:W-:Y:S01]  /*4570*/  FMUL.FTZ R140, R140, R177 ;  /* 0x000000b18c8c7220 */ /* 0x000fe20000410000 */
[----:B------:R-:W1:Y:S01]  /*4580*/  SHFL.DOWN P0, R17, R12, 0x4, 0x1f ;  /* 0x08801f000c117f89 */ /* 0x000e620000000000 */
[----:B------:R-:W-:Y:S02]  /*4590*/  FFMA.FTZ R158, R158, R13, R153 ;  /* 0x0000000d9e9e7223 */ /* 0x000fe40000010099 */
        /* <DEDUP_REMOVED lines=10> */
[----:B------:R-:W-:Y:S02]  /*4640*/  FMUL.FTZ R183, R190, R183 ;  /* 0x000000b7beb77220 */ /* 0x000fe40000410000 */
[----:B-1----:R-:W-:Y:S02]  /*4650*/  @P0 FADD R17, R12, R17 ;  /* 0x000000110c110221 */ /* 0x002fe40000000000 */
[-C--:B------:R-:W-:Y:S02]  /*4660*/  FMUL.FTZ R12, R35, R185.reuse ;  /* 0x000000b9230c7220 */ /* 0x080fe40000410000 */
[----:B------:R-:W-:Y:S01]  /*4670*/  FMUL.FTZ R185, R0, R185 ;  /* 0x000000b900b97220 */ /* 0x000fe20000410000 */
[----:B------:R-:W1:Y:S01]  /*4680*/  SHFL.DOWN P0, R14, R17, 0x8, 0x1f ;  /* 0x09001f00110e7f89 */ /* 0x000e620000000000 */
[----:B------:R-:W-:-:S02]  /*4690*/  FFMA.FTZ R69, R82, R12, R69 ;  /* 0x0000000c52457223 */ /* 0x000fc40000010045 */
[----:B------:R-:W-:Y:S02]  /*46a0*/  FMUL.FTZ R185, R186, R185 ;  /* 0x000000b9bab97220 */ /* 0x000fe40000410000 */
[----:B------:R-:W-:Y:S02]  /*46b0*/  FFMA.FTZ R154, R154, R13, R27 ;  /* 0x0000000d9a9a7223 */ /* 0x000fe4000001001b */
[----:B------:R-:W-:Y:S02]  /*46c0*/  FFMA.FTZ R185, R205, R12, R185 ;  /* 0x0000000ccdb97223 */ /* 0x000fe400000100b9 */
[-C--:B------:R-:W-:Y:S02]  /*46d0*/  FMUL.FTZ R12, R33, R149.reuse ;  /* 0x00000095210c7220 */ /* 0x080fe40000410000 */
[----:B------:R-:W-:Y:S02]  /*46e0*/  FMUL.FTZ R149, R0, R149 ;  /* 0x0000009500957220 */ /* 0x000fe40000410000 */
[----:B------:R-:W-:-:S02]  /*46f0*/  FFMA.FTZ R71, R84, R12, R71 ;  /* 0x0000000c54477223 */ /* 0x000fc40000010047 */
[----:B------:R-:W-:Y:S02]  /*4700*/  FMUL.FTZ R149, R180, R149 ;  /* 0x00000095b4957220 */ /* 0x000fe40000410000 */
[C---:B------:R-:W-:Y:S02]  /*4710*/  FMUL.FTZ R13, R0.reuse, R197 ;  /* 0x000000c5000d7220 */ /* 0x040fe40000410000 */
[----:B------:R-:W-:Y:S02]  /*4720*/  FFMA.FTZ R149, R203, R12, R149 ;  /* 0x0000000ccb957223 */ /* 0x000fe40000010095 */
[-C--:B------:R-:W-:Y:S02]  /*4730*/  FMUL.FTZ R12, R31, R189.reuse ;  /* 0x000000bd1f0c7220 */ /* 0x080fe40000410000 */
[----:B------:R-:W-:Y:S02]  /*4740*/  FMUL.FTZ R189, R0, R189 ;  /* 0x000000bd00bd7220 */ /* 0x000fe40000410000 */
[----:B-1----:R-:W-:Y:S01]  /*4750*/  @P0 FADD R14, R17, R14 ;  /* 0x0000000e110e0221 */ /* 0x002fe20000000000 */
[----:B------:R-:W-:Y:S01]  /*4760*/  ISETP.NE.AND P0, PT, R124, RZ, PT ;  /* 0x000000ff7c00720c */ /* 0x000fe20003f05270 */
[----:B------:R-:W-:-:S02]  /*4770*/  FMUL.FTZ R189, R178, R189 ;  /* 0x000000bdb2bd7220 */ /* 0x000fc40000410000 */
[-C--:B------:R-:W-:Y:S01]  /*4780*/  FFMA.FTZ R73, R86, R12.reuse, R73 ;  /* 0x0000000c56497223 */ /* 0x080fe20000010049 */
[----:B------:R-:W1:Y:S01]  /*4790*/  SHFL.DOWN P1, R16, R14, 0x10, 0x1f ;  /* 0x0a001f000e107f89 */ /* 0x000e620000020000 */
[----:B------:R-:W-:Y:S02]  /*47a0*/  FFMA.FTZ R189, R201, R12, R189 ;  /* 0x0000000cc9bd7223 */ /* 0x000fe400000100bd */
[-C--:B------:R-:W-:Y:S02]  /*47b0*/  FMUL.FTZ R12, R0, R195.reuse ;  /* 0x000000c3000c7220 */ /* 0x080fe40000410000 */
[----:B------:R-:W-:Y:S02]  /*47c0*/  FMUL.FTZ R15, R30, R195 ;  /* 0x000000c31e0f7220 */ /* 0x000fe40000410000 */
[----:B------:R-:W-:Y:S02]  /*47d0*/  FMUL.FTZ R28, R28, R197 ;  /* 0x000000c51c1c7220 */ /* 0x000fe40000410000 */
[----:B------:R-:W-:-:S02]  /*47e0*/  FMUL.FTZ R12, R143, R12 ;  /* 0x0000000c8f0c7220 */ /* 0x000fc40000410000 */
[----:B------:R-:W-:Y:S02]  /*47f0*/  FMUL.FTZ R13, R26, R13 ;  /* 0x0000000d1a0d7220 */ /* 0x000fe40000410000 */
[-C--:B------:R-:W-:Y:S02]  /*4800*/  FFMA.FTZ R60, R79, R175.reuse, R60 ;  /* 0x000000af4f3c7223 */ /* 0x080fe4000001003c */
[----:B------:R-:W-:Y:S02]  /*4810*/  FFMA.FTZ R175, R148, R175, R160 ;  /* 0x000000af94af7223 */ /* 0x000fe400000100a0 */
[----:B------:R-:W-:Y:S02]  /*4820*/  FFMA.FTZ R198, R193, R140, R198 ;  /* 0x0000008cc1c67223 */ /* 0x000fe400000100c6 */
[----:B------:R-:W-:Y:S02]  /*4830*/  FFMA.FTZ R179, R191, R136, R179 ;  /* 0x00000088bfb37223 */ /* 0x000fe400000100b3 */
[----:B------:R-:W-:-:S02]  /*4840*/  FFMA.FTZ R183, R207, R132, R183 ;  /* 0x00000084cfb77223 */ /* 0x000fc400000100b7 */
[----:B------:R-:W-:Y:S02]  /*4850*/  FFMA.FTZ R12, R24, R15, R12 ;  /* 0x0000000f180c7223 */ /* 0x000fe4000001000c */
[----:B-1----:R-:W-:Y:S02]  /*4860*/  @P1 FADD R16, R14, R16 ;  /* 0x000000100e101221 */ /* 0x002fe40000000000 */
[-C--:B------:R-:W-:Y:S02]  /*4870*/  FMUL.FTZ R14, R29, R145.reuse ;  /* 0x000000911d0e7220 */ /* 0x080fe40000410000 */
[----:B------:R-:W-:Y:S01]  /*4880*/  FMUL.FTZ R145, R0, R145 ;  /* 0x0000009100917220 */ /* 0x000fe20000410000 */
[----:B------:R1:W-:Y:S01]  /*4890*/  @!P0 STS [R111.X4+0x3184], R16 ;  /* 0x003184106f008388 */ /* 0x0003e20000004800 */
[----:B------:R-:W-:Y:S02]  /*48a0*/  FFMA.FTZ R13, R25, R28, R13 ;  /* 0x0000001c190d7223 */ /* 0x000fe4000001000d */
[----:B------:R-:W-:-:S02]  /*48b0*/  FMUL.FTZ R145, R144, R145 ;  /* 0x0000009190917220 */ /* 0x000fc40000410000 */
[----:B------:R-:W-:Y:S02]  /*48c0*/  FFMA.FTZ R63, R76, R140, R63 ;  /* 0x0000008c4c3f7223 */ /* 0x000fe4000001003f */
[----:B------:R-:W-:Y:S02]  /*48d0*/  FFMA.FTZ R145, R199, R14, R145 ;  /* 0x0000000ec7917223 */ /* 0x000fe40000010091 */
        /* <DEDUP_REMOVED lines=31> */
.L_x_4514:
[----:B-1----:R-:W-:Y:S05]  /*4ad0*/  BSYNC B0 ;  /* 0x0000000000007941 */ /* 0x002fea0003800000 */
.L_x_4513:
[----:B------:R-:W-:Y:S02]  /*4ae0*/  IADD3 R45, R45, 0x1, RZ ;  /* 0x000000012d2d7810 */ /* 0x000fe40007ffe0ff */
[----:B------:R-:W-:Y:S02]  /*4af0*/  IADD3 R43, P1, R43, 0x1, RZ ;  /* 0x000000012b2b7810 */ /* 0x000fe40007f3e0ff */
[----:B------:R-:W-:Y:S02]  /*4b00*/  ISETP.GE.AND P0, PT, R45, c[0x0][0x16c], PT ;  /* 0x00005b002d007a0c */ /* 0x000fe40003f06270 */
[----:B------:R-:W-:-:S11]  /*4b10*/  IADD3.X R42, RZ, R42, RZ, P1, !PT ;  /* 0x0000002aff2a7210 */ /* 0x000fd60000ffe4ff */
[----:B0--34-:R-:W-:Y:S01]  /*4b20*/  @P0 CALL.REL.NOINC `(.L_x_4467) ;  /* 0x0000001000000944 */ /* 0x019fe20003c00000 */
[----:B------:R-:W-:Y:S05]  /*4b30*/  BRA `(.L_x_4515) ;  /* 0xffffc69000007947 */ /* 0x000fea000383ffff */
.L_x_4467:
[----:B------:R-:W-:Y:S01]  /*4b40*/  BAR.SYNC.DEFER_BLOCKING 0x0 ;  /* 0x0000000000007b1d */ /* 0x000fe20000010000 */
[----:B------:R-:W-:Y:S01]  /*4b50*/  SHF.L.U32 R0, R125, 0x1, RZ ;  /* 0x000000017d007819 */ /* 0x000fe200000006ff */
[----:B------:R-:W-:Y:S01]  /*4b60*/  IMAD R26, R152, c[0x0][0x2f8], RZ ;  /* 0x0000be00981a7a24 */ /* 0x000fe200078e02ff */
[----:B------:R-:W-:Y:S02]  /*4b70*/  F2FP.BF16.PACK_AB R7, R68, R71 ;  /* 0x000000474407723e */ /* 0x000fe400000010ff */
[----:B------:R-:W-:Y:S01]  /*4b80*/  LOP3.LUT R9, R0, 0xffffffc0, RZ, 0xc0, !PT ;  /* 0xffffffc000097812 */ /* 0x000fe200078ec0ff */
[----:B------:R-:W-:Y:S01]  /*4b90*/  IMAD R0, R152, c[0x0][0x2d8], RZ ;  /* 0x0000b60098007a24 */ /* 0x000fe200078e02ff */
[----:B------:R-:W-:Y:S01]  /*4ba0*/  F2FP.BF16.PACK_AB R6, R70, R73 ;  /* 0x000000494606723e */ /* 0x000fe200000010ff */
[C---:B------:R-:W-:Y:S01]  /*4bb0*/  IMAD R25, R135.reuse, c[0x0][0x2fc], R26 ;  /* 0x0000bf0087197a24 */ /* 0x040fe200078e021a */
[----:B------:R-:W-:Y:S01]  /*4bc0*/  F2FP.BF16.PACK_AB R5, R72, R75 ;  /* 0x0000004b4805723e */ /* 0x000fe200000010ff */
[----:B------:R-:W-:Y:S01]  /*4bd0*/  IMAD R19, R135, c[0x0][0x2dc], R0 ;  /* 0x0000b70087137a24 */ /* 0x000fe200078e0200 */
[----:B------:R-:W-:Y:S01]  /*4be0*/  F2FP.BF16.PACK_AB R4, R74, R77 ;  /* 0x0000004d4a04723e */ /* 0x000fe200000010ff */
[----:B------:R-:W-:Y:S01]  /*4bf0*/  FADD.FTZ R0, R127, R46 ;  /* 0x0000002e7f007221 */ /* 0x000fe20000010000 */
[----:B------:R-:W-:-:S02]  /*4c00*/  F2FP.BF16.PACK_AB R31, R60, R63 ;  /* 0x0000003f3c1f723e */ /* 0x000fc400000010ff */
[----:B------:R-:W-:Y:S02]  /*4c10*/  F2FP.BF16.PACK_AB R30, R62, R65 ;  /* 0x000000413e1e723e */ /* 0x000fe400000010ff */
[----:B------:R-:W-:Y:S02]  /*4c20*/  F2FP.BF16.PACK_AB R29, R64, R67 ;  /* 0x00000043401d723e */ /* 0x000fe400000010ff */
[----:B------:R-:W-:Y:S02]  /*4c30*/  LEA R24, R124, R9, 0x1 ;  /* 0x000000097c187211 */ /* 0x000fe400078e08ff */
[----:B------:R-:W-:Y:S02]  /*4c40*/  F2FP.BF16.PACK_AB R28, R66, R69 ;  /* 0x00000045421c723e */ /* 0x000fe400000010ff */
[----:B------:R-:W-:Y:S01]  /*4c50*/  IADD3 R27, R113, -0x1, RZ ;  /* 0xffffffff711b7810 */ /* 0x000fe20007ffe0ff */
[----:B------:R0:W-:Y:S01]  /*4c60*/  STS.128 [R24.X16], R4 ;  /* 0x0000000418007388 */ /* 0x0001e2000000cc00 */
[----:B------:R-:W-:-:S02]  /*4c70*/  F2FP.BF16.PACK_AB R35, R44, R47 ;  /* 0x0000002f2c23723e */ /* 0x000fc400000010ff */
[----:B------:R-:W-:Y:S01]  /*4c80*/  SHF.L.U32 R22, R27, 0xa, RZ ;  /* 0x0000000a1b167819 */ /* 0x000fe200000006ff */
[----:B------:R1:W-:Y:S01]  /*4c90*/  STS.128 [R24.X16+0x10], R28 ;  /* 0x0000101c18007388 */ /* 0x0003e2000000cc00 */
[----:B------:R-:W-:-:S06]  /*4ca0*/  NOP ;  /* 0x0000000000007918 */ /* 0x000fcc0000000000 */
[----:B------:R-:W2:Y:S01]  /*4cb0*/  LDS.128 R12, [R109] ;  /* 0x000000006d0c7984 */ /* 0x000ea20000000c00 */
[--C-:B------:R-:W-:Y:S02]  /*4cc0*/  SHF.R.S32.HI R23, RZ, 0x1f, R22.reuse ;  /* 0x0000001fff177819 */ /* 0x100fe40000011416 */
[----:B------:R-:W-:Y:S01]  /*4cd0*/  F2FP.BF16.PACK_AB R34, R61, R58 ;  /* 0x0000003a3d22723e */ /* 0x000fe200000010ff */
[----:B------:R-:W3:Y:S01]  /*4ce0*/  LDS.128 R8, [R109+0x200] ;  /* 0x000200006d087984 */ /* 0x000ee20000000c00 */
[----:B0-----:R-:W-:Y:S01]  /*4cf0*/  IMAD R4, R128, c[0x0][0x2e0], RZ ;  /* 0x0000b80080047a24 */ /* 0x001fe200078e02ff */
[----:B------:R-:W-:Y:S01]  /*4d00*/  F2FP.BF16.PACK_AB R33, R59, R56 ;  /* 0x000000383b21723e */ /* 0x000fe200000010ff */
[----:B------:R-:W-:Y:S01]  /*4d10*/  IMAD.WIDE.U32 R16, R135, c[0x0][0x2d8], R22 ;  /* 0x0000b60087107a25 */ /* 0x000fe200078e0016 */
[----:B------:R-:W-:Y:S02]  /*4d20*/  F2FP.BF16.PACK_AB R32, R57, R54 ;  /* 0x000000363920723e */ /* 0x000fe400000010ff */
[----:B-1----:R-:W-:Y:S01]  /*4d30*/  F2FP.BF16.PACK_AB R29, R51, R48 ;  /* 0x00000030331d723e */ /* 0x002fe200000010ff */
[----:B------:R-:W-:Y:S01]  /*4d40*/  FADD.FTZ R7, R0, R49 ;  /* 0x0000003100077221 */ /* 0x000fe20000010000 */
[----:B------:R-:W-:Y:S01]  /*4d50*/  IADD3 R17, R17, R19, RZ ;  /* 0x0000001311117210 */ /* 0x000fe20007ffe0ff */
[----:B------:R-:W-:Y:S01]  /*4d60*/  IMAD R19, R139, c[0x0][0x2e4], R4 ;  /* 0x0000b9008b137a24 */ /* 0x000fe200078e0204 */
[----:B------:R-:W-:Y:S01]  /*4d70*/  F2FP.BF16.PACK_AB R28, R49, R46 ;  /* 0x0000002e311c723e */ /* 0x000fe200000010ff */
[----:B------:R-:W-:Y:S01]  /*4d80*/  FADD.FTZ R0, R7, R48 ;  /* 0x0000003007007221 */ /* 0x000fe20000010000 */
[----:B------:R-:W-:Y:S01]  /*4d90*/  F2FP.BF16.PACK_AB R30, R53, R50 ;  /* 0x00000032351e723e */ /* 0x000fe200000010ff */
[----:B------:R-:W-:Y:S01]  /*4da0*/  IMAD.WIDE.U32 R4, R139, c[0x0][0x2e0], R16 ;  /* 0x0000b8008b047a25 */ /* 0x000fe200078e0010 */
[----:B------:R-:W-:-:S02]  /*4db0*/  F2FP.BF16.PACK_AB R31, R55, R52 ;  /* 0x00000034371f723e */ /* 0x000fc400000010ff */
[----:B------:R-:W-:Y:S01]  /*4dc0*/  IADD3 R117, P1, R117, -0x800, RZ ;  /* 0xfffff80075757810 */ /* 0x000fe20007f3e0ff */
[----:B------:R-:W-:Y:S01]  /*4dd0*/  IMAD.WIDE.U32 R22, R135, c[0x0][0x2f8], R22 ;  /* 0x0000be0087167a25 */ /* 0x000fe200078e0016 */
[----:B------:R-:W-:Y:S02]  /*4de0*/  IADD3 R7, R5, R19, RZ ;  /* 0x0000001305077210 */ /* 0x000fe40007ffe0ff */
[----:B------:R-:W-:Y:S01]  /*4df0*/  LEA R20, P0, R4, c[0x0][0x330], 0x1 ;  /* 0x0000cc0004147a11 */ /* 0x000fe200078008ff */
[----:B------:R-:W-:Y:S01]  /*4e00*/  FADD.FTZ R5, R0, R51 ;  /* 0x0000003300057221 */ /* 0x000fe20000010000 */
[----:B------:R-:W-:Y:S02]  /*4e10*/  IADD3 R23, R23, R25, RZ ;  /* 0x0000001917177210 */ /* 0x000fe40007ffe0ff */
[----:B------:R-:W-:Y:S01]  /*4e20*/  LEA.HI.X R21, R4, c[0x0][0x334], R7, 0x1, P0 ;  /* 0x0000cd0004157a11 */ /* 0x000fe200000f0c07 */
[----:B------:R-:W-:Y:S01]  /*4e30*/  FADD.FTZ R0, R5, R50 ;  /* 0x0000003205007221 */ /* 0x000fe20000010000 */
[----:B------:R-:W-:-:S02]  /*4e40*/  IADD3 R115, P2, R115, -0x800, RZ ;  /* 0xfffff80073737810 */ /* 0x000fc40007f5e0ff */
[----:B------:R-:W-:Y:S01]  /*4e50*/  IADD3 R118, P3, R118, -0x800, RZ ;  /* 0xfffff80076767810 */ /* 0x000fe20007f7e0ff */
[----:B------:R-:W-:Y:S01]  /*4e60*/  IMAD.WIDE R20, R110, 0x10, R20 ;  /* 0x000000106e147825 */ /* 0x000fe200078e0214 */
[----:B------:R-:W-:Y:S02]  /*4e70*/  IADD3 R120, P4, R120, -0x800, RZ ;  /* 0xfffff80078787810 */ /* 0x000fe40007f9e0ff */
[----:B------:R-:W-:Y:S01]  /*4e80*/  IADD3 R122, P5, R122, -0x800, RZ ;  /* 0xfffff8007a7a7810 */ /* 0x000fe20007fbe0ff */
[----:B------:R-:W-:Y:S01]  /*4e90*/  FADD.FTZ R53, R0, R53 ;  /* 0x0000003500357221 */ /* 0x000fe20000010000 */
[----:B------:R-:W-:Y:S01]  /*4ea0*/  IADD3 R112, R112, 0x1, RZ ;  /* 0x0000000170707810 */ /* 0x000fe20007ffe0ff */
[----:B------:R-:W-:Y:S01]  /*4eb0*/  IMAD R0, R128, c[0x0][0x300], RZ ;  /* 0x0000c00080007a24 */ /* 0x000fe200078e02ff */
[----:B--2---:R-:W-:Y:S01]  /*4ec0*/  STG.E.128 [R20.64], R12 ;  /* 0x0000000c14007986 */ /* 0x004fe2000c101d04 */
[----:B------:R-:W-:Y:S01]  /*4ed0*/  FADD.FTZ R52, R53, R52 ;  /* 0x0000003435347221 */ /* 0x000fe20000010000 */
[----:B------:R-:W-:-:S02]  /*4ee0*/  IADD3.X R116, R116, -0x1, RZ, P1, !PT ;  /* 0xffffffff74747810 */ /* 0x000fc40000ffe4ff */
[----:B---3--:R0:W-:Y:S01]  /*4ef0*/  STG.E.128 [R20.64+0x200], R8 ;  /* 0x0002000814007986 */ /* 0x0081e2000c101d04 */
[----:B------:R-:W-:Y:S01]  /*4f00*/  FADD.FTZ R55, R52, R55 ;  /* 0x0000003734377221 */ /* 0x000fe20000010000 */
[----:B------:R-:W-:Y:S02]  /*4f10*/  IADD3.X R114, R114, -0x1, RZ, P2, !PT ;  /* 0xffffffff72727810 */ /* 0x000fe400017fe4ff */
[----:B------:R-:W-:Y:S01]  /*4f20*/  BAR.SYNC.DEFER_BLOCKING 0x0 ;  /* 0x0000000000007b1d */ /* 0x000fe20000010000 */
[----:B------:R-:W-:Y:S01]  /*4f30*/  FADD.FTZ R54, R55, R54 ;  /* 0x0000003637367221 */ /* 0x000fe20000010000 */
[----:B------:R-:W-:Y:S02]  /*4f40*/  IADD3.X R119, R119, -0x1, RZ, P3, !PT ;  /* 0xffffffff77777810 */ /* 0x000fe40001ffe4ff */
[----:B------:R-:W-:Y:S01]  /*4f50*/  IADD3.X R121, R121, -0x1, RZ, P4, !PT ;  /* 0xffffffff79797810 */ /* 0x000fe200027fe4ff */
[----:B------:R-:W-:Y:S01]  /*4f60*/  FADD.FTZ R57, R54, R57 ;  /* 0x0000003936397221 */ /* 0x000fe20000010000 */
[----:B------:R-:W-:-:S03]  /*4f70*/  IADD3.X R123, R123, -0x1, RZ, P5, !PT ;  /* 0xffffffff7b7b7810 */ /* 0x000fc60002ffe4ff */
[----:B------:R-:W-:-:S04]  /*4f80*/  FADD.FTZ R56, R57, R56 ;  /* 0x0000003839387221 */ /* 0x000fc80000010000 */
[----:B------:R-:W-:Y:S02]  /*4f90*/  FADD.FTZ R59, R56, R59 ;  /* 0x0000003b383b7221 */ /* 0x000fe40000010000 */
[C---:B0-----:R-:W-:Y:S02]  /*4fa0*/  IMAD R11, R139.reuse, c[0x0][0x304], R0 ;  /* 0x0000c1008b0b7a24 */ /* 0x041fe400078e0200 */
[----:B------:R-:W-:-:S04]  /*4fb0*/  IMAD.WIDE.U32 R8, R139, c[0x0][0x300], R22 ;  /* 0x0000c0008b087a25 */ /* 0x000fc800078e0016 */
[----:B------:R-:W-:Y:S01]  /*4fc0*/  FADD.FTZ R58, R59, R58 ;  /* 0x0000003a3b3a7221 */ /* 0x000fe20000010000 */
[----:B------:R-:W-:Y:S01]  /*4fd0*/  IADD3 R9, R9, R11, RZ ;  /* 0x0000000b09097210 */ /* 0x000fe20007ffe0ff */
[----:B------:R-:W-:Y:S01]  /*4fe0*/  STS.128 [R24.X16], R28 ;  /* 0x0000001c18007388 */ /* 0x000fe2000000cc00 */
[----:B------:R-:W-:Y:S01]  /*4ff0*/  LEA R10, P0, R8, c[0x0][0x340], 0x1 ;  /* 0x0000d000080a7a11 */ /* 0x000fe200078008ff */
[----:B------:R-:W-:Y:S02]  /*5000*/  FADD.FTZ R58, R58, R61 ;  /* 0x0000003d3a3a7221 */ /* 0x000fe40000010000 */
[----:B------:R-:W-:Y:S01]  /*5010*/  STS.128 [R24.X16+0x10], R32 ;  /* 0x0000102018007388 */ /* 0x000fe2000000cc00 */
[----:B------:R-:W-:-:S06]  /*5020*/  NOP ;  /* 0x0000000000007918 */ /* 0x000fcc0000000000 */
[----:B------:R-:W0:Y:S01]  /*5030*/  LDS.128 R4, [R109] ;  /* 0x000000006d047984 */ /* 0x000e220000000c00 */
[----:B------:R-:W-:Y:S01]  /*5040*/  LEA.HI.X R11, R8, c[0x0][0x344], R9, 0x1, P0 ;  /* 0x0000d100080b7a11 */ /* 0x000fe200000f0c09 */
[----:B------:R-:W-:Y:S01]  /*5050*/  FADD.FTZ R47, R58, R47 ;  /* 0x0000002f3a2f7221 */ /* 0x000fe20000010000 */
[----:B------:R-:W-:Y:S01]  /*5060*/  ISETP.GT.AND P0, PT, R113, 0x1, PT ;  /* 0x000000017100780c */ /* 0x000fe20003f04270 */
[----:B------:R-:W1:Y:S01]  /*5070*/  LDS.128 R16, [R109+0x200] ;  /* 0x000200006d107984 */ /* 0x000e620000000c00 */
[----:B------:R-:W-:Y:S01]  /*5080*/  MOV R113, R27 ;  /* 0x0000001b00717202 */ /* 0x000fe20000000f00 */
[----:B------:R-:W-:-:S04]  /*5090*/  IMAD.WIDE R8, R110, 0x10, R10 ;  /* 0x000000106e087825 */ /* 0x000fc800078e020a */
[----:B------:R-:W-:Y:S01]  /*50a0*/  FADD.FTZ R127, R47, R44 ;  /* 0x0000002c2f7f7221 */ /* 0x000fe20000010000 */
[----:B0-----:R0:W-:Y:S04]  /*50b0*/  STG.E.128 [R8.64], R4 ;  /* 0x0000000408007986 */ /* 0x0011e8000c101d04 */
[----:B-1----:R0:W-:Y:S02]  /*50c0*/  STG.E.128 [R8.64+0x200], R16 ;  /* 0x0002001008007986 */ /* 0x0021e4000c101d04 */
[----:B0-----:R-:W-:Y:S01]  /*50d0*/  @!P0 CALL.REL.NOINC `(.L_x_4465) ;  /* 0x0000001000008944 */ /* 0x001fe20003c00000 */
[----:B------:R-:W-:Y:S05]  /*50e0*/  BRA `(.L_x_4516) ;  /* 0xffffb76000007947 */ /* 0x000fea000383ffff */
.L_x_4465:
        /* <DEDUP_REMOVED lines=29> */
.L_x_4518:
[----:B------:R-:W-:Y:S05]  /*52c0*/  BSYNC B0 ;  /* 0x0000000000007941 */ /* 0x000fea0003800000 */
.L_x_4517:
        /* <DEDUP_REMOVED lines=26> */
[----:B------:R-:W-:Y:S01]  /*5470*/  MOV R9, RZ ;  /* 0x000000ff00097202 */ /* 0x000fe20000000f00 */
[----:B------:R-:W-:Y:S05]  /*5480*/  BRA `(.L_x_4521) ;  /* 0x0000001000007947 */ /* 0x000fea0003800000 */
.L_x_4520:
[----:B------:R-:W1:Y:S02]  /*5490*/  S2R R9, SR_TID.X ;  /* 0x0000000000097919 */ /* 0x000e640000002100 */
.L_x_4521:
[----:B------:R-:W-:Y:S05]  /*54a0*/  BSYNC B0 ;  /* 0x0000000000007941 */ /* 0x000fea0003800000 */
.L_x_4519:
[----:B-1----:R-:W-:-:S13]  /*54b0*/  ISETP.GE.AND P0, PT, R9, c[0x0][0x16c], PT ;  /* 0x00005b0009007a0c */ /* 0x002fda0003f06270 */
[----:B------:R-:W-:Y:S05]  /*54c0*/  @P0 EXIT ;  /* 0x000000000000094d */ /* 0x000fea0003800000 */
[----:B------:R-:W-:Y:S02]  /*54d0*/  IMAD R128, R128, c[0x0][0x288], RZ ;  /* 0x0000a20080807a24 */ /* 0x000fe400078e02ff */
[----:B0-----:R-:W-:-:S04]  /*54e0*/  IMAD.WIDE.U32 R2, R139, c[0x0][0x288], RZ ;  /* 0x0000a2008b027a25 */ /* 0x001fc800078e00ff */
[----:B------:R-:W-:-:S05]  /*54f0*/  IMAD R13, R139, c[0x0][0x28c], R128 ;  /* 0x0000a3008b0d7a24 */ /* 0x000fca00078e0280 */
[----:B------:R-:W-:Y:S02]  /*5500*/  IADD3 R13, R3, R13, RZ ;  /* 0x0000000d030d7210 */ /* 0x000fe40007ffe0ff */
.L_x_4522:
[----:B0-----:R0:W1:Y:S01]  /*5510*/  LDS R11, [R9.X4+0x46c0] ;  /* 0x0046c000090b7984 */ /* 0x0010620000004800 */
[----:B------:R-:W-:Y:S01]  /*5520*/  SHF.R.S32.HI R0, RZ, 0x1f, R9 ;  /* 0x0000001fff007819 */ /* 0x000fe20000011409 */
[----:B------:R-:W-:Y:S01]  /*5530*/  YIELD ;  /* 0x0000000000007946 */ /* 0x000fe20003800000 */
[----:B------:R-:W-:Y:S02]  /*5540*/  MOV R4, R2 ;  /* 0x0000000200047202 */ /* 0x000fe40000000f00 */
[----:B------:R-:W-:Y:S01]  /*5550*/  MOV R5, R13 ;  /* 0x0000000d00057202 */ /* 0x000fe20000000f00 */
[----:B------:R-:W-:-:S04]  /*5560*/  IMAD R0, R0, c[0x0][0x290], RZ ;  /* 0x0000a40000007a24 */ /* 0x000fc800078e02ff */
[----:B------:R-:W-:-:S04]  /*5570*/  IMAD.WIDE.U32 R4, R9, c[0x0][0x290], R4 ;  /* 0x0000a40009047a25 */ /* 0x000fc800078e0004 */
[C---:B------:R-:W-:Y:S01]  /*5580*/  IMAD R7, R9.reuse, c[0x0][0x294], R0 ;  /* 0x0000a50009077a24 */ /* 0x040fe200078e0200 */
[----:B------:R-:W-:Y:S02]  /*5590*/  LEA R6, P0, R4, c[0x0][0x310], 0x2 ;  /* 0x0000c40004067a11 */ /* 0x000fe400078010ff */
[----:B0-----:R-:W-:Y:S02]  /*55a0*/  IADD3 R9, R9, c[0x0][0x0], RZ ;  /* 0x0000000009097a10 */ /* 0x001fe40007ffe0ff */
[----:B------:R-:W-:-:S04]  /*55b0*/  IADD3 R5, R5, R7, RZ ;  /* 0x0000000705057210 */ /* 0x000fc80007ffe0ff */
[----:B------:R-:W-:Y:S02]  /*55c0*/  LEA.HI.X R7, R4, c[0x0][0x314], R5, 0x2, P0 ;  /* 0x0000c50004077a11 */ /* 0x000fe400000f1405 */
[----:B------:R-:W-:-:S03]  /*55d0*/  ISETP.GE.AND P0, PT, R9, c[0x0][0x16c], PT ;  /* 0x00005b0009007a0c */ /* 0x000fc60003f06270 */
[----:B-1----:R0:W-:Y:S10]  /*55e0*/  RED.E.ADD.F32.FTZ.RN.STRONG.GPU [R6.64], R11 ;  /* 0x0000000b0600798e */ /* 0x0021f4000c10e784 */
[----:B------:R-:W-:Y:S05]  /*55f0*/  @!P0 BRA `(.L_x_4522) ;  /* 0xffffff1000008947 */ /* 0x000fea000383ffff */
[----:B------:R-:W-:Y:S05]  /*5600*/  EXIT ;  /* 0x000000000000794d */ /* 0x000fea0003800000 */
.L_x_4472:
[----:B------:R-:W-:Y:S01]  /*5610*/  HFMA2.MMA R186, -RZ, RZ, 0, 5.9604644775390625e-08 ;  /* 0x00000001ffba7435 */ /* 0x000fe200000001ff */
[----:B------:R-:W-:Y:S01]  /*5620*/  IMAD.MOV.U32 R185, RZ, RZ, R14 ;  /* 0x000000ffffb97224 */ /* 0x000fe200078e000e */
[----:B------:R-:W-:-:S02]  /*5630*/  MOV R187, RZ ;  /* 0x000000ff00bb7202 */ /* 0x000fc40000000f00 */
[----:B------:R-:W-:Y:S02]  /*5640*/  MOV R188, 0xffffffff ;  /* 0xffffffff00bc7802 */ /* 0x000fe40000000f00 */
[----:B------:R-:W-:Y:S02]  /*5650*/  MOV R12, 0x5670 ;  /* 0x00005670000c7802 */ /* 0x000fe40000000f00 */
[----:B-----5:R-:W-:Y:S05]  /*5660*/  CALL.REL.NOINC `($__internal_182_$__cuda_sm70_shflsync_up) ;  /* 0x00000ef000007944 */ /* 0x020fea0003c00000 */
[----:B-1----:R-:W-:Y:S01]  /*5670*/  MOV R161, R185 ;  /* 0x000000b900a17202 */ /* 0x002fe20000000f00 */
[----:B0-----:R-:W-:Y:S05]  /*5680*/  BRA `(.L_x_4523) ;  /* 0xffffca8000007947 */ /* 0x001fea000383ffff */
.L_x_4473:
[----:B------:R-:W-:Y:S01]  /*5690*/  HFMA2.MMA R186, -RZ, RZ, 0, 5.9604644775390625e-08 ;  /* 0x00000001ffba7435 */ /* 0x000fe200000001ff */
[----:B------:R-:W-:Y:S02]  /*56a0*/  MOV R185, R15 ;  /* 0x0000000f00b97202 */ /* 0x000fe40000000f00 */
[----:B------:R-:W-:Y:S02]  /*56b0*/  MOV R187, RZ ;  /* 0x000000ff00bb7202 */ /* 0x000fe40000000f00 */
[----:B------:R-:W-:Y:S02]  /*56c0*/  MOV R188, 0xffffffff ;  /* 0xffffffff00bc7802 */ /* 0x000fe40000000f00 */
[----:B------:R-:W-:-:S02]  /*56d0*/  MOV R12, 0x56f0 ;  /* 0x000056f0000c7802 */ /* 0x000fc40000000f00 */
[----:B01---5:R-:W-:Y:S05]  /*56e0*/  CALL.REL.NOINC `($__internal_182_$__cuda_sm70_shflsync_up) ;  /* 0x00000e7000007944 */ /* 0x023fea0003c00000 */
        /* <DEDUP_REMOVED lines=10> */
[----:B------:R-:W-:Y:S05]  /*5790*/  CALL.REL.NOINC `($__internal_182_$__cuda_sm70_shflsync_up) ;  /* 0x00000dc000007944 */ /* 0x000fea0003c00000 */
[----:B0-----:R-:W-:Y:S01]  /*57a0*/  HFMA2.MMA R186, -RZ, RZ, 0, 1.1920928955078125e-07 ;  /* 0x00000002ffba7435 */ /* 0x001fe200000001ff */
[----:B-1----:R-:W-:Y:S02]  /*57b0*/  MOV R14, R185 ;  /* 0x000000b9000e7202 */ /* 0x002fe40000000f00 */
[----:B------:R-:W-:-:S02]  /*57c0*/  MOV R185, R182 ;  /* 0x000000b600b97202 */ /* 0x000fc40000000f00 */
[----:B------:R-:W-:Y:S02]  /*57d0*/  MOV R187, RZ ;  /* 0x000000ff00bb7202 */ /* 0x000fe40000000f00 */
[----:B------:R-:W-:Y:S02]  /*57e0*/  MOV R188, 0xffffffff ;  /* 0xffffffff00bc7802 */ /* 0x000fe40000000f00 */
[----:B------:R-:W-:Y:S02]  /*57f0*/  MOV R12, 0x5810 ;  /* 0x00005810000c7802 */ /* 0x000fe40000000f00 */
[----:B------:R-:W-:Y:S05]  /*5800*/  CALL.REL.NOINC `($__internal_182_$__cuda_sm70_shflsync_up) ;  /* 0x00000d5000007944 */ /* 0x000fea0003c00000 */
[----:B------:R-:W-:Y:S01]  /*5810*/  ISETP.GE.AND P0, PT, R124, 0x2, PT ;  /* 0x000000027c00780c */ /* 0x000fe20003f06270 */
[----:B0-----:R-:W-:Y:S01]  /*5820*/  HFMA2.MMA R187, -RZ, RZ, 0, 0 ;  /* 0x00000000ffbb7435 */ /* 0x001fe200000001ff */
[----:B------:R-:W-:Y:S01]  /*5830*/  IMAD.MOV.U32 R186, RZ, RZ, 0x4 ;  /* 0x00000004ffba7424 */ /* 0x000fe200078e00ff */
[----:B------:R-:W-:Y:S02]  /*5840*/  MOV R188, 0xffffffff ;  /* 0xffffffff00bc7802 */ /* 0x000fe40000000f00 */
[----:B------:R-:W-:-:S08]  /*5850*/  MOV R12, 0x58a0 ;  /* 0x000058a0000c7802 */ /* 0x000fd00000000f00 */
[----:B-1----:R-:W-:Y:S02]  /*5860*/  @P0 FFMA.FTZ R182, R161, R185, R182 ;  /* 0x000000b9a1b60223 */ /* 0x002fe400000100b6 */
[----:B------:R-:W-:-:S05]  /*5870*/  @P0 FMUL.FTZ R161, R14, R161 ;  /* 0x000000a10ea10220 */ /* 0x000fca0000410000 */
[----:B------:R-:W-:Y:S02]  /*5880*/  MOV R185, R161 ;  /* 0x000000a100b97202 */ /* 0x000fe40000000f00 */
[----:B------:R-:W-:Y:S05]  /*5890*/  CALL.REL.NOINC `($__internal_182_$__cuda_sm70_shflsync_up) ;  /* 0x00000cc000007944 */ /* 0x000fea0003c00000 */
[----:B0-----:R-:W-:Y:S01]  /*58a0*/  HFMA2.MMA R186, -RZ, RZ, 0, 2.384185791015625e-07 ;  /* 0x00000004ffba7435 */ /* 0x001fe200000001ff */
[----:B-1----:R-:W-:Y:S02]  /*58b0*/  MOV R14, R185 ;  /* 0x000000b9000e7202 */ /* 0x002fe40000000f00 */
[----:B------:R-:W-:Y:S02]  /*58c0*/  MOV R185, R182 ;  /* 0x000000b600b97202 */ /* 0x000fe40000000f00 */
[----:B------:R-:W-:Y:S02]  /*58d0*/  MOV R187, RZ ;  /* 0x000000ff00bb7202 */ /* 0x000fe40000000f00 */
[----:B------:R-:W-:Y:S02]  /*58e0*/  MOV R188, 0xffffffff ;  /* 0xffffffff00bc7802 */ /* 0x000fe40000000f00 */
[----:B------:R-:W-:Y:S02]  /*58f0*/  MOV R12, 0x5910 ;  /* 0x00005910000c7802 */ /* 0x000fe40000000f00 */
[----:B------:R-:W-:Y:S05]  /*5900*/  CALL.REL.NOINC `($__internal_182_$__cuda_sm70_shflsync_up) ;  /* 0x00000c5000007944 */ /* 0x000fea0003c00000 */
[----:B------:R-:W-:Y:S01]  /*5910*/  ISETP.GE.AND P0, PT, R124, 0x4, PT ;  /* 0x000000047c00780c */ /* 0x000fe20003f06270 */
[----:B0-----:R-:W-:Y:S01]  /*5920*/  HFMA2.MMA R186, -RZ, RZ, 0, 4.76837158203125e-07 ;  /* 0x00000008ffba7435 */ /* 0x001fe200000001ff */
[----:B------:R-:W-:Y:S01]  /*5930*/  MOV R188, 0xffffffff ;  /* 0xffffffff00bc7802 */ /* 0x000fe20000000f00 */
[----:B------:R-:W-:Y:S01]  /*5940*/  HFMA2.MMA R187, -RZ, RZ, 0, 0 ;  /* 0x00000000ffbb7435 */ /* 0x000fe200000001ff */
[----:B------:R-:W-:-:S09]  /*5950*/  MOV R12, 0x59c0 ;  /* 0x000059c0000c7802 */ /* 0x000fd20000000f00 */
[----:B-1----:R-:W-:Y:S02]  /*5960*/  @P0 FFMA.FTZ R182, R161, R185, R182 ;  /* 0x000000b9a1b60223 */ /* 0x002fe400000100b6 */
[----:B------:R-:W-:-:S05]  /*5970*/  @P0 FMUL.FTZ R161, R14, R161 ;  /* 0x000000a10ea10220 */ /* 0x000fca0000410000 */
[----:B------:R-:W-:Y:S02]  /*5980*/  MOV R184, R161 ;  /* 0x000000a100b87202 */ /* 0x000fe40000000f00 */
[----:B------:R-:W-:Y:S02]  /*5990*/  MOV R161, R182 ;  /* 0x000000b600a17202 */ /* 0x000fe40000000f00 */
[----:B------:R-:W-:Y:S02]  /*59a0*/  MOV R185, R184 ;  /* 0x000000b800b97202 */ /* 0x000fe40000000f00 */
[----:B------:R-:W-:Y:S05]  /*59b0*/  CALL.REL.NOINC `($__internal_182_$__cuda_sm70_shflsync_up) ;  /* 0x00000ba000007944 */ /* 0x000fea0003c00000 */
[----:B0-----:R-:W-:Y:S01]  /*59c0*/  HFMA2.MMA R186, -RZ, RZ, 0, 4.76837158203125e-07 ;  /* 0x00000008ffba7435 */ /* 0x001fe200000001ff */
[----:B-1----:R-:W-:Y:S01]  /*59d0*/  MOV R14, R185 ;  /* 0x000000b9000e7202 */ /* 0x002fe20000000f00 */
[----:B------:R-:W-:Y:S01]  /*59e0*/  IMAD.MOV.U32 R187, RZ, RZ, RZ ;  /* 0x000000ffffbb7224 */ /* 0x000fe200078e00ff */
[----:B------:R-:W-:Y:S02]  /*59f0*/  MOV R185, R161 ;  /* 0x000000a100b97202 */ /* 0x000fe40000000f00 */
[----:B------:R-:W-:Y:S02]  /*5a00*/  MOV R188, 0xffffffff ;  /* 0xffffffff00bc7802 */ /* 0x000fe40000000f00 */
[----:B------:R-:W-:-:S02]  /*5a10*/  MOV R12, 0x5a30 ;  /* 0x00005a30000c7802 */ /* 0x000fc40000000f00 */
[----:B------:R-:W-:Y:S05]  /*5a20*/  CALL.REL.NOINC `($__internal_182_$__cuda_sm70_shflsync_up) ;  /* 0x00000b3000007944 */ /* 0x000fea0003c00000 */
[----:B------:R-:W-:Y:S01]  /*5a30*/  ISETP.GE.AND P0, PT, R124, 0x8, PT ;  /* 0x000000087c00780c */ /* 0x000fe20003f06270 */
[----:B0-----:R-:W-:Y:S01]  /*5a40*/  HFMA2.MMA R186, -RZ, RZ, 0, 9.5367431640625e-07 ;  /* 0x00000010ffba7435 */ /* 0x001fe200000001ff */
[----:B------:R-:W-:-:S02]  /*5a50*/  MOV R187, RZ ;  /* 0x000000ff00bb7202 */ /* 0x000fc40000000f00 */
[----:B------:R-:W-:Y:S02]  /*5a60*/  MOV R188, 0xffffffff ;  /* 0xffffffff00bc7802 */ /* 0x000fe40000000f00 */
[----:B------:R-:W-:-:S07]  /*5a70*/  MOV R12, 0x5ad0 ;  /* 0x00005ad0000c7802 */ /* 0x000fce0000000f00 */
[----:B-1----:R-:W-:Y:S02]  /*5a80*/  @P0 FFMA.FTZ R161, R184, R185, R161 ;  /* 0x000000b9b8a10223 */ /* 0x002fe400000100a1 */
[----:B------:R-:W-:-:S05]  /*5a90*/  @P0 FMUL.FTZ R184, R14, R184 ;  /* 0x000000b80eb80220 */ /* 0x000fca0000410000 */
[-C--:B------:R-:W-:Y:S02]  /*5aa0*/  MOV R182, R184.reuse ;  /* 0x000000b800b67202 */ /* 0x080fe40000000f00 */
[----:B------:R-:W-:Y:S02]  /*5ab0*/  MOV R185, R184 ;  /* 0x000000b800b97202 */ /* 0x000fe40000000f00 */
[----:B------:R-:W-:Y:S05]  /*5ac0*/  CALL.REL.NOINC `($__internal_182_$__cuda_sm70_shflsync_up) ;  /* 0x00000a9000007944 */ /* 0x000fea0003c00000 */
[----:B0-----:R-:W-:Y:S01]  /*5ad0*/  HFMA2.MMA R186, -RZ, RZ, 0, 9.5367431640625e-07 ;  /* 0x00000010ffba7435 */ /* 0x001fe200000001ff */
[----:B-1----:R-:W-:Y:S02]  /*5ae0*/  MOV R184, R185 ;  /* 0x000000b900b87202 */ /* 0x002fe40000000f00 */
[----:B------:R-:W-:Y:S02]  /*5af0*/  MOV R185, R161 ;  /* 0x000000a100b97202 */ /* 0x000fe40000000f00 */
[----:B------:R-:W-:Y:S02]  /*5b00*/  MOV R187, RZ ;  /* 0x000000ff00bb7202 */ /* 0x000fe40000000f00 */
[----:B------:R-:W-:Y:S02]  /*5b10*/  MOV R188, 0xffffffff ;  /* 0xffffffff00bc7802 */ /* 0x000fe40000000f00 */
[----:B------:R-:W-:-:S02]  /*5b20*/  MOV R12, 0x5b40 ;  /* 0x00005b40000c7802 */ /* 0x000fc40000000f00 */
[----:B------:R-:W-:Y:S05]  /*5b30*/  CALL.REL.NOINC `($__internal_182_$__cuda_sm70_shflsync_up) ;  /* 0x00000a2000007944 */ /* 0x000fea0003c00000 */
[----:B-1----:R-:W-:Y:S01]  /*5b40*/  MOV R12, R185 ;  /* 0x000000b9000c7202 */ /* 0x002fe20000000f00 */
[----:B0-----:R-:W-:Y:S05]  /*5b50*/  BRA `(.L_x_4524) ;  /* 0xffffc73000007947 */ /* 0x001fea000383ffff */
.L_x_4476:
[----:B-1----:R-:W-:Y:S01]  /*5b60*/  HFMA2.MMA R186, -RZ, RZ, 0, 5.9604644775390625e-08 ;  /* 0x00000001ffba7435 */ /* 0x002fe200000001ff */
[----:B------:R-:W-:-:S02]  /*5b70*/  MOV R185, R161 ;  /* 0x000000a100b97202 */ /* 0x000fc40000000f00 */
[----:B0-----:R-:W-:Y:S02]  /*5b80*/  MOV R187, RZ ;  /* 0x000000ff00bb7202 */ /* 0x001fe40000000f00 */
[----:B------:R-:W-:Y:S02]  /*5b90*/  MOV R188, 0xffffffff ;  /* 0xffffffff00bc7802 */ /* 0x000fe40000000f00 */
[----:B------:R-:W-:Y:S02]  /*5ba0*/  MOV R12, 0x5bc0 ;  /* 0x00005bc0000c7802 */ /* 0x000fe40000000f00 */
[----:B-----5:R-:W-:Y:S05]  /*5bb0*/  CALL.REL.NOINC `($__internal_182_$__cuda_sm70_shflsync_up) ;  /* 0x000009a000007944 */ /* 0x020fea0003c00000 */
[----:B0-----:R-:W-:Y:S01]  /*5bc0*/  HFMA2.MMA R186, -RZ, RZ, 0, 5.9604644775390625e-08 ;  /* 0x00000001ffba7435 */ /* 0x001fe200000001ff */
[----:B-1----:R-:W-:Y:S01]  /*5bd0*/  MOV R14, R185 ;  /* 0x000000b9000e7202 */ /* 0x002fe20000000f00 */
[----:B------:R-:W-:Y:S01]  /*5be0*/  IMAD.MOV.U32 R185, RZ, RZ, R15 ;  /* 0x000000ffffb97224 */ /* 0x000fe200078e000f */
[----:B------:R-:W-:Y:S02]  /*5bf0*/  MOV R187, RZ ;  /* 0x000000ff00bb7202 */ /* 0x000fe40000000f00 */
[----:B------:R-:W-:Y:S02]  /*5c00*/  MOV R188, 0xffffffff ;  /* 0xffffffff00bc7802 */ /* 0x000fe40000000f00 */
[----:B------:R-:W-:-:S02]  /*5c10*/  MOV R12, 0x5c30 ;  /* 0x00005c30000c7802 */ /* 0x000fc40000000f00 */
[----:B------:R-:W-:Y:S05]  /*5c20*/  CALL.REL.NOINC `($__internal_182_$__cuda_sm70_shflsync_up) ;  /* 0x0000093000007944 */ /* 0x000fea0003c00000 */
[----:B0-----:R-:W-:Y:S01]  /*5c30*/  HFMA2.MMA R186, -RZ, RZ, 0, 0 ;  /* 0x00000000ffba7435 */ /* 0x001fe200000001ff */
[----:B------:R-:W-:-:S02]  /*5c40*/  MOV R161, R14 ;  /* 0x0000000e00a17202 */ /* 0x000fc40000000f00 */
[----:B-1----:R-:W-:Y:S02]  /*5c50*/  MOV R182, R185 ;  /* 0x000000b900b67202 */ /* 0x002fe40000000f00 */
[----:B------:R-:W-:Y:S02]  /*5c60*/  MOV R187, R40 ;  /* 0x0000002800bb7202 */ /* 0x000fe40000000f00 */
[----:B------:R-:W-:Y:S02]  /*5c70*/  MOV R188, 0x1f ;  /* 0x0000001f00bc7802 */ /* 0x000fe40000000f00 */
[----:B------:R-:W-:Y:S02]  /*5c80*/  MOV R189, 0xffffffff ;  /* 0xffffffff00bd7802 */ /* 0x000fe40000000f00 */
[----:B------:R-:W-:Y:S02]  /*5c90*/  MOV R12, 0x5cb0 ;  /* 0x00005cb0000c7802 */ /* 0x000fe40000000f00 */
[----:B------:R-:W-:Y:S05]  /*5ca0*/  CALL.REL.NOINC `($__internal_181_$__cuda_sm70_shflsync_idx_p) ;  /* 0x0000087000007944 */ /* 0x000fea0003c00000 */
[----:B-1----:R-:W-:Y:S01]  /*5cb0*/  MOV R40, R186 ;  /* 0x000000ba00287202 */ /* 0x002fe20000000f00 */
[----:B------:R-:W-:Y:S01]  /*5cc0*/  HFMA2.MMA R186, -RZ, RZ, 0, 0 ;  /* 0x00000000ffba7435 */ /* 0x000fe200000001ff */
[----:B0-----:R-:W-:-:S02]  /*5cd0*/  MOV R187, R41 ;  /* 0x0000002900bb7202 */ /* 0x001fc40000000f00 */
[----:B------:R-:W-:Y:S02]  /*5ce0*/  MOV R188, 0x1f ;  /* 0x0000001f00bc7802 */ /* 0x000fe40000000f00 */
[----:B------:R-:W-:Y:S02]  /*5cf0*/  MOV R189, 0xffffffff ;  /* 0xffffffff00bd7802 */ /* 0x000fe40000000f00 */
[----:B------:R-:W-:Y:S02]  /*5d00*/  MOV R12, 0x5d20 ;  /* 0x00005d20000c7802 */ /* 0x000fe40000000f00 */
[----:B------:R-:W-:Y:S05]  /*5d10*/  CALL.REL.NOINC `($__internal_181_$__cuda_sm70_shflsync_idx_p) ;  /* 0x0000080000007944 */ /* 0x000fea0003c00000 */
[----:B-1----:R-:W-:Y:S01]  /*5d20*/  MOV R13, R186 ;  /* 0x000000ba000d7202 */ /* 0x002fe20000000f00 */
[----:B0-----:R-:W-:Y:S05]  /*5d30*/  BRA `(.L_x_4525) ;  /* 0xffffc6d000007947 */ /* 0x001fea000383ffff */
.L_x_4479:
[----:B------:R-:W-:Y:S01]  /*5d40*/  HFMA2.MMA R187, -RZ, RZ, 0, 5.9604644775390625e-08 ;  /* 0x00000001ffbb7435 */ /* 0x000fe200000001ff */
[----:B------:R-:W-:Y:S01]  /*5d50*/  MOV R182, R14 ;  /* 0x0000000e00b67202 */ /* 0x000fe20000000f00 */
[----:B------:R-:W-:Y:S01]  /*5d60*/  IMAD.MOV.U32 R189, RZ, RZ, -0x1 ;  /* 0xffffffffffbd7424 */ /* 0x000fe200078e00ff */
[----:B------:R-:W-:Y:S02]  /*5d70*/  MOV R184, 0x1f ;  /* 0x0000001f00b87802 */ /* 0x000fe40000000f00 */
[----:B------:R-:W-:-:S02]  /*5d80*/  MOV R12, 0x5da0 ;  /* 0x00005da0000c7802 */ /* 0x000fc40000000f00 */
[----:B------:R-:W-:Y:S05]  /*5d90*/  CALL.REL.NOINC `($__internal_180_$__cuda_sm70_shflsync_down) ;  /* 0x0000074000007944 */ /* 0x000fea0003c00000 */
[----:B-1----:R-:W-:Y:S01]  /*5da0*/  MOV R19, R182 ;  /* 0x000000b600137202 */ /* 0x002fe20000000f00 */
[----:B0-----:R-:W-:Y:S05]  /*5db0*/  BRA `(.L_x_4526) ;  /* 0xffffcb3000007947 */ /* 0x001fea000383ffff */
.L_x_4480:
[----:B------:R-:W-:Y:S01]  /*5dc0*/  HFMA2.MMA R187, -RZ, RZ, 0, 5.9604644775390625e-08 ;  /* 0x00000001ffbb7435 */ /* 0x000fe200000001ff */
[----:B------:R-:W-:-:S02]  /*5dd0*/  MOV R182, R15 ;  /* 0x0000000f00b67202 */ /* 0x000fc40000000f00 */
[----:B------:R-:W-:Y:S02]  /*5de0*/  MOV R184, 0x1f ;  /* 0x0000001f00b87802 */ /* 0x000fe40000000f00 */
[----:B------:R-:W-:Y:S02]  /*5df0*/  MOV R189, 0xffffffff ;  /* 0xffffffff00bd7802 */ /* 0x000fe40000000f00 */
[----:B------:R-:W-:Y:S02]  /*5e00*/  MOV R12, 0x5e20 ;  /* 0x00005e20000c7802 */ /* 0x000fe40000000f00 */
[----:B01----:R-:W-:Y:S05]  /*5e10*/  CALL.REL.NOINC `($__internal_180_$__cuda_sm70_shflsync_down) ;  /* 0x000006c000007944 */ /* 0x003fea0003c00000 */
        /* <DEDUP_REMOVED lines=9> */
[----:B------:R-:W-:Y:S05]  /*5eb0*/  CALL.REL.NOINC `($__internal_180_$__cuda_sm70_shflsync_down) ;  /* 0x0000062000007944 */ /* 0x000fea0003c00000 */
[----:B0-----:R-:W-:Y:S01]  /*5ec0*/  HFMA2.MMA R187, -RZ, RZ, 0, 1.1920928955078125e-07 ;  /* 0x00000002ffbb7435 */ /* 0x001fe200000001ff */
[----:B-1----:R-:W-:Y:S02]  /*5ed0*/  MOV R14, R182 ;  /* 0x000000b6000e7202 */ /* 0x002fe40000000f00 */
[----:B------:R-:W-:Y:S02]  /*5ee0*/  MOV R182, R15 ;  /* 0x0000000f00b67202 */ /* 0x000fe40000000f00 */
[----:B------:R-:W-:Y:S02]  /*5ef0*/  MOV R184, 0x1f ;  /* 0x0000001f00b87802 */ /* 0x000fe40000000f00 */
[----:B------:R-:W-:-:S02]  /*5f00*/  MOV R189, 0xffffffff ;  /* 0xffffffff00bd7802 */ /* 0x000fc40000000f00 */
[----:B------:R-:W-:Y:S02]  /*5f10*/  MOV R12, 0x5f30 ;  /* 0x00005f30000c7802 */ /* 0x000fe40000000f00 */
[----:B------:R-:W-:Y:S05]  /*5f20*/  CALL.REL.NOINC `($__internal_180_$__cuda_sm70_shflsync_down) ;  /* 0x000005b000007944 */ /* 0x000fea0003c00000 */
[----:B-1----:R-:W-:Y:S01]  /*5f30*/  @!P3 FFMA.FTZ R15, R19, R182, R15 ;  /* 0x000000b6130fb223 */ /* 0x002fe2000001000f */
[----:B0-----:R-:W-:Y:S01]  /*5f40*/  HFMA2.MMA R187, -RZ, RZ, 0, 2.384185791015625e-07 ;  /* 0x00000004ffbb7435 */ /* 0x001fe200000001ff */
[----:B------:R-:W-:Y:S01]  /*5f50*/  @!P3 FMUL.FTZ R19, R14, R19 ;  /* 0x000000130e13b220 */ /* 0x000fe20000410000 */
[----:B------:R-:W-:Y:S02]  /*5f60*/  MOV R184, 0x1f ;  /* 0x0000001f00b87802 */ /* 0x000fe40000000f00 */
[----:B------:R-:W-:Y:S02]  /*5f70*/  MOV R189, 0xffffffff ;  /* 0xffffffff00bd7802 */ /* 0x000fe40000000f00 */
[----:B------:R-:W-:Y:S02]  /*5f80*/  MOV R182, R19 ;  /* 0x0000001300b67202 */ /* 0x000fe40000000f00 */
[----:B------:R-:W-:Y:S02]  /*5f90*/  MOV R12, 0x5fb0 ;  /* 0x00005fb0000c7802 */ /* 0x000fe40000000f00 */
[----:B------:R-:W-:Y:S05]  /*5fa0*/  CALL.REL.NOINC `($__internal_180_$__cuda_sm70_shflsync_down) ;  /* 0x0000053000007944 */ /* 0x000fea0003c00000 */
[----:B0-----:R-:W-:Y:S01]  /*5fb0*/  HFMA2.MMA R187, -RZ, RZ, 0, 2.384185791015625e-07 ;  /* 0x00000004ffbb7435 */ /* 0x001fe200000001ff */
[----:B-1----:R-:W-:Y:S01]  /*5fc0*/  IMAD.MOV.U32 R14, RZ, RZ, R182 ;  /* 0x000000ffff0e7224 */ /* 0x002fe200078e00b6 */
[----:B------:R-:W-:-:S02]  /*5fd0*/  MOV R182, R15 ;  /* 0x0000000f00b67202 */ /* 0x000fc40000000f00 */
[----:B------:R-:W-:Y:S02]  /*5fe0*/  MOV R184, 0x1f ;  /* 0x0000001f00b87802 */ /* 0x000fe40000000f00 */
[----:B------:R-:W-:Y:S02]  /*5ff0*/  MOV R189, 0xffffffff ;  /* 0xffffffff00bd7802 */ /* 0x000fe40000000f00 */
[----:B------:R-:W-:Y:S02]  /*6000*/  MOV R12, 0x6020 ;  /* 0x00006020000c7802 */ /* 0x000fe40000000f00 */
[----:B------:R-:W-:Y:S05]  /*6010*/  CALL.REL.NOINC `($__internal_180_$__cuda_sm70_shflsync_down) ;  /* 0x000004c000007944 */ /* 0x000fea0003c00000 */
[----:B-1----:R-:W-:Y:S01]  /*6020*/  @!P2 FFMA.FTZ R15, R19, R182, R15 ;  /* 0x000000b6130fa223 */ /* 0x002fe2000001000f */
[----:B0-----:R-:W-:Y:S01]  /*6030*/  HFMA2.MMA R187, -RZ, RZ, 0, 4.76837158203125e-07 ;  /* 0x00000008ffbb7435 */ /* 0x001fe200000001ff */
[----:B------:R-:W-:Y:S01]  /*6040*/  @!P2 FMUL.FTZ R19, R14, R19 ;  /* 0x000000130e13a220 */ /* 0x000fe20000410000 */
[----:B------:R-:W-:Y:S02]  /*6050*/  MOV R184, 0x1f ;  /* 0x0000001f00b87802 */ /* 0x000fe40000000f00 */
[----:B------:R-:W-:Y:S02]  /*6060*/  MOV R189, 0xffffffff ;  /* 0xffffffff00bd7802 */ /* 0x000fe40000000f00 */
[----:B------:R-:W-:-:S02]  /*6070*/  MOV R182, R19 ;  /* 0x0000001300b67202 */ /* 0x000fc40000000f00 */
[----:B------:R-:W-:Y:S02]  /*6080*/  MOV R12, 0x60a0 ;  /* 0x000060a0000c7802 */ /* 0x000fe40000000f00 */
[----:B------:R-:W-:Y:S05]  /*6090*/  CALL.REL.NOINC `($__internal_180_$__cuda_sm70_shflsync_down) ;  /* 0x0000044000007944 */ /* 0x000fea0003c00000 */
[----:B0-----:R-:W-:Y:S01]  /*60a0*/  HFMA2.MMA R187, -RZ, RZ, 0, 4.76837158203125e-07 ;  /* 0x00000008ffbb7435 */ /* 0x001fe200000001ff */
[----:B-1----:R-:W-:Y:S02]  /*60b0*/  MOV R14, R182 ;  /* 0x000000b6000e7202 */ /* 0x002fe40000000f00 */
[----:B------:R-:W-:Y:S02]  /*60c0*/  MOV R182, R15 ;  /* 0x0000000f00b67202 */ /* 0x000fe40000000f00 */
[----:B------:R-:W-:Y:S02]  /*60d0*/  MOV R184, 0x1f ;  /* 0x0000001f00b87802 */ /* 0x000fe40000000f00 */
[----:B------:R-:W-:Y:S02]  /*60e0*/  MOV R189, 0xffffffff ;  /* 0xffffffff00bd7802 */ /* 0x000fe40000000f00 */
[----:B------:R-:W-:Y:S02]  /*60f0*/  MOV R12, 0x6110 ;  /* 0x00006110000c7802 */ /* 0x000fe40000000f00 */
[----:B------:R-:W-:Y:S05]  /*6100*/  CALL.REL.NOINC `($__internal_180_$__cuda_sm70_shflsync_down) ;  /* 0x000003d000007944 */ /* 0x000fea0003c00000 */
        /* <DEDUP_REMOVED lines=8> */
[----:B------:R-:W-:Y:S05]  /*6190*/  CALL.REL.NOINC `($__internal_180_$__cuda_sm70_shflsync_down) ;  /* 0x0000034000007944 */ /* 0x000fea0003c00000 */
[----:B0-----:R-:W-:Y:S01]  /*61a0*/  HFMA2.MMA R187, -RZ, RZ, 0, 9.5367431640625e-07 ;  /* 0x00000010ffbb7435 */ /* 0x001fe200000001ff */
[----:B-1----:R-:W-:Y:S01]  /*61b0*/  IMAD.MOV.U32 R14, RZ, RZ, R182 ;  /* 0x000000ffff0e7224 */ /* 0x002fe200078e00b6 */
[----:B------:R-:W-:Y:S02]  /*61c0*/  MOV R182, R15 ;  /* 0x0000000f00b67202 */ /* 0x000fe40000000f00 */
[----:B------:R-:W-:Y:S02]  /*61d0*/  MOV R184, 0x1f ;  /* 0x0000001f00b87802 */ /* 0x000fe40000000f00 */
[----:B------:R-:W-:Y:S02]  /*61e0*/  MOV R189, 0xffffffff ;  /* 0xffffffff00bd7802 */ /* 0x000fe40000000f00 */
[----:B------:R-:W-:Y:S02]  /*61f0*/  MOV R12, 0x6210 ;  /* 0x00006210000c7802 */ /* 0x000fe40000000f00 */
[----:B------:R-:W-:Y:S05]  /*6200*/  CALL.REL.NOINC `($__internal_180_$__cuda_sm70_shflsync_down) ;  /* 0x000002d000007944 */ /* 0x000fea0003c00000 */
[----:B-1----:R-:W-:Y:S01]  /*6210*/  @!P0 FFMA.FTZ R15, R185, R182, R15 ;  /* 0x000000b6b90f8223 */ /* 0x002fe2000001000f */
[----:B------:R-:W-:Y:S01]  /*6220*/  HFMA2.MMA R186, -RZ, RZ, 0, 0 ;  /* 0x00000000ffba7435 */ /* 0x000fe200000001ff */
[----:B------:R-:W-:Y:S01]  /*6230*/  @!P0 FMUL.FTZ R185, R14, R185 ;  /* 0x000000b90eb98220 */ /* 0x000fe20000410000 */
[----:B------:R-:W-:-:S02]  /*6240*/  MOV R188, 0x1f ;  /* 0x0000001f00bc7802 */ /* 0x000fc40000000f00 */
[----:B0-----:R-:W-:Y:S02]  /*6250*/  MOV R189, 0xffffffff ;  /* 0xffffffff00bd7802 */ /* 0x001fe40000000f00 */
[----:B------:R-:W-:Y:S02]  /*6260*/  MOV R187, R185 ;  /* 0x000000b900bb7202 */ /* 0x000fe40000000f00 */
[----:B------:R-:W-:Y:S02]  /*6270*/  MOV R12, 0x6290 ;  /* 0x00006290000c7802 */ /* 0x000fe40000000f00 */
[----:B------:R-:W-:Y:S05]  /*6280*/  CALL.REL.NOINC `($__internal_181_$__cuda_sm70_shflsync_idx_p) ;  /* 0x0000029000007944 */ /* 0x000fea0003c00000 */
[----:B-1----:R-:W-:Y:S01]  /*6290*/  MOV R14, R186 ;  /* 0x000000ba000e7202 */ /* 0x002fe20000000f00 */
[----:B------:R-:W-:Y:S01]  /*62a0*/  HFMA2.MMA R186, -RZ, RZ, 0, 0 ;  /* 0x00000000ffba7435 */ /* 0x000fe200000001ff */
[----:B0-----:R-:W-:Y:S02]  /*62b0*/  MOV R187, R15 ;  /* 0x0000000f00bb7202 */ /* 0x001fe40000000f00 */
[----:B------:R-:W-:Y:S02]  /*62c0*/  MOV R188, 0x1f ;  /* 0x0000001f00bc7802 */ /* 0x000fe40000000f00 */
[----:B------:R-:W-:-:S02]  /*62d0*/  MOV R189, 0xffffffff ;  /* 0xffffffff00bd7802 */ /* 0x000fc40000000f00 */
[----:B------:R-:W-:Y:S02]  /*62e0*/  MOV R12, 0x6300 ;  /* 0x00006300000c7802 */ /* 0x000fe40000000f00 */
[----:B------:R-:W-:Y:S05]  /*62f0*/  CALL.REL.NOINC `($__internal_181_$__cuda_sm70_shflsync_idx_p) ;  /* 0x0000022000007944 */ /* 0x000fea0003c00000 */
[----:B0-----:R-:W-:Y:S01]  /*6300*/  HFMA2.MMA R187, -RZ, RZ, 0, 5.9604644775390625e-08 ;  /* 0x00000001ffbb7435 */ /* 0x001fe200000001ff */
[----:B------:R-:W-:Y:S01]  /*6310*/  MOV R19, R14 ;  /* 0x0000000e00137202 */ /* 0x000fe20000000f00 */
[----:B------:R-:W-:Y:S01]  /*6320*/  IMAD.MOV.U32 R189, RZ, RZ, -0x1 ;  /* 0xffffffffffbd7424 */ /* 0x000fe200078e00ff */
[----:B-1----:R-:W-:Y:S02]  /*6330*/  MOV R178, R186 ;  /* 0x000000ba00b27202 */ /* 0x002fe40000000f00 */
[----:B------:R-:W-:Y:S02]  /*6340*/  MOV R182, R185 ;  /* 0x000000b900b67202 */ /* 0x000fe40000000f00 */
[----:B------:R-:W-:Y:S02]  /*6350*/  MOV R184, 0x1f ;  /* 0x0000001f00b87802 */ /* 0x000fe40000000f00 */
[----:B------:R-:W-:Y:S02]  /*6360*/  MOV R12, 0x6380 ;  /* 0x00006380000c7802 */ /* 0x000fe40000000f00 */
[----:B------:R-:W-:Y:S05]  /*6370*/  CALL.REL.NOINC `($__internal_180_$__cuda_sm70_shflsync_down) ;  /* 0x0000016000007944 */ /* 0x000fea0003c00000 */
[----:B0-----:R-:W-:Y:S01]  /*6380*/  HFMA2.MMA R187, -RZ, RZ, 0, 5.9604644775390625e-08 ;  /* 0x00000001ffbb7435 */ /* 0x001fe200000001ff */
[----:B-1----:R-:W-:-:S02]  /*6390*/  MOV R14, R182 ;  /* 0x000000b6000e7202 */ /* 0x002fc40000000f00 */
[----:B------:R-:W-:Y:S02]  /*63a0*/  MOV R182, R15 ;  /* 0x0000000f00b67202 */ /* 0x000fe40000000f00 */
[----:B------:R-:W-:Y:S02]  /*63b0*/  MOV R184, 0x1f ;  /* 0x0000001f00b87802 */ /* 0x000fe40000000f00 */
[----:B------:R-:W-:Y:S02]  /*63c0*/  MOV R189, 0xffffffff ;  /* 0xffffffff00bd7802 */ /* 0x000fe40000000f00 */
[----:B------:R-:W-:Y:S02]  /*63d0*/  MOV R12, 0x63f0 ;  /* 0x000063f0000c7802 */ /* 0x000fe40000000f00 */
[----:B------:R-:W-:Y:S05]  /*63e0*/  CALL.REL.NOINC `($__internal_180_$__cuda_sm70_shflsync_down) ;  /* 0x000000f000007944 */ /* 0x000fea0003c00000 */
[----:B------:R-:W-:Y:S01]  /*63f0*/  HFMA2.MMA R186, -RZ, RZ, 0, 0 ;  /* 0x00000000ffba7435 */ /* 0x000fe200000001ff */
[----:B------:R-:W-:Y:S02]  /*6400*/  MOV R185, R14 ;  /* 0x0000000e00b97202 */ /* 0x000fe40000000f00 */
[----:B0-----:R-:W-:Y:S02]  /*6410*/  MOV R187, R16 ;  /* 0x0000001000bb7202 */ /* 0x001fe40000000f00 */
[----:B------:R-:W-:-:S02]  /*6420*/  MOV R188, 0x1f ;  /* 0x0000001f00bc7802 */ /* 0x000fc40000000f00 */
[----:B------:R-:W-:Y:S02]  /*6430*/  MOV R189, 0xffffffff ;  /* 0xffffffff00bd7802 */ /* 0x000fe40000000f00 */
[----:B------:R-:W-:Y:S02]  /*6440*/  MOV R12, 0x6460 ;  /* 0x00006460000c7802 */ /* 0x000fe40000000f00 */
[----:B-1----:R-:W-:Y:S05]  /*6450*/  CALL.REL.NOINC `($__internal_181_$__cuda_sm70_shflsync_idx_p) ;  /* 0x000000c000007944 */ /* 0x002fea0003c00000 */
[----:B-1----:R-:W-:Y:S01]  /*6460*/  MOV R184, R186 ;  /* 0x000000ba00b87202 */ /* 0x002fe20000000f00 */
[----:B------:R-:W-:Y:S01]  /*6470*/  HFMA2.MMA R186, -RZ, RZ, 0, 0 ;  /* 0x00000000ffba7435 */ /* 0x000fe200000001ff */
[----:B0-----:R-:W-:Y:S02]  /*6480*/  MOV R187, R17 ;  /* 0x0000001100bb7202 */ /* 0x001fe40000000f00 */
[----:B------:R-:W-:Y:S02]  /*6490*/  MOV R188, 0x1f ;  /* 0x0000001f00bc7802 */ /* 0x000fe40000000f00 */
[----:B------:R-:W-:Y:S02]  /*64a0*/  MOV R189, 0xffffffff ;  /* 0xffffffff00bd7802 */ /* 0x000fe40000000f00 */
[----:B------:R-:W-:-:S02]  /*64b0*/  MOV R12, 0x64d0 ;  /* 0x000064d0000c7802 */ /* 0x000fc40000000f00 */
[----:B------:R-:W-:Y:S05]  /*64c0*/  CALL.REL.NOINC `($__internal_181_$__cuda_sm70_shflsync_idx_p) ;  /* 0x0000005000007944 */ /* 0x000fea0003c00000 */
[----:B01----:R-:W-:Y:S05]  /*64d0*/  BRA `(.L_x_4527) ;  /* 0xffffc5b000007947 */ /* 0x003fea000383ffff */
        .weak           $__internal_180_$__cuda_sm70_shflsync_down
        .type           $__internal_180_$__cuda_sm70_shflsync_down,@function
        .size           $__internal_180_$__cuda_sm70_shflsync_down,($__internal_181_$__cuda_sm70_shflsync_idx_p - $__internal_180_$__cuda_sm70_shflsync_down)
$__internal_180_$__cuda_sm70_shflsync_down:
[----:B------:R-:W-:Y:S01]  /*64e0*/  HFMA2.MMA R13, -RZ, RZ, 0, 0 ;  /* 0x00000000ff0d7435 */ /* 0x000fe200000001ff */
[----:B------:R-:W-:Y:S04]  /*64f0*/  WARPSYNC R189 ;  /* 0x000000bd00007348 */ /* 0x000fe80003800000 */
[----:B------:R0:W1:Y:S01]  /*6500*/  SHFL.DOWN PT, R182, R182, R187, R184 ;  /* 0x080000bbb6b67389 */ /* 0x00006200000e00b8 */
[----:B------:R-:W-:Y:S05]  /*6510*/  RET.REL.NODEC R12 `(_Z25selective_scan_bwd_kernelI32Selective_Scan_bwd_kernel_traitsILi64ELi16ELb1ELb1ELb1ELb0ELb0EN3c108BFloat16EfEEv12SSMParamsBwd) ;  /* 0xffff9ae00c007950 */ /* 0x000fea0003c3ffff */
        .weak           $__internal_181_$__cuda_sm70_shflsync_idx_p
        .type           $__internal_181_$__cuda_sm70_shflsync_idx_p,@function
        .size           $__internal_181_$__cuda_sm70_shflsync_idx_p,($__internal_182_$__cuda_sm70_shflsync_up - $__internal_181_$__cuda_sm70_shflsync_idx_p)
$__internal_181_$__cuda_sm70_shflsync_idx_p:
[----:B------:R-:W-:Y:S01]  /*6520*/  MOV R13, 0x0 ;  /* 0x00000000000d7802 */ /* 0x000fe20000000f00 */
[----:B------:R-:W-:Y:S04]  /*6530*/  WARPSYNC R189 ;  /* 0x000000bd00007348 */ /* 0x000fe80003800000 */
[----:B------:R0:W1:Y:S01]  /*6540*/  SHFL.IDX PT, R186, R187, R186, R188 ;  /* 0x000000babbba7389 */ /* 0x00006200000e00bc */
[----:B------:R-:W-:Y:S05]  /*6550*/  RET.REL.NODEC R12 `(_Z25selective_scan_bwd_kernelI32Selective_Scan_bwd_kernel_traitsILi64ELi16ELb1ELb1ELb1ELb0ELb0EN3c108BFloat16EfEEv12SSMParamsBwd) ;  /* 0xffff9aa00c007950 */ /* 0x000fea0003c3ffff */
        .weak           $__internal_182_$__cuda_sm70_shflsync_up
        .type           $__internal_182_$__cuda_sm70_shflsync_up,@function
        .size           $__internal_182_$__cuda_sm70_shflsync_up,(.L_x_8994 - $__internal_182_$__cuda_sm70_shflsync_up)
$__internal_182_$__cuda_sm70_shflsync_up:
[----:B------:R-:W-:Y:S01]  /*6560*/  HFMA2.MMA R13, -RZ, RZ, 0, 0 ;  /* 0x00000000ff0d7435 */ /* 0x000fe200000001ff */
[----:B------:R-:W-:Y:S04]  /*6570*/  WARPSYNC R188 ;  /* 0x000000bc00007348 */ /* 0x000fe80003800000 */
[----:B------:R0:W1:Y:S01]  /*6580*/  SHFL.UP PT, R185, R185, R186, R187 ;  /* 0x040000bab9b97389 */ /* 0x00006200000e00bb */
[----:B------:R-:W-:Y:S05]  /*6590*/  RET.REL.NODEC R12 `(_Z25selective_scan_bwd_kernelI32Selective_Scan_bwd_kernel_traitsILi64ELi16ELb1ELb1ELb1ELb0ELb0EN3c108BFloat16EfEEv12SSMParamsBwd) ;  /* 0xffff9a600c007950 */ /* 0x000fea0003c3ffff */
.L_x_4528:
        /* <DEDUP_REMOVED lines=14> */
.L_x_8994:


//--------------------- .text._Z25selective_scan_bwd_kernelI32Selective_Scan_bwd_kernel_traitsILi64ELi16ELb1ELb1ELb1ELb0ELb1EN3c108BFloat16EfEEv12SSMParamsBwd --------------------------
	.section	.text._Z25selective_scan_bwd_kernelI32Selective_Scan_bwd_kernel_traitsILi64ELi16ELb1ELb1ELb1ELb0ELb1EN3c108BFloat16EfEEv12SSMParamsBwd,"ax",@progbits
	.sectioninfo	@"SHI_REGISTERS=254"
	.align	128
        .global         _Z25selective_scan_bwd_kernelI32Selective_Scan_bwd_kernel_traitsILi64ELi16ELb1ELb1ELb1ELb0ELb1EN3c108BFloat16EfEEv12SSMParamsBwd
        .type           _Z25selective_scan_bwd_kernelI32Selective_Scan_bwd_kernel_traitsILi64ELi16ELb1ELb1ELb1ELb0ELb1EN3c108BFloat16EfEEv12SSMParamsBwd,@function
        .size           _Z25selective_scan_bwd_kernelI32Selective_Scan_bwd_kernel_traitsILi64ELi16ELb1ELb1ELb1ELb0ELb1EN3c108BFloat16EfEEv12SSMParamsBwd,(.L_x_8997 - _Z25selective_scan_bwd_kernelI32Selective_Scan_bwd_kernel_traitsILi64ELi16ELb1ELb1ELb1ELb0ELb1EN3c108BFloat16EfEEv12SSMParamsBwd)
        .other          _Z25selective_scan_bwd_kernelI32Selective_Scan_bwd_kernel_traitsILi64ELi16ELb1ELb1ELb1ELb0ELb1EN3c108BFloat16EfEEv12SSMParamsBwd,@"STO_CUDA_ENTRY STV_DEFAULT"
_Z25selective_scan_bwd_kernelI32Selective_Scan_bwd_kernel_traitsILi64ELi16ELb1ELb1ELb1ELb0ELb1EN3c108BFloat16EfEEv12SSMParamsBwd:
.text._Z25selective_scan_bwd_kernelI32Selective_Scan_bwd_kernel_traitsILi64ELi16ELb1ELb1ELb1ELb0ELb1EN3c108BFloat16EfEEv12SSMParamsBwd:
[----:B------:R-:W-:Y:S02]  /*0000*/  MOV R1, c[0x0][0x28] ;  /* 0x00000a0000017a02 */ /* 0x000fe40000000f00 */
        /* <DEDUP_REMOVED lines=31> */
[----:B--2---:R-:W-:Y:S01]  /*0200*/  HFMA2.MMA R6, -RZ, RZ, 0, 0 ;  /* 0x00000000ff067435 */ /* 0x004fe200000001ff */
[C---:B-1----:R-:W-:Y:S01]  /*0210*/  IMAD.WIDE.U32 R4, R49.reuse, c[0x0][0x1e0], RZ ;  /* 0x0000780031047a25 */ /* 0x042fe200078e00ff */
[----:B------:R-:W-:Y:S01]  /*0220*/  CS2R R36, SRZ ;  /* 0x0000000000247805 */ /* 0x000fe2000001ff00 */
[----:B------:R-:W-:Y:S01]  /*0230*/  HFMA2.MMA R68, -RZ, RZ, 0, 0 ;  /* 0x00000000ff447435 */ /* 0x000fe200000001ff */
[----:B------:R-:W-:Y:S01]  /*0240*/  MOV R48, RZ ;  /* 0x000000ff00307202 */ /* 0x000fe20000000f00 */
[----:B------:R-:W-:Y:S01]  /*0250*/  IMAD R15, R49, c[0x0][0x194], R14 ;  /* 0x00006500310f7a24 */ /* 0x000fe200078e020e */
[----:B------:R-:W-:Y:S01]  /*0260*/  IADD3 R5, R5, R13, RZ ;  /* 0x0000000d05057210 */ /* 0x000fe20007ffe0ff */
[----:B------:R-:W-:Y:S01]  /*0270*/  IMAD R14, R44, c[0x0][0x280], RZ ;  /* 0x0000a0002c0e7a24 */ /* 0x000fe200078e02ff */
[----:B---3--:R-:W-:-:S02]  /*0280*/  IADD3 R8, RZ, -R7, RZ ;  /* 0x80000007ff087210 */ /* 0x008fc40007ffe0ff */
[----:B------:R-:W-:Y:S01]  /*0290*/  MOV R13, c[0x0][0x174] ;  /* 0x00005d00000d7a02 */ /* 0x000fe20000000f00 */
[----:B------:R-:W-:-:S03]  /*02a0*/  IMAD.WIDE.U32 R4, R45, c[0x0][0x1e8], R4 ;  /* 0x00007a002d047a25 */ /* 0x000fc600078e0004 */
[C---:B------:R-:W-:Y:S01]  /*02b0*/  ISETP.GE.AND P3, PT, R13.reuse, 0x1, PT ;  /* 0x000000010d00780c */ /* 0x040fe20003f66270 */
[----:B------:R-:W-:Y:S01]  /*02c0*/  IMAD R3, R8, R17, RZ ;  /* 0x0000001108037224 */ /* 0x000fe200078e02ff */
[----:B------:R-:W-:Y:S01]  /*02d0*/  LEA R13, R13, 0xfffffc00, 0xa ;  /* 0xfffffc000d0d7811 */ /* 0x000fe200078e50ff */
        /* <DEDUP_REMOVED lines=12> */
[----:B------:R-:W-:Y:S01]  /*03a0*/  IMAD R14, R45, c[0x0][0x284], R14 ;  /* 0x0000a1002d0e7a24 */ /* 0x000fe200078e020e */
        /* <DEDUP_REMOVED lines=28> */
[C---:B------:R-:W-:Y:S01]  /*0570*/  IMAD R0, R150.reuse, c[0x0][0x1a8], RZ ;  /* 0x00006a0096007a24 */ /* 0x040fe200078e02ff */
        /* <DEDUP_REMOVED lines=15> */
[----:B------:R-:W-:-:S02]  /*0670*/  IADD3 R60, P5, R13, R8, RZ ;  /* 0x000000080d3c7210 */ /* 0x000fc40007fbe0ff */
[----:B------:R-:W-:Y:S01]  /*0680*/  IADD3 R8, R9, R3, RZ ;  /* 0x0000000309087210 */ /* 0x000fe20007ffe0ff */
[----:B------:R-:W-:Y:S01]  /*0690*/  @P0 IMAD R0, R0, c[0x0][0x174], RZ ;  /* 0x00005d0000000a24 */ /* 0x000fe200078e02ff */
[----:B------:R-:W-:Y:S02]  /*06a0*/  IADD3 R13, P4, R13, R10, RZ ;  /* 0x0000000a0d0d7210 */ /* 0x000fe40007f9e0ff */
[----:B------:R-:W-:Y:S01]  /*06b0*/  IADD3.X R3, R15, R8, RZ, P5, !PT ;  /* 0x000000080f037210 */ /* 0x000fe20002ffe4ff */
[----:B------:R-:W-:Y:S01]  /*06c0*/  @P0 IMAD R0, R0, c[0x0][0x16c], RZ ;  /* 0x00005b0000000a24 */ /* 0x000fe200078e02ff */
[----:B------:R-:W-:Y:S02]  /*06d0*/  IADD3 R62, R11, R5, RZ ;  /* 0x000000050b3e7210 */ /* 0x000fe40007ffe0ff */
[----:B------:R-:W-:Y:S02]  /*06e0*/  LEA R53, P5, R60, c[0x0][0x228], 0x1 ;  /* 0x00008a003c357a11 */ /* 0x000fe400078a08ff */
[----:B------:R-:W-:-:S02]  /*06f0*/  @P0 MOV R41, 0x8 ;  /* 0x0000000800290802 */ /* 0x000fc40000000f00 */
[----:B------:R-:W-:Y:S02]  /*0700*/  IADD3.X R62, R15, R62, RZ, P4, !PT ;  /* 0x0000003e0f3e7210 */ /* 0x000fe400027fe4ff */
[----:B------:R-:W-:Y:S01]  /*0710*/  LEA.HI.X R60, R60, c[0x0][0x22c], R3, 0x1, P5 ;  /* 0x00008b003c3c7a11 */ /* 0x000fe200028f0c03 */
[----:B------:R-:W-:Y:S01]  /*0720*/  @P0 IMAD.WIDE R40, R0, R41, c[0x0][0x260] ;  /* 0x0000980000280625 */ /* 0x000fe200078e0229 */
[----:B------:R-:W-:Y:S01]  /*0730*/  LEA R61, P6, R13, c[0x0][0x230], 0x1 ;  /* 0x00008c000d3d7a11 */ /* 0x000fe200078c08ff */
        /* <DEDUP_REMOVED lines=16> */
.L_x_4580:
        /* <DEDUP_REMOVED lines=12> */
[----:B---3--:R-:W-:Y:S01]  /*0900*/  STS.128 [R67+0x200], R16 ;  /* 0x0002001043007388 */ /* 0x008fe20000000c00 */
[----:B------:R-:W-:-:S06]  /*0910*/  NOP ;  /* 0x0000000000007918 */ /* 0x000fcc0000000000 */
[----:B------:R-:W-:Y:S04]  /*0920*/  LDS.128 R4, [R0.X16] ;  /* 0x0000000000047984 */ /* 0x000fe8000000cc00 */
[----:B------:R-:W-:Y:S04]  /*0930*/  LDS.128 R8, [R0.X16+0x10] ;  /* 0x0000100000087984 */ /* 0x000fe8000000cc00 */
[----:B------:R-:W-:Y:S06]  /*0940*/  BAR.SYNC.DEFER_BLOCKING 0x0 ;  /* 0x0000000000007b1d */ /* 0x000fec0000010000 */
[----:B------:R-:W2:Y:S04]  /*0950*/  LDG.E.128 R24, [R20.64] ;  /* 0x0000000414187981 */ /* 0x000ea8000c1e1d00 */
[----:B------:R-:W3:Y:S01]  /*0960*/  LDG.E.128 R28, [R20.64+0x200] ;  /* 0x00020004141c7981 */ /* 0x000ee2000c1e1d00 */
[----:B------:R-:W-:-:S03]  /*0970*/  IMAD.WIDE R22, R66, 0x10, R58 ;  /* 0x0000001042167825 */ /* 0x000fc600078e023a */
[----:B--2---:R0:W-:Y:S04]  /*0980*/  STS.128 [R67], R24 ;  /* 0x0000001843007388 */ /* 0x0041e80000000c00 */
[----:B---3--:R1:W-:Y:S01]  /*0990*/  STS.128 [R67+0x200], R28 ;  /* 0x0002001c43007388 */ /* 0x0083e20000000c00 */
[----:B------:R-:W-:-:S06]  /*09a0*/  NOP ;  /* 0x0000000000007918 */ /* 0x000fcc0000000000 */
[----:B------:R-:W-:Y:S04]  /*09b0*/  LDS.128 R16, [R0.X16] ;  /* 0x0000000000107984 */ /* 0x000fe8000000cc00 */
[----:B------:R-:W-:Y:S04]  /*09c0*/  LDS.128 R12, [R0.X16+0x10] ;  /* 0x00001000000c7984 */ /* 0x000fe8000000cc00 */
[----:B------:R-:W-:Y:S06]  /*09d0*/  BAR.SYNC.DEFER_BLOCKING 0x0 ;  /* 0x0000000000007b1d */ /* 0x000fec0000010000 */
[----:B------:R2:W3:Y:S04]  /*09e0*/  LDG.E.128 R32, [R22.64] ;  /* 0x0000000416207981 */ /* 0x0004e8000c1e1d00 */
[----:B------:R2:W4:Y:S01]  /*09f0*/  LDG.E.128 R76, [R22.64+0x200] ;  /* 0x00020004164c7981 */ /* 0x000522000c1e1d00 */
        /* <DEDUP_REMOVED lines=11> */
[----:B--2---:R-:W-:-:S04]  /*0ab0*/  LEA R22, P0, R20, c[0x0][0x268], 0x1 ;  /* 0x00009a0014167a11 */ /* 0x004fc800078008ff */
[----:B------:R-:W-:-:S05]  /*0ac0*/  LEA.HI.X R23, R20, c[0x0][0x26c], R21, 0x1, P0 ;  /* 0x00009b0014177a11 */ /* 0x000fca00000f0c15 */
[----:B------:R-:W-:Y:S01]  /*0ad0*/  IMAD.WIDE R20, R66, 0x10, R22 ;  /* 0x0000001042147825 */ /* 0x000fe200078e0216 */
[----:B---3--:R0:W-:Y:S04]  /*0ae0*/  STS.128 [R67], R32 ;  /* 0x0000002043007388 */ /* 0x0081e80000000c00 */
[----:B----4-:R-:W-:Y:S01]  /*0af0*/  STS.128 [R67+0x200], R76 ;  /* 0x0002004c43007388 */ /* 0x010fe20000000c00 */
[----:B------:R-:W-:-:S06]  /*0b00*/  NOP ;  /* 0x0000000000007918 */ /* 0x000fcc0000000000 */
[----:B------:R-:W-:Y:S04]  /*0b10*/  LDS.128 R72, [R0.X16] ;  /* 0x0000000000487984 */ /* 0x000fe8000000cc00 */
[----:B------:R-:W-:Y:S04]  /*0b20*/  LDS.128 R24, [R0.X16+0x10] ;  /* 0x0000100000187984 */ /* 0x000fe8000000cc00 */
[----:B------:R-:W-:Y:S06]  /*0b30*/  BAR.SYNC.DEFER_BLOCKING 0x0 ;  /* 0x0000000000007b1d */ /* 0x000fec0000010000 */
[----:B------:R-:W2:Y:S04]  /*0b40*/  LDG.E.128 R80, [R20.64+-0x800] ;  /* 0xfff8000414507981 */ /* 0x000ea8000c1e1d00 */
[----:B------:R-:W3:Y:S01]  /*0b50*/  LDG.E.128 R84, [R20.64+-0x600] ;  /* 0xfffa000414547981 */ /* 0x000ee2000c1e1d00 */
[----:B------:R-:W-:-:S02]  /*0b60*/  IMAD R22, R44, c[0x0][0x208], RZ ;  /* 0x000082002c167a24 */ /* 0x000fc400078e02ff */
[----:B-1----:R-:W-:Y:S02]  /*0b70*/  IMAD R28, R148, c[0x0][0x200], RZ ;  /* 0x00008000941c7a24 */ /* 0x002fe400078e02ff */
[C---:B------:R-:W-:Y:S02]  /*0b80*/  IMAD R29, R45.reuse, c[0x0][0x20c], R22 ;  /* 0x000083002d1d7a24 */ /* 0x040fe400078e0216 */
[----:B------:R-:W-:-:S05]  /*0b90*/  IMAD.WIDE.U32 R22, R45, c[0x0][0x208], R2 ;  /* 0x000082002d167a25 */ /* 0x000fca00078e0002 */
[----:B------:R-:W-:Y:S01]  /*0ba0*/  IADD3 R23, R23, R29, RZ ;  /* 0x0000001d17177210 */ /* 0x000fe20007ffe0ff */
[----:B------:R-:W-:-:S04]  /*0bb0*/  IMAD R29, R49, c[0x0][0x204], R28 ;  /* 0x00008100311d7a24 */ /* 0x000fc800078e021c */
[----:B------:R-:W-:-:S05]  /*0bc0*/  IMAD.WIDE.U32 R22, R49, c[0x0][0x200], R22 ;  /* 0x0000800031167a25 */ /* 0x000fca00078e0016 */
[----:B------:R-:W-:Y:S02]  /*0bd0*/  IADD3 R23, R23, R29, RZ ;  /* 0x0000001d17177210 */ /* 0x000fe40007ffe0ff */
[----:B------:R-:W-:-:S04]  /*0be0*/  LEA R42, P0, R22, c[0x0][0x258], 0x1 ;  /* 0x00009600162a7a11 */ /* 0x000fc800078008ff */
[----:B------:R-:W-:-:S05]  /*0bf0*/  LEA.HI.X R43, R22, c[0x0][0x25c], R23, 0x1, P0 ;  /* 0x00009700162b7a11 */ /* 0x000fca00000f0c17 */
[----:B------:R-:W-:Y:S01]  /*0c00*/  IMAD.WIDE R42, R66, 0x10, R42 ;  /* 0x00000010422a7825 */ /* 0x000fe200078e022a */
[----:B--2---:R-:W-:Y:S04]  /*0c10*/  STS.128 [R67], R80 ;  /* 0x0000005043007388 */ /* 0x004fe80000000c00 */
[----:B---3--:R-:W-:Y:S01]  /*0c20*/  STS.128 [R67+0x200], R84 ;  /* 0x0002005443007388 */ /* 0x008fe20000000c00 */
[----:B------:R-:W-:-:S06]  /*0c30*/  NOP ;  /* 0x0000000000007918 */ /* 0x000fcc0000000000 */
[----:B------:R-:W1:Y:S04]  /*0c40*/  LDS.128 R76, [R0.X16] ;  /* 0x00000000004c7984 */ /* 0x000e68000000cc00 */
[----:B------:R-:W2:Y:S04]  /*0c50*/  LDS.128 R20, [R0.X16+0x10] ;  /* 0x0000100000147984 */ /* 0x000ea8000000cc00 */
[----:B------:R-:W-:Y:S06]  /*0c60*/  BAR.SYNC.DEFER_BLOCKING 0x0 ;  /* 0x0000000000007b1d */ /* 0x000fec0000010000 */
[----:B------:R3:W4:Y:S04]  /*0c70*/  LDG.E.128 R28, [R42.64+-0x600] ;  /* 0xfffa00042a1c7981 */ /* 0x000728000c1e1d00 */
[----:B0-----:R3:W4:Y:S01]  /*0c80*/  LDG.E.128 R32, [R42.64+-0x800] ;  /* 0xfff800042a207981 */ /* 0x001722000c1e1d00 */
[----:B-1----:R-:W-:-:S02]  /*0c90*/  PRMT R81, RZ, 0x5410, R76 ;  /* 0x00005410ff517816 */ /* 0x002fc4000000004c */
[----:B------:R-:W-:-:S03]  /*0ca0*/  PRMT R76, RZ, 0x7610, R76 ;  /* 0x00007610ff4c7816 */ /* 0x000fc6000000004c */
[----:B------:R-:W-:Y:S01]  /*0cb0*/  FMUL.FTZ R70, R81, -1.4426950216293334961 ;  /* 0xbfb8aa3b51467820 */ /* 0x000fe20000410000 */
[----:B------:R-:W-:Y:S01]  /*0cc0*/  PRMT R82, RZ, 0x5410, R77 ;  /* 0x00005410ff527816 */ /* 0x000fe2000000004d */
[----:B------:R-:W-:-:S04]  /*0cd0*/  FMUL.FTZ R71, R76, -1.4426950216293334961 ;  /* 0xbfb8aa3b4c477820 */ /* 0x000fc80000410000 */
[----:B------:R-:W0:Y:S01]  /*0ce0*/  MUFU.EX2 R70, R70 ;  /* 0x0000004600467308 */ /* 0x000e220000000800 */
[----:B------:R-:W-:Y:S01]  /*0cf0*/  FMUL.FTZ R80, R82, -1.4426950216293334961 ;  /* 0xbfb8aa3b52507820 */ /* 0x000fe20000410000 */
[----:B------:R-:W-:-:S06]  /*0d00*/  PRMT R77, RZ, 0x7610, R77 ;  /* 0x00007610ff4d7816 */ /* 0x000fcc000000004d */
[----:B------:R-:W1:Y:S01]  /*0d10*/  MUFU.EX2 R71, R71 ;  /* 0x0000004700477308 */ /* 0x000e620000000800 */
[----:B------:R-:W-:Y:S01]  /*0d20*/  PRMT R84, RZ, 0x5410, R78 ;  /* 0x00005410ff547816 */ /* 0x000fe2000000004e */
[----:B---3--:R-:W-:-:S06]  /*0d30*/  FMUL.FTZ R42, R77, -1.4426950216293334961 ;  /* 0xbfb8aa3b4d2a7820 */ /* 0x008fcc0000410000 */
[----:B------:R-:W3:Y:S01]  /*0d40*/  MUFU.EX2 R80, R80 ;  /* 0x0000005000507308 */ /* 0x000ee20000000800 */
[----:B------:R-:W-:Y:S01]  /*0d50*/  FMUL.FTZ R43, R84, -1.4426950216293334961 ;  /* 0xbfb8aa3b542b7820 */ /* 0x000fe20000410000 */
[----:B------:R-:W-:Y:S01]  /*0d60*/  PRMT R86, RZ, 0x7610, R78 ;  /* 0x00007610ff567816 */ /* 0x000fe2000000004e */
[----:B0-----:R-:W-:-:S05]  /*0d70*/  FADD.FTZ R70, R70, 1 ;  /* 0x3f80000046467421 */ /* 0x001fca0000010000 */
[----:B------:R-:W0:Y:S01]  /*0d80*/  MUFU.EX2 R83, R42 ;  /* 0x0000002a00537308 */ /* 0x000e220000000800 */
[----:B-1----:R-:W-:Y:S02]  /*0d90*/  FADD.FTZ R71, R71, 1 ;  /* 0x3f80000047477421 */ /* 0x002fe40000010000 */
[----:B------:R-:W-:-:S05]  /*0da0*/  FMUL.FTZ R78, R86, -1.4426950216293334961 ;  /* 0xbfb8aa3b564e7820 */ /* 0x000fca0000410000 */
[----:B------:R1:W0:Y:S01]  /*0db0*/  MUFU.EX2 R85, R43 ;  /* 0x0000002b00557308 */ /* 0x0002220000000800 */
[----:B------:R-:W-:Y:S01]  /*0dc0*/  PRMT R88, RZ, 0x5410, R79 ;  /* 0x00005410ff587816 */ /* 0x000fe2000000004f */
[----:B------:R-:W-:Y:S02]  /*0dd0*/  IMAD R92, R44, c[0x0][0x2f0], RZ ;  /* 0x0000bc002c5c7a24 */ /* 0x000fe400078e02ff */
[----:B---3--:R-:W-:-:S04]  /*0de0*/  FADD.FTZ R80, R80, 1 ;  /* 0x3f80000050507421 */ /* 0x008fc80000010000 */
[----:B------:R-:W3:Y:S01]  /*0df0*/  MUFU.RCP R116, R70 ;  /* 0x0000004600747308 */ /* 0x000ee20000001000 */
[----:B--2---:R-:W-:Y:S01]  /*0e00*/  PRMT R103, RZ, 0x7610, R20 ;  /* 0x00007610ff677816 */ /* 0x004fe20000000014 */
[----:B------:R-:W-:Y:S01]  /*0e10*/  IMAD R91, R45, c[0x0][0x2f4], R92 ;  /* 0x0000bd002d5b7a24 */ /* 0x000fe200078e025c */
[----:B------:R-:W-:-:S05]  /*0e20*/  PRMT R79, RZ, 0x7610, R79 ;  /* 0x00007610ff4f7816 */ /* 0x000fca000000004f */
[----:B------:R-:W2:Y:S01]  /*0e30*/  MUFU.RCP R121, R71 ;  /* 0x0000004700797308 */ /* 0x000ea20000001000 */
[----:B------:R-:W-:Y:S01]  /*0e40*/  FMUL.FTZ R87, R88, -1.4426950216293334961 ;  /* 0xbfb8aa3b58577820 */ /* 0x000fe20000410000 */
[----:B------:R-:W-:Y:S01]  /*0e50*/  PRMT R92, RZ, 0x7610, R21 ;  /* 0x00007610ff5c7816 */ /* 0x000fe20000000015 */
[----:B0-----:R-:W-:Y:S01]  /*0e60*/  FADD.FTZ R83, R83, 1 ;  /* 0x3f80000053537421 */ /* 0x001fe20000010000 */
[----:B------:R-:W-:-:S04]  /*0e70*/  PRMT R101, RZ, 0x5410, R20 ;  /* 0x00005410ff657816 */ /* 0x000fc80000000014 */
[----:B------:R-:W0:Y:S01]  /*0e80*/  MUFU.EX2 R78, R78 ;  /* 0x0000004e004e7308 */ /* 0x000e220000000800 */
[----:B------:R-:W-:Y:S01]  /*0e90*/  FMUL.FTZ R20, R103, -1.4426950216293334961 ;  /* 0xbfb8aa3b67147820 */ /* 0x000fe20000410000 */
[----:B------:R-:W-:Y:S01]  /*0ea0*/  PRMT R94, RZ, 0x5410, R21 ;  /* 0x00005410ff5e7816 */ /* 0x000fe20000000015 */
[----:B------:R-:W-:-:S05]  /*0eb0*/  FMUL.FTZ R42, R79, -1.4426950216293334961 ;  /* 0xbfb8aa3b4f2a7820 */ /* 0x000fca0000410000 */
[----:B------:R-:W0:Y:S01]  /*0ec0*/  MUFU.RCP R125, R80 ;  /* 0x00000050007d7308 */ /* 0x000e220000001000 */
[----:B------:R-:W-:Y:S02]  /*0ed0*/  FMUL.FTZ R21, R92, -1.4426950216293334961 ;  /* 0xbfb8aa3b5c157820 */ /* 0x000fe40000410000 */
[----:B-1----:R-:W-:Y:S02]  /*0ee0*/  FMUL.FTZ R43, R101, -1.4426950216293334961 ;  /* 0xbfb8aa3b652b7820 */ /* 0x002fe40000410000 */
[----:B------:R-:W-:Y:S01]  /*0ef0*/  FADD.FTZ R85, R85, 1 ;  /* 0x3f80000055557421 */ /* 0x000fe20000010000 */
[----:B------:R-:W-:Y:S02]  /*0f00*/  MOV R93, c[0x0][0x16c] ;  /* 0x00005b00005d7a02 */ /* 0x000fe40000000f00 */
[----:B------:R-:W-:Y:S01]  /*0f10*/  MUFU.EX2 R87, R87 ;  /* 0x0000005700577308 */ /* 0x000fe20000000800 */
[----:B------:R-:W-:Y:S01]  /*0f20*/  PRMT R100, RZ, 0x5410, R72 ;  /* 0x00005410ff647816 */ /* 0x000fe20000000048 */
[----:B---3--:R-:W-:-:S06]  /*0f30*/  FMUL.FTZ R70, R81, R116 ;  /* 0x0000007451467220 */ /* 0x008fcc0000410000 */
[----:B------:R1:W-:Y:S01]  /*0f40*/  MUFU.EX2 R98, R20 ;  /* 0x0000001400627308 */ /* 0x0003e20000000800 */
[----:B------:R-:W-:-:S07]  /*0f50*/  ISETP.GE.AND P1, PT, R93, 0x1, PT ;  /* 0x000000015d00780c */ /* 0x000fce0003f26270 */
[----:B------:R-:W3:Y:S01]  /*0f60*/  MUFU.RCP R120, R83 ;  /* 0x0000005300787308 */ /* 0x000ee20000001000 */
[----:B-1----:R-:W-:Y:S01]  /*0f70*/  FADD.FTZ R20, -R116, 1 ;  /* 0x3f80000074147421 */ /* 0x002fe20000010100 */
[----:B------:R-:W-:-:S06]  /*0f80*/  PRMT R102, RZ, 0x7610, R72 ;  /* 0x00007610ff667816 */ /* 0x000fcc0000000048 */
[----:B------:R-:W1:Y:S01]  /*0f90*/  MUFU.EX2 R90, R42 ;  /* 0x0000002a005a7308 */ /* 0x000e620000000800 */
[----:B------:R-:W-:Y:S01]  /*0fa0*/  FFMA.FTZ R118, R81, R20, 1 ;  /* 0x3f80000051767423 */ /* 0x000fe20000010014 */
[----:B------:R-:W-:Y:S01]  /*0fb0*/  PRMT R20, RZ, 0x5410, R4 ;  /* 0x00005410ff147816 */ /* 0x000fe20000000004 */
[----:B------:R-:W-:-:S05]  /*0fc0*/  FMUL.FTZ R93, R100, R70 ;  /* 0x00000046645d7220 */ /* 0x000fca0000410000 */
[----:B------:R1:W-:Y:S01]  /*0fd0*/  MUFU.EX2 R132, R21 ;  /* 0x0000001500847308 */ /* 0x0003e20000000800 */
[----:B--2---:R-:W-:Y:S01]  /*0fe0*/  FMUL.FTZ R72, R76, R121 ;  /* 0x000000794c487220 */ /* 0x004fe20000410000 */
[----:B------:R-:W-:Y:S01]  /*0ff0*/  PRMT R119, RZ, 0x5410, R24 ;  /* 0x00005410ff777816 */ /* 0x000fe20000000018 */
[----:B0-----:R-:W-:-:S05]  /*1000*/  FADD.FTZ R78, R78, 1 ;  /* 0x3f8000004e4e7421 */ /* 0x001fca0000010000 */
[----:B------:R0:W-:Y:S01]  /*1010*/  MUFU.EX2 R96, R43 ;  /* 0x0000002b00607308 */ /* 0x0001e20000000800 */
[----:B-1----:R-:W-:Y:S01]  /*1020*/  FADD.FTZ R21, -R121, 1 ;  /* 0x3f80000079157421 */ /* 0x002fe20000010100 */
[----:B------:R-:W-:-:S06]  /*1030*/  PRMT R117, RZ, 0x7610, R24 ;  /* 0x00007610ff757816 */ /* 0x000fcc0000000018 */
[----:B------:R-:W1:Y:S01]  /*1040*/  MUFU.RCP R129, R85 ;  /* 0x0000005500817308 */ /* 0x000e620000001000 */
[----:B0-----:R-:W-:Y:S01]  /*1050*/  IMAD.WIDE.U32 R42, R45, c[0x0][0x2f0], R2 ;  /* 0x0000bc002d2a7a25 */ /* 0x001fe200078e0002 */
[----:B------:R-:W-:-:S03]  /*1060*/  PRMT R104, RZ, 0x5410, R73 ;  /* 0x00005410ff687816 */ /* 0x000fc60000000049 */
[----:B------:R-:W-:Y:S01]  /*1070*/  FFMA.FTZ R123, R76, R21, 1 ;  /* 0x3f8000004c7b7423 */ /* 0x000fe20000010015 */
[----:B------:R-:W-:Y:S01]  /*1080*/  IADD3 R43, R43, R91, RZ ;  /* 0x0000005b2b2b7210 */ /* 0x000fe20007ffe0ff */
[----:B------:R-:W-:Y:S01]  /*1090*/  FADD.FTZ R21, -R125, 1 ;  /* 0x3f8000007d157421 */ /* 0x000fe20000010100 */
[--C-:B------:R-:W-:Y:S01]  /*10a0*/  PRMT R108, RZ, 0x5410, R74.reuse ;  /* 0x00005410ff6c7816 */ /* 0x100fe2000000004a */
[----:B------:R-:W-:Y:S01]  /*10b0*/  FMUL.FTZ R89, R94, -1.4426950216293334961 ;  /* 0xbfb8aa3b5e597820 */ /* 0x000fe20000410000 */
[----:B------:R-:W-:Y:S01]  /*10c0*/  PRMT R110, RZ, 0x7610, R74 ;  /* 0x00007610ff6e7816 */ /* 0x000fe2000000004a */
[----:B------:R-:W-:Y:S01]  /*10d0*/  FFMA.FTZ R20, R93, R20, R68 ;  /* 0x000000145d147223 */ /* 0x000fe20000010044 */
[----:B------:R-:W-:Y:S01]  /*10e0*/  PRMT R24, RZ, 0x7610, R4 ;  /* 0x00007610ff187816 */ /* 0x000fe20000000004 */
[----:B------:R-:W-:Y:S01]  /*10f0*/  FMUL.FTZ R91, R102, R72 ;  /* 0x00000048665b7220 */ /* 0x000fe20000410000 */
[----:B------:R-:W0:Y:S01]  /*1100*/  MUFU.RCP R133, R78 ;  /* 0x0000004e00857308 */ /* 0x000e220000001000 */
[C---:B------:R-:W-:Y:S01]  /*1110*/  FMUL.FTZ R74, R82.reuse, R125 ;  /* 0x0000007d524a7220 */ /* 0x040fe20000410000 */
[--C-:B------:R-:W-:Y:S01]  /*1120*/  PRMT R80, RZ, 0x5410, R26.reuse ;  /* 0x00005410ff507816 */ /* 0x100fe2000000001a */
[----:B------:R-:W-:Y:S01]  /*1130*/  FFMA.FTZ R127, R82, R21, 1 ;  /* 0x3f800000527f7423 */ /* 0x000fe20000010015 */
[----:B------:R-:W-:Y:S01]  /*1140*/  PRMT R95, RZ, 0x7610, R26 ;  /* 0x00007610ff5f7816 */ /* 0x000fe2000000001a */
[----:B------:R-:W-:Y:S01]  /*1150*/  FFMA.FTZ R26, R91, R24, R20 ;  /* 0x000000185b1a7223 */ /* 0x000fe20000010014 */
[----:B------:R-:W-:-:S02]  /*1160*/  PRMT R21, RZ, 0x5410, R5 ;  /* 0x00005410ff157816 */ /* 0x000fc40000000005 */
[----:B------:R2:W-:Y:S01]  /*1170*/  MUFU.EX2 R130, R89 ;  /* 0x0000005900827308 */ /* 0x0005e20000000800 */
[----:B---3--:R-:W-:Y:S01]  /*1180*/  FADD.FTZ R20, -R120, 1 ;  /* 0x3f80000078147421 */ /* 0x008fe20000010100 */
[----:B------:R-:W-:Y:S01]  /*1190*/  PRMT R106, RZ, 0x7610, R73 ;  /* 0x00007610ff6a7816 */ /* 0x000fe20000000049 */
[----:B------:R-:W-:Y:S02]  /*11a0*/  FADD.FTZ R24, R87, 1 ;  /* 0x3f80000057187421 */ /* 0x000fe40000010000 */
[----:B------:R-:W-:Y:S02]  /*11b0*/  FADD.FTZ R90, R90, 1 ;  /* 0x3f8000005a5a7421 */ /* 0x000fe40000010000 */
[----:B--2---:R-:W-:Y:S02]  /*11c0*/  FMUL.FTZ R89, R104, R74 ;  /* 0x0000004a68597220 */ /* 0x004fe40000410000 */
[----:B------:R-:W-:Y:S01]  /*11d0*/  FMUL.FTZ R76, R77, R120 ;  /* 0x000000784d4c7220 */ /* 0x000fe20000410000 */
[----:B------:R-:W2:Y:S01]  /*11e0*/  MUFU.RCP R137, R24 ;  /* 0x0000001800897308 */ /* 0x000ea20000001000 */
[----:B------:R-:W-:-:S02]  /*11f0*/  FFMA.FTZ R26, R89, R21, R26 ;  /* 0x00000015591a7223 */ /* 0x000fc4000001001a */
[----:B------:R-:W-:Y:S01]  /*1200*/  FFMA.FTZ R122, R77, R20, 1 ;  /* 0x3f8000004d7a7423 */ /* 0x000fe20000010014 */
[----:B------:R-:W-:Y:S01]  /*1210*/  PRMT R20, RZ, 0x7610, R5 ;  /* 0x00007610ff147816 */ /* 0x000fe20000000005 */
[----:B-1----:R-:W-:Y:S02]  /*1220*/  FADD.FTZ R21, -R129, 1 ;  /* 0x3f80000081157421 */ /* 0x002fe40000010100 */
[----:B------:R-:W-:Y:S01]  /*1230*/  FMUL.FTZ R87, R106, R76 ;  /* 0x0000004c6a577220 */ /* 0x000fe20000410000 */
[----:B------:R-:W1:Y:S01]  /*1240*/  MUFU.RCP R124, R90 ;  /* 0x0000005a007c7308 */ /* 0x000e620000001000 */
[C---:B------:R-:W-:Y:S02]  /*1250*/  FMUL.FTZ R78, R84.reuse, R129 ;  /* 0x00000081544e7220 */ /* 0x040fe40000410000 */
[----:B------:R-:W-:Y:S01]  /*1260*/  FFMA.FTZ R131, R84, R21, 1 ;  /* 0x3f80000054837423 */ /* 0x000fe20000010015 */
[----:B------:R-:W-:Y:S01]  /*1270*/  PRMT R21, RZ, 0x5410, R6 ;  /* 0x00005410ff157816 */ /* 0x000fe20000000006 */
[----:B------:R-:W-:-:S02]  /*1280*/  FFMA.FTZ R20, R87, R20, R26 ;  /* 0x0000001457147223 */ /* 0x000fc4000001001a */
[----:B------:R-:W-:Y:S02]  /*1290*/  FMUL.FTZ R85, R108, R78 ;  /* 0x0000004e6c557220 */ /* 0x000fe40000410000 */
[----:B0-----:R-:W-:Y:S02]  /*12a0*/  FMUL.FTZ R82, R86, R133 ;  /* 0x0000008556527220 */ /* 0x001fe40000410000 */
[----:B------:R-:W-:Y:S02]  /*12b0*/  FFMA.FTZ R20, R85, R21, R20 ;  /* 0x0000001555147223 */ /* 0x000fe40000010014 */
[----:B------:R-:W-:Y:S02]  /*12c0*/  FADD.FTZ R21, -R133, 1 ;  /* 0x3f80000085157421 */ /* 0x000fe40000010100 */
[----:B------:R-:W-:Y:S02]  /*12d0*/  FADD.FTZ R96, R96, 1 ;  /* 0x3f80000060607421 */ /* 0x000fe40000010000 */
[----:B------:R-:W-:Y:S01]  /*12e0*/  FMUL.FTZ R83, R110, R82 ;  /* 0x000000526e537220 */ /* 0x000fe20000410000 */
[----:B------:R-:W-:Y:S01]  /*12f0*/  PRMT R134, RZ, 0x5410, R22 ;  /* 0x00005410ff867816 */ /* 0x000fe20000000016 */
[----:B------:R-:W-:Y:S01]  /*1300*/  FFMA.FTZ R135, R86, R21, 1 ;  /* 0x3f80000056877423 */ /* 0x000fe20000010015 */
[----:B------:R0:W3:Y:S01]  /*1310*/  MUFU.RCP R126, R96 ;  /* 0x00000060007e7308 */ /* 0x0000e20000001000 */
[----:B--2---:R-:W-:Y:S01]  /*1320*/  FADD.FTZ R21, -R137, 1 ;  /* 0x3f80000089157421 */ /* 0x004fe20000010100 */
[----:B------:R-:W-:Y:S01]  /*1330*/  PRMT R112, RZ, 0x5410, R75 ;  /* 0x00005410ff707816 */ /* 0x000fe2000000004b */
[----:B------:R-:W-:-:S02]  /*1340*/  FADD.FTZ R98, R98, 1 ;  /* 0x3f80000062627421 */ /* 0x000fc40000010000 */
[----:B------:R-:W-:Y:S01]  /*1350*/  FMUL.FTZ R84, R88, R137 ;  /* 0x0000008958547220 */ /* 0x000fe20000410000 */
[----:B------:R-:W-:Y:S01]  /*1360*/  PRMT R114, RZ, 0x7610, R75 ;  /* 0x00007610ff727816 */ /* 0x000fe2000000004b */
[----:B-1----:R-:W-:Y:S02]  /*1370*/  FMUL.FTZ R86, R79, R124 ;  /* 0x0000007c4f567220 */ /* 0x002fe40000410000 */
[----:B------:R-:W-:Y:S01]  /*1380*/  FMUL.FTZ R81, R112, R84 ;  /* 0x0000005470517220 */ /* 0x000fe20000410000 */
[--C-:B------:R-:W-:Y:S02]  /*1390*/  PRMT R73, RZ, 0x5410, R25.reuse ;  /* 0x00005410ff497816 */ /* 0x100fe40000000019 */
[----:B------:R-:W-:Y:S02]  /*13a0*/  PRMT R71, RZ, 0x7610, R25 ;  /* 0x00007610ff477816 */ /* 0x000fe40000000019 */
[--C-:B------:R-:W-:Y:S02]  /*13b0*/  PRMT R97, RZ, 0x5410, R27.reuse ;  /* 0x00005410ff617816 */ /* 0x100fe4000000001b */
[----:B------:R-:W-:-:S02]  /*13c0*/  PRMT R99, RZ, 0x7610, R27 ;  /* 0x00007610ff637816 */ /* 0x000fc4000000001b */
[--C-:B0-----:R-:W-:Y:S02]  /*13d0*/  PRMT R96, RZ, 0x5410, R23.reuse ;  /* 0x00005410ff607816 */ /* 0x101fe40000000017 */
[----:B------:R-:W-:Y:S01]  /*13e0*/  PRMT R68, RZ, 0x7610, R23 ;  /* 0x00007610ff447816 */ /* 0x000fe20000000017 */
[----:B------:R-:W-:Y:S02]  /*13f0*/  FADD.FTZ R130, R130, 1 ;  /* 0x3f80000082827421 */ /* 0x000fe40000010000 */
[----:B------:R-:W-:Y:S01]  /*1400*/  FADD.FTZ R132, R132, 1 ;  /* 0x3f80000084847421 */ /* 0x000fe20000010000 */
[----:B----4-:R0:W-:Y:S04]  /*1410*/  STS.128 [R67+0x200], R28 ;  /* 0x0002001c43007388 */ /* 0x0101e80000000c00 */
[----:B------:R1:W-:Y:S01]  /*1420*/  STS.128 [R67], R32 ;  /* 0x0000002043007388 */ /* 0x0003e20000000c00 */
[----:B------:R-:W-:-:S06]  /*1430*/  NOP ;  /* 0x0000000000007918 */ /* 0x000fcc0000000000 */
[----:B------:R-:W2:Y:S01]  /*1440*/  LDS.128 R24, [R0.X16] ;  /* 0x0000000000187984 */ /* 0x000ea2000000cc00 */
[----:B0-----:R-:W-:Y:S01]  /*1450*/  PRMT R28, RZ, 0x7610, R6 ;  /* 0x00007610ff1c7816 */ /* 0x001fe20000000006 */
[----:B------:R-:W-:-:S04]  /*1460*/  FFMA.FTZ R31, R88, R21, 1 ;  /* 0x3f800000581f7423 */ /* 0x000fc80000010015 */
[----:B-1----:R-:W-:Y:S02]  /*1470*/  FFMA.FTZ R32, R83, R28, R20 ;  /* 0x0000001c53207223 */ /* 0x002fe40000010014 */
[----:B------:R-:W-:Y:S01]  /*1480*/  FADD.FTZ R20, -R124, 1 ;  /* 0x3f8000007c147421 */ /* 0x000fe20000010100 */
[----:B------:R-:W0:Y:S01]  /*1490*/  MUFU.RCP R34, R98 ;  /* 0x0000006200227308 */ /* 0x000e220000001000 */
[----:B------:R-:W-:Y:S02]  /*14a0*/  FMUL.FTZ R21, R134, -1.4426950216293334961 ;  /* 0xbfb8aa3b86157820 */ /* 0x000fe40000410000 */
[----:B------:R-:W-:Y:S01]  /*14b0*/  FFMA.FTZ R33, R79, R20, 1 ;  /* 0x3f8000004f217423 */ /* 0x000fe20000010014 */
[----:B------:R-:W-:Y:S01]  /*14c0*/  PRMT R20, RZ, 0x5410, R7 ;  /* 0x00005410ff147816 */ /* 0x000fe20000000007 */
[----:B------:R-:W-:-:S03]  /*14d0*/  FMUL.FTZ R79, R114, R86 ;  /* 0x00000056724f7220 */ /* 0x000fc60000410000 */
[----:B------:R1:W-:Y:S01]  /*14e0*/  MUFU.EX2 R28, R21 ;  /* 0x00000015001c7308 */ /* 0x0003e20000000800 */
[----:B------:R-:W-:Y:S01]  /*14f0*/  FFMA.FTZ R20, R81, R20, R32 ;  /* 0x0000001451147223 */ /* 0x000fe20000010020 */
[----:B-1----:R-:W-:Y:S01]  /*1500*/  PRMT R21, RZ, 0x7610, R7 ;  /* 0x00007610ff157816 */ /* 0x002fe20000000007 */
[----:B---3--:R-:W-:-:S04]  /*1510*/  FMUL.FTZ R88, R101, R126 ;  /* 0x0000007e65587220 */ /* 0x008fc80000410000 */
[----:B------:R-:W-:Y:S02]  /*1520*/  FFMA.FTZ R30, R79, R21, R20 ;  /* 0x000000154f1e7223 */ /* 0x000fe40000010014 */
[----:B------:R-:W-:Y:S01]  /*1530*/  FADD.FTZ R20, -R126, 1 ;  /* 0x3f8000007e147421 */ /* 0x000fe20000010100 */
[----:B------:R-:W-:-:S03]  /*1540*/  PRMT R98, RZ, 0x7610, R22 ;  /* 0x00007610ff627816 */ /* 0x000fc60000000016 */
[----:B------:R-:W-:Y:S01]  /*1550*/  FFMA.FTZ R32, R101, R20, 1 ;  /* 0x3f80000065207423 */ /* 0x000fe20000010014 */
[--C-:B------:R-:W-:Y:S01]  /*1560*/  PRMT R21, RZ, 0x5410, R8.reuse ;  /* 0x00005410ff157816 */ /* 0x100fe20000000008 */
[----:B0-----:R-:W-:Y:S02]  /*1570*/  FADD.FTZ R20, -R34, 1 ;  /* 0x3f80000022147421 */ /* 0x001fe40000010100 */
[----:B------:R-:W-:Y:S02]  /*1580*/  FMUL.FTZ R77, R119, R88 ;  /* 0x00000058774d7220 */ /* 0x000fe40000410000 */
[C---:B------:R-:W-:Y:S02]  /*1590*/  FMUL.FTZ R90, R103.reuse, R34 ;  /* 0x00000022675a7220 */ /* 0x040fe40000410000 */
[----:B------:R-:W-:Y:S01]  /*15a0*/  FFMA.FTZ R128, R103, R20, 1 ;  /* 0x3f80000067807423 */ /* 0x000fe20000010014 */
[----:B------:R-:W-:Y:S01]  /*15b0*/  PRMT R20, RZ, 0x7610, R8 ;  /* 0x00007610ff147816 */ /* 0x000fe20000000008 */
[----:B------:R-:W-:-:S02]  /*15c0*/  FMUL.FTZ R22, R98, -1.4426950216293334961 ;  /* 0xbfb8aa3b62167820 */ /* 0x000fc40000410000 */
[----:B------:R-:W-:Y:S02]  /*15d0*/  FFMA.FTZ R140, R77, R21, R30 ;  /* 0x000000154d8c7223 */ /* 0x000fe4000001001e */
[----:B------:R-:W-:Y:S01]  /*15e0*/  FMUL.FTZ R75, R117, R90 ;  /* 0x0000005a754b7220 */ /* 0x000fe20000410000 */
[----:B------:R0:W-:Y:S03]  /*15f0*/  MUFU.EX2 R136, R22 ;  /* 0x0000001600887308 */ /* 0x0001e60000000800 */
[----:B------:R-:W-:Y:S02]  /*1600*/  FFMA.FTZ R140, R75, R20, R140 ;  /* 0x000000144b8c7223 */ /* 0x000fe4000001008c */
[----:B0-----:R0:W1:Y:S01]  /*1610*/  LDS.128 R20, [R0.X16+0x10] ;  /* 0x0000100000147984 */ /* 0x001062000000cc00 */
[----:B------:R-:W-:Y:S02]  /*1620*/  FMUL.FTZ R30, R68, -1.4426950216293334961 ;  /* 0xbfb8aa3b441e7820 */ /* 0x000fe40000410000 */
[----:B------:R-:W-:-:S02]  /*1630*/  FMUL.FTZ R29, R96, -1.4426950216293334961 ;  /* 0xbfb8aa3b601d7820 */ /* 0x000fc40000410000 */
[----:B------:R-:W3:Y:S01]  /*1640*/  MUFU.EX2 R139, R30 ;  /* 0x0000001e008b7308 */ /* 0x000ee20000000800 */
[----:B--2---:R-:W-:Y:S02]  /*1650*/  PRMT R103, RZ, 0x5410, R25 ;  /* 0x00005410ff677816 */ /* 0x004fe40000000019 */
[----:B------:R-:W-:-:S05]  /*1660*/  PRMT R109, RZ, 0x5410, R26 ;  /* 0x00005410ff6d7816 */ /* 0x000fca000000001a */
[----:B------:R2:W4:Y:S01]  /*1670*/  MUFU.EX2 R138, R29 ;  /* 0x0000001d008a7308 */ /* 0x0005220000000800 */
[----:B------:R-:W-:Y:S01]  /*1680*/  FMUL.FTZ R104, R104, R103 ;  /* 0x0000006768687220 */ /* 0x000fe20000410000 */
[----:B------:R-:W-:Y:S01]  /*1690*/  PRMT R105, RZ, 0x7610, R24 ;  /* 0x00007610ff697816 */ /* 0x000fe20000000018 */
[----:B------:R-:W-:Y:S01]  /*16a0*/  FMUL.FTZ R108, R108, R109 ;  /* 0x0000006d6c6c7220 */ /* 0x000fe20000410000 */
[----:B------:R-:W-:Y:S01]  /*16b0*/  PRMT R111, RZ, 0x7610, R26 ;  /* 0x00007610ff6f7816 */ /* 0x000fe2000000001a */
[----:B------:R-:W-:Y:S01]  /*16c0*/  FMUL.FTZ R104, R125, R104 ;  /* 0x000000687d687220 */ /* 0x000fe20000410000 */
[--C-:B------:R-:W-:Y:S02]  /*16d0*/  PRMT R115, RZ, 0x7610, R27.reuse ;  /* 0x00007610ff737816 */ /* 0x100fe4000000001b */
[----:B------:R-:W1:Y:S01]  /*16e0*/  MUFU.RCP R35, R130 ;  /* 0x0000008200237308 */ /* 0x000e620000001000 */
[----:B------:R-:W-:Y:S01]  /*16f0*/  FMUL.FTZ R102, R102, R105 ;  /* 0x0000006966667220 */ /* 0x000fe20000410000 */
[----:B------:R-:W-:Y:S01]  /*1700*/  PRMT R113, RZ, 0x5410, R27 ;  /* 0x00005410ff717816 */ /* 0x000fe2000000001b */
[----:B------:R-:W-:-:S05]  /*1710*/  FMUL.FTZ R108, R129, R108 ;  /* 0x0000006c816c7220 */ /* 0x000fca0000410000 */
[----:B------:R-:W1:Y:S01]  /*1720*/  MUFU.RCP R125, R132 ;  /* 0x00000084007d7308 */ /* 0x000e620000001000 */
[----:B---3--:R-:W-:Y:S02]  /*1730*/  FADD.FTZ R139, R139, 1 ;  /* 0x3f8000008b8b7421 */ /* 0x008fe40000010000 */
[----:B------:R-:W-:Y:S02]  /*1740*/  FMUL.FTZ R110, R110, R111 ;  /* 0x0000006f6e6e7220 */ /* 0x000fe40000410000 */
[----:B--2---:R-:W-:Y:S02]  /*1750*/  FMUL.FTZ R29, R114, R115 ;  /* 0x00000073721d7220 */ /* 0x004fe40000410000 */
[----:B0-----:R-:W-:Y:S02]  /*1760*/  FADD.FTZ R0, R28, 1 ;  /* 0x3f8000001c007421 */ /* 0x001fe40000010000 */
[----:B------:R-:W-:Y:S02]  /*1770*/  FADD.FTZ R136, R136, 1 ;  /* 0x3f80000088887421 */ /* 0x000fe40000010000 */
[----:B------:R-:W-:-:S02]  /*1780*/  FMUL.FTZ R102, R121, R102 ;  /* 0x0000006679667220 */ /* 0x000fc40000410000 */
[----:B----4-:R-:W-:Y:S01]  /*1790*/  FADD.FTZ R138, R138, 1 ;  /* 0x3f8000008a8a7421 */ /* 0x010fe20000010000 */
[----:B------:R-:W0:Y:S01]  /*17a0*/  MUFU.RCP R129, R0 ;  /* 0x0000000000817308 */ /* 0x000e220000001000 */
[----:B------:R-:W-:Y:S02]  /*17b0*/  FMUL.FTZ R30, R108, R131 ;  /* 0x000000836c1e7220 */ /* 0x000fe40000410000 */
[----:B------:R-:W-:Y:S02]  /*17c0*/  FMUL.FTZ R110, R133, R110 ;  /* 0x0000006e856e7220 */ /* 0x000fe40000410000 */
[----:B------:R-:W-:Y:S01]  /*17d0*/  FMUL.FTZ R124, R124, R29 ;  /* 0x0000001d7c7c7220 */ /* 0x000fe20000410000 */
[----:B------:R-:W-:Y:S01]  /*17e0*/  PRMT R107, RZ, 0x7610, R25 ;  /* 0x00007610ff6b7816 */ /* 0x000fe20000000019 */
[----:B------:R-:W-:Y:S01]  /*17f0*/  FMUL.FTZ R112, R112, R113 ;  /* 0x0000007170707220 */ /* 0x000fe20000410000 */
[----:B------:R2:W3:Y:S01]  /*1800*/  MUFU.RCP R131, R136 ;  /* 0x0000008800837308 */ /* 0x0004e20000001000 */
[----:B------:R-:W-:Y:S01]  /*1810*/  FMUL.FTZ R28, R102, R123 ;  /* 0x0000007b661c7220 */ /* 0x000fe20000410000 */
[--C-:B-1----:R-:W-:Y:S01]  /*1820*/  PRMT R123, RZ, 0x5410, R21.reuse ;  /* 0x00005410ff7b7816 */ /* 0x102fe20000000015 */
[----:B------:R-:W-:Y:S01]  /*1830*/  FMUL.FTZ R29, R104, R127 ;  /* 0x0000007f681d7220 */ /* 0x000fe20000410000 */
[----:B------:R-:W-:-:S04]  /*1840*/  PRMT R127, RZ, 0x7610, R21 ;  /* 0x00007610ff7f7816 */ /* 0x000fc80000000015 */
[----:B------:R-:W1:Y:S01]  /*1850*/  MUFU.RCP R133, R138 ;  /* 0x0000008a00857308 */ /* 0x000e620000001000 */
[----:B------:R-:W-:Y:S01]  /*1860*/  FMUL.FTZ R112, R137, R112 ;  /* 0x0000007089707220 */ /* 0x000fe20000410000 */
[----:B------:R-:W-:-:S06]  /*1870*/  PRMT R104, RZ, 0x5410, R20 ;  /* 0x00005410ff687816 */ /* 0x000fcc0000000014 */
[----:B------:R-:W4:Y:S01]  /*1880*/  MUFU.RCP R139, R139 ;  /* 0x0000008b008b7308 */ /* 0x000f220000001000 */
[----:B------:R-:W-:Y:S01]  /*1890*/  PRMT R121, RZ, 0x7610, R20 ;  /* 0x00007610ff797816 */ /* 0x000fe20000000014 */
[----:B------:R-:W-:Y:S01]  /*18a0*/  FMUL.FTZ R27, R106, R107 ;  /* 0x0000006b6a1b7220 */ /* 0x000fe20000410000 */
[--C-:B--2---:R-:W-:Y:S01]  /*18b0*/  PRMT R136, RZ, 0x5410, R23.reuse ;  /* 0x00005410ff887816 */ /* 0x104fe20000000017 */
[----:B------:R-:W-:Y:S01]  /*18c0*/  FADD.FTZ R21, -R35, 1 ;  /* 0x3f80000023157421 */ /* 0x000fe20000010100 */
[----:B------:R-:W-:Y:S01]  /*18d0*/  PRMT R137, RZ, 0x7610, R23 ;  /* 0x00007610ff897816 */ /* 0x000fe20000000017 */
[----:B------:R-:W-:Y:S02]  /*18e0*/  FMUL.FTZ R0, R73, R123 ;  /* 0x0000007b49007220 */ /* 0x000fe40000410000 */
[----:B------:R-:W-:Y:S02]  /*18f0*/  FADD.FTZ R23, -R125, 1 ;  /* 0x3f8000007d177421 */ /* 0x000fe40000010100 */
[----:B------:R-:W-:Y:S01]  /*1900*/  FMUL.FTZ R20, R71, R127 ;  /* 0x0000007f47147220 */ /* 0x000fe20000410000 */
[--C-:B------:R-:W-:Y:S01]  /*1910*/  PRMT R130, RZ, 0x5410, R22.reuse ;  /* 0x00005410ff827816 */ /* 0x100fe20000000016 */
[----:B------:R-:W-:Y:S01]  /*1920*/  FMUL.FTZ R27, R120, R27 ;  /* 0x0000001b781b7220 */ /* 0x000fe20000410000 */
[----:B------:R-:W-:Y:S01]  /*1930*/  PRMT R132, RZ, 0x7610, R22 ;  /* 0x00007610ff847816 */ /* 0x000fe20000000016 */
[----:B------:R-:W-:Y:S01]  /*1940*/  FMUL.FTZ R119, R119, R104 ;  /* 0x0000006877777220 */ /* 0x000fe20000410000 */
[----:B------:R-:W-:Y:S01]  /*1950*/  PRMT R101, RZ, 0x5410, R24 ;  /* 0x00005410ff657816 */ /* 0x000fe20000000018 */
[----:B------:R-:W-:-:S02]  /*1960*/  FFMA.FTZ R21, R94, R21, 1 ;  /* 0x3f8000005e157423 */ /* 0x000fc40000010015 */
[----:B------:R-:W-:Y:S02]  /*1970*/  FMUL.FTZ R0, R35, R0 ;  /* 0x0000000023007220 */ /* 0x000fe40000410000 */
[----:B------:R-:W-:Y:S02]  /*1980*/  FFMA.FTZ R23, R92, R23, 1 ;  /* 0x3f8000005c177423 */ /* 0x000fe40000010017 */
[----:B------:R-:W-:Y:S02]  /*1990*/  FMUL.FTZ R20, R125, R20 ;  /* 0x000000147d147220 */ /* 0x000fe40000410000 */
[----:B------:R-:W-:Y:S02]  /*19a0*/  FMUL.FTZ R122, R27, R122 ;  /* 0x0000007a1b7a7220 */ /* 0x000fe40000410000 */
[----:B------:R-:W-:Y:S02]  /*19b0*/  FMUL.FTZ R119, R126, R119 ;  /* 0x000000777e777220 */ /* 0x000fe40000410000 */
[----:B------:R-:W-:-:S02]  /*19c0*/  FMUL.FTZ R0, R0, R21 ;  /* 0x0000001500007220 */ /* 0x000fc40000410000 */
[----:B------:R-:W-:Y:S02]  /*19d0*/  FMUL.FTZ R23, R20, R23 ;  /* 0x0000001714177220 */ /* 0x000fe40000410000 */
[----:B------:R-:W-:Y:S02]  /*19e0*/  FMUL.FTZ R124, R124, R33 ;  /* 0x000000217c7c7220 */ /* 0x000fe40000410000 */
[----:B------:R-:W-:Y:S02]  /*19f0*/  FMUL.FTZ R126, R94, R35 ;  /* 0x000000235e7e7220 */ /* 0x000fe40000410000 */
[----:B0-----:R-:W-:Y:S02]  /*1a00*/  FADD.FTZ R27, -R129, 1 ;  /* 0x3f800000811b7421 */ /* 0x001fe40000010100 */
[----:B------:R-:W-:Y:S02]  /*1a10*/  FMUL.FTZ R22, R80, R130 ;  /* 0x0000008250167220 */ /* 0x000fe40000410000 */
[----:B---3--:R-:W-:-:S02]  /*1a20*/  FADD.FTZ R21, -R131, 1 ;  /* 0x3f80000083157421 */ /* 0x008fc40000010100 */
[----:B------:R-:W-:Y:S02]  /*1a30*/  FMUL.FTZ R20, R95, R132 ;  /* 0x000000845f147220 */ /* 0x000fe40000410000 */
[----:B------:R-:W-:Y:S02]  /*1a40*/  FMUL.FTZ R25, R100, R101 ;  /* 0x0000006564197220 */ /* 0x000fe40000410000 */
[----:B------:R-:W-:Y:S02]  /*1a50*/  FMUL.FTZ R117, R117, R121 ;  /* 0x0000007975757220 */ /* 0x000fe40000410000 */
[----:B-1----:R-:W-:Y:S02]  /*1a60*/  FADD.FTZ R33, -R133, 1 ;  /* 0x3f80000085217421 */ /* 0x002fe40000010100 */
[----:B----4-:R-:W-:Y:S02]  /*1a70*/  FADD.FTZ R35, -R139, 1 ;  /* 0x3f8000008b237421 */ /* 0x010fe40000010100 */
        /* <DEDUP_REMOVED lines=21> */
[----:B------:R-:W-:Y:S01]  /*1bd0*/  IMAD R20, R148, c[0x0][0x2e8], RZ ;  /* 0x0000ba0094147a24 */ /* 0x000fe200078e02ff */
[----:B------:R-:W-:Y:S02]  /*1be0*/  F2FP.BF16.PACK_AB R33, R23, R0 ;  /* 0x000000001721723e */ /* 0x000fe400000010ff */
[----:B------:R-:W-:Y:S01]  /*1bf0*/  F2FP.BF16.PACK_AB R34, R21, R22 ;  /* 0x000000161522723e */ /* 0x000fe200000010ff */
[C---:B------:R-:W-:Y:S01]  /*1c00*/  IMAD R21, R49.reuse, c[0x0][0x2ec], R20 ;  /* 0x0000bb0031157a24 */ /* 0x040fe200078e0214 */
[----:B------:R-:W-:Y:S01]  /*1c10*/  F2FP.BF16.PACK_AB R28, R28, R25 ;  /* 0x000000191c1c723e */ /* 0x000fe200000010ff */
[----:B------:R-:W-:Y:S01]  /*1c20*/  IMAD.WIDE.U32 R42, R49, c[0x0][0x2e8], R42 ;  /* 0x0000ba00312a7a25 */ /* 0x000fe200078e002a */
[----:B------:R-:W-:-:S02]  /*1c30*/  F2FP.BF16.PACK_AB R29, R122, R29 ;  /* 0x0000001d7a1d723e */ /* 0x000fc400000010ff */
[----:B------:R-:W-:Y:S02]  /*1c40*/  F2FP.BF16.PACK_AB R30, R135, R30 ;  /* 0x0000001e871e723e */ /* 0x000fe400000010ff */
[----:B------:R-:W-:Y:S02]  /*1c50*/  F2FP.BF16.PACK_AB R31, R124, R31 ;  /* 0x0000001f7c1f723e */ /* 0x000fe400000010ff */
[----:B------:R-:W-:Y:S02]  /*1c60*/  F2FP.BF16.PACK_AB R32, R117, R32 ;  /* 0x000000207520723e */ /* 0x000fe400000010ff */
[----:B------:R-:W-:Y:S01]  /*1c70*/  F2FP.BF16.PACK_AB R35, R35, R24 ;  /* 0x000000182323723e */ /* 0x000fe200000010ff */
[----:B------:R-:W-:Y:S01]  /*1c80*/  BAR.SYNC.DEFER_BLOCKING 0x0 ;  /* 0x0000000000007b1d */ /* 0x000fe20000010000 */
[----:B------:R-:W-:Y:S01]  /*1c90*/  LEA R0, R52, R69, 0x1 ;  /* 0x0000004534007211 */ /* 0x000fe200078e08ff */
[----:B------:R-:W-:Y:S01]  /*1ca0*/  FMUL.FTZ R73, R73, R126 ;  /* 0x0000007e49497220 */ /* 0x000fe20000410000 */
[----:B------:R-:W-:-:S02]  /*1cb0*/  PRMT R20, RZ, 0x5410, R9 ;  /* 0x00005410ff147816 */ /* 0x000fc40000000009 */
[----:B------:R-:W-:-:S03]  /*1cc0*/  IADD3 R43, R43, R21, RZ ;  /* 0x000000152b2b7210 */ /* 0x000fc60007ffe0ff */
[----:B------:R-:W-:Y:S01]  /*1cd0*/  FFMA.FTZ R140, R73, R20, R140 ;  /* 0x00000014498c7223 */ /* 0x000fe2000001008c */
[----:B------:R0:W-:Y:S04]  /*1ce0*/  STS.128 [R0.X16], R28 ;  /* 0x0000001c00007388 */ /* 0x0001e8000000cc00 */
[----:B------:R1:W-:Y:S01]  /*1cf0*/  STS.128 [R0.X16+0x10], R32 ;  /* 0x0000102000007388 */ /* 0x0003e2000000cc00 */
[----:B------:R-:W-:-:S06]  /*1d00*/  NOP ;  /* 0x0000000000007918 */ /* 0x000fcc0000000000 */
[----:B------:R-:W2:Y:S04]  /*1d10*/  LDS.128 R20, [R67] ;  /* 0x0000000043147984 */ /* 0x000ea80000000c00 */
[----:B------:R-:W3:Y:S01]  /*1d20*/  LDS.128 R24, [R67+0x200] ;  /* 0x0002000043187984 */ /* 0x000ee20000000c00 */
[----:B------:R-:W-:Y:S01]  /*1d30*/  FMUL.FTZ R92, R92, R125 ;  /* 0x0000007d5c5c7220 */ /* 0x000fe20000410000 */
[----:B0-----:R-:W-:Y:S01]  /*1d40*/  PRMT R28, RZ, 0x7610, R9 ;  /* 0x00007610ff1c7816 */ /* 0x001fe20000000009 */
[----:B------:R-:W-:Y:S02]  /*1d50*/  FMUL.FTZ R125, R134, R129 ;  /* 0x00000081867d7220 */ /* 0x000fe40000410000 */
[----:B------:R-:W-:Y:S01]  /*1d60*/  FMUL.FTZ R71, R71, R92 ;  /* 0x0000005c47477220 */ /* 0x000fe20000410000 */
[----:B------:R-:W-:Y:S01]  /*1d70*/  PRMT R29, RZ, 0x5410, R10 ;  /* 0x00005410ff1d7816 */ /* 0x000fe2000000000a */
[----:B------:R-:W-:-:S02]  /*1d80*/  FMUL.FTZ R69, R80, R125 ;  /* 0x0000007d50457220 */ /* 0x000fc40000410000 */
[----:B------:R-:W-:Y:S02]  /*1d90*/  FFMA.FTZ R140, R71, R28, R140 ;  /* 0x0000001c478c7223 */ /* 0x000fe4000001008c */
[----:B------:R-:W-:Y:S01]  /*1da0*/  FMUL.FTZ R28, R98, R131 ;  /* 0x00000083621c7220 */ /* 0x000fe20000410000 */
[--C-:B------:R-:W-:Y:S02]  /*1db0*/  PRMT R120, RZ, 0x5410, R16.reuse ;  /* 0x00005410ff787816 */ /* 0x100fe40000000010 */
[----:B------:R-:W-:Y:S01]  /*1dc0*/  PRMT R30, RZ, 0x7610, R16 ;  /* 0x00007610ff1e7816 */ /* 0x000fe20000000010 */
[----:B------:R-:W-:Y:S01]  /*1dd0*/  FMUL.FTZ R80, R96, R133 ;  /* 0x0000008560507220 */ /* 0x000fe20000410000 */
[----:B------:R-:W-:Y:S01]  /*1de0*/  PRMT R16, RZ, 0x7610, R10 ;  /* 0x00007610ff107816 */ /* 0x000fe2000000000a */
[----:B------:R-:W-:Y:S01]  /*1df0*/  FFMA.FTZ R140, R69, R29, R140 ;  /* 0x0000001d458c7223 */ /* 0x000fe2000001008c */
[----:B------:R-:W-:Y:S01]  /*1e00*/  LEA R116, P0, R42, c[0x0][0x338], 0x1 ;  /* 0x0000ce002a747a11 */ /* 0x000fe200078008ff */
[----:B------:R-:W-:Y:S01]  /*1e10*/  FMUL.FTZ R95, R95, R28 ;  /* 0x0000001c5f5f7220 */ /* 0x000fe20000410000 */
[----:B------:R-:W-:-:S02]  /*1e20*/  PRMT R118, RZ, 0x5410, R17 ;  /* 0x00005410ff767816 */ /* 0x000fc40000000011 */
[----:B-1----:R-:W-:Y:S01]  /*1e30*/  PRMT R32, RZ, 0x7610, R17 ;  /* 0x00007610ff207816 */ /* 0x002fe20000000011 */
[----:B------:R-:W-:Y:S01]  /*1e40*/  FFMA.FTZ R16, R95, R16, R140 ;  /* 0x000000105f107223 */ /* 0x000fe2000001008c */
[----:B------:R-:W-:Y:S01]  /*1e50*/  PRMT R17, RZ, 0x5410, R11 ;  /* 0x00005410ff117816 */ /* 0x000fe2000000000b */
[----:B------:R-:W-:Y:S01]  /*1e60*/  FMUL.FTZ R97, R97, R80 ;  /* 0x0000005061617220 */ /* 0x000fe20000410000 */
[----:B------:R-:W-:Y:S02]  /*1e70*/  LEA.HI.X R117, R42, c[0x0][0x33c], R43, 0x1, P0 ;  /* 0x0000cf002a757a11 */ /* 0x000fe400000f0c2b */
[--C-:B------:R-:W-:Y:S02]  /*1e80*/  PRMT R34, RZ, 0x5410, R18.reuse ;  /* 0x00005410ff227816 */ /* 0x100fe40000000012 */
[----:B------:R-:W-:Y:S01]  /*1e90*/  PRMT R42, RZ, 0x7610, R18 ;  /* 0x00007610ff2a7816 */ /* 0x000fe20000000012 */
[----:B------:R-:W-:Y:S02]  /*1ea0*/  FMUL.FTZ R18, R68, R139 ;  /* 0x0000008b44127220 */ /* 0x000fe40000410000 */
[----:B------:R-:W-:-:S02]  /*1eb0*/  FFMA.FTZ R68, R97, R17, R16 ;  /* 0x0000001161447223 */ /* 0x000fc40000010010 */
        /* <DEDUP_REMOVED lines=38> */
[----:B------:R0:W-:Y:S01]  /*2120*/  STS.128 [R0.X16], R20 ;  /* 0x0000001400007388 */ /* 0x0001e2000000cc00 */
        /* <DEDUP_REMOVED lines=11> */
[----:B------:R-:W1:Y:S01]  /*21e0*/  LDS.128 R12, [R67] ;  /* 0x00000000430c7984 */ /* 0x000e620000000c00 */
[----:B------:R-:W-:Y:S01]  /*21f0*/  IADD3 R29, R29, R31, RZ ;  /* 0x0000001f1d1d7210 */ /* 0x000fe20007ffe0ff */
[----:B------:R-:W-:Y:S02]  /*2200*/  IMAD R70, R148, c[0x0][0x210], RZ ;  /* 0x0000840094467a24 */ /* 0x000fe400078e02ff */
[----:B------:R-:W2:Y:S02]  /*2210*/  LDS.128 R16, [R67+0x200] ;  /* 0x0002000043107984 */ /* 0x000ea40000000c00 */
        /* <DEDUP_REMOVED lines=8> */
.L_x_4530:
[----:B0-----:R-:W-:Y:S01]  /*22a0*/  BAR.SYNC.DEFER_BLOCKING 0x0 ;  /* 0x0000000000007b1d */ /* 0x001fe20000010000 */
[----:B------:R-:W-:Y:S01]  /*22b0*/  HFMA2.MMA R123, -RZ, RZ, 0, 0 ;  /* 0x00000000ff7b7435 */ /* 0x000fe200000001ff */
[--C-:B-----5:R-:W-:Y:S01]  /*22c0*/  FADD.FTZ R145, R94, R47.reuse ;  /* 0x0000002f5e917221 */ /* 0x120fe20000010000 */
[----:B------:R-:W-:Y:S01]  /*22d0*/  HFMA2.MMA R121, -RZ, RZ, 0, 0 ;  /* 0x00000000ff797435 */ /* 0x000fe200000001ff */
[--C-:B------:R-:W-:Y:S01]  /*22e0*/  FADD.FTZ R143, R96, R47.reuse ;  /* 0x0000002f608f7221 */ /* 0x100fe20000010000 */
        /* <DEDUP_REMOVED lines=49> */
.L_x_4579:
        /* <DEDUP_REMOVED lines=33> */
[----:B0-----:R-:W-:-:S04]  /*2810*/  SHF.L.U32 R24, R50, 0x1, RZ ;  /* 0x0000000132187819 */ /* 0x001fc800000006ff */
[----:B-1----:R-:W-:-:S04]  /*2820*/  LOP3.LUT R13, R24, 0xffffffc0, RZ, 0xc0, !PT ;  /* 0xffffffc0180d7812 */ /* 0x002fc800078ec0ff */
[-C--:B------:R-:W-:Y:S02]  /*2830*/  IADD3 R122, R52, R52.reuse, R13 ;  /* 0x00000034347a7210 */ /* 0x080fe40007ffe00d */
[----:B--2---:R-:W-:-:S03]  /*2840*/  IADD3 R67, R13, R52, RZ ;  /* 0x000000340d437210 */ /* 0x004fc60007ffe0ff */
[----:B------:R-:W-:Y:S01]  /*2850*/  LDS.128 R12, [R122.X16] ;  /* 0x000000007a0c7984 */ /* 0x000fe2000000cc00 */
[----:B------:R-:W-:-:S03]  /*2860*/  SHF.L.U32 R67, R67, 0x4, RZ ;  /* 0x0000000443437819 */ /* 0x000fc600000006ff */
[----:B------:R-:W0:Y:S01]  /*2870*/  LDS.128 R16, [R122.X16+0x10] ;  /* 0x000010007a107984 */ /* 0x000e22000000cc00 */
[C---:B------:R-:W-:Y:S02]  /*2880*/  IADD3 R22, R63.reuse, -0x1, RZ ;  /* 0xffffffff3f167810 */ /* 0x040fe40007ffe0ff */
[----:B------:R-:W-:Y:S01]  /*2890*/  LOP3.LUT P0, RZ, R50, 0x1f, RZ, 0xc0, !PT ;  /* 0x0000001f32ff7812 */ /* 0x000fe2000780c0ff */
[----:B----4-:R-:W-:Y:S01]  /*28a0*/  FMUL.FTZ R153, R100, 1.4426950216293334961 ;  /* 0x3fb8aa3b64997820 */ /* 0x010fe20000410000 */
[----:B------:R-:W-:Y:S02]  /*28b0*/  ISETP.NE.AND P1, PT, R50, RZ, PT ;  /* 0x000000ff3200720c */ /* 0x000fe40003f25270 */
[----:B------:R-:W-:Y:S01]  /*28c0*/  LEA.HI R23, R22, R22, RZ, 0x1 ;  /* 0x0000001616177211 */ /* 0x000fe200078f08ff */
[----:B------:R-:W-:Y:S01]  /*28d0*/  FMUL.FTZ R159, R120, R153 ;  /* 0x00000099789f7220 */ /* 0x000fe20000410000 */
[----:B------:R-:W-:Y:S02]  /*28e0*/  ISETP.LT.OR P0, PT, R63, 0x2, P0 ;  /* 0x000000023f00780c */ /* 0x000fe40000701670 */
[----:B------:R-:W-:-:S03]  /*28f0*/  LOP3.LUT R23, R23, 0xfffffe, RZ, 0xc0, !PT ;  /* 0x00fffffe17177812 */ /* 0x000fc600078ec0ff */
[----:B------:R-:W1:Y:S01]  /*2900*/  MUFU.EX2 R159, R159 ;  /* 0x0000009f009f7308 */ /* 0x000e620000000800 */
[----:B------:R-:W-:Y:S02]  /*2910*/  IADD3 R22, R22, -R23, RZ ;  /* 0x8000001716167210 */ /* 0x000fe40007ffe0ff */
[----:B------:R-:W-:Y:S02]  /*2920*/  IADD3 R23, R50, 0x200, RZ ;  /* 0x0000020032177810 */ /* 0x000fe40007ffe0ff */
[----:B------:R-:W-:Y:S01]  /*2930*/  @!P1 LEA R23, R22, R133, 0x8 ;  /* 0x0000008516179211 */ /* 0x000fe200078e40ff */
[-C--:B------:R-:W-:Y:S02]  /*2940*/  FMUL.FTZ R140, R151, R153.reuse ;  /* 0x00000099978c7220 */ /* 0x080fe40000410000 */
[----:B------:R-:W-:Y:S02]  /*2950*/  @!P0 IADD3 R20, R63, -0x2, RZ ;  /* 0xfffffffe3f148810 */ /* 0x000fe40007ffe0ff */
[----:B------:R-:W-:Y:S01]  /*2960*/  SHF.L.U32 R124, R23, 0x2, RZ ;  /* 0x00000002177c7819 */ /* 0x000fe200000006ff */
[----:B------:R-:W-:-:S02]  /*2970*/  FMUL.FTZ R138, R118, R153 ;  /* 0x00000099768a7220 */ /* 0x000fc40000410000 */
[----:B------:R-:W-:Y:S01]  /*2980*/  @!P0 IMAD R155, R20, c[0x0][0x16c], R133 ;  /* 0x00005b00149b8a24 */ /* 0x000fe200078e0285 */
[----:B------:R-:W2:Y:S01]  /*2990*/  MUFU.EX2 R140, R140 ;  /* 0x0000008c008c7308 */ /* 0x000ea20000000800 */
[-C--:B------:R-:W-:Y:S02]  /*29a0*/  FMUL.FTZ R142, R149, R153.reuse ;  /* 0x00000099958e7220 */ /* 0x080fe40000410000 */
[----:B------:R-:W-:-:S05]  /*29b0*/  FMUL.FTZ R144, R116, R153 ;  /* 0x0000009974907220 */ /* 0x000fca0000410000 */
[----:B------:R-:W4:Y:S01]  /*29c0*/  MUFU.EX2 R138, R138 ;  /* 0x0000008a008a7308 */ /* 0x000f220000000800 */
[----:B0-----:R-:W-:Y:S01]  /*29d0*/  PRMT R126, RZ, 0x7610, R16 ;  /* 0x00007610ff7e7816 */ /* 0x001fe20000000010 */
[----:B------:R-:W-:-:S06]  /*29e0*/  FMUL.FTZ R146, R147, R153 ;  /* 0x0000009993927220 */ /* 0x000fcc0000410000 */
[----:B------:R-:W0:Y:S01]  /*29f0*/  MUFU.EX2 R142, R142 ;  /* 0x0000008e008e7308 */ /* 0x000e220000000800 */
[----:B------:R-:W-:-:S07]  /*2a00*/  HFMA2.MMA R43, -RZ, RZ, 0, 0 ;  /* 0x00000000ff2b7435 */ /* 0x000fce00000001ff */
[----:B------:R-:W0:Y:S01]  /*2a10*/  MUFU.EX2 R144, R144 ;  /* 0x0000009000907308 */ /* 0x000e220000000800 */
[----:B------:R-:W-:Y:S01]  /*2a20*/  MOV R42, 0x3f800000 ;  /* 0x3f800000002a7802 */ /* 0x000fe20000000f00 */
[----:B------:R-:W-:-:S06]  /*2a30*/  @!P0 IMAD.WIDE R154, R155, 0x8, R40 ;  /* 0x000000089b9a8825 */ /* 0x000fcc00078e0228 */
[----:B------:R-:W0:Y:S01]  /*2a40*/  MUFU.EX2 R146, R146 ;  /* 0x0000009200927308 */ /* 0x000e220000000800 */
[----:B------:R-:W-:Y:S01]  /*2a50*/  FMUL.FTZ R152, R112, R153 ;  /* 0x0000009970987220 */ /* 0x000fe20000410000 */
[----:B------:R-:W-:Y:S02]  /*2a60*/  PRMT R156, RZ, 0x7610, R6 ;  /* 0x00007610ff9c7816 */ /* 0x000fe40000000006 */
[----:B------:R-:W-:-:S03]  /*2a70*/  PRMT R160, RZ, 0x7610, R7 ;  /* 0x00007610ffa07816 */ /* 0x000fc60000000007 */
[----:B------:R-:W-:Y:S01]  /*2a80*/  FMUL.FTZ R167, R147, R156 ;  /* 0x0000009c93a77220 */ /* 0x000fe20000410000 */
[----:B------:R-:W-:Y:S01]  /*2a90*/  MUFU.EX2 R152, R152 ;  /* 0x0000009800987308 */ /* 0x000fe20000000800 */
[-C--:B------:R-:W-:Y:S01]  /*2aa0*/  FMUL.FTZ R156, R110, R153.reuse ;  /* 0x000000996e9c7220 */ /* 0x080fe20000410000 */
[----:B------:R-:W-:Y:S01]  /*2ab0*/  PRMT R166, RZ, 0x7610, R8 ;  /* 0x00007610ffa67816 */ /* 0x000fe20000000008 */
[----:B------:R-:W-:Y:S02]  /*2ac0*/  FMUL.FTZ R175, R145, R160 ;  /* 0x000000a091af7220 */ /* 0x000fe40000410000 */
[-C--:B------:R-:W-:Y:S01]  /*2ad0*/  FMUL.FTZ R160, R141, R153.reuse ;  /* 0x000000998da07220 */ /* 0x080fe20000410000 */
[----:B------:R-:W-:Y:S01]  /*2ae0*/  PRMT R130, RZ, 0x7610, R17 ;  /* 0x00007610ff827816 */ /* 0x000fe20000000011 */
[----:B------:R-:W-:Y:S01]  /*2af0*/  FMUL.FTZ R181, R143, R166 ;  /* 0x000000a68fb57220 */ /* 0x000fe20000410000 */
[----:B------:R-:W-:Y:S01]  /*2b00*/  MUFU.EX2 R156, R156 ;  /* 0x0000009c009c7308 */ /* 0x000fe20000000800 */
[--C-:B------:R-:W-:Y:S01]  /*2b10*/  PRMT R132, RZ, 0x5410, R19.reuse ;  /* 0x00005410ff847816 */ /* 0x100fe20000000013 */
[----:B------:R-:W-:Y:S01]  /*2b20*/  FMUL.FTZ R166, R108, R153 ;  /* 0x000000996ca67220 */ /* 0x000fe20000410000 */
[----:B------:R-:W-:-:S02]  /*2b30*/  PRMT R136, RZ, 0x7610, R19 ;  /* 0x00007610ff887816 */ /* 0x000fc40000000013 */
[----:B------:R-:W-:-:S03]  /*2b40*/  PRMT R19, RZ, 0x5410, R6 ;  /* 0x00005410ff137816 */ /* 0x000fc60000000006 */
[----:B------:R-:W-:Y:S01]  /*2b50*/  MUFU.EX2 R160, R160 ;  /* 0x000000a000a07308 */ /* 0x000fe20000000800 */
[--C-:B------:R-:W-:Y:S01]  /*2b60*/  PRMT R128, RZ, 0x5410, R18.reuse ;  /* 0x00005410ff807816 */ /* 0x100fe20000000012 */
[----:B------:R-:W-:Y:S01]  /*2b70*/  FMUL.FTZ R187, R139, R153 ;  /* 0x000000998bbb7220 */ /* 0x000fe20000410000 */
[----:B------:R-:W-:Y:S01]  /*2b80*/  PRMT R134, RZ, 0x7610, R18 ;  /* 0x00007610ff867816 */ /* 0x000fe20000000012 */
[----:B------:R-:W-:-:S04]  /*2b90*/  FMUL.FTZ R18, R116, R19 ;  /* 0x0000001374127220 */ /* 0x000fc80000410000 */
[----:B------:R-:W-:Y:S08]  /*2ba0*/  MUFU.EX2 R166, R166 ;  /* 0x000000a600a67308 */ /* 0x000ff00000000800 */
[----:B------:R-:W-:Y:S01]  /*2bb0*/  MUFU.EX2 R187, R187 ;  /* 0x000000bb00bb7308 */ /* 0x000fe20000000800 */
[--C-:B------:R-:W-:Y:S01]  /*2bc0*/  PRMT R191, RZ, 0x5410, R9.reuse ;  /* 0x00005410ffbf7816 */ /* 0x100fe20000000009 */
[----:B------:R-:W-:Y:S01]  /*2bd0*/  FMUL.FTZ R181, R126, R181 ;  /* 0x000000b57eb57220 */ /* 0x000fe20000410000 */
[----:B------:R-:W-:Y:S01]  /*2be0*/  PRMT R174, RZ, 0x7610, R9 ;  /* 0x00007610ffae7816 */ /* 0x000fe20000000009 */
[----:B------:R-:W-:-:S02]  /*2bf0*/  FMUL.FTZ R185, R106, R153 ;  /* 0x000000996ab97220 */ /* 0x000fc40000410000 */
[----:B------:R-:W-:Y:S01]  /*2c00*/  FMUL.FTZ R191, R110, R191 ;  /* 0x000000bf6ebf7220 */ /* 0x000fe20000410000 */
[--C-:B------:R-:W-:Y:S01]  /*2c10*/  PRMT R195, RZ, 0x5410, R10.reuse ;  /* 0x00005410ffc37816 */ /* 0x100fe2000000000a */
[----:B------:R-:W-:Y:S02]  /*2c20*/  FMUL.FTZ R193, R141, R174 ;  /* 0x000000ae8dc17220 */ /* 0x000fe40000410000 */
[----:B------:R-:W-:Y:S01]  /*2c30*/  FMUL.FTZ R183, R137, R153 ;  /* 0x0000009989b77220 */ /* 0x000fe20000410000 */
[----:B------:R-:W-:Y:S01]  /*2c40*/  PRMT R182, RZ, 0x7610, R10 ;  /* 0x00007610ffb67816 */ /* 0x000fe2000000000a */
[----:B------:R-:W-:Y:S01]  /*2c50*/  MUFU.EX2 R185, R185 ;  /* 0x000000b900b97308 */ /* 0x000fe20000000800 */
[----:B------:R-:W-:Y:S02]  /*2c60*/  FMUL.FTZ R195, R108, R195 ;  /* 0x000000c36cc37220 */ /* 0x000fe40000410000 */
[----:B------:R-:W-:Y:S02]  /*2c70*/  FMUL.FTZ R193, R130, R193 ;  /* 0x000000c182c17220 */ /* 0x000fe40000410000 */
[----:B------:R-:W-:-:S03]  /*2c80*/  FMUL.FTZ R195, R128, R195 ;  /* 0x000000c380c37220 */ /* 0x000fc60000410000 */
[----:B------:R-:W-:Y:S01]  /*2c90*/  MUFU.EX2 R183, R183 ;  /* 0x000000b700b77308 */ /* 0x000fe20000000800 */
[----:B------:R-:W-:Y:S01]  /*2ca0*/  PRMT R184, RZ, 0x7610, R11 ;  /* 0x00007610ffb87816 */ /* 0x000fe2000000000b */
[----:B------:R-:W-:Y:S01]  /*2cb0*/  BSSY B0, `(.L_x_4532) ;  /* 0x000006e000007945 */ /* 0x000fe20003800000 */
[----:B---3--:R3:W-:Y:S04]  /*2cc0*/  STS.128 [R67+0x840], R28 ;  /* 0x0008401c43007388 */ /* 0x0087e80000000c00 */
[----:B------:R0:W-:Y:S01]  /*2cd0*/  STS.128 [R67+0xa40], R32 ;  /* 0x000a402043007388 */ /* 0x0001e20000000c00 */
[----:B------:R-:W-:-:S06]  /*2ce0*/  NOP ;  /* 0x0000000000007918 */ /* 0x000fcc0000000000 */
[----:B------:R-:W4:Y:S04]  /*2cf0*/  LDS.128 R24, [R122.X16+0x840] ;  /* 0x000840007a187984 */ /* 0x000f28000000cc00 */
[----:B------:R0:W4:Y:S04]  /*2d00*/  LDS.128 R20, [R122.X16+0x850] ;  /* 0x000850007a147984 */ /* 0x000128000000cc00 */
[----:B-1----:R1:W-:Y:S04]  /*2d10*/  STS [R124+0x35c0], R159 ;  /* 0x0035c09f7c007388 */ /* 0x0023e80000000800 */
[----:B------:R-:W-:Y:S01]  /*2d20*/  BAR.SYNC.DEFER_BLOCKING 0x0 ;  /* 0x0000000000007b1d */ /* 0x000fe20000010000 */
[----:B---3--:R-:W-:-:S02]  /*2d30*/  PRMT R29, RZ, 0x5410, R13 ;  /* 0x00005410ff1d7816 */ /* 0x008fc4000000000d */
[----:B0-----:R-:W-:Y:S02]  /*2d40*/  PRMT R32, RZ, 0x7610, R13 ;  /* 0x00007610ff207816 */ /* 0x001fe4000000000d */
[----:B------:R-:W-:Y:S02]  /*2d50*/  PRMT R13, RZ, 0x5410, R4 ;  /* 0x00005410ff0d7816 */ /* 0x000fe40000000004 */
[----:B------:R-:W-:Y:S02]  /*2d60*/  PRMT R35, RZ, 0x5410, R16 ;  /* 0x00005410ff237816 */ /* 0x000fe40000000010 */
[----:B------:R-:W-:Y:S01]  /*2d70*/  PRMT R16, RZ, 0x7610, R5 ;  /* 0x00007610ff107816 */ /* 0x000fe20000000005 */
[----:B------:R-:W-:Y:S01]  /*2d80*/  FMUL.FTZ R13, R120, R13 ;  /* 0x0000000d780d7220 */ /* 0x000fe20000410000 */
[--C-:B------:R-:W-:Y:S02]  /*2d90*/  PRMT R28, RZ, 0x5410, R12.reuse ;  /* 0x00005410ff1c7816 */ /* 0x100fe4000000000c */
[----:B------:R-:W-:Y:S01]  /*2da0*/  PRMT R30, RZ, 0x7610, R12 ;  /* 0x00007610ff1e7816 */ /* 0x000fe2000000000c */
[----:B------:R-:W-:-:S02]  /*2db0*/  FMUL.FTZ R163, R149, R16 ;  /* 0x0000001095a37220 */ /* 0x000fc40000410000 */
[----:B------:R-:W-:Y:S02]  /*2dc0*/  FMUL.FTZ R16, R28, R13 ;  /* 0x0000000d1c107220 */ /* 0x000fe40000410000 */
[----:B------:R-:W-:Y:S02]  /*2dd0*/  FMUL.FTZ R12, R114, R153 ;  /* 0x00000099720c7220 */ /* 0x000fe40000410000 */
[----:B--2---:R-:W-:-:S04]  /*2de0*/  FMUL.FTZ R13, R159, R140 ;  /* 0x0000008c9f0d7220 */ /* 0x004fc80000410000 */
[----:B----4-:R-:W-:Y:S01]  /*2df0*/  FMUL.FTZ R13, R138, R13 ;  /* 0x0000000d8a0d7220 */ /* 0x010fe20000410000 */
[----:B------:R0:W5:Y:S01]  /*2e00*/  @!P0 LDG.E.64 R42, [R154.64] ;  /* 0x000000049a2a8981 */ /* 0x000162000c1e1b00 */
[--C-:B------:R-:W-:Y:S02]  /*2e10*/  PRMT R162, RZ, 0x5410, R26.reuse ;  /* 0x00005410ffa27816 */ /* 0x100fe4000000001a */
[----:B------:R-:W-:Y:S01]  /*2e20*/  PRMT R164, RZ, 0x7610, R26 ;  /* 0x00007610ffa47816 */ /* 0x000fe2000000001a */
[----:B------:R-:W-:Y:S01]  /*2e30*/  FMUL.FTZ R26, R145, R153 ;  /* 0x00000099911a7220 */ /* 0x000fe20000410000 */
[--C-:B------:R-:W-:Y:S02]  /*2e40*/  PRMT R178, RZ, 0x5410, R24.reuse ;  /* 0x00005410ffb27816 */ /* 0x100fe40000000018 */
[----:B------:R-:W-:Y:S02]  /*2e50*/  PRMT R180, RZ, 0x7610, R24 ;  /* 0x00007610ffb47816 */ /* 0x000fe40000000018 */
[----:B------:R2:W3:Y:S01]  /*2e60*/  MUFU.EX2 R24, R12 ;  /* 0x0000000c00187308 */ /* 0x0004e20000000800 */
[----:B------:R-:W-:-:S02]  /*2e70*/  FMUL.FTZ R13, R142, R13 ;  /* 0x0000000d8e0d7220 */ /* 0x000fc40000410000 */
[----:B0-----:R-:W-:-:S05]  /*2e80*/  FMUL.FTZ R154, R143, R153 ;  /* 0x000000998f9a7220 */ /* 0x001fca0000410000 */
[----:B------:R-:W0:Y:S01]  /*2e90*/  MUFU.EX2 R26, R26 ;  /* 0x0000001a001a7308 */ /* 0x000e220000000800 */
[----:B------:R-:W-:Y:S01]  /*2ea0*/  FMUL.FTZ R13, R144, R13 ;  /* 0x0000000d900d7220 */ /* 0x000fe20000410000 */
[----:B--2---:R-:W-:-:S03]  /*2eb0*/  PRMT R12, RZ, 0x7610, R4 ;  /* 0x00007610ff0c7816 */ /* 0x004fc60000000004 */
[----:B------:R-:W-:-:S03]  /*2ec0*/  FMUL.FTZ R13, R146, R13 ;  /* 0x0000000d920d7220 */ /* 0x000fc60000410000 */
[----:B------:R-:W2:Y:S01]  /*2ed0*/  MUFU.EX2 R154, R154 ;  /* 0x0000009a009a7308 */ /* 0x000ea20000000800 */
[--C-:B------:R-:W-:Y:S01]  /*2ee0*/  PRMT R33, RZ, 0x5410, R15.reuse ;  /* 0x00005410ff217816 */ /* 0x100fe2000000000f */
[----:B---3--:R-:W-:Y:S01]  /*2ef0*/  FMUL.FTZ R13, R24, R13 ;  /* 0x0000000d180d7220 */ /* 0x008fe20000410000 */
[----:B------:R-:W-:Y:S02]  /*2f00*/  PRMT R122, RZ, 0x7610, R15 ;  /* 0x00007610ff7a7816 */ /* 0x000fe4000000000f */
[----:B------:R-:W-:Y:S02]  /*2f10*/  PRMT R15, RZ, 0x5410, R5 ;  /* 0x00005410ff0f7816 */ /* 0x000fe40000000005 */
[----:B-1----:R-:W-:Y:S01]  /*2f20*/  PRMT R124, RZ, 0x5410, R17 ;  /* 0x00005410ff7c7816 */ /* 0x002fe20000000011 */
[----:B------:R-:W-:Y:S02]  /*2f30*/  FMUL.FTZ R17, R151, R12 ;  /* 0x0000000c97117220 */ /* 0x000fe40000410000 */
[----:B0-----:R-:W-:-:S02]  /*2f40*/  FMUL.FTZ R13, R26, R13 ;  /* 0x0000000d1a0d7220 */ /* 0x001fc40000410000 */
[----:B------:R-:W-:Y:S02]  /*2f50*/  FMUL.FTZ R12, R118, R15 ;  /* 0x0000000f760c7220 */ /* 0x000fe40000410000 */
[----:B------:R-:W-:Y:S02]  /*2f60*/  FMUL.FTZ R17, R30, R17 ;  /* 0x000000111e117220 */ /* 0x000fe40000410000 */
[----:B------:R-:W-:Y:S02]  /*2f70*/  FMUL.FTZ R13, R152, R13 ;  /* 0x0000000d980d7220 */ /* 0x000fe40000410000 */
[----:B------:R-:W-:Y:S02]  /*2f80*/  FMUL.FTZ R19, R29, R12 ;  /* 0x0000000c1d137220 */ /* 0x000fe40000410000 */
[----:B------:R-:W-:Y:S01]  /*2f90*/  FFMA.FTZ R12, R16, R140, R17 ;  /* 0x0000008c100c7223 */ /* 0x000fe20000010011 */
[----:B------:R-:W-:Y:S01]  /*2fa0*/  PRMT R31, RZ, 0x5410, R14 ;  /* 0x00005410ff1f7816 */ /* 0x000fe2000000000e */
[----:B--2---:R-:W-:-:S02]  /*2fb0*/  FMUL.FTZ R13, R154, R13 ;  /* 0x0000000d9a0d7220 */ /* 0x004fc40000410000 */
[----:B------:R-:W-:Y:S02]  /*2fc0*/  FMUL.FTZ R163, R32, R163 ;  /* 0x000000a320a37220 */ /* 0x000fe40000410000 */
[----:B------:R-:W-:Y:S01]  /*2fd0*/  FFMA.FTZ R12, R138, R12, R19 ;  /* 0x0000000c8a0c7223 */ /* 0x000fe20000010013 */
[--C-:B------:R-:W-:Y:S01]  /*2fe0*/  PRMT R168, RZ, 0x5410, R25.reuse ;  /* 0x00005410ffa87816 */ /* 0x100fe20000000019 */
[----:B------:R-:W-:Y:S01]  /*2ff0*/  FMUL.FTZ R13, R156, R13 ;  /* 0x0000000d9c0d7220 */ /* 0x000fe20000410000 */
[----:B------:R-:W-:Y:S01]  /*3000*/  PRMT R176, RZ, 0x7610, R25 ;  /* 0x00007610ffb07816 */ /* 0x000fe20000000019 */
[----:B------:R-:W-:Y:S01]  /*3010*/  FMUL.FTZ R165, R31, R18 ;  /* 0x000000121fa57220 */ /* 0x000fe20000410000 */
[----:B------:R-:W-:Y:S01]  /*3020*/  PRMT R34, RZ, 0x7610, R14 ;  /* 0x00007610ff227816 */ /* 0x000fe2000000000e */
[----:B------:R-:W-:Y:S01]  /*3030*/  FFMA.FTZ R12, R142, R12, R163 ;  /* 0x0000000c8e0c7223 */ /* 0x000fe200000100a3 */
[----:B------:R-:W-:Y:S02]  /*3040*/  ISETP.NE.AND P0, PT, R50, 0x3f, PT ;  /* 0x0000003f3200780c */ /* 0x000fe40003f05270 */
[----:B------:R-:W-:Y:S01]  /*3050*/  PRMT R25, RZ, 0x5410, R7 ;  /* 0x00005410ff197816 */ /* 0x000fe20000000007 */
[----:B------:R-:W-:-:S02]  /*3060*/  FMUL.FTZ R13, R160, R13 ;  /* 0x0000000da00d7220 */ /* 0x000fc40000410000 */
[----:B------:R-:W-:Y:S02]  /*3070*/  FMUL.FTZ R167, R34, R167 ;  /* 0x000000a722a77220 */ /* 0x000fe40000410000 */
[----:B------:R-:W-:Y:S02]  /*3080*/  FMUL.FTZ R170, R114, R25 ;  /* 0x0000001972aa7220 */ /* 0x000fe40000410000 */
[----:B------:R-:W-:Y:S01]  /*3090*/  FFMA.FTZ R12, R144, R12, R165 ;  /* 0x0000000c900c7223 */ /* 0x000fe200000100a5 */
[--C-:B------:R-:W-:Y:S01]  /*30a0*/  PRMT R14, RZ, 0x5410, R27.reuse ;  /* 0x00005410ff0e7816 */ /* 0x100fe2000000001b */
[----:B------:R-:W-:Y:S01]  /*30b0*/  FMUL.FTZ R18, R166, R13 ;  /* 0x0000000da6127220 */ /* 0x000fe20000410000 */
[----:B------:R-:W-:Y:S01]  /*30c0*/  PRMT R158, RZ, 0x7610, R27 ;  /* 0x00007610ff9e7816 */ /* 0x000fe2000000001b */
[----:B------:R-:W-:Y:S01]  /*30d0*/  FMUL.FTZ R173, R33, R170 ;  /* 0x000000aa21ad7220 */ /* 0x000fe20000410000 */
[----:B------:R-:W-:Y:S01]  /*30e0*/  PRMT R27, RZ, 0x5410, R8 ;  /* 0x00005410ff1b7816 */ /* 0x000fe20000000008 */
[----:B------:R-:W-:-:S02]  /*30f0*/  FFMA.FTZ R12, R146, R12, R167 ;  /* 0x0000000c920c7223 */ /* 0x000fc400000100a7 */
[----:B------:R-:W-:Y:S02]  /*3100*/  FMUL.FTZ R190, R187, R18 ;  /* 0x00000012bbbe7220 */ /* 0x000fe40000410000 */
[----:B------:R-:W-:Y:S01]  /*3110*/  FMUL.FTZ R172, R112, R27 ;  /* 0x0000001b70ac7220 */ /* 0x000fe20000410000 */
[----:B------:R0:W1:Y:S01]  /*3120*/  @P0 LDS R18, [R50.X4+0x3dc4] ;  /* 0x003dc40032120984 */ /* 0x0000620000004800 */
[----:B------:R-:W-:Y:S02]  /*3130*/  FMUL.FTZ R175, R122, R175 ;  /* 0x000000af7aaf7220 */ /* 0x000fe40000410000 */
[----:B------:R-:W-:Y:S02]  /*3140*/  FFMA.FTZ R12, R24, R12, R173 ;  /* 0x0000000c180c7223 */ /* 0x000fe400000100ad */
[----:B------:R-:W-:Y:S02]  /*3150*/  FMUL.FTZ R179, R35, R172 ;  /* 0x000000ac23b37220 */ /* 0x000fe40000410000 */
[----:B------:R-:W-:-:S04]  /*3160*/  FFMA.FTZ R12, R26, R12, R175 ;  /* 0x0000000c1a0c7223 */ /* 0x000fc800000100af */
        /* <DEDUP_REMOVED lines=13> */
[C---:B------:R-:W-:Y:S02]  /*3240*/  FMUL.FTZ R192, R185.reuse, R190 ;  /* 0x000000beb9c07220 */ /* 0x040fe40000410000 */
[----:B------:R-:W-:Y:S02]  /*3250*/  FMUL.FTZ R174, R136, R27 ;  /* 0x0000001b88ae7220 */ /* 0x000fe40000410000 */
[----:B------:R-:W-:Y:S01]  /*3260*/  FFMA.FTZ R13, R185, R12, R172 ;  /* 0x0000000cb90d7223 */ /* 0x000fe200000100ac */
[----:B------:R-:W-:Y:S01]  /*3270*/  PRMT R182, RZ, 0x5410, R20 ;  /* 0x00005410ffb67816 */ /* 0x000fe20000000014 */
[C---:B------:R-:W-:Y:S01]  /*3280*/  FMUL.FTZ R12, R183.reuse, R192 ;  /* 0x000000c0b70c7220 */ /* 0x040fe20000410000 */
[----:B------:R-:W-:Y:S01]  /*3290*/  PRMT R188, RZ, 0x5410, R22 ;  /* 0x00005410ffbc7816 */ /* 0x000fe20000000016 */
[----:B------:R-:W-:Y:S01]  /*32a0*/  FFMA.FTZ R13, R183, R13, R174 ;  /* 0x0000000db70d7223 */ /* 0x000fe200000100ae */
[----:B------:R-:W-:-:S02]  /*32b0*/  PRMT R20, RZ, 0x7610, R20 ;  /* 0x00007610ff147816 */ /* 0x000fc40000000014 */
[--C-:B------:R-:W-:Y:S02]  /*32c0*/  PRMT R184, RZ, 0x5410, R21.reuse ;  /* 0x00005410ffb87816 */ /* 0x100fe40000000015 */
[----:B------:R-:W-:Y:S02]  /*32d0*/  PRMT R186, RZ, 0x7610, R21 ;  /* 0x00007610ffba7816 */ /* 0x000fe40000000015 */
[----:B------:R-:W-:Y:S02]  /*32e0*/  PRMT R22, RZ, 0x7610, R22 ;  /* 0x00007610ff167816 */ /* 0x000fe40000000016 */
[--C-:B------:R-:W-:Y:S02]  /*32f0*/  PRMT R190, RZ, 0x5410, R23.reuse ;  /* 0x00005410ffbe7816 */ /* 0x100fe40000000017 */
[----:B------:R-:W-:Y:S01]  /*3300*/  PRMT R192, RZ, 0x7610, R23 ;  /* 0x00007610ffc07816 */ /* 0x000fe20000000017 */
[----:B------:R-:W-:Y:S05]  /*3310*/  @P0 BRA `(.L_x_4533) ;  /* 0x0000007000000947 */ /* 0x000fea0003800000 */
[----:B01----:R-:W-:-:S13]  /*3320*/  ISETP.NE.AND P0, PT, R63, c[0x0][0x174], PT ;  /* 0x00005d003f007a0c */ /* 0x003fda0003f05270 */
[----:B------:R-:W-:-:S04]  /*3330*/  @P0 LEA.HI R15, R63, R63, RZ, 0x1 ;  /* 0x0000003f3f0f0211 */ /* 0x000fc800078f08ff */
[----:B------:R-:W-:-:S04]  /*3340*/  @P0 LOP3.LUT R18, R15, 0xfffffe, RZ, 0xc0, !PT ;  /* 0x00fffffe0f120812 */ /* 0x000fc800078ec0ff */
[----:B------:R-:W-:Y:S02]  /*3350*/  @P0 IADD3 R194, -R18, R63, RZ ;  /* 0x0000003f12c20210 */ /* 0x000fe40007ffe1ff */
[----:B------:R-:W-:Y:S02]  /*3360*/  MOV R18, 0x3f800000 ;  /* 0x3f80000000127802 */ /* 0x000fe40000000f00 */
[----:B------:R-:W-:-:S05]  /*3370*/  @P0 LEA R194, R194, R133, 0x8 ;  /* 0x00000085c2c20211 */ /* 0x000fca00078e40ff */
[----:B------:R0:W1:Y:S02]  /*3380*/  @P0 LDS R18, [R194.X4+0x35c0] ;  /* 0x0035c000c2120984 */ /* 0x0000640000004800 */
.L_x_4533:
[----:B01----:R-:W-:Y:S05]  /*3390*/  BSYNC B0 ;  /* 0x0000000000007941 */ /* 0x003fea0003800000 */
.L_x_4532:
        /* <DEDUP_REMOVED lines=26> */
.L_x_4587:
        /* <DEDUP_REMOVED lines=24> */
.L_x_4588:
[----:B------:R-:W-:Y:S02]  /*36c0*/  ISETP.GE.AND P0, PT, R52, 0x10, PT ;  /* 0x000000103400780c */ /* 0x000fe40003f06270 */
[----:B------:R-:W-:Y:S02]  /*36d0*/  MOV R178, R158 ;  /* 0x0000009e00b27202 */ /* 0x000fe40000000f00 */
[----:B0-----:R-:W-:-:S09]  /*36e0*/  MOV R15, R162 ;  /* 0x000000a2000f7202 */ /* 0x001fd20000000f00 */
        /* <DEDUP_REMOVED lines=8> */
[----:B-----5:R-:W-:Y:S05]  /*3770*/  CALL.REL.NOINC `($__internal_184_$__cuda_sm70_shflsync_idx_p) ;  /* 0x000041e000007944 */ /* 0x020fea0003c00000 */
.L_x_4538:
[----:B------:R-:W-:Y:S05]  /*3780*/  BRA.CONV ~URZ, `(.L_x_4539) ;  /* 0x000000637f007947 */ /* 0x000fea000b800000 */
[----:B-1----:R-:W-:Y:S01]  /*3790*/  HFMA2.MMA R184, -RZ, RZ, 0, 1.847743988037109375e-06 ;  /* 0x0000001fffb87435 */ /* 0x002fe200000001ff */
[----:B0-----:R-:W-:-:S02]  /*37a0*/  MOV R186, R178 ;  /* 0x000000b200ba7202 */ /* 0x001fc40000000f00 */
[----:B------:R-:W-:Y:S02]  /*37b0*/  MOV R199, 0x1f ;  /* 0x0000001f00c77802 */ /* 0x000fe40000000f00 */
[----:B------:R-:W-:Y:S02]  /*37c0*/  MOV R201, 0xffffffff ;  /* 0xffffffff00c97802 */ /* 0x000fe40000000f00 */
[----:B------:R-:W-:Y:S02]  /*37d0*/  MOV R12, 0x37f0 ;  /* 0x000037f0000c7802 */ /* 0x000fe40000000f00 */
[----:B-----5:R-:W-:Y:S05]  /*37e0*/  CALL.REL.NOINC `($__internal_184_$__cuda_sm70_shflsync_idx_p) ;  /* 0x0000417000007944 */ /* 0x020fea0003c00000 */
.L_x_4539:
[----:B------:R-:W-:Y:S05]  /*37f0*/  BRA.DIV ~URZ, `(.L_x_4540) ;  /* 0x000037a27f007947 */ /* 0x000fea000b800000 */
[----:B-----5:R-:W2:Y:S04]  /*3800*/  SHFL.IDX PT, R42, R42, RZ, 0x1f ;  /* 0x00001fff2a2a7589 */ /* 0x020ea800000e0000 */
[----:B------:R3:W4:Y:S04]  /*3810*/  SHFL.IDX PT, R13, R43, RZ, 0x1f ;  /* 0x00001fff2b0d7589 */ /* 0x00072800000e0000 */
[----:B------:R3:W0:Y:S04]  /*3820*/  SHFL.UP PT, R158, R15, 0x1, RZ ;  /* 0x042000000f9e7989 */ /* 0x00062800000e00ff */
[----:B------:R3:W1:Y:S02]  /*3830*/  SHFL.UP PT, R162, R178, 0x1, RZ ;  /* 0x04200000b2a27989 */ /* 0x00066400000e00ff */
.L_x_4589:
[----:B---3--:R-:W3:Y:S01]  /*3840*/  LDS.64 R14, [R50.X16+0x31b0] ;  /* 0x0031b000320e7984 */ /* 0x008ee2000000ca00 */
[----:B--2---:R-:W-:Y:S01]  /*3850*/  MOV R12, R42 ;  /* 0x0000002a000c7202 */ /* 0x004fe20000000f00 */
[----:B01--4-:R-:W-:-:S04]  /*3860*/  @P1 FFMA.FTZ R13, R13, R158, R162 ;  /* 0x0000009e0d0d1223 */ /* 0x013fc800000100a2 */
[----:B------:R-:W-:Y:S02]  /*3870*/  @P1 FMUL.FTZ R12, R12, R158 ;  /* 0x0000009e0c0c1220 */ /* 0x000fe40000410000 */
[C---:B---3--:R-:W-:Y:S02]  /*3880*/  FFMA.FTZ R15, R14.reuse, R13, R15 ;  /* 0x0000000d0e0f7223 */ /* 0x048fe4000001000f */
[----:B------:R-:W-:-:S05]  /*3890*/  FMUL.FTZ R14, R14, R12 ;  /* 0x0000000c0e0e7220 */ /* 0x000fca0000410000 */
[----:B------:R0:W-:Y:S02]  /*38a0*/  STS.128 [R50.X16+0x31b0], R12 ;  /* 0x0031b00c32007388 */ /* 0x0001e4000000cc00 */
.L_x_4535:
[----:B0-----:R-:W-:Y:S05]  /*38b0*/  BSYNC B0 ;  /* 0x0000000000007941 */ /* 0x001fea0003800000 */
.L_x_4534:
[----:B------:R-:W-:Y:S01]  /*38c0*/  WARPSYNC 0xffffffff ;  /* 0xffffffff00007948 */ /* 0x000fe20003800000 */
[----:B------:R-:W-:Y:S01]  /*38d0*/  BAR.SYNC.DEFER_BLOCKING 0x0 ;  /* 0x0000000000007b1d */ /* 0x000fe20000010000 */
[C---:B------:R-:W-:Y:S01]  /*38e0*/  FMUL.FTZ R14, R183.reuse, R18 ;  /* 0x00000012b70e7220 */ /* 0x040fe20000410000 */
        /* <DEDUP_REMOVED lines=67> */
.L_x_4590:
        /* <DEDUP_REMOVED lines=26> */
.L_x_4591:
        /* <DEDUP_REMOVED lines=11> */
.L_x_4542:
[----:B01----:R-:W-:Y:S05]  /*3f70*/  BSYNC B0 ;  /* 0x0000000000007941 */ /* 0x003fea0003800000 */
.L_x_4541:
[----:B------:R-:W-:Y:S01]  /*3f80*/  WARPSYNC 0xffffffff ;  /* 0xffffffff00007948 */ /* 0x000fe20003800000 */
[----:B------:R-:W-:Y:S01]  /*3f90*/  BAR.SYNC.DEFER_BLOCKING 0x0 ;  /* 0x0000000000007b1d */ /* 0x000fe20000010000 */
[----:B------:R-:W-:Y:S01]  /*3fa0*/  HFMA2.MMA R15, -RZ, RZ, 0, 0 ;  /* 0x00000000ff0f7435 */ /* 0x000fe200000001ff */
[C---:B------:R-:W-:Y:S01]  /*3fb0*/  IMAD R12, R148.reuse, c[0x0][0x298], RZ ;  /* 0x0000a600940c7a24 */ /* 0x040fe200078e02ff */
[----:B------:R-:W-:Y:S01]  /*3fc0*/  MOV R14, R50 ;  /* 0x00000032000e7202 */ /* 0x000fe20000000f00 */
[----:B------:R-:W-:Y:S01]  /*3fd0*/  IMAD R178, R148, c[0x0][0x2b8], RZ ;  /* 0x0000ae0094b27a24 */ /* 0x000fe200078e02ff */
[----:B------:R-:W-:Y:S01]  /*3fe0*/  ISETP.NE.AND P3, PT, R50, RZ, PT ;  /* 0x000000ff3200720c */ /* 0x000fe20003f65270 */
[C---:B------:R-:W-:Y:S01]  /*3ff0*/  IMAD R19, R49.reuse, c[0x0][0x29c], R12 ;  /* 0x0000a70031137a24 */ /* 0x040fe200078e020c */
[----:B------:R-:W-:Y:S01]  /*4000*/  PRMT R205, RZ, 0x5410, R5 ;  /* 0x00005410ffcd7816 */ /* 0x000fe20000000005 */
[----:B------:R-:W-:Y:S01]  /*4010*/  IMAD R191, R49, c[0x0][0x2bc], R178 ;  /* 0x0000af0031bf7a24 */ /* 0x000fe200078e02b2 */
[----:B------:R-:W-:Y:S01]  /*4020*/  PRMT R207, RZ, 0x5410, R6 ;  /* 0x00005410ffcf7816 */ /* 0x000fe20000000006 */
[----:B------:R-:W-:Y:S01]  /*4030*/  FMUL.FTZ R222, R93, R43 ;  /* 0x0000002b5dde7220 */ /* 0x000fe20000410000 */
[----:B------:R-:W-:Y:S01]  /*4040*/  PRMT R209, RZ, 0x5410, R7 ;  /* 0x00005410ffd17816 */ /* 0x000fe20000000007 */
[C---:B------:R-:W-:Y:S01]  /*4050*/  IMAD.WIDE.U32 R12, R49.reuse, c[0x0][0x298], R14 ;  /* 0x0000a600310c7a25 */ /* 0x040fe200078e000e */
[----:B------:R-:W-:Y:S01]  /*4060*/  PRMT R211, RZ, 0x5410, R8 ;  /* 0x00005410ffd37816 */ /* 0x000fe20000000008 */
[----:B------:R-:W-:Y:S01]  /*4070*/  BSSY B0, `(.L_x_4545) ;  /* 0x000010e000007945 */ /* 0x000fe20003800000 */
[----:B------:R-:W-:Y:S01]  /*4080*/  PRMT R213, RZ, 0x5410, R9 ;  /* 0x00005410ffd57816 */ /* 0x000fe20000000009 */
[----:B------:R-:W-:Y:S01]  /*4090*/  IMAD.WIDE.U32 R14, R49, c[0x0][0x2b8], R14 ;  /* 0x0000ae00310e7a25 */ /* 0x000fe200078e000e */
[----:B------:R-:W-:-:S02]  /*40a0*/  IADD3 R13, R13, R19, RZ ;  /* 0x000000130d0d7210 */ /* 0x000fc40007ffe0ff */
[----:B------:R-:W-:Y:S01]  /*40b0*/  IADD3 R237, R50, 0x200, RZ ;  /* 0x0000020032ed7810 */ /* 0x000fe20007ffe0ff */
[----:B------:R-:W-:Y:S01]  /*40c0*/  FMUL.FTZ R180, R114, R209 ;  /* 0x000000d172b47220 */ /* 0x000fe20000410000 */
[----:B------:R-:W-:Y:S01]  /*40d0*/  IADD3 R19, R15, R191, RZ ;  /* 0x000000bf0f137210 */ /* 0x000fe20007ffe0ff */
[----:B------:R-:W-:Y:S01]  /*40e0*/  FMUL.FTZ R184, R112, R211 ;  /* 0x000000d370b87220 */ /* 0x000fe20000410000 */
[----:B------:R-:W-:Y:S01]  /*40f0*/  IADD3 R191, P0, R2, -0x400, RZ ;  /* 0xfffffc0002bf7810 */ /* 0x000fe20007f1e0ff */
[----:B------:R-:W0:Y:S01]  /*4100*/  LDS R181, [R50.X8+0x33c4] ;  /* 0x0033c40032b57984 */ /* 0x000e220000008800 */
[----:B------:R-:W-:Y:S01]  /*4110*/  FFMA.FTZ R180, R33, -R180, R162 ;  /* 0x800000b421b47223 */ /* 0x000fe200000100a2 */
[----:B------:R-:W-:Y:S01]  /*4120*/  IADD3 R229, R50, 0x300, RZ ;  /* 0x0000030032e57810 */ /* 0x000fe20007ffe0ff */
[----:B------:R-:W-:Y:S01]  /*4130*/  FFMA.FTZ R184, R35, -R184, R164 ;  /* 0x800000b823b87223 */ /* 0x000fe200000100a4 */
[----:B------:R1:W-:Y:S01]  /*4140*/  @!P3 STS.64 [R133.X8+0x3ec0], R16 ;  /* 0x003ec0108500b388 */ /* 0x0003e20000008a00 */
[----:B------:R-:W-:Y:S01]  /*4150*/  FMUL.FTZ R208, R110, R213 ;  /* 0x000000d56ed07220 */ /* 0x000fe20000410000 */
[C---:B------:R-:W-:Y:S01]  /*4160*/  IADD3 R231, R50.reuse, 0x340, RZ ;  /* 0x0000034032e77810 */ /* 0x040fe20007ffe0ff */
[----:B------:R-:W-:Y:S01]  /*4170*/  FMUL.FTZ R224, R91, R159 ;  /* 0x0000009f5be07220 */ /* 0x000fe20000410000 */
[C---:B------:R-:W-:Y:S01]  /*4180*/  IADD3 R233, R50.reuse, 0x380, RZ ;  /* 0x0000038032e97810 */ /* 0x040fe20007ffe0ff */
[----:B------:R-:W-:Y:S01]  /*4190*/  FMUL.FTZ R162, R81, R162 ;  /* 0x000000a251a27220 */ /* 0x000fe20000410000 */
[C---:B------:R-:W-:Y:S01]  /*41a0*/  IADD3 R235, R50.reuse, 0x3c0, RZ ;  /* 0x000003c032eb7810 */ /* 0x040fe20007ffe0ff */
[----:B------:R-:W-:Y:S01]  /*41b0*/  FMUL.FTZ R164, R77, R164 ;  /* 0x000000a44da47220 */ /* 0x000fe20000410000 */
[-C--:B------:R-:W-:Y:S01]  /*41c0*/  LEA.HI.SX32 R212, R50, R50.reuse, 0x1b ;  /* 0x0000003232d47211 */ /* 0x080fe200078fdaff */
[----:B------:R-:W-:Y:S01]  /*41d0*/  FMUL.FTZ R226, R73, R175 ;  /* 0x000000af49e27220 */ /* 0x000fe20000410000 */
[-C--:B------:R-:W-:Y:S01]  /*41e0*/  LEA.HI.SX32 R210, R237, R50.reuse, 0x1b ;  /* 0x00000032edd27211 */ /* 0x080fe200078fdaff */
[----:B------:R-:W-:Y:S01]  /*41f0*/  FMUL.FTZ R228, R71, R179 ;  /* 0x000000b347e47220 */ /* 0x000fe20000410000 */
[----:B------:R-:W-:-:S02]  /*4200*/  LEA.HI.SX32 R218, R231, R50, 0x1b ;  /* 0x00000032e7da7211 */ /* 0x000fc400078fdaff */
[----:B------:R-:W-:Y:S01]  /*4210*/  LEA.HI.SX32 R220, R235, R50, 0x1b ;  /* 0x00000032ebdc7211 */ /* 0x000fe200078fdaff */
[----:B0-----:R-:W-:Y:S01]  /*4220*/  FFMA.FTZ R181, R181, R18, R197 ;  /* 0x00000012b5b57223 */ /* 0x001fe200000100c5 */
[----:B------:R-:W-:Y:S01]  /*4230*/  MOV R18, R14 ;  /* 0x0000000e00127202 */ /* 0x000fe20000000f00 */
[----:B------:R-:W-:Y:S01]  /*4240*/  IMAD.WIDE.U32 R14, R51, c[0x0][0x2a0], R12 ;  /* 0x0000a800330e7a25 */ /* 0x000fe200078e000c */
[----:B------:R-:W-:-:S03]  /*4250*/  SHF.L.U32 R197, R131, 0x2, RZ ;  /* 0x0000000283c57819 */ /* 0x000fc600000006ff */
[----:B------:R-:W-:Y:S01]  /*4260*/  FFMA.FTZ R183, R183, R181, R176 ;  /* 0x000000b5b7b77223 */ /* 0x000fe200000100b0 */
[----:B------:R-:W-:Y:S01]  /*4270*/  IADD3 R12, P1, R191, R14, RZ ;  /* 0x0000000ebf0c7210 */ /* 0x000fe20007f3e0ff */
[C---:B------:R-:W-:Y:S02]  /*4280*/  IMAD R176, R150.reuse, c[0x0][0x2a0], RZ ;  /* 0x0000a80096b07a24 */ /* 0x040fe400078e02ff */
[----:B------:R-:W-:Y:S02]  /*4290*/  FFMA.FTZ R185, R185, R183, R22 ;  /* 0x000000b7b9b97223 */ /* 0x000fe40000010016 */
[----:B------:R-:W-:Y:S02]  /*42a0*/  IMAD R193, R51, c[0x0][0x2a4], R176 ;  /* 0x0000a90033c17a24 */ /* 0x000fe400078e02b0 */
[----:B------:R-:W-:Y:S02]  /*42b0*/  IMAD R22, R150, c[0x0][0x2c0], RZ ;  /* 0x0000b00096167a24 */ /* 0x000fe400078e02ff */
[----:B------:R-:W-:Y:S01]  /*42c0*/  FFMA.FTZ R187, R187, R185, R20 ;  /* 0x000000b9bbbb7223 */ /* 0x000fe20000010014 */
[----:B------:R-:W-:Y:S01]  /*42d0*/  IADD3 R13, R15, R193, RZ ;  /* 0x000000c10f0d7210 */ /* 0x000fe20007ffe0ff */
[C---:B------:R-:W-:Y:S01]  /*42e0*/  IMAD R195, R51.reuse, c[0x0][0x2c4], R22 ;  /* 0x0000b10033c37a24 */ /* 0x040fe200078e0216 */
[----:B------:R-:W-:Y:S01]  /*42f0*/  LEA R193, P2, R14, c[0x0][0x318], 0x2 ;  /* 0x0000c6000ec17a11 */ /* 0x000fe200078410ff */
[----:B------:R-:W-:Y:S01]  /*4300*/  IMAD.WIDE.U32 R18, R51, c[0x0][0x2c0], R18 ;  /* 0x0000b00033127a25 */ /* 0x000fe200078e0012 */
[----:B------:R-:W-:-:S03]  /*4310*/  IADD3.X R20, R3, -0x1, RZ, P0, !PT ;  /* 0xffffffff03147810 */ /* 0x000fc600007fe4ff */
[----:B------:R-:W-:Y:S01]  /*4320*/  FFMA.FTZ R189, R166, R187, R189 ;  /* 0x000000bba6bd7223 */ /* 0x000fe200000100bd */
[----:B------:R-:W-:Y:S01]  /*4330*/  LEA.HI.X R166, R14, c[0x0][0x31c], R13, 0x2, P2 ;  /* 0x0000c7000ea67a11 */ /* 0x000fe200010f140d */
[----:B------:R-:W-:Y:S01]  /*4340*/  FMUL.FTZ R198, R106, R183 ;  /* 0x000000b76ac67220 */ /* 0x000fe20000410000 */
[----:B------:R-:W-:Y:S01]  /*4350*/  IADD3 R15, R19, R195, RZ ;  /* 0x000000c3130f7210 */ /* 0x000fe20007ffe0ff */
[-C--:B------:R-:W-:Y:S01]  /*4360*/  FFMA.FTZ R177, R160, R189.reuse, R177 ;  /* 0x000000bda0b17223 */ /* 0x080fe200000100b1 */
[----:B------:R-:W-:Y:S01]  /*4370*/  LEA R19, P2, R18, c[0x0][0x320], 0x2 ;  /* 0x0000c80012137a11 */ /* 0x000fe200078410ff */
[----:B------:R-:W-:Y:S01]  /*4380*/  FMUL.FTZ R217, R141, R189 ;  /* 0x000000bd8dd97220 */ /* 0x000fe20000410000 */
[----:B------:R-:W-:Y:S01]  /*4390*/  IADD3 R14, P0, R191, R18, RZ ;  /* 0x00000012bf0e7210 */ /* 0x000fe20007f1e0ff */
[----:B------:R-:W-:Y:S01]  /*43a0*/  FFMA.FTZ R171, R156, R177, R171 ;  /* 0x000000b19cab7223 */ /* 0x000fe200000100ab */
[----:B------:R-:W-:Y:S01]  /*43b0*/  LEA.HI.X R22, R18, c[0x0][0x324], R15, 0x2, P2 ;  /* 0x0000c90012167a11 */ /* 0x000fe200010f140f */
[----:B------:R-:W-:Y:S01]  /*43c0*/  FMUL.FTZ R215, R139, R185 ;  /* 0x000000b98bd77220 */ /* 0x000fe20000410000 */
[----:B------:R-:W-:Y:S01]  /*43d0*/  SHF.L.U32 R18, R2, 0x2, RZ ;  /* 0x0000000202127819 */ /* 0x000fe200000006ff */
[----:B------:R-:W-:Y:S01]  /*43e0*/  FFMA.FTZ R169, R154, R171, R169 ;  /* 0x000000ab9aa97223 */ /* 0x000fe200000100a9 */
[-C--:B------:R-:W-:Y:S01]  /*43f0*/  IADD3.X R13, R13, R20.reuse, RZ, P1, !PT ;  /* 0x000000140d0d7210 */ /* 0x080fe20000ffe4ff */
[----:B------:R-:W-:Y:S01]  /*4400*/  FMUL.FTZ R176, R116, R207 ;  /* 0x000000cf74b07220 */ /* 0x000fe20000410000 */
[----:B------:R-:W-:Y:S01]  /*4410*/  IADD3.X R15, R15, R20, RZ, P0, !PT ;  /* 0x000000140f0f7210 */ /* 0x000fe200007fe4ff */
[----:B------:R-:W-:Y:S01]  /*4420*/  FMUL.FTZ R227, R143, R171 ;  /* 0x000000ab8fe37220 */ /* 0x000fe20000410000 */
[----:B------:R-:W-:Y:S01]  /*4430*/  IADD3 R20, P0, R18, R193, RZ ;  /* 0x000000c112147210 */ /* 0x000fe20007f1e0ff */
[----:B------:R-:W-:Y:S01]  /*4440*/  FFMA.FTZ R193, R152, R169, R21 ;  /* 0x000000a998c17223 */ /* 0x000fe20000010015 */
[----:B------:R-:W-:Y:S01]  /*4450*/  SHF.L.U64.HI R195, R2, 0x2, R3 ;  /* 0x0000000202c37819 */ /* 0x000fe20000010203 */
[----:B------:R-:W-:Y:S01]  /*4460*/  FFMA.FTZ R176, R31, -R176, R158 ;  /* 0x800000b01fb07223 */ /* 0x000fe2000001009e */
[----:B------:R-:W-:Y:S01]  /*4470*/  IADD3 R18, P1, R19, R18, RZ ;  /* 0x0000001213127210 */ /* 0x000fe20007f3e0ff */
[-C--:B------:R-:W-:Y:S01]  /*4480*/  FFMA.FTZ R161, R26, R193.reuse, R161 ;  /* 0x000000c11aa17223 */ /* 0x080fe200000100a1 */
[----:B------:R-:W-:Y:S01]  /*4490*/  SHF.L.U64.HI R152, R131, 0x2, R102 ;  /* 0x0000000283987819 */ /* 0x000fe20000010266 */
[----:B------:R-:W-:Y:S01]  /*44a0*/  FMUL.FTZ R225, R145, R193 ;  /* 0x000000c191e17220 */ /* 0x000fe20000410000 */
[----:B------:R-:W-:Y:S01]  /*44b0*/  IADD3.X R19, R22, R195, RZ, P1, !PT ;  /* 0x000000c316137210 */ /* 0x000fe20000ffe4ff */
[-C--:B------:R-:W-:Y:S01]  /*44c0*/  FMUL.FTZ R188, R114, R161.reuse ;  /* 0x000000a172bc7220 */ /* 0x080fe20000410000 */
[----:B------:R-:W-:Y:S01]  /*44d0*/  IADD3.X R21, R195, R166, RZ, P0, !PT ;  /* 0x000000a6c3157210 */ /* 0x000fe200007fe4ff */
[C---:B------:R-:W-:Y:S01]  /*44e0*/  IMAD R22, R152.reuse, c[0x0][0x2b0], RZ ;  /* 0x0000ac0098167a24 */ /* 0x040fe200078e02ff */
[----:B------:R-:W-:Y:S01]  /*44f0*/  PRMT R154, RZ, 0x7610, R6 ;  /* 0x00007610ff9a7816 */ /* 0x000fe20000000006 */
[----:B------:R-:W-:Y:S01]  /*4500*/  IMAD R152, R152, c[0x0][0x2d0], RZ ;  /* 0x0000b40098987a24 */ /* 0x000fe200078e02ff */
[----:B------:R-:W-:Y:S01]  /*4510*/  PRMT R156, RZ, 0x7610, R7 ;  /* 0x00007610ff9c7816 */ /* 0x000fe20000000007 */
[C---:B------:R-:W-:Y:S01]  /*4520*/  IMAD R199, R197.reuse, c[0x0][0x2b4], R22 ;  /* 0x0000ad00c5c77a24 */ /* 0x040fe200078e0216 */
[----:B------:R-:W-:Y:S01]  /*4530*/  P2R R22, PR, RZ, 0x8 ;  /* 0x00000008ff167803 */ /* 0x000fe20000000000 */
[----:B------:R-:W-:Y:S01]  /*4540*/  FFMA.FTZ R195, R24, R161, R23 ;  /* 0x000000a118c37223 */ /* 0x000fe20000010017 */
[----:B------:R-:W-:Y:S01]  /*4550*/  PRMT R24, RZ, 0x7610, R11 ;  /* 0x00007610ff187816 */ /* 0x000fe2000000000b */
[C---:B------:R-:W-:Y:S01]  /*4560*/  IMAD R201, R197.reuse, c[0x0][0x2d4], R152 ;  /* 0x0000b500c5c97a24 */ /* 0x040fe200078e0298 */
[----:B------:R-:W-:Y:S01]  /*4570*/  PRMT R160, RZ, 0x7610, R8 ;  /* 0x00007610ffa07816 */ /* 0x000fe20000000008 */
[----:B------:R-:W-:Y:S01]  /*4580*/  IMAD.WIDE.U32 R20, R197, c[0x0][0x2b0], R20 ;  /* 0x0000ac00c5147a25 */ /* 0x000fe200078e0014 */
[----:B------:R-:W-:-:S03]  /*4590*/  IADD3 R191, -R191, c[0x0][0x168], -R50 ;  /* 0x00005a00bfbf7a10 */ /* 0x000fc60007ffe932 */
[----:B------:R-:W-:Y:S01]  /*45a0*/  IMAD.WIDE.U32 R22, R197, c[0x0][0x2d0], R18 ;  /* 0x0000b400c5167a25 */ /* 0x000fe200078e0012 */
[----:B------:R-:W-:Y:S02]  /*45b0*/  SHF.L.U32 R18, R50, 0x4, RZ ;  /* 0x0000000432127819 */ /* 0x000fe400000006ff */
[----:B------:R-:W-:Y:S01]  /*45c0*/  IADD3 R19, R21, R199, RZ ;  /* 0x000000c715137210 */ /* 0x000fe20007ffe0ff */
[----:B------:R-:W-:Y:S01]  /*45d0*/  FFMA.FTZ R197, R146, R195, R157 ;  /* 0x000000c392c57223 */ /* 0x000fe2000001009d */
[----:B------:R-:W-:Y:S01]  /*45e0*/  IADD3 R21, R23, R201, RZ ;  /* 0x000000c917157210 */ /* 0x000fe20007ffe0ff */
[----:B------:R-:W-:Y:S01]  /*45f0*/  FMUL.FTZ R157, R137, R181 ;  /* 0x000000b5899d7220 */ /* 0x000fe20000410000 */
[----:B------:R-:W-:Y:S01]  /*4600*/  LEA.HI.SX32 R23, R18, R18, 0x1b ;  /* 0x0000001212177211 */ /* 0x000fe200078fdaff */
[----:B------:R-:W-:Y:S01]  /*4610*/  FFMA.FTZ R155, R144, R197, R155 ;  /* 0x000000c5909b7223 */ /* 0x000fe2000001009b */
[----:B------:R-:W-:Y:S01]  /*4620*/  MOV R18, R20 ;  /* 0x0000001400127202 */ /* 0x000fe20000000f00 */
[----:B------:R-:W-:Y:S01]  /*4630*/  FMUL.FTZ R26, R24, R157 ;  /* 0x0000009d181a7220 */ /* 0x000fe20000410000 */
[----:B------:R-:W-:Y:S01]  /*4640*/  MOV R20, R22 ;  /* 0x0000001600147202 */ /* 0x000fe20000000f00 */
[----:B------:R-:W-:Y:S01]  /*4650*/  FFMA.FTZ R153, R142, R155, R153 ;  /* 0x0000009b8e997223 */ /* 0x000fe20000010099 */
[----:B------:R-:W-:Y:S01]  /*4660*/  PRMT R142, RZ, 0x7610, R9 ;  /* 0x00007610ff8e7816 */ /* 0x000fe20000000009 */
[----:B------:R-:W-:Y:S01]  /*4670*/  FMUL.FTZ R22, R108, R187 ;  /* 0x000000bb6c167220 */ /* 0x000fe20000410000 */
[----:B------:R-:W-:Y:S01]  /*4680*/  PRMT R199, RZ, 0x5410, R10 ;  /* 0x00005410ffc77816 */ /* 0x000fe2000000000a */
[----:B------:R-:W-:Y:S01]  /*4690*/  FFMA.FTZ R27, R138, R153, R27 ;  /* 0x000000998a1b7223 */ /* 0x000fe2000001001b */
[----:B------:R0:W-:Y:S01]  /*46a0*/  STS [R23.X4+0x10bc], R26 ;  /* 0x0010bc1a17007388 */ /* 0x0001e20000004800 */
[----:B------:R-:W-:Y:S01]  /*46b0*/  PRMT R201, RZ, 0x5410, R11 ;  /* 0x00005410ffc97816 */ /* 0x000fe2000000000b */
[----:B-1----:R-:W-:Y:S01]  /*46c0*/  FMUL.FTZ R16, R142, R217 ;  /* 0x000000d98e107220 */ /* 0x002fe20000410000 */
[--C-:B------:R-:W-:Y:S01]  /*46d0*/  PRMT R138, RZ, 0x7610, R4.reuse ;  /* 0x00007610ff8a7816 */ /* 0x100fe20000000004 */
[----:B------:R-:W-:Y:S01]  /*46e0*/  FFMA.FTZ R203, R140, R27, R25 ;  /* 0x0000001b8ccb7223 */ /* 0x000fe20000010019 */
[----:B------:R-:W-:Y:S01]  /*46f0*/  PRMT R25, RZ, 0x5410, R4 ;  /* 0x00005410ff197816 */ /* 0x000fe20000000004 */
[----:B------:R-:W-:Y:S01]  /*4700*/  FMUL.FTZ R144, R199, R22 ;  /* 0x00000016c7907220 */ /* 0x000fe20000410000 */
[----:B------:R1:W-:Y:S01]  /*4710*/  STS [R23.X4+0x10ac], R16 ;  /* 0x0010ac1017007388 */ /* 0x0003e20000004800 */
[----:B------:R-:W-:Y:S01]  /*4720*/  FMUL.FTZ R152, R201, R198 ;  /* 0x000000c6c9987220 */ /* 0x000fe20000410000 */
[----:B------:R-:W-:Y:S01]  /*4730*/  ISETP.GE.AND P0, PT, R191, 0x1, PT ;  /* 0x00000001bf00780c */ /* 0x000fe20003f06270 */
[----:B------:R-:W-:Y:S01]  /*4740*/  FMUL.FTZ R140, R120, R25 ;  /* 0x00000019788c7220 */ /* 0x000fe20000410000 */
[----:B0-----:R-:W-:Y:S01]  /*4750*/  PRMT R26, RZ, 0x7610, R10 ;  /* 0x00007610ff1a7816 */ /* 0x001fe2000000000a */
[----:B------:R0:W-:Y:S01]  /*4760*/  STS [R23.X4+0x10b0], R144 ;  /* 0x0010b09017007388 */ /* 0x0001e20000004800 */
[----:B------:R-:W-:Y:S01]  /*4770*/  FMUL.FTZ R219, R151, R27 ;  /* 0x0000001b97db7220 */ /* 0x000fe20000410000 */
[C---:B------:R-:W-:Y:S01]  /*4780*/  ISETP.GE.AND P1, PT, R191.reuse, 0x41, PT ;  /* 0x00000041bf00780c */ /* 0x040fe20003f26270 */
[----:B------:R-:W-:Y:S01]  /*4790*/  FFMA.FTZ R140, R28, -R140, R43 ;  /* 0x8000008c1c8c7223 */ /* 0x000fe2000001002b */
[----:B------:R2:W-:Y:S01]  /*47a0*/  STS [R23.X4+0x10b8], R152 ;  /* 0x0010b89817007388 */ /* 0x0005e20000004800 */
[----:B------:R-:W-:Y:S01]  /*47b0*/  FMUL.FTZ R146, R26, R215 ;  /* 0x000000d71a927220 */ /* 0x000fe20000410000 */
[----:B------:R-:W-:Y:S01]  /*47c0*/  IADD3 R43, R50, 0x40, RZ ;  /* 0x00000040322b7810 */ /* 0x000fe20007ffe0ff */
[----:B-1----:R-:W-:Y:S01]  /*47d0*/  FMUL.FTZ R16, R120, R203 ;  /* 0x000000cb78107220 */ /* 0x002fe20000410000 */
[----:B------:R-:W-:Y:S01]  /*47e0*/  ISETP.GE.AND P2, PT, R191, 0x81, PT ;  /* 0x00000081bf00780c */ /* 0x000fe20003f46270 */
[----:B------:R-:W-:Y:S01]  /*47f0*/  FMUL.FTZ R196, R118, R153 ;  /* 0x0000009976c47220 */ /* 0x000fe20000410000 */
[----:B------:R1:W-:Y:S01]  /*4800*/  STS [R23.X4+0x10b4], R146 ;  /* 0x0010b49217007388 */ /* 0x0003e20000004800 */
[----:B0-----:R-:W-:Y:S01]  /*4810*/  FMUL.FTZ R144, R151, R138 ;  /* 0x0000008a97907220 */ /* 0x001fe20000410000 */
[----:B------:R-:W-:Y:S01]  /*4820*/  LEA.HI.SX32 R43, R43, R50, 0x1b ;  /* 0x000000322b2b7211 */ /* 0x000fe200078fdaff */
[----:B------:R-:W-:Y:S01]  /*4830*/  FFMA.FTZ R17, R140, R16, RZ ;  /* 0x000000108c117223 */ /* 0x000fe200000100ff */
[----:B--2---:R-:W-:Y:S01]  /*4840*/  PRMT R152, RZ, 0x7610, R5 ;  /* 0x00007610ff987816 */ /* 0x004fe20000000005 */
[----:B------:R-:W-:Y:S01]  /*4850*/  FFMA.FTZ R144, R30, -R144, R159 ;  /* 0x800000901e907223 */ /* 0x000fe2000001009f */
[----:B------:R-:W-:Y:S01]  /*4860*/  IADD3 R159, R50, 0x80, RZ ;  /* 0x00000080329f7810 */ /* 0x000fe20007ffe0ff */
[----:B------:R-:W-:-:S02]  /*4870*/  FMUL.FTZ R221, R149, R155 ;  /* 0x0000009b95dd7220 */ /* 0x000fc40000410000 */
[----:B------:R-:W-:Y:S01]  /*4880*/  FMUL.FTZ R166, R149, R152 ;  /* 0x0000009895a67220 */ /* 0x000fe20000410000 */
[----:B------:R-:W-:Y:S01]  /*4890*/  LEA.HI.SX32 R159, R159, R50, 0x1b ;  /* 0x000000329f9f7211 */ /* 0x000fe200078fdaff */
[----:B-1----:R-:W-:Y:S02]  /*48a0*/  FMUL.FTZ R146, R118, R205 ;  /* 0x000000cd76927220 */ /* 0x002fe40000410000 */
[----:B------:R-:W-:Y:S02]  /*48b0*/  FFMA.FTZ R17, R144, R219, R17 ;  /* 0x000000db90117223 */ /* 0x000fe40000010011 */
[----:B------:R-:W-:Y:S02]  /*48c0*/  FFMA.FTZ R146, R29, -R146, R42 ;  /* 0x800000921d927223 */ /* 0x000fe4000001002a */
[----:B------:R-:W-:Y:S02]  /*48d0*/  FFMA.FTZ R166, R32, -R166, R163 ;  /* 0x800000a620a67223 */ /* 0x000fe400000100a3 */
[----:B------:R-:W-:-:S02]  /*48e0*/  FFMA.FTZ R17, R146, R196, R17 ;  /* 0x000000c492117223 */ /* 0x000fc40000010011 */
[C---:B------:R-:W-:Y:S02]  /*48f0*/  FMUL.FTZ R178, R147.reuse, R154 ;  /* 0x0000009a93b27220 */ /* 0x040fe40000410000 */
[----:B------:R-:W-:Y:S02]  /*4900*/  FMUL.FTZ R192, R116, R197 ;  /* 0x000000c574c07220 */ /* 0x000fe40000410000 */
[----:B------:R-:W-:Y:S02]  /*4910*/  FFMA.FTZ R17, R166, R221, R17 ;  /* 0x000000dda6117223 */ /* 0x000fe40000010011 */
[----:B------:R-:W-:Y:S02]  /*4920*/  FFMA.FTZ R178, R34, -R178, R165 ;  /* 0x800000b222b27223 */ /* 0x000fe400000100a5 */
[----:B------:R-:W-:Y:S02]  /*4930*/  FMUL.FTZ R223, R147, R195 ;  /* 0x000000c393df7220 */ /* 0x000fe40000410000 */
[----:B------:R-:W-:-:S02]  /*4940*/  FFMA.FTZ R17, R176, R192, R17 ;  /* 0x000000c0b0117223 */ /* 0x000fc40000010011 */
[----:B------:R-:W-:Y:S02]  /*4950*/  FMUL.FTZ R182, R145, R156 ;  /* 0x0000009c91b67220 */ /* 0x000fe40000410000 */
[----:B------:R-:W-:Y:S02]  /*4960*/  FFMA.FTZ R17, R178, R223, R17 ;  /* 0x000000dfb2117223 */ /* 0x000fe40000010011 */
[----:B------:R-:W-:Y:S02]  /*4970*/  FFMA.FTZ R182, R122, -R182, R167 ;  /* 0x800000b67ab67223 */ /* 0x000fe400000100a7 */
[----:B------:R-:W-:Y:S02]  /*4980*/  FFMA.FTZ R17, R180, R188, R17 ;  /* 0x000000bcb4117223 */ /* 0x000fe40000010011 */
[----:B------:R-:W-:Y:S02]  /*4990*/  FMUL.FTZ R186, R112, R169 ;  /* 0x000000a970ba7220 */ /* 0x000fe40000410000 */
[----:B------:R-:W-:-:S02]  /*49a0*/  FFMA.FTZ R17, R182, R225, R17 ;  /* 0x000000e1b6117223 */ /* 0x000fc40000010011 */
[----:B------:R-:W-:Y:S02]  /*49b0*/  FMUL.FTZ R194, R143, R160 ;  /* 0x000000a08fc27220 */ /* 0x000fe40000410000 */
[----:B------:R-:W-:Y:S02]  /*49c0*/  FMUL.FTZ R204, R110, R177 ;  /* 0x000000b16ecc7220 */ /* 0x000fe40000410000 */
[----:B------:R-:W-:Y:S02]  /*49d0*/  FMUL.FTZ R190, R160, R227 ;  /* 0x000000e3a0be7220 */ /* 0x000fe40000410000 */
[-C--:B------:R-:W-:Y:S02]  /*49e0*/  FFMA.FTZ R17, R184, R186.reuse, R17 ;  /* 0x000000bab8117223 */ /* 0x080fe40000010011 */
[----:B------:R-:W-:Y:S01]  /*49f0*/  FMUL.FTZ R202, R211, R186 ;  /* 0x000000bad3ca7220 */ /* 0x000fe20000410000 */
[----:B------:R0:W-:Y:S01]  /*4a00*/  STS [R23.X4+0x10a4], R190 ;  /* 0x0010a4be17007388 */ /* 0x0001e20000004800 */
[----:B------:R-:W-:-:S02]  /*4a10*/  FFMA.FTZ R186, R126, -R194, R173 ;  /* 0x800000c27eba7223 */ /* 0x000fc400000100ad */
[----:B------:R-:W-:Y:S01]  /*4a20*/  FMUL.FTZ R206, R213, R204 ;  /* 0x000000ccd5ce7220 */ /* 0x000fe20000410000 */
[----:B------:R-:W-:Y:S01]  /*4a30*/  STS [R23.X4+0x10a0], R202 ;  /* 0x0010a0ca17007388 */ /* 0x000fe20000004800 */
[----:B------:R-:W-:Y:S02]  /*4a40*/  FMUL.FTZ R194, R209, R188 ;  /* 0x000000bcd1c27220 */ /* 0x000fe40000410000 */
[----:B------:R-:W-:Y:S01]  /*4a50*/  FFMA.FTZ R17, R186, R227, R17 ;  /* 0x000000e3ba117223 */ /* 0x000fe20000010011 */
[----:B------:R1:W-:Y:S01]  /*4a60*/  STS [R23.X4+0x10a8], R206 ;  /* 0x0010a8ce17007388 */ /* 0x0003e20000004800 */
[----:B------:R-:W-:Y:S01]  /*4a70*/  FFMA.FTZ R188, R124, -R208, R175 ;  /* 0x800000d07cbc7223 */ /* 0x000fe200000100af */
[----:B------:R-:W-:Y:S01]  /*4a80*/  IADD3 R227, R50, 0x2c0, RZ ;  /* 0x000002c032e37810 */ /* 0x000fe20007ffe0ff */
[----:B0-----:R-:W-:Y:S01]  /*4a90*/  FMUL.FTZ R190, R141, R142 ;  /* 0x0000008e8dbe7220 */ /* 0x001fe20000410000 */
[----:B------:R-:W-:Y:S01]  /*4aa0*/  STS [R23.X4+0x1098], R194 ;  /* 0x001098c217007388 */ /* 0x000fe20000004800 */
[----:B------:R-:W-:Y:S01]  /*4ab0*/  FFMA.FTZ R17, R188, R204, R17 ;  /* 0x000000ccbc117223 */ /* 0x000fe20000010011 */
[----:B------:R-:W-:Y:S01]  /*4ac0*/  LEA.HI.SX32 R216, R227, R50, 0x1b ;  /* 0x00000032e3d87211 */ /* 0x000fe200078fdaff */
[----:B------:R-:W-:-:S02]  /*4ad0*/  FFMA.FTZ R190, R130, -R190, R179 ;  /* 0x800000be82be7223 */ /* 0x000fc400000100b3 */
[----:B------:R-:W-:Y:S01]  /*4ae0*/  FMUL.FTZ R200, R156, R225 ;  /* 0x000000e19cc87220 */ /* 0x000fe20000410000 */
[----:B------:R-:W-:Y:S01]  /*4af0*/  IADD3 R225, R50, 0x280, RZ ;  /* 0x0000028032e17810 */ /* 0x000fe20007ffe0ff */
[----:B-1----:R-:W-:Y:S02]  /*4b00*/  FMUL.FTZ R206, R154, R223 ;  /* 0x000000df9ace7220 */ /* 0x002fe40000410000 */
[----:B------:R-:W-:Y:S01]  /*4b10*/  FMUL.FTZ R223, R108, R199 ;  /* 0x000000c76cdf7220 */ /* 0x000fe20000410000 */
[----:B------:R0:W-:Y:S01]  /*4b20*/  STS [R23.X4+0x109c], R200 ;  /* 0x00109cc817007388 */ /* 0x0001e20000004800 */
[----:B------:R-:W-:Y:S02]  /*4b30*/  FMUL.FTZ R204, R207, R192 ;  /* 0x000000c0cfcc7220 */ /* 0x000fe40000410000 */
[----:B------:R-:W-:Y:S01]  /*4b40*/  FFMA.FTZ R17, R190, R217, R17 ;  /* 0x000000d9be117223 */ /* 0x000fe20000010011 */
[----:B------:R1:W-:Y:S01]  /*4b50*/  STS [R23.X4+0x1094], R206 ;  /* 0x001094ce17007388 */ /* 0x0003e20000004800 */
[----:B------:R-:W-:Y:S01]  /*4b60*/  FFMA.FTZ R192, R128, -R223, R168 ;  /* 0x800000df80c07223 */ /* 0x000fe200000100a8 */
[----:B------:R-:W-:Y:S01]  /*4b70*/  IADD3 R223, R50, 0x240, RZ ;  /* 0x0000024032df7810 */ /* 0x000fe20007ffe0ff */
[----:B------:R-:W-:Y:S01]  /*4b80*/  FMUL.FTZ R202, R152, R221 ;  /* 0x000000dd98ca7220 */ /* 0x000fe20000410000 */
[----:B------:R-:W-:Y:S01]  /*4b90*/  STS [R23.X4+0x1090], R204 ;  /* 0x001090cc17007388 */ /* 0x000fe20000004800 */
[----:B------:R-:W-:Y:S01]  /*4ba0*/  FFMA.FTZ R17, R192, R22, R17 ;  /* 0x00000016c0117223 */ /* 0x000fe20000010011 */
[----:B------:R-:W-:Y:S01]  /*4bb0*/  LEA.HI.SX32 R214, R223, R50, 0x1b ;  /* 0x00000032dfd67211 */ /* 0x000fe200078fdaff */
[----:B0-----:R-:W-:Y:S01]  /*4bc0*/  FMUL.FTZ R200, R205, R196 ;  /* 0x000000c4cdc87220 */ /* 0x001fe20000410000 */
[----:B------:R-:W-:Y:S01]  /*4bd0*/  STS [R23.X4+0x108c], R202 ;  /* 0x00108cca17007388 */ /* 0x000fe20000004800 */
[----:B------:R-:W-:Y:S01]  /*4be0*/  FMUL.FTZ R22, R138, R219 ;  /* 0x000000db8a167220 */ /* 0x000fe20000410000 */
[----:B------:R-:W-:Y:S01]  /*4bf0*/  IADD3 R219, R50, 0x180, RZ ;  /* 0x0000018032db7810 */ /* 0x000fe20007ffe0ff */
[----:B------:R-:W-:Y:S01]  /*4c00*/  FMUL.FTZ R16, R25, R16 ;  /* 0x0000001019107220 */ /* 0x000fe20000410000 */
[----:B------:R-:W-:Y:S01]  /*4c10*/  STS [R23.X4+0x1088], R200 ;  /* 0x001088c817007388 */ /* 0x000fe20000004800 */
[----:B------:R-:W-:Y:S01]  /*4c20*/  FMUL.FTZ R217, R139, R26 ;  /* 0x0000001a8bd97220 */ /* 0x000fe20000410000 */
[----:B-1----:R-:W-:Y:S01]  /*4c30*/  LEA.HI.SX32 R206, R219, R50, 0x1b ;  /* 0x00000032dbce7211 */ /* 0x002fe200078fdaff */
[----:B------:R-:W-:Y:S01]  /*4c40*/  FMUL.FTZ R221, R106, R201 ;  /* 0x000000c96add7220 */ /* 0x000fe20000410000 */
[----:B------:R0:W-:Y:S01]  /*4c50*/  STS [R23.X4+0x1084], R22 ;  /* 0x0010841617007388 */ /* 0x0001e20000004800 */
[----:B------:R-:W-:Y:S01]  /*4c60*/  FFMA.FTZ R194, R134, -R217, R170 ;  /* 0x800000d986c27223 */ /* 0x000fe200000100aa */
[----:B------:R-:W-:Y:S01]  /*4c70*/  IADD3 R217, R50, 0x140, RZ ;  /* 0x0000014032d97810 */ /* 0x000fe20007ffe0ff */
[----:B------:R-:W-:Y:S01]  /*4c80*/  FFMA.FTZ R196, R132, -R221, R172 ;  /* 0x800000dd84c47223 */ /* 0x000fe200000100ac */
[----:B------:R1:W-:Y:S01]  /*4c90*/  STS [R23.X4+0x1080], R16 ;  /* 0x0010801017007388 */ /* 0x0003e20000004800 */
[----:B------:R-:W-:Y:S01]  /*4ca0*/  FFMA.FTZ R17, R194, R215, R17 ;  /* 0x000000d7c2117223 */ /* 0x000fe20000010011 */
[----:B------:R-:W-:Y:S01]  /*4cb0*/  IADD3 R215, R50, 0x100, RZ ;  /* 0x0000010032d77810 */ /* 0x000fe20007ffe0ff */
[----:B------:R-:W-:Y:S01]  /*4cc0*/  FMUL.FTZ R42, R89, R42 ;  /* 0x0000002a592a7220 */ /* 0x000fe20000410000 */
[----:B------:R-:W-:Y:S01]  /*4cd0*/  BAR.SYNC.DEFER_BLOCKING 0x0 ;  /* 0x0000000000007b1d */ /* 0x000fe20000010000 */
[----:B------:R-:W-:Y:S01]  /*4ce0*/  FFMA.FTZ R198, R196, R198, R17 ;  /* 0x000000c6c4c67223 */ /* 0x000fe20000010011 */
[C---:B------:R-:W-:Y:S01]  /*4cf0*/  IADD3 R17, R50.reuse, 0xc0, RZ ;  /* 0x000000c032117810 */ /* 0x040fe20007ffe0ff */
[----:B------:R-:W-:Y:S01]  /*4d00*/  FMUL.FTZ R158, R85, R158 ;  /* 0x0000009e559e7220 */ /* 0x000fe20000410000 */
[----:B------:R-:W-:Y:S01]  /*4d10*/  IADD3 R221, R50, 0x1c0, RZ ;  /* 0x000001c032dd7810 */ /* 0x000fe20007ffe0ff */
[----:B0-----:R-:W-:Y:S01]  /*4d20*/  FMUL.FTZ R22, R83, R165 ;  /* 0x000000a553167220 */ /* 0x001fe20000410000 */
[-C--:B------:R-:W-:Y:S01]  /*4d30*/  LEA.HI.SX32 R202, R215, R50.reuse, 0x1b ;  /* 0x00000032d7ca7211 */ /* 0x080fe200078fdaff */
[----:B-1----:R-:W-:Y:S01]  /*4d40*/  FMUL.FTZ R16, R87, R163 ;  /* 0x000000a357107220 */ /* 0x002fe20000410000 */
[----:B------:R-:W-:Y:S01]  /*4d50*/  LEA.HI.SX32 R204, R217, R50, 0x1b ;  /* 0x00000032d9cc7211 */ /* 0x000fe200078fdaff */
[----:B------:R-:W-:Y:S01]  /*4d60*/  FMUL.FTZ R168, R69, R168 ;  /* 0x000000a845a87220 */ /* 0x000fe20000410000 */
[----:B------:R-:W-:Y:S01]  /*4d70*/  LEA.HI.SX32 R200, R17, R50, 0x1b ;  /* 0x0000003211c87211 */ /* 0x000fe200078fdaff */
[----:B------:R-:W-:Y:S01]  /*4d80*/  FMUL.FTZ R17, R137, R24 ;  /* 0x0000001889117220 */ /* 0x000fe20000410000 */
[----:B------:R-:W-:Y:S01]  /*4d90*/  LEA.HI.SX32 R208, R221, R50, 0x1b ;  /* 0x00000032ddd07211 */ /* 0x000fe200078fdaff */
[----:B------:R-:W-:Y:S01]  /*4da0*/  FMUL.FTZ R170, R95, R170 ;  /* 0x000000aa5faa7220 */ /* 0x000fe20000410000 */
[----:B------:R-:W-:Y:S01]  /*4db0*/  LEA.HI.SX32 R215, R225, R50, 0x1b ;  /* 0x00000032e1d77211 */ /* 0x000fe200078fdaff */
[----:B------:R-:W-:Y:S01]  /*4dc0*/  FMUL.FTZ R172, R97, R172 ;  /* 0x000000ac61ac7220 */ /* 0x000fe20000410000 */
        /* <DEDUP_REMOVED lines=21> */
[----:B-----5:R-:W-:-:S02]  /*4f20*/  FFMA.FTZ R42, R136, -R17, R174 ;  /* 0x80000011882a7223 */ /* 0x020fc400000100ae */
[----:B------:R-:W-:Y:S01]  /*4f30*/  FMUL.FTZ R174, R99, R174 ;  /* 0x000000ae63ae7220 */ /* 0x000fe20000410000 */
        /* <DEDUP_REMOVED lines=33> */
.L_x_4546:
[----:B01-34-:R-:W-:Y:S05]  /*5150*/  BSYNC B0 ;  /* 0x0000000000007941 */ /* 0x01bfea0003800000 */
.L_x_4545:
[----:B------:R-:W0:Y:S01]  /*5160*/  LDS R43, [R43.X4+0x2200] ;  /* 0x002200002b2b7984 */ /* 0x000e220000004800 */
[----:B------:R-:W-:Y:S01]  /*5170*/  BSSY B0, `(.L_x_4547) ;  /* 0x0000004000007945 */ /* 0x000fe20003800000 */
[----:B------:R-:W-:Y:S05]  /*5180*/  @!P1 BRA `(.L_x_4548) ;  /* 0x0000002000009947 */ /* 0x000fea0003800000 */
[----:B------:R1:W-:Y:S04]  /*5190*/  RED.E.ADD.F32.FTZ.RN.STRONG.GPU [R18.64+-0xf00], R223 ;  /* 0xfff100df1200798e */ /* 0x0003e8000c10e784 */
[----:B0-----:R1:W-:Y:S02]  /*51a0*/  RED.E.ADD.F32.FTZ.RN.STRONG.GPU [R20.64+-0xf00], R43 ;  /* 0xfff1002b1400798e */ /* 0x0013e4000c10e784 */
.L_x_4548:
[----:B------:R-:W-:Y:S05]  /*51b0*/  BSYNC B0 ;  /* 0x0000000000007941 */ /* 0x000fea0003800000 */
.L_x_4547:
[----:B------:R-:W2:Y:S01]  /*51c0*/  LDS R159, [R159.X4+0x2300] ;  /* 0x002300009f9f7984 */ /* 0x000ea20000004800 */
[----:B------:R-:W-:Y:S01]  /*51d0*/  BSSY B0, `(.L_x_4549) ;  /* 0x0000005000007945 */ /* 0x000fe20003800000 */
[----:B------:R-:W-:Y:S01]  /*51e0*/  FMUL.FTZ R157, R42, R157 ;  /* 0x0000009d2a9d7220 */ /* 0x000fe20000410000 */
[----:B------:R-:W-:Y:S05]  /*51f0*/  @!P2 BRA `(.L_x_4550) ;  /* 0x000000200000a947 */ /* 0x000fea0003800000 */
[----:B------:R3:W-:Y:S04]  /*5200*/  RED.E.ADD.F32.FTZ.RN.STRONG.GPU [R18.64+-0xe00], R225 ;  /* 0xfff200e11200798e */ /* 0x0007e8000c10e784 */
[----:B--2---:R3:W-:Y:S02]  /*5210*/  RED.E.ADD.F32.FTZ.RN.STRONG.GPU [R20.64+-0xe00], R159 ;  /* 0xfff2009f1400798e */ /* 0x0047e4000c10e784 */
.L_x_4550:
[----:B------:R-:W-:Y:S05]  /*5220*/  BSYNC B0 ;  /* 0x0000000000007941 */ /* 0x000fea0003800000 */
.L_x_4549:
[----:B------:R4:W1:Y:S01]  /*5230*/  LDS R13, [R200.X4+0x2400] ;  /* 0x00240000c80d7984 */ /* 0x0008620000004800 */
        /* <DEDUP_REMOVED lines=10> */
[----:B----4-:R4:W-:Y:S04]  /*52e0*/  RED.E.ADD.F32.FTZ.RN.STRONG.GPU [R18.64+-0xd00], R227 ;  /* 0xfff300e31200798e */ /* 0x0109e8000c10e784 */
[----:B-1----:R4:W-:Y:S02]  /*52f0*/  RED.E.ADD.F32.FTZ.RN.STRONG.GPU [R20.64+-0xd00], R13 ;  /* 0xfff3000d1400798e */ /* 0x0029e4000c10e784 */
.L_x_4552:
[----:B----4-:R-:W-:Y:S05]  /*5300*/  BSYNC B0 ;  /* 0x0000000000007941 */ /* 0x010fea0003800000 */
.L_x_4551:
[----:B-1----:R1:W4:Y:S01]  /*5310*/  LDS R13, [R202.X4+0x2500] ;  /* 0x00250000ca0d7984 */ /* 0x0023220000004800 */
[----:B------:R-:W-:Y:S01]  /*5320*/  BSSY B0, `(.L_x_4553) ;  /* 0x0000004000007945 */ /* 0x000fe20003800000 */
[----:B------:R-:W-:Y:S05]  /*5330*/  @!P1 BRA `(.L_x_4554) ;  /* 0x0000002000009947 */ /* 0x000fea0003800000 */
[----:B------:R1:W-:Y:S04]  /*5340*/  RED.E.ADD.F32.FTZ.RN.STRONG.GPU [R18.64+-0xc00], R229 ;  /* 0xfff400e51200798e */ /* 0x0003e8000c10e784 */
[----:B----4-:R1:W-:Y:S02]  /*5350*/  RED.E.ADD.F32.FTZ.RN.STRONG.GPU [R20.64+-0xc00], R13 ;  /* 0xfff4000d1400798e */ /* 0x0103e4000c10e784 */
.L_x_4554:
[----:B------:R-:W-:Y:S05]  /*5360*/  BSYNC B0 ;  /* 0x0000000000007941 */ /* 0x000fea0003800000 */
.L_x_4553:
[----:B-1--4-:R1:W4:Y:S01]  /*5370*/  LDS R13, [R204.X4+0x2600] ;  /* 0x00260000cc0d7984 */ /* 0x0123220000004800 */
[----:B------:R-:W-:Y:S01]  /*5380*/  BSSY B0, `(.L_x_4555) ;  /* 0x0000004000007945 */ /* 0x000fe20003800000 */
[----:B------:R-:W-:Y:S05]  /*5390*/  @!P2 BRA `(.L_x_4556) ;  /* 0x000000200000a947 */ /* 0x000fea0003800000 */
[----:B------:R1:W-:Y:S04]  /*53a0*/  RED.E.ADD.F32.FTZ.RN.STRONG.GPU [R18.64+-0xb00], R231 ;  /* 0xfff500e71200798e */ /* 0x0003e8000c10e784 */
[----:B----4-:R1:W-:Y:S02]  /*53b0*/  RED.E.ADD.F32.FTZ.RN.STRONG.GPU [R20.64+-0xb00], R13 ;  /* 0xfff5000d1400798e */ /* 0x0103e4000c10e784 */
.L_x_4556:
[----:B------:R-:W-:Y:S05]  /*53c0*/  BSYNC B0 ;  /* 0x0000000000007941 */ /* 0x000fea0003800000 */
.L_x_4555:
[----:B-1--4-:R1:W4:Y:S01]  /*53d0*/  LDS R13, [R206.X4+0x2700] ;  /* 0x00270000ce0d7984 */ /* 0x0123220000004800 */
[----:B------:R-:W-:Y:S01]  /*53e0*/  BSSY B0, `(.L_x_4557) ;  /* 0x0000004000007945 */ /* 0x000fe20003800000 */
[----:B------:R-:W-:Y:S05]  /*53f0*/  @!P3 BRA `(.L_x_4558) ;  /* 0x000000200000b947 */ /* 0x000fea0003800000 */
[----:B------:R1:W-:Y:S04]  /*5400*/  RED.E.ADD.F32.FTZ.RN.STRONG.GPU [R18.64+-0xa00], R233 ;  /* 0xfff600e91200798e */ /* 0x0003e8000c10e784 */
[----:B----4-:R1:W-:Y:S02]  /*5410*/  RED.E.ADD.F32.FTZ.RN.STRONG.GPU [R20.64+-0xa00], R13 ;  /* 0xfff6000d1400798e */ /* 0x0103e4000c10e784 */
.L_x_4558:
[----:B------:R-:W-:Y:S05]  /*5420*/  BSYNC B0 ;  /* 0x0000000000007941 */ /* 0x000fea0003800000 */
.L_x_4557:
[----:B-1--4-:R1:W4:Y:S01]  /*5430*/  LDS R13, [R208.X4+0x2800] ;  /* 0x00280000d00d7984 */ /* 0x0123220000004800 */
[----:B------:R-:W-:Y:S01]  /*5440*/  BSSY B0, `(.L_x_4559) ;  /* 0x0000004000007945 */ /* 0x000fe20003800000 */
[----:B------:R-:W-:Y:S05]  /*5450*/  @!P4 BRA `(.L_x_4560) ;  /* 0x000000200000c947 */ /* 0x000fea0003800000 */
[----:B------:R1:W-:Y:S04]  /*5460*/  RED.E.ADD.F32.FTZ.RN.STRONG.GPU [R18.64+-0x900], R235 ;  /* 0xfff700eb1200798e */ /* 0x0003e8000c10e784 */
[----:B----4-:R1:W-:Y:S02]  /*5470*/  RED.E.ADD.F32.FTZ.RN.STRONG.GPU [R20.64+-0x900], R13 ;  /* 0xfff7000d1400798e */ /* 0x0103e4000c10e784 */
.L_x_4560:
[----:B------:R-:W-:Y:S05]  /*5480*/  BSYNC B0 ;  /* 0x0000000000007941 */ /* 0x000fea0003800000 */
.L_x_4559:
[----:B-1--4-:R1:W4:Y:S01]  /*5490*/  LDS R13, [R210.X4+0x2900] ;  /* 0x00290000d20d7984 */ /* 0x0123220000004800 */
[----:B------:R-:W-:Y:S01]  /*54a0*/  BSSY B0, `(.L_x_4561) ;  /* 0x0000004000007945 */ /* 0x000fe20003800000 */
[----:B------:R-:W-:Y:S05]  /*54b0*/  @!P5 BRA `(.L_x_4562) ;  /* 0x000000200000d947 */ /* 0x000fea0003800000 */
[----:B------:R1:W-:Y:S04]  /*54c0*/  RED.E.ADD.F32.FTZ.RN.STRONG.GPU [R18.64+-0x800], R237 ;  /* 0xfff800ed1200798e */ /* 0x0003e8000c10e784 */
[----:B----4-:R1:W-:Y:S02]  /*54d0*/  RED.E.ADD.F32.FTZ.RN.STRONG.GPU [R20.64+-0x800], R13 ;  /* 0xfff8000d1400798e */ /* 0x0103e4000c10e784 */
.L_x_4562:
[----:B------:R-:W-:Y:S05]  /*54e0*/  BSYNC B0 ;  /* 0x0000000000007941 */ /* 0x000fea0003800000 */
.L_x_4561:
[----:B-1--4-:R1:W4:Y:S01]  /*54f0*/  LDS R13, [R214.X4+0x2a00] ;  /* 0x002a0000d60d7984 */ /* 0x0123220000004800 */
        /* <DEDUP_REMOVED lines=10> */
.L_x_4564:
[----:B-1----:R-:W-:Y:S05]  /*55a0*/  BSYNC B0 ;  /* 0x0000000000007941 */ /* 0x002fea0003800000 */
.L_x_4563:
[----:B------:R-:W1:Y:S01]  /*55b0*/  LDS R215, [R215.X4+0x2b00] ;  /* 0x002b0000d7d77984 */ /* 0x000e620000004800 */
[----:B------:R-:W-:Y:S01]  /*55c0*/  BSSY B0, `(.L_x_4565) ;  /* 0x0000004000007945 */ /* 0x000fe20003800000 */
[----:B------:R-:W-:Y:S05]  /*55d0*/  @!P1 BRA `(.L_x_4566) ;  /* 0x0000002000009947 */ /* 0x000fea0003800000 */
[----:B------:R3:W-:Y:S04]  /*55e0*/  RED.E.ADD.F32.FTZ.RN.STRONG.GPU [R18.64+-0x600], R241 ;  /* 0xfffa00f11200798e */ /* 0x0007e8000c10e784 */
[----:B-1----:R3:W-:Y:S02]  /*55f0*/  RED.E.ADD.F32.FTZ.RN.STRONG.GPU [R20.64+-0x600], R215 ;  /* 0xfffa00d71400798e */ /* 0x0027e4000c10e784 */
.L_x_4566:
[----:B------:R-:W-:Y:S05]  /*5600*/  BSYNC B0 ;  /* 0x0000000000007941 */ /* 0x000fea0003800000 */
.L_x_4565:
[----:B----4-:R4:W3:Y:S01]  /*5610*/  LDS R13, [R216.X4+0x2c00] ;  /* 0x002c0000d80d7984 */ /* 0x0108e20000004800 */
[----:B------:R-:W-:Y:S01]  /*5620*/  BSSY B0, `(.L_x_4567) ;  /* 0x0000004000007945 */ /* 0x000fe20003800000 */
[----:B------:R-:W-:Y:S05]  /*5630*/  @!P2 BRA `(.L_x_4568) ;  /* 0x000000200000a947 */ /* 0x000fea0003800000 */
[----:B------:R4:W-:Y:S04]  /*5640*/  RED.E.ADD.F32.FTZ.RN.STRONG.GPU [R18.64+-0x500], R243 ;  /* 0xfffb00f31200798e */ /* 0x0009e8000c10e784 */
[----:B---3--:R4:W-:Y:S02]  /*5650*/  RED.E.ADD.F32.FTZ.RN.STRONG.GPU [R20.64+-0x500], R13 ;  /* 0xfffb000d1400798e */ /* 0x0089e4000c10e784 */
.L_x_4568:
[----:B------:R-:W-:Y:S05]  /*5660*/  BSYNC B0 ;  /* 0x0000000000007941 */ /* 0x000fea0003800000 */
.L_x_4567:
[----:B------:R-:W4:Y:S01]  /*5670*/  LDS R217, [R217.X4+0x2d00] ;  /* 0x002d0000d9d97984 */ /* 0x000f220000004800 */
[----:B------:R-:W-:Y:S01]  /*5680*/  BSSY B0, `(.L_x_4569) ;  /* 0x0000004000007945 */ /* 0x000fe20003800000 */
[----:B------:R-:W-:Y:S05]  /*5690*/  @!P3 BRA `(.L_x_4570) ;  /* 0x000000200000b947 */ /* 0x000fea0003800000 */
[----:B------:R4:W-:Y:S04]  /*56a0*/  RED.E.ADD.F32.FTZ.RN.STRONG.GPU [R18.64+-0x400], R245 ;  /* 0xfffc00f51200798e */ /* 0x0009e8000c10e784 */
[----:B----4-:R4:W-:Y:S02]  /*56b0*/  RED.E.ADD.F32.FTZ.RN.STRONG.GPU [R20.64+-0x400], R217 ;  /* 0xfffc00d91400798e */ /* 0x0109e4000c10e784 */
.L_x_4570:
[----:B------:R-:W-:Y:S05]  /*56c0*/  BSYNC B0 ;  /* 0x0000000000007941 */ /* 0x000fea0003800000 */
.L_x_4569:
[----:B---34-:R3:W4:Y:S01]  /*56d0*/  LDS R13, [R218.X4+0x2e00] ;  /* 0x002e0000da0d7984 */ /* 0x0187220000004800 */
[----:B------:R-:W-:Y:S01]  /*56e0*/  BSSY B0, `(.L_x_4571) ;  /* 0x0000004000007945 */ /* 0x000fe20003800000 */
[----:B------:R-:W-:Y:S05]  /*56f0*/  @!P4 BRA `(.L_x_4572) ;  /* 0x000000200000c947 */ /* 0x000fea0003800000 */
[----:B------:R3:W-:Y:S04]  /*5700*/  RED.E.ADD.F32.FTZ.RN.STRONG.GPU [R18.64+-0x300], R247 ;  /* 0xfffd00f71200798e */ /* 0x0007e8000c10e784 */
[----:B----4-:R3:W-:Y:S02]  /*5710*/  RED.E.ADD.F32.FTZ.RN.STRONG.GPU [R20.64+-0x300], R13 ;  /* 0xfffd000d1400798e */ /* 0x0107e4000c10e784 */
.L_x_4572:
[----:B------:R-:W-:Y:S05]  /*5720*/  BSYNC B0 ;  /* 0x0000000000007941 */ /* 0x000fea0003800000 */
.L_x_4571:
[----:B------:R-:W3:Y:S01]  /*5730*/  LDS R219, [R219.X4+0x2f00] ;  /* 0x002f0000dbdb7984 */ /* 0x000ee20000004800 */
[----:B------:R-:W-:Y:S01]  /*5740*/  BSSY B0, `(.L_x_4573) ;  /* 0x0000004000007945 */ /* 0x000fe20003800000 */
[----:B------:R-:W-:Y:S05]  /*5750*/  @!P5 BRA `(.L_x_4574) ;  /* 0x000000200000d947 */ /* 0x000fea0003800000 */
[----:B------:R4:W-:Y:S04]  /*5760*/  RED.E.ADD.F32.FTZ.RN.STRONG.GPU [R18.64+-0x200], R249 ;  /* 0xfffe00f91200798e */ /* 0x0009e8000c10e784 */
[----:B---3--:R4:W-:Y:S02]  /*5770*/  RED.E.ADD.F32.FTZ.RN.STRONG.GPU [R20.64+-0x200], R219 ;  /* 0xfffe00db1400798e */ /* 0x0089e4000c10e784 */
.L_x_4574:
[----:B------:R-:W-:Y:S05]  /*5780*/  BSYNC B0 ;  /* 0x0000000000007941 */ /* 0x000fea0003800000 */
.L_x_4573:
[----:B---34-:R3:W4:Y:S01]  /*5790*/  LDS R13, [R220.X4+0x3000] ;  /* 0x00300000dc0d7984 */ /* 0x0187220000004800 */
[----:B------:R-:W-:Y:S01]  /*57a0*/  BSSY B0, `(.L_x_4575) ;  /* 0x0000004000007945 */ /* 0x000fe20003800000 */
[----:B------:R-:W-:Y:S05]  /*57b0*/  @!P6 BRA `(.L_x_4576) ;  /* 0x000000200000e947 */ /* 0x000fea0003800000 */
[----:B------:R3:W-:Y:S04]  /*57c0*/  RED.E.ADD.F32.FTZ.RN.STRONG.GPU [R18.64+-0x100], R251 ;  /* 0xffff00fb1200798e */ /* 0x0007e8000c10e784 */
[----:B----4-:R3:W-:Y:S02]  /*57d0*/  RED.E.ADD.F32.FTZ.RN.STRONG.GPU [R20.64+-0x100], R13 ;  /* 0xffff000d1400798e */ /* 0x0107e4000c10e784 */
.L_x_4576:
[----:B------:R-:W-:Y:S05]  /*57e0*/  BSYNC B0 ;  /* 0x0000000000007941 */ /* 0x000fea0003800000 */
.L_x_4575:
[----:B------:R-:W5:Y:S01]  /*57f0*/  SHFL.DOWN P0, R15, R198, 0x1, 0x1f ;  /* 0x08201f00c60f7f89 */ /* 0x000f620000000000 */
[----:B---34-:R-:W-:Y:S01]  /*5800*/  FMUL.FTZ R13, R100, R181 ;  /* 0x000000b5640d7220 */ /* 0x018fe20000410000 */
[----:B------:R-:W-:Y:S01]  /*5810*/  ISETP.NE.AND P2, PT, R50, RZ, PT ;  /* 0x000000ff3200720c */ /* 0x000fe20003f45270 */
[----:B------:R-:W-:Y:S01]  /*5820*/  FMUL.FTZ R128, R128, R187 ;  /* 0x000000bb80807220 */ /* 0x000fe20000410000 */
[----:B------:R-:W-:Y:S01]  /*5830*/  BSSY B0, `(.L_x_4577) ;  /* 0x0000073000007945 */ /* 0x000fe20003800000 */
[----:B------:R-:W-:-:S02]  /*5840*/  FMUL.FTZ R42, R42, R13 ;  /* 0x0000000d2a2a7220 */ /* 0x000fc40000410000 */
[----:B------:R-:W-:Y:S02]  /*5850*/  FMUL.FTZ R13, R100, R183 ;  /* 0x000000b7640d7220 */ /* 0x000fe40000410000 */
[----:B------:R-:W-:Y:S02]  /*5860*/  FMUL.FTZ R124, R124, R177 ;  /* 0x000000b17c7c7220 */ /* 0x000fe40000410000 */
[----:B------:R-:W-:Y:S02]  /*5870*/  FMUL.FTZ R196, R196, R13 ;  /* 0x0000000dc4c47220 */ /* 0x000fe40000410000 */
[-C--:B------:R-:W-:Y:S02]  /*5880*/  FMUL.FTZ R13, R100, R185.reuse ;  /* 0x000000b9640d7220 */ /* 0x080fe40000410000 */
[----:B------:R-:W-:Y:S02]  /*5890*/  FMUL.FTZ R185, R134, R185 ;  /* 0x000000b986b97220 */ /* 0x000fe40000410000 */
[----:B------:R-:W-:-:S02]  /*58a0*/  FMUL.FTZ R13, R194, R13 ;  /* 0x0000000dc20d7220 */ /* 0x000fc40000410000 */
[-C--:B------:R-:W-:Y:S02]  /*58b0*/  FFMA.FTZ R72, R139, R185.reuse, R72 ;  /* 0x000000b98b487223 */ /* 0x080fe40000010048 */
[----:B------:R-:W-:Y:S02]  /*58c0*/  FFMA.FTZ R185, R26, R185, R13 ;  /* 0x000000b91ab97223 */ /* 0x000fe4000001000d */
[-C--:B------:R-:W-:Y:S02]  /*58d0*/  FMUL.FTZ R13, R130, R189.reuse ;  /* 0x000000bd820d7220 */ /* 0x080fe40000410000 */
[----:B-----5:R-:W-:Y:S02]  /*58e0*/  @P0 FADD R15, R198, R15 ;  /* 0x0000000fc60f0221 */ /* 0x020fe40000000000 */
[----:B------:R-:W-:Y:S02]  /*58f0*/  FMUL.FTZ R189, R100, R189 ;  /* 0x000000bd64bd7220 */ /* 0x000fe40000410000 */
[----:B------:R-:W-:Y:S01]  /*5900*/  FFMA.FTZ R74, R141, R13, R74 ;  /* 0x0000000d8d4a7223 */ /* 0x000fe2000001004a */
[----:B------:R-:W3:Y:S01]  /*5910*/  SHFL.DOWN P0, R12, R15, 0x2, 0x1f ;  /* 0x08401f000f0c7f89 */ /* 0x000ee20000000000 */
        /* <DEDUP_REMOVED lines=12> */
[----:B---3--:R-:W-:-:S02]  /*59e0*/  @P0 FADD R12, R15, R12 ;  /* 0x0000000c0f0c0221 */ /* 0x008fc40000000000 */
[----:B------:R-:W-:Y:S02]  /*59f0*/  FMUL.FTZ R193, R182, R193 ;  /* 0x000000c1b6c17220 */ /* 0x000fe40000410000 */
[----:B------:R-:W-:Y:S01]  /*5a00*/  FMUL.FTZ R15, R30, R27 ;  /* 0x0000001b1e0f7220 */ /* 0x000fe20000410000 */
[----:B------:R-:W3:Y:S01]  /*5a10*/  SHFL.DOWN P0, R17, R12, 0x4, 0x1f ;  /* 0x08801f000c117f89 */ /* 0x000ee20000000000 */
        /* <DEDUP_REMOVED lines=12> */
[----:B---3--:R-:W-:Y:S02]  /*5ae0*/  @P0 FADD R17, R12, R17 ;  /* 0x000000110c110221 */ /* 0x008fe40000000000 */
[-C--:B------:R-:W-:Y:S02]  /*5af0*/  FMUL.FTZ R12, R35, R169.reuse ;  /* 0x000000a9230c7220 */ /* 0x080fe40000410000 */
[----:B------:R-:W-:Y:S01]  /*5b00*/  FMUL.FTZ R169, R100, R169 ;  /* 0x000000a964a97220 */ /* 0x000fe20000410000 */
[----:B------:R-:W3:Y:S01]  /*5b10*/  SHFL.DOWN P0, R16, R17, 0x8, 0x1f ;  /* 0x09001f0011107f89 */ /* 0x000ee20000000000 */
[----:B------:R-:W-:-:S02]  /*5b20*/  FFMA.FTZ R107, R112, R12, R107 ;  /* 0x0000000c706b7223 */ /* 0x000fc4000001006b */
[----:B------:R-:W-:Y:S02]  /*5b30*/  FMUL.FTZ R169, R184, R169 ;  /* 0x000000a9b8a97220 */ /* 0x000fe40000410000 */
[----:B------:R-:W-:Y:S02]  /*5b40*/  FFMA.FTZ R155, R152, R13, R155 ;  /* 0x0000000d989b7223 */ /* 0x000fe4000001009b */
[----:B------:R-:W-:Y:S02]  /*5b50*/  FFMA.FTZ R14, R211, R12, R169 ;  /* 0x0000000cd30e7223 */ /* 0x000fe400000100a9 */
[-C--:B------:R-:W-:Y:S02]  /*5b60*/  FMUL.FTZ R12, R33, R161.reuse ;  /* 0x000000a1210c7220 */ /* 0x080fe40000410000 */
[----:B------:R-:W-:Y:S02]  /*5b70*/  FMUL.FTZ R161, R100, R161 ;  /* 0x000000a164a17220 */ /* 0x000fe40000410000 */
[----:B------:R-:W-:-:S02]  /*5b80*/  FADD.FTZ R115, R14, R115 ;  /* 0x000000730e737221 */ /* 0x000fc40000010000 */
[----:B------:R-:W-:Y:S02]  /*5b90*/  FMUL.FTZ R161, R180, R161 ;  /* 0x000000a1b4a17220 */ /* 0x000fe40000410000 */
[-C--:B------:R-:W-:Y:S02]  /*5ba0*/  FFMA.FTZ R135, R114, R12.reuse, R135 ;  /* 0x0000000c72877223 */ /* 0x080fe40000010087 */
[----:B------:R-:W-:Y:S02]  /*5bb0*/  FFMA.FTZ R14, R209, R12, R161 ;  /* 0x0000000cd10e7223 */ /* 0x000fe400000100a1 */
[-C--:B------:R-:W-:Y:S02]  /*5bc0*/  FMUL.FTZ R12, R31, R197.reuse ;  /* 0x000000c51f0c7220 */ /* 0x080fe40000410000 */
[----:B------:R-:W-:Y:S02]  /*5bd0*/  FMUL.FTZ R197, R100, R197 ;  /* 0x000000c564c57220 */ /* 0x000fe40000410000 */
[----:B---3--:R-:W-:Y:S01]  /*5be0*/  @P0 FADD R16, R17, R16 ;  /* 0x0000001011100221 */ /* 0x008fe20000000000 */
[----:B------:R-:W-:Y:S01]  /*5bf0*/  ISETP.NE.AND P0, PT, R52, RZ, PT ;  /* 0x000000ff3400720c */ /* 0x000fe20003f05270 */
[----:B------:R-:W-:-:S02]  /*5c00*/  FMUL.FTZ R197, R176, R197 ;  /* 0x000000c5b0c57220 */ /* 0x000fc40000410000 */
[----:B------:R-:W-:Y:S01]  /*5c10*/  FADD.FTZ R117, R14, R117 ;  /* 0x000000750e757221 */ /* 0x000fe20000010000 */
[----:B------:R-:W3:Y:S01]  /*5c20*/  SHFL.DOWN P1, R17, R16, 0x10, 0x1f ;  /* 0x0a001f0010117f89 */ /* 0x000ee20000020000 */
[-C--:B------:R-:W-:Y:S02]  /*5c30*/  FFMA.FTZ R129, R116, R12.reuse, R129 ;  /* 0x0000000c74817223 */ /* 0x080fe40000010081 */
[----:B------:R-:W-:Y:S02]  /*5c40*/  FFMA.FTZ R14, R207, R12, R197 ;  /* 0x0000000ccf0e7223 */ /* 0x000fe400000100c5 */
[-C--:B------:R-:W-:Y:S02]  /*5c50*/  FMUL.FTZ R12, R29, R153.reuse ;  /* 0x000000991d0c7220 */ /* 0x080fe40000410000 */
[C---:B------:R-:W-:Y:S02]  /*5c60*/  FMUL.FTZ R153, R100.reuse, R153 ;  /* 0x0000009964997220 */ /* 0x040fe40000410000 */
        /* <DEDUP_REMOVED lines=8> */
[----:B---3--:R-:W-:Y:S02]  /*5cf0*/  @P1 FADD R17, R16, R17 ;  /* 0x0000001110111221 */ /* 0x008fe40000000000 */
[----:B------:R-:W-:Y:S02]  /*5d00*/  FADD.FTZ R119, R14, R119 ;  /* 0x000000770e777221 */ /* 0x000fe40000010000 */
[----:B------:R-:W-:Y:S01]  /*5d10*/  FFMA.FTZ R70, R137, R181, R70 ;  /* 0x000000b589467223 */ /* 0x000fe20000010046 */
[----:B------:R3:W-:Y:S01]  /*5d20*/  @!P0 STS [R65.X4+0x3184], R17 ;  /* 0x0031841141008388 */ /* 0x0007e20000004800 */
[----:B------:R-:W-:Y:S02]  /*5d30*/  FFMA.FTZ R103, R108, R128, R103 ;  /* 0x000000806c677223 */ /* 0x000fe40000010067 */
[----:B------:R-:W-:-:S02]  /*5d40*/  FFMA.FTZ R105, R110, R124, R105 ;  /* 0x0000007c6e697223 */ /* 0x000fc40000010069 */
[-C--:B------:R-:W-:Y:S02]  /*5d50*/  FFMA.FTZ R127, R118, R12.reuse, R127 ;  /* 0x0000000c767f7223 */ /* 0x080fe4000001007f */
        /* <DEDUP_REMOVED lines=25> */
[----:B---3--:R-:W-:Y:S01]  /*5ef0*/  ISETP.NE.AND P0, PT, R63, c[0x0][0x174], PT ;  /* 0x00005d003f007a0c */ /* 0x008fe20003f05270 */
[----:B------:R-:W3:Y:S01]  /*5f00*/  LDS R12, [0x3188] ;  /* 0x00318800ff0c7984 */ /* 0x000ee20000000800 */
[----:B------:R-:W-:-:S11]  /*5f10*/  SHF.L.U32 R16, R133, 0x2, RZ ;  /* 0x0000000285107819 */ /* 0x000fd600000006ff */
[----:B------:R-:W4:Y:S01]  /*5f20*/  @P0 LDS R14, [R16+0x46c0] ;  /* 0x0046c000100e0984 */ /* 0x000f220000000800 */
[----:B---3--:R-:W-:-:S04]  /*5f30*/  FADD.FTZ R17, R17, R12 ;  /* 0x0000000c11117221 */ /* 0x008fc80000010000 */
[----:B----4-:R-:W-:-:S05]  /*5f40*/  @P0 FADD.FTZ R17, R17, R14 ;  /* 0x0000000e11110221 */ /* 0x010fca0000010000 */
[----:B------:R3:W-:Y:S02]  /*5f50*/  STS [R16+0x46c0], R17 ;  /* 0x0046c01110007388 */ /* 0x0007e40000000800 */
.L_x_4578:
[----:B---3--:R-:W-:Y:S05]  /*5f60*/  BSYNC B0 ;  /* 0x0000000000007941 */ /* 0x008fea0003800000 */
.L_x_4577:
[----:B------:R-:W-:Y:S02]  /*5f70*/  IADD3 R133, R133, 0x1, RZ ;  /* 0x0000000185857810 */ /* 0x000fe40007ffe0ff */
[----:B------:R-:W-:Y:S02]  /*5f80*/  IADD3 R131, P1, R131, 0x1, RZ ;  /* 0x0000000183837810 */ /* 0x000fe40007f3e0ff */
[----:B------:R-:W-:Y:S02]  /*5f90*/  ISETP.GE.AND P0, PT, R133, c[0x0][0x16c], PT ;  /* 0x00005b0085007a0c */ /* 0x000fe40003f06270 */
[----:B------:R-:W-:-:S11]  /*5fa0*/  IADD3.X R102, RZ, R102, RZ, P1, !PT ;  /* 0x00000066ff667210 */ /* 0x000fd60000ffe4ff */
[----:B012---:R-:W-:Y:S01]  /*5fb0*/  @P0 CALL.REL.NOINC `(.L_x_4531) ;  /* 0x0000001000000944 */ /* 0x007fe20003c00000 */
[----:B------:R-:W-:Y:S05]  /*5fc0*/  BRA `(.L_x_4579) ;  /* 0xffffc63000007947 */ /* 0x000fea000383ffff */
.L_x_4531:
        /* <DEDUP_REMOVED lines=9> */
[----:B------:R-:W-:Y:S01]  /*6060*/  F2FP.BF16.PACK_AB R23, R70, R101 ;  /* 0x000000654617723e */ /* 0x000fe200000010ff */
[----:B------:R-:W-:Y:S01]  /*6070*/  IMAD R18, R44, c[0x0][0x300], RZ ;  /* 0x0000c0002c127a24 */ /* 0x000fe200078e02ff */
[----:B------:R-:W-:-:S02]  /*6080*/  F2FP.BF16.PACK_AB R22, R72, R103 ;  /* 0x000000674816723e */ /* 0x000fc400000010ff */
[----:B------:R-:W-:Y:S02]  /*6090*/  F2FP.BF16.PACK_AB R21, R74, R105 ;  /* 0x000000694a15723e */ /* 0x000fe400000010ff */
[----:B------:R-:W-:Y:S02]  /*60a0*/  F2FP.BF16.PACK_AB R20, R76, R107 ;  /* 0x0000006b4c14723e */ /* 0x000fe400000010ff */
[----:B------:R-:W-:Y:S02]  /*60b0*/  F2FP.BF16.PACK_AB R94, R88, R119 ;  /* 0x00000077585e723e */ /* 0x000fe400000010ff */
[----:B------:R-:W-:Y:S02]  /*60c0*/  F2FP.BF16.PACK_AB R93, R90, R121 ;  /* 0x000000795a5d723e */ /* 0x000fe400000010ff */
[----:B------:R-:W-:Y:S02]  /*60d0*/  F2FP.BF16.PACK_AB R95, R86, R117 ;  /* 0x00000075565f723e */ /* 0x000fe400000010ff */
[----:B------:R-:W-:Y:S01]  /*60e0*/  IADD3 R53, P1, R53, -0x800, RZ ;  /* 0xfffff80035357810 */ /* 0x000fe20007f3e0ff */
[----:B------:R0:W-:Y:S01]  /*60f0*/  STS.128 [R0.X16], R4 ;  /* 0x0000000400007388 */ /* 0x0001e2000000cc00 */
[----:B------:R-:W-:-:S02]  /*6100*/  IADD3 R61, P2, R61, -0x800, RZ ;  /* 0xfffff8003d3d7810 */ /* 0x000fc40007f5e0ff */
[----:B------:R-:W-:Y:S01]  /*6110*/  IADD3 R54, P3, R54, -0x800, RZ ;  /* 0xfffff80036367810 */ /* 0x000fe20007f7e0ff */
[----:B------:R1:W-:Y:S01]  /*6120*/  STS.128 [R0.X16+0x10], R20 ;  /* 0x0000101400007388 */ /* 0x0003e2000000cc00 */
[----:B------:R-:W-:-:S06]  /*6130*/  NOP ;  /* 0x0000000000007918 */ /* 0x000fcc0000000000 */
[----:B------:R-:W2:Y:S01]  /*6140*/  LDS.128 R8, [R67] ;  /* 0x0000000043087984 */ /* 0x000ea20000000c00 */
[----:B------:R-:W-:Y:S02]  /*6150*/  IADD3 R56, P4, R56, -0x800, RZ ;  /* 0xfffff80038387810 */ /* 0x000fe40007f9e0ff */
[----:B------:R-:W-:Y:S01]  /*6160*/  IADD3 R58, P5, R58, -0x800, RZ ;  /* 0xfffff8003a3a7810 */ /* 0x000fe20007fbe0ff */
[----:B------:R-:W3:Y:S01]  /*6170*/  LDS.128 R12, [R67+0x200] ;  /* 0x00020000430c7984 */ /* 0x000ee20000000c00 */
[----:B0-----:R-:W-:Y:S01]  /*6180*/  MOV R6, R2 ;  /* 0x0000000200067202 */ /* 0x001fe20000000f00 */
[----:B------:R-:W-:Y:S01]  /*6190*/  FADD.FTZ R4, R17, R92 ;  /* 0x0000005c11047221 */ /* 0x000fe20000010000 */
[----:B------:R-:W-:Y:S01]  /*61a0*/  MOV R7, R3 ;  /* 0x0000000300077202 */ /* 0x000fe20000000f00 */
[----:B------:R-:W-:Y:S01]  /*61b0*/  IMAD R17, R49, c[0x0][0x2dc], R16 ;  /* 0x0000b70031117a24 */ /* 0x000fe200078e0210 */
[----:B------:R-:W-:Y:S01]  /*61c0*/  F2FP.BF16.PACK_AB R92, R92, R123 ;  /* 0x0000007b5c5c723e */ /* 0x000fe200000010ff */
[----:B------:R-:W-:Y:S01]  /*61d0*/  FADD.FTZ R5, R4, R121 ;  /* 0x0000007904057221 */ /* 0x000fe20000010000 */
[----:B-1----:R-:W-:Y:S01]  /*61e0*/  F2FP.BF16.PACK_AB R23, R78, R109 ;  /* 0x0000006d4e17723e */ /* 0x002fe200000010ff */
[----:B------:R-:W-:Y:S01]  /*61f0*/  IMAD.WIDE.U32 R2, R45, c[0x0][0x2e0], R6 ;  /* 0x0000b8002d027a25 */ /* 0x000fe200078e0006 */
[----:B------:R-:W-:-:S02]  /*6200*/  F2FP.BF16.PACK_AB R22, R80, R111 ;  /* 0x0000006f5016723e */ /* 0x000fc400000010ff */
[----:B------:R-:W-:Y:S01]  /*6210*/  F2FP.BF16.PACK_AB R21, R82, R113 ;  /* 0x000000715215723e */ /* 0x000fe200000010ff */
[----:B------:R-:W-:Y:S01]  /*6220*/  FADD.FTZ R16, R5, R90 ;  /* 0x0000005a05107221 */ /* 0x000fe20000010000 */
[----:B------:R-:W-:Y:S02]  /*6230*/  IADD3 R3, R3, R19, RZ ;  /* 0x0000001303037210 */ /* 0x000fe40007ffe0ff */
[----:B------:R-:W-:Y:S02]  /*6240*/  F2FP.BF16.PACK_AB R20, R84, R115 ;  /* 0x000000735414723e */ /* 0x000fe400000010ff */
[----:B------:R-:W-:Y:S01]  /*6250*/  IADD3 R64, R64, -0x400, RZ ;  /* 0xfffffc0040407810 */ /* 0x000fe20007ffe0ff */
[----:B------:R-:W-:Y:S01]  /*6260*/  IMAD.WIDE.U32 R2, R49, c[0x0][0x2d8], R2 ;  /* 0x0000b60031027a25 */ /* 0x000fe200078e0002 */
[----:B------:R-:W-:Y:S02]  /*6270*/  IADD3.X R60, R60, -0x1, RZ, P1, !PT ;  /* 0xffffffff3c3c7810 */ /* 0x000fe40000ffe4ff */
[----:B------:R-:W-:-:S02]  /*6280*/  IADD3.X R62, R62, -0x1, RZ, P2, !PT ;  /* 0xffffffff3e3e7810 */ /* 0x000fc400017fe4ff */
[----:B------:R-:W-:Y:S01]  /*6290*/  IADD3 R5, R3, R17, RZ ;  /* 0x0000001103057210 */ /* 0x000fe20007ffe0ff */
[----:B------:R-:W-:Y:S01]  /*62a0*/  FADD.FTZ R3, R16, R119 ;  /* 0x0000007710037221 */ /* 0x000fe20000010000 */
[C---:B------:R-:W-:Y:S02]  /*62b0*/  LEA R4, P0, R2.reuse, c[0x0][0x330], 0x1 ;  /* 0x0000cc0002047a11 */ /* 0x040fe400078008ff */
[----:B------:R-:W-:Y:S01]  /*62c0*/  IADD3.X R55, R55, -0x1, RZ, P3, !PT ;  /* 0xffffffff37377810 */ /* 0x000fe20001ffe4ff */
[----:B------:R-:W-:Y:S01]  /*62d0*/  FADD.FTZ R16, R3, R88 ;  /* 0x0000005803107221 */ /* 0x000fe20000010000 */
[----:B------:R-:W-:Y:S02]  /*62e0*/  LEA.HI.X R5, R2, c[0x0][0x334], R5, 0x1, P0 ;  /* 0x0000cd0002057a11 */ /* 0x000fe400000f0c05 */
[----:B------:R-:W-:Y:S01]  /*62f0*/  IADD3.X R57, R57, -0x1, RZ, P4, !PT ;  /* 0xffffffff39397810 */ /* 0x000fe200027fe4ff */
[----:B------:R-:W-:Y:S01]  /*6300*/  FADD.FTZ R117, R16, R117 ;  /* 0x0000007510757221 */ /* 0x000fe20000010000 */
[----:B------:R-:W-:Y:S01]  /*6310*/  IADD3.X R59, R59, -0x1, RZ, P5, !PT ;  /* 0xffffffff3b3b7810 */ /* 0x000fe20002ffe4ff */
[----:B------:R-:W-:-:S04]  /*6320*/  IMAD.WIDE R2, R66, 0x10, R4 ;  /* 0x0000001042027825 */ /* 0x000fc800078e0204 */
[C---:B------:R-:W-:Y:S01]  /*6330*/  IMAD.WIDE.U32 R4, R45.reuse, c[0x0][0x300], R6 ;  /* 0x0000c0002d047a25 */ /* 0x040fe200078e0006 */
[----:B--2---:R-:W-:Y:S03]  /*6340*/  STG.E.128 [R2.64+-0x800], R8 ;  /* 0xfff8000802007986 */ /* 0x004fe6000c101d04 */
[----:B------:R-:W-:Y:S01]  /*6350*/  IMAD R7, R45, c[0x0][0x304], R18 ;  /* 0x0000c1002d077a24 */ /* 0x000fe200078e0212 */
[----:B---3--:R0:W-:Y:S01]  /*6360*/  STG.E.128 [R2.64+-0x600], R12 ;  /* 0xfffa000c02007986 */ /* 0x0081e2000c101d04 */
[----:B------:R-:W-:-:S03]  /*6370*/  FADD.FTZ R86, R117, R86 ;  /* 0x0000005675567221 */ /* 0x000fc60000010000 */
[----:B------:R-:W-:Y:S01]  /*6380*/  BAR.SYNC.DEFER_BLOCKING 0x0 ;  /* 0x0000000000007b1d */ /* 0x000fe20000010000 */
[----:B------:R-:W-:Y:S01]  /*6390*/  IADD3 R5, R5, R7, RZ ;  /* 0x0000000705057210 */ /* 0x000fe20007ffe0ff */
[----:B------:R-:W-:-:S04]  /*63a0*/  FADD.FTZ R115, R86, R115 ;  /* 0x0000007356737221 */ /* 0x000fc80000010000 */
[----:B------:R-:W-:-:S04]  /*63b0*/  FADD.FTZ R84, R115, R84 ;  /* 0x0000005473547221 */ /* 0x000fc80000010000 */
[----:B------:R-:W-:Y:S02]  /*63c0*/  FADD.FTZ R113, R84, R113 ;  /* 0x0000007154717221 */ /* 0x000fe40000010000 */
[----:B0-----:R-:W-:-:S04]  /*63d0*/  IMAD.WIDE.U32 R2, R49, c[0x0][0x2f8], R4 ;  /* 0x0000be0031027a25 */ /* 0x001fc800078e0004 */
[----:B------:R-:W-:Y:S01]  /*63e0*/  FADD.FTZ R82, R113, R82 ;  /* 0x0000005271527221 */ /* 0x000fe20000010000 */
[----:B------:R-:W-:-:S03]  /*63f0*/  LEA R4, P0, R2, c[0x0][0x340], 0x1 ;  /* 0x0000d00002047a11 */ /* 0x000fc600078008ff */
        /* <DEDUP_REMOVED lines=8> */
[----:B------:R-:W-:Y:S02]  /*6480*/  FADD.FTZ R48, R109, R78 ;  /* 0x0000004e6d307221 */ /* 0x000fe40000010000 */
[----:B0-----:R-:W-:-:S04]  /*6490*/  IMAD R0, R148, c[0x0][0x2f8], RZ ;  /* 0x0000be0094007a24 */ /* 0x001fc800078e02ff */
[----:B------:R-:W-:-:S05]  /*64a0*/  IMAD R7, R49, c[0x0][0x2fc], R0 ;  /* 0x0000bf0031077a24 */ /* 0x000fca00078e0200 */
[----:B------:R-:W-:-:S04]  /*64b0*/  IADD3 R3, R3, R7, RZ ;  /* 0x0000000703037210 */ /* 0x000fc80007ffe0ff */
[----:B------:R-:W-:Y:S02]  /*64c0*/  LEA.HI.X R5, R2, c[0x0][0x344], R3, 0x1, P0 ;  /* 0x0000d10002057a11 */ /* 0x000fe400000f0c03 */
[C---:B------:R-:W-:Y:S02]  /*64d0*/  ISETP.GT.AND P0, PT, R63.reuse, 0x1, PT ;  /* 0x000000013f00780c */ /* 0x040fe40003f04270 */
[----:B------:R-:W-:Y:S01]  /*64e0*/  IADD3 R63, R63, -0x1, RZ ;  /* 0xffffffff3f3f7810 */ /* 0x000fe20007ffe0ff */
[----:B--2---:R-:W-:-:S05]  /*64f0*/  IMAD.WIDE R66, R66, 0x10, R4 ;  /* 0x0000001042427825 */ /* 0x004fca00078e0204 */
[----:B-1----:R0:W-:Y:S04]  /*6500*/  STG.E.128 [R66.64+-0x800], R24 ;  /* 0xfff8001842007986 */ /* 0x0021e8000c101d04 */
[----:B---3--:R0:W-:Y:S02]  /*6510*/  STG.E.128 [R66.64+-0x600], R28 ;  /* 0xfffa001c42007986 */ /* 0x0081e4000c101d04 */
[----:B0-----:R-:W-:Y:S01]  /*6520*/  @!P0 CALL.REL.NOINC `(.L_x_4529) ;  /* 0x0000001000008944 */ /* 0x001fe20003c00000 */
[----:B------:R-:W-:Y:S05]  /*6530*/  BRA `(.L_x_4580) ;  /* 0xffffa30000007947 */ /* 0x000fea000383ffff */
.L_x_4529:
        /* <DEDUP_REMOVED lines=29> */
.L_x_4582:
[----:B------:R-:W-:Y:S05]  /*6710*/  BSYNC B0 ;  /* 0x0000000000007941 */ /* 0x000fea0003800000 */
.L_x_4581:
        /* <DEDUP_REMOVED lines=28> */
.L_x_4584:
[----:B------:R-:W1:Y:S02]  /*68e0*/  S2R R9, SR_TID.X ;  /* 0x0000000000097919 */ /* 0x000e640000002100 */
.L_x_4585:
[----:B------:R-:W-:Y:S05]  /*68f0*/  BSYNC B0 ;  /* 0x0000000000007941 */ /* 0x000fea0003800000 */
.L_x_4583:
[----:B-1----:R-:W-:-:S13]  /*6900*/  ISETP.GE.AND P0, PT, R9, c[0x0][0x16c], PT ;  /* 0x00005b0009007a0c */ /* 0x002fda0003f06270 */
[----:B------:R-:W-:Y:S05]  /*6910*/  @P0 EXIT ;  /* 0x000000000000094d */ /* 0x000fea0003800000 */
[----:B------:R-:W-:Y:S02]  /*6920*/  IMAD R44, R44, c[0x0][0x288], RZ ;  /* 0x0000a2002c2c7a24 */ /* 0x000fe400078e02ff */
[----:B------:R-:W-:-:S04]  /*6930*/  IMAD.WIDE.U32 R2, R45, c[0x0][0x288], RZ ;  /* 0x0000a2002d027a25 */ /* 0x000fc800078e00ff */
[----:B------:R-:W-:-:S05]  /*6940*/  IMAD R13, R45, c[0x0][0x28c], R44 ;  /* 0x0000a3002d0d7a24 */ /* 0x000fca00078e022c */
[----:B------:R-:W-:Y:S02]  /*6950*/  IADD3 R13, R3, R13, RZ ;  /* 0x0000000d030d7210 */ /* 0x000fe40007ffe0ff */
.L_x_4586:
[----:B0-----:R1:W2:Y:S01]  /*6960*/  LDS R11, [R9.X4+0x46c0] ;  /* 0x0046c000090b7984 */ /* 0x0012a20000004800 */
[----:B------:R-:W-:Y:S01]  /*6970*/  SHF.R.S32.HI R0, RZ, 0x1f, R9 ;  /* 0x0000001fff007819 */ /* 0x000fe20000011409 */
[----:B------:R-:W-:Y:S01]  /*6980*/  YIELD ;  /* 0x0000000000007946 */ /* 0x000fe20003800000 */
[----:B------:R-:W-:Y:S02]  /*6990*/  MOV R4, R2 ;  /* 0x0000000200047202 */ /* 0x000fe40000000f00 */
[----:B------:R-:W-:Y:S01]  /*69a0*/  MOV R5, R13 ;  /* 0x0000000d00057202 */ /* 0x000fe20000000f00 */
[----:B------:R-:W-:-:S04]  /*69b0*/  IMAD R0, R0, c[0x0][0x290], RZ ;  /* 0x0000a40000007a24 */ /* 0x000fc800078e02ff */
[----:B------:R-:W-:-:S04]  /*69c0*/  IMAD.WIDE.U32 R4, R9, c[0x0][0x290], R4 ;  /* 0x0000a40009047a25 */ /* 0x000fc800078e0004 */
[C---:B0-----:R-:W-:Y:S01]  /*69d0*/  IMAD R7, R9.reuse, c[0x0][0x294], R0 ;  /* 0x0000a50009077a24 */ /* 0x041fe200078e0200 */
        /* <DEDUP_REMOVED lines=8> */
.L_x_4536:
[----:B------:R-:W-:Y:S01]  /*6a60*/  HFMA2.MMA R201, -RZ, RZ, 0, 5.9604644775390625e-08 ;  /* 0x00000001ffc97435 */ /* 0x000fe200000001ff */
[----:B------:R-:W-:-:S02]  /*6a70*/  MOV R168, R14 ;  /* 0x0000000e00a87202 */ /* 0x000fc40000000f00 */
[----:B------:R-:W-:Y:S02]  /*6a80*/  MOV R180, RZ ;  /* 0x000000ff00b47202 */ /* 0x000fe40000000f00 */
[----:B------:R-:W-:Y:S02]  /*6a90*/  MOV R203, 0xffffffff ;  /* 0xffffffff00cb7802 */ /* 0x000fe40000000f00 */
[----:B------:R-:W-:Y:S02]  /*6aa0*/  MOV R12, 0x6ac0 ;  /* 0x00006ac0000c7802 */ /* 0x000fe40000000f00 */
[----:B-----5:R-:W-:Y:S05]  /*6ab0*/  CALL.REL.NOINC `($__internal_185_$__cuda_sm70_shflsync_up) ;  /* 0x00000ee000007944 */ /* 0x020fea0003c00000 */
[----:B-1----:R-:W-:Y:S01]  /*6ac0*/  MOV R199, R168 ;  /* 0x000000a800c77202 */ /* 0x002fe20000000f00 */
[----:B0-----:R-:W-:Y:S05]  /*6ad0*/  BRA `(.L_x_4587) ;  /* 0xffffca6000007947 */ /* 0x001fea000383ffff */
.L_x_4537:
[----:B------:R-:W-:Y:S01]  /*6ae0*/  HFMA2.MMA R201, -RZ, RZ, 0, 5.9604644775390625e-08 ;  /* 0x00000001ffc97435 */ /* 0x000fe200000001ff */
[----:B------:R-:W-:Y:S02]  /*6af0*/  MOV R168, R15 ;  /* 0x0000000f00a87202 */ /* 0x000fe40000000f00 */
[----:B------:R-:W-:Y:S02]  /*6b00*/  MOV R180, RZ ;  /* 0x000000ff00b47202 */ /* 0x000fe40000000f00 */
[----:B------:R-:W-:-:S02]  /*6b10*/  MOV R203, 0xffffffff ;  /* 0xffffffff00cb7802 */ /* 0x000fc40000000f00 */
[----:B------:R-:W-:Y:S02]  /*6b20*/  MOV R12, 0x6b40 ;  /* 0x00006b40000c7802 */ /* 0x000fe40000000f00 */
[----:B01---5:R-:W-:Y:S05]  /*6b30*/  CALL.REL.NOINC `($__internal_185_$__cuda_sm70_shflsync_up) ;  /* 0x00000e6000007944 */ /* 0x023fea0003c00000 */
        /* <DEDUP_REMOVED lines=10> */
[----:B------:R-:W-:Y:S05]  /*6be0*/  CALL.REL.NOINC `($__internal_185_$__cuda_sm70_shflsync_up) ;  /* 0x00000db000007944 */ /* 0x000fea0003c00000 */
[----:B0-----:R-:W-:Y:S01]  /*6bf0*/  HFMA2.MMA R201, -RZ, RZ, 0, 1.1920928955078125e-07 ;  /* 0x00000002ffc97435 */ /* 0x001fe200000001ff */
[----:B-1----:R-:W-:Y:S02]  /*6c00*/  MOV R14, R168 ;  /* 0x000000a8000e7202 */ /* 0x002fe40000000f00 */
[----:B------:R-:W-:Y:S02]  /*6c10*/  MOV R168, R15 ;  /* 0x0000000f00a87202 */ /* 0x000fe40000000f00 */
[----:B------:R-:W-:Y:S02]  /*6c20*/  MOV R180, RZ ;  /* 0x000000ff00b47202 */ /* 0x000fe40000000f00 */
[----:B------:R-:W-:Y:S02]  /*6c30*/  MOV R203, 0xffffffff ;  /* 0xffffffff00cb7802 */ /* 0x000fe40000000f00 */
[----:B------:R-:W-:-:S02]  /*6c40*/  MOV R12, 0x6c60 ;  /* 0x00006c60000c7802 */ /* 0x000fc40000000f00 */
[----:B------:R-:W-:Y:S05]  /*6c50*/  CALL.REL.NOINC `($__internal_185_$__cuda_sm70_shflsync_up) ;  /* 0x00000d4000007944 */ /* 0x000fea0003c00000 */
[----:B------:R-:W-:Y:S01]  /*6c60*/  ISETP.GE.AND P0, PT, R52, 0x2, PT ;  /* 0x000000023400780c */ /* 0x000fe20003f06270 */
[----:B0-----:R-:W-:Y:S01]  /*6c70*/  HFMA2.MMA R201, -RZ, RZ, 0, 2.384185791015625e-07 ;  /* 0x00000004ffc97435 */ /* 0x001fe200000001ff */
[----:B------:R-:W-:-:S02]  /*6c80*/  MOV R180, RZ ;  /* 0x000000ff00b47202 */ /* 0x000fc40000000f00 */
[----:B------:R-:W-:Y:S02]  /*6c90*/  MOV R203, 0xffffffff ;  /* 0xffffffff00cb7802 */ /* 0x000fe40000000f00 */
[----:B------:R-:W-:-:S07]  /*6ca0*/  MOV R12, 0x6cf0 ;  /* 0x00006cf0000c7802 */ /* 0x000fce0000000f00 */
[----:B-1----:R-:W-:Y:S02]  /*6cb0*/  @P0 FFMA.FTZ R15, R199, R168, R15 ;  /* 0x000000a8c70f0223 */ /* 0x002fe4000001000f */
[----:B------:R-:W-:-:S05]  /*6cc0*/  @P0 FMUL.FTZ R199, R14, R199 ;  /* 0x000000c70ec70220 */ /* 0x000fca0000410000 */
[----:B------:R-:W-:Y:S02]  /*6cd0*/  MOV R168, R199 ;  /* 0x000000c700a87202 */ /* 0x000fe40000000f00 */
[----:B------:R-:W-:Y:S05]  /*6ce0*/  CALL.REL.NOINC `($__internal_185_$__cuda_sm70_shflsync_up) ;  /* 0x00000cb000007944 */ /* 0x000fea0003c00000 */
[----:B0-----:R-:W-:Y:S01]  /*6cf0*/  HFMA2.MMA R201, -RZ, RZ, 0, 2.384185791015625e-07 ;  /* 0x00000004ffc97435 */ /* 0x001fe200000001ff */
[----:B-1----:R-:W-:Y:S02]  /*6d00*/  MOV R14, R168 ;  /* 0x000000a8000e7202 */ /* 0x002fe40000000f00 */
[----:B------:R-:W-:Y:S02]  /*6d10*/  MOV R168, R15 ;  /* 0x0000000f00a87202 */ /* 0x000fe40000000f00 */
[----:B------:R-:W-:Y:S02]  /*6d20*/  MOV R180, RZ ;  /* 0x000000ff00b47202 */ /* 0x000fe40000000f00 */
[----:B------:R-:W-:Y:S02]  /*6d30*/  MOV R203, 0xffffffff ;  /* 0xffffffff00cb7802 */ /* 0x000fe40000000f00 */
[----:B------:R-:W-:Y:S02]  /*6d40*/  MOV R12, 0x6d60 ;  /* 0x00006d60000c7802 */ /* 0x000fe40000000f00 */
[----:B------:R-:W-:Y:S05]  /*6d50*/  CALL.REL.NOINC `($__internal_185_$__cuda_sm70_shflsync_up) ;  /* 0x00000c4000007944 */ /* 0x000fea0003c00000 */
        /* <DEDUP_REMOVED lines=8> */
[----:B------:R-:W-:Y:S05]  /*6de0*/  CALL.REL.NOINC `($__internal_185_$__cuda_sm70_shflsync_up) ;  /* 0x00000bb000007944 */ /* 0x000fea0003c00000 */
[----:B0-----:R-:W-:Y:S01]  /*6df0*/  HFMA2.MMA R201, -RZ, RZ, 0, 4.76837158203125e-07 ;  /* 0x00000008ffc97435 */ /* 0x001fe200000001ff */
[----:B-1----:R-:W-:Y:S02]  /*6e00*/  MOV R14, R168 ;  /* 0x000000a8000e7202 */ /* 0x002fe40000000f00 */
[----:B------:R-:W-:Y:S02]  /*6e10*/  MOV R168, R15 ;  /* 0x0000000f00a87202 */ /* 0x000fe40000000f00 */
[----:B------:R-:W-:Y:S02]  /*6e20*/  MOV R180, RZ ;  /* 0x000000ff00b47202 */ /* 0x000fe40000000f00 */
[----:B------:R-:W-:Y:S02]  /*6e30*/  MOV R203, 0xffffffff ;  /* 0xffffffff00cb7802 */ /* 0x000fe40000000f00 */
[----:B------:R-:W-:Y:S02]  /*6e40*/  MOV R12, 0x6e60 ;  /* 0x00006e60000c7802 */ /* 0x000fe40000000f00 */
[----:B------:R-:W-:Y:S05]  /*6e50*/  CALL.REL.NOINC `($__internal_185_$__cuda_sm70_shflsync_up) ;  /* 0x00000b4000007944 */ /* 0x000fea0003c00000 */
        /* <DEDUP_REMOVED lines=10> */
[----:B------:R-:W-:Y:S05]  /*6f00*/  CALL.REL.NOINC `($__internal_185_$__cuda_sm70_shflsync_up) ;  /* 0x00000a9000007944 */ /* 0x000fea0003c00000 */
[----:B0-----:R-:W-:Y:S01]  /*6f10*/  HFMA2.MMA R201, -RZ, RZ, 0, 9.5367431640625e-07 ;  /* 0x00000010ffc97435 */ /* 0x001fe200000001ff */
[----:B-1----:R-:W-:Y:S02]  /*6f20*/  MOV R164, R168 ;  /* 0x000000a800a47202 */ /* 0x002fe40000000f00 */
[----:B------:R-:W-:Y:S02]  /*6f30*/  MOV R168, R15 ;  /* 0x0000000f00a87202 */ /* 0x000fe40000000f00 */
[----:B------:R-:W-:Y:S02]  /*6f40*/  MOV R180, RZ ;  /* 0x000000ff00b47202 */ /* 0x000fe40000000f00 */
[----:B------:R-:W-:-:S02]  /*6f50*/  MOV R203, 0xffffffff ;  /* 0xffffffff00cb7802 */ /* 0x000fc40000000f00 */
[----:B------:R-:W-:Y:S02]  /*6f60*/  MOV R12, 0x6f80 ;  /* 0x00006f80000c7802 */ /* 0x000fe40000000f00 */
[----:B------:R-:W-:Y:S05]  /*6f70*/  CALL.REL.NOINC `($__internal_185_$__cuda_sm70_shflsync_up) ;  /* 0x00000a2000007944 */ /* 0x000fea0003c00000 */
[----:B-1----:R-:W-:Y:S01]  /*6f80*/  MOV R12, R168 ;  /* 0x000000a8000c7202 */ /* 0x002fe20000000f00 */
[----:B0-----:R-:W-:Y:S05]  /*6f90*/  BRA `(.L_x_4588) ;  /* 0xffffc72000007947 */ /* 0x001fea000383ffff */
.L_x_4540:
[----:B0-----:R-:W-:Y:S01]  /*6fa0*/  HFMA2.MMA R201, -RZ, RZ, 0, 5.9604644775390625e-08 ;  /* 0x00000001ffc97435 */ /* 0x001fe200000001ff */
[----:B------:R-:W-:Y:S02]  /*6fb0*/  MOV R168, R15 ;  /* 0x0000000f00a87202 */ /* 0x000fe40000000f00 */
[----:B------:R-:W-:Y:S02]  /*6fc0*/  MOV R180, RZ ;  /* 0x000000ff00b47202 */ /* 0x000fe40000000f00 */
[----:B------:R-:W-:Y:S02]  /*6fd0*/  MOV R203, 0xffffffff ;  /* 0xffffffff00cb7802 */ /* 0x000fe40000000f00 */
[----:B------:R-:W-:Y:S02]  /*6fe0*/  MOV R12, 0x7000 ;  /* 0x00007000000c7802 */ /* 0x000fe40000000f00 */
[----:B-1---5:R-:W-:Y:S05]  /*6ff0*/  CALL.REL.NOINC `($__internal_185_$__cuda_sm70_shflsync_up) ;  /* 0x000009a000007944 */ /* 0x022fea0003c00000 */
[----:B0-----:R-:W-:Y:S01]  /*7000*/  HFMA2.MMA R201, -RZ, RZ, 0, 5.9604644775390625e-08 ;  /* 0x00000001ffc97435 */ /* 0x001fe200000001ff */
[----:B-1----:R-:W-:Y:S02]  /*7010*/  MOV R14, R168 ;  /* 0x000000a8000e7202 */ /* 0x002fe40000000f00 */
[----:B------:R-:W-:-:S02]  /*7020*/  MOV R168, R178 ;  /* 0x000000b200a87202 */ /* 0x000fc40000000f00 */
[----:B------:R-:W-:Y:S02]  /*7030*/  MOV R180, RZ ;  /* 0x000000ff00b47202 */ /* 0x000fe40000000f00 */
[----:B------:R-:W-:Y:S02]  /*7040*/  MOV R203, 0xffffffff ;  /* 0xffffffff00cb7802 */ /* 0x000fe40000000f00 */
[----:B------:R-:W-:Y:S02]  /*7050*/  MOV R12, 0x7070 ;  /* 0x00007070000c7802 */ /* 0x000fe40000000f00 */
[----:B------:R-:W-:Y:S05]  /*7060*/  CALL.REL.NOINC `($__internal_185_$__cuda_sm70_shflsync_up) ;  /* 0x0000093000007944 */ /* 0x000fea0003c00000 */
[----:B------:R-:W-:Y:S01]  /*7070*/  HFMA2.MMA R199, -RZ, RZ, 0, 0 ;  /* 0x00000000ffc77435 */ /* 0x000fe200000001ff */
[----:B------:R-:W-:Y:S02]  /*7080*/  MOV R158, R14 ;  /* 0x0000000e009e7202 */ /* 0x000fe40000000f00 */
[----:B-1----:R-:W-:Y:S02]  /*7090*/  MOV R162, R168 ;  /* 0x000000a800a27202 */ /* 0x002fe40000000f00 */
[----:B------:R-:W-:Y:S02]  /*70a0*/  MOV R186, R42 ;  /* 0x0000002a00ba7202 */ /* 0x000fe40000000f00 */
[----:B------:R-:W-:-:S02]  /*70b0*/  MOV R184, 0x1f ;  /* 0x0000001f00b87802 */ /* 0x000fc40000000f00 */
[----:B0-----:R-:W-:Y:S02]  /*70c0*/  MOV R201, 0xffffffff ;  /* 0xffffffff00c97802 */ /* 0x001fe40000000f00 */
[----:B------:R-:W-:Y:S02]  /*70d0*/  MOV R12, 0x70f0 ;  /* 0x000070f0000c7802 */ /* 0x000fe40000000f00 */
[----:B------:R-:W-:Y:S05]  /*70e0*/  CALL.REL.NOINC `($__internal_184_$__cuda_sm70_shflsync_idx_p) ;  /* 0x0000087000007944 */ /* 0x000fea0003c00000 */
[----:B0-----:R-:W-:Y:S01]  /*70f0*/  HFMA2.MMA R199, -RZ, RZ, 0, 0 ;  /* 0x00000000ffc77435 */ /* 0x001fe200000001ff */
[----:B-1----:R-:W-:Y:S02]  /*7100*/  MOV R42, R184 ;  /* 0x000000b8002a7202 */ /* 0x002fe40000000f00 */
[----:B------:R-:W-:Y:S02]  /*7110*/  MOV R186, R43 ;  /* 0x0000002b00ba7202 */ /* 0x000fe40000000f00 */
[----:B------:R-:W-:Y:S02]  /*7120*/  MOV R184, 0x1f ;  /* 0x0000001f00b87802 */ /* 0x000fe40000000f00 */
[----:B------:R-:W-:Y:S02]  /*7130*/  MOV R201, 0xffffffff ;  /* 0xffffffff00c97802 */ /* 0x000fe40000000f00 */
[----:B------:R-:W-:-:S02]  /*7140*/  MOV R12, 0x7160 ;  /* 0x00007160000c7802 */ /* 0x000fc40000000f00 */
[----:B------:R-:W-:Y:S05]  /*7150*/  CALL.REL.NOINC `($__internal_184_$__cuda_sm70_shflsync_idx_p) ;  /* 0x0000080000007944 */ /* 0x000fea0003c00000 */
[----:B-1----:R-:W-:Y:S01]  /*7160*/  MOV R13, R184 ;  /* 0x000000b8000d7202 */ /* 0x002fe20000000f00 */
[----:B0-----:R-:W-:Y:S05]  /*7170*/  BRA `(.L_x_4589) ;  /* 0xffffc6c000007947 */ /* 0x001fea000383ffff */
.L_x_4543:
[----:B------:R-:W-:Y:S01]  /*7180*/  HFMA2.MMA R191, -RZ, RZ, 0, 5.9604644775390625e-08 ;  /* 0x00000001ffbf7435 */ /* 0x000fe200000001ff */
[----:B------:R-:W-:-:S02]  /*7190*/  MOV R180, R14 ;  /* 0x0000000e00b47202 */ /* 0x000fc40000000f00 */
[----:B------:R-:W-:Y:S02]  /*71a0*/  MOV R182, 0x1f ;  /* 0x0000001f00b67802 */ /* 0x000fe40000000f00 */
[----:B------:R-:W-:Y:S02]  /*71b0*/  MOV R193, 0xffffffff ;  /* 0xffffffff00c17802 */ /* 0x000fe40000000f00 */
[----:B------:R-:W-:Y:S02]  /*71c0*/  MOV R12, 0x71e0 ;  /* 0x000071e0000c7802 */ /* 0x000fe40000000f00 */
[----:B------:R-:W-:Y:S05]  /*71d0*/  CALL.REL.NOINC `($__internal_183_$__cuda_sm70_shflsync_down) ;  /* 0x0000074000007944 */ /* 0x000fea0003c00000 */
[----:B-1----:R-:W-:Y:S01]  /*71e0*/  MOV R19, R180 ;  /* 0x000000b400137202 */ /* 0x002fe20000000f00 */
[----:B0-----:R-:W-:Y:S05]  /*71f0*/  BRA `(.L_x_4590) ;  /* 0xffffcb2000007947 */ /* 0x001fea000383ffff */
.L_x_4544:
[----:B------:R-:W-:Y:S01]  /*7200*/  HFMA2.MMA R191, -RZ, RZ, 0, 5.9604644775390625e-08 ;  /* 0x00000001ffbf7435 */ /* 0x000fe200000001ff */
[----:B------:R-:W-:Y:S02]  /*7210*/  MOV R180, R15 ;  /* 0x0000000f00b47202 */ /* 0x000fe40000000f00 */
[----:B------:R-:W-:Y:S02]  /*7220*/  MOV R182, 0x1f ;  /* 0x0000001f00b67802 */ /* 0x000fe40000000f00 */
[----:B------:R-:W-:-:S02]  /*7230*/  MOV R193, 0xffffffff ;  /* 0xffffffff00c17802 */ /* 0x000fc40000000f00 */
[----:B------:R-:W-:Y:S02]  /*7240*/  MOV R12, 0x7260 ;  /* 0x00007260000c7802 */ /* 0x000fe40000000f00 */
[----:B01----:R-:W-:Y:S05]  /*7250*/  CALL.REL.NOINC `($__internal_183_$__cuda_sm70_shflsync_down) ;  /* 0x000006c000007944 */ /* 0x003fea0003c00000 */
        /* <DEDUP_REMOVED lines=9> */
[----:B------:R-:W-:Y:S05]  /*72f0*/  CALL.REL.NOINC `($__internal_183_$__cuda_sm70_shflsync_down) ;  /* 0x0000062000007944 */ /* 0x000fea0003c00000 */
[----:B0-----:R-:W-:Y:S01]  /*7300*/  HFMA2.MMA R191, -RZ, RZ, 0, 1.1920928955078125e-07 ;  /* 0x00000002ffbf7435 */ /* 0x001fe200000001ff */
[----:B-1----:R-:W-:Y:S02]  /*7310*/  MOV R14, R180 ;  /* 0x000000b4000e7202 */ /* 0x002fe40000000f00 */
[----:B------:R-:W-:Y:S02]  /*7320*/  MOV R180, R15 ;  /* 0x0000000f00b47202 */ /* 0x000fe40000000f00 */
[----:B------:R-:W-:Y:S02]  /*7330*/  MOV R182, 0x1f ;  /* 0x0000001f00b67802 */ /* 0x000fe40000000f00 */
[----:B------:R-:W-:Y:S02]  /*7340*/  MOV R193, 0xffffffff ;  /* 0xffffffff00c17802 */ /* 0x000fe40000000f00 */
[----:B------:R-:W-:Y:S02]  /*7350*/  MOV R12, 0x7370 ;  /* 0x00007370000c7802 */ /* 0x000fe40000000f00 */
[----:B------:R-:W-:Y:S05]  /*7360*/  CALL.REL.NOINC `($__internal_183_$__cuda_sm70_shflsync_down) ;  /* 0x000005b000007944 */ /* 0x000fea0003c00000 */
[----:B-1----:R-:W-:Y:S01]  /*7370*/  @!P3 FFMA.FTZ R15, R19, R180, R15 ;  /* 0x000000b4130fb223 */ /* 0x002fe2000001000f */
[----:B0-----:R-:W-:Y:S01]  /*7380*/  HFMA2.MMA R191, -RZ, RZ, 0, 2.384185791015625e-07 ;  /* 0x00000004ffbf7435 */ /* 0x001fe200000001ff */
[----:B------:R-:W-:Y:S01]  /*7390*/  @!P3 FMUL.FTZ R19, R14, R19 ;  /* 0x000000130e13b220 */ /* 0x000fe20000410000 */
[----:B------:R-:W-:-:S02]  /*73a0*/  MOV R182, 0x1f ;  /* 0x0000001f00b67802 */ /* 0x000fc40000000f00 */
[----:B------:R-:W-:Y:S02]  /*73b0*/  MOV R193, 0xffffffff ;  /* 0xffffffff00c17802 */ /* 0x000fe40000000f00 */
[----:B------:R-:W-:Y:S02]  /*73c0*/  MOV R180, R19 ;  /* 0x0000001300b47202 */ /* 0x000fe40000000f00 */
[----:B------:R-:W-:Y:S02]  /*73d0*/  MOV R12, 0x73f0 ;  /* 0x000073f0000c7802 */ /* 0x000fe40000000f00 */
[----:B------:R-:W-:Y:S05]  /*73e0*/  CALL.REL.NOINC `($__internal_183_$__cuda_sm70_shflsync_down) ;  /* 0x0000053000007944 */ /* 0x000fea0003c00000 */
[----:B0-----:R-:W-:Y:S01]  /*73f0*/  HFMA2.MMA R191, -RZ, RZ, 0, 2.384185791015625e-07 ;  /* 0x00000004ffbf7435 */ /* 0x001fe200000001ff */
[----:B-1----:R-:W-:Y:S02]  /*7400*/  MOV R14, R180 ;  /* 0x000000b4000e7202 */ /* 0x002fe40000000f00 */
[----:B------:R-:W-:Y:S02]  /*7410*/  MOV R180, R15 ;  /* 0x0000000f00b47202 */ /* 0x000fe40000000f00 */
[----:B------:R-:W-:Y:S02]  /*7420*/  MOV R182, 0x1f ;  /* 0x0000001f00b67802 */ /* 0x000fe40000000f00 */
[----:B------:R-:W-:-:S02]  /*7430*/  MOV R193, 0xffffffff ;  /* 0xffffffff00c17802 */ /* 0x000fc40000000f00 */
[----:B------:R-:W-:Y:S02]  /*7440*/  MOV R12, 0x7460 ;  /* 0x00007460000c7802 */ /* 0x000fe40000000f00 */
[----:B------:R-:W-:Y:S05]  /*7450*/  CALL.REL.NOINC `($__internal_183_$__cuda_sm70_shflsync_down) ;  /* 0x000004c000007944 */ /* 0x000fea0003c00000 */
[----:B-1----:R-:W-:Y:S01]  /*7460*/  @!P2 FFMA.FTZ R15, R19, R180, R15 ;  /* 0x000000b4130fa223 */ /* 0x002fe2000001000f */
[----:B0-----:R-:W-:Y:S01]  /*7470*/  HFMA2.MMA R191, -RZ, RZ, 0, 4.76837158203125e-07 ;  /* 0x00000008ffbf7435 */ /* 0x001fe200000001ff */
[----:B------:R-:W-:Y:S01]  /*7480*/  @!P2 FMUL.FTZ R19, R14, R19 ;  /* 0x000000130e13a220 */ /* 0x000fe20000410000 */
[----:B------:R-:W-:Y:S02]  /*7490*/  MOV R182, 0x1f ;  /* 0x0000001f00b67802 */ /* 0x000fe40000000f00 */
[----:B------:R-:W-:Y:S02]  /*74a0*/  MOV R193, 0xffffffff ;  /* 0xffffffff00c17802 */ /* 0x000fe40000000f00 */
[----:B------:R-:W-:Y:S02]  /*74b0*/  MOV R180, R19 ;  /* 0x0000001300b47202 */ /* 0x000fe40000000f00 */
[----:B------:R-:W-:Y:S02]  /*74c0*/  MOV R12, 0x74e0 ;  /* 0x000074e0000c7802 */ /* 0x000fe40000000f00 */
[----:B------:R-:W-:Y:S05]  /*74d0*/  CALL.REL.NOINC `($__internal_183_$__cuda_sm70_shflsync_down) ;  /* 0x0000044000007944 */ /* 0x000fea0003c00000 */
[----:B0-----:R-:W-:Y:S01]  /*74e0*/  HFMA2.MMA R191, -RZ, RZ, 0, 4.76837158203125e-07 ;  /* 0x00000008ffbf7435 */ /* 0x001fe200000001ff */
[----:B-1----:R-:W-:-:S02]  /*74f0*/  MOV R14, R180 ;  /* 0x000000b4000e7202 */ /* 0x002fc40000000f00 */
[----:B------:R-:W-:Y:S02]  /*7500*/  MOV R180, R15 ;  /* 0x0000000f00b47202 */ /* 0x000fe40000000f00 */
[----:B------:R-:W-:Y:S02]  /*7510*/  MOV R182, 0x1f ;  /* 0x0000001f00b67802 */ /* 0x000fe40000000f00 */
[----:B------:R-:W-:Y:S02]  /*7520*/  MOV R193, 0xffffffff ;  /* 0xffffffff00c17802 */ /* 0x000fe40000000f00 */
[----:B------:R-:W-:Y:S02]  /*7530*/  MOV R12, 0x7550 ;  /* 0x00007550000c7802 */ /* 0x000fe40000000f00 */
[----:B------:R-:W-:Y:S05]  /*7540*/  CALL.REL.NOINC `($__internal_183_$__cuda_sm70_shflsync_down) ;  /* 0x000003d000007944 */ /* 0x000fea0003c00000 */
        /* <DEDUP_REMOVED lines=8> */
[----:B------:R-:W-:Y:S05]  /*75d0*/  CALL.REL.NOINC `($__internal_183_$__cuda_sm70_shflsync_down) ;  /* 0x0000034000007944 */ /* 0x000fea0003c00000 */
[----:B0-----:R-:W-:Y:S01]  /*75e0*/  HFMA2.MMA R191, -RZ, RZ, 0, 9.5367431640625e-07 ;  /* 0x00000010ffbf7435 */ /* 0x001fe200000001ff */
[----:B-1----:R-:W-:Y:S02]  /*75f0*/  MOV R14, R180 ;  /* 0x000000b4000e7202 */ /* 0x002fe40000000f00 */
[----:B------:R-:W-:Y:S02]  /*7600*/  MOV R180, R15 ;  /* 0x0000000f00b47202 */ /* 0x000fe40000000f00 */
[----:B------:R-:W-:Y:S02]  /*7610*/  MOV R182, 0x1f ;  /* 0x0000001f00b67802 */ /* 0x000fe40000000f00 */
[----:B------:R-:W-:Y:S02]  /*7620*/  MOV R193, 0xffffffff ;  /* 0xffffffff00c17802 */ /* 0x000fe40000000f00 */
[----:B------:R-:W-:Y:S02]  /*7630*/  MOV R12, 0x7650 ;  /* 0x00007650000c7802 */ /* 0x000fe40000000f00 */
[----:B------:R-:W-:Y:S05]  /*7640*/  CALL.REL.NOINC `($__internal_183_$__cuda_sm70_shflsync_down) ;  /* 0x000002d000007944 */ /* 0x000fea0003c00000 */
[----:B-1----:R-:W-:Y:S01]  /*7650*/  @!P0 FFMA.FTZ R15, R181, R180, R15 ;  /* 0x000000b4b50f8223 */ /* 0x002fe2000001000f */
[----:B------:R-:W-:Y:S01]  /*7660*/  HFMA2.MMA R199, -RZ, RZ, 0, 0 ;  /* 0x00000000ffc77435 */ /* 0x000fe200000001ff */
[----:B------:R-:W-:Y:S01]  /*7670*/  @!P0 FMUL.FTZ R181, R14, R181 ;  /* 0x000000b50eb58220 */ /* 0x000fe20000410000 */
[----:B------:R-:W-:-:S02]  /*7680*/  MOV R184, 0x1f ;  /* 0x0000001f00b87802 */ /* 0x000fc40000000f00 */
[----:B------:R-:W-:Y:S02]  /*7690*/  MOV R201, 0xffffffff ;  /* 0xffffffff00c97802 */ /* 0x000fe40000000f00 */
[----:B------:R-:W-:Y:S02]  /*76a0*/  MOV R186, R181 ;  /* 0x000000b500ba7202 */ /* 0x000fe40000000f00 */
[----:B------:R-:W-:Y:S02]  /*76b0*/  MOV R12, 0x76d0 ;  /* 0x000076d0000c7802 */ /* 0x000fe40000000f00 */
[----:B0-----:R-:W-:Y:S05]  /*76c0*/  CALL.REL.NOINC `($__internal_184_$__cuda_sm70_shflsync_idx_p) ;  /* 0x0000029000007944 */ /* 0x001fea0003c00000 */
[----:B0-----:R-:W-:Y:S01]  /*76d0*/  HFMA2.MMA R199, -RZ, RZ, 0, 0 ;  /* 0x00000000ffc77435 */ /* 0x001fe200000001ff */
[----:B-1----:R-:W-:Y:S02]  /*76e0*/  MOV R14, R184 ;  /* 0x000000b8000e7202 */ /* 0x002fe40000000f00 */
[----:B------:R-:W-:Y:S02]  /*76f0*/  MOV R186, R15 ;  /* 0x0000000f00ba7202 */ /* 0x000fe40000000f00 */
[----:B------:R-:W-:Y:S02]  /*7700*/  MOV R184, 0x1f ;  /* 0x0000001f00b87802 */ /* 0x000fe40000000f00 */
[----:B------:R-:W-:-:S02]  /*7710*/  MOV R201, 0xffffffff ;  /* 0xffffffff00c97802 */ /* 0x000fc40000000f00 */
[----:B------:R-:W-:Y:S02]  /*7720*/  MOV R12, 0x7740 ;  /* 0x00007740000c7802 */ /* 0x000fe40000000f00 */
[----:B------:R-:W-:Y:S05]  /*7730*/  CALL.REL.NOINC `($__internal_184_$__cuda_sm70_shflsync_idx_p) ;  /* 0x0000022000007944 */ /* 0x000fea0003c00000 */
[----:B------:R-:W-:Y:S01]  /*7740*/  HFMA2.MMA R191, -RZ, RZ, 0, 5.9604644775390625e-08 ;  /* 0x00000001ffbf7435 */ /* 0x000fe200000001ff */
[----:B------:R-:W-:Y:S02]  /*7750*/  MOV R19, R14 ;  /* 0x0000000e00137202 */ /* 0x000fe40000000f00 */
[----:B-1----:R-:W-:Y:S02]  /*7760*/  MOV R178, R184 ;  /* 0x000000b800b27202 */ /* 0x002fe40000000f00 */
[----:B------:R-:W-:Y:S02]  /*7770*/  MOV R180, R181 ;  /* 0x000000b500b47202 */ /* 0x000fe40000000f00 */
[----:B------:R-:W-:Y:S02]  /*7780*/  MOV R182, 0x1f ;  /* 0x0000001f00b67802 */ /* 0x000fe40000000f00 */
[----:B------:R-:W-:Y:S02]  /*7790*/  MOV R193, 0xffffffff ;  /* 0xffffffff00c17802 */ /* 0x000fe40000000f00 */
[----:B------:R-:W-:-:S02]  /*77a0*/  MOV R12, 0x77c0 ;  /* 0x000077c0000c7802 */ /* 0x000fc40000000f00 */
[----:B0-----:R-:W-:Y:S05]  /*77b0*/  CALL.REL.NOINC `($__internal_183_$__cuda_sm70_shflsync_down) ;  /* 0x0000016000007944 */ /* 0x001fea0003c00000 */
[----:B0-----:R-:W-:Y:S01]  /*77c0*/  HFMA2.MMA R191, -RZ, RZ, 0, 5.9604644775390625e-08 ;  /* 0x00000001ffbf7435 */ /* 0x001fe200000001ff */
[----:B-1----:R-:W-:-:S02]  /*77d0*/  MOV R14, R180 ;  /* 0x000000b4000e7202 */ /* 0x002fc40000000f00 */
[----:B------:R-:W-:Y:S02]  /*77e0*/  MOV R180, R15 ;  /* 0x0000000f00b47202 */ /* 0x000fe40000000f00 */
[----:B------:R-:W-:Y:S02]  /*77f0*/  MOV R182, 0x1f ;  /* 0x0000001f00b67802 */ /* 0x000fe40000000f00 */
[----:B------:R-:W-:Y:S02]  /*7800*/  MOV R193, 0xffffffff ;  /* 0xffffffff00c17802 */ /* 0x000fe40000000f00 */
[----:B------:R-:W-:Y:S02]  /*7810*/  MOV R12, 0x7830 ;  /* 0x00007830000c7802 */ /* 0x000fe40000000f00 */
[----:B------:R-:W-:Y:S05]  /*7820*/  CALL.REL.NOINC `($__internal_183_$__cuda_sm70_shflsync_down) ;  /* 0x000000f000007944 */ /* 0x000fea0003c00000 */
[----:B------:R-:W-:Y:S01]  /*7830*/  HFMA2.MMA R199, -RZ, RZ, 0, 0 ;  /* 0x00000000ffc77435 */ /* 0x000fe200000001ff */
[----:B------:R-:W-:Y:S02]  /*7840*/  MOV R181, R14 ;  /* 0x0000000e00b57202 */ /* 0x000fe40000000f00 */
[----:B------:R-:W-:Y:S02]  /*7850*/  MOV R186, R16 ;  /* 0x0000001000ba7202 */ /* 0x000fe40000000f00 */
[----:B------:R-:W-:-:S02]  /*7860*/  MOV R184, 0x1f ;  /* 0x0000001f00b87802 */ /* 0x000fc40000000f00 */
[----:B------:R-:W-:Y:S02]  /*7870*/  MOV R201, 0xffffffff ;  /* 0xffffffff00c97802 */ /* 0x000fe40000000f00 */
[----:B------:R-:W-:Y:S02]  /*7880*/  MOV R12, 0x78a0 ;  /* 0x000078a0000c7802 */ /* 0x000fe40000000f00 */
[----:B01----:R-:W-:Y:S05]  /*7890*/  CALL.REL.NOINC `($__internal_184_$__cuda_sm70_shflsync_idx_p) ;  /* 0x000000c000007944 */ /* 0x003fea0003c00000 */
[----:B0-----:R-:W-:Y:S01]  /*78a0*/  HFMA2.MMA R199, -RZ, RZ, 0, 0 ;  /* 0x00000000ffc77435 */ /* 0x001fe200000001ff */
[----:B-1----:R-:W-:Y:S02]  /*78b0*/  MOV R182, R184 ;  /* 0x000000b800b67202 */ /* 0x002fe40000000f00 */
[----:B------:R-:W-:Y:S02]  /*78c0*/  MOV R186, R17 ;  /* 0x0000001100ba7202 */ /* 0x000fe40000000f00 */
[----:B------:R-:W-:Y:S02]  /*78d0*/  MOV R184, 0x1f ;  /* 0x0000001f00b87802 */ /* 0x000fe40000000f00 */
[----:B------:R-:W-:Y:S02]  /*78e0*/  MOV R201, 0xffffffff ;  /* 0xffffffff00c97802 */ /* 0x000fe40000000f00 */
[----:B------:R-:W-:-:S02]  /*78f0*/  MOV R12, 0x7910 ;  /* 0x00007910000c7802 */ /* 0x000fc40000000f00 */
[----:B------:R-:W-:Y:S05]  /*7900*/  CALL.REL.NOINC `($__internal_184_$__cuda_sm70_shflsync_idx_p) ;  /* 0x0000005000007944 */ /* 0x000fea0003c00000 */
[----:B01----:R-:W-:Y:S05]  /*7910*/  BRA `(.L_x_4591) ;  /* 0xffffc5a000007947 */ /* 0x003fea000383ffff */
        .weak           $__internal_183_$__cuda_sm70_shflsync_down
        .type           $__internal_183_$__cuda_sm70_shflsync_down,@function
        .size           $__internal_183_$__cuda_sm70_shflsync_down,($__internal_184_$__cuda_sm70_shflsync_idx_p - $__internal_183_$__cuda_sm70_shflsync_down)
$__internal_183_$__cuda_sm70_shflsync_down:
[----:B------:R-:W-:Y:S01]  /*7920*/  HFMA2.MMA R13, -RZ, RZ, 0, 0 ;  /* 0x00000000ff0d7435 */ /* 0x000fe200000001ff */
[----:B------:R-:W-:Y:S04]  /*7930*/  WARPSYNC R193 ;  /* 0x000000c100007348 */ /* 0x000fe80003800000 */
[----:B------:R0:W1:Y:S01]  /*7940*/  SHFL.DOWN PT, R180, R180, R191, R182 ;  /* 0x080000bfb4b47389 */ /* 0x00006200000e00b6 */
[----:B------:R-:W-:Y:S05]  /*7950*/  RET.REL.NODEC R12 `(_Z25selective_scan_bwd_kernelI32Selective_Scan_bwd_kernel_traitsILi64ELi16ELb1ELb1ELb1ELb0ELb1EN3c108BFloat16EfEEv12SSMParamsBwd) ;  /* 0xffff86a00c007950 */ /* 0x000fea0003c3ffff */
        .weak           $__internal_184_$__cuda_sm70_shflsync_idx_p
        .type           $__internal_184_$__cuda_sm70_shflsync_idx_p,@function
        .size           $__internal_184_$__cuda_sm70_shflsync_idx_p,($__internal_185_$__cuda_sm70_shflsync_up - $__internal_184_$__cuda_sm70_shflsync_idx_p)
$__internal_184_$__cuda_sm70_shflsync_idx_p:
[----:B------:R-:W-:Y:S01]  /*7960*/  MOV R13, 0x0 ;  /* 0x00000000000d7802 */ /* 0x000fe20000000f00 */
[----:B------:R-:W-:Y:S04]  /*7970*/  WARPSYNC R201 ;  /* 0x000000c900007348 */ /* 0x000fe80003800000 */
[----:B------:R0:W1:Y:S01]  /*7980*/  SHFL.IDX PT, R184, R186, R199, R184 ;  /* 0x000000c7bab87389 */ /* 0x00006200000e00b8 */
[----:B------:R-:W-:Y:S05]  /*7990*/  RET.REL.NODEC R12 `(_Z25selective_scan_bwd_kernelI32Selective_Scan_bwd_kernel_traitsILi64ELi16ELb1ELb1ELb1ELb0ELb1EN3c108BFloat16EfEEv12SSMParamsBwd) ;  /* 0xffff86600c007950 */ /* 0x000fea0003c3ffff */
        .weak           $__internal_185_$__cuda_sm70_shflsync_up
        .type           $__internal_185_$__cuda_sm70_shflsync_up,@function
        .size           $__internal_185_$__cuda_sm70_shflsync_up,(.L_x_8997 - $__internal_185_$__cuda_sm70_shflsync_up)
$__internal_185_$__cuda_sm70_shflsync_up:
[----:B------:R-:W-:Y:S01]  /*79a0*/  HFMA2.MMA R13, -RZ, RZ, 0, 0 ;  /* 0x00000000ff0d7435 */ /* 0x000fe200000001ff */
[----:B------:R-:W-:Y:S04]  /*79b0*/  WARPSYNC R203 ;  /* 0x000000cb00007348 */ /* 0x000fe80003800000 */
[----:B------:R0:W1:Y:S01]  /*79c0*/  SHFL.UP PT, R168, R168, R201, R180 ;  /* 0x040000c9a8a87389 */ /* 0x00006200000e00b4 */
[----:B------:R-:W-:Y:S05]  /*79d0*/  RET.REL.NODEC R12 `(_Z25selective_scan_bwd_kernelI32Selective_Scan_bwd_kernel_traitsILi64ELi16ELb1ELb1ELb1ELb0ELb1EN3c108BFloat16EfEEv12SSMParamsBwd) ;  /* 0xffff86200c007950 */ /* 0x000fea0003c3ffff */
.L_x_4592:
        /* <DEDUP_REMOVED lines=10> */
.L_x_8997:


//--------------------- .text._Z25selective_scan_bwd_kernelI32Selective_Scan_bwd_kernel_traitsILi64ELi16ELb1ELb1ELb1ELb1ELb0EN3c108BFloat16EfEEv12SSMParamsBwd --------------------------
	.section	.text._Z25selective_scan_bwd_kernelI32Selective_Scan_bwd_kernel_traitsILi64ELi16ELb1ELb1ELb1ELb1ELb0EN3c108BFloat16EfEEv12SSMParamsBwd,"ax",@progbits
	.sectioninfo	@"SHI_REGISTERS=254"
	.align	128
        .global         _Z25selective_scan_bwd_kernelI32Selective_Scan_bwd_kernel_traitsILi64ELi16ELb1ELb1ELb1ELb1ELb0EN3c108BFloat16EfEEv12SSMParamsBwd
        .type           _Z25selective_scan_bwd_kernelI32Selective_Scan_bwd_kernel_traitsILi64ELi16ELb1ELb1ELb1ELb1ELb0EN3c108BFloat16EfEEv12SSMParamsBwd,@function
        .size           _Z25selective_scan_bwd_kernelI32Selective_Scan_bwd_kernel_traitsILi64ELi16ELb1ELb1ELb1ELb1ELb0EN3c108BFloat16EfEEv12SSMParamsBwd,(.L_x_9000 - _Z25selective_scan_bwd_kernelI32Selective_Scan_bwd_kernel_traitsILi64ELi16ELb1ELb1ELb1ELb1ELb0EN3c108BFloat16EfEEv12SSMParamsBwd)
        .other          _Z25selective_scan_bwd_kernelI32Selective_Scan_bwd_kernel_traitsILi64ELi16ELb1ELb1ELb1ELb1ELb0EN3c108BFloat16EfEEv12SSMParamsBwd,@"STO_CUDA_ENTRY STV_DEFAULT"
_Z25selective_scan_bwd_kernelI32Selective_Scan_bwd_kernel_traitsILi64ELi16ELb1ELb1ELb1ELb1ELb0EN3c108BFloat16EfEEv12SSMParamsBwd:
.text._Z25selective_scan_bwd_kernelI32Selective_Scan_bwd_kernel_traitsILi64ELi16ELb1ELb1ELb1ELb1ELb0EN3c108BFloat16EfEEv12SSMParamsBwd:
        /* <DEDUP_REMOVED lines=21> */
[C---:B------:R-:W-:Y:S02]  /*0150*/  IMAD R9, R132.reuse, c[0x0][0x1d0], RZ ;  /* 0x0000740084097a24 */ /* 0x040fe400078e02ff */
[----:B------:R-:W-:Y:S01]  /*0160*/  IMAD R13, R132, c[0x0][0x1e0], RZ ;  /* 0x00007800840d7a24 */ /* 0x000fe200078e02ff */
[----:B------:R1:W2:Y:S01]  /*0170*/  F2I.FTZ.U32.TRUNC.NTZ R7, R6 ;  /* 0x0000000600077305 */ /* 0x0002a2000021f000 */
[----:B------:R3:W5:Y:S01]  /*0180*/  @P1 LDG.E R55, [R4.64] ;  /* 0x0000000404371981 */ /* 0x000762000c1e1900 */
[----:B------:R-:W-:Y:S01]  /*0190*/  LOP3.LUT R10, R58, c[0x0][0x178], RZ, 0x3c, !PT ;  /* 0x00005e003a0a7a12 */ /* 0x000fe200078e3cff */
[----:B------:R-:W-:Y:S01]  /*01a0*/  IMAD R11, R54, c[0x0][0x1d4], R9 ;  /* 0x00007500360b7a24 */ /* 0x000fe200078e0209 */
[----:B------:R-:W-:Y:S01]  /*01b0*/  ISETP.NE.AND P0, PT, RZ, c[0x0][0x178], PT ;  /* 0x00005e00ff007a0c */ /* 0x000fe20003f05270 */
[----:B------:R-:W-:Y:S01]  /*01c0*/  IMAD R17, R132, c[0x0][0x190], RZ ;  /* 0x0000640084117a24 */ /* 0x000fe200078e02ff */
[----:B0-----:R-:W-:Y:S01]  /*01d0*/  IABS R2, R58 ;  /* 0x0000003a00027213 */ /* 0x001fe20000000000 */
[----:B------:R-:W-:Y:S01]  /*01e0*/  IMAD R13, R54, c[0x0][0x1e4], R13 ;  /* 0x00007900360d7a24 */ /* 0x000fe200078e020d */
[----:B------:R-:W-:Y:S01]  /*01f0*/  ISETP.GE.AND P1, PT, R10, RZ, PT ;  /* 0x000000ff0a00720c */ /* 0x000fe20003f26270 */
[----:B-1----:R-:W-:Y:S01]  /*0200*/  HFMA2.MMA R6, -RZ, RZ, 0, 0 ;  /* 0x00000000ff067435 */ /* 0x002fe200000001ff */
[C---:B------:R-:W-:Y:S01]  /*0210*/  IMAD R17, R54.reuse, c[0x0][0x194], R17 ;  /* 0x0000650036117a24 */ /* 0x040fe200078e0211 */
[----:B------:R-:W-:Y:S01]  /*0220*/  CS2R R28, SRZ ;  /* 0x00000000001c7805 */ /* 0x000fe2000001ff00 */
[----:B---3--:R-:W-:Y:S01]  /*0230*/  IMAD.WIDE.U32 R4, R54, c[0x0][0x1e0], RZ ;  /* 0x0000780036047a25 */ /* 0x008fe200078e00ff */
[----:B------:R-:W-:Y:S01]  /*0240*/  HFMA2.MMA R60, -RZ, RZ, 0, 0 ;  /* 0x00000000ff3c7435 */ /* 0x000fe200000001ff */
[----:B------:R-:W-:-:S02]  /*0250*/  MOV R51, RZ ;  /* 0x000000ff00337202 */ /* 0x000fc40000000f00 */
[----:B--2---:R-:W-:Y:S01]  /*0260*/  IADD3 R8, RZ, -R7, RZ ;  /* 0x80000007ff087210 */ /* 0x004fe20007ffe0ff */
[----:B------:R-:W-:Y:S01]  /*0270*/  IMAD R15, R132, c[0x0][0x278], RZ ;  /* 0x00009e00840f7a24 */ /* 0x000fe200078e02ff */
[----:B------:R-:W-:Y:S01]  /*0280*/  IADD3 R5, R5, R13, RZ ;  /* 0x0000000d05057210 */ /* 0x000fe20007ffe0ff */
[----:B------:R-:W-:Y:S01]  /*0290*/  IMAD R21, R57, c[0x0][0x280], RZ ;  /* 0x0000a00039157a24 */ /* 0x000fe200078e02ff */
[----:B------:R-:W-:Y:S01]  /*02a0*/  MOV R13, c[0x0][0x174] ;  /* 0x00005d00000d7a02 */ /* 0x000fe20000000f00 */
[----:B------:R-:W-:Y:S02]  /*02b0*/  IMAD R3, R8, R19, RZ ;  /* 0x0000001308037224 */ /* 0x000fe400078e02ff */
[----:B------:R-:W-:Y:S01]  /*02c0*/  IMAD.WIDE.U32 R8, R54, c[0x0][0x190], RZ ;  /* 0x0000640036087a25 */ /* 0x000fe200078e00ff */
[C---:B------:R-:W-:Y:S02]  /*02d0*/  ISETP.GE.AND P3, PT, R13.reuse, 0x1, PT ;  /* 0x000000010d00780c */ /* 0x040fe40003f66270 */
[----:B------:R-:W-:Y:S01]  /*02e0*/  LEA R13, R13, 0xfffffc00, 0xa ;  /* 0xfffffc000d0d7811 */ /* 0x000fe200078e50ff */
[----:B------:R-:W-:Y:S01]  /*02f0*/  IMAD.HI.U32 R7, R7, R3, R6 ;  /* 0x0000000307077227 */ /* 0x000fe200078e0006 */
[----:B------:R-:W-:-:S03]  /*0300*/  IADD3 R9, R9, R17, RZ ;  /* 0x0000001109097210 */ /* 0x000fc60007ffe0ff */
[----:B------:R-:W-:Y:S02]  /*0310*/  IMAD R15, R54, c[0x0][0x27c], R15 ;  /* 0x00009f00360f7a24 */ /* 0x000fe400078e020f */
[----:B------:R-:W-:-:S04]  /*0320*/  IMAD.HI.U32 R53, R7, R2, RZ ;  /* 0x0000000207357227 */ /* 0x000fc800078e00ff */
[----:B------:R-:W-:Y:S01]  /*0330*/  IMAD.WIDE.U32 R6, R54, c[0x0][0x278], RZ ;  /* 0x00009e0036067a25 */ /* 0x000fe200078e00ff */
[----:B------:R-:W-:-:S03]  /*0340*/  IADD3 R0, -R53, RZ, RZ ;  /* 0x000000ff35007210 */ /* 0x000fc60007ffe1ff */
[----:B------:R-:W-:Y:S01]  /*0350*/  IMAD R17, R57, c[0x0][0x1d8], RZ ;  /* 0x0000760039117a24 */ /* 0x000fe200078e02ff */
[----:B------:R-:W-:Y:S01]  /*0360*/  IADD3 R7, R7, R15, RZ ;  /* 0x0000000f07077210 */ /* 0x000fe20007ffe0ff */
[----:B------:R-:W-:Y:S01]  /*0370*/  IMAD R0, R19, R0, R2 ;  /* 0x0000000013007224 */ /* 0x000fe200078e0202 */
[----:B------:R-:W-:Y:S01]  /*0380*/  SHF.R.S32.HI R15, RZ, 0x1f, R13 ;  /* 0x0000001fff0f7819 */ /* 0x000fe2000001140d */
[----:B------:R-:W-:-:S03]  /*0390*/  IMAD.WIDE.U32 R2, R54, c[0x0][0x1d0], RZ ;  /* 0x0000740036027a25 */ /* 0x000fc600078e00ff */
[----:B------:R-:W-:Y:S01]  /*03a0*/  ISETP.GT.U32.AND P4, PT, R19, R0, PT ;  /* 0x000000001300720c */ /* 0x000fe20003f84070 */
[C---:B------:R-:W-:Y:S01]  /*03b0*/  IMAD R17, R58.reuse, c[0x0][0x1dc], R17 ;  /* 0x000077003a117a24 */ /* 0x040fe200078e0211 */
[----:B------:R-:W-:Y:S01]  /*03c0*/  IADD3 R3, R3, R11, RZ ;  /* 0x0000000b03037210 */ /* 0x000fe20007ffe0ff */
[----:B------:R-:W-:-:S04]  /*03d0*/  IMAD.WIDE.U32 R4, R58, c[0x0][0x1e8], R4 ;  /* 0x00007a003a047a25 */ /* 0x000fc800078e0004 */
[----:B------:R-:W-:-:S04]  /*03e0*/  IMAD.WIDE.U32 R2, R58, c[0x0][0x1d8], R2 ;  /* 0x000076003a027a25 */ /* 0x000fc800078e0002 */
[----:B------:R-:W-:Y:S02]  /*03f0*/  IMAD.WIDE.U32 R6, R58, c[0x0][0x280], R6 ;  /* 0x0000a0003a067a25 */ /* 0x000fe400078e0006 */
[-C--:B------:R-:W-:Y:S02]  /*0400*/  @!P4 IADD3 R0, R0, -R19.reuse, RZ ;  /* 0x800000130000c210 */ /* 0x080fe40007ffe0ff */
[----:B------:R-:W-:Y:S01]  /*0410*/  @!P4 IADD3 R53, R53, 0x1, RZ ;  /* 0x000000013535c810 */ /* 0x000fe20007ffe0ff */
[----:B------:R-:W-:Y:S01]  /*0420*/  IMAD R21, R58, c[0x0][0x284], R21 ;  /* 0x0000a1003a157a24 */ /* 0x000fe200078e0215 */
[----:B------:R-:W-:Y:S01]  /*0430*/  ISETP.GE.U32.AND P2, PT, R0, R19, PT ;  /* 0x000000130000720c */ /* 0x000fe20003f46070 */
[----:B------:R-:W-:Y:S01]  /*0440*/  IMAD R19, R57, c[0x0][0x1e8], RZ ;  /* 0x00007a0039137a24 */ /* 0x000fe200078e02ff */
[C---:B------:R-:W-:Y:S01]  /*0450*/  IADD3 R47, P4, R13.reuse, R4, RZ ;  /* 0x000000040d2f7210 */ /* 0x040fe20007f9e0ff */
[----:B------:R-:W-:Y:S01]  /*0460*/  IMAD R23, R132, c[0x0][0x1b0], RZ ;  /* 0x00006c0084177a24 */ /* 0x000fe200078e02ff */
[----:B------:R-:W-:Y:S01]  /*0470*/  IADD3 R45, P5, R13, R6, RZ ;  /* 0x000000060d2d7210 */ /* 0x000fe20007fbe0ff */
[----:B------:R-:W-:-:S02]  /*0480*/  IMAD R19, R58, c[0x0][0x1ec], R19 ;  /* 0x00007b003a137a24 */ /* 0x000fc400078e0213 */
[C---:B------:R-:W-:Y:S01]  /*0490*/  IMAD.WIDE.U32 R10, R54.reuse, c[0x0][0x1b0], RZ ;  /* 0x00006c00360a7a25 */ /* 0x040fe200078e00ff */
[C---:B------:R-:W-:Y:S02]  /*04a0*/  IADD3.X R6, R15.reuse, R7, R21, P5, !PT ;  /* 0x000000070f067210 */ /* 0x040fe40002ffe415 */
[----:B------:R-:W-:Y:S01]  /*04b0*/  IADD3.X R4, R15, R5, R19, P4, !PT ;  /* 0x000000050f047210 */ /* 0x000fe200027fe413 */
[----:B------:R-:W-:Y:S02]  /*04c0*/  IMAD R23, R54, c[0x0][0x1b4], R23 ;  /* 0x00006d0036177a24 */ /* 0x000fe400078e0217 */
[----:B------:R-:W-:Y:S02]  /*04d0*/  @P2 IADD3 R53, R53, 0x1, RZ ;  /* 0x0000000135352810 */ /* 0x000fe40007ffe0ff */
[----:B------:R-:W-:Y:S02]  /*04e0*/  IADD3 R49, P2, R13, R2, RZ ;  /* 0x000000020d317210 */ /* 0x000fe40007f5e0ff */
[----:B------:R-:W-:-:S02]  /*04f0*/  @!P1 IADD3 R53, -R53, RZ, RZ ;  /* 0x000000ff35359210 */ /* 0x000fc40007ffe1ff */
[----:B------:R-:W-:Y:S02]  /*0500*/  @!P0 LOP3.LUT R53, RZ, c[0x0][0x178], RZ, 0x33, !PT ;  /* 0x00005e00ff358a12 */ /* 0x000fe400078e33ff */
[----:B------:R-:W-:Y:S02]  /*0510*/  IADD3.X R2, R15, R3, R17, P2, !PT ;  /* 0x000000030f027210 */ /* 0x000fe400017fe411 */
[----:B------:R-:W-:Y:S01]  /*0520*/  LEA R48, P0, R49, c[0x0][0x240], 0x1 ;  /* 0x0000900031307a11 */ /* 0x000fe200078008ff */
[----:B------:R-:W-:Y:S01]  /*0530*/  IMAD.WIDE.U32 R8, R53, c[0x0][0x1a8], R8 ;  /* 0x00006a0035087a25 */ /* 0x000fe200078e0008 */
[----:B------:R-:W-:Y:S02]  /*0540*/  SHF.R.S32.HI R130, RZ, 0x1f, R53 ;  /* 0x0000001fff827819 */ /* 0x000fe40000011435 */
        /* <DEDUP_REMOVED lines=30> */
[C---:B------:R-:W-:Y:S01]  /*0730*/  LEA R41, P6, R13.reuse, c[0x0][0x230], 0x1 ;  /* 0x00008c000d297a11 */ /* 0x040fe200078c08ff */
        /* <DEDUP_REMOVED lines=17> */
.L_x_4675:
        /* <DEDUP_REMOVED lines=10> */
[----:B------:R-:W-:-:S04]  /*08f0*/  IADD3 R5, R5, R50, RZ ;  /* 0x0000003205057210 */ /* 0x000fc80007ffe0ff */
[----:B------:R-:W-:Y:S01]  /*0900*/  SHF.L.U32 R59, R5, 0x4, RZ ;  /* 0x00000004053b7819 */ /* 0x000fe200000006ff */
[----:B--2---:R-:W-:Y:S04]  /*0910*/  STS.128 [R0], R12 ;  /* 0x0000000c00007388 */ /* 0x004fe80000000c00 */
[----:B---3--:R0:W-:Y:S01]  /*0920*/  STS.128 [R0+0x200], R16 ;  /* 0x0002001000007388 */ /* 0x0081e20000000c00 */
[----:B------:R-:W-:-:S06]  /*0930*/  NOP ;  /* 0x0000000000007918 */ /* 0x000fcc0000000000 */
[----:B------:R-:W-:Y:S04]  /*0940*/  LDS.128 R4, [R59] ;  /* 0x000000003b047984 */ /* 0x000fe80000000c00 */
[----:B------:R-:W-:Y:S04]  /*0950*/  LDS.128 R8, [R59+0x10] ;  /* 0x000010003b087984 */ /* 0x000fe80000000c00 */
[----:B------:R-:W-:Y:S06]  /*0960*/  BAR.SYNC.DEFER_BLOCKING 0x0 ;  /* 0x0000000000007b1d */ /* 0x000fec0000010000 */
[----:B------:R-:W2:Y:S04]  /*0970*/  LDG.E.128 R24, [R32.64] ;  /* 0x0000000420187981 */ /* 0x000ea8000c1e1d00 */
[----:B------:R-:W3:Y:S01]  /*0980*/  LDG.E.128 R64, [R32.64+0x200] ;  /* 0x0002000420407981 */ /* 0x000ee2000c1e1d00 */
[----:B0-----:R-:W-:-:S03]  /*0990*/  IMAD.WIDE R16, R36, 0x10, R44 ;  /* 0x0000001024107825 */ /* 0x001fc600078e022c */
[----:B--2---:R-:W-:Y:S04]  /*09a0*/  STS.128 [R0], R24 ;  /* 0x0000001800007388 */ /* 0x004fe80000000c00 */
[----:B---3--:R-:W-:Y:S01]  /*09b0*/  STS.128 [R0+0x200], R64 ;  /* 0x0002004000007388 */ /* 0x008fe20000000c00 */
[----:B------:R-:W-:-:S06]  /*09c0*/  NOP ;  /* 0x0000000000007918 */ /* 0x000fcc0000000000 */
[----:B------:R-:W0:Y:S04]  /*09d0*/  LDS.128 R20, [R59] ;  /* 0x000000003b147984 */ /* 0x000e280000000c00 */
[----:B------:R-:W-:Y:S04]  /*09e0*/  LDS.128 R12, [R59+0x10] ;  /* 0x000010003b0c7984 */ /* 0x000fe80000000c00 */
[----:B------:R-:W-:Y:S06]  /*09f0*/  BAR.SYNC.DEFER_BLOCKING 0x0 ;  /* 0x0000000000007b1d */ /* 0x000fec0000010000 */
[----:B------:R1:W2:Y:S04]  /*0a00*/  LDG.E.128 R68, [R16.64] ;  /* 0x0000000410447981 */ /* 0x0002a8000c1e1d00 */
[----:B------:R1:W3:Y:S01]  /*0a10*/  LDG.E.128 R72, [R16.64+0x200] ;  /* 0x0002000410487981 */ /* 0x0002e2000c1e1d00 */
[----:B------:R-:W-:Y:S01]  /*0a20*/  MOV R34, c[0x0][0x16c] ;  /* 0x00005b0000227a02 */ /* 0x000fe20000000f00 */
[----:B------:R-:W-:Y:S01]  /*0a30*/  BSSY B0, `(.L_x_4594) ;  /* 0x0000054000007945 */ /* 0x000fe20003800000 */
[----:B0-----:R-:W-:-:S02]  /*0a40*/  PRMT R96, RZ, 0x7610, R21 ;  /* 0x00007610ff607816 */ /* 0x001fc40000000015 */
[----:B------:R-:W-:Y:S02]  /*0a50*/  ISETP.GE.AND P5, PT, R34, 0x1, PT ;  /* 0x000000012200780c */ /* 0x000fe40003fa6270 */
[----:B------:R-:W-:Y:S01]  /*0a60*/  PRMT R34, RZ, 0x5410, R22 ;  /* 0x00005410ff227816 */ /* 0x000fe20000000016 */
[----:B-----5:R-:W-:Y:S01]  /*0a70*/  FADD.FTZ R96, R96, R55 ;  /* 0x0000003760607221 */ /* 0x020fe20000010000 */
[----:B-1----:R-:W-:Y:S02]  /*0a80*/  PRMT R16, RZ, 0x5410, R4 ;  /* 0x00005410ff107816 */ /* 0x002fe40000000004 */
[----:B------:R-:W-:Y:S01]  /*0a90*/  PRMT R17, RZ, 0x7610, R5 ;  /* 0x00007610ff117816 */ /* 0x000fe20000000005 */
[----:B------:R-:W-:Y:S01]  /*0aa0*/  FADD.FTZ R111, R34, R55 ;  /* 0x00000037226f7221 */ /* 0x000fe20000010000 */
[----:B------:R-:W-:Y:S02]  /*0ab0*/  PRMT R22, RZ, 0x7610, R22 ;  /* 0x00007610ff167816 */ /* 0x000fe40000000016 */
[----:B------:R-:W-:-:S02]  /*0ac0*/  FSETP.GTU.FTZ.AND P1, PT, R96, 20, PT ;  /* 0x41a000006000780b */ /* 0x000fc40003f3c000 */
[----:B------:R-:W-:Y:S01]  /*0ad0*/  FSETP.GTU.FTZ.AND P0, PT, R111, 20, PT ;  /* 0x41a000006f00780b */ /* 0x000fe20003f1c000 */
[----:B------:R-:W-:-:S05]  /*0ae0*/  FADD.FTZ R98, R22, R55 ;  /* 0x0000003716627221 */ /* 0x000fca0000010000 */
[----:B------:R-:W-:Y:S01]  /*0af0*/  FSETP.GTU.FTZ.AND P6, PT, R98, 20, PT ;  /* 0x41a000006200780b */ /* 0x000fe20003fdc000 */
[----:B--2---:R-:W-:Y:S04]  /*0b00*/  STS.128 [R0], R68 ;  /* 0x0000004400007388 */ /* 0x004fe80000000c00 */
[----:B---3--:R-:W-:Y:S01]  /*0b10*/  STS.128 [R0+0x200], R72 ;  /* 0x0002004800007388 */ /* 0x008fe20000000c00 */
[----:B------:R-:W-:-:S06]  /*0b20*/  NOP ;  /* 0x0000000000007918 */ /* 0x000fcc0000000000 */
[----:B------:R-:W0:Y:S02]  /*0b30*/  LDS.128 R24, [R59] ;  /* 0x000000003b187984 */ /* 0x000e240000000c00 */
        /* <DEDUP_REMOVED lines=12> */
[--C-:B------:R-:W-:Y:S02]  /*0c00*/  PRMT R105, RZ, 0x5410, R27.reuse ;  /* 0x00005410ff697816 */ /* 0x100fe4000000001b */
[----:B------:R-:W-:Y:S01]  /*0c10*/  PRMT R113, RZ, 0x7610, R27 ;  /* 0x00007610ff717816 */ /* 0x000fe2000000001b */
[----:B------:R-:W-:Y:S01]  /*0c20*/  FFMA.FTZ R24, R99, R17, R16 ;  /* 0x0000001163187223 */ /* 0x000fe20000010010 */
[----:B------:R-:W-:Y:S01]  /*0c30*/  PRMT R26, RZ, 0x5410, R21 ;  /* 0x00005410ff1a7816 */ /* 0x000fe20000000015 */
[----:B------:R0:W1:Y:S02]  /*0c40*/  LDS.128 R16, [R59+0x10] ;  /* 0x000010003b107984 */ /* 0x0000640000000c00 */
[----:B------:R-:W-:Y:S01]  /*0c50*/  FFMA.FTZ R24, R101, R25, R24 ;  /* 0x0000001965187223 */ /* 0x000fe20000010018 */
[----:B------:R-:W-:Y:S01]  /*0c60*/  PRMT R25, RZ, 0x7610, R6 ;  /* 0x00007610ff197816 */ /* 0x000fe20000000006 */
[----:B------:R-:W-:-:S04]  /*0c70*/  FADD.FTZ R109, R26, R55 ;  /* 0x000000371a6d7221 */ /* 0x000fc80000010000 */
[----:B------:R-:W-:Y:S01]  /*0c80*/  FFMA.FTZ R24, R103, R25, R24 ;  /* 0x0000001967187223 */ /* 0x000fe20000010018 */
[----:B------:R-:W-:Y:S02]  /*0c90*/  PRMT R25, RZ, 0x5410, R7 ;  /* 0x00005410ff197816 */ /* 0x000fe40000000007 */
[----:B------:R-:W-:-:S03]  /*0ca0*/  FSETP.GTU.FTZ.AND P2, PT, R109, 20, PT ;  /* 0x41a000006d00780b */ /* 0x000fc60003f5c000 */
[----:B------:R-:W-:Y:S01]  /*0cb0*/  FFMA.FTZ R60, R105, R25, R24 ;  /* 0x00000019693c7223 */ /* 0x000fe20000010018 */
[--C-:B------:R-:W-:Y:S02]  /*0cc0*/  PRMT R24, RZ, 0x5410, R20.reuse ;  /* 0x00005410ff187816 */ /* 0x100fe40000000014 */
[----:B------:R-:W-:-:S03]  /*0cd0*/  PRMT R20, RZ, 0x7610, R20 ;  /* 0x00007610ff147816 */ /* 0x000fc60000000014 */
[--C-:B------:R-:W-:Y:S01]  /*0ce0*/  FADD.FTZ R107, R24, R55.reuse ;  /* 0x00000037186b7221 */ /* 0x100fe20000010000 */
[----:B------:R-:W-:Y:S01]  /*0cf0*/  PRMT R24, RZ, 0x5410, R8 ;  /* 0x00005410ff187816 */ /* 0x000fe20000000008 */
[----:B------:R-:W-:Y:S01]  /*0d00*/  FADD.FTZ R94, R20, R55 ;  /* 0x00000037145e7221 */ /* 0x000fe20000010000 */
[----:B------:R-:W-:Y:S02]  /*0d10*/  PRMT R20, RZ, 0x7610, R7 ;  /* 0x00007610ff147816 */ /* 0x000fe40000000007 */
[----:B------:R-:W-:Y:S02]  /*0d20*/  FSETP.GTU.FTZ.AND P4, PT, R107, 20, PT ;  /* 0x41a000006b00780b */ /* 0x000fe40003f9c000 */
[----:B------:R-:W-:Y:S01]  /*0d30*/  FSETP.GTU.FTZ.AND P3, PT, R94, 20, PT ;  /* 0x41a000005e00780b */ /* 0x000fe20003f7c000 */
[----:B------:R-:W-:Y:S01]  /*0d40*/  FFMA.FTZ R60, R113, R20, R60 ;  /* 0x00000014713c7223 */ /* 0x000fe2000001003c */
[----:B------:R-:W-:-:S05]  /*0d50*/  PRMT R20, RZ, 0x5410, R23 ;  /* 0x00005410ff147816 */ /* 0x000fca0000000017 */
[----:B------:R-:W-:-:S04]  /*0d60*/  FADD.FTZ R115, R20, R55 ;  /* 0x0000003714737221 */ /* 0x000fc80000010000 */
        /* <DEDUP_REMOVED lines=32> */
.L_x_4595:
[----:B0-----:R-:W-:Y:S05]  /*0f70*/  BSYNC B0 ;  /* 0x0000000000007941 */ /* 0x001fea0003800000 */
.L_x_4594:
        /* <DEDUP_REMOVED lines=41> */
.L_x_4597:
[----:B------:R-:W-:Y:S05]  /*1210*/  BSYNC B0 ;  /* 0x0000000000007941 */ /* 0x000fea0003800000 */
.L_x_4596:
        /* <DEDUP_REMOVED lines=39> */
.L_x_4599:
[----:B------:R-:W-:Y:S05]  /*1490*/  BSYNC B0 ;  /* 0x0000000000007941 */ /* 0x000fea0003800000 */
.L_x_4598:
        /* <DEDUP_REMOVED lines=39> */
.L_x_4601:
[----:B------:R-:W-:Y:S05]  /*1710*/  BSYNC B0 ;  /* 0x0000000000007941 */ /* 0x000fea0003800000 */
.L_x_4600:
        /* <DEDUP_REMOVED lines=39> */
.L_x_4603:
[----:B------:R-:W-:Y:S05]  /*1990*/  BSYNC B0 ;  /* 0x0000000000007941 */ /* 0x000fea0003800000 */
.L_x_4602:
        /* <DEDUP_REMOVED lines=39> */
.L_x_4605:
[----:B------:R-:W-:Y:S05]  /*1c10*/  BSYNC B0 ;  /* 0x0000000000007941 */ /* 0x000fea0003800000 */
.L_x_4604:
        /* <DEDUP_REMOVED lines=39> */
.L_x_4607:
[----:B------:R-:W-:Y:S05]  /*1e90*/  BSYNC B0 ;  /* 0x0000000000007941 */ /* 0x000fea0003800000 */
.L_x_4606:
        /* <DEDUP_REMOVED lines=39> */
.L_x_4609:
[----:B------:R-:W-:Y:S05]  /*2110*/  BSYNC B0 ;  /* 0x0000000000007941 */ /* 0x000fea0003800000 */
.L_x_4608:
[----:B------:R-:W-:Y:S01]  /*2120*/  PRMT R12, RZ, 0x5410, R15 ;  /* 0x00005410ff0c7816 */ /* 0x000fe2000000000f */
        /* <DEDUP_REMOVED lines=39> */
.L_x_4611:
[----:B------:R-:W-:Y:S05]  /*23a0*/  BSYNC B0 ;  /* 0x0000000000007941 */ /* 0x000fea0003800000 */
.L_x_4610:
        /* <DEDUP_REMOVED lines=38> */
.L_x_4613:
[----:B------:R-:W-:Y:S05]  /*2610*/  BSYNC B0 ;  /* 0x0000000000007941 */ /* 0x000fea0003800000 */
.L_x_4612:
        /* <DEDUP_REMOVED lines=38> */
.L_x_4615:
[----:B------:R-:W-:Y:S05]  /*2880*/  BSYNC B0 ;  /* 0x0000000000007941 */ /* 0x000fea0003800000 */
.L_x_4614:
        /* <DEDUP_REMOVED lines=33> */
.L_x_4617:
[----:B------:R-:W-:Y:S05]  /*2aa0*/  BSYNC B0 ;  /* 0x0000000000007941 */ /* 0x000fea0003800000 */
.L_x_4616:
        /* <DEDUP_REMOVED lines=33> */
.L_x_4619:
[----:B------:R-:W-:Y:S05]  /*2cc0*/  BSYNC B0 ;  /* 0x0000000000007941 */ /* 0x000fea0003800000 */
.L_x_4618:
        /* <DEDUP_REMOVED lines=33> */
.L_x_4621:
[----:B------:R-:W-:Y:S05]  /*2ee0*/  BSYNC B0 ;  /* 0x0000000000007941 */ /* 0x000fea0003800000 */
.L_x_4620:
        /* <DEDUP_REMOVED lines=33> */
.L_x_4623:
[----:B------:R-:W-:Y:S05]  /*3100*/  BSYNC B0 ;  /* 0x0000000000007941 */ /* 0x000fea0003800000 */
.L_x_4622:
        /* <DEDUP_REMOVED lines=33> */
.L_x_4625:
[----:B------:R-:W-:Y:S05]  /*3320*/  BSYNC B0 ;  /* 0x0000000000007941 */ /* 0x000fea0003800000 */
.L_x_4624:
        /* <DEDUP_REMOVED lines=23> */
.L_x_4674:
        /* <DEDUP_REMOVED lines=13> */
[----:B------:R-:W-:-:S03]  /*3570*/  IMAD R26, R24, c[0x0][0x188], RZ ;  /* 0x00006200181a7a24 */ /* 0x000fc600078e02ff */
[----:B------:R-:W-:Y:S01]  /*3580*/  IADD3 R23, R23, R25, RZ ;  /* 0x0000001917177210 */ /* 0x000fe20007ffe0ff */
[C---:B------:R-:W-:Y:S02]  /*3590*/  IMAD R27, R143.reuse, c[0x0][0x18c], R26 ;  /* 0x000063008f1b7a24 */ /* 0x040fe400078e021a */
[----:B------:R-:W-:Y:S02]  /*35a0*/  IMAD R26, R24, c[0x0][0x1c0], RZ ;  /* 0x00007000181a7a24 */ /* 0x000fe400078e02ff */
[----:B------:R-:W-:-:S04]  /*35b0*/  IMAD.WIDE.U32 R22, R143, c[0x0][0x188], R22 ;  /* 0x000062008f167a25 */ /* 0x000fc800078e0016 */
[----:B------:R-:W-:Y:S01]  /*35c0*/  IMAD.WIDE.U32 R24, R143, c[0x0][0x1c0], RZ ;  /* 0x000070008f187a25 */ /* 0x000fe200078e00ff */
[----:B0-----:R-:W-:Y:S02]  /*35d0*/  IADD3 R21, R23, R27, RZ ;  /* 0x0000001b17157210 */ /* 0x001fe40007ffe0ff */
[----:B------:R-:W-:Y:S01]  /*35e0*/  LEA R144, P0, R22, c[0x0][0x220], 0x2 ;  /* 0x0000880016907a11 */ /* 0x000fe200078010ff */
[----:B------:R-:W-:-:S03]  /*35f0*/  IMAD R23, R143, c[0x0][0x1c4], R26 ;  /* 0x000071008f177a24 */ /* 0x000fc600078e021a */
[----:B------:R-:W-:Y:S02]  /*3600*/  LEA.HI.X R145, R22, c[0x0][0x224], R21, 0x2, P0 ;  /* 0x0000890016917a11 */ /* 0x000fe400000f1415 */
[C---:B------:R-:W-:Y:S02]  /*3610*/  LEA R34, P0, R24.reuse, R41, 0x1 ;  /* 0x0000002918227211 */ /* 0x040fe400078008ff */
[----:B------:R-:W-:Y:S01]  /*3620*/  IADD3 R21, R25, R23, RZ ;  /* 0x0000001719157210 */ /* 0x000fe20007ffe0ff */
[----:B------:R-:W4:Y:S03]  /*3630*/  LDG.E R108, [R144.64] ;  /* 0x00000004906c7981 */ /* 0x000f26000c1e1900 */
[----:B------:R-:W-:-:S05]  /*3640*/  LEA.HI.X R35, R24, R40, R21, 0x1, P0 ;  /* 0x0000002818237211 */ /* 0x000fca00000f0c15 */
[----:B------:R-:W-:Y:S01]  /*3650*/  IMAD.WIDE R34, R36, 0x10, R34 ;  /* 0x0000001024227825 */ /* 0x000fe200078e0222 */
[----:B--2---:R0:W-:Y:S04]  /*3660*/  STS.128 [R0], R12 ;  /* 0x0000000c00007388 */ /* 0x0041e80000000c00 */
[----:B---3--:R1:W-:Y:S01]  /*3670*/  STS.128 [R0+0x200], R16 ;  /* 0x0002001000007388 */ /* 0x0083e20000000c00 */
[----:B------:R-:W-:-:S06]  /*3680*/  NOP ;  /* 0x0000000000007918 */ /* 0x000fcc0000000000 */
[----:B------:R2:W3:Y:S04]  /*3690*/  LDG.E.128 R20, [R34.64] ;  /* 0x0000000422147981 */ /* 0x0004e8000c1e1d00 */
[----:B------:R2:W3:Y:S01]  /*36a0*/  LDG.E.128 R24, [R34.64+0x200] ;  /* 0x0002000422187981 */ /* 0x0004e2000c1e1d00 */
[----:B------:R-:W-:Y:S02]  /*36b0*/  IADD3 R114, R39, -0x1, RZ ;  /* 0xffffffff27727810 */ /* 0x000fe40007ffe0ff */
[----:B------:R-:W-:Y:S01]  /*36c0*/  SHF.L.U32 R118, R52, 0x1, RZ ;  /* 0x0000000134767819 */ /* 0x000fe200000006ff */
[----:B------:R-:W-:Y:S01]  /*36d0*/  LDS.128 R16, [R59+0x10] ;  /* 0x000010003b107984 */ /* 0x000fe20000000c00 */
[----:B------:R-:W-:Y:S02]  /*36e0*/  LEA.HI R116, R114, R114, RZ, 0x1 ;  /* 0x0000007272747211 */ /* 0x000fe400078f08ff */
[----:B0-----:R-:W-:-:S02]  /*36f0*/  LOP3.LUT R15, R118, 0xffffffc0, RZ, 0xc0, !PT ;  /* 0xffffffc0760f7812 */ /* 0x001fc400078ec0ff */
[----:B------:R-:W-:Y:S02]  /*3700*/  LOP3.LUT R13, R116, 0xfffffe, RZ, 0xc0, !PT ;  /* 0x00fffffe740d7812 */ /* 0x000fe400078ec0ff */
[----:B------:R-:W-:Y:S02]  /*3710*/  IADD3 R147, R15, R50, RZ ;  /* 0x000000320f937210 */ /* 0x000fe40007ffe0ff */
[----:B------:R-:W-:Y:S02]  /*3720*/  IADD3 R114, R114, -R13, RZ ;  /* 0x8000000d72727210 */ /* 0x000fe40007ffe0ff */
[----:B------:R-:W-:Y:S01]  /*3730*/  ISETP.NE.AND P1, PT, R52, RZ, PT ;  /* 0x000000ff3400720c */ /* 0x000fe20003f25270 */
[----:B------:R0:W2:Y:S01]  /*3740*/  LDS.128 R12, [R59] ;  /* 0x000000003b0c7984 */ /* 0x0000a20000000c00 */
[----:B----4-:R-:W-:-:S04]  /*3750*/  FMUL.FTZ R157, R108, 1.4426950216293334961 ;  /* 0x3fb8aa3b6c9d7820 */ /* 0x010fc80000410000 */
[----:B------:R-:W-:Y:S01]  /*3760*/  FMUL.FTZ R159, R157, R107 ;  /* 0x0000006b9d9f7220 */ /* 0x000fe20000410000 */
[C---:B-1----:R-:W-:Y:S02]  /*3770*/  SHF.L.U32 R0, R147.reuse, 0x4, RZ ;  /* 0x0000000493007819 */ /* 0x042fe400000006ff */
[----:B------:R-:W-:-:S03]  /*3780*/  IADD3 R147, R147, R50, RZ ;  /* 0x0000003293937210 */ /* 0x000fc60007ffe0ff */
[----:B------:R-:W-:Y:S01]  /*3790*/  MUFU.EX2 R159, R159 ;  /* 0x0000009f009f7308 */ /* 0x000fe20000000800 */
[----:B0-----:R-:W-:Y:S02]  /*37a0*/  SHF.L.U32 R59, R147, 0x4, RZ ;  /* 0x00000004933b7819 */ /* 0x001fe400000006ff */
[----:B------:R-:W-:Y:S02]  /*37b0*/  IADD3 R116, R52, 0x200, RZ ;  /* 0x0000020034747810 */ /* 0x000fe40007ffe0ff */
[----:B------:R-:W-:Y:S02]  /*37c0*/  @!P1 LEA R116, R114, R143, 0x8 ;  /* 0x0000008f72749211 */ /* 0x000fe400078e40ff */
[----:B------:R-:W-:Y:S02]  /*37d0*/  LOP3.LUT P0, RZ, R52, 0x1f, RZ, 0xc0, !PT ;  /* 0x0000001f34ff7812 */ /* 0x000fe4000780c0ff */
[----:B------:R-:W-:Y:S02]  /*37e0*/  SHF.L.U32 R116, R116, 0x2, RZ ;  /* 0x0000000274747819 */ /* 0x000fe400000006ff */
[----:B------:R-:W-:Y:S01]  /*37f0*/  ISETP.LT.OR P0, PT, R39, 0x2, P0 ;  /* 0x000000022700780c */ /* 0x000fe20000701670 */
[----:B------:R-:W-:-:S02]  /*3800*/  FMUL.FTZ R148, R157, R94 ;  /* 0x0000005e9d947220 */ /* 0x000fc40000410000 */
[C---:B------:R-:W-:Y:S02]  /*3810*/  FMUL.FTZ R147, R157.reuse, R109 ;  /* 0x0000006d9d937220 */ /* 0x040fe40000410000 */
[C---:B------:R-:W-:Y:S02]  /*3820*/  FMUL.FTZ R149, R157.reuse, R96 ;  /* 0x000000609d957220 */ /* 0x040fe40000410000 */
[----:B------:R-:W0:Y:S01]  /*3830*/  MUFU.EX2 R148, R148 ;  /* 0x0000009400947308 */ /* 0x000e220000000800 */
[----:B------:R-:W-:-:S05]  /*3840*/  FMUL.FTZ R150, R157, R111 ;  /* 0x0000006f9d967220 */ /* 0x000fca0000410000 */
[----:B--2---:R-:W-:Y:S02]  /*3850*/  @!P0 IADD3 R34, R39, -0x2, RZ ;  /* 0xfffffffe27228810 */ /* 0x004fe40007ffe0ff */
[----:B------:R-:W1:Y:S01]  /*3860*/  MUFU.EX2 R147, R147 ;  /* 0x0000009300937308 */ /* 0x000e620000000800 */
[----:B------:R-:W-:Y:S02]  /*3870*/  FMUL.FTZ R151, R157, R98 ;  /* 0x000000629d977220 */ /* 0x000fe40000410000 */
[----:B------:R-:W-:Y:S01]  /*3880*/  @!P0 IMAD R145, R34, c[0x0][0x16c], R143 ;  /* 0x00005b0022918a24 */ /* 0x000fe200078e028f */
[----:B------:R-:W-:Y:S01]  /*3890*/  HFMA2.MMA R34, -RZ, RZ, 1.875, 0 ;  /* 0x3f800000ff227435 */ /* 0x000fe200000001ff */
[----:B------:R-:W-:-:S03]  /*38a0*/  PRMT R162, RZ, 0x5410, R10 ;  /* 0x00005410ffa27816 */ /* 0x000fc6000000000a */
[----:B------:R-:W2:Y:S01]  /*38b0*/  MUFU.EX2 R149, R149 ;  /* 0x0000009500957308 */ /* 0x000ea20000000800 */
[--C-:B------:R-:W-:Y:S02]  /*38c0*/  PRMT R114, RZ, 0x5410, R12.reuse ;  /* 0x00005410ff727816 */ /* 0x100fe4000000000c */
[----:B------:R-:W-:Y:S02]  /*38d0*/  PRMT R118, RZ, 0x7610, R12 ;  /* 0x00007610ff767816 */ /* 0x000fe4000000000c */
[--C-:B------:R-:W-:Y:S02]  /*38e0*/  PRMT R136, RZ, 0x5410, R17.reuse ;  /* 0x00005410ff887816 */ /* 0x100fe40000000011 */
[----:B------:R-:W-:Y:S01]  /*38f0*/  PRMT R142, RZ, 0x7610, R17 ;  /* 0x00007610ff8e7816 */ /* 0x000fe20000000011 */
[----:B------:R-:W4:Y:S01]  /*3900*/  MUFU.EX2 R150, R150 ;  /* 0x0000009600967308 */ /* 0x000f220000000800 */
[----:B------:R-:W-:Y:S01]  /*3910*/  MOV R35, RZ ;  /* 0x000000ff00237202 */ /* 0x000fe20000000f00 */
[----:B------:R-:W-:Y:S01]  /*3920*/  @!P0 IMAD.WIDE R144, R145, 0x8, R30 ;  /* 0x0000000891908825 */ /* 0x000fe200078e021e */
[----:B------:R-:W-:-:S02]  /*3930*/  PRMT R128, RZ, 0x5410, R16 ;  /* 0x00005410ff807816 */ /* 0x000fc40000000010 */
[----:B------:R-:W-:Y:S01]  /*3940*/  PRMT R138, RZ, 0x7610, R16 ;  /* 0x00007610ff8a7816 */ /* 0x000fe20000000010 */
[----:B------:R-:W-:Y:S01]  /*3950*/  FMUL.FTZ R152, R157, R115 ;  /* 0x000000739d987220 */ /* 0x000fe20000410000 */
[--C-:B------:R-:W-:Y:S02]  /*3960*/  PRMT R12, RZ, 0x5410, R4.reuse ;  /* 0x00005410ff0c7816 */ /* 0x100fe40000000004 */
[----:B------:R-:W-:Y:S01]  /*3970*/  PRMT R17, RZ, 0x7610, R4 ;  /* 0x00007610ff117816 */ /* 0x000fe20000000004 */
[----:B------:R-:W-:Y:S01]  /*3980*/  FMUL.FTZ R173, R162, R133 ;  /* 0x00000085a2ad7220 */ /* 0x000fe20000410000 */
[----:B------:R-:W-:Y:S01]  /*3990*/  PRMT R16, RZ, 0x5410, R5 ;  /* 0x00005410ff107816 */ /* 0x000fe20000000005 */
[----:B------:R-:W2:Y:S01]  /*39a0*/  MUFU.EX2 R151, R151 ;  /* 0x0000009700977308 */ /* 0x000ea20000000800 */
[----:B0-----:R-:W-:Y:S01]  /*39b0*/  FMUL.FTZ R162, R159, R148 ;  /* 0x000000949fa27220 */ /* 0x001fe20000410000 */
[----:B------:R-:W-:Y:S01]  /*39c0*/  PRMT R122, RZ, 0x7610, R13 ;  /* 0x00007610ff7a7816 */ /* 0x000fe2000000000d */
[----:B------:R-:W-:Y:S01]  /*39d0*/  FMUL.FTZ R153, R157, R100 ;  /* 0x000000649d997220 */ /* 0x000fe20000410000 */
[----:B------:R-:W-:Y:S01]  /*39e0*/  PRMT R158, RZ, 0x5410, R8 ;  /* 0x00005410ff9e7816 */ /* 0x000fe20000000008 */
[----:B------:R-:W-:Y:S01]  /*39f0*/  FMUL.FTZ R17, R17, R94 ;  /* 0x0000005e11117220 */ /* 0x000fe20000410000 */
[----:B------:R-:W-:-:S02]  /*3a00*/  PRMT R124, RZ, 0x5410, R15 ;  /* 0x00005410ff7c7816 */ /* 0x000fc4000000000f */
[----:B------:R-:W-:Y:S01]  /*3a10*/  PRMT R134, RZ, 0x7610, R15 ;  /* 0x00007610ff867816 */ /* 0x000fe2000000000f */
[----:B------:R-:W-:Y:S01]  /*3a20*/  FMUL.FTZ R15, R16, R109 ;  /* 0x0000006d100f7220 */ /* 0x000fe20000410000 */
[----:B------:R-:W-:Y:S01]  /*3a30*/  PRMT R146, RZ, 0x7610, R19 ;  /* 0x00007610ff927816 */ /* 0x000fe20000000013 */
[----:B------:R-:W0:Y:S01]  /*3a40*/  MUFU.EX2 R152, R152 ;  /* 0x0000009800987308 */ /* 0x000e220000000800 */
[----:B-1----:R-:W-:Y:S01]  /*3a50*/  FMUL.FTZ R162, R147, R162 ;  /* 0x000000a293a27220 */ /* 0x002fe20000410000 */
[----:B------:R-:W-:Y:S01]  /*3a60*/  PRMT R175, RZ, 0x7610, R10 ;  /* 0x00007610ffaf7816 */ /* 0x000fe2000000000a */
[-C--:B------:R-:W-:Y:S01]  /*3a70*/  FMUL.FTZ R155, R157, R119.reuse ;  /* 0x000000779d9b7220 */ /* 0x080fe20000410000 */
[----:B------:R-:W-:Y:S01]  /*3a80*/  PRMT R166, RZ, 0x5410, R11 ;  /* 0x00005410ffa67816 */ /* 0x000fe2000000000b */
[----:B------:R-:W-:Y:S02]  /*3a90*/  FMUL.FTZ R165, R158, R119 ;  /* 0x000000779ea57220 */ /* 0x000fe40000410000 */
[----:B------:R-:W-:Y:S01]  /*3aa0*/  FMUL.FTZ R17, R118, R17 ;  /* 0x0000001176117220 */ /* 0x000fe20000410000 */
[----:B------:R-:W-:Y:S01]  /*3ab0*/  PRMT R140, RZ, 0x5410, R18 ;  /* 0x00005410ff8c7816 */ /* 0x000fe20000000012 */
[----:B------:R-:W1:Y:S01]  /*3ac0*/  MUFU.EX2 R153, R153 ;  /* 0x0000009900997308 */ /* 0x000e620000000800 */
[----:B------:R-:W-:-:S02]  /*3ad0*/  PRMT R160, RZ, 0x5410, R9 ;  /* 0x00005410ffa07816 */ /* 0x000fc40000000009 */
[----:B------:R-:W-:-:S03]  /*3ae0*/  PRMT R120, RZ, 0x5410, R14 ;  /* 0x00005410ff787816 */ /* 0x000fc6000000000e */
[----:B------:R-:W-:Y:S02]  /*3af0*/  FMUL.FTZ R169, R160, R127 ;  /* 0x0000007fa0a97220 */ /* 0x000fe40000410000 */
[----:B------:R-:W0:Y:S01]  /*3b00*/  MUFU.EX2 R155, R155 ;  /* 0x0000009b009b7308 */ /* 0x000e220000000800 */
[----:B------:R-:W-:Y:S02]  /*3b10*/  PRMT R126, RZ, 0x7610, R14 ;  /* 0x00007610ff7e7816 */ /* 0x000fe4000000000e */
[----:B------:R-:W-:Y:S02]  /*3b20*/  PRMT R163, RZ, 0x7610, R7 ;  /* 0x00007610ffa37816 */ /* 0x000fe40000000007 */
[----:B------:R-:W-:-:S03]  /*3b30*/  PRMT R167, RZ, 0x7610, R8 ;  /* 0x00007610ffa77816 */ /* 0x000fc60000000008 */
[----:B------:R-:W-:Y:S02]  /*3b40*/  FMUL.FTZ R163, R163, R100 ;  /* 0x00000064a3a37220 */ /* 0x000fe40000410000 */
[----:B------:R-:W-:Y:S02]  /*3b50*/  FMUL.FTZ R181, R157, R133 ;  /* 0x000000859db57220 */ /* 0x000fe40000410000 */
[----:B------:R-:W-:Y:S02]  /*3b60*/  FMUL.FTZ R167, R167, R102 ;  /* 0x00000066a7a77220 */ /* 0x000fe40000410000 */
[----:B------:R-:W-:Y:S01]  /*3b70*/  FMUL.FTZ R168, R128, R165 ;  /* 0x000000a580a87220 */ /* 0x000fe20000410000 */
[----:B------:R-:W-:Y:S01]  /*3b80*/  PRMT R171, RZ, 0x7610, R9 ;  /* 0x00007610ffab7816 */ /* 0x000fe20000000009 */
[----:B------:R-:W-:Y:S01]  /*3b90*/  FMUL.FTZ R174, R157, R106 ;  /* 0x0000006a9dae7220 */ /* 0x000fe20000410000 */
[----:B------:R-:W-:Y:S01]  /*3ba0*/  MUFU.EX2 R181, R181 ;  /* 0x000000b500b57308 */ /* 0x000fe20000000800 */
[----:B------:R-:W-:-:S02]  /*3bb0*/  FMUL.FTZ R165, R138, R167 ;  /* 0x000000a78aa57220 */ /* 0x000fc40000410000 */
[----:B------:R-:W-:Y:S02]  /*3bc0*/  FMUL.FTZ R177, R157, R139 ;  /* 0x0000008b9db17220 */ /* 0x000fe40000410000 */
[----:B------:R-:W-:Y:S02]  /*3bd0*/  FMUL.FTZ R171, R171, R104 ;  /* 0x00000068abab7220 */ /* 0x000fe40000410000 */
[----:B------:R-:W-:Y:S01]  /*3be0*/  FMUL.FTZ R167, R136, R169 ;  /* 0x000000a988a77220 */ /* 0x000fe20000410000 */
[----:B------:R-:W-:Y:S01]  /*3bf0*/  MUFU.EX2 R174, R174 ;  /* 0x000000ae00ae7308 */ /* 0x000fe20000000800 */
[----:B------:R-:W-:Y:S02]  /*3c00*/  FMUL.FTZ R176, R157, R112 ;  /* 0x000000709db07220 */ /* 0x000fe40000410000 */
[----:B------:R-:W-:-:S05]  /*3c10*/  FMUL.FTZ R169, R142, R171 ;  /* 0x000000ab8ea97220 */ /* 0x000fca0000410000 */
[----:B------:R-:W-:Y:S01]  /*3c20*/  MUFU.EX2 R177, R177 ;  /* 0x000000b100b17308 */ /* 0x000fe20000000800 */
[----:B------:R-:W-:-:S07]  /*3c30*/  PRMT R179, RZ, 0x7610, R11 ;  /* 0x00007610ffb37816 */ /* 0x000fce000000000b */
[----:B------:R-:W-:Y:S01]  /*3c40*/  MUFU.EX2 R176, R176 ;  /* 0x000000b000b07308 */ /* 0x000fe20000000800 */
[----:B------:R-:W-:Y:S01]  /*3c50*/  FMUL.FTZ R179, R179, R112 ;  /* 0x00000070b3b37220 */ /* 0x000fe20000410000 */
[----:B------:R-:W-:Y:S01]  /*3c60*/  BSSY B0, `(.L_x_4627) ;  /* 0x000005e000007945 */ /* 0x000fe20003800000 */
[----:B---3--:R-:W-:Y:S04]  /*3c70*/  STS.128 [R0+0x840], R20 ;  /* 0x0008401400007388 */ /* 0x008fe80000000c00 */
[----:B------:R-:W-:Y:S01]  /*3c80*/  STS.128 [R0+0xa40], R24 ;  /* 0x000a401800007388 */ /* 0x000fe20000000c00 */
[----:B------:R-:W-:-:S06]  /*3c90*/  NOP ;  /* 0x0000000000007918 */ /* 0x000fcc0000000000 */
[----:B------:R-:W3:Y:S04]  /*3ca0*/  LDS.128 R20, [R59+0x840] ;  /* 0x000840003b147984 */ /* 0x000ee80000000c00 */
[----:B------:R-:W0:Y:S04]  /*3cb0*/  LDS.128 R24, [R59+0x850] ;  /* 0x000850003b187984 */ /* 0x000e280000000c00 */
[----:B------:R1:W-:Y:S04]  /*3cc0*/  STS [R116+0x35c0], R159 ;  /* 0x0035c09f74007388 */ /* 0x0003e80000000800 */
[----:B------:R-:W-:Y:S01]  /*3cd0*/  BAR.SYNC.DEFER_BLOCKING 0x0 ;  /* 0x0000000000007b1d */ /* 0x000fe20000010000 */
[----:B-1----:R-:W-:Y:S01]  /*3ce0*/  PRMT R116, RZ, 0x5410, R13 ;  /* 0x00005410ff747816 */ /* 0x002fe2000000000d */
[----:B------:R-:W-:-:S04]  /*3cf0*/  FMUL.FTZ R13, R12, R107 ;  /* 0x0000006b0c0d7220 */ /* 0x000fc80000410000 */
[----:B------:R-:W-:Y:S02]  /*3d00*/  FMUL.FTZ R16, R114, R13 ;  /* 0x0000000d72107220 */ /* 0x000fe40000410000 */
[----:B------:R-:W-:Y:S02]  /*3d10*/  FMUL.FTZ R158, R116, R15 ;  /* 0x0000000f749e7220 */ /* 0x000fe40000410000 */
[----:B--2---:R-:W-:Y:S02]  /*3d20*/  FMUL.FTZ R15, R149, R162 ;  /* 0x000000a2950f7220 */ /* 0x004fe40000410000 */
[----:B------:R-:W-:Y:S01]  /*3d30*/  FMUL.FTZ R12, R175, R106 ;  /* 0x0000006aaf0c7220 */ /* 0x000fe20000410000 */
[----:B------:R1:W5:Y:S01]  /*3d40*/  @!P0 LDG.E.64 R34, [R144.64] ;  /* 0x0000000490228981 */ /* 0x000362000c1e1b00 */
[----:B------:R-:W-:Y:S02]  /*3d50*/  FFMA.FTZ R13, R16, R148, R17 ;  /* 0x00000094100d7223 */ /* 0x000fe40000010011 */
[----:B------:R-:W-:Y:S01]  /*3d60*/  FMUL.FTZ R175, R166, R139 ;  /* 0x0000008ba6af7220 */ /* 0x000fe20000410000 */
[----:B-1----:R-:W-:-:S02]  /*3d70*/  PRMT R144, RZ, 0x5410, R19 ;  /* 0x00005410ff907816 */ /* 0x002fc40000000013 */
[----:B------:R-:W-:Y:S02]  /*3d80*/  PRMT R19, RZ, 0x7610, R5 ;  /* 0x00007610ff137816 */ /* 0x000fe40000000005 */
[----:B------:R-:W-:Y:S02]  /*3d90*/  PRMT R145, RZ, 0x7610, R18 ;  /* 0x00007610ff917816 */ /* 0x000fe40000000012 */
[----:B------:R-:W-:Y:S01]  /*3da0*/  PRMT R18, RZ, 0x5410, R6 ;  /* 0x00005410ff127816 */ /* 0x000fe20000000006 */
[----:B------:R-:W-:Y:S01]  /*3db0*/  FMUL.FTZ R19, R19, R96 ;  /* 0x0000006013137220 */ /* 0x000fe20000410000 */
[--C-:B---3--:R-:W-:Y:S01]  /*3dc0*/  PRMT R156, RZ, 0x5410, R23.reuse ;  /* 0x00005410ff9c7816 */ /* 0x108fe20000000017 */
[----:B----4-:R-:W-:Y:S01]  /*3dd0*/  FMUL.FTZ R166, R150, R15 ;  /* 0x0000000f96a67220 */ /* 0x010fe20000410000 */
[----:B------:R-:W-:Y:S01]  /*3de0*/  PRMT R164, RZ, 0x7610, R23 ;  /* 0x00007610ffa47816 */ /* 0x000fe20000000017 */
[----:B------:R-:W-:Y:S01]  /*3df0*/  FMUL.FTZ R160, R122, R19 ;  /* 0x000000137aa07220 */ /* 0x000fe20000410000 */
[--C-:B------:R-:W-:Y:S01]  /*3e00*/  PRMT R178, RZ, 0x5410, R21.reuse ;  /* 0x00005410ffb27816 */ /* 0x100fe20000000015 */
[----:B------:R-:W-:Y:S01]  /*3e10*/  FFMA.FTZ R13, R147, R13, R158 ;  /* 0x0000000d930d7223 */ /* 0x000fe2000001009e */
[----:B------:R-:W-:Y:S01]  /*3e20*/  PRMT R180, RZ, 0x7610, R21 ;  /* 0x00007610ffb47816 */ /* 0x000fe20000000015 */
[----:B------:R-:W-:Y:S01]  /*3e30*/  FMUL.FTZ R21, R18, R111 ;  /* 0x0000006f12157220 */ /* 0x000fe20000410000 */
[----:B------:R-:W-:Y:S01]  /*3e40*/  PRMT R23, RZ, 0x7610, R6 ;  /* 0x00007610ff177816 */ /* 0x000fe20000000006 */
[----:B------:R-:W-:Y:S01]  /*3e50*/  FMUL.FTZ R15, R151, R166 ;  /* 0x000000a6970f7220 */ /* 0x000fe20000410000 */
[----:B------:R-:W-:-:S02]  /*3e60*/  PRMT R182, RZ, 0x5410, R20 ;  /* 0x00005410ffb67816 */ /* 0x000fc40000000014 */
[----:B------:R-:W-:Y:S01]  /*3e70*/  PRMT R184, RZ, 0x7610, R20 ;  /* 0x00007610ffb87816 */ /* 0x000fe20000000014 */
[----:B------:R-:W-:Y:S01]  /*3e80*/  FMUL.FTZ R23, R23, R98 ;  /* 0x0000006217177220 */ /* 0x000fe20000410000 */
[----:B------:R-:W-:Y:S01]  /*3e90*/  ISETP.NE.AND P0, PT, R52, 0x3f, PT ;  /* 0x0000003f3400780c */ /* 0x000fe20003f05270 */
[----:B------:R-:W-:Y:S01]  /*3ea0*/  FMUL.FTZ R19, R120, R21 ;  /* 0x0000001578137220 */ /* 0x000fe20000410000 */
[----:B------:R-:W-:Y:S01]  /*3eb0*/  PRMT R20, RZ, 0x5410, R7 ;  /* 0x00005410ff147816 */ /* 0x000fe20000000007 */
[----:B------:R-:W-:Y:S01]  /*3ec0*/  FFMA.FTZ R13, R149, R13, R160 ;  /* 0x0000000d950d7223 */ /* 0x000fe200000100a0 */
[--C-:B------:R-:W-:Y:S01]  /*3ed0*/  PRMT R154, RZ, 0x5410, R22.reuse ;  /* 0x00005410ff9a7816 */ /* 0x100fe20000000016 */
[----:B0-----:R-:W-:Y:S01]  /*3ee0*/  FMUL.FTZ R170, R152, R15 ;  /* 0x0000000f98aa7220 */ /* 0x001fe20000410000 */
[----:B------:R-:W-:Y:S01]  /*3ef0*/  PRMT R14, RZ, 0x7610, R22 ;  /* 0x00007610ff0e7816 */ /* 0x000fe20000000016 */
[----:B------:R-:W-:Y:S02]  /*3f00*/  FMUL.FTZ R22, R157, R102 ;  /* 0x000000669d167220 */ /* 0x000fe40000410000 */
[----:B------:R-:W-:-:S02]  /*3f10*/  FMUL.FTZ R161, R20, R115 ;  /* 0x0000007314a17220 */ /* 0x000fc40000410000 */
[----:B------:R-:W-:Y:S02]  /*3f20*/  FMUL.FTZ R162, R126, R23 ;  /* 0x000000177ea27220 */ /* 0x000fe40000410000 */
[----:B------:R-:W-:Y:S02]  /*3f30*/  FFMA.FTZ R13, R150, R13, R19 ;  /* 0x0000000d960d7223 */ /* 0x000fe40000010013 */
[----:B------:R-:W-:Y:S02]  /*3f40*/  FMUL.FTZ R18, R157, R127 ;  /* 0x0000007f9d127220 */ /* 0x000fe40000410000 */
[----:B------:R-:W-:Y:S01]  /*3f50*/  FMUL.FTZ R170, R153, R170 ;  /* 0x000000aa99aa7220 */ /* 0x000fe20000410000 */
[----:B------:R-:W0:Y:S01]  /*3f60*/  MUFU.EX2 R22, R22 ;  /* 0x0000001600167308 */ /* 0x000e220000000800 */
[----:B------:R-:W-:Y:S02]  /*3f70*/  FMUL.FTZ R21, R124, R161 ;  /* 0x000000a17c157220 */ /* 0x000fe40000410000 */
[----:B------:R-:W-:-:S02]  /*3f80*/  FFMA.FTZ R13, R151, R13, R162 ;  /* 0x0000000d970d7223 */ /* 0x000fc400000100a2 */
[----:B------:R-:W-:Y:S02]  /*3f90*/  FMUL.FTZ R20, R157, R104 ;  /* 0x000000689d147220 */ /* 0x000fe40000410000 */
[----:B------:R-:W-:Y:S01]  /*3fa0*/  FMUL.FTZ R15, R155, R170 ;  /* 0x000000aa9b0f7220 */ /* 0x000fe20000410000 */
[----:B------:R-:W1:Y:S01]  /*3fb0*/  MUFU.EX2 R18, R18 ;  /* 0x0000001200127308 */ /* 0x000e620000000800 */
[----:B------:R-:W-:Y:S02]  /*3fc0*/  FMUL.FTZ R170, R140, R173 ;  /* 0x000000ad8caa7220 */ /* 0x000fe40000410000 */
[----:B------:R-:W-:Y:S01]  /*3fd0*/  FMUL.FTZ R166, R134, R163 ;  /* 0x000000a386a67220 */ /* 0x000fe20000410000 */
[----:B------:R2:W3:Y:S01]  /*3fe0*/  @P0 LDS R173, [R52.X4+0x3dc4] ;  /* 0x003dc40034ad0984 */ /* 0x0004e20000004800 */
[----:B------:R-:W-:-:S03]  /*3ff0*/  FFMA.FTZ R13, R152, R13, R21 ;  /* 0x0000000d980d7223 */ /* 0x000fc60000010015 */
[----:B------:R-:W4:Y:S01]  /*4000*/  MUFU.EX2 R20, R20 ;  /* 0x0000001400147308 */ /* 0x000f220000000800 */
[----:B------:R-:W-:-:S04]  /*4010*/  FFMA.FTZ R13, R153, R13, R166 ;  /* 0x0000000d990d7223 */ /* 0x000fc800000100a6 */
[----:B------:R-:W-:Y:S02]  /*4020*/  FFMA.FTZ R13, R155, R13, R168 ;  /* 0x0000000d9b0d7223 */ /* 0x000fe400000100a8 */
[C---:B0-----:R-:W-:Y:S02]  /*4030*/  FMUL.FTZ R15, R22.reuse, R15 ;  /* 0x0000000f160f7220 */ /* 0x041fe40000410000 */
[----:B------:R-:W-:Y:S02]  /*4040*/  FFMA.FTZ R13, R22, R13, R165 ;  /* 0x0000000d160d7223 */ /* 0x000fe400000100a5 */
[C---:B-1----:R-:W-:Y:S02]  /*4050*/  FMUL.FTZ R15, R18.reuse, R15 ;  /* 0x0000000f120f7220 */ /* 0x042fe40000410000 */
[----:B------:R-:W-:Y:S02]  /*4060*/  FFMA.FTZ R13, R18, R13, R167 ;  /* 0x0000000d120d7223 */ /* 0x000fe400000100a7 */
[----:B------:R-:W-:-:S02]  /*4070*/  FMUL.FTZ R171, R145, R12 ;  /* 0x0000000c91ab7220 */ /* 0x000fc40000410000 */
[C---:B----4-:R-:W-:Y:S02]  /*4080*/  FMUL.FTZ R12, R20.reuse, R15 ;  /* 0x0000000f140c7220 */ /* 0x050fe40000410000 */
[----:B------:R-:W-:Y:S02]  /*4090*/  FFMA.FTZ R13, R20, R13, R169 ;  /* 0x0000000d140d7223 */ /* 0x000fe400000100a9 */
[C---:B------:R-:W-:Y:S02]  /*40a0*/  FMUL.FTZ R15, R181.reuse, R12 ;  /* 0x0000000cb50f7220 */ /* 0x040fe40000410000 */
[----:B------:R-:W-:Y:S02]  /*40b0*/  FFMA.FTZ R13, R181, R13, R170 ;  /* 0x0000000db50d7223 */ /* 0x000fe400000100aa */
[----:B------:R-:W-:Y:S02]  /*40c0*/  FMUL.FTZ R172, R144, R175 ;  /* 0x000000af90ac7220 */ /* 0x000fe40000410000 */
[----:B------:R-:W-:-:S02]  /*40d0*/  FMUL.FTZ R12, R174, R15 ;  /* 0x0000000fae0c7220 */ /* 0x000fc40000410000 */
[----:B------:R-:W-:Y:S02]  /*40e0*/  FFMA.FTZ R13, R174, R13, R171 ;  /* 0x0000000dae0d7223 */ /* 0x000fe400000100ab */
[----:B------:R-:W-:Y:S02]  /*40f0*/  FMUL.FTZ R175, R146, R179 ;  /* 0x000000b392af7220 */ /* 0x000fe40000410000 */
[C---:B------:R-:W-:Y:S02]  /*4100*/  FMUL.FTZ R15, R177.reuse, R12 ;  /* 0x0000000cb10f7220 */ /* 0x040fe40000410000 */
[----:B------:R-:W-:Y:S01]  /*4110*/  FFMA.FTZ R13, R177, R13, R172 ;  /* 0x0000000db10d7223 */ /* 0x000fe200000100ac */
[--C-:B------:R-:W-:Y:S01]  /*4120*/  PRMT R186, RZ, 0x5410, R24.reuse ;  /* 0x00005410ffba7816 */ /* 0x100fe20000000018 */
[C---:B------:R-:W-:Y:S01]  /*4130*/  FMUL.FTZ R12, R176.reuse, R15 ;  /* 0x0000000fb00c7220 */ /* 0x040fe20000410000 */
[----:B------:R-:W-:Y:S01]  /*4140*/  PRMT R188, RZ, 0x7610, R24 ;  /* 0x00007610ffbc7816 */ /* 0x000fe20000000018 */
[----:B------:R-:W-:Y:S01]  /*4150*/  FFMA.FTZ R13, R176, R13, R175 ;  /* 0x0000000db00d7223 */ /* 0x000fe200000100af */
[----:B------:R-:W-:-:S02]  /*4160*/  PRMT R190, RZ, 0x5410, R25 ;  /* 0x00005410ffbe7816 */ /* 0x000fc40000000019 */
[----:B------:R-:W-:Y:S02]  /*4170*/  PRMT R192, RZ, 0x7610, R25 ;  /* 0x00007610ffc07816 */ /* 0x000fe40000000019 */
[--C-:B------:R-:W-:Y:S02]  /*4180*/  PRMT R194, RZ, 0x5410, R26.reuse ;  /* 0x00005410ffc27816 */ /* 0x100fe4000000001a */
[----:B------:R-:W-:Y:S02]  /*4190*/  PRMT R196, RZ, 0x7610, R26 ;  /* 0x00007610ffc47816 */ /* 0x000fe4000000001a */
[--C-:B------:R-:W-:Y:S02]  /*41a0*/  PRMT R198, RZ, 0x5410, R27.reuse ;  /* 0x00005410ffc67816 */ /* 0x100fe4000000001b */
[----:B------:R-:W-:Y:S01]  /*41b0*/  PRMT R200, RZ, 0x7610, R27 ;  /* 0x00007610ffc87816 */ /* 0x000fe2000000001b */
[----:B------:R-:W-:Y:S05]  /*41c0*/  @P0 BRA `(.L_x_4628) ;  /* 0x0000007000000947 */ /* 0x000fea0003800000 */
[----:B--23--:R-:W-:Y:S02]  /*41d0*/  ISETP.NE.AND P0, PT, R39, c[0x0][0x174], PT ;  /* 0x00005d0027007a0c */ /* 0x00cfe40003f05270 */
[----:B------:R-:W-:-:S11]  /*41e0*/  MOV R173, 0x3f800000 ;  /* 0x3f80000000ad7802 */ /* 0x000fd60000000f00 */
[----:B------:R-:W-:-:S04]  /*41f0*/  @P0 LEA.HI R15, R39, R39, RZ, 0x1 ;  /* 0x00000027270f0211 */ /* 0x000fc800078f08ff */
[----:B------:R-:W-:-:S04]  /*4200*/  @P0 LOP3.LUT R24, R15, 0xfffffe, RZ, 0xc0, !PT ;  /* 0x00fffffe0f180812 */ /* 0x000fc800078ec0ff */
[----:B------:R-:W-:-:S04]  /*4210*/  @P0 IADD3 R24, -R24, R39, RZ ;  /* 0x0000002718180210 */ /* 0x000fc80007ffe1ff */
[----:B------:R-:W-:-:S05]  /*4220*/  @P0 LEA R24, R24, R143, 0x8 ;  /* 0x0000008f18180211 */ /* 0x000fca00078e40ff */
[----:B------:R0:W1:Y:S02]  /*4230*/  @P0 LDS R173, [R24.X4+0x35c0] ;  /* 0x0035c00018ad0984 */ /* 0x0000640000004800 */
.L_x_4628:
[----:B--23--:R-:W-:Y:S05]  /*4240*/  BSYNC B0 ;  /* 0x0000000000007941 */ /* 0x00cfea0003800000 */
.L_x_4627:
[----:B------:R-:W-:Y:S01]  /*4250*/  ISETP.GT.U32.AND P0, PT, R52, 0x1f, PT ;  /* 0x0000001f3400780c */ /* 0x000fe20003f04070 */
[----:B------:R2:W-:Y:S01]  /*4260*/  STS.64 [R52.X8+0x31b0], R12 ;  /* 0x0031b00c34007388 */ /* 0x0005e20000008a00 */
[----:B------:R-:W-:Y:S01]  /*4270*/  BSSY B0, `(.L_x_4629) ;  /* 0x000004e000007945 */ /* 0x000fe20003800000 */
[----:B------:R-:W-:Y:S02]  /*4280*/  FMUL.FTZ R25, R93, R182 ;  /* 0x000000b65d197220 */ /* 0x000fe40000410000 */
[----:B------:R-:W-:Y:S02]  /*4290*/  FMUL.FTZ R26, R97, R178 ;  /* 0x000000b2611a7220 */ /* 0x000fe40000410000 */
[----:B------:R-:W-:Y:S02]  /*42a0*/  FMUL.FTZ R27, R99, R180 ;  /* 0x000000b4631b7220 */ /* 0x000fe40000410000 */
[----:B0-----:R-:W-:Y:S02]  /*42b0*/  FMUL.FTZ R24, R95, R184 ;  /* 0x000000b85f187220 */ /* 0x001fe40000410000 */
        /* <DEDUP_REMOVED lines=19> */
.L_x_4682:
        /* <DEDUP_REMOVED lines=24> */
.L_x_4683:
        /* <DEDUP_REMOVED lines=10> */
[----:B-1---5:R-:W-:Y:S05]  /*4610*/  CALL.REL.NOINC `($__internal_187_$__cuda_sm70_shflsync_idx_p) ;  /* 0x00004a5000007944 */ /* 0x022fea0003c00000 */
.L_x_4633:
[----:B------:R-:W-:Y:S05]  /*4620*/  BRA.CONV ~URZ, `(.L_x_4634) ;  /* 0x000000637f007947 */ /* 0x000fea000b800000 */
[----:B0-----:R-:W-:Y:S01]  /*4630*/  HFMA2.MMA R190, -RZ, RZ, 0, 1.847743988037109375e-06 ;  /* 0x0000001fffbe7435 */ /* 0x001fe200000001ff */
[----:B------:R-:W-:-:S02]  /*4640*/  MOV R189, R15 ;  /* 0x0000000f00bd7202 */ /* 0x000fc40000000f00 */
[----:B-1----:R-:W-:Y:S02]  /*4650*/  MOV R188, 0x1f ;  /* 0x0000001f00bc7802 */ /* 0x002fe40000000f00 */
[----:B------:R-:W-:Y:S02]  /*4660*/  MOV R191, 0xffffffff ;  /* 0xffffffff00bf7802 */ /* 0x000fe40000000f00 */
[----:B------:R-:W-:Y:S02]  /*4670*/  MOV R12, 0x4690 ;  /* 0x00004690000c7802 */ /* 0x000fe40000000f00 */
[----:B-----5:R-:W-:Y:S05]  /*4680*/  CALL.REL.NOINC `($__internal_187_$__cuda_sm70_shflsync_idx_p) ;  /* 0x000049e000007944 */ /* 0x020fea0003c00000 */
.L_x_4634:
[----:B------:R-:W-:Y:S05]  /*4690*/  BRA.DIV ~URZ, `(.L_x_4635) ;  /* 0x000040127f007947 */ /* 0x000fea000b800000 */
[----:B-----5:R-:W2:Y:S04]  /*46a0*/  SHFL.IDX PT, R34, R34, RZ, 0x1f ;  /* 0x00001fff22227589 */ /* 0x020ea800000e0000 */
[----:B------:R3:W4:Y:S04]  /*46b0*/  SHFL.IDX PT, R13, R35, RZ, 0x1f ;  /* 0x00001fff230d7589 */ /* 0x00072800000e0000 */
[----:B------:R3:W0:Y:S04]  /*46c0*/  SHFL.UP PT, R161, R163, 0x1, RZ ;  /* 0x04200000a3a17989 */ /* 0x00062800000e00ff */
[----:B------:R3:W1:Y:S02]  /*46d0*/  SHFL.UP PT, R184, R15, 0x1, RZ ;  /* 0x042000000fb87989 */ /* 0x00066400000e00ff */
.L_x_4684:
[----:B---3--:R-:W3:Y:S01]  /*46e0*/  LDS.64 R14, [R52.X16+0x31b0] ;  /* 0x0031b000340e7984 */ /* 0x008ee2000000ca00 */
[----:B--2---:R-:W-:Y:S01]  /*46f0*/  MOV R12, R34 ;  /* 0x00000022000c7202 */ /* 0x004fe20000000f00 */
[----:B01--4-:R-:W-:-:S04]  /*4700*/  @P1 FFMA.FTZ R13, R13, R161, R184 ;  /* 0x000000a10d0d1223 */ /* 0x013fc800000100b8 */
[----:B------:R-:W-:Y:S02]  /*4710*/  @P1 FMUL.FTZ R12, R12, R161 ;  /* 0x000000a10c0c1220 */ /* 0x000fe40000410000 */
[C---:B---3--:R-:W-:Y:S02]  /*4720*/  FFMA.FTZ R15, R14.reuse, R13, R15 ;  /* 0x0000000d0e0f7223 */ /* 0x048fe4000001000f */
[----:B------:R-:W-:-:S05]  /*4730*/  FMUL.FTZ R14, R14, R12 ;  /* 0x0000000c0e0e7220 */ /* 0x000fca0000410000 */
[----:B------:R0:W-:Y:S02]  /*4740*/  STS.128 [R52.X16+0x31b0], R12 ;  /* 0x0031b00c34007388 */ /* 0x0001e4000000cc00 */
.L_x_4630:
[----:B--2---:R-:W-:Y:S05]  /*4750*/  BSYNC B0 ;  /* 0x0000000000007941 */ /* 0x004fea0003800000 */
.L_x_4629:
        /* <DEDUP_REMOVED lines=70> */
.L_x_4685:
        /* <DEDUP_REMOVED lines=26> */
.L_x_4686:
        /* <DEDUP_REMOVED lines=11> */
.L_x_4637:
[----:B01----:R-:W-:Y:S05]  /*4e10*/  BSYNC B0 ;  /* 0x0000000000007941 */ /* 0x003fea0003800000 */
.L_x_4636:
[----:B------:R-:W-:Y:S01]  /*4e20*/  WARPSYNC 0xffffffff ;  /* 0xffffffff00007948 */ /* 0x000fe20003800000 */
[----:B------:R-:W-:Y:S01]  /*4e30*/  BAR.SYNC.DEFER_BLOCKING 0x0 ;  /* 0x0000000000007b1d */ /* 0x000fe20000010000 */
[----:B------:R-:W-:Y:S01]  /*4e40*/  HFMA2.MMA R13, -RZ, RZ, 0, 0 ;  /* 0x00000000ff0d7435 */ /* 0x000fe200000001ff */
[C---:B------:R-:W-:Y:S01]  /*4e50*/  IMAD R15, R132.reuse, c[0x0][0x298], RZ ;  /* 0x0000a600840f7a24 */ /* 0x040fe200078e02ff */
[----:B------:R-:W-:Y:S01]  /*4e60*/  LEA R189, R39, 0xfffffc00, 0xa ;  /* 0xfffffc0027bd7811 */ /* 0x000fe200078e50ff */
[----:B------:R-:W-:Y:S01]  /*4e70*/  IMAD R21, R132, c[0x0][0x2b8], RZ ;  /* 0x0000ae0084157a24 */ /* 0x000fe200078e02ff */
[----:B------:R-:W-:Y:S01]  /*4e80*/  ISETP.NE.AND P3, PT, R52, RZ, PT ;  /* 0x000000ff3400720c */ /* 0x000fe20003f65270 */
[C---:B------:R-:W-:Y:S01]  /*4e90*/  IMAD R19, R54.reuse, c[0x0][0x29c], R15 ;  /* 0x0000a70036137a24 */ /* 0x040fe200078e020f */
[----:B------:R-:W-:Y:S01]  /*4ea0*/  PRMT R205, RZ, 0x7610, R8 ;  /* 0x00007610ffcd7816 */ /* 0x000fe20000000008 */
[----:B------:R-:W-:Y:S01]  /*4eb0*/  IMAD R21, R54, c[0x0][0x2bc], R21 ;  /* 0x0000af0036157a24 */ /* 0x000fe200078e0215 */
[C---:B------:R-:W-:Y:S01]  /*4ec0*/  IADD3 R233, R52.reuse, 0x200, RZ ;  /* 0x0000020034e97810 */ /* 0x040fe20007ffe0ff */
[----:B------:R-:W-:Y:S01]  /*4ed0*/  FMUL.FTZ R222, R95, R34 ;  /* 0x000000225fde7220 */ /* 0x000fe20000410000 */
[C---:B------:R-:W-:Y:S01]  /*4ee0*/  IADD3 R229, R52.reuse, 0x380, RZ ;  /* 0x0000038034e57810 */ /* 0x040fe20007ffe0ff */
[----:B------:R-:W-:Y:S01]  /*4ef0*/  FMUL.FTZ R206, R205, R102 ;  /* 0x00000066cdce7220 */ /* 0x000fe20000410000 */
[----:B------:R-:W-:Y:S01]  /*4f00*/  IADD3 R231, R52, 0x3c0, RZ ;  /* 0x000003c034e77810 */ /* 0x000fe20007ffe0ff */
[----:B------:R-:W-:Y:S01]  /*4f10*/  BSSY B0, `(.L_x_4640) ;  /* 0x0000109000007945 */ /* 0x000fe20003800000 */
[----:B------:R-:W-:-:S02]  /*4f20*/  LEA.HI.SX32 R212, R233, R52, 0x1b ;  /* 0x00000034e9d47211 */ /* 0x000fc400078fdaff */
[-C--:B------:R-:W-:Y:S01]  /*4f30*/  LEA.HI.SX32 R220, R231, R52.reuse, 0x1b ;  /* 0x00000034e7dc7211 */ /* 0x080fe200078fdaff */
[----:B------:R-:W0:Y:S04]  /*4f40*/  LDS R12, [R52.X8+0x33c4] ;  /* 0x0033c400340c7984 */ /* 0x000e280000008800 */
[----:B------:R1:W-:Y:S01]  /*4f50*/  @!P3 STS.64 [R143.X8+0x3ec0], R16 ;  /* 0x003ec0108f00b388 */ /* 0x0003e20000008a00 */
[----:B0-----:R-:W-:Y:S01]  /*4f60*/  FFMA.FTZ R173, R12, R173, R182 ;  /* 0x000000ad0cad7223 */ /* 0x001fe200000100b6 */
[----:B------:R-:W-:-:S03]  /*4f70*/  MOV R12, R52 ;  /* 0x00000034000c7202 */ /* 0x000fc60000000f00 */
[----:B------:R-:W-:Y:S02]  /*4f80*/  FFMA.FTZ R175, R176, R173, R187 ;  /* 0x000000adb0af7223 */ /* 0x000fe400000100bb */
[----:B------:R-:W-:-:S04]  /*4f90*/  IMAD.WIDE.U32 R14, R54, c[0x0][0x298], R12 ;  /* 0x0000a600360e7a25 */ /* 0x000fc800078e000c */
[----:B------:R-:W-:Y:S01]  /*4fa0*/  FFMA.FTZ R177, R177, R175, R180 ;  /* 0x000000afb1b17223 */ /* 0x000fe200000100b4 */
[----:B------:R-:W-:Y:S01]  /*4fb0*/  IADD3 R15, R15, R19, RZ ;  /* 0x000000130f0f7210 */ /* 0x000fe20007ffe0ff */
[----:B------:R-:W-:Y:S01]  /*4fc0*/  IMAD.WIDE.U32 R12, R54, c[0x0][0x2b8], R12 ;  /* 0x0000ae00360c7a25 */ /* 0x000fe200078e000c */
[----:B------:R-:W-:-:S03]  /*4fd0*/  PRMT R180, RZ, 0x5410, R9 ;  /* 0x00005410ffb47816 */ /* 0x000fc60000000009 */
[----:B------:R-:W-:Y:S01]  /*4fe0*/  FFMA.FTZ R179, R174, R177, R179 ;  /* 0x000000b1aeb37223 */ /* 0x000fe200000100b3 */
[----:B------:R-:W-:Y:S01]  /*4ff0*/  IADD3 R13, R13, R21, RZ ;  /* 0x000000150d0d7210 */ /* 0x000fe20007ffe0ff */
[----:B------:R-:W-:Y:S02]  /*5000*/  IMAD R174, R130, c[0x0][0x2a0], RZ ;  /* 0x0000a80082ae7a24 */ /* 0x000fe400078e02ff */
[----:B------:R-:W-:Y:S01]  /*5010*/  FFMA.FTZ R181, R181, R179, R178 ;  /* 0x000000b3b5b57223 */ /* 0x000fe200000100b2 */
[----:B------:R-:W-:Y:S01]  /*5020*/  PRMT R178, RZ, 0x5410, R8 ;  /* 0x00005410ffb27816 */ /* 0x000fe20000000008 */
[----:B------:R-:W-:Y:S02]  /*5030*/  IMAD R19, R53, c[0x0][0x2a4], R174 ;  /* 0x0000a90035137a24 */ /* 0x000fe400078e02ae */
[----:B------:R-:W-:Y:S02]  /*5040*/  FFMA.FTZ R183, R20, R181, R183 ;  /* 0x000000b514b77223 */ /* 0x000fe400000100b7 */
[----:B------:R-:W-:-:S02]  /*5050*/  IMAD R20, R130, c[0x0][0x2c0], RZ ;  /* 0x0000b00082147a24 */ /* 0x000fc400078e02ff */
[----:B------:R-:W-:-:S04]  /*5060*/  IMAD.WIDE.U32 R14, R53, c[0x0][0x2a0], R14 ;  /* 0x0000a800350e7a25 */ /* 0x000fc800078e000e */
[----:B------:R-:W-:Y:S01]  /*5070*/  IMAD R191, R53, c[0x0][0x2c4], R20 ;  /* 0x0000b10035bf7a24 */ /* 0x000fe200078e0214 */
[----:B------:R-:W-:Y:S01]  /*5080*/  IADD3 R176, R15, R19, RZ ;  /* 0x000000130fb07210 */ /* 0x000fe20007ffe0ff */
[----:B------:R-:W-:Y:S01]  /*5090*/  IMAD.WIDE.U32 R20, R53, c[0x0][0x2c0], R12 ;  /* 0x0000b00035147a25 */ /* 0x000fe200078e000c */
[----:B------:R-:W-:Y:S02]  /*50a0*/  IADD3 R12, P0, R189, R14, RZ ;  /* 0x0000000ebd0c7210 */ /* 0x000fe40007f1e0ff */
[----:B------:R-:W-:Y:S01]  /*50b0*/  SHF.R.S32.HI R15, RZ, 0x1f, R189 ;  /* 0x0000001fff0f7819 */ /* 0x000fe200000114bd */
[----:B------:R-:W-:Y:S01]  /*50c0*/  FFMA.FTZ R185, R18, R183, R185 ;  /* 0x000000b712b97223 */ /* 0x000fe200000100b9 */
[----:B------:R-:W-:Y:S01]  /*50d0*/  LEA R18, P1, R14, c[0x0][0x318], 0x2 ;  /* 0x0000c6000e127a11 */ /* 0x000fe200078210ff */
[----:B------:R-:W-:Y:S01]  /*50e0*/  FMUL.FTZ R200, R181, R104 ;  /* 0x00000068b5c87220 */ /* 0x000fe20000410000 */
[----:B------:R-:W-:Y:S01]  /*50f0*/  IADD3 R174, R21, R191, RZ ;  /* 0x000000bf15ae7210 */ /* 0x000fe20007ffe0ff */
[----:B------:R-:W-:Y:S01]  /*5100*/  FFMA.FTZ R187, R22, R185, R23 ;  /* 0x000000b916bb7223 */ /* 0x000fe20000010017 */
[----:B------:R-:W-:Y:S01]  /*5110*/  LEA R22, P2, R20, c[0x0][0x320], 0x2 ;  /* 0x0000c80014167a11 */ /* 0x000fe200078410ff */
[----:B------:R-:W-:Y:S01]  /*5120*/  FMUL.FTZ R207, R179, R133 ;  /* 0x00000085b3cf7220 */ /* 0x000fe20000410000 */
[----:B------:R-:W-:Y:S01]  /*5130*/  IADD3 R21, R38, -c[0x0][0x174], RZ ;  /* 0x80005d0026157a10 */ /* 0x000fe20007ffe0ff */
[----:B------:R-:W-:Y:S01]  /*5140*/  FFMA.FTZ R155, R155, R187, R164 ;  /* 0x000000bb9b9b7223 */ /* 0x000fe200000100a4 */
[----:B------:R-:W-:Y:S01]  /*5150*/  LEA.HI.X R19, R14, c[0x0][0x31c], R176, 0x2, P1 ;  /* 0x0000c7000e137a11 */ /* 0x000fe200008f14b0 */
[----:B------:R-:W-:Y:S01]  /*5160*/  FMUL.FTZ R204, R177, R106 ;  /* 0x0000006ab1cc7220 */ /* 0x000fe20000410000 */
[----:B------:R-:W-:Y:S01]  /*5170*/  IADD3 R14, P1, R189, R20, RZ ;  /* 0x00000014bd0e7210 */ /* 0x000fe20007f3e0ff */
[----:B------:R-:W-:Y:S01]  /*5180*/  IMAD R21, R21, -0x400, RZ ;  /* 0xfffffc0015157824 */ /* 0x000fe200078e02ff */
[----:B------:R-:W-:Y:S01]  /*5190*/  LEA.HI.X R23, R20, c[0x0][0x324], R174, 0x2, P2 ;  /* 0x0000c90014177a11 */ /* 0x000fe200010f14ae */
[----:B------:R-:W-:Y:S01]  /*51a0*/  FFMA.FTZ R153, R153, R155, R156 ;  /* 0x0000009b99997223 */ /* 0x000fe2000001009c */
[----:B------:R-:W-:Y:S01]  /*51b0*/  SHF.L.U64.HI R20, R141, 0x2, R110 ;  /* 0x000000028d147819 */ /* 0x000fe2000001026e */
[----:B------:R-:W-:Y:S01]  /*51c0*/  IMAD.WIDE R18, R21, 0x4, R18 ;  /* 0x0000000415127825 */ /* 0x000fe200078e0212 */
[----:B------:R-:W-:-:S02]  /*51d0*/  IADD3.X R13, R15, R176, RZ, P0, !PT ;  /* 0x000000b00f0d7210 */ /* 0x000fc400007fe4ff */
[----:B------:R-:W-:Y:S01]  /*51e0*/  IADD3.X R15, R15, R174, RZ, P1, !PT ;  /* 0x000000ae0f0f7210 */ /* 0x000fe20000ffe4ff */
[----:B------:R-:W-:Y:S01]  /*51f0*/  IMAD.WIDE R22, R21, 0x4, R22 ;  /* 0x0000000415167825 */ /* 0x000fe200078e0216 */
[----:B------:R-:W-:Y:S02]  /*5200*/  SHF.L.U32 R21, R141, 0x2, RZ ;  /* 0x000000028d157819 */ /* 0x000fe400000006ff */
[----:B------:R-:W-:Y:S01]  /*5210*/  PRMT R174, RZ, 0x5410, R6 ;  /* 0x00005410ffae7816 */ /* 0x000fe20000000006 */
[C---:B------:R-:W-:Y:S01]  /*5220*/  IMAD R156, R20.reuse, c[0x0][0x2b0], RZ ;  /* 0x0000ac00149c7a24 */ /* 0x040fe200078e02ff */
[----:B------:R-:W-:Y:S01]  /*5230*/  PRMT R176, RZ, 0x5410, R7 ;  /* 0x00005410ffb07816 */ /* 0x000fe20000000007 */
[----:B------:R-:W-:Y:S01]  /*5240*/  IMAD R20, R20, c[0x0][0x2d0], RZ ;  /* 0x0000b40014147a24 */ /* 0x000fe200078e02ff */
[----:B------:R-:W-:Y:S01]  /*5250*/  IADD3 R189, -R189, c[0x0][0x168], -R52 ;  /* 0x00005a00bdbd7a10 */ /* 0x000fe20007ffe934 */
[----:B------:R-:W-:Y:S02]  /*5260*/  FFMA.FTZ R157, R152, R153, R157 ;  /* 0x00000099989d7223 */ /* 0x000fe4000001009d */
        /* <DEDUP_REMOVED lines=10> */
[----:B------:R-:W-:Y:S01]  /*5310*/  FFMA.FTZ R191, R151, R157, R154 ;  /* 0x0000009d97bf7223 */ /* 0x000fe2000001009a */
[----:B------:R-:W-:Y:S01]  /*5320*/  PRMT R151, RZ, 0x7610, R11 ;  /* 0x00007610ff977816 */ /* 0x000fe2000000000b */
[----:B------:R-:W-:Y:S01]  /*5330*/  FMUL.FTZ R152, R173, R112 ;  /* 0x00000070ad987220 */ /* 0x000fe20000410000 */
[----:B------:R-:W-:Y:S01]  /*5340*/  IADD3 R21, R21, R195, RZ ;  /* 0x000000c315157210 */ /* 0x000fe20007ffe0ff */
[----:B------:R-:W-:Y:S01]  /*5350*/  FFMA.FTZ R27, R150, R191, R27 ;  /* 0x000000bf961b7223 */ /* 0x000fe2000001001b */
[----:B------:R-:W-:Y:S01]  /*5360*/  LEA.HI.SX32 R22, R22, R22, 0x1b ;  /* 0x0000001616167211 */ /* 0x000fe200078fdaff */
[----:B------:R-:W-:Y:S01]  /*5370*/  FMUL.FTZ R195, R151, R152 ;  /* 0x0000009897c37220 */ /* 0x000fe20000410000 */
[----:B------:R-:W-:Y:S01]  /*5380*/  PRMT R150, RZ, 0x5410, R11 ;  /* 0x00005410ff967816 */ /* 0x000fe2000000000b */
[----:B------:R-:W-:Y:S01]  /*5390*/  FFMA.FTZ R193, R149, R27, R26 ;  /* 0x0000001b95c17223 */ /* 0x000fe2000001001a */
[----:B------:R-:W-:Y:S01]  /*53a0*/  PRMT R26, RZ, 0x5410, R10 ;  /* 0x00005410ff1a7816 */ /* 0x000fe2000000000a */
[----:B------:R-:W-:Y:S01]  /*53b0*/  FMUL.FTZ R211, R156, R109 ;  /* 0x0000006d9cd37220 */ /* 0x000fe20000410000 */
[----:B------:R0:W-:Y:S01]  /*53c0*/  STS [R22.X4+0x10bc], R195 ;  /* 0x0010bcc316007388 */ /* 0x0001e20000004800 */
[----:B------:R-:W-:Y:S01]  /*53d0*/  FFMA.FTZ R147, R147, R193, R24 ;  /* 0x000000c193937223 */ /* 0x000fe20000010018 */
[----:B------:R-:W-:Y:S01]  /*53e0*/  PRMT R24, RZ, 0x5410, R4 ;  /* 0x00005410ff187816 */ /* 0x000fe20000000004 */
[----:B------:R-:W-:Y:S01]  /*53f0*/  FMUL.FTZ R199, R26, R207 ;  /* 0x000000cf1ac77220 */ /* 0x000fe20000410000 */
[----:B------:R-:W-:Y:S01]  /*5400*/  PRMT R149, RZ, 0x7610, R10 ;  /* 0x00007610ff957816 */ /* 0x000fe2000000000a */
[----:B------:R-:W-:Y:S01]  /*5410*/  FFMA.FTZ R197, R148, R147, R25 ;  /* 0x0000009394c57223 */ /* 0x000fe20000010019 */
[----:B------:R-:W-:Y:S01]  /*5420*/  PRMT R25, RZ, 0x7610, R4 ;  /* 0x00007610ff197816 */ /* 0x000fe20000000004 */
[----:B------:R-:W-:Y:S01]  /*5430*/  FMUL.FTZ R148, R24, R107 ;  /* 0x0000006b18947220 */ /* 0x000fe20000410000 */
[----:B------:R2:W-:Y:S01]  /*5440*/  STS [R22.X4+0x10b0], R199 ;  /* 0x0010b0c716007388 */ /* 0x0005e20000004800 */
[-C--:B-1----:R-:W-:Y:S01]  /*5450*/  FMUL.FTZ R16, R147, R94.reuse ;  /* 0x0000005e93107220 */ /* 0x082fe20000410000 */
[----:B0-----:R-:W-:Y:S01]  /*5460*/  PRMT R195, RZ, 0x7610, R9 ;  /* 0x00007610ffc37816 */ /* 0x001fe20000000009 */
[----:B------:R-:W-:Y:S01]  /*5470*/  FMUL.FTZ R209, R25, R94 ;  /* 0x0000005e19d17220 */ /* 0x000fe20000410000 */
[----:B------:R-:W-:Y:S01]  /*5480*/  ISETP.GE.AND P2, PT, R189, 0x81, PT ;  /* 0x00000081bd00780c */ /* 0x000fe20003f46270 */
[----:B------:R-:W-:-:S02]  /*5490*/  FFMA.FTZ R148, R114, -R148, R35 ;  /* 0x8000009472947223 */ /* 0x000fc40000010023 */
[----:B------:R-:W-:Y:S02]  /*54a0*/  FMUL.FTZ R17, R195, R200 ;  /* 0x000000c8c3117220 */ /* 0x000fe40000410000 */
[----:B------:R-:W-:Y:S01]  /*54b0*/  FFMA.FTZ R154, R118, -R209, R34 ;  /* 0x800000d1769a7223 */ /* 0x000fe20000010022 */
[----:B--2---:R-:W-:Y:S01]  /*54c0*/  PRMT R199, RZ, 0x7610, R5 ;  /* 0x00007610ffc77816 */ /* 0x004fe20000000005 */
[----:B------:R-:W-:Y:S01]  /*54d0*/  FMUL.FTZ R201, R149, R204 ;  /* 0x000000cc95c97220 */ /* 0x000fe20000410000 */
[----:B------:R0:W-:Y:S01]  /*54e0*/  STS [R22.X4+0x10ac], R17 ;  /* 0x0010ac1116007388 */ /* 0x0001e20000004800 */
[----:B------:R-:W-:Y:S02]  /*54f0*/  FFMA.FTZ R164, R116, -R211, R158 ;  /* 0x800000d374a47223 */ /* 0x000fe4000001009e */
[----:B------:R-:W-:Y:S01]  /*5500*/  FMUL.FTZ R182, R199, R96 ;  /* 0x00000060c7b67220 */ /* 0x000fe20000410000 */
[----:B------:R1:W-:Y:S01]  /*5510*/  STS [R22.X4+0x10b4], R201 ;  /* 0x0010b4c916007388 */ /* 0x0003e20000004800 */
[----:B------:R-:W-:-:S02]  /*5520*/  FMUL.FTZ R211, R193, R109 ;  /* 0x0000006dc1d37220 */ /* 0x000fc40000410000 */
[----:B------:R-:W-:Y:S02]  /*5530*/  FMUL.FTZ R23, R175, R139 ;  /* 0x0000008baf177220 */ /* 0x000fe40000410000 */
[----:B------:R-:W-:Y:S02]  /*5540*/  FMUL.FTZ R213, R174, R111 ;  /* 0x0000006faed57220 */ /* 0x000fe40000410000 */
[----:B0-----:R-:W-:Y:S02]  /*5550*/  FMUL.FTZ R17, R197, R107 ;  /* 0x0000006bc5117220 */ /* 0x001fe40000410000 */
[----:B------:R-:W-:Y:S01]  /*5560*/  FFMA.FTZ R182, R122, -R182, R159 ;  /* 0x800000b67ab67223 */ /* 0x000fe2000001009f */
[----:B-1----:R-:W-:Y:S01]  /*5570*/  PRMT R201, RZ, 0x7610, R6 ;  /* 0x00007610ffc97816 */ /* 0x002fe20000000006 */
[----:B------:R-:W-:Y:S02]  /*5580*/  FFMA.FTZ R209, R148, R17, RZ ;  /* 0x0000001194d17223 */ /* 0x000fe400000100ff */
[----:B------:R-:W-:-:S02]  /*5590*/  FMUL.FTZ R202, R27, R96 ;  /* 0x000000601bca7220 */ /* 0x000fc40000410000 */
[----:B------:R-:W-:Y:S02]  /*55a0*/  FFMA.FTZ R209, R154, R16, R209 ;  /* 0x000000109ad17223 */ /* 0x000fe400000100d1 */
[----:B------:R-:W-:Y:S02]  /*55b0*/  FMUL.FTZ R203, R150, R23 ;  /* 0x0000001796cb7220 */ /* 0x000fe40000410000 */
[----:B------:R-:W-:Y:S02]  /*55c0*/  FFMA.FTZ R209, R164, R211, R209 ;  /* 0x000000d3a4d17223 */ /* 0x000fe400000100d1 */
[----:B------:R-:W-:Y:S01]  /*55d0*/  FFMA.FTZ R184, R120, -R213, R160 ;  /* 0x800000d578b87223 */ /* 0x000fe200000100a0 */
[----:B------:R0:W-:Y:S01]  /*55e0*/  STS [R22.X4+0x10b8], R203 ;  /* 0x0010b8cb16007388 */ /* 0x0001e20000004800 */
[----:B------:R-:W-:Y:S02]  /*55f0*/  FMUL.FTZ R186, R201, R98 ;  /* 0x00000062c9ba7220 */ /* 0x000fe40000410000 */
[----:B------:R-:W-:-:S02]  /*5600*/  FMUL.FTZ R213, R191, R111 ;  /* 0x0000006fbfd57220 */ /* 0x000fc40000410000 */
[----:B------:R-:W-:Y:S02]  /*5610*/  FFMA.FTZ R209, R182, R202, R209 ;  /* 0x000000cab6d17223 */ /* 0x000fe400000100d1 */
[----:B------:R-:W-:Y:S02]  /*5620*/  FMUL.FTZ R215, R176, R115 ;  /* 0x00000073b0d77220 */ /* 0x000fe40000410000 */
[----:B------:R-:W-:Y:S01]  /*5630*/  FFMA.FTZ R186, R126, -R186, R161 ;  /* 0x800000ba7eba7223 */ /* 0x000fe200000100a1 */
[----:B0-----:R-:W-:Y:S01]  /*5640*/  PRMT R203, RZ, 0x7610, R7 ;  /* 0x00007610ffcb7816 */ /* 0x001fe20000000007 */
[----:B------:R-:W-:Y:S02]  /*5650*/  FMUL.FTZ R198, R157, R98 ;  /* 0x000000629dc67220 */ /* 0x000fe40000410000 */
[----:B------:R-:W-:Y:S02]  /*5660*/  FFMA.FTZ R209, R184, R213, R209 ;  /* 0x000000d5b8d17223 */ /* 0x000fe400000100d1 */
[----:B------:R-:W-:-:S02]  /*5670*/  FFMA.FTZ R188, R124, -R215, R162 ;  /* 0x800000d77cbc7223 */ /* 0x000fc400000100a2 */
[----:B------:R-:W-:Y:S02]  /*5680*/  FMUL.FTZ R217, R203, R100 ;  /* 0x00000064cbd97220 */ /* 0x000fe40000410000 */
[----:B------:R-:W-:Y:S02]  /*5690*/  FMUL.FTZ R215, R153, R115 ;  /* 0x0000007399d77220 */ /* 0x000fe40000410000 */
[----:B------:R-:W-:Y:S02]  /*56a0*/  FFMA.FTZ R209, R186, R198, R209 ;  /* 0x000000c6bad17223 */ /* 0x000fe400000100d1 */
[----:B------:R-:W-:Y:S02]  /*56b0*/  FMUL.FTZ R192, R178, R119 ;  /* 0x00000077b2c07220 */ /* 0x000fe40000410000 */
[----:B------:R-:W-:Y:S02]  /*56c0*/  FFMA.FTZ R190, R134, -R217, R166 ;  /* 0x800000d986be7223 */ /* 0x000fe400000100a6 */
[----:B------:R-:W-:-:S02]  /*56d0*/  FMUL.FTZ R194, R155, R100 ;  /* 0x000000649bc27220 */ /* 0x000fc40000410000 */
[----:B------:R-:W-:Y:S02]  /*56e0*/  FFMA.FTZ R209, R188, R215, R209 ;  /* 0x000000d7bcd17223 */ /* 0x000fe400000100d1 */
[----:B------:R-:W-:Y:S02]  /*56f0*/  FFMA.FTZ R192, R128, -R192, R163 ;  /* 0x800000c080c07223 */ /* 0x000fe400000100a3 */
[----:B------:R-:W-:Y:S02]  /*5700*/  FMUL.FTZ R217, R187, R119 ;  /* 0x00000077bbd97220 */ /* 0x000fe40000410000 */
[----:B------:R-:W-:Y:S02]  /*5710*/  FFMA.FTZ R209, R190, R194, R209 ;  /* 0x000000c2bed17223 */ /* 0x000fe400000100d1 */
[----:B------:R-:W-:Y:S02]  /*5720*/  FMUL.FTZ R196, R185, R102 ;  /* 0x00000066b9c47220 */ /* 0x000fe40000410000 */
[----:B------:R-:W-:-:S02]  /*5730*/  FFMA.FTZ R219, R192, R217, R209 ;  /* 0x000000d9c0db7223 */ /* 0x000fc400000100d1 */
[----:B------:R-:W-:Y:S02]  /*5740*/  FMUL.FTZ R223, R205, R196 ;  /* 0x000000c4cddf7220 */ /* 0x000fe40000410000 */
[----:B------:R-:W-:Y:S02]  /*5750*/  FMUL.FTZ R209, R203, R194 ;  /* 0x000000c2cbd17220 */ /* 0x000fe40000410000 */
[----:B------:R-:W-:Y:S01]  /*5760*/  FFMA.FTZ R194, R138, -R206, R165 ;  /* 0x800000ce8ac27223 */ /* 0x000fe200000100a5 */
[----:B------:R0:W-:Y:S01]  /*5770*/  STS [R22.X4+0x10a4], R223 ;  /* 0x0010a4df16007388 */ /* 0x0001e20000004800 */
[-C--:B------:R-:W-:Y:S02]  /*5780*/  FMUL.FTZ R208, R180, R127.reuse ;  /* 0x0000007fb4d07220 */ /* 0x080fe40000410000 */
[----:B------:R-:W-:Y:S01]  /*5790*/  FFMA.FTZ R219, R194, R196, R219 ;  /* 0x000000c4c2db7223 */ /* 0x000fe200000100db */
[----:B------:R-:W-:Y:S01]  /*57a0*/  STS [R22.X4+0x109c], R209 ;  /* 0x00109cd116007388 */ /* 0x000fe20000004800 */
[----:B------:R-:W-:-:S02]  /*57b0*/  FMUL.FTZ R225, R183, R127 ;  /* 0x0000007fb7e17220 */ /* 0x000fc40000410000 */
[----:B------:R-:W-:Y:S02]  /*57c0*/  FFMA.FTZ R196, R136, -R208, R167 ;  /* 0x800000d088c47223 */ /* 0x000fe400000100a7 */
[----:B------:R-:W-:Y:S02]  /*57d0*/  FMUL.FTZ R221, R178, R217 ;  /* 0x000000d9b2dd7220 */ /* 0x000fe40000410000 */
[----:B0-----:R-:W-:Y:S02]  /*57e0*/  FMUL.FTZ R223, R195, R104 ;  /* 0x00000068c3df7220 */ /* 0x001fe40000410000 */
        /* <DEDUP_REMOVED lines=8> */
[----:B------:R2:W-:Y:S01]  /*5870*/  STS [R22.X4+0x1094], R215 ;  /* 0x001094d716007388 */ /* 0x0005e20000004800 */
[----:B------:R-:W-:Y:S01]  /*5880*/  FFMA.FTZ R219, R198, R200, R219 ;  /* 0x000000c8c6db7223 */ /* 0x000fe200000100db */
[----:B0-----:R-:W-:Y:S01]  /*5890*/  IADD3 R221, R52, 0x280, RZ ;  /* 0x0000028034dd7810 */ /* 0x001fe20007ffe0ff */
[----:B------:R-:W-:Y:S01]  /*58a0*/  FFMA.FTZ R200, R140, -R206, R169 ;  /* 0x800000ce8cc87223 */ /* 0x000fe200000100a9 */
[----:B------:R-:W-:Y:S01]  /*58b0*/  LEA.HI.SX32 R216, R223, R52, 0x1b ;  /* 0x00000034dfd87211 */ /* 0x000fe200078fdaff */
[----:B------:R-:W-:Y:S01]  /*58c0*/  FMUL.FTZ R227, R180, R225 ;  /* 0x000000e1b4e37220 */ /* 0x000fe20000410000 */
[----:B-1----:R-:W-:Y:S01]  /*58d0*/  IADD3 R217, R52, 0x140, RZ ;  /* 0x0000014034d97810 */ /* 0x002fe20007ffe0ff */
[----:B------:R-:W-:Y:S01]  /*58e0*/  FFMA.FTZ R219, R200, R207, R219 ;  /* 0x000000cfc8db7223 */ /* 0x000fe200000100db */
[----:B------:R-:W-:Y:S01]  /*58f0*/  IADD3 R225, R52, 0x300, RZ ;  /* 0x0000030034e17810 */ /* 0x000fe20007ffe0ff */
[----:B------:R-:W-:Y:S01]  /*5900*/  FMUL.FTZ R213, R174, R213 ;  /* 0x000000d5aed57220 */ /* 0x000fe20000410000 */
[----:B------:R0:W-:Y:S01]  /*5910*/  STS [R22.X4+0x10a8], R227 ;  /* 0x0010a8e316007388 */ /* 0x0001e20000004800 */
[----:B------:R-:W-:Y:S01]  /*5920*/  FMUL.FTZ R209, R199, R202 ;  /* 0x000000cac7d17220 */ /* 0x000fe20000410000 */
[----:B--2---:R-:W-:Y:S01]  /*5930*/  IADD3 R215, R52, 0x100, RZ ;  /* 0x0000010034d77810 */ /* 0x004fe20007ffe0ff */
[----:B------:R-:W-:Y:S01]  /*5940*/  FMUL.FTZ R211, R156, R211 ;  /* 0x000000d39cd37220 */ /* 0x000fe20000410000 */
[----:B------:R1:W-:Y:S01]  /*5950*/  STS [R22.X4+0x1090], R213 ;  /* 0x001090d516007388 */ /* 0x0003e20000004800 */
[----:B------:R-:W-:-:S02]  /*5960*/  FMUL.FTZ R207, R25, R16 ;  /* 0x0000001019cf7220 */ /* 0x000fc40000410000 */
[----:B------:R-:W-:Y:S01]  /*5970*/  FMUL.FTZ R17, R24, R17 ;  /* 0x0000001118117220 */ /* 0x000fe20000410000 */
[----:B------:R2:W-:Y:S01]  /*5980*/  STS [R22.X4+0x108c], R209 ;  /* 0x00108cd116007388 */ /* 0x0005e20000004800 */
[----:B------:R-:W-:Y:S01]  /*5990*/  FMUL.FTZ R202, R149, R106 ;  /* 0x0000006a95ca7220 */ /* 0x000fe20000410000 */
[----:B0-----:R-:W-:Y:S01]  /*59a0*/  IADD3 R227, R52, 0x340, RZ ;  /* 0x0000034034e37810 */ /* 0x001fe20007ffe0ff */
[----:B------:R-:W-:Y:S01]  /*59b0*/  FMUL.FTZ R208, R150, R139 ;  /* 0x0000008b96d07220 */ /* 0x000fe20000410000 */
[----:B------:R0:W-:Y:S01]  /*59c0*/  STS [R22.X4+0x1088], R211 ;  /* 0x001088d316007388 */ /* 0x0001e20000004800 */
[----:B------:R-:W-:Y:S01]  /*59d0*/  FFMA.FTZ R202, R145, -R202, R170 ;  /* 0x800000ca91ca7223 */ /* 0x000fe200000100aa */
[----:B-1----:R-:W-:Y:S01]  /*59e0*/  LEA.HI.SX32 R213, R52, R52, 0x1b ;  /* 0x0000003434d57211 */ /* 0x002fe200078fdaff */
[----:B------:R-:W-:Y:S01]  /*59f0*/  FMUL.FTZ R16, R93, R35 ;  /* 0x000000235d107220 */ /* 0x000fe20000410000 */
[----:B------:R-:W-:Y:S01]  /*5a00*/  STS [R22.X4+0x1084], R207 ;  /* 0x001084cf16007388 */ /* 0x000fe20000004800 */
[----:B------:R-:W-:Y:S01]  /*5a10*/  FFMA.FTZ R206, R202, R204, R219 ;  /* 0x000000cccace7223 */ /* 0x000fe200000100db */
[----:B--2---:R-:W-:Y:S01]  /*5a20*/  IADD3 R209, R52, 0xc0, RZ ;  /* 0x000000c034d17810 */ /* 0x004fe20007ffe0ff */
[----:B------:R-:W-:Y:S01]  /*5a30*/  FFMA.FTZ R204, R144, -R208, R171 ;  /* 0x800000d090cc7223 */ /* 0x000fe200000100ab */
[----:B------:R1:W-:Y:S01]  /*5a40*/  STS [R22.X4+0x1080], R17 ;  /* 0x0010801116007388 */ /* 0x0003e20000004800 */
[C---:B------:R-:W-:Y:S01]  /*5a50*/  IADD3 R219, R52.reuse, 0x1c0, RZ ;  /* 0x000001c034db7810 */ /* 0x040fe20007ffe0ff */
[----:B------:R-:W-:Y:S01]  /*5a60*/  FMUL.FTZ R159, R99, R159 ;  /* 0x0000009f639f7220 */ /* 0x000fe20000410000 */
[----:B0-----:R-:W-:Y:S01]  /*5a70*/  IADD3 R211, R52, 0x180, RZ ;  /* 0x0000018034d37810 */ /* 0x001fe20007ffe0ff */
[----:B------:R-:W-:Y:S01]  /*5a80*/  BAR.SYNC.DEFER_BLOCKING 0x0 ;  /* 0x0000000000007b1d */ /* 0x000fe20000010000 */
[----:B------:R-:W-:Y:S01]  /*5a90*/  FFMA.FTZ R206, R204, R23, R206 ;  /* 0x00000017ccce7223 */ /* 0x000fe200000100ce */
[C---:B------:R-:W-:Y:S01]  /*5aa0*/  IADD3 R23, R52.reuse, 0x40, RZ ;  /* 0x0000004034177810 */ /* 0x040fe20007ffe0ff */
[----:B------:R-:W-:Y:S01]  /*5ab0*/  FMUL.FTZ R161, R103, R161 ;  /* 0x000000a167a17220 */ /* 0x000fe20000410000 */
[C---:B------:R-:W-:Y:S01]  /*5ac0*/  IADD3 R35, R52.reuse, 0x80, RZ ;  /* 0x0000008034237810 */ /* 0x040fe20007ffe0ff */
[----:B------:R-:W-:Y:S01]  /*5ad0*/  FMUL.FTZ R162, R105, R162 ;  /* 0x000000a269a27220 */ /* 0x000fe20000410000 */
[----:B-1----:R-:W-:Y:S01]  /*5ae0*/  IADD3 R17, R52, 0x240, RZ ;  /* 0x0000024034117810 */ /* 0x002fe20007ffe0ff */
        /* <DEDUP_REMOVED lines=18> */
[----:B------:R-:W0:Y:S01]  /*5c10*/  LDS R223, [R34.X4+0x1180] ;  /* 0x0011800022df7984 */ /* 0x000e220000004800 */
[----:B------:R-:W-:-:S02]  /*5c20*/  LEA.HI.SX32 R217, R225, R52, 0x1b ;  /* 0x00000034e1d97211 */ /* 0x000fc400078fdaff */
[-C--:B------:R-:W-:Y:S01]  /*5c30*/  LEA.HI.SX32 R218, R227, R52.reuse, 0x1b ;  /* 0x00000034e3da7211 */ /* 0x080fe200078fdaff */
[----:B------:R-:W1:Y:S01]  /*5c40*/  LDS R221, [R213.X4+0x1080] ;  /* 0x00108000d5dd7984 */ /* 0x000e620000004800 */
[----:B------:R-:W-:-:S03]  /*5c50*/  LEA.HI.SX32 R219, R229, R52, 0x1b ;  /* 0x00000034e5db7211 */ /* 0x000fc600078fdaff */
        /* <DEDUP_REMOVED lines=22> */
[----:B------:R1:W-:Y:S01]  /*5dc0*/  STS [R22.X4+0x2114], R161 ;  /* 0x002114a116007388 */ /* 0x0003e20000004800 */
[----:B------:R-:W-:-:S03]  /*5dd0*/  FFMA.FTZ R159, R146, -R159, R172 ;  /* 0x8000009f929f7223 */ /* 0x000fc600000100ac */
        /* <DEDUP_REMOVED lines=28> */
.L_x_4641:
[----:B01-34-:R-:W-:Y:S05]  /*5fa0*/  BSYNC B0 ;  /* 0x0000000000007941 */ /* 0x01bfea0003800000 */
.L_x_4640:
[----:B------:R0:W1:Y:S01]  /*5fb0*/  LDS R13, [R34.X4+0x2200] ;  /* 0x00220000220d7984 */ /* 0x0000620000004800 */
[----:B------:R-:W-:Y:S01]  /*5fc0*/  BSSY B0, `(.L_x_4642) ;  /* 0x0000004000007945 */ /* 0x000fe20003800000 */
[----:B------:R-:W-:Y:S05]  /*5fd0*/  @!P1 BRA `(.L_x_4643) ;  /* 0x0000002000009947 */ /* 0x000fea0003800000 */
[----:B------:R2:W-:Y:S04]  /*5fe0*/  RED.E.ADD.F32.FTZ.RN.STRONG.GPU [R18.64+-0xf00], R223 ;  /* 0xfff100df1200798e */ /* 0x0005e8000c10e784 */
[----:B-1----:R2:W-:Y:S02]  /*5ff0*/  RED.E.ADD.F32.FTZ.RN.STRONG.GPU [R20.64+-0xf00], R13 ;  /* 0xfff1000d1400798e */ /* 0x0025e4000c10e784 */
.L_x_4643:
[----:B------:R-:W-:Y:S05]  /*6000*/  BSYNC B0 ;  /* 0x0000000000007941 */ /* 0x000fea0003800000 */
.L_x_4642:
[----:B------:R-:W3:Y:S01]  /*6010*/  LDS R35, [R35.X4+0x2300] ;  /* 0x0023000023237984 */ /* 0x000ee20000004800 */
[----:B------:R-:W-:Y:S01]  /*6020*/  BSSY B0, `(.L_x_4644) ;  /* 0x0000005000007945 */ /* 0x000fe20003800000 */
[----:B-12---:R-:W-:Y:S01]  /*6030*/  FMUL.FTZ R13, R159, R152 ;  /* 0x000000989f0d7220 */ /* 0x006fe20000410000 */
[----:B------:R-:W-:Y:S05]  /*6040*/  @!P2 BRA `(.L_x_4645) ;  /* 0x000000200000a947 */ /* 0x000fea0003800000 */
[----:B------:R1:W-:Y:S04]  /*6050*/  RED.E.ADD.F32.FTZ.RN.STRONG.GPU [R18.64+-0xe00], R225 ;  /* 0xfff200e11200798e */ /* 0x0003e8000c10e784 */
[----:B---3--:R1:W-:Y:S02]  /*6060*/  RED.E.ADD.F32.FTZ.RN.STRONG.GPU [R20.64+-0xe00], R35 ;  /* 0xfff200231400798e */ /* 0x0083e4000c10e784 */
.L_x_4645:
[----:B------:R-:W-:Y:S05]  /*6070*/  BSYNC B0 ;  /* 0x0000000000007941 */ /* 0x000fea0003800000 */
.L_x_4644:
[----:B------:R-:W2:Y:S01]  /*6080*/  LDS R207, [R207.X4+0x2400] ;  /* 0x00240000cfcf7984 */ /* 0x000ea20000004800 */
        /* <DEDUP_REMOVED lines=12> */
.L_x_4647:
[----:B------:R-:W-:Y:S05]  /*6150*/  BSYNC B0 ;  /* 0x0000000000007941 */ /* 0x000fea0003800000 */
.L_x_4646:
[----:B------:R0:W1:Y:S01]  /*6160*/  LDS R13, [R208.X4+0x2500] ;  /* 0x00250000d00d7984 */ /* 0x0000620000004800 */
[----:B------:R-:W-:Y:S01]  /*6170*/  BSSY B0, `(.L_x_4648) ;  /* 0x0000004000007945 */ /* 0x000fe20003800000 */
[----:B------:R-:W-:Y:S05]  /*6180*/  @!P1 BRA `(.L_x_4649) ;  /* 0x0000002000009947 */ /* 0x000fea0003800000 */
[----:B------:R0:W-:Y:S04]  /*6190*/  RED.E.ADD.F32.FTZ.RN.STRONG.GPU [R18.64+-0xc00], R229 ;  /* 0xfff400e51200798e */ /* 0x0001e8000c10e784 */
[----:B-1----:R0:W-:Y:S02]  /*61a0*/  RED.E.ADD.F32.FTZ.RN.STRONG.GPU [R20.64+-0xc00], R13 ;  /* 0xfff4000d1400798e */ /* 0x0021e4000c10e784 */
.L_x_4649:
[----:B------:R-:W-:Y:S05]  /*61b0*/  BSYNC B0 ;  /* 0x0000000000007941 */ /* 0x000fea0003800000 */
.L_x_4648:
[----:B------:R-:W0:Y:S01]  /*61c0*/  LDS R209, [R209.X4+0x2600] ;  /* 0x00260000d1d17984 */ /* 0x000e220000004800 */
[----:B------:R-:W-:Y:S01]  /*61d0*/  BSSY B0, `(.L_x_4650) ;  /* 0x0000004000007945 */ /* 0x000fe20003800000 */
[----:B------:R-:W-:Y:S05]  /*61e0*/  @!P2 BRA `(.L_x_4651) ;  /* 0x000000200000a947 */ /* 0x000fea0003800000 */
[----:B------:R4:W-:Y:S04]  /*61f0*/  RED.E.ADD.F32.FTZ.RN.STRONG.GPU [R18.64+-0xb00], R231 ;  /* 0xfff500e71200798e */ /* 0x0009e8000c10e784 */
[----:B0-----:R4:W-:Y:S02]  /*6200*/  RED.E.ADD.F32.FTZ.RN.STRONG.GPU [R20.64+-0xb00], R209 ;  /* 0xfff500d11400798e */ /* 0x0019e4000c10e784 */
.L_x_4651:
[----:B------:R-:W-:Y:S05]  /*6210*/  BSYNC B0 ;  /* 0x0000000000007941 */ /* 0x000fea0003800000 */
.L_x_4650:
[----:B01----:R0:W1:Y:S01]  /*6220*/  LDS R13, [R210.X4+0x2700] ;  /* 0x00270000d20d7984 */ /* 0x0030620000004800 */
[----:B------:R-:W-:Y:S01]  /*6230*/  BSSY B0, `(.L_x_4652) ;  /* 0x0000004000007945 */ /* 0x000fe20003800000 */
[----:B------:R-:W-:Y:S05]  /*6240*/  @!P3 BRA `(.L_x_4653) ;  /* 0x000000200000b947 */ /* 0x000fea0003800000 */
[----:B------:R0:W-:Y:S04]  /*6250*/  RED.E.ADD.F32.FTZ.RN.STRONG.GPU [R18.64+-0xa00], R233 ;  /* 0xfff600e91200798e */ /* 0x0001e8000c10e784 */
[----:B-1----:R0:W-:Y:S02]  /*6260*/  RED.E.ADD.F32.FTZ.RN.STRONG.GPU [R20.64+-0xa00], R13 ;  /* 0xfff6000d1400798e */ /* 0x0021e4000c10e784 */
.L_x_4653:
[----:B------:R-:W-:Y:S05]  /*6270*/  BSYNC B0 ;  /* 0x0000000000007941 */ /* 0x000fea0003800000 */
.L_x_4652:
[----:B------:R-:W0:Y:S01]  /*6280*/  LDS R211, [R211.X4+0x2800] ;  /* 0x00280000d3d37984 */ /* 0x000e220000004800 */
[----:B------:R-:W-:Y:S01]  /*6290*/  BSSY B0, `(.L_x_4654) ;  /* 0x0000004000007945 */ /* 0x000fe20003800000 */
[----:B------:R-:W-:Y:S05]  /*62a0*/  @!P4 BRA `(.L_x_4655) ;  /* 0x000000200000c947 */ /* 0x000fea0003800000 */
[----:B------:R4:W-:Y:S04]  /*62b0*/  RED.E.ADD.F32.FTZ.RN.STRONG.GPU [R18.64+-0x900], R235 ;  /* 0xfff700eb1200798e */ /* 0x0009e8000c10e784 */
[----:B0-----:R4:W-:Y:S02]  /*62c0*/  RED.E.ADD.F32.FTZ.RN.STRONG.GPU [R20.64+-0x900], R211 ;  /* 0xfff700d31400798e */ /* 0x0019e4000c10e784 */
.L_x_4655:
[----:B------:R-:W-:Y:S05]  /*62d0*/  BSYNC B0 ;  /* 0x0000000000007941 */ /* 0x000fea0003800000 */
.L_x_4654:
[----:B01----:R0:W1:Y:S01]  /*62e0*/  LDS R13, [R212.X4+0x2900] ;  /* 0x00290000d40d7984 */ /* 0x0030620000004800 */
[----:B------:R-:W-:Y:S01]  /*62f0*/  BSSY B0, `(.L_x_4656) ;  /* 0x0000004000007945 */ /* 0x000fe20003800000 */
[----:B------:R-:W-:Y:S05]  /*6300*/  @!P5 BRA `(.L_x_4657) ;  /* 0x000000200000d947 */ /* 0x000fea0003800000 */
[----:B------:R0:W-:Y:S04]  /*6310*/  RED.E.ADD.F32.FTZ.RN.STRONG.GPU [R18.64+-0x800], R237 ;  /* 0xfff800ed1200798e */ /* 0x0001e8000c10e784 */
[----:B-1----:R0:W-:Y:S02]  /*6320*/  RED.E.ADD.F32.FTZ.RN.STRONG.GPU [R20.64+-0x800], R13 ;  /* 0xfff8000d1400798e */ /* 0x0021e4000c10e784 */
.L_x_4657:
[----:B------:R-:W-:Y:S05]  /*6330*/  BSYNC B0 ;  /* 0x0000000000007941 */ /* 0x000fea0003800000 */
.L_x_4656:
[----:B01----:R0:W1:Y:S01]  /*6340*/  LDS R13, [R214.X4+0x2a00] ;  /* 0x002a0000d60d7984 */ /* 0x0030620000004800 */
        /* <DEDUP_REMOVED lines=9> */
[----:B-1----:R0:W-:Y:S02]  /*63e0*/  RED.E.ADD.F32.FTZ.RN.STRONG.GPU [R20.64+-0x700], R13 ;  /* 0xfff9000d1400798e */ /* 0x0021e4000c10e784 */
.L_x_4659:
[----:B0-----:R-:W-:Y:S05]  /*63f0*/  BSYNC B0 ;  /* 0x0000000000007941 */ /* 0x001fea0003800000 */
.L_x_4658:
[----:B------:R-:W0:Y:S01]  /*6400*/  LDS R215, [R215.X4+0x2b00] ;  /* 0x002b0000d7d77984 */ /* 0x000e220000004800 */
[----:B------:R-:W-:Y:S01]  /*6410*/  BSSY B0, `(.L_x_4660) ;  /* 0x0000004000007945 */ /* 0x000fe20003800000 */
[----:B------:R-:W-:Y:S05]  /*6420*/  @!P1 BRA `(.L_x_4661) ;  /* 0x0000002000009947 */ /* 0x000fea0003800000 */
[----:B------:R4:W-:Y:S04]  /*6430*/  RED.E.ADD.F32.FTZ.RN.STRONG.GPU [R18.64+-0x600], R241 ;  /* 0xfffa00f11200798e */ /* 0x0009e8000c10e784 */
[----:B0-----:R4:W-:Y:S02]  /*6440*/  RED.E.ADD.F32.FTZ.RN.STRONG.GPU [R20.64+-0x600], R215 ;  /* 0xfffa00d71400798e */ /* 0x0019e4000c10e784 */
.L_x_4661:
[----:B------:R-:W-:Y:S05]  /*6450*/  BSYNC B0 ;  /* 0x0000000000007941 */ /* 0x000fea0003800000 */
.L_x_4660:
[----:B-1----:R1:W4:Y:S01]  /*6460*/  LDS R13, [R216.X4+0x2c00] ;  /* 0x002c0000d80d7984 */ /* 0x0023220000004800 */
[----:B------:R-:W-:Y:S01]  /*6470*/  BSSY B0, `(.L_x_4662) ;  /* 0x0000004000007945 */ /* 0x000fe20003800000 */
[----:B------:R-:W-:Y:S05]  /*6480*/  @!P2 BRA `(.L_x_4663) ;  /* 0x000000200000a947 */ /* 0x000fea0003800000 */
[----:B------:R1:W-:Y:S04]  /*6490*/  RED.E.ADD.F32.FTZ.RN.STRONG.GPU [R18.64+-0x500], R243 ;  /* 0xfffb00f31200798e */ /* 0x0003e8000c10e784 */
[----:B----4-:R1:W-:Y:S02]  /*64a0*/  RED.E.ADD.F32.FTZ.RN.STRONG.GPU [R20.64+-0x500], R13 ;  /* 0xfffb000d1400798e */ /* 0x0103e4000c10e784 */
.L_x_4663:
[----:B------:R-:W-:Y:S05]  /*64b0*/  BSYNC B0 ;  /* 0x0000000000007941 */ /* 0x000fea0003800000 */
.L_x_4662:
[----:B------:R-:W1:Y:S01]  /*64c0*/  LDS R217, [R217.X4+0x2d00] ;  /* 0x002d0000d9d97984 */ /* 0x000e620000004800 */
[----:B------:R-:W-:Y:S01]  /*64d0*/  BSSY B0, `(.L_x_4664) ;  /* 0x0000004000007945 */ /* 0x000fe20003800000 */
[----:B------:R-:W-:Y:S05]  /*64e0*/  @!P3 BRA `(.L_x_4665) ;  /* 0x000000200000b947 */ /* 0x000fea0003800000 */
[----:B------:R4:W-:Y:S04]  /*64f0*/  RED.E.ADD.F32.FTZ.RN.STRONG.GPU [R18.64+-0x400], R245 ;  /* 0xfffc00f51200798e */ /* 0x0009e8000c10e784 */
[----:B-1----:R4:W-:Y:S02]  /*6500*/  RED.E.ADD.F32.FTZ.RN.STRONG.GPU [R20.64+-0x400], R217 ;  /* 0xfffc00d91400798e */ /* 0x0029e4000c10e784 */
.L_x_4665:
[----:B------:R-:W-:Y:S05]  /*6510*/  BSYNC B0 ;  /* 0x0000000000007941 */ /* 0x000fea0003800000 */
.L_x_4664:
[----:B-1--4-:R1:W4:Y:S01]  /*6520*/  LDS R13, [R218.X4+0x2e00] ;  /* 0x002e0000da0d7984 */ /* 0x0123220000004800 */
[----:B------:R-:W-:Y:S01]  /*6530*/  BSSY B0, `(.L_x_4666) ;  /* 0x0000004000007945 */ /* 0x000fe20003800000 */
[----:B------:R-:W-:Y:S05]  /*6540*/  @!P4 BRA `(.L_x_4667) ;  /* 0x000000200000c947 */ /* 0x000fea0003800000 */
[----:B------:R1:W-:Y:S04]  /*6550*/  RED.E.ADD.F32.FTZ.RN.STRONG.GPU [R18.64+-0x300], R247 ;  /* 0xfffd00f71200798e */ /* 0x0003e8000c10e784 */
[----:B----4-:R1:W-:Y:S02]  /*6560*/  RED.E.ADD.F32.FTZ.RN.STRONG.GPU [R20.64+-0x300], R13 ;  /* 0xfffd000d1400798e */ /* 0x0103e4000c10e784 */
.L_x_4667:
[----:B------:R-:W-:Y:S05]  /*6570*/  BSYNC B0 ;  /* 0x0000000000007941 */ /* 0x000fea0003800000 */
.L_x_4666:
[----:B------:R-:W1:Y:S01]  /*6580*/  LDS R219, [R219.X4+0x2f00] ;  /* 0x002f0000dbdb7984 */ /* 0x000e620000004800 */
[----:B------:R-:W-:Y:S01]  /*6590*/  BSSY B0, `(.L_x_4668) ;  /* 0x0000004000007945 */ /* 0x000fe20003800000 */
[----:B------:R-:W-:Y:S05]  /*65a0*/  @!P5 BRA `(.L_x_4669) ;  /* 0x000000200000d947 */ /* 0x000fea0003800000 */
[----:B------:R4:W-:Y:S04]  /*65b0*/  RED.E.ADD.F32.FTZ.RN.STRONG.GPU [R18.64+-0x200], R249 ;  /* 0xfffe00f91200798e */ /* 0x0009e8000c10e784 */
[----:B-1----:R4:W-:Y:S02]  /*65c0*/  RED.E.ADD.F32.FTZ.RN.STRONG.GPU [R20.64+-0x200], R219 ;  /* 0xfffe00db1400798e */ /* 0x0029e4000c10e784 */
.L_x_4669:
[----:B------:R-:W-:Y:S05]  /*65d0*/  BSYNC B0 ;  /* 0x0000000000007941 */ /* 0x000fea0003800000 */
.L_x_4668:
[----:B-1--4-:R1:W4:Y:S01]  /*65e0*/  LDS R13, [R220.X4+0x3000] ;  /* 0x00300000dc0d7984 */ /* 0x0123220000004800 */
[----:B------:R-:W-:Y:S01]  /*65f0*/  BSSY B0, `(.L_x_4670) ;  /* 0x0000004000007945 */ /* 0x000fe20003800000 */
[----:B------:R-:W-:Y:S05]  /*6600*/  @!P6 BRA `(.L_x_4671) ;  /* 0x000000200000e947 */ /* 0x000fea0003800000 */
[----:B------:R1:W-:Y:S04]  /*6610*/  RED.E.ADD.F32.FTZ.RN.STRONG.GPU [R18.64+-0x100], R251 ;  /* 0xffff00fb1200798e */ /* 0x0003e8000c10e784 */
[----:B----4-:R1:W-:Y:S02]  /*6620*/  RED.E.ADD.F32.FTZ.RN.STRONG.GPU [R20.64+-0x100], R13 ;  /* 0xffff000d1400798e */ /* 0x0103e4000c10e784 */
.L_x_4671:
[----:B------:R-:W-:Y:S05]  /*6630*/  BSYNC B0 ;  /* 0x0000000000007941 */ /* 0x000fea0003800000 */
.L_x_4670:
[----:B------:R-:W5:Y:S01]  /*6640*/  SHFL.DOWN P0, R15, R206, 0x1, 0x1f ;  /* 0x08201f00ce0f7f89 */ /* 0x000f620000000000 */
[----:B------:R-:W-:Y:S01]  /*6650*/  FMUL.FTZ R12, R108, R173 ;  /* 0x000000ad6c0c7220 */ /* 0x000fe20000410000 */
[----:B------:R-:W-:Y:S01]  /*6660*/  ISETP.NE.AND P2, PT, R52, RZ, PT ;  /* 0x000000ff3400720c */ /* 0x000fe20003f45270 */
[----:B-1--4-:R-:W-:Y:S01]  /*6670*/  FMUL.FTZ R13, R108, R175 ;  /* 0x000000af6c0d7220 */ /* 0x012fe20000410000 */
[----:B------:R-:W-:Y:S01]  /*6680*/  BSSY B0, `(.L_x_4672) ;  /* 0x0000073000007945 */ /* 0x000fe20003800000 */
[----:B------:R-:W-:-:S02]  /*6690*/  FMUL.FTZ R146, R146, R173 ;  /* 0x000000ad92927220 */ /* 0x000fc40000410000 */
[----:B------:R-:W-:Y:S02]  /*66a0*/  FMUL.FTZ R12, R159, R12 ;  /* 0x0000000c9f0c7220 */ /* 0x000fe40000410000 */
[----:B------:R-:W-:Y:S02]  /*66b0*/  FMUL.FTZ R204, R204, R13 ;  /* 0x0000000dcccc7220 */ /* 0x000fe40000410000 */
[-C--:B------:R-:W-:Y:S02]  /*66c0*/  FMUL.FTZ R13, R108, R177.reuse ;  /* 0x000000b16c0d7220 */ /* 0x080fe40000410000 */
[----:B------:R-:W-:Y:S02]  /*66d0*/  FFMA.FTZ R151, R151, R146, R12 ;  /* 0x0000009297977223 */ /* 0x000fe4000001000c */
[----:B------:R-:W-:Y:S02]  /*66e0*/  FMUL.FTZ R12, R145, R177 ;  /* 0x000000b1910c7220 */ /* 0x000fe40000410000 */
[----:B------:R-:W-:-:S02]  /*66f0*/  FMUL.FTZ R202, R202, R13 ;  /* 0x0000000dcaca7220 */ /* 0x000fc40000410000 */
[----:B------:R-:W-:Y:S02]  /*6700*/  FFMA.FTZ R67, R12, R106, R67 ;  /* 0x0000006a0c437223 */ /* 0x000fe40000010043 */
        /* <DEDUP_REMOVED lines=31> */
[----:B------:R-:W-:-:S02]  /*6900*/  FMUL.FTZ R122, R122, R27 ;  /* 0x0000001b7a7a7220 */ /* 0x000fc40000410000 */
[----:B------:R-:W-:Y:S02]  /*6910*/  FMUL.FTZ R191, R184, R191 ;  /* 0x000000bfb8bf7220 */ /* 0x000fe40000410000 */
[----:B------:R-:W-:Y:S02]  /*6920*/  FFMA.FTZ R76, R13, R111, R76 ;  /* 0x0000006f0d4c7223 */ /* 0x000fe4000001004c */
[----:B-1----:R-:W-:Y:S02]  /*6930*/  @P0 FADD R17, R14, R17 ;  /* 0x000000110e110221 */ /* 0x002fe40000000000 */
[----:B------:R-:W-:Y:S02]  /*6940*/  FFMA.FTZ R174, R174, R13, R191 ;  /* 0x0000000daeae7223 */ /* 0x000fe400000100bf */
[----:B------:R-:W-:Y:S01]  /*6950*/  FMUL.FTZ R15, R116, R193 ;  /* 0x000000c1740f7220 */ /* 0x000fe20000410000 */
[----:B------:R-:W1:Y:S01]  /*6960*/  SHFL.DOWN P0, R12, R17, 0x8, 0x1f ;  /* 0x09001f00110c7f89 */ /* 0x000e620000000000 */
[----:B------:R-:W-:-:S02]  /*6970*/  FMUL.FTZ R118, R118, R147 ;  /* 0x0000009376767220 */ /* 0x000fc40000410000 */
[C---:B------:R-:W-:Y:S02]  /*6980*/  FMUL.FTZ R181, R108.reuse, R181 ;  /* 0x000000b56cb57220 */ /* 0x040fe40000410000 */
[C---:B------:R-:W-:Y:S02]  /*6990*/  FMUL.FTZ R185, R108.reuse, R185 ;  /* 0x000000b96cb97220 */ /* 0x040fe40000410000 */
[C---:B------:R-:W-:Y:S02]  /*69a0*/  FMUL.FTZ R155, R108.reuse, R155 ;  /* 0x0000009b6c9b7220 */ /* 0x040fe40000410000 */
[C---:B------:R-:W-:Y:S02]  /*69b0*/  FMUL.FTZ R157, R108.reuse, R157 ;  /* 0x0000009d6c9d7220 */ /* 0x040fe40000410000 */
[C---:B------:R-:W-:Y:S02]  /*69c0*/  FMUL.FTZ R27, R108.reuse, R27 ;  /* 0x0000001b6c1b7220 */ /* 0x040fe40000410000 */
[----:B------:R-:W-:-:S02]  /*69d0*/  FMUL.FTZ R193, R108, R193 ;  /* 0x000000c16cc17220 */ /* 0x000fc40000410000 */
[C---:B------:R-:W-:Y:S02]  /*69e0*/  FMUL.FTZ R147, R108.reuse, R147 ;  /* 0x000000936c937220 */ /* 0x040fe40000410000 */
[----:B------:R-:W-:Y:S02]  /*69f0*/  FMUL.FTZ R13, R108, R197 ;  /* 0x000000c56c0d7220 */ /* 0x000fe40000410000 */
[----:B------:R-:W-:Y:S02]  /*6a00*/  FMUL.FTZ R175, R144, R175 ;  /* 0x000000af90af7220 */ /* 0x000fe40000410000 */
[----:B------:R-:W-:Y:S02]  /*6a10*/  FMUL.FTZ R181, R198, R181 ;  /* 0x000000b5c6b57220 */ /* 0x000fe40000410000 */
[----:B------:R-:W-:Y:S02]  /*6a20*/  FMUL.FTZ R185, R194, R185 ;  /* 0x000000b9c2b97220 */ /* 0x000fe40000410000 */
[----:B-1----:R-:W-:Y:S01]  /*6a30*/  @P0 FADD R12, R17, R12 ;  /* 0x0000000c110c0221 */ /* 0x002fe20000000000 */
[----:B------:R-:W-:Y:S01]  /*6a40*/  ISETP.NE.AND P0, PT, R50, RZ, PT ;  /* 0x000000ff3200720c */ /* 0x000fe20003f05270 */
[----:B------:R-:W-:-:S02]  /*6a50*/  FMUL.FTZ R155, R190, R155 ;  /* 0x0000009bbe9b7220 */ /* 0x000fc40000410000 */
[----:B------:R-:W-:Y:S01]  /*6a60*/  FMUL.FTZ R157, R186, R157 ;  /* 0x0000009dba9d7220 */ /* 0x000fe20000410000 */
[----:B------:R-:W1:Y:S01]  /*6a70*/  SHFL.DOWN P1, R14, R12, 0x10, 0x1f ;  /* 0x0a001f000c0e7f89 */ /* 0x000e620000020000 */
[----:B------:R-:W-:Y:S02]  /*6a80*/  FMUL.FTZ R27, R182, R27 ;  /* 0x0000001bb61b7220 */ /* 0x000fe40000410000 */
[----:B------:R-:W-:Y:S02]  /*6a90*/  FMUL.FTZ R193, R164, R193 ;  /* 0x000000c1a4c17220 */ /* 0x000fe40000410000 */
        /* <DEDUP_REMOVED lines=10> */
[----:B-1----:R-:W-:Y:S02]  /*6b40*/  @P1 FADD R14, R12, R14 ;  /* 0x0000000e0c0e1221 */ /* 0x002fe40000000000 */
[----:B------:R-:W-:Y:S02]  /*6b50*/  FFMA.FTZ R156, R156, R15, R193 ;  /* 0x0000000f9c9c7223 */ /* 0x000fe400000100c1 */
[----:B------:R-:W-:Y:S01]  /*6b60*/  FFMA.FTZ R118, R25, R118, R147 ;  /* 0x0000007619767223 */ /* 0x000fe20000010093 */
[----:B------:R1:W-:Y:S01]  /*6b70*/  @!P0 STS [R37.X4+0x3184], R14 ;  /* 0x0031840e25008388 */ /* 0x0003e20000004800 */
[----:B------:R-:W-:Y:S02]  /*6b80*/  FFMA.FTZ R13, R24, R197, R13 ;  /* 0x000000c5180d7223 */ /* 0x000fe4000001000d */
[----:B------:R-:W-:-:S02]  /*6b90*/  FFMA.FTZ R65, R146, R112, R65 ;  /* 0x0000007092417223 */ /* 0x000fc40000010041 */
[----:B------:R-:W-:Y:S02]  /*6ba0*/  FFMA.FTZ R66, R175, R139, R66 ;  /* 0x0000008baf427223 */ /* 0x000fe40000010042 */
[----:B------:R-:W-:Y:S02]  /*6bb0*/  FADD.FTZ R64, R151, R64 ;  /* 0x0000004097407221 */ /* 0x000fe40000010000 */
[----:B------:R-:W-:Y:S02]  /*6bc0*/  FADD.FTZ R63, R204, R63 ;  /* 0x0000003fcc3f7221 */ /* 0x000fe40000010000 */
[----:B------:R-:W-:Y:S02]  /*6bd0*/  FADD.FTZ R62, R149, R62 ;  /* 0x0000003e953e7221 */ /* 0x000fe40000010000 */
[----:B------:R-:W-:Y:S02]  /*6be0*/  FFMA.FTZ R69, R142, R104, R69 ;  /* 0x000000688e457223 */ /* 0x000fe40000010045 */
[----:B------:R-:W-:-:S02]  /*6bf0*/  FADD.FTZ R61, R26, R61 ;  /* 0x0000003d1a3d7221 */ /* 0x000fc40000010000 */
[----:B------:R-:W-:Y:S02]  /*6c00*/  FADD.FTZ R92, R181, R92 ;  /* 0x0000005cb55c7221 */ /* 0x000fe40000010000 */
[----:B------:R-:W-:Y:S02]  /*6c10*/  FFMA.FTZ R71, R138, R102, R71 ;  /* 0x000000668a477223 */ /* 0x000fe40000010047 */
        /* <DEDUP_REMOVED lines=21> */
[----:B------:R-:W4:Y:S01]  /*6d70*/  @P0 LDS R15, [R17+0x46c0] ;  /* 0x0046c000110f0984 */ /* 0x000f220000000800 */
[----:B-1----:R-:W-:-:S04]  /*6d80*/  FADD.FTZ R14, R14, R13 ;  /* 0x0000000d0e0e7221 */ /* 0x002fc80000010000 */
[----:B----4-:R-:W-:-:S05]  /*6d90*/  @P0 FADD.FTZ R14, R14, R15 ;  /* 0x0000000f0e0e0221 */ /* 0x010fca0000010000 */
[----:B------:R1:W-:Y:S02]  /*6da0*/  STS [R17+0x46c0], R14 ;  /* 0x0046c00e11007388 */ /* 0x0003e40000000800 */
.L_x_4673:
[----:B-1----:R-:W-:Y:S05]  /*6db0*/  BSYNC B0 ;  /* 0x0000000000007941 */ /* 0x002fea0003800000 */
.L_x_4672:
[----:B------:R-:W-:Y:S02]  /*6dc0*/  IADD3 R143, R143, 0x1, RZ ;  /* 0x000000018f8f7810 */ /* 0x000fe40007ffe0ff */
[----:B------:R-:W-:Y:S02]  /*6dd0*/  IADD3 R141, P1, R141, 0x1, RZ ;  /* 0x000000018d8d7810 */ /* 0x000fe40007f3e0ff */
[----:B------:R-:W-:Y:S02]  /*6de0*/  ISETP.GE.AND P0, PT, R143, c[0x0][0x16c], PT ;  /* 0x00005b008f007a0c */ /* 0x000fe40003f06270 */
[----:B------:R-:W-:-:S11]  /*6df0*/  IADD3.X R110, RZ, R110, RZ, P1, !PT ;  /* 0x0000006eff6e7210 */ /* 0x000fd60000ffe4ff */
[----:B0-23--:R-:W-:Y:S01]  /*6e00*/  @P0 CALL.REL.NOINC `(.L_x_4626) ;  /* 0x0000001000000944 */ /* 0x00dfe20003c00000 */
[----:B------:R-:W-:Y:S05]  /*6e10*/  BRA `(.L_x_4674) ;  /* 0xffffc68000007947 */ /* 0x000fea000383ffff */
.L_x_4626:
[----:B------:R-:W-:Y:S06]  /*6e20*/  BAR.SYNC.DEFER_BLOCKING 0x0 ;  /* 0x0000000000007b1d */ /* 0x000fec0000010000 */
[----:B------:R-:W2:Y:S04]  /*6e30*/  LDG.E.128 R4, [R32.64] ;  /* 0x0000000420047981 */ /* 0x000ea8000c1e1d00 */
[----:B------:R-:W3:Y:S01]  /*6e40*/  LDG.E.128 R8, [R32.64+0x200] ;  /* 0x0002000420087981 */ /* 0x000ee2000c1e1d00 */
[----:B------:R-:W-:Y:S01]  /*6e50*/  IMAD R21, R132, c[0x0][0x2d8], RZ ;  /* 0x0000b60084157a24 */ /* 0x000fe200078e02ff */
[----:B------:R-:W-:-:S02]  /*6e60*/  F2FP.BF16.PACK_AB R72, R71, R72 ;  /* 0x000000484748723e */ /* 0x000fc400000010ff */
[----:B------:R-:W-:Y:S01]  /*6e70*/  IADD3 R38, R38, 0x1, RZ ;  /* 0x0000000126267810 */ /* 0x000fe20007ffe0ff */
[----:B------:R-:W-:Y:S01]  /*6e80*/  IMAD R21, R54, c[0x0][0x2dc], R21 ;  /* 0x0000b70036157a24 */ /* 0x000fe200078e0215 */
[----:B--2---:R-:W-:Y:S04]  /*6e90*/  STS.128 [R0], R4 ;  /* 0x0000000400007388 */ /* 0x004fe80000000c00 */
[----:B---3--:R-:W-:Y:S01]  /*6ea0*/  STS.128 [R0+0x200], R8 ;  /* 0x0002000800007388 */ /* 0x008fe20000000c00 */
[----:B------:R-:W-:-:S06]  /*6eb0*/  NOP ;  /* 0x0000000000007918 */ /* 0x000fcc0000000000 */
[----:B------:R-:W0:Y:S02]  /*6ec0*/  LDS.128 R12, [R59] ;  /* 0x000000003b0c7984 */ /* 0x000e240000000c00 */
[--C-:B0-----:R-:W-:Y:S02]  /*6ed0*/  PRMT R4, RZ, 0x5410, R12.reuse ;  /* 0x00005410ff047816 */ /* 0x101fe4000000000c */
[----:B------:R-:W-:-:S03]  /*6ee0*/  PRMT R12, RZ, 0x7610, R12 ;  /* 0x00007610ff0c7816 */ /* 0x000fc6000000000c */
[----:B------:R-:W-:Y:S01]  /*6ef0*/  FADD.FTZ R16, R4, R55 ;  /* 0x0000003704107221 */ /* 0x000fe20000010000 */
[----:B------:R-:W-:Y:S01]  /*6f00*/  PRMT R4, RZ, 0x5410, R13 ;  /* 0x00005410ff047816 */ /* 0x000fe2000000000d */
[----:B------:R-:W-:-:S03]  /*6f10*/  FADD.FTZ R12, R12, R55 ;  /* 0x000000370c0c7221 */ /* 0x000fc60000010000 */
[----:B------:R-:W-:Y:S01]  /*6f20*/  FSETP.GTU.FTZ.AND P2, PT, R16, 20, PT ;  /* 0x41a000001000780b */ /* 0x000fe20003f5c000 */
[----:B------:R-:W-:Y:S01]  /*6f30*/  FADD.FTZ R17, R4, R55 ;  /* 0x0000003704117221 */ /* 0x000fe20000010000 */
[----:B------:R-:W-:Y:S02]  /*6f40*/  FSETP.GTU.FTZ.AND P3, PT, R12, 20, PT ;  /* 0x41a000000c00780b */ /* 0x000fe40003f7c000 */
[----:B------:R-:W-:Y:S02]  /*6f50*/  PRMT R4, RZ, 0x7610, R13 ;  /* 0x00007610ff047816 */ /* 0x000fe4000000000d */
[----:B------:R-:W-:-:S03]  /*6f60*/  FSETP.GTU.FTZ.AND P4, PT, R17, 20, PT ;  /* 0x41a000001100780b */ /* 0x000fc60003f9c000 */
[----:B------:R-:W-:Y:S02]  /*6f70*/  FADD.FTZ R9, R4, R55 ;  /* 0x0000003704097221 */ /* 0x000fe40000010000 */
[----:B------:R0:W1:Y:S02]  /*6f80*/  LDS.128 R4, [R59+0x10] ;  /* 0x000010003b047984 */ /* 0x0000640000000c00 */
[----:B------:R-:W-:Y:S02]  /*6f90*/  @!P2 FMUL.FTZ R8, R16, -1.4426950216293334961 ;  /* 0xbfb8aa3b1008a820 */ /* 0x000fe40000410000 */
[----:B------:R-:W-:Y:S01]  /*6fa0*/  BAR.SYNC.DEFER_BLOCKING 0x0 ;  /* 0x0000000000007b1d */ /* 0x000fe20000010000 */
[----:B------:R-:W-:Y:S01]  /*6fb0*/  FSETP.GTU.FTZ.AND P5, PT, R9, 20, PT ;  /* 0x41a000000900780b */ /* 0x000fe20003fbc000 */
[----:B------:R-:W-:Y:S02]  /*6fc0*/  @!P3 FMUL.FTZ R10, R12, -1.4426950216293334961 ;  /* 0xbfb8aa3b0c0ab820 */ /* 0x000fe40000410000 */
[----:B------:R-:W-:Y:S01]  /*6fd0*/  @!P4 FMUL.FTZ R11, R17, -1.4426950216293334961 ;  /* 0xbfb8aa3b110bc820 */ /* 0x000fe20000410000 */
[----:B0-----:R-:W-:Y:S01]  /*6fe0*/  IADD3 R59, R39, -0x1, RZ ;  /* 0xffffffff273b7810 */ /* 0x001fe20007ffe0ff */
[----:B------:R-:W0:Y:S08]  /*6ff0*/  @!P2 MUFU.EX2 R8, R8 ;  /* 0x000000080008a308 */ /* 0x000e300000000800 */
[----:B------:R-:W2:Y:S01]  /*7000*/  @!P3 MUFU.EX2 R10, R10 ;  /* 0x0000000a000ab308 */ /* 0x000ea20000000800 */
[----:B------:R-:W-:-:S02]  /*7010*/  @!P5 FMUL.FTZ R12, R9, -1.4426950216293334961 ;  /* 0xbfb8aa3b090cd820 */ /* 0x000fc40000410000 */
[----:B0-----:R-:W-:Y:S01]  /*7020*/  @!P2 FADD.FTZ R9, R8, 1 ;  /* 0x3f8000000809a421 */ /* 0x001fe20000010000 */
[----:B------:R-:W-:-:S04]  /*7030*/  PRMT R8, RZ, 0x5410, R14 ;  /* 0x00005410ff087816 */ /* 0x000fc8000000000e */
[----:B------:R-:W0:Y:S01]  /*7040*/  @!P4 MUFU.EX2 R11, R11 ;  /* 0x0000000b000bc308 */ /* 0x000e220000000800 */
[----:B------:R-:W-:Y:S01]  /*7050*/  PRMT R14, RZ, 0x7610, R14 ;  /* 0x00007610ff0e7816 */ /* 0x000fe2000000000e */
[----:B------:R-:W-:-:S04]  /*7060*/  FADD.FTZ R17, R8, R55 ;  /* 0x0000003708117221 */ /* 0x000fc80000010000 */
[----:B------:R-:W-:Y:S02]  /*7070*/  FADD.FTZ R14, R14, R55 ;  /* 0x000000370e0e7221 */ /* 0x000fe40000010000 */
[----:B--2---:R-:W-:Y:S01]  /*7080*/  @!P3 FADD.FTZ R8, R10, 1 ;  /* 0x3f8000000a08b421 */ /* 0x004fe20000010000 */
[----:B------:R-:W-:Y:S01]  /*7090*/  FSETP.GTU.FTZ.AND P6, PT, R17, 20, PT ;  /* 0x41a000001100780b */ /* 0x000fe20003fdc000 */
[----:B------:R2:W3:Y:S01]  /*70a0*/  @!P2 MUFU.RCP R13, R9 ;  /* 0x00000009000da308 */ /* 0x0004e20000001000 */
[----:B------:R-:W-:Y:S01]  /*70b0*/  FSETP.GTU.FTZ.AND P0, PT, R14, 20, PT ;  /* 0x41a000000e00780b */ /* 0x000fe20003f1c000 */
[----:B0-----:R-:W-:-:S06]  /*70c0*/  @!P4 FADD.FTZ R11, R11, 1 ;  /* 0x3f8000000b0bc421 */ /* 0x001fcc0000010000 */
[----:B------:R0:W4:Y:S04]  /*70d0*/  @!P3 MUFU.RCP R16, R8 ;  /* 0x000000080010b308 */ /* 0x0001280000001000 */
[----:B--2---:R-:W-:-:S04]  /*70e0*/  @!P6 FMUL.FTZ R9, R17, -1.4426950216293334961 ;  /* 0xbfb8aa3b1109e820 */ /* 0x004fc80000410000 */
[----:B------:R-:W-:Y:S01]  /*70f0*/  @!P6 MUFU.EX2 R10, R9 ;  /* 0x00000009000ae308 */ /* 0x000fe20000000800 */
[----:B0-----:R-:W-:Y:S01]  /*7100*/  PRMT R8, RZ, 0x5410, R15 ;  /* 0x00005410ff087816 */ /* 0x001fe2000000000f */
[----:B---3--:R-:W-:-:S04]  /*7110*/  @!P2 FMUL.FTZ R82, R82, R13 ;  /* 0x0000000d5252a220 */ /* 0x008fc80000410000 */
[----:B------:R-:W-:Y:S01]  /*7120*/  FADD.FTZ R19, R8, R55 ;  /* 0x0000003708137221 */ /* 0x000fe20000010000 */
[----:B------:R-:W-:Y:S01]  /*7130*/  PRMT R8, RZ, 0x7610, R15 ;  /* 0x00007610ff087816 */ /* 0x000fe2000000000f */
[----:B------:R-:W0:Y:S01]  /*7140*/  @!P4 MUFU.RCP R18, R11 ;  /* 0x0000000b0012c308 */ /* 0x000e220000001000 */
[----:B----4-:R-:W-:Y:S02]  /*7150*/  @!P3 FMUL.FTZ R81, R81, R16 ;  /* 0x000000105151b220 */ /* 0x010fe40000410000 */
[----:B------:R-:W-:Y:S01]  /*7160*/  FSETP.GTU.FTZ.AND P1, PT, R19, 20, PT ;  /* 0x41a000001300780b */ /* 0x000fe20003f3c000 */
[----:B------:R-:W-:Y:S02]  /*7170*/  FADD.FTZ R15, R8, R55 ;  /* 0x00000037080f7221 */ /* 0x000fe40000010000 */
[----:B------:R-:W-:Y:S01]  /*7180*/  @!P0 FMUL.FTZ R8, R14, -1.4426950216293334961 ;  /* 0xbfb8aa3b0e088820 */ /* 0x000fe20000410000 */
[----:B-1----:R-:W-:Y:S01]  /*7190*/  PRMT R14, RZ, 0x5410, R4 ;  /* 0x00005410ff0e7816 */ /* 0x002fe20000000004 */
[----:B------:R-:W1:Y:S01]  /*71a0*/  @!P5 MUFU.EX2 R12, R12 ;  /* 0x0000000c000cd308 */ /* 0x000e620000000800 */
[----:B------:R-:W-:-:S02]  /*71b0*/  FSETP.GTU.FTZ.AND P2, PT, R15, 20, PT ;  /* 0x41a000000f00780b */ /* 0x000fc40003f5c000 */
[----:B------:R-:W-:Y:S01]  /*71c0*/  PRMT R4, RZ, 0x7610, R4 ;  /* 0x00007610ff047816 */ /* 0x000fe20000000004 */
[----:B------:R-:W-:Y:S01]  /*71d0*/  FADD.FTZ R16, R14, R55 ;  /* 0x000000370e107221 */ /* 0x000fe20000010000 */
[----:B------:R-:W-:-:S03]  /*71e0*/  F2FP.BF16.PACK_AB R32, R81, R82 ;  /* 0x000000525120723e */ /* 0x000fc600000010ff */
[----:B------:R2:W3:Y:S01]  /*71f0*/  @!P0 MUFU.EX2 R13, R8 ;  /* 0x00000008000d8308 */ /* 0x0004e20000000800 */
[----:B------:R-:W-:Y:S01]  /*7200*/  FADD.FTZ R17, R4, R55 ;  /* 0x0000003704117221 */ /* 0x000fe20000010000 */
[----:B------:R-:W-:Y:S01]  /*7210*/  FSETP.GTU.FTZ.AND P3, PT, R16, 20, PT ;  /* 0x41a000001000780b */ /* 0x000fe20003f7c000 */
[----:B------:R-:W-:Y:S02]  /*7220*/  @!P1 FMUL.FTZ R4, R19, -1.4426950216293334961 ;  /* 0xbfb8aa3b13049820 */ /* 0x000fe40000410000 */
[----:B0-----:R-:W-:Y:S01]  /*7230*/  @!P4 FMUL.FTZ R83, R83, R18 ;  /* 0x000000125353c220 */ /* 0x001fe20000410000 */
[----:B------:R-:W-:Y:S01]  /*7240*/  FSETP.GTU.FTZ.AND P4, PT, R17, 20, PT ;  /* 0x41a000001100780b */ /* 0x000fe20003f9c000 */
[----:B------:R-:W-:Y:S01]  /*7250*/  @!P2 FMUL.FTZ R11, R15, -1.4426950216293334961 ;  /* 0xbfb8aa3b0f0ba820 */ /* 0x000fe20000410000 */
[----:B------:R0:W4:Y:S01]  /*7260*/  @!P1 MUFU.EX2 R14, R4 ;  /* 0x00000004000e9308 */ /* 0x0001220000000800 */
[----:B-1----:R-:W-:Y:S01]  /*7270*/  @!P5 FADD.FTZ R12, R12, 1 ;  /* 0x3f8000000c0cd421 */ /* 0x002fe20000010000 */
[----:B--2---:R-:W-:-:S04]  /*7280*/  SHF.L.U32 R8, R59, 0xa, RZ ;  /* 0x0000000a3b087819 */ /* 0x004fc800000006ff */
[----:B------:R-:W-:Y:S01]  /*7290*/  SHF.R.S32.HI R9, RZ, 0x1f, R8 ;  /* 0x0000001fff097819 */ /* 0x000fe20000011408 */
[----:B------:R-:W-:Y:S01]  /*72a0*/  @!P3 FMUL.FTZ R16, R16, -1.4426950216293334961 ;  /* 0xbfb8aa3b1010b820 */ /* 0x000fe20000410000 */
[----:B------:R1:W2:Y:S01]  /*72b0*/  @!P2 MUFU.EX2 R15, R11 ;  /* 0x0000000b000fa308 */ /* 0x0002a20000000800 */
[----:B0-----:R-:W-:Y:S02]  /*72c0*/  @!P6 FADD.FTZ R4, R10, 1 ;  /* 0x3f8000000a04e421 */ /* 0x001fe40000010000 */
[----:B---3--:R-:W-:Y:S02]  /*72d0*/  @!P0 FADD.FTZ R13, R13, 1 ;  /* 0x3f8000000d0d8421 */ /* 0x008fe40000010000 */
[----:B------:R-:W-:-:S03]  /*72e0*/  @!P4 FMUL.FTZ R17, R17, -1.4426950216293334961 ;  /* 0xbfb8aa3b1111c820 */ /* 0x000fc60000410000 */
[----:B------:R0:W3:Y:S01]  /*72f0*/  @!P6 MUFU.RCP R18, R4 ;  /* 0x000000040012e308 */ /* 0x0000e20000001000 */
[----:B-1----:R-:W-:-:S04]  /*7300*/  IMAD.WIDE.U32 R10, R54, c[0x0][0x2d8], R8 ;  /* 0x0000b600360a7a25 */ /* 0x002fc800078e0008 */
[----:B----4-:R-:W-:Y:S01]  /*7310*/  @!P1 FADD.FTZ R14, R14, 1 ;  /* 0x3f8000000e0e9421 */ /* 0x010fe20000010000 */
[----:B------:R-:W-:Y:S01]  /*7320*/  IADD3 R11, R11, R21, RZ ;  /* 0x000000150b0b7210 */ /* 0x000fe20007ffe0ff */
[----:B------:R-:W-:Y:S01]  /*7330*/  IMAD.WIDE.U32 R8, R54, c[0x0][0x2f8], R8 ;  /* 0x0000be0036087a25 */ /* 0x000fe200078e0008 */
[----:B------:R1:W4:Y:S01]  /*7340*/  @!P5 MUFU.RCP R19, R12 ;  /* 0x0000000c0013d308 */ /* 0x0003220000001000 */
[----:B0-----:R-:W-:Y:S02]  /*7350*/  PRMT R4, RZ, 0x5410, R5 ;  /* 0x00005410ff047816 */ /* 0x001fe40000000005 */
[----:B--2---:R-:W-:-:S03]  /*7360*/  @!P2 FADD.FTZ R15, R15, 1 ;  /* 0x3f8000000f0fa421 */ /* 0x004fc60000010000 */
[----:B------:R-:W-:Y:S01]  /*7370*/  FADD.FTZ R20, R4, R55 ;  /* 0x0000003704147221 */ /* 0x000fe20000010000 */
[----:B------:R-:W-:Y:S01]  /*7380*/  PRMT R4, RZ, 0x7610, R5 ;  /* 0x00007610ff047816 */ /* 0x000fe20000000005 */
[----:B------:R-:W0:Y:S01]  /*7390*/  @!P0 MUFU.RCP R13, R13 ;  /* 0x0000000d000d8308 */ /* 0x000e220000001000 */
[----:B---3--:R-:W-:Y:S01]  /*73a0*/  @!P6 FMUL.FTZ R85, R85, R18 ;  /* 0x000000125555e220 */ /* 0x008fe20000410000 */
[--C-:B-1----:R-:W-:Y:S02]  /*73b0*/  PRMT R12, RZ, 0x5410, R6.reuse ;  /* 0x00005410ff0c7816 */ /* 0x102fe40000000006 */
[----:B------:R-:W-:Y:S01]  /*73c0*/  FADD.FTZ R18, R4, R55 ;  /* 0x0000003704127221 */ /* 0x000fe20000010000 */
[----:B------:R-:W-:Y:S01]  /*73d0*/  PRMT R6, RZ, 0x7610, R6 ;  /* 0x00007610ff067816 */ /* 0x000fe20000000006 */
[----:B------:R-:W-:Y:S02]  /*73e0*/  IMAD.WIDE.U32 R4, R58, c[0x0][0x2e0], R10 ;  /* 0x0000b8003a047a25 */ /* 0x000fe400078e000a */
[----:B------:R-:W1:Y:S02]  /*73f0*/  @!P3 MUFU.EX2 R16, R16 ;  /* 0x000000100010b308 */ /* 0x000e640000000800 */
[----:B----4-:R-:W-:Y:S01]  /*7400*/  @!P5 FMUL.FTZ R84, R84, R19 ;  /* 0x000000135454d220 */ /* 0x010fe20000410000 */
[----:B------:R-:W-:Y:S01]  /*7410*/  LEA R10, P6, R4, c[0x0][0x330], 0x1 ;  /* 0x0000cc00040a7a11 */ /* 0x000fe200078c08ff */
[----:B------:R-:W-:Y:S01]  /*7420*/  IMAD R19, R57, c[0x0][0x2e0], RZ ;  /* 0x0000b80039137a24 */ /* 0x000fe200078e02ff */
[----:B------:R-:W-:Y:S01]  /*7430*/  FSETP.GTU.FTZ.AND P5, PT, R20, 20, PT ;  /* 0x41a000001400780b */ /* 0x000fe20003fbc000 */
[----:B------:R-:W-:Y:S01]  /*7440*/  FADD.FTZ R12, R12, R55 ;  /* 0x000000370c0c7221 */ /* 0x000fe20000010000 */
[----:B------:R-:W-:Y:S01]  /*7450*/  F2FP.BF16.PACK_AB R33, R84, R83 ;  /* 0x000000535421723e */ /* 0x000fe200000010ff */
[----:B0-----:R-:W-:Y:S01]  /*7460*/  @!P0 FMUL.FTZ R86, R86, R13 ;  /* 0x0000000d56568220 */ /* 0x001fe20000410000 */
[----:B------:R-:W-:Y:S01]  /*7470*/  FSETP.GTU.FTZ.AND P0, PT, R18, 20, PT ;  /* 0x41a000001200780b */ /* 0x000fe20003f1c000 */
[----:B------:R-:W0:Y:S01]  /*7480*/  @!P1 MUFU.RCP R14, R14 ;  /* 0x0000000e000e9308 */ /* 0x000e220000001000 */
[----:B------:R-:W-:-:S02]  /*7490*/  IMAD R19, R58, c[0x0][0x2e4], R19 ;  /* 0x0000b9003a137a24 */ /* 0x000fc400078e0213 */
[----:B------:R-:W-:Y:S01]  /*74a0*/  FADD.FTZ R13, R6, R55 ;  /* 0x00000037060d7221 */ /* 0x000fe20000010000 */
[----:B------:R-:W-:Y:S01]  /*74b0*/  PRMT R6, RZ, 0x5410, R7 ;  /* 0x00005410ff067816 */ /* 0x000fe20000000007 */
[----:B-1----:R-:W-:Y:S01]  /*74c0*/  @!P3 FADD.FTZ R16, R16, 1 ;  /* 0x3f8000001010b421 */ /* 0x002fe20000010000 */
[----:B------:R-:W-:Y:S02]  /*74d0*/  IADD3 R11, R5, R19, RZ ;  /* 0x00000013050b7210 */ /* 0x000fe40007ffe0ff */
[----:B------:R-:W1:Y:S01]  /*74e0*/  @!P2 MUFU.RCP R15, R15 ;  /* 0x0000000f000fa308 */ /* 0x000e620000001000 */
[----:B------:R-:W-:Y:S01]  /*74f0*/  @!P5 FMUL.FTZ R5, R20, -1.4426950216293334961 ;  /* 0xbfb8aa3b1405d820 */ /* 0x000fe20000410000 */
[----:B------:R-:W-:Y:S02]  /*7500*/  F2FP.BF16.PACK_AB R34, R86, R85 ;  /* 0x000000555622723e */ /* 0x000fe400000010ff */
[----:B------:R-:W-:Y:S01]  /*7510*/  LEA.HI.X R11, R4, c[0x0][0x334], R11, 0x1, P6 ;  /* 0x0000cd00040b7a11 */ /* 0x000fe200030f0c0b */
[----:B------:R-:W-:Y:S01]  /*7520*/  @!P0 FMUL.FTZ R4, R18, -1.4426950216293334961 ;  /* 0xbfb8aa3b12048820 */ /* 0x000fe20000410000 */
[----:B------:R-:W-:Y:S01]  /*7530*/  FSETP.GTU.FTZ.AND P6, PT, R13, 20, PT ;  /* 0x41a000000d00780b */ /* 0x000fe20003fdc000 */
[----:B------:R-:W-:Y:S01]  /*7540*/  FADD.FTZ R18, R6, R55 ;  /* 0x0000003706127221 */ /* 0x000fe20000010000 */
[----:B------:R-:W2:Y:S01]  /*7550*/  @!P3 MUFU.RCP R16, R16 ;  /* 0x000000100010b308 */ /* 0x000ea20000001000 */
[----:B0-----:R-:W-:Y:S01]  /*7560*/  @!P1 FMUL.FTZ R87, R87, R14 ;  /* 0x0000000e57579220 */ /* 0x001fe20000410000 */
[----:B------:R-:W-:Y:S01]  /*7570*/  FSETP.GTU.FTZ.AND P1, PT, R12, 20, PT ;  /* 0x41a000000c00780b */ /* 0x000fe20003f3c000 */
[----:B------:R-:W-:Y:S01]  /*7580*/  IMAD.WIDE R10, R36, 0x10, R10 ;  /* 0x00000010240a7825 */ /* 0x000fe200078e020a */
[----:B------:R-:W-:-:S03]  /*7590*/  PRMT R6, RZ, 0x7610, R7 ;  /* 0x00007610ff067816 */ /* 0x000fc60000000007 */
[----:B-1----:R-:W-:Y:S01]  /*75a0*/  @!P2 FMUL.FTZ R88, R88, R15 ;  /* 0x0000000f5858a220 */ /* 0x002fe20000410000 */
[----:B------:R-:W-:Y:S01]  /*75b0*/  FSETP.GTU.FTZ.AND P2, PT, R18, 20, PT ;  /* 0x41a000001200780b */ /* 0x000fe20003f5c000 */
[----:B------:R-:W0:Y:S01]  /*75c0*/  @!P4 MUFU.EX2 R17, R17 ;  /* 0x000000110011c308 */ /* 0x000e220000000800 */
[----:B------:R-:W-:Y:S02]  /*75d0*/  FADD.FTZ R7, R6, R55 ;  /* 0x0000003706077221 */ /* 0x000fe40000010000 */
[----:B------:R-:W-:Y:S01]  /*75e0*/  @!P6 FMUL.FTZ R15, R13, -1.4426950216293334961 ;  /* 0xbfb8aa3b0d0fe820 */ /* 0x000fe20000410000 */
[----:B------:R-:W-:Y:S02]  /*75f0*/  F2FP.BF16.PACK_AB R35, R88, R87 ;  /* 0x000000575823723e */ /* 0x000fe400000010ff */
[----:B------:R-:W-:Y:S02]  /*7600*/  @!P1 FMUL.FTZ R6, R12, -1.4426950216293334961 ;  /* 0xbfb8aa3b0c069820 */ /* 0x000fe40000410000 */
[----:B--2---:R-:W-:Y:S01]  /*7610*/  @!P3 FMUL.FTZ R89, R89, R16 ;  /* 0x000000105959b220 */ /* 0x004fe20000410000 */
[----:B------:R-:W1:Y:S01]  /*7620*/  @!P5 MUFU.EX2 R5, R5 ;  /* 0x000000050005d308 */ /* 0x000e620000000800 */
[----:B------:R-:W-:-:S02]  /*7630*/  FSETP.GTU.FTZ.AND P3, PT, R7, 20, PT ;  /* 0x41a000000700780b */ /* 0x000fc40003f7c000 */
[----:B------:R-:W-:-:S05]  /*7640*/  @!P2 FMUL.FTZ R16, R18, -1.4426950216293334961 ;  /* 0xbfb8aa3b1210a820 */ /* 0x000fca0000410000 */
[----:B------:R-:W2:Y:S01]  /*7650*/  @!P0 MUFU.EX2 R4, R4 ;  /* 0x0000000400048308 */ /* 0x000ea20000000800 */
[----:B0-----:R-:W-:-:S05]  /*7660*/  @!P4 FADD.FTZ R17, R17, 1 ;  /* 0x3f8000001111c421 */ /* 0x001fca0000010000 */
[----:B------:R-:W-:Y:S01]  /*7670*/  @!P3 FMUL.FTZ R18, R7, -1.4426950216293334961 ;  /* 0xbfb8aa3b0712b820 */ /* 0x000fe20000410000 */
[----:B------:R-:W-:Y:S01]  /*7680*/  F2FP.BF16.PACK_AB R7, R73, R74 ;  /* 0x0000004a4907723e */ /* 0x000fe200000010ff */
[----:B------:R0:W3:Y:S01]  /*7690*/  @!P1 MUFU.EX2 R14, R6 ;  /* 0x00000006000e9308 */ /* 0x0000e20000000800 */
[----:B-1----:R-:W-:Y:S01]  /*76a0*/  @!P5 FADD.FTZ R12, R5, 1 ;  /* 0x3f800000050cd421 */ /* 0x002fe20000010000 */
[----:B------:R-:W-:Y:S02]  /*76b0*/  F2FP.BF16.PACK_AB R5, R77, R78 ;  /* 0x0000004e4d05723e */ /* 0x000fe400000010ff */
[----:B------:R-:W-:Y:S02]  /*76c0*/  F2FP.BF16.PACK_AB R74, R67, R68 ;  /* 0x00000044434a723e */ /* 0x000fe400000010ff */
[----:B------:R-:W-:Y:S02]  /*76d0*/  F2FP.BF16.PACK_AB R73, R69, R70 ;  /* 0x000000464549723e */ /* 0x000fe400000010ff */
[----:B------:R-:W1:Y:S01]  /*76e0*/  @!P6 MUFU.EX2 R15, R15 ;  /* 0x0000000f000fe308 */ /* 0x000e620000000800 */
[----:B--2---:R-:W-:Y:S01]  /*76f0*/  @!P0 FADD.FTZ R13, R4, 1 ;  /* 0x3f800000040d8421 */ /* 0x004fe20000010000 */
[----:B0-----:R-:W-:-:S02]  /*7700*/  F2FP.BF16.PACK_AB R6, R75, R76 ;  /* 0x0000004c4b06723e */ /* 0x001fc400000010ff */
[----:B------:R-:W-:Y:S02]  /*7710*/  F2FP.BF16.PACK_AB R4, R79, R80 ;  /* 0x000000504f04723e */ /* 0x000fe400000010ff */
[----:B------:R-:W-:Y:S02]  /*7720*/  F2FP.BF16.PACK_AB R75, R65, R66 ;  /* 0x00000042414b723e */ /* 0x000fe400000010ff */
[----:B------:R0:W2:Y:S01]  /*7730*/  @!P2 MUFU.EX2 R22, R16 ;  /* 0x000000100016a308 */ /* 0x0000a20000000800 */
[----:B---3--:R-:W-:-:S07]  /*7740*/  @!P1 FADD.FTZ R20, R14, 1 ;  /* 0x3f8000000e149421 */ /* 0x008fce0000010000 */
[----:B------:R3:W4:Y:S01]  /*7750*/  @!P4 MUFU.RCP R25, R17 ;  /* 0x000000110019c308 */ /* 0x0007220000001000 */
[----:B0-----:R-:W-:Y:S01]  /*7760*/  SHF.L.U32 R16, R52, 0x1, RZ ;  /* 0x0000000134107819 */ /* 0x001fe200000006ff */
[----:B-1----:R-:W-:-:S06]  /*7770*/  @!P6 FADD.FTZ R21, R15, 1 ;  /* 0x3f8000000f15e421 */ /* 0x002fcc0000010000 */
[----:B------:R0:W1:Y:S01]  /*7780*/  @!P3 MUFU.EX2 R23, R18 ;  /* 0x000000120017b308 */ /* 0x0000620000000800 */
[----:B---3--:R-:W-:Y:S01]  /*7790*/  LOP3.LUT R17, R16, 0xffffffc0, RZ, 0xc0, !PT ;  /* 0xffffffc010117812 */ /* 0x008fe200078ec0ff */
[----:B--2---:R-:W-:-:S03]  /*77a0*/  @!P2 FADD.FTZ R22, R22, 1 ;  /* 0x3f8000001616a421 */ /* 0x004fc60000010000 */
[----:B------:R-:W-:-:S03]  /*77b0*/  LEA R24, R50, R17, 0x1 ;  /* 0x0000001132187211 */ /* 0x000fc600078e08ff */
[----:B------:R-:W2:Y:S01]  /*77c0*/  @!P5 MUFU.RCP R26, R12 ;  /* 0x0000000c001ad308 */ /* 0x000ea20000001000 */
[----:B----4-:R-:W-:Y:S01]  /*77d0*/  @!P4 FMUL.FTZ R90, R90, R25 ;  /* 0x000000195a5ac220 */ /* 0x010fe20000410000 */
[----:B------:R3:W-:Y:S01]  /*77e0*/  STS.128 [R24.X16], R4 ;  /* 0x0000000418007388 */ /* 0x0007e2000000cc00 */
[----:B------:R-:W-:Y:S01]  /*77f0*/  IMAD R25, R132, c[0x0][0x2f8], RZ ;  /* 0x0000be0084197a24 */ /* 0x000fe200078e02ff */
[----:B------:R-:W-:Y:S02]  /*7800*/  IADD3 R48, P4, R48, -0x800, RZ ;  /* 0xfffff80030307810 */ /* 0x000fe40007f9e0ff */
[----:B------:R-:W-:Y:S01]  /*7810*/  STS.128 [R24.X16+0x10], R72 ;  /* 0x0000104818007388 */ /* 0x000fe2000000cc00 */
[----:B------:R-:W-:-:S06]  /*7820*/  NOP ;  /* 0x0000000000007918 */ /* 0x000fcc0000000000 */
[----:B------:R4:W5:Y:S01]  /*7830*/  @!P0 MUFU.RCP R27, R13 ;  /* 0x0000000d001b8308 */ /* 0x0009620000001000 */
[----:B0-----:R-:W0:Y:S01]  /*7840*/  LDS.128 R16, [R0+0x200] ;  /* 0x0002000000107984 */ /* 0x001e220000000c00 */
[----:B-1----:R-:W-:Y:S01]  /*7850*/  @!P3 FADD.FTZ R23, R23, 1 ;  /* 0x3f8000001717b421 */ /* 0x002fe20000010000 */
[----:B------:R-:W-:Y:S01]  /*7860*/  F2FP.BF16.PACK_AB R68, R90, R89 ;  /* 0x000000595a44723e */ /* 0x000fe200000010ff */
[----:B--2---:R-:W-:Y:S01]  /*7870*/  @!P5 FMUL.FTZ R91, R91, R26 ;  /* 0x0000001a5b5bd220 */ /* 0x004fe20000410000 */
[----:B------:R-:W-:Y:S01]  /*7880*/  IADD3 R44, P5, R44, -0x800, RZ ;  /* 0xfffff8002c2c7810 */ /* 0x000fe20007fbe0ff */
[----:B---3--:R-:W-:Y:S01]  /*7890*/  FADD.FTZ R4, R82, R51 ;  /* 0x0000003352047221 */ /* 0x008fe20000010000 */
[----:B------:R-:W-:Y:S01]  /*78a0*/  IADD3.X R49, R49, -0x1, RZ, P4, !PT ;  /* 0xffffffff31317810 */ /* 0x000fe200027fe4ff */
[----:B------:R-:W1:Y:S01]  /*78b0*/  @!P1 MUFU.RCP R20, R20 ;  /* 0x0000001400149308 */ /* 0x000e620000001000 */
[----:B----4-:R-:W2:Y:S01]  /*78c0*/  LDS.128 R12, [R0] ;  /* 0x00000000000c7984 */ /* 0x010ea20000000c00 */
[----:B------:R-:W-:Y:S01]  /*78d0*/  FADD.FTZ R4, R4, R81 ;  /* 0x0000005104047221 */ /* 0x000fe20000010000 */
[----:B------:R-:W-:Y:S01]  /*78e0*/  IADD3.X R45, R45, -0x1, RZ, P5, !PT ;  /* 0xffffffff2d2d7810 */ /* 0x000fe20002ffe4ff */
[----:B------:R-:W-:-:S02]  /*78f0*/  IMAD R25, R54, c[0x0][0x2fc], R25 ;  /* 0x0000bf0036197a24 */ /* 0x000fc400078e0219 */
[----:B------:R-:W-:Y:S02]  /*7900*/  FADD.FTZ R5, R4, R83 ;  /* 0x0000005304057221 */ /* 0x000fe40000010000 */
[----:B------:R-:W3:Y:S01]  /*7910*/  @!P6 MUFU.RCP R21, R21 ;  /* 0x000000150015e308 */ /* 0x000ee20000001000 */
[----:B-----5:R-:W-:Y:S01]  /*7920*/  @!P0 FMUL.FTZ R92, R92, R27 ;  /* 0x0000001b5c5c8220 */ /* 0x020fe20000410000 */
[----:B------:R-:W-:Y:S01]  /*7930*/  IADD3 R9, R9, R25, RZ ;  /* 0x0000001909097210 */ /* 0x000fe20007ffe0ff */
[----:B------:R-:W-:-:S03]  /*7940*/  FADD.FTZ R84, R5, R84 ;  /* 0x0000005405547221 */ /* 0x000fc60000010000 */
[----:B------:R-:W-:Y:S01]  /*7950*/  F2FP.BF16.PACK_AB R69, R92, R91 ;  /* 0x0000005b5c45723e */ /* 0x000fe200000010ff */
[----:B------:R-:W-:Y:S01]  /*7960*/  FADD.FTZ R85, R84, R85 ;  /* 0x0000005554557221 */ /* 0x000fe20000010000 */
[----:B------:R-:W4:Y:S01]  /*7970*/  @!P2 MUFU.RCP R22, R22 ;  /* 0x000000160016a308 */ /* 0x000f220000001000 */
[----:B-1----:R-:W-:Y:S01]  /*7980*/  @!P1 FMUL.FTZ R61, R61, R20 ;  /* 0x000000143d3d9220 */ /* 0x002fe20000410000 */
[----:B------:R-:W-:Y:S01]  /*7990*/  IADD3 R46, P1, R46, -0x800, RZ ;  /* 0xfffff8002e2e7810 */ /* 0x000fe20007f3e0ff */
[----:B------:R-:W-:Y:S02]  /*79a0*/  FADD.FTZ R86, R85, R86 ;  /* 0x0000005655567221 */ /* 0x000fe40000010000 */
[----:B------:R-:W-:Y:S01]  /*79b0*/  IMAD.WIDE.U32 R8, R58, c[0x0][0x300], R8 ;  /* 0x0000c0003a087a25 */ /* 0x000fe200078e0008 */
[----:B------:R-:W-:Y:S02]  /*79c0*/  IADD3.X R47, R47, -0x1, RZ, P1, !PT ;  /* 0xffffffff2f2f7810 */ /* 0x000fe40000ffe4ff */
[----:B------:R-:W1:Y:S01]  /*79d0*/  @!P3 MUFU.RCP R23, R23 ;  /* 0x000000170017b308 */ /* 0x000e620000001000 */
[----:B---3--:R-:W-:-:S02]  /*79e0*/  @!P6 FMUL.FTZ R62, R62, R21 ;  /* 0x000000153e3ee220 */ /* 0x008fc40000410000 */
[----:B------:R-:W-:-:S03]  /*79f0*/  FADD.FTZ R87, R86, R87 ;  /* 0x0000005756577221 */ /* 0x000fc60000010000 */
[----:B------:R-:W-:Y:S01]  /*7a00*/  F2FP.BF16.PACK_AB R70, R62, R61 ;  /* 0x0000003d3e46723e */ /* 0x000fe200000010ff */
[----:B------:R-:W-:Y:S01]  /*7a10*/  FADD.FTZ R88, R87, R88 ;  /* 0x0000005857587221 */ /* 0x000fe20000010000 */
[----:B0-----:R-:W-:Y:S01]  /*7a20*/  STG.E.128 [R10.64+0x200], R16 ;  /* 0x000200100a007986 */ /* 0x001fe2000c101d04 */
[----:B----4-:R-:W-:Y:S01]  /*7a30*/  @!P2 FMUL.FTZ R63, R63, R22 ;  /* 0x000000163f3fa220 */ /* 0x010fe20000410000 */
[----:B------:R-:W-:Y:S01]  /*7a40*/  IADD3 R43, P2, R43, -0x800, RZ ;  /* 0xfffff8002b2b7810 */ /* 0x000fe20007f5e0ff */
[----:B------:R-:W-:-:S03]  /*7a50*/  FADD.FTZ R89, R88, R89 ;  /* 0x0000005958597221 */ /* 0x000fc60000010000 */
[----:B------:R-:W-:Y:S01]  /*7a60*/  IADD3.X R42, R42, -0x1, RZ, P2, !PT ;  /* 0xffffffff2a2a7810 */ /* 0x000fe200017fe4ff */
[----:B-1----:R-:W-:Y:S01]  /*7a70*/  @!P3 FMUL.FTZ R64, R64, R23 ;  /* 0x000000174040b220 */ /* 0x002fe20000410000 */
[----:B--2---:R0:W-:Y:S01]  /*7a80*/  STG.E.128 [R10.64], R12 ;  /* 0x0000000c0a007986 */ /* 0x0041e2000c101d04 */
        /* <DEDUP_REMOVED lines=8> */
[----:B0-----:R-:W-:Y:S01]  /*7b10*/  IMAD R11, R57, c[0x0][0x300], RZ ;  /* 0x0000c000390b7a24 */ /* 0x001fe200078e02ff */
[----:B------:R-:W-:Y:S01]  /*7b20*/  LEA R10, P0, R8, c[0x0][0x340], 0x1 ;  /* 0x0000d000080a7a11 */ /* 0x000fe200078008ff */
[----:B------:R-:W-:Y:S02]  /*7b30*/  FADD.FTZ R62, R61, R62 ;  /* 0x0000003e3d3e7221 */ /* 0x000fe40000010000 */
[----:B------:R-:W-:Y:S02]  /*7b40*/  IMAD R11, R58, c[0x0][0x304], R11 ;  /* 0x0000c1003a0b7a24 */ /* 0x000fe400078e020b */
[----:B------:R-:W-:-:S03]  /*7b50*/  FADD.FTZ R51, R62, R63 ;  /* 0x0000003f3e337221 */ /* 0x000fc60000010000 */
[----:B------:R-:W-:Y:S01]  /*7b60*/  IADD3 R9, R9, R11, RZ ;  /* 0x0000000b09097210 */ /* 0x000fe20007ffe0ff */
[----:B------:R-:W-:Y:S01]  /*7b70*/  STS.128 [R24.X16], R32 ;  /* 0x0000002018007388 */ /* 0x000fe2000000cc00 */
[----:B------:R-:W-:Y:S02]  /*7b80*/  FADD.FTZ R51, R51, R64 ;  /* 0x0000004033337221 */ /* 0x000fe40000010000 */
[----:B------:R-:W-:Y:S01]  /*7b90*/  LEA.HI.X R11, R8, c[0x0][0x344], R9, 0x1, P0 ;  /* 0x0000d100080b7a11 */ /* 0x000fe200000f0c09 */
[----:B------:R-:W-:Y:S01]  /*7ba0*/  STS.128 [R24.X16+0x10], R68 ;  /* 0x0000104418007388 */ /* 0x000fe2000000cc00 */
[----:B------:R-:W-:-:S06]  /*7bb0*/  NOP ;  /* 0x0000000000007918 */ /* 0x000fcc0000000000 */
[----:B------:R-:W0:Y:S01]  /*7bc0*/  LDS.128 R4, [R0] ;  /* 0x0000000000047984 */ /* 0x000e220000000c00 */
[----:B------:R-:W-:Y:S01]  /*7bd0*/  IMAD.WIDE R8, R36, 0x10, R10 ;  /* 0x0000001024087825 */ /* 0x000fe200078e020a */
[----:B------:R-:W-:Y:S02]  /*7be0*/  ISETP.GT.AND P0, PT, R39, 0x1, PT ;  /* 0x000000012700780c */ /* 0x000fe40003f04270 */
[----:B------:R-:W1:Y:S01]  /*7bf0*/  LDS.128 R20, [R0+0x200] ;  /* 0x0002000000147984 */ /* 0x000e620000000c00 */
[----:B------:R-:W-:-:S03]  /*7c00*/  MOV R39, R59 ;  /* 0x0000003b00277202 */ /* 0x000fc60000000f00 */
[----:B0-----:R0:W-:Y:S04]  /*7c10*/  STG.E.128 [R8.64], R4 ;  /* 0x0000000408007986 */ /* 0x0011e8000c101d04 */
[----:B-1----:R0:W-:Y:S03]  /*7c20*/  STG.E.128 [R8.64+0x200], R20 ;  /* 0x0002001408007986 */ /* 0x0021e6000c101d04 */
[----:B0-----:R-:W-:Y:S01]  /*7c30*/  @!P0 CALL.REL.NOINC `(.L_x_4593) ;  /* 0x0000001000008944 */ /* 0x001fe20003c00000 */
[----:B------:R-:W-:Y:S05]  /*7c40*/  BRA `(.L_x_4675) ;  /* 0xffff8c0000007947 */ /* 0x000fea000383ffff */
.L_x_4593:
        /* <DEDUP_REMOVED lines=29> */
.L_x_4677:
[----:B------:R-:W-:Y:S05]  /*7e20*/  BSYNC B0 ;  /* 0x0000000000007941 */ /* 0x000fea0003800000 */
.L_x_4676:
        /* <DEDUP_REMOVED lines=11> */
[----:B------:R-:W-:Y:S01]  /*7ee0*/  @!P2 LEA.HI R8, R8, R9, RZ, 0x5 ;  /* 0x000000090808a211 */ /* 0x000fe200078f28ff */
[----:B-1----:R-:W-:-:S05]  /*7ef0*/  @P0 FADD R5, R0, R5 ;  /* 0x0000000500050221 */ /* 0x002fca0000000000 */
        /* <DEDUP_REMOVED lines=15> */
.L_x_4679:
[----:B0-----:R-:W0:Y:S02]  /*7ff0*/  S2R R9, SR_TID.X ;  /* 0x0000000000097919 */ /* 0x001e240000002100 */
.L_x_4680:
[----:B------:R-:W-:Y:S05]  /*8000*/  BSYNC B0 ;  /* 0x0000000000007941 */ /* 0x000fea0003800000 */
.L_x_4678:
[----:B0-----:R-:W-:-:S13]  /*8010*/  ISETP.GE.AND P0, PT, R9, c[0x0][0x16c], PT ;  /* 0x00005b0009007a0c */ /* 0x001fda0003f06270 */
[----:B------:R-:W-:Y:S05]  /*8020*/  @P0 EXIT ;  /* 0x000000000000094d */ /* 0x000fea0003800000 */
[----:B------:R-:W-:Y:S02]  /*8030*/  IMAD R57, R57, c[0x0][0x288], RZ ;  /* 0x0000a20039397a24 */ /* 0x000fe400078e02ff */
[----:B------:R-:W-:-:S04]  /*8040*/  IMAD.WIDE.U32 R2, R58, c[0x0][0x288], RZ ;  /* 0x0000a2003a027a25 */ /* 0x000fc800078e00ff */
[----:B------:R-:W-:-:S05]  /*8050*/  IMAD R13, R58, c[0x0][0x28c], R57 ;  /* 0x0000a3003a0d7a24 */ /* 0x000fca00078e0239 */
[----:B------:R-:W-:Y:S02]  /*8060*/  IADD3 R13, R3, R13, RZ ;  /* 0x0000000d030d7210 */ /* 0x000fe40007ffe0ff */
.L_x_4681:
        /* <DEDUP_REMOVED lines=16> */
.L_x_4631:
[----:B------:R-:W-:Y:S01]  /*8170*/  HFMA2.MMA R189, -RZ, RZ, 0, 5.9604644775390625e-08 ;  /* 0x00000001ffbd7435 */ /* 0x000fe200000001ff */
[----:B------:R-:W-:-:S02]  /*8180*/  MOV R186, R14 ;  /* 0x0000000e00ba7202 */ /* 0x000fc40000000f00 */
[----:B------:R-:W-:Y:S02]  /*8190*/  MOV R188, RZ ;  /* 0x000000ff00bc7202 */ /* 0x000fe40000000f00 */
[----:B------:R-:W-:Y:S02]  /*81a0*/  MOV R191, 0xffffffff ;  /* 0xffffffff00bf7802 */ /* 0x000fe40000000f00 */
[----:B------:R-:W-:Y:S02]  /*81b0*/  MOV R12, 0x81d0 ;  /* 0x000081d0000c7802 */ /* 0x000fe40000000f00 */
[----:B-1---5:R-:W-:Y:S05]  /*81c0*/  CALL.REL.NOINC `($__internal_188_$__cuda_sm70_shflsync_up) ;  /* 0x00000ee000007944 */ /* 0x022fea0003c00000 */
[----:B-1----:R-:W-:Y:S01]  /*81d0*/  MOV R161, R186 ;  /* 0x000000ba00a17202 */ /* 0x002fe20000000f00 */
[----:B0-----:R-:W-:Y:S05]  /*81e0*/  BRA `(.L_x_4682) ;  /* 0xffffc20000007947 */ /* 0x001fea000383ffff */
.L_x_4632:
[----:B------:R-:W-:Y:S01]  /*81f0*/  HFMA2.MMA R189, -RZ, RZ, 0, 5.9604644775390625e-08 ;  /* 0x00000001ffbd7435 */ /* 0x000fe200000001ff */
[----:B------:R-:W-:Y:S02]  /*8200*/  MOV R186, R15 ;  /* 0x0000000f00ba7202 */ /* 0x000fe40000000f00 */
[----:B------:R-:W-:Y:S02]  /*8210*/  MOV R188, RZ ;  /* 0x000000ff00bc7202 */ /* 0x000fe40000000f00 */
[----:B------:R-:W-:-:S02]  /*8220*/  MOV R191, 0xffffffff ;  /* 0xffffffff00bf7802 */ /* 0x000fc40000000f00 */
[----:B------:R-:W-:Y:S02]  /*8230*/  MOV R12, 0x8250 ;  /* 0x00008250000c7802 */ /* 0x000fe40000000f00 */
[----:B012--5:R-:W-:Y:S05]  /*8240*/  CALL.REL.NOINC `($__internal_188_$__cuda_sm70_shflsync_up) ;  /* 0x00000e6000007944 */ /* 0x027fea0003c00000 */
        /* <DEDUP_REMOVED lines=10> */
[----:B------:R-:W-:Y:S05]  /*82f0*/  CALL.REL.NOINC `($__internal_188_$__cuda_sm70_shflsync_up) ;  /* 0x00000db000007944 */ /* 0x000fea0003c00000 */
[----:B0-----:R-:W-:Y:S01]  /*8300*/  HFMA2.MMA R189, -RZ, RZ, 0, 1.1920928955078125e-07 ;  /* 0x00000002ffbd7435 */ /* 0x001fe200000001ff */
[----:B-1----:R-:W-:Y:S02]  /*8310*/  MOV R14, R186 ;  /* 0x000000ba000e7202 */ /* 0x002fe40000000f00 */
[----:B------:R-:W-:Y:S02]  /*8320*/  MOV R186, R15 ;  /* 0x0000000f00ba7202 */ /* 0x000fe40000000f00 */
[----:B------:R-:W-:Y:S02]  /*8330*/  MOV R188, RZ ;  /* 0x000000ff00bc7202 */ /* 0x000fe40000000f00 */
[----:B------:R-:W-:Y:S02]  /*8340*/  MOV R191, 0xffffffff ;  /* 0xffffffff00bf7802 */ /* 0x000fe40000000f00 */
[----:B------:R-:W-:-:S02]  /*8350*/  MOV R12, 0x8370 ;  /* 0x00008370000c7802 */ /* 0x000fc40000000f00 */
[----:B------:R-:W-:Y:S05]  /*8360*/  CALL.REL.NOINC `($__internal_188_$__cuda_sm70_shflsync_up) ;  /* 0x00000d4000007944 */ /* 0x000fea0003c00000 */
        /* <DEDUP_REMOVED lines=8> */
[----:B------:R-:W-:Y:S05]  /*83f0*/  CALL.REL.NOINC `($__internal_188_$__cuda_sm70_shflsync_up) ;  /* 0x00000cb000007944 */ /* 0x000fea0003c00000 */
[----:B0-----:R-:W-:Y:S01]  /*8400*/  HFMA2.MMA R189, -RZ, RZ, 0, 2.384185791015625e-07 ;  /* 0x00000004ffbd7435 */ /* 0x001fe200000001ff */
[----:B-1----:R-:W-:Y:S02]  /*8410*/  MOV R14, R186 ;  /* 0x000000ba000e7202 */ /* 0x002fe40000000f00 */
[----:B------:R-:W-:Y:S02]  /*8420*/  MOV R186, R15 ;  /* 0x0000000f00ba7202 */ /* 0x000fe40000000f00 */
[----:B------:R-:W-:Y:S02]  /*8430*/  MOV R188, RZ ;  /* 0x000000ff00bc7202 */ /* 0x000fe40000000f00 */
[----:B------:R-:W-:Y:S02]  /*8440*/  MOV R191, 0xffffffff ;  /* 0xffffffff00bf7802 */ /* 0x000fe40000000f00 */
[----:B------:R-:W-:Y:S02]  /*8450*/  MOV R12, 0x8470 ;  /* 0x00008470000c7802 */ /* 0x000fe40000000f00 */
[----:B------:R-:W-:Y:S05]  /*8460*/  CALL.REL.NOINC `($__internal_188_$__cuda_sm70_shflsync_up) ;  /* 0x00000c4000007944 */ /* 0x000fea0003c00000 */
        /* <DEDUP_REMOVED lines=9> */
[----:B------:R-:W-:Y:S05]  /*8500*/  CALL.REL.NOINC `($__internal_188_$__cuda_sm70_shflsync_up) ;  /* 0x00000ba000007944 */ /* 0x000fea0003c00000 */
[----:B0-----:R-:W-:Y:S01]  /*8510*/  HFMA2.MMA R189, -RZ, RZ, 0, 4.76837158203125e-07 ;  /* 0x00000008ffbd7435 */ /* 0x001fe200000001ff */
[----:B-1----:R-:W-:Y:S02]  /*8520*/  MOV R14, R186 ;  /* 0x000000ba000e7202 */ /* 0x002fe40000000f00 */
[----:B------:R-:W-:Y:S02]  /*8530*/  MOV R186, R15 ;  /* 0x0000000f00ba7202 */ /* 0x000fe40000000f00 */
[----:B------:R-:W-:Y:S02]  /*8540*/  MOV R188, RZ ;  /* 0x000000ff00bc7202 */ /* 0x000fe40000000f00 */
[----:B------:R-:W-:Y:S02]  /*8550*/  MOV R191, 0xffffffff ;  /* 0xffffffff00bf7802 */ /* 0x000fe40000000f00 */
[----:B------:R-:W-:Y:S02]  /*8560*/  MOV R12, 0x8580 ;  /* 0x00008580000c7802 */ /* 0x000fe40000000f00 */
[----:B------:R-:W-:Y:S05]  /*8570*/  CALL.REL.NOINC `($__internal_188_$__cuda_sm70_shflsync_up) ;  /* 0x00000b3000007944 */ /* 0x000fea0003c00000 */
        /* <DEDUP_REMOVED lines=9> */
[----:B------:R-:W-:Y:S05]  /*8610*/  CALL.REL.NOINC `($__internal_188_$__cuda_sm70_shflsync_up) ;  /* 0x00000a9000007944 */ /* 0x000fea0003c00000 */
[----:B0-----:R-:W-:Y:S01]  /*8620*/  HFMA2.MMA R189, -RZ, RZ, 0, 9.5367431640625e-07 ;  /* 0x00000010ffbd7435 */ /* 0x001fe200000001ff */
[----:B-1----:R-:W-:Y:S02]  /*8630*/  MOV R184, R186 ;  /* 0x000000ba00b87202 */ /* 0x002fe40000000f00 */
[----:B------:R-:W-:Y:S02]  /*8640*/  MOV R186, R15 ;  /* 0x0000000f00ba7202 */ /* 0x000fe40000000f00 */
[----:B------:R-:W-:Y:S02]  /*8650*/  MOV R188, RZ ;  /* 0x000000ff00bc7202 */ /* 0x000fe40000000f00 */
[----:B------:R-:W-:Y:S02]  /*8660*/  MOV R191, 0xffffffff ;  /* 0xffffffff00bf7802 */ /* 0x000fe40000000f00 */
[----:B------:R-:W-:-:S02]  /*8670*/  MOV R12, 0x8690 ;  /* 0x00008690000c7802 */ /* 0x000fc40000000f00 */
[----:B------:R-:W-:Y:S05]  /*8680*/  CALL.REL.NOINC `($__internal_188_$__cuda_sm70_shflsync_up) ;  /* 0x00000a2000007944 */ /* 0x000fea0003c00000 */
[----:B-1----:R-:W-:Y:S01]  /*8690*/  MOV R12, R186 ;  /* 0x000000ba000c7202 */ /* 0x002fe20000000f00 */
[----:B0-----:R-:W-:Y:S05]  /*86a0*/  BRA `(.L_x_4683) ;  /* 0xffffbec000007947 */ /* 0x001fea000383ffff */
.L_x_4635:
[----:B0-----:R-:W-:Y:S01]  /*86b0*/  HFMA2.MMA R189, -RZ, RZ, 0, 5.9604644775390625e-08 ;  /* 0x00000001ffbd7435 */ /* 0x001fe200000001ff */
[----:B------:R-:W-:-:S02]  /*86c0*/  MOV R186, R163 ;  /* 0x000000a300ba7202 */ /* 0x000fc40000000f00 */
[----:B-1----:R-:W-:Y:S02]  /*86d0*/  MOV R188, RZ ;  /* 0x000000ff00bc7202 */ /* 0x002fe40000000f00 */
[----:B------:R-:W-:Y:S02]  /*86e0*/  MOV R191, 0xffffffff ;  /* 0xffffffff00bf7802 */ /* 0x000fe40000000f00 */
[----:B------:R-:W-:Y:S02]  /*86f0*/  MOV R12, 0x8710 ;  /* 0x00008710000c7802 */ /* 0x000fe40000000f00 */
[----:B-----5:R-:W-:Y:S05]  /*8700*/  CALL.REL.NOINC `($__internal_188_$__cuda_sm70_shflsync_up) ;  /* 0x000009a000007944 */ /* 0x020fea0003c00000 */
[----:B0-----:R-:W-:Y:S01]  /*8710*/  HFMA2.MMA R189, -RZ, RZ, 0, 5.9604644775390625e-08 ;  /* 0x00000001ffbd7435 */ /* 0x001fe200000001ff */
[----:B-1----:R-:W-:Y:S02]  /*8720*/  MOV R14, R186 ;  /* 0x000000ba000e7202 */ /* 0x002fe40000000f00 */
[----:B------:R-:W-:Y:S02]  /*8730*/  MOV R186, R15 ;  /* 0x0000000f00ba7202 */ /* 0x000fe40000000f00 */
[----:B------:R-:W-:Y:S02]  /*8740*/  MOV R188, RZ ;  /* 0x000000ff00bc7202 */ /* 0x000fe40000000f00 */
[----:B------:R-:W-:-:S02]  /*8750*/  MOV R191, 0xffffffff ;  /* 0xffffffff00bf7802 */ /* 0x000fc40000000f00 */
[----:B------:R-:W-:Y:S02]  /*8760*/  MOV R12, 0x8780 ;  /* 0x00008780000c7802 */ /* 0x000fe40000000f00 */
[----:B------:R-:W-:Y:S05]  /*8770*/  CALL.REL.NOINC `($__internal_188_$__cuda_sm70_shflsync_up) ;  /* 0x0000093000007944 */ /* 0x000fea0003c00000 */
[----:B0-----:R-:W-:Y:S01]  /*8780*/  HFMA2.MMA R188, -RZ, RZ, 0, 0 ;  /* 0x00000000ffbc7435 */ /* 0x001fe200000001ff */
[----:B------:R-:W-:Y:S02]  /*8790*/  MOV R161, R14 ;  /* 0x0000000e00a17202 */ /* 0x000fe40000000f00 */
[----:B-1----:R-:W-:Y:S02]  /*87a0*/  MOV R184, R186 ;  /* 0x000000ba00b87202 */ /* 0x002fe40000000f00 */
[----:B------:R-:W-:Y:S02]  /*87b0*/  MOV R189, R34 ;  /* 0x0000002200bd7202 */ /* 0x000fe40000000f00 */
[----:B------:R-:W-:Y:S02]  /*87c0*/  MOV R190, 0x1f ;  /* 0x0000001f00be7802 */ /* 0x000fe40000000f00 */
[----:B------:R-:W-:Y:S02]  /*87d0*/  MOV R191, 0xffffffff ;  /* 0xffffffff00bf7802 */ /* 0x000fe40000000f00 */
[----:B------:R-:W-:-:S02]  /*87e0*/  MOV R12, 0x8800 ;  /* 0x00008800000c7802 */ /* 0x000fc40000000f00 */
[----:B------:R-:W-:Y:S05]  /*87f0*/  CALL.REL.NOINC `($__internal_187_$__cuda_sm70_shflsync_idx_p) ;  /* 0x0000087000007944 */ /* 0x000fea0003c00000 */
[----:B-1----:R-:W-:Y:S01]  /*8800*/  MOV R34, R188 ;  /* 0x000000bc00227202 */ /* 0x002fe20000000f00 */
[----:B------:R-:W-:Y:S01]  /*8810*/  HFMA2.MMA R188, -RZ, RZ, 0, 0 ;  /* 0x00000000ffbc7435 */ /* 0x000fe200000001ff */
[----:B0-----:R-:W-:-:S02]  /*8820*/  MOV R189, R35 ;  /* 0x0000002300bd7202 */ /* 0x001fc40000000f00 */
[----:B------:R-:W-:Y:S02]  /*8830*/  MOV R190, 0x1f ;  /* 0x0000001f00be7802 */ /* 0x000fe40000000f00 */
[----:B------:R-:W-:Y:S02]  /*8840*/  MOV R191, 0xffffffff ;  /* 0xffffffff00bf7802 */ /* 0x000fe40000000f00 */
[----:B------:R-:W-:Y:S02]  /*8850*/  MOV R12, 0x8870 ;  /* 0x00008870000c7802 */ /* 0x000fe40000000f00 */
[----:B------:R-:W-:Y:S05]  /*8860*/  CALL.REL.NOINC `($__internal_187_$__cuda_sm70_shflsync_idx_p) ;  /* 0x0000080000007944 */ /* 0x000fea0003c00000 */
[----:B-1----:R-:W-:Y:S01]  /*8870*/  MOV R13, R188 ;  /* 0x000000bc000d7202 */ /* 0x002fe20000000f00 */
[----:B0-----:R-:W-:Y:S05]  /*8880*/  BRA `(.L_x_4684) ;  /* 0xffffbe5000007947 */ /* 0x001fea000383ffff */
.L_x_4638:
[----:B------:R-:W-:Y:S01]  /*8890*/  HFMA2.MMA R188, -RZ, RZ, 0, 5.9604644775390625e-08 ;  /* 0x00000001ffbc7435 */ /* 0x000fe200000001ff */
[----:B------:R-:W-:Y:S02]  /*88a0*/  MOV R175, R14 ;  /* 0x0000000e00af7202 */ /* 0x000fe40000000f00 */
[----:B------:R-:W-:Y:S02]  /*88b0*/  MOV R186, 0x1f ;  /* 0x0000001f00ba7802 */ /* 0x000fe40000000f00 */
[----:B------:R-:W-:-:S02]  /*88c0*/  MOV R189, 0xffffffff ;  /* 0xffffffff00bd7802 */ /* 0x000fc40000000f00 */
[----:B------:R-:W-:Y:S02]  /*88d0*/  MOV R12, 0x88f0 ;  /* 0x000088f0000c7802 */ /* 0x000fe40000000f00 */
[----:B------:R-:W-:Y:S05]  /*88e0*/  CALL.REL.NOINC `($__internal_186_$__cuda_sm70_shflsync_down) ;  /* 0x0000074000007944 */ /* 0x000fea0003c00000 */
[----:B-1----:R-:W-:Y:S01]  /*88f0*/  MOV R19, R186 ;  /* 0x000000ba00137202 */ /* 0x002fe20000000f00 */
[----:B0-----:R-:W-:Y:S05]  /*8900*/  BRA `(.L_x_4685) ;  /* 0xffffc2b000007947 */ /* 0x001fea000383ffff */
.L_x_4639:
[----:B------:R-:W-:Y:S01]  /*8910*/  HFMA2.MMA R188, -RZ, RZ, 0, 5.9604644775390625e-08 ;  /* 0x00000001ffbc7435 */ /* 0x000fe200000001ff */
[----:B------:R-:W-:Y:S02]  /*8920*/  MOV R175, R15 ;  /* 0x0000000f00af7202 */ /* 0x000fe40000000f00 */
[----:B------:R-:W-:Y:S02]  /*8930*/  MOV R186, 0x1f ;  /* 0x0000001f00ba7802 */ /* 0x000fe40000000f00 */
[----:B------:R-:W-:Y:S02]  /*8940*/  MOV R189, 0xffffffff ;  /* 0xffffffff00bd7802 */ /* 0x000fe40000000f00 */
[----:B------:R-:W-:Y:S02]  /*8950*/  MOV R12, 0x8970 ;  /* 0x00008970000c7802 */ /* 0x000fe40000000f00 */
[----:B01----:R-:W-:Y:S05]  /*8960*/  CALL.REL.NOINC `($__internal_186_$__cuda_sm70_shflsync_down) ;  /* 0x000006c000007944 */ /* 0x003fea0003c00000 */
        /* <DEDUP_REMOVED lines=9> */
[----:B------:R-:W-:Y:S05]  /*8a00*/  CALL.REL.NOINC `($__internal_186_$__cuda_sm70_shflsync_down) ;  /* 0x0000062000007944 */ /* 0x000fea0003c00000 */
[----:B0-----:R-:W-:Y:S01]  /*8a10*/  HFMA2.MMA R188, -RZ, RZ, 0, 1.1920928955078125e-07 ;  /* 0x00000002ffbc7435 */ /* 0x001fe200000001ff */
[----:B-1----:R-:W-:Y:S02]  /*8a20*/  MOV R14, R186 ;  /* 0x000000ba000e7202 */ /* 0x002fe40000000f00 */
[----:B------:R-:W-:-:S02]  /*8a30*/  MOV R175, R15 ;  /* 0x0000000f00af7202 */ /* 0x000fc40000000f00 */
[----:B------:R-:W-:Y:S02]  /*8a40*/  MOV R186, 0x1f ;  /* 0x0000001f00ba7802 */ /* 0x000fe40000000f00 */
[----:B------:R-:W-:Y:S02]  /*8a50*/  MOV R189, 0xffffffff ;  /* 0xffffffff00bd7802 */ /* 0x000fe40000000f00 */
[----:B------:R-:W-:Y:S02]  /*8a60*/  MOV R12, 0x8a80 ;  /* 0x00008a80000c7802 */ /* 0x000fe40000000f00 */
[----:B------:R-:W-:Y:S05]  /*8a70*/  CALL.REL.NOINC `($__internal_186_$__cuda_sm70_shflsync_down) ;  /* 0x000005b000007944 */ /* 0x000fea0003c00000 */
[----:B-1----:R-:W-:Y:S01]  /*8a80*/  @!P3 FFMA.FTZ R15, R19, R186, R15 ;  /* 0x000000ba130fb223 */ /* 0x002fe2000001000f */
[----:B0-----:R-:W-:Y:S01]  /*8a90*/  HFMA2.MMA R188, -RZ, RZ, 0, 2.384185791015625e-07 ;  /* 0x00000004ffbc7435 */ /* 0x001fe200000001ff */
[----:B------:R-:W-:Y:S01]  /*8aa0*/  @!P3 FMUL.FTZ R19, R14, R19 ;  /* 0x000000130e13b220 */ /* 0x000fe20000410000 */
[----:B------:R-:W-:Y:S02]  /*8ab0*/  MOV R186, 0x1f ;  /* 0x0000001f00ba7802 */ /* 0x000fe40000000f00 */
[----:B------:R-:W-:Y:S02]  /*8ac0*/  MOV R189, 0xffffffff ;  /* 0xffffffff00bd7802 */ /* 0x000fe40000000f00 */
[----:B------:R-:W-:-:S02]  /*8ad0*/  MOV R175, R19 ;  /* 0x0000001300af7202 */ /* 0x000fc40000000f00 */
[----:B------:R-:W-:Y:S02]  /*8ae0*/  MOV R12, 0x8b00 ;  /* 0x00008b00000c7802 */ /* 0x000fe40000000f00 */
[----:B------:R-:W-:Y:S05]  /*8af0*/  CALL.REL.NOINC `($__internal_186_$__cuda_sm70_shflsync_down) ;  /* 0x0000053000007944 */ /* 0x000fea0003c00000 */
[----:B0-----:R-:W-:Y:S01]  /*8b00*/  HFMA2.MMA R188, -RZ, RZ, 0, 2.384185791015625e-07 ;  /* 0x00000004ffbc7435 */ /* 0x001fe200000001ff */
[----:B-1----:R-:W-:Y:S02]  /*8b10*/  MOV R14, R186 ;  /* 0x000000ba000e7202 */ /* 0x002fe40000000f00 */
[----:B------:R-:W-:Y:S02]  /*8b20*/  MOV R175, R15 ;  /* 0x0000000f00af7202 */ /* 0x000fe40000000f00 */
[----:B------:R-:W-:Y:S02]  /*8b30*/  MOV R186, 0x1f ;  /* 0x0000001f00ba7802 */ /* 0x000fe40000000f00 */
[----:B------:R-:W-:Y:S02]  /*8b40*/  MOV R189, 0xffffffff ;  /* 0xffffffff00bd7802 */ /* 0x000fe40000000f00 */
[----:B------:R-:W-:Y:S02]  /*8b50*/  MOV R12, 0x8b70 ;  /* 0x00008b70000c7802 */ /* 0x000fe40000000f00 */
[----:B------:R-:W-:Y:S05]  /*8b60*/  CALL.REL.NOINC `($__internal_186_$__cuda_sm70_shflsync_down) ;  /* 0x000004c000007944 */ /* 0x000fea0003c00000 */
[----:B-1----:R-:W-:Y:S01]  /*8b70*/  @!P2 FFMA.FTZ R15, R19, R186, R15 ;  /* 0x000000ba130fa223 */ /* 0x002fe2000001000f */
[----:B0-----:R-:W-:Y:S01]  /*8b80*/  HFMA2.MMA R188, -RZ, RZ, 0, 4.76837158203125e-07 ;  /* 0x00000008ffbc7435 */ /* 0x001fe200000001ff */
[----:B------:R-:W-:Y:S01]  /*8b90*/  @!P2 FMUL.FTZ R19, R14, R19 ;  /* 0x000000130e13a220 */ /* 0x000fe20000410000 */
[----:B------:R-:W-:-:S02]  /*8ba0*/  MOV R186, 0x1f ;  /* 0x0000001f00ba7802 */ /* 0x000fc40000000f00 */
[----:B------:R-:W-:Y:S02]  /*8bb0*/  MOV R189, 0xffffffff ;  /* 0xffffffff00bd7802 */ /* 0x000fe40000000f00 */
[----:B------:R-:W-:Y:S02]  /*8bc0*/  MOV R175, R19 ;  /* 0x0000001300af7202 */ /* 0x000fe40000000f00 */
[----:B------:R-:W-:Y:S02]  /*8bd0*/  MOV R12, 0x8bf0 ;  /* 0x00008bf0000c7802 */ /* 0x000fe40000000f00 */
[----:B------:R-:W-:Y:S05]  /*8be0*/  CALL.REL.NOINC `($__internal_186_$__cuda_sm70_shflsync_down) ;  /* 0x0000044000007944 */ /* 0x000fea0003c00000 */
[----:B0-----:R-:W-:Y:S01]  /*8bf0*/  HFMA2.MMA R188, -RZ, RZ, 0, 4.76837158203125e-07 ;  /* 0x00000008ffbc7435 */ /* 0x001fe200000001ff */
[----:B-1----:R-:W-:Y:S02]  /*8c00*/  MOV R14, R186 ;  /* 0x000000ba000e7202 */ /* 0x002fe40000000f00 */
[----:B------:R-:W-:Y:S02]  /*8c10*/  MOV R175, R15 ;  /* 0x0000000f00af7202 */ /* 0x000fe40000000f00 */
[----:B------:R-:W-:Y:S02]  /*8c20*/  MOV R186, 0x1f ;  /* 0x0000001f00ba7802 */ /* 0x000fe40000000f00 */
[----:B------:R-:W-:-:S02]  /*8c30*/  MOV R189, 0xffffffff ;  /* 0xffffffff00bd7802 */ /* 0x000fc40000000f00 */
[----:B------:R-:W-:Y:S02]  /*8c40*/  MOV R12, 0x8c60 ;  /* 0x00008c60000c7802 */ /* 0x000fe40000000f00 */
[----:B------:R-:W-:Y:S05]  /*8c50*/  CALL.REL.NOINC `($__internal_186_$__cuda_sm70_shflsync_down) ;  /* 0x000003d000007944 */ /* 0x000fea0003c00000 */
        /* <DEDUP_REMOVED lines=8> */
[----:B------:R-:W-:Y:S05]  /*8ce0*/  CALL.REL.NOINC `($__internal_186_$__cuda_sm70_shflsync_down) ;  /* 0x0000034000007944 */ /* 0x000fea0003c00000 */
[----:B0-----:R-:W-:Y:S01]  /*8cf0*/  HFMA2.MMA R188, -RZ, RZ, 0, 9.5367431640625e-07 ;  /* 0x00000010ffbc7435 */ /* 0x001fe200000001ff */
[----:B-1----:R-:W-:Y:S02]  /*8d00*/  MOV R14, R186 ;  /* 0x000000ba000e7202 */ /* 0x002fe40000000f00 */
[----:B------:R-:W-:Y:S02]  /*8d10*/  MOV R175, R15 ;  /* 0x0000000f00af7202 */ /* 0x000fe40000000f00 */
[----:B------:R-:W-:Y:S02]  /*8d20*/  MOV R186, 0x1f ;  /* 0x0000001f00ba7802 */ /* 0x000fe40000000f00 */
[----:B------:R-:W-:Y:S02]  /*8d30*/  MOV R189, 0xffffffff ;  /* 0xffffffff00bd7802 */ /* 0x000fe40000000f00 */
[----:B------:R-:W-:Y:S02]  /*8d40*/  MOV R12, 0x8d60 ;  /* 0x00008d60000c7802 */ /* 0x000fe40000000f00 */
[----:B------:R-:W-:Y:S05]  /*8d50*/  CALL.REL.NOINC `($__internal_186_$__cuda_sm70_shflsync_down) ;  /* 0x000002d000007944 */ /* 0x000fea0003c00000 */
[----:B-1----:R-:W-:Y:S01]  /*8d60*/  @!P0 FFMA.FTZ R15, R21, R186, R15 ;  /* 0x000000ba150f8223 */ /* 0x002fe2000001000f */
[----:B0-----:R-:W-:Y:S01]  /*8d70*/  HFMA2.MMA R188, -RZ, RZ, 0, 0 ;  /* 0x00000000ffbc7435 */ /* 0x001fe200000001ff */
[----:B------:R-:W-:Y:S01]  /*8d80*/  @!P0 FMUL.FTZ R21, R14, R21 ;  /* 0x000000150e158220 */ /* 0x000fe20000410000 */
[----:B------:R-:W-:-:S02]  /*8d90*/  MOV R190, 0x1f ;  /* 0x0000001f00be7802 */ /* 0x000fc40000000f00 */
[----:B------:R-:W-:Y:S02]  /*8da0*/  MOV R191, 0xffffffff ;  /* 0xffffffff00bf7802 */ /* 0x000fe40000000f00 */
[----:B------:R-:W-:Y:S02]  /*8db0*/  MOV R189, R21 ;  /* 0x0000001500bd7202 */ /* 0x000fe40000000f00 */
[----:B------:R-:W-:Y:S02]  /*8dc0*/  MOV R12, 0x8de0 ;  /* 0x00008de0000c7802 */ /* 0x000fe40000000f00 */
[----:B------:R-:W-:Y:S05]  /*8dd0*/  CALL.REL.NOINC `($__internal_187_$__cuda_sm70_shflsync_idx_p) ;  /* 0x0000029000007944 */ /* 0x000fea0003c00000 */
[----:B-1----:R-:W-:Y:S01]  /*8de0*/  MOV R14, R188 ;  /* 0x000000bc000e7202 */ /* 0x002fe20000000f00 */
[----:B------:R-:W-:Y:S01]  /*8df0*/  HFMA2.MMA R188, -RZ, RZ, 0, 0 ;  /* 0x00000000ffbc7435 */ /* 0x000fe200000001ff */
[----:B0-----:R-:W-:Y:S02]  /*8e00*/  MOV R189, R15 ;  /* 0x0000000f00bd7202 */ /* 0x001fe40000000f00 */
[----:B------:R-:W-:Y:S02]  /*8e10*/  MOV R190, 0x1f ;  /* 0x0000001f00be7802 */ /* 0x000fe40000000f00 */
[----:B------:R-:W-:-:S02]  /*8e20*/  MOV R191, 0xffffffff ;  /* 0xffffffff00bf7802 */ /* 0x000fc40000000f00 */
[----:B------:R-:W-:Y:S02]  /*8e30*/  MOV R12, 0x8e50 ;  /* 0x00008e50000c7802 */ /* 0x000fe40000000f00 */
[----:B------:R-:W-:Y:S05]  /*8e40*/  CALL.REL.NOINC `($__internal_187_$__cuda_sm70_shflsync_idx_p) ;  /* 0x0000022000007944 */ /* 0x000fea0003c00000 */
[----:B-1----:R-:W-:Y:S01]  /*8e50*/  MOV R184, R188 ;  /* 0x000000bc00b87202 */ /* 0x002fe20000000f00 */
[----:B------:R-:W-:Y:S01]  /*8e60*/  HFMA2.MMA R188, -RZ, RZ, 0, 5.9604644775390625e-08 ;  /* 0x00000001ffbc7435 */ /* 0x000fe200000001ff */
[----:B------:R-:W-:Y:S02]  /*8e70*/  MOV R19, R14 ;  /* 0x0000000e00137202 */ /* 0x000fe40000000f00 */
[----:B------:R-:W-:Y:S02]  /*8e80*/  MOV R175, R21 ;  /* 0x0000001500af7202 */ /* 0x000fe40000000f00 */
[----:B------:R-:W-:Y:S02]  /*8e90*/  MOV R186, 0x1f ;  /* 0x0000001f00ba7802 */ /* 0x000fe40000000f00 */
[----:B0-----:R-:W-:Y:S02]  /*8ea0*/  MOV R189, 0xffffffff ;  /* 0xffffffff00bd7802 */ /* 0x001fe40000000f00 */
[----:B------:R-:W-:-:S02]  /*8eb0*/  MOV R12, 0x8ed0 ;  /* 0x00008ed0000c7802 */ /* 0x000fc40000000f00 */
[----:B------:R-:W-:Y:S05]  /*8ec0*/  CALL.REL.NOINC `($__internal_186_$__cuda_sm70_shflsync_down) ;  /* 0x0000016000007944 */ /* 0x000fea0003c00000 */
[----:B0-----:R-:W-:Y:S01]  /*8ed0*/  HFMA2.MMA R188, -RZ, RZ, 0, 5.9604644775390625e-08 ;  /* 0x00000001ffbc7435 */ /* 0x001fe200000001ff */
[----:B-1----:R-:W-:-:S02]  /*8ee0*/  MOV R14, R186 ;  /* 0x000000ba000e7202 */ /* 0x002fc40000000f00 */
[----:B------:R-:W-:Y:S02]  /*8ef0*/  MOV R175, R15 ;  /* 0x0000000f00af7202 */ /* 0x000fe40000000f00 */
[----:B------:R-:W-:Y:S02]  /*8f00*/  MOV R186, 0x1f ;  /* 0x0000001f00ba7802 */ /* 0x000fe40000000f00 */
[----:B------:R-:W-:Y:S02]  /*8f10*/  MOV R189, 0xffffffff ;  /* 0xffffffff00bd7802 */ /* 0x000fe40000000f00 */
[----:B------:R-:W-:Y:S02]  /*8f20*/  MOV R12, 0x8f40 ;  /* 0x00008f40000c7802 */ /* 0x000fe40000000f00 */
[----:B------:R-:W-:Y:S05]  /*8f30*/  CALL.REL.NOINC `($__internal_186_$__cuda_sm70_shflsync_down) ;  /* 0x000000f000007944 */ /* 0x000fea0003c00000 */
[----:B0-----:R-:W-:Y:S01]  /*8f40*/  HFMA2.MMA R188, -RZ, RZ, 0, 0 ;  /* 0x00000000ffbc7435 */ /* 0x001fe200000001ff */
[----:B------:R-:W-:Y:S02]  /*8f50*/  MOV R21, R14 ;  /* 0x0000000e00157202 */ /* 0x000fe40000000f00 */
[----:B------:R-:W-:Y:S02]  /*8f60*/  MOV R189, R16 ;  /* 0x0000001000bd7202 */ /* 0x000fe40000000f00 */
[----:B------:R-:W-:-:S02]  /*8f70*/  MOV R190, 0x1f ;  /* 0x0000001f00be7802 */ /* 0x000fc40000000f00 */
[----:B------:R-:W-:Y:S02]  /*8f80*/  MOV R191, 0xffffffff ;  /* 0xffffffff00bf7802 */ /* 0x000fe40000000f00 */
[----:B------:R-:W-:Y:S02]  /*8f90*/  MOV R12, 0x8fb0 ;  /* 0x00008fb0000c7802 */ /* 0x000fe40000000f00 */
[----:B-1----:R-:W-:Y:S05]  /*8fa0*/  CALL.REL.NOINC `($__internal_187_$__cuda_sm70_shflsync_idx_p) ;  /* 0x000000c000007944 */ /* 0x002fea0003c00000 */
[----:B-1----:R-:W-:Y:S01]  /*8fb0*/  MOV R175, R188 ;  /* 0x000000bc00af7202 */ /* 0x002fe20000000f00 */
[----:B------:R-:W-:Y:S01]  /*8fc0*/  HFMA2.MMA R188, -RZ, RZ, 0, 0 ;  /* 0x00000000ffbc7435 */ /* 0x000fe200000001ff */
[----:B0-----:R-:W-:Y:S02]  /*8fd0*/  MOV R189, R17 ;  /* 0x0000001100bd7202 */ /* 0x001fe40000000f00 */
[----:B------:R-:W-:Y:S02]  /*8fe0*/  MOV R190, 0x1f ;  /* 0x0000001f00be7802 */ /* 0x000fe40000000f00 */
[----:B------:R-:W-:Y:S02]  /*8ff0*/  MOV R191, 0xffffffff ;  /* 0xffffffff00bf7802 */ /* 0x000fe40000000f00 */
[----:B------:R-:W-:-:S02]  /*9000*/  MOV R12, 0x9020 ;  /* 0x00009020000c7802 */ /* 0x000fc40000000f00 */
[----:B------:R-:W-:Y:S05]  /*9010*/  CALL.REL.NOINC `($__internal_187_$__cuda_sm70_shflsync_idx_p) ;  /* 0x0000005000007944 */ /* 0x000fea0003c00000 */
[----:B01----:R-:W-:Y:S05]  /*9020*/  BRA `(.L_x_4686) ;  /* 0xffffbd3000007947 */ /* 0x003fea000383ffff */
        .weak           $__internal_186_$__cuda_sm70_shflsync_down
        .type           $__internal_186_$__cuda_sm70_shflsync_down,@function
        .size           $__internal_186_$__cuda_sm70_shflsync_down,($__internal_187_$__cuda_sm70_shflsync_idx_p - $__internal_186_$__cuda_sm70_shflsync_down)
$__internal_186_$__cuda_sm70_shflsync_down:
[----:B------:R-:W-:Y:S01]  /*9030*/  HFMA2.MMA R13, -RZ, RZ, 0, 0 ;  /* 0x00000000ff0d7435 */ /* 0x000fe200000001ff */
[----:B------:R-:W-:Y:S04]  /*9040*/  WARPSYNC R189 ;  /* 0x000000bd00007348 */ /* 0x000fe80003800000 */
[----:B------:R0:W1:Y:S01]  /*9050*/  SHFL.DOWN PT, R186, R175, R188, R186 ;  /* 0x080000bcafba7389 */ /* 0x00006200000e00ba */
[----:B------:R-:W-:Y:S05]  /*9060*/  RET.REL.NODEC R12 `(_Z25selective_scan_bwd_kernelI32Selective_Scan_bwd_kernel_traitsILi64ELi16ELb1ELb1ELb1ELb1ELb0EN3c108BFloat16EfEEv12SSMParamsBwd) ;  /* 0xffff6f900c007950 */ /* 0x000fea0003c3ffff */
        .weak           $__internal_187_$__cuda_sm70_shflsync_idx_p
        .type           $__internal_187_$__cuda_sm70_shflsync_idx_p,@function
        .size           $__internal_187_$__cuda_sm70_shflsync_idx_p,($__internal_188_$__cuda_sm70_shflsync_up - $__internal_187_$__cuda_sm70_shflsync_idx_p)
$__internal_187_$__cuda_sm70_shflsync_idx_p:
[----:B------:R-:W-:Y:S01]  /*9070*/  MOV R13, 0x0 ;  /* 0x00000000000d7802 */ /* 0x000fe20000000f00 */
[----:B------:R-:W-:Y:S04]  /*9080*/  WARPSYNC R191 ;  /* 0x000000bf00007348 */ /* 0x000fe80003800000 */
[----:B------:R0:W1:Y:S01]  /*9090*/  SHFL.IDX PT, R188, R189, R188, R190 ;  /* 0x000000bcbdbc7389 */ /* 0x00006200000e00be */
[----:B------:R-:W-:Y:S05]  /*90a0*/  RET.REL.NODEC R12 `(_Z25selective_scan_bwd_kernelI32Selective_Scan_bwd_kernel_traitsILi64ELi16ELb1ELb1ELb1ELb1ELb0EN3c108BFloat16EfEEv12SSMParamsBwd) ;  /* 0xffff6f500c007950 */ /* 0x000fea0003c3ffff */
        .weak           $__internal_188_$__cuda_sm70_shflsync_up
        .type           $__internal_188_$__cuda_sm70_shflsync_up,@function
        .size           $__internal_188_$__cuda_sm70_shflsync_up,(.L_x_9000 - $__internal_188_$__cuda_sm70_shflsync_up)
$__internal_188_$__cuda_sm70_shflsync_up:
[----:B------:R-:W-:Y:S01]  /*90b0*/  HFMA2.MMA R13, -RZ, RZ, 0, 0 ;  /* 0x00000000ff0d7435 */ /* 0x000fe200000001ff */
[----:B------:R-:W-:Y:S04]  /*90c0*/  WARPSYNC R191 ;  /* 0x000000bf00007348 */ /* 0x000fe80003800000 */
[----:B------:R0:W1:Y:S01]  /*90d0*/  SHFL.UP PT, R186, R186, R189, R188 ;  /* 0x040000bdbaba7389 */ /* 0x00006200000e00bc */
[----:B------:R-:W-:Y:S05]  /*90e0*/  RET.REL.NODEC R12 `(_Z25selective_scan_bwd_kernelI32Selective_Scan_bwd_kernel_traitsILi64ELi16ELb1ELb1ELb1ELb1ELb0EN3c108BFloat16EfEEv12SSMParamsBwd) ;  /* 0xffff6f100c007950 */ /* 0x000fea0003c3ffff */
.L_x_4687:
        /* <DEDUP_REMOVED lines=9> */
.L_x_9000:


//--------------------- .text._Z25selective_scan_bwd_kernelI32Selective_Scan_bwd_kernel_traitsILi64ELi16ELb1ELb1ELb1ELb1ELb1EN3c108BFloat16EfEEv12SSMParamsBwd --------------------------
	.section	.text._Z25selective_scan_bwd_kernelI32Selective_Scan_bwd_kernel_traitsILi64ELi16ELb1ELb1ELb1ELb1ELb1EN3c108BFloat16EfEEv12SSMParamsBwd,"ax",@progbits
	.sectioninfo	@"SHI_REGISTERS=254"
	.align	128
        .global         _Z25selective_scan_bwd_kernelI32Selective_Scan_bwd_kernel_traitsILi64ELi16ELb1ELb1ELb1ELb1ELb1EN3c108BFloat16EfEEv12SSMParamsBwd
        .type           _Z25selective_scan_bwd_kernelI32Selective_Scan_bwd_kernel_traitsILi64ELi16ELb1ELb1ELb1ELb1ELb1EN3c108BFloat16EfEEv12SSMParamsBwd,@function
        .size           _Z25selective_scan_bwd_kernelI32Selective_Scan_bwd_kernel_traitsILi64ELi16ELb1ELb1ELb1ELb1ELb1EN3c108BFloat16EfEEv12SSMParamsBwd,(.L_x_9003 - _Z25selective_scan_bwd_kernelI32Selective_Scan_bwd_kernel_traitsILi64ELi16ELb1ELb1ELb1ELb1ELb1EN3c108BFloat16EfEEv12SSMParamsBwd)
        .other          _Z25selective_scan_bwd_kernelI32Selective_Scan_bwd_kernel_traitsILi64ELi16ELb1ELb1ELb1ELb1ELb1EN3c108BFloat16EfEEv12SSMParamsBwd,@"STO_CUDA_ENTRY STV_DEFAULT"
_Z25selective_scan_bwd_kernelI32Selective_Scan_bwd_kernel_traitsILi64ELi16ELb1ELb1ELb1ELb1ELb1EN3c108BFloat16EfEEv12SSMParamsBwd:
.text._Z25selective_scan_bwd_kernelI32Selective_Scan_bwd_kernel_traitsILi64ELi16ELb1ELb1ELb1ELb1ELb1EN3c108BFloat16EfEEv12SSMParamsBwd:
        /* <DEDUP_REMOVED lines=16> */
[C---:B------:R-:W-:Y:S02]  /*0100*/  @P0 LEA.HI.X R3, R0.reuse, c[0x0][0x23c], R37, 0x2, P2 ;  /* 0x00008f0000030a11 */ /* 0x040fe400010f1425 */
[----:B--2---:R-:W-:Y:S02]  /*0110*/  SHF.R.S32.HI R128, RZ, 0x1f, R39 ;  /* 0x0000001fff807819 */ /* 0x004fe40000011427 */
[----:B------:R-:W-:Y:S01]  /*0120*/  @P1 LEA.HI.X R5, R0, c[0x0][0x254], R37, 0x2, P3 ;  /* 0x0000950000051a11 */ /* 0x000fe200018f1425 */
[----:B------:R0:W5:Y:S01]  /*0130*/  @P0 LDG.E R36, [R2.64] ;  /* 0x0000000402240981 */ /* 0x000162000c1e1900 */
[----:B-1----:R-:W-:Y:S01]  /*0140*/  IADD3 R6, R8, 0xffffffe, RZ ;  /* 0x0ffffffe08067810 */ /* 0x002fe20007ffe0ff */
[----:B------:R-:W-:Y:S01]  /*0150*/  IMAD R12, R128, c[0x0][0x1e0], RZ ;  /* 0x00007800800c7a24 */ /* 0x000fe200078e02ff */
[----:B------:R-:W-:Y:S01]  /*0160*/  LOP3.LUT R18, R0, c[0x0][0x178], RZ, 0x3c, !PT ;  /* 0x00005e0000127a12 */ /* 0x000fe200078e3cff */
[----:B------:R1:W5:Y:S01]  /*0170*/  @P1 LDG.E R38, [R4.64] ;  /* 0x0000000404261981 */ /* 0x000362000c1e1900 */
[----:B------:R2:W3:Y:S01]  /*0180*/  F2I.FTZ.U32.TRUNC.NTZ R7, R6 ;  /* 0x0000000600077305 */ /* 0x0004e2000021f000 */
[----:B------:R-:W-:Y:S01]  /*0190*/  IMAD R8, R128, c[0x0][0x1d0], RZ ;  /* 0x0000740080087a24 */ /* 0x000fe200078e02ff */
[----:B------:R-:W-:Y:S01]  /*01a0*/  ISETP.GE.AND P1, PT, R18, RZ, PT ;  /* 0x000000ff1200720c */ /* 0x000fe20003f26270 */
[C---:B------:R-:W-:Y:S01]  /*01b0*/  IMAD R13, R39.reuse, c[0x0][0x1e4], R12 ;  /* 0x00007900270d7a24 */ /* 0x040fe200078e020c */
[----:B------:R-:W-:Y:S01]  /*01c0*/  ISETP.NE.AND P0, PT, RZ, c[0x0][0x178], PT ;  /* 0x00005e00ff007a0c */ /* 0x000fe20003f05270 */
[C---:B------:R-:W-:Y:S01]  /*01d0*/  IMAD R11, R39.reuse, c[0x0][0x1d4], R8 ;  /* 0x00007500270b7a24 */ /* 0x040fe200078e0208 */
[----:B------:R-:W-:Y:S01]  /*01e0*/  CS2R R30, SRZ ;  /* 0x00000000001e7805 */ /* 0x000fe2000001ff00 */
[----:B------:R-:W-:Y:S01]  /*01f0*/  IMAD R14, R128, c[0x0][0x278], RZ ;  /* 0x00009e00800e7a24 */ /* 0x000fe200078e02ff */
[----:B------:R-:W-:Y:S01]  /*0200*/  CS2R R28, SRZ ;  /* 0x00000000001c7805 */ /* 0x000fe2000001ff00 */
[----:B--2---:R-:W-:Y:S01]  /*0210*/  HFMA2.MMA R6, -RZ, RZ, 0, 0 ;  /* 0x00000000ff067435 */ /* 0x004fe200000001ff */
[----:B-1----:R-:W-:Y:S01]  /*0220*/  IMAD.WIDE.U32 R4, R39, c[0x0][0x1e0], RZ ;  /* 0x0000780027047a25 */ /* 0x002fe200078e00ff */
[----:B------:R-:W-:Y:S01]  /*0230*/  HFMA2.MMA R126, -RZ, RZ, 0, 0 ;  /* 0x00000000ff7e7435 */ /* 0x000fe200000001ff */
[----:B------:R-:W-:-:S02]  /*0240*/  MOV R41, RZ ;  /* 0x000000ff00297202 */ /* 0x000fc40000000f00 */
[----:B------:R-:W-:Y:S01]  /*0250*/  IMAD R16, R128, c[0x0][0x190], RZ ;  /* 0x0000640080107a24 */ /* 0x000fe200078e02ff */
[----:B------:R-:W-:Y:S01]  /*0260*/  IADD3 R5, R5, R13, RZ ;  /* 0x0000000d05057210 */ /* 0x000fe20007ffe0ff */
[C---:B------:R-:W-:Y:S01]  /*0270*/  IMAD.WIDE.U32 R8, R39.reuse, c[0x0][0x190], RZ ;  /* 0x0000640027087a25 */ /* 0x040fe200078e00ff */
[----:B---3--:R-:W-:Y:S02]  /*0280*/  IADD3 R10, RZ, -R7, RZ ;  /* 0x80000007ff0a7210 */ /* 0x008fe40007ffe0ff */
[----:B------:R-:W-:Y:S01]  /*0290*/  MOV R13, c[0x0][0x174] ;  /* 0x00005d00000d7a02 */ /* 0x000fe20000000f00 */
[----:B------:R-:W-:Y:S02]  /*02a0*/  IMAD R15, R39, c[0x0][0x194], R16 ;  /* 0x00006500270f7a24 */ /* 0x000fe400078e0210 */
[----:B0-----:R-:W-:Y:S01]  /*02b0*/  IMAD R3, R10, R17, RZ ;  /* 0x000000110a037224 */ /* 0x001fe200078e02ff */
[----:B------:R-:W-:Y:S01]  /*02c0*/  IABS R10, R0 ;  /* 0x00000000000a7213 */ /* 0x000fe20000000000 */
[----:B------:R-:W-:Y:S01]  /*02d0*/  IMAD R19, R37, c[0x0][0x1e8], RZ ;  /* 0x00007a0025137a24 */ /* 0x000fe200078e02ff */
[----:B------:R-:W-:Y:S01]  /*02e0*/  ISETP.GE.AND P3, PT, R13, 0x1, PT ;  /* 0x000000010d00780c */ /* 0x000fe20003f66270 */
[----:B------:R-:W-:Y:S01]  /*02f0*/  IMAD.HI.U32 R7, R7, R3, R6 ;  /* 0x0000000307077227 */ /* 0x000fe200078e0006 */
[----:B------:R-:W-:-:S02]  /*0300*/  LEA R13, R13, 0xfffffc00, 0xa ;  /* 0xfffffc000d0d7811 */ /* 0x000fc400078e50ff */
[----:B------:R-:W-:Y:S01]  /*0310*/  IADD3 R9, R9, R15, RZ ;  /* 0x0000000f09097210 */ /* 0x000fe20007ffe0ff */
[----:B------:R-:W-:Y:S01]  /*0320*/  IMAD R21, R37, c[0x0][0x280], RZ ;  /* 0x0000a00025157a24 */ /* 0x000fe200078e02ff */
[----:B------:R-:W-:Y:S01]  /*0330*/  SHF.R.S32.HI R15, RZ, 0x1f, R13 ;  /* 0x0000001fff0f7819 */ /* 0x000fe2000001140d */
[----:B------:R-:W-:-:S04]  /*0340*/  IMAD.HI.U32 R40, R7, R10, RZ ;  /* 0x0000000a07287227 */ /* 0x000fc800078e00ff */
[----:B------:R-:W-:Y:S01]  /*0350*/  IMAD.WIDE.U32 R6, R39, c[0x0][0x278], RZ ;  /* 0x00009e0027067a25 */ /* 0x000fe200078e00ff */
[----:B------:R-:W-:-:S03]  /*0360*/  IADD3 R2, -R40, RZ, RZ ;  /* 0x000000ff28027210 */ /* 0x000fc60007ffe1ff */
[----:B------:R-:W-:-:S04]  /*0370*/  IMAD.WIDE.U32 R4, R0, c[0x0][0x1e8], R4 ;  /* 0x00007a0000047a25 */ /* 0x000fc800078e0004 */
[----:B------:R-:W-:Y:S02]  /*0380*/  IMAD R10, R17, R2, R10 ;  /* 0x00000002110a7224 */ /* 0x000fe400078e020a */
[----:B------:R-:W-:-:S03]  /*0390*/  IMAD.WIDE.U32 R2, R39, c[0x0][0x1d0], RZ ;  /* 0x0000740027027a25 */ /* 0x000fc600078e00ff */
[----:B------:R-:W-:Y:S01]  /*03a0*/  ISETP.GT.U32.AND P4, PT, R17, R10, PT ;  /* 0x0000000a1100720c */ /* 0x000fe20003f84070 */
[C---:B------:R-:W-:Y:S01]  /*03b0*/  IMAD R19, R0.reuse, c[0x0][0x1ec], R19 ;  /* 0x00007b0000137a24 */ /* 0x040fe200078e0213 */
[----:B------:R-:W-:Y:S01]  /*03c0*/  IADD3 R3, R3, R11, RZ ;  /* 0x0000000b03037210 */ /* 0x000fe20007ffe0ff */
[----:B------:R-:W-:Y:S02]  /*03d0*/  IMAD R11, R39, c[0x0][0x27c], R14 ;  /* 0x00009f00270b7a24 */ /* 0x000fe400078e020e */
[C---:B------:R-:W-:Y:S02]  /*03e0*/  IMAD R21, R0.reuse, c[0x0][0x284], R21 ;  /* 0x0000a10000157a24 */ /* 0x040fe400078e0215 */
[----:B------:R-:W-:Y:S01]  /*03f0*/  IMAD.WIDE.U32 R2, R0, c[0x0][0x1d8], R2 ;  /* 0x0000760000027a25 */ /* 0x000fe200078e0002 */
[----:B------:R-:W-:-:S03]  /*0400*/  IADD3 R7, R7, R11, RZ ;  /* 0x0000000b07077210 */ /* 0x000fc60007ffe0ff */
[----:B------:R-:W-:Y:S02]  /*0410*/  IMAD R12, R128, c[0x0][0x1b0], RZ ;  /* 0x00006c00800c7a24 */ /* 0x000fe400078e02ff */
        /* <DEDUP_REMOVED lines=8> */
[C---:B------:R-:W-:Y:S01]  /*04a0*/  IADD3.X R4, R15.reuse, R5, R19, P4, !PT ;  /* 0x000000050f047210 */ /* 0x040fe200027fe413 */
        /* <DEDUP_REMOVED lines=8> */
[----:B------:R-:W-:Y:S01]  /*0530*/  SHF.R.S32.HI R129, RZ, 0x1f, R40 ;  /* 0x0000001fff817819 */ /* 0x000fe20000011428 */
[----:B------:R-:W-:Y:S01]  /*0540*/  IMAD.WIDE.U32 R8, R40, c[0x0][0x1a8], R8 ;  /* 0x00006a0028087a25 */ /* 0x000fe200078e0008 */
[----:B------:R-:W-:-:S02]  /*0550*/  LEA R44, P0, R45, c[0x0][0x240], 0x1 ;  /* 0x000090002d2c7a11 */ /* 0x000fc400078008ff */
[----:B------:R-:W-:Y:S01]  /*0560*/  LEA R46, P1, R47, c[0x0][0x248], 0x1 ;  /* 0x000092002f2e7a11 */ /* 0x000fe200078208ff */
[----:B------:R-:W-:Y:S01]  /*0570*/  IMAD R3, R129, c[0x0][0x1a8], RZ ;  /* 0x00006a0081037a24 */ /* 0x000fe200078e02ff */
[----:B------:R-:W-:Y:S01]  /*0580*/  LEA.HI.X R45, R45, c[0x0][0x244], R2, 0x1, P0 ;  /* 0x000091002d2d7a11 */ /* 0x000fe200000f0c02 */
[----:B------:R-:W-:Y:S01]  /*0590*/  IMAD R5, R129, c[0x0][0x1c8], RZ ;  /* 0x0000720081057a24 */ /* 0x000fe200078e02ff */
[----:B------:R-:W-:Y:S01]  /*05a0*/  ISETP.NE.U32.AND P0, PT, RZ, c[0x0][0x260], PT ;  /* 0x00009800ff007a0c */ /* 0x000fe20003f05070 */
[C---:B------:R-:W-:Y:S01]  /*05b0*/  IMAD R3, R40.reuse, c[0x0][0x1ac], R3 ;  /* 0x00006b0028037a24 */ /* 0x040fe200078e0203 */
[----:B------:R-:W-:Y:S01]  /*05c0*/  LEA R48, P2, R49, c[0x0][0x308], 0x1 ;  /* 0x0000c20031307a11 */ /* 0x000fe200078408ff */
[----:B------:R-:W-:Y:S01]  /*05d0*/  IMAD R5, R40, c[0x0][0x1cc], R5 ;  /* 0x0000730028057a24 */ /* 0x000fe200078e0205 */
[----:B------:R-:W-:Y:S02]  /*05e0*/  ISETP.NE.AND.EX P0, PT, RZ, c[0x0][0x264], PT, P0 ;  /* 0x00009900ff007a0c */ /* 0x000fe40003f05300 */
[----:B------:R-:W-:-:S02]  /*05f0*/  IADD3 R51, P5, R13, R8, RZ ;  /* 0x000000080d337210 */ /* 0x000fc40007fbe0ff */
[----:B------:R-:W-:Y:S02]  /*0600*/  IADD3 R2, R9, R3, RZ ;  /* 0x0000000309027210 */ /* 0x000fe40007ffe0ff */
[----:B------:R-:W-:Y:S02]  /*0610*/  LEA.HI.X R47, R47, c[0x0][0x24c], R4, 0x1, P1 ;  /* 0x000093002f2f7a11 */ /* 0x000fe400008f0c04 */
[----:B------:R-:W-:Y:S02]  /*0620*/  LEA.HI.X R49, R49, c[0x0][0x30c], R6, 0x1, P2 ;  /* 0x0000c30031317a11 */ /* 0x000fe400010f0c06 */
[----:B------:R-:W-:Y:S02]  /*0630*/  ISETP.NE.U32.AND P1, PT, RZ, c[0x0][0x328], PT ;  /* 0x0000ca00ff007a0c */ /* 0x000fe40003f25070 */
[----:B------:R-:W-:Y:S02]  /*0640*/  ISETP.NE.U32.AND P2, PT, RZ, c[0x0][0x348], PT ;  /* 0x0000d200ff007a0c */ /* 0x000fe40003f45070 */
[----:B------:R-:W-:-:S02]  /*0650*/  IADD3 R11, R11, R23, RZ ;  /* 0x000000170b0b7210 */ /* 0x000fc40007ffe0ff */
[----:B------:R-:W-:Y:S02]  /*0660*/  IADD3.X R2, R15, R2, RZ, P5, !PT ;  /* 0x000000020f027210 */ /* 0x000fe40002ffe4ff */
[C---:B------:R-:W-:Y:S01]  /*0670*/  LEA R50, P5, R51.reuse, c[0x0][0x228], 0x1 ;  /* 0x00008a0033327a11 */ /* 0x040fe200078a08ff */
[----:B------:R-:W-:Y:S01]  /*0680*/  IMAD.WIDE.U32 R10, R40, c[0x0][0x1c8], R10 ;  /* 0x00007200280a7a25 */ /* 0x000fe200078e000a */
[----:B------:R-:W-:Y:S02]  /*0690*/  ISETP.NE.AND.EX P1, PT, RZ, c[0x0][0x32c], PT, P1 ;  /* 0x0000cb00ff007a0c */ /* 0x000fe40003f25310 */
[----:B------:R-:W-:Y:S02]  /*06a0*/  ISETP.NE.AND.EX P2, PT, RZ, c[0x0][0x34c], PT, P2 ;  /* 0x0000d300ff007a0c */ /* 0x000fe40003f45320 */
[----:B------:R-:W-:Y:S01]  /*06b0*/  LEA.HI.X R51, R51, c[0x0][0x22c], R2, 0x1, P5 ;  /* 0x00008b0033337a11 */ /* 0x000fe200028f0c02 */
[----:B------:R-:W-:Y:S01]  /*06c0*/  @P0 IMAD R2, R39, c[0x0][0x164], R0 ;  /* 0x0000590027020a24 */ /* 0x000fe200078e0200 */
[----:B------:R-:W-:-:S02]  /*06d0*/  IADD3 R13, P4, R13, R10, RZ ;  /* 0x0000000a0d0d7210 */ /* 0x000fc40007f9e0ff */
[----:B------:R-:W-:Y:S01]  /*06e0*/  IADD3 R4, R11, R5, RZ ;  /* 0x000000050b047210 */ /* 0x000fe20007ffe0ff */
[----:B------:R-:W-:Y:S01]  /*06f0*/  @P0 IMAD R2, R2, c[0x0][0x174], RZ ;  /* 0x00005d0002020a24 */ /* 0x000fe200078e02ff */
[----:B------:R-:W-:Y:S02]  /*0700*/  @P0 MOV R33, 0x8 ;  /* 0x0000000800210802 */ /* 0x000fe40000000f00 */
[----:B------:R-:W-:Y:S01]  /*0710*/  IADD3.X R4, R15, R4, RZ, P4, !PT ;  /* 0x000000040f047210 */ /* 0x000fe200027fe4ff */
[----:B------:R-:W-:Y:S01]  /*0720*/  @P0 IMAD R2, R2, c[0x0][0x16c], RZ ;  /* 0x00005b0002020a24 */ /* 0x000fe200078e02ff */
[C---:B------:R-:W-:Y:S02]  /*0730*/  LEA R52, P6, R13.reuse, c[0x0][0x230], 0x1 ;  /* 0x00008c000d347a11 */ /* 0x040fe400078c08ff */
[----:B------:R-:W-:Y:S01]  /*0740*/  @P1 LEA R30, P4, R0, c[0x0][0x328], 0x2 ;  /* 0x0000ca00001e1a11 */ /* 0x000fe200078810ff */
[----:B------:R-:W-:Y:S01]  /*0750*/  @P0 IMAD.WIDE R32, R2, R33, c[0x0][0x260] ;  /* 0x0000980002200625 */ /* 0x000fe200078e0221 */
[----:B------:R-:W-:Y:S01]  /*0760*/  @P2 LEA R28, P5, R0, c[0x0][0x348], 0x2 ;  /* 0x0000d200001c2a11 */ /* 0x000fe200078a10ff */
[----:B------:R-:W-:Y:S01]  /*0770*/  @!P0 CS2R R32, SRZ ;  /* 0x0000000000208805 */ /* 0x000fe2000001ff00 */
        /* <DEDUP_REMOVED lines=12> */
.L_x_4771:
        /* <DEDUP_REMOVED lines=25> */
[----:B------:R1:W2:Y:S04]  /*09d0*/  LDS.128 R12, [R60+0x10] ;  /* 0x000010003c0c7984 */ /* 0x0002a80000000c00 */
        /* <DEDUP_REMOVED lines=40> */
[----:B---3--:R1:W-:Y:S04]  /*0c60*/  STS.128 [R57], R68 ;  /* 0x0000004439007388 */ /* 0x0083e80000000c00 */
[----:B----4-:R1:W-:Y:S01]  /*0c70*/  STS.128 [R57+0x200], R72 ;  /* 0x0002004839007388 */ /* 0x0103e20000000c00 */
[----:B------:R-:W-:-:S06]  /*0c80*/  NOP ;  /* 0x0000000000007918 */ /* 0x000fcc0000000000 */
[----:B------:R1:W0:Y:S04]  /*0c90*/  LDS.128 R16, [R60] ;  /* 0x000000003c107984 */ /* 0x0002280000000c00 */
[----:B------:R1:W3:Y:S01]  /*0ca0*/  LDS.128 R96, [R60+0x10] ;  /* 0x000010003c607984 */ /* 0x0002e20000000c00 */
        /* <DEDUP_REMOVED lines=32> */
.L_x_4690:
[----:B--2---:R-:W-:Y:S05]  /*0eb0*/  BSYNC B0 ;  /* 0x0000000000007941 */ /* 0x004fea0003800000 */
.L_x_4689:
        /* <DEDUP_REMOVED lines=36> */
.L_x_4692:
[----:B------:R-:W-:Y:S05]  /*1100*/  BSYNC B0 ;  /* 0x0000000000007941 */ /* 0x000fea0003800000 */
.L_x_4691:
        /* <DEDUP_REMOVED lines=36> */
.L_x_4694:
[----:B------:R-:W-:Y:S05]  /*1350*/  BSYNC B0 ;  /* 0x0000000000007941 */ /* 0x000fea0003800000 */
.L_x_4693:
        /* <DEDUP_REMOVED lines=36> */
.L_x_4696:
[----:B------:R-:W-:Y:S05]  /*15a0*/  BSYNC B0 ;  /* 0x0000000000007941 */ /* 0x000fea0003800000 */
.L_x_4695:
        /* <DEDUP_REMOVED lines=36> */
.L_x_4698:
[----:B------:R-:W-:Y:S05]  /*17f0*/  BSYNC B0 ;  /* 0x0000000000007941 */ /* 0x000fea0003800000 */
.L_x_4697:
        /* <DEDUP_REMOVED lines=36> */
.L_x_4700:
[----:B------:R-:W-:Y:S05]  /*1a40*/  BSYNC B0 ;  /* 0x0000000000007941 */ /* 0x000fea0003800000 */
.L_x_4699:
        /* <DEDUP_REMOVED lines=36> */
.L_x_4702:
[----:B------:R-:W-:Y:S05]  /*1c90*/  BSYNC B0 ;  /* 0x0000000000007941 */ /* 0x000fea0003800000 */
.L_x_4701:
        /* <DEDUP_REMOVED lines=36> */
.L_x_4704:
[----:B------:R-:W-:Y:S05]  /*1ee0*/  BSYNC B0 ;  /* 0x0000000000007941 */ /* 0x000fea0003800000 */
.L_x_4703:
        /* <DEDUP_REMOVED lines=36> */
.L_x_4706:
[----:B------:R-:W-:Y:S05]  /*2130*/  BSYNC B0 ;  /* 0x0000000000007941 */ /* 0x000fea0003800000 */
.L_x_4705:
        /* <DEDUP_REMOVED lines=35> */
.L_x_4708:
[----:B------:R-:W-:Y:S05]  /*2370*/  BSYNC B0 ;  /* 0x0000000000007941 */ /* 0x000fea0003800000 */
.L_x_4707:
        /* <DEDUP_REMOVED lines=33> */
.L_x_4710:
[----:B------:R-:W-:Y:S05]  /*2590*/  BSYNC B0 ;  /* 0x0000000000007941 */ /* 0x000fea0003800000 */
.L_x_4709:
        /* <DEDUP_REMOVED lines=33> */
.L_x_4712:
[----:B------:R-:W-:Y:S05]  /*27b0*/  BSYNC B0 ;  /* 0x0000000000007941 */ /* 0x000fea0003800000 */
.L_x_4711:
        /* <DEDUP_REMOVED lines=33> */
.L_x_4714:
[----:B------:R-:W-:Y:S05]  /*29d0*/  BSYNC B0 ;  /* 0x0000000000007941 */ /* 0x000fea0003800000 */
.L_x_4713:
        /* <DEDUP_REMOVED lines=33> */
.L_x_4716:
[----:B------:R-:W-:Y:S05]  /*2bf0*/  BSYNC B0 ;  /* 0x0000000000007941 */ /* 0x000fea0003800000 */
.L_x_4715:
        /* <DEDUP_REMOVED lines=33> */
.L_x_4718:
[----:B------:R-:W-:Y:S05]  /*2e10*/  BSYNC B0 ;  /* 0x0000000000007941 */ /* 0x000fea0003800000 */
.L_x_4717:
        /* <DEDUP_REMOVED lines=33> */
.L_x_4720:
[----:B------:R-:W-:Y:S05]  /*3030*/  BSYNC B0 ;  /* 0x0000000000007941 */ /* 0x000fea0003800000 */
.L_x_4719:
        /* <DEDUP_REMOVED lines=14> */
[----:B--2---:R1:W-:Y:S04]  /*3120*/  STS.128 [R57], R104 ;  /* 0x0000006839007388 */ /* 0x0043e80000000c00 */
[----:B----4-:R-:W-:Y:S01]  /*3130*/  STS.128 [R57+0x200], R108 ;  /* 0x0002006c39007388 */ /* 0x010fe20000000c00 */
[----:B------:R-:W-:-:S06]  /*3140*/  NOP ;  /* 0x0000000000007918 */ /* 0x000fcc0000000000 */
[----:B------:R-:W2:Y:S04]  /*3150*/  LDS.128 R100, [R60] ;  /* 0x000000003c647984 */ /* 0x000ea80000000c00 */
[----:B------:R-:W4:Y:S04]  /*3160*/  LDS.128 R12, [R60+0x10] ;  /* 0x000010003c0c7984 */ /* 0x000f280000000c00 */
[----:B------:R-:W-:Y:S06]  /*3170*/  BAR.SYNC.DEFER_BLOCKING 0x0 ;  /* 0x0000000000007b1d */ /* 0x000fec0000010000 */
[----:B---3--:R5:W3:Y:S04]  /*3180*/  LDG.E.128 R20, [R94.64] ;  /* 0x000000045e147981 */ /* 0x008ae8000c1e1d00 */
[----:B------:R5:W3:Y:S01]  /*3190*/  LDG.E.128 R24, [R94.64+0x200] ;  /* 0x000200045e187981 */ /* 0x000ae2000c1e1d00 */
[----:B-1----:R-:W-:-:S02]  /*31a0*/  PRMT R105, RZ, 0x5410, R97 ;  /* 0x00005410ff697816 */ /* 0x002fc40000000061 */
[----:B0-----:R-:W-:Y:S02]  /*31b0*/  PRMT R118, RZ, 0x7610, R16 ;  /* 0x00007610ff767816 */ /* 0x001fe40000000010 */
[--C-:B--2---:R-:W-:Y:S02]  /*31c0*/  PRMT R77, RZ, 0x5410, R100.reuse ;  /* 0x00005410ff4d7816 */ /* 0x104fe40000000064 */
[----:B------:R-:W-:Y:S02]  /*31d0*/  PRMT R79, RZ, 0x7610, R100 ;  /* 0x00007610ff4f7816 */ /* 0x000fe40000000064 */
[--C-:B----4-:R-:W-:Y:S01]  /*31e0*/  PRMT R71, RZ, 0x7610, R12.reuse ;  /* 0x00007610ff477816 */ /* 0x110fe2000000000c */
[----:B------:R-:W-:Y:S01]  /*31f0*/  FMUL.FTZ R59, R77, -1.4426950216293334961 ;  /* 0xbfb8aa3b4d3b7820 */ /* 0x000fe20000410000 */
[--C-:B------:R-:W-:Y:S01]  /*3200*/  PRMT R81, RZ, 0x5410, R101.reuse ;  /* 0x00005410ff517816 */ /* 0x100fe20000000065 */
[----:B------:R-:W-:Y:S01]  /*3210*/  FMUL.FTZ R61, R79, -1.4426950216293334961 ;  /* 0xbfb8aa3b4f3d7820 */ /* 0x000fe20000410000 */
[----:B------:R-:W-:Y:S01]  /*3220*/  PRMT R106, RZ, 0x7610, R101 ;  /* 0x00007610ff6a7816 */ /* 0x000fe20000000065 */
[----:B-----5:R-:W-:Y:S01]  /*3230*/  IMAD R94, R128, c[0x0][0x2e8], RZ ;  /* 0x0000ba00805e7a24 */ /* 0x020fe200078e02ff */
[----:B------:R-:W-:Y:S01]  /*3240*/  PRMT R69, RZ, 0x5410, R12 ;  /* 0x00005410ff457816 */ /* 0x000fe2000000000c */
[----:B------:R-:W-:Y:S01]  /*3250*/  MUFU.EX2 R59, R59 ;  /* 0x0000003b003b7308 */ /* 0x000fe20000000800 */
[----:B------:R-:W-:Y:S01]  /*3260*/  FMUL.FTZ R12, R71, -1.4426950216293334961 ;  /* 0xbfb8aa3b470c7820 */ /* 0x000fe20000410000 */
[--C-:B------:R-:W-:Y:S01]  /*3270*/  PRMT R112, RZ, 0x7610, R103.reuse ;  /* 0x00007610ff707816 */ /* 0x100fe20000000067 */
[----:B------:R-:W-:Y:S01]  /*3280*/  FMUL.FTZ R63, R81, -1.4426950216293334961 ;  /* 0xbfb8aa3b513f7820 */ /* 0x000fe20000410000 */
[--C-:B------:R-:W-:Y:S01]  /*3290*/  PRMT R107, RZ, 0x5410, R102.reuse ;  /* 0x00005410ff6b7816 */ /* 0x100fe20000000066 */
[----:B------:R-:W-:Y:S01]  /*32a0*/  FMUL.FTZ R65, R106, -1.4426950216293334961 ;  /* 0xbfb8aa3b6a417820 */ /* 0x000fe20000410000 */
[----:B------:R-:W-:Y:S01]  /*32b0*/  PRMT R109, RZ, 0x7610, R102 ;  /* 0x00007610ff6d7816 */ /* 0x000fe20000000066 */
[----:B------:R-:W-:Y:S01]  /*32c0*/  IMAD R89, R39, c[0x0][0x2ec], R94 ;  /* 0x0000bb0027597a24 */ /* 0x000fe200078e025e */
[----:B------:R0:W1:Y:S01]  /*32d0*/  MUFU.EX2 R73, R61 ;  /* 0x0000003d00497308 */ /* 0x0000620000000800 */
[----:B------:R-:W-:Y:S01]  /*32e0*/  FMUL.FTZ R67, R107, -1.4426950216293334961 ;  /* 0xbfb8aa3b6b437820 */ /* 0x000fe20000410000 */
[----:B------:R-:W-:Y:S01]  /*32f0*/  PRMT R110, RZ, 0x5410, R103 ;  /* 0x00005410ff6e7816 */ /* 0x000fe20000000067 */
[----:B------:R-:W-:Y:S01]  /*3300*/  IMAD.WIDE.U32 R94, R39, c[0x0][0x2e8], R2 ;  /* 0x0000ba00275e7a25 */ /* 0x000fe200078e0002 */
[----:B------:R-:W-:-:S02]  /*3310*/  PRMT R101, RZ, 0x5410, R15 ;  /* 0x00005410ff657816 */ /* 0x000fc4000000000f */
[----:B------:R-:W-:Y:S02]  /*3320*/  PRMT R103, RZ, 0x7610, R97 ;  /* 0x00007610ff677816 */ /* 0x000fe40000000061 */
[----:B------:R2:W4:Y:S01]  /*3330*/  MUFU.EX2 R115, R12 ;  /* 0x0000000c00737308 */ /* 0x0005220000000800 */
[----:B0-----:R-:W-:Y:S01]  /*3340*/  FMUL.FTZ R61, R109, -1.4426950216293334961 ;  /* 0xbfb8aa3b6d3d7820 */ /* 0x001fe20000410000 */
[----:B------:R-:W-:Y:S02]  /*3350*/  IADD3 R95, R95, R89, RZ ;  /* 0x000000595f5f7210 */ /* 0x000fe40007ffe0ff */
[--C-:B------:R-:W-:Y:S02]  /*3360*/  PRMT R120, RZ, 0x5410, R17.reuse ;  /* 0x00005410ff787816 */ /* 0x100fe40000000011 */
[----:B------:R-:W-:Y:S01]  /*3370*/  PRMT R121, RZ, 0x7610, R17 ;  /* 0x00007610ff797816 */ /* 0x000fe20000000011 */
[----:B------:R-:W-:Y:S01]  /*3380*/  IMAD.WIDE.U32 R94, R0, c[0x0][0x2f0], R94 ;  /* 0x0000bc00005e7a25 */ /* 0x000fe200078e005e */
[----:B------:R0:W5:Y:S01]  /*3390*/  MUFU.EX2 R83, R63 ;  /* 0x0000003f00537308 */ /* 0x0001620000000800 */
[----:B--2---:R-:W-:-:S02]  /*33a0*/  MOV R12, c[0x0][0x16c] ;  /* 0x00005b00000c7a02 */ /* 0x004fc40000000f00 */
[----:B-1----:R-:W-:Y:S01]  /*33b0*/  FADD.FTZ R73, R73, 1 ;  /* 0x3f80000049497421 */ /* 0x002fe20000010000 */
[----:B------:R-:W-:Y:S02]  /*33c0*/  PRMT R122, RZ, 0x5410, R18 ;  /* 0x00005410ff7a7816 */ /* 0x000fe40000000012 */
[----:B------:R-:W-:Y:S01]  /*33d0*/  ISETP.GE.AND P1, PT, R12, 0x1, PT ;  /* 0x000000010c00780c */ /* 0x000fe20003f26270 */
[----:B------:R-:W-:Y:S01]  /*33e0*/  FADD.FTZ R12, R59, 1 ;  /* 0x3f8000003b0c7421 */ /* 0x000fe20000010000 */
[----:B------:R1:W2:Y:S01]  /*33f0*/  MUFU.EX2 R85, R65 ;  /* 0x0000004100557308 */ /* 0x0002a20000000800 */
[----:B0-----:R-:W-:Y:S01]  /*3400*/  FMUL.FTZ R63, R110, -1.4426950216293334961 ;  /* 0xbfb8aa3b6e3f7820 */ /* 0x001fe20000410000 */
[----:B------:R-:W-:Y:S01]  /*3410*/  PRMT R59, RZ, 0x5410, R16 ;  /* 0x00005410ff3b7816 */ /* 0x000fe20000000010 */
[----:B----4-:R-:W-:Y:S01]  /*3420*/  FADD.FTZ R115, R115, 1 ;  /* 0x3f80000073737421 */ /* 0x010fe20000010000 */
[----:B------:R-:W-:Y:S02]  /*3430*/  PRMT R123, RZ, 0x7610, R18 ;  /* 0x00007610ff7b7816 */ /* 0x000fe40000000012 */
[----:B------:R-:W-:-:S02]  /*3440*/  PRMT R124, RZ, 0x5410, R19 ;  /* 0x00005410ff7c7816 */ /* 0x000fc40000000013 */
[----:B------:R0:W-:Y:S01]  /*3450*/  MUFU.EX2 R87, R67 ;  /* 0x0000004300577308 */ /* 0x0001e20000000800 */
[----:B-1----:R-:W-:Y:S01]  /*3460*/  FMUL.FTZ R65, R112, -1.4426950216293334961 ;  /* 0xbfb8aa3b70417820 */ /* 0x002fe20000410000 */
[----:B------:R-:W-:Y:S01]  /*3470*/  PRMT R125, RZ, 0x7610, R19 ;  /* 0x00007610ff7d7816 */ /* 0x000fe20000000013 */
[----:B-----5:R-:W-:Y:S01]  /*3480*/  FADD.FTZ R83, R83, 1 ;  /* 0x3f80000053537421 */ /* 0x020fe20000010000 */
[--C-:B------:R-:W-:Y:S02]  /*3490*/  PRMT R100, RZ, 0x5410, R98.reuse ;  /* 0x00005410ff647816 */ /* 0x100fe40000000062 */
[----:B------:R-:W-:Y:S02]  /*34a0*/  PRMT R98, RZ, 0x7610, R98 ;  /* 0x00007610ff627816 */ /* 0x000fe40000000062 */
[----:B------:R1:W4:Y:S01]  /*34b0*/  MUFU.EX2 R113, R65 ;  /* 0x0000004100717308 */ /* 0x0003220000000800 */
[----:B0-----:R-:W-:Y:S02]  /*34c0*/  FMUL.FTZ R67, R69, -1.4426950216293334961 ;  /* 0xbfb8aa3b45437820 */ /* 0x001fe40000410000 */
[----:B--2---:R-:W-:-:S05]  /*34d0*/  FADD.FTZ R85, R85, 1 ;  /* 0x3f80000055557421 */ /* 0x004fca0000010000 */
[----:B------:R-:W0:Y:S01]  /*34e0*/  MUFU.RCP R130, R12 ;  /* 0x0000000c00827308 */ /* 0x000e220000001000 */
[----:B-1----:R-:W-:-:S07]  /*34f0*/  PRMT R65, RZ, 0x5410, R13 ;  /* 0x00005410ff417816 */ /* 0x002fce000000000d */
[----:B------:R1:W2:Y:S01]  /*3500*/  MUFU.EX2 R108, R61 ;  /* 0x0000003d006c7308 */ /* 0x0002a20000000800 */
[----:B----4-:R-:W-:-:S07]  /*3510*/  FADD.FTZ R113, R113, 1 ;  /* 0x3f80000071717421 */ /* 0x010fce0000010000 */
[----:B------:R4:W5:Y:S01]  /*3520*/  MUFU.EX2 R114, R67 ;  /* 0x0000004300727308 */ /* 0x0009620000000800 */
[----:B-1----:R-:W-:Y:S02]  /*3530*/  FMUL.FTZ R61, R65, -1.4426950216293334961 ;  /* 0xbfb8aa3b413d7820 */ /* 0x002fe40000410000 */
[----:B0-----:R-:W-:Y:S02]  /*3540*/  FMUL.FTZ R97, R77, R130 ;  /* 0x000000824d617220 */ /* 0x001fe40000410000 */
[----:B------:R-:W-:Y:S02]  /*3550*/  FADD.FTZ R12, -R130, 1 ;  /* 0x3f800000820c7421 */ /* 0x000fe40000010100 */
[----:B------:R-:W-:Y:S01]  /*3560*/  FMUL.FTZ R91, R59, R97 ;  /* 0x000000613b5b7220 */ /* 0x000fe20000410000 */
[----:B------:R0:W1:Y:S01]  /*3570*/  MUFU.RCP R134, R73 ;  /* 0x0000004900867308 */ /* 0x0000620000001000 */
[----:B----4-:R-:W-:Y:S01]  /*3580*/  PRMT R67, RZ, 0x7610, R13 ;  /* 0x00007610ff437816 */ /* 0x010fe2000000000d */
[----:B------:R-:W-:-:S02]  /*3590*/  FFMA.FTZ R132, R77, R12, 1 ;  /* 0x3f8000004d847423 */ /* 0x000fc4000001000c */
[----:B--2---:R-:W-:Y:S02]  /*35a0*/  FADD.FTZ R108, R108, 1 ;  /* 0x3f8000006c6c7421 */ /* 0x004fe40000010000 */
[----:B------:R-:W-:Y:S02]  /*35b0*/  FMUL.FTZ R13, R67, -1.4426950216293334961 ;  /* 0xbfb8aa3b430d7820 */ /* 0x000fe40000410000 */
[----:B------:R2:W-:Y:S01]  /*35c0*/  MUFU.EX2 R116, R61 ;  /* 0x0000003d00747308 */ /* 0x0005e20000000800 */
[----:B-----5:R-:W-:Y:S01]  /*35d0*/  FADD.FTZ R114, R114, 1 ;  /* 0x3f80000072727421 */ /* 0x020fe20000010000 */
[----:B0-----:R-:W-:-:S06]  /*35e0*/  PRMT R73, RZ, 0x7610, R96 ;  /* 0x00007610ff497816 */ /* 0x001fcc0000000060 */
[----:B------:R0:W4:Y:S01]  /*35f0*/  MUFU.EX2 R111, R63 ;  /* 0x0000003f006f7308 */ /* 0x0001220000000800 */
[--C-:B--2---:R-:W-:Y:S01]  /*3600*/  PRMT R61, RZ, 0x7610, R14.reuse ;  /* 0x00007610ff3d7816 */ /* 0x104fe2000000000e */
[----:B-1----:R-:W-:Y:S02]  /*3610*/  FADD.FTZ R12, -R134, 1 ;  /* 0x3f800000860c7421 */ /* 0x002fe40000010100 */
[C---:B------:R-:W-:Y:S02]  /*3620*/  FMUL.FTZ R102, R79.reuse, R134 ;  /* 0x000000864f667220 */ /* 0x040fe40000410000 */
[----:B------:R-:W-:Y:S02]  /*3630*/  FFMA.FTZ R136, R79, R12, 1 ;  /* 0x3f8000004f887423 */ /* 0x000fe4000001000c */
[----:B------:R-:W1:Y:S01]  /*3640*/  MUFU.RCP R138, R83 ;  /* 0x00000053008a7308 */ /* 0x000e620000001000 */
[----:B0-----:R-:W-:Y:S01]  /*3650*/  PRMT R63, RZ, 0x5410, R14 ;  /* 0x00005410ff3f7816 */ /* 0x001fe2000000000e */
[----:B------:R-:W-:-:S02]  /*3660*/  FMUL.FTZ R14, R61, -1.4426950216293334961 ;  /* 0xbfb8aa3b3d0e7820 */ /* 0x000fc40000410000 */
[----:B------:R-:W-:Y:S02]  /*3670*/  FMUL.FTZ R89, R118, R102 ;  /* 0x0000006676597220 */ /* 0x000fe40000410000 */
[----:B------:R-:W-:Y:S02]  /*3680*/  FMUL.FTZ R75, R63, -1.4426950216293334961 ;  /* 0xbfb8aa3b3f4b7820 */ /* 0x000fe40000410000 */
[----:B------:R0:W2:Y:S01]  /*3690*/  MUFU.EX2 R135, R13 ;  /* 0x0000000d00877308 */ /* 0x0000a20000000800 */
[----:B----4-:R-:W-:Y:S02]  /*36a0*/  FADD.FTZ R111, R111, 1 ;  /* 0x3f8000006f6f7421 */ /* 0x010fe40000010000 */
[----:B------:R-:W-:-:S05]  /*36b0*/  FADD.FTZ R116, R116, 1 ;  /* 0x3f80000074747421 */ /* 0x000fca0000010000 */
[----:B------:R-:W-:Y:S01]  /*36c0*/  MUFU.RCP R127, R85 ;  /* 0x00000055007f7308 */ /* 0x000fe20000001000 */
[----:B0-----:R-:W-:Y:S02]  /*36d0*/  FMUL.FTZ R13, R101, -1.4426950216293334961 ;  /* 0xbfb8aa3b650d7820 */ /* 0x001fe40000410000 */
[----:B-1----:R-:W-:Y:S02]  /*36e0*/  FADD.FTZ R12, -R138, 1 ;  /* 0x3f8000008a0c7421 */ /* 0x002fe40000010100 */
[----:B------:R-:W-:-:S03]  /*36f0*/  FMUL.FTZ R104, R81, R138 ;  /* 0x0000008a51687220 */ /* 0x000fc60000410000 */
[----:B------:R0:W1:Y:S01]  /*3700*/  MUFU.EX2 R139, R14 ;  /* 0x0000000e008b7308 */ /* 0x0000620000000800 */
[----:B--2---:R-:W-:-:S07]  /*3710*/  FADD.FTZ R135, R135, 1 ;  /* 0x3f80000087877421 */ /* 0x004fce0000010000 */
[----:B------:R2:W4:Y:S01]  /*3720*/  MUFU.EX2 R141, R13 ;  /* 0x0000000d008d7308 */ /* 0x0005220000000800 */
[----:B0-----:R-:W-:Y:S02]  /*3730*/  FADD.FTZ R14, R87, 1 ;  /* 0x3f800000570e7421 */ /* 0x001fe40000010000 */
[----:B------:R-:W-:-:S05]  /*3740*/  FMUL.FTZ R87, R120, R104 ;  /* 0x0000006878577220 */ /* 0x000fca0000410000 */
[----:B------:R-:W0:Y:S01]  /*3750*/  MUFU.RCP R140, R14 ;  /* 0x0000000e008c7308 */ /* 0x000e220000001000 */
[----:B--2---:R-:W-:Y:S01]  /*3760*/  PRMT R13, RZ, 0x5410, R8 ;  /* 0x00005410ff0d7816 */ /* 0x004fe20000000008 */
[----:B-1----:R-:W-:-:S04]  /*3770*/  FADD.FTZ R139, R139, 1 ;  /* 0x3f8000008b8b7421 */ /* 0x002fc80000010000 */
[----:B------:R-:W-:Y:S01]  /*3780*/  FFMA.FTZ R126, R91, R13, R126 ;  /* 0x0000000d5b7e7223 */ /* 0x000fe2000001007e */
[----:B------:R-:W-:Y:S01]  /*3790*/  PRMT R13, RZ, 0x7610, R8 ;  /* 0x00007610ff0d7816 */ /* 0x000fe20000000008 */
[----:B------:R1:W-:Y:S01]  /*37a0*/  MUFU.RCP R142, R108 ;  /* 0x0000006c008e7308 */ /* 0x0003e20000001000 */
[----:B----4-:R-:W-:-:S03]  /*37b0*/  FADD.FTZ R141, R141, 1 ;  /* 0x3f8000008d8d7421 */ /* 0x010fc60000010000 */
[----:B------:R-:W-:Y:S02]  /*37c0*/  FFMA.FTZ R16, R89, R13, R126 ;  /* 0x0000000d59107223 */ /* 0x000fe4000001007e */
[----:B------:R-:W-:Y:S01]  /*37d0*/  FFMA.FTZ R126, R81, R12, 1 ;  /* 0x3f800000517e7423 */ /* 0x000fe2000001000c */
[----:B------:R-:W-:Y:S01]  /*37e0*/  PRMT R12, RZ, 0x5410, R9 ;  /* 0x00005410ff0c7816 */ /* 0x000fe20000000009 */
[----:B------:R-:W-:Y:S01]  /*37f0*/  FADD.FTZ R13, -R127, 1 ;  /* 0x3f8000007f0d7421 */ /* 0x000fe20000010100 */
[----:B------:R-:W-:Y:S01]  /*3800*/  MUFU.RCP R133, R111 ;  /* 0x0000006f00857308 */ /* 0x000fe20000001000 */
[----:B-1----:R-:W-:Y:S02]  /*3810*/  PRMT R108, RZ, 0x7610, R15 ;  /* 0x00007610ff6c7816 */ /* 0x002fe4000000000f */
[----:B------:R-:W-:Y:S01]  /*3820*/  FFMA.FTZ R131, R106, R13, 1 ;  /* 0x3f8000006a837423 */ /* 0x000fe2000001000d */
[----:B------:R-:W-:Y:S01]  /*3830*/  PRMT R13, RZ, 0x7610, R9 ;  /* 0x00007610ff0d7816 */ /* 0x000fe20000000009 */
[----:B------:R-:W-:-:S02]  /*3840*/  FFMA.FTZ R144, R87, R12, R16 ;  /* 0x0000000c57907223 */ /* 0x000fc40000010010 */
[----:B------:R-:W-:Y:S01]  /*3850*/  FMUL.FTZ R106, R106, R127 ;  /* 0x0000007f6a6a7220 */ /* 0x000fe20000410000 */
[----:B------:R1:W2:Y:S01]  /*3860*/  MUFU.EX2 R137, R75 ;  /* 0x0000004b00897308 */ /* 0x0002a20000000800 */
[----:B0-----:R-:W-:Y:S02]  /*3870*/  FADD.FTZ R12, -R140, 1 ;  /* 0x3f8000008c0c7421 */ /* 0x001fe40000010100 */
[----:B------:R-:W-:Y:S02]  /*3880*/  FMUL.FTZ R85, R121, R106 ;  /* 0x0000006a79557220 */ /* 0x000fe40000410000 */
[----:B------:R-:W-:Y:S02]  /*3890*/  FMUL.FTZ R14, R108, -1.4426950216293334961 ;  /* 0xbfb8aa3b6c0e7820 */ /* 0x000fe40000410000 */
[----:B------:R-:W-:Y:S01]  /*38a0*/  FFMA.FTZ R144, R85, R13, R144 ;  /* 0x0000000d55907223 */ /* 0x000fe20000010090 */
[----:B------:R-:W-:Y:S01]  /*38b0*/  PRMT R13, RZ, 0x5410, R10 ;  /* 0x00005410ff0d7816 */ /* 0x000fe2000000000a */
[----:B------:R-:W-:Y:S01]  /*38c0*/  MUFU.RCP R146, R115 ;  /* 0x0000007300927308 */ /* 0x000fe20000001000 */
[----:B-1----:R-:W-:-:S02]  /*38d0*/  PRMT R75, RZ, 0x5410, R96 ;  /* 0x00005410ff4b7816 */ /* 0x002fc40000000060 */
[--C-:B------:R-:W-:Y:S02]  /*38e0*/  PRMT R96, RZ, 0x5410, R99.reuse ;  /* 0x00005410ff607816 */ /* 0x100fe40000000063 */
[----:B------:R-:W-:Y:S01]  /*38f0*/  PRMT R99, RZ, 0x7610, R99 ;  /* 0x00007610ff637816 */ /* 0x000fe20000000063 */
[----:B--2---:R-:W-:Y:S02]  /*3900*/  FADD.FTZ R137, R137, 1 ;  /* 0x3f80000089897421 */ /* 0x004fe40000010000 */
[----:B------:R-:W-:Y:S01]  /*3910*/  MUFU.RCP R148, R116 ;  /* 0x0000007400947308 */ /* 0x000fe20000001000 */
[----:B---3--:R0:W-:Y:S04]  /*3920*/  STS.128 [R57], R20 ;  /* 0x0000001439007388 */ /* 0x0081e80000000c00 */
[----:B------:R1:W-:Y:S01]  /*3930*/  STS.128 [R57+0x200], R24 ;  /* 0x0002001839007388 */ /* 0x0003e20000000c00 */
[----:B------:R-:W-:-:S06]  /*3940*/  NOP ;  /* 0x0000000000007918 */ /* 0x000fcc0000000000 */
[----:B------:R-:W2:Y:S01]  /*3950*/  LDS.128 R16, [R60] ;  /* 0x000000003c107984 */ /* 0x000ea20000000c00 */
[C---:B0-----:R-:W-:Y:S02]  /*3960*/  FFMA.FTZ R22, R107.reuse, R12, 1 ;  /* 0x3f8000006b167423 */ /* 0x041fe4000001000c */
[----:B------:R-:W-:Y:S01]  /*3970*/  FMUL.FTZ R107, R107, R140 ;  /* 0x0000008c6b6b7220 */ /* 0x000fe20000410000 */
[----:B-1----:R-:W0:Y:S01]  /*3980*/  MUFU.RCP R25, R113 ;  /* 0x0000007100197308 */ /* 0x002e220000001000 */
[----:B------:R-:W-:Y:S02]  /*3990*/  FADD.FTZ R12, -R142, 1 ;  /* 0x3f8000008e0c7421 */ /* 0x000fe40000010100 */
[----:B------:R-:W-:Y:S02]  /*39a0*/  FMUL.FTZ R83, R122, R107 ;  /* 0x0000006b7a537220 */ /* 0x000fe40000410000 */
[----:B------:R-:W-:Y:S01]  /*39b0*/  FFMA.FTZ R24, R109, R12, 1 ;  /* 0x3f8000006d187423 */ /* 0x000fe2000001000c */
[----:B------:R-:W-:Y:S01]  /*39c0*/  PRMT R12, RZ, 0x7610, R10 ;  /* 0x00007610ff0c7816 */ /* 0x000fe2000000000a */
[----:B------:R-:W-:Y:S01]  /*39d0*/  FFMA.FTZ R20, R83, R13, R144 ;  /* 0x0000000d53147223 */ /* 0x000fe20000010090 */
[----:B------:R1:W3:Y:S01]  /*39e0*/  MUFU.EX2 R26, R14 ;  /* 0x0000000e001a7308 */ /* 0x0002e20000000800 */
[----:B------:R-:W-:-:S02]  /*39f0*/  FADD.FTZ R13, -R133, 1 ;  /* 0x3f800000850d7421 */ /* 0x000fc40000010100 */
[----:B------:R-:W-:Y:S02]  /*3a00*/  FMUL.FTZ R109, R109, R142 ;  /* 0x0000008e6d6d7220 */ /* 0x000fe40000410000 */
[C---:B------:R-:W-:Y:S02]  /*3a10*/  FFMA.FTZ R23, R110.reuse, R13, 1 ;  /* 0x3f8000006e177423 */ /* 0x040fe4000001000d */
[----:B------:R-:W-:Y:S01]  /*3a20*/  FMUL.FTZ R81, R123, R109 ;  /* 0x0000006d7b517220 */ /* 0x000fe20000410000 */
[----:B------:R2:W4:Y:S01]  /*3a30*/  MUFU.RCP R144, R114 ;  /* 0x0000007200907308 */ /* 0x0005220000001000 */
[----:B------:R-:W-:Y:S01]  /*3a40*/  FMUL.FTZ R110, R110, R133 ;  /* 0x000000856e6e7220 */ /* 0x000fe20000410000 */
[----:B-1----:R-:W-:Y:S01]  /*3a50*/  PRMT R14, RZ, 0x5410, R11 ;  /* 0x00005410ff0e7816 */ /* 0x002fe2000000000b */
[----:B0-----:R-:W-:Y:S02]  /*3a60*/  FADD.FTZ R13, -R25, 1 ;  /* 0x3f800000190d7421 */ /* 0x001fe40000010100 */
[----:B------:R-:W-:-:S02]  /*3a70*/  FFMA.FTZ R12, R81, R12, R20 ;  /* 0x0000000c510c7223 */ /* 0x000fc40000010014 */
[----:B------:R-:W-:Y:S02]  /*3a80*/  FMUL.FTZ R79, R124, R110 ;  /* 0x0000006e7c4f7220 */ /* 0x000fe40000410000 */
[C---:B------:R-:W-:Y:S02]  /*3a90*/  FMUL.FTZ R111, R112.reuse, R25 ;  /* 0x00000019706f7220 */ /* 0x040fe40000410000 */
[----:B------:R-:W-:Y:S01]  /*3aa0*/  FFMA.FTZ R27, R112, R13, 1 ;  /* 0x3f800000701b7423 */ /* 0x000fe2000001000d */
[----:B------:R-:W-:Y:S01]  /*3ab0*/  PRMT R13, RZ, 0x7610, R11 ;  /* 0x00007610ff0d7816 */ /* 0x000fe2000000000b */
[----:B------:R-:W-:Y:S02]  /*3ac0*/  FFMA.FTZ R12, R79, R14, R12 ;  /* 0x0000000e4f0c7223 */ /* 0x000fe4000001000c */
[----:B------:R-:W-:Y:S01]  /*3ad0*/  FMUL.FTZ R77, R125, R111 ;  /* 0x0000006f7d4d7220 */ /* 0x000fe20000410000 */
[----:B--2---:R-:W-:Y:S02]  /*3ae0*/  PRMT R114, RZ, 0x5410, R18 ;  /* 0x00005410ff727816 */ /* 0x004fe40000000012 */
[----:B------:R-:W-:Y:S01]  /*3af0*/  PRMT R112, RZ, 0x5410, R16 ;  /* 0x00005410ff707816 */ /* 0x000fe20000000010 */
[----:B------:R-:W-:Y:S01]  /*3b00*/  FFMA.FTZ R150, R77, R13, R12 ;  /* 0x0000000d4d967223 */ /* 0x000fe2000001000c */
[----:B------:R-:W-:Y:S01]  /*3b10*/  PRMT R113, RZ, 0x7610, R16 ;  /* 0x00007610ff717816 */ /* 0x000fe20000000010 */
[----:B------:R-:W0:Y:S01]  /*3b20*/  LDS.128 R12, [R60+0x10] ;  /* 0x000010003c0c7984 */ /* 0x000e220000000c00 */
        /* <DEDUP_REMOVED lines=9> */
[----:B------:R-:W-:Y:S01]  /*3bc0*/  PRMT R116, RZ, 0x7610, R18 ;  /* 0x00007610ff747816 */ /* 0x000fe20000000012 */
[----:B------:R-:W-:Y:S01]  /*3bd0*/  FMUL.FTZ R124, R124, R119 ;  /* 0x000000777c7c7220 */ /* 0x000fe20000410000 */
[----:B------:R1:W2:Y:S01]  /*3be0*/  MUFU.RCP R130, R135 ;  /* 0x0000008700827308 */ /* 0x0002a20000001000 */
[----:B------:R-:W-:-:S02]  /*3bf0*/  FMUL.FTZ R22, R21, R22 ;  /* 0x0000001615167220 */ /* 0x000fc40000410000 */
[----:B---3--:R-:W-:Y:S02]  /*3c00*/  FADD.FTZ R21, R26, 1 ;  /* 0x3f8000001a157421 */ /* 0x008fe40000010000 */
[----:B------:R-:W-:Y:S02]  /*3c10*/  FMUL.FTZ R19, R120, R115 ;  /* 0x0000007378137220 */ /* 0x000fe40000410000 */
[----:B------:R-:W-:Y:S02]  /*3c20*/  FMUL.FTZ R124, R133, R124 ;  /* 0x0000007c857c7220 */ /* 0x000fe40000410000 */
[----:B------:R3:W5:Y:S01]  /*3c30*/  MUFU.RCP R133, R21 ;  /* 0x0000001500857308 */ /* 0x0007620000001000 */
[----:B------:R-:W-:Y:S02]  /*3c40*/  FMUL.FTZ R19, R138, R19 ;  /* 0x000000138a137220 */ /* 0x000fe40000410000 */
[----:B------:R-:W-:Y:S02]  /*3c50*/  FMUL.FTZ R16, R121, R117 ;  /* 0x0000007579107220 */ /* 0x000fe40000410000 */
[----:B------:R-:W-:-:S02]  /*3c60*/  FMUL.FTZ R17, R134, R17 ;  /* 0x0000001186117220 */ /* 0x000fc40000410000 */
[----:B------:R-:W-:Y:S01]  /*3c70*/  FMUL.FTZ R123, R123, R116 ;  /* 0x000000747b7b7220 */ /* 0x000fe20000410000 */
[----:B------:R-:W1:Y:S01]  /*3c80*/  MUFU.RCP R134, R137 ;  /* 0x0000008900867308 */ /* 0x000e620000001000 */
[----:B------:R-:W-:Y:S02]  /*3c90*/  FMUL.FTZ R20, R59, R132 ;  /* 0x000000843b147220 */ /* 0x000fe40000410000 */
[----:B------:R-:W-:Y:S02]  /*3ca0*/  FMUL.FTZ R19, R19, R126 ;  /* 0x0000007e13137220 */ /* 0x000fe40000410000 */
[----:B------:R-:W-:Y:S02]  /*3cb0*/  FMUL.FTZ R23, R124, R23 ;  /* 0x000000177c177220 */ /* 0x000fe40000410000 */
[----:B------:R-:W-:Y:S01]  /*3cc0*/  FMUL.FTZ R16, R127, R16 ;  /* 0x000000107f107220 */ /* 0x000fe20000410000 */
[----:B------:R-:W1:Y:S01]  /*3cd0*/  MUFU.RCP R126, R139 ;  /* 0x0000008b007e7308 */ /* 0x000e620000001000 */
[----:B------:R-:W-:Y:S01]  /*3ce0*/  FMUL.FTZ R18, R125, R118 ;  /* 0x000000767d127220 */ /* 0x000fe20000410000 */
[--C-:B0-----:R-:W-:Y:S01]  /*3cf0*/  PRMT R120, RZ, 0x5410, R12.reuse ;  /* 0x00005410ff787816 */ /* 0x101fe2000000000c */
[----:B------:R-:W-:Y:S01]  /*3d00*/  FMUL.FTZ R123, R142, R123 ;  /* 0x0000007b8e7b7220 */ /* 0x000fe20000410000 */
[----:B------:R-:W-:Y:S01]  /*3d10*/  PRMT R121, RZ, 0x7610, R12 ;  /* 0x00007610ff797816 */ /* 0x000fe2000000000c */
[----:B----4-:R-:W-:Y:S01]  /*3d20*/  FADD.FTZ R12, -R144, 1 ;  /* 0x3f800000900c7421 */ /* 0x010fe20000010100 */
[----:B------:R-:W-:-:S02]  /*3d30*/  PRMT R122, RZ, 0x5410, R13 ;  /* 0x00005410ff7a7816 */ /* 0x000fc4000000000d */
        /* <DEDUP_REMOVED lines=8> */
[----:B------:R-:W-:Y:S01]  /*3dc0*/  FFMA.FTZ R12, R69, R12, 1 ;  /* 0x3f800000450c7423 */ /* 0x000fe2000001000c */
[----:B-1----:R-:W-:Y:S01]  /*3dd0*/  PRMT R135, RZ, 0x7610, R15 ;  /* 0x00007610ff877816 */ /* 0x002fe2000000000f */
[----:B------:R-:W-:-:S02]  /*3de0*/  FMUL.FTZ R13, R144, R13 ;  /* 0x0000000d900d7220 */ /* 0x000fc40000410000 */
[----:B------:R-:W-:Y:S02]  /*3df0*/  FMUL.FTZ R123, R123, R24 ;  /* 0x000000187b7b7220 */ /* 0x000fe40000410000 */
[----:B------:R-:W-:Y:S02]  /*3e00*/  FADD.FTZ R14, -R146, 1 ;  /* 0x3f800000920e7421 */ /* 0x000fe40000010100 */
[----:B--2---:R-:W-:Y:S01]  /*3e10*/  FADD.FTZ R26, -R130, 1 ;  /* 0x3f800000821a7421 */ /* 0x004fe20000010100 */
[----:B------:R-:W-:Y:S01]  /*3e20*/  F2FP.BF16.PACK_AB R22, R123, R22 ;  /* 0x000000167b16723e */ /* 0x000fe200000010ff */
[----:B------:R-:W-:Y:S02]  /*3e30*/  FMUL.FTZ R15, R73, R121 ;  /* 0x00000079490f7220 */ /* 0x000fe40000410000 */
[----:B------:R-:W-:Y:S02]  /*3e40*/  FADD.FTZ R24, -R148, 1 ;  /* 0x3f80000094187421 */ /* 0x000fe40000010100 */
[----:B---3--:R-:W-:-:S02]  /*3e50*/  FMUL.FTZ R21, R105, R122 ;  /* 0x0000007a69157220 */ /* 0x008fc40000410000 */
[----:B------:R-:W-:Y:S02]  /*3e60*/  FMUL.FTZ R25, R103, R124 ;  /* 0x0000007c67197220 */ /* 0x000fe40000410000 */
[----:B------:R-:W-:Y:S02]  /*3e70*/  FMUL.FTZ R18, R18, R27 ;  /* 0x0000001b12127220 */ /* 0x000fe40000410000 */
[----:B------:R-:W-:Y:S02]  /*3e80*/  FMUL.FTZ R12, R13, R12 ;  /* 0x0000000c0d0c7220 */ /* 0x000fe40000410000 */
[----:B------:R-:W-:Y:S01]  /*3e90*/  FFMA.FTZ R14, R71, R14, 1 ;  /* 0x3f800000470e7423 */ /* 0x000fe2000001000e */
[----:B------:R-:W-:Y:S01]  /*3ea0*/  F2FP.BF16.PACK_AB R23, R18, R23 ;  /* 0x000000171217723e */ /* 0x000fe200000010ff */
[----:B------:R-:W-:Y:S02]  /*3eb0*/  FFMA.FTZ R27, R67, R26, 1 ;  /* 0x3f800000431b7423 */ /* 0x000fe4000001001a */
[----:B------:R-:W-:-:S02]  /*3ec0*/  FMUL.FTZ R15, R146, R15 ;  /* 0x0000000f920f7220 */ /* 0x000fc40000410000 */
[----:B-----5:R-:W-:Y:S02]  /*3ed0*/  FADD.FTZ R13, -R133, 1 ;  /* 0x3f800000850d7421 */ /* 0x020fe40000010100 */
[----:B------:R-:W-:Y:S02]  /*3ee0*/  FFMA.FTZ R24, R65, R24, 1 ;  /* 0x3f80000041187423 */ /* 0x000fe40000010018 */
[----:B------:R-:W-:Y:S02]  /*3ef0*/  FMUL.FTZ R21, R148, R21 ;  /* 0x0000001594157220 */ /* 0x000fe40000410000 */
[----:B------:R-:W-:Y:S02]  /*3f00*/  FMUL.FTZ R26, R130, R25 ;  /* 0x00000019821a7220 */ /* 0x000fe40000410000 */
[----:B------:R-:W-:Y:S02]  /*3f10*/  FMUL.FTZ R15, R15, R14 ;  /* 0x0000000e0f0f7220 */ /* 0x000fe40000410000 */
[----:B------:R-:W-:-:S02]  /*3f20*/  FFMA.FTZ R59, R108, R13, 1 ;  /* 0x3f8000006c3b7423 */ /* 0x000fc4000001000d */
[----:B------:R-:W-:Y:S02]  /*3f30*/  FMUL.FTZ R17, R17, R136 ;  /* 0x0000008811117220 */ /* 0x000fe40000410000 */
[----:B------:R-:W-:Y:S02]  /*3f40*/  FMUL.FTZ R25, R21, R24 ;  /* 0x0000001815197220 */ /* 0x000fe40000410000 */
[----:B------:R-:W-:Y:S01]  /*3f50*/  FMUL.FTZ R26, R26, R27 ;  /* 0x0000001b1a1a7220 */ /* 0x000fe20000410000 */
[----:B------:R-:W-:Y:S01]  /*3f60*/  F2FP.BF16.PACK_AB R20, R17, R20 ;  /* 0x000000141114723e */ /* 0x000fe200000010ff */
[----:B------:R-:W-:Y:S02]  /*3f70*/  FADD.FTZ R14, -R134, 1 ;  /* 0x3f800000860e7421 */ /* 0x000fe40000010100 */
[----:B------:R-:W-:Y:S01]  /*3f80*/  FMUL.FTZ R13, R100, R125 ;  /* 0x0000007d640d7220 */ /* 0x000fe20000410000 */
[----:B------:R-:W-:Y:S01]  /*3f90*/  F2FP.BF16.PACK_AB R25, R26, R25 ;  /* 0x000000191a19723e */ /* 0x000fe200000010ff */
[----:B------:R-:W-:-:S02]  /*3fa0*/  FADD.FTZ R24, -R126, 1 ;  /* 0x3f8000007e187421 */ /* 0x000fc40000010100 */
[----:B0-----:R-:W-:Y:S02]  /*3fb0*/  FADD.FTZ R136, -R132, 1 ;  /* 0x3f80000084887421 */ /* 0x001fe40000010100 */
[----:B------:R-:W-:Y:S02]  /*3fc0*/  FMUL.FTZ R21, R98, R127 ;  /* 0x0000007f62157220 */ /* 0x000fe40000410000 */
[----:B------:R-:W-:Y:S02]  /*3fd0*/  FMUL.FTZ R27, R96, R131 ;  /* 0x00000083601b7220 */ /* 0x000fe40000410000 */
[----:B------:R-:W-:Y:S02]  /*3fe0*/  FMUL.FTZ R138, R99, R135 ;  /* 0x00000087638a7220 */ /* 0x000fe40000410000 */
[----:B------:R-:W-:Y:S02]  /*3ff0*/  FFMA.FTZ R14, R63, R14, 1 ;  /* 0x3f8000003f0e7423 */ /* 0x000fe4000001000e */
[----:B------:R-:W-:-:S02]  /*4000*/  FMUL.FTZ R13, R134, R13 ;  /* 0x0000000d860d7220 */ /* 0x000fc40000410000 */
[----:B------:R-:W-:Y:S02]  /*4010*/  FFMA.FTZ R24, R61, R24, 1 ;  /* 0x3f8000003d187423 */ /* 0x000fe40000010018 */
[----:B------:R-:W-:Y:S02]  /*4020*/  FFMA.FTZ R136, R101, R136, 1 ;  /* 0x3f80000065887423 */ /* 0x000fe40000010088 */
[----:B------:R-:W-:Y:S02]  /*4030*/  FMUL.FTZ R21, R126, R21 ;  /* 0x000000157e157220 */ /* 0x000fe40000410000 */
[----:B------:R-:W-:Y:S02]  /*4040*/  FMUL.FTZ R27, R132, R27 ;  /* 0x0000001b841b7220 */ /* 0x000fe40000410000 */
[----:B------:R-:W-:Y:S02]  /*4050*/  FMUL.FTZ R138, R133, R138 ;  /* 0x0000008a858a7220 */ /* 0x000fe40000410000 */
[----:B------:R-:W-:-:S02]  /*4060*/  FMUL.FTZ R13, R13, R14 ;  /* 0x0000000e0d0d7220 */ /* 0x000fc40000410000 */
        /* <DEDUP_REMOVED lines=14> */
[----:B------:R-:W-:Y:S02]  /*4150*/  IMAD R65, R37, c[0x0][0x2f0], RZ ;  /* 0x0000bc0025417a24 */ /* 0x000fe400078e02ff */
[----:B------:R-:W-:Y:S02]  /*4160*/  FMUL.FTZ R71, R105, R148 ;  /* 0x0000009469477220 */ /* 0x000fe40000410000 */
[----:B------:R-:W-:Y:S02]  /*4170*/  FMUL.FTZ R130, R67, R130 ;  /* 0x0000008243827220 */ /* 0x000fe40000410000 */
[----:B------:R-:W-:-:S02]  /*4180*/  FMUL.FTZ R63, R63, R134 ;  /* 0x000000863f3f7220 */ /* 0x000fc40000410000 */
[----:B------:R-:W-:Y:S01]  /*4190*/  FMUL.FTZ R69, R103, R130 ;  /* 0x0000008267457220 */ /* 0x000fe20000410000 */
[----:B------:R0:W-:Y:S01]  /*41a0*/  STS.128 [R59.X16], R20 ;  /* 0x000000143b007388 */ /* 0x0001e2000000cc00 */
[----:B------:R-:W-:Y:S02]  /*41b0*/  FMUL.FTZ R67, R100, R63 ;  /* 0x0000003f64437220 */ /* 0x000fe40000410000 */
[----:B------:R-:W-:Y:S01]  /*41c0*/  FMUL.FTZ R101, R101, R132 ;  /* 0x0000008465657220 */ /* 0x000fe20000410000 */
[----:B------:R1:W-:Y:S01]  /*41d0*/  STS.128 [R59.X16+0x10], R24 ;  /* 0x000010183b007388 */ /* 0x0003e2000000cc00 */
[----:B------:R-:W-:-:S06]  /*41e0*/  NOP ;  /* 0x0000000000007918 */ /* 0x000fcc0000000000 */
[----:B------:R-:W2:Y:S01]  /*41f0*/  LDS.128 R12, [R57] ;  /* 0x00000000390c7984 */ /* 0x000ea20000000c00 */
[----:B------:R-:W-:-:S03]  /*4200*/  FMUL.FTZ R108, R108, R133 ;  /* 0x000000856c6c7220 */ /* 0x000fc60000410000 */
[----:B------:R-:W3:Y:S01]  /*4210*/  LDS.128 R16, [R57+0x200] ;  /* 0x0002000039107984 */ /* 0x000ee20000000c00 */
[----:B0-----:R-:W-:Y:S01]  /*4220*/  PRMT R20, RZ, 0x5410, R4 ;  /* 0x00005410ff147816 */ /* 0x001fe20000000004 */
[----:B------:R-:W-:Y:S01]  /*4230*/  FMUL.FTZ R23, R61, R126 ;  /* 0x0000007e3d177220 */ /* 0x000fe20000410000 */
[----:B------:R-:W-:Y:S01]  /*4240*/  PRMT R21, RZ, 0x5410, R5 ;  /* 0x00005410ff157816 */ /* 0x000fe20000000005 */
[----:B------:R-:W-:Y:S01]  /*4250*/  FMUL.FTZ R61, R96, R101 ;  /* 0x00000065603d7220 */ /* 0x000fe20000410000 */
[----:B-1----:R-:W-:Y:S01]  /*4260*/  PRMT R24, RZ, 0x5410, R6 ;  /* 0x00005410ff187816 */ /* 0x002fe20000000006 */
[----:B------:R-:W-:Y:S01]  /*4270*/  FFMA.FTZ R150, R75, R20, R150 ;  /* 0x000000144b967223 */ /* 0x000fe20000010096 */
[----:B------:R-:W-:Y:S01]  /*4280*/  PRMT R20, RZ, 0x7610, R4 ;  /* 0x00007610ff147816 */ /* 0x000fe20000000004 */
[----:B------:R-:W-:Y:S02]  /*4290*/  IMAD R25, R0, c[0x0][0x2f4], R65 ;  /* 0x0000bd0000197a24 */ /* 0x000fe400078e0241 */
[----:B------:R-:W-:-:S02]  /*42a0*/  FMUL.FTZ R65, R98, R23 ;  /* 0x0000001762417220 */ /* 0x000fc40000410000 */
[----:B------:R-:W-:Y:S01]  /*42b0*/  FFMA.FTZ R20, R73, R20, R150 ;  /* 0x0000001449147223 */ /* 0x000fe20000010096 */
[----:B------:R-:W-:Y:S01]  /*42c0*/  IADD3 R25, R95, R25, RZ ;  /* 0x000000195f197210 */ /* 0x000fe20007ffe0ff */
[----:B------:R-:W-:Y:S02]  /*42d0*/  FMUL.FTZ R95, R99, R108 ;  /* 0x0000006c635f7220 */ /* 0x000fe40000410000 */
[----:B------:R-:W-:Y:S01]  /*42e0*/  FFMA.FTZ R22, R71, R21, R20 ;  /* 0x0000001547167223 */ /* 0x000fe20000010014 */
[----:B------:R-:W-:Y:S02]  /*42f0*/  PRMT R21, RZ, 0x7610, R5 ;  /* 0x00007610ff157816 */ /* 0x000fe40000000005 */
[----:B------:R-:W-:-:S03]  /*4300*/  LEA R20, P0, R94, c[0x0][0x338], 0x1 ;  /* 0x0000ce005e147a11 */ /* 0x000fc600078008ff */
[----:B------:R-:W-:Y:S01]  /*4310*/  FFMA.FTZ R22, R69, R21, R22 ;  /* 0x0000001545167223 */ /* 0x000fe20000010016 */
[----:B------:R-:W-:Y:S02]  /*4320*/  LEA.HI.X R21, R94, c[0x0][0x33c], R25, 0x1, P0 ;  /* 0x0000cf005e157a11 */ /* 0x000fe400000f0c19 */
[----:B------:R-:W-:Y:S01]  /*4330*/  ISETP.NE.U32.AND P0, PT, RZ, c[0x0][0x270], PT ;  /* 0x00009c00ff007a0c */ /* 0x000fe20003f05070 */
[----:B------:R-:W-:Y:S01]  /*4340*/  FFMA.FTZ R22, R67, R24, R22 ;  /* 0x0000001843167223 */ /* 0x000fe20000010016 */
[----:B------:R-:W-:Y:S01]  /*4350*/  PRMT R24, RZ, 0x7610, R6 ;  /* 0x00007610ff187816 */ /* 0x000fe20000000006 */
[----:B------:R-:W-:Y:S01]  /*4360*/  IMAD.WIDE R20, R56, 0x10, R20 ;  /* 0x0000001038147825 */ /* 0x000fe200078e0214 */
[----:B------:R-:W-:-:S03]  /*4370*/  ISETP.NE.AND.EX P0, PT, RZ, c[0x0][0x274], PT, P0 ;  /* 0x00009d00ff007a0c */ /* 0x000fc60003f05300 */
[----:B------:R-:W-:Y:S01]  /*4380*/  FFMA.FTZ R22, R65, R24, R22 ;  /* 0x0000001841167223 */ /* 0x000fe20000010016 */
[----:B------:R-:W-:Y:S01]  /*4390*/  PRMT R24, RZ, 0x5410, R7 ;  /* 0x00005410ff187816 */ /* 0x000fe20000000007 */
[----:B--2---:R0:W-:Y:S04]  /*43a0*/  STG.E.128 [R20.64], R12 ;  /* 0x0000000c14007986 */ /* 0x0041e8000c101d04 */
[----:B------:R-:W-:Y:S01]  /*43b0*/  FFMA.FTZ R126, R61, R24, R22 ;  /* 0x000000183d7e7223 */ /* 0x000fe20000010016 */
[----:B---3--:R0:W-:Y:S03]  /*43c0*/  STG.E.128 [R20.64+0x200], R16 ;  /* 0x0002001014007986 */ /* 0x0081e6000c101d04 */
[----:B------:R-:W-:Y:S05]  /*43d0*/  @!P0 BRA `(.L_x_4721) ;  /* 0x000002b000008947 */ /* 0x000fea0003800000 */
[----:B------:R-:W-:Y:S01]  /*43e0*/  BAR.SYNC.DEFER_BLOCKING 0x0 ;  /* 0x0000000000007b1d */ /* 0x000fe20000010000 */
[----:B0-----:R-:W-:-:S02]  /*43f0*/  FMUL.FTZ R12, R97, R112 ;  /* 0x00000070610c7220 */ /* 0x001fc40000410000 */
        /* <DEDUP_REMOVED lines=41> */
.L_x_4721:
[----:B0-----:R-:W-:Y:S01]  /*4690*/  PRMT R12, RZ, 0x7610, R7 ;  /* 0x00007610ff0c7816 */ /* 0x001fe20000000007 */
        /* <DEDUP_REMOVED lines=28> */
[----:B------:R-:W-:Y:S02]  /*4860*/  IADD3 R133, R58, -0x1, RZ ;  /* 0xffffffff3a857810 */ /* 0x000fe40007ffe0ff */
[----:B------:R-:W-:Y:S02]  /*4870*/  MOV R135, RZ ;  /* 0x000000ff00877202 */ /* 0x000fe40000000f00 */
[----:B------:R-:W-:Y:S02]  /*4880*/  LEA.HI R12, R133, R133, RZ, 0x1 ;  /* 0x00000085850c7211 */ /* 0x000fe400078f08ff */
[----:B------:R-:W-:-:S02]  /*4890*/  MOV R127, RZ ;  /* 0x000000ff007f7202 */ /* 0x000fc40000000f00 */
[----:B------:R-:W-:Y:S02]  /*48a0*/  LOP3.LUT R12, R12, 0xfffffe, RZ, 0xc0, !PT ;  /* 0x00fffffe0c0c7812 */ /* 0x000fe400078ec0ff */
[----:B------:R-:W-:Y:S02]  /*48b0*/  MOV R132, RZ ;  /* 0x000000ff00847202 */ /* 0x000fe40000000f00 */
[----:B------:R-:W-:Y:S02]  /*48c0*/  IADD3 R133, R133, -R12, RZ ;  /* 0x8000000c85857210 */ /* 0x000fe40007ffe0ff */
[----:B------:R-:W-:Y:S02]  /*48d0*/  MOV R131, RZ ;  /* 0x000000ff00837202 */ /* 0x000fe40000000f00 */
.L_x_4770:
        /* <DEDUP_REMOVED lines=25> */
[----:B------:R0:W4:Y:S03]  /*4a70*/  LDG.E R130, [R136.64] ;  /* 0x0000000488827981 */ /* 0x000126000c1e1900 */
[----:B------:R-:W-:-:S05]  /*4a80*/  LEA.HI.X R63, R24, R53, R20, 0x1, P0 ;  /* 0x00000035183f7211 */ /* 0x000fca00000f0c14 */
[----:B------:R-:W-:Y:S01]  /*4a90*/  IMAD.WIDE R62, R56, 0x10, R62 ;  /* 0x00000010383e7825 */ /* 0x000fe200078e023e */
[----:B--2---:R-:W-:Y:S04]  /*4aa0*/  STS.128 [R57], R12 ;  /* 0x0000000c39007388 */ /* 0x004fe80000000c00 */
[----:B---3--:R1:W-:Y:S01]  /*4ab0*/  STS.128 [R57+0x200], R16 ;  /* 0x0002001039007388 */ /* 0x0083e20000000c00 */
[----:B------:R-:W-:-:S06]  /*4ac0*/  NOP ;  /* 0x0000000000007918 */ /* 0x000fcc0000000000 */
[----:B------:R2:W3:Y:S04]  /*4ad0*/  LDG.E.128 R20, [R62.64] ;  /* 0x000000043e147981 */ /* 0x0004e8000c1e1d00 */
[----:B------:R2:W3:Y:S01]  /*4ae0*/  LDG.E.128 R24, [R62.64+0x200] ;  /* 0x000200043e187981 */ /* 0x0004e2000c1e1d00 */
[C---:B------:R-:W-:Y:S02]  /*4af0*/  SHF.L.U32 R134, R42.reuse, 0x1, RZ ;  /* 0x000000012a867819 */ /* 0x040fe400000006ff */
[----:B------:R-:W-:Y:S01]  /*4b00*/  ISETP.NE.AND P1, PT, R42, RZ, PT ;  /* 0x000000ff2a00720c */ /* 0x000fe20003f25270 */
[----:B------:R-:W2:Y:S01]  /*4b10*/  LDS.128 R12, [R60] ;  /* 0x000000003c0c7984 */ /* 0x000ea20000000c00 */
[----:B------:R-:W-:-:S03]  /*4b20*/  LOP3.LUT R134, R134, 0xffffffc0, RZ, 0xc0, !PT ;  /* 0xffffffc086867812 */ /* 0x000fc600078ec0ff */
[----:B------:R4:W2:Y:S01]  /*4b30*/  LDS.128 R16, [R60+0x10] ;  /* 0x000010003c107984 */ /* 0x0008a20000000c00 */
[----:B0-----:R-:W-:-:S04]  /*4b40*/  IADD3 R136, R134, R43, RZ ;  /* 0x0000002b86887210 */ /* 0x001fc80007ffe0ff */
[C---:B------:R-:W-:Y:S02]  /*4b50*/  IADD3 R138, R136.reuse, R43, RZ ;  /* 0x0000002b888a7210 */ /* 0x040fe40007ffe0ff */
[----:B-1----:R-:W-:Y:S01]  /*4b60*/  SHF.L.U32 R57, R136, 0x4, RZ ;  /* 0x0000000488397819 */ /* 0x002fe200000006ff */
[----:B----4-:R-:W-:-:S04]  /*4b70*/  FMUL.FTZ R157, R130, 1.4426950216293334961 ;  /* 0x3fb8aa3b829d7820 */ /* 0x010fc80000410000 */
[----:B------:R-:W-:Y:S01]  /*4b80*/  FMUL.FTZ R159, R157, R93 ;  /* 0x0000005d9d9f7220 */ /* 0x000fe20000410000 */
[----:B------:R-:W-:-:S05]  /*4b90*/  SHF.L.U32 R60, R138, 0x4, RZ ;  /* 0x000000048a3c7819 */ /* 0x000fca00000006ff */
[----:B------:R-:W0:Y:S01]  /*4ba0*/  MUFU.EX2 R159, R159 ;  /* 0x0000009f009f7308 */ /* 0x000e220000000800 */
[C---:B------:R-:W-:Y:S02]  /*4bb0*/  IADD3 R134, R42.reuse, 0x200, RZ ;  /* 0x000002002a867810 */ /* 0x040fe40007ffe0ff */
[----:B------:R-:W-:Y:S02]  /*4bc0*/  @!P1 LEA R134, R133, R135, 0x8 ;  /* 0x0000008785869211 */ /* 0x000fe400078e40ff */
[----:B------:R-:W-:Y:S02]  /*4bd0*/  LOP3.LUT P0, RZ, R42, 0x1f, RZ, 0xc0, !PT ;  /* 0x0000001f2aff7812 */ /* 0x000fe4000780c0ff */
[----:B------:R-:W-:Y:S02]  /*4be0*/  SHF.L.U32 R134, R134, 0x2, RZ ;  /* 0x0000000286867819 */ /* 0x000fe400000006ff */
[----:B------:R-:W-:Y:S01]  /*4bf0*/  ISETP.LT.OR P0, PT, R58, 0x2, P0 ;  /* 0x000000023a00780c */ /* 0x000fe20000701670 */
[----:B------:R-:W-:-:S02]  /*4c00*/  FMUL.FTZ R152, R157, R92 ;  /* 0x0000005c9d987220 */ /* 0x000fc40000410000 */
[C---:B------:R-:W-:Y:S01]  /*4c10*/  FMUL.FTZ R151, R157.reuse, R90 ;  /* 0x0000005a9d977220 */ /* 0x040fe20000410000 */
[----:B--2---:R-:W-:Y:S01]  /*4c20*/  HFMA2.MMA R63, -RZ, RZ, 0, 0 ;  /* 0x00000000ff3f7435 */ /* 0x004fe200000001ff */
[----:B------:R-:W-:Y:S02]  /*4c30*/  FMUL.FTZ R153, R157, R88 ;  /* 0x000000589d997220 */ /* 0x000fe40000410000 */
[----:B------:R-:W1:Y:S06]  /*4c40*/  MUFU.EX2 R152, R152 ;  /* 0x0000009800987308 */ /* 0x000e6c0000000800 */
[----:B------:R-:W-:-:S02]  /*4c50*/  @!P0 IADD3 R62, R58, -0x2, RZ ;  /* 0xfffffffe3a3e8810 */ /* 0x000fc40007ffe0ff */
[----:B------:R-:W2:Y:S03]  /*4c60*/  MUFU.EX2 R151, R151 ;  /* 0x0000009700977308 */ /* 0x000ea60000000800 */
[----:B------:R-:W-:Y:S01]  /*4c70*/  @!P0 IMAD R137, R62, c[0x0][0x16c], R135 ;  /* 0x00005b003e898a24 */ /* 0x000fe200078e0287 */
[----:B------:R-:W-:Y:S01]  /*4c80*/  MOV R62, 0x3f800000 ;  /* 0x3f800000003e7802 */ /* 0x000fe20000000f00 */
[----:B------:R-:W-:Y:S02]  /*4c90*/  FMUL.FTZ R154, R157, R86 ;  /* 0x000000569d9a7220 */ /* 0x000fe40000410000 */
[----:B------:R-:W-:Y:S01]  /*4ca0*/  @!P0 IMAD.WIDE R136, R137, 0x8, R32 ;  /* 0x0000000889888825 */ /* 0x000fe200078e0220 */
[----:B------:R-:W4:Y:S03]  /*4cb0*/  MUFU.EX2 R153, R153 ;  /* 0x0000009900997308 */ /* 0x000f260000000800 */
[----:B------:R-:W-:-:S02]  /*4cc0*/  FMUL.FTZ R155, R157, R84 ;  /* 0x000000549d9b7220 */ /* 0x000fc40000410000 */
[----:B------:R-:W-:-:S03]  /*4cd0*/  FMUL.FTZ R181, R157, R82 ;  /* 0x000000529db57220 */ /* 0x000fc60000410000 */
[----:B------:R-:W0:Y:S01]  /*4ce0*/  MUFU.EX2 R154, R154 ;  /* 0x0000009a009a7308 */ /* 0x000e220000000800 */
[----:B------:R-:W-:Y:S01]  /*4cf0*/  PRMT R139, RZ, 0x7610, R13 ;  /* 0x00007610ff8b7816 */ /* 0x000fe2000000000d */
[----:B------:R-:W-:Y:S01]  /*4d00*/  FMUL.FTZ R174, R157, R80 ;  /* 0x000000509dae7220 */ /* 0x000fe20000410000 */
[----:B------:R-:W-:-:S05]  /*4d10*/  PRMT R140, RZ, 0x5410, R15 ;  /* 0x00005410ff8c7816 */ /* 0x000fca000000000f */
[----:B------:R-:W0:Y:S01]  /*4d20*/  MUFU.EX2 R155, R155 ;  /* 0x0000009b009b7308 */ /* 0x000e220000000800 */
[----:B------:R-:W-:Y:S01]  /*4d30*/  PRMT R143, RZ, 0x7610, R15 ;  /* 0x00007610ff8f7816 */ /* 0x000fe2000000000f */
[----:B------:R-:W-:Y:S01]  /*4d40*/  FMUL.FTZ R183, R157, R78 ;  /* 0x0000004e9db77220 */ /* 0x000fe20000410000 */
[--C-:B------:R-:W-:Y:S02]  /*4d50*/  PRMT R142, RZ, 0x5410, R16.reuse ;  /* 0x00005410ff8e7816 */ /* 0x100fe40000000010 */
[----:B------:R-:W-:-:S03]  /*4d60*/  PRMT R145, RZ, 0x7610, R16 ;  /* 0x00007610ff917816 */ /* 0x000fc60000000010 */
[----:B------:R-:W0:Y:S01]  /*4d70*/  MUFU.EX2 R181, R181 ;  /* 0x000000b500b57308 */ /* 0x000e220000000800 */
[----:B------:R-:W-:Y:S02]  /*4d80*/  PRMT R15, RZ, 0x7610, R8 ;  /* 0x00007610ff0f7816 */ /* 0x000fe40000000008 */
[--C-:B------:R-:W-:Y:S02]  /*4d90*/  PRMT R144, RZ, 0x5410, R17.reuse ;  /* 0x00005410ff907816 */ /* 0x100fe40000000011 */
[----:B------:R-:W-:Y:S02]  /*4da0*/  PRMT R147, RZ, 0x7610, R17 ;  /* 0x00007610ff937816 */ /* 0x000fe40000000011 */
[--C-:B------:R-:W-:Y:S01]  /*4db0*/  PRMT R146, RZ, 0x5410, R18.reuse ;  /* 0x00005410ff927816 */ /* 0x100fe20000000012 */
[----:B------:R-:W0:Y:S01]  /*4dc0*/  MUFU.EX2 R174, R174 ;  /* 0x000000ae00ae7308 */ /* 0x000e220000000800 */
[----:B------:R-:W-:Y:S01]  /*4dd0*/  PRMT R149, RZ, 0x7610, R18 ;  /* 0x00007610ff957816 */ /* 0x000fe20000000012 */
[C---:B------:R-:W-:Y:S01]  /*4de0*/  FMUL.FTZ R18, R157.reuse, R76 ;  /* 0x0000004c9d127220 */ /* 0x040fe20000410000 */
[----:B------:R-:W-:Y:S01]  /*4df0*/  PRMT R17, RZ, 0x5410, R9 ;  /* 0x00005410ff117816 */ /* 0x000fe20000000009 */
[----:B------:R-:W-:Y:S01]  /*4e00*/  FMUL.FTZ R179, R157, R74 ;  /* 0x0000004a9db37220 */ /* 0x000fe20000410000 */
[----:B------:R-:W-:-:S02]  /*4e10*/  PRMT R148, RZ, 0x5410, R19 ;  /* 0x00005410ff947816 */ /* 0x000fc40000000013 */
[----:B------:R-:W-:Y:S01]  /*4e20*/  PRMT R150, RZ, 0x7610, R19 ;  /* 0x00007610ff967816 */ /* 0x000fe20000000013 */
[----:B------:R-:W0:Y:S01]  /*4e30*/  MUFU.EX2 R183, R183 ;  /* 0x000000b700b77308 */ /* 0x000e220000000800 */
[----:B------:R-:W-:Y:S02]  /*4e40*/  PRMT R19, RZ, 0x7610, R9 ;  /* 0x00007610ff137816 */ /* 0x000fe40000000009 */
[----:B------:R-:W-:-:S05]  /*4e50*/  PRMT R138, RZ, 0x5410, R14 ;  /* 0x00005410ff8a7816 */ /* 0x000fca000000000e */
[----:B------:R-:W0:Y:S01]  /*4e60*/  MUFU.EX2 R18, R18 ;  /* 0x0000001200127308 */ /* 0x000e220000000800 */
[----:B------:R-:W-:Y:S01]  /*4e70*/  FMUL.FTZ R164, R19, R88 ;  /* 0x0000005813a47220 */ /* 0x000fe20000410000 */
[----:B------:R-:W-:Y:S02]  /*4e80*/  PRMT R141, RZ, 0x7610, R14 ;  /* 0x00007610ff8d7816 */ /* 0x000fe4000000000e */
[----:B------:R-:W-:Y:S01]  /*4e90*/  PRMT R161, RZ, 0x5410, R11 ;  /* 0x00005410ffa17816 */ /* 0x000fe2000000000b */
[----:B------:R-:W-:-:S03]  /*4ea0*/  FMUL.FTZ R164, R139, R164 ;  /* 0x000000a48ba47220 */ /* 0x000fc60000410000 */
[----:B------:R-:W0:Y:S01]  /*4eb0*/  MUFU.EX2 R179, R179 ;  /* 0x000000b300b37308 */ /* 0x000e220000000800 */
[--C-:B------:R-:W-:Y:S02]  /*4ec0*/  PRMT R165, RZ, 0x5410, R4.reuse ;  /* 0x00005410ffa57816 */ /* 0x100fe40000000004 */
[----:B------:R-:W-:Y:S02]  /*4ed0*/  PRMT R163, RZ, 0x7610, R11 ;  /* 0x00007610ffa37816 */ /* 0x000fe4000000000b */
[----:B------:R-:W-:Y:S02]  /*4ee0*/  PRMT R167, RZ, 0x7610, R4 ;  /* 0x00007610ffa77816 */ /* 0x000fe40000000004 */
[--C-:B------:R-:W-:Y:S01]  /*4ef0*/  PRMT R169, RZ, 0x5410, R5.reuse ;  /* 0x00005410ffa97816 */ /* 0x100fe20000000005 */
[----:B------:R-:W-:Y:S01]  /*4f00*/  FMUL.FTZ R19, R161, R82 ;  /* 0x00000052a1137220 */ /* 0x000fe20000410000 */
[----:B------:R-:W-:Y:S01]  /*4f10*/  PRMT R175, RZ, 0x7610, R6 ;  /* 0x00007610ffaf7816 */ /* 0x000fe20000000006 */
[----:B------:R-:W-:Y:S01]  /*4f20*/  FMUL.FTZ R161, R165, R78 ;  /* 0x0000004ea5a17220 */ /* 0x000fe20000410000 */
[----:B------:R-:W-:Y:S01]  /*4f30*/  PRMT R171, RZ, 0x7610, R5 ;  /* 0x00007610ffab7816 */ /* 0x000fe20000000005 */
[----:B------:R-:W-:Y:S01]  /*4f40*/  FMUL.FTZ R172, R167, R76 ;  /* 0x0000004ca7ac7220 */ /* 0x000fe20000410000 */
[----:B------:R-:W-:-:S02]  /*4f50*/  PRMT R185, RZ, 0x5410, R7 ;  /* 0x00005410ffb97816 */ /* 0x000fc40000000007 */
[----:B------:R-:W-:Y:S01]  /*4f60*/  PRMT R187, RZ, 0x7610, R7 ;  /* 0x00007610ffbb7816 */ /* 0x000fe20000000007 */
[----:B------:R-:W-:Y:S02]  /*4f70*/  FMUL.FTZ R184, R175, R68 ;  /* 0x00000044afb87220 */ /* 0x000fe40000410000 */
[----:B------:R-:W-:Y:S02]  /*4f80*/  FMUL.FTZ R186, R171, R72 ;  /* 0x00000048abba7220 */ /* 0x000fe40000410000 */
[----:B------:R-:W-:Y:S02]  /*4f90*/  FMUL.FTZ R171, R187, R64 ;  /* 0x00000040bbab7220 */ /* 0x000fe40000410000 */
[C---:B------:R-:W-:Y:S02]  /*4fa0*/  FMUL.FTZ R177, R157.reuse, R72 ;  /* 0x000000489db17220 */ /* 0x040fe40000410000 */
[----:B------:R-:W-:-:S04]  /*4fb0*/  FMUL.FTZ R175, R157, R70 ;  /* 0x000000469daf7220 */ /* 0x000fc80000410000 */
[----:B------:R-:W0:Y:S01]  /*4fc0*/  MUFU.EX2 R177, R177 ;  /* 0x000000b100b17308 */ /* 0x000e220000000800 */
[----:B------:R-:W-:Y:S01]  /*4fd0*/  FMUL.FTZ R167, R157, R66 ;  /* 0x000000429da77220 */ /* 0x000fe20000410000 */
[----:B------:R-:W-:-:S06]  /*4fe0*/  PRMT R173, RZ, 0x5410, R6 ;  /* 0x00005410ffad7816 */ /* 0x000fcc0000000006 */
[----:B------:R-:W0:Y:S01]  /*4ff0*/  MUFU.EX2 R175, R175 ;  /* 0x000000af00af7308 */ /* 0x000e220000000800 */
[----:B------:R-:W-:Y:S02]  /*5000*/  FMUL.FTZ R165, R173, R70 ;  /* 0x00000046ada57220 */ /* 0x000fe40000410000 */
[----:B------:R-:W-:-:S05]  /*5010*/  FMUL.FTZ R186, R147, R186 ;  /* 0x000000ba93ba7220 */ /* 0x000fca0000410000 */
[----:B------:R-:W-:Y:S01]  /*5020*/  MUFU.EX2 R167, R167 ;  /* 0x000000a700a77308 */ /* 0x000fe20000000800 */
[----:B------:R-:W-:Y:S01]  /*5030*/  BSSY B0, `(.L_x_4723) ;  /* 0x0000062000007945 */ /* 0x000fe20003800000 */
[----:B---3--:R-:W-:Y:S04]  /*5040*/  STS.128 [R57+0x840], R20 ;  /* 0x0008401439007388 */ /* 0x008fe80000000c00 */
[----:B------:R-:W-:Y:S01]  /*5050*/  STS.128 [R57+0xa40], R24 ;  /* 0x000a401839007388 */ /* 0x000fe20000000c00 */
[----:B------:R-:W-:-:S06]  /*5060*/  NOP ;  /* 0x0000000000007918 */ /* 0x000fcc0000000000 */
[----:B------:R-:W3:Y:S04]  /*5070*/  LDS.128 R20, [R60+0x840] ;  /* 0x000840003c147984 */ /* 0x000ee80000000c00 */
[----:B------:R-:W2:Y:S04]  /*5080*/  LDS.128 R24, [R60+0x850] ;  /* 0x000850003c187984 */ /* 0x000ea80000000c00 */
[----:B0-----:R0:W-:Y:S04]  /*5090*/  STS [R134+0x35c0], R159 ;  /* 0x0035c09f86007388 */ /* 0x0011e80000000800 */
[----:B------:R-:W-:Y:S01]  /*50a0*/  BAR.SYNC.DEFER_BLOCKING 0x0 ;  /* 0x0000000000007b1d */ /* 0x000fe20000010000 */
[----:B0-----:R-:W-:-:S05]  /*50b0*/  PRMT R134, RZ, 0x5410, R12 ;  /* 0x00005410ff867816 */ /* 0x001fca000000000c */
[----:B------:R0:W5:Y:S01]  /*50c0*/  @!P0 LDG.E.64 R62, [R136.64] ;  /* 0x00000004883e8981 */ /* 0x000162000c1e1b00 */
[--C-:B---3--:R-:W-:Y:S02]  /*50d0*/  PRMT R168, RZ, 0x5410, R20.reuse ;  /* 0x00005410ffa87816 */ /* 0x108fe40000000014 */
[----:B------:R-:W-:Y:S01]  /*50e0*/  PRMT R182, RZ, 0x7610, R20 ;  /* 0x00007610ffb67816 */ /* 0x000fe20000000014 */
[----:B-1----:R-:W-:Y:S01]  /*50f0*/  FMUL.FTZ R20, R159, R152 ;  /* 0x000000989f147220 */ /* 0x002fe20000410000 */
[----:B0-----:R-:W-:Y:S02]  /*5100*/  PRMT R137, RZ, 0x7610, R12 ;  /* 0x00007610ff897816 */ /* 0x001fe4000000000c */
[----:B------:R-:W-:Y:S02]  /*5110*/  PRMT R12, RZ, 0x5410, R8 ;  /* 0x00005410ff0c7816 */ /* 0x000fe40000000008 */
[----:B------:R-:W-:Y:S01]  /*5120*/  PRMT R136, RZ, 0x5410, R13 ;  /* 0x00005410ff887816 */ /* 0x000fe2000000000d */
[----:B--2---:R-:W-:-:S02]  /*5130*/  FMUL.FTZ R156, R151, R20 ;  /* 0x00000014979c7220 */ /* 0x004fc40000410000 */
[----:B------:R-:W-:-:S04]  /*5140*/  FMUL.FTZ R13, R12, R93 ;  /* 0x0000005d0c0d7220 */ /* 0x000fc80000410000 */
[----:B------:R-:W-:Y:S02]  /*5150*/  FMUL.FTZ R16, R134, R13 ;  /* 0x0000000d86107220 */ /* 0x000fe40000410000 */
[----:B----4-:R-:W-:Y:S02]  /*5160*/  FMUL.FTZ R13, R153, R156 ;  /* 0x0000009c990d7220 */ /* 0x010fe40000410000 */
[----:B------:R-:W-:Y:S02]  /*5170*/  FMUL.FTZ R12, R15, R92 ;  /* 0x0000005c0f0c7220 */ /* 0x000fe40000410000 */
[----:B------:R-:W-:Y:S02]  /*5180*/  FMUL.FTZ R170, R154, R13 ;  /* 0x0000000d9aaa7220 */ /* 0x000fe40000410000 */
[----:B------:R-:W-:Y:S02]  /*5190*/  FMUL.FTZ R15, R17, R90 ;  /* 0x0000005a110f7220 */ /* 0x000fe40000410000 */
[----:B------:R-:W-:Y:S01]  /*51a0*/  FMUL.FTZ R17, R137, R12 ;  /* 0x0000000c89117220 */ /* 0x000fe20000410000 */
[--C-:B------:R-:W-:Y:S01]  /*51b0*/  PRMT R158, RZ, 0x5410, R21.reuse ;  /* 0x00005410ff9e7816 */ /* 0x100fe20000000015 */
[----:B------:R-:W-:Y:S01]  /*51c0*/  FMUL.FTZ R170, R155, R170 ;  /* 0x000000aa9baa7220 */ /* 0x000fe20000410000 */
[----:B------:R-:W-:Y:S01]  /*51d0*/  PRMT R162, RZ, 0x7610, R21 ;  /* 0x00007610ffa27816 */ /* 0x000fe20000000015 */
[----:B------:R-:W-:Y:S01]  /*51e0*/  FMUL.FTZ R166, R136, R15 ;  /* 0x0000000f88a67220 */ /* 0x000fe20000410000 */
[--C-:B------:R-:W-:Y:S01]  /*51f0*/  PRMT R21, RZ, 0x5410, R10.reuse ;  /* 0x00005410ff157816 */ /* 0x100fe2000000000a */
[----:B------:R-:W-:Y:S01]  /*5200*/  FFMA.FTZ R12, R16, R152, R17 ;  /* 0x00000098100c7223 */ /* 0x000fe20000010011 */
[--C-:B------:R-:W-:Y:S01]  /*5210*/  PRMT R14, RZ, 0x5410, R23.reuse ;  /* 0x00005410ff0e7816 */ /* 0x100fe20000000017 */
[----:B------:R-:W-:Y:S01]  /*5220*/  FMUL.FTZ R13, R181, R170 ;  /* 0x000000aab50d7220 */ /* 0x000fe20000410000 */
[----:B------:R-:W-:Y:S01]  /*5230*/  PRMT R180, RZ, 0x7610, R23 ;  /* 0x00007610ffb47816 */ /* 0x000fe20000000017 */
[----:B------:R-:W-:Y:S01]  /*5240*/  FMUL.FTZ R21, R21, R86 ;  /* 0x0000005615157220 */ /* 0x000fe20000410000 */
[----:B------:R-:W-:Y:S01]  /*5250*/  PRMT R23, RZ, 0x7610, R10 ;  /* 0x00007610ff177816 */ /* 0x000fe2000000000a */
[----:B------:R-:W-:-:S02]  /*5260*/  FFMA.FTZ R12, R151, R12, R166 ;  /* 0x0000000c970c7223 */ /* 0x000fc400000100a6 */
[----:B------:R-:W-:Y:S01]  /*5270*/  FMUL.FTZ R188, R174, R13 ;  /* 0x0000000daebc7220 */ /* 0x000fe20000410000 */
[----:B------:R-:W-:Y:S01]  /*5280*/  ISETP.NE.AND P0, PT, R42, 0x3f, PT ;  /* 0x0000003f2a00780c */ /* 0x000fe20003f05270 */
[----:B------:R-:W-:Y:S01]  /*5290*/  FMUL.FTZ R160, R23, R84 ;  /* 0x0000005417a07220 */ /* 0x000fe20000410000 */
[--C-:B------:R-:W-:Y:S01]  /*52a0*/  PRMT R176, RZ, 0x5410, R22.reuse ;  /* 0x00005410ffb07816 */ /* 0x100fe20000000016 */
[----:B------:R-:W-:Y:S01]  /*52b0*/  FMUL.FTZ R21, R138, R21 ;  /* 0x000000158a157220 */ /* 0x000fe20000410000 */
[----:B------:R-:W-:Y:S01]  /*52c0*/  PRMT R178, RZ, 0x7610, R22 ;  /* 0x00007610ffb27816 */ /* 0x000fe20000000016 */
[----:B------:R-:W-:Y:S02]  /*52d0*/  FFMA.FTZ R12, R153, R12, R164 ;  /* 0x0000000c990c7223 */ /* 0x000fe400000100a4 */
[----:B------:R-:W-:Y:S02]  /*52e0*/  FMUL.FTZ R13, R183, R188 ;  /* 0x000000bcb70d7220 */ /* 0x000fe40000410000 */
[----:B------:R-:W-:-:S02]  /*52f0*/  FMUL.FTZ R22, R163, R80 ;  /* 0x00000050a3167220 */ /* 0x000fc40000410000 */
[----:B------:R-:W-:Y:S02]  /*5300*/  FMUL.FTZ R163, R169, R74 ;  /* 0x0000004aa9a37220 */ /* 0x000fe40000410000 */
[----:B------:R-:W-:Y:S02]  /*5310*/  FMUL.FTZ R160, R141, R160 ;  /* 0x000000a08da07220 */ /* 0x000fe40000410000 */
[----:B------:R-:W-:Y:S02]  /*5320*/  FFMA.FTZ R12, R154, R12, R21 ;  /* 0x0000000c9a0c7223 */ /* 0x000fe40000010015 */
[----:B------:R-:W-:Y:S02]  /*5330*/  FMUL.FTZ R170, R142, R161 ;  /* 0x000000a18eaa7220 */ /* 0x000fe40000410000 */
[----:B------:R-:W-:Y:S02]  /*5340*/  FMUL.FTZ R190, R18, R13 ;  /* 0x0000000d12be7220 */ /* 0x000fe40000410000 */
[----:B------:R-:W-:-:S02]  /*5350*/  FMUL.FTZ R169, R185, R66 ;  /* 0x00000042b9a97220 */ /* 0x000fc40000410000 */
[----:B------:R-:W-:Y:S02]  /*5360*/  FMUL.FTZ R161, R145, R172 ;  /* 0x000000ac91a17220 */ /* 0x000fe40000410000 */
[----:B------:R-:W-:Y:S02]  /*5370*/  FMUL.FTZ R172, R144, R163 ;  /* 0x000000a390ac7220 */ /* 0x000fe40000410000 */
[----:B------:R-:W-:Y:S02]  /*5380*/  FMUL.FTZ R156, R140, R19 ;  /* 0x000000138c9c7220 */ /* 0x000fe40000410000 */
[----:B------:R-:W-:Y:S02]  /*5390*/  FFMA.FTZ R12, R155, R12, R160 ;  /* 0x0000000c9b0c7223 */ /* 0x000fe400000100a0 */
[----:B------:R-:W-:Y:S02]  /*53a0*/  FMUL.FTZ R163, R149, R184 ;  /* 0x000000b895a37220 */ /* 0x000fe40000410000 */
[----:B------:R-:W-:-:S02]  /*53b0*/  FMUL.FTZ R184, R179, R190 ;  /* 0x000000beb3b87220 */ /* 0x000fc40000410000 */
[----:B------:R-:W-:Y:S02]  /*53c0*/  FMUL.FTZ R190, R148, R169 ;  /* 0x000000a994be7220 */ /* 0x000fe40000410000 */
[----:B------:R-:W-:Y:S02]  /*53d0*/  FMUL.FTZ R169, R150, R171 ;  /* 0x000000ab96a97220 */ /* 0x000fe40000410000 */
[----:B------:R-:W-:Y:S01]  /*53e0*/  FMUL.FTZ R23, R143, R22 ;  /* 0x000000168f177220 */ /* 0x000fe20000410000 */
[----:B------:R0:W1:Y:S01]  /*53f0*/  @P0 LDS R171, [R42.X4+0x3dc4] ;  /* 0x003dc4002aab0984 */ /* 0x0000620000004800 */
[----:B------:R-:W-:Y:S02]  /*5400*/  FFMA.FTZ R12, R181, R12, R156 ;  /* 0x0000000cb50c7223 */ /* 0x000fe4000001009c */
[----:B------:R-:W-:Y:S02]  /*5410*/  FMUL.FTZ R20, R157, R68 ;  /* 0x000000449d147220 */ /* 0x000fe40000410000 */
[----:B------:R-:W-:-:S04]  /*5420*/  FFMA.FTZ R12, R174, R12, R23 ;  /* 0x0000000cae0c7223 */ /* 0x000fc80000010017 */
[----:B------:R-:W-:Y:S01]  /*5430*/  FFMA.FTZ R12, R183, R12, R170 ;  /* 0x0000000cb70c7223 */ /* 0x000fe200000100aa */
[----:B------:R-:W2:Y:S01]  /*5440*/  MUFU.EX2 R20, R20 ;  /* 0x0000001400147308 */ /* 0x000ea20000000800 */
[----:B------:R-:W-:Y:S02]  /*5450*/  FMUL.FTZ R22, R157, R64 ;  /* 0x000000409d167220 */ /* 0x000fe40000410000 */
[----:B------:R-:W-:-:S04]  /*5460*/  FFMA.FTZ R12, R18, R12, R161 ;  /* 0x0000000c120c7223 */ /* 0x000fc800000100a1 */
[----:B------:R-:W-:Y:S01]  /*5470*/  FFMA.FTZ R12, R179, R12, R172 ;  /* 0x0000000cb30c7223 */ /* 0x000fe200000100ac */
[----:B------:R-:W3:Y:S01]  /*5480*/  MUFU.EX2 R22, R22 ;  /* 0x0000001600167308 */ /* 0x000ee20000000800 */
[C---:B------:R-:W-:Y:S02]  /*5490*/  FMUL.FTZ R194, R177.reuse, R184 ;  /* 0x000000b8b1c27220 */ /* 0x040fe40000410000 */
[----:B------:R-:W-:Y:S02]  /*54a0*/  FMUL.FTZ R188, R146, R165 ;  /* 0x000000a592bc7220 */ /* 0x000fe40000410000 */
[----:B------:R-:W-:Y:S02]  /*54b0*/  FFMA.FTZ R12, R177, R12, R186 ;  /* 0x0000000cb10c7223 */ /* 0x000fe400000100ba */
[C---:B------:R-:W-:Y:S02]  /*54c0*/  FMUL.FTZ R13, R175.reuse, R194 ;  /* 0x000000c2af0d7220 */ /* 0x040fe40000410000 */
[----:B------:R-:W-:Y:S01]  /*54d0*/  FFMA.FTZ R12, R175, R12, R188 ;  /* 0x0000000caf0c7223 */ /* 0x000fe200000100bc */
[----:B------:R-:W-:-:S02]  /*54e0*/  PRMT R184, RZ, 0x5410, R24 ;  /* 0x00005410ffb87816 */ /* 0x000fc40000000018 */
[----:B------:R-:W-:Y:S01]  /*54f0*/  PRMT R192, RZ, 0x7610, R24 ;  /* 0x00007610ffc07816 */ /* 0x000fe20000000018 */
[C---:B--2---:R-:W-:Y:S02]  /*5500*/  FMUL.FTZ R24, R20.reuse, R13 ;  /* 0x0000000d14187220 */ /* 0x044fe40000410000 */
[----:B------:R-:W-:Y:S02]  /*5510*/  FFMA.FTZ R12, R20, R12, R163 ;  /* 0x0000000c140c7223 */ /* 0x000fe400000100a3 */
[C---:B------:R-:W-:Y:S02]  /*5520*/  FMUL.FTZ R13, R167.reuse, R24 ;  /* 0x00000018a70d7220 */ /* 0x040fe40000410000 */
[----:B------:R-:W-:Y:S01]  /*5530*/  FFMA.FTZ R15, R167, R12, R190 ;  /* 0x0000000ca70f7223 */ /* 0x000fe200000100be */
[--C-:B------:R-:W-:Y:S01]  /*5540*/  PRMT R194, RZ, 0x5410, R25.reuse ;  /* 0x00005410ffc27816 */ /* 0x100fe20000000019 */
[C---:B---3--:R-:W-:Y:S01]  /*5550*/  FMUL.FTZ R12, R22.reuse, R13 ;  /* 0x0000000d160c7220 */ /* 0x048fe20000410000 */
[----:B------:R-:W-:Y:S01]  /*5560*/  PRMT R196, RZ, 0x7610, R25 ;  /* 0x00007610ffc47816 */ /* 0x000fe20000000019 */
[----:B------:R-:W-:Y:S01]  /*5570*/  FFMA.FTZ R13, R22, R15, R169 ;  /* 0x0000000f160d7223 */ /* 0x000fe200000100a9 */
[----:B------:R-:W-:-:S02]  /*5580*/  PRMT R198, RZ, 0x5410, R26 ;  /* 0x00005410ffc67816 */ /* 0x000fc4000000001a */
[----:B------:R-:W-:Y:S02]  /*5590*/  PRMT R200, RZ, 0x7610, R26 ;  /* 0x00007610ffc87816 */ /* 0x000fe4000000001a */
[--C-:B------:R-:W-:Y:S02]  /*55a0*/  PRMT R202, RZ, 0x5410, R27.reuse ;  /* 0x00005410ffca7816 */ /* 0x100fe4000000001b */
[----:B------:R-:W-:Y:S01]  /*55b0*/  PRMT R204, RZ, 0x7610, R27 ;  /* 0x00007610ffcc7816 */ /* 0x000fe2000000001b */
[----:B------:R-:W-:Y:S05]  /*55c0*/  @P0 BRA `(.L_x_4724) ;  /* 0x0000008000000947 */ /* 0x000fea0003800000 */
[----:B01----:R-:W-:Y:S02]  /*55d0*/  ISETP.NE.AND P0, PT, R58, c[0x0][0x174], PT ;  /* 0x00005d003a007a0c */ /* 0x003fe40003f05270 */
[----:B------:R-:W-:-:S11]  /*55e0*/  MOV R171, 0x3f800000 ;  /* 0x3f80000000ab7802 */ /* 0x000fd60000000f00 */
[----:B------:R-:W-:-:S04]  /*55f0*/  @P0 IADD3 R24, -R54, c[0x0][0x174], RZ ;  /* 0x00005d0036180a10 */ /* 0x000fc80007ffe1ff */
[----:B------:R-:W-:-:S04]  /*5600*/  @P0 LEA.HI R15, R24, R24, RZ, 0x1 ;  /* 0x00000018180f0211 */ /* 0x000fc800078f08ff */
[----:B------:R-:W-:-:S04]  /*5610*/  @P0 LOP3.LUT R15, R15, 0xfffffe, RZ, 0xc0, !PT ;  /* 0x00fffffe0f0f0812 */ /* 0x000fc800078ec0ff */
[----:B------:R-:W-:-:S04]  /*5620*/  @P0 IADD3 R24, -R15, R24, RZ ;  /* 0x000000180f180210 */ /* 0x000fc80007ffe1ff */
[----:B------:R-:W-:-:S05]  /*5630*/  @P0 LEA R24, R24, R135, 0x8 ;  /* 0x0000008718180211 */ /* 0x000fca00078e40ff */
[----:B------:R0:W1:Y:S02]  /*5640*/  @P0 LDS R171, [R24.X4+0x35c0] ;  /* 0x0035c00018ab0984 */ /* 0x0000640000004800 */
.L_x_4724:
[----:B01----:R-:W-:Y:S05]  /*5650*/  BSYNC B0 ;  /* 0x0000000000007941 */ /* 0x003fea0003800000 */
.L_x_4723:
[----:B------:R-:W-:Y:S01]  /*5660*/  ISETP.GT.U32.AND P0, PT, R42, 0x1f, PT ;  /* 0x0000001f2a00780c */ /* 0x000fe20003f04070 */
[----:B------:R0:W-:Y:S01]  /*5670*/  STS.64 [R42.X8+0x31b0], R12 ;  /* 0x0031b00c2a007388 */ /* 0x0001e20000008a00 */
[----:B------:R-:W-:Y:S01]  /*5680*/  FMUL.FTZ R24, R89, R182 ;  /* 0x000000b659187220 */ /* 0x000fe20000410000 */
        /* <DEDUP_REMOVED lines=23> */
.L_x_4778:
        /* <DEDUP_REMOVED lines=24> */
.L_x_4779:
        /* <DEDUP_REMOVED lines=11> */
[----:B-----5:R-:W-:Y:S05]  /*5a30*/  CALL.REL.NOINC `($__internal_190_$__cuda_sm70_shflsync_idx_p) ;  /* 0x00004a1000007944 */ /* 0x020fea0003c00000 */
.L_x_4729:
[----:B------:R-:W-:Y:S05]  /*5a40*/  BRA.CONV ~URZ, `(.L_x_4730) ;  /* 0x000000637f007947 */ /* 0x000fea000b800000 */
[----:B-1----:R-:W-:Y:S01]  /*5a50*/  HFMA2.MMA R189, -RZ, RZ, 0, 1.847743988037109375e-06 ;  /* 0x0000001fffbd7435 */ /* 0x002fe200000001ff */
[----:B0-----:R-:W-:-:S02]  /*5a60*/  MOV R191, R15 ;  /* 0x0000000f00bf7202 */ /* 0x001fc40000000f00 */
[----:B------:R-:W-:Y:S02]  /*5a70*/  MOV R198, 0x1f ;  /* 0x0000001f00c67802 */ /* 0x000fe40000000f00 */
[----:B------:R-:W-:Y:S02]  /*5a80*/  MOV R200, 0xffffffff ;  /* 0xffffffff00c87802 */ /* 0x000fe40000000f00 */
[----:B------:R-:W-:Y:S02]  /*5a90*/  MOV R12, 0x5ab0 ;  /* 0x00005ab0000c7802 */ /* 0x000fe40000000f00 */
[----:B-----5:R-:W-:Y:S05]  /*5aa0*/  CALL.REL.NOINC `($__internal_190_$__cuda_sm70_shflsync_idx_p) ;  /* 0x000049a000007944 */ /* 0x020fea0003c00000 */
.L_x_4730:
[----:B------:R-:W-:Y:S05]  /*5ab0*/  BRA.DIV ~URZ, `(.L_x_4731) ;  /* 0x00003fd27f007947 */ /* 0x000fea000b800000 */
[----:B-----5:R-:W2:Y:S04]  /*5ac0*/  SHFL.IDX PT, R62, R62, RZ, 0x1f ;  /* 0x00001fff3e3e7589 */ /* 0x020ea800000e0000 */
[----:B------:R3:W4:Y:S04]  /*5ad0*/  SHFL.IDX PT, R13, R63, RZ, 0x1f ;  /* 0x00001fff3f0d7589 */ /* 0x00072800000e0000 */
[----:B------:R-:W0:Y:S04]  /*5ae0*/  SHFL.UP PT, R157, R157, 0x1, RZ ;  /* 0x042000009d9d7989 */ /* 0x000e2800000e00ff */
[----:B------:R3:W1:Y:S02]  /*5af0*/  SHFL.UP PT, R158, R15, 0x1, RZ ;  /* 0x042000000f9e7989 */ /* 0x00066400000e00ff */
.L_x_4780:
[----:B---3--:R-:W3:Y:S01]  /*5b00*/  LDS.64 R14, [R42.X16+0x31b0] ;  /* 0x0031b0002a0e7984 */ /* 0x008ee2000000ca00 */
[----:B--2---:R-:W-:Y:S01]  /*5b10*/  MOV R12, R62 ;  /* 0x0000003e000c7202 */ /* 0x004fe20000000f00 */
[----:B01--4-:R-:W-:-:S04]  /*5b20*/  @P1 FFMA.FTZ R13, R13, R157, R158 ;  /* 0x0000009d0d0d1223 */ /* 0x013fc8000001009e */
[----:B------:R-:W-:Y:S02]  /*5b30*/  @P1 FMUL.FTZ R12, R12, R157 ;  /* 0x0000009d0c0c1220 */ /* 0x000fe40000410000 */
[C---:B---3--:R-:W-:Y:S02]  /*5b40*/  FFMA.FTZ R15, R14.reuse, R13, R15 ;  /* 0x0000000d0e0f7223 */ /* 0x048fe4000001000f */
[----:B------:R-:W-:-:S05]  /*5b50*/  FMUL.FTZ R14, R14, R12 ;  /* 0x0000000c0e0e7220 */ /* 0x000fca0000410000 */
[----:B------:R0:W-:Y:S02]  /*5b60*/  STS.128 [R42.X16+0x31b0], R12 ;  /* 0x0031b00c2a007388 */ /* 0x0001e4000000cc00 */
.L_x_4726:
[----:B0-----:R-:W-:Y:S05]  /*5b70*/  BSYNC B0 ;  /* 0x0000000000007941 */ /* 0x001fea0003800000 */
.L_x_4725:
[----:B------:R-:W-:Y:S01]  /*5b80*/  WARPSYNC 0xffffffff ;  /* 0xffffffff00007948 */ /* 0x000fe20003800000 */
[----:B------:R-:W-:Y:S01]  /*5b90*/  BAR.SYNC.DEFER_BLOCKING 0x0 ;  /* 0x0000000000007b1d */ /* 0x000fe20000010000 */
[----:B------:R-:W-:Y:S01]  /*5ba0*/  FMUL.FTZ R14, R22, R171 ;  /* 0x000000ab160e7220 */ /* 0x000fe20000410000 */
        /* <DEDUP_REMOVED lines=14> */
[----:B------:R-:W0:Y:S03]  /*5c90*/  LDS R12, [R42.X8+0x31b4] ;  /* 0x0031b4002a0c7984 */ /* 0x000e260000008800 */
        /* <DEDUP_REMOVED lines=9> */
[----:B0-----:R-:W-:Y:S01]  /*5d30*/  FFMA.FTZ R159, R159, R12, R16 ;  /* 0x0000000c9f9f7223 */ /* 0x001fe20000010010 */
[----:B------:R-:W-:Y:S01]  /*5d40*/  MOV R16, 0x3f800000 ;  /* 0x3f80000000107802 */ /* 0x000fe20000000f00 */
[----:B------:R-:W-:Y:S02]  /*5d50*/  FMUL.FTZ R12, R18, R15 ;  /* 0x0000000f120c7220 */ /* 0x000fe40000410000 */
[----:B------:R-:W-:Y:S01]  /*5d60*/  FFMA.FTZ R168, R152, R159, R17 ;  /* 0x0000009f98a87223 */ /* 0x000fe20000010011 */
[----:B------:R-:W-:Y:S01]  /*5d70*/  HFMA2.MMA R17, -RZ, RZ, 0, 0 ;  /* 0x00000000ff117435 */ /* 0x000fe200000001ff */
[----:B------:R-:W-:Y:S02]  /*5d80*/  FMUL.FTZ R15, R183, R12 ;  /* 0x0000000cb70f7220 */ /* 0x000fe40000410000 */
[----:B------:R-:W-:-:S02]  /*5d90*/  FFMA.FTZ R166, R151, R168, R166 ;  /* 0x000000a897a67223 */ /* 0x000fc400000100a6 */
[----:B------:R-:W-:Y:S02]  /*5da0*/  FMUL.FTZ R12, R174, R15 ;  /* 0x0000000fae0c7220 */ /* 0x000fe40000410000 */
[----:B------:R-:W-:Y:S02]  /*5db0*/  FFMA.FTZ R164, R153, R166, R164 ;  /* 0x000000a699a47223 */ /* 0x000fe400000100a4 */
[----:B------:R-:W-:Y:S01]  /*5dc0*/  FMUL.FTZ R12, R181, R12 ;  /* 0x0000000cb50c7220 */ /* 0x000fe20000410000 */
[----:B------:R0:W1:Y:S01]  /*5dd0*/  @!P0 LDS.64 R16, [R135.X8+0x3ec0] ;  /* 0x003ec00087108984 */ /* 0x0000620000008a00 */
[----:B------:R-:W-:Y:S01]  /*5de0*/  FFMA.FTZ R162, R154, R164, R21 ;  /* 0x000000a49aa27223 */ /* 0x000fe20000010015 */
[----:B------:R-:W-:Y:S01]  /*5df0*/  ISETP.GT.U32.AND P0, PT, R42, 0x1f, PT ;  /* 0x0000001f2a00780c */ /* 0x000fe20003f04070 */
[C---:B------:R-:W-:Y:S02]  /*5e00*/  FMUL.FTZ R15, R155.reuse, R12 ;  /* 0x0000000c9b0f7220 */ /* 0x040fe40000410000 */
[----:B------:R-:W-:-:S02]  /*5e10*/  FFMA.FTZ R160, R155, R162, R160 ;  /* 0x000000a29ba07223 */ /* 0x000fc400000100a0 */
[----:B------:R-:W-:Y:S02]  /*5e20*/  FMUL.FTZ R12, R154, R15 ;  /* 0x0000000f9a0c7220 */ /* 0x000fe40000410000 */
[----:B------:R-:W-:Y:S02]  /*5e30*/  FFMA.FTZ R157, R181, R160, R156 ;  /* 0x000000a0b59d7223 */ /* 0x000fe4000001009c */
[----:B------:R-:W-:Y:S02]  /*5e40*/  FMUL.FTZ R12, R153, R12 ;  /* 0x0000000c990c7220 */ /* 0x000fe40000410000 */
[----:B------:R-:W-:Y:S02]  /*5e50*/  FFMA.FTZ R158, R174, R157, R23 ;  /* 0x0000009dae9e7223 */ /* 0x000fe40000010017 */
[----:B------:R-:W-:Y:S02]  /*5e60*/  FMUL.FTZ R15, R151, R12 ;  /* 0x0000000c970f7220 */ /* 0x000fe40000410000 */
[----:B-----5:R-:W-:-:S02]  /*5e70*/  FFMA.FTZ R63, R183, R158, R170 ;  /* 0x0000009eb73f7223 */ /* 0x020fc400000100aa */
        /* <DEDUP_REMOVED lines=22> */
.L_x_4781:
        /* <DEDUP_REMOVED lines=26> */
.L_x_4782:
        /* <DEDUP_REMOVED lines=11> */
.L_x_4733:
[----:B01----:R-:W-:Y:S05]  /*6230*/  BSYNC B0 ;  /* 0x0000000000007941 */ /* 0x003fea0003800000 */
.L_x_4732:
[----:B------:R-:W-:Y:S01]  /*6240*/  WARPSYNC 0xffffffff ;  /* 0xffffffff00007948 */ /* 0x000fe20003800000 */
[----:B------:R-:W-:Y:S01]  /*6250*/  BAR.SYNC.DEFER_BLOCKING 0x0 ;  /* 0x0000000000007b1d */ /* 0x000fe20000010000 */
[----:B------:R-:W-:Y:S01]  /*6260*/  HFMA2.MMA R15, -RZ, RZ, 0, 0 ;  /* 0x00000000ff0f7435 */ /* 0x000fe200000001ff */
[----:B------:R-:W-:Y:S01]  /*6270*/  MOV R14, R42 ;  /* 0x0000002a000e7202 */ /* 0x000fe20000000f00 */
[----:B------:R-:W-:Y:S01]  /*6280*/  FMUL.FTZ R228, R79, R157 ;  /* 0x0000009d4fe47220 */ /* 0x000fe20000410000 */
[----:B------:R-:W-:Y:S02]  /*6290*/  ISETP.NE.AND P3, PT, R42, RZ, PT ;  /* 0x000000ff2a00720c */ /* 0x000fe40003f65270 */
[----:B------:R-:W-:Y:S01]  /*62a0*/  PRMT R195, RZ, 0x7610, R5 ;  /* 0x00007610ffc37816 */ /* 0x000fe20000000005 */
[----:B------:R-:W-:Y:S01]  /*62b0*/  BSSY B0, `(.L_x_4736) ;  /* 0x0000113000007945 */ /* 0x000fe20003800000 */
[----:B------:R-:W-:Y:S02]  /*62c0*/  PRMT R217, RZ, 0x7610, R8 ;  /* 0x00007610ffd97816 */ /* 0x000fe40000000008 */
[----:B------:R-:W-:-:S02]  /*62d0*/  PRMT R215, RZ, 0x5410, R9 ;  /* 0x00005410ffd77816 */ /* 0x000fc40000000009 */
[----:B------:R-:W-:Y:S01]  /*62e0*/  PRMT R213, RZ, 0x7610, R9 ;  /* 0x00007610ffd57816 */ /* 0x000fe20000000009 */
[----:B------:R-:W-:Y:S01]  /*62f0*/  FMUL.FTZ R190, R217, R92 ;  /* 0x0000005cd9be7220 */ /* 0x000fe20000410000 */
[--C-:B------:R-:W-:Y:S01]  /*6300*/  PRMT R211, RZ, 0x5410, R10.reuse ;  /* 0x00005410ffd37816 */ /* 0x100fe2000000000a */
[----:B------:R-:W-:Y:S01]  /*6310*/  FMUL.FTZ R221, R215, R90 ;  /* 0x0000005ad7dd7220 */ /* 0x000fe20000410000 */
[----:B------:R-:W-:Y:S01]  /*6320*/  PRMT R209, RZ, 0x7610, R10 ;  /* 0x00007610ffd17816 */ /* 0x000fe2000000000a */
[----:B------:R-:W-:Y:S01]  /*6330*/  FFMA.FTZ R190, R137, -R190, R168 ;  /* 0x800000be89be7223 */ /* 0x000fe200000100a8 */
[--C-:B------:R-:W-:Y:S01]  /*6340*/  PRMT R207, RZ, 0x5410, R11.reuse ;  /* 0x00005410ffcf7816 */ /* 0x100fe2000000000b */
[----:B------:R-:W-:Y:S01]  /*6350*/  FMUL.FTZ R186, R213, R88 ;  /* 0x00000058d5ba7220 */ /* 0x000fe20000410000 */
[----:B------:R-:W-:Y:S01]  /*6360*/  PRMT R205, RZ, 0x7610, R11 ;  /* 0x00007610ffcd7816 */ /* 0x000fe2000000000b */
[----:B------:R-:W-:Y:S01]  /*6370*/  FFMA.FTZ R188, R136, -R221, R166 ;  /* 0x800000dd88bc7223 */ /* 0x000fe200000100a6 */
[----:B------:R-:W-:Y:S01]  /*6380*/  PRMT R203, RZ, 0x5410, R4 ;  /* 0x00005410ffcb7816 */ /* 0x000fe20000000004 */
[----:B------:R-:W-:Y:S01]  /*6390*/  FMUL.FTZ R223, R211, R86 ;  /* 0x00000056d3df7220 */ /* 0x000fe20000410000 */
[----:B------:R-:W0:Y:S01]  /*63a0*/  LDS R12, [R42.X8+0x33c4] ;  /* 0x0033c4002a0c7984 */ /* 0x000e220000008800 */
[----:B------:R-:W-:Y:S01]  /*63b0*/  FFMA.FTZ R186, R139, -R186, R164 ;  /* 0x800000ba8bba7223 */ /* 0x000fe200000100a4 */
[----:B------:R-:W-:Y:S01]  /*63c0*/  PRMT R201, RZ, 0x7610, R4 ;  /* 0x00007610ffc97816 */ /* 0x000fe20000000004 */
[----:B------:R-:W-:Y:S01]  /*63d0*/  FMUL.FTZ R166, R87, R166 ;  /* 0x000000a657a67220 */ /* 0x000fe20000410000 */
[----:B------:R1:W-:Y:S01]  /*63e0*/  @!P3 STS.64 [R135.X8+0x3ec0], R16 ;  /* 0x003ec0108700b388 */ /* 0x0003e20000008a00 */
[----:B------:R-:W-:Y:S01]  /*63f0*/  PRMT R199, RZ, 0x5410, R5 ;  /* 0x00005410ffc77816 */ /* 0x000fe20000000005 */
[----:B------:R-:W-:Y:S01]  /*6400*/  FMUL.FTZ R164, R85, R164 ;  /* 0x000000a455a47220 */ /* 0x000fe20000410000 */
[C---:B------:R-:W-:Y:S01]  /*6410*/  IADD3 R225, R42.reuse, 0x140, RZ ;  /* 0x000001402ae17810 */ /* 0x040fe20007ffe0ff */
[----:B------:R-:W-:Y:S01]  /*6420*/  FMUL.FTZ R212, R201, R76 ;  /* 0x0000004cc9d47220 */ /* 0x000fe20000410000 */
[C---:B------:R-:W-:Y:S01]  /*6430*/  IADD3 R227, R42.reuse, 0x180, RZ ;  /* 0x000001802ae37810 */ /* 0x040fe20007ffe0ff */
[----:B------:R-:W-:Y:S01]  /*6440*/  FMUL.FTZ R221, R199, R74 ;  /* 0x0000004ac7dd7220 */ /* 0x000fe20000410000 */
        /* <DEDUP_REMOVED lines=10> */
[----:B------:R-:W-:Y:S01]  /*64f0*/  LEA.HI.SX32 R222, R241, R42, 0x1b ;  /* 0x0000002af1de7211 */ /* 0x000fe200078fdaff */
[----:B0-----:R-:W-:Y:S02]  /*6500*/  FFMA.FTZ R171, R12, R171, R196 ;  /* 0x000000ab0cab7223 */ /* 0x001fe400000100c4 */
[----:B------:R-:W-:Y:S02]  /*6510*/  IMAD R12, R128, c[0x0][0x298], RZ ;  /* 0x0000a600800c7a24 */ /* 0x000fe400078e02ff */
[----:B------:R-:W-:-:S02]  /*6520*/  FFMA.FTZ R169, R22, R171, R187 ;  /* 0x000000ab16a97223 */ /* 0x000fc400000100bb */
[----:B------:R-:W-:Y:S02]  /*6530*/  IMAD R22, R128, c[0x0][0x2b8], RZ ;  /* 0x0000ae0080167a24 */ /* 0x000fe400078e02ff */
[----:B------:R-:W-:Y:S01]  /*6540*/  FFMA.FTZ R167, R167, R169, R194 ;  /* 0x000000a9a7a77223 */ /* 0x000fe200000100c2 */
[----:B------:R-:W-:Y:S01]  /*6550*/  PRMT R194, RZ, 0x5410, R8 ;  /* 0x00005410ffc27816 */ /* 0x000fe20000000008 */
[C---:B------:R-:W-:Y:S02]  /*6560*/  IMAD R21, R39.reuse, c[0x0][0x29c], R12 ;  /* 0x0000a70027157a24 */ /* 0x040fe400078e020c */
[----:B------:R-:W-:Y:S02]  /*6570*/  FFMA.FTZ R173, R20, R167, R173 ;  /* 0x000000a714ad7223 */ /* 0x000fe400000100ad */
[----:B------:R-:W-:-:S04]  /*6580*/  IMAD.WIDE.U32 R12, R39, c[0x0][0x298], R14 ;  /* 0x0000a600270c7a25 */ /* 0x000fc800078e000e */
[----:B------:R-:W-:Y:S01]  /*6590*/  FFMA.FTZ R175, R175, R173, R192 ;  /* 0x000000adafaf7223 */ /* 0x000fe200000100c0 */
[----:B------:R-:W-:Y:S01]  /*65a0*/  IADD3 R13, R13, R21, RZ ;  /* 0x000000150d0d7210 */ /* 0x000fe20007ffe0ff */
[----:B------:R-:W-:-:S04]  /*65b0*/  IMAD.WIDE.U32 R14, R39, c[0x0][0x2b8], R14 ;  /* 0x0000ae00270e7a25 */ /* 0x000fc800078e000e */
[----:B------:R-:W-:Y:S01]  /*65c0*/  FFMA.FTZ R177, R177, R175, R184 ;  /* 0x000000afb1b17223 */ /* 0x000fe200000100b8 */
[----:B------:R-:W-:Y:S01]  /*65d0*/  MOV R20, R14 ;  /* 0x0000000e00147202 */ /* 0x000fe20000000f00 */
[----:B------:R-:W-:Y:S02]  /*65e0*/  IMAD R23, R39, c[0x0][0x2bc], R22 ;  /* 0x0000af0027177a24 */ /* 0x000fe400078e0216 */
[----:B------:R-:W-:Y:S02]  /*65f0*/  IMAD R187, R129, c[0x0][0x2c0], RZ ;  /* 0x0000b00081bb7a24 */ /* 0x000fe400078e02ff */
[----:B------:R-:W-:Y:S01]  /*6600*/  FFMA.FTZ R179, R179, R177, R182 ;  /* 0x000000b1b3b37223 */ /* 0x000fe200000100b6 */
[----:B------:R-:W-:Y:S01]  /*6610*/  IADD3 R21, R15, R23, RZ ;  /* 0x000000170f157210 */ /* 0x000fe20007ffe0ff */
[----:B------:R-:W-:Y:S01]  /*6620*/  IMAD R15, R129, c[0x0][0x2a0], RZ ;  /* 0x0000a800810f7a24 */ /* 0x000fe200078e02ff */
[----:B------:R-:W-:Y:S01]  /*6630*/  IADD3 R182, R54, -c[0x0][0x174], RZ ;  /* 0x80005d0036b67a10 */ /* 0x000fe20007ffe0ff */
[----:B------:R-:W-:-:S02]  /*6640*/  IMAD R189, R40, c[0x0][0x2c4], R187 ;  /* 0x0000b10028bd7a24 */ /* 0x000fc400078e02bb */
[----:B------:R-:W-:Y:S02]  /*6650*/  FFMA.FTZ R187, R18, R179, R19 ;  /* 0x000000b312bb7223 */ /* 0x000fe40000010013 */
[C---:B------:R-:W-:Y:S02]  /*6660*/  IMAD R23, R40.reuse, c[0x0][0x2a4], R15 ;  /* 0x0000a90028177a24 */ /* 0x040fe400078e020f */
[----:B------:R-:W-:-:S04]  /*6670*/  IMAD.WIDE.U32 R14, R40, c[0x0][0x2a0], R12 ;  /* 0x0000a800280e7a25 */ /* 0x000fc800078e000c */
[----:B------:R-:W-:Y:S01]  /*6680*/  FFMA.FTZ R183, R183, R187, R180 ;  /* 0x000000bbb7b77223 */ /* 0x000fe200000100b4 */
[----:B------:R-:W-:Y:S01]  /*6690*/  IADD3 R13, R15, R23, RZ ;  /* 0x000000170f0d7210 */ /* 0x000fe20007ffe0ff */
[----:B------:R-:W-:Y:S01]  /*66a0*/  IMAD.WIDE.U32 R20, R40, c[0x0][0x2c0], R20 ;  /* 0x0000b00028147a25 */ /* 0x000fe200078e0014 */
[----:B------:R-:W-:Y:S02]  /*66b0*/  LEA R22, P0, R14, c[0x0][0x318], 0x2 ;  /* 0x0000c6000e167a11 */ /* 0x000fe400078010ff */
[----:B------:R-:W-:Y:S01]  /*66c0*/  IADD3 R12, P2, R2, R14, RZ ;  /* 0x0000000e020c7210 */ /* 0x000fe20007f5e0ff */
[----:B------:R-:W-:Y:S01]  /*66d0*/  FFMA.FTZ R185, R174, R183, R185 ;  /* 0x000000b7aeb97223 */ /* 0x000fe200000100b9 */
[----:B------:R-:W-:Y:S01]  /*66e0*/  IADD3 R15, R21, R189, RZ ;  /* 0x000000bd150f7210 */ /* 0x000fe20007ffe0ff */
[----:B------:R-:W-:Y:S01]  /*66f0*/  IMAD R21, R182, -0x400, RZ ;  /* 0xfffffc00b6157824 */ /* 0x000fe200078e02ff */
[----:B------:R-:W-:Y:S01]  /*6700*/  LEA R18, P1, R20, c[0x0][0x320], 0x2 ;  /* 0x0000c80014127a11 */ /* 0x000fe200078210ff */
[----:B------:R-:W-:Y:S01]  /*6710*/  FFMA.FTZ R181, R181, R185, R178 ;  /* 0x000000b9b5b57223 */ /* 0x000fe200000100b2 */
[----:B------:R-:W-:Y:S01]  /*6720*/  LEA.HI.X R23, R14, c[0x0][0x31c], R13, 0x2, P0 ;  /* 0x0000c7000e177a11 */ /* 0x000fe200000f140d */
[----:B------:R-:W-:Y:S01]  /*6730*/  FMUL.FTZ R192, R194, R93 ;  /* 0x0000005dc2c07220 */ /* 0x000fe20000410000 */
[----:B------:R-:W-:Y:S01]  /*6740*/  IADD3 R14, P4, R2, R20, RZ ;  /* 0x00000014020e7210 */ /* 0x000fe20007f9e0ff */
[----:B------:R-:W-:Y:S01]  /*6750*/  FFMA.FTZ R189, R155, R181, R176 ;  /* 0x000000b59bbd7223 */ /* 0x000fe200000100b0 */
[----:B------:R-:W-:Y:S01]  /*6760*/  LEA.HI.X R19, R20, c[0x0][0x324], R15, 0x2, P1 ;  /* 0x0000c90014137a11 */ /* 0x000fe200008f140f */
[----:B------:R-:W-:Y:S01]  /*6770*/  IMAD.WIDE R22, R21, 0x4, R22 ;  /* 0x0000000415167825 */ /* 0x000fe200078e0216 */
[----:B------:R-:W-:-:S02]  /*6780*/  SHF.L.U64.HI R20, R132, 0x2, R131 ;  /* 0x0000000284147819 */ /* 0x000fc40000010283 */
[----:B------:R-:W-:Y:S01]  /*6790*/  PRMT R155, RZ, 0x7610, R7 ;  /* 0x00007610ff9b7816 */ /* 0x000fe20000000007 */
[----:B------:R-:W-:Y:S01]  /*67a0*/  IMAD.WIDE R18, R21, 0x4, R18 ;  /* 0x0000000415127825 */ /* 0x000fe200078e0212 */
[----:B------:R-:W-:Y:S02]  /*67b0*/  SHF.L.U32 R21, R132, 0x2, RZ ;  /* 0x0000000284157819 */ /* 0x000fe400000006ff */
[C---:B------:R-:W-:Y:S01]  /*67c0*/  IADD3.X R13, R3.reuse, R13, RZ, P2, !PT ;  /* 0x0000000d030d7210 */ /* 0x040fe200017fe4ff */
[----:B------:R-:W-:Y:S01]  /*67d0*/  IMAD R174, R20, c[0x0][0x2b0], RZ ;  /* 0x0000ac0014ae7a24 */ /* 0x000fe200078e02ff */
[----:B------:R-:W-:Y:S01]  /*67e0*/  IADD3.X R15, R3, R15, RZ, P4, !PT ;  /* 0x0000000f030f7210 */ /* 0x000fe200027fe4ff */
[----:B------:R-:W-:Y:S02]  /*67f0*/  FFMA.FTZ R25, R154, R189, R25 ;  /* 0x000000bd9a197223 */ /* 0x000fe40000010019 */
[----:B------:R-:W-:Y:S02]  /*6800*/  IMAD R20, R20, c[0x0][0x2d0], RZ ;  /* 0x0000b40014147a24 */ /* 0x000fe400078e02ff */
[----:B------:R-:W-:Y:S01]  /*6810*/  FFMA.FTZ R197, R153, R25, R26 ;  /* 0x0000001999c57223 */ /* 0x000fe2000001001a */
[----:B------:R-:W-:Y:S01]  /*6820*/  PRMT R153, RZ, 0x7610, R6 ;  /* 0x00007610ff997816 */ /* 0x000fe20000000006 */
[C---:B------:R-:W-:Y:S01]  /*6830*/  IMAD R193, R21.reuse, c[0x0][0x2d4], R20 ;  /* 0x0000b50015c17a24 */ /* 0x040fe200078e0214 */
[----:B------:R-:W-:Y:S01]  /*6840*/  P2R R20, PR, RZ, 0x8 ;  /* 0x00000008ff147803 */ /* 0x000fe20000000000 */
[----:B------:R-:W-:-:S02]  /*6850*/  IMAD R191, R21, c[0x0][0x2b4], R174 ;  /* 0x0000ad0015bf7a24 */ /* 0x000fc400078e02ae */
[----:B------:R-:W-:-:S04]  /*6860*/  IMAD.WIDE.U32 R22, R21, c[0x0][0x2b0], R22 ;  /* 0x0000ac0015167a25 */ /* 0x000fc800078e0016 */
[----:B------:R-:W-:Y:S02]  /*6870*/  FFMA.FTZ R151, R151, R197, R24 ;  /* 0x000000c597977223 */ /* 0x000fe40000010018 */
[----:B------:R-:W-:Y:S01]  /*6880*/  IMAD.WIDE.U32 R20, R21, c[0x0][0x2d0], R18 ;  /* 0x0000b40015147a25 */ /* 0x000fe200078e0012 */
[----:B------:R-:W-:Y:S02]  /*6890*/  SHF.L.U32 R18, R42, 0x4, RZ ;  /* 0x000000042a127819 */ /* 0x000fe400000006ff */
[----:B------:R-:W-:Y:S01]  /*68a0*/  IADD3 R19, R23, R191, RZ ;  /* 0x000000bf17137210 */ /* 0x000fe20007ffe0ff */
[----:B------:R-:W-:Y:S01]  /*68b0*/  FMUL.FTZ R26, R175, R72 ;  /* 0x00000048af1a7220 */ /* 0x000fe20000410000 */
[----:B------:R-:W-:Y:S01]  /*68c0*/  LEA.HI.SX32 R23, R18, R18, 0x1b ;  /* 0x0000001212177211 */ /* 0x000fe200078fdaff */
[----:B------:R-:W-:Y:S01]  /*68d0*/  FFMA.FTZ R219, R152, R151, R27 ;  /* 0x0000009798db7223 */ /* 0x000fe2000001001b */
[----:B------:R-:W-:Y:S01]  /*68e0*/  MOV R18, R22 ;  /* 0x0000001600127202 */ /* 0x000fe20000000f00 */
[----:B-1----:R-:W-:Y:S01]  /*68f0*/  FMUL.FTZ R16, R195, R26 ;  /* 0x0000001ac3107220 */ /* 0x002fe20000410000 */
[----:B------:R-:W-:Y:S01]  /*6900*/  PRMT R191, RZ, 0x5410, R7 ;  /* 0x00005410ffbf7816 */ /* 0x000fe20000000007 */
[----:B------:R-:W-:Y:S01]  /*6910*/  FFMA.FTZ R192, R134, -R192, R159 ;  /* 0x800000c086c07223 */ /* 0x000fe2000001009f */
[----:B------:R-:W-:Y:S01]  /*6920*/  IADD3 R21, R21, R193, RZ ;  /* 0x000000c115157210 */ /* 0x000fe20007ffe0ff */
[----:B------:R-:W-:Y:S01]  /*6930*/  FMUL.FTZ R17, R219, R93 ;  /* 0x0000005ddb117220 */ /* 0x000fe20000410000 */
[----:B------:R0:W-:Y:S01]  /*6940*/  STS [R23.X4+0x10ac], R16 ;  /* 0x0010ac1017007388 */ /* 0x0001e20000004800 */
[----:B------:R-:W-:Y:S01]  /*6950*/  FMUL.FTZ R200, R197, R90 ;  /* 0x0000005ac5c87220 */ /* 0x000fe20000410000 */
[----:B------:R-:W-:Y:S01]  /*6960*/  PRMT R193, RZ, 0x5410, R6 ;  /* 0x00005410ffc17816 */ /* 0x000fe20000000006 */
[----:B------:R-:W-:-:S02]  /*6970*/  FFMA.FTZ R27, R192, R17, RZ ;  /* 0x00000011c01b7223 */ /* 0x000fc400000100ff */
[----:B------:R-:W-:Y:S02]  /*6980*/  FMUL.FTZ R174, R171, R64 ;  /* 0x00000040abae7220 */ /* 0x000fe40000410000 */
[----:B------:R-:W-:Y:S02]  /*6990*/  FMUL.FTZ R24, R25, R88 ;  /* 0x0000005819187220 */ /* 0x000fe40000410000 */
[----:B------:R-:W-:Y:S02]  /*69a0*/  FMUL.FTZ R22, R169, R66 ;  /* 0x00000042a9167220 */ /* 0x000fe40000410000 */
[----:B0-----:R-:W-:Y:S02]  /*69b0*/  FMUL.FTZ R16, R151, R92 ;  /* 0x0000005c97107220 */ /* 0x001fe40000410000 */
[----:B------:R-:W-:Y:S02]  /*69c0*/  FMUL.FTZ R176, R155, R174 ;  /* 0x000000ae9bb07220 */ /* 0x000fe40000410000 */
[----:B------:R-:W-:-:S02]  /*69d0*/  FFMA.FTZ R27, R190, R16, R27 ;  /* 0x00000010be1b7223 */ /* 0x000fc4000001001b */
[----:B------:R-:W-:Y:S01]  /*69e0*/  FMUL.FTZ R182, R209, R84 ;  /* 0x00000054d1b67220 */ /* 0x000fe20000410000 */
[----:B------:R0:W-:Y:S01]  /*69f0*/  STS [R23.X4+0x10bc], R176 ;  /* 0x0010bcb017007388 */ /* 0x0001e20000004800 */
[----:B------:R-:W-:Y:S02]  /*6a00*/  FFMA.FTZ R27, R188, R200, R27 ;  /* 0x000000c8bc1b7223 */ /* 0x000fe4000001001b */
[----:B------:R-:W-:Y:S01]  /*6a10*/  FFMA.FTZ R184, R138, -R223, R162 ;  /* 0x800000df8ab87223 */ /* 0x000fe200000100a2 */
[----:B------:R-:W-:Y:S01]  /*6a20*/  IADD3 R223, R42, 0x100, RZ ;  /* 0x000001002adf7810 */ /* 0x000fe20007ffe0ff */
[----:B------:R-:W-:Y:S02]  /*6a30*/  FMUL.FTZ R202, R189, R86 ;  /* 0x00000056bdca7220 */ /* 0x000fe40000410000 */
[----:B------:R-:W-:Y:S02]  /*6a40*/  FFMA.FTZ R27, R186, R24, R27 ;  /* 0x00000018ba1b7223 */ /* 0x000fe4000001001b */
[----:B------:R-:W-:-:S02]  /*6a50*/  FMUL.FTZ R196, R167, R68 ;  /* 0x00000044a7c47220 */ /* 0x000fc40000410000 */
[----:B------:R-:W-:Y:S02]  /*6a60*/  FMUL.FTZ R178, R191, R22 ;  /* 0x00000016bfb27220 */ /* 0x000fe40000410000 */
[----:B------:R-:W-:Y:S02]  /*6a70*/  FMUL.FTZ R198, R173, R70 ;  /* 0x00000046adc67220 */ /* 0x000fe40000410000 */
[----:B------:R-:W-:Y:S01]  /*6a80*/  FMUL.FTZ R180, R207, R82 ;  /* 0x00000052cfb47220 */ /* 0x000fe20000410000 */
[----:B------:R1:W-:Y:S01]  /*6a90*/  STS [R23.X4+0x10b8], R178 ;  /* 0x0010b8b217007388 */ /* 0x0003e20000004800 */
[----:B------:R-:W-:Y:S02]  /*6aa0*/  FFMA.FTZ R182, R141, -R182, R160 ;  /* 0x800000b68db67223 */ /* 0x000fe400000100a0 */
[----:B------:R-:W-:Y:S02]  /*6ab0*/  FMUL.FTZ R204, R181, R84 ;  /* 0x00000054b5cc7220 */ /* 0x000fe40000410000 */
[----:B------:R-:W-:-:S02]  /*6ac0*/  FFMA.FTZ R27, R184, R202, R27 ;  /* 0x000000cab81b7223 */ /* 0x000fc4000001001b */
[----:B0-----:R-:W-:Y:S02]  /*6ad0*/  FMUL.FTZ R176, R153, R196 ;  /* 0x000000c499b07220 */ /* 0x001fe40000410000 */
[----:B------:R-:W-:Y:S02]  /*6ae0*/  FMUL.FTZ R154, R193, R198 ;  /* 0x000000c6c19a7220 */ /* 0x000fe40000410000 */
[----:B-1----:R-:W-:Y:S01]  /*6af0*/  FMUL.FTZ R178, R205, R80 ;  /* 0x00000050cdb27220 */ /* 0x002fe20000410000 */
[----:B------:R0:W-:Y:S01]  /*6b00*/  STS [R23.X4+0x10b4], R176 ;  /* 0x0010b4b017007388 */ /* 0x0001e20000004800 */
[----:B------:R-:W-:Y:S02]  /*6b10*/  FFMA.FTZ R180, R140, -R180, R157 ;  /* 0x800000b48cb47223 */ /* 0x000fe4000001009d */
[----:B------:R-:W-:Y:S01]  /*6b20*/  FMUL.FTZ R152, R185, R82 ;  /* 0x00000052b9987220 */ /* 0x000fe20000410000 */
[----:B------:R1:W-:Y:S01]  /*6b30*/  STS [R23.X4+0x10b0], R154 ;  /* 0x0010b09a17007388 */ /* 0x0003e20000004800 */
[----:B------:R-:W-:-:S02]  /*6b40*/  FFMA.FTZ R27, R182, R204, R27 ;  /* 0x000000ccb61b7223 */ /* 0x000fc4000001001b */
[----:B------:R-:W-:Y:S02]  /*6b50*/  FFMA.FTZ R178, R143, -R178, R158 ;  /* 0x800000b28fb27223 */ /* 0x000fe4000001009e */
[----:B------:R-:W-:Y:S02]  /*6b60*/  FFMA.FTZ R27, R180, R152, R27 ;  /* 0x00000098b41b7223 */ /* 0x000fe4000001001b */
[-C--:B0-----:R-:W-:Y:S02]  /*6b70*/  FMUL.FTZ R176, R203, R78.reuse ;  /* 0x0000004ecbb07220 */ /* 0x081fe40000410000 */
[----:B------:R-:W-:Y:S02]  /*6b80*/  FMUL.FTZ R206, R187, R78 ;  /* 0x0000004ebbce7220 */ /* 0x000fe40000410000 */
[----:B-1----:R-:W-:Y:S02]  /*6b90*/  FMUL.FTZ R154, R183, R80 ;  /* 0x00000050b79a7220 */ /* 0x002fe40000410000 */
[----:B------:R-:W-:-:S02]  /*6ba0*/  FFMA.FTZ R176, R142, -R176, R63 ;  /* 0x800000b08eb07223 */ /* 0x000fc4000001003f */
[----:B------:R-:W-:Y:S02]  /*6bb0*/  FFMA.FTZ R27, R178, R154, R27 ;  /* 0x0000009ab21b7223 */ /* 0x000fe4000001001b */
[-C--:B------:R-:W-:Y:S02]  /*6bc0*/  FMUL.FTZ R214, R203, R206.reuse ;  /* 0x000000cecbd67220 */ /* 0x080fe40000410000 */
[----:B------:R-:W-:Y:S02]  /*6bd0*/  FFMA.FTZ R27, R176, R206, R27 ;  /* 0x000000ceb01b7223 */ /* 0x000fe4000001001b */
[----:B------:R-:W-:Y:S01]  /*6be0*/  FMUL.FTZ R208, R179, R76 ;  /* 0x0000004cb3d07220 */ /* 0x000fe20000410000 */
[----:B------:R0:W-:Y:S01]  /*6bf0*/  STS [R23.X4+0x10a0], R214 ;  /* 0x0010a0d617007388 */ /* 0x0001e20000004800 */
[----:B------:R-:W-:Y:S02]  /*6c00*/  FMUL.FTZ R206, R205, R154 ;  /* 0x0000009acdce7220 */ /* 0x000fe40000410000 */
[----:B------:R-:W-:-:S02]  /*6c10*/  FFMA.FTZ R154, R145, -R212, R156 ;  /* 0x800000d4919a7223 */ /* 0x000fc4000001009c */
[----:B------:R-:W-:Y:S01]  /*6c20*/  FMUL.FTZ R216, R177, R74 ;  /* 0x0000004ab1d87220 */ /* 0x000fe20000410000 */
[----:B------:R-:W-:Y:S01]  /*6c30*/  STS [R23.X4+0x109c], R206 ;  /* 0x00109cce17007388 */ /* 0x000fe20000004800 */
[----:B------:R-:W-:Y:S02]  /*6c40*/  FMUL.FTZ R210, R201, R208 ;  /* 0x000000d0c9d27220 */ /* 0x000fe40000410000 */
[----:B------:R-:W-:Y:S01]  /*6c50*/  FMUL.FTZ R212, R207, R152 ;  /* 0x00000098cfd47220 */ /* 0x000fe20000410000 */
[----:B0-----:R-:W-:Y:S01]  /*6c60*/  LEA.HI.SX32 R214, R42, R42, 0x1b ;  /* 0x0000002a2ad67211 */ /* 0x001fe200078fdaff */
[----:B------:R-:W-:Y:S01]  /*6c70*/  FFMA.FTZ R27, R154, R208, R27 ;  /* 0x000000d09a1b7223 */ /* 0x000fe2000001001b */
[----:B------:R0:W-:Y:S01]  /*6c80*/  STS [R23.X4+0x10a4], R210 ;  /* 0x0010a4d217007388 */ /* 0x0001e20000004800 */
[----:B------:R-:W-:Y:S02]  /*6c90*/  FFMA.FTZ R152, R144, -R221, R62 ;  /* 0x800000dd90987223 */ /* 0x000fe4000001003e */
[----:B------:R-:W-:Y:S01]  /*6ca0*/  FMUL.FTZ R208, R195, R72 ;  /* 0x00000048c3d07220 */ /* 0x000fe20000410000 */
[----:B------:R1:W-:Y:S01]  /*6cb0*/  STS [R23.X4+0x1098], R212 ;  /* 0x001098d417007388 */ /* 0x0003e20000004800 */
[----:B------:R-:W-:-:S02]  /*6cc0*/  FMUL.FTZ R218, R199, R216 ;  /* 0x000000d8c7da7220 */ /* 0x000fc40000410000 */
[----:B------:R-:W-:Y:S02]  /*6cd0*/  FFMA.FTZ R216, R152, R216, R27 ;  /* 0x000000d898d87223 */ /* 0x000fe4000001001b */
[----:B------:R-:W-:Y:S01]  /*6ce0*/  FFMA.FTZ R27, R147, -R208, R172 ;  /* 0x800000d0931b7223 */ /* 0x000fe200000100ac */
[----:B------:R2:W-:Y:S01]  /*6cf0*/  STS [R23.X4+0x10a8], R218 ;  /* 0x0010a8da17007388 */ /* 0x0005e20000004800 */
[----:B0-----:R-:W-:Y:S02]  /*6d00*/  FMUL.FTZ R210, R209, R204 ;  /* 0x000000ccd1d27220 */ /* 0x001fe40000410000 */
[----:B------:R-:W-:Y:S01]  /*6d10*/  FMUL.FTZ R204, R193, R70 ;  /* 0x00000046c1cc7220 */ /* 0x000fe20000410000 */
[----:B-1----:R-:W-:Y:S01]  /*6d20*/  LEA.HI.SX32 R212, R231, R42, 0x1b ;  /* 0x0000002ae7d47211 */ /* 0x002fe200078fdaff */
[----:B------:R-:W-:Y:S01]  /*6d30*/  FFMA.FTZ R221, R27, R26, R216 ;  /* 0x0000001a1bdd7223 */ /* 0x000fe200000100d8 */
[----:B------:R0:W-:Y:S01]  /*6d40*/  STS [R23.X4+0x1094], R210 ;  /* 0x001094d217007388 */ /* 0x0001e20000004800 */
[----:B------:R-:W-:Y:S01]  /*6d50*/  FFMA.FTZ R26, R146, -R204, R165 ;  /* 0x800000cc921a7223 */ /* 0x000fe200000100a5 */
[----:B------:R-:W-:Y:S01]  /*6d60*/  LEA.HI.SX32 R216, R233, R42, 0x1b ;  /* 0x0000002ae9d87211 */ /* 0x000fe200078fdaff */
[----:B------:R-:W-:Y:S01]  /*6d70*/  FMUL.FTZ R208, R211, R202 ;  /* 0x000000cad3d07220 */ /* 0x000fe20000410000 */
[----:B--2---:R-:W-:Y:S01]  /*6d80*/  LEA.HI.SX32 R218, R235, R42, 0x1b ;  /* 0x0000002aebda7211 */ /* 0x004fe200078fdaff */
[----:B------:R-:W-:-:S02]  /*6d90*/  FMUL.FTZ R204, R215, R200 ;  /* 0x000000c8d7cc7220 */ /* 0x000fc40000410000 */
[----:B------:R-:W-:Y:S01]  /*6da0*/  FMUL.FTZ R206, R213, R24 ;  /* 0x00000018d5ce7220 */ /* 0x000fe20000410000 */
[----:B------:R1:W-:Y:S01]  /*6db0*/  STS [R23.X4+0x1090], R208 ;  /* 0x001090d017007388 */ /* 0x0003e20000004800 */
[----:B------:R-:W-:Y:S01]  /*6dc0*/  FMUL.FTZ R202, R217, R16 ;  /* 0x00000010d9ca7220 */ /* 0x000fe20000410000 */
[----:B0-----:R-:W-:Y:S01]  /*6dd0*/  LEA.HI.SX32 R210, R229, R42, 0x1b ;  /* 0x0000002ae5d27211 */ /* 0x001fe200078fdaff */
[----:B------:R-:W-:Y:S01]  /*6de0*/  FMUL.FTZ R200, R194, R17 ;  /* 0x00000011c2c87220 */ /* 0x000fe20000410000 */
[----:B------:R0:W-:Y:S01]  /*6df0*/  STS [R23.X4+0x108c], R206 ;  /* 0x00108cce17007388 */ /* 0x0001e20000004800 */
[----:B------:R-:W-:Y:S01]  /*6e00*/  FMUL.FTZ R24, R153, R68 ;  /* 0x0000004499187220 */ /* 0x000fe20000410000 */
[----:B------:R-:W-:Y:S01]  /*6e10*/  IADD3 R17, R42, 0x80, RZ ;  /* 0x000000802a117810 */ /* 0x000fe20007ffe0ff */
[----:B------:R-:W-:Y:S01]  /*6e20*/  FFMA.FTZ R221, R26, R198, R221 ;  /* 0x000000c61add7223 */ /* 0x000fe200000100dd */
[----:B------:R-:W-:Y:S01]  /*6e30*/  STS [R23.X4+0x1088], R204 ;  /* 0x001088cc17007388 */ /* 0x000fe20000004800 */
[----:B------:R-:W-:Y:S01]  /*6e40*/  FFMA.FTZ R24, R149, -R24, R170 ;  /* 0x8000001895187223 */ /* 0x000fe200000100aa */
[----:B-1----:R-:W-:Y:S01]  /*6e50*/  LEA.HI.SX32 R208, R245, R42, 0x1b ;  /* 0x0000002af5d07211 */ /* 0x002fe200078fdaff */
[----:B------:R-:W-:Y:S01]  /*6e60*/  FMUL.FTZ R198, R191, R66 ;  /* 0x00000042bfc67220 */ /* 0x000fe20000410000 */
[----:B------:R1:W-:Y:S01]  /*6e70*/  STS [R23.X4+0x1084], R202 ;  /* 0x001084ca17007388 */ /* 0x0003e20000004800 */
[----:B------:R-:W-:Y:S01]  /*6e80*/  FFMA.FTZ R221, R24, R196, R221 ;  /* 0x000000c418dd7223 */ /* 0x000fe200000100dd */
[----:B0-----:R-:W-:Y:S01]  /*6e90*/  LEA.HI.SX32 R206, R227, R42, 0x1b ;  /* 0x0000002ae3ce7211 */ /* 0x001fe200078fdaff */
[----:B------:R-:W-:Y:S01]  /*6ea0*/  FFMA.FTZ R196, R148, -R198, R163 ;  /* 0x800000c694c47223 */ /* 0x000fe200000100a3 */
[----:B------:R0:W-:Y:S01]  /*6eb0*/  STS [R23.X4+0x1080], R200 ;  /* 0x001080c817007388 */ /* 0x0001e20000004800 */
[----:B------:R-:W-:Y:S01]  /*6ec0*/  FMUL.FTZ R16, R91, R159 ;  /* 0x0000009f5b107220 */ /* 0x000fe20000410000 */
[----:B------:R-:W-:Y:S01]  /*6ed0*/  IADD3 R159, R42, 0x40, RZ ;  /* 0x000000402a9f7810 */ /* 0x000fe20007ffe0ff */
[----:B------:R-:W-:Y:S01]  /*6ee0*/  FFMA.FTZ R198, R196, R22, R221 ;  /* 0x00000016c4c67223 */ /* 0x000fe200000100dd */
[----:B------:R-:W-:Y:S01]  /*6ef0*/  BAR.SYNC.DEFER_BLOCKING 0x0 ;  /* 0x0000000000007b1d */ /* 0x000fe20000010000 */
[----:B------:R-:W-:Y:S01]  /*6f00*/  IADD3 R221, R42, 0xc0, RZ ;  /* 0x000000c02add7810 */ /* 0x000fe20007ffe0ff */
[----:B------:R-:W-:Y:S01]  /*6f10*/  FMUL.FTZ R22, R89, R168 ;  /* 0x000000a859167220 */ /* 0x000fe20000410000 */
[----:B------:R-:W-:Y:S01]  /*6f20*/  LEA.HI.SX32 R168, R17, R42, 0x1b ;  /* 0x0000002a11a87211 */ /* 0x000fe200078fdaff */
[----:B------:R-:W-:Y:S01]  /*6f30*/  FMUL.FTZ R162, R83, R162 ;  /* 0x000000a253a27220 */ /* 0x000fe20000410000 */
[----:B-1----:R-:W-:Y:S01]  /*6f40*/  LEA.HI.SX32 R202, R223, R42, 0x1b ;  /* 0x0000002adfca7211 */ /* 0x002fe200078fdaff */
[----:B------:R-:W-:Y:S01]  /*6f50*/  FMUL.FTZ R158, R77, R158 ;  /* 0x0000009e4d9e7220 */ /* 0x000fe20000410000 */
[----:B0-----:R-:W-:Y:S01]  /*6f60*/  LEA.HI.SX32 R200, R221, R42, 0x1b ;  /* 0x0000002addc87211 */ /* 0x001fe200078fdaff */
        /* <DEDUP_REMOVED lines=8> */
[----:B------:R-:W-:-:S04]  /*6ff0*/  IADD3 R17, -R54, c[0x0][0x174], RZ ;  /* 0x00005d0036117a10 */ /* 0x000fc80007ffe1ff */
[----:B------:R-:W-:Y:S01]  /*7000*/  LEA R17, R17, 0xfffffc00, 0xa ;  /* 0xfffffc0011117811 */ /* 0x000fe200078e50ff */
        /* <DEDUP_REMOVED lines=19> */
[----:B-----5:R-:W-:Y:S01]  /*7140*/  FMUL.FTZ R22, R71, R62 ;  /* 0x0000003e47167220 */ /* 0x020fe20000410000 */
[----:B------:R-:W-:-:S02]  /*7150*/  IADD3 R62, -R17, c[0x0][0x168], -R42 ;  /* 0x00005a00113e7a10 */ /* 0x000fc40007ffe92a */
[----:B------:R5:W-:Y:S01]  /*7160*/  STS [R23.X4+0x211c], R158 ;  /* 0x00211c9e17007388 */ /* 0x000be20000004800 */
[----:B-1----:R-:W-:Y:S01]  /*7170*/  FMUL.FTZ R16, R75, R63 ;  /* 0x0000003f4b107220 */ /* 0x002fe20000410000 */
[C---:B------:R-:W-:Y:S02]  /*7180*/  ISETP.GE.AND P3, PT, R62.reuse, 0x1, PT ;  /* 0x000000013e00780c */ /* 0x040fe40003f66270 */
[----:B------:R-:W-:Y:S01]  /*7190*/  STS [R23.X4+0x2108], R166 ;  /* 0x002108a617007388 */ /* 0x000fe20000004800 */
[----:B------:R-:W-:Y:S01]  /*71a0*/  FMUL.FTZ R63, R155, R64 ;  /* 0x000000409b3f7220 */ /* 0x000fe20000410000 */
[----:B------:R-:W-:Y:S01]  /*71b0*/  ISETP.GE.AND P0, PT, R62, 0x41, PT ;  /* 0x000000413e00780c */ /* 0x000fe20003f06270 */
[----:B--2---:R-:W-:Y:S01]  /*71c0*/  FMUL.FTZ R162, R67, R165 ;  /* 0x000000a543a27220 */ /* 0x004fe20000410000 */
[----:B------:R1:W-:Y:S01]  /*71d0*/  STS [R23.X4+0x2120], R16 ;  /* 0x0021201017007388 */ /* 0x0003e20000004800 */
[----:B------:R-:W-:Y:S01]  /*71e0*/  FFMA.FTZ R63, R150, -R63, R161 ;  /* 0x8000003f963f7223 */ /* 0x000fe200000100a1 */
[----:B------:R-:W-:Y:S01]  /*71f0*/  ISETP.GE.AND P1, PT, R62, 0x81, PT ;  /* 0x000000813e00780c */ /* 0x000fe20003f26270 */
[----:B-----5:R-:W-:Y:S01]  /*7200*/  FMUL.FTZ R158, R95, R161 ;  /* 0x000000a15f9e7220 */ /* 0x020fe20000410000 */
[----:B------:R2:W-:Y:S04]  /*7210*/  STS [R23.X4+0x210c], R164 ;  /* 0x00210ca417007388 */ /* 0x0005e80000004800 */
[----:B------:R2:W-:Y:S01]  /*7220*/  STS [R23.X4+0x2114], R160 ;  /* 0x002114a017007388 */ /* 0x0005e20000004800 */
[----:B-1----:R-:W-:-:S03]  /*7230*/  FMUL.FTZ R16, R61, R163 ;  /* 0x000000a33d107220 */ /* 0x002fc60000410000 */
        /* <DEDUP_REMOVED lines=26> */
.L_x_4737:
[----:B0-234-:R-:W-:Y:S05]  /*73e0*/  BSYNC B0 ;  /* 0x0000000000007941 */ /* 0x01dfea0003800000 */
.L_x_4736:
[----:B------:R-:W0:Y:S01]  /*73f0*/  LDS R159, [R159.X4+0x2200] ;  /* 0x002200009f9f7984 */ /* 0x000e220000004800 */
[----:B------:R-:W-:Y:S01]  /*7400*/  BSSY B0, `(.L_x_4738) ;  /* 0x0000004000007945 */ /* 0x000fe20003800000 */
[----:B------:R-:W-:Y:S05]  /*7410*/  @!P0 BRA `(.L_x_4739) ;  /* 0x0000002000008947 */ /* 0x000fea0003800000 */
[----:B------:R2:W-:Y:S04]  /*7420*/  RED.E.ADD.F32.FTZ.RN.STRONG.GPU [R18.64+-0xf00], R227 ;  /* 0xfff100e31200798e */ /* 0x0005e8000c10e784 */
[----:B0-----:R2:W-:Y:S02]  /*7430*/  RED.E.ADD.F32.FTZ.RN.STRONG.GPU [R20.64+-0xf00], R159 ;  /* 0xfff1009f1400798e */ /* 0x0015e4000c10e784 */
.L_x_4739:
[----:B------:R-:W-:Y:S05]  /*7440*/  BSYNC B0 ;  /* 0x0000000000007941 */ /* 0x000fea0003800000 */
.L_x_4738:
[----:B------:R3:W4:Y:S01]  /*7450*/  LDS R13, [R168.X4+0x2300] ;  /* 0x00230000a80d7984 */ /* 0x0007220000004800 */
[----:B------:R-:W-:Y:S01]  /*7460*/  BSSY B0, `(.L_x_4740) ;  /* 0x0000005000007945 */ /* 0x000fe20003800000 */
[----:B------:R-:W-:Y:S01]  /*7470*/  FMUL.FTZ R15, R63, R174 ;  /* 0x000000ae3f0f7220 */ /* 0x000fe20000410000 */
[----:B------:R-:W-:Y:S05]  /*7480*/  @!P1 BRA `(.L_x_4741) ;  /* 0x0000002000009947 */ /* 0x000fea0003800000 */
[----:B------:R1:W-:Y:S04]  /*7490*/  RED.E.ADD.F32.FTZ.RN.STRONG.GPU [R18.64+-0xe00], R229 ;  /* 0xfff200e51200798e */ /* 0x0003e8000c10e784 */
[----:B----4-:R1:W-:Y:S02]  /*74a0*/  RED.E.ADD.F32.FTZ.RN.STRONG.GPU [R20.64+-0xe00], R13 ;  /* 0xfff2000d1400798e */ /* 0x0103e4000c10e784 */
.L_x_4741:
[----:B------:R-:W-:Y:S05]  /*74b0*/  BSYNC B0 ;  /* 0x0000000000007941 */ /* 0x000fea0003800000 */
.L_x_4740:
[----:B-1--4-:R1:W4:Y:S01]  /*74c0*/  LDS R13, [R200.X4+0x2400] ;  /* 0x00240000c80d7984 */ /* 0x0123220000004800 */
[----:B------:R-:W-:Y:S01]  /*74d0*/  ISETP.GE.AND P6, PT, R62, 0xc1, PT ;  /* 0x000000c13e00780c */ /* 0x000fe20003fc6270 */
        /* <DEDUP_REMOVED lines=11> */
.L_x_4743:
[----:B-1----:R-:W-:Y:S05]  /*7590*/  BSYNC B0 ;  /* 0x0000000000007941 */ /* 0x002fea0003800000 */
.L_x_4742:
[----:B----4-:R1:W4:Y:S01]  /*75a0*/  LDS R13, [R202.X4+0x2500] ;  /* 0x00250000ca0d7984 */ /* 0x0103220000004800 */
[----:B------:R-:W-:Y:S01]  /*75b0*/  BSSY B0, `(.L_x_4744) ;  /* 0x0000004000007945 */ /* 0x000fe20003800000 */
[----:B------:R-:W-:Y:S05]  /*75c0*/  @!P1 BRA `(.L_x_4745) ;  /* 0x0000002000009947 */ /* 0x000fea0003800000 */
[----:B------:R1:W-:Y:S04]  /*75d0*/  RED.E.ADD.F32.FTZ.RN.STRONG.GPU [R18.64+-0xc00], R233 ;  /* 0xfff400e91200798e */ /* 0x0003e8000c10e784 */
[----:B----4-:R1:W-:Y:S02]  /*75e0*/  RED.E.ADD.F32.FTZ.RN.STRONG.GPU [R20.64+-0xc00], R13 ;  /* 0xfff4000d1400798e */ /* 0x0103e4000c10e784 */
.L_x_4745:
[----:B------:R-:W-:Y:S05]  /*75f0*/  BSYNC B0 ;  /* 0x0000000000007941 */ /* 0x000fea0003800000 */
.L_x_4744:
[----:B-1--4-:R1:W4:Y:S01]  /*7600*/  LDS R13, [R204.X4+0x2600] ;  /* 0x00260000cc0d7984 */ /* 0x0123220000004800 */
[----:B------:R-:W-:Y:S01]  /*7610*/  BSSY B0, `(.L_x_4746) ;  /* 0x0000004000007945 */ /* 0x000fe20003800000 */
[----:B------:R-:W-:Y:S05]  /*7620*/  @!P2 BRA `(.L_x_4747) ;  /* 0x000000200000a947 */ /* 0x000fea0003800000 */
[----:B------:R1:W-:Y:S04]  /*7630*/  RED.E.ADD.F32.FTZ.RN.STRONG.GPU [R18.64+-0xb00], R235 ;  /* 0xfff500eb1200798e */ /* 0x0003e8000c10e784 */
[----:B----4-:R1:W-:Y:S02]  /*7640*/  RED.E.ADD.F32.FTZ.RN.STRONG.GPU [R20.64+-0xb00], R13 ;  /* 0xfff5000d1400798e */ /* 0x0103e4000c10e784 */
.L_x_4747:
[----:B------:R-:W-:Y:S05]  /*7650*/  BSYNC B0 ;  /* 0x0000000000007941 */ /* 0x000fea0003800000 */
.L_x_4746:
[----:B-1--4-:R1:W4:Y:S01]  /*7660*/  LDS R13, [R206.X4+0x2700] ;  /* 0x00270000ce0d7984 */ /* 0x0123220000004800 */
[----:B------:R-:W-:Y:S01]  /*7670*/  BSSY B0, `(.L_x_4748) ;  /* 0x0000004000007945 */ /* 0x000fe20003800000 */
[----:B------:R-:W-:Y:S05]  /*7680*/  @!P3 BRA `(.L_x_4749) ;  /* 0x000000200000b947 */ /* 0x000fea0003800000 */
[----:B------:R1:W-:Y:S04]  /*7690*/  RED.E.ADD.F32.FTZ.RN.STRONG.GPU [R18.64+-0xa00], R237 ;  /* 0xfff600ed1200798e */ /* 0x0003e8000c10e784 */
[----:B----4-:R1:W-:Y:S02]  /*76a0*/  RED.E.ADD.F32.FTZ.RN.STRONG.GPU [R20.64+-0xa00], R13 ;  /* 0xfff6000d1400798e */ /* 0x0103e4000c10e784 */
.L_x_4749:
[----:B------:R-:W-:Y:S05]  /*76b0*/  BSYNC B0 ;  /* 0x0000000000007941 */ /* 0x000fea0003800000 */
.L_x_4748:
[----:B-1--4-:R1:W4:Y:S01]  /*76c0*/  LDS R13, [R210.X4+0x2800] ;  /* 0x00280000d20d7984 */ /* 0x0123220000004800 */
[----:B------:R-:W-:Y:S01]  /*76d0*/  BSSY B0, `(.L_x_4750) ;  /* 0x0000004000007945 */ /* 0x000fe20003800000 */
[----:B------:R-:W-:Y:S05]  /*76e0*/  @!P4 BRA `(.L_x_4751) ;  /* 0x000000200000c947 */ /* 0x000fea0003800000 */
[----:B------:R1:W-:Y:S04]  /*76f0*/  RED.E.ADD.F32.FTZ.RN.STRONG.GPU [R18.64+-0x900], R239 ;  /* 0xfff700ef1200798e */ /* 0x0003e8000c10e784 */
[----:B----4-:R1:W-:Y:S02]  /*7700*/  RED.E.ADD.F32.FTZ.RN.STRONG.GPU [R20.64+-0x900], R13 ;  /* 0xfff7000d1400798e */ /* 0x0103e4000c10e784 */
.L_x_4751:
[----:B------:R-:W-:Y:S05]  /*7710*/  BSYNC B0 ;  /* 0x0000000000007941 */ /* 0x000fea0003800000 */
.L_x_4750:
[----:B-1--4-:R1:W4:Y:S01]  /*7720*/  LDS R13, [R208.X4+0x2900] ;  /* 0x00290000d00d7984 */ /* 0x0123220000004800 */
[----:B------:R-:W-:Y:S01]  /*7730*/  BSSY B0, `(.L_x_4752) ;  /* 0x0000004000007945 */ /* 0x000fe20003800000 */
[----:B------:R-:W-:Y:S05]  /*7740*/  @!P5 BRA `(.L_x_4753) ;  /* 0x000000200000d947 */ /* 0x000fea0003800000 */
[----:B------:R1:W-:Y:S04]  /*7750*/  RED.E.ADD.F32.FTZ.RN.STRONG.GPU [R18.64+-0x800], R241 ;  /* 0xfff800f11200798e */ /* 0x0003e8000c10e784 */
[----:B----4-:R1:W-:Y:S02]  /*7760*/  RED.E.ADD.F32.FTZ.RN.STRONG.GPU [R20.64+-0x800], R13 ;  /* 0xfff8000d1400798e */ /* 0x0103e4000c10e784 */
.L_x_4753:
[----:B------:R-:W-:Y:S05]  /*7770*/  BSYNC B0 ;  /* 0x0000000000007941 */ /* 0x000fea0003800000 */
.L_x_4752:
        /* <DEDUP_REMOVED lines=11> */
.L_x_4755:
[----:B-1----:R-:W-:Y:S05]  /*7830*/  BSYNC B0 ;  /* 0x0000000000007941 */ /* 0x002fea0003800000 */
.L_x_4754:
[----:B----4-:R1:W4:Y:S01]  /*7840*/  LDS R13, [R216.X4+0x2b00] ;  /* 0x002b0000d80d7984 */ /* 0x0103220000004800 */
[----:B------:R-:W-:Y:S01]  /*7850*/  BSSY B0, `(.L_x_4756) ;  /* 0x0000004000007945 */ /* 0x000fe20003800000 */
[----:B------:R-:W-:Y:S05]  /*7860*/  @!P1 BRA `(.L_x_4757) ;  /* 0x0000002000009947 */ /* 0x000fea0003800000 */
[----:B------:R1:W-:Y:S04]  /*7870*/  RED.E.ADD.F32.FTZ.RN.STRONG.GPU [R18.64+-0x600], R245 ;  /* 0xfffa00f51200798e */ /* 0x0003e8000c10e784 */
[----:B----4-:R1:W-:Y:S02]  /*7880*/  RED.E.ADD.F32.FTZ.RN.STRONG.GPU [R20.64+-0x600], R13 ;  /* 0xfffa000d1400798e */ /* 0x0103e4000c10e784 */
.L_x_4757:
[----:B------:R-:W-:Y:S05]  /*7890*/  BSYNC B0 ;  /* 0x0000000000007941 */ /* 0x000fea0003800000 */
.L_x_4756:
[----:B-1--4-:R1:W4:Y:S01]  /*78a0*/  LDS R13, [R218.X4+0x2c00] ;  /* 0x002c0000da0d7984 */ /* 0x0123220000004800 */
[----:B------:R-:W-:Y:S01]  /*78b0*/  BSSY B0, `(.L_x_4758) ;  /* 0x0000004000007945 */ /* 0x000fe20003800000 */
[----:B------:R-:W-:Y:S05]  /*78c0*/  @!P2 BRA `(.L_x_4759) ;  /* 0x000000200000a947 */ /* 0x000fea0003800000 */
[----:B------:R1:W-:Y:S04]  /*78d0*/  RED.E.ADD.F32.FTZ.RN.STRONG.GPU [R18.64+-0x500], R247 ;  /* 0xfffb00f71200798e */ /* 0x0003e8000c10e784 */
[----:B----4-:R1:W-:Y:S02]  /*78e0*/  RED.E.ADD.F32.FTZ.RN.STRONG.GPU [R20.64+-0x500], R13 ;  /* 0xfffb000d1400798e */ /* 0x0103e4000c10e784 */
.L_x_4759:
[----:B------:R-:W-:Y:S05]  /*78f0*/  BSYNC B0 ;  /* 0x0000000000007941 */ /* 0x000fea0003800000 */
.L_x_4758:
[----:B-1--4-:R1:W4:Y:S01]  /*7900*/  LDS R13, [R220.X4+0x2d00] ;  /* 0x002d0000dc0d7984 */ /* 0x0123220000004800 */
[----:B------:R-:W-:Y:S01]  /*7910*/  BSSY B0, `(.L_x_4760) ;  /* 0x0000004000007945 */ /* 0x000fe20003800000 */
[----:B------:R-:W-:Y:S05]  /*7920*/  @!P3 BRA `(.L_x_4761) ;  /* 0x000000200000b947 */ /* 0x000fea0003800000 */
[----:B------:R1:W-:Y:S04]  /*7930*/  RED.E.ADD.F32.FTZ.RN.STRONG.GPU [R18.64+-0x400], R249 ;  /* 0xfffc00f91200798e */ /* 0x0003e8000c10e784 */
[----:B----4-:R1:W-:Y:S02]  /*7940*/  RED.E.ADD.F32.FTZ.RN.STRONG.GPU [R20.64+-0x400], R13 ;  /* 0xfffc000d1400798e */ /* 0x0103e4000c10e784 */
.L_x_4761:
[----:B------:R-:W-:Y:S05]  /*7950*/  BSYNC B0 ;  /* 0x0000000000007941 */ /* 0x000fea0003800000 */
.L_x_4760:
[----:B------:R-:W1:Y:S01]  /*7960*/  LDS R221, [R221.X4+0x2e00] ;  /* 0x002e0000dddd7984 */ /* 0x000e620000004800 */
[----:B------:R-:W-:Y:S01]  /*7970*/  BSSY B0, `(.L_x_4762) ;  /* 0x0000004000007945 */ /* 0x000fe20003800000 */
[----:B------:R-:W-:Y:S05]  /*7980*/  @!P4 BRA `(.L_x_4763) ;  /* 0x000000200000c947 */ /* 0x000fea0003800000 */
[----:B------:R2:W-:Y:S04]  /*7990*/  RED.E.ADD.F32.FTZ.RN.STRONG.GPU [R18.64+-0x300], R251 ;  /* 0xfffd00fb1200798e */ /* 0x0005e8000c10e784 */
[----:B-1----:R2:W-:Y:S02]  /*79a0*/  RED.E.ADD.F32.FTZ.RN.STRONG.GPU [R20.64+-0x300], R221 ;  /* 0xfffd00dd1400798e */ /* 0x0025e4000c10e784 */
.L_x_4763:
[----:B------:R-:W-:Y:S05]  /*79b0*/  BSYNC B0 ;  /* 0x0000000000007941 */ /* 0x000fea0003800000 */
.L_x_4762:
[----:B-1--4-:R1:W4:Y:S01]  /*79c0*/  LDS R13, [R222.X4+0x2f00] ;  /* 0x002f0000de0d7984 */ /* 0x0123220000004800 */
[----:B------:R-:W-:Y:S01]  /*79d0*/  BSSY B0, `(.L_x_4764) ;  /* 0x0000004000007945 */ /* 0x000fe20003800000 */
[----:B------:R-:W-:Y:S05]  /*79e0*/  @!P5 BRA `(.L_x_4765) ;  /* 0x000000200000d947 */ /* 0x000fea0003800000 */
[----:B------:R1:W-:Y:S04]  /*79f0*/  RED.E.ADD.F32.FTZ.RN.STRONG.GPU [R18.64+-0x200], R224 ;  /* 0xfffe00e01200798e */ /* 0x0003e8000c10e784 */
[----:B----4-:R1:W-:Y:S02]  /*7a00*/  RED.E.ADD.F32.FTZ.RN.STRONG.GPU [R20.64+-0x200], R13 ;  /* 0xfffe000d1400798e */ /* 0x0103e4000c10e784 */
.L_x_4765:
[----:B------:R-:W-:Y:S05]  /*7a10*/  BSYNC B0 ;  /* 0x0000000000007941 */ /* 0x000fea0003800000 */
.L_x_4764:
[----:B------:R-:W1:Y:S01]  /*7a20*/  LDS R223, [R223.X4+0x3000] ;  /* 0x00300000dfdf7984 */ /* 0x000e620000004800 */
[----:B------:R-:W-:Y:S01]  /*7a30*/  BSSY B0, `(.L_x_4766) ;  /* 0x0000004000007945 */ /* 0x000fe20003800000 */
[----:B------:R-:W-:Y:S05]  /*7a40*/  @!P6 BRA `(.L_x_4767) ;  /* 0x000000200000e947 */ /* 0x000fea0003800000 */
[----:B------:R2:W-:Y:S04]  /*7a50*/  RED.E.ADD.F32.FTZ.RN.STRONG.GPU [R18.64+-0x100], R226 ;  /* 0xffff00e21200798e */ /* 0x0005e8000c10e784 */
[----:B-1----:R2:W-:Y:S02]  /*7a60*/  RED.E.ADD.F32.FTZ.RN.STRONG.GPU [R20.64+-0x100], R223 ;  /* 0xffff00df1400798e */ /* 0x0025e4000c10e784 */
.L_x_4767:
[----:B------:R-:W-:Y:S05]  /*7a70*/  BSYNC B0 ;  /* 0x0000000000007941 */ /* 0x000fea0003800000 */
.L_x_4766:
[----:B------:R-:W5:Y:S01]  /*7a80*/  SHFL.DOWN P0, R15, R198, 0x1, 0x1f ;  /* 0x08201f00c60f7f89 */ /* 0x000f620000000000 */
[----:B-1--4-:R-:W-:Y:S01]  /*7a90*/  FMUL.FTZ R13, R130, R169 ;  /* 0x000000a9820d7220 */ /* 0x012fe20000410000 */
        /* <DEDUP_REMOVED lines=8> */
[-C--:B------:R-:W-:Y:S02]  /*7b20*/  FMUL.FTZ R13, R146, R173.reuse ;  /* 0x000000ad920d7220 */ /* 0x080fe40000410000 */
[----:B------:R-:W-:-:S02]  /*7b30*/  FMUL.FTZ R173, R130, R173 ;  /* 0x000000ad82ad7220 */ /* 0x000fc40000410000 */
[----:B------:R-:W-:Y:S02]  /*7b40*/  FFMA.FTZ R155, R155, R150, R12 ;  /* 0x000000969b9b7223 */ /* 0x000fe4000001000c */
[----:B------:R-:W-:Y:S02]  /*7b50*/  FMUL.FTZ R12, R149, R167 ;  /* 0x000000a7950c7220 */ /* 0x000fe40000410000 */
[----:B------:R-:W-:Y:S02]  /*7b60*/  FMUL.FTZ R26, R26, R173 ;  /* 0x000000ad1a1a7220 */ /* 0x000fe40000410000 */
[----:B-----5:R-:W-:Y:S02]  /*7b70*/  @P0 FADD R15, R198, R15 ;  /* 0x0000000fc60f0221 */ /* 0x020fe40000000000 */
[----:B------:R-:W-:Y:S02]  /*7b80*/  FFMA.FTZ R99, R12, R68, R99 ;  /* 0x000000440c637223 */ /* 0x000fe40000010063 */
[----:B------:R-:W-:Y:S01]  /*7b90*/  FFMA.FTZ R153, R153, R12, R24 ;  /* 0x0000000c99997223 */ /* 0x000fe20000010018 */
[----:B------:R-:W1:Y:S01]  /*7ba0*/  SHFL.DOWN P0, R14, R15, 0x2, 0x1f ;  /* 0x08401f000f0e7f89 */ /* 0x000e620000000000 */
[----:B------:R-:W-:-:S02]  /*7bb0*/  FMUL.FTZ R12, R147, R175 ;  /* 0x000000af930c7220 */ /* 0x000fc40000410000 */
[----:B------:R-:W-:Y:S02]  /*7bc0*/  FFMA.FTZ R96, R13, R70, R96 ;  /* 0x000000460d607223 */ /* 0x000fe40000010060 */
[----:B------:R-:W-:Y:S02]  /*7bd0*/  FFMA.FTZ R26, R193, R13, R26 ;  /* 0x0000000dc11a7223 */ /* 0x000fe4000001001a */
[-C--:B------:R-:W-:Y:S02]  /*7be0*/  FMUL.FTZ R13, R144, R177.reuse ;  /* 0x000000b1900d7220 */ /* 0x080fe40000410000 */
[----:B------:R-:W-:Y:S02]  /*7bf0*/  FMUL.FTZ R177, R130, R177 ;  /* 0x000000b182b17220 */ /* 0x000fe40000410000 */
[----:B------:R-:W-:Y:S02]  /*7c00*/  FFMA.FTZ R101, R12, R72, R101 ;  /* 0x000000480c657223 */ /* 0x000fe40000010065 */
[----:B------:R-:W-:-:S02]  /*7c10*/  FMUL.FTZ R152, R152, R177 ;  /* 0x000000b198987220 */ /* 0x000fc40000410000 */
[----:B------:R-:W-:Y:S02]  /*7c20*/  FFMA.FTZ R98, R13, R74, R98 ;  /* 0x0000004a0d627223 */ /* 0x000fe40000010062 */
        /* <DEDUP_REMOVED lines=21> */
[----:B------:R-:W-:Y:S02]  /*7d80*/  FMUL.FTZ R14, R130, R175 ;  /* 0x000000af820e7220 */ /* 0x000fe40000410000 */
[----:B------:R-:W-:Y:S01]  /*7d90*/  FFMA.FTZ R13, R211, R13, R184 ;  /* 0x0000000dd30d7223 */ /* 0x000fe200000100b8 */
[----:B------:R-:W1:Y:S01]  /*7da0*/  SHFL.DOWN P0, R16, R17, 0x8, 0x1f ;  /* 0x09001f0011107f89 */ /* 0x000e620000000000 */
[----:B------:R-:W-:-:S02]  /*7db0*/  FMUL.FTZ R14, R27, R14 ;  /* 0x0000000e1b0e7220 */ /* 0x000fc40000410000 */
[----:B------:R-:W-:Y:S02]  /*7dc0*/  FADD.FTZ R124, R13, R124 ;  /* 0x0000007c0d7c7221 */ /* 0x000fe40000010000 */
[----:B------:R-:W-:Y:S02]  /*7dd0*/  FFMA.FTZ R195, R195, R12, R14 ;  /* 0x0000000cc3c37223 */ /* 0x000fe4000001000e */
[-C--:B------:R-:W-:Y:S02]  /*7de0*/  FMUL.FTZ R12, R145, R179.reuse ;  /* 0x000000b3910c7220 */ /* 0x080fe40000410000 */
[----:B------:R-:W-:Y:S02]  /*7df0*/  FMUL.FTZ R179, R130, R179 ;  /* 0x000000b382b37220 */ /* 0x000fe40000410000 */
[----:B------:R-:W-:Y:S02]  /*7e00*/  FFMA.FTZ R103, R12, R76, R103 ;  /* 0x0000004c0c677223 */ /* 0x000fe40000010067 */
[----:B------:R-:W-:-:S02]  /*7e10*/  FMUL.FTZ R179, R154, R179 ;  /* 0x000000b39ab37220 */ /* 0x000fc40000410000 */
[C---:B------:R-:W-:Y:S02]  /*7e20*/  FMUL.FTZ R13, R130.reuse, R219 ;  /* 0x000000db820d7220 */ /* 0x040fe40000410000 */
[----:B------:R-:W-:Y:S02]  /*7e30*/  FFMA.FTZ R179, R201, R12, R179 ;  /* 0x0000000cc9b37223 */ /* 0x000fe400000100b3 */
[-C--:B------:R-:W-:Y:S02]  /*7e40*/  FMUL.FTZ R12, R143, R183.reuse ;  /* 0x000000b78f0c7220 */ /* 0x080fe40000410000 */
[----:B------:R-:W-:Y:S02]  /*7e50*/  FMUL.FTZ R183, R130, R183 ;  /* 0x000000b782b77220 */ /* 0x000fe40000410000 */
[----:B------:R-:W-:Y:S02]  /*7e60*/  FFMA.FTZ R105, R12, R80, R105 ;  /* 0x000000500c697223 */ /* 0x000fe40000010069 */
[----:B-1----:R-:W-:Y:S01]  /*7e70*/  @P0 FADD R16, R17, R16 ;  /* 0x0000001011100221 */ /* 0x002fe20000000000 */
[----:B------:R-:W-:Y:S01]  /*7e80*/  ISETP.NE.AND P0, PT, R43, RZ, PT ;  /* 0x000000ff2b00720c */ /* 0x000fe20003f05270 */
[----:B------:R-:W-:-:S02]  /*7e90*/  FMUL.FTZ R183, R178, R183 ;  /* 0x000000b7b2b77220 */ /* 0x000fc40000410000 */
[----:B------:R-:W-:Y:S01]  /*7ea0*/  FMUL.FTZ R188, R188, R197 ;  /* 0x000000c5bcbc7220 */ /* 0x000fe20000410000 */
[----:B------:R-:W1:Y:S01]  /*7eb0*/  SHFL.DOWN P1, R17, R16, 0x10, 0x1f ;  /* 0x0a001f0010117f89 */ /* 0x000e620000020000 */
        /* <DEDUP_REMOVED lines=9> */
[----:B------:R-:W-:Y:S02]  /*7f50*/  FADD.FTZ R127, R14, R127 ;  /* 0x0000007f0e7f7221 */ /* 0x000fe40000010000 */
[----:B------:R-:W-:-:S02]  /*7f60*/  FMUL.FTZ R25, R186, R25 ;  /* 0x00000019ba197220 */ /* 0x000fc40000410000 */
[----:B------:R-:W-:Y:S02]  /*7f70*/  FFMA.FTZ R109, R12, R88, R109 ;  /* 0x000000580c6d7223 */ /* 0x000fe4000001006d */
[----:B------:R-:W-:Y:S02]  /*7f80*/  FFMA.FTZ R14, R213, R12, R25 ;  /* 0x0000000cd50e7223 */ /* 0x000fe40000010019 */
[-C--:B------:R-:W-:Y:S02]  /*7f90*/  FMUL.FTZ R12, R137, R151.reuse ;  /* 0x00000097890c7220 */ /* 0x080fe40000410000 */
[----:B------:R-:W-:Y:S02]  /*7fa0*/  FMUL.FTZ R151, R130, R151 ;  /* 0x0000009782977220 */ /* 0x000fe40000410000 */
[----:B-1----:R-:W-:Y:S02]  /*7fb0*/  @P1 FADD R17, R16, R17 ;  /* 0x0000001110111221 */ /* 0x002fe40000000000 */
[----:B------:R-:W-:-:S02]  /*7fc0*/  FMUL.FTZ R151, R190, R151 ;  /* 0x00000097be977220 */ /* 0x000fc40000410000 */
[----:B------:R-:W-:Y:S01]  /*7fd0*/  FMUL.FTZ R13, R192, R13 ;  /* 0x0000000dc00d7220 */ /* 0x000fe20000410000 */
[----:B------:R1:W-:Y:S01]  /*7fe0*/  @!P0 STS [R55.X4+0x3184], R17 ;  /* 0x0031841137008388 */ /* 0x0003e20000004800 */
        /* <DEDUP_REMOVED lines=32> */
.L_x_4769:
[----:B-1----:R-:W-:Y:S05]  /*81f0*/  BSYNC B0 ;  /* 0x0000000000007941 */ /* 0x002fea0003800000 */
.L_x_4768:
[----:B------:R-:W-:Y:S02]  /*8200*/  IADD3 R135, R135, 0x1, RZ ;  /* 0x0000000187877810 */ /* 0x000fe40007ffe0ff */
[----:B------:R-:W-:Y:S02]  /*8210*/  IADD3 R132, P1, R132, 0x1, RZ ;  /* 0x0000000184847810 */ /* 0x000fe40007f3e0ff */
[----:B------:R-:W-:Y:S02]  /*8220*/  ISETP.GE.AND P0, PT, R135, c[0x0][0x16c], PT ;  /* 0x00005b0087007a0c */ /* 0x000fe40003f06270 */
[----:B------:R-:W-:-:S11]  /*8230*/  IADD3.X R131, RZ, R131, RZ, P1, !PT ;  /* 0x00000083ff837210 */ /* 0x000fd60000ffe4ff */
[----:B0-23--:R-:W-:Y:S01]  /*8240*/  @P0 CALL.REL.NOINC `(.L_x_4722) ;  /* 0x0000001000000944 */ /* 0x00dfe20003c00000 */
[----:B------:R-:W-:Y:S05]  /*8250*/  BRA `(.L_x_4770) ;  /* 0xffffc68000007947 */ /* 0x000fea000383ffff */
.L_x_4722:
[----:B------:R-:W-:Y:S06]  /*8260*/  BAR.SYNC.DEFER_BLOCKING 0x0 ;  /* 0x0000000000007b1d */ /* 0x000fec0000010000 */
[----:B------:R-:W2:Y:S04]  /*8270*/  LDG.E.128 R4, [R34.64] ;  /* 0x0000000422047981 */ /* 0x000ea8000c1e1d00 */
[----:B------:R-:W3:Y:S01]  /*8280*/  LDG.E.128 R8, [R34.64+0x200] ;  /* 0x0002000422087981 */ /* 0x000ee2000c1e1d00 */
[----:B------:R-:W-:Y:S01]  /*8290*/  IMAD R21, R37, c[0x0][0x2e0], RZ ;  /* 0x0000b80025157a24 */ /* 0x000fe200078e02ff */
[----:B------:R-:W-:-:S03]  /*82a0*/  IADD3 R54, R54, 0x1, RZ ;  /* 0x0000000136367810 */ /* 0x000fc60007ffe0ff */
[----:B------:R-:W-:Y:S01]  /*82b0*/  IMAD R21, R0, c[0x0][0x2e4], R21 ;  /* 0x0000b90000157a24 */ /* 0x000fe200078e0215 */
[----:B--2---:R-:W-:Y:S04]  /*82c0*/  STS.128 [R57], R4 ;  /* 0x0000000439007388 */ /* 0x004fe80000000c00 */
[----:B---3--:R-:W-:Y:S01]  /*82d0*/  STS.128 [R57+0x200], R8 ;  /* 0x0002000839007388 */ /* 0x008fe20000000c00 */
[----:B------:R-:W-:-:S06]  /*82e0*/  NOP ;  /* 0x0000000000007918 */ /* 0x000fcc0000000000 */
[----:B------:R-:W0:Y:S02]  /*82f0*/  LDS.128 R12, [R60] ;  /* 0x000000003c0c7984 */ /* 0x000e240000000c00 */
        /* <DEDUP_REMOVED lines=19> */
[----:B------:R-:W3:Y:S01]  /*8430*/  LDS.128 R4, [R60+0x10] ;  /* 0x000010003c047984 */ /* 0x000ee20000000c00 */
[C---:B------:R-:W-:Y:S02]  /*8440*/  IMAD R19, R39.reuse, c[0x0][0x2dc], R12 ;  /* 0x0000b70027137a24 */ /* 0x040fe400078e020c */
[--C-:B0-----:R-:W-:Y:S02]  /*8450*/  IMAD.WIDE.U32 R8, R39, c[0x0][0x2d8], R2.reuse ;  /* 0x0000b60027087a25 */ /* 0x101fe400078e0002 */
[----:B------:R0:W4:Y:S02]  /*8460*/  @!P0 MUFU.EX2 R16, R13 ;  /* 0x0000000d00108308 */ /* 0x0001240000000800 */
[----:B-1----:R-:W-:Y:S01]  /*8470*/  @!P1 FADD.FTZ R12, R10, 1 ;  /* 0x3f8000000a0c9421 */ /* 0x002fe20000010000 */
[----:B------:R-:W-:Y:S01]  /*8480*/  IADD3 R9, R9, R19, RZ ;  /* 0x0000001309097210 */ /* 0x000fe20007ffe0ff */
[----:B------:R-:W-:-:S04]  /*8490*/  IMAD.WIDE.U32 R2, R39, c[0x0][0x2f8], R2 ;  /* 0x0000be0027027a25 */ /* 0x000fc800078e0002 */
[----:B------:R-:W1:Y:S01]  /*84a0*/  @!P1 MUFU.RCP R19, R12 ;  /* 0x0000000c00139308 */ /* 0x000e620000001000 */
[----:B0-----:R-:W-:-:S05]  /*84b0*/  PRMT R13, RZ, 0x5410, R14 ;  /* 0x00005410ff0d7816 */ /* 0x001fca000000000e */
[----:B------:R-:W-:Y:S02]  /*84c0*/  FADD.FTZ R20, R13, R38 ;  /* 0x000000260d147221 */ /* 0x000fe40000010000 */
[----:B--2---:R-:W-:Y:S01]  /*84d0*/  @!P3 FADD.FTZ R13, R11, 1 ;  /* 0x3f8000000b0db421 */ /* 0x004fe20000010000 */
[----:B------:R-:W0:Y:S01]  /*84e0*/  @!P2 MUFU.EX2 R17, R17 ;  /* 0x000000110011a308 */ /* 0x000e220000000800 */
[----:B------:R-:W-:Y:S01]  /*84f0*/  IMAD.WIDE.U32 R10, R0, c[0x0][0x2e0], R8 ;  /* 0x0000b800000a7a25 */ /* 0x000fe200078e0008 */
[----:B------:R-:W-:Y:S02]  /*8500*/  PRMT R9, RZ, 0x7610, R14 ;  /* 0x00007610ff097816 */ /* 0x000fe4000000000e */
[----:B------:R-:W-:Y:S01]  /*8510*/  FSETP.GTU.FTZ.AND P6, PT, R20, 20, PT ;  /* 0x41a000001400780b */ /* 0x000fe20003fdc000 */
[----:B----4-:R-:W-:Y:S01]  /*8520*/  @!P0 FADD.FTZ R16, R16, 1 ;  /* 0x3f80000010108421 */ /* 0x010fe20000010000 */
[----:B------:R-:W-:Y:S01]  /*8530*/  IADD3 R23, R11, R21, RZ ;  /* 0x000000150b177210 */ /* 0x000fe20007ffe0ff */
[--C-:B------:R-:W-:Y:S01]  /*8540*/  FADD.FTZ R14, R9, R38.reuse ;  /* 0x00000026090e7221 */ /* 0x100fe20000010000 */
[----:B------:R-:W-:Y:S01]  /*8550*/  PRMT R9, RZ, 0x5410, R15 ;  /* 0x00005410ff097816 */ /* 0x000fe2000000000f */
[----:B------:R3:W2:Y:S01]  /*8560*/  @!P3 MUFU.RCP R18, R13 ;  /* 0x0000000d0012b308 */ /* 0x0006a20000001000 */
[----:B------:R-:W-:Y:S01]  /*8570*/  LEA R8, P4, R10, c[0x0][0x330], 0x1 ;  /* 0x0000cc000a087a11 */ /* 0x000fe200078808ff */
[----:B-1----:R-:W-:Y:S01]  /*8580*/  @!P1 FMUL.FTZ R120, R120, R19 ;  /* 0x0000001378789220 */ /* 0x002fe20000410000 */
[----:B------:R-:W-:Y:S01]  /*8590*/  FSETP.GTU.FTZ.AND P5, PT, R14, 20, PT ;  /* 0x41a000000e00780b */ /* 0x000fe20003fbc000 */
[----:B------:R-:W-:Y:S01]  /*85a0*/  FADD.FTZ R12, R9, R38 ;  /* 0x00000026090c7221 */ /* 0x000fe20000010000 */
[----:B------:R-:W-:-:S02]  /*85b0*/  LEA.HI.X R9, R10, c[0x0][0x334], R23, 0x1, P4 ;  /* 0x0000cd000a097a11 */ /* 0x000fc400020f0c17 */
[----:B------:R-:W-:Y:S01]  /*85c0*/  PRMT R15, RZ, 0x7610, R15 ;  /* 0x00007610ff0f7816 */ /* 0x000fe2000000000f */
[----:B------:R-:W-:Y:S01]  /*85d0*/  @!P6 FMUL.FTZ R11, R20, -1.4426950216293334961 ;  /* 0xbfb8aa3b140be820 */ /* 0x000fe20000410000 */
[----:B------:R-:W-:Y:S01]  /*85e0*/  FSETP.GTU.FTZ.AND P4, PT, R12, 20, PT ;  /* 0x41a000000c00780b */ /* 0x000fe20003f9c000 */
[----:B------:R1:W4:Y:S01]  /*85f0*/  @!P0 MUFU.RCP R21, R16 ;  /* 0x0000001000158308 */ /* 0x0003220000001000 */
[----:B---3--:R-:W-:Y:S01]  /*8600*/  PRMT R13, RZ, 0x5410, R4 ;  /* 0x00005410ff0d7816 */ /* 0x008fe20000000004 */
[--C-:B------:R-:W-:Y:S02]  /*8610*/  FADD.FTZ R15, R15, R38.reuse ;  /* 0x000000260f0f7221 */ /* 0x100fe40000010000 */
[----:B0-----:R-:W-:Y:S02]  /*8620*/  @!P2 FADD.FTZ R17, R17, 1 ;  /* 0x3f8000001111a421 */ /* 0x001fe40000010000 */
[----:B--2---:R-:W-:Y:S01]  /*8630*/  @!P3 FMUL.FTZ R123, R123, R18 ;  /* 0x000000127b7bb220 */ /* 0x004fe20000410000 */
[----:B------:R-:W-:Y:S01]  /*8640*/  BAR.SYNC.DEFER_BLOCKING 0x0 ;  /* 0x0000000000007b1d */ /* 0x000fe20000010000 */
[----:B------:R-:W-:Y:S01]  /*8650*/  @!P5 FMUL.FTZ R10, R14, -1.4426950216293334961 ;  /* 0xbfb8aa3b0e0ad820 */ /* 0x000fe20000410000 */
[----:B------:R-:W-:Y:S01]  /*8660*/  FSETP.GTU.FTZ.AND P3, PT, R15, 20, PT ;  /* 0x41a000000f00780b */ /* 0x000fe20003f7c000 */
[----:B------:R-:W-:Y:S01]  /*8670*/  FADD.FTZ R14, R13, R38 ;  /* 0x000000260d0e7221 */ /* 0x000fe20000010000 */
[----:B------:R-:W-:Y:S01]  /*8680*/  PRMT R13, RZ, 0x7610, R4 ;  /* 0x00007610ff0d7816 */ /* 0x000fe20000000004 */
[----:B------:R-:W-:Y:S01]  /*8690*/  @!P4 FMUL.FTZ R4, R12, -1.4426950216293334961 ;  /* 0xbfb8aa3b0c04c820 */ /* 0x000fe20000410000 */
[----:B------:R-:W0:Y:S01]  /*86a0*/  @!P6 MUFU.EX2 R11, R11 ;  /* 0x0000000b000be308 */ /* 0x000e220000000800 */
[----:B------:R-:W-:Y:S01]  /*86b0*/  IMAD.WIDE R8, R56, 0x10, R8 ;  /* 0x0000001038087825 */ /* 0x000fe200078e0208 */
[----:B------:R-:W-:-:S03]  /*86c0*/  FSETP.GTU.FTZ.AND P1, PT, R14, 20, PT ;  /* 0x41a000000e00780b */ /* 0x000fc60003f3c000 */
[----:B-1----:R-:W-:Y:S02]  /*86d0*/  FADD.FTZ R16, R13, R38 ;  /* 0x000000260d107221 */ /* 0x002fe40000010000 */
[----:B----4-:R-:W-:Y:S01]  /*86e0*/  @!P0 FMUL.FTZ R122, R122, R21 ;  /* 0x000000157a7a8220 */ /* 0x010fe20000410000 */
[----:B------:R-:W1:Y:S01]  /*86f0*/  @!P5 MUFU.EX2 R10, R10 ;  /* 0x0000000a000ad308 */ /* 0x000e620000000800 */
[----:B------:R-:W-:Y:S01]  /*8700*/  @!P3 FMUL.FTZ R12, R15, -1.4426950216293334961 ;  /* 0xbfb8aa3b0f0cb820 */ /* 0x000fe20000410000 */
[----:B------:R-:W-:-:S05]  /*8710*/  FSETP.GTU.FTZ.AND P0, PT, R16, 20, PT ;  /* 0x41a000001000780b */ /* 0x000fca0003f1c000 */
[----:B------:R-:W-:Y:S01]  /*8720*/  @!P1 FMUL.FTZ R13, R14, -1.4426950216293334961 ;  /* 0xbfb8aa3b0e0d9820 */ /* 0x000fe20000410000 */
[----:B------:R-:W2:Y:S01]  /*8730*/  @!P4 MUFU.EX2 R4, R4 ;  /* 0x000000040004c308 */ /* 0x000ea20000000800 */
[----:B0-----:R-:W-:-:S06]  /*8740*/  @!P6 FADD.FTZ R11, R11, 1 ;  /* 0x3f8000000b0be421 */ /* 0x001fcc0000010000 */
[----:B------:R-:W-:Y:S01]  /*8750*/  @!P0 FMUL.FTZ R14, R16, -1.4426950216293334961 ;  /* 0xbfb8aa3b100e8820 */ /* 0x000fe20000410000 */
[----:B------:R-:W0:Y:S01]  /*8760*/  @!P3 MUFU.EX2 R12, R12 ;  /* 0x0000000c000cb308 */ /* 0x000e220000000800 */
[----:B-1----:R-:W-:-:S07]  /*8770*/  @!P5 FADD.FTZ R10, R10, 1 ;  /* 0x3f8000000a0ad421 */ /* 0x002fce0000010000 */
[----:B------:R1:W3:Y:S01]  /*8780*/  @!P6 MUFU.RCP R15, R11 ;  /* 0x0000000b000fe308 */ /* 0x0002e20000001000 */
[----:B--2---:R-:W-:-:S07]  /*8790*/  @!P4 FADD.FTZ R4, R4, 1 ;  /* 0x3f8000000404c421 */ /* 0x004fce0000010000 */
[----:B------:R-:W2:Y:S01]  /*87a0*/  @!P1 MUFU.EX2 R13, R13 ;  /* 0x0000000d000d9308 */ /* 0x000ea20000000800 */
[--C-:B-1----:R-:W-:Y:S01]  /*87b0*/  PRMT R11, RZ, 0x5410, R5.reuse ;  /* 0x00005410ff0b7816 */ /* 0x102fe20000000005 */
[----:B0-----:R-:W-:Y:S01]  /*87c0*/  @!P3 FADD.FTZ R12, R12, 1 ;  /* 0x3f8000000c0cb421 */ /* 0x001fe20000010000 */
        /* <DEDUP_REMOVED lines=8> */
[----:B------:R-:W1:Y:S01]  /*8850*/  @!P4 MUFU.RCP R18, R4 ;  /* 0x000000040012c308 */ /* 0x000e620000001000 */
[----:B--2---:R-:W-:Y:S01]  /*8860*/  @!P1 FADD.FTZ R13, R13, 1 ;  /* 0x3f8000000d0d9421 */ /* 0x004fe20000010000 */
[----:B------:R-:W-:-:S06]  /*8870*/  PRMT R5, RZ, 0x7610, R6 ;  /* 0x00007610ff057816 */ /* 0x000fcc0000000006 */
[----:B------:R-:W2:Y:S01]  /*8880*/  @!P5 MUFU.RCP R10, R10 ;  /* 0x0000000a000ad308 */ /* 0x000ea20000001000 */
[----:B0-----:R-:W-:Y:S01]  /*8890*/  @!P2 FMUL.FTZ R125, R125, R16 ;  /* 0x000000107d7da220 */ /* 0x001fe20000410000 */
[----:B------:R-:W-:-:S06]  /*88a0*/  FSETP.GTU.FTZ.AND P2, PT, R19, 20, PT ;  /* 0x41a000001300780b */ /* 0x000fcc0003f5c000 */
[----:B------:R-:W0:Y:S01]  /*88b0*/  @!P3 MUFU.RCP R17, R12 ;  /* 0x0000000c0011b308 */ /* 0x000e220000001000 */
[----:B-1----:R-:W-:Y:S01]  /*88c0*/  @!P4 FMUL.FTZ R121, R121, R18 ;  /* 0x000000127979c220 */ /* 0x002fe20000410000 */
[----:B------:R-:W-:-:S05]  /*88d0*/  FSETP.GTU.FTZ.AND P4, PT, R15, 20, PT ;  /* 0x41a000000f00780b */ /* 0x000fca0003f9c000 */
[----:B------:R-:W-:Y:S01]  /*88e0*/  @!P2 FMUL.FTZ R4, R19, -1.4426950216293334961 ;  /* 0xbfb8aa3b1304a820 */ /* 0x000fe20000410000 */
[----:B------:R-:W1:Y:S01]  /*88f0*/  @!P1 MUFU.RCP R16, R13 ;  /* 0x0000000d00109308 */ /* 0x000e620000001000 */
[----:B--2---:R-:W-:Y:S02]  /*8900*/  @!P5 FMUL.FTZ R127, R127, R10 ;  /* 0x0000000a7f7fd220 */ /* 0x004fe40000410000 */
[--C-:B------:R-:W-:Y:S02]  /*8910*/  FADD.FTZ R10, R5, R38.reuse ;  /* 0x00000026050a7221 */ /* 0x100fe40000010000 */
[----:B------:R-:W-:Y:S01]  /*8920*/  @!P6 FMUL.FTZ R5, R11, -1.4426950216293334961 ;  /* 0xbfb8aa3b0b05e820 */ /* 0x000fe20000410000 */
[--C-:B------:R-:W-:Y:S01]  /*8930*/  PRMT R11, RZ, 0x5410, R7.reuse ;  /* 0x00005410ff0b7816 */ /* 0x100fe20000000007 */
[----:B------:R-:W-:Y:S01]  /*8940*/  @!P4 FMUL.FTZ R6, R15, -1.4426950216293334961 ;  /* 0xbfb8aa3b0f06c820 */ /* 0x000fe20000410000 */
[----:B------:R-:W-:Y:S01]  /*8950*/  PRMT R7, RZ, 0x7610, R7 ;  /* 0x00007610ff077816 */ /* 0x000fe20000000007 */
[----:B0-----:R-:W-:Y:S01]  /*8960*/  @!P3 FMUL.FTZ R118, R118, R17 ;  /* 0x000000117676b220 */ /* 0x001fe20000410000 */
[----:B------:R-:W-:Y:S01]  /*8970*/  FSETP.GTU.FTZ.AND P5, PT, R10, 20, PT ;  /* 0x41a000000a00780b */ /* 0x000fe20003fbc000 */
[--C-:B------:R-:W-:Y:S01]  /*8980*/  FADD.FTZ R11, R11, R38.reuse ;  /* 0x000000260b0b7221 */ /* 0x100fe20000010000 */
[----:B------:R-:W0:Y:S01]  /*8990*/  @!P0 MUFU.EX2 R14, R14 ;  /* 0x0000000e000e8308 */ /* 0x000e220000000800 */
[----:B------:R-:W-:-:S02]  /*89a0*/  FADD.FTZ R17, R7, R38 ;  /* 0x0000002607117221 */ /* 0x000fc40000010000 */
[----:B-1----:R-:W-:Y:S01]  /*89b0*/  @!P1 FMUL.FTZ R119, R119, R16 ;  /* 0x0000001077779220 */ /* 0x002fe20000410000 */
[----:B------:R-:W-:Y:S02]  /*89c0*/  FSETP.GTU.FTZ.AND P3, PT, R11, 20, PT ;  /* 0x41a000000b00780b */ /* 0x000fe40003f7c000 */
[----:B------:R-:W-:Y:S02]  /*89d0*/  FSETP.GTU.FTZ.AND P1, PT, R17, 20, PT ;  /* 0x41a000001100780b */ /* 0x000fe40003f3c000 */
[----:B------:R-:W1:Y:S03]  /*89e0*/  @!P2 MUFU.EX2 R4, R4 ;  /* 0x000000040004a308 */ /* 0x000e660000000800 */
[----:B------:R-:W-:-:S05]  /*89f0*/  @!P5 FMUL.FTZ R7, R10, -1.4426950216293334961 ;  /* 0xbfb8aa3b0a07d820 */ /* 0x000fca0000410000 */
[----:B------:R-:W2:Y:S01]  /*8a00*/  @!P6 MUFU.EX2 R5, R5 ;  /* 0x000000050005e308 */ /* 0x000ea20000000800 */
[----:B0-----:R-:W-:Y:S02]  /*8a10*/  @!P0 FADD.FTZ R14, R14, 1 ;  /* 0x3f8000000e0e8421 */ /* 0x001fe40000010000 */
[----:B------:R-:W-:Y:S02]  /*8a20*/  @!P3 FMUL.FTZ R13, R11, -1.4426950216293334961 ;  /* 0xbfb8aa3b0b0db820 */ /* 0x000fe40000410000 */
[----:B------:R-:W-:-:S03]  /*8a30*/  @!P1 FMUL.FTZ R15, R17, -1.4426950216293334961 ;  /* 0xbfb8aa3b110f9820 */ /* 0x000fc60000410000 */
[----:B------:R0:W3:Y:S01]  /*8a40*/  @!P4 MUFU.EX2 R12, R6 ;  /* 0x00000006000cc308 */ /* 0x0000e20000000800 */
[----:B-1----:R-:W-:Y:S01]  /*8a50*/  @!P2 FADD.FTZ R10, R4, 1 ;  /* 0x3f800000040aa421 */ /* 0x002fe20000010000 */
[----:B------:R-:W-:-:S06]  /*8a60*/  F2FP.BF16.PACK_AB R4, R111, R108 ;  /* 0x0000006c6f04723e */ /* 0x000fcc00000010ff */
[----:B------:R1:W-:Y:S01]  /*8a70*/  @!P5 MUFU.EX2 R16, R7 ;  /* 0x000000070010d308 */ /* 0x0003e20000000800 */
[----:B--2---:R-:W-:Y:S01]  /*8a80*/  @!P6 FADD.FTZ R11, R5, 1 ;  /* 0x3f800000050be421 */ /* 0x004fe20000010000 */
[----:B0-----:R-:W-:Y:S02]  /*8a90*/  F2FP.BF16.PACK_AB R6, R107, R104 ;  /* 0x000000686b06723e */ /* 0x001fe400000010ff */
[----:B------:R-:W-:-:S04]  /*8aa0*/  F2FP.BF16.PACK_AB R5, R109, R106 ;  /* 0x0000006a6d05723e */ /* 0x000fc800000010ff */
[----:B------:R0:W2:Y:S01]  /*8ab0*/  @!P3 MUFU.EX2 R25, R13 ;  /* 0x0000000d0019b308 */ /* 0x0000a20000000800 */
[----:B---3--:R-:W-:Y:S01]  /*8ac0*/  @!P4 FADD.FTZ R24, R12, 1 ;  /* 0x3f8000000c18c421 */ /* 0x008fe20000010000 */
[----:B-1----:R-:W-:Y:S02]  /*8ad0*/  F2FP.BF16.PACK_AB R7, R105, R102 ;  /* 0x000000666907723e */ /* 0x002fe400000010ff */
[----:B------:R-:W-:-:S03]  /*8ae0*/  F2FP.BF16.PACK_AB R12, R103, R100 ;  /* 0x00000064670c723e */ /* 0x000fc600000010ff */
[----:B------:R1:W-:Y:S01]  /*8af0*/  STS.128 [R59.X16], R4 ;  /* 0x000000043b007388 */ /* 0x0003e2000000cc00 */
[----:B------:R3:W4:Y:S01]  /*8b00*/  @!P1 MUFU.EX2 R26, R15 ;  /* 0x0000000f001a9308 */ /* 0x0007220000000800 */
[----:B0-----:R-:W-:-:S07]  /*8b10*/  F2FP.BF16.PACK_AB R13, R101, R98 ;  /* 0x00000062650d723e */ /* 0x001fce00000010ff */
[----:B------:R0:W5:Y:S01]  /*8b20*/  @!P0 MUFU.RCP R27, R14 ;  /* 0x0000000e001b8308 */ /* 0x0001620000001000 */
[----:B---3--:R-:W-:Y:S01]  /*8b30*/  F2FP.BF16.PACK_AB R15, R97, R94 ;  /* 0x0000005e610f723e */ /* 0x008fe200000010ff */
[----:B--2---:R-:W-:Y:S02]  /*8b40*/  @!P3 FADD.FTZ R25, R25, 1 ;  /* 0x3f8000001919b421 */ /* 0x004fe40000010000 */
[----:B-1----:R-:W-:-:S04]  /*8b50*/  FADD.FTZ R4, R120, R41 ;  /* 0x0000002978047221 */ /* 0x002fc80000010000 */
[----:B------:R1:W2:Y:S01]  /*8b60*/  @!P2 MUFU.RCP R34, R10 ;  /* 0x0000000a0022a308 */ /* 0x0002a20000001000 */
[----:B0-----:R-:W-:Y:S01]  /*8b70*/  F2FP.BF16.PACK_AB R14, R99, R96 ;  /* 0x00000060630e723e */ /* 0x001fe200000010ff */
[----:B----4-:R-:W-:Y:S02]  /*8b80*/  @!P1 FADD.FTZ R26, R26, 1 ;  /* 0x3f8000001a1a9421 */ /* 0x010fe40000010000 */
[----:B------:R-:W-:Y:S02]  /*8b90*/  FADD.FTZ R5, R4, R123 ;  /* 0x0000007b04057221 */ /* 0x000fe40000010000 */
[----:B------:R0:W-:Y:S01]  /*8ba0*/  STS.128 [R59.X16+0x10], R12 ;  /* 0x0000100c3b007388 */ /* 0x0001e2000000cc00 */
[----:B------:R-:W-:-:S06]  /*8bb0*/  NOP ;  /* 0x0000000000007918 */ /* 0x000fcc0000000000 */
[----:B-1----:R-:W-:Y:S01]  /*8bc0*/  @!P5 FADD.FTZ R10, R16, 1 ;  /* 0x3f800000100ad421 */ /* 0x002fe20000010000 */
[----:B------:R-:W1:Y:S01]  /*8bd0*/  LDS.128 R20, [R57+0x200] ;  /* 0x0002000039147984 */ /* 0x000e620000000c00 */
[----:B------:R-:W3:Y:S01]  /*8be0*/  @!P6 MUFU.RCP R11, R11 ;  /* 0x0000000b000be308 */ /* 0x000ee20000001000 */
[----:B-----5:R-:W-:Y:S02]  /*8bf0*/  @!P0 FMUL.FTZ R116, R116, R27 ;  /* 0x0000001b74748220 */ /* 0x020fe40000410000 */
[----:B------:R-:W4:Y:S01]  /*8c00*/  LDS.128 R16, [R57] ;  /* 0x0000000039107984 */ /* 0x000f220000000c00 */
[----:B--2---:R-:W-:Y:S01]  /*8c10*/  @!P2 FMUL.FTZ R117, R117, R34 ;  /* 0x000000227575a220 */ /* 0x004fe20000410000 */
[----:B------:R-:W-:Y:S01]  /*8c20*/  IADD3 R50, P2, R50, -0x800, RZ ;  /* 0xfffff80032327810 */ /* 0x000fe20007f5e0ff */
[----:B------:R-:W-:Y:S01]  /*8c30*/  FADD.FTZ R4, R5, R122 ;  /* 0x0000007a05047221 */ /* 0x000fe20000010000 */
[----:B0-----:R-:W-:Y:S01]  /*8c40*/  F2FP.BF16.PACK_AB R12, R123, R120 ;  /* 0x000000787b0c723e */ /* 0x001fe200000010ff */
[----:B------:R-:W0:Y:S01]  /*8c50*/  @!P4 MUFU.RCP R24, R24 ;  /* 0x000000180018c308 */ /* 0x000e220000001000 */
[----:B------:R-:W-:Y:S01]  /*8c60*/  F2FP.BF16.PACK_AB R13, R125, R122 ;  /* 0x0000007a7d0d723e */ /* 0x000fe200000010ff */
[----:B------:R-:W-:Y:S01]  /*8c70*/  FADD.FTZ R125, R4, R125 ;  /* 0x0000007d047d7221 */ /* 0x000fe20000010000 */
[----:B------:R-:W-:-:S02]  /*8c80*/  F2FP.BF16.PACK_AB R15, R118, R121 ;  /* 0x00000079760f723e */ /* 0x000fc400000010ff */
[----:B------:R-:W-:Y:S01]  /*8c90*/  F2FP.BF16.PACK_AB R14, R127, R124 ;  /* 0x0000007c7f0e723e */ /* 0x000fe200000010ff */
[----:B------:R-:W-:Y:S01]  /*8ca0*/  FADD.FTZ R124, R125, R124 ;  /* 0x0000007c7d7c7221 */ /* 0x000fe20000010000 */
[----:B------:R-:W-:Y:S01]  /*8cb0*/  IADD3.X R51, R51, -0x1, RZ, P2, !PT ;  /* 0xffffffff33337810 */ /* 0x000fe200017fe4ff */
[----:B------:R2:W5:Y:S01]  /*8cc0*/  @!P5 MUFU.RCP R35, R10 ;  /* 0x0000000a0023d308 */ /* 0x0005620000001000 */
[----:B---3--:R-:W-:Y:S02]  /*8cd0*/  @!P6 FMUL.FTZ R114, R114, R11 ;  /* 0x0000000b7272e220 */ /* 0x008fe40000410000 */
[----:B------:R-:W-:-:S04]  /*8ce0*/  FADD.FTZ R124, R124, R127 ;  /* 0x0000007f7c7c7221 */ /* 0x000fc80000010000 */
[----:B------:R-:W-:Y:S01]  /*8cf0*/  FADD.FTZ R121, R124, R121 ;  /* 0x000000797c797221 */ /* 0x000fe20000010000 */
[----:B------:R3:W1:Y:S01]  /*8d00*/  @!P3 MUFU.RCP R60, R25 ;  /* 0x00000019003cb308 */ /* 0x0006620000001000 */
[----:B0-----:R-:W-:Y:S01]  /*8d10*/  @!P4 FMUL.FTZ R115, R115, R24 ;  /* 0x000000187373c220 */ /* 0x001fe20000410000 */
[----:B------:R-:W-:Y:S01]  /*8d20*/  F2FP.BF16.PACK_AB R24, R116, R119 ;  /* 0x000000777418723e */ /* 0x000fe200000010ff */
[----:B--2---:R-:W-:Y:S01]  /*8d30*/  IMAD R10, R128, c[0x0][0x2f8], RZ ;  /* 0x0000be00800a7a24 */ /* 0x004fe200078e02ff */
[----:B------:R-:W-:Y:S01]  /*8d40*/  IADD3 R48, P4, R48, -0x800, RZ ;  /* 0xfffff80030307810 */ /* 0x000fe20007f9e0ff */
[----:B------:R-:W-:-:S03]  /*8d50*/  FADD.FTZ R118, R121, R118 ;  /* 0x0000007679767221 */ /* 0x000fc60000010000 */
[----:B------:R0:W2:Y:S01]  /*8d60*/  @!P1 MUFU.RCP R61, R26 ;  /* 0x0000001a003d9308 */ /* 0x0000a20000001000 */
[----:B-----5:R-:W-:Y:S01]  /*8d70*/  @!P5 FMUL.FTZ R112, R112, R35 ;  /* 0x000000237070d220 */ /* 0x020fe20000410000 */
[----:B---3--:R-:W-:Y:S01]  /*8d80*/  F2FP.BF16.PACK_AB R25, R114, R117 ;  /* 0x000000757219723e */ /* 0x008fe200000010ff */
[----:B------:R-:W-:Y:S01]  /*8d90*/  FADD.FTZ R119, R118, R119 ;  /* 0x0000007776777221 */ /* 0x000fe20000010000 */
[----:B------:R-:W-:Y:S02]  /*8da0*/  IADD3 R44, P5, R44, -0x800, RZ ;  /* 0xfffff8002c2c7810 */ /* 0x000fe40007fbe0ff */
[----:B------:R-:W-:Y:S01]  /*8db0*/  IADD3.X R49, R49, -0x1, RZ, P4, !PT ;  /* 0xffffffff31317810 */ /* 0x000fe200027fe4ff */
[----:B-1----:R-:W-:Y:S01]  /*8dc0*/  STG.E.128 [R8.64+0x200], R20 ;  /* 0x0002001408007986 */ /* 0x002fe2000c101d04 */
[----:B------:R-:W-:Y:S01]  /*8dd0*/  @!P3 FMUL.FTZ R113, R113, R60 ;  /* 0x0000003c7171b220 */ /* 0x000fe20000410000 */
[----:B0-----:R-:W-:Y:S01]  /*8de0*/  F2FP.BF16.PACK_AB R26, R112, R115 ;  /* 0x00000073701a723e */ /* 0x001fe200000010ff */
[----:B------:R-:W-:Y:S01]  /*8df0*/  FADD.FTZ R116, R119, R116 ;  /* 0x0000007477747221 */ /* 0x000fe20000010000 */
[----:B----4-:R0:W-:Y:S04]  /*8e00*/  STG.E.128 [R8.64], R16 ;  /* 0x0000001008007986 */ /* 0x0101e8000c101d04 */
[----:B------:R-:W-:Y:S01]  /*8e10*/  BAR.SYNC.DEFER_BLOCKING 0x0 ;  /* 0x0000000000007b1d */ /* 0x000fe20000010000 */
[----:B--2---:R-:W-:Y:S01]  /*8e20*/  @!P1 FMUL.FTZ R110, R110, R61 ;  /* 0x0000003d6e6e9220 */ /* 0x004fe20000410000 */
[----:B------:R-:W-:Y:S01]  /*8e30*/  IADD3 R46, P1, R46, -0x800, RZ ;  /* 0xfffff8002e2e7810 */ /* 0x000fe20007f3e0ff */
[----:B------:R-:W-:Y:S01]  /*8e40*/  FADD.FTZ R117, R116, R117 ;  /* 0x0000007574757221 */ /* 0x000fe20000010000 */
[----:B------:R-:W-:-:S02]  /*8e50*/  IADD3 R52, P3, R52, -0x800, RZ ;  /* 0xfffff80034347810 */ /* 0x000fc40007f7e0ff */
[----:B------:R-:W-:Y:S01]  /*8e60*/  F2FP.BF16.PACK_AB R27, R110, R113 ;  /* 0x000000716e1b723e */ /* 0x000fe200000010ff */
[----:B------:R-:W-:Y:S01]  /*8e70*/  FADD.FTZ R114, R117, R114 ;  /* 0x0000007275727221 */ /* 0x000fe20000010000 */
[----:B------:R-:W-:Y:S02]  /*8e80*/  IADD3.X R47, R47, -0x1, RZ, P1, !PT ;  /* 0xffffffff2f2f7810 */ /* 0x000fe40000ffe4ff */
[----:B------:R-:W-:Y:S01]  /*8e90*/  IADD3.X R53, R53, -0x1, RZ, P3, !PT ;  /* 0xffffffff35357810 */ /* 0x000fe20001ffe4ff */
[----:B------:R-:W-:Y:S01]  /*8ea0*/  FADD.FTZ R115, R114, R115 ;  /* 0x0000007372737221 */ /* 0x000fe20000010000 */
[----:B------:R-:W-:Y:S01]  /*8eb0*/  IADD3.X R45, R45, -0x1, RZ, P5, !PT ;  /* 0xffffffff2d2d7810 */ /* 0x000fe20002ffe4ff */
        /* <DEDUP_REMOVED lines=10> */
[----:B------:R-:W0:Y:S01]  /*8f60*/  LDS.128 R4, [R57] ;  /* 0x0000000039047984 */ /* 0x000e220000000c00 */
[----:B------:R-:W-:Y:S01]  /*8f70*/  IADD3 R3, R3, R9, RZ ;  /* 0x0000000903037210 */ /* 0x000fe20007ffe0ff */
[----:B------:R-:W-:Y:S01]  /*8f80*/  FADD.FTZ R41, R41, R110 ;  /* 0x0000006e29297221 */ /* 0x000fe20000010000 */
[C---:B------:R-:W-:Y:S01]  /*8f90*/  LEA R8, P0, R2.reuse, c[0x0][0x340], 0x1 ;  /* 0x0000d00002087a11 */ /* 0x040fe200078008ff */
[----:B------:R1:W2:Y:S03]  /*8fa0*/  LDS.128 R60, [R57+0x200] ;  /* 0x00020000393c7984 */ /* 0x0002a60000000c00 */
[----:B------:R-:W-:Y:S02]  /*8fb0*/  LEA.HI.X R9, R2, c[0x0][0x344], R3, 0x1, P0 ;  /* 0x0000d10002097a11 */ /* 0x000fe400000f0c03 */
[----:B------:R-:W-:-:S03]  /*8fc0*/  ISETP.GT.AND P0, PT, R58, 0x1, PT ;  /* 0x000000013a00780c */ /* 0x000fc60003f04270 */
[----:B-1----:R-:W-:-:S05]  /*8fd0*/  IMAD.WIDE R56, R56, 0x10, R8 ;  /* 0x0000001038387825 */ /* 0x002fca00078e0208 */
[----:B0-----:R0:W-:Y:S04]  /*8fe0*/  STG.E.128 [R56.64], R4 ;  /* 0x0000000438007986 */ /* 0x0011e8000c101d04 */
[----:B--2---:R0:W-:Y:S02]  /*8ff0*/  STG.E.128 [R56.64+0x200], R60 ;  /* 0x0002003c38007986 */ /* 0x0041e4000c101d04 */
[----:B0-----:R-:W-:Y:S01]  /*9000*/  @!P0 CALL.REL.NOINC `(.L_x_4688) ;  /* 0x0000001000008944 */ /* 0x001fe20003c00000 */
[----:B------:R-:W-:Y:S05]  /*9010*/  BRA `(.L_x_4771) ;  /* 0xffff782000007947 */ /* 0x000fea000383ffff */
.L_x_4688:
        /* <DEDUP_REMOVED lines=29> */
.L_x_4773:
[----:B------:R-:W-:Y:S05]  /*91f0*/  BSYNC B0 ;  /* 0x0000000000007941 */ /* 0x000fea0003800000 */
.L_x_4772:
        /* <DEDUP_REMOVED lines=28> */
.L_x_4775:
[----:B------:R-:W1:Y:S02]  /*93c0*/  S2R R9, SR_TID.X ;  /* 0x0000000000097919 */ /* 0x000e640000002100 */
.L_x_4776:
[----:B------:R-:W-:Y:S05]  /*93d0*/  BSYNC B0 ;  /* 0x0000000000007941 */ /* 0x000fea0003800000 */
.L_x_4774:
[----:B-1----:R-:W-:-:S13]  /*93e0*/  ISETP.GE.AND P0, PT, R9, c[0x0][0x16c], PT ;  /* 0x00005b0009007a0c */ /* 0x002fda0003f06270 */
[----:B------:R-:W-:Y:S05]  /*93f0*/  @P0 EXIT ;  /* 0x000000000000094d */ /* 0x000fea0003800000 */
[----:B------:R-:W-:Y:S02]  /*9400*/  IMAD R37, R37, c[0x0][0x288], RZ ;  /* 0x0000a20025257a24 */ /* 0x000fe400078e02ff */
[----:B------:R-:W-:-:S04]  /*9410*/  IMAD.WIDE.U32 R2, R0, c[0x0][0x288], RZ ;  /* 0x0000a20000027a25 */ /* 0x000fc800078e00ff */
[----:B------:R-:W-:-:S05]  /*9420*/  IMAD R13, R0, c[0x0][0x28c], R37 ;  /* 0x0000a300000d7a24 */ /* 0x000fca00078e0225 */
[----:B------:R-:W-:Y:S02]  /*9430*/  IADD3 R13, R3, R13, RZ ;  /* 0x0000000d030d7210 */ /* 0x000fe40007ffe0ff */
.L_x_4777:
        /* <DEDUP_REMOVED lines=16> */
.L_x_4727:
[----:B------:R-:W-:Y:S01]  /*9540*/  HFMA2.MMA R168, -RZ, RZ, 0, 5.9604644775390625e-08 ;  /* 0x00000001ffa87435 */ /* 0x000fe200000001ff */
[----:B------:R-:W-:-:S02]  /*9550*/  MOV R165, R14 ;  /* 0x0000000e00a57202 */ /* 0x000fc40000000f00 */
[----:B------:R-:W-:Y:S02]  /*9560*/  MOV R189, RZ ;  /* 0x000000ff00bd7202 */ /* 0x000fe40000000f00 */
[----:B------:R-:W-:Y:S02]  /*9570*/  MOV R198, 0xffffffff ;  /* 0xffffffff00c67802 */ /* 0x000fe40000000f00 */
[----:B------:R-:W-:Y:S02]  /*9580*/  MOV R12, 0x95a0 ;  /* 0x000095a0000c7802 */ /* 0x000fe40000000f00 */
[----:B-----5:R-:W-:Y:S05]  /*9590*/  CALL.REL.NOINC `($__internal_191_$__cuda_sm70_shflsync_up) ;  /* 0x00000ef000007944 */ /* 0x020fea0003c00000 */
[----:B-1----:R-:W-:Y:S01]  /*95a0*/  MOV R157, R165 ;  /* 0x000000a5009d7202 */ /* 0x002fe20000000f00 */
[----:B0-----:R-:W-:Y:S05]  /*95b0*/  BRA `(.L_x_4778) ;  /* 0xffffc24000007947 */ /* 0x001fea000383ffff */
.L_x_4728:
[----:B------:R-:W-:Y:S01]  /*95c0*/  HFMA2.MMA R168, -RZ, RZ, 0, 5.9604644775390625e-08 ;  /* 0x00000001ffa87435 */ /* 0x000fe200000001ff */
[----:B------:R-:W-:Y:S02]  /*95d0*/  MOV R165, R15 ;  /* 0x0000000f00a57202 */ /* 0x000fe40000000f00 */
[----:B------:R-:W-:Y:S02]  /*95e0*/  MOV R189, RZ ;  /* 0x000000ff00bd7202 */ /* 0x000fe40000000f00 */
[----:B------:R-:W-:-:S02]  /*95f0*/  MOV R198, 0xffffffff ;  /* 0xffffffff00c67802 */ /* 0x000fc40000000f00 */
[----:B------:R-:W-:Y:S02]  /*9600*/  MOV R12, 0x9620 ;  /* 0x00009620000c7802 */ /* 0x000fe40000000f00 */
[----:B01---5:R-:W-:Y:S05]  /*9610*/  CALL.REL.NOINC `($__internal_191_$__cuda_sm70_shflsync_up) ;  /* 0x00000e7000007944 */ /* 0x023fea0003c00000 */
        /* <DEDUP_REMOVED lines=10> */
[----:B------:R-:W-:Y:S05]  /*96c0*/  CALL.REL.NOINC `($__internal_191_$__cuda_sm70_shflsync_up) ;  /* 0x00000dc000007944 */ /* 0x000fea0003c00000 */
[----:B0-----:R-:W-:Y:S01]  /*96d0*/  HFMA2.MMA R168, -RZ, RZ, 0, 1.1920928955078125e-07 ;  /* 0x00000002ffa87435 */ /* 0x001fe200000001ff */
[----:B-1----:R-:W-:Y:S02]  /*96e0*/  MOV R14, R165 ;  /* 0x000000a5000e7202 */ /* 0x002fe40000000f00 */
[----:B------:R-:W-:Y:S02]  /*96f0*/  MOV R165, R158 ;  /* 0x0000009e00a57202 */ /* 0x000fe40000000f00 */
[----:B------:R-:W-:Y:S02]  /*9700*/  MOV R189, RZ ;  /* 0x000000ff00bd7202 */ /* 0x000fe40000000f00 */
[----:B------:R-:W-:Y:S02]  /*9710*/  MOV R198, 0xffffffff ;  /* 0xffffffff00c67802 */ /* 0x000fe40000000f00 */
[----:B------:R-:W-:-:S02]  /*9720*/  MOV R12, 0x9740 ;  /* 0x00009740000c7802 */ /* 0x000fc40000000f00 */
[----:B------:R-:W-:Y:S05]  /*9730*/  CALL.REL.NOINC `($__internal_191_$__cuda_sm70_shflsync_up) ;  /* 0x00000d5000007944 */ /* 0x000fea0003c00000 */
        /* <DEDUP_REMOVED lines=8> */
[----:B------:R-:W-:Y:S05]  /*97c0*/  CALL.REL.NOINC `($__internal_191_$__cuda_sm70_shflsync_up) ;  /* 0x00000cc000007944 */ /* 0x000fea0003c00000 */
[----:B0-----:R-:W-:Y:S01]  /*97d0*/  HFMA2.MMA R168, -RZ, RZ, 0, 2.384185791015625e-07 ;  /* 0x00000004ffa87435 */ /* 0x001fe200000001ff */
[----:B-1----:R-:W-:Y:S02]  /*97e0*/  MOV R14, R165 ;  /* 0x000000a5000e7202 */ /* 0x002fe40000000f00 */
[----:B------:R-:W-:Y:S02]  /*97f0*/  MOV R165, R158 ;  /* 0x0000009e00a57202 */ /* 0x000fe40000000f00 */
[----:B------:R-:W-:Y:S02]  /*9800*/  MOV R189, RZ ;  /* 0x000000ff00bd7202 */ /* 0x000fe40000000f00 */
[----:B------:R-:W-:Y:S02]  /*9810*/  MOV R198, 0xffffffff ;  /* 0xffffffff00c67802 */ /* 0x000fe40000000f00 */
[----:B------:R-:W-:Y:S02]  /*9820*/  MOV R12, 0x9840 ;  /* 0x00009840000c7802 */ /* 0x000fe40000000f00 */
[----:B------:R-:W-:Y:S05]  /*9830*/  CALL.REL.NOINC `($__internal_191_$__cuda_sm70_shflsync_up) ;  /* 0x00000c5000007944 */ /* 0x000fea0003c00000 */
        /* <DEDUP_REMOVED lines=10> */
[----:B------:R-:W-:Y:S05]  /*98e0*/  CALL.REL.NOINC `($__internal_191_$__cuda_sm70_shflsync_up) ;  /* 0x00000ba000007944 */ /* 0x000fea0003c00000 */
[----:B0-----:R-:W-:Y:S01]  /*98f0*/  HFMA2.MMA R168, -RZ, RZ, 0, 4.76837158203125e-07 ;  /* 0x00000008ffa87435 */ /* 0x001fe200000001ff */
[----:B-1----:R-:W-:Y:S02]  /*9900*/  MOV R14, R165 ;  /* 0x000000a5000e7202 */ /* 0x002fe40000000f00 */
[----:B------:R-:W-:Y:S02]  /*9910*/  MOV R165, R157 ;  /* 0x0000009d00a57202 */ /* 0x000fe40000000f00 */
[----:B------:R-:W-:Y:S02]  /*9920*/  MOV R189, RZ ;  /* 0x000000ff00bd7202 */ /* 0x000fe40000000f00 */
[----:B------:R-:W-:-:S02]  /*9930*/  MOV R198, 0xffffffff ;  /* 0xffffffff00c67802 */ /* 0x000fc40000000f00 */
[----:B------:R-:W-:Y:S02]  /*9940*/  MOV R12, 0x9960 ;  /* 0x00009960000c7802 */ /* 0x000fe40000000f00 */
[----:B------:R-:W-:Y:S05]  /*9950*/  CALL.REL.NOINC `($__internal_191_$__cuda_sm70_shflsync_up) ;  /* 0x00000b3000007944 */ /* 0x000fea0003c00000 */
[----:B------:R-:W-:Y:S01]  /*9960*/  ISETP.GE.AND P0, PT, R43, 0x8, PT ;  /* 0x000000082b00780c */ /* 0x000fe20003f06270 */
[----:B0-----:R-:W-:Y:S01]  /*9970*/  HFMA2.MMA R168, -RZ, RZ, 0, 9.5367431640625e-07 ;  /* 0x00000010ffa87435 */ /* 0x001fe200000001ff */
[----:B------:R-:W-:Y:S02]  /*9980*/  MOV R189, RZ ;  /* 0x000000ff00bd7202 */ /* 0x000fe40000000f00 */
[----:B------:R-:W-:Y:S02]  /*9990*/  MOV R198, 0xffffffff ;  /* 0xffffffff00c67802 */ /* 0x000fe40000000f00 */
[----:B------:R-:W-:-:S07]  /*99a0*/  MOV R12, 0x9a00 ;  /* 0x00009a00000c7802 */ /* 0x000fce0000000f00 */
[----:B-1----:R-:W-:Y:S02]  /*99b0*/  @P0 FFMA.FTZ R157, R162, R165, R157 ;  /* 0x000000a5a29d0223 */ /* 0x002fe4000001009d */
[----:B------:R-:W-:-:S05]  /*99c0*/  @P0 FMUL.FTZ R162, R14, R162 ;  /* 0x000000a20ea20220 */ /* 0x000fca0000410000 */
[-C--:B------:R-:W-:Y:S02]  /*99d0*/  MOV R158, R162.reuse ;  /* 0x000000a2009e7202 */ /* 0x080fe40000000f00 */
[----:B------:R-:W-:Y:S02]  /*99e0*/  MOV R165, R162 ;  /* 0x000000a200a57202 */ /* 0x000fe40000000f00 */
[----:B------:R-:W-:Y:S05]  /*99f0*/  CALL.REL.NOINC `($__internal_191_$__cuda_sm70_shflsync_up) ;  /* 0x00000a9000007944 */ /* 0x000fea0003c00000 */
[----:B0-----:R-:W-:Y:S01]  /*9a00*/  HFMA2.MMA R168, -RZ, RZ, 0, 9.5367431640625e-07 ;  /* 0x00000010ffa87435 */ /* 0x001fe200000001ff */
[----:B-1----:R-:W-:Y:S02]  /*9a10*/  MOV R162, R165 ;  /* 0x000000a500a27202 */ /* 0x002fe40000000f00 */
[----:B------:R-:W-:Y:S02]  /*9a20*/  MOV R165, R157 ;  /* 0x0000009d00a57202 */ /* 0x000fe40000000f00 */
[----:B------:R-:W-:Y:S02]  /*9a30*/  MOV R189, RZ ;  /* 0x000000ff00bd7202 */ /* 0x000fe40000000f00 */
[----:B------:R-:W-:Y:S02]  /*9a40*/  MOV R198, 0xffffffff ;  /* 0xffffffff00c67802 */ /* 0x000fe40000000f00 */
[----:B------:R-:W-:-:S02]  /*9a50*/  MOV R12, 0x9a70 ;  /* 0x00009a70000c7802 */ /* 0x000fc40000000f00 */
[----:B------:R-:W-:Y:S05]  /*9a60*/  CALL.REL.NOINC `($__internal_191_$__cuda_sm70_shflsync_up) ;  /* 0x00000a2000007944 */ /* 0x000fea0003c00000 */
[----:B-1----:R-:W-:Y:S01]  /*9a70*/  MOV R12, R165 ;  /* 0x000000a5000c7202 */ /* 0x002fe20000000f00 */
[----:B0-----:R-:W-:Y:S05]  /*9a80*/  BRA `(.L_x_4779) ;  /* 0xffffbef000007947 */ /* 0x001fea000383ffff */
.L_x_4731:
[----:B------:R-:W-:Y:S01]  /*9a90*/  HFMA2.MMA R168, -RZ, RZ, 0, 5.9604644775390625e-08 ;  /* 0x00000001ffa87435 */ /* 0x000fe200000001ff */
[----:B------:R-:W-:-:S02]  /*9aa0*/  MOV R165, R157 ;  /* 0x0000009d00a57202 */ /* 0x000fc40000000f00 */
[----:B-1----:R-:W-:Y:S02]  /*9ab0*/  MOV R189, RZ ;  /* 0x000000ff00bd7202 */ /* 0x002fe40000000f00 */
[----:B0-----:R-:W-:Y:S02]  /*9ac0*/  MOV R198, 0xffffffff ;  /* 0xffffffff00c67802 */ /* 0x001fe40000000f00 */
[----:B------:R-:W-:Y:S02]  /*9ad0*/  MOV R12, 0x9af0 ;  /* 0x00009af0000c7802 */ /* 0x000fe40000000f00 */
[----:B-----5:R-:W-:Y:S05]  /*9ae0*/  CALL.REL.NOINC `($__internal_191_$__cuda_sm70_shflsync_up) ;  /* 0x000009a000007944 */ /* 0x020fea0003c00000 */
[----:B0-----:R-:W-:Y:S01]  /*9af0*/  HFMA2.MMA R168, -RZ, RZ, 0, 5.9604644775390625e-08 ;  /* 0x00000001ffa87435 */ /* 0x001fe200000001ff */
[----:B-1----:R-:W-:Y:S02]  /*9b00*/  MOV R14, R165 ;  /* 0x000000a5000e7202 */ /* 0x002fe40000000f00 */
[----:B------:R-:W-:Y:S02]  /*9b10*/  MOV R165, R15 ;  /* 0x0000000f00a57202 */ /* 0x000fe40000000f00 */
[----:B------:R-:W-:Y:S02]  /*9b20*/  MOV R189, RZ ;  /* 0x000000ff00bd7202 */ /* 0x000fe40000000f00 */
[----:B------:R-:W-:-:S02]  /*9b30*/  MOV R198, 0xffffffff ;  /* 0xffffffff00c67802 */ /* 0x000fc40000000f00 */
[----:B------:R-:W-:Y:S02]  /*9b40*/  MOV R12, 0x9b60 ;  /* 0x00009b60000c7802 */ /* 0x000fe40000000f00 */
[----:B------:R-:W-:Y:S05]  /*9b50*/  CALL.REL.NOINC `($__internal_191_$__cuda_sm70_shflsync_up) ;  /* 0x0000093000007944 */ /* 0x000fea0003c00000 */
[----:B0-----:R-:W-:Y:S01]  /*9b60*/  HFMA2.MMA R198, -RZ, RZ, 0, 0 ;  /* 0x00000000ffc67435 */ /* 0x001fe200000001ff */
[----:B------:R-:W-:Y:S02]  /*9b70*/  MOV R157, R14 ;  /* 0x0000000e009d7202 */ /* 0x000fe40000000f00 */
[----:B-1----:R-:W-:Y:S02]  /*9b80*/  MOV R158, R165 ;  /* 0x000000a5009e7202 */ /* 0x002fe40000000f00 */
[----:B------:R-:W-:Y:S02]  /*9b90*/  MOV R191, R62 ;  /* 0x0000003e00bf7202 */ /* 0x000fe40000000f00 */
[----:B------:R-:W-:Y:S02]  /*9ba0*/  MOV R189, 0x1f ;  /* 0x0000001f00bd7802 */ /* 0x000fe40000000f00 */
[----:B------:R-:W-:Y:S02]  /*9bb0*/  MOV R200, 0xffffffff ;  /* 0xffffffff00c87802 */ /* 0x000fe40000000f00 */
[----:B------:R-:W-:-:S02]  /*9bc0*/  MOV R12, 0x9be0 ;  /* 0x00009be0000c7802 */ /* 0x000fc40000000f00 */
[----:B------:R-:W-:Y:S05]  /*9bd0*/  CALL.REL.NOINC `($__internal_190_$__cuda_sm70_shflsync_idx_p) ;  /* 0x0000087000007944 */ /* 0x000fea0003c00000 */
[----:B0-----:R-:W-:Y:S01]  /*9be0*/  HFMA2.MMA R198, -RZ, RZ, 0, 0 ;  /* 0x00000000ffc67435 */ /* 0x001fe200000001ff */
[----:B-1----:R-:W-:-:S02]  /*9bf0*/  MOV R62, R189 ;  /* 0x000000bd003e7202 */ /* 0x002fc40000000f00 */
[----:B------:R-:W-:Y:S02]  /*9c00*/  MOV R191, R63 ;  /* 0x0000003f00bf7202 */ /* 0x000fe40000000f00 */
[----:B------:R-:W-:Y:S02]  /*9c10*/  MOV R189, 0x1f ;  /* 0x0000001f00bd7802 */ /* 0x000fe40000000f00 */
[----:B------:R-:W-:Y:S02]  /*9c20*/  MOV R200, 0xffffffff ;  /* 0xffffffff00c87802 */ /* 0x000fe40000000f00 */
[----:B------:R-:W-:Y:S02]  /*9c30*/  MOV R12, 0x9c50 ;  /* 0x00009c50000c7802 */ /* 0x000fe40000000f00 */
[----:B------:R-:W-:Y:S05]  /*9c40*/  CALL.REL.NOINC `($__internal_190_$__cuda_sm70_shflsync_idx_p) ;  /* 0x0000080000007944 */ /* 0x000fea0003c00000 */
[----:B-1----:R-:W-:Y:S01]  /*9c50*/  MOV R13, R189 ;  /* 0x000000bd000d7202 */ /* 0x002fe20000000f00 */
[----:B0-----:R-:W-:Y:S05]  /*9c60*/  BRA `(.L_x_4780) ;  /* 0xffffbe9000007947 */ /* 0x001fea000383ffff */
.L_x_4734:
[----:B------:R-:W-:Y:S01]  /*9c70*/  HFMA2.MMA R190, -RZ, RZ, 0, 5.9604644775390625e-08 ;  /* 0x00000001ffbe7435 */ /* 0x000fe200000001ff */
[----:B------:R-:W-:Y:S02]  /*9c80*/  MOV R169, R14 ;  /* 0x0000000e00a97202 */ /* 0x000fe40000000f00 */
[----:B------:R-:W-:-:S02]  /*9c90*/  MOV R188, 0x1f ;  /* 0x0000001f00bc7802 */ /* 0x000fc40000000f00 */
[----:B------:R-:W-:Y:S02]  /*9ca0*/  MOV R189, 0xffffffff ;  /* 0xffffffff00bd7802 */ /* 0x000fe40000000f00 */
[----:B------:R-:W-:Y:S02]  /*9cb0*/  MOV R12, 0x9cd0 ;  /* 0x00009cd0000c7802 */ /* 0x000fe40000000f00 */
[----:B------:R-:W-:Y:S05]  /*9cc0*/  CALL.REL.NOINC `($__internal_189_$__cuda_sm70_shflsync_down) ;  /* 0x0000074000007944 */ /* 0x000fea0003c00000 */
[----:B-1----:R-:W-:Y:S01]  /*9cd0*/  MOV R21, R188 ;  /* 0x000000bc00157202 */ /* 0x002fe20000000f00 */
[----:B0-----:R-:W-:Y:S05]  /*9ce0*/  BRA `(.L_x_4781) ;  /* 0xffffc2f000007947 */ /* 0x001fea000383ffff */
.L_x_4735:
[----:B------:R-:W-:Y:S01]  /*9cf0*/  HFMA2.MMA R190, -RZ, RZ, 0, 5.9604644775390625e-08 ;  /* 0x00000001ffbe7435 */ /* 0x000fe200000001ff */
[----:B------:R-:W-:Y:S02]  /*9d00*/  MOV R169, R15 ;  /* 0x0000000f00a97202 */ /* 0x000fe40000000f00 */
[----:B------:R-:W-:Y:S02]  /*9d10*/  MOV R188, 0x1f ;  /* 0x0000001f00bc7802 */ /* 0x000fe40000000f00 */
[----:B------:R-:W-:Y:S02]  /*9d20*/  MOV R189, 0xffffffff ;  /* 0xffffffff00bd7802 */ /* 0x000fe40000000f00 */
[----:B------:R-:W-:-:S02]  /*9d30*/  MOV R12, 0x9d50 ;  /* 0x00009d50000c7802 */ /* 0x000fc40000000f00 */
[----:B01----:R-:W-:Y:S05]  /*9d40*/  CALL.REL.NOINC `($__internal_189_$__cuda_sm70_shflsync_down) ;  /* 0x000006c000007944 */ /* 0x003fea0003c00000 */
        /* <DEDUP_REMOVED lines=9> */
[----:B------:R-:W-:Y:S05]  /*9de0*/  CALL.REL.NOINC `($__internal_189_$__cuda_sm70_shflsync_down) ;  /* 0x0000062000007944 */ /* 0x000fea0003c00000 */
[----:B0-----:R-:W-:Y:S01]  /*9df0*/  HFMA2.MMA R190, -RZ, RZ, 0, 1.1920928955078125e-07 ;  /* 0x00000002ffbe7435 */ /* 0x001fe200000001ff */
[----:B-1----:R-:W-:Y:S02]  /*9e00*/  MOV R14, R188 ;  /* 0x000000bc000e7202 */ /* 0x002fe40000000f00 */
[----:B------:R-:W-:-:S02]  /*9e10*/  MOV R169, R15 ;  /* 0x0000000f00a97202 */ /* 0x000fc40000000f00 */
[----:B------:R-:W-:Y:S02]  /*9e20*/  MOV R188, 0x1f ;  /* 0x0000001f00bc7802 */ /* 0x000fe40000000f00 */
[----:B------:R-:W-:Y:S02]  /*9e30*/  MOV R189, 0xffffffff ;  /* 0xffffffff00bd7802 */ /* 0x000fe40000000f00 */
[----:B------:R-:W-:Y:S02]  /*9e40*/  MOV R12, 0x9e60 ;  /* 0x00009e60000c7802 */ /* 0x000fe40000000f00 */
[----:B------:R-:W-:Y:S05]  /*9e50*/  CALL.REL.NOINC `($__internal_189_$__cuda_sm70_shflsync_down) ;  /* 0x000005b000007944 */ /* 0x000fea0003c00000 */
[----:B-1----:R-:W-:Y:S01]  /*9e60*/  @!P3 FFMA.FTZ R15, R21, R188, R15 ;  /* 0x000000bc150fb223 */ /* 0x002fe2000001000f */
[----:B0-----:R-:W-:Y:S01]  /*9e70*/  HFMA2.MMA R190, -RZ, RZ, 0, 2.384185791015625e-07 ;  /* 0x00000004ffbe7435 */ /* 0x001fe200000001ff */
[----:B------:R-:W-:Y:S01]  /*9e80*/  @!P3 FMUL.FTZ R21, R14, R21 ;  /* 0x000000150e15b220 */ /* 0x000fe20000410000 */
[----:B------:R-:W-:Y:S02]  /*9e90*/  MOV R188, 0x1f ;  /* 0x0000001f00bc7802 */ /* 0x000fe40000000f00 */
[----:B------:R-:W-:Y:S02]  /*9ea0*/  MOV R189, 0xffffffff ;  /* 0xffffffff00bd7802 */ /* 0x000fe40000000f00 */
[----:B------:R-:W-:-:S02]  /*9eb0*/  MOV R169, R21 ;  /* 0x0000001500a97202 */ /* 0x000fc40000000f00 */
[----:B------:R-:W-:Y:S02]  /*9ec0*/  MOV R12, 0x9ee0 ;  /* 0x00009ee0000c7802 */ /* 0x000fe40000000f00 */
[----:B------:R-:W-:Y:S05]  /*9ed0*/  CALL.REL.NOINC `($__internal_189_$__cuda_sm70_shflsync_down) ;  /* 0x0000053000007944 */ /* 0x000fea0003c00000 */
[----:B0-----:R-:W-:Y:S01]  /*9ee0*/  HFMA2.MMA R190, -RZ, RZ, 0, 2.384185791015625e-07 ;  /* 0x00000004ffbe7435 */ /* 0x001fe200000001ff */
[----:B-1----:R-:W-:Y:S02]  /*9ef0*/  MOV R14, R188 ;  /* 0x000000bc000e7202 */ /* 0x002fe40000000f00 */
[----:B------:R-:W-:Y:S02]  /*9f00*/  MOV R169, R15 ;  /* 0x0000000f00a97202 */ /* 0x000fe40000000f00 */
[----:B------:R-:W-:Y:S02]  /*9f10*/  MOV R188, 0x1f ;  /* 0x0000001f00bc7802 */ /* 0x000fe40000000f00 */
[----:B------:R-:W-:Y:S02]  /*9f20*/  MOV R189, 0xffffffff ;  /* 0xffffffff00bd7802 */ /* 0x000fe40000000f00 */
[----:B------:R-:W-:Y:S02]  /*9f30*/  MOV R12, 0x9f50 ;  /* 0x00009f50000c7802 */ /* 0x000fe40000000f00 */
[----:B------:R-:W-:Y:S05]  /*9f40*/  CALL.REL.NOINC `($__internal_189_$__cuda_sm70_shflsync_down) ;  /* 0x000004c000007944 */ /* 0x000fea0003c00000 */
[----:B-1----:R-:W-:Y:S01]  /*9f50*/  @!P2 FFMA.FTZ R15, R21, R188, R15 ;  /* 0x000000bc150fa223 */ /* 0x002fe2000001000f */
[----:B0-----:R-:W-:Y:S01]  /*9f60*/  HFMA2.MMA R190, -RZ, RZ, 0, 4.76837158203125e-07 ;  /* 0x00000008ffbe7435 */ /* 0x001fe200000001ff */
[----:B------:R-:W-:Y:S01]  /*9f70*/  @!P2 FMUL.FTZ R21, R14, R21 ;  /* 0x000000150e15a220 */ /* 0x000fe20000410000 */
[----:B------:R-:W-:-:S02]  /*9f80*/  MOV R188, 0x1f ;  /* 0x0000001f00bc7802 */ /* 0x000fc40000000f00 */
[----:B------:R-:W-:Y:S02]  /*9f90*/  MOV R189, 0xffffffff ;  /* 0xffffffff00bd7802 */ /* 0x000fe40000000f00 */
[----:B------:R-:W-:Y:S02]  /*9fa0*/  MOV R169, R21 ;  /* 0x0000001500a97202 */ /* 0x000fe40000000f00 */
[----:B------:R-:W-:Y:S02]  /*9fb0*/  MOV R12, 0x9fd0 ;  /* 0x00009fd0000c7802 */ /* 0x000fe40000000f00 */
[----:B------:R-:W-:Y:S05]  /*9fc0*/  CALL.REL.NOINC `($__internal_189_$__cuda_sm70_shflsync_down) ;  /* 0x0000044000007944 */ /* 0x000fea0003c00000 */
[----:B0-----:R-:W-:Y:S01]  /*9fd0*/  HFMA2.MMA R190, -RZ, RZ, 0, 4.76837158203125e-07 ;  /* 0x00000008ffbe7435 */ /* 0x001fe200000001ff */
[----:B-1----:R-:W-:Y:S02]  /*9fe0*/  MOV R14, R188 ;  /* 0x000000bc000e7202 */ /* 0x002fe40000000f00 */
[----:B------:R-:W-:Y:S02]  /*9ff0*/  MOV R169, R15 ;  /* 0x0000000f00a97202 */ /* 0x000fe40000000f00 */
[----:B------:R-:W-:Y:S02]  /*a000*/  MOV R188, 0x1f ;  /* 0x0000001f00bc7802 */ /* 0x000fe40000000f00 */
[----:B------:R-:W-:-:S02]  /*a010*/  MOV R189, 0xffffffff ;  /* 0xffffffff00bd7802 */ /* 0x000fc40000000f00 */
[----:B------:R-:W-:Y:S02]  /*a020*/  MOV R12, 0xa040 ;  /* 0x0000a040000c7802 */ /* 0x000fe40000000f00 */
[----:B------:R-:W-:Y:S05]  /*a030*/  CALL.REL.NOINC `($__internal_189_$__cuda_sm70_shflsync_down) ;  /* 0x000003d000007944 */ /* 0x000fea0003c00000 */
        /* <DEDUP_REMOVED lines=8> */
[----:B------:R-:W-:Y:S05]  /*a0c0*/  CALL.REL.NOINC `($__internal_189_$__cuda_sm70_shflsync_down) ;  /* 0x0000034000007944 */ /* 0x000fea0003c00000 */
[----:B0-----:R-:W-:Y:S01]  /*a0d0*/  HFMA2.MMA R190, -RZ, RZ, 0, 9.5367431640625e-07 ;  /* 0x00000010ffbe7435 */ /* 0x001fe200000001ff */
[----:B-1----:R-:W-:Y:S02]  /*a0e0*/  MOV R14, R188 ;  /* 0x000000bc000e7202 */ /* 0x002fe40000000f00 */
[----:B------:R-:W-:Y:S02]  /*a0f0*/  MOV R169, R15 ;  /* 0x0000000f00a97202 */ /* 0x000fe40000000f00 */
[----:B------:R-:W-:Y:S02]  /*a100*/  MOV R188, 0x1f ;  /* 0x0000001f00bc7802 */ /* 0x000fe40000000f00 */
[----:B------:R-:W-:Y:S02]  /*a110*/  MOV R189, 0xffffffff ;  /* 0xffffffff00bd7802 */ /* 0x000fe40000000f00 */
[----:B------:R-:W-:Y:S02]  /*a120*/  MOV R12, 0xa140 ;  /* 0x0000a140000c7802 */ /* 0x000fe40000000f00 */
[----:B------:R-:W-:Y:S05]  /*a130*/  CALL.REL.NOINC `($__internal_189_$__cuda_sm70_shflsync_down) ;  /* 0x000002d000007944 */ /* 0x000fea0003c00000 */
[----:B-1----:R-:W-:Y:S01]  /*a140*/  @!P0 FFMA.FTZ R15, R23, R188, R15 ;  /* 0x000000bc170f8223 */ /* 0x002fe2000001000f */
[----:B------:R-:W-:Y:S01]  /*a150*/  HFMA2.MMA R198, -RZ, RZ, 0, 0 ;  /* 0x00000000ffc67435 */ /* 0x000fe200000001ff */
[----:B------:R-:W-:Y:S01]  /*a160*/  @!P0 FMUL.FTZ R23, R14, R23 ;  /* 0x000000170e178220 */ /* 0x000fe20000410000 */
[----:B0-----:R-:W-:-:S02]  /*a170*/  MOV R189, 0x1f ;  /* 0x0000001f00bd7802 */ /* 0x001fc40000000f00 */
[----:B------:R-:W-:Y:S02]  /*a180*/  MOV R200, 0xffffffff ;  /* 0xffffffff00c87802 */ /* 0x000fe40000000f00 */
[----:B------:R-:W-:Y:S02]  /*a190*/  MOV R191, R23 ;  /* 0x0000001700bf7202 */ /* 0x000fe40000000f00 */
[----:B------:R-:W-:Y:S02]  /*a1a0*/  MOV R12, 0xa1c0 ;  /* 0x0000a1c0000c7802 */ /* 0x000fe40000000f00 */
[----:B------:R-:W-:Y:S05]  /*a1b0*/  CALL.REL.NOINC `($__internal_190_$__cuda_sm70_shflsync_idx_p) ;  /* 0x0000029000007944 */ /* 0x000fea0003c00000 */
[----:B0-----:R-:W-:Y:S01]  /*a1c0*/  HFMA2.MMA R198, -RZ, RZ, 0, 0 ;  /* 0x00000000ffc67435 */ /* 0x001fe200000001ff */
[----:B-1----:R-:W-:Y:S02]  /*a1d0*/  MOV R14, R189 ;  /* 0x000000bd000e7202 */ /* 0x002fe40000000f00 */
[----:B------:R-:W-:Y:S02]  /*a1e0*/  MOV R191, R15 ;  /* 0x0000000f00bf7202 */ /* 0x000fe40000000f00 */
[----:B------:R-:W-:Y:S02]  /*a1f0*/  MOV R189, 0x1f ;  /* 0x0000001f00bd7802 */ /* 0x000fe40000000f00 */
[----:B------:R-:W-:-:S02]  /*a200*/  MOV R200, 0xffffffff ;  /* 0xffffffff00c87802 */ /* 0x000fc40000000f00 */
[----:B------:R-:W-:Y:S02]  /*a210*/  MOV R12, 0xa230 ;  /* 0x0000a230000c7802 */ /* 0x000fe40000000f00 */
[----:B------:R-:W-:Y:S05]  /*a220*/  CALL.REL.NOINC `($__internal_190_$__cuda_sm70_shflsync_idx_p) ;  /* 0x0000022000007944 */ /* 0x000fea0003c00000 */
[----:B------:R-:W-:Y:S01]  /*a230*/  HFMA2.MMA R190, -RZ, RZ, 0, 5.9604644775390625e-08 ;  /* 0x00000001ffbe7435 */ /* 0x000fe200000001ff */
[----:B-1----:R-:W-:Y:S02]  /*a240*/  MOV R186, R189 ;  /* 0x000000bd00ba7202 */ /* 0x002fe40000000f00 */
[----:B------:R-:W-:Y:S02]  /*a250*/  MOV R21, R14 ;  /* 0x0000000e00157202 */ /* 0x000fe40000000f00 */
[----:B------:R-:W-:Y:S02]  /*a260*/  MOV R169, R23 ;  /* 0x0000001700a97202 */ /* 0x000fe40000000f00 */
[----:B------:R-:W-:Y:S02]  /*a270*/  MOV R188, 0x1f ;  /* 0x0000001f00bc7802 */ /* 0x000fe40000000f00 */
[----:B------:R-:W-:Y:S02]  /*a280*/  MOV R189, 0xffffffff ;  /* 0xffffffff00bd7802 */ /* 0x000fe40000000f00 */
[----:B------:R-:W-:-:S02]  /*a290*/  MOV R12, 0xa2b0 ;  /* 0x0000a2b0000c7802 */ /* 0x000fc40000000f00 */
[----:B0-----:R-:W-:Y:S05]  /*a2a0*/  CALL.REL.NOINC `($__internal_189_$__cuda_sm70_shflsync_down) ;  /* 0x0000016000007944 */ /* 0x001fea0003c00000 */
[----:B0-----:R-:W-:Y:S01]  /*a2b0*/  HFMA2.MMA R190, -RZ, RZ, 0, 5.9604644775390625e-08 ;  /* 0x00000001ffbe7435 */ /* 0x001fe200000001ff */
[----:B-1----:R-:W-:-:S02]  /*a2c0*/  MOV R14, R188 ;  /* 0x000000bc000e7202 */ /* 0x002fc40000000f00 */
[----:B------:R-:W-:Y:S02]  /*a2d0*/  MOV R169, R15 ;  /* 0x0000000f00a97202 */ /* 0x000fe40000000f00 */
[----:B------:R-:W-:Y:S02]  /*a2e0*/  MOV R188, 0x1f ;  /* 0x0000001f00bc7802 */ /* 0x000fe40000000f00 */
[----:B------:R-:W-:Y:S02]  /*a2f0*/  MOV R189, 0xffffffff ;  /* 0xffffffff00bd7802 */ /* 0x000fe40000000f00 */
[----:B------:R-:W-:Y:S02]  /*a300*/  MOV R12, 0xa320 ;  /* 0x0000a320000c7802 */ /* 0x000fe40000000f00 */
[----:B------:R-:W-:Y:S05]  /*a310*/  CALL.REL.NOINC `($__internal_189_$__cuda_sm70_shflsync_down) ;  /* 0x000000f000007944 */ /* 0x000fea0003c00000 */
[----:B------:R-:W-:Y:S01]  /*a320*/  HFMA2.MMA R198, -RZ, RZ, 0, 0 ;  /* 0x00000000ffc67435 */ /* 0x000fe200000001ff */
[----:B------:R-:W-:Y:S02]  /*a330*/  MOV R23, R14 ;  /* 0x0000000e00177202 */ /* 0x000fe40000000f00 */
[----:B------:R-:W-:Y:S02]  /*a340*/  MOV R191, R16 ;  /* 0x0000001000bf7202 */ /* 0x000fe40000000f00 */
[----:B0-----:R-:W-:-:S02]  /*a350*/  MOV R189, 0x1f ;  /* 0x0000001f00bd7802 */ /* 0x001fc40000000f00 */
[----:B------:R-:W-:Y:S02]  /*a360*/  MOV R200, 0xffffffff ;  /* 0xffffffff00c87802 */ /* 0x000fe40000000f00 */
[----:B------:R-:W-:Y:S02]  /*a370*/  MOV R12, 0xa390 ;  /* 0x0000a390000c7802 */ /* 0x000fe40000000f00 */
[----:B-1----:R-:W-:Y:S05]  /*a380*/  CALL.REL.NOINC `($__internal_190_$__cuda_sm70_shflsync_idx_p) ;  /* 0x000000c000007944 */ /* 0x002fea0003c00000 */
[----:B0-----:R-:W-:Y:S01]  /*a390*/  HFMA2.MMA R198, -RZ, RZ, 0, 0 ;  /* 0x00000000ffc67435 */ /* 0x001fe200000001ff */
[----:B-1----:R-:W-:Y:S02]  /*a3a0*/  MOV R169, R189 ;  /* 0x000000bd00a97202 */ /* 0x002fe40000000f00 */
[----:B------:R-:W-:Y:S02]  /*a3b0*/  MOV R191, R17 ;  /* 0x0000001100bf7202 */ /* 0x000fe40000000f00 */
[----:B------:R-:W-:Y:S02]  /*a3c0*/  MOV R189, 0x1f ;  /* 0x0000001f00bd7802 */ /* 0x000fe40000000f00 */
[----:B------:R-:W-:Y:S02]  /*a3d0*/  MOV R200, 0xffffffff ;  /* 0xffffffff00c87802 */ /* 0x000fe40000000f00 */
[----:B------:R-:W-:-:S02]  /*a3e0*/  MOV R12, 0xa400 ;  /* 0x0000a400000c7802 */ /* 0x000fc40000000f00 */
[----:B------:R-:W-:Y:S05]  /*a3f0*/  CALL.REL.NOINC `($__internal_190_$__cuda_sm70_shflsync_idx_p) ;  /* 0x0000005000007944 */ /* 0x000fea0003c00000 */
[----:B01----:R-:W-:Y:S05]  /*a400*/  BRA `(.L_x_4782) ;  /* 0xffffbd7000007947 */ /* 0x003fea000383ffff */
        .weak           $__internal_189_$__cuda_sm70_shflsync_down
        .type           $__internal_189_$__cuda_sm70_shflsync_down,@function
        .size           $__internal_189_$__cuda_sm70_shflsync_down,($__internal_190_$__cuda_sm70_shflsync_idx_p - $__internal_189_$__cuda_sm70_shflsync_down)
$__internal_189_$__cuda_sm70_shflsync_down:
[----:B------:R-:W-:Y:S01]  /*a410*/  HFMA2.MMA R13, -RZ, RZ, 0, 0 ;  /* 0x00000000ff0d7435 */ /* 0x000fe200000001ff */
[----:B------:R-:W-:Y:S04]  /*a420*/  WARPSYNC R189 ;  /* 0x000000bd00007348 */ /* 0x000fe80003800000 */
[----:B------:R0:W1:Y:S01]  /*a430*/  SHFL.DOWN PT, R188, R169, R190, R188 ;  /* 0x080000bea9bc7389 */ /* 0x00006200000e00bc */
[----:B------:R-:W-:Y:S05]  /*a440*/  RET.REL.NODEC R12 `(_Z25selective_scan_bwd_kernelI32Selective_Scan_bwd_kernel_traitsILi64ELi16ELb1ELb1ELb1ELb1ELb1EN3c108BFloat16EfEEv12SSMParamsBwd) ;  /* 0xffff5bb00c007950 */ /* 0x000fea0003c3ffff */
        .weak           $__internal_190_$__cuda_sm70_shflsync_idx_p
        .type           $__internal_190_$__cuda_sm70_shflsync_idx_p,@function
        .size           $__internal_190_$__cuda_sm70_shflsync_idx_p,($__internal_191_$__cuda_sm70_shflsync_up - $__internal_190_$__cuda_sm70_shflsync_idx_p)
$__internal_190_$__cuda_sm70_shflsync_idx_p:
[----:B------:R-:W-:Y:S01]  /*a450*/  MOV R13, 0x0 ;  /* 0x00000000000d7802 */ /* 0x000fe20000000f00 */
[----:B------:R-:W-:Y:S04]  /*a460*/  WARPSYNC R200 ;  /* 0x000000c800007348 */ /* 0x000fe80003800000 */
[----:B------:R0:W1:Y:S01]  /*a470*/  SHFL.IDX PT, R189, R191, R198, R189 ;  /* 0x000000c6bfbd7389 */ /* 0x00006200000e00bd */
[----:B------:R-:W-:Y:S05]  /*a480*/  RET.REL.NODEC R12 `(_Z25selective_scan_bwd_kernelI32Selective_Scan_bwd_kernel_traitsILi64ELi16ELb1ELb1ELb1ELb1ELb1EN3c108BFloat16EfEEv12SSMParamsBwd) ;  /* 0xffff5b700c007950 */ /* 0x000fea0003c3ffff */
        .weak           $__internal_191_$__cuda_sm70_shflsync_up
        .type           $__internal_191_$__cuda_sm70_shflsync_up,@function
        .size           $__internal_191_$__cuda_sm70_shflsync_up,(.L_x_9003 - $__internal_191_$__cuda_sm70_shflsync_up)
$__internal_191_$__cuda_sm70_shflsync_up:
[----:B------:R-:W-:Y:S01]  /*a490*/  HFMA2.MMA R13, -RZ, RZ, 0, 0 ;  /* 0x00000000ff0d7435 */ /* 0x000fe200000001ff */
[----:B------:R-:W-:Y:S04]  /*a4a0*/  WARPSYNC R198 ;  /* 0x000000c600007348 */ /* 0x000fe80003800000 */
[----:B------:R0:W1:Y:S01]  /*a4b0*/  SHFL.UP PT, R165, R165, R168, R189 ;  /* 0x040000a8a5a57389 */ /* 0x00006200000e00bd */
[----:B------:R-:W-:Y:S05]  /*a4c0*/  RET.REL.NODEC R12 `(_Z25selective_scan_bwd_kernelI32Selective_Scan_bwd_kernel_traitsILi64ELi16ELb1ELb1ELb1ELb1ELb1EN3c108BFloat16EfEEv12SSMParamsBwd) ;  /* 0xffff5b300c007950 */ /* 0x000fea0003c3ffff */
.L_x_4783:
        /* <DEDUP_REMOVED lines=11> */
.L_x_9003:


//--------------------- .text._Z25selective_scan_bwd_kernelI32Selective_Scan_bwd_kernel_traitsILi32ELi16ELb0ELb0ELb0ELb0ELb0EN3c108BFloat16EfEEv12SSMParamsBwd --------------------------
	.section	.text._Z25selective_scan_bwd_kernelI32Selective_Scan_bwd_kernel_traitsILi32ELi16ELb0ELb0ELb0ELb0ELb0EN3c108BFloat16EfEEv12SSMParamsBwd,"ax",@progbits
	.sectioninfo	@"SHI_REGISTERS=230"
	.align	128
        .global         _Z25selective_scan_bwd_kernelI32Selective_Scan_bwd_kernel_traitsILi32ELi16ELb0ELb0ELb0ELb0ELb0EN3c108BFloat16EfEEv12SSMParamsBwd
        .type           _Z25selective_scan_bwd_kernelI32Selective_Scan_bwd_kernel_traitsILi32ELi16ELb0ELb0ELb0ELb0ELb0EN3c108BFloat16EfEEv12SSMParamsBwd,@function
        .size           _Z25selective_scan_bwd_kernelI32Selective_Scan_bwd_kernel_traitsILi32ELi16ELb0ELb0ELb0ELb0ELb0EN3c108BFloat16EfEEv12SSMParamsBwd,(.L_x_9068 - _Z25selective_scan_bwd_kernelI32Selective_Scan_bwd_kernel_traitsILi32ELi16ELb0ELb0ELb0ELb0ELb0EN3c108BFloat16EfEEv12SSMParamsBwd)
        .other          _Z25selective_scan_bwd_kernelI32Selective_Scan_bwd_kernel_traitsILi32ELi16ELb0ELb0ELb0ELb0ELb0EN3c108BFloat16EfEEv12SSMParamsBwd,@"STO_CUDA_ENTRY STV_DEFAULT"
_Z25selective_scan_bwd_kernelI32Selective_Scan_bwd_kernel_traitsILi32ELi16ELb0ELb0ELb0ELb0ELb0EN3c108BFloat16EfEEv12SSMParamsBwd:
.text._Z25selective_scan_bwd_kernelI32Selective_Scan_bwd_kernel_traitsILi32ELi16ELb0ELb0ELb0ELb0ELb0EN3c108BFloat16EfEEv12SSMParamsBwd:
[----:B------:R-:W-:Y:S02]  /*0000*/  MOV R1, c[0x0][0x28] ;  /* 0x00000a0000017a02 */ /* 0x000fe40000000f00 */
[----:B------:R-:W0:Y:S01]  /*0010*/  S2R R28, SR_CTAID.Y ;  /* 0x00000000001c7919 */ /* 0x000e220000002600 */
[----:B------:R-:W-:Y:S01]  /*0020*/  ISETP.NE.U32.AND P0, PT, RZ, c[0x0][0x238], PT ;  /* 0x00008e00ff007a0c */ /* 0x000fe20003f05070 */
[----:B------:R-:W-:Y:S01]  /*0030*/  HFMA2.MMA R30, -RZ, RZ, 0, 0 ;  /* 0x00000000ff1e7435 */ /* 0x000fe200000001ff */
[----:B------:R-:W-:Y:S01]  /*0040*/  ISETP.NE.U32.AND P1, PT, RZ, c[0x0][0x250], PT ;  /* 0x00009400ff007a0c */ /* 0x000fe20003f25070 */
[----:B------:R-:W1:Y:S01]  /*0050*/  S2R R33, SR_CTAID.X ;  /* 0x0000000000217919 */ /* 0x000e620000002500 */
[----:B------:R-:W-:Y:S01]  /*0060*/  ISETP.NE.AND.EX P0, PT, RZ, c[0x0][0x23c], PT, P0 ;  /* 0x00008f00ff007a0c */ /* 0x000fe20003f05300 */
[----:B------:R-:W-:Y:S01]  /*0070*/  ULDC.64 UR6, c[0x0][0x118] ;  /* 0x0000460000067ab9 */ /* 0x000fe20000000a00 */
[----:B------:R-:W-:Y:S01]  /*0080*/  ISETP.NE.AND.EX P1, PT, RZ, c[0x0][0x254], PT, P1 ;  /* 0x00009500ff007a0c */ /* 0x000fe20003f25310 */
[----:B------:R-:W-:Y:S01]  /*0090*/  IMAD.MOV.U32 R32, RZ, RZ, RZ ;  /* 0x000000ffff207224 */ /* 0x000fe200078e00ff */
[----:B0-----:R-:W-:-:S09]  /*00a0*/  SHF.R.S32.HI R31, RZ, 0x1f, R28 ;  /* 0x0000001fff1f7819 */ /* 0x001fd2000001141c */
[C---:B------:R-:W-:Y:S02]  /*00b0*/  @P0 LEA R8, P2, R28.reuse, c[0x0][0x238], 0x2 ;  /* 0x00008e001c080a11 */ /* 0x040fe400078410ff */
[----:B-1----:R-:W-:Y:S02]  /*00c0*/  SHF.R.S32.HI R34, RZ, 0x1f, R33 ;  /* 0x0000001fff227819 */ /* 0x002fe40000011421 */
[C-C-:B------:R-:W-:Y:S02]  /*00d0*/  @P0 LEA.HI.X R9, R28.reuse, c[0x0][0x23c], R31.reuse, 0x2, P2 ;  /* 0x00008f001c090a11 */ /* 0x140fe400010f141f */
[----:B------:R-:W-:Y:S01]  /*00e0*/  @P1 LEA R10, P3, R28, c[0x0][0x250], 0x2 ;  /* 0x000094001c0a1a11 */ /* 0x000fe200078610ff */
[C---:B------:R-:W-:Y:S02]  /*00f0*/  IMAD R0, R34.reuse, c[0x0][0x1d0], RZ ;  /* 0x0000740022007a24 */ /* 0x040fe400078e02ff */
[----:B------:R-:W-:Y:S01]  /*0100*/  IMAD R12, R34, c[0x0][0x1e0], RZ ;  /* 0x00007800220c7a24 */ /* 0x000fe200078e02ff */
[----:B------:R-:W-:Y:S01]  /*0110*/  @P1 LEA.HI.X R11, R28, c[0x0][0x254], R31, 0x2, P3 ;  /* 0x000095001c0b1a11 */ /* 0x000fe200018f141f */
[----:B------:R0:W5:Y:S01]  /*0120*/  @P0 LDG.E R30, [R8.64] ;  /* 0x00000006081e0981 */ /* 0x000162000c1e1900 */
[----:B------:R-:W-:-:S03]  /*0130*/  IMAD.WIDE.U32 R2, R33, c[0x0][0x1d0], RZ ;  /* 0x0000740021027a25 */ /* 0x000fc600078e00ff */
[----:B------:R1:W5:Y:S01]  /*0140*/  @P1 LDG.E R32, [R10.64] ;  /* 0x000000060a201981 */ /* 0x000362000c1e1900 */
[C---:B------:R-:W-:Y:S01]  /*0150*/  IMAD R13, R33.reuse, c[0x0][0x1d4], R0 ;  /* 0x00007500210d7a24 */ /* 0x040fe200078e0200 */
[----:B------:R-:W-:Y:S01]  /*0160*/  ISETP.NE.U32.AND P0, PT, RZ, c[0x0][0x260], PT ;  /* 0x00009800ff007a0c */ /* 0x000fe20003f05070 */
[C---:B------:R-:W-:Y:S01]  /*0170*/  IMAD.WIDE.U32 R4, R33.reuse, c[0x0][0x1e0], RZ ;  /* 0x0000780021047a25 */ /* 0x040fe200078e00ff */
[----:B------:R-:W-:Y:S01]  /*0180*/  CS2R R36, SRZ ;  /* 0x0000000000247805 */ /* 0x000fe2000001ff00 */
[----:B0-----:R-:W-:Y:S02]  /*0190*/  MOV R8, c[0x0][0x174] ;  /* 0x00005d0000087a02 */ /* 0x001fe40000000f00 */
[----:B------:R-:W-:Y:S01]  /*01a0*/  IMAD R9, R33, c[0x0][0x1e4], R12 ;  /* 0x0000790021097a24 */ /* 0x000fe200078e020c */
[----:B------:R-:W-:Y:S01]  /*01b0*/  IADD3 R3, R3, R13, RZ ;  /* 0x0000000d03037210 */ /* 0x000fe20007ffe0ff */
[----:B------:R-:W-:Y:S01]  /*01c0*/  IMAD R14, R34, c[0x0][0x278], RZ ;  /* 0x00009e00220e7a24 */ /* 0x000fe200078e02ff */
[----:B------:R-:W-:Y:S01]  /*01d0*/  SHF.L.U32 R35, R8, 0x9, RZ ;  /* 0x0000000908237819 */ /* 0x000fe200000006ff */
[----:B------:R-:W-:Y:S01]  /*01e0*/  IMAD.WIDE.U32 R6, R33, c[0x0][0x278], RZ ;  /* 0x00009e0021067a25 */ /* 0x000fe200078e00ff */
[----:B------:R-:W-:-:S02]  /*01f0*/  IADD3 R5, R5, R9, RZ ;  /* 0x0000000905057210 */ /* 0x000fc40007ffe0ff */
[----:B------:R-:W-:Y:S01]  /*0200*/  IADD3 R9, R35, -0x200, RZ ;  /* 0xfffffe0023097810 */ /* 0x000fe20007ffe0ff */
[----:B-1----:R-:W-:Y:S01]  /*0210*/  IMAD R11, R33, c[0x0][0x27c], R14 ;  /* 0x00009f00210b7a24 */ /* 0x002fe200078e020e */
[----:B------:R-:W-:Y:S01]  /*0220*/  ISETP.NE.AND.EX P0, PT, RZ, c[0x0][0x264], PT, P0 ;  /* 0x00009900ff007a0c */ /* 0x000fe20003f05300 */
[----:B------:R-:W-:Y:S01]  /*0230*/  IMAD R13, R31, c[0x0][0x1e8], RZ ;  /* 0x00007a001f0d7a24 */ /* 0x000fe200078e02ff */
[----:B------:R-:W-:Y:S01]  /*0240*/  ISETP.GE.AND P3, PT, R8, 0x1, PT ;  /* 0x000000010800780c */ /* 0x000fe20003f66270 */
[----:B------:R-:W-:Y:S02]  /*0250*/  IMAD.IADD R7, R7, 0x1, R11 ;  /* 0x0000000107077824 */ /* 0x000fe400078e020b */
[----:B------:R-:W-:Y:S02]  /*0260*/  IMAD R11, R31, c[0x0][0x1d8], RZ ;  /* 0x000076001f0b7a24 */ /* 0x000fe400078e02ff */
[----:B------:R-:W-:-:S04]  /*0270*/  IMAD.WIDE.U32 R2, R28, c[0x0][0x1d8], R2 ;  /* 0x000076001c027a25 */ /* 0x000fc800078e0002 */
[----:B------:R-:W-:Y:S01]  /*0280*/  IMAD.WIDE.U32 R4, R28, c[0x0][0x1e8], R4 ;  /* 0x00007a001c047a25 */ /* 0x000fe200078e0004 */
[----:B------:R-:W-:-:S03]  /*0290*/  IADD3 R41, P1, R9, R2, RZ ;  /* 0x0000000209297210 */ /* 0x000fc60007f3e0ff */
        /* <DEDUP_REMOVED lines=10> */
[----:B------:R-:W-:Y:S01]  /*0340*/  ISETP.NE.U32.AND P2, PT, RZ, c[0x0][0x348], PT ;  /* 0x0000d200ff007a0c */ /* 0x000fe20003f45070 */
[----:B------:R-:W-:Y:S01]  /*0350*/  @P0 IMAD R0, R33, c[0x0][0x164], R28 ;  /* 0x0000590021000a24 */ /* 0x000fe200078e021c */
[----:B------:R-:W-:-:S02]  /*0360*/  ISETP.NE.AND.EX P1, PT, RZ, c[0x0][0x32c], PT, P1 ;  /* 0x0000cb00ff007a0c */ /* 0x000fc40003f25310 */
[----:B------:R-:W-:Y:S01]  /*0370*/  ISETP.NE.AND.EX P2, PT, RZ, c[0x0][0x34c], PT, P2 ;  /* 0x0000d300ff007a0c */ /* 0x000fe20003f45320 */
[----:B------:R-:W-:Y:S01]  /*0380*/  @P0 IMAD R0, R0, c[0x0][0x174], RZ ;  /* 0x00005d0000000a24 */ /* 0x000fe200078e02ff */
[----:B------:R-:W-:Y:S02]  /*0390*/  IADD3 R9, P4, R9, R6, RZ ;  /* 0x0000000609097210 */ /* 0x000fe40007f9e0ff */
[----:B------:R-:W-:Y:S01]  /*03a0*/  LEA R42, P5, R43, c[0x0][0x248], 0x1 ;  /* 0x000092002b2a7a11 */ /* 0x000fe200078a08ff */
[----:B------:R-:W-:Y:S01]  /*03b0*/  @P0 IMAD R0, R0, c[0x0][0x16c], RZ ;  /* 0x00005b0000000a24 */ /* 0x000fe200078e02ff */
[----:B------:R-:W-:Y:S01]  /*03c0*/  IADD3.X R6, R11, R7, R15, P4, !PT ;  /* 0x000000070b067210 */ /* 0x000fe200027fe40f */
[----:B------:R-:W-:Y:S01]  /*03d0*/  @P0 IMAD.MOV.U32 R7, RZ, RZ, 0x8 ;  /* 0x00000008ff070424 */ /* 0x000fe200078e00ff */
[----:B------:R-:W-:Y:S02]  /*03e0*/  LEA R40, P4, R41, c[0x0][0x240], 0x1 ;  /* 0x0000900029287a11 */ /* 0x000fe400078808ff */
[----:B------:R-:W-:-:S02]  /*03f0*/  LEA.HI.X R43, R43, c[0x0][0x24c], R4, 0x1, P5 ;  /* 0x000093002b2b7a11 */ /* 0x000fc400028f0c04 */
[----:B------:R-:W-:Y:S01]  /*0400*/  LEA.HI.X R41, R41, c[0x0][0x244], R2, 0x1, P4 ;  /* 0x0000910029297a11 */ /* 0x000fe200020f0c02 */
[----:B------:R-:W-:Y:S01]  /*0410*/  CS2R R4, SRZ ;  /* 0x0000000000047805 */ /* 0x000fe2000001ff00 */
[----:B------:R-:W-:Y:S01]  /*0420*/  CS2R R2, SRZ ;  /* 0x0000000000027805 */ /* 0x000fe2000001ff00 */
[C---:B------:R-:W-:Y:S02]  /*0430*/  LEA R44, P6, R9.reuse, c[0x0][0x308], 0x1 ;  /* 0x0000c200092c7a11 */ /* 0x040fe400078c08ff */
[C---:B------:R-:W-:Y:S02]  /*0440*/  @P1 LEA R4, P4, R28.reuse, c[0x0][0x328], 0x2 ;  /* 0x0000ca001c041a11 */ /* 0x040fe400078810ff */
[----:B------:R-:W-:Y:S02]  /*0450*/  @P2 LEA R2, P5, R28, c[0x0][0x348], 0x2 ;  /* 0x0000d2001c022a11 */ /* 0x000fe400078a10ff */
[----:B------:R-:W-:Y:S01]  /*0460*/  LEA.HI.X R45, R9, c[0x0][0x30c], R6, 0x1, P6 ;  /* 0x0000c300092d7a11 */ /* 0x000fe200030f0c06 */
[----:B------:R-:W-:Y:S01]  /*0470*/  @P0 IMAD.WIDE R6, R0, R7, c[0x0][0x260] ;  /* 0x0000980000060625 */ /* 0x000fe200078e0207 */
[C-C-:B------:R-:W-:Y:S01]  /*0480*/  @P1 LEA.HI.X R5, R28.reuse, c[0x0][0x32c], R31.reuse, 0x2, P4 ;  /* 0x0000cb001c051a11 */ /* 0x140fe200020f141f */
[----:B------:R-:W-:Y:S01]  /*0490*/  @!P0 CS2R R6, SRZ ;  /* 0x0000000000068805 */ /* 0x000fe2000001ff00 */
[----:B------:R-:W-:Y:S01]  /*04a0*/  @P2 LEA.HI.X R3, R28, c[0x0][0x34c], R31, 0x2, P5 ;  /* 0x0000d3001c032a11 */ /* 0x000fe200028f141f */
[----:B------:R-:W-:Y:S05]  /*04b0*/  @!P3 BRA `(.L_x_4784) ;  /* 0x00004c500000b947 */ /* 0x000fea0003800000 */
[----:B------:R-:W0:Y:S01]  /*04c0*/  S2R R38, SR_TID.X ;  /* 0x0000000000267919 */ /* 0x000e220000002100 */
[----:B------:R-:W-:Y:S01]  /*04d0*/  CS2R R36, SRZ ;  /* 0x0000000000247805 */ /* 0x000fe2000001ff00 */
[----:B------:R-:W-:-:S02]  /*04e0*/  MOV R46, RZ ;  /* 0x000000ff002e7202 */ /* 0x000fc40000000f00 */
[----:B------:R-:W1:Y:S01]  /*04f0*/  S2R R39, SR_LANEID ;  /* 0x0000000000277919 */ /* 0x000e620000000000 */
[----:B0-----:R-:W-:-:S04]  /*0500*/  SHF.L.U32 R47, R38, 0x4, RZ ;  /* 0x00000004262f7819 */ /* 0x001fc800000006ff */
[----:B-1----:R-:W-:Y:S02]  /*0510*/  LOP3.LUT R47, R47, 0xfffffe00, RZ, 0xc0, !PT ;  /* 0xfffffe002f2f7812 */ /* 0x002fe400078ec0ff */
.L_x_4795:
[----:B------:R-:W-:Y:S01]  /*0520*/  IADD3 R48, -R46, c[0x0][0x174], RZ ;  /* 0x00005d002e307a10 */ /* 0x000fe20007ffe1ff */
[----:B------:R-:W-:Y:S01]  /*0530*/  BAR.SYNC.DEFER_BLOCKING 0x0 ;  /* 0x0000000000007b1d */ /* 0x000fe20000010000 */
[----:B------:R-:W-:Y:S02]  /*0540*/  LOP3.LUT R50, R47, 0x1f, R38, 0xf8, !PT ;  /* 0x0000001f2f327812 */ /* 0x000fe400078ef826 */
[----:B0-----:R-:W-:Y:S02]  /*0550*/  LEA R49, R48, 0xfffffe00, 0x9 ;  /* 0xfffffe0030317811 */ /* 0x001fe400078e48ff */
[----:B------:R-:W-:Y:S01]  /*0560*/  PRMT R0, RZ, 0x7610, R0 ;  /* 0x00007610ff007816 */ /* 0x000fe20000000000 */
[C---:B------:R-:W-:Y:S01]  /*0570*/  IMAD.WIDE R8, R50.reuse, 0x2, R40 ;  /* 0x0000000232087825 */ /* 0x040fe200078e0228 */
[----:B------:R-:W-:Y:S02]  /*0580*/  IADD3 R94, -R49, c[0x0][0x168], RZ ;  /* 0x00005a00315e7a10 */ /* 0x000fe40007ffe1ff */
[----:B------:R-:W-:-:S02]  /*0590*/  LOP3.LUT R24, R50, 0x20, RZ, 0xfc, !PT ;  /* 0x0000002032187812 */ /* 0x000fc400078efcff */
[CC--:B------:R-:W-:Y:S02]  /*05a0*/  ISETP.GE.AND P0, PT, R50.reuse, R94.reuse, PT ;  /* 0x0000005e3200720c */ /* 0x0c0fe40003f06270 */
[C---:B------:R-:W-:Y:S02]  /*05b0*/  LOP3.LUT R26, R50.reuse, 0x40, RZ, 0xfc, !PT ;  /* 0x00000040321a7812 */ /* 0x040fe400078efcff */
[C---:B------:R-:W-:Y:S02]  /*05c0*/  LOP3.LUT R27, R50.reuse, 0x60, RZ, 0xfc, !PT ;  /* 0x00000060321b7812 */ /* 0x040fe400078efcff */
[C---:B------:R-:W-:Y:S02]  /*05d0*/  LOP3.LUT R29, R50.reuse, 0x80, RZ, 0xfc, !PT ;  /* 0x00000080321d7812 */ /* 0x040fe400078efcff */
[----:B------:R-:W-:Y:S02]  /*05e0*/  LOP3.LUT R83, R50, 0xa0, RZ, 0xfc, !PT ;  /* 0x000000a032537812 */ /* 0x000fe400078efcff */
[----:B------:R-:W-:-:S03]  /*05f0*/  ISETP.GE.AND P1, PT, R26, R94, PT ;  /* 0x0000005e1a00720c */ /* 0x000fc60003f26270 */
[----:B------:R0:W2:Y:S01]  /*0600*/  @!P0 LDG.E.U16 R0, [R8.64] ;  /* 0x0000000608008981 */ /* 0x0000a2000c1e1500 */
        /* <DEDUP_REMOVED lines=8> */
[----:B------:R0:W3:Y:S01]  /*0690*/  @!P0 LDG.E.U16 R11, [R8.64+0x40] ;  /* 0x00004006080b8981 */ /* 0x0000e2000c1e1500 */
[C---:B------:R-:W-:Y:S02]  /*06a0*/  LOP3.LUT R84, R50.reuse, 0xc0, RZ, 0xfc, !PT ;  /* 0x000000c032547812 */ /* 0x040fe400078efcff */
[----:B------:R-:W-:Y:S01]  /*06b0*/  PRMT R15, RZ, 0x7610, R15 ;  /* 0x00007610ff0f7816 */ /* 0x000fe2000000000f */
[----:B------:R0:W4:Y:S01]  /*06c0*/  @!P1 LDG.E.U16 R10, [R8.64+0x80] ;  /* 0x00008006080a9981 */ /* 0x000122000c1e1500 */
[C---:B------:R-:W-:Y:S02]  /*06d0*/  LOP3.LUT R85, R50.reuse, 0xe0, RZ, 0xfc, !PT ;  /* 0x000000e032557812 */ /* 0x040fe400078efcff */
[C---:B------:R-:W-:Y:S01]  /*06e0*/  LOP3.LUT R86, R50.reuse, 0x100, RZ, 0xfc, !PT ;  /* 0x0000010032567812 */ /* 0x040fe200078efcff */
[----:B------:R0:W4:Y:S01]  /*06f0*/  @!P2 LDG.E.U16 R13, [R8.64+0xc0] ;  /* 0x0000c006080da981 */ /* 0x000122000c1e1500 */
[----:B------:R-:W-:-:S02]  /*0700*/  LOP3.LUT R87, R50, 0x120, RZ, 0xfc, !PT ;  /* 0x0000012032577812 */ /* 0x000fc400078efcff */
[----:B------:R-:W-:Y:S01]  /*0710*/  LOP3.LUT R88, R50, 0x140, RZ, 0xfc, !PT ;  /* 0x0000014032587812 */ /* 0x000fe200078efcff */
[----:B------:R0:W4:Y:S01]  /*0720*/  @!P3 LDG.E.U16 R12, [R8.64+0x100] ;  /* 0x00010006080cb981 */ /* 0x000122000c1e1500 */
[-C--:B------:R-:W-:Y:S02]  /*0730*/  ISETP.GE.AND P0, PT, R84, R94.reuse, PT ;  /* 0x0000005e5400720c */ /* 0x080fe40003f06270 */
[-C--:B------:R-:W-:Y:S01]  /*0740*/  ISETP.GE.AND P1, PT, R85, R94.reuse, PT ;  /* 0x0000005e5500720c */ /* 0x080fe20003f26270 */
[----:B------:R0:W4:Y:S01]  /*0750*/  @!P4 LDG.E.U16 R15, [R8.64+0x140] ;  /* 0x00014006080fc981 */ /* 0x000122000c1e1500 */
        /* <DEDUP_REMOVED lines=14> */
[C---:B------:R-:W-:Y:S02]  /*0840*/  LOP3.LUT R92, R50.reuse, 0x1c0, RZ, 0xfc, !PT ;  /* 0x000001c0325c7812 */ /* 0x040fe400078efcff */
[-C--:B------:R-:W-:Y:S01]  /*0850*/  ISETP.GE.AND P0, PT, R89, R94.reuse, PT ;  /* 0x0000005e5900720c */ /* 0x080fe20003f06270 */
[----:B------:R0:W4:Y:S01]  /*0860*/  @!P3 LDG.E.U16 R19, [R8.64+0x240] ;  /* 0x000240060813b981 */ /* 0x000122000c1e1500 */
[----:B------:R-:W-:Y:S02]  /*0870*/  LOP3.LUT R93, R50, 0x1e0, RZ, 0xfc, !PT ;  /* 0x000001e0325d7812 */ /* 0x000fe400078efcff */
[-C--:B------:R-:W-:Y:S01]  /*0880*/  ISETP.GE.AND P1, PT, R90, R94.reuse, PT ;  /* 0x0000005e5a00720c */ /* 0x080fe20003f26270 */
[----:B------:R0:W4:Y:S01]  /*0890*/  @!P4 LDG.E.U16 R18, [R8.64+0x280] ;  /* 0x000280060812c981 */ /* 0x000122000c1e1500 */
        /* <DEDUP_REMOVED lines=13> */
[----:B------:R-:W-:-:S05]  /*0970*/  LEA.HI.SX32 R51, R39, R39, 0x1b ;  /* 0x0000002727337211 */ /* 0x000fca00078fdaff */
[----:B------:R-:W-:Y:S01]  /*0980*/  IMAD.SHL.U32 R51, R51, 0x2, RZ ;  /* 0x0000000233337824 */ /* 0x000fe200078e00ff */
[C---:B------:R-:W-:Y:S02]  /*0990*/  IADD3 R52, R39.reuse, 0x20, RZ ;  /* 0x0000002027347810 */ /* 0x040fe40007ffe0ff */
[C---:B------:R-:W-:Y:S02]  /*09a0*/  IADD3 R54, R39.reuse, 0x40, RZ ;  /* 0x0000004027367810 */ /* 0x040fe40007ffe0ff */
[C---:B------:R-:W-:Y:S02]  /*09b0*/  IADD3 R56, R39.reuse, 0x60, RZ ;  /* 0x0000006027387810 */ /* 0x040fe40007ffe0ff */
[----:B------:R-:W-:Y:S02]  /*09c0*/  IADD3 R58, R39, 0x80, RZ ;  /* 0x00000080273a7810 */ /* 0x000fe40007ffe0ff */
[-C--:B------:R-:W-:Y:S02]  /*09d0*/  LEA.HI.SX32 R52, R52, R39.reuse, 0x1b ;  /* 0x0000002734347211 */ /* 0x080fe400078fdaff */
[----:B------:R-:W-:-:S02]  /*09e0*/  LEA.HI.SX32 R53, R54, R39, 0x1b ;  /* 0x0000002736357211 */ /* 0x000fc400078fdaff */
[C---:B0-----:R-:W-:Y:S02]  /*09f0*/  IADD3 R8, R39.reuse, 0xe0, RZ ;  /* 0x000000e027087810 */ /* 0x041fe40007ffe0ff */
[-C--:B------:R-:W-:Y:S02]  /*0a00*/  LEA.HI.SX32 R54, R56, R39.reuse, 0x1b ;  /* 0x0000002738367211 */ /* 0x080fe400078fdaff */
[----:B------:R-:W-:Y:S02]  /*0a10*/  LEA.HI.SX32 R55, R58, R39, 0x1b ;  /* 0x000000273a377211 */ /* 0x000fe400078fdaff */
[C---:B------:R-:W-:Y:S02]  /*0a20*/  IADD3 R60, R39.reuse, 0xa0, RZ ;  /* 0x000000a0273c7810 */ /* 0x040fe40007ffe0ff */
[----:B------:R-:W-:Y:S02]  /*0a30*/  SHF.L.U32 R52, R52, 0x1, RZ ;  /* 0x0000000134347819 */ /* 0x000fe400000006ff */
[----:B------:R-:W-:-:S02]  /*0a40*/  IADD3 R58, R39, 0x100, RZ ;  /* 0x00000100273a7810 */ /* 0x000fc40007ffe0ff */
[----:B------:R-:W-:Y:S02]  /*0a50*/  SHF.L.U32 R53, R53, 0x1, RZ ;  /* 0x0000000135357819 */ /* 0x000fe400000006ff */
[-C--:B------:R-:W-:Y:S01]  /*0a60*/  LEA.HI.SX32 R8, R8, R39.reuse, 0x1b ;  /* 0x0000002708087211 */ /* 0x080fe200078fdaff */
[----:B------:R-:W-:Y:S01]  /*0a70*/  IMAD.SHL.U32 R55, R55, 0x2, RZ ;  /* 0x0000000237377824 */ /* 0x000fe200078e00ff */
[----:B------:R-:W-:Y:S02]  /*0a80*/  SHF.L.U32 R54, R54, 0x1, RZ ;  /* 0x0000000136367819 */ /* 0x000fe400000006ff */
[-C--:B------:R-:W-:Y:S02]  /*0a90*/  LEA.HI.SX32 R56, R60, R39.reuse, 0x1b ;  /* 0x000000273c387211 */ /* 0x080fe400078fdaff */
[----:B------:R-:W-:Y:S02]  /*0aa0*/  IADD3 R60, R39, 0x120, RZ ;  /* 0x00000120273c7810 */ /* 0x000fe40007ffe0ff */
[----:B------:R-:W-:-:S02]  /*0ab0*/  LEA.HI.SX32 R59, R58, R39, 0x1b ;  /* 0x000000273a3b7211 */ /* 0x000fc400078fdaff */
[C---:B------:R-:W-:Y:S02]  /*0ac0*/  IADD3 R62, R39.reuse, 0x140, RZ ;  /* 0x00000140273e7810 */ /* 0x040fe40007ffe0ff */
[----:B------:R-:W-:Y:S02]  /*0ad0*/  SHF.L.U32 R58, R8, 0x1, RZ ;  /* 0x00000001083a7819 */ /* 0x000fe400000006ff */
[----:B------:R-:W-:Y:S02]  /*0ae0*/  IADD3 R8, R39, 0x180, RZ ;  /* 0x0000018027087810 */ /* 0x000fe40007ffe0ff */
[----:B------:R-:W-:Y:S02]  /*0af0*/  SHF.L.U32 R56, R56, 0x1, RZ ;  /* 0x0000000138387819 */ /* 0x000fe400000006ff */
[-C--:B------:R-:W-:Y:S02]  /*0b00*/  LEA.HI.SX32 R60, R60, R39.reuse, 0x1b ;  /* 0x000000273c3c7211 */ /* 0x080fe400078fdaff */
[----:B------:R-:W-:Y:S01]  /*0b10*/  LEA.HI.SX32 R61, R62, R39, 0x1b ;  /* 0x000000273e3d7211 */ /* 0x000fe200078fdaff */
[----:B------:R-:W-:Y:S01]  /*0b20*/  IMAD.SHL.U32 R59, R59, 0x2, RZ ;  /* 0x000000023b3b7824 */ /* 0x000fe200078e00ff */
[----:B------:R-:W-:-:S02]  /*0b30*/  IADD3 R64, R39, 0x1e0, RZ ;  /* 0x000001e027407810 */ /* 0x000fc40007ffe0ff */
[-C--:B------:R-:W-:Y:S02]  /*0b40*/  LEA.HI.SX32 R8, R8, R39.reuse, 0x1b ;  /* 0x0000002708087211 */ /* 0x080fe400078fdaff */
[----:B------:R-:W-:Y:S02]  /*0b50*/  SHF.L.U32 R60, R60, 0x1, RZ ;  /* 0x000000013c3c7819 */ /* 0x000fe400000006ff */
[----:B------:R-:W-:Y:S01]  /*0b60*/  SHF.L.U32 R61, R61, 0x1, RZ ;  /* 0x000000013d3d7819 */ /* 0x000fe200000006ff */
[----:B------:R-:W-:Y:S01]  /*0b70*/  IMAD.SHL.U32 R63, R8, 0x2, RZ ;  /* 0x00000002083f7824 */ /* 0x000fe200078e00ff */
[----:B------:R-:W-:-:S04]  /*0b80*/  LEA.HI.SX32 R66, R64, R39, 0x1b ;  /* 0x0000002740427211 */ /* 0x000fc800078fdaff */
[----:B------:R-:W-:Y:S02]  /*0b90*/  SHF.L.U32 R66, R66, 0x1, RZ ;  /* 0x0000000142427819 */ /* 0x000fe400000006ff */
[-C--:B------:R-:W-:Y:S02]  /*0ba0*/  ISETP.GE.AND P2, PT, R50, R94.reuse, PT ;  /* 0x0000005e3200720c */ /* 0x080fe40003f46270 */
[-C--:B------:R-:W-:Y:S01]  /*0bb0*/  ISETP.GE.AND P1, PT, R24, R94.reuse, PT ;  /* 0x0000005e1800720c */ /* 0x080fe20003f26270 */
[----:B------:R-:W-:Y:S01]  /*0bc0*/  IMAD.WIDE R8, R50, 0x2, R42 ;  /* 0x0000000232087825 */ /* 0x000fe200078e022a */
[-C--:B------:R-:W-:Y:S02]  /*0bd0*/  ISETP.GE.AND P0, PT, R26, R94.reuse, PT ;  /* 0x0000005e1a00720c */ /* 0x080fe40003f06270 */
[-C--:B------:R-:W-:Y:S02]  /*0be0*/  ISETP.GE.AND P4, PT, R27, R94.reuse, PT ;  /* 0x0000005e1b00720c */ /* 0x080fe40003f86270 */
[----:B------:R-:W-:-:S02]  /*0bf0*/  ISETP.GE.AND P6, PT, R29, R94, PT ;  /* 0x0000005e1d00720c */ /* 0x000fc40003fc6270 */
[-C--:B------:R-:W-:Y:S02]  /*0c00*/  ISETP.GE.AND P5, PT, R83, R94.reuse, PT ;  /* 0x0000005e5300720c */ /* 0x080fe40003fa6270 */
[----:B------:R-:W-:Y:S01]  /*0c10*/  ISETP.GE.AND P3, PT, R84, R94, PT ;  /* 0x0000005e5400720c */ /* 0x000fe20003f66270 */
[----:B--2---:R0:W-:Y:S02]  /*0c20*/  STS.U16 [R51], R0 ;  /* 0x0000000033007388 */ /* 0x0041e40000000400 */
[----:B0-----:R-:W-:-:S04]  /*0c30*/  IADD3 R0, R39, 0xc0, RZ ;  /* 0x000000c027007810 */ /* 0x001fc80007ffe0ff */
[----:B------:R-:W-:-:S04]  /*0c40*/  LEA.HI.SX32 R0, R0, R39, 0x1b ;  /* 0x0000002700007211 */ /* 0x000fc800078fdaff */
[----:B------:R-:W-:Y:S02]  /*0c50*/  SHF.L.U32 R57, R0, 0x1, RZ ;  /* 0x0000000100397819 */ /* 0x000fe400000006ff */
[----:B------:R-:W-:Y:S01]  /*0c60*/  IADD3 R0, R39, 0x160, RZ ;  /* 0x0000016027007810 */ /* 0x000fe20007ffe0ff */
[----:B---3--:R-:W-:Y:S03]  /*0c70*/  STS.U16 [R52+0x40], R11 ;  /* 0x0000400b34007388 */ /* 0x008fe60000000400 */
[----:B------:R-:W-:Y:S01]  /*0c80*/  LEA.HI.SX32 R0, R0, R39, 0x1b ;  /* 0x0000002700007211 */ /* 0x000fe200078fdaff */
[----:B----4-:R0:W-:Y:S04]  /*0c90*/  STS.U16 [R53+0x80], R10 ;  /* 0x0000800a35007388 */ /* 0x0101e80000000400 */
[----:B------:R-:W-:Y:S01]  /*0ca0*/  STS.U16 [R54+0xc0], R13 ;  /* 0x0000c00d36007388 */ /* 0x000fe20000000400 */
[----:B------:R-:W-:-:S03]  /*0cb0*/  SHF.L.U32 R62, R0, 0x1, RZ ;  /* 0x00000001003e7819 */ /* 0x000fc600000006ff */
[----:B------:R1:W-:Y:S01]  /*0cc0*/  STS.U16 [R55+0x100], R12 ;  /* 0x0001000c37007388 */ /* 0x0003e20000000400 */
[C---:B0-----:R-:W-:Y:S01]  /*0cd0*/  IADD3 R10, R39.reuse, 0x1a0, RZ ;  /* 0x000001a0270a7810 */ /* 0x041fe20007ffe0ff */
[C---:B------:R-:W-:Y:S02]  /*0ce0*/  IMAD.SHL.U32 R0, R39.reuse, 0x10, RZ ;  /* 0x0000001027007824 */ /* 0x040fe400078e00ff */
[----:B------:R-:W-:Y:S01]  /*0cf0*/  STS.U16 [R56+0x140], R15 ;  /* 0x0001400f38007388 */ /* 0x000fe20000000400 */
[-C--:B------:R-:W-:Y:S02]  /*0d00*/  LEA.HI.SX32 R10, R10, R39.reuse, 0x1b ;  /* 0x000000270a0a7211 */ /* 0x080fe400078fdaff */
[----:B-1----:R-:W-:Y:S01]  /*0d10*/  IADD3 R12, R39, 0x1c0, RZ ;  /* 0x000001c0270c7810 */ /* 0x002fe20007ffe0ff */
[----:B------:R0:W-:Y:S03]  /*0d20*/  STS.U16 [R57+0x180], R14 ;  /* 0x0001800e39007388 */ /* 0x0001e60000000400 */
[----:B------:R-:W-:-:S02]  /*0d30*/  LEA.HI.SX32 R12, R12, R39, 0x1b ;  /* 0x000000270c0c7211 */ /* 0x000fc400078fdaff */
[----:B------:R-:W-:Y:S01]  /*0d40*/  SHF.L.U32 R64, R10, 0x1, RZ ;  /* 0x000000010a407819 */ /* 0x000fe200000006ff */
[----:B------:R-:W-:Y:S01]  /*0d50*/  STS.U16 [R58+0x1c0], R17 ;  /* 0x0001c0113a007388 */ /* 0x000fe20000000400 */
[----:B------:R-:W-:Y:S02]  /*0d60*/  LEA.HI.SX32 R67, R0, R0, 0x1b ;  /* 0x0000000000437211 */ /* 0x000fe400078fdaff */
[----:B------:R-:W-:Y:S01]  /*0d70*/  SHF.L.U32 R65, R12, 0x1, RZ ;  /* 0x000000010c417819 */ /* 0x000fe200000006ff */
[----:B------:R1:W-:Y:S01]  /*0d80*/  STS.U16 [R59+0x200], R16 ;  /* 0x000200103b007388 */ /* 0x0003e20000000400 */
[----:B------:R-:W-:-:S03]  /*0d90*/  SHF.L.U32 R67, R67, 0x1, RZ ;  /* 0x0000000143437819 */ /* 0x000fc600000006ff */
        /* <DEDUP_REMOVED lines=27> */
[----:B------:R-:W-:Y:S02]  /*0f50*/  PRMT R12, RZ, 0x7610, R12 ;  /* 0x00007610ff0c7816 */ /* 0x000fe4000000000c */
[----:B------:R-:W-:Y:S02]  /*0f60*/  PRMT R13, RZ, 0x7610, R13 ;  /* 0x00007610ff0d7816 */ /* 0x000fe4000000000d */
[----:B0-----:R-:W-:Y:S02]  /*0f70*/  PRMT R14, RZ, 0x7610, R14 ;  /* 0x00007610ff0e7816 */ /* 0x001fe4000000000e */
[----:B------:R-:W-:Y:S02]  /*0f80*/  PRMT R15, RZ, 0x7610, R15 ;  /* 0x00007610ff0f7816 */ /* 0x000fe4000000000f */
[----:B-1----:R-:W-:-:S02]  /*0f90*/  PRMT R16, RZ, 0x7610, R16 ;  /* 0x00007610ff107816 */ /* 0x002fc40000000010 */
[----:B------:R-:W-:Y:S02]  /*0fa0*/  PRMT R17, RZ, 0x7610, R17 ;  /* 0x00007610ff117816 */ /* 0x000fe40000000011 */
[----:B--2---:R-:W-:Y:S01]  /*0fb0*/  PRMT R18, RZ, 0x7610, R18 ;  /* 0x00007610ff127816 */ /* 0x004fe20000000012 */
[----:B------:R0:W2:Y:S01]  /*0fc0*/  @!P2 LDG.E.U16 R10, [R8.64] ;  /* 0x00000006080aa981 */ /* 0x0000a2000c1e1500 */
[----:B------:R-:W-:-:S03]  /*0fd0*/  ISETP.GE.AND P2, PT, R85, R94, PT ;  /* 0x0000005e5500720c */ /* 0x000fc60003f46270 */
        /* <DEDUP_REMOVED lines=15> */
[----:B------:R-:W-:Y:S02]  /*10d0*/  ISETP.GE.AND P1, PT, R93, R94, PT ;  /* 0x0000005e5d00720c */ /* 0x000fe40003f26270 */
[----:B------:R-:W-:Y:S02]  /*10e0*/  PRMT R19, RZ, 0x7610, R19 ;  /* 0x00007610ff137816 */ /* 0x000fe40000000013 */
[----:B------:R-:W-:Y:S02]  /*10f0*/  PRMT R0, RZ, 0x7610, R0 ;  /* 0x00007610ff007816 */ /* 0x000fe40000000000 */
[----:B---3--:R-:W-:Y:S02]  /*1100*/  PRMT R21, RZ, 0x7610, R21 ;  /* 0x00007610ff157816 */ /* 0x008fe40000000015 */
[----:B----4-:R-:W-:Y:S01]  /*1110*/  PRMT R20, RZ, 0x7610, R20 ;  /* 0x00007610ff147816 */ /* 0x010fe20000000014 */
[----:B------:R0:W3:Y:S01]  /*1120*/  @!P0 LDG.E.U16 R19, [R8.64+0x240] ;  /* 0x0002400608138981 */ /* 0x0000e2000c1e1500 */
        /* <DEDUP_REMOVED lines=13> */
[CC--:B------:R-:W-:Y:S01]  /*1200*/  ISETP.GE.AND P2, PT, R50.reuse, R94.reuse, PT ;  /* 0x0000005e3200720c */ /* 0x0c0fe20003f46270 */
[----:B0-----:R-:W-:Y:S01]  /*1210*/  IMAD.WIDE R8, R50, 0x2, R44 ;  /* 0x0000000232087825 */ /* 0x001fe200078e022c */
[-C--:B------:R-:W-:Y:S02]  /*1220*/  ISETP.GE.AND P5, PT, R83, R94.reuse, PT ;  /* 0x0000005e5300720c */ /* 0x080fe40003fa6270 */
[----:B------:R-:W-:-:S02]  /*1230*/  ISETP.GE.AND P3, PT, R84, R94, PT ;  /* 0x0000005e5400720c */ /* 0x000fc40003f66270 */
[----:B------:R-:W-:Y:S02]  /*1240*/  PRMT R84, RZ, 0x7610, R84 ;  /* 0x00007610ff547816 */ /* 0x000fe40000000054 */
[----:B------:R-:W-:Y:S01]  /*1250*/  PRMT R83, RZ, 0x7610, R83 ;  /* 0x00007610ff537816 */ /* 0x000fe20000000053 */
[----:B--2---:R-:W-:Y:S04]  /*1260*/  STS.U16 [R51], R10 ;  /* 0x0000000a33007388 */ /* 0x004fe80000000400 */
        /* <DEDUP_REMOVED lines=8> */
[----:B---3--:R3:W-:Y:S04]  /*12f0*/  STS.U16 [R60+0x240], R19 ;  /* 0x000240133c007388 */ /* 0x0087e80000000400 */
[----:B----4-:R-:W-:Y:S04]  /*1300*/  STS.U16 [R61+0x280], R0 ;  /* 0x000280003d007388 */ /* 0x010fe80000000400 */
[----:B------:R4:W-:Y:S04]  /*1310*/  STS.U16 [R62+0x2c0], R21 ;  /* 0x0002c0153e007388 */ /* 0x0009e80000000400 */
[----:B------:R-:W-:Y:S04]  /*1320*/  STS.U16 [R63+0x300], R20 ;  /* 0x000300143f007388 */ /* 0x000fe80000000400 */
[----:B------:R-:W-:Y:S04]  /*1330*/  STS.U16 [R64+0x340], R23 ;  /* 0x0003401740007388 */ /* 0x000fe80000000400 */
[----:B------:R-:W-:Y:S04]  /*1340*/  STS.U16 [R65+0x380], R22 ;  /* 0x0003801641007388 */ /* 0x000fe80000000400 */
[----:B------:R-:W-:Y:S01]  /*1350*/  STS.U16 [R66+0x3c0], R25 ;  /* 0x0003c01942007388 */ /* 0x000fe20000000400 */
[----:B------:R-:W-:-:S06]  /*1360*/  NOP ;  /* 0x0000000000007918 */ /* 0x000fcc0000000000 */
[----:B------:R-:W0:Y:S04]  /*1370*/  LDS.U16 R0, [R67] ;  /* 0x0000000043007984 */ /* 0x000e280000000400 */
[----:B------:R-:W-:Y:S04]  /*1380*/  LDS.U16 R10, [R67+0x2] ;  /* 0x00000200430a7984 */ /* 0x000fe80000000400 */
[----:B------:R-:W-:Y:S04]  /*1390*/  LDS.U16 R11, [R67+0x4] ;  /* 0x00000400430b7984 */ /* 0x000fe80000000400 */
[----:B------:R-:W0:Y:S04]  /*13a0*/  LDS.U16 R15, [R67+0x6] ;  /* 0x00000600430f7984 */ /* 0x000e280000000400 */
[----:B------:R-:W0:Y:S04]  /*13b0*/  LDS.U16 R17, [R67+0x8] ;  /* 0x0000080043117984 */ /* 0x000e280000000400 */
[----:B------:R-:W0:Y:S04]  /*13c0*/  LDS.U16 R18, [R67+0xa] ;  /* 0x00000a0043127984 */ /* 0x000e280000000400 */
[----:B------:R-:W0:Y:S04]  /*13d0*/  LDS.U16 R20, [R67+0xc] ;  /* 0x00000c0043147984 */ /* 0x000e280000000400 */
[----:B------:R-:W2:Y:S04]  /*13e0*/  LDS.U16 R22, [R67+0xe] ;  /* 0x00000e0043167984 */ /* 0x000ea80000000400 */
[----:B------:R-:W4:Y:S04]  /*13f0*/  LDS.U16 R23, [R67+0x10] ;  /* 0x0000100043177984 */ /* 0x000f280000000400 */
[----:B------:R-:W4:Y:S04]  /*1400*/  LDS.U16 R24, [R67+0x12] ;  /* 0x0000120043187984 */ /* 0x000f280000000400 */
[----:B------:R-:W4:Y:S04]  /*1410*/  LDS.U16 R25, [R67+0x14] ;  /* 0x0000140043197984 */ /* 0x000f280000000400 */
[----:B------:R-:W4:Y:S04]  /*1420*/  LDS.U16 R26, [R67+0x16] ;  /* 0x00001600431a7984 */ /* 0x000f280000000400 */
[----:B------:R-:W4:Y:S04]  /*1430*/  LDS.U16 R27, [R67+0x18] ;  /* 0x00001800431b7984 */ /* 0x000f280000000400 */
[----:B------:R-:W4:Y:S04]  /*1440*/  LDS.U16 R29, [R67+0x1a] ;  /* 0x00001a00431d7984 */ /* 0x000f280000000400 */
[----:B------:R-:W4:Y:S04]  /*1450*/  LDS.U16 R96, [R67+0x1c] ;  /* 0x00001c0043607984 */ /* 0x000f280000000400 */
[----:B------:R-:W4:Y:S04]  /*1460*/  LDS.U16 R98, [R67+0x1e] ;  /* 0x00001e0043627984 */ /* 0x000f280000000400 */
[----:B------:R-:W-:Y:S01]  /*1470*/  BAR.SYNC.DEFER_BLOCKING 0x0 ;  /* 0x0000000000007b1d */ /* 0x000fe20000010000 */
[----:B0-----:R-:W-:-:S02]  /*1480*/  PRMT R12, RZ, 0x7610, R12 ;  /* 0x00007610ff0c7816 */ /* 0x001fc4000000000c */
[----:B-1----:R-:W-:Y:S02]  /*1490*/  PRMT R13, RZ, 0x7610, R13 ;  /* 0x00007610ff0d7816 */ /* 0x002fe4000000000d */
[----:B--2---:R-:W-:Y:S02]  /*14a0*/  PRMT R14, RZ, 0x7610, R14 ;  /* 0x00007610ff0e7816 */ /* 0x004fe4000000000e */
[----:B---3--:R-:W-:Y:S02]  /*14b0*/  PRMT R19, RZ, 0x7610, R19 ;  /* 0x00007610ff137816 */ /* 0x008fe40000000013 */
[----:B------:R-:W-:Y:S02]  /*14c0*/  PRMT R16, RZ, 0x7610, R16 ;  /* 0x00007610ff107816 */ /* 0x000fe40000000010 */
[----:B----4-:R-:W-:Y:S01]  /*14d0*/  PRMT R21, RZ, 0x7610, R21 ;  /* 0x00007610ff157816 */ /* 0x010fe20000000015 */
[----:B------:R-:W2:Y:S01]  /*14e0*/  @!P2 LDG.E.U16 R12, [R8.64] ;  /* 0x00000006080ca981 */ /* 0x000ea2000c1e1500 */
[----:B------:R-:W-:-:S03]  /*14f0*/  ISETP.GE.AND P2, PT, R85, R94, PT ;  /* 0x0000005e5500720c */ /* 0x000fc60003f46270 */
[----:B------:R-:W3:Y:S01]  /*1500*/  @!P1 LDG.E.U16 R13, [R8.64+0x40] ;  /* 0x00004006080d9981 */ /* 0x000ee2000c1e1500 */
[-C--:B------:R-:W-:Y:S02]  /*1510*/  ISETP.GE.AND P1, PT, R86, R94.reuse, PT ;  /* 0x0000005e5600720c */ /* 0x080fe40003f26270 */
[----:B------:R-:W-:Y:S01]  /*1520*/  PRMT R86, RZ, 0x7610, R86 ;  /* 0x00007610ff567816 */ /* 0x000fe20000000056 */
        /* <DEDUP_REMOVED lines=28> */
[----:B------:R-:W-:Y:S01]  /*16f0*/  HFMA2.MMA R129, -RZ, RZ, 0, 0 ;  /* 0x00000000ff817435 */ /* 0x000fe200000001ff */
[----:B------:R-:W-:Y:S01]  /*1700*/  PRMT R133, RZ, 0x5410, R0 ;  /* 0x00005410ff857816 */ /* 0x000fe20000000000 */
[----:B------:R-:W-:Y:S01]  /*1710*/  HFMA2.MMA R117, -RZ, RZ, 0, 0 ;  /* 0x00000000ff757435 */ /* 0x000fe200000001ff */
[----:B------:R-:W-:Y:S01]  /*1720*/  PRMT R139, RZ, 0x5410, R15 ;  /* 0x00005410ff8b7816 */ /* 0x000fe2000000000f */
[----:B------:R-:W-:Y:S01]  /*1730*/  HFMA2.MMA R94, -RZ, RZ, 0, 0 ;  /* 0x00000000ff5e7435 */ /* 0x000fe200000001ff */
        /* <DEDUP_REMOVED lines=10> */
[----:B------:R-:W-:Y:S02]  /*17e0*/  MOV R115, RZ ;  /* 0x000000ff00737202 */ /* 0x000fe40000000f00 */
[----:B------:R-:W-:Y:S02]  /*17f0*/  MOV R102, RZ ;  /* 0x000000ff00667202 */ /* 0x000fe40000000f00 */
[----:B------:R-:W-:-:S02]  /*1800*/  MOV R119, RZ ;  /* 0x000000ff00777202 */ /* 0x000fc40000000f00 */
        /* <DEDUP_REMOVED lines=25> */
[----:B------:R-:W4:Y:S04]  /*19a0*/  LDS.U16 R14, [R67+0x8] ;  /* 0x00000800430e7984 */ /* 0x000f280000000400 */
[----:B------:R-:W4:Y:S04]  /*19b0*/  LDS.U16 R93, [R67+0xa] ;  /* 0x00000a00435d7984 */ /* 0x000f280000000400 */
[----:B------:R-:W4:Y:S01]  /*19c0*/  LDS.U16 R95, [R67+0xc] ;  /* 0x00000c00435f7984 */ /* 0x000f220000000400 */
[----:B0-----:R-:W-:-:S03]  /*19d0*/  PRMT R16, RZ, 0x5410, R190 ;  /* 0x00005410ff107816 */ /* 0x001fc600000000be */
[----:B------:R-:W0:Y:S04]  /*19e0*/  LDS.U16 R97, [R67+0xe] ;  /* 0x00000e0043617984 */ /* 0x000e280000000400 */
[----:B------:R-:W0:Y:S04]  /*19f0*/  LDS.U16 R99, [R67+0x10] ;  /* 0x0000100043637984 */ /* 0x000e280000000400 */
[----:B------:R-:W0:Y:S01]  /*1a00*/  LDS.U16 R101, [R67+0x12] ;  /* 0x0000120043657984 */ /* 0x000e220000000400 */
[----:B-1----:R-:W-:-:S03]  /*1a10*/  PRMT R83, RZ, 0x5410, R8 ;  /* 0x00005410ff537816 */ /* 0x002fc60000000008 */
[----:B------:R-:W1:Y:S01]  /*1a20*/  LDS.U16 R103, [R67+0x14] ;  /* 0x0000140043677984 */ /* 0x000e620000000400 */
[----:B------:R-:W-:Y:S02]  /*1a30*/  PRMT R8, RZ, 0x5410, R68 ;  /* 0x00005410ff087816 */ /* 0x000fe40000000044 */
[----:B--2---:R-:W-:Y:S01]  /*1a40*/  PRMT R85, RZ, 0x5410, R9 ;  /* 0x00005410ff557816 */ /* 0x004fe20000000009 */
[----:B------:R-:W-:Y:S01]  /*1a50*/  FFMA.FTZ R16, R83, R16, R36 ;  /* 0x0000001053107223 */ /* 0x000fe20000010024 */
[----:B------:R-:W-:Y:S01]  /*1a60*/  PRMT R9, RZ, 0x5410, R69 ;  /* 0x00005410ff097816 */ /* 0x000fe20000000045 */
[----:B------:R-:W2:Y:S01]  /*1a70*/  LDS.U16 R105, [R67+0x16] ;  /* 0x0000160043697984 */ /* 0x000ea20000000400 */
[----:B---3--:R-:W-:Y:S01]  /*1a80*/  PRMT R87, RZ, 0x5410, R12 ;  /* 0x00005410ff577816 */ /* 0x008fe2000000000c */
[----:B------:R-:W-:Y:S02]  /*1a90*/  FFMA.FTZ R8, R85, R8, R16 ;  /* 0x0000000855087223 */ /* 0x000fe40000010010 */
[----:B------:R-:W3:Y:S01]  /*1aa0*/  LDS.U16 R107, [R67+0x18] ;  /* 0x00001800436b7984 */ /* 0x000ee20000000400 */
[----:B----4-:R-:W-:Y:S01]  /*1ab0*/  PRMT R89, RZ, 0x5410, R13 ;  /* 0x00005410ff597816 */ /* 0x010fe2000000000d */
        /* <DEDUP_REMOVED lines=9> */
[----:B------:R-:W-:Y:S01]  /*1b50*/  PRMT R9, RZ, 0x5410, R72 ;  /* 0x00005410ff097816 */ /* 0x000fe20000000048 */
[----:B------:R-:W4:Y:S01]  /*1b60*/  LDS.U16 R113, [R67+0x1e] ;  /* 0x00001e0043717984 */ /* 0x000f220000000400 */
[----:B------:R-:W-:-:S03]  /*1b70*/  PRMT R95, RZ, 0x5410, R95 ;  /* 0x00005410ff5f7816 */ /* 0x000fc6000000005f */
[----:B------:R-:W-:Y:S01]  /*1b80*/  FFMA.FTZ R8, R93, R9, R8 ;  /* 0x000000095d087223 */ /* 0x000fe20000010008 */
[----:B------:R-:W-:Y:S02]  /*1b90*/  PRMT R9, RZ, 0x5410, R73 ;  /* 0x00005410ff097816 */ /* 0x000fe40000000049 */
        /* <DEDUP_REMOVED lines=18> */
[----:B------:R-:W-:Y:S02]  /*1cc0*/  MOV R12, c[0x0][0x16c] ;  /* 0x00005b00000c7a02 */ /* 0x000fe40000000f00 */
[----:B----4-:R-:W-:Y:S01]  /*1cd0*/  PRMT R109, RZ, 0x5410, R109 ;  /* 0x00005410ff6d7816 */ /* 0x010fe2000000006d */
[----:B------:R-:W-:Y:S01]  /*1ce0*/  FFMA.FTZ R8, R107, R9, R8 ;  /* 0x000000096b087223 */ /* 0x000fe20000010008 */
[----:B------:R-:W-:Y:S02]  /*1cf0*/  PRMT R9, RZ, 0x5410, R80 ;  /* 0x00005410ff097816 */ /* 0x000fe40000000050 */
[----:B------:R-:W-:Y:S02]  /*1d00*/  ISETP.GE.AND P0, PT, R12, 0x1, PT ;  /* 0x000000010c00780c */ /* 0x000fe40003f06270 */
[----:B------:R-:W-:Y:S01]  /*1d10*/  PRMT R111, RZ, 0x5410, R111 ;  /* 0x00005410ff6f7816 */ /* 0x000fe2000000006f */
[----:B------:R-:W-:Y:S01]  /*1d20*/  FFMA.FTZ R8, R109, R9, R8 ;  /* 0x000000096d087223 */ /* 0x000fe20000010008 */
[----:B------:R-:W-:-:S02]  /*1d30*/  PRMT R9, RZ, 0x5410, R81 ;  /* 0x00005410ff097816 */ /* 0x000fc40000000051 */
[----:B------:R-:W-:Y:S02]  /*1d40*/  PRMT R36, RZ, 0x5410, R82 ;  /* 0x00005410ff247816 */ /* 0x000fe40000000052 */
[----:B------:R-:W-:Y:S01]  /*1d50*/  PRMT R113, RZ, 0x5410, R113 ;  /* 0x00005410ff717816 */ /* 0x000fe20000000071 */
[----:B------:R-:W-:Y:S01]  /*1d60*/  FFMA.FTZ R8, R111, R9, R8 ;  /* 0x000000096f087223 */ /* 0x000fe20000010008 */
[----:B------:R-:W-:Y:S02]  /*1d70*/  HFMA2.MMA R14, -RZ, RZ, 0, 0 ;  /* 0x00000000ff0e7435 */ /* 0x000fe400000001ff */
[----:B------:R-:W-:Y:S01]  /*1d80*/  HFMA2.MMA R16, -RZ, RZ, 0, 0 ;  /* 0x00000000ff107435 */ /* 0x000fe200000001ff */
[----:B------:R-:W-:Y:S01]  /*1d90*/  FFMA.FTZ R36, R113, R36, R8 ;  /* 0x0000002471247223 */ /* 0x000fe20000010008 */
[----:B------:R-:W-:Y:S01]  /*1da0*/  CS2R R12, SRZ ;  /* 0x00000000000c7805 */ /* 0x000fe2000001ff00 */
[----:B------:R-:W-:Y:S01]  /*1db0*/  IMAD.MOV.U32 R86, RZ, RZ, RZ ;  /* 0x000000ffff567224 */ /* 0x000fe200078e00ff */
[----:B------:R-:W-:Y:S01]  /*1dc0*/  MOV R19, RZ ;  /* 0x000000ff00137202 */ /* 0x000fe20000000f00 */
[----:B------:R-:W-:Y:S01]  /*1dd0*/  IMAD.MOV.U32 R21, RZ, RZ, RZ ;  /* 0x000000ffff157224 */ /* 0x000fe200078e00ff */
[----:B------:R-:W-:Y:S01]  /*1de0*/  MOV R90, RZ ;  /* 0x000000ff005a7202 */ /* 0x000fe20000000f00 */
[----:B------:R-:W-:-:S02]  /*1df0*/  IMAD.MOV.U32 R84, RZ, RZ, RZ ;  /* 0x000000ffff547224 */ /* 0x000fc400078e00ff */
[----:B------:R-:W-:Y:S02]  /*1e00*/  IMAD.MOV.U32 R92, RZ, RZ, RZ ;  /* 0x000000ffff5c7224 */ /* 0x000fe400078e00ff */
        /* <DEDUP_REMOVED lines=17> */
[----:B------:R-:W-:Y:S05]  /*1f20*/  @!P0 BRA `(.L_x_4785) ;  /* 0x000020e000008947 */ /* 0x000fea0003800000 */
[C---:B------:R-:W-:Y:S01]  /*1f30*/  IMAD R11, R31.reuse, c[0x0][0x180], RZ ;  /* 0x000060001f0b7a24 */ /* 0x040fe200078e02ff */
[C---:B------:R-:W-:Y:S01]  /*1f40*/  IADD3 R10, R48.reuse, -0x2, RZ ;  /* 0xfffffffe300a7810 */ /* 0x040fe20007ffe0ff */
[C---:B------:R-:W-:Y:S01]  /*1f50*/  IMAD R129, R31.reuse, c[0x0][0x198], RZ ;  /* 0x000066001f817a24 */ /* 0x040fe200078e02ff */
[----:B------:R-:W-:Y:S01]  /*1f60*/  IADD3 R104, R48, -0x1, RZ ;  /* 0xffffffff30687810 */ /* 0x000fe20007ffe0ff */
[----:B------:R-:W-:Y:S01]  /*1f70*/  IMAD R131, R31, c[0x0][0x1b8], RZ ;  /* 0x00006e001f837a24 */ /* 0x000fe200078e02ff */
[----:B------:R-:W-:Y:S01]  /*1f80*/  MOV R192, RZ ;  /* 0x000000ff00c07202 */ /* 0x000fe20000000f00 */
[----:B------:R-:W-:Y:S01]  /*1f90*/  IMAD.WIDE.U32 R126, R28, c[0x0][0x180], RZ ;  /* 0x000060001c7e7a25 */ /* 0x000fe200078e00ff */
[----:B------:R-:W-:-:S03]  /*1fa0*/  UMOV UR4, URZ ;  /* 0x0000003f00047c82 */ /* 0x000fc60008000000 */
[----:B------:R-:W-:Y:S01]  /*1fb0*/  IMAD R165, R28, c[0x0][0x184], R11 ;  /* 0x000061001ca57a24 */ /* 0x000fe200078e020b */
[----:B------:R-:W-:Y:S01]  /*1fc0*/  LEA.HI R11, R104, R104, RZ, 0x1 ;  /* 0x00000068680b7211 */ /* 0x000fe200078f08ff */
[----:B------:R-:W-:Y:S01]  /*1fd0*/  IMAD.WIDE.U32 R124, R28, c[0x0][0x198], RZ ;  /* 0x000066001c7c7a25 */ /* 0x000fe200078e00ff */
[----:B------:R-:W-:Y:S02]  /*1fe0*/  LEA R96, P0, R126, c[0x0][0x220], 0x2 ;  /* 0x000088007e607a11 */ /* 0x000fe400078010ff */
[----:B------:R-:W-:Y:S01]  /*1ff0*/  IADD3 R165, R127, R165, RZ ;  /* 0x000000a57fa57210 */ /* 0x000fe20007ffe0ff */
[----:B------:R-:W-:Y:S01]  /*2000*/  IMAD R129, R28, c[0x0][0x19c], R129 ;  /* 0x000067001c817a24 */ /* 0x000fe200078e0281 */
[----:B------:R-:W-:Y:S01]  /*2010*/  LEA R98, P1, R124, c[0x0][0x228], 0x2 ;  /* 0x00008a007c627a11 */ /* 0x000fe200078210ff */
[----:B------:R-:W-:-:S03]  /*2020*/  IMAD.WIDE.U32 R8, R28, c[0x0][0x1b8], RZ ;  /* 0x00006e001c087a25 */ /* 0x000fc600078e00ff */
[----:B------:R-:W-:Y:S01]  /*2030*/  IADD3 R127, R125, R129, RZ ;  /* 0x000000817d7f7210 */ /* 0x000fe20007ffe0ff */
[----:B------:R-:W-:Y:S01]  /*2040*/  IMAD R167, R28, c[0x0][0x1bc], R131 ;  /* 0x00006f001ca77a24 */ /* 0x000fe200078e0283 */
[----:B------:R-:W-:Y:S01]  /*2050*/  LEA.HI.X R125, R126, c[0x0][0x224], R165, 0x2, P0 ;  /* 0x000089007e7d7a11 */ /* 0x000fe200000f14a5 */
[----:B------:R-:W-:Y:S01]  /*2060*/  IMAD R131, R10, c[0x0][0x16c], RZ ;  /* 0x00005b000a837a24 */ /* 0x000fe200078e02ff */
[C---:B------:R-:W-:Y:S01]  /*2070*/  LEA R10, P2, R8.reuse, c[0x0][0x230], 0x2 ;  /* 0x00008c00080a7a11 */ /* 0x040fe200078410ff */
[----:B------:R-:W-:Y:S01]  /*2080*/  FADD.FTZ R106, R133, R32 ;  /* 0x00000020856a7221 */ /* 0x000fe20000010000 */
[----:B------:R-:W-:Y:S01]  /*2090*/  IADD3 R129, R9, R167, RZ ;  /* 0x000000a709817210 */ /* 0x000fe20007ffe0ff */
[----:B------:R-:W-:Y:S01]  /*20a0*/  IMAD.WIDE R130, R131, 0x8, R6 ;  /* 0x0000000883827825 */ /* 0x000fe200078e0206 */
[----:B------:R-:W-:Y:S02]  /*20b0*/  LOP3.LUT R9, R11, 0xfffffe, RZ, 0xc0, !PT ;  /* 0x00fffffe0b097812 */ /* 0x000fe400078ec0ff */
[----:B------:R-:W-:Y:S01]  /*20c0*/  LEA.HI.X R11, R8, c[0x0][0x234], R129, 0x2, P2 ;  /* 0x00008d00080b7a11 */ /* 0x000fe200010f1481 */
[--C-:B------:R-:W-:Y:S01]  /*20d0*/  FADD.FTZ R108, R135, R32.reuse ;  /* 0x00000020876c7221 */ /* 0x100fe20000010000 */
[----:B------:R-:W-:Y:S01]  /*20e0*/  LEA.HI R8, R48, R48, RZ, 0x1 ;  /* 0x0000003030087211 */ /* 0x000fe200078f08ff */
[----:B------:R-:W-:Y:S01]  /*20f0*/  IMAD.IADD R9, R104, 0x1, -R9 ;  /* 0x0000000168097824 */ /* 0x000fe200078e0a09 */
[----:B------:R-:W-:Y:S01]  /*2100*/  LEA.HI.X R127, R124, c[0x0][0x22c], R127, 0x2, P1 ;  /* 0x00008b007c7f7a11 */ /* 0x000fe200008f147f */
[--C-:B------:R-:W-:Y:S01]  /*2110*/  FADD.FTZ R110, R137, R32.reuse ;  /* 0x00000020896e7221 */ /* 0x100fe20000010000 */
[----:B------:R-:W-:Y:S01]  /*2120*/  LOP3.LUT R129, R8, 0x3ffffe, RZ, 0xc0, !PT ;  /* 0x003ffffe08817812 */ /* 0x000fe200078ec0ff */
[--C-:B------:R-:W-:Y:S01]  /*2130*/  FADD.FTZ R112, R139, R32.reuse ;  /* 0x000000208b707221 */ /* 0x100fe20000010000 */
[----:B------:R-:W-:Y:S01]  /*2140*/  MOV R104, R130 ;  /* 0x0000008200687202 */ /* 0x000fe20000000f00 */
[--C-:B------:R-:W-:Y:S01]  /*2150*/  FADD.FTZ R114, R141, R32.reuse ;  /* 0x000000208d727221 */ /* 0x100fe20000010000 */
[----:B------:R-:W-:Y:S01]  /*2160*/  IADD3 R136, R48, -R129, RZ ;  /* 0x8000008130887210 */ /* 0x000fe20007ffe0ff */
[--C-:B------:R-:W-:Y:S01]  /*2170*/  FADD.FTZ R116, R143, R32.reuse ;  /* 0x000000208f747221 */ /* 0x100fe20000010000 */
[----:B------:R-:W-:Y:S01]  /*2180*/  MOV R135, RZ ;  /* 0x000000ff00877202 */ /* 0x000fe20000000f00 */
[--C-:B------:R-:W-:Y:S01]  /*2190*/  FADD.FTZ R118, R145, R32.reuse ;  /* 0x0000002091767221 */ /* 0x100fe20000010000 */
[----:B------:R-:W-:Y:S01]  /*21a0*/  LEA R136, R136, 0x668, 0xa ;  /* 0x0000066888887811 */ /* 0x000fe200078e50ff */
[--C-:B------:R-:W-:Y:S01]  /*21b0*/  FADD.FTZ R120, R147, R32.reuse ;  /* 0x0000002093787221 */ /* 0x100fe20000010000 */
[----:B------:R-:W-:Y:S01]  /*21c0*/  SHF.L.U32 R137, R9, 0x8, RZ ;  /* 0x0000000809897819 */ /* 0x000fe200000006ff */
        /* <DEDUP_REMOVED lines=9> */
.L_x_4790:
[----:B------:R-:W-:Y:S01]  /*2260*/  MOV R8, R96 ;  /* 0x0000006000087202 */ /* 0x000fe20000000f00 */
[----:B------:R-:W-:Y:S01]  /*2270*/  IMAD.MOV.U32 R9, RZ, RZ, R125 ;  /* 0x000000ffff097224 */ /* 0x000fe200078e007d */
[----:B------:R-:W2:Y:S04]  /*2280*/  LDG.E R140, [R10.64] ;  /* 0x000000060a8c7981 */ /* 0x000ea8000c1e1900 */
[----:B------:R0:W3:Y:S02]  /*2290*/  LDG.E R138, [R8.64] ;  /* 0x00000006088a7981 */ /* 0x0000e4000c1e1900 */
[----:B0-----:R-:W-:-:S02]  /*22a0*/  MOV R8, R98 ;  /* 0x0000006200087202 */ /* 0x001fc40000000f00 */
[----:B------:R-:W-:-:S05]  /*22b0*/  MOV R9, R127 ;  /* 0x0000007f00097202 */ /* 0x000fca0000000f00 */
[----:B------:R0:W2:Y:S01]  /*22c0*/  LDG.E R139, [R8.64] ;  /* 0x00000006088b7981 */ /* 0x0000a2000c1e1900 */
[C---:B------:R-:W-:Y:S02]  /*22d0*/  ISETP.NE.AND P1, PT, R38.reuse, RZ, PT ;  /* 0x000000ff2600720c */ /* 0x040fe40003f25270 */
[----:B------:R-:W-:-:S04]  /*22e0*/  IADD3 R142, R38, 0x200, RZ ;  /* 0x00000200268e7810 */ /* 0x000fc80007ffe0ff */
[----:B------:R-:W-:Y:S02]  /*22f0*/  SEL R148, R137, R142, !P1 ;  /* 0x0000008e89947207 */ /* 0x000fe40004800000 */
[----:B------:R-:W-:-:S04]  /*2300*/  LOP3.LUT P0, RZ, R38, 0x1f, RZ, 0xc0, !PT ;  /* 0x0000001f26ff7812 */ /* 0x000fc8000780c0ff */
[----:B------:R-:W-:Y:S01]  /*2310*/  ISETP.LT.OR P2, PT, R48, 0x2, P0 ;  /* 0x000000023000780c */ /* 0x000fe20000741670 */
[----:B------:R-:W-:-:S12]  /*2320*/  HFMA2.MMA R172, -RZ, RZ, 0, 0 ;  /* 0x00000000ffac7435 */ /* 0x000fd800000001ff */
[----:B0-----:R-:W-:Y:S01]  /*2330*/  @!P2 IMAD.MOV.U32 R8, RZ, RZ, R104 ;  /* 0x000000ffff08a224 */ /* 0x001fe200078e0068 */
[----:B------:R-:W-:Y:S02]  /*2340*/  @!P2 MOV R9, R131 ;  /* 0x000000830009a202 */ /* 0x000fe40000000f00 */
[----:B------:R-:W-:Y:S02]  /*2350*/  PRMT R143, RZ, 0x5410, R69 ;  /* 0x00005410ff8f7816 */ /* 0x000fe40000000045 */
[----:B------:R-:W-:Y:S02]  /*2360*/  PRMT R145, RZ, 0x5410, R70 ;  /* 0x00005410ff917816 */ /* 0x000fe40000000046 */
[----:B------:R-:W-:Y:S01]  /*2370*/  PRMT R155, RZ, 0x5410, R71 ;  /* 0x00005410ff9b7816 */ /* 0x000fe20000000047 */
[----:B------:R-:W-:Y:S01]  /*2380*/  FMUL.FTZ R221, R110, R143 ;  /* 0x0000008f6edd7220 */ /* 0x000fe20000410000 */
        /* <DEDUP_REMOVED lines=23> */
[----:B---3--:R-:W-:-:S04]  /*2500*/  FMUL.FTZ R193, R138, 1.4426950216293334961 ;  /* 0x3fb8aa3b8ac17820 */ /* 0x008fc80000410000 */
[----:B------:R-:W-:-:S06]  /*2510*/  FMUL.FTZ R197, R106, R193 ;  /* 0x000000c16ac57220 */ /* 0x000fcc0000410000 */
[----:B------:R-:W0:Y:S02]  /*2520*/  MUFU.EX2 R197, R197 ;  /* 0x000000c500c57308 */ /* 0x000e240000000800 */
[----:B0-----:R0:W-:Y:S04]  /*2530*/  STS [R148.X4+0x668], R197 ;  /* 0x000668c594007388 */ /* 0x0011e80000004800 */
[----:B------:R-:W-:Y:S06]  /*2540*/  BAR.SYNC.DEFER_BLOCKING 0x0 ;  /* 0x0000000000007b1d */ /* 0x000fec0000010000 */
[----:B------:R1:W5:Y:S01]  /*2550*/  @!P2 LDG.E R172, [R8.64+0x4] ;  /* 0x0000040608aca981 */ /* 0x000362000c1e1900 */
[----:B------:R-:W-:Y:S01]  /*2560*/  ISETP.NE.AND P2, PT, R38, 0x1f, PT ;  /* 0x0000001f2600780c */ /* 0x000fe20003f45270 */
[----:B------:R-:W-:-:S02]  /*2570*/  FMUL.FTZ R142, R108, R193 ;  /* 0x000000c16c8e7220 */ /* 0x000fc40000410000 */
[----:B------:R-:W-:-:S10]  /*2580*/  FMUL.FTZ R173, R134, R193 ;  /* 0x000000c186ad7220 */ /* 0x000fd40000410000 */
[----:B------:R3:W4:Y:S01]  /*2590*/  @P2 LDS R188, [R38.X4+0xe6c] ;  /* 0x000e6c0026bc2984 */ /* 0x0007220000004800 */
[-C--:B------:R-:W-:Y:S02]  /*25a0*/  FMUL.FTZ R144, R110, R193.reuse ;  /* 0x000000c16e907220 */ /* 0x080fe40000410000 */
[-C--:B------:R-:W-:Y:S01]  /*25b0*/  FMUL.FTZ R179, R133, R193.reuse ;  /* 0x000000c185b37220 */ /* 0x080fe20000410000 */
[----:B------:R-:W1:Y:S01]  /*25c0*/  MUFU.EX2 R142, R142 ;  /* 0x0000008e008e7308 */ /* 0x000e620000000800 */
[-C--:B------:R-:W-:Y:S02]  /*25d0*/  FMUL.FTZ R146, R112, R193.reuse ;  /* 0x000000c170927220 */ /* 0x080fe40000410000 */
[-C--:B------:R-:W-:Y:S02]  /*25e0*/  FMUL.FTZ R141, R114, R193.reuse ;  /* 0x000000c1728d7220 */ /* 0x080fe40000410000 */
[-C--:B------:R-:W-:Y:S02]  /*25f0*/  FMUL.FTZ R150, R116, R193.reuse ;  /* 0x000000c174967220 */ /* 0x080fe40000410000 */
[-C--:B------:R-:W-:Y:S01]  /*2600*/  FMUL.FTZ R152, R118, R193.reuse ;  /* 0x000000c176987220 */ /* 0x080fe20000410000 */
[----:B------:R-:W0:Y:S01]  /*2610*/  MUFU.EX2 R173, R173 ;  /* 0x000000ad00ad7308 */ /* 0x000e220000000800 */
[----:B------:R-:W-:-:S02]  /*2620*/  FMUL.FTZ R154, R120, R193 ;  /* 0x000000c1789a7220 */ /* 0x000fc40000410000 */
[-C--:B------:R-:W-:Y:S02]  /*2630*/  FMUL.FTZ R166, R122, R193.reuse ;  /* 0x000000c17aa67220 */ /* 0x080fe40000410000 */
[-C--:B------:R-:W-:Y:S02]  /*2640*/  FMUL.FTZ R170, R124, R193.reuse ;  /* 0x000000c17caa7220 */ /* 0x080fe40000410000 */
[-C--:B------:R-:W-:Y:S02]  /*2650*/  FMUL.FTZ R168, R126, R193.reuse ;  /* 0x000000c17ea87220 */ /* 0x080fe40000410000 */
[-C--:B------:R-:W-:Y:S02]  /*2660*/  FMUL.FTZ R164, R128, R193.reuse ;  /* 0x000000c180a47220 */ /* 0x080fe40000410000 */
[-C--:B------:R-:W-:Y:S02]  /*2670*/  FMUL.FTZ R181, R130, R193.reuse ;  /* 0x000000c182b57220 */ /* 0x080fe40000410000 */
[----:B------:R-:W-:Y:S01]  /*2680*/  FMUL.FTZ R193, R132, R193 ;  /* 0x000000c184c17220 */ /* 0x000fe20000410000 */
[----:B------:R-:W0:Y:S01]  /*2690*/  MUFU.EX2 R144, R144 ;  /* 0x0000009000907308 */ /* 0x000e220000000800 */
[----:B--2---:R-:W-:Y:S01]  /*26a0*/  FMUL.FTZ R178, R139, R140 ;  /* 0x0000008c8bb27220 */ /* 0x004fe20000410000 */
[----:B------:R-:W-:-:S06]  /*26b0*/  PRMT R139, RZ, 0x5410, R190 ;  /* 0x00005410ff8b7816 */ /* 0x000fcc00000000be */
[----:B------:R-:W2:Y:S01]  /*26c0*/  MUFU.EX2 R179, R179 ;  /* 0x000000b300b37308 */ /* 0x000ea20000000800 */
[----:B------:R-:W-:-:S07]  /*26d0*/  FMUL.FTZ R182, R106, R139 ;  /* 0x0000008b6ab67220 */ /* 0x000fce0000410000 */
[----:B0-----:R0:W1:Y:S01]  /*26e0*/  MUFU.EX2 R148, R141 ;  /* 0x0000008d00947308 */ /* 0x0010620000000800 */
[-C--:B------:R-:W-:Y:S02]  /*26f0*/  FMUL.FTZ R184, R111, R178.reuse ;  /* 0x000000b26fb87220 */ /* 0x080fe40000410000 */
[----:B------:R-:W-:-:S05]  /*2700*/  FMUL.FTZ R186, R113, R178 ;  /* 0x000000b271ba7220 */ /* 0x000fca0000410000 */
[----:B------:R-:W1:Y:S01]  /*2710*/  MUFU.EX2 R146, R146 ;  /* 0x0000009200927308 */ /* 0x000e620000000800 */
[----:B0-----:R-:W-:-:S07]  /*2720*/  PRMT R141, RZ, 0x5410, R68 ;  /* 0x00005410ff8d7816 */ /* 0x001fce0000000044 */
[----:B------:R-:W0:Y:S01]  /*2730*/  MUFU.EX2 R150, R150 ;  /* 0x0000009600967308 */ /* 0x000e220000000800 */
[----:B------:R-:W-:-:S07]  /*2740*/  FMUL.FTZ R223, R108, R141 ;  /* 0x0000008d6cdf7220 */ /* 0x000fce0000410000 */
        /* <DEDUP_REMOVED lines=8> */
[----:B------:R-:W0:Y:S01]  /*27d0*/  MUFU.EX2 R193, R193 ;  /* 0x000000c100c17308 */ /* 0x000e220000000800 */
[----:B------:R-:W-:-:S02]  /*27e0*/  FMUL.FTZ R180, R109, R178 ;  /* 0x000000b26db47220 */ /* 0x000fc40000410000 */
[----:B-1----:R-:W-:Y:S02]  /*27f0*/  FMUL.FTZ R9, R197, R142 ;  /* 0x0000008ec5097220 */ /* 0x002fe40000410000 */
[----:B------:R-:W-:Y:S02]  /*2800*/  FFMA.FTZ R8, R142, R182, R223 ;  /* 0x000000b68e087223 */ /* 0x000fe400000100df */
[----:B------:R-:W-:Y:S02]  /*2810*/  FFMA.FTZ R174, R173, R186, R184 ;  /* 0x000000baadae7223 */ /* 0x000fe400000100b8 */
        /* <DEDUP_REMOVED lines=11> */
[----:B------:R-:W-:Y:S02]  /*28d0*/  FMUL.FTZ R176, R105, R178 ;  /* 0x000000b269b07220 */ /* 0x000fe40000410000 */
[----:B------:R-:W-:Y:S02]  /*28e0*/  FMUL.FTZ R158, R133, R140 ;  /* 0x0000008c859e7220 */ /* 0x000fe40000410000 */
[----:B------:R-:W-:Y:S02]  /*28f0*/  FMUL.FTZ R178, R107, R178 ;  /* 0x000000b26bb27220 */ /* 0x000fe40000410000 */
[----:B------:R-:W-:-:S02]  /*2900*/  FMUL.FTZ R9, R144, R9 ;  /* 0x0000000990097220 */ /* 0x000fc40000410000 */
[----:B------:R-:W-:Y:S02]  /*2910*/  FFMA.FTZ R8, R144, R8, R221 ;  /* 0x0000000890087223 */ /* 0x000fe400000100dd */
[----:B--2---:R-:W-:Y:S01]  /*2920*/  FFMA.FTZ R194, R179, R174, R180 ;  /* 0x000000aeb3c27223 */ /* 0x004fe200000100b4 */
[----:B------:R-:W-:Y:S05]  /*2930*/  @P2 BRA `(.L_x_4787) ;  /* 0x0000004000002947 */ /* 0x000fea0003800000 */
[----:B0--34-:R-:W-:Y:S02]  /*2940*/  ISETP.NE.AND P3, PT, R48, c[0x0][0x174], PT ;  /* 0x00005d0030007a0c */ /* 0x019fe40003f65270 */
[----:B------:R-:W-:-:S11]  /*2950*/  MOV R188, 0x3f800000 ;  /* 0x3f80000000bc7802 */ /* 0x000fd60000000f00 */
[----:B------:R-:W-:-:S05]  /*2960*/  @P3 IADD3 R174, R136, R135, RZ ;  /* 0x0000008788ae3210 */ /* 0x000fca0007ffe0ff */
[----:B------:R0:W1:Y:S02]  /*2970*/  @P3 LDS R188, [R174] ;  /* 0x00000000aebc3984 */ /* 0x0000640000000800 */
.L_x_4787:
[----:B0--34-:R-:W-:Y:S05]  /*2980*/  BSYNC B0 ;  /* 0x0000000000007941 */ /* 0x019fea0003800000 */
.L_x_4786:
[----:B-1----:R-:W-:Y:S01]  /*2990*/  FMUL.FTZ R174, R173, R188 ;  /* 0x000000bcadae7220 */ /* 0x002fe20000410000 */
[----:B------:R-:W-:Y:S01]  /*29a0*/  ISETP.GE.AND P3, PT, R39, 0x1, PT ;  /* 0x000000012700780c */ /* 0x000fe20003f66270 */
[----:B------:R-:W-:Y:S01]  /*29b0*/  FFMA.FTZ R8, R146, R8, R219 ;  /* 0x0000000892087223 */ /* 0x000fe200000100db */
[----:B------:R-:W-:Y:S01]  /*29c0*/  LOP3.LUT R204, R38, 0x1f, RZ, 0xc0, !PT ;  /* 0x0000001f26cc7812 */ /* 0x000fe200078ec0ff */
[----:B------:R-:W-:Y:S01]  /*29d0*/  FMUL.FTZ R9, R146, R9 ;  /* 0x0000000992097220 */ /* 0x000fe20000410000 */
[----:B------:R-:W-:Y:S01]  /*29e0*/  ISETP.GE.OR P0, PT, R48, c[0x0][0x174], P0 ;  /* 0x00005d0030007a0c */ /* 0x000fe20000706670 */
[----:B------:R-:W-:Y:S01]  /*29f0*/  FMUL.FTZ R174, R179, R174 ;  /* 0x000000aeb3ae7220 */ /* 0x000fe20000410000 */
[----:B------:R-:W-:Y:S01]  /*2a00*/  ISETP.NE.AND P4, PT, R204, 0x1f, PT ;  /* 0x0000001fcc00780c */ /* 0x000fe20003f85270 */
[----:B------:R-:W-:Y:S01]  /*2a10*/  FFMA.FTZ R8, R148, R8, R217 ;  /* 0x0000000894087223 */ /* 0x000fe200000100d9 */
[----:B------:R-:W-:Y:S01]  /*2a20*/  BSSY B0, `(.L_x_4788) ;  /* 0x0000149000007945 */ /* 0x000fe20003800000 */
[----:B------:R-:W-:-:S02]  /*2a30*/  FFMA.FTZ R194, R193, R194, R178 ;  /* 0x000000c2c1c27223 */ /* 0x000fc400000100b2 */
[----:B------:R-:W-:Y:S02]  /*2a40*/  FMUL.FTZ R9, R148, R9 ;  /* 0x0000000994097220 */ /* 0x000fe40000410000 */
[----:B------:R-:W-:Y:S02]  /*2a50*/  FMUL.FTZ R174, R193, R174 ;  /* 0x000000aec1ae7220 */ /* 0x000fe40000410000 */
[C---:B------:R-:W-:Y:S02]  /*2a60*/  FFMA.FTZ R8, R150.reuse, R8, R213 ;  /* 0x0000000896087223 */ /* 0x040fe400000100d5 */
[C---:B------:R-:W-:Y:S02]  /*2a70*/  FFMA.FTZ R194, R181.reuse, R194, R176 ;  /* 0x000000c2b5c27223 */ /* 0x040fe400000100b0 */
[----:B------:R-:W-:Y:S02]  /*2a80*/  FMUL.FTZ R9, R150, R9 ;  /* 0x0000000996097220 */ /* 0x000fe40000410000 */
[----:B------:R-:W-:-:S02]  /*2a90*/  FMUL.FTZ R211, R181, R174 ;  /* 0x000000aeb5d37220 */ /* 0x000fc40000410000 */
[----:B------:R-:W-:Y:S02]  /*2aa0*/  FFMA.FTZ R8, R152, R8, R207 ;  /* 0x0000000898087223 */ /* 0x000fe400000100cf */
[----:B------:R-:W-:Y:S02]  /*2ab0*/  FFMA.FTZ R194, R164, R194, R215 ;  /* 0x000000c2a4c27223 */ /* 0x000fe400000100d7 */
[----:B------:R-:W-:Y:S02]  /*2ac0*/  FMUL.FTZ R9, R152, R9 ;  /* 0x0000000998097220 */ /* 0x000fe40000410000 */
[----:B------:R-:W-:Y:S02]  /*2ad0*/  FMUL.FTZ R211, R164, R211 ;  /* 0x000000d3a4d37220 */ /* 0x000fe40000410000 */
[----:B------:R-:W-:Y:S02]  /*2ae0*/  FFMA.FTZ R8, R154, R8, R203 ;  /* 0x000000089a087223 */ /* 0x000fe400000100cb */
[----:B------:R-:W-:-:S02]  /*2af0*/  FFMA.FTZ R194, R168, R194, R209 ;  /* 0x000000c2a8c27223 */ /* 0x000fc400000100d1 */
[----:B------:R-:W-:Y:S02]  /*2b00*/  FMUL.FTZ R9, R154, R9 ;  /* 0x000000099a097220 */ /* 0x000fe40000410000 */
[----:B------:R-:W-:Y:S02]  /*2b10*/  FMUL.FTZ R211, R168, R211 ;  /* 0x000000d3a8d37220 */ /* 0x000fe40000410000 */
[----:B------:R-:W-:Y:S02]  /*2b20*/  FFMA.FTZ R8, R166, R8, R201 ;  /* 0x00000008a6087223 */ /* 0x000fe400000100c9 */
[----:B------:R-:W-:Y:S02]  /*2b30*/  FFMA.FTZ R194, R170, R194, R205 ;  /* 0x000000c2aac27223 */ /* 0x000fe400000100cd */
        /* <DEDUP_REMOVED lines=14> */
[C---:B------:R-:W-:Y:S02]  /*2c20*/  FFMA.FTZ R174, R181.reuse, R174, R162 ;  /* 0x000000aeb5ae7223 */ /* 0x040fe400000100a2 */
[C---:B------:R-:W-:Y:S02]  /*2c30*/  FFMA.FTZ R194, R150.reuse, R194, R183 ;  /* 0x000000c296c27223 */ /* 0x040fe400000100b7 */
[----:B------:R-:W-:Y:S02]  /*2c40*/  FMUL.FTZ R8, R181, R8 ;  /* 0x00000008b5087220 */ /* 0x000fe40000410000 */
[----:B------:R-:W-:Y:S02]  /*2c50*/  FMUL.FTZ R211, R150, R211 ;  /* 0x000000d396d37220 */ /* 0x000fe40000410000 */
[----:B------:R-:W-:Y:S02]  /*2c60*/  FFMA.FTZ R174, R193, R174, R160 ;  /* 0x000000aec1ae7223 */ /* 0x000fe400000100a0 */
[----:B------:R-:W-:-:S02]  /*2c70*/  FFMA.FTZ R194, R148, R194, R177 ;  /* 0x000000c294c27223 */ /* 0x000fc400000100b1 */
[----:B------:R-:W-:Y:S02]  /*2c80*/  FMUL.FTZ R8, R193, R8 ;  /* 0x00000008c1087220 */ /* 0x000fe40000410000 */
[----:B------:R-:W-:Y:S02]  /*2c90*/  FMUL.FTZ R211, R148, R211 ;  /* 0x000000d394d37220 */ /* 0x000fe40000410000 */
[C---:B------:R-:W-:Y:S02]  /*2ca0*/  FFMA.FTZ R174, R179.reuse, R174, R158 ;  /* 0x000000aeb3ae7223 */ /* 0x040fe4000001009e */
[C---:B------:R-:W-:Y:S02]  /*2cb0*/  FFMA.FTZ R194, R146.reuse, R194, R175 ;  /* 0x000000c292c27223 */ /* 0x040fe400000100af */
[----:B------:R-:W-:Y:S02]  /*2cc0*/  FMUL.FTZ R8, R179, R8 ;  /* 0x00000008b3087220 */ /* 0x000fe40000410000 */
[----:B------:R-:W-:-:S02]  /*2cd0*/  FMUL.FTZ R211, R146, R211 ;  /* 0x000000d392d37220 */ /* 0x000fc40000410000 */
[C---:B------:R-:W-:Y:S02]  /*2ce0*/  FFMA.FTZ R196, R173.reuse, R174, R156 ;  /* 0x000000aeadc47223 */ /* 0x040fe4000001009c */
[C---:B------:R-:W-:Y:S02]  /*2cf0*/  FFMA.FTZ R194, R144.reuse, R194, R171 ;  /* 0x000000c290c27223 */ /* 0x040fe400000100ab */
[----:B------:R-:W-:Y:S01]  /*2d00*/  FMUL.FTZ R225, R173, R8 ;  /* 0x00000008ade17220 */ /* 0x000fe20000410000 */
[----:B------:R-:W0:Y:S01]  /*2d10*/  SHFL.UP PT, R9, R196, 0x1, RZ ;  /* 0x04200000c4097989 */ /* 0x000e2200000e00ff */
[----:B------:R-:W-:Y:S02]  /*2d20*/  FMUL.FTZ R211, R144, R211 ;  /* 0x000000d390d37220 */ /* 0x000fe40000410000 */
[C---:B------:R-:W-:Y:S01]  /*2d30*/  FFMA.FTZ R174, R142.reuse, R194, R169 ;  /* 0x000000c28eae7223 */ /* 0x040fe200000100a9 */
[----:B------:R-:W1:Y:S01]  /*2d40*/  SHFL.UP PT, R8, R225, 0x1, RZ ;  /* 0x04200000e1087989 */ /* 0x000e6200000e00ff */
[----:B------:R-:W-:-:S03]  /*2d50*/  FMUL.FTZ R211, R142, R211 ;  /* 0x000000d38ed37220 */ /* 0x000fc60000410000 */
[----:B------:R-:W2:Y:S04]  /*2d60*/  SHFL.DOWN PT, R198, R174, 0x1, 0x1f ;  /* 0x08201f00aec67f89 */ /* 0x000ea800000e0000 */
[----:B------:R-:W3:Y:S01]  /*2d70*/  SHFL.DOWN PT, R194, R211, 0x1, 0x1f ;  /* 0x08201f00d3c27f89 */ /* 0x000ee200000e0000 */
[C---:B0-----:R-:W-:Y:S02]  /*2d80*/  @P3 FFMA.FTZ R196, R225.reuse, R9, R196 ;  /* 0x00000009e1c43223 */ /* 0x041fe400000100c4 */
[----:B-1----:R-:W-:-:S03]  /*2d90*/  @P3 FMUL.FTZ R225, R225, R8 ;  /* 0x00000008e1e13220 */ /* 0x002fc60000410000 */
[----:B------:R-:W0:Y:S01]  /*2da0*/  SHFL.UP PT, R9, R196, 0x2, RZ ;  /* 0x04400000c4097989 */ /* 0x000e2200000e00ff */
[----:B------:R-:W-:Y:S01]  /*2db0*/  ISETP.GE.AND P3, PT, R39, 0x2, PT ;  /* 0x000000022700780c */ /* 0x000fe20003f66270 */
[C---:B--2---:R-:W-:Y:S02]  /*2dc0*/  @P4 FFMA.FTZ R174, R211.reuse, R198, R174 ;  /* 0x000000c6d3ae4223 */ /* 0x044fe400000100ae */
[----:B------:R-:W1:Y:S01]  /*2dd0*/  SHFL.UP PT, R8, R225, 0x2, RZ ;  /* 0x04400000e1087989 */ /* 0x000e6200000e00ff */
[----:B---3--:R-:W-:-:S03]  /*2de0*/  @P4 FMUL.FTZ R211, R211, R194 ;  /* 0x000000c2d3d34220 */ /* 0x008fc60000410000 */
[----:B------:R-:W2:Y:S01]  /*2df0*/  SHFL.DOWN PT, R198, R174, 0x2, 0x1f ;  /* 0x08401f00aec67f89 */ /* 0x000ea200000e0000 */
[----:B------:R-:W-:-:S03]  /*2e00*/  ISETP.GE.U32.AND P4, PT, R204, 0x1e, PT ;  /* 0x0000001ecc00780c */ /* 0x000fc60003f86070 */
[----:B------:R-:W3:Y:S02]  /*2e10*/  SHFL.DOWN PT, R194, R211, 0x2, 0x1f ;  /* 0x08401f00d3c27f89 */ /* 0x000ee400000e0000 */
[C---:B0-----:R-:W-:Y:S02]  /*2e20*/  @P3 FFMA.FTZ R196, R225.reuse, R9, R196 ;  /* 0x00000009e1c43223 */ /* 0x041fe400000100c4 */
[----:B-1----:R-:W-:-:S03]  /*2e30*/  @P3 FMUL.FTZ R225, R225, R8 ;  /* 0x00000008e1e13220 */ /* 0x002fc60000410000 */
[----:B------:R-:W0:Y:S01]  /*2e40*/  SHFL.UP PT, R9, R196, 0x4, RZ ;  /* 0x04800000c4097989 */ /* 0x000e2200000e00ff */
[----:B------:R-:W-:Y:S02]  /*2e50*/  ISETP.GE.AND P3, PT, R39, 0x4, PT ;  /* 0x000000042700780c */ /* 0x000fe40003f66270 */
[C---:B--2---:R-:W-:Y:S01]  /*2e60*/  @!P4 FFMA.FTZ R174, R211.reuse, R198, R174 ;  /* 0x000000c6d3aec223 */ /* 0x044fe200000100ae */
[----:B------:R-:W1:Y:S01]  /*2e70*/  SHFL.UP PT, R8, R225, 0x4, RZ ;  /* 0x04800000e1087989 */ /* 0x000e6200000e00ff */
[----:B---3--:R-:W-:Y:S01]  /*2e80*/  @!P4 FMUL.FTZ R211, R211, R194 ;  /* 0x000000c2d3d3c220 */ /* 0x008fe20000410000 */
[----:B------:R-:W-:Y:S02]  /*2e90*/  ISETP.GE.U32.AND P4, PT, R204, 0x1c, PT ;  /* 0x0000001ccc00780c */ /* 0x000fe40003f86070 */
[----:B------:R-:W2:Y:S04]  /*2ea0*/  SHFL.DOWN PT, R194, R174, 0x4, 0x1f ;  /* 0x08801f00aec27f89 */ /* 0x000ea800000e0000 */
[----:B------:R-:W3:Y:S02]  /*2eb0*/  SHFL.DOWN PT, R200, R211, 0x4, 0x1f ;  /* 0x08801f00d3c87f89 */ /* 0x000ee400000e0000 */
[----:B0-----:R-:W-:-:S02]  /*2ec0*/  @P3 FFMA.FTZ R196, R225, R9, R196 ;  /* 0x00000009e1c43223 */ /* 0x001fc400000100c4 */
[----:B------:R-:W-:Y:S02]  /*2ed0*/  IMAD.MOV.U32 R9, RZ, RZ, RZ ;  /* 0x000000ffff097224 */ /* 0x000fe400078e00ff */
[----:B-1----:R-:W-:Y:S01]  /*2ee0*/  @P3 FMUL.FTZ R225, R225, R8 ;  /* 0x00000008e1e13220 */ /* 0x002fe20000410000 */
[----:B------:R-:W0:Y:S01]  /*2ef0*/  SHFL.UP PT, R198, R196, 0x8, RZ ;  /* 0x05000000c4c67989 */ /* 0x000e2200000e00ff */
[----:B------:R-:W-:Y:S01]  /*2f00*/  ISETP.GE.AND P3, PT, R39, 0x8, PT ;  /* 0x000000082700780c */ /* 0x000fe20003f66270 */
[----:B------:R-:W-:Y:S01]  /*2f10*/  HFMA2.MMA R8, -RZ, RZ, 1.875, 0 ;  /* 0x3f800000ff087435 */ /* 0x000fe200000001ff */
[C---:B--2---:R-:W-:Y:S02]  /*2f20*/  @!P4 FFMA.FTZ R174, R211.reuse, R194, R174 ;  /* 0x000000c2d3aec223 */ /* 0x044fe400000100ae */
[----:B------:R-:W1:Y:S01]  /*2f30*/  SHFL.UP PT, R194, R225, 0x8, RZ ;  /* 0x05000000e1c27989 */ /* 0x000e6200000e00ff */
[----:B---3--:R-:W-:Y:S01]  /*2f40*/  @!P4 FMUL.FTZ R211, R211, R200 ;  /* 0x000000c8d3d3c220 */ /* 0x008fe20000410000 */
[----:B------:R-:W-:-:S02]  /*2f50*/  ISETP.GE.U32.AND P4, PT, R204, 0x18, PT ;  /* 0x00000018cc00780c */ /* 0x000fc40003f86070 */
[----:B------:R-:W2:Y:S04]  /*2f60*/  SHFL.DOWN PT, R202, R174, 0x8, 0x1f ;  /* 0x09001f00aeca7f89 */ /* 0x000ea800000e0000 */
[----:B------:R-:W3:Y:S04]  /*2f70*/  SHFL.DOWN PT, R200, R211, 0x8, 0x1f ;  /* 0x09001f00d3c87f89 */ /* 0x000ee800000e0000 */
[----:B------:R-:W-:Y:S01]  /*2f80*/  @!P0 LDS.64 R8, [UR4+0xee8] ;  /* 0x000ee804ff088984 */ /* 0x000fe20008000a00 */
[----:B------:R-:W-:Y:S01]  /*2f90*/  ISETP.GE.AND P0, PT, R39, 0x10, PT ;  /* 0x000000102700780c */ /* 0x000fe20003f06270 */
[----:B0-----:R-:W-:-:S05]  /*2fa0*/  @P3 FFMA.FTZ R196, R225, R198, R196 ;  /* 0x000000c6e1c43223 */ /* 0x001fca00000100c4 */
[----:B------:R-:W0:Y:S01]  /*2fb0*/  SHFL.UP PT, R198, R196, 0x10, RZ ;  /* 0x06000000c4c67989 */ /* 0x000e2200000e00ff */
[----:B-1----:R-:W-:Y:S01]  /*2fc0*/  @P3 FMUL.FTZ R225, R225, R194 ;  /* 0x000000c2e1e13220 */ /* 0x002fe20000410000 */
[----:B------:R-:W-:Y:S01]  /*2fd0*/  ISETP.GE.U32.AND P3, PT, R204, 0x10, PT ;  /* 0x00000010cc00780c */ /* 0x000fe20003f66070 */
[----:B--2---:R-:W-:-:S03]  /*2fe0*/  @!P4 FFMA.FTZ R174, R211, R202, R174 ;  /* 0x000000cad3aec223 */ /* 0x004fc600000100ae */
[----:B------:R-:W1:Y:S01]  /*2ff0*/  SHFL.UP PT, R194, R225, 0x10, RZ ;  /* 0x06000000e1c27989 */ /* 0x000e6200000e00ff */
[----:B---3--:R-:W-:-:S03]  /*3000*/  @!P4 FMUL.FTZ R211, R211, R200 ;  /* 0x000000c8d3d3c220 */ /* 0x008fc60000410000 */
[----:B------:R-:W2:Y:S04]  /*3010*/  SHFL.DOWN PT, R202, R174, 0x10, 0x1f ;  /* 0x0a001f00aeca7f89 */ /* 0x000ea800000e0000 */
[----:B------:R-:W3:Y:S01]  /*3020*/  SHFL.DOWN PT, R200, R211, 0x10, 0x1f ;  /* 0x0a001f00d3c87f89 */ /* 0x000ee200000e0000 */
[----:B0-----:R-:W-:-:S03]  /*3030*/  @P0 FFMA.FTZ R196, R225, R198, R196 ;  /* 0x000000c6e1c40223 */ /* 0x001fc600000100c4 */
[----:B------:R-:W-:Y:S01]  /*3040*/  SHFL.IDX PT, R227, R9, RZ, 0x1f ;  /* 0x00001fff09e37589 */ /* 0x000fe200000e0000 */
[----:B-1----:R-:W-:Y:S01]  /*3050*/  @P0 FMUL.FTZ R225, R225, R194 ;  /* 0x000000c2e1e10220 */ /* 0x002fe20000410000 */
[----:B------:R-:W-:Y:S02]  /*3060*/  ISETP.GT.AND P0, PT, R39, 0x1e, PT ;  /* 0x0000001e2700780c */ /* 0x000fe40003f04270 */
[----:B-----5:R-:W-:Y:S01]  /*3070*/  SHFL.IDX PT, R194, R172, RZ, 0x1f ;  /* 0x00001fffacc27589 */ /* 0x020fe200000e0000 */
[----:B--2---:R-:W-:-:S03]  /*3080*/  @!P3 FFMA.FTZ R174, R211, R202, R174 ;  /* 0x000000cad3aeb223 */ /* 0x004fc600000100ae */
[----:B------:R-:W-:Y:S01]  /*3090*/  SHFL.UP PT, R196, R196, 0x1, RZ ;  /* 0x04200000c4c47989 */ /* 0x000fe200000e00ff */
[----:B---3--:R-:W-:Y:S01]  /*30a0*/  @!P3 FMUL.FTZ R211, R211, R200 ;  /* 0x000000c8d3d3b220 */ /* 0x008fe20000410000 */
[----:B------:R-:W-:Y:S02]  /*30b0*/  ISETP.NE.AND P3, PT, R38, RZ, PT ;  /* 0x000000ff2600720c */ /* 0x000fe40003f65270 */
[----:B------:R-:W0:Y:S04]  /*30c0*/  SHFL.UP PT, R225, R225, 0x1, RZ ;  /* 0x04200000e1e17989 */ /* 0x000e2800000e00ff */
[----:B------:R-:W-:Y:S04]  /*30d0*/  SHFL.DOWN PT, R200, R174, 0x1, 0x1f ;  /* 0x08201f00aec87f89 */ /* 0x000fe800000e0000 */
[----:B------:R-:W1:Y:S04]  /*30e0*/  SHFL.DOWN PT, R198, R211, 0x1, 0x1f ;  /* 0x08201f00d3c67f89 */ /* 0x000e6800000e0000 */
[----:B------:R-:W-:Y:S04]  /*30f0*/  SHFL.IDX PT, R174, R174, RZ, 0x1f ;  /* 0x00001fffaeae7589 */ /* 0x000fe800000e0000 */
[----:B------:R-:W-:Y:S01]  /*3100*/  SHFL.IDX PT, R211, R211, RZ, 0x1f ;  /* 0x00001fffd3d37589 */ /* 0x000fe200000e0000 */
[----:B0-----:R-:W-:Y:S01]  /*3110*/  @P1 FFMA.FTZ R194, R225, R194, R196 ;  /* 0x000000c2e1c21223 */ /* 0x001fe200000100c4 */
[----:B------:R-:W-:-:S03]  /*3120*/  ISETP.GT.AND P1, PT, R39, 0x1d, PT ;  /* 0x0000001d2700780c */ /* 0x000fc60003f24270 */
[----:B------:R-:W-:Y:S02]  /*3130*/  FFMA.FTZ R194, R197, R194, R182 ;  /* 0x000000c2c5c27223 */ /* 0x000fe400000100b6 */
[----:B-1----:R-:W-:Y:S01]  /*3140*/  @P2 FFMA.FTZ R227, R198, R227, R200 ;  /* 0x000000e3c6e32223 */ /* 0x002fe200000100c8 */
[----:B------:R-:W-:Y:S01]  /*3150*/  ISETP.GT.AND P2, PT, R39, 0x1b, PT ;  /* 0x0000001b2700780c */ /* 0x000fe20003f44270 */
[----:B------:R-:W-:Y:S02]  /*3160*/  FFMA.FTZ R182, R142, R194, R223 ;  /* 0x000000c28eb67223 */ /* 0x000fe400000100df */
[----:B------:R-:W-:Y:S02]  /*3170*/  FFMA.FTZ R197, R227, R188, R186 ;  /* 0x000000bce3c57223 */ /* 0x000fe400000100ba */
[----:B------:R-:W-:Y:S02]  /*3180*/  FFMA.FTZ R186, R144, R182, R221 ;  /* 0x000000b690ba7223 */ /* 0x000fe400000100dd */
[----:B------:R-:W-:-:S02]  /*3190*/  FFMA.FTZ R221, R173, R197, R184 ;  /* 0x000000c5addd7223 */ /* 0x000fc400000100b8 */
[----:B------:R-:W-:Y:S02]  /*31a0*/  FFMA.FTZ R172, R83, R194, RZ ;  /* 0x000000c253ac7223 */ /* 0x000fe400000100ff */
        /* <DEDUP_REMOVED lines=11> */
[-C--:B------:R-:W-:Y:S02]  /*3260*/  FFMA.FTZ R188, R152, R178.reuse, R207 ;  /* 0x000000b298bc7223 */ /* 0x080fe400000100cf */
[----:B------:R-:W-:Y:S02]  /*3270*/  FFMA.FTZ R209, R168, R215, R209 ;  /* 0x000000d7a8d17223 */ /* 0x000fe400000100d1 */
[----:B------:R-:W-:Y:S02]  /*3280*/  FFMA.FTZ R176, R93, R178, R172 ;  /* 0x000000b25db07223 */ /* 0x000fe400000100ac */
[-C--:B------:R-:W-:Y:S02]  /*3290*/  FFMA.FTZ R172, R154, R188.reuse, R203 ;  /* 0x000000bc9aac7223 */ /* 0x080fe400000100cb */
[----:B------:R-:W-:Y:S02]  /*32a0*/  FFMA.FTZ R205, R170, R209, R205 ;  /* 0x000000d1aacd7223 */ /* 0x000fe400000100cd */
[----:B------:R-:W-:-:S02]  /*32b0*/  FFMA.FTZ R196, R95, R188, R176 ;  /* 0x000000bc5fc47223 */ /* 0x000fc400000100b0 */
[C---:B------:R-:W-:Y:S02]  /*32c0*/  FFMA.FTZ R176, R166.reuse, R172, R201 ;  /* 0x000000aca6b07223 */ /* 0x040fe400000100c9 */
        /* <DEDUP_REMOVED lines=21> */
[C---:B------:R-:W-:Y:S02]  /*3420*/  FFMA.FTZ R144, -R106.reuse, R139, R194 ;  /* 0x0000008b6a907223 */ /* 0x040fe400000101c2 */
[----:B------:R-:W-:-:S02]  /*3430*/  FMUL.FTZ R169, R106, R173 ;  /* 0x000000ad6aa97220 */ /* 0x000fc40000410000 */
[----:B------:R-:W-:Y:S02]  /*3440*/  FFMA.FTZ R196, R109, R200, R196 ;  /* 0x000000c86dc47223 */ /* 0x000fe400000100c4 */
[C---:B------:R-:W-:Y:S02]  /*3450*/  FFMA.FTZ R179, -R108.reuse, R141, R182 ;  /* 0x0000008d6cb37223 */ /* 0x040fe400000101b6 */
[----:B------:R-:W-:Y:S02]  /*3460*/  FMUL.FTZ R142, R108, R171 ;  /* 0x000000ab6c8e7220 */ /* 0x000fe40000410000 */
[----:B------:R-:W-:Y:S02]  /*3470*/  FFMA.FTZ R150, R169, R144, RZ ;  /* 0x00000090a9967223 */ /* 0x000fe400000100ff */
[----:B------:R-:W-:Y:S02]  /*3480*/  FFMA.FTZ R196, R111, R202, R196 ;  /* 0x000000ca6fc47223 */ /* 0x000fe400000100c4 */
[----:B------:R-:W-:-:S02]  /*3490*/  FFMA.FTZ R181, -R110, R143, R186 ;  /* 0x0000008f6eb57223 */ /* 0x000fc400000101ba */
[----:B------:R-:W-:Y:S02]  /*34a0*/  FMUL.FTZ R148, R110, R175 ;  /* 0x000000af6e947220 */ /* 0x000fe40000410000 */
[----:B------:R-:W-:Y:S02]  /*34b0*/  FFMA.FTZ R152, R142, R179, R150 ;  /* 0x000000b38e987223 */ /* 0x000fe40000010096 */
[----:B------:R-:W-:Y:S02]  /*34c0*/  FFMA.FTZ R146, R113, R203, R196 ;  /* 0x000000cb71927223 */ /* 0x000fe400000100c4 */
[C---:B------:R-:W-:Y:S02]  /*34d0*/  FFMA.FTZ R150, -R112.reuse, R145, R184 ;  /* 0x0000009170967223 */ /* 0x040fe400000101b8 */
[----:B------:R-:W-:Y:S01]  /*34e0*/  FMUL.FTZ R185, R112, R177 ;  /* 0x000000b170b97220 */ /* 0x000fe20000410000 */
[----:B------:R-:W0:Y:S01]  /*34f0*/  SHFL.DOWN PT, R195, R146, 0x1, 0x1f ;  /* 0x08201f0092c37f89 */ /* 0x000e2200000e0000 */
        /* <DEDUP_REMOVED lines=19> */
[----:B0-----:R-:W-:Y:S02]  /*3630*/  @!P0 FADD.FTZ R146, R146, R195 ;  /* 0x000000c392928221 */ /* 0x001fe40000010000 */
[C---:B------:R-:W-:Y:S02]  /*3640*/  FMUL.FTZ R182, R126.reuse, R215 ;  /* 0x000000d77eb67220 */ /* 0x040fe40000410000 */
[----:B------:R-:W-:Y:S01]  /*3650*/  FFMA.FTZ R168, -R126, R151, R168 ;  /* 0x000000977ea87223 */ /* 0x000fe200000101a8 */
[----:B------:R-:W0:Y:S01]  /*3660*/  SHFL.DOWN PT, R201, R146, 0x2, 0x1f ;  /* 0x08401f0092c97f89 */ /* 0x000e2200000e0000 */
[----:B------:R-:W-:Y:S02]  /*3670*/  FFMA.FTZ R193, R170, R180, R193 ;  /* 0x000000b4aac17223 */ /* 0x000fe400000100c1 */
[C---:B------:R-:W-:Y:S02]  /*3680*/  FMUL.FTZ R184, R128.reuse, R213 ;  /* 0x000000d580b87220 */ /* 0x040fe40000410000 */
[----:B------:R-:W-:-:S02]  /*3690*/  FFMA.FTZ R186, -R128, R163, R164 ;  /* 0x000000a380ba7223 */ /* 0x000fc400000101a4 */
[----:B------:R-:W-:Y:S02]  /*36a0*/  FFMA.FTZ R193, R182, R168, R193 ;  /* 0x000000a8b6c17223 */ /* 0x000fe400000100c1 */
[C---:B------:R-:W-:Y:S02]  /*36b0*/  FMUL.FTZ R188, R130.reuse, R217 ;  /* 0x000000d982bc7220 */ /* 0x040fe40000410000 */
[----:B------:R-:W-:Y:S02]  /*36c0*/  FFMA.FTZ R194, -R130, R165, R198 ;  /* 0x000000a582c27223 */ /* 0x000fe400000101c6 */
        /* <DEDUP_REMOVED lines=10> */
[----:B0-----:R-:W-:Y:S02]  /*3770*/  @!P1 FADD.FTZ R146, R146, R201 ;  /* 0x000000c992929221 */ /* 0x001fe40000010000 */
[----:B------:R-:W-:Y:S02]  /*3780*/  FFMA.FTZ R158, R202, R164, R193 ;  /* 0x000000a4ca9e7223 */ /* 0x000fe400000100c1 */
[C---:B------:R-:W-:Y:S01]  /*3790*/  FFMA.FTZ R9, R211.reuse, R9, R174 ;  /* 0x00000009d3097223 */ /* 0x040fe200000100ae */
[----:B------:R-:W0:Y:S01]  /*37a0*/  SHFL.DOWN PT, R201, R146, 0x4, 0x1f ;  /* 0x08801f0092c97f89 */ /* 0x000e2200000e0000 */
[----:B------:R-:W-:Y:S02]  /*37b0*/  FMUL.FTZ R8, R211, R8 ;  /* 0x00000008d3087220 */ /* 0x000fe40000410000 */
[----:B------:R-:W-:Y:S01]  /*37c0*/  FADD.FTZ R26, R195, R26 ;  /* 0x0000001ac31a7221 */ /* 0x000fe20000010000 */
[----:B------:R-:W1:Y:S01]  /*37d0*/  SHFL.DOWN PT, R193, R158, 0x1, 0x1f ;  /* 0x08201f009ec17f89 */ /* 0x000e6200000e0000 */
[----:B------:R-:W-:-:S02]  /*37e0*/  FMUL.FTZ R195, R138, R215 ;  /* 0x000000d78ac37220 */ /* 0x000fc40000410000 */
[----:B------:R-:W-:Y:S01]  /*37f0*/  FADD.FTZ R29, R202, R29 ;  /* 0x0000001dca1d7221 */ /* 0x000fe20000010000 */
[----:B------:R2:W-:Y:S01]  /*3800*/  @!P3 STS.64 [UR4+0xee8], R8 ;  /* 0x000ee808ff00b988 */ /* 0x0005e20008000a04 */
[----:B------:R-:W-:Y:S02]  /*3810*/  FMUL.FTZ R168, R168, R195 ;  /* 0x000000c3a8a87220 */ /* 0x000fe40000410000 */
[----:B------:R-:W-:Y:S02]  /*3820*/  FADD.FTZ R27, R196, R27 ;  /* 0x0000001bc41b7221 */ /* 0x000fe40000010000 */
[----:B------:R-:W-:Y:S02]  /*3830*/  FFMA.FTZ R168, R151, R215, R168 ;  /* 0x000000d797a87223 */ /* 0x000fe400000100a8 */
[----:B------:R-:W-:Y:S02]  /*3840*/  FADD.FTZ R24, R188, R24 ;  /* 0x00000018bc187221 */ /* 0x000fe40000010000 */
[----:B------:R-:W-:-:S02]  /*3850*/  FADD.FTZ R25, R184, R25 ;  /* 0x00000019b8197221 */ /* 0x000fc40000010000 */
[----:B--2---:R-:W-:Y:S02]  /*3860*/  FMUL.FTZ R9, R138, R205 ;  /* 0x000000cd8a097220 */ /* 0x004fe40000410000 */
[----:B------:R-:W-:Y:S02]  /*3870*/  FADD.FTZ R22, R182, R22 ;  /* 0x00000016b6167221 */ /* 0x000fe40000010000 */
        /* <DEDUP_REMOVED lines=12> */
[----:B------:R-:W-:Y:S02]  /*3940*/  FADD.FTZ R16, R149, R16 ;  /* 0x0000001095107221 */ /* 0x000fe40000010000 */
[----:B------:R-:W-:-:S02]  /*3950*/  FMUL.FTZ R154, R154, R9 ;  /* 0x000000099a9a7220 */ /* 0x000fc40000410000 */
[C---:B------:R-:W-:Y:S02]  /*3960*/  FMUL.FTZ R9, R138.reuse, R183 ;  /* 0x000000b78a097220 */ /* 0x040fe40000410000 */
[----:B------:R-:W-:Y:S02]  /*3970*/  FMUL.FTZ R149, R138, R197 ;  /* 0x000000c58a957220 */ /* 0x000fe40000410000 */
[----:B------:R-:W-:Y:S02]  /*3980*/  FMUL.FTZ R152, R152, R9 ;  /* 0x0000000998987220 */ /* 0x000fe40000410000 */
[----:B------:R-:W-:Y:S02]  /*3990*/  FMUL.FTZ R9, R138, R177 ;  /* 0x000000b18a097220 */ /* 0x000fe40000410000 */
[----:B0-----:R-:W-:Y:S02]  /*39a0*/  @!P0 FADD.FTZ R146, R146, R201 ;  /* 0x000000c992928221 */ /* 0x001fe40000010000 */
[----:B------:R-:W-:-:S02]  /*39b0*/  FMUL.FTZ R150, R150, R9 ;  /* 0x0000000996967220 */ /* 0x000fc40000410000 */
[----:B-1----:R-:W-:Y:S01]  /*39c0*/  @!P1 FADD.FTZ R158, R158, R193 ;  /* 0x000000c19e9e9221 */ /* 0x002fe20000010000 */
[----:B------:R-:W0:Y:S01]  /*39d0*/  SHFL.DOWN PT, R201, R146, 0x10, 0x1f ;  /* 0x0a001f0092c97f89 */ /* 0x000e2200000e0000 */
[----:B------:R-:W-:Y:S01]  /*39e0*/  ISETP.GT.AND P1, PT, R39, 0xf, PT ;  /* 0x0000000f2700780c */ /* 0x000fe20003f24270 */
[----:B------:R-:W-:Y:S02]  /*39f0*/  FFMA.FTZ R150, R145, R177, R150 ;  /* 0x000000b191967223 */ /* 0x000fe40000010096 */
        /* <DEDUP_REMOVED lines=10> */
[----:B------:R-:W-:Y:S02]  /*3aa0*/  FADD.FTZ R23, R170, R23 ;  /* 0x00000017aa177221 */ /* 0x000fe40000010000 */
[----:B0-----:R-:W-:Y:S02]  /*3ab0*/  @!P1 FADD.FTZ R146, R146, R201 ;  /* 0x000000c992929221 */ /* 0x001fe40000010000 */
[----:B------:R-:W-:Y:S02]  /*3ac0*/  FADD.FTZ R20, R176, R20 ;  /* 0x00000014b0147221 */ /* 0x000fe40000010000 */
[----:B-1----:R-:W-:Y:S01]  /*3ad0*/  @!P2 FADD.FTZ R158, R158, R193 ;  /* 0x000000c19e9ea221 */ /* 0x002fe20000010000 */
[----:B------:R-:W-:Y:S01]  /*3ae0*/  MOV R9, R146 ;  /* 0x0000009200097202 */ /* 0x000fe20000000f00 */
[----:B------:R-:W-:Y:S02]  /*3af0*/  FMUL.FTZ R193, R138, R209 ;  /* 0x000000d18ac17220 */ /* 0x000fe40000410000 */
[----:B------:R-:W-:Y:S01]  /*3b00*/  FADD.FTZ R18, R166, R18 ;  /* 0x00000012a6127221 */ /* 0x000fe20000010000 */
[----:B------:R-:W0:Y:S01]  /*3b10*/  SHFL.DOWN PT, R201, R158, 0x8, 0x1f ;  /* 0x09001f009ec97f89 */ /* 0x000e2200000e0000 */
[----:B------:R-:W-:-:S02]  /*3b20*/  FMUL.FTZ R180, R180, R193 ;  /* 0x000000c1b4b47220 */ /* 0x000fc40000410000 */
[----:B------:R-:W-:Y:S02]  /*3b30*/  FADD.FTZ R19, R168, R19 ;  /* 0x00000013a8137221 */ /* 0x000fe40000010000 */
[----:B------:R-:W-:Y:S02]  /*3b40*/  FFMA.FTZ R180, R147, R209, R180 ;  /* 0x000000d193b47223 */ /* 0x000fe400000100b4 */
[----:B------:R-:W-:Y:S02]  /*3b50*/  FMUL.FTZ R147, R138, R213 ;  /* 0x000000d58a937220 */ /* 0x000fe40000410000 */
[----:B------:R-:W-:Y:S02]  /*3b60*/  FADD.FTZ R21, R180, R21 ;  /* 0x00000015b4157221 */ /* 0x000fe40000010000 */
[----:B------:R-:W-:Y:S02]  /*3b70*/  FMUL.FTZ R186, R186, R147 ;  /* 0x00000093baba7220 */ /* 0x000fe40000410000 */
[----:B------:R-:W-:-:S02]  /*3b80*/  FMUL.FTZ R147, R138, R217 ;  /* 0x000000d98a937220 */ /* 0x000fc40000410000 */
[----:B------:R-:W-:Y:S02]  /*3b90*/  FFMA.FTZ R163, R163, R213, R186 ;  /* 0x000000d5a3a37223 */ /* 0x000fe400000100ba */
[----:B------:R-:W-:Y:S02]  /*3ba0*/  FMUL.FTZ R194, R194, R147 ;  /* 0x00000093c2c27220 */ /* 0x000fe40000410000 */
[----:B------:R-:W-:Y:S02]  /*3bb0*/  FMUL.FTZ R147, R138, R219 ;  /* 0x000000db8a937220 */ /* 0x000fe40000410000 */
[----:B------:R-:W-:Y:S02]  /*3bc0*/  FFMA.FTZ R165, R165, R217, R194 ;  /* 0x000000d9a5a57223 */ /* 0x000fe400000100c2 */
[----:B------:R-:W-:Y:S02]  /*3bd0*/  FMUL.FTZ R198, R198, R147 ;  /* 0x00000093c6c67220 */ /* 0x000fe40000410000 */
[----:B0-----:R-:W-:Y:S01]  /*3be0*/  @!P0 FADD.FTZ R158, R158, R201 ;  /* 0x000000c99e9e8221 */ /* 0x001fe20000010000 */
[----:B------:R-:W-:Y:S01]  /*3bf0*/  ISETP.NE.AND P0, PT, R39, RZ, PT ;  /* 0x000000ff2700720c */ /* 0x000fe20003f05270 */
[----:B------:R-:W-:-:S02]  /*3c00*/  FMUL.FTZ R147, R138, R221 ;  /* 0x000000dd8a937220 */ /* 0x000fc40000410000 */
[----:B------:R-:W-:Y:S01]  /*3c10*/  FFMA.FTZ R198, R159, R219, R198 ;  /* 0x000000db9fc67223 */ /* 0x000fe200000100c6 */
[----:B------:R-:W0:Y:S01]  /*3c20*/  SHFL.DOWN PT, R151, R158, 0x10, 0x1f ;  /* 0x0a001f009e977f89 */ /* 0x000e2200000e0000 */
        /* <DEDUP_REMOVED lines=10> */
[----:B------:R-:W-:-:S02]  /*3cd0*/  FFMA.FTZ R141, R141, R171, R140 ;  /* 0x000000ab8d8d7223 */ /* 0x000fc4000001008c */
[----:B------:R-:W-:Y:S02]  /*3ce0*/  FADD.FTZ R13, R172, R13 ;  /* 0x0000000dac0d7221 */ /* 0x000fe40000010000 */
[----:B0-----:R-:W-:Y:S02]  /*3cf0*/  @!P1 FADD.FTZ R158, R158, R151 ;  /* 0x000000979e9e9221 */ /* 0x001fe40000010000 */
[----:B------:R-:W-:Y:S02]  /*3d00*/  FADD.FTZ R12, R165, R12 ;  /* 0x0000000ca50c7221 */ /* 0x000fe40000010000 */
[----:B------:R-:W-:Y:S01]  /*3d10*/  FADD.FTZ R0, R187, R0 ;  /* 0x00000000bb007221 */ /* 0x000fe20000010000 */
[----:B------:R-:W-:Y:S01]  /*3d20*/  MOV R8, R158 ;  /* 0x0000009e00087202 */ /* 0x000fe20000000f00 */
[----:B------:R-:W-:Y:S02]  /*3d30*/  FADD.FTZ R102, R161, R102 ;  /* 0x00000066a1667221 */ /* 0x000fe40000010000 */
[----:B------:R-:W-:-:S02]  /*3d40*/  FADD.FTZ R115, R198, R115 ;  /* 0x00000073c6737221 */ /* 0x000fc40000010000 */
[----:B------:R0:W-:Y:S01]  /*3d50*/  @!P0 STS.64 [0x438], R8 ;  /* 0x00043808ff008388 */ /* 0x0001e20000000a00 */
        /* <DEDUP_REMOVED lines=14> */
[----:B0-----:R-:W-:-:S13]  /*3e40*/  ISETP.NE.AND P0, PT, R48, c[0x0][0x174], PT ;  /* 0x00005d0030007a0c */ /* 0x001fda0003f05270 */
[----:B------:R-:W0:Y:S04]  /*3e50*/  @P0 LDS R138, [R135+0x1ae8] ;  /* 0x001ae800878a0984 */ /* 0x000e280000000800 */
[----:B------:R-:W1:Y:S01]  /*3e60*/  @P0 LDS R139, [R135+0x16e8] ;  /* 0x0016e800878b0984 */ /* 0x000e620000000800 */
[----:B0-----:R-:W-:Y:S02]  /*3e70*/  @P0 FADD.FTZ R9, R9, R138 ;  /* 0x0000008a09090221 */ /* 0x001fe40000010000 */
[----:B-1----:R-:W-:-:S03]  /*3e80*/  @P0 FADD.FTZ R8, R8, R139 ;  /* 0x0000008b08080221 */ /* 0x002fc60000010000 */
[----:B------:R0:W-:Y:S04]  /*3e90*/  STS [R135+0x1ae8], R9 ;  /* 0x001ae80987007388 */ /* 0x0001e80000000800 */
[----:B------:R0:W-:Y:S02]  /*3ea0*/  STS [R135+0x16e8], R8 ;  /* 0x0016e80887007388 */ /* 0x0001e40000000800 */
.L_x_4789:
[----:B0-----:R-:W-:Y:S05]  /*3eb0*/  BSYNC B0 ;  /* 0x0000000000007941 */ /* 0x001fea0003800000 */
.L_x_4788:
[----:B------:R-:W-:Y:S01]  /*3ec0*/  IMAD.MOV.U32 R8, RZ, RZ, c[0x0][0x1c0] ;  /* 0x00007000ff087624 */ /* 0x000fe200078e00ff */
[----:B------:R-:W-:Y:S01]  /*3ed0*/  MOV R9, c[0x0][0x1c4] ;  /* 0x0000710000097a02 */ /* 0x000fe20000000f00 */
[----:B------:R-:W-:Y:S01]  /*3ee0*/  UIADD3 UR4, UR4, 0x8, URZ ;  /* 0x0000000804047890 */ /* 0x000fe2000fffe03f */
[----:B------:R-:W-:Y:S02]  /*3ef0*/  IADD3 R192, R192, 0x1, RZ ;  /* 0x00000001c0c07810 */ /* 0x000fe40007ffe0ff */
[----:B------:R-:W-:Y:S02]  /*3f00*/  LEA R10, P0, R8, R10, 0x2 ;  /* 0x0000000a080a7211 */ /* 0x000fe400078010ff */
[----:B------:R-:W-:-:S02]  /*3f10*/  MOV R138, c[0x0][0x188] ;  /* 0x00006200008a7a02 */ /* 0x000fc40000000f00 */
[----:B------:R-:W-:Y:S01]  /*3f20*/  LEA.HI.X R11, R8, R11, R9, 0x2, P0 ;  /* 0x0000000b080b7211 */ /* 0x000fe200000f1409 */
[----:B------:R-:W-:Y:S01]  /*3f30*/  IMAD.MOV.U32 R9, RZ, RZ, c[0x0][0x1a4] ;  /* 0x00006900ff097624 */ /* 0x000fe200078e00ff */
[----:B------:R-:W-:Y:S02]  /*3f40*/  ISETP.GE.AND P0, PT, R192, c[0x0][0x16c], PT ;  /* 0x00005b00c0007a0c */ /* 0x000fe40003f06270 */
[----:B------:R-:W-:Y:S02]  /*3f50*/  MOV R8, c[0x0][0x1a0] ;  /* 0x0000680000087a02 */ /* 0x000fe40000000f00 */
[----:B------:R-:W-:Y:S02]  /*3f60*/  IADD3 R104, P3, R104, 0x8, RZ ;  /* 0x0000000868687810 */ /* 0x000fe40007f7e0ff */
[----:B------:R-:W-:Y:S02]  /*3f70*/  MOV R139, c[0x0][0x18c] ;  /* 0x00006300008b7a02 */ /* 0x000fe40000000f00 */
[----:B------:R-:W-:-:S02]  /*3f80*/  LEA R98, P1, R8, R98, 0x2 ;  /* 0x0000006208627211 */ /* 0x000fc400078210ff */
[----:B------:R-:W-:Y:S02]  /*3f90*/  LEA R96, P2, R138, R96, 0x2 ;  /* 0x000000608a607211 */ /* 0x000fe400078410ff */
[----:B------:R-:W-:Y:S02]  /*3fa0*/  LEA.HI.X R127, R8, R127, R9, 0x2, P1 ;  /* 0x0000007f087f7211 */ /* 0x000fe400008f1409 */
[----:B------:R-:W-:Y:S02]  /*3fb0*/  LEA.HI.X R125, R138, R125, R139, 0x2, P2 ;  /* 0x0000007d8a7d7211 */ /* 0x000fe400010f148b */
[----:B------:R-:W-:Y:S02]  /*3fc0*/  IADD3 R135, R135, 0x4, RZ ;  /* 0x0000000487877810 */ /* 0x000fe40007ffe0ff */
[----:B------:R-:W-:Y:S02]  /*3fd0*/  IADD3 R137, R137, 0x1, RZ ;  /* 0x0000000189897810 */ /* 0x000fe40007ffe0ff */
[----:B------:R-:W-:Y:S01]  /*3fe0*/  IADD3.X R131, RZ, R131, RZ, P3, !PT ;  /* 0x00000083ff837210 */ /* 0x000fe20001ffe4ff */
[----:B------:R-:W-:Y:S01]  /*3ff0*/  @P0 CALL.REL.NOINC `(.L_x_4785) ;  /* 0x0000001000000944 */ /* 0x000fe20003c00000 */
[----:B------:R-:W-:Y:S05]  /*4000*/  BRA `(.L_x_4790) ;  /* 0xffffe25000007947 */ /* 0x000fea000383ffff */
.L_x_4785:
[----:B------:R-:W-:Y:S01]  /*4010*/  BAR.SYNC.DEFER_BLOCKING 0x0 ;  /* 0x0000000000007b1d */ /* 0x000fe20000010000 */
[----:B------:R-:W-:Y:S01]  /*4020*/  F2FP.BF16.PACK_AB R100, R123, R100 ;  /* 0x000000647b64723e */ /* 0x000fe200000010ff */
[----:B------:R-:W-:Y:S01]  /*4030*/  IMAD R95, R46, -0x200, R35 ;  /* 0xfffffe002e5f7824 */ /* 0x000fe200078e0223 */
[----:B------:R-:W-:-:S02]  /*4040*/  F2FP.BF16.PACK_AB R88, R88, R121 ;  /* 0x000000795858723e */ /* 0x000fc400000010ff */
[----:B------:R-:W-:Y:S01]  /*4050*/  F2FP.BF16.PACK_AB R0, R15, R0 ;  /* 0x000000000f00723e */ /* 0x000fe200000010ff */
[----:B------:R-:W-:Y:S01]  /*4060*/  BSSY B0, `(.L_x_4791) ;  /* 0x0000052000007945 */ /* 0x000fe20003800000 */
[----:B------:R-:W-:Y:S02]  /*4070*/  PRMT R8, R100, 0x7632, R8 ;  /* 0x0000763264087816 */ /* 0x000fe40000000008 */
[----:B------:R-:W-:Y:S02]  /*4080*/  PRMT R9, R88, 0x7632, R9 ;  /* 0x0000763258097816 */ /* 0x000fe40000000009 */
        /* <DEDUP_REMOVED lines=9> */
[----:B------:R-:W-:Y:S01]  /*4120*/  SHF.R.S32.HI R97, RZ, 0x1f, R95 ;  /* 0x0000001fff617819 */ /* 0x000fe2000001145f */
[----:B------:R1:W-:Y:S01]  /*4130*/  STS.U16 [R67+0x6], R9 ;  /* 0x0000060943007388 */ /* 0x0003e20000000400 */
[----:B------:R-:W-:-:S02]  /*4140*/  SHF.R.S32.HI R18, RZ, 0x1f, R50 ;  /* 0x0000001fff127819 */ /* 0x000fc40000011432 */
[----:B------:R-:W-:Y:S01]  /*4150*/  LEA R25, P3, R50, c[0x0][0x330], 0x1 ;  /* 0x0000cc0032197a11 */ /* 0x000fe200078608ff */
[----:B------:R2:W-:Y:S01]  /*4160*/  STS.U16 [R67+0x8], R0 ;  /* 0x0000080043007388 */ /* 0x0005e20000000400 */
[----:B0-----:R-:W-:-:S03]  /*4170*/  PRMT R8, R17, 0x7632, R8 ;  /* 0x0000763211087816 */ /* 0x001fc60000000008 */
[----:B------:R0:W-:Y:S01]  /*4180*/  STS.U16 [R67+0xa], R10 ;  /* 0x00000a0a43007388 */ /* 0x0001e20000000400 */
[----:B-1----:R-:W-:-:S03]  /*4190*/  PRMT R9, R24, 0x7632, R9 ;  /* 0x0000763218097816 */ /* 0x002fc60000000009 */
[----:B------:R1:W-:Y:S01]  /*41a0*/  STS.U16 [R67+0x10], R20 ;  /* 0x0000101443007388 */ /* 0x0003e20000000400 */
[----:B--2---:R-:W-:-:S03]  /*41b0*/  PRMT R0, R22, 0x7632, R0 ;  /* 0x0000763216007816 */ /* 0x004fc60000000000 */
[----:B------:R-:W-:Y:S01]  /*41c0*/  STS.U16 [R67], R100 ;  /* 0x0000006443007388 */ /* 0x000fe20000000400 */
[----:B0-----:R-:W-:-:S03]  /*41d0*/  PRMT R10, R26, 0x7632, R10 ;  /* 0x000076321a0a7816 */ /* 0x001fc6000000000a */
[----:B------:R-:W-:Y:S01]  /*41e0*/  STS.U16 [R67+0x4], R88 ;  /* 0x0000045843007388 */ /* 0x000fe20000000400 */
[----:B-1----:R-:W-:-:S03]  /*41f0*/  IADD3 R20, -R49, c[0x0][0x168], RZ ;  /* 0x00005a0031147a10 */ /* 0x002fc60007ffe1ff */
        /* <DEDUP_REMOVED lines=9> */
[----:B-1----:R-:W-:-:S03]  /*4290*/  IMAD R0, R34, c[0x0][0x2d8], RZ ;  /* 0x0000b60022007a24 */ /* 0x002fc600078e02ff */
[----:B------:R1:W-:Y:S01]  /*42a0*/  STS.U16 [R67+0x1c], R26 ;  /* 0x00001c1a43007388 */ /* 0x0003e20000000400 */
[----:B------:R-:W-:-:S03]  /*42b0*/  IMAD R23, R33, c[0x0][0x2dc], R0 ;  /* 0x0000b70021177a24 */ /* 0x000fc600078e0200 */
[----:B------:R2:W-:Y:S01]  /*42c0*/  STS.U16 [R67+0x1e], R10 ;  /* 0x00001e0a43007388 */ /* 0x0005e20000000400 */
[----:B------:R-:W-:-:S06]  /*42d0*/  NOP ;  /* 0x0000000000007918 */ /* 0x000fcc0000000000 */
[----:B------:R-:W-:Y:S01]  /*42e0*/  LDS.U16 R15, [R51] ;  /* 0x00000000330f7984 */ /* 0x000fe20000000400 */
[----:B0-----:R-:W-:Y:S01]  /*42f0*/  IMAD.WIDE.U32 R8, R33, c[0x0][0x2d8], RZ ;  /* 0x0000b60021087a25 */ /* 0x001fe200078e00ff */
[C---:B-1----:R-:W-:Y:S02]  /*4300*/  LOP3.LUT R26, R50.reuse, 0x20, RZ, 0xfc, !PT ;  /* 0x00000020321a7812 */ /* 0x042fe400078efcff */
[----:B------:R-:W-:Y:S01]  /*4310*/  LDS.U16 R17, [R52+0x40] ;  /* 0x0000400034117984 */ /* 0x000fe20000000400 */
[----:B--2---:R-:W-:Y:S02]  /*4320*/  LEA.HI.X R10, R50, c[0x0][0x334], R18, 0x1, P3 ;  /* 0x0000cd00320a7a11 */ /* 0x004fe400018f0c12 */
[----:B------:R-:W-:Y:S01]  /*4330*/  IADD3 R9, R9, R23, RZ ;  /* 0x0000001709097210 */ /* 0x000fe20007ffe0ff */
[----:B------:R-:W-:Y:S04]  /*4340*/  LDS.U16 R27, [R53+0x80] ;  /* 0x00008000351b7984 */ /* 0x000fe80000000400 */
[----:B------:R-:W-:Y:S01]  /*4350*/  LDS.U16 R29, [R54+0xc0] ;  /* 0x0000c000361d7984 */ /* 0x000fe20000000400 */
[----:B------:R-:W-:-:S03]  /*4360*/  IMAD.WIDE.U32 R8, R28, c[0x0][0x2e0], R8 ;  /* 0x0000b8001c087a25 */ /* 0x000fc600078e0008 */
[----:B------:R-:W-:Y:S02]  /*4370*/  LDS.U16 R69, [R55+0x100] ;  /* 0x0001000037457984 */ /* 0x000fe40000000400 */
[----:B------:R-:W-:Y:S02]  /*4380*/  IADD3 R0, P1, R95, R8, RZ ;  /* 0x000000085f007210 */ /* 0x000fe40007f3e0ff */
[----:B------:R-:W-:Y:S01]  /*4390*/  LDS.U16 R71, [R56+0x140] ;  /* 0x0001400038477984 */ /* 0x000fe20000000400 */
[----:B------:R-:W-:Y:S02]  /*43a0*/  IADD3 R8, P3, R50, R49, RZ ;  /* 0x0000003132087210 */ /* 0x000fe40007f7e0ff */
[----:B------:R-:W-:Y:S01]  /*43b0*/  IADD3.X R9, R97, R11, R9, P1, !PT ;  /* 0x0000000b61097210 */ /* 0x000fe20000ffe409 */
[----:B------:R-:W-:Y:S01]  /*43c0*/  LDS.U16 R73, [R57+0x180] ;  /* 0x0001800039497984 */ /* 0x000fe20000000400 */
[----:B------:R-:W-:-:S03]  /*43d0*/  LEA R24, P4, R0, R25, 0x1 ;  /* 0x0000001900187211 */ /* 0x000fc600078808ff */
        /* <DEDUP_REMOVED lines=15> */
[----:B------:R-:W-:-:S11]  /*44d0*/  ISETP.GE.AND P1, PT, R26, R93, PT ;  /* 0x0000005d1a00720c */ /* 0x000fd60003f26270 */
        /* <DEDUP_REMOVED lines=10> */
.L_x_4792:
[----:B------:R-:W-:Y:S05]  /*4580*/  BSYNC B0 ;  /* 0x0000000000007941 */ /* 0x000fea0003800000 */
.L_x_4791:
[C---:B0-----:R-:W-:Y:S01]  /*4590*/  LOP3.LUT R22, R50.reuse, 0x40, RZ, 0xfc, !PT ;  /* 0x0000004032167812 */ /* 0x041fe200078efcff */
[----:B------:R0:W-:Y:S01]  /*45a0*/  @!P1 STG.E.U16 [R24.64+-0x3c0], R17 ;  /* 0xfffc401118009986 */ /* 0x0001e2000c101506 */
[----:B------:R-:W-:Y:S01]  /*45b0*/  LOP3.LUT R74, R50, 0xc0, RZ, 0xfc, !PT ;  /* 0x000000c0324a7812 */ /* 0x000fe200078efcff */
[----:B------:R-:W-:Y:S01]  /*45c0*/  FADD.FTZ R37, R92, R37 ;  /* 0x000000255c257221 */ /* 0x000fe20000010000 */
[-C--:B------:R-:W-:Y:S01]  /*45d0*/  ISETP.GE.AND P2, PT, R22, R93.reuse, PT ;  /* 0x0000005d1600720c */ /* 0x080fe20003f46270 */
[----:B------:R-:W-:Y:S01]  /*45e0*/  BSSY B0, `(.L_x_4793) ;  /* 0x000007f000007945 */ /* 0x000fe20003800000 */
[----:B------:R-:W-:Y:S01]  /*45f0*/  ISETP.GE.AND P6, PT, R74, R93, PT ;  /* 0x0000005d4a00720c */ /* 0x000fe20003fc6270 */
[----:B------:R-:W-:Y:S01]  /*4600*/  FADD.FTZ R37, R37, R90 ;  /* 0x0000005a25257221 */ /* 0x000fe20000010000 */
[C---:B------:R-:W-:Y:S02]  /*4610*/  LOP3.LUT R68, R50.reuse, 0x60, RZ, 0xfc, !PT ;  /* 0x0000006032447812 */ /* 0x040fe400078efcff */
[C---:B------:R-:W-:Y:S01]  /*4620*/  LOP3.LUT R70, R50.reuse, 0x80, RZ, 0xfc, !PT ;  /* 0x0000008032467812 */ /* 0x040fe200078efcff */
[----:B------:R-:W-:Y:S01]  /*4630*/  FADD.FTZ R0, R37, R94 ;  /* 0x0000005e25007221 */ /* 0x000fe20000010000 */
[----:B------:R-:W-:-:S02]  /*4640*/  LOP3.LUT R72, R50, 0xa0, RZ, 0xfc, !PT ;  /* 0x000000a032487812 */ /* 0x000fc400078efcff */
[----:B------:R-:W-:Y:S01]  /*4650*/  LOP3.LUT R76, R50, 0xe0, RZ, 0xfc, !PT ;  /* 0x000000e0324c7812 */ /* 0x000fe200078efcff */
[----:B------:R-:W-:Y:S01]  /*4660*/  FADD.FTZ R11, R0, R119 ;  /* 0x00000077000b7221 */ /* 0x000fe20000010000 */
[C---:B------:R-:W-:Y:S01]  /*4670*/  LOP3.LUT R78, R50.reuse, 0x100, RZ, 0xfc, !PT ;  /* 0x00000100324e7812 */ /* 0x040fe200078efcff */
[----:B------:R1:W-:Y:S01]  /*4680*/  @!P2 STG.E.U16 [R24.64+-0x380], R27 ;  /* 0xfffc801b1800a986 */ /* 0x0003e2000c101506 */
[----:B------:R-:W-:Y:S01]  /*4690*/  LOP3.LUT R80, R50, 0x120, RZ, 0xfc, !PT ;  /* 0x0000012032507812 */ /* 0x000fe200078efcff */
[----:B------:R-:W-:Y:S01]  /*46a0*/  FADD.FTZ R0, R11, R84 ;  /* 0x000000540b007221 */ /* 0x000fe20000010000 */
[-C--:B------:R-:W-:Y:S01]  /*46b0*/  ISETP.GE.AND P3, PT, R68, R93.reuse, PT ;  /* 0x0000005d4400720c */ /* 0x080fe20003f66270 */
[----:B------:R-:W-:Y:S01]  /*46c0*/  @!P6 STG.E.U16 [R24.64+-0x280], R73 ;  /* 0xfffd80491800e986 */ /* 0x000fe2000c101506 */
[-C--:B------:R-:W-:Y:S02]  /*46d0*/  ISETP.GE.AND P4, PT, R70, R93.reuse, PT ;  /* 0x0000005d4600720c */ /* 0x080fe40003f86270 */
[----:B------:R-:W-:-:S02]  /*46e0*/  ISETP.GE.AND P5, PT, R72, R93, PT ;  /* 0x0000005d4800720c */ /* 0x000fc40003fa6270 */
[-C--:B------:R-:W-:Y:S02]  /*46f0*/  ISETP.GE.AND P1, PT, R76, R93.reuse, PT ;  /* 0x0000005d4c00720c */ /* 0x080fe40003f26270 */
[-C--:B------:R-:W-:Y:S02]  /*4700*/  ISETP.GE.AND P2, PT, R78, R93.reuse, PT ;  /* 0x0000005d4e00720c */ /* 0x080fe40003f46270 */
[----:B------:R-:W-:Y:S02]  /*4710*/  ISETP.GE.AND P6, PT, R80, R93, PT ;  /* 0x0000005d5000720c */ /* 0x000fe40003fc6270 */
[C---:B------:R-:W-:Y:S01]  /*4720*/  LOP3.LUT R82, R50.reuse, 0x140, RZ, 0xfc, !PT ;  /* 0x0000014032527812 */ /* 0x040fe200078efcff */
[----:B------:R2:W-:Y:S01]  /*4730*/  @!P3 STG.E.U16 [R24.64+-0x340], R29 ;  /* 0xfffcc01d1800b986 */ /* 0x0005e2000c101506 */
[C---:B------:R-:W-:Y:S02]  /*4740*/  LOP3.LUT R88, R50.reuse, 0x160, RZ, 0xfc, !PT ;  /* 0x0000016032587812 */ /* 0x040fe400078efcff */
[C---:B------:R-:W-:Y:S01]  /*4750*/  LOP3.LUT R96, R50.reuse, 0x180, RZ, 0xfc, !PT ;  /* 0x0000018032607812 */ /* 0x040fe200078efcff */
[----:B------:R-:W-:Y:S01]  /*4760*/  @!P4 STG.E.U16 [R24.64+-0x300], R69 ;  /* 0xfffd00451800c986 */ /* 0x000fe2000c101506 */
[----:B------:R-:W-:-:S02]  /*4770*/  LOP3.LUT R98, R50, 0x1a0, RZ, 0xfc, !PT ;  /* 0x000001a032627812 */ /* 0x000fc400078efcff */
[C---:B------:R-:W-:Y:S01]  /*4780*/  LOP3.LUT R100, R50.reuse, 0x1c0, RZ, 0xfc, !PT ;  /* 0x000001c032647812 */ /* 0x040fe200078efcff */
[----:B------:R-:W-:Y:S01]  /*4790*/  @!P5 STG.E.U16 [R24.64+-0x2c0], R71 ;  /* 0xfffd40471800d986 */ /* 0x000fe2000c101506 */
[----:B------:R-:W-:Y:S02]  /*47a0*/  LOP3.LUT R104, R50, 0x1e0, RZ, 0xfc, !PT ;  /* 0x000001e032687812 */ /* 0x000fe400078efcff */
[-C--:B------:R-:W-:Y:S01]  /*47b0*/  ISETP.GE.AND P5, PT, R88, R93.reuse, PT ;  /* 0x0000005d5800720c */ /* 0x080fe20003fa6270 */
[----:B------:R-:W-:Y:S01]  /*47c0*/  @!P1 STG.E.U16 [R24.64+-0x240], R75 ;  /* 0xfffdc04b18009986 */ /* 0x000fe2000c101506 */
[-C--:B------:R-:W-:Y:S02]  /*47d0*/  ISETP.GE.AND P1, PT, R82, R93.reuse, PT ;  /* 0x0000005d5200720c */ /* 0x080fe40003f26270 */
[-C--:B------:R-:W-:Y:S01]  /*47e0*/  ISETP.GE.AND P4, PT, R96, R93.reuse, PT ;  /* 0x0000005d6000720c */ /* 0x080fe20003f86270 */
[----:B------:R-:W-:Y:S01]  /*47f0*/  @!P2 STG.E.U16 [R24.64+-0x200], R77 ;  /* 0xfffe004d1800a986 */ /* 0x000fe2000c101506 */
[----:B------:R-:W-:-:S02]  /*4800*/  ISETP.GE.AND P3, PT, R98, R93, PT ;  /* 0x0000005d6200720c */ /* 0x000fc40003f66270 */
[-C--:B------:R-:W-:Y:S01]  /*4810*/  ISETP.GE.AND P2, PT, R100, R93.reuse, PT ;  /* 0x0000005d6400720c */ /* 0x080fe20003f46270 */
[----:B------:R-:W-:Y:S01]  /*4820*/  @!P6 STG.E.U16 [R24.64+-0x1c0], R79 ;  /* 0xfffe404f1800e986 */ /* 0x000fe2000c101506 */
[----:B------:R-:W-:Y:S02]  /*4830*/  ISETP.GE.AND P6, PT, R104, R93, PT ;  /* 0x0000005d6800720c */ /* 0x000fe40003fc6270 */
[----:B------:R-:W-:Y:S01]  /*4840*/  F2FP.BF16.PACK_AB R90, R90, R92 ;  /* 0x0000005c5a5a723e */ /* 0x000fe200000010ff */
[----:B------:R-:W-:Y:S01]  /*4850*/  @!P5 STG.E.U16 [R24.64+-0x140], R83 ;  /* 0xfffec0531800d986 */ /* 0x000fe2000c101506 */
[----:B------:R-:W-:Y:S02]  /*4860*/  F2FP.BF16.PACK_AB R94, R119, R94 ;  /* 0x0000005e775e723e */ /* 0x000fe400000010ff */
[----:B0-----:R-:W-:Y:S01]  /*4870*/  PRMT R17, R90, 0x7632, R17 ;  /* 0x000076325a117816 */ /* 0x001fe20000000011 */
[----:B------:R-:W-:Y:S01]  /*4880*/  @!P1 STG.E.U16 [R24.64+-0x180], R81 ;  /* 0xfffe805118009986 */ /* 0x000fe2000c101506 */
[----:B------:R-:W-:Y:S01]  /*4890*/  F2FP.BF16.PACK_AB R84, R117, R84 ;  /* 0x000000547554723e */ /* 0x000fe200000010ff */
[----:B------:R-:W-:Y:S01]  /*48a0*/  FADD.FTZ R117, R0, R117 ;  /* 0x0000007500757221 */ /* 0x000fe20000010000 */
[----:B------:R-:W-:Y:S01]  /*48b0*/  F2FP.BF16.PACK_AB R10, R13, R102 ;  /* 0x000000660d0a723e */ /* 0x000fe200000010ff */
[----:B------:R-:W-:Y:S01]  /*48c0*/  @!P4 STG.E.U16 [R24.64+-0x100], R85 ;  /* 0xffff00551800c986 */ /* 0x000fe2000c101506 */
[----:B------:R-:W-:Y:S01]  /*48d0*/  F2FP.BF16.PACK_AB R11, R21, R16 ;  /* 0x00000010150b723e */ /* 0x000fe200000010ff */
[----:B------:R-:W-:Y:S01]  /*48e0*/  FADD.FTZ R102, R117, R102 ;  /* 0x0000006675667221 */ /* 0x000fe20000010000 */
[----:B------:R-:W-:Y:S01]  /*48f0*/  PRMT R23, R94, 0x7632, R23 ;  /* 0x000076325e177816 */ /* 0x000fe20000000017 */
[----:B------:R-:W-:Y:S01]  /*4900*/  @!P3 STG.E.U16 [R24.64+-0xc0], R87 ;  /* 0xffff40571800b986 */ /* 0x000fe2000c101506 */
[C---:B-1----:R-:W-:Y:S01]  /*4910*/  PRMT R27, R11.reuse, 0x7610, R27 ;  /* 0x000076100b1b7816 */ /* 0x042fe2000000001b */
[----:B------:R-:W-:Y:S01]  /*4920*/  FADD.FTZ R13, R102, R13 ;  /* 0x0000000d660d7221 */ /* 0x000fe20000010000 */
[----:B--2---:R-:W-:Y:S01]  /*4930*/  PRMT R29, R11, 0x7632, R29 ;  /* 0x000076320b1d7816 */ /* 0x004fe2000000001d */
[----:B------:R-:W-:Y:S01]  /*4940*/  @!P2 STG.E.U16 [R24.64+-0x80], R89 ;  /* 0xffff80591800a986 */ /* 0x000fe2000c101506 */
[----:B------:R-:W-:Y:S01]  /*4950*/  F2FP.BF16.PACK_AB R15, R14, R19 ;  /* 0x000000130e0f723e */ /* 0x000fe200000010ff */
[----:B------:R-:W-:Y:S01]  /*4960*/  FADD.FTZ R16, R13, R16 ;  /* 0x000000100d107221 */ /* 0x000fe20000010000 */
[----:B------:R-:W-:Y:S01]  /*4970*/  F2FP.BF16.PACK_AB R11, R129, R86 ;  /* 0x00000056810b723e */ /* 0x000fe200000010ff */
[----:B------:R0:W-:Y:S01]  /*4980*/  @!P6 STG.E.U16 [R24.64+-0x40], R91 ;  /* 0xffffc05b1800e986 */ /* 0x0001e2000c101506 */
[----:B------:R-:W-:-:S02]  /*4990*/  IMAD R0, R34, c[0x0][0x2f8], RZ ;  /* 0x0000be0022007a24 */ /* 0x000fc400078e02ff */
[----:B------:R-:W-:Y:S01]  /*49a0*/  PRMT R37, R11, 0x7632, R37 ;  /* 0x000076320b257816 */ /* 0x000fe20000000025 */
[----:B------:R-:W-:Y:S01]  /*49b0*/  BAR.SYNC.DEFER_BLOCKING 0x0 ;  /* 0x0000000000007b1d */ /* 0x000fe20000010000 */
[----:B------:R-:W-:Y:S02]  /*49c0*/  FADD.FTZ R16, R16, R21 ;  /* 0x0000001510107221 */ /* 0x000fe40000010000 */
[----:B------:R-:W-:Y:S02]  /*49d0*/  IMAD R13, R33, c[0x0][0x2fc], R0 ;  /* 0x0000bf00210d7a24 */ /* 0x000fe400078e0200 */
[----:B------:R-:W-:Y:S01]  /*49e0*/  FADD.FTZ R19, R16, R19 ;  /* 0x0000001310137221 */ /* 0x000fe20000010000 */
[----:B0-----:R-:W-:-:S03]  /*49f0*/  PRMT R24, R84, 0x7632, R24 ;  /* 0x0000763254187816 */ /* 0x001fc60000000018 */
[----:B------:R-:W-:Y:S01]  /*4a00*/  FADD.FTZ R19, R19, R14 ;  /* 0x0000000e13137221 */ /* 0x000fe20000010000 */
[C---:B------:R-:W-:Y:S01]  /*4a10*/  PRMT R25, R10.reuse, 0x7610, R25 ;  /* 0x000076100a197816 */ /* 0x040fe20000000019 */
[----:B------:R0:W-:Y:S04]  /*4a20*/  STS.U16 [R67+0x2], R17 ;  /* 0x0000021143007388 */ /* 0x0001e80000000400 */
[----:B------:R1:W-:Y:S04]  /*4a30*/  STS.U16 [R67+0x6], R23 ;  /* 0x0000061743007388 */ /* 0x0003e80000000400 */
[----:B------:R2:W-:Y:S01]  /*4a40*/  STS.U16 [R67+0xa], R24 ;  /* 0x00000a1843007388 */ /* 0x0005e20000000400 */
[----:B0-----:R-:W-:-:S02]  /*4a50*/  PRMT R17, R10, 0x7632, R17 ;  /* 0x000076320a117816 */ /* 0x001fc40000000011 */
[----:B------:R-:W-:Y:S01]  /*4a60*/  F2FP.BF16.PACK_AB R10, R115, R12 ;  /* 0x0000000c730a723e */ /* 0x000fe200000010ff */
[----:B------:R-:W-:Y:S01]  /*4a70*/  STS.U16 [R67], R90 ;  /* 0x0000005a43007388 */ /* 0x000fe20000000400 */
[----:B-1----:R-:W-:Y:S01]  /*4a80*/  PRMT R23, R15, 0x7632, R23 ;  /* 0x000076320f177816 */ /* 0x002fe20000000017 */
[----:B------:R-:W-:Y:S02]  /*4a90*/  FADD.FTZ R12, R19, R12 ;  /* 0x0000000c130c7221 */ /* 0x000fe40000010000 */
[----:B------:R-:W-:Y:S01]  /*4aa0*/  STS.U16 [R67+0x4], R94 ;  /* 0x0000045e43007388 */ /* 0x000fe20000000400 */
[----:B--2---:R-:W-:Y:S01]  /*4ab0*/  PRMT R24, R10, 0x7632, R24 ;  /* 0x000076320a187816 */ /* 0x004fe20000000018 */
[----:B------:R-:W-:Y:S02]  /*4ac0*/  FADD.FTZ R115, R12, R115 ;  /* 0x000000730c737221 */ /* 0x000fe40000010000 */
[----:B------:R-:W-:Y:S02]  /*4ad0*/  STS.U16 [R67+0x8], R84 ;  /* 0x0000085443007388 */ /* 0x000fe40000000400 */
[----:B------:R-:W-:-:S02]  /*4ae0*/  FADD.FTZ R86, R115, R86 ;  /* 0x0000005673567221 */ /* 0x000fc40000010000 */
        /* <DEDUP_REMOVED lines=11> */
[----:B------:R-:W-:Y:S01]  /*4ba0*/  LDS.U16 R51, [R51] ;  /* 0x0000000033337984 */ /* 0x000fe20000000400 */
[----:B0-----:R-:W-:-:S03]  /*4bb0*/  IMAD.WIDE.U32 R10, R33, c[0x0][0x2f8], RZ ;  /* 0x0000be00210a7a25 */ /* 0x001fc600078e00ff */
[----:B------:R-:W-:Y:S01]  /*4bc0*/  LDS.U16 R15, [R52+0x40] ;  /* 0x00004000340f7984 */ /* 0x000fe20000000400 */
[----:B-1----:R-:W-:Y:S01]  /*4bd0*/  FADD.FTZ R37, R86, R129 ;  /* 0x0000008156257221 */ /* 0x002fe20000010000 */
        /* <DEDUP_REMOVED lines=31> */
.L_x_4794:
[----:B------:R-:W-:Y:S05]  /*4dd0*/  BSYNC B0 ;  /* 0x0000000000007941 */ /* 0x000fea0003800000 */
.L_x_4793:
[----:B------:R-:W-:Y:S01]  /*4de0*/  MOV R8, R10 ;  /* 0x0000000a00087202 */ /* 0x000fe20000000f00 */
[----:B------:R-:W-:Y:S01]  /*4df0*/  IMAD R11, R31, c[0x0][0x300], RZ ;  /* 0x0000c0001f0b7a24 */ /* 0x000fe200078e02ff */
[----:B------:R-:W-:Y:S02]  /*4e00*/  MOV R9, R21 ;  /* 0x0000001500097202 */ /* 0x000fe40000000f00 */
[----:B------:R-:W-:Y:S01]  /*4e10*/  LEA R0, P1, R50, c[0x0][0x340], 0x1 ;  /* 0x0000d00032007a11 */ /* 0x000fe200078208ff */
[----:B0-----:R-:W-:Y:S01]  /*4e20*/  IMAD R12, R28, c[0x0][0x304], R11 ;  /* 0x0000c1001c0c7a24 */ /* 0x001fe200078e020b */
[-C--:B------:R-:W-:Y:S01]  /*4e30*/  ISETP.GE.AND P4, PT, R22, R69.reuse, PT ;  /* 0x000000451600720c */ /* 0x080fe20003f86270 */
[----:B------:R-:W-:Y:S01]  /*4e40*/  IMAD.WIDE.U32 R8, R28, c[0x0][0x300], R8 ;  /* 0x0000c0001c087a25 */ /* 0x000fe200078e0008 */
[----:B------:R-:W-:Y:S02]  /*4e50*/  LEA.HI.X R10, R50, c[0x0][0x344], R19, 0x1, P1 ;  /* 0x0000d100320a7a11 */ /* 0x000fe400008f0c13 */
[----:B------:R-:W-:-:S02]  /*4e60*/  ISETP.GE.AND P5, PT, R68, R69, PT ;  /* 0x000000454400720c */ /* 0x000fc40003fa6270 */
[----:B------:R-:W-:Y:S02]  /*4e70*/  IADD3 R11, P0, R95, R8, RZ ;  /* 0x000000085f0b7210 */ /* 0x000fe40007f1e0ff */
[-C--:B------:R-:W-:Y:S02]  /*4e80*/  ISETP.GE.AND P6, PT, R70, R69.reuse, PT ;  /* 0x000000454600720c */ /* 0x080fe40003fc6270 */
[----:B------:R-:W-:Y:S02]  /*4e90*/  IADD3.X R9, R97, R12, R9, P0, !PT ;  /* 0x0000000c61097210 */ /* 0x000fe400007fe409 */
        /* <DEDUP_REMOVED lines=37> */
[----:B------:R-:W-:Y:S01]  /*50f0*/  @!P0 CALL.REL.NOINC `(.L_x_4784) ;  /* 0x0000001000008944 */ /* 0x000fe20003c00000 */
[----:B------:R-:W-:Y:S05]  /*5100*/  BRA `(.L_x_4795) ;  /* 0xffffb41000007947 */ /* 0x000fea000383ffff */
.L_x_4784:
[----:B------:R-:W-:Y:S02]  /*5110*/  ISETP.NE.U32.AND P0, PT, RZ, c[0x0][0x328], PT ;  /* 0x0000ca00ff007a0c */ /* 0x000fe40003f05070 */
[----:B------:R-:W-:-:S02]  /*5120*/  ISETP.NE.U32.AND P2, PT, RZ, c[0x0][0x348], PT ;  /* 0x0000d200ff007a0c */ /* 0x000fc40003f45070 */
[----:B------:R-:W-:Y:S02]  /*5130*/  ISETP.NE.AND.EX P1, PT, RZ, c[0x0][0x32c], PT, P0 ;  /* 0x0000cb00ff007a0c */ /* 0x000fe40003f25300 */
[----:B------:R-:W-:-:S11]  /*5140*/  ISETP.NE.AND.EX P0, PT, RZ, c[0x0][0x34c], PT, P2 ;  /* 0x0000d300ff007a0c */ /* 0x000fd60003f05320 */
[----:B------:R-:W-:Y:S05]  /*5150*/  @!P1 BRA `(.L_x_4796) ;  /* 0x0000014000009947 */ /* 0x000fea0003800000 */
[----:B------:R-:W1:Y:S01]  /*5160*/  SHFL.DOWN P1, R7, R36, 0x1, 0x1f ;  /* 0x08201f0024077f89 */ /* 0x000e620000020000 */
[----:B------:R-:W-:Y:S03]  /*5170*/  BSSY B0, `(.L_x_4796) ;  /* 0x0000012000007945 */ /* 0x000fe60003800000 */
[----:B0-----:R-:W0:Y:S01]  /*5180*/  S2R R8, SR_LANEID ;  /* 0x0000000000087919 */ /* 0x001e220000000000 */
[----:B-1----:R-:W-:Y:S01]  /*5190*/  @P1 FADD R7, R7, R36 ;  /* 0x0000002407071221 */ /* 0x002fe20000000000 */
[----:B0-----:R-:W-:-:S04]  /*51a0*/  ISETP.NE.AND P2, PT, R8, RZ, PT ;  /* 0x000000ff0800720c */ /* 0x001fc80003f45270 */
[----:B------:R-:W0:Y:S04]  /*51b0*/  SHFL.DOWN P1, R0, R7, 0x2, 0x1f ;  /* 0x08401f0007007f89 */ /* 0x000e280000020000 */
[----:B------:R-:W1:Y:S01]  /*51c0*/  S2R R8, SR_TID.X ;  /* 0x0000000000087919 */ /* 0x000e620000002100 */
[----:B0-----:R-:W-:-:S05]  /*51d0*/  @P1 FADD R0, R7, R0 ;  /* 0x0000000007001221 */ /* 0x001fca0000000000 */
[----:B------:R-:W0:Y:S02]  /*51e0*/  SHFL.DOWN P1, R9, R0, 0x4, 0x1f ;  /* 0x08801f0000097f89 */ /* 0x000e240000020000 */
[----:B0-----:R-:W-:-:S05]  /*51f0*/  @P1 FADD R9, R0, R9 ;  /* 0x0000000900091221 */ /* 0x001fca0000000000 */
[----:B------:R-:W0:Y:S02]  /*5200*/  SHFL.DOWN P1, R6, R9, 0x8, 0x1f ;  /* 0x09001f0009067f89 */ /* 0x000e240000020000 */
[----:B0-----:R-:W-:-:S05]  /*5210*/  @P1 FADD R6, R9, R6 ;  /* 0x0000000609061221 */ /* 0x001fca0000000000 */
[----:B------:R-:W0:Y:S02]  /*5220*/  SHFL.DOWN P1, R11, R6, 0x10, 0x1f ;  /* 0x0a001f00060b7f89 */ /* 0x000e240000020000 */
[----:B0-----:R-:W-:Y:S01]  /*5230*/  @P1 FADD R11, R6, R11 ;  /* 0x0000000b060b1221 */ /* 0x001fe20000000000 */
[----:B-1----:R-:W-:-:S04]  /*5240*/  ISETP.NE.AND P1, PT, R8, RZ, PT ;  /* 0x000000ff0800720c */ /* 0x002fc80003f25270 */
[----:B------:R0:W-:Y:S04]  /*5250*/  @!P2 STS [0x434], R11 ;  /* 0x0004340bff00a388 */ /* 0x0001e80000000800 */
[----:B------:R-:W-:Y:S06]  /*5260*/  BAR.SYNC.DEFER_BLOCKING 0x0 ;  /* 0x0000000000007b1d */ /* 0x000fec0000010000 */
[----:B------:R-:W-:Y:S05]  /*5270*/  @P1 BRA `(.L_x_4797) ;  /* 0x0000001000001947 */ /* 0x000fea0003800000 */
[----:B0-----:R0:W-:Y:S02]  /*5280*/  RED.E.ADD.F32.FTZ.RN.STRONG.GPU [R4.64], R11 ;  /* 0x0000000b0400798e */ /* 0x0011e4000c10e786 */
.L_x_4797:
[----:B0-----:R-:W-:Y:S05]  /*5290*/  BSYNC B0 ;  /* 0x0000000000007941 */ /* 0x001fea0003800000 */
.L_x_4796:
        /* <DEDUP_REMOVED lines=16> */
[----:B--2---:R-:W-:-:S04]  /*53a0*/  ISETP.NE.AND P0, PT, R19, RZ, PT ;  /* 0x000000ff1300720c */ /* 0x004fc80003f05270 */
[----:B------:R0:W-:Y:S04]  /*53b0*/  @!P1 STS [0x434], R6 ;  /* 0x00043406ff009388 */ /* 0x0001e80000000800 */
[----:B------:R-:W-:Y:S06]  /*53c0*/  BAR.SYNC.DEFER_BLOCKING 0x0 ;  /* 0x0000000000007b1d */ /* 0x000fec0000010000 */
[----:B------:R-:W-:Y:S05]  /*53d0*/  @P0 BRA `(.L_x_4800) ;  /* 0x0000004000000947 */ /* 0x000fea0003800000 */
[----:B0-----:R0:W-:Y:S01]  /*53e0*/  RED.E.ADD.F32.FTZ.RN.STRONG.GPU [R2.64], R6 ;  /* 0x000000060200798e */ /* 0x0011e2000c10e786 */
[----:B------:R-:W-:Y:S01]  /*53f0*/  HFMA2.MMA R19, -RZ, RZ, 0, 0 ;  /* 0x00000000ff137435 */ /* 0x000fe200000001ff */
[----:B------:R-:W-:Y:S05]  /*5400*/  BRA `(.L_x_4800) ;  /* 0x0000001000007947 */ /* 0x000fea0003800000 */
.L_x_4799:
[----:B------:R-:W1:Y:S02]  /*5410*/  S2R R19, SR_TID.X ;  /* 0x0000000000137919 */ /* 0x000e640000002100 */
.L_x_4800:
[----:B0-----:R-:W-:Y:S05]  /*5420*/  BSYNC B0 ;  /* 0x0000000000007941 */ /* 0x001fea0003800000 */
.L_x_4798:
[----:B-1----:R-:W-:-:S13]  /*5430*/  ISETP.GE.AND P0, PT, R19, c[0x0][0x16c], PT ;  /* 0x00005b0013007a0c */ /* 0x002fda0003f06270 */
        /* <DEDUP_REMOVED lines=15> */
[C---:B------:R-:W-:Y:S01]  /*5530*/  IMAD R25, R28.reuse, c[0x0][0x2ac], R31 ;  /* 0x0000ab001c197a24 */ /* 0x040fe200078e021f */
[----:B------:R-:W-:Y:S01]  /*5540*/  IADD3 R27, R5, R9, RZ ;  /* 0x00000009051b7210 */ /* 0x000fe20007ffe0ff */
[----:B------:R-:W-:Y:S01]  /*5550*/  IMAD.WIDE.U32 R28, R28, c[0x0][0x2a8], RZ ;  /* 0x0000aa001c1c7a25 */ /* 0x000fe200078e00ff */
[----:B------:R-:W-:-:S03]  /*5560*/  IADD3 R39, R17, R13, RZ ;  /* 0x0000000d11277210 */ /* 0x000fc60007ffe0ff */
[----:B------:R-:W-:Y:S02]  /*5570*/  IMAD.IADD R31, R3, 0x1, R7 ;  /* 0x00000001031f7824 */ /* 0x000fe400078e0207 */
[----:B------:R-:W-:Y:S02]  /*5580*/  IMAD.IADD R25, R29, 0x1, R25 ;  /* 0x000000011d197824 */ /* 0x000fe400078e0219 */
.L_x_4801:
        /* <DEDUP_REMOVED lines=27> */
[----:B------:R-:W-:Y:S01]  /*5740*/  IMAD.WIDE.U32 R6, R19, c[0x0][0x2b0], R6 ;  /* 0x0000ac0013067a25 */ /* 0x000fe200078e0006 */
[----:B------:R-:W-:-:S03]  /*5750*/  MOV R9, R37 ;  /* 0x0000002500097202 */ /* 0x000fc60000000f00 */
        /* <DEDUP_REMOVED lines=26> */
.L_x_4802:
        /* <DEDUP_REMOVED lines=16> */
.L_x_9068:


//--------------------- .text._Z25selective_scan_bwd_kernelI32Selective_Scan_bwd_kernel_traitsILi32ELi16ELb0ELb0ELb0ELb0ELb1EN3c108BFloat16EfEEv12SSMParamsBwd --------------------------
	.section	.text._Z25selective_scan_bwd_kernelI32Selective_Scan_bwd_kernel_traitsILi32ELi16ELb0ELb0ELb0ELb0ELb1EN3c108BFloat16EfEEv12SSMParamsBwd,"ax",@progbits
	.sectioninfo	@"SHI_REGISTERS=238"
	.align	128
        .global         _Z25selective_scan_bwd_kernelI32Selective_Scan_bwd_kernel_traitsILi32ELi16ELb0ELb0ELb0ELb0ELb1EN3c108BFloat16EfEEv12SSMParamsBwd
        .type           _Z25selective_scan_bwd_kernelI32Selective_Scan_bwd_kernel_traitsILi32ELi16ELb0ELb0ELb0ELb0ELb1EN3c108BFloat16EfEEv12SSMParamsBwd,@function
        .size           _Z25selective_scan_bwd_kernelI32Selective_Scan_bwd_kernel_traitsILi32ELi16ELb0ELb0ELb0ELb0ELb1EN3c108BFloat16EfEEv12SSMParamsBwd,(.L_x_9069 - _Z25selective_scan_bwd_kernelI32Selective_Scan_bwd_kernel_traitsILi32ELi16ELb0ELb0ELb0ELb0ELb1EN3c108BFloat16EfEEv12SSMParamsBwd)
        .other          _Z25selective_scan_bwd_kernelI32Selective_Scan_bwd_kernel_traitsILi32ELi16ELb0ELb0ELb0ELb0ELb1EN3c108BFloat16EfEEv12SSMParamsBwd,@"STO_CUDA_ENTRY STV_DEFAULT"
_Z25selective_scan_bwd_kernelI32Selective_Scan_bwd_kernel_traitsILi32ELi16ELb0ELb0ELb0ELb0ELb1EN3c108BFloat16EfEEv12SSMParamsBwd:
.text._Z25selective_scan_bwd_kernelI32Selective_Scan_bwd_kernel_traitsILi32ELi16ELb0ELb0ELb0ELb0ELb1EN3c108BFloat16EfEEv12SSMParamsBwd:
        /* <DEDUP_REMOVED lines=13> */
[----:B------:R-:W-:Y:S01]  /*00d0*/  @P0 LEA R6, P2, R0, c[0x0][0x238], 0x2 ;  /* 0x00008e0000060a11 */ /* 0x000fe200078410ff */
[----:B------:R-:W-:Y:S01]  /*00e0*/  IMAD R10, R22, c[0x0][0x1e0], RZ ;  /* 0x00007800160a7a24 */ /* 0x000fe200078e02ff */
[C---:B------:R-:W-:Y:S01]  /*00f0*/  @P1 LEA R8, P3, R0.reuse, c[0x0][0x250], 0x2 ;  /* 0x0000940000081a11 */ /* 0x040fe200078610ff */
[C---:B------:R-:W-:Y:S01]  /*0100*/  IMAD R11, R21.reuse, c[0x0][0x1d4], R4 ;  /* 0x00007500150b7a24 */ /* 0x040fe200078e0204 */
        /* <DEDUP_REMOVED lines=9> */
[----:B------:R-:W-:Y:S01]  /*01a0*/  HFMA2.MMA R24, -RZ, RZ, 0, 0 ;  /* 0x00000000ff187435 */ /* 0x000fe200000001ff */
[----:B------:R-:W-:Y:S01]  /*01b0*/  IMAD.IADD R3, R3, 0x1, R11 ;  /* 0x0000000103037824 */ /* 0x000fe200078e020b */
[----:B------:R-:W-:Y:S01]  /*01c0*/  ISETP.NE.U32.AND P0, PT, RZ, c[0x0][0x260], PT ;  /* 0x00009800ff007a0c */ /* 0x000fe20003f05070 */
[----:B------:R-:W-:-:S02]  /*01d0*/  IMAD R13, R19, c[0x0][0x1d8], RZ ;  /* 0x00007600130d7a24 */ /* 0x000fc400078e02ff */
[----:B0-----:R-:W-:Y:S01]  /*01e0*/  IMAD.WIDE.U32 R6, R21, c[0x0][0x278], RZ ;  /* 0x00009e0015067a25 */ /* 0x001fe200078e00ff */
[----:B------:R-:W-:-:S03]  /*01f0*/  ISETP.NE.AND.EX P0, PT, RZ, c[0x0][0x264], PT, P0 ;  /* 0x00009900ff007a0c */ /* 0x000fc60003f05300 */
[----:B-1----:R-:W-:Y:S02]  /*0200*/  IMAD R9, R21, c[0x0][0x27c], R12 ;  /* 0x00009f0015097a24 */ /* 0x002fe400078e020c */
[----:B------:R-:W-:Y:S02]  /*0210*/  IMAD.MOV.U32 R8, RZ, RZ, c[0x0][0x174] ;  /* 0x00005d00ff087624 */ /* 0x000fe400078e00ff */
[----:B------:R-:W-:Y:S01]  /*0220*/  IMAD R15, R19, c[0x0][0x1e8], RZ ;  /* 0x00007a00130f7a24 */ /* 0x000fe200078e02ff */
[----:B------:R-:W-:Y:S01]  /*0230*/  IADD3 R7, R7, R9, RZ ;  /* 0x0000000907077210 */ /* 0x000fe20007ffe0ff */
[----:B------:R-:W-:Y:S01]  /*0240*/  IMAD.WIDE.U32 R2, R0, c[0x0][0x1d8], R2 ;  /* 0x0000760000027a25 */ /* 0x000fe200078e0002 */
[C---:B------:R-:W-:Y:S02]  /*0250*/  LEA R9, R8.reuse, 0xfffffe00, 0x9 ;  /* 0xfffffe0008097811 */ /* 0x040fe400078e48ff */
[----:B------:R-:W-:Y:S01]  /*0260*/  ISETP.GE.AND P3, PT, R8, 0x1, PT ;  /* 0x000000010800780c */ /* 0x000fe20003f66270 */
[----:B------:R-:W-:Y:S01]  /*0270*/  IMAD.WIDE.U32 R4, R0, c[0x0][0x1e8], R4 ;  /* 0x00007a0000047a25 */ /* 0x000fe200078e0004 */
[----:B------:R-:W-:-:S02]  /*0280*/  SHF.R.S32.HI R11, RZ, 0x1f, R9 ;  /* 0x0000001fff0b7819 */ /* 0x000fc40000011409 */
[C---:B------:R-:W-:Y:S01]  /*0290*/  IADD3 R28, P1, R9.reuse, R2, RZ ;  /* 0x00000002091c7210 */ /* 0x040fe20007f3e0ff */
[C---:B------:R-:W-:Y:S01]  /*02a0*/  IMAD R13, R0.reuse, c[0x0][0x1dc], R13 ;  /* 0x00007700000d7a24 */ /* 0x040fe200078e020d */
[----:B------:R-:W-:Y:S01]  /*02b0*/  IADD3 R30, P2, R9, R4, RZ ;  /* 0x00000004091e7210 */ /* 0x000fe20007f5e0ff */
[C---:B------:R-:W-:Y:S02]  /*02c0*/  IMAD R15, R0.reuse, c[0x0][0x1ec], R15 ;  /* 0x00007b00000f7a24 */ /* 0x040fe400078e020f */
        /* <DEDUP_REMOVED lines=16> */
[----:B------:R-:W-:Y:S01]  /*03d0*/  LEA R27, P4, R28, c[0x0][0x240], 0x1 ;  /* 0x000090001c1b7a11 */ /* 0x000fe200078808ff */
[----:B------:R-:W-:Y:S01]  /*03e0*/  CS2R R6, SRZ ;  /* 0x0000000000067805 */ /* 0x000fe2000001ff00 */
[----:B------:R-:W-:Y:S02]  /*03f0*/  LEA.HI.X R30, R30, c[0x0][0x24c], R5, 0x1, P5 ;  /* 0x000093001e1e7a11 */ /* 0x000fe400028f0c05 */
[----:B------:R-:W-:Y:S01]  /*0400*/  LEA.HI.X R28, R28, c[0x0][0x244], R3, 0x1, P4 ;  /* 0x000091001c1c7a11 */ /* 0x000fe200020f0c03 */
[----:B------:R-:W-:Y:S01]  /*0410*/  CS2R R4, SRZ ;  /* 0x0000000000047805 */ /* 0x000fe2000001ff00 */
[----:B------:R-:W-:-:S02]  /*0420*/  @P0 MOV R3, 0x8 ;  /* 0x0000000800030802 */ /* 0x000fc40000000f00 */
        /* <DEDUP_REMOVED lines=10> */
[----:B------:R-:W-:Y:S01]  /*04d0*/  IMAD.MOV.U32 R24, RZ, RZ, RZ ;  /* 0x000000ffff187224 */ /* 0x000fe200078e00ff */
[----:B------:R-:W-:-:S02]  /*04e0*/  MOV R34, RZ ;  /* 0x000000ff00227202 */ /* 0x000fc40000000f00 */
[----:B------:R-:W1:Y:S01]  /*04f0*/  S2R R26, SR_LANEID ;  /* 0x00000000001a7919 */ /* 0x000e620000000000 */
[----:B------:R-:W-:Y:S02]  /*0500*/  MOV R23, RZ ;  /* 0x000000ff00177202 */ /* 0x000fe40000000f00 */
[C---:B0-----:R-:W-:Y:S02]  /*0510*/  SHF.L.U32 R2, R25.reuse, 0x4, RZ ;  /* 0x0000000419027819 */ /* 0x041fe400000006ff */
[----:B------:R-:W-:Y:S02]  /*0520*/  LOP3.LUT R150, R25, 0x1f, RZ, 0xc0, !PT ;  /* 0x0000001f19967812 */ /* 0x000fe400078ec0ff */
[----:B------:R-:W-:-:S04]  /*0530*/  LOP3.LUT R2, R2, 0xfffffe00, RZ, 0xc0, !PT ;  /* 0xfffffe0002027812 */ /* 0x000fc800078ec0ff */
[----:B------:R-:W-:-:S04]  /*0540*/  LOP3.LUT R33, R2, 0x1f, R25, 0xf8, !PT ;  /* 0x0000001f02217812 */ /* 0x000fc800078ef819 */
[----:B-1----:R-:W-:Y:S02]  /*0550*/  SHF.R.S32.HI R36, RZ, 0x1f, R33 ;  /* 0x0000001fff247819 */ /* 0x002fe40000011421 */
.L_x_4819:
[----:B------:R-:W-:Y:S01]  /*0560*/  IADD3 R35, -R34, c[0x0][0x174], RZ ;  /* 0x00005d0022237a10 */ /* 0x000fe20007ffe1ff */
[----:B------:R-:W-:Y:S01]  /*0570*/  BAR.SYNC.DEFER_BLOCKING 0x0 ;  /* 0x0000000000007b1d */ /* 0x000fe20000010000 */
[----:B------:R-:W-:Y:S02]  /*0580*/  LEA R10, P1, R33, R27, 0x1 ;  /* 0x0000001b210a7211 */ /* 0x000fe400078208ff */
[----:B-1----:R-:W-:Y:S02]  /*0590*/  LEA R2, R35, 0xfffffe00, 0x9 ;  /* 0xfffffe0023027811 */ /* 0x002fe400078e48ff */
[----:B0-----:R-:W-:Y:S02]  /*05a0*/  PRMT R12, RZ, 0x7610, R12 ;  /* 0x00007610ff0c7816 */ /* 0x001fe4000000000c */
[----:B------:R-:W-:Y:S02]  /*05b0*/  IADD3 R121, -R2, c[0x0][0x168], RZ ;  /* 0x00005a0002797a10 */ /* 0x000fe40007ffe1ff */
[----:B------:R-:W-:-:S02]  /*05c0*/  LEA.HI.X R11, R33, R28, R36, 0x1, P1 ;  /* 0x0000001c210b7211 */ /* 0x000fc400008f0c24 */
[C---:B------:R-:W-:Y:S02]  /*05d0*/  ISETP.GE.AND P0, PT, R33.reuse, R121, PT ;  /* 0x000000792100720c */ /* 0x040fe40003f06270 */
[C---:B------:R-:W-:Y:S02]  /*05e0*/  LOP3.LUT R110, R33.reuse, 0x20, RZ, 0xfc, !PT ;  /* 0x00000020216e7812 */ /* 0x040fe400078efcff */
[C---:B------:R-:W-:Y:S02]  /*05f0*/  LOP3.LUT R112, R33.reuse, 0x40, RZ, 0xfc, !PT ;  /* 0x0000004021707812 */ /* 0x040fe400078efcff */
[C---:B------:R-:W-:Y:S02]  /*0600*/  LOP3.LUT R114, R33.reuse, 0x60, RZ, 0xfc, !PT ;  /* 0x0000006021727812 */ /* 0x040fe400078efcff */
[----:B------:R-:W-:-:S05]  /*0610*/  LOP3.LUT R116, R33, 0x80, RZ, 0xfc, !PT ;  /* 0x0000008021747812 */ /* 0x000fca00078efcff */
[----:B------:R0:W2:Y:S01]  /*0620*/  @!P0 LDG.E.U16 R12, [R10.64] ;  /* 0x000000060a0c8981 */ /* 0x0000a2000c1e1500 */
[-C--:B------:R-:W-:Y:S02]  /*0630*/  ISETP.GE.AND P0, PT, R110, R121.reuse, PT ;  /* 0x000000796e00720c */ /* 0x080fe40003f06270 */
[----:B------:R-:W-:Y:S02]  /*0640*/  LOP3.LUT R118, R33, 0xa0, RZ, 0xfc, !PT ;  /* 0x000000a021767812 */ /* 0x000fe400078efcff */
[-C--:B------:R-:W-:Y:S02]  /*0650*/  ISETP.GE.AND P1, PT, R112, R121.reuse, PT ;  /* 0x000000797000720c */ /* 0x080fe40003f26270 */
[-C--:B------:R-:W-:Y:S02]  /*0660*/  ISETP.GE.AND P2, PT, R114, R121.reuse, PT ;  /* 0x000000797200720c */ /* 0x080fe40003f46270 */
[----:B------:R-:W-:Y:S02]  /*0670*/  ISETP.GE.AND P3, PT, R116, R121, PT ;  /* 0x000000797400720c */ /* 0x000fe40003f66270 */
[----:B------:R-:W-:-:S02]  /*0680*/  PRMT R3, RZ, 0x7610, R3 ;  /* 0x00007610ff037816 */ /* 0x000fc40000000003 */
[-C--:B------:R-:W-:Y:S02]  /*0690*/  ISETP.GE.AND P4, PT, R118, R121.reuse, PT ;  /* 0x000000797600720c */ /* 0x080fe40003f86270 */
[----:B------:R-:W-:Y:S02]  /*06a0*/  LOP3.LUT R108, R33, 0xc0, RZ, 0xfc, !PT ;  /* 0x000000c0216c7812 */ /* 0x000fe400078efcff */
[----:B------:R-:W-:Y:S01]  /*06b0*/  PRMT R14, RZ, 0x7610, R14 ;  /* 0x00007610ff0e7816 */ /* 0x000fe2000000000e */
[----:B------:R0:W3:Y:S01]  /*06c0*/  @!P0 LDG.E.U16 R3, [R10.64+0x40] ;  /* 0x000040060a038981 */ /* 0x0000e2000c1e1500 */
[----:B------:R-:W-:Y:S02]  /*06d0*/  PRMT R13, RZ, 0x7610, R13 ;  /* 0x00007610ff0d7816 */ /* 0x000fe4000000000d */
[----:B------:R-:W-:Y:S02]  /*06e0*/  PRMT R16, RZ, 0x7610, R16 ;  /* 0x00007610ff107816 */ /* 0x000fe40000000010 */
[----:B------:R-:W-:Y:S01]  /*06f0*/  ISETP.GE.AND P0, PT, R108, R121, PT ;  /* 0x000000796c00720c */ /* 0x000fe20003f06270 */
[----:B------:R0:W4:Y:S01]  /*0700*/  @!P1 LDG.E.U16 R14, [R10.64+0x80] ;  /* 0x000080060a0e9981 */ /* 0x000122000c1e1500 */
[----:B------:R-:W-:-:S02]  /*0710*/  PRMT R15, RZ, 0x7610, R15 ;  /* 0x00007610ff0f7816 */ /* 0x000fc4000000000f */
[C---:B------:R-:W-:Y:S01]  /*0720*/  LOP3.LUT R106, R33.reuse, 0xe0, RZ, 0xfc, !PT ;  /* 0x000000e0216a7812 */ /* 0x040fe200078efcff */
[----:B------:R0:W4:Y:S01]  /*0730*/  @!P2 LDG.E.U16 R13, [R10.64+0xc0] ;  /* 0x0000c0060a0da981 */ /* 0x000122000c1e1500 */
[C---:B------:R-:W-:Y:S02]  /*0740*/  LOP3.LUT R104, R33.reuse, 0x100, RZ, 0xfc, !PT ;  /* 0x0000010021687812 */ /* 0x040fe400078efcff */
[C---:B------:R-:W-:Y:S01]  /*0750*/  LOP3.LUT R102, R33.reuse, 0x120, RZ, 0xfc, !PT ;  /* 0x0000012021667812 */ /* 0x040fe200078efcff */
[----:B------:R0:W4:Y:S01]  /*0760*/  @!P3 LDG.E.U16 R16, [R10.64+0x100] ;  /* 0x000100060a10b981 */ /* 0x000122000c1e1500 */
[----:B------:R-:W-:Y:S02]  /*0770*/  LOP3.LUT R100, R33, 0x140, RZ, 0xfc, !PT ;  /* 0x0000014021647812 */ /* 0x000fe400078efcff */
[-C--:B------:R-:W-:Y:S01]  /*0780*/  ISETP.GE.AND P1, PT, R106, R121.reuse, PT ;  /* 0x000000796a00720c */ /* 0x080fe20003f26270 */
[----:B------:R0:W4:Y:S01]  /*0790*/  @!P4 LDG.E.U16 R15, [R10.64+0x140] ;  /* 0x000140060a0fc981 */ /* 0x000122000c1e1500 */
[----:B------:R-:W-:-:S02]  /*07a0*/  ISETP.GE.AND P2, PT, R104, R121, PT ;  /* 0x000000796800720c */ /* 0x000fc40003f46270 */
[-C--:B------:R-:W-:Y:S02]  /*07b0*/  ISETP.GE.AND P3, PT, R102, R121.reuse, PT ;  /* 0x000000796600720c */ /* 0x080fe40003f66270 */
[----:B------:R-:W-:Y:S02]  /*07c0*/  PRMT R48, RZ, 0x7610, R48 ;  /* 0x00007610ff307816 */ /* 0x000fe40000000030 */
[----:B------:R-:W-:Y:S02]  /*07d0*/  ISETP.GE.AND P4, PT, R100, R121, PT ;  /* 0x000000796400720c */ /* 0x000fe40003f86270 */
[----:B------:R-:W-:Y:S02]  /*07e0*/  LOP3.LUT R98, R33, 0x160, RZ, 0xfc, !PT ;  /* 0x0000016021627812 */ /* 0x000fe400078efcff */
[----:B------:R-:W-:Y:S01]  /*07f0*/  PRMT R17, RZ, 0x7610, R17 ;  /* 0x00007610ff117816 */ /* 0x000fe20000000011 */
[----:B------:R0:W4:Y:S01]  /*0800*/  @!P0 LDG.E.U16 R48, [R10.64+0x180] ;  /* 0x000180060a308981 */ /* 0x000122000c1e1500 */
[----:B------:R-:W-:-:S02]  /*0810*/  PRMT R50, RZ, 0x7610, R50 ;  /* 0x00007610ff327816 */ /* 0x000fc40000000032 */
[----:B------:R-:W-:Y:S02]  /*0820*/  PRMT R49, RZ, 0x7610, R49 ;  /* 0x00007610ff317816 */ /* 0x000fe40000000031 */
[----:B------:R-:W-:Y:S01]  /*0830*/  ISETP.GE.AND P0, PT, R98, R121, PT ;  /* 0x000000796200720c */ /* 0x000fe20003f06270 */
[----:B------:R0:W4:Y:S01]  /*0840*/  @!P1 LDG.E.U16 R17, [R10.64+0x1c0] ;  /* 0x0001c0060a119981 */ /* 0x000122000c1e1500 */
[----:B------:R-:W-:Y:S02]  /*0850*/  PRMT R52, RZ, 0x7610, R52 ;  /* 0x00007610ff347816 */ /* 0x000fe40000000034 */
[C---:B------:R-:W-:Y:S01]  /*0860*/  LOP3.LUT R96, R33.reuse, 0x180, RZ, 0xfc, !PT ;  /* 0x0000018021607812 */ /* 0x040fe200078efcff */
[----:B------:R0:W4:Y:S01]  /*0870*/  @!P2 LDG.E.U16 R50, [R10.64+0x200] ;  /* 0x000200060a32a981 */ /* 0x000122000c1e1500 */
[C---:B------:R-:W-:Y:S02]  /*0880*/  LOP3.LUT R94, R33.reuse, 0x1a0, RZ, 0xfc, !PT ;  /* 0x000001a0215e7812 */ /* 0x040fe400078efcff */
[C---:B------:R-:W-:Y:S01]  /*0890*/  LOP3.LUT R92, R33.reuse, 0x1c0, RZ, 0xfc, !PT ;  /* 0x000001c0215c7812 */ /* 0x040fe200078efcff */
[----:B------:R0:W4:Y:S01]  /*08a0*/  @!P3 LDG.E.U16 R49, [R10.64+0x240] ;  /* 0x000240060a31b981 */ /* 0x000122000c1e1500 */
[----:B------:R-:W-:-:S02]  /*08b0*/  LOP3.LUT R90, R33, 0x1e0, RZ, 0xfc, !PT ;  /* 0x000001e0215a7812 */ /* 0x000fc400078efcff */
[-C--:B------:R-:W-:Y:S01]  /*08c0*/  ISETP.GE.AND P1, PT, R96, R121.reuse, PT ;  /* 0x000000796000720c */ /* 0x080fe20003f26270 */
[----:B------:R0:W4:Y:S01]  /*08d0*/  @!P4 LDG.E.U16 R52, [R10.64+0x280] ;  /* 0x000280060a34c981 */ /* 0x000122000c1e1500 */
[-C--:B------:R-:W-:Y:S02]  /*08e0*/  ISETP.GE.AND P2, PT, R94, R121.reuse, PT ;  /* 0x000000795e00720c */ /* 0x080fe40003f46270 */
[-C--:B------:R-:W-:Y:S02]  /*08f0*/  ISETP.GE.AND P3, PT, R92, R121.reuse, PT ;  /* 0x000000795c00720c */ /* 0x080fe40003f66270 */
[----:B------:R-:W-:Y:S02]  /*0900*/  PRMT R55, RZ, 0x7610, R55 ;  /* 0x00007610ff377816 */ /* 0x000fe40000000037 */
[----:B------:R-:W-:Y:S02]  /*0910*/  ISETP.GE.AND P4, PT, R90, R121, PT ;  /* 0x000000795a00720c */ /* 0x000fe40003f86270 */
[----:B------:R-:W-:-:S02]  /*0920*/  PRMT R56, RZ, 0x7610, R56 ;  /* 0x00007610ff387816 */ /* 0x000fc40000000038 */
[----:B------:R-:W-:Y:S01]  /*0930*/  PRMT R57, RZ, 0x7610, R57 ;  /* 0x00007610ff397816 */ /* 0x000fe20000000039 */
[----:B------:R0:W4:Y:S01]  /*0940*/  @!P0 LDG.E.U16 R55, [R10.64+0x2c0] ;  /* 0x0002c0060a378981 */ /* 0x000122000c1e1500 */
[----:B------:R-:W-:Y:S02]  /*0950*/  PRMT R58, RZ, 0x7610, R58 ;  /* 0x00007610ff3a7816 */ /* 0x000fe4000000003a */
[----:B------:R-:W-:Y:S01]  /*0960*/  PRMT R59, RZ, 0x7610, R59 ;  /* 0x00007610ff3b7816 */ /* 0x000fe2000000003b */
[----:B------:R0:W4:Y:S04]  /*0970*/  @!P1 LDG.E.U16 R56, [R10.64+0x300] ;  /* 0x000300060a389981 */ /* 0x000128000c1e1500 */
[----:B------:R0:W4:Y:S04]  /*0980*/  @!P2 LDG.E.U16 R57, [R10.64+0x340] ;  /* 0x000340060a39a981 */ /* 0x000128000c1e1500 */
[----:B------:R0:W4:Y:S04]  /*0990*/  @!P3 LDG.E.U16 R58, [R10.64+0x380] ;  /* 0x000380060a3ab981 */ /* 0x000128000c1e1500 */
[----:B------:R0:W4:Y:S01]  /*09a0*/  @!P4 LDG.E.U16 R59, [R10.64+0x3c0] ;  /* 0x0003c0060a3bc981 */ /* 0x000122000c1e1500 */
[----:B------:R-:W-:-:S02]  /*09b0*/  IADD3 R39, R26, 0x20, RZ ;  /* 0x000000201a277810 */ /* 0x000fc40007ffe0ff */
[CC--:B------:R-:W-:Y:S02]  /*09c0*/  LEA.HI.SX32 R37, R26.reuse, R26.reuse, 0x1b ;  /* 0x0000001a1a257211 */ /* 0x0c0fe400078fdaff */
[C---:B------:R-:W-:Y:S02]  /*09d0*/  IADD3 R41, R26.reuse, 0x40, RZ ;  /* 0x000000401a297810 */ /* 0x040fe40007ffe0ff */
[C---:B------:R-:W-:Y:S02]  /*09e0*/  IADD3 R43, R26.reuse, 0x60, RZ ;  /* 0x000000601a2b7810 */ /* 0x040fe40007ffe0ff */
[C---:B------:R-:W-:Y:S02]  /*09f0*/  IADD3 R45, R26.reuse, 0x80, RZ ;  /* 0x000000801a2d7810 */ /* 0x040fe40007ffe0ff */
[C---:B------:R-:W-:Y:S02]  /*0a00*/  IADD3 R47, R26.reuse, 0xa0, RZ ;  /* 0x000000a01a2f7810 */ /* 0x040fe40007ffe0ff */
[----:B------:R-:W-:Y:S01]  /*0a10*/  LEA.HI.SX32 R38, R39, R26, 0x1b ;  /* 0x0000001a27267211 */ /* 0x000fe200078fdaff */
[----:B------:R-:W-:Y:S01]  /*0a20*/  IMAD.SHL.U32 R37, R37, 0x2, RZ ;  /* 0x0000000225257824 */ /* 0x000fe200078e00ff */
[----:B0-----:R-:W-:-:S02]  /*0a30*/  IADD3 R11, R26, 0xc0, RZ ;  /* 0x000000c01a0b7810 */ /* 0x001fc40007ffe0ff */
[-C--:B------:R-:W-:Y:S02]  /*0a40*/  LEA.HI.SX32 R39, R41, R26.reuse, 0x1b ;  /* 0x0000001a29277211 */ /* 0x080fe400078fdaff */
[-C--:B------:R-:W-:Y:S02]  /*0a50*/  LEA.HI.SX32 R40, R43, R26.reuse, 0x1b ;  /* 0x0000001a2b287211 */ /* 0x080fe400078fdaff */
[-C--:B------:R-:W-:Y:S02]  /*0a60*/  LEA.HI.SX32 R41, R45, R26.reuse, 0x1b ;  /* 0x0000001a2d297211 */ /* 0x080fe400078fdaff */
[----:B------:R-:W-:Y:S02]  /*0a70*/  LEA.HI.SX32 R42, R47, R26, 0x1b ;  /* 0x0000001a2f2a7211 */ /* 0x000fe400078fdaff */
[----:B------:R-:W-:Y:S02]  /*0a80*/  SHF.L.U32 R38, R38, 0x1, RZ ;  /* 0x0000000126267819 */ /* 0x000fe400000006ff */
[----:B------:R-:W-:-:S02]  /*0a90*/  IADD3 R43, R26, 0xe0, RZ ;  /* 0x000000e01a2b7810 */ /* 0x000fc40007ffe0ff */
[C---:B------:R-:W-:Y:S02]  /*0aa0*/  IADD3 R45, R26.reuse, 0x100, RZ ;  /* 0x000001001a2d7810 */ /* 0x040fe40007ffe0ff */
[----:B------:R-:W-:Y:S02]  /*0ab0*/  IADD3 R47, R26, 0x120, RZ ;  /* 0x000001201a2f7810 */ /* 0x000fe40007ffe0ff */
[-C--:B------:R-:W-:Y:S01]  /*0ac0*/  LEA.HI.SX32 R11, R11, R26.reuse, 0x1b ;  /* 0x0000001a0b0b7211 */ /* 0x080fe200078fdaff */
[----:B------:R-:W-:Y:S01]  /*0ad0*/  IMAD.SHL.U32 R40, R40, 0x2, RZ ;  /* 0x0000000228287824 */ /* 0x000fe200078e00ff */
[----:B------:R-:W-:Y:S02]  /*0ae0*/  SHF.L.U32 R39, R39, 0x1, RZ ;  /* 0x0000000127277819 */ /* 0x000fe400000006ff */
[----:B------:R-:W-:Y:S02]  /*0af0*/  IADD3 R51, R26, 0x140, RZ ;  /* 0x000001401a337810 */ /* 0x000fe40007ffe0ff */
[----:B------:R-:W-:-:S02]  /*0b00*/  LEA.HI.SX32 R44, R43, R26, 0x1b ;  /* 0x0000001a2b2c7211 */ /* 0x000fc400078fdaff */
[----:B------:R-:W-:Y:S02]  /*0b10*/  SHF.L.U32 R41, R41, 0x1, RZ ;  /* 0x0000000129297819 */ /* 0x000fe400000006ff */
[-C--:B------:R-:W-:Y:S02]  /*0b20*/  LEA.HI.SX32 R45, R45, R26.reuse, 0x1b ;  /* 0x0000001a2d2d7211 */ /* 0x080fe400078fdaff */
[-C--:B------:R-:W-:Y:S01]  /*0b30*/  LEA.HI.SX32 R46, R47, R26.reuse, 0x1b ;  /* 0x0000001a2f2e7211 */ /* 0x080fe200078fdaff */
[----:B------:R-:W-:Y:S01]  /*0b40*/  IMAD.SHL.U32 R43, R11, 0x2, RZ ;  /* 0x000000020b2b7824 */ /* 0x000fe200078e00ff */
[----:B------:R-:W-:Y:S02]  /*0b50*/  SHF.L.U32 R42, R42, 0x1, RZ ;  /* 0x000000012a2a7819 */ /* 0x000fe400000006ff */
[----:B------:R-:W-:Y:S02]  /*0b60*/  LEA.HI.SX32 R47, R51, R26, 0x1b ;  /* 0x0000001a332f7211 */ /* 0x000fe400078fdaff */
[----:B------:R-:W-:Y:S01]  /*0b70*/  SHF.L.U32 R44, R44, 0x1, RZ ;  /* 0x000000012c2c7819 */ /* 0x000fe200000006ff */
[----:B------:R-:W-:Y:S01]  /*0b80*/  IMAD.SHL.U32 R46, R46, 0x2, RZ ;  /* 0x000000022e2e7824 */ /* 0x000fe200078e00ff */
[----:B------:R-:W-:-:S02]  /*0b90*/  SHF.L.U32 R45, R45, 0x1, RZ ;  /* 0x000000012d2d7819 */ /* 0x000fc400000006ff */
[C---:B------:R-:W-:Y:S02]  /*0ba0*/  IADD3 R11, R26.reuse, 0x180, RZ ;  /* 0x000001801a0b7810 */ /* 0x040fe40007ffe0ff */
[----:B------:R-:W-:Y:S02]  /*0bb0*/  SHF.L.U32 R47, R47, 0x1, RZ ;  /* 0x000000012f2f7819 */ /* 0x000fe400000006ff */
[----:B------:R-:W-:Y:S02]  /*0bc0*/  IADD3 R51, R26, 0x1e0, RZ ;  /* 0x000001e01a337810 */ /* 0x000fe40007ffe0ff */
[----:B------:R-:W-:Y:S02]  /*0bd0*/  LEA.HI.SX32 R11, R11, R26, 0x1b ;  /* 0x0000001a0b0b7211 */ /* 0x000fe400078fdaff */
[C---:B------:R-:W-:Y:S02]  /*0be0*/  SHF.L.U32 R54, R33.reuse, 0x1, RZ ;  /* 0x0000000121367819 */ /* 0x040fe400000006ff */
[----:B------:R-:W-:-:S02]  /*0bf0*/  ISETP.GE.AND P2, PT, R33, R121, PT ;  /* 0x000000792100720c */ /* 0x000fc40003f46270 */
[-C--:B------:R-:W-:Y:S02]  /*0c00*/  ISETP.GE.AND P1, PT, R110, R121.reuse, PT ;  /* 0x000000796e00720c */ /* 0x080fe40003f26270 */
[----:B------:R-:W-:Y:S02]  /*0c10*/  SHF.L.U64.HI R53, R33, 0x1, R36 ;  /* 0x0000000121357819 */ /* 0x000fe40000010224 */
[----:B------:R-:W-:Y:S02]  /*0c20*/  IADD3 R10, P0, R29, R54, RZ ;  /* 0x000000361d0a7210 */ /* 0x000fe40007f1e0ff */
        /* <DEDUP_REMOVED lines=16> */
[----:B---3--:R0:W-:Y:S04]  /*0d30*/  STS.U16 [R38+0x40], R3 ;  /* 0x0000400326007388 */ /* 0x0081e80000000400 */
[----:B----4-:R-:W-:Y:S01]  /*0d40*/  STS.U16 [R39+0x80], R14 ;  /* 0x0000800e27007388 */ /* 0x010fe20000000400 */
[----:B0-----:R-:W-:-:S03]  /*0d50*/  IADD3 R3, R26, 0x160, RZ ;  /* 0x000001601a037810 */ /* 0x001fc60007ffe0ff */
[----:B------:R0:W-:Y:S01]  /*0d60*/  STS.U16 [R40+0xc0], R13 ;  /* 0x0000c00d28007388 */ /* 0x0001e20000000400 */
[----:B------:R-:W-:-:S03]  /*0d70*/  LEA.HI.SX32 R3, R3, R26, 0x1b ;  /* 0x0000001a03037211 */ /* 0x000fc600078fdaff */
[----:B------:R-:W-:Y:S04]  /*0d80*/  STS.U16 [R41+0x100], R16 ;  /* 0x0001001029007388 */ /* 0x000fe80000000400 */
[----:B------:R1:W-:Y:S01]  /*0d90*/  STS.U16 [R42+0x140], R15 ;  /* 0x0001400f2a007388 */ /* 0x0003e20000000400 */
[----:B0-----:R-:W-:-:S04]  /*0da0*/  IADD3 R13, R26, 0x1a0, RZ ;  /* 0x000001a01a0d7810 */ /* 0x001fc80007ffe0ff */
[-C--:B------:R-:W-:Y:S02]  /*0db0*/  LEA.HI.SX32 R13, R13, R26.reuse, 0x1b ;  /* 0x0000001a0d0d7211 */ /* 0x080fe400078fdaff */
[----:B-1----:R-:W-:Y:S01]  /*0dc0*/  IADD3 R15, R26, 0x1c0, RZ ;  /* 0x000001c01a0f7810 */ /* 0x002fe20007ffe0ff */
[----:B------:R0:W-:Y:S04]  /*0dd0*/  STS.U16 [R43+0x180], R48 ;  /* 0x000180302b007388 */ /* 0x0001e80000000400 */
[----:B------:R-:W-:Y:S01]  /*0de0*/  STS.U16 [R44+0x1c0], R17 ;  /* 0x0001c0112c007388 */ /* 0x000fe20000000400 */
[----:B------:R-:W-:-:S03]  /*0df0*/  LEA.HI.SX32 R15, R15, R26, 0x1b ;  /* 0x0000001a0f0f7211 */ /* 0x000fc600078fdaff */
[----:B------:R1:W-:Y:S01]  /*0e00*/  STS.U16 [R45+0x200], R50 ;  /* 0x000200322d007388 */ /* 0x0003e20000000400 */
[----:B0-----:R-:W-:Y:S02]  /*0e10*/  SHF.L.U32 R48, R3, 0x1, RZ ;  /* 0x0000000103307819 */ /* 0x001fe400000006ff */
[----:B------:R-:W-:Y:S01]  /*0e20*/  SHF.L.U32 R3, R26, 0x4, RZ ;  /* 0x000000041a037819 */ /* 0x000fe200000006ff */
[----:B------:R0:W-:Y:S04]  /*0e30*/  STS.U16 [R46+0x240], R49 ;  /* 0x000240312e007388 */ /* 0x0001e80000000400 */
[----:B------:R2:W-:Y:S01]  /*0e40*/  STS.U16 [R47+0x280], R52 ;  /* 0x000280342f007388 */ /* 0x0005e20000000400 */
[----:B-1----:R-:W-:Y:S01]  /*0e50*/  SHF.L.U32 R50, R13, 0x1, RZ ;  /* 0x000000010d327819 */ /* 0x002fe200000006ff */
[----:B0-----:R-:W-:Y:S01]  /*0e60*/  IMAD.SHL.U32 R49, R11, 0x2, RZ ;  /* 0x000000020b317824 */ /* 0x001fe200078e00ff */
[----:B--2---:R-:W-:Y:S01]  /*0e70*/  LEA.HI.SX32 R52, R51, R26, 0x1b ;  /* 0x0000001a33347211 */ /* 0x004fe200078fdaff */
[----:B------:R0:W-:Y:S01]  /*0e80*/  STS.U16 [R48+0x2c0], R55 ;  /* 0x0002c03730007388 */ /* 0x0001e20000000400 */
[----:B------:R-:W-:-:S03]  /*0e90*/  SHF.L.U32 R51, R15, 0x1, RZ ;  /* 0x000000010f337819 */ /* 0x000fc600000006ff */
[----:B------:R-:W-:Y:S01]  /*0ea0*/  IMAD.SHL.U32 R52, R52, 0x2, RZ ;  /* 0x0000000234347824 */ /* 0x000fe200078e00ff */
[----:B------:R-:W-:Y:S01]  /*0eb0*/  STS.U16 [R49+0x300], R56 ;  /* 0x0003003831007388 */ /* 0x000fe20000000400 */
[----:B0-----:R-:W-:-:S03]  /*0ec0*/  LEA.HI.SX32 R55, R3, R3, 0x1b ;  /* 0x0000000303377211 */ /* 0x001fc600078fdaff */
[----:B------:R-:W-:Y:S01]  /*0ed0*/  STS.U16 [R50+0x340], R57 ;  /* 0x0003403932007388 */ /* 0x000fe20000000400 */
[----:B------:R-:W-:-:S03]  /*0ee0*/  SHF.L.U32 R55, R55, 0x1, RZ ;  /* 0x0000000137377819 */ /* 0x000fc600000006ff */
        /* <DEDUP_REMOVED lines=19> */
[----:B------:R-:W-:Y:S01]  /*1020*/  PRMT R12, RZ, 0x7610, R12 ;  /* 0x00007610ff0c7816 */ /* 0x000fe2000000000c */
[----:B------:R-:W-:-:S02]  /*1030*/  IMAD.X R11, R30, 0x1, R53, P0 ;  /* 0x000000011e0b7824 */ /* 0x000fc400000e0635 */
[----:B------:R-:W-:Y:S01]  /*1040*/  BAR.SYNC.DEFER_BLOCKING 0x0 ;  /* 0x0000000000007b1d */ /* 0x000fe20000010000 */
[----:B------:R-:W-:Y:S02]  /*1050*/  PRMT R13, RZ, 0x7610, R13 ;  /* 0x00007610ff0d7816 */ /* 0x000fe4000000000d */
[-C--:B------:R-:W-:Y:S02]  /*1060*/  ISETP.GE.AND P0, PT, R112, R121.reuse, PT ;  /* 0x000000797000720c */ /* 0x080fe40003f06270 */
[----:B------:R-:W-:Y:S02]  /*1070*/  PRMT R14, RZ, 0x7610, R14 ;  /* 0x00007610ff0e7816 */ /* 0x000fe4000000000e */
        /* <DEDUP_REMOVED lines=28> */
[----:B------:R-:W-:Y:S02]  /*1240*/  ISETP.GE.AND P1, PT, R110, R121, PT ;  /* 0x000000796e00720c */ /* 0x000fe40003f26270 */
[C---:B------:R-:W-:Y:S02]  /*1250*/  LEA R16, P0, R33.reuse, R31, 0x1 ;  /* 0x0000001f21107211 */ /* 0x040fe400078008ff */
[----:B------:R-:W-:Y:S02]  /*1260*/  PRMT R120, RZ, 0x7610, R120 ;  /* 0x00007610ff787816 */ /* 0x000fe40000000078 */
[----:B------:R-:W-:Y:S02]  /*1270*/  PRMT R89, RZ, 0x7610, R89 ;  /* 0x00007610ff597816 */ /* 0x000fe40000000059 */
[----:B------:R-:W-:Y:S02]  /*1280*/  LEA.HI.X R17, R33, R32, R36, 0x1, P0 ;  /* 0x0000002021117211 */ /* 0x000fe400000f0c24 */
        /* <DEDUP_REMOVED lines=52> */
[----:B------:R-:W-:Y:S06]  /*15d0*/  BAR.SYNC.DEFER_BLOCKING 0x0 ;  /* 0x0000000000007b1d */ /* 0x000fec0000010000 */
[----:B------:R2:W3:Y:S01]  /*15e0*/  @!P2 LDG.E.U16 R120, [R16.64] ;  /* 0x000000061078a981 */ /* 0x0004e2000c1e1500 */
        /* <DEDUP_REMOVED lines=25> */
[C---:B0-----:R-:W-:Y:S01]  /*1780*/  IMAD R12, R22.reuse, c[0x0][0x1f0], RZ ;  /* 0x00007c00160c7a24 */ /* 0x041fe200078e02ff */
[----:B-1----:R-:W-:Y:S01]  /*1790*/  SHF.R.S32.HI R3, RZ, 0x1f, R2 ;  /* 0x0000001fff037819 */ /* 0x002fe20000011402 */
[----:B------:R-:W-:-:S02]  /*17a0*/  IMAD R72, R22, c[0x0][0x200], RZ ;  /* 0x0000800016487a24 */ /* 0x000fc400078e02ff */
[----:B------:R-:W-:-:S04]  /*17b0*/  IMAD.WIDE.U32 R10, R21, c[0x0][0x1f0], RZ ;  /* 0x00007c00150a7a25 */ /* 0x000fc800078e00ff */
[C---:B------:R-:W-:Y:S02]  /*17c0*/  IMAD R71, R21.reuse, c[0x0][0x1f4], R12 ;  /* 0x00007d0015477a24 */ /* 0x040fe400078e020c */
[C---:B------:R-:W-:Y:S02]  /*17d0*/  IMAD.WIDE.U32 R14, R21.reuse, c[0x0][0x200], RZ ;  /* 0x00008000150e7a25 */ /* 0x040fe400078e00ff */
[----:B--2---:R-:W-:Y:S02]  /*17e0*/  @!P0 MOV R16, R2 ;  /* 0x0000000200108202 */ /* 0x004fe40000000f00 */
[--C-:B------:R-:W-:Y:S02]  /*17f0*/  @!P0 IMAD.MOV.U32 R17, RZ, RZ, R3.reuse ;  /* 0x000000ffff118224 */ /* 0x100fe400078e0003 */
[----:B------:R-:W-:Y:S01]  /*1800*/  @!P0 IMAD.WIDE.U32 R12, R21, c[0x0][0x1f0], R2 ;  /* 0x00007c00150c8a25 */ /* 0x000fe200078e0002 */
[----:B------:R-:W-:-:S03]  /*1810*/  IADD3 R11, R11, R71, RZ ;  /* 0x000000470b0b7210 */ /* 0x000fc60007ffe0ff */
[C---:B------:R-:W-:Y:S02]  /*1820*/  IMAD R105, R21.reuse, c[0x0][0x204], R72 ;  /* 0x0000810015697a24 */ /* 0x040fe400078e0248 */
[----:B------:R-:W-:Y:S01]  /*1830*/  @!P0 IMAD.WIDE.U32 R16, R21, c[0x0][0x200], R16 ;  /* 0x0000800015108a25 */ /* 0x000fe200078e0010 */
[----:B------:R-:W-:-:S03]  /*1840*/  MOV R122, R14 ;  /* 0x0000000e007a7202 */ /* 0x000fc60000000f00 */
[----:B------:R-:W-:Y:S01]  /*1850*/  @!P0 IMAD.IADD R13, R71, 0x1, R13 ;  /* 0x00000001470d8824 */ /* 0x000fe200078e020d */
[----:B------:R-:W-:Y:S02]  /*1860*/  IADD3 R71, R34, -c[0x0][0x174], RZ ;  /* 0x80005d0022477a10 */ /* 0x000fe40007ffe0ff */
[----:B------:R-:W-:Y:S01]  /*1870*/  IADD3 R123, R15, R105, RZ ;  /* 0x000000690f7b7210 */ /* 0x000fe20007ffe0ff */
[----:B------:R-:W-:Y:S01]  /*1880*/  IMAD R107, R19, c[0x0][0x208], RZ ;  /* 0x00008200136b7a24 */ /* 0x000fe200078e02ff */
[----:B------:R-:W-:Y:S01]  /*1890*/  @!P0 IADD3 R17, R105, R17, RZ ;  /* 0x0000001169118210 */ /* 0x000fe20007ffe0ff */
[----:B------:R-:W-:Y:S02]  /*18a0*/  IMAD R105, R19, c[0x0][0x1f8], RZ ;  /* 0x00007e0013697a24 */ /* 0x000fe400078e02ff */
[----:B------:R-:W-:Y:S02]  /*18b0*/  IMAD R71, R71, -0x200, RZ ;  /* 0xfffffe0047477824 */ /* 0x000fe400078e02ff */
[----:B------:R-:W-:-:S04]  /*18c0*/  IMAD.WIDE.U32 R14, R0, c[0x0][0x1f8], R10 ;  /* 0x00007e00000e7a25 */ /* 0x000fc800078e000a */
[----:B------:R-:W-:Y:S01]  /*18d0*/  IMAD.WIDE.U32 R122, R0, c[0x0][0x208], R122 ;  /* 0x00008200007a7a25 */ /* 0x000fe200078e007a */
[----:B------:R-:W-:-:S03]  /*18e0*/  SHF.R.S32.HI R72, RZ, 0x1f, R71 ;  /* 0x0000001fff487819 */ /* 0x000fc60000011447 */
[C---:B------:R-:W-:Y:S02]  /*18f0*/  IMAD R109, R0.reuse, c[0x0][0x1fc], R105 ;  /* 0x00007f00006d7a24 */ /* 0x040fe400078e0269 */
[C---:B------:R-:W-:Y:S01]  /*1900*/  IMAD R111, R0.reuse, c[0x0][0x20c], R107 ;  /* 0x00008300006f7a24 */ /* 0x040fe200078e026b */
[C---:B------:R-:W-:Y:S01]  /*1910*/  IADD3 R107, P1, R71.reuse, R14, RZ ;  /* 0x0000000e476b7210 */ /* 0x040fe20007f3e0ff */
[----:B------:R-:W-:Y:S01]  /*1920*/  @!P0 IMAD.WIDE.U32 R10, R0, c[0x0][0x1f8], R12 ;  /* 0x00007e00000a8a25 */ /* 0x000fe200078e000c */
[----:B------:R-:W-:-:S03]  /*1930*/  IADD3 R105, P2, R71, R122, RZ ;  /* 0x0000007a47697210 */ /* 0x000fc60007f5e0ff */
[----:B------:R-:W-:Y:S01]  /*1940*/  @!P0 IMAD.WIDE.U32 R12, R0, c[0x0][0x208], R16 ;  /* 0x00008200000c8a25 */ /* 0x000fe200078e0010 */
[C---:B------:R-:W-:Y:S02]  /*1950*/  IADD3.X R138, R72.reuse, R109, R15, P1, !PT ;  /* 0x0000006d488a7210 */ /* 0x040fe40000ffe40f */
[----:B------:R-:W-:Y:S02]  /*1960*/  IADD3.X R122, R72, R111, R123, P2, !PT ;  /* 0x0000006f487a7210 */ /* 0x000fe400017fe47b */
[C---:B------:R-:W-:Y:S02]  /*1970*/  @!P0 IADD3 R15, P1, R33.reuse, R10, RZ ;  /* 0x0000000a210f8210 */ /* 0x040fe40007f3e0ff */
[C---:B------:R-:W-:Y:S02]  /*1980*/  @!P0 IADD3 R17, P3, R33.reuse, R12, RZ ;  /* 0x0000000c21118210 */ /* 0x040fe40007f7e0ff */
[----:B------:R-:W-:Y:S02]  /*1990*/  LEA R10, P2, R33, c[0x0][0x268], 0x1 ;  /* 0x00009a00210a7a11 */ /* 0x000fe400078408ff */
[----:B------:R-:W-:-:S02]  /*19a0*/  @!P0 IADD3.X R142, R36, R11, R109, P1, !PT ;  /* 0x0000000b248e8210 */ /* 0x000fc40000ffe46d */
[----:B------:R-:W-:Y:S02]  /*19b0*/  @!P0 IADD3.X R134, R36, R13, R111, P3, !PT ;  /* 0x0000000d24868210 */ /* 0x000fe40001ffe46f */
[----:B------:R-:W-:Y:S02]  /*19c0*/  LEA.HI.X R11, R33, c[0x0][0x26c], R36, 0x1, P2 ;  /* 0x00009b00210b7a11 */ /* 0x000fe400010f0c24 */
[----:B------:R-:W-:Y:S02]  /*19d0*/  LEA R10, P2, R107, R10, 0x1 ;  /* 0x0000000a6b0a7211 */ /* 0x000fe400078408ff */
[----:B------:R-:W-:Y:S02]  /*19e0*/  @!P0 LEA R16, P3, R17, c[0x0][0x258], 0x1 ;  /* 0x0000960011108a11 */ /* 0x000fe400078608ff */
[----:B------:R-:W-:Y:S02]  /*19f0*/  LEA.HI.X R11, R107, R11, R138, 0x1, P2 ;  /* 0x0000000b6b0b7211 */ /* 0x000fe400010f0c8a */
[----:B------:R-:W-:-:S02]  /*1a00*/  @!P0 LEA.HI.X R17, R17, c[0x0][0x25c], R134, 0x1, P3 ;  /* 0x0000970011118a11 */ /* 0x000fc400018f0c86 */
[----:B------:R-:W-:Y:S02]  /*1a10*/  @!P0 LEA R14, P1, R15, c[0x0][0x268], 0x1 ;  /* 0x00009a000f0e8a11 */ /* 0x000fe400078208ff */
[----:B------:R-:W-:Y:S02]  /*1a20*/  LEA R12, P4, R33, c[0x0][0x258], 0x1 ;  /* 0x00009600210c7a11 */ /* 0x000fe400078808ff */
[----:B------:R-:W-:Y:S02]  /*1a30*/  @!P0 LEA.HI.X R15, R15, c[0x0][0x26c], R142, 0x1, P1 ;  /* 0x00009b000f0f8a11 */ /* 0x000fe400008f0c8e */
[----:B------:R-:W-:Y:S02]  /*1a40*/  ISETP.GE.AND P1, PT, R112, R121, PT ;  /* 0x000000797000720c */ /* 0x000fe40003f26270 */
[----:B------:R-:W-:Y:S02]  /*1a50*/  LEA.HI.X R13, R33, c[0x0][0x25c], R36, 0x1, P4 ;  /* 0x00009700210d7a11 */ /* 0x000fe400020f0c24 */
[----:B------:R-:W-:-:S04]  /*1a60*/  LEA R12, P4, R105, R12, 0x1 ;  /* 0x0000000c690c7211 */ /* 0x000fc800078808ff */
[--C-:B------:R-:W-:Y:S02]  /*1a70*/  LEA.HI.X R13, R105, R13, R122.reuse, 0x1, P4 ;  /* 0x0000000d690d7211 */ /* 0x100fe400020f0c7a */
[----:B------:R-:W-:Y:S02]  /*1a80*/  PRMT R122, RZ, 0x7610, R122 ;  /* 0x00007610ff7a7816 */ /* 0x000fe4000000007a */
[----:B------:R-:W-:Y:S02]  /*1a90*/  PRMT R105, RZ, 0x7610, R105 ;  /* 0x00007610ff697816 */ /* 0x000fe40000000069 */
[-C--:B------:R-:W-:Y:S02]  /*1aa0*/  ISETP.GE.AND P2, PT, R116, R121.reuse, PT ;  /* 0x000000797400720c */ /* 0x080fe40003f46270 */
[-C--:B------:R-:W-:Y:S02]  /*1ab0*/  ISETP.GE.AND P3, PT, R110, R121.reuse, PT ;  /* 0x000000796e00720c */ /* 0x080fe40003f66270 */
[----:B------:R-:W-:-:S02]  /*1ac0*/  ISETP.GE.AND P4, PT, R114, R121, PT ;  /* 0x000000797200720c */ /* 0x000fc40003f86270 */
[-C--:B------:R-:W-:Y:S02]  /*1ad0*/  ISETP.GE.AND P5, PT, R118, R121.reuse, PT ;  /* 0x000000797600720c */ /* 0x080fe40003fa6270 */
[----:B------:R-:W-:Y:S02]  /*1ae0*/  ISETP.GE.AND P6, PT, R108, R121, PT ;  /* 0x000000796c00720c */ /* 0x000fe40003fc6270 */
[----:B------:R-:W-:Y:S02]  /*1af0*/  PRMT R109, RZ, 0x7610, R109 ;  /* 0x00007610ff6d7816 */ /* 0x000fe4000000006d */
[----:B------:R-:W-:Y:S02]  /*1b00*/  PRMT R111, RZ, 0x7610, R111 ;  /* 0x00007610ff6f7816 */ /* 0x000fe4000000006f */
[----:B------:R-:W-:Y:S01]  /*1b10*/  PRMT R115, RZ, 0x7610, R115 ;  /* 0x00007610ff737816 */ /* 0x000fe20000000073 */
[----:B---3--:R-:W-:Y:S04]  /*1b20*/  STS.U16 [R37], R120 ;  /* 0x0000007825007388 */ /* 0x008fe80000000400 */
        /* <DEDUP_REMOVED lines=35> */
[----:B------:R-:W-:-:S13]  /*1d60*/  ISETP.GE.AND P1, PT, R106, R121, PT ;  /* 0x000000796a00720c */ /* 0x000fda0003f26270 */
[----:B------:R-:W4:Y:S01]  /*1d70*/  @!P1 LDG.E.U16 R105, [R10.64+-0x240] ;  /* 0xfffdc0060a699981 */ /* 0x000f22000c1e1500 */
[-C--:B------:R-:W-:Y:S02]  /*1d80*/  ISETP.GE.AND P1, PT, R104, R121.reuse, PT ;  /* 0x000000796800720c */ /* 0x080fe40003f26270 */
[----:B------:R-:W-:Y:S02]  /*1d90*/  PRMT R124, RZ, 0x7610, R124 ;  /* 0x00007610ff7c7816 */ /* 0x000fe4000000007c */
[----:B-1----:R-:W-:Y:S02]  /*1da0*/  PRMT R99, RZ, 0x7610, R99 ;  /* 0x00007610ff637816 */ /* 0x002fe40000000063 */
[----:B--2---:R-:W-:Y:S02]  /*1db0*/  PRMT R101, RZ, 0x7610, R101 ;  /* 0x00007610ff657816 */ /* 0x004fe40000000065 */
[----:B------:R-:W-:Y:S01]  /*1dc0*/  PRMT R120, RZ, 0x7610, R120 ;  /* 0x00007610ff787816 */ /* 0x000fe20000000078 */
[----:B------:R-:W2:Y:S04]  /*1dd0*/  @!P2 LDG.E.U16 R124, [R10.64+-0x300] ;  /* 0xfffd00060a7ca981 */ /* 0x000ea8000c1e1500 */
[----:B------:R-:W2:Y:S01]  /*1de0*/  @!P1 LDG.E.U16 R130, [R10.64+-0x200] ;  /* 0xfffe00060a829981 */ /* 0x000ea2000c1e1500 */
[----:B------:R-:W-:-:S02]  /*1df0*/  ISETP.GE.AND P1, PT, R102, R121, PT ;  /* 0x000000796600720c */ /* 0x000fc40003f26270 */
[----:B---3--:R-:W-:Y:S01]  /*1e00*/  PRMT R103, RZ, 0x7610, R103 ;  /* 0x00007610ff677816 */ /* 0x008fe20000000067 */
[----:B------:R-:W3:Y:S01]  /*1e10*/  @!P3 LDG.E.U16 R99, [R10.64+-0x3c0] ;  /* 0xfffc40060a63b981 */ /* 0x000ee2000c1e1500 */
        /* <DEDUP_REMOVED lines=8> */
[----:B------:R-:W4:Y:S01]  /*1ea0*/  @!P5 LDG.E.U16 R103, [R10.64+-0x2c0] ;  /* 0xfffd40060a67d981 */ /* 0x000f22000c1e1500 */
[----:B------:R-:W-:-:S03]  /*1eb0*/  ISETP.GE.AND P5, PT, R92, R121, PT ;  /* 0x000000795c00720c */ /* 0x000fc60003fa6270 */
[----:B------:R-:W4:Y:S01]  /*1ec0*/  @!P6 LDG.E.U16 R126, [R10.64+-0x280] ;  /* 0xfffd80060a7ee981 */ /* 0x000f22000c1e1500 */
[----:B------:R-:W-:Y:S02]  /*1ed0*/  ISETP.GE.AND P6, PT, R90, R121, PT ;  /* 0x000000795a00720c */ /* 0x000fe40003fc6270 */
[----:B0-----:R-:W-:Y:S02]  /*1ee0*/  PRMT R14, RZ, 0x7610, R14 ;  /* 0x00007610ff0e7816 */ /* 0x001fe4000000000e */
[----:B------:R-:W-:Y:S02]  /*1ef0*/  PRMT R15, RZ, 0x7610, R15 ;  /* 0x00007610ff0f7816 */ /* 0x000fe4000000000f */
[----:B------:R-:W-:Y:S01]  /*1f00*/  PRMT R132, RZ, 0x7610, R132 ;  /* 0x00007610ff847816 */ /* 0x000fe20000000084 */
[----:B------:R-:W4:Y:S01]  /*1f10*/  @!P4 LDG.E.U16 R111, [R10.64+-0xc0] ;  /* 0xffff40060a6fc981 */ /* 0x000f22000c1e1500 */
[----:B------:R-:W-:-:S03]  /*1f20*/  PRMT R140, RZ, 0x7610, R140 ;  /* 0x00007610ff8c7816 */ /* 0x000fc6000000008c */
        /* <DEDUP_REMOVED lines=39> */
[----:B------:R-:W3:Y:S04]  /*21a0*/  LDS.U16 R99, [R55+0x4] ;  /* 0x0000040037637984 */ /* 0x000ee80000000400 */
[----:B------:R-:W-:Y:S04]  /*21b0*/  LDS.U16 R101, [R55+0x6] ;  /* 0x0000060037657984 */ /* 0x000fe80000000400 */
[----:B------:R-:W2:Y:S04]  /*21c0*/  LDS.U16 R103, [R55+0x8] ;  /* 0x0000080037677984 */ /* 0x000ea80000000400 */
[----:B------:R-:W-:Y:S04]  /*21d0*/  LDS.U16 R105, [R55+0xa] ;  /* 0x00000a0037697984 */ /* 0x000fe80000000400 */
[----:B------:R-:W0:Y:S04]  /*21e0*/  LDS.U16 R109, [R55+0xc] ;  /* 0x00000c00376d7984 */ /* 0x000e280000000400 */
[----:B------:R-:W2:Y:S04]  /*21f0*/  LDS.U16 R111, [R55+0xe] ;  /* 0x00000e00376f7984 */ /* 0x000ea80000000400 */
[----:B------:R-:W-:Y:S04]  /*2200*/  LDS.U16 R115, [R55+0x10] ;  /* 0x0000100037737984 */ /* 0x000fe80000000400 */
[----:B------:R-:W2:Y:S04]  /*2210*/  LDS.U16 R117, [R55+0x12] ;  /* 0x0000120037757984 */ /* 0x000ea80000000400 */
[----:B------:R-:W2:Y:S04]  /*2220*/  LDS.U16 R120, [R55+0x14] ;  /* 0x0000140037787984 */ /* 0x000ea80000000400 */
[----:B------:R-:W-:Y:S04]  /*2230*/  LDS.U16 R122, [R55+0x16] ;  /* 0x00001600377a7984 */ /* 0x000fe80000000400 */
[----:B------:R-:W-:Y:S04]  /*2240*/  LDS.U16 R129, [R55+0x18] ;  /* 0x0000180037817984 */ /* 0x000fe80000000400 */
[----:B------:R-:W2:Y:S04]  /*2250*/  LDS.U16 R130, [R55+0x1a] ;  /* 0x00001a0037827984 */ /* 0x000ea80000000400 */
[----:B------:R-:W-:Y:S04]  /*2260*/  LDS.U16 R132, [R55+0x1c] ;  /* 0x00001c0037847984 */ /* 0x000fe80000000400 */
[----:B------:R-:W3:Y:S04]  /*2270*/  LDS.U16 R133, [R55+0x1e] ;  /* 0x00001e0037857984 */ /* 0x000ee80000000400 */
[----:B------:R-:W-:Y:S01]  /*2280*/  BAR.SYNC.DEFER_BLOCKING 0x0 ;  /* 0x0000000000007b1d */ /* 0x000fe20000010000 */
[----:B0-----:R-:W-:-:S02]  /*2290*/  PRMT R124, RZ, 0x7610, R124 ;  /* 0x00007610ff7c7816 */ /* 0x001fc4000000007c */
[----:B-1----:R-:W-:-:S04]  /*22a0*/  PRMT R126, RZ, 0x7610, R126 ;  /* 0x00007610ff7e7816 */ /* 0x002fc8000000007e */
[----:B------:R3:W4:Y:S01]  /*22b0*/  @!P0 LDG.E.U16 R124, [R16.64] ;  /* 0x00000006107c8981 */ /* 0x000722000c1e1500 */
[----:B------:R-:W-:-:S03]  /*22c0*/  ISETP.GE.AND P0, PT, R112, R121, PT ;  /* 0x000000797000720c */ /* 0x000fc60003f06270 */
[----:B------:R0:W4:Y:S01]  /*22d0*/  @!P1 LDG.E.U16 R123, [R12.64+-0x3c0] ;  /* 0xfffc40060c7b9981 */ /* 0x000122000c1e1500 */
[-C--:B------:R-:W-:Y:S02]  /*22e0*/  ISETP.GE.AND P1, PT, R114, R121.reuse, PT ;  /* 0x000000797200720c */ /* 0x080fe40003f26270 */
[----:B--2---:R-:W-:Y:S01]  /*22f0*/  PRMT R140, RZ, 0x7610, R140 ;  /* 0x00007610ff8c7816 */ /* 0x004fe2000000008c */
        /* <DEDUP_REMOVED lines=12> */
[----:B------:R0:W2:Y:S06]  /*23c0*/  @!P6 LDG.E.U16 R151, [R12.64+-0x40] ;  /* 0xffffc0060c97e981 */ /* 0x0000ac000c1e1500 */
[----:B------:R0:W2:Y:S01]  /*23d0*/  @!P0 LDG.E.U16 R142, [R12.64+-0x280] ;  /* 0xfffd80060c8e8981 */ /* 0x0000a2000c1e1500 */
[----:B------:R-:W-:-:S03]  /*23e0*/  ISETP.GE.AND P0, PT, R104, R121, PT ;  /* 0x000000796800720c */ /* 0x000fc60003f06270 */
[----:B------:R0:W2:Y:S01]  /*23f0*/  @!P1 LDG.E.U16 R141, [R12.64+-0x240] ;  /* 0xfffdc0060c8d9981 */ /* 0x0000a2000c1e1500 */
[----:B------:R-:W-:-:S09]  /*2400*/  ISETP.NE.AND P1, PT, R143, RZ, PT ;  /* 0x000000ff8f00720c */ /* 0x000fd20003f25270 */
[----:B------:R0:W2:Y:S01]  /*2410*/  @!P0 LDG.E.U16 R146, [R12.64+-0x200] ;  /* 0xfffe00060c928981 */ /* 0x0000a2000c1e1500 */
[----:B------:R-:W-:-:S03]  /*2420*/  ISETP.GE.AND P0, PT, R102, R121, PT ;  /* 0x000000796600720c */ /* 0x000fc60003f06270 */
[----:B------:R0:W2:Y:S10]  /*2430*/  @!P1 LDG.E.U16 R148, [R12.64+-0x180] ;  /* 0xfffe80060c949981 */ /* 0x0000b4000c1e1500 */
[----:B------:R0:W2:Y:S01]  /*2440*/  @!P0 LDG.E.U16 R145, [R12.64+-0x1c0] ;  /* 0xfffe40060c918981 */ /* 0x0000a2000c1e1500 */
[----:B---3--:R-:W-:-:S02]  /*2450*/  PRMT R16, RZ, 0x5410, R99 ;  /* 0x00005410ff107816 */ /* 0x008fc40000000063 */
[----:B------:R-:W-:-:S03]  /*2460*/  PRMT R99, RZ, 0x5410, R103 ;  /* 0x00005410ff637816 */ /* 0x000fc60000000067 */
[----:B------:R-:W-:Y:S01]  /*2470*/  FMUL.FTZ R17, R16, -1.4426950216293334961 ;  /* 0xbfb8aa3b10117820 */ /* 0x000fe20000410000 */
[----:B------:R-:W-:-:S03]  /*2480*/  PRMT R103, RZ, 0x5410, R109 ;  /* 0x00005410ff677816 */ /* 0x000fc6000000006d */
[----:B------:R1:W-:Y:S02]  /*2490*/  MUFU.EX2 R155, R17 ;  /* 0x00000011009b7308 */ /* 0x0003e40000000800 */
[----:B-1----:R-:W-:Y:S02]  /*24a0*/  PRMT R17, RZ, 0x5410, R101 ;  /* 0x00005410ff117816 */ /* 0x002fe40000000065 */
[----:B------:R-:W-:Y:S01]  /*24b0*/  PRMT R101, RZ, 0x5410, R105 ;  /* 0x00005410ff657816 */ /* 0x000fe20000000069 */
[----:B------:R-:W-:-:S04]  /*24c0*/  FMUL.FTZ R105, R103, -1.4426950216293334961 ;  /* 0xbfb8aa3b67697820 */ /* 0x000fc80000410000 */
[----:B------:R1:W-:Y:S02]  /*24d0*/  MUFU.EX2 R159, R105 ;  /* 0x00000069009f7308 */ /* 0x0003e40000000800 */
[----:B-1----:R-:W-:-:S05]  /*24e0*/  PRMT R105, RZ, 0x5410, R111 ;  /* 0x00005410ff697816 */ /* 0x002fca000000006f */
[----:B------:R-:W-:Y:S01]  /*24f0*/  FMUL.FTZ R109, R105, -1.4426950216293334961 ;  /* 0xbfb8aa3b696d7820 */ /* 0x000fe20000410000 */
[----:B------:R-:W-:-:S03]  /*2500*/  PRMT R15, RZ, 0x5410, R10 ;  /* 0x00005410ff0f7816 */ /* 0x000fc6000000000a */
[----:B------:R1:W-:Y:S01]  /*2510*/  MUFU.EX2 R160, R109 ;  /* 0x0000006d00a07308 */ /* 0x0003e20000000800 */
[----:B------:R-:W-:Y:S01]  /*2520*/  PRMT R111, RZ, 0x5410, R117 ;  /* 0x00005410ff6f7816 */ /* 0x000fe20000000075 */
[----:B------:R-:W-:Y:S01]  /*2530*/  FMUL.FTZ R10, R15, -1.4426950216293334961 ;  /* 0xbfb8aa3b0f0a7820 */ /* 0x000fe20000410000 */
[----:B------:R-:W-:Y:S02]  /*2540*/  PRMT R14, RZ, 0x5410, R11 ;  /* 0x00005410ff0e7816 */ /* 0x000fe4000000000b */
[----:B-1----:R-:W-:Y:S02]  /*2550*/  PRMT R109, RZ, 0x5410, R115 ;  /* 0x00005410ff6d7816 */ /* 0x002fe40000000073 */
[----:B------:R-:W-:Y:S01]  /*2560*/  PRMT R115, RZ, 0x5410, R120 ;  /* 0x00005410ff737816 */ /* 0x000fe20000000078 */
[----:B------:R1:W3:Y:S04]  /*2570*/  MUFU.EX2 R143, R10 ;  /* 0x0000000a008f7308 */ /* 0x0002e80000000800 */
[----:B------:R-:W-:Y:S01]  /*2580*/  FMUL.FTZ R117, R115, -1.4426950216293334961 ;  /* 0xbfb8aa3b73757820 */ /* 0x000fe20000410000 */
[----:B------:R-:W-:Y:S01]  /*2590*/  PRMT R130, RZ, 0x5410, R130 ;  /* 0x00005410ff827816 */ /* 0x000fe20000000082 */
[----:B------:R-:W-:-:S02]  /*25a0*/  FMUL.FTZ R11, R14, -1.4426950216293334961 ;  /* 0xbfb8aa3b0e0b7820 */ /* 0x000fc40000410000 */
[----:B------:R0:W-:Y:S01]  /*25b0*/  MUFU.EX2 R163, R117 ;  /* 0x0000007500a37308 */ /* 0x0001e20000000800 */
[----:B-1----:R-:W-:Y:S01]  /*25c0*/  FMUL.FTZ R10, R99, -1.4426950216293334961 ;  /* 0xbfb8aa3b630a7820 */ /* 0x002fe20000410000 */
[----:B------:R-:W-:Y:S02]  /*25d0*/  PRMT R129, RZ, 0x5410, R129 ;  /* 0x00005410ff817816 */ /* 0x000fe40000000081 */
[----:B------:R-:W-:Y:S02]  /*25e0*/  PRMT R133, RZ, 0x5410, R133 ;  /* 0x00005410ff857816 */ /* 0x000fe40000000085 */
[----:B0-----:R-:W-:Y:S02]  /*25f0*/  PRMT R117, RZ, 0x5410, R122 ;  /* 0x00005410ff757816 */ /* 0x001fe4000000007a */
[----:B------:R0:W-:Y:S01]  /*2600*/  MUFU.EX2 R13, R10 ;  /* 0x0000000a000d7308 */ /* 0x0001e20000000800 */
[----:B------:R-:W-:Y:S02]  /*2610*/  FMUL.FTZ R122, R130, -1.4426950216293334961 ;  /* 0xbfb8aa3b827a7820 */ /* 0x000fe40000410000 */
[----:B------:R-:W-:-:S05]  /*2620*/  FMUL.FTZ R120, R117, -1.4426950216293334961 ;  /* 0xbfb8aa3b75787820 */ /* 0x000fca0000410000 */
[----:B------:R1:W3:Y:S01]  /*2630*/  MUFU.EX2 R153, R11 ;  /* 0x0000000b00997308 */ /* 0x0002e20000000800 */
[----:B0-----:R-:W-:Y:S02]  /*2640*/  FMUL.FTZ R10, R109, -1.4426950216293334961 ;  /* 0xbfb8aa3b6d0a7820 */ /* 0x001fe40000410000 */
[----:B-1----:R-:W-:-:S05]  /*2650*/  FMUL.FTZ R11, R101, -1.4426950216293334961 ;  /* 0xbfb8aa3b650b7820 */ /* 0x002fca0000410000 */
[----:B------:R0:W-:Y:S08]  /*2660*/  MUFU.EX2 R161, R10 ;  /* 0x0000000a00a17308 */ /* 0x0001f00000000800 */
[----:B------:R-:W-:Y:S01]  /*2670*/  MUFU.EX2 R157, R11 ;  /* 0x0000000b009d7308 */ /* 0x000fe20000000800 */
[----:B0-----:R-:W-:-:S07]  /*2680*/  FMUL.FTZ R10, R129, -1.4426950216293334961 ;  /* 0xbfb8aa3b810a7820 */ /* 0x001fce0000410000 */
[----:B------:R0:W-:Y:S08]  /*2690*/  MUFU.EX2 R164, R120 ;  /* 0x0000007800a47308 */ /* 0x0001f00000000800 */
[----:B------:R-:W-:Y:S01]  /*26a0*/  MUFU.EX2 R169, R122 ;  /* 0x0000007a00a97308 */ /* 0x000fe20000000800 */
[----:B0-----:R-:W-:-:S07]  /*26b0*/  FMUL.FTZ R120, R133, -1.4426950216293334961 ;  /* 0xbfb8aa3b85787820 */ /* 0x001fce0000410000 */
[----:B------:R-:W-:Y:S08]  /*26c0*/  MUFU.EX2 R166, R10 ;  /* 0x0000000a00a67308 */ /* 0x000ff00000000800 */
[----:B------:R-:W-:Y:S01]  /*26d0*/  MUFU.EX2 R10, R120 ;  /* 0x00000078000a7308 */ /* 0x000fe20000000800 */
[----:B------:R-:W-:Y:S02]  /*26e0*/  FMUL.FTZ R12, R17, -1.4426950216293334961 ;  /* 0xbfb8aa3b110c7820 */ /* 0x000fe40000410000 */
[----:B------:R-:W-:-:S02]  /*26f0*/  FMUL.FTZ R11, R111, -1.4426950216293334961 ;  /* 0xbfb8aa3b6f0b7820 */ /* 0x000fc40000410000 */
[----:B---3--:R-:W-:-:S03]  /*2700*/  FADD.FTZ R144, R143, 1 ;  /* 0x3f8000008f907421 */ /* 0x008fc60000010000 */
[----:B------:R-:W0:Y:S01]  /*2710*/  MUFU.EX2 R12, R12 ;  /* 0x0000000c000c7308 */ /* 0x000e220000000800 */
[----:B------:R-:W-:-:S07]  /*2720*/  FADD.FTZ R143, R153, 1 ;  /* 0x3f800000998f7421 */ /* 0x000fce0000010000 */
[----:B------:R1:W3:Y:S01]  /*2730*/  MUFU.EX2 R162, R11 ;  /* 0x0000000b00a27308 */ /* 0x0002e20000000800 */
[----:B------:R-:W-:Y:S02]  /*2740*/  PRMT R137, RZ, 0x5410, R137 ;  /* 0x00005410ff897816 */ /* 0x000fe40000000089 */
[----:B------:R-:W-:-:S05]  /*2750*/  PRMT R132, RZ, 0x5410, R132 ;  /* 0x00005410ff847816 */ /* 0x000fca0000000084 */
[----:B------:R-:W-:Y:S01]  /*2760*/  MUFU.RCP R143, R143 ;  /* 0x0000008f008f7308 */ /* 0x000fe20000001000 */
[----:B------:R-:W-:Y:S01]  /*2770*/  PRMT R128, RZ, 0x5410, R128 ;  /* 0x00005410ff807816 */ /* 0x000fe20000000080 */
[----:B0-----:R-:W-:Y:S02]  /*2780*/  FADD.FTZ R12, R12, 1 ;  /* 0x3f8000000c0c7421 */ /* 0x001fe40000010000 */
[----:B-1----:R-:W-:-:S04]  /*2790*/  FMUL.FTZ R11, R132, -1.4426950216293334961 ;  /* 0xbfb8aa3b840b7820 */ /* 0x002fc80000410000 */
[----:B------:R-:W-:Y:S01]  /*27a0*/  MUFU.RCP R144, R144 ;  /* 0x0000009000907308 */ /* 0x000fe20000001000 */
[----:B----4-:R-:W-:Y:S04]  /*27b0*/  STS.U16 [R37], R124 ;  /* 0x0000007c25007388 */ /* 0x010fe80000000400 */
[----:B------:R-:W-:Y:S04]  /*27c0*/  STS.U16 [R38+0x40], R123 ;  /* 0x0000407b26007388 */ /* 0x000fe80000000400 */
[----:B--2---:R-:W-:Y:S04]  /*27d0*/  STS.U16 [R39+0x80], R126 ;  /* 0x0000807e27007388 */ /* 0x004fe80000000400 */
        /* <DEDUP_REMOVED lines=16> */
[----:B------:R-:W4:Y:S04]  /*28e0*/  LDS.U16 R122, [R55+0x2] ;  /* 0x00000200377a7984 */ /* 0x000f280000000400 */
[----:B------:R-:W4:Y:S04]  /*28f0*/  LDS.U16 R120, [R55] ;  /* 0x0000000037787984 */ /* 0x000f280000000400 */
[----:B------:R-:W4:Y:S01]  /*2900*/  LDS.U16 R124, [R55+0x6] ;  /* 0x00000600377c7984 */ /* 0x000f220000000400 */
[----:B0-----:R-:W-:-:S03]  /*2910*/  FADD.FTZ R146, R157, 1 ;  /* 0x3f8000009d927421 */ /* 0x001fc60000010000 */
[----:B------:R-:W0:Y:S01]  /*2920*/  LDS.U16 R125, [R55+0x8] ;  /* 0x00000800377d7984 */ /* 0x000e220000000400 */
[----:B-1----:R-:W-:Y:S02]  /*2930*/  FADD.FTZ R145, R155, 1 ;  /* 0x3f8000009b917421 */ /* 0x002fe40000010000 */
[----:B------:R-:W1:Y:S01]  /*2940*/  MUFU.RCP R146, R146 ;  /* 0x0000009200927308 */ /* 0x000e620000001000 */
[----:B------:R-:W0:Y:S01]  /*2950*/  LDS.U16 R149, [R55+0xe] ;  /* 0x00000e0037957984 */ /* 0x000e220000000400 */
[----:B---3--:R-:W-:-:S03]  /*2960*/  FADD.FTZ R170, R162, 1 ;  /* 0x3f800000a2aa7421 */ /* 0x008fc60000010000 */
[----:B------:R-:W3:Y:S03]  /*2970*/  LDS.U16 R151, [R55+0x10] ;  /* 0x0000100037977984 */ /* 0x000ee60000000400 */
[----:B------:R-:W4:Y:S01]  /*2980*/  MUFU.RCP R145, R145 ;  /* 0x0000009100917308 */ /* 0x000f220000001000 */
[----:B------:R-:W0:Y:S01]  /*2990*/  LDS.U16 R147, [R55+0xc] ;  /* 0x00000c0037937984 */ /* 0x000e220000000400 */
[----:B------:R-:W-:Y:S01]  /*29a0*/  FADD.FTZ R13, R13, 1 ;  /* 0x3f8000000d0d7421 */ /* 0x000fe20000010000 */
[----:B------:R-:W-:Y:S01]  /*29b0*/  PRMT R95, RZ, 0x5410, R95 ;  /* 0x00005410ff5f7816 */ /* 0x000fe2000000005f */
[----:B------:R-:W-:Y:S01]  /*29c0*/  FADD.FTZ R161, R161, 1 ;  /* 0x3f800000a1a17421 */ /* 0x000fe20000010000 */
[----:B------:R-:W-:Y:S01]  /*29d0*/  PRMT R93, RZ, 0x5410, R93 ;  /* 0x00005410ff5d7816 */ /* 0x000fe2000000005d */
[----:B------:R-:W-:Y:S01]  /*29e0*/  FADD.FTZ R163, R163, 1 ;  /* 0x3f800000a3a37421 */ /* 0x000fe20000010000 */
[----:B------:R-:W-:Y:S01]  /*29f0*/  PRMT R135, RZ, 0x5410, R135 ;  /* 0x00005410ff877816 */ /* 0x000fe20000000087 */
[----:B------:R-:W0:Y:S01]  /*2a00*/  MUFU.RCP R156, R12 ;  /* 0x0000000c009c7308 */ /* 0x000e220000001000 */
[----:B--2---:R-:W-:Y:S01]  /*2a10*/  PRMT R126, RZ, 0x5410, R126 ;  /* 0x00005410ff7e7816 */ /* 0x004fe2000000007e */
[----:B-1----:R-:W-:Y:S01]  /*2a20*/  FADD.FTZ R162, -R146, 1 ;  /* 0x3f80000092a27421 */ /* 0x002fe20000010100 */
[----:B------:R-:W-:Y:S01]  /*2a30*/  LDS.U16 R155, [R55+0x14] ;  /* 0x00001400379b7984 */ /* 0x000fe20000000400 */
[----:B----4-:R-:W-:-:S02]  /*2a40*/  PRMT R123, RZ, 0x5410, R123 ;  /* 0x00005410ff7b7816 */ /* 0x010fc4000000007b */
[----:B------:R-:W-:Y:S01]  /*2a50*/  FMUL.FTZ R153, R137, R126 ;  /* 0x0000007e89997220 */ /* 0x000fe20000410000 */
[----:B------:R-:W-:Y:S01]  /*2a60*/  PRMT R134, RZ, 0x5410, R134 ;  /* 0x00005410ff867816 */ /* 0x000fe20000000086 */
[----:B------:R-:W-:Y:S01]  /*2a70*/  FADD.FTZ R141, -R145, 1 ;  /* 0x3f800000918d7421 */ /* 0x000fe20000010100 */
[----:B------:R-:W1:Y:S01]  /*2a80*/  MUFU.EX2 R11, R11 ;  /* 0x0000000b000b7308 */ /* 0x000e620000000800 */
[----:B------:R-:W-:Y:S01]  /*2a90*/  FMUL.FTZ R158, R128, R123 ;  /* 0x0000007b809e7220 */ /* 0x000fe20000410000 */
[----:B------:R-:W-:Y:S01]  /*2aa0*/  LDS.U16 R176, [R55+0x1c] ;  /* 0x00001c0037b07984 */ /* 0x000fe20000000400 */
[----:B------:R-:W-:Y:S01]  /*2ab0*/  FMUL.FTZ R153, R146, R153 ;  /* 0x0000009992997220 */ /* 0x000fe20000410000 */
[----:B------:R-:W-:Y:S01]  /*2ac0*/  PRMT R122, RZ, 0x5410, R122 ;  /* 0x00005410ff7a7816 */ /* 0x000fe2000000007a */
[----:B------:R-:W-:Y:S02]  /*2ad0*/  FFMA.FTZ R162, R101, R162, 1 ;  /* 0x3f80000065a27423 */ /* 0x000fe400000100a2 */
[----:B------:R-:W-:Y:S01]  /*2ae0*/  FADD.FTZ R148, R160, 1 ;  /* 0x3f800000a0947421 */ /* 0x000fe20000010000 */
[----:B------:R2:W4:Y:S01]  /*2af0*/  MUFU.RCP R140, R13 ;  /* 0x0000000d008c7308 */ /* 0x0005220000001000 */
[----:B------:R-:W-:Y:S01]  /*2b00*/  FADD.FTZ R154, R159, 1 ;  /* 0x3f8000009f9a7421 */ /* 0x000fe20000010000 */
[----:B------:R-:W-:Y:S01]  /*2b10*/  LDS.U16 R180, [R55+0x1e] ;  /* 0x00001e0037b47984 */ /* 0x000fe20000000400 */
[----:B------:R-:W-:Y:S01]  /*2b20*/  FFMA.FTZ R160, R16, R141, 1 ;  /* 0x3f80000010a07423 */ /* 0x000fe2000001008d */
[----:B------:R-:W-:Y:S01]  /*2b30*/  PRMT R120, RZ, 0x5410, R120 ;  /* 0x00005410ff787816 */ /* 0x000fe20000000078 */
[----:B------:R-:W-:-:S02]  /*2b40*/  FMUL.FTZ R141, R145, R158 ;  /* 0x0000009e918d7220 */ /* 0x000fc40000410000 */
[----:B------:R-:W-:Y:S01]  /*2b50*/  FMUL.FTZ R184, R153, R162 ;  /* 0x000000a299b87220 */ /* 0x000fe20000410000 */
[----:B------:R0:W-:Y:S01]  /*2b60*/  MUFU.RCP R158, R161 ;  /* 0x000000a1009e7308 */ /* 0x0001e20000001000 */
[----:B--2---:R-:W-:Y:S01]  /*2b70*/  FADD.FTZ R13, -R143, 1 ;  /* 0x3f8000008f0d7421 */ /* 0x004fe20000010100 */
[----:B------:R-:W2:Y:S01]  /*2b80*/  LDS.U16 R153, [R55+0x12] ;  /* 0x0000120037997984 */ /* 0x000ea20000000400 */
[----:B------:R-:W-:-:S05]  /*2b90*/  FMUL.FTZ R142, R95, R122 ;  /* 0x0000007a5f8e7220 */ /* 0x000fca0000410000 */
[----:B------:R1:W-:Y:S01]  /*2ba0*/  MUFU.RCP R168, R163 ;  /* 0x000000a300a87308 */ /* 0x0003e20000001000 */
[----:B0-----:R-:W0:Y:S01]  /*2bb0*/  LDS.U16 R161, [R55+0x16] ;  /* 0x0000160037a17984 */ /* 0x001e220000000400 */
[----:B------:R-:W-:Y:S01]  /*2bc0*/  FFMA.FTZ R139, R14, R13, 1 ;  /* 0x3f8000000e8b7423 */ /* 0x000fe2000001000d */
[----:B------:R-:W-:Y:S01]  /*2bd0*/  PRMT R124, RZ, 0x5410, R124 ;  /* 0x00005410ff7c7816 */ /* 0x000fe2000000007c */
[----:B------:R-:W-:Y:S01]  /*2be0*/  FADD.FTZ R12, -R144, 1 ;  /* 0x3f800000900c7421 */ /* 0x000fe20000010100 */
[----:B-1----:R-:W1:Y:S03]  /*2bf0*/  LDS.U16 R163, [R55+0x18] ;  /* 0x0000180037a37984 */ /* 0x002e660000000400 */
[----:B------:R-:W0:Y:S01]  /*2c00*/  MUFU.RCP R154, R154 ;  /* 0x0000009a009a7308 */ /* 0x000e220000001000 */
[----:B------:R-:W-:Y:S02]  /*2c10*/  FMUL.FTZ R13, R93, R120 ;  /* 0x000000785d0d7220 */ /* 0x000fe40000410000 */
[----:B------:R-:W-:Y:S01]  /*2c20*/  FMUL.FTZ R142, R143, R142 ;  /* 0x0000008e8f8e7220 */ /* 0x000fe20000410000 */
[----:B------:R-:W-:Y:S01]  /*2c30*/  PRMT R125, RZ, 0x5410, R125 ;  /* 0x00005410ff7d7816 */ /* 0x000fe2000000007d */
[----:B------:R-:W-:-:S03]  /*2c40*/  FFMA.FTZ R12, R15, R12, 1 ;  /* 0x3f8000000f0c7423 */ /* 0x000fc6000001000c */
[----:B------:R-:W0:Y:S01]  /*2c50*/  MUFU.RCP R148, R148 ;  /* 0x0000009400947308 */ /* 0x000e220000001000 */
[----:B------:R-:W-:Y:S02]  /*2c60*/  FMUL.FTZ R13, R144, R13 ;  /* 0x0000000d900d7220 */ /* 0x000fe40000410000 */
[----:B------:R-:W-:Y:S02]  /*2c70*/  FMUL.FTZ R174, R142, R139 ;  /* 0x0000008b8eae7220 */ /* 0x000fe40000410000 */
[----:B------:R-:W-:Y:S02]  /*2c80*/  FADD.FTZ R142, -R156, 1 ;  /* 0x3f8000009c8e7421 */ /* 0x000fe40000010100 */
[----:B------:R-:W-:Y:S02]  /*2c90*/  FMUL.FTZ R139, R135, R124 ;  /* 0x0000007c878b7220 */ /* 0x000fe40000410000 */
[----:B------:R-:W-:Y:S02]  /*2ca0*/  FMUL.FTZ R13, R13, R12 ;  /* 0x0000000c0d0d7220 */ /* 0x000fe40000410000 */
[----:B------:R-:W-:-:S02]  /*2cb0*/  FMUL.FTZ R12, R141, R160 ;  /* 0x000000a08d0c7220 */ /* 0x000fc40000410000 */
[----:B------:R-:W-:Y:S02]  /*2cc0*/  FFMA.FTZ R142, R17, R142, 1 ;  /* 0x3f800000118e7423 */ /* 0x000fe4000001008e */
[----:B------:R-:W-:Y:S02]  /*2cd0*/  FMUL.FTZ R139, R156, R139 ;  /* 0x0000008b9c8b7220 */ /* 0x000fe40000410000 */
[----:B------:R-:W-:Y:S02]  /*2ce0*/  FADD.FTZ R159, R11, 1 ;  /* 0x3f8000000b9f7421 */ /* 0x000fe40000010000 */
[----:B----4-:R-:W-:Y:S01]  /*2cf0*/  FADD.FTZ R160, -R140, 1 ;  /* 0x3f8000008ca07421 */ /* 0x010fe20000010100 */
[----:B------:R-:W4:Y:S01]  /*2d00*/  LDS.U16 R11, [R55+0x1a] ;  /* 0x00001a00370b7984 */ /* 0x000f220000000400 */
[----:B------:R-:W-:Y:S02]  /*2d10*/  FMUL.FTZ R141, R134, R125 ;  /* 0x0000007d868d7220 */ /* 0x000fe40000410000 */
[----:B------:R-:W-:Y:S01]  /*2d20*/  FMUL.FTZ R165, R139, R142 ;  /* 0x0000008e8ba57220 */ /* 0x000fe20000410000 */
[----:B------:R-:W-:Y:S01]  /*2d30*/  PRMT R139, RZ, 0x5410, R136 ;  /* 0x00005410ff8b7816 */ /* 0x000fe20000000088 */
[----:B------:R-:W-:-:S02]  /*2d40*/  FFMA.FTZ R160, R99, R160, 1 ;  /* 0x3f80000063a07423 */ /* 0x000fc400000100a0 */
[----:B------:R-:W-:Y:S01]  /*2d50*/  FMUL.FTZ R141, R140, R141 ;  /* 0x0000008d8c8d7220 */ /* 0x000fe20000410000 */
[----:B------:R-:W-:Y:S01]  /*2d60*/  PRMT R142, RZ, 0x5410, R138 ;  /* 0x00005410ff8e7816 */ /* 0x000fe2000000008a */
[----:B0-----:R-:W-:Y:S02]  /*2d70*/  FADD.FTZ R136, -R154, 1 ;  /* 0x3f8000009a887421 */ /* 0x001fe40000010100 */
[----:B------:R-:W-:Y:S02]  /*2d80*/  FADD.FTZ R138, -R148, 1 ;  /* 0x3f800000948a7421 */ /* 0x000fe40000010100 */
[----:B------:R-:W-:Y:S02]  /*2d90*/  FMUL.FTZ R167, R141, R160 ;  /* 0x000000a08da77220 */ /* 0x000fe40000410000 */
[----:B------:R-:W-:Y:S01]  /*2da0*/  FFMA.FTZ R160, R103, R136, 1 ;  /* 0x3f80000067a07423 */ /* 0x000fe20000010088 */
[----:B------:R-:W-:Y:S01]  /*2db0*/  PRMT R136, RZ, 0x5410, R149 ;  /* 0x00005410ff887816 */ /* 0x000fe20000000095 */
[----:B------:R-:W-:Y:S01]  /*2dc0*/  FADD.FTZ R164, R164, 1 ;  /* 0x3f800000a4a47421 */ /* 0x000fe20000010000 */
[----:B------:R-:W-:Y:S01]  /*2dd0*/  PRMT R141, RZ, 0x5410, R127 ;  /* 0x00005410ff8d7816 */ /* 0x000fe2000000007f */
[----:B------:R-:W-:-:S02]  /*2de0*/  FADD.FTZ R166, R166, 1 ;  /* 0x3f800000a6a67421 */ /* 0x000fc40000010000 */
[----:B------:R-:W-:Y:S01]  /*2df0*/  FFMA.FTZ R162, R105, R138, 1 ;  /* 0x3f80000069a27423 */ /* 0x000fe2000001008a */
[----:B---3--:R-:W-:Y:S01]  /*2e00*/  PRMT R138, RZ, 0x5410, R151 ;  /* 0x00005410ff8a7816 */ /* 0x008fe20000000097 */
[----:B------:R-:W0:Y:S01]  /*2e10*/  MUFU.RCP R170, R170 ;  /* 0x000000aa00aa7308 */ /* 0x000e220000001000 */
[----:B------:R-:W-:Y:S01]  /*2e20*/  FMUL.FTZ R149, R139, R136 ;  /* 0x000000888b957220 */ /* 0x000fe20000410000 */
[----:B------:R-:W-:Y:S02]  /*2e30*/  PRMT R127, RZ, 0x5410, R147 ;  /* 0x00005410ff7f7816 */ /* 0x000fe40000000093 */
[----:B------:R-:W-:-:S04]  /*2e40*/  FMUL.FTZ R151, R141, R138 ;  /* 0x0000008a8d977220 */ /* 0x000fc80000410000 */
[----:B------:R3:W0:Y:S01]  /*2e50*/  MUFU.RCP R172, R164 ;  /* 0x000000a400ac7308 */ /* 0x0006220000001000 */
[----:B------:R-:W-:-:S07]  /*2e60*/  FMUL.FTZ R149, R148, R149 ;  /* 0x0000009594957220 */ /* 0x000fce0000410000 */
[----:B------:R0:W0:Y:S01]  /*2e70*/  MUFU.RCP R178, R166 ;  /* 0x000000a600b27308 */ /* 0x0000220000001000 */
[----:B---3--:R-:W-:Y:S02]  /*2e80*/  FADD.FTZ R164, -R158, 1 ;  /* 0x3f8000009ea47421 */ /* 0x008fe40000010100 */
[----:B------:R-:W-:Y:S02]  /*2e90*/  FMUL.FTZ R147, R142, R127 ;  /* 0x0000007f8e937220 */ /* 0x000fe40000410000 */
[----:B------:R-:W-:Y:S02]  /*2ea0*/  FFMA.FTZ R164, R109, R164, 1 ;  /* 0x3f8000006da47423 */ /* 0x000fe400000100a4 */
[----:B------:R-:W-:Y:S02]  /*2eb0*/  FMUL.FTZ R151, R158, R151 ;  /* 0x000000979e977220 */ /* 0x000fe40000410000 */
[----:B------:R-:W-:Y:S02]  /*2ec0*/  FADD.FTZ R157, R169, 1 ;  /* 0x3f800000a99d7421 */ /* 0x000fe40000010000 */
[----:B------:R-:W-:Y:S01]  /*2ed0*/  FMUL.FTZ R186, R149, R162 ;  /* 0x000000a295ba7220 */ /* 0x000fe20000410000 */
[----:B------:R-:W-:Y:S01]  /*2ee0*/  PRMT R162, RZ, 0x5410, R131 ;  /* 0x00005410ffa27816 */ /* 0x000fe20000000083 */
[----:B------:R-:W-:Y:S01]  /*2ef0*/  FADD.FTZ R182, R10, 1 ;  /* 0x3f8000000ab67421 */ /* 0x000fe20000010000 */
[----:B--2---:R-:W-:Y:S01]  /*2f00*/  PRMT R131, RZ, 0x5410, R153 ;  /* 0x00005410ff837816 */ /* 0x004fe20000000099 */
[----:B------:R-:W-:Y:S01]  /*2f10*/  FMUL.FTZ R147, R154, R147 ;  /* 0x000000939a937220 */ /* 0x000fe20000410000 */
[----:B0-----:R-:W-:Y:S01]  /*2f20*/  PRMT R166, RZ, 0x5410, R113 ;  /* 0x00005410ffa67816 */ /* 0x001fe20000000071 */
[----:B------:R-:W-:Y:S01]  /*2f30*/  FMUL.FTZ R171, R151, R164 ;  /* 0x000000a497ab7220 */ /* 0x000fe20000410000 */
[----:B------:R-:W-:-:S02]  /*2f40*/  PRMT R164, RZ, 0x5410, R107 ;  /* 0x00005410ffa47816 */ /* 0x000fc4000000006b */
[----:B------:R-:W-:Y:S01]  /*2f50*/  PRMT R149, RZ, 0x5410, R161 ;  /* 0x00005410ff957816 */ /* 0x000fe200000000a1 */
[----:B------:R-:W-:Y:S01]  /*2f60*/  MUFU.RCP R159, R159 ;  /* 0x0000009f009f7308 */ /* 0x000fe20000001000 */
[----:B-1----:R-:W-:Y:S01]  /*2f70*/  PRMT R151, RZ, 0x5410, R163 ;  /* 0x00005410ff977816 */ /* 0x002fe200000000a3 */
[----:B------:R-:W-:Y:S01]  /*2f80*/  FMUL.FTZ R169, R147, R160 ;  /* 0x000000a093a97220 */ /* 0x000fe20000410000 */
[----:B------:R-:W-:Y:S01]  /*2f90*/  PRMT R160, RZ, 0x5410, R119 ;  /* 0x00005410ffa07816 */ /* 0x000fe20000000077 */
[----:B------:R-:W-:Y:S01]  /*2fa0*/  FADD.FTZ R10, -R170, 1 ;  /* 0x3f800000aa0a7421 */ /* 0x000fe20000010100 */
[----:B------:R-:W-:Y:S01]  /*2fb0*/  PRMT R147, RZ, 0x5410, R155 ;  /* 0x00005410ff937816 */ /* 0x000fe2000000009b */
[----:B------:R-:W-:Y:S01]  /*2fc0*/  FMUL.FTZ R107, R162, R131 ;  /* 0x00000083a26b7220 */ /* 0x000fe20000410000 */
[----:B------:R-:W-:Y:S01]  /*2fd0*/  BAR.SYNC.DEFER_BLOCKING 0x0 ;  /* 0x0000000000007b1d */ /* 0x000fe20000010000 */
[----:B------:R-:W-:Y:S02]  /*2fe0*/  FADD.FTZ R190, -R172, 1 ;  /* 0x3f800000acbe7421 */ /* 0x000fe40000010100 */
[----:B------:R-:W-:-:S03]  /*2ff0*/  FADD.FTZ R192, -R178, 1 ;  /* 0x3f800000b2c07421 */ /* 0x000fc60000010100 */
[----:B------:R-:W0:Y:S01]  /*3000*/  MUFU.RCP R157, R157 ;  /* 0x0000009d009d7308 */ /* 0x000e220000001000 */
[----:B------:R-:W-:Y:S02]  /*3010*/  FMUL.FTZ R119, R166, R149 ;  /* 0x00000095a6777220 */ /* 0x000fe40000410000 */
[----:B------:R-:W-:-:S05]  /*3020*/  FMUL.FTZ R153, R164, R151 ;  /* 0x00000097a4997220 */ /* 0x000fca0000410000 */
[----:B------:R-:W1:Y:S01]  /*3030*/  MUFU.RCP R182, R182 ;  /* 0x000000b600b67308 */ /* 0x000e620000001000 */
[----:B------:R-:W-:Y:S02]  /*3040*/  FFMA.FTZ R10, R111, R10, 1 ;  /* 0x3f8000006f0a7423 */ /* 0x000fe4000001000a */
[----:B------:R-:W-:Y:S02]  /*3050*/  FMUL.FTZ R107, R170, R107 ;  /* 0x0000006baa6b7220 */ /* 0x000fe40000410000 */
[----:B------:R-:W-:Y:S02]  /*3060*/  FFMA.FTZ R190, R117, R190, 1 ;  /* 0x3f80000075be7423 */ /* 0x000fe400000100be */
[----:B------:R-:W-:Y:S02]  /*3070*/  FFMA.FTZ R192, R129, R192, 1 ;  /* 0x3f80000081c07423 */ /* 0x000fe400000100c0 */
[----:B------:R-:W-:Y:S02]  /*3080*/  FMUL.FTZ R119, R172, R119 ;  /* 0x00000077ac777220 */ /* 0x000fe40000410000 */
[----:B------:R-:W-:-:S02]  /*3090*/  FMUL.FTZ R153, R178, R153 ;  /* 0x00000099b2997220 */ /* 0x000fc40000410000 */
[----:B------:R-:W-:Y:S02]  /*30a0*/  FADD.FTZ R188, -R168, 1 ;  /* 0x3f800000a8bc7421 */ /* 0x000fe40000010100 */
[----:B------:R-:W-:Y:S02]  /*30b0*/  FMUL.FTZ R113, R160, R147 ;  /* 0x00000093a0717220 */ /* 0x000fe40000410000 */
[----:B------:R-:W-:Y:S01]  /*30c0*/  FMUL.FTZ R10, R107, R10 ;  /* 0x0000000a6b0a7220 */ /* 0x000fe20000410000 */
[----:B------:R-:W-:Y:S01]  /*30d0*/  F2FP.BF16.PACK_AB R107, R174, R13 ;  /* 0x0000000dae6b723e */ /* 0x000fe200000010ff */
[----:B------:R-:W-:Y:S01]  /*30e0*/  FMUL.FTZ R190, R119, R190 ;  /* 0x000000be77be7220 */ /* 0x000fe20000410000 */
[----:B------:R-:W-:Y:S01]  /*30f0*/  PRMT R174, RZ, 0x5410, R97 ;  /* 0x00005410ffae7816 */ /* 0x000fe20000000061 */
[----:B------:R-:W-:Y:S01]  /*3100*/  FMUL.FTZ R192, R153, R192 ;  /* 0x000000c099c07220 */ /* 0x000fe20000410000 */
[----:B------:R-:W-:Y:S01]  /*3110*/  PRMT R155, RZ, 0x5410, R91 ;  /* 0x00005410ff9b7816 */ /* 0x000fe2000000005b */
[----:B------:R-:W-:Y:S01]  /*3120*/  FFMA.FTZ R188, R115, R188, 1 ;  /* 0x3f80000073bc7423 */ /* 0x000fe200000100bc */
[----:B------:R-:W-:Y:S01]  /*3130*/  PRMT R119, RZ, 0x5410, R89 ;  /* 0x00005410ff777816 */ /* 0x000fe20000000059 */
[----:B------:R-:W-:Y:S01]  /*3140*/  FMUL.FTZ R113, R168, R113 ;  /* 0x00000071a8717220 */ /* 0x000fe20000410000 */
[----:B----4-:R-:W-:-:S02]  /*3150*/  PRMT R153, RZ, 0x5410, R11 ;  /* 0x00005410ff997816 */ /* 0x010fc4000000000b */
[----:B------:R-:W-:Y:S02]  /*3160*/  PRMT R176, RZ, 0x5410, R176 ;  /* 0x00005410ffb07816 */ /* 0x000fe400000000b0 */
[----:B------:R-:W-:Y:S01]  /*3170*/  PRMT R180, RZ, 0x5410, R180 ;  /* 0x00005410ffb47816 */ /* 0x000fe200000000b4 */
[----:B------:R-:W-:Y:S02]  /*3180*/  FMUL.FTZ R113, R113, R188 ;  /* 0x000000bc71717220 */ /* 0x000fe40000410000 */
[----:B0-----:R-:W-:Y:S02]  /*3190*/  FADD.FTZ R13, -R157, 1 ;  /* 0x3f8000009d0d7421 */ /* 0x001fe40000010100 */
[----:B------:R-:W-:Y:S02]  /*31a0*/  FADD.FTZ R91, -R159, 1 ;  /* 0x3f8000009f5b7421 */ /* 0x000fe40000010100 */
[----:B-1----:R-:W-:Y:S02]  /*31b0*/  FADD.FTZ R196, -R182, 1 ;  /* 0x3f800000b6c47421 */ /* 0x002fe40000010100 */
[----:B------:R-:W-:-:S02]  /*31c0*/  FMUL.FTZ R188, R174, R153 ;  /* 0x00000099aebc7220 */ /* 0x000fc40000410000 */
[----:B------:R-:W-:Y:S02]  /*31d0*/  FMUL.FTZ R194, R155, R176 ;  /* 0x000000b09bc27220 */ /* 0x000fe40000410000 */
[----:B------:R-:W-:Y:S02]  /*31e0*/  FMUL.FTZ R11, R119, R180 ;  /* 0x000000b4770b7220 */ /* 0x000fe40000410000 */
[----:B------:R-:W-:Y:S02]  /*31f0*/  FFMA.FTZ R13, R130, R13, 1 ;  /* 0x3f800000820d7423 */ /* 0x000fe4000001000d */
        /* <DEDUP_REMOVED lines=24> */
[----:B0-----:R-:W-:-:S03]  /*3380*/  PRMT R107, R10, 0x7632, R107 ;  /* 0x000076320a6b7816 */ /* 0x001fc6000000006b */
        /* <DEDUP_REMOVED lines=36> */
[----:B0-----:R-:W-:-:S02]  /*35d0*/  IMAD R12, R22, c[0x0][0x2e8], RZ ;  /* 0x0000ba00160c7a24 */ /* 0x001fc400078e02ff */
[----:B------:R-:W-:-:S04]  /*35e0*/  IMAD.WIDE.U32 R10, R21, c[0x0][0x2e8], RZ ;  /* 0x0000ba00150a7a25 */ /* 0x000fc800078e00ff */
[----:B------:R-:W-:-:S04]  /*35f0*/  IMAD R185, R21, c[0x0][0x2ec], R12 ;  /* 0x0000bb0015b97a24 */ /* 0x000fc800078e020c */
[----:B------:R-:W-:Y:S02]  /*3600*/  IMAD.IADD R11, R11, 0x1, R185 ;  /* 0x000000010b0b7824 */ /* 0x000fe400078e02b9 */
[----:B------:R-:W-:Y:S02]  /*3610*/  IMAD R187, R19, c[0x0][0x2f0], RZ ;  /* 0x0000bc0013bb7a24 */ /* 0x000fe400078e02ff */
[----:B------:R-:W-:Y:S01]  /*3620*/  IMAD.WIDE.U32 R10, R0, c[0x0][0x2f0], R10 ;  /* 0x0000bc00000a7a25 */ /* 0x000fe200078e000a */
[----:B-1----:R-:W-:-:S03]  /*3630*/  LEA R13, P0, R33, c[0x0][0x338], 0x1 ;  /* 0x0000ce00210d7a11 */ /* 0x002fc600078008ff */
[----:B------:R-:W-:Y:S01]  /*3640*/  IMAD R187, R0, c[0x0][0x2f4], R187 ;  /* 0x0000bd0000bb7a24 */ /* 0x000fe200078e02bb */
[----:B------:R-:W-:Y:S02]  /*3650*/  IADD3 R10, P2, R71, R10, RZ ;  /* 0x0000000a470a7210 */ /* 0x000fe40007f5e0ff */
[----:B------:R-:W-:Y:S02]  /*3660*/  LEA.HI.X R184, R33, c[0x0][0x33c], R36, 0x1, P0 ;  /* 0x0000cf0021b87a11 */ /* 0x000fe400000f0c24 */
[----:B------:R-:W-:Y:S02]  /*3670*/  IADD3.X R11, R72, R187, R11, P2, !PT ;  /* 0x000000bb480b7210 */ /* 0x000fe400017fe40b */
[C---:B------:R-:W-:Y:S01]  /*3680*/  LEA R12, P5, R10.reuse, R13, 0x1 ;  /* 0x0000000d0a0c7211 */ /* 0x040fe200078a08ff */
[----:B------:R-:W-:Y:S03]  /*3690*/  BSSY B0, `(.L_x_4804) ;  /* 0x0000016000007945 */ /* 0x000fe60003800000 */
[----:B------:R-:W-:-:S02]  /*36a0*/  LEA.HI.X R13, R10, R184, R11, 0x1, P5 ;  /* 0x000000b80a0d7211 */ /* 0x000fc400028f0c0b */
[CC--:B--2---:R-:W-:Y:S02]  /*36b0*/  ISETP.GE.AND P4, PT, R33.reuse, R183.reuse, PT ;  /* 0x000000b72100720c */ /* 0x0c4fe40003f86270 */
        /* <DEDUP_REMOVED lines=8> */
[----:B------:R-:W-:-:S03]  /*3740*/  IADD3.X R11, R36, R3, RZ, P5, !PT ;  /* 0x00000003240b7210 */ /* 0x000fc60002ffe4ff */
        /* <DEDUP_REMOVED lines=10> */
.L_x_4805:
[----:B------:R-:W-:Y:S05]  /*37f0*/  BSYNC B0 ;  /* 0x0000000000007941 */ /* 0x000fea0003800000 */
.L_x_4804:
        /* <DEDUP_REMOVED lines=52> */
[----:B------:R-:W-:Y:S01]  /*3b40*/  FADD.FTZ R88, R73, R20 ;  /* 0x0000001449587221 */ /* 0x000fe20000010000 */
[----:B------:R-:W-:Y:S01]  /*3b50*/  PRMT R15, RZ, 0x5410, R76 ;  /* 0x00005410ff0f7816 */ /* 0x000fe2000000004c */
[----:B------:R-:W-:Y:S01]  /*3b60*/  @!P2 STG.E.U16 [R12.64+-0x80], R179 ;  /* 0xffff80b30c00a986 */ /* 0x000fe2000c101506 */
[----:B0-----:R-:W-:Y:S01]  /*3b70*/  PRMT R91, RZ, 0x5410, R81 ;  /* 0x00005410ff5b7816 */ /* 0x001fe20000000051 */
[----:B------:R-:W-:Y:S01]  /*3b80*/  FADD.FTZ R84, R77, R20 ;  /* 0x000000144d547221 */ /* 0x000fe20000010000 */
[----:B------:R-:W-:Y:S01]  /*3b90*/  PRMT R17, RZ, 0x5410, R78 ;  /* 0x00005410ff117816 */ /* 0x000fe2000000004e */
[----:B------:R0:W-:Y:S01]  /*3ba0*/  @!P4 STG.E.U16 [R12.64+-0x40], R181 ;  /* 0xffffc0b50c00c986 */ /* 0x0001e2000c101506 */
[----:B------:R-:W-:-:S02]  /*3bb0*/  FADD.FTZ R82, R79, R20 ;  /* 0x000000144f527221 */ /* 0x000fc40000010000 */
        /* <DEDUP_REMOVED lines=10> */
[----:B------:R-:W-:Y:S02]  /*3c60*/  FMUL.FTZ R89, R93, R144 ;  /* 0x000000905d597220 */ /* 0x000fe40000410000 */
[----:B------:R-:W-:Y:S02]  /*3c70*/  FMUL.FTZ R91, R95, R143 ;  /* 0x0000008f5f5b7220 */ /* 0x000fe40000410000 */
        /* <DEDUP_REMOVED lines=52> */
[----:B------:R-:W-:Y:S01]  /*3fc0*/  STS.U16 [R55], R120 ;  /* 0x0000007837007388 */ /* 0x000fe20000000400 */
[----:B0-----:R-:W-:Y:S01]  /*3fd0*/  PRMT R12, R127, 0x7632, R12 ;  /* 0x000076327f0c7816 */ /* 0x001fe2000000000c */
[----:B------:R-:W-:Y:S01]  /*3fe0*/  IMAD R157, R0, c[0x0][0x21c], R157 ;  /* 0x00008700009d7a24 */ /* 0x000fe200078e029d */
[----:B-1----:R-:W-:Y:S01]  /*3ff0*/  PRMT R13, R147, 0x7632, R13 ;  /* 0x00007632930d7816 */ /* 0x002fe2000000000d */
[----:B------:R-:W-:Y:S01]  /*4000*/  STS.U16 [R55+0x4], R123 ;  /* 0x0000047b37007388 */ /* 0x000fe20000000400 */
[C---:B------:R-:W-:Y:S02]  /*4010*/  PRMT R16, R129.reuse, 0x7632, R16 ;  /* 0x0000763281107816 */ /* 0x040fe40000000010 */
[----:B--2---:R-:W-:Y:S01]  /*4020*/  PRMT R14, R129, 0x7610, R14 ;  /* 0x00007610810e7816 */ /* 0x004fe2000000000e */
[----:B------:R-:W-:Y:S01]  /*4030*/  STS.U16 [R55+0x8], R125 ;  /* 0x0000087d37007388 */ /* 0x000fe20000000400 */
[----:B------:R-:W-:-:S03]  /*4040*/  PRMT R17, R132, 0x7632, R17 ;  /* 0x0000763284117816 */ /* 0x000fc60000000011 */
[----:B------:R-:W-:Y:S04]  /*4050*/  STS.U16 [R55+0xc], R127 ;  /* 0x00000c7f37007388 */ /* 0x000fe80000000400 */
[----:B------:R-:W-:Y:S04]  /*4060*/  STS.U16 [R55+0xe], R12 ;  /* 0x00000e0c37007388 */ /* 0x000fe80000000400 */
[----:B------:R-:W-:Y:S04]  /*4070*/  STS.U16 [R55+0x10], R131 ;  /* 0x0000108337007388 */ /* 0x000fe80000000400 */
[----:B------:R0:W-:Y:S04]  /*4080*/  STS.U16 [R55+0x12], R15 ;  /* 0x0000120f37007388 */ /* 0x0001e80000000400 */
[----:B------:R-:W-:Y:S04]  /*4090*/  STS.U16 [R55+0x14], R147 ;  /* 0x0000149337007388 */ /* 0x000fe80000000400 */
[----:B------:R1:W-:Y:S01]  /*40a0*/  STS.U16 [R55+0x16], R13 ;  /* 0x0000160d37007388 */ /* 0x0003e20000000400 */
[----:B0-----:R-:W-:-:S03]  /*40b0*/  LEA R15, P0, R33, c[0x0][0x270], 0x1 ;  /* 0x00009c00210f7a11 */ /* 0x001fc600078008ff */
[----:B------:R0:W-:Y:S04]  /*40c0*/  STS.U16 [R55+0x18], R14 ;  /* 0x0000180e37007388 */ /* 0x0001e80000000400 */
[----:B------:R2:W-:Y:S01]  /*40d0*/  STS.U16 [R55+0x1a], R16 ;  /* 0x00001a1037007388 */ /* 0x0005e20000000400 */
[----:B-1----:R-:W-:-:S03]  /*40e0*/  IMAD.WIDE.U32 R12, R21, c[0x0][0x210], RZ ;  /* 0x00008400150c7a25 */ /* 0x002fc600078e00ff */
[----:B------:R-:W-:Y:S01]  /*40f0*/  STS.U16 [R55+0x1c], R132 ;  /* 0x00001c8437007388 */ /* 0x000fe20000000400 */
[----:B0-----:R-:W-:-:S03]  /*4100*/  IMAD R14, R22, c[0x0][0x210], RZ ;  /* 0x00008400160e7a24 */ /* 0x001fc600078e02ff */
[----:B------:R0:W-:Y:S01]  /*4110*/  STS.U16 [R55+0x1e], R17 ;  /* 0x00001e1137007388 */ /* 0x0001e20000000400 */
[----:B------:R-:W-:-:S06]  /*4120*/  NOP ;  /* 0x0000000000007918 */ /* 0x000fcc0000000000 */
[----:B------:R-:W-:Y:S01]  /*4130*/  LDS.U16 R123, [R37] ;  /* 0x00000000257b7984 */ /* 0x000fe20000000400 */
[----:B--2---:R-:W-:Y:S01]  /*4140*/  LEA.HI.X R16, R33, c[0x0][0x274], R36, 0x1, P0 ;  /* 0x00009d0021107a11 */ /* 0x004fe200000f0c24 */
[----:B0-----:R-:W-:Y:S02]  /*4150*/  IMAD R17, R21, c[0x0][0x214], R14 ;  /* 0x0000850015117a24 */ /* 0x001fe400078e020e */
[----:B------:R-:W-:Y:S04]  /*4160*/  LDS.U16 R125, [R38+0x40] ;  /* 0x00004000267d7984 */ /* 0x000fe80000000400 */
        /* <DEDUP_REMOVED lines=36> */
[----:B------:R-:W-:-:S05]  /*43b0*/  IMAD.WIDE.U32 R14, R0, c[0x0][0x218], R14 ;  /* 0x00008600000e7a25 */ /* 0x000fca00078e000e */
[----:B------:R-:W-:Y:S02]  /*43c0*/  IADD3 R15, R15, R121, RZ ;  /* 0x000000790f0f7210 */ /* 0x000fe40007ffe0ff */
[----:B------:R-:W-:-:S04]  /*43d0*/  LEA R16, P2, R14, c[0x0][0x270], 0x1 ;  /* 0x00009c000e107a11 */ /* 0x000fc800078408ff */
[----:B------:R-:W-:-:S05]  /*43e0*/  LEA.HI.X R17, R14, c[0x0][0x274], R15, 0x1, P2 ;  /* 0x00009d000e117a11 */ /* 0x000fca00010f0c0f */
[----:B------:R0:W-:Y:S04]  /*43f0*/  STG.E.U16 [R16.64], R123 ;  /* 0x0000007b10007986 */ /* 0x0001e8000c101506 */
.L_x_4808:
[----:B------:R-:W-:Y:S05]  /*4400*/  BSYNC B0 ;  /* 0x0000000000007941 */ /* 0x000fea0003800000 */
.L_x_4807:
        /* <DEDUP_REMOVED lines=25> */
.L_x_4806:
[----:B-1----:R-:W-:Y:S01]  /*45a0*/  PRMT R12, RZ, 0x5410, R152 ;  /* 0x00005410ff0c7816 */ /* 0x002fe20000000098 */
[----:B------:R-:W-:Y:S01]  /*45b0*/  IMAD.MOV.U32 R14, RZ, RZ, c[0x0][0x16c] ;  /* 0x00005b00ff0e7624 */ /* 0x000fe200078e00ff */
[----:B------:R-:W-:Y:S01]  /*45c0*/  PRMT R13, RZ, 0x5410, R56 ;  /* 0x00005410ff0d7816 */ /* 0x000fe20000000038 */
[----:B------:R-:W-:Y:S01]  /*45d0*/  BAR.SYNC.DEFER_BLOCKING 0x0 ;  /* 0x0000000000007b1d */ /* 0x000fe20000010000 */
[----:B0-----:R-:W-:Y:S01]  /*45e0*/  HFMA2.MMA R17, -RZ, RZ, 0, 0 ;  /* 0x00000000ff117435 */ /* 0x001fe200000001ff */
        /* <DEDUP_REMOVED lines=27> */
[----:B------:R-:W-:Y:S01]  /*47a0*/  MOV R90, RZ ;  /* 0x000000ff005a7202 */ /* 0x000fe20000000f00 */
        /* <DEDUP_REMOVED lines=38> */
[C---:B------:R-:W-:Y:S01]  /*4a10*/  IADD3 R128, R35.reuse, -0x1, RZ ;  /* 0xffffffff23807810 */ /* 0x040fe20007ffe0ff */
[----:B------:R-:W-:Y:S01]  /*4a20*/  UMOV UR4, URZ ;  /* 0x0000003f00047c82 */ /* 0x000fe20008000000 */
[----:B------:R-:W-:Y:S01]  /*4a30*/  LEA.HI R130, R35, R35, RZ, 0x1 ;  /* 0x0000002323827211 */ /* 0x000fe200078f08ff */
[----:B------:R-:W-:Y:S01]  /*4a40*/  IMAD R15, R0, c[0x0][0x184], R15 ;  /* 0x00006100000f7a24 */ /* 0x000fe200078e020f */
[----:B------:R-:W-:Y:S01]  /*4a50*/  LEA R118, P0, R12, c[0x0][0x220], 0x2 ;  /* 0x000088000c767a11 */ /* 0x000fe200078010ff */
[C---:B------:R-:W-:Y:S01]  /*4a60*/  IMAD R17, R19.reuse, c[0x0][0x198], RZ ;  /* 0x0000660013117a24 */ /* 0x040fe200078e02ff */
[----:B------:R-:W-:Y:S01]  /*4a70*/  LOP3.LUT R130, R130, 0x3ffffe, RZ, 0xc0, !PT ;  /* 0x003ffffe82827812 */ /* 0x000fe200078ec0ff */
[----:B------:R-:W-:Y:S01]  /*4a80*/  IMAD R155, R19, c[0x0][0x1b8], RZ ;  /* 0x00006e00139b7a24 */ /* 0x000fe200078e02ff */
[----:B------:R-:W-:Y:S01]  /*4a90*/  IADD3 R151, R13, R15, RZ ;  /* 0x0000000f0d977210 */ /* 0x000fe20007ffe0ff */
[----:B------:R-:W-:Y:S01]  /*4aa0*/  IMAD R153, R0, c[0x0][0x19c], R17 ;  /* 0x0000670000997a24 */ /* 0x000fe200078e0211 */
[----:B------:R-:W-:Y:S01]  /*4ab0*/  IADD3 R130, R35, -R130, RZ ;  /* 0x8000008223827210 */ /* 0x000fe20007ffe0ff */
[----:B------:R-:W-:Y:S01]  /*4ac0*/  IMAD R17, R16, c[0x0][0x16c], RZ ;  /* 0x00005b0010117a24 */ /* 0x000fe200078e02ff */
[----:B------:R-:W-:Y:S01]  /*4ad0*/  LEA.HI.X R151, R12, c[0x0][0x224], R151, 0x2, P0 ;  /* 0x000089000c977a11 */ /* 0x000fe200000f1497 */
[----:B------:R-:W-:Y:S01]  /*4ae0*/  IMAD.WIDE.U32 R12, R0, c[0x0][0x198], RZ ;  /* 0x00006600000c7a25 */ /* 0x000fe200078e00ff */
[----:B------:R-:W-:-:S02]  /*4af0*/  LEA.HI R16, R128, R128, RZ, 0x1 ;  /* 0x0000008080107211 */ /* 0x000fc400078f08ff */
[----:B------:R-:W-:Y:S01]  /*4b00*/  LEA R157, R130, 0x668, 0xa ;  /* 0x00000668829d7811 */ /* 0x000fe200078e50ff */
[----:B------:R-:W-:Y:S01]  /*4b10*/  IMAD.WIDE.U32 R14, R0, c[0x0][0x1b8], RZ ;  /* 0x00006e00000e7a25 */ /* 0x000fe200078e00ff */
[----:B------:R-:W-:Y:S02]  /*4b20*/  LEA R124, P0, R12, c[0x0][0x228], 0x2 ;  /* 0x00008a000c7c7a11 */ /* 0x000fe400078010ff */
[----:B------:R-:W-:Y:S01]  /*4b30*/  MOV R200, RZ ;  /* 0x000000ff00c87202 */ /* 0x000fe20000000f00 */
[----:B------:R-:W-:Y:S01]  /*4b40*/  IMAD R155, R0, c[0x0][0x1bc], R155 ;  /* 0x00006f00009b7a24 */ /* 0x000fe200078e029b */
[----:B------:R-:W-:Y:S01]  /*4b50*/  LEA R126, P2, R14, c[0x0][0x230], 0x2 ;  /* 0x00008c000e7e7a11 */ /* 0x000fe200078410ff */
[----:B------:R-:W-:Y:S01]  /*4b60*/  IMAD.IADD R153, R13, 0x1, R153 ;  /* 0x000000010d997824 */ /* 0x000fe200078e0299 */
[----:B------:R-:W-:Y:S01]  /*4b70*/  LOP3.LUT R13, R16, 0xfffffe, RZ, 0xc0, !PT ;  /* 0x00fffffe100d7812 */ /* 0x000fe200078ec0ff */
[----:B------:R-:W-:Y:S01]  /*4b80*/  IMAD.WIDE R16, R17, 0x8, R8 ;  /* 0x0000000811107825 */ /* 0x000fe200078e0208 */
[----:B------:R-:W-:-:S02]  /*4b90*/  IADD3 R15, R15, R155, RZ ;  /* 0x0000009b0f0f7210 */ /* 0x000fc40007ffe0ff */
[----:B------:R-:W-:Y:S01]  /*4ba0*/  IADD3 R13, R128, -R13, RZ ;  /* 0x8000000d800d7210 */ /* 0x000fe20007ffe0ff */
[----:B------:R-:W-:Y:S01]  /*4bb0*/  IMAD.MOV.U32 R155, RZ, RZ, R17 ;  /* 0x000000ffff9b7224 */ /* 0x000fe200078e0011 */
[----:B------:R-:W-:Y:S01]  /*4bc0*/  LEA.HI.X R153, R12, c[0x0][0x22c], R153, 0x2, P0 ;  /* 0x00008b000c997a11 */ /* 0x000fe200000f1499 */
[----:B------:R-:W-:Y:S01]  /*4bd0*/  IMAD.MOV.U32 R17, RZ, RZ, RZ ;  /* 0x000000ffff117224 */ /* 0x000fe200078e00ff */
[----:B------:R-:W-:Y:S02]  /*4be0*/  LEA.HI.X R15, R14, c[0x0][0x234], R15, 0x2, P2 ;  /* 0x00008d000e0f7a11 */ /* 0x000fe400010f140f */
[----:B------:R-:W-:Y:S02]  /*4bf0*/  MOV R128, RZ ;  /* 0x000000ff00807202 */ /* 0x000fe40000000f00 */
[----:B------:R-:W-:Y:S02]  /*4c00*/  SHF.L.U32 R130, R13, 0x8, RZ ;  /* 0x000000080d827819 */ /* 0x000fe400000006ff */
.L_x_4814:
[----:B------:R-:W-:Y:S01]  /*4c10*/  IMAD.MOV.U32 R12, RZ, RZ, R118 ;  /* 0x000000ffff0c7224 */ /* 0x000fe200078e0076 */
[----:B------:R-:W-:-:S05]  /*4c20*/  MOV R13, R151 ;  /* 0x00000097000d7202 */ /* 0x000fca0000000f00 */
[----:B------:R0:W2:Y:S01]  /*4c30*/  LDG.E R132, [R12.64] ;  /* 0x000000060c847981 */ /* 0x0000a2000c1e1900 */
[----:B------:R-:W-:-:S05]  /*4c40*/  MOV R14, R126 ;  /* 0x0000007e000e7202 */ /* 0x000fca0000000f00 */
[----:B------:R1:W3:Y:S01]  /*4c50*/  LDG.E R159, [R14.64] ;  /* 0x000000060e9f7981 */ /* 0x0002e2000c1e1900 */
[----:B0-----:R-:W-:Y:S01]  /*4c60*/  MOV R12, R124 ;  /* 0x0000007c000c7202 */ /* 0x001fe20000000f00 */
[----:B------:R-:W-:-:S05]  /*4c70*/  IMAD.MOV.U32 R13, RZ, RZ, R153 ;  /* 0x000000ffff0d7224 */ /* 0x000fca00078e0099 */
[----:B------:R0:W3:Y:S01]  /*4c80*/  LDG.E R134, [R12.64] ;  /* 0x000000060c867981 */ /* 0x0000e2000c1e1900 */
[C---:B------:R-:W-:Y:S02]  /*4c90*/  ISETP.NE.AND P2, PT, R25.reuse, RZ, PT ;  /* 0x000000ff1900720c */ /* 0x040fe40003f45270 */
[----:B------:R-:W-:-:S04]  /*4ca0*/  IADD3 R161, R25, 0x200, RZ ;  /* 0x0000020019a17810 */ /* 0x000fc80007ffe0ff */
[----:B------:R-:W-:Y:S02]  /*4cb0*/  SEL R136, R130, R161, !P2 ;  /* 0x000000a182887207 */ /* 0x000fe40005000000 */
[----:B------:R-:W-:-:S04]  /*4cc0*/  ISETP.NE.AND P0, PT, R150, RZ, PT ;  /* 0x000000ff9600720c */ /* 0x000fc80003f05270 */
[----:B------:R-:W-:Y:S01]  /*4cd0*/  ISETP.LT.OR P3, PT, R35, 0x2, P0 ;  /* 0x000000022300780c */ /* 0x000fe20000761670 */
[----:B------:R-:W-:-:S12]  /*4ce0*/  HFMA2.MMA R179, -RZ, RZ, 0, 0 ;  /* 0x00000000ffb37435 */ /* 0x000fd800000001ff */
[----:B0-----:R-:W-:Y:S01]  /*4cf0*/  @!P3 IMAD.MOV.U32 R12, RZ, RZ, R16 ;  /* 0x000000ffff0cb224 */ /* 0x001fe200078e0010 */
[----:B------:R-:W-:Y:S02]  /*4d00*/  @!P3 MOV R13, R155 ;  /* 0x0000009b000db202 */ /* 0x000fe40000000f00 */
[----:B-1----:R-:W-:Y:S02]  /*4d10*/  PRMT R14, RZ, 0x5410, R56 ;  /* 0x00005410ff0e7816 */ /* 0x002fe40000000038 */
[----:B------:R-:W-:-:S03]  /*4d20*/  PRMT R161, RZ, 0x5410, R57 ;  /* 0x00005410ffa17816 */ /* 0x000fc60000000039 */
[----:B------:R-:W-:Y:S01]  /*4d30*/  FMUL.FTZ R231, R87, R14 ;  /* 0x0000000e57e77220 */ /* 0x000fe20000410000 */
[----:B------:R-:W-:Y:S01]  /*4d40*/  PRMT R163, RZ, 0x5410, R59 ;  /* 0x00005410ffa37816 */ /* 0x000fe2000000003b */
[----:B------:R-:W-:Y:S01]  /*4d50*/  FMUL.FTZ R229, R86, R161 ;  /* 0x000000a156e57220 */ /* 0x000fe20000410000 */
        /* <DEDUP_REMOVED lines=22> */
[----:B--2---:R-:W-:-:S04]  /*4ec0*/  FMUL.FTZ R148, R132, 1.4426950216293334961 ;  /* 0x3fb8aa3b84947820 */ /* 0x004fc80000410000 */
        /* <DEDUP_REMOVED lines=14> */
[----:B------:R-:W-:-:S03]  /*4fb0*/  FMUL.FTZ R162, R83, R148 ;  /* 0x0000009453a27220 */ /* 0x000fc60000410000 */
[----:B------:R-:W0:Y:S01]  /*4fc0*/  MUFU.EX2 R193, R193 ;  /* 0x000000c100c17308 */ /* 0x000e220000000800 */
        /* <DEDUP_REMOVED lines=8> */
[----:B------:R-:W0:Y:S01]  /*5050*/  MUFU.EX2 R156, R156 ;  /* 0x0000009c009c7308 */ /* 0x000e220000000800 */
[----:B---3--:R-:W-:Y:S01]  /*5060*/  FMUL.FTZ R186, R134, R159 ;  /* 0x0000009f86ba7220 */ /* 0x008fe20000410000 */
[----:B------:R-:W-:-:S06]  /*5070*/  PRMT R159, RZ, 0x5410, R152 ;  /* 0x00005410ff9f7816 */ /* 0x000fcc0000000098 */
[----:B------:R-:W3:Y:S01]  /*5080*/  MUFU.EX2 R199, R199 ;  /* 0x000000c700c77308 */ /* 0x000ee20000000800 */
[----:B------:R-:W-:Y:S02]  /*5090*/  FMUL.FTZ R190, R88, R159 ;  /* 0x0000009f58be7220 */ /* 0x000fe40000410000 */
[----:B------:R-:W-:-:S05]  /*50a0*/  FMUL.FTZ R192, R117, R186 ;  /* 0x000000ba75c07220 */ /* 0x000fca0000410000 */
[----:B------:R-:W0:Y:S01]  /*50b0*/  MUFU.EX2 R158, R158 ;  /* 0x0000009e009e7308 */ /* 0x000e220000000800 */
[----:B------:R-:W-:-:S07]  /*50c0*/  FMUL.FTZ R194, R119, R186 ;  /* 0x000000ba77c27220 */ /* 0x000fce0000410000 */
[----:B------:R-:W1:Y:S01]  /*50d0*/  MUFU.EX2 R160, R160 ;  /* 0x000000a000a07308 */ /* 0x000e620000000800 */
[----:B------:R-:W-:-:S07]  /*50e0*/  PRMT R134, RZ, 0x5410, R58 ;  /* 0x00005410ff867816 */ /* 0x000fce000000003a */
[----:B------:R-:W1:Y:S01]  /*50f0*/  MUFU.EX2 R162, R162 ;  /* 0x000000a200a27308 */ /* 0x000e620000000800 */
[----:B0-----:R-:W-:-:S07]  /*5100*/  PRMT R136, RZ, 0x5410, R64 ;  /* 0x00005410ff887816 */ /* 0x001fce0000000040 */
[----:B------:R-:W0:Y:S08]  /*5110*/  MUFU.EX2 R164, R164 ;  /* 0x000000a400a47308 */ /* 0x000e300000000800 */
        /* <DEDUP_REMOVED lines=26> */
[C---:B------:R-:W-:Y:S02]  /*52c0*/  FMUL.FTZ R13, R156.reuse, R13 ;  /* 0x0000000d9c0d7220 */ /* 0x040fe40000410000 */
[----:B------:R-:W-:Y:S02]  /*52d0*/  FFMA.FTZ R12, R156, R12, R229 ;  /* 0x0000000c9c0c7223 */ /* 0x000fe400000100e5 */
[----:B---3--:R-:W-:Y:S01]  /*52e0*/  FFMA.FTZ R175, R199, R148, R188 ;  /* 0x00000094c7af7223 */ /* 0x008fe200000100bc */
[----:B------:R-:W-:Y:S05]  /*52f0*/  @P3 BRA `(.L_x_4811) ;  /* 0x0000004000003947 */ /* 0x000fea0003800000 */
[----:B0-2-4-:R-:W-:Y:S02]  /*5300*/  ISETP.NE.AND P4, PT, R35, c[0x0][0x174], PT ;  /* 0x00005d0023007a0c */ /* 0x015fe40003f85270 */
[----:B------:R-:W-:-:S11]  /*5310*/  MOV R196, 0x3f800000 ;  /* 0x3f80000000c47802 */ /* 0x000fd60000000f00 */
[----:B------:R-:W-:-:S05]  /*5320*/  @P4 IMAD.IADD R148, R157, 0x1, R128 ;  /* 0x000000019d944824 */ /* 0x000fca00078e0280 */
[----:B------:R0:W1:Y:S02]  /*5330*/  @P4 LDS R196, [R148] ;  /* 0x0000000094c44984 */ /* 0x0000640000000800 */
.L_x_4811:
[----:B0-2-4-:R-:W-:Y:S05]  /*5340*/  BSYNC B0 ;  /* 0x0000000000007941 */ /* 0x015fea0003800000 */
.L_x_4810:
[----:B-1----:R-:W-:Y:S01]  /*5350*/  FMUL.FTZ R148, R193, R196 ;  /* 0x000000c4c1947220 */ /* 0x002fe20000410000 */
[----:B------:R-:W-:Y:S01]  /*5360*/  ISETP.GE.AND P4, PT, R26, 0x1, PT ;  /* 0x000000011a00780c */ /* 0x000fe20003f86270 */
[----:B------:R-:W-:Y:S01]  /*5370*/  FFMA.FTZ R12, R158, R12, R181 ;  /* 0x0000000c9e0c7223 */ /* 0x000fe200000100b5 */
[----:B------:R-:W-:Y:S01]  /*5380*/  ISETP.NE.AND P5, PT, R150, 0x1f, PT ;  /* 0x0000001f9600780c */ /* 0x000fe20003fa5270 */
[----:B------:R-:W-:Y:S01]  /*5390*/  FMUL.FTZ R13, R158, R13 ;  /* 0x0000000d9e0d7220 */ /* 0x000fe20000410000 */
[----:B------:R-:W-:Y:S01]  /*53a0*/  ISETP.GE.OR P0, PT, R35, c[0x0][0x174], P0 ;  /* 0x00005d0023007a0c */ /* 0x000fe20000706670 */
[----:B------:R-:W-:Y:S01]  /*53b0*/  FFMA.FTZ R175, R209, R175, R186 ;  /* 0x000000afd1af7223 */ /* 0x000fe200000100ba */
[----:B------:R-:W-:Y:S01]  /*53c0*/  BSSY B0, `(.L_x_4812) ;  /* 0x0000149000007945 */ /* 0x000fe20003800000 */
[----:B------:R-:W-:Y:S02]  /*53d0*/  FMUL.FTZ R148, R199, R148 ;  /* 0x00000094c7947220 */ /* 0x000fe40000410000 */
[----:B------:R-:W-:-:S02]  /*53e0*/  FFMA.FTZ R12, R160, R12, R183 ;  /* 0x0000000ca00c7223 */ /* 0x000fc400000100b7 */
[----:B------:R-:W-:Y:S02]  /*53f0*/  FMUL.FTZ R13, R160, R13 ;  /* 0x0000000da00d7220 */ /* 0x000fe40000410000 */
[----:B------:R-:W-:Y:S02]  /*5400*/  FFMA.FTZ R175, R203, R175, R184 ;  /* 0x000000afcbaf7223 */ /* 0x000fe400000100b8 */
[----:B------:R-:W-:Y:S02]  /*5410*/  FMUL.FTZ R148, R209, R148 ;  /* 0x00000094d1947220 */ /* 0x000fe40000410000 */
[C---:B------:R-:W-:Y:S02]  /*5420*/  FFMA.FTZ R12, R162.reuse, R12, R185 ;  /* 0x0000000ca20c7223 */ /* 0x040fe400000100b9 */
[----:B------:R-:W-:Y:S02]  /*5430*/  FMUL.FTZ R13, R162, R13 ;  /* 0x0000000da20d7220 */ /* 0x000fe40000410000 */
[----:B------:R-:W-:-:S02]  /*5440*/  FFMA.FTZ R198, R176, R175, R227 ;  /* 0x000000afb0c67223 */ /* 0x000fc400000100e3 */
[----:B------:R-:W-:Y:S02]  /*5450*/  FMUL.FTZ R175, R203, R148 ;  /* 0x00000094cbaf7220 */ /* 0x000fe40000410000 */
[C---:B------:R-:W-:Y:S02]  /*5460*/  FFMA.FTZ R12, R164.reuse, R12, R187 ;  /* 0x0000000ca40c7223 */ /* 0x040fe400000100bb */
        /* <DEDUP_REMOVED lines=36> */
[----:B------:R-:W-:Y:S02]  /*56b0*/  FMUL.FTZ R233, R193, R12 ;  /* 0x0000000cc1e97220 */ /* 0x000fe40000410000 */
[----:B------:R-:W-:Y:S02]  /*56c0*/  FMUL.FTZ R235, R156, R13 ;  /* 0x0000000d9ceb7220 */ /* 0x000fe40000410000 */
[C---:B------:R-:W-:Y:S01]  /*56d0*/  FFMA.FTZ R175, R154.reuse, R198, R189 ;  /* 0x000000c69aaf7223 */ /* 0x040fe200000100bd */
[----:B------:R-:W0:Y:S01]  /*56e0*/  SHFL.UP PT, R13, R202, 0x1, RZ ;  /* 0x04200000ca0d7989 */ /* 0x000e2200000e00ff */
[----:B------:R-:W-:-:S03]  /*56f0*/  FMUL.FTZ R148, R154, R235 ;  /* 0x000000eb9a947220 */ /* 0x000fc60000410000 */
[----:B------:R-:W1:Y:S04]  /*5700*/  SHFL.UP PT, R12, R233, 0x1, RZ ;  /* 0x04200000e90c7989 */ /* 0x000e6800000e00ff */
        /* <DEDUP_REMOVED lines=18> */
[----:B---3--:R-:W-:-:S03]  /*5830*/  @!P5 FMUL.FTZ R148, R148, R235 ;  /* 0x000000eb9494d220 */ /* 0x008fc60000410000 */
[----:B------:R-:W2:Y:S01]  /*5840*/  SHFL.DOWN PT, R198, R175, 0x4, 0x1f ;  /* 0x08801f00afc67f89 */ /* 0x000ea200000e0000 */
[----:B------:R-:W-:-:S03]  /*5850*/  ISETP.GE.U32.AND P5, PT, R150, 0x1c, PT ;  /* 0x0000001c9600780c */ /* 0x000fc60003fa6070 */
[----:B------:R-:W3:Y:S02]  /*5860*/  SHFL.DOWN PT, R235, R148, 0x4, 0x1f ;  /* 0x08801f0094eb7f89 */ /* 0x000ee400000e0000 */
[C---:B0-----:R-:W-:Y:S01]  /*5870*/  @P4 FFMA.FTZ R202, R233.reuse, R13, R202 ;  /* 0x0000000de9ca4223 */ /* 0x041fe200000100ca */
[----:B------:R-:W-:Y:S01]  /*5880*/  HFMA2.MMA R13, -RZ, RZ, 0, 0 ;  /* 0x00000000ff0d7435 */ /* 0x000fe200000001ff */
[----:B-1----:R-:W-:-:S03]  /*5890*/  @P4 FMUL.FTZ R233, R233, R12 ;  /* 0x0000000ce9e94220 */ /* 0x002fc60000410000 */
[----:B------:R-:W0:Y:S01]  /*58a0*/  SHFL.UP PT, R204, R202, 0x8, RZ ;  /* 0x05000000cacc7989 */ /* 0x000e2200000e00ff */
[----:B------:R-:W-:Y:S02]  /*58b0*/  ISETP.GE.AND P4, PT, R26, 0x8, PT ;  /* 0x000000081a00780c */ /* 0x000fe40003f86270 */
[C---:B--2---:R-:W-:Y:S01]  /*58c0*/  @!P5 FFMA.FTZ R175, R148.reuse, R198, R175 ;  /* 0x000000c694afd223 */ /* 0x044fe200000100af */
[----:B------:R-:W-:Y:S01]  /*58d0*/  MOV R12, 0x3f800000 ;  /* 0x3f800000000c7802 */ /* 0x000fe20000000f00 */
[----:B------:R-:W1:Y:S01]  /*58e0*/  SHFL.UP PT, R198, R233, 0x8, RZ ;  /* 0x05000000e9c67989 */ /* 0x000e6200000e00ff */
[----:B---3--:R-:W-:Y:S01]  /*58f0*/  @!P5 FMUL.FTZ R148, R148, R235 ;  /* 0x000000eb9494d220 */ /* 0x008fe20000410000 */
[----:B------:R-:W-:Y:S02]  /*5900*/  ISETP.GE.U32.AND P5, PT, R150, 0x18, PT ;  /* 0x000000189600780c */ /* 0x000fe40003fa6070 */
[----:B------:R-:W2:Y:S04]  /*5910*/  SHFL.DOWN PT, R206, R175, 0x8, 0x1f ;  /* 0x09001f00afce7f89 */ /* 0x000ea800000e0000 */
[----:B------:R-:W3:Y:S04]  /*5920*/  SHFL.DOWN PT, R235, R148, 0x8, 0x1f ;  /* 0x09001f0094eb7f89 */ /* 0x000ee800000e0000 */
[----:B------:R-:W-:Y:S01]  /*5930*/  @!P0 LDS.64 R12, [UR4+0xee8] ;  /* 0x000ee804ff0c8984 */ /* 0x000fe20008000a00 */
[----:B------:R-:W-:Y:S01]  /*5940*/  ISETP.GE.AND P0, PT, R26, 0x10, PT ;  /* 0x000000101a00780c */ /* 0x000fe20003f06270 */
[----:B0-----:R-:W-:-:S02]  /*5950*/  @P4 FFMA.FTZ R202, R233, R204, R202 ;  /* 0x000000cce9ca4223 */ /* 0x001fc400000100ca */
[----:B-1----:R-:W-:-:S03]  /*5960*/  @P4 FMUL.FTZ R233, R233, R198 ;  /* 0x000000c6e9e94220 */ /* 0x002fc60000410000 */
[----:B------:R-:W0:Y:S01]  /*5970*/  SHFL.UP PT, R204, R202, 0x10, RZ ;  /* 0x06000000cacc7989 */ /* 0x000e2200000e00ff */
[----:B------:R-:W-:Y:S01]  /*5980*/  ISETP.GE.U32.AND P4, PT, R150, 0x10, PT ;  /* 0x000000109600780c */ /* 0x000fe20003f86070 */
[C---:B--2---:R-:W-:Y:S02]  /*5990*/  @!P5 FFMA.FTZ R175, R148.reuse, R206, R175 ;  /* 0x000000ce94afd223 */ /* 0x044fe400000100af */
[----:B------:R-:W1:Y:S01]  /*59a0*/  SHFL.UP PT, R198, R233, 0x10, RZ ;  /* 0x06000000e9c67989 */ /* 0x000e6200000e00ff */
[----:B---3--:R-:W-:-:S03]  /*59b0*/  @!P5 FMUL.FTZ R148, R148, R235 ;  /* 0x000000eb9494d220 */ /* 0x008fc60000410000 */
[----:B------:R-:W2:Y:S04]  /*59c0*/  SHFL.DOWN PT, R206, R175, 0x10, 0x1f ;  /* 0x0a001f00afce7f89 */ /* 0x000ea800000e0000 */
[----:B------:R-:W3:Y:S01]  /*59d0*/  SHFL.DOWN PT, R235, R148, 0x10, 0x1f ;  /* 0x0a001f0094eb7f89 */ /* 0x000ee200000e0000 */
[C---:B0-----:R-:W-:Y:S02]  /*59e0*/  @P0 FFMA.FTZ R202, R233.reuse, R204, R202 ;  /* 0x000000cce9ca0223 */ /* 0x041fe400000100ca */
[----:B-1----:R-:W-:Y:S01]  /*59f0*/  @P0 FMUL.FTZ R233, R233, R198 ;  /* 0x000000c6e9e90220 */ /* 0x002fe20000410000 */
[----:B------:R-:W-:Y:S01]  /*5a00*/  ISETP.GT.AND P0, PT, R26, 0x1e, PT ;  /* 0x0000001e1a00780c */ /* 0x000fe20003f04270 */
[----:B-----5:R-:W-:Y:S01]  /*5a10*/  SHFL.IDX PT, R198, R179, RZ, 0x1f ;  /* 0x00001fffb3c67589 */ /* 0x020fe200000e0000 */
[----:B--2---:R-:W-:-:S03]  /*5a20*/  @!P4 FFMA.FTZ R175, R148, R206, R175 ;  /* 0x000000ce94afc223 */ /* 0x004fc600000100af */
[----:B------:R-:W-:Y:S01]  /*5a30*/  SHFL.UP PT, R202, R202, 0x1, RZ ;  /* 0x04200000caca7989 */ /* 0x000fe200000e00ff */
[----:B---3--:R-:W-:-:S03]  /*5a40*/  @!P4 FMUL.FTZ R148, R148, R235 ;  /* 0x000000eb9494c220 */ /* 0x008fc60000410000 */
[----:B------:R-:W0:Y:S04]  /*5a50*/  SHFL.UP PT, R233, R233, 0x1, RZ ;  /* 0x04200000e9e97989 */ /* 0x000e2800000e00ff */
[----:B------:R-:W-:Y:S04]  /*5a60*/  SHFL.IDX PT, R235, R13, RZ, 0x1f ;  /* 0x00001fff0deb7589 */ /* 0x000fe800000e0000 */
[----:B------:R-:W-:Y:S04]  /*5a70*/  SHFL.DOWN PT, R206, R175, 0x1, 0x1f ;  /* 0x08201f00afce7f89 */ /* 0x000fe800000e0000 */
[----:B------:R-:W1:Y:S04]  /*5a80*/  SHFL.DOWN PT, R204, R148, 0x1, 0x1f ;  /* 0x08201f0094cc7f89 */ /* 0x000e6800000e0000 */
[----:B------:R-:W-:Y:S04]  /*5a90*/  SHFL.IDX PT, R175, R175, RZ, 0x1f ;  /* 0x00001fffafaf7589 */ /* 0x000fe800000e0000 */
[----:B------:R-:W-:Y:S01]  /*5aa0*/  SHFL.IDX PT, R148, R148, RZ, 0x1f ;  /* 0x00001fff94947589 */ /* 0x000fe200000e0000 */
[----:B0-----:R-:W-:Y:S01]  /*5ab0*/  @P2 FFMA.FTZ R198, R233, R198, R202 ;  /* 0x000000c6e9c62223 */ /* 0x001fe200000100ca */
[----:B------:R-:W-:-:S03]  /*5ac0*/  ISETP.GT.AND P2, PT, R26, 0x1d, PT ;  /* 0x0000001d1a00780c */ /* 0x000fc60003f44270 */
[----:B------:R-:W-:-:S04]  /*5ad0*/  FFMA.FTZ R198, R177, R198, R190 ;  /* 0x000000c6b1c67223 */ /* 0x000fc800000100be */
[-C--:B------:R-:W-:Y:S02]  /*5ae0*/  FFMA.FTZ R190, R154, R198.reuse, R231 ;  /* 0x000000c69abe7223 */ /* 0x080fe400000100e7 */
[----:B------:R-:W-:Y:S02]  /*5af0*/  FFMA.FTZ R179, R89, R198, RZ ;  /* 0x000000c659b37223 */ /* 0x000fe400000100ff */
[----:B-1----:R-:W-:Y:S01]  /*5b00*/  @P3 FFMA.FTZ R235, R204, R235, R206 ;  /* 0x000000ebcceb3223 */ /* 0x002fe200000100ce */
[----:B------:R-:W-:Y:S01]  /*5b10*/  ISETP.GT.AND P3, PT, R26, 0x1b, PT ;  /* 0x0000001b1a00780c */ /* 0x000fe20003f64270 */
[----:B------:R-:W-:Y:S02]  /*5b20*/  FFMA.FTZ R198, -R88, R159, R198 ;  /* 0x0000009f58c67223 */ /* 0x000fe400000101c6 */
[----:B------:R-:W-:Y:S02]  /*5b30*/  FFMA.FTZ R177, R235, R196, R194 ;  /* 0x000000c4ebb17223 */ /* 0x000fe400000100c2 */
[----:B------:R-:W-:-:S02]  /*5b40*/  FFMA.FTZ R194, R156, R190, R229 ;  /* 0x000000be9cc27223 */ /* 0x000fc400000100e5 */
[----:B------:R-:W-:Y:S02]  /*5b50*/  FFMA.FTZ R196, R91, R190, R179 ;  /* 0x000000be5bc47223 */ /* 0x000fe400000100b3 */
[----:B------:R-:W-:Y:S02]  /*5b60*/  FFMA.FTZ R179, R193, R177, R192 ;  /* 0x000000b1c1b37223 */ /* 0x000fe400000100c0 */
[-C--:B------:R-:W-:Y:S02]  /*5b70*/  FFMA.FTZ R192, R158, R194.reuse, R181 ;  /* 0x000000c29ec07223 */ /* 0x080fe400000100b5 */
[----:B------:R-:W-:Y:S02]  /*5b80*/  FFMA.FTZ R181, R199, R179, R188 ;  /* 0x000000b3c7b57223 */ /* 0x000fe400000100bc */
        /* <DEDUP_REMOVED lines=10> */
[----:B------:R-:W-:Y:S02]  /*5c30*/  FFMA.FTZ R225, R180, R187, R225 ;  /* 0x000000bbb4e17223 */ /* 0x000fe400000100e1 */
[-C--:B------:R-:W-:Y:S02]  /*5c40*/  FFMA.FTZ R184, R170, R202.reuse, R221 ;  /* 0x000000caaab87223 */ /* 0x080fe400000100dd */
[----:B------:R-:W-:Y:S02]  /*5c50*/  FFMA.FTZ R204, R101, R202, R186 ;  /* 0x000000ca65cc7223 */ /* 0x000fe400000100ba */
[----:B------:R-:W-:-:S02]  /*5c60*/  FFMA.FTZ R223, R182, R225, R223 ;  /* 0x000000e1b6df7223 */ /* 0x000fc400000100df */
[CC--:B------:R-:W-:Y:S02]  /*5c70*/  FFMA.FTZ R186, R178.reuse, R184.reuse, R219 ;  /* 0x000000b8b2ba7223 */ /* 0x0c0fe400000100db */
[----:B------:R-:W-:Y:S02]  /*5c80*/  FFMA.FTZ R204, R103, R184, R204 ;  /* 0x000000b867cc7223 */ /* 0x000fe400000100cc */
[----:B------:R-:W-:Y:S02]  /*5c90*/  FFMA.FTZ R217, R178, R223, R217 ;  /* 0x000000dfb2d97223 */ /* 0x000fe400000100d9 */
[-C--:B------:R-:W-:Y:S02]  /*5ca0*/  FFMA.FTZ R182, R182, R186.reuse, R215 ;  /* 0x000000bab6b67223 */ /* 0x080fe400000100d7 */
        /* <DEDUP_REMOVED lines=20> */
[----:B------:R-:W-:Y:S02]  /*5df0*/  FFMA.FTZ R156, R119, R164, R204 ;  /* 0x000000a4779c7223 */ /* 0x000fe400000100cc */
[----:B------:R-:W-:Y:S02]  /*5e00*/  FMUL.FTZ R189, R88, R193 ;  /* 0x000000c158bd7220 */ /* 0x000fe40000410000 */
[C---:B------:R-:W-:Y:S01]  /*5e10*/  FFMA.FTZ R199, -R87.reuse, R14, R190 ;  /* 0x0000000e57c77223 */ /* 0x040fe200000101be */
[----:B------:R-:W0:Y:S01]  /*5e20*/  SHFL.DOWN PT, R211, R156, 0x1, 0x1f ;  /* 0x08201f009cd37f89 */ /* 0x000e2200000e0000 */
[----:B------:R-:W-:Y:S02]  /*5e30*/  FMUL.FTZ R154, R87, R191 ;  /* 0x000000bf579a7220 */ /* 0x000fe40000410000 */
[----:B------:R-:W-:Y:S02]  /*5e40*/  FFMA.FTZ R158, R189, R198, RZ ;  /* 0x000000c6bd9e7223 */ /* 0x000fe400000100ff */
[----:B------:R-:W-:-:S02]  /*5e50*/  FFMA.FTZ R194, -R86, R161, R194 ;  /* 0x000000a156c27223 */ /* 0x000fc400000101c2 */
[----:B------:R-:W-:Y:S02]  /*5e60*/  FMUL.FTZ R203, R86, R195 ;  /* 0x000000c356cb7220 */ /* 0x000fe40000410000 */
[----:B------:R-:W-:Y:S02]  /*5e70*/  FFMA.FTZ R160, R154, R199, R158 ;  /* 0x000000c79aa07223 */ /* 0x000fe4000001009e */
[C---:B------:R-:W-:Y:S02]  /*5e80*/  FFMA.FTZ R192, -R85.reuse, R134, R192 ;  /* 0x0000008655c07223 */ /* 0x040fe400000101c0 */
[----:B------:R-:W-:Y:S02]  /*5e90*/  FMUL.FTZ R158, R85, R197 ;  /* 0x000000c5559e7220 */ /* 0x000fe40000410000 */
[----:B------:R-:W-:Y:S02]  /*5ea0*/  FFMA.FTZ R205, R203, R194, R160 ;  /* 0x000000c2cbcd7223 */ /* 0x000fe400000100a0 */
        /* <DEDUP_REMOVED lines=9> */
[----:B0-----:R-:W-:Y:S02]  /*5f40*/  @!P0 FADD.FTZ R156, R156, R211 ;  /* 0x000000d39c9c8221 */ /* 0x001fe40000010000 */
        /* <DEDUP_REMOVED lines=10> */
[C---:B------:R-:W-:Y:S02]  /*5ff0*/  FMUL.FTZ R190, R78.reuse, R187 ;  /* 0x000000bb4ebe7220 */ /* 0x040fe40000410000 */
[----:B------:R-:W-:Y:S02]  /*6000*/  FFMA.FTZ R180, -R78, R173, R180 ;  /* 0x000000ad4eb47223 */ /* 0x000fe400000101b4 */
[----:B------:R-:W-:Y:S02]  /*6010*/  FFMA.FTZ R211, R178, R182, R211 ;  /* 0x000000b6b2d37223 */ /* 0x000fe400000100d3 */
[C---:B------:R-:W-:Y:S02]  /*6020*/  FMUL.FTZ R204, R77.reuse, R185 ;  /* 0x000000b94dcc7220 */ /* 0x040fe40000410000 */
[----:B------:R-:W-:Y:S02]  /*6030*/  FFMA.FTZ R176, -R77, R144, R176 ;  /* 0x000000904db07223 */ /* 0x000fe400000101b0 */
        /* <DEDUP_REMOVED lines=13> */
[----:B0-----:R-:W-:Y:S02]  /*6110*/  @!P2 FADD.FTZ R156, R156, R219 ;  /* 0x000000db9c9ca221 */ /* 0x001fe40000010000 */
[----:B------:R-:W-:Y:S02]  /*6120*/  FFMA.FTZ R162, R210, R164, R211 ;  /* 0x000000a4d2a27223 */ /* 0x000fe400000100d3 */
[----:B------:R-:W-:Y:S01]  /*6130*/  FADD.FTZ R100, R215, R100 ;  /* 0x00000064d7647221 */ /* 0x000fe20000010000 */
[----:B------:R-:W0:Y:S01]  /*6140*/  SHFL.DOWN PT, R219, R156, 0x4, 0x1f ;  /* 0x08801f009cdb7f89 */ /* 0x000e2200000e0000 */
[C---:B------:R-:W-:Y:S02]  /*6150*/  FFMA.FTZ R13, R148.reuse, R13, R175 ;  /* 0x0000000d940d7223 */ /* 0x040fe400000100af */
[----:B------:R-:W-:Y:S01]  /*6160*/  FMUL.FTZ R12, R148, R12 ;  /* 0x0000000c940c7220 */ /* 0x000fe20000410000 */
[----:B------:R-:W1:Y:S01]  /*6170*/  SHFL.DOWN PT, R211, R162, 0x1, 0x1f ;  /* 0x08201f00a2d37f89 */ /* 0x000e6200000e0000 */
[----:B------:R-:W-:-:S02]  /*6180*/  FMUL.FTZ R175, R132, R225 ;  /* 0x000000e184af7220 */ /* 0x000fc40000410000 */
[----:B------:R-:W-:Y:S01]  /*6190*/  FADD.FTZ R149, R210, R149 ;  /* 0x00000095d2957221 */ /* 0x000fe20000010000 */
[----:B------:R2:W-:Y:S01]  /*61a0*/  @!P1 STS.64 [UR4+0xee8], R12 ;  /* 0x000ee80cff009988 */ /* 0x0005e20008000a04 */
[----:B------:R-:W-:Y:S02]  /*61b0*/  FMUL.FTZ R175, R182, R175 ;  /* 0x000000afb6af7220 */ /* 0x000fe40000410000 */
[----:B------:R-:W-:Y:S02]  /*61c0*/  FADD.FTZ R125, R208, R125 ;  /* 0x0000007dd07d7221 */ /* 0x000fe40000010000 */
[----:B------:R-:W-:Y:S02]  /*61d0*/  FFMA.FTZ R136, R136, R225, R175 ;  /* 0x000000e188887223 */ /* 0x000fe400000100af */
[----:B------:R-:W-:Y:S02]  /*61e0*/  FMUL.FTZ R175, R132, R185 ;  /* 0x000000b984af7220 */ /* 0x000fe40000410000 */
[----:B------:R-:W-:-:S02]  /*61f0*/  FADD.FTZ R98, R206, R98 ;  /* 0x00000062ce627221 */ /* 0x000fc40000010000 */
[----:B--2---:R-:W-:Y:S02]  /*6200*/  FMUL.FTZ R13, R132, R223 ;  /* 0x000000df840d7220 */ /* 0x004fe40000410000 */
        /* <DEDUP_REMOVED lines=30> */
[----:B------:R-:W-:Y:S02]  /*63f0*/  FMUL.FTZ R168, R168, R167 ;  /* 0x000000a7a8a87220 */ /* 0x000fe40000410000 */
[----:B------:R-:W-:Y:S02]  /*6400*/  FFMA.FTZ R192, R134, R197, R192 ;  /* 0x000000c586c07223 */ /* 0x000fe400000100c0 */
[----:B------:R-:W-:Y:S02]  /*6410*/  FMUL.FTZ R194, R194, R163 ;  /* 0x000000a3c2c27220 */ /* 0x000fe40000410000 */
[C---:B------:R-:W-:Y:S02]  /*6420*/  FMUL.FTZ R167, R132.reuse, R177 ;  /* 0x000000b184a77220 */ /* 0x040fe40000410000 */
[----:B------:R-:W-:-:S02]  /*6430*/  FMUL.FTZ R134, R132, R191 ;  /* 0x000000bf84867220 */ /* 0x000fc40000410000 */
[----:B------:R-:W-:Y:S02]  /*6440*/  FMUL.FTZ R163, R132, R193 ;  /* 0x000000c184a37220 */ /* 0x000fe40000410000 */
[----:B0-----:R-:W-:Y:S02]  /*6450*/  @!P2 FADD.FTZ R156, R156, R219 ;  /* 0x000000db9c9ca221 */ /* 0x001fe40000010000 */
[----:B------:R-:W-:Y:S02]  /*6460*/  FMUL.FTZ R167, R164, R167 ;  /* 0x000000a7a4a77220 */ /* 0x000fe40000410000 */
[----:B-1----:R-:W-:Y:S02]  /*6470*/  @!P3 FADD.FTZ R162, R162, R211 ;  /* 0x000000d3a2a2b221 */ /* 0x002fe40000010000 */
[----:B------:R-:W-:Y:S02]  /*6480*/  FMUL.FTZ R211, R132, R187 ;  /* 0x000000bb84d37220 */ /* 0x000fe40000410000 */
[----:B------:R-:W-:Y:S01]  /*6490*/  IMAD.MOV.U32 R13, RZ, RZ, R156 ;  /* 0x000000ffff0d7224 */ /* 0x000fe200078e009c */
[----:B------:R-:W0:Y:S01]  /*64a0*/  SHFL.DOWN PT, R215, R162, 0x8, 0x1f ;  /* 0x09001f00a2d77f89 */ /* 0x000e2200000e0000 */
[----:B------:R-:W-:-:S02]  /*64b0*/  FMUL.FTZ R180, R180, R211 ;  /* 0x000000d3b4b47220 */ /* 0x000fc40000410000 */
[----:B------:R-:W-:Y:S02]  /*64c0*/  FMUL.FTZ R134, R199, R134 ;  /* 0x00000086c7867220 */ /* 0x000fe40000410000 */
[----:B------:R-:W-:Y:S02]  /*64d0*/  FFMA.FTZ R180, R173, R187, R180 ;  /* 0x000000bbadb47223 */ /* 0x000fe400000100b4 */
[----:B------:R-:W-:Y:S02]  /*64e0*/  FMUL.FTZ R173, R132, R183 ;  /* 0x000000b784ad7220 */ /* 0x000fe40000410000 */
[----:B------:R-:W-:Y:S02]  /*64f0*/  FMUL.FTZ R198, R198, R163 ;  /* 0x000000a3c6c67220 */ /* 0x000fe40000410000 */
[----:B------:R-:W-:Y:S02]  /*6500*/  FMUL.FTZ R174, R174, R173 ;  /* 0x000000adaeae7220 */ /* 0x000fe40000410000 */
[----:B------:R-:W-:-:S02]  /*6510*/  FMUL.FTZ R173, R132, R181 ;  /* 0x000000b584ad7220 */ /* 0x000fc40000410000 */
[----:B------:R-:W-:Y:S02]  /*6520*/  FFMA.FTZ R175, R144, R185, R175 ;  /* 0x000000b990af7223 */ /* 0x000fe400000100af */
[----:B------:R-:W-:Y:S02]  /*6530*/  FMUL.FTZ R173, R172, R173 ;  /* 0x000000adacad7220 */ /* 0x000fe40000410000 */
[----:B------:R-:W-:Y:S02]  /*6540*/  FFMA.FTZ R169, R169, R183, R174 ;  /* 0x000000b7a9a97223 */ /* 0x000fe400000100ae */
[----:B------:R-:W-:Y:S02]  /*6550*/  FFMA.FTZ R142, R142, R181, R173 ;  /* 0x000000b58e8e7223 */ /* 0x000fe400000100ad */
[----:B------:R-:W-:Y:S02]  /*6560*/  FFMA.FTZ R165, R165, R179, R168 ;  /* 0x000000b3a5a57223 */ /* 0x000fe400000100a8 */
[----:B0-----:R-:W-:Y:S01]  /*6570*/  @!P0 FADD.FTZ R162, R162, R215 ;  /* 0x000000d7a2a28221 */ /* 0x001fe20000010000 */
[----:B------:R-:W-:Y:S01]  /*6580*/  ISETP.NE.AND P0, PT, R26, RZ, PT ;  /* 0x000000ff1a00720c */ /* 0x000fe20003f05270 */
[----:B------:R-:W-:-:S02]  /*6590*/  FFMA.FTZ R138, R138, R177, R167 ;  /* 0x000000b18a8a7223 */ /* 0x000fc400000100a7 */
[----:B------:R-:W-:Y:S01]  /*65a0*/  FFMA.FTZ R161, R161, R195, R194 ;  /* 0x000000c3a1a17223 */ /* 0x000fe200000100c2 */
[----:B------:R-:W0:Y:S01]  /*65b0*/  SHFL.DOWN PT, R171, R162, 0x10, 0x1f ;  /* 0x0a001f00a2ab7f89 */ /* 0x000e2200000e0000 */
        /* <DEDUP_REMOVED lines=41> */
.L_x_4813:
[----:B0-----:R-:W-:Y:S05]  /*6850*/  BSYNC B0 ;  /* 0x0000000000007941 */ /* 0x001fea0003800000 */
.L_x_4812:
[----:B------:R-:W-:Y:S01]  /*6860*/  MOV R12, c[0x0][0x1c0] ;  /* 0x00007000000c7a02 */ /* 0x000fe20000000f00 */
[----:B------:R-:W-:Y:S01]  /*6870*/  IMAD.MOV.U32 R13, RZ, RZ, c[0x0][0x1c4] ;  /* 0x00007100ff0d7624 */ /* 0x000fe200078e00ff */
[----:B------:R-:W-:Y:S01]  /*6880*/  IADD3 R200, R200, 0x1, RZ ;  /* 0x00000001c8c87810 */ /* 0x000fe20007ffe0ff */
[----:B------:R-:W-:Y:S01]  /*6890*/  UIADD3 UR4, UR4, 0x8, URZ ;  /* 0x0000000804047890 */ /* 0x000fe2000fffe03f */
        /* <DEDUP_REMOVED lines=17> */
.L_x_4809:
[----:B------:R-:W-:Y:S01]  /*69b0*/  BAR.SYNC.DEFER_BLOCKING 0x0 ;  /* 0x0000000000007b1d */ /* 0x000fe20000010000 */
[----:B------:R-:W-:-:S02]  /*69c0*/  F2FP.BF16.PACK_AB R120, R137, R120 ;  /* 0x000000788978723e */ /* 0x000fc400000010ff */
[----:B------:R-:W-:Y:S02]  /*69d0*/  F2FP.BF16.PACK_AB R92, R131, R92 ;  /* 0x0000005c835c723e */ /* 0x000fe400000010ff */
[----:B------:R-:W-:Y:S01]  /*69e0*/  F2FP.BF16.PACK_AB R112, R112, R141 ;  /* 0x0000008d7070723e */ /* 0x000fe200000010ff */
[----:B------:R-:W-:Y:S01]  /*69f0*/  BSSY B0, `(.L_x_4815) ;  /* 0x0000057000007945 */ /* 0x000fe20003800000 */
[----:B------:R-:W-:Y:S02]  /*6a00*/  PRMT R3, R120, 0x7632, R3 ;  /* 0x0000763278037816 */ /* 0x000fe40000000003 */
[----:B------:R-:W-:Y:S02]  /*6a10*/  PRMT R12, R92, 0x7632, R12 ;  /* 0x000076325c0c7816 */ /* 0x000fe4000000000c */
[----:B------:R-:W-:Y:S02]  /*6a20*/  PRMT R13, R112, 0x7632, R13 ;  /* 0x00007632700d7816 */ /* 0x000fe4000000000d */
[----:B------:R-:W-:-:S02]  /*6a30*/  F2FP.BF16.PACK_AB R122, R145, R122 ;  /* 0x0000007a917a723e */ /* 0x000fc400000010ff */
        /* <DEDUP_REMOVED lines=9> */
[C---:B------:R-:W-:Y:S02]  /*6ad0*/  LOP3.LUT R93, R33.reuse, 0x20, RZ, 0xfc, !PT ;  /* 0x00000020215d7812 */ /* 0x040fe400078efcff */
[C---:B------:R-:W-:Y:S01]  /*6ae0*/  LOP3.LUT R95, R33.reuse, 0x40, RZ, 0xfc, !PT ;  /* 0x00000040215f7812 */ /* 0x040fe200078efcff */
[----:B------:R2:W-:Y:S01]  /*6af0*/  STS.U16 [R55+0xa], R13 ;  /* 0x00000a0d37007388 */ /* 0x0005e20000000400 */
[C---:B------:R-:W-:Y:S02]  /*6b00*/  LOP3.LUT R97, R33.reuse, 0x60, RZ, 0xfc, !PT ;  /* 0x0000006021617812 */ /* 0x040fe400078efcff */
[----:B0-----:R-:W-:Y:S01]  /*6b10*/  PRMT R3, R122, 0x7632, R3 ;  /* 0x000076327a037816 */ /* 0x001fe20000000003 */
[----:B------:R-:W-:Y:S01]  /*6b20*/  STS.U16 [R55], R120 ;  /* 0x0000007837007388 */ /* 0x000fe20000000400 */
[----:B------:R-:W-:-:S02]  /*6b30*/  LOP3.LUT R99, R33, 0x80, RZ, 0xfc, !PT ;  /* 0x0000008021637812 */ /* 0x000fc400078efcff */
[----:B-1----:R-:W-:Y:S01]  /*6b40*/  PRMT R12, R96, 0x7632, R12 ;  /* 0x00007632600c7816 */ /* 0x002fe2000000000c */
[----:B------:R-:W-:Y:S01]  /*6b50*/  STS.U16 [R55+0x4], R92 ;  /* 0x0000045c37007388 */ /* 0x000fe20000000400 */
[C---:B------:R-:W-:Y:S02]  /*6b60*/  LOP3.LUT R101, R33.reuse, 0xa0, RZ, 0xfc, !PT ;  /* 0x000000a021657812 */ /* 0x040fe400078efcff */
[----:B--2---:R-:W-:Y:S01]  /*6b70*/  PRMT R13, R98, 0x7632, R13 ;  /* 0x00007632620d7816 */ /* 0x004fe2000000000d */
[----:B------:R-:W-:Y:S01]  /*6b80*/  STS.U16 [R55+0x8], R112 ;  /* 0x0000087037007388 */ /* 0x000fe20000000400 */
[----:B------:R-:W-:-:S03]  /*6b90*/  LOP3.LUT R103, R33, 0xc0, RZ, 0xfc, !PT ;  /* 0x000000c021677812 */ /* 0x000fc600078efcff */
[----:B------:R-:W-:Y:S04]  /*6ba0*/  STS.U16 [R55+0xc], R122 ;  /* 0x00000c7a37007388 */ /* 0x000fe80000000400 */
[----:B------:R0:W-:Y:S04]  /*6bb0*/  STS.U16 [R55+0xe], R3 ;  /* 0x00000e0337007388 */ /* 0x0001e80000000400 */
[----:B------:R-:W-:Y:S04]  /*6bc0*/  STS.U16 [R55+0x10], R110 ;  /* 0x0000106e37007388 */ /* 0x000fe80000000400 */
[----:B------:R-:W-:Y:S01]  /*6bd0*/  STS.U16 [R55+0x12], R14 ;  /* 0x0000120e37007388 */ /* 0x000fe20000000400 */
[----:B0-----:R-:W-:-:S03]  /*6be0*/  IMAD.WIDE.U32 R2, R21, c[0x0][0x2d8], RZ ;  /* 0x0000b60015027a25 */ /* 0x001fc600078e00ff */
[----:B------:R-:W-:Y:S04]  /*6bf0*/  STS.U16 [R55+0x14], R96 ;  /* 0x0000146037007388 */ /* 0x000fe80000000400 */
        /* <DEDUP_REMOVED lines=8> */
[----:B-1----:R-:W-:Y:S02]  /*6c80*/  IMAD R13, R21, c[0x0][0x2dc], R12 ;  /* 0x0000b700150d7a24 */ /* 0x002fe400078e020c */
[----:B0-----:R-:W-:Y:S01]  /*6c90*/  IMAD R15, R19, c[0x0][0x2e0], RZ ;  /* 0x0000b800130f7a24 */ /* 0x001fe200078e02ff */
[----:B------:R-:W-:Y:S01]  /*6ca0*/  LDS.U16 R59, [R38+0x40] ;  /* 0x00004000263b7984 */ /* 0x000fe20000000400 */
[----:B------:R-:W-:Y:S02]  /*6cb0*/  IMAD.IADD R3, R3, 0x1, R13 ;  /* 0x0000000103037824 */ /* 0x000fe400078e020d */
[C---:B------:R-:W-:Y:S01]  /*6cc0*/  IMAD R91, R0.reuse, c[0x0][0x2e4], R15 ;  /* 0x0000b900005b7a24 */ /* 0x040fe200078e020f */
[----:B------:R-:W-:Y:S01]  /*6cd0*/  LDS.U16 R61, [R39+0x80] ;  /* 0x00008000273d7984 */ /* 0x000fe20000000400 */
[----:B------:R-:W-:Y:S01]  /*6ce0*/  IMAD.WIDE.U32 R2, R0, c[0x0][0x2e0], R2 ;  /* 0x0000b80000027a25 */ /* 0x000fe200078e0002 */
[----:B------:R-:W-:-:S02]  /*6cf0*/  LEA R15, P0, R33, c[0x0][0x330], 0x1 ;  /* 0x0000cc00210f7a11 */ /* 0x000fc400078008ff */
[----:B------:R-:W-:Y:S02]  /*6d00*/  LDS.U16 R63, [R40+0xc0] ;  /* 0x0000c000283f7984 */ /* 0x000fe40000000400 */
[----:B------:R-:W-:Y:S02]  /*6d10*/  IADD3 R2, P2, R71, R2, RZ ;  /* 0x0000000247027210 */ /* 0x000fe40007f5e0ff */
[----:B------:R-:W-:Y:S01]  /*6d20*/  LDS.U16 R65, [R41+0x100] ;  /* 0x0001000029417984 */ /* 0x000fe20000000400 */
[----:B------:R-:W-:Y:S02]  /*6d30*/  LEA.HI.X R12, R33, c[0x0][0x334], R36, 0x1, P0 ;  /* 0x0000cd00210c7a11 */ /* 0x000fe400000f0c24 */
        /* <DEDUP_REMOVED lines=21> */
[----:B------:R-:W-:-:S05]  /*6e90*/  ISETP.GE.AND P4, PT, R99, R16, PT ;  /* 0x000000106300720c */ /* 0x000fca0003f86270 */
        /* <DEDUP_REMOVED lines=12> */
.L_x_4816:
[----:B------:R-:W-:Y:S05]  /*6f60*/  BSYNC B0 ;  /* 0x0000000000007941 */ /* 0x000fea0003800000 */
.L_x_4815:
[C---:B------:R-:W-:Y:S01]  /*6f70*/  LOP3.LUT R91, R33.reuse, 0xe0, RZ, 0xfc, !PT ;  /* 0x000000e0215b7812 */ /* 0x040fe200078efcff */
[----:B------:R1:W-:Y:S01]  /*6f80*/  @!P0 STG.E.U16 [R14.64+-0x3c0], R59 ;  /* 0xfffc403b0e008986 */ /* 0x0003e2000c101506 */
[----:B------:R-:W-:Y:S01]  /*6f90*/  LOP3.LUT R105, R33, 0x100, RZ, 0xfc, !PT ;  /* 0x0000010021697812 */ /* 0x000fe200078efcff */
[----:B------:R-:W-:Y:S01]  /*6fa0*/  FADD.FTZ R3, R133, R24 ;  /* 0x0000001885037221 */ /* 0x000fe20000010000 */
[----:B------:R-:W-:Y:S01]  /*6fb0*/  LOP3.LUT R107, R33, 0x120, RZ, 0xfc, !PT ;  /* 0x00000120216b7812 */ /* 0x000fe200078efcff */
        /* <DEDUP_REMOVED lines=9> */
[----:B------:R-:W-:Y:S01]  /*7050*/  ISETP.GE.AND P3, PT, R107, R16, PT ;  /* 0x000000106b00720c */ /* 0x000fe20003f66270 */
[----:B------:R-:W-:Y:S01]  /*7060*/  FADD.FTZ R3, R2, R121 ;  /* 0x0000007902037221 */ /* 0x000fe20000010000 */
[C---:B------:R-:W-:Y:S01]  /*7070*/  LOP3.LUT R109, R33.reuse, 0x140, RZ, 0xfc, !PT ;  /* 0x00000140216d7812 */ /* 0x040fe200078efcff */
[----:B------:R-:W-:Y:S01]  /*7080*/  BSSY B0, `(.L_x_4817) ;  /* 0x000006a000007945 */ /* 0x000fe20003800000 */
[C---:B------:R-:W-:Y:S01]  /*7090*/  LOP3.LUT R111, R33.reuse, 0x160, RZ, 0xfc, !PT ;  /* 0x00000160216f7812 */ /* 0x040fe200078efcff */
[----:B------:R-:W-:Y:S01]  /*70a0*/  @!P5 STG.E.U16 [R14.64+-0x2c0], R67 ;  /* 0xfffd40430e00d986 */ /* 0x000fe2000c101506 */
[----:B------:R-:W-:-:S02]  /*70b0*/  LOP3.LUT R113, R33, 0x180, RZ, 0xfc, !PT ;  /* 0x0000018021717812 */ /* 0x000fc400078efcff */
[C---:B------:R-:W-:Y:S01]  /*70c0*/  LOP3.LUT R115, R33.reuse, 0x1a0, RZ, 0xfc, !PT ;  /* 0x000001a021737812 */ /* 0x040fe200078efcff */
[----:B------:R-:W-:Y:S01]  /*70d0*/  @!P6 STG.E.U16 [R14.64+-0x280], R69 ;  /* 0xfffd80450e00e986 */ /* 0x000fe2000c101506 */
[C---:B------:R-:W-:Y:S02]  /*70e0*/  LOP3.LUT R117, R33.reuse, 0x1c0, RZ, 0xfc, !PT ;  /* 0x000001c021757812 */ /* 0x040fe400078efcff */
[----:B------:R-:W-:Y:S01]  /*70f0*/  LOP3.LUT R119, R33, 0x1e0, RZ, 0xfc, !PT ;  /* 0x000001e021777812 */ /* 0x000fe200078efcff */
[----:B------:R-:W-:Y:S01]  /*7100*/  @!P0 STG.E.U16 [R14.64+-0x240], R73 ;  /* 0xfffdc0490e008986 */ /* 0x000fe2000c101506 */
[-C--:B------:R-:W-:Y:S02]  /*7110*/  ISETP.GE.AND P0, PT, R109, R16.reuse, PT ;  /* 0x000000106d00720c */ /* 0x080fe40003f06270 */
[-C--:B------:R-:W-:Y:S01]  /*7120*/  ISETP.GE.AND P6, PT, R111, R16.reuse, PT ;  /* 0x000000106f00720c */ /* 0x080fe20003fc6270 */
[----:B------:R-:W-:Y:S01]  /*7130*/  @!P2 STG.E.U16 [R14.64+-0x200], R75 ;  /* 0xfffe004b0e00a986 */ /* 0x000fe2000c101506 */
[----:B------:R-:W-:-:S02]  /*7140*/  ISETP.GE.AND P5, PT, R113, R16, PT ;  /* 0x000000107100720c */ /* 0x000fc40003fa6270 */
[-C--:B------:R-:W-:Y:S01]  /*7150*/  ISETP.GE.AND P4, PT, R115, R16.reuse, PT ;  /* 0x000000107300720c */ /* 0x080fe20003f86270 */
[----:B------:R-:W-:Y:S01]  /*7160*/  @!P3 STG.E.U16 [R14.64+-0x1c0], R77 ;  /* 0xfffe404d0e00b986 */ /* 0x000fe2000c101506 */
[-C--:B------:R-:W-:Y:S02]  /*7170*/  ISETP.GE.AND P2, PT, R117, R16.reuse, PT ;  /* 0x000000107500720c */ /* 0x080fe40003f46270 */
[----:B------:R-:W-:Y:S02]  /*7180*/  ISETP.GE.AND P3, PT, R119, R16, PT ;  /* 0x000000107700720c */ /* 0x000fe40003f66270 */
[----:B------:R-:W-:Y:S01]  /*7190*/  F2FP.BF16.PACK_AB R116, R116, R133 ;  /* 0x000000857474723e */ /* 0x000fe200000010ff */
[----:B------:R-:W-:Y:S01]  /*71a0*/  @!P0 STG.E.U16 [R14.64+-0x180], R79 ;  /* 0xfffe804f0e008986 */ /* 0x000fe2000c101506 */
[----:B------:R-:W-:Y:S01]  /*71b0*/  F2FP.BF16.PACK_AB R2, R135, R102 ;  /* 0x000000668702723e */ /* 0x000fe200000010ff */
[----:B------:R-:W-:Y:S01]  /*71c0*/  FADD.FTZ R102, R3, R102 ;  /* 0x0000006603667221 */ /* 0x000fe20000010000 */
[----:B------:R-:W-:Y:S01]  /*71d0*/  F2FP.BF16.PACK_AB R90, R121, R90 ;  /* 0x0000005a795a723e */ /* 0x000fe200000010ff */
[----:B------:R-:W-:Y:S01]  /*71e0*/  @!P6 STG.E.U16 [R14.64+-0x140], R81 ;  /* 0xfffec0510e00e986 */ /* 0x000fe2000c101506 */
[----:B------:R-:W-:Y:S01]  /*71f0*/  PRMT R24, R2, 0x7632, R24 ;  /* 0x0000763202187816 */ /* 0x000fe20000000018 */
[----:B------:R-:W-:Y:S01]  /*7200*/  FADD.FTZ R102, R102, R135 ;  /* 0x0000008766667221 */ /* 0x000fe20000010000 */
[----:B0-----:R-:W-:Y:S01]  /*7210*/  F2FP.BF16.PACK_AB R12, R143, R108 ;  /* 0x0000006c8f0c723e */ /* 0x001fe200000010ff */
[----:B------:R-:W-:Y:S01]  /*7220*/  @!P5 STG.E.U16 [R14.64+-0x100], R83 ;  /* 0xffff00530e00d986 */ /* 0x000fe2000c101506 */
[----:B------:R-:W-:-:S02]  /*7230*/  PRMT R16, R90, 0x7632, R16 ;  /* 0x000076325a107816 */ /* 0x000fc40000000010 */
[C---:B------:R-:W-:Y:S01]  /*7240*/  PRMT R58, R12.reuse, 0x7610, R58 ;  /* 0x000076100c3a7816 */ /* 0x040fe2000000003a */
[----:B------:R-:W-:Y:S01]  /*7250*/  @!P4 STG.E.U16 [R14.64+-0xc0], R85 ;  /* 0xffff40550e00c986 */ /* 0x000fe2000c101506 */
[----:B-1----:R-:W-:Y:S02]  /*7260*/  PRMT R59, R12, 0x7632, R59 ;  /* 0x000076320c3b7816 */ /* 0x002fe4000000003b */
[----:B------:R-:W-:Y:S01]  /*7270*/  F2FP.BF16.PACK_AB R13, R94, R127 ;  /* 0x0000007f5e0d723e */ /* 0x000fe200000010ff */
[----:B------:R-:W-:Y:S01]  /*7280*/  @!P2 STG.E.U16 [R14.64+-0x80], R87 ;  /* 0xffff80570e00a986 */ /* 0x000fe2000c101506 */
[----:B------:R-:W-:-:S03]  /*7290*/  F2FP.BF16.PACK_AB R12, R17, R114 ;  /* 0x00000072110c723e */ /* 0x000fc600000010ff */
[----:B------:R0:W-:Y:S04]  /*72a0*/  @!P3 STG.E.U16 [R14.64+-0x40], R89 ;  /* 0xffffc0590e00b986 */ /* 0x0001e8000c101506 */
[----:B------:R-:W-:Y:S01]  /*72b0*/  BAR.SYNC.DEFER_BLOCKING 0x0 ;  /* 0x0000000000007b1d */ /* 0x000fe20000010000 */
[----:B0-----:R-:W-:Y:S02]  /*72c0*/  PRMT R15, R116, 0x7632, R15 ;  /* 0x00007632740f7816 */ /* 0x001fe4000000000f */
[----:B------:R-:W-:Y:S02]  /*72d0*/  PRMT R14, R2, 0x7610, R14 ;  /* 0x00007610020e7816 */ /* 0x000fe4000000000e */
[----:B------:R-:W-:Y:S01]  /*72e0*/  F2FP.BF16.PACK_AB R2, R106, R139 ;  /* 0x0000008b6a02723e */ /* 0x000fe200000010ff */
[----:B------:R-:W-:-:S03]  /*72f0*/  FADD.FTZ R139, R102, R139 ;  /* 0x0000008b668b7221 */ /* 0x000fc60000010000 */
[----:B------:R-:W-:Y:S01]  /*7300*/  PRMT R57, R2, 0x7610, R57 ;  /* 0x0000761002397816 */ /* 0x000fe20000000039 */
[----:B------:R-:W-:-:S04]  /*7310*/  FADD.FTZ R139, R139, R106 ;  /* 0x0000006a8b8b7221 */ /* 0x000fc80000010000 */
[----:B------:R-:W-:Y:S01]  /*7320*/  FADD.FTZ R108, R139, R108 ;  /* 0x0000006c8b6c7221 */ /* 0x000fe20000010000 */
[----:B------:R0:W-:Y:S03]  /*7330*/  STS.U16 [R55+0x2], R15 ;  /* 0x0000020f37007388 */ /* 0x0001e60000000400 */
[----:B------:R-:W-:Y:S01]  /*7340*/  FADD.FTZ R108, R108, R143 ;  /* 0x0000008f6c6c7221 */ /* 0x000fe20000010000 */
[----:B------:R1:W-:Y:S03]  /*7350*/  STS.U16 [R55+0x6], R16 ;  /* 0x0000061037007388 */ /* 0x0003e60000000400 */
[----:B------:R-:W-:Y:S01]  /*7360*/  FADD.FTZ R127, R108, R127 ;  /* 0x0000007f6c7f7221 */ /* 0x000fe20000010000 */
[----:B------:R2:W-:Y:S03]  /*7370*/  STS.U16 [R55+0x8], R14 ;  /* 0x0000080e37007388 */ /* 0x0005e60000000400 */
[----:B------:R-:W-:Y:S01]  /*7380*/  FADD.FTZ R127, R127, R94 ;  /* 0x0000005e7f7f7221 */ /* 0x000fe20000010000 */
[----:B0-----:R-:W-:-:S02]  /*7390*/  PRMT R15, R2, 0x7632, R15 ;  /* 0x00007632020f7816 */ /* 0x001fc4000000000f */
[----:B------:R-:W-:Y:S01]  /*73a0*/  F2FP.BF16.PACK_AB R2, R129, R104 ;  /* 0x000000688102723e */ /* 0x000fe200000010ff */
[----:B------:R0:W-:Y:S01]  /*73b0*/  STS.U16 [R55+0xa], R24 ;  /* 0x00000a1837007388 */ /* 0x0001e20000000400 */
[----:B------:R-:W-:Y:S02]  /*73c0*/  FADD.FTZ R104, R127, R104 ;  /* 0x000000687f687221 */ /* 0x000fe40000010000 */
[----:B-1----:R-:W-:Y:S01]  /*73d0*/  PRMT R16, R2, 0x7632, R16 ;  /* 0x0000763202107816 */ /* 0x002fe20000000010 */
[----:B------:R-:W-:Y:S01]  /*73e0*/  STS.U16 [R55], R116 ;  /* 0x0000007437007388 */ /* 0x000fe20000000400 */
[----:B--2---:R-:W-:Y:S01]  /*73f0*/  PRMT R14, R13, 0x7632, R14 ;  /* 0x000076320d0e7816 */ /* 0x004fe2000000000e */
[----:B------:R-:W-:Y:S02]  /*7400*/  FADD.FTZ R129, R104, R129 ;  /* 0x0000008168817221 */ /* 0x000fe40000010000 */
[----:B------:R-:W-:Y:S01]  /*7410*/  STS.U16 [R55+0x4], R90 ;  /* 0x0000045a37007388 */ /* 0x000fe20000000400 */
[----:B0-----:R-:W-:-:S03]  /*7420*/  PRMT R24, R12, 0x7632, R24 ;  /* 0x000076320c187816 */ /* 0x001fc60000000018 */
        /* <DEDUP_REMOVED lines=13> */
[----:B-1----:R-:W-:Y:S02]  /*7500*/  IMAD R12, R22, c[0x0][0x2f8], RZ ;  /* 0x0000be00160c7a24 */ /* 0x002fe400078e02ff */
[----:B0-----:R-:W-:Y:S01]  /*7510*/  FADD.FTZ R24, R129, R114 ;  /* 0x0000007281187221 */ /* 0x001fe20000010000 */
[----:B------:R-:W-:Y:S01]  /*7520*/  LDS.U16 R15, [R38+0x40] ;  /* 0x00004000260f7984 */ /* 0x000fe20000000400 */
[----:B------:R-:W-:Y:S02]  /*7530*/  IMAD R13, R21, c[0x0][0x2fc], R12 ;  /* 0x0000bf00150d7a24 */ /* 0x000fe400078e020c */
[----:B------:R-:W-:Y:S01]  /*7540*/  FADD.FTZ R24, R24, R17 ;  /* 0x0000001118187221 */ /* 0x000fe20000010000 */
[----:B------:R-:W-:Y:S02]  /*7550*/  LDS.U16 R39, [R39+0x80] ;  /* 0x0000800027277984 */ /* 0x000fe40000000400 */
[----:B------:R-:W-:-:S02]  /*7560*/  IADD3 R69, R3, R13, RZ ;  /* 0x0000000d03457210 */ /* 0x000fc40007ffe0ff */
        /* <DEDUP_REMOVED lines=27> */
.L_x_4818:
[----:B------:R-:W-:Y:S05]  /*7720*/  BSYNC B0 ;  /* 0x0000000000007941 */ /* 0x000fea0003800000 */
.L_x_4817:
        /* <DEDUP_REMOVED lines=52> */
.L_x_4803:
[----:B------:R-:W-:Y:S02]  /*7a70*/  ISETP.NE.U32.AND P0, PT, RZ, c[0x0][0x328], PT ;  /* 0x0000ca00ff007a0c */ /* 0x000fe40003f05070 */
[----:B------:R-:W-:-:S02]  /*7a80*/  ISETP.NE.U32.AND P2, PT, RZ, c[0x0][0x348], PT ;  /* 0x0000d200ff007a0c */ /* 0x000fc40003f45070 */
[----:B------:R-:W-:Y:S02]  /*7a90*/  ISETP.NE.AND.EX P1, PT, RZ, c[0x0][0x32c], PT, P0 ;  /* 0x0000cb00ff007a0c */ /* 0x000fe40003f25300 */
[----:B------:R-:W-:-:S11]  /*7aa0*/  ISETP.NE.AND.EX P0, PT, RZ, c[0x0][0x34c], PT, P2 ;  /* 0x0000d300ff007a0c */ /* 0x000fd60003f05320 */
[----:B------:R-:W-:Y:S05]  /*7ab0*/  @!P1 BRA `(.L_x_4820) ;  /* 0x0000014000009947 */ /* 0x000fea0003800000 */
[----:B-1----:R-:W1:Y:S01]  /*7ac0*/  SHFL.DOWN P1, R2, R23, 0x1, 0x1f ;  /* 0x08201f0017027f89 */ /* 0x002e620000020000 */
[----:B------:R-:W-:Y:S03]  /*7ad0*/  BSSY B0, `(.L_x_4820) ;  /* 0x0000012000007945 */ /* 0x000fe60003800000 */
[----:B------:R-:W2:Y:S01]  /*7ae0*/  S2R R11, SR_LANEID ;  /* 0x00000000000b7919 */ /* 0x000ea20000000000 */
[----:B-1----:R-:W-:Y:S01]  /*7af0*/  @P1 FADD R2, R2, R23 ;  /* 0x0000001702021221 */ /* 0x002fe20000000000 */
[----:B--2---:R-:W-:-:S04]  /*7b00*/  ISETP.NE.AND P2, PT, R11, RZ, PT ;  /* 0x000000ff0b00720c */ /* 0x004fc80003f45270 */
[----:B------:R-:W1:Y:S04]  /*7b10*/  SHFL.DOWN P1, R3, R2, 0x2, 0x1f ;  /* 0x08401f0002037f89 */ /* 0x000e680000020000 */
[----:B------:R-:W2:Y:S01]  /*7b20*/  S2R R11, SR_TID.X ;  /* 0x00000000000b7919 */ /* 0x000ea20000002100 */
[----:B-1----:R-:W-:-:S05]  /*7b30*/  @P1 FADD R3, R2, R3 ;  /* 0x0000000302031221 */ /* 0x002fca0000000000 */
[----:B------:R-:W1:Y:S02]  /*7b40*/  SHFL.DOWN P1, R8, R3, 0x4, 0x1f ;  /* 0x08801f0003087f89 */ /* 0x000e640000020000 */
[----:B-1----:R-:W-:-:S05]  /*7b50*/  @P1 FADD R8, R3, R8 ;  /* 0x0000000803081221 */ /* 0x002fca0000000000 */
[----:B------:R-:W1:Y:S02]  /*7b60*/  SHFL.DOWN P1, R9, R8, 0x8, 0x1f ;  /* 0x09001f0008097f89 */ /* 0x000e640000020000 */
[----:B-1----:R-:W-:-:S05]  /*7b70*/  @P1 FADD R9, R8, R9 ;  /* 0x0000000908091221 */ /* 0x002fca0000000000 */
[----:B------:R-:W1:Y:S02]  /*7b80*/  SHFL.DOWN P1, R10, R9, 0x10, 0x1f ;  /* 0x0a001f00090a7f89 */ /* 0x000e640000020000 */
[----:B-1----:R-:W-:Y:S01]  /*7b90*/  @P1 FADD R10, R9, R10 ;  /* 0x0000000a090a1221 */ /* 0x002fe20000000000 */
[----:B--2---:R-:W-:-:S04]  /*7ba0*/  ISETP.NE.AND P1, PT, R11, RZ, PT ;  /* 0x000000ff0b00720c */ /* 0x004fc80003f25270 */
[----:B------:R1:W-:Y:S04]  /*7bb0*/  @!P2 STS [0x434], R10 ;  /* 0x0004340aff00a388 */ /* 0x0003e80000000800 */
[----:B------:R-:W-:Y:S06]  /*7bc0*/  BAR.SYNC.DEFER_BLOCKING 0x0 ;  /* 0x0000000000007b1d */ /* 0x000fec0000010000 */
[----:B------:R-:W-:Y:S05]  /*7bd0*/  @P1 BRA `(.L_x_4821) ;  /* 0x0000001000001947 */ /* 0x000fea0003800000 */
[----:B-1----:R1:W-:Y:S02]  /*7be0*/  RED.E.ADD.F32.FTZ.RN.STRONG.GPU [R6.64], R10 ;  /* 0x0000000a0600798e */ /* 0x0023e4000c10e786 */
.L_x_4821:
[----:B-1----:R-:W-:Y:S05]  /*7bf0*/  BSYNC B0 ;  /* 0x0000000000007941 */ /* 0x002fea0003800000 */
.L_x_4820:
[----:B------:R-:W-:Y:S01]  /*7c00*/  BSSY B0, `(.L_x_4822) ;  /* 0x0000018000007945 */ /* 0x000fe20003800000 */
[----:B------:R-:W-:Y:S05]  /*7c10*/  @!P0 BRA `(.L_x_4823) ;  /* 0x0000015000008947 */ /* 0x000fea0003800000 */
[----:B------:R-:W-:Y:S06]  /*7c20*/  BAR.SYNC.DEFER_BLOCKING 0x0 ;  /* 0x0000000000007b1d */ /* 0x000fec0000010000 */
[----:B-1----:R-:W1:Y:S04]  /*7c30*/  SHFL.DOWN P0, R3, R24, 0x1, 0x1f ;  /* 0x08201f0018037f89 */ /* 0x002e680000000000 */
[----:B------:R-:W2:Y:S04]  /*7c40*/  S2R R8, SR_LANEID ;  /* 0x0000000000087919 */ /* 0x000ea80000000000 */
[----:B------:R-:W3:Y:S01]  /*7c50*/  S2R R21, SR_TID.X ;  /* 0x0000000000157919 */ /* 0x000ee20000002100 */
[----:B-1----:R-:W-:Y:S01]  /*7c60*/  @P0 FADD R3, R3, R24 ;  /* 0x0000001803030221 */ /* 0x002fe20000000000 */
[----:B--2---:R-:W-:-:S04]  /*7c70*/  ISETP.NE.AND P1, PT, R8, RZ, PT ;  /* 0x000000ff0800720c */ /* 0x004fc80003f25270 */
        /* <DEDUP_REMOVED lines=8> */
[----:B---3--:R-:W-:-:S04]  /*7d00*/  ISETP.NE.AND P0, PT, R21, RZ, PT ;  /* 0x000000ff1500720c */ /* 0x008fc80003f05270 */
[----:B------:R1:W-:Y:S04]  /*7d10*/  @!P1 STS [0x434], R9 ;  /* 0x00043409ff009388 */ /* 0x0003e80000000800 */
[----:B------:R-:W-:Y:S06]  /*7d20*/  BAR.SYNC.DEFER_BLOCKING 0x0 ;  /* 0x0000000000007b1d */ /* 0x000fec0000010000 */
[----:B------:R-:W-:Y:S05]  /*7d30*/  @P0 BRA `(.L_x_4824) ;  /* 0x0000004000000947 */ /* 0x000fea0003800000 */
[----:B-1----:R1:W-:Y:S01]  /*7d40*/  RED.E.ADD.F32.FTZ.RN.STRONG.GPU [R4.64], R9 ;  /* 0x000000090400798e */ /* 0x0023e2000c10e786 */
[----:B------:R-:W-:Y:S01]  /*7d50*/  IMAD.MOV.U32 R21, RZ, RZ, RZ ;  /* 0x000000ffff157224 */ /* 0x000fe200078e00ff */
[----:B------:R-:W-:Y:S05]  /*7d60*/  BRA `(.L_x_4824) ;  /* 0x0000001000007947 */ /* 0x000fea0003800000 */
.L_x_4823:
[----:B------:R-:W2:Y:S02]  /*7d70*/  S2R R21, SR_TID.X ;  /* 0x0000000000157919 */ /* 0x000ea40000002100 */
.L_x_4824:
[----:B-1----:R-:W-:Y:S05]  /*7d80*/  BSYNC B0 ;  /* 0x0000000000007941 */ /* 0x002fea0003800000 */
.L_x_4822:
[----:B--2---:R-:W-:-:S13]  /*7d90*/  ISETP.GE.AND P0, PT, R21, c[0x0][0x16c], PT ;  /* 0x00005b0015007a0c */ /* 0x004fda0003f06270 */
[----:B------:R-:W-:Y:S05]  /*7da0*/  @P0 EXIT ;  /* 0x000000000000094d */ /* 0x000fea0003800000 */
[C---:B------:R-:W-:Y:S02]  /*7db0*/  IMAD R7, R19.reuse, c[0x0][0x2c8], RZ ;  /* 0x0000b20013077a24 */ /* 0x040fe400078e02ff */
[C---:B0-----:R-:W-:Y:S02]  /*7dc0*/  IMAD R13, R19.reuse, c[0x0][0x198], RZ ;  /* 0x00006600130d7a24 */ /* 0x041fe400078e02ff */
[C---:B------:R-:W-:Y:S02]  /*7dd0*/  IMAD R15, R19.reuse, c[0x0][0x1b8], RZ ;  /* 0x00006e00130f7a24 */ /* 0x040fe400078e02ff */
[C---:B------:R-:W-:Y:S02]  /*7de0*/  IMAD R11, R19.reuse, c[0x0][0x2a8], RZ ;  /* 0x0000aa00130b7a24 */ /* 0x040fe400078e02ff */
[----:B------:R-:W-:Y:S02]  /*7df0*/  IMAD R9, R19, c[0x0][0x288], RZ ;  /* 0x0000a20013097a24 */ /* 0x000fe400078e02ff */
[----:B------:R-:W-:-:S02]  /*7e00*/  IMAD R31, R0, c[0x0][0x2cc], R7 ;  /* 0x0000b300001f7a24 */ /* 0x000fc400078e0207 */
[----:B------:R-:W-:-:S04]  /*7e10*/  IMAD.WIDE.U32 R2, R0, c[0x0][0x2c8], RZ ;  /* 0x0000b20000027a25 */ /* 0x000fc800078e00ff */
[----:B------:R-:W-:Y:S01]  /*7e20*/  IMAD.WIDE.U32 R16, R0, c[0x0][0x198], RZ ;  /* 0x0000660000107a25 */ /* 0x000fe200078e00ff */
[----:B------:R-:W-:-:S03]  /*7e30*/  IADD3 R31, R3, R31, RZ ;  /* 0x0000001f031f7210 */ /* 0x000fc60007ffe0ff */
[----:B-----5:R-:W-:-:S04]  /*7e40*/  IMAD.WIDE.U32 R18, R0, c[0x0][0x1b8], RZ ;  /* 0x00006e0000127a25 */ /* 0x020fc800078e00ff */
[C---:B------:R-:W-:Y:S02]  /*7e50*/  IMAD R13, R0.reuse, c[0x0][0x19c], R13 ;  /* 0x00006700000d7a24 */ /* 0x040fe400078e020d */
[C---:B------:R-:W-:Y:S02]  /*7e60*/  IMAD R15, R0.reuse, c[0x0][0x1bc], R15 ;  /* 0x00006f00000f7a24 */ /* 0x040fe400078e020f */
[C---:B------:R-:W-:Y:S01]  /*7e70*/  IMAD R11, R0.reuse, c[0x0][0x2ac], R11 ;  /* 0x0000ab00000b7a24 */ /* 0x040fe200078e020b */
[----:B------:R-:W-:Y:S01]  /*7e80*/  IADD3 R37, R17, R13, RZ ;  /* 0x0000000d11257210 */ /* 0x000fe20007ffe0ff */
[----:B------:R-:W-:Y:S01]  /*7e90*/  IMAD.WIDE.U32 R6, R0, c[0x0][0x2a8], RZ ;  /* 0x0000aa0000067a25 */ /* 0x000fe200078e00ff */
[----:B------:R-:W-:-:S03]  /*7ea0*/  IADD3 R39, R19, R15, RZ ;  /* 0x0000000f13277210 */ /* 0x000fc60007ffe0ff */
[----:B------:R-:W-:Y:S01]  /*7eb0*/  IMAD.WIDE.U32 R4, R0, c[0x0][0x288], RZ ;  /* 0x0000a20000047a25 */ /* 0x000fe200078e00ff */
[----:B------:R-:W-:-:S03]  /*7ec0*/  IADD3 R27, R7, R11, RZ ;  /* 0x0000000b071b7210 */ /* 0x000fc60007ffe0ff */
[----:B------:R-:W-:-:S04]  /*7ed0*/  IMAD R9, R0, c[0x0][0x28c], R9 ;  /* 0x0000a30000097a24 */ /* 0x000fc800078e0209 */
[----:B------:R-:W-:Y:S02]  /*7ee0*/  IMAD.IADD R29, R5, 0x1, R9 ;  /* 0x00000001051d7824 */ /* 0x000fe400078e0209 */
.L_x_4825:
        /* <DEDUP_REMOVED lines=55> */
.L_x_4826:
        /* <DEDUP_REMOVED lines=10> */
.L_x_9069:


//--------------------- .text._Z25selective_scan_bwd_kernelI32Selective_Scan_bwd_kernel_traitsILi32ELi16ELb0ELb0ELb0ELb1ELb0EN3c108BFloat16EfEEv12SSMParamsBwd --------------------------
	.section	.text._Z25selective_scan_bwd_kernelI32Selective_Scan_bwd_kernel_traitsILi32ELi16ELb0ELb0ELb0ELb1ELb0EN3c108BFloat16EfEEv12SSMParamsBwd,"ax",@progbits
	.sectioninfo	@"SHI_REGISTERS=234"
	.align	128
        .global         _Z25selective_scan_bwd_kernelI32Selective_Scan_bwd_kernel_traitsILi32ELi16ELb0ELb0ELb0ELb1ELb0EN3c108BFloat16EfEEv12SSMParamsBwd
        .type           _Z25selective_scan_bwd_kernelI32Selective_Scan_bwd_kernel_traitsILi32ELi16ELb0ELb0ELb0ELb1ELb0EN3c108BFloat16EfEEv12SSMParamsBwd,@function
        .size           _Z25selective_scan_bwd_kernelI32Selective_Scan_bwd_kernel_traitsILi32ELi16ELb0ELb0ELb0ELb1ELb0EN3c108BFloat16EfEEv12SSMParamsBwd,(.L_x_9070 - _Z25selective_scan_bwd_kernelI32Selective_Scan_bwd_kernel_traitsILi32ELi16ELb0ELb0ELb0ELb1ELb0EN3c108BFloat16EfEEv12SSMParamsBwd)
        .other          _Z25selective_scan_bwd_kernelI32Selective_Scan_bwd_kernel_traitsILi32ELi16ELb0ELb0ELb0ELb1ELb0EN3c108BFloat16EfEEv12SSMParamsBwd,@"STO_CUDA_ENTRY STV_DEFAULT"
_Z25selective_scan_bwd_kernelI32Selective_Scan_bwd_kernel_traitsILi32ELi16ELb0ELb0ELb0ELb1ELb0EN3c108BFloat16EfEEv12SSMParamsBwd:
.text._Z25selective_scan_bwd_kernelI32Selective_Scan_bwd_kernel_traitsILi32ELi16ELb0ELb0ELb0ELb1ELb0EN3c108BFloat16EfEEv12SSMParamsBwd:
        /* <DEDUP_REMOVED lines=8> */
[----:B------:R-:W-:Y:S02]  /*0080*/  ISETP.NE.AND.EX P1, PT, RZ, c[0x0][0x254], PT, P1 ;  /* 0x00009500ff007a0c */ /* 0x000fe40003f25310 */
[----:B------:R-:W-:Y:S02]  /*0090*/  MOV R16, RZ ;  /* 0x000000ff00107202 */ /* 0x000fe40000000f00 */
[----:B0-----:R-:W-:-:S07]  /*00a0*/  SHF.R.S32.HI R15, RZ, 0x1f, R0 ;  /* 0x0000001fff0f7819 */ /* 0x001fce0000011400 */
[C---:B------:R-:W-:Y:S02]  /*00b0*/  @P0 LEA R8, P2, R0.reuse, c[0x0][0x238], 0x2 ;  /* 0x00008e0000080a11 */ /* 0x040fe400078410ff */
[----:B-1----:R-:W-:Y:S02]  /*00c0*/  SHF.R.S32.HI R18, RZ, 0x1f, R17 ;  /* 0x0000001fff127819 */ /* 0x002fe40000011411 */
[C---:B------:R-:W-:Y:S02]  /*00d0*/  @P1 LEA R10, P3, R0.reuse, c[0x0][0x250], 0x2 ;  /* 0x00009400000a1a11 */ /* 0x040fe400078610ff */
[--C-:B------:R-:W-:Y:S01]  /*00e0*/  @P0 LEA.HI.X R9, R0, c[0x0][0x23c], R15.reuse, 0x2, P2 ;  /* 0x00008f0000090a11 */ /* 0x100fe200010f140f */
[----:B------:R-:W-:Y:S01]  /*00f0*/  IMAD R4, R18, c[0x0][0x1d0], RZ ;  /* 0x0000740012047a24 */ /* 0x000fe200078e02ff */
[----:B------:R-:W-:Y:S01]  /*0100*/  @P1 LEA.HI.X R11, R0, c[0x0][0x254], R15, 0x2, P3 ;  /* 0x00009500000b1a11 */ /* 0x000fe200018f140f */
[C---:B------:R-:W-:Y:S02]  /*0110*/  IMAD R12, R18.reuse, c[0x0][0x1e0], RZ ;  /* 0x00007800120c7a24 */ /* 0x040fe400078e02ff */
[----:B------:R0:W5:Y:S01]  /*0120*/  @P0 LDG.E R14, [R8.64] ;  /* 0x00000006080e0981 */ /* 0x000162000c1e1900 */
[----:B------:R-:W-:-:S02]  /*0130*/  IMAD R20, R18, c[0x0][0x278], RZ ;  /* 0x00009e0012147a24 */ /* 0x000fc400078e02ff */
[C---:B------:R-:W-:Y:S01]  /*0140*/  IMAD R13, R17.reuse, c[0x0][0x1d4], R4 ;  /* 0x00007500110d7a24 */ /* 0x040fe200078e0204 */
[----:B------:R1:W5:Y:S01]  /*0150*/  @P1 LDG.E R16, [R10.64] ;  /* 0x000000060a101981 */ /* 0x000362000c1e1900 */
[C---:B------:R-:W-:Y:S01]  /*0160*/  IMAD.WIDE.U32 R2, R17.reuse, c[0x0][0x1d0], RZ ;  /* 0x0000740011027a25 */ /* 0x040fe200078e00ff */
[----:B------:R-:W-:Y:S01]  /*0170*/  ISETP.NE.U32.AND P0, PT, RZ, c[0x0][0x260], PT ;  /* 0x00009800ff007a0c */ /* 0x000fe20003f05070 */
[----:B------:R-:W-:Y:S02]  /*0180*/  HFMA2.MMA R90, -RZ, RZ, 0, 0 ;  /* 0x00000000ff5a7435 */ /* 0x000fe400000001ff */
[----:B------:R-:W-:Y:S01]  /*0190*/  IMAD.WIDE.U32 R4, R17, c[0x0][0x1e0], RZ ;  /* 0x0000780011047a25 */ /* 0x000fe200078e00ff */
[----:B------:R-:W-:Y:S02]  /*01a0*/  IADD3 R3, R3, R13, RZ ;  /* 0x0000000d03037210 */ /* 0x000fe40007ffe0ff */
[----:B------:R-:W-:Y:S01]  /*01b0*/  ISETP.NE.AND.EX P0, PT, RZ, c[0x0][0x264], PT, P0 ;  /* 0x00009900ff007a0c */ /* 0x000fe20003f05300 */
[C---:B0-----:R-:W-:Y:S01]  /*01c0*/  IMAD R9, R17.reuse, c[0x0][0x1e4], R12 ;  /* 0x0000790011097a24 */ /* 0x041fe200078e020c */
[----:B-1----:R-:W-:Y:S01]  /*01d0*/  MOV R10, c[0x0][0x174] ;  /* 0x00005d00000a7a02 */ /* 0x002fe20000000f00 */
[----:B------:R-:W-:-:S03]  /*01e0*/  IMAD.WIDE.U32 R6, R17, c[0x0][0x278], RZ ;  /* 0x00009e0011067a25 */ /* 0x000fc600078e00ff */
[----:B------:R-:W-:Y:S01]  /*01f0*/  IADD3 R5, R5, R9, RZ ;  /* 0x0000000905057210 */ /* 0x000fe20007ffe0ff */
[----:B------:R-:W-:Y:S01]  /*0200*/  IMAD R11, R17, c[0x0][0x27c], R20 ;  /* 0x00009f00110b7a24 */ /* 0x000fe200078e0214 */
[C---:B------:R-:W-:Y:S01]  /*0210*/  SHF.L.U32 R19, R10.reuse, 0x9, RZ ;  /* 0x000000090a137819 */ /* 0x040fe200000006ff */
[----:B------:R-:W-:Y:S01]  /*0220*/  IMAD R13, R15, c[0x0][0x1e8], RZ ;  /* 0x00007a000f0d7a24 */ /* 0x000fe200078e02ff */
[----:B------:R-:W-:Y:S01]  /*0230*/  ISETP.GE.AND P3, PT, R10, 0x1, PT ;  /* 0x000000010a00780c */ /* 0x000fe20003f66270 */
[C---:B------:R-:W-:Y:S01]  /*0240*/  IMAD.WIDE.U32 R2, R0.reuse, c[0x0][0x1d8], R2 ;  /* 0x0000760000027a25 */ /* 0x040fe200078e0002 */
[----:B------:R-:W-:Y:S02]  /*0250*/  IADD3 R7, R7, R11, RZ ;  /* 0x0000000b07077210 */ /* 0x000fe40007ffe0ff */
[----:B------:R-:W-:Y:S01]  /*0260*/  IADD3 R9, R19, -0x200, RZ ;  /* 0xfffffe0013097810 */ /* 0x000fe20007ffe0ff */
[----:B------:R-:W-:Y:S01]  /*0270*/  IMAD R11, R15, c[0x0][0x1d8], RZ ;  /* 0x000076000f0b7a24 */ /* 0x000fe200078e02ff */
[----:B------:R-:W-:Y:S01]  /*0280*/  MOV R20, RZ ;  /* 0x000000ff00147202 */ /* 0x000fe20000000f00 */
[----:B------:R-:W-:Y:S01]  /*0290*/  IMAD.WIDE.U32 R4, R0, c[0x0][0x1e8], R4 ;  /* 0x00007a0000047a25 */ /* 0x000fe200078e0004 */
[----:B------:R-:W-:-:S03]  /*02a0*/  IADD3 R25, P1, R9, R2, RZ ;  /* 0x0000000209197210 */ /* 0x000fc60007f3e0ff */
[----:B------:R-:W-:Y:S01]  /*02b0*/  IMAD R21, R15, c[0x0][0x280], RZ ;  /* 0x0000a0000f157a24 */ /* 0x000fe200078e02ff */
[----:B------:R-:W-:Y:S01]  /*02c0*/  IADD3 R27, P2, R9, R4, RZ ;  /* 0x00000004091b7210 */ /* 0x000fe20007f5e0ff */
[----:B------:R-:W-:-:S03]  /*02d0*/  IMAD.WIDE.U32 R6, R0, c[0x0][0x280], R6 ;  /* 0x0000a00000067a25 */ /* 0x000fc600078e0006 */
[----:B------:R-:W-:Y:S01]  /*02e0*/  LEA R26, P5, R27, c[0x0][0x248], 0x1 ;  /* 0x000092001b1a7a11 */ /* 0x000fe200078a08ff */
[C---:B------:R-:W-:Y:S01]  /*02f0*/  IMAD R8, R0.reuse, c[0x0][0x1dc], R11 ;  /* 0x0000770000087a24 */ /* 0x040fe200078e020b */
[----:B------:R-:W-:Y:S01]  /*0300*/  SHF.R.S32.HI R11, RZ, 0x1f, R9 ;  /* 0x0000001fff0b7819 */ /* 0x000fe20000011409 */
[C---:B------:R-:W-:Y:S01]  /*0310*/  IMAD R13, R0.reuse, c[0x0][0x1ec], R13 ;  /* 0x00007b00000d7a24 */ /* 0x040fe200078e020d */
[----:B------:R-:W-:Y:S01]  /*0320*/  IADD3 R9, P4, R9, R6, RZ ;  /* 0x0000000609097210 */ /* 0x000fe20007f9e0ff */
[----:B------:R-:W-:Y:S01]  /*0330*/  IMAD R21, R0, c[0x0][0x284], R21 ;  /* 0x0000a10000157a24 */ /* 0x000fe200078e0215 */
[C---:B------:R-:W-:Y:S01]  /*0340*/  IADD3.X R2, R11.reuse, R3, R8, P1, !PT ;  /* 0x000000030b027210 */ /* 0x040fe20000ffe408 */
[----:B------:R-:W-:Y:S01]  /*0350*/  HFMA2.MMA R3, -RZ, RZ, 0, 0 ;  /* 0x00000000ff037435 */ /* 0x000fe200000001ff */
[----:B------:R-:W-:Y:S02]  /*0360*/  IADD3.X R4, R11, R5, R13, P2, !PT ;  /* 0x000000050b047210 */ /* 0x000fe400017fe40d */
[----:B------:R-:W-:-:S02]  /*0370*/  ISETP.NE.U32.AND P1, PT, RZ, c[0x0][0x328], PT ;  /* 0x0000ca00ff007a0c */ /* 0x000fc40003f25070 */
[----:B------:R-:W-:Y:S02]  /*0380*/  ISETP.NE.U32.AND P2, PT, RZ, c[0x0][0x348], PT ;  /* 0x0000d200ff007a0c */ /* 0x000fe40003f45070 */
[----:B------:R-:W-:Y:S02]  /*0390*/  IADD3.X R6, R11, R7, R21, P4, !PT ;  /* 0x000000070b067210 */ /* 0x000fe400027fe415 */
[C---:B------:R-:W-:Y:S02]  /*03a0*/  LEA R24, P4, R25.reuse, c[0x0][0x240], 0x1 ;  /* 0x0000900019187a11 */ /* 0x040fe400078808ff */
[----:B------:R-:W-:Y:S02]  /*03b0*/  ISETP.NE.AND.EX P1, PT, RZ, c[0x0][0x32c], PT, P1 ;  /* 0x0000cb00ff007a0c */ /* 0x000fe40003f25310 */
[----:B------:R-:W-:Y:S02]  /*03c0*/  ISETP.NE.AND.EX P2, PT, RZ, c[0x0][0x34c], PT, P2 ;  /* 0x0000d300ff007a0c */ /* 0x000fe40003f45320 */
[----:B------:R-:W-:Y:S01]  /*03d0*/  LEA.HI.X R25, R25, c[0x0][0x244], R2, 0x1, P4 ;  /* 0x0000910019197a11 */ /* 0x000fe200020f0c02 */
[----:B------:R-:W-:Y:S01]  /*03e0*/  @P0 IMAD R2, R17, c[0x0][0x164], R0 ;  /* 0x0000590011020a24 */ /* 0x000fe200078e0200 */
[----:B------:R-:W-:-:S02]  /*03f0*/  LEA.HI.X R27, R27, c[0x0][0x24c], R4, 0x1, P5 ;  /* 0x000093001b1b7a11 */ /* 0x000fc400028f0c04 */
[----:B------:R-:W-:Y:S01]  /*0400*/  CS2R R4, SRZ ;  /* 0x0000000000047805 */ /* 0x000fe2000001ff00 */
[----:B------:R-:W-:Y:S01]  /*0410*/  @P0 IMAD R2, R2, c[0x0][0x174], RZ ;  /* 0x00005d0002020a24 */ /* 0x000fe200078e02ff */
[----:B------:R-:W-:Y:S02]  /*0420*/  @P0 MOV R11, 0x8 ;  /* 0x00000008000b0802 */ /* 0x000fe40000000f00 */
[C---:B------:R-:W-:Y:S01]  /*0430*/  LEA R28, P6, R9.reuse, c[0x0][0x308], 0x1 ;  /* 0x0000c200091c7a11 */ /* 0x040fe200078c08ff */
[----:B------:R-:W-:Y:S01]  /*0440*/  @P0 IMAD R2, R2, c[0x0][0x16c], RZ ;  /* 0x00005b0002020a24 */ /* 0x000fe200078e02ff */
[C---:B------:R-:W-:Y:S02]  /*0450*/  @P1 LEA R3, P4, R0.reuse, c[0x0][0x328], 0x2 ;  /* 0x0000ca0000031a11 */ /* 0x040fe400078810ff */
[----:B------:R-:W-:Y:S02]  /*0460*/  @P2 LEA R4, P5, R0, c[0x0][0x348], 0x2 ;  /* 0x0000d20000042a11 */ /* 0x000fe400078a10ff */
[----:B------:R-:W-:Y:S01]  /*0470*/  LEA.HI.X R29, R9, c[0x0][0x30c], R6, 0x1, P6 ;  /* 0x0000c300091d7a11 */ /* 0x000fe200030f0c06 */
[----:B------:R-:W-:Y:S01]  /*0480*/  @P0 IMAD.WIDE R8, R2, R11, c[0x0][0x260] ;  /* 0x0000980002080625 */ /* 0x000fe200078e020b */
[----:B------:R-:W-:Y:S01]  /*0490*/  MOV R7, RZ ;  /* 0x000000ff00077202 */ /* 0x000fe20000000f00 */
[----:B------:R-:W-:Y:S01]  /*04a0*/  @!P0 CS2R R8, SRZ ;  /* 0x0000000000088805 */ /* 0x000fe2000001ff00 */
[----:B------:R-:W-:-:S02]  /*04b0*/  @P1 LEA.HI.X R7, R0, c[0x0][0x32c], R15, 0x2, P4 ;  /* 0x0000cb0000071a11 */ /* 0x000fc400020f140f */
[----:B------:R-:W-:Y:S02]  /*04c0*/  @P2 LEA.HI.X R5, R0, c[0x0][0x34c], R15, 0x2, P5 ;  /* 0x0000d30000052a11 */ /* 0x000fe400028f140f */
[----:B------:R-:W-:Y:S01]  /*04d0*/  MOV R6, R3 ;  /* 0x0000000300067202 */ /* 0x000fe20000000f00 */
[----:B------:R-:W-:Y:S05]  /*04e0*/  @!P3 BRA `(.L_x_4827) ;  /* 0x00007df00000b947 */ /* 0x000fea0003800000 */
[----:B------:R-:W0:Y:S01]  /*04f0*/  S2R R21, SR_TID.X ;  /* 0x0000000000157919 */ /* 0x000e220000002100 */
[----:B------:R-:W-:Y:S02]  /*0500*/  MOV R20, RZ ;  /* 0x000000ff00147202 */ /* 0x000fe40000000f00 */
[----:B------:R-:W-:Y:S01]  /*0510*/  MOV R30, RZ ;  /* 0x000000ff001e7202 */ /* 0x000fe20000000f00 */
[----:B------:R-:W1:Y:S01]  /*0520*/  S2R R22, SR_LANEID ;  /* 0x0000000000167919 */ /* 0x000e620000000000 */
[----:B------:R-:W-:Y:S02]  /*0530*/  MOV R90, RZ ;  /* 0x000000ff005a7202 */ /* 0x000fe40000000f00 */
[----:B0-----:R-:W-:-:S04]  /*0540*/  SHF.L.U32 R32, R21, 0x4, RZ ;  /* 0x0000000415207819 */ /* 0x001fc800000006ff */
[----:B-1----:R-:W-:Y:S02]  /*0550*/  LOP3.LUT R32, R32, 0xfffffe00, RZ, 0xc0, !PT ;  /* 0xfffffe0020207812 */ /* 0x002fe400078ec0ff */
.L_x_4870:
[----:B------:R-:W-:Y:S01]  /*0560*/  IADD3 R23, -R30, c[0x0][0x174], RZ ;  /* 0x00005d001e177a10 */ /* 0x000fe20007ffe1ff */
[----:B------:R-:W-:Y:S01]  /*0570*/  BAR.SYNC.DEFER_BLOCKING 0x0 ;  /* 0x0000000000007b1d */ /* 0x000fe20000010000 */
[----:B------:R-:W-:Y:S02]  /*0580*/  LOP3.LUT R34, R32, 0x1f, R21, 0xf8, !PT ;  /* 0x0000001f20227812 */ /* 0x000fe400078ef815 */
[----:B------:R-:W-:Y:S02]  /*0590*/  LEA R31, R23, 0xfffffe00, 0x9 ;  /* 0xfffffe00171f7811 */ /* 0x000fe400078e48ff */
[----:B------:R-:W-:Y:S01]  /*05a0*/  PRMT R10, RZ, 0x7610, R10 ;  /* 0x00007610ff0a7816 */ /* 0x000fe2000000000a */
[C---:B0-----:R-:W-:Y:S01]  /*05b0*/  IMAD.WIDE R2, R34.reuse, 0x2, R24 ;  /* 0x0000000222027825 */ /* 0x041fe200078e0218 */
[----:B------:R-:W-:Y:S02]  /*05c0*/  IADD3 R85, -R31, c[0x0][0x168], RZ ;  /* 0x00005a001f557a10 */ /* 0x000fe40007ffe1ff */
[----:B------:R-:W-:-:S02]  /*05d0*/  LOP3.LUT R33, R34, 0x20, RZ, 0xfc, !PT ;  /* 0x0000002022217812 */ /* 0x000fc400078efcff */
[C---:B------:R-:W-:Y:S02]  /*05e0*/  ISETP.GE.AND P0, PT, R34.reuse, R85, PT ;  /* 0x000000552200720c */ /* 0x040fe40003f06270 */
[C---:B------:R-:W-:Y:S02]  /*05f0*/  LOP3.LUT R35, R34.reuse, 0x40, RZ, 0xfc, !PT ;  /* 0x0000004022237812 */ /* 0x040fe400078efcff */
[C---:B------:R-:W-:Y:S02]  /*0600*/  LOP3.LUT R36, R34.reuse, 0x60, RZ, 0xfc, !PT ;  /* 0x0000006022247812 */ /* 0x040fe400078efcff */
[C---:B------:R-:W-:Y:S02]  /*0610*/  LOP3.LUT R37, R34.reuse, 0x80, RZ, 0xfc, !PT ;  /* 0x0000008022257812 */ /* 0x040fe400078efcff */
[----:B------:R-:W-:-:S05]  /*0620*/  LOP3.LUT R38, R34, 0xa0, RZ, 0xfc, !PT ;  /* 0x000000a022267812 */ /* 0x000fca00078efcff */
[----:B------:R0:W2:Y:S01]  /*0630*/  @!P0 LDG.E.U16 R10, [R2.64] ;  /* 0x00000006020a8981 */ /* 0x0000a2000c1e1500 */
[-C--:B------:R-:W-:Y:S02]  /*0640*/  ISETP.GE.AND P0, PT, R33, R85.reuse, PT ;  /* 0x000000552100720c */ /* 0x080fe40003f06270 */
[-C--:B------:R-:W-:Y:S02]  /*0650*/  ISETP.GE.AND P1, PT, R35, R85.reuse, PT ;  /* 0x000000552300720c */ /* 0x080fe40003f26270 */
[-C--:B------:R-:W-:Y:S02]  /*0660*/  ISETP.GE.AND P2, PT, R36, R85.reuse, PT ;  /* 0x000000552400720c */ /* 0x080fe40003f46270 */
[-C--:B------:R-:W-:Y:S02]  /*0670*/  ISETP.GE.AND P3, PT, R37, R85.reuse, PT ;  /* 0x000000552500720c */ /* 0x080fe40003f66270 */
[----:B------:R-:W-:Y:S02]  /*0680*/  PRMT R12, RZ, 0x7610, R12 ;  /* 0x00007610ff0c7816 */ /* 0x000fe4000000000c */
[----:B------:R-:W-:-:S02]  /*0690*/  ISETP.GE.AND P4, PT, R38, R85, PT ;  /* 0x000000552600720c */ /* 0x000fc40003f86270 */
        /* <DEDUP_REMOVED lines=49> */
[----:B------:R-:W-:-:S02]  /*09b0*/  ISETP.GE.AND P2, PT, R35, R85, PT ;  /* 0x000000552300720c */ /* 0x000fc40003f46270 */
[C---:B------:R-:W-:Y:S02]  /*09c0*/  IADD3 R35, R22.reuse, 0x20, RZ ;  /* 0x0000002016237810 */ /* 0x040fe40007ffe0ff */
[----:B------:R-:W-:Y:S02]  /*09d0*/  ISETP.GE.AND P0, PT, R37, R85, PT ;  /* 0x000000552500720c */ /* 0x000fe40003f06270 */
[C---:B------:R-:W-:Y:S02]  /*09e0*/  IADD3 R37, R22.reuse, 0x60, RZ ;  /* 0x0000006016257810 */ /* 0x040fe40007ffe0ff */
[C---:B0-----:R-:W-:Y:S02]  /*09f0*/  IADD3 R3, R22.reuse, 0x40, RZ ;  /* 0x0000004016037810 */ /* 0x041fe40007ffe0ff */
[-C--:B------:R-:W-:Y:S02]  /*0a00*/  LEA.HI.SX32 R41, R22, R22.reuse, 0x1b ;  /* 0x0000001616297211 */ /* 0x080fe400078fdaff */
[----:B------:R-:W-:-:S02]  /*0a10*/  LEA.HI.SX32 R3, R3, R22, 0x1b ;  /* 0x0000001603037211 */ /* 0x000fc400078fdaff */
[-C--:B------:R-:W-:Y:S02]  /*0a20*/  LEA.HI.SX32 R35, R35, R22.reuse, 0x1b ;  /* 0x0000001623237211 */ /* 0x080fe400078fdaff */
[-C--:B------:R-:W-:Y:S02]  /*0a30*/  ISETP.GE.AND P3, PT, R33, R85.reuse, PT ;  /* 0x000000552100720c */ /* 0x080fe40003f66270 */
[-C--:B------:R-:W-:Y:S02]  /*0a40*/  ISETP.GE.AND P1, PT, R36, R85.reuse, PT ;  /* 0x000000552400720c */ /* 0x080fe40003f26270 */
[----:B------:R-:W-:Y:S02]  /*0a50*/  ISETP.GE.AND P5, PT, R39, R85, PT ;  /* 0x000000552700720c */ /* 0x000fe40003fa6270 */
[----:B------:R-:W-:Y:S02]  /*0a60*/  LEA.HI.SX32 R37, R37, R22, 0x1b ;  /* 0x0000001625257211 */ /* 0x000fe400078fdaff */
[----:B------:R-:W-:-:S02]  /*0a70*/  SHF.L.U32 R33, R41, 0x1, RZ ;  /* 0x0000000129217819 */ /* 0x000fc400000006ff */
[C---:B------:R-:W-:Y:S02]  /*0a80*/  IADD3 R39, R22.reuse, 0x80, RZ ;  /* 0x0000008016277810 */ /* 0x040fe40007ffe0ff */
[----:B------:R-:W-:Y:S02]  /*0a90*/  SHF.L.U32 R36, R3, 0x1, RZ ;  /* 0x0000000103247819 */ /* 0x000fe400000006ff */
[C---:B------:R-:W-:Y:S02]  /*0aa0*/  IADD3 R41, R22.reuse, 0xa0, RZ ;  /* 0x000000a016297810 */ /* 0x040fe40007ffe0ff */
[----:B------:R-:W-:Y:S02]  /*0ab0*/  SHF.L.U32 R35, R35, 0x1, RZ ;  /* 0x0000000123237819 */ /* 0x000fe400000006ff */
[----:B------:R-:W-:Y:S02]  /*0ac0*/  IADD3 R3, R22, 0xc0, RZ ;  /* 0x000000c016037810 */ /* 0x000fe40007ffe0ff */
[----:B------:R-:W-:-:S02]  /*0ad0*/  ISETP.GE.AND P6, PT, R38, R85, PT ;  /* 0x000000552600720c */ /* 0x000fc40003fc6270 */
[----:B------:R-:W-:Y:S02]  /*0ae0*/  SHF.L.U32 R37, R37, 0x1, RZ ;  /* 0x0000000125257819 */ /* 0x000fe400000006ff */
[-C--:B------:R-:W-:Y:S02]  /*0af0*/  LEA.HI.SX32 R38, R39, R22.reuse, 0x1b ;  /* 0x0000001627267211 */ /* 0x080fe400078fdaff */
[-C--:B------:R-:W-:Y:S02]  /*0b00*/  LEA.HI.SX32 R39, R41, R22.reuse, 0x1b ;  /* 0x0000001629277211 */ /* 0x080fe400078fdaff */
[----:B------:R-:W-:Y:S02]  /*0b10*/  LEA.HI.SX32 R3, R3, R22, 0x1b ;  /* 0x0000001603037211 */ /* 0x000fe400078fdaff */
[C---:B------:R-:W-:Y:S02]  /*0b20*/  IADD3 R41, R22.reuse, 0xe0, RZ ;  /* 0x000000e016297810 */ /* 0x040fe40007ffe0ff */
[----:B------:R-:W-:-:S02]  /*0b30*/  IADD3 R43, R22, 0x100, RZ ;  /* 0x00000100162b7810 */ /* 0x000fc40007ffe0ff */
[----:B------:R-:W-:Y:S02]  /*0b40*/  SHF.L.U32 R38, R38, 0x1, RZ ;  /* 0x0000000126267819 */ /* 0x000fe400000006ff */
[C---:B------:R-:W-:Y:S02]  /*0b50*/  IADD3 R55, R22.reuse, 0x120, RZ ;  /* 0x0000012016377810 */ /* 0x040fe40007ffe0ff */
[----:B------:R-:W-:Y:S02]  /*0b60*/  SHF.L.U32 R39, R39, 0x1, RZ ;  /* 0x0000000127277819 */ /* 0x000fe400000006ff */
[----:B------:R-:W-:Y:S02]  /*0b70*/  IADD3 R57, R22, 0x140, RZ ;  /* 0x0000014016397810 */ /* 0x000fe40007ffe0ff */
[-C--:B------:R-:W-:Y:S02]  /*0b80*/  LEA.HI.SX32 R41, R41, R22.reuse, 0x1b ;  /* 0x0000001629297211 */ /* 0x080fe400078fdaff */
[----:B------:R-:W-:-:S02]  /*0b90*/  LEA.HI.SX32 R43, R43, R22, 0x1b ;  /* 0x000000162b2b7211 */ /* 0x000fc400078fdaff */
[-C--:B------:R-:W-:Y:S02]  /*0ba0*/  LEA.HI.SX32 R55, R55, R22.reuse, 0x1b ;  /* 0x0000001637377211 */ /* 0x080fe400078fdaff */
[----:B------:R-:W-:Y:S02]  /*0bb0*/  LEA.HI.SX32 R44, R57, R22, 0x1b ;  /* 0x00000016392c7211 */ /* 0x000fe400078fdaff */
[----:B------:R-:W-:Y:S02]  /*0bc0*/  SHF.L.U32 R41, R41, 0x1, RZ ;  /* 0x0000000129297819 */ /* 0x000fe400000006ff */
[----:B------:R-:W-:Y:S02]  /*0bd0*/  SHF.L.U32 R44, R44, 0x1, RZ ;  /* 0x000000012c2c7819 */ /* 0x000fe400000006ff */
[C---:B------:R-:W-:Y:S02]  /*0be0*/  IADD3 R57, R22.reuse, 0x1e0, RZ ;  /* 0x000001e016397810 */ /* 0x040fe40007ffe0ff */
[----:B------:R-:W-:-:S02]  /*0bf0*/  SHF.L.U32 R2, R22, 0x4, RZ ;  /* 0x0000000416027819 */ /* 0x000fc400000006ff */
[----:B------:R-:W-:Y:S02]  /*0c00*/  LEA.HI.SX32 R57, R57, R22, 0x1b ;  /* 0x0000001639397211 */ /* 0x000fe400078fdaff */
[----:B------:R-:W-:Y:S02]  /*0c10*/  P2R R92, PR, RZ, 0x1 ;  /* 0x00000001ff5c7803 */ /* 0x000fe40000000000 */
[----:B------:R-:W-:Y:S02]  /*0c20*/  PRMT R80, RZ, 0x7610, R80 ;  /* 0x00007610ff507816 */ /* 0x000fe40000000050 */
[----:B------:R-:W-:Y:S02]  /*0c30*/  ISETP.GE.AND P4, PT, R34, R85, PT ;  /* 0x000000552200720c */ /* 0x000fe40003f86270 */
[----:B------:R-:W-:Y:S02]  /*0c40*/  PRMT R77, RZ, 0x7610, R77 ;  /* 0x00007610ff4d7816 */ /* 0x000fe4000000004d */
[----:B------:R-:W-:-:S02]  /*0c50*/  PRMT R76, RZ, 0x7610, R76 ;  /* 0x00007610ff4c7816 */ /* 0x000fc4000000004c */
[----:B------:R-:W-:Y:S02]  /*0c60*/  PRMT R75, RZ, 0x7610, R75 ;  /* 0x00007610ff4b7816 */ /* 0x000fe4000000004b */
[----:B------:R-:W-:Y:S02]  /*0c70*/  PRMT R78, RZ, 0x7610, R78 ;  /* 0x00007610ff4e7816 */ /* 0x000fe4000000004e */
[----:B------:R-:W-:Y:S02]  /*0c80*/  P2R R91, PR, RZ, 0x2 ;  /* 0x00000002ff5b7803 */ /* 0x000fe40000000000 */
[----:B------:R-:W-:Y:S02]  /*0c90*/  P2R R89, PR, RZ, 0x4 ;  /* 0x00000004ff597803 */ /* 0x000fe40000000000 */
[----:B------:R-:W-:Y:S02]  /*0ca0*/  P2R R87, PR, RZ, 0x8 ;  /* 0x00000008ff577803 */ /* 0x000fe40000000000 */
[----:B------:R-:W-:-:S02]  /*0cb0*/  P2R R94, PR, RZ, 0x20 ;  /* 0x00000020ff5e7803 */ /* 0x000fc40000000000 */
[----:B------:R-:W-:Y:S02]  /*0cc0*/  P2R R93, PR, RZ, 0x40 ;  /* 0x00000040ff5d7803 */ /* 0x000fe40000000000 */
        /* <DEDUP_REMOVED lines=9> */
[----:B------:R0:W-:Y:S04]  /*0d60*/  STS.U16 [R37+0xc0], R40 ;  /* 0x0000c02825007388 */ /* 0x0001e80000000400 */
[----:B------:R1:W-:Y:S01]  /*0d70*/  STS.U16 [R38+0x100], R13 ;  /* 0x0001000d26007388 */ /* 0x0003e20000000400 */
[----:B0-----:R-:W-:-:S02]  /*0d80*/  SHF.L.U32 R40, R3, 0x1, RZ ;  /* 0x0000000103287819 */ /* 0x001fc400000006ff */
[C---:B------:R-:W-:Y:S01]  /*0d90*/  IADD3 R3, R22.reuse, 0x160, RZ ;  /* 0x0000016016037810 */ /* 0x040fe20007ffe0ff */
[----:B------:R0:W-:Y:S01]  /*0da0*/  STS.U16 [R39+0x140], R42 ;  /* 0x0001402a27007388 */ /* 0x0001e20000000400 */
[C---:B------:R-:W-:Y:S02]  /*0db0*/  IADD3 R11, R22.reuse, 0x180, RZ ;  /* 0x00000180160b7810 */ /* 0x040fe40007ffe0ff */
[----:B------:R-:W-:Y:S02]  /*0dc0*/  LEA.HI.SX32 R3, R3, R22, 0x1b ;  /* 0x0000001603037211 */ /* 0x000fe400078fdaff */
[----:B-1----:R-:W-:Y:S01]  /*0dd0*/  IADD3 R13, R22, 0x1a0, RZ ;  /* 0x000001a0160d7810 */ /* 0x002fe20007ffe0ff */
[----:B------:R1:W-:Y:S01]  /*0de0*/  STS.U16 [R40+0x180], R45 ;  /* 0x0001802d28007388 */ /* 0x0003e20000000400 */
[----:B0-----:R-:W-:Y:S02]  /*0df0*/  SHF.L.U32 R42, R43, 0x1, RZ ;  /* 0x000000012b2a7819 */ /* 0x001fe400000006ff */
[----:B------:R-:W-:-:S02]  /*0e00*/  SHF.L.U32 R43, R55, 0x1, RZ ;  /* 0x00000001372b7819 */ /* 0x000fc400000006ff */
[----:B------:R-:W-:Y:S01]  /*0e10*/  IADD3 R55, R22, 0x1c0, RZ ;  /* 0x000001c016377810 */ /* 0x000fe20007ffe0ff */
[----:B------:R0:W-:Y:S01]  /*0e20*/  STS.U16 [R41+0x1c0], R46 ;  /* 0x0001c02e29007388 */ /* 0x0001e20000000400 */
[-C--:B------:R-:W-:Y:S02]  /*0e30*/  LEA.HI.SX32 R11, R11, R22.reuse, 0x1b ;  /* 0x000000160b0b7211 */ /* 0x080fe400078fdaff */
[----:B-1----:R-:W-:Y:S01]  /*0e40*/  SHF.L.U32 R45, R3, 0x1, RZ ;  /* 0x00000001032d7819 */ /* 0x002fe200000006ff */
[----:B------:R1:W-:Y:S01]  /*0e50*/  STS.U16 [R42+0x200], R47 ;  /* 0x0002002f2a007388 */ /* 0x0003e20000000400 */
[-C--:B------:R-:W-:Y:S02]  /*0e60*/  LEA.HI.SX32 R13, R13, R22.reuse, 0x1b ;  /* 0x000000160d0d7211 */ /* 0x080fe400078fdaff */
[----:B------:R-:W-:Y:S01]  /*0e70*/  LEA.HI.SX32 R55, R55, R22, 0x1b ;  /* 0x0000001637377211 */ /* 0x000fe200078fdaff */
[----:B------:R2:W-:Y:S01]  /*0e80*/  STS.U16 [R43+0x240], R48 ;  /* 0x000240302b007388 */ /* 0x0005e20000000400 */
[----:B0-----:R-:W-:-:S03]  /*0e90*/  SHF.L.U32 R46, R11, 0x1, RZ ;  /* 0x000000010b2e7819 */ /* 0x001fc600000006ff */
[----:B------:R0:W-:Y:S01]  /*0ea0*/  STS.U16 [R44+0x280], R49 ;  /* 0x000280312c007388 */ /* 0x0001e20000000400 */
[----:B-1----:R-:W-:Y:S02]  /*0eb0*/  SHF.L.U32 R47, R13, 0x1, RZ ;  /* 0x000000010d2f7819 */ /* 0x002fe400000006ff */
[----:B--2---:R-:W-:Y:S01]  /*0ec0*/  SHF.L.U32 R48, R55, 0x1, RZ ;  /* 0x0000000137307819 */ /* 0x004fe200000006ff */
[----:B------:R1:W-:Y:S01]  /*0ed0*/  STS.U16 [R45+0x2c0], R50 ;  /* 0x0002c0322d007388 */ /* 0x0003e20000000400 */
[----:B0-----:R-:W-:-:S03]  /*0ee0*/  SHF.L.U32 R49, R57, 0x1, RZ ;  /* 0x0000000139317819 */ /* 0x001fc600000006ff */
[----:B------:R-:W-:Y:S01]  /*0ef0*/  STS.U16 [R46+0x300], R51 ;  /* 0x000300332e007388 */ /* 0x000fe20000000400 */
[----:B-1----:R-:W-:-:S03]  /*0f00*/  LEA.HI.SX32 R50, R2, R2, 0x1b ;  /* 0x0000000202327211 */ /* 0x002fc600078fdaff */
        /* <DEDUP_REMOVED lines=22> */
[----:B------:R-:W-:-:S02]  /*1070*/  IMAD.WIDE R2, R34, 0x2, R26 ;  /* 0x0000000222027825 */ /* 0x000fc400078e021a */
[----:B------:R-:W-:Y:S06]  /*1080*/  BAR.SYNC.DEFER_BLOCKING 0x0 ;  /* 0x0000000000007b1d */ /* 0x000fec0000010000 */
[----:B------:R-:W2:Y:S01]  /*1090*/  @!P0 LDG.E.U16 R13, [R2.64+0x100] ;  /* 0x00010006020d8981 */ /* 0x000ea2000c1e1500 */
[----:B------:R-:W-:Y:S02]  /*10a0*/  ISETP.GE.AND P0, PT, R66, R85, PT ;  /* 0x000000554200720c */ /* 0x000fe40003f06270 */
[----:B------:R-:W-:Y:S01]  /*10b0*/  PRMT R11, RZ, 0x7610, R11 ;  /* 0x00007610ff0b7816 */ /* 0x000fe2000000000b */
[----:B------:R-:W3:Y:S01]  /*10c0*/  @!P1 LDG.E.U16 R76, [R2.64+0xc0] ;  /* 0x0000c006024c9981 */ /* 0x000ee2000c1e1500 */
[----:B------:R-:W-:-:S02]  /*10d0*/  P2R R66, PR, RZ, 0x1 ;  /* 0x00000001ff427803 */ /* 0x000fc40000000000 */
[----:B------:R-:W-:Y:S01]  /*10e0*/  PRMT R12, RZ, 0x7610, R12 ;  /* 0x00007610ff0c7816 */ /* 0x000fe2000000000c */
[----:B------:R-:W4:Y:S01]  /*10f0*/  @!P5 LDG.E.U16 R75, [R2.64+0x180] ;  /* 0x00018006024bd981 */ /* 0x000f22000c1e1500 */
[----:B------:R-:W-:-:S03]  /*1100*/  PRMT R10, RZ, 0x7610, R10 ;  /* 0x00007610ff0a7816 */ /* 0x000fc6000000000a */
[----:B------:R-:W2:Y:S04]  /*1110*/  @!P6 LDG.E.U16 R78, [R2.64+0x140] ;  /* 0x00014006024ee981 */ /* 0x000ea8000c1e1500 */
[----:B------:R-:W2:Y:S01]  /*1120*/  @!P0 LDG.E.U16 R80, [R2.64+0x1c0] ;  /* 0x0001c00602508981 */ /* 0x000ea2000c1e1500 */
[-C--:B------:R-:W-:Y:S02]  /*1130*/  ISETP.GE.AND P0, PT, R67, R85.reuse, PT ;  /* 0x000000554300720c */ /* 0x080fe40003f06270 */
[-C--:B------:R-:W-:Y:S01]  /*1140*/  ISETP.GE.AND P1, PT, R69, R85.reuse, PT ;  /* 0x000000554500720c */ /* 0x080fe20003f26270 */
[----:B------:R-:W2:Y:S01]  /*1150*/  @!P2 LDG.E.U16 R11, [R2.64+0x80] ;  /* 0x00008006020ba981 */ /* 0x000ea2000c1e1500 */
[----:B------:R-:W-:Y:S02]  /*1160*/  P2R R67, PR, RZ, 0x1 ;  /* 0x00000001ff437803 */ /* 0x000fe40000000000 */
[-C--:B------:R-:W-:Y:S01]  /*1170*/  ISETP.GE.AND P2, PT, R70, R85.reuse, PT ;  /* 0x000000554600720c */ /* 0x080fe20003f46270 */
[----:B------:R-:W2:Y:S01]  /*1180*/  @!P3 LDG.E.U16 R12, [R2.64+0x40] ;  /* 0x00004006020cb981 */ /* 0x000ea2000c1e1500 */
[----:B------:R-:W-:-:S03]  /*1190*/  ISETP.GE.AND P3, PT, R71, R85, PT ;  /* 0x000000554700720c */ /* 0x000fc60003f66270 */
[----:B------:R-:W2:Y:S04]  /*11a0*/  @!P4 LDG.E.U16 R10, [R2.64] ;  /* 0x00000006020ac981 */ /* 0x000ea8000c1e1500 */
[----:B------:R-:W3:Y:S01]  /*11b0*/  @!P0 LDG.E.U16 R77, [R2.64+0x200] ;  /* 0x00020006024d8981 */ /* 0x000ee2000c1e1500 */
[-C--:B------:R-:W-:Y:S02]  /*11c0*/  ISETP.GE.AND P0, PT, R68, R85.reuse, PT ;  /* 0x000000554400720c */ /* 0x080fe40003f06270 */
[-C--:B------:R-:W-:Y:S01]  /*11d0*/  ISETP.GE.AND P4, PT, R72, R85.reuse, PT ;  /* 0x000000554800720c */ /* 0x080fe20003f86270 */
[----:B------:R-:W3:Y:S01]  /*11e0*/  @!P1 LDG.E.U16 R79, [R2.64+0x280] ;  /* 0x00028006024f9981 */ /* 0x000ee2000c1e1500 */
[-C--:B------:R-:W-:Y:S02]  /*11f0*/  ISETP.GE.AND P5, PT, R73, R85.reuse, PT ;  /* 0x000000554900720c */ /* 0x080fe40003fa6270 */
[----:B------:R-:W-:Y:S01]  /*1200*/  ISETP.GE.AND P6, PT, R74, R85, PT ;  /* 0x000000554a00720c */ /* 0x000fe20003fc6270 */
[----:B------:R-:W3:Y:S01]  /*1210*/  @!P2 LDG.E.U16 R84, [R2.64+0x2c0] ;  /* 0x0002c0060254a981 */ /* 0x000ee2000c1e1500 */
[----:B------:R-:W-:-:S03]  /*1220*/  PRMT R88, RZ, 0x7610, R88 ;  /* 0x00007610ff587816 */ /* 0x000fc60000000058 */
        /* <DEDUP_REMOVED lines=22> */
[C---:B------:R-:W-:Y:S01]  /*1390*/  ISETP.GE.AND P0, PT, R34.reuse, R85, PT ;  /* 0x000000552200720c */ /* 0x040fe20003f06270 */
[----:B------:R-:W-:Y:S01]  /*13a0*/  IMAD.WIDE R66, R34, 0x2, R28 ;  /* 0x0000000222427825 */ /* 0x000fe200078e021c */
        /* <DEDUP_REMOVED lines=11> */
[----:B------:R-:W-:Y:S04]  /*1460*/  STS.U16 [R35+0x40], R12 ;  /* 0x0000400c23007388 */ /* 0x000fe80000000400 */
[----:B------:R-:W-:Y:S04]  /*1470*/  STS.U16 [R36+0x80], R11 ;  /* 0x0000800b24007388 */ /* 0x000fe80000000400 */
[----:B---3--:R-:W-:Y:S04]  /*1480*/  STS.U16 [R37+0xc0], R76 ;  /* 0x0000c04c25007388 */ /* 0x008fe80000000400 */
[----:B------:R-:W-:Y:S04]  /*1490*/  STS.U16 [R38+0x100], R13 ;  /* 0x0001000d26007388 */ /* 0x000fe80000000400 */
[----:B------:R-:W-:Y:S04]  /*14a0*/  STS.U16 [R39+0x140], R78 ;  /* 0x0001404e27007388 */ /* 0x000fe80000000400 */
[----:B----4-:R0:W-:Y:S04]  /*14b0*/  STS.U16 [R40+0x180], R75 ;  /* 0x0001804b28007388 */ /* 0x0101e80000000400 */
        /* <DEDUP_REMOVED lines=10> */
[----:B------:R-:W2:Y:S04]  /*1560*/  LDS.U16 R68, [R50] ;  /* 0x0000000032447984 */ /* 0x000ea80000000400 */
[----:B------:R-:W0:Y:S04]  /*1570*/  LDS.U16 R70, [R50+0x2] ;  /* 0x0000020032467984 */ /* 0x000e280000000400 */
[----:B------:R-:W0:Y:S04]  /*1580*/  LDS.U16 R72, [R50+0x4] ;  /* 0x0000040032487984 */ /* 0x000e280000000400 */
        /* <DEDUP_REMOVED lines=14> */
[----:B------:R-:W4:Y:S01]  /*1670*/  @!P0 LDG.E.U16 R92, [R66.64] ;  /* 0x00000006425c8981 */ /* 0x000f22000c1e1500 */
[----:B------:R-:W-:-:S02]  /*1680*/  ISETP.NE.AND P0, PT, R87, RZ, PT ;  /* 0x000000ff5700720c */ /* 0x000fc40003f05270 */
[----:B0-----:R-:W-:Y:S01]  /*1690*/  PRMT R75, RZ, 0x7610, R75 ;  /* 0x00007610ff4b7816 */ /* 0x001fe2000000004b */
[----:B------:R-:W4:Y:S01]  /*16a0*/  @!P2 LDG.E.U16 R104, [R66.64+0x2c0] ;  /* 0x0002c0064268a981 */ /* 0x000f22000c1e1500 */
[----:B-1----:R-:W-:Y:S02]  /*16b0*/  PRMT R77, RZ, 0x7610, R77 ;  /* 0x00007610ff4d7816 */ /* 0x002fe4000000004d */
[----:B--2---:R-:W-:Y:S01]  /*16c0*/  PRMT R79, RZ, 0x7610, R79 ;  /* 0x00007610ff4f7816 */ /* 0x004fe2000000004f */
[----:B------:R-:W2:Y:S01]  /*16d0*/  @!P4 LDG.E.U16 R106, [R66.64+0x340] ;  /* 0x00034006426ac981 */ /* 0x000ea2000c1e1500 */
[----:B---3--:R-:W-:-:S03]  /*16e0*/  PRMT R81, RZ, 0x7610, R81 ;  /* 0x00007610ff517816 */ /* 0x008fc60000000051 */
[----:B------:R-:W3:Y:S04]  /*16f0*/  @!P1 LDG.E.U16 R77, [R66.64+0x280] ;  /* 0x00028006424d9981 */ /* 0x000ee8000c1e1500 */
[----:B------:R-:W2:Y:S01]  /*1700*/  @!P0 LDG.E.U16 R94, [R66.64+0x40] ;  /* 0x00004006425e8981 */ /* 0x000ea2000c1e1500 */
[----:B------:R-:W-:-:S03]  /*1710*/  ISETP.NE.AND P0, PT, R89, RZ, PT ;  /* 0x000000ff5900720c */ /* 0x000fc60003f05270 */
[----:B------:R-:W3:Y:S04]  /*1720*/  @!P3 LDG.E.U16 R79, [R66.64+0x300] ;  /* 0x00030006424fb981 */ /* 0x000ee8000c1e1500 */
[----:B------:R-:W3:Y:S04]  /*1730*/  @!P5 LDG.E.U16 R81, [R66.64+0x380] ;  /* 0x000380064251d981 */ /* 0x000ee8000c1e1500 */
[----:B------:R-:W3:Y:S04]  /*1740*/  @!P6 LDG.E.U16 R108, [R66.64+0x3c0] ;  /* 0x0003c006426ce981 */ /* 0x000ee8000c1e1500 */
[----:B------:R-:W3:Y:S01]  /*1750*/  @!P0 LDG.E.U16 R69, [R66.64+0x80] ;  /* 0x0000800642458981 */ /* 0x000ee2000c1e1500 */
[----:B------:R-:W-:-:S13]  /*1760*/  ISETP.NE.AND P0, PT, R93, RZ, PT ;  /* 0x000000ff5d00720c */ /* 0x000fda0003f05270 */
[----:B------:R-:W3:Y:S01]  /*1770*/  @!P0 LDG.E.U16 R96, [R66.64+0xc0] ;  /* 0x0000c00642608981 */ /* 0x000ee2000c1e1500 */
[----:B------:R-:W-:-:S13]  /*1780*/  ISETP.NE.AND P0, PT, R95, RZ, PT ;  /* 0x000000ff5f00720c */ /* 0x000fda0003f05270 */
[----:B------:R-:W3:Y:S01]  /*1790*/  @!P0 LDG.E.U16 R71, [R66.64+0x100] ;  /* 0x0001000642478981 */ /* 0x000ee2000c1e1500 */
[----:B------:R-:W-:-:S13]  /*17a0*/  ISETP.NE.AND P0, PT, R97, RZ, PT ;  /* 0x000000ff6100720c */ /* 0x000fda0003f05270 */
[----:B------:R-:W3:Y:S01]  /*17b0*/  @!P0 LDG.E.U16 R98, [R66.64+0x140] ;  /* 0x0001400642628981 */ /* 0x000ee2000c1e1500 */
[----:B------:R-:W-:-:S13]  /*17c0*/  ISETP.NE.AND P0, PT, R99, RZ, PT ;  /* 0x000000ff6300720c */ /* 0x000fda0003f05270 */
[----:B------:R-:W3:Y:S01]  /*17d0*/  @!P0 LDG.E.U16 R73, [R66.64+0x180] ;  /* 0x0001800642498981 */ /* 0x000ee2000c1e1500 */
[----:B------:R-:W-:Y:S02]  /*17e0*/  ISETP.NE.AND P0, PT, R100, RZ, PT ;  /* 0x000000ff6400720c */ /* 0x000fe40003f05270 */
[----:B------:R-:W-:-:S11]  /*17f0*/  PRMT R100, RZ, 0x7610, R100 ;  /* 0x00007610ff647816 */ /* 0x000fd60000000064 */
[----:B------:R-:W3:Y:S01]  /*1800*/  @!P0 LDG.E.U16 R100, [R66.64+0x1c0] ;  /* 0x0001c00642648981 */ /* 0x000ee2000c1e1500 */
[----:B------:R-:W-:-:S13]  /*1810*/  ISETP.NE.AND P0, PT, R101, RZ, PT ;  /* 0x000000ff6500720c */ /* 0x000fda0003f05270 */
[----:B------:R-:W3:Y:S01]  /*1820*/  @!P0 LDG.E.U16 R75, [R66.64+0x200] ;  /* 0x00020006424b8981 */ /* 0x000ee2000c1e1500 */
[----:B------:R-:W-:Y:S02]  /*1830*/  ISETP.NE.AND P0, PT, R102, RZ, PT ;  /* 0x000000ff6600720c */ /* 0x000fe40003f05270 */
[----:B------:R-:W-:-:S11]  /*1840*/  PRMT R102, RZ, 0x7610, R102 ;  /* 0x00007610ff667816 */ /* 0x000fd60000000066 */
[----:B------:R-:W3:Y:S01]  /*1850*/  @!P0 LDG.E.U16 R102, [R66.64+0x240] ;  /* 0x0002400642668981 */ /* 0x000ee2000c1e1500 */
[----:B------:R-:W-:Y:S02]  /*1860*/  PRMT R99, RZ, 0x5410, R68 ;  /* 0x00005410ff637816 */ /* 0x000fe40000000044 */
[----:B------:R-:W-:Y:S02]  /*1870*/  PRMT R101, RZ, 0x5410, R70 ;  /* 0x00005410ff657816 */ /* 0x000fe40000000046 */
[----:B------:R-:W-:Y:S02]  /*1880*/  PRMT R103, RZ, 0x5410, R72 ;  /* 0x00005410ff677816 */ /* 0x000fe40000000048 */
[----:B------:R-:W-:Y:S02]  /*1890*/  PRMT R105, RZ, 0x5410, R74 ;  /* 0x00005410ff697816 */ /* 0x000fe4000000004a */
[----:B------:R-:W-:Y:S02]  /*18a0*/  PRMT R107, RZ, 0x5410, R76 ;  /* 0x00005410ff6b7816 */ /* 0x000fe4000000004c */
[----:B------:R-:W-:Y:S01]  /*18b0*/  PRMT R109, RZ, 0x5410, R78 ;  /* 0x00005410ff6d7816 */ /* 0x000fe2000000004e */
[----:B-----5:R-:W-:Y:S01]  /*18c0*/  FADD.FTZ R68, R101, R16 ;  /* 0x0000001065447221 */ /* 0x020fe20000010000 */
[----:B------:R-:W-:Y:S01]  /*18d0*/  PRMT R78, RZ, 0x5410, R58 ;  /* 0x00005410ff4e7816 */ /* 0x000fe2000000003a */
[----:B------:R-:W-:-:S02]  /*18e0*/  FADD.FTZ R70, R103, R16 ;  /* 0x0000001067467221 */ /* 0x000fc40000010000 */
[--C-:B------:R-:W-:Y:S02]  /*18f0*/  FADD.FTZ R72, R105, R16.reuse ;  /* 0x0000001069487221 */ /* 0x100fe40000010000 */
[--C-:B------:R-:W-:Y:S02]  /*1900*/  FADD.FTZ R74, R107, R16.reuse ;  /* 0x000000106b4a7221 */ /* 0x100fe40000010000 */
[----:B------:R-:W-:Y:S01]  /*1910*/  FADD.FTZ R76, R109, R16 ;  /* 0x000000106d4c7221 */ /* 0x000fe20000010000 */
[----:B------:R-:W-:Y:S01]  /*1920*/  BSSY B0, `(.L_x_4828) ;  /* 0x0000067000007945 */ /* 0x000fe20003800000 */
[----:B------:R-:W-:Y:S02]  /*1930*/  FSETP.GTU.FTZ.AND P3, PT, R68, 20, PT ;  /* 0x41a000004400780b */ /* 0x000fe40003f7c000 */
[----:B------:R-:W-:Y:S02]  /*1940*/  FSETP.GTU.FTZ.AND P2, PT, R70, 20, PT ;  /* 0x41a000004600780b */ /* 0x000fe40003f5c000 */
[----:B------:R-:W-:-:S02]  /*1950*/  FSETP.GTU.FTZ.AND P1, PT, R72, 20, PT ;  /* 0x41a000004800780b */ /* 0x000fc40003f3c000 */
[----:B------:R-:W-:Y:S02]  /*1960*/  FSETP.GTU.FTZ.AND P0, PT, R74, 20, PT ;  /* 0x41a000004a00780b */ /* 0x000fe40003f1c000 */
[----:B------:R-:W-:Y:S01]  /*1970*/  FSETP.GTU.FTZ.AND P6, PT, R76, 20, PT ;  /* 0x41a000004c00780b */ /* 0x000fe20003fdc000 */
[----:B----4-:R-:W-:Y:S04]  /*1980*/  STS.U16 [R33], R92 ;  /* 0x0000005c21007388 */ /* 0x010fe80000000400 */
[----:B--2---:R-:W-:Y:S04]  /*1990*/  STS.U16 [R35+0x40], R94 ;  /* 0x0000405e23007388 */ /* 0x004fe80000000400 */
        /* <DEDUP_REMOVED lines=16> */
[----:B------:R-:W2:Y:S04]  /*1aa0*/  LDS.U16 R69, [R50+0x2] ;  /* 0x0000020032457984 */ /* 0x000ea80000000400 */
[----:B------:R-:W3:Y:S04]  /*1ab0*/  LDS.U16 R71, [R50+0x4] ;  /* 0x0000040032477984 */ /* 0x000ee80000000400 */
[----:B------:R-:W4:Y:S04]  /*1ac0*/  LDS.U16 R73, [R50+0x6] ;  /* 0x0000060032497984 */ /* 0x000f280000000400 */
[----:B------:R-:W4:Y:S04]  /*1ad0*/  LDS.U16 R75, [R50+0x8] ;  /* 0x00000800324b7984 */ /* 0x000f280000000400 */
[----:B------:R-:W4:Y:S01]  /*1ae0*/  LDS.U16 R77, [R50+0xa] ;  /* 0x00000a00324d7984 */ /* 0x000f220000000400 */
[----:B0-----:R-:W-:-:S03]  /*1af0*/  PRMT R81, RZ, 0x5410, R190 ;  /* 0x00005410ff517816 */ /* 0x001fc600000000be */
[----:B------:R-:W0:Y:S04]  /*1b00*/  LDS.U16 R79, [R50+0xc] ;  /* 0x00000c00324f7984 */ /* 0x000e280000000400 */
[----:B------:R-:W0:Y:S04]  /*1b10*/  LDS.U16 R66, [R50+0xe] ;  /* 0x00000e0032427984 */ /* 0x000e280000000400 */
[----:B------:R-:W0:Y:S04]  /*1b20*/  LDS.U16 R83, [R50+0x10] ;  /* 0x0000100032537984 */ /* 0x000e280000000400 */
[----:B------:R0:W0:Y:S01]  /*1b30*/  LDS.U16 R85, [R50+0x12] ;  /* 0x0000120032557984 */ /* 0x0000220000000400 */
[----:B-1----:R-:W-:-:S03]  /*1b40*/  PRMT R67, RZ, 0x5410, R67 ;  /* 0x00005410ff437816 */ /* 0x002fc60000000043 */
[----:B------:R1:W1:Y:S01]  /*1b50*/  LDS.U16 R87, [R50+0x14] ;  /* 0x0000140032577984 */ /* 0x0002620000000400 */
[----:B--2---:R-:W-:Y:S01]  /*1b60*/  PRMT R69, RZ, 0x5410, R69 ;  /* 0x00005410ff457816 */ /* 0x004fe20000000045 */
[----:B------:R-:W-:Y:S01]  /*1b70*/  FFMA.FTZ R90, R67, R81, R90 ;  /* 0x00000051435a7223 */ /* 0x000fe2000001005a */
[----:B------:R-:W-:Y:S01]  /*1b80*/  PRMT R81, RZ, 0x5410, R51 ;  /* 0x00005410ff517816 */ /* 0x000fe20000000033 */
[----:B------:R2:W1:Y:S01]  /*1b90*/  LDS.U16 R89, [R50+0x16] ;  /* 0x0000160032597984 */ /* 0x0004620000000400 */
        /* <DEDUP_REMOVED lines=11> */
[----:B------:R2:W1:Y:S04]  /*1c50*/  LDS.U16 R97, [R50+0x1e] ;  /* 0x00001e0032617984 */ /* 0x0004680000000400 */
[----:B------:R-:W-:Y:S02]  /*1c60*/  FFMA.FTZ R92, R75, R81, R90 ;  /* 0x000000514b5c7223 */ /* 0x000fe4000001005a */
[----:B------:R2:W1:Y:S01]  /*1c70*/  LDS.U16 R90, [R50+0x18] ;  /* 0x00001800325a7984 */ /* 0x0004620000000400 */
[----:B------:R-:W-:Y:S02]  /*1c80*/  PRMT R81, RZ, 0x5410, R55 ;  /* 0x00005410ff517816 */ /* 0x000fe40000000037 */
[----:B------:R-:W-:-:S02]  /*1c90*/  PRMT R77, RZ, 0x5410, R77 ;  /* 0x00005410ff4d7816 */ /* 0x000fc4000000004d */
[----:B0-----:R-:W-:-:S03]  /*1ca0*/  PRMT R79, RZ, 0x5410, R79 ;  /* 0x00005410ff4f7816 */ /* 0x001fc6000000004f */
[----:B------:R-:W-:Y:S01]  /*1cb0*/  FFMA.FTZ R92, R77, R81, R92 ;  /* 0x000000514d5c7223 */ /* 0x000fe2000001005c */
[----:B------:R-:W-:-:S05]  /*1cc0*/  PRMT R81, RZ, 0x5410, R56 ;  /* 0x00005410ff517816 */ /* 0x000fca0000000038 */
[----:B------:R-:W-:Y:S01]  /*1cd0*/  FFMA.FTZ R92, R79, R81, R92 ;  /* 0x000000514f5c7223 */ /* 0x000fe2000001005c */
[----:B------:R-:W-:Y:S01]  /*1ce0*/  PRMT R81, RZ, 0x5410, R66 ;  /* 0x00005410ff517816 */ /* 0x000fe20000000042 */
[----:B------:R-:W-:Y:S01]  /*1cf0*/  FADD.FTZ R66, R99, R16 ;  /* 0x0000001063427221 */ /* 0x000fe20000010000 */
[----:B------:R-:W-:-:S04]  /*1d00*/  MOV R94, c[0x0][0x16c] ;  /* 0x00005b00005e7a02 */ /* 0x000fc80000000f00 */
[----:B------:R-:W-:Y:S02]  /*1d10*/  FSETP.GTU.FTZ.AND P4, PT, R66, 20, PT ;  /* 0x41a000004200780b */ /* 0x000fe40003f9c000 */
[----:B------:R-:W-:Y:S02]  /*1d20*/  ISETP.GE.AND P5, PT, R94, 0x1, PT ;  /* 0x000000015e00780c */ /* 0x000fe40003fa6270 */
[----:B------:R-:W-:Y:S02]  /*1d30*/  PRMT R94, RZ, 0x5410, R57 ;  /* 0x00005410ff5e7816 */ /* 0x000fe40000000039 */
[----:B------:R-:W-:Y:S02]  /*1d40*/  PRMT R83, RZ, 0x5410, R83 ;  /* 0x00005410ff537816 */ /* 0x000fe40000000053 */
[----:B------:R-:W-:Y:S01]  /*1d50*/  PRMT R99, RZ, 0x5410, R80 ;  /* 0x00005410ff637816 */ /* 0x000fe20000000050 */
[----:B------:R-:W-:-:S04]  /*1d60*/  FFMA.FTZ R92, R81, R94, R92 ;  /* 0x0000005e515c7223 */ /* 0x000fc8000001005c */
[----:B------:R-:W-:Y:S02]  /*1d70*/  FFMA.FTZ R96, R83, R78, R92 ;  /* 0x0000004e53607223 */ /* 0x000fe4000001005c */
[----:B------:R-:W-:Y:S01]  /*1d80*/  FADD.FTZ R78, R99, R16 ;  /* 0x00000010634e7221 */ /* 0x000fe20000010000 */
[----:B------:R-:W-:Y:S05]  /*1d90*/  @P4 BRA `(.L_x_4829) ;  /* 0x000001f000004947 */ /* 0x000fea0003800000 */
[----:B--234-:R-:W-:Y:S01]  /*1da0*/  FMUL.FTZ R66, R66, 1.4426950216293334961 ;  /* 0x3fb8aa3b42427820 */ /* 0x01cfe20000410000 */
        /* <DEDUP_REMOVED lines=30> */
.L_x_4829:
[----:B--234-:R-:W-:Y:S05]  /*1f90*/  BSYNC B0 ;  /* 0x0000000000007941 */ /* 0x01cfea0003800000 */
.L_x_4828:
        /* <DEDUP_REMOVED lines=39> */
.L_x_4831:
[----:B------:R-:W-:Y:S05]  /*2210*/  BSYNC B0 ;  /* 0x0000000000007941 */ /* 0x000fea0003800000 */
.L_x_4830:
[----:B------:R-:W-:Y:S01]  /*2220*/  PRMT R82, RZ, 0x5410, R60 ;  /* 0x00005410ff527816 */ /* 0x000fe2000000003c */
[----:B------:R-:W-:Y:S01]  /*2230*/  BSSY B0, `(.L_x_4832) ;  /* 0x0000026000007945 */ /* 0x000fe20003800000 */
[----:B-1----:R-:W-:Y:S02]  /*2240*/  PRMT R87, RZ, 0x5410, R87 ;  /* 0x00005410ff577816 */ /* 0x002fe40000000057 */
        /* <DEDUP_REMOVED lines=36> */
.L_x_4833:
[----:B------:R-:W-:Y:S05]  /*2490*/  BSYNC B0 ;  /* 0x0000000000007941 */ /* 0x000fea0003800000 */
.L_x_4832:
        /* <DEDUP_REMOVED lines=39> */
.L_x_4835:
[----:B------:R-:W-:Y:S05]  /*2710*/  BSYNC B0 ;  /* 0x0000000000007941 */ /* 0x000fea0003800000 */
.L_x_4834:
        /* <DEDUP_REMOVED lines=39> */
.L_x_4837:
[----:B------:R-:W-:Y:S05]  /*2990*/  BSYNC B0 ;  /* 0x0000000000007941 */ /* 0x000fea0003800000 */
.L_x_4836:
        /* <DEDUP_REMOVED lines=39> */
.L_x_4839:
[----:B------:R-:W-:Y:S05]  /*2c10*/  BSYNC B0 ;  /* 0x0000000000007941 */ /* 0x000fea0003800000 */
.L_x_4838:
        /* <DEDUP_REMOVED lines=39> */
.L_x_4841:
[----:B------:R-:W-:Y:S05]  /*2e90*/  BSYNC B0 ;  /* 0x0000000000007941 */ /* 0x000fea0003800000 */
.L_x_4840:
        /* <DEDUP_REMOVED lines=40> */
.L_x_4843:
[----:B------:R-:W-:Y:S05]  /*3120*/  BSYNC B0 ;  /* 0x0000000000007941 */ /* 0x000fea0003800000 */
.L_x_4842:
        /* <DEDUP_REMOVED lines=38> */
.L_x_4845:
[----:B------:R-:W-:Y:S05]  /*3390*/  BSYNC B0 ;  /* 0x0000000000007941 */ /* 0x000fea0003800000 */
.L_x_4844:
        /* <DEDUP_REMOVED lines=38> */
.L_x_4847:
[----:B------:R-:W-:Y:S05]  /*3600*/  BSYNC B0 ;  /* 0x0000000000007941 */ /* 0x000fea0003800000 */
.L_x_4846:
        /* <DEDUP_REMOVED lines=38> */
.L_x_4849:
[----:B------:R-:W-:Y:S05]  /*3870*/  BSYNC B0 ;  /* 0x0000000000007941 */ /* 0x000fea0003800000 */
.L_x_4848:
        /* <DEDUP_REMOVED lines=33> */
.L_x_4851:
[----:B------:R-:W-:Y:S05]  /*3a90*/  BSYNC B0 ;  /* 0x0000000000007941 */ /* 0x000fea0003800000 */
.L_x_4850:
        /* <DEDUP_REMOVED lines=33> */
.L_x_4853:
[----:B------:R-:W-:Y:S05]  /*3cb0*/  BSYNC B0 ;  /* 0x0000000000007941 */ /* 0x000fea0003800000 */
.L_x_4852:
        /* <DEDUP_REMOVED lines=33> */
.L_x_4855:
[----:B------:R-:W-:Y:S05]  /*3ed0*/  BSYNC B0 ;  /* 0x0000000000007941 */ /* 0x000fea0003800000 */
.L_x_4854:
        /* <DEDUP_REMOVED lines=33> */
.L_x_4857:
[----:B------:R-:W-:Y:S05]  /*40f0*/  BSYNC B0 ;  /* 0x0000000000007941 */ /* 0x000fea0003800000 */
.L_x_4856:
        /* <DEDUP_REMOVED lines=33> */
.L_x_4859:
[----:B------:R-:W-:Y:S05]  /*4310*/  BSYNC B0 ;  /* 0x0000000000007941 */ /* 0x000fea0003800000 */
.L_x_4858:
        /* <DEDUP_REMOVED lines=19> */
[----:B------:R-:W-:Y:S01]  /*4450*/  IMAD R13, R15, c[0x0][0x180], RZ ;  /* 0x000060000f0d7a24 */ /* 0x000fe200078e02ff */
[----:B------:R-:W-:Y:S01]  /*4460*/  IADD3 R12, R23, -0x2, RZ ;  /* 0xfffffffe170c7810 */ /* 0x000fe20007ffe0ff */
[----:B------:R-:W-:Y:S01]  /*4470*/  IMAD R105, R15, c[0x0][0x1b8], RZ ;  /* 0x00006e000f697a24 */ /* 0x000fe200078e02ff */
[----:B------:R-:W-:Y:S01]  /*4480*/  IADD3 R94, R23, -0x1, RZ ;  /* 0xffffffff175e7810 */ /* 0x000fe20007ffe0ff */
[C---:B------:R-:W-:Y:S01]  /*4490*/  IMAD.WIDE.U32 R98, R0.reuse, c[0x0][0x180], RZ ;  /* 0x0000600000627a25 */ /* 0x040fe200078e00ff */
[----:B------:R-:W-:Y:S01]  /*44a0*/  MOV R192, RZ ;  /* 0x000000ff00c07202 */ /* 0x000fe20000000f00 */
[----:B------:R-:W-:Y:S01]  /*44b0*/  CS2R R136, SRZ ;  /* 0x0000000000887805 */ /* 0x000fe2000001ff00 */
[----:B------:R-:W-:Y:S01]  /*44c0*/  MOV R109, RZ ;  /* 0x000000ff006d7202 */ /* 0x000fe20000000f00 */
[----:B------:R-:W-:Y:S01]  /*44d0*/  IMAD R103, R0, c[0x0][0x184], R13 ;  /* 0x0000610000677a24 */ /* 0x000fe200078e020d */
[----:B------:R-:W-:Y:S01]  /*44e0*/  LEA.HI R13, R94, R94, RZ, 0x1 ;  /* 0x0000005e5e0d7211 */ /* 0x000fe200078f08ff */
[----:B------:R-:W-:Y:S01]  /*44f0*/  IMAD.WIDE.U32 R10, R0, c[0x0][0x1b8], RZ ;  /* 0x00006e00000a7a25 */ /* 0x000fe200078e00ff */
[----:B------:R-:W-:Y:S01]  /*4500*/  LEA R114, P0, R98, c[0x0][0x220], 0x2 ;  /* 0x0000880062727a11 */ /* 0x000fe200078010ff */
[----:B------:R-:W-:Y:S01]  /*4510*/  CS2R R134, SRZ ;  /* 0x0000000000867805 */ /* 0x000fe2000001ff00 */
[----:B------:R-:W-:Y:S01]  /*4520*/  IADD3 R103, R99, R103, RZ ;  /* 0x0000006763677210 */ /* 0x000fe20007ffe0ff */
[----:B------:R-:W-:Y:S01]  /*4530*/  IMAD R105, R0, c[0x0][0x1bc], R105 ;  /* 0x00006f0000697a24 */ /* 0x000fe200078e0269 */
[----:B------:R-:W-:Y:S01]  /*4540*/  MOV R139, RZ ;  /* 0x000000ff008b7202 */ /* 0x000fe20000000f00 */
[----:B------:R-:W-:Y:S01]  /*4550*/  IMAD R111, R12, c[0x0][0x16c], RZ ;  /* 0x00005b000c6f7a24 */ /* 0x000fe200078e02ff */
[----:B------:R-:W-:Y:S01]  /*4560*/  LEA R12, P2, R10, c[0x0][0x230], 0x2 ;  /* 0x00008c000a0c7a11 */ /* 0x000fe200078410ff */
[----:B------:R-:W-:Y:S01]  /*4570*/  IMAD R101, R15, c[0x0][0x198], RZ ;  /* 0x000066000f657a24 */ /* 0x000fe200078e02ff */
[----:B------:R-:W-:Y:S01]  /*4580*/  IADD3 R99, R11, R105, RZ ;  /* 0x000000690b637210 */ /* 0x000fe20007ffe0ff */
[----:B------:R-:W-:Y:S01]  /*4590*/  IMAD.WIDE.U32 R112, R0, c[0x0][0x198], RZ ;  /* 0x0000660000707a25 */ /* 0x000fe200078e00ff */
[----:B------:R-:W-:Y:S01]  /*45a0*/  LOP3.LUT R11, R13, 0xfffffe, RZ, 0xc0, !PT ;  /* 0x00fffffe0d0b7812 */ /* 0x000fe200078ec0ff */
[----:B------:R-:W-:Y:S01]  /*45b0*/  CS2R R104, SRZ ;  /* 0x0000000000687805 */ /* 0x000fe2000001ff00 */
[----:B------:R-:W-:Y:S01]  /*45c0*/  LEA.HI.X R13, R10, c[0x0][0x234], R99, 0x2, P2 ;  /* 0x00008d000a0d7a11 */ /* 0x000fe200010f1463 */
[----:B------:R-:W-:Y:S01]  /*45d0*/  IMAD R101, R0, c[0x0][0x19c], R101 ;  /* 0x0000670000657a24 */ /* 0x000fe200078e0265 */
[----:B------:R-:W-:Y:S01]  /*45e0*/  LEA.HI R10, R23, R23, RZ, 0x1 ;  /* 0x00000017170a7211 */ /* 0x000fe200078f08ff */
[----:B------:R-:W-:Y:S01]  /*45f0*/  IMAD.WIDE R110, R111, 0x8, R8 ;  /* 0x000000086f6e7825 */ /* 0x000fe200078e0208 */
[----:B------:R-:W-:Y:S01]  /*4600*/  LEA R115, P1, R112, c[0x0][0x228], 0x2 ;  /* 0x00008a0070737a11 */ /* 0x000fe200078210ff */
[----:B------:R-:W-:Y:S01]  /*4610*/  CS2R R132, SRZ ;  /* 0x0000000000847805 */ /* 0x000fe2000001ff00 */
[----:B------:R-:W-:Y:S01]  /*4620*/  LOP3.LUT R10, R10, 0x3ffffe, RZ, 0xc0, !PT ;  /* 0x003ffffe0a0a7812 */ /* 0x000fe200078ec0ff */
[----:B------:R-:W-:Y:S01]  /*4630*/  UMOV UR4, URZ ;  /* 0x0000003f00047c82 */ /* 0x000fe20008000000 */
[----:B------:R-:W-:-:S02]  /*4640*/  IADD3 R101, R113, R101, RZ ;  /* 0x0000006571657210 */ /* 0x000fc40007ffe0ff */
[----:B------:R-:W-:Y:S02]  /*4650*/  IADD3 R11, R94, -R11, RZ ;  /* 0x8000000b5e0b7210 */ /* 0x000fe40007ffe0ff */
[----:B------:R-:W-:Y:S02]  /*4660*/  IADD3 R10, R23, -R10, RZ ;  /* 0x8000000a170a7210 */ /* 0x000fe40007ffe0ff */
[----:B------:R-:W-:Y:S02]  /*4670*/  LEA.HI.X R113, R98, c[0x0][0x224], R103, 0x2, P0 ;  /* 0x0000890062717a11 */ /* 0x000fe400000f1467 */
[----:B------:R-:W-:Y:S01]  /*4680*/  LEA.HI.X R112, R112, c[0x0][0x22c], R101, 0x2, P1 ;  /* 0x00008b0070707a11 */ /* 0x000fe200008f1465 */
[----:B------:R-:W-:Y:S01]  /*4690*/  CS2R R98, SRZ ;  /* 0x0000000000627805 */ /* 0x000fe2000001ff00 */
[----:B------:R-:W-:Y:S01]  /*46a0*/  MOV R94, RZ ;  /* 0x000000ff005e7202 */ /* 0x000fe20000000f00 */
[----:B------:R-:W-:Y:S01]  /*46b0*/  CS2R R100, SRZ ;  /* 0x0000000000647805 */ /* 0x000fe2000001ff00 */
[----:B------:R-:W-:Y:S01]  /*46c0*/  CS2R R102, SRZ ;  /* 0x0000000000667805 */ /* 0x000fe2000001ff00 */
[----:B------:R-:W-:-:S02]  /*46d0*/  LEA R108, R10, 0x668, 0xa ;  /* 0x000006680a6c7811 */ /* 0x000fc400078e50ff */
[----:B------:R-:W-:Y:S02]  /*46e0*/  SHF.L.U32 R107, R11, 0x8, RZ ;  /* 0x000000080b6b7819 */ /* 0x000fe400000006ff */
.L_x_4865:
[----:B------:R-:W-:Y:S01]  /*46f0*/  MOV R10, R114 ;  /* 0x00000072000a7202 */ /* 0x000fe20000000f00 */
[----:B------:R-:W2:Y:S01]  /*4700*/  LDG.E R142, [R12.64] ;  /* 0x000000060c8e7981 */ /* 0x000ea2000c1e1900 */
[----:B------:R-:W-:-:S05]  /*4710*/  MOV R11, R113 ;  /* 0x00000071000b7202 */ /* 0x000fca0000000f00 */
[----:B------:R0:W3:Y:S02]  /*4720*/  LDG.E R140, [R10.64] ;  /* 0x000000060a8c7981 */ /* 0x0000e4000c1e1900 */
[----:B0-----:R-:W-:Y:S02]  /*4730*/  MOV R10, R115 ;  /* 0x00000073000a7202 */ /* 0x001fe40000000f00 */
        /* <DEDUP_REMOVED lines=8> */
[----:B0-----:R-:W-:Y:S02]  /*47c0*/  @!P2 MOV R10, R110 ;  /* 0x0000006e000aa202 */ /* 0x001fe40000000f00 */
[----:B------:R-:W-:Y:S02]  /*47d0*/  @!P2 MOV R11, R111 ;  /* 0x0000006f000ba202 */ /* 0x000fe40000000f00 */
[----:B------:R-:W-:Y:S02]  /*47e0*/  PRMT R145, RZ, 0x5410, R52 ;  /* 0x00005410ff917816 */ /* 0x000fe40000000034 */
[----:B------:R-:W-:Y:S02]  /*47f0*/  PRMT R147, RZ, 0x5410, R53 ;  /* 0x00005410ff937816 */ /* 0x000fe40000000035 */
[----:B------:R-:W-:Y:S01]  /*4800*/  PRMT R157, RZ, 0x5410, R54 ;  /* 0x00005410ff9d7816 */ /* 0x000fe20000000036 */
[----:B------:R-:W-:Y:S01]  /*4810*/  FMUL.FTZ R225, R145, R70 ;  /* 0x0000004691e17220 */ /* 0x000fe20000410000 */
        /* <DEDUP_REMOVED lines=35> */
[C---:B------:R-:W-:Y:S02]  /*4a50*/  FMUL.FTZ R146, R173.reuse, R70 ;  /* 0x00000046ad927220 */ /* 0x040fe40000410000 */
[C---:B------:R-:W-:Y:S01]  /*4a60*/  FMUL.FTZ R187, R173.reuse, R106 ;  /* 0x0000006aadbb7220 */ /* 0x040fe20000410000 */
[----:B------:R-:W1:Y:S01]  /*4a70*/  MUFU.EX2 R144, R144 ;  /* 0x0000009000907308 */ /* 0x000e620000000800 */
[C---:B------:R-:W-:Y:S02]  /*4a80*/  FMUL.FTZ R148, R173.reuse, R72 ;  /* 0x00000048ad947220 */ /* 0x040fe40000410000 */
[C---:B------:R-:W-:Y:S02]  /*4a90*/  FMUL.FTZ R143, R173.reuse, R74 ;  /* 0x0000004aad8f7220 */ /* 0x040fe40000410000 */
[----:B------:R-:W-:-:S03]  /*4aa0*/  FMUL.FTZ R152, R173, R76 ;  /* 0x0000004cad987220 */ /* 0x000fc60000410000 */
[----:B------:R-:W0:Y:S01]  /*4ab0*/  MUFU.EX2 R181, R181 ;  /* 0x000000b500b57308 */ /* 0x000e220000000800 */
[C---:B------:R-:W-:Y:S02]  /*4ac0*/  FMUL.FTZ R154, R173.reuse, R78 ;  /* 0x0000004ead9a7220 */ /* 0x040fe40000410000 */
[C---:B------:R-:W-:Y:S02]  /*4ad0*/  FMUL.FTZ R156, R173.reuse, R80 ;  /* 0x00000050ad9c7220 */ /* 0x040fe40000410000 */
[C---:B------:R-:W-:Y:S02]  /*4ae0*/  FMUL.FTZ R168, R173.reuse, R82 ;  /* 0x00000052ada87220 */ /* 0x040fe40000410000 */
[C---:B------:R-:W-:Y:S02]  /*4af0*/  FMUL.FTZ R172, R173.reuse, R84 ;  /* 0x00000054adac7220 */ /* 0x040fe40000410000 */
[C---:B------:R-:W-:Y:S02]  /*4b00*/  FMUL.FTZ R170, R173.reuse, R86 ;  /* 0x00000056adaa7220 */ /* 0x040fe40000410000 */
[----:B------:R-:W-:-:S02]  /*4b10*/  FMUL.FTZ R166, R173, R88 ;  /* 0x00000058ada67220 */ /* 0x000fc40000410000 */
[C---:B------:R-:W-:Y:S02]  /*4b20*/  FMUL.FTZ R189, R173.reuse, R92 ;  /* 0x0000005cadbd7220 */ /* 0x040fe40000410000 */
        /* <DEDUP_REMOVED lines=37> */
[----:B------:R-:W-:Y:S02]  /*4d80*/  FMUL.FTZ R178, R91, R142 ;  /* 0x0000008e5bb27220 */ /* 0x000fe40000410000 */
[C---:B------:R-:W-:Y:S02]  /*4d90*/  FMUL.FTZ R11, R146.reuse, R11 ;  /* 0x0000000b920b7220 */ /* 0x040fe40000410000 */
[----:B------:R-:W-:-:S02]  /*4da0*/  FFMA.FTZ R10, R146, R10, R225 ;  /* 0x0000000a920a7223 */ /* 0x000fc400000100e1 */
[----:B--2---:R-:W-:Y:S01]  /*4db0*/  FFMA.FTZ R173, R187, R173, R180 ;  /* 0x000000adbbad7223 */ /* 0x004fe200000100b4 */
[----:B------:R-:W-:Y:S05]  /*4dc0*/  @P2 BRA `(.L_x_4862) ;  /* 0x0000004000002947 */ /* 0x000fea0003800000 */
[----:B0--34-:R-:W-:Y:S02]  /*4dd0*/  ISETP.NE.AND P3, PT, R23, c[0x0][0x174], PT ;  /* 0x00005d0017007a0c */ /* 0x019fe40003f65270 */
[----:B------:R-:W-:-:S11]  /*4de0*/  MOV R188, 0x3f800000 ;  /* 0x3f80000000bc7802 */ /* 0x000fd60000000f00 */
[----:B------:R-:W-:-:S05]  /*4df0*/  @P3 IADD3 R142, R108, R109, RZ ;  /* 0x0000006d6c8e3210 */ /* 0x000fca0007ffe0ff */
[----:B------:R0:W1:Y:S02]  /*4e00*/  @P3 LDS R188, [R142] ;  /* 0x000000008ebc3984 */ /* 0x0000640000000800 */
.L_x_4862:
[----:B0--34-:R-:W-:Y:S05]  /*4e10*/  BSYNC B0 ;  /* 0x0000000000007941 */ /* 0x019fea0003800000 */
.L_x_4861:
[----:B-1----:R-:W-:Y:S01]  /*4e20*/  FMUL.FTZ R142, R181, R188 ;  /* 0x000000bcb58e7220 */ /* 0x002fe20000410000 */
[----:B------:R-:W-:Y:S01]  /*4e30*/  ISETP.GE.AND P3, PT, R22, 0x1, PT ;  /* 0x000000011600780c */ /* 0x000fe20003f66270 */
[C---:B------:R-:W-:Y:S01]  /*4e40*/  FFMA.FTZ R10, R148.reuse, R10, R223 ;  /* 0x0000000a940a7223 */ /* 0x040fe200000100df */
[----:B------:R-:W-:Y:S01]  /*4e50*/  LOP3.LUT R202, R21, 0x1f, RZ, 0xc0, !PT ;  /* 0x0000001f15ca7812 */ /* 0x000fe200078ec0ff */
[----:B------:R-:W-:Y:S01]  /*4e60*/  FMUL.FTZ R11, R148, R11 ;  /* 0x0000000b940b7220 */ /* 0x000fe20000410000 */
[----:B------:R-:W-:Y:S01]  /*4e70*/  ISETP.GE.OR P0, PT, R23, c[0x0][0x174], P0 ;  /* 0x00005d0017007a0c */ /* 0x000fe20000706670 */
[----:B------:R-:W-:Y:S01]  /*4e80*/  FFMA.FTZ R173, R199, R173, R178 ;  /* 0x000000adc7ad7223 */ /* 0x000fe200000100b2 */
[----:B------:R-:W-:Y:S01]  /*4e90*/  ISETP.NE.AND P4, PT, R202, 0x1f, PT ;  /* 0x0000001fca00780c */ /* 0x000fe20003f85270 */
[----:B------:R-:W-:Y:S01]  /*4ea0*/  FMUL.FTZ R142, R187, R142 ;  /* 0x0000008ebb8e7220 */ /* 0x000fe20000410000 */
[----:B------:R-:W-:Y:S01]  /*4eb0*/  BSSY B0, `(.L_x_4863) ;  /* 0x0000149000007945 */ /* 0x000fe20003800000 */
        /* <DEDUP_REMOVED lines=102> */
[----:B---3--:R-:W-:Y:S01]  /*5520*/  @!P3 FMUL.FTZ R142, R142, R231 ;  /* 0x000000e78e8eb220 */ /* 0x008fe20000410000 */
[----:B------:R-:W-:Y:S02]  /*5530*/  ISETP.NE.AND P3, PT, R21, RZ, PT ;  /* 0x000000ff1500720c */ /* 0x000fe40003f65270 */
        /* <DEDUP_REMOVED lines=57> */
[----:B------:R-:W-:-:S02]  /*58d0*/  FFMA.FTZ R187, R141, -R66, R194 ;  /* 0x800000428dbb7223 */ /* 0x000fc400000100c2 */
[----:B------:R-:W-:Y:S02]  /*58e0*/  FMUL.FTZ R144, R177, R66 ;  /* 0x00000042b1907220 */ /* 0x000fe40000410000 */
[----:B------:R-:W-:Y:S02]  /*58f0*/  FFMA.FTZ R148, R97, R202, R196 ;  /* 0x000000ca61947223 */ /* 0x000fe400000100c4 */
[-C--:B------:R-:W-:Y:S02]  /*5900*/  FFMA.FTZ R146, R143, -R68.reuse, R182 ;  /* 0x800000448f927223 */ /* 0x080fe400000100b6 */
[----:B------:R-:W-:Y:S01]  /*5910*/  FMUL.FTZ R181, R179, R68 ;  /* 0x00000044b3b57220 */ /* 0x000fe20000410000 */
[----:B------:R-:W0:Y:S01]  /*5920*/  SHFL.DOWN PT, R207, R148, 0x1, 0x1f ;  /* 0x08201f0094cf7f89 */ /* 0x000e2200000e0000 */
[----:B------:R-:W-:Y:S02]  /*5930*/  FFMA.FTZ R152, R144, R187, RZ ;  /* 0x000000bb90987223 */ /* 0x000fe400000100ff */
[----:B------:R-:W-:-:S02]  /*5940*/  FFMA.FTZ R189, R145, -R70, R186 ;  /* 0x8000004691bd7223 */ /* 0x000fc400000100ba */
[----:B------:R-:W-:Y:S02]  /*5950*/  FMUL.FTZ R150, R183, R70 ;  /* 0x00000046b7967220 */ /* 0x000fe40000410000 */
[----:B------:R-:W-:Y:S02]  /*5960*/  FFMA.FTZ R154, R181, R146, R152 ;  /* 0x00000092b59a7223 */ /* 0x000fe40000010098 */
[-C--:B------:R-:W-:Y:S02]  /*5970*/  FFMA.FTZ R152, R147, -R72.reuse, R184 ;  /* 0x8000004893987223 */ /* 0x080fe400000100b8 */
[----:B------:R-:W-:Y:S02]  /*5980*/  FMUL.FTZ R193, R185, R72 ;  /* 0x00000048b9c17220 */ /* 0x000fe40000410000 */
[----:B------:R-:W-:Y:S02]  /*5990*/  FFMA.FTZ R158, R150, R189, R154 ;  /* 0x000000bd969e7223 */ /* 0x000fe4000001009a */
        /* <DEDUP_REMOVED lines=12> */
[----:B0-----:R-:W-:-:S02]  /*5a60*/  @!P0 FADD.FTZ R148, R148, R207 ;  /* 0x000000cf94948221 */ /* 0x001fc40000010000 */
[-C--:B------:R-:W-:Y:S02]  /*5a70*/  FFMA.FTZ R176, R151, -R82.reuse, R176 ;  /* 0x8000005297b07223 */ /* 0x080fe400000100b0 */
[----:B------:R-:W-:Y:S01]  /*5a80*/  FMUL.FTZ R168, R211, R82 ;  /* 0x00000052d3a87220 */ /* 0x000fe20000410000 */
[----:B------:R-:W0:Y:S01]  /*5a90*/  SHFL.DOWN PT, R207, R148, 0x2, 0x1f ;  /* 0x08401f0094cf7f89 */ /* 0x000e2200000e0000 */
[----:B------:R-:W-:Y:S02]  /*5aa0*/  FFMA.FTZ R203, R199, R174, R203 ;  /* 0x000000aec7cb7223 */ /* 0x000fe400000100cb */
[-C--:B------:R-:W-:Y:S02]  /*5ab0*/  FFMA.FTZ R178, R149, -R84.reuse, R172 ;  /* 0x8000005495b27223 */ /* 0x080fe400000100ac */
[----:B------:R-:W-:Y:S02]  /*5ac0*/  FMUL.FTZ R172, R215, R84 ;  /* 0x00000054d7ac7220 */ /* 0x000fe40000410000 */
[----:B------:R-:W-:-:S02]  /*5ad0*/  FFMA.FTZ R203, R168, R176, R203 ;  /* 0x000000b0a8cb7223 */ /* 0x000fc400000100cb */
[-C--:B------:R-:W-:Y:S02]  /*5ae0*/  FMUL.FTZ R180, R219, R86.reuse ;  /* 0x00000056dbb47220 */ /* 0x080fe40000410000 */
[----:B------:R-:W-:Y:S02]  /*5af0*/  FFMA.FTZ R170, R153, -R86, R170 ;  /* 0x8000005699aa7223 */ /* 0x000fe400000100aa */
[----:B------:R-:W-:Y:S02]  /*5b00*/  FFMA.FTZ R203, R172, R178, R203 ;  /* 0x000000b2accb7223 */ /* 0x000fe400000100cb */
[-C--:B------:R-:W-:Y:S02]  /*5b10*/  FMUL.FTZ R182, R217, R88.reuse ;  /* 0x00000058d9b67220 */ /* 0x080fe40000410000 */
[----:B------:R-:W-:Y:S02]  /*5b20*/  FFMA.FTZ R184, R167, -R88, R166 ;  /* 0x80000058a7b87223 */ /* 0x000fe400000100a6 */
        /* <DEDUP_REMOVED lines=10> */
[----:B0-----:R-:W-:Y:S02]  /*5bd0*/  @!P1 FADD.FTZ R148, R148, R207 ;  /* 0x000000cf94949221 */ /* 0x001fe40000010000 */
[-C--:B------:R-:W-:Y:S02]  /*5be0*/  FMUL.FTZ R207, R175, R138.reuse ;  /* 0x0000008aafcf7220 */ /* 0x080fe40000410000 */
[----:B------:R-:W-:Y:S01]  /*5bf0*/  FFMA.FTZ R164, R155, -R138, R202 ;  /* 0x8000008a9ba47223 */ /* 0x000fe200000100ca */
[----:B------:R-:W0:Y:S01]  /*5c00*/  SHFL.DOWN PT, R209, R148, 0x4, 0x1f ;  /* 0x08801f0094d17f89 */ /* 0x000e2200000e0000 */
[----:B------:R-:W-:-:S02]  /*5c10*/  FFMA.FTZ R203, R200, R166, R203 ;  /* 0x000000a6c8cb7223 */ /* 0x000fc400000100cb */
[C---:B------:R-:W-:Y:S02]  /*5c20*/  FADD.FTZ R116, R207.reuse, R116 ;  /* 0x00000074cf747221 */ /* 0x040fe40000010000 */
[----:B------:R-:W-:Y:S02]  /*5c30*/  FFMA.FTZ R160, R207, R164, R203 ;  /* 0x000000a4cfa07223 */ /* 0x000fe400000100cb */
[C---:B------:R-:W-:Y:S02]  /*5c40*/  FFMA.FTZ R11, R142.reuse, R11, R173 ;  /* 0x0000000b8e0b7223 */ /* 0x040fe400000100ad */
[----:B------:R-:W-:Y:S01]  /*5c50*/  FMUL.FTZ R10, R142, R10 ;  /* 0x0000000a8e0a7220 */ /* 0x000fe20000410000 */
[----:B------:R-:W1:Y:S01]  /*5c60*/  SHFL.DOWN PT, R203, R160, 0x1, 0x1f ;  /* 0x08201f00a0cb7f89 */ /* 0x000e6200000e0000 */
[C---:B------:R-:W-:Y:S02]  /*5c70*/  FMUL.FTZ R173, R140.reuse, R215 ;  /* 0x000000d78cad7220 */ /* 0x040fe40000410000 */
[----:B------:R-:W-:Y:S01]  /*5c80*/  FMUL.FTZ R142, R140, R183 ;  /* 0x000000b78c8e7220 */ /* 0x000fe20000410000 */
[----:B------:R2:W-:Y:S01]  /*5c90*/  @!P3 STS.64 [UR4+0xee8], R10 ;  /* 0x000ee80aff00b988 */ /* 0x0005e20008000a04 */
[----:B------:R-:W-:-:S02]  /*5ca0*/  FMUL.FTZ R178, R178, R173 ;  /* 0x000000adb2b27220 */ /* 0x000fc40000410000 */
[----:B------:R-:W-:Y:S02]  /*5cb0*/  FMUL.FTZ R173, R140, R217 ;  /* 0x000000d98cad7220 */ /* 0x000fe40000410000 */
[----:B------:R-:W-:Y:S02]  /*5cc0*/  FFMA.FTZ R149, R149, R215, R178 ;  /* 0x000000d795957223 */ /* 0x000fe400000100b2 */
[----:B------:R-:W-:Y:S02]  /*5cd0*/  FMUL.FTZ R184, R184, R173 ;  /* 0x000000adb8b87220 */ /* 0x000fe40000410000 */
[----:B------:R-:W-:Y:S02]  /*5ce0*/  FADD.FTZ R104, R149, R104 ;  /* 0x0000006895687221 */ /* 0x000fe40000010000 */
[----:B0-----:R-:W-:Y:S02]  /*5cf0*/  @!P2 FADD.FTZ R148, R148, R209 ;  /* 0x000000d19494a221 */ /* 0x001fe40000010000 */
[----:B--2---:R-:W-:-:S02]  /*5d00*/  FMUL.FTZ R11, R140, R211 ;  /* 0x000000d38c0b7220 */ /* 0x004fc40000410000 */
[----:B------:R-:W-:Y:S01]  /*5d10*/  FMUL.FTZ R149, R140, R223 ;  /* 0x000000df8c957220 */ /* 0x000fe20000410000 */
[----:B------:R-:W0:Y:S01]  /*5d20*/  SHFL.DOWN PT, R209, R148, 0x8, 0x1f ;  /* 0x09001f0094d17f89 */ /* 0x000e2200000e0000 */
[----:B------:R-:W-:Y:S02]  /*5d30*/  FMUL.FTZ R176, R176, R11 ;  /* 0x0000000bb0b07220 */ /* 0x000fe40000410000 */
[----:B------:R-:W-:Y:S02]  /*5d40*/  FMUL.FTZ R11, R140, R205 ;  /* 0x000000cd8c0b7220 */ /* 0x000fe40000410000 */
[----:B-1----:R-:W-:Y:S01]  /*5d50*/  @!P0 FADD.FTZ R160, R160, R203 ;  /* 0x000000cba0a08221 */ /* 0x002fe20000010000 */
[----:B------:R-:W-:Y:S01]  /*5d60*/  ISETP.GT.AND P0, PT, R22, 0x17, PT ;  /* 0x000000171600780c */ /* 0x000fe20003f04270 */
[----:B------:R-:W-:Y:S02]  /*5d70*/  FFMA.FTZ R176, R151, R211, R176 ;  /* 0x000000d397b07223 */ /* 0x000fe400000100b0 */
[----:B------:R-:W-:Y:S01]  /*5d80*/  FMUL.FTZ R151, R140, R221 ;  /* 0x000000dd8c977220 */ /* 0x000fe20000410000 */
[----:B------:R-:W1:Y:S01]  /*5d90*/  SHFL.DOWN PT, R203, R160, 0x2, 0x1f ;  /* 0x08401f00a0cb7f89 */ /* 0x000e6200000e0000 */
[----:B------:R-:W-:-:S02]  /*5da0*/  FMUL.FTZ R174, R174, R11 ;  /* 0x0000000baeae7220 */ /* 0x000fc40000410000 */
[----:B------:R-:W-:Y:S02]  /*5db0*/  FMUL.FTZ R194, R194, R151 ;  /* 0x00000097c2c27220 */ /* 0x000fe40000410000 */
[----:B------:R-:W-:Y:S02]  /*5dc0*/  FMUL.FTZ R11, R140, R201 ;  /* 0x000000c98c0b7220 */ /* 0x000fe40000410000 */
[----:B------:R-:W-:Y:S02]  /*5dd0*/  FMUL.FTZ R198, R198, R149 ;  /* 0x00000095c6c67220 */ /* 0x000fe40000410000 */
[----:B------:R-:W-:Y:S02]  /*5de0*/  FMUL.FTZ R188, R188, R11 ;  /* 0x0000000bbcbc7220 */ /* 0x000fe40000410000 */
[C---:B------:R-:W-:Y:S02]  /*5df0*/  FMUL.FTZ R11, R140.reuse, R195 ;  /* 0x000000c38c0b7220 */ /* 0x040fe40000410000 */
[----:B------:R-:W-:-:S02]  /*5e00*/  FMUL.FTZ R149, R140, R225 ;  /* 0x000000e18c957220 */ /* 0x000fc40000410000 */
[----:B0-----:R-:W-:Y:S02]  /*5e10*/  @!P0 FADD.FTZ R148, R148, R209 ;  /* 0x000000d194948221 */ /* 0x001fe40000010000 */
[----:B------:R-:W-:Y:S02]  /*5e20*/  FMUL.FTZ R158, R158, R11 ;  /* 0x0000000b9e9e7220 */ /* 0x000fe40000410000 */
[----:B------:R-:W-:Y:S01]  /*5e30*/  FMUL.FTZ R11, R140, R191 ;  /* 0x000000bf8c0b7220 */ /* 0x000fe20000410000 */
[----:B------:R-:W0:Y:S01]  /*5e40*/  SHFL.DOWN PT, R209, R148, 0x10, 0x1f ;  /* 0x0a001f0094d17f89 */ /* 0x000e2200000e0000 */
[----:B------:R-:W-:Y:S02]  /*5e50*/  FMUL.FTZ R166, R166, R149 ;  /* 0x00000095a6a67220 */ /* 0x000fe40000410000 */
[----:B------:R-:W-:Y:S02]  /*5e60*/  FMUL.FTZ R154, R154, R11 ;  /* 0x0000000b9a9a7220 */ /* 0x000fe40000410000 */
[----:B-1----:R-:W-:Y:S01]  /*5e70*/  @!P1 FADD.FTZ R160, R160, R203 ;  /* 0x000000cba0a09221 */ /* 0x002fe20000010000 */
[----:B------:R-:W-:Y:S01]  /*5e80*/  ISETP.GT.AND P1, PT, R22, 0xf, PT ;  /* 0x0000000f1600780c */ /* 0x000fe20003f24270 */
[----:B------:R-:W-:-:S02]  /*5e90*/  FMUL.FTZ R11, R140, R185 ;  /* 0x000000b98c0b7220 */ /* 0x000fc40000410000 */
[----:B------:R-:W-:Y:S01]  /*5ea0*/  FMUL.FTZ R149, R140, R175 ;  /* 0x000000af8c957220 */ /* 0x000fe20000410000 */
[----:B------:R-:W1:Y:S01]  /*5eb0*/  SHFL.DOWN PT, R203, R160, 0x4, 0x1f ;  /* 0x08801f00a0cb7f89 */ /* 0x000e6200000e0000 */
[----:B------:R-:W-:Y:S02]  /*5ec0*/  FMUL.FTZ R152, R152, R11 ;  /* 0x0000000b98987220 */ /* 0x000fe40000410000 */
[----:B------:R-:W-:Y:S02]  /*5ed0*/  FMUL.FTZ R164, R164, R149 ;  /* 0x00000095a4a47220 */ /* 0x000fe40000410000 */
[----:B------:R-:W-:Y:S02]  /*5ee0*/  FFMA.FTZ R152, R147, R185, R152 ;  /* 0x000000b993987223 */ /* 0x000fe40000010098 */
[----:B------:R-:W-:Y:S02]  /*5ef0*/  FMUL.FTZ R147, R140, R179 ;  /* 0x000000b38c937220 */ /* 0x000fe40000410000 */
[----:B------:R-:W-:-:S02]  /*5f00*/  FMUL.FTZ R142, R189, R142 ;  /* 0x0000008ebd8e7220 */ /* 0x000fc40000410000 */
[----:B------:R-:W-:Y:S02]  /*5f10*/  FMUL.FTZ R146, R146, R147 ;  /* 0x0000009392927220 */ /* 0x000fe40000410000 */
[----:B------:R-:W-:Y:S02]  /*5f20*/  FFMA.FTZ R167, R167, R217, R184 ;  /* 0x000000d9a7a77223 */ /* 0x000fe400000100b8 */
[----:B0-----:R-:W-:Y:S02]  /*5f30*/  @!P1 FADD.FTZ R148, R148, R209 ;  /* 0x000000d194949221 */ /* 0x001fe40000010000 */
[----:B------:R-:W-:Y:S02]  /*5f40*/  FFMA.FTZ R171, R171, R205, R174 ;  /* 0x000000cdabab7223 */ /* 0x000fe400000100ae */
[----:B------:R-:W-:Y:S01]  /*5f50*/  FFMA.FTZ R169, R169, R221, R194 ;  /* 0x000000dda9a97223 */ /* 0x000fe200000100c2 */
[----:B------:R-:W-:Y:S01]  /*5f60*/  MOV R11, R148 ;  /* 0x00000094000b7202 */ /* 0x000fe20000000f00 */
[----:B------:R-:W-:-:S02]  /*5f70*/  FFMA.FTZ R188, R165, R201, R188 ;  /* 0x000000c9a5bc7223 */ /* 0x000fc400000100bc */
[----:B------:R-:W-:Y:S02]  /*5f80*/  FFMA.FTZ R198, R163, R223, R198 ;  /* 0x000000dfa3c67223 */ /* 0x000fe400000100c6 */
        /* <DEDUP_REMOVED lines=59> */
.L_x_4864:
[----:B0-----:R-:W-:Y:S05]  /*6340*/  BSYNC B0 ;  /* 0x0000000000007941 */ /* 0x001fea0003800000 */
.L_x_4863:
        /* <DEDUP_REMOVED lines=21> */
.L_x_4860:
[----:B------:R-:W-:Y:S01]  /*64a0*/  BAR.SYNC.DEFER_BLOCKING 0x0 ;  /* 0x0000000000007b1d */ /* 0x000fe20000010000 */
[----:B------:R-:W-:Y:S02]  /*64b0*/  IADD3 R62, -R31, c[0x0][0x168], RZ ;  /* 0x00005a001f3e7a10 */ /* 0x000fe40007ffe1ff */
[C---:B------:R-:W-:Y:S02]  /*64c0*/  LOP3.LUT R61, R34.reuse, 0x20, RZ, 0xfc, !PT ;  /* 0x00000020223d7812 */ /* 0x040fe400078efcff */
[-C--:B------:R-:W-:Y:S02]  /*64d0*/  ISETP.GE.AND P2, PT, R34, R62.reuse, PT ;  /* 0x0000003e2200720c */ /* 0x080fe40003f46270 */
[----:B------:R-:W-:-:S02]  /*64e0*/  ISETP.GE.AND P1, PT, R61, R62, PT ;  /* 0x0000003e3d00720c */ /* 0x000fc40003f26270 */
[C---:B------:R-:W-:Y:S02]  /*64f0*/  LOP3.LUT R60, R34.reuse, 0x40, RZ, 0xfc, !PT ;  /* 0x00000040223c7812 */ /* 0x040fe400078efcff */
[C---:B------:R-:W-:Y:S02]  /*6500*/  LOP3.LUT R59, R34.reuse, 0x60, RZ, 0xfc, !PT ;  /* 0x00000060223b7812 */ /* 0x040fe400078efcff */
[----:B------:R-:W-:Y:S02]  /*6510*/  PRMT R64, RZ, 0x7610, R64 ;  /* 0x00007610ff407816 */ /* 0x000fe40000000040 */
[C---:B------:R-:W-:Y:S02]  /*6520*/  LOP3.LUT R58, R34.reuse, 0x80, RZ, 0xfc, !PT ;  /* 0x00000080223a7812 */ /* 0x040fe400078efcff */
[----:B------:R-:W-:Y:S02]  /*6530*/  PRMT R66, RZ, 0x7610, R66 ;  /* 0x00007610ff427816 */ /* 0x000fe40000000042 */
[----:B------:R-:W-:-:S02]  /*6540*/  LOP3.LUT R57, R34, 0xa0, RZ, 0xfc, !PT ;  /* 0x000000a022397812 */ /* 0x000fc400078efcff */
[----:B------:R-:W-:Y:S02]  /*6550*/  LOP3.LUT R56, R34, 0xc0, RZ, 0xfc, !PT ;  /* 0x000000c022387812 */ /* 0x000fe400078efcff */
[-C--:B------:R-:W-:Y:S01]  /*6560*/  ISETP.GE.AND P0, PT, R60, R62.reuse, PT ;  /* 0x0000003e3c00720c */ /* 0x080fe20003f06270 */
[----:B------:R-:W2:Y:S01]  /*6570*/  @!P2 LDG.E.U16 R64, [R2.64] ;  /* 0x000000060240a981 */ /* 0x000ea2000c1e1500 */
[C---:B------:R-:W-:Y:S02]  /*6580*/  LOP3.LUT R55, R34.reuse, 0xe0, RZ, 0xfc, !PT ;  /* 0x000000e022377812 */ /* 0x040fe400078efcff */
[-C--:B------:R-:W-:Y:S01]  /*6590*/  ISETP.GE.AND P4, PT, R59, R62.reuse, PT ;  /* 0x0000003e3b00720c */ /* 0x080fe20003f86270 */
[----:B------:R-:W3:Y:S01]  /*65a0*/  @!P1 LDG.E.U16 R66, [R2.64+0x40] ;  /* 0x0000400602429981 */ /* 0x000ee2000c1e1500 */
        /* <DEDUP_REMOVED lines=10> */
[----:B------:R-:W4:Y:S01]  /*6650*/  @!P0 LDG.E.U16 R63, [R2.64+0x80] ;  /* 0x00008006023f8981 */ /* 0x000f22000c1e1500 */
[C---:B------:R-:W-:Y:S02]  /*6660*/  LOP3.LUT R53, R34.reuse, 0x120, RZ, 0xfc, !PT ;  /* 0x0000012022357812 */ /* 0x040fe400078efcff */
        /* <DEDUP_REMOVED lines=11> */
[-C--:B------:R-:W-:Y:S02]  /*6720*/  ISETP.GE.AND P0, PT, R53, R62.reuse, PT ;  /* 0x0000003e3500720c */ /* 0x080fe40003f06270 */
[----:B------:R-:W-:Y:S01]  /*6730*/  LOP3.LUT R11, R34, 0x1c0, RZ, 0xfc, !PT ;  /* 0x000001c0220b7812 */ /* 0x000fe200078efcff */
[----:B------:R-:W5:Y:S01]  /*6740*/  @!P2 LDG.E.U16 R72, [R2.64+0x1c0] ;  /* 0x0001c0060248a981 */ /* 0x000f62000c1e1500 */
[----:B------:R-:W-:-:S02]  /*6750*/  ISETP.GE.AND P4, PT, R52, R62, PT ;  /* 0x0000003e3400720c */ /* 0x000fc40003f86270 */
[----:B------:R-:W-:Y:S01]  /*6760*/  LOP3.LUT R10, R34, 0x1e0, RZ, 0xfc, !PT ;  /* 0x000001e0220a7812 */ /* 0x000fe200078efcff */
[----:B------:R-:W5:Y:S01]  /*6770*/  @!P1 LDG.E.U16 R69, [R2.64+0x200] ;  /* 0x0002000602459981 */ /* 0x000f62000c1e1500 */
        /* <DEDUP_REMOVED lines=41> */
[----:B0-----:R-:W-:-:S03]  /*6a10*/  PRMT R65, RZ, 0x5410, R2 ;  /* 0x00005410ff417816 */ /* 0x001fc60000000002 */
[----:B------:R-:W0:Y:S02]  /*6a20*/  LDS.U16 R2, [R50+0x8] ;  /* 0x0000080032027984 */ /* 0x000e240000000400 */
[----:B------:R-:W-:Y:S01]  /*6a30*/  FADD.FTZ R65, R65, R16 ;  /* 0x0000001041417221 */ /* 0x000fe20000010000 */
[----:B-1----:R-:W-:-:S04]  /*6a40*/  PRMT R63, RZ, 0x5410, R63 ;  /* 0x00005410ff3f7816 */ /* 0x002fc8000000003f */
[----:B------:R-:W-:Y:S01]  /*6a50*/  FSETP.GTU.FTZ.AND P4, PT, R65, 20, PT ;  /* 0x41a000004100780b */ /* 0x000fe20003f9c000 */
[----:B------:R-:W-:Y:S01]  /*6a60*/  FADD.FTZ R69, R63, R16 ;  /* 0x000000103f457221 */ /* 0x000fe20000010000 */
[----:B--2---:R-:W-:Y:S02]  /*6a70*/  PRMT R3, RZ, 0x5410, R3 ;  /* 0x00005410ff037816 */ /* 0x004fe40000000003 */
[----:B---3--:R-:W-:Y:S02]  /*6a80*/  PRMT R63, RZ, 0x5410, R64 ;  /* 0x00005410ff3f7816 */ /* 0x008fe40000000040 */
[----:B------:R-:W-:Y:S01]  /*6a90*/  FSETP.GTU.FTZ.AND P0, PT, R69, 20, PT ;  /* 0x41a000004500780b */ /* 0x000fe20003f1c000 */
[--C-:B------:R-:W-:Y:S01]  /*6aa0*/  FADD.FTZ R68, R3, R16.reuse ;  /* 0x0000001003447221 */ /* 0x100fe20000010000 */
[----:B------:R-:W-:Y:S01]  /*6ab0*/  LDS.U16 R64, [R50+0xe] ;  /* 0x00000e0032407984 */ /* 0x000fe20000000400 */
[----:B------:R-:W-:-:S03]  /*6ac0*/  FADD.FTZ R70, R63, R16 ;  /* 0x000000103f467221 */ /* 0x000fc60000010000 */
[----:B------:R-:W1:Y:S01]  /*6ad0*/  LDS.U16 R3, [R50+0xa] ;  /* 0x00000a0032037984 */ /* 0x000e620000000400 */
[----:B------:R-:W-:-:S03]  /*6ae0*/  @!P4 FMUL.FTZ R65, R65, -1.4426950216293334961 ;  /* 0xbfb8aa3b4141c820 */ /* 0x000fc60000410000 */
[----:B------:R-:W2:Y:S01]  /*6af0*/  LDS.U16 R63, [R50+0xc] ;  /* 0x00000c00323f7984 */ /* 0x000ea20000000400 */
[----:B------:R3:W4:Y:S01]  /*6b00*/  @!P4 MUFU.EX2 R67, R65 ;  /* 0x000000410043c308 */ /* 0x0007220000000800 */
[----:B------:R-:W-:Y:S01]  /*6b10*/  FSETP.GTU.FTZ.AND P5, PT, R68, 20, PT ;  /* 0x41a000004400780b */ /* 0x000fe20003fbc000 */
[----:B------:R-:W-:-:S06]  /*6b20*/  @!P0 FMUL.FTZ R69, R69, -1.4426950216293334961 ;  /* 0xbfb8aa3b45458820 */ /* 0x000fcc0000410000 */
[----:B------:R-:W5:Y:S01]  /*6b30*/  @!P0 MUFU.EX2 R69, R69 ;  /* 0x0000004500458308 */ /* 0x000f620000000800 */
[----:B---3--:R-:W3:Y:S01]  /*6b40*/  LDS.U16 R65, [R50+0x10] ;  /* 0x0000100032417984 */ /* 0x008ee20000000400 */
[----:B----4-:R-:W-:-:S04]  /*6b50*/  @!P4 FADD.FTZ R67, R67, 1 ;  /* 0x3f8000004343c421 */ /* 0x010fc80000010000 */
[----:B------:R-:W-:Y:S02]  /*6b60*/  @!P5 FMUL.FTZ R68, R68, -1.4426950216293334961 ;  /* 0xbfb8aa3b4444d820 */ /* 0x000fe40000410000 */
[----:B------:R0:W-:Y:S02]  /*6b70*/  @!P4 MUFU.RCP R72, R67 ;  /* 0x000000430048c308 */ /* 0x0001e40000001000 */
[----:B0-----:R-:W-:-:S06]  /*6b80*/  PRMT R67, RZ, 0x5410, R2 ;  /* 0x00005410ff437816 */ /* 0x001fcc0000000002 */
[----:B------:R-:W0:Y:S01]  /*6b90*/  @!P5 MUFU.EX2 R68, R68 ;  /* 0x000000440044d308 */ /* 0x000e220000000800 */
[----:B-----5:R-:W-:Y:S02]  /*6ba0*/  @!P0 FADD.FTZ R69, R69, 1 ;  /* 0x3f80000045458421 */ /* 0x020fe40000010000 */
[----:B------:R-:W-:Y:S01]  /*6bb0*/  FADD.FTZ R2, R67, R16 ;  /* 0x0000001043027221 */ /* 0x000fe20000010000 */
[----:B-1----:R-:W-:-:S04]  /*6bc0*/  PRMT R3, RZ, 0x5410, R3 ;  /* 0x00005410ff037816 */ /* 0x002fc80000000003 */
[----:B------:R-:W-:Y:S01]  /*6bd0*/  FSETP.GTU.FTZ.AND P2, PT, R2, 20, PT ;  /* 0x41a000000200780b */ /* 0x000fe20003f5c000 */
[----:B------:R-:W1:Y:S01]  /*6be0*/  @!P0 MUFU.RCP R69, R69 ;  /* 0x0000004500458308 */ /* 0x000e620000001000 */
[----:B--2---:R-:W-:Y:S01]  /*6bf0*/  PRMT R63, RZ, 0x5410, R63 ;  /* 0x00005410ff3f7816 */ /* 0x004fe2000000003f */
[----:B------:R-:W-:Y:S01]  /*6c00*/  FADD.FTZ R73, R3, R16 ;  /* 0x0000001003497221 */ /* 0x000fe20000010000 */
[----:B------:R-:W-:Y:S01]  /*6c10*/  PRMT R3, RZ, 0x5410, R64 ;  /* 0x00005410ff037816 */ /* 0x000fe20000000040 */
[----:B0-----:R-:W-:Y:S02]  /*6c20*/  @!P5 FADD.FTZ R68, R68, 1 ;  /* 0x3f8000004444d421 */ /* 0x001fe40000010000 */
[----:B------:R-:W-:Y:S01]  /*6c30*/  FADD.FTZ R67, R63, R16 ;  /* 0x000000103f437221 */ /* 0x000fe20000010000 */
[----:B------:R-:W-:Y:S01]  /*6c40*/  PRMT R63, RZ, 0x5410, R66 ;  /* 0x00005410ff3f7816 */ /* 0x000fe20000000042 */
[----:B------:R0:W2:Y:S04]  /*6c50*/  @!P5 MUFU.RCP R71, R68 ;  /* 0x000000440047d308 */ /* 0x0000a80000001000 */
[----:B------:R-:W-:-:S02]  /*6c60*/  @!P2 FMUL.FTZ R2, R2, -1.4426950216293334961 ;  /* 0xbfb8aa3b0202a820 */ /* 0x000fc40000410000 */
[----:B------:R-:W-:Y:S01]  /*6c70*/  @!P4 FMUL.FTZ R133, R133, R72 ;  /* 0x000000488585c220 */ /* 0x000fe20000410000 */
[----:B------:R-:W-:Y:S01]  /*6c80*/  FSETP.GTU.FTZ.AND P4, PT, R67, 20, PT ;  /* 0x41a000004300780b */ /* 0x000fe20003f9c000 */
[--C-:B------:R-:W-:Y:S02]  /*6c90*/  FADD.FTZ R63, R63, R16.reuse ;  /* 0x000000103f3f7221 */ /* 0x100fe40000010000 */
[----:B0-----:R-:W-:Y:S01]  /*6ca0*/  FADD.FTZ R68, R3, R16 ;  /* 0x0000001003447221 */ /* 0x001fe20000010000 */
[----:B------:R-:W-:Y:S01]  /*6cb0*/  FSETP.GTU.FTZ.AND P3, PT, R73, 20, PT ;  /* 0x41a000004900780b */ /* 0x000fe20003f7c000 */
[----:B------:R-:W0:Y:S01]  /*6cc0*/  @!P2 MUFU.EX2 R2, R2 ;  /* 0x000000020002a308 */ /* 0x000e220000000800 */
[----:B-1----:R-:W-:Y:S01]  /*6cd0*/  @!P0 FMUL.FTZ R134, R134, R69 ;  /* 0x0000004586868220 */ /* 0x002fe20000410000 */
[----:B------:R-:W-:Y:S02]  /*6ce0*/  FSETP.GTU.FTZ.AND P0, PT, R63, 20, PT ;  /* 0x41a000003f00780b */ /* 0x000fe40003f1c000 */
[----:B------:R-:W-:-:S02]  /*6cf0*/  FSETP.GTU.FTZ.AND P6, PT, R68, 20, PT ;  /* 0x41a000004400780b */ /* 0x000fc40003fdc000 */
[----:B---3--:R-:W-:Y:S02]  /*6d00*/  PRMT R65, RZ, 0x5410, R65 ;  /* 0x00005410ff417816 */ /* 0x008fe40000000041 */
[----:B------:R-:W-:Y:S02]  /*6d10*/  @!P4 FMUL.FTZ R64, R67, -1.4426950216293334961 ;  /* 0xbfb8aa3b4340c820 */ /* 0x000fe40000410000 */
[----:B--2---:R-:W-:Y:S02]  /*6d20*/  @!P5 FMUL.FTZ R132, R132, R71 ;  /* 0x000000478484d220 */ /* 0x004fe40000410000 */
[----:B------:R-:W-:Y:S02]  /*6d30*/  FADD.FTZ R71, R65, R16 ;  /* 0x0000001041477221 */ /* 0x000fe40000010000 */
[----:B------:R-:W-:Y:S01]  /*6d40*/  @!P3 FMUL.FTZ R3, R73, -1.4426950216293334961 ;  /* 0xbfb8aa3b4903b820 */ /* 0x000fe20000410000 */
[----:B------:R-:W1:Y:S02]  /*6d50*/  @!P4 MUFU.EX2 R65, R64 ;  /* 0x000000400041c308 */ /* 0x000e640000000800 */
[----:B------:R-:W-:-:S02]  /*6d60*/  @!P6 FMUL.FTZ R66, R68, -1.4426950216293334961 ;  /* 0xbfb8aa3b4442e820 */ /* 0x000fc40000410000 */
[----:B------:R-:W-:Y:S01]  /*6d70*/  @!P0 FMUL.FTZ R68, R63, -1.4426950216293334961 ;  /* 0xbfb8aa3b3f448820 */ /* 0x000fe20000410000 */
[----:B------:R-:W-:Y:S01]  /*6d80*/  FSETP.GTU.FTZ.AND P5, PT, R71, 20, PT ;  /* 0x41a000004700780b */ /* 0x000fe20003fbc000 */
[----:B0-----:R-:W-:Y:S02]  /*6d90*/  @!P2 FADD.FTZ R63, R2, 1 ;  /* 0x3f800000023fa421 */ /* 0x001fe40000010000 */
[----:B------:R-:W0:Y:S01]  /*6da0*/  LDS.U16 R2, [R50+0x14] ;  /* 0x0000140032027984 */ /* 0x000e220000000400 */
[----:B------:R-:W2:Y:S01]  /*6db0*/  @!P3 MUFU.EX2 R3, R3 ;  /* 0x000000030003b308 */ /* 0x000ea20000000800 */
[----:B-1----:R-:W-:-:S07]  /*6dc0*/  @!P4 FADD.FTZ R65, R65, 1 ;  /* 0x3f8000004141c421 */ /* 0x002fce0000010000 */
[----:B------:R-:W1:Y:S01]  /*6dd0*/  @!P6 MUFU.EX2 R66, R66 ;  /* 0x000000420042e308 */ /* 0x000e620000000800 */
[----:B------:R-:W-:Y:S01]  /*6de0*/  @!P5 FMUL.FTZ R67, R71, -1.4426950216293334961 ;  /* 0xbfb8aa3b4743d820 */ /* 0x000fe20000410000 */
[----:B------:R-:W-:Y:S01]  /*6df0*/  FSETP.GTU.FTZ.AND P1, PT, R70, 20, PT ;  /* 0x41a000004600780b */ /* 0x000fe20003f3c000 */
[----:B--2---:R-:W-:-:S05]  /*6e00*/  @!P3 FADD.FTZ R64, R3, 1 ;  /* 0x3f8000000340b421 */ /* 0x004fca0000010000 */
[----:B------:R2:W-:Y:S01]  /*6e10*/  @!P4 MUFU.RCP R74, R65 ;  /* 0x00000041004ac308 */ /* 0x0005e20000001000 */
[----:B------:R-:W3:Y:S07]  /*6e20*/  LDS.U16 R3, [R50+0x16] ;  /* 0x0000160032037984 */ /* 0x000eee0000000400 */
[----:B------:R-:W4:Y:S01]  /*6e30*/  @!P5 MUFU.EX2 R67, R67 ;  /* 0x000000430043d308 */ /* 0x000f220000000800 */
[----:B--2---:R-:W2:Y:S01]  /*6e40*/  LDS.U16 R65, [R50+0x1c] ;  /* 0x00001c0032417984 */ /* 0x004ea20000000400 */
[----:B-1----:R-:W-:-:S02]  /*6e50*/  @!P6 FADD.FTZ R66, R66, 1 ;  /* 0x3f8000004242e421 */ /* 0x002fc40000010000 */
[----:B------:R-:W-:-:S04]  /*6e60*/  @!P1 FMUL.FTZ R70, R70, -1.4426950216293334961 ;  /* 0xbfb8aa3b46469820 */ /* 0x000fc80000410000 */
[----:B------:R1:W5:Y:S08]  /*6e70*/  @!P6 MUFU.RCP R71, R66 ;  /* 0x000000420047e308 */ /* 0x0003700000001000 */
[----:B------:R0:W-:Y:S01]  /*6e80*/  @!P3 MUFU.RCP R72, R64 ;  /* 0x000000400048b308 */ /* 0x0001e20000001000 */
[----:B----4-:R-:W-:Y:S01]  /*6e90*/  @!P5 FADD.FTZ R67, R67, 1 ;  /* 0x3f8000004343d421 */ /* 0x010fe20000010000 */
[----:B-1----:R-:W1:Y:S04]  /*6ea0*/  LDS.U16 R66, [R50+0x1e] ;  /* 0x00001e0032427984 */ /* 0x002e680000000400 */
[----:B0-----:R-:W0:Y:S02]  /*6eb0*/  LDS.U16 R64, [R50+0x1a] ;  /* 0x00001a0032407984 */ /* 0x001e240000000400 */
[----:B------:R-:W4:Y:S08]  /*6ec0*/  @!P1 MUFU.EX2 R70, R70 ;  /* 0x0000004600469308 */ /* 0x000f300000000800 */
[----:B------:R2:W-:Y:S08]  /*6ed0*/  @!P5 MUFU.RCP R76, R67 ;  /* 0x00000043004cd308 */ /* 0x0005f00000001000 */
[----:B------:R-:W1:Y:S01]  /*6ee0*/  @!P0 MUFU.EX2 R68, R68 ;  /* 0x0000004400448308 */ /* 0x000e620000000800 */
[----:B--2---:R-:W-:Y:S01]  /*6ef0*/  PRMT R67, RZ, 0x5410, R2 ;  /* 0x00005410ff437816 */ /* 0x004fe20000000002 */
[----:B-----5:R-:W-:-:S04]  /*6f00*/  @!P6 FMUL.FTZ R102, R102, R71 ;  /* 0x000000476666e220 */ /* 0x020fc80000410000 */
[----:B------:R-:W-:Y:S02]  /*6f10*/  FADD.FTZ R67, R67, R16 ;  /* 0x0000001043437221 */ /* 0x000fe40000010000 */
[----:B------:R2:W5:Y:S03]  /*6f20*/  @!P2 MUFU.RCP R69, R63 ;  /* 0x0000003f0045a308 */ /* 0x0005660000001000 */
[----:B------:R-:W-:Y:S01]  /*6f30*/  FSETP.GTU.FTZ.AND P6, PT, R67, 20, PT ;  /* 0x41a000004300780b */ /* 0x000fe20003fdc000 */
[----:B----4-:R-:W-:Y:S01]  /*6f40*/  @!P1 FADD.FTZ R70, R70, 1 ;  /* 0x3f80000046469421 */ /* 0x010fe20000010000 */
[----:B--2---:R-:W2:Y:S01]  /*6f50*/  LDS.U16 R63, [R50+0x18] ;  /* 0x00001800323f7984 */ /* 0x004ea20000000400 */
[----:B-1----:R-:W-:Y:S01]  /*6f60*/  @!P0 FADD.FTZ R68, R68, 1 ;  /* 0x3f80000044448421 */ /* 0x002fe20000010000 */
[----:B---3--:R-:W-:-:S03]  /*6f70*/  PRMT R3, RZ, 0x5410, R3 ;  /* 0x00005410ff037816 */ /* 0x008fc60000000003 */
[----:B------:R-:W1:Y:S01]  /*6f80*/  @!P1 MUFU.RCP R70, R70 ;  /* 0x0000004600469308 */ /* 0x000e620000001000 */
[----:B------:R-:W-:-:S05]  /*6f90*/  PRMT R65, RZ, 0x5410, R65 ;  /* 0x00005410ff417816 */ /* 0x000fca0000000041 */
[----:B------:R-:W-:Y:S02]  /*6fa0*/  @!P6 FMUL.FTZ R2, R67, -1.4426950216293334961 ;  /* 0xbfb8aa3b4302e820 */ /* 0x000fe40000410000 */
[----:B------:R3:W4:Y:S01]  /*6fb0*/  @!P0 MUFU.RCP R73, R68 ;  /* 0x0000004400498308 */ /* 0x0007220000001000 */
[--C-:B------:R-:W-:Y:S01]  /*6fc0*/  FADD.FTZ R67, R65, R16.reuse ;  /* 0x0000001041437221 */ /* 0x100fe20000010000 */
[----:B------:R-:W-:Y:S01]  /*6fd0*/  F2FP.BF16.PACK_AB R126, R126, R127 ;  /* 0x0000007f7e7e723e */ /* 0x000fe200000010ff */
[----:B------:R-:W-:Y:S01]  /*6fe0*/  BAR.SYNC.DEFER_BLOCKING 0x0 ;  /* 0x0000000000007b1d */ /* 0x000fe20000010000 */
[----:B------:R-:W-:Y:S01]  /*6ff0*/  F2FP.BF16.PACK_AB R130, R130, R131 ;  /* 0x000000838282723e */ /* 0x000fe200000010ff */
[----:B-----5:R-:W-:Y:S02]  /*7000*/  @!P2 FMUL.FTZ R136, R136, R69 ;  /* 0x000000458888a220 */ /* 0x020fe40000410000 */
[----:B---3--:R-:W-:Y:S01]  /*7010*/  FADD.FTZ R68, R3, R16 ;  /* 0x0000001003447221 */ /* 0x008fe20000010000 */
[----:B------:R-:W-:Y:S01]  /*7020*/  FSETP.GTU.FTZ.AND P2, PT, R67, 20, PT ;  /* 0x41a000004300780b */ /* 0x000fe20003f5c000 */
[----:B------:R-:W-:Y:S01]  /*7030*/  @!P5 FMUL.FTZ R103, R103, R76 ;  /* 0x0000004c6767d220 */ /* 0x000fe20000410000 */
[----:B------:R-:W-:-:S02]  /*7040*/  PRMT R3, R126, 0x7632, R3 ;  /* 0x000076327e037816 */ /* 0x000fc40000000003 */
[----:B------:R-:W-:Y:S02]  /*7050*/  FSETP.GTU.FTZ.AND P5, PT, R68, 20, PT ;  /* 0x41a000004400780b */ /* 0x000fe40003fbc000 */
[----:B------:R-:W-:Y:S02]  /*7060*/  PRMT R69, R130, 0x7632, R69 ;  /* 0x0000763282457816 */ /* 0x000fe40000000045 */
[----:B------:R-:W-:Y:S02]  /*7070*/  F2FP.BF16.PACK_AB R128, R128, R129 ;  /* 0x000000818080723e */ /* 0x000fe400000010ff */
[----:B------:R-:W-:Y:S01]  /*7080*/  F2FP.BF16.PACK_AB R124, R124, R125 ;  /* 0x0000007d7c7c723e */ /* 0x000fe200000010ff */
[----:B-1----:R-:W-:Y:S01]  /*7090*/  @!P1 FMUL.FTZ R135, R135, R70 ;  /* 0x0000004687879220 */ /* 0x002fe20000410000 */
[----:B------:R-:W-:Y:S01]  /*70a0*/  PRMT R65, RZ, 0x5410, R66 ;  /* 0x00005410ff417816 */ /* 0x000fe20000000042 */
[----:B----4-:R-:W-:Y:S01]  /*70b0*/  @!P0 FMUL.FTZ R104, R104, R73 ;  /* 0x0000004968688220 */ /* 0x010fe20000410000 */
[----:B------:R-:W-:Y:S01]  /*70c0*/  PRMT R70, R128, 0x7632, R70 ;  /* 0x0000763280467816 */ /* 0x000fe20000000046 */
[----:B------:R0:W-:Y:S01]  /*70d0*/  STS.U16 [R50+0xa], R3 ;  /* 0x00000a0332007388 */ /* 0x0001e20000000400 */
[----:B------:R-:W-:-:S03]  /*70e0*/  ISETP.NE.AND P0, PT, R21, RZ, PT ;  /* 0x000000ff1500720c */ /* 0x000fc60003f05270 */
[----:B------:R1:W-:Y:S01]  /*70f0*/  STS.U16 [R50+0x2], R69 ;  /* 0x0000024532007388 */ /* 0x0003e20000000400 */
[----:B------:R-:W-:Y:S02]  /*7100*/  F2FP.BF16.PACK_AB R122, R122, R123 ;  /* 0x0000007b7a7a723e */ /* 0x000fe400000010ff */
[----:B------:R-:W-:Y:S02]  /*7110*/  F2FP.BF16.PACK_AB R120, R120, R121 ;  /* 0x000000797878723e */ /* 0x000fe400000010ff */
[----:B0-----:R-:W-:Y:S02]  /*7120*/  PRMT R3, RZ, 0x5410, R64 ;  /* 0x00005410ff037816 */ /* 0x001fe40000000040 */
[----:B------:R-:W-:Y:S02]  /*7130*/  F2FP.BF16.PACK_AB R118, R118, R119 ;  /* 0x000000777676723e */ /* 0x000fe400000010ff */
[----:B-1----:R-:W-:Y:S02]  /*7140*/  PRMT R69, R124, 0x7632, R69 ;  /* 0x000076327c457816 */ /* 0x002fe40000000045 */
[----:B------:R-:W-:Y:S01]  /*7150*/  F2FP.BF16.PACK_AB R116, R116, R117 ;  /* 0x000000757474723e */ /* 0x000fe200000010ff */
[--C-:B------:R-:W-:Y:S01]  /*7160*/  FADD.FTZ R64, R3, R16.reuse ;  /* 0x0000001003407221 */ /* 0x100fe20000010000 */
[----:B------:R0:W-:Y:S01]  /*7170*/  STS.U16 [R50+0x6], R70 ;  /* 0x0000064632007388 */ /* 0x0001e20000000400 */
[----:B------:R-:W-:-:S02]  /*7180*/  FADD.FTZ R66, R65, R16 ;  /* 0x0000001041427221 */ /* 0x000fc40000010000 */
[----:B------:R-:W-:Y:S01]  /*7190*/  @!P5 FMUL.FTZ R3, R68, -1.4426950216293334961 ;  /* 0xbfb8aa3b4403d820 */ /* 0x000fe20000410000 */
[----:B------:R1:W-:Y:S01]  /*71a0*/  STS.U16 [R50+0xe], R69 ;  /* 0x00000e4532007388 */ /* 0x0003e20000000400 */
[----:B------:R-:W-:Y:S01]  /*71b0*/  @!P2 FMUL.FTZ R65, R67, -1.4426950216293334961 ;  /* 0xbfb8aa3b4341a820 */ /* 0x000fe20000410000 */
[----:B------:R-:W-:Y:S02]  /*71c0*/  PRMT R68, R122, 0x7632, R68 ;  /* 0x000076327a447816 */ /* 0x000fe40000000044 */
[----:B------:R-:W-:Y:S02]  /*71d0*/  PRMT R67, R118, 0x7632, R67 ;  /* 0x0000763276437816 */ /* 0x000fe40000000043 */
[----:B0-----:R-:W-:Y:S02]  /*71e0*/  PRMT R70, R116, 0x7632, R70 ;  /* 0x0000763274467816 */ /* 0x001fe40000000046 */
[----:B-1----:R-:W-:Y:S01]  /*71f0*/  PRMT R69, R120, 0x7632, R69 ;  /* 0x0000763278457816 */ /* 0x002fe20000000045 */
        /* <DEDUP_REMOVED lines=32> */
[----:B--2---:R-:W-:Y:S01]  /*7400*/  PRMT R63, RZ, 0x5410, R63 ;  /* 0x00005410ff3f7816 */ /* 0x004fe2000000003f */
[----:B------:R-:W-:Y:S01]  /*7410*/  @!P3 FMUL.FTZ R137, R137, R72 ;  /* 0x000000488989b220 */ /* 0x000fe20000410000 */
[----:B------:R-:W-:-:S03]  /*7420*/  FSETP.GTU.FTZ.AND P3, PT, R64, 20, PT ;  /* 0x41a000004000780b */ /* 0x000fc60003f7c000 */
[----:B------:R-:W-:Y:S02]  /*7430*/  FADD.FTZ R63, R63, R16 ;  /* 0x000000103f3f7221 */ /* 0x000fe40000010000 */
[----:B------:R-:W-:-:S03]  /*7440*/  @!P4 FMUL.FTZ R139, R139, R74 ;  /* 0x0000004a8b8bc220 */ /* 0x000fc60000410000 */
[C---:B------:R-:W-:Y:S01]  /*7450*/  FSETP.GTU.FTZ.AND P4, PT, R63.reuse, 20, PT ;  /* 0x41a000003f00780b */ /* 0x040fe20003f9c000 */
[----:B------:R-:W-:Y:S01]  /*7460*/  @!P1 FMUL.FTZ R66, R66, -1.4426950216293334961 ;  /* 0xbfb8aa3b42429820 */ /* 0x000fe20000410000 */
[----:B------:R-:W-:Y:S03]  /*7470*/  @!P6 MUFU.EX2 R2, R2 ;  /* 0x000000020002e308 */ /* 0x000fe60000000800 */
[----:B------:R-:W-:Y:S01]  /*7480*/  @!P3 FMUL.FTZ R64, R64, -1.4426950216293334961 ;  /* 0xbfb8aa3b4040b820 */ /* 0x000fe20000410000 */
[----:B------:R-:W2:Y:S04]  /*7490*/  LDS R70, [0x420] ;  /* 0x00042000ff467984 */ /* 0x000ea80000000800 */
[----:B------:R-:W3:Y:S03]  /*74a0*/  @!P1 MUFU.EX2 R66, R66 ;  /* 0x0000004200429308 */ /* 0x000ee60000000800 */
[----:B------:R-:W-:-:S05]  /*74b0*/  @!P4 FMUL.FTZ R63, R63, -1.4426950216293334961 ;  /* 0xbfb8aa3b3f3fc820 */ /* 0x000fca0000410000 */
[----:B------:R-:W4:Y:S08]  /*74c0*/  @!P5 MUFU.EX2 R3, R3 ;  /* 0x000000030003d308 */ /* 0x000f300000000800 */
[----:B------:R-:W5:Y:S08]  /*74d0*/  @!P2 MUFU.EX2 R65, R65 ;  /* 0x000000410041a308 */ /* 0x000f700000000800 */
[----:B------:R-:W0:Y:S01]  /*74e0*/  @!P3 MUFU.EX2 R64, R64 ;  /* 0x000000400040b308 */ /* 0x000e220000000800 */
[----:B---3--:R-:W-:-:S07]  /*74f0*/  @!P1 FADD.FTZ R66, R66, 1 ;  /* 0x3f80000042429421 */ /* 0x008fce0000010000 */
[----:B------:R-:W3:Y:S01]  /*7500*/  @!P4 MUFU.EX2 R63, R63 ;  /* 0x0000003f003fc308 */ /* 0x000ee20000000800 */
[----:B------:R-:W-:Y:S02]  /*7510*/  IMAD R72, R18, c[0x0][0x2d8], RZ ;  /* 0x0000b60012487a24 */ /* 0x000fe400078e02ff */
[----:B------:R-:W-:Y:S02]  /*7520*/  @!P6 FADD.FTZ R2, R2, 1 ;  /* 0x3f8000000202e421 */ /* 0x000fe40000010000 */
[----:B----4-:R-:W-:-:S03]  /*7530*/  @!P5 FADD.FTZ R3, R3, 1 ;  /* 0x3f8000000303d421 */ /* 0x010fc60000010000 */
[----:B0-----:R-:W0:Y:S01]  /*7540*/  @!P1 MUFU.RCP R69, R66 ;  /* 0x0000004200459308 */ /* 0x001e220000001000 */
[----:B-----5:R-:W-:Y:S02]  /*7550*/  @!P2 FADD.FTZ R65, R65, 1 ;  /* 0x3f8000004141a421 */ /* 0x020fe40000010000 */
[----:B------:R-:W-:Y:S02]  /*7560*/  @!P3 FADD.FTZ R64, R64, 1 ;  /* 0x3f8000004040b421 */ /* 0x000fe40000010000 */
[----:B------:R-:W-:-:S03]  /*7570*/  IMAD R111, R17, c[0x0][0x2dc], R72 ;  /* 0x0000b700116f7a24 */ /* 0x000fc600078e0248 */
[----:B------:R-:W4:Y:S01]  /*7580*/  @!P6 MUFU.RCP R68, R2 ;  /* 0x000000020044e308 */ /* 0x000f220000001000 */
[----:B---3--:R-:W-:-:S07]  /*7590*/  @!P4 FADD.FTZ R63, R63, 1 ;  /* 0x3f8000003f3fc421 */ /* 0x008fce0000010000 */
[----:B-1----:R1:W-:Y:S08]  /*75a0*/  @!P5 MUFU.RCP R67, R3 ;  /* 0x000000030043d308 */ /* 0x0023f00000001000 */
[----:B------:R3:W5:Y:S01]  /*75b0*/  @!P2 MUFU.RCP R72, R65 ;  /* 0x000000410048a308 */ /* 0x0007620000001000 */
[----:B-1----:R-:W-:-:S05]  /*75c0*/  IMAD.WIDE.U32 R2, R17, c[0x0][0x2d8], RZ ;  /* 0x0000b60011027a25 */ /* 0x002fca00078e00ff */
[----:B------:R-:W-:Y:S02]  /*75d0*/  IADD3 R3, R3, R111, RZ ;  /* 0x0000006f03037210 */ /* 0x000fe40007ffe0ff */
[----:B------:R-:W1:Y:S01]  /*75e0*/  @!P3 MUFU.RCP R64, R64 ;  /* 0x000000400040b308 */ /* 0x000e620000001000 */
[----:B0-----:R-:W-:Y:S01]  /*75f0*/  @!P1 FMUL.FTZ R94, R94, R69 ;  /* 0x000000455e5e9220 */ /* 0x001fe20000410000 */
[----:B--2---:R-:W-:Y:S01]  /*7600*/  ISETP.GE.AND P1, PT, R34, R70, PT ;  /* 0x000000462200720c */ /* 0x004fe20003f26270 */
[----:B------:R-:W-:Y:S02]  /*7610*/  IMAD R115, R15, c[0x0][0x2e0], RZ ;  /* 0x0000b8000f737a24 */ /* 0x000fe400078e02ff */
[----:B------:R-:W-:-:S03]  /*7620*/  IMAD R113, R30, -0x200, R19 ;  /* 0xfffffe001e717824 */ /* 0x000fc600078e0213 */
[----:B------:R-:W0:Y:S01]  /*7630*/  @!P4 MUFU.RCP R63, R63 ;  /* 0x0000003f003fc308 */ /* 0x000e220000001000 */
[----:B------:R-:W-:-:S04]  /*7640*/  IMAD.WIDE.U32 R2, R0, c[0x0][0x2e0], R2 ;  /* 0x0000b80000027a25 */ /* 0x000fc800078e0002 */
[----:B----4-:R-:W-:Y:S01]  /*7650*/  @!P6 FMUL.FTZ R105, R105, R68 ;  /* 0x000000446969e220 */ /* 0x010fe20000410000 */
[----:B---3--:R-:W-:Y:S01]  /*7660*/  IADD3 R65, P6, R113, R2, RZ ;  /* 0x0000000271417210 */ /* 0x008fe20007fde0ff */
[----:B------:R-:W-:Y:S01]  /*7670*/  IMAD R74, R0, c[0x0][0x2e4], R115 ;  /* 0x0000b900004a7a24 */ /* 0x000fe200078e0273 */
[----:B------:R-:W-:Y:S01]  /*7680*/  SHF.R.S32.HI R115, RZ, 0x1f, R113 ;  /* 0x0000001fff737819 */ /* 0x000fe20000011471 */
[----:B-----5:R-:W-:Y:S01]  /*7690*/  @!P2 FMUL.FTZ R101, R101, R72 ;  /* 0x000000486565a220 */ /* 0x020fe20000410000 */
[----:B------:R-:W-:Y:S02]  /*76a0*/  SHF.R.S32.HI R72, RZ, 0x1f, R34 ;  /* 0x0000001fff487819 */ /* 0x000fe40000011422 */
[C---:B------:R-:W-:Y:S01]  /*76b0*/  LEA R68, P2, R34.reuse, c[0x0][0x330], 0x1 ;  /* 0x0000cc0022447a11 */ /* 0x040fe200078408ff */
[----:B-1----:R-:W-:Y:S01]  /*76c0*/  @!P3 FMUL.FTZ R99, R99, R64 ;  /* 0x000000406363b220 */ /* 0x002fe20000410000 */
[----:B------:R-:W-:Y:S02]  /*76d0*/  IADD3.X R74, R115, R74, R3, P6, !PT ;  /* 0x0000004a734a7210 */ /* 0x000fe400037fe403 */
[----:B------:R-:W-:-:S02]  /*76e0*/  LEA.HI.X R3, R34, c[0x0][0x334], R72, 0x1, P2 ;  /* 0x0000cd0022037a11 */ /* 0x000fc400010f0c48 */
[C---:B------:R-:W-:Y:S01]  /*76f0*/  LEA R68, P3, R65.reuse, R68, 0x1 ;  /* 0x0000004441447211 */ /* 0x040fe200078608ff */
[----:B------:R-:W-:Y:S01]  /*7700*/  BSSY B0, `(.L_x_4866) ;  /* 0x0000013000007945 */ /* 0x000fe20003800000 */
[----:B------:R-:W-:Y:S01]  /*7710*/  IADD3 R2, P2, R34, R31, RZ ;  /* 0x0000001f22027210 */ /* 0x000fe20007f5e0ff */
[----:B------:R-:W-:Y:S01]  /*7720*/  @!P5 FMUL.FTZ R100, R100, R67 ;  /* 0x000000436464d220 */ /* 0x000fe20000410000 */
[----:B------:R-:W-:Y:S01]  /*7730*/  LEA.HI.X R69, R65, R3, R74, 0x1, P3 ;  /* 0x0000000341457211 */ /* 0x000fe200018f0c4a */
[----:B0-----:R-:W-:Y:S01]  /*7740*/  @!P4 FMUL.FTZ R98, R98, R63 ;  /* 0x0000003f6262c220 */ /* 0x001fe20000410000 */
[-C--:B------:R-:W-:Y:S02]  /*7750*/  ISETP.GE.AND P4, PT, R60, R70.reuse, PT ;  /* 0x000000463c00720c */ /* 0x080fe40003f86270 */
[-C--:B------:R-:W-:Y:S02]  /*7760*/  ISETP.GE.AND P5, PT, R59, R70.reuse, PT ;  /* 0x000000463b00720c */ /* 0x080fe40003fa6270 */
[----:B------:R-:W-:-:S02]  /*7770*/  ISETP.GE.AND P6, PT, R58, R70, PT ;  /* 0x000000463a00720c */ /* 0x000fc40003fc6270 */
[----:B------:R-:W-:Y:S01]  /*7780*/  LEA.HI.X.SX32 R3, R31, R72, 0x1, P2 ;  /* 0x000000481f037211 */ /* 0x000fe200010f0eff */
[----:B------:R-:W-:Y:S05]  /*7790*/  @P1 BRA `(.L_x_4867) ;  /* 0x0000009000001947 */ /* 0x000fea0003800000 */
[----:B------:R-:W-:-:S04]  /*77a0*/  IMAD.WIDE.U32 R64, R17, c[0x0][0x2d8], R2 ;  /* 0x0000b60011407a25 */ /* 0x000fc800078e0002 */
[----:B------:R-:W-:Y:S01]  /*77b0*/  IMAD R31, R15, c[0x0][0x2e0], RZ ;  /* 0x0000b8000f1f7a24 */ /* 0x000fe200078e02ff */
[----:B------:R-:W-:-:S03]  /*77c0*/  IADD3 R65, R111, R65, RZ ;  /* 0x000000416f417210 */ /* 0x000fc60007ffe0ff */
[C---:B------:R-:W-:Y:S02]  /*77d0*/  IMAD R31, R0.reuse, c[0x0][0x2e4], R31 ;  /* 0x0000b900001f7a24 */ /* 0x040fe400078e021f */
[----:B------:R-:W-:-:S05]  /*77e0*/  IMAD.WIDE.U32 R64, R0, c[0x0][0x2e0], R64 ;  /* 0x0000b80000407a25 */ /* 0x000fca00078e0040 */
[----:B------:R-:W-:Y:S02]  /*77f0*/  IADD3 R31, R65, R31, RZ ;  /* 0x0000001f411f7210 */ /* 0x000fe40007ffe0ff */
[----:B------:R-:W-:-:S04]  /*7800*/  LEA R66, P1, R64, c[0x0][0x330], 0x1 ;  /* 0x0000cc0040427a11 */ /* 0x000fc800078208ff */
[----:B------:R-:W-:-:S05]  /*7810*/  LEA.HI.X R67, R64, c[0x0][0x334], R31, 0x1, P1 ;  /* 0x0000cd0040437a11 */ /* 0x000fca00008f0c1f */
[----:B------:R0:W-:Y:S04]  /*7820*/  STG.E.U16 [R66.64], R71 ;  /* 0x0000004742007986 */ /* 0x0001e8000c101506 */
.L_x_4867:
[----:B------:R-:W-:Y:S05]  /*7830*/  BSYNC B0 ;  /* 0x0000000000007941 */ /* 0x000fea0003800000 */
.L_x_4866:
        /* <DEDUP_REMOVED lines=27> */
[----:B------:R-:W-:-:S02]  /*79f0*/  ISETP.GE.AND P4, PT, R12, R70, PT ;  /* 0x000000460c00720c */ /* 0x000fc40003f86270 */
[----:B0-----:R-:W-:Y:S01]  /*7a00*/  PRMT R67, R20, 0x7610, R67 ;  /* 0x0000761014437816 */ /* 0x001fe20000000043 */
[----:B------:R-:W-:Y:S01]  /*7a10*/  @!P5 STG.E.U16 [R68.64+-0x1c0], R89 ;  /* 0xfffe40594400d986 */ /* 0x000fe2000c101506 */
[-C--:B------:R-:W-:Y:S02]  /*7a20*/  ISETP.GE.AND P5, PT, R61, R70.reuse, PT ;  /* 0x000000463d00720c */ /* 0x080fe40003fa6270 */
[----:B------:R-:W-:Y:S01]  /*7a30*/  F2FP.BF16.PACK_AB R63, R104, R103 ;  /* 0x00000067683f723e */ /* 0x000fe200000010ff */
[----:B------:R-:W-:Y:S01]  /*7a40*/  @!P6 STG.E.U16 [R68.64+-0x180], R91 ;  /* 0xfffe805b4400e986 */ /* 0x000fe2000c101506 */
[----:B------:R-:W-:Y:S02]  /*7a50*/  ISETP.GE.AND P6, PT, R10, R70, PT ;  /* 0x000000460a00720c */ /* 0x000fe40003fc6270 */
[----:B------:R-:W-:Y:S01]  /*7a60*/  PRMT R66, R134, 0x7632, R66 ;  /* 0x0000763286427816 */ /* 0x000fe20000000042 */
[----:B------:R-:W-:Y:S01]  /*7a70*/  @!P1 STG.E.U16 [R68.64+-0x140], R93 ;  /* 0xfffec05d44009986 */ /* 0x000fe2000c101506 */
[----:B------:R-:W-:-:S02]  /*7a80*/  PRMT R70, R63, 0x7610, R70 ;  /* 0x000076103f467816 */ /* 0x000fc40000000046 */
[----:B------:R-:W-:Y:S01]  /*7a90*/  PRMT R71, R63, 0x7632, R71 ;  /* 0x000076323f477816 */ /* 0x000fe20000000047 */
[----:B------:R-:W-:Y:S01]  /*7aa0*/  @!P2 STG.E.U16 [R68.64+-0x100], R95 ;  /* 0xffff005f4400a986 */ /* 0x000fe2000c101506 */
[----:B------:R-:W-:Y:S02]  /*7ab0*/  F2FP.BF16.PACK_AB R64, R100, R105 ;  /* 0x000000696440723e */ /* 0x000fe400000010ff */
[----:B------:R-:W-:Y:S01]  /*7ac0*/  F2FP.BF16.PACK_AB R63, R94, R101 ;  /* 0x000000655e3f723e */ /* 0x000fe200000010ff */
[----:B------:R-:W-:Y:S03]  /*7ad0*/  @!P4 STG.E.U16 [R68.64+-0xc0], R97 ;  /* 0xffff40614400c986 */ /* 0x000fe6000c101506 */
[C---:B------:R-:W-:Y:S01]  /*7ae0*/  PRMT R74, R63.reuse, 0x7632, R74 ;  /* 0x000076323f4a7816 */ /* 0x040fe2000000004a */
[----:B------:R-:W-:Y:S04]  /*7af0*/  @!P3 STG.E.U16 [R68.64+-0x80], R107 ;  /* 0xffff806b4400b986 */ /* 0x000fe8000c101506 */
[----:B------:R0:W-:Y:S04]  /*7b00*/  @!P5 STG.E.U16 [R68.64+-0x3c0], R73 ;  /* 0xfffc40494400d986 */ /* 0x0001e8000c101506 */
[----:B------:R1:W-:Y:S04]  /*7b10*/  @!P6 STG.E.U16 [R68.64+-0x40], R109 ;  /* 0xffffc06d4400e986 */ /* 0x0003e8000c101506 */
[----:B------:R-:W-:Y:S01]  /*7b20*/  BAR.SYNC.DEFER_BLOCKING 0x0 ;  /* 0x0000000000007b1d */ /* 0x000fe20000010000 */
[----:B0-----:R-:W-:-:S02]  /*7b30*/  PRMT R73, R63, 0x7610, R73 ;  /* 0x000076103f497816 */ /* 0x001fc40000000049 */
[----:B-1----:R-:W-:Y:S02]  /*7b40*/  PRMT R68, R20, 0x7632, R68 ;  /* 0x0000763214447816 */ /* 0x002fe40000000044 */
[----:B------:R-:W-:Y:S01]  /*7b50*/  F2FP.BF16.PACK_AB R20, R102, R139 ;  /* 0x0000008b6614723e */ /* 0x000fe200000010ff */
[----:B------:R-:W-:-:S03]  /*7b60*/  FADD.FTZ R139, R136, R139 ;  /* 0x0000008b888b7221 */ /* 0x000fc60000010000 */
[----:B------:R-:W-:Y:S01]  /*7b70*/  PRMT R69, R20, 0x7610, R69 ;  /* 0x0000761014457816 */ /* 0x000fe20000000045 */
[----:B------:R-:W-:-:S04]  /*7b80*/  FADD.FTZ R102, R139, R102 ;  /* 0x000000668b667221 */ /* 0x000fc80000010000 */
[----:B------:R-:W-:-:S04]  /*7b90*/  FADD.FTZ R103, R102, R103 ;  /* 0x0000006766677221 */ /* 0x000fc80000010000 */
[----:B------:R-:W-:Y:S01]  /*7ba0*/  FADD.FTZ R104, R103, R104 ;  /* 0x0000006867687221 */ /* 0x000fe20000010000 */
[----:B------:R0:W-:Y:S03]  /*7bb0*/  STS.U16 [R50+0x2], R65 ;  /* 0x0000024132007388 */ /* 0x0001e60000000400 */
[----:B------:R-:W-:Y:S01]  /*7bc0*/  FADD.FTZ R105, R104, R105 ;  /* 0x0000006968697221 */ /* 0x000fe20000010000 */
[----:B------:R1:W-:Y:S03]  /*7bd0*/  STS.U16 [R50+0x6], R66 ;  /* 0x0000064232007388 */ /* 0x0003e60000000400 */
[----:B------:R-:W-:Y:S01]  /*7be0*/  FADD.FTZ R105, R105, R100 ;  /* 0x0000006469697221 */ /* 0x000fe20000010000 */
        /* <DEDUP_REMOVED lines=20> */
[----:B0-----:R-:W-:-:S03]  /*7d30*/  IMAD R20, R18, c[0x0][0x2f8], RZ ;  /* 0x0000be0012147a24 */ /* 0x001fc600078e02ff */
[----:B------:R-:W-:Y:S01]  /*7d40*/  STS.U16 [R50+0x1e], R74 ;  /* 0x00001e4a32007388 */ /* 0x000fe20000000400 */
[----:B------:R-:W-:-:S06]  /*7d50*/  NOP ;  /* 0x0000000000007918 */ /* 0x000fcc0000000000 */
[----:B------:R-:W-:Y:S04]  /*7d60*/  LDS.U16 R33, [R33] ;  /* 0x0000000021217984 */ /* 0x000fe80000000400 */
[----:B------:R-:W-:Y:S04]  /*7d70*/  LDS.U16 R63, [R35+0x40] ;  /* 0x00004000233f7984 */ /* 0x000fe80000000400 */
[----:B------:R-:W-:Y:S04]  /*7d80*/  LDS.U16 R65, [R36+0x80] ;  /* 0x0000800024417984 */ /* 0x000fe80000000400 */
[----:B------:R0:W-:Y:S04]  /*7d90*/  LDS.U16 R67, [R37+0xc0] ;  /* 0x0000c00025437984 */ /* 0x0001e80000000400 */
[----:B------:R-:W-:Y:S04]  /*7da0*/  LDS.U16 R69, [R38+0x100] ;  /* 0x0001000026457984 */ /* 0x000fe80000000400 */
[----:B------:R-:W-:Y:S01]  /*7db0*/  LDS.U16 R39, [R39+0x140] ;  /* 0x0001400027277984 */ /* 0x000fe20000000400 */
[----:B0-----:R-:W-:-:S02]  /*7dc0*/  IMAD R37, R17, c[0x0][0x2fc], R20 ;  /* 0x0000bf0011257a24 */ /* 0x001fc400078e0214 */
[----:B------:R-:W-:Y:S01]  /*7dd0*/  FADD.FTZ R20, R101, R94 ;  /* 0x0000005e65147221 */ /* 0x000fe20000010000 */
[----:B------:R0:W-:Y:S04]  /*7de0*/  LDS.U16 R71, [R40+0x180] ;  /* 0x0001800028477984 */ /* 0x0001e80000000400 */
[----:B------:R-:W-:Y:S04]  /*7df0*/  LDS.U16 R41, [R41+0x1c0] ;  /* 0x0001c00029297984 */ /* 0x000fe80000000400 */
[----:B------:R-:W-:Y:S01]  /*7e00*/  LDS.U16 R73, [R42+0x200] ;  /* 0x000200002a497984 */ /* 0x000fe20000000400 */
[----:B0-----:R-:W-:-:S03]  /*7e10*/  IADD3 R40, P1, R34, -0x1e0, RZ ;  /* 0xfffffe2022287810 */ /* 0x001fc60007f3e0ff */
[----:B------:R-:W-:Y:S01]  /*7e20*/  LDS.U16 R43, [R43+0x240] ;  /* 0x000240002b2b7984 */ /* 0x000fe20000000400 */
[----:B------:R-:W-:-:S03]  /*7e30*/  IADD3.X R81, R72, -0x1, RZ, P1, !PT ;  /* 0xffffffff48517810 */ /* 0x000fc60000ffe4ff */
        /* <DEDUP_REMOVED lines=22> */
.L_x_4869:
[----:B------:R-:W-:Y:S05]  /*7fa0*/  BSYNC B0 ;  /* 0x0000000000007941 */ /* 0x000fea0003800000 */
.L_x_4868:
[----:B------:R-:W-:Y:S01]  /*7fb0*/  MOV R2, R34 ;  /* 0x0000002200027202 */ /* 0x000fe20000000f00 */
[----:B0-----:R-:W-:Y:S01]  /*7fc0*/  IMAD R33, R15, c[0x0][0x300], RZ ;  /* 0x0000c0000f217a24 */ /* 0x001fe200078e02ff */
[----:B------:R-:W-:Y:S02]  /*7fd0*/  MOV R3, R31 ;  /* 0x0000001f00037202 */ /* 0x000fe40000000f00 */
[----:B------:R-:W-:Y:S01]  /*7fe0*/  LEA R31, P1, R40, c[0x0][0x340], 0x1 ;  /* 0x0000d000281f7a11 */ /* 0x000fe200078208ff */
[----:B------:R-:W-:Y:S01]  /*7ff0*/  IMAD R35, R0, c[0x0][0x304], R33 ;  /* 0x0000c10000237a24 */ /* 0x000fe200078e0221 */
        /* <DEDUP_REMOVED lines=46> */
.L_x_4827:
[----:B------:R-:W-:Y:S02]  /*82e0*/  ISETP.NE.U32.AND P0, PT, RZ, c[0x0][0x328], PT ;  /* 0x0000ca00ff007a0c */ /* 0x000fe40003f05070 */
[----:B------:R-:W-:-:S02]  /*82f0*/  ISETP.NE.U32.AND P2, PT, RZ, c[0x0][0x348], PT ;  /* 0x0000d200ff007a0c */ /* 0x000fc40003f45070 */
[----:B------:R-:W-:Y:S02]  /*8300*/  ISETP.NE.AND.EX P1, PT, RZ, c[0x0][0x32c], PT, P0 ;  /* 0x0000cb00ff007a0c */ /* 0x000fe40003f25300 */
[----:B------:R-:W-:-:S11]  /*8310*/  ISETP.NE.AND.EX P0, PT, RZ, c[0x0][0x34c], PT, P2 ;  /* 0x0000d300ff007a0c */ /* 0x000fd60003f05320 */
[----:B------:R-:W-:Y:S05]  /*8320*/  @!P1 BRA `(.L_x_4871) ;  /* 0x0000014000009947 */ /* 0x000fea0003800000 */
[----:B0-----:R-:W0:Y:S01]  /*8330*/  SHFL.DOWN P1, R3, R90, 0x1, 0x1f ;  /* 0x08201f005a037f89 */ /* 0x001e220000020000 */
[----:B------:R-:W-:Y:S03]  /*8340*/  BSSY B0, `(.L_x_4871) ;  /* 0x0000012000007945 */ /* 0x000fe60003800000 */
[----:B------:R-:W1:Y:S01]  /*8350*/  S2R R10, SR_LANEID ;  /* 0x00000000000a7919 */ /* 0x000e620000000000 */
[----:B0-----:R-:W-:Y:S01]  /*8360*/  @P1 FADD R3, R3, R90 ;  /* 0x0000005a03031221 */ /* 0x001fe20000000000 */
[----:B-1----:R-:W-:-:S04]  /*8370*/  ISETP.NE.AND P2, PT, R10, RZ, PT ;  /* 0x000000ff0a00720c */ /* 0x002fc80003f45270 */
        /* <DEDUP_REMOVED lines=14> */
.L_x_4872:
[----:B0-----:R-:W-:Y:S05]  /*8460*/  BSYNC B0 ;  /* 0x0000000000007941 */ /* 0x001fea0003800000 */
.L_x_4871:
[----:B------:R-:W-:Y:S01]  /*8470*/  BSSY B0, `(.L_x_4873) ;  /* 0x0000018000007945 */ /* 0x000fe20003800000 */
[----:B------:R-:W-:Y:S05]  /*8480*/  @!P0 BRA `(.L_x_4874) ;  /* 0x0000015000008947 */ /* 0x000fea0003800000 */
[----:B------:R-:W-:Y:S06]  /*8490*/  BAR.SYNC.DEFER_BLOCKING 0x0 ;  /* 0x0000000000007b1d */ /* 0x000fec0000010000 */
[----:B0-----:R-:W0:Y:S04]  /*84a0*/  SHFL.DOWN P0, R3, R20, 0x1, 0x1f ;  /* 0x08201f0014037f89 */ /* 0x001e280000000000 */
[----:B------:R-:W1:Y:S04]  /*84b0*/  S2R R8, SR_LANEID ;  /* 0x0000000000087919 */ /* 0x000e680000000000 */
[----:B------:R-:W2:Y:S01]  /*84c0*/  S2R R21, SR_TID.X ;  /* 0x0000000000157919 */ /* 0x000ea20000002100 */
[----:B0-----:R-:W-:Y:S01]  /*84d0*/  @P0 FADD R3, R3, R20 ;  /* 0x0000001403030221 */ /* 0x001fe20000000000 */
[----:B-1----:R-:W-:-:S04]  /*84e0*/  ISETP.NE.AND P1, PT, R8, RZ, PT ;  /* 0x000000ff0800720c */ /* 0x002fc80003f25270 */
        /* <DEDUP_REMOVED lines=15> */
.L_x_4874:
[----:B------:R-:W1:Y:S02]  /*85e0*/  S2R R21, SR_TID.X ;  /* 0x0000000000157919 */ /* 0x000e640000002100 */
.L_x_4875:
[----:B0-----:R-:W-:Y:S05]  /*85f0*/  BSYNC B0 ;  /* 0x0000000000007941 */ /* 0x001fea0003800000 */
.L_x_4873:
        /* <DEDUP_REMOVED lines=9> */
[----:B-----5:R-:W-:Y:S01]  /*8690*/  IMAD.WIDE.U32 R16, R0, c[0x0][0x198], RZ ;  /* 0x0000660000107a25 */ /* 0x020fe200078e00ff */
        /* <DEDUP_REMOVED lines=12> */
.L_x_4876:
        /* <DEDUP_REMOVED lines=55> */
.L_x_4877:
        /* <DEDUP_REMOVED lines=11> */
.L_x_9070:


//--------------------- .text._Z25selective_scan_bwd_kernelI32Selective_Scan_bwd_kernel_traitsILi32ELi16ELb0ELb0ELb0ELb1ELb1EN3c108BFloat16EfEEv12SSMParamsBwd --------------------------
	.section	.text._Z25selective_scan_bwd_kernelI32Selective_Scan_bwd_kernel_traitsILi32ELi16ELb0ELb0ELb0ELb1ELb1EN3c108BFloat16EfEEv12SSMParamsBwd,"ax",@progbits
	.sectioninfo	@"SHI_REGISTERS=238"
	.align	128
        .global         _Z25selective_scan_bwd_kernelI32Selective_Scan_bwd_kernel_traitsILi32ELi16ELb0ELb0ELb0ELb1ELb1EN3c108BFloat16EfEEv12SSMParamsBwd
        .type           _Z25selective_scan_bwd_kernelI32Selective_Scan_bwd_kernel_traitsILi32ELi16ELb0ELb0ELb0ELb1ELb1EN3c108BFloat16EfEEv12SSMParamsBwd,@function
        .size           _Z25selective_scan_bwd_kernelI32Selective_Scan_bwd_kernel_traitsILi32ELi16ELb0ELb0ELb0ELb1ELb1EN3c108BFloat16EfEEv12SSMParamsBwd,(.L_x_9071 - _Z25selective_scan_bwd_kernelI32Selective_Scan_bwd_kernel_traitsILi32ELi16ELb0ELb0ELb0ELb1ELb1EN3c108BFloat16EfEEv12SSMParamsBwd)
        .other          _Z25selective_scan_bwd_kernelI32Selective_Scan_bwd_kernel_traitsILi32ELi16ELb0ELb0ELb0ELb1ELb1EN3c108BFloat16EfEEv12SSMParamsBwd,@"STO_CUDA_ENTRY STV_DEFAULT"
_Z25selective_scan_bwd_kernelI32Selective_Scan_bwd_kernel_traitsILi32ELi16ELb0ELb0ELb0ELb1ELb1EN3c108BFloat16EfEEv12SSMParamsBwd:
.text._Z25selective_scan_bwd_kernelI32Selective_Scan_bwd_kernel_traitsILi32ELi16ELb0ELb0ELb0ELb1ELb1EN3c108BFloat16EfEEv12SSMParamsBwd:
        /* <DEDUP_REMOVED lines=14> */
[C---:B------:R-:W-:Y:S01]  /*00e0*/  @P1 LEA R8, P3, R70.reuse, c[0x0][0x250], 0x2 ;  /* 0x0000940046081a11 */ /* 0x040fe200078610ff */
[----:B------:R-:W-:Y:S01]  /*00f0*/  IMAD.WIDE.U32 R2, R67, c[0x0][0x1d0], RZ ;  /* 0x0000740043027a25 */ /* 0x000fe200078e00ff */
[C-C-:B------:R-:W-:Y:S02]  /*0100*/  @P0 LEA.HI.X R7, R70.reuse, c[0x0][0x23c], R69.reuse, 0x2, P2 ;  /* 0x00008f0046070a11 */ /* 0x140fe400010f1445 */
[----:B------:R-:W-:Y:S01]  /*0110*/  @P1 LEA.HI.X R9, R70, c[0x0][0x254], R69, 0x2, P3 ;  /* 0x0000950046091a11 */ /* 0x000fe200018f1445 */
[----:B------:R-:W-:Y:S02]  /*0120*/  IMAD R10, R65, c[0x0][0x1e0], RZ ;  /* 0x00007800410a7a24 */ /* 0x000fe400078e02ff */
[----:B------:R-:W-:Y:S01]  /*0130*/  IMAD R11, R67, c[0x0][0x1d4], R0 ;  /* 0x00007500430b7a24 */ /* 0x000fe200078e0200 */
[----:B------:R0:W5:Y:S01]  /*0140*/  @P0 LDG.E R68, [R6.64] ;  /* 0x0000000606440981 */ /* 0x000162000c1e1900 */
[----:B------:R-:W-:-:S02]  /*0150*/  IMAD R12, R65, c[0x0][0x278], RZ ;  /* 0x00009e00410c7a24 */ /* 0x000fc400078e02ff */
[----:B------:R-:W-:Y:S01]  /*0160*/  IMAD.WIDE.U32 R4, R67, c[0x0][0x1e0], RZ ;  /* 0x0000780043047a25 */ /* 0x000fe200078e00ff */
[----:B------:R1:W5:Y:S01]  /*0170*/  @P1 LDG.E R66, [R8.64] ;  /* 0x0000000608421981 */ /* 0x000362000c1e1900 */
[----:B------:R-:W-:Y:S01]  /*0180*/  IADD3 R3, R3, R11, RZ ;  /* 0x0000000b03037210 */ /* 0x000fe20007ffe0ff */
[----:B------:R-:W-:Y:S01]  /*0190*/  HFMA2.MMA R64, -RZ, RZ, 0, 0 ;  /* 0x00000000ff407435 */ /* 0x000fe200000001ff */
[----:B------:R-:W-:Y:S01]  /*01a0*/  IMAD R13, R67, c[0x0][0x1e4], R10 ;  /* 0x00007900430d7a24 */ /* 0x000fe200078e020a */
[----:B------:R-:W-:Y:S01]  /*01b0*/  MOV R0, c[0x0][0x174] ;  /* 0x00005d0000007a02 */ /* 0x000fe20000000f00 */
[----:B------:R-:W-:Y:S01]  /*01c0*/  IMAD R15, R69, c[0x0][0x1e8], RZ ;  /* 0x00007a00450f7a24 */ /* 0x000fe200078e02ff */
[----:B------:R-:W-:Y:S01]  /*01d0*/  ISETP.NE.U32.AND P0, PT, RZ, c[0x0][0x260], PT ;  /* 0x00009800ff007a0c */ /* 0x000fe20003f05070 */
[----:B0-----:R-:W-:Y:S01]  /*01e0*/  IMAD.WIDE.U32 R6, R67, c[0x0][0x278], RZ ;  /* 0x00009e0043067a25 */ /* 0x001fe200078e00ff */
[----:B------:R-:W-:Y:S02]  /*01f0*/  IADD3 R5, R5, R13, RZ ;  /* 0x0000000d05057210 */ /* 0x000fe40007ffe0ff */
[----:B------:R-:W-:Y:S01]  /*0200*/  ISETP.NE.AND.EX P0, PT, RZ, c[0x0][0x264], PT, P0 ;  /* 0x00009900ff007a0c */ /* 0x000fe20003f05300 */
[----:B-1----:R-:W-:Y:S01]  /*0210*/  IMAD R9, R67, c[0x0][0x27c], R12 ;  /* 0x00009f0043097a24 */ /* 0x002fe200078e020c */
[----:B------:R-:W-:Y:S01]  /*0220*/  ISETP.GE.AND P3, PT, R0, 0x1, PT ;  /* 0x000000010000780c */ /* 0x000fe20003f66270 */
[----:B------:R-:W-:Y:S01]  /*0230*/  IMAD R13, R69, c[0x0][0x1d8], RZ ;  /* 0x00007600450d7a24 */ /* 0x000fe200078e02ff */
[----:B------:R-:W-:Y:S01]  /*0240*/  HFMA2.MMA R8, -RZ, RZ, 0, 0 ;  /* 0x00000000ff087435 */ /* 0x000fe200000001ff */
[----:B------:R-:W-:Y:S01]  /*0250*/  IMAD.WIDE.U32 R2, R70, c[0x0][0x1d8], R2 ;  /* 0x0000760046027a25 */ /* 0x000fe200078e0002 */
[----:B------:R-:W-:-:S02]  /*0260*/  IADD3 R7, R7, R9, RZ ;  /* 0x0000000907077210 */ /* 0x000fc40007ffe0ff */
[----:B------:R-:W-:Y:S01]  /*0270*/  LEA R9, R0, 0xfffffe00, 0x9 ;  /* 0xfffffe0000097811 */ /* 0x000fe200078e48ff */
[C---:B------:R-:W-:Y:S01]  /*0280*/  IMAD R13, R70.reuse, c[0x0][0x1dc], R13 ;  /* 0x00007700460d7a24 */ /* 0x040fe200078e020d */
[----:B------:R-:W-:Y:S01]  /*0290*/  MOV R63, RZ ;  /* 0x000000ff003f7202 */ /* 0x000fe20000000f00 */
[C---:B------:R-:W-:Y:S01]  /*02a0*/  IMAD.WIDE.U32 R4, R70.reuse, c[0x0][0x1e8], R4 ;  /* 0x00007a0046047a25 */ /* 0x040fe200078e0004 */
[----:B------:R-:W-:Y:S02]  /*02b0*/  SHF.R.S32.HI R11, RZ, 0x1f, R9 ;  /* 0x0000001fff0b7819 */ /* 0x000fe40000011409 */
[C---:B------:R-:W-:Y:S01]  /*02c0*/  IADD3 R58, P1, R9.reuse, R2, RZ ;  /* 0x00000002093a7210 */ /* 0x040fe20007f3e0ff */
[C---:B------:R-:W-:Y:S01]  /*02d0*/  IMAD R15, R70.reuse, c[0x0][0x1ec], R15 ;  /* 0x00007b00460f7a24 */ /* 0x040fe200078e020f */
[----:B------:R-:W-:Y:S01]  /*02e0*/  IADD3 R59, P2, R9, R4, RZ ;  /* 0x00000004093b7210 */ /* 0x000fe20007f5e0ff */
[----:B------:R-:W-:Y:S01]  /*02f0*/  IMAD R17, R69, c[0x0][0x280], RZ ;  /* 0x0000a00045117a24 */ /* 0x000fe200078e02ff */
[----:B------:R-:W-:Y:S01]  /*0300*/  IADD3.X R3, R11, R3, R13, P1, !PT ;  /* 0x000000030b037210 */ /* 0x000fe20000ffe40d */
[----:B------:R-:W-:Y:S01]  /*0310*/  IMAD.WIDE.U32 R6, R70, c[0x0][0x280], R6 ;  /* 0x0000a00046067a25 */ /* 0x000fe200078e0006 */
[----:B------:R-:W-:-:S02]  /*0320*/  ISETP.NE.U32.AND P1, PT, RZ, c[0x0][0x328], PT ;  /* 0x0000ca00ff007a0c */ /* 0x000fc40003f25070 */
[----:B------:R-:W-:Y:S01]  /*0330*/  IADD3.X R4, R11, R5, R15, P2, !PT ;  /* 0x000000050b047210 */ /* 0x000fe200017fe40f */
[----:B------:R-:W-:Y:S01]  /*0340*/  IMAD R17, R70, c[0x0][0x284], R17 ;  /* 0x0000a10046117a24 */ /* 0x000fe200078e0211 */
[----:B------:R-:W-:Y:S01]  /*0350*/  ISETP.NE.U32.AND P2, PT, RZ, c[0x0][0x348], PT ;  /* 0x0000d200ff007a0c */ /* 0x000fe20003f45070 */
[----:B------:R-:W-:Y:S01]  /*0360*/  @P0 IMAD R0, R67, c[0x0][0x164], R70 ;  /* 0x0000590043000a24 */ /* 0x000fe200078e0246 */
[----:B------:R-:W-:Y:S02]  /*0370*/  ISETP.NE.AND.EX P1, PT, RZ, c[0x0][0x32c], PT, P1 ;  /* 0x0000cb00ff007a0c */ /* 0x000fe40003f25310 */
[----:B------:R-:W-:Y:S01]  /*0380*/  IADD3 R9, P4, R9, R6, RZ ;  /* 0x0000000609097210 */ /* 0x000fe20007f9e0ff */
[----:B------:R-:W-:Y:S01]  /*0390*/  @P0 IMAD R0, R0, c[0x0][0x174], RZ ;  /* 0x00005d0000000a24 */ /* 0x000fe200078e02ff */
[----:B------:R-:W-:Y:S02]  /*03a0*/  ISETP.NE.AND.EX P2, PT, RZ, c[0x0][0x34c], PT, P2 ;  /* 0x0000d300ff007a0c */ /* 0x000fe40003f45320 */
[----:B------:R-:W-:Y:S01]  /*03b0*/  IADD3.X R6, R11, R7, R17, P4, !PT ;  /* 0x000000070b067210 */ /* 0x000fe200027fe411 */
[----:B------:R-:W-:Y:S01]  /*03c0*/  @P0 IMAD R0, R0, c[0x0][0x16c], RZ ;  /* 0x00005b0000000a24 */ /* 0x000fe200078e02ff */
[----:B------:R-:W-:-:S02]  /*03d0*/  LEA R61, P4, R58, c[0x0][0x240], 0x1 ;  /* 0x000090003a3d7a11 */ /* 0x000fc400078808ff */
[C---:B------:R-:W-:Y:S02]  /*03e0*/  LEA R56, P5, R59.reuse, c[0x0][0x248], 0x1 ;  /* 0x000092003b387a11 */ /* 0x040fe400078a08ff */
[----:B------:R-:W-:Y:S02]  /*03f0*/  LEA.HI.X R58, R58, c[0x0][0x244], R3, 0x1, P4 ;  /* 0x000091003a3a7a11 */ /* 0x000fe400020f0c03 */
[----:B------:R-:W-:Y:S01]  /*0400*/  @P1 LEA R8, P4, R70, c[0x0][0x328], 0x2 ;  /* 0x0000ca0046081a11 */ /* 0x000fe200078810ff */
[----:B------:R-:W-:Y:S01]  /*0410*/  CS2R R2, SRZ ;  /* 0x0000000000027805 */ /* 0x000fe2000001ff00 */
[----:B------:R-:W-:Y:S02]  /*0420*/  @P0 MOV R11, 0x8 ;  /* 0x00000008000b0802 */ /* 0x000fe40000000f00 */
[----:B------:R-:W-:Y:S02]  /*0430*/  LEA.HI.X R59, R59, c[0x0][0x24c], R4, 0x1, P5 ;  /* 0x000093003b3b7a11 */ /* 0x000fe400028f0c04 */
[----:B------:R-:W-:Y:S01]  /*0440*/  LEA R57, P6, R9, c[0x0][0x308], 0x1 ;  /* 0x0000c20009397a11 */ /* 0x000fe200078c08ff */
[----:B------:R-:W-:Y:S01]  /*0450*/  @P0 IMAD.WIDE R10, R0, R11, c[0x0][0x260] ;  /* 0x00009800000a0625 */ /* 0x000fe200078e020b */
[C---:B------:R-:W-:Y:S01]  /*0460*/  @P2 LEA R2, P5, R70.reuse, c[0x0][0x348], 0x2 ;  /* 0x0000d20046022a11 */ /* 0x040fe200078a10ff */
[----:B------:R-:W-:Y:S01]  /*0470*/  @!P0 CS2R R10, SRZ ;  /* 0x00000000000a8805 */ /* 0x000fe2000001ff00 */
[----:B------:R-:W-:-:S02]  /*0480*/  @P1 LEA.HI.X R3, R70, c[0x0][0x32c], R69, 0x2, P4 ;  /* 0x0000cb0046031a11 */ /* 0x000fc400020f1445 */
[----:B------:R-:W-:Y:S02]  /*0490*/  MOV R7, RZ ;  /* 0x000000ff00077202 */ /* 0x000fe40000000f00 */
[----:B------:R-:W-:Y:S02]  /*04a0*/  LEA.HI.X R55, R9, c[0x0][0x30c], R6, 0x1, P6 ;  /* 0x0000c30009377a11 */ /* 0x000fe400030f0c06 */
[----:B------:R-:W-:Y:S02]  /*04b0*/  @P2 LEA.HI.X R7, R70, c[0x0][0x34c], R69, 0x2, P5 ;  /* 0x0000d30046072a11 */ /* 0x000fe400028f1445 */
[----:B------:R-:W-:Y:S02]  /*04c0*/  MOV R9, R3 ;  /* 0x0000000300097202 */ /* 0x000fe40000000f00 */
[----:B------:R-:W-:Y:S01]  /*04d0*/  MOV R6, R2 ;  /* 0x0000000200067202 */ /* 0x000fe20000000f00 */
[----:B------:R-:W-:Y:S05]  /*04e0*/  @!P3 BRA `(.L_x_4878) ;  /* 0x0000a6800000b947 */ /* 0x000fea0003800000 */
[----:B------:R-:W0:Y:S01]  /*04f0*/  S2R R62, SR_TID.X ;  /* 0x00000000003e7919 */ /* 0x000e220000002100 */
[----:B------:R-:W-:-:S02]  /*0500*/  MOV R63, RZ ;  /* 0x000000ff003f7202 */ /* 0x000fc40000000f00 */
[----:B------:R-:W-:Y:S01]  /*0510*/  MOV R52, RZ ;  /* 0x000000ff00347202 */ /* 0x000fe20000000f00 */
[----:B------:R-:W1:Y:S01]  /*0520*/  S2R R60, SR_LANEID ;  /* 0x00000000003c7919 */ /* 0x000e620000000000 */
[----:B------:R-:W-:Y:S02]  /*0530*/  MOV R64, RZ ;  /* 0x000000ff00407202 */ /* 0x000fe40000000f00 */
[C---:B0-----:R-:W-:Y:S02]  /*0540*/  SHF.L.U32 R0, R62.reuse, 0x4, RZ ;  /* 0x000000043e007819 */ /* 0x041fe400000006ff */
[----:B------:R-:W-:Y:S02]  /*0550*/  LOP3.LUT R156, R62, 0x1f, RZ, 0xc0, !PT ;  /* 0x0000001f3e9c7812 */ /* 0x000fe400078ec0ff */
[----:B------:R-:W-:-:S04]  /*0560*/  LOP3.LUT R3, R0, 0xfffffe00, RZ, 0xc0, !PT ;  /* 0xfffffe0000037812 */ /* 0x000fc800078ec0ff */
[----:B------:R-:W-:-:S04]  /*0570*/  LOP3.LUT R54, R3, 0x1f, R62, 0xf8, !PT ;  /* 0x0000001f03367812 */ /* 0x000fc800078ef83e */
[----:B-1----:R-:W-:Y:S02]  /*0580*/  SHF.R.S32.HI R53, RZ, 0x1f, R54 ;  /* 0x0000001fff357819 */ /* 0x002fe40000011436 */
.L_x_4926:
[----:B------:R-:W-:Y:S01]  /*0590*/  IADD3 R51, -R52, c[0x0][0x174], RZ ;  /* 0x00005d0034337a10 */ /* 0x000fe20007ffe1ff */
[----:B------:R-:W-:Y:S01]  /*05a0*/  BAR.SYNC.DEFER_BLOCKING 0x0 ;  /* 0x0000000000007b1d */ /* 0x000fe20000010000 */
[----:B-1----:R-:W-:Y:S02]  /*05b0*/  LEA R2, P1, R54, R61, 0x1 ;  /* 0x0000003d36027211 */ /* 0x002fe400078208ff */
[----:B------:R-:W-:Y:S02]  /*05c0*/  LEA R4, R51, 0xfffffe00, 0x9 ;  /* 0xfffffe0033047811 */ /* 0x000fe400078e48ff */
[----:B------:R-:W-:Y:S02]  /*05d0*/  PRMT R5, RZ, 0x7610, R5 ;  /* 0x00007610ff057816 */ /* 0x000fe40000000005 */
[----:B------:R-:W-:Y:S02]  /*05e0*/  IADD3 R121, -R4, c[0x0][0x168], RZ ;  /* 0x00005a0004797a10 */ /* 0x000fe40007ffe1ff */
[----:B------:R-:W-:-:S02]  /*05f0*/  LEA.HI.X R3, R54, R58, R53, 0x1, P1 ;  /* 0x0000003a36037211 */ /* 0x000fc400008f0c35 */
[C---:B------:R-:W-:Y:S02]  /*0600*/  ISETP.GE.AND P0, PT, R54.reuse, R121, PT ;  /* 0x000000793600720c */ /* 0x040fe40003f06270 */
[C---:B------:R-:W-:Y:S02]  /*0610*/  LOP3.LUT R112, R54.reuse, 0x20, RZ, 0xfc, !PT ;  /* 0x0000002036707812 */ /* 0x040fe400078efcff */
[C---:B------:R-:W-:Y:S02]  /*0620*/  LOP3.LUT R114, R54.reuse, 0x40, RZ, 0xfc, !PT ;  /* 0x0000004036727812 */ /* 0x040fe400078efcff */
[C---:B------:R-:W-:Y:S02]  /*0630*/  LOP3.LUT R116, R54.reuse, 0x60, RZ, 0xfc, !PT ;  /* 0x0000006036747812 */ /* 0x040fe400078efcff */
[C---:B------:R-:W-:Y:S02]  /*0640*/  LOP3.LUT R118, R54.reuse, 0x80, RZ, 0xfc, !PT ;  /* 0x0000008036767812 */ /* 0x040fe400078efcff */
[----:B------:R-:W-:-:S03]  /*0650*/  LOP3.LUT R120, R54, 0xa0, RZ, 0xfc, !PT ;  /* 0x000000a036787812 */ /* 0x000fc600078efcff */
[----:B0-----:R0:W2:Y:S01]  /*0660*/  @!P0 LDG.E.U16 R5, [R2.64] ;  /* 0x0000000602058981 */ /* 0x0010a2000c1e1500 */
        /* <DEDUP_REMOVED lines=9> */
[----:B------:R0:W3:Y:S01]  /*0700*/  @!P0 LDG.E.U16 R0, [R2.64+0x40] ;  /* 0x0000400602008981 */ /* 0x0000e2000c1e1500 */
[C---:B------:R-:W-:Y:S02]  /*0710*/  LOP3.LUT R92, R54.reuse, 0xc0, RZ, 0xfc, !PT ;  /* 0x000000c0365c7812 */ /* 0x040fe400078efcff */
[----:B------:R-:W-:Y:S01]  /*0720*/  PRMT R14, RZ, 0x7610, R14 ;  /* 0x00007610ff0e7816 */ /* 0x000fe2000000000e */
[----:B------:R0:W4:Y:S01]  /*0730*/  @!P1 LDG.E.U16 R13, [R2.64+0x80] ;  /* 0x00008006020d9981 */ /* 0x000122000c1e1500 */
[----:B------:R-:W-:-:S02]  /*0740*/  LOP3.LUT R94, R54, 0xe0, RZ, 0xfc, !PT ;  /* 0x000000e0365e7812 */ /* 0x000fc400078efcff */
[C---:B------:R-:W-:Y:S01]  /*0750*/  LOP3.LUT R96, R54.reuse, 0x100, RZ, 0xfc, !PT ;  /* 0x0000010036607812 */ /* 0x040fe200078efcff */
[----:B------:R0:W4:Y:S01]  /*0760*/  @!P2 LDG.E.U16 R12, [R2.64+0xc0] ;  /* 0x0000c006020ca981 */ /* 0x000122000c1e1500 */
[C---:B------:R-:W-:Y:S02]  /*0770*/  LOP3.LUT R98, R54.reuse, 0x120, RZ, 0xfc, !PT ;  /* 0x0000012036627812 */ /* 0x040fe400078efcff */
[----:B------:R-:W-:Y:S01]  /*0780*/  LOP3.LUT R100, R54, 0x140, RZ, 0xfc, !PT ;  /* 0x0000014036647812 */ /* 0x000fe200078efcff */
[----:B------:R0:W4:Y:S01]  /*0790*/  @!P3 LDG.E.U16 R15, [R2.64+0x100] ;  /* 0x00010006020fb981 */ /* 0x000122000c1e1500 */
[-C--:B------:R-:W-:Y:S02]  /*07a0*/  ISETP.GE.AND P0, PT, R92, R121.reuse, PT ;  /* 0x000000795c00720c */ /* 0x080fe40003f06270 */
        /* <DEDUP_REMOVED lines=16> */
[----:B------:R-:W-:Y:S02]  /*08b0*/  LOP3.LUT R108, R54, 0x1c0, RZ, 0xfc, !PT ;  /* 0x000001c0366c7812 */ /* 0x000fe400078efcff */
[----:B------:R-:W-:Y:S01]  /*08c0*/  ISETP.GE.AND P0, PT, R102, R121, PT ;  /* 0x000000796600720c */ /* 0x000fe20003f06270 */
[----:B------:R0:W4:Y:S01]  /*08d0*/  @!P3 LDG.E.U16 R18, [R2.64+0x240] ;  /* 0x000240060212b981 */ /* 0x000122000c1e1500 */
[----:B------:R-:W-:-:S02]  /*08e0*/  LOP3.LUT R110, R54, 0x1e0, RZ, 0xfc, !PT ;  /* 0x000001e0366e7812 */ /* 0x000fc400078efcff */
[-C--:B------:R-:W-:Y:S01]  /*08f0*/  ISETP.GE.AND P1, PT, R104, R121.reuse, PT ;  /* 0x000000796800720c */ /* 0x080fe20003f26270 */
[----:B------:R0:W4:Y:S01]  /*0900*/  @!P4 LDG.E.U16 R21, [R2.64+0x280] ;  /* 0x000280060215c981 */ /* 0x000122000c1e1500 */
        /* <DEDUP_REMOVED lines=13> */
[----:B------:R-:W-:-:S02]  /*09e0*/  LEA.HI.SX32 R50, R60, R60, 0x1b ;  /* 0x0000003c3c327211 */ /* 0x000fc400078fdaff */
[----:B------:R-:W-:Y:S02]  /*09f0*/  IADD3 R27, R60, 0x20, RZ ;  /* 0x000000203c1b7810 */ /* 0x000fe40007ffe0ff */
[----:B------:R-:W-:Y:S02]  /*0a00*/  SHF.L.U32 R50, R50, 0x1, RZ ;  /* 0x0000000132327819 */ /* 0x000fe400000006ff */
[C---:B------:R-:W-:Y:S02]  /*0a10*/  IADD3 R29, R60.reuse, 0x40, RZ ;  /* 0x000000403c1d7810 */ /* 0x040fe40007ffe0ff */
[C---:B------:R-:W-:Y:S02]  /*0a20*/  IADD3 R31, R60.reuse, 0x60, RZ ;  /* 0x000000603c1f7810 */ /* 0x040fe40007ffe0ff */
[----:B------:R-:W-:Y:S02]  /*0a30*/  IADD3 R33, R60, 0x80, RZ ;  /* 0x000000803c217810 */ /* 0x000fe40007ffe0ff */
[----:B------:R-:W-:-:S02]  /*0a40*/  LEA.HI.SX32 R27, R27, R60, 0x1b ;  /* 0x0000003c1b1b7211 */ /* 0x000fc400078fdaff */
[-C--:B------:R-:W-:Y:S02]  /*0a50*/  LEA.HI.SX32 R29, R29, R60.reuse, 0x1b ;  /* 0x0000003c1d1d7211 */ /* 0x080fe400078fdaff */
[C---:B0-----:R-:W-:Y:S02]  /*0a60*/  IADD3 R3, R60.reuse, 0xc0, RZ ;  /* 0x000000c03c037810 */ /* 0x041fe40007ffe0ff */
[-C--:B------:R-:W-:Y:S02]  /*0a70*/  LEA.HI.SX32 R31, R31, R60.reuse, 0x1b ;  /* 0x0000003c1f1f7211 */ /* 0x080fe400078fdaff */
[----:B------:R-:W-:Y:S01]  /*0a80*/  LEA.HI.SX32 R33, R33, R60, 0x1b ;  /* 0x0000003c21217211 */ /* 0x000fe200078fdaff */
[----:B------:R-:W-:Y:S01]  /*0a90*/  IMAD.SHL.U32 R48, R29, 0x2, RZ ;  /* 0x000000021d307824 */ /* 0x000fe200078e00ff */
[----:B------:R-:W-:Y:S02]  /*0aa0*/  IADD3 R35, R60, 0xa0, RZ ;  /* 0x000000a03c237810 */ /* 0x000fe40007ffe0ff */
[----:B------:R-:W-:-:S02]  /*0ab0*/  SHF.L.U32 R49, R27, 0x1, RZ ;  /* 0x000000011b317819 */ /* 0x000fc400000006ff */
[C---:B------:R-:W-:Y:S02]  /*0ac0*/  IADD3 R27, R60.reuse, 0x100, RZ ;  /* 0x000001003c1b7810 */ /* 0x040fe40007ffe0ff */
[-C--:B------:R-:W-:Y:S02]  /*0ad0*/  LEA.HI.SX32 R3, R3, R60.reuse, 0x1b ;  /* 0x0000003c03037211 */ /* 0x080fe400078fdaff */
[----:B------:R-:W-:Y:S02]  /*0ae0*/  SHF.L.U32 R47, R31, 0x1, RZ ;  /* 0x000000011f2f7819 */ /* 0x000fe400000006ff */
[----:B------:R-:W-:Y:S02]  /*0af0*/  SHF.L.U32 R46, R33, 0x1, RZ ;  /* 0x00000001212e7819 */ /* 0x000fe400000006ff */
[----:B------:R-:W-:Y:S02]  /*0b00*/  LEA.HI.SX32 R35, R35, R60, 0x1b ;  /* 0x0000003c23237211 */ /* 0x000fe400078fdaff */
[----:B------:R-:W-:-:S02]  /*0b10*/  IADD3 R29, R60, 0x120, RZ ;  /* 0x000001203c1d7810 */ /* 0x000fc40007ffe0ff */
[C---:B------:R-:W-:Y:S02]  /*0b20*/  IADD3 R31, R60.reuse, 0x140, RZ ;  /* 0x000001403c1f7810 */ /* 0x040fe40007ffe0ff */
[-C--:B------:R-:W-:Y:S02]  /*0b30*/  LEA.HI.SX32 R27, R27, R60.reuse, 0x1b ;  /* 0x0000003c1b1b7211 */ /* 0x080fe400078fdaff */
[----:B------:R-:W-:Y:S02]  /*0b40*/  SHF.L.U32 R44, R3, 0x1, RZ ;  /* 0x00000001032c7819 */ /* 0x000fe400000006ff */
[----:B------:R-:W-:Y:S02]  /*0b50*/  IADD3 R3, R60, 0x160, RZ ;  /* 0x000001603c037810 */ /* 0x000fe40007ffe0ff */
[----:B------:R-:W-:Y:S02]  /*0b60*/  SHF.L.U32 R45, R35, 0x1, RZ ;  /* 0x00000001232d7819 */ /* 0x000fe400000006ff */
[----:B------:R-:W-:-:S02]  /*0b70*/  LEA.HI.SX32 R29, R29, R60, 0x1b ;  /* 0x0000003c1d1d7211 */ /* 0x000fc400078fdaff */
[-C--:B------:R-:W-:Y:S02]  /*0b80*/  LEA.HI.SX32 R31, R31, R60.reuse, 0x1b ;  /* 0x0000003c1f1f7211 */ /* 0x080fe400078fdaff */
[----:B------:R-:W-:Y:S02]  /*0b90*/  SHF.L.U32 R42, R27, 0x1, RZ ;  /* 0x000000011b2a7819 */ /* 0x000fe400000006ff */
[----:B------:R-:W-:Y:S02]  /*0ba0*/  IADD3 R27, R60, 0x1e0, RZ ;  /* 0x000001e03c1b7810 */ /* 0x000fe40007ffe0ff */
[----:B------:R-:W-:Y:S02]  /*0bb0*/  LEA.HI.SX32 R3, R3, R60, 0x1b ;  /* 0x0000003c03037211 */ /* 0x000fe400078fdaff */
[----:B------:R-:W-:Y:S02]  /*0bc0*/  SHF.L.U32 R41, R29, 0x1, RZ ;  /* 0x000000011d297819 */ /* 0x000fe400000006ff */
[----:B------:R-:W-:-:S02]  /*0bd0*/  SHF.L.U32 R40, R31, 0x1, RZ ;  /* 0x000000011f287819 */ /* 0x000fc400000006ff */
[----:B------:R-:W-:Y:S02]  /*0be0*/  SHF.L.U32 R39, R3, 0x1, RZ ;  /* 0x0000000103277819 */ /* 0x000fe400000006ff */
[----:B------:R-:W-:-:S04]  /*0bf0*/  LEA.HI.SX32 R27, R27, R60, 0x1b ;  /* 0x0000003c1b1b7211 */ /* 0x000fc800078fdaff */
[----:B------:R-:W-:Y:S02]  /*0c00*/  SHF.L.U32 R35, R27, 0x1, RZ ;  /* 0x000000011b237819 */ /* 0x000fe400000006ff */
[C---:B------:R-:W-:Y:S02]  /*0c10*/  SHF.L.U32 R33, R54.reuse, 0x1, RZ ;  /* 0x0000000136217819 */ /* 0x040fe400000006ff */
[----:B------:R-:W-:Y:S02]  /*0c20*/  SHF.L.U64.HI R34, R54, 0x1, R53 ;  /* 0x0000000136227819 */ /* 0x000fe40000010235 */
[----:B------:R-:W-:-:S04]  /*0c30*/  IADD3 R2, P0, R56, R33, RZ ;  /* 0x0000002138027210 */ /* 0x000fc80007f1e0ff */
[----:B------:R-:W-:Y:S02]  /*0c40*/  IADD3.X R3, R59, R34, RZ, P0, !PT ;  /* 0x000000223b037210 */ /* 0x000fe400007fe4ff */
[-C--:B------:R-:W-:Y:S02]  /*0c50*/  ISETP.GE.AND P0, PT, R112, R121.reuse, PT ;  /* 0x000000797000720c */ /* 0x080fe40003f06270 */
        /* <DEDUP_REMOVED lines=15> */
[----:B--2---:R0:W-:Y:S02]  /*0d50*/  STS.U16 [R50], R5 ;  /* 0x0000000532007388 */ /* 0x0041e40000000400 */
[----:B0-----:R-:W-:-:S04]  /*0d60*/  IADD3 R5, R60, 0xe0, RZ ;  /* 0x000000e03c057810 */ /* 0x001fc80007ffe0ff */
[-C--:B------:R-:W-:Y:S01]  /*0d70*/  LEA.HI.SX32 R5, R5, R60.reuse, 0x1b ;  /* 0x0000003c05057211 */ /* 0x080fe200078fdaff */
[----:B---3--:R-:W-:Y:S03]  /*0d80*/  STS.U16 [R49+0x40], R0 ;  /* 0x0000400031007388 */ /* 0x008fe60000000400 */
[----:B------:R-:W-:Y:S02]  /*0d90*/  SHF.L.U32 R43, R5, 0x1, RZ ;  /* 0x00000001052b7819 */ /* 0x000fe400000006ff */
[----:B------:R-:W-:Y:S01]  /*0da0*/  IADD3 R5, R60, 0x180, RZ ;  /* 0x000001803c057810 */ /* 0x000fe20007ffe0ff */
[----:B----4-:R0:W-:Y:S04]  /*0db0*/  STS.U16 [R48+0x80], R13 ;  /* 0x0000800d30007388 */ /* 0x0101e80000000400 */
[----:B------:R-:W-:Y:S01]  /*0dc0*/  STS.U16 [R47+0xc0], R12 ;  /* 0x0000c00c2f007388 */ /* 0x000fe20000000400 */
[----:B------:R-:W-:-:S03]  /*0dd0*/  LEA.HI.SX32 R5, R5, R60, 0x1b ;  /* 0x0000003c05057211 */ /* 0x000fc600078fdaff */
[----:B------:R1:W-:Y:S01]  /*0de0*/  STS.U16 [R46+0x100], R15 ;  /* 0x0001000f2e007388 */ /* 0x0003e20000000400 */
[C---:B0-----:R-:W-:Y:S02]  /*0df0*/  IADD3 R13, R60.reuse, 0x1a0, RZ ;  /* 0x000001a03c0d7810 */ /* 0x041fe40007ffe0ff */
[C---:B------:R-:W-:Y:S01]  /*0e00*/  SHF.L.U32 R0, R60.reuse, 0x4, RZ ;  /* 0x000000043c007819 */ /* 0x040fe200000006ff */
[----:B------:R0:W-:Y:S01]  /*0e10*/  STS.U16 [R45+0x140], R14 ;  /* 0x0001400e2d007388 */ /* 0x0001e20000000400 */
[-C--:B------:R-:W-:Y:S02]  /*0e20*/  LEA.HI.SX32 R13, R13, R60.reuse, 0x1b ;  /* 0x0000003c0d0d7211 */ /* 0x080fe400078fdaff */
[----:B-1----:R-:W-:Y:S02]  /*0e30*/  IADD3 R15, R60, 0x1c0, RZ ;  /* 0x000001c03c0f7810 */ /* 0x002fe40007ffe0ff */
[----:B------:R-:W-:Y:S02]  /*0e40*/  SHF.L.U32 R38, R5, 0x1, RZ ;  /* 0x0000000105267819 */ /* 0x000fe400000006ff */
[----:B------:R-:W-:-:S02]  /*0e50*/  LEA.HI.SX32 R15, R15, R60, 0x1b ;  /* 0x0000003c0f0f7211 */ /* 0x000fc400078fdaff */
[----:B------:R-:W-:Y:S01]  /*0e60*/  SHF.L.U32 R37, R13, 0x1, RZ ;  /* 0x000000010d257819 */ /* 0x000fe200000006ff */
[----:B------:R1:W-:Y:S01]  /*0e70*/  STS.U16 [R44+0x180], R17 ;  /* 0x000180112c007388 */ /* 0x0003e20000000400 */
[----:B------:R-:W-:-:S03]  /*0e80*/  LEA.HI.SX32 R32, R0, R0, 0x1b ;  /* 0x0000000000207211 */ /* 0x000fc600078fdaff */
[----:B------:R2:W-:Y:S01]  /*0e90*/  STS.U16 [R43+0x1c0], R16 ;  /* 0x0001c0102b007388 */ /* 0x0005e20000000400 */
[----:B------:R-:W-:-:S03]  /*0ea0*/  SHF.L.U32 R36, R15, 0x1, RZ ;  /* 0x000000010f247819 */ /* 0x000fc600000006ff */
[----:B------:R-:W-:Y:S01]  /*0eb0*/  STS.U16 [R42+0x200], R19 ;  /* 0x000200132a007388 */ /* 0x000fe20000000400 */
[----:B------:R-:W-:-:S03]  /*0ec0*/  SHF.L.U32 R32, R32, 0x1, RZ ;  /* 0x0000000120207819 */ /* 0x000fc600000006ff */
        /* <DEDUP_REMOVED lines=26> */
[----:B------:R-:W-:-:S04]  /*1070*/  LEA R12, P1, R54, R57, 0x1 ;  /* 0x00000039360c7211 */ /* 0x000fc800078208ff */
[----:B------:R-:W-:Y:S01]  /*1080*/  LEA.HI.X R13, R54, R55, R53, 0x1, P1 ;  /* 0x00000037360d7211 */ /* 0x000fe200008f0c35 */
[----:B------:R-:W3:Y:S01]  /*1090*/  @!P0 LDG.E.U16 R14, [R2.64+0x40] ;  /* 0x00004006020e8981 */ /* 0x000ee2000c1e1500 */
[-C--:B------:R-:W-:Y:S02]  /*10a0*/  ISETP.GE.AND P0, PT, R94, R121.reuse, PT ;  /* 0x000000795e00720c */ /* 0x080fe40003f06270 */
[-C--:B------:R-:W-:Y:S01]  /*10b0*/  ISETP.GE.AND P1, PT, R54, R121.reuse, PT ;  /* 0x000000793600720c */ /* 0x080fe20003f26270 */
[----:B------:R-:W4:Y:S01]  /*10c0*/  @!P5 LDG.E.U16 R71, [R2.64+0x180] ;  /* 0x000180060247d981 */ /* 0x000f22000c1e1500 */
[----:B------:R-:W-:Y:S02]  /*10d0*/  PRMT R5, RZ, 0x7610, R5 ;  /* 0x00007610ff057816 */ /* 0x000fe40000000005 */
[----:B-1----:R-:W-:Y:S01]  /*10e0*/  PRMT R17, RZ, 0x7610, R17 ;  /* 0x00007610ff117816 */ /* 0x002fe20000000011 */
[----:B------:R-:W3:Y:S06]  /*10f0*/  @!P6 LDG.E.U16 R72, [R2.64+0x140] ;  /* 0x000140060248e981 */ /* 0x000eec000c1e1500 */
[----:B------:R-:W3:Y:S01]  /*1100*/  @!P0 LDG.E.U16 R74, [R2.64+0x1c0] ;  /* 0x0001c006024a8981 */ /* 0x000ee2000c1e1500 */
[----:B------:R-:W-:-:S02]  /*1110*/  ISETP.GE.AND P0, PT, R96, R121, PT ;  /* 0x000000796000720c */ /* 0x000fc40003f06270 */
[----:B--2---:R-:W-:Y:S01]  /*1120*/  PRMT R16, RZ, 0x7610, R16 ;  /* 0x00007610ff107816 */ /* 0x004fe20000000010 */
[----:B------:R-:W2:Y:S01]  /*1130*/  @!P1 LDG.E.U16 R5, [R2.64] ;  /* 0x0000000602059981 */ /* 0x000ea2000c1e1500 */
[----:B------:R-:W-:Y:S02]  /*1140*/  PRMT R15, RZ, 0x7610, R15 ;  /* 0x00007610ff0f7816 */ /* 0x000fe4000000000f */
[-C--:B------:R-:W-:Y:S01]  /*1150*/  ISETP.GE.AND P1, PT, R100, R121.reuse, PT ;  /* 0x000000796400720c */ /* 0x080fe20003f26270 */
[----:B------:R-:W3:Y:S01]  /*1160*/  @!P2 LDG.E.U16 R17, [R2.64+0x100] ;  /* 0x000100060211a981 */ /* 0x000ee2000c1e1500 */
        /* <DEDUP_REMOVED lines=51> */
[----:B------:R-:W2:Y:S04]  /*14a0*/  LDS.U16 R123, [R32] ;  /* 0x00000000207b7984 */ /* 0x000ea80000000400 */
[----:B------:R-:W-:Y:S04]  /*14b0*/  LDS.U16 R73, [R32+0x2] ;  /* 0x0000020020497984 */ /* 0x000fe80000000400 */
[----:B------:R-:W3:Y:S04]  /*14c0*/  LDS.U16 R124, [R32+0x4] ;  /* 0x00000400207c7984 */ /* 0x000ee80000000400 */
[----:B------:R-:W2:Y:S04]  /*14d0*/  LDS.U16 R125, [R32+0x6] ;  /* 0x00000600207d7984 */ /* 0x000ea80000000400 */
[----:B------:R-:W-:Y:S04]  /*14e0*/  LDS.U16 R78, [R32+0x8] ;  /* 0x00000800204e7984 */ /* 0x000fe80000000400 */
[----:B------:R-:W-:Y:S04]  /*14f0*/  LDS.U16 R126, [R32+0xa] ;  /* 0x00000a00207e7984 */ /* 0x000fe80000000400 */
        /* <DEDUP_REMOVED lines=35> */
[----:B------:R-:W-:Y:S02]  /*1730*/  ISETP.NE.AND P0, PT, R97, RZ, PT ;  /* 0x000000ff6100720c */ /* 0x000fe40003f05270 */
[----:B------:R-:W-:-:S06]  /*1740*/  PRMT R97, RZ, 0x7610, R97 ;  /* 0x00007610ff617816 */ /* 0x000fcc0000000061 */
[----:B------:R0:W4:Y:S05]  /*1750*/  @!P1 LDG.E.U16 R97, [R12.64+0x280] ;  /* 0x000280060c619981 */ /* 0x00012a000c1e1500 */
[----:B------:R0:W4:Y:S01]  /*1760*/  @!P0 LDG.E.U16 R132, [R12.64+0x240] ;  /* 0x000240060c848981 */ /* 0x000122000c1e1500 */
[----:B------:R-:W-:Y:S01]  /*1770*/  ISETP.GE.AND P0, PT, R54, R121, PT ;  /* 0x000000793600720c */ /* 0x000fe20003f06270 */
[C---:B------:R-:W-:Y:S01]  /*1780*/  IMAD R74, R65.reuse, c[0x0][0x1f0], RZ ;  /* 0x00007c00414a7a24 */ /* 0x040fe200078e02ff */
[----:B------:R-:W-:Y:S01]  /*1790*/  SHF.R.S32.HI R5, RZ, 0x1f, R4 ;  /* 0x0000001fff057819 */ /* 0x000fe20000011404 */
[----:B------:R-:W-:Y:S02]  /*17a0*/  IMAD R76, R65, c[0x0][0x200], RZ ;  /* 0x00008000414c7a24 */ /* 0x000fe400078e02ff */
[----:B------:R-:W-:-:S02]  /*17b0*/  IMAD R77, R67, c[0x0][0x1f4], R74 ;  /* 0x00007d00434d7a24 */ /* 0x000fc400078e024a */
[----:B------:R-:W-:-:S06]  /*17c0*/  IMAD.WIDE.U32 R14, R67, c[0x0][0x1f0], RZ ;  /* 0x00007c00430e7a25 */ /* 0x000fcc00078e00ff */
[----:B------:R-:W-:Y:S02]  /*17d0*/  @!P0 MOV R74, R4 ;  /* 0x00000004004a8202 */ /* 0x000fe40000000f00 */
[----:B------:R-:W-:Y:S01]  /*17e0*/  @!P0 MOV R75, R5 ;  /* 0x00000005004b8202 */ /* 0x000fe20000000f00 */
[----:B0-----:R-:W-:Y:S01]  /*17f0*/  @!P0 IMAD.WIDE.U32 R12, R67, c[0x0][0x1f0], R4 ;  /* 0x00007c00430c8a25 */ /* 0x001fe200078e0004 */
[----:B------:R-:W-:-:S03]  /*1800*/  IADD3 R15, R15, R77, RZ ;  /* 0x0000004d0f0f7210 */ /* 0x000fc60007ffe0ff */
[C---:B------:R-:W-:Y:S02]  /*1810*/  IMAD R81, R67.reuse, c[0x0][0x204], R76 ;  /* 0x0000810043517a24 */ /* 0x040fe400078e024c */
[----:B------:R-:W-:Y:S01]  /*1820*/  @!P0 IMAD.WIDE.U32 R74, R67, c[0x0][0x200], R74 ;  /* 0x00008000434a8a25 */ /* 0x000fe200078e004a */
[----:B------:R-:W-:-:S03]  /*1830*/  @!P0 IADD3 R13, R77, R13, RZ ;  /* 0x0000000d4d0d8210 */ /* 0x000fc60007ffe0ff */
[----:B------:R-:W-:Y:S01]  /*1840*/  IMAD.WIDE.U32 R16, R67, c[0x0][0x200], RZ ;  /* 0x0000800043107a25 */ /* 0x000fe200078e00ff */
[----:B------:R-:W-:Y:S02]  /*1850*/  @!P0 IADD3 R75, R81, R75, RZ ;  /* 0x0000004b514b8210 */ /* 0x000fe40007ffe0ff */
[----:B-1----:R-:W-:Y:S01]  /*1860*/  IADD3 R82, R52, -c[0x0][0x174], RZ ;  /* 0x80005d0034527a10 */ /* 0x002fe20007ffe0ff */
[----:B------:R-:W-:Y:S02]  /*1870*/  IMAD R77, R69, c[0x0][0x1f8], RZ ;  /* 0x00007e00454d7a24 */ /* 0x000fe400078e02ff */
[----:B------:R-:W-:Y:S02]  /*1880*/  IMAD.IADD R17, R17, 0x1, R81 ;  /* 0x0000000111117824 */ /* 0x000fe400078e0251 */
[C---:B------:R-:W-:Y:S02]  /*1890*/  IMAD R142, R70.reuse, c[0x0][0x1fc], R77 ;  /* 0x00007f00468e7a24 */ /* 0x040fe400078e024d */
[----:B------:R-:W-:-:S04]  /*18a0*/  IMAD.WIDE.U32 R76, R70, c[0x0][0x208], R16 ;  /* 0x00008200464c7a25 */ /* 0x000fc800078e0010 */
[----:B------:R-:W-:Y:S02]  /*18b0*/  IMAD R81, R69, c[0x0][0x208], RZ ;  /* 0x0000820045517a24 */ /* 0x000fe400078e02ff */
[----:B------:R-:W-:Y:S02]  /*18c0*/  IMAD R82, R82, -0x200, RZ ;  /* 0xfffffe0052527824 */ /* 0x000fe400078e02ff */
[----:B------:R-:W-:-:S03]  /*18d0*/  @!P0 IMAD.WIDE.U32 R16, R70, c[0x0][0x208], R74 ;  /* 0x0000820046108a25 */ /* 0x000fc600078e004a */
[----:B------:R-:W-:Y:S01]  /*18e0*/  IADD3 R74, P4, R82, R76, RZ ;  /* 0x0000004c524a7210 */ /* 0x000fe20007f9e0ff */
[----:B------:R-:W-:Y:S01]  /*18f0*/  IMAD R103, R70, c[0x0][0x20c], R81 ;  /* 0x0000830046677a24 */ /* 0x000fe200078e0251 */
[----:B------:R-:W-:Y:S02]  /*1900*/  SHF.R.S32.HI R81, RZ, 0x1f, R82 ;  /* 0x0000001fff517819 */ /* 0x000fe40000011452 */
[----:B------:R-:W-:Y:S02]  /*1910*/  @!P0 IADD3 R75, P3, R54, R16, RZ ;  /* 0x00000010364b8210 */ /* 0x000fe40007f7e0ff */
[----:B------:R-:W-:Y:S02]  /*1920*/  IADD3.X R77, R81, R103, R77, P4, !PT ;  /* 0x00000067514d7210 */ /* 0x000fe400027fe44d */
[----:B------:R-:W-:Y:S01]  /*1930*/  @!P0 IADD3.X R76, R53, R17, R103, P3, !PT ;  /* 0x00000011354c8210 */ /* 0x000fe20001ffe467 */
[----:B------:R-:W-:-:S04]  /*1940*/  IMAD.WIDE.U32 R14, R70, c[0x0][0x1f8], R14 ;  /* 0x00007e00460e7a25 */ /* 0x000fc800078e000e */
[----:B------:R-:W-:Y:S01]  /*1950*/  @!P0 IMAD.WIDE.U32 R12, R70, c[0x0][0x1f8], R12 ;  /* 0x00007e00460c8a25 */ /* 0x000fe200078e000c */
[----:B------:R-:W-:Y:S02]  /*1960*/  IADD3 R129, P2, R82, R14, RZ ;  /* 0x0000000e52817210 */ /* 0x000fe40007f5e0ff */
[----:B--2---:R-:W-:Y:S02]  /*1970*/  PRMT R123, RZ, 0x5410, R123 ;  /* 0x00005410ff7b7816 */ /* 0x004fe4000000007b */
[C---:B------:R-:W-:Y:S02]  /*1980*/  @!P0 IADD3 R131, P1, R54.reuse, R12, RZ ;  /* 0x0000000c36838210 */ /* 0x040fe40007f3e0ff */
[----:B------:R-:W-:Y:S02]  /*1990*/  IADD3.X R140, R81, R142, R15, P2, !PT ;  /* 0x0000008e518c7210 */ /* 0x000fe400017fe40f */
[----:B------:R-:W-:Y:S02]  /*19a0*/  @!P0 IADD3.X R142, R53, R13, R142, P1, !PT ;  /* 0x0000000d358e8210 */ /* 0x000fe40000ffe48e */
[----:B------:R-:W-:-:S02]  /*19b0*/  LEA R17, P2, R54, c[0x0][0x258], 0x1 ;  /* 0x0000960036117a11 */ /* 0x000fc400078408ff */
[----:B------:R-:W-:Y:S02]  /*19c0*/  @!P0 LEA R12, P3, R75, c[0x0][0x258], 0x1 ;  /* 0x000096004b0c8a11 */ /* 0x000fe400078608ff */
[----:B------:R-:W-:Y:S02]  /*19d0*/  LEA.HI.X R13, R54, c[0x0][0x25c], R53, 0x1, P2 ;  /* 0x00009700360d7a11 */ /* 0x000fe400010f0c35 */
[----:B------:R-:W-:-:S04]  /*19e0*/  LEA R16, P4, R74, R17, 0x1 ;  /* 0x000000114a107211 */ /* 0x000fc800078808ff */
[----:B------:R-:W-:Y:S02]  /*19f0*/  LEA.HI.X R17, R74, R13, R77, 0x1, P4 ;  /* 0x0000000d4a117211 */ /* 0x000fe400020f0c4d */
[----:B------:R-:W-:Y:S02]  /*1a00*/  @!P0 LEA.HI.X R13, R75, c[0x0][0x25c], R76, 0x1, P3 ;  /* 0x000097004b0d8a11 */ /* 0x000fe400018f0c4c */
[----:B---3--:R-:W-:Y:S02]  /*1a10*/  PRMT R75, RZ, 0x5410, R124 ;  /* 0x00005410ff4b7816 */ /* 0x008fe4000000007c */
[----:B------:R-:W-:Y:S02]  /*1a20*/  PRMT R73, RZ, 0x5410, R73 ;  /* 0x00005410ff497816 */ /* 0x000fe40000000049 */
[----:B------:R-:W-:Y:S02]  /*1a30*/  PRMT R125, RZ, 0x5410, R125 ;  /* 0x00005410ff7d7816 */ /* 0x000fe4000000007d */
[----:B------:R-:W-:Y:S01]  /*1a40*/  PRMT R127, RZ, 0x5410, R127 ;  /* 0x00005410ff7f7816 */ /* 0x000fe2000000007f */
[----:B------:R-:W-:Y:S02]  /*1a50*/  BSSY B0, `(.L_x_4879) ;  /* 0x0000057000007945 */ /* 0x000fe40003800000 */
[----:B-----5:R-:W-:-:S02]  /*1a60*/  FADD.FTZ R77, R125, R66 ;  /* 0x000000427d4d7221 */ /* 0x020fc40000010000 */
[----:B------:R-:W-:Y:S01]  /*1a70*/  FADD.FTZ R74, R127, R66 ;  /* 0x000000427f4a7221 */ /* 0x000fe20000010000 */
[----:B----4-:R-:W-:Y:S04]  /*1a80*/  STS.U16 [R50], R89 ;  /* 0x0000005932007388 */ /* 0x010fe80000000400 */
        /* <DEDUP_REMOVED lines=16> */
[----:B------:R2:W3:Y:S04]  /*1b90*/  LDS.U16 R122, [R32] ;  /* 0x00000000207a7984 */ /* 0x0004e80000000400 */
        /* <DEDUP_REMOVED lines=8> */
[----:B------:R2:W2:Y:S04]  /*1c20*/  LDS.U16 R103, [R32+0x12] ;  /* 0x0000120020677984 */ /* 0x0004a80000000400 */
[----:B------:R0:W2:Y:S04]  /*1c30*/  LDS.U16 R101, [R32+0x14] ;  /* 0x0000140020657984 */ /* 0x0000a80000000400 */
[----:B------:R0:W2:Y:S04]  /*1c40*/  LDS.U16 R99, [R32+0x16] ;  /* 0x0000160020637984 */ /* 0x0000a80000000400 */
[----:B------:R0:W2:Y:S04]  /*1c50*/  LDS.U16 R97, [R32+0x18] ;  /* 0x0000180020617984 */ /* 0x0000a80000000400 */
[----:B------:R0:W2:Y:S04]  /*1c60*/  LDS.U16 R95, [R32+0x1a] ;  /* 0x00001a00205f7984 */ /* 0x0000a80000000400 */
[----:B------:R1:W2:Y:S04]  /*1c70*/  LDS.U16 R93, [R32+0x1c] ;  /* 0x00001c00205d7984 */ /* 0x0002a80000000400 */
[----:B------:R1:W2:Y:S01]  /*1c80*/  LDS.U16 R89, [R32+0x1e] ;  /* 0x00001e0020597984 */ /* 0x0002a20000000400 */
[----:B0-----:R-:W-:Y:S01]  /*1c90*/  LEA R90, P1, R54, c[0x0][0x268], 0x1 ;  /* 0x00009a00365a7a11 */ /* 0x001fe200078208ff */
[----:B------:R-:W-:-:S03]  /*1ca0*/  FADD.FTZ R80, R123, R66 ;  /* 0x000000427b507221 */ /* 0x000fc60000010000 */
[----:B------:R-:W-:Y:S02]  /*1cb0*/  LEA.HI.X R15, R54, c[0x0][0x26c], R53, 0x1, P1 ;  /* 0x00009b00360f7a11 */ /* 0x000fe400008f0c35 */
[----:B------:R-:W-:Y:S02]  /*1cc0*/  LEA R90, P2, R129, R90, 0x1 ;  /* 0x0000005a815a7211 */ /* 0x000fe400078408ff */
[----:B------:R-:W-:Y:S02]  /*1cd0*/  @!P0 LEA R14, P1, R131, c[0x0][0x268], 0x1 ;  /* 0x00009a00830e8a11 */ /* 0x000fe400078208ff */
[----:B------:R-:W-:Y:S02]  /*1ce0*/  FSETP.GTU.FTZ.AND P5, PT, R80, 20, PT ;  /* 0x41a000005000780b */ /* 0x000fe40003fbc000 */
[----:B-1----:R-:W-:Y:S02]  /*1cf0*/  LEA.HI.X R91, R129, R15, R140, 0x1, P2 ;  /* 0x0000000f815b7211 */ /* 0x002fe400010f0c8c */
[----:B------:R-:W-:-:S02]  /*1d00*/  @!P0 LEA.HI.X R15, R131, c[0x0][0x26c], R142, 0x1, P1 ;  /* 0x00009b00830f8a11 */ /* 0x000fc400008f0c8e */
[----:B------:R-:W-:Y:S02]  /*1d10*/  PRMT R129, RZ, 0x5410, R78 ;  /* 0x00005410ff817816 */ /* 0x000fe4000000004e */
[----:B------:R-:W-:Y:S01]  /*1d20*/  PRMT R131, RZ, 0x5410, R126 ;  /* 0x00005410ff837816 */ /* 0x000fe2000000007e */
[--C-:B------:R-:W-:Y:S02]  /*1d30*/  FADD.FTZ R78, R75, R66.reuse ;  /* 0x000000424b4e7221 */ /* 0x100fe40000010000 */
[--C-:B------:R-:W-:Y:S02]  /*1d40*/  FADD.FTZ R79, R73, R66.reuse ;  /* 0x00000042494f7221 */ /* 0x100fe40000010000 */
[--C-:B------:R-:W-:Y:S02]  /*1d50*/  FADD.FTZ R76, R129, R66.reuse ;  /* 0x00000042814c7221 */ /* 0x100fe40000010000 */
[----:B------:R-:W-:Y:S01]  /*1d60*/  FADD.FTZ R75, R131, R66 ;  /* 0x00000042834b7221 */ /* 0x000fe20000010000 */
[----:B------:R-:W-:-:S02]  /*1d70*/  FSETP.GTU.FTZ.AND P4, PT, R79, 20, PT ;  /* 0x41a000004f00780b */ /* 0x000fc40003f9c000 */
[----:B------:R-:W-:Y:S02]  /*1d80*/  FSETP.GTU.FTZ.AND P3, PT, R78, 20, PT ;  /* 0x41a000004e00780b */ /* 0x000fe40003f7c000 */
[----:B------:R-:W-:Y:S02]  /*1d90*/  FSETP.GTU.FTZ.AND P2, PT, R77, 20, PT ;  /* 0x41a000004d00780b */ /* 0x000fe40003f5c000 */
[----:B------:R-:W-:Y:S02]  /*1da0*/  FSETP.GTU.FTZ.AND P1, PT, R76, 20, PT ;  /* 0x41a000004c00780b */ /* 0x000fe40003f3c000 */
[----:B------:R-:W-:Y:S01]  /*1db0*/  FSETP.GTU.FTZ.AND P6, PT, R75, 20, PT ;  /* 0x41a000004b00780b */ /* 0x000fe20003fdc000 */
[----:B------:R-:W-:Y:S07]  /*1dc0*/  @P5 BRA `(.L_x_4880) ;  /* 0x000001f000005947 */ /* 0x000fee0003800000 */
[----:B---34-:R-:W-:Y:S01]  /*1dd0*/  FMUL.FTZ R80, R80, 1.4426950216293334961 ;  /* 0x3fb8aa3b50507820 */ /* 0x018fe20000410000 */
[----:B------:R-:W-:Y:S01]  /*1de0*/  HFMA2.MMA R125, -RZ, RZ, 1.625, 0 ;  /* 0x3e800000ff7d7435 */ /* 0x000fe200000001ff */
[----:B------:R-:W-:Y:S02]  /*1df0*/  MOV R126, 0x3d39bf78 ;  /* 0x3d39bf78007e7802 */ /* 0x000fe40000000f00 */
[----:B--2---:R-:W0:Y:S02]  /*1e00*/  MUFU.EX2 R130, R80 ;  /* 0x0000005000827308 */ /* 0x004e240000000800 */
        /* <DEDUP_REMOVED lines=27> */
.L_x_4880:
[----:B---34-:R-:W-:Y:S05]  /*1fc0*/  BSYNC B0 ;  /* 0x0000000000007941 */ /* 0x018fea0003800000 */
.L_x_4879:
        /* <DEDUP_REMOVED lines=36> */
.L_x_4882:
[----:B------:R-:W-:Y:S05]  /*2210*/  BSYNC B0 ;  /* 0x0000000000007941 */ /* 0x000fea0003800000 */
.L_x_4881:
        /* <DEDUP_REMOVED lines=36> */
.L_x_4884:
[----:B------:R-:W-:Y:S05]  /*2460*/  BSYNC B0 ;  /* 0x0000000000007941 */ /* 0x000fea0003800000 */
.L_x_4883:
[----:B------:R-:W-:Y:S01]  /*2470*/  PRMT R71, RZ, 0x5410, R71 ;  /* 0x00005410ff477816 */ /* 0x000fe20000000047 */
[----:B------:R-:W-:Y:S01]  /*2480*/  BSSY B0, `(.L_x_4885) ;  /* 0x0000023000007945 */ /* 0x000fe20003800000 */
[----:B------:R-:W-:-:S03]  /*2490*/  FSETP.GTU.FTZ.AND P3, PT, R72, 20, PT ;  /* 0x41a000004800780b */ /* 0x000fc60003f7c000 */
[----:B------:R-:W-:Y:S01]  /*24a0*/  FADD.FTZ R71, R71, R66 ;  /* 0x0000004247477221 */ /* 0x000fe20000010000 */
        /* <DEDUP_REMOVED lines=32> */
.L_x_4886:
[----:B------:R-:W-:Y:S05]  /*26b0*/  BSYNC B0 ;  /* 0x0000000000007941 */ /* 0x000fea0003800000 */
.L_x_4885:
[----:B------:R-:W-:Y:S01]  /*26c0*/  PRMT R83, RZ, 0x5410, R83 ;  /* 0x00005410ff537816 */ /* 0x000fe20000000053 */
[----:B------:R-:W-:Y:S01]  /*26d0*/  BSSY B0, `(.L_x_4887) ;  /* 0x0000023000007945 */ /* 0x000fe20003800000 */
[----:B------:R-:W-:-:S03]  /*26e0*/  FSETP.GTU.FTZ.AND P2, PT, R71, 20, PT ;  /* 0x41a000004700780b */ /* 0x000fc60003f5c000 */
        /* <DEDUP_REMOVED lines=33> */
.L_x_4888:
[----:B------:R-:W-:Y:S05]  /*2900*/  BSYNC B0 ;  /* 0x0000000000007941 */ /* 0x000fea0003800000 */
.L_x_4887:
        /* <DEDUP_REMOVED lines=36> */
.L_x_4890:
[----:B------:R-:W-:Y:S05]  /*2b50*/  BSYNC B0 ;  /* 0x0000000000007941 */ /* 0x000fea0003800000 */
.L_x_4889:
        /* <DEDUP_REMOVED lines=36> */
.L_x_4892:
[----:B------:R-:W-:Y:S05]  /*2da0*/  BSYNC B0 ;  /* 0x0000000000007941 */ /* 0x000fea0003800000 */
.L_x_4891:
        /* <DEDUP_REMOVED lines=36> */
.L_x_4894:
[----:B------:R-:W-:Y:S05]  /*2ff0*/  BSYNC B0 ;  /* 0x0000000000007941 */ /* 0x000fea0003800000 */
.L_x_4893:
        /* <DEDUP_REMOVED lines=36> */
.L_x_4896:
[----:B------:R-:W-:Y:S05]  /*3240*/  BSYNC B0 ;  /* 0x0000000000007941 */ /* 0x000fea0003800000 */
.L_x_4895:
        /* <DEDUP_REMOVED lines=36> */
.L_x_4898:
[----:B------:R-:W-:Y:S05]  /*3490*/  BSYNC B0 ;  /* 0x0000000000007941 */ /* 0x000fea0003800000 */
.L_x_4897:
[----:B------:R-:W-:Y:S01]  /*34a0*/  BSSY B0, `(.L_x_4899) ;  /* 0x0000023000007945 */ /* 0x000fe20003800000 */
[----:B------:R-:W-:Y:S02]  /*34b0*/  FSETP.GTU.FTZ.AND P2, PT, R88, 20, PT ;  /* 0x41a000005800780b */ /* 0x000fe40003f5c000 */
[----:B------:R-:W-:Y:S01]  /*34c0*/  PRMT R123, RZ, 0x7610, R123 ;  /* 0x00007610ff7b7816 */ /* 0x000fe2000000007b */
        /* <DEDUP_REMOVED lines=32> */
.L_x_4900:
[----:B------:R-:W-:Y:S05]  /*36d0*/  BSYNC B0 ;  /* 0x0000000000007941 */ /* 0x000fea0003800000 */
.L_x_4899:
        /* <DEDUP_REMOVED lines=33> */
.L_x_4902:
[----:B------:R-:W-:Y:S05]  /*38f0*/  BSYNC B0 ;  /* 0x0000000000007941 */ /* 0x000fea0003800000 */
.L_x_4901:
        /* <DEDUP_REMOVED lines=33> */
.L_x_4904:
[----:B------:R-:W-:Y:S05]  /*3b10*/  BSYNC B0 ;  /* 0x0000000000007941 */ /* 0x000fea0003800000 */
.L_x_4903:
        /* <DEDUP_REMOVED lines=33> */
.L_x_4906:
[----:B------:R-:W-:Y:S05]  /*3d30*/  BSYNC B0 ;  /* 0x0000000000007941 */ /* 0x000fea0003800000 */
.L_x_4905:
        /* <DEDUP_REMOVED lines=33> */
.L_x_4908:
[----:B------:R-:W-:Y:S05]  /*3f50*/  BSYNC B0 ;  /* 0x0000000000007941 */ /* 0x000fea0003800000 */
.L_x_4907:
        /* <DEDUP_REMOVED lines=33> */
.L_x_4910:
[----:B------:R-:W-:Y:S05]  /*4170*/  BSYNC B0 ;  /* 0x0000000000007941 */ /* 0x000fea0003800000 */
.L_x_4909:
[----:B------:R-:W-:Y:S01]  /*4180*/  BAR.SYNC.DEFER_BLOCKING 0x0 ;  /* 0x0000000000007b1d */ /* 0x000fe20000010000 */
[----:B------:R-:W-:Y:S02]  /*4190*/  ISETP.GE.AND P1, PT, R92, R121, PT ;  /* 0x000000795c00720c */ /* 0x000fe40003f26270 */
[----:B------:R-:W-:Y:S02]  /*41a0*/  PRMT R129, RZ, 0x7610, R129 ;  /* 0x00007610ff817816 */ /* 0x000fe40000000081 */
[----:B--2---:R-:W-:-:S09]  /*41b0*/  PRMT R130, RZ, 0x7610, R130 ;  /* 0x00007610ff827816 */ /* 0x004fd20000000082 */
        /* <DEDUP_REMOVED lines=82> */
[----:B------:R-:W2:Y:S04]  /*46e0*/  LDS.U16 R125, [R32+0xc] ;  /* 0x00000c00207d7984 */ /* 0x000ea80000000400 */
[----:B------:R-:W-:Y:S04]  /*46f0*/  LDS.U16 R126, [R32+0xe] ;  /* 0x00000e00207e7984 */ /* 0x000fe80000000400 */
[----:B------:R-:W3:Y:S04]  /*4700*/  LDS.U16 R127, [R32+0x10] ;  /* 0x00001000207f7984 */ /* 0x000ee80000000400 */
[----:B------:R-:W-:Y:S04]  /*4710*/  LDS.U16 R128, [R32+0x12] ;  /* 0x0000120020807984 */ /* 0x000fe80000000400 */
[----:B------:R-:W4:Y:S04]  /*4720*/  LDS.U16 R129, [R32+0x14] ;  /* 0x0000140020817984 */ /* 0x000f280000000400 */
[----:B------:R-:W-:Y:S04]  /*4730*/  LDS.U16 R130, [R32+0x16] ;  /* 0x0000160020827984 */ /* 0x000fe80000000400 */
[----:B------:R-:W2:Y:S04]  /*4740*/  LDS.U16 R131, [R32+0x18] ;  /* 0x0000180020837984 */ /* 0x000ea80000000400 */
[----:B------:R-:W-:Y:S04]  /*4750*/  LDS.U16 R132, [R32+0x1a] ;  /* 0x00001a0020847984 */ /* 0x000fe80000000400 */
[----:B------:R-:W-:Y:S04]  /*4760*/  LDS.U16 R133, [R32+0x1c] ;  /* 0x00001c0020857984 */ /* 0x000fe80000000400 */
[----:B------:R-:W2:Y:S04]  /*4770*/  LDS.U16 R134, [R32+0x1e] ;  /* 0x00001e0020867984 */ /* 0x000ea80000000400 */
[----:B------:R-:W-:Y:S01]  /*4780*/  BAR.SYNC.DEFER_BLOCKING 0x0 ;  /* 0x0000000000007b1d */ /* 0x000fe20000010000 */
[----:B0-----:R-:W-:-:S02]  /*4790*/  PRMT R135, RZ, 0x7610, R135 ;  /* 0x00007610ff877816 */ /* 0x001fc40000000087 */
[----:B-1----:R-:W-:-:S03]  /*47a0*/  PRMT R136, RZ, 0x7610, R136 ;  /* 0x00007610ff887816 */ /* 0x002fc60000000088 */
        /* <DEDUP_REMOVED lines=26> */
[----:B-1----:R-:W-:Y:S02]  /*4950*/  PRMT R17, RZ, 0x5410, R90 ;  /* 0x00005410ff117816 */ /* 0x002fe4000000005a */
[----:B------:R-:W-:Y:S02]  /*4960*/  PRMT R90, RZ, 0x5410, R123 ;  /* 0x00005410ff5a7816 */ /* 0x000fe4000000007b */
[----:B------:R-:W-:Y:S01]  /*4970*/  PRMT R123, RZ, 0x5410, R14 ;  /* 0x00005410ff7b7816 */ /* 0x000fe2000000000e */
[----:B0-----:R-:W-:Y:S01]  /*4980*/  FMUL.FTZ R12, R17, -1.4426950216293334961 ;  /* 0xbfb8aa3b110c7820 */ /* 0x001fe20000410000 */
[----:B---3--:R-:W-:Y:S01]  /*4990*/  PRMT R127, RZ, 0x5410, R127 ;  /* 0x00005410ff7f7816 */ /* 0x008fe2000000007f */
[----:B------:R-:W-:Y:S02]  /*49a0*/  FMUL.FTZ R14, R125, -1.4426950216293334961 ;  /* 0xbfb8aa3b7d0e7820 */ /* 0x000fe40000410000 */
[----:B------:R0:W1:Y:S01]  /*49b0*/  MUFU.EX2 R140, R12 ;  /* 0x0000000c008c7308 */ /* 0x0000620000000800 */
[----:B----4-:R-:W-:-:S02]  /*49c0*/  PRMT R129, RZ, 0x5410, R129 ;  /* 0x00005410ff817816 */ /* 0x010fc40000000081 */
[----:B------:R-:W-:Y:S01]  /*49d0*/  PRMT R131, RZ, 0x5410, R131 ;  /* 0x00005410ff837816 */ /* 0x000fe20000000083 */
[----:B0-----:R-:W-:-:S04]  /*49e0*/  FMUL.FTZ R12, R123, -1.4426950216293334961 ;  /* 0xbfb8aa3b7b0c7820 */ /* 0x001fc80000410000 */
[----:B------:R0:W-:Y:S01]  /*49f0*/  MUFU.EX2 R158, R14 ;  /* 0x0000000e009e7308 */ /* 0x0001e20000000800 */
[----:B------:R-:W-:-:S07]  /*4a00*/  PRMT R134, RZ, 0x5410, R134 ;  /* 0x00005410ff867816 */ /* 0x000fce0000000086 */
[----:B------:R2:W-:Y:S01]  /*4a10*/  MUFU.EX2 R155, R12 ;  /* 0x0000000c009b7308 */ /* 0x0005e20000000800 */
[----:B0-----:R-:W-:Y:S02]  /*4a20*/  FMUL.FTZ R14, R129, -1.4426950216293334961 ;  /* 0xbfb8aa3b810e7820 */ /* 0x001fe40000410000 */
[----:B--2---:R-:W-:-:S05]  /*4a30*/  FMUL.FTZ R12, R127, -1.4426950216293334961 ;  /* 0xbfb8aa3b7f0c7820 */ /* 0x004fca0000410000 */
[----:B------:R0:W-:Y:S01]  /*4a40*/  MUFU.EX2 R162, R14 ;  /* 0x0000000e00a27308 */ /* 0x0001e20000000800 */
[----:B------:R-:W-:Y:S01]  /*4a50*/  PRMT R16, RZ, 0x5410, R91 ;  /* 0x00005410ff107816 */ /* 0x000fe2000000005b */
[----:B------:R-:W-:-:S06]  /*4a60*/  FMUL.FTZ R91, R90, -1.4426950216293334961 ;  /* 0xbfb8aa3b5a5b7820 */ /* 0x000fcc0000410000 */
[----:B------:R2:W-:Y:S01]  /*4a70*/  MUFU.EX2 R160, R12 ;  /* 0x0000000c00a07308 */ /* 0x0005e20000000800 */
[----:B0-----:R-:W-:Y:S02]  /*4a80*/  FMUL.FTZ R14, R134, -1.4426950216293334961 ;  /* 0xbfb8aa3b860e7820 */ /* 0x001fe40000410000 */
[----:B--2---:R-:W-:-:S05]  /*4a90*/  FMUL.FTZ R12, R131, -1.4426950216293334961 ;  /* 0xbfb8aa3b830c7820 */ /* 0x004fca0000410000 */
[----:B------:R-:W-:Y:S01]  /*4aa0*/  MUFU.EX2 R165, R12 ;  /* 0x0000000c00a57308 */ /* 0x000fe20000000800 */
[----:B------:R-:W-:-:S07]  /*4ab0*/  FMUL.FTZ R13, R16, -1.4426950216293334961 ;  /* 0xbfb8aa3b100d7820 */ /* 0x000fce0000410000 */
[----:B------:R-:W-:Y:S08]  /*4ac0*/  MUFU.EX2 R12, R14 ;  /* 0x0000000e000c7308 */ /* 0x000ff00000000800 */
[----:B------:R0:W-:Y:S08]  /*4ad0*/  MUFU.EX2 R153, R91 ;  /* 0x0000005b00997308 */ /* 0x0001f00000000800 */
[----:B------:R-:W2:Y:S01]  /*4ae0*/  MUFU.EX2 R151, R13 ;  /* 0x0000000d00977308 */ /* 0x000ea20000000800 */
[----:B0-----:R-:W-:Y:S01]  /*4af0*/  PRMT R91, RZ, 0x5410, R15 ;  /* 0x00005410ff5b7816 */ /* 0x001fe2000000000f */
[----:B-1----:R-:W-:-:S04]  /*4b00*/  FADD.FTZ R140, R140, 1 ;  /* 0x3f8000008c8c7421 */ /* 0x002fc80000010000 */
[----:B------:R-:W-:Y:S02]  /*4b10*/  FMUL.FTZ R15, R91, -1.4426950216293334961 ;  /* 0xbfb8aa3b5b0f7820 */ /* 0x000fe40000410000 */
[----:B------:R-:W-:Y:S08]  /*4b20*/  MUFU.RCP R140, R140 ;  /* 0x0000008c008c7308 */ /* 0x000ff00000001000 */
[----:B------:R-:W0:Y:S01]  /*4b30*/  MUFU.EX2 R15, R15 ;  /* 0x0000000f000f7308 */ /* 0x000e220000000800 */
[----:B--2---:R-:W-:Y:S01]  /*4b40*/  FADD.FTZ R151, R151, 1 ;  /* 0x3f80000097977421 */ /* 0x004fe20000010000 */
[----:B------:R-:W-:-:S02]  /*4b50*/  PRMT R124, RZ, 0x5410, R124 ;  /* 0x00005410ff7c7816 */ /* 0x000fc4000000007c */
[----:B------:R-:W-:Y:S02]  /*4b60*/  PRMT R117, RZ, 0x5410, R117 ;  /* 0x00005410ff757816 */ /* 0x000fe40000000075 */
[----:B------:R-:W-:Y:S01]  /*4b70*/  PRMT R126, RZ, 0x5410, R126 ;  /* 0x00005410ff7e7816 */ /* 0x000fe2000000007e */
[----:B------:R-:W-:Y:S02]  /*4b80*/  FMUL.FTZ R13, R124, -1.4426950216293334961 ;  /* 0xbfb8aa3b7c0d7820 */ /* 0x000fe40000410000 */
[----:B0-----:R-:W-:Y:S02]  /*4b90*/  FADD.FTZ R15, R15, 1 ;  /* 0x3f8000000f0f7421 */ /* 0x001fe40000010000 */
[----:B------:R-:W0:Y:S01]  /*4ba0*/  MUFU.EX2 R157, R13 ;  /* 0x0000000d009d7308 */ /* 0x000e220000000800 */
[----:B------:R-:W-:-:S07]  /*4bb0*/  FMUL.FTZ R159, R126, -1.4426950216293334961 ;  /* 0xbfb8aa3b7e9f7820 */ /* 0x000fce0000410000 */
[----:B------:R-:W-:Y:S01]  /*4bc0*/  MUFU.EX2 R159, R159 ;  /* 0x0000009f009f7308 */ /* 0x000fe20000000800 */
        /* <DEDUP_REMOVED lines=20> */
[----:B------:R-:W5:Y:S01]  /*4d10*/  LDS.U16 R14, [R32] ;  /* 0x00000000200e7984 */ /* 0x000f620000000400 */
[----:B-1----:R-:W-:Y:S01]  /*4d20*/  FADD.FTZ R143, R153, 1 ;  /* 0x3f800000998f7421 */ /* 0x002fe20000010000 */
[----:B------:R-:W-:Y:S01]  /*4d30*/  MUFU.RCP R141, R151 ;  /* 0x00000097008d7308 */ /* 0x000fe20000001000 */
[----:B------:R-:W-:Y:S01]  /*4d40*/  PRMT R139, RZ, 0x5410, R122 ;  /* 0x00005410ff8b7816 */ /* 0x000fe2000000007a */
[----:B------:R-:W1:Y:S01]  /*4d50*/  LDS.U16 R147, [R32+0x8] ;  /* 0x0000080020937984 */ /* 0x000e620000000400 */
[----:B------:R-:W-:-:S03]  /*4d60*/  PRMT R142, RZ, 0x5410, R119 ;  /* 0x00005410ff8e7816 */ /* 0x000fc60000000077 */
[----:B------:R-:W1:Y:S02]  /*4d70*/  LDS.U16 R145, [R32+0x6] ;  /* 0x0000060020917984 */ /* 0x000e640000000400 */
[----:B------:R-:W0:Y:S01]  /*4d80*/  MUFU.RCP R143, R143 ;  /* 0x0000008f008f7308 */ /* 0x000e220000001000 */
[----:B------:R-:W-:Y:S01]  /*4d90*/  FADD.FTZ R122, -R140, 1 ;  /* 0x3f8000008c7a7421 */ /* 0x000fe20000010100 */
[----:B------:R-:W1:Y:S03]  /*4da0*/  LDS.U16 R148, [R32+0xa] ;  /* 0x00000a0020947984 */ /* 0x000e660000000400 */
[----:B--2---:R-:W-:Y:S01]  /*4db0*/  FFMA.FTZ R152, R17, R122, 1 ;  /* 0x3f80000011987423 */ /* 0x004fe2000001007a */
[----:B------:R-:W-:Y:S02]  /*4dc0*/  LDS.U16 R153, [R32+0x10] ;  /* 0x0000100020997984 */ /* 0x000fe40000000400 */
[----:B------:R2:W1:Y:S01]  /*4dd0*/  MUFU.RCP R146, R15 ;  /* 0x0000000f00927308 */ /* 0x0004620000001000 */
[----:B------:R-:W-:Y:S01]  /*4de0*/  FADD.FTZ R144, R158, 1 ;  /* 0x3f8000009e907421 */ /* 0x000fe20000010000 */
[----:B------:R-:W-:Y:S01]  /*4df0*/  PRMT R128, RZ, 0x5410, R128 ;  /* 0x00005410ff807816 */ /* 0x000fe20000000080 */
[----:B------:R-:W-:Y:S01]  /*4e00*/  FADD.FTZ R138, R155, 1 ;  /* 0x3f8000009b8a7421 */ /* 0x000fe20000010000 */
[----:B------:R-:W-:Y:S01]  /*4e10*/  PRMT R133, RZ, 0x5410, R133 ;  /* 0x00005410ff857816 */ /* 0x000fe20000000085 */
[----:B0-----:R-:W-:Y:S01]  /*4e20*/  FADD.FTZ R137, R157, 1 ;  /* 0x3f8000009d897421 */ /* 0x001fe20000010000 */
[----:B------:R-:W-:Y:S01]  /*4e30*/  PRMT R111, RZ, 0x5410, R111 ;  /* 0x00005410ff6f7816 */ /* 0x000fe2000000006f */
[----:B------:R-:W-:Y:S01]  /*4e40*/  FMUL.FTZ R164, R132, -1.4426950216293334961 ;  /* 0xbfb8aa3b84a47820 */ /* 0x000fe20000410000 */
[----:B------:R-:W-:Y:S01]  /*4e50*/  LDS.U16 R170, [R32+0x12] ;  /* 0x0000120020aa7984 */ /* 0x000fe20000000400 */
[----:B------:R-:W-:-:S02]  /*4e60*/  FADD.FTZ R151, -R143, 1 ;  /* 0x3f8000008f977421 */ /* 0x000fc40000010100 */
[----:B------:R-:W-:Y:S01]  /*4e70*/  FADD.FTZ R160, R160, 1 ;  /* 0x3f800000a0a07421 */ /* 0x000fe20000010000 */
[----:B------:R-:W-:Y:S01]  /*4e80*/  PRMT R130, RZ, 0x5410, R130 ;  /* 0x00005410ff827816 */ /* 0x000fe20000000082 */
[----:B------:R-:W-:Y:S01]  /*4e90*/  LDS.U16 R176, [R32+0x18] ;  /* 0x0000180020b07984 */ /* 0x000fe20000000400 */
[----:B---3--:R-:W-:-:S03]  /*4ea0*/  PRMT R135, RZ, 0x5410, R135 ;  /* 0x00005410ff877816 */ /* 0x008fc60000000087 */
[----:B------:R-:W-:Y:S01]  /*4eb0*/  LDS.U16 R172, [R32+0x14] ;  /* 0x0000140020ac7984 */ /* 0x000fe20000000400 */
[----:B----4-:R-:W-:Y:S01]  /*4ec0*/  PRMT R136, RZ, 0x5410, R136 ;  /* 0x00005410ff887816 */ /* 0x010fe20000000088 */
[----:B--2---:R-:W-:Y:S02]  /*4ed0*/  FADD.FTZ R15, -R141, 1 ;  /* 0x3f8000008d0f7421 */ /* 0x004fe40000010100 */
[----:B------:R-:W-:Y:S01]  /*4ee0*/  LDS.U16 R174, [R32+0x16] ;  /* 0x0000160020ae7984 */ /* 0x000fe20000000400 */
[----:B-----5:R-:W-:Y:S01]  /*4ef0*/  PRMT R122, RZ, 0x5410, R14 ;  /* 0x00005410ff7a7816 */ /* 0x020fe2000000000e */
[----:B------:R-:W-:Y:S02]  /*4f00*/  FMUL.FTZ R14, R142, R135 ;  /* 0x000000878e0e7220 */ /* 0x000fe40000410000 */
[----:B------:R-:W-:Y:S02]  /*4f10*/  FMUL.FTZ R150, R117, R136 ;  /* 0x0000008875967220 */ /* 0x000fe40000410000 */
[----:B------:R-:W-:-:S02]  /*4f20*/  FFMA.FTZ R158, R90, R151, 1 ;  /* 0x3f8000005a9e7423 */ /* 0x000fc40000010097 */
[----:B------:R-:W-:Y:S02]  /*4f30*/  FFMA.FTZ R149, R16, R15, 1 ;  /* 0x3f80000010957423 */ /* 0x000fe4000001000f */
[----:B------:R-:W-:Y:S02]  /*4f40*/  FMUL.FTZ R14, R141, R14 ;  /* 0x0000000e8d0e7220 */ /* 0x000fe40000410000 */
[----:B------:R-:W-:Y:S02]  /*4f50*/  FMUL.FTZ R151, R143, R150 ;  /* 0x000000968f977220 */ /* 0x000fe40000410000 */
[----:B------:R-:W-:Y:S02]  /*4f60*/  FMUL.FTZ R178, R14, R149 ;  /* 0x000000950eb27220 */ /* 0x000fe40000410000 */
[----:B------:R-:W-:Y:S01]  /*4f70*/  FMUL.FTZ R14, R151, R158 ;  /* 0x0000009e970e7220 */ /* 0x000fe20000410000 */
[----:B------:R-:W0:Y:S04]  /*4f80*/  LDS.U16 R149, [R32+0xc] ;  /* 0x00000c0020957984 */ /* 0x000e280000000400 */
[----:B------:R-:W2:Y:S01]  /*4f90*/  LDS.U16 R151, [R32+0xe] ;  /* 0x00000e0020977984 */ /* 0x000ea20000000400 */
[----:B------:R-:W-:Y:S01]  /*4fa0*/  MUFU.RCP R138, R138 ;  /* 0x0000008a008a7308 */ /* 0x000fe20000001000 */
[----:B------:R-:W-:-:S02]  /*4fb0*/  FMUL.FTZ R15, R139, R122 ;  /* 0x0000007a8b0f7220 */ /* 0x000fc40000410000 */
[----:B------:R-:W-:-:S05]  /*4fc0*/  FADD.FTZ R119, R159, 1 ;  /* 0x3f8000009f777421 */ /* 0x000fca0000010000 */
[----:B------:R-:W3:Y:S01]  /*4fd0*/  MUFU.RCP R137, R137 ;  /* 0x0000008900897308 */ /* 0x000ee20000001000 */
[----:B------:R-:W-:Y:S01]  /*4fe0*/  FMUL.FTZ R15, R140, R15 ;  /* 0x0000000f8c0f7220 */ /* 0x000fe20000410000 */
[----:B------:R-:W-:Y:S02]  /*4ff0*/  PRMT R158, RZ, 0x5410, R113 ;  /* 0x00005410ff9e7816 */ /* 0x000fe40000000071 */
[----:B-1----:R-:W-:Y:S01]  /*5000*/  PRMT R147, RZ, 0x5410, R147 ;  /* 0x00005410ff937816 */ /* 0x002fe20000000093 */
[----:B------:R-:W-:Y:S01]  /*5010*/  FMUL.FTZ R15, R15, R152 ;  /* 0x000000980f0f7220 */ /* 0x000fe20000410000 */
[----:B------:R-:W-:Y:S02]  /*5020*/  PRMT R152, RZ, 0x5410, R115 ;  /* 0x00005410ff987816 */ /* 0x000fe40000000073 */
[----:B------:R-:W1:Y:S01]  /*5030*/  MUFU.RCP R119, R119 ;  /* 0x0000007700777308 */ /* 0x000e620000001000 */
[----:B------:R-:W-:Y:S01]  /*5040*/  PRMT R145, RZ, 0x5410, R145 ;  /* 0x00005410ff917816 */ /* 0x000fe20000000091 */
[----:B------:R-:W-:Y:S01]  /*5050*/  FMUL.FTZ R13, R128, -1.4426950216293334961 ;  /* 0xbfb8aa3b800d7820 */ /* 0x000fe20000410000 */
[----:B------:R-:W-:Y:S01]  /*5060*/  PRMT R148, RZ, 0x5410, R148 ;  /* 0x00005410ff947816 */ /* 0x000fe20000000094 */
[----:B------:R-:W-:-:S02]  /*5070*/  FADD.FTZ R159, R162, 1 ;  /* 0x3f800000a29f7421 */ /* 0x000fc40000010000 */
[----:B------:R-:W-:Y:S02]  /*5080*/  FMUL.FTZ R155, R158, R147 ;  /* 0x000000939e9b7220 */ /* 0x000fe40000410000 */
[----:B------:R4:W-:Y:S01]  /*5090*/  MUFU.EX2 R169, R164 ;  /* 0x000000a400a97308 */ /* 0x0009e20000000800 */
[----:B------:R-:W-:Y:S02]  /*50a0*/  FADD.FTZ R162, -R146, 1 ;  /* 0x3f80000092a27421 */ /* 0x000fe40000010100 */
[----:B------:R-:W-:Y:S02]  /*50b0*/  FMUL.FTZ R115, R152, R145 ;  /* 0x0000009198737220 */ /* 0x000fe40000410000 */
[----:B---3--:R-:W-:-:S03]  /*50c0*/  FADD.FTZ R157, -R137, 1 ;  /* 0x3f800000899d7421 */ /* 0x008fc60000010100 */
[----:B------:R-:W3:Y:S01]  /*50d0*/  MUFU.RCP R144, R144 ;  /* 0x0000009000907308 */ /* 0x000ee20000001000 */
[----:B----4-:R-:W-:Y:S02]  /*50e0*/  FADD.FTZ R164, -R138, 1 ;  /* 0x3f8000008aa47421 */ /* 0x010fe40000010100 */
[----:B------:R-:W-:-:S05]  /*50f0*/  FMUL.FTZ R166, R111, R148 ;  /* 0x000000946fa67220 */ /* 0x000fca0000410000 */
[----:B------:R-:W4:Y:S01]  /*5100*/  MUFU.RCP R150, R160 ;  /* 0x000000a000967308 */ /* 0x000f220000001000 */
[----:B------:R-:W-:Y:S02]  /*5110*/  FFMA.FTZ R164, R123, R164, 1 ;  /* 0x3f8000007ba47423 */ /* 0x000fe400000100a4 */
[----:B------:R-:W-:-:S05]  /*5120*/  FMUL.FTZ R155, R138, R155 ;  /* 0x0000009b8a9b7220 */ /* 0x000fca0000410000 */
[----:B------:R5:W-:Y:S01]  /*5130*/  MUFU.EX2 R161, R13 ;  /* 0x0000000d00a17308 */ /* 0x000be20000000800 */
[----:B------:R-:W-:Y:S02]  /*5140*/  FFMA.FTZ R162, R91, R162, 1 ;  /* 0x3f8000005ba27423 */ /* 0x000fe400000100a2 */
[----:B------:R-:W-:Y:S02]  /*5150*/  FFMA.FTZ R157, R124, R157, 1 ;  /* 0x3f8000007c9d7423 */ /* 0x000fe4000001009d */
[----:B------:R-:W-:Y:S02]  /*5160*/  FMUL.FTZ R166, R137, R166 ;  /* 0x000000a689a67220 */ /* 0x000fe40000410000 */
[----:B-----5:R-:W-:Y:S01]  /*5170*/  FMUL.FTZ R13, R133, -1.4426950216293334961 ;  /* 0xbfb8aa3b850d7820 */ /* 0x020fe20000410000 */
[----:B------:R5:W-:Y:S01]  /*5180*/  MUFU.RCP R160, R159 ;  /* 0x0000009f00a07308 */ /* 0x000be20000001000 */
[----:B------:R-:W-:Y:S01]  /*5190*/  FMUL.FTZ R167, R155, R164 ;  /* 0x000000a49ba77220 */ /* 0x000fe20000410000 */
[----:B------:R-:W-:Y:S01]  /*51a0*/  PRMT R164, RZ, 0x5410, R107 ;  /* 0x00005410ffa47816 */ /* 0x000fe2000000006b */
[----:B------:R-:W-:Y:S01]  /*51b0*/  FMUL.FTZ R186, R166, R157 ;  /* 0x0000009da6ba7220 */ /* 0x000fe20000410000 */
[----:B0-----:R-:W-:Y:S01]  /*51c0*/  PRMT R149, RZ, 0x5410, R149 ;  /* 0x00005410ff957816 */ /* 0x001fe20000000095 */
[----:B-----5:R-:W-:-:S03]  /*51d0*/  FMUL.FTZ R159, R146, R115 ;  /* 0x00000073929f7220 */ /* 0x020fc60000410000 */
[----:B------:R-:W0:Y:S01]  /*51e0*/  MUFU.EX2 R13, R13 ;  /* 0x0000000d000d7308 */ /* 0x000e220000000800 */
[----:B-1----:R-:W-:Y:S01]  /*51f0*/  FADD.FTZ R107, -R119, 1 ;  /* 0x3f800000776b7421 */ /* 0x002fe20000010100 */
[----:B--2---:R-:W-:Y:S01]  /*5200*/  PRMT R151, RZ, 0x5410, R151 ;  /* 0x00005410ff977816 */ /* 0x004fe20000000097 */
[----:B------:R-:W-:Y:S01]  /*5210*/  FMUL.FTZ R159, R159, R162 ;  /* 0x000000a29f9f7220 */ /* 0x000fe20000410000 */
[----:B------:R-:W-:Y:S02]  /*5220*/  PRMT R162, RZ, 0x5410, R109 ;  /* 0x00005410ffa27816 */ /* 0x000fe4000000006d */
[----:B------:R-:W-:Y:S02]  /*5230*/  PRMT R166, RZ, 0x5410, R105 ;  /* 0x00005410ffa67816 */ /* 0x000fe40000000069 */
[----:B------:R-:W-:Y:S01]  /*5240*/  PRMT R153, RZ, 0x5410, R153 ;  /* 0x00005410ff997816 */ /* 0x000fe20000000099 */
[----:B------:R-:W-:Y:S02]  /*5250*/  FMUL.FTZ R163, R130, -1.4426950216293334961 ;  /* 0xbfb8aa3b82a37820 */ /* 0x000fe40000410000 */
[----:B------:R-:W-:-:S02]  /*5260*/  FFMA.FTZ R109, R126, R107, 1 ;  /* 0x3f8000007e6d7423 */ /* 0x000fc4000001006b */
[----:B---3--:R-:W-:Y:S02]  /*5270*/  FADD.FTZ R180, -R144, 1 ;  /* 0x3f80000090b47421 */ /* 0x008fe40000010100 */
[----:B----4-:R-:W-:Y:S02]  /*5280*/  FADD.FTZ R184, -R150, 1 ;  /* 0x3f80000096b87421 */ /* 0x010fe40000010100 */
[----:B------:R-:W-:Y:S02]  /*5290*/  FMUL.FTZ R107, R162, R149 ;  /* 0x00000095a26b7220 */ /* 0x000fe40000410000 */
[----:B------:R-:W-:Y:S02]  /*52a0*/  FMUL.FTZ R182, R164, R151 ;  /* 0x00000097a4b67220 */ /* 0x000fe40000410000 */
[----:B------:R-:W-:Y:S01]  /*52b0*/  FMUL.FTZ R155, R166, R153 ;  /* 0x00000099a69b7220 */ /* 0x000fe20000410000 */
[----:B------:R-:W1:Y:S01]  /*52c0*/  MUFU.EX2 R163, R163 ;  /* 0x000000a300a37308 */ /* 0x000e620000000800 */
[----:B------:R-:W-:-:S02]  /*52d0*/  FFMA.FTZ R180, R125, R180, 1 ;  /* 0x3f8000007db47423 */ /* 0x000fc400000100b4 */
[----:B------:R-:W-:Y:S02]  /*52e0*/  FMUL.FTZ R107, R144, R107 ;  /* 0x0000006b906b7220 */ /* 0x000fe40000410000 */
[----:B------:R-:W-:Y:S02]  /*52f0*/  FFMA.FTZ R184, R127, R184, 1 ;  /* 0x3f8000007fb87423 */ /* 0x000fe400000100b8 */
[----:B------:R-:W-:Y:S02]  /*5300*/  FMUL.FTZ R182, R119, R182 ;  /* 0x000000b677b67220 */ /* 0x000fe40000410000 */
[----:B------:R-:W-:Y:S02]  /*5310*/  FMUL.FTZ R155, R150, R155 ;  /* 0x0000009b969b7220 */ /* 0x000fe40000410000 */
[----:B------:R-:W-:Y:S02]  /*5320*/  FADD.FTZ R105, R169, 1 ;  /* 0x3f800000a9697421 */ /* 0x000fe40000010000 */
[----:B------:R-:W-:-:S02]  /*5330*/  FMUL.FTZ R169, R107, R180 ;  /* 0x000000b46ba97220 */ /* 0x000fc40000410000 */
[----:B0-----:R-:W-:Y:S02]  /*5340*/  FADD.FTZ R180, R13, 1 ;  /* 0x3f8000000db47421 */ /* 0x001fe40000010000 */
[----:B------:R-:W-:Y:S01]  /*5350*/  FMUL.FTZ R188, R182, R109 ;  /* 0x0000006db6bc7220 */ /* 0x000fe20000410000 */
[----:B------:R-:W0:Y:S01]  /*5360*/  LDS.U16 R13, [R32+0x1a] ;  /* 0x00001a00200d7984 */ /* 0x000e220000000400 */
[----:B------:R-:W-:-:S03]  /*5370*/  FMUL.FTZ R171, R155, R184 ;  /* 0x000000b89bab7220 */ /* 0x000fc60000410000 */
[----:B------:R-:W2:Y:S04]  /*5380*/  LDS.U16 R182, [R32+0x1c] ;  /* 0x00001c0020b67984 */ /* 0x000ea80000000400 */
[----:B------:R-:W3:Y:S01]  /*5390*/  LDS.U16 R184, [R32+0x1e] ;  /* 0x00001e0020b87984 */ /* 0x000ee20000000400 */
[----:B------:R-:W-:Y:S02]  /*53a0*/  FADD.FTZ R161, R161, 1 ;  /* 0x3f800000a1a17421 */ /* 0x000fe40000010000 */
[----:B-1----:R-:W-:Y:S02]  /*53b0*/  FADD.FTZ R163, R163, 1 ;  /* 0x3f800000a3a37421 */ /* 0x002fe40000010000 */
[----:B------:R1:W4:Y:S01]  /*53c0*/  MUFU.RCP R113, R161 ;  /* 0x000000a100717308 */ /* 0x0003220000001000 */
[----:B------:R-:W-:Y:S01]  /*53d0*/  FADD.FTZ R165, R165, 1 ;  /* 0x3f800000a5a57421 */ /* 0x000fe20000010000 */
[----:B------:R-:W-:-:S06]  /*53e0*/  PRMT R107, RZ, 0x5410, R103 ;  /* 0x00005410ff6b7816 */ /* 0x000fcc0000000067 */
[----:B------:R-:W5:Y:S01]  /*53f0*/  MUFU.RCP R115, R163 ;  /* 0x000000a300737308 */ /* 0x000f620000001000 */
[----:B-1----:R-:W-:Y:S01]  /*5400*/  FADD.FTZ R161, R12, 1 ;  /* 0x3f8000000ca17421 */ /* 0x002fe20000010000 */
[----:B------:R-:W-:Y:S01]  /*5410*/  PRMT R170, RZ, 0x5410, R170 ;  /* 0x00005410ffaa7816 */ /* 0x000fe200000000aa */
[----:B------:R-:W-:-:S05]  /*5420*/  FADD.FTZ R12, -R160, 1 ;  /* 0x3f800000a00c7421 */ /* 0x000fca0000010100 */
[----:B------:R-:W1:Y:S01]  /*5430*/  MUFU.RCP R168, R165 ;  /* 0x000000a500a87308 */ /* 0x000e620000001000 */
[----:B------:R-:W-:Y:S01]  /*5440*/  PRMT R157, RZ, 0x5410, R99 ;  /* 0x00005410ff9d7816 */ /* 0x000fe20000000063 */
[----:B------:R-:W-:-:S06]  /*5450*/  FFMA.FTZ R190, R129, R12, 1 ;  /* 0x3f80000081be7423 */ /* 0x000fcc000001000c */
[----:B------:R-:W0:Y:S01]  /*5460*/  MUFU.RCP R180, R180 ;  /* 0x000000b400b47308 */ /* 0x000e220000001000 */
[----:B----4-:R-:W-:Y:S01]  /*5470*/  FADD.FTZ R99, -R113, 1 ;  /* 0x3f80000071637421 */ /* 0x010fe20000010100 */
[----:B------:R-:W-:Y:S01]  /*5480*/  PRMT R155, RZ, 0x5410, R97 ;  /* 0x00005410ff9b7816 */ /* 0x000fe20000000061 */
[----:B------:R-:W-:Y:S01]  /*5490*/  FMUL.FTZ R12, R107, R170 ;  /* 0x000000aa6b0c7220 */ /* 0x000fe20000410000 */
[----:B------:R-:W-:Y:S01]  /*54a0*/  PRMT R176, RZ, 0x5410, R176 ;  /* 0x00005410ffb07816 */ /* 0x000fe200000000b0 */
[----:B------:R-:W-:Y:S01]  /*54b0*/  FFMA.FTZ R99, R128, R99, 1 ;  /* 0x3f80000080637423 */ /* 0x000fe20000010063 */
[----:B------:R-:W-:Y:S01]  /*54c0*/  PRMT R109, RZ, 0x5410, R101 ;  /* 0x00005410ff6d7816 */ /* 0x000fe20000000065 */
[----:B------:R-:W-:Y:S01]  /*54d0*/  FMUL.FTZ R12, R113, R12 ;  /* 0x0000000c710c7220 */ /* 0x000fe20000410000 */
[----:B------:R-:W4:Y:S01]  /*54e0*/  MUFU.RCP R105, R105 ;  /* 0x0000006900697308 */ /* 0x000f220000001000 */
[----:B-----5:R-:W-:Y:S01]  /*54f0*/  FADD.FTZ R101, -R115, 1 ;  /* 0x3f80000073657421 */ /* 0x020fe20000010100 */
[----:B------:R-:W-:Y:S01]  /*5500*/  PRMT R172, RZ, 0x5410, R172 ;  /* 0x00005410ffac7816 */ /* 0x000fe200000000ac */
[----:B-1----:R-:W-:-:S05]  /*5510*/  FADD.FTZ R192, -R168, 1 ;  /* 0x3f800000a8c07421 */ /* 0x002fca0000010100 */
[----:B------:R1:W5:Y:S01]  /*5520*/  MUFU.RCP R97, R161 ;  /* 0x000000a100617308 */ /* 0x0003620000001000 */
[----:B------:R-:W-:Y:S01]  /*5530*/  FMUL.FTZ R12, R12, R99 ;  /* 0x000000630c0c7220 */ /* 0x000fe20000410000 */
[----:B------:R-:W-:Y:S01]  /*5540*/  F2FP.BF16.PACK_AB R99, R178, R15 ;  /* 0x0000000fb263723e */ /* 0x000fe200000010ff */
[----:B------:R-:W-:Y:S01]  /*5550*/  FFMA.FTZ R103, R130, R101, 1 ;  /* 0x3f80000082677423 */ /* 0x000fe20000010065 */
[----:B------:R-:W-:Y:S01]  /*5560*/  BAR.SYNC.DEFER_BLOCKING 0x0 ;  /* 0x0000000000007b1d */ /* 0x000fe20000010000 */
[----:B------:R-:W-:Y:S02]  /*5570*/  FFMA.FTZ R194, R131, R192, 1 ;  /* 0x3f80000083c27423 */ /* 0x000fe400000100c0 */
[----:B-1----:R-:W-:Y:S02]  /*5580*/  FMUL.FTZ R161, R155, R176 ;  /* 0x000000b09ba17220 */ /* 0x002fe40000410000 */
[----:B0-----:R-:W-:Y:S02]  /*5590*/  FADD.FTZ R178, -R180, 1 ;  /* 0x3f800000b4b27421 */ /* 0x001fe40000010100 */
[----:B------:R-:W-:-:S02]  /*55a0*/  FMUL.FTZ R161, R168, R161 ;  /* 0x000000a1a8a17220 */ /* 0x000fc40000410000 */
[----:B------:R-:W-:Y:S01]  /*55b0*/  FMUL.FTZ R101, R109, R172 ;  /* 0x000000ac6d657220 */ /* 0x000fe20000410000 */
[----:B------:R-:W-:Y:S01]  /*55c0*/  PRMT R174, RZ, 0x5410, R174 ;  /* 0x00005410ffae7816 */ /* 0x000fe200000000ae */
[----:B------:R-:W-:Y:S01]  /*55d0*/  FMUL.FTZ R194, R161, R194 ;  /* 0x000000c2a1c27220 */ /* 0x000fe20000410000 */
[----:B------:R-:W-:Y:S01]  /*55e0*/  PRMT R165, RZ, 0x5410, R95 ;  /* 0x00005410ffa57816 */ /* 0x000fe2000000005f */
[----:B------:R-:W-:Y:S01]  /*55f0*/  FFMA.FTZ R196, R133, R178, 1 ;  /* 0x3f80000085c47423 */ /* 0x000fe200000100b2 */
[----:B------:R-:W-:Y:S01]  /*5600*/  PRMT R163, RZ, 0x5410, R93 ;  /* 0x00005410ffa37816 */ /* 0x000fe2000000005d */
[----:B------:R-:W-:Y:S01]  /*5610*/  FMUL.FTZ R101, R160, R101 ;  /* 0x00000065a0657220 */ /* 0x000fe20000410000 */
[----:B------:R-:W-:Y:S02]  /*5620*/  PRMT R161, RZ, 0x5410, R89 ;  /* 0x00005410ffa17816 */ /* 0x000fe40000000059 */
[----:B------:R-:W-:Y:S02]  /*5630*/  PRMT R178, RZ, 0x5410, R13 ;  /* 0x00005410ffb27816 */ /* 0x000fe4000000000d */
[----:B--2---:R-:W-:-:S02]  /*5640*/  PRMT R182, RZ, 0x5410, R182 ;  /* 0x00005410ffb67816 */ /* 0x004fc400000000b6 */
[----:B---3--:R-:W-:Y:S01]  /*5650*/  PRMT R184, RZ, 0x5410, R184 ;  /* 0x00005410ffb87816 */ /* 0x008fe200000000b8 */
[----:B------:R-:W-:Y:S02]  /*5660*/  FMUL.FTZ R101, R101, R190 ;  /* 0x000000be65657220 */ /* 0x000fe40000410000 */
[----:B------:R-:W-:Y:S02]  /*5670*/  FMUL.FTZ R192, R157, R174 ;  /* 0x000000ae9dc07220 */ /* 0x000fe40000410000 */
[----:B----4-:R-:W-:Y:S02]  /*5680*/  FADD.FTZ R15, -R105, 1 ;  /* 0x3f800000690f7421 */ /* 0x010fe40000010100 */
[----:B-----5:R-:W-:Y:S02]  /*5690*/  FADD.FTZ R89, -R97, 1 ;  /* 0x3f80000061597421 */ /* 0x020fe40000010100 */
[----:B------:R-:W-:Y:S02]  /*56a0*/  FMUL.FTZ R190, R165, R178 ;  /* 0x000000b2a5be7220 */ /* 0x000fe40000410000 */
        /* <DEDUP_REMOVED lines=63> */
[----:B0-----:R-:W-:-:S05]  /*5aa0*/  IMAD R14, R65, c[0x0][0x2e8], RZ ;  /* 0x0000ba00410e7a24 */ /* 0x001fca00078e02ff */
[----:B------:R-:W0:Y:S01]  /*5ab0*/  LDS R185, [0x420] ;  /* 0x00042000ffb97984 */ /* 0x000e220000000800 */
[----:B-1----:R-:W-:-:S04]  /*5ac0*/  IMAD.WIDE.U32 R12, R67, c[0x0][0x2e8], RZ ;  /* 0x0000ba00430c7a25 */ /* 0x002fc800078e00ff */
        /* <DEDUP_REMOVED lines=12> */
[CC--:B0-----:R-:W-:Y:S02]  /*5b90*/  ISETP.GE.AND P4, PT, R54.reuse, R185.reuse, PT ;  /* 0x000000b93600720c */ /* 0x0c1fe40003f86270 */
        /* <DEDUP_REMOVED lines=19> */
.L_x_4912:
[----:B------:R-:W-:Y:S05]  /*5cd0*/  BSYNC B0 ;  /* 0x0000000000007941 */ /* 0x000fea0003800000 */
.L_x_4911:
        /* <DEDUP_REMOVED lines=9> */
[-C--:B------:R-:W-:Y:S01]  /*5d70*/  ISETP.GE.AND P6, PT, R98, R185.reuse, PT ;  /* 0x000000b96200720c */ /* 0x080fe20003fc6270 */
[----:B------:R-:W-:Y:S01]  /*5d80*/  FMUL.FTZ R125, R125, R144 ;  /* 0x000000907d7d7220 */ /* 0x000fe20000410000 */
[----:B------:R-:W-:Y:S01]  /*5d90*/  ISETP.GE.AND P2, PT, R100, R185, PT ;  /* 0x000000b96400720c */ /* 0x000fe20003f46270 */
[----:B------:R-:W-:-:S02]  /*5da0*/  FMUL.FTZ R126, R126, R119 ;  /* 0x000000777e7e7220 */ /* 0x000fc40000410000 */
[----:B------:R-:W-:Y:S01]  /*5db0*/  @!P3 STG.E.U16 [R14.64+-0x280], R103 ;  /* 0xfffd80670e00b986 */ /* 0x000fe2000c101506 */
        /* <DEDUP_REMOVED lines=24> */
[----:B-1----:R-:W-:Y:S02]  /*5f40*/  FMUL.FTZ R93, R117, R143 ;  /* 0x0000008f755d7220 */ /* 0x002fe40000410000 */
[----:B--2---:R-:W-:Y:S01]  /*5f50*/  FMUL.FTZ R99, R111, R124 ;  /* 0x0000007c6f637220 */ /* 0x004fe20000410000 */
[----:B------:R4:W-:Y:S01]  /*5f60*/  @!P2 STG.E.U16 [R14.64+-0x80], R181 ;  /* 0xffff80b50e00a986 */ /* 0x0009e2000c101506 */
[----:B0-----:R-:W-:-:S02]  /*5f70*/  FMUL.FTZ R89, R139, R140 ;  /* 0x0000008c8b597220 */ /* 0x001fc40000410000 */
[----:B------:R-:W-:Y:S01]  /*5f80*/  FMUL.FTZ R91, R142, R141 ;  /* 0x0000008d8e5b7220 */ /* 0x000fe20000410000 */
[----:B------:R4:W-:Y:S01]  /*5f90*/  @!P3 STG.E.U16 [R14.64+-0x3c0], R159 ;  /* 0xfffc409f0e00b986 */ /* 0x0009e2000c101506 */
[----:B------:R-:W-:Y:S02]  /*5fa0*/  FMUL.FTZ R95, R152, R146 ;  /* 0x00000092985f7220 */ /* 0x000fe40000410000 */
[----:B------:R-:W-:Y:S01]  /*5fb0*/  FMUL.FTZ R97, R158, R123 ;  /* 0x0000007b9e617220 */ /* 0x000fe20000410000 */
[----:B------:R4:W-:Y:S01]  /*5fc0*/  @!P4 STG.E.U16 [R14.64+-0x40], R183 ;  /* 0xffffc0b70e00c986 */ /* 0x0009e2000c101506 */
[----:B---3--:R-:W-:Y:S02]  /*5fd0*/  FMUL.FTZ R101, R162, R125 ;  /* 0x0000007da2657220 */ /* 0x008fe40000410000 */
        /* <DEDUP_REMOVED lines=10> */
[----:B----4-:R-:W-:Y:S01]  /*6080*/  BAR.SYNC.DEFER_BLOCKING 0x0 ;  /* 0x0000000000007b1d */ /* 0x010fe20000010000 */
        /* <DEDUP_REMOVED lines=51> */
[----:B-1----:R-:W-:-:S03]  /*63c0*/  LEA R17, P0, R54, c[0x0][0x270], 0x1 ;  /* 0x00009c0036117a11 */ /* 0x002fc600078008ff */
[----:B------:R0:W-:Y:S04]  /*63d0*/  STS.U16 [R32+0x18], R15 ;  /* 0x0000180f20007388 */ /* 0x0001e80000000400 */
[----:B------:R1:W-:Y:S04]  /*63e0*/  STS.U16 [R32+0x1a], R90 ;  /* 0x00001a5a20007388 */ /* 0x0003e80000000400 */
[----:B------:R-:W-:Y:S01]  /*63f0*/  STS.U16 [R32+0x1c], R122 ;  /* 0x00001c7a20007388 */ /* 0x000fe20000000400 */
[----:B0-----:R-:W-:-:S03]  /*6400*/  IMAD.WIDE.U32 R14, R67, c[0x0][0x210], RZ ;  /* 0x00008400430e7a25 */ /* 0x001fc600078e00ff */
[----:B------:R-:W-:Y:S01]  /*6410*/  STS.U16 [R32+0x1e], R124 ;  /* 0x00001e7c20007388 */ /* 0x000fe20000000400 */
[----:B------:R-:W-:-:S06]  /*6420*/  NOP ;  /* 0x0000000000007918 */ /* 0x000fcc0000000000 */
[----:B------:R-:W-:Y:S01]  /*6430*/  LDS.U16 R123, [R50] ;  /* 0x00000000327b7984 */ /* 0x000fe20000000400 */
[----:B------:R-:W-:Y:S02]  /*6440*/  IADD3 R15, R15, R157, RZ ;  /* 0x0000009d0f0f7210 */ /* 0x000fe40007ffe0ff */
[----:B-1----:R-:W-:Y:S01]  /*6450*/  LEA.HI.X R90, R54, c[0x0][0x274], R53, 0x1, P0 ;  /* 0x00009d00365a7a11 */ /* 0x002fe200000f0c35 */
        /* <DEDUP_REMOVED lines=41> */
.L_x_4915:
[----:B------:R-:W-:Y:S05]  /*66f0*/  BSYNC B0 ;  /* 0x0000000000007941 */ /* 0x000fea0003800000 */
.L_x_4914:
        /* <DEDUP_REMOVED lines=25> */
.L_x_4913:
[----:B-1--4-:R-:W-:Y:S01]  /*6890*/  PRMT R14, RZ, 0x5410, R154 ;  /* 0x00005410ff0e7816 */ /* 0x012fe2000000009a */
        /* <DEDUP_REMOVED lines=19> */
[----:B------:R-:W-:Y:S01]  /*69d0*/  HFMA2.MMA R112, -RZ, RZ, 0, 0 ;  /* 0x00000000ff707435 */ /* 0x000fe200000001ff */
[CC--:B0-----:R-:W-:Y:S01]  /*69e0*/  FMUL.FTZ R121, R95.reuse, R68.reuse ;  /* 0x000000445f797220 */ /* 0x0c1fe20000410000 */
[----:B------:R-:W-:Y:S01]  /*69f0*/  HFMA2.MMA R126, -RZ, RZ, 0, 0 ;  /* 0x00000000ff7e7435 */ /* 0x000fe200000001ff */
        /* <DEDUP_REMOVED lines=26> */
[----:B------:R-:W-:-:S02]  /*6ba0*/  FMUL.FTZ R102, R113, R68 ;  /* 0x0000004471667220 */ /* 0x000fc40000410000 */
[-C--:B------:R-:W-:Y:S02]  /*6bb0*/  FMUL.FTZ R131, R115, R68.reuse ;  /* 0x0000004473837220 */ /* 0x080fe40000410000 */
[----:B------:R-:W-:Y:S01]  /*6bc0*/  FFMA.FTZ R14, R105, R15, R14 ;  /* 0x0000000f690e7223 */ /* 0x000fe2000001000e */
[----:B------:R-:W-:Y:S01]  /*6bd0*/  PRMT R15, RZ, 0x5410, R23 ;  /* 0x00005410ff0f7816 */ /* 0x000fe20000000017 */
[-C--:B------:R-:W-:Y:S02]  /*6be0*/  FMUL.FTZ R104, R117, R68.reuse ;  /* 0x0000004475687220 */ /* 0x080fe40000410000 */
        /* <DEDUP_REMOVED lines=22> */
[----:B------:R-:W-:Y:S01]  /*6d50*/  IMAD R15, R14, c[0x0][0x16c], RZ ;  /* 0x00005b000e0f7a24 */ /* 0x000fe200078e02ff */
[----:B------:R-:W-:Y:S01]  /*6d60*/  LEA.HI R14, R110, R110, RZ, 0x1 ;  /* 0x0000006e6e0e7211 */ /* 0x000fe200078f08ff */
[----:B------:R-:W-:Y:S01]  /*6d70*/  IMAD.IADD R143, R141, 0x1, R143 ;  /* 0x000000018d8f7824 */ /* 0x000fe200078e028f */
[----:B------:R-:W-:Y:S01]  /*6d80*/  MOV R114, RZ ;  /* 0x000000ff00727202 */ /* 0x000fe20000000f00 */
[----:B------:R-:W-:Y:S01]  /*6d90*/  IMAD R17, R69, c[0x0][0x198], RZ ;  /* 0x0000660045117a24 */ /* 0x000fe200078e02ff */
[----:B------:R-:W-:Y:S01]  /*6da0*/  LOP3.LUT R141, R14, 0xfffffe, RZ, 0xc0, !PT ;  /* 0x00fffffe0e8d7812 */ /* 0x000fe200078ec0ff */
[----:B------:R-:W-:Y:S01]  /*6db0*/  IMAD.WIDE R14, R15, 0x8, R10 ;  /* 0x000000080f0e7825 */ /* 0x000fe200078e020a */
[----:B------:R-:W-:-:S02]  /*6dc0*/  MOV R130, RZ ;  /* 0x000000ff00827202 */ /* 0x000fc40000000f00 */
[----:B------:R-:W-:Y:S01]  /*6dd0*/  IADD3 R132, R110, -R141, RZ ;  /* 0x8000008d6e847210 */ /* 0x000fe20007ffe0ff */
[----:B------:R-:W-:Y:S01]  /*6de0*/  IMAD R145, R69, c[0x0][0x1b8], RZ ;  /* 0x00006e0045917a24 */ /* 0x000fe200078e02ff */
[----:B------:R-:W-:Y:S01]  /*6df0*/  MOV R110, R14 ;  /* 0x0000000e006e7202 */ /* 0x000fe20000000f00 */
[C---:B------:R-:W-:Y:S01]  /*6e00*/  IMAD.WIDE.U32 R136, R70.reuse, c[0x0][0x198], RZ ;  /* 0x0000660046887a25 */ /* 0x040fe200078e00ff */
[----:B------:R-:W-:Y:S02]  /*6e10*/  LEA.HI R14, R51, R51, RZ, 0x1 ;  /* 0x00000033330e7211 */ /* 0x000fe400078f08ff */
[----:B------:R-:W-:Y:S01]  /*6e20*/  MOV R155, R15 ;  /* 0x0000000f009b7202 */ /* 0x000fe20000000f00 */
[----:B------:R-:W-:Y:S01]  /*6e30*/  IMAD R17, R70, c[0x0][0x19c], R17 ;  /* 0x0000670046117a24 */ /* 0x000fe200078e0211 */
[----:B------:R-:W-:Y:S01]  /*6e40*/  LOP3.LUT R14, R14, 0x3ffffe, RZ, 0xc0, !PT ;  /* 0x003ffffe0e0e7812 */ /* 0x000fe200078ec0ff */
[----:B------:R-:W-:Y:S01]  /*6e50*/  IMAD.WIDE.U32 R134, R70, c[0x0][0x1b8], RZ ;  /* 0x00006e0046867a25 */ /* 0x000fe200078e00ff */
[----:B------:R-:W-:-:S02]  /*6e60*/  LEA R108, P2, R136, c[0x0][0x228], 0x2 ;  /* 0x00008a00886c7a11 */ /* 0x000fc400078410ff */
[----:B------:R-:W-:Y:S01]  /*6e70*/  IADD3 R137, R137, R17, RZ ;  /* 0x0000001189897210 */ /* 0x000fe20007ffe0ff */
[----:B------:R-:W-:Y:S01]  /*6e80*/  IMAD R145, R70, c[0x0][0x1bc], R145 ;  /* 0x00006f0046917a24 */ /* 0x000fe200078e0291 */
[----:B------:R-:W-:Y:S01]  /*6e90*/  LEA R16, P3, R134, c[0x0][0x230], 0x2 ;  /* 0x00008c0086107a11 */ /* 0x000fe200078610ff */
[----:B------:R-:W-:Y:S01]  /*6ea0*/  IMAD.MOV.U32 R116, RZ, RZ, RZ ;  /* 0x000000ffff747224 */ /* 0x000fe200078e00ff */
[----:B------:R-:W-:Y:S02]  /*6eb0*/  IADD3 R14, R51, -R14, RZ ;  /* 0x8000000e330e7210 */ /* 0x000fe40007ffe0ff */
[----:B------:R-:W-:Y:S02]  /*6ec0*/  IADD3 R17, R135, R145, RZ ;  /* 0x0000009187117210 */ /* 0x000fe40007ffe0ff */
[----:B------:R-:W-:Y:S02]  /*6ed0*/  LEA.HI.X R135, R140, c[0x0][0x224], R143, 0x2, P0 ;  /* 0x000089008c877a11 */ /* 0x000fe400000f148f */
[----:B------:R-:W-:-:S02]  /*6ee0*/  LEA.HI.X R137, R136, c[0x0][0x22c], R137, 0x2, P2 ;  /* 0x00008b0088897a11 */ /* 0x000fc400010f1489 */
[----:B------:R-:W-:Y:S02]  /*6ef0*/  LEA.HI.X R17, R134, c[0x0][0x234], R17, 0x2, P3 ;  /* 0x00008d0086117a11 */ /* 0x000fe400018f1411 */
[----:B------:R-:W-:Y:S02]  /*6f00*/  MOV R141, RZ ;  /* 0x000000ff008d7202 */ /* 0x000fe40000000f00 */
[----:B------:R-:W-:Y:S02]  /*6f10*/  MOV R118, RZ ;  /* 0x000000ff00767202 */ /* 0x000fe40000000f00 */
[----:B------:R-:W-:Y:S02]  /*6f20*/  MOV R145, RZ ;  /* 0x000000ff00917202 */ /* 0x000fe40000000f00 */
[----:B------:R-:W-:Y:S02]  /*6f30*/  MOV R122, RZ ;  /* 0x000000ff007a7202 */ /* 0x000fe40000000f00 */
[----:B------:R-:W-:-:S02]  /*6f40*/  MOV R149, RZ ;  /* 0x000000ff00957202 */ /* 0x000fc40000000f00 */
        /* <DEDUP_REMOVED lines=9> */
[----:B------:R-:W-:Y:S02]  /*6fe0*/  LEA R157, R14, 0x668, 0xa ;  /* 0x000006680e9d7811 */ /* 0x000fe400078e50ff */
[----:B------:R-:W-:Y:S02]  /*6ff0*/  SHF.L.U32 R132, R132, 0x8, RZ ;  /* 0x0000000884847819 */ /* 0x000fe400000006ff */
.L_x_4921:
        /* <DEDUP_REMOVED lines=10> */
[----:B------:R-:W-:-:S04]  /*70a0*/  ISETP.NE.AND P0, PT, R156, RZ, PT ;  /* 0x000000ff9c00720c */ /* 0x000fc80003f05270 */
        /* <DEDUP_REMOVED lines=18> */
[----:B------:R-:W-:Y:S01]  /*71d0*/  BSSY B0, `(.L_x_4917) ;  /* 0x0000055000007945 */ /* 0x000fe20003800000 */
        /* <DEDUP_REMOVED lines=39> */
[----:B------:R-:W-:Y:S02]  /*7450*/  PRMT R159, RZ, 0x5410, R154 ;  /* 0x00005410ff9f7816 */ /* 0x000fe4000000009a */
[----:B------:R-:W-:-:S04]  /*7460*/  PRMT R136, RZ, 0x5410, R31 ;  /* 0x00005410ff887816 */ /* 0x000fc8000000001f */
[----:B------:R-:W2:Y:S01]  /*7470*/  MUFU.EX2 R203, R203 ;  /* 0x000000cb00cb7308 */ /* 0x000ea20000000800 */
[----:B------:R-:W-:Y:S02]  /*7480*/  FMUL.FTZ R194, R159, R80 ;  /* 0x000000509fc27220 */ /* 0x000fe40000410000 */
[----:B------:R-:W-:-:S05]  /*7490*/  FMUL.FTZ R231, R136, R79 ;  /* 0x0000004f88e77220 */ /* 0x000fca0000410000 */
[----:B------:R-:W1:Y:S01]  /*74a0*/  MUFU.EX2 R162, R162 ;  /* 0x000000a200a27308 */ /* 0x000e620000000800 */
[-C--:B------:R-:W-:Y:S02]  /*74b0*/  FMUL.FTZ R196, R117, R190.reuse ;  /* 0x000000be75c47220 */ /* 0x080fe40000410000 */
[----:B------:R-:W-:-:S05]  /*74c0*/  FMUL.FTZ R198, R119, R190 ;  /* 0x000000be77c67220 */ /* 0x000fca0000410000 */
        /* <DEDUP_REMOVED lines=37> */
.L_x_4918:
[----:B0--34-:R-:W-:Y:S05]  /*7720*/  BSYNC B0 ;  /* 0x0000000000007941 */ /* 0x019fea0003800000 */
.L_x_4917:
        /* <DEDUP_REMOVED lines=124> */
[----:B------:R-:W-:-:S03]  /*7ef0*/  ISETP.GT.AND P3, PT, R60, 0x1b, PT ;  /* 0x0000001b3c00780c */ /* 0x000fc60003f64270 */
[----:B------:R-:W-:Y:S02]  /*7f00*/  FFMA.FTZ R177, R235, R200, R198 ;  /* 0x000000c8ebb17223 */ /* 0x000fe400000100c6 */
[-C--:B------:R-:W-:Y:S02]  /*7f10*/  FFMA.FTZ R198, R160, R194.reuse, R229 ;  /* 0x000000c2a0c67223 */ /* 0x080fe400000100e5 */
[----:B------:R-:W-:Y:S02]  /*7f20*/  FFMA.FTZ R200, R91, R194, R179 ;  /* 0x000000c25bc87223 */ /* 0x000fe400000100b3 */
[----:B------:R-:W-:Y:S02]  /*7f30*/  FFMA.FTZ R179, R197, R177, R196 ;  /* 0x000000b1c5b37223 */ /* 0x000fe400000100c4 */
[----:B------:R-:W-:Y:S02]  /*7f40*/  FFMA.FTZ R196, R162, R198, R181 ;  /* 0x000000c6a2c47223 */ /* 0x000fe400000100b5 */
[----:B------:R-:W-:-:S02]  /*7f50*/  FFMA.FTZ R181, R203, R179, R192 ;  /* 0x000000b3cbb57223 */ /* 0x000fc400000100c0 */
        /* <DEDUP_REMOVED lines=38> */
[-C--:B------:R-:W-:Y:S02]  /*81c0*/  FFMA.FTZ R203, R159, -R80.reuse, R202 ;  /* 0x800000509fcb7223 */ /* 0x080fe400000100ca */
[----:B------:R-:W-:Y:S02]  /*81d0*/  FMUL.FTZ R158, R193, R80 ;  /* 0x00000050c19e7220 */ /* 0x000fe40000410000 */
[----:B------:R-:W-:Y:S02]  /*81e0*/  FFMA.FTZ R160, R119, R168, R208 ;  /* 0x000000a877a07223 */ /* 0x000fe400000100d0 */
[----:B------:R-:W-:-:S02]  /*81f0*/  FFMA.FTZ R194, R136, -R79, R194 ;  /* 0x8000004f88c27223 */ /* 0x000fc400000100c2 */
[----:B------:R-:W-:Y:S01]  /*8200*/  FMUL.FTZ R197, R195, R79 ;  /* 0x0000004fc3c57220 */ /* 0x000fe20000410000 */
[----:B------:R-:W0:Y:S01]  /*8210*/  SHFL.DOWN PT, R219, R160, 0x1, 0x1f ;  /* 0x08201f00a0db7f89 */ /* 0x000e2200000e0000 */
[----:B------:R-:W-:Y:S02]  /*8220*/  FFMA.FTZ R162, R158, R203, RZ ;  /* 0x000000cb9ea27223 */ /* 0x000fe400000100ff */
        /* <DEDUP_REMOVED lines=18> */
[----:B0-----:R-:W-:Y:S02]  /*8350*/  @!P0 FADD.FTZ R160, R160, R219 ;  /* 0x000000dba0a08221 */ /* 0x001fe40000010000 */
[-C--:B------:R-:W-:Y:S02]  /*8360*/  FFMA.FTZ R200, R163, -R72.reuse, R200 ;  /* 0x80000048a3c87223 */ /* 0x080fe400000100c8 */
[----:B------:R-:W-:Y:S01]  /*8370*/  FMUL.FTZ R219, R191, R72 ;  /* 0x00000048bfdb7220 */ /* 0x000fe20000410000 */
[----:B------:R-:W0:Y:S01]  /*8380*/  SHFL.DOWN PT, R235, R160, 0x2, 0x1f ;  /* 0x08401f00a0eb7f89 */ /* 0x000e2200000e0000 */
[----:B------:R-:W-:-:S02]  /*8390*/  FFMA.FTZ R166, R170, R204, R223 ;  /* 0x000000ccaaa67223 */ /* 0x000fc400000100df */
[-C--:B------:R-:W-:Y:S02]  /*83a0*/  FFMA.FTZ R223, R140, -R71.reuse, R186 ;  /* 0x800000478cdf7223 */ /* 0x080fe400000100ba */
[----:B------:R-:W-:Y:S02]  /*83b0*/  FMUL.FTZ R174, R189, R71 ;  /* 0x00000047bdae7220 */ /* 0x000fe40000410000 */
        /* <DEDUP_REMOVED lines=20> */
[----:B------:R-:W-:Y:S02]  /*8500*/  FFMA.FTZ R166, R186, R168, R231 ;  /* 0x000000a8baa67223 */ /* 0x000fe400000100e7 */
[----:B------:R-:W-:Y:S01]  /*8510*/  FADD.FTZ R100, R225, R100 ;  /* 0x00000064e1647221 */ /* 0x000fe20000010000 */
[----:B------:R-:W0:Y:S01]  /*8520*/  SHFL.DOWN PT, R235, R160, 0x4, 0x1f ;  /* 0x08801f00a0eb7f89 */ /* 0x000e2200000e0000 */
[----:B------:R-:W-:-:S02]  /*8530*/  FFMA.FTZ R15, R152, R15, R175 ;  /* 0x0000000f980f7223 */ /* 0x000fc400000100af */
[----:B------:R-:W-:Y:S01]  /*8540*/  FMUL.FTZ R175, R134, R187 ;  /* 0x000000bb86af7220 */ /* 0x000fe20000410000 */
[----:B------:R-:W1:Y:S01]  /*8550*/  SHFL.DOWN PT, R231, R166, 0x1, 0x1f ;  /* 0x08201f00a6e77f89 */ /* 0x000e6200000e0000 */
[----:B------:R-:W-:Y:S02]  /*8560*/  FMUL.FTZ R14, R152, R14 ;  /* 0x0000000e980e7220 */ /* 0x000fe40000410000 */
[----:B------:R-:W-:Y:S02]  /*8570*/  FMUL.FTZ R175, R184, R175 ;  /* 0x000000afb8af7220 */ /* 0x000fe40000410000 */
[----:B------:R-:W-:Y:S01]  /*8580*/  FMUL.FTZ R152, R134, R189 ;  /* 0x000000bd86987220 */ /* 0x000fe20000410000 */
[----:B------:R2:W-:Y:S01]  /*8590*/  @!P1 STS.64 [UR4+0xee8], R14 ;  /* 0x000ee80eff009988 */ /* 0x0005e20008000a04 */
[----:B------:R-:W-:Y:S02]  /*85a0*/  FFMA.FTZ R142, R142, R187, R175 ;  /* 0x000000bb8e8e7223 */ /* 0x000fe400000100af */
[----:B------:R-:W-:-:S02]  /*85b0*/  FMUL.FTZ R175, R134, R183 ;  /* 0x000000b786af7220 */ /* 0x000fc40000410000 */
[----:B------:R-:W-:Y:S02]  /*85c0*/  FMUL.FTZ R152, R223, R152 ;  /* 0x00000098df987220 */ /* 0x000fe40000410000 */
[----:B------:R-:W-:Y:S02]  /*85d0*/  FMUL.FTZ R175, R178, R175 ;  /* 0x000000afb2af7220 */ /* 0x000fe40000410000 */
[----:B------:R-:W-:Y:S02]  /*85e0*/  FFMA.FTZ R152, R140, R189, R152 ;  /* 0x000000bd8c987223 */ /* 0x000fe40000010098 */
[----:B--2---:R-:W-:Y:S02]  /*85f0*/  FMUL.FTZ R15, R134, R191 ;  /* 0x000000bf860f7220 */ /* 0x004fe40000410000 */
[----:B------:R-:W-:Y:S02]  /*8600*/  FFMA.FTZ R148, R148, R183, R175 ;  /* 0x000000b794947223 */ /* 0x000fe400000100af */
[----:B0-----:R-:W-:-:S02]  /*8610*/  @!P3 FADD.FTZ R160, R160, R235 ;  /* 0x000000eba0a0b221 */ /* 0x001fc40000010000 */
[----:B------:R-:W-:Y:S02]  /*8620*/  FMUL.FTZ R200, R200, R15 ;  /* 0x0000000fc8c87220 */ /* 0x000fe40000410000 */
[----:B-1----:R-:W-:Y:S01]  /*8630*/  @!P0 FADD.FTZ R166, R166, R231 ;  /* 0x000000e7a6a68221 */ /* 0x002fe20000010000 */
[----:B------:R-:W0:Y:S01]  /*8640*/  SHFL.DOWN PT, R235, R160, 0x8, 0x1f ;  /* 0x09001f00a0eb7f89 */ /* 0x000e2200000e0000 */
[----:B------:R-:W-:Y:S01]  /*8650*/  ISETP.GT.AND P0, PT, R60, 0x17, PT ;  /* 0x000000173c00780c */ /* 0x000fe20003f04270 */
[----:B------:R-:W-:Y:S02]  /*8660*/  FMUL.FTZ R15, R134, R221 ;  /* 0x000000dd860f7220 */ /* 0x000fe40000410000 */
[----:B------:R-:W1:Y:S01]  /*8670*/  SHFL.DOWN PT, R231, R166, 0x2, 0x1f ;  /* 0x08401f00a6e77f89 */ /* 0x000e6200000e0000 */
[----:B------:R-:W-:Y:S02]  /*8680*/  FFMA.FTZ R163, R163, R191, R200 ;  /* 0x000000bfa3a37223 */ /* 0x000fe400000100c8 */
[----:B------:R-:W-:-:S02]  /*8690*/  FMUL.FTZ R15, R204, R15 ;  /* 0x0000000fcc0f7220 */ /* 0x000fc40000410000 */
[----:B------:R-:W-:Y:S02]  /*86a0*/  FMUL.FTZ R14, R134, R185 ;  /* 0x000000b9860e7220 */ /* 0x000fe40000410000 */
[----:B------:R-:W-:Y:S02]  /*86b0*/  FFMA.FTZ R150, R150, R221, R15 ;  /* 0x000000dd96967223 */ /* 0x000fe4000001000f */
[----:B------:R-:W-:Y:S02]  /*86c0*/  FMUL.FTZ R15, R134, R217 ;  /* 0x000000d9860f7220 */ /* 0x000fe40000410000 */
[----:B------:R-:W-:Y:S02]  /*86d0*/  FADD.FTZ R124, R163, R124 ;  /* 0x0000007ca37c7221 */ /* 0x000fe40000010000 */
[----:B------:R-:W-:Y:S02]  /*86e0*/  FMUL.FTZ R188, R188, R15 ;  /* 0x0000000fbcbc7220 */ /* 0x000fe40000410000 */
[----:B------:R-:W-:-:S02]  /*86f0*/  FMUL.FTZ R15, R134, R179 ;  /* 0x000000b3860f7220 */ /* 0x000fc40000410000 */
[----:B------:R-:W-:Y:S02]  /*8700*/  FMUL.FTZ R14, R227, R14 ;  /* 0x0000000ee30e7220 */ /* 0x000fe40000410000 */
[----:B------:R-:W-:Y:S02]  /*8710*/  FMUL.FTZ R163, R134, R177 ;  /* 0x000000b186a37220 */ /* 0x000fe40000410000 */
[----:B0-----:R-:W-:Y:S02]  /*8720*/  @!P0 FADD.FTZ R160, R160, R235 ;  /* 0x000000eba0a08221 */ /* 0x001fe40000010000 */
[----:B------:R-:W-:Y:S02]  /*8730*/  FMUL.FTZ R172, R172, R15 ;  /* 0x0000000facac7220 */ /* 0x000fe40000410000 */
[----:B-1----:R-:W-:Y:S01]  /*8740*/  @!P2 FADD.FTZ R166, R166, R231 ;  /* 0x000000e7a6a6a221 */ /* 0x002fe20000010000 */
[----:B------:R-:W0:Y:S01]  /*8750*/  SHFL.DOWN PT, R235, R160, 0x10, 0x1f ;  /* 0x0a001f00a0eb7f89 */ /* 0x000e2200000e0000 */
[----:B------:R-:W-:Y:S01]  /*8760*/  ISETP.GT.AND P2, PT, R60, 0xf, PT ;  /* 0x0000000f3c00780c */ /* 0x000fe20003f44270 */
[----:B------:R-:W-:-:S02]  /*8770*/  FFMA.FTZ R173, R173, R185, R14 ;  /* 0x000000b9adad7223 */ /* 0x000fc4000001000e */
[----:B------:R-:W1:Y:S01]  /*8780*/  SHFL.DOWN PT, R231, R166, 0x4, 0x1f ;  /* 0x08801f00a6e77f89 */ /* 0x000e6200000e0000 */
[----:B------:R-:W-:Y:S02]  /*8790*/  FMUL.FTZ R15, R134, R205 ;  /* 0x000000cd860f7220 */ /* 0x000fe40000410000 */
[----:B------:R-:W-:Y:S02]  /*87a0*/  FMUL.FTZ R168, R168, R163 ;  /* 0x000000a3a8a87220 */ /* 0x000fe40000410000 */
[C---:B------:R-:W-:Y:S02]  /*87b0*/  FMUL.FTZ R14, R134.reuse, R211 ;  /* 0x000000d3860e7220 */ /* 0x040fe40000410000 */
[----:B------:R-:W-:Y:S02]  /*87c0*/  FMUL.FTZ R163, R134, R199 ;  /* 0x000000c786a37220 */ /* 0x000fe40000410000 */
[----:B------:R-:W-:Y:S02]  /*87d0*/  FMUL.FTZ R192, R192, R15 ;  /* 0x0000000fc0c07220 */ /* 0x000fe40000410000 */
[----:B------:R-:W-:-:S02]  /*87e0*/  FMUL.FTZ R14, R213, R14 ;  /* 0x0000000ed50e7220 */ /* 0x000fc40000410000 */
[----:B------:R-:W-:Y:S02]  /*87f0*/  FMUL.FTZ R15, R134, R201 ;  /* 0x000000c9860f7220 */ /* 0x000fe40000410000 */
[----:B------:R-:W-:Y:S02]  /*8800*/  FMUL.FTZ R198, R198, R163 ;  /* 0x000000a3c6c67220 */ /* 0x000fe40000410000 */
[C---:B------:R-:W-:Y:S02]  /*8810*/  FMUL.FTZ R175, R134.reuse, R181 ;  /* 0x000000b586af7220 */ /* 0x040fe40000410000 */
[----:B------:R-:W-:Y:S02]  /*8820*/  FMUL.FTZ R163, R134, R195 ;  /* 0x000000c386a37220 */ /* 0x000fe40000410000 */
[----:B0-----:R-:W-:Y:S02]  /*8830*/  @!P2 FADD.FTZ R160, R160, R235 ;  /* 0x000000eba0a0a221 */ /* 0x001fe40000010000 */
[----:B------:R-:W-:-:S02]  /*8840*/  FMUL.FTZ R134, R134, R193 ;  /* 0x000000c186867220 */ /* 0x000fc40000410000 */
[----:B-1----:R-:W-:Y:S02]  /*8850*/  @!P3 FADD.FTZ R166, R166, R231 ;  /* 0x000000e7a6a6b221 */ /* 0x002fe40000010000 */
[----:B------:R-:W-:Y:S02]  /*8860*/  FFMA.FTZ R146, R146, R211, R14 ;  /* 0x000000d392927223 */ /* 0x000fe4000001000e */
[----:B------:R-:W-:Y:S01]  /*8870*/  FMUL.FTZ R196, R196, R15 ;  /* 0x0000000fc4c47220 */ /* 0x000fe20000410000 */
[----:B------:R-:W0:Y:S01]  /*8880*/  SHFL.DOWN PT, R225, R166, 0x8, 0x1f ;  /* 0x09001f00a6e17f89 */ /* 0x000e2200000e0000 */
[----:B------:R-:W-:Y:S01]  /*8890*/  MOV R15, R160 ;  /* 0x000000a0000f7202 */ /* 0x000fe20000000f00 */
        /* <DEDUP_REMOVED lines=11> */
[----:B0-----:R-:W-:Y:S01]  /*8950*/  @!P0 FADD.FTZ R166, R166, R225 ;  /* 0x000000e1a6a68221 */ /* 0x001fe20000010000 */
[----:B------:R-:W-:Y:S01]  /*8960*/  ISETP.NE.AND P0, PT, R60, RZ, PT ;  /* 0x000000ff3c00720c */ /* 0x000fe20003f05270 */
[----:B------:R-:W-:Y:S02]  /*8970*/  FFMA.FTZ R159, R159, R193, R134 ;  /* 0x000000c19f9f7223 */ /* 0x000fe40000010086 */
        /* <DEDUP_REMOVED lines=19> */
[----:B------:R0:W-:Y:S01]  /*8ab0*/  @!P0 STS.64 [0x438], R14 ;  /* 0x0004380eff008388 */ /* 0x0001e20000000a00 */
        /* <DEDUP_REMOVED lines=23> */
.L_x_4920:
[----:B0-----:R-:W-:Y:S05]  /*8c30*/  BSYNC B0 ;  /* 0x0000000000007941 */ /* 0x001fea0003800000 */
.L_x_4919:
        /* <DEDUP_REMOVED lines=21> */
.L_x_4916:
[----:B------:R-:W-:Y:S01]  /*8d90*/  BAR.SYNC.DEFER_BLOCKING 0x0 ;  /* 0x0000000000007b1d */ /* 0x000fe20000010000 */
[----:B------:R-:W-:Y:S02]  /*8da0*/  IADD3 R27, -R4, c[0x0][0x168], RZ ;  /* 0x00005a00041b7a10 */ /* 0x000fe40007ffe1ff */
[C---:B------:R-:W-:Y:S02]  /*8db0*/  LOP3.LUT R24, R54.reuse, 0x20, RZ, 0xfc, !PT ;  /* 0x0000002036187812 */ /* 0x040fe400078efcff */
[C---:B------:R-:W-:Y:S02]  /*8dc0*/  LOP3.LUT R25, R54.reuse, 0x40, RZ, 0xfc, !PT ;  /* 0x0000004036197812 */ /* 0x040fe400078efcff */
[----:B------:R-:W-:-:S02]  /*8dd0*/  LOP3.LUT R0, R54, 0x60, RZ, 0xfc, !PT ;  /* 0x0000006036007812 */ /* 0x000fc400078efcff */
[-C--:B------:R-:W-:Y:S02]  /*8de0*/  ISETP.GE.AND P2, PT, R54, R27.reuse, PT ;  /* 0x0000001b3600720c */ /* 0x080fe40003f46270 */
[-C--:B------:R-:W-:Y:S02]  /*8df0*/  ISETP.GE.AND P3, PT, R24, R27.reuse, PT ;  /* 0x0000001b1800720c */ /* 0x080fe40003f66270 */
[-C--:B------:R-:W-:Y:S02]  /*8e00*/  ISETP.GE.AND P4, PT, R25, R27.reuse, PT ;  /* 0x0000001b1900720c */ /* 0x080fe40003f86270 */
[----:B------:R-:W-:Y:S02]  /*8e10*/  ISETP.GE.AND P5, PT, R0, R27, PT ;  /* 0x0000001b0000720c */ /* 0x000fe40003fa6270 */
[----:B------:R-:W-:Y:S02]  /*8e20*/  PRMT R29, RZ, 0x7610, R29 ;  /* 0x00007610ff1d7816 */ /* 0x000fe4000000001d */
[----:B------:R-:W-:-:S02]  /*8e30*/  PRMT R26, RZ, 0x7610, R26 ;  /* 0x00007610ff1a7816 */ /* 0x000fc4000000001a */
[C---:B------:R-:W-:Y:S02]  /*8e40*/  LOP3.LUT R4, R54.reuse, 0x80, RZ, 0xfc, !PT ;  /* 0x0000008036047812 */ /* 0x040fe400078efcff */
[----:B------:R-:W-:Y:S01]  /*8e50*/  PRMT R31, RZ, 0x7610, R31 ;  /* 0x00007610ff1f7816 */ /* 0x000fe2000000001f */
[----:B------:R-:W2:Y:S01]  /*8e60*/  @!P2 LDG.E.U16 R29, [R2.64] ;  /* 0x00000006021da981 */ /* 0x000ea2000c1e1500 */
[C---:B------:R-:W-:Y:S02]  /*8e70*/  LOP3.LUT R5, R54.reuse, 0xa0, RZ, 0xfc, !PT ;  /* 0x000000a036057812 */ /* 0x040fe400078efcff */
[----:B------:R-:W-:Y:S01]  /*8e80*/  PRMT R28, RZ, 0x7610, R28 ;  /* 0x00007610ff1c7816 */ /* 0x000fe2000000001c */
[----:B------:R-:W3:Y:S01]  /*8e90*/  @!P3 LDG.E.U16 R26, [R2.64+0x40] ;  /* 0x00004006021ab981 */ /* 0x000ee2000c1e1500 */
[C---:B------:R-:W-:Y:S02]  /*8ea0*/  LOP3.LUT R14, R54.reuse, 0xc0, RZ, 0xfc, !PT ;  /* 0x000000c0360e7812 */ /* 0x040fe400078efcff */
[C---:B------:R-:W-:Y:S01]  /*8eb0*/  LOP3.LUT R15, R54.reuse, 0xe0, RZ, 0xfc, !PT ;  /* 0x000000e0360f7812 */ /* 0x040fe200078efcff */
[----:B------:R-:W4:Y:S01]  /*8ec0*/  @!P4 LDG.E.U16 R31, [R2.64+0x80] ;  /* 0x00008006021fc981 */ /* 0x000f22000c1e1500 */
[----:B------:R-:W-:-:S02]  /*8ed0*/  LOP3.LUT R16, R54, 0x100, RZ, 0xfc, !PT ;  /* 0x0000010036107812 */ /* 0x000fc400078efcff */
[-C--:B------:R-:W-:Y:S01]  /*8ee0*/  ISETP.GE.AND P6, PT, R4, R27.reuse, PT ;  /* 0x0000001b0400720c */ /* 0x080fe20003fc6270 */
[----:B------:R-:W5:Y:S01]  /*8ef0*/  @!P5 LDG.E.U16 R28, [R2.64+0xc0] ;  /* 0x0000c006021cd981 */ /* 0x000f62000c1e1500 */
        /* <DEDUP_REMOVED lines=18> */
[C---:B------:R-:W-:Y:S01]  /*9020*/  LOP3.LUT R21, R54.reuse, 0x1a0, RZ, 0xfc, !PT ;  /* 0x000001a036157812 */ /* 0x040fe200078efcff */
[----:B------:R-:W5:Y:S01]  /*9030*/  @!P3 LDG.E.U16 R72, [R2.64+0x1c0] ;  /* 0x0001c0060248b981 */ /* 0x000f62000c1e1500 */
[----:B------:R-:W-:-:S02]  /*9040*/  LOP3.LUT R22, R54, 0x1c0, RZ, 0xfc, !PT ;  /* 0x000001c036167812 */ /* 0x000fc400078efcff */
[-C--:B------:R-:W-:Y:S01]  /*9050*/  ISETP.GE.AND P6, PT, R18, R27.reuse, PT ;  /* 0x0000001b1200720c */ /* 0x080fe20003fc6270 */
[----:B------:R-:W5:Y:S01]  /*9060*/  @!P4 LDG.E.U16 R75, [R2.64+0x200] ;  /* 0x00020006024bc981 */ /* 0x000f62000c1e1500 */
[----:B------:R-:W-:Y:S02]  /*9070*/  LOP3.LUT R23, R54, 0x1e0, RZ, 0xfc, !PT ;  /* 0x000001e036177812 */ /* 0x000fe400078efcff */
[-C--:B------:R-:W-:Y:S01]  /*9080*/  ISETP.GE.AND P0, PT, R19, R27.reuse, PT ;  /* 0x0000001b1300720c */ /* 0x080fe20003f06270 */
[----:B------:R-:W5:Y:S01]  /*9090*/  @!P5 LDG.E.U16 R74, [R2.64+0x240] ;  /* 0x00024006024ad981 */ /* 0x000f62000c1e1500 */
        /* <DEDUP_REMOVED lines=39> */
[----:B------:R-:W-:Y:S02]  /*9310*/  LDS.U16 R2, [R32+0x8] ;  /* 0x0000080020027984 */ /* 0x000fe40000000400 */
[----:B------:R-:W-:Y:S01]  /*9320*/  FADD.FTZ R29, R29, R66 ;  /* 0x000000421d1d7221 */ /* 0x000fe20000010000 */
[----:B-1----:R-:W-:-:S04]  /*9330*/  PRMT R3, RZ, 0x5410, R3 ;  /* 0x00005410ff037816 */ /* 0x002fc80000000003 */
[----:B------:R-:W-:Y:S01]  /*9340*/  FSETP.GTU.FTZ.AND P3, PT, R29, 20, PT ;  /* 0x41a000001d00780b */ /* 0x000fe20003f7c000 */
[----:B------:R-:W-:Y:S01]  /*9350*/  FADD.FTZ R30, R3, R66 ;  /* 0x00000042031e7221 */ /* 0x000fe20000010000 */
[----:B--2---:R-:W-:Y:S02]  /*9360*/  PRMT R3, RZ, 0x5410, R26 ;  /* 0x00005410ff037816 */ /* 0x004fe4000000001a */
[----:B------:R-:W-:Y:S03]  /*9370*/  LDS.U16 R26, [R32+0xc] ;  /* 0x00000c00201a7984 */ /* 0x000fe60000000400 */
[----:B------:R-:W-:Y:S01]  /*9380*/  FADD.FTZ R72, R3, R66 ;  /* 0x0000004203487221 */ /* 0x000fe20000010000 */
[----:B---3--:R-:W-:-:S05]  /*9390*/  PRMT R3, RZ, 0x5410, R28 ;  /* 0x00005410ff037816 */ /* 0x008fca000000001c */
[----:B------:R-:W-:Y:S01]  /*93a0*/  @!P3 FMUL.FTZ R29, R29, -1.4426950216293334961 ;  /* 0xbfb8aa3b1d1db820 */ /* 0x000fe20000410000 */
[----:B------:R-:W-:Y:S01]  /*93b0*/  FSETP.GTU.FTZ.AND P5, PT, R72, 20, PT ;  /* 0x41a000004800780b */ /* 0x000fe20003fbc000 */
[----:B------:R-:W-:Y:S01]  /*93c0*/  FADD.FTZ R73, R3, R66 ;  /* 0x0000004203497221 */ /* 0x000fe20000010000 */
[----:B------:R-:W-:Y:S01]  /*93d0*/  FSETP.GTU.FTZ.AND P6, PT, R30, 20, PT ;  /* 0x41a000001e00780b */ /* 0x000fe20003fdc000 */
[----:B------:R-:W0:Y:S02]  /*93e0*/  LDS.U16 R3, [R32+0xa] ;  /* 0x00000a0020037984 */ /* 0x000e240000000400 */
[----:B------:R-:W1:Y:S02]  /*93f0*/  @!P3 MUFU.EX2 R29, R29 ;  /* 0x0000001d001db308 */ /* 0x000e640000000800 */
[----:B------:R-:W2:Y:S06]  /*9400*/  LDS.U16 R28, [R32+0xe] ;  /* 0x00000e00201c7984 */ /* 0x000eac0000000400 */
[----:B------:R-:W-:-:S02]  /*9410*/  @!P5 FMUL.FTZ R72, R72, -1.4426950216293334961 ;  /* 0xbfb8aa3b4848d820 */ /* 0x000fc40000410000 */
[----:B------:R-:W-:Y:S02]  /*9420*/  @!P6 FMUL.FTZ R30, R30, -1.4426950216293334961 ;  /* 0xbfb8aa3b1e1ee820 */ /* 0x000fe40000410000 */
[----:B-1----:R-:W-:Y:S02]  /*9430*/  @!P3 FADD.FTZ R31, R29, 1 ;  /* 0x3f8000001d1fb421 */ /* 0x002fe40000010000 */
[----:B------:R-:W1:Y:S01]  /*9440*/  LDS.U16 R29, [R32+0x10] ;  /* 0x00001000201d7984 */ /* 0x000e620000000400 */
[----:B------:R3:W4:Y:S01]  /*9450*/  @!P6 MUFU.EX2 R71, R30 ;  /* 0x0000001e0047e308 */ /* 0x0007220000000800 */
[----:B------:R-:W-:-:S07]  /*9460*/  FSETP.GTU.FTZ.AND P2, PT, R73, 20, PT ;  /* 0x41a000004900780b */ /* 0x000fce0003f5c000 */
[----:B------:R-:W5:Y:S01]  /*9470*/  @!P5 MUFU.EX2 R72, R72 ;  /* 0x000000480048d308 */ /* 0x000f620000000800 */
[----:B---3--:R-:W3:Y:S01]  /*9480*/  LDS.U16 R30, [R32+0x12] ;  /* 0x00001200201e7984 */ /* 0x008ee20000000400 */
[----:B----4-:R-:W-:Y:S01]  /*9490*/  @!P6 FADD.FTZ R71, R71, 1 ;  /* 0x3f8000004747e421 */ /* 0x010fe20000010000 */
[----:B0-----:R-:W-:-:S03]  /*94a0*/  PRMT R3, RZ, 0x5410, R3 ;  /* 0x00005410ff037816 */ /* 0x001fc60000000003 */
[----:B------:R-:W-:Y:S02]  /*94b0*/  @!P2 FMUL.FTZ R73, R73, -1.4426950216293334961 ;  /* 0xbfb8aa3b4949a820 */ /* 0x000fe40000410000 */
[----:B-----5:R-:W-:Y:S01]  /*94c0*/  @!P5 FADD.FTZ R72, R72, 1 ;  /* 0x3f8000004848d421 */ /* 0x020fe20000010000 */
[----:B------:R0:W-:Y:S01]  /*94d0*/  @!P3 MUFU.RCP R75, R31 ;  /* 0x0000001f004bb308 */ /* 0x0001e20000001000 */
[----:B------:R-:W-:Y:S01]  /*94e0*/  FADD.FTZ R74, R3, R66 ;  /* 0x00000042034a7221 */ /* 0x000fe20000010000 */
[----:B------:R-:W-:-:S06]  /*94f0*/  PRMT R3, RZ, 0x5410, R26 ;  /* 0x00005410ff037816 */ /* 0x000fcc000000001a */
[----:B------:R-:W4:Y:S01]  /*9500*/  @!P6 MUFU.RCP R71, R71 ;  /* 0x000000470047e308 */ /* 0x000f220000001000 */
[----:B0-----:R-:W-:-:S07]  /*9510*/  PRMT R31, RZ, 0x5410, R2 ;  /* 0x00005410ff1f7816 */ /* 0x001fce0000000002 */
[----:B------:R-:W0:Y:S01]  /*9520*/  @!P5 MUFU.RCP R72, R72 ;  /* 0x000000480048d308 */ /* 0x000e220000001000 */
[----:B------:R-:W-:Y:S01]  /*9530*/  FADD.FTZ R2, R31, R66 ;  /* 0x000000421f027221 */ /* 0x000fe20000010000 */
[----:B------:R-:W-:-:S06]  /*9540*/  FSETP.GTU.FTZ.AND P4, PT, R74, 20, PT ;  /* 0x41a000004a00780b */ /* 0x000fcc0003f9c000 */
[----:B------:R-:W5:Y:S01]  /*9550*/  @!P2 MUFU.EX2 R73, R73 ;  /* 0x000000490049a308 */ /* 0x000f620000000800 */
[----:B------:R-:W-:Y:S01]  /*9560*/  FSETP.GTU.FTZ.AND P0, PT, R2, 20, PT ;  /* 0x41a000000200780b */ /* 0x000fe20003f1c000 */
[----:B------:R-:W-:Y:S01]  /*9570*/  FADD.FTZ R31, R3, R66 ;  /* 0x00000042031f7221 */ /* 0x000fe20000010000 */
[----:B--2---:R-:W-:Y:S02]  /*9580*/  PRMT R3, RZ, 0x5410, R28 ;  /* 0x00005410ff037816 */ /* 0x004fe4000000001c */
[----:B-1----:R-:W-:Y:S01]  /*9590*/  PRMT R29, RZ, 0x5410, R29 ;  /* 0x00005410ff1d7816 */ /* 0x002fe2000000001d */
[----:B----4-:R-:W-:Y:S02]  /*95a0*/  @!P6 FMUL.FTZ R126, R126, R71 ;  /* 0x000000477e7ee220 */ /* 0x010fe40000410000 */
[----:B0-----:R-:W-:Y:S02]  /*95b0*/  @!P5 FMUL.FTZ R153, R153, R72 ;  /* 0x000000489999d220 */ /* 0x001fe40000410000 */
[----:B------:R-:W-:-:S02]  /*95c0*/  FADD.FTZ R71, R3, R66 ;  /* 0x0000004203477221 */ /* 0x000fc40000010000 */
[----:B------:R-:W-:Y:S02]  /*95d0*/  FADD.FTZ R72, R29, R66 ;  /* 0x000000421d487221 */ /* 0x000fe40000010000 */
[----:B------:R-:W-:Y:S02]  /*95e0*/  @!P4 FMUL.FTZ R3, R74, -1.4426950216293334961 ;  /* 0xbfb8aa3b4a03c820 */ /* 0x000fe40000410000 */
[----:B-----5:R-:W-:Y:S01]  /*95f0*/  @!P2 FADD.FTZ R73, R73, 1 ;  /* 0x3f8000004949a421 */ /* 0x020fe20000010000 */
[----:B------:R-:W-:Y:S01]  /*9600*/  FSETP.GTU.FTZ.AND P6, PT, R71, 20, PT ;  /* 0x41a000004700780b */ /* 0x000fe20003fdc000 */
[----:B------:R-:W-:Y:S01]  /*9610*/  @!P3 FMUL.FTZ R128, R128, R75 ;  /* 0x0000004b8080b220 */ /* 0x000fe20000410000 */
[C---:B------:R-:W-:Y:S01]  /*9620*/  FSETP.GTU.FTZ.AND P3, PT, R31.reuse, 20, PT ;  /* 0x41a000001f00780b */ /* 0x040fe20003f7c000 */
[----:B------:R-:W-:Y:S01]  /*9630*/  @!P0 FMUL.FTZ R2, R2, -1.4426950216293334961 ;  /* 0xbfb8aa3b02028820 */ /* 0x000fe20000410000 */
[----:B------:R-:W-:Y:S01]  /*9640*/  FSETP.GTU.FTZ.AND P5, PT, R72, 20, PT ;  /* 0x41a000004800780b */ /* 0x000fe20003fbc000 */
[----:B------:R3:W0:Y:S08]  /*9650*/  @!P4 MUFU.EX2 R26, R3 ;  /* 0x00000003001ac308 */ /* 0x0006300000000800 */
[----:B------:R-:W1:Y:S01]  /*9660*/  @!P2 MUFU.RCP R73, R73 ;  /* 0x000000490049a308 */ /* 0x000e620000001000 */
[----:B---3--:R-:W-:Y:S01]  /*9670*/  PRMT R3, RZ, 0x5410, R30 ;  /* 0x00005410ff037816 */ /* 0x008fe2000000001e */
[----:B------:R-:W-:-:S06]  /*9680*/  @!P3 FMUL.FTZ R28, R31, -1.4426950216293334961 ;  /* 0xbfb8aa3b1f1cb820 */ /* 0x000fcc0000410000 */
[----:B------:R-:W2:Y:S01]  /*9690*/  @!P0 MUFU.EX2 R2, R2 ;  /* 0x0000000200028308 */ /* 0x000ea20000000800 */
[----:B------:R-:W-:Y:S02]  /*96a0*/  @!P6 FMUL.FTZ R29, R71, -1.4426950216293334961 ;  /* 0xbfb8aa3b471de820 */ /* 0x000fe40000410000 */
[----:B------:R-:W-:Y:S02]  /*96b0*/  @!P5 FMUL.FTZ R30, R72, -1.4426950216293334961 ;  /* 0xbfb8aa3b481ed820 */ /* 0x000fe40000410000 */
[----:B------:R-:W-:Y:S02]  /*96c0*/  FADD.FTZ R74, R3, R66 ;  /* 0x00000042034a7221 */ /* 0x000fe40000010000 */
[----:B0-----:R-:W-:Y:S01]  /*96d0*/  @!P4 FADD.FTZ R26, R26, 1 ;  /* 0x3f8000001a1ac421 */ /* 0x001fe20000010000 */
[----:B------:R-:W0:Y:S01]  /*96e0*/  @!P3 MUFU.EX2 R28, R28 ;  /* 0x0000001c001cb308 */ /* 0x000e220000000800 */
[----:B-1----:R-:W-:Y:S01]  /*96f0*/  @!P2 FMUL.FTZ R112, R112, R73 ;  /* 0x000000497070a220 */ /* 0x002fe20000410000 */
[----:B------:R-:W-:-:S06]  /*9700*/  FSETP.GTU.FTZ.AND P2, PT, R74, 20, PT ;  /* 0x41a000004a00780b */ /* 0x000fcc0003f5c000 */
[----:B------:R-:W1:Y:S01]  /*9710*/  @!P6 MUFU.EX2 R29, R29 ;  /* 0x0000001d001de308 */ /* 0x000e620000000800 */
[----:B--2---:R-:W-:Y:S02]  /*9720*/  @!P0 FADD.FTZ R3, R2, 1 ;  /* 0x3f80000002038421 */ /* 0x004fe40000010000 */
[----:B------:R-:W-:Y:S05]  /*9730*/  LDS.U16 R2, [R32+0x14] ;  /* 0x0000140020027984 */ /* 0x000fea0000000400 */
[----:B------:R-:W2:Y:S08]  /*9740*/  @!P5 MUFU.EX2 R30, R30 ;  /* 0x0000001e001ed308 */ /* 0x000eb00000000800 */
[----:B------:R-:W3:Y:S01]  /*9750*/  @!P4 MUFU.RCP R26, R26 ;  /* 0x0000001a001ac308 */ /* 0x000ee20000001000 */
[----:B------:R-:W-:-:S07]  /*9760*/  @!P2 FMUL.FTZ R31, R74, -1.4426950216293334961 ;  /* 0xbfb8aa3b4a1fa820 */ /* 0x000fce0000410000 */
[----:B------:R4:W-:Y:S01]  /*9770*/  @!P0 MUFU.RCP R71, R3 ;  /* 0x0000000300478308 */ /* 0x0009e20000001000 */
[----:B0-----:R-:W-:Y:S02]  /*9780*/  @!P3 FADD.FTZ R28, R28, 1 ;  /* 0x3f8000001c1cb421 */ /* 0x001fe40000010000 */
[----:B-1----:R-:W-:Y:S01]  /*9790*/  @!P6 FADD.FTZ R29, R29, 1 ;  /* 0x3f8000001d1de421 */ /* 0x002fe20000010000 */
[----:B----4-:R-:W0:Y:S01]  /*97a0*/  LDS.U16 R3, [R32+0x16] ;  /* 0x0000160020037984 */ /* 0x010e220000000400 */
[----:B--2---:R-:W-:-:S03]  /*97b0*/  @!P5 FADD.FTZ R30, R30, 1 ;  /* 0x3f8000001e1ed421 */ /* 0x004fc60000010000 */
[----:B------:R-:W1:Y:S01]  /*97c0*/  @!P2 MUFU.EX2 R31, R31 ;  /* 0x0000001f001fa308 */ /* 0x000e620000000800 */
[----:B---3--:R-:W-:Y:S02]  /*97d0*/  @!P4 FMUL.FTZ R143, R143, R26 ;  /* 0x0000001a8f8fc220 */ /* 0x008fe40000410000 */
[----:B------:R-:W2:Y:S05]  /*97e0*/  LDS.U16 R26, [R32+0x18] ;  /* 0x00001800201a7984 */ /* 0x000eaa0000000400 */
[----:B------:R3:W-:Y:S08]  /*97f0*/  @!P3 MUFU.RCP R73, R28 ;  /* 0x0000001c0049b308 */ /* 0x0007f00000001000 */
[----:B------:R4:W5:Y:S01]  /*9800*/  @!P6 MUFU.RCP R72, R29 ;  /* 0x0000001d0048e308 */ /* 0x0009620000001000 */
[----:B---3--:R-:W-:Y:S07]  /*9810*/  LDS.U16 R28, [R32+0x1a] ;  /* 0x00001a00201c7984 */ /* 0x008fee0000000400 */
[----:B------:R3:W0:Y:S01]  /*9820*/  @!P5 MUFU.RCP R75, R30 ;  /* 0x0000001e004bd308 */ /* 0x0006220000001000 */
[----:B----4-:R-:W4:Y:S04]  /*9830*/  LDS.U16 R29, [R32+0x1c] ;  /* 0x00001c00201d7984 */ /* 0x010f280000000400 */
[----:B---3--:R-:W3:Y:S04]  /*9840*/  LDS.U16 R30, [R32+0x1e] ;  /* 0x00001e00201e7984 */ /* 0x008ee80000000400 */
[----:B------:R-:W-:Y:S01]  /*9850*/  BAR.SYNC.DEFER_BLOCKING 0x0 ;  /* 0x0000000000007b1d */ /* 0x000fe20000010000 */
[----:B-1----:R-:W-:Y:S01]  /*9860*/  @!P2 FADD.FTZ R31, R31, 1 ;  /* 0x3f8000001f1fa421 */ /* 0x002fe20000010000 */
[----:B------:R-:W-:-:S04]  /*9870*/  F2FP.BF16.PACK_AB R92, R121, R92 ;  /* 0x0000005c795c723e */ /* 0x000fc800000010ff */
[----:B------:R1:W2:Y:S01]  /*9880*/  @!P2 MUFU.RCP R74, R31 ;  /* 0x0000001f004aa308 */ /* 0x0002a20000001000 */
[----:B------:R-:W-:Y:S01]  /*9890*/  @!P0 FMUL.FTZ R116, R116, R71 ;  /* 0x0000004774748220 */ /* 0x000fe20000410000 */
[----:B------:R-:W-:Y:S02]  /*98a0*/  PRMT R71, R92, 0x7632, R71 ;  /* 0x000076325c477816 */ /* 0x000fe40000000047 */
[----:B-1----:R-:W-:Y:S02]  /*98b0*/  PRMT R31, R90, 0x7632, R31 ;  /* 0x000076325a1f7816 */ /* 0x002fe4000000001f */
[----:B0-----:R-:W-:-:S03]  /*98c0*/  PRMT R3, RZ, 0x5410, R3 ;  /* 0x00005410ff037816 */ /* 0x001fc60000000003 */
[----:B------:R0:W-:Y:S01]  /*98d0*/  STS.U16 [R32+0x2], R31 ;  /* 0x0000021f20007388 */ /* 0x0001e20000000400 */
[----:B-----5:R-:W-:-:S03]  /*98e0*/  @!P6 FMUL.FTZ R147, R147, R72 ;  /* 0x000000489393e220 */ /* 0x020fc60000410000 */
[----:B------:R1:W-:Y:S01]  /*98f0*/  STS.U16 [R32+0x6], R71 ;  /* 0x0000064720007388 */ /* 0x0003e20000000400 */
[----:B0-----:R-:W-:-:S05]  /*9900*/  PRMT R31, RZ, 0x5410, R2 ;  /* 0x00005410ff1f7816 */ /* 0x001fca0000000002 */
[--C-:B------:R-:W-:Y:S02]  /*9910*/  FADD.FTZ R31, R31, R66.reuse ;  /* 0x000000421f1f7221 */ /* 0x100fe40000010000 */
[----:B-1----:R-:W-:Y:S02]  /*9920*/  FADD.FTZ R71, R3, R66 ;  /* 0x0000004203477221 */ /* 0x002fe40000010000 */
[----:B------:R-:W-:Y:S01]  /*9930*/  @!P5 FMUL.FTZ R124, R124, R75 ;  /* 0x0000004b7c7cd220 */ /* 0x000fe20000410000 */
[----:B------:R-:W-:Y:S02]  /*9940*/  FSETP.GTU.FTZ.AND P6, PT, R31, 20, PT ;  /* 0x41a000001f00780b */ /* 0x000fe40003fdc000 */
[----:B------:R-:W-:Y:S02]  /*9950*/  FSETP.GTU.FTZ.AND P5, PT, R71, 20, PT ;  /* 0x41a000004700780b */ /* 0x000fe40003fbc000 */
[----:B--2---:R-:W-:Y:S02]  /*9960*/  PRMT R3, RZ, 0x5410, R26 ;  /* 0x00005410ff037816 */ /* 0x004fe4000000001a */
[----:B----4-:R-:W-:-:S03]  /*9970*/  PRMT R29, RZ, 0x5410, R29 ;  /* 0x00005410ff1d7816 */ /* 0x010fc6000000001d */
[----:B------:R-:W-:Y:S01]  /*9980*/  FADD.FTZ R26, R3, R66 ;  /* 0x00000042031a7221 */ /* 0x000fe20000010000 */
[----:B------:R-:W-:-:S03]  /*9990*/  PRMT R3, RZ, 0x5410, R28 ;  /* 0x00005410ff037816 */ /* 0x000fc6000000001c */
[----:B------:R-:W-:Y:S02]  /*99a0*/  @!P6 FMUL.FTZ R2, R31, -1.4426950216293334961 ;  /* 0xbfb8aa3b1f02e820 */ /* 0x000fe40000410000 */
[--C-:B------:R-:W-:Y:S02]  /*99b0*/  FADD.FTZ R31, R3, R66.reuse ;  /* 0x00000042031f7221 */ /* 0x100fe40000010000 */
[----:B------:R-:W-:Y:S02]  /*99c0*/  @!P5 FMUL.FTZ R3, R71, -1.4426950216293334961 ;  /* 0xbfb8aa3b4703d820 */ /* 0x000fe40000410000 */
[----:B------:R-:W-:Y:S01]  /*99d0*/  FADD.FTZ R71, R29, R66 ;  /* 0x000000421d477221 */ /* 0x000fe20000010000 */
[----:B------:R-:W-:Y:S02]  /*99e0*/  F2FP.BF16.PACK_AB R94, R123, R94 ;  /* 0x0000005e7b5e723e */ /* 0x000fe400000010ff */
[----:B------:R-:W-:Y:S01]  /*99f0*/  F2FP.BF16.PACK_AB R98, R127, R98 ;  /* 0x000000627f62723e */ /* 0x000fe200000010ff */
[----:B------:R-:W-:Y:S01]  /*9a00*/  @!P2 FMUL.FTZ R151, R151, R74 ;  /* 0x0000004a9797a220 */ /* 0x000fe20000410000 */
[----:B------:R-:W-:-:S02]  /*9a10*/  FSETP.GTU.FTZ.AND P2, PT, R71, 20, PT ;  /* 0x41a000004700780b */ /* 0x000fc40003f5c000 */
[----:B------:R-:W-:Y:S02]  /*9a20*/  PRMT R72, R94, 0x7632, R72 ;  /* 0x000076325e487816 */ /* 0x000fe40000000048 */
[----:B------:R-:W-:Y:S02]  /*9a30*/  PRMT R74, R98, 0x7632, R74 ;  /* 0x00007632624a7816 */ /* 0x000fe4000000004a */
[----:B------:R-:W-:Y:S02]  /*9a40*/  F2FP.BF16.PACK_AB R96, R125, R96 ;  /* 0x000000607d60723e */ /* 0x000fe400000010ff */
[----:B------:R-:W-:Y:S02]  /*9a50*/  F2FP.BF16.PACK_AB R100, R129, R100 ;  /* 0x000000648164723e */ /* 0x000fe400000010ff */
[----:B------:R-:W-:Y:S02]  /*9a60*/  F2FP.BF16.PACK_AB R102, R131, R102 ;  /* 0x000000668366723e */ /* 0x000fe400000010ff */
[----:B------:R-:W-:Y:S01]  /*9a70*/  F2FP.BF16.PACK_AB R104, R133, R104 ;  /* 0x000000688568723e */ /* 0x000fe200000010ff */
[----:B------:R-:W-:Y:S01]  /*9a80*/  @!P3 FMUL.FTZ R120, R120, R73 ;  /* 0x000000497878b220 */ /* 0x000fe20000410000 */
[----:B------:R0:W-:Y:S01]  /*9a90*/  STS.U16 [R32+0xa], R72 ;  /* 0x00000a4820007388 */ /* 0x0001e20000000400 */
[----:B------:R-:W-:-:S02]  /*9aa0*/  PRMT R73, R96, 0x7632, R73 ;  /* 0x0000763260497816 */ /* 0x000fc40000000049 */
[----:B------:R-:W-:Y:S01]  /*9ab0*/  PRMT R76, R104, 0x7632, R76 ;  /* 0x00007632684c7816 */ /* 0x000fe2000000004c */
[----:B------:R1:W-:Y:S01]  /*9ac0*/  STS.U16 [R32+0x12], R74 ;  /* 0x0000124a20007388 */ /* 0x0003e20000000400 */
[----:B---3--:R-:W-:Y:S02]  /*9ad0*/  PRMT R29, RZ, 0x5410, R30 ;  /* 0x00005410ff1d7816 */ /* 0x008fe4000000001e */
[----:B0-----:R-:W-:Y:S02]  /*9ae0*/  PRMT R72, R100, 0x7632, R72 ;  /* 0x0000763264487816 */ /* 0x001fe40000000048 */
[----:B-1----:R-:W-:Y:S01]  /*9af0*/  PRMT R74, R102, 0x7632, R74 ;  /* 0x00007632664a7816 */ /* 0x002fe2000000004a */
[----:B------:R-:W-:Y:S01]  /*9b00*/  STS.U16 [R32], R90 ;  /* 0x0000005a20007388 */ /* 0x000fe20000000400 */
[----:B------:R-:W-:-:S03]  /*9b10*/  @!P2 FMUL.FTZ R30, R71, -1.4426950216293334961 ;  /* 0xbfb8aa3b471ea820 */ /* 0x000fc60000410000 */
        /* <DEDUP_REMOVED lines=31> */
[----:B0-----:R-:W-:Y:S01]  /*9d10*/  FADD.FTZ R72, R29, R66 ;  /* 0x000000421d487221 */ /* 0x001fe20000010000 */
[----:B------:R-:W-:-:S03]  /*9d20*/  FSETP.GTU.FTZ.AND P4, PT, R26, 20, PT ;  /* 0x41a000001a00780b */ /* 0x000fc60003f9c000 */
[----:B------:R-:W0:Y:S01]  /*9d30*/  @!P6 MUFU.EX2 R2, R2 ;  /* 0x000000020002e308 */ /* 0x000e220000000800 */
[----:B------:R-:W-:-:S07]  /*9d40*/  FSETP.GTU.FTZ.AND P0, PT, R72, 20, PT ;  /* 0x41a000004800780b */ /* 0x000fce0003f1c000 */
[----:B------:R-:W-:Y:S01]  /*9d50*/  @!P3 FMUL.FTZ R29, R31, -1.4426950216293334961 ;  /* 0xbfb8aa3b1f1db820 */ /* 0x000fe20000410000 */
[----:B------:R-:W-:Y:S01]  /*9d60*/  @!P5 MUFU.EX2 R3, R3 ;  /* 0x000000030003d308 */ /* 0x000fe20000000800 */
[----:B------:R-:W-:-:S07]  /*9d70*/  @!P4 FMUL.FTZ R26, R26, -1.4426950216293334961 ;  /* 0xbfb8aa3b1a1ac820 */ /* 0x000fce0000410000 */
[----:B------:R-:W2:Y:S01]  /*9d80*/  @!P3 MUFU.EX2 R29, R29 ;  /* 0x0000001d001db308 */ /* 0x000ea20000000800 */
[----:B------:R-:W3:Y:S01]  /*9d90*/  LDS R105, [0x420] ;  /* 0x00042000ff697984 */ /* 0x000ee20000000800 */
[----:B0-----:R-:W-:Y:S02]  /*9da0*/  @!P6 FADD.FTZ R2, R2, 1 ;  /* 0x3f8000000202e421 */ /* 0x001fe40000010000 */
[----:B-1----:R-:W-:-:S04]  /*9db0*/  IMAD R74, R65, c[0x0][0x2d8], RZ ;  /* 0x0000b600414a7a24 */ /* 0x002fc800078e02ff */
[----:B------:R0:W1:Y:S01]  /*9dc0*/  @!P4 MUFU.EX2 R28, R26 ;  /* 0x0000001a001cc308 */ /* 0x0000620000000800 */
[----:B------:R-:W-:-:S07]  /*9dd0*/  IMAD R111, R67, c[0x0][0x2dc], R74 ;  /* 0x0000b700436f7a24 */ /* 0x000fce00078e024a */
[----:B------:R-:W4:Y:S01]  /*9de0*/  @!P2 MUFU.EX2 R30, R30 ;  /* 0x0000001e001ea308 */ /* 0x000f220000000800 */
[----:B0-----:R-:W-:Y:S02]  /*9df0*/  @!P0 FMUL.FTZ R26, R72, -1.4426950216293334961 ;  /* 0xbfb8aa3b481a8820 */ /* 0x001fe40000410000 */
[----:B--2---:R-:W-:-:S05]  /*9e00*/  @!P3 FADD.FTZ R29, R29, 1 ;  /* 0x3f8000001d1db421 */ /* 0x004fca0000010000 */
[----:B------:R0:W-:Y:S08]  /*9e10*/  @!P0 MUFU.EX2 R31, R26 ;  /* 0x0000001a001f8308 */ /* 0x0001f00000000800 */
[----:B------:R2:W5:Y:S01]  /*9e20*/  @!P6 MUFU.RCP R72, R2 ;  /* 0x000000020048e308 */ /* 0x0005620000001000 */
[----:B0-----:R-:W-:Y:S02]  /*9e30*/  @!P5 FADD.FTZ R26, R3, 1 ;  /* 0x3f800000031ad421 */ /* 0x001fe40000010000 */
[----:B--2---:R-:W-:-:S05]  /*9e40*/  IMAD.WIDE.U32 R2, R67, c[0x0][0x2d8], RZ ;  /* 0x0000b60043027a25 */ /* 0x004fca00078e00ff */
[----:B------:R-:W0:Y:S01]  /*9e50*/  @!P3 MUFU.RCP R29, R29 ;  /* 0x0000001d001db308 */ /* 0x000e220000001000 */
[----:B------:R-:W-:Y:S01]  /*9e60*/  IADD3 R3, R3, R111, RZ ;  /* 0x0000006f03037210 */ /* 0x000fe20007ffe0ff */
[----:B-1----:R-:W-:Y:S02]  /*9e70*/  @!P4 FADD.FTZ R28, R28, 1 ;  /* 0x3f8000001c1cc421 */ /* 0x002fe40000010000 */
[----:B----4-:R-:W-:-:S04]  /*9e80*/  @!P2 FADD.FTZ R30, R30, 1 ;  /* 0x3f8000001e1ea421 */ /* 0x010fc80000010000 */
[----:B------:R-:W1:Y:S01]  /*9e90*/  @!P5 MUFU.RCP R107, R26 ;  /* 0x0000001a006bd308 */ /* 0x000e620000001000 */
[----:B------:R-:W-:Y:S02]  /*9ea0*/  IMAD R109, R69, c[0x0][0x2e0], RZ ;  /* 0x0000b800456d7a24 */ /* 0x000fe400078e02ff */
[----:B------:R-:W-:-:S04]  /*9eb0*/  IMAD.WIDE.U32 R2, R70, c[0x0][0x2e0], R2 ;  /* 0x0000b80046027a25 */ /* 0x000fc800078e0002 */
[----:B-----5:R-:W-:Y:S01]  /*9ec0*/  @!P6 FMUL.FTZ R149, R149, R72 ;  /* 0x000000489595e220 */ /* 0x020fe20000410000 */
[----:B------:R-:W2:Y:S01]  /*9ed0*/  @!P4 MUFU.RCP R28, R28 ;  /* 0x0000001c001cc308 */ /* 0x000ea20000001000 */
[----:B------:R-:W-:Y:S01]  /*9ee0*/  IMAD R109, R70, c[0x0][0x2e4], R109 ;  /* 0x0000b900466d7a24 */ /* 0x000fe200078e026d */
[----:B------:R-:W-:Y:S01]  /*9ef0*/  IADD3 R2, P6, R82, R2, RZ ;  /* 0x0000000252027210 */ /* 0x000fe20007fde0ff */
[----:B------:R-:W-:-:S05]  /*9f00*/  @!P0 FADD.FTZ R31, R31, 1 ;  /* 0x3f8000001f1f8421 */ /* 0x000fca0000010000 */
[----:B------:R-:W4:Y:S01]  /*9f10*/  @!P2 MUFU.RCP R30, R30 ;  /* 0x0000001e001ea308 */ /* 0x000f220000001000 */
[----:B------:R-:W-:Y:S01]  /*9f20*/  IADD3.X R109, R81, R109, R3, P6, !PT ;  /* 0x0000006d516d7210 */ /* 0x000fe200037fe403 */
[----:B0-----:R-:W-:Y:S01]  /*9f30*/  @!P3 FMUL.FTZ R118, R118, R29 ;  /* 0x0000001d7676b220 */ /* 0x001fe20000410000 */
[----:B---3--:R-:W-:-:S05]  /*9f40*/  ISETP.GE.AND P3, PT, R54, R105, PT ;  /* 0x000000693600720c */ /* 0x008fca0003f66270 */
[----:B------:R-:W0:Y:S01]  /*9f50*/  @!P0 MUFU.RCP R3, R31 ;  /* 0x0000001f00038308 */ /* 0x000e220000001000 */
[----:B-1----:R-:W-:Y:S01]  /*9f60*/  @!P5 FMUL.FTZ R122, R122, R107 ;  /* 0x0000006b7a7ad220 */ /* 0x002fe20000410000 */
[C---:B------:R-:W-:Y:S01]  /*9f70*/  LEA R107, P5, R54.reuse, c[0x0][0x330], 0x1 ;  /* 0x0000cc00366b7a11 */ /* 0x040fe200078a08ff */
[----:B--2---:R-:W-:Y:S01]  /*9f80*/  @!P4 FMUL.FTZ R145, R145, R28 ;  /* 0x0000001c9191c220 */ /* 0x004fe20000410000 */
[----:B------:R-:W-:Y:S02]  /*9f90*/  BSSY B0, `(.L_x_4922) ;  /* 0x0000015000007945 */ /* 0x000fe40003800000 */
[----:B------:R-:W-:Y:S01]  /*9fa0*/  LEA.HI.X R26, R54, c[0x0][0x334], R53, 0x1, P5 ;  /* 0x0000cd00361a7a11 */ /* 0x000fe200028f0c35 */
[----:B----4-:R-:W-:Y:S01]  /*9fb0*/  @!P2 FMUL.FTZ R141, R141, R30 ;  /* 0x0000001e8d8da220 */ /* 0x010fe20000410000 */
[----:B------:R-:W-:Y:S02]  /*9fc0*/  LEA R30, P4, R2, R107, 0x1 ;  /* 0x0000006b021e7211 */ /* 0x000fe400078808ff */
[----:B------:R-:W-:-:S02]  /*9fd0*/  ISETP.GE.AND P2, PT, R25, R105, PT ;  /* 0x000000691900720c */ /* 0x000fc40003f46270 */
[-C--:B------:R-:W-:Y:S02]  /*9fe0*/  ISETP.GE.AND P5, PT, R0, R105.reuse, PT ;  /* 0x000000690000720c */ /* 0x080fe40003fa6270 */
[----:B------:R-:W-:Y:S01]  /*9ff0*/  ISETP.GE.AND P6, PT, R4, R105, PT ;  /* 0x000000690400720c */ /* 0x000fe20003fc6270 */
[----:B0-----:R-:W-:Y:S01]  /*a000*/  @!P0 FMUL.FTZ R114, R114, R3 ;  /* 0x0000000372728220 */ /* 0x001fe20000410000 */
[----:B------:R-:W-:Y:S01]  /*a010*/  LEA.HI.X R31, R2, R26, R109, 0x1, P4 ;  /* 0x0000001a021f7211 */ /* 0x000fe200020f0c6d */
[----:B------:R-:W-:Y:S05]  /*a020*/  @P3 BRA `(.L_x_4923) ;  /* 0x000000b000003947 */ /* 0x000fea0003800000 */
[----:B------:R-:W-:Y:S01]  /*a030*/  MOV R2, R12 ;  /* 0x0000000c00027202 */ /* 0x000fe20000000f00 */
[----:B------:R-:W-:Y:S01]  /*a040*/  IMAD R29, R69, c[0x0][0x2e0], RZ ;  /* 0x0000b800451d7a24 */ /* 0x000fe200078e02ff */
[----:B------:R-:W-:-:S03]  /*a050*/  MOV R3, R13 ;  /* 0x0000000d00037202 */ /* 0x000fc60000000f00 */
[----:B------:R-:W-:Y:S02]  /*a060*/  IMAD R29, R70, c[0x0][0x2e4], R29 ;  /* 0x0000b900461d7a24 */ /* 0x000fe400078e021d */
[----:B------:R-:W-:-:S05]  /*a070*/  IMAD.WIDE.U32 R2, R67, c[0x0][0x2d8], R2 ;  /* 0x0000b60043027a25 */ /* 0x000fca00078e0002 */
[----:B------:R-:W-:-:S05]  /*a080*/  IADD3 R3, R111, R3, RZ ;  /* 0x000000036f037210 */ /* 0x000fca0007ffe0ff */
[----:B------:R-:W-:-:S05]  /*a090*/  IMAD.WIDE.U32 R2, R70, c[0x0][0x2e0], R2 ;  /* 0x0000b80046027a25 */ /* 0x000fca00078e0002 */
[----:B------:R-:W-:Y:S02]  /*a0a0*/  IADD3 R3, R3, R29, RZ ;  /* 0x0000001d03037210 */ /* 0x000fe40007ffe0ff */
[----:B------:R-:W-:-:S04]  /*a0b0*/  LEA R28, P0, R2, c[0x0][0x330], 0x1 ;  /* 0x0000cc00021c7a11 */ /* 0x000fc800078008ff */
[----:B------:R-:W-:-:S05]  /*a0c0*/  LEA.HI.X R29, R2, c[0x0][0x334], R3, 0x1, P0 ;  /* 0x0000cd00021d7a11 */ /* 0x000fca00000f0c03 */
[----:B------:R0:W-:Y:S04]  /*a0d0*/  STG.E.U16 [R28.64], R71 ;  /* 0x000000471c007986 */ /* 0x0001e8000c101506 */
.L_x_4923:
[----:B------:R-:W-:Y:S05]  /*a0e0*/  BSYNC B0 ;  /* 0x0000000000007941 */ /* 0x000fea0003800000 */
.L_x_4922:
        /* <DEDUP_REMOVED lines=30> */
[-C--:B------:R-:W-:Y:S02]  /*a2d0*/  ISETP.GE.AND P5, PT, R24, R105.reuse, PT ;  /* 0x000000691800720c */ /* 0x080fe40003fa6270 */
[----:B------:R-:W-:Y:S01]  /*a2e0*/  PRMT R72, R26, 0x7610, R72 ;  /* 0x000076101a487816 */ /* 0x000fe20000000048 */
[----:B------:R-:W-:Y:S01]  /*a2f0*/  @!P6 STG.E.U16 [R30.64+-0x180], R93 ;  /* 0xfffe805d1e00e986 */ /* 0x000fe2000c101506 */
[----:B------:R-:W-:Y:S02]  /*a300*/  ISETP.GE.AND P6, PT, R23, R105, PT ;  /* 0x000000691700720c */ /* 0x000fe40003fc6270 */
[----:B------:R-:W-:Y:S01]  /*a310*/  F2FP.BF16.PACK_AB R112, R112, R153 ;  /* 0x000000997070723e */ /* 0x000fe200000010ff */
[----:B------:R-:W-:Y:S01]  /*a320*/  @!P0 STG.E.U16 [R30.64+-0x140], R95 ;  /* 0xfffec05f1e008986 */ /* 0x000fe2000c101506 */
[----:B------:R-:W-:-:S03]  /*a330*/  F2FP.BF16.PACK_AB R28, R122, R149 ;  /* 0x000000957a1c723e */ /* 0x000fc600000010ff */
[----:B------:R-:W-:Y:S04]  /*a340*/  @!P3 STG.E.U16 [R30.64+-0x100], R97 ;  /* 0xffff00611e00b986 */ /* 0x000fe8000c101506 */
[----:B------:R-:W-:Y:S04]  /*a350*/  @!P4 STG.E.U16 [R30.64+-0xc0], R99 ;  /* 0xffff40631e00c986 */ /* 0x000fe8000c101506 */
[----:B------:R-:W-:Y:S04]  /*a360*/  @!P2 STG.E.U16 [R30.64+-0x80], R101 ;  /* 0xffff80651e00a986 */ /* 0x000fe8000c101506 */
[----:B------:R0:W-:Y:S04]  /*a370*/  @!P5 STG.E.U16 [R30.64+-0x3c0], R73 ;  /* 0xfffc40491e00d986 */ /* 0x0001e8000c101506 */
[----:B------:R1:W-:Y:S04]  /*a380*/  @!P6 STG.E.U16 [R30.64+-0x40], R103 ;  /* 0xffffc0671e00e986 */ /* 0x0003e8000c101506 */
[----:B------:R-:W-:Y:S01]  /*a390*/  BAR.SYNC.DEFER_BLOCKING 0x0 ;  /* 0x0000000000007b1d */ /* 0x000fe20000010000 */
[----:B0-----:R-:W-:-:S02]  /*a3a0*/  PRMT R73, R26, 0x7632, R73 ;  /* 0x000076321a497816 */ /* 0x001fc40000000049 */
[----:B------:R-:W-:Y:S02]  /*a3b0*/  F2FP.BF16.PACK_AB R26, R114, R141 ;  /* 0x0000008d721a723e */ /* 0x000fe400000010ff */
[----:B-1----:R-:W-:Y:S02]  /*a3c0*/  PRMT R30, R2, 0x7610, R30 ;  /* 0x00007610021e7816 */ /* 0x002fe4000000001e */
[----:B------:R-:W-:Y:S01]  /*a3d0*/  F2FP.BF16.PACK_AB R2, R147, R120 ;  /* 0x000000789302723e */ /* 0x000fe200000010ff */
[----:B------:R-:W-:Y:S01]  /*a3e0*/  FADD.FTZ R120, R143, R120 ;  /* 0x000000788f787221 */ /* 0x000fe20000010000 */
[----:B------:R-:W-:Y:S02]  /*a3f0*/  PRMT R31, R112, 0x7632, R31 ;  /* 0x00007632701f7816 */ /* 0x000fe4000000001f */
[----:B------:R-:W-:Y:S01]  /*a400*/  PRMT R71, R2, 0x7610, R71 ;  /* 0x0000761002477816 */ /* 0x000fe20000000047 */
[----:B------:R-:W-:Y:S01]  /*a410*/  FADD.FTZ R147, R120, R147 ;  /* 0x0000009378937221 */ /* 0x000fe20000010000 */
[----:B------:R-:W-:-:S03]  /*a420*/  PRMT R74, R26, 0x7632, R74 ;  /* 0x000076321a4a7816 */ /* 0x000fc6000000004a */
        /* <DEDUP_REMOVED lines=26> */
[----:B------:R-:W-:Y:S01]  /*a5d0*/  STS.U16 [R32+0x1e], R74 ;  /* 0x00001e4a20007388 */ /* 0x000fe20000000400 */
[----:B------:R-:W-:-:S06]  /*a5e0*/  NOP ;  /* 0x0000000000007918 */ /* 0x000fcc0000000000 */
[----:B------:R-:W-:Y:S01]  /*a5f0*/  LDS.U16 R29, [R50] ;  /* 0x00000000321d7984 */ /* 0x000fe20000000400 */
[----:B-1----:R-:W-:Y:S02]  /*a600*/  IMAD R26, R65, c[0x0][0x2f8], RZ ;  /* 0x0000be00411a7a24 */ /* 0x002fe400078e02ff */
[----:B------:R-:W-:Y:S01]  /*a610*/  FADD.FTZ R63, R118, R141 ;  /* 0x0000008d763f7221 */ /* 0x000fe20000010000 */
[----:B------:R-:W-:Y:S03]  /*a620*/  LDS.U16 R49, [R49+0x40] ;  /* 0x0000400031317984 */ /* 0x000fe60000000400 */
[----:B------:R-:W-:Y:S01]  /*a630*/  FADD.FTZ R63, R63, R114 ;  /* 0x000000723f3f7221 */ /* 0x000fe20000010000 */
        /* <DEDUP_REMOVED lines=30> */
.L_x_4925:
[----:B------:R-:W-:Y:S05]  /*a820*/  BSYNC B0 ;  /* 0x0000000000007941 */ /* 0x000fea0003800000 */
.L_x_4924:
        /* <DEDUP_REMOVED lines=52> */
.L_x_4878:
        /* <DEDUP_REMOVED lines=24> */
.L_x_4928:
[----:B-1----:R-:W-:Y:S05]  /*acf0*/  BSYNC B0 ;  /* 0x0000000000007941 */ /* 0x002fea0003800000 */
.L_x_4927:
[----:B------:R-:W-:Y:S01]  /*ad00*/  BSSY B0, `(.L_x_4929) ;  /* 0x0000018000007945 */ /* 0x000fe20003800000 */
[----:B------:R-:W-:Y:S05]  /*ad10*/  @!P0 BRA `(.L_x_4930) ;  /* 0x0000015000008947 */ /* 0x000fea0003800000 */
[----:B------:R-:W-:Y:S06]  /*ad20*/  BAR.SYNC.DEFER_BLOCKING 0x0 ;  /* 0x0000000000007b1d */ /* 0x000fec0000010000 */
[----:B------:R-:W2:Y:S04]  /*ad30*/  SHFL.DOWN P0, R0, R63, 0x1, 0x1f ;  /* 0x08201f003f007f89 */ /* 0x000ea80000000000 */
[----:B------:R-:W3:Y:S04]  /*ad40*/  S2R R8, SR_LANEID ;  /* 0x0000000000087919 */ /* 0x000ee80000000000 */
[----:B------:R-:W4:Y:S01]  /*ad50*/  S2R R19, SR_TID.X ;  /* 0x0000000000137919 */ /* 0x000f220000002100 */
[----:B--2---:R-:W-:Y:S01]  /*ad60*/  @P0 FADD R0, R0, R63 ;  /* 0x0000003f00000221 */ /* 0x004fe20000000000 */
[----:B---3--:R-:W-:-:S04]  /*ad70*/  ISETP.NE.AND P1, PT, R8, RZ, PT ;  /* 0x000000ff0800720c */ /* 0x008fc80003f25270 */
        /* <DEDUP_REMOVED lines=8> */
[----:B----4-:R-:W-:-:S04]  /*ae00*/  ISETP.NE.AND P0, PT, R19, RZ, PT ;  /* 0x000000ff1300720c */ /* 0x010fc80003f05270 */
[----:B------:R1:W-:Y:S04]  /*ae10*/  @!P1 STS [0x434], R4 ;  /* 0x00043404ff009388 */ /* 0x0003e80000000800 */
[----:B------:R-:W-:Y:S06]  /*ae20*/  BAR.SYNC.DEFER_BLOCKING 0x0 ;  /* 0x0000000000007b1d */ /* 0x000fec0000010000 */
[----:B------:R-:W-:Y:S05]  /*ae30*/  @P0 BRA `(.L_x_4931) ;  /* 0x0000004000000947 */ /* 0x000fea0003800000 */
[----:B-1----:R1:W-:Y:S01]  /*ae40*/  RED.E.ADD.F32.FTZ.RN.STRONG.GPU [R6.64], R4 ;  /* 0x000000040600798e */ /* 0x0023e2000c10e786 */
[----:B------:R-:W-:Y:S01]  /*ae50*/  HFMA2.MMA R19, -RZ, RZ, 0, 0 ;  /* 0x00000000ff137435 */ /* 0x000fe200000001ff */
[----:B------:R-:W-:Y:S05]  /*ae60*/  BRA `(.L_x_4931) ;  /* 0x0000001000007947 */ /* 0x000fea0003800000 */
.L_x_4930:
[----:B------:R-:W2:Y:S02]  /*ae70*/  S2R R19, SR_TID.X ;  /* 0x0000000000137919 */ /* 0x000ea40000002100 */
.L_x_4931:
[----:B-1----:R-:W-:Y:S05]  /*ae80*/  BSYNC B0 ;  /* 0x0000000000007941 */ /* 0x002fea0003800000 */
.L_x_4929:
[----:B--2---:R-:W-:-:S13]  /*ae90*/  ISETP.GE.AND P0, PT, R19, c[0x0][0x16c], PT ;  /* 0x00005b0013007a0c */ /* 0x004fda0003f06270 */
        /* <DEDUP_REMOVED lines=13> */
[----:B0-----:R-:W-:Y:S01]  /*af70*/  IADD3 R29, R3, R7, RZ ;  /* 0x00000007031d7210 */ /* 0x001fe20007ffe0ff */
[C---:B------:R-:W-:Y:S02]  /*af80*/  IMAD R13, R70.reuse, c[0x0][0x1bc], R13 ;  /* 0x00006f00460d7a24 */ /* 0x040fe400078e020d */
[C---:B------:R-:W-:Y:S01]  /*af90*/  IMAD R25, R70.reuse, c[0x0][0x2ac], R69 ;  /* 0x0000ab0046197a24 */ /* 0x040fe200078e0245 */
[----:B------:R-:W-:Y:S01]  /*afa0*/  IADD3 R27, R5, R9, RZ ;  /* 0x00000009051b7210 */ /* 0x000fe20007ffe0ff */
[----:B------:R-:W-:Y:S01]  /*afb0*/  IMAD.WIDE.U32 R70, R70, c[0x0][0x2a8], RZ ;  /* 0x0000aa0046467a25 */ /* 0x000fe200078e00ff */
[----:B------:R-:W-:-:S03]  /*afc0*/  IADD3 R37, R17, R13, RZ ;  /* 0x0000000d11257210 */ /* 0x000fc60007ffe0ff */
[----:B------:R-:W-:Y:S01]  /*afd0*/  IMAD.IADD R35, R15, 0x1, R11 ;  /* 0x000000010f237824 */ /* 0x000fe200078e020b */
[----:B------:R-:W-:Y:S02]  /*afe0*/  IADD3 R25, R71, R25, RZ ;  /* 0x0000001947197210 */ /* 0x000fe40007ffe0ff */
.L_x_4932:
        /* <DEDUP_REMOVED lines=55> */
.L_x_4933:
        /* <DEDUP_REMOVED lines=10> */
.L_x_9071:


//--------------------- .text._Z25selective_scan_bwd_kernelI32Selective_Scan_bwd_kernel_traitsILi32ELi16ELb0ELb0ELb1ELb0ELb0EN3c108BFloat16EfEEv12SSMParamsBwd --------------------------
	.section	.text._Z25selective_scan_bwd_kernelI32Selective_Scan_bwd_kernel_traitsILi32ELi16ELb0ELb0ELb1ELb0ELb0EN3c108BFloat16EfEEv12SSMParamsBwd,"ax",@progbits
	.sectioninfo	@"SHI_REGISTERS=235"
	.align	128
        .global         _Z25selective_scan_bwd_kernelI32Selective_Scan_bwd_kernel_traitsILi32ELi16ELb0ELb0ELb1ELb0ELb0EN3c108BFloat16EfEEv12SSMParamsBwd
        .type           _Z25selective_scan_bwd_kernelI32Selective_Scan_bwd_kernel_traitsILi32ELi16ELb0ELb0ELb1ELb0ELb0EN3c108BFloat16EfEEv12SSMParamsBwd,@function
        .size           _Z25selective_scan_bwd_kernelI32Selective_Scan_bwd_kernel_traitsILi32ELi16ELb0ELb0ELb1ELb0ELb0EN3c108BFloat16EfEEv12SSMParamsBwd,(.L_x_9072 - _Z25selective_scan_bwd_kernelI32Selective_Scan_bwd_kernel_traitsILi32ELi16ELb0ELb0ELb1ELb0ELb0EN3c108BFloat16EfEEv12SSMParamsBwd)
        .other          _Z25selective_scan_bwd_kernelI32Selective_Scan_bwd_kernel_traitsILi32ELi16ELb0ELb0ELb1ELb0ELb0EN3c108BFloat16EfEEv12SSMParamsBwd,@"STO_CUDA_ENTRY STV_DEFAULT"
_Z25selective_scan_bwd_kernelI32Selective_Scan_bwd_kernel_traitsILi32ELi16ELb0ELb0ELb1ELb0ELb0EN3c108BFloat16EfEEv12SSMParamsBwd:
.text._Z25selective_scan_bwd_kernelI32Selective_Scan_bwd_kernel_traitsILi32ELi16ELb0ELb0ELb1ELb0ELb0EN3c108BFloat16EfEEv12SSMParamsBwd:
        /* <DEDUP_REMOVED lines=8> */
[----:B------:R-:W-:Y:S01]  /*0080*/  IABS R17, c[0x0][0x178] ;  /* 0x00005e0000117a13 */ /* 0x000fe20000000000 */
[----:B------:R-:W0:Y:S01]  /*0090*/  S2R R23, SR_CTAID.X ;  /* 0x0000000000177919 */ /* 0x000e220000002500 */
[----:B------:R-:W-:Y:S02]  /*00a0*/  IABS R10, R0 ;  /* 0x00000000000a7213 */ /* 0x000fe40000000000 */
[----:B------:R-:W-:Y:S01]  /*00b0*/  ISETP.NE.U32.AND P1, PT, RZ, c[0x0][0x250], PT ;  /* 0x00009400ff007a0c */ /* 0x000fe20003f25070 */
[----:B------:R1:W2:Y:S01]  /*00c0*/  @P0 LDG.E R11, [R2.64] ;  /* 0x0000000c020b0981 */ /* 0x0002a2000c1e1900 */
[----:B------:R-:W3:Y:S01]  /*00d0*/  I2F.RP R6, R17 ;  /* 0x0000001100067306 */ /* 0x000ee20000209400 */
[----:B------:R-:W-:Y:S01]  /*00e0*/  IMAD.MOV.U32 R20, RZ, RZ, RZ ;  /* 0x000000ffff147224 */ /* 0x000fe200078e00ff */
[----:B------:R-:W-:-:S13]  /*00f0*/  ISETP.NE.AND.EX P1, PT, RZ, c[0x0][0x254], PT, P1 ;  /* 0x00009500ff007a0c */ /* 0x000fda0003f25310 */
[C---:B------:R-:W-:Y:S01]  /*0100*/  @P1 LEA R4, P2, R0.reuse, c[0x0][0x250], 0x2 ;  /* 0x0000940000041a11 */ /* 0x040fe200078410ff */
[----:B---3--:R-:W3:Y:S03]  /*0110*/  MUFU.RCP R6, R6 ;  /* 0x0000000600067308 */ /* 0x008ee60000001000 */
[----:B------:R-:W-:Y:S02]  /*0120*/  @P1 LEA.HI.X R5, R0, c[0x0][0x254], R21, 0x2, P2 ;  /* 0x0000950000051a11 */ /* 0x000fe400010f1415 */
[----:B0-----:R-:W-:-:S03]  /*0130*/  SHF.R.S32.HI R22, RZ, 0x1f, R23 ;  /* 0x0000001fff167819 */ /* 0x001fc60000011417 */
[----:B------:R0:W5:Y:S01]  /*0140*/  @P1 LDG.E R20, [R4.64] ;  /* 0x0000000c04141981 */ /* 0x000162000c1e1900 */
[----:B------:R-:W-:Y:S01]  /*0150*/  IMAD.MOV.U32 R24, RZ, RZ, c[0x0][0x174] ;  /* 0x00005d00ff187624 */ /* 0x000fe200078e00ff */
[----:B------:R-:W-:Y:S01]  /*0160*/  ISETP.NE.AND P1, PT, RZ, c[0x0][0x178], PT ;  /* 0x00005e00ff007a0c */ /* 0x000fe20003f25270 */
[C---:B------:R-:W-:Y:S01]  /*0170*/  IMAD R8, R22.reuse, c[0x0][0x278], RZ ;  /* 0x00009e0016087a24 */ /* 0x040fe200078e02ff */
[----:B------:R-:W-:Y:S01]  /*0180*/  UMOV UR4, URZ ;  /* 0x0000003f00047c82 */ /* 0x000fe20008000000 */
[----:B------:R-:W-:Y:S01]  /*0190*/  IMAD R12, R22, c[0x0][0x1b0], RZ ;  /* 0x00006c00160c7a24 */ /* 0x000fe200078e02ff */
[----:B------:R-:W-:Y:S01]  /*01a0*/  ISETP.GE.AND P4, PT, R24, 0x1, PT ;  /* 0x000000011800780c */ /* 0x000fe20003f86270 */
[C---:B------:R-:W-:Y:S01]  /*01b0*/  IMAD R13, R23.reuse, c[0x0][0x27c], R8 ;  /* 0x00009f00170d7a24 */ /* 0x040fe200078e0208 */
[----:B---3--:R-:W-:Y:S01]  /*01c0*/  IADD3 R7, R6, 0xffffffe, RZ ;  /* 0x0ffffffe06077810 */ /* 0x008fe20007ffe0ff */
[C---:B------:R-:W-:Y:S01]  /*01d0*/  IMAD R6, R22.reuse, c[0x0][0x1e0], RZ ;  /* 0x0000780016067a24 */ /* 0x040fe200078e02ff */
[----:B------:R-:W-:Y:S01]  /*01e0*/  CS2R R26, SRZ ;  /* 0x00000000001a7805 */ /* 0x000fe2000001ff00 */
[----:B0-----:R-:W-:Y:S01]  /*01f0*/  IMAD R4, R22, c[0x0][0x1d0], RZ ;  /* 0x0000740016047a24 */ /* 0x001fe200078e02ff */
[----:B-1----:R0:W1:Y:S01]  /*0200*/  F2I.FTZ.U32.TRUNC.NTZ R3, R7 ;  /* 0x0000000700037305 */ /* 0x002062000021f000 */
[----:B------:R-:W-:-:S02]  /*0210*/  IMAD R15, R23, c[0x0][0x1b4], R12 ;  /* 0x00006d00170f7a24 */ /* 0x000fc400078e020c */
[----:B------:R-:W-:Y:S02]  /*0220*/  IMAD.SHL.U32 R24, R24, 0x200, RZ ;  /* 0x0000020018187824 */ /* 0x000fe400078e00ff */
[----:B------:R-:W-:Y:S02]  /*0230*/  IMAD R19, R21, c[0x0][0x280], RZ ;  /* 0x0000a00015137a24 */ /* 0x000fe400078e02ff */
[C---:B0-----:R-:W-:Y:S02]  /*0240*/  IMAD R7, R23.reuse, c[0x0][0x1d4], R4 ;  /* 0x0000750017077a24 */ /* 0x041fe400078e0204 */
[----:B------:R-:W-:-:S04]  /*0250*/  IMAD.WIDE.U32 R4, R23, c[0x0][0x1e0], RZ ;  /* 0x0000780017047a25 */ /* 0x000fc800078e00ff */
[----:B------:R-:W-:Y:S01]  /*0260*/  IMAD R19, R0, c[0x0][0x284], R19 ;  /* 0x0000a10000137a24 */ /* 0x000fe200078e0213 */
[----:B-1----:R-:W-:-:S05]  /*0270*/  IADD3 R2, RZ, -R3, RZ ;  /* 0x80000003ff027210 */ /* 0x002fca0007ffe0ff */
[----:B------:R-:W-:Y:S02]  /*0280*/  IMAD R9, R2, R17, RZ ;  /* 0x0000001102097224 */ /* 0x000fe400078e02ff */
[----:B------:R-:W-:-:S04]  /*0290*/  IMAD.MOV.U32 R2, RZ, RZ, RZ ;  /* 0x000000ffff027224 */ /* 0x000fc800078e00ff */
[----:B------:R-:W-:Y:S01]  /*02a0*/  IMAD.HI.U32 R2, R3, R9, R2 ;  /* 0x0000000903027227 */ /* 0x000fe200078e0002 */
[----:B------:R-:W-:-:S03]  /*02b0*/  LOP3.LUT R3, R0, c[0x0][0x178], RZ, 0x3c, !PT ;  /* 0x00005e0000037a12 */ /* 0x000fc600078e3cff */
[----:B------:R-:W-:Y:S01]  /*02c0*/  IMAD R9, R23, c[0x0][0x1e4], R6 ;  /* 0x0000790017097a24 */ /* 0x000fe200078e0206 */
[----:B------:R-:W-:Y:S01]  /*02d0*/  ISETP.GE.AND P2, PT, R3, RZ, PT ;  /* 0x000000ff0300720c */ /* 0x000fe20003f46270 */
[----:B------:R-:W-:-:S03]  /*02e0*/  IMAD.HI.U32 R25, R2, R10, RZ ;  /* 0x0000000a02197227 */ /* 0x000fc600078e00ff */
[----:B------:R-:W-:Y:S01]  /*02f0*/  IADD3 R5, R5, R9, RZ ;  /* 0x0000000905057210 */ /* 0x000fe20007ffe0ff */
[----:B------:R-:W-:Y:S01]  /*0300*/  IMAD.WIDE.U32 R8, R23, c[0x0][0x1b0], RZ ;  /* 0x00006c0017087a25 */ /* 0x000fe200078e00ff */
[----:B------:R-:W-:-:S03]  /*0310*/  IADD3 R2, -R25, RZ, RZ ;  /* 0x000000ff19027210 */ /* 0x000fc60007ffe1ff */
[----:B------:R-:W-:Y:S01]  /*0320*/  IMAD.WIDE.U32 R4, R0, c[0x0][0x1e8], R4 ;  /* 0x00007a0000047a25 */ /* 0x000fe200078e0004 */
[----:B------:R-:W-:-:S03]  /*0330*/  IADD3 R9, R9, R15, RZ ;  /* 0x0000000f09097210 */ /* 0x000fc60007ffe0ff */
[----:B------:R-:W-:Y:S02]  /*0340*/  IMAD R10, R17, R2, R10 ;  /* 0x00000002110a7224 */ /* 0x000fe400078e020a */
[----:B------:R-:W-:-:S03]  /*0350*/  IMAD.WIDE.U32 R2, R23, c[0x0][0x1d0], RZ ;  /* 0x0000740017027a25 */ /* 0x000fc600078e00ff */
[----:B------:R-:W-:Y:S01]  /*0360*/  ISETP.GT.U32.AND P5, PT, R17, R10, PT ;  /* 0x0000000a1100720c */ /* 0x000fe20003fa4070 */
[----:B------:R-:W-:Y:S02]  /*0370*/  IMAD.IADD R3, R3, 0x1, R7 ;  /* 0x0000000103037824 */ /* 0x000fe400078e0207 */
[----:B------:R-:W-:-:S04]  /*0380*/  IMAD.WIDE.U32 R6, R23, c[0x0][0x278], RZ ;  /* 0x00009e0017067a25 */ /* 0x000fc800078e00ff */
[----:B------:R-:W-:Y:S01]  /*0390*/  IMAD.IADD R7, R7, 0x1, R13 ;  /* 0x0000000107077824 */ /* 0x000fe200078e020d */
[----:B------:R-:W-:Y:S01]  /*03a0*/  IADD3 R13, R24, -0x200, RZ ;  /* 0xfffffe00180d7810 */ /* 0x000fe20007ffe0ff */
[----:B------:R-:W-:Y:S02]  /*03b0*/  IMAD R15, R21, c[0x0][0x1d8], RZ ;  /* 0x00007600150f7a24 */ /* 0x000fe400078e02ff */
[----:B------:R-:W-:Y:S02]  /*03c0*/  IMAD.WIDE.U32 R2, R0, c[0x0][0x1d8], R2 ;  /* 0x0000760000027a25 */ /* 0x000fe400078e0002 */
[-C--:B------:R-:W-:Y:S02]  /*03d0*/  @!P5 IADD3 R10, R10, -R17.reuse, RZ ;  /* 0x800000110a0ad210 */ /* 0x080fe40007ffe0ff */
[----:B------:R-:W-:Y:S01]  /*03e0*/  @!P5 IADD3 R25, R25, 0x1, RZ ;  /* 0x000000011919d810 */ /* 0x000fe20007ffe0ff */
[----:B------:R-:W-:Y:S01]  /*03f0*/  IMAD.WIDE.U32 R6, R0, c[0x0][0x280], R6 ;  /* 0x0000a00000067a25 */ /* 0x000fe200078e0006 */
[----:B------:R-:W-:-:S02]  /*0400*/  ISETP.GE.U32.AND P3, PT, R10, R17, PT ;  /* 0x000000110a00720c */ /* 0x000fc40003f66070 */
[----:B------:R-:W-:Y:S01]  /*0410*/  IADD3 R14, P5, R13, R4, RZ ;  /* 0x000000040d0e7210 */ /* 0x000fe20007fbe0ff */
[----:B------:R-:W-:Y:S02]  /*0420*/  IMAD R17, R21, c[0x0][0x1e8], RZ ;  /* 0x00007a0015117a24 */ /* 0x000fe400078e02ff */
[C---:B------:R-:W-:Y:S01]  /*0430*/  IMAD R10, R0.reuse, c[0x0][0x1dc], R15 ;  /* 0x00007700000a7a24 */ /* 0x040fe200078e020f */
[----:B------:R-:W-:Y:S01]  /*0440*/  SHF.R.S32.HI R15, RZ, 0x1f, R13 ;  /* 0x0000001fff0f7819 */ /* 0x000fe2000001140d */
[----:B------:R-:W-:-:S05]  /*0450*/  IMAD R12, R0, c[0x0][0x1ec], R17 ;  /* 0x00007b00000c7a24 */ /* 0x000fca00078e0211 */
[----:B------:R-:W-:Y:S02]  /*0460*/  IADD3.X R5, R15, R5, R12, P5, !PT ;  /* 0x000000050f057210 */ /* 0x000fe40002ffe40c */
[----:B------:R-:W-:Y:S02]  /*0470*/  @P3 IADD3 R25, R25, 0x1, RZ ;  /* 0x0000000119193810 */ /* 0x000fe40007ffe0ff */
[----:B------:R-:W-:Y:S02]  /*0480*/  IADD3 R17, P3, R13, R2, RZ ;  /* 0x000000020d117210 */ /* 0x000fe40007f7e0ff */
[----:B------:R-:W-:Y:S02]  /*0490*/  @!P2 IADD3 R25, -R25, RZ, RZ ;  /* 0x000000ff1919a210 */ /* 0x000fe40007ffe1ff */
[----:B------:R-:W-:Y:S02]  /*04a0*/  @!P1 LOP3.LUT R25, RZ, c[0x0][0x178], RZ, 0x33, !PT ;  /* 0x00005e00ff199a12 */ /* 0x000fe400078e33ff */
[----:B------:R-:W-:-:S02]  /*04b0*/  IADD3.X R2, R15, R3, R10, P3, !PT ;  /* 0x000000030f027210 */ /* 0x000fc40001ffe40a */
[----:B------:R-:W-:Y:S01]  /*04c0*/  LEA R16, P1, R17, c[0x0][0x240], 0x1 ;  /* 0x0000900011107a11 */ /* 0x000fe200078208ff */
[----:B------:R-:W-:Y:S01]  /*04d0*/  IMAD.WIDE.U32 R8, R25, c[0x0][0x1c8], R8 ;  /* 0x0000720019087a25 */ /* 0x000fe200078e0008 */
[C---:B------:R-:W-:Y:S02]  /*04e0*/  LEA R12, P2, R14.reuse, c[0x0][0x248], 0x1 ;  /* 0x000092000e0c7a11 */ /* 0x040fe400078408ff */
[----:B------:R-:W-:Y:S02]  /*04f0*/  LEA.HI.X R17, R17, c[0x0][0x244], R2, 0x1, P1 ;  /* 0x0000910011117a11 */ /* 0x000fe400008f0c02 */
[----:B------:R-:W-:Y:S02]  /*0500*/  IADD3 R10, P3, R13, R6, RZ ;  /* 0x000000060d0a7210 */ /* 0x000fe40007f7e0ff */
[----:B------:R-:W-:Y:S02]  /*0510*/  ISETP.NE.U32.AND P1, PT, RZ, c[0x0][0x260], PT ;  /* 0x00009800ff007a0c */ /* 0x000fe40003f25070 */
[----:B------:R-:W-:-:S02]  /*0520*/  LEA.HI.X R14, R14, c[0x0][0x24c], R5, 0x1, P2 ;  /* 0x000093000e0e7a11 */ /* 0x000fc400010f0c05 */
[----:B------:R-:W-:Y:S02]  /*0530*/  IADD3.X R7, R15, R7, R19, P3, !PT ;  /* 0x000000070f077210 */ /* 0x000fe40001ffe413 */
[C---:B------:R-:W-:Y:S02]  /*0540*/  LEA R3, P2, R10.reuse, c[0x0][0x308], 0x1 ;  /* 0x0000c2000a037a11 */ /* 0x040fe400078408ff */
[----:B------:R-:W-:Y:S02]  /*0550*/  ISETP.NE.AND.EX P1, PT, RZ, c[0x0][0x264], PT, P1 ;  /* 0x00009900ff007a0c */ /* 0x000fe40003f25310 */
[----:B------:R-:W-:Y:S02]  /*0560*/  SHF.R.S32.HI R210, RZ, 0x1f, R25 ;  /* 0x0000001fffd27819 */ /* 0x000fe40000011419 */
[----:B------:R-:W-:Y:S02]  /*0570*/  LEA.HI.X R10, R10, c[0x0][0x30c], R7, 0x1, P2 ;  /* 0x0000c3000a0a7a11 */ /* 0x000fe400010f0c07 */
[----:B------:R-:W-:Y:S01]  /*0580*/  ISETP.NE.U32.AND P2, PT, RZ, c[0x0][0x328], PT ;  /* 0x0000ca00ff007a0c */ /* 0x000fe20003f45070 */
[----:B------:R-:W-:Y:S01]  /*0590*/  IMAD R2, R210, c[0x0][0x1c8], RZ ;  /* 0x00007200d2027a24 */ /* 0x000fe200078e02ff */
[----:B------:R-:W-:Y:S01]  /*05a0*/  ISETP.NE.U32.AND P3, PT, RZ, c[0x0][0x348], PT ;  /* 0x0000d200ff007a0c */ /* 0x000fe20003f65070 */
[----:B------:R-:W-:Y:S01]  /*05b0*/  CS2R R6, SRZ ;  /* 0x0000000000067805 */ /* 0x000fe2000001ff00 */
[----:B------:R-:W-:Y:S01]  /*05c0*/  ISETP.NE.AND.EX P2, PT, RZ, c[0x0][0x32c], PT, P2 ;  /* 0x0000cb00ff007a0c */ /* 0x000fe20003f45320 */
[----:B------:R-:W-:Y:S01]  /*05d0*/  IMAD R5, R25, c[0x0][0x1cc], R2 ;  /* 0x0000730019057a24 */ /* 0x000fe200078e0202 */
[----:B------:R-:W-:Y:S01]  /*05e0*/  ISETP.NE.AND.EX P3, PT, RZ, c[0x0][0x34c], PT, P3 ;  /* 0x0000d300ff007a0c */ /* 0x000fe20003f65330 */
[----:B------:R-:W-:Y:S01]  /*05f0*/  @P1 IMAD R2, R23, c[0x0][0x164], R0 ;  /* 0x0000590017021a24 */ /* 0x000fe200078e0200 */
[----:B------:R-:W-:Y:S01]  /*0600*/  IADD3 R13, P5, R13, R8, RZ ;  /* 0x000000080d0d7210 */ /* 0x000fe20007fbe0ff */
[----:B------:R-:W-:Y:S01]  /*0610*/  IMAD.IADD R4, R9, 0x1, R5 ;  /* 0x0000000109047824 */ /* 0x000fe200078e0205 */
[----:B------:R-:W-:Y:S01]  /*0620*/  HFMA2.MMA R5, -RZ, RZ, 0, 0 ;  /* 0x00000000ff057435 */ /* 0x000fe200000001ff */
[----:B------:R-:W-:Y:S01]  /*0630*/  @P1 IMAD R2, R2, c[0x0][0x174], RZ ;  /* 0x00005d0002021a24 */ /* 0x000fe200078e02ff */
[----:B------:R-:W-:Y:S01]  /*0640*/  LEA R30, P6, R13, c[0x0][0x230], 0x1 ;  /* 0x00008c000d1e7a11 */ /* 0x000fe200078c08ff */
[----:B------:R-:W-:Y:S01]  /*0650*/  @P1 IMAD.MOV.U32 R9, RZ, RZ, 0x8 ;  /* 0x00000008ff091424 */ /* 0x000fe200078e00ff */
[----:B------:R-:W-:Y:S01]  /*0660*/  IADD3.X R4, R15, R4, RZ, P5, !PT ;  /* 0x000000040f047210 */ /* 0x000fe20002ffe4ff */
[----:B------:R-:W-:-:S02]  /*0670*/  IMAD.MOV.U32 R15, RZ, RZ, RZ ;  /* 0x000000ffff0f7224 */ /* 0x000fc400078e00ff */
[----:B------:R-:W-:Y:S01]  /*0680*/  @P1 IMAD R2, R2, c[0x0][0x16c], RZ ;  /* 0x00005b0002021a24 */ /* 0x000fe200078e02ff */
[----:B------:R-:W-:Y:S02]  /*0690*/  LEA.HI.X R31, R13, c[0x0][0x234], R4, 0x1, P6 ;  /* 0x00008d000d1f7a11 */ /* 0x000fe400030f0c04 */
[----:B------:R-:W-:Y:S01]  /*06a0*/  @P3 LEA R15, P5, R0, c[0x0][0x348], 0x2 ;  /* 0x0000d200000f3a11 */ /* 0x000fe200078a10ff */
[----:B------:R-:W-:Y:S02]  /*06b0*/  @P1 IMAD.WIDE R8, R2, R9, c[0x0][0x260] ;  /* 0x0000980002081625 */ /* 0x000fe400078e0209 */
[----:B------:R-:W-:Y:S01]  /*06c0*/  @!P1 CS2R R8, SRZ ;  /* 0x0000000000089805 */ /* 0x000fe2000001ff00 */
[C---:B------:R-:W-:Y:S02]  /*06d0*/  @P3 LEA.HI.X R5, R0.reuse, c[0x0][0x34c], R21, 0x2, P5 ;  /* 0x0000d30000053a11 */ /* 0x040fe400028f1415 */
[----:B------:R-:W-:Y:S01]  /*06e0*/  MOV R4, R15 ;  /* 0x0000000f00047202 */ /* 0x000fe20000000f00 */
[----:B--2---:R0:W1:Y:S01]  /*06f0*/  @P0 R2UR UR4, R11 ;  /* 0x000000000b0403c2 */ /* 0x00406200000e0000 */
[----:B------:R-:W-:-:S04]  /*0700*/  @P2 LEA R6, P0, R0, c[0x0][0x328], 0x2 ;  /* 0x0000ca0000062a11 */ /* 0x000fc800078010ff */
[----:B------:R-:W-:Y:S01]  /*0710*/  @P2 LEA.HI.X R7, R0, c[0x0][0x32c], R21, 0x2, P0 ;  /* 0x0000cb0000072a11 */ /* 0x000fe200000f1415 */
[----:B------:R-:W-:Y:S05]  /*0720*/  @!P4 BRA `(.L_x_4934) ;  /* 0x000062b00000c947 */ /* 0x000fea0003800000 */
[----:B------:R-:W2:Y:S01]  /*0730*/  S2R R28, SR_TID.X ;  /* 0x00000000001c7919 */ /* 0x000ea20000002100 */
[----:B------:R3:W4:Y:S01]  /*0740*/  R2UR UR18, R16 ;  /* 0x00000000101273c2 */ /* 0x00072200000e0000 */
[----:B------:R-:W-:Y:S01]  /*0750*/  CS2R R26, SRZ ;  /* 0x00000000001a7805 */ /* 0x000fe2000001ff00 */
[----:B------:R-:W-:Y:S01]  /*0760*/  MOV R33, RZ ;  /* 0x000000ff00217202 */ /* 0x000fe20000000f00 */
[----:B------:R-:W0:Y:S05]  /*0770*/  S2R R29, SR_LANEID ;  /* 0x00000000001d7919 */ /* 0x000e2a0000000000 */
[----:B------:R3:W1:Y:S08]  /*0780*/  R2UR UR19, R17 ;  /* 0x00000000111373c2 */ /* 0x00067000000e0000 */
[----:B------:R3:W0:Y:S01]  /*0790*/  R2UR UR16, R12 ;  /* 0x000000000c1073c2 */ /* 0x00062200000e0000 */
[----:B--2---:R-:W-:-:S07]  /*07a0*/  IMAD.SHL.U32 R35, R28, 0x10, RZ ;  /* 0x000000101c237824 */ /* 0x004fce00078e00ff */
[----:B------:R3:W2:Y:S01]  /*07b0*/  R2UR UR17, R14 ;  /* 0x000000000e1173c2 */ /* 0x0006a200000e0000 */
[----:B------:R-:W-:-:S07]  /*07c0*/  LOP3.LUT R35, R35, 0xfffffe00, RZ, 0xc0, !PT ;  /* 0xfffffe0023237812 */ /* 0x000fce00078ec0ff */
[----:B------:R3:W0:Y:S08]  /*07d0*/  R2UR UR14, R3 ;  /* 0x00000000030e73c2 */ /* 0x00063000000e0000 */
[----:B-1--4-:R3:W0:Y:S02]  /*07e0*/  R2UR UR15, R10 ;  /* 0x000000000a0f73c2 */ /* 0x01262400000e0000 */
.L_x_4978:
[----:B------:R-:W-:Y:S01]  /*07f0*/  IADD3 R32, -R33, c[0x0][0x174], RZ ;  /* 0x00005d0021207a10 */ /* 0x000fe20007ffe1ff */
[----:B------:R-:W-:Y:S01]  /*0800*/  BAR.SYNC.DEFER_BLOCKING 0x0 ;  /* 0x0000000000007b1d */ /* 0x000fe20000010000 */
[----:B0-----:R-:W-:Y:S01]  /*0810*/  LOP3.LUT R2, R35, 0x1f, R28, 0xf8, !PT ;  /* 0x0000001f23027812 */ /* 0x001fe200078ef81c */
[----:B---3--:R-:W-:Y:S01]  /*0820*/  IMAD.U32 R10, RZ, RZ, UR18 ;  /* 0x00000012ff0a7e24 */ /* 0x008fe2000f8e00ff */
[----:B0-----:R-:W-:-:S02]  /*0830*/  MOV R11, UR19 ;  /* 0x00000013000b7c02 */ /* 0x001fc40008000f00 */
[----:B------:R-:W-:Y:S01]  /*0840*/  PRMT R13, RZ, 0x7610, R13 ;  /* 0x00007610ff0d7816 */ /* 0x000fe2000000000d */
[----:B------:R-:W0:Y:S01]  /*0850*/  R2UR UR8, R32 ;  /* 0x00000000200873c2 */ /* 0x000e2200000e0000 */
[----:B------:R-:W-:Y:S01]  /*0860*/  ULDC UR9, c[0x0][0x168] ;  /* 0x00005a0000097ab9 */ /* 0x000fe20000000800 */
[C---:B------:R-:W-:Y:S01]  /*0870*/  IMAD.WIDE R10, R2.reuse, 0x2, R10 ;  /* 0x00000002020a7825 */ /* 0x040fe200078e020a */
[C---:B------:R-:W-:Y:S02]  /*0880*/  LOP3.LUT R34, R2.reuse, 0x20, RZ, 0xfc, !PT ;  /* 0x0000002002227812 */ /* 0x040fe400078efcff */
[C---:B------:R-:W-:Y:S02]  /*0890*/  LOP3.LUT R36, R2.reuse, 0x40, RZ, 0xfc, !PT ;  /* 0x0000004002247812 */ /* 0x040fe400078efcff */
[----:B------:R-:W-:Y:S01]  /*08a0*/  LOP3.LUT R37, R2, 0x60, RZ, 0xfc, !PT ;  /* 0x0000006002257812 */ /* 0x000fe200078efcff */
[----:B0-----:R-:W-:-:S04]  /*08b0*/  ULEA UR8, UR8, 0xfffffe00, 0x9 ;  /* 0xfffffe0008087891 */ /* 0x001fc8000f8e483f */
[----:B------:R-:W-:-:S06]  /*08c0*/  UIADD3 UR9, -UR8, UR9, URZ ;  /* 0x0000000908097290 */ /* 0x000fcc000fffe13f */
[C---:B------:R-:W-:Y:S02]  /*08d0*/  ISETP.GE.AND P0, PT, R2.reuse, UR9, PT ;  /* 0x0000000902007c0c */ /* 0x040fe4000bf06270 */
[C---:B------:R-:W-:Y:S02]  /*08e0*/  LOP3.LUT R38, R2.reuse, 0x80, RZ, 0xfc, !PT ;  /* 0x0000008002267812 */ /* 0x040fe400078efcff */
[----:B------:R-:W-:Y:S02]  /*08f0*/  LOP3.LUT R39, R2, 0xa0, RZ, 0xfc, !PT ;  /* 0x000000a002277812 */ /* 0x000fe400078efcff */
[----:B------:R-:W-:-:S07]  /*0900*/  ISETP.GE.AND P1, PT, R36, UR9, PT ;  /* 0x0000000924007c0c */ /* 0x000fce000bf26270 */
[----:B------:R0:W3:Y:S01]  /*0910*/  @!P0 LDG.E.U16 R13, [R10.64] ;  /* 0x0000000c0a0d8981 */ /* 0x0000e2000c1e1500 */
[----:B------:R-:W-:Y:S02]  /*0920*/  ISETP.GE.AND P0, PT, R34, UR9, PT ;  /* 0x0000000922007c0c */ /* 0x000fe4000bf06270 */
[----:B------:R-:W-:Y:S02]  /*0930*/  ISETP.GE.AND P2, PT, R37, UR9, PT ;  /* 0x0000000925007c0c */ /* 0x000fe4000bf46270 */
[----:B------:R-:W-:Y:S02]  /*0940*/  ISETP.GE.AND P3, PT, R38, UR9, PT ;  /* 0x0000000926007c0c */ /* 0x000fe4000bf66270 */
[----:B------:R-:W-:Y:S02]  /*0950*/  PRMT R12, RZ, 0x7610, R12 ;  /* 0x00007610ff0c7816 */ /* 0x000fe4000000000c */
[----:B------:R-:W-:Y:S02]  /*0960*/  ISETP.GE.AND P4, PT, R39, UR9, PT ;  /* 0x0000000927007c0c */ /* 0x000fe4000bf86270 */
[----:B------:R-:W-:-:S02]  /*0970*/  LOP3.LUT R40, R2, 0xc0, RZ, 0xfc, !PT ;  /* 0x000000c002287812 */ /* 0x000fc400078efcff */
[----:B------:R-:W-:Y:S01]  /*0980*/  PRMT R15, RZ, 0x7610, R15 ;  /* 0x00007610ff0f7816 */ /* 0x000fe2000000000f */
[----:B----4-:R0:W4:Y:S01]  /*0990*/  @!P0 LDG.E.U16 R12, [R10.64+0x40] ;  /* 0x0000400c0a0c8981 */ /* 0x010122000c1e1500 */
[----:B------:R-:W-:Y:S02]  /*09a0*/  PRMT R14, RZ, 0x7610, R14 ;  /* 0x00007610ff0e7816 */ /* 0x000fe4000000000e */
[----:B------:R-:W-:Y:S02]  /*09b0*/  PRMT R17, RZ, 0x7610, R17 ;  /* 0x00007610ff117816 */ /* 0x000fe40000000011 */
[----:B------:R-:W-:Y:S01]  /*09c0*/  ISETP.GE.AND P0, PT, R40, UR9, PT ;  /* 0x0000000928007c0c */ /* 0x000fe2000bf06270 */
[----:B--2---:R0:W2:Y:S01]  /*09d0*/  @!P1 LDG.E.U16 R15, [R10.64+0x80] ;  /* 0x0000800c0a0f9981 */ /* 0x0040a2000c1e1500 */
[----:B------:R-:W-:Y:S02]  /*09e0*/  PRMT R16, RZ, 0x7610, R16 ;  /* 0x00007610ff107816 */ /* 0x000fe40000000010 */
[C---:B------:R-:W-:Y:S01]  /*09f0*/  LOP3.LUT R41, R2.reuse, 0xe0, RZ, 0xfc, !PT ;  /* 0x000000e002297812 */ /* 0x040fe200078efcff */
[----:B------:R0:W2:Y:S01]  /*0a00*/  @!P2 LDG.E.U16 R14, [R10.64+0xc0] ;  /* 0x0000c00c0a0ea981 */ /* 0x0000a2000c1e1500 */
[----:B------:R-:W-:-:S02]  /*0a10*/  LOP3.LUT R42, R2, 0x100, RZ, 0xfc, !PT ;  /* 0x00000100022a7812 */ /* 0x000fc400078efcff */
[C---:B------:R-:W-:Y:S01]  /*0a20*/  LOP3.LUT R43, R2.reuse, 0x120, RZ, 0xfc, !PT ;  /* 0x00000120022b7812 */ /* 0x040fe200078efcff */
[----:B------:R0:W2:Y:S01]  /*0a30*/  @!P3 LDG.E.U16 R17, [R10.64+0x100] ;  /* 0x0001000c0a11b981 */ /* 0x0000a2000c1e1500 */
[----:B------:R-:W-:Y:S02]  /*0a40*/  LOP3.LUT R44, R2, 0x140, RZ, 0xfc, !PT ;  /* 0x00000140022c7812 */ /* 0x000fe400078efcff */
[----:B------:R-:W-:Y:S01]  /*0a50*/  ISETP.GE.AND P1, PT, R41, UR9, PT ;  /* 0x0000000929007c0c */ /* 0x000fe2000bf26270 */
[----:B------:R0:W2:Y:S01]  /*0a60*/  @!P4 LDG.E.U16 R16, [R10.64+0x140] ;  /* 0x0001400c0a10c981 */ /* 0x0000a2000c1e1500 */
[----:B------:R-:W-:Y:S02]  /*0a70*/  ISETP.GE.AND P2, PT, R42, UR9, PT ;  /* 0x000000092a007c0c */ /* 0x000fe4000bf46270 */
[----:B------:R-:W-:Y:S02]  /*0a80*/  ISETP.GE.AND P3, PT, R43, UR9, PT ;  /* 0x000000092b007c0c */ /* 0x000fe4000bf66270 */
[----:B------:R-:W-:-:S02]  /*0a90*/  PRMT R19, RZ, 0x7610, R19 ;  /* 0x00007610ff137816 */ /* 0x000fc40000000013 */
[----:B------:R-:W-:Y:S02]  /*0aa0*/  ISETP.GE.AND P4, PT, R44, UR9, PT ;  /* 0x000000092c007c0c */ /* 0x000fe4000bf86270 */
[----:B------:R-:W-:Y:S02]  /*0ab0*/  LOP3.LUT R45, R2, 0x160, RZ, 0xfc, !PT ;  /* 0x00000160022d7812 */ /* 0x000fe400078efcff */
[----:B------:R-:W-:Y:S01]  /*0ac0*/  PRMT R18, RZ, 0x7610, R18 ;  /* 0x00007610ff127816 */ /* 0x000fe20000000012 */
[----:B------:R0:W2:Y:S01]  /*0ad0*/  @!P0 LDG.E.U16 R19, [R10.64+0x180] ;  /* 0x0001800c0a138981 */ /* 0x0000a2000c1e1500 */
[----:B------:R-:W-:Y:S02]  /*0ae0*/  PRMT R61, RZ, 0x7610, R61 ;  /* 0x00007610ff3d7816 */ /* 0x000fe4000000003d */
[----:B------:R-:W-:Y:S02]  /*0af0*/  PRMT R62, RZ, 0x7610, R62 ;  /* 0x00007610ff3e7816 */ /* 0x000fe4000000003e */
[----:B------:R-:W-:Y:S01]  /*0b00*/  ISETP.GE.AND P0, PT, R45, UR9, PT ;  /* 0x000000092d007c0c */ /* 0x000fe2000bf06270 */
[----:B------:R0:W2:Y:S01]  /*0b10*/  @!P1 LDG.E.U16 R18, [R10.64+0x1c0] ;  /* 0x0001c00c0a129981 */ /* 0x0000a2000c1e1500 */
[----:B------:R-:W-:-:S02]  /*0b20*/  PRMT R63, RZ, 0x7610, R63 ;  /* 0x00007610ff3f7816 */ /* 0x000fc4000000003f */
[C---:B------:R-:W-:Y:S01]  /*0b30*/  LOP3.LUT R46, R2.reuse, 0x180, RZ, 0xfc, !PT ;  /* 0x00000180022e7812 */ /* 0x040fe200078efcff */
[----:B------:R0:W2:Y:S01]  /*0b40*/  @!P2 LDG.E.U16 R61, [R10.64+0x200] ;  /* 0x0002000c0a3da981 */ /* 0x0000a2000c1e1500 */
[C---:B------:R-:W-:Y:S02]  /*0b50*/  LOP3.LUT R47, R2.reuse, 0x1a0, RZ, 0xfc, !PT ;  /* 0x000001a0022f7812 */ /* 0x040fe400078efcff */
[C---:B------:R-:W-:Y:S01]  /*0b60*/  LOP3.LUT R48, R2.reuse, 0x1c0, RZ, 0xfc, !PT ;  /* 0x000001c002307812 */ /* 0x040fe200078efcff */
[----:B------:R0:W2:Y:S01]  /*0b70*/  @!P3 LDG.E.U16 R62, [R10.64+0x240] ;  /* 0x0002400c0a3eb981 */ /* 0x0000a2000c1e1500 */
[----:B------:R-:W-:Y:S02]  /*0b80*/  LOP3.LUT R49, R2, 0x1e0, RZ, 0xfc, !PT ;  /* 0x000001e002317812 */ /* 0x000fe400078efcff */
[----:B------:R-:W-:Y:S01]  /*0b90*/  ISETP.GE.AND P1, PT, R46, UR9, PT ;  /* 0x000000092e007c0c */ /* 0x000fe2000bf26270 */
[----:B------:R0:W2:Y:S01]  /*0ba0*/  @!P4 LDG.E.U16 R63, [R10.64+0x280] ;  /* 0x0002800c0a3fc981 */ /* 0x0000a2000c1e1500 */
[----:B------:R-:W-:-:S02]  /*0bb0*/  ISETP.GE.AND P2, PT, R47, UR9, PT ;  /* 0x000000092f007c0c */ /* 0x000fc4000bf46270 */
[----:B------:R-:W-:Y:S02]  /*0bc0*/  ISETP.GE.AND P3, PT, R48, UR9, PT ;  /* 0x0000000930007c0c */ /* 0x000fe4000bf66270 */
[----:B------:R-:W-:Y:S02]  /*0bd0*/  PRMT R66, RZ, 0x7610, R66 ;  /* 0x00007610ff427816 */ /* 0x000fe40000000042 */
[----:B------:R-:W-:Y:S02]  /*0be0*/  ISETP.GE.AND P4, PT, R49, UR9, PT ;  /* 0x0000000931007c0c */ /* 0x000fe4000bf86270 */
[----:B------:R-:W-:Y:S02]  /*0bf0*/  PRMT R67, RZ, 0x7610, R67 ;  /* 0x00007610ff437816 */ /* 0x000fe40000000043 */
[----:B------:R-:W-:Y:S01]  /*0c00*/  PRMT R68, RZ, 0x7610, R68 ;  /* 0x00007610ff447816 */ /* 0x000fe20000000044 */
[----:B------:R0:W2:Y:S01]  /*0c10*/  @!P0 LDG.E.U16 R66, [R10.64+0x2c0] ;  /* 0x0002c00c0a428981 */ /* 0x0000a2000c1e1500 */
[----:B------:R-:W-:-:S02]  /*0c20*/  PRMT R69, RZ, 0x7610, R69 ;  /* 0x00007610ff457816 */ /* 0x000fc40000000045 */
[----:B------:R-:W-:Y:S01]  /*0c30*/  PRMT R70, RZ, 0x7610, R70 ;  /* 0x00007610ff467816 */ /* 0x000fe20000000046 */
[----:B------:R0:W2:Y:S04]  /*0c40*/  @!P1 LDG.E.U16 R67, [R10.64+0x300] ;  /* 0x0003000c0a439981 */ /* 0x0000a8000c1e1500 */
[----:B------:R0:W2:Y:S04]  /*0c50*/  @!P2 LDG.E.U16 R68, [R10.64+0x340] ;  /* 0x0003400c0a44a981 */ /* 0x0000a8000c1e1500 */
[----:B------:R0:W2:Y:S04]  /*0c60*/  @!P3 LDG.E.U16 R69, [R10.64+0x380] ;  /* 0x0003800c0a45b981 */ /* 0x0000a8000c1e1500 */
[----:B------:R0:W2:Y:S01]  /*0c70*/  @!P4 LDG.E.U16 R70, [R10.64+0x3c0] ;  /* 0x0003c00c0a46c981 */ /* 0x0000a2000c1e1500 */
[----:B------:R-:W-:-:S02]  /*0c80*/  IADD3 R52, R29, 0x20, RZ ;  /* 0x000000201d347810 */ /* 0x000fc40007ffe0ff */
[C---:B------:R-:W-:Y:S02]  /*0c90*/  IADD3 R54, R29.reuse, 0x40, RZ ;  /* 0x000000401d367810 */ /* 0x040fe40007ffe0ff */
[CC--:B------:R-:W-:Y:S02]  /*0ca0*/  LEA.HI.SX32 R50, R29.reuse, R29.reuse, 0x1b ;  /* 0x0000001d1d327211 */ /* 0x0c0fe400078fdaff */
[C---:B------:R-:W-:Y:S02]  /*0cb0*/  IADD3 R56, R29.reuse, 0x60, RZ ;  /* 0x000000601d387810 */ /* 0x040fe40007ffe0ff */
[C---:B------:R-:W-:Y:S02]  /*0cc0*/  IADD3 R58, R29.reuse, 0x80, RZ ;  /* 0x000000801d3a7810 */ /* 0x040fe40007ffe0ff */
[----:B------:R-:W-:Y:S02]  /*0cd0*/  IADD3 R60, R29, 0xa0, RZ ;  /* 0x000000a01d3c7810 */ /* 0x000fe40007ffe0ff */
[----:B------:R-:W-:-:S02]  /*0ce0*/  LEA.HI.SX32 R51, R52, R29, 0x1b ;  /* 0x0000001d34337211 */ /* 0x000fc400078fdaff */
[C---:B0-----:R-:W-:Y:S02]  /*0cf0*/  IADD3 R10, R29.reuse, 0xc0, RZ ;  /* 0x000000c01d0a7810 */ /* 0x041fe40007ffe0ff */
[-C--:B------:R-:W-:Y:S01]  /*0d00*/  LEA.HI.SX32 R52, R54, R29.reuse, 0x1b ;  /* 0x0000001d36347211 */ /* 0x080fe200078fdaff */
[----:B------:R-:W-:Y:S01]  /*0d10*/  IMAD.SHL.U32 R50, R50, 0x2, RZ ;  /* 0x0000000232327824 */ /* 0x000fe200078e00ff */
[-C--:B------:R-:W-:Y:S02]  /*0d20*/  LEA.HI.SX32 R53, R56, R29.reuse, 0x1b ;  /* 0x0000001d38357211 */ /* 0x080fe400078fdaff */
[----:B------:R-:W-:Y:S02]  /*0d30*/  LEA.HI.SX32 R54, R58, R29, 0x1b ;  /* 0x0000001d3a367211 */ /* 0x000fe400078fdaff */
[C---:B------:R-:W-:Y:S02]  /*0d40*/  IADD3 R56, R29.reuse, 0xe0, RZ ;  /* 0x000000e01d387810 */ /* 0x040fe40007ffe0ff */
[----:B------:R-:W-:-:S02]  /*0d50*/  IADD3 R58, R29, 0x100, RZ ;  /* 0x000001001d3a7810 */ /* 0x000fc40007ffe0ff */
[-C--:B------:R-:W-:Y:S02]  /*0d60*/  LEA.HI.SX32 R55, R60, R29.reuse, 0x1b ;  /* 0x0000001d3c377211 */ /* 0x080fe400078fdaff */
[----:B------:R-:W-:Y:S02]  /*0d70*/  SHF.L.U32 R51, R51, 0x1, RZ ;  /* 0x0000000133337819 */ /* 0x000fe400000006ff */
[-C--:B------:R-:W-:Y:S01]  /*0d80*/  LEA.HI.SX32 R10, R10, R29.reuse, 0x1b ;  /* 0x0000001d0a0a7211 */ /* 0x080fe200078fdaff */
[----:B------:R-:W-:Y:S01]  /*0d90*/  IMAD.SHL.U32 R52, R52, 0x2, RZ ;  /* 0x0000000234347824 */ /* 0x000fe200078e00ff */
[----:B------:R-:W-:Y:S01]  /*0da0*/  IADD3 R60, R29, 0x120, RZ ;  /* 0x000001201d3c7810 */ /* 0x000fe20007ffe0ff */
[----:B------:R-:W-:Y:S01]  /*0db0*/  IMAD.SHL.U32 R54, R54, 0x2, RZ ;  /* 0x0000000236367824 */ /* 0x000fe200078e00ff */
[----:B------:R-:W-:Y:S02]  /*0dc0*/  SHF.L.U32 R53, R53, 0x1, RZ ;  /* 0x0000000135357819 */ /* 0x000fe400000006ff */
[----:B------:R-:W-:-:S02]  /*0dd0*/  LEA.HI.SX32 R57, R56, R29, 0x1b ;  /* 0x0000001d38397211 */ /* 0x000fc400078fdaff */
[-C--:B------:R-:W-:Y:S01]  /*0de0*/  LEA.HI.SX32 R58, R58, R29.reuse, 0x1b ;  /* 0x0000001d3a3a7211 */ /* 0x080fe200078fdaff */
[----:B------:R-:W-:Y:S01]  /*0df0*/  IMAD.SHL.U32 R56, R10, 0x2, RZ ;  /* 0x000000020a387824 */ /* 0x000fe200078e00ff */
[----:B------:R-:W-:Y:S02]  /*0e00*/  IADD3 R64, R29, 0x140, RZ ;  /* 0x000001401d407810 */ /* 0x000fe40007ffe0ff */
[----:B------:R-:W-:Y:S02]  /*0e10*/  SHF.L.U32 R55, R55, 0x1, RZ ;  /* 0x0000000137377819 */ /* 0x000fe400000006ff */
[----:B------:R-:W-:Y:S02]  /*0e20*/  LEA.HI.SX32 R59, R60, R29, 0x1b ;  /* 0x0000001d3c3b7211 */ /* 0x000fe400078fdaff */
[----:B------:R-:W-:Y:S01]  /*0e30*/  IADD3 R10, R29, 0x160, RZ ;  /* 0x000001601d0a7810 */ /* 0x000fe20007ffe0ff */
[----:B------:R-:W-:Y:S01]  /*0e40*/  IMAD.SHL.U32 R58, R58, 0x2, RZ ;  /* 0x000000023a3a7824 */ /* 0x000fe200078e00ff */
[----:B------:R-:W-:-:S02]  /*0e50*/  SHF.L.U32 R57, R57, 0x1, RZ ;  /* 0x0000000139397819 */ /* 0x000fc400000006ff */
[-C--:B------:R-:W-:Y:S02]  /*0e60*/  LEA.HI.SX32 R60, R64, R29.reuse, 0x1b ;  /* 0x0000001d403c7211 */ /* 0x080fe400078fdaff */
[----:B------:R-:W-:Y:S02]  /*0e70*/  SHF.L.U32 R59, R59, 0x1, RZ ;  /* 0x000000013b3b7819 */ /* 0x000fe400000006ff */
[----:B------:R-:W-:Y:S01]  /*0e80*/  LEA.HI.SX32 R10, R10, R29, 0x1b ;  /* 0x0000001d0a0a7211 */ /* 0x000fe200078fdaff */
[----:B------:R-:W-:Y:S01]  /*0e90*/  IMAD.SHL.U32 R60, R60, 0x2, RZ ;  /* 0x000000023c3c7824 */ /* 0x000fe200078e00ff */
[----:B------:R-:W-:-:S04]  /*0ea0*/  IADD3 R64, R29, 0x1e0, RZ ;  /* 0x000001e01d407810 */ /* 0x000fc80007ffe0ff */
[----:B------:R-:W-:-:S05]  /*0eb0*/  LEA.HI.SX32 R65, R64, R29, 0x1b ;  /* 0x0000001d40417211 */ /* 0x000fca00078fdaff */
[----:B------:R-:W-:Y:S01]  /*0ec0*/  IMAD.SHL.U32 R65, R65, 0x2, RZ ;  /* 0x0000000241417824 */ /* 0x000fe200078e00ff */
[----:B------:R-:W-:Y:S02]  /*0ed0*/  ISETP.GE.AND P2, PT, R2, UR9, PT ;  /* 0x0000000902007c0c */ /* 0x000fe4000bf46270 */
[----:B------:R-:W-:Y:S01]  /*0ee0*/  ISETP.GE.AND P1, PT, R34, UR9, PT ;  /* 0x0000000922007c0c */ /* 0x000fe2000bf26270 */
[----:B------:R-:W-:Y:S01]  /*0ef0*/  IMAD.U32 R11, RZ, RZ, UR17 ;  /* 0x00000011ff0b7e24 */ /* 0x000fe2000f8e00ff */
        /* <DEDUP_REMOVED lines=14> */
[----:B----4-:R0:W-:Y:S04]  /*0fe0*/  STS.U16 [R51+0x40], R12 ;  /* 0x0000400c33007388 */ /* 0x0101e80000000400 */
[----:B--2---:R-:W-:Y:S01]  /*0ff0*/  STS.U16 [R52+0x80], R15 ;  /* 0x0000800f34007388 */ /* 0x004fe20000000400 */
[----:B0-----:R-:W-:-:S03]  /*1000*/  IADD3 R12, R29, 0x180, RZ ;  /* 0x000001801d0c7810 */ /* 0x001fc60007ffe0ff */
[----:B------:R0:W-:Y:S01]  /*1010*/  STS.U16 [R53+0xc0], R14 ;  /* 0x0000c00e35007388 */ /* 0x0001e20000000400 */
[----:B------:R-:W-:-:S03]  /*1020*/  LEA.HI.SX32 R12, R12, R29, 0x1b ;  /* 0x0000001d0c0c7211 */ /* 0x000fc600078fdaff */
[----:B------:R-:W-:Y:S04]  /*1030*/  STS.U16 [R54+0x100], R17 ;  /* 0x0001001136007388 */ /* 0x000fe80000000400 */
[----:B------:R1:W-:Y:S01]  /*1040*/  STS.U16 [R55+0x140], R16 ;  /* 0x0001401037007388 */ /* 0x0003e20000000400 */
[----:B0-----:R-:W-:-:S04]  /*1050*/  IADD3 R14, R29, 0x1a0, RZ ;  /* 0x000001a01d0e7810 */ /* 0x001fc80007ffe0ff */
[----:B------:R-:W-:Y:S01]  /*1060*/  LEA.HI.SX32 R14, R14, R29, 0x1b ;  /* 0x0000001d0e0e7211 */ /* 0x000fe200078fdaff */
[----:B------:R-:W-:Y:S01]  /*1070*/  STS.U16 [R56+0x180], R19 ;  /* 0x0001801338007388 */ /* 0x000fe20000000400 */
[----:B-1----:R-:W-:-:S03]  /*1080*/  IADD3 R16, R29, 0x1c0, RZ ;  /* 0x000001c01d107810 */ /* 0x002fc60007ffe0ff */
[----:B------:R-:W-:Y:S04]  /*1090*/  STS.U16 [R57+0x1c0], R18 ;  /* 0x0001c01239007388 */ /* 0x000fe80000000400 */
[----:B------:R0:W-:Y:S01]  /*10a0*/  STS.U16 [R58+0x200], R61 ;  /* 0x0002003d3a007388 */ /* 0x0001e20000000400 */
[----:B------:R-:W-:-:S03]  /*10b0*/  LEA.HI.SX32 R16, R16, R29, 0x1b ;  /* 0x0000001d10107211 */ /* 0x000fc600078fdaff */
[----:B------:R1:W-:Y:S01]  /*10c0*/  STS.U16 [R59+0x240], R62 ;  /* 0x0002403e3b007388 */ /* 0x0003e20000000400 */
[----:B0-----:R-:W-:-:S03]  /*10d0*/  SHF.L.U32 R61, R10, 0x1, RZ ;  /* 0x000000010a3d7819 */ /* 0x001fc600000006ff */
[----:B------:R0:W-:Y:S01]  /*10e0*/  STS.U16 [R60+0x280], R63 ;  /* 0x0002803f3c007388 */ /* 0x0001e20000000400 */
[----:B-1----:R-:W-:Y:S01]  /*10f0*/  IMAD.SHL.U32 R62, R12, 0x2, RZ ;  /* 0x000000020c3e7824 */ /* 0x002fe200078e00ff */
[----:B------:R-:W-:Y:S02]  /*1100*/  SHF.L.U32 R12, R29, 0x4, RZ ;  /* 0x000000041d0c7819 */ /* 0x000fe400000006ff */
[----:B------:R-:W-:Y:S01]  /*1110*/  SHF.L.U32 R64, R16, 0x1, RZ ;  /* 0x0000000110407819 */ /* 0x000fe200000006ff */
        /* <DEDUP_REMOVED lines=25> */
[----:B------:R-:W-:-:S02]  /*12b0*/  MOV R10, UR16 ;  /* 0x00000010000a7c02 */ /* 0x000fc40008000f00 */
[----:B------:R-:W-:Y:S02]  /*12c0*/  PRMT R13, RZ, 0x7610, R13 ;  /* 0x00007610ff0d7816 */ /* 0x000fe4000000000d */
[----:B------:R-:W-:Y:S01]  /*12d0*/  PRMT R14, RZ, 0x7610, R14 ;  /* 0x00007610ff0e7816 */ /* 0x000fe2000000000e */
[----:B------:R-:W-:Y:S01]  /*12e0*/  IMAD.WIDE R10, R2, 0x2, R10 ;  /* 0x00000002020a7825 */ /* 0x000fe200078e020a */
[----:B------:R-:W-:Y:S01]  /*12f0*/  BAR.SYNC.DEFER_BLOCKING 0x0 ;  /* 0x0000000000007b1d */ /* 0x000fe20000010000 */
[----:B------:R-:W-:Y:S02]  /*1300*/  PRMT R15, RZ, 0x7610, R15 ;  /* 0x00007610ff0f7816 */ /* 0x000fe4000000000f */
[----:B------:R-:W-:Y:S02]  /*1310*/  PRMT R16, RZ, 0x7610, R16 ;  /* 0x00007610ff107816 */ /* 0x000fe40000000010 */
[----:B------:R-:W-:Y:S02]  /*1320*/  PRMT R17, RZ, 0x7610, R17 ;  /* 0x00007610ff117816 */ /* 0x000fe40000000011 */
        /* <DEDUP_REMOVED lines=20> */
[----:B------:R-:W-:Y:S01]  /*1470*/  PRMT R12, RZ, 0x7610, R12 ;  /* 0x00007610ff0c7816 */ /* 0x000fe2000000000c */
[----:B------:R1:W4:Y:S04]  /*1480*/  @!P0 LDG.E.U16 R84, [R10.64+0x240] ;  /* 0x0002400c0a548981 */ /* 0x000328000c1e1500 */
[----:B------:R1:W4:Y:S04]  /*1490*/  @!P4 LDG.E.U16 R85, [R10.64+0x280] ;  /* 0x0002800c0a55c981 */ /* 0x000328000c1e1500 */
[----:B------:R1:W4:Y:S04]  /*14a0*/  @!P6 LDG.E.U16 R12, [R10.64+0x2c0] ;  /* 0x0002c00c0a0ce981 */ /* 0x000328000c1e1500 */
[----:B------:R1:W4:Y:S04]  /*14b0*/  @!P5 LDG.E.U16 R87, [R10.64+0x300] ;  /* 0x0003000c0a57d981 */ /* 0x000328000c1e1500 */
[----:B------:R1:W4:Y:S04]  /*14c0*/  @!P3 LDG.E.U16 R86, [R10.64+0x340] ;  /* 0x0003400c0a56b981 */ /* 0x000328000c1e1500 */
[----:B------:R1:W4:Y:S04]  /*14d0*/  @!P2 LDG.E.U16 R89, [R10.64+0x380] ;  /* 0x0003800c0a59a981 */ /* 0x000328000c1e1500 */
[----:B------:R1:W4:Y:S01]  /*14e0*/  @!P1 LDG.E.U16 R88, [R10.64+0x3c0] ;  /* 0x0003c00c0a589981 */ /* 0x000322000c1e1500 */
[----:B------:R-:W-:-:S02]  /*14f0*/  ISETP.GE.AND P2, PT, R2, UR9, PT ;  /* 0x0000000902007c0c */ /* 0x000fc4000bf46270 */
[----:B------:R-:W-:Y:S02]  /*1500*/  ISETP.GE.AND P1, PT, R34, UR9, PT ;  /* 0x0000000922007c0c */ /* 0x000fe4000bf26270 */
[----:B------:R-:W-:Y:S02]  /*1510*/  PRMT R91, RZ, 0x7610, R91 ;  /* 0x00007610ff5b7816 */ /* 0x000fe4000000005b */
[----:B-1----:R-:W-:Y:S01]  /*1520*/  MOV R10, UR14 ;  /* 0x0000000e000a7c02 */ /* 0x002fe20008000f00 */
        /* <DEDUP_REMOVED lines=27> */
[----:B------:R0:W-:Y:S04]  /*16e0*/  STS.U16 [R63+0x340], R86 ;  /* 0x000340563f007388 */ /* 0x0001e80000000400 */
[----:B------:R0:W-:Y:S04]  /*16f0*/  STS.U16 [R64+0x380], R89 ;  /* 0x0003805940007388 */ /* 0x0001e80000000400 */
[----:B------:R0:W-:Y:S01]  /*1700*/  STS.U16 [R65+0x3c0], R88 ;  /* 0x0003c05841007388 */ /* 0x0001e20000000400 */
[----:B------:R-:W-:-:S06]  /*1710*/  NOP ;  /* 0x0000000000007918 */ /* 0x000fcc0000000000 */
[----:B------:R-:W-:Y:S04]  /*1720*/  LDS.U16 R12, [R66] ;  /* 0x00000000420c7984 */ /* 0x000fe80000000400 */
[----:B------:R-:W-:Y:S04]  /*1730*/  LDS.U16 R13, [R66+0x2] ;  /* 0x00000200420d7984 */ /* 0x000fe80000000400 */
[----:B------:R-:W0:Y:S04]  /*1740*/  LDS.U16 R14, [R66+0x4] ;  /* 0x00000400420e7984 */ /* 0x000e280000000400 */
[----:B------:R-:W-:Y:S04]  /*1750*/  LDS.U16 R15, [R66+0x6] ;  /* 0x00000600420f7984 */ /* 0x000fe80000000400 */
[----:B------:R-:W0:Y:S04]  /*1760*/  LDS.U16 R16, [R66+0x8] ;  /* 0x0000080042107984 */ /* 0x000e280000000400 */
[----:B------:R-:W-:Y:S04]  /*1770*/  LDS.U16 R17, [R66+0xa] ;  /* 0x00000a0042117984 */ /* 0x000fe80000000400 */
[----:B------:R-:W0:Y:S04]  /*1780*/  LDS.U16 R18, [R66+0xc] ;  /* 0x00000c0042127984 */ /* 0x000e280000000400 */
[----:B------:R-:W-:Y:S04]  /*1790*/  LDS.U16 R19, [R66+0xe] ;  /* 0x00000e0042137984 */ /* 0x000fe80000000400 */
        /* <DEDUP_REMOVED lines=8> */
[----:B------:R-:W-:Y:S01]  /*1820*/  BAR.SYNC.DEFER_BLOCKING 0x0 ;  /* 0x0000000000007b1d */ /* 0x000fe20000010000 */
[----:B-1----:R-:W-:-:S02]  /*1830*/  PRMT R82, RZ, 0x7610, R82 ;  /* 0x00007610ff527816 */ /* 0x002fc40000000052 */
[----:B--2---:R-:W-:Y:S02]  /*1840*/  PRMT R83, RZ, 0x7610, R83 ;  /* 0x00007610ff537816 */ /* 0x004fe40000000053 */
[----:B---3--:R-:W-:Y:S02]  /*1850*/  PRMT R84, RZ, 0x7610, R84 ;  /* 0x00007610ff547816 */ /* 0x008fe40000000054 */
[----:B----4-:R-:W-:Y:S02]  /*1860*/  PRMT R85, RZ, 0x7610, R85 ;  /* 0x00007610ff557816 */ /* 0x010fe40000000055 */
[----:B0-----:R-:W-:Y:S02]  /*1870*/  PRMT R87, RZ, 0x7610, R87 ;  /* 0x00007610ff577816 */ /* 0x001fe40000000057 */
        /* <DEDUP_REMOVED lines=27> */
[----:B------:R0:W4:Y:S02]  /*1a30*/  @!P1 LDG.E.U16 R96, [R10.64+0x3c0] ;  /* 0x0003c00c0a609981 */ /* 0x000124000c1e1500 */
[----:B0-----:R-:W-:-:S02]  /*1a40*/  PRMT R10, RZ, 0x5410, R212 ;  /* 0x00005410ff0a7816 */ /* 0x001fc400000000d4 */
[----:B------:R-:W-:Y:S02]  /*1a50*/  ISETP.LT.AND P0, PT, RZ, c[0x0][0x16c], PT ;  /* 0x00005b00ff007a0c */ /* 0x000fe40003f01270 */
        /* <DEDUP_REMOVED lines=29> */
[----:B------:R-:W-:Y:S01]  /*1c30*/  FADD.FTZ R105, R19, R20 ;  /* 0x0000001413697221 */ /* 0x000fe20000010000 */
        /* <DEDUP_REMOVED lines=80> */
[----:B------:R-:W-:Y:S02]  /*2140*/  FMUL.FTZ R114, R83, UR4 ;  /* 0x0000000453727c20 */ /* 0x000fe40008410000 */
[----:B------:R-:W-:-:S02]  /*2150*/  FFMA.FTZ R26, R97, R26, R10 ;  /* 0x0000001a611a7223 */ /* 0x000fc4000001000a */
[----:B------:R-:W-:Y:S02]  /*2160*/  FADD.FTZ R98, R11, R20 ;  /* 0x000000140b627221 */ /* 0x000fe40000010000 */
        /* <DEDUP_REMOVED lines=14> */
[----:B------:R-:W-:Y:S01]  /*2250*/  FMUL.FTZ R129, R97, UR4 ;  /* 0x0000000461817c20 */ /* 0x000fe20008410000 */
[----:B------:R-:W-:Y:S06]  /*2260*/  BAR.SYNC.DEFER_BLOCKING 0x0 ;  /* 0x0000000000007b1d */ /* 0x000fec0000010000 */
[----:B------:R-:W-:Y:S05]  /*2270*/  @P0 BRA `(.L_x_4935) ;  /* 0x0000009000000947 */ /* 0x000fea0003800000 */
        /* <DEDUP_REMOVED lines=9> */
.L_x_4935:
[----:B------:R-:W-:Y:S01]  /*2310*/  IADD3 R146, R32, -0x1, RZ ;  /* 0xffffffff20927810 */ /* 0x000fe20007ffe0ff */
[----:B------:R-:W-:Y:S01]  /*2320*/  HFMA2.MMA R147, -RZ, RZ, 0, 0 ;  /* 0x00000000ff937435 */ /* 0x000fe200000001ff */
[----:B------:R-:W-:Y:S01]  /*2330*/  CS2R R130, SRZ ;  /* 0x0000000000827805 */ /* 0x000fe2000001ff00 */
        /* <DEDUP_REMOVED lines=9> */
[----:B------:R-:W-:Y:S01]  /*23d0*/  IADD3 R146, R146, -R11, RZ ;  /* 0x8000000b92927210 */ /* 0x000fe20007ffe0ff */
[----:B------:R-:W-:-:S02]  /*23e0*/  UMOV UR5, URZ ;  /* 0x0000003f00057c82 */ /* 0x000fc40008000000 */
[----:B------:R-:W-:Y:S02]  /*23f0*/  UMOV UR6, URZ ;  /* 0x0000003f00067c82 */ /* 0x000fe40008000000 */
.L_x_4973:
[----:B------:R-:W-:Y:S01]  /*2400*/  IMAD R3, R21, c[0x0][0x180], RZ ;  /* 0x0000600015037a24 */ /* 0x000fe200078e02ff */
[----:B------:R-:W-:Y:S01]  /*2410*/  SHF.R.S32.HI R153, RZ, 0x1f, R147 ;  /* 0x0000001fff997819 */ /* 0x000fe20000011493 */
[----:B------:R-:W-:Y:S01]  /*2420*/  IMAD.WIDE.U32 R16, R0, c[0x0][0x180], RZ ;  /* 0x0000600000107a25 */ /* 0x000fe200078e00ff */
[----:B------:R-:W-:Y:S01]  /*2430*/  ULDC UR9, c[0x0][0x168] ;  /* 0x00005a0000097ab9 */ /* 0x000fe20000000800 */
[----:B------:R-:W-:Y:S01]  /*2440*/  LOP3.LUT R34, R2, 0x20, RZ, 0xfc, !PT ;  /* 0x0000002002227812 */ /* 0x000fe200078efcff */
[----:B------:R-:W-:Y:S01]  /*2450*/  UIADD3 UR9, -UR8, UR9, URZ ;  /* 0x0000000908097290 */ /* 0x000fe2000fffe13f */
[----:B------:R-:W-:Y:S01]  /*2460*/  IMAD R3, R0, c[0x0][0x184], R3 ;  /* 0x0000610000037a24 */ /* 0x000fe200078e0203 */
[C---:B------:R-:W-:Y:S01]  /*2470*/  LOP3.LUT R36, R2.reuse, 0x40, RZ, 0xfc, !PT ;  /* 0x0000004002247812 */ /* 0x040fe200078efcff */
[----:B------:R-:W-:Y:S01]  /*2480*/  IMAD R12, R153, c[0x0][0x1c0], RZ ;  /* 0x00007000990c7a24 */ /* 0x000fe200078e02ff */
[C---:B------:R-:W-:Y:S01]  /*2490*/  LOP3.LUT R37, R2.reuse, 0x60, RZ, 0xfc, !PT ;  /* 0x0000006002257812 */ /* 0x040fe200078efcff */
[----:B------:R-:W-:Y:S01]  /*24a0*/  IMAD.IADD R17, R17, 0x1, R3 ;  /* 0x0000000111117824 */ /* 0x000fe200078e0203 */
[----:B------:R-:W-:Y:S01]  /*24b0*/  SHF.R.S32.HI R3, RZ, 0x1f, R2 ;  /* 0x0000001fff037819 */ /* 0x000fe20000011402 */
[----:B------:R-:W-:Y:S01]  /*24c0*/  IMAD R10, R153, c[0x0][0x188], RZ ;  /* 0x00006200990a7a24 */ /* 0x000fe200078e02ff */
[C---:B------:R-:W-:Y:S01]  /*24d0*/  ISETP.GE.AND P2, PT, R2.reuse, UR9, PT ;  /* 0x0000000902007c0c */ /* 0x040fe2000bf46270 */
[C---:B------:R-:W-:Y:S01]  /*24e0*/  IMAD R11, R147.reuse, c[0x0][0x1c4], R12 ;  /* 0x00007100930b7a24 */ /* 0x040fe200078e020c */
[----:B------:R-:W-:Y:S01]  /*24f0*/  LOP3.LUT R38, R2, 0x80, RZ, 0xfc, !PT ;  /* 0x0000008002267812 */ /* 0x000fe200078efcff */
[----:B------:R-:W-:Y:S01]  /*2500*/  IMAD.WIDE.U32 R14, R147, c[0x0][0x1c0], R2 ;  /* 0x00007000930e7a25 */ /* 0x000fe200078e0002 */
[----:B------:R-:W-:-:S02]  /*2510*/  PRMT R18, RZ, 0x7610, R18 ;  /* 0x00007610ff127816 */ /* 0x000fc40000000012 */
[----:B------:R-:W-:Y:S01]  /*2520*/  LOP3.LUT R39, R2, 0xa0, RZ, 0xfc, !PT ;  /* 0x000000a002277812 */ /* 0x000fe200078efcff */
[----:B------:R-:W-:Y:S01]  /*2530*/  IMAD R13, R147, c[0x0][0x18c], R10 ;  /* 0x00006300930d7a24 */ /* 0x000fe200078e020a */
[----:B------:R-:W-:Y:S01]  /*2540*/  IADD3 R11, R15, R11, RZ ;  /* 0x0000000b0f0b7210 */ /* 0x000fe20007ffe0ff */
[----:B------:R-:W-:Y:S01]  /*2550*/  IMAD.WIDE.U32 R16, R147, c[0x0][0x188], R16 ;  /* 0x0000620093107a25 */ /* 0x000fe200078e0010 */
[----:B------:R-:W-:Y:S02]  /*2560*/  LEA R10, P1, R14, R30, 0x1 ;  /* 0x0000001e0e0a7211 */ /* 0x000fe400078208ff */
[----:B------:R-:W-:Y:S02]  /*2570*/  LOP3.LUT R40, R2, 0xc0, RZ, 0xfc, !PT ;  /* 0x000000c002287812 */ /* 0x000fe400078efcff */
[----:B------:R-:W-:Y:S02]  /*2580*/  LEA.HI.X R11, R14, R31, R11, 0x1, P1 ;  /* 0x0000001f0e0b7211 */ /* 0x000fe400008f0c0b */
[----:B------:R-:W-:-:S02]  /*2590*/  ISETP.GE.AND P1, PT, R34, UR9, PT ;  /* 0x0000000922007c0c */ /* 0x000fc4000bf26270 */
[----:B------:R-:W-:Y:S02]  /*25a0*/  IADD3 R13, R17, R13, RZ ;  /* 0x0000000d110d7210 */ /* 0x000fe40007ffe0ff */
[C---:B------:R-:W-:Y:S02]  /*25b0*/  LEA R12, P0, R16.reuse, c[0x0][0x220], 0x2 ;  /* 0x00008800100c7a11 */ /* 0x040fe400078010ff */
[----:B------:R-:W-:Y:S02]  /*25c0*/  PRMT R17, RZ, 0x7610, R17 ;  /* 0x00007610ff117816 */ /* 0x000fe40000000011 */
[----:B------:R-:W-:Y:S02]  /*25d0*/  LEA.HI.X R13, R16, c[0x0][0x224], R13, 0x2, P0 ;  /* 0x00008900100d7a11 */ /* 0x000fe400000f140d */
[----:B------:R-:W-:Y:S02]  /*25e0*/  ISETP.GE.AND P0, PT, R36, UR9, PT ;  /* 0x0000000924007c0c */ /* 0x000fe4000bf06270 */
[----:B------:R-:W-:Y:S01]  /*25f0*/  LOP3.LUT R41, R2, 0xe0, RZ, 0xfc, !PT ;  /* 0x000000e002297812 */ /* 0x000fe200078efcff */
[----:B------:R0:W2:Y:S01]  /*2600*/  @!P2 LDG.E.U16 R17, [R10.64] ;  /* 0x0000000c0a11a981 */ /* 0x0000a2000c1e1500 */
[----:B------:R-:W-:-:S02]  /*2610*/  ISETP.GE.AND P4, PT, R37, UR9, PT ;  /* 0x0000000925007c0c */ /* 0x000fc4000bf86270 */
[----:B------:R-:W-:Y:S01]  /*2620*/  LOP3.LUT R42, R2, 0x100, RZ, 0xfc, !PT ;  /* 0x00000100022a7812 */ /* 0x000fe200078efcff */
[----:B------:R0:W3:Y:S01]  /*2630*/  @!P1 LDG.E.U16 R18, [R10.64+0x40] ;  /* 0x0000400c0a129981 */ /* 0x0000e2000c1e1500 */
[----:B------:R-:W-:Y:S02]  /*2640*/  ISETP.GE.AND P6, PT, R38, UR9, PT ;  /* 0x0000000926007c0c */ /* 0x000fe4000bfc6270 */
[----:B------:R-:W-:Y:S01]  /*2650*/  ISETP.GE.AND P5, PT, R39, UR9, PT ;  /* 0x0000000927007c0c */ /* 0x000fe2000bfa6270 */
[----:B----4-:R1:W4:Y:S01]  /*2660*/  LDG.E R148, [R12.64] ;  /* 0x0000000c0c947981 */ /* 0x010322000c1e1900 */
[----:B------:R-:W-:Y:S02]  /*2670*/  ISETP.GE.AND P3, PT, R40, UR9, PT ;  /* 0x0000000928007c0c */ /* 0x000fe4000bf66270 */
[----:B------:R-:W-:Y:S02]  /*2680*/  ISETP.GE.AND P2, PT, R41, UR9, PT ;  /* 0x0000000929007c0c */ /* 0x000fe4000bf46270 */
[----:B------:R-:W-:-:S02]  /*2690*/  ISETP.GE.AND P1, PT, R42, UR9, PT ;  /* 0x000000092a007c0c */ /* 0x000fc4000bf26270 */
[----:B------:R-:W-:Y:S02]  /*26a0*/  PRMT R19, RZ, 0x7610, R19 ;  /* 0x00007610ff137816 */ /* 0x000fe40000000013 */
[----:B------:R-:W-:Y:S02]  /*26b0*/  PRMT R150, RZ, 0x7610, R150 ;  /* 0x00007610ff967816 */ /* 0x000fe40000000096 */
[----:B------:R-:W-:Y:S02]  /*26c0*/  PRMT R149, RZ, 0x7610, R149 ;  /* 0x00007610ff957816 */ /* 0x000fe40000000095 */
[----:B------:R-:W-:Y:S01]  /*26d0*/  PRMT R152, RZ, 0x7610, R152 ;  /* 0x00007610ff987816 */ /* 0x000fe20000000098 */
[----:B------:R0:W3:Y:S01]  /*26e0*/  @!P0 LDG.E.U16 R19, [R10.64+0x80] ;  /* 0x0000800c0a138981 */ /* 0x0000e2000c1e1500 */
        /* <DEDUP_REMOVED lines=45> */
[----:B-1----:R-:W-:-:S04]  /*29c0*/  LEA R12, P0, R14, c[0x0][0x228], 0x2 ;  /* 0x00008a000e0c7a11 */ /* 0x002fc800078010ff */
[----:B------:R-:W-:-:S05]  /*29d0*/  LEA.HI.X R13, R14, c[0x0][0x22c], R15, 0x2, P0 ;  /* 0x00008b000e0d7a11 */ /* 0x000fca00000f140f */
[----:B------:R1:W3:Y:S01]  /*29e0*/  LDG.E R16, [R12.64] ;  /* 0x0000000c0c107981 */ /* 0x0002e2000c1e1900 */
[----:B------:R-:W-:Y:S02]  /*29f0*/  ISETP.NE.AND P2, PT, R28, RZ, PT ;  /* 0x000000ff1c00720c */ /* 0x000fe40003f45270 */
[----:B0-----:R-:W-:Y:S02]  /*2a00*/  LEA R10, R146, R147, 0x8 ;  /* 0x00000093920a7211 */ /* 0x001fe400078e40ff */
[----:B------:R-:W-:-:S09]  /*2a10*/  LOP3.LUT P0, RZ, R28, 0x1f, RZ, 0xc0, !PT ;  /* 0x0000001f1cff7812 */ /* 0x000fd2000780c0ff */
[----:B------:R-:W-:-:S04]  /*2a20*/  @P2 IADD3 R10, R28, 0x200, RZ ;  /* 0x000002001c0a2810 */ /* 0x000fc80007ffe0ff */
[----:B-1----:R-:W-:Y:S02]  /*2a30*/  SHF.L.U32 R13, R10, 0x2, RZ ;  /* 0x000000020a0d7819 */ /* 0x002fe400000006ff */
[----:B------:R-:W-:-:S13]  /*2a40*/  ISETP.LT.OR P1, PT, R32, 0x2, P0 ;  /* 0x000000022000780c */ /* 0x000fda0000721670 */
[----:B------:R-:W-:-:S05]  /*2a50*/  @!P1 IADD3 R12, R32, -0x2, RZ ;  /* 0xfffffffe200c9810 */ /* 0x000fca0007ffe0ff */
[----:B------:R-:W-:Y:S02]  /*2a60*/  @!P1 IMAD R11, R12, c[0x0][0x16c], R147 ;  /* 0x00005b000c0b9a24 */ /* 0x000fe400078e0293 */
[----:B------:R-:W-:Y:S02]  /*2a70*/  IMAD.MOV.U32 R12, RZ, RZ, RZ ;  /* 0x000000ffff0c7224 */ /* 0x000fe400078e00ff */
[----:B------:R-:W-:Y:S01]  /*2a80*/  @!P1 IMAD.WIDE R10, R11, 0x8, R8 ;  /* 0x000000080b0a9825 */ /* 0x000fe200078e0208 */
[----:B------:R-:W-:Y:S02]  /*2a90*/  PRMT R165, RZ, 0x5410, R70 ;  /* 0x00005410ffa57816 */ /* 0x000fe40000000046 */
[----:B------:R-:W-:-:S03]  /*2aa0*/  PRMT R164, RZ, 0x5410, R71 ;  /* 0x00005410ffa47816 */ /* 0x000fc60000000047 */
[----:B------:R-:W-:Y:S01]  /*2ab0*/  FMUL.FTZ R167, R102, R165 ;  /* 0x000000a566a77220 */ /* 0x000fe20000410000 */
[----:B------:R-:W-:Y:S01]  /*2ac0*/  PRMT R163, RZ, 0x5410, R72 ;  /* 0x00005410ffa37816 */ /* 0x000fe20000000048 */
[----:B------:R-:W-:-:S04]  /*2ad0*/  FMUL.FTZ R168, R103, R164 ;  /* 0x000000a467a87220 */ /* 0x000fc80000410000 */
[----:B------:R-:W-:Y:S01]  /*2ae0*/  FMUL.FTZ R169, R104, R163 ;  /* 0x000000a368a97220 */ /* 0x000fe20000410000 */
[----:B--2---:R4:W-:Y:S02]  /*2af0*/  STS.U16 [R50], R17 ;  /* 0x0000001132007388 */ /* 0x0049e40000000400 */
[----:B----4-:R-:W-:-:S04]  /*2b00*/  FMUL.FTZ R17, R148, 1.4426950216293334961 ;  /* 0x3fb8aa3b94117820 */ /* 0x010fc80000410000 */
[-C--:B------:R-:W-:Y:S01]  /*2b10*/  FMUL.FTZ R186, R98, R17.reuse ;  /* 0x0000001162ba7220 */ /* 0x080fe20000410000 */
[----:B---3--:R-:W-:Y:S05]  /*2b20*/  STS.U16 [R51+0x40], R18 ;  /* 0x0000401233007388 */ /* 0x008fea0000000400 */
[----:B------:R-:W0:Y:S01]  /*2b30*/  MUFU.EX2 R186, R186 ;  /* 0x000000ba00ba7308 */ /* 0x000e220000000800 */
[----:B------:R-:W-:Y:S04]  /*2b40*/  STS.U16 [R52+0x80], R19 ;  /* 0x0000801334007388 */ /* 0x000fe80000000400 */
[----:B------:R-:W-:Y:S04]  /*2b50*/  STS.U16 [R53+0xc0], R150 ;  /* 0x0000c09635007388 */ /* 0x000fe80000000400 */
[----:B------:R-:W-:Y:S04]  /*2b60*/  STS.U16 [R54+0x100], R149 ;  /* 0x0001009536007388 */ /* 0x000fe80000000400 */
[----:B------:R-:W-:Y:S04]  /*2b70*/  STS.U16 [R55+0x140], R152 ;  /* 0x0001409837007388 */ /* 0x000fe80000000400 */
[----:B------:R-:W-:Y:S04]  /*2b80*/  STS.U16 [R56+0x180], R151 ;  /* 0x0001809738007388 */ /* 0x000fe80000000400 */
[----:B------:R1:W-:Y:S04]  /*2b90*/  STS.U16 [R57+0x1c0], R154 ;  /* 0x0001c09a39007388 */ /* 0x0003e80000000400 */
[----:B------:R-:W-:Y:S01]  /*2ba0*/  STS.U16 [R58+0x200], R155 ;  /* 0x0002009b3a007388 */ /* 0x000fe20000000400 */
[----:B------:R-:W-:-:S03]  /*2bb0*/  FMUL.FTZ R177, R99, R17 ;  /* 0x0000001163b17220 */ /* 0x000fc60000410000 */
        /* <DEDUP_REMOVED lines=24> */
[----:B0-----:R0:W-:Y:S04]  /*2d40*/  STS [R13+0xea8], R186 ;  /* 0x000ea8ba0d007388 */ /* 0x0011e80000000800 */
[----:B------:R-:W-:Y:S01]  /*2d50*/  BAR.SYNC.DEFER_BLOCKING 0x0 ;  /* 0x0000000000007b1d */ /* 0x000fe20000010000 */
[----:B------:R-:W-:-:S02]  /*2d60*/  FMUL.FTZ R176, R100, R17 ;  /* 0x0000001164b07220 */ /* 0x000fc40000410000 */
[----:B------:R-:W-:-:S03]  /*2d70*/  FMUL.FTZ R175, R101, R17 ;  /* 0x0000001165af7220 */ /* 0x000fc60000410000 */
[----:B------:R-:W0:Y:S01]  /*2d80*/  MUFU.EX2 R177, R177 ;  /* 0x000000b100b17308 */ /* 0x000e220000000800 */
[----:B------:R-:W-:-:S07]  /*2d90*/  FMUL.FTZ R174, R102, R17 ;  /* 0x0000001166ae7220 */ /* 0x000fce0000410000 */
[----:B------:R-:W0:Y:S01]  /*2da0*/  MUFU.EX2 R176, R176 ;  /* 0x000000b000b07308 */ /* 0x000e220000000800 */
[----:B------:R-:W-:-:S07]  /*2db0*/  FMUL.FTZ R173, R103, R17 ;  /* 0x0000001167ad7220 */ /* 0x000fce0000410000 */
[----:B------:R-:W1:Y:S01]  /*2dc0*/  MUFU.EX2 R175, R175 ;  /* 0x000000af00af7308 */ /* 0x000e620000000800 */
[-C--:B------:R-:W-:Y:S01]  /*2dd0*/  FMUL.FTZ R172, R104, R17.reuse ;  /* 0x0000001168ac7220 */ /* 0x080fe20000410000 */
[----:B------:R0:W5:Y:S06]  /*2de0*/  @!P1 LDG.E R12, [R10.64+0x4] ;  /* 0x0000040c0a0c9981 */ /* 0x00016c000c1e1900 */
[----:B------:R-:W1:Y:S01]  /*2df0*/  MUFU.EX2 R174, R174 ;  /* 0x000000ae00ae7308 */ /* 0x000e620000000800 */
[----:B------:R-:W-:Y:S02]  /*2e00*/  FMUL.FTZ R171, R105, R17 ;  /* 0x0000001169ab7220 */ /* 0x000fe40000410000 */
[----:B0-----:R-:W-:-:S05]  /*2e10*/  FMUL.FTZ R11, R186, R177 ;  /* 0x000000b1ba0b7220 */ /* 0x001fca0000410000 */
[----:B------:R-:W0:Y:S01]  /*2e20*/  MUFU.EX2 R173, R173 ;  /* 0x000000ad00ad7308 */ /* 0x000e220000000800 */
[----:B------:R-:W-:Y:S02]  /*2e30*/  FMUL.FTZ R14, R176, R11 ;  /* 0x0000000bb00e7220 */ /* 0x000fe40000410000 */
[----:B------:R-:W-:-:S05]  /*2e40*/  FMUL.FTZ R192, R106, R17 ;  /* 0x000000116ac07220 */ /* 0x000fca0000410000 */
[----:B------:R-:W0:Y:S01]  /*2e50*/  MUFU.EX2 R172, R172 ;  /* 0x000000ac00ac7308 */ /* 0x000e220000000800 */
[----:B-1----:R-:W-:Y:S02]  /*2e60*/  FMUL.FTZ R11, R175, R14 ;  /* 0x0000000eaf0b7220 */ /* 0x002fe40000410000 */
[----:B------:R-:W-:-:S05]  /*2e70*/  FMUL.FTZ R195, R107, R17 ;  /* 0x000000116bc37220 */ /* 0x000fca0000410000 */
[----:B------:R-:W1:Y:S01]  /*2e80*/  MUFU.EX2 R171, R171 ;  /* 0x000000ab00ab7308 */ /* 0x000e620000000800 */
[----:B------:R-:W-:Y:S02]  /*2e90*/  FMUL.FTZ R14, R174, R11 ;  /* 0x0000000bae0e7220 */ /* 0x000fe40000410000 */
[----:B------:R-:W-:-:S05]  /*2ea0*/  FMUL.FTZ R196, R108, R17 ;  /* 0x000000116cc47220 */ /* 0x000fca0000410000 */
[----:B------:R-:W2:Y:S01]  /*2eb0*/  MUFU.EX2 R192, R192 ;  /* 0x000000c000c07308 */ /* 0x000ea20000000800 */
[----:B0-----:R-:W-:Y:S02]  /*2ec0*/  FMUL.FTZ R11, R173, R14 ;  /* 0x0000000ead0b7220 */ /* 0x001fe40000410000 */
[----:B------:R-:W-:-:S05]  /*2ed0*/  FMUL.FTZ R198, R109, R17 ;  /* 0x000000116dc67220 */ /* 0x000fca0000410000 */
[----:B------:R-:W0:Y:S01]  /*2ee0*/  MUFU.EX2 R195, R195 ;  /* 0x000000c300c37308 */ /* 0x000e220000000800 */
[----:B------:R-:W-:Y:S02]  /*2ef0*/  FMUL.FTZ R154, R172, R11 ;  /* 0x0000000bac9a7220 */ /* 0x000fe40000410000 */
[----:B------:R-:W-:-:S05]  /*2f00*/  FMUL.FTZ R200, R110, R17 ;  /* 0x000000116ec87220 */ /* 0x000fca0000410000 */
[----:B------:R-:W0:Y:S01]  /*2f10*/  MUFU.EX2 R196, R196 ;  /* 0x000000c400c47308 */ /* 0x000e220000000800 */
[----:B-1----:R-:W-:Y:S01]  /*2f20*/  FMUL.FTZ R19, R171, R154 ;  /* 0x0000009aab137220 */ /* 0x002fe20000410000 */
[----:B------:R-:W-:Y:S01]  /*2f30*/  PRMT R151, RZ, 0x5410, R212 ;  /* 0x00005410ff977816 */ /* 0x000fe200000000d4 */
[----:B------:R-:W-:Y:S01]  /*2f40*/  FMUL.FTZ R202, R111, R17 ;  /* 0x000000116fca7220 */ /* 0x000fe20000410000 */
[----:B------:R-:W-:-:S04]  /*2f50*/  PRMT R152, RZ, 0x5410, R67 ;  /* 0x00005410ff987816 */ /* 0x000fc80000000043 */
[----:B------:R-:W1:Y:S01]  /*2f60*/  MUFU.EX2 R198, R198 ;  /* 0x000000c600c67308 */ /* 0x000e620000000800 */
[----:B--2---:R-:W-:Y:S01]  /*2f70*/  FMUL.FTZ R156, R192, R19 ;  /* 0x00000013c09c7220 */ /* 0x004fe20000410000 */
[----:B------:R-:W-:Y:S01]  /*2f80*/  PRMT R149, RZ, 0x5410, R68 ;  /* 0x00005410ff957816 */ /* 0x000fe20000000044 */
[----:B------:R-:W-:-:S05]  /*2f90*/  FMUL.FTZ R204, R112, R17 ;  /* 0x0000001170cc7220 */ /* 0x000fca0000410000 */
[----:B------:R-:W2:Y:S01]  /*2fa0*/  MUFU.EX2 R200, R200 ;  /* 0x000000c800c87308 */ /* 0x000ea20000000800 */
[----:B------:R-:W-:Y:S02]  /*2fb0*/  FMUL.FTZ R185, R98, R151 ;  /* 0x0000009762b97220 */ /* 0x000fe40000410000 */
[----:B------:R-:W-:Y:S02]  /*2fc0*/  FMUL.FTZ R188, R99, R152 ;  /* 0x0000009863bc7220 */ /* 0x000fe40000410000 */
[----:B0-----:R-:W-:-:S03]  /*2fd0*/  FMUL.FTZ R19, R195, R156 ;  /* 0x0000009cc3137220 */ /* 0x001fc60000410000 */
[----:B------:R-:W0:Y:S01]  /*2fe0*/  MUFU.EX2 R202, R202 ;  /* 0x000000ca00ca7308 */ /* 0x000e220000000800 */
[----:B------:R-:W-:Y:S01]  /*2ff0*/  PRMT R150, RZ, 0x5410, R69 ;  /* 0x00005410ff967816 */ /* 0x000fe20000000045 */
[----:B------:R-:W-:Y:S02]  /*3000*/  FMUL.FTZ R206, R113, R17 ;  /* 0x0000001171ce7220 */ /* 0x000fe40000410000 */
[----:B------:R-:W-:Y:S02]  /*3010*/  FMUL.FTZ R13, R100, R149 ;  /* 0x00000095640d7220 */ /* 0x000fe40000410000 */
[----:B------:R-:W-:Y:S02]  /*3020*/  FFMA.FTZ R10, R177, R185, R188 ;  /* 0x000000b9b10a7223 */ /* 0x000fe400000100bc */
[----:B------:R-:W3:Y:S01]  /*3030*/  MUFU.EX2 R204, R204 ;  /* 0x000000cc00cc7308 */ /* 0x000ee20000000800 */
[----:B------:R-:W-:Y:S02]  /*3040*/  FMUL.FTZ R19, R196, R19 ;  /* 0x00000013c4137220 */ /* 0x000fe40000410000 */
[----:B------:R-:W-:-:S02]  /*3050*/  FMUL.FTZ R170, R101, R150 ;  /* 0x0000009665aa7220 */ /* 0x000fc40000410000 */
[----:B------:R-:W-:Y:S02]  /*3060*/  FFMA.FTZ R10, R176, R10, R13 ;  /* 0x0000000ab00a7223 */ /* 0x000fe4000001000d */
[----:B-1----:R-:W-:Y:S01]  /*3070*/  FMUL.FTZ R19, R198, R19 ;  /* 0x00000013c6137220 */ /* 0x002fe20000410000 */
[----:B------:R-:W1:Y:S01]  /*3080*/  MUFU.EX2 R206, R206 ;  /* 0x000000ce00ce7308 */ /* 0x000e620000000800 */
[----:B------:R-:W-:Y:S01]  /*3090*/  FFMA.FTZ R10, R175, R10, R170 ;  /* 0x0000000aaf0a7223 */ /* 0x000fe200000100aa */
[----:B------:R-:W-:Y:S01]  /*30a0*/  ISETP.NE.AND P1, PT, R28, 0x1f, PT ;  /* 0x0000001f1c00780c */ /* 0x000fe20003f25270 */
[----:B--2---:R-:W-:Y:S02]  /*30b0*/  FMUL.FTZ R19, R200, R19 ;  /* 0x00000013c8137220 */ /* 0x004fe40000410000 */
[----:B------:R-:W-:Y:S02]  /*30c0*/  FFMA.FTZ R10, R174, R10, R167 ;  /* 0x0000000aae0a7223 */ /* 0x000fe400000100a7 */
[----:B0-----:R-:W-:Y:S01]  /*30d0*/  FMUL.FTZ R19, R202, R19 ;  /* 0x00000013ca137220 */ /* 0x001fe20000410000 */
[----:B------:R-:W-:Y:S01]  /*30e0*/  PRMT R162, RZ, 0x5410, R73 ;  /* 0x00005410ffa27816 */ /* 0x000fe20000000049 */
[----:B------:R-:W-:-:S02]  /*30f0*/  FFMA.FTZ R10, R173, R10, R168 ;  /* 0x0000000aad0a7223 */ /* 0x000fc400000100a8 */
[----:B---3--:R-:W-:Y:S01]  /*3100*/  FMUL.FTZ R19, R204, R19 ;  /* 0x00000013cc137220 */ /* 0x008fe20000410000 */
[----:B------:R-:W-:Y:S01]  /*3110*/  PRMT R161, RZ, 0x5410, R74 ;  /* 0x00005410ffa17816 */ /* 0x000fe2000000004a */
[----:B------:R-:W-:Y:S02]  /*3120*/  FMUL.FTZ R14, R105, R162 ;  /* 0x000000a2690e7220 */ /* 0x000fe40000410000 */
[----:B------:R-:W-:Y:S02]  /*3130*/  FFMA.FTZ R10, R172, R10, R169 ;  /* 0x0000000aac0a7223 */ /* 0x000fe400000100a9 */
[----:B-1----:R-:W-:Y:S01]  /*3140*/  FMUL.FTZ R226, R206, R19 ;  /* 0x00000013cee27220 */ /* 0x002fe20000410000 */
[----:B------:R-:W-:Y:S01]  /*3150*/  PRMT R160, RZ, 0x5410, R75 ;  /* 0x00005410ffa07816 */ /* 0x000fe2000000004b */
[----:B------:R0:W1:Y:S01]  /*3160*/  @P1 LDS R19, [R28.X4+0x16ac] ;  /* 0x0016ac001c131984 */ /* 0x0000620000004800 */
        /* <DEDUP_REMOVED lines=14> */
[----:B------:R-:W-:Y:S01]  /*3250*/  PRMT R155, RZ, 0x5410, R80 ;  /* 0x00005410ff9b7816 */ /* 0x000fe20000000050 */
[----:B------:R-:W-:Y:S02]  /*3260*/  FMUL.FTZ R213, R111, R156 ;  /* 0x0000009c6fd57220 */ /* 0x000fe40000410000 */
[----:B------:R-:W-:Y:S02]  /*3270*/  FFMA.FTZ R154, R200, R154, R17 ;  /* 0x0000009ac89a7223 */ /* 0x000fe40000010011 */
[----:B------:R-:W-:Y:S02]  /*3280*/  FMUL.FTZ R211, R112, R155 ;  /* 0x0000009b70d37220 */ /* 0x000fe40000410000 */
[----:B------:R-:W-:Y:S01]  /*3290*/  FFMA.FTZ R178, R202, R154, R213 ;  /* 0x0000009acab27223 */ /* 0x000fe200000100d5 */
[----:B------:R-:W-:Y:S01]  /*32a0*/  PRMT R154, RZ, 0x5410, R81 ;  /* 0x00005410ff9a7816 */ /* 0x000fe20000000051 */
[----:B------:R0:W2:Y:S01]  /*32b0*/  R2UR UR7, R16 ;  /* 0x00000000100773c2 */ /* 0x0000a200000e0000 */
[----:B------:R-:W-:Y:S01]  /*32c0*/  BSSY B0, `(.L_x_4937) ;  /* 0x000000d000007945 */ /* 0x000fe20003800000 */
[----:B------:R-:W-:-:S02]  /*32d0*/  FFMA.FTZ R178, R204, R178, R211 ;  /* 0x000000b2ccb27223 */ /* 0x000fc400000100d3 */
[----:B------:R-:W-:-:S04]  /*32e0*/  FMUL.FTZ R207, R113, R154 ;  /* 0x0000009a71cf7220 */ /* 0x000fc80000410000 */
[----:B------:R-:W-:Y:S01]  /*32f0*/  FFMA.FTZ R221, R206, R178, R207 ;  /* 0x000000b2cedd7223 */ /* 0x000fe200000100cf */
[----:B------:R-:W-:Y:S05]  /*3300*/  @P1 BRA `(.L_x_4938) ;  /* 0x0000008000001947 */ /* 0x000fea0003800000 */
[----:B0---4-:R-:W-:-:S13]  /*3310*/  ISETP.NE.AND P3, PT, R32, c[0x0][0x174], PT ;  /* 0x00005d0020007a0c */ /* 0x011fda0003f65270 */
[----:B-1----:R-:W-:-:S04]  /*3320*/  @P3 IADD3 R19, -R33, c[0x0][0x174], RZ ;  /* 0x00005d0021133a10 */ /* 0x002fc80007ffe1ff */
[----:B------:R-:W-:-:S04]  /*3330*/  @P3 LEA.HI R16, R19, R19, RZ, 0x1 ;  /* 0x0000001313103211 */ /* 0x000fc800078f08ff */
[----:B------:R-:W-:-:S04]  /*3340*/  @P3 LOP3.LUT R16, R16, 0xfffffe, RZ, 0xc0, !PT ;  /* 0x00fffffe10103812 */ /* 0x000fc800078ec0ff */
[----:B------:R-:W-:Y:S01]  /*3350*/  @P3 IADD3 R16, -R16, R19, RZ ;  /* 0x0000001310103210 */ /* 0x000fe20007ffe1ff */
[----:B------:R-:W-:-:S03]  /*3360*/  IMAD.MOV.U32 R19, RZ, RZ, 0x3f800000 ;  /* 0x3f800000ff137424 */ /* 0x000fc600078e00ff */
[----:B------:R-:W-:-:S05]  /*3370*/  @P3 LEA R16, R16, R147, 0x8 ;  /* 0x0000009310103211 */ /* 0x000fca00078e40ff */
[----:B------:R0:W1:Y:S02]  /*3380*/  @P3 LDS R19, [R16.X4+0xea8] ;  /* 0x000ea80010133984 */ /* 0x0000640000004800 */
.L_x_4938:
[----:B0---4-:R-:W-:Y:S05]  /*3390*/  BSYNC B0 ;  /* 0x0000000000007941 */ /* 0x011fea0003800000 */
.L_x_4937:
[----:B------:R-:W0:Y:S01]  /*33a0*/  SHFL.UP PT, R16, R221, 0x1, RZ ;  /* 0x04200000dd107989 */ /* 0x000e2200000e00ff */
[----:B------:R-:W-:Y:S01]  /*33b0*/  ISETP.GE.AND P3, PT, R29, 0x1, PT ;  /* 0x000000011d00780c */ /* 0x000fe20003f66270 */
[----:B-1----:R-:W-:Y:S01]  /*33c0*/  FMUL.FTZ R181, R206, R19 ;  /* 0x00000013ceb57220 */ /* 0x002fe20000410000 */
[----:B------:R-:W-:Y:S01]  /*33d0*/  PRMT R208, RZ, 0x5410, R208 ;  /* 0x00005410ffd07816 */ /* 0x000fe200000000d0 */
[----:B------:R-:W1:Y:S01]  /*33e0*/  SHFL.UP PT, R179, R226, 0x1, RZ ;  /* 0x04200000e2b37989 */ /* 0x000e6200000e00ff */
[----:B------:R-:W-:Y:S01]  /*33f0*/  PRMT R166, RZ, 0x5410, R166 ;  /* 0x00005410ffa67816 */ /* 0x000fe200000000a6 */
[----:B------:R-:W-:Y:S01]  /*3400*/  FMUL.FTZ R181, R204, R181 ;  /* 0x000000b5ccb57220 */ /* 0x000fe20000410000 */
[----:B------:R-:W-:Y:S01]  /*3410*/  PRMT R15, RZ, 0x5410, R15 ;  /* 0x00005410ff0f7816 */ /* 0x000fe2000000000f */
[----:B--2---:R-:W-:Y:S01]  /*3420*/  FMUL.FTZ R209, R208, UR7 ;  /* 0x00000007d0d17c20 */ /* 0x004fe20008410000 */
[----:B------:R-:W-:Y:S01]  /*3430*/  PRMT R216, RZ, 0x5410, R216 ;  /* 0x00005410ffd87816 */ /* 0x000fe200000000d8 */
[----:B------:R-:W-:Y:S01]  /*3440*/  FMUL.FTZ R181, R202, R181 ;  /* 0x000000b5cab57220 */ /* 0x000fe20000410000 */
        /* <DEDUP_REMOVED lines=13> */
[----:B0-----:R-:W-:Y:S01]  /*3520*/  @P3 FFMA.FTZ R221, R226, R16, R221 ;  /* 0x00000010e2dd3223 */ /* 0x001fe200000100dd */
[----:B------:R-:W-:Y:S01]  /*3530*/  PRMT R190, RZ, 0x5410, R190 ;  /* 0x00005410ffbe7816 */ /* 0x000fe200000000be */
[----:B------:R-:W-:Y:S01]  /*3540*/  FMUL.FTZ R178, R218, UR7 ;  /* 0x00000007dab27c20 */ /* 0x000fe20008410000 */
[----:B------:R-:W-:Y:S01]  /*3550*/  PRMT R187, RZ, 0x5410, R187 ;  /* 0x00005410ffbb7816 */ /* 0x000fe200000000bb */
[----:B-1----:R-:W-:Y:S01]  /*3560*/  @P3 FMUL.FTZ R226, R226, R179 ;  /* 0x000000b3e2e23220 */ /* 0x002fe20000410000 */
[----:B------:R-:W0:Y:S01]  /*3570*/  SHFL.UP PT, R16, R221, 0x2, RZ ;  /* 0x04400000dd107989 */ /* 0x000e2200000e00ff */
[----:B------:R-:W-:Y:S01]  /*3580*/  ISETP.GE.AND P3, PT, R29, 0x2, PT ;  /* 0x000000021d00780c */ /* 0x000fe20003f66270 */
[----:B------:R-:W-:Y:S01]  /*3590*/  FMUL.FTZ R199, R92, R199 ;  /* 0x000000c75cc77220 */ /* 0x000fe20000410000 */
[----:B------:R-:W-:Y:S01]  /*35a0*/  PRMT R224, RZ, 0x5410, R224 ;  /* 0x00005410ffe07816 */ /* 0x000fe200000000e0 */
[----:B------:R-:W1:Y:S01]  /*35b0*/  SHFL.UP PT, R179, R226, 0x2, RZ ;  /* 0x04400000e2b37989 */ /* 0x000e6200000e00ff */
[----:B------:R-:W-:Y:S01]  /*35c0*/  FMUL.FTZ R181, R200, R181 ;  /* 0x000000b5c8b57220 */ /* 0x000fe20000410000 */
[----:B------:R-:W-:Y:S01]  /*35d0*/  PRMT R223, RZ, 0x5410, R223 ;  /* 0x00005410ffdf7816 */ /* 0x000fe200000000df */
[----:B------:R-:W-:Y:S01]  /*35e0*/  FMUL.FTZ R197, R91, R178 ;  /* 0x000000b25bc57220 */ /* 0x000fe20000410000 */
[----:B------:R-:W-:Y:S01]  /*35f0*/  ISETP.GE.OR P0, PT, R32, c[0x0][0x174], P0 ;  /* 0x00005d0020007a0c */ /* 0x000fe20000706670 */
[----:B------:R-:W-:Y:S01]  /*3600*/  FMUL.FTZ R181, R198, R181 ;  /* 0x000000b5c6b57220 */ /* 0x000fe20000410000 */
[----:B------:R-:W-:Y:S01]  /*3610*/  USHF.L.U32 UR20, UR5, 0x2, URZ ;  /* 0x0000000205147899 */ /* 0x000fe2000800063f */
[----:B------:R-:W-:Y:S01]  /*3620*/  FMUL.FTZ R178, R222, UR7 ;  /* 0x00000007deb27c20 */ /* 0x000fe20008410000 */
[----:B------:R-:W-:Y:S01]  /*3630*/  ISETP.NE.AND P5, PT, R28, RZ, PT ;  /* 0x000000ff1c00720c */ /* 0x000fe20003fa5270 */
[----:B------:R-:W-:Y:S01]  /*3640*/  FMUL.FTZ R184, R223, UR7 ;  /* 0x00000007dfb87c20 */ /* 0x000fe20008410000 */
[----:B------:R-:W-:Y:S01]  /*3650*/  BSSY B0, `(.L_x_4939) ;  /* 0x000010c000007945 */ /* 0x000fe20003800000 */
[----:B------:R-:W-:-:S02]  /*3660*/  FMUL.FTZ R193, R89, R178 ;  /* 0x000000b259c17220 */ /* 0x000fc40000410000 */
[----:B------:R-:W-:Y:S02]  /*3670*/  FMUL.FTZ R184, R83, R184 ;  /* 0x000000b853b87220 */ /* 0x000fe40000410000 */
[C---:B0-----:R-:W-:Y:S02]  /*3680*/  @P3 FFMA.FTZ R221, R226.reuse, R16, R221 ;  /* 0x00000010e2dd3223 */ /* 0x041fe400000100dd */
[----:B-1----:R-:W-:-:S03]  /*3690*/  @P3 FMUL.FTZ R226, R226, R179 ;  /* 0x000000b3e2e23220 */ /* 0x002fc60000410000 */
[----:B------:R-:W0:Y:S01]  /*36a0*/  SHFL.UP PT, R16, R221, 0x4, RZ ;  /* 0x04800000dd107989 */ /* 0x000e2200000e00ff */
[----:B------:R-:W-:-:S03]  /*36b0*/  ISETP.GE.AND P3, PT, R29, 0x4, PT ;  /* 0x000000041d00780c */ /* 0x000fc60003f66270 */
[----:B------:R-:W1:Y:S10]  /*36c0*/  SHFL.UP PT, R179, R226, 0x4, RZ ;  /* 0x04800000e2b37989 */ /* 0x000e7400000e00ff */
[----:B0-----:R-:W-:Y:S01]  /*36d0*/  @P3 FFMA.FTZ R221, R226, R16, R221 ;  /* 0x00000010e2dd3223 */ /* 0x001fe200000100dd */
[----:B------:R-:W-:Y:S01]  /*36e0*/  PRMT R16, RZ, 0x5410, R18 ;  /* 0x00005410ff107816 */ /* 0x000fe20000000012 */
[----:B------:R-:W-:-:S02]  /*36f0*/  FMUL.FTZ R18, R166, UR7 ;  /* 0x00000007a6127c20 */ /* 0x000fc40008410000 */
[----:B-1----:R-:W-:Y:S01]  /*3700*/  @P3 FMUL.FTZ R226, R226, R179 ;  /* 0x000000b3e2e23220 */ /* 0x002fe20000410000 */
[----:B------:R-:W0:Y:S01]  /*3710*/  SHFL.UP PT, R230, R221, 0x8, RZ ;  /* 0x05000000dde67989 */ /* 0x000e2200000e00ff */
[----:B------:R-:W-:Y:S01]  /*3720*/  FMUL.FTZ R18, R97, R18 ;  /* 0x0000001261127220 */ /* 0x000fe20000410000 */
[----:B------:R-:W-:Y:S01]  /*3730*/  ISETP.GE.AND P3, PT, R29, 0x8, PT ;  /* 0x000000081d00780c */ /* 0x000fe20003f66270 */
[----:B------:R-:W-:Y:S02]  /*3740*/  FMUL.FTZ R203, R16, UR7 ;  /* 0x0000000710cb7c20 */ /* 0x000fe40008410000 */
[----:B------:R-:W-:Y:S02]  /*3750*/  FFMA.FTZ R179, R206, R18, R209 ;  /* 0x00000012ceb37223 */ /* 0x000fe400000100d1 */
[----:B------:R-:W-:Y:S02]  /*3760*/  FMUL.FTZ R203, R94, R203 ;  /* 0x000000cb5ecb7220 */ /* 0x000fe40000410000 */
[----:B------:R-:W-:-:S04]  /*3770*/  FFMA.FTZ R179, R204, R179, R205 ;  /* 0x000000b3ccb37223 */ /* 0x000fc800000100cd */
[----:B------:R-:W-:-:S04]  /*3780*/  FFMA.FTZ R179, R202, R179, R203 ;  /* 0x000000b3cab37223 */ /* 0x000fc800000100cb */
[----:B------:R-:W-:Y:S02]  /*3790*/  FFMA.FTZ R180, R200, R179, R201 ;  /* 0x000000b3c8b47223 */ /* 0x000fe400000100c9 */
[----:B------:R-:W-:Y:S02]  /*37a0*/  FMUL.FTZ R179, R219, UR7 ;  /* 0x00000007dbb37c20 */ /* 0x000fe40008410000 */
[----:B------:R-:W-:Y:S02]  /*37b0*/  FFMA.FTZ R180, R198, R180, R199 ;  /* 0x000000b4c6b47223 */ /* 0x000fe400000100c7 */
[----:B------:R-:W-:Y:S02]  /*37c0*/  FMUL.FTZ R194, R90, R179 ;  /* 0x000000b35ac27220 */ /* 0x000fe40000410000 */
[C---:B------:R-:W-:Y:S02]  /*37d0*/  FFMA.FTZ R182, R196.reuse, R180, R197 ;  /* 0x000000b4c4b67223 */ /* 0x040fe400000100c5 */
[----:B------:R-:W-:-:S02]  /*37e0*/  FMUL.FTZ R180, R196, R181 ;  /* 0x000000b5c4b47220 */ /* 0x000fc40000410000 */
[----:B------:R-:W-:Y:S02]  /*37f0*/  FMUL.FTZ R179, R189, UR7 ;  /* 0x00000007bdb37c20 */ /* 0x000fe40008410000 */
[C---:B------:R-:W-:Y:S02]  /*3800*/  FFMA.FTZ R182, R195.reuse, R182, R194 ;  /* 0x000000b6c3b67223 */ /* 0x040fe400000100c2 */
[----:B------:R-:W-:Y:S02]  /*3810*/  FMUL.FTZ R181, R195, R180 ;  /* 0x000000b4c3b57220 */ /* 0x000fe40000410000 */
[----:B------:R-:W-:Y:S02]  /*3820*/  FMUL.FTZ R180, R220, UR7 ;  /* 0x00000007dcb47c20 */ /* 0x000fe40008410000 */
[----:B------:R-:W-:Y:S02]  /*3830*/  FMUL.FTZ R178, R88, R179 ;  /* 0x000000b358b27220 */ /* 0x000fe40000410000 */
[----:B------:R-:W-:-:S02]  /*3840*/  FFMA.FTZ R183, R192, R182, R193 ;  /* 0x000000b6c0b77223 */ /* 0x000fc400000100c1 */
[----:B------:R-:W-:Y:S02]  /*3850*/  FMUL.FTZ R182, R192, R181 ;  /* 0x000000b5c0b67220 */ /* 0x000fe40000410000 */
[----:B------:R-:W-:Y:S02]  /*3860*/  FMUL.FTZ R181, R217, UR7 ;  /* 0x00000007d9b57c20 */ /* 0x000fe40008410000 */
[----:B------:R-:W-:Y:S02]  /*3870*/  FMUL.FTZ R179, R87, R180 ;  /* 0x000000b457b37220 */ /* 0x000fe40000410000 */
[C---:B------:R-:W-:Y:S02]  /*3880*/  FFMA.FTZ R225, R171.reuse, R183, R178 ;  /* 0x000000b7abe17223 */ /* 0x040fe400000100b2 */
[----:B------:R-:W-:Y:S02]  /*3890*/  FMUL.FTZ R183, R171, R182 ;  /* 0x000000b6abb77220 */ /* 0x000fe40000410000 */
[----:B------:R-:W-:-:S02]  /*38a0*/  FMUL.FTZ R182, R190, UR7 ;  /* 0x00000007beb67c20 */ /* 0x000fc40008410000 */
[----:B------:R-:W-:Y:S02]  /*38b0*/  FMUL.FTZ R180, R86, R181 ;  /* 0x000000b556b47220 */ /* 0x000fe40000410000 */
        /* <DEDUP_REMOVED lines=10> */
[----:B------:R-:W-:-:S02]  /*3960*/  FMUL.FTZ R183, R82, R183 ;  /* 0x000000b752b77220 */ /* 0x000fc40000410000 */
[C---:B------:R-:W-:Y:S02]  /*3970*/  FFMA.FTZ R227, R175.reuse, R229, R182 ;  /* 0x000000e5afe37223 */ /* 0x040fe400000100b6 */
[----:B------:R-:W-:Y:S01]  /*3980*/  FMUL.FTZ R225, R175, R228 ;  /* 0x000000e4afe17220 */ /* 0x000fe20000410000 */
[----:B------:R-:W1:Y:S01]  /*3990*/  SHFL.UP PT, R229, R226, 0x8, RZ ;  /* 0x05000000e2e57989 */ /* 0x000e6200000e00ff */
[C---:B------:R-:W-:Y:S02]  /*39a0*/  FFMA.FTZ R227, R176.reuse, R227, R183 ;  /* 0x000000e3b0e37223 */ /* 0x040fe400000100b7 */
[----:B------:R-:W-:Y:S02]  /*39b0*/  FMUL.FTZ R232, R176, R225 ;  /* 0x000000e1b0e87220 */ /* 0x000fe40000410000 */
[C---:B------:R-:W-:Y:S01]  /*39c0*/  FFMA.FTZ R228, R177.reuse, R227, R184 ;  /* 0x000000e3b1e47223 */ /* 0x040fe200000100b8 */
[----:B------:R-:W-:Y:S01]  /*39d0*/  LOP3.LUT R227, R28, 0x1f, RZ, 0xc0, !PT ;  /* 0x0000001f1ce37812 */ /* 0x000fe200078ec0ff */
[----:B------:R-:W-:-:S02]  /*39e0*/  FMUL.FTZ R225, R177, R232 ;  /* 0x000000e8b1e17220 */ /* 0x000fc40000410000 */
[----:B0-----:R-:W-:Y:S01]  /*39f0*/  @P3 FFMA.FTZ R221, R226, R230, R221 ;  /* 0x000000e6e2dd3223 */ /* 0x001fe200000100dd */
[----:B------:R-:W0:Y:S01]  /*3a00*/  SHFL.DOWN PT, R231, R228, 0x1, 0x1f ;  /* 0x08201f00e4e77f89 */ /* 0x000e2200000e0000 */
[----:B------:R-:W-:-:S03]  /*3a10*/  ISETP.NE.AND P4, PT, R227, 0x1f, PT ;  /* 0x0000001fe300780c */ /* 0x000fc60003f85270 */
[----:B------:R-:W2:Y:S04]  /*3a20*/  SHFL.DOWN PT, R232, R225, 0x1, 0x1f ;  /* 0x08201f00e1e87f89 */ /* 0x000ea800000e0000 */
[----:B------:R-:W3:Y:S01]  /*3a30*/  SHFL.UP PT, R230, R221, 0x10, RZ ;  /* 0x06000000dde67989 */ /* 0x000ee200000e00ff */
[----:B-1----:R-:W-:Y:S01]  /*3a40*/  @P3 FMUL.FTZ R226, R226, R229 ;  /* 0x000000e5e2e23220 */ /* 0x002fe20000410000 */
[----:B------:R-:W-:-:S04]  /*3a50*/  ISETP.GE.AND P3, PT, R29, 0x10, PT ;  /* 0x000000101d00780c */ /* 0x000fc80003f66270 */
[----:B------:R-:W1:Y:S01]  /*3a60*/  SHFL.UP PT, R229, R226, 0x10, RZ ;  /* 0x06000000e2e57989 */ /* 0x000e6200000e00ff */
[C---:B0-----:R-:W-:Y:S02]  /*3a70*/  @P4 FFMA.FTZ R228, R225.reuse, R231, R228 ;  /* 0x000000e7e1e44223 */ /* 0x041fe400000100e4 */
[----:B--2---:R-:W-:-:S03]  /*3a80*/  @P4 FMUL.FTZ R225, R225, R232 ;  /* 0x000000e8e1e14220 */ /* 0x004fc60000410000 */
[----:B------:R-:W0:Y:S01]  /*3a90*/  SHFL.DOWN PT, R231, R228, 0x2, 0x1f ;  /* 0x08401f00e4e77f89 */ /* 0x000e2200000e0000 */
[C---:B------:R-:W-:Y:S02]  /*3aa0*/  ISETP.GE.U32.AND P4, PT, R227.reuse, 0x1e, PT ;  /* 0x0000001ee300780c */ /* 0x040fe40003f86070 */
[C---:B---3--:R-:W-:Y:S01]  /*3ab0*/  @P3 FFMA.FTZ R221, R226.reuse, R230, R221 ;  /* 0x000000e6e2dd3223 */ /* 0x048fe200000100dd */
[----:B------:R-:W2:Y:S05]  /*3ac0*/  SHFL.DOWN PT, R232, R225, 0x2, 0x1f ;  /* 0x08401f00e1e87f89 */ /* 0x000eaa00000e0000 */
[----:B------:R-:W-:Y:S01]  /*3ad0*/  SHFL.UP PT, R221, R221, 0x1, RZ ;  /* 0x04200000dddd7989 */ /* 0x000fe200000e00ff */
[----:B-1----:R-:W-:Y:S01]  /*3ae0*/  @P3 FMUL.FTZ R226, R226, R229 ;  /* 0x000000e5e2e23220 */ /* 0x002fe20000410000 */
[----:B------:R-:W-:-:S02]  /*3af0*/  ISETP.GE.U32.AND P3, PT, R227, 0x1c, PT ;  /* 0x0000001ce300780c */ /* 0x000fc40003f66070 */
[----:B-----5:R1:W-:Y:S04]  /*3b00*/  SHFL.IDX PT, R229, R12, RZ, 0x1f ;  /* 0x00001fff0ce57589 */ /* 0x0203e800000e0000 */
[----:B------:R-:W3:Y:S01]  /*3b10*/  SHFL.UP PT, R226, R226, 0x1, RZ ;  /* 0x04200000e2e27989 */ /* 0x000ee200000e00ff */
[C---:B0-----:R-:W-:Y:S02]  /*3b20*/  @!P4 FFMA.FTZ R228, R225.reuse, R231, R228 ;  /* 0x000000e7e1e4c223 */ /* 0x041fe400000100e4 */
[----:B-1----:R-:W-:Y:S02]  /*3b30*/  IMAD.MOV.U32 R12, RZ, RZ, 0x3f800000 ;  /* 0x3f800000ff0c7424 */ /* 0x002fe400078e00ff */
[----:B--2---:R-:W-:Y:S01]  /*3b40*/  @!P4 FMUL.FTZ R225, R225, R232 ;  /* 0x000000e8e1e1c220 */ /* 0x004fe20000410000 */
[----:B------:R-:W0:Y:S04]  /*3b50*/  SHFL.DOWN PT, R231, R228, 0x4, 0x1f ;  /* 0x08801f00e4e77f89 */ /* 0x000e2800000e0000 */
[----:B------:R-:W1:Y:S01]  /*3b60*/  SHFL.DOWN PT, R230, R225, 0x4, 0x1f ;  /* 0x08801f00e1e67f89 */ /* 0x000e6200000e0000 */
[----:B---3--:R-:W-:Y:S01]  /*3b70*/  @P2 FFMA.FTZ R229, R226, R229, R221 ;  /* 0x000000e5e2e52223 */ /* 0x008fe200000100dd */
[----:B------:R-:W-:-:S03]  /*3b80*/  ISETP.GE.U32.AND P2, PT, R227, 0x18, PT ;  /* 0x00000018e300780c */ /* 0x000fc60003f46070 */
[----:B------:R-:W-:Y:S01]  /*3b90*/  FFMA.FTZ R186, R186, R229, R185 ;  /* 0x000000e5baba7223 */ /* 0x000fe200000100b9 */
[----:B------:R-:W-:-:S03]  /*3ba0*/  MOV R229, UR8 ;  /* 0x0000000800e57c02 */ /* 0x000fc60008000f00 */
[-C--:B------:R-:W-:Y:S02]  /*3bb0*/  FMUL.FTZ R232, R223, R186.reuse ;  /* 0x000000badfe87220 */ /* 0x080fe40000410000 */
[----:B0-----:R-:W-:Y:S02]  /*3bc0*/  @!P3 FFMA.FTZ R228, R225, R231, R228 ;  /* 0x000000e7e1e4b223 */ /* 0x001fe400000100e4 */
[----:B------:R-:W-:Y:S02]  /*3bd0*/  FFMA.FTZ R185, R177, R186, R188 ;  /* 0x000000bab1b97223 */ /* 0x000fe400000100bc */
[----:B-1----:R-:W-:Y:S01]  /*3be0*/  @!P3 FMUL.FTZ R225, R225, R230 ;  /* 0x000000e6e1e1b220 */ /* 0x002fe20000410000 */
[----:B------:R-:W0:Y:S01]  /*3bf0*/  SHFL.DOWN PT, R221, R228, 0x8, 0x1f ;  /* 0x09001f00e4dd7f89 */ /* 0x000e2200000e0000 */
[----:B------:R-:W-:Y:S02]  /*3c00*/  FFMA.FTZ R223, R83, R232, RZ ;  /* 0x000000e853df7223 */ /* 0x000fe400000100ff */
[-C--:B------:R-:W-:Y:S01]  /*3c10*/  FMUL.FTZ R224, R224, R185.reuse ;  /* 0x000000b9e0e07220 */ /* 0x080fe20000410000 */
[----:B------:R-:W1:Y:S01]  /*3c20*/  SHFL.DOWN PT, R226, R225, 0x8, 0x1f ;  /* 0x09001f00e1e27f89 */ /* 0x000e6200000e0000 */
[----:B------:R-:W-:Y:S01]  /*3c30*/  FFMA.FTZ R188, R176, R185, R13 ;  /* 0x000000b9b0bc7223 */ /* 0x000fe2000001000d */
[----:B------:R-:W-:Y:S01]  /*3c40*/  HFMA2.MMA R13, -RZ, RZ, 0, 0 ;  /* 0x00000000ff0d7435 */ /* 0x000fe200000001ff */
[----:B------:R-:W-:-:S02]  /*3c50*/  FFMA.FTZ R223, R82, R224, R223 ;  /* 0x000000e052df7223 */ /* 0x000fc400000100df */
[-C--:B------:R-:W-:Y:S02]  /*3c60*/  FMUL.FTZ R224, R187, R188.reuse ;  /* 0x000000bcbbe07220 */ /* 0x080fe40000410000 */
[----:B------:R-:W-:Y:S02]  /*3c70*/  FFMA.FTZ R187, R175, R188, R170 ;  /* 0x000000bcafbb7223 */ /* 0x000fe400000100aa */
[----:B------:R-:W-:Y:S02]  /*3c80*/  FFMA.FTZ R224, R84, R224, R223 ;  /* 0x000000e054e07223 */ /* 0x000fe400000100df */
[-C--:B------:R-:W-:Y:S01]  /*3c90*/  FMUL.FTZ R170, R190, R187.reuse ;  /* 0x000000bbbeaa7220 */ /* 0x080fe20000410000 */
[----:B------:R-:W-:Y:S01]  /*3ca0*/  @!P0 LDS.64 R12, [R147.X8+0x1728] ;  /* 0x00172800930c8984 */ /* 0x000fe20000008a00 */
[----:B------:R-:W-:Y:S01]  /*3cb0*/  FFMA.FTZ R190, R174, R187, R167 ;  /* 0x000000bbaebe7223 */ /* 0x000fe200000100a7 */
[----:B------:R-:W-:Y:S01]  /*3cc0*/  ISETP.GE.U32.AND P0, PT, R227, 0x10, PT ;  /* 0x00000010e300780c */ /* 0x000fe20003f06070 */
[----:B------:R-:W-:-:S02]  /*3cd0*/  FFMA.FTZ R223, R85, R170, R224 ;  /* 0x000000aa55df7223 */ /* 0x000fc400000100e0 */
[-C--:B------:R-:W-:Y:S02]  /*3ce0*/  FMUL.FTZ R217, R217, R190.reuse ;  /* 0x000000bed9d97220 */ /* 0x080fe40000410000 */
[----:B------:R-:W-:Y:S02]  /*3cf0*/  FFMA.FTZ R167, R173, R190, R168 ;  /* 0x000000beada77223 */ /* 0x000fe400000100a8 */
[C---:B0-----:R-:W-:Y:S02]  /*3d00*/  @!P2 FFMA.FTZ R228, R225.reuse, R221, R228 ;  /* 0x000000dde1e4a223 */ /* 0x041fe400000100e4 */
[----:B------:R-:W-:Y:S02]  /*3d10*/  FFMA.FTZ R170, R86, R217, R223 ;  /* 0x000000d956aa7223 */ /* 0x000fe400000100df */
[----:B-1----:R-:W-:Y:S01]  /*3d20*/  @!P2 FMUL.FTZ R225, R225, R226 ;  /* 0x000000e2e1e1a220 */ /* 0x002fe20000410000 */
[----:B------:R-:W0:Y:S01]  /*3d30*/  SHFL.DOWN PT, R217, R228, 0x10, 0x1f ;  /* 0x0a001f00e4d97f89 */ /* 0x000e2200000e0000 */
[-C--:B------:R-:W-:Y:S01]  /*3d40*/  FMUL.FTZ R221, R220, R167.reuse ;  /* 0x000000a7dcdd7220 */ /* 0x080fe20000410000 */
[----:B------:R-:W-:Y:S01]  /*3d50*/  MOV R226, UR8 ;  /* 0x0000000800e27c02 */ /* 0x000fe20008000f00 */
[----:B------:R-:W-:Y:S01]  /*3d60*/  FFMA.FTZ R168, R172, R167, R169 ;  /* 0x000000a7aca87223 */ /* 0x000fe200000100a9 */
[----:B------:R-:W1:Y:S01]  /*3d70*/  SHFL.DOWN PT, R220, R225, 0x10, 0x1f ;  /* 0x0a001f00e1dc7f89 */ /* 0x000e6200000e0000 */
[----:B------:R-:W-:-:S02]  /*3d80*/  FFMA.FTZ R221, R87, R221, R170 ;  /* 0x000000dd57dd7223 */ /* 0x000fc400000100aa */
[-C--:B------:R-:W-:Y:S02]  /*3d90*/  FMUL.FTZ R189, R189, R168.reuse ;  /* 0x000000a8bdbd7220 */ /* 0x080fe40000410000 */
[----:B------:R-:W-:Y:S02]  /*3da0*/  FFMA.FTZ R169, R171, R168, R14 ;  /* 0x000000a8aba97223 */ /* 0x000fe4000001000e */
[----:B------:R-:W-:Y:S02]  /*3db0*/  FFMA.FTZ R14, R88, R189, R221 ;  /* 0x000000bd580e7223 */ /* 0x000fe400000100dd */
[-C--:B------:R-:W-:Y:S02]  /*3dc0*/  FMUL.FTZ R222, R222, R169.reuse ;  /* 0x000000a9dede7220 */ /* 0x080fe40000410000 */
[----:B------:R-:W-:Y:S02]  /*3dd0*/  FFMA.FTZ R170, R192, R169, R11 ;  /* 0x000000a9c0aa7223 */ /* 0x000fe4000001000b */
[----:B------:R-:W-:-:S02]  /*3de0*/  FFMA.FTZ R11, R89, R222, R14 ;  /* 0x000000de590b7223 */ /* 0x000fc4000001000e */
[-C--:B------:R-:W-:Y:S02]  /*3df0*/  FMUL.FTZ R219, R219, R170.reuse ;  /* 0x000000aadbdb7220 */ /* 0x080fe40000410000 */
[----:B------:R-:W-:Y:S01]  /*3e00*/  FFMA.FTZ R189, R195, R170, R10 ;  /* 0x000000aac3bd7223 */ /* 0x000fe2000001000a */
[----:B------:R-:W-:Y:S01]  /*3e10*/  MOV R10, R28 ;  /* 0x0000001c000a7202 */ /* 0x000fe20000000f00 */
[----:B------:R-:W-:Y:S01]  /*3e20*/  FFMA.FTZ R14, R90, R219, R11 ;  /* 0x000000db5a0e7223 */ /* 0x000fe2000001000b */
[----:B------:R-:W-:Y:S01]  /*3e30*/  HFMA2.MMA R11, -RZ, RZ, 0, 0 ;  /* 0x00000000ff0b7435 */ /* 0x000fe200000001ff */
[C---:B0-----:R-:W-:Y:S02]  /*3e40*/  @!P0 FFMA.FTZ R228, R225.reuse, R217, R228 ;  /* 0x000000d9e1e48223 */ /* 0x041fe400000100e4 */
[-C--:B------:R-:W-:Y:S02]  /*3e50*/  FMUL.FTZ R218, R218, R189.reuse ;  /* 0x000000bddada7220 */ /* 0x080fe40000410000 */
[----:B-1----:R-:W-:Y:S01]  /*3e60*/  @!P0 FMUL.FTZ R225, R225, R220 ;  /* 0x000000dce1e18220 */ /* 0x002fe20000410000 */
[----:B------:R-:W-:Y:S01]  /*3e70*/  SHFL.DOWN PT, R224, R228, 0x1, 0x1f ;  /* 0x08201f00e4e07f89 */ /* 0x000fe200000e0000 */
[----:B------:R-:W-:-:S02]  /*3e80*/  FFMA.FTZ R191, R196, R189, R191 ;  /* 0x000000bdc4bf7223 */ /* 0x000fc400000100bf */
[----:B------:R-:W-:Y:S01]  /*3e90*/  IMAD R222, R22, c[0x0][0x2b8], RZ ;  /* 0x0000ae0016de7a24 */ /* 0x000fe200078e02ff */
[----:B------:R-:W-:Y:S01]  /*3ea0*/  SHFL.IDX PT, R220, R13, RZ, 0x1f ;  /* 0x00001fff0ddc7589 */ /* 0x000fe200000e0000 */
[----:B------:R-:W-:Y:S02]  /*3eb0*/  FFMA.FTZ R217, R91, R218, R14 ;  /* 0x000000da5bd97223 */ /* 0x000fe4000001000e */
[-C--:B------:R-:W-:Y:S01]  /*3ec0*/  FMUL.FTZ R214, R214, R191.reuse ;  /* 0x000000bfd6d67220 */ /* 0x080fe20000410000 */
[----:B------:R-:W0:Y:S01]  /*3ed0*/  SHFL.DOWN PT, R223, R225, 0x1, 0x1f ;  /* 0x08201f00e1df7f89 */ /* 0x000e2200000e0000 */
[----:B------:R-:W-:Y:S02]  /*3ee0*/  FFMA.FTZ R215, R198, R191, R215 ;  /* 0x000000bfc6d77223 */ /* 0x000fe400000100d7 */
[C---:B------:R-:W-:Y:S01]  /*3ef0*/  IMAD.WIDE.U32 R10, R23.reuse, c[0x0][0x2b8], R10 ;  /* 0x0000ae00170a7a25 */ /* 0x040fe200078e000a */
[----:B------:R-:W-:Y:S03]  /*3f00*/  SHFL.IDX PT, R218, R228, RZ, 0x1f ;  /* 0x00001fffe4da7589 */ /* 0x000fe600000e0000 */
[----:B------:R-:W-:-:S02]  /*3f10*/  IMAD R219, R23, c[0x0][0x2bc], R222 ;  /* 0x0000af0017db7a24 */ /* 0x000fc400078e02de */
[----:B------:R-:W-:Y:S02]  /*3f20*/  FFMA.FTZ R214, R92, R214, R217 ;  /* 0x000000d65cd67223 */ /* 0x000fe400000100d9 */
[-C--:B------:R-:W-:Y:S02]  /*3f30*/  FMUL.FTZ R14, R216, R215.reuse ;  /* 0x000000d7d80e7220 */ /* 0x080fe40000410000 */
[----:B------:R-:W-:Y:S01]  /*3f40*/  FFMA.FTZ R217, R200, R215, R17 ;  /* 0x000000d7c8d97223 */ /* 0x000fe20000010011 */
[----:B------:R-:W1:Y:S01]  /*3f50*/  SHFL.IDX PT, R216, R225, RZ, 0x1f ;  /* 0x00001fffe1d87589 */ /* 0x000e6200000e0000 */
[----:B------:R-:W-:Y:S02]  /*3f60*/  IMAD.IADD R11, R11, 0x1, R219 ;  /* 0x000000010b0b7824 */ /* 0x000fe400078e02db */
[----:B------:R-:W-:Y:S02]  /*3f70*/  IMAD R222, R210, c[0x0][0x2c0], RZ ;  /* 0x0000b000d2de7a24 */ /* 0x000fe400078e02ff */
[----:B------:R-:W-:-:S02]  /*3f80*/  FFMA.FTZ R219, R93, R14, R214 ;  /* 0x0000000e5ddb7223 */ /* 0x000fc400000100d6 */
[----:B------:R-:W-:Y:S02]  /*3f90*/  FMUL.FTZ R14, R16, R217 ;  /* 0x000000d9100e7220 */ /* 0x000fe40000410000 */
[C---:B------:R-:W-:Y:S02]  /*3fa0*/  IMAD R221, R25.reuse, c[0x0][0x2c4], R222 ;  /* 0x0000b10019dd7a24 */ /* 0x040fe400078e02de */
[----:B------:R-:W-:-:S04]  /*3fb0*/  IMAD.WIDE.U32 R16, R25, c[0x0][0x2c0], R10 ;  /* 0x0000b00019107a25 */ /* 0x000fc800078e000a */
[----:B------:R-:W-:Y:S01]  /*3fc0*/  FFMA.FTZ R222, R94, R14, R219 ;  /* 0x0000000e5ede7223 */ /* 0x000fe200000100db */
[----:B------:R-:W-:Y:S01]  /*3fd0*/  LEA R10, P2, R16, c[0x0][0x320], 0x2 ;  /* 0x0000c800100a7a11 */ /* 0x000fe200078410ff */
[----:B------:R-:W-:Y:S01]  /*3fe0*/  FFMA.FTZ R214, R202, R217, R213 ;  /* 0x000000d9cad67223 */ /* 0x000fe200000100d5 */
[----:B------:R-:W-:Y:S01]  /*3ff0*/  IADD3 R213, R17, R221, RZ ;  /* 0x000000dd11d57210 */ /* 0x000fe20007ffe0ff */
[----:B0-----:R-:W-:Y:S01]  /*4000*/  @P1 FFMA.FTZ R220, R223, R220, R224 ;  /* 0x000000dcdfdc1223 */ /* 0x001fe200000100e0 */
[C---:B------:R-:W-:Y:S01]  /*4010*/  IADD3 R14, P0, R16.reuse, UR8, RZ ;  /* 0x00000008100e7c10 */ /* 0x040fe2000ff1e0ff */
[----:B------:R-:W-:Y:S01]  /*4020*/  FMUL.FTZ R17, R15, R214 ;  /* 0x000000d60f117220 */ /* 0x000fe20000410000 */
[----:B------:R-:W-:Y:S01]  /*4030*/  LEA.HI.X R11, R16, c[0x0][0x324], R213, 0x2, P2 ;  /* 0x0000c900100b7a11 */ /* 0x000fe200010f14d5 */
[----:B------:R-:W-:Y:S01]  /*4040*/  IMAD R219, R33, -0x200, R24 ;  /* 0xfffffe0021db7824 */ /* 0x000fe200078e0218 */
[----:B------:R-:W-:Y:S01]  /*4050*/  LEA.HI.X.SX32 R15, R226, R213, 0x1, P0 ;  /* 0x000000d5e20f7211 */ /* 0x000fe200000f0eff */
[----:B------:R-:W-:-:S02]  /*4060*/  FFMA.FTZ R213, R220, R19, R18 ;  /* 0x00000013dcd57223 */ /* 0x000fc40000010012 */
[----:B------:R-:W-:Y:S01]  /*4070*/  FFMA.FTZ R221, R95, R17, R222 ;  /* 0x000000115fdd7223 */ /* 0x000fe200000100de */
[----:B------:R-:W-:Y:S01]  /*4080*/  SHF.R.S32.HI R17, RZ, 0x1f, R219 ;  /* 0x0000001fff117819 */ /* 0x000fe200000114db */
[----:B------:R-:W-:Y:S01]  /*4090*/  FFMA.FTZ R209, R206, R213, R209 ;  /* 0x000000d5ced17223 */ /* 0x000fe200000100d1 */
[C---:B------:R-:W-:Y:S01]  /*40a0*/  LEA R16, P0, R219.reuse, R10, 0x2 ;  /* 0x0000000adb107211 */ /* 0x040fe200078010ff */
[----:B-1----:R-:W-:Y:S01]  /*40b0*/  FFMA.FTZ R19, R216, R13, R218 ;  /* 0x0000000dd8137223 */ /* 0x002fe200000100da */
[----:B------:R-:W-:Y:S01]  /*40c0*/  P2R R13, PR, RZ, 0x20 ;  /* 0x00000020ff0d7803 */ /* 0x000fe20000000000 */
[----:B------:R-:W-:Y:S01]  /*40d0*/  FFMA.FTZ R205, R204, R209, R205 ;  /* 0x000000d1cccd7223 */ /* 0x000fe200000100cd */
[----:B------:R-:W-:Y:S01]  /*40e0*/  LEA.HI.X R17, R219, R11, R17, 0x2, P0 ;  /* 0x0000000bdb117211 */ /* 0x000fe200000f1411 */
[----:B------:R-:W-:Y:S02]  /*40f0*/  IMAD.U32 R13, RZ, RZ, UR20 ;  /* 0x00000014ff0d7e24 */ /* 0x000fe4000f8e00ff */
[----:B------:R-:W-:-:S02]  /*4100*/  FFMA.FTZ R203, R202, R205, R203 ;  /* 0x000000cdcacb7223 */ /* 0x000fc400000100cb */
[----:B------:R-:W-:Y:S02]  /*4110*/  FMUL.FTZ R18, R216, R12 ;  /* 0x0000000cd8127220 */ /* 0x000fe40000410000 */
[----:B------:R-:W-:Y:S02]  /*4120*/  FFMA.FTZ R201, R200, R203, R201 ;  /* 0x000000cbc8c97223 */ /* 0x000fe400000100c9 */
[----:B------:R-:W-:Y:S01]  /*4130*/  FFMA.FTZ R211, R204, R214, R211 ;  /* 0x000000d6ccd37223 */ /* 0x000fe200000100d3 */
[----:B------:R0:W-:Y:S01]  /*4140*/  @!P5 STS.64 [R147.X8+0x1728], R18 ;  /* 0x001728129300d388 */ /* 0x0001e20000008a00 */
[----:B------:R-:W-:Y:S02]  /*4150*/  FFMA.FTZ R199, R198, R201, R199 ;  /* 0x000000c9c6c77223 */ /* 0x000fe400000100c7 */
[----:B------:R-:W-:Y:S01]  /*4160*/  IMAD.WIDE.U32 R12, R13, c[0x0][0x2d0], R16 ;  /* 0x0000b4000d0c7a25 */ /* 0x000fe200078e0010 */
[----:B------:R-:W-:-:S03]  /*4170*/  SHF.L.U32 R16, R28, 0x4, RZ ;  /* 0x000000041c107819 */ /* 0x000fc600000006ff */
[----:B------:R-:W-:Y:S01]  /*4180*/  FFMA.FTZ R197, R196, R199, R197 ;  /* 0x000000c7c4c57223 */ /* 0x000fe200000100c5 */
[----:B------:R-:W-:Y:S01]  /*4190*/  LEA.HI.SX32 R16, R16, R16, 0x1b ;  /* 0x0000001010107211 */ /* 0x000fe200078fdaff */
[----:B------:R-:W-:Y:S02]  /*41a0*/  FMUL.FTZ R204, R186, UR7 ;  /* 0x00000007bacc7c20 */ /* 0x000fe40008410000 */
[----:B------:R-:W-:Y:S02]  /*41b0*/  FFMA.FTZ R195, R195, R197, R194 ;  /* 0x000000c5c3c37223 */ /* 0x000fe400000100c2 */
[----:B------:R-:W-:Y:S02]  /*41c0*/  FMUL.FTZ R17, R83, R204 ;  /* 0x000000cc53117220 */ /* 0x000fe40000410000 */
[----:B------:R-:W-:Y:S02]  /*41d0*/  FFMA.FTZ R193, R192, R195, R193 ;  /* 0x000000c3c0c17223 */ /* 0x000fe400000100c1 */
[----:B------:R-:W-:Y:S01]  /*41e0*/  FMUL.FTZ R202, R187, UR7 ;  /* 0x00000007bbca7c20 */ /* 0x000fe20008410000 */
[----:B------:R1:W-:Y:S01]  /*41f0*/  STS [R16.X4+0x430], R17 ;  /* 0x0004301110007388 */ /* 0x0003e20000004800 */
[----:B------:R-:W-:-:S02]  /*4200*/  FFMA.FTZ R171, R171, R193, R178 ;  /* 0x000000c1abab7223 */ /* 0x000fc400000100b2 */
[----:B0-----:R-:W-:Y:S02]  /*4210*/  FMUL.FTZ R18, R167, UR7 ;  /* 0x00000007a7127c20 */ /* 0x001fe40008410000 */
[----:B------:R-:W-:Y:S02]  /*4220*/  FFMA.FTZ R179, R172, R171, R179 ;  /* 0x000000abacb37223 */ /* 0x000fe400000100b3 */
[-C--:B------:R-:W-:Y:S02]  /*4230*/  FMUL.FTZ R208, R208, R211.reuse ;  /* 0x000000d3d0d07220 */ /* 0x080fe40000410000 */
[----:B------:R-:W-:Y:S02]  /*4240*/  FMUL.FTZ R19, R85, R202 ;  /* 0x000000ca55137220 */ /* 0x000fe40000410000 */
[----:B-1----:R-:W-:Y:S02]  /*4250*/  FMUL.FTZ R17, R87, R18 ;  /* 0x0000001257117220 */ /* 0x002fe40000410000 */
[----:B------:R-:W-:Y:S01]  /*4260*/  FFMA.FTZ R207, R206, R211, R207 ;  /* 0x000000d3cecf7223 */ /* 0x000fe200000100cf */
[----:B------:R0:W-:Y:S01]  /*4270*/  STS [R16.X4+0x43c], R19 ;  /* 0x00043c1310007388 */ /* 0x0001e20000004800 */
[----:B------:R-:W-:-:S02]  /*4280*/  FMUL.FTZ R18, R169, UR7 ;  /* 0x00000007a9127c20 */ /* 0x000fc40008410000 */
[----:B------:R-:W-:Y:S01]  /*4290*/  FFMA.FTZ R173, R173, R179, R180 ;  /* 0x000000b3adad7223 */ /* 0x000fe200000100b4 */
[----:B------:R-:W-:Y:S01]  /*42a0*/  STS [R16.X4+0x444], R17 ;  /* 0x0004441110007388 */ /* 0x000fe20000004800 */
[----:B------:R-:W-:Y:S02]  /*42b0*/  FFMA.FTZ R206, R96, R208, R221 ;  /* 0x000000d060ce7223 */ /* 0x000fe400000100dd */
[----:B------:R-:W-:Y:S02]  /*42c0*/  FMUL.FTZ R221, R185, UR7 ;  /* 0x00000007b9dd7c20 */ /* 0x000fe40008410000 */
[----:B------:R-:W-:Y:S02]  /*42d0*/  FMUL.FTZ R223, R188, UR7 ;  /* 0x00000007bcdf7c20 */ /* 0x000fe40008410000 */
[----:B------:R-:W-:Y:S02]  /*42e0*/  FMUL.FTZ R227, R168, UR7 ;  /* 0x00000007a8e37c20 */ /* 0x000fe40008410000 */
[----:B0-----:R-:W-:-:S02]  /*42f0*/  FMUL.FTZ R19, R89, R18 ;  /* 0x0000001259137220 */ /* 0x001fc40000410000 */
[----:B------:R-:W-:Y:S01]  /*4300*/  FFMA.FTZ R181, R174, R173, R181 ;  /* 0x000000adaeb57223 */ /* 0x000fe200000100b5 */
[----:B------:R-:W-:Y:S01]  /*4310*/  IADD3 R174, -R229, c[0x0][0x168], -R28 ;  /* 0x00005a00e5ae7a10 */ /* 0x000fe20007ffe91c */
[----:B------:R-:W-:Y:S01]  /*4320*/  FMUL.FTZ R221, R82, R221 ;  /* 0x000000dd52dd7220 */ /* 0x000fe20000410000 */
[----:B------:R0:W-:Y:S01]  /*4330*/  STS [R16.X4+0x44c], R19 ;  /* 0x00044c1310007388 */ /* 0x0001e20000004800 */
[----:B------:R-:W-:Y:S01]  /*4340*/  FMUL.FTZ R223, R84, R223 ;  /* 0x000000df54df7220 */ /* 0x000fe20000410000 */
[----:B------:R-:W-:Y:S01]  /*4350*/  ISETP.GE.AND P0, PT, R174, 0x1, PT ;  /* 0x00000001ae00780c */ /* 0x000fe20003f06270 */
[----:B------:R-:W-:Y:S01]  /*4360*/  FMUL.FTZ R225, R190, UR7 ;  /* 0x00000007bee17c20 */ /* 0x000fe20008410000 */
[----:B------:R1:W-:Y:S01]  /*4370*/  STS [R16.X4+0x434], R221 ;  /* 0x000434dd10007388 */ /* 0x0003e20000004800 */
[----:B------:R-:W-:Y:S02]  /*4380*/  FMUL.FTZ R227, R88, R227 ;  /* 0x000000e358e37220 */ /* 0x000fe40000410000 */
[----:B------:R-:W-:Y:S01]  /*4390*/  FMUL.FTZ R18, R189, UR7 ;  /* 0x00000007bd127c20 */ /* 0x000fe20008410000 */
[----:B------:R2:W-:Y:S01]  /*43a0*/  STS [R16.X4+0x438], R223 ;  /* 0x000438df10007388 */ /* 0x0005e20000004800 */
[----:B------:R-:W-:-:S02]  /*43b0*/  FFMA.FTZ R175, R175, R181, R182 ;  /* 0x000000b5afaf7223 */ /* 0x000fc400000100b6 */
[----:B0-----:R-:W-:Y:S01]  /*43c0*/  FMUL.FTZ R19, R217, UR7 ;  /* 0x00000007d9137c20 */ /* 0x001fe20008410000 */
[----:B------:R0:W-:Y:S01]  /*43d0*/  STS [R16.X4+0x448], R227 ;  /* 0x000448e310007388 */ /* 0x0001e20000004800 */
[----:B------:R-:W-:Y:S02]  /*43e0*/  FMUL.FTZ R225, R86, R225 ;  /* 0x000000e156e17220 */ /* 0x000fe40000410000 */
[----:B-1----:R-:W-:Y:S02]  /*43f0*/  FMUL.FTZ R221, R170, UR7 ;  /* 0x00000007aadd7c20 */ /* 0x002fe40008410000 */
[----:B------:R-:W-:Y:S01]  /*4400*/  FFMA.FTZ R183, R176, R175, R183 ;  /* 0x000000afb0b77223 */ /* 0x000fe200000100b7 */
[----:B------:R1:W-:Y:S01]  /*4410*/  STS [R16.X4+0x440], R225 ;  /* 0x000440e110007388 */ /* 0x0003e20000004800 */
[----:B--2---:R-:W-:Y:S02]  /*4420*/  FMUL.FTZ R223, R91, R18 ;  /* 0x000000125bdf7220 */ /* 0x004fe40000410000 */
[----:B------:R-:W-:-:S02]  /*4430*/  FMUL.FTZ R18, R215, UR7 ;  /* 0x00000007d7127c20 */ /* 0x000fc40008410000 */
[----:B0-----:R-:W-:Y:S01]  /*4440*/  FMUL.FTZ R227, R94, R19 ;  /* 0x000000135ee37220 */ /* 0x001fe20000410000 */
[----:B------:R0:W-:Y:S01]  /*4450*/  STS [R16.X4+0x454], R223 ;  /* 0x000454df10007388 */ /* 0x0001e20000004800 */
[----:B------:R-:W-:Y:S02]  /*4460*/  FMUL.FTZ R19, R211, UR7 ;  /* 0x00000007d3137c20 */ /* 0x000fe40008410000 */
[----:B------:R-:W-:Y:S01]  /*4470*/  FMUL.FTZ R221, R90, R221 ;  /* 0x000000dd5add7220 */ /* 0x000fe20000410000 */
[----:B------:R-:W-:Y:S01]  /*4480*/  STS [R16.X4+0x460], R227 ;  /* 0x000460e310007388 */ /* 0x000fe20000004800 */
[----:B------:R-:W-:Y:S02]  /*4490*/  FFMA.FTZ R177, R177, R183, R184 ;  /* 0x000000b7b1b17223 */ /* 0x000fe400000100b8 */
[----:B-1----:R-:W-:Y:S01]  /*44a0*/  FMUL.FTZ R225, R191, UR7 ;  /* 0x00000007bfe17c20 */ /* 0x002fe20008410000 */
[----:B------:R1:W-:Y:S01]  /*44b0*/  STS [R16.X4+0x450], R221 ;  /* 0x000450dd10007388 */ /* 0x0003e20000004800 */
[----:B------:R-:W-:-:S02]  /*44c0*/  FMUL.FTZ R17, R93, R18 ;  /* 0x000000125d117220 */ /* 0x000fc40000410000 */
[----:B------:R-:W-:Y:S02]  /*44d0*/  FMUL.FTZ R18, R214, UR7 ;  /* 0x00000007d6127c20 */ /* 0x000fe40008410000 */
[----:B0-----:R-:W-:Y:S01]  /*44e0*/  FMUL.FTZ R223, R96, R19 ;  /* 0x0000001360df7220 */ /* 0x001fe20000410000 */
[----:B------:R0:W-:Y:S01]  /*44f0*/  STS [R16.X4+0x45c], R17 ;  /* 0x00045c1110007388 */ /* 0x0001e20000004800 */
[C---:B------:R-:W-:Y:S02]  /*4500*/  FFMA.FTZ R186, -R98.reuse, R151, R186 ;  /* 0x0000009762ba7223 */ /* 0x040fe400000101ba */
[----:B------:R-:W-:Y:S01]  /*4510*/  FMUL.FTZ R19, R98, R177 ;  /* 0x000000b162137220 */ /* 0x000fe20000410000 */
[----:B------:R-:W-:Y:S01]  /*4520*/  STS [R16.X4+0x468], R223 ;  /* 0x000468df10007388 */ /* 0x000fe20000004800 */
[----:B------:R-:W-:Y:S02]  /*4530*/  FMUL.FTZ R225, R92, R225 ;  /* 0x000000e15ce17220 */ /* 0x000fe40000410000 */
[----:B-1----:R-:W-:-:S02]  /*4540*/  FMUL.FTZ R221, R95, R18 ;  /* 0x000000125fdd7220 */ /* 0x002fc40000410000 */
[----:B------:R-:W-:Y:S01]  /*4550*/  FMUL.FTZ R172, R207, UR7 ;  /* 0x00000007cfac7c20 */ /* 0x000fe20008410000 */
[----:B------:R1:W-:Y:S01]  /*4560*/  STS [R16.X4+0x458], R225 ;  /* 0x000458e110007388 */ /* 0x0003e20000004800 */
[C---:B------:R-:W-:Y:S02]  /*4570*/  FFMA.FTZ R185, -R99.reuse, R152, R185 ;  /* 0x0000009863b97223 */ /* 0x040fe400000101b9 */
[----:B------:R-:W-:Y:S01]  /*4580*/  FMUL.FTZ R18, R99, R183 ;  /* 0x000000b763127220 */ /* 0x000fe20000410000 */
[----:B------:R2:W-:Y:S01]  /*4590*/  STS [R16.X4+0x464], R221 ;  /* 0x000464dd10007388 */ /* 0x0005e20000004800 */
[----:B0-----:R-:W-:Y:S02]  /*45a0*/  FFMA.FTZ R17, R19, R186, RZ ;  /* 0x000000ba13117223 */ /* 0x001fe400000100ff */
[----:B------:R-:W-:Y:S02]  /*45b0*/  FFMA.FTZ R188, -R100, R149, R188 ;  /* 0x0000009564bc7223 */ /* 0x000fe400000101bc */
[----:B------:R-:W-:-:S02]  /*45c0*/  FFMA.FTZ R17, R18, R185, R17 ;  /* 0x000000b912117223 */ /* 0x000fc40000010011 */
[----:B-1----:R-:W-:Y:S02]  /*45d0*/  FMUL.FTZ R225, R97, R172 ;  /* 0x000000ac61e17220 */ /* 0x002fe40000410000 */
[C---:B------:R-:W-:Y:S02]  /*45e0*/  FFMA.FTZ R187, -R101.reuse, R150, R187 ;  /* 0x0000009665bb7223 */ /* 0x040fe400000101bb */
[----:B--2---:R-:W-:Y:S01]  /*45f0*/  FMUL.FTZ R221, R100, R175 ;  /* 0x000000af64dd7220 */ /* 0x004fe20000410000 */
[----:B------:R0:W-:Y:S01]  /*4600*/  STS [R16.X4+0x46c], R225 ;  /* 0x00046ce110007388 */ /* 0x0001e20000004800 */
[----:B------:R-:W-:Y:S02]  /*4610*/  FMUL.FTZ R172, R101, R181 ;  /* 0x000000b565ac7220 */ /* 0x000fe40000410000 */
[----:B------:R-:W-:Y:S02]  /*4620*/  FFMA.FTZ R17, R221, R188, R17 ;  /* 0x000000bcdd117223 */ /* 0x000fe40000010011 */
[----:B------:R-:W-:-:S02]  /*4630*/  FFMA.FTZ R190, -R102, R165, R190 ;  /* 0x000000a566be7223 */ /* 0x000fc400000101be */
[----:B------:R-:W-:Y:S02]  /*4640*/  FMUL.FTZ R223, R102, R173 ;  /* 0x000000ad66df7220 */ /* 0x000fe40000410000 */
[----:B------:R-:W-:Y:S01]  /*4650*/  FFMA.FTZ R176, R172, R187, R17 ;  /* 0x000000bbacb07223 */ /* 0x000fe20000010011 */
[----:B------:R-:W-:Y:S06]  /*4660*/  BAR.SYNC.DEFER_BLOCKING 0x0 ;  /* 0x0000000000007b1d */ /* 0x000fec0000010000 */
[----:B------:R-:W-:Y:S05]  /*4670*/  @!P0 BRA `(.L_x_4940) ;  /* 0x0000009000008947 */ /* 0x000fea0003800000 */
[----:B0-----:R-:W-:Y:S01]  /*4680*/  LEA.HI.SX32 R178, R28, R28, 0x1b ;  /* 0x0000001c1cb27211 */ /* 0x001fe200078fdaff */
        /* <DEDUP_REMOVED lines=8> */
.L_x_4940:
[----:B0-----:R-:W-:Y:S05]  /*4710*/  BSYNC B0 ;  /* 0x0000000000007941 */ /* 0x001fea0003800000 */
.L_x_4939:
[----:B------:R-:W-:Y:S01]  /*4720*/  IADD3 R225, R28, 0x20, RZ ;  /* 0x000000201ce17810 */ /* 0x000fe20007ffe0ff */
[C---:B------:R-:W-:Y:S01]  /*4730*/  FFMA.FTZ R167, -R103.reuse, R164, R167 ;  /* 0x000000a467a77223 */ /* 0x040fe200000101a7 */
[----:B------:R-:W-:Y:S01]  /*4740*/  ISETP.GE.AND P0, PT, R174, 0x21, PT ;  /* 0x00000021ae00780c */ /* 0x000fe20003f06270 */
[----:B------:R-:W-:Y:S01]  /*4750*/  FMUL.FTZ R14, R103, R179 ;  /* 0x000000b3670e7220 */ /* 0x000fe20000410000 */
[----:B------:R-:W-:Y:S01]  /*4760*/  LEA.HI.SX32 R225, R225, R28, 0x1b ;  /* 0x0000001ce1e17211 */ /* 0x000fe200078fdaff */
[----:B------:R-:W-:Y:S01]  /*4770*/  FFMA.FTZ R176, R223, R190, R176 ;  /* 0x000000bedfb07223 */ /* 0x000fe200000100b0 */
[----:B------:R-:W-:Y:S01]  /*4780*/  USHF.L.U64.HI UR7, UR5, 0x2, UR6 ;  /* 0x0000000205077899 */ /* 0x000fe20008010206 */
[C---:B------:R-:W-:Y:S01]  /*4790*/  FFMA.FTZ R168, -R104.reuse, R163, R168 ;  /* 0x000000a368a87223 */ /* 0x040fe200000101a8 */
[----:B------:R-:W-:Y:S01]  /*47a0*/  ULDC.64 UR10, c[0x0][0x2d0] ;  /* 0x0000b400000a7ab9 */ /* 0x000fe20000000a00 */
[----:B------:R-:W-:Y:S01]  /*47b0*/  FMUL.FTZ R15, R104, R171 ;  /* 0x000000ab680f7220 */ /* 0x000fe20000410000 */
[----:B------:R-:W0:Y:S01]  /*47c0*/  LDS R225, [R225.X4+0x4b0] ;  /* 0x0004b000e1e17984 */ /* 0x000e220000004800 */
[----:B------:R-:W-:Y:S01]  /*47d0*/  FFMA.FTZ R176, R14, R167, R176 ;  /* 0x000000a70eb07223 */ /* 0x000fe200000100b0 */
[----:B------:R-:W-:Y:S01]  /*47e0*/  UIMAD UR7, UR7, UR10, URZ ;  /* 0x0000000a070772a4 */ /* 0x000fe2000f8e023f */
[C---:B------:R-:W-:Y:S01]  /*47f0*/  FFMA.FTZ R169, -R105.reuse, R162, R169 ;  /* 0x000000a269a97223 */ /* 0x040fe200000101a9 */
[----:B------:R-:W-:Y:S01]  /*4800*/  BSSY B0, `(.L_x_4941) ;  /* 0x000002a000007945 */ /* 0x000fe20003800000 */
[----:B------:R-:W-:Y:S01]  /*4810*/  FMUL.FTZ R16, R105, R193 ;  /* 0x000000c169107220 */ /* 0x000fe20000410000 */
[----:B------:R-:W-:Y:S01]  /*4820*/  UIMAD UR7, UR20, UR11, UR7 ;  /* 0x0000000b140772a4 */ /* 0x000fe2000f8e0207 */
[----:B------:R-:W-:Y:S01]  /*4830*/  FFMA.FTZ R176, R15, R168, R176 ;  /* 0x000000a80fb07223 */ /* 0x000fe200000100b0 */
[----:B------:R-:W-:Y:S01]  /*4840*/  IADD3 R229, R28, 0x60, RZ ;  /* 0x000000601ce57810 */ /* 0x000fe20007ffe0ff */
[----:B------:R-:W-:-:S02]  /*4850*/  FFMA.FTZ R170, -R106, R161, R170 ;  /* 0x000000a16aaa7223 */ /* 0x000fc400000101aa */
[----:B------:R-:W-:Y:S01]  /*4860*/  FMUL.FTZ R17, R106, R195 ;  /* 0x000000c36a117220 */ /* 0x000fe20000410000 */
[----:B------:R-:W-:Y:S01]  /*4870*/  IADD3 R13, R13, UR7, RZ ;  /* 0x000000070d0d7c10 */ /* 0x000fe2000fffe0ff */
        /* <DEDUP_REMOVED lines=16> */
[----:B------:R-:W-:-:S02]  /*4980*/  FMUL.FTZ R194, R166, R207 ;  /* 0x000000cfa6c27220 */ /* 0x000fc40000410000 */
[C---:B------:R-:W-:Y:S02]  /*4990*/  FFMA.FTZ R211, -R112.reuse, R155, R211 ;  /* 0x0000009b70d37223 */ /* 0x040fe400000101d3 */
[C---:B------:R-:W-:Y:S02]  /*49a0*/  FMUL.FTZ R192, R113.reuse, R213 ;  /* 0x000000d571c07220 */ /* 0x040fe40000410000 */
[----:B------:R-:W-:Y:S02]  /*49b0*/  FFMA.FTZ R207, -R113, R154, R207 ;  /* 0x0000009a71cf7223 */ /* 0x000fe400000101cf */
[----:B------:R-:W-:Y:S02]  /*49c0*/  FMUL.FTZ R166, R112, R209 ;  /* 0x000000d170a67220 */ /* 0x000fe40000410000 */
[----:B------:R-:W-:Y:S02]  /*49d0*/  FFMA.FTZ R153, R184, R214, R153 ;  /* 0x000000d6b8997223 */ /* 0x000fe40000010099 */
[----:B------:R-:W-:-:S02]  /*49e0*/  FMUL.FTZ R227, R97, R194 ;  /* 0x000000c261e37220 */ /* 0x000fc40000410000 */
[----:B------:R-:W-:Y:S02]  /*49f0*/  FMUL.FTZ R194, R192, R207 ;  /* 0x000000cfc0c27220 */ /* 0x000fe40000410000 */
[----:B------:R-:W-:Y:S02]  /*4a00*/  FFMA.FTZ R153, R166, R211, R153 ;  /* 0x000000d3a6997223 */ /* 0x000fe40000010099 */
[----:B------:R-:W-:Y:S01]  /*4a10*/  FADD.FTZ R206, R206, R227 ;  /* 0x000000e3cece7221 */ /* 0x000fe20000010000 */
[----:B------:R-:W-:Y:S01]  /*4a20*/  IADD3 R227, R28, 0x40, RZ ;  /* 0x000000401ce37810 */ /* 0x000fe20007ffe0ff */
[----:B------:R-:W-:Y:S01]  /*4a30*/  FADD.FTZ R153, R153, R194 ;  /* 0x000000c299997221 */ /* 0x000fe20000010000 */
[----:B------:R-:W-:Y:S05]  /*4a40*/  @!P0 BRA `(.L_x_4942) ;  /* 0x0000005000008947 */ /* 0x000fea0003800000 */
[----:B0-----:R-:W-:Y:S01]  /*4a50*/  IMAD.WIDE R10, R219, 0x4, R10 ;  /* 0x00000004db0a7825 */ /* 0x001fe200078e020a */
[----:B------:R-:W-:-:S05]  /*4a60*/  MOV R219, UR20 ;  /* 0x0000001400db7c02 */ /* 0x000fca0008000f00 */
[----:B------:R-:W-:-:S05]  /*4a70*/  IMAD.WIDE.U32 R10, R219, c[0x0][0x2d0], R10 ;  /* 0x0000b400db0a7a25 */ /* 0x000fca00078e000a */
[----:B------:R-:W-:-:S05]  /*4a80*/  IADD3 R11, R11, UR7, RZ ;  /* 0x000000070b0b7c10 */ /* 0x000fca000fffe0ff */
[----:B------:R0:W-:Y:S02]  /*4a90*/  RED.E.ADD.F32.FTZ.RN.STRONG.GPU [R10.64+-0x780], R225 ;  /* 0xfff880e10a00798e */ /* 0x0001e4000c10e78c */
.L_x_4942:
[----:B0-----:R-:W-:Y:S05]  /*4aa0*/  BSYNC B0 ;  /* 0x0000000000007941 */ /* 0x001fea0003800000 */
.L_x_4941:
[-C--:B------:R-:W-:Y:S01]  /*4ab0*/  LEA.HI.SX32 R227, R227, R28.reuse, 0x1b ;  /* 0x0000001ce3e37211 */ /* 0x080fe200078fdaff */
        /* <DEDUP_REMOVED lines=13> */
.L_x_4944:
[----:B------:R-:W-:Y:S05]  /*4b90*/  BSYNC B0 ;  /* 0x0000000000007941 */ /* 0x000fea0003800000 */
.L_x_4943:
[----:B------:R-:W1:Y:S01]  /*4ba0*/  LDS R229, [R229.X4+0x5b0] ;  /* 0x0005b000e5e57984 */ /* 0x000e620000004800 */
[----:B------:R-:W-:Y:S01]  /*4bb0*/  BSSY B0, `(.L_x_4945) ;  /* 0x0000005000007945 */ /* 0x000fe20003800000 */
[----:B------:R-:W-:Y:S02]  /*4bc0*/  IADD3 R219, R28, 0xa0, RZ ;  /* 0x000000a01cdb7810 */ /* 0x000fe40007ffe0ff */
[----:B------:R-:W-:Y:S01]  /*4bd0*/  LEA.HI.SX32 R11, R11, R28, 0x1b ;  /* 0x0000001c0b0b7211 */ /* 0x000fe200078fdaff */
[----:B------:R-:W-:Y:S05]  /*4be0*/  @!P0 BRA `(.L_x_4946) ;  /* 0x0000001000008947 */ /* 0x000fea0003800000 */
[----:B-1----:R1:W-:Y:S02]  /*4bf0*/  RED.E.ADD.F32.FTZ.RN.STRONG.GPU [R12.64+-0x680], R229 ;  /* 0xfff980e50c00798e */ /* 0x0023e4000c10e78c */
.L_x_4946:
[----:B------:R-:W-:Y:S05]  /*4c00*/  BSYNC B0 ;  /* 0x0000000000007941 */ /* 0x000fea0003800000 */
.L_x_4945:
[----:B------:R-:W2:Y:S01]  /*4c10*/  LDS R11, [R11.X4+0x630] ;  /* 0x000630000b0b7984 */ /* 0x000ea20000004800 */
[----:B------:R-:W-:Y:S01]  /*4c20*/  BSSY B0, `(.L_x_4947) ;  /* 0x0000005000007945 */ /* 0x000fe20003800000 */
[----:B------:R-:W-:-:S02]  /*4c30*/  IADD3 R225, R28, 0xc0, RZ ;  /* 0x000000c01ce17810 */ /* 0x000fc40007ffe0ff */
[----:B------:R-:W-:Y:S01]  /*4c40*/  LEA.HI.SX32 R219, R219, R28, 0x1b ;  /* 0x0000001cdbdb7211 */ /* 0x000fe200078fdaff */
[----:B------:R-:W-:Y:S05]  /*4c50*/  @!P1 BRA `(.L_x_4948) ;  /* 0x0000001000009947 */ /* 0x000fea0003800000 */
[----:B--2---:R2:W-:Y:S02]  /*4c60*/  RED.E.ADD.F32.FTZ.RN.STRONG.GPU [R12.64+-0x600], R11 ;  /* 0xfffa000b0c00798e */ /* 0x0045e4000c10e78c */
.L_x_4948:
[----:B------:R-:W-:Y:S05]  /*4c70*/  BSYNC B0 ;  /* 0x0000000000007941 */ /* 0x000fea0003800000 */
.L_x_4947:
[----:B------:R-:W3:Y:S01]  /*4c80*/  LDS R219, [R219.X4+0x6b0] ;  /* 0x0006b000dbdb7984 */ /* 0x000ee20000004800 */
[----:B------:R-:W-:Y:S01]  /*4c90*/  BSSY B0, `(.L_x_4949) ;  /* 0x0000005000007945 */ /* 0x000fe20003800000 */
[----:B--2---:R-:W-:Y:S02]  /*4ca0*/  IADD3 R11, R28, 0xe0, RZ ;  /* 0x000000e01c0b7810 */ /* 0x004fe40007ffe0ff */
[----:B------:R-:W-:Y:S01]  /*4cb0*/  LEA.HI.SX32 R225, R225, R28, 0x1b ;  /* 0x0000001ce1e17211 */ /* 0x000fe200078fdaff */
[----:B------:R-:W-:Y:S05]  /*4cc0*/  @!P2 BRA `(.L_x_4950) ;  /* 0x000000100000a947 */ /* 0x000fea0003800000 */
[----:B---3--:R2:W-:Y:S02]  /*4cd0*/  RED.E.ADD.F32.FTZ.RN.STRONG.GPU [R12.64+-0x580], R219 ;  /* 0xfffa80db0c00798e */ /* 0x0085e4000c10e78c */
.L_x_4950:
[----:B------:R-:W-:Y:S05]  /*4ce0*/  BSYNC B0 ;  /* 0x0000000000007941 */ /* 0x000fea0003800000 */
.L_x_4949:
[----:B------:R-:W4:Y:S01]  /*4cf0*/  LDS R225, [R225.X4+0x730] ;  /* 0x00073000e1e17984 */ /* 0x000f220000004800 */
[----:B------:R-:W-:Y:S01]  /*4d00*/  BSSY B0, `(.L_x_4951) ;  /* 0x0000005000007945 */ /* 0x000fe20003800000 */
[----:B--23--:R-:W-:Y:S02]  /*4d10*/  IADD3 R219, R28, 0x100, RZ ;  /* 0x000001001cdb7810 */ /* 0x00cfe40007ffe0ff */
[----:B------:R-:W-:Y:S01]  /*4d20*/  LEA.HI.SX32 R11, R11, R28, 0x1b ;  /* 0x0000001c0b0b7211 */ /* 0x000fe200078fdaff */
[----:B------:R-:W-:Y:S05]  /*4d30*/  @!P3 BRA `(.L_x_4952) ;  /* 0x000000100000b947 */ /* 0x000fea0003800000 */
[----:B----4-:R2:W-:Y:S02]  /*4d40*/  RED.E.ADD.F32.FTZ.RN.STRONG.GPU [R12.64+-0x500], R225 ;  /* 0xfffb00e10c00798e */ /* 0x0105e4000c10e78c */
.L_x_4952:
[----:B------:R-:W-:Y:S05]  /*4d50*/  BSYNC B0 ;  /* 0x0000000000007941 */ /* 0x000fea0003800000 */
.L_x_4951:
[----:B------:R-:W3:Y:S01]  /*4d60*/  LDS R11, [R11.X4+0x7b0] ;  /* 0x0007b0000b0b7984 */ /* 0x000ee20000004800 */
[----:B------:R-:W-:Y:S01]  /*4d70*/  BSSY B0, `(.L_x_4953) ;  /* 0x0000004000007945 */ /* 0x000fe20003800000 */
[----:B------:R-:W-:Y:S01]  /*4d80*/  LEA.HI.SX32 R219, R219, R28, 0x1b ;  /* 0x0000001cdbdb7211 */ /* 0x000fe200078fdaff */
[----:B------:R-:W-:Y:S05]  /*4d90*/  @!P4 BRA `(.L_x_4954) ;  /* 0x000000100000c947 */ /* 0x000fea0003800000 */
[----:B---3--:R3:W-:Y:S02]  /*4da0*/  RED.E.ADD.F32.FTZ.RN.STRONG.GPU [R12.64+-0x480], R11 ;  /* 0xfffb800b0c00798e */ /* 0x0087e4000c10e78c */
.L_x_4954:
[----:B------:R-:W-:Y:S05]  /*4db0*/  BSYNC B0 ;  /* 0x0000000000007941 */ /* 0x000fea0003800000 */
.L_x_4953:
[----:B------:R-:W2:Y:S01]  /*4dc0*/  LDS R219, [R219.X4+0x830] ;  /* 0x00083000dbdb7984 */ /* 0x000ea20000004800 */
[----:B------:R-:W-:Y:S01]  /*4dd0*/  BSSY B0, `(.L_x_4955) ;  /* 0x0000005000007945 */ /* 0x000fe20003800000 */
[----:B---3--:R-:W-:-:S02]  /*4de0*/  IADD3 R11, R28, 0x120, RZ ;  /* 0x000001201c0b7810 */ /* 0x008fc40007ffe0ff */
[----:B--2-4-:R-:W-:Y:S01]  /*4df0*/  IADD3 R225, R28, 0x140, RZ ;  /* 0x000001401ce17810 */ /* 0x014fe20007ffe0ff */
[----:B------:R-:W-:Y:S05]  /*4e00*/  @!P5 BRA `(.L_x_4956) ;  /* 0x000000100000d947 */ /* 0x000fea0003800000 */
[----:B------:R2:W-:Y:S02]  /*4e10*/  RED.E.ADD.F32.FTZ.RN.STRONG.GPU [R12.64+-0x400], R219 ;  /* 0xfffc00db0c00798e */ /* 0x0005e4000c10e78c */
.L_x_4956:
[----:B------:R-:W-:Y:S05]  /*4e20*/  BSYNC B0 ;  /* 0x0000000000007941 */ /* 0x000fea0003800000 */
.L_x_4955:
[-C--:B------:R-:W-:Y:S01]  /*4e30*/  LEA.HI.SX32 R11, R11, R28.reuse, 0x1b ;  /* 0x0000001c0b0b7211 */ /* 0x080fe200078fdaff */
[----:B------:R-:W-:Y:S01]  /*4e40*/  BSSY B0, `(.L_x_4957) ;  /* 0x000000d000007945 */ /* 0x000fe20003800000 */
[----:B------:R-:W-:Y:S02]  /*4e50*/  ISETP.GE.AND P6, PT, R174, 0x121, PT ;  /* 0x00000121ae00780c */ /* 0x000fe40003fc6270 */
[----:B--2---:R-:W-:Y:S02]  /*4e60*/  IADD3 R219, R28, 0x160, RZ ;  /* 0x000001601cdb7810 */ /* 0x004fe40007ffe0ff */
        /* <DEDUP_REMOVED lines=10> */
.L_x_4958:
[----:B------:R-:W-:Y:S05]  /*4f10*/  BSYNC B0 ;  /* 0x0000000000007941 */ /* 0x000fea0003800000 */
.L_x_4957:
[----:B------:R-:W3:Y:S01]  /*4f20*/  LDS R225, [R225.X4+0x930] ;  /* 0x00093000e1e17984 */ /* 0x000ee20000004800 */
[----:B------:R-:W-:Y:S01]  /*4f30*/  BSSY B0, `(.L_x_4959) ;  /* 0x0000005000007945 */ /* 0x000fe20003800000 */
[----:B--2---:R-:W-:-:S02]  /*4f40*/  IADD3 R11, R28, 0x180, RZ ;  /* 0x000001801c0b7810 */ /* 0x004fc40007ffe0ff */
[----:B------:R-:W-:Y:S01]  /*4f50*/  LEA.HI.SX32 R219, R219, R28, 0x1b ;  /* 0x0000001cdbdb7211 */ /* 0x000fe200078fdaff */
[----:B------:R-:W-:Y:S05]  /*4f60*/  @!P0 BRA `(.L_x_4960) ;  /* 0x0000001000008947 */ /* 0x000fea0003800000 */
[----:B---3--:R2:W-:Y:S02]  /*4f70*/  RED.E.ADD.F32.FTZ.RN.STRONG.GPU [R12.64+-0x300], R225 ;  /* 0xfffd00e10c00798e */ /* 0x0085e4000c10e78c */
.L_x_4960:
[----:B------:R-:W-:Y:S05]  /*4f80*/  BSYNC B0 ;  /* 0x0000000000007941 */ /* 0x000fea0003800000 */
.L_x_4959:
[----:B------:R-:W4:Y:S01]  /*4f90*/  LDS R219, [R219.X4+0x9b0] ;  /* 0x0009b000dbdb7984 */ /* 0x000f220000004800 */
[----:B------:R-:W-:Y:S01]  /*4fa0*/  BSSY B0, `(.L_x_4961) ;  /* 0x0000005000007945 */ /* 0x000fe20003800000 */
[----:B--23--:R-:W-:Y:S02]  /*4fb0*/  IADD3 R225, R28, 0x1a0, RZ ;  /* 0x000001a01ce17810 */ /* 0x00cfe40007ffe0ff */
[----:B------:R-:W-:Y:S01]  /*4fc0*/  LEA.HI.SX32 R11, R11, R28, 0x1b ;  /* 0x0000001c0b0b7211 */ /* 0x000fe200078fdaff */
[----:B------:R-:W-:Y:S05]  /*4fd0*/  @!P1 BRA `(.L_x_4962) ;  /* 0x0000001000009947 */ /* 0x000fea0003800000 */
[----:B----4-:R2:W-:Y:S02]  /*4fe0*/  RED.E.ADD.F32.FTZ.RN.STRONG.GPU [R12.64+-0x280], R219 ;  /* 0xfffd80db0c00798e */ /* 0x0105e4000c10e78c */
.L_x_4962:
[----:B------:R-:W-:Y:S05]  /*4ff0*/  BSYNC B0 ;  /* 0x0000000000007941 */ /* 0x000fea0003800000 */
.L_x_4961:
[----:B------:R-:W3:Y:S01]  /*5000*/  LDS R11, [R11.X4+0xa30] ;  /* 0x000a30000b0b7984 */ /* 0x000ee20000004800 */
[----:B------:R-:W-:Y:S01]  /*5010*/  BSSY B0, `(.L_x_4963) ;  /* 0x0000005000007945 */ /* 0x000fe20003800000 */
[----:B--2-4-:R-:W-:Y:S02]  /*5020*/  IADD3 R219, R28, 0x1c0, RZ ;  /* 0x000001c01cdb7810 */ /* 0x014fe40007ffe0ff */
[----:B------:R-:W-:Y:S01]  /*5030*/  LEA.HI.SX32 R225, R225, R28, 0x1b ;  /* 0x0000001ce1e17211 */ /* 0x000fe200078fdaff */
[----:B------:R-:W-:Y:S05]  /*5040*/  @!P2 BRA `(.L_x_4964) ;  /* 0x000000100000a947 */ /* 0x000fea0003800000 */
[----:B---3--:R2:W-:Y:S02]  /*5050*/  RED.E.ADD.F32.FTZ.RN.STRONG.GPU [R12.64+-0x200], R11 ;  /* 0xfffe000b0c00798e */ /* 0x0085e4000c10e78c */
.L_x_4964:
[----:B------:R-:W-:Y:S05]  /*5060*/  BSYNC B0 ;  /* 0x0000000000007941 */ /* 0x000fea0003800000 */
.L_x_4963:
[----:B------:R-:W4:Y:S01]  /*5070*/  LDS R225, [R225.X4+0xab0] ;  /* 0x000ab000e1e17984 */ /* 0x000f220000004800 */
[----:B------:R-:W-:Y:S01]  /*5080*/  BSSY B0, `(.L_x_4965) ;  /* 0x0000005000007945 */ /* 0x000fe20003800000 */
[----:B--23--:R-:W-:-:S02]  /*5090*/  IADD3 R11, R28, 0x1e0, RZ ;  /* 0x000001e01c0b7810 */ /* 0x00cfc40007ffe0ff */
[----:B------:R-:W-:Y:S01]  /*50a0*/  LEA.HI.SX32 R219, R219, R28, 0x1b ;  /* 0x0000001cdbdb7211 */ /* 0x000fe200078fdaff */
[----:B------:R-:W-:Y:S05]  /*50b0*/  @!P3 BRA `(.L_x_4966) ;  /* 0x000000100000b947 */ /* 0x000fea0003800000 */
[----:B----4-:R2:W-:Y:S02]  /*50c0*/  RED.E.ADD.F32.FTZ.RN.STRONG.GPU [R12.64+-0x180], R225 ;  /* 0xfffe80e10c00798e */ /* 0x0105e4000c10e78c */
.L_x_4966:
[----:B------:R-:W-:Y:S05]  /*50d0*/  BSYNC B0 ;  /* 0x0000000000007941 */ /* 0x000fea0003800000 */
.L_x_4965:
[----:B------:R-:W3:Y:S01]  /*50e0*/  LDS R219, [R219.X4+0xb30] ;  /* 0x000b3000dbdb7984 */ /* 0x000ee20000004800 */
[----:B------:R-:W-:Y:S01]  /*50f0*/  BSSY B0, `(.L_x_4967) ;  /* 0x0000004000007945 */ /* 0x000fe20003800000 */
[----:B------:R-:W-:Y:S01]  /*5100*/  LEA.HI.SX32 R11, R11, R28, 0x1b ;  /* 0x0000001c0b0b7211 */ /* 0x000fe200078fdaff */
[----:B------:R-:W-:Y:S05]  /*5110*/  @!P4 BRA `(.L_x_4968) ;  /* 0x000000100000c947 */ /* 0x000fea0003800000 */
[----:B---3--:R3:W-:Y:S02]  /*5120*/  RED.E.ADD.F32.FTZ.RN.STRONG.GPU [R12.64+-0x100], R219 ;  /* 0xffff00db0c00798e */ /* 0x0087e4000c10e78c */
.L_x_4968:
[----:B------:R-:W-:Y:S05]  /*5130*/  BSYNC B0 ;  /* 0x0000000000007941 */ /* 0x000fea0003800000 */
.L_x_4967:
[----:B------:R-:W2:Y:S01]  /*5140*/  LDS R11, [R11.X4+0xbb0] ;  /* 0x000bb0000b0b7984 */ /* 0x000ea20000004800 */
[----:B------:R-:W-:Y:S01]  /*5150*/  BSSY B0, `(.L_x_4969) ;  /* 0x0000003000007945 */ /* 0x000fe20003800000 */
[----:B------:R-:W-:Y:S05]  /*5160*/  @!P5 BRA `(.L_x_4970) ;  /* 0x000000100000d947 */ /* 0x000fea0003800000 */
[----:B--2---:R2:W-:Y:S02]  /*5170*/  RED.E.ADD.F32.FTZ.RN.STRONG.GPU [R12.64+-0x80], R11 ;  /* 0xffff800b0c00798e */ /* 0x0045e4000c10e78c */
.L_x_4970:
[----:B------:R-:W-:Y:S05]  /*5180*/  BSYNC B0 ;  /* 0x0000000000007941 */ /* 0x000fea0003800000 */
.L_x_4969:
[----:B------:R-:W5:Y:S01]  /*5190*/  SHFL.DOWN PT, R10, R153, 0x1, 0x1f ;  /* 0x08201f00990a7f89 */ /* 0x000f6200000e0000 */
[C---:B------:R-:W-:Y:S01]  /*51a0*/  ISETP.GT.AND P0, PT, R29.reuse, 0x1e, PT ;  /* 0x0000001e1d00780c */ /* 0x040fe20003f04270 */
[----:B0123--:R-:W-:Y:S01]  /*51b0*/  FMUL.FTZ R12, R148, R213 ;  /* 0x000000d5940c7220 */ /* 0x00ffe20000410000 */
[----:B------:R-:W-:Y:S01]  /*51c0*/  ISETP.NE.AND P1, PT, R29, RZ, PT ;  /* 0x000000ff1d00720c */ /* 0x000fe20003f25270 */
[----:B------:R-:W0:Y:S01]  /*51d0*/  SHFL.DOWN PT, R11, R206, 0x1, 0x1f ;  /* 0x08201f00ce0b7f89 */ /* 0x000e2200000e0000 */
[----:B------:R-:W-:Y:S01]  /*51e0*/  FADD.FTZ R128, R166, R128 ;  /* 0x00000080a6807221 */ /* 0x000fe20000010000 */
        /* <DEDUP_REMOVED lines=11> */
[----:B-----5:R-:W-:Y:S02]  /*52a0*/  @!P0 FADD.FTZ R153, R153, R10 ;  /* 0x0000000a99998221 */ /* 0x020fe40000010000 */
        /* <DEDUP_REMOVED lines=24> */
[----:B------:R-:W-:Y:S02]  /*5430*/  FMUL.FTZ R12, R217, R10 ;  /* 0x0000000ad90c7220 */ /* 0x000fe40000410000 */
[----:B------:R-:W-:Y:S02]  /*5440*/  FMUL.FTZ R10, R148, R201 ;  /* 0x000000c9940a7220 */ /* 0x000fe40000410000 */
[----:B------:R-:W-:-:S02]  /*5450*/  FFMA.FTZ R12, R157, R203, R12 ;  /* 0x000000cb9d0c7223 */ /* 0x000fc4000001000c */
[----:B------:R-:W-:Y:S02]  /*5460*/  FMUL.FTZ R10, R215, R10 ;  /* 0x0000000ad70a7220 */ /* 0x000fe40000410000 */
[----:B------:R-:W-:Y:S02]  /*5470*/  FADD.FTZ R133, R12, R133 ;  /* 0x000000850c857221 */ /* 0x000fe40000010000 */
        /* <DEDUP_REMOVED lines=26> */
[----:B------:R-:W-:Y:S02]  /*5620*/  FMUL.FTZ R11, R148, R173 ;  /* 0x000000ad940b7220 */ /* 0x000fe40000410000 */
[----:B------:R-:W-:-:S02]  /*5630*/  FFMA.FTZ R179, R164, R179, R10 ;  /* 0x000000b3a4b37223 */ /* 0x000fc4000001000a */
[----:B------:R-:W-:Y:S02]  /*5640*/  FMUL.FTZ R190, R190, R11 ;  /* 0x0000000bbebe7220 */ /* 0x000fe40000410000 */
        /* <DEDUP_REMOVED lines=8> */
[----:B-1----:R-:W-:Y:S01]  /*56d0*/  @!P0 FADD.FTZ R206, R206, R13 ;  /* 0x0000000dcece8221 */ /* 0x002fe20000010000 */
[----:B------:R-:W-:Y:S01]  /*56e0*/  MOV R10, R153 ;  /* 0x00000099000a7202 */ /* 0x000fe20000000f00 */
[----:B------:R-:W-:Y:S02]  /*56f0*/  FMUL.FTZ R12, R187, R12 ;  /* 0x0000000cbb0c7220 */ /* 0x000fe40000410000 */
[----:B------:R-:W-:-:S02]  /*5700*/  FMUL.FTZ R13, R148, R175 ;  /* 0x000000af940d7220 */ /* 0x000fc40000410000 */
[----:B------:R-:W-:Y:S02]  /*5710*/  FFMA.FTZ R181, R150, R181, R12 ;  /* 0x000000b596b57223 */ /* 0x000fe4000001000c */
[----:B------:R-:W-:Y:S02]  /*5720*/  FMUL.FTZ R188, R188, R13 ;  /* 0x0000000dbcbc7220 */ /* 0x000fe40000410000 */
[C---:B------:R-:W-:Y:S02]  /*5730*/  FMUL.FTZ R12, R148.reuse, R183 ;  /* 0x000000b7940c7220 */ /* 0x040fe40000410000 */
[----:B------:R-:W-:Y:S02]  /*5740*/  FMUL.FTZ R13, R148, R177 ;  /* 0x000000b1940d7220 */ /* 0x000fe40000410000 */
[----:B------:R-:W-:Y:S02]  /*5750*/  IMAD.MOV.U32 R11, RZ, RZ, R206 ;  /* 0x000000ffff0b7224 */ /* 0x000fe400078e00ce */
[----:B------:R-:W-:-:S02]  /*5760*/  FMUL.FTZ R12, R185, R12 ;  /* 0x0000000cb90c7220 */ /* 0x000fc40000410000 */
[----:B------:R-:W-:Y:S01]  /*5770*/  FMUL.FTZ R186, R186, R13 ;  /* 0x0000000dbaba7220 */ /* 0x000fe20000410000 */
[----:B------:R0:W-:Y:S01]  /*5780*/  @!P1 STS.64 [0xc78], R10 ;  /* 0x000c780aff009388 */ /* 0x0001e20000000a00 */
        /* <DEDUP_REMOVED lines=17> */
[----:B0-----:R-:W-:Y:S02]  /*58a0*/  ISETP.NE.AND P0, PT, R32, c[0x0][0x174], PT ;  /* 0x00005d0020007a0c */ /* 0x001fe40003f05270 */
[----:B------:R-:W-:-:S11]  /*58b0*/  SHF.L.U32 R14, R147, 0x2, RZ ;  /* 0x00000002930e7819 */ /* 0x000fd600000006ff */
[----:B------:R-:W0:Y:S04]  /*58c0*/  @P0 LDS R12, [R14+0x2328] ;  /* 0x002328000e0c0984 */ /* 0x000e280000000800 */
[----:B------:R-:W1:Y:S01]  /*58d0*/  @P0 LDS R13, [R14+0x1f28] ;  /* 0x001f28000e0d0984 */ /* 0x000e620000000800 */
[----:B0-----:R-:W-:Y:S02]  /*58e0*/  @P0 FADD.FTZ R11, R11, R12 ;  /* 0x0000000c0b0b0221 */ /* 0x001fe40000010000 */
[----:B-1----:R-:W-:-:S03]  /*58f0*/  @P0 FADD.FTZ R10, R10, R13 ;  /* 0x0000000d0a0a0221 */ /* 0x002fc60000010000 */
[----:B------:R0:W-:Y:S04]  /*5900*/  STS [R14+0x2328], R11 ;  /* 0x0023280b0e007388 */ /* 0x0001e80000000800 */
[----:B------:R0:W-:Y:S02]  /*5910*/  STS [R14+0x1f28], R10 ;  /* 0x001f280a0e007388 */ /* 0x0001e40000000800 */
.L_x_4972:
[----:B0-----:R-:W-:Y:S05]  /*5920*/  BSYNC B0 ;  /* 0x0000000000007941 */ /* 0x001fea0003800000 */
.L_x_4971:
[----:B------:R-:W-:Y:S01]  /*5930*/  IADD3 R147, R147, 0x1, RZ ;  /* 0x0000000193937810 */ /* 0x000fe20007ffe0ff */
[----:B------:R-:W-:-:S03]  /*5940*/  UIADD3 UR5, UP0, UR5, 0x1, URZ ;  /* 0x0000000105057890 */ /* 0x000fc6000ff1e03f */
[----:B------:R-:W-:Y:S01]  /*5950*/  ISETP.GE.AND P0, PT, R147, c[0x0][0x16c], PT ;  /* 0x00005b0093007a0c */ /* 0x000fe20003f06270 */
[----:B------:R-:W-:-:S12]  /*5960*/  UIADD3.X UR6, URZ, UR6, URZ, UP0, !UPT ;  /* 0x000000063f067290 */ /* 0x000fd800087fe43f */
[----:B------:R-:W-:Y:S01]  /*5970*/  @P0 CALL.REL.NOINC `(.L_x_4936) ;  /* 0x0000001000000944 */ /* 0x000fe20003c00000 */
[----:B------:R-:W-:Y:S05]  /*5980*/  BRA `(.L_x_4973) ;  /* 0xffffca7000007947 */ /* 0x000fea000383ffff */
.L_x_4936:
[----:B------:R-:W-:Y:S01]  /*5990*/  BAR.SYNC.DEFER_BLOCKING 0x0 ;  /* 0x0000000000007b1d */ /* 0x000fe20000010000 */
[----:B------:R-:W-:Y:S01]  /*59a0*/  F2FP.BF16.PACK_AB R114, R115, R114 ;  /* 0x000000727372723e */ /* 0x000fe200000010ff */
[----:B------:R-:W-:Y:S01]  /*59b0*/  IMAD R105, R33, -0x200, R24 ;  /* 0xfffffe0021697824 */ /* 0x000fe200078e0218 */
        /* <DEDUP_REMOVED lines=16> */
[----:B------:R-:W-:Y:S02]  /*5ac0*/  MOV R14, UR9 ;  /* 0x00000009000e7c02 */ /* 0x000fe40008000f00 */
[----:B------:R-:W-:Y:S01]  /*5ad0*/  SHF.R.S32.HI R101, RZ, 0x1f, R105 ;  /* 0x0000001fff657819 */ /* 0x000fe20000011469 */
[----:B------:R2:W-:Y:S01]  /*5ae0*/  STS.U16 [R66+0xa], R12 ;  /* 0x00000a0c42007388 */ /* 0x0005e20000000400 */
[----:B------:R-:W-:Y:S02]  /*5af0*/  SHF.R.S32.HI R103, RZ, 0x1f, R2 ;  /* 0x0000001fff677819 */ /* 0x000fe40000011402 */
[----:B0-----:R-:W-:Y:S01]  /*5b00*/  PRMT R10, R120, 0x7632, R10 ;  /* 0x00007632780a7816 */ /* 0x001fe2000000000a */
[----:B------:R-:W-:Y:S01]  /*5b10*/  STS.U16 [R66], R114 ;  /* 0x0000007242007388 */ /* 0x000fe20000000400 */
[----:B------:R-:W-:-:S02]  /*5b20*/  LEA R17, P2, R2, c[0x0][0x330], 0x1 ;  /* 0x0000cc0002117a11 */ /* 0x000fc400078408ff */
[----:B-1----:R-:W-:Y:S01]  /*5b30*/  PRMT R11, R124, 0x7632, R11 ;  /* 0x000076327c0b7816 */ /* 0x002fe2000000000b */
[----:B------:R-:W-:Y:S01]  /*5b40*/  STS.U16 [R66+0x4], R116 ;  /* 0x0000047442007388 */ /* 0x000fe20000000400 */
[----:B------:R-:W-:Y:S02]  /*5b50*/  MOV R18, UR8 ;  /* 0x0000000800127c02 */ /* 0x000fe40008000f00 */
        /* <DEDUP_REMOVED lines=12> */
[----:B-1----:R-:W-:-:S03]  /*5c20*/  IMAD.WIDE.U32 R10, R23, c[0x0][0x2d8], RZ ;  /* 0x0000b600170a7a25 */ /* 0x002fc600078e00ff */
[----:B------:R-:W-:Y:S04]  /*5c30*/  STS.U16 [R66+0x1c], R128 ;  /* 0x00001c8042007388 */ /* 0x000fe80000000400 */
[----:B------:R1:W-:Y:S01]  /*5c40*/  STS.U16 [R66+0x1e], R15 ;  /* 0x00001e0f42007388 */ /* 0x0003e20000000400 */
[----:B------:R-:W-:-:S06]  /*5c50*/  NOP ;  /* 0x0000000000007918 */ /* 0x000fcc0000000000 */
[----:B------:R-:W-:Y:S01]  /*5c60*/  LDS.U16 R19, [R50] ;  /* 0x0000000032137984 */ /* 0x000fe20000000400 */
[----:B0-----:R-:W-:-:S03]  /*5c70*/  IMAD R12, R22, c[0x0][0x2d8], RZ ;  /* 0x0000b600160c7a24 */ /* 0x001fc600078e02ff */
[----:B------:R-:W-:Y:S01]  /*5c80*/  LDS.U16 R67, [R51+0x40] ;  /* 0x0000400033437984 */ /* 0x000fe20000000400 */
[----:B-1----:R-:W-:-:S03]  /*5c90*/  IMAD R15, R23, c[0x0][0x2dc], R12 ;  /* 0x0000b700170f7a24 */ /* 0x002fc600078e020c */
        /* <DEDUP_REMOVED lines=9> */
[----:B------:R-:W-:-:S03]  /*5d30*/  IADD3 R10, P1, R2, UR8, RZ ;  /* 0x00000008020a7c10 */ /* 0x000fc6000ff3e0ff */
        /* <DEDUP_REMOVED lines=12> */
[----:B0-----:R-:W-:-:S02]  /*5e00*/  LEA.HI.X R14, R2, c[0x0][0x334], R103, 0x1, P2 ;  /* 0x0000cd00020e7a11 */ /* 0x001fc400010f0c67 */
[----:B------:R-:W-:-:S04]  /*5e10*/  LEA R16, P2, R12, R17, 0x1 ;  /* 0x000000110c107211 */ /* 0x000fc800078408ff */
[----:B------:R-:W-:Y:S01]  /*5e20*/  LEA.HI.X R17, R12, R14, R13, 0x1, P2 ;  /* 0x0000000e0c117211 */ /* 0x000fe200010f0c0d */
[----:B------:R-:W0:Y:S02]  /*5e30*/  LDS R97, [0x420] ;  /* 0x00042000ff617984 */ /* 0x000e240000000800 */
[-C--:B0-----:R-:W-:Y:S02]  /*5e40*/  ISETP.GE.AND P4, PT, R2, R97.reuse, PT ;  /* 0x000000610200720c */ /* 0x081fe40003f86270 */
[-C--:B------:R-:W-:Y:S02]  /*5e50*/  ISETP.GE.AND P3, PT, R36, R97.reuse, PT ;  /* 0x000000612400720c */ /* 0x080fe40003f66270 */
[-C--:B------:R-:W-:Y:S02]  /*5e60*/  ISETP.GE.AND P2, PT, R37, R97.reuse, PT ;  /* 0x000000612500720c */ /* 0x080fe40003f46270 */
[-C--:B------:R-:W-:Y:S02]  /*5e70*/  ISETP.GE.AND P1, PT, R38, R97.reuse, PT ;  /* 0x000000612600720c */ /* 0x080fe40003f26270 */
[----:B------:R-:W-:-:S02]  /*5e80*/  ISETP.GE.AND P5, PT, R39, R97, PT ;  /* 0x000000612700720c */ /* 0x000fc40003fa6270 */
[----:B------:R-:W-:-:S03]  /*5e90*/  ISETP.GE.AND P6, PT, R40, R97, PT ;  /* 0x000000612800720c */ /* 0x000fc60003fc6270 */
        /* <DEDUP_REMOVED lines=10> */
.L_x_4975:
[----:B------:R-:W-:Y:S05]  /*5f40*/  BSYNC B0 ;  /* 0x0000000000007941 */ /* 0x000fea0003800000 */
.L_x_4974:
[----:B------:R-:W-:Y:S01]  /*5f50*/  @!P3 STG.E.U16 [R16.64+-0x380], R69 ;  /* 0xfffc80451000b986 */ /* 0x000fe2000c10150c */
        /* <DEDUP_REMOVED lines=30> */
[----:B------:R-:W-:Y:S01]  /*6140*/  PRMT R19, R13, 0x7610, R19 ;  /* 0x000076100d137816 */ /* 0x000fe20000000013 */
[----:B------:R-:W-:Y:S01]  /*6150*/  @!P1 STG.E.U16 [R16.64+-0x180], R85 ;  /* 0xfffe805510009986 */ /* 0x000fe2000c10150c */
[----:B------:R-:W-:Y:S01]  /*6160*/  ISETP.GE.AND P1, PT, R49, R97, PT ;  /* 0x000000613100720c */ /* 0x000fe20003f26270 */
[----:B------:R-:W-:Y:S01]  /*6170*/  FADD.FTZ R137, R138, R137 ;  /* 0x000000898a897221 */ /* 0x000fe20000010000 */
[----:B------:R-:W-:Y:S01]  /*6180*/  PRMT R27, R13, 0x7632, R27 ;  /* 0x000076320d1b7816 */ /* 0x000fe2000000001b */
[----:B------:R-:W-:Y:S01]  /*6190*/  @!P5 STG.E.U16 [R16.64+-0x140], R87 ;  /* 0xfffec0571000d986 */ /* 0x000fe2000c10150c */
[----:B------:R-:W-:Y:S01]  /*61a0*/  F2FP.BF16.PACK_AB R142, R142, R143 ;  /* 0x0000008f8e8e723e */ /* 0x000fe200000010ff */
[----:B------:R-:W-:Y:S01]  /*61b0*/  FADD.FTZ R136, R137, R136 ;  /* 0x0000008889887221 */ /* 0x000fe20000010000 */
[----:B------:R-:W-:Y:S01]  /*61c0*/  F2FP.BF16.PACK_AB R14, R134, R135 ;  /* 0x00000087860e723e */ /* 0x000fe200000010ff */
[----:B------:R-:W-:Y:S01]  /*61d0*/  @!P6 STG.E.U16 [R16.64+-0x100], R89 ;  /* 0xffff00591000e986 */ /* 0x000fe2000c10150c */
[----:B------:R-:W-:Y:S01]  /*61e0*/  F2FP.BF16.PACK_AB R13, R130, R131 ;  /* 0x00000083820d723e */ /* 0x000fe200000010ff */
[----:B------:R-:W-:Y:S01]  /*61f0*/  FADD.FTZ R135, R136, R135 ;  /* 0x0000008788877221 */ /* 0x000fe20000010000 */
[----:B------:R-:W-:Y:S01]  /*6200*/  BSSY B0, `(.L_x_4976) ;  /* 0x0000049000007945 */ /* 0x000fe20003800000 */
[----:B------:R-:W-:Y:S02]  /*6210*/  @!P4 STG.E.U16 [R16.64+-0xc0], R91 ;  /* 0xffff405b1000c986 */ /* 0x000fe4000c10150c */
[----:B------:R-:W-:-:S02]  /*6220*/  FADD.FTZ R134, R135, R134 ;  /* 0x0000008687867221 */ /* 0x000fc40000010000 */
[----:B------:R-:W-:Y:S04]  /*6230*/  @!P3 STG.E.U16 [R16.64+-0x80], R93 ;  /* 0xffff805d1000b986 */ /* 0x000fe8000c10150c */
[----:B------:R-:W-:Y:S04]  /*6240*/  @!P2 STG.E.U16 [R16.64+-0x3c0], R67 ;  /* 0xfffc40431000a986 */ /* 0x000fe8000c10150c */
[----:B------:R0:W-:Y:S04]  /*6250*/  @!P1 STG.E.U16 [R16.64+-0x40], R95 ;  /* 0xffffc05f10009986 */ /* 0x0001e8000c10150c */
[----:B------:R-:W-:Y:S01]  /*6260*/  BAR.SYNC.DEFER_BLOCKING 0x0 ;  /* 0x0000000000007b1d */ /* 0x000fe20000010000 */
[----:B0-----:R-:W-:-:S02]  /*6270*/  PRMT R16, R141, 0x7632, R16 ;  /* 0x000076328d107816 */ /* 0x001fc40000000010 */
[----:B------:R-:W-:-:S03]  /*6280*/  PRMT R17, R142, 0x7632, R17 ;  /* 0x000076328e117816 */ /* 0x000fc60000000011 */
[----:B------:R0:W-:Y:S04]  /*6290*/  STS.U16 [R66+0x2], R15 ;  /* 0x0000020f42007388 */ /* 0x0001e80000000400 */
[----:B------:R1:W-:Y:S04]  /*62a0*/  STS.U16 [R66+0xa], R16 ;  /* 0x00000a1042007388 */ /* 0x0003e80000000400 */
[----:B------:R2:W-:Y:S01]  /*62b0*/  STS.U16 [R66+0xc], R18 ;  /* 0x00000c1242007388 */ /* 0x0005e20000000400 */
[----:B0-----:R-:W-:Y:S02]  /*62c0*/  PRMT R15, R12, 0x7632, R15 ;  /* 0x000076320c0f7816 */ /* 0x001fe4000000000f */
[----:B------:R-:W-:Y:S01]  /*62d0*/  F2FP.BF16.PACK_AB R12, R132, R133 ;  /* 0x00000085840c723e */ /* 0x000fe200000010ff */
[----:B------:R-:W-:Y:S01]  /*62e0*/  STS.U16 [R66], R144 ;  /* 0x0000009042007388 */ /* 0x000fe20000000400 */
[----:B-1----:R-:W-:Y:S01]  /*62f0*/  PRMT R16, R14, 0x7632, R16 ;  /* 0x000076320e107816 */ /* 0x002fe20000000010 */
[----:B------:R-:W-:Y:S01]  /*6300*/  FADD.FTZ R133, R134, R133 ;  /* 0x0000008586857221 */ /* 0x000fe20000010000 */
[C---:B------:R-:W-:Y:S01]  /*6310*/  PRMT R67, R12.reuse, 0x7610, R67 ;  /* 0x000076100c437816 */ /* 0x040fe20000000043 */
[----:B------:R-:W-:Y:S01]  /*6320*/  STS.U16 [R66+0x4], R142 ;  /* 0x0000048e42007388 */ /* 0x000fe20000000400 */
[----:B------:R-:W-:Y:S01]  /*6330*/  PRMT R68, R12, 0x7632, R68 ;  /* 0x000076320c447816 */ /* 0x000fe20000000044 */
[----:B------:R-:W-:Y:S01]  /*6340*/  FADD.FTZ R132, R133, R132 ;  /* 0x0000008485847221 */ /* 0x000fe20000010000 */
[----:B--2---:R-:W-:Y:S01]  /*6350*/  PRMT R18, R13, 0x7632, R18 ;  /* 0x000076320d127816 */ /* 0x004fe20000000012 */
[----:B------:R-:W-:Y:S01]  /*6360*/  STS.U16 [R66+0x6], R17 ;  /* 0x0000061142007388 */ /* 0x000fe20000000400 */
[----:B------:R-:W-:-:S03]  /*6370*/  MOV R12, UR9 ;  /* 0x00000009000c7c02 */ /* 0x000fc60008000f00 */
[----:B------:R-:W-:Y:S04]  /*6380*/  STS.U16 [R66+0x8], R141 ;  /* 0x0000088d42007388 */ /* 0x000fe80000000400 */
[----:B------:R-:W-:Y:S04]  /*6390*/  STS.U16 [R66+0xe], R15 ;  /* 0x00000e0f42007388 */ /* 0x000fe80000000400 */
[----:B------:R-:W-:Y:S04]  /*63a0*/  STS.U16 [R66+0x10], R19 ;  /* 0x0000101342007388 */ /* 0x000fe80000000400 */
[----:B------:R0:W-:Y:S04]  /*63b0*/  STS.U16 [R66+0x12], R27 ;  /* 0x0000121b42007388 */ /* 0x0001e80000000400 */
[----:B------:R1:W-:Y:S04]  /*63c0*/  STS.U16 [R66+0x14], R14 ;  /* 0x0000140e42007388 */ /* 0x0003e80000000400 */
[----:B------:R-:W-:Y:S01]  /*63d0*/  STS.U16 [R66+0x16], R16 ;  /* 0x0000161042007388 */ /* 0x000fe20000000400 */
[----:B0-----:R-:W-:-:S03]  /*63e0*/  FADD.FTZ R27, R132, R131 ;  /* 0x00000083841b7221 */ /* 0x001fc60000010000 */
[----:B------:R-:W-:Y:S01]  /*63f0*/  STS.U16 [R66+0x18], R67 ;  /* 0x0000184342007388 */ /* 0x000fe20000000400 */
[----:B-1----:R-:W-:Y:S01]  /*6400*/  IADD3 R14, P1, R2, -0x1e0, RZ ;  /* 0xfffffe20020e7810 */ /* 0x002fe20007f3e0ff */
[----:B------:R-:W-:Y:S02]  /*6410*/  FADD.FTZ R27, R27, R130 ;  /* 0x000000821b1b7221 */ /* 0x000fe40000010000 */
[----:B------:R-:W-:Y:S01]  /*6420*/  STS.U16 [R66+0x1a], R68 ;  /* 0x00001a4442007388 */ /* 0x000fe20000000400 */
[----:B------:R-:W-:-:S03]  /*6430*/  IADD3.X R79, R103, -0x1, RZ, P1, !PT ;  /* 0xffffffff674f7810 */ /* 0x000fc60000ffe4ff */
        /* <DEDUP_REMOVED lines=21> */
[----:B0-----:R-:W-:-:S04]  /*6590*/  IMAD R12, R22, c[0x0][0x2f8], RZ ;  /* 0x0000be00160c7a24 */ /* 0x001fc800078e02ff */
[C---:B------:R-:W-:Y:S01]  /*65a0*/  IMAD R13, R23.reuse, c[0x0][0x2fc], R12 ;  /* 0x0000bf00170d7a24 */ /* 0x040fe200078e020c */
[----:B------:R-:W0:Y:S02]  /*65b0*/  LDS R77, [0x420] ;  /* 0x00042000ff4d7984 */ /* 0x000e240000000800 */
[----:B0-----:R-:W-:Y:S01]  /*65c0*/  ISETP.GE.AND P0, PT, R2, R77, PT ;  /* 0x0000004d0200720c */ /* 0x001fe20003f06270 */
[----:B------:R-:W-:-:S05]  /*65d0*/  IMAD.WIDE.U32 R2, R23, c[0x0][0x2f8], RZ ;  /* 0x0000be0017027a25 */ /* 0x000fca00078e00ff */
[----:B------:R-:W-:-:S07]  /*65e0*/  IADD3 R81, R3, R13, RZ ;  /* 0x0000000d03517210 */ /* 0x000fce0007ffe0ff */
        /* <DEDUP_REMOVED lines=10> */
.L_x_4977:
[----:B------:R-:W-:Y:S05]  /*6690*/  BSYNC B0 ;  /* 0x0000000000007941 */ /* 0x000fea0003800000 */
.L_x_4976:
[----:B------:R-:W-:Y:S01]  /*66a0*/  MOV R3, R81 ;  /* 0x0000005100037202 */ /* 0x000fe20000000f00 */
[----:B------:R-:W-:Y:S01]  /*66b0*/  IMAD R11, R21, c[0x0][0x300], RZ ;  /* 0x0000c000150b7a24 */ /* 0x000fe200078e02ff */
[----:B------:R-:W-:Y:S01]  /*66c0*/  LEA R10, P1, R14, c[0x0][0x340], 0x1 ;  /* 0x0000d0000e0a7a11 */ /* 0x000fe200078208ff */
[----:B------:R-:W-:Y:S01]  /*66d0*/  UIADD3 UR18, UP0, UR18, -0x400, URZ ;  /* 0xfffffc0012127890 */ /* 0x000fe2000ff1e03f */
[-C--:B------:R-:W-:Y:S01]  /*66e0*/  ISETP.GE.AND P3, PT, R34, R77.reuse, PT ;  /* 0x0000004d2200720c */ /* 0x080fe20003f66270 */
[----:B------:R-:W-:Y:S01]  /*66f0*/  IMAD.WIDE.U32 R2, R0, c[0x0][0x300], R2 ;  /* 0x0000c00000027a25 */ /* 0x000fe200078e0002 */
[-C--:B------:R-:W-:Y:S01]  /*6700*/  ISETP.GE.AND P4, PT, R36, R77.reuse, PT ;  /* 0x0000004d2400720c */ /* 0x080fe20003f86270 */
[----:B------:R-:W-:Y:S01]  /*6710*/  UIADD3 UR14, UP1, UR14, -0x400, URZ ;  /* 0xfffffc000e0e7890 */ /* 0x000fe2000ff3e03f */
[----:B------:R-:W-:Y:S01]  /*6720*/  ISETP.GE.AND P5, PT, R37, R77, PT ;  /* 0x0000004d2500720c */ /* 0x000fe20003fa6270 */
[----:B0-----:R-:W-:Y:S01]  /*6730*/  IMAD R13, R0, c[0x0][0x304], R11 ;  /* 0x0000c100000d7a24 */ /* 0x001fe200078e020b */
[----:B------:R-:W-:Y:S01]  /*6740*/  IADD3 R12, P0, R105, R2, RZ ;  /* 0x00000002690c7210 */ /* 0x000fe20007f1e0ff */
[----:B------:R-:W-:Y:S01]  /*6750*/  UIADD3 UR16, UP2, UR16, -0x400, URZ ;  /* 0xfffffc0010107890 */ /* 0x000fe2000ff5e03f */
[----:B------:R-:W-:Y:S01]  /*6760*/  LEA.HI.X R11, R14, c[0x0][0x344], R79, 0x1, P1 ;  /* 0x0000d1000e0b7a11 */ /* 0x000fe200008f0c4f */
        /* <DEDUP_REMOVED lines=37> */
[----:B------:R-:W-:Y:S01]  /*69c0*/  @!P0 CALL.REL.NOINC `(.L_x_4934) ;  /* 0x0000001000008944 */ /* 0x000fe20003c00000 */
[----:B------:R-:W-:Y:S05]  /*69d0*/  BRA `(.L_x_4978) ;  /* 0xffff9e1000007947 */ /* 0x000fea000383ffff */
.L_x_4934:
[----:B------:R-:W-:Y:S02]  /*69e0*/  ISETP.NE.U32.AND P0, PT, RZ, c[0x0][0x328], PT ;  /* 0x0000ca00ff007a0c */ /* 0x000fe40003f05070 */
[----:B------:R-:W-:Y:S02]  /*69f0*/  ISETP.NE.U32.AND P2, PT, RZ, c[0x0][0x348], PT ;  /* 0x0000d200ff007a0c */ /* 0x000fe40003f45070 */
[----:B------:R-:W-:Y:S02]  /*6a00*/  ISETP.NE.AND.EX P1, PT, RZ, c[0x0][0x32c], PT, P0 ;  /* 0x0000cb00ff007a0c */ /* 0x000fe40003f25300 */
[----:B------:R-:W-:-:S11]  /*6a10*/  ISETP.NE.AND.EX P0, PT, RZ, c[0x0][0x34c], PT, P2 ;  /* 0x0000d300ff007a0c */ /* 0x000fd60003f05320 */
[----:B------:R-:W-:Y:S05]  /*6a20*/  @!P1 BRA `(.L_x_4979) ;  /* 0x0000014000009947 */ /* 0x000fea0003800000 */
[----:B0-----:R-:W0:Y:S01]  /*6a30*/  SHFL.DOWN P1, R3, R26, 0x1, 0x1f ;  /* 0x08201f001a037f89 */ /* 0x001e220000020000 */
[----:B------:R-:W-:Y:S03]  /*6a40*/  BSSY B0, `(.L_x_4979) ;  /* 0x0000012000007945 */ /* 0x000fe60003800000 */
[----:B------:R-:W2:Y:S01]  /*6a50*/  S2R R10, SR_LANEID ;  /* 0x00000000000a7919 */ /* 0x000ea20000000000 */
[----:B0-----:R-:W-:Y:S01]  /*6a60*/  @P1 FADD R3, R3, R26 ;  /* 0x0000001a03031221 */ /* 0x001fe20000000000 */
[----:B--2---:R-:W-:-:S04]  /*6a70*/  ISETP.NE.AND P2, PT, R10, RZ, PT ;  /* 0x000000ff0a00720c */ /* 0x004fc80003f45270 */
[----:B------:R-:W0:Y:S04]  /*6a80*/  SHFL.DOWN P1, R2, R3, 0x2, 0x1f ;  /* 0x08401f0003027f89 */ /* 0x000e280000020000 */
[----:B------:R-:W2:Y:S01]  /*6a90*/  S2R R10, SR_TID.X ;  /* 0x00000000000a7919 */ /* 0x000ea20000002100 */
        /* <DEDUP_REMOVED lines=11> */
[----:B0-----:R0:W-:Y:S02]  /*6b50*/  RED.E.ADD.F32.FTZ.RN.STRONG.GPU [R6.64], R11 ;  /* 0x0000000b0600798e */ /* 0x0011e4000c10e78c */
.L_x_4980:
[----:B0-----:R-:W-:Y:S05]  /*6b60*/  BSYNC B0 ;  /* 0x0000000000007941 */ /* 0x001fea0003800000 */
.L_x_4979:
[----:B------:R-:W-:Y:S01]  /*6b70*/  BSSY B0, `(.L_x_4981) ;  /* 0x0000018000007945 */ /* 0x000fe20003800000 */
[----:B------:R-:W-:Y:S05]  /*6b80*/  @!P0 BRA `(.L_x_4982) ;  /* 0x0000015000008947 */ /* 0x000fea0003800000 */
[----:B------:R-:W-:Y:S06]  /*6b90*/  BAR.SYNC.DEFER_BLOCKING 0x0 ;  /* 0x0000000000007b1d */ /* 0x000fec0000010000 */
[----:B0-----:R-:W0:Y:S04]  /*6ba0*/  SHFL.DOWN P0, R2, R27, 0x1, 0x1f ;  /* 0x08201f001b027f89 */ /* 0x001e280000000000 */
[----:B------:R-:W2:Y:S04]  /*6bb0*/  S2R R9, SR_LANEID ;  /* 0x0000000000097919 */ /* 0x000ea80000000000 */
[----:B------:R-:W3:Y:S01]  /*6bc0*/  S2R R15, SR_TID.X ;  /* 0x00000000000f7919 */ /* 0x000ee20000002100 */
[----:B0-----:R-:W-:Y:S01]  /*6bd0*/  @P0 FADD R2, R2, R27 ;  /* 0x0000001b02020221 */ /* 0x001fe20000000000 */
[----:B--2---:R-:W-:-:S04]  /*6be0*/  ISETP.NE.AND P1, PT, R9, RZ, PT ;  /* 0x000000ff0900720c */ /* 0x004fc80003f25270 */
        /* <DEDUP_REMOVED lines=8> */
[----:B---3--:R-:W-:-:S04]  /*6c70*/  ISETP.NE.AND P0, PT, R15, RZ, PT ;  /* 0x000000ff0f00720c */ /* 0x008fc80003f05270 */
[----:B------:R0:W-:Y:S04]  /*6c80*/  @!P1 STS [0xc74], R8 ;  /* 0x000c7408ff009388 */ /* 0x0001e80000000800 */
[----:B------:R-:W-:Y:S06]  /*6c90*/  BAR.SYNC.DEFER_BLOCKING 0x0 ;  /* 0x0000000000007b1d */ /* 0x000fec0000010000 */
[----:B------:R-:W-:Y:S05]  /*6ca0*/  @P0 BRA `(.L_x_4983) ;  /* 0x0000004000000947 */ /* 0x000fea0003800000 */
[----:B0-----:R0:W-:Y:S01]  /*6cb0*/  RED.E.ADD.F32.FTZ.RN.STRONG.GPU [R4.64], R8 ;  /* 0x000000080400798e */ /* 0x0011e2000c10e78c */
[----:B------:R-:W-:Y:S01]  /*6cc0*/  IMAD.MOV.U32 R15, RZ, RZ, RZ ;  /* 0x000000ffff0f7224 */ /* 0x000fe200078e00ff */
[----:B------:R-:W-:Y:S05]  /*6cd0*/  BRA `(.L_x_4983) ;  /* 0x0000001000007947 */ /* 0x000fea0003800000 */
.L_x_4982:
[----:B------:R-:W2:Y:S02]  /*6ce0*/  S2R R15, SR_TID.X ;  /* 0x00000000000f7919 */ /* 0x000ea40000002100 */
.L_x_4983:
[----:B0-----:R-:W-:Y:S05]  /*6cf0*/  BSYNC B0 ;  /* 0x0000000000007941 */ /* 0x001fea0003800000 */
.L_x_4981:
[----:B--2---:R-:W-:-:S13]  /*6d00*/  ISETP.GE.AND P0, PT, R15, c[0x0][0x16c], PT ;  /* 0x00005b000f007a0c */ /* 0x004fda0003f06270 */
[----:B------:R-:W-:Y:S05]  /*6d10*/  @P0 EXIT ;  /* 0x000000000000094d */ /* 0x000fea0003800000 */
[C---:B------:R-:W-:Y:S02]  /*6d20*/  IMAD R5, R21.reuse, c[0x0][0x2a8], RZ ;  /* 0x0000aa0015057a24 */ /* 0x040fe400078e02ff */
[----:B------:R-:W-:Y:S02]  /*6d30*/  IMAD R21, R21, c[0x0][0x288], RZ ;  /* 0x0000a20015157a24 */ /* 0x000fe400078e02ff */
[C---:B------:R-:W-:Y:S02]  /*6d40*/  IMAD R23, R0.reuse, c[0x0][0x2ac], R5 ;  /* 0x0000ab0000177a24 */ /* 0x040fe400078e0205 */
[----:B------:R-:W-:-:S04]  /*6d50*/  IMAD.WIDE.U32 R2, R0, c[0x0][0x2a8], RZ ;  /* 0x0000aa0000027a25 */ /* 0x000fc800078e00ff */
[C---:B------:R-:W-:Y:S01]  /*6d60*/  IMAD R21, R0.reuse, c[0x0][0x28c], R21 ;  /* 0x0000a30000157a24 */ /* 0x040fe200078e0215 */
[----:B------:R-:W-:Y:S01]  /*6d70*/  IADD3 R23, R3, R23, RZ ;  /* 0x0000001703177210 */ /* 0x000fe20007ffe0ff */
[----:B------:R-:W-:-:S05]  /*6d80*/  IMAD.WIDE.U32 R4, R0, c[0x0][0x288], RZ ;  /* 0x0000a20000047a25 */ /* 0x000fca00078e00ff */
[----:B------:R-:W-:Y:S02]  /*6d90*/  IADD3 R21, R5, R21, RZ ;  /* 0x0000001505157210 */ /* 0x000fe40007ffe0ff */
.L_x_4984:
[----:B0-----:R-:W0:Y:S01]  /*6da0*/  LDS R17, [R15.X4+0x1f28] ;  /* 0x001f28000f117984 */ /* 0x001e220000004800 */
[----:B------:R-:W-:Y:S01]  /*6db0*/  SHF.R.S32.HI R0, RZ, 0x1f, R15 ;  /* 0x0000001fff007819 */ /* 0x000fe2000001140f */
[----:B------:R-:W-:Y:S01]  /*6dc0*/  IMAD.MOV.U32 R9, RZ, RZ, R23 ;  /* 0x000000ffff097224 */ /* 0x000fe200078e0017 */
[----:B------:R-:W-:Y:S01]  /*6dd0*/  MOV R8, R2 ;  /* 0x0000000200087202 */ /* 0x000fe20000000f00 */
[----:B------:R2:W3:Y:S01]  /*6de0*/  LDS R19, [R15.X4+0x2328] ;  /* 0x002328000f137984 */ /* 0x0004e20000004800 */
        /* <DEDUP_REMOVED lines=12> */
[----:B--2---:R-:W-:Y:S02]  /*6eb0*/  IADD3 R15, R15, c[0x0][0x0], RZ ;  /* 0x000000000f0f7a10 */ /* 0x004fe40007ffe0ff */
[----:B------:R-:W-:Y:S02]  /*6ec0*/  LEA.HI.X R9, R6, c[0x0][0x314], R9, 0x2, P0 ;  /* 0x0000c50006097a11 */ /* 0x000fe400000f1409 */
[----:B------:R-:W-:-:S02]  /*6ed0*/  ISETP.GE.AND P0, PT, R15, c[0x0][0x16c], PT ;  /* 0x00005b000f007a0c */ /* 0x000fc40003f06270 */
[----:B------:R-:W-:-:S04]  /*6ee0*/  IADD3 R7, R11, R13, RZ ;  /* 0x0000000d0b077210 */ /* 0x000fc80007ffe0ff */
[----:B------:R-:W-:Y:S01]  /*6ef0*/  LEA.HI.X R13, R10, c[0x0][0x31c], R7, 0x2, P1 ;  /* 0x0000c7000a0d7a11 */ /* 0x000fe200008f1407 */
[----:B0-----:R0:W-:Y:S04]  /*6f00*/  RED.E.ADD.F32.FTZ.RN.STRONG.GPU [R8.64], R17 ;  /* 0x000000110800798e */ /* 0x0011e8000c10e78c */
[----:B---3--:R0:W-:Y:S02]  /*6f10*/  RED.E.ADD.F32.FTZ.RN.STRONG.GPU [R12.64], R19 ;  /* 0x000000130c00798e */ /* 0x0081e4000c10e78c */
[----:B------:R-:W-:Y:S05]  /*6f20*/  @!P0 BRA `(.L_x_4984) ;  /* 0xfffffe7000008947 */ /* 0x000fea000383ffff */
[----:B------:R-:W-:Y:S05]  /*6f30*/  EXIT ;  /* 0x000000000000794d */ /* 0x000fea0003800000 */
.L_x_4985:
        /* <DEDUP_REMOVED lines=12> */
.L_x_9072:


//--------------------- .text._Z25selective_scan_bwd_kernelI32Selective_Scan_bwd_kernel_traitsILi32ELi16ELb0ELb0ELb1ELb0ELb1EN3c108BFloat16EfEEv12SSMParamsBwd --------------------------
	.section	.text._Z25selective_scan_bwd_kernelI32Selective_Scan_bwd_kernel_traitsILi32ELi16ELb0ELb0ELb1ELb0ELb1EN3c108BFloat16EfEEv12SSMParamsBwd,"ax",@progbits
	.sectioninfo	@"SHI_REGISTERS=251"
	.align	128
        .global         _Z25selective_scan_bwd_kernelI32Selective_Scan_bwd_kernel_traitsILi32ELi16ELb0ELb0ELb1ELb0ELb1EN3c108BFloat16EfEEv12SSMParamsBwd
        .type           _Z25selective_scan_bwd_kernelI32Selective_Scan_bwd_kernel_traitsILi32ELi16ELb0ELb0ELb1ELb0ELb1EN3c108BFloat16EfEEv12SSMParamsBwd,@function
        .size           _Z25selective_scan_bwd_kernelI32Selective_Scan_bwd_kernel_traitsILi32ELi16ELb0ELb0ELb1ELb0ELb1EN3c108BFloat16EfEEv12SSMParamsBwd,(.L_x_9073 - _Z25selective_scan_bwd_kernelI32Selective_Scan_bwd_kernel_traitsILi32ELi16ELb0ELb0ELb1ELb0ELb1EN3c108BFloat16EfEEv12SSMParamsBwd)
        .other          _Z25selective_scan_bwd_kernelI32Selective_Scan_bwd_kernel_traitsILi32ELi16ELb0ELb0ELb1ELb0ELb1EN3c108BFloat16EfEEv12SSMParamsBwd,@"STO_CUDA_ENTRY STV_DEFAULT"
_Z25selective_scan_bwd_kernelI32Selective_Scan_bwd_kernel_traitsILi32ELi16ELb0ELb0ELb1ELb0ELb1EN3c108BFloat16EfEEv12SSMParamsBwd:
.text._Z25selective_scan_bwd_kernelI32Selective_Scan_bwd_kernel_traitsILi32ELi16ELb0ELb0ELb1ELb0ELb1EN3c108BFloat16EfEEv12SSMParamsBwd:
        /* <DEDUP_REMOVED lines=15> */
[C---:B------:R-:W-:Y:S01]  /*00f0*/  IMAD R19, R25.reuse, c[0x0][0x1e8], RZ ;  /* 0x00007a0019137a24 */ /* 0x040fe200078e02ff */
[----:B------:R-:W-:Y:S01]  /*0100*/  UMOV UR4, URZ ;  /* 0x0000003f00047c82 */ /* 0x000fe20008000000 */
[----:B------:R-:W4:Y:S01]  /*0110*/  S2R R27, SR_CTAID.X ;  /* 0x00000000001b7919 */ /* 0x000f220000002500 */
[----:B------:R-:W5:Y:S01]  /*0120*/  I2F.RP R8, R17 ;  /* 0x0000001100087306 */ /* 0x000f620000209400 */
[----:B0-----:R-:W-:Y:S01]  /*0130*/  IABS R2, R0 ;  /* 0x0000000000027213 */ /* 0x001fe20000000000 */
[----:B------:R-:W-:Y:S01]  /*0140*/  IMAD R21, R25, c[0x0][0x280], RZ ;  /* 0x0000a00019157a24 */ /* 0x000fe200078e02ff */
[----:B------:R-:W-:Y:S01]  /*0150*/  UMOV UR5, URZ ;  /* 0x0000003f00057c82 */ /* 0x000fe20008000000 */
[C---:B------:R-:W-:Y:S01]  /*0160*/  IMAD R19, R0.reuse, c[0x0][0x1ec], R19 ;  /* 0x00007b0000137a24 */ /* 0x040fe200078e0213 */
[----:B------:R-:W-:Y:S01]  /*0170*/  HFMA2.MMA R24, -RZ, RZ, 0, 0 ;  /* 0x00000000ff187435 */ /* 0x000fe200000001ff */
[----:B------:R-:W-:-:S02]  /*0180*/  IMAD R21, R0, c[0x0][0x284], R21 ;  /* 0x0000a10000157a24 */ /* 0x000fc400078e0215 */
[----:B------:R-:W-:Y:S01]  /*0190*/  IMAD.MOV.U32 R26, RZ, RZ, RZ ;  /* 0x000000ffff1a7224 */ /* 0x000fe200078e00ff */
        /* <DEDUP_REMOVED lines=15> */
[----:B------:R-:W-:Y:S02]  /*0290*/  IMAD R13, R27, c[0x0][0x1e4], R12 ;  /* 0x000079001b0d7a24 */ /* 0x000fe400078e020c */
[----:B------:R-:W-:Y:S01]  /*02a0*/  IMAD R8, R17, R8, R2 ;  /* 0x0000000811087224 */ /* 0x000fe200078e0202 */
[----:B------:R-:W-:Y:S01]  /*02b0*/  LOP3.LUT R2, R0, c[0x0][0x178], RZ, 0x3c, !PT ;  /* 0x00005e0000027a12 */ /* 0x000fe200078e3cff */
[----:B------:R-:W-:Y:S01]  /*02c0*/  IMAD R9, R27, c[0x0][0x1d4], R6 ;  /* 0x000075001b097a24 */ /* 0x000fe200078e0206 */
[----:B------:R-:W-:Y:S01]  /*02d0*/  IADD3 R5, R5, R13, RZ ;  /* 0x0000000d05057210 */ /* 0x000fe20007ffe0ff */
[----:B------:R-:W-:Y:S01]  /*02e0*/  IMAD R12, R197, c[0x0][0x1b0], RZ ;  /* 0x00006c00c50c7a24 */ /* 0x000fe200078e02ff */
[----:B------:R-:W-:Y:S01]  /*02f0*/  ISETP.GT.U32.AND P3, PT, R17, R8, PT ;  /* 0x000000081100720c */ /* 0x000fe20003f64070 */
[----:B------:R-:W-:Y:S01]  /*0300*/  IMAD.WIDE.U32 R6, R27, c[0x0][0x278], RZ ;  /* 0x00009e001b067a25 */ /* 0x000fe200078e00ff */
[----:B------:R-:W-:-:S03]  /*0310*/  ISETP.GE.AND P4, PT, R2, RZ, PT ;  /* 0x000000ff0200720c */ /* 0x000fc60003f86270 */
[----:B------:R-:W-:-:S04]  /*0320*/  IMAD.WIDE.U32 R2, R27, c[0x0][0x1d0], RZ ;  /* 0x000074001b027a25 */ /* 0x000fc800078e00ff */
[----:B------:R-:W-:Y:S02]  /*0330*/  IMAD.IADD R3, R3, 0x1, R9 ;  /* 0x0000000103037824 */ /* 0x000fe400078e0209 */
[----:B------:R-:W-:Y:S01]  /*0340*/  IMAD R13, R27, c[0x0][0x1b4], R12 ;  /* 0x00006d001b0d7a24 */ /* 0x000fe200078e020c */
[----:B------:R-:W-:Y:S01]  /*0350*/  MOV R12, c[0x0][0x174] ;  /* 0x00005d00000c7a02 */ /* 0x000fe20000000f00 */
[----:B------:R-:W-:Y:S01]  /*0360*/  IMAD.IADD R7, R7, 0x1, R15 ;  /* 0x0000000107077824 */ /* 0x000fe200078e020f */
[-C--:B------:R-:W-:Y:S01]  /*0370*/  @!P3 IADD3 R8, R8, -R17.reuse, RZ ;  /* 0x800000110808b210 */ /* 0x080fe20007ffe0ff */
[----:B------:R-:W-:Y:S01]  /*0380*/  IMAD.WIDE.U32 R2, R0, c[0x0][0x1d8], R2 ;  /* 0x0000760000027a25 */ /* 0x000fe200078e0002 */
[----:B------:R-:W-:Y:S02]  /*0390*/  @!P3 IADD3 R29, R29, 0x1, RZ ;  /* 0x000000011d1db810 */ /* 0x000fe40007ffe0ff */
[----:B------:R-:W-:Y:S01]  /*03a0*/  ISETP.GE.U32.AND P0, PT, R8, R17, PT ;  /* 0x000000110800720c */ /* 0x000fe20003f06070 */
[----:B------:R-:W-:Y:S01]  /*03b0*/  IMAD.WIDE.U32 R8, R27, c[0x0][0x1b0], RZ ;  /* 0x00006c001b087a25 */ /* 0x000fe200078e00ff */
[----:B------:R-:W-:-:S02]  /*03c0*/  ISETP.NE.AND P3, PT, RZ, c[0x0][0x178], PT ;  /* 0x00005e00ff007a0c */ /* 0x000fc40003f65270 */
[C---:B------:R-:W-:Y:S01]  /*03d0*/  ISETP.GE.AND P5, PT, R12.reuse, 0x1, PT ;  /* 0x000000010c00780c */ /* 0x040fe20003fa6270 */
[----:B------:R-:W-:Y:S01]  /*03e0*/  IMAD.IADD R9, R9, 0x1, R13 ;  /* 0x0000000109097824 */ /* 0x000fe200078e020d */
[----:B------:R-:W-:Y:S01]  /*03f0*/  LEA R13, R12, 0xfffffe00, 0x9 ;  /* 0xfffffe000c0d7811 */ /* 0x000fe200078e48ff */
[----:B------:R-:W-:Y:S02]  /*0400*/  IMAD R17, R25, c[0x0][0x1d8], RZ ;  /* 0x0000760019117a24 */ /* 0x000fe400078e02ff */
[----:B------:R-:W-:Y:S01]  /*0410*/  IMAD.WIDE.U32 R4, R0, c[0x0][0x1e8], R4 ;  /* 0x00007a0000047a25 */ /* 0x000fe200078e0004 */
[----:B------:R-:W-:-:S03]  /*0420*/  SHF.R.S32.HI R15, RZ, 0x1f, R13 ;  /* 0x0000001fff0f7819 */ /* 0x000fc6000001140d */
[----:B------:R-:W-:Y:S01]  /*0430*/  @P0 IADD3 R29, R29, 0x1, RZ ;  /* 0x000000011d1d0810 */ /* 0x000fe20007ffe0ff */
[C---:B------:R-:W-:Y:S01]  /*0440*/  IMAD.WIDE.U32 R6, R0.reuse, c[0x0][0x280], R6 ;  /* 0x0000a00000067a25 */ /* 0x040fe200078e0006 */
[----:B------:R-:W-:Y:S02]  /*0450*/  IADD3 R12, P0, R13, R2, RZ ;  /* 0x000000020d0c7210 */ /* 0x000fe40007f1e0ff */
[----:B------:R-:W-:Y:S01]  /*0460*/  @!P4 IADD3 R29, -R29, RZ, RZ ;  /* 0x000000ff1d1dc210 */ /* 0x000fe20007ffe1ff */
[----:B------:R-:W-:Y:S01]  /*0470*/  IMAD R17, R0, c[0x0][0x1dc], R17 ;  /* 0x0000770000117a24 */ /* 0x000fe200078e0211 */
[----:B------:R-:W-:Y:S02]  /*0480*/  @!P3 LOP3.LUT R29, RZ, c[0x0][0x178], RZ, 0x33, !PT ;  /* 0x00005e00ff1dba12 */ /* 0x000fe400078e33ff */
[----:B------:R-:W-:Y:S02]  /*0490*/  IADD3 R16, P3, R13, R4, RZ ;  /* 0x000000040d107210 */ /* 0x000fe40007f7e0ff */
[----:B------:R-:W-:Y:S01]  /*04a0*/  SHF.R.S32.HI R199, RZ, 0x1f, R29 ;  /* 0x0000001fffc77819 */ /* 0x000fe2000001141d */
[----:B------:R-:W-:Y:S01]  /*04b0*/  IMAD.WIDE.U32 R8, R29, c[0x0][0x1c8], R8 ;  /* 0x000072001d087a25 */ /* 0x000fe200078e0008 */
[----:B------:R-:W-:-:S02]  /*04c0*/  IADD3 R2, P4, R13, R6, RZ ;  /* 0x000000060d027210 */ /* 0x000fc40007f9e0ff */
[----:B------:R-:W-:Y:S01]  /*04d0*/  IADD3.X R17, R15, R3, R17, P0, !PT ;  /* 0x000000030f117210 */ /* 0x000fe200007fe411 */
[----:B------:R-:W-:Y:S01]  /*04e0*/  IMAD R4, R199, c[0x0][0x1c8], RZ ;  /* 0x00007200c7047a24 */ /* 0x000fe200078e02ff */
[C---:B------:R-:W-:Y:S02]  /*04f0*/  IADD3.X R3, R15.reuse, R5, R19, P3, !PT ;  /* 0x000000050f037210 */ /* 0x040fe40001ffe413 */
[----:B------:R-:W-:Y:S01]  /*0500*/  IADD3.X R5, R15, R7, R21, P4, !PT ;  /* 0x000000070f057210 */ /* 0x000fe200027fe415 */
[----:B------:R-:W-:Y:S01]  /*0510*/  IMAD R7, R29, c[0x0][0x1cc], R4 ;  /* 0x000073001d077a24 */ /* 0x000fe200078e0204 */
[----:B------:R-:W-:Y:S02]  /*0520*/  ISETP.NE.U32.AND P0, PT, RZ, c[0x0][0x260], PT ;  /* 0x00009800ff007a0c */ /* 0x000fe40003f05070 */
[----:B------:R-:W-:Y:S01]  /*0530*/  LEA R14, P3, R16, c[0x0][0x248], 0x1 ;  /* 0x00009200100e7a11 */ /* 0x000fe200078608ff */
[----:B------:R-:W-:Y:S01]  /*0540*/  IMAD.IADD R4, R9, 0x1, R7 ;  /* 0x0000000109047824 */ /* 0x000fe200078e0207 */
[----:B------:R-:W-:-:S02]  /*0550*/  IADD3 R13, P4, R13, R8, RZ ;  /* 0x000000080d0d7210 */ /* 0x000fc40007f9e0ff */
[----:B------:R-:W-:Y:S01]  /*0560*/  ISETP.NE.AND.EX P0, PT, RZ, c[0x0][0x264], PT, P0 ;  /* 0x00009900ff007a0c */ /* 0x000fe20003f05300 */
[----:B------:R-:W-:Y:S01]  /*0570*/  CS2R R8, SRZ ;  /* 0x0000000000087805 */ /* 0x000fe2000001ff00 */
[----:B------:R-:W-:Y:S02]  /*0580*/  LEA R6, P6, R12, c[0x0][0x240], 0x1 ;  /* 0x000090000c067a11 */ /* 0x000fe400078c08ff */
[----:B------:R-:W-:Y:S02]  /*0590*/  LEA.HI.X R16, R16, c[0x0][0x24c], R3, 0x1, P3 ;  /* 0x0000930010107a11 */ /* 0x000fe400018f0c03 */
[----:B------:R-:W-:Y:S02]  /*05a0*/  IADD3.X R4, R15, R4, RZ, P4, !PT ;  /* 0x000000040f047210 */ /* 0x000fe400027fe4ff */
[----:B------:R-:W-:Y:S02]  /*05b0*/  ISETP.NE.U32.AND P3, PT, RZ, c[0x0][0x328], PT ;  /* 0x0000ca00ff007a0c */ /* 0x000fe40003f65070 */
[----:B------:R-:W-:-:S02]  /*05c0*/  ISETP.NE.U32.AND P4, PT, RZ, c[0x0][0x348], PT ;  /* 0x0000d200ff007a0c */ /* 0x000fc40003f85070 */
[----:B------:R-:W-:Y:S01]  /*05d0*/  LEA.HI.X R7, R12, c[0x0][0x244], R17, 0x1, P6 ;  /* 0x000091000c077a11 */ /* 0x000fe200030f0c11 */
[----:B------:R-:W-:Y:S01]  /*05e0*/  @P0 IMAD.MOV.U32 R15, RZ, RZ, 0x8 ;  /* 0x00000008ff0f0424 */ /* 0x000fe200078e00ff */
[C---:B------:R-:W-:Y:S02]  /*05f0*/  LEA R3, P6, R2.reuse, c[0x0][0x308], 0x1 ;  /* 0x0000c20002037a11 */ /* 0x040fe400078c08ff */
[----:B------:R-:W-:Y:S02]  /*0600*/  ISETP.NE.AND.EX P3, PT, RZ, c[0x0][0x32c], PT, P3 ;  /* 0x0000cb00ff007a0c */ /* 0x000fe40003f65330 */
[----:B------:R-:W-:Y:S02]  /*0610*/  ISETP.NE.AND.EX P4, PT, RZ, c[0x0][0x34c], PT, P4 ;  /* 0x0000d300ff007a0c */ /* 0x000fe40003f85340 */
[----:B------:R-:W-:Y:S01]  /*0620*/  LEA.HI.X R5, R2, c[0x0][0x30c], R5, 0x1, P6 ;  /* 0x0000c30002057a11 */ /* 0x000fe200030f0c05 */
[----:B------:R-:W-:Y:S01]  /*0630*/  @P0 IMAD R2, R27, c[0x0][0x164], R0 ;  /* 0x000059001b020a24 */ /* 0x000fe200078e0200 */
[----:B------:R-:W-:-:S03]  /*0640*/  LEA R33, P6, R13, c[0x0][0x230], 0x1 ;  /* 0x00008c000d217a11 */ /* 0x000fc600078c08ff */
[----:B------:R-:W-:Y:S01]  /*0650*/  @P0 IMAD R2, R2, c[0x0][0x174], RZ ;  /* 0x00005d0002020a24 */ /* 0x000fe200078e02ff */
[----:B------:R-:W-:-:S03]  /*0660*/  LEA.HI.X R35, R13, c[0x0][0x234], R4, 0x1, P6 ;  /* 0x00008d000d237a11 */ /* 0x000fc600030f0c04 */
[----:B------:R-:W-:-:S04]  /*0670*/  @P0 IMAD R2, R2, c[0x0][0x16c], RZ ;  /* 0x00005b0002020a24 */ /* 0x000fc800078e02ff */
[----:B------:R-:W-:Y:S01]  /*0680*/  @P0 IMAD.WIDE R12, R2, R15, c[0x0][0x260] ;  /* 0x00009800020c0625 */ /* 0x000fe200078e020f */
[----:B------:R-:W-:Y:S01]  /*0690*/  @!P0 CS2R R12, SRZ ;  /* 0x00000000000c8805 */ /* 0x000fe2000001ff00 */
[----:B--2---:R0:W1:Y:S08]  /*06a0*/  @P1 R2UR UR4, R10 ;  /* 0x000000000a0413c2 */ /* 0x00407000000e0000 */
[----:B---3--:R0:W2:Y:S01]  /*06b0*/  @P2 R2UR UR5, R11 ;  /* 0x000000000b0523c2 */ /* 0x0080a200000e0000 */
[----:B------:R-:W-:-:S04]  /*06c0*/  @P4 LEA R8, P2, R0, c[0x0][0x348], 0x2 ;  /* 0x0000d20000084a11 */ /* 0x000fc800078410ff */
[C---:B------:R-:W-:Y:S01]  /*06d0*/  @P4 LEA.HI.X R9, R0.reuse, c[0x0][0x34c], R25, 0x2, P2 ;  /* 0x0000d30000094a11 */ /* 0x040fe200010f1419 */
[----:B0-----:R-:W-:Y:S02]  /*06e0*/  CS2R R10, SRZ ;  /* 0x00000000000a7805 */ /* 0x001fe4000001ff00 */
[----:B------:R-:W-:-:S04]  /*06f0*/  @P3 LEA R10, P1, R0, c[0x0][0x328], 0x2 ;  /* 0x0000ca00000a3a11 */ /* 0x000fc800078210ff */
[----:B------:R-:W-:Y:S01]  /*0700*/  @P3 LEA.HI.X R11, R0, c[0x0][0x32c], R25, 0x2, P1 ;  /* 0x0000cb00000b3a11 */ /* 0x000fe200008f1419 */
[----:B------:R-:W-:Y:S05]  /*0710*/  @!P5 BRA `(.L_x_4986) ;  /* 0x00008ac00000d947 */ /* 0x000fea0003800000 */
[----:B------:R-:W0:Y:S01]  /*0720*/  S2R R31, SR_TID.X ;  /* 0x00000000001f7919 */ /* 0x000e220000002100 */
[----:B------:R3:W4:Y:S01]  /*0730*/  R2UR UR15, R14 ;  /* 0x000000000e0f73c2 */ /* 0x00072200000e0000 */
[----:B------:R-:W-:Y:S01]  /*0740*/  IMAD.MOV.U32 R26, RZ, RZ, RZ ;  /* 0x000000ffff1a7224 */ /* 0x000fe200078e00ff */
[----:B------:R-:W-:Y:S01]  /*0750*/  MOV R30, RZ ;  /* 0x000000ff001e7202 */ /* 0x000fe20000000f00 */
[----:B------:R-:W2:Y:S01]  /*0760*/  S2R R28, SR_LANEID ;  /* 0x00000000001c7919 */ /* 0x000ea20000000000 */
[----:B------:R-:W-:-:S04]  /*0770*/  IMAD.MOV.U32 R24, RZ, RZ, RZ ;  /* 0x000000ffff187224 */ /* 0x000fc800078e00ff */
[----:B------:R3:W1:Y:S08]  /*0780*/  R2UR UR16, R16 ;  /* 0x00000000101073c2 */ /* 0x00067000000e0000 */
[----:B------:R3:W1:Y:S01]  /*0790*/  R2UR UR9, R3 ;  /* 0x00000000030973c2 */ /* 0x00066200000e0000 */
[----:B0-----:R-:W-:-:S07]  /*07a0*/  SHF.L.U32 R2, R31, 0x4, RZ ;  /* 0x000000041f027819 */ /* 0x001fce00000006ff */
[----:B------:R3:W0:Y:S01]  /*07b0*/  R2UR UR14, R5 ;  /* 0x00000000050e73c2 */ /* 0x00062200000e0000 */
[----:B------:R-:W-:Y:S02]  /*07c0*/  LOP3.LUT R32, R31, 0x1f, RZ, 0xc0, !PT ;  /* 0x0000001f1f207812 */ /* 0x000fe400078ec0ff */
[----:B------:R-:W-:-:S05]  /*07d0*/  LOP3.LUT R2, R2, 0xfffffe00, RZ, 0xc0, !PT ;  /* 0xfffffe0002027812 */ /* 0x000fca00078ec0ff */
[----:B------:R5:W0:Y:S02]  /*07e0*/  R2UR UR17, R6 ;  /* 0x00000000061173c2 */ /* 0x000a2400000e0000 */
[----:B-----5:R-:W-:-:S06]  /*07f0*/  LOP3.LUT R6, R2, 0x1f, R31, 0xf8, !PT ;  /* 0x0000001f02067812 */ /* 0x020fcc00078ef81f */
[----:B------:R5:W0:Y:S02]  /*0800*/  R2UR UR18, R7 ;  /* 0x00000000071273c2 */ /* 0x000a2400000e0000 */
[----:B-12345:R-:W-:-:S06]  /*0810*/  SHF.R.S32.HI R7, RZ, 0x1f, R6 ;  /* 0x0000001fff077819 */ /* 0x03efcc0000011406 */
.L_x_5034:
[----:B------:R-:W-:Y:S01]  /*0820*/  IADD3 R201, -R30, c[0x0][0x174], RZ ;  /* 0x00005d001ec97a10 */ /* 0x000fe20007ffe1ff */
[----:B------:R-:W-:Y:S01]  /*0830*/  BAR.SYNC.DEFER_BLOCKING 0x0 ;  /* 0x0000000000007b1d */ /* 0x000fe20000010000 */
[----:B0--3--:R-:W-:Y:S02]  /*0840*/  LEA R2, P1, R6, UR17, 0x1 ;  /* 0x0000001106027c11 */ /* 0x009fe4000f8208ff */
[----:B------:R-:W-:Y:S02]  /*0850*/  LEA R4, R201, 0xfffffe00, 0x9 ;  /* 0xfffffe00c9047811 */ /* 0x000fe400078e48ff */
[----:B------:R-:W-:Y:S02]  /*0860*/  PRMT R5, RZ, 0x7610, R5 ;  /* 0x00007610ff057816 */ /* 0x000fe40000000005 */
[----:B------:R-:W-:-:S02]  /*0870*/  IADD3 R137, -R4, c[0x0][0x168], RZ ;  /* 0x00005a0004897a10 */ /* 0x000fc40007ffe1ff */
[C---:B------:R-:W-:Y:S02]  /*0880*/  LEA.HI.X R3, R6.reuse, UR18, R7, 0x1, P1 ;  /* 0x0000001206037c11 */ /* 0x040fe400088f0c07 */
[C---:B------:R-:W-:Y:S02]  /*0890*/  ISETP.GE.AND P0, PT, R6.reuse, R137, PT ;  /* 0x000000890600720c */ /* 0x040fe40003f06270 */
[C---:B------:R-:W-:Y:S02]  /*08a0*/  LOP3.LUT R138, R6.reuse, 0x20, RZ, 0xfc, !PT ;  /* 0x00000020068a7812 */ /* 0x040fe400078efcff */
[C---:B------:R-:W-:Y:S02]  /*08b0*/  LOP3.LUT R140, R6.reuse, 0x40, RZ, 0xfc, !PT ;  /* 0x00000040068c7812 */ /* 0x040fe400078efcff */
[C---:B------:R-:W-:Y:S02]  /*08c0*/  LOP3.LUT R142, R6.reuse, 0x60, RZ, 0xfc, !PT ;  /* 0x00000060068e7812 */ /* 0x040fe400078efcff */
[----:B------:R-:W-:-:S05]  /*08d0*/  LOP3.LUT R144, R6, 0x80, RZ, 0xfc, !PT ;  /* 0x0000008006907812 */ /* 0x000fca00078efcff */
[----:B--2---:R0:W2:Y:S01]  /*08e0*/  @!P0 LDG.E.U16 R5, [R2.64] ;  /* 0x0000000c02058981 */ /* 0x0040a2000c1e1500 */
        /* <DEDUP_REMOVED lines=16> */
[----:B------:R0:W5:Y:S01]  /*09f0*/  @!P2 LDG.E.U16 R17, [R2.64+0xc0] ;  /* 0x0000c00c0211a981 */ /* 0x000162000c1e1500 */
[C---:B------:R-:W-:Y:S02]  /*0a00*/  LOP3.LUT R152, R6.reuse, 0x100, RZ, 0xfc, !PT ;  /* 0x0000010006987812 */ /* 0x040fe400078efcff */
[C---:B------:R-:W-:Y:S01]  /*0a10*/  LOP3.LUT R154, R6.reuse, 0x120, RZ, 0xfc, !PT ;  /* 0x00000120069a7812 */ /* 0x040fe200078efcff */
[----:B------:R0:W5:Y:S01]  /*0a20*/  @!P3 LDG.E.U16 R16, [R2.64+0x100] ;  /* 0x0001000c0210b981 */ /* 0x000162000c1e1500 */
[----:B------:R-:W-:Y:S02]  /*0a30*/  LOP3.LUT R156, R6, 0x140, RZ, 0xfc, !PT ;  /* 0x00000140069c7812 */ /* 0x000fe400078efcff */
[-C--:B------:R-:W-:Y:S01]  /*0a40*/  ISETP.GE.AND P1, PT, R150, R137.reuse, PT ;  /* 0x000000899600720c */ /* 0x080fe20003f26270 */
[----:B------:R0:W5:Y:S01]  /*0a50*/  @!P4 LDG.E.U16 R19, [R2.64+0x140] ;  /* 0x0001400c0213c981 */ /* 0x000162000c1e1500 */
[----:B------:R-:W-:-:S02]  /*0a60*/  ISETP.GE.AND P2, PT, R152, R137, PT ;  /* 0x000000899800720c */ /* 0x000fc40003f46270 */
[-C--:B------:R-:W-:Y:S02]  /*0a70*/  ISETP.GE.AND P3, PT, R154, R137.reuse, PT ;  /* 0x000000899a00720c */ /* 0x080fe40003f66270 */
[----:B------:R-:W-:Y:S02]  /*0a80*/  PRMT R18, RZ, 0x7610, R18 ;  /* 0x00007610ff127816 */ /* 0x000fe40000000012 */
[----:B------:R-:W-:Y:S02]  /*0a90*/  ISETP.GE.AND P4, PT, R156, R137, PT ;  /* 0x000000899c00720c */ /* 0x000fe40003f86270 */
[----:B------:R-:W-:Y:S02]  /*0aa0*/  LOP3.LUT R158, R6, 0x160, RZ, 0xfc, !PT ;  /* 0x00000160069e7812 */ /* 0x000fe400078efcff */
[----:B------:R-:W-:Y:S01]  /*0ab0*/  PRMT R21, RZ, 0x7610, R21 ;  /* 0x00007610ff157816 */ /* 0x000fe20000000015 */
[----:B------:R0:W5:Y:S01]  /*0ac0*/  @!P0 LDG.E.U16 R18, [R2.64+0x180] ;  /* 0x0001800c02128981 */ /* 0x000162000c1e1500 */
[----:B------:R-:W-:-:S02]  /*0ad0*/  PRMT R20, RZ, 0x7610, R20 ;  /* 0x00007610ff147816 */ /* 0x000fc40000000014 */
[----:B------:R-:W-:Y:S02]  /*0ae0*/  PRMT R23, RZ, 0x7610, R23 ;  /* 0x00007610ff177816 */ /* 0x000fe40000000017 */
[----:B------:R-:W-:Y:S01]  /*0af0*/  ISETP.GE.AND P0, PT, R158, R137, PT ;  /* 0x000000899e00720c */ /* 0x000fe20003f06270 */
[----:B------:R0:W5:Y:S01]  /*0b00*/  @!P1 LDG.E.U16 R21, [R2.64+0x1c0] ;  /* 0x0001c00c02159981 */ /* 0x000162000c1e1500 */
[----:B------:R-:W-:Y:S02]  /*0b10*/  PRMT R22, RZ, 0x7610, R22 ;  /* 0x00007610ff167816 */ /* 0x000fe40000000016 */
[C---:B------:R-:W-:Y:S01]  /*0b20*/  LOP3.LUT R160, R6.reuse, 0x180, RZ, 0xfc, !PT ;  /* 0x0000018006a07812 */ /* 0x040fe200078efcff */
[----:B------:R0:W5:Y:S01]  /*0b30*/  @!P2 LDG.E.U16 R20, [R2.64+0x200] ;  /* 0x0002000c0214a981 */ /* 0x000162000c1e1500 */
[C---:B------:R-:W-:Y:S02]  /*0b40*/  LOP3.LUT R162, R6.reuse, 0x1a0, RZ, 0xfc, !PT ;  /* 0x000001a006a27812 */ /* 0x040fe400078efcff */
[C---:B------:R-:W-:Y:S01]  /*0b50*/  LOP3.LUT R164, R6.reuse, 0x1c0, RZ, 0xfc, !PT ;  /* 0x000001c006a47812 */ /* 0x040fe200078efcff */
[----:B------:R0:W5:Y:S01]  /*0b60*/  @!P3 LDG.E.U16 R23, [R2.64+0x240] ;  /* 0x0002400c0217b981 */ /* 0x000162000c1e1500 */
[----:B------:R-:W-:-:S02]  /*0b70*/  LOP3.LUT R166, R6, 0x1e0, RZ, 0xfc, !PT ;  /* 0x000001e006a67812 */ /* 0x000fc400078efcff */
[-C--:B------:R-:W-:Y:S01]  /*0b80*/  ISETP.GE.AND P1, PT, R160, R137.reuse, PT ;  /* 0x00000089a000720c */ /* 0x080fe20003f26270 */
[----:B------:R0:W5:Y:S01]  /*0b90*/  @!P4 LDG.E.U16 R22, [R2.64+0x280] ;  /* 0x0002800c0216c981 */ /* 0x000162000c1e1500 */
[-C--:B------:R-:W-:Y:S02]  /*0ba0*/  ISETP.GE.AND P2, PT, R162, R137.reuse, PT ;  /* 0x00000089a200720c */ /* 0x080fe40003f46270 */
[-C--:B------:R-:W-:Y:S02]  /*0bb0*/  ISETP.GE.AND P3, PT, R164, R137.reuse, PT ;  /* 0x00000089a400720c */ /* 0x080fe40003f66270 */
[----:B------:R-:W-:Y:S02]  /*0bc0*/  PRMT R53, RZ, 0x7610, R53 ;  /* 0x00007610ff357816 */ /* 0x000fe40000000035 */
[----:B------:R-:W-:Y:S02]  /*0bd0*/  ISETP.GE.AND P4, PT, R166, R137, PT ;  /* 0x00000089a600720c */ /* 0x000fe40003f86270 */
[----:B------:R-:W-:-:S02]  /*0be0*/  PRMT R54, RZ, 0x7610, R54 ;  /* 0x00007610ff367816 */ /* 0x000fc40000000036 */
[----:B------:R-:W-:Y:S01]  /*0bf0*/  PRMT R55, RZ, 0x7610, R55 ;  /* 0x00007610ff377816 */ /* 0x000fe20000000037 */
[----:B------:R0:W5:Y:S01]  /*0c00*/  @!P0 LDG.E.U16 R53, [R2.64+0x2c0] ;  /* 0x0002c00c02358981 */ /* 0x000162000c1e1500 */
[----:B------:R-:W-:Y:S02]  /*0c10*/  PRMT R56, RZ, 0x7610, R56 ;  /* 0x00007610ff387816 */ /* 0x000fe40000000038 */
[----:B------:R-:W-:Y:S01]  /*0c20*/  PRMT R57, RZ, 0x7610, R57 ;  /* 0x00007610ff397816 */ /* 0x000fe20000000039 */
[----:B------:R0:W5:Y:S04]  /*0c30*/  @!P1 LDG.E.U16 R54, [R2.64+0x300] ;  /* 0x0003000c02369981 */ /* 0x000168000c1e1500 */
[----:B------:R0:W5:Y:S04]  /*0c40*/  @!P2 LDG.E.U16 R55, [R2.64+0x340] ;  /* 0x0003400c0237a981 */ /* 0x000168000c1e1500 */
[----:B------:R0:W5:Y:S04]  /*0c50*/  @!P3 LDG.E.U16 R56, [R2.64+0x380] ;  /* 0x0003800c0238b981 */ /* 0x000168000c1e1500 */
[----:B------:R0:W5:Y:S01]  /*0c60*/  @!P4 LDG.E.U16 R57, [R2.64+0x3c0] ;  /* 0x0003c00c0239c981 */ /* 0x000162000c1e1500 */
[----:B------:R-:W-:-:S02]  /*0c70*/  LEA.HI.SX32 R34, R28, R28, 0x1b ;  /* 0x0000001c1c227211 */ /* 0x000fc400078fdaff */
[C---:B------:R-:W-:Y:S02]  /*0c80*/  IADD3 R37, R28.reuse, 0x20, RZ ;  /* 0x000000201c257810 */ /* 0x040fe40007ffe0ff */
[----:B------:R-:W-:Y:S02]  /*0c90*/  IADD3 R41, R28, 0x60, RZ ;  /* 0x000000601c297810 */ /* 0x000fe40007ffe0ff */
[----:B------:R-:W-:Y:S02]  /*0ca0*/  SHF.L.U32 R34, R34, 0x1, RZ ;  /* 0x0000000122227819 */ /* 0x000fe400000006ff */
[C---:B------:R-:W-:Y:S02]  /*0cb0*/  IADD3 R39, R28.reuse, 0x40, RZ ;  /* 0x000000401c277810 */ /* 0x040fe40007ffe0ff */
[C---:B0-----:R-:W-:Y:S02]  /*0cc0*/  IADD3 R3, R28.reuse, 0xc0, RZ ;  /* 0x000000c01c037810 */ /* 0x041fe40007ffe0ff */
[----:B------:R-:W-:-:S02]  /*0cd0*/  IADD3 R43, R28, 0x80, RZ ;  /* 0x000000801c2b7810 */ /* 0x000fc40007ffe0ff */
[C---:B------:R-:W-:Y:S02]  /*0ce0*/  IADD3 R45, R28.reuse, 0xa0, RZ ;  /* 0x000000a01c2d7810 */ /* 0x040fe40007ffe0ff */
[-C--:B------:R-:W-:Y:S02]  /*0cf0*/  LEA.HI.SX32 R36, R37, R28.reuse, 0x1b ;  /* 0x0000001c25247211 */ /* 0x080fe400078fdaff */
[-C--:B------:R-:W-:Y:S02]  /*0d00*/  LEA.HI.SX32 R38, R41, R28.reuse, 0x1b ;  /* 0x0000001c29267211 */ /* 0x080fe400078fdaff */
[----:B------:R-:W-:Y:S02]  /*0d10*/  IADD3 R41, R28, 0x100, RZ ;  /* 0x000001001c297810 */ /* 0x000fe40007ffe0ff */
[-C--:B------:R-:W-:Y:S02]  /*0d20*/  LEA.HI.SX32 R37, R39, R28.reuse, 0x1b ;  /* 0x0000001c27257211 */ /* 0x080fe400078fdaff */
[-C--:B------:R-:W-:Y:S01]  /*0d30*/  LEA.HI.SX32 R3, R3, R28.reuse, 0x1b ;  /* 0x0000001c03037211 */ /* 0x080fe200078fdaff */
[----:B------:R-:W-:Y:S01]  /*0d40*/  IMAD.SHL.U32 R36, R36, 0x2, RZ ;  /* 0x0000000224247824 */ /* 0x000fe200078e00ff */
[----:B------:R-:W-:-:S02]  /*0d50*/  LEA.HI.SX32 R39, R43, R28, 0x1b ;  /* 0x0000001c2b277211 */ /* 0x000fc400078fdaff */
[-C--:B------:R-:W-:Y:S02]  /*0d60*/  LEA.HI.SX32 R40, R45, R28.reuse, 0x1b ;  /* 0x0000001c2d287211 */ /* 0x080fe400078fdaff */
[----:B------:R-:W-:Y:S02]  /*0d70*/  IADD3 R45, R28, 0x120, RZ ;  /* 0x000001201c2d7810 */ /* 0x000fe40007ffe0ff */
[----:B------:R-:W-:Y:S01]  /*0d80*/  LEA.HI.SX32 R43, R41, R28, 0x1b ;  /* 0x0000001c292b7211 */ /* 0x000fe200078fdaff */
[----:B------:R-:W-:Y:S01]  /*0d90*/  IMAD.SHL.U32 R38, R38, 0x2, RZ ;  /* 0x0000000226267824 */ /* 0x000fe200078e00ff */
[----:B------:R-:W-:Y:S02]  /*0da0*/  SHF.L.U32 R37, R37, 0x1, RZ ;  /* 0x0000000125257819 */ /* 0x000fe400000006ff */
[----:B------:R-:W-:Y:S02]  /*0db0*/  SHF.L.U32 R41, R3, 0x1, RZ ;  /* 0x0000000103297819 */ /* 0x000fe400000006ff */
[----:B------:R-:W-:-:S02]  /*0dc0*/  IADD3 R47, R28, 0x140, RZ ;  /* 0x000001401c2f7810 */ /* 0x000fc40007ffe0ff */
[----:B------:R-:W-:Y:S01]  /*0dd0*/  IADD3 R3, R28, 0x160, RZ ;  /* 0x000001601c037810 */ /* 0x000fe20007ffe0ff */
[----:B------:R-:W-:Y:S01]  /*0de0*/  IMAD.SHL.U32 R40, R40, 0x2, RZ ;  /* 0x0000000228287824 */ /* 0x000fe200078e00ff */
[----:B------:R-:W-:Y:S02]  /*0df0*/  SHF.L.U32 R39, R39, 0x1, RZ ;  /* 0x0000000127277819 */ /* 0x000fe400000006ff */
[-C--:B------:R-:W-:Y:S02]  /*0e00*/  LEA.HI.SX32 R44, R45, R28.reuse, 0x1b ;  /* 0x0000001c2d2c7211 */ /* 0x080fe400078fdaff */
[-C--:B------:R-:W-:Y:S02]  /*0e10*/  LEA.HI.SX32 R45, R47, R28.reuse, 0x1b ;  /* 0x0000001c2f2d7211 */ /* 0x080fe400078fdaff */
[----:B------:R-:W-:Y:S01]  /*0e20*/  LEA.HI.SX32 R3, R3, R28, 0x1b ;  /* 0x0000001c03037211 */ /* 0x000fe200078fdaff */
[----:B------:R-:W-:Y:S01]  /*0e30*/  IMAD.SHL.U32 R44, R44, 0x2, RZ ;  /* 0x000000022c2c7824 */ /* 0x000fe200078e00ff */
[----:B------:R-:W-:-:S02]  /*0e40*/  SHF.L.U32 R43, R43, 0x1, RZ ;  /* 0x000000012b2b7819 */ /* 0x000fc400000006ff */
[----:B------:R-:W-:Y:S01]  /*0e50*/  SHF.L.U32 R45, R45, 0x1, RZ ;  /* 0x000000012d2d7819 */ /* 0x000fe200000006ff */
[----:B------:R-:W-:Y:S01]  /*0e60*/  IMAD.SHL.U32 R46, R3, 0x2, RZ ;  /* 0x00000002032e7824 */ /* 0x000fe200078e00ff */
[----:B------:R-:W-:Y:S01]  /*0e70*/  SHF.L.U32 R3, R28, 0x4, RZ ;  /* 0x000000041c037819 */ /* 0x000fe200000006ff */
[C---:B------:R-:W-:Y:S01]  /*0e80*/  IMAD.SHL.U32 R52, R6.reuse, 0x2, RZ ;  /* 0x0000000206347824 */ /* 0x040fe200078e00ff */
[-C--:B------:R-:W-:Y:S02]  /*0e90*/  ISETP.GE.AND P2, PT, R6, R137.reuse, PT ;  /* 0x000000890600720c */ /* 0x080fe40003f46270 */
[----:B------:R-:W-:Y:S02]  /*0ea0*/  ISETP.GE.AND P1, PT, R138, R137, PT ;  /* 0x000000898a00720c */ /* 0x000fe40003f26270 */
[----:B------:R-:W-:Y:S02]  /*0eb0*/  SHF.L.U64.HI R51, R6, 0x1, R7 ;  /* 0x0000000106337819 */ /* 0x000fe40000010207 */
[----:B------:R-:W-:-:S02]  /*0ec0*/  IADD3 R2, P0, R52, UR15, RZ ;  /* 0x0000000f34027c10 */ /* 0x000fc4000ff1e0ff */
        /* <DEDUP_REMOVED lines=13> */
[----:B------:R-:W-:Y:S01]  /*0fa0*/  LEA.HI.SX32 R5, R5, R28, 0x1b ;  /* 0x0000001c05057211 */ /* 0x000fe200078fdaff */
[----:B---3--:R0:W-:Y:S04]  /*0fb0*/  STS.U16 [R36+0x40], R15 ;  /* 0x0000400f24007388 */ /* 0x0081e80000000400 */
[----:B------:R-:W-:Y:S01]  /*0fc0*/  IMAD.SHL.U32 R42, R5, 0x2, RZ ;  /* 0x00000002052a7824 */ /* 0x000fe200078e00ff */
[C---:B------:R-:W-:Y:S01]  /*0fd0*/  IADD3 R5, R28.reuse, 0x180, RZ ;  /* 0x000001801c057810 */ /* 0x040fe20007ffe0ff */
[----:B----4-:R-:W-:Y:S04]  /*0fe0*/  STS.U16 [R37+0x80], R14 ;  /* 0x0000800e25007388 */ /* 0x010fe80000000400 */
[----:B-1---5:R1:W-:Y:S01]  /*0ff0*/  STS.U16 [R38+0xc0], R17 ;  /* 0x0000c01126007388 */ /* 0x0223e20000000400 */
[----:B0-----:R-:W-:-:S03]  /*1000*/  IADD3 R15, R28, 0x1a0, RZ ;  /* 0x000001a01c0f7810 */ /* 0x001fc60007ffe0ff */
[----:B------:R-:W-:Y:S01]  /*1010*/  STS.U16 [R39+0x100], R16 ;  /* 0x0001001027007388 */ /* 0x000fe20000000400 */
[----:B------:R-:W-:-:S03]  /*1020*/  LEA.HI.SX32 R5, R5, R28, 0x1b ;  /* 0x0000001c05057211 */ /* 0x000fc600078fdaff */
[----:B------:R0:W-:Y:S01]  /*1030*/  STS.U16 [R40+0x140], R19 ;  /* 0x0001401328007388 */ /* 0x0001e20000000400 */
[C---:B-1----:R-:W-:Y:S02]  /*1040*/  IADD3 R17, R28.reuse, 0x1c0, RZ ;  /* 0x000001c01c117810 */ /* 0x042fe40007ffe0ff */
[-C--:B------:R-:W-:Y:S02]  /*1050*/  LEA.HI.SX32 R15, R15, R28.reuse, 0x1b ;  /* 0x0000001c0f0f7211 */ /* 0x080fe400078fdaff */
[-C--:B------:R-:W-:Y:S02]  /*1060*/  LEA.HI.SX32 R17, R17, R28.reuse, 0x1b ;  /* 0x0000001c11117211 */ /* 0x080fe400078fdaff */
[----:B0-----:R-:W-:Y:S01]  /*1070*/  IADD3 R19, R28, 0x1e0, RZ ;  /* 0x000001e01c137810 */ /* 0x001fe20007ffe0ff */
[----:B------:R-:W-:Y:S03]  /*1080*/  STS.U16 [R41+0x180], R18 ;  /* 0x0001801229007388 */ /* 0x000fe60000000400 */
[----:B------:R-:W-:Y:S01]  /*1090*/  LEA.HI.SX32 R19, R19, R28, 0x1b ;  /* 0x0000001c13137211 */ /* 0x000fe200078fdaff */
[----:B------:R-:W-:Y:S01]  /*10a0*/  STS.U16 [R42+0x1c0], R21 ;  /* 0x0001c0152a007388 */ /* 0x000fe20000000400 */
[----:B------:R-:W-:-:S03]  /*10b0*/  SHF.L.U32 R47, R5, 0x1, RZ ;  /* 0x00000001052f7819 */ /* 0x000fc600000006ff */
[----:B------:R-:W-:Y:S01]  /*10c0*/  STS.U16 [R43+0x200], R20 ;  /* 0x000200142b007388 */ /* 0x000fe20000000400 */
[----:B------:R-:W-:-:S03]  /*10d0*/  IMAD.SHL.U32 R48, R15, 0x2, RZ ;  /* 0x000000020f307824 */ /* 0x000fc600078e00ff */
[----:B------:R-:W-:Y:S01]  /*10e0*/  STS.U16 [R44+0x240], R23 ;  /* 0x000240172c007388 */ /* 0x000fe20000000400 */
[----:B------:R-:W-:-:S03]  /*10f0*/  SHF.L.U32 R49, R17, 0x1, RZ ;  /* 0x0000000111317819 */ /* 0x000fc600000006ff */
[----:B------:R-:W-:Y:S01]  /*1100*/  STS.U16 [R45+0x280], R22 ;  /* 0x000280162d007388 */ /* 0x000fe20000000400 */
[----:B------:R-:W-:-:S03]  /*1110*/  IMAD.SHL.U32 R50, R19, 0x2, RZ ;  /* 0x0000000213327824 */ /* 0x000fc600078e00ff */
[----:B------:R0:W-:Y:S04]  /*1120*/  STS.U16 [R46+0x2c0], R53 ;  /* 0x0002c0352e007388 */ /* 0x0001e80000000400 */
        /* <DEDUP_REMOVED lines=23> */
[----:B------:R-:W-:-:S02]  /*12a0*/  PRMT R5, RZ, 0x7610, R5 ;  /* 0x00007610ff057816 */ /* 0x000fc40000000005 */
[----:B------:R-:W-:Y:S02]  /*12b0*/  PRMT R15, RZ, 0x7610, R15 ;  /* 0x00007610ff0f7816 */ /* 0x000fe4000000000f */
[----:B------:R-:W-:Y:S01]  /*12c0*/  IADD3.X R3, R51, UR16, RZ, P0, !PT ;  /* 0x0000001033037c10 */ /* 0x000fe200087fe4ff */
[----:B------:R-:W-:Y:S01]  /*12d0*/  BAR.SYNC.DEFER_BLOCKING 0x0 ;  /* 0x0000000000007b1d */ /* 0x000fe20000010000 */
[----:B------:R-:W-:Y:S02]  /*12e0*/  ISETP.GE.AND P0, PT, R140, R137, PT ;  /* 0x000000898c00720c */ /* 0x000fe40003f06270 */
[----:B------:R-:W-:Y:S02]  /*12f0*/  PRMT R14, RZ, 0x7610, R14 ;  /* 0x00007610ff0e7816 */ /* 0x000fe4000000000e */
[----:B------:R-:W-:Y:S02]  /*1300*/  PRMT R17, RZ, 0x7610, R17 ;  /* 0x00007610ff117816 */ /* 0x000fe40000000011 */
[----:B------:R-:W-:-:S02]  /*1310*/  PRMT R16, RZ, 0x7610, R16 ;  /* 0x00007610ff107816 */ /* 0x000fc40000000010 */
[----:B------:R-:W-:Y:S02]  /*1320*/  PRMT R21, RZ, 0x7610, R21 ;  /* 0x00007610ff157816 */ /* 0x000fe40000000015 */
[----:B------:R-:W-:Y:S02]  /*1330*/  PRMT R20, RZ, 0x7610, R20 ;  /* 0x00007610ff147816 */ /* 0x000fe40000000014 */
        /* <DEDUP_REMOVED lines=20> */
[----:B------:R-:W5:Y:S04]  /*1480*/  @!P0 LDG.E.U16 R69, [R2.64+0x240] ;  /* 0x0002400c02458981 */ /* 0x000f68000c1e1500 */
[----:B------:R-:W5:Y:S04]  /*1490*/  @!P4 LDG.E.U16 R70, [R2.64+0x280] ;  /* 0x0002800c0246c981 */ /* 0x000f68000c1e1500 */
[----:B------:R-:W5:Y:S04]  /*14a0*/  @!P6 LDG.E.U16 R71, [R2.64+0x2c0] ;  /* 0x0002c00c0247e981 */ /* 0x000f68000c1e1500 */
[----:B------:R-:W5:Y:S04]  /*14b0*/  @!P5 LDG.E.U16 R72, [R2.64+0x300] ;  /* 0x0003000c0248d981 */ /* 0x000f68000c1e1500 */
[----:B------:R-:W5:Y:S04]  /*14c0*/  @!P3 LDG.E.U16 R73, [R2.64+0x340] ;  /* 0x0003400c0249b981 */ /* 0x000f68000c1e1500 */
[----:B------:R-:W5:Y:S04]  /*14d0*/  @!P2 LDG.E.U16 R74, [R2.64+0x380] ;  /* 0x0003800c024aa981 */ /* 0x000f68000c1e1500 */
[----:B------:R-:W5:Y:S01]  /*14e0*/  @!P1 LDG.E.U16 R75, [R2.64+0x3c0] ;  /* 0x0003c00c024b9981 */ /* 0x000f62000c1e1500 */
[----:B------:R-:W-:-:S02]  /*14f0*/  ISETP.GE.AND P2, PT, R6, R137, PT ;  /* 0x000000890600720c */ /* 0x000fc40003f46270 */
[-C--:B------:R-:W-:Y:S02]  /*1500*/  ISETP.GE.AND P1, PT, R138, R137.reuse, PT ;  /* 0x000000898a00720c */ /* 0x080fe40003f26270 */
[C---:B------:R-:W-:Y:S02]  /*1510*/  LEA R18, P0, R6.reuse, UR9, 0x1 ;  /* 0x0000000906127c11 */ /* 0x040fe4000f8008ff */
[----:B------:R-:W-:Y:S02]  /*1520*/  PRMT R83, RZ, 0x7610, R83 ;  /* 0x00007610ff537816 */ /* 0x000fe40000000053 */
[----:B------:R-:W-:Y:S02]  /*1530*/  PRMT R87, RZ, 0x7610, R87 ;  /* 0x00007610ff577816 */ /* 0x000fe40000000057 */
[----:B------:R-:W-:Y:S02]  /*1540*/  LEA.HI.X R19, R6, UR14, R7, 0x1, P0 ;  /* 0x0000000e06137c11 */ /* 0x000fe400080f0c07 */
        /* <DEDUP_REMOVED lines=21> */
[----:B----4-:R0:W-:Y:S04]  /*16a0*/  STS.U16 [R37+0x80], R14 ;  /* 0x0000800e25007388 */ /* 0x0101e80000000400 */
[----:B-----5:R-:W-:Y:S04]  /*16b0*/  STS.U16 [R38+0xc0], R17 ;  /* 0x0000c01126007388 */ /* 0x020fe80000000400 */
        /* <DEDUP_REMOVED lines=34> */
[----:B------:R2:W5:Y:S01]  /*18e0*/  @!P0 LDG.E.U16 R86, [R18.64+0x80] ;  /* 0x0000800c12568981 */ /* 0x000562000c1e1500 */
        /* <DEDUP_REMOVED lines=13> */
[----:B------:R2:W5:Y:S04]  /*19c0*/  @!P0 LDG.E.U16 R95, [R18.64+0x240] ;  /* 0x0002400c125f8981 */ /* 0x000568000c1e1500 */
[----:B------:R2:W5:Y:S04]  /*19d0*/  @!P4 LDG.E.U16 R94, [R18.64+0x280] ;  /* 0x0002800c125ec981 */ /* 0x000568000c1e1500 */
[----:B------:R2:W5:Y:S04]  /*19e0*/  @!P6 LDG.E.U16 R97, [R18.64+0x2c0] ;  /* 0x0002c00c1261e981 */ /* 0x000568000c1e1500 */
[----:B------:R2:W5:Y:S04]  /*19f0*/  @!P5 LDG.E.U16 R96, [R18.64+0x300] ;  /* 0x0003000c1260d981 */ /* 0x000568000c1e1500 */
[----:B------:R2:W5:Y:S04]  /*1a00*/  @!P3 LDG.E.U16 R99, [R18.64+0x340] ;  /* 0x0003400c1263b981 */ /* 0x000568000c1e1500 */
[----:B------:R2:W5:Y:S04]  /*1a10*/  @!P2 LDG.E.U16 R98, [R18.64+0x380] ;  /* 0x0003800c1262a981 */ /* 0x000568000c1e1500 */
[----:B------:R2:W5:Y:S01]  /*1a20*/  @!P1 LDG.E.U16 R101, [R18.64+0x3c0] ;  /* 0x0003c00c12659981 */ /* 0x000562000c1e1500 */
[----:B------:R-:W-:Y:S01]  /*1a30*/  ISETP.GE.AND P0, PT, R6, R137, PT ;  /* 0x000000890600720c */ /* 0x000fe20003f06270 */
[C---:B0-----:R-:W-:Y:S01]  /*1a40*/  IMAD R14, R197.reuse, c[0x0][0x1f0], RZ ;  /* 0x00007c00c50e7a24 */ /* 0x041fe200078e02ff */
[----:B------:R-:W-:Y:S01]  /*1a50*/  SHF.R.S32.HI R5, RZ, 0x1f, R4 ;  /* 0x0000001fff057819 */ /* 0x000fe20000011404 */
[----:B-1----:R-:W-:-:S02]  /*1a60*/  IMAD R70, R197, c[0x0][0x200], RZ ;  /* 0x00008000c5467a24 */ /* 0x002fc400078e02ff */
[C---:B------:R-:W-:Y:S02]  /*1a70*/  IMAD R69, R27.reuse, c[0x0][0x1f4], R14 ;  /* 0x00007d001b457a24 */ /* 0x040fe400078e020e */
[----:B------:R-:W-:-:S06]  /*1a80*/  IMAD.WIDE.U32 R2, R27, c[0x0][0x1f0], RZ ;  /* 0x00007c001b027a25 */ /* 0x000fcc00078e00ff */
[----:B--2---:R-:W-:Y:S01]  /*1a90*/  @!P0 MOV R19, R5 ;  /* 0x0000000500138202 */ /* 0x004fe20000000f00 */
[--C-:B------:R-:W-:Y:S02]  /*1aa0*/  @!P0 IMAD.MOV.U32 R18, RZ, RZ, R4.reuse ;  /* 0x000000ffff128224 */ /* 0x100fe400078e0004 */
[----:B------:R-:W-:-:S04]  /*1ab0*/  @!P0 IMAD.WIDE.U32 R14, R27, c[0x0][0x1f0], R4 ;  /* 0x00007c001b0e8a25 */ /* 0x000fc800078e0004 */
[----:B------:R-:W-:-:S04]  /*1ac0*/  IMAD.WIDE.U32 R16, R27, c[0x0][0x200], RZ ;  /* 0x000080001b107a25 */ /* 0x000fc800078e00ff */
[C---:B------:R-:W-:Y:S02]  /*1ad0*/  IMAD R103, R27.reuse, c[0x0][0x204], R70 ;  /* 0x000081001b677a24 */ /* 0x040fe400078e0246 */
[----:B------:R-:W-:-:S04]  /*1ae0*/  @!P0 IMAD.WIDE.U32 R18, R27, c[0x0][0x200], R18 ;  /* 0x000080001b128a25 */ /* 0x000fc800078e0012 */
[----:B------:R-:W-:Y:S02]  /*1af0*/  IMAD.IADD R3, R3, 0x1, R69 ;  /* 0x0000000103037824 */ /* 0x000fe400078e0245 */
[----:B------:R-:W-:Y:S01]  /*1b00*/  @!P0 IMAD.IADD R15, R69, 0x1, R15 ;  /* 0x00000001450f8824 */ /* 0x000fe200078e020f */
[----:B------:R-:W-:Y:S01]  /*1b10*/  IADD3 R69, R30, -c[0x0][0x174], RZ ;  /* 0x80005d001e457a10 */ /* 0x000fe20007ffe0ff */
[----:B------:R-:W-:Y:S01]  /*1b20*/  IMAD.MOV.U32 R84, RZ, RZ, R16 ;  /* 0x000000ffff547224 */ /* 0x000fe200078e0010 */
[----:B------:R-:W-:Y:S01]  /*1b30*/  IADD3 R85, R17, R103, RZ ;  /* 0x0000006711557210 */ /* 0x000fe20007ffe0ff */
[----:B------:R-:W-:Y:S01]  /*1b40*/  IMAD.WIDE.U32 R16, R0, c[0x0][0x1f8], R2 ;  /* 0x00007e0000107a25 */ /* 0x000fe200078e0002 */
[----:B------:R-:W-:-:S03]  /*1b50*/  @!P0 IADD3 R19, R103, R19, RZ ;  /* 0x0000001367138210 */ /* 0x000fc60007ffe0ff */
[----:B------:R-:W-:Y:S02]  /*1b60*/  IMAD R103, R25, c[0x0][0x1f8], RZ ;  /* 0x00007e0019677a24 */ /* 0x000fe400078e02ff */
[----:B------:R-:W-:Y:S02]  /*1b70*/  IMAD R69, R69, -0x200, RZ ;  /* 0xfffffe0045457824 */ /* 0x000fe400078e02ff */
[C---:B------:R-:W-:Y:S02]  /*1b80*/  IMAD R103, R0.reuse, c[0x0][0x1fc], R103 ;  /* 0x00007f0000677a24 */ /* 0x040fe400078e0267 */
[----:B------:R-:W-:Y:S01]  /*1b90*/  @!P0 IMAD.WIDE.U32 R2, R0, c[0x0][0x1f8], R14 ;  /* 0x00007e0000028a25 */ /* 0x000fe200078e000e */
[----:B------:R-:W-:Y:S02]  /*1ba0*/  SHF.R.S32.HI R70, RZ, 0x1f, R69 ;  /* 0x0000001fff467819 */ /* 0x000fe40000011445 */
[----:B------:R-:W-:Y:S01]  /*1bb0*/  IADD3 R102, P1, R69, R16, RZ ;  /* 0x0000001045667210 */ /* 0x000fe20007f3e0ff */
[----:B------:R-:W-:-:S02]  /*1bc0*/  IMAD R105, R25, c[0x0][0x208], RZ ;  /* 0x0000820019697a24 */ /* 0x000fc400078e02ff */
[----:B------:R-:W-:Y:S01]  /*1bd0*/  @!P0 IMAD.WIDE.U32 R14, R0, c[0x0][0x208], R18 ;  /* 0x00008200000e8a25 */ /* 0x000fe200078e0012 */
[----:B------:R-:W-:-:S03]  /*1be0*/  IADD3.X R19, R70, R103, R17, P1, !PT ;  /* 0x0000006746137210 */ /* 0x000fc60000ffe411 */
[----:B------:R-:W-:Y:S01]  /*1bf0*/  IMAD.WIDE.U32 R84, R0, c[0x0][0x208], R84 ;  /* 0x0000820000547a25 */ /* 0x000fe200078e0054 */
[C---:B------:R-:W-:Y:S02]  /*1c00*/  @!P0 IADD3 R104, P1, R6.reuse, R2, RZ ;  /* 0x0000000206688210 */ /* 0x040fe40007f3e0ff */
[----:B------:R-:W-:Y:S01]  /*1c10*/  @!P0 IADD3 R100, P3, R6, R14, RZ ;  /* 0x0000000e06648210 */ /* 0x000fe20007f7e0ff */
[----:B------:R-:W-:Y:S01]  /*1c20*/  IMAD R109, R0, c[0x0][0x20c], R105 ;  /* 0x00008300006d7a24 */ /* 0x000fe200078e0269 */
[----:B------:R-:W-:Y:S02]  /*1c30*/  IADD3 R84, P2, R69, R84, RZ ;  /* 0x0000005445547210 */ /* 0x000fe40007f5e0ff */
[----:B------:R-:W-:Y:S02]  /*1c40*/  LEA R17, P4, R6, c[0x0][0x258], 0x1 ;  /* 0x0000960006117a11 */ /* 0x000fe400078808ff */
[C---:B------:R-:W-:Y:S02]  /*1c50*/  @!P0 IADD3.X R107, R7.reuse, R3, R103, P1, !PT ;  /* 0x00000003076b8210 */ /* 0x040fe40000ffe467 */
[----:B------:R-:W-:-:S02]  /*1c60*/  @!P0 IADD3.X R103, R7, R15, R109, P3, !PT ;  /* 0x0000000f07678210 */ /* 0x000fc40001ffe46d */
[----:B------:R-:W-:Y:S02]  /*1c70*/  IADD3.X R85, R70, R109, R85, P2, !PT ;  /* 0x0000006d46557210 */ /* 0x000fe400017fe455 */
[----:B------:R-:W-:Y:S02]  /*1c80*/  LEA.HI.X R15, R6, c[0x0][0x25c], R7, 0x1, P4 ;  /* 0x00009700060f7a11 */ /* 0x000fe400020f0c07 */
[----:B------:R-:W-:Y:S02]  /*1c90*/  LEA R14, P4, R84, R17, 0x1 ;  /* 0x00000011540e7211 */ /* 0x000fe400078808ff */
[----:B------:R-:W-:Y:S02]  /*1ca0*/  LEA R105, P2, R6, c[0x0][0x268], 0x1 ;  /* 0x00009a0006697a11 */ /* 0x000fe400078408ff */
[----:B------:R-:W-:Y:S02]  /*1cb0*/  LEA.HI.X R15, R84, R15, R85, 0x1, P4 ;  /* 0x0000000f540f7211 */ /* 0x000fe400020f0c55 */
[----:B------:R-:W-:-:S02]  /*1cc0*/  LEA.HI.X R3, R6, c[0x0][0x26c], R7, 0x1, P2 ;  /* 0x00009b0006037a11 */ /* 0x000fc400010f0c07 */
[----:B------:R-:W-:Y:S02]  /*1cd0*/  LEA R2, P2, R102, R105, 0x1 ;  /* 0x0000006966027211 */ /* 0x000fe400078408ff */
[----:B------:R-:W-:Y:S02]  /*1ce0*/  @!P0 LEA R18, P1, R104, c[0x0][0x268], 0x1 ;  /* 0x00009a0068128a11 */ /* 0x000fe400078208ff */
[----:B------:R-:W-:Y:S02]  /*1cf0*/  LEA.HI.X R3, R102, R3, R19, 0x1, P2 ;  /* 0x0000000366037211 */ /* 0x000fe400010f0c13 */
[----:B------:R-:W-:Y:S02]  /*1d00*/  @!P0 LEA.HI.X R19, R104, c[0x0][0x26c], R107, 0x1, P1 ;  /* 0x00009b0068138a11 */ /* 0x000fe400008f0c6b */
[----:B------:R-:W-:Y:S02]  /*1d10*/  ISETP.GE.AND P1, PT, R140, R137, PT ;  /* 0x000000898c00720c */ /* 0x000fe40003f26270 */
[----:B------:R-:W-:-:S04]  /*1d20*/  @!P0 LEA R16, P3, R100, c[0x0][0x258], 0x1 ;  /* 0x0000960064108a11 */ /* 0x000fc800078608ff */
[--C-:B------:R-:W-:Y:S02]  /*1d30*/  @!P0 LEA.HI.X R17, R100, c[0x0][0x25c], R103.reuse, 0x1, P3 ;  /* 0x0000970064118a11 */ /* 0x100fe400018f0c67 */
[----:B------:R-:W-:Y:S02]  /*1d40*/  PRMT R103, RZ, 0x7610, R103 ;  /* 0x00007610ff677816 */ /* 0x000fe40000000067 */
        /* <DEDUP_REMOVED lines=9> */
[----:B------:R-:W-:Y:S01]  /*1de0*/  PRMT R109, RZ, 0x7610, R109 ;  /* 0x00007610ff6d7816 */ /* 0x000fe2000000006d */
[----:B---3--:R-:W-:Y:S04]  /*1df0*/  STS.U16 [R34], R83 ;  /* 0x0000005322007388 */ /* 0x008fe80000000400 */
[----:B----4-:R-:W-:Y:S04]  /*1e00*/  STS.U16 [R36+0x40], R87 ;  /* 0x0000405724007388 */ /* 0x010fe80000000400 */
[----:B-----5:R0:W-:Y:S04]  /*1e10*/  STS.U16 [R37+0x80], R86 ;  /* 0x0000805625007388 */ /* 0x0201e80000000400 */
        /* <DEDUP_REMOVED lines=34> */
[----:B------:R-:W-:-:S13]  /*2040*/  ISETP.GE.AND P1, PT, R150, R137, PT ;  /* 0x000000899600720c */ /* 0x000fda0003f26270 */
[----:B------:R-:W4:Y:S01]  /*2050*/  @!P1 LDG.E.U16 R103, [R2.64+-0x240] ;  /* 0xfffdc00c02679981 */ /* 0x000f22000c1e1500 */
[-C--:B------:R-:W-:Y:S02]  /*2060*/  ISETP.GE.AND P1, PT, R152, R137.reuse, PT ;  /* 0x000000899800720c */ /* 0x080fe40003f26270 */
[----:B------:R-:W-:Y:S02]  /*2070*/  PRMT R92, RZ, 0x7610, R92 ;  /* 0x00007610ff5c7816 */ /* 0x000fe4000000005c */
[----:B------:R-:W-:Y:S02]  /*2080*/  PRMT R95, RZ, 0x7610, R95 ;  /* 0x00007610ff5f7816 */ /* 0x000fe4000000005f */
[----:B------:R-:W-:Y:S02]  /*2090*/  PRMT R97, RZ, 0x7610, R97 ;  /* 0x00007610ff617816 */ /* 0x000fe40000000061 */
[----:B------:R-:W-:Y:S01]  /*20a0*/  PRMT R87, RZ, 0x7610, R87 ;  /* 0x00007610ff577816 */ /* 0x000fe20000000057 */
[----:B------:R-:W5:Y:S04]  /*20b0*/  @!P2 LDG.E.U16 R92, [R2.64+-0x300] ;  /* 0xfffd000c025ca981 */ /* 0x000f68000c1e1500 */
[----:B------:R-:W3:Y:S01]  /*20c0*/  @!P1 LDG.E.U16 R96, [R2.64+-0x200] ;  /* 0xfffe000c02609981 */ /* 0x000ee2000c1e1500 */
[----:B------:R-:W-:-:S02]  /*20d0*/  ISETP.GE.AND P1, PT, R154, R137, PT ;  /* 0x000000899a00720c */ /* 0x000fc40003f26270 */
[----:B--2---:R-:W-:Y:S01]  /*20e0*/  PRMT R99, RZ, 0x7610, R99 ;  /* 0x00007610ff637816 */ /* 0x004fe20000000063 */
        /* <DEDUP_REMOVED lines=13> */
[----:B0-----:R-:W-:Y:S01]  /*21c0*/  PRMT R18, RZ, 0x7610, R18 ;  /* 0x00007610ff127816 */ /* 0x001fe20000000012 */
[----:B------:R-:W4:Y:S01]  /*21d0*/  @!P3 LDG.E.U16 R100, [R2.64+-0x100] ;  /* 0xffff000c0264b981 */ /* 0x000f22000c1e1500 */
[----:B------:R-:W-:-:S03]  /*21e0*/  PRMT R19, RZ, 0x7610, R19 ;  /* 0x00007610ff137816 */ /* 0x000fc60000000013 */
        /* <DEDUP_REMOVED lines=20> */
[----:B------:R-:W-:Y:S04]  /*2330*/  STS.U16 [R36+0x40], R95 ;  /* 0x0000405f24007388 */ /* 0x000fe80000000400 */
[----:B---3--:R-:W-:Y:S04]  /*2340*/  STS.U16 [R37+0x80], R86 ;  /* 0x0000805625007388 */ /* 0x008fe80000000400 */
[----:B------:R-:W-:Y:S04]  /*2350*/  STS.U16 [R38+0xc0], R97 ;  /* 0x0000c06126007388 */ /* 0x000fe80000000400 */
[----:B-----5:R-:W-:Y:S04]  /*2360*/  STS.U16 [R39+0x100], R92 ;  /* 0x0001005c27007388 */ /* 0x020fe80000000400 */
[----:B------:R-:W-:Y:S04]  /*2370*/  STS.U16 [R40+0x140], R99 ;  /* 0x0001406328007388 */ /* 0x000fe80000000400 */
[----:B----4-:R-:W-:Y:S04]  /*2380*/  STS.U16 [R41+0x180], R94 ;  /* 0x0001805e29007388 */ /* 0x010fe80000000400 */
[----:B------:R-:W-:Y:S04]  /*2390*/  STS.U16 [R42+0x1c0], R103 ;  /* 0x0001c0672a007388 */ /* 0x000fe80000000400 */
[----:B------:R-:W-:Y:S04]  /*23a0*/  STS.U16 [R43+0x200], R96 ;  /* 0x000200602b007388 */ /* 0x000fe80000000400 */
[----:B------:R0:W-:Y:S04]  /*23b0*/  STS.U16 [R44+0x240], R105 ;  /* 0x000240692c007388 */ /* 0x0001e80000000400 */
        /* <DEDUP_REMOVED lines=9> */
[----:B------:R-:W3:Y:S04]  /*2450*/  LDS.U16 R86, [R53+0x4] ;  /* 0x0000040035567984 */ /* 0x000ee80000000400 */
[----:B------:R-:W-:Y:S04]  /*2460*/  LDS.U16 R87, [R53+0x6] ;  /* 0x0000060035577984 */ /* 0x000fe80000000400 */
[----:B------:R-:W4:Y:S04]  /*2470*/  LDS.U16 R92, [R53+0x8] ;  /* 0x00000800355c7984 */ /* 0x000f280000000400 */
[----:B------:R-:W-:Y:S04]  /*2480*/  LDS.U16 R94, [R53+0xa] ;  /* 0x00000a00355e7984 */ /* 0x000fe80000000400 */
[----:B------:R-:W2:Y:S04]  /*2490*/  LDS.U16 R95, [R53+0xc] ;  /* 0x00000c00355f7984 */ /* 0x000ea80000000400 */
[----:B------:R-:W1:Y:S04]  /*24a0*/  LDS.U16 R96, [R53+0xe] ;  /* 0x00000e0035607984 */ /* 0x000e680000000400 */
[----:B------:R-:W-:Y:S04]  /*24b0*/  LDS.U16 R97, [R53+0x10] ;  /* 0x0000100035617984 */ /* 0x000fe80000000400 */
[----:B------:R-:W1:Y:S04]  /*24c0*/  LDS.U16 R99, [R53+0x12] ;  /* 0x0000120035637984 */ /* 0x000e680000000400 */
[----:B------:R-:W1:Y:S04]  /*24d0*/  LDS.U16 R100, [R53+0x14] ;  /* 0x0000140035647984 */ /* 0x000e680000000400 */
[----:B------:R-:W1:Y:S04]  /*24e0*/  LDS.U16 R102, [R53+0x16] ;  /* 0x0000160035667984 */ /* 0x000e680000000400 */
[----:B------:R-:W-:Y:S04]  /*24f0*/  LDS.U16 R103, [R53+0x18] ;  /* 0x0000180035677984 */ /* 0x000fe80000000400 */
[----:B------:R-:W1:Y:S04]  /*2500*/  LDS.U16 R104, [R53+0x1a] ;  /* 0x00001a0035687984 */ /* 0x000e680000000400 */
[----:B------:R-:W-:Y:S04]  /*2510*/  LDS.U16 R108, [R53+0x1c] ;  /* 0x00001c00356c7984 */ /* 0x000fe80000000400 */
[----:B------:R-:W3:Y:S04]  /*2520*/  LDS.U16 R110, [R53+0x1e] ;  /* 0x00001e00356e7984 */ /* 0x000ee80000000400 */
[----:B------:R-:W-:Y:S01]  /*2530*/  BAR.SYNC.DEFER_BLOCKING 0x0 ;  /* 0x0000000000007b1d */ /* 0x000fe20000010000 */
[----:B0-----:R-:W-:-:S05]  /*2540*/  PRMT R105, RZ, 0x7610, R105 ;  /* 0x00007610ff697816 */ /* 0x001fca0000000069 */
[----:B------:R0:W5:Y:S01]  /*2550*/  @!P0 LDG.E.U16 R117, [R16.64] ;  /* 0x0000000c10758981 */ /* 0x000162000c1e1500 */
[----:B------:R-:W-:-:S03]  /*2560*/  ISETP.GE.AND P0, PT, R140, R137, PT ;  /* 0x000000898c00720c */ /* 0x000fc60003f06270 */
[----:B------:R0:W5:Y:S01]  /*2570*/  @!P1 LDG.E.U16 R105, [R14.64+-0x3c0] ;  /* 0xfffc400c0e699981 */ /* 0x000162000c1e1500 */
[----:B------:R-:W-:Y:S02]  /*2580*/  ISETP.GE.AND P1, PT, R142, R137, PT ;  /* 0x000000898e00720c */ /* 0x000fe40003f26270 */
[----:B-1----:R-:W-:Y:S01]  /*2590*/  PRMT R107, RZ, 0x7610, R107 ;  /* 0x00007610ff6b7816 */ /* 0x002fe2000000006b */
[----:B------:R1:W5:Y:S01]  /*25a0*/  @!P2 LDG.E.U16 R125, [R14.64+-0x140] ;  /* 0xfffec00c0e7da981 */ /* 0x000362000c1e1500 */
[----:B--2---:R-:W-:-:S03]  /*25b0*/  PRMT R109, RZ, 0x7610, R109 ;  /* 0x00007610ff6d7816 */ /* 0x004fc6000000006d */
        /* <DEDUP_REMOVED lines=17> */
[----:B------:R-:W-:Y:S02]  /*26d0*/  ISETP.GE.AND P0, PT, R154, R137, PT ;  /* 0x000000899a00720c */ /* 0x000fe40003f06270 */
[----:B------:R-:W-:Y:S01]  /*26e0*/  PRMT R121, RZ, 0x7610, R121 ;  /* 0x00007610ff797816 */ /* 0x000fe20000000079 */
[----:B------:R1:W2:Y:S10]  /*26f0*/  @!P1 LDG.E.U16 R126, [R14.64+-0x180] ;  /* 0xfffe800c0e7e9981 */ /* 0x0002b4000c1e1500 */
[----:B------:R1:W2:Y:S01]  /*2700*/  @!P0 LDG.E.U16 R121, [R14.64+-0x1c0] ;  /* 0xfffe400c0e798981 */ /* 0x0002a2000c1e1500 */
[----:B---3--:R-:W-:-:S02]  /*2710*/  PRMT R18, RZ, 0x5410, R86 ;  /* 0x00005410ff127816 */ /* 0x008fc40000000056 */
[----:B----4-:R-:W-:-:S03]  /*2720*/  PRMT R86, RZ, 0x5410, R92 ;  /* 0x00005410ff567816 */ /* 0x010fc6000000005c */
[----:B------:R-:W-:Y:S01]  /*2730*/  FMUL.FTZ R19, R18, -1.4426950216293334961 ;  /* 0xbfb8aa3b12137820 */ /* 0x000fe20000410000 */
[----:B------:R-:W-:-:S03]  /*2740*/  PRMT R92, RZ, 0x5410, R95 ;  /* 0x00005410ff5c7816 */ /* 0x000fc6000000005f */
[----:B------:R3:W-:Y:S02]  /*2750*/  MUFU.EX2 R127, R19 ;  /* 0x00000013007f7308 */ /* 0x0007e40000000800 */
[----:B---3--:R-:W-:Y:S02]  /*2760*/  PRMT R19, RZ, 0x5410, R87 ;  /* 0x00005410ff137816 */ /* 0x008fe40000000057 */
[----:B------:R-:W-:Y:S01]  /*2770*/  PRMT R87, RZ, 0x5410, R94 ;  /* 0x00005410ff577816 */ /* 0x000fe2000000005e */
[----:B------:R-:W-:-:S04]  /*2780*/  FMUL.FTZ R94, R92, -1.4426950216293334961 ;  /* 0xbfb8aa3b5c5e7820 */ /* 0x000fc80000410000 */
[----:B------:R3:W-:Y:S02]  /*2790*/  MUFU.EX2 R133, R94 ;  /* 0x0000005e00857308 */ /* 0x0007e40000000800 */
[----:B---3--:R-:W-:-:S05]  /*27a0*/  PRMT R94, RZ, 0x5410, R96 ;  /* 0x00005410ff5e7816 */ /* 0x008fca0000000060 */
[----:B------:R-:W-:-:S04]  /*27b0*/  FMUL.FTZ R95, R94, -1.4426950216293334961 ;  /* 0xbfb8aa3b5e5f7820 */ /* 0x000fc80000410000 */
[----:B------:R3:W-:Y:S01]  /*27c0*/  MUFU.EX2 R134, R95 ;  /* 0x0000005f00867308 */ /* 0x0007e20000000800 */
[----:B------:R-:W-:Y:S02]  /*27d0*/  PRMT R96, RZ, 0x5410, R99 ;  /* 0x00005410ff607816 */ /* 0x000fe40000000063 */
[----:B---3--:R-:W-:Y:S02]  /*27e0*/  PRMT R95, RZ, 0x5410, R97 ;  /* 0x00005410ff5f7816 */ /* 0x008fe40000000061 */
[----:B------:R-:W-:-:S05]  /*27f0*/  PRMT R97, RZ, 0x5410, R100 ;  /* 0x00005410ff617816 */ /* 0x000fca0000000064 */
[----:B------:R-:W-:-:S04]  /*2800*/  FMUL.FTZ R99, R97, -1.4426950216293334961 ;  /* 0xbfb8aa3b61637820 */ /* 0x000fc80000410000 */
[----:B------:R3:W-:Y:S02]  /*2810*/  MUFU.EX2 R139, R99 ;  /* 0x00000063008b7308 */ /* 0x0007e40000000800 */
[----:B---3--:R-:W-:Y:S02]  /*2820*/  PRMT R99, RZ, 0x5410, R102 ;  /* 0x00005410ff637816 */ /* 0x008fe40000000066 */
[----:B------:R-:W-:-:S03]  /*2830*/  PRMT R102, RZ, 0x5410, R104 ;  /* 0x00005410ff667816 */ /* 0x000fc60000000068 */
[----:B------:R-:W-:Y:S01]  /*2840*/  FMUL.FTZ R100, R99, -1.4426950216293334961 ;  /* 0xbfb8aa3b63647820 */ /* 0x000fe20000410000 */
[----:B0-----:R-:W-:-:S03]  /*2850*/  PRMT R16, RZ, 0x5410, R3 ;  /* 0x00005410ff107816 */ /* 0x001fc60000000003 */
[----:B------:R0:W-:Y:S01]  /*2860*/  MUFU.EX2 R141, R100 ;  /* 0x00000064008d7308 */ /* 0x0001e20000000800 */
[----:B------:R-:W-:Y:S01]  /*2870*/  PRMT R17, RZ, 0x5410, R2 ;  /* 0x00005410ff117816 */ /* 0x000fe20000000002 */
[----:B------:R-:W-:Y:S01]  /*2880*/  FMUL.FTZ R3, R16, -1.4426950216293334961 ;  /* 0xbfb8aa3b10037820 */ /* 0x000fe20000410000 */
[----:B0-----:R-:W-:Y:S01]  /*2890*/  PRMT R100, RZ, 0x5410, R103 ;  /* 0x00005410ff647816 */ /* 0x001fe20000000067 */
[----:B------:R-:W-:-:S04]  /*28a0*/  FMUL.FTZ R103, R102, -1.4426950216293334961 ;  /* 0xbfb8aa3b66677820 */ /* 0x000fc80000410000 */
[----:B------:R-:W0:Y:S01]  /*28b0*/  MUFU.EX2 R123, R3 ;  /* 0x00000003007b7308 */ /* 0x000e220000000800 */
[----:B------:R-:W-:-:S07]  /*28c0*/  FMUL.FTZ R2, R17, -1.4426950216293334961 ;  /* 0xbfb8aa3b11027820 */ /* 0x000fce0000410000 */
[----:B------:R-:W-:Y:S01]  /*28d0*/  MUFU.EX2 R147, R103 ;  /* 0x0000006700937308 */ /* 0x000fe20000000800 */
[----:B------:R-:W-:-:S07]  /*28e0*/  PRMT R110, RZ, 0x5410, R110 ;  /* 0x00005410ff6e7816 */ /* 0x000fce000000006e */
[----:B------:R3:W4:Y:S02]  /*28f0*/  MUFU.EX2 R122, R2 ;  /* 0x00000002007a7308 */ /* 0x0007240000000800 */
[----:B---3--:R-:W-:-:S06]  /*2900*/  FMUL.FTZ R2, R86, -1.4426950216293334961 ;  /* 0xbfb8aa3b56027820 */ /* 0x008fcc0000410000 */
[----:B-1----:R1:W3:Y:S01]  /*2910*/  MUFU.EX2 R15, R2 ;  /* 0x00000002000f7308 */ /* 0x0022e20000000800 */
[----:B------:R-:W-:Y:S02]  /*2920*/  FMUL.FTZ R104, R110, -1.4426950216293334961 ;  /* 0xbfb8aa3b6e687820 */ /* 0x000fe40000410000 */
[----:B-1----:R-:W-:-:S05]  /*2930*/  FMUL.FTZ R2, R95, -1.4426950216293334961 ;  /* 0xbfb8aa3b5f027820 */ /* 0x002fca0000410000 */
[----:B------:R1:W-:Y:S01]  /*2940*/  MUFU.EX2 R135, R2 ;  /* 0x0000000200877308 */ /* 0x0003e20000000800 */
[----:B0-----:R-:W-:Y:S02]  /*2950*/  FADD.FTZ R123, R123, 1 ;  /* 0x3f8000007b7b7421 */ /* 0x001fe40000010000 */
[----:B------:R-:W-:Y:S02]  /*2960*/  FMUL.FTZ R14, R19, -1.4426950216293334961 ;  /* 0xbfb8aa3b130e7820 */ /* 0x000fe40000410000 */
[----:B-1----:R-:W-:-:S03]  /*2970*/  FMUL.FTZ R2, R100, -1.4426950216293334961 ;  /* 0xbfb8aa3b64027820 */ /* 0x002fc60000410000 */
[----:B------:R-:W-:Y:S01]  /*2980*/  MUFU.RCP R123, R123 ;  /* 0x0000007b007b7308 */ /* 0x000fe20000001000 */
[----:B----4-:R-:W-:-:S07]  /*2990*/  FADD.FTZ R122, R122, 1 ;  /* 0x3f8000007a7a7421 */ /* 0x010fce0000010000 */
[----:B------:R-:W-:Y:S08]  /*29a0*/  MUFU.EX2 R145, R2 ;  /* 0x0000000200917308 */ /* 0x000ff00000000800 */
[----:B------:R0:W-:Y:S08]  /*29b0*/  MUFU.EX2 R2, R104 ;  /* 0x0000006800027308 */ /* 0x0001f00000000800 */
[----:B------:R-:W1:Y:S01]  /*29c0*/  MUFU.EX2 R14, R14 ;  /* 0x0000000e000e7308 */ /* 0x000e620000000800 */
[----:B------:R-:W-:-:S02]  /*29d0*/  FADD.FTZ R127, R127, 1 ;  /* 0x3f8000007f7f7421 */ /* 0x000fc40000010000 */
[----:B---3--:R-:W-:-:S05]  /*29e0*/  FADD.FTZ R15, R15, 1 ;  /* 0x3f8000000f0f7421 */ /* 0x008fca0000010000 */
[----:B------:R-:W3:Y:S01]  /*29f0*/  MUFU.RCP R122, R122 ;  /* 0x0000007a007a7308 */ /* 0x000ee20000001000 */
[----:B-----5:R4:W-:Y:S04]  /*2a00*/  STS.U16 [R34], R117 ;  /* 0x0000007522007388 */ /* 0x0209e80000000400 */
[----:B------:R-:W-:Y:S04]  /*2a10*/  STS.U16 [R36+0x40], R105 ;  /* 0x0000406924007388 */ /* 0x000fe80000000400 */
[----:B--2---:R-:W-:Y:S04]  /*2a20*/  STS.U16 [R37+0x80], R106 ;  /* 0x0000806a25007388 */ /* 0x004fe80000000400 */
        /* <DEDUP_REMOVED lines=9> */
[----:B------:R0:W-:Y:S04]  /*2ac0*/  STS.U16 [R47+0x300], R128 ;  /* 0x000300802f007388 */ /* 0x0001e80000000400 */
[----:B------:R-:W-:Y:S04]  /*2ad0*/  STS.U16 [R48+0x340], R129 ;  /* 0x0003408130007388 */ /* 0x000fe80000000400 */
[----:B------:R-:W-:Y:S04]  /*2ae0*/  STS.U16 [R49+0x380], R130 ;  /* 0x0003808231007388 */ /* 0x000fe80000000400 */
[----:B------:R-:W-:Y:S01]  /*2af0*/  STS.U16 [R50+0x3c0], R131 ;  /* 0x0003c08332007388 */ /* 0x000fe20000000400 */
[----:B------:R-:W-:-:S06]  /*2b00*/  NOP ;  /* 0x0000000000007918 */ /* 0x000fcc0000000000 */
[----:B------:R-:W3:Y:S04]  /*2b10*/  LDS.U16 R103, [R53] ;  /* 0x0000000035677984 */ /* 0x000ee80000000400 */
[----:B------:R-:W3:Y:S04]  /*2b20*/  LDS.U16 R105, [R53+0x4] ;  /* 0x0000040035697984 */ /* 0x000ee80000000400 */
[----:B0-----:R-:W0:Y:S04]  /*2b30*/  LDS.U16 R104, [R53+0x2] ;  /* 0x0000020035687984 */ /* 0x001e280000000400 */
[----:B------:R-:W0:Y:S01]  /*2b40*/  LDS.U16 R107, [R53+0x8] ;  /* 0x00000800356b7984 */ /* 0x000e220000000400 */
[----:B------:R-:W3:Y:S03]  /*2b50*/  MUFU.RCP R127, R127 ;  /* 0x0000007f007f7308 */ /* 0x000ee60000001000 */
[----:B------:R-:W0:Y:S01]  /*2b60*/  LDS.U16 R106, [R53+0x6] ;  /* 0x00000600356a7984 */ /* 0x000e220000000400 */
[----:B------:R-:W-:Y:S01]  /*2b70*/  PRMT R88, RZ, 0x5410, R88 ;  /* 0x00005410ff587816 */ /* 0x000fe20000000058 */
[----:B-1----:R-:W-:-:S02]  /*2b80*/  FADD.FTZ R14, R14, 1 ;  /* 0x3f8000000e0e7421 */ /* 0x002fc40000010000 */
[----:B------:R-:W1:Y:S01]  /*2b90*/  LDS.U16 R109, [R53+0xa] ;  /* 0x00000a00356d7984 */ /* 0x000e620000000400 */
[----:B----4-:R4:W-:Y:S01]  /*2ba0*/  MUFU.RCP R117, R15 ;  /* 0x0000000f00757308 */ /* 0x0109e20000001000 */
[----:B------:R-:W-:Y:S01]  /*2bb0*/  FMUL.FTZ R3, R87, -1.4426950216293334961 ;  /* 0xbfb8aa3b57037820 */ /* 0x000fe20000410000 */
[----:B------:R-:W-:Y:S01]  /*2bc0*/  PRMT R90, RZ, 0x5410, R90 ;  /* 0x00005410ff5a7816 */ /* 0x000fe2000000005a */
[----:B------:R-:W-:Y:S01]  /*2bd0*/  LDS.U16 R130, [R53+0x10] ;  /* 0x0000100035827984 */ /* 0x000fe20000000400 */
[----:B------:R-:W-:Y:S01]  /*2be0*/  PRMT R89, RZ, 0x5410, R89 ;  /* 0x00005410ff597816 */ /* 0x000fe20000000059 */
[----:B--2---:R-:W-:Y:S02]  /*2bf0*/  FADD.FTZ R121, R133, 1 ;  /* 0x3f80000085797421 */ /* 0x004fe40000010000 */
[----:B-----5:R-:W-:Y:S01]  /*2c00*/  FADD.FTZ R125, R134, 1 ;  /* 0x3f800000867d7421 */ /* 0x020fe20000010000 */
[----:B------:R-:W-:Y:S01]  /*2c10*/  PRMT R114, RZ, 0x5410, R114 ;  /* 0x00005410ff727816 */ /* 0x000fe20000000072 */
[----:B----4-:R-:W-:Y:S01]  /*2c20*/  FADD.FTZ R15, -R123, 1 ;  /* 0x3f8000007b0f7421 */ /* 0x010fe20000010100 */
[----:B------:R2:W-:Y:S01]  /*2c30*/  MUFU.RCP R126, R14 ;  /* 0x0000000e007e7308 */ /* 0x0005e20000001000 */
[----:B------:R-:W-:Y:S01]  /*2c40*/  PRMT R115, RZ, 0x5410, R115 ;  /* 0x00005410ff737816 */ /* 0x000fe20000000073 */
[----:B------:R-:W-:Y:S01]  /*2c50*/  FADD.FTZ R128, R135, 1 ;  /* 0x3f80000087807421 */ /* 0x000fe20000010000 */
[----:B------:R-:W-:Y:S01]  /*2c60*/  PRMT R116, RZ, 0x5410, R116 ;  /* 0x00005410ff747816 */ /* 0x000fe20000000074 */
[----:B------:R-:W-:Y:S01]  /*2c70*/  FFMA.FTZ R119, R16, R15, 1 ;  /* 0x3f80000010777423 */ /* 0x000fe2000001000f */
[----:B------:R-:W-:Y:S01]  /*2c80*/  PRMT R108, RZ, 0x5410, R108 ;  /* 0x00005410ff6c7816 */ /* 0x000fe2000000006c */
[----:B------:R-:W-:Y:S01]  /*2c90*/  FADD.FTZ R141, R141, 1 ;  /* 0x3f8000008d8d7421 */ /* 0x000fe20000010000 */
[----:B------:R-:W-:Y:S01]  /*2ca0*/  LDS.U16 R134, [R53+0x14] ;  /* 0x0000140035867984 */ /* 0x000fe20000000400 */
[----:B---3--:R-:W-:Y:S01]  /*2cb0*/  PRMT R103, RZ, 0x5410, R103 ;  /* 0x00005410ff677816 */ /* 0x008fe20000000067 */
[----:B--2---:R-:W-:Y:S01]  /*2cc0*/  FADD.FTZ R14, -R122, 1 ;  /* 0x3f8000007a0e7421 */ /* 0x004fe20000010100 */
[----:B------:R-:W2:Y:S01]  /*2cd0*/  MUFU.EX2 R132, R3 ;  /* 0x0000000300847308 */ /* 0x000ea20000000800 */
[----:B------:R-:W-:Y:S01]  /*2ce0*/  FADD.FTZ R145, R145, 1 ;  /* 0x3f80000091917421 */ /* 0x000fe20000010000 */
[----:B------:R-:W-:Y:S01]  /*2cf0*/  LDS.U16 R172, [R53+0x1c] ;  /* 0x00001c0035ac7984 */ /* 0x000fe20000000400 */
[----:B------:R-:W-:Y:S01]  /*2d00*/  FMUL.FTZ R15, R88, R103 ;  /* 0x00000067580f7220 */ /* 0x000fe20000410000 */
[----:B------:R-:W-:Y:S01]  /*2d10*/  PRMT R105, RZ, 0x5410, R105 ;  /* 0x00005410ff697816 */ /* 0x000fe20000000069 */
[----:B------:R-:W-:Y:S01]  /*2d20*/  FFMA.FTZ R14, R17, R14, 1 ;  /* 0x3f800000110e7423 */ /* 0x000fe2000001000e */
[----:B------:R-:W-:Y:S01]  /*2d30*/  LDS.U16 R174, [R53+0x1e] ;  /* 0x00001e0035ae7984 */ /* 0x000fe20000000400 */
[----:B------:R-:W-:-:S02]  /*2d40*/  FMUL.FTZ R15, R122, R15 ;  /* 0x0000000f7a0f7220 */ /* 0x000fc40000410000 */
[----:B------:R-:W-:Y:S02]  /*2d50*/  FADD.FTZ R129, -R127, 1 ;  /* 0x3f8000007f817421 */ /* 0x000fe40000010100 */
[----:B------:R-:W-:Y:S02]  /*2d60*/  FMUL.FTZ R143, R15, R14 ;  /* 0x0000000e0f8f7220 */ /* 0x000fe40000410000 */
[----:B------:R-:W3:Y:S01]  /*2d70*/  LDS.U16 R15, [R53+0xc] ;  /* 0x00000c00350f7984 */ /* 0x000ee20000000400 */
[----:B------:R-:W-:Y:S02]  /*2d80*/  FMUL.FTZ R120, R90, R105 ;  /* 0x000000695a787220 */ /* 0x000fe40000410000 */
[----:B------:R-:W-:Y:S02]  /*2d90*/  FFMA.FTZ R129, R18, R129, 1 ;  /* 0x3f80000012817423 */ /* 0x000fe40000010081 */
[----:B------:R-:W-:Y:S01]  /*2da0*/  FMUL.FTZ R120, R127, R120 ;  /* 0x000000787f787220 */ /* 0x000fe20000410000 */
[----:B0-----:R-:W-:Y:S01]  /*2db0*/  PRMT R104, RZ, 0x5410, R104 ;  /* 0x00005410ff687816 */ /* 0x001fe20000000068 */
[----:B--2---:R-:W-:-:S02]  /*2dc0*/  FADD.FTZ R124, R132, 1 ;  /* 0x3f800000847c7421 */ /* 0x004fc40000010000 */
[----:B------:R-:W-:Y:S02]  /*2dd0*/  FMUL.FTZ R14, R120, R129 ;  /* 0x00000081780e7220 */ /* 0x000fe40000410000 */
[----:B------:R-:W0:Y:S01]  /*2de0*/  LDS.U16 R129, [R53+0xe] ;  /* 0x00000e0035817984 */ /* 0x000e220000000400 */
[----:B------:R-:W-:Y:S01]  /*2df0*/  FMUL.FTZ R118, R89, R104 ;  /* 0x0000006859767220 */ /* 0x000fe20000410000 */
[----:B------:R-:W2:Y:S03]  /*2e00*/  MUFU.RCP R124, R124 ;  /* 0x0000007c007c7308 */ /* 0x000ea60000001000 */
[----:B------:R-:W-:Y:S01]  /*2e10*/  FMUL.FTZ R118, R123, R118 ;  /* 0x000000767b767220 */ /* 0x000fe20000410000 */
[----:B------:R-:W-:Y:S01]  /*2e20*/  PRMT R107, RZ, 0x5410, R107 ;  /* 0x00005410ff6b7816 */ /* 0x000fe2000000006b */
[----:B------:R-:W-:-:S03]  /*2e30*/  FMUL.FTZ R3, R96, -1.4426950216293334961 ;  /* 0xbfb8aa3b60037820 */ /* 0x000fc60000410000 */
[----:B------:R-:W4:Y:S01]  /*2e40*/  MUFU.RCP R121, R121 ;  /* 0x0000007900797308 */ /* 0x000f220000001000 */
[----:B------:R-:W-:Y:S01]  /*2e50*/  FMUL.FTZ R176, R118, R119 ;  /* 0x0000007776b07220 */ /* 0x000fe20000410000 */
[----:B------:R-:W-:Y:S01]  /*2e60*/  PRMT R106, RZ, 0x5410, R106 ;  /* 0x00005410ff6a7816 */ /* 0x000fe2000000006a */
[----:B------:R-:W-:Y:S01]  /*2e70*/  FADD.FTZ R119, -R117, 1 ;  /* 0x3f80000075777421 */ /* 0x000fe20000010100 */
[----:B-1----:R-:W-:-:S04]  /*2e80*/  PRMT R109, RZ, 0x5410, R109 ;  /* 0x00005410ff6d7816 */ /* 0x002fc8000000006d */
[----:B------:R-:W1:Y:S01]  /*2e90*/  MUFU.RCP R125, R125 ;  /* 0x0000007d007d7308 */ /* 0x000e620000001000 */
[----:B------:R-:W-:Y:S02]  /*2ea0*/  FMUL.FTZ R120, R114, R107 ;  /* 0x0000006b72787220 */ /* 0x000fe40000410000 */
[----:B------:R-:W-:Y:S02]  /*2eb0*/  FFMA.FTZ R131, R86, R119, 1 ;  /* 0x3f80000056837423 */ /* 0x000fe40000010077 */
[----:B------:R-:W-:-:S03]  /*2ec0*/  FADD.FTZ R118, -R126, 1 ;  /* 0x3f8000007e767421 */ /* 0x000fc60000010100 */
[----:B------:R5:W0:Y:S01]  /*2ed0*/  MUFU.EX2 R136, R3 ;  /* 0x0000000300887308 */ /* 0x000a220000000800 */
[----:B------:R-:W-:Y:S02]  /*2ee0*/  FMUL.FTZ R119, R115, R106 ;  /* 0x0000006a73777220 */ /* 0x000fe40000410000 */
[----:B------:R-:W-:Y:S02]  /*2ef0*/  FMUL.FTZ R120, R117, R120 ;  /* 0x0000007875787220 */ /* 0x000fe40000410000 */
[----:B--2---:R-:W-:Y:S02]  /*2f00*/  FADD.FTZ R132, -R124, 1 ;  /* 0x3f8000007c847421 */ /* 0x004fe40000010100 */
[----:B------:R-:W-:Y:S01]  /*2f10*/  FMUL.FTZ R133, R116, R109 ;  /* 0x0000006d74857220 */ /* 0x000fe20000410000 */
[----:B------:R-:W2:Y:S01]  /*2f20*/  MUFU.RCP R128, R128 ;  /* 0x0000008000807308 */ /* 0x000ea20000001000 */
[----:B------:R-:W-:Y:S02]  /*2f30*/  FFMA.FTZ R118, R19, R118, 1 ;  /* 0x3f80000013767423 */ /* 0x000fe40000010076 */
[----:B------:R-:W-:-:S02]  /*2f40*/  FMUL.FTZ R119, R126, R119 ;  /* 0x000000777e777220 */ /* 0x000fc40000410000 */
[----:B-----5:R-:W-:Y:S02]  /*2f50*/  FMUL.FTZ R3, R108, -1.4426950216293334961 ;  /* 0xbfb8aa3b6c037820 */ /* 0x020fe40000410000 */
[----:B------:R-:W-:Y:S01]  /*2f60*/  FMUL.FTZ R153, R120, R131 ;  /* 0x0000008378997220 */ /* 0x000fe20000410000 */
[----:B------:R-:W-:Y:S01]  /*2f70*/  PRMT R120, RZ, 0x5410, R111 ;  /* 0x00005410ff787816 */ /* 0x000fe2000000006f */
[----:B------:R-:W-:Y:S01]  /*2f80*/  FFMA.FTZ R132, R87, R132, 1 ;  /* 0x3f80000057847423 */ /* 0x000fe20000010084 */
[----:B------:R-:W5:Y:S01]  /*2f90*/  LDS.U16 R131, [R53+0x12] ;  /* 0x0000120035837984 */ /* 0x000f620000000400 */
[----:B------:R-:W-:Y:S02]  /*2fa0*/  FMUL.FTZ R133, R124, R133 ;  /* 0x000000857c857220 */ /* 0x000fe40000410000 */
[----:B------:R-:W-:Y:S01]  /*2fb0*/  FMUL.FTZ R151, R119, R118 ;  /* 0x0000007677977220 */ /* 0x000fe20000410000 */
[----:B------:R-:W-:Y:S01]  /*2fc0*/  PRMT R118, RZ, 0x5410, R113 ;  /* 0x00005410ff767816 */ /* 0x000fe20000000071 */
[----:B----4-:R-:W-:Y:S01]  /*2fd0*/  FADD.FTZ R111, -R121, 1 ;  /* 0x3f800000796f7421 */ /* 0x010fe20000010100 */
[----:B------:R-:W4:Y:S01]  /*2fe0*/  MUFU.EX2 R3, R3 ;  /* 0x0000000300037308 */ /* 0x000f220000000800 */
[----:B-1----:R-:W-:-:S02]  /*2ff0*/  FADD.FTZ R113, -R125, 1 ;  /* 0x3f8000007d717421 */ /* 0x002fc40000010100 */
[----:B------:R-:W-:Y:S02]  /*3000*/  FMUL.FTZ R178, R133, R132 ;  /* 0x0000008485b27220 */ /* 0x000fe40000410000 */
[----:B------:R-:W-:Y:S01]  /*3010*/  FFMA.FTZ R133, R92, R111, 1 ;  /* 0x3f8000005c857423 */ /* 0x000fe2000001006f */
[----:B---3--:R-:W-:Y:S01]  /*3020*/  PRMT R111, RZ, 0x5410, R15 ;  /* 0x00005410ff6f7816 */ /* 0x008fe2000000000f */
[----:B0-----:R-:W-:Y:S02]  /*3030*/  FADD.FTZ R135, R136, 1 ;  /* 0x3f80000088877421 */ /* 0x001fe40000010000 */
[----:B------:R-:W-:Y:S02]  /*3040*/  FADD.FTZ R136, R139, 1 ;  /* 0x3f8000008b887421 */ /* 0x000fe40000010000 */
[----:B------:R-:W-:Y:S01]  /*3050*/  FFMA.FTZ R149, R94, R113, 1 ;  /* 0x3f8000005e957423 */ /* 0x000fe20000010071 */
[----:B------:R-:W0:Y:S01]  /*3060*/  LDS.U16 R139, [R53+0x16] ;  /* 0x00001600358b7984 */ /* 0x000e220000000400 */
[----:B------:R-:W-:Y:S01]  /*3070*/  PRMT R113, RZ, 0x5410, R130 ;  /* 0x00005410ff717816 */ /* 0x000fe20000000082 */
[----:B------:R1:W-:Y:S01]  /*3080*/  MUFU.RCP R168, R141 ;  /* 0x0000008d00a87308 */ /* 0x0003e20000001000 */
[----:B------:R-:W-:-:S02]  /*3090*/  FMUL.FTZ R132, R118, R111 ;  /* 0x0000006f76847220 */ /* 0x000fc40000410000 */
[----:B--2---:R-:W-:Y:S02]  /*30a0*/  FADD.FTZ R170, -R128, 1 ;  /* 0x3f80000080aa7421 */ /* 0x004fe40000010100 */
[----:B------:R-:W-:Y:S01]  /*30b0*/  FMUL.FTZ R15, R120, R113 ;  /* 0x00000071780f7220 */ /* 0x000fe20000410000 */
[----:B------:R-:W-:Y:S01]  /*30c0*/  PRMT R119, RZ, 0x5410, R112 ;  /* 0x00005410ff777816 */ /* 0x000fe20000000070 */
[----:B-1----:R-:W1:Y:S01]  /*30d0*/  LDS.U16 R141, [R53+0x18] ;  /* 0x00001800358d7984 */ /* 0x002e620000000400 */
[----:B------:R-:W-:Y:S01]  /*30e0*/  FMUL.FTZ R132, R121, R132 ;  /* 0x0000008479847220 */ /* 0x000fe20000410000 */
[----:B------:R-:W-:Y:S01]  /*30f0*/  PRMT R112, RZ, 0x5410, R129 ;  /* 0x00005410ff707816 */ /* 0x000fe20000000081 */
[----:B------:R-:W-:Y:S02]  /*3100*/  FFMA.FTZ R170, R95, R170, 1 ;  /* 0x3f8000005faa7423 */ /* 0x000fe400000100aa */
[----:B------:R-:W-:Y:S02]  /*3110*/  FMUL.FTZ R129, R128, R15 ;  /* 0x0000000f80817220 */ /* 0x000fe40000410000 */
[----:B------:R-:W-:-:S02]  /*3120*/  FMUL.FTZ R15, R132, R133 ;  /* 0x00000085840f7220 */ /* 0x000fc40000410000 */
[----:B----4-:R-:W-:Y:S02]  /*3130*/  FADD.FTZ R133, R3, 1 ;  /* 0x3f80000003857421 */ /* 0x010fe40000010000 */
[----:B------:R-:W-:Y:S02]  /*3140*/  FMUL.FTZ R3, R129, R170 ;  /* 0x000000aa81037220 */ /* 0x000fe40000410000 */
[----:B------:R-:W2:Y:S01]  /*3150*/  LDS.U16 R170, [R53+0x1a] ;  /* 0x00001a0035aa7984 */ /* 0x000ea20000000400 */
[----:B------:R-:W3:Y:S01]  /*3160*/  MUFU.RCP R145, R145 ;  /* 0x0000009100917308 */ /* 0x000ee20000001000 */
[----:B------:R-:W-:-:S07]  /*3170*/  FMUL.FTZ R130, R119, R112 ;  /* 0x0000007077827220 */ /* 0x000fce0000410000 */
[----:B------:R-:W4:Y:S01]  /*3180*/  MUFU.RCP R136, R136 ;  /* 0x0000008800887308 */ /* 0x000f220000001000 */
[----:B------:R-:W-:-:S07]  /*3190*/  FMUL.FTZ R130, R125, R130 ;  /* 0x000000827d827220 */ /* 0x000fce0000410000 */
[----:B------:R-:W0:Y:S01]  /*31a0*/  MUFU.RCP R135, R135 ;  /* 0x0000008700877308 */ /* 0x000e220000001000 */
[----:B------:R-:W-:Y:S02]  /*31b0*/  FMUL.FTZ R180, R130, R149 ;  /* 0x0000009582b47220 */ /* 0x000fe40000410000 */
[----:B---3--:R-:W-:Y:S02]  /*31c0*/  FADD.FTZ R129, -R145, 1 ;  /* 0x3f80000091817421 */ /* 0x008fe40000010100 */
[----:B------:R-:W-:Y:S01]  /*31d0*/  FADD.FTZ R130, -R168, 1 ;  /* 0x3f800000a8827421 */ /* 0x000fe20000010100 */
[----:B------:R-:W-:Y:S01]  /*31e0*/  PRMT R132, RZ, 0x5410, R101 ;  /* 0x00005410ff847816 */ /* 0x000fe20000000065 */
[----:B------:R-:W-:Y:S01]  /*31f0*/  FADD.FTZ R147, R147, 1 ;  /* 0x3f80000093937421 */ /* 0x000fe20000010000 */
[----:B------:R-:W-:Y:S01]  /*3200*/  PRMT R101, RZ, 0x5410, R98 ;  /* 0x00005410ff657816 */ /* 0x000fe20000000062 */
[----:B------:R-:W-:Y:S02]  /*3210*/  FADD.FTZ R157, R2, 1 ;  /* 0x3f800000029d7421 */ /* 0x000fe40000010000 */
[----:B------:R-:W-:Y:S01]  /*3220*/  FFMA.FTZ R155, R100, R129, 1 ;  /* 0x3f800000649b7423 */ /* 0x000fe20000010081 */
[----:B-----5:R-:W-:Y:S01]  /*3230*/  PRMT R129, RZ, 0x5410, R131 ;  /* 0x00005410ff817816 */ /* 0x020fe20000000083 */
[----:B----4-:R-:W-:Y:S01]  /*3240*/  FADD.FTZ R2, -R136, 1 ;  /* 0x3f80000088027421 */ /* 0x010fe20000010100 */
[----:B------:R-:W-:Y:S01]  /*3250*/  PRMT R98, RZ, 0x5410, R93 ;  /* 0x00005410ff627816 */ /* 0x000fe2000000005d */
[----:B------:R-:W-:Y:S01]  /*3260*/  FFMA.FTZ R184, R99, R130, 1 ;  /* 0x3f80000063b87423 */ /* 0x000fe20000010082 */
[----:B------:R-:W-:Y:S01]  /*3270*/  PRMT R130, RZ, 0x5410, R134 ;  /* 0x00005410ff827816 */ /* 0x000fe20000000086 */
[----:B------:R3:W-:Y:S01]  /*3280*/  MUFU.RCP R149, R133 ;  /* 0x0000008500957308 */ /* 0x0007e20000001000 */
[----:B0-----:R-:W-:Y:S01]  /*3290*/  PRMT R131, RZ, 0x5410, R139 ;  /* 0x00005410ff837816 */ /* 0x001fe2000000008b */
[----:B------:R-:W-:Y:S01]  /*32a0*/  FFMA.FTZ R182, R97, R2, 1 ;  /* 0x3f80000061b67423 */ /* 0x000fe20000010002 */
[----:B-1----:R-:W-:Y:S01]  /*32b0*/  PRMT R134, RZ, 0x5410, R141 ;  /* 0x00005410ff867816 */ /* 0x002fe2000000008d */
[----:B------:R-:W-:-:S02]  /*32c0*/  FADD.FTZ R93, -R135, 1 ;  /* 0x3f800000875d7421 */ /* 0x000fc40000010100 */
[----:B------:R-:W-:Y:S02]  /*32d0*/  FMUL.FTZ R2, R132, R129 ;  /* 0x0000008184027220 */ /* 0x000fe40000410000 */
[----:B------:R-:W0:Y:S01]  /*32e0*/  MUFU.RCP R147, R147 ;  /* 0x0000009300937308 */ /* 0x000e220000001000 */
[----:B---3--:R-:W-:Y:S01]  /*32f0*/  PRMT R133, RZ, 0x5410, R91 ;  /* 0x00005410ff857816 */ /* 0x008fe2000000005b */
[----:B------:R-:W-:Y:S02]  /*3300*/  FMUL.FTZ R139, R101, R130 ;  /* 0x00000082658b7220 */ /* 0x000fe40000410000 */
[----:B------:R-:W-:-:S04]  /*3310*/  FMUL.FTZ R141, R98, R131 ;  /* 0x00000083628d7220 */ /* 0x000fc80000410000 */
[----:B------:R1:W3:Y:S01]  /*3320*/  MUFU.RCP R91, R157 ;  /* 0x0000009d005b7308 */ /* 0x0002e20000001000 */
[----:B------:R-:W-:Y:S02]  /*3330*/  FFMA.FTZ R93, R96, R93, 1 ;  /* 0x3f800000605d7423 */ /* 0x000fe4000001005d */
[----:B------:R-:W-:Y:S02]  /*3340*/  FMUL.FTZ R2, R135, R2 ;  /* 0x0000000287027220 */ /* 0x000fe40000410000 */
[----:B------:R-:W-:Y:S02]  /*3350*/  FMUL.FTZ R139, R136, R139 ;  /* 0x0000008b888b7220 */ /* 0x000fe40000410000 */
[----:B------:R-:W-:Y:S01]  /*3360*/  FMUL.FTZ R141, R168, R141 ;  /* 0x0000008da88d7220 */ /* 0x000fe20000410000 */
[----:B------:R-:W-:Y:S01]  /*3370*/  F2FP.BF16.PACK_AB R159, R176, R143 ;  /* 0x0000008fb09f723e */ /* 0x000fe200000010ff */
[----:B------:R-:W-:Y:S01]  /*3380*/  BAR.SYNC.DEFER_BLOCKING 0x0 ;  /* 0x0000000000007b1d */ /* 0x000fe20000010000 */
[----:B------:R-:W-:Y:S01]  /*3390*/  FMUL.FTZ R2, R2, R93 ;  /* 0x0000005d02027220 */ /* 0x000fe20000410000 */
[----:B------:R-:W-:Y:S01]  /*33a0*/  PRMT R143, RZ, 0x5410, R83 ;  /* 0x00005410ff8f7816 */ /* 0x000fe20000000053 */
[----:B------:R-:W-:Y:S01]  /*33b0*/  FMUL.FTZ R182, R139, R182 ;  /* 0x000000b68bb67220 */ /* 0x000fe20000410000 */
[----:B------:R-:W-:Y:S01]  /*33c0*/  PRMT R139, RZ, 0x5410, R85 ;  /* 0x00005410ff8b7816 */ /* 0x000fe20000000055 */
[----:B------:R-:W-:Y:S01]  /*33d0*/  FMUL.FTZ R93, R141, R184 ;  /* 0x000000b88d5d7220 */ /* 0x000fe20000410000 */
[----:B------:R-:W-:-:S02]  /*33e0*/  PRMT R141, RZ, 0x5410, R84 ;  /* 0x00005410ff8d7816 */ /* 0x000fc40000000054 */
[----:B--2---:R-:W-:Y:S02]  /*33f0*/  PRMT R170, RZ, 0x5410, R170 ;  /* 0x00005410ffaa7816 */ /* 0x004fe400000000aa */
[----:B------:R-:W-:Y:S02]  /*3400*/  PRMT R172, RZ, 0x5410, R172 ;  /* 0x00005410ffac7816 */ /* 0x000fe400000000ac */
[----:B------:R-:W-:Y:S01]  /*3410*/  PRMT R174, RZ, 0x5410, R174 ;  /* 0x00005410ffae7816 */ /* 0x000fe200000000ae */
[----:B------:R-:W-:Y:S02]  /*3420*/  FMUL.FTZ R186, R133, R134 ;  /* 0x0000008685ba7220 */ /* 0x000fe40000410000 */
[----:B0-----:R-:W-:Y:S02]  /*3430*/  FADD.FTZ R85, -R147, 1 ;  /* 0x3f80000093557421 */ /* 0x001fe40000010100 */
[----:B-1----:R-:W-:Y:S02]  /*3440*/  FADD.FTZ R157, -R149, 1 ;  /* 0x3f800000959d7421 */ /* 0x002fe40000010100 */
[----:B---3--:R-:W-:-:S02]  /*3450*/  FADD.FTZ R83, -R91, 1 ;  /* 0x3f8000005b537421 */ /* 0x008fc40000010100 */
[----:B------:R-:W-:Y:S02]  /*3460*/  FMUL.FTZ R84, R139, R170 ;  /* 0x000000aa8b547220 */ /* 0x000fe40000410000 */
[----:B------:R-:W-:Y:S02]  /*3470*/  FMUL.FTZ R176, R141, R172 ;  /* 0x000000ac8db07220 */ /* 0x000fe40000410000 */
[----:B------:R-:W-:Y:S02]  /*3480*/  FMUL.FTZ R184, R143, R174 ;  /* 0x000000ae8fb87220 */ /* 0x000fe40000410000 */
[----:B------:R-:W-:Y:S02]  /*3490*/  FMUL.FTZ R186, R145, R186 ;  /* 0x000000ba91ba7220 */ /* 0x000fe40000410000 */
[----:B------:R-:W-:Y:S02]  /*34a0*/  FFMA.FTZ R85, R102, R85, 1 ;  /* 0x3f80000066557423 */ /* 0x000fe40000010055 */
        /* <DEDUP_REMOVED lines=8> */
[----:B------:R-:W-:Y:S01]  /*3530*/  FMUL.FTZ R184, R184, R83 ;  /* 0x00000053b8b87220 */ /* 0x000fe20000410000 */
[----:B------:R-:W-:Y:S02]  /*3540*/  F2FP.BF16.PACK_AB R14, R151, R14 ;  /* 0x0000000e970e723e */ /* 0x000fe400000010ff */
[----:B------:R-:W-:Y:S02]  /*3550*/  PRMT R83, R159, 0x7632, R83 ;  /* 0x000076329f537816 */ /* 0x000fe40000000053 */
[----:B------:R-:W-:Y:S02]  /*3560*/  F2FP.BF16.PACK_AB R15, R180, R15 ;  /* 0x0000000fb40f723e */ /* 0x000fe400000010ff */
[----:B------:R-:W-:Y:S02]  /*3570*/  ISETP.NE.AND P6, PT, R31, RZ, PT ;  /* 0x000000ff1f00720c */ /* 0x000fe40003fc5270 */
[----:B------:R-:W-:-:S02]  /*3580*/  F2FP.BF16.PACK_AB R153, R178, R153 ;  /* 0x00000099b299723e */ /* 0x000fc400000010ff */
[----:B------:R-:W-:Y:S02]  /*3590*/  F2FP.BF16.PACK_AB R2, R2, R3 ;  /* 0x000000030202723e */ /* 0x000fe400000010ff */
[----:B------:R-:W-:Y:S02]  /*35a0*/  F2FP.BF16.PACK_AB R93, R93, R182 ;  /* 0x000000b65d5d723e */ /* 0x000fe400000010ff */
[----:B------:R-:W-:Y:S02]  /*35b0*/  F2FP.BF16.PACK_AB R84, R84, R155 ;  /* 0x0000009b5454723e */ /* 0x000fe400000010ff */
[----:B------:R-:W-:Y:S01]  /*35c0*/  F2FP.BF16.PACK_AB R157, R184, R157 ;  /* 0x0000009db89d723e */ /* 0x000fe200000010ff */
[----:B------:R0:W-:Y:S01]  /*35d0*/  STS.U16 [R53], R159 ;  /* 0x0000009f35007388 */ /* 0x0001e20000000400 */
[----:B------:R-:W-:Y:S02]  /*35e0*/  PRMT R85, R14, 0x7632, R85 ;  /* 0x000076320e557816 */ /* 0x000fe40000000055 */
[----:B------:R-:W-:Y:S01]  /*35f0*/  PRMT R3, R15, 0x7632, R3 ;  /* 0x000076320f037816 */ /* 0x000fe20000000003 */
[----:B------:R1:W-:Y:S01]  /*3600*/  STS.U16 [R53+0x2], R83 ;  /* 0x0000025335007388 */ /* 0x0003e20000000400 */
[----:B------:R-:W-:-:S02]  /*3610*/  PRMT R151, R153, 0x7632, R151 ;  /* 0x0000763299977816 */ /* 0x000fc40000000097 */
        /* <DEDUP_REMOVED lines=40> */
[----:B------:R-:W-:Y:S01]  /*38a0*/  P2R R2, PR, RZ, 0x40 ;  /* 0x00000040ff027803 */ /* 0x000fe20000000000 */
[C---:B------:R-:W-:Y:S02]  /*38b0*/  IMAD R179, R27.reuse, c[0x0][0x2ec], R14 ;  /* 0x0000bb001bb37a24 */ /* 0x040fe400078e020e */
[----:B------:R-:W-:-:S05]  /*38c0*/  IMAD.WIDE.U32 R2, R27, c[0x0][0x2e8], RZ ;  /* 0x0000ba001b027a25 */ /* 0x000fca00078e00ff */
[----:B------:R-:W-:Y:S01]  /*38d0*/  IADD3 R3, R3, R179, RZ ;  /* 0x000000b303037210 */ /* 0x000fe20007ffe0ff */
[----:B------:R-:W-:-:S04]  /*38e0*/  IMAD R181, R25, c[0x0][0x2f0], RZ ;  /* 0x0000bc0019b57a24 */ /* 0x000fc800078e02ff */
        /* <DEDUP_REMOVED lines=17> */
[----:B------:R-:W-:Y:S02]  /*3a00*/  FMUL.FTZ R126, R19, R126 ;  /* 0x0000007e137e7220 */ /* 0x000fe40000410000 */
[----:B------:R-:W-:-:S02]  /*3a10*/  IMAD.X R3, R7, 0x1, R5, P4 ;  /* 0x0000000107037824 */ /* 0x000fc400020e0605 */
        /* <DEDUP_REMOVED lines=10> */
.L_x_4988:
[----:B------:R-:W-:Y:S05]  /*3ac0*/  BSYNC B0 ;  /* 0x0000000000007941 */ /* 0x000fea0003800000 */
.L_x_4987:
        /* <DEDUP_REMOVED lines=9> */
[-C--:B------:R-:W-:Y:S01]  /*3b60*/  ISETP.GE.AND P5, PT, R154, R177.reuse, PT ;  /* 0x000000b19a00720c */ /* 0x080fe20003fa6270 */
[----:B------:R-:W-:Y:S01]  /*3b70*/  FMUL.FTZ R124, R87, R124 ;  /* 0x0000007c577c7220 */ /* 0x000fe20000410000 */
        /* <DEDUP_REMOVED lines=38> */
[----:B0-----:R-:W-:Y:S01]  /*3de0*/  PRMT R83, RZ, 0x5410, R73 ;  /* 0x00005410ff537816 */ /* 0x001fe20000000049 */
[----:B------:R-:W-:Y:S01]  /*3df0*/  @!P1 STG.E.U16 [R14.64+-0x80], R173 ;  /* 0xffff80ad0e009986 */ /* 0x000fe2000c10150c */
[----:B------:R-:W-:Y:S01]  /*3e00*/  PRMT R84, RZ, 0x5410, R74 ;  /* 0x00005410ff547816 */ /* 0x000fe2000000004a */
[----:B------:R-:W-:Y:S01]  /*3e10*/  FMUL.FTZ R88, R89, R123 ;  /* 0x0000007b59587220 */ /* 0x000fe20000410000 */
[----:B------:R-:W-:Y:S01]  /*3e20*/  PRMT R86, RZ, 0x5410, R76 ;  /* 0x00005410ff567816 */ /* 0x000fe2000000004c */
[----:B------:R0:W-:Y:S01]  /*3e30*/  @!P2 STG.E.U16 [R14.64+-0x3c0], R85 ;  /* 0xfffc40550e00a986 */ /* 0x0001e2000c10150c */
[----:B------:R-:W-:-:S02]  /*3e40*/  FADD.FTZ R73, R80, UR5 ;  /* 0x0000000550497e21 */ /* 0x000fc40008010000 */
[----:B------:R-:W-:Y:S01]  /*3e50*/  FADD.FTZ R74, R79, UR5 ;  /* 0x000000054f4a7e21 */ /* 0x000fe20008010000 */
[----:B------:R1:W-:Y:S01]  /*3e60*/  @!P3 STG.E.U16 [R14.64+-0x40], R175 ;  /* 0xffffc0af0e00b986 */ /* 0x0003e2000c10150c */
[----:B------:R-:W-:Y:S02]  /*3e70*/  FADD.FTZ R76, R77, UR5 ;  /* 0x000000054d4c7e21 */ /* 0x000fe40008010000 */
[----:B------:R-:W-:Y:S02]  /*3e80*/  FMUL.FTZ R89, R90, R127 ;  /* 0x0000007f5a597220 */ /* 0x000fe40000410000 */
[----:B------:R-:W-:Y:S02]  /*3e90*/  FMUL.FTZ R97, R101, R136 ;  /* 0x0000008865617220 */ /* 0x000fe40000410000 */
[----:B------:R-:W-:Y:S01]  /*3ea0*/  FADD.FTZ R77, R20, UR5 ;  /* 0x00000005144d7e21 */ /* 0x000fe20008010000 */
[----:B0-----:R-:W-:Y:S01]  /*3eb0*/  PRMT R85, RZ, 0x5410, R75 ;  /* 0x00005410ff557816 */ /* 0x001fe2000000004b */
[----:B------:R-:W-:-:S02]  /*3ec0*/  FADD.FTZ R75, R78, UR5 ;  /* 0x000000054e4b7e21 */ /* 0x000fc40008010000 */
[----:B------:R-:W-:Y:S01]  /*3ed0*/  FADD.FTZ R78, R21, UR5 ;  /* 0x00000005154e7e21 */ /* 0x000fe20008010000 */
[----:B-1----:R-:W-:Y:S01]  /*3ee0*/  PRMT R14, RZ, 0x5410, R71 ;  /* 0x00005410ff0e7816 */ /* 0x002fe20000000047 */
[----:B------:R-:W-:Y:S01]  /*3ef0*/  FADD.FTZ R71, R82, UR5 ;  /* 0x0000000552477e21 */ /* 0x000fe20008010000 */
[----:B------:R-:W-:Y:S01]  /*3f00*/  PRMT R15, RZ, 0x5410, R72 ;  /* 0x00005410ff0f7816 */ /* 0x000fe20000000048 */
        /* <DEDUP_REMOVED lines=67> */
[----:B------:R-:W-:Y:S04]  /*4340*/  STS.U16 [R53+0x14], R130 ;  /* 0x0000148235007388 */ /* 0x000fe80000000400 */
[----:B------:R0:W-:Y:S01]  /*4350*/  STS.U16 [R53+0x16], R17 ;  /* 0x0000161135007388 */ /* 0x0001e20000000400 */
[----:B-1----:R-:W-:-:S03]  /*4360*/  IMAD R19, R27, c[0x0][0x214], R16 ;  /* 0x000085001b137a24 */ /* 0x002fc600078e0210 */
[----:B------:R-:W-:Y:S04]  /*4370*/  STS.U16 [R53+0x18], R134 ;  /* 0x0000188635007388 */ /* 0x000fe80000000400 */
[----:B------:R-:W-:Y:S01]  /*4380*/  STS.U16 [R53+0x1a], R18 ;  /* 0x00001a1235007388 */ /* 0x000fe20000000400 */
[----:B0-----:R-:W-:-:S03]  /*4390*/  IMAD R17, R25, c[0x0][0x218], RZ ;  /* 0x0000860019117a24 */ /* 0x001fc600078e02ff */
[----:B------:R0:W-:Y:S01]  /*43a0*/  STS.U16 [R53+0x1c], R15 ;  /* 0x00001c0f35007388 */ /* 0x0001e20000000400 */
[----:B------:R-:W-:Y:S01]  /*43b0*/  IMAD R133, R0, c[0x0][0x21c], R17 ;  /* 0x0000870000857a24 */ /* 0x000fe200078e0211 */
[----:B------:R-:W-:Y:S02]  /*43c0*/  LEA R17, P4, R6, c[0x0][0x270], 0x1 ;  /* 0x00009c0006117a11 */ /* 0x000fe400078808ff */
[----:B------:R-:W-:Y:S01]  /*43d0*/  STS.U16 [R53+0x1e], R20 ;  /* 0x00001e1435007388 */ /* 0x000fe20000000400 */
[----:B------:R-:W-:-:S06]  /*43e0*/  NOP ;  /* 0x0000000000007918 */ /* 0x000fcc0000000000 */
[----:B------:R-:W-:Y:S01]  /*43f0*/  LDS.U16 R21, [R34] ;  /* 0x0000000022157984 */ /* 0x000fe20000000400 */
[----:B0-----:R-:W-:Y:S01]  /*4400*/  IMAD.WIDE.U32 R14, R27, c[0x0][0x210], RZ ;  /* 0x000084001b0e7a25 */ /* 0x001fe200078e00ff */
        /* <DEDUP_REMOVED lines=41> */
.L_x_4991:
[----:B------:R-:W-:Y:S05]  /*46a0*/  BSYNC B0 ;  /* 0x0000000000007941 */ /* 0x000fea0003800000 */
.L_x_4990:
        /* <DEDUP_REMOVED lines=27> */
.L_x_4989:
[----:B-1----:R-:W-:Y:S01]  /*4860*/  PRMT R14, RZ, 0x5410, R203 ;  /* 0x00005410ff0e7816 */ /* 0x002fe200000000cb */
[----:B------:R-:W-:Y:S01]  /*4870*/  IMAD.MOV.U32 R16, RZ, RZ, c[0x0][0x16c] ;  /* 0x00005b00ff107624 */ /* 0x000fe200078e00ff */
[----:B------:R-:W-:Y:S01]  /*4880*/  BAR.SYNC.DEFER_BLOCKING 0x0 ;  /* 0x0000000000007b1d */ /* 0x000fe20000010000 */
[----:B------:R-:W-:Y:S01]  /*4890*/  HFMA2.MMA R119, -RZ, RZ, 0, 0 ;  /* 0x00000000ff777435 */ /* 0x000fe200000001ff */
[C---:B------:R-:W-:Y:S01]  /*48a0*/  FMUL.FTZ R103, R87.reuse, UR4 ;  /* 0x0000000457677c20 */ /* 0x040fe20008410000 */
[----:B------:R-:W-:Y:S01]  /*48b0*/  CS2R R120, SRZ ;  /* 0x0000000000787805 */ /* 0x000fe2000001ff00 */
[----:B------:R-:W-:Y:S01]  /*48c0*/  FFMA.FTZ R15, R87, R14, R24 ;  /* 0x0000000e570f7223 */ /* 0x000fe20000010018 */
[----:B------:R-:W-:Y:S01]  /*48d0*/  PRMT R14, RZ, 0x5410, R54 ;  /* 0x00005410ff0e7816 */ /* 0x000fe20000000036 */
[----:B------:R-:W-:Y:S01]  /*48e0*/  FMUL.FTZ R104, R88, UR4 ;  /* 0x0000000458687c20 */ /* 0x000fe20008410000 */
[----:B------:R-:W-:Y:S01]  /*48f0*/  ISETP.GE.AND P0, PT, R16, 0x1, PT ;  /* 0x000000011000780c */ /* 0x000fe20003f06270 */
[----:B------:R-:W-:Y:S01]  /*4900*/  FMUL.FTZ R105, R89, UR4 ;  /* 0x0000000459697c20 */ /* 0x000fe20008410000 */
[----:B------:R-:W-:Y:S01]  /*4910*/  PRMT R24, RZ, 0x5410, R68 ;  /* 0x00005410ff187816 */ /* 0x000fe20000000044 */
[----:B------:R-:W-:Y:S01]  /*4920*/  FFMA.FTZ R14, R88, R14, R15 ;  /* 0x0000000e580e7223 */ /* 0x000fe2000001000f */
[----:B------:R-:W-:Y:S01]  /*4930*/  PRMT R15, RZ, 0x5410, R55 ;  /* 0x00005410ff0f7816 */ /* 0x000fe20000000037 */
[----:B------:R-:W-:Y:S01]  /*4940*/  FMUL.FTZ R106, R90, UR4 ;  /* 0x000000045a6a7c20 */ /* 0x000fe20008410000 */
[----:B------:R-:W-:Y:S01]  /*4950*/  CS2R R122, SRZ ;  /* 0x00000000007a7805 */ /* 0x000fe2000001ff00 */
[----:B------:R-:W-:Y:S01]  /*4960*/  FMUL.FTZ R107, R91, UR4 ;  /* 0x000000045b6b7c20 */ /* 0x000fe20008410000 */
[----:B------:R-:W-:Y:S01]  /*4970*/  CS2R R124, SRZ ;  /* 0x00000000007c7805 */ /* 0x000fe2000001ff00 */
        /* <DEDUP_REMOVED lines=14> */
[----:B------:R-:W-:-:S02]  /*4a60*/  FMUL.FTZ R112, R96, UR4 ;  /* 0x0000000460707c20 */ /* 0x000fc40008410000 */
[----:B------:R-:W-:Y:S02]  /*4a70*/  FMUL.FTZ R113, R97, UR4 ;  /* 0x0000000461717c20 */ /* 0x000fe40008410000 */
[----:B------:R-:W-:Y:S01]  /*4a80*/  FFMA.FTZ R14, R92, R14, R15 ;  /* 0x0000000e5c0e7223 */ /* 0x000fe2000001000f */
[----:B------:R-:W-:Y:S01]  /*4a90*/  PRMT R15, RZ, 0x5410, R59 ;  /* 0x00005410ff0f7816 */ /* 0x000fe2000000003b */
[----:B------:R-:W-:Y:S02]  /*4aa0*/  FMUL.FTZ R114, R98, UR4 ;  /* 0x0000000462727c20 */ /* 0x000fe40008410000 */
[----:B------:R-:W-:Y:S02]  /*4ab0*/  FMUL.FTZ R115, R99, UR4 ;  /* 0x0000000463737c20 */ /* 0x000fe40008410000 */
[----:B------:R-:W-:Y:S01]  /*4ac0*/  FFMA.FTZ R15, R93, R15, R14 ;  /* 0x0000000f5d0f7223 */ /* 0x000fe2000001000e */
[----:B------:R-:W-:Y:S01]  /*4ad0*/  PRMT R14, RZ, 0x5410, R60 ;  /* 0x00005410ff0e7816 */ /* 0x000fe2000000003c */
[----:B------:R-:W-:-:S02]  /*4ae0*/  FMUL.FTZ R116, R100, UR4 ;  /* 0x0000000464747c20 */ /* 0x000fc40008410000 */
[----:B------:R-:W-:Y:S02]  /*4af0*/  FMUL.FTZ R117, R101, UR4 ;  /* 0x0000000465757c20 */ /* 0x000fe40008410000 */
[----:B------:R-:W-:Y:S01]  /*4b00*/  FFMA.FTZ R14, R94, R14, R15 ;  /* 0x0000000e5e0e7223 */ /* 0x000fe2000001000f */
[----:B------:R-:W-:Y:S01]  /*4b10*/  PRMT R15, RZ, 0x5410, R61 ;  /* 0x00005410ff0f7816 */ /* 0x000fe2000000003d */
[----:B------:R-:W-:Y:S02]  /*4b20*/  FMUL.FTZ R118, R102, UR4 ;  /* 0x0000000466767c20 */ /* 0x000fe40008410000 */
[----:B------:R-:W-:Y:S02]  /*4b30*/  IMAD.MOV.U32 R134, RZ, RZ, RZ ;  /* 0x000000ffff867224 */ /* 0x000fe400078e00ff */
        /* <DEDUP_REMOVED lines=16> */
[----:B------:R-:W-:Y:S01]  /*4c40*/  UMOV UR6, URZ ;  /* 0x0000003f00067c82 */ /* 0x000fe20008000000 */
[----:B------:R-:W-:Y:S01]  /*4c50*/  MOV R135, RZ ;  /* 0x000000ff00877202 */ /* 0x000fe20000000f00 */
[----:B------:R-:W-:Y:S01]  /*4c60*/  UMOV UR7, URZ ;  /* 0x0000003f00077c82 */ /* 0x000fe20008000000 */
[----:B------:R-:W-:Y:S02]  /*4c70*/  LEA.HI R14, R136, R136, RZ, 0x1 ;  /* 0x00000088880e7211 */ /* 0x000fe400078f08ff */
[----:B------:R-:W-:Y:S02]  /*4c80*/  MOV R119, RZ ;  /* 0x000000ff00777202 */ /* 0x000fe40000000f00 */
[----:B------:R-:W-:-:S05]  /*4c90*/  LOP3.LUT R15, R14, 0xfffffe, RZ, 0xc0, !PT ;  /* 0x00fffffe0e0f7812 */ /* 0x000fca00078ec0ff */
[----:B------:R-:W-:Y:S02]  /*4ca0*/  IMAD.IADD R136, R136, 0x1, -R15 ;  /* 0x0000000188887824 */ /* 0x000fe400078e0a0f */
.L_x_5029:
[----:B------:R-:W-:Y:S01]  /*4cb0*/  IMAD R15, R25, c[0x0][0x180], RZ ;  /* 0x00006000190f7a24 */ /* 0x000fe200078e02ff */
[----:B------:R-:W-:Y:S01]  /*4cc0*/  SHF.R.S32.HI R141, RZ, 0x1f, R135 ;  /* 0x0000001fff8d7819 */ /* 0x000fe20000011487 */
[----:B0-----:R-:W-:Y:S01]  /*4cd0*/  IMAD.WIDE.U32 R20, R0, c[0x0][0x180], RZ ;  /* 0x0000600000147a25 */ /* 0x001fe200078e00ff */
[----:B------:R-:W-:Y:S02]  /*4ce0*/  IADD3 R137, -R4, c[0x0][0x168], RZ ;  /* 0x00005a0004897a10 */ /* 0x000fe40007ffe1ff */
[----:B------:R-:W-:Y:S01]  /*4cf0*/  LOP3.LUT R138, R6, 0x20, RZ, 0xfc, !PT ;  /* 0x00000020068a7812 */ /* 0x000fe200078efcff */
[----:B------:R-:W-:Y:S01]  /*4d00*/  IMAD R15, R0, c[0x0][0x184], R15 ;  /* 0x00006100000f7a24 */ /* 0x000fe200078e020f */
[C---:B------:R-:W-:Y:S01]  /*4d10*/  LOP3.LUT R140, R6.reuse, 0x40, RZ, 0xfc, !PT ;  /* 0x00000040068c7812 */ /* 0x040fe200078efcff */
[----:B------:R-:W-:Y:S01]  /*4d20*/  IMAD R16, R141, c[0x0][0x1c0], RZ ;  /* 0x000070008d107a24 */ /* 0x000fe200078e02ff */
[----:B------:R-:W-:Y:S01]  /*4d30*/  LOP3.LUT R142, R6, 0x60, RZ, 0xfc, !PT ;  /* 0x00000060068e7812 */ /* 0x000fe200078efcff */
[----:B------:R-:W-:Y:S01]  /*4d40*/  IMAD.IADD R21, R21, 0x1, R15 ;  /* 0x0000000115157824 */ /* 0x000fe200078e020f */
[-C--:B------:R-:W-:Y:S01]  /*4d50*/  ISETP.GE.AND P2, PT, R138, R137.reuse, PT ;  /* 0x000000898a00720c */ /* 0x080fe20003f46270 */
[----:B------:R-:W-:Y:S01]  /*4d60*/  IMAD R14, R141, c[0x0][0x188], RZ ;  /* 0x000062008d0e7a24 */ /* 0x000fe200078e02ff */
[-C--:B------:R-:W-:Y:S01]  /*4d70*/  ISETP.GE.AND P3, PT, R140, R137.reuse, PT ;  /* 0x000000898c00720c */ /* 0x080fe20003f66270 */
[----:B------:R-:W-:Y:S01]  /*4d80*/  IMAD.WIDE.U32 R18, R135, c[0x0][0x1c0], R6 ;  /* 0x0000700087127a25 */ /* 0x000fe200078e0006 */
[----:B------:R-:W-:-:S02]  /*4d90*/  ISETP.GE.AND P4, PT, R142, R137, PT ;  /* 0x000000898e00720c */ /* 0x000fc40003f86270 */
[----:B------:R-:W-:Y:S01]  /*4da0*/  PRMT R23, RZ, 0x7610, R23 ;  /* 0x00007610ff177816 */ /* 0x000fe20000000017 */
[C---:B------:R-:W-:Y:S01]  /*4db0*/  IMAD R15, R135.reuse, c[0x0][0x1c4], R16 ;  /* 0x00007100870f7a24 */ /* 0x040fe200078e0210 */
[----:B------:R-:W-:Y:S01]  /*4dc0*/  LOP3.LUT R144, R6, 0x80, RZ, 0xfc, !PT ;  /* 0x0000008006907812 */ /* 0x000fe200078efcff */
[C---:B------:R-:W-:Y:S01]  /*4dd0*/  IMAD R17, R135.reuse, c[0x0][0x18c], R14 ;  /* 0x0000630087117a24 */ /* 0x040fe200078e020e */
[----:B------:R-:W-:Y:S01]  /*4de0*/  LEA R14, P1, R18, R33, 0x1 ;  /* 0x00000021120e7211 */ /* 0x000fe200078208ff */
[----:B------:R-:W-:Y:S01]  /*4df0*/  IMAD.WIDE.U32 R20, R135, c[0x0][0x188], R20 ;  /* 0x0000620087147a25 */ /* 0x000fe200078e0014 */
[----:B------:R-:W-:Y:S02]  /*4e00*/  IADD3 R15, R19, R15, RZ ;  /* 0x0000000f130f7210 */ /* 0x000fe40007ffe0ff */
[----:B------:R-:W-:Y:S01]  /*4e10*/  LOP3.LUT R146, R6, 0xa0, RZ, 0xfc, !PT ;  /* 0x000000a006927812 */ /* 0x000fe200078efcff */
[----:B------:R-:W-:Y:S01]  /*4e20*/  IMAD.IADD R17, R21, 0x1, R17 ;  /* 0x0000000115117824 */ /* 0x000fe200078e0211 */
[----:B------:R-:W-:-:S02]  /*4e30*/  LEA.HI.X R15, R18, R35, R15, 0x1, P1 ;  /* 0x00000023120f7211 */ /* 0x000fc400008f0c0f */
[----:B------:R-:W-:Y:S02]  /*4e40*/  ISETP.GE.AND P1, PT, R6, R137, PT ;  /* 0x000000890600720c */ /* 0x000fe40003f26270 */
[C---:B------:R-:W-:Y:S01]  /*4e50*/  LEA R16, P0, R20.reuse, c[0x0][0x220], 0x2 ;  /* 0x0000880014107a11 */ /* 0x040fe200078010ff */
[----:B--2---:R0:W2:Y:S01]  /*4e60*/  @!P2 LDG.E.U16 R23, [R14.64+0x40] ;  /* 0x0000400c0e17a981 */ /* 0x0040a2000c1e1500 */
[----:B------:R-:W-:Y:S02]  /*4e70*/  PRMT R21, RZ, 0x7610, R21 ;  /* 0x00007610ff157816 */ /* 0x000fe40000000015 */
[----:B------:R-:W-:Y:S02]  /*4e80*/  LEA.HI.X R17, R20, c[0x0][0x224], R17, 0x2, P0 ;  /* 0x0000890014117a11 */ /* 0x000fe400000f1411 */
[----:B------:R-:W-:Y:S02]  /*4e90*/  PRMT R20, RZ, 0x7610, R20 ;  /* 0x00007610ff147816 */ /* 0x000fe40000000014 */
[----:B------:R-:W-:Y:S01]  /*4ea0*/  PRMT R143, RZ, 0x7610, R143 ;  /* 0x00007610ff8f7816 */ /* 0x000fe2000000008f */
[----:B-1----:R1:W3:Y:S01]  /*4eb0*/  LDG.E R139, [R16.64] ;  /* 0x0000000c108b7981 */ /* 0x0022e2000c1e1900 */
[----:B------:R-:W-:-:S02]  /*4ec0*/  LOP3.LUT R148, R6, 0xc0, RZ, 0xfc, !PT ;  /* 0x000000c006947812 */ /* 0x000fc400078efcff */
[C---:B------:R-:W-:Y:S01]  /*4ed0*/  LOP3.LUT R150, R6.reuse, 0xe0, RZ, 0xfc, !PT ;  /* 0x000000e006967812 */ /* 0x040fe200078efcff */
[----:B------:R0:W4:Y:S01]  /*4ee0*/  @!P1 LDG.E.U16 R21, [R14.64] ;  /* 0x0000000c0e159981 */ /* 0x000122000c1e1500 */
[----:B------:R-:W-:Y:S02]  /*4ef0*/  LOP3.LUT R152, R6, 0x100, RZ, 0xfc, !PT ;  /* 0x0000010006987812 */ /* 0x000fe400078efcff */
[-C--:B------:R-:W-:Y:S01]  /*4f00*/  ISETP.GE.AND P5, PT, R144, R137.reuse, PT ;  /* 0x000000899000720c */ /* 0x080fe20003fa6270 */
[----:B------:R0:W2:Y:S01]  /*4f10*/  @!P3 LDG.E.U16 R20, [R14.64+0x80] ;  /* 0x0000800c0e14b981 */ /* 0x0000a2000c1e1500 */
[----:B------:R-:W-:Y:S02]  /*4f20*/  LOP3.LUT R154, R6, 0x120, RZ, 0xfc, !PT ;  /* 0x00000120069a7812 */ /* 0x000fe400078efcff */
[-C--:B------:R-:W-:Y:S01]  /*4f30*/  ISETP.GE.AND P0, PT, R146, R137.reuse, PT ;  /* 0x000000899200720c */ /* 0x080fe20003f06270 */
[----:B------:R0:W2:Y:S01]  /*4f40*/  @!P4 LDG.E.U16 R143, [R14.64+0xc0] ;  /* 0x0000c00c0e8fc981 */ /* 0x0000a2000c1e1500 */
        /* <DEDUP_REMOVED lines=8> */
[----:B------:R0:W2:Y:S01]  /*4fd0*/  @!P5 LDG.E.U16 R22, [R14.64+0x100] ;  /* 0x0001000c0e16d981 */ /* 0x0000a2000c1e1500 */
[C---:B------:R-:W-:Y:S02]  /*4fe0*/  LOP3.LUT R156, R6.reuse, 0x140, RZ, 0xfc, !PT ;  /* 0x00000140069c7812 */ /* 0x040fe400078efcff */
[----:B------:R-:W-:Y:S01]  /*4ff0*/  PRMT R170, RZ, 0x7610, R170 ;  /* 0x00007610ffaa7816 */ /* 0x000fe200000000aa */
[----:B------:R0:W2:Y:S01]  /*5000*/  @!P0 LDG.E.U16 R145, [R14.64+0x140] ;  /* 0x0001400c0e918981 */ /* 0x0000a2000c1e1500 */
[C---:B------:R-:W-:Y:S02]  /*5010*/  LOP3.LUT R158, R6.reuse, 0x160, RZ, 0xfc, !PT ;  /* 0x00000160069e7812 */ /* 0x040fe400078efcff */
[----:B------:R-:W-:Y:S01]  /*5020*/  PRMT R149, RZ, 0x7610, R149 ;  /* 0x00007610ff957816 */ /* 0x000fe20000000095 */
[----:B------:R0:W2:Y:S01]  /*5030*/  @!P1 LDG.E.U16 R168, [R14.64+0x180] ;  /* 0x0001800c0ea89981 */ /* 0x0000a2000c1e1500 */
[----:B------:R-:W-:-:S02]  /*5040*/  LOP3.LUT R160, R6, 0x180, RZ, 0xfc, !PT ;  /* 0x0000018006a07812 */ /* 0x000fc400078efcff */
[C---:B------:R-:W-:Y:S01]  /*5050*/  LOP3.LUT R162, R6.reuse, 0x1a0, RZ, 0xfc, !PT ;  /* 0x000001a006a27812 */ /* 0x040fe200078efcff */
[----:B------:R0:W2:Y:S01]  /*5060*/  @!P2 LDG.E.U16 R147, [R14.64+0x1c0] ;  /* 0x0001c00c0e93a981 */ /* 0x0000a2000c1e1500 */
        /* <DEDUP_REMOVED lines=31> */
[----:B------:R-:W-:-:S05]  /*5260*/  LEA.HI.X R17, R18, c[0x0][0x22c], R19, 0x2, P0 ;  /* 0x00008b0012117a11 */ /* 0x000fca00000f1413 */
[----:B------:R1:W2:Y:S01]  /*5270*/  LDG.E R18, [R16.64] ;  /* 0x0000000c10127981 */ /* 0x0002a2000c1e1900 */
[----:B------:R-:W-:Y:S02]  /*5280*/  ISETP.NE.AND P2, PT, R31, RZ, PT ;  /* 0x000000ff1f00720c */ /* 0x000fe40003f45270 */
[----:B0-----:R-:W-:Y:S02]  /*5290*/  LEA R14, R136, R135, 0x8 ;  /* 0x00000087880e7211 */ /* 0x001fe400078e40ff */
[----:B------:R-:W-:-:S09]  /*52a0*/  ISETP.NE.AND P0, PT, R32, RZ, PT ;  /* 0x000000ff2000720c */ /* 0x000fd20003f05270 */
        /* <DEDUP_REMOVED lines=10> */
[----:B------:R-:W-:Y:S02]  /*5350*/  PRMT R180, RZ, 0x5410, R59 ;  /* 0x00005410ffb47816 */ /* 0x000fe4000000003b */
[----:B------:R-:W-:-:S03]  /*5360*/  PRMT R178, RZ, 0x5410, R61 ;  /* 0x00005410ffb27816 */ /* 0x000fc6000000003d */
[----:B------:R-:W-:Y:S02]  /*5370*/  FMUL.FTZ R159, R77, R180 ;  /* 0x000000b44d9f7220 */ /* 0x000fe40000410000 */
[----:B------:R-:W-:Y:S01]  /*5380*/  FMUL.FTZ R165, R79, R178 ;  /* 0x000000b24fa57220 */ /* 0x000fe20000410000 */
[----:B------:R-:W-:Y:S01]  /*5390*/  BSSY B0, `(.L_x_4993) ;  /* 0x0000089000007945 */ /* 0x000fe20003800000 */
[----:B---3--:R-:W-:-:S04]  /*53a0*/  FMUL.FTZ R19, R139, 1.4426950216293334961 ;  /* 0x3fb8aa3b8b137820 */ /* 0x008fc80000410000 */
[-C--:B------:R-:W-:Y:S01]  /*53b0*/  FMUL.FTZ R214, R71, R19.reuse ;  /* 0x0000001347d67220 */ /* 0x080fe20000410000 */
[----:B----4-:R-:W-:Y:S04]  /*53c0*/  STS.U16 [R34], R21 ;  /* 0x0000001522007388 */ /* 0x010fe80000000400 */
[----:B--2---:R-:W-:Y:S01]  /*53d0*/  STS.U16 [R36+0x40], R23 ;  /* 0x0000401724007388 */ /* 0x004fe20000000400 */
[----:B------:R-:W0:Y:S03]  /*53e0*/  MUFU.EX2 R214, R214 ;  /* 0x000000d600d67308 */ /* 0x000e260000000800 */
        /* <DEDUP_REMOVED lines=9> */
[----:B------:R-:W-:Y:S04]  /*5480*/  STS.U16 [R45+0x280], R172 ;  /* 0x000280ac2d007388 */ /* 0x000fe80000000400 */
        /* <DEDUP_REMOVED lines=24> */
[----:B------:R-:W-:-:S02]  /*5610*/  FMUL.FTZ R175, R73, R19 ;  /* 0x0000001349af7220 */ /* 0x000fc40000410000 */
[----:B------:R-:W-:-:S03]  /*5620*/  FMUL.FTZ R181, R74, R19 ;  /* 0x000000134ab57220 */ /* 0x000fc60000410000 */
[----:B------:R-:W2:Y:S01]  /*5630*/  MUFU.EX2 R179, R179 ;  /* 0x000000b300b37308 */ /* 0x000ea20000000800 */
[----:B------:R-:W-:Y:S01]  /*5640*/  FMUL.FTZ R183, R75, R19 ;  /* 0x000000134bb77220 */ /* 0x000fe20000410000 */
[----:B-1----:R-:W-:Y:S02]  /*5650*/  PRMT R170, RZ, 0x5410, R203 ;  /* 0x00005410ffaa7816 */ /* 0x002fe400000000cb */
[----:B------:R-:W-:-:S04]  /*5660*/  PRMT R145, RZ, 0x5410, R54 ;  /* 0x00005410ff917816 */ /* 0x000fc80000000036 */
[----:B------:R-:W1:Y:S01]  /*5670*/  MUFU.EX2 R175, R175 ;  /* 0x000000af00af7308 */ /* 0x000e620000000800 */
[----:B------:R-:W-:Y:S01]  /*5680*/  FMUL.FTZ R177, R76, R19 ;  /* 0x000000134cb17220 */ /* 0x000fe20000410000 */
[----:B------:R-:W-:Y:S01]  /*5690*/  PRMT R168, RZ, 0x5410, R55 ;  /* 0x00005410ffa87816 */ /* 0x000fe20000000037 */
[----:B0-----:R-:W-:-:S05]  /*56a0*/  FMUL.FTZ R17, R71, R170 ;  /* 0x000000aa47117220 */ /* 0x001fca0000410000 */
[----:B------:R-:W0:Y:S01]  /*56b0*/  MUFU.EX2 R181, R181 ;  /* 0x000000b500b57308 */ /* 0x000e220000000800 */
[----:B------:R-:W-:Y:S01]  /*56c0*/  FMUL.FTZ R216, R72, R145 ;  /* 0x0000009148d87220 */ /* 0x000fe20000410000 */
[----:B------:R1:W5:Y:S01]  /*56d0*/  @!P1 LDG.E R16, [R14.64+0x4] ;  /* 0x0000040c0e109981 */ /* 0x000362000c1e1900 */
[----:B------:R-:W-:Y:S01]  /*56e0*/  FMUL.FTZ R188, R77, R19 ;  /* 0x000000134dbc7220 */ /* 0x000fe20000410000 */
[----:B------:R-:W-:-:S04]  /*56f0*/  PRMT R143, RZ, 0x5410, R56 ;  /* 0x00005410ff8f7816 */ /* 0x000fc80000000038 */
[----:B------:R-:W0:Y:S01]  /*5700*/  MUFU.EX2 R183, R183 ;  /* 0x000000b700b77308 */ /* 0x000e220000000800 */
[----:B------:R-:W-:Y:S02]  /*5710*/  FMUL.FTZ R218, R73, R168 ;  /* 0x000000a849da7220 */ /* 0x000fe40000410000 */
[----:B--2---:R-:W-:Y:S02]  /*5720*/  FMUL.FTZ R20, R214, R179 ;  /* 0x000000b3d6147220 */ /* 0x004fe40000410000 */
[----:B-1----:R-:W-:-:S03]  /*5730*/  FFMA.FTZ R14, R179, R17, R216 ;  /* 0x00000011b30e7223 */ /* 0x002fc600000100d8 */
[----:B------:R-:W1:Y:S01]  /*5740*/  MUFU.EX2 R177, R177 ;  /* 0x000000b100b17308 */ /* 0x000e620000000800 */
[----:B------:R-:W-:Y:S02]  /*5750*/  FMUL.FTZ R190, R78, R19 ;  /* 0x000000134ebe7220 */ /* 0x000fe40000410000 */
[----:B------:R-:W-:Y:S02]  /*5760*/  FMUL.FTZ R220, R74, R143 ;  /* 0x0000008f4adc7220 */ /* 0x000fe40000410000 */
[C---:B------:R-:W-:Y:S02]  /*5770*/  FMUL.FTZ R20, R175.reuse, R20 ;  /* 0x00000014af147220 */ /* 0x040fe40000410000 */
        /* <DEDUP_REMOVED lines=8> */
[----:B------:R-:W-:Y:S02]  /*5800*/  FMUL.FTZ R14, R76, R157 ;  /* 0x0000009d4c0e7220 */ /* 0x000fe40000410000 */
[C---:B------:R-:W-:Y:S02]  /*5810*/  FMUL.FTZ R20, R183.reuse, R20 ;  /* 0x00000014b7147220 */ /* 0x040fe40000410000 */
[----:B------:R-:W-:Y:S01]  /*5820*/  FFMA.FTZ R15, R183, R15, R222 ;  /* 0x0000000fb70f7223 */ /* 0x000fe200000100de */
[----:B------:R-:W0:Y:S01]  /*5830*/  MUFU.EX2 R186, R186 ;  /* 0x000000ba00ba7308 */ /* 0x000e220000000800 */
[----:B------:R-:W-:Y:S01]  /*5840*/  FMUL.FTZ R185, R81, R19 ;  /* 0x0000001351b97220 */ /* 0x000fe20000410000 */
[----:B------:R-:W-:Y:S01]  /*5850*/  PRMT R155, RZ, 0x5410, R60 ;  /* 0x00005410ff9b7816 */ /* 0x000fe2000000003c */
[C---:B-1----:R-:W-:Y:S01]  /*5860*/  FMUL.FTZ R147, R177.reuse, R20 ;  /* 0x00000014b1937220 */ /* 0x042fe20000410000 */
[----:B------:R1:W1:Y:S01]  /*5870*/  @P1 LDS R226, [R31.X4+0x16ac] ;  /* 0x0016ac001fe21984 */ /* 0x0002620000004800 */
[----:B------:R-:W-:-:S03]  /*5880*/  FFMA.FTZ R15, R177, R15, R14 ;  /* 0x0000000fb10f7223 */ /* 0x000fc6000001000e */
[----:B------:R-:W3:Y:S01]  /*5890*/  MUFU.EX2 R192, R192 ;  /* 0x000000c000c07308 */ /* 0x000ee20000000800 */
[----:B------:R-:W-:Y:S02]  /*58a0*/  FMUL.FTZ R187, R82, R19 ;  /* 0x0000001352bb7220 */ /* 0x000fe40000410000 */
[----:B------:R-:W-:Y:S02]  /*58b0*/  FMUL.FTZ R167, R78, R155 ;  /* 0x0000009b4ea77220 */ /* 0x000fe40000410000 */
[C---:B--2---:R-:W-:Y:S02]  /*58c0*/  FMUL.FTZ R147, R188.reuse, R147 ;  /* 0x00000093bc937220 */ /* 0x044fe40000410000 */
[----:B------:R-:W-:Y:S01]  /*58d0*/  FFMA.FTZ R15, R188, R15, R159 ;  /* 0x0000000fbc0f7223 */ /* 0x000fe2000001009f */
[----:B------:R-:W2:Y:S01]  /*58e0*/  MUFU.EX2 R185, R185 ;  /* 0x000000b900b97308 */ /* 0x000ea20000000800 */
[----:B------:R-:W-:Y:S01]  /*58f0*/  FMUL.FTZ R171, R83, R19 ;  /* 0x0000001353ab7220 */ /* 0x000fe20000410000 */
[----:B------:R-:W-:Y:S01]  /*5900*/  PRMT R153, RZ, 0x5410, R62 ;  /* 0x00005410ff997816 */ /* 0x000fe2000000003e */
[----:B0-----:R-:W-:-:S02]  /*5910*/  FMUL.FTZ R147, R190, R147 ;  /* 0x00000093be937220 */ /* 0x001fc40000410000 */
[----:B------:R-:W-:-:S03]  /*5920*/  FFMA.FTZ R15, R190, R15, R167 ;  /* 0x0000000fbe0f7223 */ /* 0x000fc600000100a7 */
[----:B------:R-:W0:Y:S01]  /*5930*/  MUFU.EX2 R187, R187 ;  /* 0x000000bb00bb7308 */ /* 0x000e220000000800 */
[----:B------:R-:W-:Y:S01]  /*5940*/  FMUL.FTZ R169, R84, R19 ;  /* 0x0000001354a97220 */ /* 0x000fe20000410000 */
[----:B------:R-:W-:Y:S01]  /*5950*/  PRMT R176, RZ, 0x5410, R63 ;  /* 0x00005410ffb07816 */ /* 0x000fe2000000003f */
[----:B------:R-:W-:Y:S02]  /*5960*/  FMUL.FTZ R213, R80, R153 ;  /* 0x0000009950d57220 */ /* 0x000fe40000410000 */
[C---:B------:R-:W-:Y:S02]  /*5970*/  FMUL.FTZ R147, R186.reuse, R147 ;  /* 0x00000093ba937220 */ /* 0x040fe40000410000 */
[----:B------:R-:W-:Y:S01]  /*5980*/  FFMA.FTZ R15, R186, R15, R165 ;  /* 0x0000000fba0f7223 */ /* 0x000fe200000100a5 */
[----:B------:R-:W0:Y:S01]  /*5990*/  MUFU.EX2 R171, R171 ;  /* 0x000000ab00ab7308 */ /* 0x000e220000000800 */
[----:B------:R-:W-:Y:S01]  /*59a0*/  FMUL.FTZ R173, R85, R19 ;  /* 0x0000001355ad7220 */ /* 0x000fe20000410000 */
[----:B------:R-:W-:Y:S01]  /*59b0*/  PRMT R151, RZ, 0x5410, R64 ;  /* 0x00005410ff977816 */ /* 0x000fe20000000040 */
[----:B------:R-:W-:-:S02]  /*59c0*/  FMUL.FTZ R234, R81, R176 ;  /* 0x000000b051ea7220 */ /* 0x000fc40000410000 */
[C---:B---3--:R-:W-:Y:S02]  /*59d0*/  FMUL.FTZ R22, R192.reuse, R147 ;  /* 0x00000093c0167220 */ /* 0x048fe40000410000 */
[----:B------:R-:W-:Y:S01]  /*59e0*/  FFMA.FTZ R15, R192, R15, R213 ;  /* 0x0000000fc00f7223 */ /* 0x000fe200000100d5 */
[----:B------:R-:W3:Y:S01]  /*59f0*/  MUFU.EX2 R169, R169 ;  /* 0x000000a900a97308 */ /* 0x000ee20000000800 */
[----:B------:R-:W-:Y:S01]  /*5a00*/  FMUL.FTZ R19, R86, R19 ;  /* 0x0000001356137220 */ /* 0x000fe20000410000 */
[----:B------:R-:W-:Y:S01]  /*5a10*/  PRMT R174, RZ, 0x5410, R65 ;  /* 0x00005410ffae7816 */ /* 0x000fe20000000041 */
[----:B------:R-:W-:Y:S02]  /*5a20*/  FMUL.FTZ R20, R82, R151 ;  /* 0x0000009752147220 */ /* 0x000fe40000410000 */
[C---:B--2---:R-:W-:Y:S02]  /*5a30*/  FMUL.FTZ R22, R185.reuse, R22 ;  /* 0x00000016b9167220 */ /* 0x044fe40000410000 */
[----:B------:R-:W-:Y:S01]  /*5a40*/  FFMA.FTZ R15, R185, R15, R234 ;  /* 0x0000000fb90f7223 */ /* 0x000fe200000100ea */
[----:B------:R-:W2:Y:S01]  /*5a50*/  MUFU.EX2 R173, R173 ;  /* 0x000000ad00ad7308 */ /* 0x000ea20000000800 */
[----:B------:R-:W-:Y:S01]  /*5a60*/  PRMT R149, RZ, 0x5410, R66 ;  /* 0x00005410ff957816 */ /* 0x000fe20000000042 */
[----:B------:R-:W-:-:S02]  /*5a70*/  FMUL.FTZ R230, R83, R174 ;  /* 0x000000ae53e67220 */ /* 0x000fc40000410000 */
[C---:B0-----:R-:W-:Y:S02]  /*5a80*/  FMUL.FTZ R22, R187.reuse, R22 ;  /* 0x00000016bb167220 */ /* 0x041fe40000410000 */
[----:B------:R-:W-:Y:S02]  /*5a90*/  FFMA.FTZ R15, R187, R15, R20 ;  /* 0x0000000fbb0f7223 */ /* 0x000fe40000010014 */
[----:B------:R-:W0:Y:S01]  /*5aa0*/  MUFU.EX2 R19, R19 ;  /* 0x0000001300137308 */ /* 0x000e220000000800 */
[----:B------:R-:W-:Y:S01]  /*5ab0*/  PRMT R172, RZ, 0x5410, R67 ;  /* 0x00005410ffac7816 */ /* 0x000fe20000000043 */
[----:B------:R-:W-:Y:S02]  /*5ac0*/  FMUL.FTZ R228, R84, R149 ;  /* 0x0000009554e47220 */ /* 0x000fe40000410000 */
[C---:B------:R-:W-:Y:S02]  /*5ad0*/  FMUL.FTZ R184, R171.reuse, R22 ;  /* 0x00000016abb87220 */ /* 0x040fe40000410000 */
[----:B------:R-:W-:Y:S01]  /*5ae0*/  FFMA.FTZ R15, R171, R15, R230 ;  /* 0x0000000fab0f7223 */ /* 0x000fe200000100e6 */
[----:B------:R-:W-:Y:S01]  /*5af0*/  PRMT R147, RZ, 0x5410, R68 ;  /* 0x00005410ff937816 */ /* 0x000fe20000000044 */
[----:B------:R-:W-:-:S02]  /*5b00*/  FMUL.FTZ R22, R85, R172 ;  /* 0x000000ac55167220 */ /* 0x000fc40000410000 */
[C---:B---3--:R-:W-:Y:S02]  /*5b10*/  FMUL.FTZ R194, R169.reuse, R184 ;  /* 0x000000b8a9c27220 */ /* 0x048fe40000410000 */
[----:B------:R-:W-:Y:S01]  /*5b20*/  FFMA.FTZ R15, R169, R15, R228 ;  /* 0x0000000fa90f7223 */ /* 0x000fe200000100e4 */
[----:B------:R3:W1:Y:S01]  /*5b30*/  R2UR UR8, R18 ;  /* 0x00000000120873c2 */ /* 0x00066200000e0000 */
[----:B------:R-:W-:Y:S02]  /*5b40*/  FMUL.FTZ R184, R86, R147 ;  /* 0x0000009356b87220 */ /* 0x000fe40000410000 */
[C---:B--2---:R-:W-:Y:S02]  /*5b50*/  FMUL.FTZ R194, R173.reuse, R194 ;  /* 0x000000c2adc27220 */ /* 0x044fe40000410000 */
[----:B------:R-:W-:Y:S02]  /*5b60*/  FFMA.FTZ R15, R173, R15, R22 ;  /* 0x0000000fad0f7223 */ /* 0x000fe40000010016 */
[----:B0-----:R-:W-:-:S02]  /*5b70*/  FMUL.FTZ R223, R19, R194 ;  /* 0x000000c213df7220 */ /* 0x001fc40000410000 */
[----:B------:R-:W-:Y:S01]  /*5b80*/  FFMA.FTZ R244, R19, R15, R184 ;  /* 0x0000000f13f47223 */ /* 0x000fe200000100b8 */
[----:B------:R-:W-:Y:S05]  /*5b90*/  @P1 BRA `(.L_x_4994) ;  /* 0x0000008000001947 */ /* 0x000fea0003800000 */
[----:B---34-:R-:W-:Y:S02]  /*5ba0*/  ISETP.NE.AND P3, PT, R201, c[0x0][0x174], PT ;  /* 0x00005d00c9007a0c */ /* 0x018fe40003f65270 */
[----:B-1----:R-:W-:-:S11]  /*5bb0*/  MOV R226, 0x3f800000 ;  /* 0x3f80000000e27802 */ /* 0x002fd60000000f00 */
[----:B------:R-:W-:-:S04]  /*5bc0*/  @P3 IADD3 R18, -R30, c[0x0][0x174], RZ ;  /* 0x00005d001e123a10 */ /* 0x000fc80007ffe1ff */
[----:B------:R-:W-:-:S04]  /*5bd0*/  @P3 LEA.HI R15, R18, R18, RZ, 0x1 ;  /* 0x00000012120f3211 */ /* 0x000fc800078f08ff */
[----:B------:R-:W-:-:S05]  /*5be0*/  @P3 LOP3.LUT R15, R15, 0xfffffe, RZ, 0xc0, !PT ;  /* 0x00fffffe0f0f3812 */ /* 0x000fca00078ec0ff */
[----:B------:R-:W-:-:S04]  /*5bf0*/  @P3 IMAD.IADD R18, R18, 0x1, -R15 ;  /* 0x0000000112123824 */ /* 0x000fc800078e0a0f */
[----:B------:R-:W-:-:S05]  /*5c00*/  @P3 IMAD R18, R18, 0x100, R135 ;  /* 0x0000010012123824 */ /* 0x000fca00078e0287 */
[----:B------:R0:W1:Y:S02]  /*5c10*/  @P3 LDS R226, [R18.X4+0xea8] ;  /* 0x000ea80012e23984 */ /* 0x0000640000004800 */
.L_x_4994:
[----:B---34-:R-:W-:Y:S05]  /*5c20*/  BSYNC B0 ;  /* 0x0000000000007941 */ /* 0x018fea0003800000 */
.L_x_4993:
[----:B------:R-:W2:Y:S01]  /*5c30*/  SHFL.UP PT, R15, R244, 0x1, RZ ;  /* 0x04200000f40f7989 */ /* 0x000ea200000e00ff */
[----:B------:R-:W-:Y:S01]  /*5c40*/  ISETP.GE.AND P3, PT, R28, 0x1, PT ;  /* 0x000000011c00780c */ /* 0x000fe20003f66270 */
[----:B-1----:R-:W-:Y:S01]  /*5c50*/  FMUL.FTZ R202, R19, R226 ;  /* 0x000000e213ca7220 */ /* 0x002fe20000410000 */
[----:B------:R-:W-:Y:S01]  /*5c60*/  PRMT R205, RZ, 0x5410, R205 ;  /* 0x00005410ffcd7816 */ /* 0x000fe200000000cd */
[----:B0-----:R-:W0:Y:S01]  /*5c70*/  SHFL.UP PT, R18, R223, 0x1, RZ ;  /* 0x04200000df127989 */ /* 0x001e2200000e00ff */
        /* <DEDUP_REMOVED lines=19> */
[----:B--2---:R-:W-:Y:S01]  /*5db0*/  @P3 FFMA.FTZ R244, R223, R15, R244 ;  /* 0x0000000fdff43223 */ /* 0x004fe200000100f4 */
[----:B------:R-:W-:Y:S01]  /*5dc0*/  PRMT R217, RZ, 0x5410, R217 ;  /* 0x00005410ffd97816 */ /* 0x000fe200000000d9 */
[----:B------:R-:W-:Y:S01]  /*5dd0*/  FMUL.FTZ R206, R171, R206 ;  /* 0x000000ceabce7220 */ /* 0x000fe20000410000 */
[----:B------:R-:W-:Y:S01]  /*5de0*/  PRMT R219, RZ, 0x5410, R219 ;  /* 0x00005410ffdb7816 */ /* 0x000fe200000000db */
[----:B0-----:R-:W-:Y:S01]  /*5df0*/  @P3 FMUL.FTZ R223, R223, R18 ;  /* 0x00000012dfdf3220 */ /* 0x001fe20000410000 */
[----:B------:R-:W0:Y:S01]  /*5e00*/  SHFL.UP PT, R15, R244, 0x2, RZ ;  /* 0x04400000f40f7989 */ /* 0x000e2200000e00ff */
[----:B------:R-:W-:Y:S01]  /*5e10*/  ISETP.GE.AND P3, PT, R28, 0x2, PT ;  /* 0x000000021c00780c */ /* 0x000fe20003f66270 */
[----:B------:R-:W-:Y:S01]  /*5e20*/  FMUL.FTZ R206, R187, R206 ;  /* 0x000000cebbce7220 */ /* 0x000fe20000410000 */
[----:B------:R-:W-:Y:S01]  /*5e30*/  PRMT R221, RZ, 0x5410, R221 ;  /* 0x00005410ffdd7816 */ /* 0x000fe200000000dd */
[----:B------:R-:W1:Y:S01]  /*5e40*/  SHFL.UP PT, R18, R223, 0x2, RZ ;  /* 0x04400000df127989 */ /* 0x000e6200000e00ff */
[----:B------:R-:W-:Y:S01]  /*5e50*/  FMUL.FTZ R195, R242, UR8 ;  /* 0x00000008f2c37c20 */ /* 0x000fe20008410000 */
[----:B------:R-:W-:Y:S01]  /*5e60*/  ISETP.GE.AND P4, PT, R28, 0x4, PT ;  /* 0x000000041c00780c */ /* 0x000fe20003f86270 */
[----:B------:R-:W-:Y:S01]  /*5e70*/  FMUL.FTZ R225, R185, R206 ;  /* 0x000000ceb9e17220 */ /* 0x000fe20000410000 */
[----:B------:R-:W-:Y:S01]  /*5e80*/  ISETP.GE.OR P0, PT, R201, c[0x0][0x174], P0 ;  /* 0x00005d00c9007a0c */ /* 0x000fe20000706670 */
[----:B------:R-:W-:Y:S01]  /*5e90*/  FMUL.FTZ R195, R92, R195 ;  /* 0x000000c35cc37220 */ /* 0x000fe20000410000 */
[----:B------:R-:W-:Y:S01]  /*5ea0*/  USHF.L.U32 UR19, UR6, 0x2, URZ ;  /* 0x0000000206137899 */ /* 0x000fe2000800063f */
[----:B------:R-:W-:Y:S01]  /*5eb0*/  FMUL.FTZ R225, R192, R225 ;  /* 0x000000e1c0e17220 */ /* 0x000fe20000410000 */
[----:B------:R-:W-:Y:S01]  /*5ec0*/  ISETP.NE.AND P5, PT, R31, RZ, PT ;  /* 0x000000ff1f00720c */ /* 0x000fe20003fa5270 */
[----:B------:R-:W-:Y:S01]  /*5ed0*/  FMUL.FTZ R215, R161, UR8 ;  /* 0x00000008a1d77c20 */ /* 0x000fe20008410000 */
[----:B------:R-:W-:Y:S01]  /*5ee0*/  BSSY B0, `(.L_x_4995) ;  /* 0x0000109000007945 */ /* 0x000fe20003800000 */
[----:B------:R-:W-:-:S02]  /*5ef0*/  FMUL.FTZ R227, R186, R225 ;  /* 0x000000e1bae37220 */ /* 0x000fc40000410000 */
[----:B------:R-:W-:Y:S02]  /*5f00*/  FMUL.FTZ R206, R90, R215 ;  /* 0x000000d75ace7220 */ /* 0x000fe40000410000 */
[----:B------:R-:W-:Y:S02]  /*5f10*/  FMUL.FTZ R227, R190, R227 ;  /* 0x000000e3bee37220 */ /* 0x000fe40000410000 */
[----:B------:R-:W-:Y:S02]  /*5f20*/  FMUL.FTZ R210, R217, UR8 ;  /* 0x00000008d9d27c20 */ /* 0x000fe40008410000 */
[----:B------:R-:W-:Y:S02]  /*5f30*/  FMUL.FTZ R215, R219, UR8 ;  /* 0x00000008dbd77c20 */ /* 0x000fe40008410000 */
[----:B0-----:R-:W-:Y:S01]  /*5f40*/  @P3 FFMA.FTZ R244, R223, R15, R244 ;  /* 0x0000000fdff43223 */ /* 0x001fe200000100f4 */
[----:B------:R-:W-:Y:S01]  /*5f50*/  PRMT R15, RZ, 0x5410, R189 ;  /* 0x00005410ff0f7816 */ /* 0x000fe200000000bd */
[----:B------:R-:W-:-:S02]  /*5f60*/  FMUL.FTZ R189, R207, UR8 ;  /* 0x00000008cfbd7c20 */ /* 0x000fc40008410000 */
[----:B-1----:R-:W-:Y:S01]  /*5f70*/  @P3 FMUL.FTZ R223, R223, R18 ;  /* 0x00000012dfdf3220 */ /* 0x002fe20000410000 */
[----:B------:R-:W-:Y:S01]  /*5f80*/  PRMT R18, RZ, 0x5410, R23 ;  /* 0x00005410ff127816 */ /* 0x000fe20000000017 */
[----:B------:R-:W-:Y:S01]  /*5f90*/  FMUL.FTZ R23, R163, UR8 ;  /* 0x00000008a3177c20 */ /* 0x000fe20008410000 */
[----:B------:R-:W0:Y:S01]  /*5fa0*/  SHFL.UP PT, R225, R244, 0x4, RZ ;  /* 0x04800000f4e17989 */ /* 0x000e2200000e00ff */
[----:B------:R-:W-:Y:S01]  /*5fb0*/  FMUL.FTZ R194, R100, R189 ;  /* 0x000000bd64c27220 */ /* 0x000fe20000410000 */
[----:B------:R-:W-:Y:S01]  /*5fc0*/  ISETP.GE.AND P3, PT, R28, 0x8, PT ;  /* 0x000000081c00780c */ /* 0x000fe20003f66270 */
[----:B------:R-:W-:Y:S01]  /*5fd0*/  FMUL.FTZ R23, R102, R23 ;  /* 0x0000001766177220 */ /* 0x000fe20000410000 */
[----:B------:R-:W1:Y:S01]  /*5fe0*/  SHFL.UP PT, R246, R223, 0x4, RZ ;  /* 0x04800000dff67989 */ /* 0x000e6200000e00ff */
[----:B------:R-:W-:Y:S02]  /*5ff0*/  FMUL.FTZ R189, R18, UR8 ;  /* 0x0000000812bd7c20 */ /* 0x000fe40008410000 */
        /* <DEDUP_REMOVED lines=9> */
[----:B------:R-:W-:Y:S02]  /*6090*/  FMUL.FTZ R191, R238, UR8 ;  /* 0x00000008eebf7c20 */ /* 0x000fe40008410000 */
[----:B------:R-:W-:Y:S02]  /*60a0*/  FFMA.FTZ R193, R185, R193, R202 ;  /* 0x000000c1b9c17223 */ /* 0x000fe400000100ca */
[----:B------:R-:W-:Y:S02]  /*60b0*/  FMUL.FTZ R204, R240, UR8 ;  /* 0x00000008f0cc7c20 */ /* 0x000fe40008410000 */
[----:B------:R-:W-:-:S02]  /*60c0*/  FMUL.FTZ R191, R94, R191 ;  /* 0x000000bf5ebf7220 */ /* 0x000fc40000410000 */
[----:B------:R-:W-:Y:S02]  /*60d0*/  FFMA.FTZ R208, R192, R193, R189 ;  /* 0x000000c1c0d07223 */ /* 0x000fe400000100bd */
[----:B------:R-:W-:Y:S02]  /*60e0*/  FMUL.FTZ R193, R93, R204 ;  /* 0x000000cc5dc17220 */ /* 0x000fe40000410000 */
[----:B------:R-:W-:Y:S02]  /*60f0*/  FFMA.FTZ R208, R186, R208, R191 ;  /* 0x000000d0bad07223 */ /* 0x000fe400000100bf */
[----:B------:R-:W-:Y:S02]  /*6100*/  FMUL.FTZ R204, R15, UR8 ;  /* 0x000000080fcc7c20 */ /* 0x000fe40008410000 */
[----:B------:R-:W-:Y:S02]  /*6110*/  FFMA.FTZ R208, R190, R208, R193 ;  /* 0x000000d0bed07223 */ /* 0x000fe400000100c1 */
[----:B------:R-:W-:-:S02]  /*6120*/  FMUL.FTZ R204, R91, R204 ;  /* 0x000000cc5bcc7220 */ /* 0x000fc40000410000 */
[C---:B------:R-:W-:Y:S02]  /*6130*/  FFMA.FTZ R208, R188.reuse, R208, R195 ;  /* 0x000000d0bcd07223 */ /* 0x040fe400000100c3 */
[----:B------:R-:W-:Y:S02]  /*6140*/  FMUL.FTZ R210, R89, R210 ;  /* 0x000000d259d27220 */ /* 0x000fe40000410000 */
[----:B------:R-:W-:Y:S02]  /*6150*/  FFMA.FTZ R229, R177, R208, R204 ;  /* 0x000000d0b1e57223 */ /* 0x000fe400000100cc */
[----:B------:R-:W-:Y:S02]  /*6160*/  FMUL.FTZ R208, R188, R227 ;  /* 0x000000e3bcd07220 */ /* 0x000fe40000410000 */
[----:B------:R-:W-:Y:S02]  /*6170*/  FFMA.FTZ R229, R183, R229, R206 ;  /* 0x000000e5b7e57223 */ /* 0x000fe400000100ce */
[----:B------:R-:W-:-:S02]  /*6180*/  FMUL.FTZ R212, R177, R208 ;  /* 0x000000d0b1d47220 */ /* 0x000fc40000410000 */
[----:B------:R-:W-:Y:S02]  /*6190*/  FMUL.FTZ R208, R88, R215 ;  /* 0x000000d758d07220 */ /* 0x000fe40000410000 */
[----:B------:R-:W-:Y:S02]  /*61a0*/  FMUL.FTZ R236, R183, R212 ;  /* 0x000000d4b7ec7220 */ /* 0x000fe40000410000 */
[----:B------:R-:W-:Y:S02]  /*61b0*/  FMUL.FTZ R212, R221, UR8 ;  /* 0x00000008ddd47c20 */ /* 0x000fe40008410000 */
[C---:B------:R-:W-:Y:S02]  /*61c0*/  FFMA.FTZ R229, R181.reuse, R229, R210 ;  /* 0x000000e5b5e57223 */ /* 0x040fe400000100d2 */
[----:B------:R-:W-:Y:S02]  /*61d0*/  FMUL.FTZ R236, R181, R236 ;  /* 0x000000ecb5ec7220 */ /* 0x000fe40000410000 */
[----:B------:R-:W-:-:S02]  /*61e0*/  FMUL.FTZ R212, R87, R212 ;  /* 0x000000d457d47220 */ /* 0x000fc40000410000 */
[C---:B------:R-:W-:Y:S02]  /*61f0*/  FFMA.FTZ R229, R175.reuse, R229, R208 ;  /* 0x000000e5afe57223 */ /* 0x040fe400000100d0 */
[----:B------:R-:W-:Y:S02]  /*6200*/  FMUL.FTZ R248, R175, R236 ;  /* 0x000000ecaff87220 */ /* 0x000fe40000410000 */
[C---:B------:R-:W-:Y:S02]  /*6210*/  FFMA.FTZ R236, R179.reuse, R229, R212 ;  /* 0x000000e5b3ec7223 */ /* 0x040fe400000100d4 */
[----:B------:R-:W-:Y:S02]  /*6220*/  FMUL.FTZ R215, R179, R248 ;  /* 0x000000f8b3d77220 */ /* 0x000fe40000410000 */
[C---:B0-----:R-:W-:Y:S01]  /*6230*/  @P4 FFMA.FTZ R244, R223.reuse, R225, R244 ;  /* 0x000000e1dff44223 */ /* 0x041fe200000100f4 */
[----:B------:R-:W0:Y:S01]  /*6240*/  SHFL.DOWN PT, R227, R236, 0x1, 0x1f ;  /* 0x08201f00ece37f89 */ /* 0x000e2200000e0000 */
[----:B-1----:R-:W-:Y:S01]  /*6250*/  @P4 FMUL.FTZ R223, R223, R246 ;  /* 0x000000f6dfdf4220 */ /* 0x002fe20000410000 */
[----:B------:R-:W-:-:S02]  /*6260*/  ISETP.NE.AND P4, PT, R32, 0x1f, PT ;  /* 0x0000001f2000780c */ /* 0x000fc40003f85270 */
[----:B------:R-:W1:Y:S04]  /*6270*/  SHFL.DOWN PT, R248, R215, 0x1, 0x1f ;  /* 0x08201f00d7f87f89 */ /* 0x000e6800000e0000 */
[----:B------:R-:W2:Y:S04]  /*6280*/  SHFL.UP PT, R225, R244, 0x8, RZ ;  /* 0x05000000f4e17989 */ /* 0x000ea800000e00ff */
[----:B------:R-:W3:Y:S03]  /*6290*/  SHFL.UP PT, R246, R223, 0x8, RZ ;  /* 0x05000000dff67989 */ /* 0x000ee600000e00ff */
[----:B0-----:R-:W-:-:S02]  /*62a0*/  @P4 FFMA.FTZ R236, R215, R227, R236 ;  /* 0x000000e3d7ec4223 */ /* 0x001fc400000100ec */
[----:B-1----:R-:W-:-:S03]  /*62b0*/  @P4 FMUL.FTZ R215, R215, R248 ;  /* 0x000000f8d7d74220 */ /* 0x002fc60000410000 */
[----:B------:R-:W0:Y:S01]  /*62c0*/  SHFL.DOWN PT, R227, R236, 0x2, 0x1f ;  /* 0x08401f00ece37f89 */ /* 0x000e2200000e0000 */
[----:B------:R-:W-:Y:S01]  /*62d0*/  ISETP.GE.U32.AND P4, PT, R32, 0x1e, PT ;  /* 0x0000001e2000780c */ /* 0x000fe20003f86070 */
[C---:B--2---:R-:W-:Y:S02]  /*62e0*/  @P3 FFMA.FTZ R244, R223.reuse, R225, R244 ;  /* 0x000000e1dff43223 */ /* 0x044fe400000100f4 */
[----:B------:R-:W1:Y:S01]  /*62f0*/  SHFL.DOWN PT, R248, R215, 0x2, 0x1f ;  /* 0x08401f00d7f87f89 */ /* 0x000e6200000e0000 */
[----:B---3--:R-:W-:-:S03]  /*6300*/  @P3 FMUL.FTZ R223, R223, R246 ;  /* 0x000000f6dfdf3220 */ /* 0x008fc60000410000 */
[----:B------:R-:W2:Y:S01]  /*6310*/  SHFL.UP PT, R225, R244, 0x10, RZ ;  /* 0x06000000f4e17989 */ /* 0x000ea200000e00ff */
[----:B------:R-:W-:-:S03]  /*6320*/  ISETP.GE.AND P3, PT, R28, 0x10, PT ;  /* 0x000000101c00780c */ /* 0x000fc60003f66270 */
[----:B------:R-:W3:Y:S02]  /*6330*/  SHFL.UP PT, R246, R223, 0x10, RZ ;  /* 0x06000000dff67989 */ /* 0x000ee400000e00ff */
[C---:B0-----:R-:W-:Y:S02]  /*6340*/  @!P4 FFMA.FTZ R236, R215.reuse, R227, R236 ;  /* 0x000000e3d7ecc223 */ /* 0x041fe400000100ec */
[----:B-1----:R-:W-:-:S03]  /*6350*/  @!P4 FMUL.FTZ R215, R215, R248 ;  /* 0x000000f8d7d7c220 */ /* 0x002fc60000410000 */
[----:B------:R-:W0:Y:S03]  /*6360*/  SHFL.DOWN PT, R227, R236, 0x4, 0x1f ;  /* 0x08801f00ece37f89 */ /* 0x000e2600000e0000 */
[C---:B--2---:R-:W-:Y:S02]  /*6370*/  @P3 FFMA.FTZ R244, R223.reuse, R225, R244 ;  /* 0x000000e1dff43223 */ /* 0x044fe400000100f4 */
[----:B-----5:R-:W-:Y:S01]  /*6380*/  SHFL.IDX PT, R225, R16, RZ, 0x1f ;  /* 0x00001fff10e17589 */ /* 0x020fe200000e0000 */
[----:B---3--:R-:W-:Y:S01]  /*6390*/  @P3 FMUL.FTZ R223, R223, R246 ;  /* 0x000000f6dfdf3220 */ /* 0x008fe20000410000 */
[----:B------:R-:W-:Y:S02]  /*63a0*/  ISETP.GE.U32.AND P3, PT, R32, 0x1c, PT ;  /* 0x0000001c2000780c */ /* 0x000fe40003f66070 */
[----:B------:R-:W1:Y:S04]  /*63b0*/  SHFL.DOWN PT, R246, R215, 0x4, 0x1f ;  /* 0x08801f00d7f67f89 */ /* 0x000e6800000e0000 */
[----:B------:R-:W-:Y:S04]  /*63c0*/  SHFL.UP PT, R244, R244, 0x1, RZ ;  /* 0x04200000f4f47989 */ /* 0x000fe800000e00ff */
[----:B------:R-:W2:Y:S03]  /*63d0*/  SHFL.UP PT, R223, R223, 0x1, RZ ;  /* 0x04200000dfdf7989 */ /* 0x000ea600000e00ff */
[----:B0-----:R-:W-:-:S05]  /*63e0*/  @!P3 FFMA.FTZ R236, R215, R227, R236 ;  /* 0x000000e3d7ecb223 */ /* 0x001fca00000100ec */
[----:B------:R-:W0:Y:S01]  /*63f0*/  SHFL.DOWN PT, R227, R236, 0x8, 0x1f ;  /* 0x09001f00ece37f89 */ /* 0x000e2200000e0000 */
[----:B-1----:R-:W-:-:S05]  /*6400*/  @!P3 FMUL.FTZ R215, R215, R246 ;  /* 0x000000f6d7d7b220 */ /* 0x002fca0000410000 */
[----:B------:R-:W1:Y:S01]  /*6410*/  SHFL.DOWN PT, R246, R215, 0x8, 0x1f ;  /* 0x09001f00d7f67f89 */ /* 0x000e6200000e0000 */
[----:B--2---:R-:W-:Y:S01]  /*6420*/  @P2 FFMA.FTZ R225, R223, R225, R244 ;  /* 0x000000e1dfe12223 */ /* 0x004fe200000100f4 */
[----:B------:R-:W-:-:S03]  /*6430*/  ISETP.GE.U32.AND P2, PT, R32, 0x18, PT ;  /* 0x000000182000780c */ /* 0x000fc60003f46070 */
[----:B------:R-:W-:Y:S01]  /*6440*/  FFMA.FTZ R214, R214, R225, R17 ;  /* 0x000000e1d6d67223 */ /* 0x000fe20000010011 */
[----:B------:R-:W-:Y:S01]  /*6450*/  HFMA2.MMA R17, -RZ, RZ, 0, 0 ;  /* 0x00000000ff117435 */ /* 0x000fe200000001ff */
[----:B------:R-:W-:Y:S02]  /*6460*/  IADD3 R225, R30, -c[0x0][0x174], RZ ;  /* 0x80005d001ee17a10 */ /* 0x000fe40007ffe0ff */
[-C--:B------:R-:W-:Y:S02]  /*6470*/  FMUL.FTZ R16, R221, R214.reuse ;  /* 0x000000d6dd107220 */ /* 0x080fe40000410000 */
[----:B------:R-:W-:Y:S02]  /*6480*/  FFMA.FTZ R216, R179, R214, R216 ;  /* 0x000000d6b3d87223 */ /* 0x000fe400000100d8 */
[----:B------:R-:W-:Y:S02]  /*6490*/  FFMA.FTZ R221, R87, R16, RZ ;  /* 0x0000001057dd7223 */ /* 0x000fe400000100ff */
[----:B------:R-:W-:-:S02]  /*64a0*/  IMAD.MOV.U32 R16, RZ, RZ, 0x3f800000 ;  /* 0x3f800000ff107424 */ /* 0x000fc400078e00ff */
[-C--:B------:R-:W-:Y:S02]  /*64b0*/  FMUL.FTZ R219, R219, R216.reuse ;  /* 0x000000d8dbdb7220 */ /* 0x080fe40000410000 */
[----:B------:R-:W-:Y:S02]  /*64c0*/  FFMA.FTZ R218, R175, R216, R218 ;  /* 0x000000d8afda7223 */ /* 0x000fe400000100da */
[----:B------:R-:W-:Y:S01]  /*64d0*/  FFMA.FTZ R244, R88, R219, R221 ;  /* 0x000000db58f47223 */ /* 0x000fe200000100dd */
[----:B------:R-:W-:Y:S01]  /*64e0*/  @!P0 LDS.64 R16, [R135.X8+0x1728] ;  /* 0x0017280087108984 */ /* 0x000fe20000008a00 */
[-C--:B------:R-:W-:Y:S01]  /*64f0*/  FMUL.FTZ R217, R217, R218.reuse ;  /* 0x000000dad9d97220 */ /* 0x080fe20000410000 */
[----:B------:R-:W-:Y:S01]  /*6500*/  ISETP.GE.U32.AND P0, PT, R32, 0x10, PT ;  /* 0x000000102000780c */ /* 0x000fe20003f06070 */
[----:B------:R-:W-:Y:S02]  /*6510*/  FFMA.FTZ R220, R181, R218, R220 ;  /* 0x000000dab5dc7223 */ /* 0x000fe400000100dc */
[----:B------:R-:W-:-:S02]  /*6520*/  FFMA.FTZ R217, R89, R217, R244 ;  /* 0x000000d959d97223 */ /* 0x000fc400000100f4 */
[----:B0-----:R-:W-:Y:S02]  /*6530*/  @!P2 FFMA.FTZ R236, R215, R227, R236 ;  /* 0x000000e3d7eca223 */ /* 0x001fe400000100ec */
[----:B------:R-:W-:Y:S02]  /*6540*/  FMUL.FTZ R161, R161, R220 ;  /* 0x000000dca1a17220 */ /* 0x000fe40000410000 */
[----:B-1----:R-:W-:Y:S02]  /*6550*/  @!P2 FMUL.FTZ R215, R215, R246 ;  /* 0x000000f6d7d7a220 */ /* 0x002fe40000410000 */
[----:B------:R-:W-:Y:S02]  /*6560*/  FFMA.FTZ R246, R90, R161, R217 ;  /* 0x000000a15af67223 */ /* 0x000fe400000100d9 */
[----:B------:R-:W0:Y:S01]  /*6570*/  SHFL.DOWN PT, R217, R236, 0x10, 0x1f ;  /* 0x0a001f00ecd97f89 */ /* 0x000e2200000e0000 */
[----:B------:R-:W-:-:S03]  /*6580*/  FFMA.FTZ R222, R183, R220, R222 ;  /* 0x000000dcb7de7223 */ /* 0x000fc600000100de */
[----:B------:R-:W1:Y:S01]  /*6590*/  SHFL.DOWN PT, R244, R215, 0x10, 0x1f ;  /* 0x0a001f00d7f47f89 */ /* 0x000e6200000e0000 */
[-C--:B------:R-:W-:Y:S02]  /*65a0*/  FMUL.FTZ R15, R15, R222.reuse ;  /* 0x000000de0f0f7220 */ /* 0x080fe40000410000 */
[----:B------:R-:W-:Y:S01]  /*65b0*/  FFMA.FTZ R161, R177, R222, R14 ;  /* 0x000000deb1a17223 */ /* 0x000fe2000001000e */
[----:B------:R-:W-:Y:S01]  /*65c0*/  MOV R14, R31 ;  /* 0x0000001f000e7202 */ /* 0x000fe20000000f00 */
[----:B------:R-:W-:Y:S02]  /*65d0*/  FFMA.FTZ R219, R91, R15, R246 ;  /* 0x0000000f5bdb7223 */ /* 0x000fe400000100f6 */
[-C--:B------:R-:W-:Y:S02]  /*65e0*/  FMUL.FTZ R242, R242, R161.reuse ;  /* 0x000000a1f2f27220 */ /* 0x080fe40000410000 */
[----:B------:R-:W-:Y:S02]  /*65f0*/  FFMA.FTZ R159, R188, R161, R159 ;  /* 0x000000a1bc9f7223 */ /* 0x000fe4000001009f */
[----:B------:R-:W-:-:S02]  /*6600*/  FFMA.FTZ R242, R92, R242, R219 ;  /* 0x000000f25cf27223 */ /* 0x000fc400000100db */
[-C--:B------:R-:W-:Y:S02]  /*6610*/  FMUL.FTZ R240, R240, R159.reuse ;  /* 0x0000009ff0f07220 */ /* 0x080fe40000410000 */
[----:B------:R-:W-:Y:S02]  /*6620*/  FFMA.FTZ R167, R190, R159, R167 ;  /* 0x0000009fbea77223 */ /* 0x000fe400000100a7 */
[----:B------:R-:W-:Y:S02]  /*6630*/  FFMA.FTZ R219, R93, R240, R242 ;  /* 0x000000f05ddb7223 */ /* 0x000fe400000100f2 */
[-C--:B------:R-:W-:Y:S02]  /*6640*/  FMUL.FTZ R238, R238, R167.reuse ;  /* 0x000000a7eeee7220 */ /* 0x080fe40000410000 */
[----:B------:R-:W-:Y:S02]  /*6650*/  FFMA.FTZ R165, R186, R167, R165 ;  /* 0x000000a7baa57223 */ /* 0x000fe400000100a5 */
[----:B------:R-:W-:-:S02]  /*6660*/  FFMA.FTZ R238, R94, R238, R219 ;  /* 0x000000ee5eee7223 */ /* 0x000fc400000100db */
[----:B------:R-:W-:Y:S02]  /*6670*/  FMUL.FTZ R219, R232, R165 ;  /* 0x000000a5e8db7220 */ /* 0x000fe40000410000 */
[C---:B0-----:R-:W-:Y:S02]  /*6680*/  @!P0 FFMA.FTZ R236, R215.reuse, R217, R236 ;  /* 0x000000d9d7ec8223 */ /* 0x041fe400000100ec */
[----:B-1----:R-:W-:Y:S01]  /*6690*/  @!P0 FMUL.FTZ R215, R215, R244 ;  /* 0x000000f4d7d78220 */ /* 0x002fe20000410000 */
[----:B------:R-:W-:Y:S01]  /*66a0*/  SHFL.IDX PT, R217, R17, RZ, 0x1f ;  /* 0x00001fff11d97589 */ /* 0x000fe200000e0000 */
[----:B------:R-:W-:Y:S02]  /*66b0*/  FFMA.FTZ R232, R192, R165, R213 ;  /* 0x000000a5c0e87223 */ /* 0x000fe400000100d5 */
[----:B------:R-:W-:Y:S02]  /*66c0*/  FFMA.FTZ R213, R95, R219, R238 ;  /* 0x000000db5fd57223 */ /* 0x000fe400000100ee */
[----:B------:R-:W-:Y:S01]  /*66d0*/  SHFL.DOWN PT, R238, R236, 0x1, 0x1f ;  /* 0x08201f00ecee7f89 */ /* 0x000fe200000e0000 */
[----:B------:R-:W-:-:S02]  /*66e0*/  IMAD R246, R197, c[0x0][0x2b8], RZ ;  /* 0x0000ae00c5f67a24 */ /* 0x000fc400078e02ff */
[----:B------:R-:W-:Y:S01]  /*66f0*/  IMAD.MOV.U32 R15, RZ, RZ, RZ ;  /* 0x000000ffff0f7224 */ /* 0x000fe200078e00ff */
[----:B------:R-:W0:Y:S01]  /*6700*/  SHFL.DOWN PT, R219, R215, 0x1, 0x1f ;  /* 0x08201f00d7db7f89 */ /* 0x000e2200000e0000 */
[C---:B------:R-:W-:Y:S02]  /*6710*/  IMAD R221, R27.reuse, c[0x0][0x2bc], R246 ;  /* 0x0000af001bdd7a24 */ /* 0x040fe400078e02f6 */
[----:B------:R-:W-:-:S04]  /*6720*/  IMAD.WIDE.U32 R14, R27, c[0x0][0x2b8], R14 ;  /* 0x0000ae001b0e7a25 */ /* 0x000fc800078e000e */
[----:B------:R-:W-:Y:S01]  /*6730*/  IMAD R240, R199, c[0x0][0x2c0], RZ ;  /* 0x0000b000c7f07a24 */ /* 0x000fe200078e02ff */
[----:B------:R-:W-:Y:S01]  /*6740*/  IADD3 R15, R15, R221, RZ ;  /* 0x000000dd0f0f7210 */ /* 0x000fe20007ffe0ff */
[-C--:B------:R-:W-:Y:S01]  /*6750*/  FMUL.FTZ R211, R211, R232.reuse ;  /* 0x000000e8d3d37220 */ /* 0x080fe20000410000 */
[----:B------:R-:W-:Y:S01]  /*6760*/  SHFL.IDX PT, R221, R215, RZ, 0x1f ;  /* 0x00001fffd7dd7589 */ /* 0x000fe200000e0000 */
[----:B------:R-:W-:Y:S02]  /*6770*/  FFMA.FTZ R234, R185, R232, R234 ;  /* 0x000000e8b9ea7223 */ /* 0x000fe400000100ea */
[----:B------:R-:W-:Y:S02]  /*6780*/  FFMA.FTZ R242, R96, R211, R213 ;  /* 0x000000d360f27223 */ /* 0x000fe400000100d5 */
[C---:B------:R-:W-:Y:S02]  /*6790*/  IMAD R213, R29.reuse, c[0x0][0x2c4], R240 ;  /* 0x0000b1001dd57a24 */ /* 0x040fe400078e02f0 */
[----:B------:R1:W2:Y:S01]  /*67a0*/  SHFL.IDX PT, R240, R236, RZ, 0x1f ;  /* 0x00001fffecf07589 */ /* 0x0002a200000e0000 */
[----:B------:R-:W-:-:S04]  /*67b0*/  IMAD.WIDE.U32 R14, R29, c[0x0][0x2c0], R14 ;  /* 0x0000b0001d0e7a25 */ /* 0x000fc800078e000e */
[-C--:B------:R-:W-:Y:S02]  /*67c0*/  FMUL.FTZ R21, R21, R234.reuse ;  /* 0x000000ea15157220 */ /* 0x080fe40000410000 */
[----:B0-----:R-:W-:Y:S02]  /*67d0*/  @P1 FFMA.FTZ R217, R219, R217, R238 ;  /* 0x000000d9dbd91223 */ /* 0x001fe400000100ee */
[----:B------:R-:W-:Y:S01]  /*67e0*/  FFMA.FTZ R211, R187, R234, R20 ;  /* 0x000000eabbd37223 */ /* 0x000fe20000010014 */
[----:B------:R-:W-:Y:S01]  /*67f0*/  LEA R20, P2, R14, c[0x0][0x320], 0x2 ;  /* 0x0000c8000e147a11 */ /* 0x000fe200078410ff */
[----:B------:R-:W-:Y:S02]  /*6800*/  FFMA.FTZ R226, R217, R226, R23 ;  /* 0x000000e2d9e27223 */ /* 0x000fe40000010017 */
[----:B------:R-:W-:Y:S02]  /*6810*/  IMAD.IADD R213, R15, 0x1, R213 ;  /* 0x000000010fd57824 */ /* 0x000fe400078e02d5 */
[----:B------:R-:W-:-:S02]  /*6820*/  FFMA.FTZ R224, R19, R226, R224 ;  /* 0x000000e213e07223 */ /* 0x000fc400000100e0 */
[----:B------:R-:W-:Y:S01]  /*6830*/  FFMA.FTZ R223, R97, R21, R242 ;  /* 0x0000001561df7223 */ /* 0x000fe200000100f2 */
[----:B------:R-:W-:Y:S01]  /*6840*/  LEA.HI.X R21, R14, c[0x0][0x324], R213, 0x2, P2 ;  /* 0x0000c9000e157a11 */ /* 0x000fe200010f14d5 */
[----:B------:R-:W-:Y:S02]  /*6850*/  FFMA.FTZ R194, R173, R224, R194 ;  /* 0x000000e0adc27223 */ /* 0x000fe400000100c2 */
[----:B------:R-:W-:Y:S01]  /*6860*/  FMUL.FTZ R15, R18, R211 ;  /* 0x000000d3120f7220 */ /* 0x000fe20000410000 */
[----:B------:R-:W-:Y:S01]  /*6870*/  IADD3 R18, P0, R4, R14, RZ ;  /* 0x0000000e04127210 */ /* 0x000fe20007f1e0ff */
[----:B------:R-:W-:Y:S02]  /*6880*/  FFMA.FTZ R196, R169, R194, R196 ;  /* 0x000000c2a9c47223 */ /* 0x000fe400000100c4 */
[----:B-1----:R-:W-:Y:S02]  /*6890*/  FFMA.FTZ R236, R98, R15, R223 ;  /* 0x0000000f62ec7223 */ /* 0x002fe400000100df */
[----:B------:R-:W-:-:S02]  /*68a0*/  FFMA.FTZ R198, R171, R196, R198 ;  /* 0x000000c4abc67223 */ /* 0x000fc400000100c6 */
[----:B------:R-:W-:Y:S02]  /*68b0*/  IMAD R15, R225, -0x200, RZ ;  /* 0xfffffe00e10f7824 */ /* 0x000fe400078e02ff */
[----:B------:R-:W-:Y:S02]  /*68c0*/  FFMA.FTZ R230, R171, R211, R230 ;  /* 0x000000d3abe67223 */ /* 0x000fe400000100e6 */
[----:B------:R-:W-:Y:S02]  /*68d0*/  FFMA.FTZ R200, R187, R198, R200 ;  /* 0x000000c6bbc87223 */ /* 0x000fe400000100c8 */
[----:B------:R-:W-:Y:S01]  /*68e0*/  IMAD.WIDE R14, R15, 0x4, R20 ;  /* 0x000000040f0e7825 */ /* 0x000fe200078e0214 */
[----:B------:R-:W-:-:S03]  /*68f0*/  LEA R20, P1, R69, R20, 0x2 ;  /* 0x0000001445147211 */ /* 0x000fc600078210ff */
[-C--:B------:R-:W-:Y:S01]  /*6900*/  FMUL.FTZ R209, R209, R230.reuse ;  /* 0x000000e6d1d17220 */ /* 0x080fe20000410000 */
[----:B------:R-:W-:Y:S01]  /*6910*/  LEA.HI.X R21, R69, R21, R70, 0x2, P1 ;  /* 0x0000001545157211 */ /* 0x000fe200008f1446 */
[----:B------:R-:W-:Y:S02]  /*6920*/  FFMA.FTZ R228, R169, R230, R228 ;  /* 0x000000e6a9e47223 */ /* 0x000fe400000100e4 */
[----:B------:R-:W-:Y:S02]  /*6930*/  FFMA.FTZ R202, R185, R200, R202 ;  /* 0x000000c8b9ca7223 */ /* 0x000fe400000100ca */
[----:B--2---:R-:W-:Y:S01]  /*6940*/  FFMA.FTZ R23, R221, R17, R240 ;  /* 0x00000011dd177223 */ /* 0x004fe200000100f0 */
[----:B------:R-:W-:Y:S01]  /*6950*/  MOV R17, UR19 ;  /* 0x0000001300117c02 */ /* 0x000fe20008000f00 */
[----:B------:R-:W-:Y:S02]  /*6960*/  FFMA.FTZ R209, R99, R209, R236 ;  /* 0x000000d163d17223 */ /* 0x000fe400000100ec */
[----:B------:R-:W-:-:S02]  /*6970*/  FFMA.FTZ R236, R173, R228, R22 ;  /* 0x000000e4adec7223 */ /* 0x000fc40000010016 */
[----:B------:R-:W-:Y:S02]  /*6980*/  FMUL.FTZ R22, R221, R16 ;  /* 0x00000010dd167220 */ /* 0x000fe40000410000 */
[----:B------:R-:W-:Y:S02]  /*6990*/  FFMA.FTZ R192, R192, R202, R189 ;  /* 0x000000cac0c07223 */ /* 0x000fe400000100bd */
[----:B------:R-:W-:Y:S01]  /*69a0*/  IMAD.WIDE.U32 R16, R17, c[0x0][0x2d0], R20 ;  /* 0x0000b40011107a25 */ /* 0x000fe200078e0014 */
[----:B------:R0:W-:Y:S03]  /*69b0*/  @!P5 STS.64 [R135.X8+0x1728], R22 ;  /* 0x001728168700d388 */ /* 0x0001e60000008a00 */
[----:B------:R-:W-:Y:S02]  /*69c0*/  IMAD.SHL.U32 R20, R31, 0x10, RZ ;  /* 0x000000101f147824 */ /* 0x000fe400078e00ff */
[----:B------:R-:W-:-:S02]  /*69d0*/  FFMA.FTZ R186, R186, R192, R191 ;  /* 0x000000c0baba7223 */ /* 0x000fc400000100bf */
[----:B------:R-:W-:Y:S01]  /*69e0*/  FMUL.FTZ R240, R214, UR8 ;  /* 0x00000008d6f07c20 */ /* 0x000fe20008410000 */
[----:B------:R-:W-:Y:S01]  /*69f0*/  LEA.HI.SX32 R20, R20, R20, 0x1b ;  /* 0x0000001414147211 */ /* 0x000fe200078fdaff */
[----:B------:R-:W-:Y:S02]  /*6a00*/  FFMA.FTZ R238, R19, R236, R184 ;  /* 0x000000ec13ee7223 */ /* 0x000fe400000100b8 */
[----:B------:R-:W-:Y:S02]  /*6a10*/  FFMA.FTZ R190, R190, R186, R193 ;  /* 0x000000babebe7223 */ /* 0x000fe400000100c1 */
[----:B0-----:R-:W-:Y:S02]  /*6a20*/  FMUL.FTZ R22, R222, UR8 ;  /* 0x00000008de167c20 */ /* 0x001fe40008410000 */
[----:B------:R-:W-:Y:S02]  /*6a30*/  FMUL.FTZ R19, R87, R240 ;  /* 0x000000f057137220 */ /* 0x000fe40000410000 */
[----:B------:R-:W-:-:S02]  /*6a40*/  FMUL.FTZ R240, R218, UR8 ;  /* 0x00000008daf07c20 */ /* 0x000fc40008410000 */
[----:B------:R-:W-:Y:S01]  /*6a50*/  FMUL.FTZ R171, R91, R22 ;  /* 0x000000165bab7220 */ /* 0x000fe20000410000 */
[----:B------:R0:W-:Y:S01]  /*6a60*/  STS [R20.X4+0x430], R19 ;  /* 0x0004301314007388 */ /* 0x0001e20000004800 */
[----:B------:R-:W-:Y:S02]  /*6a70*/  FMUL.FTZ R22, R159, UR8 ;  /* 0x000000089f167c20 */ /* 0x000fe40008410000 */
[----:B------:R-:W-:Y:S01]  /*6a80*/  FFMA.FTZ R188, R188, R190, R195 ;  /* 0x000000bebcbc7223 */ /* 0x000fe200000100c3 */
[----:B------:R-:W-:Y:S01]  /*6a90*/  STS [R20.X4+0x440], R171 ;  /* 0x000440ab14007388 */ /* 0x000fe20000004800 */
[----:B------:R-:W-:Y:S02]  /*6aa0*/  FMUL.FTZ R23, R89, R240 ;  /* 0x000000f059177220 */ /* 0x000fe40000410000 */
[----:B------:R-:W-:Y:S02]  /*6ab0*/  FMUL.FTZ R21, R216, UR8 ;  /* 0x00000008d8157c20 */ /* 0x000fe40008410000 */
[----:B------:R-:W-:Y:S01]  /*6ac0*/  FFMA.FTZ R204, R177, R188, R204 ;  /* 0x000000bcb1cc7223 */ /* 0x000fe200000100cc */
[----:B------:R1:W-:Y:S01]  /*6ad0*/  STS [R20.X4+0x438], R23 ;  /* 0x0004381714007388 */ /* 0x0003e20000004800 */
[----:B0-----:R-:W-:-:S02]  /*6ae0*/  FMUL.FTZ R19, R93, R22 ;  /* 0x000000165d137220 */ /* 0x001fc40000410000 */
[----:B------:R-:W-:Y:S02]  /*6af0*/  FMUL.FTZ R22, R165, UR8 ;  /* 0x00000008a5167c20 */ /* 0x000fe40008410000 */
[----:B------:R-:W-:Y:S01]  /*6b00*/  FMUL.FTZ R21, R88, R21 ;  /* 0x0000001558157220 */ /* 0x000fe20000410000 */
[----:B------:R-:W-:Y:S01]  /*6b10*/  STS [R20.X4+0x448], R19 ;  /* 0x0004481314007388 */ /* 0x000fe20000004800 */
[----:B------:R-:W-:Y:S02]  /*6b20*/  FMUL.FTZ R169, R220, UR8 ;  /* 0x00000008dca97c20 */ /* 0x000fe40008410000 */
[----:B------:R-:W-:Y:S01]  /*6b30*/  FFMA.FTZ R206, R183, R204, R206 ;  /* 0x000000ccb7ce7223 */ /* 0x000fe200000100ce */
[----:B------:R0:W-:Y:S01]  /*6b40*/  STS [R20.X4+0x434], R21 ;  /* 0x0004341514007388 */ /* 0x0001e20000004800 */
[----:B-1----:R-:W-:Y:S02]  /*6b50*/  FMUL.FTZ R23, R95, R22 ;  /* 0x000000165f177220 */ /* 0x002fe40000410000 */
[----:B------:R-:W-:-:S02]  /*6b60*/  FMUL.FTZ R22, R234, UR8 ;  /* 0x00000008ea167c20 */ /* 0x000fc40008410000 */
[----:B------:R-:W-:Y:S01]  /*6b70*/  FMUL.FTZ R173, R161, UR8 ;  /* 0x00000008a1ad7c20 */ /* 0x000fe20008410000 */
[----:B------:R-:W-:Y:S01]  /*6b80*/  STS [R20.X4+0x450], R23 ;  /* 0x0004501714007388 */ /* 0x000fe20000004800 */
[----:B------:R-:W-:Y:S02]  /*6b90*/  FMUL.FTZ R169, R90, R169 ;  /* 0x000000a95aa97220 */ /* 0x000fe40000410000 */
[----:B------:R-:W-:Y:S02]  /*6ba0*/  FFMA.FTZ R210, R181, R206, R210 ;  /* 0x000000ceb5d27223 */ /* 0x000fe400000100d2 */
[----:B0-----:R-:W-:Y:S01]  /*6bb0*/  FMUL.FTZ R21, R167, UR8 ;  /* 0x00000008a7157c20 */ /* 0x001fe20008410000 */
[----:B------:R0:W-:Y:S01]  /*6bc0*/  STS [R20.X4+0x43c], R169 ;  /* 0x00043ca914007388 */ /* 0x0001e20000004800 */
[----:B------:R-:W-:Y:S02]  /*6bd0*/  FMUL.FTZ R19, R97, R22 ;  /* 0x0000001661137220 */ /* 0x000fe40000410000 */
[----:B------:R-:W-:-:S02]  /*6be0*/  FMUL.FTZ R22, R230, UR8 ;  /* 0x00000008e6167c20 */ /* 0x000fc40008410000 */
[----:B------:R-:W-:Y:S01]  /*6bf0*/  FMUL.FTZ R173, R92, R173 ;  /* 0x000000ad5cad7220 */ /* 0x000fe20000410000 */
[----:B------:R1:W-:Y:S01]  /*6c00*/  STS [R20.X4+0x458], R19 ;  /* 0x0004581314007388 */ /* 0x0003e20000004800 */
[----:B------:R-:W-:Y:S02]  /*6c10*/  FFMA.FTZ R208, R175, R210, R208 ;  /* 0x000000d2afd07223 */ /* 0x000fe400000100d0 */
[----:B------:R-:W-:Y:S01]  /*6c20*/  FMUL.FTZ R21, R94, R21 ;  /* 0x000000155e157220 */ /* 0x000fe20000410000 */
[----:B------:R2:W-:Y:S01]  /*6c30*/  STS [R20.X4+0x444], R173 ;  /* 0x000444ad14007388 */ /* 0x0005e20000004800 */
[----:B0-----:R-:W-:Y:S02]  /*6c40*/  FMUL.FTZ R169, R232, UR8 ;  /* 0x00000008e8a97c20 */ /* 0x001fe40008410000 */
[----:B------:R-:W-:Y:S01]  /*6c50*/  FMUL.FTZ R177, R99, R22 ;  /* 0x0000001663b17220 */ /* 0x000fe20000410000 */
[----:B------:R0:W-:Y:S01]  /*6c60*/  STS [R20.X4+0x44c], R21 ;  /* 0x00044c1514007388 */ /* 0x0001e20000004800 */
[----:B------:R-:W-:Y:S01]  /*6c70*/  FMUL.FTZ R22, R236, UR8 ;  /* 0x00000008ec167c20 */ /* 0x000fe20008410000 */
[----:B-1----:R-:W-:Y:S01]  /*6c80*/  IADD3.X R19, R5, R213, RZ, P0, !PT ;  /* 0x000000d505137210 */ /* 0x002fe200007fe4ff */
[----:B------:R-:W-:Y:S01]  /*6c90*/  FMUL.FTZ R23, R238, UR8 ;  /* 0x00000008ee177c20 */ /* 0x000fe20008410000 */
[----:B------:R-:W-:Y:S01]  /*6ca0*/  STS [R20.X4+0x460], R177 ;  /* 0x000460b114007388 */ /* 0x000fe20000004800 */
[----:B------:R-:W-:Y:S01]  /*6cb0*/  FFMA.FTZ R212, R179, R208, R212 ;  /* 0x000000d0b3d47223 */ /* 0x000fe200000100d4 */
[----:B--2---:R-:W-:Y:S01]  /*6cc0*/  IADD3 R173, -R4, c[0x0][0x168], -R31 ;  /* 0x00005a0004ad7a10 */ /* 0x004fe20007ffe91f */
[----:B------:R-:W-:-:S02]  /*6cd0*/  FMUL.FTZ R169, R96, R169 ;  /* 0x000000a960a97220 */ /* 0x000fc40000410000 */
[----:B------:R-:W-:Y:S01]  /*6ce0*/  FMUL.FTZ R171, R211, UR8 ;  /* 0x00000008d3ab7c20 */ /* 0x000fe20008410000 */
[----:B------:R-:W-:Y:S01]  /*6cf0*/  ISETP.GE.AND P0, PT, R173, 0x1, PT ;  /* 0x00000001ad00780c */ /* 0x000fe20003f06270 */
[----:B0-----:R-:W-:Y:S01]  /*6d00*/  FMUL.FTZ R21, R228, UR8 ;  /* 0x00000008e4157c20 */ /* 0x001fe20008410000 */
[----:B------:R0:W-:Y:S01]  /*6d10*/  STS [R20.X4+0x454], R169 ;  /* 0x000454a914007388 */ /* 0x0001e20000004800 */
[----:B------:R-:W-:Y:S02]  /*6d20*/  FMUL.FTZ R175, R101, R22 ;  /* 0x0000001665af7220 */ /* 0x000fe40000410000 */
[----:B------:R-:W-:Y:S02]  /*6d30*/  FMUL.FTZ R183, R102, R23 ;  /* 0x0000001766b77220 */ /* 0x000fe40000410000 */
[C---:B------:R-:W-:Y:S01]  /*6d40*/  FFMA.FTZ R23, -R71.reuse, R170, R214 ;  /* 0x000000aa47177223 */ /* 0x040fe200000101d6 */
[----:B------:R-:W-:Y:S01]  /*6d50*/  STS [R20.X4+0x468], R175 ;  /* 0x000468af14007388 */ /* 0x000fe20000004800 */
[----:B------:R-:W-:-:S02]  /*6d60*/  FMUL.FTZ R22, R71, R212 ;  /* 0x000000d447167220 */ /* 0x000fc40000410000 */
[----:B------:R-:W-:Y:S01]  /*6d70*/  FMUL.FTZ R171, R98, R171 ;  /* 0x000000ab62ab7220 */ /* 0x000fe20000410000 */
[----:B------:R-:W-:Y:S01]  /*6d80*/  STS [R20.X4+0x46c], R183 ;  /* 0x00046cb714007388 */ /* 0x000fe20000004800 */
[----:B------:R-:W-:Y:S02]  /*6d90*/  FMUL.FTZ R181, R100, R21 ;  /* 0x0000001564b57220 */ /* 0x000fe40000410000 */
[C---:B------:R-:W-:Y:S01]  /*6da0*/  FFMA.FTZ R216, -R72.reuse, R145, R216 ;  /* 0x0000009148d87223 */ /* 0x040fe200000101d8 */
[----:B------:R1:W-:Y:S01]  /*6db0*/  STS [R20.X4+0x45c], R171 ;  /* 0x00045cab14007388 */ /* 0x0003e20000004800 */
[----:B0-----:R-:W-:Y:S02]  /*6dc0*/  FMUL.FTZ R169, R72, R208 ;  /* 0x000000d048a97220 */ /* 0x001fe40000410000 */
[----:B------:R-:W-:Y:S01]  /*6dd0*/  FFMA.FTZ R21, R22, R23, RZ ;  /* 0x0000001716157223 */ /* 0x000fe200000100ff */
[----:B------:R0:W-:Y:S01]  /*6de0*/  STS [R20.X4+0x464], R181 ;  /* 0x000464b514007388 */ /* 0x0001e20000004800 */
[----:B------:R-:W-:-:S02]  /*6df0*/  FMUL.FTZ R207, R207, R228 ;  /* 0x000000e4cfcf7220 */ /* 0x000fc40000410000 */
[----:B------:R-:W-:Y:S02]  /*6e00*/  FFMA.FTZ R218, -R73, R168, R218 ;  /* 0x000000a849da7223 */ /* 0x000fe400000101da */
[----:B------:R-:W-:Y:S02]  /*6e10*/  FFMA.FTZ R21, R169, R216, R21 ;  /* 0x000000d8a9157223 */ /* 0x000fe40000010015 */
[----:B-1----:R-:W-:Y:S02]  /*6e20*/  FMUL.FTZ R171, R73, R210 ;  /* 0x000000d249ab7220 */ /* 0x002fe40000410000 */
[----:B------:R-:W-:Y:S02]  /*6e30*/  FFMA.FTZ R242, R100, R207, R209 ;  /* 0x000000cf64f27223 */ /* 0x000fe400000100d1 */
[----:B------:R-:W-:Y:S02]  /*6e40*/  FMUL.FTZ R205, R205, R236 ;  /* 0x000000eccdcd7220 */ /* 0x000fe40000410000 */
[----:B------:R-:W-:-:S02]  /*6e50*/  FFMA.FTZ R220, -R74, R143, R220 ;  /* 0x0000008f4adc7223 */ /* 0x000fc400000101dc */
[----:B------:R-:W-:Y:S02]  /*6e60*/  FMUL.FTZ R175, R74, R206 ;  /* 0x000000ce4aaf7220 */ /* 0x000fe40000410000 */
[----:B------:R-:W-:Y:S02]  /*6e70*/  FFMA.FTZ R21, R171, R218, R21 ;  /* 0x000000daab157223 */ /* 0x000fe40000010015 */
[----:B------:R-:W-:Y:S02]  /*6e80*/  FFMA.FTZ R184, R101, R205, R242 ;  /* 0x000000cd65b87223 */ /* 0x000fe400000100f2 */
[C---:B------:R-:W-:Y:S02]  /*6e90*/  FFMA.FTZ R222, -R75.reuse, R182, R222 ;  /* 0x000000b64bde7223 */ /* 0x040fe400000101de */
[----:B------:R-:W-:Y:S02]  /*6ea0*/  FMUL.FTZ R177, R75, R204 ;  /* 0x000000cc4bb17220 */ /* 0x000fe40000410000 */
[----:B------:R-:W-:Y:S01]  /*6eb0*/  FFMA.FTZ R179, R175, R220, R21 ;  /* 0x000000dcafb37223 */ /* 0x000fe20000010015 */
[----:B------:R-:W-:Y:S06]  /*6ec0*/  BAR.SYNC.DEFER_BLOCKING 0x0 ;  /* 0x0000000000007b1d */ /* 0x000fec0000010000 */
[----:B------:R-:W-:Y:S05]  /*6ed0*/  @!P0 BRA `(.L_x_4996) ;  /* 0x0000009000008947 */ /* 0x000fea0003800000 */
[----:B0-----:R-:W-:Y:S01]  /*6ee0*/  LEA.HI.SX32 R181, R31, R31, 0x1b ;  /* 0x0000001f1fb57211 */ /* 0x001fe200078fdaff */
[----:B------:R-:W-:-:S02]  /*6ef0*/  IMAD R20, R141, c[0x0][0x2d0], RZ ;  /* 0x0000b4008d147a24 */ /* 0x000fc400078e02ff */
[----:B------:R-:W-:-:S03]  /*6f00*/  IMAD.WIDE.U32 R18, R135, c[0x0][0x2d0], R18 ;  /* 0x0000b40087127a25 */ /* 0x000fc600078e0012 */
[----:B------:R-:W0:Y:S01]  /*6f10*/  LDS R181, [R181.X4+0x430] ;  /* 0x00043000b5b57984 */ /* 0x000e220000004800 */
[----:B------:R-:W-:Y:S01]  /*6f20*/  IMAD R21, R135, c[0x0][0x2d4], R20 ;  /* 0x0000b50087157a24 */ /* 0x000fe200078e0214 */
[----:B------:R-:W-:-:S03]  /*6f30*/  LEA R20, P0, R18, c[0x0][0x320], 0x2 ;  /* 0x0000c80012147a11 */ /* 0x000fc600078010ff */
[----:B------:R-:W-:-:S05]  /*6f40*/  IMAD.IADD R21, R19, 0x1, R21 ;  /* 0x0000000113157824 */ /* 0x000fca00078e0215 */
[----:B------:R-:W-:-:S05]  /*6f50*/  LEA.HI.X R21, R18, c[0x0][0x324], R21, 0x2, P0 ;  /* 0x0000c90012157a11 */ /* 0x000fca00000f1415 */
[----:B0-----:R0:W-:Y:S02]  /*6f60*/  RED.E.ADD.F32.FTZ.RN.STRONG.GPU [R20.64], R181 ;  /* 0x000000b51400798e */ /* 0x0011e4000c10e78c */
.L_x_4996:
[----:B0-----:R-:W-:Y:S05]  /*6f70*/  BSYNC B0 ;  /* 0x0000000000007941 */ /* 0x001fea0003800000 */
.L_x_4995:
[----:B------:R-:W-:Y:S01]  /*6f80*/  FMUL.FTZ R187, R163, R238 ;  /* 0x000000eea3bb7220 */ /* 0x000fe20000410000 */
[----:B------:R-:W-:Y:S01]  /*6f90*/  IADD3 R244, R31, 0x20, RZ ;  /* 0x000000201ff47810 */ /* 0x000fe20007ffe0ff */
[C---:B------:R-:W-:Y:S01]  /*6fa0*/  FFMA.FTZ R18, -R76.reuse, R157, R161 ;  /* 0x0000009d4c127223 */ /* 0x040fe200000101a1 */
[----:B------:R-:W-:Y:S01]  /*6fb0*/  ISETP.GE.AND P0, PT, R173, 0x21, PT ;  /* 0x00000021ad00780c */ /* 0x000fe20003f06270 */
[----:B------:R-:W-:Y:S01]  /*6fc0*/  FMUL.FTZ R19, R76, R188 ;  /* 0x000000bc4c137220 */ /* 0x000fe20000410000 */
[----:B------:R-:W-:Y:S01]  /*6fd0*/  LEA.HI.SX32 R244, R244, R31, 0x1b ;  /* 0x0000001ff4f47211 */ /* 0x000fe200078fdaff */
[----:B------:R-:W-:Y:S01]  /*6fe0*/  FFMA.FTZ R179, R177, R222, R179 ;  /* 0x000000deb1b37223 */ /* 0x000fe200000100b3 */
[----:B------:R-:W-:Y:S01]  /*6ff0*/  USHF.L.U64.HI UR8, UR6, 0x2, UR7 ;  /* 0x0000000206087899 */ /* 0x000fe20008010207 */
[----:B------:R-:W-:Y:S01]  /*7000*/  FMUL.FTZ R187, R102, R187 ;  /* 0x000000bb66bb7220 */ /* 0x000fe20000410000 */
[----:B------:R-:W-:Y:S01]  /*7010*/  ULDC.64 UR10, c[0x0][0x2d0] ;  /* 0x0000b400000a7ab9 */ /* 0x000fe20000000a00 */
[C---:B------:R-:W-:Y:S01]  /*7020*/  FFMA.FTZ R159, -R77.reuse, R180, R159 ;  /* 0x000000b44d9f7223 */ /* 0x040fe2000001019f */
[----:B------:R-:W-:Y:S01]  /*7030*/  UIMAD UR8, UR8, UR10, URZ ;  /* 0x0000000a080872a4 */ /* 0x000fe2000f8e023f */
[----:B------:R-:W-:Y:S01]  /*7040*/  FMUL.FTZ R20, R77, R190 ;  /* 0x000000be4d147220 */ /* 0x000fe20000410000 */
[----:B------:R-:W-:Y:S01]  /*7050*/  BSSY B0, `(.L_x_4997) ;  /* 0x000002a000007945 */ /* 0x000fe20003800000 */
[----:B------:R-:W-:Y:S01]  /*7060*/  FFMA.FTZ R179, R19, R18, R179 ;  /* 0x0000001213b37223 */ /* 0x000fe200000100b3 */
[----:B------:R-:W-:Y:S01]  /*7070*/  UIMAD UR8, UR19, UR11, UR8 ;  /* 0x0000000b130872a4 */ /* 0x000fe2000f8e0208 */
[C---:B------:R-:W-:Y:S01]  /*7080*/  FFMA.FTZ R214, -R78.reuse, R155, R167 ;  /* 0x0000009b4ed67223 */ /* 0x040fe200000101a7 */
[----:B------:R-:W-:Y:S01]  /*7090*/  IADD3 R248, R31, 0x60, RZ ;  /* 0x000000601ff87810 */ /* 0x000fe20007ffe0ff */
[----:B------:R-:W-:-:S02]  /*70a0*/  FMUL.FTZ R21, R78, R186 ;  /* 0x000000ba4e157220 */ /* 0x000fc40000410000 */
[----:B------:R-:W-:Y:S01]  /*70b0*/  FFMA.FTZ R179, R20, R159, R179 ;  /* 0x0000009f14b37223 */ /* 0x000fe200000100b3 */
[----:B------:R-:W-:Y:S01]  /*70c0*/  IADD3 R17, R17, UR8, RZ ;  /* 0x0000000811117c10 */ /* 0x000fe2000fffe0ff */
[----:B------:R-:W-:Y:S02]  /*70d0*/  FADD.FTZ R184, R184, R187 ;  /* 0x000000bbb8b87221 */ /* 0x000fe40000010000 */
[----:B------:R0:W1:Y:S01]  /*70e0*/  LDS R187, [R244.X4+0x4b0] ;  /* 0x0004b000f4bb7984 */ /* 0x0000620000004800 */
        /* <DEDUP_REMOVED lines=19> */
[C---:B------:R-:W-:Y:S02]  /*7220*/  FMUL.FTZ R185, R86.reuse, R226 ;  /* 0x000000e256b97220 */ /* 0x040fe40000410000 */
[----:B------:R-:W-:Y:S02]  /*7230*/  FFMA.FTZ R238, -R86, R147, R238 ;  /* 0x0000009356ee7223 */ /* 0x000fe400000101ee */
[----:B------:R-:W-:-:S02]  /*7240*/  FMUL.FTZ R163, R85, R224 ;  /* 0x000000e055a37220 */ /* 0x000fc40000410000 */
[----:B------:R-:W-:Y:S02]  /*7250*/  FFMA.FTZ R141, R183, R228, R141 ;  /* 0x000000e4b78d7223 */ /* 0x000fe4000001008d */
[----:B------:R-:W-:Y:S02]  /*7260*/  FMUL.FTZ R246, R185, R238 ;  /* 0x000000eeb9f67220 */ /* 0x000fe40000410000 */
[----:B------:R-:W-:-:S04]  /*7270*/  FFMA.FTZ R141, R163, R236, R141 ;  /* 0x000000eca38d7223 */ /* 0x000fc8000001008d */
[----:B------:R-:W-:Y:S01]  /*7280*/  FADD.FTZ R141, R141, R246 ;  /* 0x000000f68d8d7221 */ /* 0x000fe20000010000 */
[----:B------:R-:W-:Y:S01]  /*7290*/  IADD3 R246, R31, 0x40, RZ ;  /* 0x000000401ff67810 */ /* 0x000fe20007ffe0ff */
[----:B------:R-:W-:Y:S05]  /*72a0*/  @!P0 BRA `(.L_x_4998) ;  /* 0x0000004000008947 */ /* 0x000fea0003800000 */
[----:B01----:R-:W-:-:S05]  /*72b0*/  MOV R189, UR19 ;  /* 0x0000001300bd7c02 */ /* 0x003fca0008000f00 */
[----:B------:R-:W-:-:S05]  /*72c0*/  IMAD.WIDE.U32 R14, R189, c[0x0][0x2d0], R14 ;  /* 0x0000b400bd0e7a25 */ /* 0x000fca00078e000e */
[----:B------:R-:W-:-:S05]  /*72d0*/  IADD3 R15, R15, UR8, RZ ;  /* 0x000000080f0f7c10 */ /* 0x000fca000fffe0ff */
[----:B------:R0:W-:Y:S02]  /*72e0*/  RED.E.ADD.F32.FTZ.RN.STRONG.GPU [R14.64+-0x780], R187 ;  /* 0xfff880bb0e00798e */ /* 0x0001e4000c10e78c */
.L_x_4998:
[----:B01----:R-:W-:Y:S05]  /*72f0*/  BSYNC B0 ;  /* 0x0000000000007941 */ /* 0x003fea0003800000 */
.L_x_4997:
[-C--:B------:R-:W-:Y:S01]  /*7300*/  LEA.HI.SX32 R246, R246, R31.reuse, 0x1b ;  /* 0x0000001ff6f67211 */ /* 0x080fe200078fdaff */
[----:B------:R-:W-:Y:S01]  /*7310*/  BSSY B0, `(.L_x_4999) ;  /* 0x000000d000007945 */ /* 0x000fe20003800000 */
[----:B------:R-:W-:Y:S02]  /*7320*/  ISETP.GE.AND P6, PT, R173, 0x41, PT ;  /* 0x00000041ad00780c */ /* 0x000fe40003fc6270 */
[----:B------:R-:W-:Y:S01]  /*7330*/  IADD3 R14, R31, 0x80, RZ ;  /* 0x000000801f0e7810 */ /* 0x000fe20007ffe0ff */
        /* <DEDUP_REMOVED lines=10> */
.L_x_5000:
[----:B0-----:R-:W-:Y:S05]  /*73e0*/  BSYNC B0 ;  /* 0x0000000000007941 */ /* 0x001fea0003800000 */
.L_x_4999:
[----:B-1----:R0:W1:Y:S01]  /*73f0*/  LDS R15, [R248.X4+0x5b0] ;  /* 0x0005b000f80f7984 */ /* 0x0020620000004800 */
[----:B------:R-:W-:Y:S01]  /*7400*/  BSSY B0, `(.L_x_5001) ;  /* 0x0000005000007945 */ /* 0x000fe20003800000 */
[----:B------:R-:W-:Y:S02]  /*7410*/  IADD3 R244, R31, 0xa0, RZ ;  /* 0x000000a01ff47810 */ /* 0x000fe40007ffe0ff */
[----:B------:R-:W-:Y:S01]  /*7420*/  LEA.HI.SX32 R14, R14, R31, 0x1b ;  /* 0x0000001f0e0e7211 */ /* 0x000fe200078fdaff */
[----:B------:R-:W-:Y:S05]  /*7430*/  @!P0 BRA `(.L_x_5002) ;  /* 0x0000001000008947 */ /* 0x000fea0003800000 */
[----:B-1----:R1:W-:Y:S02]  /*7440*/  RED.E.ADD.F32.FTZ.RN.STRONG.GPU [R16.64+-0x680], R15 ;  /* 0xfff9800f1000798e */ /* 0x0023e4000c10e78c */
.L_x_5002:
[----:B------:R-:W-:Y:S05]  /*7450*/  BSYNC B0 ;  /* 0x0000000000007941 */ /* 0x000fea0003800000 */
.L_x_5001:
[----:B-1----:R1:W2:Y:S01]  /*7460*/  LDS R15, [R14.X4+0x630] ;  /* 0x000630000e0f7984 */ /* 0x0022a20000004800 */
[----:B------:R-:W-:Y:S01]  /*7470*/  BSSY B0, `(.L_x_5003) ;  /* 0x0000005000007945 */ /* 0x000fe20003800000 */
[----:B------:R-:W-:-:S02]  /*7480*/  IADD3 R246, R31, 0xc0, RZ ;  /* 0x000000c01ff67810 */ /* 0x000fc40007ffe0ff */
[----:B------:R-:W-:Y:S01]  /*7490*/  LEA.HI.SX32 R244, R244, R31, 0x1b ;  /* 0x0000001ff4f47211 */ /* 0x000fe200078fdaff */
[----:B------:R-:W-:Y:S05]  /*74a0*/  @!P1 BRA `(.L_x_5004) ;  /* 0x0000001000009947 */ /* 0x000fea0003800000 */
[----:B--2---:R2:W-:Y:S02]  /*74b0*/  RED.E.ADD.F32.FTZ.RN.STRONG.GPU [R16.64+-0x600], R15 ;  /* 0xfffa000f1000798e */ /* 0x0045e4000c10e78c */
.L_x_5004:
[----:B------:R-:W-:Y:S05]  /*74c0*/  BSYNC B0 ;  /* 0x0000000000007941 */ /* 0x000fea0003800000 */
.L_x_5003:
[----:B--2---:R2:W3:Y:S01]  /*74d0*/  LDS R15, [R244.X4+0x6b0] ;  /* 0x0006b000f40f7984 */ /* 0x0044e20000004800 */
[----:B------:R-:W-:Y:S01]  /*74e0*/  BSSY B0, `(.L_x_5005) ;  /* 0x0000005000007945 */ /* 0x000fe20003800000 */
[----:B-1----:R-:W-:Y:S02]  /*74f0*/  IADD3 R14, R31, 0xe0, RZ ;  /* 0x000000e01f0e7810 */ /* 0x002fe40007ffe0ff */
[----:B------:R-:W-:Y:S01]  /*7500*/  LEA.HI.SX32 R246, R246, R31, 0x1b ;  /* 0x0000001ff6f67211 */ /* 0x000fe200078fdaff */
[----:B------:R-:W-:Y:S05]  /*7510*/  @!P2 BRA `(.L_x_5006) ;  /* 0x000000100000a947 */ /* 0x000fea0003800000 */
[----:B---3--:R1:W-:Y:S02]  /*7520*/  RED.E.ADD.F32.FTZ.RN.STRONG.GPU [R16.64+-0x580], R15 ;  /* 0xfffa800f1000798e */ /* 0x0083e4000c10e78c */
.L_x_5006:
[----:B------:R-:W-:Y:S05]  /*7530*/  BSYNC B0 ;  /* 0x0000000000007941 */ /* 0x000fea0003800000 */
.L_x_5005:
[----:B-1-3--:R1:W3:Y:S01]  /*7540*/  LDS R15, [R246.X4+0x730] ;  /* 0x00073000f60f7984 */ /* 0x00a2e20000004800 */
[----:B------:R-:W-:Y:S01]  /*7550*/  BSSY B0, `(.L_x_5007) ;  /* 0x0000005000007945 */ /* 0x000fe20003800000 */
[----:B--2---:R-:W-:Y:S02]  /*7560*/  IADD3 R244, R31, 0x100, RZ ;  /* 0x000001001ff47810 */ /* 0x004fe40007ffe0ff */
[----:B------:R-:W-:Y:S01]  /*7570*/  LEA.HI.SX32 R14, R14, R31, 0x1b ;  /* 0x0000001f0e0e7211 */ /* 0x000fe200078fdaff */
[----:B------:R-:W-:Y:S05]  /*7580*/  @!P3 BRA `(.L_x_5008) ;  /* 0x000000100000b947 */ /* 0x000fea0003800000 */
[----:B---3--:R2:W-:Y:S02]  /*7590*/  RED.E.ADD.F32.FTZ.RN.STRONG.GPU [R16.64+-0x500], R15 ;  /* 0xfffb000f1000798e */ /* 0x0085e4000c10e78c */
.L_x_5008:
[----:B------:R-:W-:Y:S05]  /*75a0*/  BSYNC B0 ;  /* 0x0000000000007941 */ /* 0x000fea0003800000 */
.L_x_5007:
[----:B--23--:R2:W3:Y:S01]  /*75b0*/  LDS R15, [R14.X4+0x7b0] ;  /* 0x0007b0000e0f7984 */ /* 0x00c4e20000004800 */
[----:B------:R-:W-:Y:S01]  /*75c0*/  BSSY B0, `(.L_x_5009) ;  /* 0x0000004000007945 */ /* 0x000fe20003800000 */
[----:B------:R-:W-:Y:S01]  /*75d0*/  LEA.HI.SX32 R244, R244, R31, 0x1b ;  /* 0x0000001ff4f47211 */ /* 0x000fe200078fdaff */
[----:B------:R-:W-:Y:S05]  /*75e0*/  @!P4 BRA `(.L_x_5010) ;  /* 0x000000100000c947 */ /* 0x000fea0003800000 */
[----:B---3--:R3:W-:Y:S02]  /*75f0*/  RED.E.ADD.F32.FTZ.RN.STRONG.GPU [R16.64+-0x480], R15 ;  /* 0xfffb800f1000798e */ /* 0x0087e4000c10e78c */
.L_x_5010:
[----:B------:R-:W-:Y:S05]  /*7600*/  BSYNC B0 ;  /* 0x0000000000007941 */ /* 0x000fea0003800000 */
.L_x_5009:
[----:B---3--:R3:W4:Y:S01]  /*7610*/  LDS R15, [R244.X4+0x830] ;  /* 0x00083000f40f7984 */ /* 0x0087220000004800 */
[----:B------:R-:W-:Y:S01]  /*7620*/  BSSY B0, `(.L_x_5011) ;  /* 0x0000005000007945 */ /* 0x000fe20003800000 */
[----:B--2---:R-:W-:-:S02]  /*7630*/  IADD3 R14, R31, 0x120, RZ ;  /* 0x000001201f0e7810 */ /* 0x004fc40007ffe0ff */
[----:B-1----:R-:W-:Y:S01]  /*7640*/  IADD3 R246, R31, 0x140, RZ ;  /* 0x000001401ff67810 */ /* 0x002fe20007ffe0ff */
[----:B------:R-:W-:Y:S05]  /*7650*/  @!P5 BRA `(.L_x_5012) ;  /* 0x000000100000d947 */ /* 0x000fea0003800000 */
[----:B----4-:R1:W-:Y:S02]  /*7660*/  RED.E.ADD.F32.FTZ.RN.STRONG.GPU [R16.64+-0x400], R15 ;  /* 0xfffc000f1000798e */ /* 0x0103e4000c10e78c */
.L_x_5012:
[----:B------:R-:W-:Y:S05]  /*7670*/  BSYNC B0 ;  /* 0x0000000000007941 */ /* 0x000fea0003800000 */
.L_x_5011:
        /* <DEDUP_REMOVED lines=14> */
.L_x_5014:
[----:B-1----:R-:W-:Y:S05]  /*7760*/  BSYNC B0 ;  /* 0x0000000000007941 */ /* 0x002fea0003800000 */
.L_x_5013:
[----:B--2---:R1:W2:Y:S01]  /*7770*/  LDS R15, [R246.X4+0x930] ;  /* 0x00093000f60f7984 */ /* 0x0042a20000004800 */
[----:B------:R-:W-:Y:S01]  /*7780*/  BSSY B0, `(.L_x_5015) ;  /* 0x0000005000007945 */ /* 0x000fe20003800000 */
[----:B------:R-:W-:Y:S02]  /*7790*/  IADD3 R14, R31, 0x180, RZ ;  /* 0x000001801f0e7810 */ /* 0x000fe40007ffe0ff */
[----:B------:R-:W-:Y:S01]  /*77a0*/  LEA.HI.SX32 R244, R244, R31, 0x1b ;  /* 0x0000001ff4f47211 */ /* 0x000fe200078fdaff */
[----:B------:R-:W-:Y:S05]  /*77b0*/  @!P0 BRA `(.L_x_5016) ;  /* 0x0000001000008947 */ /* 0x000fea0003800000 */
[----:B--2---:R2:W-:Y:S02]  /*77c0*/  RED.E.ADD.F32.FTZ.RN.STRONG.GPU [R16.64+-0x300], R15 ;  /* 0xfffd000f1000798e */ /* 0x0045e4000c10e78c */
.L_x_5016:
[----:B------:R-:W-:Y:S05]  /*77d0*/  BSYNC B0 ;  /* 0x0000000000007941 */ /* 0x000fea0003800000 */
.L_x_5015:
[----:B--2---:R2:W3:Y:S01]  /*77e0*/  LDS R15, [R244.X4+0x9b0] ;  /* 0x0009b000f40f7984 */ /* 0x0044e20000004800 */
[----:B------:R-:W-:Y:S01]  /*77f0*/  BSSY B0, `(.L_x_5017) ;  /* 0x0000005000007945 */ /* 0x000fe20003800000 */
[----:B-1----:R-:W-:-:S02]  /*7800*/  IADD3 R246, R31, 0x1a0, RZ ;  /* 0x000001a01ff67810 */ /* 0x002fc40007ffe0ff */
[----:B------:R-:W-:Y:S01]  /*7810*/  LEA.HI.SX32 R14, R14, R31, 0x1b ;  /* 0x0000001f0e0e7211 */ /* 0x000fe200078fdaff */
[----:B------:R-:W-:Y:S05]  /*7820*/  @!P1 BRA `(.L_x_5018) ;  /* 0x0000001000009947 */ /* 0x000fea0003800000 */
[----:B---3--:R1:W-:Y:S02]  /*7830*/  RED.E.ADD.F32.FTZ.RN.STRONG.GPU [R16.64+-0x280], R15 ;  /* 0xfffd800f1000798e */ /* 0x0083e4000c10e78c */
.L_x_5018:
[----:B------:R-:W-:Y:S05]  /*7840*/  BSYNC B0 ;  /* 0x0000000000007941 */ /* 0x000fea0003800000 */
.L_x_5017:
[----:B-1-3--:R1:W3:Y:S01]  /*7850*/  LDS R15, [R14.X4+0xa30] ;  /* 0x000a30000e0f7984 */ /* 0x00a2e20000004800 */
[----:B------:R-:W-:Y:S01]  /*7860*/  BSSY B0, `(.L_x_5019) ;  /* 0x0000005000007945 */ /* 0x000fe20003800000 */
[----:B--2---:R-:W-:Y:S02]  /*7870*/  IADD3 R244, R31, 0x1c0, RZ ;  /* 0x000001c01ff47810 */ /* 0x004fe40007ffe0ff */
[----:B------:R-:W-:Y:S01]  /*7880*/  LEA.HI.SX32 R246, R246, R31, 0x1b ;  /* 0x0000001ff6f67211 */ /* 0x000fe200078fdaff */
[----:B------:R-:W-:Y:S05]  /*7890*/  @!P2 BRA `(.L_x_5020) ;  /* 0x000000100000a947 */ /* 0x000fea0003800000 */
[----:B---3--:R2:W-:Y:S02]  /*78a0*/  RED.E.ADD.F32.FTZ.RN.STRONG.GPU [R16.64+-0x200], R15 ;  /* 0xfffe000f1000798e */ /* 0x0085e4000c10e78c */
.L_x_5020:
[----:B------:R-:W-:Y:S05]  /*78b0*/  BSYNC B0 ;  /* 0x0000000000007941 */ /* 0x000fea0003800000 */
.L_x_5019:
[----:B--23--:R2:W3:Y:S01]  /*78c0*/  LDS R15, [R246.X4+0xab0] ;  /* 0x000ab000f60f7984 */ /* 0x00c4e20000004800 */
[----:B------:R-:W-:Y:S01]  /*78d0*/  BSSY B0, `(.L_x_5021) ;  /* 0x0000005000007945 */ /* 0x000fe20003800000 */
[----:B-1----:R-:W-:Y:S02]  /*78e0*/  IADD3 R14, R31, 0x1e0, RZ ;  /* 0x000001e01f0e7810 */ /* 0x002fe40007ffe0ff */
[----:B------:R-:W-:Y:S01]  /*78f0*/  LEA.HI.SX32 R244, R244, R31, 0x1b ;  /* 0x0000001ff4f47211 */ /* 0x000fe200078fdaff */
[----:B------:R-:W-:Y:S05]  /*7900*/  @!P3 BRA `(.L_x_5022) ;  /* 0x000000100000b947 */ /* 0x000fea0003800000 */
[----:B---3--:R1:W-:Y:S02]  /*7910*/  RED.E.ADD.F32.FTZ.RN.STRONG.GPU [R16.64+-0x180], R15 ;  /* 0xfffe800f1000798e */ /* 0x0083e4000c10e78c */
.L_x_5022:
[----:B------:R-:W-:Y:S05]  /*7920*/  BSYNC B0 ;  /* 0x0000000000007941 */ /* 0x000fea0003800000 */
.L_x_5021:
[----:B-1-3--:R1:W3:Y:S01]  /*7930*/  LDS R15, [R244.X4+0xb30] ;  /* 0x000b3000f40f7984 */ /* 0x00a2e20000004800 */
[----:B------:R-:W-:Y:S01]  /*7940*/  BSSY B0, `(.L_x_5023) ;  /* 0x0000004000007945 */ /* 0x000fe20003800000 */
[----:B------:R-:W-:Y:S01]  /*7950*/  LEA.HI.SX32 R14, R14, R31, 0x1b ;  /* 0x0000001f0e0e7211 */ /* 0x000fe200078fdaff */
[----:B------:R-:W-:Y:S05]  /*7960*/  @!P4 BRA `(.L_x_5024) ;  /* 0x000000100000c947 */ /* 0x000fea0003800000 */
[----:B---3--:R3:W-:Y:S02]  /*7970*/  RED.E.ADD.F32.FTZ.RN.STRONG.GPU [R16.64+-0x100], R15 ;  /* 0xffff000f1000798e */ /* 0x0087e4000c10e78c */
.L_x_5024:
[----:B------:R-:W-:Y:S05]  /*7980*/  BSYNC B0 ;  /* 0x0000000000007941 */ /* 0x000fea0003800000 */
.L_x_5023:
[----:B---3--:R3:W4:Y:S01]  /*7990*/  LDS R15, [R14.X4+0xbb0] ;  /* 0x000bb0000e0f7984 */ /* 0x0087220000004800 */
[----:B------:R-:W-:Y:S01]  /*79a0*/  BSSY B0, `(.L_x_5025) ;  /* 0x0000003000007945 */ /* 0x000fe20003800000 */
[----:B------:R-:W-:Y:S05]  /*79b0*/  @!P5 BRA `(.L_x_5026) ;  /* 0x000000100000d947 */ /* 0x000fea0003800000 */
[----:B----4-:R4:W-:Y:S02]  /*79c0*/  RED.E.ADD.F32.FTZ.RN.STRONG.GPU [R16.64+-0x80], R15 ;  /* 0xffff800f1000798e */ /* 0x0109e4000c10e78c */
.L_x_5026:
[----:B------:R-:W-:Y:S05]  /*79d0*/  BSYNC B0 ;  /* 0x0000000000007941 */ /* 0x000fea0003800000 */
.L_x_5025:
[----:B----4-:R-:W4:Y:S01]  /*79e0*/  SHFL.DOWN PT, R15, R184, 0x1, 0x1f ;  /* 0x08201f00b80f7f89 */ /* 0x010f2200000e0000 */
[C---:B------:R-:W-:Y:S01]  /*79f0*/  ISETP.GT.AND P0, PT, R28.reuse, 0x1e, PT ;  /* 0x0000001e1c00780c */ /* 0x040fe20003f04270 */
[----:B------:R-:W-:Y:S01]  /*7a00*/  FMUL.FTZ R17, R139, R226 ;  /* 0x000000e28b117220 */ /* 0x000fe20000410000 */
[----:B------:R-:W-:Y:S01]  /*7a10*/  ISETP.NE.AND P1, PT, R28, RZ, PT ;  /* 0x000000ff1c00720c */ /* 0x000fe20003f25270 */
[----:B---3--:R-:W3:Y:S01]  /*7a20*/  SHFL.DOWN PT, R14, R141, 0x1, 0x1f ;  /* 0x08201f008d0e7f89 */ /* 0x008ee200000e0000 */
        /* <DEDUP_REMOVED lines=14> */
[----:B---3--:R-:W-:Y:S01]  /*7b10*/  @!P0 FADD.FTZ R141, R141, R14 ;  /* 0x0000000e8d8d8221 */ /* 0x008fe20000010000 */
[----:B------:R-:W3:Y:S01]  /*7b20*/  SHFL.DOWN PT, R15, R184, 0x2, 0x1f ;  /* 0x08401f00b80f7f89 */ /* 0x000ee200000e0000 */
[----:B------:R-:W-:Y:S01]  /*7b30*/  ISETP.GT.AND P0, PT, R28, 0x1d, PT ;  /* 0x0000001d1c00780c */ /* 0x000fe20003f04270 */
[----:B------:R-:W-:Y:S02]  /*7b40*/  FADD.FTZ R112, R161, R112 ;  /* 0x00000070a1707221 */ /* 0x000fe40000010000 */
[----:B------:R-:W4:Y:S01]  /*7b50*/  SHFL.DOWN PT, R14, R141, 0x2, 0x1f ;  /* 0x08401f008d0e7f89 */ /* 0x000f2200000e0000 */
[----:B------:R-:W-:-:S02]  /*7b60*/  FADD.FTZ R111, R240, R111 ;  /* 0x0000006ff06f7221 */ /* 0x000fc40000010000 */
[----:B------:R-:W-:Y:S02]  /*7b70*/  FADD.FTZ R109, R20, R109 ;  /* 0x0000006d146d7221 */ /* 0x000fe40000010000 */
[----:B------:R-:W-:Y:S02]  /*7b80*/  FADD.FTZ R107, R177, R107 ;  /* 0x0000006bb16b7221 */ /* 0x000fe40000010000 */
[----:B------:R-:W-:Y:S02]  /*7b90*/  FADD.FTZ R106, R175, R106 ;  /* 0x0000006aaf6a7221 */ /* 0x000fe40000010000 */
[----:B------:R-:W-:Y:S02]  /*7ba0*/  FADD.FTZ R105, R171, R105 ;  /* 0x00000069ab697221 */ /* 0x000fe40000010000 */
[----:B------:R-:W-:Y:S02]  /*7bb0*/  FADD.FTZ R104, R169, R104 ;  /* 0x00000068a9687221 */ /* 0x000fe40000010000 */
[----:B------:R-:W-:-:S02]  /*7bc0*/  FADD.FTZ R103, R22, R103 ;  /* 0x0000006716677221 */ /* 0x000fc40000010000 */
[----:B---3--:R-:W-:Y:S02]  /*7bd0*/  @!P0 FADD.FTZ R184, R184, R15 ;  /* 0x0000000fb8b88221 */ /* 0x008fe40000010000 */
[-C--:B------:R-:W-:Y:S02]  /*7be0*/  FMUL.FTZ R15, R139, R224.reuse ;  /* 0x000000e08b0f7220 */ /* 0x080fe40000410000 */
[----:B----4-:R-:W-:Y:S01]  /*7bf0*/  @!P0 FADD.FTZ R141, R141, R14 ;  /* 0x0000000e8d8d8221 */ /* 0x010fe20000010000 */
[----:B------:R-:W3:Y:S01]  /*7c00*/  SHFL.DOWN PT, R173, R184, 0x4, 0x1f ;  /* 0x08801f00b8ad7f89 */ /* 0x000ee200000e0000 */
[----:B------:R-:W-:Y:S01]  /*7c10*/  ISETP.GT.AND P0, PT, R28, 0x1b, PT ;  /* 0x0000001b1c00780c */ /* 0x000fe20003f04270 */
[----:B------:R-:W-:Y:S02]  /*7c20*/  FMUL.FTZ R15, R236, R15 ;  /* 0x0000000fec0f7220 */ /* 0x000fe40000410000 */
[----:B------:R-:W4:Y:S02]  /*7c30*/  SHFL.DOWN PT, R14, R141, 0x4, 0x1f ;  /* 0x08801f008d0e7f89 */ /* 0x000f2400000e0000 */
[----:B------:R-:W-:-:S02]  /*7c40*/  FFMA.FTZ R163, R172, R224, R15 ;  /* 0x000000e0aca37223 */ /* 0x000fc4000001000f */
[----:B------:R-:W-:Y:S02]  /*7c50*/  FMUL.FTZ R15, R139, R194 ;  /* 0x000000c28b0f7220 */ /* 0x000fe40000410000 */
[----:B------:R-:W-:Y:S02]  /*7c60*/  FADD.FTZ R120, R163, R120 ;  /* 0x00000078a3787221 */ /* 0x000fe40000010000 */
[----:B------:R-:W-:Y:S02]  /*7c70*/  FMUL.FTZ R228, R228, R15 ;  /* 0x0000000fe4e47220 */ /* 0x000fe40000410000 */
[----:B------:R-:W-:Y:S02]  /*7c80*/  FMUL.FTZ R15, R139, R196 ;  /* 0x000000c48b0f7220 */ /* 0x000fe40000410000 */
[----:B------:R-:W-:Y:S02]  /*7c90*/  FFMA.FTZ R228, R149, R194, R228 ;  /* 0x000000c295e47223 */ /* 0x000fe400000100e4 */
[----:B------:R-:W-:-:S02]  /*7ca0*/  FMUL.FTZ R17, R230, R15 ;  /* 0x0000000fe6117220 */ /* 0x000fc40000410000 */
[----:B------:R-:W-:Y:S02]  /*7cb0*/  FMUL.FTZ R15, R139, R198 ;  /* 0x000000c68b0f7220 */ /* 0x000fe40000410000 */
[----:B------:R-:W-:Y:S02]  /*7cc0*/  FFMA.FTZ R17, R174, R196, R17 ;  /* 0x000000c4ae117223 */ /* 0x000fe40000010011 */
[----:B---3--:R-:W-:Y:S02]  /*7cd0*/  @!P0 FADD.FTZ R184, R184, R173 ;  /* 0x000000adb8b88221 */ /* 0x008fe40000010000 */
[----:B------:R-:W-:Y:S02]  /*7ce0*/  FADD.FTZ R122, R17, R122 ;  /* 0x0000007a117a7221 */ /* 0x000fe40000010000 */
[----:B----4-:R-:W-:Y:S01]  /*7cf0*/  @!P0 FADD.FTZ R141, R141, R14 ;  /* 0x0000000e8d8d8221 */ /* 0x010fe20000010000 */
[----:B------:R-:W3:Y:S01]  /*7d00*/  SHFL.DOWN PT, R147, R184, 0x8, 0x1f ;  /* 0x09001f00b8937f89 */ /* 0x000ee200000e0000 */
[----:B------:R-:W-:Y:S01]  /*7d10*/  ISETP.GT.AND P0, PT, R28, 0x17, PT ;  /* 0x000000171c00780c */ /* 0x000fe20003f04270 */
[----:B------:R-:W-:-:S02]  /*7d20*/  FMUL.FTZ R15, R242, R15 ;  /* 0x0000000ff20f7220 */ /* 0x000fc40000410000 */
[----:B------:R-:W4:Y:S01]  /*7d30*/  SHFL.DOWN PT, R16, R141, 0x8, 0x1f ;  /* 0x09001f008d107f89 */ /* 0x000f2200000e0000 */
        /* <DEDUP_REMOVED lines=8> */
[----:B------:R-:W-:Y:S02]  /*7dc0*/  FMUL.FTZ R165, R165, R14 ;  /* 0x0000000ea5a57220 */ /* 0x000fe40000410000 */
[----:B------:R-:W-:Y:S02]  /*7dd0*/  FMUL.FTZ R15, R214, R15 ;  /* 0x0000000fd60f7220 */ /* 0x000fe40000410000 */
[----:B---3--:R-:W-:Y:S02]  /*7de0*/  @!P0 FADD.FTZ R184, R184, R147 ;  /* 0x00000093b8b88221 */ /* 0x008fe40000010000 */
[----:B------:R-:W-:-:S02]  /*7df0*/  FFMA.FTZ R186, R155, R186, R15 ;  /* 0x000000ba9bba7223 */ /* 0x000fc4000001000f */
[----:B----4-:R-:W-:Y:S01]  /*7e00*/  @!P0 FADD.FTZ R141, R141, R16 ;  /* 0x000000108d8d8221 */ /* 0x010fe20000010000 */
[----:B------:R-:W3:Y:S01]  /*7e10*/  SHFL.DOWN PT, R17, R184, 0x10, 0x1f ;  /* 0x0a001f00b8117f89 */ /* 0x000ee200000e0000 */
[----:B------:R-:W-:Y:S01]  /*7e20*/  ISETP.GT.AND P0, PT, R28, 0xf, PT ;  /* 0x0000000f1c00780c */ /* 0x000fe20003f04270 */
[C---:B------:R-:W-:Y:S02]  /*7e30*/  FMUL.FTZ R15, R139.reuse, R188 ;  /* 0x000000bc8b0f7220 */ /* 0x040fe40000410000 */
[----:B------:R-:W4:Y:S01]  /*7e40*/  SHFL.DOWN PT, R16, R141, 0x10, 0x1f ;  /* 0x0a001f008d107f89 */ /* 0x000f2200000e0000 */
[C---:B------:R-:W-:Y:S02]  /*7e50*/  FMUL.FTZ R14, R139.reuse, R190 ;  /* 0x000000be8b0e7220 */ /* 0x040fe40000410000 */
[----:B------:R-:W-:Y:S02]  /*7e60*/  FMUL.FTZ R18, R18, R15 ;  /* 0x0000000f12127220 */ /* 0x000fe40000410000 */
        /* <DEDUP_REMOVED lines=8> */
[----:B---3--:R-:W-:Y:S02]  /*7ef0*/  @!P0 FADD.FTZ R184, R184, R17 ;  /* 0x00000011b8b88221 */ /* 0x008fe40000010000 */
[----:B------:R-:W-:Y:S02]  /*7f00*/  FMUL.FTZ R17, R139, R206 ;  /* 0x000000ce8b117220 */ /* 0x000fe40000410000 */
[----:B----4-:R-:W-:Y:S02]  /*7f10*/  @!P0 FADD.FTZ R141, R141, R16 ;  /* 0x000000108d8d8221 */ /* 0x010fe40000010000 */
[----:B------:R-:W-:Y:S02]  /*7f20*/  FMUL.FTZ R220, R220, R17 ;  /* 0x00000011dcdc7220 */ /* 0x000fe40000410000 */
[C---:B------:R-:W-:Y:S01]  /*7f30*/  FMUL.FTZ R17, R139.reuse, R210 ;  /* 0x000000d28b117220 */ /* 0x040fe20000410000 */
[----:B------:R-:W-:Y:S01]  /*7f40*/  MOV R14, R141 ;  /* 0x0000008d000e7202 */ /* 0x000fe20000000f00 */
[----:B------:R-:W-:-:S02]  /*7f50*/  FMUL.FTZ R16, R139, R212 ;  /* 0x000000d48b107220 */ /* 0x000fc40000410000 */
[----:B------:R-:W-:Y:S02]  /*7f60*/  FMUL.FTZ R19, R218, R17 ;  /* 0x00000011da137220 */ /* 0x000fe40000410000 */
[----:B------:R-:W-:Y:S02]  /*7f70*/  FMUL.FTZ R17, R139, R208 ;  /* 0x000000d08b117220 */ /* 0x000fe40000410000 */
[----:B------:R-:W-:Y:S02]  /*7f80*/  IMAD.MOV.U32 R15, RZ, RZ, R184 ;  /* 0x000000ffff0f7224 */ /* 0x000fe400078e00b8 */
[----:B------:R-:W-:Y:S02]  /*7f90*/  FMUL.FTZ R17, R216, R17 ;  /* 0x00000011d8117220 */ /* 0x000fe40000410000 */
[----:B------:R-:W-:Y:S01]  /*7fa0*/  FMUL.FTZ R23, R23, R16 ;  /* 0x0000001017177220 */ /* 0x000fe20000410000 */
[----:B------:R3:W-:Y:S01]  /*7fb0*/  @!P1 STS.64 [0xc78], R14 ;  /* 0x000c780eff009388 */ /* 0x0007e20000000a00 */
        /* <DEDUP_REMOVED lines=19> */
[----:B---3--:R-:W-:Y:S02]  /*80f0*/  ISETP.NE.AND P0, PT, R201, c[0x0][0x174], PT ;  /* 0x00005d00c9007a0c */ /* 0x008fe40003f05270 */
[----:B------:R-:W-:-:S11]  /*8100*/  SHF.L.U32 R18, R135, 0x2, RZ ;  /* 0x0000000287127819 */ /* 0x000fd600000006ff */
[----:B------:R-:W3:Y:S04]  /*8110*/  @P0 LDS R16, [R18+0x2328] ;  /* 0x0023280012100984 */ /* 0x000ee80000000800 */
[----:B------:R-:W4:Y:S01]  /*8120*/  @P0 LDS R17, [R18+0x1f28] ;  /* 0x001f280012110984 */ /* 0x000f220000000800 */
[----:B---3--:R-:W-:Y:S02]  /*8130*/  @P0 FADD.FTZ R15, R15, R16 ;  /* 0x000000100f0f0221 */ /* 0x008fe40000010000 */
[----:B----4-:R-:W-:-:S03]  /*8140*/  @P0 FADD.FTZ R14, R14, R17 ;  /* 0x000000110e0e0221 */ /* 0x010fc60000010000 */
[----:B------:R3:W-:Y:S04]  /*8150*/  STS [R18+0x2328], R15 ;  /* 0x0023280f12007388 */ /* 0x0007e80000000800 */
[----:B------:R3:W-:Y:S02]  /*8160*/  STS [R18+0x1f28], R14 ;  /* 0x001f280e12007388 */ /* 0x0007e40000000800 */
.L_x_5028:
[----:B---3--:R-:W-:Y:S05]  /*8170*/  BSYNC B0 ;  /* 0x0000000000007941 */ /* 0x008fea0003800000 */
.L_x_5027:
[----:B------:R-:W-:Y:S01]  /*8180*/  IADD3 R135, R135, 0x1, RZ ;  /* 0x0000000187877810 */ /* 0x000fe20007ffe0ff */
[----:B------:R-:W-:-:S03]  /*8190*/  UIADD3 UR6, UP0, UR6, 0x1, URZ ;  /* 0x0000000106067890 */ /* 0x000fc6000ff1e03f */
[----:B------:R-:W-:Y:S01]  /*81a0*/  ISETP.GE.AND P0, PT, R135, c[0x0][0x16c], PT ;  /* 0x00005b0087007a0c */ /* 0x000fe20003f06270 */
[----:B------:R-:W-:-:S12]  /*81b0*/  UIADD3.X UR7, URZ, UR7, URZ, UP0, !UPT ;  /* 0x000000073f077290 */ /* 0x000fd800087fe43f */
[----:B------:R-:W-:Y:S01]  /*81c0*/  @P0 CALL.REL.NOINC `(.L_x_4992) ;  /* 0x0000001000000944 */ /* 0x000fe20003c00000 */
[----:B------:R-:W-:Y:S05]  /*81d0*/  BRA `(.L_x_5029) ;  /* 0xffffcad000007947 */ /* 0x000fea000383ffff */
.L_x_4992:
        /* <DEDUP_REMOVED lines=22> */
[----:B---3--:R-:W-:-:S03]  /*8340*/  PRMT R4, R109, 0x7632, R4 ;  /* 0x000076326d047816 */ /* 0x008fc60000000004 */
[----:B------:R-:W-:Y:S01]  /*8350*/  STS.U16 [R53], R103 ;  /* 0x0000006735007388 */ /* 0x000fe20000000400 */
[----:B----4-:R-:W-:-:S03]  /*8360*/  PRMT R5, R113, 0x7632, R5 ;  /* 0x0000763271057816 */ /* 0x010fc60000000005 */
[----:B------:R-:W-:Y:S01]  /*8370*/  STS.U16 [R53+0x4], R105 ;  /* 0x0000046935007388 */ /* 0x000fe20000000400 */
[----:B-----5:R-:W-:-:S03]  /*8380*/  PRMT R14, R115, 0x7632, R14 ;  /* 0x00007632730e7816 */ /* 0x020fc6000000000e */
        /* <DEDUP_REMOVED lines=9> */
[----:B---3--:R-:W-:-:S03]  /*8420*/  IMAD.WIDE.U32 R4, R27, c[0x0][0x2d8], RZ ;  /* 0x0000b6001b047a25 */ /* 0x008fc600078e00ff */
[----:B------:R-:W-:Y:S04]  /*8430*/  STS.U16 [R53+0x1c], R117 ;  /* 0x00001c7535007388 */ /* 0x000fe80000000400 */
[----:B------:R3:W-:Y:S01]  /*8440*/  STS.U16 [R53+0x1e], R16 ;  /* 0x00001e1035007388 */ /* 0x0007e20000000400 */
[----:B------:R-:W-:-:S06]  /*8450*/  NOP ;  /* 0x0000000000007918 */ /* 0x000fcc0000000000 */
[----:B0-----:R-:W-:Y:S01]  /*8460*/  LDS.U16 R19, [R34] ;  /* 0x0000000022137984 */ /* 0x001fe20000000400 */
[----:B----4-:R-:W-:-:S03]  /*8470*/  IMAD R14, R197, c[0x0][0x2d8], RZ ;  /* 0x0000b600c50e7a24 */ /* 0x010fc600078e02ff */
[----:B------:R-:W-:Y:S01]  /*8480*/  LDS.U16 R21, [R36+0x40] ;  /* 0x0000400024157984 */ /* 0x000fe20000000400 */
[----:B------:R-:W-:Y:S01]  /*8490*/  IMAD R15, R27, c[0x0][0x2dc], R14 ;  /* 0x0000b7001b0f7a24 */ /* 0x000fe200078e020e */
        /* <DEDUP_REMOVED lines=10> */
[C---:B---3--:R-:W-:Y:S01]  /*8540*/  LEA R16, P1, R4.reuse, R17, 0x1 ;  /* 0x0000001104107211 */ /* 0x048fe200078208ff */
        /* <DEDUP_REMOVED lines=29> */
.L_x_5031:
[----:B------:R-:W-:Y:S05]  /*8720*/  BSYNC B0 ;  /* 0x0000000000007941 */ /* 0x000fea0003800000 */
.L_x_5030:
        /* <DEDUP_REMOVED lines=34> */
[----:B------:R-:W-:Y:S01]  /*8950*/  PRMT R22, R14, 0x7632, R22 ;  /* 0x000076320e167816 */ /* 0x000fe20000000016 */
        /* <DEDUP_REMOVED lines=10> */
[----:B---3--:R-:W-:Y:S02]  /*8a00*/  PRMT R17, R133, 0x7632, R17 ;  /* 0x0000763285117816 */ /* 0x008fe40000000011 */
        /* <DEDUP_REMOVED lines=16> */
[----:B---3--:R-:W-:Y:S01]  /*8b10*/  PRMT R18, R4, 0x7632, R18 ;  /* 0x0000763204127816 */ /* 0x008fe20000000012 */
[----:B------:R-:W-:Y:S01]  /*8b20*/  STS.U16 [R53], R133 ;  /* 0x0000008535007388 */ /* 0x000fe20000000400 */
[----:B----4-:R-:W-:Y:S01]  /*8b30*/  PRMT R16, R15, 0x7632, R16 ;  /* 0x000076320f107816 */ /* 0x010fe20000000010 */
[----:B------:R-:W-:Y:S02]  /*8b40*/  FADD.FTZ R121, R122, R121 ;  /* 0x000000797a797221 */ /* 0x000fe40000010000 */
[----:B------:R-:W-:Y:S01]  /*8b50*/  STS.U16 [R53+0x4], R131 ;  /* 0x0000048335007388 */ /* 0x000fe20000000400 */
[----:B0-----:R-:W-:Y:S01]  /*8b60*/  PRMT R20, R14, 0x7632, R20 ;  /* 0x000076320e147816 */ /* 0x001fe20000000014 */
[----:B------:R-:W-:-:S02]  /*8b70*/  FADD.FTZ R26, R121, R120 ;  /* 0x00000078791a7221 */ /* 0x000fc40000010000 */
[----:B------:R-:W-:Y:S02]  /*8b80*/  STS.U16 [R53+0xa], R19 ;  /* 0x00000a1335007388 */ /* 0x000fe40000000400 */
[----:B------:R-:W-:Y:S02]  /*8b90*/  FADD.FTZ R26, R26, R119 ;  /* 0x000000771a1a7221 */ /* 0x000fe40000010000 */
        /* <DEDUP_REMOVED lines=12> */
[----:B---3--:R-:W-:-:S03]  /*8c60*/  IMAD R14, R197, c[0x0][0x2f8], RZ ;  /* 0x0000be00c50e7a24 */ /* 0x008fc600078e02ff */
        /* <DEDUP_REMOVED lines=31> */
.L_x_5033:
[----:B------:R-:W-:Y:S05]  /*8e60*/  BSYNC B0 ;  /* 0x0000000000007941 */ /* 0x000fea0003800000 */
.L_x_5032:
[----:B------:R-:W-:Y:S01]  /*8e70*/  MOV R2, R4 ;  /* 0x0000000400027202 */ /* 0x000fe20000000f00 */
[----:B------:R-:W-:Y:S01]  /*8e80*/  IMAD R5, R25, c[0x0][0x300], RZ ;  /* 0x0000c00019057a24 */ /* 0x000fe200078e02ff */
[----:B------:R-:W-:Y:S01]  /*8e90*/  MOV R3, R65 ;  /* 0x0000004100037202 */ /* 0x000fe20000000f00 */
[----:B------:R-:W-:Y:S01]  /*8ea0*/  UIADD3 UR17, UP0, UR17, -0x400, URZ ;  /* 0xfffffc0011117890 */ /* 0x000fe2000ff1e03f */
[----:B------:R-:W-:Y:S01]  /*8eb0*/  IADD3 R52, P0, R52, -0x3c0, RZ ;  /* 0xfffffc4034347810 */ /* 0x000fe20007f1e0ff */
[----:B------:R-:W-:Y:S01]  /*8ec0*/  IMAD R5, R0, c[0x0][0x304], R5 ;  /* 0x0000c10000057a24 */ /* 0x000fe200078e0205 */
[-C--:B------:R-:W-:Y:S01]  /*8ed0*/  ISETP.GE.AND P3, PT, R138, R63.reuse, PT ;  /* 0x0000003f8a00720c */ /* 0x080fe20003f66270 */
[----:B------:R-:W-:Y:S01]  /*8ee0*/  IMAD.WIDE.U32 R2, R0, c[0x0][0x300], R2 ;  /* 0x0000c00000027a25 */ /* 0x000fe200078e0002 */
[----:B------:R-:W-:Y:S01]  /*8ef0*/  IADD3.X R51, R51, -0x1, RZ, P0, !PT ;  /* 0xffffffff33337810 */ /* 0x000fe200007fe4ff */
[----:B------:R-:W-:Y:S01]  /*8f00*/  UIADD3 UR15, UP1, UR15, -0x400, URZ ;  /* 0xfffffc000f0f7890 */ /* 0x000fe2000ff3e03f */
[----:B------:R-:W-:Y:S01]  /*8f10*/  ISETP.GE.AND P4, PT, R140, R63, PT ;  /* 0x0000003f8c00720c */ /* 0x000fe20003f86270 */
[----:B------:R-:W-:Y:S01]  /*8f20*/  UIADD3 UR9, UP2, UR9, -0x400, URZ ;  /* 0xfffffc0009097890 */ /* 0x000fe2000ff5e03f */
[----:B------:R-:W-:Y:S01]  /*8f30*/  IADD3 R69, P0, R69, R2, RZ ;  /* 0x0000000245457210 */ /* 0x000fe20007f1e0ff */
[----:B------:R-:W-:Y:S01]  /*8f40*/  UIADD3.X UR18, UR18, -0x1, URZ, UP0, !UPT ;  /* 0xffffffff12127890 */ /* 0x000fe200087fe43f */
[----:B------:R-:W-:Y:S01]  /*8f50*/  IADD3 R2, P1, R52, c[0x0][0x340], RZ ;  /* 0x0000d00034027a10 */ /* 0x000fe20007f3e0ff */
[----:B------:R-:W-:Y:S01]  /*8f60*/  UIADD3.X UR16, UR16, -0x1, URZ, UP1, !UPT ;  /* 0xffffffff10107890 */ /* 0x000fe20008ffe43f */
[----:B------:R-:W-:Y:S01]  /*8f70*/  IADD3.X R70, R70, R5, R3, P0, !PT ;  /* 0x0000000546467210 */ /* 0x000fe200007fe403 */
[----:B------:R-:W-:Y:S01]  /*8f80*/  UIADD3.X UR14, UR14, -0x1, URZ, UP2, !UPT ;  /* 0xffffffff0e0e7890 */ /* 0x000fe200097fe43f */
[----:B------:R-:W-:-:S02]  /*8f90*/  IADD3.X R3, R51, c[0x0][0x344], RZ, P1, !PT ;  /* 0x0000d10033037a10 */ /* 0x000fc40000ffe4ff */
[C---:B------:R-:W-:Y:S02]  /*8fa0*/  LEA R2, P0, R69.reuse, R2, 0x1 ;  /* 0x0000000245027211 */ /* 0x040fe400078008ff */
[----:B------:R-:W-:Y:S02]  /*8fb0*/  ISETP.GE.AND P5, PT, R142, R63, PT ;  /* 0x0000003f8e00720c */ /* 0x000fe40003fa6270 */
[----:B------:R-:W-:Y:S02]  /*8fc0*/  LEA.HI.X R3, R69, R3, R70, 0x1, P0 ;  /* 0x0000000345037211 */ /* 0x000fe400000f0c46 */
[-C--:B------:R-:W-:Y:S02]  /*8fd0*/  ISETP.GE.AND P6, PT, R144, R63.reuse, PT ;  /* 0x0000003f9000720c */ /* 0x080fe40003fc6270 */
        /* <DEDUP_REMOVED lines=32> */
.L_x_4986:
[----:B------:R-:W-:Y:S02]  /*91e0*/  ISETP.NE.U32.AND P0, PT, RZ, c[0x0][0x328], PT ;  /* 0x0000ca00ff007a0c */ /* 0x000fe40003f05070 */
[----:B------:R-:W-:Y:S02]  /*91f0*/  ISETP.NE.U32.AND P2, PT, RZ, c[0x0][0x348], PT ;  /* 0x0000d200ff007a0c */ /* 0x000fe40003f45070 */
[----:B------:R-:W-:Y:S02]  /*9200*/  ISETP.NE.AND.EX P1, PT, RZ, c[0x0][0x32c], PT, P0 ;  /* 0x0000cb00ff007a0c */ /* 0x000fe40003f25300 */
[----:B------:R-:W-:-:S11]  /*9210*/  ISETP.NE.AND.EX P0, PT, RZ, c[0x0][0x34c], PT, P2 ;  /* 0x0000d300ff007a0c */ /* 0x000fd60003f05320 */
[----:B------:R-:W-:Y:S05]  /*9220*/  @!P1 BRA `(.L_x_5035) ;  /* 0x0000014000009947 */ /* 0x000fea0003800000 */
[----:B---3--:R-:W3:Y:S01]  /*9230*/  SHFL.DOWN P1, R3, R24, 0x1, 0x1f ;  /* 0x08201f0018037f89 */ /* 0x008ee20000020000 */
[----:B------:R-:W-:Y:S03]  /*9240*/  BSSY B0, `(.L_x_5035) ;  /* 0x0000012000007945 */ /* 0x000fe60003800000 */
[----:B------:R-:W4:Y:S01]  /*9250*/  S2R R6, SR_LANEID ;  /* 0x0000000000067919 */ /* 0x000f220000000000 */
[----:B---3--:R-:W-:Y:S01]  /*9260*/  @P1 FADD R3, R3, R24 ;  /* 0x0000001803031221 */ /* 0x008fe20000000000 */
[----:B----4-:R-:W-:-:S04]  /*9270*/  ISETP.NE.AND P2, PT, R6, RZ, PT ;  /* 0x000000ff0600720c */ /* 0x010fc80003f45270 */
[----:B------:R-:W3:Y:S04]  /*9280*/  SHFL.DOWN P1, R2, R3, 0x2, 0x1f ;  /* 0x08401f0003027f89 */ /* 0x000ee80000020000 */
[----:B------:R-:W4:Y:S01]  /*9290*/  S2R R6, SR_TID.X ;  /* 0x0000000000067919 */ /* 0x000f220000002100 */
[----:B---3--:R-:W-:-:S05]  /*92a0*/  @P1 FADD R2, R3, R2 ;  /* 0x0000000203021221 */ /* 0x008fca0000000000 */
[----:B------:R-:W3:Y:S02]  /*92b0*/  SHFL.DOWN P1, R5, R2, 0x4, 0x1f ;  /* 0x08801f0002057f89 */ /* 0x000ee40000020000 */
[----:B---3--:R-:W-:-:S05]  /*92c0*/  @P1 FADD R5, R2, R5 ;  /* 0x0000000502051221 */ /* 0x008fca0000000000 */
[----:B------:R-:W3:Y:S02]  /*92d0*/  SHFL.DOWN P1, R4, R5, 0x8, 0x1f ;  /* 0x09001f0005047f89 */ /* 0x000ee40000020000 */
[----:B---3--:R-:W-:-:S05]  /*92e0*/  @P1 FADD R4, R5, R4 ;  /* 0x0000000405041221 */ /* 0x008fca0000000000 */
[----:B------:R-:W3:Y:S02]  /*92f0*/  SHFL.DOWN P1, R7, R4, 0x10, 0x1f ;  /* 0x0a001f0004077f89 */ /* 0x000ee40000020000 */
[----:B---3--:R-:W-:Y:S01]  /*9300*/  @P1 FADD R7, R4, R7 ;  /* 0x0000000704071221 */ /* 0x008fe20000000000 */
[----:B----4-:R-:W-:-:S04]  /*9310*/  ISETP.NE.AND P1, PT, R6, RZ, PT ;  /* 0x000000ff0600720c */ /* 0x010fc80003f25270 */
[----:B------:R3:W-:Y:S04]  /*9320*/  @!P2 STS [0xc74], R7 ;  /* 0x000c7407ff00a388 */ /* 0x0007e80000000800 */
[----:B------:R-:W-:Y:S06]  /*9330*/  BAR.SYNC.DEFER_BLOCKING 0x0 ;  /* 0x0000000000007b1d */ /* 0x000fec0000010000 */
[----:B------:R-:W-:Y:S05]  /*9340*/  @P1 BRA `(.L_x_5036) ;  /* 0x0000001000001947 */ /* 0x000fea0003800000 */
[----:B---3--:R3:W-:Y:S02]  /*9350*/  RED.E.ADD.F32.FTZ.RN.STRONG.GPU [R10.64], R7 ;  /* 0x000000070a00798e */ /* 0x0087e4000c10e78c */
.L_x_5036:
[----:B---3--:R-:W-:Y:S05]  /*9360*/  BSYNC B0 ;  /* 0x0000000000007941 */ /* 0x008fea0003800000 */
.L_x_5035:
[----:B------:R-:W-:Y:S01]  /*9370*/  BSSY B0, `(.L_x_5037) ;  /* 0x0000018000007945 */ /* 0x000fe20003800000 */
[----:B------:R-:W-:Y:S05]  /*9380*/  @!P0 BRA `(.L_x_5038) ;  /* 0x0000015000008947 */ /* 0x000fea0003800000 */
[----:B------:R-:W-:Y:S06]  /*9390*/  BAR.SYNC.DEFER_BLOCKING 0x0 ;  /* 0x0000000000007b1d */ /* 0x000fec0000010000 */
[----:B---3--:R-:W3:Y:S04]  /*93a0*/  SHFL.DOWN P0, R3, R26, 0x1, 0x1f ;  /* 0x08201f001a037f89 */ /* 0x008ee80000000000 */
[----:B------:R-:W4:Y:S04]  /*93b0*/  S2R R6, SR_LANEID ;  /* 0x0000000000067919 */ /* 0x000f280000000000 */
[----:B0-----:R-:W0:Y:S01]  /*93c0*/  S2R R15, SR_TID.X ;  /* 0x00000000000f7919 */ /* 0x001e220000002100 */
[----:B---3--:R-:W-:Y:S01]  /*93d0*/  @P0 FADD R3, R3, R26 ;  /* 0x0000001a03030221 */ /* 0x008fe20000000000 */
[----:B----4-:R-:W-:-:S04]  /*93e0*/  ISETP.NE.AND P1, PT, R6, RZ, PT ;  /* 0x000000ff0600720c */ /* 0x010fc80003f25270 */
[----:B------:R-:W3:Y:S02]  /*93f0*/  SHFL.DOWN P0, R2, R3, 0x2, 0x1f ;  /* 0x08401f0003027f89 */ /* 0x000ee40000000000 */
[----:B---3--:R-:W-:-:S05]  /*9400*/  @P0 FADD R2, R3, R2 ;  /* 0x0000000203020221 */ /* 0x008fca0000000000 */
[----:B------:R-:W3:Y:S02]  /*9410*/  SHFL.DOWN P0, R5, R2, 0x4, 0x1f ;  /* 0x08801f0002057f89 */ /* 0x000ee40000000000 */
[----:B---3--:R-:W-:-:S05]  /*9420*/  @P0 FADD R5, R2, R5 ;  /* 0x0000000502050221 */ /* 0x008fca0000000000 */
[----:B------:R-:W3:Y:S02]  /*9430*/  SHFL.DOWN P0, R4, R5, 0x8, 0x1f ;  /* 0x09001f0005047f89 */ /* 0x000ee40000000000 */
[----:B---3--:R-:W-:-:S05]  /*9440*/  @P0 FADD R4, R5, R4 ;  /* 0x0000000405040221 */ /* 0x008fca0000000000 */
[----:B------:R-:W3:Y:S02]  /*9450*/  SHFL.DOWN P0, R7, R4, 0x10, 0x1f ;  /* 0x0a001f0004077f89 */ /* 0x000ee40000000000 */
[----:B---3--:R-:W-:Y:S01]  /*9460*/  @P0 FADD R7, R4, R7 ;  /* 0x0000000704070221 */ /* 0x008fe20000000000 */
[----:B0-----:R-:W-:-:S04]  /*9470*/  ISETP.NE.AND P0, PT, R15, RZ, PT ;  /* 0x000000ff0f00720c */ /* 0x001fc80003f05270 */
[----:B------:R0:W-:Y:S04]  /*9480*/  @!P1 STS [0xc74], R7 ;  /* 0x000c7407ff009388 */ /* 0x0001e80000000800 */
[----:B------:R-:W-:Y:S06]  /*9490*/  BAR.SYNC.DEFER_BLOCKING 0x0 ;  /* 0x0000000000007b1d */ /* 0x000fec0000010000 */
[----:B------:R-:W-:Y:S05]  /*94a0*/  @P0 BRA `(.L_x_5039) ;  /* 0x0000004000000947 */ /* 0x000fea0003800000 */
[----:B0-----:R0:W-:Y:S01]  /*94b0*/  RED.E.ADD.F32.FTZ.RN.STRONG.GPU [R8.64], R7 ;  /* 0x000000070800798e */ /* 0x0011e2000c10e78c */
[----:B------:R-:W-:Y:S01]  /*94c0*/  IMAD.MOV.U32 R15, RZ, RZ, RZ ;  /* 0x000000ffff0f7224 */ /* 0x000fe200078e00ff */
[----:B------:R-:W-:Y:S05]  /*94d0*/  BRA `(.L_x_5039) ;  /* 0x0000001000007947 */ /* 0x000fea0003800000 */
.L_x_5038:
[----:B0-----:R-:W0:Y:S02]  /*94e0*/  S2R R15, SR_TID.X ;  /* 0x00000000000f7919 */ /* 0x001e240000002100 */
.L_x_5039:
[----:B0-----:R-:W-:Y:S05]  /*94f0*/  BSYNC B0 ;  /* 0x0000000000007941 */ /* 0x001fea0003800000 */
.L_x_5037:
[----:B------:R-:W-:-:S13]  /*9500*/  ISETP.GE.AND P0, PT, R15, c[0x0][0x16c], PT ;  /* 0x00005b000f007a0c */ /* 0x000fda0003f06270 */
[----:B------:R-:W-:Y:S05]  /*9510*/  @P0 EXIT ;  /* 0x000000000000094d */ /* 0x000fea0003800000 */
[C---:B------:R-:W-:Y:S02]  /*9520*/  IMAD R5, R25.reuse, c[0x0][0x2a8], RZ ;  /* 0x0000aa0019057a24 */ /* 0x040fe400078e02ff */
[----:B------:R-:W-:Y:S02]  /*9530*/  IMAD R25, R25, c[0x0][0x288], RZ ;  /* 0x0000a20019197a24 */ /* 0x000fe400078e02ff */
[C---:B---3--:R-:W-:Y:S02]  /*9540*/  IMAD R23, R0.reuse, c[0x0][0x2ac], R5 ;  /* 0x0000ab0000177a24 */ /* 0x048fe400078e0205 */
[----:B------:R-:W-:-:S04]  /*9550*/  IMAD.WIDE.U32 R2, R0, c[0x0][0x2a8], RZ ;  /* 0x0000aa0000027a25 */ /* 0x000fc800078e00ff */
[C---:B------:R-:W-:Y:S01]  /*9560*/  IMAD R21, R0.reuse, c[0x0][0x28c], R25 ;  /* 0x0000a30000157a24 */ /* 0x040fe200078e0219 */
[----:B------:R-:W-:Y:S01]  /*9570*/  IADD3 R23, R3, R23, RZ ;  /* 0x0000001703177210 */ /* 0x000fe20007ffe0ff */
[----:B------:R-:W-:-:S05]  /*9580*/  IMAD.WIDE.U32 R4, R0, c[0x0][0x288], RZ ;  /* 0x0000a20000047a25 */ /* 0x000fca00078e00ff */
[----:B------:R-:W-:Y:S02]  /*9590*/  IADD3 R21, R5, R21, RZ ;  /* 0x0000001505157210 */ /* 0x000fe40007ffe0ff */
.L_x_5040:
[----:B0-----:R-:W0:Y:S01]  /*95a0*/  LDS R17, [R15.X4+0x1f28] ;  /* 0x001f28000f117984 */ /* 0x001e220000004800 */
[----:B------:R-:W-:Y:S01]  /*95b0*/  SHF.R.S32.HI R0, RZ, 0x1f, R15 ;  /* 0x0000001fff007819 */ /* 0x000fe2000001140f */
[----:B------:R-:W-:Y:S01]  /*95c0*/  IMAD.MOV.U32 R9, RZ, RZ, R23 ;  /* 0x000000ffff097224 */ /* 0x000fe200078e0017 */
[----:B------:R-:W-:Y:S01]  /*95d0*/  MOV R8, R2 ;  /* 0x0000000200087202 */ /* 0x000fe20000000f00 */
[----:B------:R3:W4:Y:S01]  /*95e0*/  LDS R19, [R15.X4+0x2328] ;  /* 0x002328000f137984 */ /* 0x0007220000004800 */
        /* <DEDUP_REMOVED lines=12> */
[----:B---3--:R-:W-:Y:S02]  /*96b0*/  IADD3 R15, R15, c[0x0][0x0], RZ ;  /* 0x000000000f0f7a10 */ /* 0x008fe40007ffe0ff */
[----:B------:R-:W-:Y:S02]  /*96c0*/  LEA.HI.X R9, R6, c[0x0][0x314], R9, 0x2, P0 ;  /* 0x0000c50006097a11 */ /* 0x000fe400000f1409 */
[----:B------:R-:W-:-:S02]  /*96d0*/  ISETP.GE.AND P0, PT, R15, c[0x0][0x16c], PT ;  /* 0x00005b000f007a0c */ /* 0x000fc40003f06270 */
[----:B------:R-:W-:-:S04]  /*96e0*/  IADD3 R7, R11, R13, RZ ;  /* 0x0000000d0b077210 */ /* 0x000fc80007ffe0ff */
[----:B------:R-:W-:Y:S01]  /*96f0*/  LEA.HI.X R13, R10, c[0x0][0x31c], R7, 0x2, P1 ;  /* 0x0000c7000a0d7a11 */ /* 0x000fe200008f1407 */
[----:B0-----:R0:W-:Y:S04]  /*9700*/  RED.E.ADD.F32.FTZ.RN.STRONG.GPU [R8.64], R17 ;  /* 0x000000110800798e */ /* 0x0011e8000c10e78c */
[----:B----4-:R0:W-:Y:S02]  /*9710*/  RED.E.ADD.F32.FTZ.RN.STRONG.GPU [R12.64], R19 ;  /* 0x000000130c00798e */ /* 0x0101e4000c10e78c */
[----:B------:R-:W-:Y:S05]  /*9720*/  @!P0 BRA `(.L_x_5040) ;  /* 0xfffffe7000008947 */ /* 0x000fea000383ffff */
[----:B------:R-:W-:Y:S05]  /*9730*/  EXIT ;  /* 0x000000000000794d */ /* 0x000fea0003800000 */
.L_x_5041:
        /* <DEDUP_REMOVED lines=12> */
.L_x_9073:


//--------------------- .text._Z25selective_scan_bwd_kernelI32Selective_Scan_bwd_kernel_traitsILi32ELi16ELb0ELb0ELb1ELb1ELb0EN3c108BFloat16EfEEv12SSMParamsBwd --------------------------
	.section	.text._Z25selective_scan_bwd_kernelI32Selective_Scan_bwd_kernel_traitsILi32ELi16ELb0ELb0ELb1ELb1ELb0EN3c108BFloat16EfEEv12SSMParamsBwd,"ax",@progbits
	.sectioninfo	@"SHI_REGISTERS=236"
	.align	128
        .global         _Z25selective_scan_bwd_kernelI32Selective_Scan_bwd_kernel_traitsILi32ELi16ELb0ELb0ELb1ELb1ELb0EN3c108BFloat16EfEEv12SSMParamsBwd
        .type           _Z25selective_scan_bwd_kernelI32Selective_Scan_bwd_kernel_traitsILi32ELi16ELb0ELb0ELb1ELb1ELb0EN3c108BFloat16EfEEv12SSMParamsBwd,@function
        .size           _Z25selective_scan_bwd_kernelI32Selective_Scan_bwd_kernel_traitsILi32ELi16ELb0ELb0ELb1ELb1ELb0EN3c108BFloat16EfEEv12SSMParamsBwd,(.L_x_9074 - _Z25selective_scan_bwd_kernelI32Selective_Scan_bwd_kernel_traitsILi32ELi16ELb0ELb0ELb1ELb1ELb0EN3c108BFloat16EfEEv12SSMParamsBwd)
        .other          _Z25selective_scan_bwd_kernelI32Selective_Scan_bwd_kernel_traitsILi32ELi16ELb0ELb0ELb1ELb1ELb0EN3c108BFloat16EfEEv12SSMParamsBwd,@"STO_CUDA_ENTRY STV_DEFAULT"
_Z25selective_scan_bwd_kernelI32Selective_Scan_bwd_kernel_traitsILi32ELi16ELb0ELb0ELb1ELb1ELb0EN3c108BFloat16EfEEv12SSMParamsBwd:
.text._Z25selective_scan_bwd_kernelI32Selective_Scan_bwd_kernel_traitsILi32ELi16ELb0ELb0ELb1ELb1ELb0EN3c108BFloat16EfEEv12SSMParamsBwd:
        /* <DEDUP_REMOVED lines=15> */
[----:B------:R-:W-:Y:S01]  /*00f0*/  IMAD R16, R142, c[0x0][0x280], RZ ;  /* 0x0000a0008e107a24 */ /* 0x000fe200078e02ff */
[----:B------:R-:W-:Y:S01]  /*0100*/  MOV R147, c[0x0][0x174] ;  /* 0x00005d0000937a02 */ /* 0x000fe20000000f00 */
[----:B------:R-:W4:Y:S01]  /*0110*/  S2R R149, SR_CTAID.X ;  /* 0x0000000000957919 */ /* 0x000f220000002500 */
[----:B------:R-:W5:Y:S01]  /*0120*/  I2F.RP R0, R17 ;  /* 0x0000001100007306 */ /* 0x000f620000209400 */
[----:B0-----:R-:W-:Y:S01]  /*0130*/  IABS R2, R151 ;  /* 0x0000009700027213 */ /* 0x001fe20000000000 */
[----:B------:R-:W-:Y:S01]  /*0140*/  UMOV UR4, URZ ;  /* 0x0000003f00047c82 */ /* 0x000fe20008000000 */
[C---:B------:R-:W-:Y:S01]  /*0150*/  ISETP.GE.AND P5, PT, R147.reuse, 0x1, PT ;  /* 0x000000019300780c */ /* 0x040fe20003fa6270 */
[----:B------:R-:W-:Y:S01]  /*0160*/  UMOV UR5, URZ ;  /* 0x0000003f00057c82 */ /* 0x000fe20008000000 */
[----:B------:R-:W-:Y:S01]  /*0170*/  SHF.L.U32 R147, R147, 0x9, RZ ;  /* 0x0000000993937819 */ /* 0x000fe200000006ff */
[----:B------:R-:W-:Y:S01]  /*0180*/  HFMA2.MMA R143, -RZ, RZ, 0, 0 ;  /* 0x00000000ff8f7435 */ /* 0x000fe200000001ff */
[----:B------:R-:W-:Y:S01]  /*0190*/  MOV R141, RZ ;  /* 0x000000ff008d7202 */ /* 0x000fe20000000f00 */
[----:B-----5:R-:W0:Y:S01]  /*01a0*/  MUFU.RCP R0, R0 ;  /* 0x0000000000007308 */ /* 0x020e220000001000 */
[----:B----4-:R-:W-:Y:S01]  /*01b0*/  SHF.R.S32.HI R213, RZ, 0x1f, R149 ;  /* 0x0000001fffd57819 */ /* 0x010fe20000011495 */
[----:B-1----:R-:W-:-:S04]  /*01c0*/  IMAD.WIDE.U32 R4, R149, c[0x0][0x1e0], RZ ;  /* 0x0000780095047a25 */ /* 0x002fc800078e00ff */
[C---:B------:R-:W-:Y:S02]  /*01d0*/  IMAD R12, R213.reuse, c[0x0][0x1e0], RZ ;  /* 0x00007800d50c7a24 */ /* 0x040fe400078e02ff */
[----:B------:R-:W-:Y:S01]  /*01e0*/  IMAD R14, R213, c[0x0][0x278], RZ ;  /* 0x00009e00d50e7a24 */ /* 0x000fe200078e02ff */
[----:B0-----:R-:W-:Y:S01]  /*01f0*/  IADD3 R6, R0, 0xffffffe, RZ ;  /* 0x0ffffffe00067810 */ /* 0x001fe20007ffe0ff */
[C---:B------:R-:W-:Y:S02]  /*0200*/  IMAD R13, R149.reuse, c[0x0][0x1e4], R12 ;  /* 0x00007900950d7a24 */ /* 0x040fe400078e020c */
[----:B------:R-:W-:Y:S01]  /*0210*/  IMAD R15, R149, c[0x0][0x27c], R14 ;  /* 0x00009f00950f7a24 */ /* 0x000fe200078e020e */
[----:B------:R0:W1:Y:S01]  /*0220*/  F2I.FTZ.U32.TRUNC.NTZ R7, R6 ;  /* 0x0000000600077305 */ /* 0x000062000021f000 */
[----:B------:R-:W-:Y:S01]  /*0230*/  IMAD R12, R142, c[0x0][0x1e8], RZ ;  /* 0x00007a008e0c7a24 */ /* 0x000fe200078e02ff */
[----:B------:R-:W-:-:S03]  /*0240*/  IADD3 R5, R5, R13, RZ ;  /* 0x0000000d05057210 */ /* 0x000fc60007ffe0ff */
[C---:B------:R-:W-:Y:S02]  /*0250*/  IMAD R14, R151.reuse, c[0x0][0x1ec], R12 ;  /* 0x00007b00970e7a24 */ /* 0x040fe400078e020c */
[----:B------:R-:W-:Y:S01]  /*0260*/  IMAD.WIDE.U32 R4, R151, c[0x0][0x1e8], R4 ;  /* 0x00007a0097047a25 */ /* 0x000fe200078e0004 */
[----:B0-----:R-:W-:Y:S01]  /*0270*/  HFMA2.MMA R6, -RZ, RZ, 0, 0 ;  /* 0x00000000ff067435 */ /* 0x001fe200000001ff */
[----:B-1----:R-:W-:-:S05]  /*0280*/  IADD3 R8, RZ, -R7, RZ ;  /* 0x80000007ff087210 */ /* 0x002fca0007ffe0ff */
[----:B------:R-:W-:Y:S02]  /*0290*/  IMAD R9, R8, R17, RZ ;  /* 0x0000001108097224 */ /* 0x000fe400078e02ff */
[----:B------:R-:W-:Y:S02]  /*02a0*/  IMAD R8, R213, c[0x0][0x1d0], RZ ;  /* 0x00007400d5087a24 */ /* 0x000fe400078e02ff */
[----:B------:R-:W-:-:S04]  /*02b0*/  IMAD.HI.U32 R7, R7, R9, R6 ;  /* 0x0000000907077227 */ /* 0x000fc800078e0006 */
[----:B------:R-:W-:Y:S02]  /*02c0*/  IMAD R9, R149, c[0x0][0x1d4], R8 ;  /* 0x0000750095097a24 */ /* 0x000fe400078e0208 */
[----:B------:R-:W-:-:S04]  /*02d0*/  IMAD.HI.U32 R145, R7, R2, RZ ;  /* 0x0000000207917227 */ /* 0x000fc800078e00ff */
[----:B------:R-:W-:Y:S01]  /*02e0*/  IMAD.WIDE.U32 R6, R149, c[0x0][0x278], RZ ;  /* 0x00009e0095067a25 */ /* 0x000fe200078e00ff */
[----:B------:R-:W-:-:S04]  /*02f0*/  IADD3 R0, -R145, RZ, RZ ;  /* 0x000000ff91007210 */ /* 0x000fc80007ffe1ff */
[----:B------:R-:W-:Y:S01]  /*0300*/  IADD3 R7, R7, R15, RZ ;  /* 0x0000000f07077210 */ /* 0x000fe20007ffe0ff */
[----:B------:R-:W-:Y:S01]  /*0310*/  IMAD R0, R17, R0, R2 ;  /* 0x0000000011007224 */ /* 0x000fe200078e0202 */
[----:B------:R-:W-:-:S03]  /*0320*/  LOP3.LUT R2, R151, c[0x0][0x178], RZ, 0x3c, !PT ;  /* 0x00005e0097027a12 */ /* 0x000fc600078e3cff */
[----:B------:R-:W-:Y:S01]  /*0330*/  IMAD.WIDE.U32 R6, R151, c[0x0][0x280], R6 ;  /* 0x0000a00097067a25 */ /* 0x000fe200078e0006 */
[----:B------:R-:W-:Y:S02]  /*0340*/  ISETP.GT.U32.AND P3, PT, R17, R0, PT ;  /* 0x000000001100720c */ /* 0x000fe40003f64070 */
[----:B------:R-:W-:Y:S01]  /*0350*/  ISETP.GE.AND P4, PT, R2, RZ, PT ;  /* 0x000000ff0200720c */ /* 0x000fe20003f86270 */
[----:B------:R-:W-:-:S05]  /*0360*/  IMAD.WIDE.U32 R2, R149, c[0x0][0x1d0], RZ ;  /* 0x0000740095027a25 */ /* 0x000fca00078e00ff */
[----:B------:R-:W-:Y:S01]  /*0370*/  IADD3 R3, R3, R9, RZ ;  /* 0x0000000903037210 */ /* 0x000fe20007ffe0ff */
[----:B------:R-:W-:-:S04]  /*0380*/  IMAD.WIDE.U32 R8, R149, c[0x0][0x1b0], RZ ;  /* 0x00006c0095087a25 */ /* 0x000fc800078e00ff */
[-C--:B------:R-:W-:Y:S01]  /*0390*/  @!P3 IADD3 R0, R0, -R17.reuse, RZ ;  /* 0x800000110000b210 */ /* 0x080fe20007ffe0ff */
[----:B------:R-:W-:Y:S01]  /*03a0*/  IMAD.WIDE.U32 R2, R151, c[0x0][0x1d8], R2 ;  /* 0x0000760097027a25 */ /* 0x000fe200078e0002 */
[----:B------:R-:W-:Y:S02]  /*03b0*/  @!P3 IADD3 R145, R145, 0x1, RZ ;  /* 0x000000019191b810 */ /* 0x000fe40007ffe0ff */
[----:B------:R-:W-:Y:S01]  /*03c0*/  ISETP.GE.U32.AND P0, PT, R0, R17, PT ;  /* 0x000000110000720c */ /* 0x000fe20003f06070 */
[----:B------:R-:W-:Y:S01]  /*03d0*/  IMAD R0, R213, c[0x0][0x1b0], RZ ;  /* 0x00006c00d5007a24 */ /* 0x000fe200078e02ff */
[----:B------:R-:W-:-:S03]  /*03e0*/  ISETP.NE.AND P3, PT, RZ, c[0x0][0x178], PT ;  /* 0x00005e00ff007a0c */ /* 0x000fc60003f65270 */
[----:B------:R-:W-:Y:S02]  /*03f0*/  IMAD R13, R149, c[0x0][0x1b4], R0 ;  /* 0x00006d00950d7a24 */ /* 0x000fe400078e0200 */
[----:B------:R-:W-:-:S03]  /*0400*/  IMAD R0, R142, c[0x0][0x1d8], RZ ;  /* 0x000076008e007a24 */ /* 0x000fc600078e02ff */
[----:B------:R-:W-:Y:S01]  /*0410*/  IADD3 R9, R9, R13, RZ ;  /* 0x0000000d09097210 */ /* 0x000fe20007ffe0ff */
[----:B------:R-:W-:Y:S01]  /*0420*/  IMAD R0, R151, c[0x0][0x1dc], R0 ;  /* 0x0000770097007a24 */ /* 0x000fe200078e0200 */
[----:B------:R-:W-:Y:S02]  /*0430*/  IADD3 R13, R147, -0x200, RZ ;  /* 0xfffffe00930d7810 */ /* 0x000fe40007ffe0ff */
[----:B------:R-:W-:Y:S02]  /*0440*/  @P0 IADD3 R145, R145, 0x1, RZ ;  /* 0x0000000191910810 */ /* 0x000fe40007ffe0ff */
[----:B------:R-:W-:Y:S02]  /*0450*/  SHF.R.S32.HI R15, RZ, 0x1f, R13 ;  /* 0x0000001fff0f7819 */ /* 0x000fe4000001140d */
[----:B------:R-:W-:Y:S02]  /*0460*/  @!P4 IADD3 R145, -R145, RZ, RZ ;  /* 0x000000ff9191c210 */ /* 0x000fe40007ffe1ff */
[----:B------:R-:W-:-:S02]  /*0470*/  @!P3 LOP3.LUT R145, RZ, c[0x0][0x178], RZ, 0x33, !PT ;  /* 0x00005e00ff91ba12 */ /* 0x000fc400078e33ff */
[----:B------:R-:W-:Y:S01]  /*0480*/  IADD3 R18, P0, R13, R2, RZ ;  /* 0x000000020d127210 */ /* 0x000fe20007f1e0ff */
[----:B------:R-:W-:Y:S01]  /*0490*/  IMAD R2, R151, c[0x0][0x284], R16 ;  /* 0x0000a10097027a24 */ /* 0x000fe200078e0210 */
[----:B------:R-:W-:Y:S01]  /*04a0*/  SHF.R.S32.HI R212, RZ, 0x1f, R145 ;  /* 0x0000001fffd47819 */ /* 0x000fe20000011491 */
[----:B------:R-:W-:Y:S01]  /*04b0*/  IMAD.WIDE.U32 R8, R145, c[0x0][0x1c8], R8 ;  /* 0x0000720091087a25 */ /* 0x000fe200078e0008 */
[----:B------:R-:W-:Y:S02]  /*04c0*/  IADD3.X R3, R15, R3, R0, P0, !PT ;  /* 0x000000030f037210 */ /* 0x000fe400007fe400 */
[C---:B------:R-:W-:Y:S01]  /*04d0*/  IADD3 R16, P3, R13.reuse, R4, RZ ;  /* 0x000000040d107210 */ /* 0x040fe20007f7e0ff */
[----:B------:R-:W-:Y:S01]  /*04e0*/  IMAD R0, R212, c[0x0][0x1c8], RZ ;  /* 0x00007200d4007a24 */ /* 0x000fe200078e02ff */
[----:B------:R-:W-:Y:S02]  /*04f0*/  IADD3 R12, P4, R13, R6, RZ ;  /* 0x000000060d0c7210 */ /* 0x000fe40007f9e0ff */
[----:B------:R-:W-:Y:S01]  /*0500*/  ISETP.NE.U32.AND P0, PT, RZ, c[0x0][0x260], PT ;  /* 0x00009800ff007a0c */ /* 0x000fe20003f05070 */
[----:B------:R-:W-:Y:S01]  /*0510*/  IMAD R19, R145, c[0x0][0x1cc], R0 ;  /* 0x0000730091137a24 */ /* 0x000fe200078e0200 */
[----:B------:R-:W-:-:S02]  /*0520*/  IADD3.X R5, R15, R5, R14, P3, !PT ;  /* 0x000000050f057210 */ /* 0x000fc40001ffe40e */
[----:B------:R-:W-:Y:S02]  /*0530*/  IADD3.X R7, R15, R7, R2, P4, !PT ;  /* 0x000000070f077210 */ /* 0x000fe400027fe402 */
[C---:B------:R-:W-:Y:S02]  /*0540*/  LEA R14, P3, R16.reuse, c[0x0][0x248], 0x1 ;  /* 0x00009200100e7a11 */ /* 0x040fe400078608ff */
[----:B------:R-:W-:Y:S02]  /*0550*/  IADD3 R13, P4, R13, R8, RZ ;  /* 0x000000080d0d7210 */ /* 0x000fe40007f9e0ff */
[----:B------:R-:W-:Y:S02]  /*0560*/  IADD3 R2, R9, R19, RZ ;  /* 0x0000001309027210 */ /* 0x000fe40007ffe0ff */
[----:B------:R-:W-:Y:S02]  /*0570*/  ISETP.NE.AND.EX P0, PT, RZ, c[0x0][0x264], PT, P0 ;  /* 0x00009900ff007a0c */ /* 0x000fe40003f05300 */
[----:B------:R-:W-:-:S02]  /*0580*/  LEA.HI.X R16, R16, c[0x0][0x24c], R5, 0x1, P3 ;  /* 0x0000930010107a11 */ /* 0x000fc400018f0c05 */
[----:B------:R-:W-:Y:S01]  /*0590*/  IADD3.X R2, R15, R2, RZ, P4, !PT ;  /* 0x000000020f027210 */ /* 0x000fe200027fe4ff */
[----:B------:R-:W-:Y:S01]  /*05a0*/  CS2R R4, SRZ ;  /* 0x0000000000047805 */ /* 0x000fe2000001ff00 */
[----:B------:R-:W-:Y:S02]  /*05b0*/  ISETP.NE.U32.AND P3, PT, RZ, c[0x0][0x328], PT ;  /* 0x0000ca00ff007a0c */ /* 0x000fe40003f65070 */
[----:B------:R-:W-:Y:S02]  /*05c0*/  ISETP.NE.U32.AND P4, PT, RZ, c[0x0][0x348], PT ;  /* 0x0000d200ff007a0c */ /* 0x000fe40003f85070 */
[----:B------:R-:W-:Y:S02]  /*05d0*/  ISETP.NE.AND.EX P3, PT, RZ, c[0x0][0x32c], PT, P3 ;  /* 0x0000cb00ff007a0c */ /* 0x000fe40003f65330 */
[----:B------:R-:W-:Y:S01]  /*05e0*/  ISETP.NE.AND.EX P4, PT, RZ, c[0x0][0x34c], PT, P4 ;  /* 0x0000d300ff007a0c */ /* 0x000fe20003f85340 */
[----:B------:R-:W-:Y:S01]  /*05f0*/  @P0 IMAD R0, R149, c[0x0][0x164], R151 ;  /* 0x0000590095000a24 */ /* 0x000fe200078e0297 */
[----:B------:R-:W-:-:S02]  /*0600*/  LEA R17, P6, R18, c[0x0][0x240], 0x1 ;  /* 0x0000900012117a11 */ /* 0x000fc400078c08ff */
[----:B------:R-:W-:Y:S01]  /*0610*/  @P0 MOV R9, 0x8 ;  /* 0x0000000800090802 */ /* 0x000fe20000000f00 */
[----:B------:R-:W-:Y:S01]  /*0620*/  @P0 IMAD R0, R0, c[0x0][0x174], RZ ;  /* 0x00005d0000000a24 */ /* 0x000fe200078e02ff */
[----:B------:R-:W-:Y:S02]  /*0630*/  LEA.HI.X R18, R18, c[0x0][0x244], R3, 0x1, P6 ;  /* 0x0000910012127a11 */ /* 0x000fe400030f0c03 */
[----:B------:R-:W-:Y:S01]  /*0640*/  LEA R3, P6, R12, c[0x0][0x308], 0x1 ;  /* 0x0000c2000c037a11 */ /* 0x000fe200078c08ff */
[----:B------:R-:W-:-:S03]  /*0650*/  @P0 IMAD R0, R0, c[0x0][0x16c], RZ ;  /* 0x00005b0000000a24 */ /* 0x000fc600078e02ff */
[----:B------:R-:W-:Y:S01]  /*0660*/  LEA.HI.X R12, R12, c[0x0][0x30c], R7, 0x1, P6 ;  /* 0x0000c3000c0c7a11 */ /* 0x000fe200030f0c07 */
[----:B------:R-:W-:Y:S01]  /*0670*/  @P0 IMAD.WIDE R8, R0, R9, c[0x0][0x260] ;  /* 0x0000980000080625 */ /* 0x000fe200078e0209 */
[----:B------:R-:W-:Y:S01]  /*0680*/  CS2R R6, SRZ ;  /* 0x0000000000067805 */ /* 0x000fe2000001ff00 */
[----:B------:R-:W-:Y:S01]  /*0690*/  LEA R138, P6, R13, c[0x0][0x230], 0x1 ;  /* 0x00008c000d8a7a11 */ /* 0x000fe200078c08ff */
[----:B------:R-:W-:-:S03]  /*06a0*/  @!P0 CS2R R8, SRZ ;  /* 0x0000000000088805 */ /* 0x000fc6000001ff00 */
[----:B------:R-:W-:Y:S01]  /*06b0*/  LEA.HI.X R137, R13, c[0x0][0x234], R2, 0x1, P6 ;  /* 0x00008d000d897a11 */ /* 0x000fe200030f0c02 */
        /* <DEDUP_REMOVED lines=9> */
[----:B------:R-:W-:Y:S02]  /*0750*/  MOV R141, RZ ;  /* 0x000000ff008d7202 */ /* 0x000fe40000000f00 */
[----:B------:R-:W2:Y:S01]  /*0760*/  S2R R139, SR_LANEID ;  /* 0x00000000008b7919 */ /* 0x000ea20000000000 */
[----:B------:R-:W-:Y:S02]  /*0770*/  MOV R136, RZ ;  /* 0x000000ff00887202 */ /* 0x000fe40000000f00 */
[----:B------:R-:W-:Y:S02]  /*0780*/  MOV R143, RZ ;  /* 0x000000ff008f7202 */ /* 0x000fe40000000f00 */
[----:B------:R4:W1:Y:S08]  /*0790*/  R2UR UR20, R18 ;  /* 0x00000000121473c2 */ /* 0x00087000000e0000 */
[----:B------:R4:W0:Y:S01]  /*07a0*/  R2UR UR17, R14 ;  /* 0x000000000e1173c2 */ /* 0x00082200000e0000 */
[----:B---3--:R-:W-:-:S07]  /*07b0*/  SHF.L.U32 R135, R140, 0x4, RZ ;  /* 0x000000048c877819 */ /* 0x008fce00000006ff */
[----:B------:R4:W3:Y:S01]  /*07c0*/  R2UR UR18, R16 ;  /* 0x00000000101273c2 */ /* 0x0008e200000e0000 */
[----:B------:R-:W-:-:S07]  /*07d0*/  LOP3.LUT R135, R135, 0xfffffe00, RZ, 0xc0, !PT ;  /* 0xfffffe0087877812 */ /* 0x000fce00078ec0ff */
[----:B------:R4:W0:Y:S08]  /*07e0*/  R2UR UR11, R3 ;  /* 0x00000000030b73c2 */ /* 0x00083000000e0000 */
[----:B-12---:R4:W0:Y:S02]  /*07f0*/  R2UR UR16, R12 ;  /* 0x000000000c1073c2 */ /* 0x00682400000e0000 */
.L_x_5117:
[----:B------:R-:W-:Y:S01]  /*0800*/  IADD3 R134, -R136, c[0x0][0x174], RZ ;  /* 0x00005d0088867a10 */ /* 0x000fe20007ffe1ff */
[----:B------:R-:W-:Y:S01]  /*0810*/  BAR.SYNC.DEFER_BLOCKING 0x0 ;  /* 0x0000000000007b1d */ /* 0x000fe20000010000 */
[----:B0-----:R-:W-:-:S02]  /*0820*/  LOP3.LUT R2, R135, 0x1f, R140, 0xf8, !PT ;  /* 0x0000001f87027812 */ /* 0x001fc400078ef88c */
[----:B0-----:R-:W-:Y:S02]  /*0830*/  MOV R10, UR19 ;  /* 0x00000013000a7c02 */ /* 0x001fe40008000f00 */
[----:B------:R-:W-:Y:S01]  /*0840*/  MOV R11, UR20 ;  /* 0x00000014000b7c02 */ /* 0x000fe20008000f00 */
[----:B------:R-:W0:Y:S01]  /*0850*/  R2UR UR9, R134 ;  /* 0x00000000860973c2 */ /* 0x000e2200000e0000 */
[----:B------:R-:W-:Y:S01]  /*0860*/  ULDC UR10, c[0x0][0x168] ;  /* 0x00005a00000a7ab9 */ /* 0x000fe20000000800 */
[----:B------:R-:W-:Y:S02]  /*0870*/  PRMT R13, RZ, 0x7610, R13 ;  /* 0x00007610ff0d7816 */ /* 0x000fe4000000000d */
[C---:B------:R-:W-:Y:S01]  /*0880*/  IMAD.WIDE R10, R2.reuse, 0x2, R10 ;  /* 0x00000002020a7825 */ /* 0x040fe200078e020a */
[C---:B------:R-:W-:Y:S02]  /*0890*/  LOP3.LUT R133, R2.reuse, 0x20, RZ, 0xfc, !PT ;  /* 0x0000002002857812 */ /* 0x040fe400078efcff */
[----:B------:R-:W-:-:S02]  /*08a0*/  LOP3.LUT R132, R2, 0x40, RZ, 0xfc, !PT ;  /* 0x0000004002847812 */ /* 0x000fc400078efcff */
[----:B------:R-:W-:Y:S01]  /*08b0*/  LOP3.LUT R131, R2, 0x60, RZ, 0xfc, !PT ;  /* 0x0000006002837812 */ /* 0x000fe200078efcff */
[----:B0-----:R-:W-:-:S04]  /*08c0*/  ULEA UR9, UR9, 0xfffffe00, 0x9 ;  /* 0xfffffe0009097891 */ /* 0x001fc8000f8e483f */
[----:B------:R-:W-:-:S06]  /*08d0*/  UIADD3 UR10, -UR9, UR10, URZ ;  /* 0x0000000a090a7290 */ /* 0x000fcc000fffe13f */
[C---:B------:R-:W-:Y:S02]  /*08e0*/  ISETP.GE.AND P0, PT, R2.reuse, UR10, PT ;  /* 0x0000000a02007c0c */ /* 0x040fe4000bf06270 */
[C---:B------:R-:W-:Y:S02]  /*08f0*/  LOP3.LUT R130, R2.reuse, 0x80, RZ, 0xfc, !PT ;  /* 0x0000008002827812 */ /* 0x040fe400078efcff */
[----:B------:R-:W-:Y:S02]  /*0900*/  LOP3.LUT R129, R2, 0xa0, RZ, 0xfc, !PT ;  /* 0x000000a002817812 */ /* 0x000fe400078efcff */
[----:B------:R-:W-:Y:S02]  /*0910*/  ISETP.GE.AND P1, PT, R132, UR10, PT ;  /* 0x0000000a84007c0c */ /* 0x000fe4000bf26270 */
[----:B------:R-:W-:-:S05]  /*0920*/  ISETP.GE.AND P2, PT, R131, UR10, PT ;  /* 0x0000000a83007c0c */ /* 0x000fca000bf46270 */
[----:B------:R0:W2:Y:S01]  /*0930*/  @!P0 LDG.E.U16 R13, [R10.64] ;  /* 0x0000000e0a0d8981 */ /* 0x0000a2000c1e1500 */
[----:B------:R-:W-:Y:S02]  /*0940*/  ISETP.GE.AND P0, PT, R133, UR10, PT ;  /* 0x0000000a85007c0c */ /* 0x000fe4000bf06270 */
[----:B------:R-:W-:Y:S02]  /*0950*/  ISETP.GE.AND P3, PT, R130, UR10, PT ;  /* 0x0000000a82007c0c */ /* 0x000fe4000bf66270 */
[----:B------:R-:W-:Y:S02]  /*0960*/  ISETP.GE.AND P4, PT, R129, UR10, PT ;  /* 0x0000000a81007c0c */ /* 0x000fe4000bf86270 */
[----:B------:R-:W-:Y:S02]  /*0970*/  PRMT R0, RZ, 0x7610, R0 ;  /* 0x00007610ff007816 */ /* 0x000fe40000000000 */
[----:B------:R-:W-:Y:S02]  /*0980*/  PRMT R15, RZ, 0x7610, R15 ;  /* 0x00007610ff0f7816 */ /* 0x000fe4000000000f */
[----:B----4-:R-:W-:-:S02]  /*0990*/  PRMT R12, RZ, 0x7610, R12 ;  /* 0x00007610ff0c7816 */ /* 0x010fc4000000000c */
[----:B------:R-:W-:Y:S01]  /*09a0*/  PRMT R17, RZ, 0x7610, R17 ;  /* 0x00007610ff117816 */ /* 0x000fe20000000011 */
[----:B------:R0:W4:Y:S01]  /*09b0*/  @!P0 LDG.E.U16 R0, [R10.64+0x40] ;  /* 0x0000400e0a008981 */ /* 0x000122000c1e1500 */
[C---:B------:R-:W-:Y:S02]  /*09c0*/  LOP3.LUT R128, R2.reuse, 0xc0, RZ, 0xfc, !PT ;  /* 0x000000c002807812 */ /* 0x040fe400078efcff */
[----:B------:R-:W-:Y:S01]  /*09d0*/  PRMT R14, RZ, 0x7610, R14 ;  /* 0x00007610ff0e7816 */ /* 0x000fe2000000000e */
[----:B------:R0:W5:Y:S01]  /*09e0*/  @!P1 LDG.E.U16 R15, [R10.64+0x80] ;  /* 0x0000800e0a0f9981 */ /* 0x000162000c1e1500 */
[C---:B------:R-:W-:Y:S02]  /*09f0*/  LOP3.LUT R127, R2.reuse, 0xe0, RZ, 0xfc, !PT ;  /* 0x000000e0027f7812 */ /* 0x040fe400078efcff */
[C---:B------:R-:W-:Y:S01]  /*0a00*/  LOP3.LUT R126, R2.reuse, 0x100, RZ, 0xfc, !PT ;  /* 0x00000100027e7812 */ /* 0x040fe200078efcff */
[----:B---3--:R0:W3:Y:S01]  /*0a10*/  @!P2 LDG.E.U16 R12, [R10.64+0xc0] ;  /* 0x0000c00e0a0ca981 */ /* 0x0080e2000c1e1500 */
[----:B------:R-:W-:-:S02]  /*0a20*/  LOP3.LUT R125, R2, 0x120, RZ, 0xfc, !PT ;  /* 0x00000120027d7812 */ /* 0x000fc400078efcff */
[----:B------:R-:W-:Y:S01]  /*0a30*/  LOP3.LUT R124, R2, 0x140, RZ, 0xfc, !PT ;  /* 0x00000140027c7812 */ /* 0x000fe200078efcff */
[----:B------:R0:W3:Y:S01]  /*0a40*/  @!P3 LDG.E.U16 R17, [R10.64+0x100] ;  /* 0x0001000e0a11b981 */ /* 0x0000e2000c1e1500 */
[----:B------:R-:W-:Y:S02]  /*0a50*/  ISETP.GE.AND P0, PT, R128, UR10, PT ;  /* 0x0000000a80007c0c */ /* 0x000fe4000bf06270 */
[----:B------:R-:W-:Y:S01]  /*0a60*/  ISETP.GE.AND P1, PT, R127, UR10, PT ;  /* 0x0000000a7f007c0c */ /* 0x000fe2000bf26270 */
[----:B------:R0:W3:Y:S01]  /*0a70*/  @!P4 LDG.E.U16 R14, [R10.64+0x140] ;  /* 0x0001400e0a0ec981 */ /* 0x0000e2000c1e1500 */
        /* <DEDUP_REMOVED lines=12> */
[C---:B------:R-:W-:Y:S01]  /*0b40*/  LOP3.LUT R121, R2.reuse, 0x1a0, RZ, 0xfc, !PT ;  /* 0x000001a002797812 */ /* 0x040fe200078efcff */
[----:B------:R0:W3:Y:S01]  /*0b50*/  @!P2 LDG.E.U16 R21, [R10.64+0x200] ;  /* 0x0002000e0a15a981 */ /* 0x0000e2000c1e1500 */
[C---:B------:R-:W-:Y:S02]  /*0b60*/  LOP3.LUT R120, R2.reuse, 0x1c0, RZ, 0xfc, !PT ;  /* 0x000001c002787812 */ /* 0x040fe400078efcff */
[----:B------:R-:W-:Y:S01]  /*0b70*/  ISETP.GE.AND P0, PT, R123, UR10, PT ;  /* 0x0000000a7b007c0c */ /* 0x000fe2000bf06270 */
[----:B------:R0:W3:Y:S01]  /*0b80*/  @!P3 LDG.E.U16 R18, [R10.64+0x240] ;  /* 0x0002400e0a12b981 */ /* 0x0000e2000c1e1500 */
[----:B------:R-:W-:Y:S02]  /*0b90*/  LOP3.LUT R119, R2, 0x1e0, RZ, 0xfc, !PT ;  /* 0x000001e002777812 */ /* 0x000fe400078efcff */
[----:B------:R-:W-:Y:S01]  /*0ba0*/  ISETP.GE.AND P1, PT, R122, UR10, PT ;  /* 0x0000000a7a007c0c */ /* 0x000fe2000bf26270 */
[----:B------:R0:W3:Y:S01]  /*0bb0*/  @!P4 LDG.E.U16 R23, [R10.64+0x280] ;  /* 0x0002800e0a17c981 */ /* 0x0000e2000c1e1500 */
        /* <DEDUP_REMOVED lines=8> */
[----:B------:R-:W-:-:S03]  /*0c40*/  PRMT R24, RZ, 0x7610, R24 ;  /* 0x00007610ff187816 */ /* 0x000fc60000000018 */
[----:B------:R0:W3:Y:S04]  /*0c50*/  @!P1 LDG.E.U16 R25, [R10.64+0x300] ;  /* 0x0003000e0a199981 */ /* 0x0000e8000c1e1500 */
[----:B------:R0:W3:Y:S04]  /*0c60*/  @!P2 LDG.E.U16 R22, [R10.64+0x340] ;  /* 0x0003400e0a16a981 */ /* 0x0000e8000c1e1500 */
[----:B------:R0:W3:Y:S04]  /*0c70*/  @!P3 LDG.E.U16 R27, [R10.64+0x380] ;  /* 0x0003800e0a1bb981 */ /* 0x0000e8000c1e1500 */
[----:B------:R0:W3:Y:S01]  /*0c80*/  @!P4 LDG.E.U16 R24, [R10.64+0x3c0] ;  /* 0x0003c00e0a18c981 */ /* 0x0000e2000c1e1500 */
[----:B------:R-:W-:-:S02]  /*0c90*/  IADD3 R26, R139, 0x20, RZ ;  /* 0x000000208b1a7810 */ /* 0x000fc40007ffe0ff */
[CC--:B------:R-:W-:Y:S02]  /*0ca0*/  LEA.HI.SX32 R118, R139.reuse, R139.reuse, 0x1b ;  /* 0x0000008b8b767211 */ /* 0x0c0fe400078fdaff */
[C---:B------:R-:W-:Y:S02]  /*0cb0*/  IADD3 R28, R139.reuse, 0x40, RZ ;  /* 0x000000408b1c7810 */ /* 0x040fe40007ffe0ff */
[C---:B------:R-:W-:Y:S02]  /*0cc0*/  IADD3 R30, R139.reuse, 0x60, RZ ;  /* 0x000000608b1e7810 */ /* 0x040fe40007ffe0ff */
[----:B------:R-:W-:Y:S02]  /*0cd0*/  LEA.HI.SX32 R26, R26, R139, 0x1b ;  /* 0x0000008b1a1a7211 */ /* 0x000fe400078fdaff */
[C---:B------:R-:W-:Y:S02]  /*0ce0*/  IADD3 R32, R139.reuse, 0x80, RZ ;  /* 0x000000808b207810 */ /* 0x040fe40007ffe0ff */
[----:B------:R-:W-:-:S02]  /*0cf0*/  IADD3 R34, R139, 0xa0, RZ ;  /* 0x000000a08b227810 */ /* 0x000fc40007ffe0ff */
[----:B------:R-:W-:Y:S02]  /*0d00*/  SHF.L.U32 R118, R118, 0x1, RZ ;  /* 0x0000000176767819 */ /* 0x000fe400000006ff */
[-C--:B------:R-:W-:Y:S02]  /*0d10*/  LEA.HI.SX32 R28, R28, R139.reuse, 0x1b ;  /* 0x0000008b1c1c7211 */ /* 0x080fe400078fdaff */
[-C--:B------:R-:W-:Y:S02]  /*0d20*/  LEA.HI.SX32 R30, R30, R139.reuse, 0x1b ;  /* 0x0000008b1e1e7211 */ /* 0x080fe400078fdaff */
[----:B------:R-:W-:Y:S02]  /*0d30*/  SHF.L.U32 R117, R26, 0x1, RZ ;  /* 0x000000011a757819 */ /* 0x000fe400000006ff */
[----:B------:R-:W-:Y:S02]  /*0d40*/  LEA.HI.SX32 R32, R32, R139, 0x1b ;  /* 0x0000008b20207211 */ /* 0x000fe400078fdaff */
[----:B0-----:R-:W-:-:S02]  /*0d50*/  IADD3 R10, R139, 0xc0, RZ ;  /* 0x000000c08b0a7810 */ /* 0x001fc40007ffe0ff */
[-C--:B------:R-:W-:Y:S02]  /*0d60*/  LEA.HI.SX32 R34, R34, R139.reuse, 0x1b ;  /* 0x0000008b22227211 */ /* 0x080fe400078fdaff */
[----:B------:R-:W-:Y:S02]  /*0d70*/  SHF.L.U32 R116, R28, 0x1, RZ ;  /* 0x000000011c747819 */ /* 0x000fe400000006ff */
[----:B------:R-:W-:Y:S02]  /*0d80*/  SHF.L.U32 R115, R30, 0x1, RZ ;  /* 0x000000011e737819 */ /* 0x000fe400000006ff */
[----:B------:R-:W-:Y:S02]  /*0d90*/  IADD3 R26, R139, 0xe0, RZ ;  /* 0x000000e08b1a7810 */ /* 0x000fe40007ffe0ff */
[----:B------:R-:W-:Y:S02]  /*0da0*/  SHF.L.U32 R114, R32, 0x1, RZ ;  /* 0x0000000120727819 */ /* 0x000fe400000006ff */
[----:B------:R-:W-:-:S02]  /*0db0*/  LEA.HI.SX32 R10, R10, R139, 0x1b ;  /* 0x0000008b0a0a7211 */ /* 0x000fc400078fdaff */
[----:B------:R-:W-:Y:S02]  /*0dc0*/  SHF.L.U32 R113, R34, 0x1, RZ ;  /* 0x0000000122717819 */ /* 0x000fe400000006ff */
[C---:B------:R-:W-:Y:S02]  /*0dd0*/  IADD3 R28, R139.reuse, 0x100, RZ ;  /* 0x000001008b1c7810 */ /* 0x040fe40007ffe0ff */
[C---:B------:R-:W-:Y:S02]  /*0de0*/  IADD3 R30, R139.reuse, 0x120, RZ ;  /* 0x000001208b1e7810 */ /* 0x040fe40007ffe0ff */
[----:B------:R-:W-:Y:S02]  /*0df0*/  IADD3 R32, R139, 0x140, RZ ;  /* 0x000001408b207810 */ /* 0x000fe40007ffe0ff */
[----:B------:R-:W-:Y:S02]  /*0e00*/  LEA.HI.SX32 R26, R26, R139, 0x1b ;  /* 0x0000008b1a1a7211 */ /* 0x000fe400078fdaff */
[----:B------:R-:W-:-:S02]  /*0e10*/  SHF.L.U32 R112, R10, 0x1, RZ ;  /* 0x000000010a707819 */ /* 0x000fc400000006ff */
[-C--:B------:R-:W-:Y:S02]  /*0e20*/  LEA.HI.SX32 R28, R28, R139.reuse, 0x1b ;  /* 0x0000008b1c1c7211 */ /* 0x080fe400078fdaff */
[C---:B------:R-:W-:Y:S02]  /*0e30*/  IADD3 R10, R139.reuse, 0x180, RZ ;  /* 0x000001808b0a7810 */ /* 0x040fe40007ffe0ff */
[-C--:B------:R-:W-:Y:S02]  /*0e40*/  LEA.HI.SX32 R30, R30, R139.reuse, 0x1b ;  /* 0x0000008b1e1e7211 */ /* 0x080fe400078fdaff */
[----:B------:R-:W-:Y:S02]  /*0e50*/  LEA.HI.SX32 R32, R32, R139, 0x1b ;  /* 0x0000008b20207211 */ /* 0x000fe400078fdaff */
[----:B------:R-:W-:Y:S02]  /*0e60*/  SHF.L.U32 R111, R26, 0x1, RZ ;  /* 0x000000011a6f7819 */ /* 0x000fe400000006ff */
[----:B------:R-:W-:-:S02]  /*0e70*/  IADD3 R26, R139, 0x1e0, RZ ;  /* 0x000001e08b1a7810 */ /* 0x000fc40007ffe0ff */
[----:B------:R-:W-:Y:S02]  /*0e80*/  SHF.L.U32 R110, R28, 0x1, RZ ;  /* 0x000000011c6e7819 */ /* 0x000fe400000006ff */
[-C--:B------:R-:W-:Y:S02]  /*0e90*/  LEA.HI.SX32 R10, R10, R139.reuse, 0x1b ;  /* 0x0000008b0a0a7211 */ /* 0x080fe400078fdaff */
[----:B------:R-:W-:Y:S02]  /*0ea0*/  SHF.L.U32 R109, R30, 0x1, RZ ;  /* 0x000000011e6d7819 */ /* 0x000fe400000006ff */
[----:B------:R-:W-:Y:S02]  /*0eb0*/  SHF.L.U32 R108, R32, 0x1, RZ ;  /* 0x00000001206c7819 */ /* 0x000fe400000006ff */
[----:B------:R-:W-:Y:S02]  /*0ec0*/  LEA.HI.SX32 R26, R26, R139, 0x1b ;  /* 0x0000008b1a1a7211 */ /* 0x000fe400078fdaff */
[----:B------:R-:W-:-:S02]  /*0ed0*/  SHF.L.U32 R106, R10, 0x1, RZ ;  /* 0x000000010a6a7819 */ /* 0x000fc400000006ff */
[----:B------:R-:W-:Y:S02]  /*0ee0*/  SHF.L.U32 R103, R26, 0x1, RZ ;  /* 0x000000011a677819 */ /* 0x000fe400000006ff */
[----:B------:R-:W-:Y:S02]  /*0ef0*/  ISETP.GE.AND P0, PT, R130, UR10, PT ;  /* 0x0000000a82007c0c */ /* 0x000fe4000bf06270 */
[----:B------:R-:W-:Y:S02]  /*0f00*/  MOV R10, UR17 ;  /* 0x00000011000a7c02 */ /* 0x000fe40008000f00 */
[----:B------:R-:W-:-:S05]  /*0f10*/  MOV R11, UR18 ;  /* 0x00000012000b7c02 */ /* 0x000fca0008000f00 */
[----:B------:R-:W-:Y:S01]  /*0f20*/  IMAD.WIDE R10, R2, 0x2, R10 ;  /* 0x00000002020a7825 */ /* 0x000fe200078e020a */
[----:B------:R-:W-:Y:S02]  /*0f30*/  ISETP.GE.AND P1, PT, R131, UR10, PT ;  /* 0x0000000a83007c0c */ /* 0x000fe4000bf26270 */
[----:B------:R-:W-:Y:S02]  /*0f40*/  ISETP.GE.AND P2, PT, R132, UR10, PT ;  /* 0x0000000a84007c0c */ /* 0x000fe4000bf46270 */
[----:B------:R-:W-:Y:S02]  /*0f50*/  ISETP.GE.AND P3, PT, R133, UR10, PT ;  /* 0x0000000a85007c0c */ /* 0x000fe4000bf66270 */
[----:B------:R-:W-:Y:S02]  /*0f60*/  ISETP.GE.AND P4, PT, R2, UR10, PT ;  /* 0x0000000a02007c0c */ /* 0x000fe4000bf86270 */
[----:B------:R-:W-:Y:S02]  /*0f70*/  ISETP.GE.AND P5, PT, R128, UR10, PT ;  /* 0x0000000a80007c0c */ /* 0x000fe4000bfa6270 */
[----:B------:R-:W-:Y:S01]  /*0f80*/  ISETP.GE.AND P6, PT, R129, UR10, PT ;  /* 0x0000000a81007c0c */ /* 0x000fe2000bfc6270 */
[----:B--2---:R-:W-:Y:S04]  /*0f90*/  STS.U16 [R118], R13 ;  /* 0x0000000d76007388 */ /* 0x004fe80000000400 */
[----:B----4-:R0:W-:Y:S04]  /*0fa0*/  STS.U16 [R117+0x40], R0 ;  /* 0x0000400075007388 */ /* 0x0101e80000000400 */
[----:B-----5:R-:W-:Y:S01]  /*0fb0*/  STS.U16 [R116+0x80], R15 ;  /* 0x0000800f74007388 */ /* 0x020fe20000000400 */
[----:B0-----:R-:W-:-:S03]  /*0fc0*/  IADD3 R0, R139, 0x160, RZ ;  /* 0x000001608b007810 */ /* 0x001fc60007ffe0ff */
[----:B---3--:R0:W-:Y:S01]  /*0fd0*/  STS.U16 [R115+0xc0], R12 ;  /* 0x0000c00c73007388 */ /* 0x0081e20000000400 */
[----:B------:R-:W-:-:S03]  /*0fe0*/  LEA.HI.SX32 R0, R0, R139, 0x1b ;  /* 0x0000008b00007211 */ /* 0x000fc600078fdaff */
[----:B------:R-:W-:Y:S04]  /*0ff0*/  STS.U16 [R114+0x100], R17 ;  /* 0x0001001172007388 */ /* 0x000fe80000000400 */
[----:B------:R1:W-:Y:S01]  /*1000*/  STS.U16 [R113+0x140], R14 ;  /* 0x0001400e71007388 */ /* 0x0003e20000000400 */
[C---:B0-----:R-:W-:Y:S02]  /*1010*/  IADD3 R12, R139.reuse, 0x1a0, RZ ;  /* 0x000001a08b0c7810 */ /* 0x041fe40007ffe0ff */
[----:B------:R-:W-:Y:S02]  /*1020*/  SHF.L.U32 R107, R0, 0x1, RZ ;  /* 0x00000001006b7819 */ /* 0x000fe400000006ff */
[----:B------:R-:W-:Y:S02]  /*1030*/  LEA.HI.SX32 R12, R12, R139, 0x1b ;  /* 0x0000008b0c0c7211 */ /* 0x000fe400078fdaff */
[----:B-1----:R-:W-:-:S02]  /*1040*/  IADD3 R14, R139, 0x1c0, RZ ;  /* 0x000001c08b0e7810 */ /* 0x002fc40007ffe0ff */
[----:B------:R-:W-:Y:S01]  /*1050*/  SHF.L.U32 R0, R139, 0x4, RZ ;  /* 0x000000048b007819 */ /* 0x000fe200000006ff */
[----:B------:R-:W-:Y:S01]  /*1060*/  STS.U16 [R112+0x180], R19 ;  /* 0x0001801370007388 */ /* 0x000fe20000000400 */
[----:B------:R-:W-:Y:S02]  /*1070*/  LEA.HI.SX32 R14, R14, R139, 0x1b ;  /* 0x0000008b0e0e7211 */ /* 0x000fe400078fdaff */
[----:B------:R-:W-:Y:S01]  /*1080*/  SHF.L.U32 R105, R12, 0x1, RZ ;  /* 0x000000010c697819 */ /* 0x000fe200000006ff */
[----:B------:R-:W-:Y:S01]  /*1090*/  STS.U16 [R111+0x1c0], R16 ;  /* 0x0001c0106f007388 */ /* 0x000fe20000000400 */
[----:B------:R-:W-:Y:S02]  /*10a0*/  LEA.HI.SX32 R102, R0, R0, 0x1b ;  /* 0x0000000000667211 */ /* 0x000fe400078fdaff */
[----:B------:R-:W-:Y:S01]  /*10b0*/  SHF.L.U32 R104, R14, 0x1, RZ ;  /* 0x000000010e687819 */ /* 0x000fe200000006ff */
[----:B------:R-:W-:Y:S01]  /*10c0*/  STS.U16 [R110+0x200], R21 ;  /* 0x000200156e007388 */ /* 0x000fe20000000400 */
[----:B------:R-:W-:-:S03]  /*10d0*/  SHF.L.U32 R102, R102, 0x1, RZ ;  /* 0x0000000166667819 */ /* 0x000fc600000006ff */
        /* <DEDUP_REMOVED lines=8> */
[----:B------:R-:W4:Y:S04]  /*1160*/  LDS.U16 R211, [R102] ;  /* 0x0000000066d37984 */ /* 0x000f280000000400 */
[----:B------:R-:W5:Y:S04]  /*1170*/  LDS.U16 R101, [R102+0x2] ;  /* 0x0000020066657984 */ /* 0x000f680000000400 */
        /* <DEDUP_REMOVED lines=16> */
[----:B0-----:R-:W-:-:S05]  /*1280*/  PRMT R18, RZ, 0x7610, R18 ;  /* 0x00007610ff127816 */ /* 0x001fca0000000012 */
[----:B------:R-:W4:Y:S01]  /*1290*/  @!P0 LDG.E.U16 R17, [R10.64+0x100] ;  /* 0x0001000e0a118981 */ /* 0x000f22000c1e1500 */
[----:B------:R-:W-:Y:S02]  /*12a0*/  ISETP.GE.AND P0, PT, R127, UR10, PT ;  /* 0x0000000a7f007c0c */ /* 0x000fe4000bf06270 */
[----:B------:R-:W-:Y:S02]  /*12b0*/  PRMT R21, RZ, 0x7610, R21 ;  /* 0x00007610ff157816 */ /* 0x000fe40000000015 */
[----:B------:R-:W-:Y:S02]  /*12c0*/  PRMT R14, RZ, 0x7610, R14 ;  /* 0x00007610ff0e7816 */ /* 0x000fe4000000000e */
[----:B------:R-:W-:Y:S02]  /*12d0*/  PRMT R15, RZ, 0x7610, R15 ;  /* 0x00007610ff0f7816 */ /* 0x000fe4000000000f */
[----:B------:R-:W-:Y:S02]  /*12e0*/  PRMT R12, RZ, 0x7610, R12 ;  /* 0x00007610ff0c7816 */ /* 0x000fe4000000000c */
[----:B------:R-:W-:Y:S01]  /*12f0*/  PRMT R13, RZ, 0x7610, R13 ;  /* 0x00007610ff0d7816 */ /* 0x000fe2000000000d */
[----:B------:R-:W4:Y:S04]  /*1300*/  @!P1 LDG.E.U16 R14, [R10.64+0xc0] ;  /* 0x0000c00e0a0e9981 */ /* 0x000f28000c1e1500 */
[----:B------:R-:W4:Y:S01]  /*1310*/  @!P0 LDG.E.U16 R18, [R10.64+0x1c0] ;  /* 0x0001c00e0a128981 */ /* 0x000f22000c1e1500 */
[----:B------:R-:W-:-:S02]  /*1320*/  ISETP.GE.AND P0, PT, R126, UR10, PT ;  /* 0x0000000a7e007c0c */ /* 0x000fc4000bf06270 */
[----:B------:R-:W-:Y:S01]  /*1330*/  PRMT R19, RZ, 0x7610, R19 ;  /* 0x00007610ff137816 */ /* 0x000fe20000000013 */
[----:B------:R-:W4:Y:S01]  /*1340*/  @!P2 LDG.E.U16 R15, [R10.64+0x80] ;  /* 0x0000800e0a0fa981 */ /* 0x000f22000c1e1500 */
[----:B------:R-:W-:Y:S02]  /*1350*/  PRMT R16, RZ, 0x7610, R16 ;  /* 0x00007610ff107816 */ /* 0x000fe40000000010 */
[----:B------:R-:W-:Y:S01]  /*1360*/  ISETP.GE.AND P1, PT, R124, UR10, PT ;  /* 0x0000000a7c007c0c */ /* 0x000fe2000bf26270 */
[----:B------:R-:W4:Y:S01]  /*1370*/  @!P3 LDG.E.U16 R12, [R10.64+0x40] ;  /* 0x0000400e0a0cb981 */ /* 0x000f22000c1e1500 */
[----:B------:R-:W-:-:S03]  /*1380*/  ISETP.GE.AND P2, PT, R123, UR10, PT ;  /* 0x0000000a7b007c0c */ /* 0x000fc6000bf46270 */
[----:B------:R-:W4:Y:S04]  /*1390*/  @!P4 LDG.E.U16 R13, [R10.64] ;  /* 0x0000000e0a0dc981 */ /* 0x000f28000c1e1500 */
        /* <DEDUP_REMOVED lines=8> */
[----:B-1----:R-:W-:Y:S02]  /*1420*/  PRMT R20, RZ, 0x7610, R20 ;  /* 0x00007610ff147816 */ /* 0x002fe40000000014 */
[----:B------:R-:W-:Y:S02]  /*1430*/  PRMT R23, RZ, 0x7610, R23 ;  /* 0x00007610ff177816 */ /* 0x000fe40000000017 */
        /* <DEDUP_REMOVED lines=9> */
[----:B------:R-:W3:Y:S04]  /*14d0*/  @!P4 LDG.E.U16 R24, [R10.64+0x340] ;  /* 0x0003400e0a18c981 */ /* 0x000ee8000c1e1500 */
[----:B------:R-:W3:Y:S04]  /*14e0*/  @!P5 LDG.E.U16 R27, [R10.64+0x380] ;  /* 0x0003800e0a1bd981 */ /* 0x000ee8000c1e1500 */
[----:B------:R-:W3:Y:S01]  /*14f0*/  @!P6 LDG.E.U16 R0, [R10.64+0x3c0] ;  /* 0x0003c00e0a00e981 */ /* 0x000ee2000c1e1500 */
        /* <DEDUP_REMOVED lines=19> */
[----:B------:R0:W-:Y:S04]  /*1630*/  STS.U16 [R117+0x40], R12 ;  /* 0x0000400c75007388 */ /* 0x0001e80000000400 */
[----:B------:R-:W-:Y:S04]  /*1640*/  STS.U16 [R116+0x80], R15 ;  /* 0x0000800f74007388 */ /* 0x000fe80000000400 */
[----:B------:R-:W-:Y:S04]  /*1650*/  STS.U16 [R115+0xc0], R14 ;  /* 0x0000c00e73007388 */ /* 0x000fe80000000400 */
[----:B------:R-:W-:Y:S04]  /*1660*/  STS.U16 [R114+0x100], R17 ;  /* 0x0001001172007388 */ /* 0x000fe80000000400 */
[----:B-----5:R-:W-:Y:S04]  /*1670*/  STS.U16 [R113+0x140], R16 ;  /* 0x0001401071007388 */ /* 0x020fe80000000400 */
[----:B------:R-:W-:Y:S04]  /*1680*/  STS.U16 [R112+0x180], R19 ;  /* 0x0001801370007388 */ /* 0x000fe80000000400 */
[----:B------:R1:W-:Y:S01]  /*1690*/  STS.U16 [R111+0x1c0], R18 ;  /* 0x0001c0126f007388 */ /* 0x0003e20000000400 */
[----:B0-----:R-:W-:-:S03]  /*16a0*/  MOV R12, UR11 ;  /* 0x0000000b000c7c02 */ /* 0x001fc60008000f00 */
[----:B------:R-:W-:Y:S01]  /*16b0*/  STS.U16 [R110+0x200], R21 ;  /* 0x000200156e007388 */ /* 0x000fe20000000400 */
[----:B------:R-:W-:-:S03]  /*16c0*/  MOV R13, UR16 ;  /* 0x00000010000d7c02 */ /* 0x000fc60008000f00 */
[----:B--2---:R-:W-:Y:S04]  /*16d0*/  STS.U16 [R109+0x240], R20 ;  /* 0x000240146d007388 */ /* 0x004fe80000000400 */
[----:B---3--:R-:W-:Y:S04]  /*16e0*/  STS.U16 [R108+0x280], R23 ;  /* 0x000280176c007388 */ /* 0x008fe80000000400 */
[----:B------:R-:W-:Y:S04]  /*16f0*/  STS.U16 [R107+0x2c0], R22 ;  /* 0x0002c0166b007388 */ /* 0x000fe80000000400 */
[----:B------:R-:W-:Y:S01]  /*1700*/  STS.U16 [R106+0x300], R25 ;  /* 0x000300196a007388 */ /* 0x000fe20000000400 */
[----:B-1----:R-:W-:-:S03]  /*1710*/  IMAD.WIDE R18, R2, 0x2, R12 ;  /* 0x0000000202127825 */ /* 0x002fc600078e020c */
        /* <DEDUP_REMOVED lines=21> */
[----:B------:R0:W5:Y:S01]  /*1870*/  @!P0 LDG.E.U16 R29, [R18.64] ;  /* 0x0000000e121d8981 */ /* 0x000162000c1e1500 */
[----:B------:R-:W-:-:S03]  /*1880*/  ISETP.GE.AND P0, PT, R132, UR10, PT ;  /* 0x0000000a84007c0c */ /* 0x000fc6000bf06270 */
[----:B------:R0:W5:Y:S01]  /*1890*/  @!P1 LDG.E.U16 R30, [R18.64+0x40] ;  /* 0x0000400e121e9981 */ /* 0x000162000c1e1500 */
[----:B------:R-:W-:-:S03]  /*18a0*/  ISETP.GE.AND P1, PT, R131, UR10, PT ;  /* 0x0000000a83007c0c */ /* 0x000fc6000bf26270 */
[----:B------:R0:W5:Y:S04]  /*18b0*/  @!P2 LDG.E.U16 R40, [R18.64+0x2c0] ;  /* 0x0002c00e1228a981 */ /* 0x000168000c1e1500 */
[----:B------:R0:W5:Y:S04]  /*18c0*/  @!P3 LDG.E.U16 R41, [R18.64+0x300] ;  /* 0x0003000e1229b981 */ /* 0x000168000c1e1500 */
[----:B------:R0:W5:Y:S01]  /*18d0*/  @!P0 LDG.E.U16 R31, [R18.64+0x80] ;  /* 0x0000800e121f8981 */ /* 0x000162000c1e1500 */
        /* <DEDUP_REMOVED lines=9> */
[----:B------:R0:W5:Y:S06]  /*1970*/  @!P6 LDG.E.U16 R44, [R18.64+0x3c0] ;  /* 0x0003c00e122ce981 */ /* 0x00016c000c1e1500 */
[----:B------:R0:W5:Y:S01]  /*1980*/  @!P0 LDG.E.U16 R35, [R18.64+0x180] ;  /* 0x0001800e12238981 */ /* 0x000162000c1e1500 */
[----:B------:R-:W-:-:S03]  /*1990*/  ISETP.GE.AND P0, PT, R126, UR10, PT ;  /* 0x0000000a7e007c0c */ /* 0x000fc6000bf06270 */
[----:B------:R0:W5:Y:S01]  /*19a0*/  @!P1 LDG.E.U16 R36, [R18.64+0x1c0] ;  /* 0x0001c00e12249981 */ /* 0x000162000c1e1500 */
[----:B------:R-:W-:Y:S02]  /*19b0*/  ISETP.NE.AND P1, PT, R37, RZ, PT ;  /* 0x000000ff2500720c */ /* 0x000fe40003f25270 */
[----:B------:R-:W-:-:S07]  /*19c0*/  PRMT R37, RZ, 0x7610, R37 ;  /* 0x00007610ff257816 */ /* 0x000fce0000000025 */
[----:B------:R0:W5:Y:S01]  /*19d0*/  @!P0 LDG.E.U16 R37, [R18.64+0x200] ;  /* 0x0002000e12258981 */ /* 0x000162000c1e1500 */
[----:B------:R-:W-:Y:S02]  /*19e0*/  ISETP.NE.AND P0, PT, R38, RZ, PT ;  /* 0x000000ff2600720c */ /* 0x000fe40003f05270 */
[----:B------:R-:W-:Y:S01]  /*19f0*/  PRMT R38, RZ, 0x7610, R38 ;  /* 0x00007610ff267816 */ /* 0x000fe20000000026 */
[----:B------:R0:W5:Y:S10]  /*1a00*/  @!P1 LDG.E.U16 R39, [R18.64+0x280] ;  /* 0x0002800e12279981 */ /* 0x000174000c1e1500 */
[----:B------:R0:W5:Y:S02]  /*1a10*/  @!P0 LDG.E.U16 R38, [R18.64+0x240] ;  /* 0x0002400e12268981 */ /* 0x000164000c1e1500 */
[----:B0-----:R-:W-:-:S02]  /*1a20*/  PRMT R18, RZ, 0x5410, R211 ;  /* 0x00005410ff127816 */ /* 0x001fc400000000d3 */
[----:B------:R-:W-:Y:S02]  /*1a30*/  PRMT R19, RZ, 0x5410, R101 ;  /* 0x00005410ff137816 */ /* 0x000fe40000000065 */
[----:B------:R-:W-:-:S05]  /*1a40*/  PRMT R20, RZ, 0x5410, R20 ;  /* 0x00005410ff147816 */ /* 0x000fca0000000014 */
        /* <DEDUP_REMOVED lines=112> */
.L_x_5044:
[----:B-123--:R-:W-:Y:S05]  /*2150*/  BSYNC B0 ;  /* 0x0000000000007941 */ /* 0x00efea0003800000 */
.L_x_5043:
        /* <DEDUP_REMOVED lines=39> */
.L_x_5046:
[----:B------:R-:W-:Y:S05]  /*23d0*/  BSYNC B0 ;  /* 0x0000000000007941 */ /* 0x000fea0003800000 */
.L_x_5045:
        /* <DEDUP_REMOVED lines=39> */
.L_x_5048:
[----:B------:R-:W-:Y:S05]  /*2650*/  BSYNC B0 ;  /* 0x0000000000007941 */ /* 0x000fea0003800000 */
.L_x_5047:
        /* <DEDUP_REMOVED lines=39> */
.L_x_5050:
[----:B------:R-:W-:Y:S05]  /*28d0*/  BSYNC B0 ;  /* 0x0000000000007941 */ /* 0x000fea0003800000 */
.L_x_5049:
        /* <DEDUP_REMOVED lines=39> */
.L_x_5052:
[----:B------:R-:W-:Y:S05]  /*2b50*/  BSYNC B0 ;  /* 0x0000000000007941 */ /* 0x000fea0003800000 */
.L_x_5051:
        /* <DEDUP_REMOVED lines=39> */
.L_x_5054:
[----:B------:R-:W-:Y:S05]  /*2dd0*/  BSYNC B0 ;  /* 0x0000000000007941 */ /* 0x000fea0003800000 */
.L_x_5053:
        /* <DEDUP_REMOVED lines=39> */
.L_x_5056:
[----:B------:R-:W-:Y:S05]  /*3050*/  BSYNC B0 ;  /* 0x0000000000007941 */ /* 0x000fea0003800000 */
.L_x_5055:
[----:B------:R-:W-:Y:S01]  /*3060*/  PRMT R143, RZ, 0x5410, R87 ;  /* 0x00005410ff8f7816 */ /* 0x000fe20000000057 */
[----:B------:R-:W-:Y:S01]  /*3070*/  BSSY B0, `(.L_x_5057) ;  /* 0x0000027000007945 */ /* 0x000fe20003800000 */
[----:B------:R-:W-:Y:S01]  /*3080*/  PRMT R58, RZ, 0x5410, R58 ;  /* 0x00005410ff3a7816 */ /* 0x000fe2000000003a */
[----:B------:R-:W-:Y:S01]  /*3090*/  HFMA2.MMA R57, -RZ, RZ, 0, 0 ;  /* 0x00000000ff397435 */ /* 0x000fe200000001ff */
[----:B------:R-:W-:Y:S02]  /*30a0*/  PRMT R13, RZ, 0x5410, R13 ;  /* 0x00005410ff0d7816 */ /* 0x000fe4000000000d */
[----:B------:R-:W-:Y:S01]  /*30b0*/  FSETP.GTU.FTZ.AND P4, PT, R59, 20, PT ;  /* 0x41a000003b00780b */ /* 0x000fe20003f9c000 */
[----:B------:R-:W-:Y:S02]  /*30c0*/  FFMA.FTZ R143, R58, R143, R21 ;  /* 0x0000008f3a8f7223 */ /* 0x000fe40000010015 */
[----:B------:R-:W-:Y:S01]  /*30d0*/  FADD.FTZ R56, R13, UR5 ;  /* 0x000000050d387e21 */ /* 0x000fe20008010000 */
        /* <DEDUP_REMOVED lines=32> */
.L_x_5058:
[----:B------:R-:W-:Y:S05]  /*32e0*/  BSYNC B0 ;  /* 0x0000000000007941 */ /* 0x000fea0003800000 */
.L_x_5057:
        /* <DEDUP_REMOVED lines=38> */
.L_x_5060:
[----:B------:R-:W-:Y:S05]  /*3550*/  BSYNC B0 ;  /* 0x0000000000007941 */ /* 0x000fea0003800000 */
.L_x_5059:
        /* <DEDUP_REMOVED lines=39> */
.L_x_5062:
[----:B------:R-:W-:Y:S05]  /*37d0*/  BSYNC B0 ;  /* 0x0000000000007941 */ /* 0x000fea0003800000 */
.L_x_5061:
        /* <DEDUP_REMOVED lines=37> */
.L_x_5064:
[----:B------:R-:W-:Y:S05]  /*3a30*/  BSYNC B0 ;  /* 0x0000000000007941 */ /* 0x000fea0003800000 */
.L_x_5063:
        /* <DEDUP_REMOVED lines=33> */
.L_x_5066:
[----:B------:R-:W-:Y:S05]  /*3c50*/  BSYNC B0 ;  /* 0x0000000000007941 */ /* 0x000fea0003800000 */
.L_x_5065:
        /* <DEDUP_REMOVED lines=33> */
.L_x_5068:
[----:B------:R-:W-:Y:S05]  /*3e70*/  BSYNC B0 ;  /* 0x0000000000007941 */ /* 0x000fea0003800000 */
.L_x_5067:
        /* <DEDUP_REMOVED lines=33> */
.L_x_5070:
[----:B------:R-:W-:Y:S05]  /*4090*/  BSYNC B0 ;  /* 0x0000000000007941 */ /* 0x000fea0003800000 */
.L_x_5069:
        /* <DEDUP_REMOVED lines=33> */
.L_x_5072:
[----:B------:R-:W-:Y:S05]  /*42b0*/  BSYNC B0 ;  /* 0x0000000000007941 */ /* 0x000fea0003800000 */
.L_x_5071:
        /* <DEDUP_REMOVED lines=33> */
.L_x_5074:
[----:B------:R-:W-:Y:S05]  /*44d0*/  BSYNC B0 ;  /* 0x0000000000007941 */ /* 0x000fea0003800000 */
.L_x_5073:
        /* <DEDUP_REMOVED lines=19> */
[----:B------:R-:W-:Y:S01]  /*4610*/  IADD3 R0, R134, -0x1, RZ ;  /* 0xffffffff86007810 */ /* 0x000fe20007ffe0ff */
[----:B------:R-:W-:Y:S01]  /*4620*/  CS2R R54, SRZ ;  /* 0x0000000000367805 */ /* 0x000fe2000001ff00 */
[----:B------:R-:W-:Y:S01]  /*4630*/  MOV R23, RZ ;  /* 0x000000ff00177202 */ /* 0x000fe20000000f00 */
[----:B------:R-:W-:Y:S01]  /*4640*/  CS2R R52, SRZ ;  /* 0x0000000000347805 */ /* 0x000fe2000001ff00 */
[----:B------:R-:W-:Y:S01]  /*4650*/  LEA.HI R12, R0, R0, RZ, 0x1 ;  /* 0x00000000000c7211 */ /* 0x000fe200078f08ff */
[----:B------:R-:W-:Y:S01]  /*4660*/  CS2R R48, SRZ ;  /* 0x0000000000307805 */ /* 0x000fe2000001ff00 */
[----:B------:R-:W-:Y:S01]  /*4670*/  MOV R57, RZ ;  /* 0x000000ff00397202 */ /* 0x000fe20000000f00 */
[----:B------:R-:W-:Y:S01]  /*4680*/  CS2R R44, SRZ ;  /* 0x00000000002c7805 */ /* 0x000fe2000001ff00 */
[----:B------:R-:W-:Y:S01]  /*4690*/  LOP3.LUT R13, R12, 0xfffffe, RZ, 0xc0, !PT ;  /* 0x00fffffe0c0d7812 */ /* 0x000fe200078ec0ff */
[----:B------:R-:W-:Y:S01]  /*46a0*/  CS2R R42, SRZ ;  /* 0x00000000002a7805 */ /* 0x000fe2000001ff00 */
[----:B------:R-:W-:Y:S01]  /*46b0*/  MOV R50, RZ ;  /* 0x000000ff00327202 */ /* 0x000fe20000000f00 */
[----:B------:R-:W-:Y:S01]  /*46c0*/  CS2R R40, SRZ ;  /* 0x0000000000287805 */ /* 0x000fe2000001ff00 */
[----:B------:R-:W-:Y:S01]  /*46d0*/  IADD3 R0, R0, -R13, RZ ;  /* 0x8000000d00007210 */ /* 0x000fe20007ffe0ff */
[----:B------:R-:W-:Y:S01]  /*46e0*/  UMOV UR6, URZ ;  /* 0x0000003f00067c82 */ /* 0x000fe20008000000 */
[----:B------:R-:W-:Y:S01]  /*46f0*/  MOV R47, RZ ;  /* 0x000000ff002f7202 */ /* 0x000fe20000000f00 */
[----:B------:R-:W-:Y:S01]  /*4700*/  UMOV UR7, URZ ;  /* 0x0000003f00077c82 */ /* 0x000fe20008000000 */
[----:B------:R-:W-:-:S02]  /*4710*/  MOV R38, RZ ;  /* 0x000000ff00267202 */ /* 0x000fc40000000f00 */
.L_x_5112:
[----:B------:R-:W-:Y:S01]  /*4720*/  IMAD R12, R142, c[0x0][0x180], RZ ;  /* 0x000060008e0c7a24 */ /* 0x000fe200078e02ff */
[----:B------:R-:W-:Y:S01]  /*4730*/  SHF.R.S32.HI R150, RZ, 0x1f, R23 ;  /* 0x0000001fff967819 */ /* 0x000fe20000011417 */
[C---:B------:R-:W-:Y:S01]  /*4740*/  IMAD.WIDE.U32 R18, R151.reuse, c[0x0][0x180], RZ ;  /* 0x0000600097127a25 */ /* 0x040fe200078e00ff */
[----:B------:R-:W-:Y:S01]  /*4750*/  ULDC UR10, c[0x0][0x168] ;  /* 0x00005a00000a7ab9 */ /* 0x000fe20000000800 */
[C---:B------:R-:W-:Y:S01]  /*4760*/  LOP3.LUT R133, R2.reuse, 0x20, RZ, 0xfc, !PT ;  /* 0x0000002002857812 */ /* 0x040fe200078efcff */
[----:B------:R-:W-:Y:S01]  /*4770*/  UIADD3 UR10, -UR9, UR10, URZ ;  /* 0x0000000a090a7290 */ /* 0x000fe2000fffe13f */
[----:B------:R-:W-:Y:S01]  /*4780*/  IMAD R3, R151, c[0x0][0x184], R12 ;  /* 0x0000610097037a24 */ /* 0x000fe200078e020c */
[----:B------:R-:W-:Y:S01]  /*4790*/  LOP3.LUT R132, R2, 0x40, RZ, 0xfc, !PT ;  /* 0x0000004002847812 */ /* 0x000fe200078efcff */
[----:B------:R-:W-:Y:S01]  /*47a0*/  IMAD R14, R150, c[0x0][0x1c0], RZ ;  /* 0x00007000960e7a24 */ /* 0x000fe200078e02ff */
[----:B------:R-:W-:Y:S01]  /*47b0*/  LOP3.LUT R131, R2, 0x60, RZ, 0xfc, !PT ;  /* 0x0000006002837812 */ /* 0x000fe200078efcff */
[----:B------:R-:W-:Y:S01]  /*47c0*/  IMAD R12, R150, c[0x0][0x188], RZ ;  /* 0x00006200960c7a24 */ /* 0x000fe200078e02ff */
[----:B------:R-:W-:Y:S01]  /*47d0*/  IADD3 R19, R19, R3, RZ ;  /* 0x0000000313137210 */ /* 0x000fe20007ffe0ff */
[C---:B------:R-:W-:Y:S01]  /*47e0*/  IMAD R13, R23.reuse, c[0x0][0x1c4], R14 ;  /* 0x00007100170d7a24 */ /* 0x040fe200078e020e */
[----:B------:R-:W-:Y:S01]  /*47f0*/  SHF.R.S32.HI R3, RZ, 0x1f, R2 ;  /* 0x0000001fff037819 */ /* 0x000fe20000011402 */
[C---:B------:R-:W-:Y:S01]  /*4800*/  IMAD R15, R23.reuse, c[0x0][0x18c], R12 ;  /* 0x00006300170f7a24 */ /* 0x040fe200078e020c */
[C---:B------:R-:W-:Y:S01]  /*4810*/  ISETP.GE.AND P2, PT, R2.reuse, UR10, PT ;  /* 0x0000000a02007c0c */ /* 0x040fe2000bf46270 */
[----:B------:R-:W-:Y:S01]  /*4820*/  IMAD.WIDE.U32 R18, R23, c[0x0][0x188], R18 ;  /* 0x0000620017127a25 */ /* 0x000fe200078e0012 */
[----:B------:R-:W-:-:S02]  /*4830*/  LOP3.LUT R130, R2, 0x80, RZ, 0xfc, !PT ;  /* 0x0000008002827812 */ /* 0x000fc400078efcff */
[----:B------:R-:W-:Y:S01]  /*4840*/  LOP3.LUT R129, R2, 0xa0, RZ, 0xfc, !PT ;  /* 0x000000a002817812 */ /* 0x000fe200078efcff */
[----:B------:R-:W-:Y:S01]  /*4850*/  IMAD.WIDE.U32 R16, R23, c[0x0][0x1c0], R2 ;  /* 0x0000700017107a25 */ /* 0x000fe200078e0002 */
[----:B------:R-:W-:Y:S02]  /*4860*/  IADD3 R15, R19, R15, RZ ;  /* 0x0000000f130f7210 */ /* 0x000fe40007ffe0ff */
[----:B------:R-:W-:Y:S02]  /*4870*/  LEA R14, P0, R18, c[0x0][0x220], 0x2 ;  /* 0x00008800120e7a11 */ /* 0x000fe400078010ff */
[----:B------:R-:W-:Y:S02]  /*4880*/  IADD3 R13, R17, R13, RZ ;  /* 0x0000000d110d7210 */ /* 0x000fe40007ffe0ff */
[----:B------:R-:W-:Y:S02]  /*4890*/  LEA R12, P1, R16, R138, 0x1 ;  /* 0x0000008a100c7211 */ /* 0x000fe400078208ff */
[----:B------:R-:W-:-:S02]  /*48a0*/  LEA.HI.X R15, R18, c[0x0][0x224], R15, 0x2, P0 ;  /* 0x00008900120f7a11 */ /* 0x000fc400000f140f */
[----:B------:R-:W-:Y:S02]  /*48b0*/  LEA.HI.X R13, R16, R137, R13, 0x1, P1 ;  /* 0x00000089100d7211 */ /* 0x000fe400008f0c0d */
[----:B------:R-:W-:Y:S01]  /*48c0*/  ISETP.GE.AND P1, PT, R133, UR10, PT ;  /* 0x0000000a85007c0c */ /* 0x000fe2000bf26270 */
[----:B------:R0:W2:Y:S01]  /*48d0*/  LDG.E R144, [R14.64] ;  /* 0x0000000e0e907981 */ /* 0x0000a2000c1e1900 */
[----:B------:R-:W-:Y:S02]  /*48e0*/  PRMT R19, RZ, 0x7610, R19 ;  /* 0x00007610ff137816 */ /* 0x000fe40000000013 */
[----:B------:R-:W-:Y:S02]  /*48f0*/  PRMT R18, RZ, 0x7610, R18 ;  /* 0x00007610ff127816 */ /* 0x000fe40000000012 */
[----:B------:R-:W-:Y:S02]  /*4900*/  LOP3.LUT R128, R2, 0xc0, RZ, 0xfc, !PT ;  /* 0x000000c002807812 */ /* 0x000fe400078efcff */
[----:B------:R-:W-:Y:S01]  /*4910*/  ISETP.GE.AND P0, PT, R132, UR10, PT ;  /* 0x0000000a84007c0c */ /* 0x000fe2000bf06270 */
[----:B---3--:R1:W3:Y:S01]  /*4920*/  @!P2 LDG.E.U16 R19, [R12.64] ;  /* 0x0000000e0c13a981 */ /* 0x0082e2000c1e1500 */
[----:B------:R-:W-:-:S02]  /*4930*/  LOP3.LUT R127, R2, 0xe0, RZ, 0xfc, !PT ;  /* 0x000000e0027f7812 */ /* 0x000fc400078efcff */
[----:B------:R-:W-:Y:S01]  /*4940*/  ISETP.GE.AND P4, PT, R131, UR10, PT ;  /* 0x0000000a83007c0c */ /* 0x000fe2000bf86270 */
[----:B------:R1:W4:Y:S01]  /*4950*/  @!P1 LDG.E.U16 R18, [R12.64+0x40] ;  /* 0x0000400e0c129981 */ /* 0x000322000c1e1500 */
        /* <DEDUP_REMOVED lines=23> */
[----:B------:R-:W-:Y:S02]  /*4ad0*/  ISETP.GE.AND P0, PT, R125, UR10, PT ;  /* 0x0000000a7d007c0c */ /* 0x000fe4000bf06270 */
[----:B------:R-:W-:Y:S01]  /*4ae0*/  LOP3.LUT R120, R2, 0x1c0, RZ, 0xfc, !PT ;  /* 0x000001c002787812 */ /* 0x000fe200078efcff */
[----:B------:R1:W4:Y:S01]  /*4af0*/  @!P2 LDG.E.U16 R148, [R12.64+0x1c0] ;  /* 0x0001c00e0c94a981 */ /* 0x000322000c1e1500 */
[----:B------:R-:W-:Y:S02]  /*4b00*/  ISETP.GE.AND P4, PT, R124, UR10, PT ;  /* 0x0000000a7c007c0c */ /* 0x000fe4000bf86270 */
[----:B------:R-:W-:Y:S01]  /*4b10*/  LOP3.LUT R119, R2, 0x1e0, RZ, 0xfc, !PT ;  /* 0x000001e002777812 */ /* 0x000fe200078efcff */
[----:B------:R1:W4:Y:S01]  /*4b20*/  @!P1 LDG.E.U16 R157, [R12.64+0x200] ;  /* 0x0002000e0c9d9981 */ /* 0x000322000c1e1500 */
        /* <DEDUP_REMOVED lines=25> */
[----:B------:R-:W-:-:S05]  /*4cc0*/  IMAD.WIDE.U32 R16, R23, c[0x0][0x1a0], R16 ;  /* 0x0000680017107a25 */ /* 0x000fca00078e0010 */
[----:B------:R-:W-:Y:S02]  /*4cd0*/  IADD3 R17, R17, R165, RZ ;  /* 0x000000a511117210 */ /* 0x000fe40007ffe0ff */
[----:B0-----:R-:W-:-:S04]  /*4ce0*/  LEA R14, P0, R16, c[0x0][0x228], 0x2 ;  /* 0x00008a00100e7a11 */ /* 0x001fc800078010ff */
[----:B------:R-:W-:-:S06]  /*4cf0*/  LEA.HI.X R15, R16, c[0x0][0x22c], R17, 0x2, P0 ;  /* 0x00008b00100f7a11 */ /* 0x000fcc00000f1411 */
[----:B------:R0:W4:Y:S01]  /*4d00*/  LDG.E R15, [R14.64] ;  /* 0x0000000e0e0f7981 */ /* 0x000122000c1e1900 */
[----:B------:R-:W-:Y:S02]  /*4d10*/  ISETP.NE.AND P2, PT, R140, RZ, PT ;  /* 0x000000ff8c00720c */ /* 0x000fe40003f45270 */
[----:B-1----:R-:W-:Y:S02]  /*4d20*/  LEA R12, R0, R23, 0x8 ;  /* 0x00000017000c7211 */ /* 0x002fe400078e40ff */
[----:B------:R-:W-:-:S04]  /*4d30*/  LOP3.LUT P0, RZ, R140, 0x1f, RZ, 0xc0, !PT ;  /* 0x0000001f8cff7812 */ /* 0x000fc8000780c0ff */
[----:B------:R-:W-:-:S05]  /*4d40*/  ISETP.LT.OR P1, PT, R134, 0x2, P0 ;  /* 0x000000028600780c */ /* 0x000fca0000721670 */
[----:B------:R-:W-:-:S08]  /*4d50*/  @P2 IADD3 R12, R140, 0x200, RZ ;  /* 0x000002008c0c2810 */ /* 0x000fd00007ffe0ff */
[----:B0-----:R-:W-:-:S05]  /*4d60*/  @!P1 IADD3 R14, R134, -0x2, RZ ;  /* 0xfffffffe860e9810 */ /* 0x001fca0007ffe0ff */
[----:B------:R-:W-:Y:S01]  /*4d70*/  @!P1 IMAD R13, R14, c[0x0][0x16c], R23 ;  /* 0x00005b000e0d9a24 */ /* 0x000fe200078e0217 */
[----:B------:R-:W-:Y:S01]  /*4d80*/  HFMA2.MMA R14, -RZ, RZ, 0, 0 ;  /* 0x00000000ff0e7435 */ /* 0x000fe200000001ff */
[----:B------:R-:W-:Y:S02]  /*4d90*/  PRMT R168, RZ, 0x5410, R97 ;  /* 0x00005410ffa87816 */ /* 0x000fe40000000061 */
        /* <DEDUP_REMOVED lines=9> */
[----:B--2---:R-:W-:-:S04]  /*4e30*/  FMUL.FTZ R16, R144, 1.4426950216293334961 ;  /* 0x3fb8aa3b90107820 */ /* 0x004fc80000410000 */
[----:B------:R-:W-:Y:S01]  /*4e40*/  FMUL.FTZ R189, R16, R78 ;  /* 0x0000004e10bd7220 */ /* 0x000fe20000410000 */
[----:B---3--:R-:W-:Y:S05]  /*4e50*/  STS.U16 [R118], R19 ;  /* 0x0000001376007388 */ /* 0x008fea0000000400 */
[----:B------:R-:W0:Y:S01]  /*4e60*/  MUFU.EX2 R189, R189 ;  /* 0x000000bd00bd7308 */ /* 0x000e220000000800 */
[----:B----4-:R1:W-:Y:S04]  /*4e70*/  STS.U16 [R117+0x40], R18 ;  /* 0x0000401275007388 */ /* 0x0103e80000000400 */
[----:B------:R-:W-:Y:S04]  /*4e80*/  STS.U16 [R116+0x80], R21 ;  /* 0x0000801574007388 */ /* 0x000fe80000000400 */
[----:B------:R-:W-:Y:S04]  /*4e90*/  STS.U16 [R115+0xc0], R20 ;  /* 0x0000c01473007388 */ /* 0x000fe80000000400 */
[----:B------:R-:W-:Y:S04]  /*4ea0*/  STS.U16 [R114+0x100], R153 ;  /* 0x0001009972007388 */ /* 0x000fe80000000400 */
[----:B------:R-:W-:Y:S04]  /*4eb0*/  STS.U16 [R113+0x140], R146 ;  /* 0x0001409271007388 */ /* 0x000fe80000000400 */
[----:B------:R2:W-:Y:S04]  /*4ec0*/  STS.U16 [R112+0x180], R155 ;  /* 0x0001809b70007388 */ /* 0x0005e80000000400 */
[----:B------:R3:W-:Y:S04]  /*4ed0*/  STS.U16 [R111+0x1c0], R148 ;  /* 0x0001c0946f007388 */ /* 0x0007e80000000400 */
[----:B------:R-:W-:Y:S01]  /*4ee0*/  STS.U16 [R110+0x200], R157 ;  /* 0x0002009d6e007388 */ /* 0x000fe20000000400 */
[----:B-1----:R-:W-:-:S03]  /*4ef0*/  SHF.L.U32 R18, R12, 0x2, RZ ;  /* 0x000000020c127819 */ /* 0x002fc600000006ff */
        /* <DEDUP_REMOVED lines=24> */
[----:B0-----:R0:W-:Y:S01]  /*5080*/  STS [R18+0xea8], R189 ;  /* 0x000ea8bd12007388 */ /* 0x0011e20000000800 */
[----:B------:R-:W-:-:S02]  /*5090*/  FMUL.FTZ R178, R16, R77 ;  /* 0x0000004d10b27220 */ /* 0x000fc40000410000 */
[C---:B------:R-:W-:Y:S02]  /*50a0*/  FMUL.FTZ R177, R16.reuse, R76 ;  /* 0x0000004c10b17220 */ /* 0x040fe40000410000 */
[C---:B------:R-:W-:Y:S02]  /*50b0*/  FMUL.FTZ R175, R16.reuse, R75 ;  /* 0x0000004b10af7220 */ /* 0x040fe40000410000 */
[----:B------:R-:W0:Y:S01]  /*50c0*/  MUFU.EX2 R178, R178 ;  /* 0x000000b200b27308 */ /* 0x000e220000000800 */
[----:B------:R-:W-:Y:S01]  /*50d0*/  @!P1 IMAD.WIDE R12, R13, 0x8, R8 ;  /* 0x000000080d0c9825 */ /* 0x000fe200078e0208 */
[----:B------:R-:W-:Y:S01]  /*50e0*/  BAR.SYNC.DEFER_BLOCKING 0x0 ;  /* 0x0000000000007b1d */ /* 0x000fe20000010000 */
[----:B--2---:R-:W-:Y:S02]  /*50f0*/  PRMT R155, RZ, 0x5410, R211 ;  /* 0x00005410ff9b7816 */ /* 0x004fe400000000d3 */
[----:B------:R-:W-:-:S03]  /*5100*/  FMUL.FTZ R173, R16, R74 ;  /* 0x0000004a10ad7220 */ /* 0x000fc60000410000 */
[----:B------:R-:W2:Y:S01]  /*5110*/  MUFU.EX2 R177, R177 ;  /* 0x000000b100b17308 */ /* 0x000ea20000000800 */
[----:B---3--:R-:W-:Y:S01]  /*5120*/  PRMT R148, RZ, 0x5410, R101 ;  /* 0x00005410ff947816 */ /* 0x008fe20000000065 */
[----:B------:R-:W-:Y:S01]  /*5130*/  FMUL.FTZ R171, R16, R73 ;  /* 0x0000004910ab7220 */ /* 0x000fe20000410000 */
[----:B------:R-:W-:Y:S01]  /*5140*/  PRMT R153, RZ, 0x5410, R100 ;  /* 0x00005410ff997816 */ /* 0x000fe20000000064 */
[----:B------:R-:W-:-:S04]  /*5150*/  FMUL.FTZ R188, R155, R78 ;  /* 0x0000004e9bbc7220 */ /* 0x000fc80000410000 */
[----:B------:R-:W3:Y:S01]  /*5160*/  MUFU.EX2 R175, R175 ;  /* 0x000000af00af7308 */ /* 0x000ee20000000800 */
[----:B------:R-:W-:Y:S01]  /*5170*/  FMUL.FTZ R176, R16, R71 ;  /* 0x0000004710b07220 */ /* 0x000fe20000410000 */
[----:B------:R-:W-:Y:S01]  /*5180*/  PRMT R146, RZ, 0x5410, R99 ;  /* 0x00005410ff927816 */ /* 0x000fe20000000063 */
[----:B------:R-:W-:-:S05]  /*5190*/  FMUL.FTZ R190, R153, R76 ;  /* 0x0000004c99be7220 */ /* 0x000fca0000410000 */
[----:B------:R-:W2:Y:S01]  /*51a0*/  MUFU.EX2 R173, R173 ;  /* 0x000000ad00ad7308 */ /* 0x000ea20000000800 */
[----:B------:R3:W5:Y:S01]  /*51b0*/  @!P1 LDG.E R14, [R12.64+0x4] ;  /* 0x0000040e0c0e9981 */ /* 0x000762000c1e1900 */
[----:B------:R-:W-:Y:S01]  /*51c0*/  FMUL.FTZ R174, R16, R69 ;  /* 0x0000004510ae7220 */ /* 0x000fe20000410000 */
[----:B-1----:R-:W-:Y:S01]  /*51d0*/  PRMT R161, RZ, 0x5410, R98 ;  /* 0x00005410ffa17816 */ /* 0x002fe20000000062 */
[----:B0-----:R-:W-:-:S04]  /*51e0*/  FMUL.FTZ R18, R189, R178 ;  /* 0x000000b2bd127220 */ /* 0x001fc80000410000 */
[----:B------:R-:W0:Y:S01]  /*51f0*/  MUFU.EX2 R171, R171 ;  /* 0x000000ab00ab7308 */ /* 0x000e220000000800 */
[----:B---3--:R-:W-:-:S04]  /*5200*/  FMUL.FTZ R13, R148, R77 ;  /* 0x0000004d940d7220 */ /* 0x008fc80000410000 */
[----:B------:R-:W-:-:S03]  /*5210*/  FFMA.FTZ R12, R178, R188, R13 ;  /* 0x000000bcb20c7223 */ /* 0x000fc6000001000d */
[----:B------:R-:W1:Y:S01]  /*5220*/  MUFU.EX2 R176, R176 ;  /* 0x000000b000b07308 */ /* 0x000e620000000800 */
[----:B------:R-:W-:Y:S02]  /*5230*/  FMUL.FTZ R192, R146, R75 ;  /* 0x0000004b92c07220 */ /* 0x000fe40000410000 */
[C---:B--2---:R-:W-:Y:S02]  /*5240*/  FFMA.FTZ R12, R177.reuse, R12, R190 ;  /* 0x0000000cb10c7223 */ /* 0x044fe400000100be */
[----:B------:R-:W-:Y:S02]  /*5250*/  FMUL.FTZ R172, R16, R67 ;  /* 0x0000004310ac7220 */ /* 0x000fe40000410000 */
[----:B------:R-:W-:Y:S01]  /*5260*/  FMUL.FTZ R18, R177, R18 ;  /* 0x00000012b1127220 */ /* 0x000fe20000410000 */
[----:B------:R-:W2:Y:S01]  /*5270*/  MUFU.EX2 R174, R174 ;  /* 0x000000ae00ae7308 */ /* 0x000ea20000000800 */
[----:B------:R-:W-:Y:S01]  /*5280*/  FMUL.FTZ R194, R161, R74 ;  /* 0x0000004aa1c27220 */ /* 0x000fe20000410000 */
[----:B------:R-:W-:Y:S01]  /*5290*/  ISETP.NE.AND P1, PT, R140, 0x1f, PT ;  /* 0x0000001f8c00780c */ /* 0x000fe20003f25270 */
[----:B------:R-:W-:-:S02]  /*52a0*/  FFMA.FTZ R19, R175, R12, R192 ;  /* 0x0000000caf137223 */ /* 0x000fc400000100c0 */
[----:B------:R-:W-:Y:S02]  /*52b0*/  FMUL.FTZ R170, R16, R65 ;  /* 0x0000004110aa7220 */ /* 0x000fe40000410000 */
[----:B------:R-:W-:Y:S01]  /*52c0*/  FMUL.FTZ R18, R175, R18 ;  /* 0x00000012af127220 */ /* 0x000fe20000410000 */
[----:B------:R-:W3:Y:S01]  /*52d0*/  MUFU.EX2 R172, R172 ;  /* 0x000000ac00ac7308 */ /* 0x000ee20000000800 */
[----:B------:R-:W-:Y:S02]  /*52e0*/  FMUL.FTZ R12, R168, R73 ;  /* 0x00000049a80c7220 */ /* 0x000fe40000410000 */
[C---:B------:R-:W-:Y:S02]  /*52f0*/  FFMA.FTZ R19, R173.reuse, R19, R194 ;  /* 0x00000013ad137223 */ /* 0x040fe400000100c2 */
[C---:B------:R-:W-:Y:S02]  /*5300*/  FMUL.FTZ R198, R16.reuse, R63 ;  /* 0x0000003f10c67220 */ /* 0x040fe40000410000 */
[----:B------:R-:W-:Y:S01]  /*5310*/  FMUL.FTZ R18, R173, R18 ;  /* 0x00000012ad127220 */ /* 0x000fe20000410000 */
[----:B------:R-:W3:Y:S01]  /*5320*/  MUFU.EX2 R170, R170 ;  /* 0x000000aa00aa7308 */ /* 0x000ee20000000800 */
[----:B0-----:R-:W-:Y:S01]  /*5330*/  FFMA.FTZ R19, R171, R19, R12 ;  /* 0x00000013ab137223 */ /* 0x001fe2000001000c */
[----:B------:R0:W0:Y:S01]  /*5340*/  @P1 LDS R214, [R140.X4+0x16ac] ;  /* 0x0016ac008cd61984 */ /* 0x0000220000004800 */
[----:B------:R-:W-:-:S02]  /*5350*/  FMUL.FTZ R200, R16, R61 ;  /* 0x0000003d10c87220 */ /* 0x000fc40000410000 */
[----:B------:R-:W-:Y:S02]  /*5360*/  FMUL.FTZ R157, R171, R18 ;  /* 0x00000012ab9d7220 */ /* 0x000fe40000410000 */
[----:B-1----:R-:W-:Y:S01]  /*5370*/  FFMA.FTZ R19, R176, R19, R167 ;  /* 0x00000013b0137223 */ /* 0x002fe200000100a7 */
[----:B------:R-:W1:Y:S01]  /*5380*/  MUFU.EX2 R198, R198 ;  /* 0x000000c600c67308 */ /* 0x000e620000000800 */
[----:B------:R-:W-:Y:S02]  /*5390*/  FMUL.FTZ R201, R16, R59 ;  /* 0x0000003b10c97220 */ /* 0x000fe40000410000 */
[----:B------:R-:W-:Y:S02]  /*53a0*/  FMUL.FTZ R157, R176, R157 ;  /* 0x0000009db09d7220 */ /* 0x000fe40000410000 */
[----:B--2---:R-:W-:-:S03]  /*53b0*/  FFMA.FTZ R19, R174, R19, R169 ;  /* 0x00000013ae137223 */ /* 0x004fc600000100a9 */
[----:B------:R-:W2:Y:S01]  /*53c0*/  MUFU.EX2 R200, R200 ;  /* 0x000000c800c87308 */ /* 0x000ea20000000800 */
[----:B------:R-:W-:Y:S01]  /*53d0*/  FMUL.FTZ R203, R16, R56 ;  /* 0x0000003810cb7220 */ /* 0x000fe20000410000 */
[----:B------:R-:W-:Y:S01]  /*53e0*/  PRMT R158, RZ, 0x5410, R92 ;  /* 0x00005410ff9e7816 */ /* 0x000fe2000000005c */
[----:B------:R-:W-:Y:S02]  /*53f0*/  FMUL.FTZ R157, R174, R157 ;  /* 0x0000009dae9d7220 */ /* 0x000fe40000410000 */
[----:B---3--:R-:W-:-:S03]  /*5400*/  FFMA.FTZ R19, R172, R19, R191 ;  /* 0x00000013ac137223 */ /* 0x008fc600000100bf */
[----:B------:R-:W3:Y:S01]  /*5410*/  MUFU.EX2 R201, R201 ;  /* 0x000000c900c97308 */ /* 0x000ee20000000800 */
[----:B------:R-:W-:Y:S01]  /*5420*/  FMUL.FTZ R157, R172, R157 ;  /* 0x0000009dac9d7220 */ /* 0x000fe20000410000 */
[----:B------:R-:W-:Y:S01]  /*5430*/  PRMT R156, RZ, 0x5410, R91 ;  /* 0x00005410ff9c7816 */ /* 0x000fe2000000005b */
[----:B------:R-:W-:Y:S02]  /*5440*/  FMUL.FTZ R205, R16, R51 ;  /* 0x0000003310cd7220 */ /* 0x000fe40000410000 */
[----:B------:R-:W-:Y:S02]  /*5450*/  FMUL.FTZ R195, R158, R63 ;  /* 0x0000003f9ec37220 */ /* 0x000fe40000410000 */
[C---:B------:R-:W-:Y:S01]  /*5460*/  FFMA.FTZ R18, R170.reuse, R19, R193 ;  /* 0x00000013aa127223 */ /* 0x040fe200000100c1 */
[----:B------:R-:W0:Y:S01]  /*5470*/  MUFU.EX2 R203, R203 ;  /* 0x000000cb00cb7308 */ /* 0x000e220000000800 */
[----:B------:R-:W-:Y:S01]  /*5480*/  FMUL.FTZ R157, R170, R157 ;  /* 0x0000009daa9d7220 */ /* 0x000fe20000410000 */
[----:B------:R-:W-:Y:S01]  /*5490*/  PRMT R154, RZ, 0x5410, R90 ;  /* 0x00005410ff9a7816 */ /* 0x000fe2000000005a */
[----:B------:R-:W-:-:S02]  /*54a0*/  FMUL.FTZ R207, R16, R46 ;  /* 0x0000002e10cf7220 */ /* 0x000fc40000410000 */
[----:B------:R-:W-:Y:S02]  /*54b0*/  FMUL.FTZ R19, R156, R61 ;  /* 0x0000003d9c137220 */ /* 0x000fe40000410000 */
[C---:B-1----:R-:W-:Y:S01]  /*54c0*/  FFMA.FTZ R16, R198.reuse, R18, R195 ;  /* 0x00000012c6107223 */ /* 0x042fe200000100c3 */
[----:B------:R-:W1:Y:S01]  /*54d0*/  MUFU.EX2 R205, R205 ;  /* 0x000000cd00cd7308 */ /* 0x000e620000000800 */
[----:B------:R-:W-:Y:S01]  /*54e0*/  FMUL.FTZ R157, R198, R157 ;  /* 0x0000009dc69d7220 */ /* 0x000fe20000410000 */
[----:B------:R-:W-:Y:S01]  /*54f0*/  PRMT R159, RZ, 0x5410, R89 ;  /* 0x00005410ff9f7816 */ /* 0x000fe20000000059 */
[----:B------:R-:W-:Y:S02]  /*5500*/  FMUL.FTZ R18, R154, R59 ;  /* 0x0000003b9a127220 */ /* 0x000fe40000410000 */
[C---:B--2---:R-:W-:Y:S02]  /*5510*/  FFMA.FTZ R152, R200.reuse, R16, R19 ;  /* 0x00000010c8987223 */ /* 0x044fe40000010013 */
[----:B------:R-:W-:Y:S01]  /*5520*/  FMUL.FTZ R20, R200, R157 ;  /* 0x0000009dc8147220 */ /* 0x000fe20000410000 */
[----:B------:R-:W2:Y:S01]  /*5530*/  MUFU.EX2 R207, R207 ;  /* 0x000000cf00cf7308 */ /* 0x000ea20000000800 */
[----:B------:R-:W-:-:S02]  /*5540*/  FMUL.FTZ R16, R159, R56 ;  /* 0x000000389f107220 */ /* 0x000fc40000410000 */
[C---:B---3--:R-:W-:Y:S01]  /*5550*/  FFMA.FTZ R157, R201.reuse, R152, R18 ;  /* 0x00000098c99d7223 */ /* 0x048fe20000010012 */
[----:B------:R-:W-:Y:S01]  /*5560*/  PRMT R152, RZ, 0x5410, R88 ;  /* 0x00005410ff987816 */ /* 0x000fe20000000058 */
[----:B------:R-:W-:Y:S02]  /*5570*/  FMUL.FTZ R180, R201, R20 ;  /* 0x00000014c9b47220 */ /* 0x000fe40000410000 */
[C---:B0-----:R-:W-:Y:S01]  /*5580*/  FFMA.FTZ R179, R203.reuse, R157, R16 ;  /* 0x0000009dcbb37223 */ /* 0x041fe20000010010 */
[----:B------:R-:W-:Y:S01]  /*5590*/  PRMT R157, RZ, 0x5410, R87 ;  /* 0x00005410ff9d7816 */ /* 0x000fe20000000057 */
[----:B------:R-:W-:Y:S02]  /*55a0*/  FMUL.FTZ R20, R152, R51 ;  /* 0x0000003398147220 */ /* 0x000fe40000410000 */
[----:B------:R-:W-:Y:S01]  /*55b0*/  FMUL.FTZ R180, R203, R180 ;  /* 0x000000b4cbb47220 */ /* 0x000fe20000410000 */
[----:B------:R0:W3:Y:S01]  /*55c0*/  R2UR UR8, R15 ;  /* 0x000000000f0873c2 */ /* 0x0000e200000e0000 */
[----:B------:R-:W-:-:S02]  /*55d0*/  FMUL.FTZ R208, R157, R46 ;  /* 0x0000002e9dd07220 */ /* 0x000fc40000410000 */
[C---:B-1----:R-:W-:Y:S02]  /*55e0*/  FMUL.FTZ R180, R205.reuse, R180 ;  /* 0x000000b4cdb47220 */ /* 0x042fe40000410000 */
[----:B------:R-:W-:Y:S02]  /*55f0*/  FFMA.FTZ R179, R205, R179, R20 ;  /* 0x000000b3cdb37223 */ /* 0x000fe40000010014 */
[C---:B--2---:R-:W-:Y:S02]  /*5600*/  FMUL.FTZ R228, R207.reuse, R180 ;  /* 0x000000b4cfe47220 */ /* 0x044fe40000410000 */
[----:B------:R-:W-:Y:S01]  /*5610*/  FFMA.FTZ R223, R207, R179, R208 ;  /* 0x000000b3cfdf7223 */ /* 0x000fe200000100d0 */
[----:B------:R-:W-:Y:S05]  /*5620*/  @P1 BRA `(.L_x_5077) ;  /* 0x0000008000001947 */ /* 0x000fea0003800000 */
[----:B0---4-:R-:W-:Y:S02]  /*5630*/  ISETP.NE.AND P3, PT, R134, c[0x0][0x174], PT ;  /* 0x00005d0086007a0c */ /* 0x011fe40003f65270 */
[----:B------:R-:W-:-:S11]  /*5640*/  MOV R214, 0x3f800000 ;  /* 0x3f80000000d67802 */ /* 0x000fd60000000f00 */
[----:B------:R-:W-:-:S04]  /*5650*/  @P3 IADD3 R180, -R136, c[0x0][0x174], RZ ;  /* 0x00005d0088b43a10 */ /* 0x000fc80007ffe1ff */
[----:B------:R-:W-:-:S04]  /*5660*/  @P3 LEA.HI R15, R180, R180, RZ, 0x1 ;  /* 0x000000b4b40f3211 */ /* 0x000fc800078f08ff */
[----:B------:R-:W-:-:S04]  /*5670*/  @P3 LOP3.LUT R15, R15, 0xfffffe, RZ, 0xc0, !PT ;  /* 0x00fffffe0f0f3812 */ /* 0x000fc800078ec0ff */
[----:B------:R-:W-:-:S04]  /*5680*/  @P3 IADD3 R180, -R15, R180, RZ ;  /* 0x000000b40fb43210 */ /* 0x000fc80007ffe1ff */
[----:B------:R-:W-:-:S05]  /*5690*/  @P3 LEA R180, R180, R23, 0x8 ;  /* 0x00000017b4b43211 */ /* 0x000fca00078e40ff */
[----:B------:R0:W1:Y:S02]  /*56a0*/  @P3 LDS R214, [R180.X4+0xea8] ;  /* 0x000ea800b4d63984 */ /* 0x0000640000004800 */
.L_x_5077:
[----:B0---4-:R-:W-:Y:S05]  /*56b0*/  BSYNC B0 ;  /* 0x0000000000007941 */ /* 0x011fea0003800000 */
.L_x_5076:
        /* <DEDUP_REMOVED lines=8> */
[----:B------:R-:W-:Y:S01]  /*5740*/  USHF.L.U32 UR21, UR6, 0x2, URZ ;  /* 0x0000000206157899 */ /* 0x000fe2000800063f */
[----:B------:R-:W-:Y:S01]  /*5750*/  PRMT R215, RZ, 0x5410, R215 ;  /* 0x00005410ffd77816 */ /* 0x000fe200000000d7 */
[----:B---3--:R-:W-:Y:S01]  /*5760*/  FMUL.FTZ R181, R163, UR8 ;  /* 0x00000008a3b57c20 */ /* 0x008fe20008410000 */
[----:B------:R-:W-:Y:S01]  /*5770*/  PRMT R217, RZ, 0x5410, R217 ;  /* 0x00005410ffd97816 */ /* 0x000fe200000000d9 */
[----:B------:R-:W-:Y:S01]  /*5780*/  FMUL.FTZ R182, R203, R182 ;  /* 0x000000b6cbb67220 */ /* 0x000fe20000410000 */
[----:B------:R-:W-:Y:S01]  /*5790*/  PRMT R196, RZ, 0x5410, R196 ;  /* 0x00005410ffc47816 */ /* 0x000fe200000000c4 */
[----:B------:R-:W-:Y:S01]  /*57a0*/  BSSY B0, `(.L_x_5078) ;  /* 0x0000129000007945 */ /* 0x000fe20003800000 */
[----:B------:R-:W-:-:S02]  /*57b0*/  PRMT R216, RZ, 0x5410, R216 ;  /* 0x00005410ffd87816 */ /* 0x000fc400000000d8 */
        /* <DEDUP_REMOVED lines=9> */
[----:B------:R-:W-:Y:S01]  /*5850*/  FMUL.FTZ R197, R70, R197 ;  /* 0x000000c546c57220 */ /* 0x000fe20000410000 */
[----:B------:R-:W-:Y:S01]  /*5860*/  PRMT R219, RZ, 0x5410, R219 ;  /* 0x00005410ffdb7816 */ /* 0x000fe200000000db */
[----:B-1----:R-:W-:Y:S01]  /*5870*/  @P3 FMUL.FTZ R228, R228, R15 ;  /* 0x0000000fe4e43220 */ /* 0x002fe20000410000 */
[----:B------:R-:W0:Y:S01]  /*5880*/  SHFL.UP PT, R179, R223, 0x2, RZ ;  /* 0x04400000dfb37989 */ /* 0x000e2200000e00ff */
[----:B------:R-:W-:Y:S01]  /*5890*/  ISETP.GE.AND P3, PT, R139, 0x2, PT ;  /* 0x000000028b00780c */ /* 0x000fe20003f66270 */
[----:B------:R-:W-:Y:S01]  /*58a0*/  FMUL.FTZ R183, R218, UR8 ;  /* 0x00000008dab77c20 */ /* 0x000fe20008410000 */
[----:B------:R-:W-:Y:S01]  /*58b0*/  PRMT R221, RZ, 0x5410, R221 ;  /* 0x00005410ffdd7816 */ /* 0x000fe200000000dd */
[----:B------:R-:W1:Y:S01]  /*58c0*/  SHFL.UP PT, R15, R228, 0x2, RZ ;  /* 0x04400000e40f7989 */ /* 0x000e6200000e00ff */
[----:B------:R-:W-:Y:S01]  /*58d0*/  FMUL.FTZ R225, R165, UR8 ;  /* 0x00000008a5e17c20 */ /* 0x000fe20008410000 */
[----:B------:R-:W-:Y:S01]  /*58e0*/  PRMT R226, RZ, 0x5410, R226 ;  /* 0x00005410ffe27816 */ /* 0x000fe200000000e2 */
[----:B------:R-:W-:Y:S01]  /*58f0*/  FMUL.FTZ R183, R80, R183 ;  /* 0x000000b750b77220 */ /* 0x000fe20000410000 */
[----:B------:R-:W-:-:S02]  /*5900*/  ISETP.GE.OR P0, PT, R134, c[0x0][0x174], P0 ;  /* 0x00005d0086007a0c */ /* 0x000fc40000706670 */
[----:B------:R-:W-:Y:S01]  /*5910*/  ISETP.NE.AND P5, PT, R140, RZ, PT ;  /* 0x000000ff8c00720c */ /* 0x000fe20003fa5270 */
[----:B------:R-:W-:-:S04]  /*5920*/  FMUL.FTZ R187, R226, UR8 ;  /* 0x00000008e2bb7c20 */ /* 0x000fc80008410000 */
[----:B------:R-:W-:Y:S02]  /*5930*/  FMUL.FTZ R187, R86, R187 ;  /* 0x000000bb56bb7220 */ /* 0x000fe40000410000 */
[C---:B0-----:R-:W-:Y:S02]  /*5940*/  @P3 FFMA.FTZ R223, R228.reuse, R179, R223 ;  /* 0x000000b3e4df3223 */ /* 0x041fe400000100df */
[----:B-1----:R-:W-:-:S03]  /*5950*/  @P3 FMUL.FTZ R228, R228, R15 ;  /* 0x0000000fe4e43220 */ /* 0x002fc60000410000 */
[----:B------:R-:W0:Y:S01]  /*5960*/  SHFL.UP PT, R179, R223, 0x4, RZ ;  /* 0x04800000dfb37989 */ /* 0x000e2200000e00ff */
[----:B------:R-:W-:-:S03]  /*5970*/  ISETP.GE.AND P3, PT, R139, 0x4, PT ;  /* 0x000000048b00780c */ /* 0x000fc60003f66270 */
[----:B------:R-:W1:Y:S10]  /*5980*/  SHFL.UP PT, R15, R228, 0x4, RZ ;  /* 0x04800000e40f7989 */ /* 0x000e7400000e00ff */
[----:B0-----:R-:W-:-:S02]  /*5990*/  @P3 FFMA.FTZ R223, R228, R179, R223 ;  /* 0x000000b3e4df3223 */ /* 0x001fc400000100df */
[----:B------:R-:W-:Y:S02]  /*59a0*/  FMUL.FTZ R179, R17, UR8 ;  /* 0x0000000811b37c20 */ /* 0x000fe40008410000 */
        /* <DEDUP_REMOVED lines=8> */
[----:B------:R-:W-:-:S02]  /*5a30*/  FMUL.FTZ R21, R58, R181 ;  /* 0x000000b53a157220 */ /* 0x000fc40000410000 */
[----:B------:R-:W-:Y:S02]  /*5a40*/  FMUL.FTZ R181, R215, UR8 ;  /* 0x00000008d7b57c20 */ /* 0x000fe40008410000 */
[----:B------:R-:W-:Y:S02]  /*5a50*/  FFMA.FTZ R180, R207, R21, R210 ;  /* 0x00000015cfb47223 */ /* 0x000fe400000100d2 */
[----:B------:R-:W-:Y:S02]  /*5a60*/  FMUL.FTZ R179, R217, UR8 ;  /* 0x00000008d9b37c20 */ /* 0x000fe40008410000 */
[----:B------:R-:W-:Y:S02]  /*5a70*/  FMUL.FTZ R204, R64, R181 ;  /* 0x000000b540cc7220 */ /* 0x000fe40000410000 */
[----:B------:R-:W-:Y:S02]  /*5a80*/  FFMA.FTZ R180, R205, R180, R206 ;  /* 0x000000b4cdb47223 */ /* 0x000fe400000100ce */
[----:B------:R-:W-:-:S02]  /*5a90*/  FMUL.FTZ R202, R66, R179 ;  /* 0x000000b342ca7220 */ /* 0x000fc40000410000 */
[----:B------:R-:W-:Y:S02]  /*5aa0*/  FFMA.FTZ R180, R203, R180, R204 ;  /* 0x000000b4cbb47223 */ /* 0x000fe400000100cc */
[C---:B------:R-:W-:Y:S02]  /*5ab0*/  FMUL.FTZ R181, R201.reuse, R182 ;  /* 0x000000b6c9b57220 */ /* 0x040fe40000410000 */
[----:B------:R-:W-:Y:S02]  /*5ac0*/  FFMA.FTZ R180, R201, R180, R202 ;  /* 0x000000b4c9b47223 */ /* 0x000fe400000100ca */
[----:B------:R-:W-:Y:S02]  /*5ad0*/  FMUL.FTZ R179, R222, UR8 ;  /* 0x00000008deb37c20 */ /* 0x000fe40008410000 */
[C---:B------:R-:W-:Y:S02]  /*5ae0*/  FFMA.FTZ R182, R200.reuse, R180, R199 ;  /* 0x000000b4c8b67223 */ /* 0x040fe400000100c7 */
[----:B------:R-:W-:-:S02]  /*5af0*/  FMUL.FTZ R181, R200, R181 ;  /* 0x000000b5c8b57220 */ /* 0x000fc40000410000 */
[----:B------:R-:W-:Y:S02]  /*5b00*/  FMUL.FTZ R180, R224, UR8 ;  /* 0x00000008e0b47c20 */ /* 0x000fe40008410000 */
[----:B------:R-:W-:Y:S02]  /*5b10*/  FMUL.FTZ R179, R72, R179 ;  /* 0x000000b348b37220 */ /* 0x000fe40000410000 */
[C---:B------:R-:W-:Y:S02]  /*5b20*/  FFMA.FTZ R182, R198.reuse, R182, R197 ;  /* 0x000000b6c6b67223 */ /* 0x040fe400000100c5 */
[----:B------:R-:W-:Y:S02]  /*5b30*/  FMUL.FTZ R185, R198, R181 ;  /* 0x000000b5c6b97220 */ /* 0x000fe40000410000 */
[----:B------:R-:W-:Y:S02]  /*5b40*/  FMUL.FTZ R181, R79, R180 ;  /* 0x000000b44fb57220 */ /* 0x000fe40000410000 */
[----:B------:R-:W-:-:S02]  /*5b50*/  FFMA.FTZ R182, R170, R182, R179 ;  /* 0x000000b6aab67223 */ /* 0x000fc400000100b3 */
[----:B------:R-:W-:Y:S02]  /*5b60*/  FMUL.FTZ R185, R170, R185 ;  /* 0x000000b9aab97220 */ /* 0x000fe40000410000 */
[----:B------:R-:W-:Y:S02]  /*5b70*/  FMUL.FTZ R180, R220, UR8 ;  /* 0x00000008dcb47c20 */ /* 0x000fe40008410000 */
[C---:B------:R-:W-:Y:S02]  /*5b80*/  FFMA.FTZ R182, R172.reuse, R182, R181 ;  /* 0x000000b6acb67223 */ /* 0x040fe400000100b5 */
[----:B------:R-:W-:Y:S02]  /*5b90*/  FMUL.FTZ R227, R172, R185 ;  /* 0x000000b9ace37220 */ /* 0x000fe40000410000 */
        /* <DEDUP_REMOVED lines=15> */
[----:B------:R-:W-:Y:S02]  /*5c90*/  FMUL.FTZ R186, R85, R186 ;  /* 0x000000ba55ba7220 */ /* 0x000fe40000410000 */
[C---:B------:R-:W-:Y:S02]  /*5ca0*/  FFMA.FTZ R227, R175.reuse, R227, R184 ;  /* 0x000000e3afe37223 */ /* 0x040fe400000100b8 */
[----:B------:R-:W-:Y:S02]  /*5cb0*/  FMUL.FTZ R230, R175, R230 ;  /* 0x000000e6afe67220 */ /* 0x000fe40000410000 */
[C---:B------:R-:W-:Y:S02]  /*5cc0*/  FFMA.FTZ R227, R177.reuse, R227, R186 ;  /* 0x000000e3b1e37223 */ /* 0x040fe400000100ba */
[----:B------:R-:W-:-:S02]  /*5cd0*/  FMUL.FTZ R225, R177, R230 ;  /* 0x000000e6b1e17220 */ /* 0x000fc40000410000 */
[----:B------:R-:W-:Y:S01]  /*5ce0*/  FFMA.FTZ R230, R178, R227, R187 ;  /* 0x000000e3b2e67223 */ /* 0x000fe200000100bb */
[----:B------:R-:W-:Y:S01]  /*5cf0*/  LOP3.LUT R227, R140, 0x1f, RZ, 0xc0, !PT ;  /* 0x0000001f8ce37812 */ /* 0x000fe200078ec0ff */
[----:B------:R-:W-:Y:S02]  /*5d00*/  FMUL.FTZ R225, R178, R225 ;  /* 0x000000e1b2e17220 */ /* 0x000fe40000410000 */
[C---:B0-----:R-:W-:Y:S01]  /*5d10*/  @P3 FFMA.FTZ R223, R228.reuse, R231, R223 ;  /* 0x000000e7e4df3223 */ /* 0x041fe200000100df */
[----:B------:R-:W0:Y:S01]  /*5d20*/  SHFL.DOWN PT, R233, R230, 0x1, 0x1f ;  /* 0x08201f00e6e97f89 */ /* 0x000e2200000e0000 */
[----:B------:R-:W-:Y:S01]  /*5d30*/  ISETP.NE.AND P4, PT, R227, 0x1f, PT ;  /* 0x0000001fe300780c */ /* 0x000fe20003f85270 */
[----:B-1----:R-:W-:Y:S01]  /*5d40*/  @P3 FMUL.FTZ R228, R228, R229 ;  /* 0x000000e5e4e43220 */ /* 0x002fe20000410000 */
[----:B------:R-:W-:Y:S01]  /*5d50*/  ISETP.GE.AND P3, PT, R139, 0x10, PT ;  /* 0x000000108b00780c */ /* 0x000fe20003f66270 */
[----:B------:R-:W1:Y:S04]  /*5d60*/  SHFL.DOWN PT, R232, R225, 0x1, 0x1f ;  /* 0x08201f00e1e87f89 */ /* 0x000e6800000e0000 */
[----:B------:R-:W2:Y:S04]  /*5d70*/  SHFL.UP PT, R231, R223, 0x10, RZ ;  /* 0x06000000dfe77989 */ /* 0x000ea800000e00ff */
[----:B------:R-:W3:Y:S02]  /*5d80*/  SHFL.UP PT, R229, R228, 0x10, RZ ;  /* 0x06000000e4e57989 */ /* 0x000ee400000e00ff */
[----:B0-----:R-:W-:-:S02]  /*5d90*/  @P4 FFMA.FTZ R230, R225, R233, R230 ;  /* 0x000000e9e1e64223 */ /* 0x001fc400000100e6 */
[----:B-1----:R-:W-:-:S03]  /*5da0*/  @P4 FMUL.FTZ R225, R225, R232 ;  /* 0x000000e8e1e14220 */ /* 0x002fc60000410000 */
[----:B------:R-:W0:Y:S01]  /*5db0*/  SHFL.DOWN PT, R233, R230, 0x2, 0x1f ;  /* 0x08401f00e6e97f89 */ /* 0x000e2200000e0000 */
[C---:B------:R-:W-:Y:S01]  /*5dc0*/  ISETP.GE.U32.AND P4, PT, R227.reuse, 0x1e, PT ;  /* 0x0000001ee300780c */ /* 0x040fe20003f86070 */
[C---:B--2---:R-:W-:Y:S02]  /*5dd0*/  @P3 FFMA.FTZ R223, R228.reuse, R231, R223 ;  /* 0x000000e7e4df3223 */ /* 0x044fe400000100df */
[----:B------:R-:W1:Y:S01]  /*5de0*/  SHFL.DOWN PT, R232, R225, 0x2, 0x1f ;  /* 0x08401f00e1e87f89 */ /* 0x000e6200000e0000 */
[----:B---3--:R-:W-:Y:S01]  /*5df0*/  @P3 FMUL.FTZ R228, R228, R229 ;  /* 0x000000e5e4e43220 */ /* 0x008fe20000410000 */
[----:B------:R-:W-:Y:S02]  /*5e00*/  ISETP.GE.U32.AND P3, PT, R227, 0x1c, PT ;  /* 0x0000001ce300780c */ /* 0x000fe40003f66070 */
[----:B-----5:R-:W-:Y:S04]  /*5e10*/  SHFL.IDX PT, R229, R14, RZ, 0x1f ;  /* 0x00001fff0ee57589 */ /* 0x020fe800000e0000 */
[----:B------:R-:W-:Y:S04]  /*5e20*/  SHFL.UP PT, R223, R223, 0x1, RZ ;  /* 0x04200000dfdf7989 */ /* 0x000fe800000e00ff */
[----:B------:R-:W2:Y:S01]  /*5e30*/  SHFL.UP PT, R228, R228, 0x1, RZ ;  /* 0x04200000e4e47989 */ /* 0x000ea200000e00ff */
[----:B0-----:R-:W-:-:S02]  /*5e40*/  @!P4 FFMA.FTZ R230, R225, R233, R230 ;  /* 0x000000e9e1e6c223 */ /* 0x001fc400000100e6 */
[----:B-1----:R-:W-:-:S03]  /*5e50*/  @!P4 FMUL.FTZ R225, R225, R232 ;  /* 0x000000e8e1e1c220 */ /* 0x002fc60000410000 */
[----:B------:R-:W0:Y:S04]  /*5e60*/  SHFL.DOWN PT, R231, R230, 0x4, 0x1f ;  /* 0x08801f00e6e77f89 */ /* 0x000e2800000e0000 */
[----:B------:R-:W1:Y:S01]  /*5e70*/  SHFL.DOWN PT, R232, R225, 0x4, 0x1f ;  /* 0x08801f00e1e87f89 */ /* 0x000e6200000e0000 */
[----:B--2---:R-:W-:Y:S01]  /*5e80*/  @P2 FFMA.FTZ R229, R228, R229, R223 ;  /* 0x000000e5e4e52223 */ /* 0x004fe200000100df */
[----:B------:R-:W-:-:S03]  /*5e90*/  ISETP.GE.U32.AND P2, PT, R227, 0x18, PT ;  /* 0x00000018e300780c */ /* 0x000fc60003f46070 */
[----:B------:R-:W-:-:S04]  /*5ea0*/  FFMA.FTZ R189, R189, R229, R188 ;  /* 0x000000e5bdbd7223 */ /* 0x000fc800000100bc */
[-C--:B------:R-:W-:Y:S02]  /*5eb0*/  FFMA.FTZ R188, R178, R189.reuse, R13 ;  /* 0x000000bdb2bc7223 */ /* 0x080fe4000001000d */
[----:B------:R-:W-:Y:S02]  /*5ec0*/  FMUL.FTZ R229, R226, R189 ;  /* 0x000000bde2e57220 */ /* 0x000fe40000410000 */
[C---:B0-----:R-:W-:Y:S02]  /*5ed0*/  @!P3 FFMA.FTZ R230, R225.reuse, R231, R230 ;  /* 0x000000e7e1e6b223 */ /* 0x041fe400000100e6 */
[----:B------:R-:W-:Y:S02]  /*5ee0*/  FFMA.FTZ R14, R86, R229, RZ ;  /* 0x000000e5560e7223 */ /* 0x000fe400000100ff */
[----:B-1----:R-:W-:Y:S01]  /*5ef0*/  @!P3 FMUL.FTZ R225, R225, R232 ;  /* 0x000000e8e1e1b220 */ /* 0x002fe20000410000 */
[----:B------:R-:W0:Y:S01]  /*5f00*/  SHFL.DOWN PT, R13, R230, 0x8, 0x1f ;  /* 0x09001f00e60d7f89 */ /* 0x000e2200000e0000 */
[----:B------:R-:W-:-:S02]  /*5f10*/  FMUL.FTZ R15, R15, R188 ;  /* 0x000000bc0f0f7220 */ /* 0x000fc40000410000 */
[----:B------:R-:W-:Y:S01]  /*5f20*/  FFMA.FTZ R190, R177, R188, R190 ;  /* 0x000000bcb1be7223 */ /* 0x000fe200000100be */
[----:B------:R-:W1:Y:S01]  /*5f30*/  SHFL.DOWN PT, R226, R225, 0x8, 0x1f ;  /* 0x09001f00e1e27f89 */ /* 0x000e6200000e0000 */
[----:B------:R-:W-:Y:S01]  /*5f40*/  FFMA.FTZ R223, R85, R15, R14 ;  /* 0x0000000f55df7223 */ /* 0x000fe2000001000e */
[----:B------:R-:W-:Y:S01]  /*5f50*/  HFMA2.MMA R14, -RZ, RZ, 1.875, 0 ;  /* 0x3f800000ff0e7435 */ /* 0x000fe200000001ff */
[----:B------:R-:W-:Y:S01]  /*5f60*/  MOV R15, RZ ;  /* 0x000000ff000f7202 */ /* 0x000fe20000000f00 */
[-C--:B------:R-:W-:Y:S02]  /*5f70*/  FMUL.FTZ R221, R221, R190.reuse ;  /* 0x000000bedddd7220 */ /* 0x080fe40000410000 */
[----:B------:R-:W-:Y:S02]  /*5f80*/  FFMA.FTZ R192, R175, R190, R192 ;  /* 0x000000beafc07223 */ /* 0x000fe400000100c0 */
[----:B------:R-:W-:Y:S02]  /*5f90*/  FFMA.FTZ R228, R84, R221, R223 ;  /* 0x000000dd54e47223 */ /* 0x000fe400000100df */
[----:B------:R-:W-:-:S02]  /*5fa0*/  FMUL.FTZ R219, R219, R192 ;  /* 0x000000c0dbdb7220 */ /* 0x000fc40000410000 */
[----:B------:R-:W-:Y:S01]  /*5fb0*/  @!P0 LDS.64 R14, [R23.X8+0x1728] ;  /* 0x00172800170e8984 */ /* 0x000fe20000008a00 */
[----:B------:R-:W-:Y:S01]  /*5fc0*/  FFMA.FTZ R194, R173, R192, R194 ;  /* 0x000000c0adc27223 */ /* 0x000fe200000100c2 */
[----:B------:R-:W-:Y:S01]  /*5fd0*/  ISETP.GE.U32.AND P0, PT, R227, 0x10, PT ;  /* 0x00000010e300780c */ /* 0x000fe20003f06070 */
[----:B------:R-:W-:Y:S02]  /*5fe0*/  FFMA.FTZ R219, R83, R219, R228 ;  /* 0x000000db53db7223 */ /* 0x000fe400000100e4 */
[-C--:B------:R-:W-:Y:S02]  /*5ff0*/  FMUL.FTZ R221, R165, R194.reuse ;  /* 0x000000c2a5dd7220 */ /* 0x080fe40000410000 */
[----:B------:R-:W-:Y:S02]  /*6000*/  FFMA.FTZ R165, R171, R194, R12 ;  /* 0x000000c2aba57223 */ /* 0x000fe4000001000c */
[----:B0-----:R-:W-:Y:S02]  /*6010*/  @!P2 FFMA.FTZ R230, R225, R13, R230 ;  /* 0x0000000de1e6a223 */ /* 0x001fe400000100e6 */
[----:B------:R-:W-:-:S02]  /*6020*/  FFMA.FTZ R12, R82, R221, R219 ;  /* 0x000000dd520c7223 */ /* 0x000fc400000100db */
[----:B-1----:R-:W-:Y:S01]  /*6030*/  @!P2 FMUL.FTZ R225, R225, R226 ;  /* 0x000000e2e1e1a220 */ /* 0x002fe20000410000 */
[----:B------:R-:W0:Y:S01]  /*6040*/  SHFL.DOWN PT, R219, R230, 0x10, 0x1f ;  /* 0x0a001f00e6db7f89 */ /* 0x000e2200000e0000 */
[-C--:B------:R-:W-:Y:S01]  /*6050*/  FMUL.FTZ R13, R220, R165.reuse ;  /* 0x000000a5dc0d7220 */ /* 0x080fe20000410000 */
[----:B------:R-:W-:Y:S01]  /*6060*/  MOV R226, UR9 ;  /* 0x0000000900e27c02 */ /* 0x000fe20008000f00 */
[----:B------:R-:W-:Y:S01]  /*6070*/  FFMA.FTZ R167, R176, R165, R167 ;  /* 0x000000a5b0a77223 */ /* 0x000fe200000100a7 */
[----:B------:R-:W1:Y:S01]  /*6080*/  SHFL.DOWN PT, R220, R225, 0x10, 0x1f ;  /* 0x0a001f00e1dc7f89 */ /* 0x000e6200000e0000 */
[----:B------:R-:W-:Y:S01]  /*6090*/  FFMA.FTZ R13, R81, R13, R12 ;  /* 0x0000000d510d7223 */ /* 0x000fe2000001000c */
[----:B------:R-:W-:Y:S01]  /*60a0*/  MOV R12, R140 ;  /* 0x0000008c000c7202 */ /* 0x000fe20000000f00 */
[-C--:B------:R-:W-:Y:S02]  /*60b0*/  FMUL.FTZ R218, R218, R167.reuse ;  /* 0x000000a7dada7220 */ /* 0x080fe40000410000 */
[----:B------:R-:W-:-:S02]  /*60c0*/  FFMA.FTZ R169, R174, R167, R169 ;  /* 0x000000a7aea97223 */ /* 0x000fc400000100a9 */
[----:B------:R-:W-:Y:S02]  /*60d0*/  FFMA.FTZ R218, R80, R218, R13 ;  /* 0x000000da50da7223 */ /* 0x000fe4000001000d */
[-C--:B------:R-:W-:Y:S02]  /*60e0*/  FMUL.FTZ R224, R224, R169.reuse ;  /* 0x000000a9e0e07220 */ /* 0x080fe40000410000 */
[----:B------:R-:W-:Y:S02]  /*60f0*/  FFMA.FTZ R191, R172, R169, R191 ;  /* 0x000000a9acbf7223 */ /* 0x000fe400000100bf */
[----:B------:R-:W-:Y:S02]  /*6100*/  FFMA.FTZ R13, R79, R224, R218 ;  /* 0x000000e04f0d7223 */ /* 0x000fe400000100da */
[-C--:B------:R-:W-:Y:S02]  /*6110*/  FMUL.FTZ R222, R222, R191.reuse ;  /* 0x000000bfdede7220 */ /* 0x080fe40000410000 */
[----:B------:R-:W-:-:S02]  /*6120*/  FFMA.FTZ R193, R170, R191, R193 ;  /* 0x000000bfaac17223 */ /* 0x000fc400000100c1 */
[----:B------:R-:W-:Y:S01]  /*6130*/  FFMA.FTZ R221, R72, R222, R13 ;  /* 0x000000de48dd7223 */ /* 0x000fe2000001000d */
[----:B------:R-:W-:Y:S01]  /*6140*/  HFMA2.MMA R13, -RZ, RZ, 0, 0 ;  /* 0x00000000ff0d7435 */ /* 0x000fe200000001ff */
[C---:B0-----:R-:W-:Y:S02]  /*6150*/  @!P0 FFMA.FTZ R230, R225.reuse, R219, R230 ;  /* 0x000000dbe1e68223 */ /* 0x041fe400000100e6 */
[-C--:B------:R-:W-:Y:S02]  /*6160*/  FMUL.FTZ R216, R216, R193.reuse ;  /* 0x000000c1d8d87220 */ /* 0x080fe40000410000 */
[----:B-1----:R-:W-:Y:S01]  /*6170*/  @!P0 FMUL.FTZ R225, R225, R220 ;  /* 0x000000dce1e18220 */ /* 0x002fe20000410000 */
[----:B------:R-:W-:Y:S01]  /*6180*/  SHFL.DOWN PT, R224, R230, 0x1, 0x1f ;  /* 0x08201f00e6e07f89 */ /* 0x000fe200000e0000 */
[----:B------:R-:W-:Y:S02]  /*6190*/  FFMA.FTZ R219, R70, R216, R221 ;  /* 0x000000d846db7223 */ /* 0x000fe400000100dd */
[----:B------:R-:W-:Y:S01]  /*61a0*/  FFMA.FTZ R195, R198, R193, R195 ;  /* 0x000000c1c6c37223 */ /* 0x000fe200000100c3 */
[----:B------:R-:W-:Y:S01]  /*61b0*/  SHFL.IDX PT, R221, R15, RZ, 0x1f ;  /* 0x00001fff0fdd7589 */ /* 0x000fe200000e0000 */
[----:B------:R-:W-:-:S02]  /*61c0*/  IMAD R218, R213, c[0x0][0x2b8], RZ ;  /* 0x0000ae00d5da7a24 */ /* 0x000fc400078e02ff */
[-C--:B------:R-:W-:Y:S01]  /*61d0*/  FMUL.FTZ R216, R196, R195.reuse ;  /* 0x000000c3c4d87220 */ /* 0x080fe20000410000 */
[----:B------:R-:W0:Y:S01]  /*61e0*/  SHFL.DOWN PT, R222, R225, 0x1, 0x1f ;  /* 0x08201f00e1de7f89 */ /* 0x000e2200000e0000 */
[----:B------:R-:W-:Y:S02]  /*61f0*/  FFMA.FTZ R196, R200, R195, R19 ;  /* 0x000000c3c8c47223 */ /* 0x000fe40000010013 */
[C---:B------:R-:W-:Y:S01]  /*6200*/  IMAD.WIDE.U32 R12, R149.reuse, c[0x0][0x2b8], R12 ;  /* 0x0000ae00950c7a25 */ /* 0x040fe200078e000c */
[----:B------:R-:W-:Y:S03]  /*6210*/  SHFL.IDX PT, R220, R230, RZ, 0x1f ;  /* 0x00001fffe6dc7589 */ /* 0x000fe600000e0000 */
[----:B------:R-:W-:Y:S02]  /*6220*/  IMAD R223, R149, c[0x0][0x2bc], R218 ;  /* 0x0000af0095df7a24 */ /* 0x000fe400078e02da */
[----:B------:R-:W-:-:S02]  /*6230*/  FFMA.FTZ R19, R68, R216, R219 ;  /* 0x000000d844137223 */ /* 0x000fc400000100db */
[----:B------:R-:W1:Y:S01]  /*6240*/  SHFL.IDX PT, R219, R225, RZ, 0x1f ;  /* 0x00001fffe1db7589 */ /* 0x000e6200000e0000 */
[----:B------:R-:W-:Y:S01]  /*6250*/  IADD3 R13, R13, R223, RZ ;  /* 0x000000df0d0d7210 */ /* 0x000fe20007ffe0ff */
[-C--:B------:R-:W-:Y:S02]  /*6260*/  FMUL.FTZ R217, R217, R196.reuse ;  /* 0x000000c4d9d97220 */ /* 0x080fe40000410000 */
[----:B------:R-:W-:Y:S02]  /*6270*/  IMAD R218, R212, c[0x0][0x2c0], RZ ;  /* 0x0000b000d4da7a24 */ /* 0x000fe400078e02ff */
[----:B------:R-:W-:Y:S02]  /*6280*/  FFMA.FTZ R216, R201, R196, R18 ;  /* 0x000000c4c9d87223 */ /* 0x000fe40000010012 */
[----:B------:R-:W-:Y:S02]  /*6290*/  FFMA.FTZ R217, R66, R217, R19 ;  /* 0x000000d942d97223 */ /* 0x000fe40000010013 */
[----:B------:R-:W-:-:S02]  /*62a0*/  IMAD R223, R145, c[0x0][0x2c4], R218 ;  /* 0x0000b10091df7a24 */ /* 0x000fc400078e02da */
[----:B------:R-:W-:-:S04]  /*62b0*/  IMAD.WIDE.U32 R18, R145, c[0x0][0x2c0], R12 ;  /* 0x0000b00091127a25 */ /* 0x000fc800078e000c */
[-C--:B------:R-:W-:Y:S01]  /*62c0*/  FMUL.FTZ R215, R215, R216.reuse ;  /* 0x000000d8d7d77220 */ /* 0x080fe20000410000 */
[----:B------:R-:W-:Y:S01]  /*62d0*/  IADD3 R223, R19, R223, RZ ;  /* 0x000000df13df7210 */ /* 0x000fe20007ffe0ff */
[----:B------:R-:W-:Y:S01]  /*62e0*/  FFMA.FTZ R218, R203, R216, R16 ;  /* 0x000000d8cbda7223 */ /* 0x000fe20000010010 */
[----:B------:R-:W-:Y:S01]  /*62f0*/  LEA R12, P2, R18, c[0x0][0x320], 0x2 ;  /* 0x0000c800120c7a11 */ /* 0x000fe200078410ff */
[----:B------:R-:W-:Y:S01]  /*6300*/  FFMA.FTZ R215, R64, R215, R217 ;  /* 0x000000d740d77223 */ /* 0x000fe200000100d9 */
[C---:B------:R-:W-:Y:S01]  /*6310*/  IADD3 R16, P0, R18.reuse, UR9, RZ ;  /* 0x0000000912107c10 */ /* 0x040fe2000ff1e0ff */
[----:B------:R-:W-:Y:S01]  /*6320*/  FMUL.FTZ R19, R17, R218 ;  /* 0x000000da11137220 */ /* 0x000fe20000410000 */
[----:B------:R-:W-:Y:S01]  /*6330*/  LEA.HI.X R13, R18, c[0x0][0x324], R223, 0x2, P2 ;  /* 0x0000c900120d7a11 */ /* 0x000fe200010f14df */
[----:B0-----:R-:W-:Y:S01]  /*6340*/  @P1 FFMA.FTZ R221, R222, R221, R224 ;  /* 0x000000dddedd1223 */ /* 0x001fe200000100e0 */
[----:B------:R-:W-:Y:S01]  /*6350*/  LEA.HI.X.SX32 R17, R226, R223, 0x1, P0 ;  /* 0x000000dfe2117211 */ /* 0x000fe200000f0eff */
[----:B------:R-:W-:-:S02]  /*6360*/  FFMA.FTZ R223, R62, R19, R215 ;  /* 0x000000133edf7223 */ /* 0x000fc400000100d7 */
[----:B------:R-:W-:Y:S02]  /*6370*/  FFMA.FTZ R215, R221, R214, R21 ;  /* 0x000000d6ddd77223 */ /* 0x000fe40000010015 */
[----:B------:R-:W-:Y:S02]  /*6380*/  FFMA.FTZ R214, R205, R218, R20 ;  /* 0x000000dacdd67223 */ /* 0x000fe40000010014 */
[C---:B-1----:R-:W-:Y:S01]  /*6390*/  FFMA.FTZ R21, R219.reuse, R15, R220 ;  /* 0x0000000fdb157223 */ /* 0x042fe200000100dc */
[----:B------:R-:W-:Y:S01]  /*63a0*/  P2R R15, PR, RZ, 0x20 ;  /* 0x00000020ff0f7803 */ /* 0x000fe20000000000 */
[----:B------:R-:W-:Y:S01]  /*63b0*/  FMUL.FTZ R20, R219, R14 ;  /* 0x0000000edb147220 */ /* 0x000fe20000410000 */
[----:B------:R-:W-:Y:S01]  /*63c0*/  MOV R15, UR21 ;  /* 0x00000015000f7c02 */ /* 0x000fe20008000f00 */
[----:B------:R-:W-:Y:S02]  /*63d0*/  FMUL.FTZ R219, R209, R214 ;  /* 0x000000d6d1db7220 */ /* 0x000fe40000410000 */
[----:B------:R-:W-:Y:S01]  /*63e0*/  FFMA.FTZ R209, R207, R215, R210 ;  /* 0x000000d7cfd17223 */ /* 0x000fe200000100d2 */
[----:B------:R0:W-:Y:S01]  /*63f0*/  @!P5 STS.64 [R23.X8+0x1728], R20 ;  /* 0x001728141700d388 */ /* 0x0001e20000008a00 */
[----:B------:R-:W-:-:S02]  /*6400*/  IMAD R217, R136, -0x200, R147 ;  /* 0xfffffe0088d97824 */ /* 0x000fc400078e0293 */
[----:B------:R-:W-:Y:S02]  /*6410*/  FFMA.FTZ R205, R205, R209, R206 ;  /* 0x000000d1cdcd7223 */ /* 0x000fe400000100ce */
[----:B------:R-:W-:Y:S01]  /*6420*/  FFMA.FTZ R208, R207, R214, R208 ;  /* 0x000000d6cfd07223 */ /* 0x000fe200000100d0 */
[----:B------:R-:W-:Y:S01]  /*6430*/  SHF.R.S32.HI R19, RZ, 0x1f, R217 ;  /* 0x0000001fff137819 */ /* 0x000fe200000114d9 */
[----:B------:R-:W-:Y:S01]  /*6440*/  FFMA.FTZ R203, R203, R205, R204 ;  /* 0x000000cdcbcb7223 */ /* 0x000fe200000100cc */
[----:B------:R-:W-:Y:S01]  /*6450*/  LEA R18, P0, R217, R12, 0x2 ;  /* 0x0000000cd9127211 */ /* 0x000fe200078010ff */
[----:B------:R-:W-:Y:S02]  /*6460*/  FFMA.FTZ R207, R60, R219, R223 ;  /* 0x000000db3ccf7223 */ /* 0x000fe400000100df */
[----:B------:R-:W-:Y:S01]  /*6470*/  FFMA.FTZ R201, R201, R203, R202 ;  /* 0x000000cbc9c97223 */ /* 0x000fe200000100ca */
[----:B------:R-:W-:Y:S01]  /*6480*/  LEA.HI.X R19, R217, R13, R19, 0x2, P0 ;  /* 0x0000000dd9137211 */ /* 0x000fe200000f1413 */
[----:B------:R-:W-:-:S02]  /*6490*/  FMUL.FTZ R223, R194, UR8 ;  /* 0x00000008c2df7c20 */ /* 0x000fc40008410000 */
[----:B------:R-:W-:Y:S02]  /*64a0*/  FFMA.FTZ R199, R200, R201, R199 ;  /* 0x000000c9c8c77223 */ /* 0x000fe400000100c7 */
[----:B------:R-:W-:Y:S01]  /*64b0*/  IMAD.WIDE.U32 R14, R15, c[0x0][0x2d0], R18 ;  /* 0x0000b4000f0e7a25 */ /* 0x000fe200078e0012 */
[----:B------:R-:W-:-:S03]  /*64c0*/  SHF.L.U32 R18, R140, 0x4, RZ ;  /* 0x000000048c127819 */ /* 0x000fc600000006ff */
[----:B------:R-:W-:Y:S01]  /*64d0*/  FFMA.FTZ R197, R198, R199, R197 ;  /* 0x000000c7c6c57223 */ /* 0x000fe200000100c5 */
[----:B------:R-:W-:Y:S01]  /*64e0*/  LEA.HI.SX32 R18, R18, R18, 0x1b ;  /* 0x0000001212127211 */ /* 0x000fe200078fdaff */
[----:B------:R-:W-:Y:S02]  /*64f0*/  FMUL.FTZ R19, R189, UR8 ;  /* 0x00000008bd137c20 */ /* 0x000fe40008410000 */
[----:B------:R-:W-:Y:S02]  /*6500*/  FFMA.FTZ R179, R170, R197, R179 ;  /* 0x000000c5aab37223 */ /* 0x000fe400000100b3 */
[----:B------:R-:W-:Y:S02]  /*6510*/  FMUL.FTZ R204, R188, UR8 ;  /* 0x00000008bccc7c20 */ /* 0x000fe40008410000 */
[----:B------:R-:W-:Y:S02]  /*6520*/  FFMA.FTZ R181, R172, R179, R181 ;  /* 0x000000b3acb57223 */ /* 0x000fe400000100b5 */
[----:B------:R-:W-:-:S02]  /*6530*/  FMUL.FTZ R223, R82, R223 ;  /* 0x000000df52df7220 */ /* 0x000fc40000410000 */
[----:B------:R-:W-:Y:S02]  /*6540*/  FFMA.FTZ R183, R174, R181, R183 ;  /* 0x000000b5aeb77223 */ /* 0x000fe400000100b7 */
[----:B------:R-:W-:Y:S01]  /*6550*/  FMUL.FTZ R19, R86, R19 ;  /* 0x0000001356137220 */ /* 0x000fe20000410000 */
[----:B------:R1:W-:Y:S01]  /*6560*/  STS [R18.X4+0x440], R223 ;  /* 0x000440df12007388 */ /* 0x0003e20000004800 */
[----:B------:R-:W-:Y:S02]  /*6570*/  FFMA.FTZ R185, R176, R183, R185 ;  /* 0x000000b7b0b97223 */ /* 0x000fe400000100b9 */
[----:B------:R-:W-:Y:S01]  /*6580*/  FMUL.FTZ R219, R85, R204 ;  /* 0x000000cc55db7220 */ /* 0x000fe20000410000 */
[----:B------:R2:W-:Y:S01]  /*6590*/  STS [R18.X4+0x430], R19 ;  /* 0x0004301312007388 */ /* 0x0005e20000004800 */
[----:B------:R-:W-:Y:S02]  /*65a0*/  FFMA.FTZ R171, R171, R185, R180 ;  /* 0x000000b9abab7223 */ /* 0x000fe400000100b4 */
[----:B------:R-:W-:Y:S01]  /*65b0*/  FMUL.FTZ R204, R192, UR8 ;  /* 0x00000008c0cc7c20 */ /* 0x000fe20008410000 */
[----:B------:R-:W-:Y:S01]  /*65c0*/  STS [R18.X4+0x434], R219 ;  /* 0x000434db12007388 */ /* 0x000fe20000004800 */
[----:B------:R-:W-:-:S02]  /*65d0*/  FMUL.FTZ R221, R190, UR8 ;  /* 0x00000008bedd7c20 */ /* 0x000fc40008410000 */
[----:B0-----:R-:W-:Y:S02]  /*65e0*/  FMUL.FTZ R20, R165, UR8 ;  /* 0x00000008a5147c20 */ /* 0x001fe40008410000 */
[----:B-1----:R-:W-:Y:S02]  /*65f0*/  FMUL.FTZ R223, R195, UR8 ;  /* 0x00000008c3df7c20 */ /* 0x002fe40008410000 */
[----:B------:R-:W-:Y:S02]  /*6600*/  FFMA.FTZ R173, R173, R171, R182 ;  /* 0x000000abadad7223 */ /* 0x000fe400000100b6 */
[----:B------:R-:W-:Y:S02]  /*6610*/  FMUL.FTZ R21, R83, R204 ;  /* 0x000000cc53157220 */ /* 0x000fe40000410000 */
[----:B------:R-:W-:Y:S02]  /*6620*/  FMUL.FTZ R221, R84, R221 ;  /* 0x000000dd54dd7220 */ /* 0x000fe40000410000 */
[----:B--2---:R-:W-:Y:S01]  /*6630*/  FMUL.FTZ R19, R81, R20 ;  /* 0x0000001451137220 */ /* 0x004fe20000410000 */
[----:B------:R0:W-:Y:S01]  /*6640*/  STS [R18.X4+0x43c], R21 ;  /* 0x00043c1512007388 */ /* 0x0001e20000004800 */
[----:B------:R-:W-:-:S02]  /*6650*/  FMUL.FTZ R223, R68, R223 ;  /* 0x000000df44df7220 */ /* 0x000fc40000410000 */
[----:B------:R-:W-:Y:S01]  /*6660*/  FMUL.FTZ R225, R167, UR8 ;  /* 0x00000008a7e17c20 */ /* 0x000fe20008410000 */
[----:B------:R1:W-:Y:S01]  /*6670*/  STS [R18.X4+0x438], R221 ;  /* 0x000438dd12007388 */ /* 0x0003e20000004800 */
[----:B------:R-:W-:Y:S02]  /*6680*/  FMUL.FTZ R20, R169, UR8 ;  /* 0x00000008a9147c20 */ /* 0x000fe40008410000 */
[----:B------:R-:W-:Y:S01]  /*6690*/  FFMA.FTZ R175, R175, R173, R184 ;  /* 0x000000adafaf7223 */ /* 0x000fe200000100b8 */
[----:B------:R2:W-:Y:S01]  /*66a0*/  STS [R18.X4+0x458], R223 ;  /* 0x000458df12007388 */ /* 0x0005e20000004800 */
[----:B------:R-:W-:Y:S02]  /*66b0*/  FMUL.FTZ R225, R80, R225 ;  /* 0x000000e150e17220 */ /* 0x000fe40000410000 */
[----:B0-----:R-:W-:Y:S01]  /*66c0*/  FMUL.FTZ R21, R79, R20 ;  /* 0x000000144f157220 */ /* 0x001fe20000410000 */
[----:B------:R0:W-:Y:S01]  /*66d0*/  STS [R18.X4+0x444], R19 ;  /* 0x0004441312007388 */ /* 0x0001e20000004800 */
[----:B------:R-:W-:-:S02]  /*66e0*/  FMUL.FTZ R219, R191, UR8 ;  /* 0x00000008bfdb7c20 */ /* 0x000fc40008410000 */
[----:B------:R-:W-:Y:S01]  /*66f0*/  FFMA.FTZ R177, R177, R175, R186 ;  /* 0x000000afb1b17223 */ /* 0x000fe200000100ba */
[----:B------:R3:W-:Y:S01]  /*6700*/  STS [R18.X4+0x448], R225 ;  /* 0x000448e112007388 */ /* 0x0007e20000004800 */
[----:B-1----:R-:W-:Y:S01]  /*6710*/  FMUL.FTZ R221, R193, UR8 ;  /* 0x00000008c1dd7c20 */ /* 0x002fe20008410000 */
[----:B--2---:R-:W-:Y:S01]  /*6720*/  MOV R223, UR9 ;  /* 0x0000000900df7c02 */ /* 0x004fe20008000f00 */
[----:B------:R-:W-:Y:S01]  /*6730*/  FMUL.FTZ R219, R72, R219 ;  /* 0x000000db48db7220 */ /* 0x000fe20000410000 */
[----:B------:R1:W-:Y:S01]  /*6740*/  STS [R18.X4+0x44c], R21 ;  /* 0x00044c1512007388 */ /* 0x0003e20000004800 */
[----:B------:R-:W-:Y:S01]  /*6750*/  FFMA.FTZ R187, R178, R177, R187 ;  /* 0x000000b1b2bb7223 */ /* 0x000fe200000100bb */
[----:B------:R-:W-:Y:S01]  /*6760*/  IADD3 R174, -R223, c[0x0][0x168], -R140 ;  /* 0x00005a00dfae7a10 */ /* 0x000fe20007ffe98c */
[----:B0-----:R-:W-:Y:S01]  /*6770*/  FMUL.FTZ R19, R216, UR8 ;  /* 0x00000008d8137c20 */ /* 0x001fe20008410000 */
[----:B------:R0:W-:Y:S01]  /*6780*/  STS [R18.X4+0x450], R219 ;  /* 0x000450db12007388 */ /* 0x0001e20000004800 */
[----:B------:R-:W-:Y:S01]  /*6790*/  FMUL.FTZ R221, R70, R221 ;  /* 0x000000dd46dd7220 */ /* 0x000fe20000410000 */
[----:B------:R-:W-:Y:S01]  /*67a0*/  ISETP.GE.AND P0, PT, R174, 0x1, PT ;  /* 0x00000001ae00780c */ /* 0x000fe20003f06270 */
[----:B---3--:R-:W-:-:S02]  /*67b0*/  FMUL.FTZ R225, R64, R19 ;  /* 0x0000001340e17220 */ /* 0x008fc40000410000 */
[----:B------:R-:W-:Y:S01]  /*67c0*/  FMUL.FTZ R19, R214, UR8 ;  /* 0x00000008d6137c20 */ /* 0x000fe20008410000 */
[----:B------:R2:W-:Y:S01]  /*67d0*/  STS [R18.X4+0x454], R221 ;  /* 0x000454dd12007388 */ /* 0x0005e20000004800 */
[----:B-1----:R-:W-:Y:S02]  /*67e0*/  FMUL.FTZ R21, R218, UR8 ;  /* 0x00000008da157c20 */ /* 0x002fe40008410000 */
[-C--:B------:R-:W-:Y:S01]  /*67f0*/  FFMA.FTZ R189, R155, -R78.reuse, R189 ;  /* 0x8000004e9bbd7223 */ /* 0x080fe200000100bd */
[----:B------:R-:W-:Y:S01]  /*6800*/  STS [R18.X4+0x460], R225 ;  /* 0x000460e112007388 */ /* 0x000fe20000004800 */
[----:B------:R-:W-:Y:S02]  /*6810*/  FMUL.FTZ R20, R187, R78 ;  /* 0x0000004ebb147220 */ /* 0x000fe40000410000 */
[----:B0-----:R-:W-:Y:S02]  /*6820*/  FMUL.FTZ R219, R62, R21 ;  /* 0x000000153edb7220 */ /* 0x001fe40000410000 */
[----:B------:R-:W-:-:S02]  /*6830*/  FMUL.FTZ R227, R196, UR8 ;  /* 0x00000008c4e37c20 */ /* 0x000fc40008410000 */
[----:B------:R-:W-:Y:S01]  /*6840*/  FMUL.FTZ R229, R208, UR8 ;  /* 0x00000008d0e57c20 */ /* 0x000fe20008410000 */
[----:B------:R0:W-:Y:S01]  /*6850*/  STS [R18.X4+0x464], R219 ;  /* 0x000464db12007388 */ /* 0x0001e20000004800 */
[----:B--2---:R-:W-:Y:S02]  /*6860*/  FMUL.FTZ R221, R60, R19 ;  /* 0x000000133cdd7220 */ /* 0x004fe40000410000 */
[-C--:B------:R-:W-:Y:S02]  /*6870*/  FFMA.FTZ R188, R148, -R77.reuse, R188 ;  /* 0x8000004d94bc7223 */ /* 0x080fe400000100bc */
[----:B------:R-:W-:Y:S01]  /*6880*/  FMUL.FTZ R21, R177, R77 ;  /* 0x0000004db1157220 */ /* 0x000fe20000410000 */
[----:B------:R1:W-:Y:S01]  /*6890*/  STS [R18.X4+0x468], R221 ;  /* 0x000468dd12007388 */ /* 0x0003e20000004800 */
[----:B------:R-:W-:Y:S02]  /*68a0*/  FFMA.FTZ R19, R20, R189, RZ ;  /* 0x000000bd14137223 */ /* 0x000fe400000100ff */
[----:B------:R-:W-:-:S02]  /*68b0*/  FMUL.FTZ R227, R66, R227 ;  /* 0x000000e342e37220 */ /* 0x000fc40000410000 */
[----:B------:R-:W-:Y:S02]  /*68c0*/  FMUL.FTZ R229, R58, R229 ;  /* 0x000000e53ae57220 */ /* 0x000fe40000410000 */
[-C--:B0-----:R-:W-:Y:S01]  /*68d0*/  FFMA.FTZ R219, R153, -R76.reuse, R190 ;  /* 0x8000004c99db7223 */ /* 0x081fe200000100be */
[----:B------:R0:W-:Y:S01]  /*68e0*/  STS [R18.X4+0x45c], R227 ;  /* 0x00045ce312007388 */ /* 0x0001e20000004800 */
[----:B------:R-:W-:Y:S02]  /*68f0*/  FMUL.FTZ R170, R175, R76 ;  /* 0x0000004cafaa7220 */ /* 0x000fe40000410000 */
[----:B------:R-:W-:Y:S01]  /*6900*/  FFMA.FTZ R19, R21, R188, R19 ;  /* 0x000000bc15137223 */ /* 0x000fe20000010013 */
[----:B------:R0:W-:Y:S01]  /*6910*/  STS [R18.X4+0x46c], R229 ;  /* 0x00046ce512007388 */ /* 0x0001e20000004800 */
[-C--:B------:R-:W-:Y:S02]  /*6920*/  FFMA.FTZ R192, R146, -R75.reuse, R192 ;  /* 0x8000004b92c07223 */ /* 0x080fe400000100c0 */
[----:B-1----:R-:W-:-:S02]  /*6930*/  FMUL.FTZ R221, R173, R75 ;  /* 0x0000004baddd7220 */ /* 0x002fc40000410000 */
[----:B------:R-:W-:Y:S02]  /*6940*/  FFMA.FTZ R19, R170, R219, R19 ;  /* 0x000000dbaa137223 */ /* 0x000fe40000010013 */
[-C--:B------:R-:W-:Y:S02]  /*6950*/  FFMA.FTZ R194, R161, -R74.reuse, R194 ;  /* 0x8000004aa1c27223 */ /* 0x080fe400000100c2 */
        /* <DEDUP_REMOVED lines=13> */
.L_x_5079:
[----:B0-----:R-:W-:Y:S05]  /*6a30*/  BSYNC B0 ;  /* 0x0000000000007941 */ /* 0x001fea0003800000 */
.L_x_5078:
[----:B------:R-:W-:Y:S01]  /*6a40*/  IADD3 R229, R140, 0x20, RZ ;  /* 0x000000208ce57810 */ /* 0x000fe20007ffe0ff */
[-C--:B------:R-:W-:Y:S01]  /*6a50*/  FFMA.FTZ R16, R168, -R73.reuse, R165 ;  /* 0x80000049a8107223 */ /* 0x080fe200000100a5 */
[----:B------:R-:W-:Y:S01]  /*6a60*/  ISETP.GE.AND P0, PT, R174, 0x21, PT ;  /* 0x00000021ae00780c */ /* 0x000fe20003f06270 */
[----:B------:R-:W-:Y:S01]  /*6a70*/  FMUL.FTZ R17, R185, R73 ;  /* 0x00000049b9117220 */ /* 0x000fe20000410000 */
[----:B------:R-:W-:Y:S01]  /*6a80*/  LEA.HI.SX32 R229, R229, R140, 0x1b ;  /* 0x0000008ce5e57211 */ /* 0x000fe200078fdaff */
[----:B------:R-:W-:Y:S01]  /*6a90*/  FFMA.FTZ R223, R172, R194, R223 ;  /* 0x000000c2acdf7223 */ /* 0x000fe200000100df */
[----:B------:R-:W-:Y:S01]  /*6aa0*/  USHF.L.U64.HI UR8, UR6, 0x2, UR7 ;  /* 0x0000000206087899 */ /* 0x000fe20008010207 */
[-C--:B------:R-:W-:Y:S01]  /*6ab0*/  FFMA.FTZ R167, R166, -R71.reuse, R167 ;  /* 0x80000047a6a77223 */ /* 0x080fe200000100a7 */
[----:B------:R-:W-:Y:S01]  /*6ac0*/  ULDC.64 UR12, c[0x0][0x2d0] ;  /* 0x0000b400000c7ab9 */ /* 0x000fe20000000a00 */
[----:B------:R-:W-:Y:S01]  /*6ad0*/  FMUL.FTZ R18, R183, R71 ;  /* 0x00000047b7127220 */ /* 0x000fe20000410000 */
[----:B------:R-:W0:Y:S01]  /*6ae0*/  LDS R229, [R229.X4+0x4b0] ;  /* 0x0004b000e5e57984 */ /* 0x000e220000004800 */
[----:B------:R-:W-:Y:S01]  /*6af0*/  FFMA.FTZ R223, R17, R16, R223 ;  /* 0x0000001011df7223 */ /* 0x000fe200000100df */
[----:B------:R-:W-:Y:S01]  /*6b00*/  UIMAD UR8, UR8, UR12, URZ ;  /* 0x0000000c080872a4 */ /* 0x000fe2000f8e023f */
[-C--:B------:R-:W-:Y:S01]  /*6b10*/  FFMA.FTZ R150, R164, -R69.reuse, R169 ;  /* 0x80000045a4967223 */ /* 0x080fe200000100a9 */
[----:B------:R-:W-:Y:S01]  /*6b20*/  BSSY B0, `(.L_x_5080) ;  /* 0x000002a000007945 */ /* 0x000fe20003800000 */
[----:B------:R-:W-:Y:S01]  /*6b30*/  FMUL.FTZ R19, R181, R69 ;  /* 0x00000045b5137220 */ /* 0x000fe20000410000 */
[----:B------:R-:W-:Y:S01]  /*6b40*/  UIMAD UR8, UR21, UR13, UR8 ;  /* 0x0000000d150872a4 */ /* 0x000fe2000f8e0208 */
[----:B------:R-:W-:Y:S01]  /*6b50*/  FFMA.FTZ R223, R18, R167, R223 ;  /* 0x000000a712df7223 */ /* 0x000fe200000100df */
[----:B------:R-:W-:Y:S01]  /*6b60*/  IADD3 R231, R140, 0x60, RZ ;  /* 0x000000608ce77810 */ /* 0x000fe20007ffe0ff */
[----:B------:R-:W-:-:S02]  /*6b70*/  FFMA.FTZ R191, R162, -R67, R191 ;  /* 0x80000043a2bf7223 */ /* 0x000fc400000100bf */
[----:B------:R-:W-:Y:S01]  /*6b80*/  FMUL.FTZ R176, R179, R67 ;  /* 0x00000043b3b07220 */ /* 0x000fe20000410000 */
[----:B------:R-:W-:Y:S01]  /*6b90*/  IADD3 R15, R15, UR8, RZ ;  /* 0x000000080f0f7c10 */ /* 0x000fe2000fffe0ff */
        /* <DEDUP_REMOVED lines=16> */
[----:B------:R-:W-:-:S02]  /*6ca0*/  FMUL.FTZ R163, R163, R208 ;  /* 0x000000d0a3a37220 */ /* 0x000fc40000410000 */
[-C--:B------:R-:W-:Y:S02]  /*6cb0*/  FFMA.FTZ R214, R152, -R51.reuse, R214 ;  /* 0x8000003398d67223 */ /* 0x080fe400000100d6 */
[-C--:B------:R-:W-:Y:S02]  /*6cc0*/  FMUL.FTZ R225, R215, R46.reuse ;  /* 0x0000002ed7e17220 */ /* 0x080fe40000410000 */
[----:B------:R-:W-:Y:S02]  /*6cd0*/  FFMA.FTZ R208, R157, -R46, R208 ;  /* 0x8000002e9dd07223 */ /* 0x000fe400000100d0 */
[----:B------:R-:W-:Y:S02]  /*6ce0*/  FMUL.FTZ R182, R209, R51 ;  /* 0x00000033d1b67220 */ /* 0x000fe40000410000 */
[----:B------:R-:W-:Y:S02]  /*6cf0*/  FFMA.FTZ R227, R223, R218, R227 ;  /* 0x000000dadfe37223 */ /* 0x000fe400000100e3 */
[----:B------:R-:W-:-:S02]  /*6d00*/  FMUL.FTZ R184, R225, R208 ;  /* 0x000000d0e1b87220 */ /* 0x000fc40000410000 */
[----:B------:R-:W-:Y:S02]  /*6d10*/  FFMA.FTZ R227, R182, R214, R227 ;  /* 0x000000d6b6e37223 */ /* 0x000fe400000100e3 */
[----:B------:R-:W-:Y:S02]  /*6d20*/  FMUL.FTZ R186, R58, R163 ;  /* 0x000000a33aba7220 */ /* 0x000fe40000410000 */
        /* <DEDUP_REMOVED lines=9> */
.L_x_5081:
[----:B0-----:R-:W-:Y:S05]  /*6dc0*/  BSYNC B0 ;  /* 0x0000000000007941 */ /* 0x001fea0003800000 */
.L_x_5080:
        /* <DEDUP_REMOVED lines=14> */
.L_x_5083:
[----:B------:R-:W-:Y:S05]  /*6eb0*/  BSYNC B0 ;  /* 0x0000000000007941 */ /* 0x000fea0003800000 */
.L_x_5082:
[----:B------:R-:W1:Y:S01]  /*6ec0*/  LDS R231, [R231.X4+0x5b0] ;  /* 0x0005b000e7e77984 */ /* 0x000e620000004800 */
[----:B------:R-:W-:Y:S01]  /*6ed0*/  BSSY B0, `(.L_x_5084) ;  /* 0x0000005000007945 */ /* 0x000fe20003800000 */
[----:B------:R-:W-:Y:S02]  /*6ee0*/  IADD3 R217, R140, 0xa0, RZ ;  /* 0x000000a08cd97810 */ /* 0x000fe40007ffe0ff */
[----:B------:R-:W-:Y:S01]  /*6ef0*/  LEA.HI.SX32 R13, R13, R140, 0x1b ;  /* 0x0000008c0d0d7211 */ /* 0x000fe200078fdaff */
[----:B------:R-:W-:Y:S05]  /*6f00*/  @!P0 BRA `(.L_x_5085) ;  /* 0x0000001000008947 */ /* 0x000fea0003800000 */
[----:B-1----:R1:W-:Y:S02]  /*6f10*/  RED.E.ADD.F32.FTZ.RN.STRONG.GPU [R14.64+-0x680], R231 ;  /* 0xfff980e70e00798e */ /* 0x0023e4000c10e78e */
.L_x_5085:
[----:B------:R-:W-:Y:S05]  /*6f20*/  BSYNC B0 ;  /* 0x0000000000007941 */ /* 0x000fea0003800000 */
.L_x_5084:
[----:B------:R-:W2:Y:S01]  /*6f30*/  LDS R13, [R13.X4+0x630] ;  /* 0x000630000d0d7984 */ /* 0x000ea20000004800 */
[----:B------:R-:W-:Y:S01]  /*6f40*/  BSSY B0, `(.L_x_5086) ;  /* 0x0000005000007945 */ /* 0x000fe20003800000 */
[----:B0-----:R-:W-:-:S02]  /*6f50*/  IADD3 R227, R140, 0xc0, RZ ;  /* 0x000000c08ce37810 */ /* 0x001fc40007ffe0ff */
[----:B------:R-:W-:Y:S01]  /*6f60*/  LEA.HI.SX32 R217, R217, R140, 0x1b ;  /* 0x0000008cd9d97211 */ /* 0x000fe200078fdaff */
[----:B------:R-:W-:Y:S05]  /*6f70*/  @!P1 BRA `(.L_x_5087) ;  /* 0x0000001000009947 */ /* 0x000fea0003800000 */
[----:B--2---:R0:W-:Y:S02]  /*6f80*/  RED.E.ADD.F32.FTZ.RN.STRONG.GPU [R14.64+-0x600], R13 ;  /* 0xfffa000d0e00798e */ /* 0x0041e4000c10e78e */
.L_x_5087:
[----:B------:R-:W-:Y:S05]  /*6f90*/  BSYNC B0 ;  /* 0x0000000000007941 */ /* 0x000fea0003800000 */
.L_x_5086:
[----:B------:R-:W3:Y:S01]  /*6fa0*/  LDS R217, [R217.X4+0x6b0] ;  /* 0x0006b000d9d97984 */ /* 0x000ee20000004800 */
[----:B------:R-:W-:Y:S01]  /*6fb0*/  BSSY B0, `(.L_x_5088) ;  /* 0x0000005000007945 */ /* 0x000fe20003800000 */
[----:B0-2---:R-:W-:Y:S02]  /*6fc0*/  IADD3 R13, R140, 0xe0, RZ ;  /* 0x000000e08c0d7810 */ /* 0x005fe40007ffe0ff */
[----:B------:R-:W-:Y:S01]  /*6fd0*/  LEA.HI.SX32 R227, R227, R140, 0x1b ;  /* 0x0000008ce3e37211 */ /* 0x000fe200078fdaff */
[----:B------:R-:W-:Y:S05]  /*6fe0*/  @!P2 BRA `(.L_x_5089) ;  /* 0x000000100000a947 */ /* 0x000fea0003800000 */
[----:B---3--:R0:W-:Y:S02]  /*6ff0*/  RED.E.ADD.F32.FTZ.RN.STRONG.GPU [R14.64+-0x580], R217 ;  /* 0xfffa80d90e00798e */ /* 0x0081e4000c10e78e */
.L_x_5089:
[----:B------:R-:W-:Y:S05]  /*7000*/  BSYNC B0 ;  /* 0x0000000000007941 */ /* 0x000fea0003800000 */
.L_x_5088:
[----:B------:R-:W2:Y:S01]  /*7010*/  LDS R227, [R227.X4+0x730] ;  /* 0x00073000e3e37984 */ /* 0x000ea20000004800 */
[----:B------:R-:W-:Y:S01]  /*7020*/  BSSY B0, `(.L_x_5090) ;  /* 0x0000005000007945 */ /* 0x000fe20003800000 */
[----:B0--3--:R-:W-:Y:S02]  /*7030*/  IADD3 R217, R140, 0x100, RZ ;  /* 0x000001008cd97810 */ /* 0x009fe40007ffe0ff */
[----:B------:R-:W-:Y:S01]  /*7040*/  LEA.HI.SX32 R13, R13, R140, 0x1b ;  /* 0x0000008c0d0d7211 */ /* 0x000fe200078fdaff */
[----:B------:R-:W-:Y:S05]  /*7050*/  @!P3 BRA `(.L_x_5091) ;  /* 0x000000100000b947 */ /* 0x000fea0003800000 */
[----:B--2---:R0:W-:Y:S02]  /*7060*/  RED.E.ADD.F32.FTZ.RN.STRONG.GPU [R14.64+-0x500], R227 ;  /* 0xfffb00e30e00798e */ /* 0x0041e4000c10e78e */
.L_x_5091:
[----:B------:R-:W-:Y:S05]  /*7070*/  BSYNC B0 ;  /* 0x0000000000007941 */ /* 0x000fea0003800000 */
.L_x_5090:
[----:B------:R-:W3:Y:S01]  /*7080*/  LDS R13, [R13.X4+0x7b0] ;  /* 0x0007b0000d0d7984 */ /* 0x000ee20000004800 */
[----:B------:R-:W-:Y:S01]  /*7090*/  BSSY B0, `(.L_x_5092) ;  /* 0x0000004000007945 */ /* 0x000fe20003800000 */
[----:B------:R-:W-:Y:S01]  /*70a0*/  LEA.HI.SX32 R217, R217, R140, 0x1b ;  /* 0x0000008cd9d97211 */ /* 0x000fe200078fdaff */
[----:B------:R-:W-:Y:S05]  /*70b0*/  @!P4 BRA `(.L_x_5093) ;  /* 0x000000100000c947 */ /* 0x000fea0003800000 */
[----:B---3--:R3:W-:Y:S02]  /*70c0*/  RED.E.ADD.F32.FTZ.RN.STRONG.GPU [R14.64+-0x480], R13 ;  /* 0xfffb800d0e00798e */ /* 0x0087e4000c10e78e */
.L_x_5093:
[----:B------:R-:W-:Y:S05]  /*70d0*/  BSYNC B0 ;  /* 0x0000000000007941 */ /* 0x000fea0003800000 */
.L_x_5092:
[----:B------:R-:W4:Y:S01]  /*70e0*/  LDS R217, [R217.X4+0x830] ;  /* 0x00083000d9d97984 */ /* 0x000f220000004800 */
[----:B------:R-:W-:Y:S01]  /*70f0*/  BSSY B0, `(.L_x_5094) ;  /* 0x0000005000007945 */ /* 0x000fe20003800000 */
[----:B---3--:R-:W-:-:S02]  /*7100*/  IADD3 R13, R140, 0x120, RZ ;  /* 0x000001208c0d7810 */ /* 0x008fc40007ffe0ff */
[----:B0-2---:R-:W-:Y:S01]  /*7110*/  IADD3 R227, R140, 0x140, RZ ;  /* 0x000001408ce37810 */ /* 0x005fe20007ffe0ff */
[----:B------:R-:W-:Y:S05]  /*7120*/  @!P5 BRA `(.L_x_5095) ;  /* 0x000000100000d947 */ /* 0x000fea0003800000 */
[----:B----4-:R0:W-:Y:S02]  /*7130*/  RED.E.ADD.F32.FTZ.RN.STRONG.GPU [R14.64+-0x400], R217 ;  /* 0xfffc00d90e00798e */ /* 0x0101e4000c10e78e */
.L_x_5095:
[----:B------:R-:W-:Y:S05]  /*7140*/  BSYNC B0 ;  /* 0x0000000000007941 */ /* 0x000fea0003800000 */
.L_x_5094:
        /* <DEDUP_REMOVED lines=14> */
.L_x_5097:
[----:B------:R-:W-:Y:S05]  /*7230*/  BSYNC B0 ;  /* 0x0000000000007941 */ /* 0x000fea0003800000 */
.L_x_5096:
[----:B------:R-:W2:Y:S01]  /*7240*/  LDS R227, [R227.X4+0x930] ;  /* 0x00093000e3e37984 */ /* 0x000ea20000004800 */
[----:B------:R-:W-:Y:S01]  /*7250*/  BSSY B0, `(.L_x_5098) ;  /* 0x0000005000007945 */ /* 0x000fe20003800000 */
[----:B0-----:R-:W-:-:S02]  /*7260*/  IADD3 R13, R140, 0x180, RZ ;  /* 0x000001808c0d7810 */ /* 0x001fc40007ffe0ff */
[----:B------:R-:W-:Y:S01]  /*7270*/  LEA.HI.SX32 R217, R217, R140, 0x1b ;  /* 0x0000008cd9d97211 */ /* 0x000fe200078fdaff */
[----:B------:R-:W-:Y:S05]  /*7280*/  @!P0 BRA `(.L_x_5099) ;  /* 0x0000001000008947 */ /* 0x000fea0003800000 */
[----:B--2---:R0:W-:Y:S02]  /*7290*/  RED.E.ADD.F32.FTZ.RN.STRONG.GPU [R14.64+-0x300], R227 ;  /* 0xfffd00e30e00798e */ /* 0x0041e4000c10e78e */
.L_x_5099:
[----:B------:R-:W-:Y:S05]  /*72a0*/  BSYNC B0 ;  /* 0x0000000000007941 */ /* 0x000fea0003800000 */
.L_x_5098:
[----:B------:R-:W3:Y:S01]  /*72b0*/  LDS R217, [R217.X4+0x9b0] ;  /* 0x0009b000d9d97984 */ /* 0x000ee20000004800 */
[----:B------:R-:W-:Y:S01]  /*72c0*/  BSSY B0, `(.L_x_5100) ;  /* 0x0000005000007945 */ /* 0x000fe20003800000 */
[----:B0-2---:R-:W-:Y:S02]  /*72d0*/  IADD3 R227, R140, 0x1a0, RZ ;  /* 0x000001a08ce37810 */ /* 0x005fe40007ffe0ff */
[----:B------:R-:W-:Y:S01]  /*72e0*/  LEA.HI.SX32 R13, R13, R140, 0x1b ;  /* 0x0000008c0d0d7211 */ /* 0x000fe200078fdaff */
[----:B------:R-:W-:Y:S05]  /*72f0*/  @!P1 BRA `(.L_x_5101) ;  /* 0x0000001000009947 */ /* 0x000fea0003800000 */
[----:B---3--:R0:W-:Y:S02]  /*7300*/  RED.E.ADD.F32.FTZ.RN.STRONG.GPU [R14.64+-0x280], R217 ;  /* 0xfffd80d90e00798e */ /* 0x0081e4000c10e78e */
.L_x_5101:
[----:B------:R-:W-:Y:S05]  /*7310*/  BSYNC B0 ;  /* 0x0000000000007941 */ /* 0x000fea0003800000 */
.L_x_5100:
[----:B------:R-:W2:Y:S01]  /*7320*/  LDS R13, [R13.X4+0xa30] ;  /* 0x000a30000d0d7984 */ /* 0x000ea20000004800 */
[----:B------:R-:W-:Y:S01]  /*7330*/  BSSY B0, `(.L_x_5102) ;  /* 0x0000005000007945 */ /* 0x000fe20003800000 */
[----:B0--3--:R-:W-:Y:S02]  /*7340*/  IADD3 R217, R140, 0x1c0, RZ ;  /* 0x000001c08cd97810 */ /* 0x009fe40007ffe0ff */
[----:B------:R-:W-:Y:S01]  /*7350*/  LEA.HI.SX32 R227, R227, R140, 0x1b ;  /* 0x0000008ce3e37211 */ /* 0x000fe200078fdaff */
[----:B------:R-:W-:Y:S05]  /*7360*/  @!P2 BRA `(.L_x_5103) ;  /* 0x000000100000a947 */ /* 0x000fea0003800000 */
[----:B--2---:R0:W-:Y:S02]  /*7370*/  RED.E.ADD.F32.FTZ.RN.STRONG.GPU [R14.64+-0x200], R13 ;  /* 0xfffe000d0e00798e */ /* 0x0041e4000c10e78e */
.L_x_5103:
[----:B------:R-:W-:Y:S05]  /*7380*/  BSYNC B0 ;  /* 0x0000000000007941 */ /* 0x000fea0003800000 */
.L_x_5102:
[----:B------:R-:W3:Y:S01]  /*7390*/  LDS R227, [R227.X4+0xab0] ;  /* 0x000ab000e3e37984 */ /* 0x000ee20000004800 */
[----:B------:R-:W-:Y:S01]  /*73a0*/  BSSY B0, `(.L_x_5104) ;  /* 0x0000005000007945 */ /* 0x000fe20003800000 */
[----:B0-2---:R-:W-:-:S02]  /*73b0*/  IADD3 R13, R140, 0x1e0, RZ ;  /* 0x000001e08c0d7810 */ /* 0x005fc40007ffe0ff */
[----:B------:R-:W-:Y:S01]  /*73c0*/  LEA.HI.SX32 R217, R217, R140, 0x1b ;  /* 0x0000008cd9d97211 */ /* 0x000fe200078fdaff */
[----:B------:R-:W-:Y:S05]  /*73d0*/  @!P3 BRA `(.L_x_5105) ;  /* 0x000000100000b947 */ /* 0x000fea0003800000 */
[----:B---3--:R0:W-:Y:S02]  /*73e0*/  RED.E.ADD.F32.FTZ.RN.STRONG.GPU [R14.64+-0x180], R227 ;  /* 0xfffe80e30e00798e */ /* 0x0081e4000c10e78e */
.L_x_5105:
[----:B------:R-:W-:Y:S05]  /*73f0*/  BSYNC B0 ;  /* 0x0000000000007941 */ /* 0x000fea0003800000 */
.L_x_5104:
[----:B------:R-:W2:Y:S01]  /*7400*/  LDS R217, [R217.X4+0xb30] ;  /* 0x000b3000d9d97984 */ /* 0x000ea20000004800 */
[----:B------:R-:W-:Y:S01]  /*7410*/  BSSY B0, `(.L_x_5106) ;  /* 0x0000004000007945 */ /* 0x000fe20003800000 */
[----:B------:R-:W-:Y:S01]  /*7420*/  LEA.HI.SX32 R13, R13, R140, 0x1b ;  /* 0x0000008c0d0d7211 */ /* 0x000fe200078fdaff */
[----:B------:R-:W-:Y:S05]  /*7430*/  @!P4 BRA `(.L_x_5107) ;  /* 0x000000100000c947 */ /* 0x000fea0003800000 */
[----:B--2---:R2:W-:Y:S02]  /*7440*/  RED.E.ADD.F32.FTZ.RN.STRONG.GPU [R14.64+-0x100], R217 ;  /* 0xffff00d90e00798e */ /* 0x0045e4000c10e78e */
.L_x_5107:
[----:B------:R-:W-:Y:S05]  /*7450*/  BSYNC B0 ;  /* 0x0000000000007941 */ /* 0x000fea0003800000 */
.L_x_5106:
[----:B------:R-:W4:Y:S01]  /*7460*/  LDS R13, [R13.X4+0xbb0] ;  /* 0x000bb0000d0d7984 */ /* 0x000f220000004800 */
[----:B------:R-:W-:Y:S01]  /*7470*/  BSSY B0, `(.L_x_5108) ;  /* 0x0000003000007945 */ /* 0x000fe20003800000 */
[----:B------:R-:W-:Y:S05]  /*7480*/  @!P5 BRA `(.L_x_5109) ;  /* 0x000000100000d947 */ /* 0x000fea0003800000 */
[----:B----4-:R4:W-:Y:S02]  /*7490*/  RED.E.ADD.F32.FTZ.RN.STRONG.GPU [R14.64+-0x80], R13 ;  /* 0xffff800d0e00798e */ /* 0x0109e4000c10e78e */
.L_x_5109:
[----:B------:R-:W-:Y:S05]  /*74a0*/  BSYNC B0 ;  /* 0x0000000000007941 */ /* 0x000fea0003800000 */
.L_x_5108:
[----:B------:R-:W5:Y:S01]  /*74b0*/  SHFL.DOWN PT, R12, R163, 0x1, 0x1f ;  /* 0x08201f00a30c7f89 */ /* 0x000f6200000e0000 */
[C---:B------:R-:W-:Y:S01]  /*74c0*/  ISETP.GT.AND P0, PT, R139.reuse, 0x1e, PT ;  /* 0x0000001e8b00780c */ /* 0x040fe20003f04270 */
[C---:B----4-:R-:W-:Y:S01]  /*74d0*/  FMUL.FTZ R13, R144.reuse, R209 ;  /* 0x000000d1900d7220 */ /* 0x050fe20000410000 */
[----:B------:R-:W-:Y:S01]  /*74e0*/  ISETP.NE.AND P1, PT, R139, RZ, PT ;  /* 0x000000ff8b00720c */ /* 0x000fe20003f25270 */
[----:B012---:R-:W0:Y:S01]  /*74f0*/  SHFL.DOWN PT, R14, R207, 0x1, 0x1f ;  /* 0x08201f00cf0e7f89 */ /* 0x007e2200000e0000 */
[----:B------:R-:W-:Y:S01]  /*7500*/  FMUL.FTZ R15, R144, R215 ;  /* 0x000000d7900f7220 */ /* 0x000fe20000410000 */
[----:B------:R-:W-:Y:S01]  /*7510*/  ISETP.NE.AND P2, PT, R140, RZ, PT ;  /* 0x000000ff8c00720c */ /* 0x000fe20003f45270 */
[----:B------:R-:W-:Y:S01]  /*7520*/  FMUL.FTZ R13, R214, R13 ;  /* 0x0000000dd60d7220 */ /* 0x000fe20000410000 */
[----:B------:R-:W-:Y:S01]  /*7530*/  BSSY B0, `(.L_x_5110) ;  /* 0x0000071000007945 */ /* 0x000fe20003800000 */
[----:B------:R-:W-:-:S02]  /*7540*/  FMUL.FTZ R208, R208, R15 ;  /* 0x0000000fd0d07220 */ /* 0x000fc40000410000 */
[----:B------:R-:W-:Y:S02]  /*7550*/  FFMA.FTZ R209, R152, R209, R13 ;  /* 0x000000d198d17223 */ /* 0x000fe4000001000d */
[C---:B------:R-:W-:Y:S02]  /*7560*/  FMUL.FTZ R13, R144.reuse, R205 ;  /* 0x000000cd900d7220 */ /* 0x040fe40000410000 */
[----:B------:R-:W-:Y:S02]  /*7570*/  FMUL.FTZ R15, R144, R173 ;  /* 0x000000ad900f7220 */ /* 0x000fe40000410000 */
[----:B------:R-:W-:Y:S02]  /*7580*/  FMUL.FTZ R218, R218, R13 ;  /* 0x0000000ddada7220 */ /* 0x000fe40000410000 */
[----:B------:R-:W-:Y:S02]  /*7590*/  FMUL.FTZ R13, R144, R203 ;  /* 0x000000cb900d7220 */ /* 0x000fe40000410000 */
[----:B------:R-:W-:-:S02]  /*75a0*/  FMUL.FTZ R15, R192, R15 ;  /* 0x0000000fc00f7220 */ /* 0x000fc40000410000 */
[----:B------:R-:W-:Y:S02]  /*75b0*/  FMUL.FTZ R216, R216, R13 ;  /* 0x0000000dd8d87220 */ /* 0x000fe40000410000 */
[----:B-----5:R-:W-:Y:S02]  /*75c0*/  @!P0 FADD.FTZ R163, R163, R12 ;  /* 0x0000000ca3a38221 */ /* 0x020fe40000010000 */
[----:B------:R-:W-:Y:S02]  /*75d0*/  FMUL.FTZ R13, R144, R201 ;  /* 0x000000c9900d7220 */ /* 0x000fe40000410000 */
[----:B0-----:R-:W-:Y:S01]  /*75e0*/  @!P0 FADD.FTZ R207, R207, R14 ;  /* 0x0000000ecfcf8221 */ /* 0x001fe20000010000 */
[----:B------:R-:W0:Y:S01]  /*75f0*/  SHFL.DOWN PT, R12, R163, 0x2, 0x1f ;  /* 0x08401f00a30c7f89 */ /* 0x000e2200000e0000 */
[----:B------:R-:W-:Y:S01]  /*7600*/  ISETP.GT.AND P0, PT, R139, 0x1d, PT ;  /* 0x0000001d8b00780c */ /* 0x000fe20003f04270 */
[----:B------:R-:W-:Y:S02]  /*7610*/  FMUL.FTZ R13, R196, R13 ;  /* 0x0000000dc40d7220 */ /* 0x000fe40000410000 */
[----:B------:R-:W1:Y:S01]  /*7620*/  SHFL.DOWN PT, R14, R207, 0x2, 0x1f ;  /* 0x08401f00cf0e7f89 */ /* 0x000e6200000e0000 */
[----:B------:R-:W-:-:S02]  /*7630*/  FFMA.FTZ R146, R146, R173, R15 ;  /* 0x000000ad92927223 */ /* 0x000fc4000001000f */
[----:B------:R-:W-:Y:S02]  /*7640*/  FFMA.FTZ R156, R156, R201, R13 ;  /* 0x000000c99c9c7223 */ /* 0x000fe4000001000d */
[C---:B------:R-:W-:Y:S02]  /*7650*/  FMUL.FTZ R13, R144.reuse, R181 ;  /* 0x000000b5900d7220 */ /* 0x040fe40000410000 */
        /* <DEDUP_REMOVED lines=27> */
[----:B------:R-:W-:Y:S01]  /*7810*/  ISETP.GT.AND P0, PT, R139, 0x17, PT ;  /* 0x000000178b00780c */ /* 0x000fe20003f04270 */
[----:B------:R-:W0:Y:S01]  /*7820*/  SHFL.DOWN PT, R14, R163, 0x8, 0x1f ;  /* 0x09001f00a30e7f89 */ /* 0x000e2200000e0000 */
[----:B------:R-:W-:Y:S02]  /*7830*/  FMUL.FTZ R195, R195, R12 ;  /* 0x0000000cc3c37220 */ /* 0x000fe40000410000 */
[----:B------:R-:W-:Y:S01]  /*7840*/  FMUL.FTZ R12, R144, R197 ;  /* 0x000000c5900c7220 */ /* 0x000fe20000410000 */
[----:B------:R-:W1:Y:S01]  /*7850*/  SHFL.DOWN PT, R152, R207, 0x8, 0x1f ;  /* 0x09001f00cf987f89 */ /* 0x000e6200000e0000 */
[----:B------:R-:W-:Y:S02]  /*7860*/  FFMA.FTZ R195, R158, R199, R195 ;  /* 0x000000c79ec37223 */ /* 0x000fe400000100c3 */
[----:B------:R-:W-:Y:S02]  /*7870*/  FMUL.FTZ R193, R193, R12 ;  /* 0x0000000cc1c17220 */ /* 0x000fe40000410000 */
        /* <DEDUP_REMOVED lines=8> */
[----:B0-----:R-:W-:Y:S02]  /*7900*/  @!P0 FADD.FTZ R163, R163, R14 ;  /* 0x0000000ea3a38221 */ /* 0x001fe40000010000 */
[----:B------:R-:W-:Y:S02]  /*7910*/  FFMA.FTZ R183, R166, R183, R12 ;  /* 0x000000b7a6b77223 */ /* 0x000fe4000001000c */
[----:B-1----:R-:W-:Y:S01]  /*7920*/  @!P0 FADD.FTZ R207, R207, R152 ;  /* 0x00000098cfcf8221 */ /* 0x002fe20000010000 */
        /* <DEDUP_REMOVED lines=15> */
[C---:B------:R-:W-:Y:S02]  /*7a20*/  FMUL.FTZ R14, R144.reuse, R175 ;  /* 0x000000af900e7220 */ /* 0x040fe40000410000 */
[----:B-1----:R-:W-:Y:S01]  /*7a30*/  @!P0 FADD.FTZ R207, R207, R152 ;  /* 0x00000098cfcf8221 */ /* 0x002fe20000010000 */
[----:B------:R-:W-:Y:S01]  /*7a40*/  MOV R12, R163 ;  /* 0x000000a3000c7202 */ /* 0x000fe20000000f00 */
[----:B------:R-:W-:-:S02]  /*7a50*/  FMUL.FTZ R144, R144, R187 ;  /* 0x000000bb90907220 */ /* 0x000fc40000410000 */
[----:B------:R-:W-:Y:S01]  /*7a60*/  FMUL.FTZ R14, R219, R14 ;  /* 0x0000000edb0e7220 */ /* 0x000fe20000410000 */
[----:B------:R-:W-:Y:S01]  /*7a70*/  MOV R13, R207 ;  /* 0x000000cf000d7202 */ /* 0x000fe20000000f00 */
[----:B------:R-:W-:Y:S02]  /*7a80*/  FMUL.FTZ R144, R189, R144 ;  /* 0x00000090bd907220 */ /* 0x000fe40000410000 */
[----:B------:R-:W-:Y:S02]  /*7a90*/  FFMA.FTZ R153, R153, R175, R14 ;  /* 0x000000af99997223 */ /* 0x000fe4000001000e */
[----:B------:R0:W-:Y:S01]  /*7aa0*/  @!P1 STS.64 [0xc78], R12 ;  /* 0x000c780cff009388 */ /* 0x0001e20000000a00 */
        /* <DEDUP_REMOVED lines=25> */
.L_x_5111:
[----:B0-----:R-:W-:Y:S05]  /*7c40*/  BSYNC B0 ;  /* 0x0000000000007941 */ /* 0x001fea0003800000 */
.L_x_5110:
[----:B------:R-:W-:Y:S01]  /*7c50*/  IADD3 R23, R23, 0x1, RZ ;  /* 0x0000000117177810 */ /* 0x000fe20007ffe0ff */
[----:B------:R-:W-:-:S03]  /*7c60*/  UIADD3 UR6, UP0, UR6, 0x1, URZ ;  /* 0x0000000106067890 */ /* 0x000fc6000ff1e03f */
[----:B------:R-:W-:Y:S01]  /*7c70*/  ISETP.GE.AND P0, PT, R23, c[0x0][0x16c], PT ;  /* 0x00005b0017007a0c */ /* 0x000fe20003f06270 */
[----:B------:R-:W-:-:S12]  /*7c80*/  UIADD3.X UR7, URZ, UR7, URZ, UP0, !UPT ;  /* 0x000000073f077290 */ /* 0x000fd800087fe43f */
[----:B------:R-:W-:Y:S01]  /*7c90*/  @P0 CALL.REL.NOINC `(.L_x_5075) ;  /* 0x0000001000000944 */ /* 0x000fe20003c00000 */
[----:B------:R-:W-:Y:S05]  /*7ca0*/  BRA `(.L_x_5112) ;  /* 0xffffca7000007947 */ /* 0x000fea000383ffff */
.L_x_5075:
[----:B------:R-:W-:Y:S01]  /*7cb0*/  BAR.SYNC.DEFER_BLOCKING 0x0 ;  /* 0x0000000000007b1d */ /* 0x000fe20000010000 */
        /* <DEDUP_REMOVED lines=8> */
[----:B------:R-:W-:Y:S02]  /*7d40*/  ISETP.GE.AND P3, PT, R128, UR10, PT ;  /* 0x0000000a80007c0c */ /* 0x000fe4000bf66270 */
[----:B------:R-:W-:Y:S01]  /*7d50*/  PRMT R15, RZ, 0x7610, R15 ;  /* 0x00007610ff0f7816 */ /* 0x000fe2000000000f */
[----:B------:R-:W2:Y:S01]  /*7d60*/  @!P2 LDG.E.U16 R13, [R10.64] ;  /* 0x0000000e0a0da981 */ /* 0x000ea2000c1e1500 */
[----:B------:R-:W-:Y:S02]  /*7d70*/  ISETP.GE.AND P2, PT, R127, UR10, PT ;  /* 0x0000000a7f007c0c */ /* 0x000fe4000bf46270 */
[----:B------:R-:W-:Y:S01]  /*7d80*/  PRMT R12, RZ, 0x7610, R12 ;  /* 0x00007610ff0c7816 */ /* 0x000fe2000000000c */
[----:B------:R-:W4:Y:S01]  /*7d90*/  @!P1 LDG.E.U16 R0, [R10.64+0x40] ;  /* 0x0000400e0a009981 */ /* 0x000f22000c1e1500 */
[----:B------:R-:W-:-:S02]  /*7da0*/  ISETP.GE.AND P1, PT, R126, UR10, PT ;  /* 0x0000000a7e007c0c */ /* 0x000fc4000bf26270 */
[----:B------:R-:W-:Y:S01]  /*7db0*/  PRMT R17, RZ, 0x7610, R17 ;  /* 0x00007610ff117816 */ /* 0x000fe20000000011 */
[----:B------:R-:W5:Y:S01]  /*7dc0*/  @!P0 LDG.E.U16 R15, [R10.64+0x80] ;  /* 0x0000800e0a0f8981 */ /* 0x000f62000c1e1500 */
[----:B------:R-:W-:Y:S02]  /*7dd0*/  PRMT R14, RZ, 0x7610, R14 ;  /* 0x00007610ff0e7816 */ /* 0x000fe4000000000e */
[----:B------:R-:W-:Y:S01]  /*7de0*/  PRMT R19, RZ, 0x7610, R19 ;  /* 0x00007610ff137816 */ /* 0x000fe20000000013 */
[----:B---3--:R-:W3:Y:S01]  /*7df0*/  @!P4 LDG.E.U16 R12, [R10.64+0xc0] ;  /* 0x0000c00e0a0cc981 */ /* 0x008ee2000c1e1500 */
[----:B------:R-:W-:Y:S02]  /*7e00*/  PRMT R16, RZ, 0x7610, R16 ;  /* 0x00007610ff107816 */ /* 0x000fe40000000010 */
[----:B------:R-:W-:Y:S01]  /*7e10*/  PRMT R21, RZ, 0x7610, R21 ;  /* 0x00007610ff157816 */ /* 0x000fe20000000015 */
[----:B------:R-:W3:Y:S01]  /*7e20*/  @!P6 LDG.E.U16 R17, [R10.64+0x100] ;  /* 0x0001000e0a11e981 */ /* 0x000ee2000c1e1500 */
[----:B------:R-:W-:-:S02]  /*7e30*/  ISETP.GE.AND P0, PT, R125, UR10, PT ;  /* 0x0000000a7d007c0c */ /* 0x000fc4000bf06270 */
[----:B------:R-:W-:Y:S01]  /*7e40*/  ISETP.GE.AND P4, PT, R124, UR10, PT ;  /* 0x0000000a7c007c0c */ /* 0x000fe2000bf86270 */
[----:B------:R-:W3:Y:S01]  /*7e50*/  @!P5 LDG.E.U16 R14, [R10.64+0x140] ;  /* 0x0001400e0a0ed981 */ /* 0x000ee2000c1e1500 */
[----:B------:R-:W-:Y:S02]  /*7e60*/  ISETP.GE.AND P6, PT, R123, UR10, PT ;  /* 0x0000000a7b007c0c */ /* 0x000fe4000bfc6270 */
[----:B------:R-:W-:Y:S01]  /*7e70*/  ISETP.GE.AND P5, PT, R122, UR10, PT ;  /* 0x0000000a7a007c0c */ /* 0x000fe2000bfa6270 */
[----:B------:R-:W3:Y:S01]  /*7e80*/  @!P3 LDG.E.U16 R19, [R10.64+0x180] ;  /* 0x0001800e0a13b981 */ /* 0x000ee2000c1e1500 */
[----:B------:R-:W-:-:S03]  /*7e90*/  ISETP.GE.AND P3, PT, R121, UR10, PT ;  /* 0x0000000a79007c0c */ /* 0x000fc6000bf66270 */
[----:B------:R-:W3:Y:S01]  /*7ea0*/  @!P2 LDG.E.U16 R16, [R10.64+0x1c0] ;  /* 0x0001c00e0a10a981 */ /* 0x000ee2000c1e1500 */
[----:B------:R-:W-:-:S03]  /*7eb0*/  ISETP.GE.AND P2, PT, R120, UR10, PT ;  /* 0x0000000a78007c0c */ /* 0x000fc6000bf46270 */
[----:B------:R-:W3:Y:S01]  /*7ec0*/  @!P1 LDG.E.U16 R21, [R10.64+0x200] ;  /* 0x0002000e0a159981 */ /* 0x000ee2000c1e1500 */
[----:B------:R-:W-:Y:S02]  /*7ed0*/  ISETP.GE.AND P1, PT, R119, UR10, PT ;  /* 0x0000000a77007c0c */ /* 0x000fe4000bf26270 */
        /* <DEDUP_REMOVED lines=14> */
[----:B------:R-:W-:-:S02]  /*7fc0*/  F2FP.BF16.PACK_AB R36, R36, R39 ;  /* 0x000000272424723e */ /* 0x000fc400000010ff */
[----:B------:R-:W-:Y:S02]  /*7fd0*/  F2FP.BF16.PACK_AB R34, R34, R37 ;  /* 0x000000252222723e */ /* 0x000fe400000010ff */
[----:B------:R-:W-:Y:S02]  /*7fe0*/  F2FP.BF16.PACK_AB R32, R32, R35 ;  /* 0x000000232020723e */ /* 0x000fe400000010ff */
[----:B------:R-:W-:Y:S02]  /*7ff0*/  F2FP.BF16.PACK_AB R30, R30, R33 ;  /* 0x000000211e1e723e */ /* 0x000fe400000010ff */
[----:B------:R-:W-:Y:S02]  /*8000*/  F2FP.BF16.PACK_AB R28, R28, R31 ;  /* 0x0000001f1c1c723e */ /* 0x000fe400000010ff */
[----:B------:R-:W-:Y:S02]  /*8010*/  F2FP.BF16.PACK_AB R26, R26, R29 ;  /* 0x0000001d1a1a723e */ /* 0x000fe400000010ff */
[----:B------:R-:W-:-:S02]  /*8020*/  F2FP.BF16.PACK_AB R24, R24, R27 ;  /* 0x0000001b1818723e */ /* 0x000fc400000010ff */
[----:B------:R-:W-:Y:S01]  /*8030*/  F2FP.BF16.PACK_AB R22, R22, R25 ;  /* 0x000000191616723e */ /* 0x000fe200000010ff */
[----:B--2---:R-:W-:Y:S04]  /*8040*/  STS.U16 [R118], R13 ;  /* 0x0000000d76007388 */ /* 0x004fe80000000400 */
[----:B----4-:R-:W-:Y:S04]  /*8050*/  STS.U16 [R117+0x40], R0 ;  /* 0x0000400075007388 */ /* 0x010fe80000000400 */
[----:B-----5:R-:W-:Y:S04]  /*8060*/  STS.U16 [R116+0x80], R15 ;  /* 0x0000800f74007388 */ /* 0x020fe80000000400 */
        /* <DEDUP_REMOVED lines=20> */
[----:B------:R-:W-:Y:S01]  /*81b0*/  FADD.FTZ R13, R0, UR5 ;  /* 0x00000005000d7e21 */ /* 0x000fe20008010000 */
[----:B-1----:R-:W-:Y:S01]  /*81c0*/  PRMT R12, RZ, 0x5410, R12 ;  /* 0x00005410ff0c7816 */ /* 0x002fe2000000000c */
[----:B------:R-:W-:Y:S03]  /*81d0*/  LDS.U16 R0, [R102+0x8] ;  /* 0x0000080066007984 */ /* 0x000fe60000000400 */
[----:B------:R-:W-:Y:S02]  /*81e0*/  FSETP.GTU.FTZ.AND P4, PT, R13, 20, PT ;  /* 0x41a000000d00780b */ /* 0x000fe40003f9c000 */
[----:B--2---:R-:W-:Y:S01]  /*81f0*/  PRMT R10, RZ, 0x5410, R10 ;  /* 0x00005410ff0a7816 */ /* 0x004fe2000000000a */
[----:B------:R-:W-:Y:S01]  /*8200*/  FADD.FTZ R18, R12, UR5 ;  /* 0x000000050c127e21 */ /* 0x000fe20008010000 */
[----:B---3--:R-:W-:Y:S01]  /*8210*/  PRMT R11, RZ, 0x5410, R11 ;  /* 0x00005410ff0b7816 */ /* 0x008fe2000000000b */
[----:B------:R-:W0:Y:S02]  /*8220*/  LDS.U16 R12, [R102+0xe] ;  /* 0x00000e00660c7984 */ /* 0x000e240000000400 */
[----:B------:R-:W-:-:S02]  /*8230*/  FADD.FTZ R16, R10, UR5 ;  /* 0x000000050a107e21 */ /* 0x000fc40008010000 */
[----:B------:R-:W1:Y:S01]  /*8240*/  LDS.U16 R10, [R102+0xa] ;  /* 0x00000a00660a7984 */ /* 0x000e620000000400 */
[----:B------:R-:W-:-:S03]  /*8250*/  FADD.FTZ R17, R11, UR5 ;  /* 0x000000050b117e21 */ /* 0x000fc60008010000 */
[----:B------:R-:W-:Y:S01]  /*8260*/  @!P4 FMUL.FTZ R13, R13, -1.4426950216293334961 ;  /* 0xbfb8aa3b0d0dc820 */ /* 0x000fe20000410000 */
[----:B------:R-:W2:Y:S03]  /*8270*/  LDS.U16 R11, [R102+0xc] ;  /* 0x00000c00660b7984 */ /* 0x000ea60000000400 */
[----:B------:R3:W4:Y:S01]  /*8280*/  @!P4 MUFU.EX2 R15, R13 ;  /* 0x0000000d000fc308 */ /* 0x0007220000000800 */
[C---:B------:R-:W-:Y:S02]  /*8290*/  FSETP.GTU.FTZ.AND P5, PT, R16.reuse, 20, PT ;  /* 0x41a000001000780b */ /* 0x040fe40003fbc000 */
[----:B------:R-:W-:Y:S01]  /*82a0*/  FSETP.GTU.FTZ.AND P0, PT, R17, 20, PT ;  /* 0x41a000001100780b */ /* 0x000fe20003f1c000 */
[----:B---3--:R-:W3:Y:S10]  /*82b0*/  LDS.U16 R13, [R102+0x10] ;  /* 0x00001000660d7984 */ /* 0x008ef40000000400 */
[----:B------:R-:W-:-:S02]  /*82c0*/  @!P5 FMUL.FTZ R16, R16, -1.4426950216293334961 ;  /* 0xbfb8aa3b1010d820 */ /* 0x000fc40000410000 */
[----:B----4-:R-:W-:-:S04]  /*82d0*/  @!P4 FADD.FTZ R15, R15, 1 ;  /* 0x3f8000000f0fc421 */ /* 0x010fc80000010000 */
[----:B------:R-:W4:Y:S01]  /*82e0*/  @!P5 MUFU.EX2 R16, R16 ;  /* 0x000000100010d308 */ /* 0x000f220000000800 */
[----:B------:R-:W-:-:S07]  /*82f0*/  @!P0 FMUL.FTZ R17, R17, -1.4426950216293334961 ;  /* 0xbfb8aa3b11118820 */ /* 0x000fce0000410000 */
[----:B------:R-:W5:Y:S01]  /*8300*/  @!P4 MUFU.RCP R15, R15 ;  /* 0x0000000f000fc308 */ /* 0x000f620000001000 */
[----:B0-----:R-:W-:Y:S02]  /*8310*/  PRMT R12, RZ, 0x5410, R12 ;  /* 0x00005410ff0c7816 */ /* 0x001fe4000000000c */
[----:B-1----:R-:W-:-:S05]  /*8320*/  PRMT R10, RZ, 0x5410, R10 ;  /* 0x00005410ff0a7816 */ /* 0x002fca000000000a */
[----:B------:R-:W0:Y:S01]  /*8330*/  @!P0 MUFU.EX2 R17, R17 ;  /* 0x0000001100118308 */ /* 0x000e220000000800 */
[----:B----4-:R-:W-:Y:S01]  /*8340*/  @!P5 FADD.FTZ R16, R16, 1 ;  /* 0x3f8000001010d421 */ /* 0x010fe20000010000 */
[----:B--2---:R-:W-:Y:S01]  /*8350*/  PRMT R11, RZ, 0x5410, R11 ;  /* 0x00005410ff0b7816 */ /* 0x004fe2000000000b */
[----:B------:R-:W-:Y:S02]  /*8360*/  FADD.FTZ R10, R10, UR5 ;  /* 0x000000050a0a7e21 */ /* 0x000fe40008010000 */
[----:B-----5:R-:W-:Y:S02]  /*8370*/  @!P4 FMUL.FTZ R38, R38, R15 ;  /* 0x0000000f2626c220 */ /* 0x020fe40000410000 */
[----:B------:R-:W-:Y:S01]  /*8380*/  FADD.FTZ R15, R12, UR5 ;  /* 0x000000050c0f7e21 */ /* 0x000fe20008010000 */
[----:B------:R-:W1:Y:S01]  /*8390*/  @!P5 MUFU.RCP R16, R16 ;  /* 0x000000100010d308 */ /* 0x000e620000001000 */
[----:B------:R-:W-:-:S03]  /*83a0*/  FADD.FTZ R11, R11, UR5 ;  /* 0x000000050b0b7e21 */ /* 0x000fc60008010000 */
[----:B------:R-:W-:Y:S02]  /*83b0*/  FSETP.GTU.FTZ.AND P6, PT, R15, 20, PT ;  /* 0x41a000000f00780b */ /* 0x000fe40003fdc000 */
[----:B------:R-:W-:Y:S01]  /*83c0*/  FSETP.GTU.FTZ.AND P3, PT, R10, 20, PT ;  /* 0x41a000000a00780b */ /* 0x000fe20003f7c000 */
[----:B0-----:R-:W-:Y:S01]  /*83d0*/  @!P0 FADD.FTZ R17, R17, 1 ;  /* 0x3f80000011118421 */ /* 0x001fe20000010000 */
[----:B------:R-:W-:Y:S02]  /*83e0*/  FSETP.GTU.FTZ.AND P4, PT, R11, 20, PT ;  /* 0x41a000000b00780b */ /* 0x000fe40003f9c000 */
[----:B------:R-:W-:Y:S02]  /*83f0*/  PRMT R14, RZ, 0x5410, R14 ;  /* 0x00005410ff0e7816 */ /* 0x000fe4000000000e */
[----:B------:R-:W-:Y:S01]  /*8400*/  PRMT R0, RZ, 0x5410, R0 ;  /* 0x00005410ff007816 */ /* 0x000fe20000000000 */
[----:B------:R-:W0:Y:S01]  /*8410*/  @!P0 MUFU.RCP R17, R17 ;  /* 0x0000001100118308 */ /* 0x000e220000001000 */
[----:B---3--:R-:W-:Y:S01]  /*8420*/  PRMT R13, RZ, 0x5410, R13 ;  /* 0x00005410ff0d7816 */ /* 0x008fe2000000000d */
[----:B------:R-:W-:-:S02]  /*8430*/  FADD.FTZ R19, R14, UR5 ;  /* 0x000000050e137e21 */ /* 0x000fc40008010000 */
[----:B------:R-:W-:Y:S02]  /*8440*/  @!P6 FMUL.FTZ R14, R15, -1.4426950216293334961 ;  /* 0xbfb8aa3b0f0ee820 */ /* 0x000fe40000410000 */
[----:B------:R-:W-:Y:S02]  /*8450*/  FADD.FTZ R0, R0, UR5 ;  /* 0x0000000500007e21 */ /* 0x000fe40008010000 */
[----:B------:R-:W-:Y:S02]  /*8460*/  @!P3 FMUL.FTZ R10, R10, -1.4426950216293334961 ;  /* 0xbfb8aa3b0a0ab820 */ /* 0x000fe40000410000 */
[----:B-1----:R-:W-:Y:S01]  /*8470*/  @!P5 FMUL.FTZ R41, R41, R16 ;  /* 0x000000102929d220 */ /* 0x002fe20000410000 */
[----:B------:R-:W1:Y:S01]  /*8480*/  @!P6 MUFU.EX2 R14, R14 ;  /* 0x0000000e000ee308 */ /* 0x000e620000000800 */
[----:B------:R-:W-:Y:S02]  /*8490*/  FADD.FTZ R16, R13, UR5 ;  /* 0x000000050d107e21 */ /* 0x000fe40008010000 */
[----:B------:R-:W-:Y:S01]  /*84a0*/  @!P4 FMUL.FTZ R12, R11, -1.4426950216293334961 ;  /* 0xbfb8aa3b0b0cc820 */ /* 0x000fe20000410000 */
[----:B------:R-:W-:-:S02]  /*84b0*/  FSETP.GTU.FTZ.AND P2, PT, R0, 20, PT ;  /* 0x41a000000000780b */ /* 0x000fc40003f5c000 */
[----:B------:R-:W-:Y:S02]  /*84c0*/  FSETP.GTU.FTZ.AND P5, PT, R16, 20, PT ;  /* 0x41a000001000780b */ /* 0x000fe40003fbc000 */
[----:B------:R-:W2:Y:S01]  /*84d0*/  @!P3 MUFU.EX2 R10, R10 ;  /* 0x0000000a000ab308 */ /* 0x000ea20000000800 */
[----:B0-----:R-:W-:-:S07]  /*84e0*/  @!P0 FMUL.FTZ R40, R40, R17 ;  /* 0x0000001128288220 */ /* 0x001fce0000410000 */
[----:B------:R2:W0:Y:S01]  /*84f0*/  @!P4 MUFU.EX2 R13, R12 ;  /* 0x0000000c000dc308 */ /* 0x0004220000000800 */
[----:B------:R-:W-:Y:S01]  /*8500*/  FSETP.GTU.FTZ.AND P0, PT, R19, 20, PT ;  /* 0x41a000001300780b */ /* 0x000fe20003f1c000 */
[----:B------:R-:W-:Y:S02]  /*8510*/  @!P2 FMUL.FTZ R0, R0, -1.4426950216293334961 ;  /* 0xbfb8aa3b0000a820 */ /* 0x000fe40000410000 */
[----:B-1----:R-:W-:Y:S02]  /*8520*/  @!P6 FADD.FTZ R14, R14, 1 ;  /* 0x3f8000000e0ee421 */ /* 0x002fe40000010000 */
[----:B------:R-:W-:Y:S02]  /*8530*/  @!P5 FMUL.FTZ R15, R16, -1.4426950216293334961 ;  /* 0xbfb8aa3b100fd820 */ /* 0x000fe40000410000 */
[----:B------:R-:W1:Y:S01]  /*8540*/  @!P2 MUFU.EX2 R0, R0 ;  /* 0x000000000000a308 */ /* 0x000e620000000800 */
[----:B--2---:R-:W-:Y:S01]  /*8550*/  @!P3 FADD.FTZ R12, R10, 1 ;  /* 0x3f8000000a0cb421 */ /* 0x004fe20000010000 */
[----:B------:R-:W-:Y:S01]  /*8560*/  FSETP.GTU.FTZ.AND P1, PT, R18, 20, PT ;  /* 0x41a000001200780b */ /* 0x000fe20003f3c000 */
[----:B------:R-:W-:Y:S01]  /*8570*/  LDS.U16 R10, [R102+0x16] ;  /* 0x00001600660a7984 */ /* 0x000fe20000000400 */
[----:B0-----:R-:W-:-:S04]  /*8580*/  @!P4 FADD.FTZ R13, R13, 1 ;  /* 0x3f8000000d0dc421 */ /* 0x001fc80000010000 */
[----:B------:R-:W0:Y:S01]  /*8590*/  @!P6 MUFU.RCP R14, R14 ;  /* 0x0000000e000ee308 */ /* 0x000e220000001000 */
[----:B------:R-:W-:-:S07]  /*85a0*/  @!P0 FMUL.FTZ R16, R19, -1.4426950216293334961 ;  /* 0xbfb8aa3b13108820 */ /* 0x000fce0000410000 */
[----:B------:R-:W2:Y:S08]  /*85b0*/  @!P5 MUFU.EX2 R15, R15 ;  /* 0x0000000f000fd308 */ /* 0x000eb00000000800 */
[----:B------:R-:W3:Y:S08]  /*85c0*/  @!P3 MUFU.RCP R12, R12 ;  /* 0x0000000c000cb308 */ /* 0x000ef00000001000 */
[----:B------:R-:W4:Y:S01]  /*85d0*/  @!P4 MUFU.RCP R13, R13 ;  /* 0x0000000d000dc308 */ /* 0x000f220000001000 */
[----:B-1----:R-:W-:-:S07]  /*85e0*/  @!P2 FADD.FTZ R11, R0, 1 ;  /* 0x3f800000000ba421 */ /* 0x002fce0000010000 */
[----:B------:R-:W1:Y:S01]  /*85f0*/  @!P0 MUFU.EX2 R16, R16 ;  /* 0x0000001000108308 */ /* 0x000e620000000800 */
[----:B0-----:R-:W-:Y:S01]  /*8600*/  @!P6 FMUL.FTZ R47, R47, R14 ;  /* 0x0000000e2f2fe220 */ /* 0x001fe20000410000 */
[----:B------:R-:W-:Y:S01]  /*8610*/  LDS.U16 R0, [R102+0x14] ;  /* 0x0000140066007984 */ /* 0x000fe20000000400 */
[----:B--2---:R-:W-:-:S03]  /*8620*/  @!P5 FADD.FTZ R15, R15, 1 ;  /* 0x3f8000000f0fd421 */ /* 0x004fc60000010000 */
[----:B------:R-:W0:Y:S01]  /*8630*/  LDS.U16 R14, [R102+0x1e] ;  /* 0x00001e00660e7984 */ /* 0x000e220000000400 */
[----:B---3--:R-:W-:Y:S01]  /*8640*/  @!P3 FMUL.FTZ R45, R45, R12 ;  /* 0x0000000c2d2db220 */ /* 0x008fe20000410000 */
[----:B------:R2:W-:Y:S01]  /*8650*/  @!P2 MUFU.RCP R17, R11 ;  /* 0x0000000b0011a308 */ /* 0x0005e20000001000 */
[----:B----4-:R-:W-:Y:S01]  /*8660*/  @!P4 FMUL.FTZ R44, R44, R13 ;  /* 0x0000000d2c2cc220 */ /* 0x010fe20000410000 */
[----:B------:R-:W3:Y:S01]  /*8670*/  LDS.U16 R12, [R102+0x1a] ;  /* 0x00001a00660c7984 */ /* 0x000ee20000000400 */
[----:B------:R-:W-:-:S03]  /*8680*/  @!P1 FMUL.FTZ R18, R18, -1.4426950216293334961 ;  /* 0xbfb8aa3b12129820 */ /* 0x000fc60000410000 */
[----:B------:R-:W-:Y:S04]  /*8690*/  LDS.U16 R13, [R102+0x1c] ;  /* 0x00001c00660d7984 */ /* 0x000fe80000000400 */
[----:B--2---:R-:W2:Y:S01]  /*86a0*/  LDS.U16 R11, [R102+0x18] ;  /* 0x00001800660b7984 */ /* 0x004ea20000000400 */
[----:B------:R-:W4:Y:S01]  /*86b0*/  @!P5 MUFU.RCP R15, R15 ;  /* 0x0000000f000fd308 */ /* 0x000f220000001000 */
[----:B-1----:R-:W-:Y:S02]  /*86c0*/  @!P0 FADD.FTZ R16, R16, 1 ;  /* 0x3f80000010108421 */ /* 0x002fe40000010000 */
[----:B------:R-:W-:Y:S06]  /*86d0*/  BAR.SYNC.DEFER_BLOCKING 0x0 ;  /* 0x0000000000007b1d */ /* 0x000fec0000010000 */
[----:B------:R-:W1:Y:S08]  /*86e0*/  @!P1 MUFU.EX2 R18, R18 ;  /* 0x0000001200129308 */ /* 0x000e700000000800 */
[----:B------:R-:W5:Y:S01]  /*86f0*/  @!P0 MUFU.RCP R16, R16 ;  /* 0x0000001000108308 */ /* 0x000f620000001000 */
[----:B----4-:R-:W-:Y:S01]  /*8700*/  @!P5 FMUL.FTZ R48, R48, R15 ;  /* 0x0000000f3030d220 */ /* 0x010fe20000410000 */
[----:B------:R-:W-:-:S02]  /*8710*/  PRMT R51, R36, 0x7632, R51 ;  /* 0x0000763224337816 */ /* 0x000fc40000000033 */
[----:B------:R-:W-:Y:S01]  /*8720*/  PRMT R15, R34, 0x7632, R15 ;  /* 0x00007632220f7816 */ /* 0x000fe2000000000f */
[----:B-1----:R-:W-:Y:S02]  /*8730*/  @!P1 FADD.FTZ R18, R18, 1 ;  /* 0x3f80000012129421 */ /* 0x002fe40000010000 */
[----:B------:R1:W-:Y:S04]  /*8740*/  STS.U16 [R102+0x2], R51 ;  /* 0x0000023366007388 */ /* 0x0003e80000000400 */
[----:B------:R4:W-:Y:S01]  /*8750*/  STS.U16 [R102+0x6], R15 ;  /* 0x0000060f66007388 */ /* 0x0009e20000000400 */
[----:B-----5:R-:W-:Y:S01]  /*8760*/  @!P0 FMUL.FTZ R49, R49, R16 ;  /* 0x0000001031318220 */ /* 0x020fe20000410000 */
[----:B------:R-:W-:Y:S02]  /*8770*/  PRMT R16, R32, 0x7632, R16 ;  /* 0x0000763220107816 */ /* 0x000fe40000000010 */
[----:B------:R-:W-:-:S02]  /*8780*/  ISETP.NE.AND P0, PT, R140, RZ, PT ;  /* 0x000000ff8c00720c */ /* 0x000fc40003f05270 */
[----:B-1----:R-:W-:Y:S02]  /*8790*/  PRMT R51, R30, 0x7632, R51 ;  /* 0x000076321e337816 */ /* 0x002fe40000000033 */
[----:B----4-:R-:W-:Y:S01]  /*87a0*/  PRMT R15, R28, 0x7632, R15 ;  /* 0x000076321c0f7816 */ /* 0x010fe2000000000f */
[----:B------:R-:W1:Y:S01]  /*87b0*/  @!P1 MUFU.RCP R18, R18 ;  /* 0x0000001200129308 */ /* 0x000e620000001000 */
[----:B------:R-:W-:Y:S01]  /*87c0*/  @!P2 FMUL.FTZ R42, R42, R17 ;  /* 0x000000112a2aa220 */ /* 0x000fe20000410000 */
[----:B------:R4:W-:Y:S01]  /*87d0*/  STS.U16 [R102+0xa], R16 ;  /* 0x00000a1066007388 */ /* 0x0009e20000000400 */
[----:B------:R-:W-:-:S03]  /*87e0*/  PRMT R17, R22, 0x7632, R17 ;  /* 0x0000763216117816 */ /* 0x000fc60000000011 */
[----:B------:R5:W-:Y:S04]  /*87f0*/  STS.U16 [R102+0xe], R51 ;  /* 0x00000e3366007388 */ /* 0x000be80000000400 */
[----:B------:R0:W-:Y:S01]  /*8800*/  STS.U16 [R102+0x12], R15 ;  /* 0x0000120f66007388 */ /* 0x0001e20000000400 */
[----:B----4-:R-:W-:Y:S02]  /*8810*/  PRMT R16, R22, 0x7610, R16 ;  /* 0x0000761016107816 */ /* 0x010fe40000000010 */
[----:B-----5:R-:W-:Y:S02]  /*8820*/  PRMT R51, R26, 0x7632, R51 ;  /* 0x000076321a337816 */ /* 0x020fe40000000033 */
[----:B0-----:R-:W-:Y:S02]  /*8830*/  PRMT R15, R24, 0x7632, R15 ;  /* 0x00007632180f7816 */ /* 0x001fe4000000000f */
[----:B------:R-:W-:Y:S01]  /*8840*/  MOV R22, UR10 ;  /* 0x0000000a00167c02 */ /* 0x000fe20008000f00 */
[----:B------:R-:W-:Y:S01]  /*8850*/  STS.U16 [R102], R36 ;  /* 0x0000002466007388 */ /* 0x000fe20000000400 */
[----:B------:R-:W-:-:S03]  /*8860*/  PRMT R14, RZ, 0x5410, R14 ;  /* 0x00005410ff0e7816 */ /* 0x000fc6000000000e */
[----:B------:R-:W-:Y:S01]  /*8870*/  STS.U16 [R102+0x4], R34 ;  /* 0x0000042266007388 */ /* 0x000fe20000000400 */
[----:B------:R-:W-:-:S03]  /*8880*/  PRMT R0, RZ, 0x5410, R0 ;  /* 0x00005410ff007816 */ /* 0x000fc60000000000 */
        /* <DEDUP_REMOVED lines=10> */
[----:B------:R-:W-:Y:S01]  /*8930*/  LDS.U16 R19, [R118] ;  /* 0x0000000076137984 */ /* 0x000fe20000000400 */
[----:B---3--:R-:W-:-:S03]  /*8940*/  PRMT R12, RZ, 0x5410, R12 ;  /* 0x00005410ff0c7816 */ /* 0x008fc6000000000c */
[----:B------:R-:W-:Y:S01]  /*8950*/  LDS.U16 R21, [R117+0x40] ;  /* 0x0000400075157984 */ /* 0x000fe20000000400 */
        /* <DEDUP_REMOVED lines=16> */
[----:B------:R-:W-:Y:S01]  /*8a60*/  FADD.FTZ R0, R0, UR5 ;  /* 0x0000000500007e21 */ /* 0x000fe20008010000 */
[----:B--2---:R-:W-:Y:S01]  /*8a70*/  PRMT R11, RZ, 0x5410, R11 ;  /* 0x00005410ff0b7816 */ /* 0x004fe2000000000b */
[----:B-1----:R-:W-:Y:S01]  /*8a80*/  @!P1 FMUL.FTZ R43, R43, R18 ;  /* 0x000000122b2b9220 */ /* 0x002fe20000410000 */
[----:B------:R-:W-:Y:S01]  /*8a90*/  BAR.SYNC.DEFER_BLOCKING 0x0 ;  /* 0x0000000000007b1d */ /* 0x000fe20000010000 */
[----:B------:R-:W-:Y:S01]  /*8aa0*/  PRMT R10, RZ, 0x5410, R10 ;  /* 0x00005410ff0a7816 */ /* 0x000fe2000000000a */
[----:B------:R-:W-:Y:S01]  /*8ab0*/  FADD.FTZ R12, R12, UR5 ;  /* 0x000000050c0c7e21 */ /* 0x000fe20008010000 */
[----:B------:R-:W-:Y:S01]  /*8ac0*/  FSETP.GTU.FTZ.AND P1, PT, R14, 20, PT ;  /* 0x41a000000e00780b */ /* 0x000fe20003f3c000 */
[----:B------:R-:W-:Y:S01]  /*8ad0*/  FADD.FTZ R11, R11, UR5 ;  /* 0x000000050b0b7e21 */ /* 0x000fe20008010000 */
[----:B------:R-:W-:-:S02]  /*8ae0*/  PRMT R13, RZ, 0x5410, R13 ;  /* 0x00005410ff0d7816 */ /* 0x000fc4000000000d */
[----:B------:R-:W-:Y:S01]  /*8af0*/  FSETP.GTU.FTZ.AND P6, PT, R0, 20, PT ;  /* 0x41a000000000780b */ /* 0x000fe20003fdc000 */
[----:B------:R-:W-:Y:S01]  /*8b00*/  FADD.FTZ R10, R10, UR5 ;  /* 0x000000050a0a7e21 */ /* 0x000fe20008010000 */
[----:B------:R-:W-:Y:S01]  /*8b10*/  FSETP.GTU.FTZ.AND P3, PT, R12, 20, PT ;  /* 0x41a000000c00780b */ /* 0x000fe20003f7c000 */
[----:B------:R-:W-:Y:S01]  /*8b20*/  FADD.FTZ R13, R13, UR5 ;  /* 0x000000050d0d7e21 */ /* 0x000fe20008010000 */
[----:B------:R-:W-:Y:S02]  /*8b30*/  FSETP.GTU.FTZ.AND P4, PT, R11, 20, PT ;  /* 0x41a000000b00780b */ /* 0x000fe40003f9c000 */
[----:B------:R-:W-:Y:S02]  /*8b40*/  FSETP.GTU.FTZ.AND P5, PT, R10, 20, PT ;  /* 0x41a000000a00780b */ /* 0x000fe40003fbc000 */
[----:B------:R-:W-:Y:S01]  /*8b50*/  FSETP.GTU.FTZ.AND P2, PT, R13, 20, PT ;  /* 0x41a000000d00780b */ /* 0x000fe20003f5c000 */
[----:B------:R-:W-:-:S04]  /*8b60*/  @!P1 FMUL.FTZ R14, R14, -1.4426950216293334961 ;  /* 0xbfb8aa3b0e0e9820 */ /* 0x000fc80000410000 */
[----:B------:R-:W-:Y:S02]  /*8b70*/  @!P6 FMUL.FTZ R0, R0, -1.4426950216293334961 ;  /* 0xbfb8aa3b0000e820 */ /* 0x000fe40000410000 */
[----:B------:R-:W-:Y:S01]  /*8b80*/  @!P3 FMUL.FTZ R12, R12, -1.4426950216293334961 ;  /* 0xbfb8aa3b0c0cb820 */ /* 0x000fe20000410000 */
[----:B------:R-:W1:Y:S01]  /*8b90*/  @!P1 MUFU.EX2 R14, R14 ;  /* 0x0000000e000e9308 */ /* 0x000e620000000800 */
[----:B------:R-:W2:Y:S01]  /*8ba0*/  LDS R18, [0x420] ;  /* 0x00042000ff127984 */ /* 0x000ea20000000800 */
[----:B------:R-:W-:Y:S02]  /*8bb0*/  @!P4 FMUL.FTZ R11, R11, -1.4426950216293334961 ;  /* 0xbfb8aa3b0b0bc820 */ /* 0x000fe40000410000 */
[----:B------:R-:W-:-:S04]  /*8bc0*/  @!P5 FMUL.FTZ R10, R10, -1.4426950216293334961 ;  /* 0xbfb8aa3b0a0ad820 */ /* 0x000fc80000410000 */
[----:B------:R-:W3:Y:S01]  /*8bd0*/  @!P6 MUFU.EX2 R0, R0 ;  /* 0x000000000000e308 */ /* 0x000ee20000000800 */
[----:B------:R-:W-:-:S07]  /*8be0*/  @!P2 FMUL.FTZ R13, R13, -1.4426950216293334961 ;  /* 0xbfb8aa3b0d0da820 */ /* 0x000fce0000410000 */
[----:B------:R-:W5:Y:S08]  /*8bf0*/  @!P3 MUFU.EX2 R12, R12 ;  /* 0x0000000c000cb308 */ /* 0x000f700000000800 */
[----:B------:R-:W-:Y:S01]  /*8c00*/  @!P4 MUFU.EX2 R11, R11 ;  /* 0x0000000b000bc308 */ /* 0x000fe20000000800 */
[----:B-1----:R-:W-:-:S07]  /*8c10*/  @!P1 FADD.FTZ R14, R14, 1 ;  /* 0x3f8000000e0e9421 */ /* 0x002fce0000010000 */
[----:B------:R-:W1:Y:S01]  /*8c20*/  @!P5 MUFU.EX2 R10, R10 ;  /* 0x0000000a000ad308 */ /* 0x000e620000000800 */
[----:B---3--:R-:W-:-:S07]  /*8c30*/  @!P6 FADD.FTZ R0, R0, 1 ;  /* 0x3f8000000000e421 */ /* 0x008fce0000010000 */
[----:B------:R-:W3:Y:S01]  /*8c40*/  @!P2 MUFU.EX2 R13, R13 ;  /* 0x0000000d000da308 */ /* 0x000ee20000000800 */
[----:B-----5:R-:W-:Y:S02]  /*8c50*/  @!P3 FADD.FTZ R12, R12, 1 ;  /* 0x3f8000000c0cb421 */ /* 0x020fe40000010000 */
[----:B------:R-:W-:-:S05]  /*8c60*/  IMAD R20, R213, c[0x0][0x2d8], RZ ;  /* 0x0000b600d5147a24 */ /* 0x000fca00078e02ff */
[----:B0-----:R0:W-:Y:S01]  /*8c70*/  @!P6 MUFU.RCP R15, R0 ;  /* 0x00000000000fe308 */ /* 0x0011e20000001000 */
[----:B-1----:R-:W-:-:S07]  /*8c80*/  @!P5 FADD.FTZ R10, R10, 1 ;  /* 0x3f8000000a0ad421 */ /* 0x002fce0000010000 */
[----:B------:R-:W1:Y:S01]  /*8c90*/  @!P1 MUFU.RCP R14, R14 ;  /* 0x0000000e000e9308 */ /* 0x000e620000001000 */
[----:B0-----:R-:W-:Y:S02]  /*8ca0*/  @!P4 FADD.FTZ R0, R11, 1 ;  /* 0x3f8000000b00c421 */ /* 0x001fe40000010000 */
[----:B---3--:R-:W-:Y:S02]  /*8cb0*/  @!P2 FADD.FTZ R13, R13, 1 ;  /* 0x3f8000000d0da421 */ /* 0x008fe40000010000 */
[----:B------:R-:W-:-:S03]  /*8cc0*/  IMAD R67, R149, c[0x0][0x2dc], R20 ;  /* 0x0000b70095437a24 */ /* 0x000fc600078e0214 */
[----:B----4-:R-:W0:Y:S08]  /*8cd0*/  @!P4 MUFU.RCP R17, R0 ;  /* 0x000000000011c308 */ /* 0x010e300000001000 */
[----:B------:R-:W3:Y:S08]  /*8ce0*/  @!P3 MUFU.RCP R12, R12 ;  /* 0x0000000c000cb308 */ /* 0x000ef00000001000 */
[----:B------:R4:W5:Y:S01]  /*8cf0*/  @!P5 MUFU.RCP R16, R10 ;  /* 0x0000000a0010d308 */ /* 0x0009620000001000 */
[----:B-1----:R-:W-:-:S02]  /*8d00*/  @!P1 FMUL.FTZ R57, R57, R14 ;  /* 0x0000000e39399220 */ /* 0x002fc40000410000 */
[----:B----4-:R-:W-:-:S05]  /*8d10*/  IMAD.WIDE.U32 R10, R149, c[0x0][0x2d8], RZ ;  /* 0x0000b600950a7a25 */ /* 0x010fca00078e00ff */
[----:B------:R-:W1:Y:S01]  /*8d20*/  @!P2 MUFU.RCP R13, R13 ;  /* 0x0000000d000da308 */ /* 0x000e620000001000 */
[----:B------:R-:W-:Y:S01]  /*8d30*/  IADD3 R11, R11, R67, RZ ;  /* 0x000000430b0b7210 */ /* 0x000fe20007ffe0ff */
[----:B------:R-:W-:Y:S01]  /*8d40*/  IMAD R0, R142, c[0x0][0x2e0], RZ ;  /* 0x0000b8008e007a24 */ /* 0x000fe200078e02ff */
[----:B--2---:R-:W-:Y:S01]  /*8d50*/  ISETP.GE.AND P1, PT, R2, R18, PT ;  /* 0x000000120200720c */ /* 0x004fe20003f26270 */
[----:B------:R-:W-:Y:S02]  /*8d60*/  IMAD R73, R136, -0x200, R147 ;  /* 0xfffffe0088497824 */ /* 0x000fe400078e0293 */
[----:B------:R-:W-:Y:S01]  /*8d70*/  IMAD.WIDE.U32 R10, R151, c[0x0][0x2e0], R10 ;  /* 0x0000b800970a7a25 */ /* 0x000fe200078e000a */
[----:B------:R-:W-:-:S03]  /*8d80*/  SHF.R.S32.HI R71, RZ, 0x1f, R2 ;  /* 0x0000001fff477819 */ /* 0x000fc60000011402 */
[----:B------:R-:W-:Y:S02]  /*8d90*/  @!P6 FMUL.FTZ R50, R50, R15 ;  /* 0x0000000f3232e220 */ /* 0x000fe40000410000 */
[----:B0-----:R-:W-:Y:S02]  /*8da0*/  @!P4 FMUL.FTZ R52, R52, R17 ;  /* 0x000000113434c220 */ /* 0x001fe40000410000 */
[----:B---3--:R-:W-:Y:S01]  /*8db0*/  @!P3 FMUL.FTZ R55, R55, R12 ;  /* 0x0000000c3737b220 */ /* 0x008fe20000410000 */
[C---:B------:R-:W-:Y:S01]  /*8dc0*/  LEA R17, P3, R2.reuse, c[0x0][0x330], 0x1 ;  /* 0x0000cc0002117a11 */ /* 0x040fe200078608ff */
[----:B------:R-:W-:Y:S01]  /*8dd0*/  IMAD R15, R151, c[0x0][0x2e4], R0 ;  /* 0x0000b900970f7a24 */ /* 0x000fe200078e0200 */
[----:B------:R-:W-:Y:S02]  /*8de0*/  SHF.R.S32.HI R69, RZ, 0x1f, R73 ;  /* 0x0000001fff457819 */ /* 0x000fe40000011449 */
[----:B------:R-:W-:Y:S01]  /*8df0*/  IADD3 R0, P6, R73, R10, RZ ;  /* 0x0000000a49007210 */ /* 0x000fe20007fde0ff */
[----:B-----5:R-:W-:Y:S01]  /*8e00*/  @!P5 FMUL.FTZ R53, R53, R16 ;  /* 0x000000103535d220 */ /* 0x020fe20000410000 */
[----:B------:R-:W-:Y:S01]  /*8e10*/  LEA.HI.X R12, R2, c[0x0][0x334], R71, 0x1, P3 ;  /* 0x0000cd00020c7a11 */ /* 0x000fe200018f0c47 */
[----:B-1----:R-:W-:Y:S01]  /*8e20*/  @!P2 FMUL.FTZ R54, R54, R13 ;  /* 0x0000000d3636a220 */ /* 0x002fe20000410000 */
[----:B------:R-:W-:-:S02]  /*8e30*/  IADD3.X R11, R69, R15, R11, P6, !PT ;  /* 0x0000000f450b7210 */ /* 0x000fc400037fe40b */
[----:B------:R-:W-:Y:S01]  /*8e40*/  LEA R16, P3, R0, R17, 0x1 ;  /* 0x0000001100107211 */ /* 0x000fe200078608ff */
[----:B------:R-:W-:Y:S01]  /*8e50*/  BSSY B0, `(.L_x_5113) ;  /* 0x0000012000007945 */ /* 0x000fe20003800000 */
[----:B------:R-:W-:Y:S02]  /*8e60*/  IADD3 R10, P2, R2, UR9, RZ ;  /* 0x00000009020a7c10 */ /* 0x000fe4000ff5e0ff */
[----:B------:R-:W-:Y:S02]  /*8e70*/  MOV R14, UR9 ;  /* 0x00000009000e7c02 */ /* 0x000fe40008000f00 */
[----:B------:R-:W-:Y:S02]  /*8e80*/  LEA.HI.X R17, R0, R12, R11, 0x1, P3 ;  /* 0x0000000c00117211 */ /* 0x000fe400018f0c0b */
[-C--:B------:R-:W-:Y:S02]  /*8e90*/  ISETP.GE.AND P4, PT, R132, R18.reuse, PT ;  /* 0x000000128400720c */ /* 0x080fe40003f86270 */
[----:B------:R-:W-:-:S02]  /*8ea0*/  ISETP.GE.AND P5, PT, R131, R18, PT ;  /* 0x000000128300720c */ /* 0x000fc40003fa6270 */
[----:B------:R-:W-:Y:S02]  /*8eb0*/  ISETP.GE.AND P6, PT, R130, R18, PT ;  /* 0x000000128200720c */ /* 0x000fe40003fc6270 */
        /* <DEDUP_REMOVED lines=11> */
.L_x_5114:
[----:B------:R-:W-:Y:S05]  /*8f70*/  BSYNC B0 ;  /* 0x0000000000007941 */ /* 0x000fea0003800000 */
.L_x_5113:
        /* <DEDUP_REMOVED lines=34> */
[C---:B------:R-:W-:Y:S01]  /*91a0*/  PRMT R18, R12.reuse, 0x7610, R18 ;  /* 0x000076100c127816 */ /* 0x040fe20000000012 */
[----:B------:R0:W-:Y:S01]  /*91b0*/  @!P1 STG.E.U16 [R16.64+-0x140], R51 ;  /* 0xfffec03310009986 */ /* 0x0001e2000c10150e */
[----:B------:R-:W-:-:S02]  /*91c0*/  PRMT R19, R12, 0x7632, R19 ;  /* 0x000076320c137816 */ /* 0x000fc40000000013 */
[----:B------:R-:W-:Y:S01]  /*91d0*/  F2FP.BF16.PACK_AB R13, R53, R50 ;  /* 0x00000032350d723e */ /* 0x000fe200000010ff */
[----:B------:R-:W-:Y:S01]  /*91e0*/  @!P2 STG.E.U16 [R16.64+-0x100], R59 ;  /* 0xffff003b1000a986 */ /* 0x000fe2000c10150e */
[----:B------:R-:W-:-:S03]  /*91f0*/  F2FP.BF16.PACK_AB R12, R57, R54 ;  /* 0x00000036390c723e */ /* 0x000fc600000010ff */
[----:B------:R-:W-:Y:S01]  /*9200*/  @!P4 STG.E.U16 [R16.64+-0xc0], R61 ;  /* 0xffff403d1000c986 */ /* 0x000fe2000c10150e */
[C---:B------:R-:W-:Y:S02]  /*9210*/  PRMT R20, R12.reuse, 0x7610, R20 ;  /* 0x000076100c147816 */ /* 0x040fe40000000014 */
[----:B------:R-:W-:Y:S01]  /*9220*/  PRMT R22, R12, 0x7632, R22 ;  /* 0x000076320c167816 */ /* 0x000fe20000000016 */
[----:B------:R-:W-:Y:S01]  /*9230*/  @!P3 STG.E.U16 [R16.64+-0x80], R63 ;  /* 0xffff803f1000b986 */ /* 0x000fe2000c10150e */
[----:B0-----:R-:W-:Y:S02]  /*9240*/  PRMT R51, R38, 0x7632, R51 ;  /* 0x0000763226337816 */ /* 0x001fe40000000033 */
[----:B------:R-:W-:Y:S01]  /*9250*/  MOV R12, UR10 ;  /* 0x0000000a000c7c02 */ /* 0x000fe20008000f00 */
[----:B------:R-:W-:Y:S04]  /*9260*/  @!P5 STG.E.U16 [R16.64+-0x3c0], R21 ;  /* 0xfffc40151000d986 */ /* 0x000fe8000c10150e */
[----:B------:R0:W-:Y:S04]  /*9270*/  @!P6 STG.E.U16 [R16.64+-0x40], R65 ;  /* 0xffffc0411000e986 */ /* 0x0001e8000c10150e */
[----:B------:R-:W-:Y:S01]  /*9280*/  BAR.SYNC.DEFER_BLOCKING 0x0 ;  /* 0x0000000000007b1d */ /* 0x000fe20000010000 */
[----:B0-----:R-:W-:-:S02]  /*9290*/  PRMT R16, R0, 0x7632, R16 ;  /* 0x0000763200107816 */ /* 0x001fc40000000010 */
        /* <DEDUP_REMOVED lines=21> */
[----:B------:R-:W-:Y:S02]  /*93f0*/  STS.U16 [R102+0xc], R17 ;  /* 0x00000c1166007388 */ /* 0x000fe40000000400 */
        /* <DEDUP_REMOVED lines=10> */
[----:B------:R-:W-:-:S03]  /*94a0*/  IADD3.X R31, R71, -0x1, RZ, P1, !PT ;  /* 0xffffffff471f7810 */ /* 0x000fc60000ffe4ff */
        /* <DEDUP_REMOVED lines=36> */
.L_x_5116:
[----:B------:R-:W-:Y:S05]  /*96f0*/  BSYNC B0 ;  /* 0x0000000000007941 */ /* 0x000fea0003800000 */
.L_x_5115:
[----:B------:R-:W-:Y:S01]  /*9700*/  MOV R3, R33 ;  /* 0x0000002100037202 */ /* 0x000fe20000000f00 */
[----:B0-----:R-:W-:Y:S01]  /*9710*/  IMAD R12, R142, c[0x0][0x300], RZ ;  /* 0x0000c0008e0c7a24 */ /* 0x001fe200078e02ff */
[C---:B------:R-:W-:Y:S01]  /*9720*/  LEA R10, P1, R14.reuse, c[0x0][0x340], 0x1 ;  /* 0x0000d0000e0a7a11 */ /* 0x040fe200078208ff */
[----:B------:R-:W-:Y:S01]  /*9730*/  UIADD3 UR17, UP0, UR17, -0x400, URZ ;  /* 0xfffffc0011117890 */ /* 0x000fe2000ff1e03f */
[-C--:B------:R-:W-:Y:S01]  /*9740*/  ISETP.GE.AND P3, PT, R133, R0.reuse, PT ;  /* 0x000000008500720c */ /* 0x080fe20003f66270 */
[C---:B------:R-:W-:Y:S01]  /*9750*/  IMAD.WIDE.U32 R2, R151.reuse, c[0x0][0x300], R2 ;  /* 0x0000c00097027a25 */ /* 0x040fe200078e0002 */
[----:B------:R-:W-:Y:S01]  /*9760*/  LEA.HI.X R11, R14, c[0x0][0x344], R31, 0x1, P1 ;  /* 0x0000d1000e0b7a11 */ /* 0x000fe200008f0c1f */
[----:B------:R-:W-:Y:S01]  /*9770*/  UIADD3 UR19, UP1, UR19, -0x400, URZ ;  /* 0xfffffc0013137890 */ /* 0x000fe2000ff3e03f */
[----:B------:R-:W-:Y:S01]  /*9780*/  ISETP.GE.AND P4, PT, R132, R0, PT ;  /* 0x000000008400720c */ /* 0x000fe20003f86270 */
[----:B------:R-:W-:Y:S01]  /*9790*/  IMAD R13, R151, c[0x0][0x304], R12 ;  /* 0x0000c100970d7a24 */ /* 0x000fe200078e020c */
[----:B------:R-:W-:Y:S01]  /*97a0*/  IADD3 R12, P0, R73, R2, RZ ;  /* 0x00000002490c7210 */ /* 0x000fe20007f1e0ff */
[----:B------:R-:W-:Y:S01]  /*97b0*/  UIADD3 UR11, UP2, UR11, -0x400, URZ ;  /* 0xfffffc000b0b7890 */ /* 0x000fe2000ff5e03f */
[----:B------:R-:W-:Y:S01]  /*97c0*/  ISETP.GE.AND P5, PT, R131, R0, PT ;  /* 0x000000008300720c */ /* 0x000fe20003fa6270 */
        /* <DEDUP_REMOVED lines=39> */
.L_x_5042:
[----:B------:R-:W-:Y:S02]  /*9a40*/  ISETP.NE.U32.AND P0, PT, RZ, c[0x0][0x328], PT ;  /* 0x0000ca00ff007a0c */ /* 0x000fe40003f05070 */
[----:B------:R-:W-:Y:S02]  /*9a50*/  ISETP.NE.U32.AND P2, PT, RZ, c[0x0][0x348], PT ;  /* 0x0000d200ff007a0c */ /* 0x000fe40003f45070 */
[----:B------:R-:W-:Y:S02]  /*9a60*/  ISETP.NE.AND.EX P1, PT, RZ, c[0x0][0x32c], PT, P0 ;  /* 0x0000cb00ff007a0c */ /* 0x000fe40003f25300 */
[----:B------:R-:W-:-:S11]  /*9a70*/  ISETP.NE.AND.EX P0, PT, RZ, c[0x0][0x34c], PT, P2 ;  /* 0x0000d300ff007a0c */ /* 0x000fd60003f05320 */
[----:B------:R-:W-:Y:S05]  /*9a80*/  @!P1 BRA `(.L_x_5118) ;  /* 0x0000014000009947 */ /* 0x000fea0003800000 */
[----:B------:R-:W3:Y:S01]  /*9a90*/  SHFL.DOWN P1, R0, R143, 0x1, 0x1f ;  /* 0x08201f008f007f89 */ /* 0x000ee20000020000 */
[----:B------:R-:W-:Y:S03]  /*9aa0*/  BSSY B0, `(.L_x_5118) ;  /* 0x0000012000007945 */ /* 0x000fe60003800000 */
[----:B0-----:R-:W0:Y:S01]  /*9ab0*/  S2R R10, SR_LANEID ;  /* 0x00000000000a7919 */ /* 0x001e220000000000 */
[----:B---3--:R-:W-:Y:S01]  /*9ac0*/  @P1 FADD R0, R0, R143 ;  /* 0x0000008f00001221 */ /* 0x008fe20000000000 */
[----:B0-----:R-:W-:-:S04]  /*9ad0*/  ISETP.NE.AND P2, PT, R10, RZ, PT ;  /* 0x000000ff0a00720c */ /* 0x001fc80003f45270 */
[----:B------:R-:W0:Y:S04]  /*9ae0*/  SHFL.DOWN P1, R3, R0, 0x2, 0x1f ;  /* 0x08401f0000037f89 */ /* 0x000e280000020000 */
[----:B------:R-:W3:Y:S01]  /*9af0*/  S2R R10, SR_TID.X ;  /* 0x00000000000a7919 */ /* 0x000ee20000002100 */
        /* <DEDUP_REMOVED lines=11> */
[----:B0-----:R0:W-:Y:S02]  /*9bb0*/  RED.E.ADD.F32.FTZ.RN.STRONG.GPU [R6.64], R8 ;  /* 0x000000080600798e */ /* 0x0011e4000c10e78e */
.L_x_5119:
[----:B0-----:R-:W-:Y:S05]  /*9bc0*/  BSYNC B0 ;  /* 0x0000000000007941 */ /* 0x001fea0003800000 */
.L_x_5118:
        /* <DEDUP_REMOVED lines=8> */
[----:B0-----:R-:W0:Y:S02]  /*9c50*/  SHFL.DOWN P0, R3, R0, 0x2, 0x1f ;  /* 0x08401f0000037f89 */ /* 0x001e240000000000 */
[----:B0-----:R-:W-:-:S05]  /*9c60*/  @P0 FADD R3, R0, R3 ;  /* 0x0000000300030221 */ /* 0x001fca0000000000 */
[----:B------:R-:W0:Y:S02]  /*9c70*/  SHFL.DOWN P0, R2, R3, 0x4, 0x1f ;  /* 0x08801f0003027f89 */ /* 0x000e240000000000 */
[----:B0-----:R-:W-:-:S05]  /*9c80*/  @P0 FADD R2, R3, R2 ;  /* 0x0000000203020221 */ /* 0x001fca0000000000 */
[----:B------:R-:W0:Y:S02]  /*9c90*/  SHFL.DOWN P0, R7, R2, 0x8, 0x1f ;  /* 0x09001f0002077f89 */ /* 0x000e240000000000 */
[----:B0-----:R-:W-:-:S05]  /*9ca0*/  @P0 FADD R7, R2, R7 ;  /* 0x0000000702070221 */ /* 0x001fca0000000000 */
[----:B------:R-:W0:Y:S02]  /*9cb0*/  SHFL.DOWN P0, R6, R7, 0x10, 0x1f ;  /* 0x0a001f0007067f89 */ /* 0x000e240000000000 */
[----:B0-----:R-:W-:Y:S01]  /*9cc0*/  @P0 FADD R6, R7, R6 ;  /* 0x0000000607060221 */ /* 0x001fe20000000000 */
[----:B-----5:R-:W-:-:S04]  /*9cd0*/  ISETP.NE.AND P0, PT, R15, RZ, PT ;  /* 0x000000ff0f00720c */ /* 0x020fc80003f05270 */
[----:B------:R0:W-:Y:S04]  /*9ce0*/  @!P1 STS [0xc74], R6 ;  /* 0x000c7406ff009388 */ /* 0x0001e80000000800 */
[----:B------:R-:W-:Y:S06]  /*9cf0*/  BAR.SYNC.DEFER_BLOCKING 0x0 ;  /* 0x0000000000007b1d */ /* 0x000fec0000010000 */
[----:B------:R-:W-:Y:S05]  /*9d00*/  @P0 BRA `(.L_x_5122) ;  /* 0x0000004000000947 */ /* 0x000fea0003800000 */
[----:B0-----:R0:W-:Y:S01]  /*9d10*/  RED.E.ADD.F32.FTZ.RN.STRONG.GPU [R4.64], R6 ;  /* 0x000000060400798e */ /* 0x0011e2000c10e78e */
[----:B------:R-:W-:Y:S01]  /*9d20*/  HFMA2.MMA R15, -RZ, RZ, 0, 0 ;  /* 0x00000000ff0f7435 */ /* 0x000fe200000001ff */
[----:B------:R-:W-:Y:S05]  /*9d30*/  BRA `(.L_x_5122) ;  /* 0x0000001000007947 */ /* 0x000fea0003800000 */
.L_x_5121:
[----:B------:R-:W3:Y:S02]  /*9d40*/  S2R R15, SR_TID.X ;  /* 0x00000000000f7919 */ /* 0x000ee40000002100 */
.L_x_5122:
[----:B0-----:R-:W-:Y:S05]  /*9d50*/  BSYNC B0 ;  /* 0x0000000000007941 */ /* 0x001fea0003800000 */
.L_x_5120:
[----:B---3--:R-:W-:-:S13]  /*9d60*/  ISETP.GE.AND P0, PT, R15, c[0x0][0x16c], PT ;  /* 0x00005b000f007a0c */ /* 0x008fda0003f06270 */
        /* <DEDUP_REMOVED lines=9> */
.L_x_5123:
[----:B0-----:R-:W0:Y:S01]  /*9e00*/  LDS R17, [R15.X4+0x1f28] ;  /* 0x001f28000f117984 */ /* 0x001e220000004800 */
[----:B------:R-:W-:Y:S01]  /*9e10*/  SHF.R.S32.HI R0, RZ, 0x1f, R15 ;  /* 0x0000001fff007819 */ /* 0x000fe2000001140f */
[----:B------:R-:W-:Y:S01]  /*9e20*/  YIELD ;  /* 0x0000000000007946 */ /* 0x000fe20003800000 */
[----:B------:R-:W-:Y:S01]  /*9e30*/  MOV R8, R2 ;  /* 0x0000000200087202 */ /* 0x000fe20000000f00 */
[----:B------:R3:W4:Y:S01]  /*9e40*/  LDS R19, [R15.X4+0x2328] ;  /* 0x002328000f137984 */ /* 0x0007220000004800 */
        /* <DEDUP_REMOVED lines=10> */
[----:B---3--:R-:W-:Y:S02]  /*9ef0*/  IADD3 R15, R15, c[0x0][0x0], RZ ;  /* 0x000000000f0f7a10 */ /* 0x008fe40007ffe0ff */
[----:B------:R-:W-:Y:S02]  /*9f00*/  IADD3 R9, R7, R9, RZ ;  /* 0x0000000907097210 */ /* 0x000fe40007ffe0ff */
[----:B------:R-:W-:Y:S02]  /*9f10*/  LEA R12, P1, R10, c[0x0][0x318], 0x2 ;  /* 0x0000c6000a0c7a11 */ /* 0x000fe400078210ff */
        /* <DEDUP_REMOVED lines=8> */
.L_x_5124:
        /* <DEDUP_REMOVED lines=14> */
.L_x_9074:


//--------------------- .text._Z25selective_scan_bwd_kernelI32Selective_Scan_bwd_kernel_traitsILi32ELi16ELb0ELb0ELb1ELb1ELb1EN3c108BFloat16EfEEv12SSMParamsBwd --------------------------
	.section	.text._Z25selective_scan_bwd_kernelI32Selective_Scan_bwd_kernel_traitsILi32ELi16ELb0ELb0ELb1ELb1ELb1EN3c108BFloat16EfEEv12SSMParamsBwd,"ax",@progbits
	.sectioninfo	@"SHI_REGISTERS=244"
	.align	128
        .global         _Z25selective_scan_bwd_kernelI32Selective_Scan_bwd_kernel_traitsILi32ELi16ELb0ELb0ELb1ELb1ELb1EN3c108BFloat16EfEEv12SSMParamsBwd
        .type           _Z25selective_scan_bwd_kernelI32Selective_Scan_bwd_kernel_traitsILi32ELi16ELb0ELb0ELb1ELb1ELb1EN3c108BFloat16EfEEv12SSMParamsBwd,@function
        .size           _Z25selective_scan_bwd_kernelI32Selective_Scan_bwd_kernel_traitsILi32ELi16ELb0ELb0ELb1ELb1ELb1EN3c108BFloat16EfEEv12SSMParamsBwd,(.L_x_9075 - _Z25selective_scan_bwd_kernelI32Selective_Scan_bwd_kernel_traitsILi32ELi16ELb0ELb0ELb1ELb1ELb1EN3c108BFloat16EfEEv12SSMParamsBwd)
        .other          _Z25selective_scan_bwd_kernelI32Selective_Scan_bwd_kernel_traitsILi32ELi16ELb0ELb0ELb1ELb1ELb1EN3c108BFloat16EfEEv12SSMParamsBwd,@"STO_CUDA_ENTRY STV_DEFAULT"
_Z25selective_scan_bwd_kernelI32Selective_Scan_bwd_kernel_traitsILi32ELi16ELb0ELb0ELb1ELb1ELb1EN3c108BFloat16EfEEv12SSMParamsBwd:
.text._Z25selective_scan_bwd_kernelI32Selective_Scan_bwd_kernel_traitsILi32ELi16ELb0ELb0ELb1ELb1ELb1EN3c108BFloat16EfEEv12SSMParamsBwd:
        /* <DEDUP_REMOVED lines=24> */
[----:B------:R-:W-:Y:S01]  /*0180*/  IMAD R21, R0, c[0x0][0x284], R21 ;  /* 0x0000a10000157a24 */ /* 0x000fe200078e0215 */
[----:B------:R-:W-:Y:S01]  /*0190*/  MOV R28, RZ ;  /* 0x000000ff001c7202 */ /* 0x000fe20000000f00 */
        /* <DEDUP_REMOVED lines=8> */
[----:B-1----:R-:W-:-:S05]  /*0220*/  IADD3 R12, RZ, -R7, RZ ;  /* 0x80000007ff0c7210 */ /* 0x002fca0007ffe0ff */
[----:B------:R-:W-:Y:S02]  /*0230*/  IMAD R9, R12, R17, RZ ;  /* 0x000000110c097224 */ /* 0x000fe400078e02ff */
[----:B------:R-:W-:Y:S02]  /*0240*/  IMAD R12, R201, c[0x0][0x1e0], RZ ;  /* 0x00007800c90c7a24 */ /* 0x000fe400078e02ff */
[----:B------:R-:W-:-:S04]  /*0250*/  IMAD.HI.U32 R7, R7, R9, R6 ;  /* 0x0000000907077227 */ /* 0x000fc800078e0006 */
[----:B------:R-:W-:Y:S02]  /*0260*/  IMAD R6, R201, c[0x0][0x1d0], RZ ;  /* 0x00007400c9067a24 */ /* 0x000fe400078e02ff */
[----:B------:R-:W-:-:S04]  /*0270*/  IMAD.HI.U32 R31, R7, R2, RZ ;  /* 0x00000002071f7227 */ /* 0x000fc800078e00ff */
[----:B------:R-:W-:Y:S01]  /*0280*/  IMAD R9, R29, c[0x0][0x1d4], R6 ;  /* 0x000075001d097a24 */ /* 0x000fe200078e0206 */
[----:B------:R-:W-:Y:S01]  /*0290*/  IADD3 R8, -R31, RZ, RZ ;  /* 0x000000ff1f087210 */ /* 0x000fe20007ffe1ff */
[----:B------:R-:W-:Y:S02]  /*02a0*/  IMAD R13, R29, c[0x0][0x1e4], R12 ;  /* 0x000079001d0d7a24 */ /* 0x000fe400078e020c */
[----:B------:R-:W-:Y:S02]  /*02b0*/  IMAD R12, R201, c[0x0][0x1b0], RZ ;  /* 0x00006c00c90c7a24 */ /* 0x000fe400078e02ff */
[----:B------:R-:W-:Y:S01]  /*02c0*/  IMAD R8, R17, R8, R2 ;  /* 0x0000000811087224 */ /* 0x000fe200078e0202 */
[----:B------:R-:W-:Y:S01]  /*02d0*/  LOP3.LUT R2, R0, c[0x0][0x178], RZ, 0x3c, !PT ;  /* 0x00005e0000027a12 */ /* 0x000fe200078e3cff */
[----:B------:R-:W-:Y:S01]  /*02e0*/  IMAD.WIDE.U32 R6, R29, c[0x0][0x278], RZ ;  /* 0x00009e001d067a25 */ /* 0x000fe200078e00ff */
[----:B------:R-:W-:Y:S02]  /*02f0*/  IADD3 R5, R5, R13, RZ ;  /* 0x0000000d05057210 */ /* 0x000fe40007ffe0ff */
[----:B------:R-:W-:Y:S01]  /*0300*/  ISETP.GT.U32.AND P3, PT, R17, R8, PT ;  /* 0x000000081100720c */ /* 0x000fe20003f64070 */
[C---:B------:R-:W-:Y:S01]  /*0310*/  IMAD R13, R29.reuse, c[0x0][0x1b4], R12 ;  /* 0x00006d001d0d7a24 */ /* 0x040fe200078e020c */
[----:B------:R-:W-:Y:S01]  /*0320*/  ISETP.GE.AND P4, PT, R2, RZ, PT ;  /* 0x000000ff0200720c */ /* 0x000fe20003f86270 */
[----:B------:R-:W-:Y:S01]  /*0330*/  IMAD.WIDE.U32 R2, R29, c[0x0][0x1d0], RZ ;  /* 0x000074001d027a25 */ /* 0x000fe200078e00ff */
[----:B------:R-:W-:-:S02]  /*0340*/  IADD3 R7, R7, R15, RZ ;  /* 0x0000000f07077210 */ /* 0x000fc40007ffe0ff */
[----:B------:R-:W-:Y:S01]  /*0350*/  MOV R12, c[0x0][0x174] ;  /* 0x00005d00000c7a02 */ /* 0x000fe20000000f00 */
[----:B------:R-:W-:Y:S01]  /*0360*/  IMAD.WIDE.U32 R4, R0, c[0x0][0x1e8], R4 ;  /* 0x00007a0000047a25 */ /* 0x000fe200078e0004 */
[----:B------:R-:W-:Y:S02]  /*0370*/  IADD3 R3, R3, R9, RZ ;  /* 0x0000000903037210 */ /* 0x000fe40007ffe0ff */
[----:B------:R-:W-:Y:S01]  /*0380*/  ISETP.GE.AND P5, PT, R12, 0x1, PT ;  /* 0x000000010c00780c */ /* 0x000fe20003fa6270 */
[----:B------:R-:W-:Y:S02]  /*0390*/  IMAD.WIDE.U32 R6, R0, c[0x0][0x280], R6 ;  /* 0x0000a00000067a25 */ /* 0x000fe400078e0006 */
[-C--:B------:R-:W-:Y:S02]  /*03a0*/  @!P3 IADD3 R8, R8, -R17.reuse, RZ ;  /* 0x800000110808b210 */ /* 0x080fe40007ffe0ff */
[----:B------:R-:W-:Y:S01]  /*03b0*/  @!P3 IADD3 R31, R31, 0x1, RZ ;  /* 0x000000011f1fb810 */ /* 0x000fe20007ffe0ff */
[----:B------:R-:W-:Y:S01]  /*03c0*/  IMAD.WIDE.U32 R2, R0, c[0x0][0x1d8], R2 ;  /* 0x0000760000027a25 */ /* 0x000fe200078e0002 */
[----:B------:R-:W-:-:S02]  /*03d0*/  ISETP.GE.U32.AND P0, PT, R8, R17, PT ;  /* 0x000000110800720c */ /* 0x000fc40003f06070 */
[----:B------:R-:W-:Y:S01]  /*03e0*/  ISETP.NE.AND P3, PT, RZ, c[0x0][0x178], PT ;  /* 0x00005e00ff007a0c */ /* 0x000fe20003f65270 */
[----:B------:R-:W-:-:S04]  /*03f0*/  IMAD.WIDE.U32 R8, R29, c[0x0][0x1b0], RZ ;  /* 0x00006c001d087a25 */ /* 0x000fc800078e00ff */
[----:B------:R-:W-:Y:S01]  /*0400*/  IMAD R17, R27, c[0x0][0x1d8], RZ ;  /* 0x000076001b117a24 */ /* 0x000fe200078e02ff */
[----:B------:R-:W-:Y:S02]  /*0410*/  IADD3 R9, R9, R13, RZ ;  /* 0x0000000d09097210 */ /* 0x000fe40007ffe0ff */
[----:B------:R-:W-:Y:S01]  /*0420*/  LEA R13, R12, 0xfffffe00, 0x9 ;  /* 0xfffffe000c0d7811 */ /* 0x000fe200078e48ff */
[----:B------:R-:W-:Y:S02]  /*0430*/  IMAD R17, R0, c[0x0][0x1dc], R17 ;  /* 0x0000770000117a24 */ /* 0x000fe400078e0211 */
[----:B------:R-:W-:Y:S02]  /*0440*/  @P0 IADD3 R31, R31, 0x1, RZ ;  /* 0x000000011f1f0810 */ /* 0x000fe40007ffe0ff */
[----:B------:R-:W-:Y:S02]  /*0450*/  SHF.R.S32.HI R15, RZ, 0x1f, R13 ;  /* 0x0000001fff0f7819 */ /* 0x000fe4000001140d */
[----:B------:R-:W-:-:S02]  /*0460*/  @!P4 IADD3 R31, -R31, RZ, RZ ;  /* 0x000000ff1f1fc210 */ /* 0x000fc40007ffe1ff */
[----:B------:R-:W-:Y:S02]  /*0470*/  @!P3 LOP3.LUT R31, RZ, c[0x0][0x178], RZ, 0x33, !PT ;  /* 0x00005e00ff1fba12 */ /* 0x000fe400078e33ff */
[----:B------:R-:W-:Y:S02]  /*0480*/  IADD3 R12, P0, R13, R2, RZ ;  /* 0x000000020d0c7210 */ /* 0x000fe40007f1e0ff */
[----:B------:R-:W-:Y:S01]  /*0490*/  SHF.R.S32.HI R203, RZ, 0x1f, R31 ;  /* 0x0000001fffcb7819 */ /* 0x000fe2000001141f */
[----:B------:R-:W-:Y:S01]  /*04a0*/  IMAD.WIDE.U32 R8, R31, c[0x0][0x1c8], R8 ;  /* 0x000072001f087a25 */ /* 0x000fe200078e0008 */
[C---:B------:R-:W-:Y:S02]  /*04b0*/  IADD3 R4, P3, R13.reuse, R4, RZ ;  /* 0x000000040d047210 */ /* 0x040fe40007f7e0ff */
[----:B------:R-:W-:Y:S01]  /*04c0*/  IADD3 R2, P4, R13, R6, RZ ;  /* 0x000000060d027210 */ /* 0x000fe20007f9e0ff */
[----:B------:R-:W-:Y:S01]  /*04d0*/  IMAD R6, R203, c[0x0][0x1c8], RZ ;  /* 0x00007200cb067a24 */ /* 0x000fe200078e02ff */
[----:B------:R-:W-:-:S02]  /*04e0*/  IADD3.X R17, R15, R3, R17, P0, !PT ;  /* 0x000000030f117210 */ /* 0x000fc400007fe411 */
[C---:B------:R-:W-:Y:S02]  /*04f0*/  IADD3.X R3, R15.reuse, R5, R19, P3, !PT ;  /* 0x000000050f037210 */ /* 0x040fe40001ffe413 */
[----:B------:R-:W-:Y:S01]  /*0500*/  IADD3.X R5, R15, R7, R21, P4, !PT ;  /* 0x000000070f057210 */ /* 0x000fe200027fe415 */
[----:B------:R-:W-:Y:S01]  /*0510*/  IMAD R7, R31, c[0x0][0x1cc], R6 ;  /* 0x000073001f077a24 */ /* 0x000fe200078e0206 */
[----:B------:R-:W-:Y:S02]  /*0520*/  ISETP.NE.U32.AND P0, PT, RZ, c[0x0][0x260], PT ;  /* 0x00009800ff007a0c */ /* 0x000fe40003f05070 */
[----:B------:R-:W-:Y:S02]  /*0530*/  LEA R6, P3, R4, c[0x0][0x248], 0x1 ;  /* 0x0000920004067a11 */ /* 0x000fe400078608ff */
[----:B------:R-:W-:Y:S02]  /*0540*/  IADD3 R14, R9, R7, RZ ;  /* 0x00000007090e7210 */ /* 0x000fe40007ffe0ff */
[----:B------:R-:W-:-:S02]  /*0550*/  IADD3 R13, P4, R13, R8, RZ ;  /* 0x000000080d0d7210 */ /* 0x000fc40007f9e0ff */
[----:B------:R-:W-:Y:S02]  /*0560*/  ISETP.NE.AND.EX P0, PT, RZ, c[0x0][0x264], PT, P0 ;  /* 0x00009900ff007a0c */ /* 0x000fe40003f05300 */
[----:B------:R-:W-:Y:S02]  /*0570*/  LEA.HI.X R7, R4, c[0x0][0x24c], R3, 0x1, P3 ;  /* 0x0000930004077a11 */ /* 0x000fe400018f0c03 */
[----:B------:R-:W-:Y:S02]  /*0580*/  ISETP.NE.U32.AND P3, PT, RZ, c[0x0][0x328], PT ;  /* 0x0000ca00ff007a0c */ /* 0x000fe40003f65070 */
[----:B------:R-:W-:Y:S02]  /*0590*/  LEA R16, P6, R12, c[0x0][0x240], 0x1 ;  /* 0x000090000c107a11 */ /* 0x000fe400078c08ff */
[----:B------:R-:W-:Y:S02]  /*05a0*/  IADD3.X R4, R15, R14, RZ, P4, !PT ;  /* 0x0000000e0f047210 */ /* 0x000fe400027fe4ff */
[----:B------:R-:W-:-:S02]  /*05b0*/  ISETP.NE.U32.AND P4, PT, RZ, c[0x0][0x348], PT ;  /* 0x0000d200ff007a0c */ /* 0x000fc40003f85070 */
[----:B------:R-:W-:Y:S02]  /*05c0*/  ISETP.NE.AND.EX P3, PT, RZ, c[0x0][0x32c], PT, P3 ;  /* 0x0000cb00ff007a0c */ /* 0x000fe40003f65330 */
[----:B------:R-:W-:Y:S01]  /*05d0*/  LEA.HI.X R8, R12, c[0x0][0x244], R17, 0x1, P6 ;  /* 0x000091000c087a11 */ /* 0x000fe200030f0c11 */
[----:B------:R-:W-:Y:S01]  /*05e0*/  HFMA2.MMA R12, -RZ, RZ, 0, 0 ;  /* 0x00000000ff0c7435 */ /* 0x000fe200000001ff */
[C---:B------:R-:W-:Y:S02]  /*05f0*/  LEA R3, P6, R2.reuse, c[0x0][0x308], 0x1 ;  /* 0x0000c20002037a11 */ /* 0x040fe400078c08ff */
[----:B------:R-:W-:Y:S02]  /*0600*/  ISETP.NE.AND.EX P4, PT, RZ, c[0x0][0x34c], PT, P4 ;  /* 0x0000d300ff007a0c */ /* 0x000fe40003f85340 */
[----:B------:R-:W-:Y:S01]  /*0610*/  LEA.HI.X R5, R2, c[0x0][0x30c], R5, 0x1, P6 ;  /* 0x0000c30002057a11 */ /* 0x000fe200030f0c05 */
[----:B------:R-:W-:Y:S01]  /*0620*/  @P0 IMAD R2, R29, c[0x0][0x164], R0 ;  /* 0x000059001d020a24 */ /* 0x000fe200078e0200 */
[----:B------:R-:W-:-:S02]  /*0630*/  @P0 MOV R15, 0x8 ;  /* 0x00000008000f0802 */ /* 0x000fc40000000f00 */
[----:B------:R-:W-:Y:S01]  /*0640*/  MOV R9, RZ ;  /* 0x000000ff00097202 */ /* 0x000fe20000000f00 */
[----:B------:R-:W-:Y:S01]  /*0650*/  @P0 IMAD R2, R2, c[0x0][0x174], RZ ;  /* 0x00005d0002020a24 */ /* 0x000fe200078e02ff */
[----:B------:R-:W-:-:S03]  /*0660*/  LEA R35, P6, R13, c[0x0][0x230], 0x1 ;  /* 0x00008c000d237a11 */ /* 0x000fc600078c08ff */
[----:B------:R-:W-:Y:S01]  /*0670*/  @P0 IMAD R2, R2, c[0x0][0x16c], RZ ;  /* 0x00005b0002020a24 */ /* 0x000fe200078e02ff */
[----:B------:R-:W-:-:S03]  /*0680*/  LEA.HI.X R37, R13, c[0x0][0x234], R4, 0x1, P6 ;  /* 0x00008d000d257a11 */ /* 0x000fc600030f0c04 */
[----:B------:R-:W-:Y:S02]  /*0690*/  @P0 IMAD.WIDE R14, R2, R15, c[0x0][0x260] ;  /* 0x00009800020e0625 */ /* 0x000fe400078e020f */
[----:B------:R-:W-:Y:S01]  /*06a0*/  @!P0 CS2R R14, SRZ ;  /* 0x00000000000e8805 */ /* 0x000fe2000001ff00 */
[----:B--2---:R0:W1:Y:S01]  /*06b0*/  @P1 R2UR UR4, R10 ;  /* 0x000000000a0413c2 */ /* 0x00406200000e0000 */
[----:B------:R-:W-:-:S04]  /*06c0*/  @P3 LEA R12, P1, R0, c[0x0][0x328], 0x2 ;  /* 0x0000ca00000c3a11 */ /* 0x000fc800078210ff */
[----:B------:R-:W-:-:S03]  /*06d0*/  @P3 LEA.HI.X R9, R0, c[0x0][0x32c], R27, 0x2, P1 ;  /* 0x0000cb0000093a11 */ /* 0x000fc600008f141b */
[----:B---3--:R0:W2:Y:S01]  /*06e0*/  @P2 R2UR UR5, R11 ;  /* 0x000000000b0523c2 */ /* 0x0080a200000e0000 */
[----:B------:R-:W-:Y:S01]  /*06f0*/  MOV R13, R9 ;  /* 0x00000009000d7202 */ /* 0x000fe20000000f00 */
[----:B0-----:R-:W-:Y:S02]  /*0700*/  CS2R R10, SRZ ;  /* 0x00000000000a7805 */ /* 0x001fe4000001ff00 */
[----:B------:R-:W-:-:S04]  /*0710*/  @P4 LEA R10, P2, R0, c[0x0][0x348], 0x2 ;  /* 0x0000d200000a4a11 */ /* 0x000fc800078410ff */
[----:B------:R-:W-:Y:S01]  /*0720*/  @P4 LEA.HI.X R11, R0, c[0x0][0x34c], R27, 0x2, P2 ;  /* 0x0000d300000b4a11 */ /* 0x000fe200010f141b */
[----:B------:R-:W-:Y:S05]  /*0730*/  @!P5 BRA `(.L_x_5125) ;  /* 0x0000ba100000d947 */ /* 0x000fea0003800000 */
[----:B------:R-:W0:Y:S01]  /*0740*/  S2R R33, SR_TID.X ;  /* 0x0000000000217919 */ /* 0x000e220000002100 */
[----:B------:R3:W4:Y:S01]  /*0750*/  R2UR UR17, R16 ;  /* 0x00000000101173c2 */ /* 0x00072200000e0000 */
[----:B------:R-:W-:Y:S02]  /*0760*/  MOV R28, RZ ;  /* 0x000000ff001c7202 */ /* 0x000fe40000000f00 */
[----:B------:R-:W2:Y:S01]  /*0770*/  S2R R30, SR_LANEID ;  /* 0x00000000001e7919 */ /* 0x000ea20000000000 */
[----:B------:R-:W-:Y:S02]  /*0780*/  MOV R32, RZ ;  /* 0x000000ff00207202 */ /* 0x000fe40000000f00 */
[----:B------:R-:W-:Y:S02]  /*0790*/  MOV R26, RZ ;  /* 0x000000ff001a7202 */ /* 0x000fe40000000f00 */
[----:B------:R3:W1:Y:S08]  /*07a0*/  R2UR UR15, R6 ;  /* 0x00000000060f73c2 */ /* 0x00067000000e0000 */
[----:B------:R3:W1:Y:S01]  /*07b0*/  R2UR UR16, R7 ;  /* 0x00000000071073c2 */ /* 0x00066200000e0000 */
[----:B0-----:R-:W-:-:S07]  /*07c0*/  SHF.L.U32 R2, R33, 0x4, RZ ;  /* 0x0000000421027819 */ /* 0x001fce00000006ff */
[----:B------:R3:W0:Y:S01]  /*07d0*/  R2UR UR9, R3 ;  /* 0x00000000030973c2 */ /* 0x00062200000e0000 */
[----:B------:R-:W-:Y:S02]  /*07e0*/  LOP3.LUT R34, R33, 0x1f, RZ, 0xc0, !PT ;  /* 0x0000001f21227812 */ /* 0x000fe400078ec0ff */
[----:B------:R-:W-:-:S05]  /*07f0*/  LOP3.LUT R2, R2, 0xfffffe00, RZ, 0xc0, !PT ;  /* 0xfffffe0002027812 */ /* 0x000fca00078ec0ff */
[----:B------:R3:W0:Y:S08]  /*0800*/  R2UR UR14, R5 ;  /* 0x00000000050e73c2 */ /* 0x00063000000e0000 */
[----:B------:R5:W0:Y:S02]  /*0810*/  R2UR UR18, R8 ;  /* 0x00000000081273c2 */ /* 0x000a2400000e0000 */
[----:B-----5:R-:W-:-:S04]  /*0820*/  LOP3.LUT R8, R2, 0x1f, R33, 0xf8, !PT ;  /* 0x0000001f02087812 */ /* 0x020fc800078ef821 */
[----:B------:R-:W-:Y:S02]  /*0830*/  SHF.R.S32.HI R9, RZ, 0x1f, R8 ;  /* 0x0000001fff097819 */ /* 0x000fe40000011408 */
        /* <DEDUP_REMOVED lines=15> */
.L_x_5205:
[----:B------:R-:W-:Y:S01]  /*0930*/  IADD3 R204, -R32, c[0x0][0x174], RZ ;  /* 0x00005d0020cc7a10 */ /* 0x000fe20007ffe1ff */
[----:B------:R-:W-:Y:S01]  /*0940*/  BAR.SYNC.DEFER_BLOCKING 0x0 ;  /* 0x0000000000007b1d */ /* 0x000fe20000010000 */
[----:B0-----:R-:W-:Y:S02]  /*0950*/  LEA R2, P1, R8, UR17, 0x1 ;  /* 0x0000001108027c11 */ /* 0x001fe4000f8208ff */
[----:B------:R-:W-:-:S02]  /*0960*/  LEA R6, R204, 0xfffffe00, 0x9 ;  /* 0xfffffe00cc067811 */ /* 0x000fc400078e48ff */
[----:B------:R-:W-:Y:S02]  /*0970*/  PRMT R5, RZ, 0x7610, R5 ;  /* 0x00007610ff057816 */ /* 0x000fe40000000005 */
[----:B------:R-:W-:Y:S02]  /*0980*/  IADD3 R155, -R6, c[0x0][0x168], RZ ;  /* 0x00005a00069b7a10 */ /* 0x000fe40007ffe1ff */
[C---:B------:R-:W-:Y:S02]  /*0990*/  LEA.HI.X R3, R8.reuse, UR18, R9, 0x1, P1 ;  /* 0x0000001208037c11 */ /* 0x040fe400088f0c09 */
[-C--:B------:R-:W-:Y:S02]  /*09a0*/  ISETP.GE.AND P0, PT, R8, R155.reuse, PT ;  /* 0x0000009b0800720c */ /* 0x080fe40003f06270 */
[-C--:B------:R-:W-:Y:S02]  /*09b0*/  ISETP.GE.AND P1, PT, R38, R155.reuse, PT ;  /* 0x0000009b2600720c */ /* 0x080fe40003f26270 */
[----:B------:R-:W-:-:S09]  /*09c0*/  ISETP.GE.AND P2, PT, R39, R155, PT ;  /* 0x0000009b2700720c */ /* 0x000fd20003f46270 */
[----:B------:R0:W2:Y:S01]  /*09d0*/  @!P0 LDG.E.U16 R5, [R2.64] ;  /* 0x0000000c02058981 */ /* 0x0000a2000c1e1500 */
[-C--:B------:R-:W-:Y:S02]  /*09e0*/  ISETP.GE.AND P0, PT, R36, R155.reuse, PT ;  /* 0x0000009b2400720c */ /* 0x080fe40003f06270 */
[----:B------:R-:W-:Y:S02]  /*09f0*/  PRMT R4, RZ, 0x7610, R4 ;  /* 0x00007610ff047816 */ /* 0x000fe40000000004 */
[----:B------:R-:W-:Y:S02]  /*0a00*/  PRMT R7, RZ, 0x7610, R7 ;  /* 0x00007610ff077816 */ /* 0x000fe40000000007 */
[-C--:B------:R-:W-:Y:S02]  /*0a10*/  ISETP.GE.AND P3, PT, R40, R155.reuse, PT ;  /* 0x0000009b2800720c */ /* 0x080fe40003f66270 */
[----:B------:R-:W-:Y:S02]  /*0a20*/  PRMT R16, RZ, 0x7610, R16 ;  /* 0x00007610ff107816 */ /* 0x000fe40000000010 */
[-C--:B------:R-:W-:Y:S01]  /*0a30*/  ISETP.GE.AND P4, PT, R41, R155.reuse, PT ;  /* 0x0000009b2900720c */ /* 0x080fe20003f86270 */
[----:B------:R0:W3:Y:S01]  /*0a40*/  @!P1 LDG.E.U16 R7, [R2.64+0x80] ;  /* 0x0000800c02079981 */ /* 0x0000e2000c1e1500 */
[----:B------:R-:W-:-:S02]  /*0a50*/  ISETP.GE.AND P1, PT, R43, R155, PT ;  /* 0x0000009b2b00720c */ /* 0x000fc40003f26270 */
[----:B------:R-:W-:Y:S01]  /*0a60*/  PRMT R17, RZ, 0x7610, R17 ;  /* 0x00007610ff117816 */ /* 0x000fe20000000011 */
[----:B------:R0:W4:Y:S01]  /*0a70*/  @!P0 LDG.E.U16 R4, [R2.64+0x40] ;  /* 0x0000400c02048981 */ /* 0x000122000c1e1500 */
[-C--:B------:R-:W-:Y:S02]  /*0a80*/  ISETP.GE.AND P0, PT, R42, R155.reuse, PT ;  /* 0x0000009b2a00720c */ /* 0x080fe40003f06270 */
[----:B------:R-:W-:Y:S01]  /*0a90*/  PRMT R18, RZ, 0x7610, R18 ;  /* 0x00007610ff127816 */ /* 0x000fe20000000012 */
[----:B------:R0:W5:Y:S01]  /*0aa0*/  @!P2 LDG.E.U16 R16, [R2.64+0xc0] ;  /* 0x0000c00c0210a981 */ /* 0x000162000c1e1500 */
[----:B------:R-:W-:Y:S02]  /*0ab0*/  ISETP.GE.AND P2, PT, R44, R155, PT ;  /* 0x0000009b2c00720c */ /* 0x000fe40003f46270 */
[----:B------:R-:W-:Y:S01]  /*0ac0*/  PRMT R19, RZ, 0x7610, R19 ;  /* 0x00007610ff137816 */ /* 0x000fe20000000013 */
[----:B------:R0:W5:Y:S01]  /*0ad0*/  @!P3 LDG.E.U16 R17, [R2.64+0x100] ;  /* 0x0001000c0211b981 */ /* 0x000162000c1e1500 */
[----:B------:R-:W-:-:S02]  /*0ae0*/  PRMT R20, RZ, 0x7610, R20 ;  /* 0x00007610ff147816 */ /* 0x000fc40000000014 */
[-C--:B------:R-:W-:Y:S01]  /*0af0*/  ISETP.GE.AND P3, PT, R45, R155.reuse, PT ;  /* 0x0000009b2d00720c */ /* 0x080fe20003f66270 */
[----:B------:R0:W5:Y:S01]  /*0b00*/  @!P4 LDG.E.U16 R18, [R2.64+0x140] ;  /* 0x0001400c0212c981 */ /* 0x000162000c1e1500 */
[----:B------:R-:W-:Y:S02]  /*0b10*/  PRMT R21, RZ, 0x7610, R21 ;  /* 0x00007610ff157816 */ /* 0x000fe40000000015 */
[-C--:B------:R-:W-:Y:S01]  /*0b20*/  ISETP.GE.AND P4, PT, R46, R155.reuse, PT ;  /* 0x0000009b2e00720c */ /* 0x080fe20003f86270 */
[----:B------:R0:W5:Y:S01]  /*0b30*/  @!P0 LDG.E.U16 R19, [R2.64+0x180] ;  /* 0x0001800c02138981 */ /* 0x000162000c1e1500 */
[----:B------:R-:W-:-:S03]  /*0b40*/  ISETP.GE.AND P0, PT, R47, R155, PT ;  /* 0x0000009b2f00720c */ /* 0x000fc60003f06270 */
[----:B------:R0:W5:Y:S01]  /*0b50*/  @!P1 LDG.E.U16 R20, [R2.64+0x1c0] ;  /* 0x0001c00c02149981 */ /* 0x000162000c1e1500 */
[-C--:B------:R-:W-:Y:S02]  /*0b60*/  ISETP.GE.AND P1, PT, R48, R155.reuse, PT ;  /* 0x0000009b3000720c */ /* 0x080fe40003f26270 */
[----:B------:R-:W-:Y:S01]  /*0b70*/  PRMT R22, RZ, 0x7610, R22 ;  /* 0x00007610ff167816 */ /* 0x000fe20000000016 */
[----:B------:R0:W5:Y:S01]  /*0b80*/  @!P2 LDG.E.U16 R21, [R2.64+0x200] ;  /* 0x0002000c0215a981 */ /* 0x000162000c1e1500 */
[----:B------:R-:W-:Y:S02]  /*0b90*/  ISETP.GE.AND P2, PT, R49, R155, PT ;  /* 0x0000009b3100720c */ /* 0x000fe40003f46270 */
[----:B------:R-:W-:Y:S02]  /*0ba0*/  PRMT R23, RZ, 0x7610, R23 ;  /* 0x00007610ff177816 */ /* 0x000fe40000000017 */
[----:B------:R-:W-:Y:S01]  /*0bb0*/  PRMT R24, RZ, 0x7610, R24 ;  /* 0x00007610ff187816 */ /* 0x000fe20000000018 */
[----:B------:R0:W5:Y:S01]  /*0bc0*/  @!P3 LDG.E.U16 R22, [R2.64+0x240] ;  /* 0x0002400c0216b981 */ /* 0x000162000c1e1500 */
[----:B------:R-:W-:-:S02]  /*0bd0*/  PRMT R25, RZ, 0x7610, R25 ;  /* 0x00007610ff197816 */ /* 0x000fc40000000019 */
[-C--:B------:R-:W-:Y:S01]  /*0be0*/  ISETP.GE.AND P3, PT, R50, R155.reuse, PT ;  /* 0x0000009b3200720c */ /* 0x080fe20003f66270 */
[----:B------:R0:W5:Y:S01]  /*0bf0*/  @!P4 LDG.E.U16 R23, [R2.64+0x280] ;  /* 0x0002800c0217c981 */ /* 0x000162000c1e1500 */
[----:B------:R-:W-:Y:S02]  /*0c00*/  PRMT R70, RZ, 0x7610, R70 ;  /* 0x00007610ff467816 */ /* 0x000fe40000000046 */
[----:B------:R-:W-:Y:S01]  /*0c10*/  ISETP.GE.AND P4, PT, R51, R155, PT ;  /* 0x0000009b3300720c */ /* 0x000fe20003f86270 */
[----:B------:R0:W5:Y:S01]  /*0c20*/  @!P0 LDG.E.U16 R24, [R2.64+0x2c0] ;  /* 0x0002c00c02188981 */ /* 0x000162000c1e1500 */
[----:B------:R-:W-:-:S03]  /*0c30*/  PRMT R71, RZ, 0x7610, R71 ;  /* 0x00007610ff477816 */ /* 0x000fc60000000047 */
[----:B------:R0:W5:Y:S01]  /*0c40*/  @!P1 LDG.E.U16 R25, [R2.64+0x300] ;  /* 0x0003000c02199981 */ /* 0x000162000c1e1500 */
[----:B------:R-:W-:-:S03]  /*0c50*/  PRMT R72, RZ, 0x7610, R72 ;  /* 0x00007610ff487816 */ /* 0x000fc60000000048 */
[----:B------:R0:W5:Y:S04]  /*0c60*/  @!P2 LDG.E.U16 R70, [R2.64+0x340] ;  /* 0x0003400c0246a981 */ /* 0x000168000c1e1500 */
[----:B------:R0:W5:Y:S04]  /*0c70*/  @!P3 LDG.E.U16 R71, [R2.64+0x380] ;  /* 0x0003800c0247b981 */ /* 0x000168000c1e1500 */
[----:B------:R0:W5:Y:S01]  /*0c80*/  @!P4 LDG.E.U16 R72, [R2.64+0x3c0] ;  /* 0x0003c00c0248c981 */ /* 0x000162000c1e1500 */
[C---:B------:R-:W-:Y:S02]  /*0c90*/  LEA.HI.SX32 R52, R30.reuse, R30, 0x1b ;  /* 0x0000001e1e347211 */ /* 0x040fe400078fdaff */
[----:B------:R-:W-:-:S02]  /*0ca0*/  IADD3 R53, R30, 0x20, RZ ;  /* 0x000000201e357810 */ /* 0x000fc40007ffe0ff */
[----:B------:R-:W-:Y:S02]  /*0cb0*/  SHF.L.U32 R52, R52, 0x1, RZ ;  /* 0x0000000134347819 */ /* 0x000fe400000006ff */
[C---:B------:R-:W-:Y:S02]  /*0cc0*/  IADD3 R55, R30.reuse, 0x40, RZ ;  /* 0x000000401e377810 */ /* 0x040fe40007ffe0ff */
[C---:B------:R-:W-:Y:S02]  /*0cd0*/  IADD3 R59, R30.reuse, 0x80, RZ ;  /* 0x000000801e3b7810 */ /* 0x040fe40007ffe0ff */
[----:B------:R-:W-:Y:S02]  /*0ce0*/  LEA.HI.SX32 R53, R53, R30, 0x1b ;  /* 0x0000001e35357211 */ /* 0x000fe400078fdaff */
[C---:B0-----:R-:W-:Y:S02]  /*0cf0*/  IADD3 R3, R30.reuse, 0xc0, RZ ;  /* 0x000000c01e037810 */ /* 0x041fe40007ffe0ff */
[----:B------:R-:W-:-:S02]  /*0d00*/  IADD3 R57, R30, 0x60, RZ ;  /* 0x000000601e397810 */ /* 0x000fc40007ffe0ff */
[-C--:B------:R-:W-:Y:S02]  /*0d10*/  LEA.HI.SX32 R54, R55, R30.reuse, 0x1b ;  /* 0x0000001e37367211 */ /* 0x080fe400078fdaff */
[C---:B------:R-:W-:Y:S02]  /*0d20*/  IADD3 R61, R30.reuse, 0xa0, RZ ;  /* 0x000000a01e3d7810 */ /* 0x040fe40007ffe0ff */
[-C--:B------:R-:W-:Y:S02]  /*0d30*/  LEA.HI.SX32 R56, R59, R30.reuse, 0x1b ;  /* 0x0000001e3b387211 */ /* 0x080fe400078fdaff */
[----:B------:R-:W-:Y:S02]  /*0d40*/  SHF.L.U32 R53, R53, 0x1, RZ ;  /* 0x0000000135357819 */ /* 0x000fe400000006ff */
[----:B------:R-:W-:Y:S02]  /*0d50*/  IADD3 R59, R30, 0x100, RZ ;  /* 0x000001001e3b7810 */ /* 0x000fe40007ffe0ff */
[----:B------:R-:W-:-:S02]  /*0d60*/  LEA.HI.SX32 R3, R3, R30, 0x1b ;  /* 0x0000001e03037211 */ /* 0x000fc400078fdaff */
[-C--:B------:R-:W-:Y:S02]  /*0d70*/  LEA.HI.SX32 R55, R57, R30.reuse, 0x1b ;  /* 0x0000001e39377211 */ /* 0x080fe400078fdaff */
[----:B------:R-:W-:Y:S02]  /*0d80*/  SHF.L.U32 R54, R54, 0x1, RZ ;  /* 0x0000000136367819 */ /* 0x000fe400000006ff */
[-C--:B------:R-:W-:Y:S02]  /*0d90*/  LEA.HI.SX32 R57, R61, R30.reuse, 0x1b ;  /* 0x0000001e3d397211 */ /* 0x080fe400078fdaff */
[C---:B------:R-:W-:Y:S02]  /*0da0*/  IADD3 R61, R30.reuse, 0x120, RZ ;  /* 0x000001201e3d7810 */ /* 0x040fe40007ffe0ff */
[----:B------:R-:W-:Y:S02]  /*0db0*/  IADD3 R63, R30, 0x140, RZ ;  /* 0x000001401e3f7810 */ /* 0x000fe40007ffe0ff */
[----:B------:R-:W-:-:S02]  /*0dc0*/  LEA.HI.SX32 R60, R59, R30, 0x1b ;  /* 0x0000001e3b3c7211 */ /* 0x000fc400078fdaff */
[----:B------:R-:W-:Y:S02]  /*0dd0*/  SHF.L.U32 R58, R3, 0x1, RZ ;  /* 0x00000001033a7819 */ /* 0x000fe400000006ff */
[----:B------:R-:W-:Y:S02]  /*0de0*/  SHF.L.U32 R55, R55, 0x1, RZ ;  /* 0x0000000137377819 */ /* 0x000fe400000006ff */
[----:B------:R-:W-:Y:S02]  /*0df0*/  IADD3 R3, R30, 0x160, RZ ;  /* 0x000001601e037810 */ /* 0x000fe40007ffe0ff */
[----:B------:R-:W-:Y:S02]  /*0e00*/  SHF.L.U32 R56, R56, 0x1, RZ ;  /* 0x0000000138387819 */ /* 0x000fe400000006ff */
[----:B------:R-:W-:Y:S02]  /*0e10*/  SHF.L.U32 R57, R57, 0x1, RZ ;  /* 0x0000000139397819 */ /* 0x000fe400000006ff */
[----:B------:R-:W-:-:S02]  /*0e20*/  LEA.HI.SX32 R61, R61, R30, 0x1b ;  /* 0x0000001e3d3d7211 */ /* 0x000fc400078fdaff */
[-C--:B------:R-:W-:Y:S02]  /*0e30*/  LEA.HI.SX32 R62, R63, R30.reuse, 0x1b ;  /* 0x0000001e3f3e7211 */ /* 0x080fe400078fdaff */
[----:B------:R-:W-:Y:S02]  /*0e40*/  LEA.HI.SX32 R3, R3, R30, 0x1b ;  /* 0x0000001e03037211 */ /* 0x000fe400078fdaff */
[----:B------:R-:W-:Y:S02]  /*0e50*/  SHF.L.U32 R60, R60, 0x1, RZ ;  /* 0x000000013c3c7819 */ /* 0x000fe400000006ff */
[----:B------:R-:W-:Y:S02]  /*0e60*/  IADD3 R65, R30, 0x1e0, RZ ;  /* 0x000001e01e417810 */ /* 0x000fe40007ffe0ff */
[----:B------:R-:W-:Y:S02]  /*0e70*/  SHF.L.U32 R61, R61, 0x1, RZ ;  /* 0x000000013d3d7819 */ /* 0x000fe400000006ff */
[----:B------:R-:W-:-:S02]  /*0e80*/  SHF.L.U32 R62, R62, 0x1, RZ ;  /* 0x000000013e3e7819 */ /* 0x000fc400000006ff */
[----:B------:R-:W-:Y:S02]  /*0e90*/  SHF.L.U32 R63, R3, 0x1, RZ ;  /* 0x00000001033f7819 */ /* 0x000fe400000006ff */
[----:B------:R-:W-:Y:S02]  /*0ea0*/  LEA.HI.SX32 R67, R65, R30, 0x1b ;  /* 0x0000001e41437211 */ /* 0x000fe400078fdaff */
[----:B------:R-:W-:Y:S02]  /*0eb0*/  SHF.L.U32 R2, R30, 0x4, RZ ;  /* 0x000000041e027819 */ /* 0x000fe400000006ff */
[----:B------:R-:W-:Y:S02]  /*0ec0*/  SHF.L.U32 R67, R67, 0x1, RZ ;  /* 0x0000000143437819 */ /* 0x000fe400000006ff */
[C---:B------:R-:W-:Y:S02]  /*0ed0*/  SHF.L.U32 R69, R8.reuse, 0x1, RZ ;  /* 0x0000000108457819 */ /* 0x040fe400000006ff */
[----:B------:R-:W-:-:S02]  /*0ee0*/  SHF.L.U64.HI R68, R8, 0x1, R9 ;  /* 0x0000000108447819 */ /* 0x000fc40000010209 */
        /* <DEDUP_REMOVED lines=14> */
[----:B----4-:R-:W-:Y:S03]  /*0fd0*/  STS.U16 [R53+0x40], R4 ;  /* 0x0000400435007388 */ /* 0x010fe60000000400 */
[----:B------:R-:W-:Y:S01]  /*0fe0*/  SHF.L.U32 R59, R5, 0x1, RZ ;  /* 0x00000001053b7819 */ /* 0x000fe200000006ff */
[----:B---3--:R0:W-:Y:S01]  /*0ff0*/  STS.U16 [R54+0x80], R7 ;  /* 0x0000800736007388 */ /* 0x0081e20000000400 */
[----:B------:R-:W-:-:S03]  /*1000*/  IADD3 R5, R30, 0x180, RZ ;  /* 0x000001801e057810 */ /* 0x000fc60007ffe0ff */
[----:B-----5:R-:W-:Y:S01]  /*1010*/  STS.U16 [R55+0xc0], R16 ;  /* 0x0000c01037007388 */ /* 0x020fe20000000400 */
[-C--:B------:R-:W-:Y:S02]  /*1020*/  LEA.HI.SX32 R5, R5, R30.reuse, 0x1b ;  /* 0x0000001e05057211 */ /* 0x080fe400078fdaff */
[----:B0-----:R-:W-:Y:S01]  /*1030*/  IADD3 R7, R30, 0x1a0, RZ ;  /* 0x000001a01e077810 */ /* 0x001fe20007ffe0ff */
[----:B------:R0:W-:Y:S03]  /*1040*/  STS.U16 [R56+0x100], R17 ;  /* 0x0001001138007388 */ /* 0x0001e60000000400 */
[----:B------:R-:W-:Y:S01]  /*1050*/  LEA.HI.SX32 R7, R7, R30, 0x1b ;  /* 0x0000001e07077211 */ /* 0x000fe200078fdaff */
[----:B------:R-:W-:Y:S01]  /*1060*/  STS.U16 [R57+0x140], R18 ;  /* 0x0001401239007388 */ /* 0x000fe20000000400 */
[----:B------:R-:W-:-:S03]  /*1070*/  SHF.L.U32 R64, R5, 0x1, RZ ;  /* 0x0000000105407819 */ /* 0x000fc600000006ff */
[----:B------:R-:W-:Y:S01]  /*1080*/  STS.U16 [R58+0x180], R19 ;  /* 0x000180133a007388 */ /* 0x000fe20000000400 */
[----:B------:R-:W-:Y:S02]  /*1090*/  SHF.L.U32 R65, R7, 0x1, RZ ;  /* 0x0000000107417819 */ /* 0x000fe400000006ff */
[----:B0-----:R-:W-:Y:S01]  /*10a0*/  IADD3 R17, R30, 0x1c0, RZ ;  /* 0x000001c01e117810 */ /* 0x001fe20007ffe0ff */
[----:B------:R-:W-:Y:S04]  /*10b0*/  STS.U16 [R59+0x1c0], R20 ;  /* 0x0001c0143b007388 */ /* 0x000fe80000000400 */
[----:B------:R-:W-:Y:S01]  /*10c0*/  STS.U16 [R60+0x200], R21 ;  /* 0x000200153c007388 */ /* 0x000fe20000000400 */
[----:B------:R-:W-:-:S03]  /*10d0*/  LEA.HI.SX32 R17, R17, R30, 0x1b ;  /* 0x0000001e11117211 */ /* 0x000fc600078fdaff */
[----:B------:R-:W-:Y:S04]  /*10e0*/  STS.U16 [R61+0x240], R22 ;  /* 0x000240163d007388 */ /* 0x000fe80000000400 */
[----:B------:R-:W-:Y:S04]  /*10f0*/  STS.U16 [R62+0x280], R23 ;  /* 0x000280173e007388 */ /* 0x000fe80000000400 */
[----:B------:R-:W-:Y:S01]  /*1100*/  STS.U16 [R63+0x2c0], R24 ;  /* 0x0002c0183f007388 */ /* 0x000fe20000000400 */
[----:B------:R-:W-:-:S03]  /*1110*/  SHF.L.U32 R66, R17, 0x1, RZ ;  /* 0x0000000111427819 */ /* 0x000fc600000006ff */
[----:B------:R-:W-:Y:S04]  /*1120*/  STS.U16 [R64+0x300], R25 ;  /* 0x0003001940007388 */ /* 0x000fe80000000400 */
[----:B------:R0:W-:Y:S04]  /*1130*/  STS.U16 [R65+0x340], R70 ;  /* 0x0003404641007388 */ /* 0x0001e80000000400 */
[----:B------:R-:W-:Y:S01]  /*1140*/  STS.U16 [R66+0x380], R71 ;  /* 0x0003804742007388 */ /* 0x000fe20000000400 */
[----:B0-----:R-:W-:-:S03]  /*1150*/  LEA.HI.SX32 R70, R2, R2, 0x1b ;  /* 0x0000000202467211 */ /* 0x001fc600078fdaff */
[----:B------:R-:W-:Y:S01]  /*1160*/  STS.U16 [R67+0x3c0], R72 ;  /* 0x0003c04843007388 */ /* 0x000fe20000000400 */
[----:B------:R-:W-:Y:S01]  /*1170*/  SHF.L.U32 R70, R70, 0x1, RZ ;  /* 0x0000000146467819 */ /* 0x000fe200000006ff */
        /* <DEDUP_REMOVED lines=17> */
[----:B------:R-:W-:-:S04]  /*1290*/  IADD3 R4, P0, R69, UR15, RZ ;  /* 0x0000000f45047c10 */ /* 0x000fc8000ff1e0ff */
[----:B------:R-:W-:Y:S02]  /*12a0*/  IADD3.X R5, R68, UR16, RZ, P0, !PT ;  /* 0x0000001044057c10 */ /* 0x000fe400087fe4ff */
[----:B------:R-:W-:Y:S02]  /*12b0*/  ISETP.GE.AND P0, PT, R36, R155, PT ;  /* 0x0000009b2400720c */ /* 0x000fe40003f06270 */
[----:B------:R-:W-:Y:S01]  /*12c0*/  PRMT R18, RZ, 0x7610, R18 ;  /* 0x00007610ff127816 */ /* 0x000fe20000000012 */
[----:B------:R-:W-:Y:S01]  /*12d0*/  BAR.SYNC.DEFER_BLOCKING 0x0 ;  /* 0x0000000000007b1d */ /* 0x000fe20000010000 */
[----:B------:R-:W-:Y:S02]  /*12e0*/  PRMT R24, RZ, 0x7610, R24 ;  /* 0x00007610ff187816 */ /* 0x000fe40000000018 */
[----:B------:R-:W-:-:S04]  /*12f0*/  LEA R16, P1, R8, UR9, 0x1 ;  /* 0x0000000908107c11 */ /* 0x000fc8000f8208ff */
[----:B------:R-:W-:-:S03]  /*1300*/  LEA.HI.X R17, R8, UR14, R9, 0x1, P1 ;  /* 0x0000000e08117c11 */ /* 0x000fc600088f0c09 */
[----:B------:R-:W2:Y:S01]  /*1310*/  @!P0 LDG.E.U16 R18, [R4.64+0x40] ;  /* 0x0000400c04128981 */ /* 0x000ea2000c1e1500 */
[-C--:B------:R-:W-:Y:S02]  /*1320*/  ISETP.GE.AND P0, PT, R43, R155.reuse, PT ;  /* 0x0000009b2b00720c */ /* 0x080fe40003f06270 */
[----:B------:R-:W-:Y:S02]  /*1330*/  ISETP.GE.AND P1, PT, R8, R155, PT ;  /* 0x0000009b0800720c */ /* 0x000fe40003f26270 */
[----:B------:R-:W-:-:S09]  /*1340*/  PRMT R23, RZ, 0x7610, R23 ;  /* 0x00007610ff177816 */ /* 0x000fd20000000017 */
[----:B------:R-:W3:Y:S01]  /*1350*/  @!P0 LDG.E.U16 R24, [R4.64+0x1c0] ;  /* 0x0001c00c04188981 */ /* 0x000ee2000c1e1500 */
[----:B------:R-:W-:Y:S02]  /*1360*/  ISETP.GE.AND P0, PT, R44, R155, PT ;  /* 0x0000009b2c00720c */ /* 0x000fe40003f06270 */
[----:B------:R-:W-:Y:S01]  /*1370*/  PRMT R19, RZ, 0x7610, R19 ;  /* 0x00007610ff137816 */ /* 0x000fe20000000013 */
[----:B------:R-:W4:Y:S01]  /*1380*/  @!P1 LDG.E.U16 R3, [R4.64] ;  /* 0x0000000c04039981 */ /* 0x000f22000c1e1500 */
[----:B------:R-:W-:Y:S02]  /*1390*/  PRMT R20, RZ, 0x7610, R20 ;  /* 0x00007610ff147816 */ /* 0x000fe40000000014 */
[----:B------:R-:W-:Y:S02]  /*13a0*/  PRMT R7, RZ, 0x7610, R7 ;  /* 0x00007610ff077816 */ /* 0x000fe40000000007 */
[----:B------:R-:W-:Y:S01]  /*13b0*/  PRMT R21, RZ, 0x7610, R21 ;  /* 0x00007610ff157816 */ /* 0x000fe20000000015 */
[----:B------:R-:W5:Y:S01]  /*13c0*/  @!P2 LDG.E.U16 R19, [R4.64+0x100] ;  /* 0x0001000c0413a981 */ /* 0x000f62000c1e1500 */
[----:B------:R-:W-:-:S03]  /*13d0*/  PRMT R22, RZ, 0x7610, R22 ;  /* 0x00007610ff167816 */ /* 0x000fc60000000016 */
[----:B------:R-:W3:Y:S01]  /*13e0*/  @!P0 LDG.E.U16 R23, [R4.64+0x200] ;  /* 0x0002000c04178981 */ /* 0x000ee2000c1e1500 */
[-C--:B------:R-:W-:Y:S02]  /*13f0*/  ISETP.GE.AND P0, PT, R45, R155.reuse, PT ;  /* 0x0000009b2d00720c */ /* 0x080fe40003f06270 */
[-C--:B------:R-:W-:Y:S01]  /*1400*/  ISETP.GE.AND P1, PT, R46, R155.reuse, PT ;  /* 0x0000009b2e00720c */ /* 0x080fe20003f26270 */
[----:B------:R-:W3:Y:S01]  /*1410*/  @!P3 LDG.E.U16 R20, [R4.64+0xc0] ;  /* 0x0000c00c0414b981 */ /* 0x000ee2000c1e1500 */
[-C--:B------:R-:W-:Y:S02]  /*1420*/  ISETP.GE.AND P2, PT, R47, R155.reuse, PT ;  /* 0x0000009b2f00720c */ /* 0x080fe40003f46270 */
[-C--:B------:R-:W-:Y:S01]  /*1430*/  ISETP.GE.AND P3, PT, R48, R155.reuse, PT ;  /* 0x0000009b3000720c */ /* 0x080fe20003f66270 */
[----:B------:R-:W3:Y:S01]  /*1440*/  @!P4 LDG.E.U16 R7, [R4.64+0x80] ;  /* 0x0000800c0407c981 */ /* 0x000ee2000c1e1500 */
[----:B------:R-:W-:-:S03]  /*1450*/  ISETP.GE.AND P4, PT, R49, R155, PT ;  /* 0x0000009b3100720c */ /* 0x000fc60003f86270 */
[----:B------:R-:W5:Y:S01]  /*1460*/  @!P5 LDG.E.U16 R21, [R4.64+0x180] ;  /* 0x0001800c0415d981 */ /* 0x000f62000c1e1500 */
[----:B------:R-:W-:-:S03]  /*1470*/  ISETP.GE.AND P5, PT, R50, R155, PT ;  /* 0x0000009b3200720c */ /* 0x000fc60003fa6270 */
[----:B------:R-:W5:Y:S01]  /*1480*/  @!P6 LDG.E.U16 R22, [R4.64+0x140] ;  /* 0x0001400c0416e981 */ /* 0x000f62000c1e1500 */
[----:B------:R-:W-:Y:S02]  /*1490*/  ISETP.GE.AND P6, PT, R51, R155, PT ;  /* 0x0000009b3300720c */ /* 0x000fe40003fc6270 */
        /* <DEDUP_REMOVED lines=24> */
[----:B--2---:R-:W-:Y:S04]  /*1620*/  STS.U16 [R53+0x40], R18 ;  /* 0x0000401235007388 */ /* 0x004fe80000000400 */
        /* <DEDUP_REMOVED lines=12> */
[----:B------:R1:W-:Y:S04]  /*16f0*/  STS.U16 [R66+0x380], R89 ;  /* 0x0003805942007388 */ /* 0x0003e80000000400 */
[----:B------:R2:W-:Y:S01]  /*1700*/  STS.U16 [R67+0x3c0], R2 ;  /* 0x0003c00243007388 */ /* 0x0005e20000000400 */
[----:B------:R-:W-:-:S06]  /*1710*/  NOP ;  /* 0x0000000000007918 */ /* 0x000fcc0000000000 */
[----:B------:R-:W3:Y:S04]  /*1720*/  LDS.U16 R91, [R70] ;  /* 0x00000000465b7984 */ /* 0x000ee80000000400 */
[----:B------:R-:W4:Y:S04]  /*1730*/  LDS.U16 R92, [R70+0x2] ;  /* 0x00000200465c7984 */ /* 0x000f280000000400 */
[----:B------:R-:W2:Y:S04]  /*1740*/  LDS.U16 R93, [R70+0x4] ;  /* 0x00000400465d7984 */ /* 0x000ea80000000400 */
[----:B------:R-:W0:Y:S04]  /*1750*/  LDS.U16 R94, [R70+0x6] ;  /* 0x00000600465e7984 */ /* 0x000e280000000400 */
[----:B------:R-:W-:Y:S04]  /*1760*/  LDS.U16 R88, [R70+0x8] ;  /* 0x0000080046587984 */ /* 0x000fe80000000400 */
        /* <DEDUP_REMOVED lines=9> */
[----:B------:R-:W2:Y:S04]  /*1800*/  LDS.U16 R102, [R70+0x1c] ;  /* 0x00001c0046667984 */ /* 0x000ea80000000400 */
[----:B------:R-:W2:Y:S04]  /*1810*/  LDS.U16 R103, [R70+0x1e] ;  /* 0x00001e0046677984 */ /* 0x000ea80000000400 */
[----:B------:R-:W-:Y:S01]  /*1820*/  BAR.SYNC.DEFER_BLOCKING 0x0 ;  /* 0x0000000000007b1d */ /* 0x000fe20000010000 */
[----:B0-----:R-:W-:-:S02]  /*1830*/  PRMT R25, RZ, 0x7610, R25 ;  /* 0x00007610ff197816 */ /* 0x001fc40000000019 */
[----:B------:R-:W-:-:S03]  /*1840*/  PRMT R24, RZ, 0x7610, R24 ;  /* 0x00007610ff187816 */ /* 0x000fc60000000018 */
[----:B------:R0:W5:Y:S01]  /*1850*/  @!P0 LDG.E.U16 R105, [R16.64] ;  /* 0x0000000c10698981 */ /* 0x000162000c1e1500 */
[----:B------:R-:W-:-:S03]  /*1860*/  ISETP.GE.AND P0, PT, R38, R155, PT ;  /* 0x0000009b2600720c */ /* 0x000fc60003f06270 */
[----:B------:R0:W5:Y:S01]  /*1870*/  @!P1 LDG.E.U16 R24, [R16.64+0x40] ;  /* 0x0000400c10189981 */ /* 0x000162000c1e1500 */
[----:B------:R-:W-:Y:S02]  /*1880*/  ISETP.GE.AND P1, PT, R39, R155, PT ;  /* 0x0000009b2700720c */ /* 0x000fe40003f26270 */
[----:B-1----:R-:W-:Y:S01]  /*1890*/  PRMT R89, RZ, 0x7610, R89 ;  /* 0x00007610ff597816 */ /* 0x002fe20000000059 */
[----:B------:R0:W5:Y:S01]  /*18a0*/  @!P3 LDG.E.U16 R119, [R16.64+0x300] ;  /* 0x0003000c1077b981 */ /* 0x000162000c1e1500 */
[----:B------:R-:W-:-:S03]  /*18b0*/  PRMT R90, RZ, 0x7610, R90 ;  /* 0x00007610ff5a7816 */ /* 0x000fc6000000005a */
[----:B------:R0:W5:Y:S04]  /*18c0*/  @!P4 LDG.E.U16 R118, [R16.64+0x340] ;  /* 0x0003400c1076c981 */ /* 0x000168000c1e1500 */
[----:B------:R0:W5:Y:S01]  /*18d0*/  @!P0 LDG.E.U16 R25, [R16.64+0x80] ;  /* 0x0000800c10198981 */ /* 0x000162000c1e1500 */
[----:B------:R-:W-:-:S03]  /*18e0*/  ISETP.GE.AND P0, PT, R40, R155, PT ;  /* 0x0000009b2800720c */ /* 0x000fc60003f06270 */
[----:B------:R0:W5:Y:S01]  /*18f0*/  @!P1 LDG.E.U16 R90, [R16.64+0xc0] ;  /* 0x0000c00c105a9981 */ /* 0x000162000c1e1500 */
[----:B------:R-:W-:-:S03]  /*1900*/  ISETP.GE.AND P1, PT, R41, R155, PT ;  /* 0x0000009b2900720c */ /* 0x000fc60003f26270 */
[----:B------:R0:W5:Y:S04]  /*1910*/  @!P5 LDG.E.U16 R121, [R16.64+0x380] ;  /* 0x0003800c1079d981 */ /* 0x000168000c1e1500 */
[----:B------:R0:W5:Y:S04]  /*1920*/  @!P6 LDG.E.U16 R120, [R16.64+0x3c0] ;  /* 0x0003c00c1078e981 */ /* 0x000168000c1e1500 */
[----:B------:R0:W5:Y:S01]  /*1930*/  @!P0 LDG.E.U16 R89, [R16.64+0x100] ;  /* 0x0001000c10598981 */ /* 0x000162000c1e1500 */
[----:B------:R-:W-:-:S03]  /*1940*/  ISETP.GE.AND P0, PT, R42, R155, PT ;  /* 0x0000009b2a00720c */ /* 0x000fc60003f06270 */
[----:B------:R0:W5:Y:S01]  /*1950*/  @!P1 LDG.E.U16 R104, [R16.64+0x140] ;  /* 0x0001400c10689981 */ /* 0x000162000c1e1500 */
[----:B------:R-:W-:-:S09]  /*1960*/  ISETP.GE.AND P1, PT, R43, R155, PT ;  /* 0x0000009b2b00720c */ /* 0x000fd20003f26270 */
[----:B------:R0:W5:Y:S01]  /*1970*/  @!P0 LDG.E.U16 R107, [R16.64+0x180] ;  /* 0x0001800c106b8981 */ /* 0x000162000c1e1500 */
[----:B------:R-:W-:-:S03]  /*1980*/  ISETP.GE.AND P0, PT, R44, R155, PT ;  /* 0x0000009b2c00720c */ /* 0x000fc60003f06270 */
[----:B------:R0:W5:Y:S01]  /*1990*/  @!P1 LDG.E.U16 R106, [R16.64+0x1c0] ;  /* 0x0001c00c106a9981 */ /* 0x000162000c1e1500 */
[----:B------:R-:W-:-:S09]  /*19a0*/  ISETP.NE.AND P1, PT, R108, RZ, PT ;  /* 0x000000ff6c00720c */ /* 0x000fd20003f25270 */
[----:B------:R0:W5:Y:S01]  /*19b0*/  @!P0 LDG.E.U16 R109, [R16.64+0x200] ;  /* 0x0002000c106d8981 */ /* 0x000162000c1e1500 */
[----:B------:R-:W-:Y:S02]  /*19c0*/  ISETP.NE.AND P0, PT, R110, RZ, PT ;  /* 0x000000ff6e00720c */ /* 0x000fe40003f05270 */
[----:B------:R-:W-:Y:S01]  /*19d0*/  PRMT R108, RZ, 0x7610, R108 ;  /* 0x00007610ff6c7816 */ /* 0x000fe2000000006c */
[----:B------:R0:W5:Y:S01]  /*19e0*/  @!P1 LDG.E.U16 R111, [R16.64+0x280] ;  /* 0x0002800c106f9981 */ /* 0x000162000c1e1500 */
[----:B------:R-:W-:-:S06]  /*19f0*/  PRMT R110, RZ, 0x7610, R110 ;  /* 0x00007610ff6e7816 */ /* 0x000fcc000000006e */
[----:B------:R0:W5:Y:S04]  /*1a00*/  @!P2 LDG.E.U16 R110, [R16.64+0x2c0] ;  /* 0x0002c00c106ea981 */ /* 0x000168000c1e1500 */
[----:B------:R0:W5:Y:S01]  /*1a10*/  @!P0 LDG.E.U16 R108, [R16.64+0x240] ;  /* 0x0002400c106c8981 */ /* 0x000162000c1e1500 */
[----:B------:R-:W-:Y:S01]  /*1a20*/  ISETP.GE.AND P0, PT, R8, R155, PT ;  /* 0x0000009b0800720c */ /* 0x000fe20003f06270 */
[C---:B------:R-:W-:Y:S01]  /*1a30*/  IMAD R20, R201.reuse, c[0x0][0x1f0], RZ ;  /* 0x00007c00c9147a24 */ /* 0x040fe200078e02ff */
[----:B------:R-:W-:Y:S01]  /*1a40*/  SHF.R.S32.HI R7, RZ, 0x1f, R6 ;  /* 0x0000001fff077819 */ /* 0x000fe20000011406 */
[----:B------:R-:W-:Y:S02]  /*1a50*/  IMAD R22, R201, c[0x0][0x200], RZ ;  /* 0x00008000c9167a24 */ /* 0x000fe400078e02ff */
[----:B------:R-:W-:-:S02]  /*1a60*/  IMAD R87, R29, c[0x0][0x1f4], R20 ;  /* 0x00007d001d577a24 */ /* 0x000fc400078e0214 */
[----:B------:R-:W-:-:S04]  /*1a70*/  IMAD.WIDE.U32 R18, R29, c[0x0][0x200], RZ ;  /* 0x000080001d127a25 */ /* 0x000fc800078e00ff */
[C---:B------:R-:W-:Y:S02]  /*1a80*/  IMAD R113, R29.reuse, c[0x0][0x204], R22 ;  /* 0x000081001d717a24 */ /* 0x040fe400078e0216 */
[----:B------:R-:W-:Y:S02]  /*1a90*/  @!P0 MOV R20, R6 ;  /* 0x0000000600148202 */ /* 0x000fe40000000f00 */
[----:B------:R-:W-:Y:S01]  /*1aa0*/  @!P0 MOV R21, R7 ;  /* 0x0000000700158202 */ /* 0x000fe20000000f00 */
[----:B--2---:R-:W-:Y:S01]  /*1ab0*/  IMAD.WIDE.U32 R2, R29, c[0x0][0x1f0], RZ ;  /* 0x00007c001d027a25 */ /* 0x004fe200078e00ff */
[----:B------:R-:W-:-:S03]  /*1ac0*/  IADD3 R23, R19, R113, RZ ;  /* 0x0000007113177210 */ /* 0x000fc60007ffe0ff */
[----:B0-----:R-:W-:Y:S01]  /*1ad0*/  @!P0 IMAD.WIDE.U32 R16, R29, c[0x0][0x1f0], R6 ;  /* 0x00007c001d108a25 */ /* 0x001fe200078e0006 */
[----:B------:R-:W-:-:S03]  /*1ae0*/  IADD3 R3, R3, R87, RZ ;  /* 0x0000005703037210 */ /* 0x000fc60007ffe0ff */
[----:B------:R-:W-:Y:S01]  /*1af0*/  @!P0 IMAD.WIDE.U32 R20, R29, c[0x0][0x200], R20 ;  /* 0x000080001d148a25 */ /* 0x000fe200078e0014 */
[----:B------:R-:W-:-:S03]  /*1b00*/  @!P0 IADD3 R17, R87, R17, RZ ;  /* 0x0000001157118210 */ /* 0x000fc60007ffe0ff */
[----:B------:R-:W-:Y:S01]  /*1b10*/  IMAD R19, R27, c[0x0][0x1f8], RZ ;  /* 0x00007e001b137a24 */ /* 0x000fe200078e02ff */
[----:B------:R-:W-:Y:S02]  /*1b20*/  MOV R22, R18 ;  /* 0x0000001200167202 */ /* 0x000fe40000000f00 */
[----:B------:R-:W-:Y:S02]  /*1b30*/  @!P0 IADD3 R21, R113, R21, RZ ;  /* 0x0000001571158210 */ /* 0x000fe40007ffe0ff */
[----:B------:R-:W-:Y:S01]  /*1b40*/  IADD3 R87, R32, -c[0x0][0x174], RZ ;  /* 0x80005d0020577a10 */ /* 0x000fe20007ffe0ff */
[C---:B------:R-:W-:Y:S02]  /*1b50*/  IMAD R113, R0.reuse, c[0x0][0x1fc], R19 ;  /* 0x00007f0000717a24 */ /* 0x040fe400078e0213 */
[----:B------:R-:W-:-:S04]  /*1b60*/  IMAD.WIDE.U32 R18, R0, c[0x0][0x1f8], R2 ;  /* 0x00007e0000127a25 */ /* 0x000fc800078e0002 */
[----:B------:R-:W-:-:S04]  /*1b70*/  @!P0 IMAD.WIDE.U32 R2, R0, c[0x0][0x1f8], R16 ;  /* 0x00007e0000028a25 */ /* 0x000fc800078e0010 */
[----:B------:R-:W-:Y:S02]  /*1b80*/  IMAD R115, R27, c[0x0][0x208], RZ ;  /* 0x000082001b737a24 */ /* 0x000fe400078e02ff */
[----:B------:R-:W-:Y:S02]  /*1b90*/  IMAD R87, R87, -0x200, RZ ;  /* 0xfffffe0057577824 */ /* 0x000fe400078e02ff */
[----:B------:R-:W-:-:S04]  /*1ba0*/  IMAD.WIDE.U32 R22, R0, c[0x0][0x208], R22 ;  /* 0x0000820000167a25 */ /* 0x000fc800078e0016 */
[C---:B------:R-:W-:Y:S01]  /*1bb0*/  @!P0 IMAD.WIDE.U32 R16, R0.reuse, c[0x0][0x208], R20 ;  /* 0x0000820000108a25 */ /* 0x040fe200078e0014 */
[----:B------:R-:W-:Y:S02]  /*1bc0*/  SHF.R.S32.HI R86, RZ, 0x1f, R87 ;  /* 0x0000001fff567819 */ /* 0x000fe40000011457 */
[C---:B------:R-:W-:Y:S01]  /*1bd0*/  IADD3 R125, P2, R87.reuse, R18, RZ ;  /* 0x00000012577d7210 */ /* 0x040fe20007f5e0ff */
[----:B------:R-:W-:Y:S01]  /*1be0*/  IMAD R115, R0, c[0x0][0x20c], R115 ;  /* 0x0000830000737a24 */ /* 0x000fe200078e0273 */
[----:B------:R-:W-:Y:S02]  /*1bf0*/  IADD3 R21, P4, R87, R22, RZ ;  /* 0x0000001657157210 */ /* 0x000fe40007f9e0ff */
[C---:B------:R-:W-:Y:S02]  /*1c00*/  @!P0 IADD3 R127, P1, R8.reuse, R2, RZ ;  /* 0x00000002087f8210 */ /* 0x040fe40007f3e0ff */
[----:B------:R-:W-:Y:S02]  /*1c10*/  @!P0 IADD3 R123, P3, R8, R16, RZ ;  /* 0x00000010087b8210 */ /* 0x000fe40007f7e0ff */
[----:B------:R-:W-:-:S02]  /*1c20*/  IADD3.X R126, R86, R113, R19, P2, !PT ;  /* 0x00000071567e7210 */ /* 0x000fc400017fe413 */
[----:B------:R-:W-:Y:S02]  /*1c30*/  IADD3.X R122, R86, R115, R23, P4, !PT ;  /* 0x00000073567a7210 */ /* 0x000fe400027fe417 */
[C---:B------:R-:W-:Y:S02]  /*1c40*/  @!P0 IADD3.X R128, R9.reuse, R3, R113, P1, !PT ;  /* 0x0000000309808210 */ /* 0x040fe40000ffe471 */
[----:B------:R-:W-:Y:S02]  /*1c50*/  @!P0 IADD3.X R124, R9, R17, R115, P3, !PT ;  /* 0x00000011097c8210 */ /* 0x000fe40001ffe473 */
[----:B---3--:R-:W-:Y:S02]  /*1c60*/  PRMT R91, RZ, 0x5410, R91 ;  /* 0x00005410ff5b7816 */ /* 0x008fe4000000005b */
[----:B----4-:R-:W-:Y:S02]  /*1c70*/  PRMT R92, RZ, 0x5410, R92 ;  /* 0x00005410ff5c7816 */ /* 0x010fe4000000005c */
[----:B------:R-:W-:-:S02]  /*1c80*/  PRMT R93, RZ, 0x5410, R93 ;  /* 0x00005410ff5d7816 */ /* 0x000fc4000000005d */
[C---:B------:R-:W-:Y:S02]  /*1c90*/  LEA R2, P1, R8.reuse, c[0x0][0x268], 0x1 ;  /* 0x00009a0008027a11 */ /* 0x040fe400078208ff */
[C---:B------:R-:W-:Y:S02]  /*1ca0*/  LEA R16, P2, R8.reuse, c[0x0][0x258], 0x1 ;  /* 0x0000960008107a11 */ /* 0x040fe400078408ff */
[----:B------:R-:W-:Y:S02]  /*1cb0*/  PRMT R94, RZ, 0x5410, R94 ;  /* 0x00005410ff5e7816 */ /* 0x000fe4000000005e */
[----:B------:R-:W-:Y:S02]  /*1cc0*/  PRMT R95, RZ, 0x5410, R95 ;  /* 0x00005410ff5f7816 */ /* 0x000fe4000000005f */
[C-C-:B------:R-:W-:Y:S02]  /*1cd0*/  LEA.HI.X R3, R8.reuse, c[0x0][0x26c], R9.reuse, 0x1, P1 ;  /* 0x00009b0008037a11 */ /* 0x140fe400008f0c09 */
[----:B------:R-:W-:-:S02]  /*1ce0*/  LEA.HI.X R17, R8, c[0x0][0x25c], R9, 0x1, P2 ;  /* 0x0000970008117a11 */ /* 0x000fc400010f0c09 */
[----:B------:R-:W-:Y:S02]  /*1cf0*/  LEA R16, P4, R21, R16, 0x1 ;  /* 0x0000001015107211 */ /* 0x000fe400078808ff */
[----:B------:R-:W-:Y:S02]  /*1d00*/  LEA R2, P2, R125, R2, 0x1 ;  /* 0x000000027d027211 */ /* 0x000fe400078408ff */
[----:B------:R-:W-:Y:S02]  /*1d10*/  @!P0 LEA R18, P1, R127, c[0x0][0x268], 0x1 ;  /* 0x00009a007f128a11 */ /* 0x000fe400078208ff */
[----:B------:R-:W-:Y:S02]  /*1d20*/  @!P0 LEA R20, P3, R123, c[0x0][0x258], 0x1 ;  /* 0x000096007b148a11 */ /* 0x000fe400078608ff */
[----:B------:R-:W-:Y:S01]  /*1d30*/  PRMT R96, RZ, 0x5410, R96 ;  /* 0x00005410ff607816 */ /* 0x000fe20000000060 */
[----:B------:R-:W-:Y:S01]  /*1d40*/  BSSY B0, `(.L_x_5126) ;  /* 0x0000054000007945 */ /* 0x000fe20003800000 */
[----:B------:R-:W-:-:S02]  /*1d50*/  LEA.HI.X R17, R21, R17, R122, 0x1, P4 ;  /* 0x0000001115117211 */ /* 0x000fc400020f0c7a */
[----:B------:R-:W-:Y:S02]  /*1d60*/  LEA.HI.X R3, R125, R3, R126, 0x1, P2 ;  /* 0x000000037d037211 */ /* 0x000fe400010f0c7e */
[----:B------:R-:W-:Y:S02]  /*1d70*/  @!P0 LEA.HI.X R19, R127, c[0x0][0x26c], R128, 0x1, P1 ;  /* 0x00009b007f138a11 */ /* 0x000fe400008f0c80 */
[----:B------:R-:W-:Y:S01]  /*1d80*/  @!P0 LEA.HI.X R21, R123, c[0x0][0x25c], R124, 0x1, P3 ;  /* 0x000097007b158a11 */ /* 0x000fe200018f0c7c */
        /* <DEDUP_REMOVED lines=33> */
[----:B0-----:R-:W-:Y:S01]  /*1fa0*/  PRMT R118, RZ, 0x5410, R88 ;  /* 0x00005410ff767816 */ /* 0x001fe20000000058 */
[----:B------:R-:W-:-:S05]  /*1fb0*/  FADD.FTZ R88, R91, UR5 ;  /* 0x000000055b587e21 */ /* 0x000fca0008010000 */
[----:B------:R-:W-:Y:S01]  /*1fc0*/  FSETP.GTU.FTZ.AND P5, PT, R88, 20, PT ;  /* 0x41a000005800780b */ /* 0x000fe20003fbc000 */
[----:B------:R-:W-:Y:S02]  /*1fd0*/  FADD.FTZ R89, R92, UR5 ;  /* 0x000000055c597e21 */ /* 0x000fe40008010000 */
[----:B------:R-:W-:Y:S02]  /*1fe0*/  FADD.FTZ R90, R93, UR5 ;  /* 0x000000055d5a7e21 */ /* 0x000fe40008010000 */
[----:B------:R-:W-:Y:S02]  /*1ff0*/  FADD.FTZ R91, R94, UR5 ;  /* 0x000000055e5b7e21 */ /* 0x000fe40008010000 */
[----:B------:R-:W-:Y:S02]  /*2000*/  FADD.FTZ R92, R118, UR5 ;  /* 0x00000005765c7e21 */ /* 0x000fe40008010000 */
[----:B------:R-:W-:Y:S01]  /*2010*/  FADD.FTZ R93, R95, UR5 ;  /* 0x000000055f5d7e21 */ /* 0x000fe20008010000 */
[----:B------:R-:W-:Y:S01]  /*2020*/  FSETP.GTU.FTZ.AND P4, PT, R89, 20, PT ;  /* 0x41a000005900780b */ /* 0x000fe20003f9c000 */
[----:B------:R-:W-:Y:S01]  /*2030*/  FADD.FTZ R94, R96, UR5 ;  /* 0x00000005605e7e21 */ /* 0x000fe20008010000 */
[----:B------:R-:W-:-:S02]  /*2040*/  FSETP.GTU.FTZ.AND P3, PT, R90, 20, PT ;  /* 0x41a000005a00780b */ /* 0x000fc40003f7c000 */
[----:B------:R-:W-:Y:S02]  /*2050*/  FSETP.GTU.FTZ.AND P2, PT, R91, 20, PT ;  /* 0x41a000005b00780b */ /* 0x000fe40003f5c000 */
[----:B------:R-:W-:Y:S02]  /*2060*/  FSETP.GTU.FTZ.AND P1, PT, R92, 20, PT ;  /* 0x41a000005c00780b */ /* 0x000fe40003f3c000 */
[----:B------:R-:W-:Y:S01]  /*2070*/  FSETP.GTU.FTZ.AND P6, PT, R93, 20, PT ;  /* 0x41a000005d00780b */ /* 0x000fe20003fdc000 */
[----:B------:R-:W-:Y:S07]  /*2080*/  @P5 BRA `(.L_x_5127) ;  /* 0x000001f000005947 */ /* 0x000fee0003800000 */
[----:B--234-:R-:W-:Y:S01]  /*2090*/  FMUL.FTZ R88, R88, 1.4426950216293334961 ;  /* 0x3fb8aa3b58587820 */ /* 0x01cfe20000410000 */
[----:B------:R-:W-:Y:S01]  /*20a0*/  HFMA2.MMA R119, -RZ, RZ, 1.625, 0 ;  /* 0x3e800000ff777435 */ /* 0x000fe200000001ff */
[----:B-1----:R-:W-:Y:S02]  /*20b0*/  MOV R121, 0x3d39bf78 ;  /* 0x3d39bf7800797802 */ /* 0x002fe40000000f00 */
        /* <DEDUP_REMOVED lines=28> */
.L_x_5127:
[----:B--234-:R-:W-:Y:S05]  /*2280*/  BSYNC B0 ;  /* 0x0000000000007941 */ /* 0x01cfea0003800000 */
.L_x_5126:
        /* <DEDUP_REMOVED lines=8> */
[----:B-1----:R-:W0:Y:S02]  /*2310*/  MUFU.EX2 R121, R89 ;  /* 0x0000005900797308 */ /* 0x002e240000000800 */
        /* <DEDUP_REMOVED lines=27> */
.L_x_5129:
[----:B------:R-:W-:Y:S05]  /*24d0*/  BSYNC B0 ;  /* 0x0000000000007941 */ /* 0x000fea0003800000 */
.L_x_5128:
[----:B------:R-:W-:Y:S01]  /*24e0*/  PRMT R117, RZ, 0x5410, R117 ;  /* 0x00005410ff757816 */ /* 0x000fe20000000075 */
[----:B------:R-:W-:Y:S01]  /*24f0*/  BSSY B0, `(.L_x_5130) ;  /* 0x0000023000007945 */ /* 0x000fe20003800000 */
[----:B------:R-:W-:-:S03]  /*2500*/  FSETP.GTU.FTZ.AND P4, PT, R95, 20, PT ;  /* 0x41a000005f00780b */ /* 0x000fc60003f9c000 */
[----:B------:R-:W-:Y:S01]  /*2510*/  FADD.FTZ R96, R117, UR5 ;  /* 0x0000000575607e21 */ /* 0x000fe20008010000 */
        /* <DEDUP_REMOVED lines=32> */
.L_x_5131:
[----:B------:R-:W-:Y:S05]  /*2720*/  BSYNC B0 ;  /* 0x0000000000007941 */ /* 0x000fea0003800000 */
.L_x_5130:
        /* <DEDUP_REMOVED lines=36> */
.L_x_5133:
[----:B------:R-:W-:Y:S05]  /*2970*/  BSYNC B0 ;  /* 0x0000000000007941 */ /* 0x000fea0003800000 */
.L_x_5132:
        /* <DEDUP_REMOVED lines=36> */
.L_x_5135:
[----:B------:R-:W-:Y:S05]  /*2bc0*/  BSYNC B0 ;  /* 0x0000000000007941 */ /* 0x000fea0003800000 */
.L_x_5134:
        /* <DEDUP_REMOVED lines=36> */
.L_x_5137:
[----:B------:R-:W-:Y:S05]  /*2e10*/  BSYNC B0 ;  /* 0x0000000000007941 */ /* 0x000fea0003800000 */
.L_x_5136:
        /* <DEDUP_REMOVED lines=36> */
.L_x_5139:
[----:B------:R-:W-:Y:S05]  /*3060*/  BSYNC B0 ;  /* 0x0000000000007941 */ /* 0x000fea0003800000 */
.L_x_5138:
        /* <DEDUP_REMOVED lines=36> */
.L_x_5141:
[----:B------:R-:W-:Y:S05]  /*32b0*/  BSYNC B0 ;  /* 0x0000000000007941 */ /* 0x000fea0003800000 */
.L_x_5140:
        /* <DEDUP_REMOVED lines=36> */
.L_x_5143:
[----:B------:R-:W-:Y:S05]  /*3500*/  BSYNC B0 ;  /* 0x0000000000007941 */ /* 0x000fea0003800000 */
.L_x_5142:
        /* <DEDUP_REMOVED lines=36> */
.L_x_5145:
[----:B------:R-:W-:Y:S05]  /*3750*/  BSYNC B0 ;  /* 0x0000000000007941 */ /* 0x000fea0003800000 */
.L_x_5144:
[----:B------:R-:W-:Y:S01]  /*3760*/  BSSY B0, `(.L_x_5146) ;  /* 0x0000023000007945 */ /* 0x000fe20003800000 */
[----:B------:R-:W-:Y:S02]  /*3770*/  FSETP.GTU.FTZ.AND P2, PT, R103, 20, PT ;  /* 0x41a000006700780b */ /* 0x000fe40003f5c000 */
[----:B------:R-:W-:Y:S01]  /*3780*/  PRMT R117, RZ, 0x7610, R117 ;  /* 0x00007610ff757816 */ /* 0x000fe20000000075 */
        /* <DEDUP_REMOVED lines=32> */
.L_x_5147:
[----:B------:R-:W-:Y:S05]  /*3990*/  BSYNC B0 ;  /* 0x0000000000007941 */ /* 0x000fea0003800000 */
.L_x_5146:
        /* <DEDUP_REMOVED lines=33> */
.L_x_5149:
[----:B------:R-:W-:Y:S05]  /*3bb0*/  BSYNC B0 ;  /* 0x0000000000007941 */ /* 0x000fea0003800000 */
.L_x_5148:
        /* <DEDUP_REMOVED lines=33> */
.L_x_5151:
[----:B------:R-:W-:Y:S05]  /*3dd0*/  BSYNC B0 ;  /* 0x0000000000007941 */ /* 0x000fea0003800000 */
.L_x_5150:
        /* <DEDUP_REMOVED lines=33> */
.L_x_5153:
[----:B------:R-:W-:Y:S05]  /*3ff0*/  BSYNC B0 ;  /* 0x0000000000007941 */ /* 0x000fea0003800000 */
.L_x_5152:
        /* <DEDUP_REMOVED lines=33> */
.L_x_5155:
[----:B------:R-:W-:Y:S05]  /*4210*/  BSYNC B0 ;  /* 0x0000000000007941 */ /* 0x000fea0003800000 */
.L_x_5154:
        /* <DEDUP_REMOVED lines=33> */
.L_x_5157:
[----:B------:R-:W-:Y:S05]  /*4430*/  BSYNC B0 ;  /* 0x0000000000007941 */ /* 0x000fea0003800000 */
.L_x_5156:
        /* <DEDUP_REMOVED lines=16> */
[----:B-1----:R-:W-:Y:S02]  /*4540*/  PRMT R120, RZ, 0x7610, R120 ;  /* 0x00007610ff787816 */ /* 0x002fe40000000078 */
        /* <DEDUP_REMOVED lines=67> */
[----:B------:R-:W0:Y:S04]  /*4980*/  LDS.U16 R116, [R70+0x4] ;  /* 0x0000040046747984 */ /* 0x000e280000000400 */
[----:B------:R-:W-:Y:S04]  /*4990*/  LDS.U16 R117, [R70+0x6] ;  /* 0x0000060046757984 */ /* 0x000fe80000000400 */
[----:B------:R-:W1:Y:S04]  /*49a0*/  LDS.U16 R118, [R70+0x8] ;  /* 0x0000080046767984 */ /* 0x000e680000000400 */
[----:B------:R-:W-:Y:S04]  /*49b0*/  LDS.U16 R119, [R70+0xa] ;  /* 0x00000a0046777984 */ /* 0x000fe80000000400 */
[----:B------:R-:W2:Y:S04]  /*49c0*/  LDS.U16 R120, [R70+0xc] ;  /* 0x00000c0046787984 */ /* 0x000ea80000000400 */
[----:B------:R-:W3:Y:S04]  /*49d0*/  LDS.U16 R121, [R70+0xe] ;  /* 0x00000e0046797984 */ /* 0x000ee80000000400 */
[----:B------:R-:W-:Y:S04]  /*49e0*/  LDS.U16 R122, [R70+0x10] ;  /* 0x00001000467a7984 */ /* 0x000fe80000000400 */
[----:B------:R-:W4:Y:S04]  /*49f0*/  LDS.U16 R123, [R70+0x12] ;  /* 0x00001200467b7984 */ /* 0x000f280000000400 */
[----:B------:R-:W2:Y:S04]  /*4a00*/  LDS.U16 R124, [R70+0x14] ;  /* 0x00001400467c7984 */ /* 0x000ea80000000400 */
[----:B------:R-:W0:Y:S04]  /*4a10*/  LDS.U16 R125, [R70+0x16] ;  /* 0x00001600467d7984 */ /* 0x000e280000000400 */
[----:B------:R-:W-:Y:S04]  /*4a20*/  LDS.U16 R126, [R70+0x18] ;  /* 0x00001800467e7984 */ /* 0x000fe80000000400 */
[----:B------:R-:W0:Y:S04]  /*4a30*/  LDS.U16 R127, [R70+0x1a] ;  /* 0x00001a00467f7984 */ /* 0x000e280000000400 */
[----:B------:R-:W-:Y:S04]  /*4a40*/  LDS.U16 R128, [R70+0x1c] ;  /* 0x00001c0046807984 */ /* 0x000fe80000000400 */
[----:B------:R-:W0:Y:S04]  /*4a50*/  LDS.U16 R129, [R70+0x1e] ;  /* 0x00001e0046817984 */ /* 0x000e280000000400 */
[----:B------:R-:W-:Y:S06]  /*4a60*/  BAR.SYNC.DEFER_BLOCKING 0x0 ;  /* 0x0000000000007b1d */ /* 0x000fec0000010000 */
        /* <DEDUP_REMOVED lines=25> */
[----:B0-----:R-:W-:-:S02]  /*4c00*/  PRMT R20, RZ, 0x5410, R116 ;  /* 0x00005410ff147816 */ /* 0x001fc40000000074 */
[----:B-1----:R-:W-:-:S03]  /*4c10*/  PRMT R116, RZ, 0x5410, R118 ;  /* 0x00005410ff747816 */ /* 0x002fc60000000076 */
[----:B------:R-:W-:Y:S01]  /*4c20*/  FMUL.FTZ R21, R20, -1.4426950216293334961 ;  /* 0xbfb8aa3b14157820 */ /* 0x000fe20000410000 */
[----:B--2---:R-:W-:-:S03]  /*4c30*/  PRMT R118, RZ, 0x5410, R120 ;  /* 0x00005410ff767816 */ /* 0x004fc60000000078 */
[----:B------:R0:W-:Y:S02]  /*4c40*/  MUFU.EX2 R148, R21 ;  /* 0x0000001500947308 */ /* 0x0001e40000000800 */
[----:B0-----:R-:W-:Y:S02]  /*4c50*/  PRMT R21, RZ, 0x5410, R117 ;  /* 0x00005410ff157816 */ /* 0x001fe40000000075 */
[----:B------:R-:W-:Y:S01]  /*4c60*/  PRMT R117, RZ, 0x5410, R119 ;  /* 0x00005410ff757816 */ /* 0x000fe20000000077 */
[----:B------:R-:W-:-:S04]  /*4c70*/  FMUL.FTZ R119, R118, -1.4426950216293334961 ;  /* 0xbfb8aa3b76777820 */ /* 0x000fc80000410000 */
[----:B------:R3:W-:Y:S02]  /*4c80*/  MUFU.EX2 R150, R119 ;  /* 0x0000007700967308 */ /* 0x0007e40000000800 */
[----:B---3--:R-:W-:-:S05]  /*4c90*/  PRMT R119, RZ, 0x5410, R121 ;  /* 0x00005410ff777816 */ /* 0x008fca0000000079 */
[----:B------:R-:W-:-:S04]  /*4ca0*/  FMUL.FTZ R120, R119, -1.4426950216293334961 ;  /* 0xbfb8aa3b77787820 */ /* 0x000fc80000410000 */
[----:B------:R0:W-:Y:S01]  /*4cb0*/  MUFU.EX2 R151, R120 ;  /* 0x0000007800977308 */ /* 0x0001e20000000800 */
[----:B----4-:R-:W-:Y:S02]  /*4cc0*/  PRMT R121, RZ, 0x5410, R123 ;  /* 0x00005410ff797816 */ /* 0x010fe4000000007b */
[----:B0-----:R-:W-:Y:S02]  /*4cd0*/  PRMT R120, RZ, 0x5410, R122 ;  /* 0x00005410ff787816 */ /* 0x001fe4000000007a */
[----:B------:R-:W-:Y:S02]  /*4ce0*/  PRMT R122, RZ, 0x5410, R124 ;  /* 0x00005410ff7a7816 */ /* 0x000fe4000000007c */
[----:B------:R-:W-:-:S03]  /*4cf0*/  PRMT R19, RZ, 0x5410, R2 ;  /* 0x00005410ff137816 */ /* 0x000fc60000000002 */
[----:B------:R-:W-:Y:S02]  /*4d00*/  FMUL.FTZ R123, R122, -1.4426950216293334961 ;  /* 0xbfb8aa3b7a7b7820 */ /* 0x000fe40000410000 */
[----:B------:R-:W-:Y:S02]  /*4d10*/  FMUL.FTZ R2, R19, -1.4426950216293334961 ;  /* 0xbfb8aa3b13027820 */ /* 0x000fe40000410000 */
[----:B------:R0:W-:Y:S02]  /*4d20*/  MUFU.EX2 R154, R123 ;  /* 0x0000007b009a7308 */ /* 0x0001e40000000800 */
[----:B0-----:R-:W-:-:S06]  /*4d30*/  PRMT R123, RZ, 0x5410, R125 ;  /* 0x00005410ff7b7816 */ /* 0x001fcc000000007d */
[----:B------:R0:W1:Y:S01]  /*4d40*/  MUFU.EX2 R132, R2 ;  /* 0x0000000200847308 */ /* 0x0000620000000800 */
[----:B------:R-:W-:Y:S01]  /*4d50*/  PRMT R125, RZ, 0x5410, R127 ;  /* 0x00005410ff7d7816 */ /* 0x000fe2000000007f */
[----:B------:R-:W-:Y:S02]  /*4d60*/  FMUL.FTZ R124, R123, -1.4426950216293334961 ;  /* 0xbfb8aa3b7b7c7820 */ /* 0x000fe40000410000 */
[----:B0-----:R-:W-:-:S04]  /*4d70*/  FMUL.FTZ R2, R116, -1.4426950216293334961 ;  /* 0xbfb8aa3b74027820 */ /* 0x001fc80000410000 */
[----:B------:R0:W-:Y:S01]  /*4d80*/  MUFU.EX2 R156, R124 ;  /* 0x0000007c009c7308 */ /* 0x0001e20000000800 */
[----:B------:R-:W-:-:S07]  /*4d90*/  PRMT R127, RZ, 0x5410, R129 ;  /* 0x00005410ff7f7816 */ /* 0x000fce0000000081 */
[----:B------:R2:W3:Y:S01]  /*4da0*/  MUFU.EX2 R17, R2 ;  /* 0x0000000200117308 */ /* 0x0004e20000000800 */
[----:B0-----:R-:W-:Y:S01]  /*4db0*/  PRMT R124, RZ, 0x5410, R126 ;  /* 0x00005410ff7c7816 */ /* 0x001fe2000000007e */
[----:B------:R-:W-:Y:S01]  /*4dc0*/  FMUL.FTZ R126, R125, -1.4426950216293334961 ;  /* 0xbfb8aa3b7d7e7820 */ /* 0x000fe20000410000 */
[----:B------:R-:W-:Y:S01]  /*4dd0*/  PRMT R18, RZ, 0x5410, R3 ;  /* 0x00005410ff127816 */ /* 0x000fe20000000003 */
[----:B--2---:R-:W-:-:S04]  /*4de0*/  FMUL.FTZ R2, R120, -1.4426950216293334961 ;  /* 0xbfb8aa3b78027820 */ /* 0x004fc80000410000 */
[----:B------:R0:W-:Y:S01]  /*4df0*/  MUFU.EX2 R158, R126 ;  /* 0x0000007e009e7308 */ /* 0x0001e20000000800 */
[----:B------:R-:W-:-:S07]  /*4e00*/  FMUL.FTZ R3, R18, -1.4426950216293334961 ;  /* 0xbfb8aa3b12037820 */ /* 0x000fce0000410000 */
[----:B------:R2:W-:Y:S01]  /*4e10*/  MUFU.EX2 R152, R2 ;  /* 0x0000000200987308 */ /* 0x0005e20000000800 */
[----:B0-----:R-:W-:Y:S01]  /*4e20*/  PRMT R126, RZ, 0x5410, R128 ;  /* 0x00005410ff7e7816 */ /* 0x001fe20000000080 */
[----:B------:R-:W-:Y:S02]  /*4e30*/  FMUL.FTZ R128, R127, -1.4426950216293334961 ;  /* 0xbfb8aa3b7f807820 */ /* 0x000fe40000410000 */
[----:B--2---:R-:W-:-:S04]  /*4e40*/  FMUL.FTZ R2, R124, -1.4426950216293334961 ;  /* 0xbfb8aa3b7c027820 */ /* 0x004fc80000410000 */
[----:B------:R-:W-:Y:S08]  /*4e50*/  MUFU.EX2 R157, R2 ;  /* 0x00000002009d7308 */ /* 0x000ff00000000800 */
[----:B------:R-:W-:Y:S08]  /*4e60*/  MUFU.EX2 R2, R128 ;  /* 0x0000008000027308 */ /* 0x000ff00000000800 */
[----:B------:R-:W-:Y:S01]  /*4e70*/  MUFU.EX2 R147, R3 ;  /* 0x0000000300937308 */ /* 0x000fe20000000800 */
[----:B------:R-:W-:-:S02]  /*4e80*/  FMUL.FTZ R16, R21, -1.4426950216293334961 ;  /* 0xbfb8aa3b15107820 */ /* 0x000fc40000410000 */
[----:B-1----:R-:W-:-:S05]  /*4e90*/  FADD.FTZ R132, R132, 1 ;  /* 0x3f80000084847421 */ /* 0x002fca0000010000 */
[----:B------:R-:W0:Y:S01]  /*4ea0*/  MUFU.EX2 R16, R16 ;  /* 0x0000001000107308 */ /* 0x000e220000000800 */
[----:B---3--:R-:W-:-:S07]  /*4eb0*/  FADD.FTZ R17, R17, 1 ;  /* 0x3f80000011117421 */ /* 0x008fce0000010000 */
[----:B------:R-:W-:Y:S01]  /*4ec0*/  MUFU.RCP R132, R132 ;  /* 0x0000008400847308 */ /* 0x000fe20000001000 */
[----:B------:R-:W-:Y:S02]  /*4ed0*/  PRMT R115, RZ, 0x5410, R115 ;  /* 0x00005410ff737816 */ /* 0x000fe40000000073 */
[----:B------:R-:W-:Y:S01]  /*4ee0*/  PRMT R113, RZ, 0x5410, R113 ;  /* 0x00005410ff717816 */ /* 0x000fe20000000071 */
[----:B0-----:R-:W-:Y:S01]  /*4ef0*/  FADD.FTZ R16, R16, 1 ;  /* 0x3f80000010107421 */ /* 0x001fe20000010000 */
[----:B-----5:R-:W-:Y:S04]  /*4f00*/  STS.U16 [R52], R131 ;  /* 0x0000008334007388 */ /* 0x020fe80000000400 */
        /* <DEDUP_REMOVED lines=17> */
[----:B------:R-:W4:Y:S01]  /*5020*/  LDS.U16 R130, [R70+0x4] ;  /* 0x0000040046827984 */ /* 0x000f220000000400 */
[----:B0-----:R-:W-:Y:S02]  /*5030*/  FADD.FTZ R135, R147, 1 ;  /* 0x3f80000093877421 */ /* 0x001fe40000010000 */
[----:B-1----:R-:W-:Y:S01]  /*5040*/  FADD.FTZ R137, R148, 1 ;  /* 0x3f80000094897421 */ /* 0x002fe20000010000 */
[----:B------:R-:W0:Y:S03]  /*5050*/  LDS.U16 R129, [R70+0x2] ;  /* 0x0000020046817984 */ /* 0x000e260000000400 */
[----:B------:R-:W1:Y:S01]  /*5060*/  MUFU.RCP R135, R135 ;  /* 0x0000008700877308 */ /* 0x000e620000001000 */
[----:B------:R-:W5:Y:S04]  /*5070*/  LDS.U16 R139, [R70+0x6] ;  /* 0x00000600468b7984 */ /* 0x000f680000000400 */
[----:B------:R-:W0:Y:S03]  /*5080*/  LDS.U16 R140, [R70+0x8] ;  /* 0x00000800468c7984 */ /* 0x000e260000000400 */
[----:B------:R-:W1:Y:S01]  /*5090*/  MUFU.RCP R137, R137 ;  /* 0x0000008900897308 */ /* 0x000e620000001000 */
[----:B------:R-:W0:Y:S01]  /*50a0*/  LDS.U16 R141, [R70+0xa] ;  /* 0x00000a00468d7984 */ /* 0x000e220000000400 */
[----:B------:R-:W-:Y:S01]  /*50b0*/  FMUL.FTZ R3, R117, -1.4426950216293334961 ;  /* 0xbfb8aa3b75037820 */ /* 0x000fe20000410000 */
[----:B------:R-:W-:Y:S01]  /*50c0*/  PRMT R114, RZ, 0x5410, R114 ;  /* 0x00005410ff727816 */ /* 0x000fe20000000072 */
[----:B------:R-:W-:Y:S01]  /*50d0*/  FADD.FTZ R152, R152, 1 ;  /* 0x3f80000098987421 */ /* 0x000fe20000010000 */
[----:B------:R-:W-:Y:S01]  /*50e0*/  PRMT R112, RZ, 0x5410, R112 ;  /* 0x00005410ff707816 */ /* 0x000fe20000000070 */
[----:B------:R-:W-:Y:S02]  /*50f0*/  LDS.U16 R146, [R70+0xe] ;  /* 0x00000e0046927984 */ /* 0x000fe40000000400 */
[----:B------:R1:W-:Y:S01]  /*5100*/  MUFU.RCP R131, R17 ;  /* 0x0000001100837308 */ /* 0x0003e20000001000 */
[----:B------:R-:W-:-:S02]  /*5110*/  PRMT R111, RZ, 0x5410, R111 ;  /* 0x00005410ff6f7816 */ /* 0x000fc4000000006f */
[----:B------:R-:W-:Y:S01]  /*5120*/  PRMT R110, RZ, 0x5410, R110 ;  /* 0x00005410ff6e7816 */ /* 0x000fe2000000006e */
[----:B------:R-:W-:Y:S01]  /*5130*/  FADD.FTZ R133, R150, 1 ;  /* 0x3f80000096857421 */ /* 0x000fe20000010000 */
[----:B------:R-:W-:Y:S01]  /*5140*/  LDS.U16 R159, [R70+0x16] ;  /* 0x00001600469f7984 */ /* 0x000fe20000000400 */
[----:B-1----:R-:W-:Y:S02]  /*5150*/  FADD.FTZ R17, -R135, 1 ;  /* 0x3f80000087117421 */ /* 0x002fe40000010100 */
[----:B--2---:R1:W-:Y:S01]  /*5160*/  MUFU.RCP R138, R16 ;  /* 0x00000010008a7308 */ /* 0x0043e20000001000 */
[----:B------:R-:W-:Y:S01]  /*5170*/  FADD.FTZ R136, R151, 1 ;  /* 0x3f80000097887421 */ /* 0x000fe20000010000 */
[----:B------:R-:W-:Y:S01]  /*5180*/  LDS.U16 R163, [R70+0x1e] ;  /* 0x00001e0046a37984 */ /* 0x000fe20000000400 */
[----:B---3--:R-:W-:Y:S01]  /*5190*/  PRMT R128, RZ, 0x5410, R128 ;  /* 0x00005410ff807816 */ /* 0x008fe20000000080 */
[----:B------:R-:W-:Y:S01]  /*51a0*/  FFMA.FTZ R145, R18, R17, 1 ;  /* 0x3f80000012917423 */ /* 0x000fe20000010011 */
[----:B----4-:R-:W-:Y:S01]  /*51b0*/  PRMT R130, RZ, 0x5410, R130 ;  /* 0x00005410ff827816 */ /* 0x010fe20000000082 */
[----:B------:R-:W-:-:S02]  /*51c0*/  FADD.FTZ R143, -R137, 1 ;  /* 0x3f800000898f7421 */ /* 0x000fc40000010100 */
[----:B-1----:R-:W-:Y:S02]  /*51d0*/  FADD.FTZ R16, -R132, 1 ;  /* 0x3f80000084107421 */ /* 0x002fe40000010100 */
[----:B------:R-:W-:Y:S02]  /*51e0*/  FMUL.FTZ R17, R115, R128 ;  /* 0x0000008073117220 */ /* 0x000fe40000410000 */
[----:B------:R-:W-:Y:S02]  /*51f0*/  FMUL.FTZ R144, R113, R130 ;  /* 0x0000008271907220 */ /* 0x000fe40000410000 */
[----:B------:R-:W-:Y:S02]  /*5200*/  FFMA.FTZ R16, R19, R16, 1 ;  /* 0x3f80000013107423 */ /* 0x000fe40000010010 */
[----:B------:R-:W-:Y:S02]  /*5210*/  FFMA.FTZ R147, R20, R143, 1 ;  /* 0x3f80000014937423 */ /* 0x000fe4000001008f */
[----:B------:R-:W-:-:S02]  /*5220*/  FMUL.FTZ R17, R132, R17 ;  /* 0x0000001184117220 */ /* 0x000fc40000410000 */
[----:B------:R-:W-:Y:S01]  /*5230*/  FMUL.FTZ R144, R137, R144 ;  /* 0x0000009089907220 */ /* 0x000fe20000410000 */
[----:B------:R1:W2:Y:S01]  /*5240*/  MUFU.EX2 R149, R3 ;  /* 0x0000000300957308 */ /* 0x0002a20000000800 */
[----:B------:R-:W-:Y:S02]  /*5250*/  FMUL.FTZ R17, R17, R16 ;  /* 0x0000001011117220 */ /* 0x000fe40000410000 */
[----:B------:R-:W-:Y:S02]  /*5260*/  FMUL.FTZ R16, R144, R147 ;  /* 0x0000009390107220 */ /* 0x000fe40000410000 */
[----:B------:R-:W3:Y:S01]  /*5270*/  LDS.U16 R147, [R70+0x10] ;  /* 0x0000100046937984 */ /* 0x000ee20000000400 */
[----:B-1----:R-:W-:-:S03]  /*5280*/  FMUL.FTZ R3, R121, -1.4426950216293334961 ;  /* 0xbfb8aa3b79037820 */ /* 0x002fc60000410000 */
[----:B------:R-:W1:Y:S01]  /*5290*/  LDS.U16 R144, [R70+0xc] ;  /* 0x00000c0046907984 */ /* 0x000e620000000400 */
[----:B--2---:R-:W-:Y:S01]  /*52a0*/  FADD.FTZ R134, R149, 1 ;  /* 0x3f80000095867421 */ /* 0x004fe20000010000 */
[----:B------:R-:W2:Y:S01]  /*52b0*/  MUFU.EX2 R153, R3 ;  /* 0x0000000300997308 */ /* 0x000ea20000000800 */
[----:B0-----:R-:W-:Y:S01]  /*52c0*/  PRMT R129, RZ, 0x5410, R129 ;  /* 0x00005410ff817816 */ /* 0x001fe20000000081 */
[----:B------:R-:W-:-:S06]  /*52d0*/  FADD.FTZ R149, -R131, 1 ;  /* 0x3f80000083957421 */ /* 0x000fcc0000010100 */
[----:B------:R-:W0:Y:S01]  /*52e0*/  MUFU.RCP R134, R134 ;  /* 0x0000008600867308 */ /* 0x000e220000001000 */
[----:B------:R-:W-:Y:S01]  /*52f0*/  FMUL.FTZ R142, R114, R129 ;  /* 0x00000081728e7220 */ /* 0x000fe20000410000 */
[----:B-----5:R-:W-:Y:S01]  /*5300*/  PRMT R139, RZ, 0x5410, R139 ;  /* 0x00005410ff8b7816 */ /* 0x020fe2000000008b */
[----:B------:R-:W-:Y:S01]  /*5310*/  FADD.FTZ R148, -R138, 1 ;  /* 0x3f8000008a947421 */ /* 0x000fe20000010100 */
[----:B------:R-:W-:Y:S01]  /*5320*/  PRMT R140, RZ, 0x5410, R140 ;  /* 0x00005410ff8c7816 */ /* 0x000fe2000000008c */
[----:B------:R-:W-:Y:S01]  /*5330*/  FMUL.FTZ R142, R135, R142 ;  /* 0x0000008e878e7220 */ /* 0x000fe20000410000 */
[----:B------:R-:W-:Y:S02]  /*5340*/  PRMT R141, RZ, 0x5410, R141 ;  /* 0x00005410ff8d7816 */ /* 0x000fe4000000008d */
[----:B------:R4:W5:Y:S01]  /*5350*/  MUFU.RCP R143, R152 ;  /* 0x00000098008f7308 */ /* 0x0009620000001000 */
[----:B------:R-:W-:Y:S02]  /*5360*/  FMUL.FTZ R162, R142, R145 ;  /* 0x000000918ea27220 */ /* 0x000fe40000410000 */
[----:B------:R-:W-:-:S02]  /*5370*/  FFMA.FTZ R150, R21, R148, 1 ;  /* 0x3f80000015967423 */ /* 0x000fc40000010094 */
[----:B----4-:R-:W-:Y:S02]  /*5380*/  FFMA.FTZ R152, R116, R149, 1 ;  /* 0x3f80000074987423 */ /* 0x010fe40000010095 */
[----:B------:R-:W-:Y:S02]  /*5390*/  FMUL.FTZ R149, R112, R139 ;  /* 0x0000008b70957220 */ /* 0x000fe40000410000 */
[----:B--2---:R-:W-:Y:S02]  /*53a0*/  FADD.FTZ R142, R153, 1 ;  /* 0x3f800000998e7421 */ /* 0x004fe40000010000 */
[----:B------:R-:W-:Y:S02]  /*53b0*/  FADD.FTZ R145, R154, 1 ;  /* 0x3f8000009a917421 */ /* 0x000fe40000010000 */
[----:B------:R-:W-:Y:S02]  /*53c0*/  FMUL.FTZ R148, R111, R140 ;  /* 0x0000008c6f947220 */ /* 0x000fe40000410000 */
[----:B------:R-:W-:-:S02]  /*53d0*/  FMUL.FTZ R149, R138, R149 ;  /* 0x000000958a957220 */ /* 0x000fc40000410000 */
[----:B0-----:R-:W-:Y:S02]  /*53e0*/  FADD.FTZ R154, -R134, 1 ;  /* 0x3f800000869a7421 */ /* 0x001fe40000010100 */
[----:B------:R-:W-:Y:S01]  /*53f0*/  FMUL.FTZ R153, R110, R141 ;  /* 0x0000008d6e997220 */ /* 0x000fe20000410000 */
[----:B---3--:R-:W-:Y:S01]  /*5400*/  PRMT R147, RZ, 0x5410, R147 ;  /* 0x00005410ff937816 */ /* 0x008fe20000000093 */
[----:B------:R-:W-:Y:S02]  /*5410*/  FADD.FTZ R156, R156, 1 ;  /* 0x3f8000009c9c7421 */ /* 0x000fe40000010000 */
[----:B------:R-:W-:Y:S02]  /*5420*/  FMUL.FTZ R151, R131, R148 ;  /* 0x0000009483977220 */ /* 0x000fe40000410000 */
[----:B------:R-:W-:Y:S01]  /*5430*/  FMUL.FTZ R165, R149, R150 ;  /* 0x0000009695a57220 */ /* 0x000fe20000410000 */
[----:B------:R-:W-:Y:S01]  /*5440*/  PRMT R150, RZ, 0x5410, R107 ;  /* 0x00005410ff967816 */ /* 0x000fe2000000006b */
[----:B------:R-:W-:-:S02]  /*5450*/  FFMA.FTZ R154, R117, R154, 1 ;  /* 0x3f800000759a7423 */ /* 0x000fc4000001009a */
[----:B------:R-:W-:Y:S01]  /*5460*/  FMUL.FTZ R153, R134, R153 ;  /* 0x0000009986997220 */ /* 0x000fe20000410000 */
[----:B------:R-:W0:Y:S01]  /*5470*/  MUFU.RCP R136, R136 ;  /* 0x0000008800887308 */ /* 0x000e220000001000 */
[----:B------:R-:W-:Y:S01]  /*5480*/  FMUL.FTZ R164, R151, R152 ;  /* 0x0000009897a47220 */ /* 0x000fe20000410000 */
[----:B------:R-:W-:Y:S01]  /*5490*/  PRMT R151, RZ, 0x5410, R108 ;  /* 0x00005410ff977816 */ /* 0x000fe2000000006c */
[----:B------:R-:W-:Y:S02]  /*54a0*/  FMUL.FTZ R167, R153, R154 ;  /* 0x0000009a99a77220 */ /* 0x000fe40000410000 */
[----:B------:R-:W-:Y:S02]  /*54b0*/  FADD.FTZ R153, R157, 1 ;  /* 0x3f8000009d997421 */ /* 0x000fe40000010000 */
[----:B------:R-:W-:Y:S01]  /*54c0*/  FADD.FTZ R108, R158, 1 ;  /* 0x3f8000009e6c7421 */ /* 0x000fe20000010000 */
[----:B------:R2:W-:Y:S01]  /*54d0*/  MUFU.RCP R148, R156 ;  /* 0x0000009c00947308 */ /* 0x0005e20000001000 */
[----:B-----5:R-:W-:Y:S01]  /*54e0*/  FADD.FTZ R161, -R143, 1 ;  /* 0x3f8000008fa17421 */ /* 0x020fe20000010100 */
[----:B------:R-:W-:Y:S01]  /*54f0*/  LDS.U16 R157, [R70+0x12] ;  /* 0x00001200469d7984 */ /* 0x000fe20000000400 */
[----:B------:R-:W-:-:S03]  /*5500*/  FMUL.FTZ R160, R150, R147 ;  /* 0x0000009396a07220 */ /* 0x000fc60000410000 */
[----:B------:R-:W-:Y:S04]  /*5510*/  LDS.U16 R158, [R70+0x18] ;  /* 0x00001800469e7984 */ /* 0x000fe80000000400 */
[----:B--2---:R-:W2:Y:S01]  /*5520*/  LDS.U16 R156, [R70+0x14] ;  /* 0x00001400469c7984 */ /* 0x004ea20000000400 */
[----:B------:R-:W3:Y:S01]  /*5530*/  MUFU.RCP R133, R133 ;  /* 0x0000008500857308 */ /* 0x000ee20000001000 */
[----:B------:R-:W-:Y:S02]  /*5540*/  FFMA.FTZ R161, R120, R161, 1 ;  /* 0x3f80000078a17423 */ /* 0x000fe400000100a1 */
[----:B------:R-:W-:Y:S02]  /*5550*/  FMUL.FTZ R160, R143, R160 ;  /* 0x000000a08fa07220 */ /* 0x000fe40000410000 */
[----:B------:R-:W-:-:S02]  /*5560*/  FMUL.FTZ R3, R126, -1.4426950216293334961 ;  /* 0xbfb8aa3b7e037820 */ /* 0x000fc40000410000 */
[----:B------:R-:W-:Y:S02]  /*5570*/  FMUL.FTZ R168, R160, R161 ;  /* 0x000000a1a0a87220 */ /* 0x000fe40000410000 */
[----:B------:R-:W4:Y:S02]  /*5580*/  LDS.U16 R161, [R70+0x1a] ;  /* 0x00001a0046a17984 */ /* 0x000f240000000400 */
[----:B------:R-:W5:Y:S02]  /*5590*/  MUFU.EX2 R3, R3 ;  /* 0x0000000300037308 */ /* 0x000f640000000800 */
[----:B------:R-:W2:Y:S01]  /*55a0*/  LDS.U16 R160, [R70+0x1c] ;  /* 0x00001c0046a07984 */ /* 0x000ea20000000400 */
[----:B------:R-:W-:Y:S01]  /*55b0*/  PRMT R149, RZ, 0x5410, R109 ;  /* 0x00005410ff957816 */ /* 0x000fe2000000006d */
[----:B0-----:R-:W-:Y:S01]  /*55c0*/  FADD.FTZ R152, -R136, 1 ;  /* 0x3f80000088987421 */ /* 0x001fe20000010100 */
[----:B-1----:R-:W-:Y:S01]  /*55d0*/  PRMT R144, RZ, 0x5410, R144 ;  /* 0x00005410ff907816 */ /* 0x002fe20000000090 */
[----:B---3--:R-:W-:-:S02]  /*55e0*/  FADD.FTZ R109, -R133, 1 ;  /* 0x3f800000856d7421 */ /* 0x008fc40000010100 */
[----:B------:R-:W-:Y:S02]  /*55f0*/  FFMA.FTZ R154, R119, R152, 1 ;  /* 0x3f800000779a7423 */ /* 0x000fe40000010098 */
[----:B------:R-:W-:Y:S01]  /*5600*/  FMUL.FTZ R152, R149, R144 ;  /* 0x0000009095987220 */ /* 0x000fe20000410000 */
[----:B------:R-:W-:Y:S01]  /*5610*/  PRMT R146, RZ, 0x5410, R146 ;  /* 0x00005410ff927816 */ /* 0x000fe20000000092 */
[----:B------:R-:W-:Y:S02]  /*5620*/  FFMA.FTZ R109, R118, R109, 1 ;  /* 0x3f800000766d7423 */ /* 0x000fe4000001006d */
[----:B------:R-:W-:Y:S01]  /*5630*/  FMUL.FTZ R152, R133, R152 ;  /* 0x0000009885987220 */ /* 0x000fe20000410000 */
[----:B------:R-:W0:Y:S03]  /*5640*/  MUFU.RCP R145, R145 ;  /* 0x0000009100917308 */ /* 0x000e260000001000 */
[----:B------:R-:W-:-:S02]  /*5650*/  FMUL.FTZ R166, R152, R109 ;  /* 0x0000006d98a67220 */ /* 0x000fc40000410000 */
[----:B-----5:R-:W-:-:S03]  /*5660*/  FADD.FTZ R109, R3, 1 ;  /* 0x3f800000036d7421 */ /* 0x020fc60000010000 */
[----:B------:R1:W3:Y:S01]  /*5670*/  MUFU.RCP R107, R153 ;  /* 0x00000099006b7308 */ /* 0x0002e20000001000 */
[----:B------:R-:W-:-:S07]  /*5680*/  FADD.FTZ R172, R2, 1 ;  /* 0x3f80000002ac7421 */ /* 0x000fce0000010000 */
[----:B------:R-:W5:Y:S01]  /*5690*/  MUFU.RCP R142, R142 ;  /* 0x0000008e008e7308 */ /* 0x000f620000001000 */
[----:B-1----:R-:W-:-:S04]  /*56a0*/  FMUL.FTZ R153, R151, R146 ;  /* 0x0000009297997220 */ /* 0x002fc80000410000 */
[----:B------:R-:W-:-:S03]  /*56b0*/  FMUL.FTZ R153, R136, R153 ;  /* 0x0000009988997220 */ /* 0x000fc60000410000 */
[----:B------:R-:W1:Y:S01]  /*56c0*/  MUFU.RCP R109, R109 ;  /* 0x0000006d006d7308 */ /* 0x000e620000001000 */
[----:B------:R-:W-:Y:S01]  /*56d0*/  FMUL.FTZ R3, R153, R154 ;  /* 0x0000009a99037220 */ /* 0x000fe20000410000 */
[----:B------:R-:W-:Y:S02]  /*56e0*/  PRMT R154, RZ, 0x5410, R104 ;  /* 0x00005410ff9a7816 */ /* 0x000fe40000000068 */
[----:B------:R-:W-:Y:S01]  /*56f0*/  PRMT R152, RZ, 0x5410, R106 ;  /* 0x00005410ff987816 */ /* 0x000fe2000000006a */
[----:B------:R-:W-:Y:S01]  /*5700*/  FADD.FTZ R106, -R148, 1 ;  /* 0x3f800000946a7421 */ /* 0x000fe20000010100 */
[----:B------:R-:W-:Y:S02]  /*5710*/  PRMT R153, RZ, 0x5410, R105 ;  /* 0x00005410ff997816 */ /* 0x000fe40000000069 */
[----:B------:R-:W1:Y:S01]  /*5720*/  MUFU.RCP R108, R108 ;  /* 0x0000006c006c7308 */ /* 0x000e620000001000 */
[----:B--2---:R-:W-:Y:S01]  /*5730*/  PRMT R156, RZ, 0x5410, R156 ;  /* 0x00005410ff9c7816 */ /* 0x004fe2000000009c */
[----:B0-----:R-:W-:Y:S01]  /*5740*/  FADD.FTZ R105, -R145, 1 ;  /* 0x3f80000091697421 */ /* 0x001fe20000010100 */
[----:B------:R-:W-:Y:S01]  /*5750*/  PRMT R25, RZ, 0x5410, R25 ;  /* 0x00005410ff197816 */ /* 0x000fe20000000019 */
[----:B---3--:R-:W-:Y:S01]  /*5760*/  FADD.FTZ R171, -R107, 1 ;  /* 0x3f8000006bab7421 */ /* 0x008fe20000010100 */
[----:B------:R-:W-:-:S03]  /*5770*/  PRMT R157, RZ, 0x5410, R157 ;  /* 0x00005410ff9d7816 */ /* 0x000fc6000000009d */
[----:B------:R0:W2:Y:S01]  /*5780*/  MUFU.RCP R104, R172 ;  /* 0x000000ac00687308 */ /* 0x0000a20000001000 */
[----:B------:R-:W-:Y:S02]  /*5790*/  PRMT R159, RZ, 0x5410, R159 ;  /* 0x00005410ff9f7816 */ /* 0x000fe4000000009f */
[----:B------:R-:W-:Y:S01]  /*57a0*/  PRMT R158, RZ, 0x5410, R158 ;  /* 0x00005410ff9e7816 */ /* 0x000fe2000000009e */
[----:B------:R-:W-:Y:S02]  /*57b0*/  FFMA.FTZ R170, R123, R106, 1 ;  /* 0x3f8000007baa7423 */ /* 0x000fe4000001006a */
[----:B------:R-:W-:Y:S02]  /*57c0*/  FFMA.FTZ R169, R122, R105, 1 ;  /* 0x3f8000007aa97423 */ /* 0x000fe40000010069 */
[----:B------:R-:W-:Y:S02]  /*57d0*/  FFMA.FTZ R173, R124, R171, 1 ;  /* 0x3f8000007cad7423 */ /* 0x000fe400000100ab */
[----:B------:R-:W-:-:S02]  /*57e0*/  FMUL.FTZ R106, R153, R156 ;  /* 0x0000009c996a7220 */ /* 0x000fc40000410000 */
[----:B-----5:R-:W-:Y:S02]  /*57f0*/  FADD.FTZ R2, -R142, 1 ;  /* 0x3f8000008e027421 */ /* 0x020fe40000010100 */
[----:B------:R-:W-:Y:S02]  /*5800*/  FMUL.FTZ R105, R152, R157 ;  /* 0x0000009d98697220 */ /* 0x000fe40000410000 */
[----:B------:R-:W-:Y:S02]  /*5810*/  FMUL.FTZ R171, R154, R159 ;  /* 0x0000009f9aab7220 */ /* 0x000fe40000410000 */
[----:B0-----:R-:W-:Y:S01]  /*5820*/  FMUL.FTZ R172, R25, R158 ;  /* 0x0000009e19ac7220 */ /* 0x001fe20000410000 */
[----:B------:R-:W-:Y:S01]  /*5830*/  F2FP.BF16.PACK_AB R174, R162, R17 ;  /* 0x00000011a2ae723e */ /* 0x000fe200000010ff */
[----:B------:R-:W-:Y:S01]  /*5840*/  BAR.SYNC.DEFER_BLOCKING 0x0 ;  /* 0x0000000000007b1d */ /* 0x000fe20000010000 */
[----:B------:R-:W-:Y:S01]  /*5850*/  FMUL.FTZ R106, R145, R106 ;  /* 0x0000006a916a7220 */ /* 0x000fe20000410000 */
[----:B------:R-:W-:Y:S01]  /*5860*/  PRMT R24, RZ, 0x5410, R24 ;  /* 0x00005410ff187816 */ /* 0x000fe20000000018 */
[----:B------:R-:W-:Y:S01]  /*5870*/  FFMA.FTZ R2, R121, R2, 1 ;  /* 0x3f80000079027423 */ /* 0x000fe20000010002 */
[----:B------:R-:W-:Y:S01]  /*5880*/  PRMT R23, RZ, 0x5410, R23 ;  /* 0x00005410ff177816 */ /* 0x000fe20000000017 */
[----:B------:R-:W-:Y:S01]  /*5890*/  FMUL.FTZ R105, R142, R105 ;  /* 0x000000698e697220 */ /* 0x000fe20000410000 */
[----:B------:R-:W-:Y:S01]  /*58a0*/  PRMT R22, RZ, 0x5410, R22 ;  /* 0x00005410ff167816 */ /* 0x000fe20000000016 */
[----:B------:R-:W-:Y:S01]  /*58b0*/  FMUL.FTZ R171, R148, R171 ;  /* 0x000000ab94ab7220 */ /* 0x000fe20000410000 */
[----:B----4-:R-:W-:Y:S01]  /*58c0*/  PRMT R161, RZ, 0x5410, R161 ;  /* 0x00005410ffa17816 */ /* 0x010fe200000000a1 */
[----:B------:R-:W-:Y:S01]  /*58d0*/  FMUL.FTZ R172, R107, R172 ;  /* 0x000000ac6bac7220 */ /* 0x000fe20000410000 */
[----:B------:R-:W-:Y:S01]  /*58e0*/  PRMT R160, RZ, 0x5410, R160 ;  /* 0x00005410ffa07816 */ /* 0x000fe200000000a0 */
[----:B-1----:R-:W-:Y:S01]  /*58f0*/  FADD.FTZ R17, -R109, 1 ;  /* 0x3f8000006d117421 */ /* 0x002fe20000010100 */
[----:B------:R-:W-:Y:S01]  /*5900*/  PRMT R163, RZ, 0x5410, R163 ;  /* 0x00005410ffa37816 */ /* 0x000fe200000000a3 */
[----:B------:R-:W-:-:S02]  /*5910*/  FMUL.FTZ R106, R106, R169 ;  /* 0x000000a96a6a7220 */ /* 0x000fc40000410000 */
[----:B------:R-:W-:Y:S02]  /*5920*/  FMUL.FTZ R105, R105, R2 ;  /* 0x0000000269697220 */ /* 0x000fe40000410000 */
[----:B------:R-:W-:Y:S02]  /*5930*/  FMUL.FTZ R171, R171, R170 ;  /* 0x000000aaabab7220 */ /* 0x000fe40000410000 */
[----:B------:R-:W-:Y:S02]  /*5940*/  FMUL.FTZ R172, R172, R173 ;  /* 0x000000adacac7220 */ /* 0x000fe40000410000 */
[----:B------:R-:W-:Y:S02]  /*5950*/  FFMA.FTZ R169, R126, R17, 1 ;  /* 0x3f8000007ea97423 */ /* 0x000fe40000010011 */
[----:B------:R-:W-:Y:S02]  /*5960*/  FADD.FTZ R2, -R108, 1 ;  /* 0x3f8000006c027421 */ /* 0x000fe40000010100 */
[----:B--2---:R-:W-:-:S02]  /*5970*/  FADD.FTZ R170, -R104, 1 ;  /* 0x3f80000068aa7421 */ /* 0x004fc40000010100 */
[----:B------:R-:W-:Y:S02]  /*5980*/  FMUL.FTZ R17, R24, R161 ;  /* 0x000000a118117220 */ /* 0x000fe40000410000 */
[----:B------:R-:W-:Y:S02]  /*5990*/  FMUL.FTZ R162, R23, R160 ;  /* 0x000000a017a27220 */ /* 0x000fe40000410000 */
[----:B------:R-:W-:Y:S02]  /*59a0*/  FMUL.FTZ R173, R22, R163 ;  /* 0x000000a316ad7220 */ /* 0x000fe40000410000 */
        /* <DEDUP_REMOVED lines=8> */
[----:B------:R-:W-:Y:S02]  /*5a30*/  PRMT R2, R174, 0x7632, R2 ;  /* 0x00007632ae027816 */ /* 0x000fe40000000002 */
[----:B------:R-:W-:-:S02]  /*5a40*/  F2FP.BF16.PACK_AB R16, R165, R16 ;  /* 0x00000010a510723e */ /* 0x000fc400000010ff */
        /* <DEDUP_REMOVED lines=53> */
[----:B-1----:R-:W-:-:S05]  /*5da0*/  IMAD.WIDE.U32 R2, R29, c[0x0][0x2e8], RZ ;  /* 0x0000ba001d027a25 */ /* 0x002fca00078e00ff */
        /* <DEDUP_REMOVED lines=31> */
.L_x_5159:
[----:B------:R-:W-:Y:S05]  /*5fa0*/  BSYNC B0 ;  /* 0x0000000000007941 */ /* 0x000fea0003800000 */
.L_x_5158:
[----:B------:R1:W-:Y:S01]  /*5fb0*/  @!P2 STG.E.U16 [R16.64+-0x380], R167 ;  /* 0xfffc80a71000a986 */ /* 0x0003e2000c10150c */
[----:B------:R-:W-:Y:S01]  /*5fc0*/  ISETP.GE.AND P2, PT, R42, R195, PT ;  /* 0x000000c32a00720c */ /* 0x000fe20003f46270 */
[----:B------:R-:W-:Y:S01]  /*5fd0*/  FMUL.FTZ R131, R116, R131 ;  /* 0x0000008374837220 */ /* 0x000fe20000410000 */
[-C--:B------:R-:W-:Y:S01]  /*5fe0*/  ISETP.GE.AND P3, PT, R43, R195.reuse, PT ;  /* 0x000000c32b00720c */ /* 0x080fe20003f66270 */
[----:B------:R1:W-:Y:S01]  /*5ff0*/  @!P0 STG.E.U16 [R16.64+-0x340], R169 ;  /* 0xfffcc0a910008986 */ /* 0x0003e2000c10150c */
        /* <DEDUP_REMOVED lines=33> */
[----:B0-----:R-:W-:Y:S02]  /*6210*/  FMUL.FTZ R105, R115, R132 ;  /* 0x0000008473697220 */ /* 0x001fe40000410000 */
        /* <DEDUP_REMOVED lines=67> */
[----:B------:R-:W-:Y:S01]  /*6650*/  IMAD R151, R0, c[0x0][0x21c], R19 ;  /* 0x0000870000977a24 */ /* 0x000fe200078e0213 */
[----:B------:R-:W-:Y:S02]  /*6660*/  LEA R19, P4, R8, c[0x0][0x270], 0x1 ;  /* 0x00009c0008137a11 */ /* 0x000fe400078808ff */
[----:B------:R0:W-:Y:S01]  /*6670*/  STS.U16 [R70+0x1a], R18 ;  /* 0x00001a1246007388 */ /* 0x0001e20000000400 */
[----:B-1----:R-:W-:-:S03]  /*6680*/  IMAD.WIDE.U32 R16, R29, c[0x0][0x210], RZ ;  /* 0x000084001d107a25 */ /* 0x002fc600078e00ff */
[----:B------:R-:W-:Y:S04]  /*6690*/  STS.U16 [R70+0x1c], R126 ;  /* 0x00001c7e46007388 */ /* 0x000fe80000000400 */
[----:B------:R1:W-:Y:S01]  /*66a0*/  STS.U16 [R70+0x1e], R20 ;  /* 0x00001e1446007388 */ /* 0x0003e20000000400 */
[----:B------:R-:W-:-:S06]  /*66b0*/  NOP ;  /* 0x0000000000007918 */ /* 0x000fcc0000000000 */
[----:B------:R-:W-:Y:S01]  /*66c0*/  LDS.U16 R23, [R52] ;  /* 0x0000000034177984 */ /* 0x000fe20000000400 */
[----:B0-----:R-:W-:Y:S01]  /*66d0*/  IMAD R18, R201, c[0x0][0x210], RZ ;  /* 0x00008400c9127a24 */ /* 0x001fe200078e02ff */
[----:B-1----:R-:W-:Y:S02]  /*66e0*/  LEA.HI.X R20, R8, c[0x0][0x274], R9, 0x1, P4 ;  /* 0x00009d0008147a11 */ /* 0x002fe400020f0c09 */
[----:B------:R-:W-:Y:S01]  /*66f0*/  LDS.U16 R25, [R53+0x40] ;  /* 0x0000400035197984 */ /* 0x000fe20000000400 */
[----:B------:R-:W-:-:S03]  /*6700*/  IMAD R21, R29, c[0x0][0x214], R18 ;  /* 0x000085001d157a24 */ /* 0x000fc600078e0212 */
        /* <DEDUP_REMOVED lines=39> */
.L_x_5162:
[----:B------:R-:W-:Y:S05]  /*6980*/  BSYNC B0 ;  /* 0x0000000000007941 */ /* 0x000fea0003800000 */
.L_x_5161:
        /* <DEDUP_REMOVED lines=27> */
.L_x_5160:
[----:B-1----:R-:W-:Y:S01]  /*6b40*/  PRMT R16, RZ, 0x5410, R205 ;  /* 0x00005410ff107816 */ /* 0x002fe200000000cd */
[----:B------:R-:W-:Y:S01]  /*6b50*/  BAR.SYNC.DEFER_BLOCKING 0x0 ;  /* 0x0000000000007b1d */ /* 0x000fe20000010000 */
[----:B------:R-:W-:Y:S01]  /*6b60*/  MOV R18, c[0x0][0x16c] ;  /* 0x00005b0000127a02 */ /* 0x000fe20000000f00 */
        /* <DEDUP_REMOVED lines=30> */
[----:B------:R-:W-:-:S02]  /*6d50*/  FMUL.FTZ R130, R114, UR4 ;  /* 0x0000000472827c20 */ /* 0x000fc40008410000 */
[----:B------:R-:W-:Y:S01]  /*6d60*/  FFMA.FTZ R17, R109, R17, R16 ;  /* 0x000000116d117223 */ /* 0x000fe20000010010 */
[----:B------:R-:W-:Y:S01]  /*6d70*/  PRMT R16, RZ, 0x5410, R76 ;  /* 0x00005410ff107816 */ /* 0x000fe2000000004c */
[----:B------:R-:W-:Y:S02]  /*6d80*/  FMUL.FTZ R131, R115, UR4 ;  /* 0x0000000473837c20 */ /* 0x000fe40008410000 */
[----:B------:R-:W-:Y:S02]  /*6d90*/  FMUL.FTZ R132, R116, UR4 ;  /* 0x0000000474847c20 */ /* 0x000fe40008410000 */
[----:B------:R-:W-:Y:S01]  /*6da0*/  FFMA.FTZ R16, R110, R16, R17 ;  /* 0x000000106e107223 */ /* 0x000fe20000010011 */
[----:B------:R-:W-:Y:S01]  /*6db0*/  PRMT R17, RZ, 0x5410, R77 ;  /* 0x00005410ff117816 */ /* 0x000fe2000000004d */
[----:B------:R-:W-:Y:S02]  /*6dc0*/  FMUL.FTZ R133, R117, UR4 ;  /* 0x0000000475857c20 */ /* 0x000fe40008410000 */
[----:B------:R-:W-:-:S02]  /*6dd0*/  FMUL.FTZ R134, R118, UR4 ;  /* 0x0000000476867c20 */ /* 0x000fc40008410000 */
[----:B------:R-:W-:Y:S01]  /*6de0*/  FFMA.FTZ R17, R111, R17, R16 ;  /* 0x000000116f117223 */ /* 0x000fe20000010010 */
[----:B------:R-:W-:Y:S01]  /*6df0*/  PRMT R16, RZ, 0x5410, R78 ;  /* 0x00005410ff107816 */ /* 0x000fe2000000004e */
[----:B------:R-:W-:-:S04]  /*6e00*/  FMUL.FTZ R135, R119, UR4 ;  /* 0x0000000477877c20 */ /* 0x000fc80008410000 */
        /* <DEDUP_REMOVED lines=30> */
.L_x_5200:
[----:B------:R-:W-:Y:S01]  /*6ff0*/  IMAD R17, R27, c[0x0][0x180], RZ ;  /* 0x000060001b117a24 */ /* 0x000fe200078e02ff */
[----:B------:R-:W-:Y:S01]  /*7000*/  SHF.R.S32.HI R156, RZ, 0x1f, R153 ;  /* 0x0000001fff9c7819 */ /* 0x000fe20000011499 */
[----:B------:R-:W-:Y:S01]  /*7010*/  IMAD.WIDE.U32 R18, R0, c[0x0][0x180], RZ ;  /* 0x0000600000127a25 */ /* 0x000fe200078e00ff */
[----:B------:R-:W-:Y:S02]  /*7020*/  IADD3 R155, -R6, c[0x0][0x168], RZ ;  /* 0x00005a00069b7a10 */ /* 0x000fe40007ffe1ff */
[----:B------:R-:W-:Y:S01]  /*7030*/  PRMT R25, RZ, 0x7610, R25 ;  /* 0x00007610ff197816 */ /* 0x000fe20000000019 */
[----:B------:R-:W-:Y:S01]  /*7040*/  IMAD R17, R0, c[0x0][0x184], R17 ;  /* 0x0000610000117a24 */ /* 0x000fe200078e0211 */
[-C--:B------:R-:W-:Y:S01]  /*7050*/  ISETP.GE.AND P2, PT, R36, R155.reuse, PT ;  /* 0x0000009b2400720c */ /* 0x080fe20003f46270 */
[----:B------:R-:W-:Y:S01]  /*7060*/  IMAD R22, R156, c[0x0][0x1c0], RZ ;  /* 0x000070009c167a24 */ /* 0x000fe200078e02ff */
[----:B------:R-:W-:Y:S01]  /*7070*/  ISETP.GE.AND P3, PT, R38, R155, PT ;  /* 0x0000009b2600720c */ /* 0x000fe20003f66270 */
[----:B0-----:R-:W-:Y:S01]  /*7080*/  IMAD R20, R156, c[0x0][0x188], RZ ;  /* 0x000062009c147a24 */ /* 0x001fe200078e02ff */
[----:B------:R-:W-:Y:S01]  /*7090*/  IADD3 R19, R19, R17, RZ ;  /* 0x0000001113137210 */ /* 0x000fe20007ffe0ff */
[----:B------:R-:W-:Y:S01]  /*70a0*/  IMAD.WIDE.U32 R16, R153, c[0x0][0x1c0], R8 ;  /* 0x0000700099107a25 */ /* 0x000fe200078e0008 */
[----:B------:R-:W-:-:S02]  /*70b0*/  ISETP.GE.AND P4, PT, R39, R155, PT ;  /* 0x0000009b2700720c */ /* 0x000fc40003f86270 */
[----:B------:R-:W-:Y:S01]  /*70c0*/  PRMT R24, RZ, 0x7610, R24 ;  /* 0x00007610ff187816 */ /* 0x000fe20000000018 */
[C---:B------:R-:W-:Y:S01]  /*70d0*/  IMAD R23, R153.reuse, c[0x0][0x1c4], R22 ;  /* 0x0000710099177a24 */ /* 0x040fe200078e0216 */
[----:B------:R-:W-:Y:S01]  /*70e0*/  PRMT R157, RZ, 0x7610, R157 ;  /* 0x00007610ff9d7816 */ /* 0x000fe2000000009d */
[C---:B------:R-:W-:Y:S01]  /*70f0*/  IMAD R21, R153.reuse, c[0x0][0x18c], R20 ;  /* 0x0000630099157a24 */ /* 0x040fe200078e0214 */
[----:B------:R-:W-:Y:S01]  /*7100*/  LEA R20, P1, R16, R35, 0x1 ;  /* 0x0000002310147211 */ /* 0x000fe200078208ff */
[----:B------:R-:W-:Y:S01]  /*7110*/  IMAD.WIDE.U32 R18, R153, c[0x0][0x188], R18 ;  /* 0x0000620099127a25 */ /* 0x000fe200078e0012 */
[----:B------:R-:W-:Y:S02]  /*7120*/  IADD3 R17, R17, R23, RZ ;  /* 0x0000001711117210 */ /* 0x000fe40007ffe0ff */
[----:B------:R-:W-:Y:S02]  /*7130*/  PRMT R158, RZ, 0x7610, R158 ;  /* 0x00007610ff9e7816 */ /* 0x000fe4000000009e */
[----:B------:R-:W-:-:S02]  /*7140*/  IADD3 R19, R19, R21, RZ ;  /* 0x0000001513137210 */ /* 0x000fc40007ffe0ff */
[----:B------:R-:W-:Y:S02]  /*7150*/  LEA.HI.X R21, R16, R37, R17, 0x1, P1 ;  /* 0x0000002510157211 */ /* 0x000fe400008f0c11 */
[-C--:B------:R-:W-:Y:S02]  /*7160*/  ISETP.GE.AND P1, PT, R8, R155.reuse, PT ;  /* 0x0000009b0800720c */ /* 0x080fe40003f26270 */
[----:B------:R-:W-:Y:S01]  /*7170*/  LEA R22, P0, R18, c[0x0][0x220], 0x2 ;  /* 0x0000880012167a11 */ /* 0x000fe200078010ff */
[----:B------:R0:W2:Y:S01]  /*7180*/  @!P2 LDG.E.U16 R24, [R20.64+0x40] ;  /* 0x0000400c1418a981 */ /* 0x0000a2000c1e1500 */
[-C--:B------:R-:W-:Y:S02]  /*7190*/  ISETP.GE.AND P5, PT, R40, R155.reuse, PT ;  /* 0x0000009b2800720c */ /* 0x080fe40003fa6270 */
[----:B------:R-:W-:Y:S01]  /*71a0*/  LEA.HI.X R23, R18, c[0x0][0x224], R19, 0x2, P0 ;  /* 0x0000890012177a11 */ /* 0x000fe200000f1413 */
[----:B---3--:R0:W3:Y:S01]  /*71b0*/  @!P3 LDG.E.U16 R157, [R20.64+0x80] ;  /* 0x0000800c149db981 */ /* 0x0080e2000c1e1500 */
[----:B------:R-:W-:-:S02]  /*71c0*/  ISETP.GE.AND P0, PT, R41, R155, PT ;  /* 0x0000009b2900720c */ /* 0x000fc40003f06270 */
[-C--:B------:R-:W-:Y:S01]  /*71d0*/  ISETP.GE.AND P2, PT, R43, R155.reuse, PT ;  /* 0x0000009b2b00720c */ /* 0x080fe20003f46270 */
[----:B------:R0:W4:Y:S01]  /*71e0*/  @!P4 LDG.E.U16 R158, [R20.64+0xc0] ;  /* 0x0000c00c149ec981 */ /* 0x000122000c1e1500 */
[-C--:B------:R-:W-:Y:S02]  /*71f0*/  ISETP.GE.AND P3, PT, R44, R155.reuse, PT ;  /* 0x0000009b2c00720c */ /* 0x080fe40003f66270 */
[----:B------:R-:W-:Y:S01]  /*7200*/  PRMT R159, RZ, 0x7610, R159 ;  /* 0x00007610ff9f7816 */ /* 0x000fe2000000009f */
[----:B------:R0:W2:Y:S01]  /*7210*/  @!P1 LDG.E.U16 R25, [R20.64] ;  /* 0x0000000c14199981 */ /* 0x0000a2000c1e1500 */
[-C--:B------:R-:W-:Y:S02]  /*7220*/  ISETP.GE.AND P1, PT, R42, R155.reuse, PT ;  /* 0x0000009b2a00720c */ /* 0x080fe40003f26270 */
[----:B------:R-:W-:Y:S01]  /*7230*/  ISETP.GE.AND P4, PT, R45, R155, PT ;  /* 0x0000009b2d00720c */ /* 0x000fe20003f86270 */
[----:B------:R-:W2:Y:S01]  /*7240*/  LDG.E R154, [R22.64] ;  /* 0x0000000c169a7981 */ /* 0x000ea2000c1e1900 */
[----:B------:R-:W-:-:S02]  /*7250*/  PRMT R160, RZ, 0x7610, R160 ;  /* 0x00007610ffa07816 */ /* 0x000fc400000000a0 */
[----:B------:R-:W-:Y:S01]  /*7260*/  PRMT R161, RZ, 0x7610, R161 ;  /* 0x00007610ffa17816 */ /* 0x000fe200000000a1 */
[----:B------:R0:W3:Y:S01]  /*7270*/  @!P5 LDG.E.U16 R159, [R20.64+0x100] ;  /* 0x0001000c149fd981 */ /* 0x0000e2000c1e1500 */
[----:B------:R-:W-:Y:S02]  /*7280*/  PRMT R162, RZ, 0x7610, R162 ;  /* 0x00007610ffa27816 */ /* 0x000fe400000000a2 */
[----:B------:R-:W-:Y:S01]  /*7290*/  PRMT R163, RZ, 0x7610, R163 ;  /* 0x00007610ffa37816 */ /* 0x000fe200000000a3 */
[----:B------:R0:W3:Y:S01]  /*72a0*/  @!P0 LDG.E.U16 R160, [R20.64+0x140] ;  /* 0x0001400c14a08981 */ /* 0x0000e2000c1e1500 */
[----:B------:R-:W-:Y:S02]  /*72b0*/  PRMT R164, RZ, 0x7610, R164 ;  /* 0x00007610ffa47816 */ /* 0x000fe400000000a4 */
[-C--:B------:R-:W-:Y:S01]  /*72c0*/  ISETP.GE.AND P5, PT, R46, R155.reuse, PT ;  /* 0x0000009b2e00720c */ /* 0x080fe20003fa6270 */
[----:B------:R0:W3:Y:S01]  /*72d0*/  @!P1 LDG.E.U16 R161, [R20.64+0x180] ;  /* 0x0001800c14a19981 */ /* 0x0000e2000c1e1500 */
        /* <DEDUP_REMOVED lines=30> */
[----:B0-----:R0:W4:Y:S01]  /*74c0*/  LDG.E R20, [R18.64] ;  /* 0x0000000c12147981 */ /* 0x001122000c1e1900 */
[----:B------:R-:W-:Y:S02]  /*74d0*/  ISETP.NE.AND P2, PT, R33, RZ, PT ;  /* 0x000000ff2100720c */ /* 0x000fe40003f45270 */
[----:B------:R-:W-:Y:S02]  /*74e0*/  LEA R16, R152, R153, 0x8 ;  /* 0x0000009998107211 */ /* 0x000fe400078e40ff */
[----:B------:R-:W-:-:S09]  /*74f0*/  ISETP.NE.AND P0, PT, R34, RZ, PT ;  /* 0x000000ff2200720c */ /* 0x000fd20003f05270 */
[----:B------:R-:W-:Y:S02]  /*7500*/  @P2 IADD3 R16, R33, 0x200, RZ ;  /* 0x0000020021102810 */ /* 0x000fe40007ffe0ff */
[----:B------:R-:W-:-:S13]  /*7510*/  ISETP.LT.OR P1, PT, R204, 0x2, P0 ;  /* 0x00000002cc00780c */ /* 0x000fda0000721670 */
[----:B0-----:R-:W-:-:S05]  /*7520*/  @!P1 IADD3 R18, R204, -0x2, RZ ;  /* 0xfffffffecc129810 */ /* 0x001fca0007ffe0ff */
[----:B------:R-:W-:Y:S01]  /*7530*/  @!P1 IMAD R17, R18, c[0x0][0x16c], R153 ;  /* 0x00005b0012119a24 */ /* 0x000fe200078e0299 */
[----:B------:R-:W-:Y:S02]  /*7540*/  MOV R18, RZ ;  /* 0x000000ff00127202 */ /* 0x000fe40000000f00 */
[----:B------:R-:W-:Y:S01]  /*7550*/  PRMT R171, RZ, 0x5410, R84 ;  /* 0x00005410ffab7816 */ /* 0x000fe20000000054 */
[----:B------:R-:W-:Y:S01]  /*7560*/  BSSY B0, `(.L_x_5164) ;  /* 0x0000091000007945 */ /* 0x000fe20003800000 */
[----:B--2---:R-:W-:-:S04]  /*7570*/  FMUL.FTZ R21, R154, 1.4426950216293334961 ;  /* 0x3fb8aa3b9a157820 */ /* 0x004fc80000410000 */
[----:B------:R-:W-:Y:S01]  /*7580*/  FMUL.FTZ R213, R21, R88 ;  /* 0x0000005815d57220 */ /* 0x000fe20000410000 */
[----:B------:R-:W-:Y:S04]  /*7590*/  STS.U16 [R52], R25 ;  /* 0x0000001934007388 */ /* 0x000fe80000000400 */
[----:B------:R0:W-:Y:S01]  /*75a0*/  STS.U16 [R53+0x40], R24 ;  /* 0x0000401835007388 */ /* 0x0001e20000000400 */
[----:B-1----:R-:W1:Y:S03]  /*75b0*/  MUFU.EX2 R213, R213 ;  /* 0x000000d500d57308 */ /* 0x002e660000000800 */
[----:B---3--:R-:W-:Y:S04]  /*75c0*/  STS.U16 [R54+0x80], R157 ;  /* 0x0000809d36007388 */ /* 0x008fe80000000400 */
[----:B----4-:R-:W-:Y:S04]  /*75d0*/  STS.U16 [R55+0xc0], R158 ;  /* 0x0000c09e37007388 */ /* 0x010fe80000000400 */
[----:B------:R2:W-:Y:S04]  /*75e0*/  STS.U16 [R56+0x100], R159 ;  /* 0x0001009f38007388 */ /* 0x0005e80000000400 */
[----:B------:R3:W-:Y:S04]  /*75f0*/  STS.U16 [R57+0x140], R160 ;  /* 0x000140a039007388 */ /* 0x0007e80000000400 */
        /* <DEDUP_REMOVED lines=27> */
[----:B------:R-:W0:Y:S01]  /*77b0*/  LDS.U16 R175, [R70+0x1e] ;  /* 0x00001e0046af7984 */ /* 0x000e220000000400 */
[----:B------:R-:W-:-:S03]  /*77c0*/  FMUL.FTZ R192, R21, R89 ;  /* 0x0000005915c07220 */ /* 0x000fc60000410000 */
[----:B-1----:R1:W-:Y:S01]  /*77d0*/  STS [R24+0xea8], R213 ;  /* 0x000ea8d518007388 */ /* 0x0023e20000000800 */
[C---:B------:R-:W-:Y:S02]  /*77e0*/  FMUL.FTZ R191, R21.reuse, R90 ;  /* 0x0000005a15bf7220 */ /* 0x040fe40000410000 */
[----:B------:R-:W1:Y:S01]  /*77f0*/  MUFU.EX2 R192, R192 ;  /* 0x000000c000c07308 */ /* 0x000e620000000800 */
[C---:B------:R-:W-:Y:S02]  /*7800*/  FMUL.FTZ R190, R21.reuse, R91 ;  /* 0x0000005b15be7220 */ /* 0x040fe40000410000 */
[----:B------:R-:W-:Y:S01]  /*7810*/  FMUL.FTZ R189, R21, R92 ;  /* 0x0000005c15bd7220 */ /* 0x000fe20000410000 */
[----:B--2---:R-:W-:-:S04]  /*7820*/  PRMT R159, RZ, 0x5410, R205 ;  /* 0x00005410ff9f7816 */ /* 0x004fc800000000cd */
[----:B------:R-:W2:Y:S01]  /*7830*/  MUFU.EX2 R191, R191 ;  /* 0x000000bf00bf7308 */ /* 0x000ea20000000800 */
[----:B---3--:R-:W-:Y:S01]  /*7840*/  PRMT R160, RZ, 0x5410, R71 ;  /* 0x00005410ffa07816 */ /* 0x008fe20000000047 */
[----:B------:R-:W-:Y:S01]  /*7850*/  @!P1 IMAD.WIDE R16, R17, 0x8, R14 ;  /* 0x0000000811109825 */ /* 0x000fe200078e020e */
[----:B------:R-:W-:Y:S01]  /*7860*/  BAR.SYNC.DEFER_BLOCKING 0x0 ;  /* 0x0000000000007b1d */ /* 0x000fe20000010000 */
[----:B------:R-:W-:Y:S02]  /*7870*/  PRMT R157, RZ, 0x5410, R72 ;  /* 0x00005410ff9d7816 */ /* 0x000fe40000000048 */
[----:B------:R-:W-:-:S03]  /*7880*/  FMUL.FTZ R188, R21, R93 ;  /* 0x0000005d15bc7220 */ /* 0x000fc60000410000 */
[----:B------:R-:W3:Y:S01]  /*7890*/  MUFU.EX2 R190, R190 ;  /* 0x000000be00be7308 */ /* 0x000ee20000000800 */
[----:B------:R-:W-:Y:S02]  /*78a0*/  FMUL.FTZ R210, R159, R88 ;  /* 0x000000589fd27220 */ /* 0x000fe40000410000 */
[----:B------:R-:W-:Y:S01]  /*78b0*/  FMUL.FTZ R19, R160, R89 ;  /* 0x00000059a0137220 */ /* 0x000fe20000410000 */
[----:B------:R-:W-:Y:S01]  /*78c0*/  PRMT R158, RZ, 0x5410, R73 ;  /* 0x00005410ff9e7816 */ /* 0x000fe20000000049 */
[----:B------:R-:W-:-:S03]  /*78d0*/  FMUL.FTZ R187, R21, R94 ;  /* 0x0000005e15bb7220 */ /* 0x000fc60000410000 */
[----:B------:R-:W0:Y:S01]  /*78e0*/  MUFU.EX2 R189, R189 ;  /* 0x000000bd00bd7308 */ /* 0x000e220000000800 */
[----:B-1----:R-:W-:Y:S02]  /*78f0*/  FMUL.FTZ R24, R213, R192 ;  /* 0x000000c0d5187220 */ /* 0x002fe40000410000 */
[----:B------:R-:W-:Y:S01]  /*7900*/  FMUL.FTZ R212, R157, R90 ;  /* 0x0000005a9dd47220 */ /* 0x000fe20000410000 */
[----:B------:R-:W-:Y:S01]  /*7910*/  PRMT R169, RZ, 0x5410, R74 ;  /* 0x00005410ffa97816 */ /* 0x000fe2000000004a */
[----:B------:R-:W-:-:S03]  /*7920*/  FMUL.FTZ R186, R21, R95 ;  /* 0x0000005f15ba7220 */ /* 0x000fc60000410000 */
[----:B------:R-:W1:Y:S01]  /*7930*/  MUFU.EX2 R188, R188 ;  /* 0x000000bc00bc7308 */ /* 0x000e620000000800 */
[----:B------:R0:W5:Y:S01]  /*7940*/  @!P1 LDG.E R18, [R16.64+0x4] ;  /* 0x0000040c10129981 */ /* 0x000162000c1e1900 */
[----:B------:R-:W-:Y:S01]  /*7950*/  FMUL.FTZ R217, R158, R91 ;  /* 0x0000005b9ed97220 */ /* 0x000fe20000410000 */
[----:B------:R-:W-:Y:S01]  /*7960*/  PRMT R168, RZ, 0x5410, R75 ;  /* 0x00005410ffa87816 */ /* 0x000fe2000000004b */
[----:B------:R-:W-:-:S04]  /*7970*/  FMUL.FTZ R184, R21, R96 ;  /* 0x0000006015b87220 */ /* 0x000fc80000410000 */
[----:B------:R-:W1:Y:S01]  /*7980*/  MUFU.EX2 R187, R187 ;  /* 0x000000bb00bb7308 */ /* 0x000e620000000800 */
[----:B0-----:R-:W-:Y:S02]  /*7990*/  FFMA.FTZ R16, R192, R210, R19 ;  /* 0x000000d2c0107223 */ /* 0x001fe40000010013 */
[C---:B--2---:R-:W-:Y:S02]  /*79a0*/  FMUL.FTZ R17, R191.reuse, R24 ;  /* 0x00000018bf117220 */ /* 0x044fe40000410000 */
[----:B------:R-:W-:-:S03]  /*79b0*/  FFMA.FTZ R16, R191, R16, R212 ;  /* 0x00000010bf107223 */ /* 0x000fc600000100d4 */
[----:B------:R-:W0:Y:S01]  /*79c0*/  MUFU.EX2 R186, R186 ;  /* 0x000000ba00ba7308 */ /* 0x000e220000000800 */
[C---:B---3--:R-:W-:Y:S02]  /*79d0*/  FMUL.FTZ R24, R190.reuse, R17 ;  /* 0x00000011be187220 */ /* 0x048fe40000410000 */
[----:B------:R-:W-:Y:S02]  /*79e0*/  FMUL.FTZ R174, R169, R92 ;  /* 0x0000005ca9ae7220 */ /* 0x000fe40000410000 */
[----:B------:R-:W-:Y:S01]  /*79f0*/  FFMA.FTZ R16, R190, R16, R217 ;  /* 0x00000010be107223 */ /* 0x000fe200000100d9 */
[----:B------:R-:W-:Y:S01]  /*7a00*/  PRMT R167, RZ, 0x5410, R76 ;  /* 0x00005410ffa77816 */ /* 0x000fe2000000004c */
[----:B------:R-:W-:Y:S01]  /*7a10*/  FMUL.FTZ R185, R21, R97 ;  /* 0x0000006115b97220 */ /* 0x000fe20000410000 */
[----:B------:R-:W2:Y:S01]  /*7a20*/  MUFU.EX2 R184, R184 ;  /* 0x000000b800b87308 */ /* 0x000ea20000000800 */
[----:B------:R-:W-:Y:S02]  /*7a30*/  FMUL.FTZ R23, R189, R24 ;  /* 0x00000018bd177220 */ /* 0x000fe40000410000 */
[----:B------:R-:W-:-:S02]  /*7a40*/  FMUL.FTZ R17, R168, R93 ;  /* 0x0000005da8117220 */ /* 0x000fc40000410000 */
[----:B------:R-:W-:Y:S01]  /*7a50*/  FFMA.FTZ R24, R189, R16, R174 ;  /* 0x00000010bd187223 */ /* 0x000fe200000100ae */
[----:B------:R-:W-:Y:S01]  /*7a60*/  PRMT R166, RZ, 0x5410, R77 ;  /* 0x00005410ffa67816 */ /* 0x000fe2000000004d */
[----:B------:R-:W-:Y:S01]  /*7a70*/  FMUL.FTZ R183, R21, R98 ;  /* 0x0000006215b77220 */ /* 0x000fe20000410000 */
[----:B------:R-:W3:Y:S01]  /*7a80*/  MUFU.EX2 R185, R185 ;  /* 0x000000b900b97308 */ /* 0x000ee20000000800 */
[----:B------:R-:W-:Y:S02]  /*7a90*/  FMUL.FTZ R16, R167, R94 ;  /* 0x0000005ea7107220 */ /* 0x000fe40000410000 */
[C---:B-1----:R-:W-:Y:S01]  /*7aa0*/  FFMA.FTZ R24, R188.reuse, R24, R17 ;  /* 0x00000018bc187223 */ /* 0x042fe20000010011 */
[----:B------:R-:W-:Y:S01]  /*7ab0*/  PRMT R165, RZ, 0x5410, R78 ;  /* 0x00005410ffa57816 */ /* 0x000fe2000000004e */
[----:B------:R-:W-:Y:S02]  /*7ac0*/  FMUL.FTZ R182, R21, R99 ;  /* 0x0000006315b67220 */ /* 0x000fe40000410000 */
[----:B------:R-:W-:Y:S01]  /*7ad0*/  FMUL.FTZ R170, R188, R23 ;  /* 0x00000017bcaa7220 */ /* 0x000fe20000410000 */
[----:B------:R-:W1:Y:S01]  /*7ae0*/  MUFU.EX2 R183, R183 ;  /* 0x000000b700b77308 */ /* 0x000e620000000800 */
[----:B------:R-:W-:-:S02]  /*7af0*/  FMUL.FTZ R177, R166, R95 ;  /* 0x0000005fa6b17220 */ /* 0x000fc40000410000 */
[----:B------:R-:W-:Y:S01]  /*7b00*/  FFMA.FTZ R24, R187, R24, R16 ;  /* 0x00000018bb187223 */ /* 0x000fe20000010010 */
[----:B------:R-:W-:Y:S01]  /*7b10*/  PRMT R164, RZ, 0x5410, R79 ;  /* 0x00005410ffa47816 */ /* 0x000fe2000000004f */
[----:B------:R-:W-:Y:S02]  /*7b20*/  FMUL.FTZ R181, R21, R100 ;  /* 0x0000006415b57220 */ /* 0x000fe40000410000 */
[----:B------:R-:W-:Y:S01]  /*7b30*/  FMUL.FTZ R23, R187, R170 ;  /* 0x000000aabb177220 */ /* 0x000fe20000410000 */
[----:B------:R-:W1:Y:S01]  /*7b40*/  MUFU.EX2 R182, R182 ;  /* 0x000000b600b67308 */ /* 0x000e620000000800 */
[----:B------:R-:W-:Y:S02]  /*7b50*/  FMUL.FTZ R229, R165, R96 ;  /* 0x00000060a5e57220 */ /* 0x000fe40000410000 */
[----:B0-----:R-:W-:Y:S01]  /*7b60*/  FFMA.FTZ R24, R186, R24, R177 ;  /* 0x00000018ba187223 */ /* 0x001fe200000100b1 */
[----:B------:R-:W-:Y:S01]  /*7b70*/  PRMT R163, RZ, 0x5410, R80 ;  /* 0x00005410ffa37816 */ /* 0x000fe20000000050 */
[----:B------:R-:W-:-:S02]  /*7b80*/  FMUL.FTZ R180, R21, R101 ;  /* 0x0000006515b47220 */ /* 0x000fc40000410000 */
[----:B------:R-:W-:Y:S01]  /*7b90*/  FMUL.FTZ R23, R186, R23 ;  /* 0x00000017ba177220 */ /* 0x000fe20000410000 */
[----:B------:R-:W0:Y:S01]  /*7ba0*/  MUFU.EX2 R181, R181 ;  /* 0x000000b500b57308 */ /* 0x000e220000000800 */
[----:B------:R-:W-:Y:S02]  /*7bb0*/  FMUL.FTZ R228, R164, R97 ;  /* 0x00000061a4e47220 */ /* 0x000fe40000410000 */
[C---:B--2---:R-:W-:Y:S01]  /*7bc0*/  FFMA.FTZ R24, R184.reuse, R24, R229 ;  /* 0x00000018b8187223 */ /* 0x044fe200000100e5 */
[----:B------:R-:W-:Y:S01]  /*7bd0*/  PRMT R162, RZ, 0x5410, R81 ;  /* 0x00005410ffa27816 */ /* 0x000fe20000000051 */
[----:B------:R-:W-:Y:S02]  /*7be0*/  FMUL.FTZ R179, R21, R102 ;  /* 0x0000006615b37220 */ /* 0x000fe40000410000 */
[----:B------:R-:W-:Y:S01]  /*7bf0*/  FMUL.FTZ R170, R184, R23 ;  /* 0x00000017b8aa7220 */ /* 0x000fe20000410000 */
[----:B------:R-:W2:Y:S01]  /*7c00*/  MUFU.EX2 R180, R180 ;  /* 0x000000b400b47308 */ /* 0x000ea20000000800 */
[----:B------:R-:W-:-:S02]  /*7c10*/  FMUL.FTZ R226, R163, R98 ;  /* 0x00000062a3e27220 */ /* 0x000fc40000410000 */
[C---:B---3--:R-:W-:Y:S01]  /*7c20*/  FFMA.FTZ R24, R185.reuse, R24, R228 ;  /* 0x00000018b9187223 */ /* 0x048fe200000100e4 */
[----:B------:R-:W-:Y:S01]  /*7c30*/  PRMT R161, RZ, 0x5410, R82 ;  /* 0x00005410ffa17816 */ /* 0x000fe20000000052 */
[----:B------:R-:W-:Y:S02]  /*7c40*/  FMUL.FTZ R170, R185, R170 ;  /* 0x000000aab9aa7220 */ /* 0x000fe40000410000 */
[----:B------:R-:W-:Y:S01]  /*7c50*/  FMUL.FTZ R178, R21, R103 ;  /* 0x0000006715b27220 */ /* 0x000fe20000410000 */
[----:B------:R-:W3:Y:S01]  /*7c60*/  MUFU.EX2 R179, R179 ;  /* 0x000000b300b37308 */ /* 0x000ee20000000800 */
[----:B------:R-:W-:Y:S02]  /*7c70*/  FMUL.FTZ R23, R162, R99 ;  /* 0x00000063a2177220 */ /* 0x000fe40000410000 */
[C---:B-1----:R-:W-:Y:S02]  /*7c80*/  FFMA.FTZ R24, R183.reuse, R24, R226 ;  /* 0x00000018b7187223 */ /* 0x042fe400000100e2 */
[----:B------:R-:W-:Y:S01]  /*7c90*/  FMUL.FTZ R21, R183, R170 ;  /* 0x000000aab7157220 */ /* 0x000fe20000410000 */
[----:B------:R-:W-:Y:S01]  /*7ca0*/  PRMT R170, RZ, 0x5410, R83 ;  /* 0x00005410ffaa7816 */ /* 0x000fe20000000053 */
[----:B------:R-:W-:Y:S01]  /*7cb0*/  FMUL.FTZ R222, R161, R100 ;  /* 0x00000064a1de7220 */ /* 0x000fe20000410000 */
[----:B------:R-:W1:Y:S01]  /*7cc0*/  MUFU.EX2 R178, R178 ;  /* 0x000000b200b27308 */ /* 0x000e620000000800 */
[----:B------:R-:W-:-:S02]  /*7cd0*/  FFMA.FTZ R24, R182, R24, R23 ;  /* 0x00000018b6187223 */ /* 0x000fc40000010017 */
[----:B------:R-:W-:Y:S01]  /*7ce0*/  FMUL.FTZ R172, R182, R21 ;  /* 0x00000015b6ac7220 */ /* 0x000fe20000410000 */
[----:B------:R-:W-:Y:S01]  /*7cf0*/  ISETP.NE.AND P1, PT, R33, 0x1f, PT ;  /* 0x0000001f2100780c */ /* 0x000fe20003f25270 */
[----:B------:R-:W-:Y:S02]  /*7d00*/  FMUL.FTZ R221, R170, R101 ;  /* 0x00000065aadd7220 */ /* 0x000fe40000410000 */
[C---:B0-----:R-:W-:Y:S02]  /*7d10*/  FFMA.FTZ R25, R181.reuse, R24, R222 ;  /* 0x00000018b5197223 */ /* 0x041fe400000100de */
[----:B------:R-:W-:Y:S01]  /*7d20*/  FMUL.FTZ R21, R181, R172 ;  /* 0x000000acb5157220 */ /* 0x000fe20000410000 */
[----:B------:R-:W-:Y:S01]  /*7d30*/  PRMT R172, RZ, 0x5410, R85 ;  /* 0x00005410ffac7816 */ /* 0x000fe20000000055 */
[----:B------:R-:W-:Y:S02]  /*7d40*/  FMUL.FTZ R24, R171, R102 ;  /* 0x00000066ab187220 */ /* 0x000fe40000410000 */
[----:B--2---:R-:W-:-:S02]  /*7d50*/  FFMA.FTZ R25, R180, R25, R221 ;  /* 0x00000019b4197223 */ /* 0x004fc400000100dd */
[----:B------:R-:W-:Y:S02]  /*7d60*/  FMUL.FTZ R194, R180, R21 ;  /* 0x00000015b4c27220 */ /* 0x000fe40000410000 */
[----:B---3--:R-:W-:Y:S02]  /*7d70*/  FFMA.FTZ R25, R179, R25, R24 ;  /* 0x00000019b3197223 */ /* 0x008fe40000010018 */
[----:B------:R-:W-:-:S04]  /*7d80*/  FMUL.FTZ R21, R172, R103 ;  /* 0x00000067ac157220 */ /* 0x000fc80000410000 */
[C---:B-1----:R-:W-:Y:S02]  /*7d90*/  FFMA.FTZ R238, R178.reuse, R25, R21 ;  /* 0x00000019b2ee7223 */ /* 0x042fe40000010015 */
[----:B------:R0:W1:Y:S01]  /*7da0*/  @P1 LDS R25, [R33.X4+0x16ac] ;  /* 0x0016ac0021191984 */ /* 0x0000620000004800 */
[----:B------:R-:W-:Y:S01]  /*7db0*/  FMUL.FTZ R215, R179, R194 ;  /* 0x000000c2b3d77220 */ /* 0x000fe20000410000 */
[----:B------:R0:W2:Y:S03]  /*7dc0*/  R2UR UR8, R20 ;  /* 0x00000000140873c2 */ /* 0x0000a600000e0000 */
[----:B------:R-:W-:Y:S01]  /*7dd0*/  FMUL.FTZ R215, R178, R215 ;  /* 0x000000d7b2d77220 */ /* 0x000fe20000410000 */
[----:B------:R-:W-:Y:S05]  /*7de0*/  @P1 BRA `(.L_x_5165) ;  /* 0x0000008000001947 */ /* 0x000fea0003800000 */
[----:B----4-:R-:W-:-:S13]  /*7df0*/  ISETP.NE.AND P3, PT, R204, c[0x0][0x174], PT ;  /* 0x00005d00cc007a0c */ /* 0x010fda0003f65270 */
[----:B-1----:R-:W-:-:S04]  /*7e00*/  @P3 IADD3 R25, -R32, c[0x0][0x174], RZ ;  /* 0x00005d0020193a10 */ /* 0x002fc80007ffe1ff */
[----:B0-----:R-:W-:-:S04]  /*7e10*/  @P3 LEA.HI R20, R25, R25, RZ, 0x1 ;  /* 0x0000001919143211 */ /* 0x001fc800078f08ff */
[----:B------:R-:W-:-:S04]  /*7e20*/  @P3 LOP3.LUT R20, R20, 0xfffffe, RZ, 0xc0, !PT ;  /* 0x00fffffe14143812 */ /* 0x000fc800078ec0ff */
[----:B------:R-:W-:Y:S01]  /*7e30*/  @P3 IADD3 R20, -R20, R25, RZ ;  /* 0x0000001914143210 */ /* 0x000fe20007ffe1ff */
[----:B------:R-:W-:-:S03]  /*7e40*/  HFMA2.MMA R25, -RZ, RZ, 1.875, 0 ;  /* 0x3f800000ff197435 */ /* 0x000fc600000001ff */
[----:B------:R-:W-:-:S07]  /*7e50*/  @P3 LEA R20, R20, R153, 0x8 ;  /* 0x0000009914143211 */ /* 0x000fce00078e40ff */
[----:B------:R0:W1:Y:S02]  /*7e60*/  @P3 LDS R25, [R20.X4+0xea8] ;  /* 0x000ea80014193984 */ /* 0x0000640000004800 */
.L_x_5165:
[----:B----4-:R-:W-:Y:S05]  /*7e70*/  BSYNC B0 ;  /* 0x0000000000007941 */ /* 0x010fea0003800000 */
.L_x_5164:
[----:B------:R-:W3:Y:S01]  /*7e80*/  SHFL.UP PT, R194, R238, 0x1, RZ ;  /* 0x04200000eec27989 */ /* 0x000ee200000e00ff */
[----:B------:R-:W-:Y:S01]  /*7e90*/  ISETP.GE.AND P3, PT, R30, 0x1, PT ;  /* 0x000000011e00780c */ /* 0x000fe20003f66270 */
[----:B-1----:R-:W-:Y:S01]  /*7ea0*/  FMUL.FTZ R198, R178, R25 ;  /* 0x00000019b2c67220 */ /* 0x002fe20000410000 */
[----:B------:R-:W-:Y:S01]  /*7eb0*/  PRMT R214, RZ, 0x5410, R214 ;  /* 0x00005410ffd67816 */ /* 0x000fe200000000d6 */
[----:B0-----:R-:W0:Y:S01]  /*7ec0*/  SHFL.UP PT, R20, R215, 0x1, RZ ;  /* 0x04200000d7147989 */ /* 0x001e2200000e00ff */
[----:B------:R-:W-:Y:S01]  /*7ed0*/  PRMT R175, RZ, 0x5410, R175 ;  /* 0x00005410ffaf7816 */ /* 0x000fe200000000af */
[----:B------:R-:W-:Y:S01]  /*7ee0*/  USHF.L.U32 UR19, UR6, 0x2, URZ ;  /* 0x0000000206137899 */ /* 0x000fe2000800063f */
[----:B------:R-:W-:Y:S01]  /*7ef0*/  PRMT R218, RZ, 0x5410, R218 ;  /* 0x00005410ffda7816 */ /* 0x000fe200000000da */
[----:B--2---:R-:W-:Y:S01]  /*7f00*/  FMUL.FTZ R219, R214, UR8 ;  /* 0x00000008d6db7c20 */ /* 0x004fe20008410000 */
[----:B------:R-:W-:Y:S01]  /*7f10*/  PRMT R220, RZ, 0x5410, R220 ;  /* 0x00005410ffdc7816 */ /* 0x000fe200000000dc */
[----:B------:R-:W-:Y:S01]  /*7f20*/  FMUL.FTZ R216, R175, UR8 ;  /* 0x00000008afd87c20 */ /* 0x000fe20008410000 */
[----:B------:R-:W-:Y:S01]  /*7f30*/  PRMT R22, RZ, 0x5410, R22 ;  /* 0x00005410ff167816 */ /* 0x000fe20000000016 */
[----:B------:R-:W-:Y:S01]  /*7f40*/  FMUL.FTZ R219, R118, R219 ;  /* 0x000000db76db7220 */ /* 0x000fe20000410000 */
[----:B------:R-:W-:Y:S01]  /*7f50*/  PRMT R225, RZ, 0x5410, R225 ;  /* 0x00005410ffe17816 */ /* 0x000fe200000000e1 */
[----:B------:R-:W-:Y:S01]  /*7f60*/  FMUL.FTZ R216, R119, R216 ;  /* 0x000000d877d87220 */ /* 0x000fe20000410000 */
[----:B------:R-:W-:Y:S01]  /*7f70*/  PRMT R227, RZ, 0x5410, R227 ;  /* 0x00005410ffe37816 */ /* 0x000fe200000000e3 */
[----:B------:R-:W-:Y:S01]  /*7f80*/  BSSY B0, `(.L_x_5166) ;  /* 0x0000124000007945 */ /* 0x000fe20003800000 */
[----:B------:R-:W-:Y:S01]  /*7f90*/  PRMT R176, RZ, 0x5410, R176 ;  /* 0x00005410ffb07816 */ /* 0x000fe200000000b0 */
[----:B------:R-:W-:Y:S01]  /*7fa0*/  FFMA.FTZ R195, R178, R216, R219 ;  /* 0x000000d8b2c37223 */ /* 0x000fe200000100db */
[----:B------:R-:W-:-:S02]  /*7fb0*/  PRMT R230, RZ, 0x5410, R230 ;  /* 0x00005410ffe67816 */ /* 0x000fc400000000e6 */
[----:B------:R-:W-:Y:S01]  /*7fc0*/  PRMT R173, RZ, 0x5410, R173 ;  /* 0x00005410ffad7816 */ /* 0x000fe200000000ad */
[----:B------:R-:W-:Y:S01]  /*7fd0*/  FMUL.FTZ R206, R176, UR8 ;  /* 0x00000008b0ce7c20 */ /* 0x000fe20008410000 */
[----:B------:R-:W-:Y:S01]  /*7fe0*/  PRMT R232, RZ, 0x5410, R232 ;  /* 0x00005410ffe87816 */ /* 0x000fe200000000e8 */
[C---:B---3--:R-:W-:Y:S01]  /*7ff0*/  @P3 FFMA.FTZ R238, R215.reuse, R194, R238 ;  /* 0x000000c2d7ee3223 */ /* 0x048fe200000100ee */
[----:B------:R-:W-:Y:S02]  /*8000*/  PRMT R231, RZ, 0x5410, R231 ;  /* 0x00005410ffe77816 */ /* 0x000fe400000000e7 */
[----:B------:R-:W-:Y:S01]  /*8010*/  PRMT R233, RZ, 0x5410, R233 ;  /* 0x00005410ffe97816 */ /* 0x000fe200000000e9 */
[----:B0-----:R-:W-:Y:S01]  /*8020*/  @P3 FMUL.FTZ R215, R215, R20 ;  /* 0x00000014d7d73220 */ /* 0x001fe20000410000 */
        /* <DEDUP_REMOVED lines=8> */
[----:B------:R-:W-:Y:S01]  /*80b0*/  ISETP.GE.AND P4, PT, R30, 0x8, PT ;  /* 0x000000081e00780c */ /* 0x000fe20003f86270 */
[----:B------:R-:W-:Y:S01]  /*80c0*/  FMUL.FTZ R202, R107, R202 ;  /* 0x000000ca6bca7220 */ /* 0x000fe20000410000 */
[----:B------:R-:W-:-:S02]  /*80d0*/  ISETP.GE.OR P0, PT, R204, c[0x0][0x174], P0 ;  /* 0x00005d00cc007a0c */ /* 0x000fc40000706670 */
[----:B------:R-:W-:Y:S02]  /*80e0*/  ISETP.NE.AND P5, PT, R33, RZ, PT ;  /* 0x000000ff2100720c */ /* 0x000fe40003fa5270 */
        /* <DEDUP_REMOVED lines=13> */
[----:B------:R-:W-:Y:S01]  /*81c0*/  FMUL.FTZ R196, R20, UR8 ;  /* 0x0000000814c47c20 */ /* 0x000fe20008410000 */
[----:B------:R-:W1:Y:S01]  /*81d0*/  SHFL.UP PT, R240, R215, 0x8, RZ ;  /* 0x05000000d7f07989 */ /* 0x000e6200000e00ff */
[----:B------:R-:W-:-:S02]  /*81e0*/  FMUL.FTZ R193, R116, R193 ;  /* 0x000000c174c17220 */ /* 0x000fc40000410000 */
[----:B------:R-:W-:Y:S02]  /*81f0*/  FFMA.FTZ R197, R179, R195, R194 ;  /* 0x000000c3b3c57223 */ /* 0x000fe400000100c2 */
[----:B------:R-:W-:Y:S02]  /*8200*/  FMUL.FTZ R195, R22, UR8 ;  /* 0x0000000816c37c20 */ /* 0x000fe40008410000 */
[----:B------:R-:W-:Y:S02]  /*8210*/  FMUL.FTZ R196, R115, R196 ;  /* 0x000000c473c47220 */ /* 0x000fe40000410000 */
[----:B------:R-:W-:Y:S02]  /*8220*/  FFMA.FTZ R199, R180, R197, R193 ;  /* 0x000000c5b4c77223 */ /* 0x000fe400000100c1 */
[----:B------:R-:W-:Y:S02]  /*8230*/  FMUL.FTZ R197, R179, R198 ;  /* 0x000000c6b3c57220 */ /* 0x000fe40000410000 */
[----:B------:R-:W-:-:S02]  /*8240*/  FMUL.FTZ R198, R225, UR8 ;  /* 0x00000008e1c67c20 */ /* 0x000fc40008410000 */
[----:B------:R-:W-:Y:S02]  /*8250*/  FMUL.FTZ R195, R114, R195 ;  /* 0x000000c372c37220 */ /* 0x000fe40000410000 */
[----:B------:R-:W-:Y:S02]  /*8260*/  FFMA.FTZ R199, R181, R199, R196 ;  /* 0x000000c7b5c77223 */ /* 0x000fe400000100c4 */
[----:B------:R-:W-:Y:S02]  /*8270*/  FMUL.FTZ R200, R180, R197 ;  /* 0x000000c5b4c87220 */ /* 0x000fe40000410000 */
[----:B------:R-:W-:Y:S02]  /*8280*/  FMUL.FTZ R197, R227, UR8 ;  /* 0x00000008e3c57c20 */ /* 0x000fe40008410000 */
        /* <DEDUP_REMOVED lines=9> */
[----:B------:R-:W-:Y:S02]  /*8320*/  FFMA.FTZ R211, R184, R209, R197 ;  /* 0x000000d1b8d37223 */ /* 0x000fe400000100c5 */
[----:B------:R-:W-:Y:S02]  /*8330*/  FMUL.FTZ R199, R230, UR8 ;  /* 0x00000008e6c77c20 */ /* 0x000fe40008410000 */
[----:B------:R-:W-:Y:S02]  /*8340*/  FMUL.FTZ R209, R185, R208 ;  /* 0x000000d0b9d17220 */ /* 0x000fe40000410000 */
[----:B------:R-:W-:Y:S02]  /*8350*/  FMUL.FTZ R206, R173, UR8 ;  /* 0x00000008adce7c20 */ /* 0x000fe40008410000 */
[----:B------:R-:W-:-:S02]  /*8360*/  FMUL.FTZ R199, R110, R199 ;  /* 0x000000c76ec77220 */ /* 0x000fc40000410000 */
[----:B------:R-:W-:Y:S02]  /*8370*/  FMUL.FTZ R209, R184, R209 ;  /* 0x000000d1b8d17220 */ /* 0x000fe40000410000 */
[----:B------:R-:W-:Y:S02]  /*8380*/  FMUL.FTZ R206, R109, R206 ;  /* 0x000000ce6dce7220 */ /* 0x000fe40000410000 */
[C---:B------:R-:W-:Y:S02]  /*8390*/  FFMA.FTZ R211, R186.reuse, R211, R199 ;  /* 0x000000d3bad37223 */ /* 0x040fe400000100c7 */
[----:B------:R-:W-:Y:S02]  /*83a0*/  FMUL.FTZ R208, R186, R209 ;  /* 0x000000d1bad07220 */ /* 0x000fe40000410000 */
[C---:B------:R-:W-:Y:S02]  /*83b0*/  FFMA.FTZ R211, R187.reuse, R211, R206 ;  /* 0x000000d3bbd37223 */ /* 0x040fe400000100ce */
[----:B------:R-:W-:-:S02]  /*83c0*/  FMUL.FTZ R235, R187, R208 ;  /* 0x000000d0bbeb7220 */ /* 0x000fc40000410000 */
[C---:B------:R-:W-:Y:S02]  /*83d0*/  FFMA.FTZ R237, R188.reuse, R211, R207 ;  /* 0x000000d3bced7223 */ /* 0x040fe400000100cf */
[----:B------:R-:W-:Y:S02]  /*83e0*/  FMUL.FTZ R209, R233, UR8 ;  /* 0x00000008e9d17c20 */ /* 0x000fe40008410000 */
[----:B------:R-:W-:Y:S02]  /*83f0*/  FMUL.FTZ R224, R188, R235 ;  /* 0x000000ebbce07220 */ /* 0x000fe40000410000 */
[----:B------:R-:W-:Y:S02]  /*8400*/  FMUL.FTZ R211, R234, UR8 ;  /* 0x00000008ead37c20 */ /* 0x000fe40008410000 */
[----:B------:R-:W-:Y:S02]  /*8410*/  FMUL.FTZ R208, R104, R209 ;  /* 0x000000d168d07220 */ /* 0x000fe40000410000 */
[----:B------:R-:W-:-:S02]  /*8420*/  FMUL.FTZ R235, R189, R224 ;  /* 0x000000e0bdeb7220 */ /* 0x000fc40000410000 */
[----:B------:R-:W-:Y:S02]  /*8430*/  FMUL.FTZ R209, R106, R211 ;  /* 0x000000d36ad17220 */ /* 0x000fe40000410000 */
[----:B------:R-:W-:Y:S02]  /*8440*/  FFMA.FTZ R237, R189, R237, R202 ;  /* 0x000000edbded7223 */ /* 0x000fe400000100ca */
[----:B------:R-:W-:Y:S02]  /*8450*/  FMUL.FTZ R224, R236, UR8 ;  /* 0x00000008ece07c20 */ /* 0x000fe40008410000 */
[C---:B------:R-:W-:Y:S02]  /*8460*/  FFMA.FTZ R237, R190.reuse, R237, R209 ;  /* 0x000000edbeed7223 */ /* 0x040fe400000100d1 */
[----:B------:R-:W-:Y:S02]  /*8470*/  FMUL.FTZ R211, R105, R224 ;  /* 0x000000e069d37220 */ /* 0x000fe40000410000 */
[----:B------:R-:W-:-:S02]  /*8480*/  FMUL.FTZ R224, R190, R235 ;  /* 0x000000ebbee07220 */ /* 0x000fc40000410000 */
[C---:B------:R-:W-:Y:S02]  /*8490*/  FFMA.FTZ R237, R191.reuse, R237, R208 ;  /* 0x000000edbfed7223 */ /* 0x040fe400000100d0 */
[----:B------:R-:W-:Y:S02]  /*84a0*/  FMUL.FTZ R235, R191, R224 ;  /* 0x000000e0bfeb7220 */ /* 0x000fe40000410000 */
[C---:B0-----:R-:W-:Y:S02]  /*84b0*/  @P4 FFMA.FTZ R238, R215.reuse, R223, R238 ;  /* 0x000000dfd7ee4223 */ /* 0x041fe400000100ee */
[C---:B------:R-:W-:Y:S02]  /*84c0*/  FFMA.FTZ R223, R192.reuse, R237, R211 ;  /* 0x000000edc0df7223 */ /* 0x040fe400000100d3 */
[----:B------:R-:W-:Y:S02]  /*84d0*/  FMUL.FTZ R224, R192, R235 ;  /* 0x000000ebc0e07220 */ /* 0x000fe40000410000 */
[----:B-1----:R-:W-:Y:S01]  /*84e0*/  @P4 FMUL.FTZ R215, R215, R240 ;  /* 0x000000f0d7d74220 */ /* 0x002fe20000410000 */
[----:B------:R-:W0:Y:S01]  /*84f0*/  SHFL.DOWN PT, R239, R223, 0x1, 0x1f ;  /* 0x08201f00dfef7f89 */ /* 0x000e2200000e0000 */
[----:B------:R-:W-:-:S03]  /*8500*/  ISETP.NE.AND P4, PT, R34, 0x1f, PT ;  /* 0x0000001f2200780c */ /* 0x000fc60003f85270 */
[----:B------:R-:W1:Y:S04]  /*8510*/  SHFL.DOWN PT, R237, R224, 0x1, 0x1f ;  /* 0x08201f00e0ed7f89 */ /* 0x000e6800000e0000 */
[----:B------:R-:W2:Y:S04]  /*8520*/  SHFL.UP PT, R235, R238, 0x10, RZ ;  /* 0x06000000eeeb7989 */ /* 0x000ea800000e00ff */
[----:B------:R-:W3:Y:S02]  /*8530*/  SHFL.UP PT, R240, R215, 0x10, RZ ;  /* 0x06000000d7f07989 */ /* 0x000ee400000e00ff */
[----:B0-----:R-:W-:-:S02]  /*8540*/  @P4 FFMA.FTZ R223, R224, R239, R223 ;  /* 0x000000efe0df4223 */ /* 0x001fc400000100df */
[----:B-1----:R-:W-:-:S03]  /*8550*/  @P4 FMUL.FTZ R224, R224, R237 ;  /* 0x000000ede0e04220 */ /* 0x002fc60000410000 */
[----:B------:R-:W0:Y:S01]  /*8560*/  SHFL.DOWN PT, R239, R223, 0x2, 0x1f ;  /* 0x08401f00dfef7f89 */ /* 0x000e2200000e0000 */
[----:B--2---:R-:W-:-:S03]  /*8570*/  @P3 FFMA.FTZ R238, R215, R235, R238 ;  /* 0x000000ebd7ee3223 */ /* 0x004fc600000100ee */
[----:B------:R-:W1:Y:S01]  /*8580*/  SHFL.DOWN PT, R237, R224, 0x2, 0x1f ;  /* 0x08401f00e0ed7f89 */ /* 0x000e6200000e0000 */
[----:B---3--:R-:W-:Y:S01]  /*8590*/  @P3 FMUL.FTZ R215, R215, R240 ;  /* 0x000000f0d7d73220 */ /* 0x008fe20000410000 */
[----:B------:R-:W-:Y:S02]  /*85a0*/  ISETP.GE.U32.AND P3, PT, R34, 0x1e, PT ;  /* 0x0000001e2200780c */ /* 0x000fe40003f66070 */
[----:B-----5:R2:W-:Y:S04]  /*85b0*/  SHFL.IDX PT, R235, R18, RZ, 0x1f ;  /* 0x00001fff12eb7589 */ /* 0x0205e800000e0000 */
[----:B------:R-:W-:Y:S04]  /*85c0*/  SHFL.UP PT, R238, R238, 0x1, RZ ;  /* 0x04200000eeee7989 */ /* 0x000fe800000e00ff */
[----:B------:R-:W3:Y:S01]  /*85d0*/  SHFL.UP PT, R215, R215, 0x1, RZ ;  /* 0x04200000d7d77989 */ /* 0x000ee200000e00ff */
[----:B--2---:R-:W-:-:S02]  /*85e0*/  HFMA2.MMA R18, -RZ, RZ, 1.875, 0 ;  /* 0x3f800000ff127435 */ /* 0x004fc400000001ff */
[C---:B0-----:R-:W-:Y:S02]  /*85f0*/  @!P3 FFMA.FTZ R223, R224.reuse, R239, R223 ;  /* 0x000000efe0dfb223 */ /* 0x041fe400000100df */
[----:B-1----:R-:W-:-:S03]  /*8600*/  @!P3 FMUL.FTZ R224, R224, R237 ;  /* 0x000000ede0e0b220 */ /* 0x002fc60000410000 */
[----:B------:R-:W0:Y:S04]  /*8610*/  SHFL.DOWN PT, R239, R223, 0x4, 0x1f ;  /* 0x08801f00dfef7f89 */ /* 0x000e2800000e0000 */
[----:B------:R-:W1:Y:S01]  /*8620*/  SHFL.DOWN PT, R237, R224, 0x4, 0x1f ;  /* 0x08801f00e0ed7f89 */ /* 0x000e6200000e0000 */
[----:B---3--:R-:W-:Y:S01]  /*8630*/  @P2 FFMA.FTZ R235, R215, R235, R238 ;  /* 0x000000ebd7eb2223 */ /* 0x008fe200000100ee */
[----:B------:R-:W-:-:S03]  /*8640*/  ISETP.GE.U32.AND P2, PT, R34, 0x1c, PT ;  /* 0x0000001c2200780c */ /* 0x000fc60003f46070 */
[----:B------:R-:W-:-:S04]  /*8650*/  FFMA.FTZ R213, R213, R235, R210 ;  /* 0x000000ebd5d57223 */ /* 0x000fc800000100d2 */
[-C--:B------:R-:W-:Y:S02]  /*8660*/  FFMA.FTZ R210, R192, R213.reuse, R19 ;  /* 0x000000d5c0d27223 */ /* 0x080fe40000010013 */
[----:B------:R-:W-:Y:S02]  /*8670*/  FMUL.FTZ R236, R236, R213 ;  /* 0x000000d5ecec7220 */ /* 0x000fe40000410000 */
[----:B------:R-:W-:Y:S02]  /*8680*/  FMUL.FTZ R233, R233, R210 ;  /* 0x000000d2e9e97220 */ /* 0x000fe40000410000 */
[C---:B0-----:R-:W-:Y:S02]  /*8690*/  @!P2 FFMA.FTZ R223, R224.reuse, R239, R223 ;  /* 0x000000efe0dfa223 */ /* 0x041fe400000100df */
[----:B------:R-:W-:Y:S02]  /*86a0*/  FFMA.FTZ R19, R105, R236, RZ ;  /* 0x000000ec69137223 */ /* 0x000fe400000100ff */
[----:B-1----:R-:W-:Y:S01]  /*86b0*/  @!P2 FMUL.FTZ R224, R224, R237 ;  /* 0x000000ede0e0a220 */ /* 0x002fe20000410000 */
[----:B------:R-:W0:Y:S01]  /*86c0*/  SHFL.DOWN PT, R235, R223, 0x8, 0x1f ;  /* 0x09001f00dfeb7f89 */ /* 0x000e2200000e0000 */
[----:B------:R-:W-:Y:S01]  /*86d0*/  FFMA.FTZ R19, R104, R233, R19 ;  /* 0x000000e968137223 */ /* 0x000fe20000010013 */
[----:B------:R-:W-:Y:S01]  /*86e0*/  ISETP.GE.U32.AND P2, PT, R34, 0x18, PT ;  /* 0x000000182200780c */ /* 0x000fe20003f46070 */
[----:B------:R-:W-:Y:S01]  /*86f0*/  FFMA.FTZ R215, R191, R210, R212 ;  /* 0x000000d2bfd77223 */ /* 0x000fe200000100d4 */
[----:B------:R-:W1:Y:S01]  /*8700*/  SHFL.DOWN PT, R233, R224, 0x8, 0x1f ;  /* 0x09001f00e0e97f89 */ /* 0x000e6200000e0000 */
[----:B------:R-:W-:-:S02]  /*8710*/  IADD3 R237, R32, -c[0x0][0x174], RZ ;  /* 0x80005d0020ed7a10 */ /* 0x000fc40007ffe0ff */
[-C--:B------:R-:W-:Y:S02]  /*8720*/  FMUL.FTZ R234, R234, R215.reuse ;  /* 0x000000d7eaea7220 */ /* 0x080fe40000410000 */
[----:B------:R-:W-:Y:S02]  /*8730*/  FFMA.FTZ R212, R190, R215, R217 ;  /* 0x000000d7bed47223 */ /* 0x000fe400000100d9 */
[----:B------:R-:W-:Y:S01]  /*8740*/  FFMA.FTZ R234, R106, R234, R19 ;  /* 0x000000ea6aea7223 */ /* 0x000fe20000010013 */
[----:B------:R-:W-:Y:S01]  /*8750*/  MOV R19, RZ ;  /* 0x000000ff00137202 */ /* 0x000fe20000000f00 */
[-C--:B------:R-:W-:Y:S02]  /*8760*/  FFMA.FTZ R217, R189, R212.reuse, R174 ;  /* 0x000000d4bdd97223 */ /* 0x080fe400000100ae */
[----:B------:R-:W-:Y:S02]  /*8770*/  FMUL.FTZ R231, R231, R212 ;  /* 0x000000d4e7e77220 */ /* 0x000fe40000410000 */
[----:B------:R-:W-:Y:S01]  /*8780*/  FMUL.FTZ R232, R232, R217 ;  /* 0x000000d9e8e87220 */ /* 0x000fe20000410000 */
[----:B------:R-:W-:Y:S01]  /*8790*/  @!P0 LDS.64 R18, [R153.X8+0x1728] ;  /* 0x0017280099128984 */ /* 0x000fe20000008a00 */
[----:B------:R-:W-:Y:S01]  /*87a0*/  FFMA.FTZ R231, R107, R231, R234 ;  /* 0x000000e76be77223 */ /* 0x000fe200000100ea */
[----:B------:R-:W-:Y:S01]  /*87b0*/  ISETP.GE.U32.AND P0, PT, R34, 0x10, PT ;  /* 0x000000102200780c */ /* 0x000fe20003f06070 */
[----:B------:R-:W-:-:S02]  /*87c0*/  FFMA.FTZ R174, R188, R217, R17 ;  /* 0x000000d9bcae7223 */ /* 0x000fc40000010011 */
[----:B------:R-:W-:Y:S02]  /*87d0*/  FFMA.FTZ R234, R108, R232, R231 ;  /* 0x000000e86cea7223 */ /* 0x000fe400000100e7 */
[C---:B0-----:R-:W-:Y:S02]  /*87e0*/  @!P2 FFMA.FTZ R223, R224.reuse, R235, R223 ;  /* 0x000000ebe0dfa223 */ /* 0x041fe400000100df */
[-C--:B------:R-:W-:Y:S02]  /*87f0*/  FMUL.FTZ R17, R173, R174.reuse ;  /* 0x000000aead117220 */ /* 0x080fe40000410000 */
[----:B-1----:R-:W-:Y:S01]  /*8800*/  @!P2 FMUL.FTZ R224, R224, R233 ;  /* 0x000000e9e0e0a220 */ /* 0x002fe20000410000 */
[----:B------:R-:W0:Y:S01]  /*8810*/  SHFL.DOWN PT, R232, R223, 0x10, 0x1f ;  /* 0x0a001f00dfe87f89 */ /* 0x000e2200000e0000 */
[----:B------:R-:W-:Y:S01]  /*8820*/  FFMA.FTZ R173, R187, R174, R16 ;  /* 0x000000aebbad7223 */ /* 0x000fe20000010010 */
[----:B------:R-:W-:Y:S01]  /*8830*/  MOV R16, R33 ;  /* 0x0000002100107202 */ /* 0x000fe20000000f00 */
[----:B------:R-:W-:Y:S01]  /*8840*/  FFMA.FTZ R233, R109, R17, R234 ;  /* 0x000000116de97223 */ /* 0x000fe200000100ea */
[----:B------:R-:W1:Y:S01]  /*8850*/  SHFL.DOWN PT, R231, R224, 0x10, 0x1f ;  /* 0x0a001f00e0e77f89 */ /* 0x000e6200000e0000 */
[-C--:B------:R-:W-:Y:S01]  /*8860*/  FMUL.FTZ R230, R230, R173.reuse ;  /* 0x000000ade6e67220 */ /* 0x080fe20000410000 */
[----:B------:R-:W-:Y:S01]  /*8870*/  HFMA2.MMA R17, -RZ, RZ, 0, 0 ;  /* 0x00000000ff117435 */ /* 0x000fe200000001ff */
[----:B------:R-:W-:-:S02]  /*8880*/  FFMA.FTZ R177, R186, R173, R177 ;  /* 0x000000adbab17223 */ /* 0x000fc400000100b1 */
[----:B------:R-:W-:Y:S02]  /*8890*/  FFMA.FTZ R230, R110, R230, R233 ;  /* 0x000000e66ee67223 */ /* 0x000fe400000100e9 */
[-C--:B------:R-:W-:Y:S02]  /*88a0*/  FMUL.FTZ R233, R176, R177.reuse ;  /* 0x000000b1b0e97220 */ /* 0x080fe40000410000 */
[----:B------:R-:W-:Y:S02]  /*88b0*/  FFMA.FTZ R176, R184, R177, R229 ;  /* 0x000000b1b8b07223 */ /* 0x000fe400000100e5 */
[----:B------:R-:W-:Y:S02]  /*88c0*/  FFMA.FTZ R233, R111, R233, R230 ;  /* 0x000000e96fe97223 */ /* 0x000fe400000100e6 */
[-C--:B------:R-:W-:Y:S02]  /*88d0*/  FMUL.FTZ R227, R227, R176.reuse ;  /* 0x000000b0e3e37220 */ /* 0x080fe40000410000 */
[----:B------:R-:W-:-:S02]  /*88e0*/  FFMA.FTZ R228, R185, R176, R228 ;  /* 0x000000b0b9e47223 */ /* 0x000fc400000100e4 */
[----:B------:R-:W-:Y:S02]  /*88f0*/  IMAD R234, R201, c[0x0][0x2b8], RZ ;  /* 0x0000ae00c9ea7a24 */ /* 0x000fe400078e02ff */
[----:B------:R-:W-:-:S04]  /*8900*/  IMAD.WIDE.U32 R16, R29, c[0x0][0x2b8], R16 ;  /* 0x0000ae001d107a25 */ /* 0x000fc800078e0010 */
[C---:B0-----:R-:W-:Y:S01]  /*8910*/  @!P0 FFMA.FTZ R223, R224.reuse, R232, R223 ;  /* 0x000000e8e0df8223 */ /* 0x041fe200000100df */
[----:B------:R-:W-:Y:S01]  /*8920*/  SHFL.IDX PT, R230, R19, RZ, 0x1f ;  /* 0x00001fff13e67589 */ /* 0x000fe200000e0000 */
[----:B-1----:R-:W-:Y:S02]  /*8930*/  @!P0 FMUL.FTZ R224, R224, R231 ;  /* 0x000000e7e0e08220 */ /* 0x002fe40000410000 */
[----:B------:R-:W-:Y:S02]  /*8940*/  FFMA.FTZ R232, R112, R227, R233 ;  /* 0x000000e370e87223 */ /* 0x000fe400000100e9 */
[-C--:B------:R-:W-:Y:S01]  /*8950*/  FMUL.FTZ R227, R225, R228.reuse ;  /* 0x000000e4e1e37220 */ /* 0x080fe20000410000 */
[----:B------:R-:W-:Y:S01]  /*8960*/  SHFL.DOWN PT, R233, R224, 0x1, 0x1f ;  /* 0x08201f00e0e97f89 */ /* 0x000fe200000e0000 */
[----:B------:R-:W-:Y:S02]  /*8970*/  FFMA.FTZ R225, R183, R228, R226 ;  /* 0x000000e4b7e17223 */ /* 0x000fe400000100e2 */
[----:B------:R-:W-:Y:S01]  /*8980*/  FFMA.FTZ R227, R113, R227, R232 ;  /* 0x000000e371e37223 */ /* 0x000fe200000100e8 */
[----:B------:R-:W0:Y:S01]  /*8990*/  SHFL.DOWN PT, R226, R223, 0x1, 0x1f ;  /* 0x08201f00dfe27f89 */ /* 0x000e2200000e0000 */
[----:B------:R-:W-:-:S02]  /*89a0*/  FMUL.FTZ R22, R22, R225 ;  /* 0x000000e116167220 */ /* 0x000fc40000410000 */
[----:B------:R-:W-:Y:S01]  /*89b0*/  IMAD R235, R29, c[0x0][0x2bc], R234 ;  /* 0x0000af001deb7a24 */ /* 0x000fe200078e02ea */
[----:B------:R-:W-:Y:S01]  /*89c0*/  SHFL.IDX PT, R232, R224, RZ, 0x1f ;  /* 0x00001fffe0e87589 */ /* 0x000fe200000e0000 */
[----:B------:R-:W-:Y:S02]  /*89d0*/  FFMA.FTZ R236, R114, R22, R227 ;  /* 0x0000001672ec7223 */ /* 0x000fe400000100e3 */
[----:B------:R-:W-:Y:S01]  /*89e0*/  FFMA.FTZ R227, R182, R225, R23 ;  /* 0x000000e1b6e37223 */ /* 0x000fe20000010017 */
[----:B------:R-:W-:Y:S01]  /*89f0*/  IADD3 R17, R17, R235, RZ ;  /* 0x000000eb11117210 */ /* 0x000fe20007ffe0ff */
[----:B------:R-:W-:Y:S02]  /*8a00*/  IMAD R234, R203, c[0x0][0x2c0], RZ ;  /* 0x0000b000cbea7a24 */ /* 0x000fe400078e02ff */
[----:B------:R-:W-:Y:S02]  /*8a10*/  FFMA.FTZ R229, R181, R227, R222 ;  /* 0x000000e3b5e57223 */ /* 0x000fe400000100de */
[----:B------:R-:W-:-:S02]  /*8a20*/  IMAD R231, R31, c[0x0][0x2c4], R234 ;  /* 0x0000b1001fe77a24 */ /* 0x000fc400078e02ea */
[----:B------:R1:W2:Y:S01]  /*8a30*/  SHFL.IDX PT, R234, R223, RZ, 0x1f ;  /* 0x00001fffdfea7589 */ /* 0x0002a200000e0000 */
[----:B------:R-:W-:-:S04]  /*8a40*/  IMAD.WIDE.U32 R16, R31, c[0x0][0x2c0], R16 ;  /* 0x0000b0001f107a25 */ /* 0x000fc800078e0010 */
[----:B------:R-:W-:Y:S01]  /*8a50*/  FMUL.FTZ R220, R220, R229 ;  /* 0x000000e5dcdc7220 */ /* 0x000fe20000410000 */
[----:B------:R-:W-:Y:S01]  /*8a60*/  IADD3 R231, R17, R231, RZ ;  /* 0x000000e711e77210 */ /* 0x000fe20007ffe0ff */
[----:B------:R-:W-:Y:S01]  /*8a70*/  FMUL.FTZ R17, R20, R227 ;  /* 0x000000e314117220 */ /* 0x000fe20000410000 */
[----:B------:R-:W-:Y:S01]  /*8a80*/  LEA R22, P2, R16, c[0x0][0x320], 0x2 ;  /* 0x0000c80010167a11 */ /* 0x000fe200078410ff */
[----:B0-----:R-:W-:Y:S01]  /*8a90*/  @P1 FFMA.FTZ R230, R233, R230, R226 ;  /* 0x000000e6e9e61223 */ /* 0x001fe200000100e2 */
[----:B------:R-:W-:Y:S01]  /*8aa0*/  IADD3 R20, P0, R6, R16, RZ ;  /* 0x0000001006147210 */ /* 0x000fe20007f1e0ff */
[----:B-1----:R-:W-:Y:S01]  /*8ab0*/  FFMA.FTZ R223, R180, R229, R221 ;  /* 0x000000e5b4df7223 */ /* 0x002fe200000100dd */
[----:B------:R-:W-:Y:S01]  /*8ac0*/  LEA.HI.X R23, R16, c[0x0][0x324], R231, 0x2, P2 ;  /* 0x0000c90010177a11 */ /* 0x000fe200010f14e7 */
[----:B------:R-:W-:Y:S02]  /*8ad0*/  FFMA.FTZ R221, R230, R25, R216 ;  /* 0x00000019e6dd7223 */ /* 0x000fe400000100d8 */
[----:B------:R-:W-:-:S02]  /*8ae0*/  FFMA.FTZ R233, R179, R223, R24 ;  /* 0x000000dfb3e97223 */ /* 0x000fc40000010018 */
[----:B------:R-:W-:Y:S02]  /*8af0*/  FFMA.FTZ R219, R178, R221, R219 ;  /* 0x000000ddb2db7223 */ /* 0x000fe400000100db */
[----:B------:R-:W-:Y:S02]  /*8b00*/  FFMA.FTZ R235, R115, R17, R236 ;  /* 0x0000001173eb7223 */ /* 0x000fe400000100ec */
[----:B------:R-:W-:Y:S02]  /*8b10*/  FFMA.FTZ R179, R179, R219, R194 ;  /* 0x000000dbb3b37223 */ /* 0x000fe400000100c2 */
[----:B------:R-:W-:Y:S02]  /*8b20*/  IMAD R17, R237, -0x200, RZ ;  /* 0xfffffe00ed117824 */ /* 0x000fe400078e02ff */
[----:B------:R-:W-:Y:S02]  /*8b30*/  FFMA.FTZ R193, R180, R179, R193 ;  /* 0x000000b3b4c17223 */ /* 0x000fe400000100c1 */
[----:B------:R-:W-:Y:S01]  /*8b40*/  IMAD.WIDE R16, R17, 0x4, R22 ;  /* 0x0000000411107825 */ /* 0x000fe200078e0216 */
[----:B------:R-:W-:-:S03]  /*8b50*/  LEA R22, P1, R87, R22, 0x2 ;  /* 0x0000001657167211 */ /* 0x000fc600078210ff */
[----:B------:R-:W-:Y:S01]  /*8b60*/  FFMA.FTZ R181, R181, R193, R196 ;  /* 0x000000c1b5b57223 */ /* 0x000fe200000100c4 */
[----:B------:R-:W-:Y:S01]  /*8b70*/  LEA.HI.X R23, R87, R23, R86, 0x2, P1 ;  /* 0x0000001757177211 */ /* 0x000fe200008f1456 */
[----:B--2---:R-:W-:Y:S01]  /*8b80*/  FFMA.FTZ R25, R232, R19, R234 ;  /* 0x00000013e8197223 */ /* 0x004fe200000100ea */
[----:B------:R-:W-:Y:S01]  /*8b90*/  MOV R19, UR19 ;  /* 0x0000001300137c02 */ /* 0x000fe20008000f00 */
[----:B------:R-:W-:Y:S01]  /*8ba0*/  FFMA.FTZ R195, R182, R181, R195 ;  /* 0x000000b5b6c37223 */ /* 0x000fe200000100c3 */
[----:B------:R-:W-:Y:S01]  /*8bb0*/  IADD3 R182, -R6, c[0x0][0x168], -R33 ;  /* 0x00005a0006b67a10 */ /* 0x000fe20007ffe921 */
[----:B------:R-:W-:Y:S02]  /*8bc0*/  FMUL.FTZ R24, R232, R18 ;  /* 0x00000012e8187220 */ /* 0x000fe40000410000 */
[----:B------:R-:W-:Y:S02]  /*8bd0*/  FFMA.FTZ R183, R183, R195, R198 ;  /* 0x000000c3b7b77223 */ /* 0x000fe400000100c6 */
[----:B------:R-:W-:Y:S01]  /*8be0*/  IMAD.WIDE.U32 R18, R19, c[0x0][0x2d0], R22 ;  /* 0x0000b40013127a25 */ /* 0x000fe200078e0016 */
[----:B------:R-:W-:Y:S01]  /*8bf0*/  SHF.L.U32 R22, R33, 0x4, RZ ;  /* 0x0000000421167819 */ /* 0x000fe200000006ff */
[----:B------:R0:W-:Y:S02]  /*8c00*/  @!P5 STS.64 [R153.X8+0x1728], R24 ;  /* 0x001728189900d388 */ /* 0x0001e40000008a00 */
[----:B------:R-:W-:Y:S01]  /*8c10*/  FFMA.FTZ R185, R185, R183, R200 ;  /* 0x000000b7b9b97223 */ /* 0x000fe200000100c8 */
[----:B------:R-:W-:Y:S01]  /*8c20*/  LEA.HI.SX32 R22, R22, R22, 0x1b ;  /* 0x0000001616167211 */ /* 0x000fe200078fdaff */
[----:B------:R-:W-:-:S02]  /*8c30*/  FMUL.FTZ R194, R213, UR8 ;  /* 0x00000008d5c27c20 */ /* 0x000fc40008410000 */
[----:B------:R-:W-:Y:S02]  /*8c40*/  FFMA.FTZ R197, R184, R185, R197 ;  /* 0x000000b9b8c57223 */ /* 0x000fe400000100c5 */
[----:B------:R-:W-:Y:S02]  /*8c50*/  FFMA.FTZ R220, R116, R220, R235 ;  /* 0x000000dc74dc7223 */ /* 0x000fe400000100eb */
[----:B------:R-:W-:Y:S02]  /*8c60*/  FMUL.FTZ R218, R218, R223 ;  /* 0x000000dfdada7220 */ /* 0x000fe40000410000 */
[-C--:B------:R-:W-:Y:S02]  /*8c70*/  FMUL.FTZ R216, R214, R233.reuse ;  /* 0x000000e9d6d87220 */ /* 0x080fe40000410000 */
[----:B------:R-:W-:Y:S02]  /*8c80*/  FFMA.FTZ R214, R178, R233, R21 ;  /* 0x000000e9b2d67223 */ /* 0x000fe40000010015 */
[----:B------:R-:W-:-:S02]  /*8c90*/  FFMA.FTZ R199, R186, R197, R199 ;  /* 0x000000c5bac77223 */ /* 0x000fc400000100c7 */
[----:B------:R-:W-:Y:S02]  /*8ca0*/  FMUL.FTZ R21, R105, R194 ;  /* 0x000000c269157220 */ /* 0x000fe40000410000 */
[----:B------:R-:W-:Y:S02]  /*8cb0*/  FFMA.FTZ R235, R117, R218, R220 ;  /* 0x000000da75eb7223 */ /* 0x000fe400000100dc */
[----:B------:R-:W-:Y:S01]  /*8cc0*/  FMUL.FTZ R23, R210, UR8 ;  /* 0x00000008d2177c20 */ /* 0x000fe20008410000 */
[----:B------:R1:W-:Y:S01]  /*8cd0*/  STS [R22.X4+0x430], R21 ;  /* 0x0004301516007388 */ /* 0x0003e20000004800 */
[----:B0-----:R-:W-:Y:S02]  /*8ce0*/  FMUL.FTZ R24, R174, UR8 ;  /* 0x00000008ae187c20 */ /* 0x001fe40008410000 */
[----:B------:R-:W-:Y:S02]  /*8cf0*/  FFMA.FTZ R187, R187, R199, R206 ;  /* 0x000000c7bbbb7223 */ /* 0x000fe400000100ce */
[----:B------:R-:W-:-:S02]  /*8d00*/  FFMA.FTZ R178, R118, R216, R235 ;  /* 0x000000d876b27223 */ /* 0x000fc400000100eb */
[----:B------:R-:W-:Y:S02]  /*8d10*/  FMUL.FTZ R23, R104, R23 ;  /* 0x0000001768177220 */ /* 0x000fe40000410000 */
[----:B------:R-:W-:Y:S02]  /*8d20*/  FMUL.FTZ R235, R215, UR8 ;  /* 0x00000008d7eb7c20 */ /* 0x000fe40008410000 */
[----:B-1----:R-:W-:Y:S01]  /*8d30*/  FMUL.FTZ R21, R109, R24 ;  /* 0x000000186d157220 */ /* 0x002fe20000410000 */
[----:B------:R0:W-:Y:S01]  /*8d40*/  STS [R22.X4+0x434], R23 ;  /* 0x0004341716007388 */ /* 0x0001e20000004800 */
[----:B------:R-:W-:Y:S02]  /*8d50*/  FMUL.FTZ R180, R212, UR8 ;  /* 0x00000008d4b47c20 */ /* 0x000fe40008410000 */
[----:B------:R-:W-:Y:S01]  /*8d60*/  FMUL.FTZ R24, R177, UR8 ;  /* 0x00000008b1187c20 */ /* 0x000fe20008410000 */
[----:B------:R-:W-:Y:S01]  /*8d70*/  STS [R22.X4+0x444], R21 ;  /* 0x0004441516007388 */ /* 0x000fe20000004800 */
[----:B------:R-:W-:-:S02]  /*8d80*/  FFMA.FTZ R207, R188, R187, R207 ;  /* 0x000000bbbccf7223 */ /* 0x000fc400000100cf */
[----:B------:R-:W-:Y:S02]  /*8d90*/  FMUL.FTZ R235, R106, R235 ;  /* 0x000000eb6aeb7220 */ /* 0x000fe40000410000 */
[----:B------:R-:W-:Y:S02]  /*8da0*/  FMUL.FTZ R237, R217, UR8 ;  /* 0x00000008d9ed7c20 */ /* 0x000fe40008410000 */
[----:B------:R-:W-:Y:S01]  /*8db0*/  FMUL.FTZ R25, R107, R180 ;  /* 0x000000b46b197220 */ /* 0x000fe20000410000 */
[----:B------:R1:W-:Y:S01]  /*8dc0*/  STS [R22.X4+0x438], R235 ;  /* 0x000438eb16007388 */ /* 0x0003e20000004800 */
[----:B0-----:R-:W-:Y:S02]  /*8dd0*/  FMUL.FTZ R23, R111, R24 ;  /* 0x000000186f177220 */ /* 0x001fe40000410000 */
[----:B------:R-:W-:Y:S01]  /*8de0*/  FFMA.FTZ R189, R189, R207, R202 ;  /* 0x000000cfbdbd7223 */ /* 0x000fe200000100ca */
[----:B------:R0:W-:Y:S01]  /*8df0*/  STS [R22.X4+0x43c], R25 ;  /* 0x00043c1916007388 */ /* 0x0001e20000004800 */
[----:B------:R-:W-:-:S02]  /*8e00*/  FMUL.FTZ R24, R228, UR8 ;  /* 0x00000008e4187c20 */ /* 0x000fc40008410000 */
[----:B------:R-:W-:Y:S01]  /*8e10*/  FMUL.FTZ R237, R108, R237 ;  /* 0x000000ed6ced7220 */ /* 0x000fe20000410000 */
[----:B------:R-:W-:Y:S01]  /*8e20*/  STS [R22.X4+0x44c], R23 ;  /* 0x00044c1716007388 */ /* 0x000fe20000004800 */
[----:B------:R-:W-:Y:S02]  /*8e30*/  FMUL.FTZ R239, R173, UR8 ;  /* 0x00000008adef7c20 */ /* 0x000fe40008410000 */
[----:B------:R-:W-:Y:S01]  /*8e40*/  FFMA.FTZ R209, R190, R189, R209 ;  /* 0x000000bdbed17223 */ /* 0x000fe200000100d1 */
[----:B------:R2:W-:Y:S01]  /*8e50*/  STS [R22.X4+0x440], R237 ;  /* 0x000440ed16007388 */ /* 0x0005e20000004800 */
[----:B-1----:R-:W-:Y:S02]  /*8e60*/  FMUL.FTZ R235, R113, R24 ;  /* 0x0000001871eb7220 */ /* 0x002fe40000410000 */
[----:B0-----:R-:W-:Y:S02]  /*8e70*/  FMUL.FTZ R25, R176, UR8 ;  /* 0x00000008b0197c20 */ /* 0x001fe40008410000 */
[----:B------:R-:W-:Y:S01]  /*8e80*/  FMUL.FTZ R24, R227, UR8 ;  /* 0x00000008e3187c20 */ /* 0x000fe20008410000 */
[----:B------:R-:W-:Y:S01]  /*8e90*/  STS [R22.X4+0x454], R235 ;  /* 0x000454eb16007388 */ /* 0x000fe20000004800 */
[----:B------:R-:W-:-:S02]  /*8ea0*/  FMUL.FTZ R239, R110, R239 ;  /* 0x000000ef6eef7220 */ /* 0x000fc40000410000 */
[----:B------:R-:W-:Y:S02]  /*8eb0*/  FFMA.FTZ R191, R191, R209, R208 ;  /* 0x000000d1bfbf7223 */ /* 0x000fe400000100d0 */
[----:B--2---:R-:W-:Y:S01]  /*8ec0*/  FMUL.FTZ R237, R225, UR8 ;  /* 0x00000008e1ed7c20 */ /* 0x004fe20008410000 */
[----:B------:R0:W-:Y:S01]  /*8ed0*/  STS [R22.X4+0x448], R239 ;  /* 0x000448ef16007388 */ /* 0x0001e20000004800 */
[----:B------:R-:W-:Y:S02]  /*8ee0*/  FMUL.FTZ R25, R112, R25 ;  /* 0x0000001970197220 */ /* 0x000fe40000410000 */
[----:B------:R-:W-:Y:S02]  /*8ef0*/  FMUL.FTZ R21, R115, R24 ;  /* 0x0000001873157220 */ /* 0x000fe40000410000 */
[----:B------:R-:W-:Y:S01]  /*8f00*/  FMUL.FTZ R23, R229, UR8 ;  /* 0x00000008e5177c20 */ /* 0x000fe20008410000 */
[----:B------:R-:W-:Y:S01]  /*8f10*/  STS [R22.X4+0x450], R25 ;  /* 0x0004501916007388 */ /* 0x000fe20000004800 */
[----:B------:R-:W-:-:S02]  /*8f20*/  FMUL.FTZ R24, R223, UR8 ;  /* 0x00000008df187c20 */ /* 0x000fc40008410000 */
[----:B------:R-:W-:Y:S01]  /*8f30*/  FFMA.FTZ R211, R192, R191, R211 ;  /* 0x000000bfc0d37223 */ /* 0x000fe200000100d3 */
[----:B------:R1:W-:Y:S01]  /*8f40*/  STS [R22.X4+0x45c], R21 ;  /* 0x00045c1516007388 */ /* 0x0003e20000004800 */
[----:B------:R-:W-:Y:S02]  /*8f50*/  FMUL.FTZ R237, R114, R237 ;  /* 0x000000ed72ed7220 */ /* 0x000fe40000410000 */
[----:B0-----:R-:W-:Y:S02]  /*8f60*/  FMUL.FTZ R239, R116, R23 ;  /* 0x0000001774ef7220 */ /* 0x001fe40000410000 */
[----:B------:R-:W-:Y:S01]  /*8f70*/  FMUL.FTZ R23, R233, UR8 ;  /* 0x00000008e9177c20 */ /* 0x000fe20008410000 */
[----:B------:R0:W-:Y:S01]  /*8f80*/  STS [R22.X4+0x458], R237 ;  /* 0x000458ed16007388 */ /* 0x0001e20000004800 */
[----:B------:R-:W-:Y:S02]  /*8f90*/  FMUL.FTZ R180, R214, UR8 ;  /* 0x00000008d6b47c20 */ /* 0x000fe40008410000 */
[----:B------:R-:W-:Y:S01]  /*8fa0*/  FMUL.FTZ R241, R117, R24 ;  /* 0x0000001875f17220 */ /* 0x000fe20000410000 */
[----:B-1----:R-:W-:Y:S01]  /*8fb0*/  IADD3.X R21, R7, R231, RZ, P0, !PT ;  /* 0x000000e707157210 */ /* 0x002fe200007fe4ff */
[-C--:B------:R-:W-:Y:S01]  /*8fc0*/  FFMA.FTZ R24, R159, -R88.reuse, R213 ;  /* 0x800000589f187223 */ /* 0x080fe200000100d5 */
[----:B------:R-:W-:Y:S01]  /*8fd0*/  ISETP.GE.AND P0, PT, R182, 0x1, PT ;  /* 0x00000001b600780c */ /* 0x000fe20003f06270 */
[----:B------:R-:W-:Y:S01]  /*8fe0*/  FMUL.FTZ R25, R211, R88 ;  /* 0x00000058d3197220 */ /* 0x000fe20000410000 */
[----:B------:R1:W-:Y:S01]  /*8ff0*/  STS [R22.X4+0x460], R239 ;  /* 0x000460ef16007388 */ /* 0x0003e20000004800 */
[----:B------:R-:W-:-:S02]  /*9000*/  FMUL.FTZ R235, R118, R23 ;  /* 0x0000001776eb7220 */ /* 0x000fc40000410000 */
[----:B0-----:R-:W-:Y:S01]  /*9010*/  FMUL.FTZ R237, R119, R180 ;  /* 0x000000b477ed7220 */ /* 0x001fe20000410000 */
[----:B------:R1:W-:Y:S01]  /*9020*/  STS [R22.X4+0x464], R241 ;  /* 0x000464f116007388 */ /* 0x0003e20000004800 */
[-C--:B------:R-:W-:Y:S02]  /*9030*/  FFMA.FTZ R213, R160, -R89.reuse, R210 ;  /* 0x80000059a0d57223 */ /* 0x080fe400000100d2 */
[----:B------:R-:W-:Y:S01]  /*9040*/  FMUL.FTZ R180, R191, R89 ;  /* 0x00000059bfb47220 */ /* 0x000fe20000410000 */
[----:B------:R1:W-:Y:S01]  /*9050*/  STS [R22.X4+0x468], R235 ;  /* 0x000468eb16007388 */ /* 0x0003e20000004800 */
[----:B------:R-:W-:Y:S02]  /*9060*/  FFMA.FTZ R23, R25, R24, RZ ;  /* 0x0000001819177223 */ /* 0x000fe400000100ff */
[-C--:B------:R-:W-:Y:S01]  /*9070*/  FFMA.FTZ R215, R157, -R90.reuse, R215 ;  /* 0x8000005a9dd77223 */ /* 0x080fe200000100d7 */
[----:B------:R1:W-:Y:S01]  /*9080*/  STS [R22.X4+0x46c], R237 ;  /* 0x00046ced16007388 */ /* 0x0003e20000004800 */
[----:B------:R-:W-:-:S02]  /*9090*/  FMUL.FTZ R184, R209, R90 ;  /* 0x0000005ad1b87220 */ /* 0x000fc40000410000 */
[----:B------:R-:W-:Y:S02]  /*90a0*/  FFMA.FTZ R23, R180, R213, R23 ;  /* 0x000000d5b4177223 */ /* 0x000fe40000010017 */
[-C--:B------:R-:W-:Y:S02]  /*90b0*/  FFMA.FTZ R231, R158, -R91.reuse, R212 ;  /* 0x8000005b9ee77223 */ /* 0x080fe400000100d4 */
[----:B------:R-:W-:Y:S02]  /*90c0*/  FMUL.FTZ R186, R189, R91 ;  /* 0x0000005bbdba7220 */ /* 0x000fe40000410000 */
[----:B------:R-:W-:Y:S02]  /*90d0*/  FFMA.FTZ R23, R184, R215, R23 ;  /* 0x000000d7b8177223 */ /* 0x000fe40000010017 */
[-C--:B------:R-:W-:Y:S02]  /*90e0*/  FFMA.FTZ R217, R169, -R92.reuse, R217 ;  /* 0x8000005ca9d97223 */ /* 0x080fe400000100d9 */
[----:B------:R-:W-:-:S02]  /*90f0*/  FMUL.FTZ R188, R207, R92 ;  /* 0x0000005ccfbc7220 */ /* 0x000fc40000410000 */
[----:B------:R-:W-:Y:S01]  /*9100*/  FFMA.FTZ R190, R186, R231, R23 ;  /* 0x000000e7babe7223 */ /* 0x000fe20000010017 */
[----:B------:R-:W-:Y:S06]  /*9110*/  BAR.SYNC.DEFER_BLOCKING 0x0 ;  /* 0x0000000000007b1d */ /* 0x000fec0000010000 */
[----:B------:R-:W-:Y:S05]  /*9120*/  @!P0 BRA `(.L_x_5167) ;  /* 0x0000009000008947 */ /* 0x000fea0003800000 */
[----:B-1----:R-:W-:Y:S01]  /*9130*/  LEA.HI.SX32 R192, R33, R33, 0x1b ;  /* 0x0000002121c07211 */ /* 0x002fe200078fdaff */
[----:B------:R-:W-:Y:S02]  /*9140*/  IMAD R156, R156, c[0x0][0x2d0], RZ ;  /* 0x0000b4009c9c7a24 */ /* 0x000fe400078e02ff */
[----:B------:R-:W-:-:S02]  /*9150*/  IMAD.WIDE.U32 R20, R153, c[0x0][0x2d0], R20 ;  /* 0x0000b40099147a25 */ /* 0x000fc400078e0014 */
[----:B------:R-:W0:Y:S02]  /*9160*/  LDS R235, [R192.X4+0x430] ;  /* 0x00043000c0eb7984 */ /* 0x000e240000004800 */
[----:B------:R-:W-:Y:S01]  /*9170*/  IMAD R23, R153, c[0x0][0x2d4], R156 ;  /* 0x0000b50099177a24 */ /* 0x000fe200078e029c */
[----:B------:R-:W-:-:S04]  /*9180*/  LEA R22, P0, R20, c[0x0][0x320], 0x2 ;  /* 0x0000c80014167a11 */ /* 0x000fc800078010ff */
[----:B------:R-:W-:-:S04]  /*9190*/  IADD3 R23, R21, R23, RZ ;  /* 0x0000001715177210 */ /* 0x000fc80007ffe0ff */
[----:B------:R-:W-:-:S05]  /*91a0*/  LEA.HI.X R23, R20, c[0x0][0x324], R23, 0x2, P0 ;  /* 0x0000c90014177a11 */ /* 0x000fca00000f1417 */
[----:B0-----:R0:W-:Y:S02]  /*91b0*/  RED.E.ADD.F32.FTZ.RN.STRONG.GPU [R22.64], R235 ;  /* 0x000000eb1600798e */ /* 0x0011e4000c10e78c */
.L_x_5167:
[----:B-1----:R-:W-:Y:S05]  /*91c0*/  BSYNC B0 ;  /* 0x0000000000007941 */ /* 0x002fea0003800000 */
.L_x_5166:
[-C--:B------:R-:W-:Y:S01]  /*91d0*/  FFMA.FTZ R21, R168, -R93.reuse, R174 ;  /* 0x8000005da8157223 */ /* 0x080fe200000100ae */
[----:B------:R-:W-:Y:S01]  /*91e0*/  IADD3 R206, R33, 0x20, RZ ;  /* 0x0000002021ce7810 */ /* 0x000fe20007ffe0ff */
[----:B------:R-:W-:Y:S01]  /*91f0*/  FMUL.FTZ R20, R187, R93 ;  /* 0x0000005dbb147220 */ /* 0x000fe20000410000 */
[----:B------:R-:W-:Y:S01]  /*9200*/  ISETP.GE.AND P0, PT, R182, 0x21, PT ;  /* 0x00000021b600780c */ /* 0x000fe20003f06270 */
[----:B------:R-:W-:Y:S01]  /*9210*/  FFMA.FTZ R190, R188, R217, R190 ;  /* 0x000000d9bcbe7223 */ /* 0x000fe200000100be */
[----:B------:R-:W-:Y:S01]  /*9220*/  LEA.HI.SX32 R206, R206, R33, 0x1b ;  /* 0x00000021cece7211 */ /* 0x000fe200078fdaff */
[-C--:B0-----:R-:W-:Y:S01]  /*9230*/  FFMA.FTZ R22, R167, -R94.reuse, R173 ;  /* 0x8000005ea7167223 */ /* 0x081fe200000100ad */
[----:B------:R-:W-:Y:S01]  /*9240*/  USHF.L.U64.HI UR8, UR6, 0x2, UR7 ;  /* 0x0000000206087899 */ /* 0x000fe20008010207 */
[----:B------:R-:W-:Y:S01]  /*9250*/  FMUL.FTZ R23, R199, R94 ;  /* 0x0000005ec7177220 */ /* 0x000fe20000410000 */
[----:B------:R-:W-:Y:S01]  /*9260*/  ULDC.64 UR10, c[0x0][0x2d0] ;  /* 0x0000b400000a7ab9 */ /* 0x000fe20000000a00 */
        /* <DEDUP_REMOVED lines=28> */
[----:B------:R-:W-:Y:S02]  /*9430*/  FMUL.FTZ R202, R175, R214 ;  /* 0x000000d6afca7220 */ /* 0x000fe40000410000 */
[----:B------:R-:W-:Y:S02]  /*9440*/  FFMA.FTZ R235, R172, -R103, R214 ;  /* 0x80000067aceb7223 */ /* 0x000fe400000100d6 */
[-C--:B------:R-:W-:Y:S02]  /*9450*/  FFMA.FTZ R233, R171, -R102.reuse, R233 ;  /* 0x80000066abe97223 */ /* 0x080fe400000100e9 */
[----:B------:R-:W-:Y:S02]  /*9460*/  FMUL.FTZ R175, R219, R102 ;  /* 0x00000066dbaf7220 */ /* 0x000fe40000410000 */
[----:B------:R-:W-:Y:S02]  /*9470*/  FFMA.FTZ R174, R198, R223, R174 ;  /* 0x000000dfc6ae7223 */ /* 0x000fe400000100ae */
[----:B------:R-:W-:-:S02]  /*9480*/  FMUL.FTZ R237, R200, R235 ;  /* 0x000000ebc8ed7220 */ /* 0x000fc40000410000 */
[----:B------:R-:W-:Y:S02]  /*9490*/  FFMA.FTZ R174, R175, R233, R174 ;  /* 0x000000e9afae7223 */ /* 0x000fe400000100ae */
[----:B------:R-:W-:Y:S01]  /*94a0*/  FMUL.FTZ R239, R119, R202 ;  /* 0x000000ca77ef7220 */ /* 0x000fe20000410000 */
[----:B------:R-:W-:Y:S01]  /*94b0*/  IADD3 R202, R33, 0x40, RZ ;  /* 0x0000004021ca7810 */ /* 0x000fe20007ffe0ff */
[----:B------:R-:W-:Y:S02]  /*94c0*/  FADD.FTZ R174, R174, R237 ;  /* 0x000000edaeae7221 */ /* 0x000fe40000010000 */
[----:B------:R0:W1:Y:S01]  /*94d0*/  LDS R237, [R206.X4+0x4b0] ;  /* 0x0004b000ceed7984 */ /* 0x0000620000004800 */
[----:B------:R-:W-:Y:S01]  /*94e0*/  FADD.FTZ R178, R178, R239 ;  /* 0x000000efb2b27221 */ /* 0x000fe20000010000 */
[----:B------:R-:W-:Y:S05]  /*94f0*/  @!P0 BRA `(.L_x_5169) ;  /* 0x0000004000008947 */ /* 0x000fea0003800000 */
[----:B------:R-:W-:-:S05]  /*9500*/  MOV R239, UR19 ;  /* 0x0000001300ef7c02 */ /* 0x000fca0008000f00 */
[----:B------:R-:W-:-:S05]  /*9510*/  IMAD.WIDE.U32 R16, R239, c[0x0][0x2d0], R16 ;  /* 0x0000b400ef107a25 */ /* 0x000fca00078e0010 */
[----:B------:R-:W-:-:S05]  /*9520*/  IADD3 R17, R17, UR8, RZ ;  /* 0x0000000811117c10 */ /* 0x000fca000fffe0ff */
[----:B-1----:R1:W-:Y:S02]  /*9530*/  RED.E.ADD.F32.FTZ.RN.STRONG.GPU [R16.64+-0x780], R237 ;  /* 0xfff880ed1000798e */ /* 0x0023e4000c10e78c */
.L_x_5169:
[----:B------:R-:W-:Y:S05]  /*9540*/  BSYNC B0 ;  /* 0x0000000000007941 */ /* 0x000fea0003800000 */
.L_x_5168:
        /* <DEDUP_REMOVED lines=14> */
.L_x_5171:
[----:B-1----:R-:W-:Y:S05]  /*9630*/  BSYNC B0 ;  /* 0x0000000000007941 */ /* 0x002fea0003800000 */
.L_x_5170:
[----:B--2---:R1:W2:Y:S01]  /*9640*/  LDS R17, [R208.X4+0x5b0] ;  /* 0x0005b000d0117984 */ /* 0x0042a20000004800 */
[----:B------:R-:W-:Y:S01]  /*9650*/  BSSY B0, `(.L_x_5172) ;  /* 0x0000005000007945 */ /* 0x000fe20003800000 */
[----:B------:R-:W-:Y:S02]  /*9660*/  IADD3 R202, R33, 0xa0, RZ ;  /* 0x000000a021ca7810 */ /* 0x000fe40007ffe0ff */
[----:B------:R-:W-:Y:S01]  /*9670*/  LEA.HI.SX32 R16, R16, R33, 0x1b ;  /* 0x0000002110107211 */ /* 0x000fe200078fdaff */
[----:B------:R-:W-:Y:S05]  /*9680*/  @!P0 BRA `(.L_x_5173) ;  /* 0x0000001000008947 */ /* 0x000fea0003800000 */
[----:B--2---:R2:W-:Y:S02]  /*9690*/  RED.E.ADD.F32.FTZ.RN.STRONG.GPU [R18.64+-0x680], R17 ;  /* 0xfff980111200798e */ /* 0x0045e4000c10e78c */
.L_x_5173:
[----:B------:R-:W-:Y:S05]  /*96a0*/  BSYNC B0 ;  /* 0x0000000000007941 */ /* 0x000fea0003800000 */
.L_x_5172:
[----:B--2---:R2:W3:Y:S01]  /*96b0*/  LDS R17, [R16.X4+0x630] ;  /* 0x0006300010117984 */ /* 0x0044e20000004800 */
[----:B------:R-:W-:Y:S01]  /*96c0*/  BSSY B0, `(.L_x_5174) ;  /* 0x0000005000007945 */ /* 0x000fe20003800000 */
[----:B0-----:R-:W-:-:S02]  /*96d0*/  IADD3 R206, R33, 0xc0, RZ ;  /* 0x000000c021ce7810 */ /* 0x001fc40007ffe0ff */
[----:B------:R-:W-:Y:S01]  /*96e0*/  LEA.HI.SX32 R202, R202, R33, 0x1b ;  /* 0x00000021caca7211 */ /* 0x000fe200078fdaff */
[----:B------:R-:W-:Y:S05]  /*96f0*/  @!P1 BRA `(.L_x_5175) ;  /* 0x0000001000009947 */ /* 0x000fea0003800000 */
[----:B---3--:R0:W-:Y:S02]  /*9700*/  RED.E.ADD.F32.FTZ.RN.STRONG.GPU [R18.64+-0x600], R17 ;  /* 0xfffa00111200798e */ /* 0x0081e4000c10e78c */
.L_x_5175:
[----:B------:R-:W-:Y:S05]  /*9710*/  BSYNC B0 ;  /* 0x0000000000007941 */ /* 0x000fea0003800000 */
.L_x_5174:
[----:B0--3--:R0:W3:Y:S01]  /*9720*/  LDS R17, [R202.X4+0x6b0] ;  /* 0x0006b000ca117984 */ /* 0x0090e20000004800 */
[----:B------:R-:W-:Y:S01]  /*9730*/  BSSY B0, `(.L_x_5176) ;  /* 0x0000005000007945 */ /* 0x000fe20003800000 */
[----:B--2---:R-:W-:Y:S02]  /*9740*/  IADD3 R16, R33, 0xe0, RZ ;  /* 0x000000e021107810 */ /* 0x004fe40007ffe0ff */
[----:B------:R-:W-:Y:S01]  /*9750*/  LEA.HI.SX32 R206, R206, R33, 0x1b ;  /* 0x00000021cece7211 */ /* 0x000fe200078fdaff */
[----:B------:R-:W-:Y:S05]  /*9760*/  @!P2 BRA `(.L_x_5177) ;  /* 0x000000100000a947 */ /* 0x000fea0003800000 */
[----:B---3--:R2:W-:Y:S02]  /*9770*/  RED.E.ADD.F32.FTZ.RN.STRONG.GPU [R18.64+-0x580], R17 ;  /* 0xfffa80111200798e */ /* 0x0085e4000c10e78c */
.L_x_5177:
[----:B------:R-:W-:Y:S05]  /*9780*/  BSYNC B0 ;  /* 0x0000000000007941 */ /* 0x000fea0003800000 */
.L_x_5176:
[----:B--23--:R2:W3:Y:S01]  /*9790*/  LDS R17, [R206.X4+0x730] ;  /* 0x00073000ce117984 */ /* 0x00c4e20000004800 */
[----:B------:R-:W-:Y:S01]  /*97a0*/  BSSY B0, `(.L_x_5178) ;  /* 0x0000005000007945 */ /* 0x000fe20003800000 */
[----:B0-----:R-:W-:Y:S02]  /*97b0*/  IADD3 R202, R33, 0x100, RZ ;  /* 0x0000010021ca7810 */ /* 0x001fe40007ffe0ff */
[----:B------:R-:W-:Y:S01]  /*97c0*/  LEA.HI.SX32 R16, R16, R33, 0x1b ;  /* 0x0000002110107211 */ /* 0x000fe200078fdaff */
[----:B------:R-:W-:Y:S05]  /*97d0*/  @!P3 BRA `(.L_x_5179) ;  /* 0x000000100000b947 */ /* 0x000fea0003800000 */
[----:B---3--:R0:W-:Y:S02]  /*97e0*/  RED.E.ADD.F32.FTZ.RN.STRONG.GPU [R18.64+-0x500], R17 ;  /* 0xfffb00111200798e */ /* 0x0081e4000c10e78c */
.L_x_5179:
[----:B------:R-:W-:Y:S05]  /*97f0*/  BSYNC B0 ;  /* 0x0000000000007941 */ /* 0x000fea0003800000 */
.L_x_5178:
[----:B0--3--:R0:W3:Y:S01]  /*9800*/  LDS R17, [R16.X4+0x7b0] ;  /* 0x0007b00010117984 */ /* 0x0090e20000004800 */
[----:B------:R-:W-:Y:S01]  /*9810*/  BSSY B0, `(.L_x_5180) ;  /* 0x0000004000007945 */ /* 0x000fe20003800000 */
[----:B------:R-:W-:Y:S01]  /*9820*/  LEA.HI.SX32 R202, R202, R33, 0x1b ;  /* 0x00000021caca7211 */ /* 0x000fe200078fdaff */
[----:B------:R-:W-:Y:S05]  /*9830*/  @!P4 BRA `(.L_x_5181) ;  /* 0x000000100000c947 */ /* 0x000fea0003800000 */
[----:B---3--:R3:W-:Y:S02]  /*9840*/  RED.E.ADD.F32.FTZ.RN.STRONG.GPU [R18.64+-0x480], R17 ;  /* 0xfffb80111200798e */ /* 0x0087e4000c10e78c */
.L_x_5181:
[----:B------:R-:W-:Y:S05]  /*9850*/  BSYNC B0 ;  /* 0x0000000000007941 */ /* 0x000fea0003800000 */
.L_x_5180:
[----:B---3--:R3:W4:Y:S01]  /*9860*/  LDS R17, [R202.X4+0x830] ;  /* 0x00083000ca117984 */ /* 0x0087220000004800 */
[----:B------:R-:W-:Y:S01]  /*9870*/  BSSY B0, `(.L_x_5182) ;  /* 0x0000005000007945 */ /* 0x000fe20003800000 */
[----:B0-----:R-:W-:-:S02]  /*9880*/  IADD3 R16, R33, 0x120, RZ ;  /* 0x0000012021107810 */ /* 0x001fc40007ffe0ff */
[----:B--2---:R-:W-:Y:S01]  /*9890*/  IADD3 R206, R33, 0x140, RZ ;  /* 0x0000014021ce7810 */ /* 0x004fe20007ffe0ff */
[----:B------:R-:W-:Y:S05]  /*98a0*/  @!P5 BRA `(.L_x_5183) ;  /* 0x000000100000d947 */ /* 0x000fea0003800000 */
[----:B----4-:R0:W-:Y:S02]  /*98b0*/  RED.E.ADD.F32.FTZ.RN.STRONG.GPU [R18.64+-0x400], R17 ;  /* 0xfffc00111200798e */ /* 0x0101e4000c10e78c */
.L_x_5183:
[----:B------:R-:W-:Y:S05]  /*98c0*/  BSYNC B0 ;  /* 0x0000000000007941 */ /* 0x000fea0003800000 */
.L_x_5182:
        /* <DEDUP_REMOVED lines=14> */
.L_x_5185:
[----:B0-----:R-:W-:Y:S05]  /*99b0*/  BSYNC B0 ;  /* 0x0000000000007941 */ /* 0x001fea0003800000 */
.L_x_5184:
[----:B--2---:R0:W2:Y:S01]  /*99c0*/  LDS R17, [R206.X4+0x930] ;  /* 0x00093000ce117984 */ /* 0x0040a20000004800 */
[----:B------:R-:W-:Y:S01]  /*99d0*/  BSSY B0, `(.L_x_5186) ;  /* 0x0000005000007945 */ /* 0x000fe20003800000 */
[----:B------:R-:W-:Y:S02]  /*99e0*/  IADD3 R16, R33, 0x180, RZ ;  /* 0x0000018021107810 */ /* 0x000fe40007ffe0ff */
[----:B------:R-:W-:Y:S01]  /*99f0*/  LEA.HI.SX32 R202, R202, R33, 0x1b ;  /* 0x00000021caca7211 */ /* 0x000fe200078fdaff */
[----:B------:R-:W-:Y:S05]  /*9a00*/  @!P0 BRA `(.L_x_5187) ;  /* 0x0000001000008947 */ /* 0x000fea0003800000 */
[----:B--2---:R2:W-:Y:S02]  /*9a10*/  RED.E.ADD.F32.FTZ.RN.STRONG.GPU [R18.64+-0x300], R17 ;  /* 0xfffd00111200798e */ /* 0x0045e4000c10e78c */
.L_x_5187:
[----:B------:R-:W-:Y:S05]  /*9a20*/  BSYNC B0 ;  /* 0x0000000000007941 */ /* 0x000fea0003800000 */
.L_x_5186:
[----:B--2---:R2:W3:Y:S01]  /*9a30*/  LDS R17, [R202.X4+0x9b0] ;  /* 0x0009b000ca117984 */ /* 0x0044e20000004800 */
[----:B------:R-:W-:Y:S01]  /*9a40*/  BSSY B0, `(.L_x_5188) ;  /* 0x0000005000007945 */ /* 0x000fe20003800000 */
[----:B------:R-:W-:-:S02]  /*9a50*/  IADD3 R182, R33, 0x1a0, RZ ;  /* 0x000001a021b67810 */ /* 0x000fc40007ffe0ff */
[----:B------:R-:W-:Y:S01]  /*9a60*/  LEA.HI.SX32 R16, R16, R33, 0x1b ;  /* 0x0000002110107211 */ /* 0x000fe200078fdaff */
[----:B------:R-:W-:Y:S05]  /*9a70*/  @!P1 BRA `(.L_x_5189) ;  /* 0x0000001000009947 */ /* 0x000fea0003800000 */
[----:B---3--:R3:W-:Y:S02]  /*9a80*/  RED.E.ADD.F32.FTZ.RN.STRONG.GPU [R18.64+-0x280], R17 ;  /* 0xfffd80111200798e */ /* 0x0087e4000c10e78c */
.L_x_5189:
[----:B------:R-:W-:Y:S05]  /*9a90*/  BSYNC B0 ;  /* 0x0000000000007941 */ /* 0x000fea0003800000 */
.L_x_5188:
[----:B---3--:R3:W4:Y:S01]  /*9aa0*/  LDS R17, [R16.X4+0xa30] ;  /* 0x000a300010117984 */ /* 0x0087220000004800 */
[----:B------:R-:W-:Y:S01]  /*9ab0*/  BSSY B0, `(.L_x_5190) ;  /* 0x0000005000007945 */ /* 0x000fe20003800000 */
[----:B--2---:R-:W-:Y:S02]  /*9ac0*/  IADD3 R202, R33, 0x1c0, RZ ;  /* 0x000001c021ca7810 */ /* 0x004fe40007ffe0ff */
[----:B------:R-:W-:Y:S01]  /*9ad0*/  LEA.HI.SX32 R182, R182, R33, 0x1b ;  /* 0x00000021b6b67211 */ /* 0x000fe200078fdaff */
[----:B------:R-:W-:Y:S05]  /*9ae0*/  @!P2 BRA `(.L_x_5191) ;  /* 0x000000100000a947 */ /* 0x000fea0003800000 */
[----:B----4-:R2:W-:Y:S02]  /*9af0*/  RED.E.ADD.F32.FTZ.RN.STRONG.GPU [R18.64+-0x200], R17 ;  /* 0xfffe00111200798e */ /* 0x0105e4000c10e78c */
.L_x_5191:
[----:B------:R-:W-:Y:S05]  /*9b00*/  BSYNC B0 ;  /* 0x0000000000007941 */ /* 0x000fea0003800000 */
.L_x_5190:
[----:B--2-4-:R2:W4:Y:S01]  /*9b10*/  LDS R17, [R182.X4+0xab0] ;  /* 0x000ab000b6117984 */ /* 0x0145220000004800 */
[----:B------:R-:W-:Y:S01]  /*9b20*/  BSSY B0, `(.L_x_5192) ;  /* 0x0000005000007945 */ /* 0x000fe20003800000 */
[----:B---3--:R-:W-:Y:S02]  /*9b30*/  IADD3 R16, R33, 0x1e0, RZ ;  /* 0x000001e021107810 */ /* 0x008fe40007ffe0ff */
[----:B------:R-:W-:Y:S01]  /*9b40*/  LEA.HI.SX32 R202, R202, R33, 0x1b ;  /* 0x00000021caca7211 */ /* 0x000fe200078fdaff */
[----:B------:R-:W-:Y:S05]  /*9b50*/  @!P3 BRA `(.L_x_5193) ;  /* 0x000000100000b947 */ /* 0x000fea0003800000 */
[----:B----4-:R3:W-:Y:S02]  /*9b60*/  RED.E.ADD.F32.FTZ.RN.STRONG.GPU [R18.64+-0x180], R17 ;  /* 0xfffe80111200798e */ /* 0x0107e4000c10e78c */
.L_x_5193:
[----:B------:R-:W-:Y:S05]  /*9b70*/  BSYNC B0 ;  /* 0x0000000000007941 */ /* 0x000fea0003800000 */
.L_x_5192:
[----:B---34-:R3:W4:Y:S01]  /*9b80*/  LDS R17, [R202.X4+0xb30] ;  /* 0x000b3000ca117984 */ /* 0x0187220000004800 */
[----:B------:R-:W-:Y:S01]  /*9b90*/  BSSY B0, `(.L_x_5194) ;  /* 0x0000004000007945 */ /* 0x000fe20003800000 */
[----:B------:R-:W-:Y:S01]  /*9ba0*/  LEA.HI.SX32 R16, R16, R33, 0x1b ;  /* 0x0000002110107211 */ /* 0x000fe200078fdaff */
[----:B------:R-:W-:Y:S05]  /*9bb0*/  @!P4 BRA `(.L_x_5195) ;  /* 0x000000100000c947 */ /* 0x000fea0003800000 */
[----:B----4-:R4:W-:Y:S02]  /*9bc0*/  RED.E.ADD.F32.FTZ.RN.STRONG.GPU [R18.64+-0x100], R17 ;  /* 0xffff00111200798e */ /* 0x0109e4000c10e78c */
.L_x_5195:
[----:B------:R-:W-:Y:S05]  /*9bd0*/  BSYNC B0 ;  /* 0x0000000000007941 */ /* 0x000fea0003800000 */
.L_x_5194:
[----:B----4-:R4:W0:Y:S01]  /*9be0*/  LDS R17, [R16.X4+0xbb0] ;  /* 0x000bb00010117984 */ /* 0x0108220000004800 */
[----:B------:R-:W-:Y:S01]  /*9bf0*/  BSSY B0, `(.L_x_5196) ;  /* 0x0000003000007945 */ /* 0x000fe20003800000 */
[----:B------:R-:W-:Y:S05]  /*9c00*/  @!P5 BRA `(.L_x_5197) ;  /* 0x000000100000d947 */ /* 0x000fea0003800000 */
[----:B0-----:R0:W-:Y:S02]  /*9c10*/  RED.E.ADD.F32.FTZ.RN.STRONG.GPU [R18.64+-0x80], R17 ;  /* 0xffff80111200798e */ /* 0x0011e4000c10e78c */
.L_x_5197:
[----:B------:R-:W-:Y:S05]  /*9c20*/  BSYNC B0 ;  /* 0x0000000000007941 */ /* 0x000fea0003800000 */
.L_x_5196:
[----:B0-----:R-:W0:Y:S01]  /*9c30*/  SHFL.DOWN PT, R17, R174, 0x1, 0x1f ;  /* 0x08201f00ae117f89 */ /* 0x001e2200000e0000 */
[----:B------:R-:W-:Y:S01]  /*9c40*/  ISETP.GT.AND P0, PT, R30, 0x1e, PT ;  /* 0x0000001e1e00780c */ /* 0x000fe20003f04270 */
[----:B----4-:R-:W-:Y:S01]  /*9c50*/  FMUL.FTZ R16, R154, R219 ;  /* 0x000000db9a107220 */ /* 0x010fe20000410000 */
[----:B------:R-:W-:Y:S01]  /*9c60*/  ISETP.NE.AND P1, PT, R30, RZ, PT ;  /* 0x000000ff1e00720c */ /* 0x000fe20003f25270 */
[----:B------:R-:W4:Y:S01]  /*9c70*/  SHFL.DOWN PT, R19, R178, 0x1, 0x1f ;  /* 0x08201f00b2137f89 */ /* 0x000f2200000e0000 */
[----:B------:R-:W-:Y:S01]  /*9c80*/  FMUL.FTZ R18, R154, R221 ;  /* 0x000000dd9a127220 */ /* 0x000fe20000410000 */
[----:B------:R-:W-:Y:S01]  /*9c90*/  ISETP.NE.AND P2, PT, R33, RZ, PT ;  /* 0x000000ff2100720c */ /* 0x000fe20003f45270 */
[----:B------:R-:W-:Y:S01]  /*9ca0*/  FMUL.FTZ R16, R233, R16 ;  /* 0x00000010e9107220 */ /* 0x000fe20000410000 */
[----:B------:R-:W-:Y:S01]  /*9cb0*/  BSSY B0, `(.L_x_5198) ;  /* 0x0000071000007945 */ /* 0x000fe20003800000 */
[----:B------:R-:W-:-:S02]  /*9cc0*/  FMUL.FTZ R18, R235, R18 ;  /* 0x00000012eb127220 */ /* 0x000fc40000410000 */
[----:B--2---:R-:W-:Y:S02]  /*9cd0*/  FFMA.FTZ R182, R171, R219, R16 ;  /* 0x000000dbabb67223 */ /* 0x004fe40000010010 */
[----:B------:R-:W-:Y:S02]  /*9ce0*/  FMUL.FTZ R16, R154, R179 ;  /* 0x000000b39a107220 */ /* 0x000fe40000410000 */
[----:B------:R-:W-:Y:S02]  /*9cf0*/  FFMA.FTZ R221, R172, R221, R18 ;  /* 0x000000ddacdd7223 */ /* 0x000fe40000010012 */
[----:B------:R-:W-:Y:S02]  /*9d00*/  FMUL.FTZ R223, R223, R16 ;  /* 0x00000010dfdf7220 */ /* 0x000fe40000410000 */
[----:B------:R-:W-:Y:S02]  /*9d10*/  FMUL.FTZ R16, R154, R193 ;  /* 0x000000c19a107220 */ /* 0x000fe40000410000 */
[----:B------:R-:W-:-:S02]  /*9d20*/  FADD.FTZ R125, R20, R125 ;  /* 0x0000007d147d7221 */ /* 0x000fc40000010000 */
[----:B------:R-:W-:Y:S02]  /*9d30*/  FMUL.FTZ R18, R229, R16 ;  /* 0x00000010e5127220 */ /* 0x000fe40000410000 */
[----:B0-----:R-:W-:Y:S02]  /*9d40*/  @!P0 FADD.FTZ R174, R174, R17 ;  /* 0x00000011aeae8221 */ /* 0x001fe40000010000 */
[----:B------:R-:W-:Y:S02]  /*9d50*/  FMUL.FTZ R16, R154, R181 ;  /* 0x000000b59a107220 */ /* 0x000fe40000410000 */
[----:B----4-:R-:W-:Y:S01]  /*9d60*/  @!P0 FADD.FTZ R178, R178, R19 ;  /* 0x00000013b2b28221 */ /* 0x010fe20000010000 */
[----:B------:R-:W0:Y:S01]  /*9d70*/  SHFL.DOWN PT, R17, R174, 0x2, 0x1f ;  /* 0x08401f00ae117f89 */ /* 0x000e2200000e0000 */
[----:B------:R-:W-:Y:S01]  /*9d80*/  ISETP.GT.AND P0, PT, R30, 0x1d, PT ;  /* 0x0000001d1e00780c */ /* 0x000fe20003f04270 */
[----:B------:R-:W-:Y:S02]  /*9d90*/  FFMA.FTZ R18, R161, R193, R18 ;  /* 0x000000c1a1127223 */ /* 0x000fe40000010012 */
[----:B------:R-:W2:Y:S01]  /*9da0*/  SHFL.DOWN PT, R19, R178, 0x2, 0x1f ;  /* 0x08401f00b2137f89 */ /* 0x000ea200000e0000 */
[----:B------:R-:W-:-:S02]  /*9db0*/  FMUL.FTZ R16, R227, R16 ;  /* 0x00000010e3107220 */ /* 0x000fc40000410000 */
[----:B------:R-:W-:Y:S02]  /*9dc0*/  FADD.FTZ R139, R18, R139 ;  /* 0x0000008b128b7221 */ /* 0x000fe40000010000 */
[----:B------:R-:W-:Y:S02]  /*9dd0*/  FFMA.FTZ R181, R162, R181, R16 ;  /* 0x000000b5a2b57223 */ /* 0x000fe40000010010 */
[C---:B------:R-:W-:Y:S02]  /*9de0*/  FMUL.FTZ R16, R154.reuse, R197 ;  /* 0x000000c59a107220 */ /* 0x040fe40000410000 */
[----:B------:R-:W-:Y:S02]  /*9df0*/  FMUL.FTZ R18, R154, R189 ;  /* 0x000000bd9a127220 */ /* 0x000fe40000410000 */
[----:B------:R-:W-:Y:S02]  /*9e00*/  FMUL.FTZ R16, R177, R16 ;  /* 0x00000010b1107220 */ /* 0x000fe40000410000 */
[----:B------:R-:W-:-:S02]  /*9e10*/  FMUL.FTZ R231, R231, R18 ;  /* 0x00000012e7e77220 */ /* 0x000fc40000410000 */
[----:B------:R-:W-:Y:S02]  /*9e20*/  FFMA.FTZ R197, R166, R197, R16 ;  /* 0x000000c5a6c57223 */ /* 0x000fe40000010010 */
        /* <DEDUP_REMOVED lines=12> */
[----:B------:R-:W-:Y:S02]  /*9ef0*/  FFMA.FTZ R223, R170, R179, R223 ;  /* 0x000000b3aadf7223 */ /* 0x000fe400000100df */
[----:B------:R-:W-:Y:S02]  /*9f00*/  FMUL.FTZ R18, R213, R18 ;  /* 0x00000012d5127220 */ /* 0x000fe40000410000 */
[----:B------:R-:W-:-:S02]  /*9f10*/  FFMA.FTZ R21, R168, R187, R21 ;  /* 0x000000bba8157223 */ /* 0x000fc40000010015 */
[----:B------:R-:W-:Y:S02]  /*9f20*/  FFMA.FTZ R231, R158, R189, R231 ;  /* 0x000000bd9ee77223 */ /* 0x000fe400000100e7 */
[----:B------:R-:W-:Y:S02]  /*9f30*/  FFMA.FTZ R20, R157, R209, R20 ;  /* 0x000000d19d147223 */ /* 0x000fe40000010014 */
[----:B------:R-:W-:Y:S02]  /*9f40*/  FFMA.FTZ R191, R160, R191, R18 ;  /* 0x000000bfa0bf7223 */ /* 0x000fe40000010012 */
[----:B------:R-:W-:Y:S02]  /*9f50*/  FADD.FTZ R135, R200, R135 ;  /* 0x00000087c8877221 */ /* 0x000fe40000010000 */
[----:B0-----:R-:W-:Y:S02]  /*9f60*/  @!P0 FADD.FTZ R174, R174, R17 ;  /* 0x00000011aeae8221 */ /* 0x001fe40000010000 */
[----:B------:R-:W-:-:S02]  /*9f70*/  FMUL.FTZ R17, R154, R195 ;  /* 0x000000c39a117220 */ /* 0x000fc40000410000 */
[----:B--2---:R-:W-:Y:S01]  /*9f80*/  @!P0 FADD.FTZ R178, R178, R19 ;  /* 0x00000013b2b28221 */ /* 0x004fe20000010000 */
[----:B------:R-:W-:Y:S01]  /*9f90*/  ISETP.GT.AND P0, PT, R30, 0x17, PT ;  /* 0x000000171e00780c */ /* 0x000fe20003f04270 */
[----:B------:R-:W0:Y:S01]  /*9fa0*/  SHFL.DOWN PT, R19, R174, 0x8, 0x1f ;  /* 0x09001f00ae137f89 */ /* 0x000e2200000e0000 */
[----:B------:R-:W-:Y:S02]  /*9fb0*/  FMUL.FTZ R192, R192, R17 ;  /* 0x00000011c0c07220 */ /* 0x000fe40000410000 */
[----:B------:R-:W-:Y:S01]  /*9fc0*/  FMUL.FTZ R17, R154, R183 ;  /* 0x000000b79a117220 */ /* 0x000fe20000410000 */
[----:B------:R-:W2:Y:S01]  /*9fd0*/  SHFL.DOWN PT, R171, R178, 0x8, 0x1f ;  /* 0x09001f00b2ab7f89 */ /* 0x000ea200000e0000 */
[----:B------:R-:W-:Y:S02]  /*9fe0*/  FFMA.FTZ R192, R163, R195, R192 ;  /* 0x000000c3a3c07223 */ /* 0x000fe400000100c0 */
[----:B------:R-:W-:Y:S02]  /*9ff0*/  FMUL.FTZ R228, R228, R17 ;  /* 0x00000011e4e47220 */ /* 0x000fe40000410000 */
[----:B------:R-:W-:-:S02]  /*a000*/  FMUL.FTZ R17, R154, R185 ;  /* 0x000000b99a117220 */ /* 0x000fc40000410000 */
[----:B------:R-:W-:Y:S02]  /*a010*/  FFMA.FTZ R183, R164, R183, R228 ;  /* 0x000000b7a4b77223 */ /* 0x000fe400000100e4 */
[----:B------:R-:W-:Y:S02]  /*a020*/  FMUL.FTZ R176, R176, R17 ;  /* 0x00000011b0b07220 */ /* 0x000fe40000410000 */
[----:B------:R-:W-:Y:S02]  /*a030*/  FMUL.FTZ R17, R154, R199 ;  /* 0x000000c79a117220 */ /* 0x000fe40000410000 */
[----:B------:R-:W-:Y:S02]  /*a040*/  FFMA.FTZ R176, R165, R185, R176 ;  /* 0x000000b9a5b07223 */ /* 0x000fe400000100b0 */
[----:B------:R-:W-:Y:S02]  /*a050*/  FMUL.FTZ R22, R22, R17 ;  /* 0x0000001116167220 */ /* 0x000fe40000410000 */
[----:B------:R-:W-:-:S02]  /*a060*/  FADD.FTZ R134, R175, R134 ;  /* 0x00000086af867221 */ /* 0x000fc40000010000 */
[----:B------:R-:W-:Y:S02]  /*a070*/  FFMA.FTZ R22, R167, R199, R22 ;  /* 0x000000c7a7167223 */ /* 0x000fe40000010016 */
[----:B0-----:R-:W-:Y:S02]  /*a080*/  @!P0 FADD.FTZ R174, R174, R19 ;  /* 0x00000013aeae8221 */ /* 0x001fe40000010000 */
[----:B------:R-:W-:Y:S02]  /*a090*/  FADD.FTZ R145, R22, R145 ;  /* 0x0000009116917221 */ /* 0x000fe40000010000 */
[----:B--2---:R-:W-:Y:S01]  /*a0a0*/  @!P0 FADD.FTZ R178, R178, R171 ;  /* 0x000000abb2b28221 */ /* 0x004fe20000010000 */
[----:B------:R-:W0:Y:S01]  /*a0b0*/  SHFL.DOWN PT, R19, R174, 0x10, 0x1f ;  /* 0x0a001f00ae137f89 */ /* 0x000e2200000e0000 */
[----:B------:R-:W-:Y:S01]  /*a0c0*/  ISETP.GT.AND P0, PT, R30, 0xf, PT ;  /* 0x0000000f1e00780c */ /* 0x000fe20003f04270 */
[----:B------:R-:W-:Y:S02]  /*a0d0*/  FFMA.FTZ R22, R169, R207, R16 ;  /* 0x000000cfa9167223 */ /* 0x000fe40000010010 */
[----:B------:R-:W2:Y:S01]  /*a0e0*/  SHFL.DOWN PT, R161, R178, 0x10, 0x1f ;  /* 0x0a001f00b2a17f89 */ /* 0x000ea200000e0000 */
        /* <DEDUP_REMOVED lines=15> */
[----:B------:R-:W-:Y:S01]  /*a1e0*/  FADD.FTZ R141, R192, R141 ;  /* 0x0000008dc08d7221 */ /* 0x000fe20000010000 */
[----:B------:R-:W-:Y:S01]  /*a1f0*/  MOV R17, R178 ;  /* 0x000000b200117202 */ /* 0x000fe20000000f00 */
[----:B------:R-:W-:Y:S02]  /*a200*/  FFMA.FTZ R24, R159, R211, R24 ;  /* 0x000000d39f187223 */ /* 0x000fe40000010018 */
[----:B------:R-:W-:Y:S02]  /*a210*/  FADD.FTZ R127, R156, R127 ;  /* 0x0000007f9c7f7221 */ /* 0x000fe40000010000 */
[----:B------:R0:W-:Y:S01]  /*a220*/  @!P1 STS.64 [0xc78], R16 ;  /* 0x000c7810ff009388 */ /* 0x0001e20000000a00 */
        /* <DEDUP_REMOVED lines=20> */
[----:B------:R-:W2:Y:S01]  /*a370*/  @P0 LDS R19, [R20+0x1f28] ;  /* 0x001f280014130984 */ /* 0x000ea20000000800 */
[----:B0-----:R-:W-:Y:S02]  /*a380*/  @P0 FADD.FTZ R17, R17, R18 ;  /* 0x0000001211110221 */ /* 0x001fe40000010000 */
[----:B--2---:R-:W-:-:S03]  /*a390*/  @P0 FADD.FTZ R16, R16, R19 ;  /* 0x0000001310100221 */ /* 0x004fc60000010000 */
[----:B------:R0:W-:Y:S04]  /*a3a0*/  STS [R20+0x2328], R17 ;  /* 0x0023281114007388 */ /* 0x0001e80000000800 */
[----:B------:R0:W-:Y:S02]  /*a3b0*/  STS [R20+0x1f28], R16 ;  /* 0x001f281014007388 */ /* 0x0001e40000000800 */
.L_x_5199:
[----:B0-----:R-:W-:Y:S05]  /*a3c0*/  BSYNC B0 ;  /* 0x0000000000007941 */ /* 0x001fea0003800000 */
.L_x_5198:
[----:B------:R-:W-:Y:S01]  /*a3d0*/  IADD3 R153, R153, 0x1, RZ ;  /* 0x0000000199997810 */ /* 0x000fe20007ffe0ff */
[----:B------:R-:W-:-:S03]  /*a3e0*/  UIADD3 UR6, UP0, UR6, 0x1, URZ ;  /* 0x0000000106067890 */ /* 0x000fc6000ff1e03f */
[----:B------:R-:W-:Y:S01]  /*a3f0*/  ISETP.GE.AND P0, PT, R153, c[0x0][0x16c], PT ;  /* 0x00005b0099007a0c */ /* 0x000fe20003f06270 */
[----:B------:R-:W-:-:S12]  /*a400*/  UIADD3.X UR7, URZ, UR7, URZ, UP0, !UPT ;  /* 0x000000073f077290 */ /* 0x000fd800087fe43f */
[----:B------:R-:W-:Y:S01]  /*a410*/  @P0 CALL.REL.NOINC `(.L_x_5163) ;  /* 0x0000001000000944 */ /* 0x000fe20003c00000 */
[----:B------:R-:W-:Y:S05]  /*a420*/  BRA `(.L_x_5200) ;  /* 0xffffcbc000007947 */ /* 0x000fea000383ffff */
.L_x_5163:
[----:B------:R-:W-:Y:S01]  /*a430*/  BAR.SYNC.DEFER_BLOCKING 0x0 ;  /* 0x0000000000007b1d */ /* 0x000fe20000010000 */
        /* <DEDUP_REMOVED lines=8> */
[-C--:B------:R-:W-:Y:S02]  /*a4c0*/  ISETP.GE.AND P5, PT, R40, R155.reuse, PT ;  /* 0x0000009b2800720c */ /* 0x080fe40003fa6270 */
[-C--:B------:R-:W-:Y:S01]  /*a4d0*/  ISETP.GE.AND P0, PT, R41, R155.reuse, PT ;  /* 0x0000009b2900720c */ /* 0x080fe20003f06270 */
[----:B------:R-:W2:Y:S01]  /*a4e0*/  @!P1 LDG.E.U16 R7, [R4.64] ;  /* 0x0000000c04079981 */ /* 0x000ea2000c1e1500 */
[----:B------:R-:W-:-:S03]  /*a4f0*/  ISETP.GE.AND P1, PT, R42, R155, PT ;  /* 0x0000009b2a00720c */ /* 0x000fc60003f26270 */
[----:B------:R-:W4:Y:S01]  /*a500*/  @!P2 LDG.E.U16 R6, [R4.64+0x40] ;  /* 0x0000400c0406a981 */ /* 0x000f22000c1e1500 */
[-C--:B------:R-:W-:Y:S02]  /*a510*/  ISETP.GE.AND P2, PT, R43, R155.reuse, PT ;  /* 0x0000009b2b00720c */ /* 0x080fe40003f46270 */
[----:B------:R-:W-:Y:S01]  /*a520*/  PRMT R19, RZ, 0x7610, R19 ;  /* 0x00007610ff137816 */ /* 0x000fe20000000013 */
[----:B------:R-:W5:Y:S01]  /*a530*/  @!P3 LDG.E.U16 R17, [R4.64+0x80] ;  /* 0x0000800c0411b981 */ /* 0x000f62000c1e1500 */
[-C--:B------:R-:W-:Y:S02]  /*a540*/  ISETP.GE.AND P3, PT, R44, R155.reuse, PT ;  /* 0x0000009b2c00720c */ /* 0x080fe40003f66270 */
[----:B------:R-:W-:Y:S01]  /*a550*/  PRMT R18, RZ, 0x7610, R18 ;  /* 0x00007610ff127816 */ /* 0x000fe20000000012 */
[----:B---3--:R-:W3:Y:S01]  /*a560*/  @!P4 LDG.E.U16 R16, [R4.64+0xc0] ;  /* 0x0000c00c0410c981 */ /* 0x008ee2000c1e1500 */
[----:B------:R-:W-:Y:S02]  /*a570*/  ISETP.GE.AND P4, PT, R45, R155, PT ;  /* 0x0000009b2d00720c */ /* 0x000fe40003f86270 */
[----:B0-----:R-:W-:Y:S01]  /*a580*/  PRMT R21, RZ, 0x7610, R21 ;  /* 0x00007610ff157816 */ /* 0x001fe20000000015 */
[----:B------:R-:W3:Y:S01]  /*a590*/  @!P5 LDG.E.U16 R19, [R4.64+0x100] ;  /* 0x0001000c0413d981 */ /* 0x000ee2000c1e1500 */
[----:B------:R-:W-:-:S02]  /*a5a0*/  PRMT R20, RZ, 0x7610, R20 ;  /* 0x00007610ff147816 */ /* 0x000fc40000000014 */
[----:B------:R-:W-:Y:S01]  /*a5b0*/  PRMT R23, RZ, 0x7610, R23 ;  /* 0x00007610ff177816 */ /* 0x000fe20000000017 */
[----:B------:R-:W3:Y:S01]  /*a5c0*/  @!P0 LDG.E.U16 R18, [R4.64+0x140] ;  /* 0x0001400c04128981 */ /* 0x000ee2000c1e1500 */
[----:B------:R-:W-:Y:S02]  /*a5d0*/  PRMT R22, RZ, 0x7610, R22 ;  /* 0x00007610ff167816 */ /* 0x000fe40000000016 */
[-C--:B------:R-:W-:Y:S01]  /*a5e0*/  ISETP.GE.AND P5, PT, R46, R155.reuse, PT ;  /* 0x0000009b2e00720c */ /* 0x080fe20003fa6270 */
[----:B------:R-:W3:Y:S01]  /*a5f0*/  @!P1 LDG.E.U16 R21, [R4.64+0x180] ;  /* 0x0001800c04159981 */ /* 0x000ee2000c1e1500 */
[-C--:B------:R-:W-:Y:S02]  /*a600*/  ISETP.GE.AND P0, PT, R47, R155.reuse, PT ;  /* 0x0000009b2f00720c */ /* 0x080fe40003f06270 */
[-C--:B------:R-:W-:Y:S01]  /*a610*/  ISETP.GE.AND P1, PT, R48, R155.reuse, PT ;  /* 0x0000009b3000720c */ /* 0x080fe20003f26270 */
[----:B------:R-:W3:Y:S01]  /*a620*/  @!P2 LDG.E.U16 R20, [R4.64+0x1c0] ;  /* 0x0001c00c0414a981 */ /* 0x000ee2000c1e1500 */
[----:B------:R-:W-:-:S03]  /*a630*/  ISETP.GE.AND P2, PT, R49, R155, PT ;  /* 0x0000009b3100720c */ /* 0x000fc60003f46270 */
[----:B------:R-:W3:Y:S01]  /*a640*/  @!P3 LDG.E.U16 R23, [R4.64+0x200] ;  /* 0x0002000c0417b981 */ /* 0x000ee2000c1e1500 */
[----:B------:R-:W-:-:S03]  /*a650*/  ISETP.GE.AND P3, PT, R50, R155, PT ;  /* 0x0000009b3200720c */ /* 0x000fc60003f66270 */
[----:B------:R-:W3:Y:S01]  /*a660*/  @!P4 LDG.E.U16 R22, [R4.64+0x240] ;  /* 0x0002400c0416c981 */ /* 0x000ee2000c1e1500 */
        /* <DEDUP_REMOVED lines=8> */
[----:B------:R-:W3:Y:S04]  /*a6f0*/  @!P0 LDG.E.U16 R24, [R4.64+0x2c0] ;  /* 0x0002c00c04188981 */ /* 0x000ee8000c1e1500 */
[----:B------:R-:W3:Y:S04]  /*a700*/  @!P1 LDG.E.U16 R71, [R4.64+0x300] ;  /* 0x0003000c04479981 */ /* 0x000ee8000c1e1500 */
[----:B------:R-:W3:Y:S04]  /*a710*/  @!P2 LDG.E.U16 R72, [R4.64+0x340] ;  /* 0x0003400c0448a981 */ /* 0x000ee8000c1e1500 */
[----:B------:R-:W3:Y:S04]  /*a720*/  @!P3 LDG.E.U16 R73, [R4.64+0x380] ;  /* 0x0003800c0449b981 */ /* 0x000ee8000c1e1500 */
[----:B------:R-:W3:Y:S01]  /*a730*/  @!P4 LDG.E.U16 R74, [R4.64+0x3c0] ;  /* 0x0003c00c044ac981 */ /* 0x000ee2000c1e1500 */
[----:B------:R-:W-:-:S02]  /*a740*/  F2FP.BF16.PACK_AB R122, R123, R122 ;  /* 0x0000007a7b7a723e */ /* 0x000fc400000010ff */
[----:B------:R-:W-:Y:S02]  /*a750*/  F2FP.BF16.PACK_AB R128, R129, R128 ;  /* 0x000000808180723e */ /* 0x000fe400000010ff */
        /* <DEDUP_REMOVED lines=19> */
[----:B------:R-:W2:Y:S04]  /*a890*/  LDS.U16 R7, [R70+0x6] ;  /* 0x0000060046077984 */ /* 0x000ea80000000400 */
[----:B------:R-:W3:Y:S04]  /*a8a0*/  LDS.U16 R5, [R70+0x2] ;  /* 0x0000020046057984 */ /* 0x000ee80000000400 */
[----:B------:R-:W4:Y:S01]  /*a8b0*/  LDS.U16 R6, [R70+0x4] ;  /* 0x0000040046067984 */ /* 0x000f220000000400 */
[----:B0-----:R-:W-:-:S05]  /*a8c0*/  PRMT R4, RZ, 0x5410, R4 ;  /* 0x00005410ff047816 */ /* 0x001fca0000000004 */
[----:B------:R-:W-:Y:S01]  /*a8d0*/  FADD.FTZ R4, R4, UR5 ;  /* 0x0000000504047e21 */ /* 0x000fe20008010000 */
[----:B--2---:R-:W-:-:S04]  /*a8e0*/  PRMT R7, RZ, 0x5410, R7 ;  /* 0x00005410ff077816 */ /* 0x004fc80000000007 */
[----:B------:R-:W-:Y:S01]  /*a8f0*/  FSETP.GTU.FTZ.AND P2, PT, R4, 20, PT ;  /* 0x41a000000400780b */ /* 0x000fe20003f5c000 */
[----:B------:R-:W-:Y:S01]  /*a900*/  FADD.FTZ R7, R7, UR5 ;  /* 0x0000000507077e21 */ /* 0x000fe20008010000 */
[----:B---3--:R-:W-:-:S04]  /*a910*/  PRMT R5, RZ, 0x5410, R5 ;  /* 0x00005410ff057816 */ /* 0x008fc80000000005 */
[----:B------:R-:W-:Y:S01]  /*a920*/  FSETP.GTU.FTZ.AND P1, PT, R7, 20, PT ;  /* 0x41a000000700780b */ /* 0x000fe20003f3c000 */
[----:B------:R-:W-:Y:S01]  /*a930*/  FADD.FTZ R5, R5, UR5 ;  /* 0x0000000505057e21 */ /* 0x000fe20008010000 */
[----:B----4-:R-:W-:-:S05]  /*a940*/  PRMT R6, RZ, 0x5410, R6 ;  /* 0x00005410ff067816 */ /* 0x010fca0000000006 */
[----:B------:R-:W-:Y:S01]  /*a950*/  @!P2 FMUL.FTZ R16, R4, -1.4426950216293334961 ;  /* 0xbfb8aa3b0410a820 */ /* 0x000fe20000410000 */
[----:B------:R-:W-:Y:S01]  /*a960*/  FSETP.GTU.FTZ.AND P5, PT, R5, 20, PT ;  /* 0x41a000000500780b */ /* 0x000fe20003fbc000 */
[----:B------:R-:W-:Y:S01]  /*a970*/  FADD.FTZ R6, R6, UR5 ;  /* 0x0000000506067e21 */ /* 0x000fe20008010000 */
[----:B------:R-:W-:Y:S03]  /*a980*/  LDS.U16 R4, [R70+0x8] ;  /* 0x0000080046047984 */ /* 0x000fe60000000400 */
[----:B------:R-:W0:Y:S01]  /*a990*/  @!P2 MUFU.EX2 R16, R16 ;  /* 0x000000100010a308 */ /* 0x000e220000000800 */
[----:B------:R-:W-:Y:S01]  /*a9a0*/  FSETP.GTU.FTZ.AND P4, PT, R6, 20, PT ;  /* 0x41a000000600780b */ /* 0x000fe20003f9c000 */
[----:B------:R-:W-:Y:S02]  /*a9b0*/  @!P1 FMUL.FTZ R21, R7, -1.4426950216293334961 ;  /* 0xbfb8aa3b07159820 */ /* 0x000fe40000410000 */
[----:B------:R-:W2:Y:S04]  /*a9c0*/  LDS.U16 R7, [R70+0xe] ;  /* 0x00000e0046077984 */ /* 0x000ea80000000400 */
[----:B------:R-:W-:-:S02]  /*a9d0*/  @!P5 FMUL.FTZ R17, R5, -1.4426950216293334961 ;  /* 0xbfb8aa3b0511d820 */ /* 0x000fc40000410000 */
[----:B------:R-:W-:Y:S02]  /*a9e0*/  LDS.U16 R5, [R70+0xa] ;  /* 0x00000a0046057984 */ /* 0x000fe40000000400 */
[----:B------:R3:W4:Y:S02]  /*a9f0*/  @!P5 MUFU.EX2 R19, R17 ;  /* 0x000000110013d308 */ /* 0x0007240000000800 */
[----:B------:R-:W-:Y:S02]  /*aa00*/  @!P4 FMUL.FTZ R20, R6, -1.4426950216293334961 ;  /* 0xbfb8aa3b0614c820 */ /* 0x000fe40000410000 */
[----:B0-----:R-:W-:Y:S01]  /*aa10*/  @!P2 FADD.FTZ R18, R16, 1 ;  /* 0x3f8000001012a421 */ /* 0x001fe20000010000 */
[----:B------:R-:W0:Y:S04]  /*aa20*/  LDS.U16 R6, [R70+0xc] ;  /* 0x00000c0046067984 */ /* 0x000e280000000400 */
[----:B------:R-:W5:Y:S01]  /*aa30*/  LDS.U16 R16, [R70+0x10] ;  /* 0x0000100046107984 */ /* 0x000f620000000400 */
[----:B------:R-:W1:Y:S03]  /*aa40*/  @!P4 MUFU.EX2 R20, R20 ;  /* 0x000000140014c308 */ /* 0x000e660000000800 */
[----:B---3--:R-:W3:Y:S01]  /*aa50*/  LDS.U16 R17, [R70+0x12] ;  /* 0x0000120046117984 */ /* 0x008ee20000000400 */
[----:B----4-:R-:W-:-:S04]  /*aa60*/  @!P5 FADD.FTZ R19, R19, 1 ;  /* 0x3f8000001313d421 */ /* 0x010fc80000010000 */
[----:B------:R-:W4:Y:S08]  /*aa70*/  @!P2 MUFU.RCP R18, R18 ;  /* 0x000000120012a308 */ /* 0x000f300000001000 */
[----:B------:R-:W0:Y:S01]  /*aa80*/  @!P5 MUFU.RCP R19, R19 ;  /* 0x000000130013d308 */ /* 0x000e220000001000 */
[----:B-1----:R-:W-:Y:S01]  /*aa90*/  @!P4 FADD.FTZ R20, R20, 1 ;  /* 0x3f8000001414c421 */ /* 0x002fe20000010000 */
[----:B--2---:R-:W-:Y:S01]  /*aaa0*/  PRMT R7, RZ, 0x5410, R7 ;  /* 0x00005410ff077816 */ /* 0x004fe20000000007 */
[----:B----4-:R-:W-:-:S05]  /*aab0*/  @!P2 FMUL.FTZ R151, R151, R18 ;  /* 0x000000129797a220 */ /* 0x010fca0000410000 */
[----:B------:R-:W1:Y:S01]  /*aac0*/  @!P1 MUFU.EX2 R21, R21 ;  /* 0x0000001500159308 */ /* 0x000e620000000800 */
[----:B------:R-:W-:-:S07]  /*aad0*/  FADD.FTZ R18, R7, UR5 ;  /* 0x0000000507127e21 */ /* 0x000fce0008010000 */
[----:B------:R-:W2:Y:S01]  /*aae0*/  @!P4 MUFU.RCP R20, R20 ;  /* 0x000000140014c308 */ /* 0x000ea20000001000 */
[----:B0-----:R-:W-:Y:S01]  /*aaf0*/  @!P5 FMUL.FTZ R150, R150, R19 ;  /* 0x000000139696d220 */ /* 0x001fe20000410000 */
[----:B------:R-:W-:Y:S02]  /*ab00*/  FSETP.GTU.FTZ.AND P5, PT, R18, 20, PT ;  /* 0x41a000001200780b */ /* 0x000fe40003fbc000 */
[----:B------:R-:W-:Y:S02]  /*ab10*/  PRMT R4, RZ, 0x5410, R4 ;  /* 0x00005410ff047816 */ /* 0x000fe40000000004 */
[----:B------:R-:W-:Y:S02]  /*ab20*/  PRMT R6, RZ, 0x5410, R6 ;  /* 0x00005410ff067816 */ /* 0x000fe40000000006 */
[----:B-----5:R-:W-:Y:S02]  /*ab30*/  PRMT R16, RZ, 0x5410, R16 ;  /* 0x00005410ff107816 */ /* 0x020fe40000000010 */
[----:B------:R-:W-:Y:S01]  /*ab40*/  PRMT R5, RZ, 0x5410, R5 ;  /* 0x00005410ff057816 */ /* 0x000fe20000000005 */
[----:B------:R-:W-:-:S02]  /*ab50*/  FADD.FTZ R4, R4, UR5 ;  /* 0x0000000504047e21 */ /* 0x000fc40008010000 */
[----:B------:R-:W-:Y:S02]  /*ab60*/  FADD.FTZ R22, R6, UR5 ;  /* 0x0000000506167e21 */ /* 0x000fe40008010000 */
[----:B------:R-:W-:Y:S02]  /*ab70*/  FADD.FTZ R19, R16, UR5 ;  /* 0x0000000510137e21 */ /* 0x000fe40008010000 */
[----:B------:R-:W-:Y:S01]  /*ab80*/  FADD.FTZ R5, R5, UR5 ;  /* 0x0000000505057e21 */ /* 0x000fe20008010000 */
[----:B------:R-:W-:Y:S01]  /*ab90*/  FSETP.GTU.FTZ.AND P0, PT, R4, 20, PT ;  /* 0x41a000000400780b */ /* 0x000fe20003f1c000 */
[----:B-1----:R-:W-:Y:S01]  /*aba0*/  @!P1 FADD.FTZ R21, R21, 1 ;  /* 0x3f80000015159421 */ /* 0x002fe20000010000 */
[----:B------:R-:W-:Y:S01]  /*abb0*/  FSETP.GTU.FTZ.AND P2, PT, R22, 20, PT ;  /* 0x41a000001600780b */ /* 0x000fe20003f5c000 */
[----:B--2---:R-:W-:Y:S01]  /*abc0*/  @!P4 FMUL.FTZ R149, R149, R20 ;  /* 0x000000149595c220 */ /* 0x004fe20000410000 */
[----:B------:R-:W-:Y:S01]  /*abd0*/  FSETP.GTU.FTZ.AND P4, PT, R19, 20, PT ;  /* 0x41a000001300780b */ /* 0x000fe20003f9c000 */
[----:B------:R-:W-:Y:S01]  /*abe0*/  @!P5 FMUL.FTZ R16, R18, -1.4426950216293334961 ;  /* 0xbfb8aa3b1210d820 */ /* 0x000fe20000410000 */
[----:B------:R-:W-:Y:S01]  /*abf0*/  FSETP.GTU.FTZ.AND P3, PT, R5, 20, PT ;  /* 0x41a000000500780b */ /* 0x000fe20003f7c000 */
[----:B------:R-:W0:Y:S01]  /*ac00*/  @!P1 MUFU.RCP R21, R21 ;  /* 0x0000001500159308 */ /* 0x000e220000001000 */
[----:B---3--:R-:W-:-:S07]  /*ac10*/  PRMT R17, RZ, 0x5410, R17 ;  /* 0x00005410ff117816 */ /* 0x008fce0000000011 */
[----:B------:R-:W1:Y:S01]  /*ac20*/  @!P5 MUFU.EX2 R16, R16 ;  /* 0x000000100010d308 */ /* 0x000e620000000800 */
[----:B------:R-:W-:Y:S02]  /*ac30*/  FADD.FTZ R20, R17, UR5 ;  /* 0x0000000511147e21 */ /* 0x000fe40008010000 */
[----:B------:R-:W-:Y:S02]  /*ac40*/  @!P0 FMUL.FTZ R4, R4, -1.4426950216293334961 ;  /* 0xbfb8aa3b04048820 */ /* 0x000fe40000410000 */
[----:B------:R-:W-:Y:S02]  /*ac50*/  @!P2 FMUL.FTZ R7, R22, -1.4426950216293334961 ;  /* 0xbfb8aa3b1607a820 */ /* 0x000fe40000410000 */
[----:B------:R-:W-:Y:S02]  /*ac60*/  @!P4 FMUL.FTZ R17, R19, -1.4426950216293334961 ;  /* 0xbfb8aa3b1311c820 */ /* 0x000fe40000410000 */
[----:B------:R-:W-:Y:S01]  /*ac70*/  @!P3 FMUL.FTZ R5, R5, -1.4426950216293334961 ;  /* 0xbfb8aa3b0505b820 */ /* 0x000fe20000410000 */
[----:B------:R-:W2:Y:S01]  /*ac80*/  @!P0 MUFU.EX2 R4, R4 ;  /* 0x0000000400048308 */ /* 0x000ea20000000800 */
[----:B0-----:R-:W-:Y:S01]  /*ac90*/  @!P1 FMUL.FTZ R148, R148, R21 ;  /* 0x0000001594949220 */ /* 0x001fe20000410000 */
[----:B------:R-:W-:-:S06]  /*aca0*/  FSETP.GTU.FTZ.AND P1, PT, R20, 20, PT ;  /* 0x41a000001400780b */ /* 0x000fcc0003f3c000 */
[----:B------:R-:W0:Y:S01]  /*acb0*/  @!P3 MUFU.EX2 R6, R5 ;  /* 0x000000050006b308 */ /* 0x000e220000000800 */
[----:B-1----:R-:W-:-:S07]  /*acc0*/  @!P5 FADD.FTZ R16, R16, 1 ;  /* 0x3f8000001010d421 */ /* 0x002fce0000010000 */
[----:B------:R-:W1:Y:S08]  /*acd0*/  @!P2 MUFU.EX2 R7, R7 ;  /* 0x000000070007a308 */ /* 0x000e700000000800 */
[----:B------:R-:W3:Y:S08]  /*ace0*/  @!P4 MUFU.EX2 R17, R17 ;  /* 0x000000110011c308 */ /* 0x000ef00000000800 */
[----:B------:R4:W-:Y:S01]  /*acf0*/  @!P5 MUFU.RCP R21, R16 ;  /* 0x000000100015d308 */ /* 0x0009e20000001000 */
[----:B------:R-:W-:Y:S01]  /*ad00*/  @!P1 FMUL.FTZ R18, R20, -1.4426950216293334961 ;  /* 0xbfb8aa3b14129820 */ /* 0x000fe20000410000 */
[----:B----4-:R-:W4:Y:S01]  /*ad10*/  LDS.U16 R16, [R70+0x1c] ;  /* 0x00001c0046107984 */ /* 0x010f220000000400 */
[----:B--2---:R-:W-:-:S02]  /*ad20*/  @!P0 FADD.FTZ R5, R4, 1 ;  /* 0x3f80000004058421 */ /* 0x004fc40000010000 */
[----:B0-----:R-:W-:Y:S02]  /*ad30*/  @!P3 FADD.FTZ R6, R6, 1 ;  /* 0x3f8000000606b421 */ /* 0x001fe40000010000 */
[----:B-1----:R-:W-:Y:S02]  /*ad40*/  @!P2 FADD.FTZ R7, R7, 1 ;  /* 0x3f8000000707a421 */ /* 0x002fe40000010000 */
[----:B---3--:R-:W-:Y:S01]  /*ad50*/  @!P4 FADD.FTZ R17, R17, 1 ;  /* 0x3f8000001111c421 */ /* 0x008fe20000010000 */
[----:B------:R0:W-:Y:S01]  /*ad60*/  @!P0 MUFU.RCP R20, R5 ;  /* 0x0000000500148308 */ /* 0x0001e20000001000 */
[----:B------:R-:W-:Y:S07]  /*ad70*/  LDS.U16 R4, [R70+0x14] ;  /* 0x0000140046047984 */ /* 0x000fee0000000400 */
[----:B------:R1:W2:Y:S01]  /*ad80*/  @!P3 MUFU.RCP R19, R6 ;  /* 0x000000060013b308 */ /* 0x0002a20000001000 */
[----:B0-----:R-:W-:Y:S07]  /*ad90*/  LDS.U16 R5, [R70+0x16] ;  /* 0x0000160046057984 */ /* 0x001fee0000000400 */
[----:B------:R0:W-:Y:S01]  /*ada0*/  @!P2 MUFU.RCP R22, R7 ;  /* 0x000000070016a308 */ /* 0x0001e20000001000 */
[----:B-1----:R-:W-:Y:S07]  /*adb0*/  LDS.U16 R6, [R70+0x18] ;  /* 0x0000180046067984 */ /* 0x002fee0000000400 */
[----:B------:R1:W-:Y:S01]  /*adc0*/  @!P4 MUFU.RCP R24, R17 ;  /* 0x000000110018c308 */ /* 0x0003e20000001000 */
[----:B0-----:R-:W-:Y:S07]  /*add0*/  LDS.U16 R7, [R70+0x1a] ;  /* 0x00001a0046077984 */ /* 0x001fee0000000400 */
[----:B------:R-:W0:Y:S01]  /*ade0*/  @!P1 MUFU.EX2 R18, R18 ;  /* 0x0000001200129308 */ /* 0x000e220000000800 */
[----:B-1----:R-:W1:Y:S04]  /*adf0*/  LDS.U16 R17, [R70+0x1e] ;  /* 0x00001e0046117984 */ /* 0x002e680000000400 */
[----:B------:R-:W-:Y:S01]  /*ae00*/  BAR.SYNC.DEFER_BLOCKING 0x0 ;  /* 0x0000000000007b1d */ /* 0x000fe20000010000 */
[----:B--2---:R-:W-:Y:S01]  /*ae10*/  @!P3 FMUL.FTZ R146, R146, R19 ;  /* 0x000000139292b220 */ /* 0x004fe20000410000 */
[----:B------:R-:W-:Y:S01]  /*ae20*/  PRMT R19, R122, 0x7632, R19 ;  /* 0x000076327a137816 */ /* 0x000fe20000000013 */
[----:B0-----:R-:W-:-:S04]  /*ae30*/  @!P1 FADD.FTZ R18, R18, 1 ;  /* 0x3f80000012129421 */ /* 0x001fc80000010000 */
[----:B------:R-:W0:Y:S01]  /*ae40*/  @!P1 MUFU.RCP R23, R18 ;  /* 0x0000001200179308 */ /* 0x000e220000001000 */
[----:B----4-:R-:W-:Y:S01]  /*ae50*/  PRMT R16, RZ, 0x5410, R16 ;  /* 0x00005410ff107816 */ /* 0x010fe20000000010 */
[----:B------:R2:W-:Y:S01]  /*ae60*/  STS.U16 [R70+0x6], R19 ;  /* 0x0000061346007388 */ /* 0x0005e20000000400 */
[----:B------:R-:W-:Y:S02]  /*ae70*/  F2FP.BF16.PACK_AB R120, R121, R120 ;  /* 0x000000787978723e */ /* 0x000fe400000010ff */
[----:B--2---:R-:W-:-:S05]  /*ae80*/  PRMT R19, R128, 0x7632, R19 ;  /* 0x0000763280137816 */ /* 0x004fca0000000013 */
[----:B------:R2:W-:Y:S01]  /*ae90*/  STS.U16 [R70+0x12], R19 ;  /* 0x0000121346007388 */ /* 0x0005e20000000400 */
[----:B------:R-:W-:Y:S01]  /*aea0*/  @!P0 FMUL.FTZ R147, R147, R20 ;  /* 0x0000001493938220 */ /* 0x000fe20000410000 */
[----:B------:R-:W-:Y:S01]  /*aeb0*/  PRMT R20, R124, 0x7632, R20 ;  /* 0x000076327c147816 */ /* 0x000fe20000000014 */
[----:B0-----:R-:W-:Y:S01]  /*aec0*/  @!P1 FMUL.FTZ R142, R142, R23 ;  /* 0x000000178e8e9220 */ /* 0x001fe20000410000 */
[----:B------:R-:W-:Y:S01]  /*aed0*/  PRMT R18, R120, 0x7632, R18 ;  /* 0x0000763278127816 */ /* 0x000fe20000000012 */
[----:B--2---:R-:W-:Y:S01]  /*aee0*/  FADD.FTZ R19, R16, UR5 ;  /* 0x0000000510137e21 */ /* 0x004fe20008010000 */
[----:B------:R-:W-:Y:S02]  /*aef0*/  F2FP.BF16.PACK_AB R130, R131, R130 ;  /* 0x000000828382723e */ /* 0x000fe400000010ff */
[----:B------:R-:W-:Y:S02]  /*af00*/  ISETP.NE.AND P6, PT, R33, RZ, PT ;  /* 0x000000ff2100720c */ /* 0x000fe40003fc5270 */
[----:B------:R-:W-:-:S02]  /*af10*/  FSETP.GTU.FTZ.AND P1, PT, R19, 20, PT ;  /* 0x41a000001300780b */ /* 0x000fc40003f3c000 */
[----:B------:R-:W-:Y:S02]  /*af20*/  F2FP.BF16.PACK_AB R126, R127, R126 ;  /* 0x0000007e7f7e723e */ /* 0x000fe400000010ff */
[----:B------:R-:W-:Y:S02]  /*af30*/  F2FP.BF16.PACK_AB R132, R133, R132 ;  /* 0x000000848584723e */ /* 0x000fe400000010ff */
[----:B------:R-:W-:Y:S01]  /*af40*/  F2FP.BF16.PACK_AB R134, R135, R134 ;  /* 0x000000868786723e */ /* 0x000fe200000010ff */
[----:B------:R0:W-:Y:S01]  /*af50*/  STS.U16 [R70+0xa], R20 ;  /* 0x00000a1446007388 */ /* 0x0001e20000000400 */
[----:B------:R-:W-:Y:S01]  /*af60*/  @!P2 FMUL.FTZ R145, R145, R22 ;  /* 0x000000169191a220 */ /* 0x000fe20000410000 */
[----:B-1----:R-:W-:Y:S01]  /*af70*/  PRMT R17, RZ, 0x5410, R17 ;  /* 0x00005410ff117816 */ /* 0x002fe20000000011 */
[----:B------:R-:W-:Y:S01]  /*af80*/  @!P4 FMUL.FTZ R143, R143, R24 ;  /* 0x000000188f8fc220 */ /* 0x000fe20000410000 */
[----:B------:R1:W-:Y:S01]  /*af90*/  STS.U16 [R70+0x2], R18 ;  /* 0x0000021246007388 */ /* 0x0003e20000000400 */
[----:B------:R-:W-:-:S02]  /*afa0*/  PRMT R22, R132, 0x7632, R22 ;  /* 0x0000763284167816 */ /* 0x000fc40000000016 */
[----:B------:R-:W-:Y:S02]  /*afb0*/  PRMT R24, R134, 0x7632, R24 ;  /* 0x0000763286187816 */ /* 0x000fe40000000018 */
[----:B0-----:R-:W-:Y:S02]  /*afc0*/  PRMT R20, R130, 0x7632, R20 ;  /* 0x0000763282147816 */ /* 0x001fe40000000014 */
[----:B------:R-:W-:Y:S02]  /*afd0*/  PRMT R4, RZ, 0x5410, R4 ;  /* 0x00005410ff047816 */ /* 0x000fe40000000004 */
[----:B-1----:R-:W-:Y:S01]  /*afe0*/  PRMT R18, R126, 0x7632, R18 ;  /* 0x000076327e127816 */ /* 0x002fe20000000012 */
[----:B------:R0:W-:Y:S01]  /*aff0*/  STS.U16 [R70+0x16], R20 ;  /* 0x0000161446007388 */ /* 0x0001e20000000400 */
[----:B------:R-:W-:Y:S01]  /*b000*/  @!P5 FMUL.FTZ R144, R144, R21 ;  /* 0x000000159090d220 */ /* 0x000fe20000410000 */
[----:B------:R-:W-:Y:S01]  /*b010*/  PRMT R5, RZ, 0x5410, R5 ;  /* 0x00005410ff057816 */ /* 0x000fe20000000005 */
[----:B------:R-:W-:Y:S01]  /*b020*/  FADD.FTZ R4, R4, UR5 ;  /* 0x0000000504047e21 */ /* 0x000fe20008010000 */
[----:B------:R-:W-:Y:S01]  /*b030*/  STS.U16 [R70], R120 ;  /* 0x0000007846007388 */ /* 0x000fe20000000400 */
[----:B------:R-:W-:-:S03]  /*b040*/  PRMT R7, RZ, 0x5410, R7 ;  /* 0x00005410ff077816 */ /* 0x000fc60000000007 */
[----:B------:R-:W-:Y:S01]  /*b050*/  STS.U16 [R70+0x4], R122 ;  /* 0x0000047a46007388 */ /* 0x000fe20000000400 */
[----:B0-----:R-:W-:-:S03]  /*b060*/  FADD.FTZ R20, R17, UR5 ;  /* 0x0000000511147e21 */ /* 0x001fc60008010000 */
[----:B------:R-:W-:Y:S01]  /*b070*/  STS.U16 [R70+0x8], R124 ;  /* 0x0000087c46007388 */ /* 0x000fe20000000400 */
[----:B------:R-:W-:-:S03]  /*b080*/  @!P1 FMUL.FTZ R17, R19, -1.4426950216293334961 ;  /* 0xbfb8aa3b13119820 */ /* 0x000fc60000410000 */
        /* <DEDUP_REMOVED lines=25> */
[----:B------:R-:W-:-:S03]  /*b220*/  FSETP.GTU.FTZ.AND P5, PT, R4, 20, PT ;  /* 0x41a000000400780b */ /* 0x000fc60003fbc000 */
[----:B------:R-:W-:Y:S01]  /*b230*/  @!P6 STS [0x420], R155 ;  /* 0x0004209bff00e388 */ /* 0x000fe20000000800 */
[----:B------:R-:W-:-:S03]  /*b240*/  FADD.FTZ R5, R5, UR5 ;  /* 0x0000000505057e21 */ /* 0x000fc60008010000 */
[----:B------:R-:W-:Y:S01]  /*b250*/  BAR.SYNC.DEFER_BLOCKING 0x0 ;  /* 0x0000000000007b1d */ /* 0x000fe20000010000 */
[----:B0-----:R-:W-:Y:S01]  /*b260*/  FADD.FTZ R18, R7, UR5 ;  /* 0x0000000507127e21 */ /* 0x001fe20008010000 */
[----:B------:R-:W-:Y:S02]  /*b270*/  FSETP.GTU.FTZ.AND P4, PT, R5, 20, PT ;  /* 0x41a000000500780b */ /* 0x000fe40003f9c000 */
[----:B------:R-:W-:Y:S02]  /*b280*/  PRMT R6, RZ, 0x5410, R6 ;  /* 0x00005410ff067816 */ /* 0x000fe40000000006 */
[----:B------:R-:W-:Y:S01]  /*b290*/  FSETP.GTU.FTZ.AND P2, PT, R18, 20, PT ;  /* 0x41a000001200780b */ /* 0x000fe20003f5c000 */
[----:B------:R-:W-:Y:S02]  /*b2a0*/  @!P5 FMUL.FTZ R4, R4, -1.4426950216293334961 ;  /* 0xbfb8aa3b0404d820 */ /* 0x000fe40000410000 */
[----:B------:R-:W-:-:S05]  /*b2b0*/  FADD.FTZ R6, R6, UR5 ;  /* 0x0000000506067e21 */ /* 0x000fca0008010000 */
[----:B------:R-:W-:Y:S01]  /*b2c0*/  FSETP.GTU.FTZ.AND P3, PT, R6, 20, PT ;  /* 0x41a000000600780b */ /* 0x000fe20003f7c000 */
[----:B------:R-:W-:Y:S01]  /*b2d0*/  @!P4 FMUL.FTZ R5, R5, -1.4426950216293334961 ;  /* 0xbfb8aa3b0505c820 */ /* 0x000fe20000410000 */
[----:B------:R-:W0:Y:S03]  /*b2e0*/  @!P5 MUFU.EX2 R4, R4 ;  /* 0x000000040004d308 */ /* 0x000e260000000800 */
[----:B------:R-:W-:Y:S01]  /*b2f0*/  @!P2 FMUL.FTZ R16, R18, -1.4426950216293334961 ;  /* 0xbfb8aa3b1210a820 */ /* 0x000fe20000410000 */
[----:B------:R-:W-:Y:S01]  /*b300*/  FSETP.GTU.FTZ.AND P0, PT, R20, 20, PT ;  /* 0x41a000001400780b */ /* 0x000fe20003f1c000 */
[----:B------:R-:W2:Y:S03]  /*b310*/  LDS R97, [0x420] ;  /* 0x00042000ff617984 */ /* 0x000ea60000000800 */
[----:B------:R-:W-:Y:S03]  /*b320*/  @!P4 MUFU.EX2 R5, R5 ;  /* 0x000000050005c308 */ /* 0x000fe60000000800 */
[----:B------:R-:W-:-:S05]  /*b330*/  @!P3 FMUL.FTZ R6, R6, -1.4426950216293334961 ;  /* 0xbfb8aa3b0606b820 */ /* 0x000fca0000410000 */
[----:B------:R-:W3:Y:S01]  /*b340*/  @!P2 MUFU.EX2 R16, R16 ;  /* 0x000000100010a308 */ /* 0x000ee20000000800 */
[----:B0-----:R-:W-:Y:S02]  /*b350*/  @!P5 FADD.FTZ R4, R4, 1 ;  /* 0x3f8000000404d421 */ /* 0x001fe40000010000 */
[----:B-1----:R-:W-:-:S05]  /*b360*/  IMAD R24, R201, c[0x0][0x2d8], RZ ;  /* 0x0000b600c9187a24 */ /* 0x002fca00078e02ff */
[----:B------:R0:W1:Y:S01]  /*b370*/  @!P3 MUFU.EX2 R7, R6 ;  /* 0x000000060007b308 */ /* 0x0000620000000800 */
[----:B------:R-:W-:-:S07]  /*b380*/  IMAD R103, R29, c[0x0][0x2dc], R24 ;  /* 0x0000b7001d677a24 */ /* 0x000fce00078e0218 */
[----:B------:R-:W4:Y:S01]  /*b390*/  @!P1 MUFU.EX2 R17, R17 ;  /* 0x0000001100119308 */ /* 0x000f220000000800 */
[----:B0-----:R-:W-:Y:S02]  /*b3a0*/  @!P0 FMUL.FTZ R6, R20, -1.4426950216293334961 ;  /* 0xbfb8aa3b14068820 */ /* 0x001fe40000410000 */
[----:B---3--:R-:W-:-:S05]  /*b3b0*/  @!P2 FADD.FTZ R16, R16, 1 ;  /* 0x3f8000001010a421 */ /* 0x008fca0000010000 */
[----:B------:R0:W-:Y:S08]  /*b3c0*/  @!P0 MUFU.EX2 R18, R6 ;  /* 0x0000000600128308 */ /* 0x0001f00000000800 */
[----:B------:R3:W5:Y:S01]  /*b3d0*/  @!P5 MUFU.RCP R20, R4 ;  /* 0x000000040014d308 */ /* 0x0007620000001000 */
[----:B0-----:R-:W-:Y:S02]  /*b3e0*/  @!P4 FADD.FTZ R6, R5, 1 ;  /* 0x3f8000000506c421 */ /* 0x001fe40000010000 */
[----:B---3--:R-:W-:-:S05]  /*b3f0*/  IMAD.WIDE.U32 R4, R29, c[0x0][0x2d8], RZ ;  /* 0x0000b6001d047a25 */ /* 0x008fca00078e00ff */
[----:B------:R-:W0:Y:S01]  /*b400*/  @!P2 MUFU.RCP R101, R16 ;  /* 0x000000100065a308 */ /* 0x000e220000001000 */
[----:B------:R-:W-:Y:S01]  /*b410*/  IADD3 R5, R5, R103, RZ ;  /* 0x0000006705057210 */ /* 0x000fe20007ffe0ff */
[----:B-1----:R-:W-:Y:S02]  /*b420*/  @!P3 FADD.FTZ R7, R7, 1 ;  /* 0x3f8000000707b421 */ /* 0x002fe40000010000 */
[----:B------:R-:W-:-:S04]  /*b430*/  IMAD R105, R27, c[0x0][0x2e0], RZ ;  /* 0x0000b8001b697a24 */ /* 0x000fc800078e02ff */
[----:B------:R-:W1:Y:S01]  /*b440*/  @!P4 MUFU.RCP R99, R6 ;  /* 0x000000060063c308 */ /* 0x000e620000001000 */
[----:B------:R-:W-:-:S04]  /*b450*/  IMAD.WIDE.U32 R4, R0, c[0x0][0x2e0], R4 ;  /* 0x0000b80000047a25 */ /* 0x000fc800078e0004 */
[----:B----4-:R-:W-:Y:S02]  /*b460*/  @!P1 FADD.FTZ R17, R17, 1 ;  /* 0x3f80000011119421 */ /* 0x010fe40000010000 */
[----:B-----5:R-:W-:Y:S01]  /*b470*/  @!P5 FMUL.FTZ R141, R141, R20 ;  /* 0x000000148d8dd220 */ /* 0x020fe20000410000 */
[----:B------:R3:W4:Y:S01]  /*b480*/  @!P3 MUFU.RCP R22, R7 ;  /* 0x000000070016b308 */ /* 0x0007220000001000 */
[----:B------:R-:W-:Y:S01]  /*b490*/  IADD3 R4, P5, R87, R4, RZ ;  /* 0x0000000457047210 */ /* 0x000fe20007fbe0ff */
[----:B------:R-:W-:-:S06]  /*b4a0*/  @!P0 FADD.FTZ R18, R18, 1 ;  /* 0x3f80000012128421 */ /* 0x000fcc0000010000 */
[----:B------:R-:W5:Y:S01]  /*b4b0*/  @!P1 MUFU.RCP R6, R17 ;  /* 0x0000001100069308 */ /* 0x000f620000001000 */
[----:B---3--:R-:W-:Y:S02]  /*b4c0*/  IMAD R7, R0, c[0x0][0x2e4], R105 ;  /* 0x0000b90000077a24 */ /* 0x008fe400078e0269 */
[----:B0-----:R-:W-:Y:S01]  /*b4d0*/  @!P2 FMUL.FTZ R138, R138, R101 ;  /* 0x000000658a8aa220 */ /* 0x001fe20000410000 */
[----:B--2---:R-:W-:Y:S02]  /*b4e0*/  ISETP.GE.AND P2, PT, R8, R97, PT ;  /* 0x000000610800720c */ /* 0x004fe40003f46270 */
[----:B------:R-:W-:Y:S02]  /*b4f0*/  IADD3.X R7, R86, R7, R5, P5, !PT ;  /* 0x0000000756077210 */ /* 0x000fe40002ffe405 */
[----:B------:R-:W0:Y:S01]  /*b500*/  @!P0 MUFU.RCP R5, R18 ;  /* 0x0000001200058308 */ /* 0x000e220000001000 */
[----:B-1----:R-:W-:Y:S01]  /*b510*/  @!P4 FMUL.FTZ R140, R140, R99 ;  /* 0x000000638c8cc220 */ /* 0x002fe20000410000 */
[----:B------:R-:W-:Y:S01]  /*b520*/  LEA R99, P4, R8, c[0x0][0x330], 0x1 ;  /* 0x0000cc0008637a11 */ /* 0x000fe200078808ff */
[----:B----4-:R-:W-:Y:S01]  /*b530*/  @!P3 FMUL.FTZ R139, R139, R22 ;  /* 0x000000168b8bb220 */ /* 0x010fe20000410000 */
[----:B------:R-:W-:Y:S02]  /*b540*/  BSSY B0, `(.L_x_5201) ;  /* 0x0000015000007945 */ /* 0x000fe40003800000 */
[----:B------:R-:W-:Y:S01]  /*b550*/  LEA R16, P3, R4, R99, 0x1 ;  /* 0x0000006304107211 */ /* 0x000fe200078608ff */
[----:B-----5:R-:W-:Y:S01]  /*b560*/  @!P1 FMUL.FTZ R137, R137, R6 ;  /* 0x0000000689899220 */ /* 0x020fe20000410000 */
[----:B------:R-:W-:-:S02]  /*b570*/  LEA.HI.X R6, R8, c[0x0][0x334], R9, 0x1, P4 ;  /* 0x0000cd0008067a11 */ /* 0x000fc400020f0c09 */
[-C--:B------:R-:W-:Y:S02]  /*b580*/  ISETP.GE.AND P1, PT, R38, R97.reuse, PT ;  /* 0x000000612600720c */ /* 0x080fe40003f26270 */
        /* <DEDUP_REMOVED lines=16> */
.L_x_5202:
[----:B------:R-:W-:Y:S05]  /*b690*/  BSYNC B0 ;  /* 0x0000000000007941 */ /* 0x000fea0003800000 */
.L_x_5201:
        /* <DEDUP_REMOVED lines=115> */
.L_x_5204:
[----:B------:R-:W-:Y:S05]  /*bdd0*/  BSYNC B0 ;  /* 0x0000000000007941 */ /* 0x000fea0003800000 */
.L_x_5203:
[----:B------:R-:W-:Y:S01]  /*bde0*/  MOV R2, R4 ;  /* 0x0000000400027202 */ /* 0x000fe20000000f00 */
[----:B------:R-:W-:Y:S01]  /*bdf0*/  IMAD R5, R27, c[0x0][0x300], RZ ;  /* 0x0000c0001b057a24 */ /* 0x000fe200078e02ff */
[----:B------:R-:W-:Y:S01]  /*be00*/  MOV R3, R79 ;  /* 0x0000004f00037202 */ /* 0x000fe20000000f00 */
[----:B------:R-:W-:Y:S01]  /*be10*/  UIADD3 UR15, UP0, UR15, -0x400, URZ ;  /* 0xfffffc000f0f7890 */ /* 0x000fe2000ff1e03f */
[----:B------:R-:W-:Y:S01]  /*be20*/  IADD3 R4, P0, R69, -0x3c0, RZ ;  /* 0xfffffc4045047810 */ /* 0x000fe20007f1e0ff */
[----:B0-----:R-:W-:Y:S01]  /*be30*/  IMAD R7, R0, c[0x0][0x304], R5 ;  /* 0x0000c10000077a24 */ /* 0x001fe200078e0205 */
[----:B------:R-:W-:Y:S01]  /*be40*/  ISETP.GE.AND P2, PT, R36, R77, PT ;  /* 0x0000004d2400720c */ /* 0x000fe20003f46270 */
[----:B------:R-:W-:Y:S01]  /*be50*/  IMAD.WIDE.U32 R2, R0, c[0x0][0x300], R2 ;  /* 0x0000c00000027a25 */ /* 0x000fe200078e0002 */
[----:B------:R-:W-:Y:S01]  /*be60*/  IADD3.X R5, R68, -0x1, RZ, P0, !PT ;  /* 0xffffffff44057810 */ /* 0x000fe200007fe4ff */
[----:B------:R-:W-:Y:S01]  /*be70*/  UIADD3 UR17, UP1, UR17, -0x400, URZ ;  /* 0xfffffc0011117890 */ /* 0x000fe2000ff3e03f */
[----:B------:R-:W-:Y:S01]  /*be80*/  IADD3 R4, P1, R4, c[0x0][0x340], RZ ;  /* 0x0000d00004047a10 */ /* 0x000fe20007f3e0ff */
        /* <DEDUP_REMOVED lines=8> */
[----:B------:R-:W-:Y:S02]  /*bf10*/  ISETP.GE.AND P3, PT, R41, R77, PT ;  /* 0x0000004d2900720c */ /* 0x000fe40003f66270 */
[----:B------:R-:W-:Y:S02]  /*bf20*/  LEA.HI.X R3, R87, R5, R86, 0x1, P0 ;  /* 0x0000000557037211 */ /* 0x000fe400000f0c56 */
[-C--:B------:R-:W-:Y:S02]  /*bf30*/  ISETP.GE.AND P4, PT, R42, R77.reuse, PT ;  /* 0x0000004d2a00720c */ /* 0x080fe40003f86270 */
[-C--:B------:R-:W-:Y:S01]  /*bf40*/  ISETP.GE.AND P5, PT, R43, R77.reuse, PT ;  /* 0x0000004d2b00720c */ /* 0x080fe20003fa6270 */
[----:B------:R0:W-:Y:S01]  /*bf50*/  @!P2 STG.E.U16 [R2.64], R53 ;  /* 0x000000350200a986 */ /* 0x0001e2000c10150c */
[-C--:B------:R-:W-:Y:S02]  /*bf60*/  ISETP.GE.AND P2, PT, R40, R77.reuse, PT ;  /* 0x0000004d2800720c */ /* 0x080fe40003f46270 */
        /* <DEDUP_REMOVED lines=30> */
.L_x_5125:
[----:B------:R-:W-:Y:S02]  /*c150*/  ISETP.NE.U32.AND P0, PT, RZ, c[0x0][0x328], PT ;  /* 0x0000ca00ff007a0c */ /* 0x000fe40003f05070 */
[----:B------:R-:W-:Y:S02]  /*c160*/  ISETP.NE.U32.AND P2, PT, RZ, c[0x0][0x348], PT ;  /* 0x0000d200ff007a0c */ /* 0x000fe40003f45070 */
[----:B------:R-:W-:Y:S02]  /*c170*/  ISETP.NE.AND.EX P1, PT, RZ, c[0x0][0x32c], PT, P0 ;  /* 0x0000cb00ff007a0c */ /* 0x000fe40003f25300 */
[----:B------:R-:W-:-:S11]  /*c180*/  ISETP.NE.AND.EX P0, PT, RZ, c[0x0][0x34c], PT, P2 ;  /* 0x0000d300ff007a0c */ /* 0x000fd60003f05320 */
[----:B------:R-:W-:Y:S05]  /*c190*/  @!P1 BRA `(.L_x_5206) ;  /* 0x0000014000009947 */ /* 0x000fea0003800000 */
[----:B0-----:R-:W0:Y:S01]  /*c1a0*/  SHFL.DOWN P1, R3, R26, 0x1, 0x1f ;  /* 0x08201f001a037f89 */ /* 0x001e220000020000 */
[----:B------:R-:W-:Y:S03]  /*c1b0*/  BSSY B0, `(.L_x_5206) ;  /* 0x0000012000007945 */ /* 0x000fe60003800000 */
[----:B------:R-:W3:Y:S01]  /*c1c0*/  S2R R6, SR_LANEID ;  /* 0x0000000000067919 */ /* 0x000ee20000000000 */
[----:B0-----:R-:W-:Y:S01]  /*c1d0*/  @P1 FADD R3, R3, R26 ;  /* 0x0000001a03031221 */ /* 0x001fe20000000000 */
[----:B---3--:R-:W-:-:S04]  /*c1e0*/  ISETP.NE.AND P2, PT, R6, RZ, PT ;  /* 0x000000ff0600720c */ /* 0x008fc80003f45270 */
        /* <DEDUP_REMOVED lines=14> */
.L_x_5207:
[----:B0-----:R-:W-:Y:S05]  /*c2d0*/  BSYNC B0 ;  /* 0x0000000000007941 */ /* 0x001fea0003800000 */
.L_x_5206:
        /* <DEDUP_REMOVED lines=16> */
[----:B----4-:R-:W-:-:S04]  /*c3e0*/  ISETP.NE.AND P0, PT, R15, RZ, PT ;  /* 0x000000ff0f00720c */ /* 0x010fc80003f05270 */
[----:B------:R0:W-:Y:S04]  /*c3f0*/  @!P1 STS [0xc74], R7 ;  /* 0x000c7407ff009388 */ /* 0x0001e80000000800 */
[----:B------:R-:W-:Y:S06]  /*c400*/  BAR.SYNC.DEFER_BLOCKING 0x0 ;  /* 0x0000000000007b1d */ /* 0x000fec0000010000 */
[----:B------:R-:W-:Y:S05]  /*c410*/  @P0 BRA `(.L_x_5210) ;  /* 0x0000004000000947 */ /* 0x000fea0003800000 */
[----:B0-----:R0:W-:Y:S01]  /*c420*/  RED.E.ADD.F32.FTZ.RN.STRONG.GPU [R10.64], R7 ;  /* 0x000000070a00798e */ /* 0x0011e2000c10e78c */
[----:B------:R-:W-:Y:S01]  /*c430*/  HFMA2.MMA R15, -RZ, RZ, 0, 0 ;  /* 0x00000000ff0f7435 */ /* 0x000fe200000001ff */
[----:B------:R-:W-:Y:S05]  /*c440*/  BRA `(.L_x_5210) ;  /* 0x0000001000007947 */ /* 0x000fea0003800000 */
.L_x_5209:
[----:B------:R-:W3:Y:S02]  /*c450*/  S2R R15, SR_TID.X ;  /* 0x00000000000f7919 */ /* 0x000ee40000002100 */
.L_x_5210:
[----:B0-----:R-:W-:Y:S05]  /*c460*/  BSYNC B0 ;  /* 0x0000000000007941 */ /* 0x001fea0003800000 */
.L_x_5208:
[----:B---3--:R-:W-:-:S13]  /*c470*/  ISETP.GE.AND P0, PT, R15, c[0x0][0x16c], PT ;  /* 0x00005b000f007a0c */ /* 0x008fda0003f06270 */
        /* <DEDUP_REMOVED lines=9> */
.L_x_5211:
        /* <DEDUP_REMOVED lines=26> */
.L_x_5212:
        /* <DEDUP_REMOVED lines=13> */
.L_x_9075:


//--------------------- .text._Z25selective_scan_bwd_kernelI32Selective_Scan_bwd_kernel_traitsILi32ELi16ELb0ELb1ELb0ELb0ELb0EN3c108BFloat16EfEEv12SSMParamsBwd --------------------------
	.section	.text._Z25selective_scan_bwd_kernelI32Selective_Scan_bwd_kernel_traitsILi32ELi16ELb0ELb1ELb0ELb0ELb0EN3c108BFloat16EfEEv12SSMParamsBwd,"ax",@progbits
	.sectioninfo	@"SHI_REGISTERS=254"
	.align	128
        .global         _Z25selective_scan_bwd_kernelI32Selective_Scan_bwd_kernel_traitsILi32ELi16ELb0ELb1ELb0ELb0ELb0EN3c108BFloat16EfEEv12SSMParamsBwd
        .type           _Z25selective_scan_bwd_kernelI32Selective_Scan_bwd_kernel_traitsILi32ELi16ELb0ELb1ELb0ELb0ELb0EN3c108BFloat16EfEEv12SSMParamsBwd,@function
        .size           _Z25selective_scan_bwd_kernelI32Selective_Scan_bwd_kernel_traitsILi32ELi16ELb0ELb1ELb0ELb0ELb0EN3c108BFloat16EfEEv12SSMParamsBwd,(.L_x_9076 - _Z25selective_scan_bwd_kernelI32Selective_Scan_bwd_kernel_traitsILi32ELi16ELb0ELb1ELb0ELb0ELb0EN3c108BFloat16EfEEv12SSMParamsBwd)
        .other          _Z25selective_scan_bwd_kernelI32Selective_Scan_bwd_kernel_traitsILi32ELi16ELb0ELb1ELb0ELb0ELb0EN3c108BFloat16EfEEv12SSMParamsBwd,@"STO_CUDA_ENTRY STV_DEFAULT"
_Z25selective_scan_bwd_kernelI32Selective_Scan_bwd_kernel_traitsILi32ELi16ELb0ELb1ELb0ELb0ELb0EN3c108BFloat16EfEEv12SSMParamsBwd:
.text._Z25selective_scan_bwd_kernelI32Selective_Scan_bwd_kernel_traitsILi32ELi16ELb0ELb1ELb0ELb0ELb0EN3c108BFloat16EfEEv12SSMParamsBwd:
        /* <DEDUP_REMOVED lines=25> */
[----:B------:R-:W-:Y:S01]  /*0190*/  IMAD.MOV.U32 R139, RZ, RZ, RZ ;  /* 0x000000ffff8b7224 */ /* 0x000fe200078e00ff */
        /* <DEDUP_REMOVED lines=13> */
[----:B0-----:R-:W-:-:S03]  /*0270*/  HFMA2.MMA R6, -RZ, RZ, 0, 0 ;  /* 0x00000000ff067435 */ /* 0x001fc600000001ff */
[----:B-1----:R-:W-:-:S04]  /*0280*/  IMAD.MOV R8, RZ, RZ, -R7 ;  /* 0x000000ffff087224 */ /* 0x002fc800078e0a07 */
[----:B------:R-:W-:Y:S02]  /*0290*/  IMAD R9, R8, R17, RZ ;  /* 0x0000001108097224 */ /* 0x000fe400078e02ff */
[----:B------:R-:W-:Y:S02]  /*02a0*/  IMAD R8, R206, c[0x0][0x1d0], RZ ;  /* 0x00007400ce087a24 */ /* 0x000fe400078e02ff */
[----:B------:R-:W-:-:S04]  /*02b0*/  IMAD.HI.U32 R7, R7, R9, R6 ;  /* 0x0000000907077227 */ /* 0x000fc800078e0006 */
[----:B------:R-:W-:Y:S02]  /*02c0*/  IMAD R9, R145, c[0x0][0x1d4], R8 ;  /* 0x0000750091097a24 */ /* 0x000fe400078e0208 */
[----:B------:R-:W-:-:S04]  /*02d0*/  IMAD.HI.U32 R141, R7, R2, RZ ;  /* 0x00000002078d7227 */ /* 0x000fc800078e00ff */
[----:B------:R-:W-:Y:S02]  /*02e0*/  IMAD.MOV R0, RZ, RZ, -R141 ;  /* 0x000000ffff007224 */ /* 0x000fe400078e0a8d */
[----:B------:R-:W-:-:S04]  /*02f0*/  IMAD.WIDE.U32 R6, R145, c[0x0][0x278], RZ ;  /* 0x00009e0091067a25 */ /* 0x000fc800078e00ff */
[----:B------:R-:W-:Y:S01]  /*0300*/  IMAD R0, R17, R0, R2 ;  /* 0x0000000011007224 */ /* 0x000fe200078e0202 */
[----:B------:R-:W-:Y:S01]  /*0310*/  LOP3.LUT R2, R147, c[0x0][0x178], RZ, 0x3c, !PT ;  /* 0x00005e0093027a12 */ /* 0x000fe200078e3cff */
[----:B------:R-:W-:-:S03]  /*0320*/  IMAD.IADD R7, R7, 0x1, R15 ;  /* 0x0000000107077824 */ /* 0x000fc600078e020f */
[----:B------:R-:W-:Y:S01]  /*0330*/  ISETP.GT.U32.AND P3, PT, R17, R0, PT ;  /* 0x000000001100720c */ /* 0x000fe20003f64070 */
[----:B------:R-:W-:Y:S01]  /*0340*/  IMAD.WIDE.U32 R6, R147, c[0x0][0x280], R6 ;  /* 0x0000a00093067a25 */ /* 0x000fe200078e0006 */
[----:B------:R-:W-:-:S03]  /*0350*/  ISETP.GE.AND P4, PT, R2, RZ, PT ;  /* 0x000000ff0200720c */ /* 0x000fc60003f86270 */
[----:B------:R-:W-:-:S04]  /*0360*/  IMAD.WIDE.U32 R2, R145, c[0x0][0x1d0], RZ ;  /* 0x0000740091027a25 */ /* 0x000fc800078e00ff */
[----:B------:R-:W-:Y:S02]  /*0370*/  IMAD.IADD R3, R3, 0x1, R9 ;  /* 0x0000000103037824 */ /* 0x000fe400078e0209 */
[----:B------:R-:W-:Y:S02]  /*0380*/  IMAD.WIDE.U32 R8, R145, c[0x0][0x190], RZ ;  /* 0x0000640091087a25 */ /* 0x000fe400078e00ff */
[-C--:B------:R-:W-:Y:S02]  /*0390*/  @!P3 IADD3 R0, R0, -R17.reuse, RZ ;  /* 0x800000110000b210 */ /* 0x080fe40007ffe0ff */
[----:B------:R-:W-:Y:S01]  /*03a0*/  @!P3 IADD3 R141, R141, 0x1, RZ ;  /* 0x000000018d8db810 */ /* 0x000fe20007ffe0ff */
[----:B------:R-:W-:Y:S01]  /*03b0*/  IMAD.WIDE.U32 R2, R147, c[0x0][0x1d8], R2 ;  /* 0x0000760093027a25 */ /* 0x000fe200078e0002 */
[----:B------:R-:W-:Y:S02]  /*03c0*/  ISETP.GE.U32.AND P0, PT, R0, R17, PT ;  /* 0x000000110000720c */ /* 0x000fe40003f06070 */
[----:B------:R-:W-:Y:S01]  /*03d0*/  ISETP.NE.AND P3, PT, RZ, c[0x0][0x178], PT ;  /* 0x00005e00ff007a0c */ /* 0x000fe20003f65270 */
[----:B------:R-:W-:-:S04]  /*03e0*/  IMAD R0, R206, c[0x0][0x190], RZ ;  /* 0x00006400ce007a24 */ /* 0x000fc800078e02ff */
[----:B------:R-:W-:Y:S02]  /*03f0*/  IMAD R13, R145, c[0x0][0x194], R0 ;  /* 0x00006500910d7a24 */ /* 0x000fe400078e0200 */
[----:B------:R-:W-:Y:S02]  /*0400*/  IMAD R0, R138, c[0x0][0x1d8], RZ ;  /* 0x000076008a007a24 */ /* 0x000fe400078e02ff */
[----:B------:R-:W-:Y:S01]  /*0410*/  IMAD.IADD R9, R9, 0x1, R13 ;  /* 0x0000000109097824 */ /* 0x000fe200078e020d */
[----:B------:R-:W-:Y:S01]  /*0420*/  IADD3 R13, R143, -0x200, RZ ;  /* 0xfffffe008f0d7810 */ /* 0x000fe20007ffe0ff */
[----:B------:R-:W-:Y:S01]  /*0430*/  IMAD R0, R147, c[0x0][0x1dc], R0 ;  /* 0x0000770093007a24 */ /* 0x000fe200078e0200 */
[----:B------:R-:W-:Y:S02]  /*0440*/  @P0 IADD3 R141, R141, 0x1, RZ ;  /* 0x000000018d8d0810 */ /* 0x000fe40007ffe0ff */
[----:B------:R-:W-:Y:S02]  /*0450*/  SHF.R.S32.HI R15, RZ, 0x1f, R13 ;  /* 0x0000001fff0f7819 */ /* 0x000fe4000001140d */
[----:B------:R-:W-:Y:S01]  /*0460*/  IADD3 R18, P0, R13, R2, RZ ;  /* 0x000000020d127210 */ /* 0x000fe20007f1e0ff */
[----:B------:R-:W-:Y:S01]  /*0470*/  @!P4 IMAD.MOV R141, RZ, RZ, -R141 ;  /* 0x000000ffff8dc224 */ /* 0x000fe200078e0a8d */
[----:B------:R-:W-:Y:S01]  /*0480*/  @!P3 LOP3.LUT R141, RZ, c[0x0][0x178], RZ, 0x33, !PT ;  /* 0x00005e00ff8dba12 */ /* 0x000fe200078e33ff */
[----:B------:R-:W-:Y:S01]  /*0490*/  IMAD R2, R147, c[0x0][0x284], R16 ;  /* 0x0000a10093027a24 */ /* 0x000fe200078e0210 */
[----:B------:R-:W-:-:S02]  /*04a0*/  IADD3.X R3, R15, R3, R0, P0, !PT ;  /* 0x000000030f037210 */ /* 0x000fc400007fe400 */
[----:B------:R-:W-:Y:S01]  /*04b0*/  SHF.R.S32.HI R205, RZ, 0x1f, R141 ;  /* 0x0000001fffcd7819 */ /* 0x000fe2000001148d */
[----:B------:R-:W-:Y:S01]  /*04c0*/  IMAD.WIDE.U32 R8, R141, c[0x0][0x1a8], R8 ;  /* 0x00006a008d087a25 */ /* 0x000fe200078e0008 */
[C---:B------:R-:W-:Y:S02]  /*04d0*/  IADD3 R12, P4, R13.reuse, R6, RZ ;  /* 0x000000060d0c7210 */ /* 0x040fe40007f9e0ff */
[----:B------:R-:W-:Y:S01]  /*04e0*/  IADD3 R16, P3, R13, R4, RZ ;  /* 0x000000040d107210 */ /* 0x000fe20007f7e0ff */
[----:B------:R-:W-:Y:S01]  /*04f0*/  IMAD R0, R205, c[0x0][0x1a8], RZ ;  /* 0x00006a00cd007a24 */ /* 0x000fe200078e02ff */
[----:B------:R-:W-:Y:S02]  /*0500*/  ISETP.NE.U32.AND P0, PT, RZ, c[0x0][0x260], PT ;  /* 0x00009800ff007a0c */ /* 0x000fe40003f05070 */
[----:B------:R-:W-:Y:S01]  /*0510*/  IADD3.X R7, R15, R7, R2, P4, !PT ;  /* 0x000000070f077210 */ /* 0x000fe200027fe402 */
[----:B------:R-:W-:Y:S01]  /*0520*/  IMAD R19, R141, c[0x0][0x1ac], R0 ;  /* 0x00006b008d137a24 */ /* 0x000fe200078e0200 */
[----:B------:R-:W-:-:S02]  /*0530*/  IADD3.X R5, R15, R5, R14, P3, !PT ;  /* 0x000000050f057210 */ /* 0x000fc40001ffe40e */
[----:B------:R-:W-:Y:S02]  /*0540*/  IADD3 R13, P4, R13, R8, RZ ;  /* 0x000000080d0d7210 */ /* 0x000fe40007f9e0ff */
[----:B------:R-:W-:Y:S02]  /*0550*/  IADD3 R2, R9, R19, RZ ;  /* 0x0000001309027210 */ /* 0x000fe40007ffe0ff */
[C---:B------:R-:W-:Y:S02]  /*0560*/  LEA R14, P3, R16.reuse, c[0x0][0x248], 0x1 ;  /* 0x00009200100e7a11 */ /* 0x040fe400078608ff */
[----:B------:R-:W-:Y:S01]  /*0570*/  ISETP.NE.AND.EX P0, PT, RZ, c[0x0][0x264], PT, P0 ;  /* 0x00009900ff007a0c */ /* 0x000fe20003f05300 */
[----:B------:R-:W-:Y:S01]  /*0580*/  IMAD.X R2, R15, 0x1, R2, P4 ;  /* 0x000000010f027824 */ /* 0x000fe200020e0602 */
[----:B------:R-:W-:Y:S02]  /*0590*/  LEA.HI.X R16, R16, c[0x0][0x24c], R5, 0x1, P3 ;  /* 0x0000930010107a11 */ /* 0x000fe400018f0c05 */
[----:B------:R-:W-:Y:S01]  /*05a0*/  ISETP.NE.U32.AND P3, PT, RZ, c[0x0][0x328], PT ;  /* 0x0000ca00ff007a0c */ /* 0x000fe20003f65070 */
[----:B------:R-:W-:Y:S01]  /*05b0*/  CS2R R4, SRZ ;  /* 0x0000000000047805 */ /* 0x000fe2000001ff00 */
[----:B------:R-:W-:-:S02]  /*05c0*/  ISETP.NE.U32.AND P4, PT, RZ, c[0x0][0x348], PT ;  /* 0x0000d200ff007a0c */ /* 0x000fc40003f85070 */
[----:B------:R-:W-:Y:S02]  /*05d0*/  ISETP.NE.AND.EX P3, PT, RZ, c[0x0][0x32c], PT, P3 ;  /* 0x0000cb00ff007a0c */ /* 0x000fe40003f65330 */
[----:B------:R-:W-:Y:S02]  /*05e0*/  ISETP.NE.AND.EX P4, PT, RZ, c[0x0][0x34c], PT, P4 ;  /* 0x0000d300ff007a0c */ /* 0x000fe40003f85340 */
[C---:B------:R-:W-:Y:S01]  /*05f0*/  LEA R17, P6, R18.reuse, c[0x0][0x240], 0x1 ;  /* 0x0000900012117a11 */ /* 0x040fe200078c08ff */
[----:B------:R-:W-:Y:S01]  /*0600*/  @P0 IMAD R0, R145, c[0x0][0x164], R147 ;  /* 0x0000590091000a24 */ /* 0x000fe200078e0293 */
[----:B------:R-:W-:Y:S02]  /*0610*/  @P0 MOV R9, 0x8 ;  /* 0x0000000800090802 */ /* 0x000fe40000000f00 */
[----:B------:R-:W-:Y:S01]  /*0620*/  LEA.HI.X R18, R18, c[0x0][0x244], R3, 0x1, P6 ;  /* 0x0000910012127a11 */ /* 0x000fe200030f0c03 */
[----:B------:R-:W-:Y:S01]  /*0630*/  @P0 IMAD R0, R0, c[0x0][0x174], RZ ;  /* 0x00005d0000000a24 */ /* 0x000fe200078e02ff */
[----:B------:R-:W-:-:S03]  /*0640*/  LEA R3, P6, R12, c[0x0][0x308], 0x1 ;  /* 0x0000c2000c037a11 */ /* 0x000fc600078c08ff */
[----:B------:R-:W-:Y:S01]  /*0650*/  @P0 IMAD R0, R0, c[0x0][0x16c], RZ ;  /* 0x00005b0000000a24 */ /* 0x000fe200078e02ff */
[----:B------:R-:W-:Y:S02]  /*0660*/  LEA.HI.X R12, R12, c[0x0][0x30c], R7, 0x1, P6 ;  /* 0x0000c3000c0c7a11 */ /* 0x000fe400030f0c07 */
[----:B------:R-:W-:Y:S01]  /*0670*/  CS2R R6, SRZ ;  /* 0x0000000000067805 */ /* 0x000fe2000001ff00 */
[C---:B------:R-:W-:Y:S01]  /*0680*/  LEA R134, P6, R13.reuse, c[0x0][0x228], 0x1 ;  /* 0x00008a000d867a11 */ /* 0x040fe200078c08ff */
[----:B------:R-:W-:Y:S02]  /*0690*/  @P0 IMAD.WIDE R8, R0, R9, c[0x0][0x260] ;  /* 0x0000980000080625 */ /* 0x000fe400078e0209 */
[----:B------:R-:W-:Y:S01]  /*06a0*/  @!P0 CS2R R8, SRZ ;  /* 0x0000000000088805 */ /* 0x000fe2000001ff00 */
        /* <DEDUP_REMOVED lines=10> */
[----:B------:R-:W-:Y:S01]  /*0750*/  MOV R137, RZ ;  /* 0x000000ff00897202 */ /* 0x000fe20000000f00 */
[----:B------:R-:W-:Y:S01]  /*0760*/  IMAD.MOV.U32 R132, RZ, RZ, RZ ;  /* 0x000000ffff847224 */ /* 0x000fe200078e00ff */
[----:B------:R-:W2:Y:S01]  /*0770*/  S2R R135, SR_LANEID ;  /* 0x0000000000877919 */ /* 0x000ea20000000000 */
[----:B------:R-:W-:-:S04]  /*0780*/  MOV R139, RZ ;  /* 0x000000ff008b7202 */ /* 0x000fc80000000f00 */
[----:B------:R4:W1:Y:S08]  /*0790*/  R2UR UR20, R18 ;  /* 0x00000000121473c2 */ /* 0x00087000000e0000 */
[----:B------:R4:W0:Y:S01]  /*07a0*/  R2UR UR17, R14 ;  /* 0x000000000e1173c2 */ /* 0x00082200000e0000 */
[----:B---3--:R-:W-:-:S07]  /*07b0*/  IMAD.SHL.U32 R131, R136, 0x10, RZ ;  /* 0x0000001088837824 */ /* 0x008fce00078e00ff */
[----:B------:R4:W3:Y:S01]  /*07c0*/  R2UR UR18, R16 ;  /* 0x00000000101273c2 */ /* 0x0008e200000e0000 */
[----:B------:R-:W-:-:S07]  /*07d0*/  LOP3.LUT R131, R131, 0xfffffe00, RZ, 0xc0, !PT ;  /* 0xfffffe0083837812 */ /* 0x000fce00078ec0ff */
[----:B------:R4:W0:Y:S08]  /*07e0*/  R2UR UR11, R3 ;  /* 0x00000000030b73c2 */ /* 0x00083000000e0000 */
[----:B-12---:R4:W0:Y:S02]  /*07f0*/  R2UR UR16, R12 ;  /* 0x000000000c1073c2 */ /* 0x00682400000e0000 */
.L_x_5257:
[----:B------:R-:W-:Y:S01]  /*0800*/  IADD3 R130, -R132, c[0x0][0x174], RZ ;  /* 0x00005d0084827a10 */ /* 0x000fe20007ffe1ff */
[----:B------:R-:W-:Y:S01]  /*0810*/  BAR.SYNC.DEFER_BLOCKING 0x0 ;  /* 0x0000000000007b1d */ /* 0x000fe20000010000 */
[----:B0-----:R-:W-:Y:S01]  /*0820*/  LOP3.LUT R2, R131, 0x1f, R136, 0xf8, !PT ;  /* 0x0000001f83027812 */ /* 0x001fe200078ef888 */
[----:B0-----:R-:W-:Y:S01]  /*0830*/  IMAD.U32 R10, RZ, RZ, UR19 ;  /* 0x00000013ff0a7e24 */ /* 0x001fe2000f8e00ff */
[----:B------:R-:W-:-:S02]  /*0840*/  MOV R11, UR20 ;  /* 0x00000014000b7c02 */ /* 0x000fc40008000f00 */
        /* <DEDUP_REMOVED lines=14> */
[----:B--2---:R0:W2:Y:S01]  /*0930*/  @!P0 LDG.E.U16 R13, [R10.64] ;  /* 0x0000000e0a0d8981 */ /* 0x0040a2000c1e1500 */
        /* <DEDUP_REMOVED lines=57> */
[C---:B------:R-:W-:Y:S02]  /*0cd0*/  IADD3 R32, R135.reuse, 0x80, RZ ;  /* 0x0000008087207810 */ /* 0x040fe40007ffe0ff */
[----:B------:R-:W-:Y:S01]  /*0ce0*/  LEA.HI.SX32 R26, R26, R135, 0x1b ;  /* 0x000000871a1a7211 */ /* 0x000fe200078fdaff */
[----:B------:R-:W-:Y:S01]  /*0cf0*/  IMAD.SHL.U32 R114, R114, 0x2, RZ ;  /* 0x0000000272727824 */ /* 0x000fe200078e00ff */
[----:B------:R-:W-:-:S02]  /*0d00*/  IADD3 R34, R135, 0xa0, RZ ;  /* 0x000000a087227810 */ /* 0x000fc40007ffe0ff */
[-C--:B------:R-:W-:Y:S02]  /*0d10*/  LEA.HI.SX32 R28, R28, R135.reuse, 0x1b ;  /* 0x000000871c1c7211 */ /* 0x080fe400078fdaff */
[-C--:B------:R-:W-:Y:S02]  /*0d20*/  LEA.HI.SX32 R30, R30, R135.reuse, 0x1b ;  /* 0x000000871e1e7211 */ /* 0x080fe400078fdaff */
[-C--:B------:R-:W-:Y:S02]  /*0d30*/  LEA.HI.SX32 R32, R32, R135.reuse, 0x1b ;  /* 0x0000008720207211 */ /* 0x080fe400078fdaff */
[----:B------:R-:W-:Y:S02]  /*0d40*/  SHF.L.U32 R113, R26, 0x1, RZ ;  /* 0x000000011a717819 */ /* 0x000fe400000006ff */
[----:B0-----:R-:W-:Y:S01]  /*0d50*/  IADD3 R10, R135, 0xc0, RZ ;  /* 0x000000c0870a7810 */ /* 0x001fe20007ffe0ff */
[----:B------:R-:W-:Y:S01]  /*0d60*/  IMAD.SHL.U32 R112, R28, 0x2, RZ ;  /* 0x000000021c707824 */ /* 0x000fe200078e00ff */
[----:B------:R-:W-:Y:S01]  /*0d70*/  LEA.HI.SX32 R34, R34, R135, 0x1b ;  /* 0x0000008722227211 */ /* 0x000fe200078fdaff */
[----:B------:R-:W-:Y:S01]  /*0d80*/  IMAD.SHL.U32 R110, R32, 0x2, RZ ;  /* 0x00000002206e7824 */ /* 0x000fe200078e00ff */
[----:B------:R-:W-:-:S02]  /*0d90*/  SHF.L.U32 R111, R30, 0x1, RZ ;  /* 0x000000011e6f7819 */ /* 0x000fc400000006ff */
[----:B------:R-:W-:Y:S02]  /*0da0*/  LEA.HI.SX32 R10, R10, R135, 0x1b ;  /* 0x000000870a0a7211 */ /* 0x000fe400078fdaff */
[C---:B------:R-:W-:Y:S02]  /*0db0*/  IADD3 R26, R135.reuse, 0xe0, RZ ;  /* 0x000000e0871a7810 */ /* 0x040fe40007ffe0ff */
[----:B------:R-:W-:Y:S02]  /*0dc0*/  SHF.L.U32 R109, R34, 0x1, RZ ;  /* 0x00000001226d7819 */ /* 0x000fe400000006ff */
[C---:B------:R-:W-:Y:S01]  /*0dd0*/  IADD3 R28, R135.reuse, 0x100, RZ ;  /* 0x00000100871c7810 */ /* 0x040fe20007ffe0ff */
[----:B------:R-:W-:Y:S01]  /*0de0*/  IMAD.SHL.U32 R108, R10, 0x2, RZ ;  /* 0x000000020a6c7824 */ /* 0x000fe200078e00ff */
[C---:B------:R-:W-:Y:S02]  /*0df0*/  IADD3 R30, R135.reuse, 0x120, RZ ;  /* 0x00000120871e7810 */ /* 0x040fe40007ffe0ff */
[----:B------:R-:W-:-:S02]  /*0e00*/  IADD3 R32, R135, 0x140, RZ ;  /* 0x0000014087207810 */ /* 0x000fc40007ffe0ff */
[-C--:B------:R-:W-:Y:S02]  /*0e10*/  LEA.HI.SX32 R26, R26, R135.reuse, 0x1b ;  /* 0x000000871a1a7211 */ /* 0x080fe400078fdaff */
[-C--:B------:R-:W-:Y:S02]  /*0e20*/  LEA.HI.SX32 R28, R28, R135.reuse, 0x1b ;  /* 0x000000871c1c7211 */ /* 0x080fe400078fdaff */
[C---:B------:R-:W-:Y:S02]  /*0e30*/  IADD3 R10, R135.reuse, 0x180, RZ ;  /* 0x00000180870a7810 */ /* 0x040fe40007ffe0ff */
[-C--:B------:R-:W-:Y:S02]  /*0e40*/  LEA.HI.SX32 R30, R30, R135.reuse, 0x1b ;  /* 0x000000871e1e7211 */ /* 0x080fe400078fdaff */
[----:B------:R-:W-:Y:S02]  /*0e50*/  LEA.HI.SX32 R32, R32, R135, 0x1b ;  /* 0x0000008720207211 */ /* 0x000fe400078fdaff */
[----:B------:R-:W-:Y:S01]  /*0e60*/  SHF.L.U32 R107, R26, 0x1, RZ ;  /* 0x000000011a6b7819 */ /* 0x000fe200000006ff */
[----:B------:R-:W-:Y:S01]  /*0e70*/  IMAD.SHL.U32 R106, R28, 0x2, RZ ;  /* 0x000000021c6a7824 */ /* 0x000fe200078e00ff */
[----:B------:R-:W-:-:S02]  /*0e80*/  IADD3 R26, R135, 0x1e0, RZ ;  /* 0x000001e0871a7810 */ /* 0x000fc40007ffe0ff */
[-C--:B------:R-:W-:Y:S01]  /*0e90*/  LEA.HI.SX32 R10, R10, R135.reuse, 0x1b ;  /* 0x000000870a0a7211 */ /* 0x080fe200078fdaff */
[----:B------:R-:W-:Y:S01]  /*0ea0*/  IMAD.SHL.U32 R104, R32, 0x2, RZ ;  /* 0x0000000220687824 */ /* 0x000fe200078e00ff */
[----:B------:R-:W-:Y:S02]  /*0eb0*/  SHF.L.U32 R105, R30, 0x1, RZ ;  /* 0x000000011e697819 */ /* 0x000fe400000006ff */
        /* <DEDUP_REMOVED lines=22> */
[----:B------:R-:W-:Y:S01]  /*1020*/  SHF.L.U32 R103, R0, 0x1, RZ ;  /* 0x0000000100677819 */ /* 0x000fe200000006ff */
[C---:B------:R-:W-:Y:S01]  /*1030*/  IMAD.SHL.U32 R0, R135.reuse, 0x10, RZ ;  /* 0x0000001087007824 */ /* 0x040fe200078e00ff */
[-C--:B------:R-:W-:Y:S02]  /*1040*/  LEA.HI.SX32 R12, R12, R135.reuse, 0x1b ;  /* 0x000000870c0c7211 */ /* 0x080fe400078fdaff */
[----:B-1----:R-:W-:Y:S01]  /*1050*/  IADD3 R14, R135, 0x1c0, RZ ;  /* 0x000001c0870e7810 */ /* 0x002fe20007ffe0ff */
[----:B------:R-:W-:Y:S03]  /*1060*/  STS.U16 [R108+0x180], R19 ;  /* 0x000180136c007388 */ /* 0x000fe60000000400 */
[----:B------:R-:W-:Y:S01]  /*1070*/  LEA.HI.SX32 R14, R14, R135, 0x1b ;  /* 0x000000870e0e7211 */ /* 0x000fe200078fdaff */
[----:B------:R0:W-:Y:S01]  /*1080*/  STS.U16 [R107+0x1c0], R16 ;  /* 0x0001c0106b007388 */ /* 0x0001e20000000400 */
[----:B------:R-:W-:-:S02]  /*1090*/  SHF.L.U32 R101, R12, 0x1, RZ ;  /* 0x000000010c657819 */ /* 0x000fc400000006ff */
[----:B------:R-:W-:Y:S01]  /*10a0*/  LEA.HI.SX32 R98, R0, R0, 0x1b ;  /* 0x0000000000627211 */ /* 0x000fe200078fdaff */
[----:B------:R-:W-:Y:S01]  /*10b0*/  STS.U16 [R106+0x200], R21 ;  /* 0x000200156a007388 */ /* 0x000fe20000000400 */
[----:B------:R-:W-:-:S03]  /*10c0*/  IMAD.SHL.U32 R100, R14, 0x2, RZ ;  /* 0x000000020e647824 */ /* 0x000fc600078e00ff */
[----:B------:R1:W-:Y:S01]  /*10d0*/  STS.U16 [R105+0x240], R18 ;  /* 0x0002401269007388 */ /* 0x0003e20000000400 */
[----:B------:R-:W-:-:S03]  /*10e0*/  SHF.L.U32 R98, R98, 0x1, RZ ;  /* 0x0000000162627819 */ /* 0x000fc600000006ff */
        /* <DEDUP_REMOVED lines=28> */
[----:B------:R-:W-:Y:S02]  /*12b0*/  PRMT R17, RZ, 0x7610, R17 ;  /* 0x00007610ff117816 */ /* 0x000fe40000000011 */
[----:B0-----:R-:W-:Y:S02]  /*12c0*/  PRMT R16, RZ, 0x7610, R16 ;  /* 0x00007610ff107816 */ /* 0x001fe40000000010 */
[----:B------:R-:W-:-:S02]  /*12d0*/  PRMT R19, RZ, 0x7610, R19 ;  /* 0x00007610ff137816 */ /* 0x000fc40000000013 */
[----:B-1----:R-:W-:Y:S02]  /*12e0*/  PRMT R18, RZ, 0x7610, R18 ;  /* 0x00007610ff127816 */ /* 0x002fe40000000012 */
        /* <DEDUP_REMOVED lines=19> */
[----:B--2---:R-:W-:Y:S02]  /*1420*/  PRMT R20, RZ, 0x7610, R20 ;  /* 0x00007610ff147816 */ /* 0x004fe40000000014 */
[----:B------:R-:W-:Y:S02]  /*1430*/  PRMT R23, RZ, 0x7610, R23 ;  /* 0x00007610ff177816 */ /* 0x000fe40000000017 */
[----:B------:R-:W-:Y:S02]  /*1440*/  PRMT R0, RZ, 0x7610, R0 ;  /* 0x00007610ff007816 */ /* 0x000fe40000000000 */
[----:B---3--:R-:W-:Y:S01]  /*1450*/  PRMT R25, RZ, 0x7610, R25 ;  /* 0x00007610ff197816 */ /* 0x008fe20000000019 */
[----:B------:R0:W2:Y:S01]  /*1460*/  @!P0 LDG.E.U16 R20, [R10.64+0x240] ;  /* 0x0002400e0a148981 */ /* 0x0000a2000c1e1500 */
[----:B----4-:R-:W-:-:S02]  /*1470*/  PRMT R22, RZ, 0x7610, R22 ;  /* 0x00007610ff167816 */ /* 0x010fc40000000016 */
[----:B------:R-:W-:Y:S01]  /*1480*/  PRMT R27, RZ, 0x7610, R27 ;  /* 0x00007610ff1b7816 */ /* 0x000fe2000000001b */
[----:B------:R0:W3:Y:S01]  /*1490*/  @!P4 LDG.E.U16 R23, [R10.64+0x280] ;  /* 0x0002800e0a17c981 */ /* 0x0000e2000c1e1500 */
[----:B------:R-:W-:-:S03]  /*14a0*/  PRMT R24, RZ, 0x7610, R24 ;  /* 0x00007610ff187816 */ /* 0x000fc60000000018 */
        /* <DEDUP_REMOVED lines=40> */
[----:B---3--:R-:W-:Y:S04]  /*1730*/  STS.U16 [R104+0x280], R23 ;  /* 0x0002801768007388 */ /* 0x008fe80000000400 */
[----:B----4-:R-:W-:Y:S04]  /*1740*/  STS.U16 [R103+0x2c0], R0 ;  /* 0x0002c00067007388 */ /* 0x010fe80000000400 */
        /* <DEDUP_REMOVED lines=49> */
[----:B------:R-:W-:Y:S02]  /*1a60*/  PRMT R11, RZ, 0x5410, R97 ;  /* 0x00005410ff0b7816 */ /* 0x000fe40000000061 */
[----:B------:R-:W-:Y:S02]  /*1a70*/  ISETP.LT.AND P0, PT, RZ, c[0x0][0x16c], PT ;  /* 0x00005b00ff007a0c */ /* 0x000fe40003f01270 */
[----:B-1----:R-:W-:Y:S02]  /*1a80*/  PRMT R0, RZ, 0x5410, R0 ;  /* 0x00005410ff007816 */ /* 0x002fe40000000000 */
[----:B--2---:R-:W-:Y:S02]  /*1a90*/  PRMT R12, RZ, 0x5410, R12 ;  /* 0x00005410ff0c7816 */ /* 0x004fe4000000000c */
[----:B---3--:R-:W-:Y:S02]  /*1aa0*/  PRMT R13, RZ, 0x5410, R13 ;  /* 0x00005410ff0d7816 */ /* 0x008fe4000000000d */
[----:B----4-:R-:W-:-:S02]  /*1ab0*/  PRMT R14, RZ, 0x5410, R14 ;  /* 0x00005410ff0e7816 */ /* 0x010fc4000000000e */
        /* <DEDUP_REMOVED lines=106> */
[----:B------:R-:W-:Y:S02]  /*2160*/  FMUL.FTZ R51, R82, UR4 ;  /* 0x0000000452337c20 */ /* 0x000fe40008410000 */
[----:B------:R-:W-:-:S02]  /*2170*/  FFMA.FTZ R139, R66, R139, R11 ;  /* 0x0000008b428b7223 */ /* 0x000fc4000001000b */
        /* <DEDUP_REMOVED lines=27> */
.L_x_5214:
        /* <DEDUP_REMOVED lines=15> */
.L_x_5252:
[----:B------:R-:W-:Y:S01]  /*2420*/  SHF.R.S32.HI R142, RZ, 0x1f, R19 ;  /* 0x0000001fff8e7819 */ /* 0x000fe20000011413 */
[----:B------:R-:W-:Y:S01]  /*2430*/  ULDC UR10, c[0x0][0x168] ;  /* 0x00005a00000a7ab9 */ /* 0x000fe20000000800 */
[--C-:B------:R-:W-:Y:S01]  /*2440*/  SHF.R.S32.HI R3, RZ, 0x1f, R2.reuse ;  /* 0x0000001fff037819 */ /* 0x100fe20000011402 */
[----:B------:R-:W-:Y:S01]  /*2450*/  UIADD3 UR10, -UR9, UR10, URZ ;  /* 0x0000000a090a7290 */ /* 0x000fe2000fffe13f */
[----:B------:R-:W-:Y:S01]  /*2460*/  LOP3.LUT R129, R2, 0x20, RZ, 0xfc, !PT ;  /* 0x0000002002817812 */ /* 0x000fe200078efcff */
[----:B------:R-:W-:Y:S01]  /*2470*/  IMAD R10, R142, c[0x0][0x1a0], RZ ;  /* 0x000068008e0a7a24 */ /* 0x000fe200078e02ff */
[C---:B------:R-:W-:Y:S01]  /*2480*/  LOP3.LUT R128, R2.reuse, 0x40, RZ, 0xfc, !PT ;  /* 0x0000004002807812 */ /* 0x040fe200078efcff */
[----:B------:R-:W-:Y:S01]  /*2490*/  IMAD.WIDE.U32 R12, R19, c[0x0][0x1a0], R2 ;  /* 0x00006800130c7a25 */ /* 0x000fe200078e0002 */
[----:B------:R-:W-:-:S02]  /*24a0*/  LOP3.LUT R127, R2, 0x60, RZ, 0xfc, !PT ;  /* 0x00000060027f7812 */ /* 0x000fc400078efcff */
[----:B------:R-:W-:Y:S01]  /*24b0*/  ISETP.GE.AND P2, PT, R2, UR10, PT ;  /* 0x0000000a02007c0c */ /* 0x000fe2000bf46270 */
[----:B------:R-:W-:Y:S01]  /*24c0*/  IMAD R11, R19, c[0x0][0x1a4], R10 ;  /* 0x00006900130b7a24 */ /* 0x000fe200078e020a */
[----:B------:R-:W-:Y:S01]  /*24d0*/  ISETP.GE.AND P1, PT, R129, UR10, PT ;  /* 0x0000000a81007c0c */ /* 0x000fe2000bf26270 */
[----:B------:R-:W-:Y:S01]  /*24e0*/  IMAD R14, R138, c[0x0][0x180], RZ ;  /* 0x000060008a0e7a24 */ /* 0x000fe200078e02ff */
[----:B------:R-:W-:Y:S01]  /*24f0*/  LEA R10, P0, R12, R134, 0x1 ;  /* 0x000000860c0a7211 */ /* 0x000fe200078008ff */
[----:B------:R-:W-:Y:S01]  /*2500*/  IMAD.IADD R11, R13, 0x1, R11 ;  /* 0x000000010d0b7824 */ /* 0x000fe200078e020b */
[----:B------:R-:W-:Y:S02]  /*2510*/  PRMT R17, RZ, 0x7610, R17 ;  /* 0x00007610ff117816 */ /* 0x000fe40000000011 */
[----:B------:R-:W-:Y:S02]  /*2520*/  LOP3.LUT R126, R2, 0x80, RZ, 0xfc, !PT ;  /* 0x00000080027e7812 */ /* 0x000fe400078efcff */
[----:B------:R-:W-:-:S02]  /*2530*/  LEA.HI.X R11, R12, R133, R11, 0x1, P0 ;  /* 0x000000850c0b7211 */ /* 0x000fc400000f0c0b */
[----:B------:R-:W-:Y:S02]  /*2540*/  PRMT R16, RZ, 0x7610, R16 ;  /* 0x00007610ff107816 */ /* 0x000fe40000000010 */
[C---:B------:R-:W-:Y:S01]  /*2550*/  LOP3.LUT R125, R2.reuse, 0xa0, RZ, 0xfc, !PT ;  /* 0x000000a0027d7812 */ /* 0x040fe200078efcff */
[----:B--2---:R0:W2:Y:S01]  /*2560*/  @!P2 LDG.E.U16 R17, [R10.64] ;  /* 0x0000000e0a11a981 */ /* 0x0040a2000c1e1500 */
[----:B------:R-:W-:Y:S02]  /*2570*/  LOP3.LUT R124, R2, 0xc0, RZ, 0xfc, !PT ;  /* 0x000000c0027c7812 */ /* 0x000fe400078efcff */
[----:B------:R-:W-:Y:S01]  /*2580*/  ISETP.GE.AND P0, PT, R128, UR10, PT ;  /* 0x0000000a80007c0c */ /* 0x000fe2000bf06270 */
[----:B------:R0:W3:Y:S01]  /*2590*/  @!P1 LDG.E.U16 R16, [R10.64+0x40] ;  /* 0x0000400e0a109981 */ /* 0x0000e2000c1e1500 */
        /* <DEDUP_REMOVED lines=12> */
[----:B----4-:R0:W4:Y:S01]  /*2660*/  @!P0 LDG.E.U16 R149, [R10.64+0x80] ;  /* 0x0000800e0a958981 */ /* 0x010122000c1e1500 */
        /* <DEDUP_REMOVED lines=12> */
[----:B------:R-:W-:-:S02]  /*2730*/  ISETP.GE.AND P0, PT, R121, UR10, PT ;  /* 0x0000000a79007c0c */ /* 0x000fc4000bf06270 */
[----:B------:R-:W-:Y:S01]  /*2740*/  LOP3.LUT R116, R2, 0x1c0, RZ, 0xfc, !PT ;  /* 0x000001c002747812 */ /* 0x000fe200078efcff */
[----:B------:R0:W4:Y:S01]  /*2750*/  @!P2 LDG.E.U16 R148, [R10.64+0x1c0] ;  /* 0x0001c00e0a94a981 */ /* 0x000122000c1e1500 */
[----:B------:R-:W-:Y:S02]  /*2760*/  ISETP.GE.AND P4, PT, R120, UR10, PT ;  /* 0x0000000a78007c0c */ /* 0x000fe4000bf86270 */
[----:B------:R-:W-:Y:S01]  /*2770*/  LOP3.LUT R115, R2, 0x1e0, RZ, 0xfc, !PT ;  /* 0x000001e002737812 */ /* 0x000fe200078efcff */
[----:B------:R0:W4:Y:S01]  /*2780*/  @!P1 LDG.E.U16 R155, [R10.64+0x200] ;  /* 0x0002000e0a9b9981 */ /* 0x000122000c1e1500 */
        /* <DEDUP_REMOVED lines=28> */
[----:B------:R-:W4:Y:S01]  /*2950*/  LDG.E R140, [R14.64] ;  /* 0x0000000e0e8c7981 */ /* 0x000f22000c1e1900 */
[----:B------:R-:W-:Y:S02]  /*2960*/  IMAD R12, R138, c[0x0][0x1b8], RZ ;  /* 0x00006e008a0c7a24 */ /* 0x000fe400078e02ff */
[----:B0-----:R-:W-:-:S04]  /*2970*/  IMAD.WIDE.U32 R10, R147, c[0x0][0x1b8], RZ ;  /* 0x00006e00930a7a25 */ /* 0x001fc800078e00ff */
[----:B------:R-:W-:Y:S02]  /*2980*/  IMAD R13, R147, c[0x0][0x1bc], R12 ;  /* 0x00006f00930d7a24 */ /* 0x000fe400078e020c */
[----:B------:R-:W-:-:S03]  /*2990*/  IMAD R12, R142, c[0x0][0x1c0], RZ ;  /* 0x000070008e0c7a24 */ /* 0x000fc600078e02ff */
[----:B------:R-:W-:Y:S01]  /*29a0*/  IADD3 R11, R11, R13, RZ ;  /* 0x0000000d0b0b7210 */ /* 0x000fe20007ffe0ff */
[----:B------:R-:W-:-:S04]  /*29b0*/  IMAD R13, R19, c[0x0][0x1c4], R12 ;  /* 0x00007100130d7a24 */ /* 0x000fc800078e020c */
[----:B------:R-:W-:-:S04]  /*29c0*/  IMAD.WIDE.U32 R10, R19, c[0x0][0x1c0], R10 ;  /* 0x00007000130a7a25 */ /* 0x000fc800078e000a */
[----:B------:R-:W-:Y:S01]  /*29d0*/  IMAD.IADD R11, R11, 0x1, R13 ;  /* 0x000000010b0b7824 */ /* 0x000fe200078e020d */
[----:B------:R-:W-:-:S04]  /*29e0*/  LEA R12, P0, R10, c[0x0][0x230], 0x2 ;  /* 0x00008c000a0c7a11 */ /* 0x000fc800078010ff */
[----:B------:R-:W-:Y:S01]  /*29f0*/  LEA.HI.X R13, R10, c[0x0][0x234], R11, 0x2, P0 ;  /* 0x00008d000a0d7a11 */ /* 0x000fe200000f140b */
[----:B--2---:R-:W-:Y:S04]  /*2a00*/  STS.U16 [R114], R17 ;  /* 0x0000001172007388 */ /* 0x004fe80000000400 */
[----:B---3--:R0:W-:Y:S04]  /*2a10*/  STS.U16 [R113+0x40], R16 ;  /* 0x0000401071007388 */ /* 0x0081e80000000400 */
[----:B----4-:R1:W-:Y:S04]  /*2a20*/  STS.U16 [R112+0x80], R149 ;  /* 0x0000809570007388 */ /* 0x0103e80000000400 */
        /* <DEDUP_REMOVED lines=14> */
[----:B------:R4:W3:Y:S01]  /*2b10*/  LDG.E R13, [R12.64] ;  /* 0x0000000e0c0d7981 */ /* 0x0008e2000c1e1900 */
[----:B------:R-:W-:Y:S02]  /*2b20*/  ISETP.NE.AND P1, PT, R136, RZ, PT ;  /* 0x000000ff8800720c */ /* 0x000fe40003f25270 */
[----:B------:R-:W-:Y:S01]  /*2b30*/  LEA R10, R0, R19, 0x8 ;  /* 0x00000013000a7211 */ /* 0x000fe200078e40ff */
[----:B------:R-:W0:Y:S01]  /*2b40*/  LDS.U16 R146, [R98] ;  /* 0x0000000062927984 */ /* 0x000e220000000400 */
[----:B------:R-:W-:Y:S01]  /*2b50*/  FMUL.FTZ R14, R140, 1.4426950216293334961 ;  /* 0x3fb8aa3b8c0e7820 */ /* 0x000fe20000410000 */
[----:B------:R-:W-:Y:S02]  /*2b60*/  LOP3.LUT P0, RZ, R136, 0x1f, RZ, 0xc0, !PT ;  /* 0x0000001f88ff7812 */ /* 0x000fe4000780c0ff */
[----:B------:R-:W0:Y:S01]  /*2b70*/  LDS.U16 R148, [R98+0x2] ;  /* 0x0000020062947984 */ /* 0x000e220000000400 */
[----:B------:R-:W-:-:S03]  /*2b80*/  FMUL.FTZ R177, R64, R14 ;  /* 0x0000000e40b17220 */ /* 0x000fc60000410000 */
[----:B------:R-:W0:Y:S03]  /*2b90*/  LDS.U16 R166, [R98+0x4] ;  /* 0x0000040062a67984 */ /* 0x000e260000000400 */
[----:B------:R-:W0:Y:S01]  /*2ba0*/  MUFU.EX2 R177, R177 ;  /* 0x000000b100b17308 */ /* 0x000e220000000800 */
[----:B------:R-:W-:Y:S01]  /*2bb0*/  @P1 IADD3 R10, R136, 0x200, RZ ;  /* 0x00000200880a1810 */ /* 0x000fe20007ffe0ff */
[----:B------:R-:W0:Y:S03]  /*2bc0*/  LDS.U16 R165, [R98+0x6] ;  /* 0x0000060062a57984 */ /* 0x000e260000000400 */
[----:B----4-:R-:W-:Y:S01]  /*2bd0*/  SHF.L.U32 R12, R10, 0x2, RZ ;  /* 0x000000020a0c7819 */ /* 0x010fe200000006ff */
[----:B------:R-:W4:Y:S01]  /*2be0*/  LDS.U16 R164, [R98+0x8] ;  /* 0x0000080062a47984 */ /* 0x000f220000000400 */
[----:B------:R-:W-:-:S03]  /*2bf0*/  ISETP.LT.OR P2, PT, R130, 0x2, P0 ;  /* 0x000000028200780c */ /* 0x000fc60000741670 */
        /* <DEDUP_REMOVED lines=12> */
[----:B------:R-:W-:-:S02]  /*2cc0*/  FMUL.FTZ R202, R67, R14 ;  /* 0x0000000e43ca7220 */ /* 0x000fc40000410000 */
[-C--:B------:R-:W-:Y:S01]  /*2cd0*/  FMUL.FTZ R201, R62, R14.reuse ;  /* 0x0000000e3ec97220 */ /* 0x080fe20000410000 */
[----:B------:R-:W-:Y:S01]  /*2ce0*/  @!P2 IADD3 R16, R130, -0x2, RZ ;  /* 0xfffffffe8210a810 */ /* 0x000fe20007ffe0ff */
[-C--:B------:R-:W-:Y:S02]  /*2cf0*/  FMUL.FTZ R200, R65, R14.reuse ;  /* 0x0000000e41c87220 */ /* 0x080fe40000410000 */
[----:B------:R-:W0:Y:S01]  /*2d00*/  MUFU.EX2 R202, R202 ;  /* 0x000000ca00ca7308 */ /* 0x000e220000000800 */
[----:B------:R-:W-:Y:S02]  /*2d10*/  FMUL.FTZ R199, R60, R14 ;  /* 0x0000000e3cc77220 */ /* 0x000fe40000410000 */
[----:B------:R-:W-:-:S05]  /*2d20*/  @!P2 IMAD R11, R16, c[0x0][0x16c], R19 ;  /* 0x00005b00100baa24 */ /* 0x000fca00078e0213 */
[----:B------:R-:W0:Y:S01]  /*2d30*/  MUFU.EX2 R201, R201 ;  /* 0x000000c900c97308 */ /* 0x000e220000000800 */
[----:B------:R-:W-:Y:S02]  /*2d40*/  IMAD.MOV.U32 R180, RZ, RZ, RZ ;  /* 0x000000ffffb47224 */ /* 0x000fe400078e00ff */
[----:B------:R-:W-:Y:S01]  /*2d50*/  @!P2 IMAD.WIDE R10, R11, 0x8, R8 ;  /* 0x000000080b0aa825 */ /* 0x000fe200078e0208 */
[----:B------:R-:W-:Y:S03]  /*2d60*/  BAR.SYNC.DEFER_BLOCKING 0x0 ;  /* 0x0000000000007b1d */ /* 0x000fe60000010000 */
[----:B------:R-:W-:-:S03]  /*2d70*/  FMUL.FTZ R219, R63, R14 ;  /* 0x0000000e3fdb7220 */ /* 0x000fc60000410000 */
[----:B------:R-:W0:Y:S01]  /*2d80*/  MUFU.EX2 R200, R200 ;  /* 0x000000c800c87308 */ /* 0x000e220000000800 */
[----:B------:R-:W-:-:S07]  /*2d90*/  FMUL.FTZ R218, R58, R14 ;  /* 0x0000000e3ada7220 */ /* 0x000fce0000410000 */
[----:B------:R-:W0:Y:S01]  /*2da0*/  MUFU.EX2 R199, R199 ;  /* 0x000000c700c77308 */ /* 0x000e220000000800 */
[----:B------:R-:W-:-:S07]  /*2db0*/  FMUL.FTZ R216, R61, R14 ;  /* 0x0000000e3dd87220 */ /* 0x000fce0000410000 */
[----:B------:R-:W1:Y:S01]  /*2dc0*/  MUFU.EX2 R219, R219 ;  /* 0x000000db00db7308 */ /* 0x000e620000000800 */
[----:B------:R0:W5:Y:S01]  /*2dd0*/  @!P2 LDG.E R180, [R10.64+0x4] ;  /* 0x0000040e0ab4a981 */ /* 0x000162000c1e1900 */
[----:B------:R-:W-:-:S06]  /*2de0*/  FMUL.FTZ R214, R56, R14 ;  /* 0x0000000e38d67220 */ /* 0x000fcc0000410000 */
[----:B------:R-:W1:Y:S01]  /*2df0*/  MUFU.EX2 R218, R218 ;  /* 0x000000da00da7308 */ /* 0x000e620000000800 */
[----:B0-----:R-:W-:-:S04]  /*2e00*/  FMUL.FTZ R10, R177, R202 ;  /* 0x000000cab10a7220 */ /* 0x001fc80000410000 */
[----:B------:R-:W-:-:S03]  /*2e10*/  FMUL.FTZ R11, R201, R10 ;  /* 0x0000000ac90b7220 */ /* 0x000fc60000410000 */
[----:B------:R-:W0:Y:S01]  /*2e20*/  MUFU.EX2 R216, R216 ;  /* 0x000000d800d87308 */ /* 0x000e220000000800 */
[-C--:B------:R-:W-:Y:S02]  /*2e30*/  FMUL.FTZ R15, R59, R14.reuse ;  /* 0x0000000e3b0f7220 */ /* 0x080fe40000410000 */
[----:B------:R-:W-:Y:S01]  /*2e40*/  FMUL.FTZ R10, R200, R11 ;  /* 0x0000000bc80a7220 */ /* 0x000fe20000410000 */
[----:B------:R-:W-:Y:S01]  /*2e50*/  ISETP.NE.AND P2, PT, R136, 0x1f, PT ;  /* 0x0000001f8800780c */ /* 0x000fe20003f45270 */
[----:B------:R-:W-:Y:S02]  /*2e60*/  FMUL.FTZ R228, R54, R14 ;  /* 0x0000000e36e47220 */ /* 0x000fe40000410000 */
[----:B------:R-:W-:Y:S01]  /*2e70*/  FMUL.FTZ R10, R199, R10 ;  /* 0x0000000ac70a7220 */ /* 0x000fe20000410000 */
[----:B------:R-:W0:Y:S01]  /*2e80*/  MUFU.EX2 R214, R214 ;  /* 0x000000d600d67308 */ /* 0x000e220000000800 */
[----:B------:R-:W-:Y:S02]  /*2e90*/  FMUL.FTZ R233, R57, R14 ;  /* 0x0000000e39e97220 */ /* 0x000fe40000410000 */
[----:B-1----:R-:W-:-:S05]  /*2ea0*/  FMUL.FTZ R11, R219, R10 ;  /* 0x0000000adb0b7220 */ /* 0x002fca0000410000 */
[----:B------:R-:W1:Y:S01]  /*2eb0*/  MUFU.EX2 R15, R15 ;  /* 0x0000000f000f7308 */ /* 0x000e620000000800 */
[----:B------:R-:W-:Y:S01]  /*2ec0*/  FMUL.FTZ R11, R218, R11 ;  /* 0x0000000bda0b7220 */ /* 0x000fe20000410000 */
[----:B------:R1:W2:Y:S01]  /*2ed0*/  @P2 LDS R249, [R136.X4+0x16ac] ;  /* 0x0016ac0088f92984 */ /* 0x0002a20000004800 */
[----:B------:R-:W-:-:S05]  /*2ee0*/  FMUL.FTZ R212, R52, R14 ;  /* 0x0000000e34d47220 */ /* 0x000fca0000410000 */
[----:B------:R-:W1:Y:S01]  /*2ef0*/  MUFU.EX2 R228, R228 ;  /* 0x000000e400e47308 */ /* 0x000e620000000800 */
[----:B0-----:R-:W-:Y:S02]  /*2f00*/  FMUL.FTZ R11, R216, R11 ;  /* 0x0000000bd80b7220 */ /* 0x001fe40000410000 */
[----:B------:R-:W-:-:S05]  /*2f10*/  FMUL.FTZ R217, R55, R14 ;  /* 0x0000000e37d97220 */ /* 0x000fca0000410000 */
[----:B------:R-:W0:Y:S01]  /*2f20*/  MUFU.EX2 R233, R233 ;  /* 0x000000e900e97308 */ /* 0x000e220000000800 */
[----:B------:R-:W-:Y:S02]  /*2f30*/  FMUL.FTZ R10, R214, R11 ;  /* 0x0000000bd60a7220 */ /* 0x000fe40000410000 */
[----:B------:R-:W-:-:S05]  /*2f40*/  FMUL.FTZ R194, R53, R14 ;  /* 0x0000000e35c27220 */ /* 0x000fca0000410000 */
[----:B------:R-:W4:Y:S01]  /*2f50*/  MUFU.EX2 R212, R212 ;  /* 0x000000d400d47308 */ /* 0x000f220000000800 */
[----:B-1----:R-:W-:Y:S02]  /*2f60*/  FMUL.FTZ R11, R15, R10 ;  /* 0x0000000a0f0b7220 */ /* 0x002fe40000410000 */
[----:B------:R-:W-:-:S05]  /*2f70*/  FMUL.FTZ R198, R50, R14 ;  /* 0x0000000e32c67220 */ /* 0x000fca0000410000 */
[----:B------:R-:W1:Y:S01]  /*2f80*/  MUFU.EX2 R217, R217 ;  /* 0x000000d900d97308 */ /* 0x000e620000000800 */
[----:B------:R-:W-:-:S04]  /*2f90*/  FMUL.FTZ R10, R228, R11 ;  /* 0x0000000be40a7220 */ /* 0x000fc80000410000 */
[----:B0-----:R-:W-:-:S03]  /*2fa0*/  FMUL.FTZ R11, R233, R10 ;  /* 0x0000000ae90b7220 */ /* 0x001fc60000410000 */
[----:B------:R-:W-:Y:S01]  /*2fb0*/  MUFU.EX2 R194, R194 ;  /* 0x000000c200c27308 */ /* 0x000fe20000000800 */
[----:B----4-:R-:W-:Y:S01]  /*2fc0*/  FMUL.FTZ R10, R212, R11 ;  /* 0x0000000bd40a7220 */ /* 0x010fe20000410000 */
[----:B------:R-:W-:Y:S02]  /*2fd0*/  PRMT R149, RZ, 0x5410, R203 ;  /* 0x00005410ff957816 */ /* 0x000fe400000000cb */
[----:B--2---:R-:W-:-:S04]  /*2fe0*/  PRMT R144, RZ, 0x5410, R97 ;  /* 0x00005410ff907816 */ /* 0x004fc80000000061 */
[----:B------:R-:W0:Y:S01]  /*2ff0*/  MUFU.EX2 R198, R198 ;  /* 0x000000c600c67308 */ /* 0x000e220000000800 */
[----:B-1----:R-:W-:Y:S01]  /*3000*/  FMUL.FTZ R11, R217, R10 ;  /* 0x0000000ad90b7220 */ /* 0x002fe20000410000 */
        /* <DEDUP_REMOVED lines=22> */
[----:B------:R-:W-:Y:S01]  /*3170*/  BSSY B0, `(.L_x_5216) ;  /* 0x0000037000007945 */ /* 0x000fe20003800000 */
        /* <DEDUP_REMOVED lines=19> */
[----:B0-----:R-:W-:Y:S01]  /*32b0*/  FMUL.FTZ R11, R198, R11 ;  /* 0x0000000bc60b7220 */ /* 0x001fe20000410000 */
[----:B------:R-:W-:Y:S01]  /*32c0*/  PRMT R155, RZ, 0x5410, R155 ;  /* 0x00005410ff9b7816 */ /* 0x000fe2000000009b */
[----:B------:R-:W-:Y:S01]  /*32d0*/  FMUL.FTZ R245, R165, R182 ;  /* 0x000000b6a5f57220 */ /* 0x000fe20000410000 */
[----:B------:R-:W-:-:S02]  /*32e0*/  PRMT R154, RZ, 0x5410, R154 ;  /* 0x00005410ff9a7816 */ /* 0x000fc4000000009a */
[----:B------:R-:W-:Y:S01]  /*32f0*/  PRMT R152, RZ, 0x5410, R152 ;  /* 0x00005410ff987816 */ /* 0x000fe20000000098 */
[-C--:B------:R-:W-:Y:S02]  /*3300*/  FMUL.FTZ R187, R68, R13.reuse ;  /* 0x0000000d44bb7220 */ /* 0x080fe40000410000 */
[-C--:B------:R-:W-:Y:S02]  /*3310*/  FMUL.FTZ R10, R66, R13.reuse ;  /* 0x0000000d420a7220 */ /* 0x080fe40000410000 */
[-C--:B------:R-:W-:Y:S02]  /*3320*/  FMUL.FTZ R17, R69, R13.reuse ;  /* 0x0000000d45117220 */ /* 0x080fe40000410000 */
[----:B------:R-:W-:Y:S02]  /*3330*/  FFMA.FTZ R12, R194, R10, R187 ;  /* 0x0000000ac20c7223 */ /* 0x000fe400000100bb */
        /* <DEDUP_REMOVED lines=12> */
[----:B------:R-:W-:Y:S02]  /*3400*/  FMUL.FTZ R208, R81, R13 ;  /* 0x0000000d51d07220 */ /* 0x000fe40000410000 */
[----:B------:R-:W-:-:S02]  /*3410*/  FFMA.FTZ R13, R198, R12, R17 ;  /* 0x0000000cc60d7223 */ /* 0x000fc40000010011 */
[----:B------:R-:W-:Y:S02]  /*3420*/  FFMA.FTZ R12, R202, R236, R247 ;  /* 0x000000ecca0c7223 */ /* 0x000fe400000100f7 */
[----:B------:R-:W-:Y:S02]  /*3430*/  FFMA.FTZ R16, R217, R13, R232 ;  /* 0x0000000dd9107223 */ /* 0x000fe400000100e8 */
[----:B------:R-:W-:Y:S01]  /*3440*/  FFMA.FTZ R13, R201, R12, R234 ;  /* 0x0000000cc90d7223 */ /* 0x000fe200000100ea */
[----:B------:R-:W-:Y:S05]  /*3450*/  @P2 BRA `(.L_x_5217) ;  /* 0x0000008000002947 */ /* 0x000fea0003800000 */
[----:B------:R-:W-:Y:S01]  /*3460*/  ISETP.NE.AND P3, PT, R130, c[0x0][0x174], PT ;  /* 0x00005d0082007a0c */ /* 0x000fe20003f65270 */
[----:B------:R-:W-:-:S12]  /*3470*/  HFMA2.MMA R249, -RZ, RZ, 1.875, 0 ;  /* 0x3f800000fff97435 */ /* 0x000fd800000001ff */
[----:B------:R-:W-:-:S04]  /*3480*/  @P3 IADD3 R153, -R132, c[0x0][0x174], RZ ;  /* 0x00005d0084993a10 */ /* 0x000fc80007ffe1ff */
[----:B------:R-:W-:-:S04]  /*3490*/  @P3 LEA.HI R12, R153, R153, RZ, 0x1 ;  /* 0x00000099990c3211 */ /* 0x000fc800078f08ff */
[----:B------:R-:W-:-:S05]  /*34a0*/  @P3 LOP3.LUT R12, R12, 0xfffffe, RZ, 0xc0, !PT ;  /* 0x00fffffe0c0c3812 */ /* 0x000fca00078ec0ff */
[----:B------:R-:W-:-:S04]  /*34b0*/  @P3 IMAD.IADD R12, R153, 0x1, -R12 ;  /* 0x00000001990c3824 */ /* 0x000fc800078e0a0c */
[----:B------:R-:W-:-:S05]  /*34c0*/  @P3 IMAD R12, R12, 0x100, R19 ;  /* 0x000001000c0c3824 */ /* 0x000fca00078e0213 */
[----:B------:R0:W1:Y:S02]  /*34d0*/  @P3 LDS R249, [R12.X4+0xea8] ;  /* 0x000ea8000cf93984 */ /* 0x0000640000004800 */
.L_x_5217:
[----:B------:R-:W-:Y:S05]  /*34e0*/  BSYNC B0 ;  /* 0x0000000000007941 */ /* 0x000fea0003800000 */
.L_x_5216:
[----:B-1----:R-:W-:Y:S01]  /*34f0*/  FMUL.FTZ R153, R194, R249 ;  /* 0x000000f9c2997220 */ /* 0x002fe20000410000 */
[----:B------:R-:W-:Y:S01]  /*3500*/  ISETP.GE.AND P3, PT, R135, 0x1, PT ;  /* 0x000000018700780c */ /* 0x000fe20003f66270 */
[----:B------:R-:W-:Y:S01]  /*3510*/  FFMA.FTZ R16, R212, R16, R235 ;  /* 0x00000010d4107223 */ /* 0x000fe200000100eb */
[----:B------:R-:W-:Y:S01]  /*3520*/  ISETP.GE.OR P0, PT, R130, c[0x0][0x174], P0 ;  /* 0x00005d0082007a0c */ /* 0x000fe20000706670 */
[----:B0-----:R-:W-:Y:S01]  /*3530*/  FMUL.FTZ R12, R198, R153 ;  /* 0x00000099c60c7220 */ /* 0x001fe20000410000 */
[----:B------:R-:W-:Y:S01]  /*3540*/  ISETP.NE.AND P5, PT, R136, RZ, PT ;  /* 0x000000ff8800720c */ /* 0x000fe20003fa5270 */
[----:B------:R-:W-:Y:S01]  /*3550*/  FMUL.FTZ R190, R164, R183 ;  /* 0x000000b7a4be7220 */ /* 0x000fe20000410000 */
[----:B------:R-:W-:Y:S01]  /*3560*/  USHF.L.U32 UR21, UR6, 0x2, URZ ;  /* 0x0000000206157899 */ /* 0x000fe2000800063f */
[----:B------:R-:W-:Y:S01]  /*3570*/  FFMA.FTZ R13, R200, R13, R245 ;  /* 0x0000000dc80d7223 */ /* 0x000fe200000100f5 */
[----:B------:R-:W-:Y:S01]  /*3580*/  BSSY B0, `(.L_x_5218) ;  /* 0x0000113000007945 */ /* 0x000fe20003800000 */
        /* <DEDUP_REMOVED lines=15> */
[C---:B------:R-:W-:Y:S02]  /*3680*/  FFMA.FTZ R13, R216.reuse, R13, R239 ;  /* 0x0000000dd80d7223 */ /* 0x040fe400000100ef */
        /* <DEDUP_REMOVED lines=13> */
[----:B------:R-:W-:Y:S01]  /*3760*/  FMUL.FTZ R12, R218, R153 ;  /* 0x00000099da0c7220 */ /* 0x000fe20000410000 */
[----:B------:R-:W-:Y:S01]  /*3770*/  PRMT R153, RZ, 0x5410, R84 ;  /* 0x00005410ff997816 */ /* 0x000fe20000000054 */
        /* <DEDUP_REMOVED lines=16> */
[C---:B------:R-:W-:Y:S02]  /*3880*/  FFMA.FTZ R224, R201.reuse, R224, R208 ;  /* 0x000000e0c9e07223 */ /* 0x040fe400000100d0 */
[----:B------:R-:W-:Y:S02]  /*3890*/  FMUL.FTZ R12, R201, R12 ;  /* 0x0000000cc90c7220 */ /* 0x000fe40000410000 */
[C---:B------:R-:W-:Y:S02]  /*38a0*/  FFMA.FTZ R238, R194.reuse, R13, R197 ;  /* 0x0000000dc2ee7223 */ /* 0x040fe400000100c5 */
[----:B------:R-:W-:Y:S01]  /*38b0*/  FMUL.FTZ R251, R194, R11 ;  /* 0x0000000bc2fb7220 */ /* 0x000fe20000410000 */
[----:B------:R-:W-:Y:S01]  /*38c0*/  LOP3.LUT R11, R136, 0x1f, RZ, 0xc0, !PT ;  /* 0x0000001f880b7812 */ /* 0x000fe200078ec0ff */
[C---:B------:R-:W-:Y:S01]  /*38d0*/  FFMA.FTZ R229, R202.reuse, R224, R209 ;  /* 0x000000e0cae57223 */ /* 0x040fe200000100d1 */
[----:B------:R-:W0:Y:S01]  /*38e0*/  SHFL.UP PT, R13, R238, 0x1, RZ ;  /* 0x04200000ee0d7989 */ /* 0x000e2200000e00ff */
[----:B------:R-:W-:Y:S01]  /*38f0*/  FMUL.FTZ R224, R202, R12 ;  /* 0x0000000ccae07220 */ /* 0x000fe20000410000 */
[----:B------:R-:W-:-:S02]  /*3900*/  ISETP.NE.AND P4, PT, R11, 0x1f, PT ;  /* 0x0000001f0b00780c */ /* 0x000fc40003f85270 */
        /* <DEDUP_REMOVED lines=24> */
[----:B------:R-:W-:Y:S01]  /*3a90*/  MOV R13, RZ ;  /* 0x000000ff000d7202 */ /* 0x000fe20000000f00 */
[----:B-1----:R-:W-:Y:S01]  /*3aa0*/  @P3 FMUL.FTZ R251, R251, R12 ;  /* 0x0000000cfbfb3220 */ /* 0x002fe20000410000 */
[----:B------:R-:W-:Y:S01]  /*3ab0*/  ISETP.GE.AND P3, PT, R135, 0x8, PT ;  /* 0x000000088700780c */ /* 0x000fe20003f66270 */
[----:B------:R-:W-:-:S04]  /*3ac0*/  IMAD.MOV.U32 R12, RZ, RZ, 0x3f800000 ;  /* 0x3f800000ff0c7424 */ /* 0x000fc800078e00ff */
[C---:B--2---:R-:W-:Y:S02]  /*3ad0*/  @!P4 FFMA.FTZ R229, R224.reuse, R242, R229 ;  /* 0x000000f2e0e5c223 */ /* 0x044fe400000100e5 */
[----:B------:R-:W0:Y:S01]  /*3ae0*/  SHFL.UP PT, R242, R238, 0x8, RZ ;  /* 0x05000000eef27989 */ /* 0x000e2200000e00ff */
[----:B---3--:R-:W-:Y:S01]  /*3af0*/  @!P4 FMUL.FTZ R224, R224, R240 ;  /* 0x000000f0e0e0c220 */ /* 0x008fe20000410000 */
[----:B------:R-:W-:Y:S02]  /*3b00*/  ISETP.GE.U32.AND P4, PT, R11, 0x18, PT ;  /* 0x000000180b00780c */ /* 0x000fe40003f86070 */
[----:B------:R-:W1:Y:S04]  /*3b10*/  SHFL.UP PT, R240, R251, 0x8, RZ ;  /* 0x05000000fbf07989 */ /* 0x000e6800000e00ff */
[----:B------:R-:W2:Y:S04]  /*3b20*/  SHFL.DOWN PT, R246, R229, 0x8, 0x1f ;  /* 0x09001f00e5f67f89 */ /* 0x000ea800000e0000 */
[----:B------:R-:W3:Y:S04]  /*3b30*/  SHFL.DOWN PT, R244, R224, 0x8, 0x1f ;  /* 0x09001f00e0f47f89 */ /* 0x000ee800000e0000 */
[----:B------:R-:W-:Y:S01]  /*3b40*/  @!P0 LDS.64 R12, [R19.X8+0x1728] ;  /* 0x00172800130c8984 */ /* 0x000fe20000008a00 */
        /* <DEDUP_REMOVED lines=9> */
[----:B------:R-:W3:Y:S04]  /*3be0*/  SHFL.DOWN PT, R244, R224, 0x10, 0x1f ;  /* 0x0a001f00e0f47f89 */ /* 0x000ee800000e0000 */
[----:B-----5:R-:W-:Y:S01]  /*3bf0*/  SHFL.IDX PT, R11, R180, RZ, 0x1f ;  /* 0x00001fffb40b7589 */ /* 0x020fe200000e0000 */
[C---:B0-----:R-:W-:Y:S02]  /*3c00*/  @P0 FFMA.FTZ R238, R251.reuse, R242, R238 ;  /* 0x000000f2fbee0223 */ /* 0x041fe400000100ee */
[----:B-1----:R-:W-:-:S04]  /*3c10*/  @P0 FMUL.FTZ R251, R251, R240 ;  /* 0x000000f0fbfb0220 */ /* 0x002fc80000410000 */
[----:B------:R-:W-:Y:S01]  /*3c20*/  SHFL.UP PT, R238, R238, 0x1, RZ ;  /* 0x04200000eeee7989 */ /* 0x000fe200000e00ff */
[----:B--2---:R-:W-:-:S03]  /*3c30*/  @!P3 FFMA.FTZ R229, R224, R246, R229 ;  /* 0x000000f6e0e5b223 */ /* 0x004fc600000100e5 */
[----:B------:R-:W0:Y:S01]  /*3c40*/  SHFL.UP PT, R251, R251, 0x1, RZ ;  /* 0x04200000fbfb7989 */ /* 0x000e2200000e00ff */
[----:B---3--:R-:W-:-:S03]  /*3c50*/  @!P3 FMUL.FTZ R224, R224, R244 ;  /* 0x000000f4e0e0b220 */ /* 0x008fc60000410000 */
[----:B------:R-:W-:Y:S04]  /*3c60*/  SHFL.IDX PT, R240, R13, RZ, 0x1f ;  /* 0x00001fff0df07589 */ /* 0x000fe800000e0000 */
[----:B------:R-:W-:Y:S04]  /*3c70*/  SHFL.DOWN PT, R244, R229, 0x1, 0x1f ;  /* 0x08201f00e5f47f89 */ /* 0x000fe800000e0000 */
[----:B------:R-:W1:Y:S04]  /*3c80*/  SHFL.DOWN PT, R242, R224, 0x1, 0x1f ;  /* 0x08201f00e0f27f89 */ /* 0x000e6800000e0000 */
[----:B------:R-:W-:Y:S04]  /*3c90*/  SHFL.IDX PT, R229, R229, RZ, 0x1f ;  /* 0x00001fffe5e57589 */ /* 0x000fe800000e0000 */
[----:B------:R-:W2:Y:S01]  /*3ca0*/  SHFL.IDX PT, R224, R224, RZ, 0x1f ;  /* 0x00001fffe0e07589 */ /* 0x000ea200000e0000 */
[----:B0-----:R-:W-:-:S02]  /*3cb0*/  @P1 FFMA.FTZ R11, R251, R11, R238 ;  /* 0x0000000bfb0b1223 */ /* 0x001fc400000100ee */
[----:B-1----:R-:W-:Y:S02]  /*3cc0*/  @P2 FFMA.FTZ R240, R242, R240, R244 ;  /* 0x000000f0f2f02223 */ /* 0x002fe400000100f4 */
[----:B------:R-:W-:Y:S02]  /*3cd0*/  FFMA.FTZ R242, R177, R11, R236 ;  /* 0x0000000bb1f27223 */ /* 0x000fe400000100ec */
[----:B------:R-:W-:Y:S02]  /*3ce0*/  IMAD R236, R206, c[0x0][0x298], RZ ;  /* 0x0000a600ceec7a24 */ /* 0x000fe400078e02ff */
[----:B------:R-:W-:Y:S01]  /*3cf0*/  FFMA.FTZ R177, R240, R249, R10 ;  /* 0x000000f9f0b17223 */ /* 0x000fe2000001000a */
[----:B------:R-:W-:Y:S01]  /*3d00*/  MOV R10, R136 ;  /* 0x00000088000a7202 */ /* 0x000fe20000000f00 */
[----:B------:R-:W-:Y:S02]  /*3d10*/  IMAD R249, R145, c[0x0][0x29c], R236 ;  /* 0x0000a70091f97a24 */ /* 0x000fe400078e02ec */
[----:B------:R-:W-:-:S02]  /*3d20*/  FFMA.FTZ R236, R202, R242, R247 ;  /* 0x000000f2caec7223 */ /* 0x000fc400000100f7 */
[----:B------:R-:W-:Y:S02]  /*3d30*/  FFMA.FTZ R180, R82, R242, RZ ;  /* 0x000000f252b47223 */ /* 0x000fe400000100ff */
[-C--:B------:R-:W-:Y:S02]  /*3d40*/  FFMA.FTZ R238, R201, R236.reuse, R234 ;  /* 0x000000ecc9ee7223 */ /* 0x080fe400000100ea */
[----:B------:R-:W-:Y:S02]  /*3d50*/  FFMA.FTZ R247, R81, R236, R180 ;  /* 0x000000ec51f77223 */ /* 0x000fe400000100b4 */
[-C--:B------:R-:W-:Y:S02]  /*3d60*/  FFMA.FTZ R245, R200, R238.reuse, R245 ;  /* 0x000000eec8f57223 */ /* 0x080fe400000100f5 */
[----:B------:R-:W-:Y:S02]  /*3d70*/  FFMA.FTZ R234, R80, R238, R247 ;  /* 0x000000ee50ea7223 */ /* 0x000fe400000100f7 */
[----:B------:R-:W-:-:S02]  /*3d80*/  FFMA.FTZ R190, R199, R245, R190 ;  /* 0x000000f5c7be7223 */ /* 0x000fc400000100be */
[----:B------:R-:W-:Y:S02]  /*3d90*/  FFMA.FTZ R180, R148, -R243, R236 ;  /* 0x800000f394b47223 */ /* 0x000fe400000100ec */
[----:B------:R-:W-:Y:S02]  /*3da0*/  FFMA.FTZ R243, R79, R245, R234 ;  /* 0x000000f54ff37223 */ /* 0x000fe400000100ea */
[-C--:B------:R-:W-:Y:S02]  /*3db0*/  FFMA.FTZ R234, R219, R190.reuse, R188 ;  /* 0x000000bedbea7223 */ /* 0x080fe400000100bc */
[----:B------:R-:W-:Y:S02]  /*3dc0*/  FFMA.FTZ R188, R78, R190, R243 ;  /* 0x000000be4ebc7223 */ /* 0x000fe400000100f3 */
[----:B------:R-:W-:Y:S02]  /*3dd0*/  FFMA.FTZ R183, R164, -R183, R190 ;  /* 0x800000b7a4b77223 */ /* 0x000fe400000100be */
[----:B------:R-:W-:-:S02]  /*3de0*/  FFMA.FTZ R190, R218, R234, R241 ;  /* 0x000000eadabe7223 */ /* 0x000fc400000100f1 */
[----:B------:R-:W-:Y:S02]  /*3df0*/  FFMA.FTZ R241, R77, R234, R188 ;  /* 0x000000ea4df17223 */ /* 0x000fe400000100bc */
[----:B------:R-:W-:Y:S02]  /*3e00*/  FFMA.FTZ R239, R216, R190, R239 ;  /* 0x000000bed8ef7223 */ /* 0x000fe400000100ef */
[----:B------:R-:W-:Y:S02]  /*3e10*/  FFMA.FTZ R187, R194, R177, R187 ;  /* 0x000000b1c2bb7223 */ /* 0x000fe400000100bb */
[----:B------:R-:W-:Y:S02]  /*3e20*/  FFMA.FTZ R184, R163, -R184, R234 ;  /* 0x800000b8a3b87223 */ /* 0x000fe400000100ea */
[----:B------:R-:W-:Y:S02]  /*3e30*/  FFMA.FTZ R188, R76, R190, R241 ;  /* 0x000000be4cbc7223 */ /* 0x000fe400000100f1 */
[----:B------:R-:W-:-:S02]  /*3e40*/  FFMA.FTZ R234, R214, R239, R237 ;  /* 0x000000efd6ea7223 */ /* 0x000fc400000100ed */
[----:B------:R-:W-:Y:S02]  /*3e50*/  FFMA.FTZ R185, R162, -R185, R190 ;  /* 0x800000b9a2b97223 */ /* 0x000fe400000100be */
[----:B------:R-:W-:Y:S02]  /*3e60*/  FFMA.FTZ R190, R198, R187, R17 ;  /* 0x000000bbc6be7223 */ /* 0x000fe40000010011 */
[----:B------:R-:W-:Y:S02]  /*3e70*/  FFMA.FTZ R237, R75, R239, R188 ;  /* 0x000000ef4bed7223 */ /* 0x000fe400000100bc */
[----:B------:R-:W-:Y:S02]  /*3e80*/  FFMA.FTZ R236, R15, R234, R16 ;  /* 0x000000ea0fec7223 */ /* 0x000fe40000010010 */
[----:B------:R-:W-:Y:S02]  /*3e90*/  FFMA.FTZ R188, R160, -R191, R234 ;  /* 0x800000bfa0bc7223 */ /* 0x000fe400000100ea */
[----:B------:R-:W-:-:S02]  /*3ea0*/  FFMA.FTZ R191, R217, R190, R232 ;  /* 0x000000bed9bf7223 */ /* 0x000fc400000100e8 */
[----:B------:R-:W-:Y:S02]  /*3eb0*/  FFMA.FTZ R234, R74, R234, R237 ;  /* 0x000000ea4aea7223 */ /* 0x000fe400000100ed */
[----:B------:R-:W-:Y:S02]  /*3ec0*/  FFMA.FTZ R237, R228, R236, R189 ;  /* 0x000000ece4ed7223 */ /* 0x000fe400000100bd */
[----:B------:R-:W-:Y:S02]  /*3ed0*/  FFMA.FTZ R189, R159, -R192, R236 ;  /* 0x800000c09fbd7223 */ /* 0x000fe400000100ec */
[----:B------:R-:W-:Y:S02]  /*3ee0*/  FFMA.FTZ R192, R212, R191, R235 ;  /* 0x000000bfd4c07223 */ /* 0x000fe400000100eb */
[C---:B------:R-:W-:Y:S02]  /*3ef0*/  FFMA.FTZ R230, R233.reuse, R237, R230 ;  /* 0x000000ede9e67223 */ /* 0x040fe400000100e6 */
[----:B------:R-:W-:-:S02]  /*3f00*/  FFMA.FTZ R233, R233, R192, R14 ;  /* 0x000000c0e9e97223 */ /* 0x000fc4000001000e */
[----:B------:R-:W-:Y:S02]  /*3f10*/  FFMA.FTZ R212, R212, R230, R227 ;  /* 0x000000e6d4d47223 */ /* 0x000fe400000100e3 */
[----:B------:R-:W-:Y:S02]  /*3f20*/  FFMA.FTZ R228, R228, R233, R231 ;  /* 0x000000e9e4e47223 */ /* 0x000fe400000100e7 */
[----:B------:R-:W-:Y:S02]  /*3f30*/  IMAD.MOV.U32 R11, RZ, RZ, RZ ;  /* 0x000000ffff0b7224 */ /* 0x000fe400078e00ff */
[----:B------:R-:W-:Y:S01]  /*3f40*/  FFMA.FTZ R231, R15, R228, R226 ;  /* 0x000000e40fe77223 */ /* 0x000fe200000100e2 */
[----:B------:R-:W-:Y:S01]  /*3f50*/  MOV R226, UR9 ;  /* 0x0000000900e27c02 */ /* 0x000fe20008000f00 */
[----:B------:R-:W-:Y:S02]  /*3f60*/  FFMA.FTZ R222, R217, R212, R222 ;  /* 0x000000d4d9de7223 */ /* 0x000fe400000100de */
[----:B------:R-:W-:-:S02]  /*3f70*/  FFMA.FTZ R214, R214, R231, R221 ;  /* 0x000000e7d6d67223 */ /* 0x000fc400000100dd */
[----:B------:R-:W-:-:S04]  /*3f80*/  IMAD.WIDE.U32 R10, R145, c[0x0][0x298], R10 ;  /* 0x0000a600910a7a25 */ /* 0x000fc800078e000a */
[----:B------:R-:W-:Y:S01]  /*3f90*/  FFMA.FTZ R223, R216, R214, R223 ;  /* 0x000000d6d8df7223 */ /* 0x000fe200000100df */
[----:B------:R-:W-:Y:S01]  /*3fa0*/  P2R R216, PR, RZ, 0x20 ;  /* 0x00000020ffd87803 */ /* 0x000fe20000000000 */
[----:B--2---:R-:W-:Y:S01]  /*3fb0*/  FFMA.FTZ R13, R224, R13, R229 ;  /* 0x0000000de00d7223 */ /* 0x004fe200000100e5 */
[----:B------:R-:W-:Y:S01]  /*3fc0*/  SHF.L.U32 R216, R136, 0x4, RZ ;  /* 0x0000000488d87819 */ /* 0x000fe200000006ff */
[----:B------:R-:W-:Y:S01]  /*3fd0*/  FFMA.FTZ R218, R218, R223, R225 ;  /* 0x000000dfdada7223 */ /* 0x000fe200000100e1 */
[----:B------:R-:W-:Y:S01]  /*3fe0*/  IADD3 R11, R11, R249, RZ ;  /* 0x000000f90b0b7210 */ /* 0x000fe20007ffe0ff */
[----:B------:R-:W-:Y:S02]  /*3ff0*/  FMUL.FTZ R217, R53, R177 ;  /* 0x000000b135d97220 */ /* 0x000fe40000410000 */
[----:B------:R-:W-:Y:S02]  /*4000*/  FFMA.FTZ R219, R219, R218, R220 ;  /* 0x000000dadbdb7223 */ /* 0x000fe400000100dc */
[----:B------:R-:W-:-:S02]  /*4010*/  FMUL.FTZ R12, R224, R12 ;  /* 0x0000000ce00c7220 */ /* 0x000fc40000410000 */
[----:B------:R-:W-:Y:S01]  /*4020*/  FFMA.FTZ R204, R199, R219, R204 ;  /* 0x000000dbc7cc7223 */ /* 0x000fe200000100cc */
[----:B------:R-:W-:Y:S01]  /*4030*/  LEA.HI.SX32 R199, R216, R216, 0x1b ;  /* 0x000000d8d8c77211 */ /* 0x000fe200078fdaff */
[----:B------:R-:W-:Y:S01]  /*4040*/  FFMA.FTZ R179, R146, -R179, R242 ;  /* 0x800000b392b37223 */ /* 0x000fe200000100f2 */
[----:B------:R0:W-:Y:S01]  /*4050*/  @!P5 STS.64 [R19.X8+0x1728], R12 ;  /* 0x0017280c1300d388 */ /* 0x0001e20000008a00 */
[----:B------:R-:W-:Y:S02]  /*4060*/  FFMA.FTZ R207, R200, R204, R207 ;  /* 0x000000ccc8cf7223 */ /* 0x000fe400000100cf */
[----:B------:R-:W-:Y:S02]  /*4070*/  FMUL.FTZ R216, R150, R217 ;  /* 0x000000d996d87220 */ /* 0x000fe40000410000 */
[----:B------:R-:W-:Y:S02]  /*4080*/  FFMA.FTZ R201, R201, R207, R208 ;  /* 0x000000cfc9c97223 */ /* 0x000fe400000100d0 */
[----:B------:R-:W-:Y:S01]  /*4090*/  IMAD R16, R205, c[0x0][0x2a0], RZ ;  /* 0x0000a800cd107a24 */ /* 0x000fe200078e02ff */
[----:B------:R1:W-:Y:S01]  /*40a0*/  STS [R199.X4+0x46c], R216 ;  /* 0x00046cd8c7007388 */ /* 0x0003e20000004800 */
[----:B------:R-:W-:-:S02]  /*40b0*/  FFMA.FTZ R209, R202, R201, R209 ;  /* 0x000000c9cad17223 */ /* 0x000fc400000100d1 */
[----:B------:R-:W-:Y:S02]  /*40c0*/  FFMA.FTZ R232, R73, R236, R234 ;  /* 0x000000ec49e87223 */ /* 0x000fe400000100ea */
[----:B------:R-:W-:Y:S02]  /*40d0*/  FMUL.FTZ R208, R64, R209 ;  /* 0x000000d140d07220 */ /* 0x000fe40000410000 */
[----:B0-----:R-:W-:Y:S02]  /*40e0*/  FMUL.FTZ R13, R67, R201 ;  /* 0x000000c9430d7220 */ /* 0x001fe40000410000 */
[----:B------:R-:W-:Y:S02]  /*40f0*/  FFMA.FTZ R202, R179, R208, RZ ;  /* 0x000000d0b3ca7223 */ /* 0x000fe400000100ff */
[----:B------:R-:W-:Y:S02]  /*4100*/  FFMA.FTZ R186, R161, -R186, R239 ;  /* 0x800000baa1ba7223 */ /* 0x000fe400000100ef */
[----:B------:R-:W-:-:S02]  /*4110*/  FMUL.FTZ R225, R57, R192 ;  /* 0x000000c039e17220 */ /* 0x000fc40000410000 */
[C---:B------:R-:W-:Y:S02]  /*4120*/  IMAD R239, R141.reuse, c[0x0][0x2a4], R16 ;  /* 0x0000a9008def7a24 */ /* 0x040fe400078e0210 */
[----:B------:R-:W-:Y:S02]  /*4130*/  FFMA.FTZ R232, R72, R237, R232 ;  /* 0x000000ed48e87223 */ /* 0x000fe400000100e8 */
[----:B------:R-:W-:Y:S02]  /*4140*/  FFMA.FTZ R211, R198, R222, R211 ;  /* 0x000000dec6d37223 */ /* 0x000fe400000100d3 */
[----:B------:R-:W-:Y:S02]  /*4150*/  FFMA.FTZ R181, R166, -R181, R238 ;  /* 0x800000b5a6b57223 */ /* 0x000fe400000100ee */
[----:B------:R-:W-:-:S04]  /*4160*/  IMAD.WIDE.U32 R16, R141, c[0x0][0x2a0], R10 ;  /* 0x0000a8008d107a25 */ /* 0x000fc800078e000a */
[----:B------:R-:W-:Y:S01]  /*4170*/  FMUL.FTZ R198, R50, R187 ;  /* 0x000000bb32c67220 */ /* 0x000fe20000410000 */
[----:B------:R-:W-:Y:S01]  /*4180*/  LEA R10, P1, R16, c[0x0][0x318], 0x2 ;  /* 0x0000c600100a7a11 */ /* 0x000fe200078210ff */
[----:B-1----:R-:W-:Y:S01]  /*4190*/  FMUL.FTZ R216, R62, R207 ;  /* 0x000000cf3ed87220 */ /* 0x002fe20000410000 */
[----:B------:R-:W-:Y:S01]  /*41a0*/  IADD3 R14, P0, R16, UR9, RZ ;  /* 0x00000009100e7c10 */ /* 0x000fe2000ff1e0ff */
[----:B------:R-:W-:Y:S02]  /*41b0*/  FFMA.FTZ R202, R180, R13, R202 ;  /* 0x0000000db4ca7223 */ /* 0x000fe400000100ca */
[----:B------:R-:W-:Y:S02]  /*41c0*/  FMUL.FTZ R220, R170, R225 ;  /* 0x000000e1aadc7220 */ /* 0x000fe40000410000 */
[----:B------:R-:W-:Y:S02]  /*41d0*/  FFMA.FTZ R210, R157, -R210, R230 ;  /* 0x800000d29dd27223 */ /* 0x000fe400000100e6 */
[----:B------:R-:W-:Y:S01]  /*41e0*/  FFMA.FTZ R221, R71, R230, R232 ;  /* 0x000000e647dd7223 */ /* 0x000fe200000100e8 */
[----:B------:R0:W-:Y:S01]  /*41f0*/  STS [R199.X4+0x45c], R220 ;  /* 0x00045cdcc7007388 */ /* 0x0001e20000004800 */
[----:B------:R-:W-:-:S02]  /*4200*/  FFMA.FTZ R182, R165, -R182, R245 ;  /* 0x800000b6a5b67223 */ /* 0x000fc400000100f5 */
[----:B------:R-:W-:Y:S02]  /*4210*/  IMAD.IADD R239, R17, 0x1, R239 ;  /* 0x0000000111ef7824 */ /* 0x000fe400078e02ef */
[----:B------:R-:W-:Y:S02]  /*4220*/  FMUL.FTZ R230, R153, R198 ;  /* 0x000000c699e67220 */ /* 0x000fe40000410000 */
[----:B------:R-:W-:Y:S01]  /*4230*/  FMUL.FTZ R229, R65, R204 ;  /* 0x000000cc41e57220 */ /* 0x000fe20000410000 */
[----:B------:R-:W-:Y:S01]  /*4240*/  LEA.HI.X R11, R16, c[0x0][0x31c], R239, 0x2, P1 ;  /* 0x0000c700100b7a11 */ /* 0x000fe200008f14ef */
[----:B------:R-:W-:Y:S01]  /*4250*/  FFMA.FTZ R227, R181, R216, R202 ;  /* 0x000000d8b5e37223 */ /* 0x000fe200000100ca */
[----:B------:R1:W-:Y:S01]  /*4260*/  STS [R199.X4+0x468], R230 ;  /* 0x000468e6c7007388 */ /* 0x0003e20000004800 */
[----:B------:R-:W-:Y:S01]  /*4270*/  IMAD R235, R132, -0x200, R143 ;  /* 0xfffffe0084eb7824 */ /* 0x000fe200078e028f */
[----:B------:R-:W-:Y:S01]  /*4280*/  LEA.HI.X.SX32 R15, R226, R239, 0x1, P0 ;  /* 0x000000efe20f7211 */ /* 0x000fe200000f0eff */
[----:B------:R-:W-:-:S02]  /*4290*/  FMUL.FTZ R12, R54, R233 ;  /* 0x000000e9360c7220 */ /* 0x000fc40000410000 */
[----:B------:R-:W-:Y:S01]  /*42a0*/  FMUL.FTZ R200, R52, R191 ;  /* 0x000000bf34c87220 */ /* 0x000fe20000410000 */
[----:B------:R-:W-:Y:S01]  /*42b0*/  SHF.R.S32.HI R17, RZ, 0x1f, R235 ;  /* 0x0000001fff117819 */ /* 0x000fe200000114eb */
[----:B0-----:R-:W-:Y:S01]  /*42c0*/  FMUL.FTZ R220, R60, R219 ;  /* 0x000000db3cdc7220 */ /* 0x001fe20000410000 */
[----:B------:R-:W-:Y:S01]  /*42d0*/  LEA R16, P1, R235, R10, 0x2 ;  /* 0x0000000aeb107211 */ /* 0x000fe200078210ff */
[----:B------:R-:W-:Y:S02]  /*42e0*/  FFMA.FTZ R202, R182, R229, R227 ;  /* 0x000000e5b6ca7223 */ /* 0x000fe400000100e3 */
[----:B-1----:R-:W-:Y:S01]  /*42f0*/  FMUL.FTZ R230, R169, R12 ;  /* 0x0000000ca9e67220 */ /* 0x002fe20000410000 */
[----:B------:R-:W-:Y:S01]  /*4300*/  LEA.HI.X R17, R235, R11, R17, 0x2, P1 ;  /* 0x0000000beb117211 */ /* 0x000fe200008f1411 */
[----:B------:R-:W-:Y:S02]  /*4310*/  FFMA.FTZ R215, R158, -R215, R237 ;  /* 0x800000d79ed77223 */ /* 0x000fe400000100ed */
[----:B------:R-:W-:Y:S01]  /*4320*/  FMUL.FTZ R224, R167, R200 ;  /* 0x000000c8a7e07220 */ /* 0x000fe20000410000 */
[----:B------:R0:W-:Y:S01]  /*4330*/  STS [R199.X4+0x458], R230 ;  /* 0x000458e6c7007388 */ /* 0x0001e20000004800 */
[----:B------:R-:W-:-:S02]  /*4340*/  FFMA.FTZ R213, R156, -R213, R212 ;  /* 0x800000d59cd57223 */ /* 0x000fc400000100d4 */
[----:B------:R-:W-:Y:S01]  /*4350*/  FMUL.FTZ R237, R63, R218 ;  /* 0x000000da3fed7220 */ /* 0x000fe20000410000 */
[----:B------:R1:W-:Y:S01]  /*4360*/  STS [R199.X4+0x460], R224 ;  /* 0x000460e0c7007388 */ /* 0x0003e20000004800 */
[----:B------:R-:W-:Y:S02]  /*4370*/  FFMA.FTZ R227, R183, R220, R202 ;  /* 0x000000dcb7e37223 */ /* 0x000fe400000100ca */
[----:B------:R-:W-:Y:S02]  /*4380*/  FFMA.FTZ R212, R70, R212, R221 ;  /* 0x000000d446d47223 */ /* 0x000fe400000100dd */
[----:B------:R-:W-:Y:S02]  /*4390*/  FMUL.FTZ R221, R55, R190 ;  /* 0x000000be37dd7220 */ /* 0x000fe40000410000 */
[----:B------:R-:W-:Y:S02]  /*43a0*/  IMAD.U32 R241, RZ, RZ, UR21 ;  /* 0x00000015fff17e24 */ /* 0x000fe4000f8e00ff */
[----:B------:R-:W-:-:S02]  /*43b0*/  FFMA.FTZ R202, R184, R237, R227 ;  /* 0x000000edb8ca7223 */ /* 0x000fc400000100e3 */
[----:B0-----:R-:W-:Y:S02]  /*43c0*/  FMUL.FTZ R230, R176, R237 ;  /* 0x000000edb0e67220 */ /* 0x001fe40000410000 */
[----:B-1----:R-:W-:Y:S02]  /*43d0*/  FMUL.FTZ R224, R58, R223 ;  /* 0x000000df3ae07220 */ /* 0x002fe40000410000 */
[----:B------:R-:W-:Y:S01]  /*43e0*/  IMAD.U32 R237, RZ, RZ, UR9 ;  /* 0x00000009ffed7e24 */ /* 0x000fe2000f8e00ff */
[----:B------:R-:W-:Y:S01]  /*43f0*/  STS [R199.X4+0x444], R230 ;  /* 0x000444e6c7007388 */ /* 0x000fe20000004800 */
[----:B------:R-:W-:Y:S02]  /*4400*/  FMUL.FTZ R226, R168, R221 ;  /* 0x000000dda8e27220 */ /* 0x000fe40000410000 */
[----:B------:R-:W-:-:S03]  /*4410*/  IMAD.WIDE.U32 R16, R241, c[0x0][0x2b0], R16 ;  /* 0x0000ac00f1107a25 */ /* 0x000fc600078e0010 */
[----:B------:R0:W-:Y:S01]  /*4420*/  STS [R199.X4+0x464], R226 ;  /* 0x000464e2c7007388 */ /* 0x0001e20000004800 */
[----:B------:R-:W-:Y:S02]  /*4430*/  FMUL.FTZ R241, R59, R228 ;  /* 0x000000e43bf17220 */ /* 0x000fe40000410000 */
[----:B------:R-:W-:Y:S02]  /*4440*/  FMUL.FTZ R239, R61, R214 ;  /* 0x000000d63def7220 */ /* 0x000fe40000410000 */
[----:B------:R-:W-:Y:S01]  /*4450*/  FFMA.FTZ R227, R185, R224, R202 ;  /* 0x000000e0b9e37223 */ /* 0x000fe200000100ca */
[----:B------:R-:W-:Y:S01]  /*4460*/  IADD3 R202, -R237, c[0x0][0x168], -R136 ;  /* 0x00005a00edca7a10 */ /* 0x000fe20007ffe988 */
[----:B------:R-:W-:Y:S02]  /*4470*/  FMUL.FTZ R236, R56, R231 ;  /* 0x000000e738ec7220 */ /* 0x000fe40000410000 */
[----:B------:R-:W-:Y:S01]  /*4480*/  FFMA.FTZ R227, R186, R239, R227 ;  /* 0x000000efbae37223 */ /* 0x000fe200000100e3 */
[----:B------:R-:W-:Y:S01]  /*4490*/  ISETP.GE.AND P0, PT, R202, 0x1, PT ;  /* 0x00000001ca00780c */ /* 0x000fe20003f06270 */
[----:B0-----:R-:W-:-:S02]  /*44a0*/  FMUL.FTZ R226, R172, R241 ;  /* 0x000000f1ace27220 */ /* 0x001fc40000410000 */
[-C--:B------:R-:W-:Y:S02]  /*44b0*/  FMUL.FTZ R238, R171, R236.reuse ;  /* 0x000000ecabee7220 */ /* 0x080fe40000410000 */
[----:B------:R-:W-:Y:S01]  /*44c0*/  FFMA.FTZ R236, R188, R236, R227 ;  /* 0x000000ecbcec7223 */ /* 0x000fe200000100e3 */
[----:B------:R0:W-:Y:S01]  /*44d0*/  STS [R199.X4+0x454], R226 ;  /* 0x000454e2c7007388 */ /* 0x0001e20000004800 */
[----:B------:R-:W-:Y:S02]  /*44e0*/  FMUL.FTZ R232, R173, R224 ;  /* 0x000000e0ade87220 */ /* 0x000fe40000410000 */
[----:B------:R-:W-:Y:S01]  /*44f0*/  FMUL.FTZ R234, R174, R239 ;  /* 0x000000efaeea7220 */ /* 0x000fe20000410000 */
[----:B------:R1:W-:Y:S01]  /*4500*/  STS [R199.X4+0x450], R238 ;  /* 0x000450eec7007388 */ /* 0x0003e20000004800 */
[----:B------:R-:W-:Y:S02]  /*4510*/  FMUL.FTZ R224, R178, R229 ;  /* 0x000000e5b2e07220 */ /* 0x000fe40000410000 */
[----:B------:R-:W-:Y:S01]  /*4520*/  FMUL.FTZ R208, R149, R208 ;  /* 0x000000d095d07220 */ /* 0x000fe20000410000 */
[----:B------:R1:W-:Y:S01]  /*4530*/  STS [R199.X4+0x44c], R234 ;  /* 0x00044ceac7007388 */ /* 0x0003e20000004800 */
[----:B------:R-:W-:-:S02]  /*4540*/  FFMA.FTZ R236, R189, R241, R236 ;  /* 0x000000f1bdec7223 */ /* 0x000fc400000100ec */
[----:B0-----:R-:W-:Y:S01]  /*4550*/  FMUL.FTZ R226, R175, R220 ;  /* 0x000000dcafe27220 */ /* 0x001fe20000410000 */
[----:B------:R1:W-:Y:S01]  /*4560*/  STS [R199.X4+0x448], R232 ;  /* 0x000448e8c7007388 */ /* 0x0003e20000004800 */
[----:B------:R-:W-:Y:S02]  /*4570*/  FMUL.FTZ R220, R151, R216 ;  /* 0x000000d897dc7220 */ /* 0x000fe40000410000 */
        /* <DEDUP_REMOVED lines=11> */
[----:B------:R-:W-:-:S02]  /*4630*/  IMAD R142, R142, c[0x0][0x2b0], RZ ;  /* 0x0000ac008e8e7a24 */ /* 0x000fc400078e02ff */
[----:B------:R-:W-:-:S03]  /*4640*/  IMAD.WIDE.U32 R14, R19, c[0x0][0x2b0], R14 ;  /* 0x0000ac00130e7a25 */ /* 0x000fc600078e000e */
[----:B------:R-:W0:Y:S01]  /*4650*/  LDS R199, [R199.X4+0x430] ;  /* 0x00043000c7c77984 */ /* 0x000e220000004800 */
[----:B------:R-:W-:Y:S01]  /*4660*/  IMAD R13, R19, c[0x0][0x2b4], R142 ;  /* 0x0000ad00130d7a24 */ /* 0x000fe200078e028e */
[----:B------:R-:W-:-:S04]  /*4670*/  LEA R12, P0, R14, c[0x0][0x318], 0x2 ;  /* 0x0000c6000e0c7a11 */ /* 0x000fc800078010ff */
[----:B------:R-:W-:-:S04]  /*4680*/  IADD3 R13, R15, R13, RZ ;  /* 0x0000000d0f0d7210 */ /* 0x000fc80007ffe0ff */
[----:B------:R-:W-:-:S05]  /*4690*/  LEA.HI.X R13, R14, c[0x0][0x31c], R13, 0x2, P0 ;  /* 0x0000c7000e0d7a11 */ /* 0x000fca00000f140d */
[----:B0-----:R0:W-:Y:S02]  /*46a0*/  RED.E.ADD.F32.FTZ.RN.STRONG.GPU [R12.64], R199 ;  /* 0x000000c70c00798e */ /* 0x0011e4000c10e78e */
.L_x_5219:
[----:B-1----:R-:W-:Y:S05]  /*46b0*/  BSYNC B0 ;  /* 0x0000000000007941 */ /* 0x002fea0003800000 */
.L_x_5218:
[----:B------:R-:W-:Y:S01]  /*46c0*/  IADD3 R15, R136, 0x20, RZ ;  /* 0x00000020880f7810 */ /* 0x000fe20007ffe0ff */
[----:B------:R-:W-:Y:S01]  /*46d0*/  USHF.L.U64.HI UR8, UR6, 0x2, UR7 ;  /* 0x0000000206087899 */ /* 0x000fe20008010207 */
[----:B------:R-:W-:Y:S01]  /*46e0*/  ISETP.GE.AND P0, PT, R202, 0x21, PT ;  /* 0x00000021ca00780c */ /* 0x000fe20003f06270 */
[----:B------:R-:W-:Y:S01]  /*46f0*/  FFMA.FTZ R236, R213, R200, R236 ;  /* 0x000000c8d5ec7223 */ /* 0x000fe200000100ec */
[----:B------:R-:W-:Y:S01]  /*4700*/  LEA.HI.SX32 R15, R15, R136, 0x1b ;  /* 0x000000880f0f7211 */ /* 0x000fe200078fdaff */
[----:B------:R-:W-:Y:S01]  /*4710*/  FFMA.FTZ R196, R155, -R196, R222 ;  /* 0x800000c49bc47223 */ /* 0x000fe200000100de */
[----:B------:R-:W-:Y:S01]  /*4720*/  ULDC.64 UR12, c[0x0][0x2b0] ;  /* 0x0000ac00000c7ab9 */ /* 0x000fe20000000a00 */
[----:B------:R-:W-:Y:S01]  /*4730*/  FFMA.FTZ R197, R194, R211, R197 ;  /* 0x000000d3c2c57223 */ /* 0x000fe200000100c5 */
[----:B------:R-:W-:Y:S01]  /*4740*/  UIMAD UR8, UR8, UR12, URZ ;  /* 0x0000000c080872a4 */ /* 0x000fe2000f8e023f */
[----:B------:R-:W-:Y:S01]  /*4750*/  FFMA.FTZ R212, R69, R222, R212 ;  /* 0x000000de45d47223 */ /* 0x000fe200000100d4 */
[----:B------:R-:W1:Y:S01]  /*4760*/  LDS R15, [R15.X4+0x4b0] ;  /* 0x0004b0000f0f7984 */ /* 0x000e620000004800 */
[----:B------:R-:W-:Y:S01]  /*4770*/  FFMA.FTZ R236, R196, R221, R236 ;  /* 0x000000ddc4ec7223 */ /* 0x000fe200000100ec */
[----:B------:R-:W-:Y:S01]  /*4780*/  UIMAD UR8, UR21, UR13, UR8 ;  /* 0x0000000d150872a4 */ /* 0x000fe2000f8e0208 */
[----:B------:R-:W-:Y:S01]  /*4790*/  FFMA.FTZ R193, R154, -R193, R211 ;  /* 0x800000c19ac17223 */ /* 0x000fe200000100d3 */
[----:B------:R-:W-:Y:S01]  /*47a0*/  BSSY B0, `(.L_x_5220) ;  /* 0x0000011000007945 */ /* 0x000fe20003800000 */
[----:B0-----:R-:W-:Y:S01]  /*47b0*/  FFMA.FTZ R12, R152, -R195, R197 ;  /* 0x800000c3980c7223 */ /* 0x001fe200000100c5 */
[----:B------:R-:W-:Y:S01]  /*47c0*/  IADD3 R195, R136, 0x40, RZ ;  /* 0x0000004088c37810 */ /* 0x000fe20007ffe0ff */
[----:B------:R-:W-:Y:S01]  /*47d0*/  FFMA.FTZ R212, R68, R211, R212 ;  /* 0x000000d344d47223 */ /* 0x000fe200000100d4 */
[----:B------:R-:W-:Y:S01]  /*47e0*/  IADD3 R17, R17, UR8, RZ ;  /* 0x0000000811117c10 */ /* 0x000fe2000fffe0ff */
[----:B------:R-:W-:-:S02]  /*47f0*/  FFMA.FTZ R236, R193, R198, R236 ;  /* 0x000000c6c1ec7223 */ /* 0x000fc400000100ec */
[----:B------:R-:W-:Y:S01]  /*4800*/  FMUL.FTZ R13, R66, R197 ;  /* 0x000000c5420d7220 */ /* 0x000fe20000410000 */
[----:B------:R-:W-:Y:S01]  /*4810*/  IADD3 R197, R136, 0x60, RZ ;  /* 0x0000006088c57810 */ /* 0x000fe20007ffe0ff */
[----:B------:R-:W-:Y:S02]  /*4820*/  FMUL.FTZ R217, R12, R217 ;  /* 0x000000d90cd97220 */ /* 0x000fe40000410000 */
[----:B------:R-:W-:Y:S02]  /*4830*/  FADD.FTZ R13, R212, R13 ;  /* 0x0000000dd40d7221 */ /* 0x000fe40000010000 */
[----:B------:R-:W-:Y:S01]  /*4840*/  FADD.FTZ R14, R236, R217 ;  /* 0x000000d9ec0e7221 */ /* 0x000fe20000010000 */
[----:B------:R-:W-:Y:S05]  /*4850*/  @!P0 BRA `(.L_x_5221) ;  /* 0x0000005000008947 */ /* 0x000fea0003800000 */
[----:B------:R-:W-:-:S04]  /*4860*/  IMAD.WIDE R10, R235, 0x4, R10 ;  /* 0x00000004eb0a7825 */ /* 0x000fc800078e020a */
[----:B------:R-:W-:-:S04]  /*4870*/  IMAD.U32 R199, RZ, RZ, UR21 ;  /* 0x00000015ffc77e24 */ /* 0x000fc8000f8e00ff */
[----:B------:R-:W-:-:S05]  /*4880*/  IMAD.WIDE.U32 R10, R199, c[0x0][0x2b0], R10 ;  /* 0x0000ac00c70a7a25 */ /* 0x000fca00078e000a */
[----:B------:R-:W-:-:S05]  /*4890*/  IADD3 R11, R11, UR8, RZ ;  /* 0x000000080b0b7c10 */ /* 0x000fca000fffe0ff */
[----:B-1----:R0:W-:Y:S02]  /*48a0*/  RED.E.ADD.F32.FTZ.RN.STRONG.GPU [R10.64+-0x780], R15 ;  /* 0xfff8800f0a00798e */ /* 0x0021e4000c10e78e */
.L_x_5221:
[----:B------:R-:W-:Y:S05]  /*48b0*/  BSYNC B0 ;  /* 0x0000000000007941 */ /* 0x000fea0003800000 */
.L_x_5220:
        /* <DEDUP_REMOVED lines=14> */
.L_x_5223:
[----:B------:R-:W-:Y:S05]  /*49a0*/  BSYNC B0 ;  /* 0x0000000000007941 */ /* 0x000fea0003800000 */
.L_x_5222:
[----:B------:R-:W2:Y:S01]  /*49b0*/  LDS R197, [R197.X4+0x5b0] ;  /* 0x0005b000c5c57984 */ /* 0x000ea20000004800 */
[----:B------:R-:W-:Y:S01]  /*49c0*/  BSSY B0, `(.L_x_5224) ;  /* 0x0000005000007945 */ /* 0x000fe20003800000 */
[----:B-1----:R-:W-:Y:S02]  /*49d0*/  IADD3 R15, R136, 0xa0, RZ ;  /* 0x000000a0880f7810 */ /* 0x002fe40007ffe0ff */
[----:B------:R-:W-:Y:S01]  /*49e0*/  LEA.HI.SX32 R11, R11, R136, 0x1b ;  /* 0x000000880b0b7211 */ /* 0x000fe200078fdaff */
[----:B------:R-:W-:Y:S05]  /*49f0*/  @!P0 BRA `(.L_x_5225) ;  /* 0x0000001000008947 */ /* 0x000fea0003800000 */
[----:B--2---:R1:W-:Y:S02]  /*4a00*/  RED.E.ADD.F32.FTZ.RN.STRONG.GPU [R16.64+-0x680], R197 ;  /* 0xfff980c51000798e */ /* 0x0043e4000c10e78e */
.L_x_5225:
[----:B------:R-:W-:Y:S05]  /*4a10*/  BSYNC B0 ;  /* 0x0000000000007941 */ /* 0x000fea0003800000 */
.L_x_5224:
[----:B------:R-:W3:Y:S01]  /*4a20*/  LDS R11, [R11.X4+0x630] ;  /* 0x000630000b0b7984 */ /* 0x000ee20000004800 */
[----:B------:R-:W-:Y:S01]  /*4a30*/  BSSY B0, `(.L_x_5226) ;  /* 0x0000005000007945 */ /* 0x000fe20003800000 */
[----:B0-----:R-:W-:-:S02]  /*4a40*/  IADD3 R195, R136, 0xc0, RZ ;  /* 0x000000c088c37810 */ /* 0x001fc40007ffe0ff */
[----:B------:R-:W-:Y:S01]  /*4a50*/  LEA.HI.SX32 R15, R15, R136, 0x1b ;  /* 0x000000880f0f7211 */ /* 0x000fe200078fdaff */
[----:B------:R-:W-:Y:S05]  /*4a60*/  @!P1 BRA `(.L_x_5227) ;  /* 0x0000001000009947 */ /* 0x000fea0003800000 */
[----:B---3--:R0:W-:Y:S02]  /*4a70*/  RED.E.ADD.F32.FTZ.RN.STRONG.GPU [R16.64+-0x600], R11 ;  /* 0xfffa000b1000798e */ /* 0x0081e4000c10e78e */
.L_x_5227:
[----:B------:R-:W-:Y:S05]  /*4a80*/  BSYNC B0 ;  /* 0x0000000000007941 */ /* 0x000fea0003800000 */
.L_x_5226:
[----:B------:R-:W4:Y:S01]  /*4a90*/  LDS R15, [R15.X4+0x6b0] ;  /* 0x0006b0000f0f7984 */ /* 0x000f220000004800 */
[----:B------:R-:W-:Y:S01]  /*4aa0*/  BSSY B0, `(.L_x_5228) ;  /* 0x0000005000007945 */ /* 0x000fe20003800000 */
[----:B0--3--:R-:W-:Y:S02]  /*4ab0*/  IADD3 R11, R136, 0xe0, RZ ;  /* 0x000000e0880b7810 */ /* 0x009fe40007ffe0ff */
[----:B------:R-:W-:Y:S01]  /*4ac0*/  LEA.HI.SX32 R195, R195, R136, 0x1b ;  /* 0x00000088c3c37211 */ /* 0x000fe200078fdaff */
[----:B------:R-:W-:Y:S05]  /*4ad0*/  @!P2 BRA `(.L_x_5229) ;  /* 0x000000100000a947 */ /* 0x000fea0003800000 */
[----:B----4-:R0:W-:Y:S02]  /*4ae0*/  RED.E.ADD.F32.FTZ.RN.STRONG.GPU [R16.64+-0x580], R15 ;  /* 0xfffa800f1000798e */ /* 0x0101e4000c10e78e */
.L_x_5229:
[----:B------:R-:W-:Y:S05]  /*4af0*/  BSYNC B0 ;  /* 0x0000000000007941 */ /* 0x000fea0003800000 */
.L_x_5228:
[----:B------:R-:W3:Y:S01]  /*4b00*/  LDS R195, [R195.X4+0x730] ;  /* 0x00073000c3c37984 */ /* 0x000ee20000004800 */
[----:B------:R-:W-:Y:S01]  /*4b10*/  BSSY B0, `(.L_x_5230) ;  /* 0x0000005000007945 */ /* 0x000fe20003800000 */
[----:B0---4-:R-:W-:Y:S02]  /*4b20*/  IADD3 R15, R136, 0x100, RZ ;  /* 0x00000100880f7810 */ /* 0x011fe40007ffe0ff */
[----:B------:R-:W-:Y:S01]  /*4b30*/  LEA.HI.SX32 R11, R11, R136, 0x1b ;  /* 0x000000880b0b7211 */ /* 0x000fe200078fdaff */
[----:B------:R-:W-:Y:S05]  /*4b40*/  @!P3 BRA `(.L_x_5231) ;  /* 0x000000100000b947 */ /* 0x000fea0003800000 */
[----:B---3--:R0:W-:Y:S02]  /*4b50*/  RED.E.ADD.F32.FTZ.RN.STRONG.GPU [R16.64+-0x500], R195 ;  /* 0xfffb00c31000798e */ /* 0x0081e4000c10e78e */
.L_x_5231:
[----:B------:R-:W-:Y:S05]  /*4b60*/  BSYNC B0 ;  /* 0x0000000000007941 */ /* 0x000fea0003800000 */
.L_x_5230:
[----:B------:R-:W4:Y:S01]  /*4b70*/  LDS R11, [R11.X4+0x7b0] ;  /* 0x0007b0000b0b7984 */ /* 0x000f220000004800 */
[----:B------:R-:W-:Y:S01]  /*4b80*/  BSSY B0, `(.L_x_5232) ;  /* 0x0000004000007945 */ /* 0x000fe20003800000 */
[----:B------:R-:W-:Y:S01]  /*4b90*/  LEA.HI.SX32 R15, R15, R136, 0x1b ;  /* 0x000000880f0f7211 */ /* 0x000fe200078fdaff */
[----:B------:R-:W-:Y:S05]  /*4ba0*/  @!P4 BRA `(.L_x_5233) ;  /* 0x000000100000c947 */ /* 0x000fea0003800000 */
[----:B----4-:R4:W-:Y:S02]  /*4bb0*/  RED.E.ADD.F32.FTZ.RN.STRONG.GPU [R16.64+-0x480], R11 ;  /* 0xfffb800b1000798e */ /* 0x0109e4000c10e78e */
.L_x_5233:
[----:B------:R-:W-:Y:S05]  /*4bc0*/  BSYNC B0 ;  /* 0x0000000000007941 */ /* 0x000fea0003800000 */
.L_x_5232:
[----:B------:R-:W0:Y:S01]  /*4bd0*/  LDS R15, [R15.X4+0x830] ;  /* 0x000830000f0f7984 */ /* 0x000e220000004800 */
[----:B------:R-:W-:Y:S01]  /*4be0*/  BSSY B0, `(.L_x_5234) ;  /* 0x0000005000007945 */ /* 0x000fe20003800000 */
[----:B----4-:R-:W-:-:S02]  /*4bf0*/  IADD3 R11, R136, 0x120, RZ ;  /* 0x00000120880b7810 */ /* 0x010fc40007ffe0ff */
[----:B0--3--:R-:W-:Y:S01]  /*4c00*/  IADD3 R195, R136, 0x140, RZ ;  /* 0x0000014088c37810 */ /* 0x009fe20007ffe0ff */
[----:B------:R-:W-:Y:S05]  /*4c10*/  @!P5 BRA `(.L_x_5235) ;  /* 0x000000100000d947 */ /* 0x000fea0003800000 */
[----:B------:R0:W-:Y:S02]  /*4c20*/  RED.E.ADD.F32.FTZ.RN.STRONG.GPU [R16.64+-0x400], R15 ;  /* 0xfffc000f1000798e */ /* 0x0001e4000c10e78e */
.L_x_5235:
[----:B------:R-:W-:Y:S05]  /*4c30*/  BSYNC B0 ;  /* 0x0000000000007941 */ /* 0x000fea0003800000 */
.L_x_5234:
        /* <DEDUP_REMOVED lines=14> */
.L_x_5237:
[----:B------:R-:W-:Y:S05]  /*4d20*/  BSYNC B0 ;  /* 0x0000000000007941 */ /* 0x000fea0003800000 */
.L_x_5236:
[----:B------:R-:W3:Y:S01]  /*4d30*/  LDS R195, [R195.X4+0x930] ;  /* 0x00093000c3c37984 */ /* 0x000ee20000004800 */
[----:B------:R-:W-:Y:S01]  /*4d40*/  BSSY B0, `(.L_x_5238) ;  /* 0x0000005000007945 */ /* 0x000fe20003800000 */
[----:B0-----:R-:W-:-:S02]  /*4d50*/  IADD3 R11, R136, 0x180, RZ ;  /* 0x00000180880b7810 */ /* 0x001fc40007ffe0ff */
[----:B------:R-:W-:Y:S01]  /*4d60*/  LEA.HI.SX32 R15, R15, R136, 0x1b ;  /* 0x000000880f0f7211 */ /* 0x000fe200078fdaff */
[----:B------:R-:W-:Y:S05]  /*4d70*/  @!P0 BRA `(.L_x_5239) ;  /* 0x0000001000008947 */ /* 0x000fea0003800000 */
[----:B---3--:R0:W-:Y:S02]  /*4d80*/  RED.E.ADD.F32.FTZ.RN.STRONG.GPU [R16.64+-0x300], R195 ;  /* 0xfffd00c31000798e */ /* 0x0081e4000c10e78e */
.L_x_5239:
[----:B------:R-:W-:Y:S05]  /*4d90*/  BSYNC B0 ;  /* 0x0000000000007941 */ /* 0x000fea0003800000 */
.L_x_5238:
[----:B------:R-:W4:Y:S01]  /*4da0*/  LDS R15, [R15.X4+0x9b0] ;  /* 0x0009b0000f0f7984 */ /* 0x000f220000004800 */
[----:B------:R-:W-:Y:S01]  /*4db0*/  BSSY B0, `(.L_x_5240) ;  /* 0x0000005000007945 */ /* 0x000fe20003800000 */
[----:B0--3--:R-:W-:Y:S02]  /*4dc0*/  IADD3 R195, R136, 0x1a0, RZ ;  /* 0x000001a088c37810 */ /* 0x009fe40007ffe0ff */
[----:B------:R-:W-:Y:S01]  /*4dd0*/  LEA.HI.SX32 R11, R11, R136, 0x1b ;  /* 0x000000880b0b7211 */ /* 0x000fe200078fdaff */
[----:B------:R-:W-:Y:S05]  /*4de0*/  @!P1 BRA `(.L_x_5241) ;  /* 0x0000001000009947 */ /* 0x000fea0003800000 */
[----:B----4-:R0:W-:Y:S02]  /*4df0*/  RED.E.ADD.F32.FTZ.RN.STRONG.GPU [R16.64+-0x280], R15 ;  /* 0xfffd800f1000798e */ /* 0x0101e4000c10e78e */
.L_x_5241:
[----:B------:R-:W-:Y:S05]  /*4e00*/  BSYNC B0 ;  /* 0x0000000000007941 */ /* 0x000fea0003800000 */
.L_x_5240:
[----:B------:R-:W3:Y:S01]  /*4e10*/  LDS R11, [R11.X4+0xa30] ;  /* 0x000a30000b0b7984 */ /* 0x000ee20000004800 */
[----:B------:R-:W-:Y:S01]  /*4e20*/  BSSY B0, `(.L_x_5242) ;  /* 0x0000005000007945 */ /* 0x000fe20003800000 */
[----:B0---4-:R-:W-:Y:S02]  /*4e30*/  IADD3 R15, R136, 0x1c0, RZ ;  /* 0x000001c0880f7810 */ /* 0x011fe40007ffe0ff */
[----:B------:R-:W-:Y:S01]  /*4e40*/  LEA.HI.SX32 R195, R195, R136, 0x1b ;  /* 0x00000088c3c37211 */ /* 0x000fe200078fdaff */
[----:B------:R-:W-:Y:S05]  /*4e50*/  @!P2 BRA `(.L_x_5243) ;  /* 0x000000100000a947 */ /* 0x000fea0003800000 */
[----:B---3--:R0:W-:Y:S02]  /*4e60*/  RED.E.ADD.F32.FTZ.RN.STRONG.GPU [R16.64+-0x200], R11 ;  /* 0xfffe000b1000798e */ /* 0x0081e4000c10e78e */
.L_x_5243:
[----:B------:R-:W-:Y:S05]  /*4e70*/  BSYNC B0 ;  /* 0x0000000000007941 */ /* 0x000fea0003800000 */
.L_x_5242:
[----:B------:R-:W4:Y:S01]  /*4e80*/  LDS R195, [R195.X4+0xab0] ;  /* 0x000ab000c3c37984 */ /* 0x000f220000004800 */
[----:B------:R-:W-:Y:S01]  /*4e90*/  BSSY B0, `(.L_x_5244) ;  /* 0x0000005000007945 */ /* 0x000fe20003800000 */
[----:B0--3--:R-:W-:-:S02]  /*4ea0*/  IADD3 R11, R136, 0x1e0, RZ ;  /* 0x000001e0880b7810 */ /* 0x009fc40007ffe0ff */
[----:B------:R-:W-:Y:S01]  /*4eb0*/  LEA.HI.SX32 R15, R15, R136, 0x1b ;  /* 0x000000880f0f7211 */ /* 0x000fe200078fdaff */
[----:B------:R-:W-:Y:S05]  /*4ec0*/  @!P3 BRA `(.L_x_5245) ;  /* 0x000000100000b947 */ /* 0x000fea0003800000 */
[----:B----4-:R0:W-:Y:S02]  /*4ed0*/  RED.E.ADD.F32.FTZ.RN.STRONG.GPU [R16.64+-0x180], R195 ;  /* 0xfffe80c31000798e */ /* 0x0101e4000c10e78e */
.L_x_5245:
[----:B------:R-:W-:Y:S05]  /*4ee0*/  BSYNC B0 ;  /* 0x0000000000007941 */ /* 0x000fea0003800000 */
.L_x_5244:
[----:B------:R-:W3:Y:S01]  /*4ef0*/  LDS R15, [R15.X4+0xb30] ;  /* 0x000b30000f0f7984 */ /* 0x000ee20000004800 */
[----:B------:R-:W-:Y:S01]  /*4f00*/  BSSY B0, `(.L_x_5246) ;  /* 0x0000004000007945 */ /* 0x000fe20003800000 */
[----:B------:R-:W-:Y:S01]  /*4f10*/  LEA.HI.SX32 R11, R11, R136, 0x1b ;  /* 0x000000880b0b7211 */ /* 0x000fe200078fdaff */
[----:B------:R-:W-:Y:S05]  /*4f20*/  @!P4 BRA `(.L_x_5247) ;  /* 0x000000100000c947 */ /* 0x000fea0003800000 */
[----:B---3--:R3:W-:Y:S02]  /*4f30*/  RED.E.ADD.F32.FTZ.RN.STRONG.GPU [R16.64+-0x100], R15 ;  /* 0xffff000f1000798e */ /* 0x0087e4000c10e78e */
.L_x_5247:
[----:B------:R-:W-:Y:S05]  /*4f40*/  BSYNC B0 ;  /* 0x0000000000007941 */ /* 0x000fea0003800000 */
.L_x_5246:
[----:B------:R-:W0:Y:S01]  /*4f50*/  LDS R11, [R11.X4+0xbb0] ;  /* 0x000bb0000b0b7984 */ /* 0x000e220000004800 */
[----:B------:R-:W-:Y:S01]  /*4f60*/  BSSY B0, `(.L_x_5248) ;  /* 0x0000003000007945 */ /* 0x000fe20003800000 */
[----:B------:R-:W-:Y:S05]  /*4f70*/  @!P5 BRA `(.L_x_5249) ;  /* 0x000000100000d947 */ /* 0x000fea0003800000 */
[----:B0-----:R0:W-:Y:S02]  /*4f80*/  RED.E.ADD.F32.FTZ.RN.STRONG.GPU [R16.64+-0x80], R11 ;  /* 0xffff800b1000798e */ /* 0x0011e4000c10e78e */
.L_x_5249:
[----:B------:R-:W-:Y:S05]  /*4f90*/  BSYNC B0 ;  /* 0x0000000000007941 */ /* 0x000fea0003800000 */
.L_x_5248:
[----:B------:R-:W5:Y:S01]  /*4fa0*/  SHFL.DOWN PT, R10, R13, 0x1, 0x1f ;  /* 0x08201f000d0a7f89 */ /* 0x000f6200000e0000 */
[C---:B------:R-:W-:Y:S01]  /*4fb0*/  ISETP.GT.AND P0, PT, R135.reuse, 0x1e, PT ;  /* 0x0000001e8700780c */ /* 0x040fe20003f04270 */
[-C--:B01-3--:R-:W-:Y:S01]  /*4fc0*/  FMUL.FTZ R16, R140, R233.reuse ;  /* 0x000000e98c107220 */ /* 0x08bfe20000410000 */
[----:B------:R-:W-:Y:S01]  /*4fd0*/  ISETP.NE.AND P1, PT, R135, RZ, PT ;  /* 0x000000ff8700720c */ /* 0x000fe20003f25270 */
[----:B------:R-:W0:Y:S01]  /*4fe0*/  SHFL.DOWN PT, R11, R14, 0x1, 0x1f ;  /* 0x08201f000e0b7f89 */ /* 0x000e2200000e0000 */
[----:B------:R-:W-:Y:S01]  /*4ff0*/  FMUL.FTZ R158, R158, R233 ;  /* 0x000000e99e9e7220 */ /* 0x000fe20000410000 */
        /* <DEDUP_REMOVED lines=53> */
[----:B------:R-:W-:Y:S02]  /*5350*/  FFMA.FTZ R173, R173, R162, R10 ;  /* 0x000000a2adad7223 */ /* 0x000fe4000001000a */
        /* <DEDUP_REMOVED lines=16> */
[----:B------:R-:W-:Y:S02]  /*5460*/  FMUL.FTZ R10, R140, R187 ;  /* 0x000000bb8c0a7220 */ /* 0x000fe40000410000 */
[----:B------:R-:W-:Y:S02]  /*5470*/  FFMA.FTZ R178, R178, R165, R11 ;  /* 0x000000a5b2b27223 */ /* 0x000fe4000001000b */
[----:B------:R-:W-:Y:S02]  /*5480*/  FMUL.FTZ R193, R193, R10 ;  /* 0x0000000ac1c17220 */ /* 0x000fe40000410000 */
[----:B------:R-:W-:Y:S02]  /*5490*/  FMUL.FTZ R10, R140, R207 ;  /* 0x000000cf8c0a7220 */ /* 0x000fe40000410000 */
[----:B------:R-:W-:Y:S02]  /*54a0*/  FFMA.FTZ R213, R167, R156, R213 ;  /* 0x0000009ca7d57223 */ /* 0x000fe400000100d5 */
[----:B------:R-:W-:-:S02]  /*54b0*/  FMUL.FTZ R181, R181, R10 ;  /* 0x0000000ab5b57220 */ /* 0x000fc40000410000 */
[----:B------:R-:W-:Y:S02]  /*54c0*/  FFMA.FTZ R196, R168, R155, R196 ;  /* 0x0000009ba8c47223 */ /* 0x000fe400000100c4 */
[----:B------:R-:W-:Y:S02]  /*54d0*/  FFMA.FTZ R193, R153, R154, R193 ;  /* 0x0000009a99c17223 */ /* 0x000fe400000100c1 */
[----:B------:R-:W-:Y:S02]  /*54e0*/  FFMA.FTZ R181, R151, R166, R181 ;  /* 0x000000a697b57223 */ /* 0x000fe400000100b5 */
[----:B0-----:R-:W-:Y:S02]  /*54f0*/  @!P0 FADD.FTZ R13, R13, R16 ;  /* 0x000000100d0d8221 */ /* 0x001fe40000010000 */
[----:B------:R-:W-:Y:S02]  /*5500*/  FADD.FTZ R26, R171, R26 ;  /* 0x0000001aab1a7221 */ /* 0x000fe40000010000 */
[----:B-1----:R-:W-:-:S02]  /*5510*/  @!P0 FADD.FTZ R14, R14, R15 ;  /* 0x0000000f0e0e8221 */ /* 0x002fc40000010000 */
[----:B------:R-:W-:Y:S02]  /*5520*/  IMAD.MOV.U32 R11, RZ, RZ, R13 ;  /* 0x000000ffff0b7224 */ /* 0x000fe400078e000d */
[----:B------:R-:W-:Y:S01]  /*5530*/  FMUL.FTZ R15, R152, R177 ;  /* 0x000000b1980f7220 */ /* 0x000fe20000410000 */
[----:B------:R-:W-:Y:S01]  /*5540*/  MOV R10, R14 ;  /* 0x0000000e000a7202 */ /* 0x000fe20000000f00 */
[----:B------:R-:W-:Y:S02]  /*5550*/  FMUL.FTZ R13, R148, R201 ;  /* 0x000000c9940d7220 */ /* 0x000fe40000410000 */
[C---:B------:R-:W-:Y:S02]  /*5560*/  FMUL.FTZ R177, R140.reuse, R177 ;  /* 0x000000b18cb17220 */ /* 0x040fe40000410000 */
[C---:B------:R-:W-:Y:S01]  /*5570*/  FMUL.FTZ R201, R140.reuse, R201 ;  /* 0x000000c98cc97220 */ /* 0x040fe20000410000 */
[----:B------:R0:W-:Y:S01]  /*5580*/  @!P1 STS.64 [0xc78], R10 ;  /* 0x000c780aff009388 */ /* 0x0001e20000000a00 */
        /* <DEDUP_REMOVED lines=8> */
[----:B------:R-:W-:Y:S02]  /*5610*/  FADD.FTZ R27, R174, R27 ;  /* 0x0000001bae1b7221 */ /* 0x000fe40000010000 */
[----:B------:R-:W-:Y:S02]  /*5620*/  FADD.FTZ R28, R169, R28 ;  /* 0x0000001ca91c7221 */ /* 0x000fe40000010000 */
[----:B------:R-:W-:Y:S02]  /*5630*/  FFMA.FTZ R44, R63, R163, R44 ;  /* 0x000000a33f2c7223 */ /* 0x000fe4000001002c */
[----:B------:R-:W-:Y:S02]  /*5640*/  FFMA.FTZ R39, R52, R156, R39 ;  /* 0x0000009c34277223 */ /* 0x000fe40000010027 */
[----:B------:R-:W-:-:S02]  /*5650*/  FADD.FTZ R24, R173, R24 ;  /* 0x00000018ad187221 */ /* 0x000fc40000010000 */
[----:B------:R-:W-:Y:S02]  /*5660*/  FADD.FTZ R31, R170, R31 ;  /* 0x0000001faa1f7221 */ /* 0x000fe40000010000 */
[----:B------:R-:W-:Y:S02]  /*5670*/  FFMA.FTZ R47, R60, R164, R47 ;  /* 0x000000a43c2f7223 */ /* 0x000fe4000001002f */
[----:B------:R-:W-:Y:S02]  /*5680*/  FFMA.FTZ R36, R55, R155, R36 ;  /* 0x0000009b37247223 */ /* 0x000fe40000010024 */
[----:B------:R-:W-:Y:S02]  /*5690*/  FADD.FTZ R25, R176, R25 ;  /* 0x00000019b0197221 */ /* 0x000fe40000010000 */
[----:B------:R-:W-:Y:S02]  /*56a0*/  FADD.FTZ R30, R213, R30 ;  /* 0x0000001ed51e7221 */ /* 0x000fe40000010000 */
[----:B------:R-:W-:-:S02]  /*56b0*/  FFMA.FTZ R46, R65, R165, R46 ;  /* 0x000000a5412e7223 */ /* 0x000fc4000001002e */
[----:B------:R-:W-:Y:S02]  /*56c0*/  FFMA.FTZ R37, R50, R154, R37 ;  /* 0x0000009a32257223 */ /* 0x000fe40000010025 */
        /* <DEDUP_REMOVED lines=10> */
[----:B------:R-:W-:-:S02]  /*5770*/  FADD.FTZ R21, R144, R21 ;  /* 0x0000001590157221 */ /* 0x000fc40000010000 */
        /* <DEDUP_REMOVED lines=11> */
.L_x_5251:
[----:B0-----:R-:W-:Y:S05]  /*5830*/  BSYNC B0 ;  /* 0x0000000000007941 */ /* 0x001fea0003800000 */
.L_x_5250:
[----:B------:R-:W-:Y:S01]  /*5840*/  IADD3 R19, R19, 0x1, RZ ;  /* 0x0000000113137810 */ /* 0x000fe20007ffe0ff */
[----:B------:R-:W-:-:S03]  /*5850*/  UIADD3 UR6, UP0, UR6, 0x1, URZ ;  /* 0x0000000106067890 */ /* 0x000fc6000ff1e03f */
[----:B------:R-:W-:Y:S01]  /*5860*/  ISETP.GE.AND P0, PT, R19, c[0x0][0x16c], PT ;  /* 0x00005b0013007a0c */ /* 0x000fe20003f06270 */
[----:B------:R-:W-:-:S12]  /*5870*/  UIADD3.X UR7, URZ, UR7, URZ, UP0, !UPT ;  /* 0x000000073f077290 */ /* 0x000fd800087fe43f */
[----:B------:R-:W-:Y:S01]  /*5880*/  @P0 CALL.REL.NOINC `(.L_x_5215) ;  /* 0x0000001000000944 */ /* 0x000fe20003c00000 */
[----:B------:R-:W-:Y:S05]  /*5890*/  BRA `(.L_x_5252) ;  /* 0xffffcb8000007947 */ /* 0x000fea000383ffff */
.L_x_5215:
[----:B------:R-:W-:Y:S01]  /*58a0*/  BAR.SYNC.DEFER_BLOCKING 0x0 ;  /* 0x0000000000007b1d */ /* 0x000fe20000010000 */
[----:B------:R-:W-:Y:S01]  /*58b0*/  F2FP.BF16.PACK_AB R48, R48, R51 ;  /* 0x000000333030723e */ /* 0x000fe200000010ff */
[----:B------:R-:W-:Y:S01]  /*58c0*/  IMAD.U32 R13, RZ, RZ, UR10 ;  /* 0x0000000aff0d7e24 */ /* 0x000fe2000f8e00ff */
[----:B------:R-:W-:Y:S01]  /*58d0*/  F2FP.BF16.PACK_AB R46, R46, R49 ;  /* 0x000000312e2e723e */ /* 0x000fe200000010ff */
[----:B------:R-:W-:Y:S01]  /*58e0*/  IMAD R71, R132, -0x200, R143 ;  /* 0xfffffe0084477824 */ /* 0x000fe200078e028f */
        /* <DEDUP_REMOVED lines=15> */
[----:B------:R-:W-:Y:S02]  /*59e0*/  SHF.R.S32.HI R67, RZ, 0x1f, R71 ;  /* 0x0000001fff437819 */ /* 0x000fe40000011447 */
[----:B------:R-:W-:Y:S01]  /*59f0*/  SHF.R.S32.HI R69, RZ, 0x1f, R2 ;  /* 0x0000001fff457819 */ /* 0x000fe20000011402 */
[----:B------:R3:W-:Y:S01]  /*5a00*/  STS.U16 [R98+0xa], R10 ;  /* 0x00000a0a62007388 */ /* 0x0007e20000000400 */
[----:B------:R-:W-:Y:S02]  /*5a10*/  LEA R17, P2, R2, c[0x0][0x330], 0x1 ;  /* 0x0000cc0002117a11 */ /* 0x000fe400078408ff */
[----:B0-----:R-:W-:Y:S01]  /*5a20*/  PRMT R49, R42, 0x7632, R49 ;  /* 0x000076322a317816 */ /* 0x001fe20000000031 */
[----:B------:R-:W-:Y:S01]  /*5a30*/  STS.U16 [R98], R48 ;  /* 0x0000003062007388 */ /* 0x000fe20000000400 */
[----:B------:R-:W-:-:S02]  /*5a40*/  LEA.HI.X R14, R2, c[0x0][0x334], R69, 0x1, P2 ;  /* 0x0000cd00020e7a11 */ /* 0x000fc400010f0c45 */
[----:B-1----:R-:W-:Y:S01]  /*5a50*/  PRMT R0, R38, 0x7632, R0 ;  /* 0x0000763226007816 */ /* 0x002fe20000000000 */
[----:B------:R-:W-:Y:S01]  /*5a60*/  STS.U16 [R98+0x4], R46 ;  /* 0x0000042e62007388 */ /* 0x000fe20000000400 */
[----:B---3--:R-:W-:-:S03]  /*5a70*/  PRMT R10, R36, 0x7632, R10 ;  /* 0x00007632240a7816 */ /* 0x008fc6000000000a */
        /* <DEDUP_REMOVED lines=13> */
[----:B0-----:R-:W-:-:S03]  /*5b50*/  IMAD.WIDE.U32 R10, R145, c[0x0][0x2d8], RZ ;  /* 0x0000b600910a7a25 */ /* 0x001fc600078e00ff */
[----:B------:R-:W-:Y:S01]  /*5b60*/  LDS.U16 R37, [R113+0x40] ;  /* 0x0000400071257984 */ /* 0x000fe20000000400 */
[----:B-1----:R-:W-:Y:S02]  /*5b70*/  IMAD R12, R206, c[0x0][0x2d8], RZ ;  /* 0x0000b600ce0c7a24 */ /* 0x002fe400078e02ff */
[----:B------:R-:W-:Y:S01]  /*5b80*/  IMAD.U32 R34, RZ, RZ, UR9 ;  /* 0x00000009ff227e24 */ /* 0x000fe2000f8e00ff */
[----:B------:R-:W-:Y:S01]  /*5b90*/  LDS.U16 R39, [R112+0x80] ;  /* 0x0000800070277984 */ /* 0x000fe20000000400 */
[----:B------:R-:W-:Y:S02]  /*5ba0*/  IMAD R15, R145, c[0x0][0x2dc], R12 ;  /* 0x0000b700910f7a24 */ /* 0x000fe400078e020c */
[----:B------:R-:W-:Y:S01]  /*5bb0*/  IMAD R12, R138, c[0x0][0x2e0], RZ ;  /* 0x0000b8008a0c7a24 */ /* 0x000fe200078e02ff */
[----:B------:R-:W-:Y:S02]  /*5bc0*/  LDS.U16 R41, [R111+0xc0] ;  /* 0x0000c0006f297984 */ /* 0x000fe40000000400 */
[----:B------:R-:W-:-:S02]  /*5bd0*/  IADD3 R11, R11, R15, RZ ;  /* 0x0000000f0b0b7210 */ /* 0x000fc40007ffe0ff */
[----:B------:R-:W-:Y:S03]  /*5be0*/  LDS.U16 R43, [R110+0x100] ;  /* 0x000100006e2b7984 */ /* 0x000fe60000000400 */
[C---:B------:R-:W-:Y:S01]  /*5bf0*/  IMAD.WIDE.U32 R10, R147.reuse, c[0x0][0x2e0], R10 ;  /* 0x0000b800930a7a25 */ /* 0x040fe200078e000a */
        /* <DEDUP_REMOVED lines=13> */
[----:B0-----:R-:W-:Y:S01]  /*5cd0*/  IMAD R13, R147, c[0x0][0x2e4], R12 ;  /* 0x0000b900930d7a24 */ /* 0x001fe200078e020c */
[----:B------:R-:W-:-:S04]  /*5ce0*/  IADD3 R12, P1, R71, R10, RZ ;  /* 0x0000000a470c7210 */ /* 0x000fc80007f3e0ff */
[----:B------:R-:W-:Y:S02]  /*5cf0*/  IADD3.X R13, R67, R13, R11, P1, !PT ;  /* 0x0000000d430d7210 */ /* 0x000fe40000ffe40b */
[----:B------:R-:W-:Y:S02]  /*5d00*/  IADD3 R10, P1, R2, UR9, RZ ;  /* 0x00000009020a7c10 */ /* 0x000fe4000ff3e0ff */
[----:B------:R-:W-:Y:S02]  /*5d10*/  LEA R16, P2, R12, R17, 0x1 ;  /* 0x000000110c107211 */ /* 0x000fe400078408ff */
[----:B------:R-:W-:Y:S02]  /*5d20*/  LEA.HI.X.SX32 R11, R34, R69, 0x1, P1 ;  /* 0x00000045220b7211 */ /* 0x000fe400008f0eff */
[----:B------:R-:W-:Y:S01]  /*5d30*/  LEA.HI.X R17, R12, R14, R13, 0x1, P2 ;  /* 0x0000000e0c117211 */ /* 0x000fe200010f0c0d */
        /* <DEDUP_REMOVED lines=17> */
.L_x_5254:
[----:B------:R-:W-:Y:S05]  /*5e50*/  BSYNC B0 ;  /* 0x0000000000007941 */ /* 0x000fea0003800000 */
.L_x_5253:
[----:B------:R-:W-:Y:S01]  /*5e60*/  @!P3 STG.E.U16 [R16.64+-0x380], R39 ;  /* 0xfffc80271000b986 */ /* 0x000fe2000c10150e */
[-C--:B------:R-:W-:Y:S01]  /*5e70*/  ISETP.GE.AND P4, PT, R123, R0.reuse, PT ;  /* 0x000000007b00720c */ /* 0x080fe20003f86270 */
[----:B------:R-:W-:Y:S01]  /*5e80*/  BSSY B0, `(.L_x_5255) ;  /* 0x0000072000007945 */ /* 0x000fe20003800000 */
[-C--:B------:R-:W-:Y:S01]  /*5e90*/  ISETP.GE.AND P3, PT, R122, R0.reuse, PT ;  /* 0x000000007a00720c */ /* 0x080fe20003f66270 */
[----:B------:R-:W-:Y:S01]  /*5ea0*/  @!P2 STG.E.U16 [R16.64+-0x340], R41 ;  /* 0xfffcc0291000a986 */ /* 0x000fe2000c10150e */
[----:B------:R-:W-:Y:S02]  /*5eb0*/  ISETP.GE.AND P2, PT, R121, R0, PT ;  /* 0x000000007900720c */ /* 0x000fe40003f46270 */
[----:B------:R-:W-:Y:S01]  /*5ec0*/  F2FP.BF16.PACK_AB R12, R29, R26 ;  /* 0x0000001a1d0c723e */ /* 0x000fe200000010ff */
[----:B------:R-:W-:Y:S01]  /*5ed0*/  @!P1 STG.E.U16 [R16.64+-0x300], R43 ;  /* 0xfffd002b10009986 */ /* 0x000fe2000c10150e */
[----:B------:R-:W-:Y:S02]  /*5ee0*/  ISETP.GE.AND P1, PT, R120, R0, PT ;  /* 0x000000007800720c */ /* 0x000fe40003f26270 */
[----:B------:R-:W-:Y:S01]  /*5ef0*/  F2FP.BF16.PACK_AB R13, R31, R28 ;  /* 0x0000001c1f0d723e */ /* 0x000fe200000010ff */
[----:B------:R-:W-:Y:S01]  /*5f00*/  @!P5 STG.E.U16 [R16.64+-0x2c0], R45 ;  /* 0xfffd402d1000d986 */ /* 0x000fe2000c10150e */
[----:B------:R-:W-:-:S03]  /*5f10*/  ISETP.GE.AND P5, PT, R119, R0, PT ;  /* 0x000000007700720c */ /* 0x000fc60003fa6270 */
[----:B------:R-:W-:Y:S01]  /*5f20*/  @!P6 STG.E.U16 [R16.64+-0x280], R47 ;  /* 0xfffd802f1000e986 */ /* 0x000fe2000c10150e */
[----:B------:R-:W-:-:S03]  /*5f30*/  ISETP.GE.AND P6, PT, R118, R0, PT ;  /* 0x000000007600720c */ /* 0x000fc60003fc6270 */
[----:B------:R1:W-:Y:S01]  /*5f40*/  @!P4 STG.E.U16 [R16.64+-0x240], R49 ;  /* 0xfffdc0311000c986 */ /* 0x0003e2000c10150e */
        /* <DEDUP_REMOVED lines=10> */
[----:B------:R-:W-:Y:S01]  /*5ff0*/  FADD.FTZ R3, R0, R21 ;  /* 0x0000001500037221 */ /* 0x000fe20000010000 */
[----:B-1----:R-:W-:Y:S01]  /*6000*/  PRMT R49, R18, 0x7632, R49 ;  /* 0x0000763212317816 */ /* 0x002fe20000000031 */
[----:B------:R-:W-:Y:S02]  /*6010*/  @!P6 STG.E.U16 [R16.64+-0x100], R59 ;  /* 0xffff003b1000e986 */ /* 0x000fe4000c10150e */
[----:B------:R-:W-:Y:S01]  /*6020*/  FADD.FTZ R0, R3, R20 ;  /* 0x0000001403007221 */ /* 0x000fe20000010000 */
[----:B------:R-:W-:Y:S01]  /*6030*/  F2FP.BF16.PACK_AB R20, R23, R20 ;  /* 0x000000141714723e */ /* 0x000fe200000010ff */
[----:B------:R-:W-:Y:S02]  /*6040*/  @!P4 STG.E.U16 [R16.64+-0xc0], R61 ;  /* 0xffff403d1000c986 */ /* 0x000fe4000c10150e */
[----:B------:R-:W-:Y:S01]  /*6050*/  FADD.FTZ R3, R0, R23 ;  /* 0x0000001700037221 */ /* 0x000fe20000010000 */
[----:B0-----:R-:W-:Y:S01]  /*6060*/  PRMT R14, R20, 0x7632, R14 ;  /* 0x00007632140e7816 */ /* 0x001fe2000000000e */
[----:B------:R-:W-:Y:S02]  /*6070*/  @!P3 STG.E.U16 [R16.64+-0x80], R63 ;  /* 0xffff803f1000b986 */ /* 0x000fe4000c10150e */
[----:B------:R-:W-:Y:S01]  /*6080*/  FADD.FTZ R0, R3, R22 ;  /* 0x0000001603007221 */ /* 0x000fe20000010000 */
[----:B------:R-:W-:Y:S01]  /*6090*/  F2FP.BF16.PACK_AB R3, R27, R24 ;  /* 0x000000181b03723e */ /* 0x000fe200000010ff */
[----:B------:R-:W-:Y:S01]  /*60a0*/  @!P2 STG.E.U16 [R16.64+-0x3c0], R37 ;  /* 0xfffc40251000a986 */ /* 0x000fe2000c10150e */
[----:B------:R-:W-:Y:S01]  /*60b0*/  F2FP.BF16.PACK_AB R22, R25, R22 ;  /* 0x000000161916723e */ /* 0x000fe200000010ff */
[----:B------:R-:W-:-:S02]  /*60c0*/  FADD.FTZ R25, R0, R25 ;  /* 0x0000001900197221 */ /* 0x000fc40000010000 */
[----:B------:R0:W-:Y:S01]  /*60d0*/  @!P1 STG.E.U16 [R16.64+-0x40], R65 ;  /* 0xffffc04110009986 */ /* 0x0001e2000c10150e */
[----:B------:R-:W-:Y:S01]  /*60e0*/  PRMT R15, R22, 0x7632, R15 ;  /* 0x00007632160f7816 */ /* 0x000fe2000000000f */
[----:B------:R-:W-:Y:S02]  /*60f0*/  FADD.FTZ R24, R25, R24 ;  /* 0x0000001819187221 */ /* 0x000fe40000010000 */
[----:B------:R-:W-:Y:S01]  /*6100*/  BAR.SYNC.DEFER_BLOCKING 0x0 ;  /* 0x0000000000007b1d */ /* 0x000fe20000010000 */
[----:B------:R-:W-:Y:S02]  /*6110*/  IMAD R0, R206, c[0x0][0x2f8], RZ ;  /* 0x0000be00ce007a24 */ /* 0x000fe400078e02ff */
[----:B------:R-:W-:-:S04]  /*6120*/  FADD.FTZ R27, R24, R27 ;  /* 0x0000001b181b7221 */ /* 0x000fc80000010000 */
[----:B------:R-:W-:Y:S01]  /*6130*/  FADD.FTZ R26, R27, R26 ;  /* 0x0000001a1b1a7221 */ /* 0x000fe20000010000 */
[----:B0-----:R-:W-:Y:S02]  /*6140*/  PRMT R16, R3, 0x7610, R16 ;  /* 0x0000761003107816 */ /* 0x001fe40000000010 */
[----:B------:R-:W-:Y:S01]  /*6150*/  PRMT R17, R12, 0x7610, R17 ;  /* 0x000076100c117816 */ /* 0x000fe20000000011 */
[----:B------:R-:W-:-:S04]  /*6160*/  FADD.FTZ R29, R26, R29 ;  /* 0x0000001d1a1d7221 */ /* 0x000fc80000010000 */
[----:B------:R-:W-:-:S04]  /*6170*/  FADD.FTZ R28, R29, R28 ;  /* 0x0000001c1d1c7221 */ /* 0x000fc80000010000 */
[----:B------:R-:W-:Y:S01]  /*6180*/  FADD.FTZ R31, R28, R31 ;  /* 0x0000001f1c1f7221 */ /* 0x000fe20000010000 */
[----:B------:R0:W-:Y:S04]  /*6190*/  STS.U16 [R98], R18 ;  /* 0x0000001262007388 */ /* 0x0001e80000000400 */
[----:B------:R1:W-:Y:S04]  /*61a0*/  STS.U16 [R98+0x2], R49 ;  /* 0x0000023162007388 */ /* 0x0003e80000000400 */
[----:B------:R3:W-:Y:S01]  /*61b0*/  STS.U16 [R98+0x4], R20 ;  /* 0x0000041462007388 */ /* 0x0007e20000000400 */
[----:B0-----:R-:W-:-:S02]  /*61c0*/  PRMT R18, R12, 0x7632, R18 ;  /* 0x000076320c127816 */ /* 0x001fc40000000012 */
[----:B------:R-:W-:Y:S01]  /*61d0*/  F2FP.BF16.PACK_AB R12, R35, R32 ;  /* 0x00000020230c723e */ /* 0x000fe200000010ff */
[----:B------:R0:W-:Y:S01]  /*61e0*/  STS.U16 [R98+0x6], R14 ;  /* 0x0000060e62007388 */ /* 0x0001e20000000400 */
[----:B-1----:R-:W-:Y:S02]  /*61f0*/  PRMT R49, R3, 0x7632, R49 ;  /* 0x0000763203317816 */ /* 0x002fe40000000031 */
[----:B------:R-:W-:Y:S01]  /*6200*/  F2FP.BF16.PACK_AB R3, R33, R30 ;  /* 0x0000001e2103723e */ /* 0x000fe200000010ff */
[----:B------:R1:W-:Y:S01]  /*6210*/  STS.U16 [R98+0xc], R16 ;  /* 0x00000c1062007388 */ /* 0x0003e20000000400 */
[----:B------:R-:W-:Y:S02]  /*6220*/  FADD.FTZ R30, R31, R30 ;  /* 0x0000001e1f1e7221 */ /* 0x000fe40000010000 */
[C---:B---3--:R-:W-:Y:S01]  /*6230*/  PRMT R20, R3.reuse, 0x7610, R20 ;  /* 0x0000761003147816 */ /* 0x048fe20000000014 */
[----:B------:R-:W-:Y:S01]  /*6240*/  STS.U16 [R98+0x8], R22 ;  /* 0x0000081662007388 */ /* 0x000fe20000000400 */
[----:B------:R-:W-:Y:S01]  /*6250*/  PRMT R21, R3, 0x7632, R21 ;  /* 0x0000763203157816 */ /* 0x000fe20000000015 */
[----:B------:R-:W-:Y:S01]  /*6260*/  FADD.FTZ R33, R30, R33 ;  /* 0x000000211e217221 */ /* 0x000fe20000010000 */
[----:B0-----:R-:W-:Y:S01]  /*6270*/  PRMT R14, R13, 0x7632, R14 ;  /* 0x000076320d0e7816 */ /* 0x001fe2000000000e */
[----:B------:R-:W-:Y:S01]  /*6280*/  STS.U16 [R98+0xa], R15 ;  /* 0x00000a0f62007388 */ /* 0x000fe20000000400 */
[----:B------:R-:W-:Y:S01]  /*6290*/  MOV R3, UR10 ;  /* 0x0000000a00037c02 */ /* 0x000fe20008000f00 */
[----:B------:R-:W-:Y:S01]  /*62a0*/  FADD.FTZ R32, R33, R32 ;  /* 0x0000002021207221 */ /* 0x000fe20000010000 */
[----:B-1----:R-:W-:Y:S01]  /*62b0*/  PRMT R16, R12, 0x7632, R16 ;  /* 0x000076320c107816 */ /* 0x002fe20000000010 */
[----:B------:R-:W-:Y:S02]  /*62c0*/  STS.U16 [R98+0xe], R49 ;  /* 0x00000e3162007388 */ /* 0x000fe40000000400 */
[----:B------:R-:W-:-:S02]  /*62d0*/  FADD.FTZ R137, R32, R35 ;  /* 0x0000002320897221 */ /* 0x000fc40000010000 */
[----:B------:R-:W-:Y:S04]  /*62e0*/  STS.U16 [R98+0x10], R17 ;  /* 0x0000101162007388 */ /* 0x000fe80000000400 */
[----:B------:R-:W-:Y:S04]  /*62f0*/  STS.U16 [R98+0x12], R18 ;  /* 0x0000121262007388 */ /* 0x000fe80000000400 */
[----:B------:R0:W-:Y:S04]  /*6300*/  STS.U16 [R98+0x14], R13 ;  /* 0x0000140d62007388 */ /* 0x0001e80000000400 */
[----:B------:R-:W-:Y:S04]  /*6310*/  STS.U16 [R98+0x16], R14 ;  /* 0x0000160e62007388 */ /* 0x000fe80000000400 */
[----:B------:R-:W-:Y:S01]  /*6320*/  STS.U16 [R98+0x18], R20 ;  /* 0x0000181462007388 */ /* 0x000fe20000000400 */
[----:B0-----:R-:W-:-:S03]  /*6330*/  IMAD R13, R145, c[0x0][0x2fc], R0 ;  /* 0x0000bf00910d7a24 */ /* 0x001fc600078e0200 */
[----:B------:R-:W-:Y:S04]  /*6340*/  STS.U16 [R98+0x1a], R21 ;  /* 0x00001a1562007388 */ /* 0x000fe80000000400 */
[----:B------:R-:W-:Y:S04]  /*6350*/  STS.U16 [R98+0x1c], R12 ;  /* 0x00001c0c62007388 */ /* 0x000fe80000000400 */
[----:B------:R0:W-:Y:S01]  /*6360*/  STS.U16 [R98+0x1e], R16 ;  /* 0x00001e1062007388 */ /* 0x0001e20000000400 */
[----:B------:R-:W-:-:S06]  /*6370*/  NOP ;  /* 0x0000000000007918 */ /* 0x000fcc0000000000 */
[----:B------:R-:W-:Y:S01]  /*6380*/  LDS.U16 R15, [R114] ;  /* 0x00000000720f7984 */ /* 0x000fe20000000400 */
        /* <DEDUP_REMOVED lines=33> */
.L_x_5256:
[----:B------:R-:W-:Y:S05]  /*65a0*/  BSYNC B0 ;  /* 0x0000000000007941 */ /* 0x000fea0003800000 */
.L_x_5255:
        /* <DEDUP_REMOVED lines=52> */
.L_x_5213:
        /* <DEDUP_REMOVED lines=24> */
.L_x_5259:
[----:B0-----:R-:W-:Y:S05]  /*6a70*/  BSYNC B0 ;  /* 0x0000000000007941 */ /* 0x001fea0003800000 */
.L_x_5258:
[----:B------:R-:W-:Y:S01]  /*6a80*/  BSSY B0, `(.L_x_5260) ;  /* 0x0000018000007945 */ /* 0x000fe20003800000 */
[----:B------:R-:W-:Y:S05]  /*6a90*/  @!P0 BRA `(.L_x_5261) ;  /* 0x0000015000008947 */ /* 0x000fea0003800000 */
[----:B------:R-:W-:Y:S06]  /*6aa0*/  BAR.SYNC.DEFER_BLOCKING 0x0 ;  /* 0x0000000000007b1d */ /* 0x000fec0000010000 */
[----:B------:R-:W3:Y:S04]  /*6ab0*/  SHFL.DOWN P0, R0, R137, 0x1, 0x1f ;  /* 0x08201f0089007f89 */ /* 0x000ee80000000000 */
[----:B------:R-:W5:Y:S04]  /*6ac0*/  S2R R8, SR_LANEID ;  /* 0x0000000000087919 */ /* 0x000f680000000000 */
[----:B------:R-:W0:Y:S01]  /*6ad0*/  S2R R15, SR_TID.X ;  /* 0x00000000000f7919 */ /* 0x000e220000002100 */
[----:B---3--:R-:W-:Y:S01]  /*6ae0*/  @P0 FADD R0, R0, R137 ;  /* 0x0000008900000221 */ /* 0x008fe20000000000 */
[----:B-----5:R-:W-:-:S04]  /*6af0*/  ISETP.NE.AND P1, PT, R8, RZ, PT ;  /* 0x000000ff0800720c */ /* 0x020fc80003f25270 */
        /* <DEDUP_REMOVED lines=9> */
[----:B------:R0:W-:Y:S04]  /*6b90*/  @!P1 STS [0xc74], R6 ;  /* 0x000c7406ff009388 */ /* 0x0001e80000000800 */
[----:B------:R-:W-:Y:S06]  /*6ba0*/  BAR.SYNC.DEFER_BLOCKING 0x0 ;  /* 0x0000000000007b1d */ /* 0x000fec0000010000 */
[----:B------:R-:W-:Y:S05]  /*6bb0*/  @P0 BRA `(.L_x_5262) ;  /* 0x0000004000000947 */ /* 0x000fea0003800000 */
[----:B0-----:R0:W-:Y:S01]  /*6bc0*/  RED.E.ADD.F32.FTZ.RN.STRONG.GPU [R4.64], R6 ;  /* 0x000000060400798e */ /* 0x0011e2000c10e78e */
[----:B------:R-:W-:Y:S01]  /*6bd0*/  IMAD.MOV.U32 R15, RZ, RZ, RZ ;  /* 0x000000ffff0f7224 */ /* 0x000fe200078e00ff */
[----:B------:R-:W-:Y:S05]  /*6be0*/  BRA `(.L_x_5262) ;  /* 0x0000001000007947 */ /* 0x000fea0003800000 */
.L_x_5261:
[----:B------:R-:W3:Y:S02]  /*6bf0*/  S2R R15, SR_TID.X ;  /* 0x00000000000f7919 */ /* 0x000ee40000002100 */
.L_x_5262:
[----:B0-----:R-:W-:Y:S05]  /*6c00*/  BSYNC B0 ;  /* 0x0000000000007941 */ /* 0x001fea0003800000 */
.L_x_5260:
        /* <DEDUP_REMOVED lines=10> */
.L_x_5263:
[----:B0-----:R-:W0:Y:S01]  /*6cb0*/  LDS R17, [R15.X4+0x1f28] ;  /* 0x001f28000f117984 */ /* 0x001e220000004800 */
[----:B------:R-:W-:Y:S01]  /*6cc0*/  SHF.R.S32.HI R0, RZ, 0x1f, R15 ;  /* 0x0000001fff007819 */ /* 0x000fe2000001140f */
[----:B------:R-:W-:Y:S01]  /*6cd0*/  IMAD.MOV.U32 R9, RZ, RZ, R23 ;  /* 0x000000ffff097224 */ /* 0x000fe200078e0017 */
[----:B------:R-:W-:Y:S01]  /*6ce0*/  MOV R8, R2 ;  /* 0x0000000200087202 */ /* 0x000fe20000000f00 */
[----:B------:R3:W5:Y:S01]  /*6cf0*/  LDS R19, [R15.X4+0x2328] ;  /* 0x002328000f137984 */ /* 0x0007620000004800 */
        /* <DEDUP_REMOVED lines=18> */
[----:B-----5:R0:W-:Y:S02]  /*6e20*/  RED.E.ADD.F32.FTZ.RN.STRONG.GPU [R12.64], R19 ;  /* 0x000000130c00798e */ /* 0x0201e4000c10e78e */
[----:B------:R-:W-:Y:S05]  /*6e30*/  @!P0 BRA `(.L_x_5263) ;  /* 0xfffffe7000008947 */ /* 0x000fea000383ffff */
[----:B------:R-:W-:Y:S05]  /*6e40*/  EXIT ;  /* 0x000000000000794d */ /* 0x000fea0003800000 */
.L_x_5264:
        /* <DEDUP_REMOVED lines=11> */
.L_x_9076:


//--------------------- .text._Z25selective_scan_bwd_kernelI32Selective_Scan_bwd_kernel_traitsILi32ELi16ELb0ELb1ELb0ELb0ELb1EN3c108BFloat16EfEEv12SSMParamsBwd --------------------------
	.section	.text._Z25selective_scan_bwd_kernelI32Selective_Scan_bwd_kernel_traitsILi32ELi16ELb0ELb1ELb0ELb0ELb1EN3c108BFloat16EfEEv12SSMParamsBwd,"ax",@progbits
	.sectioninfo	@"SHI_REGISTERS=244"
	.align	128
        .global         _Z25selective_scan_bwd_kernelI32Selective_Scan_bwd_kernel_traitsILi32ELi16ELb0ELb1ELb0ELb0ELb1EN3c108BFloat16EfEEv12SSMParamsBwd
        .type           _Z25selective_scan_bwd_kernelI32Selective_Scan_bwd_kernel_traitsILi32ELi16ELb0ELb1ELb0ELb0ELb1EN3c108BFloat16EfEEv12SSMParamsBwd,@function
        .size           _Z25selective_scan_bwd_kernelI32Selective_Scan_bwd_kernel_traitsILi32ELi16ELb0ELb1ELb0ELb0ELb1EN3c108BFloat16EfEEv12SSMParamsBwd,(.L_x_9077 - _Z25selective_scan_bwd_kernelI32Selective_Scan_bwd_kernel_traitsILi32ELi16ELb0ELb1ELb0ELb0ELb1EN3c108BFloat16EfEEv12SSMParamsBwd)
        .other          _Z25selective_scan_bwd_kernelI32Selective_Scan_bwd_kernel_traitsILi32ELi16ELb0ELb1ELb0ELb0ELb1EN3c108BFloat16EfEEv12SSMParamsBwd,@"STO_CUDA_ENTRY STV_DEFAULT"
_Z25selective_scan_bwd_kernelI32Selective_Scan_bwd_kernel_traitsILi32ELi16ELb0ELb1ELb0ELb0ELb1EN3c108BFloat16EfEEv12SSMParamsBwd:
.text._Z25selective_scan_bwd_kernelI32Selective_Scan_bwd_kernel_traitsILi32ELi16ELb0ELb1ELb0ELb0ELb1EN3c108BFloat16EfEEv12SSMParamsBwd:
[----:B------:R-:W-:Y:S02]  /*0000*/  IMAD.MOV.U32 R1, RZ, RZ, c[0x0][0x28] ;  /* 0x00000a00ff017624 */ /* 0x000fe400078e00ff */
[----:B------:R-:W0:Y:S01]  /*0010*/  S2UR UR16, SR_CTAID.Y ;  /* 0x00000000001079c3 */ /* 0x000e220000002600 */
[----:B------:R-:W-:Y:S02]  /*0020*/  ULDC.64 UR4, c[0x0][0x238] ;  /* 0x00008e0000047ab9 */ /* 0x000fe40000000a00 */
[----:B------:R-:W-:Y:S02]  /*0030*/  ULDC.64 UR6, c[0x0][0x250] ;  /* 0x0000940000067ab9 */ /* 0x000fe40000000a00 */
[----:B------:R-:W-:Y:S02]  /*0040*/  UISETP.NE.U32.AND UP0, UPT, URZ, UR4, UPT ;  /* 0x000000043f00728c */ /* 0x000fe4000bf05070 */
[----:B------:R-:W-:Y:S02]  /*0050*/  UISETP.NE.U32.AND UP1, UPT, URZ, UR6, UPT ;  /* 0x000000063f00728c */ /* 0x000fe4000bf25070 */
[----:B------:R-:W-:Y:S02]  /*0060*/  UISETP.NE.AND.EX UP0, UPT, URZ, UR5, UPT, UP0 ;  /* 0x000000053f00728c */ /* 0x000fe4000bf05300 */
[----:B------:R-:W-:-:S02]  /*0070*/  UISETP.NE.AND.EX UP1, UPT, URZ, UR7, UPT, UP1 ;  /* 0x000000073f00728c */ /* 0x000fc4000bf25310 */
[----:B------:R-:W-:Y:S02]  /*0080*/  ULDC.64 UR32, c[0x0][0x118] ;  /* 0x0000460000207ab9 */ /* 0x000fe40000000a00 */
[----:B------:R-:W-:Y:S01]  /*0090*/  PLOP3.LUT P3, PT, PT, PT, UP0, 0x80, 0x0 ;  /* 0x000000000000781c */ /* 0x000fe20003f6f008 */
[----:B------:R-:W1:Y:S01]  /*00a0*/  S2UR UR35, SR_CTAID.X ;  /* 0x00000000002379c3 */ /* 0x000e620000002500 */
[----:B------:R-:W-:Y:S01]  /*00b0*/  PLOP3.LUT P4, PT, PT, PT, UP1, 0x80, 0x0 ;  /* 0x000000000000781c */ /* 0x000fe20003f8f018 */
[----:B------:R-:W-:Y:S01]  /*00c0*/  ULDC.64 UR22, c[0x0][0x328] ;  /* 0x0000ca0000167ab9 */ /* 0x000fe20000000a00 */
[----:B------:R-:W-:Y:S01]  /*00d0*/  IABS R7, c[0x0][0x178] ;  /* 0x00005e0000077a13 */ /* 0x000fe20000000000 */
[----:B------:R-:W-:Y:S02]  /*00e0*/  ULDC.64 UR24, c[0x0][0x348] ;  /* 0x0000d20000187ab9 */ /* 0x000fe40000000a00 */
[----:B------:R-:W-:Y:S02]  /*00f0*/  UMOV UR8, URZ ;  /* 0x0000003f00087c82 */ /* 0x000fe40008000000 */
[----:B0-----:R-:W-:-:S02]  /*0100*/  USHF.R.S32.HI UR17, URZ, 0x1f, UR16 ;  /* 0x0000001f3f117899 */ /* 0x001fc40008011410 */
[----:B------:R-:W-:Y:S02]  /*0110*/  @UP0 ULEA UR4, UP2, UR16, UR4, 0x2 ;  /* 0x0000000410040291 */ /* 0x000fe4000f84103f */
[----:B------:R-:W-:Y:S02]  /*0120*/  @UP1 ULEA UR6, UP3, UR16, UR6, 0x2 ;  /* 0x0000000610061291 */ /* 0x000fe4000f86103f */
[----:B------:R-:W-:Y:S02]  /*0130*/  @UP0 ULEA.HI.X UR5, UR16, UR5, UR17, 0x2, UP2 ;  /* 0x0000000510050291 */ /* 0x000fe400090f1411 */
[----:B------:R-:W-:Y:S01]  /*0140*/  @UP1 ULEA.HI.X UR7, UR16, UR7, UR17, 0x2, UP3 ;  /* 0x0000000710071291 */ /* 0x000fe200098f1411 */
[----:B------:R-:W-:Y:S01]  /*0150*/  IMAD.U32 R2, RZ, RZ, UR4 ;  /* 0x00000004ff027e24 */ /* 0x000fe2000f8e00ff */
[----:B------:R-:W-:Y:S01]  /*0160*/  MOV R4, UR6 ;  /* 0x0000000600047c02 */ /* 0x000fe20008000f00 */
[----:B------:R-:W-:Y:S01]  /*0170*/  ULDC.64 UR28, c[0x0][0x278] ;  /* 0x00009e00001c7ab9 */ /* 0x000fe20000000a00 */
[----:B------:R-:W-:Y:S01]  /*0180*/  IMAD.U32 R3, RZ, RZ, UR5 ;  /* 0x00000005ff037e24 */ /* 0x000fe2000f8e00ff */
[----:B------:R-:W0:Y:S01]  /*0190*/  I2F.RP R0, R7 ;  /* 0x0000000700007306 */ /* 0x000e220000209400 */
[----:B------:R-:W-:Y:S01]  /*01a0*/  IMAD.U32 R5, RZ, RZ, UR7 ;  /* 0x00000007ff057e24 */ /* 0x000fe2000f8e00ff */
[----:B------:R-:W-:-:S02]  /*01b0*/  UISETP.NE.U32.AND UP1, UPT, URZ, UR22, UPT ;  /* 0x000000163f00728c */ /* 0x000fc4000bf25070 */
[----:B------:R2:W3:Y:S01]  /*01c0*/  @P3 LDG.E R6, [R2.64] ;  /* 0x0000002002063981 */ /* 0x0004e2000c1e1900 */
[----:B-1----:R-:W-:Y:S02]  /*01d0*/  USHF.R.S32.HI UR36, URZ, 0x1f, UR35 ;  /* 0x0000001f3f247899 */ /* 0x002fe40008011423 */
[----:B------:R-:W-:Y:S01]  /*01e0*/  ULDC.64 UR4, c[0x0][0x260] ;  /* 0x0000980000047ab9 */ /* 0x000fe20000000a00 */
[----:B------:R1:W4:Y:S01]  /*01f0*/  @P4 LDG.E R4, [R4.64] ;  /* 0x0000002004044981 */ /* 0x000322000c1e1900 */
[----:B------:R-:W-:Y:S01]  /*0200*/  UISETP.NE.AND.EX UP1, UPT, URZ, UR23, UPT, UP1 ;  /* 0x000000173f00728c */ /* 0x000fe2000bf25310 */
[----:B------:R-:W-:Y:S01]  /*0210*/  HFMA2.MMA R131, -RZ, RZ, 0, 0 ;  /* 0x00000000ff837435 */ /* 0x000fe200000001ff */
[----:B------:R-:W-:Y:S01]  /*0220*/  ULDC.64 UR6, c[0x0][0x1d0] ;  /* 0x0000740000067ab9 */ /* 0x000fe20000000a00 */
[----:B------:R-:W-:Y:S01]  /*0230*/  IMAD.MOV.U32 R133, RZ, RZ, RZ ;  /* 0x000000ffff857224 */ /* 0x000fe200078e00ff */
[----:B------:R-:W-:Y:S01]  /*0240*/  UISETP.NE.U32.AND UP0, UPT, URZ, UR4, UPT ;  /* 0x000000043f00728c */ /* 0x000fe2000bf05070 */
[----:B--2---:R-:W-:Y:S01]  /*0250*/  IMAD.MOV.U32 R2, RZ, RZ, RZ ;  /* 0x000000ffff027224 */ /* 0x004fe200078e00ff */
[----:B------:R-:W-:Y:S01]  /*0260*/  UIMAD UR4, UR36, UR6, URZ ;  /* 0x00000006240472a4 */ /* 0x000fe2000f8e023f */
[----:B0-----:R-:W0:Y:S01]  /*0270*/  MUFU.RCP R0, R0 ;  /* 0x0000000000007308 */ /* 0x001e220000001000 */
[----:B------:R-:W-:-:S02]  /*0280*/  UIMAD.WIDE.U32 UR14, UR35, UR6, URZ ;  /* 0x00000006230e72a5 */ /* 0x000fc4000f8e003f */
[----:B------:R-:W-:Y:S02]  /*0290*/  UIMAD UR18, UR35, UR7, UR4 ;  /* 0x00000007231272a4 */ /* 0x000fe4000f8e0204 */
[----:B------:R-:W-:Y:S02]  /*02a0*/  @UP1 ULEA UR8, UP3, UR16, UR22, 0x2 ;  /* 0x0000001610081291 */ /* 0x000fe4000f86103f */
[----:B------:R-:W-:Y:S02]  /*02b0*/  UISETP.NE.U32.AND UP2, UPT, URZ, UR24, UPT ;  /* 0x000000183f00728c */ /* 0x000fe4000bf45070 */
[----:B------:R-:W-:Y:S02]  /*02c0*/  UIADD3 UR15, UR15, UR18, URZ ;  /* 0x000000120f0f7290 */ /* 0x000fe4000fffe03f */
[----:B------:R-:W-:Y:S02]  /*02d0*/  UMOV UR9, URZ ;  /* 0x0000003f00097c82 */ /* 0x000fe40008000000 */
[----:B------:R-:W-:-:S02]  /*02e0*/  ULDC.64 UR26, c[0x0][0x1d8] ;  /* 0x00007600001a7ab9 */ /* 0x000fc40000000a00 */
[----:B------:R-:W-:Y:S01]  /*02f0*/  @UP1 ULEA.HI.X UR9, UR16, UR23, UR17, 0x2, UP3 ;  /* 0x0000001710091291 */ /* 0x000fe200098f1411 */
[----:B0-----:R-:W-:Y:S01]  /*0300*/  IADD3 R0, R0, 0xffffffe, RZ ;  /* 0x0ffffffe00007810 */ /* 0x001fe20007ffe0ff */
[----:B------:R-:W-:Y:S02]  /*0310*/  UIMAD UR6, UR36, UR28, URZ ;  /* 0x0000001c240672a4 */ /* 0x000fe4000f8e023f */
[----:B------:R-:W-:Y:S01]  /*0320*/  UISETP.NE.AND.EX UP2, UPT, URZ, UR25, UPT, UP2 ;  /* 0x000000193f00728c */ /* 0x000fe2000bf45320 */
[----:B------:R-:W0:Y:S01]  /*0330*/  F2I.FTZ.U32.TRUNC.NTZ R3, R0 ;  /* 0x0000000000037305 */ /* 0x000e22000021f000 */
[----:B------:R-:W-:Y:S02]  /*0340*/  UIMAD UR19, UR17, UR26, URZ ;  /* 0x0000001a111372a4 */ /* 0x000fe4000f8e023f */
[----:B------:R-:W-:Y:S02]  /*0350*/  UIMAD.WIDE.U32 UR22, UR16, UR26, UR14 ;  /* 0x0000001a101672a5 */ /* 0x000fe4000f8e000e */
[----:B------:R-:W-:-:S02]  /*0360*/  ULDC.64 UR20, c[0x0][0x1e0] ;  /* 0x0000780000147ab9 */ /* 0x000fc40000000a00 */
[----:B------:R-:W-:Y:S02]  /*0370*/  ULDC UR26, c[0x0][0x178] ;  /* 0x00005e00001a7ab9 */ /* 0x000fe40000000800 */
[----:B------:R-:W-:Y:S02]  /*0380*/  UIMAD UR4, UR36, UR20, URZ ;  /* 0x00000014240472a4 */ /* 0x000fe4000f8e023f */
[----:B------:R-:W-:Y:S02]  /*0390*/  ULOP3.LUT UR26, UR16, UR26, URZ, 0x3c, !UPT ;  /* 0x0000001a101a7292 */ /* 0x000fe4000f8e3c3f */
[----:B------:R-:W-:Y:S02]  /*03a0*/  UIMAD UR29, UR35, UR29, UR6 ;  /* 0x0000001d231d72a4 */ /* 0x000fe4000f8e0206 */
[----:B------:R-:W-:Y:S01]  /*03b0*/  UIMAD UR21, UR35, UR21, UR4 ;  /* 0x00000015231572a4 */ /* 0x000fe2000f8e0204 */
[----:B0-----:R-:W-:Y:S01]  /*03c0*/  IMAD.MOV R0, RZ, RZ, -R3 ;  /* 0x000000ffff007224 */ /* 0x001fe200078e0a03 */
[----:B------:R-:W-:Y:S01]  /*03d0*/  ULDC.64 UR6, c[0x0][0x190] ;  /* 0x0000640000067ab9 */ /* 0x000fe20000000a00 */
[----:B------:R-:W-:Y:S01]  /*03e0*/  ISETP.LE.AND P2, PT, RZ, UR26, PT ;  /* 0x0000001aff007c0c */ /* 0x000fe2000bf43270 */
[----:B------:R-:W-:Y:S01]  /*03f0*/  UIMAD.WIDE.U32 UR12, UR35, UR20, URZ ;  /* 0x00000014230c72a5 */ /* 0x000fe2000f8e003f */
[----:B-1----:R-:W-:Y:S01]  /*0400*/  IMAD R5, R0, R7, RZ ;  /* 0x0000000700057224 */ /* 0x002fe200078e02ff */
[----:B------:R-:W-:Y:S01]  /*0410*/  IABS R0, UR16 ;  /* 0x0000001000007c13 */ /* 0x000fe20008000000 */
[----:B------:R-:W-:-:S02]  /*0420*/  UIMAD UR20, UR36, UR6, URZ ;  /* 0x00000006241472a4 */ /* 0x000fc4000f8e023f */
[----:B------:R-:W-:Y:S01]  /*0430*/  IMAD.HI.U32 R2, R3, R5, R2 ;  /* 0x0000000503027227 */ /* 0x000fe200078e0002 */
[----:B------:R-:W-:Y:S02]  /*0440*/  UIMAD.WIDE.U32 UR10, UR35, UR6, URZ ;  /* 0x00000006230a72a5 */ /* 0x000fe4000f8e003f */
[----:B------:R-:W-:Y:S02]  /*0450*/  ULDC.64 UR30, c[0x0][0x1e8] ;  /* 0x00007a00001e7ab9 */ /* 0x000fe40000000a00 */
[----:B------:R-:W-:Y:S01]  /*0460*/  UMOV UR6, URZ ;  /* 0x0000003f00067c82 */ /* 0x000fe20008000000 */
[----:B------:R-:W-:Y:S01]  /*0470*/  IMAD.HI.U32 R135, R2, R0, RZ ;  /* 0x0000000002877227 */ /* 0x000fe200078e00ff */
[----:B------:R-:W-:Y:S01]  /*0480*/  @UP2 ULEA UR6, UP1, UR16, UR24, 0x2 ;  /* 0x0000001810062291 */ /* 0x000fe2000f82103f */
[----:B------:R-:W-:Y:S01]  /*0490*/  MOV R3, UR11 ;  /* 0x0000000b00037c02 */ /* 0x000fe20008000f00 */
[----:B------:R-:W-:Y:S02]  /*04a0*/  UIMAD UR24, UR17, UR30, URZ ;  /* 0x0000001e111872a4 */ /* 0x000fe4000f8e023f */
[----:B------:R-:W-:Y:S01]  /*04b0*/  IADD3 R2, -R135, RZ, RZ ;  /* 0x000000ff87027210 */ /* 0x000fe20007ffe1ff */
[----:B------:R-:W-:-:S02]  /*04c0*/  UIADD3 UR13, UR13, UR21, URZ ;  /* 0x000000150d0d7290 */ /* 0x000fc4000fffe03f */
[----:B------:R-:W-:Y:S02]  /*04d0*/  UISETP.NE.AND.EX UP0, UPT, URZ, UR5, UPT, UP0 ;  /* 0x000000053f00728c */ /* 0x000fe4000bf05300 */
[C---:B------:R-:W-:Y:S01]  /*04e0*/  IMAD R0, R7.reuse, R2, R0 ;  /* 0x0000000207007224 */ /* 0x040fe200078e0200 */
[----:B------:R-:W-:Y:S01]  /*04f0*/  UIMAD UR20, UR35, UR7, UR20 ;  /* 0x00000007231472a4 */ /* 0x000fe2000f8e0214 */
[----:B------:R-:W-:Y:S01]  /*0500*/  IMAD.U32 R2, RZ, RZ, UR10 ;  /* 0x0000000aff027e24 */ /* 0x000fe2000f8e00ff */
[----:B------:R-:W-:Y:S02]  /*0510*/  ULDC UR21, c[0x0][0x174] ;  /* 0x00005d0000157ab9 */ /* 0x000fe40000000800 */
[----:B------:R-:W-:Y:S01]  /*0520*/  ISETP.GT.U32.AND P1, PT, R7, R0, PT ;  /* 0x000000000700720c */ /* 0x000fe20003f24070 */
[----:B------:R-:W-:Y:S02]  /*0530*/  UIMAD.WIDE.U32 UR4, UR35, UR28, URZ ;  /* 0x0000001c230472a5 */ /* 0x000fe4000f8e003f */
[----:B------:R-:W-:-:S02]  /*0540*/  UMOV UR7, URZ ;  /* 0x0000003f00077c82 */ /* 0x000fc40008000000 */
[----:B------:R-:W-:Y:S02]  /*0550*/  UIMAD UR27, UR16, UR27, UR19 ;  /* 0x0000001b101b72a4 */ /* 0x000fe4000f8e0213 */
[----:B------:R-:W-:Y:S02]  /*0560*/  @UP2 ULEA.HI.X UR7, UR16, UR25, UR17, 0x2, UP1 ;  /* 0x0000001910072291 */ /* 0x000fe400088f1411 */
[----:B------:R-:W-:Y:S02]  /*0570*/  UIMAD UR28, UR16, UR31, UR24 ;  /* 0x0000001f101c72a4 */ /* 0x000fe4000f8e0218 */
[----:B------:R-:W-:Y:S02]  /*0580*/  ULDC.64 UR18, c[0x0][0x280] ;  /* 0x0000a00000127ab9 */ /* 0x000fe40000000a00 */
[----:B------:R-:W-:Y:S01]  /*0590*/  @!P1 IMAD.IADD R0, R0, 0x1, -R7 ;  /* 0x0000000100009824 */ /* 0x000fe200078e0a07 */
[----:B------:R-:W-:Y:S01]  /*05a0*/  @!P1 IADD3 R135, R135, 0x1, RZ ;  /* 0x0000000187879810 */ /* 0x000fe20007ffe0ff */
[----:B------:R-:W-:Y:S01]  /*05b0*/  ULEA UR34, UR21, 0xfffffe00, 0x9 ;  /* 0xfffffe0015227891 */ /* 0x000fe2000f8e483f */
[----:B------:R-:W-:Y:S01]  /*05c0*/  ISETP.NE.AND P1, PT, RZ, c[0x0][0x178], PT ;  /* 0x00005e00ff007a0c */ /* 0x000fe20003f25270 */
[----:B------:R-:W-:Y:S01]  /*05d0*/  UIMAD.WIDE.U32 UR24, UR16, UR30, UR12 ;  /* 0x0000001e101872a5 */ /* 0x000fe2000f8e000c */
[----:B------:R-:W-:Y:S01]  /*05e0*/  ISETP.GE.U32.AND P0, PT, R0, R7, PT ;  /* 0x000000070000720c */ /* 0x000fe20003f06070 */
[----:B------:R-:W-:-:S02]  /*05f0*/  UIMAD UR30, UR17, UR18, URZ ;  /* 0x00000012111e72a4 */ /* 0x000fc4000f8e023f */
[----:B------:R-:W-:Y:S02]  /*0600*/  USHF.R.S32.HI UR31, URZ, 0x1f, UR34 ;  /* 0x0000001f3f1f7899 */ /* 0x000fe40008011422 */
[----:B------:R-:W-:Y:S02]  /*0610*/  UIADD3 UR22, UP1, UR34, UR22, URZ ;  /* 0x0000001622167290 */ /* 0x000fe4000ff3e03f */
[----:B------:R-:W-:Y:S02]  /*0620*/  UIMAD UR30, UR16, UR19, UR30 ;  /* 0x00000013101e72a4 */ /* 0x000fe4000f8e021e */
[----:B------:R-:W-:Y:S02]  /*0630*/  UIADD3 UR5, UR5, UR29, URZ ;  /* 0x0000001d05057290 */ /* 0x000fe4000fffe03f */
[----:B------:R-:W-:Y:S02]  /*0640*/  ULDC.64 UR14, c[0x0][0x240] ;  /* 0x00009000000e7ab9 */ /* 0x000fe40000000a00 */
[----:B------:R-:W-:Y:S01]  /*0650*/  @P0 IADD3 R135, R135, 0x1, RZ ;  /* 0x0000000187870810 */ /* 0x000fe20007ffe0ff */
[----:B------:R-:W-:-:S02]  /*0660*/  UIADD3 UR19, UP2, UR34, UR24, URZ ;  /* 0x0000001822137290 */ /* 0x000fc4000ff5e03f */
[----:B------:R-:W-:Y:S02]  /*0670*/  UIADD3.X UR27, UR31, UR23, UR27, UP1, !UPT ;  /* 0x000000171f1b7290 */ /* 0x000fe40008ffe41b */
[----:B------:R-:W-:Y:S01]  /*0680*/  @!P2 IMAD.MOV R135, RZ, RZ, -R135 ;  /* 0x000000ffff87a224 */ /* 0x000fe200078e0a87 */
[----:B------:R-:W-:Y:S01]  /*0690*/  @!P1 LOP3.LUT R135, RZ, c[0x0][0x178], RZ, 0x33, !PT ;  /* 0x00005e00ff879a12 */ /* 0x000fe200078e33ff */
[----:B------:R-:W-:Y:S02]  /*06a0*/  ULEA UR23, UP1, UR22, UR14, 0x1 ;  /* 0x0000000e16177291 */ /* 0x000fe4000f82083f */
[----:B------:R-:W-:Y:S01]  /*06b0*/  ULDC.64 UR12, c[0x0][0x248] ;  /* 0x00009200000c7ab9 */ /* 0x000fe20000000a00 */
[----:B------:R-:W-:Y:S01]  /*06c0*/  SHF.R.S32.HI R217, RZ, 0x1f, R135 ;  /* 0x0000001fffd97819 */ /* 0x000fe20000011487 */
[----:B------:R-:W-:Y:S02]  /*06d0*/  UIMAD.WIDE.U32 UR4, UR16, UR18, UR4 ;  /* 0x00000012100472a5 */ /* 0x000fe4000f8e0004 */
[----:B------:R-:W-:-:S02]  /*06e0*/  UIADD3 UR20, UR11, UR20, URZ ;  /* 0x000000140b147290 */ /* 0x000fc4000fffe03f */
[----:B------:R-:W-:Y:S01]  /*06f0*/  UIADD3.X UR24, UR31, UR25, UR28, UP2, !UPT ;  /* 0x000000191f187290 */ /* 0x000fe200097fe41c */
[----:B------:R-:W-:Y:S01]  /*0700*/  IMAD R0, R217, c[0x0][0x1a8], RZ ;  /* 0x00006a00d9007a24 */ /* 0x000fe200078e02ff */
[----:B------:R-:W-:Y:S02]  /*0710*/  ULEA UR25, UP2, UR19, UR12, 0x1 ;  /* 0x0000000c13197291 */ /* 0x000fe4000f84083f */
[----:B------:R-:W-:Y:S01]  /*0720*/  ULEA.HI.X UR22, UR22, UR15, UR27, 0x1, UP1 ;  /* 0x0000000f16167291 */ /* 0x000fe200088f0c1b */
[----:B------:R-:W-:Y:S01]  /*0730*/  IMAD.U32 R3, RZ, RZ, UR20 ;  /* 0x00000014ff037e24 */ /* 0x000fe2000f8e00ff */
[----:B------:R-:W-:Y:S01]  /*0740*/  UIADD3 UR28, UP1, UR34, UR4, URZ ;  /* 0x00000004221c7290 */ /* 0x000fe2000ff3e03f */
[C---:B------:R-:W-:Y:S01]  /*0750*/  IMAD R5, R135.reuse, c[0x0][0x1ac], R0 ;  /* 0x00006b0087057a24 */ /* 0x040fe200078e0200 */
[----:B------:R-:W-:Y:S01]  /*0760*/  ULEA.HI.X UR18, UR19, UR13, UR24, 0x1, UP2 ;  /* 0x0000000d13127291 */ /* 0x000fe200090f0c18 */
[----:B------:R-:W-:Y:S01]  /*0770*/  IMAD.WIDE.U32 R2, R135, c[0x0][0x1a8], R2 ;  /* 0x00006a0087027a25 */ /* 0x000fe200078e0002 */
[----:B------:R-:W-:-:S02]  /*0780*/  UIADD3.X UR4, UR31, UR5, UR30, UP1, !UPT ;  /* 0x000000051f047290 */ /* 0x000fc40008ffe41e */
[----:B------:R-:W-:Y:S01]  /*0790*/  ULDC.64 UR12, c[0x0][0x308] ;  /* 0x0000c200000c7ab9 */ /* 0x000fe20000000a00 */
[----:B------:R-:W-:Y:S01]  /*07a0*/  IMAD.IADD R3, R3, 0x1, R5 ;  /* 0x0000000103037824 */ /* 0x000fe200078e0205 */
[----:B------:R-:W-:Y:S01]  /*07b0*/  ULEA UR27, UP1, UR28, UR12, 0x1 ;  /* 0x0000000c1c1b7291 */ /* 0x000fe2000f82083f */
[----:B------:R-:W-:Y:S01]  /*07c0*/  IADD3 R126, P0, R2, UR34, RZ ;  /* 0x00000022027e7c10 */ /* 0x000fe2000ff1e0ff */
[----:B------:R-:W-:Y:S02]  /*07d0*/  ULDC UR14, c[0x0][0x16c] ;  /* 0x00005b00000e7ab9 */ /* 0x000fe40000000800 */
[----:B------:R-:W-:Y:S01]  /*07e0*/  ULDC UR12, c[0x0][0x164] ;  /* 0x00005900000c7ab9 */ /* 0x000fe20000000800 */
[----:B------:R-:W-:Y:S01]  /*07f0*/  IADD3.X R3, R3, UR31, RZ, P0, !PT ;  /* 0x0000001f03037c10 */ /* 0x000fe200087fe4ff */
[----:B------:R-:W-:Y:S01]  /*0800*/  ULEA.HI.X UR28, UR28, UR13, UR4, 0x1, UP1 ;  /* 0x0000000d1c1c7291 */ /* 0x000fe200088f0c04 */
[----:B------:R-:W-:Y:S01]  /*0810*/  LEA R127, P1, R126, c[0x0][0x228], 0x1 ;  /* 0x00008a007e7f7a11 */ /* 0x000fe200078208ff */
[----:B------:R-:W-:-:S02]  /*0820*/  @UP0 UIMAD UR12, UR35, UR12, UR16 ;  /* 0x0000000c230c02a4 */ /* 0x000fc4000f8e0210 */
[----:B------:R-:W-:Y:S01]  /*0830*/  UISETP.GE.AND UP1, UPT, UR21, 0x1, UPT ;  /* 0x000000011500788c */ /* 0x000fe2000bf26270 */
[----:B------:R-:W-:Y:S01]  /*0840*/  LEA.HI.X R126, R126, c[0x0][0x22c], R3, 0x1, P1 ;  /* 0x00008b007e7e7a11 */ /* 0x000fe200008f0c03 */
[----:B------:R-:W-:Y:S02]  /*0850*/  @UP0 UIMAD UR12, UR12, UR21, URZ ;  /* 0x000000150c0c02a4 */ /* 0x000fe4000f8e023f */
[----:B------:R-:W-:Y:S02]  /*0860*/  ULDC.64 UR10, c[0x0][0x260] ;  /* 0x00009800000a7ab9 */ /* 0x000fe40000000a00 */
[----:B------:R-:W-:Y:S01]  /*0870*/  PLOP3.LUT P0, PT, PT, PT, UP1, 0x80, 0x0 ;  /* 0x000000000000781c */ /* 0x000fe20003f0f018 */
[----:B------:R-:W-:Y:S02]  /*0880*/  @UP0 UIMAD UR12, UR12, UR14, URZ ;  /* 0x0000000e0c0c02a4 */ /* 0x000fe4000f8e023f */
[----:B------:R-:W-:Y:S02]  /*0890*/  @UP0 UMOV UR13, 0x8 ;  /* 0x00000008000d0882 */ /* 0x000fe40000000000 */
[----:B------:R-:W-:-:S02]  /*08a0*/  @UP0 UIMAD.WIDE UR10, UR12, UR13, UR10 ;  /* 0x0000000d0c0a02a5 */ /* 0x000fc4000f8e020a */
[----:B------:R-:W-:Y:S02]  /*08b0*/  UMOV UR4, URZ ;  /* 0x0000003f00047c82 */ /* 0x000fe40008000000 */
[----:B------:R-:W-:Y:S02]  /*08c0*/  UMOV UR5, URZ ;  /* 0x0000003f00057c82 */ /* 0x000fe40008000000 */
[----:B------:R-:W-:Y:S02]  /*08d0*/  UMOV UR12, UR8 ;  /* 0x00000008000c7c82 */ /* 0x000fe40008000000 */
[----:B------:R-:W-:Y:S02]  /*08e0*/  UMOV UR13, UR9 ;  /* 0x00000009000d7c82 */ /* 0x000fe40008000000 */
[----:B------:R-:W-:Y:S02]  /*08f0*/  UMOV UR14, UR6 ;  /* 0x00000006000e7c82 */ /* 0x000fe40008000000 */
[----:B------:R-:W-:-:S02]  /*0900*/  UMOV UR15, UR7 ;  /* 0x00000007000f7c82 */ /* 0x000fc40008000000 */
[----:B------:R-:W-:Y:S02]  /*0910*/  @!UP0 UMOV UR10, URZ ;  /* 0x0000003f000a8c82 */ /* 0x000fe40008000000 */
[----:B------:R-:W-:Y:S01]  /*0920*/  @!UP0 UMOV UR11, URZ ;  /* 0x0000003f000b8c82 */ /* 0x000fe20008000000 */
[----:B---3--:R0:W1:Y:S08]  /*0930*/  @P3 R2UR UR4, R6 ;  /* 0x00000000060433c2 */ /* 0x00807000000e0000 */
[----:B----4-:R0:W2:Y:S01]  /*0940*/  @P4 R2UR UR5, R4 ;  /* 0x00000000040543c2 */ /* 0x0100a200000e0000 */
[----:B------:R-:W-:Y:S05]  /*0950*/  @!P0 BRA `(.L_x_5265) ;  /* 0x00008f1000008947 */ /* 0x000fea0003800000 */
[----:B------:R-:W3:Y:S01]  /*0960*/  S2R R129, SR_TID.X ;  /* 0x0000000000817919 */ /* 0x000ee20000002100 */
[----:B------:R-:W-:Y:S01]  /*0970*/  IMAD.MOV.U32 R131, RZ, RZ, RZ ;  /* 0x000000ffff837224 */ /* 0x000fe200078e00ff */
[----:B------:R-:W-:Y:S01]  /*0980*/  UMOV UR24, UR22 ;  /* 0x0000001600187c82 */ /* 0x000fe20008000000 */
[----:B------:R-:W-:Y:S01]  /*0990*/  IMAD.MOV.U32 R133, RZ, RZ, RZ ;  /* 0x000000ffff857224 */ /* 0x000fe200078e00ff */
[----:B------:R-:W4:Y:S01]  /*09a0*/  S2R R128, SR_LANEID ;  /* 0x0000000000807919 */ /* 0x000f220000000000 */
[----:B------:R-:W-:-:S02]  /*09b0*/  UMOV UR26, UR18 ;  /* 0x00000012001a7c82 */ /* 0x000fc40008000000 */
[----:B------:R-:W-:Y:S01]  /*09c0*/  UMOV UR6, URZ ;  /* 0x0000003f00067c82 */ /* 0x000fe20008000000 */
[C---:B---3--:R-:W-:Y:S01]  /*09d0*/  IMAD.SHL.U32 R0, R129.reuse, 0x10, RZ ;  /* 0x0000001081007824 */ /* 0x048fe200078e00ff */
[----:B------:R-:W-:-:S04]  /*09e0*/  LOP3.LUT R216, R129, 0x1f, RZ, 0xc0, !PT ;  /* 0x0000001f81d87812 */ /* 0x000fc800078ec0ff */
[----:B------:R-:W-:-:S04]  /*09f0*/  LOP3.LUT R0, R0, 0xfffffe00, RZ, 0xc0, !PT ;  /* 0xfffffe0000007812 */ /* 0x000fc800078ec0ff */
[----:B------:R-:W-:-:S04]  /*0a00*/  LOP3.LUT R2, R0, 0x1f, R129, 0xf8, !PT ;  /* 0x0000001f00027812 */ /* 0x000fc800078ef881 */
[----:B----4-:R-:W-:Y:S02]  /*0a10*/  SHF.R.S32.HI R3, RZ, 0x1f, R2 ;  /* 0x0000001fff037819 */ /* 0x010fe40000011402 */
.L_x_5313:
[----:B------:R-:W-:Y:S01]  /*0a20*/  ULDC UR29, c[0x0][0x174] ;  /* 0x00005d00001d7ab9 */ /* 0x000fe20000000800 */
[----:B------:R-:W-:Y:S01]  /*0a30*/  BAR.SYNC.DEFER_BLOCKING 0x0 ;  /* 0x0000000000007b1d */ /* 0x000fe20000010000 */
[----:B------:R-:W-:Y:S01]  /*0a40*/  UIADD3 UR29, -UR6, UR29, URZ ;  /* 0x0000001d061d7290 */ /* 0x000fe2000fffe13f */
[C---:B0-----:R-:W-:Y:S02]  /*0a50*/  LEA R4, P1, R2.reuse, UR23, 0x1 ;  /* 0x0000001702047c11 */ /* 0x041fe4000f8208ff */
[----:B------:R-:W-:Y:S01]  /*0a60*/  PRMT R7, RZ, 0x7610, R7 ;  /* 0x00007610ff077816 */ /* 0x000fe20000000007 */
[----:B------:R-:W-:Y:S01]  /*0a70*/  ULEA UR37, UR29, 0xfffffe00, 0x9 ;  /* 0xfffffe001d257891 */ /* 0x000fe2000f8e483f */
[C---:B------:R-:W-:Y:S01]  /*0a80*/  LEA.HI.X R5, R2.reuse, UR24, R3, 0x1, P1 ;  /* 0x0000001802057c11 */ /* 0x040fe200088f0c03 */
[----:B------:R-:W-:Y:S01]  /*0a90*/  ULDC UR30, c[0x0][0x168] ;  /* 0x00005a00001e7ab9 */ /* 0x000fe20000000800 */
[C---:B------:R-:W-:Y:S01]  /*0aa0*/  LOP3.LUT R125, R2.reuse, 0x20, RZ, 0xfc, !PT ;  /* 0x00000020027d7812 */ /* 0x040fe200078efcff */
[----:B------:R-:W-:Y:S01]  /*0ab0*/  UIADD3 UR30, -UR37, UR30, URZ ;  /* 0x0000001e251e7290 */ /* 0x000fe2000fffe13f */
        /* <DEDUP_REMOVED lines=21> */
[C---:B------:R-:W-:Y:S02]  /*0c10*/  LOP3.LUT R113, R2.reuse, 0x1a0, RZ, 0xfc, !PT ;  /* 0x000001a002717812 */ /* 0x040fe400078efcff */
[C---:B------:R-:W-:Y:S02]  /*0c20*/  LOP3.LUT R112, R2.reuse, 0x1c0, RZ, 0xfc, !PT ;  /* 0x000001c002707812 */ /* 0x040fe400078efcff */
[----:B------:R-:W-:Y:S02]  /*0c30*/  LOP3.LUT R111, R2, 0x1e0, RZ, 0xfc, !PT ;  /* 0x000001e0026f7812 */ /* 0x000fe400078efcff */
[----:B------:R-:W-:-:S02]  /*0c40*/  PRMT R14, RZ, 0x7610, R14 ;  /* 0x00007610ff0e7816 */ /* 0x000fc4000000000e */
[----:B------:R-:W-:Y:S02]  /*0c50*/  PRMT R19, RZ, 0x7610, R19 ;  /* 0x00007610ff137816 */ /* 0x000fe40000000013 */
[----:B------:R-:W-:Y:S02]  /*0c60*/  PRMT R16, RZ, 0x7610, R16 ;  /* 0x00007610ff107816 */ /* 0x000fe40000000010 */
[----:B------:R-:W-:Y:S02]  /*0c70*/  PRMT R21, RZ, 0x7610, R21 ;  /* 0x00007610ff157816 */ /* 0x000fe40000000015 */
[----:B------:R-:W-:Y:S02]  /*0c80*/  PRMT R18, RZ, 0x7610, R18 ;  /* 0x00007610ff127816 */ /* 0x000fe40000000012 */
[C---:B------:R-:W-:Y:S02]  /*0c90*/  LEA.HI.SX32 R110, R128.reuse, R128, 0x1b ;  /* 0x00000080806e7211 */ /* 0x040fe400078fdaff */
[----:B------:R-:W-:-:S02]  /*0ca0*/  IADD3 R23, R128, 0x20, RZ ;  /* 0x0000002080177810 */ /* 0x000fc40007ffe0ff */
[C---:B------:R-:W-:Y:S02]  /*0cb0*/  IADD3 R25, R128.reuse, 0x40, RZ ;  /* 0x0000004080197810 */ /* 0x040fe40007ffe0ff */
[C---:B------:R-:W-:Y:S02]  /*0cc0*/  IADD3 R27, R128.reuse, 0x60, RZ ;  /* 0x00000060801b7810 */ /* 0x040fe40007ffe0ff */
[C---:B------:R-:W-:Y:S02]  /*0cd0*/  IADD3 R29, R128.reuse, 0x80, RZ ;  /* 0x00000080801d7810 */ /* 0x040fe40007ffe0ff */
[----:B------:R-:W-:Y:S01]  /*0ce0*/  IADD3 R31, R128, 0xa0, RZ ;  /* 0x000000a0801f7810 */ /* 0x000fe20007ffe0ff */
[C---:B------:R-:W-:Y:S01]  /*0cf0*/  IMAD.SHL.U32 R93, R2.reuse, 0x2, RZ ;  /* 0x00000002025d7824 */ /* 0x040fe200078e00ff */
[----:B------:R-:W-:Y:S01]  /*0d00*/  ISETP.GE.AND P0, PT, R2, UR30, PT ;  /* 0x0000001e02007c0c */ /* 0x000fe2000bf06270 */
[----:B------:R-:W-:Y:S01]  /*0d10*/  ULDC.64 UR8, c[0x0][0x1f0] ;  /* 0x00007c0000087ab9 */ /* 0x000fe20000000a00 */
[----:B------:R-:W-:Y:S01]  /*0d20*/  ISETP.GE.AND P1, PT, R124, UR30, PT ;  /* 0x0000001e7c007c0c */ /* 0x000fe2000bf26270 */
[----:B------:R-:W-:Y:S01]  /*0d30*/  ULDC.64 UR40, c[0x0][0x200] ;  /* 0x0000800000287ab9 */ /* 0x000fe20000000a00 */
[----:B------:R-:W-:Y:S01]  /*0d40*/  ISETP.GE.AND P2, PT, R123, UR30, PT ;  /* 0x0000001e7b007c0c */ /* 0x000fe2000bf46270 */
[----:B------:R-:W-:Y:S01]  /*0d50*/  ULDC.64 UR20, c[0x0][0x1f8] ;  /* 0x00007e0000147ab9 */ /* 0x000fe20000000a00 */
[----:B------:R-:W-:-:S02]  /*0d60*/  ISETP.GE.AND P3, PT, R122, UR30, PT ;  /* 0x0000001e7a007c0c */ /* 0x000fc4000bf66270 */
[----:B------:R-:W-:-:S05]  /*0d70*/  ISETP.GE.AND P4, PT, R121, UR30, PT ;  /* 0x0000001e79007c0c */ /* 0x000fca000bf86270 */
[----:B------:R0:W3:Y:S01]  /*0d80*/  @!P0 LDG.E.U16 R7, [R4.64] ;  /* 0x0000002004078981 */ /* 0x0000e2000c1e1500 */
[----:B------:R-:W-:-:S03]  /*0d90*/  ISETP.GE.AND P0, PT, R125, UR30, PT ;  /* 0x0000001e7d007c0c */ /* 0x000fc6000bf06270 */
[----:B------:R0:W4:Y:S01]  /*0da0*/  @!P1 LDG.E.U16 R9, [R4.64+0x80] ;  /* 0x0000802004099981 */ /* 0x000122000c1e1500 */
[----:B------:R-:W-:-:S03]  /*0db0*/  ISETP.GE.AND P1, PT, R119, UR30, PT ;  /* 0x0000001e77007c0c */ /* 0x000fc6000bf26270 */
[----:B------:R0:W5:Y:S01]  /*0dc0*/  @!P2 LDG.E.U16 R6, [R4.64+0xc0] ;  /* 0x0000c0200406a981 */ /* 0x000162000c1e1500 */
[----:B------:R-:W-:-:S03]  /*0dd0*/  ISETP.GE.AND P2, PT, R118, UR30, PT ;  /* 0x0000001e76007c0c */ /* 0x000fc6000bf46270 */
[----:B--2---:R0:W2:Y:S04]  /*0de0*/  @!P3 LDG.E.U16 R11, [R4.64+0x100] ;  /* 0x00010020040bb981 */ /* 0x0040a8000c1e1500 */
[----:B------:R0:W2:Y:S01]  /*0df0*/  @!P0 LDG.E.U16 R0, [R4.64+0x40] ;  /* 0x0000402004008981 */ /* 0x0000a2000c1e1500 */
[----:B------:R-:W-:Y:S02]  /*0e00*/  ISETP.GE.AND P0, PT, R120, UR30, PT ;  /* 0x0000001e78007c0c */ /* 0x000fe4000bf06270 */
[----:B------:R-:W-:Y:S01]  /*0e10*/  ISETP.GE.AND P3, PT, R117, UR30, PT ;  /* 0x0000001e75007c0c */ /* 0x000fe2000bf66270 */
        /* <DEDUP_REMOVED lines=16> */
[----:B------:R0:W5:Y:S01]  /*0f20*/  @!P4 LDG.E.U16 R18, [R4.64+0x3c0] ;  /* 0x0003c0200412c981 */ /* 0x000162000c1e1500 */
[----:B------:R-:W-:-:S02]  /*0f30*/  SHF.L.U32 R110, R110, 0x1, RZ ;  /* 0x000000016e6e7819 */ /* 0x000fc400000006ff */
[-C--:B------:R-:W-:Y:S02]  /*0f40*/  LEA.HI.SX32 R23, R23, R128.reuse, 0x1b ;  /* 0x0000008017177211 */ /* 0x080fe400078fdaff */
[-C--:B------:R-:W-:Y:S02]  /*0f50*/  LEA.HI.SX32 R25, R25, R128.reuse, 0x1b ;  /* 0x0000008019197211 */ /* 0x080fe400078fdaff */
[-C--:B------:R-:W-:Y:S02]  /*0f60*/  LEA.HI.SX32 R27, R27, R128.reuse, 0x1b ;  /* 0x000000801b1b7211 */ /* 0x080fe400078fdaff */
[C---:B0-----:R-:W-:Y:S01]  /*0f70*/  IADD3 R5, R128.reuse, 0xc0, RZ ;  /* 0x000000c080057810 */ /* 0x041fe20007ffe0ff */
[----:B------:R-:W-:Y:S01]  /*0f80*/  IMAD.SHL.U32 R109, R23, 0x2, RZ ;  /* 0x00000002176d7824 */ /* 0x000fe200078e00ff */
[-C--:B------:R-:W-:Y:S01]  /*0f90*/  LEA.HI.SX32 R29, R29, R128.reuse, 0x1b ;  /* 0x000000801d1d7211 */ /* 0x080fe200078fdaff */
[----:B------:R-:W-:Y:S01]  /*0fa0*/  IMAD.SHL.U32 R108, R25, 0x2, RZ ;  /* 0x00000002196c7824 */ /* 0x000fe200078e00ff */
[----:B------:R-:W-:Y:S01]  /*0fb0*/  LEA.HI.SX32 R5, R5, R128, 0x1b ;  /* 0x0000008005057211 */ /* 0x000fe200078fdaff */
[----:B------:R-:W-:Y:S01]  /*0fc0*/  IMAD.SHL.U32 R107, R27, 0x2, RZ ;  /* 0x000000021b6b7824 */ /* 0x000fe200078e00ff */
[----:B------:R-:W-:-:S02]  /*0fd0*/  IADD3 R23, R128, 0x100, RZ ;  /* 0x0000010080177810 */ /* 0x000fc40007ffe0ff */
[----:B------:R-:W-:Y:S01]  /*0fe0*/  SHF.L.U32 R106, R29, 0x1, RZ ;  /* 0x000000011d6a7819 */ /* 0x000fe200000006ff */
[----:B------:R-:W-:Y:S01]  /*0ff0*/  IMAD.SHL.U32 R104, R5, 0x2, RZ ;  /* 0x0000000205687824 */ /* 0x000fe200078e00ff */
[-C--:B------:R-:W-:Y:S02]  /*1000*/  LEA.HI.SX32 R31, R31, R128.reuse, 0x1b ;  /* 0x000000801f1f7211 */ /* 0x080fe400078fdaff */
[C---:B------:R-:W-:Y:S02]  /*1010*/  IADD3 R25, R128.reuse, 0x120, RZ ;  /* 0x0000012080197810 */ /* 0x040fe40007ffe0ff */
[C---:B------:R-:W-:Y:S02]  /*1020*/  IADD3 R27, R128.reuse, 0x140, RZ ;  /* 0x00000140801b7810 */ /* 0x040fe40007ffe0ff */
[-C--:B------:R-:W-:Y:S02]  /*1030*/  LEA.HI.SX32 R23, R23, R128.reuse, 0x1b ;  /* 0x0000008017177211 */ /* 0x080fe400078fdaff */
[----:B------:R-:W-:Y:S01]  /*1040*/  IADD3 R5, R128, 0x160, RZ ;  /* 0x0000016080057810 */ /* 0x000fe20007ffe0ff */
[----:B------:R-:W-:Y:S01]  /*1050*/  IMAD.SHL.U32 R105, R31, 0x2, RZ ;  /* 0x000000021f697824 */ /* 0x000fe200078e00ff */
[----:B------:R-:W-:-:S02]  /*1060*/  LEA.HI.SX32 R25, R25, R128, 0x1b ;  /* 0x0000008019197211 */ /* 0x000fc400078fdaff */
[-C--:B------:R-:W-:Y:S02]  /*1070*/  LEA.HI.SX32 R27, R27, R128.reuse, 0x1b ;  /* 0x000000801b1b7211 */ /* 0x080fe400078fdaff */
[----:B------:R-:W-:Y:S02]  /*1080*/  SHF.L.U32 R102, R23, 0x1, RZ ;  /* 0x0000000117667819 */ /* 0x000fe400000006ff */
[----:B------:R-:W-:Y:S02]  /*1090*/  IADD3 R23, R128, 0x1e0, RZ ;  /* 0x000001e080177810 */ /* 0x000fe40007ffe0ff */
[-C--:B------:R-:W-:Y:S01]  /*10a0*/  LEA.HI.SX32 R5, R5, R128.reuse, 0x1b ;  /* 0x0000008005057211 */ /* 0x080fe200078fdaff */
[----:B------:R-:W-:Y:S01]  /*10b0*/  IMAD.SHL.U32 R101, R25, 0x2, RZ ;  /* 0x0000000219657824 */ /* 0x000fe200078e00ff */
[----:B------:R-:W-:Y:S01]  /*10c0*/  LEA.HI.SX32 R23, R23, R128, 0x1b ;  /* 0x0000008017177211 */ /* 0x000fe200078fdaff */
[----:B------:R-:W-:Y:S02]  /*10d0*/  IMAD.SHL.U32 R100, R27, 0x2, RZ ;  /* 0x000000021b647824 */ /* 0x000fe400078e00ff */
[----:B------:R-:W-:-:S02]  /*10e0*/  IMAD.SHL.U32 R99, R5, 0x2, RZ ;  /* 0x0000000205637824 */ /* 0x000fc400078e00ff */
[----:B------:R-:W-:Y:S01]  /*10f0*/  IMAD.SHL.U32 R95, R23, 0x2, RZ ;  /* 0x00000002175f7824 */ /* 0x000fe200078e00ff */
        /* <DEDUP_REMOVED lines=10> */
[----:B---3--:R0:W-:Y:S02]  /*11a0*/  STS.U16 [R110], R7 ;  /* 0x000000076e007388 */ /* 0x0081e40000000400 */
[----:B0-----:R-:W-:-:S04]  /*11b0*/  IADD3 R7, R128, 0xe0, RZ ;  /* 0x000000e080077810 */ /* 0x001fc80007ffe0ff */
[----:B------:R-:W-:Y:S01]  /*11c0*/  LEA.HI.SX32 R7, R7, R128, 0x1b ;  /* 0x0000008007077211 */ /* 0x000fe200078fdaff */
[----:B--2---:R-:W-:Y:S04]  /*11d0*/  STS.U16 [R109+0x40], R0 ;  /* 0x000040006d007388 */ /* 0x004fe80000000400 */
[----:B------:R-:W-:Y:S01]  /*11e0*/  IMAD.SHL.U32 R103, R7, 0x2, RZ ;  /* 0x0000000207677824 */ /* 0x000fe200078e00ff */
[----:B----4-:R0:W-:Y:S01]  /*11f0*/  STS.U16 [R108+0x80], R9 ;  /* 0x000080096c007388 */ /* 0x0101e20000000400 */
[----:B------:R-:W-:-:S03]  /*1200*/  IADD3 R7, R128, 0x180, RZ ;  /* 0x0000018080077810 */ /* 0x000fc60007ffe0ff */
[----:B-----5:R-:W-:Y:S04]  /*1210*/  STS.U16 [R107+0xc0], R6 ;  /* 0x0000c0066b007388 */ /* 0x020fe80000000400 */
[----:B------:R2:W-:Y:S01]  /*1220*/  STS.U16 [R106+0x100], R11 ;  /* 0x0001000b6a007388 */ /* 0x0005e20000000400 */
[C---:B0-----:R-:W-:Y:S02]  /*1230*/  IADD3 R9, R128.reuse, 0x1a0, RZ ;  /* 0x000001a080097810 */ /* 0x041fe40007ffe0ff */
[-C--:B------:R-:W-:Y:S02]  /*1240*/  LEA.HI.SX32 R7, R7, R128.reuse, 0x1b ;  /* 0x0000008007077211 */ /* 0x080fe400078fdaff */
[----:B------:R-:W-:Y:S02]  /*1250*/  LEA.HI.SX32 R9, R9, R128, 0x1b ;  /* 0x0000008009097211 */ /* 0x000fe400078fdaff */
[----:B--2---:R-:W-:-:S02]  /*1260*/  IADD3 R11, R128, 0x1c0, RZ ;  /* 0x000001c0800b7810 */ /* 0x004fc40007ffe0ff */
[----:B------:R-:W-:Y:S01]  /*1270*/  SHF.L.U32 R0, R128, 0x4, RZ ;  /* 0x0000000480007819 */ /* 0x000fe200000006ff */
[----:B------:R0:W-:Y:S01]  /*1280*/  STS.U16 [R105+0x140], R8 ;  /* 0x0001400869007388 */ /* 0x0001e20000000400 */
[----:B------:R-:W-:Y:S01]  /*1290*/  LEA.HI.SX32 R11, R11, R128, 0x1b ;  /* 0x000000800b0b7211 */ /* 0x000fe200078fdaff */
[----:B------:R-:W-:Y:S01]  /*12a0*/  IMAD.SHL.U32 R97, R9, 0x2, RZ ;  /* 0x0000000209617824 */ /* 0x000fe200078e00ff */
[----:B------:R-:W-:Y:S01]  /*12b0*/  SHF.L.U32 R98, R7, 0x1, RZ ;  /* 0x0000000107627819 */ /* 0x000fe200000006ff */
[----:B------:R-:W-:Y:S01]  /*12c0*/  STS.U16 [R104+0x180], R13 ;  /* 0x0001800d68007388 */ /* 0x000fe20000000400 */
[----:B------:R-:W-:Y:S01]  /*12d0*/  LEA.HI.SX32 R92, R0, R0, 0x1b ;  /* 0x00000000005c7211 */ /* 0x000fe200078fdaff */
[----:B------:R-:W-:Y:S02]  /*12e0*/  IMAD.SHL.U32 R96, R11, 0x2, RZ ;  /* 0x000000020b607824 */ /* 0x000fe400078e00ff */
[----:B------:R2:W-:Y:S04]  /*12f0*/  STS.U16 [R103+0x1c0], R10 ;  /* 0x0001c00a67007388 */ /* 0x0005e80000000400 */
[----:B------:R-:W-:Y:S01]  /*1300*/  STS.U16 [R102+0x200], R15 ;  /* 0x0002000f66007388 */ /* 0x000fe20000000400 */
[----:B------:R-:W-:-:S03]  /*1310*/  IMAD.SHL.U32 R92, R92, 0x2, RZ ;  /* 0x000000025c5c7824 */ /* 0x000fc600078e00ff */
[----:B------:R3:W-:Y:S04]  /*1320*/  STS.U16 [R101+0x240], R12 ;  /* 0x0002400c65007388 */ /* 0x0007e80000000400 */
[----:B------:R4:W-:Y:S04]  /*1330*/  STS.U16 [R100+0x280], R17 ;  /* 0x0002801164007388 */ /* 0x0009e80000000400 */
[----:B------:R5:W-:Y:S04]  /*1340*/  STS.U16 [R99+0x2c0], R14 ;  /* 0x0002c00e63007388 */ /* 0x000be80000000400 */
[----:B-1----:R1:W-:Y:S04]  /*1350*/  STS.U16 [R98+0x300], R19 ;  /* 0x0003001362007388 */ /* 0x0023e80000000400 */
        /* <DEDUP_REMOVED lines=24> */
[----:B0-----:R-:W-:Y:S02]  /*14e0*/  PRMT R8, RZ, 0x7610, R8 ;  /* 0x00007610ff087816 */ /* 0x001fe40000000008 */
[----:B------:R-:W-:Y:S02]  /*14f0*/  PRMT R11, RZ, 0x7610, R11 ;  /* 0x00007610ff0b7816 */ /* 0x000fe4000000000b */
[----:B--2---:R-:W-:Y:S02]  /*1500*/  PRMT R10, RZ, 0x7610, R10 ;  /* 0x00007610ff0a7816 */ /* 0x004fe4000000000a */
[----:B------:R-:W-:-:S02]  /*1510*/  PRMT R13, RZ, 0x7610, R13 ;  /* 0x00007610ff0d7816 */ /* 0x000fc4000000000d */
[----:B---3--:R-:W-:Y:S02]  /*1520*/  PRMT R12, RZ, 0x7610, R12 ;  /* 0x00007610ff0c7816 */ /* 0x008fe4000000000c */
        /* <DEDUP_REMOVED lines=19> */
[----:B------:R-:W-:Y:S02]  /*1660*/  PRMT R0, RZ, 0x7610, R0 ;  /* 0x00007610ff007816 */ /* 0x000fe40000000000 */
[----:B----4-:R-:W-:Y:S02]  /*1670*/  PRMT R17, RZ, 0x7610, R17 ;  /* 0x00007610ff117816 */ /* 0x010fe40000000011 */
[----:B-----5:R-:W-:Y:S02]  /*1680*/  PRMT R14, RZ, 0x7610, R14 ;  /* 0x00007610ff0e7816 */ /* 0x020fe4000000000e */
[----:B-1----:R-:W-:Y:S01]  /*1690*/  PRMT R19, RZ, 0x7610, R19 ;  /* 0x00007610ff137816 */ /* 0x002fe20000000013 */
[----:B------:R0:W4:Y:S01]  /*16a0*/  @!P0 LDG.E.U16 R0, [R4.64+0x240] ;  /* 0x0002402004008981 */ /* 0x000122000c1e1500 */
        /* <DEDUP_REMOVED lines=13> */
[----:B------:R-:W-:Y:S02]  /*1780*/  PRMT R26, RZ, 0x7610, R26 ;  /* 0x00007610ff1a7816 */ /* 0x000fe4000000001a */
[----:B------:R-:W-:Y:S02]  /*1790*/  LEA.HI.X R5, R2, UR28, R3, 0x1, P0 ;  /* 0x0000001c02057c11 */ /* 0x000fe400080f0c03 */
        /* <DEDUP_REMOVED lines=21> */
[----:B------:R0:W-:Y:S04]  /*18f0*/  STS.U16 [R108+0x80], R9 ;  /* 0x000080096c007388 */ /* 0x0001e80000000400 */
[----:B------:R1:W-:Y:S04]  /*1900*/  STS.U16 [R107+0xc0], R8 ;  /* 0x0000c0086b007388 */ /* 0x0003e80000000400 */
        /* <DEDUP_REMOVED lines=55> */
[----:B------:R-:W-:Y:S01]  /*1c80*/  ISETP.GE.AND P0, PT, R2, UR30, PT ;  /* 0x0000001e02007c0c */ /* 0x000fe2000bf06270 */
[----:B------:R-:W-:Y:S01]  /*1c90*/  USHF.R.S32.HI UR38, URZ, 0x1f, UR37 ;  /* 0x0000001f3f267899 */ /* 0x000fe20008011425 */
[----:B0-----:R-:W-:Y:S01]  /*1ca0*/  IMAD.U32 R9, RZ, RZ, UR35 ;  /* 0x00000023ff097e24 */ /* 0x001fe2000f8e00ff */
[----:B------:R-:W-:Y:S01]  /*1cb0*/  UIMAD UR7, UR36, UR8, URZ ;  /* 0x00000008240772a4 */ /* 0x000fe2000f8e023f */
[----:B------:R-:W-:Y:S01]  /*1cc0*/  MOV R31, UR35 ;  /* 0x00000023001f7c02 */ /* 0x000fe20008000f00 */
[----:B------:R-:W-:Y:S01]  /*1cd0*/  UIMAD UR31, UR36, UR40, URZ ;  /* 0x00000028241f72a4 */ /* 0x000fe2000f8e023f */
[----:B------:R-:W-:Y:S01]  /*1ce0*/  IMAD.U32 R6, RZ, RZ, UR37 ;  /* 0x00000025ff067e24 */ /* 0x000fe2000f8e00ff */
[----:B------:R-:W-:Y:S01]  /*1cf0*/  MOV R7, UR38 ;  /* 0x0000002600077c02 */ /* 0x000fe20008000f00 */
[----:B--2---:R-:W-:-:S02]  /*1d00*/  IMAD.U32 R4, RZ, RZ, UR37 ;  /* 0x00000025ff047e24 */ /* 0x004fc4000f8e00ff */
[----:B------:R-:W-:Y:S01]  /*1d10*/  IMAD.U32 R5, RZ, RZ, UR38 ;  /* 0x00000026ff057e24 */ /* 0x000fe2000f8e00ff */
[----:B------:R-:W-:Y:S02]  /*1d20*/  UIMAD UR7, UR35, UR9, UR7 ;  /* 0x00000009230772a4 */ /* 0x000fe4000f8e0207 */
[----:B------:R-:W-:Y:S01]  /*1d30*/  UIMAD.WIDE.U32 UR18, UR35, UR8, URZ ;  /* 0x00000008231272a5 */ /* 0x000fe2000f8e003f */
[----:B------:R-:W-:Y:S01]  /*1d40*/  @!P0 IMAD.WIDE.U32 R4, R9, c[0x0][0x1f0], R4 ;  /* 0x00007c0009048a25 */ /* 0x000fe200078e0004 */
[----:B------:R-:W-:Y:S02]  /*1d50*/  UIMAD UR22, UR17, UR20, URZ ;  /* 0x00000014111672a4 */ /* 0x000fe4000f8e023f */
[----:B------:R-:W-:Y:S01]  /*1d60*/  UIMAD UR31, UR35, UR41, UR31 ;  /* 0x00000029231f72a4 */ /* 0x000fe2000f8e021f */
[----:B------:R-:W-:Y:S01]  /*1d70*/  @!P0 IMAD.WIDE.U32 R6, R31, c[0x0][0x200], R6 ;  /* 0x000080001f068a25 */ /* 0x000fe200078e0006 */
[----:B------:R-:W-:Y:S01]  /*1d80*/  UIADD3 UR19, UR19, UR7, URZ ;  /* 0x0000000713137290 */ /* 0x000fe2000fffe03f */
[----:B------:R-:W-:Y:S01]  /*1d90*/  @!P0 IADD3 R5, R5, UR7, RZ ;  /* 0x0000000705058c10 */ /* 0x000fe2000fffe0ff */
[----:B------:R-:W-:-:S02]  /*1da0*/  UIMAD.WIDE.U32 UR8, UR35, UR40, URZ ;  /* 0x00000028230872a5 */ /* 0x000fc4000f8e003f */
[----:B------:R-:W-:Y:S01]  /*1db0*/  UIMAD UR7, UR16, UR21, UR22 ;  /* 0x00000015100772a4 */ /* 0x000fe2000f8e0216 */
[----:B------:R-:W-:Y:S01]  /*1dc0*/  @!P0 IADD3 R7, R7, UR31, RZ ;  /* 0x0000001f07078c10 */ /* 0x000fe2000fffe0ff */
[----:B------:R-:W-:Y:S02]  /*1dd0*/  UIMAD.WIDE.U32 UR18, UR16, UR20, UR18 ;  /* 0x00000014101272a5 */ /* 0x000fe4000f8e0012 */
[----:B------:R-:W-:Y:S01]  /*1de0*/  ULDC UR22, c[0x0][0x174] ;  /* 0x00005d0000167ab9 */ /* 0x000fe20000000800 */
[----:B------:R-:W-:Y:S01]  /*1df0*/  IMAD.U32 R31, RZ, RZ, UR16 ;  /* 0x00000010ff1f7e24 */ /* 0x000fe2000f8e00ff */
[----:B------:R-:W-:Y:S01]  /*1e00*/  ULDC.64 UR20, c[0x0][0x208] ;  /* 0x0000820000147ab9 */ /* 0x000fe20000000a00 */
[----:B------:R-:W-:Y:S01]  /*1e10*/  IMAD.U32 R9, RZ, RZ, UR16 ;  /* 0x00000010ff097e24 */ /* 0x000fe2000f8e00ff */
[----:B------:R-:W-:Y:S02]  /*1e20*/  UIADD3 UR22, UR6, -UR22, URZ ;  /* 0x8000001606167290 */ /* 0x000fe4000fffe03f */
[----:B------:R-:W-:-:S02]  /*1e30*/  UIADD3 UR9, UR9, UR31, URZ ;  /* 0x0000001f09097290 */ /* 0x000fc4000fffe03f */
[----:B------:R-:W-:Y:S01]  /*1e40*/  UIMAD UR31, UR17, UR20, URZ ;  /* 0x00000014111f72a4 */ /* 0x000fe2000f8e023f */
[----:B------:R-:W-:Y:S01]  /*1e50*/  @!P0 IMAD.WIDE.U32 R6, R31, c[0x0][0x208], R6 ;  /* 0x000082001f068a25 */ /* 0x000fe200078e0006 */
[----:B------:R-:W-:Y:S02]  /*1e60*/  UIMAD UR22, UR22, -0x200, URZ ;  /* 0xfffffe00161678a4 */ /* 0x000fe4000f8e023f */
[----:B------:R-:W-:Y:S01]  /*1e70*/  UIMAD UR34, UR16, UR21, UR31 ;  /* 0x00000015102272a4 */ /* 0x000fe2000f8e021f */
[----:B------:R-:W-:Y:S01]  /*1e80*/  @!P0 IMAD.WIDE.U32 R4, R9, c[0x0][0x1f8], R4 ;  /* 0x00007e0009048a25 */ /* 0x000fe200078e0004 */
[----:B------:R-:W-:Y:S01]  /*1e90*/  UIMAD.WIDE.U32 UR20, UR16, UR20, UR8 ;  /* 0x00000014101472a5 */ /* 0x000fe2000f8e0008 */
[C---:B------:R-:W-:Y:S01]  /*1ea0*/  @!P0 IADD3 R43, P2, R2.reuse, R6, RZ ;  /* 0x00000006022b8210 */ /* 0x040fe20007f5e0ff */
[----:B------:R-:W-:Y:S02]  /*1eb0*/  USHF.R.S32.HI UR31, URZ, 0x1f, UR22 ;  /* 0x0000001f3f1f7899 */ /* 0x000fe40008011416 */
[----:B------:R-:W-:Y:S01]  /*1ec0*/  UIADD3 UR9, UP0, UR22, UR18, URZ ;  /* 0x0000001216097290 */ /* 0x000fe2000ff1e03f */
[----:B------:R-:W-:-:S02]  /*1ed0*/  @!P0 IADD3 R31, P1, R2, R4, RZ ;  /* 0x00000004021f8210 */ /* 0x000fc40007f3e0ff */
[C---:B------:R-:W-:Y:S01]  /*1ee0*/  @!P0 IADD3.X R44, R3.reuse, UR34, R7, P2, !PT ;  /* 0x00000022032c8c10 */ /* 0x040fe200097fe407 */
[----:B------:R-:W-:Y:S01]  /*1ef0*/  UIADD3.X UR18, UR31, UR7, UR19, UP0, !UPT ;  /* 0x000000071f127290 */ /* 0x000fe200087fe413 */
[----:B------:R-:W-:Y:S01]  /*1f00*/  @!P0 IADD3.X R46, R3, UR7, R5, P1, !PT ;  /* 0x00000007032e8c10 */ /* 0x000fe20008ffe405 */
[----:B------:R-:W-:Y:S01]  /*1f10*/  IMAD.U32 R9, RZ, RZ, UR9 ;  /* 0x00000009ff097e24 */ /* 0x000fe2000f8e00ff */
[C---:B------:R-:W-:Y:S02]  /*1f20*/  LEA R4, P2, R2.reuse, c[0x0][0x258], 0x1 ;  /* 0x0000960002047a11 */ /* 0x040fe400078408ff */
[C---:B-1----:R-:W-:Y:S01]  /*1f30*/  LEA R8, P1, R2.reuse, c[0x0][0x268], 0x1 ;  /* 0x00009a0002087a11 */ /* 0x042fe200078208ff */
[----:B------:R-:W-:Y:S01]  /*1f40*/  IMAD.U32 R48, RZ, RZ, UR18 ;  /* 0x00000012ff307e24 */ /* 0x000fe2000f8e00ff */
[C-C-:B------:R-:W-:Y:S01]  /*1f50*/  LEA.HI.X R5, R2.reuse, c[0x0][0x25c], R3.reuse, 0x1, P2 ;  /* 0x0000970002057a11 */ /* 0x140fe200010f0c03 */
[----:B------:R-:W-:Y:S01]  /*1f60*/  UIADD3 UR8, UP1, UR22, UR20, URZ ;  /* 0x0000001416087290 */ /* 0x000fe2000ff3e03f */
[----:B------:R-:W-:Y:S01]  /*1f70*/  LEA.HI.X R7, R2, c[0x0][0x26c], R3, 0x1, P1 ;  /* 0x00009b0002077a11 */ /* 0x000fe200008f0c03 */
[----:B------:R-:W-:Y:S01]  /*1f80*/  ULDC.64 UR18, c[0x0][0x2e8] ;  /* 0x0000ba0000127ab9 */ /* 0x000fe20000000a00 */
[----:B------:R-:W-:-:S04]  /*1f90*/  LEA R8, P2, R9, R8, 0x1 ;  /* 0x0000000809087211 */ /* 0x000fc800078408ff */
[----:B------:R-:W-:Y:S02]  /*1fa0*/  LEA.HI.X R9, R9, R7, R48, 0x1, P2 ;  /* 0x0000000709097211 */ /* 0x000fe400010f0c30 */
[----:B------:R-:W-:-:S04]  /*1fb0*/  @!P0 LEA R30, P1, R31, c[0x0][0x268], 0x1 ;  /* 0x00009a001f1e8a11 */ /* 0x000fc800078208ff */
[----:B------:R-:W-:Y:S02]  /*1fc0*/  @!P0 LEA.HI.X R31, R31, c[0x0][0x26c], R46, 0x1, P1 ;  /* 0x00009b001f1f8a11 */ /* 0x000fe400008f0c2e */
[----:B------:R-:W-:Y:S01]  /*1fd0*/  ISETP.GE.AND P1, PT, R124, UR30, PT ;  /* 0x0000001e7c007c0c */ /* 0x000fe2000bf26270 */
[----:B------:R-:W-:Y:S01]  /*1fe0*/  UIADD3.X UR20, UR31, UR34, UR21, UP1, !UPT ;  /* 0x000000221f147290 */ /* 0x000fe20008ffe415 */
[----:B------:R-:W-:Y:S02]  /*1ff0*/  MOV R45, UR8 ;  /* 0x00000008002d7c02 */ /* 0x000fe40008000f00 */
[----:B------:R-:W-:Y:S02]  /*2000*/  @!P0 LEA R6, P3, R43, c[0x0][0x258], 0x1 ;  /* 0x000096002b068a11 */ /* 0x000fe400078608ff */
[----:B------:R-:W-:Y:S01]  /*2010*/  LEA R4, P4, R45, R4, 0x1 ;  /* 0x000000042d047211 */ /* 0x000fe200078808ff */
[----:B------:R-:W-:Y:S01]  /*2020*/  IMAD.U32 R50, RZ, RZ, UR20 ;  /* 0x00000014ff327e24 */ /* 0x000fe2000f8e00ff */
[----:B------:R-:W-:-:S02]  /*2030*/  @!P0 LEA.HI.X R7, R43, c[0x0][0x25c], R44, 0x1, P3 ;  /* 0x000097002b078a11 */ /* 0x000fc400018f0c2c */
[----:B------:R-:W-:Y:S02]  /*2040*/  ISETP.GE.AND P2, PT, R122, UR30, PT ;  /* 0x0000001e7a007c0c */ /* 0x000fe4000bf46270 */
[----:B------:R-:W-:Y:S02]  /*2050*/  LEA.HI.X R5, R45, R5, R50, 0x1, P4 ;  /* 0x000000052d057211 */ /* 0x000fe400020f0c32 */
        /* <DEDUP_REMOVED lines=8> */
[----:B------:R-:W-:Y:S01]  /*20e0*/  PRMT R50, RZ, 0x7610, R50 ;  /* 0x00007610ff327816 */ /* 0x000fe20000000032 */
[----:B---3--:R-:W-:Y:S04]  /*20f0*/  STS.U16 [R110], R25 ;  /* 0x000000196e007388 */ /* 0x008fe80000000400 */
[----:B----4-:R-:W-:Y:S04]  /*2100*/  STS.U16 [R109+0x40], R26 ;  /* 0x0000401a6d007388 */ /* 0x010fe80000000400 */
[----:B-----5:R-:W-:Y:S04]  /*2110*/  STS.U16 [R108+0x80], R27 ;  /* 0x0000801b6c007388 */ /* 0x020fe80000000400 */
        /* <DEDUP_REMOVED lines=33> */
[----:B------:R0:W2:Y:S01]  /*2330*/  @!P1 LDG.E.U16 R33, [R8.64+-0x380] ;  /* 0xfffc802008219981 */ /* 0x0000a2000c1e1500 */
[----:B------:R-:W-:Y:S02]  /*2340*/  ISETP.GE.AND P1, PT, R119, UR30, PT ;  /* 0x0000001e77007c0c */ /* 0x000fe4000bf26270 */
[----:B------:R-:W-:Y:S01]  /*2350*/  PRMT R39, RZ, 0x7610, R39 ;  /* 0x00007610ff277816 */ /* 0x000fe20000000027 */
[----:B------:R1:W3:Y:S10]  /*2360*/  @!P0 LDG.E.U16 R43, [R30.64] ;  /* 0x000000201e2b8981 */ /* 0x0002f4000c1e1500 */
[----:B------:R0:W4:Y:S01]  /*2370*/  @!P1 LDG.E.U16 R42, [R8.64+-0x240] ;  /* 0xfffdc020082a9981 */ /* 0x000122000c1e1500 */
[----:B------:R-:W-:-:S02]  /*2380*/  ISETP.GE.AND P1, PT, R118, UR30, PT ;  /* 0x0000001e76007c0c */ /* 0x000fc4000bf26270 */
[----:B------:R-:W-:Y:S02]  /*2390*/  PRMT R35, RZ, 0x7610, R35 ;  /* 0x00007610ff237816 */ /* 0x000fe40000000023 */
[----:B------:R-:W-:Y:S02]  /*23a0*/  PRMT R28, RZ, 0x7610, R28 ;  /* 0x00007610ff1c7816 */ /* 0x000fe4000000001c */
[----:B------:R-:W-:Y:S02]  /*23b0*/  PRMT R32, RZ, 0x7610, R32 ;  /* 0x00007610ff207816 */ /* 0x000fe40000000020 */
[----:B------:R-:W-:Y:S01]  /*23c0*/  PRMT R36, RZ, 0x7610, R36 ;  /* 0x00007610ff247816 */ /* 0x000fe20000000024 */
[----:B------:R0:W5:Y:S04]  /*23d0*/  @!P2 LDG.E.U16 R35, [R8.64+-0x300] ;  /* 0xfffd00200823a981 */ /* 0x000168000c1e1500 */
[----:B------:R0:W2:Y:S01]  /*23e0*/  @!P1 LDG.E.U16 R39, [R8.64+-0x200] ;  /* 0xfffe002008279981 */ /* 0x0000a2000c1e1500 */
[----:B------:R-:W-:-:S02]  /*23f0*/  ISETP.GE.AND P1, PT, R117, UR30, PT ;  /* 0x0000001e75007c0c */ /* 0x000fc4000bf26270 */
[----:B------:R-:W-:Y:S01]  /*2400*/  PRMT R37, RZ, 0x7610, R37 ;  /* 0x00007610ff257816 */ /* 0x000fe20000000025 */
[----:B------:R0:W2:Y:S01]  /*2410*/  @!P3 LDG.E.U16 R28, [R8.64+-0x3c0] ;  /* 0xfffc4020081cb981 */ /* 0x0000a2000c1e1500 */
[----:B------:R-:W-:Y:S02]  /*2420*/  ISETP.GE.AND P2, PT, R115, UR30, PT ;  /* 0x0000001e73007c0c */ /* 0x000fe4000bf46270 */
[----:B------:R-:W-:Y:S01]  /*2430*/  ISETP.GE.AND P3, PT, R114, UR30, PT ;  /* 0x0000001e72007c0c */ /* 0x000fe2000bf66270 */
[----:B------:R0:W4:Y:S01]  /*2440*/  @!P4 LDG.E.U16 R32, [R8.64+-0x340] ;  /* 0xfffcc0200820c981 */ /* 0x000122000c1e1500 */
[----:B------:R-:W-:-:S03]  /*2450*/  ISETP.GE.AND P4, PT, R113, UR30, PT ;  /* 0x0000001e71007c0c */ /* 0x000fc6000bf86270 */
[----:B------:R0:W4:Y:S04]  /*2460*/  @!P5 LDG.E.U16 R36, [R8.64+-0x2c0] ;  /* 0xfffd40200824d981 */ /* 0x000128000c1e1500 */
[----:B------:R0:W5:Y:S01]  /*2470*/  @!P1 LDG.E.U16 R44, [R8.64+-0x1c0] ;  /* 0xfffe4020082c9981 */ /* 0x000162000c1e1500 */
[----:B------:R-:W-:Y:S02]  /*2480*/  ISETP.GE.AND P1, PT, R116, UR30, PT ;  /* 0x0000001e74007c0c */ /* 0x000fe4000bf26270 */
[----:B------:R-:W-:Y:S01]  /*2490*/  ISETP.GE.AND P5, PT, R112, UR30, PT ;  /* 0x0000001e70007c0c */ /* 0x000fe2000bfa6270 */
[----:B------:R0:W5:Y:S01]  /*24a0*/  @!P6 LDG.E.U16 R37, [R8.64+-0x280] ;  /* 0xfffd80200825e981 */ /* 0x000162000c1e1500 */
[----:B------:R-:W-:Y:S02]  /*24b0*/  ISETP.GE.AND P6, PT, R111, UR30, PT ;  /* 0x0000001e6f007c0c */ /* 0x000fe4000bfc6270 */
[----:B-1----:R-:W-:Y:S01]  /*24c0*/  PRMT R31, RZ, 0x7610, R31 ;  /* 0x00007610ff1f7816 */ /* 0x002fe2000000001f */
[----:B------:R0:W5:Y:S01]  /*24d0*/  @!P4 LDG.E.U16 R46, [R8.64+-0xc0] ;  /* 0xffff4020082ec981 */ /* 0x000162000c1e1500 */
[----:B------:R-:W-:-:S02]  /*24e0*/  PRMT R30, RZ, 0x7610, R30 ;  /* 0x00007610ff1e7816 */ /* 0x000fc4000000001e */
[----:B------:R-:W-:-:S03]  /*24f0*/  PRMT R41, RZ, 0x7610, R41 ;  /* 0x00007610ff297816 */ /* 0x000fc60000000029 */
[----:B------:R0:W5:Y:S04]  /*2500*/  @!P1 LDG.E.U16 R31, [R8.64+-0x180] ;  /* 0xfffe8020081f9981 */ /* 0x000168000c1e1500 */
[----:B------:R0:W5:Y:S04]  /*2510*/  @!P2 LDG.E.U16 R30, [R8.64+-0x140] ;  /* 0xfffec020081ea981 */ /* 0x000168000c1e1500 */
[----:B------:R0:W5:Y:S04]  /*2520*/  @!P3 LDG.E.U16 R41, [R8.64+-0x100] ;  /* 0xffff00200829b981 */ /* 0x000168000c1e1500 */
[----:B------:R0:W5:Y:S04]  /*2530*/  @!P5 LDG.E.U16 R45, [R8.64+-0x80] ;  /* 0xffff8020082dd981 */ /* 0x000168000c1e1500 */
[----:B------:R0:W5:Y:S01]  /*2540*/  @!P6 LDG.E.U16 R50, [R8.64+-0x40] ;  /* 0xffffc0200832e981 */ /* 0x000162000c1e1500 */
[----:B------:R-:W-:-:S02]  /*2550*/  P2R R59, PR, RZ, 0x2 ;  /* 0x00000002ff3b7803 */ /* 0x000fc40000000000 */
[----:B0-----:R-:W-:Y:S02]  /*2560*/  PRMT R9, RZ, 0x7610, R9 ;  /* 0x00007610ff097816 */ /* 0x001fe40000000009 */
        /* <DEDUP_REMOVED lines=39> */
[----:B------:R-:W2:Y:S04]  /*27e0*/  LDS.U16 R46, [R92+0x16] ;  /* 0x000016005c2e7984 */ /* 0x000ea80000000400 */
[----:B------:R-:W-:Y:S04]  /*27f0*/  LDS.U16 R47, [R92+0x18] ;  /* 0x000018005c2f7984 */ /* 0x000fe80000000400 */
[----:B------:R-:W-:Y:S04]  /*2800*/  LDS.U16 R50, [R92+0x1a] ;  /* 0x00001a005c327984 */ /* 0x000fe80000000400 */
[----:B------:R-:W3:Y:S04]  /*2810*/  LDS.U16 R51, [R92+0x1c] ;  /* 0x00001c005c337984 */ /* 0x000ee80000000400 */
[----:B------:R-:W4:Y:S04]  /*2820*/  LDS.U16 R52, [R92+0x1e] ;  /* 0x00001e005c347984 */ /* 0x000f280000000400 */
[----:B------:R-:W-:Y:S01]  /*2830*/  BAR.SYNC.DEFER_BLOCKING 0x0 ;  /* 0x0000000000007b1d */ /* 0x000fe20000010000 */
[----:B0-----:R-:W-:-:S02]  /*2840*/  PRMT R31, RZ, 0x7610, R31 ;  /* 0x00007610ff1f7816 */ /* 0x001fc4000000001f */
[----:B------:R-:W-:-:S03]  /*2850*/  PRMT R28, RZ, 0x7610, R28 ;  /* 0x00007610ff1c7816 */ /* 0x000fc6000000001c */
[----:B------:R0:W5:Y:S01]  /*2860*/  @!P0 LDG.E.U16 R9, [R6.64] ;  /* 0x0000002006098981 */ /* 0x000162000c1e1500 */
[----:B------:R-:W-:-:S03]  /*2870*/  ISETP.GE.AND P0, PT, R124, UR30, PT ;  /* 0x0000001e7c007c0c */ /* 0x000fc6000bf06270 */
[----:B------:R0:W5:Y:S01]  /*2880*/  @!P1 LDG.E.U16 R28, [R4.64+-0x3c0] ;  /* 0xfffc4020041c9981 */ /* 0x000162000c1e1500 */
[----:B------:R-:W-:Y:S02]  /*2890*/  ISETP.GE.AND P1, PT, R123, UR30, PT ;  /* 0x0000001e7b007c0c */ /* 0x000fe4000bf26270 */
[----:B------:R-:W-:Y:S01]  /*28a0*/  PRMT R33, RZ, 0x7610, R33 ;  /* 0x00007610ff217816 */ /* 0x000fe20000000021 */
[----:B------:R0:W5:Y:S04]  /*28b0*/  @!P2 LDG.E.U16 R64, [R4.64+-0x140] ;  /* 0xfffec0200440a981 */ /* 0x000168000c1e1500 */
        /* <DEDUP_REMOVED lines=8> */
[----:B------:R-:W-:Y:S02]  /*2940*/  ISETP.GE.AND P0, PT, R120, UR30, PT ;  /* 0x0000001e78007c0c */ /* 0x000fe4000bf06270 */
[----:B0-----:R-:W-:Y:S01]  /*2950*/  PRMT R7, RZ, 0x7610, R7 ;  /* 0x00007610ff077816 */ /* 0x001fe20000000007 */
[----:B------:R0:W5:Y:S01]  /*2960*/  @!P1 LDG.E.U16 R60, [R4.64+-0x2c0] ;  /* 0xfffd4020043c9981 */ /* 0x000162000c1e1500 */
[----:B------:R-:W-:-:S03]  /*2970*/  ISETP.GE.AND P1, PT, R119, UR30, PT ;  /* 0x0000001e77007c0c */ /* 0x000fc6000bf26270 */
[----:B------:R0:W5:Y:S06]  /*2980*/  @!P6 LDG.E.U16 R68, [R4.64+-0x40] ;  /* 0xffffc0200444e981 */ /* 0x00016c000c1e1500 */
[----:B------:R0:W5:Y:S01]  /*2990*/  @!P0 LDG.E.U16 R7, [R4.64+-0x280] ;  /* 0xfffd802004078981 */ /* 0x000162000c1e1500 */
[----:B------:R-:W-:Y:S02]  /*29a0*/  ISETP.GE.AND P0, PT, R118, UR30, PT ;  /* 0x0000001e76007c0c */ /* 0x000fe4000bf06270 */
[----:B------:R-:W-:-:S06]  /*29b0*/  PRMT R6, RZ, 0x7610, R6 ;  /* 0x00007610ff067816 */ /* 0x000fcc0000000006 */
[----:B------:R0:W5:Y:S01]  /*29c0*/  @!P1 LDG.E.U16 R6, [R4.64+-0x240] ;  /* 0xfffdc02004069981 */ /* 0x000162000c1e1500 */
[----:B------:R-:W-:-:S04]  /*29d0*/  ISETP.NE.AND P1, PT, R59, RZ, PT ;  /* 0x000000ff3b00720c */ /* 0x000fc80003f25270 */
[----:B------:R0:W5:Y:S01]  /*29e0*/  @!P0 LDG.E.U16 R63, [R4.64+-0x200] ;  /* 0xfffe0020043f8981 */ /* 0x000162000c1e1500 */
[----:B------:R-:W-:-:S08]  /*29f0*/  ISETP.GE.AND P0, PT, R117, UR30, PT ;  /* 0x0000001e75007c0c */ /* 0x000fd0000bf06270 */
[----:B------:R0:W5:Y:S05]  /*2a00*/  @!P1 LDG.E.U16 R65, [R4.64+-0x180] ;  /* 0xfffe802004419981 */ /* 0x00016a000c1e1500 */
[----:B------:R0:W5:Y:S01]  /*2a10*/  @!P0 LDG.E.U16 R62, [R4.64+-0x1c0] ;  /* 0xfffe4020043e8981 */ /* 0x000162000c1e1500 */
[----:B-1----:R-:W-:Y:S02]  /*2a20*/  PRMT R32, RZ, 0x5410, R32 ;  /* 0x00005410ff207816 */ /* 0x002fe40000000020 */
[----:B--2---:R-:W-:Y:S02]  /*2a30*/  PRMT R46, RZ, 0x5410, R46 ;  /* 0x00005410ff2e7816 */ /* 0x004fe4000000002e */
[----:B---3--:R-:W-:Y:S01]  /*2a40*/  PRMT R51, RZ, 0x5410, R51 ;  /* 0x00005410ff337816 */ /* 0x008fe20000000033 */
[----:B------:R-:W-:Y:S01]  /*2a50*/  FMUL.FTZ R59, R32, -1.4426950216293334961 ;  /* 0xbfb8aa3b203b7820 */ /* 0x000fe20000410000 */
[----:B------:R-:W-:Y:S01]  /*2a60*/  PRMT R30, RZ, 0x5410, R8 ;  /* 0x00005410ff1e7816 */ /* 0x000fe20000000008 */
[----:B------:R-:W-:Y:S01]  /*2a70*/  FMUL.FTZ R130, R46, -1.4426950216293334961 ;  /* 0xbfb8aa3b2e827820 */ /* 0x000fe20000410000 */
[----:B----4-:R-:W-:Y:S01]  /*2a80*/  PRMT R52, RZ, 0x5410, R52 ;  /* 0x00005410ff347816 */ /* 0x010fe20000000034 */
[----:B------:R-:W1:Y:S01]  /*2a90*/  MUFU.EX2 R61, R59 ;  /* 0x0000003b003d7308 */ /* 0x000e620000000800 */
[----:B------:R-:W-:Y:S01]  /*2aa0*/  PRMT R37, RZ, 0x5410, R37 ;  /* 0x00005410ff257816 */ /* 0x000fe20000000025 */
[----:B------:R-:W-:Y:S01]  /*2ab0*/  FMUL.FTZ R134, R51, -1.4426950216293334961 ;  /* 0xbfb8aa3b33867820 */ /* 0x000fe20000410000 */
[----:B------:R-:W-:Y:S01]  /*2ac0*/  PRMT R35, RZ, 0x5410, R35 ;  /* 0x00005410ff237816 */ /* 0x000fe20000000023 */
[----:B------:R-:W-:Y:S01]  /*2ad0*/  FMUL.FTZ R8, R30, -1.4426950216293334961 ;  /* 0xbfb8aa3b1e087820 */ /* 0x000fe20000410000 */
[----:B------:R-:W-:-:S03]  /*2ae0*/  PRMT R47, RZ, 0x5410, R47 ;  /* 0x00005410ff2f7816 */ /* 0x000fc6000000002f */
[----:B------:R2:W-:Y:S01]  /*2af0*/  MUFU.EX2 R140, R130 ;  /* 0x00000082008c7308 */ /* 0x0005e20000000800 */
[----:B------:R-:W-:Y:S01]  /*2b00*/  PRMT R39, RZ, 0x5410, R39 ;  /* 0x00005410ff277816 */ /* 0x000fe20000000027 */
[----:B0-----:R-:W-:Y:S01]  /*2b10*/  FMUL.FTZ R5, R37, -1.4426950216293334961 ;  /* 0xbfb8aa3b25057820 */ /* 0x001fe20000410000 */
[----:B------:R-:W-:Y:S01]  /*2b20*/  PRMT R36, RZ, 0x5410, R36 ;  /* 0x00005410ff247816 */ /* 0x000fe20000000024 */
[----:B------:R-:W-:Y:S02]  /*2b30*/  FMUL.FTZ R70, R35, -1.4426950216293334961 ;  /* 0xbfb8aa3b23467820 */ /* 0x000fe40000410000 */
[----:B--2---:R-:W-:Y:S02]  /*2b40*/  FMUL.FTZ R130, R52, -1.4426950216293334961 ;  /* 0xbfb8aa3b34827820 */ /* 0x004fe40000410000 */
[----:B------:R-:W-:Y:S01]  /*2b50*/  MUFU.EX2 R144, R134 ;  /* 0x0000008600907308 */ /* 0x000fe20000000800 */
[----:B------:R-:W-:Y:S01]  /*2b60*/  PRMT R42, RZ, 0x5410, R42 ;  /* 0x00005410ff2a7816 */ /* 0x000fe2000000002a */
[----:B------:R-:W-:-:S02]  /*2b70*/  FMUL.FTZ R132, R47, -1.4426950216293334961 ;  /* 0xbfb8aa3b2f847820 */ /* 0x000fc40000410000 */
[----:B------:R-:W-:-:S04]  /*2b80*/  FMUL.FTZ R59, R39, -1.4426950216293334961 ;  /* 0xbfb8aa3b273b7820 */ /* 0x000fc80000410000 */
[----:B------:R-:W-:Y:S01]  /*2b90*/  MUFU.EX2 R146, R130 ;  /* 0x0000008200927308 */ /* 0x000fe20000000800 */
[----:B------:R-:W-:Y:S01]  /*2ba0*/  FMUL.FTZ R4, R36, -1.4426950216293334961 ;  /* 0xbfb8aa3b24047820 */ /* 0x000fe20000410000 */
[----:B------:R-:W-:Y:S01]  /*2bb0*/  PRMT R44, RZ, 0x5410, R44 ;  /* 0x00005410ff2c7816 */ /* 0x000fe2000000002c */
[----:B------:R-:W-:-:S05]  /*2bc0*/  FMUL.FTZ R73, R42, -1.4426950216293334961 ;  /* 0xbfb8aa3b2a497820 */ /* 0x000fca0000410000 */
[----:B------:R-:W0:Y:S01]  /*2bd0*/  MUFU.EX2 R8, R8 ;  /* 0x0000000800087308 */ /* 0x000e220000000800 */
[----:B------:R-:W-:Y:S01]  /*2be0*/  PRMT R41, RZ, 0x5410, R41 ;  /* 0x00005410ff297816 */ /* 0x000fe20000000029 */
[----:B-1----:R-:W-:Y:S01]  /*2bf0*/  FADD.FTZ R61, R61, 1 ;  /* 0x3f8000003d3d7421 */ /* 0x002fe20000010000 */
[----:B------:R-:W-:-:S05]  /*2c00*/  PRMT R50, RZ, 0x5410, R50 ;  /* 0x00005410ff327816 */ /* 0x000fca0000000032 */
[----:B------:R-:W1:Y:S01]  /*2c10*/  MUFU.EX2 R5, R5 ;  /* 0x0000000500057308 */ /* 0x000e620000000800 */
[----:B------:R-:W-:-:S07]  /*2c20*/  FMUL.FTZ R72, R41, -1.4426950216293334961 ;  /* 0xbfb8aa3b29487820 */ /* 0x000fce0000410000 */
[----:B------:R-:W-:Y:S08]  /*2c30*/  MUFU.EX2 R70, R70 ;  /* 0x0000004600467308 */ /* 0x000ff00000000800 */
[----:B------:R2:W-:Y:S08]  /*2c40*/  MUFU.EX2 R71, R59 ;  /* 0x0000003b00477308 */ /* 0x0005f00000000800 */
[----:B------:R-:W-:Y:S01]  /*2c50*/  MUFU.EX2 R141, R132 ;  /* 0x00000084008d7308 */ /* 0x000fe20000000800 */
[----:B--2---:R-:W-:-:S07]  /*2c60*/  FMUL.FTZ R59, R44, -1.4426950216293334961 ;  /* 0xbfb8aa3b2c3b7820 */ /* 0x004fce0000410000 */
[----:B------:R-:W2:Y:S01]  /*2c70*/  MUFU.EX2 R4, R4 ;  /* 0x0000000400047308 */ /* 0x000ea20000000800 */
[----:B0-----:R-:W-:-:S07]  /*2c80*/  FADD.FTZ R8, R8, 1 ;  /* 0x3f80000008087421 */ /* 0x001fce0000010000 */
[----:B------:R-:W0:Y:S01]  /*2c90*/  MUFU.EX2 R73, R73 ;  /* 0x0000004900497308 */ /* 0x000e220000000800 */
[----:B-1----:R-:W-:-:S07]  /*2ca0*/  FADD.FTZ R5, R5, 1 ;  /* 0x3f80000005057421 */ /* 0x002fce0000010000 */
[----:B------:R1:W-:Y:S08]  /*2cb0*/  MUFU.EX2 R75, R59 ;  /* 0x0000003b004b7308 */ /* 0x0003f00000000800 */
[----:B------:R-:W3:Y:S01]  /*2cc0*/  MUFU.RCP R61, R61 ;  /* 0x0000003d003d7308 */ /* 0x000ee20000001000 */
[----:B-1----:R-:W-:-:S07]  /*2cd0*/  FMUL.FTZ R59, R50, -1.4426950216293334961 ;  /* 0xbfb8aa3b323b7820 */ /* 0x002fce0000410000 */
[----:B------:R-:W1:Y:S01]  /*2ce0*/  MUFU.EX2 R72, R72 ;  /* 0x0000004800487308 */ /* 0x000e620000000800 */
[----:B--2---:R-:W-:-:S07]  /*2cf0*/  FADD.FTZ R4, R4, 1 ;  /* 0x3f80000004047421 */ /* 0x004fce0000010000 */
[----:B------:R-:W-:Y:S01]  /*2d00*/  MUFU.EX2 R142, R59 ;  /* 0x0000003b008e7308 */ /* 0x000fe20000000800 */
[----:B------:R-:W-:-:S07]  /*2d10*/  PRMT R48, RZ, 0x5410, R48 ;  /* 0x00005410ff307816 */ /* 0x000fce0000000030 */
[----:B------:R-:W2:Y:S01]  /*2d20*/  MUFU.RCP R59, R8 ;  /* 0x00000008003b7308 */ /* 0x000ea20000001000 */
[----:B------:R-:W-:Y:S02]  /*2d30*/  PRMT R49, RZ, 0x5410, R49 ;  /* 0x00005410ff317816 */ /* 0x000fe40000000031 */
[----:B------:R-:W-:Y:S02]  /*2d40*/  PRMT R45, RZ, 0x5410, R45 ;  /* 0x00005410ff2d7816 */ /* 0x000fe4000000002d */
[----:B------:R-:W-:Y:S02]  /*2d50*/  PRMT R43, RZ, 0x5410, R43 ;  /* 0x00005410ff2b7816 */ /* 0x000fe4000000002b */
[----:B------:R-:W-:Y:S01]  /*2d60*/  PRMT R58, RZ, 0x5410, R58 ;  /* 0x00005410ff3a7816 */ /* 0x000fe2000000003a */
[----:B------:R-:W-:Y:S01]  /*2d70*/  FMUL.FTZ R76, R45, -1.4426950216293334961 ;  /* 0xbfb8aa3b2d4c7820 */ /* 0x000fe20000410000 */
[----:B------:R-:W-:Y:S02]  /*2d80*/  PRMT R139, RZ, 0x5410, R139 ;  /* 0x00005410ff8b7816 */ /* 0x000fe4000000008b */
[----:B------:R-:W-:Y:S01]  /*2d90*/  PRMT R57, RZ, 0x5410, R57 ;  /* 0x00005410ff397816 */ /* 0x000fe20000000039 */
[----:B------:R-:W-:Y:S01]  /*2da0*/  FMUL.FTZ R74, R43, -1.4426950216293334961 ;  /* 0xbfb8aa3b2b4a7820 */ /* 0x000fe20000410000 */
[----:B------:R-:W-:Y:S01]  /*2db0*/  PRMT R137, RZ, 0x5410, R137 ;  /* 0x00005410ff897816 */ /* 0x000fe20000000089 */
[----:B------:R-:W-:Y:S01]  /*2dc0*/  MUFU.EX2 R76, R76 ;  /* 0x0000004c004c7308 */ /* 0x000fe20000000800 */
[----:B------:R-:W-:Y:S01]  /*2dd0*/  PRMT R145, RZ, 0x5410, R55 ;  /* 0x00005410ff917816 */ /* 0x000fe20000000037 */
        /* <DEDUP_REMOVED lines=15> */
[----:B------:R-:W-:Y:S01]  /*2ed0*/  STS.U16 [R95+0x3c0], R68 ;  /* 0x0003c0445f007388 */ /* 0x000fe20000000400 */
[----:B------:R-:W-:-:S06]  /*2ee0*/  NOP ;  /* 0x0000000000007918 */ /* 0x000fcc0000000000 */
[----:B------:R-:W2:Y:S04]  /*2ef0*/  LDS.U16 R31, [R92+0x2] ;  /* 0x000002005c1f7984 */ /* 0x000ea80000000400 */
[----:B------:R-:W2:Y:S04]  /*2f00*/  LDS.U16 R28, [R92] ;  /* 0x000000005c1c7984 */ /* 0x000ea80000000400 */
[----:B------:R-:W2:Y:S04]  /*2f10*/  LDS.U16 R33, [R92+0x4] ;  /* 0x000004005c217984 */ /* 0x000ea80000000400 */
[----:B------:R-:W2:Y:S04]  /*2f20*/  LDS.U16 R134, [R92+0xa] ;  /* 0x00000a005c867984 */ /* 0x000ea80000000400 */
[----:B------:R-:W2:Y:S04]  /*2f30*/  LDS.U16 R130, [R92+0x6] ;  /* 0x000006005c827984 */ /* 0x000ea80000000400 */
[----:B------:R-:W2:Y:S04]  /*2f40*/  LDS.U16 R132, [R92+0x8] ;  /* 0x000008005c847984 */ /* 0x000ea80000000400 */
[----:B------:R-:W2:Y:S01]  /*2f50*/  LDS.U16 R136, [R92+0xc] ;  /* 0x00000c005c887984 */ /* 0x000ea20000000400 */
[----:B----4-:R-:W-:-:S02]  /*2f60*/  FADD.FTZ R56, R70, 1 ;  /* 0x3f80000046387421 */ /* 0x010fc40000010000 */
[----:B-----5:R-:W-:Y:S01]  /*2f70*/  FADD.FTZ R62, R71, 1 ;  /* 0x3f800000473e7421 */ /* 0x020fe20000010000 */
[----:B------:R4:W5:Y:S01]  /*2f80*/  MUFU.RCP R60, R5 ;  /* 0x00000005003c7308 */ /* 0x0009620000001000 */
[----:B0-----:R-:W-:Y:S01]  /*2f90*/  FADD.FTZ R65, R73, 1 ;  /* 0x3f80000049417421 */ /* 0x001fe20000010000 */
[----:B------:R-:W0:Y:S01]  /*2fa0*/  LDS.U16 R138, [R92+0xe] ;  /* 0x00000e005c8a7984 */ /* 0x000e220000000400 */
[----:B---3--:R-:W-:Y:S02]  /*2fb0*/  FADD.FTZ R7, -R61, 1 ;  /* 0x3f8000003d077421 */ /* 0x008fe40000010100 */
[----:B-1----:R-:W-:Y:S01]  /*2fc0*/  FADD.FTZ R64, R72, 1 ;  /* 0x3f80000048407421 */ /* 0x002fe20000010000 */
[----:B------:R-:W-:Y:S02]  /*2fd0*/  LDS.U16 R151, [R92+0x16] ;  /* 0x000016005c977984 */ /* 0x000fe40000000400 */
[----:B------:R-:W1:Y:S02]  /*2fe0*/  MUFU.RCP R56, R56 ;  /* 0x0000003800387308 */ /* 0x000e640000001000 */
[----:B------:R-:W-:Y:S01]  /*2ff0*/  LDS.U16 R147, [R92+0x12] ;  /* 0x000012005c937984 */ /* 0x000fe20000000400 */
[----:B--2---:R-:W-:-:S03]  /*3000*/  PRMT R31, RZ, 0x5410, R31 ;  /* 0x00005410ff1f7816 */ /* 0x004fc6000000001f */
[----:B------:R-:W-:Y:S02]  /*3010*/  LDS.U16 R149, [R92+0x14] ;  /* 0x000014005c957984 */ /* 0x000fe40000000400 */
[----:B------:R-:W2:Y:S01]  /*3020*/  MUFU.RCP R62, R62 ;  /* 0x0000003e003e7308 */ /* 0x000ea20000001000 */
[----:B------:R-:W-:Y:S01]  /*3030*/  PRMT R28, RZ, 0x5410, R28 ;  /* 0x00005410ff1c7816 */ /* 0x000fe2000000001c */
[----:B------:R-:W-:Y:S01]  /*3040*/  FMUL.FTZ R6, R48, R31 ;  /* 0x0000001f30067220 */ /* 0x000fe20000410000 */
[----:B------:R-:W-:Y:S05]  /*3050*/  LDS.U16 R153, [R92+0x1c] ;  /* 0x00001c005c997984 */ /* 0x000fea0000000400 */
[----:B------:R3:W0:Y:S01]  /*3060*/  MUFU.RCP R63, R4 ;  /* 0x00000004003f7308 */ /* 0x0006220000001000 */
[----:B------:R-:W-:-:S02]  /*3070*/  FFMA.FTZ R7, R32, R7, 1 ;  /* 0x3f80000020077423 */ /* 0x000fc40000010007 */
[----:B------:R-:W-:Y:S02]  /*3080*/  FMUL.FTZ R6, R61, R6 ;  /* 0x000000063d067220 */ /* 0x000fe40000410000 */
[----:B----4-:R-:W-:-:S03]  /*3090*/  FADD.FTZ R5, -R59, 1 ;  /* 0x3f8000003b057421 */ /* 0x010fc60000010100 */
[----:B------:R-:W4:Y:S01]  /*30a0*/  MUFU.RCP R65, R65 ;  /* 0x0000004100417308 */ /* 0x000f220000001000 */
[----:B---3--:R-:W-:Y:S01]  /*30b0*/  FMUL.FTZ R4, R49, R28 ;  /* 0x0000001c31047220 */ /* 0x008fe20000410000 */
[----:B------:R-:W-:Y:S01]  /*30c0*/  PRMT R33, RZ, 0x5410, R33 ;  /* 0x00005410ff217816 */ /* 0x000fe20000000021 */
[----:B------:R-:W-:Y:S01]  /*30d0*/  FMUL.FTZ R7, R6, R7 ;  /* 0x0000000706077220 */ /* 0x000fe20000410000 */
[----:B------:R-:W-:Y:S01]  /*30e0*/  PRMT R134, RZ, 0x5410, R134 ;  /* 0x00005410ff867816 */ /* 0x000fe20000000086 */
[----:B------:R-:W-:Y:S01]  /*30f0*/  FFMA.FTZ R5, R30, R5, 1 ;  /* 0x3f8000001e057423 */ /* 0x000fe20000010005 */
[----:B------:R-:W-:Y:S02]  /*3100*/  PRMT R130, RZ, 0x5410, R130 ;  /* 0x00005410ff827816 */ /* 0x000fe40000000082 */
[----:B------:R-:W3:Y:S01]  /*3110*/  MUFU.RCP R64, R64 ;  /* 0x0000004000407308 */ /* 0x000ee20000001000 */
[----:B------:R-:W-:Y:S02]  /*3120*/  FMUL.FTZ R4, R59, R4 ;  /* 0x000000043b047220 */ /* 0x000fe40000410000 */
[----:B------:R-:W-:-:S02]  /*3130*/  FADD.FTZ R73, R140, 1 ;  /* 0x3f8000008c497421 */ /* 0x000fc40000010000 */
[----:B-----5:R-:W-:Y:S01]  /*3140*/  FADD.FTZ R6, -R60, 1 ;  /* 0x3f8000003c067421 */ /* 0x020fe20000010100 */
[----:B------:R-:W5:Y:S01]  /*3150*/  LDS.U16 R140, [R92+0x10] ;  /* 0x000010005c8c7984 */ /* 0x000f620000000400 */
[----:B-1----:R-:W-:Y:S02]  /*3160*/  FADD.FTZ R8, -R56, 1 ;  /* 0x3f80000038087421 */ /* 0x002fe40000010100 */
[----:B------:R-:W-:Y:S02]  /*3170*/  FMUL.FTZ R9, R58, R33 ;  /* 0x000000213a097220 */ /* 0x000fe40000410000 */
[----:B------:R-:W-:Y:S02]  /*3180*/  FMUL.FTZ R4, R4, R5 ;  /* 0x0000000504047220 */ /* 0x000fe40000410000 */
[----:B--2---:R-:W-:Y:S02]  /*3190*/  FADD.FTZ R72, -R62, 1 ;  /* 0x3f8000003e487421 */ /* 0x004fe40000010100 */
[----:B------:R-:W-:-:S02]  /*31a0*/  FFMA.FTZ R70, R37, R6, 1 ;  /* 0x3f80000025467423 */ /* 0x000fc40000010006 */
[----:B------:R-:W-:Y:S02]  /*31b0*/  FMUL.FTZ R69, R139, R134 ;  /* 0x000000868b457220 */ /* 0x000fe40000410000 */
[----:B0-----:R-:W-:Y:S02]  /*31c0*/  FADD.FTZ R5, -R63, 1 ;  /* 0x3f8000003f057421 */ /* 0x001fe40000010100 */
[----:B------:R-:W-:Y:S01]  /*31d0*/  FMUL.FTZ R6, R57, R130 ;  /* 0x0000008239067220 */ /* 0x000fe20000410000 */
[----:B------:R-:W-:Y:S01]  /*31e0*/  PRMT R132, RZ, 0x5410, R132 ;  /* 0x00005410ff847816 */ /* 0x000fe20000000084 */
[----:B------:R-:W-:Y:S01]  /*31f0*/  FFMA.FTZ R8, R35, R8, 1 ;  /* 0x3f80000023087423 */ /* 0x000fe20000010008 */
[----:B------:R-:W0:Y:S01]  /*3200*/  MUFU.EX2 R74, R74 ;  /* 0x0000004a004a7308 */ /* 0x000e220000000800 */
[----:B------:R-:W-:Y:S01]  /*3210*/  FMUL.FTZ R9, R56, R9 ;  /* 0x0000000938097220 */ /* 0x000fe20000410000 */
[----:B------:R-:W-:Y:S01]  /*3220*/  PRMT R136, RZ, 0x5410, R136 ;  /* 0x00005410ff887816 */ /* 0x000fe20000000088 */
[----:B------:R-:W-:-:S02]  /*3230*/  FFMA.FTZ R72, R39, R72, 1 ;  /* 0x3f80000027487423 */ /* 0x000fc40000010048 */
[----:B------:R-:W-:Y:S02]  /*3240*/  FMUL.FTZ R71, R62, R69 ;  /* 0x000000453e477220 */ /* 0x000fe40000410000 */
[----:B------:R-:W-:Y:S02]  /*3250*/  FFMA.FTZ R5, R36, R5, 1 ;  /* 0x3f80000024057423 */ /* 0x000fe40000010005 */
[----:B------:R-:W-:Y:S02]  /*3260*/  FMUL.FTZ R6, R63, R6 ;  /* 0x000000063f067220 */ /* 0x000fe40000410000 */
[----:B----4-:R-:W-:Y:S02]  /*3270*/  FADD.FTZ R55, -R65, 1 ;  /* 0x3f80000041377421 */ /* 0x010fe40000010100 */
[----:B------:R-:W-:Y:S02]  /*3280*/  FMUL.FTZ R8, R9, R8 ;  /* 0x0000000809087220 */ /* 0x000fe40000410000 */
[----:B------:R-:W-:-:S02]  /*3290*/  FMUL.FTZ R9, R137, R132 ;  /* 0x0000008489097220 */ /* 0x000fc40000410000 */
[----:B------:R-:W-:Y:S02]  /*32a0*/  FMUL.FTZ R72, R71, R72 ;  /* 0x0000004847487220 */ /* 0x000fe40000410000 */
[----:B------:R-:W-:Y:S02]  /*32b0*/  FMUL.FTZ R5, R6, R5 ;  /* 0x0000000506057220 */ /* 0x000fe40000410000 */
[----:B------:R-:W-:Y:S02]  /*32c0*/  FFMA.FTZ R71, R42, R55, 1 ;  /* 0x3f8000002a477423 */ /* 0x000fe40000010037 */
[----:B---3--:R-:W-:Y:S02]  /*32d0*/  FADD.FTZ R6, -R64, 1 ;  /* 0x3f80000040067421 */ /* 0x008fe40000010100 */
[----:B------:R-:W-:Y:S02]  /*32e0*/  FMUL.FTZ R55, R145, R136 ;  /* 0x0000008891377220 */ /* 0x000fe40000410000 */
[----:B------:R-:W-:-:S02]  /*32f0*/  FMUL.FTZ R9, R60, R9 ;  /* 0x000000093c097220 */ /* 0x000fc40000410000 */
[----:B------:R-:W-:Y:S02]  /*3300*/  FFMA.FTZ R6, R41, R6, 1 ;  /* 0x3f80000029067423 */ /* 0x000fe40000010006 */
[----:B------:R-:W-:Y:S02]  /*3310*/  FMUL.FTZ R55, R64, R55 ;  /* 0x0000003740377220 */ /* 0x000fe40000410000 */
[----:B------:R-:W-:Y:S02]  /*3320*/  FMUL.FTZ R9, R9, R70 ;  /* 0x0000004609097220 */ /* 0x000fe40000410000 */
[----:B------:R-:W-:Y:S01]  /*3330*/  FADD.FTZ R70, R141, 1 ;  /* 0x3f8000008d467421 */ /* 0x000fe20000010000 */
[----:B------:R-:W-:Y:S01]  /*3340*/  PRMT R141, RZ, 0x5410, R53 ;  /* 0x00005410ff8d7816 */ /* 0x000fe20000000035 */
[----:B------:R-:W-:Y:S02]  /*3350*/  FADD.FTZ R68, R76, 1 ;  /* 0x3f8000004c447421 */ /* 0x000fe40000010000 */
[----:B------:R-:W-:-:S02]  /*3360*/  FMUL.FTZ R6, R55, R6 ;  /* 0x0000000637067220 */ /* 0x000fc40000410000 */
[----:B------:R-:W-:Y:S02]  /*3370*/  FADD.FTZ R53, R142, 1 ;  /* 0x3f8000008e357421 */ /* 0x000fe40000010000 */
[----:B------:R-:W-:Y:S01]  /*3380*/  FADD.FTZ R76, R144, 1 ;  /* 0x3f800000904c7421 */ /* 0x000fe20000010000 */
[----:B------:R-:W1:Y:S01]  /*3390*/  LDS.U16 R142, [R92+0x18] ;  /* 0x000018005c8e7984 */ /* 0x000e620000000400 */
[----:B------:R-:W-:Y:S02]  /*33a0*/  FADD.FTZ R55, R146, 1 ;  /* 0x3f80000092377421 */ /* 0x000fe40000010000 */
[----:B0-----:R-:W-:Y:S01]  /*33b0*/  FADD.FTZ R66, R74, 1 ;  /* 0x3f8000004a427421 */ /* 0x001fe20000010000 */
[----:B------:R-:W0:Y:S04]  /*33c0*/  LDS.U16 R144, [R92+0x1a] ;  /* 0x00001a005c907984 */ /* 0x000e280000000400 */
[----:B------:R-:W2:Y:S01]  /*33d0*/  LDS.U16 R146, [R92+0x1e] ;  /* 0x00001e005c927984 */ /* 0x000ea20000000400 */
[----:B------:R-:W3:Y:S01]  /*33e0*/  MUFU.RCP R66, R66 ;  /* 0x0000004200427308 */ /* 0x000ee20000001000 */
[----:B------:R-:W-:-:S02]  /*33f0*/  PRMT R143, RZ, 0x5410, R54 ;  /* 0x00005410ff8f7816 */ /* 0x000fc40000000036 */
[----:B------:R-:W-:Y:S01]  /*3400*/  PRMT R138, RZ, 0x5410, R138 ;  /* 0x00005410ff8a7816 */ /* 0x000fe2000000008a */
[----:B------:R-:W-:-:S04]  /*3410*/  FADD.FTZ R67, R75, 1 ;  /* 0x3f8000004b437421 */ /* 0x000fc80000010000 */
[----:B------:R4:W0:Y:S01]  /*3420*/  MUFU.RCP R54, R70 ;  /* 0x0000004600367308 */ /* 0x0008220000001000 */
[----:B-----5:R-:W-:-:S07]  /*3430*/  PRMT R140, RZ, 0x5410, R140 ;  /* 0x00005410ff8c7816 */ /* 0x020fce000000008c */
[----:B------:R-:W5:Y:S01]  /*3440*/  MUFU.RCP R68, R68 ;  /* 0x0000004400447308 */ /* 0x000f620000001000 */
[----:B----4-:R-:W-:-:S04]  /*3450*/  FMUL.FTZ R70, R143, R138 ;  /* 0x0000008a8f467220 */ /* 0x010fc80000410000 */
[----:B------:R-:W-:-:S03]  /*3460*/  FMUL.FTZ R70, R65, R70 ;  /* 0x0000004641467220 */ /* 0x000fc60000410000 */
[----:B------:R4:W0:Y:S01]  /*3470*/  MUFU.RCP R69, R73 ;  /* 0x0000004900457308 */ /* 0x0008220000001000 */
[----:B---3--:R-:W-:Y:S02]  /*3480*/  FADD.FTZ R74, -R66, 1 ;  /* 0x3f800000424a7421 */ /* 0x008fe40000010100 */
[----:B------:R-:W-:-:S05]  /*3490*/  FMUL.FTZ R71, R70, R71 ;  /* 0x0000004746477220 */ /* 0x000fca0000410000 */
[----:B------:R-:W3:Y:S01]  /*34a0*/  MUFU.RCP R67, R67 ;  /* 0x0000004300437308 */ /* 0x000ee20000001000 */
[----:B----4-:R-:W-:Y:S02]  /*34b0*/  FMUL.FTZ R73, R141, R140 ;  /* 0x0000008c8d497220 */ /* 0x010fe40000410000 */
[----:B------:R-:W-:Y:S02]  /*34c0*/  FFMA.FTZ R74, R43, R74, 1 ;  /* 0x3f8000002b4a7423 */ /* 0x000fe4000001004a */
[----:B------:R-:W-:-:S03]  /*34d0*/  FMUL.FTZ R73, R66, R73 ;  /* 0x0000004942497220 */ /* 0x000fc60000410000 */
[----:B------:R4:W1:Y:S01]  /*34e0*/  MUFU.RCP R70, R76 ;  /* 0x0000004c00467308 */ /* 0x0008620000001000 */
[----:B------:R-:W-:Y:S01]  /*34f0*/  FMUL.FTZ R73, R73, R74 ;  /* 0x0000004a49497220 */ /* 0x000fe20000410000 */
[----:B------:R-:W-:Y:S01]  /*3500*/  PRMT R34, RZ, 0x5410, R34 ;  /* 0x00005410ff227816 */ /* 0x000fe20000000022 */
[----:B0-----:R-:W-:Y:S01]  /*3510*/  FADD.FTZ R148, -R54, 1 ;  /* 0x3f80000036947421 */ /* 0x001fe20000010100 */
[----:B------:R-:W-:Y:S01]  /*3520*/  PRMT R151, RZ, 0x5410, R151 ;  /* 0x00005410ff977816 */ /* 0x000fe20000000097 */
[----:B-----5:R-:W-:Y:S01]  /*3530*/  FADD.FTZ R74, -R68, 1 ;  /* 0x3f800000444a7421 */ /* 0x020fe20000010100 */
[----:B------:R-:W-:Y:S02]  /*3540*/  PRMT R40, RZ, 0x5410, R40 ;  /* 0x00005410ff287816 */ /* 0x000fe40000000028 */
[----:B------:R-:W0:Y:S01]  /*3550*/  MUFU.RCP R53, R53 ;  /* 0x0000003500357308 */ /* 0x000e220000001000 */
[----:B------:R-:W-:Y:S01]  /*3560*/  PRMT R38, RZ, 0x5410, R38 ;  /* 0x00005410ff267816 */ /* 0x000fe20000000026 */
[----:B------:R-:W-:Y:S01]  /*3570*/  FADD.FTZ R155, -R69, 1 ;  /* 0x3f800000459b7421 */ /* 0x000fe20000010100 */
[----:B------:R-:W-:-:S02]  /*3580*/  PRMT R147, RZ, 0x5410, R147 ;  /* 0x00005410ff937816 */ /* 0x000fc40000000093 */
[----:B------:R-:W-:-:S03]  /*3590*/  PRMT R149, RZ, 0x5410, R149 ;  /* 0x00005410ff957816 */ /* 0x000fc60000000095 */
[----:B------:R-:W5:Y:S01]  /*35a0*/  MUFU.RCP R55, R55 ;  /* 0x0000003700377308 */ /* 0x000f620000001000 */
[----:B------:R-:W-:Y:S02]  /*35b0*/  FFMA.FTZ R150, R47, R148, 1 ;  /* 0x3f8000002f967423 */ /* 0x000fe40000010094 */
[----:B----4-:R-:W-:Y:S02]  /*35c0*/  FFMA.FTZ R76, R45, R74, 1 ;  /* 0x3f8000002d4c7423 */ /* 0x010fe4000001004a */
[----:B------:R-:W-:Y:S02]  /*35d0*/  FFMA.FTZ R157, R46, R155, 1 ;  /* 0x3f8000002e9d7423 */ /* 0x000fe4000001009b */
[----:B------:R-:W-:Y:S02]  /*35e0*/  FMUL.FTZ R148, R34, R151 ;  /* 0x0000009722947220 */ /* 0x000fe40000410000 */
[----:B---3--:R-:W-:Y:S02]  /*35f0*/  FADD.FTZ R75, -R67, 1 ;  /* 0x3f800000434b7421 */ /* 0x008fe40000010100 */
[----:B------:R-:W-:-:S02]  /*3600*/  FMUL.FTZ R74, R40, R147 ;  /* 0x00000093284a7220 */ /* 0x000fc40000410000 */
[----:B------:R-:W-:Y:S01]  /*3610*/  FMUL.FTZ R155, R38, R149 ;  /* 0x00000095269b7220 */ /* 0x000fe20000410000 */
[----:B------:R-:W-:Y:S01]  /*3620*/  F2FP.BF16.PACK_AB R154, R7, R4 ;  /* 0x00000004079a723e */ /* 0x000fe200000010ff */
[----:B------:R-:W-:Y:S01]  /*3630*/  BAR.SYNC.DEFER_BLOCKING 0x0 ;  /* 0x0000000000007b1d */ /* 0x000fe20000010000 */
[----:B------:R-:W-:Y:S01]  /*3640*/  FMUL.FTZ R148, R69, R148 ;  /* 0x0000009445947220 */ /* 0x000fe20000410000 */
[----:B------:R-:W-:Y:S01]  /*3650*/  PRMT R29, RZ, 0x5410, R29 ;  /* 0x00005410ff1d7816 */ /* 0x000fe2000000001d */
[----:B------:R-:W-:Y:S01]  /*3660*/  FFMA.FTZ R75, R44, R75, 1 ;  /* 0x3f8000002c4b7423 */ /* 0x000fe2000001004b */
[----:B-1----:R-:W-:Y:S01]  /*3670*/  PRMT R142, RZ, 0x5410, R142 ;  /* 0x00005410ff8e7816 */ /* 0x002fe2000000008e */
[----:B------:R-:W-:Y:S01]  /*3680*/  FMUL.FTZ R74, R67, R74 ;  /* 0x0000004a434a7220 */ /* 0x000fe20000410000 */
[----:B------:R-:W-:Y:S01]  /*3690*/  PRMT R27, RZ, 0x5410, R27 ;  /* 0x00005410ff1b7816 */ /* 0x000fe2000000001b */
[----:B------:R-:W-:Y:S01]  /*36a0*/  FMUL.FTZ R155, R68, R155 ;  /* 0x0000009b449b7220 */ /* 0x000fe20000410000 */
[----:B------:R-:W-:Y:S01]  /*36b0*/  PRMT R26, RZ, 0x5410, R26 ;  /* 0x00005410ff1a7816 */ /* 0x000fe2000000001a */
[----:B------:R-:W-:Y:S01]  /*36c0*/  FADD.FTZ R4, -R70, 1 ;  /* 0x3f80000046047421 */ /* 0x000fe20000010100 */
[----:B------:R-:W-:-:S02]  /*36d0*/  PRMT R25, RZ, 0x5410, R25 ;  /* 0x00005410ff197816 */ /* 0x000fc40000000019 */
[----:B------:R-:W-:Y:S02]  /*36e0*/  PRMT R144, RZ, 0x5410, R144 ;  /* 0x00005410ff907816 */ /* 0x000fe40000000090 */
[----:B------:R-:W-:Y:S02]  /*36f0*/  PRMT R153, RZ, 0x5410, R153 ;  /* 0x00005410ff997816 */ /* 0x000fe40000000099 */
[----:B--2---:R-:W-:Y:S01]  /*3700*/  PRMT R146, RZ, 0x5410, R146 ;  /* 0x00005410ff927816 */ /* 0x004fe20000000092 */
[----:B------:R-:W-:Y:S02]  /*3710*/  FMUL.FTZ R157, R148, R157 ;  /* 0x0000009d949d7220 */ /* 0x000fe40000410000 */
[----:B------:R-:W-:Y:S02]  /*3720*/  FMUL.FTZ R74, R74, R75 ;  /* 0x0000004b4a4a7220 */ /* 0x000fe40000410000 */
[----:B------:R-:W-:Y:S02]  /*3730*/  FMUL.FTZ R76, R155, R76 ;  /* 0x0000004c9b4c7220 */ /* 0x000fe40000410000 */
[----:B------:R-:W-:-:S02]  /*3740*/  FFMA.FTZ R148, R51, R4, 1 ;  /* 0x3f80000033947423 */ /* 0x000fc40000010004 */
[----:B------:R-:W-:Y:S02]  /*3750*/  FMUL.FTZ R159, R29, R142 ;  /* 0x0000008e1d9f7220 */ /* 0x000fe40000410000 */
[----:B0-----:R-:W-:Y:S02]  /*3760*/  FADD.FTZ R7, -R53, 1 ;  /* 0x3f80000035077421 */ /* 0x001fe40000010100 */
[----:B-----5:R-:W-:Y:S02]  /*3770*/  FADD.FTZ R155, -R55, 1 ;  /* 0x3f800000379b7421 */ /* 0x020fe40000010100 */
[----:B------:R-:W-:Y:S02]  /*3780*/  FMUL.FTZ R4, R27, R144 ;  /* 0x000000901b047220 */ /* 0x000fe40000410000 */
        /* <DEDUP_REMOVED lines=9> */
[----:B------:R-:W-:Y:S01]  /*3820*/  FMUL.FTZ R150, R159, R150 ;  /* 0x000000969f967220 */ /* 0x000fe20000410000 */
[----:B------:R-:W-:Y:S01]  /*3830*/  F2FP.BF16.PACK_AB R9, R72, R9 ;  /* 0x000000094809723e */ /* 0x000fe200000010ff */
[----:B------:R-:W-:-:S02]  /*3840*/  FMUL.FTZ R7, R4, R7 ;  /* 0x0000000704077220 */ /* 0x000fc40000410000 */
[----:B------:R-:W-:Y:S02]  /*3850*/  FMUL.FTZ R75, R75, R148 ;  /* 0x000000944b4b7220 */ /* 0x000fe40000410000 */
[----:B------:R-:W-:Y:S01]  /*3860*/  FMUL.FTZ R152, R152, R155 ;  /* 0x0000009b98987220 */ /* 0x000fe20000410000 */
        /* <DEDUP_REMOVED lines=10> */
[----:B------:R-:W-:-:S03]  /*3910*/  PRMT R71, R73, 0x7632, R71 ;  /* 0x0000763249477816 */ /* 0x000fc60000000047 */
[----:B------:R1:W-:Y:S04]  /*3920*/  STS.U16 [R92+0x4], R5 ;  /* 0x000004055c007388 */ /* 0x0003e80000000400 */
[----:B------:R2:W-:Y:S01]  /*3930*/  STS.U16 [R92+0x6], R8 ;  /* 0x000006085c007388 */ /* 0x0005e20000000400 */
[----:B0-----:R-:W-:-:S03]  /*3940*/  PRMT R4, R6, 0x7632, R4 ;  /* 0x0000763206047816 */ /* 0x001fc60000000004 */
[----:B------:R0:W-:Y:S01]  /*3950*/  STS.U16 [R92+0x8], R9 ;  /* 0x000008095c007388 */ /* 0x0001e20000000400 */
[----:B-1----:R-:W-:-:S03]  /*3960*/  PRMT R5, R76, 0x7632, R5 ;  /* 0x000076324c057816 */ /* 0x002fc60000000005 */
[----:B------:R1:W-:Y:S01]  /*3970*/  STS.U16 [R92+0xa], R72 ;  /* 0x00000a485c007388 */ /* 0x0003e20000000400 */
[----:B--2---:R-:W-:-:S03]  /*3980*/  PRMT R8, R7, 0x7632, R8 ;  /* 0x0000763207087816 */ /* 0x004fc60000000008 */
[----:B------:R2:W-:Y:S01]  /*3990*/  STS.U16 [R92+0xc], R6 ;  /* 0x00000c065c007388 */ /* 0x0005e20000000400 */
[C---:B0-----:R-:W-:Y:S02]  /*39a0*/  PRMT R9, R75.reuse, 0x7610, R9 ;  /* 0x000076104b097816 */ /* 0x041fe40000000009 */
[----:B-1----:R-:W-:Y:S01]  /*39b0*/  PRMT R72, R75, 0x7632, R72 ;  /* 0x000076324b487816 */ /* 0x002fe20000000048 */
[----:B------:R-:W-:Y:S01]  /*39c0*/  STS.U16 [R92], R154 ;  /* 0x0000009a5c007388 */ /* 0x000fe20000000400 */
[----:B--2---:R-:W-:-:S03]  /*39d0*/  MOV R6, UR30 ;  /* 0x0000001e00067c02 */ /* 0x004fc60008000f00 */
        /* <DEDUP_REMOVED lines=29> */
[----:B------:R-:W-:-:S02]  /*3bb0*/  UIMAD UR7, UR36, UR18, URZ ;  /* 0x00000012240772a4 */ /* 0x000fc4000f8e023f */
[----:B------:R-:W-:Y:S02]  /*3bc0*/  UIMAD.WIDE.U32 UR8, UR35, UR18, URZ ;  /* 0x00000012230872a5 */ /* 0x000fe4000f8e003f */
[----:B------:R-:W-:Y:S01]  /*3bd0*/  UIMAD UR18, UR35, UR19, UR7 ;  /* 0x00000013231272a4 */ /* 0x000fe2000f8e0207 */
[----:B0-----:R-:W-:Y:S01]  /*3be0*/  P2R R4, PR, RZ, 0x40 ;  /* 0x00000040ff047803 */ /* 0x001fe20000000000 */
[----:B------:R-:W-:Y:S01]  /*3bf0*/  BSSY B0, `(.L_x_5266) ;  /* 0x0000012000007945 */ /* 0x000fe20003800000 */
[----:B------:R-:W-:Y:S01]  /*3c00*/  IADD3 R4, P1, R2, UR37, RZ ;  /* 0x0000002502047c10 */ /* 0x000fe2000ff3e0ff */
[----:B------:R-:W-:-:S03]  /*3c10*/  UIADD3 UR7, UR9, UR18, URZ ;  /* 0x0000001209077290 */ /* 0x000fc6000fffe03f */
[----:B-1----:R-:W-:Y:S02]  /*3c20*/  IADD3.X R5, R3, UR38, RZ, P1, !PT ;  /* 0x0000002603057c10 */ /* 0x002fe40008ffe4ff */
[----:B--2---:R-:W-:-:S13]  /*3c30*/  ISETP.GE.AND P0, PT, R2, R72, PT ;  /* 0x000000480200720c */ /* 0x004fda0003f06270 */
        /* <DEDUP_REMOVED lines=13> */
.L_x_5267:
[----:B------:R-:W-:Y:S05]  /*3d10*/  BSYNC B0 ;  /* 0x0000000000007941 */ /* 0x000fea0003800000 */
.L_x_5266:
        /* <DEDUP_REMOVED lines=12> */
[----:B------:R-:W-:Y:S01]  /*3de0*/  FMUL.FTZ R30, R30, R59 ;  /* 0x0000003b1e1e7220 */ /* 0x000fe20000410000 */
[----:B------:R-:W-:Y:S01]  /*3df0*/  ISETP.GE.AND P2, PT, R123, R72, PT ;  /* 0x000000487b00720c */ /* 0x000fe20003f46270 */
[----:B------:R-:W-:Y:S01]  /*3e00*/  UIADD3.X UR8, UR31, UR8, UR9, UP0, !UPT ;  /* 0x000000081f087290 */ /* 0x000fe200087fe409 */
[----:B0-----:R-:W-:Y:S01]  /*3e10*/  MOV R8, UR7 ;  /* 0x0000000700087c02 */ /* 0x001fe20008000f00 */
[----:B------:R-:W-:Y:S01]  /*3e20*/  FMUL.FTZ R32, R32, R61 ;  /* 0x0000003d20207220 */ /* 0x000fe20000410000 */
[----:B------:R-:W-:Y:S01]  /*3e30*/  PRMT R24, RZ, 0x5410, R24 ;  /* 0x00005410ff187816 */ /* 0x000fe20000000018 */
[----:B------:R-:W-:Y:S01]  /*3e40*/  FMUL.FTZ R35, R35, R56 ;  /* 0x0000003823237220 */ /* 0x000fe20000410000 */
[----:B------:R-:W-:Y:S01]  /*3e50*/  LEA R6, P1, R8, R6, 0x1 ;  /* 0x0000000608067211 */ /* 0x000fe200078208ff */
[----:B------:R-:W-:Y:S01]  /*3e60*/  IMAD.U32 R9, RZ, RZ, UR8 ;  /* 0x00000008ff097e24 */ /* 0x000fe2000f8e00ff */
[----:B------:R-:W-:Y:S01]  /*3e70*/  PRMT R23, RZ, 0x5410, R23 ;  /* 0x00005410ff177816 */ /* 0x000fe20000000017 */
        /* <DEDUP_REMOVED lines=8> */
[----:B------:R0:W-:Y:S01]  /*3f00*/  @!P0 STG.E.U16 [R6.64+-0x380], R75 ;  /* 0xfffc804b06008986 */ /* 0x0001e2000c101520 */
        /* <DEDUP_REMOVED lines=44> */
[----:B------:R-:W-:-:S02]  /*41d0*/  FADD.FTZ R76, R24, UR5 ;  /* 0x00000005184c7e21 */ /* 0x000fc40008010000 */
[----:B0-----:R-:W-:Y:S01]  /*41e0*/  FADD.FTZ R75, R23, UR5 ;  /* 0x00000005174b7e21 */ /* 0x001fe20008010000 */
[----:B------:R-:W-:Y:S01]  /*41f0*/  @!P3 STG.E.U16 [R6.64+-0x40], R179 ;  /* 0xffffc0b30600b986 */ /* 0x000fe2000c101520 */
[----:B------:R-:W-:Y:S02]  /*4200*/  FADD.FTZ R74, R22, UR5 ;  /* 0x00000005164a7e21 */ /* 0x000fe40008010000 */
[----:B------:R-:W-:Y:S01]  /*4210*/  FADD.FTZ R71, R19, UR5 ;  /* 0x0000000513477e21 */ /* 0x000fe20008010000 */
[----:B------:R-:W-:Y:S01]  /*4220*/  @!P2 STG.E.U16 [R6.64+-0x280], R161 ;  /* 0xfffd80a10600a986 */ /* 0x000fe2000c101520 */
[----:B------:R-:W-:Y:S01]  /*4230*/  ISETP.GE.AND P2, PT, R125, R72, PT ;  /* 0x000000487d00720c */ /* 0x000fe20003f46270 */
[----:B------:R-:W-:Y:S02]  /*4240*/  FADD.FTZ R72, R20, UR5 ;  /* 0x0000000514487e21 */ /* 0x000fe40008010000 */
[----:B------:R-:W-:Y:S02]  /*4250*/  FADD.FTZ R70, R18, UR5 ;  /* 0x0000000512467e21 */ /* 0x000fe40008010000 */
[----:B------:R-:W-:-:S02]  /*4260*/  FADD.FTZ R69, R17, UR5 ;  /* 0x0000000511457e21 */ /* 0x000fc40008010000 */
[----:B------:R-:W-:Y:S02]  /*4270*/  FADD.FTZ R68, R16, UR5 ;  /* 0x0000000510447e21 */ /* 0x000fe40008010000 */
[----:B------:R-:W-:Y:S02]  /*4280*/  FADD.FTZ R67, R15, UR5 ;  /* 0x000000050f437e21 */ /* 0x000fe40008010000 */
[----:B------:R-:W-:Y:S02]  /*4290*/  FADD.FTZ R66, R14, UR5 ;  /* 0x000000050e427e21 */ /* 0x000fe40008010000 */
[----:B------:R0:W-:Y:S01]  /*42a0*/  @!P2 STG.E.U16 [R6.64+-0x3c0], R73 ;  /* 0xfffc40490600a986 */ /* 0x0001e2000c101520 */
[----:B------:R-:W-:Y:S02]  /*42b0*/  FADD.FTZ R65, R13, UR5 ;  /* 0x000000050d417e21 */ /* 0x000fe40008010000 */
[----:B------:R-:W-:Y:S02]  /*42c0*/  FADD.FTZ R64, R12, UR5 ;  /* 0x000000050c407e21 */ /* 0x000fe40008010000 */
[----:B------:R-:W-:-:S02]  /*42d0*/  FADD.FTZ R63, R11, UR5 ;  /* 0x000000050b3f7e21 */ /* 0x000fc40008010000 */
[----:B------:R-:W-:Y:S02]  /*42e0*/  FADD.FTZ R62, R10, UR5 ;  /* 0x000000050a3e7e21 */ /* 0x000fe40008010000 */
[----:B------:R-:W-:Y:S02]  /*42f0*/  FADD.FTZ R61, R0, UR5 ;  /* 0x00000005003d7e21 */ /* 0x000fe40008010000 */
[----:B------:R-:W-:Y:S02]  /*4300*/  FMUL.FTZ R58, R58, R35 ;  /* 0x000000233a3a7220 */ /* 0x000fe40000410000 */
[----:B0-----:R-:W-:Y:S02]  /*4310*/  FADD.FTZ R73, R21, UR5 ;  /* 0x0000000515497e21 */ /* 0x001fe40008010000 */
        /* <DEDUP_REMOVED lines=32> */
[----:B------:R-:W-:Y:S01]  /*4520*/  UIMAD.WIDE.U32 UR8, UR35, UR18, URZ ;  /* 0x00000012230872a5 */ /* 0x000fe2000f8e003f */
[----:B------:R-:W-:Y:S01]  /*4530*/  FMUL.FTZ R8, R8, R147 ;  /* 0x0000009308087220 */ /* 0x000fe20000410000 */
[----:B------:R-:W-:Y:S01]  /*4540*/  F2FP.BF16.PACK_AB R37, R134, R37 ;  /* 0x000000258625723e */ /* 0x000fe200000010ff */
[----:B------:R-:W-:Y:S01]  /*4550*/  FMUL.FTZ R45, R45, R149 ;  /* 0x000000952d2d7220 */ /* 0x000fe20000410000 */
[----:B------:R0:W-:Y:S01]  /*4560*/  STS.U16 [R92+0x2], R6 ;  /* 0x000002065c007388 */ /* 0x0001e20000000400 */
        /* <DEDUP_REMOVED lines=8> */
[----:B------:R-:W-:Y:S01]  /*45f0*/  UIMAD UR18, UR35, UR19, UR7 ;  /* 0x00000013231272a4 */ /* 0x000fe2000f8e0207 */
[----:B0-----:R-:W-:Y:S01]  /*4600*/  PRMT R6, R41, 0x7632, R6 ;  /* 0x0000763229067816 */ /* 0x001fe20000000006 */
[----:B------:R-:W-:Y:S01]  /*4610*/  STS.U16 [R92], R28 ;  /* 0x0000001c5c007388 */ /* 0x000fe20000000400 */
[----:B------:R-:W-:Y:S01]  /*4620*/  F2FP.BF16.PACK_AB R9, R9, R152 ;  /* 0x000000980909723e */ /* 0x000fe200000010ff */
[----:B------:R-:W-:Y:S01]  /*4630*/  UIADD3 UR7, UR9, UR18, URZ ;  /* 0x0000001209077290 */ /* 0x000fe2000fffe03f */
[----:B------:R-:W-:Y:S01]  /*4640*/  PRMT R11, R37, 0x7632, R11 ;  /* 0x00007632250b7816 */ /* 0x000fe2000000000b */
[----:B------:R0:W-:Y:S01]  /*4650*/  STS.U16 [R92+0xe], R6 ;  /* 0x00000e065c007388 */ /* 0x0001e20000000400 */
[----:B------:R-:W-:Y:S01]  /*4660*/  PRMT R12, R8, 0x7632, R12 ;  /* 0x00007632080c7816 */ /* 0x000fe2000000000c */
[----:B------:R-:W-:Y:S01]  /*4670*/  BSSY B0, `(.L_x_5269) ;  /* 0x0000035000007945 */ /* 0x000fe20003800000 */
[----:B-1----:R-:W-:Y:S01]  /*4680*/  PRMT R10, R0, 0x7632, R10 ;  /* 0x00007632000a7816 */ /* 0x002fe2000000000a */
[----:B------:R-:W-:Y:S01]  /*4690*/  STS.U16 [R92+0x4], R33 ;  /* 0x000004215c007388 */ /* 0x000fe20000000400 */
[----:B------:R-:W-:-:S02]  /*46a0*/  PRMT R14, R7, 0x7632, R14 ;  /* 0x00007632070e7816 */ /* 0x000fc4000000000e */
[----:B------:R-:W-:Y:S01]  /*46b0*/  PRMT R16, R9, 0x7632, R16 ;  /* 0x0000763209107816 */ /* 0x000fe20000000010 */
        /* <DEDUP_REMOVED lines=48> */
.L_x_5270:
[----:B------:R-:W-:Y:S05]  /*49c0*/  BSYNC B0 ;  /* 0x0000000000007941 */ /* 0x000fea0003800000 */
.L_x_5269:
        /* <DEDUP_REMOVED lines=43> */
.L_x_5268:
[----:B------:R-:W-:Y:S01]  /*4c80*/  PRMT R0, RZ, 0x5410, R215 ;  /* 0x00005410ff007816 */ /* 0x000fe200000000d7 */
[----:B------:R-:W-:Y:S01]  /*4c90*/  BAR.SYNC.DEFER_BLOCKING 0x0 ;  /* 0x0000000000007b1d */ /* 0x000fe20000010000 */
[----:B0-----:R-:W-:Y:S01]  /*4ca0*/  PRMT R6, RZ, 0x5410, R91 ;  /* 0x00005410ff067816 */ /* 0x001fe2000000005b */
        /* <DEDUP_REMOVED lines=54> */
[----:B------:R-:W-:Y:S02]  /*5010*/  FFMA.FTZ R7, R46, R0, R7 ;  /* 0x000000002e077223 */ /* 0x000fe40000010007 */
[----:B------:R-:W-:Y:S02]  /*5020*/  IMAD.MOV.U32 R0, RZ, RZ, RZ ;  /* 0x000000ffff007224 */ /* 0x000fe400078e00ff */
[----:B------:R-:W-:-:S06]  /*5030*/  FFMA.FTZ R133, R44, R133, R7 ;  /* 0x000000852c857223 */ /* 0x000fcc0000010007 */
        /* <DEDUP_REMOVED lines=9> */
.L_x_5308:
[----:B------:R-:W-:Y:S01]  /*50d0*/  USHF.R.S32.HI UR39, URZ, 0x1f, UR7 ;  /* 0x0000001f3f277899 */ /* 0x000fe20008011407 */
[----:B------:R-:W-:Y:S01]  /*50e0*/  IMAD.U32 R9, RZ, RZ, UR7 ;  /* 0x00000007ff097e24 */ /* 0x000fe2000f8e00ff */
[----:B------:R-:W-:Y:S01]  /*50f0*/  ULDC.64 UR18, c[0x0][0x1a0] ;  /* 0x0000680000127ab9 */ /* 0x000fe20000000a00 */
[C---:B------:R-:W-:Y:S01]  /*5100*/  LOP3.LUT R125, R2.reuse, 0x20, RZ, 0xfc, !PT ;  /* 0x00000020027d7812 */ /* 0x040fe200078efcff */
[----:B------:R-:W-:Y:S01]  /*5110*/  ULDC UR30, c[0x0][0x168] ;  /* 0x00005a00001e7ab9 */ /* 0x000fe20000000800 */
[----:B------:R-:W-:Y:S01]  /*5120*/  IMAD.WIDE.U32 R8, R9, c[0x0][0x1a0], R2 ;  /* 0x0000680009087a25 */ /* 0x000fe200078e0002 */
[----:B------:R-:W-:Y:S01]  /*5130*/  UIMAD UR18, UR39, UR18, URZ ;  /* 0x00000012271272a4 */ /* 0x000fe2000f8e023f */
[C---:B------:R-:W-:Y:S01]  /*5140*/  LOP3.LUT R124, R2.reuse, 0x40, RZ, 0xfc, !PT ;  /* 0x00000040027c7812 */ /* 0x040fe200078efcff */
[----:B------:R-:W-:Y:S01]  /*5150*/  UIADD3 UR30, -UR37, UR30, URZ ;  /* 0x0000001e251e7290 */ /* 0x000fe2000fffe13f */
[----:B------:R-:W-:Y:S01]  /*5160*/  LOP3.LUT R123, R2, 0x60, RZ, 0xfc, !PT ;  /* 0x00000060027b7812 */ /* 0x000fe200078efcff */
[----:B------:R-:W-:Y:S01]  /*5170*/  UIMAD UR18, UR7, UR19, UR18 ;  /* 0x00000013071272a4 */ /* 0x000fe2000f8e0212 */
[----:B------:R-:W-:Y:S01]  /*5180*/  LEA R6, P0, R8, R127, 0x1 ;  /* 0x0000007f08067211 */ /* 0x000fe200078008ff */
[----:B------:R-:W-:Y:S01]  /*5190*/  ULDC.64 UR20, c[0x0][0x180] ;  /* 0x0000600000147ab9 */ /* 0x000fe20000000a00 */
[----:B------:R-:W-:-:S02]  /*51a0*/  LOP3.LUT R122, R2, 0x80, RZ, 0xfc, !PT ;  /* 0x00000080027a7812 */ /* 0x000fc400078efcff */
[----:B------:R-:W-:Y:S02]  /*51b0*/  ISETP.GE.AND P1, PT, R2, UR30, PT ;  /* 0x0000001e02007c0c */ /* 0x000fe4000bf26270 */
[----:B------:R-:W-:Y:S02]  /*51c0*/  ISETP.GE.AND P2, PT, R125, UR30, PT ;  /* 0x0000001e7d007c0c */ /* 0x000fe4000bf46270 */
[----:B------:R-:W-:Y:S02]  /*51d0*/  ISETP.GE.AND P3, PT, R124, UR30, PT ;  /* 0x0000001e7c007c0c */ /* 0x000fe4000bf66270 */
[----:B------:R-:W-:Y:S02]  /*51e0*/  IADD3 R7, R9, UR18, RZ ;  /* 0x0000001209077c10 */ /* 0x000fe4000fffe0ff */
[----:B------:R-:W-:Y:S02]  /*51f0*/  ISETP.GE.AND P4, PT, R123, UR30, PT ;  /* 0x0000001e7b007c0c */ /* 0x000fe4000bf86270 */
[----:B------:R-:W-:-:S02]  /*5200*/  PRMT R9, RZ, 0x7610, R9 ;  /* 0x00007610ff097816 */ /* 0x000fc40000000009 */
[----:B------:R-:W-:Y:S02]  /*5210*/  LEA.HI.X R7, R8, R126, R7, 0x1, P0 ;  /* 0x0000007e08077211 */ /* 0x000fe400000f0c07 */
[----:B------:R-:W-:Y:S02]  /*5220*/  PRMT R8, RZ, 0x7610, R8 ;  /* 0x00007610ff087816 */ /* 0x000fe40000000008 */
[----:B------:R-:W-:Y:S01]  /*5230*/  PRMT R11, RZ, 0x7610, R11 ;  /* 0x00007610ff0b7816 */ /* 0x000fe2000000000b */
[----:B--2---:R0:W2:Y:S01]  /*5240*/  @!P1 LDG.E.U16 R9, [R6.64] ;  /* 0x0000002006099981 */ /* 0x0040a2000c1e1500 */
[C---:B------:R-:W-:Y:S02]  /*5250*/  LOP3.LUT R121, R2.reuse, 0xa0, RZ, 0xfc, !PT ;  /* 0x000000a002797812 */ /* 0x040fe400078efcff */
[----:B------:R-:W-:Y:S01]  /*5260*/  PRMT R10, RZ, 0x7610, R10 ;  /* 0x00007610ff0a7816 */ /* 0x000fe2000000000a */
[----:B---3--:R0:W3:Y:S01]  /*5270*/  @!P2 LDG.E.U16 R8, [R6.64+0x40] ;  /* 0x000040200608a981 */ /* 0x0080e2000c1e1500 */
[----:B------:R-:W-:-:S02]  /*5280*/  LOP3.LUT R120, R2, 0xc0, RZ, 0xfc, !PT ;  /* 0x000000c002787812 */ /* 0x000fc400078efcff */
[C---:B------:R-:W-:Y:S01]  /*5290*/  LOP3.LUT R119, R2.reuse, 0xe0, RZ, 0xfc, !PT ;  /* 0x000000e002777812 */ /* 0x040fe200078efcff */
[----:B------:R0:W4:Y:S01]  /*52a0*/  @!P3 LDG.E.U16 R11, [R6.64+0x80] ;  /* 0x00008020060bb981 */ /* 0x000122000c1e1500 */
[----:B------:R-:W-:Y:S02]  /*52b0*/  LOP3.LUT R118, R2, 0x100, RZ, 0xfc, !PT ;  /* 0x0000010002767812 */ /* 0x000fe400078efcff */
[----:B------:R-:W-:Y:S01]  /*52c0*/  ISETP.GE.AND P5, PT, R122, UR30, PT ;  /* 0x0000001e7a007c0c */ /* 0x000fe2000bfa6270 */
[----:B------:R0:W4:Y:S01]  /*52d0*/  @!P4 LDG.E.U16 R10, [R6.64+0xc0] ;  /* 0x0000c020060ac981 */ /* 0x000122000c1e1500 */
[----:B------:R-:W-:Y:S02]  /*52e0*/  LOP3.LUT R117, R2, 0x120, RZ, 0xfc, !PT ;  /* 0x0000012002757812 */ /* 0x000fe400078efcff */
[----:B------:R-:W-:Y:S02]  /*52f0*/  ISETP.GE.AND P0, PT, R121, UR30, PT ;  /* 0x0000001e79007c0c */ /* 0x000fe4000bf06270 */
        /* <DEDUP_REMOVED lines=18> */
[----:B------:R-:W-:Y:S02]  /*5420*/  LOP3.LUT R112, R2, 0x1c0, RZ, 0xfc, !PT ;  /* 0x000001c002707812 */ /* 0x000fe400078efcff */
[----:B------:R-:W-:Y:S01]  /*5430*/  ISETP.GE.AND P5, PT, R116, UR30, PT ;  /* 0x0000001e74007c0c */ /* 0x000fe2000bfa6270 */
[----:B------:R0:W4:Y:S01]  /*5440*/  @!P3 LDG.E.U16 R139, [R6.64+0x200] ;  /* 0x00020020068bb981 */ /* 0x000122000c1e1500 */
[----:B------:R-:W-:Y:S02]  /*5450*/  LOP3.LUT R111, R2, 0x1e0, RZ, 0xfc, !PT ;  /* 0x000001e0026f7812 */ /* 0x000fe400078efcff */
[----:B------:R-:W-:Y:S01]  /*5460*/  ISETP.GE.AND P0, PT, R115, UR30, PT ;  /* 0x0000001e73007c0c */ /* 0x000fe2000bf06270 */
[----:B------:R0:W4:Y:S01]  /*5470*/  @!P4 LDG.E.U16 R134, [R6.64+0x240] ;  /* 0x000240200686c981 */ /* 0x000122000c1e1500 */
        /* <DEDUP_REMOVED lines=16> */
[----:B------:R-:W-:-:S02]  /*5580*/  UIMAD.WIDE.U32 UR18, UR16, UR20, URZ ;  /* 0x00000014101272a5 */ /* 0x000fc4000f8e003f */
[----:B------:R-:W-:-:S04]  /*5590*/  UIMAD UR20, UR17, UR20, URZ ;  /* 0x00000014111472a4 */ /* 0x000fc8000f8e023f */
        /* <DEDUP_REMOVED lines=10> */
[----:B0-----:R-:W-:-:S05]  /*5640*/  IMAD.U32 R6, RZ, RZ, UR20 ;  /* 0x00000014ff067e24 */ /* 0x001fca000f8e00ff */
[----:B------:R-:W-:Y:S01]  /*5650*/  MOV R7, UR21 ;  /* 0x0000001500077c02 */ /* 0x000fe20008000f00 */
[----:B------:R-:W-:-:S04]  /*5660*/  ULDC.64 UR20, c[0x0][0x1b8] ;  /* 0x00006e0000147ab9 */ /* 0x000fc80000000a00 */
        /* <DEDUP_REMOVED lines=14> */
[----:B------:R-:W-:Y:S01]  /*5750*/  IMAD.U32 R7, RZ, RZ, UR21 ;  /* 0x00000015ff077e24 */ /* 0x000fe2000f8e00ff */
[----:B--2---:R-:W-:Y:S04]  /*5760*/  STS.U16 [R110], R9 ;  /* 0x000000096e007388 */ /* 0x004fe80000000400 */
[----:B---3--:R0:W-:Y:S04]  /*5770*/  STS.U16 [R109+0x40], R8 ;  /* 0x000040086d007388 */ /* 0x0081e80000000400 */
[----:B----4-:R-:W-:Y:S04]  /*5780*/  STS.U16 [R108+0x80], R11 ;  /* 0x0000800b6c007388 */ /* 0x010fe80000000400 */
[----:B------:R-:W-:Y:S04]  /*5790*/  STS.U16 [R107+0xc0], R10 ;  /* 0x0000c00a6b007388 */ /* 0x000fe80000000400 */
[----:B------:R-:W-:Y:S04]  /*57a0*/  STS.U16 [R106+0x100], R13 ;  /* 0x0001000d6a007388 */ /* 0x000fe80000000400 */
[----:B-1----:R1:W-:Y:S04]  /*57b0*/  STS.U16 [R105+0x140], R12 ;  /* 0x0001400c69007388 */ /* 0x0023e80000000400 */
        /* <DEDUP_REMOVED lines=13> */
[----:B0-----:R-:W-:Y:S02]  /*5890*/  MOV R8, UR29 ;  /* 0x0000001d00087c02 */ /* 0x001fe40008000f00 */
[----:B------:R-:W-:Y:S01]  /*58a0*/  ISETP.NE.AND P1, PT, R129, RZ, PT ;  /* 0x000000ff8100720c */ /* 0x000fe20003f25270 */
[----:B------:R-:W-:Y:S01]  /*58b0*/  IMAD.U32 R9, RZ, RZ, UR34 ;  /* 0x00000022ff097e24 */ /* 0x000fe2000f8e00ff */
[----:B------:R-:W-:Y:S01]  /*58c0*/  ISETP.LT.OR P2, PT, R8, 0x2, P0 ;  /* 0x000000020800780c */ /* 0x000fe20000741670 */
[----:B------:R-:W0:Y:S03]  /*58d0*/  LDS.U16 R136, [R92] ;  /* 0x000000005c887984 */ /* 0x000e260000000400 */
[----:B------:R-:W-:Y:S01]  /*58e0*/  LEA R9, R9, UR7, 0x8 ;  /* 0x0000000709097c11 */ /* 0x000fe2000f8e40ff */
[----:B------:R-:W0:Y:S04]  /*58f0*/  LDS.U16 R138, [R92+0x2] ;  /* 0x000002005c8a7984 */ /* 0x000e280000000400 */
[----:B------:R-:W0:Y:S04]  /*5900*/  LDS.U16 R152, [R92+0x4] ;  /* 0x000004005c987984 */ /* 0x000e280000000400 */
[----:B------:R-:W0:Y:S04]  /*5910*/  LDS.U16 R153, [R92+0x6] ;  /* 0x000006005c997984 */ /* 0x000e280000000400 */
[----:B------:R-:W0:Y:S04]  /*5920*/  LDS.U16 R154, [R92+0x8] ;  /* 0x000008005c9a7984 */ /* 0x000e280000000400 */
[----:B------:R-:W0:Y:S04]  /*5930*/  LDS.U16 R155, [R92+0xa] ;  /* 0x00000a005c9b7984 */ /* 0x000e280000000400 */
[----:B------:R-:W0:Y:S01]  /*5940*/  LDS.U16 R156, [R92+0xc] ;  /* 0x00000c005c9c7984 */ /* 0x000e220000000400 */
[----:B------:R-:W-:-:S03]  /*5950*/  FMUL.FTZ R8, R130, 1.4426950216293334961 ;  /* 0x3fb8aa3b82087820 */ /* 0x000fc60000410000 */
[----:B------:R-:W0:Y:S01]  /*5960*/  LDS.U16 R157, [R92+0xe] ;  /* 0x00000e005c9d7984 */ /* 0x000e220000000400 */
[----:B------:R-:W-:-:S03]  /*5970*/  FMUL.FTZ R221, R76, R8 ;  /* 0x000000084cdd7220 */ /* 0x000fc60000410000 */
[----:B------:R-:W0:Y:S03]  /*5980*/  LDS.U16 R158, [R92+0x10] ;  /* 0x000010005c9e7984 */ /* 0x000e260000000400 */
[----:B------:R-:W2:Y:S01]  /*5990*/  MUFU.EX2 R221, R221 ;  /* 0x000000dd00dd7308 */ /* 0x000ea20000000800 */
[----:B------:R-:W-:Y:S01]  /*59a0*/  @P1 IADD3 R9, R129, 0x200, RZ ;  /* 0x0000020081091810 */ /* 0x000fe20007ffe0ff */
[----:B------:R-:W0:Y:S03]  /*59b0*/  LDS.U16 R159, [R92+0x12] ;  /* 0x000012005c9f7984 */ /* 0x000e260000000400 */
[----:B-1----:R-:W-:Y:S01]  /*59c0*/  SHF.L.U32 R12, R9, 0x2, RZ ;  /* 0x00000002090c7819 */ /* 0x002fe200000006ff */
[----:B------:R-:W1:Y:S04]  /*59d0*/  LDS.U16 R160, [R92+0x14] ;  /* 0x000014005ca07984 */ /* 0x000e680000000400 */
[----:B------:R-:W0:Y:S04]  /*59e0*/  LDS.U16 R161, [R92+0x16] ;  /* 0x000016005ca17984 */ /* 0x000e280000000400 */
[----:B------:R-:W0:Y:S04]  /*59f0*/  LDS.U16 R162, [R92+0x18] ;  /* 0x000018005ca27984 */ /* 0x000e280000000400 */
[----:B------:R-:W0:Y:S04]  /*5a00*/  LDS.U16 R163, [R92+0x1a] ;  /* 0x00001a005ca37984 */ /* 0x000e280000000400 */
[----:B------:R-:W0:Y:S04]  /*5a10*/  LDS.U16 R164, [R92+0x1c] ;  /* 0x00001c005ca47984 */ /* 0x000e280000000400 */
[----:B------:R-:W0:Y:S04]  /*5a20*/  LDS.U16 R165, [R92+0x1e] ;  /* 0x00001e005ca57984 */ /* 0x000e280000000400 */
[----:B--2---:R2:W-:Y:S01]  /*5a30*/  STS [R12+0xea8], R221 ;  /* 0x000ea8dd0c007388 */ /* 0x0045e20000000800 */
[----:B------:R-:W-:-:S02]  /*5a40*/  FMUL.FTZ R172, R75, R8 ;  /* 0x000000084bac7220 */ /* 0x000fc40000410000 */
[----:B------:R-:W-:Y:S02]  /*5a50*/  IMAD.U32 R10, RZ, RZ, UR29 ;  /* 0x0000001dff0a7e24 */ /* 0x000fe4000f8e00ff */
[-C--:B------:R-:W-:Y:S01]  /*5a60*/  FMUL.FTZ R171, R74, R8.reuse ;  /* 0x000000084aab7220 */ /* 0x080fe20000410000 */
[----:B------:R-:W-:Y:S01]  /*5a70*/  MOV R11, c[0x0][0x16c] ;  /* 0x00005b00000b7a02 */ /* 0x000fe20000000f00 */
[----:B------:R-:W0:Y:S01]  /*5a80*/  MUFU.EX2 R172, R172 ;  /* 0x000000ac00ac7308 */ /* 0x000e220000000800 */
[----:B------:R-:W-:Y:S01]  /*5a90*/  @!P2 IADD3 R10, R10, -0x2, RZ ;  /* 0xfffffffe0a0aa810 */ /* 0x000fe20007ffe0ff */
[----:B------:R-:W-:Y:S02]  /*5aa0*/  FMUL.FTZ R13, R73, R8 ;  /* 0x00000008490d7220 */ /* 0x000fe40000410000 */
[----:B----4-:R-:W-:Y:S02]  /*5ab0*/  IMAD.MOV.U32 R7, RZ, RZ, 0x8 ;  /* 0x00000008ff077424 */ /* 0x010fe400078e00ff */
[----:B------:R-:W-:-:S02]  /*5ac0*/  @!P2 IMAD R6, R10, R11, UR7 ;  /* 0x000000070a06ae24 */ /* 0x000fc4000f8e020b */
[----:B------:R-:W4:Y:S01]  /*5ad0*/  MUFU.EX2 R171, R171 ;  /* 0x000000ab00ab7308 */ /* 0x000f220000000800 */
[-C--:B------:R-:W-:Y:S02]  /*5ae0*/  FMUL.FTZ R206, R72, R8.reuse ;  /* 0x0000000848ce7220 */ /* 0x080fe40000410000 */
[----:B------:R-:W-:Y:S02]  /*5af0*/  IMAD.MOV.U32 R10, RZ, RZ, RZ ;  /* 0x000000ffff0a7224 */ /* 0x000fe400078e00ff */
[----:B------:R-:W-:Y:S01]  /*5b00*/  @!P2 IMAD.WIDE R6, R6, R7, UR10 ;  /* 0x0000000a0606ae25 */ /* 0x000fe2000f8e0207 */
        /* <DEDUP_REMOVED lines=8> */
[----:B------:R-:W-:Y:S01]  /*5b90*/  FMUL.FTZ R202, R68, R8 ;  /* 0x0000000844ca7220 */ /* 0x000fe20000410000 */
[----:B------:R-:W-:-:S05]  /*5ba0*/  ISETP.NE.AND P2, PT, R129, 0x1f, PT ;  /* 0x0000001f8100780c */ /* 0x000fca0003f45270 */
[----:B------:R-:W1:Y:S01]  /*5bb0*/  MUFU.EX2 R204, R204 ;  /* 0x000000cc00cc7308 */ /* 0x000e620000000800 */
[----:B0-----:R-:W-:-:S04]  /*5bc0*/  FMUL.FTZ R6, R221, R172 ;  /* 0x000000acdd067220 */ /* 0x001fc80000410000 */
[----:B----4-:R-:W-:-:S03]  /*5bd0*/  FMUL.FTZ R6, R171, R6 ;  /* 0x00000006ab067220 */ /* 0x010fc60000410000 */
[----:B------:R-:W0:Y:S01]  /*5be0*/  MUFU.EX2 R203, R203 ;  /* 0x000000cb00cb7308 */ /* 0x000e220000000800 */
[----:B------:R-:W-:Y:S01]  /*5bf0*/  FMUL.FTZ R201, R67, R8 ;  /* 0x0000000843c97220 */ /* 0x000fe20000410000 */
[----:B------:R4:W2:Y:S01]  /*5c00*/  @P2 LDS R230, [R129.X4+0x16ac] ;  /* 0x0016ac0081e62984 */ /* 0x0008a20000004800 */
[----:B------:R-:W-:Y:S02]  /*5c10*/  FMUL.FTZ R7, R13, R6 ;  /* 0x000000060d077220 */ /* 0x000fe40000410000 */
[-C--:B------:R-:W-:Y:S02]  /*5c20*/  FMUL.FTZ R200, R66, R8.reuse ;  /* 0x0000000842c87220 */ /* 0x080fe40000410000 */
[----:B------:R-:W-:Y:S01]  /*5c30*/  FMUL.FTZ R6, R206, R7 ;  /* 0x00000007ce067220 */ /* 0x000fe20000410000 */
[----:B------:R-:W0:Y:S01]  /*5c40*/  MUFU.EX2 R202, R202 ;  /* 0x000000ca00ca7308 */ /* 0x000e220000000800 */
[----:B------:R-:W-:Y:S02]  /*5c50*/  FMUL.FTZ R199, R65, R8 ;  /* 0x0000000841c77220 */ /* 0x000fe40000410000 */
[----:B-1----:R-:W-:-:S05]  /*5c60*/  FMUL.FTZ R7, R205, R6 ;  /* 0x00000006cd077220 */ /* 0x002fca0000410000 */
[----:B------:R-:W1:Y:S01]  /*5c70*/  MUFU.EX2 R201, R201 ;  /* 0x000000c900c97308 */ /* 0x000e620000000800 */
[----:B------:R-:W-:-:S07]  /*5c80*/  FMUL.FTZ R6, R204, R7 ;  /* 0x00000007cc067220 */ /* 0x000fce0000410000 */
[----:B------:R-:W2:Y:S01]  /*5c90*/  MUFU.EX2 R200, R200 ;  /* 0x000000c800c87308 */ /* 0x000ea20000000800 */
[----:B0-----:R-:W-:Y:S01]  /*5ca0*/  FMUL.FTZ R7, R203, R6 ;  /* 0x00000006cb077220 */ /* 0x001fe20000410000 */
[----:B------:R-:W-:Y:S02]  /*5cb0*/  PRMT R139, RZ, 0x5410, R215 ;  /* 0x00005410ff8b7816 */ /* 0x000fe400000000d7 */
[----:B------:R-:W-:-:S04]  /*5cc0*/  PRMT R134, RZ, 0x5410, R91 ;  /* 0x00005410ff867816 */ /* 0x000fc8000000005b */
[----:B------:R-:W0:Y:S01]  /*5cd0*/  MUFU.EX2 R199, R199 ;  /* 0x000000c700c77308 */ /* 0x000e220000000800 */
[----:B------:R-:W-:Y:S02]  /*5ce0*/  FMUL.FTZ R6, R202, R7 ;  /* 0x00000007ca067220 */ /* 0x000fe40000410000 */
[----:B------:R-:W-:Y:S01]  /*5cf0*/  FMUL.FTZ R198, R64, R8 ;  /* 0x0000000840c67220 */ /* 0x000fe20000410000 */
[----:B------:R-:W-:Y:S01]  /*5d00*/  PRMT R137, RZ, 0x5410, R90 ;  /* 0x00005410ff897816 */ /* 0x000fe2000000005a */
[----:B-1----:R-:W-:Y:S01]  /*5d10*/  FMUL.FTZ R7, R201, R6 ;  /* 0x00000006c9077220 */ /* 0x002fe20000410000 */
[----:B------:R-:W-:Y:S01]  /*5d20*/  PRMT R136, RZ, 0x5410, R136 ;  /* 0x00005410ff887816 */ /* 0x000fe20000000088 */
[----:B------:R-:W-:Y:S01]  /*5d30*/  FMUL.FTZ R235, R76, R139 ;  /* 0x0000008b4ceb7220 */ /* 0x000fe20000410000 */
[----:B------:R-:W-:Y:S01]  /*5d40*/  PRMT R138, RZ, 0x5410, R138 ;  /* 0x00005410ff8a7816 */ /* 0x000fe2000000008a */
[----:B------:R-:W-:Y:S02]  /*5d50*/  FMUL.FTZ R231, R75, R134 ;  /* 0x000000864be77220 */ /* 0x000fe40000410000 */
[-C--:B------:R-:W-:Y:S01]  /*5d60*/  FMUL.FTZ R195, R63, R8.reuse ;  /* 0x000000083fc37220 */ /* 0x080fe20000410000 */
[----:B------:R-:W-:Y:S01]  /*5d70*/  PRMT R150, RZ, 0x5410, R89 ;  /* 0x00005410ff967816 */ /* 0x000fe20000000059 */
[----:B------:R-:W-:Y:S01]  /*5d80*/  FMUL.FTZ R187, R61, R8 ;  /* 0x000000083dbb7220 */ /* 0x000fe20000410000 */
[----:B------:R-:W1:Y:S01]  /*5d90*/  MUFU.EX2 R198, R198 ;  /* 0x000000c600c67308 */ /* 0x000e620000000800 */
[----:B--2---:R-:W-:Y:S01]  /*5da0*/  FMUL.FTZ R6, R200, R7 ;  /* 0x00000007c8067220 */ /* 0x004fe20000410000 */
[----:B------:R-:W-:Y:S01]  /*5db0*/  PRMT R152, RZ, 0x5410, R152 ;  /* 0x00005410ff987816 */ /* 0x000fe20000000098 */
[----:B------:R-:W-:-:S02]  /*5dc0*/  FMUL.FTZ R219, R74, R137 ;  /* 0x000000894adb7220 */ /* 0x000fc40000410000 */
[----:B------:R-:W-:Y:S02]  /*5dd0*/  FMUL.FTZ R12, R136, R235 ;  /* 0x000000eb880c7220 */ /* 0x000fe40000410000 */
[----:B------:R-:W-:Y:S01]  /*5de0*/  FMUL.FTZ R167, R138, R231 ;  /* 0x000000e78aa77220 */ /* 0x000fe20000410000 */
[----:B------:R-:W-:Y:S01]  /*5df0*/  PRMT R151, RZ, 0x5410, R88 ;  /* 0x00005410ff977816 */ /* 0x000fe20000000058 */
[----:B------:R-:W-:Y:S01]  /*5e00*/  FMUL.FTZ R190, R62, R8 ;  /* 0x000000083ebe7220 */ /* 0x000fe20000410000 */
[----:B------:R-:W2:Y:S01]  /*5e10*/  MUFU.EX2 R195, R195 ;  /* 0x000000c300c37308 */ /* 0x000ea20000000800 */
[----:B0-----:R-:W-:Y:S01]  /*5e20*/  FMUL.FTZ R7, R199, R6 ;  /* 0x00000006c7077220 */ /* 0x001fe20000410000 */
[----:B------:R-:W-:Y:S01]  /*5e30*/  PRMT R153, RZ, 0x5410, R153 ;  /* 0x00005410ff997816 */ /* 0x000fe20000000099 */
[----:B------:R-:W-:Y:S02]  /*5e40*/  FMUL.FTZ R220, R73, R150 ;  /* 0x0000009649dc7220 */ /* 0x000fe40000410000 */
[----:B------:R-:W-:-:S02]  /*5e50*/  FMUL.FTZ R170, R152, R219 ;  /* 0x000000db98aa7220 */ /* 0x000fc40000410000 */
[----:B------:R-:W-:Y:S01]  /*5e60*/  FFMA.FTZ R6, R172, R12, R167 ;  /* 0x0000000cac067223 */ /* 0x000fe200000100a7 */
[----:B------:R-:W0:Y:S01]  /*5e70*/  MUFU.EX2 R187, R187 ;  /* 0x000000bb00bb7308 */ /* 0x000e220000000800 */
[----:B------:R-:W-:Y:S01]  /*5e80*/  PRMT R148, RZ, 0x5410, R87 ;  /* 0x00005410ff947816 */ /* 0x000fe20000000057 */
[----:B------:R-:W-:Y:S01]  /*5e90*/  FMUL.FTZ R223, R72, R151 ;  /* 0x0000009748df7220 */ /* 0x000fe20000410000 */
[----:B------:R-:W-:Y:S01]  /*5ea0*/  PRMT R154, RZ, 0x5410, R154 ;  /* 0x00005410ff9a7816 */ /* 0x000fe2000000009a */
[----:B------:R-:W-:Y:S02]  /*5eb0*/  FMUL.FTZ R218, R153, R220 ;  /* 0x000000dc99da7220 */ /* 0x000fe40000410000 */
[----:B------:R-:W-:Y:S02]  /*5ec0*/  FFMA.FTZ R6, R171, R6, R170 ;  /* 0x00000006ab067223 */ /* 0x000fe400000100aa */
[----:B------:R-:W0:Y:S01]  /*5ed0*/  MUFU.EX2 R190, R190 ;  /* 0x000000be00be7308 */ /* 0x000e220000000800 */
[----:B------:R-:W-:Y:S01]  /*5ee0*/  PRMT R149, RZ, 0x5410, R86 ;  /* 0x00005410ff957816 */ /* 0x000fe20000000056 */
[----:B------:R-:W-:Y:S01]  /*5ef0*/  FMUL.FTZ R224, R71, R148 ;  /* 0x0000009447e07220 */ /* 0x000fe20000410000 */
[----:B------:R-:W-:Y:S01]  /*5f00*/  PRMT R146, RZ, 0x5410, R85 ;  /* 0x00005410ff927816 */ /* 0x000fe20000000055 */
        /* <DEDUP_REMOVED lines=15> */
[----:B------:R-:W-:-:S02]  /*6000*/  PRMT R141, RZ, 0x5410, R78 ;  /* 0x00005410ff8d7816 */ /* 0x000fc4000000004e */
[----:B------:R-:W-:Y:S02]  /*6010*/  PRMT R132, RZ, 0x5410, R77 ;  /* 0x00005410ff847816 */ /* 0x000fe4000000004d */
[----:B------:R-:W-:Y:S02]  /*6020*/  PRMT R156, RZ, 0x5410, R156 ;  /* 0x00005410ff9c7816 */ /* 0x000fe4000000009c */
[----:B------:R-:W-:Y:S02]  /*6030*/  PRMT R157, RZ, 0x5410, R157 ;  /* 0x00005410ff9d7816 */ /* 0x000fe4000000009d */
[----:B------:R-:W-:Y:S01]  /*6040*/  PRMT R158, RZ, 0x5410, R158 ;  /* 0x00005410ff9e7816 */ /* 0x000fe2000000009e */
[----:B------:R-:W-:Y:S01]  /*6050*/  BSSY B0, `(.L_x_5272) ;  /* 0x000002e000007945 */ /* 0x000fe20003800000 */
[----:B--2---:R-:W-:Y:S01]  /*6060*/  FMUL.FTZ R7, R195, R8 ;  /* 0x00000008c3077220 */ /* 0x004fe20000410000 */
        /* <DEDUP_REMOVED lines=17> */
[----:B------:R-:W-:Y:S02]  /*6180*/  FFMA.FTZ R6, R205, R6, R228 ;  /* 0x00000006cd067223 */ /* 0x000fe400000100e4 */
[-C--:B---3--:R-:W-:Y:S02]  /*6190*/  FMUL.FTZ R222, R46, R173.reuse ;  /* 0x000000ad2ede7220 */ /* 0x088fe40000410000 */
        /* <DEDUP_REMOVED lines=12> */
[----:B0-----:R-:W-:Y:S01]  /*6260*/  FFMA.FTZ R8, R187, R166, R222 ;  /* 0x000000a6bb087223 */ /* 0x001fe200000100de */
[----:B------:R-:W-:Y:S05]  /*6270*/  @P2 BRA `(.L_x_5273) ;  /* 0x000000b000002947 */ /* 0x000fea0003800000 */
[----:B----4-:R-:W-:Y:S01]  /*6280*/  ULDC UR19, c[0x0][0x174] ;  /* 0x00005d0000137ab9 */ /* 0x010fe20000000800 */
        /* <DEDUP_REMOVED lines=10> */
.L_x_5273:
[----:B----4-:R-:W-:Y:S05]  /*6330*/  BSYNC B0 ;  /* 0x0000000000007941 */ /* 0x010fea0003800000 */
.L_x_5272:
[----:B01----:R-:W-:Y:S01]  /*6340*/  FMUL.FTZ R9, R187, R230 ;  /* 0x000000e6bb097220 */ /* 0x003fe20000410000 */
[----:B------:R-:W-:Y:S01]  /*6350*/  ISETP.GE.AND P3, PT, R128, 0x1, PT ;  /* 0x000000018000780c */ /* 0x000fe20003f66270 */
[----:B------:R-:W-:Y:S01]  /*6360*/  FFMA.FTZ R6, R204, R6, R229 ;  /* 0x00000006cc067223 */ /* 0x000fe200000100e5 */
[----:B------:R-:W-:Y:S01]  /*6370*/  ISETP.NE.AND P4, PT, R216, 0x1f, PT ;  /* 0x0000001fd800780c */ /* 0x000fe20003f85270 */
[C---:B------:R-:W-:Y:S01]  /*6380*/  FFMA.FTZ R11, R190.reuse, R8, R225 ;  /* 0x00000008be0b7223 */ /* 0x040fe200000100e1 */
[----:B------:R-:W-:Y:S01]  /*6390*/  ISETP.NE.AND P5, PT, R129, RZ, PT ;  /* 0x000000ff8100720c */ /* 0x000fe20003fa5270 */
[----:B------:R-:W-:Y:S01]  /*63a0*/  FMUL.FTZ R8, R190, R9 ;  /* 0x00000009be087220 */ /* 0x000fe20000410000 */
[----:B------:R-:W-:Y:S01]  /*63b0*/  ULDC.64 UR18, c[0x0][0x298] ;  /* 0x0000a60000127ab9 */ /* 0x000fe20000000a00 */
[----:B------:R-:W-:Y:S01]  /*63c0*/  FFMA.FTZ R6, R203, R6, R179 ;  /* 0x00000006cb067223 */ /* 0x000fe200000100b3 */
[----:B------:R-:W-:Y:S01]  /*63d0*/  UIMAD UR18, UR36, UR18, URZ ;  /* 0x00000012241272a4 */ /* 0x000fe2000f8e023f */
[C---:B------:R-:W-:Y:S01]  /*63e0*/  FFMA.FTZ R11, R195.reuse, R11, R226 ;  /* 0x0000000bc30b7223 */ /* 0x040fe200000100e2 */
[----:B------:R-:W-:Y:S01]  /*63f0*/  USHF.L.U32 UR40, UR8, 0x2, URZ ;  /* 0x0000000208287899 */ /* 0x000fe2000800063f */
[----:B------:R-:W-:Y:S01]  /*6400*/  FMUL.FTZ R9, R195, R8 ;  /* 0x00000008c3097220 */ /* 0x000fe20000410000 */
[----:B------:R-:W-:Y:S01]  /*6410*/  UIMAD UR18, UR35, UR19, UR18 ;  /* 0x00000013231272a4 */ /* 0x000fe2000f8e0212 */
[----:B------:R-:W-:Y:S01]  /*6420*/  FMUL.FTZ R208, R159, R194 ;  /* 0x000000c29fd07220 */ /* 0x000fe20000410000 */
[----:B------:R-:W-:Y:S01]  /*6430*/  BSSY B0, `(.L_x_5274) ;  /* 0x000010e000007945 */ /* 0x000fe20003800000 */
[----:B------:R-:W-:-:S02]  /*6440*/  FFMA.FTZ R6, R202, R6, R177 ;  /* 0x00000006ca067223 */ /* 0x000fc400000100b1 */
[C---:B------:R-:W-:Y:S02]  /*6450*/  FFMA.FTZ R11, R198.reuse, R11, R227 ;  /* 0x0000000bc60b7223 */ /* 0x040fe400000100e3 */
[----:B------:R-:W-:Y:S02]  /*6460*/  FMUL.FTZ R8, R198, R9 ;  /* 0x00000009c6087220 */ /* 0x000fe40000410000 */
[----:B------:R-:W-:Y:S02]  /*6470*/  FMUL.FTZ R207, R160, R191 ;  /* 0x000000bfa0cf7220 */ /* 0x000fe40000410000 */
[----:B------:R-:W-:Y:S02]  /*6480*/  FFMA.FTZ R6, R201, R6, R208 ;  /* 0x00000006c9067223 */ /* 0x000fe400000100d0 */
[C---:B------:R-:W-:Y:S02]  /*6490*/  FFMA.FTZ R11, R199.reuse, R11, R180 ;  /* 0x0000000bc70b7223 */ /* 0x040fe400000100b4 */
[----:B------:R-:W-:-:S02]  /*64a0*/  FMUL.FTZ R9, R199, R8 ;  /* 0x00000008c7097220 */ /* 0x000fc40000410000 */
[----:B------:R-:W-:Y:S02]  /*64b0*/  FMUL.FTZ R210, R161, R192 ;  /* 0x000000c0a1d27220 */ /* 0x000fe40000410000 */
[C---:B------:R-:W-:Y:S02]  /*64c0*/  FFMA.FTZ R6, R200.reuse, R6, R207 ;  /* 0x00000006c8067223 */ /* 0x040fe400000100cf */
[C---:B------:R-:W-:Y:S02]  /*64d0*/  FFMA.FTZ R11, R200.reuse, R11, R181 ;  /* 0x0000000bc80b7223 */ /* 0x040fe400000100b5 */
[----:B------:R-:W-:Y:S02]  /*64e0*/  FMUL.FTZ R8, R200, R9 ;  /* 0x00000009c8087220 */ /* 0x000fe40000410000 */
[----:B------:R-:W-:Y:S02]  /*64f0*/  FMUL.FTZ R209, R162, R189 ;  /* 0x000000bda2d17220 */ /* 0x000fe40000410000 */
        /* <DEDUP_REMOVED lines=8> */
[----:B------:R-:W-:Y:S02]  /*6580*/  FFMA.FTZ R6, R195, R6, R212 ;  /* 0x00000006c3067223 */ /* 0x000fe400000100d4 */
[C---:B------:R-:W-:Y:S02]  /*6590*/  FMUL.FTZ R8, R190.reuse, R7 ;  /* 0x00000007be087220 */ /* 0x040fe40000410000 */
[C---:B------:R-:W-:Y:S02]  /*65a0*/  FFMA.FTZ R11, R203.reuse, R11, R184 ;  /* 0x0000000bcb0b7223 */ /* 0x040fe400000100b8 */
[----:B------:R-:W-:Y:S02]  /*65b0*/  FMUL.FTZ R9, R203, R176 ;  /* 0x000000b0cb097220 */ /* 0x000fe40000410000 */
[----:B------:R-:W-:-:S02]  /*65c0*/  FFMA.FTZ R7, R190, R6, R211 ;  /* 0x00000006be077223 */ /* 0x000fc400000100d3 */
[----:B------:R-:W-:Y:S02]  /*65d0*/  FMUL.FTZ R214, R165, R168 ;  /* 0x000000a8a5d67220 */ /* 0x000fe40000410000 */
[C---:B------:R-:W-:Y:S02]  /*65e0*/  FMUL.FTZ R6, R187.reuse, R8 ;  /* 0x00000008bb067220 */ /* 0x040fe40000410000 */
[C---:B------:R-:W-:Y:S02]  /*65f0*/  FFMA.FTZ R11, R204.reuse, R11, R185 ;  /* 0x0000000bcc0b7223 */ /* 0x040fe400000100b9 */
[----:B------:R-:W-:Y:S02]  /*6600*/  FMUL.FTZ R8, R204, R9 ;  /* 0x00000009cc087220 */ /* 0x000fe40000410000 */
[----:B------:R-:W-:Y:S01]  /*6610*/  FFMA.FTZ R7, R187, R7, R214 ;  /* 0x00000007bb077223 */ /* 0x000fe200000100d6 */
[----:B------:R-:W-:Y:S01]  /*6620*/  SHFL.UP PT, R9, R6, 0x1, RZ ;  /* 0x0420000006097989 */ /* 0x000fe200000e00ff */
[----:B------:R-:W-:-:S02]  /*6630*/  FMUL.FTZ R213, R57, R173 ;  /* 0x000000ad39d57220 */ /* 0x000fc40000410000 */
[C---:B------:R-:W-:Y:S02]  /*6640*/  FFMA.FTZ R175, R205.reuse, R11, R186 ;  /* 0x0000000bcdaf7223 */ /* 0x040fe400000100ba */
[----:B------:R-:W-:Y:S02]  /*6650*/  FMUL.FTZ R11, R205, R8 ;  /* 0x00000008cd0b7220 */ /* 0x000fe40000410000 */
[C---:B------:R-:W-:Y:S01]  /*6660*/  FFMA.FTZ R175, R206.reuse, R175, R213 ;  /* 0x000000afceaf7223 */ /* 0x040fe200000100d5 */
[----:B------:R-:W0:Y:S01]  /*6670*/  SHFL.UP PT, R8, R7, 0x1, RZ ;  /* 0x0420000007087989 */ /* 0x000e2200000e00ff */
[----:B------:R-:W-:Y:S02]  /*6680*/  FMUL.FTZ R178, R206, R11 ;  /* 0x0000000bceb27220 */ /* 0x000fe40000410000 */
        /* <DEDUP_REMOVED lines=8> */
[----:B------:R-:W-:Y:S01]  /*6710*/  IMAD.U32 R237, RZ, RZ, UR7 ;  /* 0x00000007ffed7e24 */ /* 0x000fe2000f8e00ff */
[----:B------:R-:W1:Y:S01]  /*6720*/  SHFL.DOWN PT, R11, R178, 0x1, 0x1f ;  /* 0x08201f00b20b7f89 */ /* 0x000e6200000e0000 */
[----:B------:R-:W-:-:S03]  /*6730*/  IMAD.U32 R239, RZ, RZ, UR35 ;  /* 0x00000023ffef7e24 */ /* 0x000fc6000f8e00ff */
[----:B------:R-:W2:Y:S01]  /*6740*/  SHFL.DOWN PT, R232, R175, 0x1, 0x1f ;  /* 0x08201f00afe87f89 */ /* 0x000ea200000e0000 */
[C---:B0-----:R-:W-:Y:S02]  /*6750*/  @P3 FFMA.FTZ R7, R6.reuse, R8, R7 ;  /* 0x0000000806073223 */ /* 0x041fe40000010007 */
[----:B------:R-:W-:Y:S01]  /*6760*/  @P3 FMUL.FTZ R6, R6, R9 ;  /* 0x0000000906063220 */ /* 0x000fe20000410000 */
[----:B------:R-:W-:Y:S02]  /*6770*/  ISETP.GE.AND P3, PT, R128, 0x2, PT ;  /* 0x000000028000780c */ /* 0x000fe40003f66270 */
[----:B------:R-:W0:Y:S04]  /*6780*/  SHFL.UP PT, R8, R7, 0x2, RZ ;  /* 0x0440000007087989 */ /* 0x000e2800000e00ff */
[----:B------:R-:W3:Y:S01]  /*6790*/  SHFL.UP PT, R9, R6, 0x2, RZ ;  /* 0x0440000006097989 */ /* 0x000ee200000e00ff */
[----:B-1----:R-:W-:-:S02]  /*67a0*/  @P4 FFMA.FTZ R178, R175, R11, R178 ;  /* 0x0000000bafb24223 */ /* 0x002fc400000100b2 */
[----:B--2---:R-:W-:-:S03]  /*67b0*/  @P4 FMUL.FTZ R175, R175, R232 ;  /* 0x000000e8afaf4220 */ /* 0x004fc60000410000 */
[----:B------:R-:W1:Y:S01]  /*67c0*/  SHFL.DOWN PT, R11, R178, 0x2, 0x1f ;  /* 0x08401f00b20b7f89 */ /* 0x000e6200000e0000 */
[----:B------:R-:W-:-:S03]  /*67d0*/  ISETP.GE.U32.AND P4, PT, R216, 0x1e, PT ;  /* 0x0000001ed800780c */ /* 0x000fc60003f86070 */
[----:B------:R-:W2:Y:S01]  /*67e0*/  SHFL.DOWN PT, R232, R175, 0x2, 0x1f ;  /* 0x08401f00afe87f89 */ /* 0x000ea200000e0000 */
[C---:B0-----:R-:W-:Y:S02]  /*67f0*/  @P3 FFMA.FTZ R7, R6.reuse, R8, R7 ;  /* 0x0000000806073223 */ /* 0x041fe40000010007 */
[----:B---3--:R-:W-:-:S03]  /*6800*/  @P3 FMUL.FTZ R6, R6, R9 ;  /* 0x0000000906063220 */ /* 0x008fc60000410000 */
[----:B------:R-:W0:Y:S01]  /*6810*/  SHFL.UP PT, R8, R7, 0x4, RZ ;  /* 0x0480000007087989 */ /* 0x000e2200000e00ff */
[----:B------:R-:W-:-:S03]  /*6820*/  ISETP.GE.AND P3, PT, R128, 0x4, PT ;  /* 0x000000048000780c */ /* 0x000fc60003f66270 */
[----:B------:R-:W3:Y:S01]  /*6830*/  SHFL.UP PT, R9, R6, 0x4, RZ ;  /* 0x0480000006097989 */ /* 0x000ee200000e00ff */
[C---:B-1----:R-:W-:Y:S02]  /*6840*/  @!P4 FFMA.FTZ R178, R175.reuse, R11, R178 ;  /* 0x0000000bafb2c223 */ /* 0x042fe400000100b2 */
[----:B--2---:R-:W-:-:S03]  /*6850*/  @!P4 FMUL.FTZ R175, R175, R232 ;  /* 0x000000e8afafc220 */ /* 0x004fc60000410000 */
        /* <DEDUP_REMOVED lines=8> */
[C---:B-1----:R-:W-:Y:S01]  /*68e0*/  @!P4 FFMA.FTZ R178, R175.reuse, R11, R178 ;  /* 0x0000000bafb2c223 */ /* 0x042fe200000100b2 */
[----:B------:R-:W-:Y:S01]  /*68f0*/  MOV R11, UR29 ;  /* 0x0000001d000b7c02 */ /* 0x000fe20008000f00 */
[----:B--2---:R-:W-:-:S03]  /*6900*/  @!P4 FMUL.FTZ R175, R175, R232 ;  /* 0x000000e8afafc220 */ /* 0x004fc60000410000 */
[----:B------:R-:W1:Y:S01]  /*6910*/  SHFL.DOWN PT, R236, R178, 0x8, 0x1f ;  /* 0x09001f00b2ec7f89 */ /* 0x000e6200000e0000 */
[----:B------:R-:W-:-:S03]  /*6920*/  ISETP.GE.OR P0, PT, R11, c[0x0][0x174], P0 ;  /* 0x00005d000b007a0c */ /* 0x000fc60000706670 */
[----:B------:R-:W2:Y:S01]  /*6930*/  SHFL.DOWN PT, R234, R175, 0x8, 0x1f ;  /* 0x09001f00afea7f89 */ /* 0x000ea200000e0000 */
[C---:B0-----:R-:W-:Y:S01]  /*6940*/  @P3 FFMA.FTZ R7, R6.reuse, R8, R7 ;  /* 0x0000000806073223 */ /* 0x041fe20000010007 */
[----:B------:R-:W-:Y:S01]  /*6950*/  HFMA2.MMA R8, -RZ, RZ, 1.875, 0 ;  /* 0x3f800000ff087435 */ /* 0x000fe200000001ff */
[----:B---3--:R-:W-:Y:S01]  /*6960*/  @P3 FMUL.FTZ R6, R6, R9 ;  /* 0x0000000906063220 */ /* 0x008fe20000410000 */
[----:B------:R-:W-:Y:S01]  /*6970*/  ISETP.GE.U32.AND P3, PT, R216, 0x18, PT ;  /* 0x00000018d800780c */ /* 0x000fe20003f66070 */
[----:B------:R-:W-:Y:S01]  /*6980*/  IMAD.MOV.U32 R9, RZ, RZ, RZ ;  /* 0x000000ffff097224 */ /* 0x000fe200078e00ff */
[----:B------:R-:W0:Y:S04]  /*6990*/  SHFL.UP PT, R232, R7, 0x10, RZ ;  /* 0x0600000007e87989 */ /* 0x000e2800000e00ff */
[----:B------:R-:W3:Y:S04]  /*69a0*/  SHFL.UP PT, R11, R6, 0x10, RZ ;  /* 0x06000000060b7989 */ /* 0x000ee800000e00ff */
[----:B------:R-:W-:Y:S01]  /*69b0*/  @!P0 LDS.64 R8, [R237.X8+0x1728] ;  /* 0x00172800ed088984 */ /* 0x000fe20000008a00 */
[----:B------:R-:W-:-:S02]  /*69c0*/  ISETP.GE.AND P0, PT, R128, 0x10, PT ;  /* 0x000000108000780c */ /* 0x000fc40003f06270 */
[C---:B-1----:R-:W-:Y:S02]  /*69d0*/  @!P3 FFMA.FTZ R178, R175.reuse, R236, R178 ;  /* 0x000000ecafb2b223 */ /* 0x042fe400000100b2 */
[----:B--2---:R-:W-:-:S03]  /*69e0*/  @!P3 FMUL.FTZ R175, R175, R234 ;  /* 0x000000eaafafb220 */ /* 0x004fc60000410000 */
[----:B------:R-:W1:Y:S04]  /*69f0*/  SHFL.DOWN PT, R236, R178, 0x10, 0x1f ;  /* 0x0a001f00b2ec7f89 */ /* 0x000e6800000e0000 */
[----:B------:R-:W2:Y:S02]  /*6a00*/  SHFL.DOWN PT, R234, R175, 0x10, 0x1f ;  /* 0x0a001f00afea7f89 */ /* 0x000ea400000e0000 */
[C---:B0-----:R-:W-:Y:S02]  /*6a10*/  @P0 FFMA.FTZ R7, R6.reuse, R232, R7 ;  /* 0x000000e806070223 */ /* 0x041fe40000010007 */
[----:B-----5:R0:W-:Y:S01]  /*6a20*/  SHFL.IDX PT, R232, R10, RZ, 0x1f ;  /* 0x00001fff0ae87589 */ /* 0x0201e200000e0000 */
[----:B---3--:R-:W-:Y:S01]  /*6a30*/  @P0 FMUL.FTZ R6, R6, R11 ;  /* 0x0000000b06060220 */ /* 0x008fe20000410000 */
[----:B------:R-:W-:-:S02]  /*6a40*/  ISETP.GE.U32.AND P0, PT, R216, 0x10, PT ;  /* 0x00000010d800780c */ /* 0x000fc40003f06070 */
[----:B------:R-:W-:Y:S04]  /*6a50*/  SHFL.UP PT, R7, R7, 0x1, RZ ;  /* 0x0420000007077989 */ /* 0x000fe800000e00ff */
[----:B------:R-:W3:Y:S01]  /*6a60*/  SHFL.UP PT, R6, R6, 0x1, RZ ;  /* 0x0420000006067989 */ /* 0x000ee200000e00ff */
[----:B0-----:R-:W-:-:S06]  /*6a70*/  IMAD R10, R217, c[0x0][0x2a0], RZ ;  /* 0x0000a800d90a7a24 */ /* 0x001fcc00078e02ff */
[C---:B-1----:R-:W-:Y:S02]  /*6a80*/  @!P0 FFMA.FTZ R178, R175.reuse, R236, R178 ;  /* 0x000000ecafb28223 */ /* 0x042fe400000100b2 */
[----:B--2---:R-:W-:-:S03]  /*6a90*/  @!P0 FMUL.FTZ R175, R175, R234 ;  /* 0x000000eaafaf8220 */ /* 0x004fc60000410000 */
[----:B------:R-:W-:Y:S04]  /*6aa0*/  SHFL.DOWN PT, R11, R178, 0x1, 0x1f ;  /* 0x08201f00b20b7f89 */ /* 0x000fe800000e0000 */
[----:B------:R-:W-:Y:S04]  /*6ab0*/  SHFL.IDX PT, R237, R9, RZ, 0x1f ;  /* 0x00001fff09ed7589 */ /* 0x000fe800000e0000 */
[----:B------:R-:W0:Y:S01]  /*6ac0*/  SHFL.DOWN PT, R234, R175, 0x1, 0x1f ;  /* 0x08201f00afea7f89 */ /* 0x000e2200000e0000 */
[----:B---3--:R-:W-:-:S03]  /*6ad0*/  @P1 FFMA.FTZ R232, R6, R232, R7 ;  /* 0x000000e806e81223 */ /* 0x008fc60000010007 */
[----:B------:R-:W-:Y:S01]  /*6ae0*/  SHFL.IDX PT, R178, R178, RZ, 0x1f ;  /* 0x00001fffb2b27589 */ /* 0x000fe200000e0000 */
[----:B------:R-:W-:Y:S01]  /*6af0*/  MOV R7, RZ ;  /* 0x000000ff00077202 */ /* 0x000fe20000000f00 */
[----:B------:R-:W-:Y:S02]  /*6b00*/  IMAD.MOV.U32 R6, RZ, RZ, R129 ;  /* 0x000000ffff067224 */ /* 0x000fe400078e0081 */
[----:B------:R-:W-:Y:S01]  /*6b10*/  FFMA.FTZ R241, R221, R232, R12 ;  /* 0x000000e8ddf17223 */ /* 0x000fe2000001000c */
[----:B------:R-:W1:Y:S01]  /*6b20*/  SHFL.IDX PT, R175, R175, RZ, 0x1f ;  /* 0x00001fffafaf7589 */ /* 0x000e6200000e0000 */
[----:B------:R-:W-:-:S04]  /*6b30*/  IMAD.WIDE.U32 R6, R239, c[0x0][0x298], R6 ;  /* 0x0000a600ef067a25 */ /* 0x000fc800078e0006 */
[----:B------:R-:W-:Y:S01]  /*6b40*/  FFMA.FTZ R232, R172, R241, R167 ;  /* 0x000000f1ace87223 */ /* 0x000fe200000100a7 */
[----:B------:R-:W-:Y:S01]  /*6b50*/  IADD3 R7, R7, UR18, RZ ;  /* 0x0000001207077c10 */ /* 0x000fe2000fffe0ff */
[----:B------:R-:W-:Y:S02]  /*6b60*/  FFMA.FTZ R167, R136, -R235, R241 ;  /* 0x800000eb88a77223 */ /* 0x000fe400000100f1 */
[----:B------:R-:W-:Y:S02]  /*6b70*/  IMAD R239, R135, c[0x0][0x2a4], R10 ;  /* 0x0000a90087ef7a24 */ /* 0x000fe400078e020a */
[----:B0-----:R-:W-:Y:S02]  /*6b80*/  @P2 FFMA.FTZ R237, R234, R237, R11 ;  /* 0x000000edeaed2223 */ /* 0x001fe4000001000b */
[----:B------:R-:W-:Y:S02]  /*6b90*/  FFMA.FTZ R234, R171, R232, R170 ;  /* 0x000000e8abea7223 */ /* 0x000fe400000100aa */
[----:B------:R-:W-:Y:S01]  /*6ba0*/  FFMA.FTZ R166, R237, R230, R166 ;  /* 0x000000e6eda67223 */ /* 0x000fe200000100a6 */
[----:B------:R-:W-:Y:S01]  /*6bb0*/  MOV R237, UR22 ;  /* 0x0000001600ed7c02 */ /* 0x000fe20008000f00 */
[----:B------:R-:W-:-:S02]  /*6bc0*/  FFMA.FTZ R230, R60, R241, RZ ;  /* 0x000000f13ce67223 */ /* 0x000fc400000100ff */
[----:B------:R-:W-:Y:S02]  /*6bd0*/  FFMA.FTZ R170, R138, -R231, R232 ;  /* 0x800000e78aaa7223 */ /* 0x000fe400000100e8 */
[----:B------:R-:W-:Y:S02]  /*6be0*/  FFMA.FTZ R235, R59, R232, R230 ;  /* 0x000000e83beb7223 */ /* 0x000fe400000100e6 */
[----:B------:R-:W-:Y:S02]  /*6bf0*/  FFMA.FTZ R231, R13, R234, R218 ;  /* 0x000000ea0de77223 */ /* 0x000fe400000100da */
[----:B------:R-:W-:Y:S02]  /*6c00*/  FFMA.FTZ R218, R152, -R219, R234 ;  /* 0x800000db98da7223 */ /* 0x000fe400000100ea */
[----:B------:R-:W-:Y:S02]  /*6c10*/  FFMA.FTZ R219, R187, R166, R222 ;  /* 0x000000a6bbdb7223 */ /* 0x000fe400000100de */
[----:B------:R-:W-:-:S02]  /*6c20*/  FFMA.FTZ R230, R58, R234, R235 ;  /* 0x000000ea3ae67223 */ /* 0x000fc400000100eb */
[----:B------:R-:W-:Y:S02]  /*6c30*/  FFMA.FTZ R233, R206, R231, R233 ;  /* 0x000000e7cee97223 */ /* 0x000fe400000100e9 */
[----:B------:R-:W-:Y:S02]  /*6c40*/  FFMA.FTZ R222, R190, R219, R225 ;  /* 0x000000dbbede7223 */ /* 0x000fe400000100e1 */
[----:B------:R-:W-:Y:S02]  /*6c50*/  FFMA.FTZ R220, R153, -R220, R231 ;  /* 0x800000dc99dc7223 */ /* 0x000fe400000100e7 */
        /* <DEDUP_REMOVED lines=12> */
[C---:B------:R-:W-:Y:S02]  /*6d20*/  FFMA.FTZ R181, R201.reuse, R229, R208 ;  /* 0x000000e5c9b57223 */ /* 0x040fe400000100d0 */
        /* <DEDUP_REMOVED lines=9> */
[-C--:B------:R-:W-:Y:S02]  /*6dc0*/  FFMA.FTZ R199, R199, R182.reuse, R210 ;  /* 0x000000b6c7c77223 */ /* 0x080fe400000100d2 */
[----:B------:R-:W-:Y:S02]  /*6dd0*/  FFMA.FTZ R206, R206, R205, R213 ;  /* 0x000000cdcece7223 */ /* 0x000fe400000100d5 */
[----:B------:R-:W-:Y:S02]  /*6de0*/  FFMA.FTZ R191, R160, -R191, R182 ;  /* 0x800000bfa0bf7223 */ /* 0x000fe400000100b6 */
[----:B------:R-:W-:Y:S02]  /*6df0*/  FFMA.FTZ R182, R50, R182, R177 ;  /* 0x000000b632b67223 */ /* 0x000fe400000100b1 */
[----:B-1----:R-:W-:Y:S01]  /*6e00*/  FFMA.FTZ R9, R175, R9, R178 ;  /* 0x00000009af097223 */ /* 0x002fe200000100b2 */
[----:B------:R-:W-:Y:S01]  /*6e10*/  SHF.L.U32 R178, R129, 0x4, RZ ;  /* 0x0000000481b27819 */ /* 0x000fe200000006ff */
[----:B------:R-:W-:-:S02]  /*6e20*/  FMUL.FTZ R8, R175, R8 ;  /* 0x00000008af087220 */ /* 0x000fc40000410000 */
[----:B------:R-:W-:Y:S01]  /*6e30*/  FFMA.FTZ R175, R13, R206, R174 ;  /* 0x000000ce0daf7223 */ /* 0x000fe200000100ae */
[----:B------:R-:W-:Y:S01]  /*6e40*/  LEA.HI.SX32 R178, R178, R178, 0x1b ;  /* 0x000000b2b2b27211 */ /* 0x000fe200078fdaff */
[-C--:B------:R-:W-:Y:S02]  /*6e50*/  FFMA.FTZ R198, R198, R199.reuse, R209 ;  /* 0x000000c7c6c67223 */ /* 0x080fe400000100d1 */
[----:B------:R-:W-:Y:S02]  /*6e60*/  FFMA.FTZ R177, R49, R199, R182 ;  /* 0x000000c731b17223 */ /* 0x000fe400000100b6 */
[----:B------:R-:W-:Y:S02]  /*6e70*/  FFMA.FTZ R171, R171, R175, R176 ;  /* 0x000000afabab7223 */ /* 0x000fe400000100b0 */
[-C--:B------:R-:W-:Y:S02]  /*6e80*/  FFMA.FTZ R195, R195, R198.reuse, R212 ;  /* 0x000000c6c3c37223 */ /* 0x080fe400000100d4 */
[----:B------:R-:W-:-:S02]  /*6e90*/  FFMA.FTZ R182, R48, R198, R177 ;  /* 0x000000c630b67223 */ /* 0x000fc400000100b1 */
[----:B------:R-:W-:Y:S02]  /*6ea0*/  FFMA.FTZ R173, R172, R171, R173 ;  /* 0x000000abacad7223 */ /* 0x000fe400000100ad */
[----:B------:R-:W-:Y:S02]  /*6eb0*/  IMAD.U32 R13, RZ, RZ, UR7 ;  /* 0x00000007ff0d7e24 */ /* 0x000fe4000f8e00ff */
[----:B------:R-:W-:Y:S02]  /*6ec0*/  FFMA.FTZ R177, R47, R195, R182 ;  /* 0x000000c32fb17223 */ /* 0x000fe400000100b6 */
[----:B------:R-:W-:Y:S01]  /*6ed0*/  FMUL.FTZ R182, R76, R173 ;  /* 0x000000ad4cb67220 */ /* 0x000fe20000410000 */
[----:B------:R0:W-:Y:S01]  /*6ee0*/  @!P5 STS.64 [R13.X8+0x1728], R8 ;  /* 0x001728080d00d388 */ /* 0x0001e20000008a00 */
[----:B------:R-:W-:Y:S02]  /*6ef0*/  FMUL.FTZ R183, R63, R222 ;  /* 0x000000de3fb77220 */ /* 0x000fe40000410000 */
[----:B------:R-:W-:-:S02]  /*6f00*/  FMUL.FTZ R176, R64, R225 ;  /* 0x000000e140b07220 */ /* 0x000fc40000410000 */
[----:B------:R-:W-:Y:S02]  /*6f10*/  FMUL.FTZ R185, R140, R183 ;  /* 0x000000b78cb97220 */ /* 0x000fe40000410000 */
[----:B------:R-:W-:Y:S02]  /*6f20*/  FFMA.FTZ R211, R190, R195, R211 ;  /* 0x000000c3bed37223 */ /* 0x000fe400000100d3 */
[----:B------:R-:W-:Y:S01]  /*6f30*/  FFMA.FTZ R188, R163, -R188, R195 ;  /* 0x800000bca3bc7223 */ /* 0x000fe200000100c3 */
[----:B------:R1:W-:Y:S01]  /*6f40*/  STS [R178.X4+0x464], R185 ;  /* 0x000464b9b2007388 */ /* 0x0003e20000004800 */
[----:B------:R-:W-:Y:S02]  /*6f50*/  FMUL.FTZ R195, R143, R176 ;  /* 0x000000b08fc37220 */ /* 0x000fe40000410000 */
[----:B0-----:R-:W-:Y:S02]  /*6f60*/  FMUL.FTZ R13, R75, R171 ;  /* 0x000000ab4b0d7220 */ /* 0x001fe40000410000 */
[----:B------:R-:W-:Y:S01]  /*6f70*/  FFMA.FTZ R9, R167, R182, RZ ;  /* 0x000000b6a7097223 */ /* 0x000fe200000100ff */
[----:B------:R0:W-:Y:S01]  /*6f80*/  STS [R178.X4+0x460], R195 ;  /* 0x000460c3b2007388 */ /* 0x0001e20000004800 */
[----:B------:R-:W-:-:S02]  /*6f90*/  FMUL.FTZ R8, R74, R175 ;  /* 0x000000af4a087220 */ /* 0x000fc40000410000 */
[----:B------:R-:W-:Y:S02]  /*6fa0*/  FFMA.FTZ R9, R170, R13, R9 ;  /* 0x0000000daa097223 */ /* 0x000fe40000010009 */
[----:B-1----:R-:W-:Y:S02]  /*6fb0*/  FMUL.FTZ R185, R73, R206 ;  /* 0x000000ce49b97220 */ /* 0x002fe40000410000 */
[----:B------:R-:W-:Y:S02]  /*6fc0*/  FFMA.FTZ R9, R218, R8, R9 ;  /* 0x00000008da097223 */ /* 0x000fe40000010009 */
[----:B------:R-:W-:Y:S02]  /*6fd0*/  FFMA.FTZ R223, R154, -R223, R233 ;  /* 0x800000df9adf7223 */ /* 0x000fe400000100e9 */
[----:B------:R-:W-:Y:S02]  /*6fe0*/  FMUL.FTZ R184, R72, R205 ;  /* 0x000000cd48b87220 */ /* 0x000fe40000410000 */
[----:B------:R-:W-:-:S02]  /*6ff0*/  FFMA.FTZ R172, R220, R185, R9 ;  /* 0x000000b9dcac7223 */ /* 0x000fc40000010009 */
[----:B------:R-:W-:Y:S02]  /*7000*/  FMUL.FTZ R174, R62, R219 ;  /* 0x000000db3eae7220 */ /* 0x000fe40000410000 */
[----:B------:R-:W-:Y:S02]  /*7010*/  FFMA.FTZ R224, R155, -R224, R230 ;  /* 0x800000e09be07223 */ /* 0x000fe400000100e6 */
[----:B0-----:R-:W-:Y:S02]  /*7020*/  FMUL.FTZ R195, R71, R204 ;  /* 0x000000cc47c37220 */ /* 0x001fe40000410000 */
[----:B------:R-:W-:Y:S02]  /*7030*/  FFMA.FTZ R9, R223, R184, R172 ;  /* 0x000000b8df097223 */ /* 0x000fe400000100ac */
[----:B------:R-:W-:Y:S02]  /*7040*/  FFMA.FTZ R192, R161, -R192, R199 ;  /* 0x800000c0a1c07223 */ /* 0x000fe400000100c7 */
[----:B------:R-:W-:-:S02]  /*7050*/  FMUL.FTZ R199, R141, R174 ;  /* 0x000000ae8dc77220 */ /* 0x000fc40000410000 */
[----:B------:R-:W-:-:S03]  /*7060*/  IMAD.WIDE.U32 R10, R135, c[0x0][0x2a0], R6 ;  /* 0x0000a800870a7a25 */ /* 0x000fc600078e0006 */
[----:B------:R0:W-:Y:S01]  /*7070*/  STS [R178.X4+0x468], R199 ;  /* 0x000468c7b2007388 */ /* 0x0001e20000004800 */
[----:B------:R-:W-:Y:S01]  /*7080*/  FFMA.FTZ R197, R156, -R197, R232 ;  /* 0x800000c59cc57223 */ /* 0x000fe200000100e8 */
[----:B------:R-:W-:Y:S01]  /*7090*/  LEA R6, P0, R10, c[0x0][0x318], 0x2 ;  /* 0x0000c6000a067a11 */ /* 0x000fe200078010ff */
[----:B------:R-:W-:Y:S01]  /*70a0*/  FMUL.FTZ R186, R70, R203 ;  /* 0x000000cb46ba7220 */ /* 0x000fe20000410000 */
[----:B------:R-:W-:Y:S01]  /*70b0*/  IADD3 R12, P1, R10, UR37, RZ ;  /* 0x000000250a0c7c10 */ /* 0x000fe2000ff3e0ff */
[----:B------:R-:W-:Y:S02]  /*70c0*/  FFMA.FTZ R172, R224, R195, R9 ;  /* 0x000000c3e0ac7223 */ /* 0x000fe40000010009 */
[----:B------:R-:W-:Y:S02]  /*70d0*/  IMAD.IADD R221, R11, 0x1, R239 ;  /* 0x000000010bdd7824 */ /* 0x000fe400078e02ef */
[----:B------:R-:W-:Y:S02]  /*70e0*/  FFMA.FTZ R196, R157, -R196, R227 ;  /* 0x800000c49dc47223 */ /* 0x000fe400000100e3 */
[----:B------:R-:W-:Y:S01]  /*70f0*/  FFMA.FTZ R194, R159, -R194, R181 ;  /* 0x800000c29fc27223 */ /* 0x000fe200000100b5 */
[----:B------:R-:W-:Y:S01]  /*7100*/  LEA.HI.X R7, R10, c[0x0][0x31c], R221, 0x2, P0 ;  /* 0x0000c7000a077a11 */ /* 0x000fe200000f14dd */
[----:B0-----:R-:W-:-:S02]  /*7110*/  FMUL.FTZ R199, R69, R202 ;  /* 0x000000ca45c77220 */ /* 0x001fc40000410000 */
[----:B------:R-:W-:Y:S02]  /*7120*/  FFMA.FTZ R9, R197, R186, R172 ;  /* 0x000000bac5097223 */ /* 0x000fe400000100ac */
[----:B------:R-:W-:Y:S02]  /*7130*/  IMAD.U32 R11, RZ, RZ, UR22 ;  /* 0x00000016ff0b7e24 */ /* 0x000fe4000f8e00ff */
[----:B------:R-:W-:Y:S02]  /*7140*/  FMUL.FTZ R181, R61, R166 ;  /* 0x000000a63db57220 */ /* 0x000fe40000410000 */
[----:B------:R-:W-:Y:S01]  /*7150*/  FMUL.FTZ R213, R149, R186 ;  /* 0x000000ba95d57220 */ /* 0x000fe20000410000 */
[----:B------:R-:W-:Y:S01]  /*7160*/  LEA R10, P0, R11, R6, 0x2 ;  /* 0x000000060b0a7211 */ /* 0x000fe200078010ff */
[----:B------:R-:W-:Y:S02]  /*7170*/  FFMA.FTZ R193, R158, -R193, R229 ;  /* 0x800000c19ec17223 */ /* 0x000fe400000100e5 */
[----:B------:R-:W-:Y:S01]  /*7180*/  FMUL.FTZ R190, R68, R201 ;  /* 0x000000c944be7220 */ /* 0x000fe20000410000 */
[----:B------:R-:W-:Y:S01]  /*7190*/  STS [R178.X4+0x448], R213 ;  /* 0x000448d5b2007388 */ /* 0x000fe20000004800 */
[----:B------:R-:W-:-:S02]  /*71a0*/  FFMA.FTZ R172, R196, R199, R9 ;  /* 0x000000c7c4ac7223 */ /* 0x000fc40000010009 */
[----:B------:R-:W-:Y:S02]  /*71b0*/  IMAD.U32 R186, RZ, RZ, UR37 ;  /* 0x00000025ffba7e24 */ /* 0x000fe4000f8e00ff */
[----:B------:R-:W-:Y:S02]  /*71c0*/  FMUL.FTZ R207, R132, R181 ;  /* 0x000000b584cf7220 */ /* 0x000fe40000410000 */
[----:B------:R-:W-:Y:S02]  /*71d0*/  FFMA.FTZ R189, R162, -R189, R198 ;  /* 0x800000bda2bd7223 */ /* 0x000fe400000100c6 */
[----:B------:R-:W-:Y:S01]  /*71e0*/  IMAD.U32 R11, RZ, RZ, UR31 ;  /* 0x0000001fff0b7e24 */ /* 0x000fe2000f8e00ff */
[----:B------:R0:W-:Y:S01]  /*71f0*/  STS [R178.X4+0x46c], R207 ;  /* 0x00046ccfb2007388 */ /* 0x0001e20000004800 */
[----:B------:R-:W-:Y:S02]  /*7200*/  FMUL.FTZ R198, R66, R179 ;  /* 0x000000b342c67220 */ /* 0x000fe40000410000 */
[----:B------:R-:W-:Y:S01]  /*7210*/  FMUL.FTZ R235, R65, R226 ;  /* 0x000000e241eb7220 */ /* 0x000fe20000410000 */
[----:B------:R-:W-:Y:S01]  /*7220*/  LEA.HI.X R11, R237, R7, R11, 0x2, P0 ;  /* 0x00000007ed0b7211 */ /* 0x000fe200000f140b */
[----:B------:R-:W-:Y:S01]  /*7230*/  FFMA.FTZ R9, R193, R190, R172 ;  /* 0x000000bec1097223 */ /* 0x000fe200000100ac */
[----:B------:R-:W-:Y:S01]  /*7240*/  IADD3 R172, -R186, c[0x0][0x168], -R129 ;  /* 0x00005a00baac7a10 */ /* 0x000fe20007ffe981 */
[----:B------:R-:W-:-:S02]  /*7250*/  FMUL.FTZ R209, R142, R235 ;  /* 0x000000eb8ed17220 */ /* 0x000fc40000410000 */
[----:B------:R-:W-:Y:S01]  /*7260*/  FMUL.FTZ R231, R67, R180 ;  /* 0x000000b443e77220 */ /* 0x000fe20000410000 */
[----:B------:R-:W-:Y:S01]  /*7270*/  ISETP.GE.AND P0, PT, R172, 0x1, PT ;  /* 0x00000001ac00780c */ /* 0x000fe20003f06270 */
[----:B0-----:R-:W-:Y:S01]  /*7280*/  FMUL.FTZ R207, R145, R198 ;  /* 0x000000c691cf7220 */ /* 0x001fe20000410000 */
[----:B------:R0:W-:Y:S01]  /*7290*/  STS [R178.X4+0x45c], R209 ;  /* 0x00045cd1b2007388 */ /* 0x0001e20000004800 */
[----:B------:R-:W-:Y:S02]  /*72a0*/  FMUL.FTZ R227, R146, R199 ;  /* 0x000000c792e37220 */ /* 0x000fe40000410000 */
[----:B------:R-:W-:Y:S01]  /*72b0*/  FMUL.FTZ R199, R150, R185 ;  /* 0x000000b996c77220 */ /* 0x000fe20000410000 */
[----:B------:R1:W-:Y:S01]  /*72c0*/  STS [R178.X4+0x458], R207 ;  /* 0x000458cfb2007388 */ /* 0x0003e20000004800 */
[----:B------:R-:W-:Y:S02]  /*72d0*/  FMUL.FTZ R233, R144, R231 ;  /* 0x000000e790e97220 */ /* 0x000fe40000410000 */
[----:B------:R-:W-:Y:S01]  /*72e0*/  FMUL.FTZ R229, R147, R190 ;  /* 0x000000be93e57220 */ /* 0x000fe20000410000 */
[----:B------:R2:W-:Y:S01]  /*72f0*/  STS [R178.X4+0x44c], R227 ;  /* 0x00044ce3b2007388 */ /* 0x0005e20000004800 */
[----:B------:R-:W-:Y:S01]  /*7300*/  FMUL.FTZ R185, R134, R13 ;  /* 0x0000000d86b97220 */ /* 0x000fe20000410000 */
[----:B------:R-:W-:Y:S01]  /*7310*/  IADD3.X R13, R221, UR38, RZ, P1, !PT ;  /* 0x00000026dd0d7c10 */ /* 0x000fe20008ffe4ff */
[----:B0-----:R-:W-:Y:S01]  /*7320*/  FMUL.FTZ R209, R148, R195 ;  /* 0x000000c394d17220 */ /* 0x001fe20000410000 */
[----:B------:R2:W-:Y:S01]  /*7330*/  STS [R178.X4+0x454], R233 ;  /* 0x000454e9b2007388 */ /* 0x0005e20000004800 */
[----:B------:R-:W-:-:S02]  /*7340*/  FMUL.FTZ R195, R137, R8 ;  /* 0x0000000889c37220 */ /* 0x000fc40000410000 */
[----:B-1----:R-:W-:Y:S01]  /*7350*/  FMUL.FTZ R207, R151, R184 ;  /* 0x000000b897cf7220 */ /* 0x002fe20000410000 */
[----:B------:R2:W-:Y:S01]  /*7360*/  STS [R178.X4+0x450], R229 ;  /* 0x000450e5b2007388 */ /* 0x0005e20000004800 */
[----:B------:R-:W-:Y:S02]  /*7370*/  FFMA.FTZ R184, R194, R231, R9 ;  /* 0x000000e7c2b87223 */ /* 0x000fe40000010009 */
[----:B------:R-:W-:Y:S01]  /*7380*/  FMUL.FTZ R9, R139, R182 ;  /* 0x000000b68b097220 */ /* 0x000fe20000410000 */
[----:B------:R2:W-:Y:S01]  /*7390*/  STS [R178.X4+0x444], R209 ;  /* 0x000444d1b2007388 */ /* 0x0005e20000004800 */
[----:B------:R-:W-:Y:S02]  /*73a0*/  IMAD.U32 R237, RZ, RZ, UR40 ;  /* 0x00000028ffed7e24 */ /* 0x000fe4000f8e00ff */
[----:B------:R-:W-:Y:S01]  /*73b0*/  FFMA.FTZ R213, R191, R198, R184 ;  /* 0x000000c6bfd57223 */ /* 0x000fe200000100b8 */
[----:B------:R2:W-:Y:S01]  /*73c0*/  STS [R178.X4+0x440], R207 ;  /* 0x000440cfb2007388 */ /* 0x0005e20000004800 */
[----:B------:R-:W-:-:S03]  /*73d0*/  IMAD.WIDE.U32 R10, R237, c[0x0][0x2b0], R10 ;  /* 0x0000ac00ed0a7a25 */ /* 0x000fc600078e000a */
[----:B------:R2:W-:Y:S01]  /*73e0*/  STS [R178.X4+0x43c], R199 ;  /* 0x00043cc7b2007388 */ /* 0x0005e20000004800 */
[----:B------:R-:W-:Y:S02]  /*73f0*/  FFMA.FTZ R187, R187, R211, R214 ;  /* 0x000000d3bbbb7223 */ /* 0x000fe400000100d6 */
[----:B------:R-:W-:Y:S01]  /*7400*/  FFMA.FTZ R213, R192, R235, R213 ;  /* 0x000000ebc0d57223 */ /* 0x000fe200000100d5 */
[----:B------:R2:W-:Y:S04]  /*7410*/  STS [R178.X4+0x438], R195 ;  /* 0x000438c3b2007388 */ /* 0x0005e80000004800 */
[----:B------:R2:W-:Y:S04]  /*7420*/  STS [R178.X4+0x434], R185 ;  /* 0x000434b9b2007388 */ /* 0x0005e80000004800 */
[----:B------:R2:W-:Y:S04]  /*7430*/  STS [R178.X4+0x430], R9 ;  /* 0x00043009b2007388 */ /* 0x0005e80000004800 */
[----:B------:R-:W-:Y:S06]  /*7440*/  BAR.SYNC.DEFER_BLOCKING 0x0 ;  /* 0x0000000000007b1d */ /* 0x000fec0000010000 */
[----:B------:R-:W-:Y:S05]  /*7450*/  @!P0 BRA `(.L_x_5275) ;  /* 0x000000b000008947 */ /* 0x000fea0003800000 */
[----:B--2---:R-:W-:Y:S01]  /*7460*/  LEA.HI.SX32 R178, R129, R129, 0x1b ;  /* 0x0000008181b27211 */ /* 0x004fe200078fdaff */
        /* <DEDUP_REMOVED lines=10> */
.L_x_5275:
[----:B--2---:R-:W-:Y:S05]  /*7510*/  BSYNC B0 ;  /* 0x0000000000007941 */ /* 0x004fea0003800000 */
.L_x_5274:
[----:B------:R-:W-:Y:S01]  /*7520*/  IADD3 R12, R129, 0x20, RZ ;  /* 0x00000020810c7810 */ /* 0x000fe20007ffe0ff */
[----:B------:R-:W-:Y:S01]  /*7530*/  ULDC UR21, c[0x0][0x174] ;  /* 0x00005d0000157ab9 */ /* 0x000fe20000000800 */
[----:B------:R-:W-:Y:S01]  /*7540*/  ISETP.GE.AND P0, PT, R172, 0x21, PT ;  /* 0x00000021ac00780c */ /* 0x000fe20003f06270 */
[----:B------:R-:W-:Y:S01]  /*7550*/  UIADD3 UR21, UR6, -UR21, URZ ;  /* 0x8000001506157290 */ /* 0x000fe2000fffe03f */
[----:B------:R-:W-:Y:S01]  /*7560*/  LEA.HI.SX32 R12, R12, R129, 0x1b ;  /* 0x000000810c0c7211 */ /* 0x000fe200078fdaff */
[----:B------:R-:W-:Y:S01]  /*7570*/  USHF.L.U64.HI UR20, UR8, 0x2, UR9 ;  /* 0x0000000208147899 */ /* 0x000fe20008010209 */
[----:B------:R-:W-:Y:S01]  /*7580*/  FFMA.FTZ R213, R189, R176, R213 ;  /* 0x000000b0bdd57223 */ /* 0x000fe200000100d5 */
[----:B------:R-:W-:Y:S01]  /*7590*/  ULDC.64 UR18, c[0x0][0x2b0] ;  /* 0x0000ac0000127ab9 */ /* 0x000fe20000000a00 */
[----:B------:R-:W-:Y:S01]  /*75a0*/  FFMA.FTZ R169, R164, -R169, R211 ;  /* 0x800000a9a4a97223 */ /* 0x000fe200000100d3 */
[----:B------:R1:W2:Y:S01]  /*75b0*/  LDS R13, [R12.X4+0x4b0] ;  /* 0x0004b0000c0d7984 */ /* 0x0002a20000004800 */
[----:B------:R-:W-:Y:S01]  /*75c0*/  UIMAD UR21, UR21, -0x200, URZ ;  /* 0xfffffe00151578a4 */ /* 0x000fe2000f8e023f */
[----:B------:R-:W-:Y:S01]  /*75d0*/  FFMA.FTZ R213, R188, R183, R213 ;  /* 0x000000b7bcd57223 */ /* 0x000fe200000100d5 */
[----:B------:R-:W-:Y:S01]  /*75e0*/  UIMAD UR18, UR20, UR18, URZ ;  /* 0x00000012141272a4 */ /* 0x000fe2000f8e023f */
[----:B------:R-:W-:Y:S01]  /*75f0*/  FFMA.FTZ R168, R165, -R168, R187 ;  /* 0x800000a8a5a87223 */ /* 0x000fe200000100bb */
[----:B------:R-:W-:Y:S01]  /*7600*/  BSSY B0, `(.L_x_5276) ;  /* 0x0000012000007945 */ /* 0x000fe20003800000 */
[----:B------:R-:W-:Y:S01]  /*7610*/  FFMA.FTZ R213, R169, R174, R213 ;  /* 0x000000aea9d57223 */ /* 0x000fe200000100d5 */
[----:B------:R-:W-:Y:S01]  /*7620*/  UIMAD UR18, UR40, UR19, UR18 ;  /* 0x00000013281272a4 */ /* 0x000fe2000f8e0212 */
[----:B0-----:R-:W-:Y:S01]  /*7630*/  IMAD.U32 R9, RZ, RZ, UR21 ;  /* 0x00000015ff097e24 */ /* 0x001fe2000f8e00ff */
[----:B------:R-:W-:Y:S01]  /*7640*/  IADD3 R176, R129, 0x60, RZ ;  /* 0x0000006081b07810 */ /* 0x000fe20007ffe0ff */
[----:B------:R-:W-:-:S02]  /*7650*/  FMUL.FTZ R174, R168, R181 ;  /* 0x000000b5a8ae7220 */ /* 0x000fc40000410000 */
[----:B------:R-:W-:Y:S01]  /*7660*/  FFMA.FTZ R177, R46, R211, R177 ;  /* 0x000000d32eb17223 */ /* 0x000fe200000100b1 */
[----:B------:R-:W-:Y:S01]  /*7670*/  IADD3 R11, R11, UR18, RZ ;  /* 0x000000120b0b7c10 */ /* 0x000fe2000fffe0ff */
[----:B------:R-:W-:Y:S02]  /*7680*/  FMUL.FTZ R8, R44, R187 ;  /* 0x000000bb2c087220 */ /* 0x000fe40000410000 */
[----:B------:R-:W-:-:S04]  /*7690*/  IMAD.WIDE R6, R9, 0x4, R6 ;  /* 0x0000000409067825 */ /* 0x000fc800078e0206 */
[----:B------:R-:W-:Y:S01]  /*76a0*/  FADD.FTZ R9, R213, R174 ;  /* 0x000000aed5097221 */ /* 0x000fe20000010000 */
[----:B------:R-:W-:Y:S01]  /*76b0*/  IADD3 R174, R129, 0x40, RZ ;  /* 0x0000004081ae7810 */ /* 0x000fe20007ffe0ff */
[----:B------:R-:W-:Y:S01]  /*76c0*/  FADD.FTZ R8, R177, R8 ;  /* 0x00000008b1087221 */ /* 0x000fe20000010000 */
[----:B------:R-:W-:Y:S05]  /*76d0*/  @!P0 BRA `(.L_x_5277) ;  /* 0x0000004000008947 */ /* 0x000fea0003800000 */
[----:B-1----:R-:W-:-:S04]  /*76e0*/  IMAD.U32 R177, RZ, RZ, UR40 ;  /* 0x00000028ffb17e24 */ /* 0x002fc8000f8e00ff */
[----:B------:R-:W-:-:S05]  /*76f0*/  IMAD.WIDE.U32 R6, R177, c[0x0][0x2b0], R6 ;  /* 0x0000ac00b1067a25 */ /* 0x000fca00078e0006 */
[----:B------:R-:W-:-:S05]  /*7700*/  IADD3 R7, R7, UR18, RZ ;  /* 0x0000001207077c10 */ /* 0x000fca000fffe0ff */
[----:B--2---:R0:W-:Y:S02]  /*7710*/  RED.E.ADD.F32.FTZ.RN.STRONG.GPU [R6.64+-0x780], R13 ;  /* 0xfff8800d0600798e */ /* 0x0041e4000c10e7a0 */
.L_x_5277:
[----:B-1----:R-:W-:Y:S05]  /*7720*/  BSYNC B0 ;  /* 0x0000000000007941 */ /* 0x002fea0003800000 */
.L_x_5276:
        /* <DEDUP_REMOVED lines=14> */
.L_x_5279:
[----:B0-----:R-:W-:Y:S05]  /*7810*/  BSYNC B0 ;  /* 0x0000000000007941 */ /* 0x001fea0003800000 */
.L_x_5278:
[----:B-1----:R0:W1:Y:S01]  /*7820*/  LDS R7, [R176.X4+0x5b0] ;  /* 0x0005b000b0077984 */ /* 0x0020620000004800 */
[----:B------:R-:W-:Y:S01]  /*7830*/  BSSY B0, `(.L_x_5280) ;  /* 0x0000005000007945 */ /* 0x000fe20003800000 */
[----:B------:R-:W-:Y:S02]  /*7840*/  IADD3 R12, R129, 0xa0, RZ ;  /* 0x000000a0810c7810 */ /* 0x000fe40007ffe0ff */
[----:B------:R-:W-:Y:S01]  /*7850*/  LEA.HI.SX32 R6, R6, R129, 0x1b ;  /* 0x0000008106067211 */ /* 0x000fe200078fdaff */
[----:B------:R-:W-:Y:S05]  /*7860*/  @!P0 BRA `(.L_x_5281) ;  /* 0x0000001000008947 */ /* 0x000fea0003800000 */
[----:B-1----:R1:W-:Y:S02]  /*7870*/  RED.E.ADD.F32.FTZ.RN.STRONG.GPU [R10.64+-0x680], R7 ;  /* 0xfff980070a00798e */ /* 0x0023e4000c10e7a0 */
.L_x_5281:
[----:B------:R-:W-:Y:S05]  /*7880*/  BSYNC B0 ;  /* 0x0000000000007941 */ /* 0x000fea0003800000 */
.L_x_5280:
[----:B-1----:R1:W3:Y:S01]  /*7890*/  LDS R7, [R6.X4+0x630] ;  /* 0x0006300006077984 */ /* 0x0022e20000004800 */
[----:B------:R-:W-:Y:S01]  /*78a0*/  BSSY B0, `(.L_x_5282) ;  /* 0x0000005000007945 */ /* 0x000fe20003800000 */
[----:B------:R-:W-:-:S02]  /*78b0*/  IADD3 R174, R129, 0xc0, RZ ;  /* 0x000000c081ae7810 */ /* 0x000fc40007ffe0ff */
[----:B------:R-:W-:Y:S01]  /*78c0*/  LEA.HI.SX32 R12, R12, R129, 0x1b ;  /* 0x000000810c0c7211 */ /* 0x000fe200078fdaff */
[----:B------:R-:W-:Y:S05]  /*78d0*/  @!P1 BRA `(.L_x_5283) ;  /* 0x0000001000009947 */ /* 0x000fea0003800000 */
[----:B---3--:R3:W-:Y:S02]  /*78e0*/  RED.E.ADD.F32.FTZ.RN.STRONG.GPU [R10.64+-0x600], R7 ;  /* 0xfffa00070a00798e */ /* 0x0087e4000c10e7a0 */
.L_x_5283:
[----:B------:R-:W-:Y:S05]  /*78f0*/  BSYNC B0 ;  /* 0x0000000000007941 */ /* 0x000fea0003800000 */
.L_x_5282:
[----:B---3--:R3:W4:Y:S01]  /*7900*/  LDS R7, [R12.X4+0x6b0] ;  /* 0x0006b0000c077984 */ /* 0x0087220000004800 */
[----:B------:R-:W-:Y:S01]  /*7910*/  BSSY B0, `(.L_x_5284) ;  /* 0x0000005000007945 */ /* 0x000fe20003800000 */
[----:B-1----:R-:W-:Y:S02]  /*7920*/  IADD3 R6, R129, 0xe0, RZ ;  /* 0x000000e081067810 */ /* 0x002fe40007ffe0ff */
[----:B------:R-:W-:Y:S01]  /*7930*/  LEA.HI.SX32 R174, R174, R129, 0x1b ;  /* 0x00000081aeae7211 */ /* 0x000fe200078fdaff */
[----:B------:R-:W-:Y:S05]  /*7940*/  @!P2 BRA `(.L_x_5285) ;  /* 0x000000100000a947 */ /* 0x000fea0003800000 */
[----:B----4-:R1:W-:Y:S02]  /*7950*/  RED.E.ADD.F32.FTZ.RN.STRONG.GPU [R10.64+-0x580], R7 ;  /* 0xfffa80070a00798e */ /* 0x0103e4000c10e7a0 */
.L_x_5285:
[----:B------:R-:W-:Y:S05]  /*7960*/  BSYNC B0 ;  /* 0x0000000000007941 */ /* 0x000fea0003800000 */
.L_x_5284:
[----:B-1--4-:R1:W4:Y:S01]  /*7970*/  LDS R7, [R174.X4+0x730] ;  /* 0x00073000ae077984 */ /* 0x0123220000004800 */
[----:B------:R-:W-:Y:S01]  /*7980*/  BSSY B0, `(.L_x_5286) ;  /* 0x0000005000007945 */ /* 0x000fe20003800000 */
[----:B---3--:R-:W-:Y:S02]  /*7990*/  IADD3 R12, R129, 0x100, RZ ;  /* 0x00000100810c7810 */ /* 0x008fe40007ffe0ff */
[----:B------:R-:W-:Y:S01]  /*79a0*/  LEA.HI.SX32 R6, R6, R129, 0x1b ;  /* 0x0000008106067211 */ /* 0x000fe200078fdaff */
[----:B------:R-:W-:Y:S05]  /*79b0*/  @!P3 BRA `(.L_x_5287) ;  /* 0x000000100000b947 */ /* 0x000fea0003800000 */
[----:B----4-:R3:W-:Y:S02]  /*79c0*/  RED.E.ADD.F32.FTZ.RN.STRONG.GPU [R10.64+-0x500], R7 ;  /* 0xfffb00070a00798e */ /* 0x0107e4000c10e7a0 */
.L_x_5287:
[----:B------:R-:W-:Y:S05]  /*79d0*/  BSYNC B0 ;  /* 0x0000000000007941 */ /* 0x000fea0003800000 */
.L_x_5286:
[----:B---34-:R3:W4:Y:S01]  /*79e0*/  LDS R7, [R6.X4+0x7b0] ;  /* 0x0007b00006077984 */ /* 0x0187220000004800 */
[----:B------:R-:W-:Y:S01]  /*79f0*/  BSSY B0, `(.L_x_5288) ;  /* 0x0000004000007945 */ /* 0x000fe20003800000 */
[----:B------:R-:W-:Y:S01]  /*7a00*/  LEA.HI.SX32 R12, R12, R129, 0x1b ;  /* 0x000000810c0c7211 */ /* 0x000fe200078fdaff */
[----:B------:R-:W-:Y:S05]  /*7a10*/  @!P4 BRA `(.L_x_5289) ;  /* 0x000000100000c947 */ /* 0x000fea0003800000 */
[----:B----4-:R4:W-:Y:S02]  /*7a20*/  RED.E.ADD.F32.FTZ.RN.STRONG.GPU [R10.64+-0x480], R7 ;  /* 0xfffb80070a00798e */ /* 0x0109e4000c10e7a0 */
.L_x_5289:
[----:B------:R-:W-:Y:S05]  /*7a30*/  BSYNC B0 ;  /* 0x0000000000007941 */ /* 0x000fea0003800000 */
.L_x_5288:
[----:B----4-:R4:W0:Y:S01]  /*7a40*/  LDS R7, [R12.X4+0x830] ;  /* 0x000830000c077984 */ /* 0x0108220000004800 */
[----:B------:R-:W-:Y:S01]  /*7a50*/  BSSY B0, `(.L_x_5290) ;  /* 0x0000005000007945 */ /* 0x000fe20003800000 */
[----:B---3--:R-:W-:-:S02]  /*7a60*/  IADD3 R6, R129, 0x120, RZ ;  /* 0x0000012081067810 */ /* 0x008fc40007ffe0ff */
[----:B-1----:R-:W-:Y:S01]  /*7a70*/  IADD3 R174, R129, 0x140, RZ ;  /* 0x0000014081ae7810 */ /* 0x002fe20007ffe0ff */
[----:B------:R-:W-:Y:S05]  /*7a80*/  @!P5 BRA `(.L_x_5291) ;  /* 0x000000100000d947 */ /* 0x000fea0003800000 */
[----:B0-----:R0:W-:Y:S02]  /*7a90*/  RED.E.ADD.F32.FTZ.RN.STRONG.GPU [R10.64+-0x400], R7 ;  /* 0xfffc00070a00798e */ /* 0x0011e4000c10e7a0 */
.L_x_5291:
[----:B------:R-:W-:Y:S05]  /*7aa0*/  BSYNC B0 ;  /* 0x0000000000007941 */ /* 0x000fea0003800000 */
.L_x_5290:
[-C--:B------:R-:W-:Y:S01]  /*7ab0*/  LEA.HI.SX32 R6, R6, R129.reuse, 0x1b ;  /* 0x0000008106067211 */ /* 0x080fe200078fdaff */
[----:B------:R-:W-:Y:S01]  /*7ac0*/  BSSY B0, `(.L_x_5292) ;  /* 0x000000d000007945 */ /* 0x000fe20003800000 */
[----:B------:R-:W-:Y:S02]  /*7ad0*/  ISETP.GE.AND P6, PT, R172, 0x121, PT ;  /* 0x00000121ac00780c */ /* 0x000fe40003fc6270 */
[----:B----4-:R-:W-:Y:S01]  /*7ae0*/  IADD3 R12, R129, 0x160, RZ ;  /* 0x00000160810c7810 */ /* 0x010fe20007ffe0ff */
[----:B0-----:R0:W1:Y:S01]  /*7af0*/  LDS R7, [R6.X4+0x8b0] ;  /* 0x0008b00006077984 */ /* 0x0010620000004800 */
        /* <DEDUP_REMOVED lines=9> */
.L_x_5293:
[----:B0-----:R-:W-:Y:S05]  /*7b90*/  BSYNC B0 ;  /* 0x0000000000007941 */ /* 0x001fea0003800000 */
.L_x_5292:
[----:B-1----:R0:W1:Y:S01]  /*7ba0*/  LDS R7, [R174.X4+0x930] ;  /* 0x00093000ae077984 */ /* 0x0020620000004800 */
[----:B------:R-:W-:Y:S01]  /*7bb0*/  BSSY B0, `(.L_x_5294) ;  /* 0x0000005000007945 */ /* 0x000fe20003800000 */
[----:B------:R-:W-:Y:S02]  /*7bc0*/  IADD3 R6, R129, 0x180, RZ ;  /* 0x0000018081067810 */ /* 0x000fe40007ffe0ff */
[----:B------:R-:W-:Y:S01]  /*7bd0*/  LEA.HI.SX32 R12, R12, R129, 0x1b ;  /* 0x000000810c0c7211 */ /* 0x000fe200078fdaff */
[----:B------:R-:W-:Y:S05]  /*7be0*/  @!P0 BRA `(.L_x_5295) ;  /* 0x0000001000008947 */ /* 0x000fea0003800000 */
[----:B-1----:R1:W-:Y:S02]  /*7bf0*/  RED.E.ADD.F32.FTZ.RN.STRONG.GPU [R10.64+-0x300], R7 ;  /* 0xfffd00070a00798e */ /* 0x0023e4000c10e7a0 */
.L_x_5295:
[----:B------:R-:W-:Y:S05]  /*7c00*/  BSYNC B0 ;  /* 0x0000000000007941 */ /* 0x000fea0003800000 */
.L_x_5294:
[----:B-1----:R1:W3:Y:S01]  /*7c10*/  LDS R7, [R12.X4+0x9b0] ;  /* 0x0009b0000c077984 */ /* 0x0022e20000004800 */
[----:B------:R-:W-:Y:S01]  /*7c20*/  BSSY B0, `(.L_x_5296) ;  /* 0x0000005000007945 */ /* 0x000fe20003800000 */
[----:B------:R-:W-:-:S02]  /*7c30*/  IADD3 R172, R129, 0x1a0, RZ ;  /* 0x000001a081ac7810 */ /* 0x000fc40007ffe0ff */
[----:B------:R-:W-:Y:S01]  /*7c40*/  LEA.HI.SX32 R6, R6, R129, 0x1b ;  /* 0x0000008106067211 */ /* 0x000fe200078fdaff */
[----:B------:R-:W-:Y:S05]  /*7c50*/  @!P1 BRA `(.L_x_5297) ;  /* 0x0000001000009947 */ /* 0x000fea0003800000 */
[----:B---3--:R3:W-:Y:S02]  /*7c60*/  RED.E.ADD.F32.FTZ.RN.STRONG.GPU [R10.64+-0x280], R7 ;  /* 0xfffd80070a00798e */ /* 0x0087e4000c10e7a0 */
.L_x_5297:
[----:B------:R-:W-:Y:S05]  /*7c70*/  BSYNC B0 ;  /* 0x0000000000007941 */ /* 0x000fea0003800000 */
.L_x_5296:
[----:B---3--:R3:W4:Y:S01]  /*7c80*/  LDS R7, [R6.X4+0xa30] ;  /* 0x000a300006077984 */ /* 0x0087220000004800 */
[----:B------:R-:W-:Y:S01]  /*7c90*/  BSSY B0, `(.L_x_5298) ;  /* 0x0000005000007945 */ /* 0x000fe20003800000 */
[----:B-1----:R-:W-:Y:S02]  /*7ca0*/  IADD3 R12, R129, 0x1c0, RZ ;  /* 0x000001c0810c7810 */ /* 0x002fe40007ffe0ff */
[----:B------:R-:W-:Y:S01]  /*7cb0*/  LEA.HI.SX32 R172, R172, R129, 0x1b ;  /* 0x00000081acac7211 */ /* 0x000fe200078fdaff */
[----:B------:R-:W-:Y:S05]  /*7cc0*/  @!P2 BRA `(.L_x_5299) ;  /* 0x000000100000a947 */ /* 0x000fea0003800000 */
[----:B----4-:R1:W-:Y:S02]  /*7cd0*/  RED.E.ADD.F32.FTZ.RN.STRONG.GPU [R10.64+-0x200], R7 ;  /* 0xfffe00070a00798e */ /* 0x0103e4000c10e7a0 */
.L_x_5299:
[----:B------:R-:W-:Y:S05]  /*7ce0*/  BSYNC B0 ;  /* 0x0000000000007941 */ /* 0x000fea0003800000 */
.L_x_5298:
[----:B-1--4-:R1:W4:Y:S01]  /*7cf0*/  LDS R7, [R172.X4+0xab0] ;  /* 0x000ab000ac077984 */ /* 0x0123220000004800 */
[----:B------:R-:W-:Y:S01]  /*7d00*/  BSSY B0, `(.L_x_5300) ;  /* 0x0000005000007945 */ /* 0x000fe20003800000 */
[----:B---3--:R-:W-:Y:S02]  /*7d10*/  IADD3 R6, R129, 0x1e0, RZ ;  /* 0x000001e081067810 */ /* 0x008fe40007ffe0ff */
[----:B------:R-:W-:Y:S01]  /*7d20*/  LEA.HI.SX32 R12, R12, R129, 0x1b ;  /* 0x000000810c0c7211 */ /* 0x000fe200078fdaff */
[----:B------:R-:W-:Y:S05]  /*7d30*/  @!P3 BRA `(.L_x_5301) ;  /* 0x000000100000b947 */ /* 0x000fea0003800000 */
[----:B----4-:R3:W-:Y:S02]  /*7d40*/  RED.E.ADD.F32.FTZ.RN.STRONG.GPU [R10.64+-0x180], R7 ;  /* 0xfffe80070a00798e */ /* 0x0107e4000c10e7a0 */
.L_x_5301:
[----:B------:R-:W-:Y:S05]  /*7d50*/  BSYNC B0 ;  /* 0x0000000000007941 */ /* 0x000fea0003800000 */
.L_x_5300:
[----:B---34-:R3:W4:Y:S01]  /*7d60*/  LDS R7, [R12.X4+0xb30] ;  /* 0x000b30000c077984 */ /* 0x0187220000004800 */
[----:B------:R-:W-:Y:S01]  /*7d70*/  BSSY B0, `(.L_x_5302) ;  /* 0x0000004000007945 */ /* 0x000fe20003800000 */
[----:B------:R-:W-:Y:S01]  /*7d80*/  LEA.HI.SX32 R6, R6, R129, 0x1b ;  /* 0x0000008106067211 */ /* 0x000fe200078fdaff */
[----:B------:R-:W-:Y:S05]  /*7d90*/  @!P4 BRA `(.L_x_5303) ;  /* 0x000000100000c947 */ /* 0x000fea0003800000 */
[----:B----4-:R4:W-:Y:S02]  /*7da0*/  RED.E.ADD.F32.FTZ.RN.STRONG.GPU [R10.64+-0x100], R7 ;  /* 0xffff00070a00798e */ /* 0x0109e4000c10e7a0 */
.L_x_5303:
[----:B------:R-:W-:Y:S05]  /*7db0*/  BSYNC B0 ;  /* 0x0000000000007941 */ /* 0x000fea0003800000 */
.L_x_5302:
[----:B----4-:R4:W0:Y:S01]  /*7dc0*/  LDS R7, [R6.X4+0xbb0] ;  /* 0x000bb00006077984 */ /* 0x0108220000004800 */
[----:B------:R-:W-:Y:S01]  /*7dd0*/  BSSY B0, `(.L_x_5304) ;  /* 0x0000003000007945 */ /* 0x000fe20003800000 */
[----:B------:R-:W-:Y:S05]  /*7de0*/  @!P5 BRA `(.L_x_5305) ;  /* 0x000000100000d947 */ /* 0x000fea0003800000 */
[----:B0-----:R0:W-:Y:S02]  /*7df0*/  RED.E.ADD.F32.FTZ.RN.STRONG.GPU [R10.64+-0x80], R7 ;  /* 0xffff80070a00798e */ /* 0x0011e4000c10e7a0 */
.L_x_5305:
[----:B------:R-:W-:Y:S05]  /*7e00*/  BSYNC B0 ;  /* 0x0000000000007941 */ /* 0x000fea0003800000 */
.L_x_5304:
[----:B----4-:R-:W4:Y:S01]  /*7e10*/  SHFL.DOWN PT, R6, R9, 0x1, 0x1f ;  /* 0x08201f0009067f89 */ /* 0x010f2200000e0000 */
[----:B------:R-:W-:Y:S01]  /*7e20*/  ISETP.GT.AND P0, PT, R128, 0x1e, PT ;  /* 0x0000001e8000780c */ /* 0x000fe20003f04270 */
[----:B------:R-:W-:Y:S01]  /*7e30*/  FMUL.FTZ R158, R158, R201 ;  /* 0x000000c99e9e7220 */ /* 0x000fe20000410000 */
[----:B------:R-:W-:Y:S01]  /*7e40*/  ISETP.NE.AND P1, PT, R128, RZ, PT ;  /* 0x000000ff8000720c */ /* 0x000fe20003f25270 */
[----:B0-----:R-:W0:Y:S01]  /*7e50*/  SHFL.DOWN PT, R7, R8, 0x1, 0x1f ;  /* 0x08201f0008077f89 */ /* 0x001e2200000e0000 */
[----:B------:R-:W-:Y:S01]  /*7e60*/  FMUL.FTZ R157, R157, R202 ;  /* 0x000000ca9d9d7220 */ /* 0x000fe20000410000 */
        /* <DEDUP_REMOVED lines=10> */
[----:B------:R-:W-:Y:S02]  /*7f10*/  FMUL.FTZ R159, R159, R180 ;  /* 0x000000b49f9f7220 */ /* 0x000fe40000410000 */
[----:B----4-:R-:W-:Y:S02]  /*7f20*/  @!P0 FADD.FTZ R9, R9, R6 ;  /* 0x0000000609098221 */ /* 0x010fe40000010000 */
[----:B------:R-:W-:Y:S02]  /*7f30*/  FMUL.FTZ R160, R160, R179 ;  /* 0x000000b3a0a07220 */ /* 0x000fe40000410000 */
[----:B0-----:R-:W-:Y:S01]  /*7f40*/  @!P0 FADD.FTZ R8, R8, R7 ;  /* 0x0000000708088221 */ /* 0x001fe20000010000 */
        /* <DEDUP_REMOVED lines=21> */
[C---:B------:R-:W-:Y:S02]  /*80a0*/  FMUL.FTZ R7, R130.reuse, R180 ;  /* 0x000000b482077220 */ /* 0x040fe40000410000 */
        /* <DEDUP_REMOVED lines=11> */
[----:B----4-:R-:W-:Y:S01]  /*8160*/  @!P0 FADD.FTZ R8, R8, R11 ;  /* 0x0000000b08088221 */ /* 0x010fe20000010000 */
[----:B------:R-:W0:Y:S01]  /*8170*/  SHFL.DOWN PT, R10, R9, 0x8, 0x1f ;  /* 0x09001f00090a7f89 */ /* 0x000e2200000e0000 */
[----:B------:R-:W-:Y:S01]  /*8180*/  ISETP.GT.AND P0, PT, R128, 0x17, PT ;  /* 0x000000178000780c */ /* 0x000fe20003f04270 */
[----:B------:R-:W-:Y:S02]  /*8190*/  FFMA.FTZ R149, R149, R156, R6 ;  /* 0x0000009c95957223 */ /* 0x000fe40000010006 */
[----:B------:R-:W4:Y:S01]  /*81a0*/  SHFL.DOWN PT, R11, R8, 0x8, 0x1f ;  /* 0x09001f00080b7f89 */ /* 0x000f2200000e0000 */
[----:B------:R-:W-:Y:S02]  /*81b0*/  FMUL.FTZ R6, R130, R225 ;  /* 0x000000e182067220 */ /* 0x000fe40000410000 */
[----:B------:R-:W-:Y:S02]  /*81c0*/  FMUL.FTZ R7, R192, R7 ;  /* 0x00000007c0077220 */ /* 0x000fe40000410000 */
[----:B------:R-:W-:-:S02]  /*81d0*/  FMUL.FTZ R189, R189, R6 ;  /* 0x00000006bdbd7220 */ /* 0x000fc40000410000 */
[----:B------:R-:W-:Y:S02]  /*81e0*/  FFMA.FTZ R142, R142, R161, R7 ;  /* 0x000000a18e8e7223 */ /* 0x000fe40000010007 */
[C---:B------:R-:W-:Y:S02]  /*81f0*/  FMUL.FTZ R6, R130.reuse, R205 ;  /* 0x000000cd82067220 */ /* 0x040fe40000410000 */
[----:B------:R-:W-:Y:S02]  /*8200*/  FMUL.FTZ R7, R130, R204 ;  /* 0x000000cc82077220 */ /* 0x000fe40000410000 */
[----:B------:R-:W-:Y:S02]  /*8210*/  FMUL.FTZ R6, R223, R6 ;  /* 0x00000006df067220 */ /* 0x000fe40000410000 */
[----:B------:R-:W-:Y:S02]  /*8220*/  FMUL.FTZ R7, R224, R7 ;  /* 0x00000007e0077220 */ /* 0x000fe40000410000 */
[----:B------:R-:W-:-:S02]  /*8230*/  FFMA.FTZ R151, R151, R154, R6 ;  /* 0x0000009a97977223 */ /* 0x000fc40000010006 */
[----:B------:R-:W-:Y:S02]  /*8240*/  FFMA.FTZ R148, R148, R155, R7 ;  /* 0x0000009b94947223 */ /* 0x000fe40000010007 */
        /* <DEDUP_REMOVED lines=8> */
[----:B------:R-:W-:Y:S02]  /*82d0*/  FMUL.FTZ R188, R188, R7 ;  /* 0x00000007bcbc7220 */ /* 0x000fe40000410000 */
[----:B------:R-:W-:Y:S02]  /*82e0*/  FMUL.FTZ R7, R130, R206 ;  /* 0x000000ce82077220 */ /* 0x000fe40000410000 */
[----:B------:R-:W-:Y:S02]  /*82f0*/  FFMA.FTZ R141, R141, R164, R6 ;  /* 0x000000a48d8d7223 */ /* 0x000fe40000010006 */
[----:B------:R-:W-:Y:S02]  /*8300*/  FMUL.FTZ R7, R220, R7 ;  /* 0x00000007dc077220 */ /* 0x000fe40000410000 */
[----:B------:R-:W-:Y:S02]  /*8310*/  FFMA.FTZ R194, R144, R159, R194 ;  /* 0x0000009f90c27223 */ /* 0x000fe400000100c2 */
[----:B------:R-:W-:-:S02]  /*8320*/  FFMA.FTZ R150, R150, R153, R7 ;  /* 0x0000009996967223 */ /* 0x000fc40000010007 */
[----:B------:R-:W-:Y:S02]  /*8330*/  FFMA.FTZ R191, R145, R160, R191 ;  /* 0x000000a091bf7223 */ /* 0x000fe400000100bf */
[----:B------:R-:W-:Y:S02]  /*8340*/  FFMA.FTZ R189, R143, R162, R189 ;  /* 0x000000a28fbd7223 */ /* 0x000fe400000100bd */
[----:B------:R-:W-:Y:S02]  /*8350*/  FFMA.FTZ R188, R140, R163, R188 ;  /* 0x000000a38cbc7223 */ /* 0x000fe400000100bc */
[----:B0-----:R-:W-:Y:S02]  /*8360*/  @!P0 FADD.FTZ R9, R9, R10 ;  /* 0x0000000a09098221 */ /* 0x001fe40000010000 */
[----:B------:R-:W-:Y:S02]  /*8370*/  FADD.FTZ R20, R147, R20 ;  /* 0x0000001493147221 */ /* 0x000fe40000010000 */
[----:B----4-:R-:W-:Y:S01]  /*8380*/  @!P0 FADD.FTZ R8, R8, R11 ;  /* 0x0000000b08088221 */ /* 0x010fe20000010000 */
[----:B------:R-:W-:Y:S01]  /*8390*/  MOV R6, R9 ;  /* 0x0000000900067202 */ /* 0x000fe20000000f00 */
[----:B------:R-:W-:-:S02]  /*83a0*/  FMUL.FTZ R9, R138, R171 ;  /* 0x000000ab8a097220 */ /* 0x000fc40000410000 */
[C---:B------:R-:W-:Y:S02]  /*83b0*/  FMUL.FTZ R11, R130.reuse, R166 ;  /* 0x000000a6820b7220 */ /* 0x040fe40000410000 */
[C---:B------:R-:W-:Y:S02]  /*83c0*/  FMUL.FTZ R171, R130.reuse, R171 ;  /* 0x000000ab82ab7220 */ /* 0x040fe40000410000 */
[----:B------:R-:W-:Y:S02]  /*83d0*/  FMUL.FTZ R130, R130, R173 ;  /* 0x000000ad82827220 */ /* 0x000fe40000410000 */
[----:B------:R-:W-:Y:S02]  /*83e0*/  IMAD.MOV.U32 R7, RZ, RZ, R8 ;  /* 0x000000ffff077224 */ /* 0x000fe400078e0008 */
[----:B------:R-:W-:Y:S02]  /*83f0*/  FMUL.FTZ R11, R168, R11 ;  /* 0x0000000ba80b7220 */ /* 0x000fe40000410000 */
[----:B------:R-:W-:Y:S01]  /*8400*/  FMUL.FTZ R171, R170, R171 ;  /* 0x000000abaaab7220 */ /* 0x000fe20000410000 */
[----:B------:R0:W-:Y:S01]  /*8410*/  @!P1 STS.64 [0xc78], R6 ;  /* 0x000c7806ff009388 */ /* 0x0001e20000000a00 */
[----:B------:R-:W-:-:S02]  /*8420*/  FMUL.FTZ R130, R167, R130 ;  /* 0x00000082a7827220 */ /* 0x000fc40000410000 */
[----:B------:R-:W-:Y:S02]  /*8430*/  FFMA.FTZ R132, R132, R165, R11 ;  /* 0x000000a584847223 */ /* 0x000fe4000001000b */
[----:B------:R-:W-:Y:S02]  /*8440*/  FFMA.FTZ R134, R134, R9, R171 ;  /* 0x0000000986867223 */ /* 0x000fe400000100ab */
[----:B------:R-:W-:Y:S02]  /*8450*/  FFMA.FTZ R139, R139, R136, R130 ;  /* 0x000000888b8b7223 */ /* 0x000fe40000010082 */
[----:B------:R-:W-:Y:S02]  /*8460*/  FADD.FTZ R23, R194, R23 ;  /* 0x00000017c2177221 */ /* 0x000fe40000010000 */
        /* <DEDUP_REMOVED lines=23> */
[----:B------:R-:W-:Y:S02]  /*85e0*/  FADD.FTZ R15, R134, R15 ;  /* 0x0000000f860f7221 */ /* 0x000fe40000010000 */
[----:B------:R-:W-:Y:S01]  /*85f0*/  FADD.FTZ R0, R139, R0 ;  /* 0x000000008b007221 */ /* 0x000fe20000010000 */
[----:B------:R-:W-:Y:S06]  /*8600*/  BAR.SYNC.DEFER_BLOCKING 0x0 ;  /* 0x0000000000007b1d */ /* 0x000fec0000010000 */
[----:B------:R-:W-:Y:S05]  /*8610*/  @P2 BRA `(.L_x_5307) ;  /* 0x000000a000002947 */ /* 0x000fea0003800000 */
[----:B0-----:R-:W-:Y:S02]  /*8620*/  ULDC UR18, c[0x0][0x174] ;  /* 0x00005d0000127ab9 */ /* 0x001fe40000000800 */
[----:B------:R-:W-:-:S02]  /*8630*/  UISETP.NE.AND UP0, UPT, UR29, UR18, UPT ;  /* 0x000000121d00728c */ /* 0x000fc4000bf05270 */
[----:B------:R-:W-:-:S04]  /*8640*/  USHF.L.U32 UR18, UR7, 0x2, URZ ;  /* 0x0000000207127899 */ /* 0x000fc8000800063f */
[----:B------:R-:W-:-:S13]  /*8650*/  PLOP3.LUT P0, PT, PT, PT, UP0, 0x80, 0x0 ;  /* 0x000000000000781c */ /* 0x000fda0003f0f008 */
[----:B------:R-:W0:Y:S04]  /*8660*/  @P0 LDS R8, [UR18+0x2328] ;  /* 0x00232812ff080984 */ /* 0x000e280008000800 */
[----:B------:R-:W4:Y:S01]  /*8670*/  @P0 LDS R9, [UR18+0x1f28] ;  /* 0x001f2812ff090984 */ /* 0x000f220008000800 */
[----:B0-----:R-:W-:Y:S02]  /*8680*/  @P0 FADD.FTZ R7, R7, R8 ;  /* 0x0000000807070221 */ /* 0x001fe40000010000 */
[----:B----4-:R-:W-:-:S03]  /*8690*/  @P0 FADD.FTZ R6, R6, R9 ;  /* 0x0000000906060221 */ /* 0x010fc60000010000 */
[----:B------:R0:W-:Y:S04]  /*86a0*/  STS [UR18+0x2328], R7 ;  /* 0x00232807ff007988 */ /* 0x0001e80008000812 */
[----:B------:R0:W-:Y:S02]  /*86b0*/  STS [UR18+0x1f28], R6 ;  /* 0x001f2806ff007988 */ /* 0x0001e40008000812 */
.L_x_5307:
[----:B0-----:R-:W-:Y:S05]  /*86c0*/  BSYNC B0 ;  /* 0x0000000000007941 */ /* 0x001fea0003800000 */
.L_x_5306:
[----:B------:R-:W-:Y:S02]  /*86d0*/  UIADD3 UR7, UR7, 0x1, URZ ;  /* 0x0000000107077890 */ /* 0x000fe4000fffe03f */
[----:B------:R-:W-:Y:S02]  /*86e0*/  ULDC UR18, c[0x0][0x16c] ;  /* 0x00005b0000127ab9 */ /* 0x000fe40000000800 */
[----:B------:R-:W-:Y:S02]  /*86f0*/  UISETP.GE.AND UP0, UPT, UR7, UR18, UPT ;  /* 0x000000120700728c */ /* 0x000fe4000bf06270 */
[----:B------:R-:W-:-:S04]  /*8700*/  UIADD3 UR8, UP1, UR8, 0x1, URZ ;  /* 0x0000000108087890 */ /* 0x000fc8000ff3e03f */
[----:B------:R-:W-:Y:S01]  /*8710*/  PLOP3.LUT P0, PT, PT, PT, UP0, 0x80, 0x0 ;  /* 0x000000000000781c */ /* 0x000fe20003f0f008 */
[----:B------:R-:W-:-:S12]  /*8720*/  UIADD3.X UR9, URZ, UR9, URZ, UP1, !UPT ;  /* 0x000000093f097290 */ /* 0x000fd80008ffe43f */
[----:B------:R-:W-:Y:S01]  /*8730*/  @P0 CALL.REL.NOINC `(.L_x_5271) ;  /* 0x0000001000000944 */ /* 0x000fe20003c00000 */
[----:B------:R-:W-:Y:S05]  /*8740*/  BRA `(.L_x_5308) ;  /* 0xffffc98000007947 */ /* 0x000fea000383ffff */
.L_x_5271:
[----:B------:R-:W-:Y:S01]  /*8750*/  BAR.SYNC.DEFER_BLOCKING 0x0 ;  /* 0x0000000000007b1d */ /* 0x000fe20000010000 */
[----:B------:R-:W-:Y:S02]  /*8760*/  F2FP.BF16.PACK_AB R42, R42, R45 ;  /* 0x0000002d2a2a723e */ /* 0x000fe400000010ff */
[----:B------:R-:W-:Y:S02]  /*8770*/  F2FP.BF16.PACK_AB R38, R38, R41 ;  /* 0x000000292626723e */ /* 0x000fe400000010ff */
[----:B------:R-:W-:Y:S01]  /*8780*/  F2FP.BF16.PACK_AB R40, R40, R43 ;  /* 0x0000002b2828723e */ /* 0x000fe200000010ff */
[----:B------:R-:W-:Y:S01]  /*8790*/  ULDC.64 UR8, c[0x0][0x2d8] ;  /* 0x0000b60000087ab9 */ /* 0x000fe20000000a00 */
        /* <DEDUP_REMOVED lines=14> */
[----:B------:R-:W-:Y:S01]  /*8880*/  F2FP.BF16.PACK_AB R28, R28, R31 ;  /* 0x0000001f1c1c723e */ /* 0x000fe200000010ff */
[----:B------:R-:W-:Y:S01]  /*8890*/  UIADD3 UR7, UR19, UR20, URZ ;  /* 0x0000001413077290 */ /* 0x000fe2000fffe03f */
[----:B------:R-:W-:Y:S01]  /*88a0*/  PRMT R6, R40, 0x7632, R6 ;  /* 0x0000763228067816 */ /* 0x000fe20000000006 */
[----:B------:R0:W-:Y:S01]  /*88b0*/  STS.U16 [R92+0x2], R46 ;  /* 0x0000022e5c007388 */ /* 0x0001e20000000400 */
[----:B------:R-:W-:Y:S01]  /*88c0*/  PRMT R8, R34, 0x7632, R8 ;  /* 0x0000763222087816 */ /* 0x000fe20000000008 */
[----:B------:R-:W-:Y:S01]  /*88d0*/  BSSY B0, `(.L_x_5309) ;  /* 0x0000039000007945 */ /* 0x000fe20003800000 */
[----:B------:R-:W-:Y:S01]  /*88e0*/  PRMT R9, R30, 0x7632, R9 ;  /* 0x000076321e097816 */ /* 0x000fe20000000009 */
[----:B------:R4:W-:Y:S01]  /*88f0*/  STS.U16 [R92+0xa], R7 ;  /* 0x00000a075c007388 */ /* 0x0009e20000000400 */
[----:B------:R-:W-:-:S03]  /*8900*/  PRMT R10, R28, 0x7632, R10 ;  /* 0x000076321c0a7816 */ /* 0x000fc6000000000a */
[----:B------:R5:W-:Y:S01]  /*8910*/  STS.U16 [R92+0x6], R6 ;  /* 0x000006065c007388 */ /* 0x000be20000000400 */
[----:B0-----:R-:W-:-:S03]  /*8920*/  PRMT R46, R36, 0x7632, R46 ;  /* 0x00007632242e7816 */ /* 0x001fc6000000002e */
[----:B------:R-:W-:Y:S01]  /*8930*/  STS.U16 [R92], R42 ;  /* 0x0000002a5c007388 */ /* 0x000fe20000000400 */
[----:B----4-:R-:W-:-:S03]  /*8940*/  PRMT R7, R32, 0x7632, R7 ;  /* 0x0000763220077816 */ /* 0x010fc60000000007 */
[----:B------:R-:W-:Y:S01]  /*8950*/  STS.U16 [R92+0x4], R40 ;  /* 0x000004285c007388 */ /* 0x000fe20000000400 */
[----:B-----5:R-:W-:-:S03]  /*8960*/  IMAD.U32 R6, RZ, RZ, UR30 ;  /* 0x0000001eff067e24 */ /* 0x020fc6000f8e00ff */
        /* <DEDUP_REMOVED lines=13> */
[----:B--2---:R-:W-:Y:S04]  /*8a40*/  LDS.U16 R13, [R109+0x40] ;  /* 0x000040006d0d7984 */ /* 0x004fe80000000400 */
        /* <DEDUP_REMOVED lines=33> */
.L_x_5310:
[----:B------:R-:W-:Y:S05]  /*8c60*/  BSYNC B0 ;  /* 0x0000000000007941 */ /* 0x000fea0003800000 */
.L_x_5309:
        /* <DEDUP_REMOVED lines=12> */
[----:B------:R-:W-:Y:S01]  /*8d30*/  BSSY B0, `(.L_x_5311) ;  /* 0x0000079000007945 */ /* 0x000fe20003800000 */
[----:B------:R-:W-:Y:S01]  /*8d40*/  ISETP.GE.AND P5, PT, R119, R10, PT ;  /* 0x0000000a7700720c */ /* 0x000fe20003fa6270 */
[----:B------:R-:W-:Y:S01]  /*8d50*/  UIADD3.X UR18, UR31, UR18, UR19, UP0, !UPT ;  /* 0x000000121f127290 */ /* 0x000fe200087fe413 */
[----:B0-----:R-:W-:Y:S01]  /*8d60*/  IMAD.U32 R8, RZ, RZ, UR7 ;  /* 0x00000007ff087e24 */ /* 0x001fe2000f8e00ff */
[----:B------:R-:W-:-:S04]  /*8d70*/  UIADD3 UR7, UR9, UR34, URZ ;  /* 0x0000002209077290 */ /* 0x000fc8000fffe03f */
[----:B------:R-:W-:Y:S01]  /*8d80*/  IMAD.U32 R9, RZ, RZ, UR18 ;  /* 0x00000012ff097e24 */ /* 0x000fe2000f8e00ff */
[----:B------:R-:W-:-:S04]  /*8d90*/  LEA R6, P3, R8, R6, 0x1 ;  /* 0x0000000608067211 */ /* 0x000fc800078608ff */
[----:B------:R-:W-:Y:S01]  /*8da0*/  LEA.HI.X R7, R8, R7, R9, 0x1, P3 ;  /* 0x0000000708077211 */ /* 0x000fe200018f0c09 */
[----:B------:R-:W-:Y:S01]  /*8db0*/  FADD.FTZ R8, R0, R131 ;  /* 0x0000008300087221 */ /* 0x000fe20000010000 */
[----:B------:R-:W-:-:S03]  /*8dc0*/  ISETP.GE.AND P3, PT, R121, R10, PT ;  /* 0x0000000a7900720c */ /* 0x000fc60003f66270 */
        /* <DEDUP_REMOVED lines=24> */
[----:B------:R-:W-:-:S03]  /*8f50*/  ISETP.GE.AND P0, PT, R112, R10, PT ;  /* 0x0000000a7000720c */ /* 0x000fc60003f06270 */
[----:B------:R-:W-:Y:S01]  /*8f60*/  @!P1 STG.E.U16 [R6.64+-0x1c0], R45 ;  /* 0xfffe402d06009986 */ /* 0x000fe2000c101520 */
[----:B------:R-:W-:-:S03]  /*8f70*/  ISETP.GE.AND P1, PT, R125, R10, PT ;  /* 0x0000000a7d00720c */ /* 0x000fc60003f26270 */
[----:B------:R-:W-:Y:S01]  /*8f80*/  @!P2 STG.E.U16 [R6.64+-0x180], R47 ;  /* 0xfffe802f0600a986 */ /* 0x000fe2000c101520 */
[----:B------:R-:W-:Y:S02]  /*8f90*/  ISETP.GE.AND P2, PT, R111, R10, PT ;  /* 0x0000000a6f00720c */ /* 0x000fe40003f46270 */
[----:B------:R-:W-:Y:S01]  /*8fa0*/  PRMT R10, R0, 0x7610, R10 ;  /* 0x00007610000a7816 */ /* 0x000fe2000000000a */
[----:B------:R-:W-:Y:S01]  /*8fb0*/  @!P3 STG.E.U16 [R6.64+-0x140], R49 ;  /* 0xfffec0310600b986 */ /* 0x000fe2000c101520 */
[----:B------:R-:W-:Y:S01]  /*8fc0*/  F2FP.BF16.PACK_AB R0, R21, R18 ;  /* 0x000000121500723e */ /* 0x000fe200000010ff */
[----:B------:R-:W-:Y:S02]  /*8fd0*/  FADD.FTZ R18, R19, R18 ;  /* 0x0000001213127221 */ /* 0x000fe40000010000 */
[----:B------:R-:W-:Y:S01]  /*8fe0*/  @!P4 STG.E.U16 [R6.64+-0x100], R51 ;  /* 0xffff00330600c986 */ /* 0x000fe2000c101520 */
[----:B---3--:R-:W-:Y:S01]  /*8ff0*/  PRMT R12, R0, 0x7610, R12 ;  /* 0x00007610000c7816 */ /* 0x008fe2000000000c */
[----:B------:R-:W-:-:S02]  /*9000*/  FADD.FTZ R21, R18, R21 ;  /* 0x0000001512157221 */ /* 0x000fc40000010000 */
        /* <DEDUP_REMOVED lines=18> */
[----:B--2---:R-:W-:Y:S02]  /*9130*/  PRMT R46, R0, 0x7632, R46 ;  /* 0x00007632002e7816 */ /* 0x004fe4000000002e */
[----:B------:R-:W-:Y:S01]  /*9140*/  F2FP.BF16.PACK_AB R0, R27, R24 ;  /* 0x000000181b00723e */ /* 0x000fe200000010ff */
[----:B------:R2:W-:Y:S01]  /*9150*/  STS.U16 [R92+0x8], R10 ;  /* 0x0000080a5c007388 */ /* 0x0005e20000000400 */
[----:B---3--:R-:W-:Y:S01]  /*9160*/  PRMT R14, R6, 0x7632, R14 ;  /* 0x00007632060e7816 */ /* 0x008fe2000000000e */
[----:B------:R-:W-:Y:S02]  /*9170*/  FADD.FTZ R24, R25, R24 ;  /* 0x0000001819187221 */ /* 0x000fe40000010000 */
[----:B------:R3:W-:Y:S01]  /*9180*/  STS.U16 [R92+0xc], R12 ;  /* 0x00000c0c5c007388 */ /* 0x0007e20000000400 */
[----:B0-----:R-:W-:Y:S01]  /*9190*/  PRMT R8, R7, 0x7632, R8 ;  /* 0x0000763207087816 */ /* 0x001fe20000000008 */
[----:B------:R-:W-:-:S02]  /*91a0*/  FADD.FTZ R27, R24, R27 ;  /* 0x0000001b181b7221 */ /* 0x000fc40000010000 */
[----:B------:R-:W-:Y:S01]  /*91b0*/  STS.U16 [R92+0xa], R11 ;  /* 0x00000a0b5c007388 */ /* 0x000fe20000000400 */
[----:B--2---:R-:W-:Y:S01]  /*91c0*/  PRMT R10, R0, 0x7632, R10 ;  /* 0x00007632000a7816 */ /* 0x004fe2000000000a */
[----:B------:R-:W-:Y:S02]  /*91d0*/  FADD.FTZ R26, R27, R26 ;  /* 0x0000001a1b1a7221 */ /* 0x000fe40000010000 */
[----:B------:R-:W-:Y:S01]  /*91e0*/  STS.U16 [R92+0xe], R46 ;  /* 0x00000e2e5c007388 */ /* 0x000fe20000000400 */
[----:B---3--:R-:W-:Y:S01]  /*91f0*/  PRMT R12, R6, 0x7610, R12 ;  /* 0x00007610060c7816 */ /* 0x008fe2000000000c */
[----:B------:R-:W-:Y:S01]  /*9200*/  FADD.FTZ R131, R26, R29 ;  /* 0x0000001d1a837221 */ /* 0x000fe20000010000 */
[----:B------:R-:W-:Y:S01]  /*9210*/  MOV R6, UR30 ;  /* 0x0000001e00067c02 */ /* 0x000fe20008000f00 */
        /* <DEDUP_REMOVED lines=42> */
.L_x_5312:
[----:B------:R-:W-:Y:S05]  /*94c0*/  BSYNC B0 ;  /* 0x0000000000007941 */ /* 0x000fea0003800000 */
.L_x_5311:
[----:B------:R-:W-:Y:S01]  /*94d0*/  ULDC.64 UR18, c[0x0][0x300] ;  /* 0x0000c00000127ab9 */ /* 0x000fe20000000a00 */
[----:B------:R-:W-:Y:S01]  /*94e0*/  IADD3 R4, P0, R93, -0x3c0, RZ ;  /* 0xfffffc405d047810 */ /* 0x000fe20007f1e0ff */
[----:B------:R-:W-:Y:S01]  /*94f0*/  UMOV UR9, UR7 ;  /* 0x0000000700097c82 */ /* 0x000fe20008000000 */
[-C--:B------:R-:W-:Y:S01]  /*9500*/  ISETP.GE.AND P3, PT, R125, R0.reuse, PT ;  /* 0x000000007d00720c */ /* 0x080fe20003f66270 */
[----:B------:R-:W-:Y:S01]  /*9510*/  UIMAD.WIDE.U32 UR8, UR16, UR18, UR8 ;  /* 0x00000012100872a5 */ /* 0x000fe2000f8e0008 */
[----:B------:R-:W-:Y:S01]  /*9520*/  IADD3.X R5, R94, -0x1, RZ, P0, !PT ;  /* 0xffffffff5e057810 */ /* 0x000fe200007fe4ff */
[----:B------:R-:W-:Y:S01]  /*9530*/  UIMAD UR7, UR17, UR18, URZ ;  /* 0x00000012110772a4 */ /* 0x000fe2000f8e023f */
[----:B------:R-:W-:Y:S01]  /*9540*/  IADD3 R4, P0, R4, c[0x0][0x340], RZ ;  /* 0x0000d00004047a10 */ /* 0x000fe20007f1e0ff */
[----:B------:R-:W-:Y:S01]  /*9550*/  UIADD3 UR22, UP0, UR22, UR8, URZ ;  /* 0x0000000816167290 */ /* 0x000fe2000ff1e03f */
[-C--:B------:R-:W-:Y:S01]  /*9560*/  ISETP.GE.AND P4, PT, R124, R0.reuse, PT ;  /* 0x000000007c00720c */ /* 0x080fe20003f86270 */
[----:B------:R-:W-:Y:S01]  /*9570*/  UIMAD UR7, UR16, UR19, UR7 ;  /* 0x00000013100772a4 */ /* 0x000fe2000f8e0207 */
[----:B------:R-:W-:Y:S01]  /*9580*/  IADD3.X R5, R5, c[0x0][0x344], RZ, P0, !PT ;  /* 0x0000d10005057a10 */ /* 0x000fe200007fe4ff */
[----:B------:R-:W-:Y:S01]  /*9590*/  UIADD3 UR23, UP1, UR23, -0x400, URZ ;  /* 0xfffffc0017177890 */ /* 0x000fe2000ff3e03f */
[-C--:B------:R-:W-:Y:S01]  /*95a0*/  ISETP.GE.AND P5, PT, R123, R0.reuse, PT ;  /* 0x000000007b00720c */ /* 0x080fe20003fa6270 */
[----:B------:R-:W-:Y:S01]  /*95b0*/  UIADD3.X UR8, UR31, UR7, UR9, UP0, !UPT ;  /* 0x000000071f087290 */ /* 0x000fe200087fe409 */
[----:B0-----:R-:W-:Y:S01]  /*95c0*/  MOV R6, UR22 ;  /* 0x0000001600067c02 */ /* 0x001fe20008000f00 */
[----:B------:R-:W-:Y:S01]  /*95d0*/  UISETP.GT.AND UP0, UPT, UR29, 0x1, UPT ;  /* 0x000000011d00788c */ /* 0x000fe2000bf04270 */
[----:B------:R-:W-:Y:S01]  /*95e0*/  ISETP.GE.AND P6, PT, R122, R0, PT ;  /* 0x000000007a00720c */ /* 0x000fe20003fc6270 */
[----:B------:R-:W-:Y:S01]  /*95f0*/  UIADD3 UR25, UP2, UR25, -0x400, URZ ;  /* 0xfffffc0019197890 */ /* 0x000fe2000ff5e03f */
[----:B------:R-:W-:Y:S01]  /*9600*/  LEA R4, P0, R6, R4, 0x1 ;  /* 0x0000000406047211 */ /* 0x000fe200078008ff */
[----:B------:R-:W-:Y:S01]  /*9610*/  IMAD.U32 R7, RZ, RZ, UR8 ;  /* 0x00000008ff077e24 */ /* 0x000fe2000f8e00ff */
[-C--:B------:R-:W-:Y:S01]  /*9620*/  ISETP.GE.AND P2, PT, R119, R0.reuse, PT ;  /* 0x000000007700720c */ /* 0x080fe20003f46270 */
[----:B------:R-:W-:Y:S01]  /*9630*/  UIADD3 UR27, UP3, UR27, -0x400, URZ ;  /* 0xfffffc001b1b7890 */ /* 0x000fe2000ff7e03f */
[-C--:B------:R-:W-:Y:S01]  /*9640*/  ISETP.GE.AND P1, PT, R120, R0.reuse, PT ;  /* 0x000000007800720c */ /* 0x080fe20003f26270 */
        /* <DEDUP_REMOVED lines=28> */
[----:B------:R-:W-:-:S09]  /*9810*/  PLOP3.LUT P1, PT, PT, PT, UP0, 0x80, 0x0 ;  /* 0x000000000000781c */ /* 0x000fd20003f2f008 */
[----:B------:R0:W-:Y:S01]  /*9820*/  @!P0 STG.E.U16 [R4.64+0x2c0], R35 ;  /* 0x0002c02304008986 */ /* 0x0001e2000c101520 */
[----:B------:R-:W-:-:S04]  /*9830*/  IADD3 R127, P0, R127, -0x400, RZ ;  /* 0xfffffc007f7f7810 */ /* 0x000fc80007f1e0ff */
[----:B------:R-:W-:Y:S01]  /*9840*/  IADD3.X R126, R126, -0x1, RZ, P0, !PT ;  /* 0xffffffff7e7e7810 */ /* 0x000fe200007fe4ff */
[----:B------:R-:W-:Y:S01]  /*9850*/  @!P1 CALL.REL.NOINC `(.L_x_5265) ;  /* 0x0000001000009944 */ /* 0x000fe20003c00000 */
[----:B------:R-:W-:Y:S05]  /*9860*/  BRA `(.L_x_5313) ;  /* 0xffff71b000007947 */ /* 0x000fea000383ffff */
.L_x_5265:
        /* <DEDUP_REMOVED lines=23> */
[----:B0-----:R-:W-:Y:S01]  /*99e0*/  IMAD.U32 R2, RZ, RZ, UR12 ;  /* 0x0000000cff027e24 */ /* 0x001fe2000f8e00ff */
[----:B------:R-:W-:-:S05]  /*99f0*/  MOV R3, UR13 ;  /* 0x0000000d00037c02 */ /* 0x000fca0008000f00 */
[----:B------:R0:W-:Y:S02]  /*9a00*/  RED.E.ADD.F32.FTZ.RN.STRONG.GPU [R2.64], R4 ;  /* 0x000000040200798e */ /* 0x0001e4000c10e7a0 */
.L_x_5315:
[----:B0-----:R-:W-:Y:S05]  /*9a10*/  BSYNC B0 ;  /* 0x0000000000007941 */ /* 0x001fea0003800000 */
.L_x_5314:
        /* <DEDUP_REMOVED lines=20> */
[----:B0-----:R-:W-:Y:S02]  /*9b60*/  IMAD.U32 R2, RZ, RZ, UR14 ;  /* 0x0000000eff027e24 */ /* 0x001fe4000f8e00ff */
[----:B------:R-:W-:-:S05]  /*9b70*/  IMAD.U32 R3, RZ, RZ, UR15 ;  /* 0x0000000fff037e24 */ /* 0x000fca000f8e00ff */
[----:B------:R0:W-:Y:S01]  /*9b80*/  RED.E.ADD.F32.FTZ.RN.STRONG.GPU [R2.64], R4 ;  /* 0x000000040200798e */ /* 0x0001e2000c10e7a0 */
[----:B------:R-:W-:Y:S01]  /*9b90*/  HFMA2.MMA R11, -RZ, RZ, 0, 0 ;  /* 0x00000000ff0b7435 */ /* 0x000fe200000001ff */
[----:B------:R-:W-:Y:S05]  /*9ba0*/  BRA `(.L_x_5318) ;  /* 0x0000001000007947 */ /* 0x000fea0003800000 */
.L_x_5317:
[----:B------:R-:W3:Y:S02]  /*9bb0*/  S2R R11, SR_TID.X ;  /* 0x00000000000b7919 */ /* 0x000ee40000002100 */
.L_x_5318:
[----:B0-----:R-:W-:Y:S05]  /*9bc0*/  BSYNC B0 ;  /* 0x0000000000007941 */ /* 0x001fea0003800000 */
.L_x_5316:
        /* <DEDUP_REMOVED lines=12> */
.L_x_5319:
        /* <DEDUP_REMOVED lines=30> */
.L_x_5320:
        /* <DEDUP_REMOVED lines=9> */
.L_x_9077:


//--------------------- .text._Z25selective_scan_bwd_kernelI32Selective_Scan_bwd_kernel_traitsILi32ELi16ELb0ELb1ELb0ELb1ELb0EN3c108BFloat16EfEEv12SSMParamsBwd --------------------------
	.section	.text._Z25selective_scan_bwd_kernelI32Selective_Scan_bwd_kernel_traitsILi32ELi16ELb0ELb1ELb0ELb1ELb0EN3c108BFloat16EfEEv12SSMParamsBwd,"ax",@progbits
	.sectioninfo	@"SHI_REGISTERS=255"
	.align	128
        .global         _Z25selective_scan_bwd_kernelI32Selective_Scan_bwd_kernel_traitsILi32ELi16ELb0ELb1ELb0ELb1ELb0EN3c108BFloat16EfEEv12SSMParamsBwd
        .type           _Z25selective_scan_bwd_kernelI32Selective_Scan_bwd_kernel_traitsILi32ELi16ELb0ELb1ELb0ELb1ELb0EN3c108BFloat16EfEEv12SSMParamsBwd,@function
        .size           _Z25selective_scan_bwd_kernelI32Selective_Scan_bwd_kernel_traitsILi32ELi16ELb0ELb1ELb0ELb1ELb0EN3c108BFloat16EfEEv12SSMParamsBwd,(.L_x_9078 - _Z25selective_scan_bwd_kernelI32Selective_Scan_bwd_kernel_traitsILi32ELi16ELb0ELb1ELb0ELb1ELb0EN3c108BFloat16EfEEv12SSMParamsBwd)
        .other          _Z25selective_scan_bwd_kernelI32Selective_Scan_bwd_kernel_traitsILi32ELi16ELb0ELb1ELb0ELb1ELb0EN3c108BFloat16EfEEv12SSMParamsBwd,@"STO_CUDA_ENTRY STV_DEFAULT"
_Z25selective_scan_bwd_kernelI32Selective_Scan_bwd_kernel_traitsILi32ELi16ELb0ELb1ELb0ELb1ELb0EN3c108BFloat16EfEEv12SSMParamsBwd:
.text._Z25selective_scan_bwd_kernelI32Selective_Scan_bwd_kernel_traitsILi32ELi16ELb0ELb1ELb0ELb1ELb0EN3c108BFloat16EfEEv12SSMParamsBwd:
        /* <DEDUP_REMOVED lines=20> */
[----:B------:R-:W-:Y:S01]  /*0140*/  IMAD R19, R0, c[0x0][0x284], R19 ;  /* 0x0000a10000137a24 */ /* 0x000fe200078e0213 */
[C---:B------:R-:W-:Y:S01]  /*0150*/  ISETP.GE.AND P5, PT, R20.reuse, 0x1, PT ;  /* 0x000000011400780c */ /* 0x040fe20003fa6270 */
[----:B------:R-:W-:Y:S01]  /*0160*/  UMOV UR4, URZ ;  /* 0x0000003f00047c82 */ /* 0x000fe20008000000 */
[----:B------:R-:W-:Y:S01]  /*0170*/  SHF.L.U32 R20, R20, 0x9, RZ ;  /* 0x0000000914147819 */ /* 0x000fe200000006ff */
[----:B------:R-:W-:Y:S01]  /*0180*/  UMOV UR5, URZ ;  /* 0x0000003f00057c82 */ /* 0x000fe20008000000 */
        /* <DEDUP_REMOVED lines=10> */
[----:B------:R0:W1:Y:S02]  /*0230*/  F2I.FTZ.U32.TRUNC.NTZ R7, R6 ;  /* 0x0000000600077305 */ /* 0x000064000021f000 */
[----:B------:R-:W-:-:S05]  /*0240*/  IADD3 R5, R5, R13, RZ ;  /* 0x0000000d05057210 */ /* 0x000fca0007ffe0ff */
        /* <DEDUP_REMOVED lines=8> */
[----:B------:R-:W-:Y:S01]  /*02d0*/  IMAD R12, R204, c[0x0][0x190], RZ ;  /* 0x00006400cc0c7a24 */ /* 0x000fe200078e02ff */
[----:B------:R-:W-:Y:S01]  /*02e0*/  IADD3 R8, -R25, RZ, RZ ;  /* 0x000000ff19087210 */ /* 0x000fe20007ffe1ff */
[----:B------:R-:W-:-:S04]  /*02f0*/  IMAD.WIDE.U32 R6, R23, c[0x0][0x278], RZ ;  /* 0x00009e0017067a25 */ /* 0x000fc800078e00ff */
[----:B------:R-:W-:Y:S01]  /*0300*/  IMAD R8, R17, R8, R2 ;  /* 0x0000000811087224 */ /* 0x000fe200078e0202 */
[----:B------:R-:W-:Y:S01]  /*0310*/  LOP3.LUT R2, R0, c[0x0][0x178], RZ, 0x3c, !PT ;  /* 0x00005e0000027a12 */ /* 0x000fe200078e3cff */
[----:B------:R-:W-:Y:S01]  /*0320*/  IMAD R13, R23, c[0x0][0x194], R12 ;  /* 0x00006500170d7a24 */ /* 0x000fe200078e020c */
[----:B------:R-:W-:Y:S01]  /*0330*/  IADD3 R7, R7, R15, RZ ;  /* 0x0000000f07077210 */ /* 0x000fe20007ffe0ff */
[----:B------:R-:W-:Y:S01]  /*0340*/  IMAD R15, R21, c[0x0][0x1d8], RZ ;  /* 0x00007600150f7a24 */ /* 0x000fe200078e02ff */
[----:B------:R-:W-:Y:S02]  /*0350*/  ISETP.GT.U32.AND P3, PT, R17, R8, PT ;  /* 0x000000081100720c */ /* 0x000fe40003f64070 */
[----:B------:R-:W-:Y:S01]  /*0360*/  ISETP.GE.AND P4, PT, R2, RZ, PT ;  /* 0x000000ff0200720c */ /* 0x000fe20003f86270 */
[----:B------:R-:W-:-:S04]  /*0370*/  IMAD.WIDE.U32 R2, R23, c[0x0][0x1d0], RZ ;  /* 0x0000740017027a25 */ /* 0x000fc800078e00ff */
[----:B------:R-:W-:Y:S01]  /*0380*/  IMAD.WIDE.U32 R6, R0, c[0x0][0x280], R6 ;  /* 0x0000a00000067a25 */ /* 0x000fe200078e0006 */
[----:B------:R-:W-:-:S03]  /*0390*/  IADD3 R3, R3, R9, RZ ;  /* 0x0000000903037210 */ /* 0x000fc60007ffe0ff */
[----:B------:R-:W-:Y:S02]  /*03a0*/  IMAD R12, R0, c[0x0][0x1dc], R15 ;  /* 0x00007700000c7a24 */ /* 0x000fe400078e020f */
[-C--:B------:R-:W-:Y:S01]  /*03b0*/  @!P3 IADD3 R8, R8, -R17.reuse, RZ ;  /* 0x800000110808b210 */ /* 0x080fe20007ffe0ff */
[----:B------:R-:W-:Y:S01]  /*03c0*/  IMAD.WIDE.U32 R2, R0, c[0x0][0x1d8], R2 ;  /* 0x0000760000027a25 */ /* 0x000fe200078e0002 */
[----:B------:R-:W-:Y:S02]  /*03d0*/  @!P3 IADD3 R25, R25, 0x1, RZ ;  /* 0x000000011919b810 */ /* 0x000fe40007ffe0ff */
[----:B------:R-:W-:Y:S01]  /*03e0*/  ISETP.GE.U32.AND P0, PT, R8, R17, PT ;  /* 0x000000110800720c */ /* 0x000fe20003f06070 */
[----:B------:R-:W-:Y:S01]  /*03f0*/  IMAD.WIDE.U32 R8, R23, c[0x0][0x190], RZ ;  /* 0x0000640017087a25 */ /* 0x000fe200078e00ff */
[----:B------:R-:W-:-:S03]  /*0400*/  ISETP.NE.AND P3, PT, RZ, c[0x0][0x178], PT ;  /* 0x00005e00ff007a0c */ /* 0x000fc60003f65270 */
[----:B------:R-:W-:Y:S01]  /*0410*/  IMAD R17, R21, c[0x0][0x1e8], RZ ;  /* 0x00007a0015117a24 */ /* 0x000fe200078e02ff */
[----:B------:R-:W-:Y:S02]  /*0420*/  IADD3 R9, R9, R13, RZ ;  /* 0x0000000d09097210 */ /* 0x000fe40007ffe0ff */
[----:B------:R-:W-:Y:S01]  /*0430*/  IADD3 R13, R20, -0x200, RZ ;  /* 0xfffffe00140d7810 */ /* 0x000fe20007ffe0ff */
[----:B------:R-:W-:-:S03]  /*0440*/  IMAD R16, R0, c[0x0][0x1ec], R17 ;  /* 0x00007b0000107a24 */ /* 0x000fc600078e0211 */
[----:B------:R-:W-:Y:S02]  /*0450*/  SHF.R.S32.HI R15, RZ, 0x1f, R13 ;  /* 0x0000001fff0f7819 */ /* 0x000fe4000001140d */
[----:B------:R-:W-:Y:S02]  /*0460*/  @P0 IADD3 R25, R25, 0x1, RZ ;  /* 0x0000000119190810 */ /* 0x000fe40007ffe0ff */
[----:B------:R-:W-:Y:S02]  /*0470*/  IADD3 R17, P0, R13, R2, RZ ;  /* 0x000000020d117210 */ /* 0x000fe40007f1e0ff */
[----:B------:R-:W-:Y:S02]  /*0480*/  @!P4 IADD3 R25, -R25, RZ, RZ ;  /* 0x000000ff1919c210 */ /* 0x000fe40007ffe1ff */
[----:B------:R-:W-:Y:S02]  /*0490*/  @!P3 LOP3.LUT R25, RZ, c[0x0][0x178], RZ, 0x33, !PT ;  /* 0x00005e00ff19ba12 */ /* 0x000fe400078e33ff */
[----:B------:R-:W-:-:S02]  /*04a0*/  IADD3 R14, P3, R13, R4, RZ ;  /* 0x000000040d0e7210 */ /* 0x000fc40007f7e0ff */
[----:B------:R-:W-:Y:S01]  /*04b0*/  SHF.R.S32.HI R205, RZ, 0x1f, R25 ;  /* 0x0000001fffcd7819 */ /* 0x000fe20000011419 */
[----:B------:R-:W-:Y:S01]  /*04c0*/  IMAD.WIDE.U32 R8, R25, c[0x0][0x1a8], R8 ;  /* 0x00006a0019087a25 */ /* 0x000fe200078e0008 */
[----:B------:R-:W-:Y:S02]  /*04d0*/  IADD3 R2, P4, R13, R6, RZ ;  /* 0x000000060d027210 */ /* 0x000fe40007f9e0ff */
[----:B------:R-:W-:Y:S01]  /*04e0*/  IADD3.X R4, R15, R3, R12, P0, !PT ;  /* 0x000000030f047210 */ /* 0x000fe200007fe40c */
[----:B------:R-:W-:Y:S01]  /*04f0*/  IMAD R6, R205, c[0x0][0x1a8], RZ ;  /* 0x00006a00cd067a24 */ /* 0x000fe200078e02ff */
[C---:B------:R-:W-:Y:S02]  /*0500*/  IADD3.X R3, R15.reuse, R5, R16, P3, !PT ;  /* 0x000000050f037210 */ /* 0x040fe40001ffe410 */
[----:B------:R-:W-:Y:S01]  /*0510*/  IADD3.X R5, R15, R7, R19, P4, !PT ;  /* 0x000000070f057210 */ /* 0x000fe200027fe413 */
[----:B------:R-:W-:Y:S01]  /*0520*/  IMAD R7, R25, c[0x0][0x1ac], R6 ;  /* 0x00006b0019077a24 */ /* 0x000fe200078e0206 */
[----:B------:R-:W-:-:S02]  /*0530*/  ISETP.NE.U32.AND P0, PT, RZ, c[0x0][0x260], PT ;  /* 0x00009800ff007a0c */ /* 0x000fc40003f05070 */
[----:B------:R-:W-:Y:S02]  /*0540*/  LEA R16, P6, R17, c[0x0][0x240], 0x1 ;  /* 0x0000900011107a11 */ /* 0x000fe400078c08ff */
[----:B------:R-:W-:Y:S02]  /*0550*/  IADD3 R13, P4, R13, R8, RZ ;  /* 0x000000080d0d7210 */ /* 0x000fe40007f9e0ff */
[----:B------:R-:W-:Y:S02]  /*0560*/  LEA R12, P3, R14, c[0x0][0x248], 0x1 ;  /* 0x000092000e0c7a11 */ /* 0x000fe400078608ff */
[----:B------:R-:W-:Y:S02]  /*0570*/  IADD3 R8, R9, R7, RZ ;  /* 0x0000000709087210 */ /* 0x000fe40007ffe0ff */
[----:B------:R-:W-:Y:S01]  /*0580*/  ISETP.NE.AND.EX P0, PT, RZ, c[0x0][0x264], PT, P0 ;  /* 0x00009900ff007a0c */ /* 0x000fe20003f05300 */
[----:B------:R-:W-:Y:S01]  /*0590*/  CS2R R6, SRZ ;  /* 0x0000000000067805 */ /* 0x000fe2000001ff00 */
[----:B------:R-:W-:-:S02]  /*05a0*/  LEA.HI.X R17, R17, c[0x0][0x244], R4, 0x1, P6 ;  /* 0x0000910011117a11 */ /* 0x000fc400030f0c04 */
[----:B------:R-:W-:Y:S02]  /*05b0*/  LEA.HI.X R14, R14, c[0x0][0x24c], R3, 0x1, P3 ;  /* 0x000093000e0e7a11 */ /* 0x000fe400018f0c03 */
[----:B------:R-:W-:Y:S02]  /*05c0*/  IADD3.X R4, R15, R8, RZ, P4, !PT ;  /* 0x000000080f047210 */ /* 0x000fe400027fe4ff */
[----:B------:R-:W-:Y:S01]  /*05d0*/  ISETP.NE.U32.AND P3, PT, RZ, c[0x0][0x328], PT ;  /* 0x0000ca00ff007a0c */ /* 0x000fe20003f65070 */
[----:B------:R-:W-:Y:S01]  /*05e0*/  CS2R R8, SRZ ;  /* 0x0000000000087805 */ /* 0x000fe2000001ff00 */
[----:B------:R-:W-:Y:S02]  /*05f0*/  ISETP.NE.U32.AND P4, PT, RZ, c[0x0][0x348], PT ;  /* 0x0000d200ff007a0c */ /* 0x000fe40003f85070 */
[----:B------:R-:W-:Y:S02]  /*0600*/  LEA R3, P6, R2, c[0x0][0x308], 0x1 ;  /* 0x0000c20002037a11 */ /* 0x000fe400078c08ff */
[----:B------:R-:W-:-:S02]  /*0610*/  ISETP.NE.AND.EX P3, PT, RZ, c[0x0][0x32c], PT, P3 ;  /* 0x0000cb00ff007a0c */ /* 0x000fc40003f65330 */
[----:B------:R-:W-:Y:S02]  /*0620*/  ISETP.NE.AND.EX P4, PT, RZ, c[0x0][0x34c], PT, P4 ;  /* 0x0000d300ff007a0c */ /* 0x000fe40003f85340 */
[----:B------:R-:W-:Y:S01]  /*0630*/  LEA.HI.X R5, R2, c[0x0][0x30c], R5, 0x1, P6 ;  /* 0x0000c30002057a11 */ /* 0x000fe200030f0c05 */
[----:B------:R-:W-:Y:S01]  /*0640*/  @P0 IMAD R2, R23, c[0x0][0x164], R0 ;  /* 0x0000590017020a24 */ /* 0x000fe200078e0200 */
[----:B------:R-:W-:Y:S02]  /*0650*/  @P0 MOV R15, 0x8 ;  /* 0x00000008000f0802 */ /* 0x000fe40000000f00 */
[----:B------:R-:W-:Y:S01]  /*0660*/  LEA R28, P6, R13, c[0x0][0x228], 0x1 ;  /* 0x00008a000d1c7a11 */ /* 0x000fe200078c08ff */
[----:B------:R-:W-:-:S03]  /*0670*/  @P0 IMAD R2, R2, c[0x0][0x174], RZ ;  /* 0x00005d0002020a24 */ /* 0x000fc600078e02ff */
[----:B------:R-:W-:Y:S01]  /*0680*/  LEA.HI.X R29, R13, c[0x0][0x22c], R4, 0x1, P6 ;  /* 0x00008b000d1d7a11 */ /* 0x000fe200030f0c04 */
[----:B------:R-:W-:Y:S01]  /*0690*/  @P0 IMAD R2, R2, c[0x0][0x16c], RZ ;  /* 0x00005b0002020a24 */ /* 0x000fe200078e02ff */
[----:B--2---:R0:W1:Y:S01]  /*06a0*/  @P1 R2UR UR4, R10 ;  /* 0x000000000a0413c2 */ /* 0x00406200000e0000 */
[----:B------:R-:W-:-:S04]  /*06b0*/  @P3 LEA R8, P1, R0, c[0x0][0x328], 0x2 ;  /* 0x0000ca0000083a11 */ /* 0x000fc800078210ff */
[----:B------:R-:W-:-:S03]  /*06c0*/  @P3 LEA.HI.X R9, R0, c[0x0][0x32c], R21, 0x2, P1 ;  /* 0x0000cb0000093a11 */ /* 0x000fc600008f1415 */
[----:B---3--:R0:W2:Y:S01]  /*06d0*/  @P2 R2UR UR5, R11 ;  /* 0x000000000b0523c2 */ /* 0x0080a200000e0000 */
[----:B------:R-:W-:-:S04]  /*06e0*/  @P4 LEA R6, P2, R0, c[0x0][0x348], 0x2 ;  /* 0x0000d20000064a11 */ /* 0x000fc800078410ff */
[----:B------:R-:W-:Y:S01]  /*06f0*/  @P4 LEA.HI.X R7, R0, c[0x0][0x34c], R21, 0x2, P2 ;  /* 0x0000d30000074a11 */ /* 0x000fe200010f1415 */
[----:B0-----:R-:W-:Y:S01]  /*0700*/  @P0 IMAD.WIDE R10, R2, R15, c[0x0][0x260] ;  /* 0x00009800020a0625 */ /* 0x001fe200078e020f */
[----:B------:R-:W-:Y:S01]  /*0710*/  @!P0 CS2R R10, SRZ ;  /* 0x00000000000a8805 */ /* 0x000fe2000001ff00 */
[----:B------:R-:W-:Y:S05]  /*0720*/  @!P5 BRA `(.L_x_5321) ;  /* 0x000092100000d947 */ /* 0x000fea0003800000 */
[----:B------:R-:W0:Y:S01]  /*0730*/  S2R R26, SR_TID.X ;  /* 0x00000000001a7919 */ /* 0x000e220000002100 */
[----:B------:R3:W4:Y:S01]  /*0740*/  R2UR UR19, R16 ;  /* 0x00000000101373c2 */ /* 0x00072200000e0000 */
[----:B------:R-:W-:Y:S02]  /*0750*/  MOV R24, RZ ;  /* 0x000000ff00187202 */ /* 0x000fe40000000f00 */
[----:B------:R-:W2:Y:S01]  /*0760*/  S2R R27, SR_LANEID ;  /* 0x00000000001b7919 */ /* 0x000ea20000000000 */
[----:B------:R-:W-:Y:S02]  /*0770*/  MOV R31, RZ ;  /* 0x000000ff001f7202 */ /* 0x000fe40000000f00 */
[----:B------:R-:W-:-:S02]  /*0780*/  MOV R22, RZ ;  /* 0x000000ff00167202 */ /* 0x000fc40000000f00 */
[----:B------:R3:W1:Y:S08]  /*0790*/  R2UR UR20, R17 ;  /* 0x00000000111473c2 */ /* 0x00067000000e0000 */
[----:B------:R3:W1:Y:S01]  /*07a0*/  R2UR UR17, R12 ;  /* 0x000000000c1173c2 */ /* 0x00066200000e0000 */
[----:B0-----:R-:W-:-:S07]  /*07b0*/  IMAD.SHL.U32 R33, R26, 0x10, RZ ;  /* 0x000000101a217824 */ /* 0x001fce00078e00ff */
[----:B------:R3:W0:Y:S01]  /*07c0*/  R2UR UR18, R14 ;  /* 0x000000000e1273c2 */ /* 0x00062200000e0000 */
[----:B------:R-:W-:-:S07]  /*07d0*/  LOP3.LUT R33, R33, 0xfffffe00, RZ, 0xc0, !PT ;  /* 0xfffffe0021217812 */ /* 0x000fce00078ec0ff */
[----:B------:R3:W0:Y:S08]  /*07e0*/  R2UR UR11, R3 ;  /* 0x00000000030b73c2 */ /* 0x00063000000e0000 */
[----:B-12-4-:R3:W0:Y:S02]  /*07f0*/  R2UR UR16, R5 ;  /* 0x00000000051073c2 */ /* 0x01662400000e0000 */
.L_x_5396:
[----:B------:R-:W-:Y:S01]  /*0800*/  IADD3 R30, -R31, c[0x0][0x174], RZ ;  /* 0x00005d001f1e7a10 */ /* 0x000fe20007ffe1ff */
[----:B------:R-:W-:Y:S01]  /*0810*/  BAR.SYNC.DEFER_BLOCKING 0x0 ;  /* 0x0000000000007b1d */ /* 0x000fe20000010000 */
[----:B------:R-:W-:-:S02]  /*0820*/  LOP3.LUT R4, R33, 0x1f, R26, 0xf8, !PT ;  /* 0x0000001f21047812 */ /* 0x000fc400078ef81a */
[----:B0-----:R-:W-:Y:S02]  /*0830*/  MOV R2, UR19 ;  /* 0x0000001300027c02 */ /* 0x001fe40008000f00 */
[----:B---3--:R-:W-:Y:S01]  /*0840*/  MOV R3, UR20 ;  /* 0x0000001400037c02 */ /* 0x008fe20008000f00 */
[----:B------:R-:W1:Y:S01]  /*0850*/  R2UR UR9, R30 ;  /* 0x000000001e0973c2 */ /* 0x000e6200000e0000 */
[----:B------:R-:W-:Y:S01]  /*0860*/  ULDC UR10, c[0x0][0x168] ;  /* 0x00005a00000a7ab9 */ /* 0x000fe20000000800 */
[----:B------:R-:W-:Y:S02]  /*0870*/  PRMT R13, RZ, 0x7610, R13 ;  /* 0x00007610ff0d7816 */ /* 0x000fe4000000000d */
[C---:B------:R-:W-:Y:S01]  /*0880*/  IMAD.WIDE R2, R4.reuse, 0x2, R2 ;  /* 0x0000000204027825 */ /* 0x040fe200078e0202 */
[C---:B------:R-:W-:Y:S02]  /*0890*/  LOP3.LUT R32, R4.reuse, 0x20, RZ, 0xfc, !PT ;  /* 0x0000002004207812 */ /* 0x040fe400078efcff */
[----:B------:R-:W-:-:S02]  /*08a0*/  LOP3.LUT R34, R4, 0x40, RZ, 0xfc, !PT ;  /* 0x0000004004227812 */ /* 0x000fc400078efcff */
[----:B------:R-:W-:Y:S01]  /*08b0*/  LOP3.LUT R35, R4, 0x60, RZ, 0xfc, !PT ;  /* 0x0000006004237812 */ /* 0x000fe200078efcff */
[----:B-1----:R-:W-:-:S04]  /*08c0*/  ULEA UR9, UR9, 0xfffffe00, 0x9 ;  /* 0xfffffe0009097891 */ /* 0x002fc8000f8e483f */
[----:B------:R-:W-:-:S06]  /*08d0*/  UIADD3 UR10, -UR9, UR10, URZ ;  /* 0x0000000a090a7290 */ /* 0x000fcc000fffe13f */
[C---:B------:R-:W-:Y:S02]  /*08e0*/  ISETP.GE.AND P0, PT, R4.reuse, UR10, PT ;  /* 0x0000000a04007c0c */ /* 0x040fe4000bf06270 */
[C---:B------:R-:W-:Y:S02]  /*08f0*/  LOP3.LUT R36, R4.reuse, 0x80, RZ, 0xfc, !PT ;  /* 0x0000008004247812 */ /* 0x040fe400078efcff */
[----:B------:R-:W-:Y:S02]  /*0900*/  LOP3.LUT R37, R4, 0xa0, RZ, 0xfc, !PT ;  /* 0x000000a004257812 */ /* 0x000fe400078efcff */
[----:B------:R-:W-:-:S07]  /*0910*/  ISETP.GE.AND P1, PT, R34, UR10, PT ;  /* 0x0000000a22007c0c */ /* 0x000fce000bf26270 */
[----:B------:R1:W2:Y:S01]  /*0920*/  @!P0 LDG.E.U16 R13, [R2.64] ;  /* 0x0000000e020d8981 */ /* 0x0002a2000c1e1500 */
[----:B------:R-:W-:Y:S02]  /*0930*/  ISETP.GE.AND P0, PT, R32, UR10, PT ;  /* 0x0000000a20007c0c */ /* 0x000fe4000bf06270 */
[----:B------:R-:W-:Y:S02]  /*0940*/  ISETP.GE.AND P2, PT, R35, UR10, PT ;  /* 0x0000000a23007c0c */ /* 0x000fe4000bf46270 */
[----:B------:R-:W-:Y:S02]  /*0950*/  ISETP.GE.AND P3, PT, R36, UR10, PT ;  /* 0x0000000a24007c0c */ /* 0x000fe4000bf66270 */
[----:B------:R-:W-:Y:S02]  /*0960*/  PRMT R12, RZ, 0x7610, R12 ;  /* 0x00007610ff0c7816 */ /* 0x000fe4000000000c */
[----:B------:R-:W-:Y:S02]  /*0970*/  ISETP.GE.AND P4, PT, R37, UR10, PT ;  /* 0x0000000a25007c0c */ /* 0x000fe4000bf86270 */
[----:B------:R-:W-:-:S02]  /*0980*/  LOP3.LUT R38, R4, 0xc0, RZ, 0xfc, !PT ;  /* 0x000000c004267812 */ /* 0x000fc400078efcff */
[----:B------:R-:W-:Y:S01]  /*0990*/  PRMT R15, RZ, 0x7610, R15 ;  /* 0x00007610ff0f7816 */ /* 0x000fe2000000000f */
[----:B------:R1:W3:Y:S01]  /*09a0*/  @!P0 LDG.E.U16 R12, [R2.64+0x40] ;  /* 0x0000400e020c8981 */ /* 0x0002e2000c1e1500 */
[----:B------:R-:W-:Y:S02]  /*09b0*/  PRMT R14, RZ, 0x7610, R14 ;  /* 0x00007610ff0e7816 */ /* 0x000fe4000000000e */
[----:B------:R-:W-:Y:S02]  /*09c0*/  PRMT R17, RZ, 0x7610, R17 ;  /* 0x00007610ff117816 */ /* 0x000fe40000000011 */
[----:B------:R-:W-:Y:S01]  /*09d0*/  ISETP.GE.AND P0, PT, R38, UR10, PT ;  /* 0x0000000a26007c0c */ /* 0x000fe2000bf06270 */
[----:B------:R1:W4:Y:S01]  /*09e0*/  @!P1 LDG.E.U16 R15, [R2.64+0x80] ;  /* 0x0000800e020f9981 */ /* 0x000322000c1e1500 */
[----:B------:R-:W-:Y:S02]  /*09f0*/  PRMT R16, RZ, 0x7610, R16 ;  /* 0x00007610ff107816 */ /* 0x000fe40000000010 */
[C---:B------:R-:W-:Y:S01]  /*0a00*/  LOP3.LUT R39, R4.reuse, 0xe0, RZ, 0xfc, !PT ;  /* 0x000000e004277812 */ /* 0x040fe200078efcff */
[----:B------:R1:W5:Y:S01]  /*0a10*/  @!P2 LDG.E.U16 R14, [R2.64+0xc0] ;  /* 0x0000c00e020ea981 */ /* 0x000362000c1e1500 */
[----:B------:R-:W-:-:S02]  /*0a20*/  LOP3.LUT R40, R4, 0x100, RZ, 0xfc, !PT ;  /* 0x0000010004287812 */ /* 0x000fc400078efcff */
[C---:B------:R-:W-:Y:S01]  /*0a30*/  LOP3.LUT R41, R4.reuse, 0x120, RZ, 0xfc, !PT ;  /* 0x0000012004297812 */ /* 0x040fe200078efcff */
[----:B------:R1:W5:Y:S01]  /*0a40*/  @!P3 LDG.E.U16 R17, [R2.64+0x100] ;  /* 0x0001000e0211b981 */ /* 0x000362000c1e1500 */
[----:B------:R-:W-:Y:S02]  /*0a50*/  LOP3.LUT R42, R4, 0x140, RZ, 0xfc, !PT ;  /* 0x00000140042a7812 */ /* 0x000fe400078efcff */
[----:B------:R-:W-:Y:S01]  /*0a60*/  ISETP.GE.AND P1, PT, R39, UR10, PT ;  /* 0x0000000a27007c0c */ /* 0x000fe2000bf26270 */
[----:B------:R1:W5:Y:S01]  /*0a70*/  @!P4 LDG.E.U16 R16, [R2.64+0x140] ;  /* 0x0001400e0210c981 */ /* 0x000362000c1e1500 */
[----:B------:R-:W-:Y:S02]  /*0a80*/  ISETP.GE.AND P2, PT, R40, UR10, PT ;  /* 0x0000000a28007c0c */ /* 0x000fe4000bf46270 */
[----:B------:R-:W-:Y:S02]  /*0a90*/  ISETP.GE.AND P3, PT, R41, UR10, PT ;  /* 0x0000000a29007c0c */ /* 0x000fe4000bf66270 */
[----:B------:R-:W-:-:S02]  /*0aa0*/  PRMT R19, RZ, 0x7610, R19 ;  /* 0x00007610ff137816 */ /* 0x000fc40000000013 */
[----:B------:R-:W-:Y:S02]  /*0ab0*/  ISETP.GE.AND P4, PT, R42, UR10, PT ;  /* 0x0000000a2a007c0c */ /* 0x000fe4000bf86270 */
[----:B------:R-:W-:Y:S02]  /*0ac0*/  LOP3.LUT R43, R4, 0x160, RZ, 0xfc, !PT ;  /* 0x00000160042b7812 */ /* 0x000fe400078efcff */
[----:B------:R-:W-:Y:S01]  /*0ad0*/  PRMT R18, RZ, 0x7610, R18 ;  /* 0x00007610ff127816 */ /* 0x000fe20000000012 */
[----:B------:R1:W5:Y:S01]  /*0ae0*/  @!P0 LDG.E.U16 R19, [R2.64+0x180] ;  /* 0x0001800e02138981 */ /* 0x000362000c1e1500 */
[----:B------:R-:W-:Y:S02]  /*0af0*/  PRMT R59, RZ, 0x7610, R59 ;  /* 0x00007610ff3b7816 */ /* 0x000fe4000000003b */
[----:B------:R-:W-:Y:S02]  /*0b00*/  PRMT R60, RZ, 0x7610, R60 ;  /* 0x00007610ff3c7816 */ /* 0x000fe4000000003c */
[----:B------:R-:W-:Y:S01]  /*0b10*/  ISETP.GE.AND P0, PT, R43, UR10, PT ;  /* 0x0000000a2b007c0c */ /* 0x000fe2000bf06270 */
[----:B------:R1:W5:Y:S01]  /*0b20*/  @!P1 LDG.E.U16 R18, [R2.64+0x1c0] ;  /* 0x0001c00e02129981 */ /* 0x000362000c1e1500 */
[----:B------:R-:W-:-:S02]  /*0b30*/  PRMT R61, RZ, 0x7610, R61 ;  /* 0x00007610ff3d7816 */ /* 0x000fc4000000003d */
[C---:B------:R-:W-:Y:S01]  /*0b40*/  LOP3.LUT R44, R4.reuse, 0x180, RZ, 0xfc, !PT ;  /* 0x00000180042c7812 */ /* 0x040fe200078efcff */
[----:B------:R1:W5:Y:S01]  /*0b50*/  @!P2 LDG.E.U16 R59, [R2.64+0x200] ;  /* 0x0002000e023ba981 */ /* 0x000362000c1e1500 */
[C---:B------:R-:W-:Y:S02]  /*0b60*/  LOP3.LUT R45, R4.reuse, 0x1a0, RZ, 0xfc, !PT ;  /* 0x000001a0042d7812 */ /* 0x040fe400078efcff */
[C---:B------:R-:W-:Y:S01]  /*0b70*/  LOP3.LUT R46, R4.reuse, 0x1c0, RZ, 0xfc, !PT ;  /* 0x000001c0042e7812 */ /* 0x040fe200078efcff */
[----:B------:R1:W5:Y:S01]  /*0b80*/  @!P3 LDG.E.U16 R60, [R2.64+0x240] ;  /* 0x0002400e023cb981 */ /* 0x000362000c1e1500 */
[----:B------:R-:W-:Y:S02]  /*0b90*/  LOP3.LUT R47, R4, 0x1e0, RZ, 0xfc, !PT ;  /* 0x000001e0042f7812 */ /* 0x000fe400078efcff */
[----:B------:R-:W-:Y:S01]  /*0ba0*/  ISETP.GE.AND P1, PT, R44, UR10, PT ;  /* 0x0000000a2c007c0c */ /* 0x000fe2000bf26270 */
[----:B------:R1:W5:Y:S01]  /*0bb0*/  @!P4 LDG.E.U16 R61, [R2.64+0x280] ;  /* 0x0002800e023dc981 */ /* 0x000362000c1e1500 */
[----:B------:R-:W-:-:S02]  /*0bc0*/  ISETP.GE.AND P2, PT, R45, UR10, PT ;  /* 0x0000000a2d007c0c */ /* 0x000fc4000bf46270 */
[----:B------:R-:W-:Y:S02]  /*0bd0*/  ISETP.GE.AND P3, PT, R46, UR10, PT ;  /* 0x0000000a2e007c0c */ /* 0x000fe4000bf66270 */
[----:B------:R-:W-:Y:S02]  /*0be0*/  PRMT R64, RZ, 0x7610, R64 ;  /* 0x00007610ff407816 */ /* 0x000fe40000000040 */
[----:B------:R-:W-:Y:S02]  /*0bf0*/  ISETP.GE.AND P4, PT, R47, UR10, PT ;  /* 0x0000000a2f007c0c */ /* 0x000fe4000bf86270 */
        /* <DEDUP_REMOVED lines=8> */
[----:B------:R1:W5:Y:S01]  /*0c80*/  @!P4 LDG.E.U16 R68, [R2.64+0x3c0] ;  /* 0x0003c00e0244c981 */ /* 0x000362000c1e1500 */
[----:B------:R-:W-:-:S02]  /*0c90*/  IADD3 R50, R27, 0x20, RZ ;  /* 0x000000201b327810 */ /* 0x000fc40007ffe0ff */
[C---:B------:R-:W-:Y:S02]  /*0ca0*/  IADD3 R52, R27.reuse, 0x40, RZ ;  /* 0x000000401b347810 */ /* 0x040fe40007ffe0ff */
[C---:B------:R-:W-:Y:S02]  /*0cb0*/  IADD3 R54, R27.reuse, 0x60, RZ ;  /* 0x000000601b367810 */ /* 0x040fe40007ffe0ff */
[C---:B------:R-:W-:Y:S02]  /*0cc0*/  IADD3 R56, R27.reuse, 0x80, RZ ;  /* 0x000000801b387810 */ /* 0x040fe40007ffe0ff */
[CC--:B------:R-:W-:Y:S02]  /*0cd0*/  LEA.HI.SX32 R48, R27.reuse, R27.reuse, 0x1b ;  /* 0x0000001b1b307211 */ /* 0x0c0fe400078fdaff */
[----:B------:R-:W-:Y:S02]  /*0ce0*/  IADD3 R58, R27, 0xa0, RZ ;  /* 0x000000a01b3a7810 */ /* 0x000fe40007ffe0ff */
[----:B------:R-:W-:-:S02]  /*0cf0*/  LEA.HI.SX32 R49, R50, R27, 0x1b ;  /* 0x0000001b32317211 */ /* 0x000fc400078fdaff */
[C---:B-1----:R-:W-:Y:S02]  /*0d00*/  IADD3 R2, R27.reuse, 0xc0, RZ ;  /* 0x000000c01b027810 */ /* 0x042fe40007ffe0ff */
[-C--:B------:R-:W-:Y:S02]  /*0d10*/  LEA.HI.SX32 R50, R52, R27.reuse, 0x1b ;  /* 0x0000001b34327211 */ /* 0x080fe400078fdaff */
[-C--:B------:R-:W-:Y:S02]  /*0d20*/  LEA.HI.SX32 R51, R54, R27.reuse, 0x1b ;  /* 0x0000001b36337211 */ /* 0x080fe400078fdaff */
[----:B------:R-:W-:Y:S02]  /*0d30*/  LEA.HI.SX32 R52, R56, R27, 0x1b ;  /* 0x0000001b38347211 */ /* 0x000fe400078fdaff */
[----:B------:R-:W-:Y:S02]  /*0d40*/  IADD3 R54, R27, 0xe0, RZ ;  /* 0x000000e01b367810 */ /* 0x000fe40007ffe0ff */
[----:B------:R-:W-:-:S02]  /*0d50*/  SHF.L.U32 R48, R48, 0x1, RZ ;  /* 0x0000000130307819 */ /* 0x000fc400000006ff */
[-C--:B------:R-:W-:Y:S02]  /*0d60*/  LEA.HI.SX32 R53, R58, R27.reuse, 0x1b ;  /* 0x0000001b3a357211 */ /* 0x080fe400078fdaff */
[----:B------:R-:W-:Y:S02]  /*0d70*/  IADD3 R56, R27, 0x100, RZ ;  /* 0x000001001b387810 */ /* 0x000fe40007ffe0ff */
[----:B------:R-:W-:Y:S02]  /*0d80*/  SHF.L.U32 R49, R49, 0x1, RZ ;  /* 0x0000000131317819 */ /* 0x000fe400000006ff */
[----:B------:R-:W-:Y:S02]  /*0d90*/  IADD3 R58, R27, 0x120, RZ ;  /* 0x000001201b3a7810 */ /* 0x000fe40007ffe0ff */
[----:B------:R-:W-:Y:S02]  /*0da0*/  LEA.HI.SX32 R2, R2, R27, 0x1b ;  /* 0x0000001b02027211 */ /* 0x000fe400078fdaff */
[----:B------:R-:W-:-:S02]  /*0db0*/  SHF.L.U32 R50, R50, 0x1, RZ ;  /* 0x0000000132327819 */ /* 0x000fc400000006ff */
[----:B------:R-:W-:Y:S02]  /*0dc0*/  SHF.L.U32 R51, R51, 0x1, RZ ;  /* 0x0000000133337819 */ /* 0x000fe400000006ff */
[-C--:B------:R-:W-:Y:S02]  /*0dd0*/  LEA.HI.SX32 R55, R54, R27.reuse, 0x1b ;  /* 0x0000001b36377211 */ /* 0x080fe400078fdaff */
[----:B------:R-:W-:Y:S02]  /*0de0*/  SHF.L.U32 R52, R52, 0x1, RZ ;  /* 0x0000000134347819 */ /* 0x000fe400000006ff */
[----:B------:R-:W-:Y:S02]  /*0df0*/  IADD3 R62, R27, 0x140, RZ ;  /* 0x000001401b3e7810 */ /* 0x000fe40007ffe0ff */
[----:B------:R-:W-:Y:S02]  /*0e00*/  LEA.HI.SX32 R56, R56, R27, 0x1b ;  /* 0x0000001b38387211 */ /* 0x000fe400078fdaff */
[----:B------:R-:W-:-:S02]  /*0e10*/  SHF.L.U32 R53, R53, 0x1, RZ ;  /* 0x0000000135357819 */ /* 0x000fc400000006ff */
[-C--:B------:R-:W-:Y:S02]  /*0e20*/  LEA.HI.SX32 R57, R58, R27.reuse, 0x1b ;  /* 0x0000001b3a397211 */ /* 0x080fe400078fdaff */
[----:B------:R-:W-:Y:S02]  /*0e30*/  SHF.L.U32 R54, R2, 0x1, RZ ;  /* 0x0000000102367819 */ /* 0x000fe400000006ff */
[----:B------:R-:W-:Y:S02]  /*0e40*/  IADD3 R2, R27, 0x160, RZ ;  /* 0x000001601b027810 */ /* 0x000fe40007ffe0ff */
[----:B------:R-:W-:Y:S02]  /*0e50*/  SHF.L.U32 R55, R55, 0x1, RZ ;  /* 0x0000000137377819 */ /* 0x000fe400000006ff */
[----:B------:R-:W-:Y:S02]  /*0e60*/  LEA.HI.SX32 R58, R62, R27, 0x1b ;  /* 0x0000001b3e3a7211 */ /* 0x000fe400078fdaff */
[----:B------:R-:W-:-:S02]  /*0e70*/  SHF.L.U32 R56, R56, 0x1, RZ ;  /* 0x0000000138387819 */ /* 0x000fc400000006ff */
[----:B------:R-:W-:Y:S02]  /*0e80*/  SHF.L.U32 R57, R57, 0x1, RZ ;  /* 0x0000000139397819 */ /* 0x000fe400000006ff */
[----:B------:R-:W-:Y:S01]  /*0e90*/  LEA.HI.SX32 R2, R2, R27, 0x1b ;  /* 0x0000001b02027211 */ /* 0x000fe200078fdaff */
[----:B------:R-:W-:Y:S01]  /*0ea0*/  IMAD.SHL.U32 R58, R58, 0x2, RZ ;  /* 0x000000023a3a7824 */ /* 0x000fe200078e00ff */
[----:B------:R-:W-:-:S04]  /*0eb0*/  IADD3 R62, R27, 0x1e0, RZ ;  /* 0x000001e01b3e7810 */ /* 0x000fc80007ffe0ff */
[----:B------:R-:W-:-:S04]  /*0ec0*/  LEA.HI.SX32 R63, R62, R27, 0x1b ;  /* 0x0000001b3e3f7211 */ /* 0x000fc800078fdaff */
[----:B------:R-:W-:Y:S02]  /*0ed0*/  SHF.L.U32 R63, R63, 0x1, RZ ;  /* 0x000000013f3f7819 */ /* 0x000fe400000006ff */
[----:B------:R-:W-:Y:S02]  /*0ee0*/  ISETP.GE.AND P0, PT, R36, UR10, PT ;  /* 0x0000000a24007c0c */ /* 0x000fe4000bf06270 */
[----:B0-----:R-:W-:Y:S02]  /*0ef0*/  MOV R3, UR18 ;  /* 0x0000001200037c02 */ /* 0x001fe40008000f00 */
[----:B------:R-:W-:Y:S02]  /*0f00*/  PRMT R80, RZ, 0x7610, R80 ;  /* 0x00007610ff507816 */ /* 0x000fe40000000050 */
[----:B------:R-:W-:Y:S02]  /*0f10*/  ISETP.GE.AND P1, PT, R35, UR10, PT ;  /* 0x0000000a23007c0c */ /* 0x000fe4000bf26270 */
        /* <DEDUP_REMOVED lines=17> */
[----:B-----5:R0:W-:Y:S04]  /*1030*/  STS.U16 [R51+0xc0], R14 ;  /* 0x0000c00e33007388 */ /* 0x0201e80000000400 */
[----:B------:R-:W-:Y:S01]  /*1040*/  STS.U16 [R52+0x100], R17 ;  /* 0x0001001134007388 */ /* 0x000fe20000000400 */
[----:B------:R-:W-:-:S03]  /*1050*/  LEA.HI.SX32 R12, R12, R27, 0x1b ;  /* 0x0000001b0c0c7211 */ /* 0x000fc600078fdaff */
        /* <DEDUP_REMOVED lines=11> */
[----:B-1----:R-:W-:Y:S02]  /*1110*/  SHF.L.U32 R60, R12, 0x1, RZ ;  /* 0x000000010c3c7819 */ /* 0x002fe400000006ff */
        /* <DEDUP_REMOVED lines=28> */
[----:B------:R-:W-:-:S03]  /*12e0*/  PRMT R17, RZ, 0x7610, R17 ;  /* 0x00007610ff117816 */ /* 0x000fc60000000011 */
[----:B------:R-:W-:Y:S01]  /*12f0*/  IMAD.WIDE R2, R4, 0x2, R2 ;  /* 0x0000000204027825 */ /* 0x000fe200078e0202 */
[----:B------:R-:W-:Y:S01]  /*1300*/  BAR.SYNC.DEFER_BLOCKING 0x0 ;  /* 0x0000000000007b1d */ /* 0x000fe20000010000 */
[----:B------:R-:W-:-:S05]  /*1310*/  PRMT R16, RZ, 0x7610, R16 ;  /* 0x00007610ff107816 */ /* 0x000fca0000000010 */
[----:B------:R-:W2:Y:S01]  /*1320*/  @!P0 LDG.E.U16 R17, [R2.64+0x100] ;  /* 0x0001000e02118981 */ /* 0x000ea2000c1e1500 */
[----:B------:R-:W-:Y:S02]  /*1330*/  ISETP.GE.AND P0, PT, R39, UR10, PT ;  /* 0x0000000a27007c0c */ /* 0x000fe4000bf06270 */
[----:B------:R-:W-:Y:S01]  /*1340*/  PRMT R15, RZ, 0x7610, R15 ;  /* 0x00007610ff0f7816 */ /* 0x000fe2000000000f */
[----:B------:R-:W3:Y:S10]  /*1350*/  @!P1 LDG.E.U16 R16, [R2.64+0xc0] ;  /* 0x0000c00e02109981 */ /* 0x000ef4000c1e1500 */
[----:B------:R-:W4:Y:S01]  /*1360*/  @!P0 LDG.E.U16 R80, [R2.64+0x1c0] ;  /* 0x0001c00e02508981 */ /* 0x000f22000c1e1500 */
[----:B------:R-:W-:-:S02]  /*1370*/  ISETP.GE.AND P0, PT, R40, UR10, PT ;  /* 0x0000000a28007c0c */ /* 0x000fc4000bf06270 */
[----:B------:R-:W-:Y:S01]  /*1380*/  PRMT R14, RZ, 0x7610, R14 ;  /* 0x00007610ff0e7816 */ /* 0x000fe2000000000e */
[----:B------:R-:W5:Y:S01]  /*1390*/  @!P2 LDG.E.U16 R15, [R2.64+0x80] ;  /* 0x0000800e020fa981 */ /* 0x000f62000c1e1500 */
[----:B------:R-:W-:Y:S02]  /*13a0*/  PRMT R13, RZ, 0x7610, R13 ;  /* 0x00007610ff0d7816 */ /* 0x000fe4000000000d */
[----:B------:R-:W-:Y:S02]  /*13b0*/  PRMT R19, RZ, 0x7610, R19 ;  /* 0x00007610ff137816 */ /* 0x000fe40000000013 */
[----:B------:R-:W-:Y:S01]  /*13c0*/  PRMT R18, RZ, 0x7610, R18 ;  /* 0x00007610ff127816 */ /* 0x000fe20000000012 */
[----:B------:R-:W2:Y:S01]  /*13d0*/  @!P3 LDG.E.U16 R14, [R2.64+0x40] ;  /* 0x0000400e020eb981 */ /* 0x000ea2000c1e1500 */
[----:B------:R-:W-:-:S03]  /*13e0*/  ISETP.GE.AND P1, PT, R42, UR10, PT ;  /* 0x0000000a2a007c0c */ /* 0x000fc6000bf26270 */
[----:B------:R-:W2:Y:S01]  /*13f0*/  @!P0 LDG.E.U16 R83, [R2.64+0x200] ;  /* 0x0002000e02538981 */ /* 0x000ea2000c1e1500 */
[----:B------:R-:W-:Y:S02]  /*1400*/  ISETP.GE.AND P0, PT, R41, UR10, PT ;  /* 0x0000000a29007c0c */ /* 0x000fe4000bf06270 */
[----:B------:R-:W-:Y:S01]  /*1410*/  ISETP.GE.AND P2, PT, R43, UR10, PT ;  /* 0x0000000a2b007c0c */ /* 0x000fe2000bf46270 */
[----:B------:R-:W2:Y:S01]  /*1420*/  @!P4 LDG.E.U16 R13, [R2.64] ;  /* 0x0000000e020dc981 */ /* 0x000ea2000c1e1500 */
[----:B------:R-:W-:Y:S02]  /*1430*/  ISETP.GE.AND P3, PT, R44, UR10, PT ;  /* 0x0000000a2c007c0c */ /* 0x000fe4000bf66270 */
[----:B------:R-:W-:Y:S01]  /*1440*/  ISETP.GE.AND P4, PT, R45, UR10, PT ;  /* 0x0000000a2d007c0c */ /* 0x000fe2000bf86270 */
[----:B------:R-:W3:Y:S01]  /*1450*/  @!P5 LDG.E.U16 R19, [R2.64+0x180] ;  /* 0x0001800e0213d981 */ /* 0x000ee2000c1e1500 */
[----:B------:R-:W-:-:S03]  /*1460*/  ISETP.GE.AND P5, PT, R46, UR10, PT ;  /* 0x0000000a2e007c0c */ /* 0x000fc6000bfa6270 */
[----:B------:R-:W3:Y:S01]  /*1470*/  @!P6 LDG.E.U16 R18, [R2.64+0x140] ;  /* 0x0001400e0212e981 */ /* 0x000ee2000c1e1500 */
[----:B------:R-:W-:-:S03]  /*1480*/  ISETP.GE.AND P6, PT, R47, UR10, PT ;  /* 0x0000000a2f007c0c */ /* 0x000fc6000bfc6270 */
[----:B------:R-:W3:Y:S04]  /*1490*/  @!P0 LDG.E.U16 R82, [R2.64+0x240] ;  /* 0x0002400e02528981 */ /* 0x000ee8000c1e1500 */
[----:B------:R-:W4:Y:S04]  /*14a0*/  @!P1 LDG.E.U16 R85, [R2.64+0x280] ;  /* 0x0002800e02559981 */ /* 0x000f28000c1e1500 */
[----:B------:R-:W4:Y:S04]  /*14b0*/  @!P2 LDG.E.U16 R84, [R2.64+0x2c0] ;  /* 0x0002c00e0254a981 */ /* 0x000f28000c1e1500 */
[----:B------:R-:W4:Y:S04]  /*14c0*/  @!P3 LDG.E.U16 R87, [R2.64+0x300] ;  /* 0x0003000e0257b981 */ /* 0x000f28000c1e1500 */
[----:B------:R-:W4:Y:S04]  /*14d0*/  @!P4 LDG.E.U16 R86, [R2.64+0x340] ;  /* 0x0003400e0256c981 */ /* 0x000f28000c1e1500 */
[----:B------:R-:W4:Y:S04]  /*14e0*/  @!P5 LDG.E.U16 R89, [R2.64+0x380] ;  /* 0x0003800e0259d981 */ /* 0x000f28000c1e1500 */
[----:B------:R-:W4:Y:S01]  /*14f0*/  @!P6 LDG.E.U16 R88, [R2.64+0x3c0] ;  /* 0x0003c00e0258e981 */ /* 0x000f22000c1e1500 */
[----:B------:R-:W-:-:S02]  /*1500*/  MOV R12, UR11 ;  /* 0x0000000b000c7c02 */ /* 0x000fc40008000f00 */
[----:B------:R-:W-:Y:S02]  /*1510*/  P2R R98, PR, RZ, 0x1 ;  /* 0x00000001ff627803 */ /* 0x000fe40000000000 */
[----:B------:R-:W-:Y:S02]  /*1520*/  ISETP.GE.AND P0, PT, R4, UR10, PT ;  /* 0x0000000a04007c0c */ /* 0x000fe4000bf06270 */
[----:B------:R-:W-:Y:S02]  /*1530*/  PRMT R101, RZ, 0x7610, R101 ;  /* 0x00007610ff657816 */ /* 0x000fe40000000065 */
[----:B------:R-:W-:Y:S02]  /*1540*/  P2R R96, PR, RZ, 0x2 ;  /* 0x00000002ff607803 */ /* 0x000fe40000000000 */
[----:B------:R-:W-:Y:S02]  /*1550*/  ISETP.GE.AND P1, PT, R32, UR10, PT ;  /* 0x0000000a20007c0c */ /* 0x000fe4000bf26270 */
[----:B------:R-:W-:-:S02]  /*1560*/  PRMT R103, RZ, 0x7610, R103 ;  /* 0x00007610ff677816 */ /* 0x000fc40000000067 */
[----:B------:R-:W-:Y:S02]  /*1570*/  PRMT R105, RZ, 0x7610, R105 ;  /* 0x00007610ff697816 */ /* 0x000fe40000000069 */
[----:B------:R-:W-:Y:S02]  /*1580*/  PRMT R100, RZ, 0x7610, R100 ;  /* 0x00007610ff647816 */ /* 0x000fe40000000064 */
[----:B------:R-:W-:Y:S02]  /*1590*/  PRMT R107, RZ, 0x7610, R107 ;  /* 0x00007610ff6b7816 */ /* 0x000fe4000000006b */
[----:B------:R-:W-:Y:S01]  /*15a0*/  PRMT R102, RZ, 0x7610, R102 ;  /* 0x00007610ff667816 */ /* 0x000fe20000000066 */
[----:B--2---:R0:W-:Y:S04]  /*15b0*/  STS.U16 [R48], R13 ;  /* 0x0000000d30007388 */ /* 0x0041e80000000400 */
[----:B------:R-:W-:Y:S04]  /*15c0*/  STS.U16 [R49+0x40], R14 ;  /* 0x0000400e31007388 */ /* 0x000fe80000000400 */
[----:B-----5:R-:W-:Y:S04]  /*15d0*/  STS.U16 [R50+0x80], R15 ;  /* 0x0000800f32007388 */ /* 0x020fe80000000400 */
[----:B---3--:R-:W-:Y:S04]  /*15e0*/  STS.U16 [R51+0xc0], R16 ;  /* 0x0000c01033007388 */ /* 0x008fe80000000400 */
[----:B------:R-:W-:Y:S04]  /*15f0*/  STS.U16 [R52+0x100], R17 ;  /* 0x0001001134007388 */ /* 0x000fe80000000400 */
[----:B------:R-:W-:Y:S04]  /*1600*/  STS.U16 [R53+0x140], R18 ;  /* 0x0001401235007388 */ /* 0x000fe80000000400 */
[----:B------:R-:W-:Y:S04]  /*1610*/  STS.U16 [R54+0x180], R19 ;  /* 0x0001801336007388 */ /* 0x000fe80000000400 */
[----:B----4-:R1:W-:Y:S01]  /*1620*/  STS.U16 [R55+0x1c0], R80 ;  /* 0x0001c05037007388 */ /* 0x0103e20000000400 */
[----:B0-----:R-:W-:-:S03]  /*1630*/  MOV R13, UR16 ;  /* 0x00000010000d7c02 */ /* 0x001fc60008000f00 */
[----:B------:R0:W-:Y:S04]  /*1640*/  STS.U16 [R56+0x200], R83 ;  /* 0x0002005338007388 */ /* 0x0001e80000000400 */
[----:B------:R2:W-:Y:S04]  /*1650*/  STS.U16 [R57+0x240], R82 ;  /* 0x0002405239007388 */ /* 0x0005e80000000400 */
[----:B------:R3:W-:Y:S04]  /*1660*/  STS.U16 [R58+0x280], R85 ;  /* 0x000280553a007388 */ /* 0x0007e80000000400 */
[----:B------:R4:W-:Y:S04]  /*1670*/  STS.U16 [R59+0x2c0], R84 ;  /* 0x0002c0543b007388 */ /* 0x0009e80000000400 */
[----:B------:R5:W-:Y:S01]  /*1680*/  STS.U16 [R60+0x300], R87 ;  /* 0x000300573c007388 */ /* 0x000be20000000400 */
[----:B-1----:R-:W-:-:S03]  /*1690*/  IMAD.WIDE R80, R4, 0x2, R12 ;  /* 0x0000000204507825 */ /* 0x002fc600078e020c */
        /* <DEDUP_REMOVED lines=22> */
[----:B--2---:R-:W-:-:S03]  /*1800*/  PRMT R82, RZ, 0x7610, R82 ;  /* 0x00007610ff527816 */ /* 0x004fc60000000052 */
[----:B------:R-:W2:Y:S01]  /*1810*/  @!P0 LDG.E.U16 R101, [R80.64] ;  /* 0x0000000e50658981 */ /* 0x000ea2000c1e1500 */
[----:B------:R-:W-:-:S03]  /*1820*/  ISETP.GE.AND P0, PT, R34, UR10, PT ;  /* 0x0000000a22007c0c */ /* 0x000fc6000bf06270 */
[----:B------:R-:W2:Y:S01]  /*1830*/  @!P1 LDG.E.U16 R82, [R80.64+0x40] ;  /* 0x0000400e50529981 */ /* 0x000ea2000c1e1500 */
[----:B------:R-:W-:Y:S02]  /*1840*/  ISETP.GE.AND P1, PT, R35, UR10, PT ;  /* 0x0000000a23007c0c */ /* 0x000fe4000bf26270 */
[----:B---3--:R-:W-:Y:S01]  /*1850*/  PRMT R85, RZ, 0x7610, R85 ;  /* 0x00007610ff557816 */ /* 0x008fe20000000055 */
[----:B------:R-:W3:Y:S01]  /*1860*/  @!P3 LDG.E.U16 R105, [R80.64+0x300] ;  /* 0x0003000e5069b981 */ /* 0x000ee2000c1e1500 */
[----:B----4-:R-:W-:Y:S02]  /*1870*/  PRMT R84, RZ, 0x7610, R84 ;  /* 0x00007610ff547816 */ /* 0x010fe40000000054 */
[----:B-----5:R-:W-:Y:S01]  /*1880*/  PRMT R87, RZ, 0x7610, R87 ;  /* 0x00007610ff577816 */ /* 0x020fe20000000057 */
[----:B------:R-:W4:Y:S04]  /*1890*/  @!P4 LDG.E.U16 R100, [R80.64+0x340] ;  /* 0x0003400e5064c981 */ /* 0x000f28000c1e1500 */
[----:B------:R-:W5:Y:S01]  /*18a0*/  @!P0 LDG.E.U16 R83, [R80.64+0x80] ;  /* 0x0000800e50538981 */ /* 0x000f62000c1e1500 */
[----:B------:R-:W-:-:S03]  /*18b0*/  ISETP.GE.AND P0, PT, R36, UR10, PT ;  /* 0x0000000a24007c0c */ /* 0x000fc6000bf06270 */
[----:B------:R-:W3:Y:S01]  /*18c0*/  @!P1 LDG.E.U16 R84, [R80.64+0xc0] ;  /* 0x0000c00e50549981 */ /* 0x000ee2000c1e1500 */
[----:B------:R-:W-:Y:S02]  /*18d0*/  ISETP.GE.AND P1, PT, R37, UR10, PT ;  /* 0x0000000a25007c0c */ /* 0x000fe4000bf26270 */
[----:B-1----:R-:W-:Y:S01]  /*18e0*/  PRMT R86, RZ, 0x7610, R86 ;  /* 0x00007610ff567816 */ /* 0x002fe20000000056 */
[----:B------:R-:W4:Y:S01]  /*18f0*/  @!P5 LDG.E.U16 R107, [R80.64+0x380] ;  /* 0x0003800e506bd981 */ /* 0x000f22000c1e1500 */
[----:B------:R-:W-:Y:S02]  /*1900*/  PRMT R89, RZ, 0x7610, R89 ;  /* 0x00007610ff597816 */ /* 0x000fe40000000059 */
[----:B------:R-:W-:Y:S01]  /*1910*/  PRMT R88, RZ, 0x7610, R88 ;  /* 0x00007610ff587816 */ /* 0x000fe20000000058 */
[----:B------:R-:W4:Y:S04]  /*1920*/  @!P6 LDG.E.U16 R102, [R80.64+0x3c0] ;  /* 0x0003c00e5066e981 */ /* 0x000f28000c1e1500 */
[----:B------:R-:W4:Y:S01]  /*1930*/  @!P0 LDG.E.U16 R85, [R80.64+0x100] ;  /* 0x0001000e50558981 */ /* 0x000f22000c1e1500 */
[----:B------:R-:W-:-:S03]  /*1940*/  ISETP.GE.AND P0, PT, R38, UR10, PT ;  /* 0x0000000a26007c0c */ /* 0x000fc6000bf06270 */
[----:B------:R-:W4:Y:S01]  /*1950*/  @!P1 LDG.E.U16 R86, [R80.64+0x140] ;  /* 0x0001400e50569981 */ /* 0x000f22000c1e1500 */
[----:B------:R-:W-:-:S09]  /*1960*/  ISETP.GE.AND P1, PT, R39, UR10, PT ;  /* 0x0000000a27007c0c */ /* 0x000fd2000bf26270 */
[----:B------:R-:W4:Y:S01]  /*1970*/  @!P0 LDG.E.U16 R87, [R80.64+0x180] ;  /* 0x0001800e50578981 */ /* 0x000f22000c1e1500 */
[----:B------:R-:W-:-:S03]  /*1980*/  ISETP.GE.AND P0, PT, R40, UR10, PT ;  /* 0x0000000a28007c0c */ /* 0x000fc6000bf06270 */
[----:B------:R-:W4:Y:S01]  /*1990*/  @!P1 LDG.E.U16 R88, [R80.64+0x1c0] ;  /* 0x0001c00e50589981 */ /* 0x000f22000c1e1500 */
[----:B------:R-:W-:-:S09]  /*19a0*/  ISETP.NE.AND P1, PT, R96, RZ, PT ;  /* 0x000000ff6000720c */ /* 0x000fd20003f25270 */
[----:B------:R-:W4:Y:S01]  /*19b0*/  @!P0 LDG.E.U16 R89, [R80.64+0x200] ;  /* 0x0002000e50598981 */ /* 0x000f22000c1e1500 */
[----:B------:R-:W-:Y:S02]  /*19c0*/  ISETP.NE.AND P0, PT, R98, RZ, PT ;  /* 0x000000ff6200720c */ /* 0x000fe40003f05270 */
[----:B------:R-:W-:Y:S01]  /*19d0*/  PRMT R96, RZ, 0x7610, R96 ;  /* 0x00007610ff607816 */ /* 0x000fe20000000060 */
[----:B------:R-:W4:Y:S01]  /*19e0*/  @!P1 LDG.E.U16 R103, [R80.64+0x280] ;  /* 0x0002800e50679981 */ /* 0x000f22000c1e1500 */
[----:B------:R-:W-:-:S06]  /*19f0*/  PRMT R98, RZ, 0x7610, R98 ;  /* 0x00007610ff627816 */ /* 0x000fcc0000000062 */
[----:B------:R-:W4:Y:S04]  /*1a00*/  @!P2 LDG.E.U16 R98, [R80.64+0x2c0] ;  /* 0x0002c00e5062a981 */ /* 0x000f28000c1e1500 */
[----:B------:R-:W4:Y:S01]  /*1a10*/  @!P0 LDG.E.U16 R96, [R80.64+0x240] ;  /* 0x0002400e50608981 */ /* 0x000f22000c1e1500 */
[----:B------:R-:W-:Y:S02]  /*1a20*/  PRMT R19, RZ, 0x5410, R19 ;  /* 0x00005410ff137816 */ /* 0x000fe40000000013 */
[----:B------:R-:W-:Y:S02]  /*1a30*/  PRMT R90, RZ, 0x5410, R90 ;  /* 0x00005410ff5a7816 */ /* 0x000fe4000000005a */
[----:B------:R-:W-:Y:S02]  /*1a40*/  PRMT R91, RZ, 0x5410, R91 ;  /* 0x00005410ff5b7816 */ /* 0x000fe4000000005b */
[----:B------:R-:W-:-:S02]  /*1a50*/  PRMT R92, RZ, 0x5410, R92 ;  /* 0x00005410ff5c7816 */ /* 0x000fc4000000005c */
[----:B------:R-:W-:Y:S02]  /*1a60*/  PRMT R93, RZ, 0x5410, R93 ;  /* 0x00005410ff5d7816 */ /* 0x000fe4000000005d */
[----:B------:R-:W-:Y:S02]  /*1a70*/  PRMT R94, RZ, 0x5410, R94 ;  /* 0x00005410ff5e7816 */ /* 0x000fe4000000005e */
[----:B------:R-:W-:Y:S01]  /*1a80*/  PRMT R95, RZ, 0x5410, R95 ;  /* 0x00005410ff5f7816 */ /* 0x000fe2000000005f */
[----:B------:R-:W-:Y:S04]  /*1a90*/  BSSY B0, `(.L_x_5322) ;  /* 0x000006c000007945 */ /* 0x000fe80003800000 */
[----:B------:R-:W-:Y:S01]  /*1aa0*/  FADD.FTZ R95, R95, UR5 ;  /* 0x000000055f5f7e21 */ /* 0x000fe20008010000 */
[----:B--2---:R-:W-:Y:S04]  /*1ab0*/  STS.U16 [R48], R101 ;  /* 0x0000006530007388 */ /* 0x004fe80000000400 */
[----:B------:R-:W-:Y:S04]  /*1ac0*/  STS.U16 [R49+0x40], R82 ;  /* 0x0000405231007388 */ /* 0x000fe80000000400 */
[----:B-----5:R-:W-:Y:S04]  /*1ad0*/  STS.U16 [R50+0x80], R83 ;  /* 0x0000805332007388 */ /* 0x020fe80000000400 */
[----:B---3--:R-:W-:Y:S04]  /*1ae0*/  STS.U16 [R51+0xc0], R84 ;  /* 0x0000c05433007388 */ /* 0x008fe80000000400 */
[----:B----4-:R-:W-:Y:S04]  /*1af0*/  STS.U16 [R52+0x100], R85 ;  /* 0x0001005534007388 */ /* 0x010fe80000000400 */
        /* <DEDUP_REMOVED lines=21> */
[----:B------:R-:W-:Y:S04]  /*1c50*/  LDS.U16 R96, [R64+0x12] ;  /* 0x0000120040607984 */ /* 0x000fe80000000400 */
[----:B------:R-:W-:Y:S01]  /*1c60*/  LDS.U16 R98, [R64+0x14] ;  /* 0x0000140040627984 */ /* 0x000fe20000000400 */
[----:B-1----:R-:W-:-:S03]  /*1c70*/  PRMT R81, RZ, 0x5410, R81 ;  /* 0x00005410ff517816 */ /* 0x002fc60000000051 */
[----:B------:R-:W-:Y:S01]  /*1c80*/  LDS.U16 R100, [R64+0x16] ;  /* 0x0000160040647984 */ /* 0x000fe20000000400 */
[----:B--2---:R-:W-:Y:S01]  /*1c90*/  PRMT R80, RZ, 0x5410, R80 ;  /* 0x00005410ff507816 */ /* 0x004fe20000000050 */
[----:B------:R-:W-:Y:S01]  /*1ca0*/  FFMA.FTZ R89, R81, R88, R22 ;  /* 0x0000005851597223 */ /* 0x000fe20000010016 */
[----:B------:R-:W-:Y:S01]  /*1cb0*/  PRMT R22, RZ, 0x5410, R65 ;  /* 0x00005410ff167816 */ /* 0x000fe20000000041 */
[----:B------:R-:W-:Y:S01]  /*1cc0*/  LDS.U16 R102, [R64+0x18] ;  /* 0x0000180040667984 */ /* 0x000fe20000000400 */
[----:B---3--:R-:W-:-:S03]  /*1cd0*/  PRMT R82, RZ, 0x5410, R82 ;  /* 0x00005410ff527816 */ /* 0x008fc60000000052 */
[----:B------:R-:W-:Y:S01]  /*1ce0*/  FFMA.FTZ R89, R80, R22, R89 ;  /* 0x0000001650597223 */ /* 0x000fe20000010059 */
[----:B------:R-:W-:Y:S01]  /*1cf0*/  PRMT R22, RZ, 0x5410, R66 ;  /* 0x00005410ff167816 */ /* 0x000fe20000000042 */
[----:B------:R-:W-:Y:S01]  /*1d00*/  LDS.U16 R104, [R64+0x1a] ;  /* 0x00001a0040687984 */ /* 0x000fe20000000400 */
[----:B------:R-:W-:Y:S02]  /*1d10*/  PRMT R88, RZ, 0x5410, R67 ;  /* 0x00005410ff587816 */ /* 0x000fe40000000043 */
[----:B----4-:R-:W-:Y:S01]  /*1d20*/  PRMT R83, RZ, 0x5410, R83 ;  /* 0x00005410ff537816 */ /* 0x010fe20000000053 */
[----:B------:R-:W-:Y:S01]  /*1d30*/  FFMA.FTZ R22, R82, R22, R89 ;  /* 0x0000001652167223 */ /* 0x000fe20000010059 */
[----:B-----5:R-:W-:Y:S01]  /*1d40*/  PRMT R84, RZ, 0x5410, R84 ;  /* 0x00005410ff547816 */ /* 0x020fe20000000054 */
[----:B------:R-:W-:Y:S02]  /*1d50*/  LDS.U16 R106, [R64+0x1c] ;  /* 0x00001c00406a7984 */ /* 0x000fe40000000400 */
[----:B------:R-:W-:Y:S01]  /*1d60*/  FFMA.FTZ R89, R83, R88, R22 ;  /* 0x0000005853597223 */ /* 0x000fe20000010016 */
[----:B------:R-:W-:Y:S01]  /*1d70*/  PRMT R88, RZ, 0x5410, R68 ;  /* 0x00005410ff587816 */ /* 0x000fe20000000044 */
[----:B------:R-:W1:Y:S01]  /*1d80*/  LDS.U16 R22, [R64+0x10] ;  /* 0x0000100040167984 */ /* 0x000e620000000400 */
[----:B------:R-:W-:-:S03]  /*1d90*/  PRMT R85, RZ, 0x5410, R85 ;  /* 0x00005410ff557816 */ /* 0x000fc60000000055 */
[----:B------:R-:W-:Y:S01]  /*1da0*/  FFMA.FTZ R88, R84, R88, R89 ;  /* 0x0000005854587223 */ /* 0x000fe20000010059 */
[----:B------:R-:W-:Y:S01]  /*1db0*/  PRMT R89, RZ, 0x5410, R69 ;  /* 0x00005410ff597816 */ /* 0x000fe20000000045 */
[----:B------:R2:W3:Y:S01]  /*1dc0*/  LDS.U16 R108, [R64+0x1e] ;  /* 0x00001e00406c7984 */ /* 0x0004e20000000400 */
[----:B------:R-:W-:-:S03]  /*1dd0*/  PRMT R86, RZ, 0x5410, R86 ;  /* 0x00005410ff567816 */ /* 0x000fc60000000056 */
[----:B------:R-:W-:Y:S01]  /*1de0*/  FFMA.FTZ R89, R85, R89, R88 ;  /* 0x0000005955597223 */ /* 0x000fe20000010058 */
[----:B------:R-:W-:Y:S02]  /*1df0*/  PRMT R88, RZ, 0x5410, R70 ;  /* 0x00005410ff587816 */ /* 0x000fe40000000046 */
[----:B------:R-:W-:Y:S02]  /*1e00*/  MOV R101, c[0x0][0x16c] ;  /* 0x00005b0000657a02 */ /* 0x000fe40000000f00 */
[----:B0-----:R-:W-:Y:S01]  /*1e10*/  PRMT R87, RZ, 0x5410, R87 ;  /* 0x00005410ff577816 */ /* 0x001fe20000000057 */
[----:B------:R-:W-:Y:S01]  /*1e20*/  FFMA.FTZ R88, R86, R88, R89 ;  /* 0x0000005856587223 */ /* 0x000fe20000010059 */
[----:B------:R-:W-:Y:S02]  /*1e30*/  PRMT R89, RZ, 0x5410, R71 ;  /* 0x00005410ff597816 */ /* 0x000fe40000000047 */
[----:B------:R-:W-:-:S03]  /*1e40*/  ISETP.GE.AND P5, PT, R101, 0x1, PT ;  /* 0x000000016500780c */ /* 0x000fc60003fa6270 */
[----:B------:R-:W-:Y:S02]  /*1e50*/  FFMA.FTZ R101, R87, R89, R88 ;  /* 0x0000005957657223 */ /* 0x000fe40000010058 */
[----:B------:R-:W-:-:S05]  /*1e60*/  FADD.FTZ R88, R19, UR5 ;  /* 0x0000000513587e21 */ /* 0x000fca0008010000 */
[----:B------:R-:W-:Y:S01]  /*1e70*/  FSETP.GTU.FTZ.AND P4, PT, R88, 20, PT ;  /* 0x41a000005800780b */ /* 0x000fe20003f9c000 */
[----:B------:R-:W-:Y:S02]  /*1e80*/  FADD.FTZ R89, R90, UR5 ;  /* 0x000000055a597e21 */ /* 0x000fe40008010000 */
[----:B------:R-:W-:Y:S02]  /*1e90*/  FADD.FTZ R90, R91, UR5 ;  /* 0x000000055b5a7e21 */ /* 0x000fe40008010000 */
[----:B------:R-:W-:Y:S02]  /*1ea0*/  FADD.FTZ R91, R92, UR5 ;  /* 0x000000055c5b7e21 */ /* 0x000fe40008010000 */
[----:B------:R-:W-:Y:S01]  /*1eb0*/  FADD.FTZ R92, R93, UR5 ;  /* 0x000000055d5c7e21 */ /* 0x000fe20008010000 */
[----:B------:R-:W-:Y:S01]  /*1ec0*/  PRMT R19, RZ, 0x5410, R72 ;  /* 0x00005410ff137816 */ /* 0x000fe20000000048 */
[----:B------:R-:W-:Y:S01]  /*1ed0*/  FADD.FTZ R93, R94, UR5 ;  /* 0x000000055e5d7e21 */ /* 0x000fe20008010000 */
[----:B-1----:R-:W-:-:S02]  /*1ee0*/  PRMT R94, RZ, 0x5410, R22 ;  /* 0x00005410ff5e7816 */ /* 0x002fc40000000016 */
[----:B------:R-:W-:Y:S02]  /*1ef0*/  FSETP.GTU.FTZ.AND P3, PT, R89, 20, PT ;  /* 0x41a000005900780b */ /* 0x000fe40003f7c000 */
[----:B------:R-:W-:Y:S01]  /*1f00*/  FSETP.GTU.FTZ.AND P2, PT, R90, 20, PT ;  /* 0x41a000005a00780b */ /* 0x000fe20003f5c000 */
[----:B------:R-:W-:Y:S01]  /*1f10*/  FFMA.FTZ R103, R94, R19, R101 ;  /* 0x000000135e677223 */ /* 0x000fe20000010065 */
[----:B------:R-:W-:Y:S02]  /*1f20*/  FSETP.GTU.FTZ.AND P1, PT, R91, 20, PT ;  /* 0x41a000005b00780b */ /* 0x000fe40003f3c000 */
[----:B------:R-:W-:Y:S02]  /*1f30*/  FSETP.GTU.FTZ.AND P0, PT, R92, 20, PT ;  /* 0x41a000005c00780b */ /* 0x000fe40003f1c000 */
[----:B------:R-:W-:Y:S01]  /*1f40*/  FSETP.GTU.FTZ.AND P6, PT, R93, 20, PT ;  /* 0x41a000005d00780b */ /* 0x000fe20003fdc000 */
[----:B------:R-:W-:Y:S07]  /*1f50*/  @P4 BRA `(.L_x_5323) ;  /* 0x000001f000004947 */ /* 0x000fee0003800000 */
[----:B--23--:R-:W-:Y:S01]  /*1f60*/  FMUL.FTZ R88, R88, 1.4426950216293334961 ;  /* 0x3fb8aa3b58587820 */ /* 0x00cfe20000410000 */
        /* <DEDUP_REMOVED lines=30> */
.L_x_5323:
[----:B--23--:R-:W-:Y:S05]  /*2150*/  BSYNC B0 ;  /* 0x0000000000007941 */ /* 0x00cfea0003800000 */
.L_x_5322:
        /* <DEDUP_REMOVED lines=39> */
.L_x_5325:
[----:B------:R-:W-:Y:S05]  /*23d0*/  BSYNC B0 ;  /* 0x0000000000007941 */ /* 0x000fea0003800000 */
.L_x_5324:
        /* <DEDUP_REMOVED lines=39> */
.L_x_5327:
[----:B------:R-:W-:Y:S05]  /*2650*/  BSYNC B0 ;  /* 0x0000000000007941 */ /* 0x000fea0003800000 */
.L_x_5326:
        /* <DEDUP_REMOVED lines=39> */
.L_x_5329:
[----:B------:R-:W-:Y:S05]  /*28d0*/  BSYNC B0 ;  /* 0x0000000000007941 */ /* 0x000fea0003800000 */
.L_x_5328:
        /* <DEDUP_REMOVED lines=39> */
.L_x_5331:
[----:B------:R-:W-:Y:S05]  /*2b50*/  BSYNC B0 ;  /* 0x0000000000007941 */ /* 0x000fea0003800000 */
.L_x_5330:
        /* <DEDUP_REMOVED lines=39> */
.L_x_5333:
[----:B------:R-:W-:Y:S05]  /*2dd0*/  BSYNC B0 ;  /* 0x0000000000007941 */ /* 0x000fea0003800000 */
.L_x_5332:
        /* <DEDUP_REMOVED lines=10> */
[----:B------:R-:W-:-:S02]  /*2e80*/  HFMA2.MMA R109, -RZ, RZ, 1.3056640625, -1.8671875 ;  /* 0x3d39bf78ff6d7435 */ /* 0x000fc400000001ff */
        /* <DEDUP_REMOVED lines=28> */
.L_x_5335:
[----:B------:R-:W-:Y:S05]  /*3050*/  BSYNC B0 ;  /* 0x0000000000007941 */ /* 0x000fea0003800000 */
.L_x_5334:
        /* <DEDUP_REMOVED lines=40> */
.L_x_5337:
[----:B------:R-:W-:Y:S05]  /*32e0*/  BSYNC B0 ;  /* 0x0000000000007941 */ /* 0x000fea0003800000 */
.L_x_5336:
        /* <DEDUP_REMOVED lines=39> */
.L_x_5339:
[----:B------:R-:W-:Y:S05]  /*3560*/  BSYNC B0 ;  /* 0x0000000000007941 */ /* 0x000fea0003800000 */
.L_x_5338:
        /* <DEDUP_REMOVED lines=38> */
.L_x_5341:
[----:B------:R-:W-:Y:S05]  /*37d0*/  BSYNC B0 ;  /* 0x0000000000007941 */ /* 0x000fea0003800000 */
.L_x_5340:
        /* <DEDUP_REMOVED lines=38> */
.L_x_5343:
[----:B------:R-:W-:Y:S05]  /*3a40*/  BSYNC B0 ;  /* 0x0000000000007941 */ /* 0x000fea0003800000 */
.L_x_5342:
        /* <DEDUP_REMOVED lines=33> */
.L_x_5345:
[----:B------:R-:W-:Y:S05]  /*3c60*/  BSYNC B0 ;  /* 0x0000000000007941 */ /* 0x000fea0003800000 */
.L_x_5344:
        /* <DEDUP_REMOVED lines=33> */
.L_x_5347:
[----:B------:R-:W-:Y:S05]  /*3e80*/  BSYNC B0 ;  /* 0x0000000000007941 */ /* 0x000fea0003800000 */
.L_x_5346:
        /* <DEDUP_REMOVED lines=33> */
.L_x_5349:
[----:B------:R-:W-:Y:S05]  /*40a0*/  BSYNC B0 ;  /* 0x0000000000007941 */ /* 0x000fea0003800000 */
.L_x_5348:
        /* <DEDUP_REMOVED lines=33> */
.L_x_5351:
[----:B------:R-:W-:Y:S05]  /*42c0*/  BSYNC B0 ;  /* 0x0000000000007941 */ /* 0x000fea0003800000 */
.L_x_5350:
        /* <DEDUP_REMOVED lines=33> */
.L_x_5353:
[----:B------:R-:W-:Y:S05]  /*44e0*/  BSYNC B0 ;  /* 0x0000000000007941 */ /* 0x000fea0003800000 */
.L_x_5352:
        /* <DEDUP_REMOVED lines=31> */
[----:B------:R-:W-:Y:S01]  /*46e0*/  MOV R114, RZ ;  /* 0x000000ff00727202 */ /* 0x000fe20000000f00 */
[----:B------:R-:W-:Y:S01]  /*46f0*/  IMAD.IADD R144, R144, 0x1, -R13 ;  /* 0x0000000190907824 */ /* 0x000fe200078e0a0d */
[----:B------:R-:W-:Y:S01]  /*4700*/  MOV R121, RZ ;  /* 0x000000ff00797202 */ /* 0x000fe20000000f00 */
[----:B------:R-:W-:-:S02]  /*4710*/  UMOV UR6, URZ ;  /* 0x0000003f00067c82 */ /* 0x000fc40008000000 */
[----:B------:R-:W-:Y:S02]  /*4720*/  UMOV UR7, URZ ;  /* 0x0000003f00077c82 */ /* 0x000fe40008000000 */
.L_x_5391:
[----:B----4-:R-:W-:Y:S01]  /*4730*/  SHF.R.S32.HI R147, RZ, 0x1f, R145 ;  /* 0x0000001fff937819 */ /* 0x010fe20000011491 */
[----:B------:R-:W-:Y:S01]  /*4740*/  ULDC UR10, c[0x0][0x168] ;  /* 0x00005a00000a7ab9 */ /* 0x000fe20000000800 */
[--C-:B------:R-:W-:Y:S01]  /*4750*/  SHF.R.S32.HI R5, RZ, 0x1f, R4.reuse ;  /* 0x0000001fff057819 */ /* 0x100fe20000011404 */
[----:B------:R-:W-:Y:S01]  /*4760*/  UIADD3 UR10, -UR9, UR10, URZ ;  /* 0x0000000a090a7290 */ /* 0x000fe2000fffe13f */
[C---:B------:R-:W-:Y:S01]  /*4770*/  LOP3.LUT R32, R4.reuse, 0x20, RZ, 0xfc, !PT ;  /* 0x0000002004207812 */ /* 0x040fe200078efcff */
[----:B------:R-:W-:Y:S01]  /*4780*/  IMAD R12, R147, c[0x0][0x1a0], RZ ;  /* 0x00006800930c7a24 */ /* 0x000fe200078e02ff */
[C---:B------:R-:W-:Y:S01]  /*4790*/  LOP3.LUT R34, R4.reuse, 0x40, RZ, 0xfc, !PT ;  /* 0x0000004004227812 */ /* 0x040fe200078efcff */
[C---:B------:R-:W-:Y:S01]  /*47a0*/  IMAD.WIDE.U32 R14, R145.reuse, c[0x0][0x1a0], R4 ;  /* 0x00006800910e7a25 */ /* 0x040fe200078e0004 */
[C---:B------:R-:W-:Y:S02]  /*47b0*/  LOP3.LUT R35, R4.reuse, 0x60, RZ, 0xfc, !PT ;  /* 0x0000006004237812 */ /* 0x040fe400078efcff */
[----:B------:R-:W-:Y:S01]  /*47c0*/  ISETP.GE.AND P2, PT, R4, UR10, PT ;  /* 0x0000000a04007c0c */ /* 0x000fe2000bf46270 */
[----:B------:R-:W-:Y:S01]  /*47d0*/  IMAD R13, R145, c[0x0][0x1a4], R12 ;  /* 0x00006900910d7a24 */ /* 0x000fe200078e020c */
[----:B------:R-:W-:Y:S01]  /*47e0*/  ISETP.GE.AND P1, PT, R32, UR10, PT ;  /* 0x0000000a20007c0c */ /* 0x000fe2000bf26270 */
[----:B------:R-:W-:Y:S01]  /*47f0*/  IMAD R17, R21, c[0x0][0x180], RZ ;  /* 0x0000600015117a24 */ /* 0x000fe200078e02ff */
[----:B------:R-:W-:-:S02]  /*4800*/  LEA R12, P0, R14, R28, 0x1 ;  /* 0x0000001c0e0c7211 */ /* 0x000fc400078008ff */
[----:B------:R-:W-:Y:S02]  /*4810*/  IADD3 R13, R15, R13, RZ ;  /* 0x0000000d0f0d7210 */ /* 0x000fe40007ffe0ff */
[----:B------:R-:W-:Y:S02]  /*4820*/  PRMT R19, RZ, 0x7610, R19 ;  /* 0x00007610ff137816 */ /* 0x000fe40000000013 */
[----:B------:R-:W-:Y:S02]  /*4830*/  LOP3.LUT R36, R4, 0x80, RZ, 0xfc, !PT ;  /* 0x0000008004247812 */ /* 0x000fe400078efcff */
[----:B------:R-:W-:Y:S02]  /*4840*/  LEA.HI.X R13, R14, R29, R13, 0x1, P0 ;  /* 0x0000001d0e0d7211 */ /* 0x000fe400000f0c0d */
[----:B------:R-:W-:Y:S02]  /*4850*/  PRMT R18, RZ, 0x7610, R18 ;  /* 0x00007610ff127816 */ /* 0x000fe40000000012 */
[C---:B------:R-:W-:Y:S01]  /*4860*/  LOP3.LUT R37, R4.reuse, 0xa0, RZ, 0xfc, !PT ;  /* 0x000000a004257812 */ /* 0x040fe200078efcff */
[----:B--2---:R0:W2:Y:S01]  /*4870*/  @!P2 LDG.E.U16 R19, [R12.64] ;  /* 0x0000000e0c13a981 */ /* 0x0040a2000c1e1500 */
[----:B------:R-:W-:-:S02]  /*4880*/  LOP3.LUT R38, R4, 0xc0, RZ, 0xfc, !PT ;  /* 0x000000c004267812 */ /* 0x000fc400078efcff */
[----:B------:R-:W-:Y:S01]  /*4890*/  ISETP.GE.AND P0, PT, R34, UR10, PT ;  /* 0x0000000a22007c0c */ /* 0x000fe2000bf06270 */
[----:B------:R0:W3:Y:S01]  /*48a0*/  @!P1 LDG.E.U16 R18, [R12.64+0x40] ;  /* 0x0000400e0c129981 */ /* 0x0000e2000c1e1500 */
[C---:B------:R-:W-:Y:S02]  /*48b0*/  LOP3.LUT R39, R4.reuse, 0xe0, RZ, 0xfc, !PT ;  /* 0x000000e004277812 */ /* 0x040fe400078efcff */
[----:B------:R-:W-:Y:S02]  /*48c0*/  ISETP.GE.AND P4, PT, R35, UR10, PT ;  /* 0x0000000a23007c0c */ /* 0x000fe4000bf86270 */
        /* <DEDUP_REMOVED lines=23> */
[----:B------:R-:W-:Y:S02]  /*4a40*/  ISETP.GE.AND P0, PT, R41, UR10, PT ;  /* 0x0000000a29007c0c */ /* 0x000fe4000bf06270 */
[----:B------:R-:W-:Y:S01]  /*4a50*/  LOP3.LUT R46, R4, 0x1c0, RZ, 0xfc, !PT ;  /* 0x000001c0042e7812 */ /* 0x000fe200078efcff */
[----:B------:R0:W4:Y:S01]  /*4a60*/  @!P2 LDG.E.U16 R152, [R12.64+0x1c0] ;  /* 0x0001c00e0c98a981 */ /* 0x000122000c1e1500 */
[----:B------:R-:W-:-:S02]  /*4a70*/  ISETP.GE.AND P4, PT, R42, UR10, PT ;  /* 0x0000000a2a007c0c */ /* 0x000fc4000bf86270 */
[----:B------:R-:W-:Y:S01]  /*4a80*/  LOP3.LUT R47, R4, 0x1e0, RZ, 0xfc, !PT ;  /* 0x000001e0042f7812 */ /* 0x000fe200078efcff */
[----:B------:R0:W4:Y:S01]  /*4a90*/  @!P1 LDG.E.U16 R155, [R12.64+0x200] ;  /* 0x0002000e0c9b9981 */ /* 0x000122000c1e1500 */
        /* <DEDUP_REMOVED lines=35> */
[----:B------:R-:W-:-:S05]  /*4cd0*/  IMAD.WIDE.U32 R12, R145, c[0x0][0x1c0], R12 ;  /* 0x00007000910c7a25 */ /* 0x000fca00078e000c */
[----:B------:R-:W-:Y:S02]  /*4ce0*/  IADD3 R13, R13, R15, RZ ;  /* 0x0000000f0d0d7210 */ /* 0x000fe40007ffe0ff */
[----:B------:R-:W-:-:S04]  /*4cf0*/  LEA R14, P0, R12, c[0x0][0x230], 0x2 ;  /* 0x00008c000c0e7a11 */ /* 0x000fc800078010ff */
[----:B------:R-:W-:Y:S01]  /*4d00*/  LEA.HI.X R15, R12, c[0x0][0x234], R13, 0x2, P0 ;  /* 0x00008d000c0f7a11 */ /* 0x000fe200000f140d */
[----:B--2---:R-:W-:Y:S04]  /*4d10*/  STS.U16 [R48], R19 ;  /* 0x0000001330007388 */ /* 0x004fe80000000400 */
[----:B---3--:R0:W-:Y:S04]  /*4d20*/  STS.U16 [R49+0x40], R18 ;  /* 0x0000401231007388 */ /* 0x0081e80000000400 */
[----:B----4-:R-:W-:Y:S04]  /*4d30*/  STS.U16 [R50+0x80], R149 ;  /* 0x0000809532007388 */ /* 0x010fe80000000400 */
        /* <DEDUP_REMOVED lines=14> */
[----:B------:R3:W4:Y:S01]  /*4e20*/  LDG.E R15, [R14.64] ;  /* 0x0000000e0e0f7981 */ /* 0x000722000c1e1900 */
[C---:B------:R-:W-:Y:S02]  /*4e30*/  LOP3.LUT P0, RZ, R26.reuse, 0x1f, RZ, 0xc0, !PT ;  /* 0x0000001f1aff7812 */ /* 0x040fe4000780c0ff */
[----:B------:R-:W-:Y:S01]  /*4e40*/  ISETP.NE.AND P1, PT, R26, RZ, PT ;  /* 0x000000ff1a00720c */ /* 0x000fe20003f25270 */
[----:B------:R-:W1:Y:S01]  /*4e50*/  LDS.U16 R150, [R64] ;  /* 0x0000000040967984 */ /* 0x000e620000000400 */
[----:B------:R-:W-:Y:S02]  /*4e60*/  ISETP.LT.OR P2, PT, R30, 0x2, P0 ;  /* 0x000000021e00780c */ /* 0x000fe40000741670 */
[----:B------:R-:W-:Y:S01]  /*4e70*/  LEA R12, R144, R145, 0x8 ;  /* 0x00000091900c7211 */ /* 0x000fe200078e40ff */
[----:B------:R-:W1:Y:S04]  /*4e80*/  LDS.U16 R148, [R64+0x2] ;  /* 0x0000020040947984 */ /* 0x000e680000000400 */
[----:B------:R-:W1:Y:S01]  /*4e90*/  LDS.U16 R159, [R64+0x4] ;  /* 0x00000400409f7984 */ /* 0x000e620000000400 */
[----:B------:R-:W-:-:S03]  /*4ea0*/  FMUL.FTZ R16, R146, 1.4426950216293334961 ;  /* 0x3fb8aa3b92107820 */ /* 0x000fc60000410000 */
[----:B------:R-:W1:Y:S01]  /*4eb0*/  LDS.U16 R161, [R64+0x6] ;  /* 0x0000060040a17984 */ /* 0x000e620000000400 */
[----:B------:R-:W-:Y:S01]  /*4ec0*/  FMUL.FTZ R179, R16, R88 ;  /* 0x0000005810b37220 */ /* 0x000fe20000410000 */
[----:B0-----:R-:W-:Y:S02]  /*4ed0*/  @!P2 IADD3 R18, R30, -0x2, RZ ;  /* 0xfffffffe1e12a810 */ /* 0x001fe40007ffe0ff */
[----:B------:R-:W0:Y:S03]  /*4ee0*/  LDS.U16 R163, [R64+0x8] ;  /* 0x0000080040a37984 */ /* 0x000e260000000400 */
[----:B------:R-:W0:Y:S01]  /*4ef0*/  MUFU.EX2 R179, R179 ;  /* 0x000000b300b37308 */ /* 0x000e220000000800 */
[----:B------:R-:W-:Y:S01]  /*4f00*/  @P1 IADD3 R12, R26, 0x200, RZ ;  /* 0x000002001a0c1810 */ /* 0x000fe20007ffe0ff */
[----:B------:R-:W-:Y:S01]  /*4f10*/  @!P2 IMAD R13, R18, c[0x0][0x16c], R145 ;  /* 0x00005b00120daa24 */ /* 0x000fe200078e0291 */
[----:B------:R-:W0:Y:S02]  /*4f20*/  LDS.U16 R165, [R64+0xa] ;  /* 0x00000a0040a57984 */ /* 0x000e240000000400 */
[----:B------:R-:W-:-:S02]  /*4f30*/  SHF.L.U32 R18, R12, 0x2, RZ ;  /* 0x000000020c127819 */ /* 0x000fc400000006ff */
        /* <DEDUP_REMOVED lines=12> */
[C---:B------:R-:W-:Y:S02]  /*5000*/  FMUL.FTZ R214, R16.reuse, R90 ;  /* 0x0000005a10d67220 */ /* 0x040fe40000410000 */
[C---:B------:R-:W-:Y:S02]  /*5010*/  FMUL.FTZ R213, R16.reuse, R91 ;  /* 0x0000005b10d57220 */ /* 0x040fe40000410000 */
[----:B------:R-:W0:Y:S01]  /*5020*/  MUFU.EX2 R202, R202 ;  /* 0x000000ca00ca7308 */ /* 0x000e220000000800 */
[----:B------:R-:W-:Y:S01]  /*5030*/  HFMA2.MMA R182, -RZ, RZ, 0, 0 ;  /* 0x00000000ffb67435 */ /* 0x000fe200000001ff */
[----:B------:R-:W-:-:S06]  /*5040*/  FMUL.FTZ R212, R16, R92 ;  /* 0x0000005c10d47220 */ /* 0x000fcc0000410000 */
[----:B------:R-:W0:Y:S01]  /*5050*/  MUFU.EX2 R214, R214 ;  /* 0x000000d600d67308 */ /* 0x000e220000000800 */
        /* <DEDUP_REMOVED lines=9> */
[----:B------:R-:W-:Y:S01]  /*50f0*/  ISETP.NE.AND P2, PT, R26, 0x1f, PT ;  /* 0x0000001f1a00780c */ /* 0x000fe20003f45270 */
[----:B------:R-:W-:-:S05]  /*5100*/  FMUL.FTZ R235, R16, R99 ;  /* 0x0000006310eb7220 */ /* 0x000fca0000410000 */
[----:B------:R-:W1:Y:S01]  /*5110*/  MUFU.EX2 R231, R231 ;  /* 0x000000e700e77308 */ /* 0x000e620000000800 */
[----:B0-----:R-:W-:-:S04]  /*5120*/  FMUL.FTZ R13, R179, R202 ;  /* 0x000000cab30d7220 */ /* 0x001fc80000410000 */
[----:B------:R-:W-:-:S03]  /*5130*/  FMUL.FTZ R12, R214, R13 ;  /* 0x0000000dd60c7220 */ /* 0x000fc60000410000 */
[----:B------:R-:W0:Y:S01]  /*5140*/  MUFU.EX2 R17, R17 ;  /* 0x0000001100117308 */ /* 0x000e220000000800 */
[C---:B------:R-:W-:Y:S01]  /*5150*/  FMUL.FTZ R19, R16.reuse, R101 ;  /* 0x0000006510137220 */ /* 0x040fe20000410000 */
[----:B------:R0:W3:Y:S01]  /*5160*/  @P2 LDS R197, [R26.X4+0x16ac] ;  /* 0x0016ac001ac52984 */ /* 0x0000e20000004800 */
[----:B------:R-:W-:Y:S02]  /*5170*/  FMUL.FTZ R13, R213, R12 ;  /* 0x0000000cd50d7220 */ /* 0x000fe40000410000 */
[----:B------:R-:W-:Y:S02]  /*5180*/  FMUL.FTZ R233, R16, R103 ;  /* 0x0000006710e97220 */ /* 0x000fe40000410000 */
[----:B------:R-:W-:Y:S01]  /*5190*/  FMUL.FTZ R12, R212, R13 ;  /* 0x0000000dd40c7220 */ /* 0x000fe20000410000 */
[----:B------:R-:W0:Y:S01]  /*51a0*/  MUFU.EX2 R235, R235 ;  /* 0x000000eb00eb7308 */ /* 0x000e220000000800 */
[----:B------:R-:W-:Y:S02]  /*51b0*/  FMUL.FTZ R210, R16, R105 ;  /* 0x0000006910d27220 */ /* 0x000fe40000410000 */
[----:B-1----:R-:W-:-:S05]  /*51c0*/  FMUL.FTZ R12, R211, R12 ;  /* 0x0000000cd30c7220 */ /* 0x002fca0000410000 */
[----:B------:R-:W1:Y:S01]  /*51d0*/  MUFU.EX2 R19, R19 ;  /* 0x0000001300137308 */ /* 0x000e620000000800 */
[----:B------:R-:W-:Y:S02]  /*51e0*/  FMUL.FTZ R12, R231, R12 ;  /* 0x0000000ce70c7220 */ /* 0x000fe40000410000 */
[----:B------:R-:W-:-:S05]  /*51f0*/  FMUL.FTZ R198, R16, R120 ;  /* 0x0000007810c67220 */ /* 0x000fca0000410000 */
[----:B------:R-:W1:Y:S01]  /*5200*/  MUFU.EX2 R233, R233 ;  /* 0x000000e900e97308 */ /* 0x000e620000000800 */
[----:B0-----:R-:W-:Y:S02]  /*5210*/  FMUL.FTZ R12, R17, R12 ;  /* 0x0000000c110c7220 */ /* 0x001fe40000410000 */
[----:B------:R-:W-:-:S05]  /*5220*/  FMUL.FTZ R215, R16, R115 ;  /* 0x0000007310d77220 */ /* 0x000fca0000410000 */
[----:B------:R-:W3:Y:S01]  /*5230*/  MUFU.EX2 R210, R210 ;  /* 0x000000d200d27308 */ /* 0x000ee20000000800 */
[----:B------:R-:W-:Y:S02]  /*5240*/  FMUL.FTZ R12, R235, R12 ;  /* 0x0000000ceb0c7220 */ /* 0x000fe40000410000 */
[----:B------:R-:W-:Y:S01]  /*5250*/  FMUL.FTZ R208, R16, R110 ;  /* 0x0000006e10d07220 */ /* 0x000fe20000410000 */
[----:B------:R-:W-:-:S04]  /*5260*/  PRMT R153, RZ, 0x5410, R206 ;  /* 0x00005410ff997816 */ /* 0x000fc800000000ce */
[----:B------:R-:W0:Y:S01]  /*5270*/  MUFU.EX2 R198, R198 ;  /* 0x000000c600c67308 */ /* 0x000e220000000800 */
[----:B--2---:R-:W-:Y:S01]  /*5280*/  PRMT R152, RZ, 0x5410, R65 ;  /* 0x00005410ff987816 */ /* 0x004fe20000000041 */
[----:B-1----:R-:W-:Y:S01]  /*5290*/  FMUL.FTZ R12, R19, R12 ;  /* 0x0000000c130c7220 */ /* 0x002fe20000410000 */
[----:B------:R-:W-:Y:S01]  /*52a0*/  PRMT R151, RZ, 0x5410, R66 ;  /* 0x00005410ff977816 */ /* 0x000fe20000000042 */
[----:B------:R-:W-:-:S04]  /*52b0*/  FMUL.FTZ R209, R16, R107 ;  /* 0x0000006b10d17220 */ /* 0x000fc80000410000 */
[----:B------:R-:W1:Y:S01]  /*52c0*/  MUFU.EX2 R215, R215 ;  /* 0x000000d700d77308 */ /* 0x000e620000000800 */
[----:B------:R-:W-:Y:S01]  /*52d0*/  FMUL.FTZ R13, R233, R12 ;  /* 0x0000000ce90d7220 */ /* 0x000fe20000410000 */
[----:B------:R-:W-:Y:S01]  /*52e0*/  PRMT R150, RZ, 0x5410, R150 ;  /* 0x00005410ff967816 */ /* 0x000fe20000000096 */
[----:B------:R-:W-:Y:S01]  /*52f0*/  FMUL.FTZ R181, R153, R88 ;  /* 0x0000005899b57220 */ /* 0x000fe20000410000 */
[----:B------:R-:W-:Y:S01]  /*5300*/  PRMT R148, RZ, 0x5410, R148 ;  /* 0x00005410ff947816 */ /* 0x000fe20000000094 */
[----:B------:R-:W-:-:S03]  /*5310*/  FMUL.FTZ R183, R152, R89 ;  /* 0x0000005998b77220 */ /* 0x000fc60000410000 */
[----:B------:R-:W2:Y:S01]  /*5320*/  MUFU.EX2 R208, R208 ;  /* 0x000000d000d07308 */ /* 0x000ea20000000800 */
[----:B------:R-:W-:Y:S01]  /*5330*/  PRMT R154, RZ, 0x5410, R67 ;  /* 0x00005410ff9a7816 */ /* 0x000fe20000000043 */
[----:B---3--:R-:W-:Y:S01]  /*5340*/  FMUL.FTZ R14, R210, R13 ;  /* 0x0000000dd20e7220 */ /* 0x008fe20000410000 */
[----:B------:R-:W-:Y:S01]  /*5350*/  PRMT R159, RZ, 0x5410, R159 ;  /* 0x00005410ff9f7816 */ /* 0x000fe2000000009f */
[----:B------:R-:W-:Y:S02]  /*5360*/  FMUL.FTZ R184, R151, R90 ;  /* 0x0000005a97b87220 */ /* 0x000fe40000410000 */
[----:B------:R-:W-:Y:S02]  /*5370*/  FMUL.FTZ R13, R150, R181 ;  /* 0x000000b5960d7220 */ /* 0x000fe40000410000 */
        /* <DEDUP_REMOVED lines=20> */
[----:B------:R-:W-:Y:S02]  /*54c0*/  PRMT R163, RZ, 0x5410, R163 ;  /* 0x00005410ffa37816 */ /* 0x000fe400000000a3 */
[----:B------:R-:W-:Y:S01]  /*54d0*/  PRMT R165, RZ, 0x5410, R165 ;  /* 0x00005410ffa57816 */ /* 0x000fe200000000a5 */
[----:B------:R-:W-:Y:S01]  /*54e0*/  BSSY B0, `(.L_x_5355) ;  /* 0x000002d000007945 */ /* 0x000fe20003800000 */
        /* <DEDUP_REMOVED lines=19> */
[-C--:B----4-:R-:W-:Y:S02]  /*5620*/  FMUL.FTZ R187, R106, R15.reuse ;  /* 0x0000000f6abb7220 */ /* 0x090fe40000410000 */
[-C--:B------:R-:W-:Y:S02]  /*5630*/  FMUL.FTZ R12, R108, R15.reuse ;  /* 0x0000000f6c0c7220 */ /* 0x080fe40000410000 */
[-C--:B------:R-:W-:Y:S02]  /*5640*/  FMUL.FTZ R248, R104, R15.reuse ;  /* 0x0000000f68f87220 */ /* 0x080fe40000410000 */
[----:B0-----:R-:W-:Y:S02]  /*5650*/  FFMA.FTZ R18, R198, R12, R187 ;  /* 0x0000000cc6127223 */ /* 0x001fe400000100bb */
[----:B------:R-:W-:Y:S02]  /*5660*/  FMUL.FTZ R189, R102, R15 ;  /* 0x0000000f66bd7220 */ /* 0x000fe40000410000 */
[----:B-1----:R-:W-:-:S02]  /*5670*/  FFMA.FTZ R18, R215, R18, R248 ;  /* 0x00000012d7127223 */ /* 0x002fc400000100f8 */
[-C--:B------:R-:W-:Y:S02]  /*5680*/  FMUL.FTZ R242, R100, R15.reuse ;  /* 0x0000000f64f27220 */ /* 0x080fe40000410000 */
[----:B--2---:R-:W-:Y:S02]  /*5690*/  FFMA.FTZ R149, R208, R18, R189 ;  /* 0x00000012d0957223 */ /* 0x004fe400000100bd */
[-C--:B------:R-:W-:Y:S02]  /*56a0*/  FMUL.FTZ R193, R98, R15.reuse ;  /* 0x0000000f62c17220 */ /* 0x080fe40000410000 */
[-C--:B------:R-:W-:Y:S02]  /*56b0*/  FMUL.FTZ R236, R96, R15.reuse ;  /* 0x0000000f60ec7220 */ /* 0x080fe40000410000 */
[-C--:B------:R-:W-:Y:S02]  /*56c0*/  FMUL.FTZ R194, R94, R15.reuse ;  /* 0x0000000f5ec27220 */ /* 0x080fe40000410000 */
[----:B------:R-:W-:-:S02]  /*56d0*/  FMUL.FTZ R196, R87, R15 ;  /* 0x0000000f57c47220 */ /* 0x000fc40000410000 */
[-C--:B------:R-:W-:Y:S02]  /*56e0*/  FMUL.FTZ R232, R86, R15.reuse ;  /* 0x0000000f56e87220 */ /* 0x080fe40000410000 */
[-C--:B------:R-:W-:Y:S02]  /*56f0*/  FMUL.FTZ R230, R85, R15.reuse ;  /* 0x0000000f55e67220 */ /* 0x080fe40000410000 */
[----:B------:R-:W-:Y:S02]  /*5700*/  FMUL.FTZ R220, R84, R15 ;  /* 0x0000000f54dc7220 */ /* 0x000fe40000410000 */
[----:B------:R-:W-:Y:S01]  /*5710*/  FFMA.FTZ R18, R213, R16, R252 ;  /* 0x00000010d5127223 */ /* 0x000fe200000100fc */
[----:B------:R-:W-:Y:S05]  /*5720*/  @P2 BRA `(.L_x_5356) ;  /* 0x0000008000002947 */ /* 0x000fea0003800000 */
[----:B---3--:R-:W-:-:S13]  /*5730*/  ISETP.NE.AND P3, PT, R30, c[0x0][0x174], PT ;  /* 0x00005d001e007a0c */ /* 0x008fda0003f65270 */
[----:B------:R-:W-:-:S04]  /*5740*/  @P3 IADD3 R197, -R31, c[0x0][0x174], RZ ;  /* 0x00005d001fc53a10 */ /* 0x000fc80007ffe1ff */
[----:B------:R-:W-:-:S04]  /*5750*/  @P3 LEA.HI R16, R197, R197, RZ, 0x1 ;  /* 0x000000c5c5103211 */ /* 0x000fc800078f08ff */
[----:B------:R-:W-:-:S04]  /*5760*/  @P3 LOP3.LUT R16, R16, 0xfffffe, RZ, 0xc0, !PT ;  /* 0x00fffffe10103812 */ /* 0x000fc800078ec0ff */
[----:B------:R-:W-:Y:S02]  /*5770*/  @P3 IADD3 R16, -R16, R197, RZ ;  /* 0x000000c510103210 */ /* 0x000fe40007ffe1ff */
[----:B------:R-:W-:Y:S02]  /*5780*/  MOV R197, 0x3f800000 ;  /* 0x3f80000000c57802 */ /* 0x000fe40000000f00 */
[----:B------:R-:W-:-:S05]  /*5790*/  @P3 LEA R16, R16, R145, 0x8 ;  /* 0x0000009110103211 */ /* 0x000fca00078e40ff */
[----:B------:R0:W1:Y:S02]  /*57a0*/  @P3 LDS R197, [R16.X4+0xea8] ;  /* 0x000ea80010c53984 */ /* 0x0000640000004800 */
.L_x_5356:
[----:B---3--:R-:W-:Y:S05]  /*57b0*/  BSYNC B0 ;  /* 0x0000000000007941 */ /* 0x008fea0003800000 */
.L_x_5355:
[----:B01----:R-:W-:Y:S01]  /*57c0*/  FMUL.FTZ R16, R198, R197 ;  /* 0x000000c5c6107220 */ /* 0x003fe20000410000 */
[----:B------:R-:W-:Y:S01]  /*57d0*/  PRMT R178, RZ, 0x5410, R178 ;  /* 0x00005410ffb27816 */ /* 0x000fe200000000b2 */
[----:B------:R-:W-:Y:S01]  /*57e0*/  FFMA.FTZ R18, R212, R18, R185 ;  /* 0x00000012d4127223 */ /* 0x000fe200000100b9 */
[----:B------:R-:W-:Y:S01]  /*57f0*/  ISETP.GE.AND P3, PT, R27, 0x1, PT ;  /* 0x000000011b00780c */ /* 0x000fe20003f66270 */
[----:B------:R-:W-:Y:S01]  /*5800*/  FFMA.FTZ R180, R209, R149, R242 ;  /* 0x00000095d1b47223 */ /* 0x000fe200000100f2 */
[----:B------:R-:W-:Y:S01]  /*5810*/  ISETP.GE.OR P0, PT, R30, c[0x0][0x174], P0 ;  /* 0x00005d001e007a0c */ /* 0x000fe20000706670 */
[----:B------:R-:W-:Y:S01]  /*5820*/  FMUL.FTZ R149, R215, R16 ;  /* 0x00000010d7957220 */ /* 0x000fe20000410000 */
        /* <DEDUP_REMOVED lines=17> */
[----:B------:R-:W-:-:S02]  /*5940*/  FMUL.FTZ R180, R233, R180 ;  /* 0x000000b4e9b47220 */ /* 0x000fc40000410000 */
[----:B------:R-:W-:Y:S02]  /*5950*/  FMUL.FTZ R16, R173, R216 ;  /* 0x000000d8ad107220 */ /* 0x000fe40000410000 */
[C---:B------:R-:W-:Y:S02]  /*5960*/  FFMA.FTZ R149, R19.reuse, R149, R18 ;  /* 0x0000009513957223 */ /* 0x040fe40000010012 */
        /* <DEDUP_REMOVED lines=8> */
[----:B------:R-:W-:Y:S01]  /*59f0*/  FMUL.FTZ R224, R17, R180 ;  /* 0x000000b411e07220 */ /* 0x000fe20000410000 */
[----:B------:R-:W-:Y:S01]  /*5a00*/  PRMT R180, RZ, 0x5410, R78 ;  /* 0x00005410ffb47816 */ /* 0x000fe2000000004e */
[----:B------:R-:W-:-:S02]  /*5a10*/  FFMA.FTZ R200, R231, R200, R230 ;  /* 0x000000c8e7c87223 */ /* 0x000fc400000100e6 */
[----:B------:R-:W-:Y:S02]  /*5a20*/  FFMA.FTZ R149, R209, R149, R222 ;  /* 0x00000095d1957223 */ /* 0x000fe400000100de */
[----:B------:R-:W-:Y:S02]  /*5a30*/  FMUL.FTZ R221, R176, R199 ;  /* 0x000000c7b0dd7220 */ /* 0x000fe40000410000 */
[----:B------:R-:W-:Y:S02]  /*5a40*/  FFMA.FTZ R227, R211, R200, R220 ;  /* 0x000000c8d3e37223 */ /* 0x000fe400000100dc */
[----:B------:R-:W-:Y:S01]  /*5a50*/  FFMA.FTZ R203, R208, R149, R221 ;  /* 0x00000095d0cb7223 */ /* 0x000fe200000100dd */
[----:B------:R-:W-:Y:S01]  /*5a60*/  PRMT R149, RZ, 0x5410, R79 ;  /* 0x00005410ff957816 */ /* 0x000fe2000000004f */
[----:B------:R-:W-:Y:S02]  /*5a70*/  FMUL.FTZ R200, R180, R115 ;  /* 0x00000073b4c87220 */ /* 0x000fe40000410000 */
[----:B------:R-:W-:-:S02]  /*5a80*/  FMUL.FTZ R226, R231, R224 ;  /* 0x000000e0e7e27220 */ /* 0x000fc40000410000 */
[----:B------:R-:W-:Y:S02]  /*5a90*/  FMUL.FTZ R224, R177, R200 ;  /* 0x000000c8b1e07220 */ /* 0x000fe40000410000 */
[----:B------:R-:W-:Y:S02]  /*5aa0*/  FMUL.FTZ R201, R149, R120 ;  /* 0x0000007895c97220 */ /* 0x000fe40000410000 */
        /* <DEDUP_REMOVED lines=10> */
[C---:B------:R-:W-:Y:S01]  /*5b50*/  FFMA.FTZ R241, R213.reuse, R227, R226 ;  /* 0x000000e3d5f17223 */ /* 0x040fe200000100e2 */
[----:B------:R-:W0:Y:S01]  /*5b60*/  SHFL.UP PT, R14, R237, 0x1, RZ ;  /* 0x04200000ed0e7989 */ /* 0x000e2200000e00ff */
[----:B------:R-:W-:Y:S02]  /*5b70*/  FMUL.FTZ R227, R213, R225 ;  /* 0x000000e1d5e37220 */ /* 0x000fe40000410000 */
[-C--:B------:R-:W-:Y:S02]  /*5b80*/  FMUL.FTZ R225, R80, R15.reuse ;  /* 0x0000000f50e17220 */ /* 0x080fe40000410000 */
[----:B------:R-:W-:Y:S02]  /*5b90*/  FMUL.FTZ R239, R215, R228 ;  /* 0x000000e4d7ef7220 */ /* 0x000fe40000410000 */
[----:B------:R-:W-:Y:S02]  /*5ba0*/  FMUL.FTZ R207, R81, R15 ;  /* 0x0000000f51cf7220 */ /* 0x000fe40000410000 */
[----:B------:R-:W-:-:S02]  /*5bb0*/  FFMA.FTZ R241, R214, R241, R225 ;  /* 0x000000f1d6f17223 */ /* 0x000fc400000100e1 */
[----:B------:R-:W-:Y:S02]  /*5bc0*/  FMUL.FTZ R15, R214, R227 ;  /* 0x000000e3d60f7220 */ /* 0x000fe40000410000 */
[----:B------:R-:W-:Y:S02]  /*5bd0*/  FMUL.FTZ R239, R198, R239 ;  /* 0x000000efc6ef7220 */ /* 0x000fe40000410000 */
[----:B------:R-:W-:Y:S01]  /*5be0*/  FFMA.FTZ R227, R202, R241, R207 ;  /* 0x000000f1cae37223 */ /* 0x000fe200000100cf */
[----:B------:R-:W-:Y:S01]  /*5bf0*/  LOP3.LUT R241, R26, 0x1f, RZ, 0xc0, !PT ;  /* 0x0000001f1af17812 */ /* 0x000fe200078ec0ff */
[----:B------:R-:W-:Y:S02]  /*5c00*/  FMUL.FTZ R228, R202, R15 ;  /* 0x0000000fcae47220 */ /* 0x000fe40000410000 */
[----:B------:R-:W1:Y:S01]  /*5c10*/  SHFL.UP PT, R15, R239, 0x1, RZ ;  /* 0x04200000ef0f7989 */ /* 0x000e6200000e00ff */
[----:B------:R-:W-:-:S03]  /*5c20*/  ISETP.NE.AND P4, PT, R241, 0x1f, PT ;  /* 0x0000001ff100780c */ /* 0x000fc60003f85270 */
[----:B------:R-:W2:Y:S01]  /*5c30*/  SHFL.DOWN PT, R247, R227, 0x1, 0x1f ;  /* 0x08201f00e3f77f89 */ /* 0x000ea200000e0000 */
[----:B0-----:R-:W-:-:S03]  /*5c40*/  @P3 FFMA.FTZ R237, R239, R14, R237 ;  /* 0x0000000eefed3223 */ /* 0x001fc600000100ed */
[----:B------:R-:W0:Y:S04]  /*5c50*/  SHFL.DOWN PT, R245, R228, 0x1, 0x1f ;  /* 0x08201f00e4f57f89 */ /* 0x000e2800000e0000 */
[----:B------:R-:W3:Y:S01]  /*5c60*/  SHFL.UP PT, R243, R237, 0x2, RZ ;  /* 0x04400000edf37989 */ /* 0x000ee200000e00ff */
[----:B-1----:R-:W-:Y:S01]  /*5c70*/  @P3 FMUL.FTZ R239, R239, R15 ;  /* 0x0000000fefef3220 */ /* 0x002fe20000410000 */
[----:B------:R-:W-:Y:S01]  /*5c80*/  ISETP.GE.AND P3, PT, R27, 0x2, PT ;  /* 0x000000021b00780c */ /* 0x000fe20003f66270 */
[----:B--2---:R-:W-:-:S03]  /*5c90*/  @P4 FFMA.FTZ R227, R228, R247, R227 ;  /* 0x000000f7e4e34223 */ /* 0x004fc600000100e3 */
[----:B------:R-:W1:Y:S01]  /*5ca0*/  SHFL.UP PT, R14, R239, 0x2, RZ ;  /* 0x04400000ef0e7989 */ /* 0x000e6200000e00ff */
[----:B0-----:R-:W-:-:S03]  /*5cb0*/  @P4 FMUL.FTZ R228, R228, R245 ;  /* 0x000000f5e4e44220 */ /* 0x001fc60000410000 */
[----:B------:R-:W0:Y:S01]  /*5cc0*/  SHFL.DOWN PT, R247, R227, 0x2, 0x1f ;  /* 0x08401f00e3f77f89 */ /* 0x000e2200000e0000 */
[----:B------:R-:W-:-:S03]  /*5cd0*/  ISETP.GE.U32.AND P4, PT, R241, 0x1e, PT ;  /* 0x0000001ef100780c */ /* 0x000fc60003f86070 */
[----:B------:R-:W2:Y:S01]  /*5ce0*/  SHFL.DOWN PT, R245, R228, 0x2, 0x1f ;  /* 0x08401f00e4f57f89 */ /* 0x000ea200000e0000 */
[----:B---3--:R-:W-:-:S05]  /*5cf0*/  @P3 FFMA.FTZ R237, R239, R243, R237 ;  /* 0x000000f3efed3223 */ /* 0x008fca00000100ed */
[----:B------:R-:W3:Y:S01]  /*5d00*/  SHFL.UP PT, R15, R237, 0x4, RZ ;  /* 0x04800000ed0f7989 */ /* 0x000ee200000e00ff */
[----:B-1----:R-:W-:Y:S01]  /*5d10*/  @P3 FMUL.FTZ R239, R239, R14 ;  /* 0x0000000eefef3220 */ /* 0x002fe20000410000 */
[----:B------:R-:W-:Y:S02]  /*5d20*/  ISETP.GE.AND P3, PT, R27, 0x4, PT ;  /* 0x000000041b00780c */ /* 0x000fe40003f66270 */
[C---:B0-----:R-:W-:Y:S02]  /*5d30*/  @!P4 FFMA.FTZ R227, R228.reuse, R247, R227 ;  /* 0x000000f7e4e3c223 */ /* 0x041fe400000100e3 */
[----:B------:R-:W0:Y:S01]  /*5d40*/  SHFL.UP PT, R14, R239, 0x4, RZ ;  /* 0x04800000ef0e7989 */ /* 0x000e2200000e00ff */
[----:B--2---:R-:W-:Y:S01]  /*5d50*/  @!P4 FMUL.FTZ R228, R228, R245 ;  /* 0x000000f5e4e4c220 */ /* 0x004fe20000410000 */
[----:B------:R-:W-:Y:S02]  /*5d60*/  ISETP.GE.U32.AND P4, PT, R241, 0x1c, PT ;  /* 0x0000001cf100780c */ /* 0x000fe40003f86070 */
[----:B------:R-:W1:Y:S04]  /*5d70*/  SHFL.DOWN PT, R245, R227, 0x4, 0x1f ;  /* 0x08801f00e3f57f89 */ /* 0x000e6800000e0000 */
[----:B------:R-:W2:Y:S01]  /*5d80*/  SHFL.DOWN PT, R243, R228, 0x4, 0x1f ;  /* 0x08801f00e4f37f89 */ /* 0x000ea200000e0000 */
[----:B---3--:R-:W-:-:S05]  /*5d90*/  @P3 FFMA.FTZ R237, R239, R15, R237 ;  /* 0x0000000fefed3223 */ /* 0x008fca00000100ed */
[----:B------:R-:W3:Y:S01]  /*5da0*/  SHFL.UP PT, R15, R237, 0x8, RZ ;  /* 0x05000000ed0f7989 */ /* 0x000ee200000e00ff */
[----:B0-----:R-:W-:Y:S01]  /*5db0*/  @P3 FMUL.FTZ R239, R239, R14 ;  /* 0x0000000eefef3220 */ /* 0x001fe20000410000 */
[----:B------:R-:W-:Y:S01]  /*5dc0*/  ISETP.GE.AND P3, PT, R27, 0x8, PT ;  /* 0x000000081b00780c */ /* 0x000fe20003f66270 */
[----:B------:R-:W-:Y:S02]  /*5dd0*/  IMAD.MOV.U32 R14, RZ, RZ, 0x3f800000 ;  /* 0x3f800000ff0e7424 */ /* 0x000fe400078e00ff */
[C---:B-1----:R-:W-:Y:S02]  /*5de0*/  @!P4 FFMA.FTZ R227, R228.reuse, R245, R227 ;  /* 0x000000f5e4e3c223 */ /* 0x042fe400000100e3 */
[----:B--2---:R-:W-:-:S03]  /*5df0*/  @!P4 FMUL.FTZ R228, R228, R243 ;  /* 0x000000f3e4e4c220 */ /* 0x004fc60000410000 */
[----:B------:R-:W0:Y:S01]  /*5e00*/  SHFL.DOWN PT, R247, R227, 0x8, 0x1f ;  /* 0x09001f00e3f77f89 */ /* 0x000e2200000e0000 */
[----:B------:R-:W-:-:S03]  /*5e10*/  ISETP.GE.U32.AND P4, PT, R241, 0x18, PT ;  /* 0x00000018f100780c */ /* 0x000fc60003f86070 */
[----:B------:R-:W1:Y:S01]  /*5e20*/  SHFL.UP PT, R243, R239, 0x8, RZ ;  /* 0x05000000eff37989 */ /* 0x000e6200000e00ff */
[----:B---3--:R-:W-:Y:S01]  /*5e30*/  @P3 FFMA.FTZ R237, R239, R15, R237 ;  /* 0x0000000fefed3223 */ /* 0x008fe200000100ed */
[----:B------:R-:W-:Y:S02]  /*5e40*/  MOV R15, RZ ;  /* 0x000000ff000f7202 */ /* 0x000fe40000000f00 */
[----:B------:R-:W2:Y:S04]  /*5e50*/  SHFL.DOWN PT, R245, R228, 0x8, 0x1f ;  /* 0x09001f00e4f57f89 */ /* 0x000ea800000e0000 */
[----:B------:R-:W-:Y:S01]  /*5e60*/  @!P0 LDS.64 R14, [R145.X8+0x1728] ;  /* 0x00172800910e8984 */ /* 0x000fe20000008a00 */
[----:B------:R-:W-:Y:S01]  /*5e70*/  ISETP.GE.AND P0, PT, R27, 0x10, PT ;  /* 0x000000101b00780c */ /* 0x000fe20003f06270 */
[----:B0-----:R-:W-:-:S02]  /*5e80*/  @!P4 FFMA.FTZ R227, R228, R247, R227 ;  /* 0x000000f7e4e3c223 */ /* 0x001fc400000100e3 */
[----:B-1----:R-:W-:Y:S01]  /*5e90*/  @P3 FMUL.FTZ R239, R239, R243 ;  /* 0x000000f3efef3220 */ /* 0x002fe20000410000 */
[----:B------:R-:W-:Y:S01]  /*5ea0*/  ISETP.GE.U32.AND P3, PT, R241, 0x10, PT ;  /* 0x00000010f100780c */ /* 0x000fe20003f66070 */
[----:B------:R-:W0:Y:S01]  /*5eb0*/  SHFL.UP PT, R243, R237, 0x10, RZ ;  /* 0x06000000edf37989 */ /* 0x000e2200000e00ff */
[----:B--2---:R-:W-:-:S03]  /*5ec0*/  @!P4 FMUL.FTZ R228, R228, R245 ;  /* 0x000000f5e4e4c220 */ /* 0x004fc60000410000 */
[----:B------:R-:W1:Y:S04]  /*5ed0*/  SHFL.UP PT, R241, R239, 0x10, RZ ;  /* 0x06000000eff17989 */ /* 0x000e6800000e00ff */
[----:B------:R-:W2:Y:S04]  /*5ee0*/  SHFL.DOWN PT, R247, R227, 0x10, 0x1f ;  /* 0x0a001f00e3f77f89 */ /* 0x000ea800000e0000 */
[----:B------:R-:W3:Y:S01]  /*5ef0*/  SHFL.DOWN PT, R245, R228, 0x10, 0x1f ;  /* 0x0a001f00e4f57f89 */ /* 0x000ee200000e0000 */
[C---:B0-----:R-:W-:Y:S02]  /*5f00*/  @P0 FFMA.FTZ R237, R239.reuse, R243, R237 ;  /* 0x000000f3efed0223 */ /* 0x041fe400000100ed */
[----:B-1----:R-:W-:-:S03]  /*5f10*/  @P0 FMUL.FTZ R239, R239, R241 ;  /* 0x000000f1efef0220 */ /* 0x002fc60000410000 */
[----:B------:R-:W-:Y:S01]  /*5f20*/  SHFL.UP PT, R243, R237, 0x1, RZ ;  /* 0x04200000edf37989 */ /* 0x000fe200000e00ff */
[----:B--2---:R-:W-:-:S03]  /*5f30*/  @!P3 FFMA.FTZ R227, R228, R247, R227 ;  /* 0x000000f7e4e3b223 */ /* 0x004fc600000100e3 */
[----:B------:R-:W-:Y:S01]  /*5f40*/  SHFL.UP PT, R241, R239, 0x1, RZ ;  /* 0x04200000eff17989 */ /* 0x000fe200000e00ff */
[----:B---3--:R-:W-:-:S03]  /*5f50*/  @!P3 FMUL.FTZ R228, R228, R245 ;  /* 0x000000f5e4e4b220 */ /* 0x008fc60000410000 */
[----:B------:R-:W-:Y:S04]  /*5f60*/  SHFL.IDX PT, R247, R15, RZ, 0x1f ;  /* 0x00001fff0ff77589 */ /* 0x000fe800000e0000 */
[----:B-----5:R-:W0:Y:S04]  /*5f70*/  SHFL.IDX PT, R245, R182, RZ, 0x1f ;  /* 0x00001fffb6f57589 */ /* 0x020e2800000e0000 */
[----:B------:R-:W-:Y:S04]  /*5f80*/  SHFL.DOWN PT, R251, R227, 0x1, 0x1f ;  /* 0x08201f00e3fb7f89 */ /* 0x000fe800000e0000 */
[----:B------:R-:W1:Y:S01]  /*5f90*/  SHFL.DOWN PT, R249, R228, 0x1, 0x1f ;  /* 0x08201f00e4f97f89 */ /* 0x000e6200000e0000 */
[----:B0-----:R-:W-:-:S04]  /*5fa0*/  @P1 FFMA.FTZ R245, R241, R245, R243 ;  /* 0x000000f5f1f51223 */ /* 0x001fc800000100f3 */
[----:B------:R-:W-:Y:S01]  /*5fb0*/  FFMA.FTZ R241, R179, R245, R13 ;  /* 0x000000f5b3f17223 */ /* 0x000fe2000001000d */
[----:B------:R-:W-:Y:S01]  /*5fc0*/  HFMA2.MMA R13, -RZ, RZ, 0, 0 ;  /* 0x00000000ff0d7435 */ /* 0x000fe200000001ff */
[----:B-1----:R-:W-:Y:S02]  /*5fd0*/  @P2 FFMA.FTZ R247, R249, R247, R251 ;  /* 0x000000f7f9f72223 */ /* 0x002fe400000100fb */
[----:B------:R-:W-:Y:S02]  /*5fe0*/  FFMA.FTZ R182, R202, R241, R195 ;  /* 0x000000f1cab67223 */ /* 0x000fe400000100c3 */
[----:B------:R-:W-:Y:S01]  /*5ff0*/  FFMA.FTZ R179, R247, R197, R12 ;  /* 0x000000c5f7b37223 */ /* 0x000fe2000001000c */
[----:B------:R-:W-:Y:S01]  /*6000*/  MOV R12, R26 ;  /* 0x0000001a000c7202 */ /* 0x000fe20000000f00 */
[----:B------:R-:W-:Y:S02]  /*6010*/  FFMA.FTZ R181, R150, -R181, R241 ;  /* 0x800000b596b57223 */ /* 0x000fe400000100f1 */
[----:B------:R-:W-:-:S02]  /*6020*/  IMAD R197, R204, c[0x0][0x298], RZ ;  /* 0x0000a600ccc57a24 */ /* 0x000fc400078e02ff */
[----:B------:R-:W-:Y:S02]  /*6030*/  FFMA.FTZ R241, R81, R241, RZ ;  /* 0x000000f151f17223 */ /* 0x000fe400000100ff */
[----:B------:R-:W-:Y:S02]  /*6040*/  FFMA.FTZ R191, R214, R182, R191 ;  /* 0x000000b6d6bf7223 */ /* 0x000fe400000100bf */
[----:B------:R-:W-:-:S04]  /*6050*/  IMAD.WIDE.U32 R12, R23, c[0x0][0x298], R12 ;  /* 0x0000a600170c7a25 */ /* 0x000fc800078e000c */
[----:B------:R-:W-:Y:S02]  /*6060*/  IMAD R197, R23, c[0x0][0x29c], R197 ;  /* 0x0000a70017c57a24 */ /* 0x000fe400078e02c5 */
[----:B------:R-:W-:Y:S02]  /*6070*/  FFMA.FTZ R241, R80, R182, R241 ;  /* 0x000000b650f17223 */ /* 0x000fe400000100f1 */
[----:B------:R-:W-:Y:S01]  /*6080*/  FFMA.FTZ R182, R148, -R183, R182 ;  /* 0x800000b794b67223 */ /* 0x000fe200000100b6 */
[----:B------:R-:W-:Y:S01]  /*6090*/  IADD3 R13, R13, R197, RZ ;  /* 0x000000c50d0d7210 */ /* 0x000fe20007ffe0ff */
[----:B------:R-:W-:Y:S02]  /*60a0*/  FFMA.FTZ R195, R213, R191, R252 ;  /* 0x000000bfd5c37223 */ /* 0x000fe400000100fc */
[----:B------:R-:W-:Y:S02]  /*60b0*/  FFMA.FTZ R183, R159, -R184, R191 ;  /* 0x800000b89fb77223 */ /* 0x000fe400000100bf */
[----:B------:R-:W-:-:S02]  /*60c0*/  FFMA.FTZ R184, R198, R179, R187 ;  /* 0x000000b3c6b87223 */ /* 0x000fc400000100bb */
[----:B------:R-:W-:Y:S02]  /*60d0*/  FFMA.FTZ R252, R82, R191, R241 ;  /* 0x000000bf52fc7223 */ /* 0x000fe400000100f1 */
[-C--:B------:R-:W-:Y:S02]  /*60e0*/  FFMA.FTZ R197, R212, R195.reuse, R185 ;  /* 0x000000c3d4c57223 */ /* 0x080fe400000100b9 */
[----:B------:R-:W-:Y:S02]  /*60f0*/  FFMA.FTZ R187, R215, R184, R248 ;  /* 0x000000b8d7bb7223 */ /* 0x000fe400000100f8 */
[----:B------:R-:W-:Y:S02]  /*6100*/  FFMA.FTZ R185, R161, -R250, R195 ;  /* 0x800000faa1b97223 */ /* 0x000fe400000100c3 */
[----:B------:R-:W-:Y:S02]  /*6110*/  FFMA.FTZ R191, R83, R195, R252 ;  /* 0x000000c353bf7223 */ /* 0x000fe400000100fc */
[----:B------:R-:W-:-:S02]  /*6120*/  FFMA.FTZ R195, R211, R197, R188 ;  /* 0x000000c5d3c37223 */ /* 0x000fc400000100bc */
[----:B------:R-:W-:Y:S02]  /*6130*/  FFMA.FTZ R188, R208, R187, R189 ;  /* 0x000000bbd0bc7223 */ /* 0x000fe400000100bd */
[----:B------:R-:W-:Y:S02]  /*6140*/  FFMA.FTZ R248, R84, R197, R191 ;  /* 0x000000c554f87223 */ /* 0x000fe400000100bf */
[-C--:B------:R-:W-:Y:S02]  /*6150*/  FFMA.FTZ R246, R231, R195.reuse, R246 ;  /* 0x000000c3e7f67223 */ /* 0x080fe400000100f6 */
[----:B------:R-:W-:Y:S02]  /*6160*/  FFMA.FTZ R191, R209, R188, R242 ;  /* 0x000000bcd1bf7223 */ /* 0x000fe400000100f2 */
[----:B------:R-:W-:Y:S02]  /*6170*/  FFMA.FTZ R189, R165, -R244, R195 ;  /* 0x800000f4a5bd7223 */ /* 0x000fe400000100c3 */
[----:B------:R-:W-:-:S02]  /*6180*/  FFMA.FTZ R195, R85, R195, R248 ;  /* 0x000000c355c37223 */ /* 0x000fc400000100f8 */
[-C--:B------:R-:W-:Y:S02]  /*6190*/  FFMA.FTZ R239, R17, R246.reuse, R192 ;  /* 0x000000f611ef7223 */ /* 0x080fe400000100c0 */
[----:B------:R-:W-:Y:S02]  /*61a0*/  FFMA.FTZ R192, R210, R191, R193 ;  /* 0x000000bfd2c07223 */ /* 0x000fe400000100c1 */
[----:B------:R-:W-:Y:S02]  /*61b0*/  FFMA.FTZ R242, R86, R246, R195 ;  /* 0x000000f656f27223 */ /* 0x000fe400000100c3 */
[----:B------:R-:W-:Y:S01]  /*61c0*/  FFMA.FTZ R195, R233, R192, R236 ;  /* 0x000000c0e9c37223 */ /* 0x000fe200000100ec */
[----:B------:R-:W-:Y:S01]  /*61d0*/  MOV R236, UR9 ;  /* 0x0000000900ec7c02 */ /* 0x000fe20008000f00 */
[----:B------:R-:W-:Y:S02]  /*61e0*/  FFMA.FTZ R240, R235, R239, R240 ;  /* 0x000000efebf07223 */ /* 0x000fe400000100f0 */
[----:B------:R-:W-:-:S02]  /*61f0*/  FFMA.FTZ R194, R19, R195, R194 ;  /* 0x000000c313c27223 */ /* 0x000fc400000100c2 */
[----:B------:R-:W-:Y:S02]  /*6200*/  FFMA.FTZ R186, R163, -R186, R197 ;  /* 0x800000baa3ba7223 */ /* 0x000fe400000100c5 */
[----:B------:R-:W-:Y:S02]  /*6210*/  FFMA.FTZ R196, R235, R194, R196 ;  /* 0x000000c2ebc47223 */ /* 0x000fe400000100c4 */
[----:B------:R-:W-:Y:S02]  /*6220*/  FFMA.FTZ R197, R171, -R234, R240 ;  /* 0x800000eaabc57223 */ /* 0x000fe400000100f0 */
[----:B------:R-:W-:Y:S01]  /*6230*/  FFMA.FTZ R232, R17, R196, R232 ;  /* 0x000000c411e87223 */ /* 0x000fe200000100e8 */
[----:B------:R-:W-:Y:S01]  /*6240*/  SHFL.IDX PT, R234, R227, RZ, 0x1f ;  /* 0x00001fffe3ea7589 */ /* 0x000fe200000e0000 */
[----:B------:R-:W-:Y:S02]  /*6250*/  FFMA.FTZ R193, R169, -R238, R239 ;  /* 0x800000eea9c17223 */ /* 0x000fe400000100ef */
[----:B------:R-:W-:-:S02]  /*6260*/  FFMA.FTZ R230, R231, R232, R230 ;  /* 0x000000e8e7e67223 */ /* 0x000fc400000100e6 */
[----:B------:R-:W0:Y:S01]  /*6270*/  SHFL.IDX PT, R231, R228, RZ, 0x1f ;  /* 0x00001fffe4e77589 */ /* 0x000e2200000e0000 */
[----:B------:R-:W-:Y:S02]  /*6280*/  FFMA.FTZ R239, R87, R239, R242 ;  /* 0x000000ef57ef7223 */ /* 0x000fe400000100f2 */
[----:B------:R-:W-:Y:S02]  /*6290*/  FFMA.FTZ R211, R211, R230, R220 ;  /* 0x000000e6d3d37223 */ /* 0x000fe400000100dc */
[-C--:B------:R-:W-:Y:S02]  /*62a0*/  FFMA.FTZ R237, R19, R240.reuse, R18 ;  /* 0x000000f013ed7223 */ /* 0x080fe40000010012 */
[----:B------:R-:W-:Y:S02]  /*62b0*/  FFMA.FTZ R212, R212, R211, R223 ;  /* 0x000000d3d4d47223 */ /* 0x000fe400000100df */
[----:B------:R-:W-:Y:S02]  /*62c0*/  FFMA.FTZ R239, R94, R240, R239 ;  /* 0x000000f05eef7223 */ /* 0x000fe400000100ef */
[----:B------:R-:W-:-:S02]  /*62d0*/  FFMA.FTZ R213, R213, R212, R226 ;  /* 0x000000d4d5d57223 */ /* 0x000fc400000100e2 */
[----:B------:R-:W-:Y:S02]  /*62e0*/  FFMA.FTZ R235, R233, R237, R16 ;  /* 0x000000ede9eb7223 */ /* 0x000fe40000010010 */
[----:B------:R-:W-:Y:S01]  /*62f0*/  FFMA.FTZ R225, R214, R213, R225 ;  /* 0x000000d5d6e17223 */ /* 0x000fe200000100e1 */
[----:B------:R-:W-:Y:S01]  /*6300*/  SHF.L.U32 R214, R26, 0x4, RZ ;  /* 0x000000041ad67819 */ /* 0x000fe200000006ff */
[----:B------:R-:W-:Y:S02]  /*6310*/  FFMA.FTZ R239, R96, R237, R239 ;  /* 0x000000ed60ef7223 */ /* 0x000fe400000100ef */
[----:B------:R-:W-:Y:S01]  /*6320*/  FFMA.FTZ R210, R210, R235, R219 ;  /* 0x000000ebd2d27223 */ /* 0x000fe200000100db */
[----:B------:R-:W-:Y:S01]  /*6330*/  LEA.HI.SX32 R214, R214, R214, 0x1b ;  /* 0x000000d6d6d67211 */ /* 0x000fe200078fdaff */
[----:B------:R-:W-:Y:S02]  /*6340*/  FFMA.FTZ R207, R202, R225, R207 ;  /* 0x000000e1cacf7223 */ /* 0x000fe400000100cf */
[----:B------:R-:W-:-:S02]  /*6350*/  FFMA.FTZ R239, R98, R235, R239 ;  /* 0x000000eb62ef7223 */ /* 0x000fc400000100ef */
[----:B------:R-:W-:Y:S02]  /*6360*/  FFMA.FTZ R209, R209, R210, R222 ;  /* 0x000000d2d1d17223 */ /* 0x000fe400000100de */
[----:B------:R-:W-:Y:S02]  /*6370*/  FMUL.FTZ R220, R207, R88 ;  /* 0x00000058cfdc7220 */ /* 0x000fe40000410000 */
[----:B------:R-:W-:Y:S02]  /*6380*/  IMAD R18, R205, c[0x0][0x2a0], RZ ;  /* 0x0000a800cd127a24 */ /* 0x000fe400078e02ff */
[----:B------:R-:W-:Y:S02]  /*6390*/  FFMA.FTZ R217, R174, -R217, R210 ;  /* 0x800000d9aed97223 */ /* 0x000fe400000100d2 */
[----:B------:R-:W-:Y:S02]  /*63a0*/  FFMA.FTZ R239, R100, R210, R239 ;  /* 0x000000d264ef7223 */ /* 0x000fe400000100ef */
[----:B------:R-:W-:-:S02]  /*63b0*/  FFMA.FTZ R221, R208, R209, R221 ;  /* 0x000000d1d0dd7223 */ /* 0x000fc400000100dd */
[----:B------:R-:W-:Y:S02]  /*63c0*/  FMUL.FTZ R223, R225, R89 ;  /* 0x00000059e1df7220 */ /* 0x000fe40000410000 */
[----:B------:R-:W-:Y:S02]  /*63d0*/  FFMA.FTZ R210, R181, R220, RZ ;  /* 0x000000dcb5d27223 */ /* 0x000fe400000100ff */
[----:B------:R-:W-:Y:S02]  /*63e0*/  IMAD R241, R25, c[0x0][0x2a4], R18 ;  /* 0x0000a90019f17a24 */ /* 0x000fe400078e0212 */
[----:B------:R-:W-:Y:S02]  /*63f0*/  FFMA.FTZ R215, R215, R221, R224 ;  /* 0x000000ddd7d77223 */ /* 0x000fe400000100e0 */
[----:B------:R-:W-:-:S04]  /*6400*/  IMAD.WIDE.U32 R18, R25, c[0x0][0x2a0], R12 ;  /* 0x0000a80019127a25 */ /* 0x000fc800078e000c */
[----:B------:R-:W-:Y:S01]  /*6410*/  FMUL.FTZ R224, R213, R90 ;  /* 0x0000005ad5e07220 */ /* 0x000fe20000410000 */
[----:B------:R-:W-:Y:S01]  /*6420*/  IADD3 R241, R19, R241, RZ ;  /* 0x000000f113f17210 */ /* 0x000fe20007ffe0ff */
[----:B------:R-:W-:Y:S01]  /*6430*/  FFMA.FTZ R219, R182, R223, R210 ;  /* 0x000000dfb6db7223 */ /* 0x000fe200000100d2 */
[C---:B------:R-:W-:Y:S01]  /*6440*/  LEA R12, P1, R18.reuse, c[0x0][0x318], 0x2 ;  /* 0x0000c600120c7a11 */ /* 0x040fe200078210ff */
[C---:B0-----:R-:W-:Y:S01]  /*6450*/  FFMA.FTZ R15, R231.reuse, R15, R234 ;  /* 0x0000000fe70f7223 */ /* 0x041fe200000100ea */
[C---:B------:R-:W-:Y:S01]  /*6460*/  IADD3 R16, P0, R18.reuse, UR9, RZ ;  /* 0x0000000912107c10 */ /* 0x040fe2000ff1e0ff */
[----:B------:R-:W-:Y:S01]  /*6470*/  FMUL.FTZ R14, R231, R14 ;  /* 0x0000000ee70e7220 */ /* 0x000fe20000410000 */
[----:B------:R-:W-:Y:S01]  /*6480*/  LEA.HI.X R13, R18, c[0x0][0x31c], R241, 0x2, P1 ;  /* 0x0000c700120d7a11 */ /* 0x000fe200008f14f1 */
[----:B------:R-:W-:Y:S02]  /*6490*/  FMUL.FTZ R202, R179, R120 ;  /* 0x00000078b3ca7220 */ /* 0x000fe40000410000 */
[----:B------:R-:W-:Y:S01]  /*64a0*/  FFMA.FTZ R218, R175, -R218, R209 ;  /* 0x800000daafda7223 */ /* 0x000fe200000100d1 */
[----:B------:R0:W-:Y:S01]  /*64b0*/  @!P5 STS.64 [R145.X8+0x1728], R14 ;  /* 0x0017280e9100d388 */ /* 0x0001e20000008a00 */
[----:B------:R-:W-:Y:S01]  /*64c0*/  FFMA.FTZ R208, R102, R209, R239 ;  /* 0x000000d166d07223 */ /* 0x000fe200000100ef */
[----:B------:R-:W-:Y:S01]  /*64d0*/  P2R R209, PR, RZ, 0x20 ;  /* 0x00000020ffd17803 */ /* 0x000fe20000000000 */
[----:B------:R-:W-:-:S02]  /*64e0*/  FMUL.FTZ R226, R212, R91 ;  /* 0x0000005bd4e27220 */ /* 0x000fc40000410000 */
[----:B------:R-:W-:Y:S02]  /*64f0*/  FFMA.FTZ R222, R183, R224, R219 ;  /* 0x000000e0b7de7223 */ /* 0x000fe400000100db */
[----:B------:R-:W-:Y:S02]  /*6500*/  IMAD R233, R31, -0x200, R20 ;  /* 0xfffffe001fe97824 */ /* 0x000fe400078e0214 */
[----:B------:R-:W-:Y:S02]  /*6510*/  FMUL.FTZ R209, R184, R115 ;  /* 0x00000073b8d17220 */ /* 0x000fe40000410000 */
[----:B------:R-:W-:Y:S01]  /*6520*/  FMUL.FTZ R227, R149, R202 ;  /* 0x000000ca95e37220 */ /* 0x000fe20000410000 */
[----:B------:R-:W-:Y:S01]  /*6530*/  SHF.R.S32.HI R17, RZ, 0x1f, R233 ;  /* 0x0000001fff117819 */ /* 0x000fe200000114e9 */
[----:B------:R-:W-:Y:S01]  /*6540*/  FMUL.FTZ R228, R211, R92 ;  /* 0x0000005cd3e47220 */ /* 0x000fe20000410000 */
[----:B------:R-:W-:Y:S01]  /*6550*/  LEA R18, P1, R233, R12, 0x2 ;  /* 0x0000000ce9127211 */ /* 0x000fe200078210ff */
[----:B0-----:R-:W-:Y:S01]  /*6560*/  FFMA.FTZ R15, R185, R226, R222 ;  /* 0x000000e2b90f7223 */ /* 0x001fe200000100de */
[----:B------:R0:W-:Y:S01]  /*6570*/  STS [R214.X4+0x46c], R227 ;  /* 0x00046ce3d6007388 */ /* 0x0001e20000004800 */
[----:B------:R-:W-:Y:S01]  /*6580*/  FMUL.FTZ R231, R180, R209 ;  /* 0x000000d1b4e77220 */ /* 0x000fe20000410000 */
[----:B------:R-:W-:Y:S01]  /*6590*/  LEA.HI.X R19, R233, R13, R17, 0x2, P1 ;  /* 0x0000000de9137211 */ /* 0x000fe200008f1411 */
[----:B------:R-:W-:Y:S01]  /*65a0*/  FFMA.FTZ R14, R186, R228, R15 ;  /* 0x000000e4ba0e7223 */ /* 0x000fe2000001000f */
[----:B------:R-:W-:Y:S01]  /*65b0*/  LEA.HI.X.SX32 R17, R236, R241, 0x1, P0 ;  /* 0x000000f1ec117211 */ /* 0x000fe200000f0eff */
[----:B------:R-:W-:Y:S01]  /*65c0*/  FFMA.FTZ R229, R172, -R229, R237 ;  /* 0x800000e5ace57223 */ /* 0x000fe200000100ed */
[----:B------:R-:W-:Y:S01]  /*65d0*/  MOV R237, UR21 ;  /* 0x0000001500ed7c02 */ /* 0x000fe20008000f00 */
[----:B------:R1:W-:Y:S01]  /*65e0*/  STS [R214.X4+0x468], R231 ;  /* 0x000468e7d6007388 */ /* 0x0003e20000004800 */
[----:B------:R-:W-:-:S02]  /*65f0*/  FFMA.FTZ R190, R167, -R190, R246 ;  /* 0x800000bea7be7223 */ /* 0x000fc400000100f6 */
[----:B0-----:R-:W-:Y:S02]  /*6600*/  FMUL.FTZ R227, R230, R93 ;  /* 0x0000005de6e37220 */ /* 0x001fe40000410000 */
[----:B------:R-:W-:-:S04]  /*6610*/  IMAD.WIDE.U32 R18, R237, c[0x0][0x2b0], R18 ;  /* 0x0000ac00ed127a25 */ /* 0x000fc800078e0012 */
[----:B------:R-:W-:Y:S02]  /*6620*/  FFMA.FTZ R15, R189, R227, R14 ;  /* 0x000000e3bd0f7223 */ /* 0x000fe4000001000e */
[----:B-1----:R-:W-:Y:S02]  /*6630*/  FMUL.FTZ R231, R232, R95 ;  /* 0x0000005fe8e77220 */ /* 0x002fe40000410000 */
[----:B------:R-:W-:Y:S02]  /*6640*/  FMUL.FTZ R237, R196, R97 ;  /* 0x00000061c4ed7220 */ /* 0x000fe40000410000 */
[----:B------:R-:W-:Y:S02]  /*6650*/  FFMA.FTZ R222, R190, R231, R15 ;  /* 0x000000e7bede7223 */ /* 0x000fe4000001000f */
[----:B------:R-:W-:Y:S02]  /*6660*/  FMUL.FTZ R15, R194, R99 ;  /* 0x00000063c20f7220 */ /* 0x000fe40000410000 */
[----:B------:R-:W-:-:S02]  /*6670*/  FFMA.FTZ R222, R193, R237, R222 ;  /* 0x000000edc1de7223 */ /* 0x000fc400000100de */
[----:B------:R-:W-:Y:S02]  /*6680*/  FFMA.FTZ R216, R173, -R216, R235 ;  /* 0x800000d8add87223 */ /* 0x000fe400000100eb */
[----:B------:R-:W-:Y:S02]  /*6690*/  FMUL.FTZ R235, R158, R231 ;  /* 0x000000e79eeb7220 */ /* 0x000fe40000410000 */
[-C--:B------:R-:W-:Y:S02]  /*66a0*/  FMUL.FTZ R231, R162, R15.reuse ;  /* 0x0000000fa2e77220 */ /* 0x080fe40000410000 */
[----:B------:R-:W-:Y:S01]  /*66b0*/  FFMA.FTZ R234, R197, R15, R222 ;  /* 0x0000000fc5ea7223 */ /* 0x000fe200000100de */
[----:B------:R-:W-:Y:S01]  /*66c0*/  MOV R15, UR9 ;  /* 0x00000009000f7c02 */ /* 0x000fe20008000f00 */
        /* <DEDUP_REMOVED lines=9> */
[----:B------:R1:W-:Y:S01]  /*6760*/  STS [R214.X4+0x44c], R239 ;  /* 0x00044cefd6007388 */ /* 0x0003e20000004800 */
[----:B------:R-:W-:-:S02]  /*6770*/  FMUL.FTZ R14, R191, R105 ;  /* 0x00000069bf0e7220 */ /* 0x000fc40000410000 */
[----:B------:R-:W-:Y:S01]  /*6780*/  FMUL.FTZ R243, R192, R103 ;  /* 0x00000067c0f37220 */ /* 0x000fe20000410000 */
[----:B------:R2:W-:Y:S01]  /*6790*/  STS [R214.X4+0x464], R245 ;  /* 0x000464f5d6007388 */ /* 0x0005e20000004800 */
[----:B------:R-:W-:Y:S02]  /*67a0*/  FMUL.FTZ R237, R156, R227 ;  /* 0x000000e39ced7220 */ /* 0x000fe40000410000 */
[----:B------:R-:W-:Y:S01]  /*67b0*/  FMUL.FTZ R247, R168, R14 ;  /* 0x0000000ea8f77220 */ /* 0x000fe20000410000 */
[----:B------:R3:W-:Y:S01]  /*67c0*/  STS [R214.X4+0x460], R241 ;  /* 0x000460f1d6007388 */ /* 0x0007e20000004800 */
[----:B0-----:R-:W-:Y:S02]  /*67d0*/  FMUL.FTZ R235, R155, R228 ;  /* 0x000000e49beb7220 */ /* 0x001fe40000410000 */
[----:B-1----:R-:W-:Y:S01]  /*67e0*/  FMUL.FTZ R239, R195, R101 ;  /* 0x00000065c3ef7220 */ /* 0x002fe20000410000 */
[----:B------:R0:W-:Y:S01]  /*67f0*/  STS [R214.X4+0x45c], R247 ;  /* 0x00045cf7d6007388 */ /* 0x0001e20000004800 */
[----:B------:R-:W-:-:S02]  /*6800*/  FMUL.FTZ R231, R154, R226 ;  /* 0x000000e29ae77220 */ /* 0x000fc40000410000 */
[----:B--2---:R-:W-:Y:S01]  /*6810*/  FMUL.FTZ R245, R166, R243 ;  /* 0x000000f3a6f57220 */ /* 0x004fe20000410000 */
[----:B------:R0:W-:Y:S01]  /*6820*/  STS [R214.X4+0x444], R237 ;  /* 0x000444edd6007388 */ /* 0x0001e20000004800 */
[----:B------:R-:W-:Y:S02]  /*6830*/  FMUL.FTZ R227, R151, R224 ;  /* 0x000000e097e37220 */ /* 0x000fe40000410000 */
[----:B---3--:R-:W-:Y:S01]  /*6840*/  FMUL.FTZ R241, R164, R239 ;  /* 0x000000efa4f17220 */ /* 0x008fe20000410000 */
[----:B------:R0:W-:Y:S01]  /*6850*/  STS [R214.X4+0x458], R245 ;  /* 0x000458f5d6007388 */ /* 0x0001e20000004800 */
[----:B------:R-:W-:Y:S02]  /*6860*/  FMUL.FTZ R223, R152, R223 ;  /* 0x000000df98df7220 */ /* 0x000fe40000410000 */
[----:B------:R-:W-:Y:S01]  /*6870*/  FMUL.FTZ R15, R153, R220 ;  /* 0x000000dc990f7220 */ /* 0x000fe20000410000 */
[----:B------:R0:W-:Y:S01]  /*6880*/  STS [R214.X4+0x454], R241 ;  /* 0x000454f1d6007388 */ /* 0x0001e20000004800 */
[----:B------:R-:W-:-:S03]  /*6890*/  FFMA.FTZ R239, R229, R239, R234 ;  /* 0x000000efe5ef7223 */ /* 0x000fc600000100ea */
        /* <DEDUP_REMOVED lines=18> */
.L_x_5358:
[----:B0-----:R-:W-:Y:S05]  /*69c0*/  BSYNC B0 ;  /* 0x0000000000007941 */ /* 0x001fea0003800000 */
.L_x_5357:
        /* <DEDUP_REMOVED lines=9> */
[----:B------:R0:W1:Y:S01]  /*6a60*/  LDS R17, [R16.X4+0x4b0] ;  /* 0x0004b00010117984 */ /* 0x0000620000004800 */
[----:B------:R-:W-:Y:S01]  /*6a70*/  FFMA.FTZ R208, R104, R221, R208 ;  /* 0x000000dd68d07223 */ /* 0x000fe200000100d0 */
[----:B------:R-:W-:Y:S01]  /*6a80*/  BSSY B0, `(.L_x_5359) ;  /* 0x0000014000007945 */ /* 0x000fe20003800000 */
[----:B------:R-:W-:Y:S01]  /*6a90*/  FFMA.FTZ R239, R199, R210, R239 ;  /* 0x000000d2c7ef7223 */ /* 0x000fe200000100ef */
[----:B------:R-:W-:Y:S01]  /*6aa0*/  UIMAD UR8, UR21, UR13, UR8 ;  /* 0x0000000d150872a4 */ /* 0x000fe2000f8e0208 */
[----:B------:R-:W-:Y:S01]  /*6ab0*/  FFMA.FTZ R200, R177, -R200, R215 ;  /* 0x800000c8b1c87223 */ /* 0x000fe200000100d7 */
[----:B------:R-:W-:Y:S01]  /*6ac0*/  IADD3 R147, R26, 0x40, RZ ;  /* 0x000000401a937810 */ /* 0x000fe20007ffe0ff */
[----:B------:R-:W-:-:S02]  /*6ad0*/  FFMA.FTZ R201, R178, -R201, R203 ;  /* 0x800000c9b2c97223 */ /* 0x000fc400000100cb */
[----:B------:R-:W-:Y:S01]  /*6ae0*/  FFMA.FTZ R208, R106, R215, R208 ;  /* 0x000000d76ad07223 */ /* 0x000fe200000100d0 */
[----:B------:R-:W-:Y:S01]  /*6af0*/  IADD3 R19, R19, UR8, RZ ;  /* 0x0000000813137c10 */ /* 0x000fe2000fffe0ff */
[----:B------:R-:W-:Y:S02]  /*6b00*/  FMUL.FTZ R203, R108, R203 ;  /* 0x000000cb6ccb7220 */ /* 0x000fe40000410000 */
        /* <DEDUP_REMOVED lines=10> */
[----:B-1----:R0:W-:Y:S02]  /*6bb0*/  RED.E.ADD.F32.FTZ.RN.STRONG.GPU [R12.64+-0x780], R17 ;  /* 0xfff880110c00798e */ /* 0x0021e4000c10e78e */
.L_x_5360:
[----:B0-----:R-:W-:Y:S05]  /*6bc0*/  BSYNC B0 ;  /* 0x0000000000007941 */ /* 0x001fea0003800000 */
.L_x_5359:
        /* <DEDUP_REMOVED lines=14> */
.L_x_5362:
[----:B------:R-:W-:Y:S05]  /*6cb0*/  BSYNC B0 ;  /* 0x0000000000007941 */ /* 0x000fea0003800000 */
.L_x_5361:
[----:B------:R-:W2:Y:S01]  /*6cc0*/  LDS R203, [R203.X4+0x5b0] ;  /* 0x0005b000cbcb7984 */ /* 0x000ea20000004800 */
[----:B------:R-:W-:Y:S01]  /*6cd0*/  BSSY B0, `(.L_x_5363) ;  /* 0x0000005000007945 */ /* 0x000fe20003800000 */
[----:B-1----:R-:W-:Y:S02]  /*6ce0*/  IADD3 R17, R26, 0xa0, RZ ;  /* 0x000000a01a117810 */ /* 0x002fe40007ffe0ff */
[----:B------:R-:W-:Y:S01]  /*6cf0*/  LEA.HI.SX32 R13, R13, R26, 0x1b ;  /* 0x0000001a0d0d7211 */ /* 0x000fe200078fdaff */
[----:B------:R-:W-:Y:S05]  /*6d00*/  @!P0 BRA `(.L_x_5364) ;  /* 0x0000001000008947 */ /* 0x000fea0003800000 */
[----:B--2---:R1:W-:Y:S02]  /*6d10*/  RED.E.ADD.F32.FTZ.RN.STRONG.GPU [R18.64+-0x680], R203 ;  /* 0xfff980cb1200798e */ /* 0x0043e4000c10e78e */
.L_x_5364:
[----:B------:R-:W-:Y:S05]  /*6d20*/  BSYNC B0 ;  /* 0x0000000000007941 */ /* 0x000fea0003800000 */
.L_x_5363:
[----:B------:R-:W3:Y:S01]  /*6d30*/  LDS R13, [R13.X4+0x630] ;  /* 0x000630000d0d7984 */ /* 0x000ee20000004800 */
[----:B------:R-:W-:Y:S01]  /*6d40*/  BSSY B0, `(.L_x_5365) ;  /* 0x0000005000007945 */ /* 0x000fe20003800000 */
[----:B0-----:R-:W-:-:S02]  /*6d50*/  IADD3 R147, R26, 0xc0, RZ ;  /* 0x000000c01a937810 */ /* 0x001fc40007ffe0ff */
[----:B------:R-:W-:Y:S01]  /*6d60*/  LEA.HI.SX32 R17, R17, R26, 0x1b ;  /* 0x0000001a11117211 */ /* 0x000fe200078fdaff */
[----:B------:R-:W-:Y:S05]  /*6d70*/  @!P1 BRA `(.L_x_5366) ;  /* 0x0000001000009947 */ /* 0x000fea0003800000 */
[----:B---3--:R0:W-:Y:S02]  /*6d80*/  RED.E.ADD.F32.FTZ.RN.STRONG.GPU [R18.64+-0x600], R13 ;  /* 0xfffa000d1200798e */ /* 0x0081e4000c10e78e */
.L_x_5366:
[----:B------:R-:W-:Y:S05]  /*6d90*/  BSYNC B0 ;  /* 0x0000000000007941 */ /* 0x000fea0003800000 */
.L_x_5365:
[----:B------:R-:W4:Y:S01]  /*6da0*/  LDS R17, [R17.X4+0x6b0] ;  /* 0x0006b00011117984 */ /* 0x000f220000004800 */
[----:B------:R-:W-:Y:S01]  /*6db0*/  BSSY B0, `(.L_x_5367) ;  /* 0x0000005000007945 */ /* 0x000fe20003800000 */
[----:B0--3--:R-:W-:Y:S02]  /*6dc0*/  IADD3 R13, R26, 0xe0, RZ ;  /* 0x000000e01a0d7810 */ /* 0x009fe40007ffe0ff */
[----:B------:R-:W-:Y:S01]  /*6dd0*/  LEA.HI.SX32 R147, R147, R26, 0x1b ;  /* 0x0000001a93937211 */ /* 0x000fe200078fdaff */
[----:B------:R-:W-:Y:S05]  /*6de0*/  @!P2 BRA `(.L_x_5368) ;  /* 0x000000100000a947 */ /* 0x000fea0003800000 */
[----:B----4-:R0:W-:Y:S02]  /*6df0*/  RED.E.ADD.F32.FTZ.RN.STRONG.GPU [R18.64+-0x580], R17 ;  /* 0xfffa80111200798e */ /* 0x0101e4000c10e78e */
.L_x_5368:
[----:B------:R-:W-:Y:S05]  /*6e00*/  BSYNC B0 ;  /* 0x0000000000007941 */ /* 0x000fea0003800000 */
.L_x_5367:
[----:B------:R-:W3:Y:S01]  /*6e10*/  LDS R147, [R147.X4+0x730] ;  /* 0x0007300093937984 */ /* 0x000ee20000004800 */
[----:B------:R-:W-:Y:S01]  /*6e20*/  BSSY B0, `(.L_x_5369) ;  /* 0x0000005000007945 */ /* 0x000fe20003800000 */
[----:B0---4-:R-:W-:Y:S02]  /*6e30*/  IADD3 R17, R26, 0x100, RZ ;  /* 0x000001001a117810 */ /* 0x011fe40007ffe0ff */
[----:B------:R-:W-:Y:S01]  /*6e40*/  LEA.HI.SX32 R13, R13, R26, 0x1b ;  /* 0x0000001a0d0d7211 */ /* 0x000fe200078fdaff */
[----:B------:R-:W-:Y:S05]  /*6e50*/  @!P3 BRA `(.L_x_5370) ;  /* 0x000000100000b947 */ /* 0x000fea0003800000 */
[----:B---3--:R0:W-:Y:S02]  /*6e60*/  RED.E.ADD.F32.FTZ.RN.STRONG.GPU [R18.64+-0x500], R147 ;  /* 0xfffb00931200798e */ /* 0x0081e4000c10e78e */
.L_x_5370:
[----:B------:R-:W-:Y:S05]  /*6e70*/  BSYNC B0 ;  /* 0x0000000000007941 */ /* 0x000fea0003800000 */
.L_x_5369:
[----:B------:R-:W4:Y:S01]  /*6e80*/  LDS R13, [R13.X4+0x7b0] ;  /* 0x0007b0000d0d7984 */ /* 0x000f220000004800 */
[----:B------:R-:W-:Y:S01]  /*6e90*/  BSSY B0, `(.L_x_5371) ;  /* 0x0000004000007945 */ /* 0x000fe20003800000 */
[----:B------:R-:W-:Y:S01]  /*6ea0*/  LEA.HI.SX32 R17, R17, R26, 0x1b ;  /* 0x0000001a11117211 */ /* 0x000fe200078fdaff */
[----:B------:R-:W-:Y:S05]  /*6eb0*/  @!P4 BRA `(.L_x_5372) ;  /* 0x000000100000c947 */ /* 0x000fea0003800000 */
[----:B----4-:R4:W-:Y:S02]  /*6ec0*/  RED.E.ADD.F32.FTZ.RN.STRONG.GPU [R18.64+-0x480], R13 ;  /* 0xfffb800d1200798e */ /* 0x0109e4000c10e78e */
.L_x_5372:
[----:B------:R-:W-:Y:S05]  /*6ed0*/  BSYNC B0 ;  /* 0x0000000000007941 */ /* 0x000fea0003800000 */
.L_x_5371:
[----:B------:R-:W0:Y:S01]  /*6ee0*/  LDS R17, [R17.X4+0x830] ;  /* 0x0008300011117984 */ /* 0x000e220000004800 */
[----:B------:R-:W-:Y:S01]  /*6ef0*/  BSSY B0, `(.L_x_5373) ;  /* 0x0000005000007945 */ /* 0x000fe20003800000 */
[----:B----4-:R-:W-:-:S02]  /*6f00*/  IADD3 R13, R26, 0x120, RZ ;  /* 0x000001201a0d7810 */ /* 0x010fc40007ffe0ff */
[----:B0--3--:R-:W-:Y:S01]  /*6f10*/  IADD3 R147, R26, 0x140, RZ ;  /* 0x000001401a937810 */ /* 0x009fe20007ffe0ff */
[----:B------:R-:W-:Y:S05]  /*6f20*/  @!P5 BRA `(.L_x_5374) ;  /* 0x000000100000d947 */ /* 0x000fea0003800000 */
[----:B------:R0:W-:Y:S02]  /*6f30*/  RED.E.ADD.F32.FTZ.RN.STRONG.GPU [R18.64+-0x400], R17 ;  /* 0xfffc00111200798e */ /* 0x0001e4000c10e78e */
.L_x_5374:
[----:B------:R-:W-:Y:S05]  /*6f40*/  BSYNC B0 ;  /* 0x0000000000007941 */ /* 0x000fea0003800000 */
.L_x_5373:
        /* <DEDUP_REMOVED lines=14> */
.L_x_5376:
[----:B------:R-:W-:Y:S05]  /*7030*/  BSYNC B0 ;  /* 0x0000000000007941 */ /* 0x000fea0003800000 */
.L_x_5375:
[----:B------:R-:W3:Y:S01]  /*7040*/  LDS R147, [R147.X4+0x930] ;  /* 0x0009300093937984 */ /* 0x000ee20000004800 */
[----:B------:R-:W-:Y:S01]  /*7050*/  BSSY B0, `(.L_x_5377) ;  /* 0x0000005000007945 */ /* 0x000fe20003800000 */
[----:B0-----:R-:W-:-:S02]  /*7060*/  IADD3 R13, R26, 0x180, RZ ;  /* 0x000001801a0d7810 */ /* 0x001fc40007ffe0ff */
[----:B------:R-:W-:Y:S01]  /*7070*/  LEA.HI.SX32 R17, R17, R26, 0x1b ;  /* 0x0000001a11117211 */ /* 0x000fe200078fdaff */
[----:B------:R-:W-:Y:S05]  /*7080*/  @!P0 BRA `(.L_x_5378) ;  /* 0x0000001000008947 */ /* 0x000fea0003800000 */
[----:B---3--:R0:W-:Y:S02]  /*7090*/  RED.E.ADD.F32.FTZ.RN.STRONG.GPU [R18.64+-0x300], R147 ;  /* 0xfffd00931200798e */ /* 0x0081e4000c10e78e */
.L_x_5378:
[----:B------:R-:W-:Y:S05]  /*70a0*/  BSYNC B0 ;  /* 0x0000000000007941 */ /* 0x000fea0003800000 */
.L_x_5377:
[----:B------:R-:W4:Y:S01]  /*70b0*/  LDS R17, [R17.X4+0x9b0] ;  /* 0x0009b00011117984 */ /* 0x000f220000004800 */
[----:B------:R-:W-:Y:S01]  /*70c0*/  BSSY B0, `(.L_x_5379) ;  /* 0x0000005000007945 */ /* 0x000fe20003800000 */
[----:B0--3--:R-:W-:Y:S02]  /*70d0*/  IADD3 R147, R26, 0x1a0, RZ ;  /* 0x000001a01a937810 */ /* 0x009fe40007ffe0ff */
[----:B------:R-:W-:Y:S01]  /*70e0*/  LEA.HI.SX32 R13, R13, R26, 0x1b ;  /* 0x0000001a0d0d7211 */ /* 0x000fe200078fdaff */
[----:B------:R-:W-:Y:S05]  /*70f0*/  @!P1 BRA `(.L_x_5380) ;  /* 0x0000001000009947 */ /* 0x000fea0003800000 */
[----:B----4-:R0:W-:Y:S02]  /*7100*/  RED.E.ADD.F32.FTZ.RN.STRONG.GPU [R18.64+-0x280], R17 ;  /* 0xfffd80111200798e */ /* 0x0101e4000c10e78e */
.L_x_5380:
[----:B------:R-:W-:Y:S05]  /*7110*/  BSYNC B0 ;  /* 0x0000000000007941 */ /* 0x000fea0003800000 */
.L_x_5379:
[----:B------:R-:W3:Y:S01]  /*7120*/  LDS R13, [R13.X4+0xa30] ;  /* 0x000a30000d0d7984 */ /* 0x000ee20000004800 */
[----:B------:R-:W-:Y:S01]  /*7130*/  BSSY B0, `(.L_x_5381) ;  /* 0x0000005000007945 */ /* 0x000fe20003800000 */
[----:B0---4-:R-:W-:Y:S02]  /*7140*/  IADD3 R17, R26, 0x1c0, RZ ;  /* 0x000001c01a117810 */ /* 0x011fe40007ffe0ff */
[----:B------:R-:W-:Y:S01]  /*7150*/  LEA.HI.SX32 R147, R147, R26, 0x1b ;  /* 0x0000001a93937211 */ /* 0x000fe200078fdaff */
[----:B------:R-:W-:Y:S05]  /*7160*/  @!P2 BRA `(.L_x_5382) ;  /* 0x000000100000a947 */ /* 0x000fea0003800000 */
[----:B---3--:R0:W-:Y:S02]  /*7170*/  RED.E.ADD.F32.FTZ.RN.STRONG.GPU [R18.64+-0x200], R13 ;  /* 0xfffe000d1200798e */ /* 0x0081e4000c10e78e */
.L_x_5382:
[----:B------:R-:W-:Y:S05]  /*7180*/  BSYNC B0 ;  /* 0x0000000000007941 */ /* 0x000fea0003800000 */
.L_x_5381:
[----:B------:R-:W4:Y:S01]  /*7190*/  LDS R147, [R147.X4+0xab0] ;  /* 0x000ab00093937984 */ /* 0x000f220000004800 */
[----:B------:R-:W-:Y:S01]  /*71a0*/  BSSY B0, `(.L_x_5383) ;  /* 0x0000005000007945 */ /* 0x000fe20003800000 */
[----:B0--3--:R-:W-:-:S02]  /*71b0*/  IADD3 R13, R26, 0x1e0, RZ ;  /* 0x000001e01a0d7810 */ /* 0x009fc40007ffe0ff */
[----:B------:R-:W-:Y:S01]  /*71c0*/  LEA.HI.SX32 R17, R17, R26, 0x1b ;  /* 0x0000001a11117211 */ /* 0x000fe200078fdaff */
[----:B------:R-:W-:Y:S05]  /*71d0*/  @!P3 BRA `(.L_x_5384) ;  /* 0x000000100000b947 */ /* 0x000fea0003800000 */
[----:B----4-:R0:W-:Y:S02]  /*71e0*/  RED.E.ADD.F32.FTZ.RN.STRONG.GPU [R18.64+-0x180], R147 ;  /* 0xfffe80931200798e */ /* 0x0101e4000c10e78e */
.L_x_5384:
[----:B------:R-:W-:Y:S05]  /*71f0*/  BSYNC B0 ;  /* 0x0000000000007941 */ /* 0x000fea0003800000 */
.L_x_5383:
[----:B------:R-:W3:Y:S01]  /*7200*/  LDS R17, [R17.X4+0xb30] ;  /* 0x000b300011117984 */ /* 0x000ee20000004800 */
[----:B------:R-:W-:Y:S01]  /*7210*/  BSSY B0, `(.L_x_5385) ;  /* 0x0000004000007945 */ /* 0x000fe20003800000 */
[----:B------:R-:W-:Y:S01]  /*7220*/  LEA.HI.SX32 R13, R13, R26, 0x1b ;  /* 0x0000001a0d0d7211 */ /* 0x000fe200078fdaff */
[----:B------:R-:W-:Y:S05]  /*7230*/  @!P4 BRA `(.L_x_5386) ;  /* 0x000000100000c947 */ /* 0x000fea0003800000 */
[----:B---3--:R3:W-:Y:S02]  /*7240*/  RED.E.ADD.F32.FTZ.RN.STRONG.GPU [R18.64+-0x100], R17 ;  /* 0xffff00111200798e */ /* 0x0087e4000c10e78e */
.L_x_5386:
[----:B------:R-:W-:Y:S05]  /*7250*/  BSYNC B0 ;  /* 0x0000000000007941 */ /* 0x000fea0003800000 */
.L_x_5385:
[----:B------:R-:W0:Y:S01]  /*7260*/  LDS R13, [R13.X4+0xbb0] ;  /* 0x000bb0000d0d7984 */ /* 0x000e220000004800 */
[----:B------:R-:W-:Y:S01]  /*7270*/  BSSY B0, `(.L_x_5387) ;  /* 0x0000003000007945 */ /* 0x000fe20003800000 */
[----:B------:R-:W-:Y:S05]  /*7280*/  @!P5 BRA `(.L_x_5388) ;  /* 0x000000100000d947 */ /* 0x000fea0003800000 */
[----:B0-----:R0:W-:Y:S02]  /*7290*/  RED.E.ADD.F32.FTZ.RN.STRONG.GPU [R18.64+-0x80], R13 ;  /* 0xffff800d1200798e */ /* 0x0011e4000c10e78e */
.L_x_5388:
[----:B------:R-:W-:Y:S05]  /*72a0*/  BSYNC B0 ;  /* 0x0000000000007941 */ /* 0x000fea0003800000 */
.L_x_5387:
[----:B------:R-:W5:Y:S01]  /*72b0*/  SHFL.DOWN PT, R12, R15, 0x1, 0x1f ;  /* 0x08201f000f0c7f89 */ /* 0x000f6200000e0000 */
[----:B------:R-:W-:Y:S01]  /*72c0*/  ISETP.GT.AND P0, PT, R27, 0x1e, PT ;  /* 0x0000001e1b00780c */ /* 0x000fe20003f04270 */
[----:B------:R-:W-:Y:S01]  /*72d0*/  FMUL.FTZ R171, R171, R194 ;  /* 0x000000c2abab7220 */ /* 0x000fe20000410000 */
[----:B------:R-:W-:Y:S01]  /*72e0*/  ISETP.NE.AND P1, PT, R27, RZ, PT ;  /* 0x000000ff1b00720c */ /* 0x000fe20003f25270 */
[----:B0-----:R-:W0:Y:S01]  /*72f0*/  SHFL.DOWN PT, R13, R14, 0x1, 0x1f ;  /* 0x08201f000e0d7f89 */ /* 0x001e2200000e0000 */
[----:B------:R-:W-:Y:S01]  /*7300*/  FMUL.FTZ R16, R146, R195 ;  /* 0x000000c392107220 */ /* 0x000fe20000410000 */
[----:B------:R-:W-:Y:S01]  /*7310*/  ISETP.NE.AND P2, PT, R26, RZ, PT ;  /* 0x000000ff1a00720c */ /* 0x000fe20003f45270 */
[----:B------:R-:W-:Y:S01]  /*7320*/  FFMA.FTZ R136, R171, R99, R136 ;  /* 0x00000063ab887223 */ /* 0x000fe20000010088 */
[----:B------:R-:W-:Y:S01]  /*7330*/  BSSY B0, `(.L_x_5389) ;  /* 0x0000081000007945 */ /* 0x000fe20003800000 */
[----:B------:R-:W-:-:S02]  /*7340*/  FMUL.FTZ R167, R167, R232 ;  /* 0x000000e8a7a77220 */ /* 0x000fc40000410000 */
[----:B------:R-:W-:Y:S02]  /*7350*/  FMUL.FTZ R229, R229, R16 ;  /* 0x00000010e5e57220 */ /* 0x000fe40000410000 */
        /* <DEDUP_REMOVED lines=12> */
[----:B------:R-:W5:Y:S01]  /*7420*/  SHFL.DOWN PT, R13, R14, 0x2, 0x1f ;  /* 0x08401f000e0d7f89 */ /* 0x000f6200000e0000 */
[----:B------:R-:W-:-:S02]  /*7430*/  FMUL.FTZ R16, R199, R16 ;  /* 0x00000010c7107220 */ /* 0x000fc40000410000 */
[----:B------:R-:W-:Y:S02]  /*7440*/  FMUL.FTZ R212, R146, R212 ;  /* 0x000000d492d47220 */ /* 0x000fe40000410000 */
[----:B------:R-:W-:Y:S02]  /*7450*/  FFMA.FTZ R142, R177, R115, R142 ;  /* 0x00000073b18e7223 */ /* 0x000fe4000001008e */
[----:B------:R-:W-:Y:S02]  /*7460*/  FFMA.FTZ R141, R176, R110, R141 ;  /* 0x0000006eb08d7223 */ /* 0x000fe4000001008d */
[----:B------:R-:W-:Y:S02]  /*7470*/  FMUL.FTZ R173, R173, R192 ;  /* 0x000000c0adad7220 */ /* 0x000fe40000410000 */
[----:B------:R-:W-:Y:S02]  /*7480*/  FFMA.FTZ R176, R157, R176, R16 ;  /* 0x000000b09db07223 */ /* 0x000fe40000010010 */
[----:B------:R-:W-:-:S02]  /*7490*/  FMUL.FTZ R172, R172, R195 ;  /* 0x000000c3acac7220 */ /* 0x000fc40000410000 */
[----:B------:R-:W-:Y:S02]  /*74a0*/  FMUL.FTZ R174, R174, R191 ;  /* 0x000000bfaeae7220 */ /* 0x000fe40000410000 */
[----:B------:R-:W-:Y:S02]  /*74b0*/  FMUL.FTZ R175, R175, R188 ;  /* 0x000000bcafaf7220 */ /* 0x000fe40000410000 */
[----:B------:R-:W-:Y:S02]  /*74c0*/  FMUL.FTZ R230, R189, R230 ;  /* 0x000000e6bde67220 */ /* 0x000fe40000410000 */
[----:B0-----:R-:W-:Y:S02]  /*74d0*/  @!P0 FADD.FTZ R15, R15, R12 ;  /* 0x0000000c0f0f8221 */ /* 0x001fe40000010000 */
[----:B------:R-:W-:Y:S02]  /*74e0*/  FMUL.FTZ R12, R146, R194 ;  /* 0x000000c2920c7220 */ /* 0x000fe40000410000 */
[----:B-----5:R-:W-:Y:S01]  /*74f0*/  @!P0 FADD.FTZ R14, R14, R13 ;  /* 0x0000000d0e0e8221 */ /* 0x020fe20000010000 */
[----:B-1-3--:R-:W0:Y:S01]  /*7500*/  SHFL.DOWN PT, R18, R15, 0x4, 0x1f ;  /* 0x08801f000f127f89 */ /* 0x00ae2200000e0000 */
[----:B------:R-:W-:Y:S01]  /*7510*/  ISETP.GT.AND P0, PT, R27, 0x1b, PT ;  /* 0x0000001b1b00780c */ /* 0x000fe20003f04270 */
[----:B------:R-:W-:-:S02]  /*7520*/  FMUL.FTZ R12, R197, R12 ;  /* 0x0000000cc50c7220 */ /* 0x000fc40000410000 */
[----:B------:R-:W1:Y:S01]  /*7530*/  SHFL.DOWN PT, R17, R14, 0x4, 0x1f ;  /* 0x08801f000e117f89 */ /* 0x000e6200000e0000 */
        /* <DEDUP_REMOVED lines=9> */
[----:B------:R-:W-:Y:S02]  /*75d0*/  FADD.FTZ R119, R12, R119 ;  /* 0x000000770c777221 */ /* 0x000fe40000010000 */
        /* <DEDUP_REMOVED lines=10> */
[----:B------:R-:W-:Y:S02]  /*7680*/  FFMA.FTZ R133, R12, R92, R133 ;  /* 0x0000005c0c857223 */ /* 0x000fe40000010085 */
[----:B------:R-:W-:Y:S02]  /*7690*/  FFMA.FTZ R211, R155, R12, R211 ;  /* 0x0000000c9bd37223 */ /* 0x000fe400000100d3 */
[C---:B------:R-:W-:Y:S02]  /*76a0*/  FMUL.FTZ R12, R146.reuse, R213 ;  /* 0x000000d5920c7220 */ /* 0x040fe40000410000 */
[----:B------:R-:W-:Y:S02]  /*76b0*/  FADD.FTZ R122, R13, R122 ;  /* 0x0000007a0d7a7221 */ /* 0x000fe40000010000 */
        /* <DEDUP_REMOVED lines=23> */
[----:B------:R-:W-:Y:S01]  /*7830*/  MOV R12, R15 ;  /* 0x0000000f000c7202 */ /* 0x000fe20000000f00 */
[----:B------:R-:W-:-:S02]  /*7840*/  FMUL.FTZ R15, R148, R225 ;  /* 0x000000e1940f7220 */ /* 0x000fc40000410000 */
[C---:B------:R-:W-:Y:S01]  /*7850*/  FMUL.FTZ R225, R146.reuse, R225 ;  /* 0x000000e192e17220 */ /* 0x040fe20000410000 */
[----:B------:R-:W-:Y:S01]  /*7860*/  MOV R13, R14 ;  /* 0x0000000e000d7202 */ /* 0x000fe20000000f00 */
[----:B------:R-:W-:Y:S02]  /*7870*/  FMUL.FTZ R146, R146, R207 ;  /* 0x000000cf92927220 */ /* 0x000fe40000410000 */
[----:B------:R-:W-:Y:S02]  /*7880*/  FMUL.FTZ R18, R201, R18 ;  /* 0x00000012c9127220 */ /* 0x000fe40000410000 */
[----:B------:R-:W-:Y:S01]  /*7890*/  FMUL.FTZ R225, R182, R225 ;  /* 0x000000e1b6e17220 */ /* 0x000fe20000410000 */
[----:B------:R0:W-:Y:S01]  /*78a0*/  @!P1 STS.64 [0xc78], R12 ;  /* 0x000c780cff009388 */ /* 0x0001e20000000a00 */
[----:B------:R-:W-:Y:S02]  /*78b0*/  FMUL.FTZ R146, R181, R146 ;  /* 0x00000092b5927220 */ /* 0x000fe40000410000 */
        /* <DEDUP_REMOVED lines=9> */
[----:B------:R-:W-:Y:S02]  /*7950*/  FFMA.FTZ R134, R167, R95, R134 ;  /* 0x0000005fa7867223 */ /* 0x000fe40000010086 */
[----:B------:R-:W-:Y:S02]  /*7960*/  FFMA.FTZ R139, R174, R105, R139 ;  /* 0x00000069ae8b7223 */ /* 0x000fe4000001008b */
[----:B------:R-:W-:Y:S02]  /*7970*/  FADD.FTZ R116, R173, R116 ;  /* 0x00000074ad747221 */ /* 0x000fe40000010000 */
        /* <DEDUP_REMOVED lines=28> */
.L_x_5390:
[----:B0-----:R-:W-:Y:S05]  /*7b40*/  BSYNC B0 ;  /* 0x0000000000007941 */ /* 0x001fea0003800000 */
.L_x_5389:
[----:B------:R-:W-:Y:S01]  /*7b50*/  IADD3 R145, R145, 0x1, RZ ;  /* 0x0000000191917810 */ /* 0x000fe20007ffe0ff */
[----:B------:R-:W-:-:S03]  /*7b60*/  UIADD3 UR6, UP0, UR6, 0x1, URZ ;  /* 0x0000000106067890 */ /* 0x000fc6000ff1e03f */
[----:B------:R-:W-:Y:S01]  /*7b70*/  ISETP.GE.AND P0, PT, R145, c[0x0][0x16c], PT ;  /* 0x00005b0091007a0c */ /* 0x000fe20003f06270 */
[----:B------:R-:W-:-:S12]  /*7b80*/  UIADD3.X UR7, URZ, UR7, URZ, UP0, !UPT ;  /* 0x000000073f077290 */ /* 0x000fd800087fe43f */
[----:B------:R-:W-:Y:S01]  /*7b90*/  @P0 CALL.REL.NOINC `(.L_x_5354) ;  /* 0x0000001000000944 */ /* 0x000fe20003c00000 */
[----:B------:R-:W-:Y:S05]  /*7ba0*/  BRA `(.L_x_5391) ;  /* 0xffffcb8000007947 */ /* 0x000fea000383ffff */
.L_x_5354:
        /* <DEDUP_REMOVED lines=11> */
[----:B------:R-:W3:Y:S01]  /*7c60*/  @!P2 LDG.E.U16 R13, [R2.64] ;  /* 0x0000000e020da981 */ /* 0x000ee2000c1e1500 */
[----:B------:R-:W-:Y:S02]  /*7c70*/  ISETP.GE.AND P2, PT, R39, UR10, PT ;  /* 0x0000000a27007c0c */ /* 0x000fe4000bf46270 */
[----:B------:R-:W-:Y:S01]  /*7c80*/  PRMT R14, RZ, 0x7610, R14 ;  /* 0x00007610ff0e7816 */ /* 0x000fe2000000000e */
[----:B------:R-:W5:Y:S01]  /*7c90*/  @!P1 LDG.E.U16 R12, [R2.64+0x40] ;  /* 0x0000400e020c9981 */ /* 0x000f62000c1e1500 */
[----:B------:R-:W-:-:S02]  /*7ca0*/  ISETP.GE.AND P1, PT, R40, UR10, PT ;  /* 0x0000000a28007c0c */ /* 0x000fc4000bf26270 */
[----:B------:R-:W-:Y:S01]  /*7cb0*/  PRMT R17, RZ, 0x7610, R17 ;  /* 0x00007610ff117816 */ /* 0x000fe20000000011 */
[----:B----4-:R-:W4:Y:S01]  /*7cc0*/  @!P0 LDG.E.U16 R15, [R2.64+0x80] ;  /* 0x0000800e020f8981 */ /* 0x010f22000c1e1500 */
[----:B------:R-:W-:Y:S02]  /*7cd0*/  PRMT R16, RZ, 0x7610, R16 ;  /* 0x00007610ff107816 */ /* 0x000fe40000000010 */
[----:B------:R-:W-:Y:S01]  /*7ce0*/  PRMT R19, RZ, 0x7610, R19 ;  /* 0x00007610ff137816 */ /* 0x000fe20000000013 */
[----:B--2---:R-:W2:Y:S01]  /*7cf0*/  @!P4 LDG.E.U16 R14, [R2.64+0xc0] ;  /* 0x0000c00e020ec981 */ /* 0x004ea2000c1e1500 */
[----:B------:R-:W-:Y:S02]  /*7d00*/  PRMT R18, RZ, 0x7610, R18 ;  /* 0x00007610ff127816 */ /* 0x000fe40000000012 */
[----:B------:R-:W-:Y:S01]  /*7d10*/  PRMT R65, RZ, 0x7610, R65 ;  /* 0x00007610ff417816 */ /* 0x000fe20000000041 */
[----:B------:R-:W2:Y:S01]  /*7d20*/  @!P6 LDG.E.U16 R17, [R2.64+0x100] ;  /* 0x0001000e0211e981 */ /* 0x000ea2000c1e1500 */
[----:B------:R-:W-:-:S02]  /*7d30*/  ISETP.GE.AND P0, PT, R41, UR10, PT ;  /* 0x0000000a29007c0c */ /* 0x000fc4000bf06270 */
[----:B------:R-:W-:Y:S01]  /*7d40*/  ISETP.GE.AND P4, PT, R42, UR10, PT ;  /* 0x0000000a2a007c0c */ /* 0x000fe2000bf86270 */
[----:B------:R-:W2:Y:S01]  /*7d50*/  @!P5 LDG.E.U16 R16, [R2.64+0x140] ;  /* 0x0001400e0210d981 */ /* 0x000ea2000c1e1500 */
[----:B------:R-:W-:Y:S02]  /*7d60*/  ISETP.GE.AND P6, PT, R43, UR10, PT ;  /* 0x0000000a2b007c0c */ /* 0x000fe4000bfc6270 */
[----:B------:R-:W-:Y:S01]  /*7d70*/  ISETP.GE.AND P5, PT, R44, UR10, PT ;  /* 0x0000000a2c007c0c */ /* 0x000fe2000bfa6270 */
[----:B------:R-:W2:Y:S01]  /*7d80*/  @!P3 LDG.E.U16 R19, [R2.64+0x180] ;  /* 0x0001800e0213b981 */ /* 0x000ea2000c1e1500 */
[----:B------:R-:W-:-:S03]  /*7d90*/  ISETP.GE.AND P3, PT, R45, UR10, PT ;  /* 0x0000000a2d007c0c */ /* 0x000fc6000bf66270 */
[----:B------:R-:W2:Y:S01]  /*7da0*/  @!P2 LDG.E.U16 R18, [R2.64+0x1c0] ;  /* 0x0001c00e0212a981 */ /* 0x000ea2000c1e1500 */
[----:B------:R-:W-:-:S03]  /*7db0*/  ISETP.GE.AND P2, PT, R46, UR10, PT ;  /* 0x0000000a2e007c0c */ /* 0x000fc6000bf46270 */
[----:B------:R-:W2:Y:S01]  /*7dc0*/  @!P1 LDG.E.U16 R65, [R2.64+0x200] ;  /* 0x0002000e02419981 */ /* 0x000ea2000c1e1500 */
[----:B------:R-:W-:Y:S02]  /*7dd0*/  ISETP.GE.AND P1, PT, R47, UR10, PT ;  /* 0x0000000a2f007c0c */ /* 0x000fe4000bf26270 */
[----:B------:R-:W-:Y:S02]  /*7de0*/  PRMT R66, RZ, 0x7610, R66 ;  /* 0x00007610ff427816 */ /* 0x000fe40000000042 */
[----:B------:R-:W-:Y:S02]  /*7df0*/  PRMT R67, RZ, 0x7610, R67 ;  /* 0x00007610ff437816 */ /* 0x000fe40000000043 */
[----:B------:R-:W-:Y:S02]  /*7e00*/  PRMT R68, RZ, 0x7610, R68 ;  /* 0x00007610ff447816 */ /* 0x000fe40000000044 */
[----:B------:R-:W-:Y:S01]  /*7e10*/  PRMT R69, RZ, 0x7610, R69 ;  /* 0x00007610ff457816 */ /* 0x000fe20000000045 */
[----:B------:R-:W2:Y:S01]  /*7e20*/  @!P0 LDG.E.U16 R66, [R2.64+0x240] ;  /* 0x0002400e02428981 */ /* 0x000ea2000c1e1500 */
[----:B------:R-:W-:-:S02]  /*7e30*/  PRMT R70, RZ, 0x7610, R70 ;  /* 0x00007610ff467816 */ /* 0x000fc40000000046 */
[----:B------:R-:W-:Y:S01]  /*7e40*/  PRMT R71, RZ, 0x7610, R71 ;  /* 0x00007610ff477816 */ /* 0x000fe20000000047 */
[----:B------:R-:W2:Y:S01]  /*7e50*/  @!P4 LDG.E.U16 R67, [R2.64+0x280] ;  /* 0x0002800e0243c981 */ /* 0x000ea2000c1e1500 */
[----:B------:R-:W-:-:S03]  /*7e60*/  PRMT R72, RZ, 0x7610, R72 ;  /* 0x00007610ff487816 */ /* 0x000fc60000000048 */
[----:B------:R-:W2:Y:S04]  /*7e70*/  @!P6 LDG.E.U16 R68, [R2.64+0x2c0] ;  /* 0x0002c00e0244e981 */ /* 0x000ea8000c1e1500 */
[----:B------:R-:W2:Y:S04]  /*7e80*/  @!P5 LDG.E.U16 R69, [R2.64+0x300] ;  /* 0x0003000e0245d981 */ /* 0x000ea8000c1e1500 */
[----:B------:R-:W2:Y:S04]  /*7e90*/  @!P3 LDG.E.U16 R70, [R2.64+0x340] ;  /* 0x0003400e0246b981 */ /* 0x000ea8000c1e1500 */
[----:B------:R-:W2:Y:S04]  /*7ea0*/  @!P2 LDG.E.U16 R71, [R2.64+0x380] ;  /* 0x0003800e0247a981 */ /* 0x000ea8000c1e1500 */
[----:B------:R-:W2:Y:S01]  /*7eb0*/  @!P1 LDG.E.U16 R72, [R2.64+0x3c0] ;  /* 0x0003c00e02489981 */ /* 0x000ea2000c1e1500 */
        /* <DEDUP_REMOVED lines=8> */
[----:B---3--:R-:W-:Y:S04]  /*7f40*/  STS.U16 [R48], R13 ;  /* 0x0000000d30007388 */ /* 0x008fe80000000400 */
[----:B-----5:R-:W-:Y:S04]  /*7f50*/  STS.U16 [R49+0x40], R12 ;  /* 0x0000400c31007388 */ /* 0x020fe80000000400 */
[----:B----4-:R-:W-:Y:S04]  /*7f60*/  STS.U16 [R50+0x80], R15 ;  /* 0x0000800f32007388 */ /* 0x010fe80000000400 */
        /* <DEDUP_REMOVED lines=22> */
[----:B------:R-:W0:Y:S03]  /*80d0*/  LDS.U16 R2, [R64+0x8] ;  /* 0x0000080040027984 */ /* 0x000e260000000400 */
[----:B------:R-:W-:Y:S02]  /*80e0*/  FSETP.GTU.FTZ.AND P4, PT, R14, 20, PT ;  /* 0x41a000000e00780b */ /* 0x000fe40003f9c000 */
[----:B--2---:R-:W-:Y:S02]  /*80f0*/  PRMT R3, RZ, 0x5410, R3 ;  /* 0x00005410ff037816 */ /* 0x004fe40000000003 */
[----:B---3--:R-:W-:Y:S01]  /*8100*/  PRMT R12, RZ, 0x5410, R12 ;  /* 0x00005410ff0c7816 */ /* 0x008fe2000000000c */
[----:B------:R-:W-:-:S02]  /*8110*/  FADD.FTZ R19, R13, UR5 ;  /* 0x000000050d137e21 */ /* 0x000fc40008010000 */
[----:B------:R-:W-:Y:S01]  /*8120*/  FADD.FTZ R17, R3, UR5 ;  /* 0x0000000503117e21 */ /* 0x000fe20008010000 */
[----:B------:R-:W1:Y:S01]  /*8130*/  LDS.U16 R13, [R64+0xe] ;  /* 0x00000e00400d7984 */ /* 0x000e620000000400 */
[----:B------:R-:W-:-:S03]  /*8140*/  FADD.FTZ R18, R12, UR5 ;  /* 0x000000050c127e21 */ /* 0x000fc60008010000 */
[----:B------:R-:W2:Y:S01]  /*8150*/  LDS.U16 R3, [R64+0xa] ;  /* 0x00000a0040037984 */ /* 0x000ea20000000400 */
[----:B------:R-:W-:-:S03]  /*8160*/  @!P4 FMUL.FTZ R14, R14, -1.4426950216293334961 ;  /* 0xbfb8aa3b0e0ec820 */ /* 0x000fc60000410000 */
[----:B------:R-:W3:Y:S01]  /*8170*/  LDS.U16 R12, [R64+0xc] ;  /* 0x00000c00400c7984 */ /* 0x000ee20000000400 */
[C---:B------:R-:W-:Y:S01]  /*8180*/  FSETP.GTU.FTZ.AND P5, PT, R17.reuse, 20, PT ;  /* 0x41a000001100780b */ /* 0x040fe20003fbc000 */
[----:B------:R4:W5:Y:S01]  /*8190*/  @!P4 MUFU.EX2 R16, R14 ;  /* 0x0000000e0010c308 */ /* 0x0009620000000800 */
[----:B------:R-:W-:Y:S01]  /*81a0*/  FSETP.GTU.FTZ.AND P0, PT, R18, 20, PT ;  /* 0x41a000001200780b */ /* 0x000fe20003f1c000 */
[----:B----4-:R-:W4:Y:S10]  /*81b0*/  LDS.U16 R14, [R64+0x10] ;  /* 0x00001000400e7984 */ /* 0x010f340000000400 */
[----:B------:R-:W-:-:S02]  /*81c0*/  @!P5 FMUL.FTZ R17, R17, -1.4426950216293334961 ;  /* 0xbfb8aa3b1111d820 */ /* 0x000fc40000410000 */
[----:B------:R-:W-:Y:S02]  /*81d0*/  @!P0 FMUL.FTZ R18, R18, -1.4426950216293334961 ;  /* 0xbfb8aa3b12128820 */ /* 0x000fe40000410000 */
[----:B-----5:R-:W-:Y:S02]  /*81e0*/  @!P4 FADD.FTZ R16, R16, 1 ;  /* 0x3f8000001010c421 */ /* 0x020fe40000010000 */
[----:B------:R-:W5:Y:S08]  /*81f0*/  @!P5 MUFU.EX2 R17, R17 ;  /* 0x000000110011d308 */ /* 0x000f700000000800 */
[----:B------:R-:W3:Y:S08]  /*8200*/  @!P0 MUFU.EX2 R18, R18 ;  /* 0x0000001200128308 */ /* 0x000ef00000000800 */
[----:B------:R-:W4:Y:S01]  /*8210*/  @!P4 MUFU.RCP R16, R16 ;  /* 0x000000100010c308 */ /* 0x000f220000001000 */
[----:B0-----:R-:W-:Y:S01]  /*8220*/  PRMT R2, RZ, 0x5410, R2 ;  /* 0x00005410ff027816 */ /* 0x001fe20000000002 */
[----:B-----5:R-:W-:Y:S01]  /*8230*/  @!P5 FADD.FTZ R17, R17, 1 ;  /* 0x3f8000001111d421 */ /* 0x020fe20000010000 */
[----:B-1----:R-:W-:-:S02]  /*8240*/  PRMT R13, RZ, 0x5410, R13 ;  /* 0x00005410ff0d7816 */ /* 0x002fc4000000000d */
[----:B--2---:R-:W-:Y:S01]  /*8250*/  PRMT R3, RZ, 0x5410, R3 ;  /* 0x00005410ff037816 */ /* 0x004fe20000000003 */
[----:B------:R-:W-:Y:S01]  /*8260*/  FADD.FTZ R2, R2, UR5 ;  /* 0x0000000502027e21 */ /* 0x000fe20008010000 */
[----:B---3--:R-:W-:Y:S01]  /*8270*/  PRMT R12, RZ, 0x5410, R12 ;  /* 0x00005410ff0c7816 */ /* 0x008fe2000000000c */
[----:B------:R-:W-:Y:S01]  /*8280*/  @!P0 FADD.FTZ R18, R18, 1 ;  /* 0x3f80000012128421 */ /* 0x000fe20000010000 */
[----:B------:R0:W1:Y:S01]  /*8290*/  @!P5 MUFU.RCP R66, R17 ;  /* 0x000000110042d308 */ /* 0x0000620000001000 */
[----:B------:R-:W-:Y:S01]  /*82a0*/  FADD.FTZ R3, R3, UR5 ;  /* 0x0000000503037e21 */ /* 0x000fe20008010000 */
[----:B------:R-:W-:Y:S01]  /*82b0*/  FSETP.GTU.FTZ.AND P2, PT, R2, 20, PT ;  /* 0x41a000000200780b */ /* 0x000fe20003f5c000 */
[----:B------:R-:W-:Y:S02]  /*82c0*/  FADD.FTZ R12, R12, UR5 ;  /* 0x000000050c0c7e21 */ /* 0x000fe40008010000 */
[----:B----4-:R-:W-:-:S03]  /*82d0*/  @!P4 FMUL.FTZ R127, R127, R16 ;  /* 0x000000107f7fc220 */ /* 0x010fc60000410000 */
[----:B------:R2:W3:Y:S01]  /*82e0*/  @!P0 MUFU.RCP R65, R18 ;  /* 0x0000001200418308 */ /* 0x0004e20000001000 */
[----:B------:R-:W-:Y:S01]  /*82f0*/  FADD.FTZ R16, R13, UR5 ;  /* 0x000000050d107e21 */ /* 0x000fe20008010000 */
[----:B------:R-:W-:Y:S02]  /*8300*/  FSETP.GTU.FTZ.AND P3, PT, R3, 20, PT ;  /* 0x41a000000300780b */ /* 0x000fe40003f7c000 */
[----:B------:R-:W-:Y:S02]  /*8310*/  PRMT R14, RZ, 0x5410, R14 ;  /* 0x00005410ff0e7816 */ /* 0x000fe4000000000e */
[----:B------:R-:W-:Y:S02]  /*8320*/  FSETP.GTU.FTZ.AND P6, PT, R16, 20, PT ;  /* 0x41a000001000780b */ /* 0x000fe40003fdc000 */
[----:B------:R-:W-:Y:S02]  /*8330*/  FSETP.GTU.FTZ.AND P4, PT, R12, 20, PT ;  /* 0x41a000000c00780b */ /* 0x000fe40003f9c000 */
[----:B------:R-:W-:Y:S01]  /*8340*/  PRMT R15, RZ, 0x5410, R15 ;  /* 0x00005410ff0f7816 */ /* 0x000fe2000000000f */
[----:B0-----:R-:W-:-:S04]  /*8350*/  FADD.FTZ R17, R14, UR5 ;  /* 0x000000050e117e21 */ /* 0x001fc80008010000 */
[----:B--2---:R-:W-:Y:S01]  /*8360*/  FADD.FTZ R18, R15, UR5 ;  /* 0x000000050f127e21 */ /* 0x004fe20008010000 */
[----:B------:R-:W-:Y:S01]  /*8370*/  FSETP.GTU.FTZ.AND P1, PT, R19, 20, PT ;  /* 0x41a000001300780b */ /* 0x000fe20003f3c000 */
[----:B------:R-:W-:Y:S02]  /*8380*/  @!P2 FMUL.FTZ R2, R2, -1.4426950216293334961 ;  /* 0xbfb8aa3b0202a820 */ /* 0x000fe40000410000 */
[----:B-1----:R-:W-:Y:S01]  /*8390*/  @!P5 FMUL.FTZ R125, R125, R66 ;  /* 0x000000427d7dd220 */ /* 0x002fe20000410000 */
[----:B------:R-:W-:Y:S01]  /*83a0*/  FSETP.GTU.FTZ.AND P5, PT, R17, 20, PT ;  /* 0x41a000001100780b */ /* 0x000fe20003fbc000 */
[----:B---3--:R-:W-:Y:S01]  /*83b0*/  @!P0 FMUL.FTZ R126, R126, R65 ;  /* 0x000000417e7e8220 */ /* 0x008fe20000410000 */
[----:B------:R-:W-:Y:S01]  /*83c0*/  FSETP.GTU.FTZ.AND P0, PT, R18, 20, PT ;  /* 0x41a000001200780b */ /* 0x000fe20003f1c000 */
[----:B------:R-:W-:Y:S02]  /*83d0*/  @!P6 FMUL.FTZ R15, R16, -1.4426950216293334961 ;  /* 0xbfb8aa3b100fe820 */ /* 0x000fe40000410000 */
[----:B------:R-:W-:Y:S01]  /*83e0*/  @!P3 FMUL.FTZ R3, R3, -1.4426950216293334961 ;  /* 0xbfb8aa3b0303b820 */ /* 0x000fe20000410000 */
[----:B------:R-:W0:Y:S01]  /*83f0*/  @!P2 MUFU.EX2 R2, R2 ;  /* 0x000000020002a308 */ /* 0x000e220000000800 */
[----:B------:R-:W-:-:S07]  /*8400*/  @!P4 FMUL.FTZ R13, R12, -1.4426950216293334961 ;  /* 0xbfb8aa3b0c0dc820 */ /* 0x000fce0000410000 */
[----:B------:R-:W1:Y:S01]  /*8410*/  @!P6 MUFU.EX2 R15, R15 ;  /* 0x0000000f000fe308 */ /* 0x000e620000000800 */
[----:B------:R-:W-:Y:S02]  /*8420*/  @!P1 FMUL.FTZ R19, R19, -1.4426950216293334961 ;  /* 0xbfb8aa3b13139820 */ /* 0x000fe40000410000 */
[----:B------:R-:W-:-:S05]  /*8430*/  @!P5 FMUL.FTZ R16, R17, -1.4426950216293334961 ;  /* 0xbfb8aa3b1110d820 */ /* 0x000fca0000410000 */
[----:B------:R-:W2:Y:S01]  /*8440*/  @!P3 MUFU.EX2 R3, R3 ;  /* 0x000000030003b308 */ /* 0x000ea20000000800 */
[----:B------:R-:W-:-:S07]  /*8450*/  @!P0 FMUL.FTZ R17, R18, -1.4426950216293334961 ;  /* 0xbfb8aa3b12118820 */ /* 0x000fce0000410000 */
[----:B------:R2:W3:Y:S01]  /*8460*/  @!P4 MUFU.EX2 R14, R13 ;  /* 0x0000000d000ec308 */ /* 0x0004e20000000800 */
[----:B0-----:R-:W-:Y:S02]  /*8470*/  @!P2 FADD.FTZ R12, R2, 1 ;  /* 0x3f800000020ca421 */ /* 0x001fe40000010000 */
[----:B-1----:R-:W-:Y:S01]  /*8480*/  @!P6 FADD.FTZ R15, R15, 1 ;  /* 0x3f8000000f0fe421 */ /* 0x002fe20000010000 */
[----:B------:R-:W-:Y:S04]  /*8490*/  LDS.U16 R2, [R64+0x14] ;  /* 0x0000140040027984 */ /* 0x000fe80000000400 */
[----:B------:R-:W0:Y:S01]  /*84a0*/  @!P1 MUFU.EX2 R19, R19 ;  /* 0x0000001300139308 */ /* 0x000e220000000800 */
[----:B--2---:R-:W-:Y:S02]  /*84b0*/  @!P3 FADD.FTZ R13, R3, 1 ;  /* 0x3f800000030db421 */ /* 0x004fe40000010000 */
[----:B------:R-:W-:Y:S05]  /*84c0*/  LDS.U16 R3, [R64+0x16] ;  /* 0x0000160040037984 */ /* 0x000fea0000000400 */
[----:B------:R-:W1:Y:S01]  /*84d0*/  @!P0 MUFU.EX2 R17, R17 ;  /* 0x0000001100118308 */ /* 0x000e620000000800 */
[----:B---3--:R-:W-:-:S07]  /*84e0*/  @!P4 FADD.FTZ R14, R14, 1 ;  /* 0x3f8000000e0ec421 */ /* 0x008fce0000010000 */
[----:B------:R2:W-:Y:S01]  /*84f0*/  @!P2 MUFU.RCP R65, R12 ;  /* 0x0000000c0041a308 */ /* 0x0005e20000001000 */
[----:B0-----:R-:W-:-:S07]  /*8500*/  @!P1 FADD.FTZ R19, R19, 1 ;  /* 0x3f80000013139421 */ /* 0x001fce0000010000 */
[----:B------:R0:W-:Y:S01]  /*8510*/  @!P6 MUFU.RCP R68, R15 ;  /* 0x0000000f0044e308 */ /* 0x0001e20000001000 */
[----:B--2---:R-:W2:Y:S07]  /*8520*/  LDS.U16 R12, [R64+0x18] ;  /* 0x00001800400c7984 */ /* 0x004eae0000000400 */
[----:B------:R-:W3:Y:S01]  /*8530*/  @!P5 MUFU.EX2 R16, R16 ;  /* 0x000000100010d308 */ /* 0x000ee20000000800 */
[----:B0-----:R-:W0:Y:S07]  /*8540*/  LDS.U16 R15, [R64+0x1e] ;  /* 0x00001e00400f7984 */ /* 0x001e2e0000000400 */
[----:B------:R4:W-:Y:S01]  /*8550*/  @!P3 MUFU.RCP R66, R13 ;  /* 0x0000000d0042b308 */ /* 0x0009e20000001000 */
[----:B-1----:R-:W-:-:S07]  /*8560*/  @!P0 FADD.FTZ R17, R17, 1 ;  /* 0x3f80000011118421 */ /* 0x002fce0000010000 */
[----:B------:R1:W-:Y:S01]  /*8570*/  @!P4 MUFU.RCP R67, R14 ;  /* 0x0000000e0043c308 */ /* 0x0003e20000001000 */
[----:B----4-:R-:W4:Y:S04]  /*8580*/  LDS.U16 R13, [R64+0x1a] ;  /* 0x00001a00400d7984 */ /* 0x010f280000000400 */
[----:B-1----:R-:W1:Y:S04]  /*8590*/  LDS.U16 R14, [R64+0x1c] ;  /* 0x00001c00400e7984 */ /* 0x002e680000000400 */
[----:B------:R-:W-:Y:S06]  /*85a0*/  BAR.SYNC.DEFER_BLOCKING 0x0 ;  /* 0x0000000000007b1d */ /* 0x000fec0000010000 */
[----:B------:R-:W5:Y:S01]  /*85b0*/  @!P1 MUFU.RCP R18, R19 ;  /* 0x0000001300129308 */ /* 0x000f620000001000 */
[----:B---3--:R-:W-:-:S07]  /*85c0*/  @!P5 FADD.FTZ R16, R16, 1 ;  /* 0x3f8000001010d421 */ /* 0x008fce0000010000 */
[----:B------:R3:W0:Y:S08]  /*85d0*/  @!P0 MUFU.RCP R70, R17 ;  /* 0x0000001100468308 */ /* 0x0006300000001000 */
[----:B------:R0:W1:Y:S01]  /*85e0*/  @!P5 MUFU.RCP R19, R16 ;  /* 0x000000100013d308 */ /* 0x0000620000001000 */
[----:B---3--:R-:W-:Y:S01]  /*85f0*/  PRMT R17, R130, 0x7632, R17 ;  /* 0x0000763282117816 */ /* 0x008fe20000000011 */
[----:B-----5:R-:W-:Y:S01]  /*8600*/  @!P1 FMUL.FTZ R123, R123, R18 ;  /* 0x000000127b7b9220 */ /* 0x020fe20000410000 */
[----:B------:R-:W-:-:S02]  /*8610*/  PRMT R18, R132, 0x7632, R18 ;  /* 0x0000763284127816 */ /* 0x000fc40000000012 */
[----:B0-----:R-:W-:Y:S01]  /*8620*/  PRMT R16, R128, 0x7632, R16 ;  /* 0x0000763280107816 */ /* 0x001fe20000000010 */
[----:B------:R0:W-:Y:S01]  /*8630*/  STS.U16 [R64+0x6], R17 ;  /* 0x0000061140007388 */ /* 0x0001e20000000400 */
[----:B------:R-:W-:Y:S01]  /*8640*/  @!P0 FMUL.FTZ R117, R117, R70 ;  /* 0x0000004675758220 */ /* 0x000fe20000410000 */
[----:B------:R-:W-:Y:S02]  /*8650*/  ISETP.NE.AND P0, PT, R26, RZ, PT ;  /* 0x000000ff1a00720c */ /* 0x000fe40003f05270 */
[----:B------:R3:W-:Y:S01]  /*8660*/  STS.U16 [R64+0x2], R16 ;  /* 0x0000021040007388 */ /* 0x0007e20000000400 */
[----:B0-----:R-:W-:Y:S02]  /*8670*/  PRMT R17, R136, 0x7632, R17 ;  /* 0x0000763288117816 */ /* 0x001fe40000000011 */
[----:B---3--:R-:W-:Y:S01]  /*8680*/  PRMT R16, R134, 0x7632, R16 ;  /* 0x0000763286107816 */ /* 0x008fe20000000010 */
[----:B------:R0:W-:Y:S01]  /*8690*/  STS.U16 [R64+0xa], R18 ;  /* 0x00000a1240007388 */ /* 0x0001e20000000400 */
[----:B------:R-:W-:-:S03]  /*86a0*/  @!P6 FMUL.FTZ R119, R119, R68 ;  /* 0x000000447777e220 */ /* 0x000fc60000410000 */
[----:B------:R3:W-:Y:S04]  /*86b0*/  STS.U16 [R64+0xe], R16 ;  /* 0x00000e1040007388 */ /* 0x0007e80000000400 */
[----:B------:R5:W-:Y:S01]  /*86c0*/  STS.U16 [R64+0x12], R17 ;  /* 0x0000121140007388 */ /* 0x000be20000000400 */
[----:B0-----:R-:W-:Y:S02]  /*86d0*/  PRMT R18, R142, 0x7632, R18 ;  /* 0x000076328e127816 */ /* 0x001fe40000000012 */
[----:B---3--:R-:W-:Y:S02]  /*86e0*/  PRMT R16, R138, 0x7632, R16 ;  /* 0x000076328a107816 */ /* 0x008fe40000000010 */
[----:B-----5:R-:W-:Y:S02]  /*86f0*/  PRMT R17, R140, 0x7632, R17 ;  /* 0x000076328c117816 */ /* 0x020fe40000000011 */
[----:B------:R-:W-:Y:S01]  /*8700*/  MOV R68, UR10 ;  /* 0x0000000a00447c02 */ /* 0x000fe20008000f00 */
[----:B------:R-:W-:Y:S01]  /*8710*/  STS.U16 [R64], R128 ;  /* 0x0000008040007388 */ /* 0x000fe20000000400 */
[----:B--2---:R-:W-:Y:S01]  /*8720*/  PRMT R12, RZ, 0x5410, R12 ;  /* 0x00005410ff0c7816 */ /* 0x004fe2000000000c */
[----:B------:R-:W-:-:S02]  /*8730*/  @!P2 FMUL.FTZ R124, R124, R65 ;  /* 0x000000417c7ca220 */ /* 0x000fc40000410000 */
[----:B------:R-:W-:Y:S01]  /*8740*/  STS.U16 [R64+0x4], R130 ;  /* 0x0000048240007388 */ /* 0x000fe20000000400 */
[----:B------:R-:W-:Y:S01]  /*8750*/  @!P4 FMUL.FTZ R122, R122, R67 ;  /* 0x000000437a7ac220 */ /* 0x000fe20000410000 */
[----:B------:R-:W-:Y:S01]  /*8760*/  PRMT R15, RZ, 0x5410, R15 ;  /* 0x00005410ff0f7816 */ /* 0x000fe2000000000f */
[----:B-1----:R-:W-:Y:S01]  /*8770*/  @!P5 FMUL.FTZ R118, R118, R19 ;  /* 0x000000137676d220 */ /* 0x002fe20000410000 */
        /* <DEDUP_REMOVED lines=11> */
[----:B------:R-:W-:-:S03]  /*8830*/  PRMT R2, RZ, 0x5410, R2 ;  /* 0x00005410ff027816 */ /* 0x000fc60000000002 */
        /* <DEDUP_REMOVED lines=17> */
[----:B------:R-:W-:-:S03]  /*8950*/  PRMT R3, RZ, 0x5410, R3 ;  /* 0x00005410ff037816 */ /* 0x000fc60000000003 */
[----:B------:R-:W-:Y:S01]  /*8960*/  BAR.SYNC.DEFER_BLOCKING 0x0 ;  /* 0x0000000000007b1d */ /* 0x000fe20000010000 */
[----:B----4-:R-:W-:Y:S01]  /*8970*/  PRMT R13, RZ, 0x5410, R13 ;  /* 0x00005410ff0d7816 */ /* 0x010fe2000000000d */
[----:B------:R-:W-:Y:S01]  /*8980*/  FADD.FTZ R15, R15, UR5 ;  /* 0x000000050f0f7e21 */ /* 0x000fe20008010000 */
[----:B------:R-:W-:Y:S01]  /*8990*/  FSETP.GTU.FTZ.AND P4, PT, R12, 20, PT ;  /* 0x41a000000c00780b */ /* 0x000fe20003f9c000 */
[----:B------:R-:W-:Y:S01]  /*89a0*/  FADD.FTZ R2, R2, UR5 ;  /* 0x0000000502027e21 */ /* 0x000fe20008010000 */
[----:B------:R-:W-:Y:S01]  /*89b0*/  PRMT R14, RZ, 0x5410, R14 ;  /* 0x00005410ff0e7816 */ /* 0x000fe2000000000e */
[----:B------:R-:W-:Y:S01]  /*89c0*/  FADD.FTZ R3, R3, UR5 ;  /* 0x0000000503037e21 */ /* 0x000fe20008010000 */
[----:B------:R-:W-:Y:S01]  /*89d0*/  FSETP.GTU.FTZ.AND P1, PT, R15, 20, PT ;  /* 0x41a000000f00780b */ /* 0x000fe20003f3c000 */
[----:B------:R-:W-:Y:S01]  /*89e0*/  FADD.FTZ R13, R13, UR5 ;  /* 0x000000050d0d7e21 */ /* 0x000fe20008010000 */
[----:B------:R-:W-:Y:S01]  /*89f0*/  FSETP.GTU.FTZ.AND P6, PT, R2, 20, PT ;  /* 0x41a000000200780b */ /* 0x000fe20003fdc000 */
[----:B------:R-:W-:Y:S01]  /*8a00*/  @!P3 FMUL.FTZ R121, R121, R66 ;  /* 0x000000427979b220 */ /* 0x000fe20000410000 */
[----:B------:R-:W-:Y:S01]  /*8a10*/  FSETP.GTU.FTZ.AND P5, PT, R3, 20, PT ;  /* 0x41a000000300780b */ /* 0x000fe20003fbc000 */
[----:B------:R-:W-:Y:S01]  /*8a20*/  FADD.FTZ R14, R14, UR5 ;  /* 0x000000050e0e7e21 */ /* 0x000fe20008010000 */
[----:B------:R-:W-:-:S03]  /*8a30*/  FSETP.GTU.FTZ.AND P3, PT, R13, 20, PT ;  /* 0x41a000000d00780b */ /* 0x000fc60003f7c000 */
[----:B------:R-:W-:Y:S01]  /*8a40*/  @!P4 FMUL.FTZ R12, R12, -1.4426950216293334961 ;  /* 0xbfb8aa3b0c0cc820 */ /* 0x000fe20000410000 */
[----:B------:R-:W-:-:S03]  /*8a50*/  FSETP.GTU.FTZ.AND P2, PT, R14, 20, PT ;  /* 0x41a000000e00780b */ /* 0x000fc60003f5c000 */
[----:B------:R-:W-:Y:S02]  /*8a60*/  @!P1 FMUL.FTZ R15, R15, -1.4426950216293334961 ;  /* 0xbfb8aa3b0f0f9820 */ /* 0x000fe40000410000 */
[----:B------:R-:W-:Y:S01]  /*8a70*/  @!P6 FMUL.FTZ R2, R2, -1.4426950216293334961 ;  /* 0xbfb8aa3b0202e820 */ /* 0x000fe20000410000 */
[----:B------:R-:W2:Y:S01]  /*8a80*/  @!P4 MUFU.EX2 R12, R12 ;  /* 0x0000000c000cc308 */ /* 0x000ea20000000800 */
[----:B------:R-:W3:Y:S01]  /*8a90*/  LDS R95, [0x420] ;  /* 0x00042000ff5f7984 */ /* 0x000ee20000000800 */
[----:B------:R-:W-:Y:S02]  /*8aa0*/  @!P5 FMUL.FTZ R3, R3, -1.4426950216293334961 ;  /* 0xbfb8aa3b0303d820 */ /* 0x000fe40000410000 */
[----:B------:R-:W-:-:S04]  /*8ab0*/  @!P3 FMUL.FTZ R13, R13, -1.4426950216293334961 ;  /* 0xbfb8aa3b0d0db820 */ /* 0x000fc80000410000 */
[----:B------:R-:W4:Y:S01]  /*8ac0*/  @!P1 MUFU.EX2 R15, R15 ;  /* 0x0000000f000f9308 */ /* 0x000f220000000800 */
[----:B------:R-:W-:-:S07]  /*8ad0*/  @!P2 FMUL.FTZ R14, R14, -1.4426950216293334961 ;  /* 0xbfb8aa3b0e0ea820 */ /* 0x000fce0000410000 */
[----:B------:R-:W5:Y:S08]  /*8ae0*/  @!P6 MUFU.EX2 R2, R2 ;  /* 0x000000020002e308 */ /* 0x000f700000000800 */
[----:B------:R-:W0:Y:S08]  /*8af0*/  @!P5 MUFU.EX2 R3, R3 ;  /* 0x000000030003d308 */ /* 0x000e300000000800 */
[----:B------:R-:W1:Y:S01]  /*8b00*/  @!P3 MUFU.EX2 R13, R13 ;  /* 0x0000000d000db308 */ /* 0x000e620000000800 */
[----:B--2---:R-:W-:-:S02]  /*8b10*/  @!P4 FADD.FTZ R12, R12, 1 ;  /* 0x3f8000000c0cc421 */ /* 0x004fc40000010000 */
[----:B----4-:R-:W-:-:S05]  /*8b20*/  @!P1 FADD.FTZ R15, R15, 1 ;  /* 0x3f8000000f0f9421 */ /* 0x010fca0000010000 */
[----:B------:R-:W2:Y:S01]  /*8b30*/  @!P2 MUFU.EX2 R14, R14 ;  /* 0x0000000e000ea308 */ /* 0x000ea20000000800 */
[----:B-----5:R-:W-:Y:S02]  /*8b40*/  @!P6 FADD.FTZ R2, R2, 1 ;  /* 0x3f8000000202e421 */ /* 0x020fe40000010000 */
[----:B0-----:R-:W-:Y:S02]  /*8b50*/  @!P5 FADD.FTZ R3, R3, 1 ;  /* 0x3f8000000303d421 */ /* 0x001fe40000010000 */
[----:B------:R-:W-:-:S03]  /*8b60*/  IMAD R66, R204, c[0x0][0x2d8], RZ ;  /* 0x0000b600cc427a24 */ /* 0x000fc600078e02ff */
[----:B------:R-:W-:Y:S01]  /*8b70*/  @!P4 MUFU.RCP R97, R12 ;  /* 0x0000000c0061c308 */ /* 0x000fe20000001000 */
[----:B-1----:R-:W-:-:S07]  /*8b80*/  @!P3 FADD.FTZ R13, R13, 1 ;  /* 0x3f8000000d0db421 */ /* 0x002fce0000010000 */
[----:B------:R-:W0:Y:S01]  /*8b90*/  @!P1 MUFU.RCP R12, R15 ;  /* 0x0000000f000c9308 */ /* 0x000e220000001000 */
[----:B------:R-:W-:Y:S02]  /*8ba0*/  IMAD R101, R23, c[0x0][0x2dc], R66 ;  /* 0x0000b70017657a24 */ /* 0x000fe400078e0242 */
[----:B--2---:R-:W-:-:S05]  /*8bb0*/  @!P2 FADD.FTZ R14, R14, 1 ;  /* 0x3f8000000e0ea421 */ /* 0x004fca0000010000 */
[----:B------:R-:W1:Y:S08]  /*8bc0*/  @!P6 MUFU.RCP R17, R2 ;  /* 0x000000020011e308 */ /* 0x000e700000001000 */
[----:B------:R2:W4:Y:S08]  /*8bd0*/  @!P5 MUFU.RCP R16, R3 ;  /* 0x000000030010d308 */ /* 0x0005300000001000 */
[----:B------:R5:W0:Y:S01]  /*8be0*/  @!P3 MUFU.RCP R18, R13 ;  /* 0x0000000d0012b308 */ /* 0x000a220000001000 */
[----:B--2---:R-:W-:-:S05]  /*8bf0*/  IMAD.WIDE.U32 R2, R23, c[0x0][0x2d8], RZ ;  /* 0x0000b60017027a25 */ /* 0x004fca00078e00ff */
[----:B------:R-:W-:Y:S02]  /*8c00*/  IADD3 R3, R3, R101, RZ ;  /* 0x0000006503037210 */ /* 0x000fe40007ffe0ff */
[----:B------:R2:W2:Y:S01]  /*8c10*/  @!P2 MUFU.RCP R99, R14 ;  /* 0x0000000e0063a308 */ /* 0x0004a20000001000 */
[----:B------:R-:W-:Y:S02]  /*8c20*/  IMAD R103, R21, c[0x0][0x2e0], RZ ;  /* 0x0000b80015677a24 */ /* 0x000fe400078e02ff */
[----:B------:R-:W-:Y:S02]  /*8c30*/  IMAD R105, R31, -0x200, R20 ;  /* 0xfffffe001f697824 */ /* 0x000fe400078e0214 */
[----:B------:R-:W-:-:S04]  /*8c40*/  IMAD.WIDE.U32 R2, R0, c[0x0][0x2e0], R2 ;  /* 0x0000b80000027a25 */ /* 0x000fc800078e0002 */
[----:B0-----:R-:W-:Y:S01]  /*8c50*/  @!P1 FMUL.FTZ R109, R109, R12 ;  /* 0x0000000c6d6d9220 */ /* 0x001fe20000410000 */
[----:B---3--:R-:W-:Y:S01]  /*8c60*/  ISETP.GE.AND P1, PT, R4, R95, PT ;  /* 0x0000005f0400720c */ /* 0x008fe20003f26270 */
[----:B-1----:R-:W-:Y:S01]  /*8c70*/  @!P6 FMUL.FTZ R116, R116, R17 ;  /* 0x000000117474e220 */ /* 0x002fe20000410000 */
[----:B-----5:R-:W-:Y:S01]  /*8c80*/  IADD3 R13, P6, R105, R2, RZ ;  /* 0x00000002690d7210 */ /* 0x020fe20007fde0ff */
[----:B------:R-:W-:Y:S01]  /*8c90*/  IMAD R17, R0, c[0x0][0x2e4], R103 ;  /* 0x0000b90000117a24 */ /* 0x000fe200078e0267 */
[----:B------:R-:W-:Y:S01]  /*8ca0*/  SHF.R.S32.HI R103, RZ, 0x1f, R105 ;  /* 0x0000001fff677819 */ /* 0x000fe20000011469 */
[----:B----4-:R-:W-:Y:S02]  /*8cb0*/  @!P5 FMUL.FTZ R113, R113, R16 ;  /* 0x000000107171d220 */ /* 0x010fe40000410000 */
[----:B------:R-:W-:Y:S01]  /*8cc0*/  @!P4 FMUL.FTZ R114, R114, R97 ;  /* 0x000000617272c220 */ /* 0x000fe20000410000 */
[----:B------:R-:W-:Y:S01]  /*8cd0*/  SHF.R.S32.HI R97, RZ, 0x1f, R4 ;  /* 0x0000001fff617819 */ /* 0x000fe20000011404 */
[----:B------:R-:W-:Y:S01]  /*8ce0*/  @!P3 FMUL.FTZ R111, R111, R18 ;  /* 0x000000126f6fb220 */ /* 0x000fe20000410000 */
[----:B------:R-:W-:-:S02]  /*8cf0*/  LEA R16, P3, R4, c[0x0][0x330], 0x1 ;  /* 0x0000cc0004107a11 */ /* 0x000fc400078608ff */
[----:B--2---:R-:W-:Y:S01]  /*8d00*/  IADD3.X R14, R103, R17, R3, P6, !PT ;  /* 0x00000011670e7210 */ /* 0x004fe200037fe403 */
[----:B------:R-:W-:Y:S01]  /*8d10*/  @!P2 FMUL.FTZ R112, R112, R99 ;  /* 0x000000637070a220 */ /* 0x000fe20000410000 */
[C---:B------:R-:W-:Y:S02]  /*8d20*/  LEA.HI.X R3, R4.reuse, c[0x0][0x334], R97, 0x1, P3 ;  /* 0x0000cd0004037a11 */ /* 0x040fe400018f0c61 */
[C---:B------:R-:W-:Y:S01]  /*8d30*/  LEA R16, P3, R13.reuse, R16, 0x1 ;  /* 0x000000100d107211 */ /* 0x040fe200078608ff */
[----:B------:R-:W-:Y:S01]  /*8d40*/  BSSY B0, `(.L_x_5392) ;  /* 0x0000012000007945 */ /* 0x000fe20003800000 */
[----:B------:R-:W-:Y:S02]  /*8d50*/  IADD3 R2, P2, R4, UR9, RZ ;  /* 0x0000000904027c10 */ /* 0x000fe4000ff5e0ff */
[----:B------:R-:W-:Y:S02]  /*8d60*/  MOV R12, UR9 ;  /* 0x00000009000c7c02 */ /* 0x000fe40008000f00 */
[----:B------:R-:W-:-:S02]  /*8d70*/  LEA.HI.X R17, R13, R3, R14, 0x1, P3 ;  /* 0x000000030d117211 */ /* 0x000fc400018f0c0e */
[-C--:B------:R-:W-:Y:S02]  /*8d80*/  ISETP.GE.AND P4, PT, R34, R95.reuse, PT ;  /* 0x0000005f2200720c */ /* 0x080fe40003f86270 */
        /* <DEDUP_REMOVED lines=13> */
.L_x_5393:
[----:B------:R-:W-:Y:S05]  /*8e60*/  BSYNC B0 ;  /* 0x0000000000007941 */ /* 0x000fea0003800000 */
.L_x_5392:
        /* <DEDUP_REMOVED lines=63> */
[----:B------:R-:W-:Y:S01]  /*9260*/  FADD.FTZ R114, R113, R114 ;  /* 0x0000007271727221 */ /* 0x000fe20000010000 */
[C---:B------:R-:W-:Y:S01]  /*9270*/  PRMT R66, R12.reuse, 0x7632, R66 ;  /* 0x000076320c427816 */ /* 0x040fe20000000042 */
[----:B------:R-:W-:Y:S01]  /*9280*/  STS.U16 [R64+0x4], R123 ;  /* 0x0000047b40007388 */ /* 0x000fe20000000400 */
[----:B--2---:R-:W-:Y:S01]  /*9290*/  PRMT R18, R12, 0x7610, R18 ;  /* 0x000076100c127816 */ /* 0x004fe20000000012 */
[----:B------:R-:W-:Y:S01]  /*92a0*/  FADD.FTZ R111, R114, R111 ;  /* 0x0000006f726f7221 */ /* 0x000fe20000010000 */
[----:B------:R-:W-:Y:S01]  /*92b0*/  MOV R12, UR10 ;  /* 0x0000000a000c7c02 */ /* 0x000fe20008000f00 */
[----:B------:R-:W-:Y:S04]  /*92c0*/  STS.U16 [R64+0x6], R17 ;  /* 0x0000061140007388 */ /* 0x000fe80000000400 */
[----:B------:R-:W-:Y:S04]  /*92d0*/  STS.U16 [R64+0xc], R19 ;  /* 0x00000c1340007388 */ /* 0x000fe80000000400 */
[----:B------:R-:W-:Y:S04]  /*92e0*/  STS.U16 [R64+0xe], R15 ;  /* 0x00000e0f40007388 */ /* 0x000fe80000000400 */
[----:B------:R0:W-:Y:S04]  /*92f0*/  STS.U16 [R64+0x10], R24 ;  /* 0x0000101840007388 */ /* 0x0001e80000000400 */
[----:B------:R-:W-:Y:S04]  /*9300*/  STS.U16 [R64+0x12], R65 ;  /* 0x0000124140007388 */ /* 0x000fe80000000400 */
[----:B------:R1:W-:Y:S01]  /*9310*/  STS.U16 [R64+0x14], R14 ;  /* 0x0000140e40007388 */ /* 0x0003e20000000400 */
[----:B0-----:R-:W-:-:S03]  /*9320*/  FADD.FTZ R24, R111, R112 ;  /* 0x000000706f187221 */ /* 0x001fc60000010000 */
[----:B------:R-:W-:Y:S01]  /*9330*/  STS.U16 [R64+0x16], R16 ;  /* 0x0000161040007388 */ /* 0x000fe20000000400 */
[----:B------:R-:W-:-:S03]  /*9340*/  FADD.FTZ R24, R24, R109 ;  /* 0x0000006d18187221 */ /* 0x000fc60000010000 */
[----:B------:R-:W-:Y:S01]  /*9350*/  STS.U16 [R64+0x18], R18 ;  /* 0x0000181240007388 */ /* 0x000fe20000000400 */
[----:B-1----:R-:W-:-:S03]  /*9360*/  IADD3 R14, P1, R4, -0x1e0, RZ ;  /* 0xfffffe20040e7810 */ /* 0x002fc60007f3e0ff */
        /* <DEDUP_REMOVED lines=39> */
.L_x_5395:
[----:B------:R-:W-:Y:S05]  /*95e0*/  BSYNC B0 ;  /* 0x0000000000007941 */ /* 0x000fea0003800000 */
.L_x_5394:
[----:B------:R-:W-:Y:S01]  /*95f0*/  MOV R2, R4 ;  /* 0x0000000400027202 */ /* 0x000fe20000000f00 */
[----:B------:R-:W-:Y:S01]  /*9600*/  IMAD R5, R21, c[0x0][0x300], RZ ;  /* 0x0000c00015057a24 */ /* 0x000fe200078e02ff */
[----:B------:R-:W-:Y:S01]  /*9610*/  MOV R3, R79 ;  /* 0x0000004f00037202 */ /* 0x000fe20000000f00 */
[----:B------:R-:W-:Y:S01]  /*9620*/  UIADD3 UR17, UP0, UR17, -0x400, URZ ;  /* 0xfffffc0011117890 */ /* 0x000fe2000ff1e03f */
[----:B------:R-:W-:Y:S01]  /*9630*/  LEA R4, P1, R14, c[0x0][0x340], 0x1 ;  /* 0x0000d0000e047a11 */ /* 0x000fe200078208ff */
[----:B0-----:R-:W-:Y:S01]  /*9640*/  IMAD R13, R0, c[0x0][0x304], R5 ;  /* 0x0000c100000d7a24 */ /* 0x001fe200078e0205 */
[-C--:B------:R-:W-:Y:S01]  /*9650*/  ISETP.GE.AND P3, PT, R32, R75.reuse, PT ;  /* 0x0000004b2000720c */ /* 0x080fe20003f66270 */
[----:B------:R-:W-:Y:S01]  /*9660*/  IMAD.WIDE.U32 R2, R0, c[0x0][0x300], R2 ;  /* 0x0000c00000027a25 */ /* 0x000fe200078e0002 */
[----:B------:R-:W-:Y:S01]  /*9670*/  LEA.HI.X R5, R14, c[0x0][0x344], R77, 0x1, P1 ;  /* 0x0000d1000e057a11 */ /* 0x000fe200008f0c4d */
[----:B------:R-:W-:Y:S01]  /*9680*/  UIADD3 UR19, UP1, UR19, -0x400, URZ ;  /* 0xfffffc0013137890 */ /* 0x000fe2000ff3e03f */
[-C--:B------:R-:W-:Y:S01]  /*9690*/  ISETP.GE.AND P4, PT, R34, R75.reuse, PT ;  /* 0x0000004b2200720c */ /* 0x080fe20003f86270 */
[----:B------:R-:W-:Y:S01]  /*96a0*/  UIADD3 UR11, UP2, UR11, -0x400, URZ ;  /* 0xfffffc000b0b7890 */ /* 0x000fe2000ff5e03f */
[----:B------:R-:W-:Y:S01]  /*96b0*/  IADD3 R12, P0, R105, R2, RZ ;  /* 0x00000002690c7210 */ /* 0x000fe20007f1e0ff */
[----:B------:R-:W-:Y:S01]  /*96c0*/  UIADD3.X UR18, UR18, -0x1, URZ, UP0, !UPT ;  /* 0xffffffff12127890 */ /* 0x000fe200087fe43f */
[----:B------:R-:W-:Y:S01]  /*96d0*/  ISETP.GE.AND P5, PT, R35, R75, PT ;  /* 0x0000004b2300720c */ /* 0x000fe20003fa6270 */
        /* <DEDUP_REMOVED lines=38> */
.L_x_5321:
        /* <DEDUP_REMOVED lines=24> */
.L_x_5398:
[----:B0-----:R-:W-:Y:S05]  /*9ac0*/  BSYNC B0 ;  /* 0x0000000000007941 */ /* 0x001fea0003800000 */
.L_x_5397:
        /* <DEDUP_REMOVED lines=23> */
.L_x_5400:
[----:B------:R-:W3:Y:S02]  /*9c40*/  S2R R15, SR_TID.X ;  /* 0x00000000000f7919 */ /* 0x000ee40000002100 */
.L_x_5401:
[----:B0-----:R-:W-:Y:S05]  /*9c50*/  BSYNC B0 ;  /* 0x0000000000007941 */ /* 0x001fea0003800000 */
.L_x_5399:
        /* <DEDUP_REMOVED lines=10> */
.L_x_5402:
        /* <DEDUP_REMOVED lines=26> */
.L_x_5403:
        /* <DEDUP_REMOVED lines=14> */
.L_x_9078:


//--------------------- .text._Z25selective_scan_bwd_kernelI32Selective_Scan_bwd_kernel_traitsILi32ELi16ELb0ELb1ELb0ELb1ELb1EN3c108BFloat16EfEEv12SSMParamsBwd --------------------------
	.section	.text._Z25selective_scan_bwd_kernelI32Selective_Scan_bwd_kernel_traitsILi32ELi16ELb0ELb1ELb0ELb1ELb1EN3c108BFloat16EfEEv12SSMParamsBwd,"ax",@progbits
	.sectioninfo	@"SHI_REGISTERS=246"
	.align	128
        .global         _Z25selective_scan_bwd_kernelI32Selective_Scan_bwd_kernel_traitsILi32ELi16ELb0ELb1ELb0ELb1ELb1EN3c108BFloat16EfEEv12SSMParamsBwd
        .type           _Z25selective_scan_bwd_kernelI32Selective_Scan_bwd_kernel_traitsILi32ELi16ELb0ELb1ELb0ELb1ELb1EN3c108BFloat16EfEEv12SSMParamsBwd,@function
        .size           _Z25selective_scan_bwd_kernelI32Selective_Scan_bwd_kernel_traitsILi32ELi16ELb0ELb1ELb0ELb1ELb1EN3c108BFloat16EfEEv12SSMParamsBwd,(.L_x_9079 - _Z25selective_scan_bwd_kernelI32Selective_Scan_bwd_kernel_traitsILi32ELi16ELb0ELb1ELb0ELb1ELb1EN3c108BFloat16EfEEv12SSMParamsBwd)
        .other          _Z25selective_scan_bwd_kernelI32Selective_Scan_bwd_kernel_traitsILi32ELi16ELb0ELb1ELb0ELb1ELb1EN3c108BFloat16EfEEv12SSMParamsBwd,@"STO_CUDA_ENTRY STV_DEFAULT"
_Z25selective_scan_bwd_kernelI32Selective_Scan_bwd_kernel_traitsILi32ELi16ELb0ELb1ELb0ELb1ELb1EN3c108BFloat16EfEEv12SSMParamsBwd:
.text._Z25selective_scan_bwd_kernelI32Selective_Scan_bwd_kernel_traitsILi32ELi16ELb0ELb1ELb0ELb1ELb1EN3c108BFloat16EfEEv12SSMParamsBwd:
[----:B------:R-:W-:Y:S02]  /*0000*/  MOV R1, c[0x0][0x28] ;  /* 0x00000a0000017a02 */ /* 0x000fe40000000f00 */
        /* <DEDUP_REMOVED lines=14> */
[----:B------:R-:W-:Y:S02]  /*00f0*/  ULDC.64 UR24, c[0x0][0x348] ;  /* 0x0000d20000187ab9 */ /* 0x000fe40000000a00 */
[----:B0-----:R-:W-:-:S02]  /*0100*/  USHF.R.S32.HI UR17, URZ, 0x1f, UR16 ;  /* 0x0000001f3f117899 */ /* 0x001fc40008011410 */
[----:B------:R-:W-:Y:S02]  /*0110*/  @UP0 ULEA UR4, UP2, UR16, UR4, 0x2 ;  /* 0x0000000410040291 */ /* 0x000fe4000f84103f */
[----:B------:R-:W-:Y:S02]  /*0120*/  @UP1 ULEA UR6, UP3, UR16, UR6, 0x2 ;  /* 0x0000000610061291 */ /* 0x000fe4000f86103f */
[----:B------:R-:W-:Y:S02]  /*0130*/  @UP0 ULEA.HI.X UR5, UR16, UR5, UR17, 0x2, UP2 ;  /* 0x0000000510050291 */ /* 0x000fe400090f1411 */
[----:B------:R-:W-:Y:S01]  /*0140*/  @UP1 ULEA.HI.X UR7, UR16, UR7, UR17, 0x2, UP3 ;  /* 0x0000000710071291 */ /* 0x000fe200098f1411 */
[----:B------:R-:W-:Y:S01]  /*0150*/  MOV R2, UR4 ;  /* 0x0000000400027c02 */ /* 0x000fe20008000f00 */
[----:B------:R-:W-:Y:S01]  /*0160*/  IMAD.U32 R4, RZ, RZ, UR6 ;  /* 0x00000006ff047e24 */ /* 0x000fe2000f8e00ff */
[----:B------:R-:W-:Y:S01]  /*0170*/  ULDC.64 UR26, c[0x0][0x278] ;  /* 0x00009e00001a7ab9 */ /* 0x000fe20000000a00 */
[----:B------:R-:W-:Y:S01]  /*0180*/  MOV R3, UR5 ;  /* 0x0000000500037c02 */ /* 0x000fe20008000f00 */
[----:B------:R-:W0:Y:S01]  /*0190*/  I2F.RP R0, R7 ;  /* 0x0000000700007306 */ /* 0x000e220000209400 */
[----:B------:R-:W-:Y:S01]  /*01a0*/  MOV R5, UR7 ;  /* 0x0000000700057c02 */ /* 0x000fe20008000f00 */
[----:B------:R-:W-:-:S02]  /*01b0*/  ULDC.64 UR4, c[0x0][0x260] ;  /* 0x0000980000047ab9 */ /* 0x000fc40000000a00 */
[----:B------:R2:W3:Y:S01]  /*01c0*/  @P3 LDG.E R6, [R2.64] ;  /* 0x0000002002063981 */ /* 0x0004e2000c1e1900 */
[----:B-1----:R-:W-:Y:S02]  /*01d0*/  USHF.R.S32.HI UR36, URZ, 0x1f, UR35 ;  /* 0x0000001f3f247899 */ /* 0x002fe40008011423 */
[----:B------:R-:W-:Y:S01]  /*01e0*/  UISETP.NE.U32.AND UP1, UPT, URZ, UR22, UPT ;  /* 0x000000163f00728c */ /* 0x000fe2000bf25070 */
[----:B------:R1:W4:Y:S01]  /*01f0*/  @P4 LDG.E R4, [R4.64] ;  /* 0x0000002004044981 */ /* 0x000322000c1e1900 */
[----:B------:R-:W-:Y:S01]  /*0200*/  ULDC.64 UR6, c[0x0][0x1d0] ;  /* 0x0000740000067ab9 */ /* 0x000fe20000000a00 */
[----:B------:R-:W-:Y:S01]  /*0210*/  IMAD.MOV.U32 R16, RZ, RZ, RZ ;  /* 0x000000ffff107224 */ /* 0x000fe200078e00ff */
[----:B------:R-:W-:Y:S02]  /*0220*/  UISETP.NE.U32.AND UP0, UPT, URZ, UR4, UPT ;  /* 0x000000043f00728c */ /* 0x000fe4000bf05070 */
[----:B------:R-:W-:Y:S01]  /*0230*/  UIMAD UR4, UR36, UR6, URZ ;  /* 0x00000006240472a4 */ /* 0x000fe2000f8e023f */
[----:B--2---:R-:W-:Y:S01]  /*0240*/  HFMA2.MMA R2, -RZ, RZ, 0, 0 ;  /* 0x00000000ff027435 */ /* 0x004fe200000001ff */
[----:B------:R-:W-:Y:S01]  /*0250*/  UISETP.NE.AND.EX UP1, UPT, URZ, UR23, UPT, UP1 ;  /* 0x000000173f00728c */ /* 0x000fe2000bf25310 */
[----:B0-----:R-:W0:Y:S01]  /*0260*/  MUFU.RCP R0, R0 ;  /* 0x0000000000007308 */ /* 0x001e220000001000 */
[----:B------:R-:W-:-:S02]  /*0270*/  UIMAD UR18, UR35, UR7, UR4 ;  /* 0x00000007231272a4 */ /* 0x000fc4000f8e0204 */
[----:B------:R-:W-:Y:S02]  /*0280*/  UIMAD UR4, UR36, UR20, URZ ;  /* 0x00000014240472a4 */ /* 0x000fe4000f8e023f */
[----:B------:R-:W-:Y:S02]  /*0290*/  UISETP.NE.U32.AND UP2, UPT, URZ, UR24, UPT ;  /* 0x000000183f00728c */ /* 0x000fe4000bf45070 */
[----:B------:R-:W-:Y:S02]  /*02a0*/  UISETP.NE.AND.EX UP0, UPT, URZ, UR5, UPT, UP0 ;  /* 0x000000053f00728c */ /* 0x000fe4000bf05300 */
[----:B------:R-:W-:Y:S02]  /*02b0*/  UIMAD.WIDE.U32 UR14, UR35, UR6, URZ ;  /* 0x00000006230e72a5 */ /* 0x000fe4000f8e003f */
[----:B------:R-:W-:Y:S02]  /*02c0*/  UIMAD UR21, UR35, UR21, UR4 ;  /* 0x00000015231572a4 */ /* 0x000fe4000f8e0204 */
[----:B------:R-:W-:-:S02]  /*02d0*/  UIMAD UR6, UR36, UR26, URZ ;  /* 0x0000001a240672a4 */ /* 0x000fc4000f8e023f */
[----:B------:R-:W-:Y:S01]  /*02e0*/  UIMAD.WIDE.U32 UR4, UR35, UR26, URZ ;  /* 0x0000001a230472a5 */ /* 0x000fe2000f8e003f */
[----:B0-----:R-:W-:Y:S01]  /*02f0*/  IADD3 R0, R0, 0xffffffe, RZ ;  /* 0x0ffffffe00007810 */ /* 0x001fe20007ffe0ff */
[----:B------:R-:W-:Y:S02]  /*0300*/  UISETP.NE.AND.EX UP2, UPT, URZ, UR25, UPT, UP2 ;  /* 0x000000193f00728c */ /* 0x000fe4000bf45320 */
[----:B------:R-:W-:Y:S01]  /*0310*/  UMOV UR8, URZ ;  /* 0x0000003f00087c82 */ /* 0x000fe20008000000 */
[----:B------:R-:W0:Y:S01]  /*0320*/  F2I.FTZ.U32.TRUNC.NTZ R3, R0 ;  /* 0x0000000000037305 */ /* 0x000e22000021f000 */
[----:B------:R-:W-:Y:S02]  /*0330*/  ULDC UR26, c[0x0][0x178] ;  /* 0x00005e00001a7ab9 */ /* 0x000fe40000000800 */
[----:B------:R-:W-:Y:S02]  /*0340*/  @UP1 ULEA UR8, UP3, UR16, UR22, 0x2 ;  /* 0x0000001610081291 */ /* 0x000fe4000f86103f */
[----:B------:R-:W-:-:S02]  /*0350*/  ULOP3.LUT UR26, UR16, UR26, URZ, 0x3c, !UPT ;  /* 0x0000001a101a7292 */ /* 0x000fc4000f8e3c3f */
[----:B------:R-:W-:Y:S02]  /*0360*/  UMOV UR9, URZ ;  /* 0x0000003f00097c82 */ /* 0x000fe40008000000 */
[----:B------:R-:W-:Y:S02]  /*0370*/  UIMAD UR27, UR35, UR27, UR6 ;  /* 0x0000001b231b72a4 */ /* 0x000fe4000f8e0206 */
[----:B------:R-:W-:Y:S01]  /*0380*/  @UP1 ULEA.HI.X UR9, UR16, UR23, UR17, 0x2, UP3 ;  /* 0x0000001710091291 */ /* 0x000fe200098f1411 */
[----:B------:R-:W-:Y:S01]  /*0390*/  ISETP.LE.AND P2, PT, RZ, UR26, PT ;  /* 0x0000001aff007c0c */ /* 0x000fe2000bf43270 */
[----:B------:R-:W-:Y:S02]  /*03a0*/  ULDC.64 UR6, c[0x0][0x190] ;  /* 0x0000640000067ab9 */ /* 0x000fe40000000a00 */
[----:B------:R-:W-:Y:S01]  /*03b0*/  ULDC.64 UR22, c[0x0][0x1d8] ;  /* 0x0000760000167ab9 */ /* 0x000fe20000000a00 */
[----:B0-----:R-:W-:Y:S01]  /*03c0*/  IADD3 R0, RZ, -R3, RZ ;  /* 0x80000003ff007210 */ /* 0x001fe20007ffe0ff */
[----:B------:R-:W-:-:S02]  /*03d0*/  UIMAD.WIDE.U32 UR12, UR35, UR20, URZ ;  /* 0x00000014230c72a5 */ /* 0x000fc4000f8e003f */
[----:B------:R-:W-:Y:S02]  /*03e0*/  UIMAD UR20, UR36, UR6, URZ ;  /* 0x00000006241472a4 */ /* 0x000fe4000f8e023f */
[----:B-1----:R-:W-:Y:S01]  /*03f0*/  IMAD R5, R0, R7, RZ ;  /* 0x0000000700057224 */ /* 0x002fe200078e02ff */
[----:B------:R-:W-:Y:S01]  /*0400*/  IABS R0, UR16 ;  /* 0x0000001000007c13 */ /* 0x000fe20008000000 */
[----:B------:R-:W-:Y:S02]  /*0410*/  UIMAD.WIDE.U32 UR10, UR35, UR6, URZ ;  /* 0x00000006230a72a5 */ /* 0x000fe4000f8e003f */
[----:B------:R-:W-:Y:S01]  /*0420*/  IMAD.HI.U32 R2, R3, R5, R2 ;  /* 0x0000000503027227 */ /* 0x000fe200078e0002 */
[----:B------:R-:W-:Y:S02]  /*0430*/  UIMAD UR19, UR17, UR22, URZ ;  /* 0x00000016111372a4 */ /* 0x000fe4000f8e023f */
[----:B------:R-:W-:Y:S01]  /*0440*/  UMOV UR6, URZ ;  /* 0x0000003f00067c82 */ /* 0x000fe20008000000 */
[----:B------:R-:W-:Y:S01]  /*0450*/  IMAD.U32 R3, RZ, RZ, UR11 ;  /* 0x0000000bff037e24 */ /* 0x000fe2000f8e00ff */
[----:B------:R-:W-:Y:S01]  /*0460*/  ULDC.64 UR30, c[0x0][0x1e8] ;  /* 0x00007a00001e7ab9 */ /* 0x000fe20000000a00 */
[----:B------:R-:W-:Y:S01]  /*0470*/  IMAD.HI.U32 R17, R2, R0, RZ ;  /* 0x0000000002117227 */ /* 0x000fe200078e00ff */
[----:B------:R-:W-:-:S02]  /*0480*/  @UP2 ULEA UR6, UP1, UR16, UR24, 0x2 ;  /* 0x0000001810062291 */ /* 0x000fc4000f82103f */
[----:B------:R-:W-:Y:S01]  /*0490*/  UIMAD UR24, UR17, UR30, URZ ;  /* 0x0000001e111872a4 */ /* 0x000fe2000f8e023f */
[----:B------:R-:W-:Y:S01]  /*04a0*/  IMAD.MOV R2, RZ, RZ, -R17 ;  /* 0x000000ffff027224 */ /* 0x000fe200078e0a11 */
[----:B------:R-:W-:Y:S02]  /*04b0*/  UIADD3 UR15, UR15, UR18, URZ ;  /* 0x000000120f0f7290 */ /* 0x000fe4000fffe03f */
[----:B------:R-:W-:Y:S01]  /*04c0*/  UIADD3 UR13, UR13, UR21, URZ ;  /* 0x000000150d0d7290 */ /* 0x000fe2000fffe03f */
[C---:B------:R-:W-:Y:S01]  /*04d0*/  IMAD R0, R7.reuse, R2, R0 ;  /* 0x0000000207007224 */ /* 0x040fe200078e0200 */
[----:B------:R-:W-:Y:S01]  /*04e0*/  UIMAD UR20, UR35, UR7, UR20 ;  /* 0x00000007231472a4 */ /* 0x000fe2000f8e0214 */
[----:B------:R-:W-:Y:S01]  /*04f0*/  MOV R2, UR10 ;  /* 0x0000000a00027c02 */ /* 0x000fe20008000f00 */
[----:B------:R-:W-:Y:S02]  /*0500*/  ULDC UR21, c[0x0][0x174] ;  /* 0x00005d0000157ab9 */ /* 0x000fe40000000800 */
[----:B------:R-:W-:Y:S01]  /*0510*/  ISETP.GT.U32.AND P1, PT, R7, R0, PT ;  /* 0x000000000700720c */ /* 0x000fe20003f24070 */
[----:B------:R-:W-:-:S02]  /*0520*/  UMOV UR7, URZ ;  /* 0x0000003f00077c82 */ /* 0x000fc40008000000 */
[----:B------:R-:W-:Y:S02]  /*0530*/  UIMAD UR28, UR16, UR23, UR19 ;  /* 0x00000017101c72a4 */ /* 0x000fe4000f8e0213 */
[----:B------:R-:W-:Y:S02]  /*0540*/  @UP2 ULEA.HI.X UR7, UR16, UR25, UR17, 0x2, UP1 ;  /* 0x0000001910072291 */ /* 0x000fe400088f1411 */
[----:B------:R-:W-:Y:S02]  /*0550*/  UIMAD.WIDE.U32 UR22, UR16, UR22, UR14 ;  /* 0x00000016101672a5 */ /* 0x000fe4000f8e000e */
[----:B------:R-:W-:Y:S02]  /*0560*/  UIMAD UR29, UR16, UR31, UR24 ;  /* 0x0000001f101d72a4 */ /* 0x000fe4000f8e0218 */
[----:B------:R-:W-:Y:S02]  /*0570*/  ULDC.64 UR18, c[0x0][0x280] ;  /* 0x0000a00000127ab9 */ /* 0x000fe40000000a00 */
[-C--:B------:R-:W-:Y:S01]  /*0580*/  @!P1 IADD3 R0, R0, -R7.reuse, RZ ;  /* 0x8000000700009210 */ /* 0x080fe20007ffe0ff */
[----:B------:R-:W-:Y:S01]  /*0590*/  ULEA UR34, UR21, 0xfffffe00, 0x9 ;  /* 0xfffffe0015227891 */ /* 0x000fe2000f8e483f */
[----:B------:R-:W-:Y:S01]  /*05a0*/  @!P1 IADD3 R17, R17, 0x1, RZ ;  /* 0x0000000111119810 */ /* 0x000fe20007ffe0ff */
[----:B------:R-:W-:Y:S01]  /*05b0*/  UIMAD.WIDE.U32 UR24, UR16, UR30, UR12 ;  /* 0x0000001e101872a5 */ /* 0x000fe2000f8e000c */
[----:B------:R-:W-:Y:S01]  /*05c0*/  ISETP.GE.U32.AND P0, PT, R0, R7, PT ;  /* 0x000000070000720c */ /* 0x000fe20003f06070 */
[----:B------:R-:W-:Y:S01]  /*05d0*/  UIMAD UR30, UR17, UR18, URZ ;  /* 0x00000012111e72a4 */ /* 0x000fe2000f8e023f */
[----:B------:R-:W-:Y:S01]  /*05e0*/  ISETP.NE.AND P1, PT, RZ, c[0x0][0x178], PT ;  /* 0x00005e00ff007a0c */ /* 0x000fe20003f25270 */
[----:B------:R-:W-:-:S02]  /*05f0*/  UIADD3 UR5, UR5, UR27, URZ ;  /* 0x0000001b05057290 */ /* 0x000fc4000fffe03f */
[----:B------:R-:W-:Y:S02]  /*0600*/  USHF.R.S32.HI UR31, URZ, 0x1f, UR34 ;  /* 0x0000001f3f1f7899 */ /* 0x000fe40008011422 */
[----:B------:R-:W-:Y:S02]  /*0610*/  UIADD3 UR27, UP1, UR34, UR22, URZ ;  /* 0x00000016221b7290 */ /* 0x000fe4000ff3e03f */
[----:B------:R-:W-:Y:S02]  /*0620*/  UIMAD UR30, UR16, UR19, UR30 ;  /* 0x00000013101e72a4 */ /* 0x000fe4000f8e021e */
[----:B------:R-:W-:Y:S02]  /*0630*/  ULDC.64 UR14, c[0x0][0x240] ;  /* 0x00009000000e7ab9 */ /* 0x000fe40000000a00 */
[----:B------:R-:W-:Y:S01]  /*0640*/  @P0 IADD3 R17, R17, 0x1, RZ ;  /* 0x0000000111110810 */ /* 0x000fe20007ffe0ff */
[----:B------:R-:W-:Y:S02]  /*0650*/  UIADD3 UR19, UP2, UR34, UR24, URZ ;  /* 0x0000001822137290 */ /* 0x000fe4000ff5e03f */
[----:B------:R-:W-:Y:S01]  /*0660*/  UIADD3.X UR23, UR31, UR23, UR28, UP1, !UPT ;  /* 0x000000171f177290 */ /* 0x000fe20008ffe41c */
[----:B------:R-:W-:Y:S01]  /*0670*/  @!P2 IADD3 R17, -R17, RZ, RZ ;  /* 0x000000ff1111a210 */ /* 0x000fe20007ffe1ff */
[----:B------:R-:W-:Y:S01]  /*0680*/  ULEA UR22, UP1, UR27, UR14, 0x1 ;  /* 0x0000000e1b167291 */ /* 0x000fe2000f82083f */
[----:B------:R-:W-:Y:S01]  /*0690*/  @!P1 LOP3.LUT R17, RZ, c[0x0][0x178], RZ, 0x33, !PT ;  /* 0x00005e00ff119a12 */ /* 0x000fe200078e33ff */
[----:B------:R-:W-:-:S02]  /*06a0*/  UIADD3 UR20, UR11, UR20, URZ ;  /* 0x000000140b147290 */ /* 0x000fc4000fffe03f */
[----:B------:R-:W-:Y:S01]  /*06b0*/  ULDC.64 UR12, c[0x0][0x248] ;  /* 0x00009200000c7ab9 */ /* 0x000fe20000000a00 */
[----:B------:R-:W-:Y:S01]  /*06c0*/  SHF.R.S32.HI R213, RZ, 0x1f, R17 ;  /* 0x0000001fffd57819 */ /* 0x000fe20000011411 */
[----:B------:R-:W-:Y:S02]  /*06d0*/  UIMAD.WIDE.U32 UR4, UR16, UR18, UR4 ;  /* 0x00000012100472a5 */ /* 0x000fe4000f8e0004 */
[----:B------:R-:W-:Y:S01]  /*06e0*/  UIADD3.X UR25, UR31, UR25, UR29, UP2, !UPT ;  /* 0x000000191f197290 */ /* 0x000fe200097fe41d */
[----:B------:R-:W-:Y:S01]  /*06f0*/  MOV R3, UR20 ;  /* 0x0000001400037c02 */ /* 0x000fe20008000f00 */
[----:B------:R-:W-:Y:S01]  /*0700*/  ULEA UR24, UP2, UR19, UR12, 0x1 ;  /* 0x0000000c13187291 */ /* 0x000fe2000f84083f */
[----:B------:R-:W-:Y:S01]  /*0710*/  IMAD R0, R213, c[0x0][0x1a8], RZ ;  /* 0x00006a00d5007a24 */ /* 0x000fe200078e02ff */
[----:B------:R-:W-:Y:S02]  /*0720*/  ULEA.HI.X UR23, UR27, UR15, UR23, 0x1, UP1 ;  /* 0x0000000f1b177291 */ /* 0x000fe400088f0c17 */
[----:B------:R-:W-:Y:S01]  /*0730*/  UIADD3 UR27, UP1, UR34, UR4, URZ ;  /* 0x00000004221b7290 */ /* 0x000fe2000ff3e03f */
[----:B------:R-:W-:Y:S01]  /*0740*/  IMAD.WIDE.U32 R2, R17, c[0x0][0x1a8], R2 ;  /* 0x00006a0011027a25 */ /* 0x000fe200078e0002 */
[----:B------:R-:W-:-:S02]  /*0750*/  ULEA.HI.X UR25, UR19, UR13, UR25, 0x1, UP2 ;  /* 0x0000000d13197291 */ /* 0x000fc400090f0c19 */
[----:B------:R-:W-:Y:S01]  /*0760*/  UIADD3.X UR4, UR31, UR5, UR30, UP1, !UPT ;  /* 0x000000051f047290 */ /* 0x000fe20008ffe41e */
[----:B------:R-:W-:Y:S01]  /*0770*/  IMAD R5, R17, c[0x0][0x1ac], R0 ;  /* 0x00006b0011057a24 */ /* 0x000fe200078e0200 */
[----:B------:R-:W-:Y:S01]  /*0780*/  ULDC.64 UR12, c[0x0][0x308] ;  /* 0x0000c200000c7ab9 */ /* 0x000fe20000000a00 */
[----:B------:R-:W-:Y:S01]  /*0790*/  IADD3 R21, P0, R2, UR34, RZ ;  /* 0x0000002202157c10 */ /* 0x000fe2000ff1e0ff */
[----:B------:R-:W-:Y:S02]  /*07a0*/  ULEA UR26, UP1, UR27, UR12, 0x1 ;  /* 0x0000000c1b1a7291 */ /* 0x000fe4000f82083f */
[----:B------:R-:W-:Y:S01]  /*07b0*/  IADD3 R0, R3, R5, RZ ;  /* 0x0000000503007210 */ /* 0x000fe20007ffe0ff */
[----:B------:R-:W-:Y:S01]  /*07c0*/  ULDC UR12, c[0x0][0x164] ;  /* 0x00005900000c7ab9 */ /* 0x000fe20000000800 */
[----:B------:R-:W-:Y:S01]  /*07d0*/  LEA R19, P1, R21, c[0x0][0x228], 0x1 ;  /* 0x00008a0015137a11 */ /* 0x000fe200078208ff */
[----:B------:R-:W-:Y:S01]  /*07e0*/  ULEA.HI.X UR27, UR27, UR13, UR4, 0x1, UP1 ;  /* 0x0000000d1b1b7291 */ /* 0x000fe200088f0c04 */
[----:B------:R-:W-:Y:S01]  /*07f0*/  IADD3.X R0, R0, UR31, RZ, P0, !PT ;  /* 0x0000001f00007c10 */ /* 0x000fe200087fe4ff */
[----:B------:R-:W-:-:S02]  /*0800*/  @UP0 UIMAD UR12, UR35, UR12, UR16 ;  /* 0x0000000c230c02a4 */ /* 0x000fc4000f8e0210 */
[----:B------:R-:W-:Y:S01]  /*0810*/  UISETP.GE.AND UP1, UPT, UR21, 0x1, UPT ;  /* 0x000000011500788c */ /* 0x000fe2000bf26270 */
[----:B------:R-:W-:Y:S01]  /*0820*/  LEA.HI.X R21, R21, c[0x0][0x22c], R0, 0x1, P1 ;  /* 0x00008b0015157a11 */ /* 0x000fe200008f0c00 */
[----:B------:R-:W-:Y:S01]  /*0830*/  @UP0 UIMAD UR12, UR12, UR21, URZ ;  /* 0x000000150c0c02a4 */ /* 0x000fe2000f8e023f */
[----:B------:R-:W-:Y:S01]  /*0840*/  HFMA2.MMA R0, -RZ, RZ, 0, 0 ;  /* 0x00000000ff007435 */ /* 0x000fe200000001ff */
[----:B------:R-:W-:Y:S02]  /*0850*/  ULDC UR14, c[0x0][0x16c] ;  /* 0x00005b00000e7ab9 */ /* 0x000fe40000000800 */
[----:B------:R-:W-:Y:S01]  /*0860*/  PLOP3.LUT P0, PT, PT, PT, UP1, 0x80, 0x0 ;  /* 0x000000000000781c */ /* 0x000fe20003f0f018 */
[----:B------:R-:W-:Y:S02]  /*0870*/  @UP0 UIMAD UR12, UR12, UR14, URZ ;  /* 0x0000000e0c0c02a4 */ /* 0x000fe4000f8e023f */
[----:B------:R-:W-:Y:S02]  /*0880*/  ULDC.64 UR10, c[0x0][0x260] ;  /* 0x00009800000a7ab9 */ /* 0x000fe40000000a00 */
[----:B------:R-:W-:-:S02]  /*0890*/  @UP0 UMOV UR13, 0x8 ;  /* 0x00000008000d0882 */ /* 0x000fc40000000000 */
[----:B------:R-:W-:Y:S02]  /*08a0*/  @UP0 UIMAD.WIDE UR10, UR12, UR13, UR10 ;  /* 0x0000000d0c0a02a5 */ /* 0x000fe4000f8e020a */
[----:B------:R-:W-:Y:S02]  /*08b0*/  UMOV UR4, URZ ;  /* 0x0000003f00047c82 */ /* 0x000fe40008000000 */
[----:B------:R-:W-:Y:S02]  /*08c0*/  UMOV UR5, URZ ;  /* 0x0000003f00057c82 */ /* 0x000fe40008000000 */
[----:B------:R-:W-:Y:S02]  /*08d0*/  UMOV UR12, UR8 ;  /* 0x00000008000c7c82 */ /* 0x000fe40008000000 */
[----:B------:R-:W-:Y:S02]  /*08e0*/  UMOV UR13, UR9 ;  /* 0x00000009000d7c82 */ /* 0x000fe40008000000 */
[----:B------:R-:W-:-:S02]  /*08f0*/  UMOV UR14, UR6 ;  /* 0x00000006000e7c82 */ /* 0x000fc40008000000 */
[----:B------:R-:W-:Y:S02]  /*0900*/  UMOV UR15, UR7 ;  /* 0x00000007000f7c82 */ /* 0x000fe40008000000 */
[----:B------:R-:W-:Y:S02]  /*0910*/  @!UP0 UMOV UR10, URZ ;  /* 0x0000003f000a8c82 */ /* 0x000fe40008000000 */
[----:B------:R-:W-:Y:S01]  /*0920*/  @!UP0 UMOV UR11, URZ ;  /* 0x0000003f000b8c82 */ /* 0x000fe20008000000 */
[----:B---3--:R0:W1:Y:S08]  /*0930*/  @P3 R2UR UR4, R6 ;  /* 0x00000000060433c2 */ /* 0x00807000000e0000 */
[----:B----4-:R0:W2:Y:S01]  /*0940*/  @P4 R2UR UR5, R4 ;  /* 0x00000000040543c2 */ /* 0x0100a200000e0000 */
[----:B------:R-:W-:Y:S05]  /*0950*/  @!P0 BRA `(.L_x_5404) ;  /* 0x0000be4000008947 */ /* 0x000fea0003800000 */
[----:B------:R-:W3:Y:S01]  /*0960*/  S2R R18, SR_TID.X ;  /* 0x0000000000127919 */ /* 0x000ee20000002100 */
[----:B------:R-:W-:Y:S01]  /*0970*/  MOV R16, RZ ;  /* 0x000000ff00107202 */ /* 0x000fe20000000f00 */
[----:B------:R-:W-:-:S02]  /*0980*/  UMOV UR6, URZ ;  /* 0x0000003f00067c82 */ /* 0x000fc40008000000 */
[----:B------:R-:W4:Y:S01]  /*0990*/  S2R R20, SR_LANEID ;  /* 0x0000000000147919 */ /* 0x000f220000000000 */
[C---:B---3--:R-:W-:Y:S02]  /*09a0*/  SHF.L.U32 R0, R18.reuse, 0x4, RZ ;  /* 0x0000000412007819 */ /* 0x048fe400000006ff */
[----:B------:R-:W-:Y:S02]  /*09b0*/  LOP3.LUT R214, R18, 0x1f, RZ, 0xc0, !PT ;  /* 0x0000001f12d67812 */ /* 0x000fe400078ec0ff */
[----:B------:R-:W-:Y:S02]  /*09c0*/  LOP3.LUT R7, R0, 0xfffffe00, RZ, 0xc0, !PT ;  /* 0xfffffe0000077812 */ /* 0x000fe400078ec0ff */
[----:B------:R-:W-:Y:S02]  /*09d0*/  MOV R0, RZ ;  /* 0x000000ff00007202 */ /* 0x000fe40000000f00 */
[----:B0-----:R-:W-:-:S04]  /*09e0*/  LOP3.LUT R6, R7, 0x1f, R18, 0xf8, !PT ;  /* 0x0000001f07067812 */ /* 0x001fc800078ef812 */
        /* <DEDUP_REMOVED lines=15> */
[----:B----4-:R-:W-:Y:S02]  /*0ae0*/  LOP3.LUT R36, R6, 0x1e0, RZ, 0xfc, !PT ;  /* 0x000001e006247812 */ /* 0x010fe400078efcff */
.L_x_5484:
[----:B------:R-:W-:Y:S01]  /*0af0*/  ULDC UR28, c[0x0][0x174] ;  /* 0x00005d00001c7ab9 */ /* 0x000fe20000000800 */
[----:B------:R-:W-:Y:S01]  /*0b00*/  BAR.SYNC.DEFER_BLOCKING 0x0 ;  /* 0x0000000000007b1d */ /* 0x000fe20000010000 */
[----:B------:R-:W-:Y:S01]  /*0b10*/  UIADD3 UR28, -UR6, UR28, URZ ;  /* 0x0000001c061c7290 */ /* 0x000fe2000fffe13f */
[C---:B0-----:R-:W-:Y:S02]  /*0b20*/  LEA R2, P1, R6.reuse, UR22, 0x1 ;  /* 0x0000001606027c11 */ /* 0x041fe4000f8208ff */
[----:B------:R-:W-:Y:S01]  /*0b30*/  PRMT R4, RZ, 0x7610, R4 ;  /* 0x00007610ff047816 */ /* 0x000fe20000000004 */
[----:B------:R-:W-:Y:S01]  /*0b40*/  ULEA UR37, UR28, 0xfffffe00, 0x9 ;  /* 0xfffffe001c257891 */ /* 0x000fe2000f8e483f */
[----:B------:R-:W-:Y:S01]  /*0b50*/  LEA.HI.X R3, R6, UR23, R7, 0x1, P1 ;  /* 0x0000001706037c11 */ /* 0x000fe200088f0c07 */
[----:B------:R-:W-:-:S02]  /*0b60*/  ULDC UR29, c[0x0][0x168] ;  /* 0x00005a00001d7ab9 */ /* 0x000fc40000000800 */
[----:B------:R-:W-:-:S06]  /*0b70*/  UIADD3 UR29, -UR37, UR29, URZ ;  /* 0x0000001d251d7290 */ /* 0x000fcc000fffe13f */
[----:B------:R-:W-:Y:S02]  /*0b80*/  ISETP.GE.AND P0, PT, R6, UR29, PT ;  /* 0x0000001d06007c0c */ /* 0x000fe4000bf06270 */
[----:B------:R-:W-:Y:S02]  /*0b90*/  ISETP.GE.AND P1, PT, R23, UR29, PT ;  /* 0x0000001d17007c0c */ /* 0x000fe4000bf26270 */
[----:B------:R-:W-:-:S09]  /*0ba0*/  ISETP.GE.AND P2, PT, R24, UR29, PT ;  /* 0x0000001d18007c0c */ /* 0x000fd2000bf46270 */
[----:B------:R0:W3:Y:S01]  /*0bb0*/  @!P0 LDG.E.U16 R4, [R2.64] ;  /* 0x0000002002048981 */ /* 0x0000e2000c1e1500 */
[----:B------:R-:W-:Y:S02]  /*0bc0*/  ISETP.GE.AND P0, PT, R22, UR29, PT ;  /* 0x0000001d16007c0c */ /* 0x000fe4000bf06270 */
[----:B------:R-:W-:Y:S02]  /*0bd0*/  ISETP.GE.AND P3, PT, R25, UR29, PT ;  /* 0x0000001d19007c0c */ /* 0x000fe4000bf66270 */
[----:B------:R-:W-:Y:S02]  /*0be0*/  PRMT R5, RZ, 0x7610, R5 ;  /* 0x00007610ff057816 */ /* 0x000fe40000000005 */
[----:B------:R-:W-:Y:S02]  /*0bf0*/  ISETP.GE.AND P4, PT, R26, UR29, PT ;  /* 0x0000001d1a007c0c */ /* 0x000fe4000bf86270 */
[----:B------:R-:W-:Y:S02]  /*0c00*/  PRMT R8, RZ, 0x7610, R8 ;  /* 0x00007610ff087816 */ /* 0x000fe40000000008 */
[----:B------:R-:W-:-:S02]  /*0c10*/  PRMT R9, RZ, 0x7610, R9 ;  /* 0x00007610ff097816 */ /* 0x000fc40000000009 */
[----:B------:R-:W-:Y:S01]  /*0c20*/  PRMT R10, RZ, 0x7610, R10 ;  /* 0x00007610ff0a7816 */ /* 0x000fe2000000000a */
[----:B------:R0:W4:Y:S01]  /*0c30*/  @!P0 LDG.E.U16 R5, [R2.64+0x40] ;  /* 0x0000402002058981 */ /* 0x000122000c1e1500 */
[----:B------:R-:W-:Y:S02]  /*0c40*/  ISETP.GE.AND P0, PT, R27, UR29, PT ;  /* 0x0000001d1b007c0c */ /* 0x000fe4000bf06270 */
[----:B------:R-:W-:Y:S01]  /*0c50*/  PRMT R11, RZ, 0x7610, R11 ;  /* 0x00007610ff0b7816 */ /* 0x000fe2000000000b */
[----:B------:R0:W5:Y:S01]  /*0c60*/  @!P1 LDG.E.U16 R8, [R2.64+0x80] ;  /* 0x0000802002089981 */ /* 0x000162000c1e1500 */
[----:B------:R-:W-:-:S03]  /*0c70*/  ISETP.GE.AND P1, PT, R28, UR29, PT ;  /* 0x0000001d1c007c0c */ /* 0x000fc6000bf26270 */
[----:B--2---:R0:W2:Y:S01]  /*0c80*/  @!P2 LDG.E.U16 R9, [R2.64+0xc0] ;  /* 0x0000c0200209a981 */ /* 0x0040a2000c1e1500 */
[----:B------:R-:W-:Y:S02]  /*0c90*/  ISETP.GE.AND P2, PT, R29, UR29, PT ;  /* 0x0000001d1d007c0c */ /* 0x000fe4000bf46270 */
[----:B------:R-:W-:Y:S01]  /*0ca0*/  PRMT R12, RZ, 0x7610, R12 ;  /* 0x00007610ff0c7816 */ /* 0x000fe2000000000c */
[----:B------:R0:W2:Y:S01]  /*0cb0*/  @!P3 LDG.E.U16 R10, [R2.64+0x100] ;  /* 0x00010020020ab981 */ /* 0x0000a2000c1e1500 */
[----:B------:R-:W-:-:S03]  /*0cc0*/  ISETP.GE.AND P3, PT, R30, UR29, PT ;  /* 0x0000001d1e007c0c */ /* 0x000fc6000bf66270 */
[----:B------:R0:W2:Y:S01]  /*0cd0*/  @!P4 LDG.E.U16 R11, [R2.64+0x140] ;  /* 0x00014020020bc981 */ /* 0x0000a2000c1e1500 */
[----:B------:R-:W-:Y:S02]  /*0ce0*/  ISETP.GE.AND P4, PT, R31, UR29, PT ;  /* 0x0000001d1f007c0c */ /* 0x000fe4000bf86270 */
[----:B------:R-:W-:Y:S01]  /*0cf0*/  PRMT R13, RZ, 0x7610, R13 ;  /* 0x00007610ff0d7816 */ /* 0x000fe2000000000d */
[----:B------:R0:W2:Y:S01]  /*0d00*/  @!P0 LDG.E.U16 R12, [R2.64+0x180] ;  /* 0x00018020020c8981 */ /* 0x0000a2000c1e1500 */
[----:B------:R-:W-:Y:S02]  /*0d10*/  PRMT R14, RZ, 0x7610, R14 ;  /* 0x00007610ff0e7816 */ /* 0x000fe4000000000e */
[----:B------:R-:W-:Y:S02]  /*0d20*/  PRMT R15, RZ, 0x7610, R15 ;  /* 0x00007610ff0f7816 */ /* 0x000fe4000000000f */
[----:B------:R-:W-:Y:S01]  /*0d30*/  ISETP.GE.AND P0, PT, R32, UR29, PT ;  /* 0x0000001d20007c0c */ /* 0x000fe2000bf06270 */
[----:B------:R0:W2:Y:S01]  /*0d40*/  @!P1 LDG.E.U16 R13, [R2.64+0x1c0] ;  /* 0x0001c020020d9981 */ /* 0x0000a2000c1e1500 */
[----:B------:R-:W-:-:S02]  /*0d50*/  PRMT R50, RZ, 0x7610, R50 ;  /* 0x00007610ff327816 */ /* 0x000fc40000000032 */
[----:B------:R-:W-:Y:S01]  /*0d60*/  ISETP.GE.AND P1, PT, R33, UR29, PT ;  /* 0x0000001d21007c0c */ /* 0x000fe2000bf26270 */
[----:B------:R0:W2:Y:S01]  /*0d70*/  @!P2 LDG.E.U16 R14, [R2.64+0x200] ;  /* 0x00020020020ea981 */ /* 0x0000a2000c1e1500 */
        /* <DEDUP_REMOVED lines=10> */
[----:B------:R-:W-:Y:S01]  /*0e20*/  PRMT R59, RZ, 0x7610, R59 ;  /* 0x00007610ff3b7816 */ /* 0x000fe2000000003b */
[----:B------:R0:W2:Y:S04]  /*0e30*/  @!P1 LDG.E.U16 R56, [R2.64+0x300] ;  /* 0x0003002002389981 */ /* 0x0000a8000c1e1500 */
[----:B------:R0:W2:Y:S04]  /*0e40*/  @!P2 LDG.E.U16 R57, [R2.64+0x340] ;  /* 0x000340200239a981 */ /* 0x0000a8000c1e1500 */
[----:B------:R0:W2:Y:S04]  /*0e50*/  @!P3 LDG.E.U16 R58, [R2.64+0x380] ;  /* 0x00038020023ab981 */ /* 0x0000a8000c1e1500 */
[----:B------:R0:W2:Y:S01]  /*0e60*/  @!P4 LDG.E.U16 R59, [R2.64+0x3c0] ;  /* 0x0003c020023bc981 */ /* 0x0000a2000c1e1500 */
[----:B------:R-:W-:-:S02]  /*0e70*/  IADD3 R39, R20, 0x20, RZ ;  /* 0x0000002014277810 */ /* 0x000fc40007ffe0ff */
[C---:B------:R-:W-:Y:S02]  /*0e80*/  IADD3 R43, R20.reuse, 0x60, RZ ;  /* 0x00000060142b7810 */ /* 0x040fe40007ffe0ff */
[C---:B------:R-:W-:Y:S02]  /*0e90*/  IADD3 R41, R20.reuse, 0x40, RZ ;  /* 0x0000004014297810 */ /* 0x040fe40007ffe0ff */
[C---:B------:R-:W-:Y:S02]  /*0ea0*/  LEA.HI.SX32 R37, R20.reuse, R20, 0x1b ;  /* 0x0000001414257211 */ /* 0x040fe400078fdaff */
[C---:B------:R-:W-:Y:S02]  /*0eb0*/  IADD3 R45, R20.reuse, 0x80, RZ ;  /* 0x00000080142d7810 */ /* 0x040fe40007ffe0ff */
[C---:B0-----:R-:W-:Y:S02]  /*0ec0*/  IADD3 R3, R20.reuse, 0xc0, RZ ;  /* 0x000000c014037810 */ /* 0x041fe40007ffe0ff */
[----:B------:R-:W-:-:S02]  /*0ed0*/  IADD3 R47, R20, 0xa0, RZ ;  /* 0x000000a0142f7810 */ /* 0x000fc40007ffe0ff */
[-C--:B------:R-:W-:Y:S02]  /*0ee0*/  LEA.HI.SX32 R38, R39, R20.reuse, 0x1b ;  /* 0x0000001427267211 */ /* 0x080fe400078fdaff */
[-C--:B------:R-:W-:Y:S02]  /*0ef0*/  LEA.HI.SX32 R40, R43, R20.reuse, 0x1b ;  /* 0x000000142b287211 */ /* 0x080fe400078fdaff */
[-C--:B------:R-:W-:Y:S02]  /*0f00*/  LEA.HI.SX32 R39, R41, R20.reuse, 0x1b ;  /* 0x0000001429277211 */ /* 0x080fe400078fdaff */
[----:B------:R-:W-:Y:S01]  /*0f10*/  IADD3 R43, R20, 0xe0, RZ ;  /* 0x000000e0142b7810 */ /* 0x000fe20007ffe0ff */
[----:B------:R-:W-:Y:S01]  /*0f20*/  IMAD.SHL.U32 R37, R37, 0x2, RZ ;  /* 0x0000000225257824 */ /* 0x000fe200078e00ff */
[-C--:B------:R-:W-:Y:S02]  /*0f30*/  LEA.HI.SX32 R41, R45, R20.reuse, 0x1b ;  /* 0x000000142d297211 */ /* 0x080fe400078fdaff */
[----:B------:R-:W-:-:S02]  /*0f40*/  LEA.HI.SX32 R3, R3, R20, 0x1b ;  /* 0x0000001403037211 */ /* 0x000fc400078fdaff */
[----:B------:R-:W-:Y:S02]  /*0f50*/  IADD3 R45, R20, 0x100, RZ ;  /* 0x00000100142d7810 */ /* 0x000fe40007ffe0ff */
[-C--:B------:R-:W-:Y:S02]  /*0f60*/  LEA.HI.SX32 R42, R47, R20.reuse, 0x1b ;  /* 0x000000142f2a7211 */ /* 0x080fe400078fdaff */
[----:B------:R-:W-:Y:S02]  /*0f70*/  SHF.L.U32 R38, R38, 0x1, RZ ;  /* 0x0000000126267819 */ /* 0x000fe400000006ff */
[----:B------:R-:W-:Y:S02]  /*0f80*/  SHF.L.U32 R39, R39, 0x1, RZ ;  /* 0x0000000127277819 */ /* 0x000fe400000006ff */
[----:B------:R-:W-:Y:S02]  /*0f90*/  IADD3 R47, R20, 0x120, RZ ;  /* 0x00000120142f7810 */ /* 0x000fe40007ffe0ff */
[----:B------:R-:W-:Y:S01]  /*0fa0*/  LEA.HI.SX32 R44, R43, R20, 0x1b ;  /* 0x000000142b2c7211 */ /* 0x000fe200078fdaff */
[----:B------:R-:W-:Y:S01]  /*0fb0*/  IMAD.SHL.U32 R41, R41, 0x2, RZ ;  /* 0x0000000229297824 */ /* 0x000fe200078e00ff */
[----:B------:R-:W-:-:S02]  /*0fc0*/  SHF.L.U32 R40, R40, 0x1, RZ ;  /* 0x0000000128287819 */ /* 0x000fc400000006ff */
[C---:B------:R-:W-:Y:S02]  /*0fd0*/  IADD3 R49, R20.reuse, 0x140, RZ ;  /* 0x0000014014317810 */ /* 0x040fe40007ffe0ff */
[----:B------:R-:W-:Y:S02]  /*0fe0*/  SHF.L.U32 R43, R3, 0x1, RZ ;  /* 0x00000001032b7819 */ /* 0x000fe400000006ff */
[-C--:B------:R-:W-:Y:S02]  /*0ff0*/  LEA.HI.SX32 R45, R45, R20.reuse, 0x1b ;  /* 0x000000142d2d7211 */ /* 0x080fe400078fdaff */
[----:B------:R-:W-:Y:S02]  /*1000*/  IADD3 R3, R20, 0x160, RZ ;  /* 0x0000016014037810 */ /* 0x000fe40007ffe0ff */
[----:B------:R-:W-:Y:S02]  /*1010*/  SHF.L.U32 R42, R42, 0x1, RZ ;  /* 0x000000012a2a7819 */ /* 0x000fe400000006ff */
[----:B------:R-:W-:-:S02]  /*1020*/  LEA.HI.SX32 R46, R47, R20, 0x1b ;  /* 0x000000142f2e7211 */ /* 0x000fc400078fdaff */
[-C--:B------:R-:W-:Y:S01]  /*1030*/  LEA.HI.SX32 R47, R49, R20.reuse, 0x1b ;  /* 0x00000014312f7211 */ /* 0x080fe200078fdaff */
[----:B------:R-:W-:Y:S01]  /*1040*/  IMAD.SHL.U32 R45, R45, 0x2, RZ ;  /* 0x000000022d2d7824 */ /* 0x000fe200078e00ff */
[----:B------:R-:W-:Y:S02]  /*1050*/  SHF.L.U32 R44, R44, 0x1, RZ ;  /* 0x000000012c2c7819 */ /* 0x000fe400000006ff */
[----:B------:R-:W-:Y:S02]  /*1060*/  LEA.HI.SX32 R3, R3, R20, 0x1b ;  /* 0x0000001403037211 */ /* 0x000fe400078fdaff */
[----:B------:R-:W-:Y:S02]  /*1070*/  SHF.L.U32 R46, R46, 0x1, RZ ;  /* 0x000000012e2e7819 */ /* 0x000fe400000006ff */
[----:B------:R-:W-:Y:S01]  /*1080*/  SHF.L.U32 R47, R47, 0x1, RZ ;  /* 0x000000012f2f7819 */ /* 0x000fe200000006ff */
[C---:B------:R-:W-:Y:S01]  /*1090*/  IMAD.SHL.U32 R2, R20.reuse, 0x10, RZ ;  /* 0x0000001014027824 */ /* 0x040fe200078e00ff */
[----:B------:R-:W-:-:S02]  /*10a0*/  IADD3 R51, R20, 0x1e0, RZ ;  /* 0x000001e014337810 */ /* 0x000fc40007ffe0ff */
[----:B------:R-:W-:Y:S02]  /*10b0*/  SHF.L.U32 R48, R3, 0x1, RZ ;  /* 0x0000000103307819 */ /* 0x000fe400000006ff */
[----:B------:R-:W-:-:S04]  /*10c0*/  LEA.HI.SX32 R52, R51, R20, 0x1b ;  /* 0x0000001433347211 */ /* 0x000fc800078fdaff */
[----:B------:R-:W-:Y:S02]  /*10d0*/  SHF.L.U32 R52, R52, 0x1, RZ ;  /* 0x0000000134347819 */ /* 0x000fe400000006ff */
[C---:B------:R-:W-:Y:S02]  /*10e0*/  SHF.L.U32 R54, R6.reuse, 0x1, RZ ;  /* 0x0000000106367819 */ /* 0x040fe400000006ff */
[----:B------:R-:W-:Y:S02]  /*10f0*/  SHF.L.U64.HI R53, R6, 0x1, R7 ;  /* 0x0000000106357819 */ /* 0x000fe40000010207 */
[----:B------:R-:W-:Y:S02]  /*1100*/  PRMT R3, RZ, 0x7610, R3 ;  /* 0x00007610ff037816 */ /* 0x000fe40000000003 */
        /* <DEDUP_REMOVED lines=14> */
[----:B----4-:R0:W-:Y:S04]  /*11f0*/  STS.U16 [R38+0x40], R5 ;  /* 0x0000400526007388 */ /* 0x0101e80000000400 */
[----:B-----5:R-:W-:Y:S04]  /*1200*/  STS.U16 [R39+0x80], R8 ;  /* 0x0000800827007388 */ /* 0x020fe80000000400 */
[----:B--2---:R2:W-:Y:S01]  /*1210*/  STS.U16 [R40+0xc0], R9 ;  /* 0x0000c00928007388 */ /* 0x0045e20000000400 */
[----:B0-----:R-:W-:-:S03]  /*1220*/  IADD3 R5, R20, 0x180, RZ ;  /* 0x0000018014057810 */ /* 0x001fc60007ffe0ff */
[----:B------:R-:W-:Y:S01]  /*1230*/  STS.U16 [R41+0x100], R10 ;  /* 0x0001000a29007388 */ /* 0x000fe20000000400 */
[----:B------:R-:W-:-:S03]  /*1240*/  LEA.HI.SX32 R5, R5, R20, 0x1b ;  /* 0x0000001405057211 */ /* 0x000fc600078fdaff */
[----:B------:R0:W-:Y:S01]  /*1250*/  STS.U16 [R42+0x140], R11 ;  /* 0x0001400b2a007388 */ /* 0x0001e20000000400 */
[----:B--2---:R-:W-:-:S03]  /*1260*/  IADD3 R9, R20, 0x1a0, RZ ;  /* 0x000001a014097810 */ /* 0x004fc60007ffe0ff */
[----:B------:R-:W-:Y:S01]  /*1270*/  STS.U16 [R43+0x180], R12 ;  /* 0x0001800c2b007388 */ /* 0x000fe20000000400 */
[-C--:B------:R-:W-:Y:S02]  /*1280*/  LEA.HI.SX32 R9, R9, R20.reuse, 0x1b ;  /* 0x0000001409097211 */ /* 0x080fe400078fdaff */
[----:B0-----:R-:W-:Y:S01]  /*1290*/  IADD3 R11, R20, 0x1c0, RZ ;  /* 0x000001c0140b7810 */ /* 0x001fe20007ffe0ff */
[----:B------:R-:W-:Y:S01]  /*12a0*/  STS.U16 [R44+0x1c0], R13 ;  /* 0x0001c00d2c007388 */ /* 0x000fe20000000400 */
[----:B------:R-:W-:Y:S02]  /*12b0*/  IMAD.SHL.U32 R49, R5, 0x2, RZ ;  /* 0x0000000205317824 */ /* 0x000fe400078e00ff */
[----:B------:R-:W-:Y:S01]  /*12c0*/  LEA.HI.SX32 R11, R11, R20, 0x1b ;  /* 0x000000140b0b7211 */ /* 0x000fe200078fdaff */
[----:B------:R-:W-:Y:S04]  /*12d0*/  STS.U16 [R45+0x200], R14 ;  /* 0x0002000e2d007388 */ /* 0x000fe80000000400 */
[----:B------:R-:W-:Y:S01]  /*12e0*/  STS.U16 [R46+0x240], R15 ;  /* 0x0002400f2e007388 */ /* 0x000fe20000000400 */
[----:B------:R-:W-:-:S03]  /*12f0*/  SHF.L.U32 R51, R11, 0x1, RZ ;  /* 0x000000010b337819 */ /* 0x000fc600000006ff */
[----:B------:R0:W-:Y:S04]  /*1300*/  STS.U16 [R47+0x280], R50 ;  /* 0x000280322f007388 */ /* 0x0001e80000000400 */
[----:B------:R2:W-:Y:S01]  /*1310*/  STS.U16 [R48+0x2c0], R55 ;  /* 0x0002c03730007388 */ /* 0x0005e20000000400 */
[----:B0-----:R-:W-:Y:S02]  /*1320*/  SHF.L.U32 R50, R9, 0x1, RZ ;  /* 0x0000000109327819 */ /* 0x001fe400000006ff */
[----:B--2---:R-:W-:Y:S01]  /*1330*/  LEA.HI.SX32 R55, R2, R2, 0x1b ;  /* 0x0000000202377211 */ /* 0x004fe200078fdaff */
[----:B------:R-:W-:Y:S03]  /*1340*/  STS.U16 [R49+0x300], R56 ;  /* 0x0003003831007388 */ /* 0x000fe60000000400 */
[----:B------:R-:W-:Y:S01]  /*1350*/  SHF.L.U32 R55, R55, 0x1, RZ ;  /* 0x0000000137377819 */ /* 0x000fe200000006ff */
        /* <DEDUP_REMOVED lines=21> */
[----:B------:R-:W-:Y:S01]  /*14b0*/  IADD3.X R5, R53, UR25, RZ, P0, !PT ;  /* 0x0000001935057c10 */ /* 0x000fe200087fe4ff */
[----:B------:R-:W-:Y:S01]  /*14c0*/  BAR.SYNC.DEFER_BLOCKING 0x0 ;  /* 0x0000000000007b1d */ /* 0x000fe20000010000 */
[----:B------:R-:W-:Y:S02]  /*14d0*/  ISETP.GE.AND P0, PT, R22, UR29, PT ;  /* 0x0000001d16007c0c */ /* 0x000fe4000bf06270 */
[----:B------:R-:W-:Y:S02]  /*14e0*/  PRMT R15, RZ, 0x7610, R15 ;  /* 0x00007610ff0f7816 */ /* 0x000fe4000000000f */
[----:B------:R-:W-:-:S04]  /*14f0*/  LEA R10, P1, R6, UR26, 0x1 ;  /* 0x0000001a060a7c11 */ /* 0x000fc8000f8208ff */
[----:B------:R-:W-:-:S05]  /*1500*/  LEA.HI.X R11, R6, UR27, R7, 0x1, P1 ;  /* 0x0000001b060b7c11 */ /* 0x000fca00088f0c07 */
[----:B------:R-:W2:Y:S01]  /*1510*/  @!P0 LDG.E.U16 R3, [R4.64+0x40] ;  /* 0x0000402004038981 */ /* 0x000ea2000c1e1500 */
[----:B------:R-:W-:Y:S02]  /*1520*/  ISETP.GE.AND P0, PT, R28, UR29, PT ;  /* 0x0000001d1c007c0c */ /* 0x000fe4000bf06270 */
[----:B------:R-:W-:Y:S01]  /*1530*/  ISETP.GE.AND P1, PT, R6, UR29, PT ;  /* 0x0000001d06007c0c */ /* 0x000fe2000bf26270 */
[----:B------:R-:W3:Y:S01]  /*1540*/  @!P5 LDG.E.U16 R72, [R4.64+0x180] ;  /* 0x000180200448d981 */ /* 0x000ee2000c1e1500 */
[----:B------:R-:W-:-:S09]  /*1550*/  PRMT R8, RZ, 0x7610, R8 ;  /* 0x00007610ff087816 */ /* 0x000fd20000000008 */
[----:B------:R-:W4:Y:S01]  /*1560*/  @!P0 LDG.E.U16 R15, [R4.64+0x1c0] ;  /* 0x0001c020040f8981 */ /* 0x000f22000c1e1500 */
[----:B------:R-:W-:Y:S02]  /*1570*/  ISETP.GE.AND P0, PT, R29, UR29, PT ;  /* 0x0000001d1d007c0c */ /* 0x000fe4000bf06270 */
[----:B------:R-:W-:Y:S01]  /*1580*/  PRMT R14, RZ, 0x7610, R14 ;  /* 0x00007610ff0e7816 */ /* 0x000fe2000000000e */
[----:B------:R-:W5:Y:S01]  /*1590*/  @!P1 LDG.E.U16 R8, [R4.64] ;  /* 0x0000002004089981 */ /* 0x000f62000c1e1500 */
[----:B------:R-:W-:Y:S02]  /*15a0*/  PRMT R9, RZ, 0x7610, R9 ;  /* 0x00007610ff097816 */ /* 0x000fe40000000009 */
[----:B------:R-:W-:Y:S02]  /*15b0*/  PRMT R12, RZ, 0x7610, R12 ;  /* 0x00007610ff0c7816 */ /* 0x000fe4000000000c */
[----:B------:R-:W-:Y:S01]  /*15c0*/  PRMT R13, RZ, 0x7610, R13 ;  /* 0x00007610ff0d7816 */ /* 0x000fe2000000000d */
[----:B------:R-:W3:Y:S01]  /*15d0*/  @!P2 LDG.E.U16 R14, [R4.64+0x100] ;  /* 0x00010020040ea981 */ /* 0x000ee2000c1e1500 */
[----:B------:R-:W-:-:S03]  /*15e0*/  ISETP.GE.AND P1, PT, R31, UR29, PT ;  /* 0x0000001d1f007c0c */ /* 0x000fc6000bf26270 */
[----:B------:R-:W3:Y:S01]  /*15f0*/  @!P0 LDG.E.U16 R74, [R4.64+0x200] ;  /* 0x00020020044a8981 */ /* 0x000ee2000c1e1500 */
[----:B------:R-:W-:Y:S02]  /*1600*/  ISETP.GE.AND P0, PT, R30, UR29, PT ;  /* 0x0000001d1e007c0c */ /* 0x000fe4000bf06270 */
[----:B------:R-:W-:Y:S01]  /*1610*/  ISETP.GE.AND P2, PT, R32, UR29, PT ;  /* 0x0000001d20007c0c */ /* 0x000fe2000bf46270 */
[----:B------:R-:W3:Y:S01]  /*1620*/  @!P3 LDG.E.U16 R9, [R4.64+0xc0] ;  /* 0x0000c0200409b981 */ /* 0x000ee2000c1e1500 */
[----:B------:R-:W-:-:S03]  /*1630*/  ISETP.GE.AND P3, PT, R33, UR29, PT ;  /* 0x0000001d21007c0c */ /* 0x000fc6000bf66270 */
[----:B------:R-:W3:Y:S01]  /*1640*/  @!P4 LDG.E.U16 R12, [R4.64+0x80] ;  /* 0x00008020040cc981 */ /* 0x000ee2000c1e1500 */
[----:B------:R-:W-:Y:S02]  /*1650*/  ISETP.GE.AND P4, PT, R34, UR29, PT ;  /* 0x0000001d22007c0c */ /* 0x000fe4000bf86270 */
[----:B------:R-:W-:Y:S01]  /*1660*/  ISETP.GE.AND P5, PT, R35, UR29, PT ;  /* 0x0000001d23007c0c */ /* 0x000fe2000bfa6270 */
[----:B------:R-:W4:Y:S01]  /*1670*/  @!P6 LDG.E.U16 R13, [R4.64+0x140] ;  /* 0x00014020040de981 */ /* 0x000f22000c1e1500 */
[----:B------:R-:W-:Y:S02]  /*1680*/  ISETP.GE.AND P6, PT, R36, UR29, PT ;  /* 0x0000001d24007c0c */ /* 0x000fe4000bfc6270 */
        /* <DEDUP_REMOVED lines=23> */
[----:B--2---:R-:W-:Y:S04]  /*1800*/  STS.U16 [R38+0x40], R3 ;  /* 0x0000400326007388 */ /* 0x004fe80000000400 */
[----:B---3--:R-:W-:Y:S04]  /*1810*/  STS.U16 [R39+0x80], R12 ;  /* 0x0000800c27007388 */ /* 0x008fe80000000400 */
[----:B------:R-:W-:Y:S04]  /*1820*/  STS.U16 [R40+0xc0], R9 ;  /* 0x0000c00928007388 */ /* 0x000fe80000000400 */
        /* <DEDUP_REMOVED lines=13> */
[----:B------:R-:W4:Y:S04]  /*1900*/  LDS.U16 R12, [R55] ;  /* 0x00000000370c7984 */ /* 0x000f280000000400 */
[----:B------:R-:W5:Y:S04]  /*1910*/  LDS.U16 R13, [R55+0x2] ;  /* 0x00000200370d7984 */ /* 0x000f680000000400 */
[----:B------:R-:W1:Y:S04]  /*1920*/  LDS.U16 R14, [R55+0x4] ;  /* 0x00000400370e7984 */ /* 0x000e680000000400 */
[----:B------:R-:W0:Y:S04]  /*1930*/  LDS.U16 R15, [R55+0x6] ;  /* 0x00000600370f7984 */ /* 0x000e280000000400 */
[----:B------:R-:W0:Y:S04]  /*1940*/  LDS.U16 R71, [R55+0x8] ;  /* 0x0000080037477984 */ /* 0x000e280000000400 */
        /* <DEDUP_REMOVED lines=13> */
[----:B--2---:R-:W-:-:S03]  /*1a20*/  PRMT R75, RZ, 0x7610, R75 ;  /* 0x00007610ff4b7816 */ /* 0x004fc6000000004b */
[----:B------:R-:W2:Y:S01]  /*1a30*/  @!P0 LDG.E.U16 R84, [R10.64] ;  /* 0x000000200a548981 */ /* 0x000ea2000c1e1500 */
[----:B------:R-:W-:-:S03]  /*1a40*/  ISETP.GE.AND P0, PT, R23, UR29, PT ;  /* 0x0000001d17007c0c */ /* 0x000fc6000bf06270 */
[----:B------:R-:W2:Y:S01]  /*1a50*/  @!P1 LDG.E.U16 R75, [R10.64+0x40] ;  /* 0x000040200a4b9981 */ /* 0x000ea2000c1e1500 */
[----:B------:R-:W-:Y:S02]  /*1a60*/  ISETP.GE.AND P1, PT, R24, UR29, PT ;  /* 0x0000001d18007c0c */ /* 0x000fe4000bf26270 */
[----:B------:R-:W-:Y:S01]  /*1a70*/  PRMT R76, RZ, 0x7610, R76 ;  /* 0x00007610ff4c7816 */ /* 0x000fe2000000004c */
[----:B------:R-:W2:Y:S01]  /*1a80*/  @!P3 LDG.E.U16 R92, [R10.64+0x300] ;  /* 0x000300200a5cb981 */ /* 0x000ea2000c1e1500 */
[----:B---3--:R-:W-:-:S03]  /*1a90*/  PRMT R77, RZ, 0x7610, R77 ;  /* 0x00007610ff4d7816 */ /* 0x008fc6000000004d */
[----:B------:R-:W3:Y:S04]  /*1aa0*/  @!P4 LDG.E.U16 R91, [R10.64+0x340] ;  /* 0x000340200a5bc981 */ /* 0x000ee8000c1e1500 */
[----:B------:R-:W3:Y:S01]  /*1ab0*/  @!P0 LDG.E.U16 R74, [R10.64+0x80] ;  /* 0x000080200a4a8981 */ /* 0x000ee2000c1e1500 */
[----:B------:R-:W-:-:S03]  /*1ac0*/  ISETP.GE.AND P0, PT, R25, UR29, PT ;  /* 0x0000001d19007c0c */ /* 0x000fc6000bf06270 */
[----:B------:R-:W3:Y:S01]  /*1ad0*/  @!P1 LDG.E.U16 R77, [R10.64+0xc0] ;  /* 0x0000c0200a4d9981 */ /* 0x000ee2000c1e1500 */
[----:B------:R-:W-:-:S03]  /*1ae0*/  ISETP.GE.AND P1, PT, R26, UR29, PT ;  /* 0x0000001d1a007c0c */ /* 0x000fc6000bf26270 */
[----:B------:R-:W3:Y:S04]  /*1af0*/  @!P5 LDG.E.U16 R94, [R10.64+0x380] ;  /* 0x000380200a5ed981 */ /* 0x000ee8000c1e1500 */
[----:B------:R-:W3:Y:S04]  /*1b00*/  @!P6 LDG.E.U16 R93, [R10.64+0x3c0] ;  /* 0x0003c0200a5de981 */ /* 0x000ee8000c1e1500 */
[----:B------:R-:W3:Y:S01]  /*1b10*/  @!P0 LDG.E.U16 R76, [R10.64+0x100] ;  /* 0x000100200a4c8981 */ /* 0x000ee2000c1e1500 */
[----:B------:R-:W-:-:S03]  /*1b20*/  ISETP.GE.AND P0, PT, R27, UR29, PT ;  /* 0x0000001d1b007c0c */ /* 0x000fc6000bf06270 */
[----:B------:R-:W3:Y:S01]  /*1b30*/  @!P1 LDG.E.U16 R83, [R10.64+0x140] ;  /* 0x000140200a539981 */ /* 0x000ee2000c1e1500 */
[----:B------:R-:W-:-:S09]  /*1b40*/  ISETP.GE.AND P1, PT, R28, UR29, PT ;  /* 0x0000001d1c007c0c */ /* 0x000fd2000bf26270 */
[----:B------:R-:W3:Y:S01]  /*1b50*/  @!P0 LDG.E.U16 R86, [R10.64+0x180] ;  /* 0x000180200a568981 */ /* 0x000ee2000c1e1500 */
[----:B------:R-:W-:-:S03]  /*1b60*/  ISETP.GE.AND P0, PT, R29, UR29, PT ;  /* 0x0000001d1d007c0c */ /* 0x000fc6000bf06270 */
[----:B------:R-:W3:Y:S01]  /*1b70*/  @!P1 LDG.E.U16 R85, [R10.64+0x1c0] ;  /* 0x0001c0200a559981 */ /* 0x000ee2000c1e1500 */
[----:B------:R-:W-:-:S09]  /*1b80*/  ISETP.NE.AND P1, PT, R87, RZ, PT ;  /* 0x000000ff5700720c */ /* 0x000fd20003f25270 */
[----:B------:R-:W3:Y:S01]  /*1b90*/  @!P0 LDG.E.U16 R88, [R10.64+0x200] ;  /* 0x000200200a588981 */ /* 0x000ee2000c1e1500 */
[----:B------:R-:W-:Y:S02]  /*1ba0*/  ISETP.NE.AND P0, PT, R89, RZ, PT ;  /* 0x000000ff5900720c */ /* 0x000fe40003f05270 */
[----:B------:R-:W-:Y:S01]  /*1bb0*/  PRMT R87, RZ, 0x7610, R87 ;  /* 0x00007610ff577816 */ /* 0x000fe20000000057 */
[----:B------:R-:W3:Y:S01]  /*1bc0*/  @!P1 LDG.E.U16 R90, [R10.64+0x280] ;  /* 0x000280200a5a9981 */ /* 0x000ee2000c1e1500 */
[----:B------:R-:W-:-:S06]  /*1bd0*/  PRMT R89, RZ, 0x7610, R89 ;  /* 0x00007610ff597816 */ /* 0x000fcc0000000059 */
[----:B------:R-:W3:Y:S04]  /*1be0*/  @!P2 LDG.E.U16 R89, [R10.64+0x2c0] ;  /* 0x0002c0200a59a981 */ /* 0x000ee8000c1e1500 */
[----:B------:R-:W3:Y:S01]  /*1bf0*/  @!P0 LDG.E.U16 R87, [R10.64+0x240] ;  /* 0x000240200a578981 */ /* 0x000ee2000c1e1500 */
[----:B----4-:R-:W-:Y:S02]  /*1c00*/  PRMT R12, RZ, 0x5410, R12 ;  /* 0x00005410ff0c7816 */ /* 0x010fe4000000000c */
[----:B-----5:R-:W-:Y:S02]  /*1c10*/  PRMT R13, RZ, 0x5410, R13 ;  /* 0x00005410ff0d7816 */ /* 0x020fe4000000000d */
[----:B-1----:R-:W-:Y:S02]  /*1c20*/  PRMT R14, RZ, 0x5410, R14 ;  /* 0x00005410ff0e7816 */ /* 0x002fe4000000000e */
[----:B------:R-:W-:Y:S01]  /*1c30*/  PRMT R15, RZ, 0x5410, R15 ;  /* 0x00005410ff0f7816 */ /* 0x000fe2000000000f */
[----:B------:R-:W-:Y:S01]  /*1c40*/  BSSY B0, `(.L_x_5405) ;  /* 0x0000043000007945 */ /* 0x000fe20003800000 */
[----:B------:R-:W-:Y:S01]  /*1c50*/  ISETP.GE.AND P0, PT, R6, UR29, PT ;  /* 0x0000001d06007c0c */ /* 0x000fe2000bf06270 */
[----:B--2---:R-:W-:Y:S04]  /*1c60*/  STS.U16 [R37], R84 ;  /* 0x0000005425007388 */ /* 0x004fe80000000400 */
[----:B------:R0:W-:Y:S02]  /*1c70*/  STS.U16 [R38+0x40], R75 ;  /* 0x0000404b26007388 */ /* 0x0001e40000000400 */
[----:B0-----:R-:W-:Y:S01]  /*1c80*/  PRMT R75, RZ, 0x5410, R71 ;  /* 0x00005410ff4b7816 */ /* 0x001fe20000000047 */
[----:B------:R-:W-:Y:S01]  /*1c90*/  FADD.FTZ R71, R12, UR5 ;  /* 0x000000050c477e21 */ /* 0x000fe20008010000 */
[----:B---3--:R-:W-:Y:S04]  /*1ca0*/  STS.U16 [R39+0x80], R74 ;  /* 0x0000804a27007388 */ /* 0x008fe80000000400 */
[----:B------:R0:W-:Y:S01]  /*1cb0*/  STS.U16 [R40+0xc0], R77 ;  /* 0x0000c04d28007388 */ /* 0x0001e20000000400 */
[----:B------:R-:W-:Y:S01]  /*1cc0*/  FSETP.GTU.FTZ.AND P5, PT, R71, 20, PT ;  /* 0x41a000004700780b */ /* 0x000fe20003fbc000 */
[----:B------:R-:W-:-:S02]  /*1cd0*/  FADD.FTZ R75, R75, UR5 ;  /* 0x000000054b4b7e21 */ /* 0x000fc40008010000 */
[----:B------:R1:W-:Y:S04]  /*1ce0*/  STS.U16 [R41+0x100], R76 ;  /* 0x0001004c29007388 */ /* 0x0003e80000000400 */
[----:B------:R2:W-:Y:S01]  /*1cf0*/  STS.U16 [R42+0x140], R83 ;  /* 0x000140532a007388 */ /* 0x0005e20000000400 */
[----:B0-----:R-:W-:Y:S02]  /*1d00*/  PRMT R77, RZ, 0x5410, R73 ;  /* 0x00005410ff4d7816 */ /* 0x001fe40000000049 */
[----:B-1----:R-:W-:Y:S01]  /*1d10*/  PRMT R76, RZ, 0x5410, R72 ;  /* 0x00005410ff4c7816 */ /* 0x002fe20000000048 */
[----:B------:R2:W-:Y:S04]  /*1d20*/  STS.U16 [R43+0x180], R86 ;  /* 0x000180562b007388 */ /* 0x0005e80000000400 */
[----:B------:R2:W-:Y:S01]  /*1d30*/  STS.U16 [R44+0x1c0], R85 ;  /* 0x0001c0552c007388 */ /* 0x0005e20000000400 */
[----:B------:R-:W-:-:S02]  /*1d40*/  FADD.FTZ R72, R13, UR5 ;  /* 0x000000050d487e21 */ /* 0x000fc40008010000 */
[----:B------:R-:W-:Y:S01]  /*1d50*/  FADD.FTZ R73, R14, UR5 ;  /* 0x000000050e497e21 */ /* 0x000fe20008010000 */
[----:B------:R2:W-:Y:S01]  /*1d60*/  STS.U16 [R45+0x200], R88 ;  /* 0x000200582d007388 */ /* 0x0005e20000000400 */
[----:B------:R-:W-:Y:S02]  /*1d70*/  FADD.FTZ R74, R15, UR5 ;  /* 0x000000050f4a7e21 */ /* 0x000fe40008010000 */
[----:B------:R-:W-:Y:S01]  /*1d80*/  FADD.FTZ R76, R76, UR5 ;  /* 0x000000054c4c7e21 */ /* 0x000fe20008010000 */
[----:B------:R-:W-:Y:S01]  /*1d90*/  FSETP.GTU.FTZ.AND P4, PT, R72, 20, PT ;  /* 0x41a000004800780b */ /* 0x000fe20003f9c000 */
[----:B------:R-:W-:Y:S01]  /*1da0*/  FADD.FTZ R77, R77, UR5 ;  /* 0x000000054d4d7e21 */ /* 0x000fe20008010000 */
[----:B------:R2:W-:Y:S04]  /*1db0*/  STS.U16 [R46+0x240], R87 ;  /* 0x000240572e007388 */ /* 0x0005e80000000400 */
[----:B------:R2:W-:Y:S04]  /*1dc0*/  STS.U16 [R47+0x280], R90 ;  /* 0x0002805a2f007388 */ /* 0x0005e80000000400 */
[----:B------:R2:W-:Y:S04]  /*1dd0*/  STS.U16 [R48+0x2c0], R89 ;  /* 0x0002c05930007388 */ /* 0x0005e80000000400 */
[----:B------:R2:W-:Y:S04]  /*1de0*/  STS.U16 [R49+0x300], R92 ;  /* 0x0003005c31007388 */ /* 0x0005e80000000400 */
[----:B------:R2:W-:Y:S04]  /*1df0*/  STS.U16 [R50+0x340], R91 ;  /* 0x0003405b32007388 */ /* 0x0005e80000000400 */
[----:B------:R2:W-:Y:S04]  /*1e00*/  STS.U16 [R51+0x380], R94 ;  /* 0x0003805e33007388 */ /* 0x0005e80000000400 */
[----:B------:R2:W-:Y:S01]  /*1e10*/  STS.U16 [R52+0x3c0], R93 ;  /* 0x0003c05d34007388 */ /* 0x0005e20000000400 */
[----:B------:R-:W-:-:S02]  /*1e20*/  FSETP.GTU.FTZ.AND P3, PT, R73, 20, PT ;  /* 0x41a000004900780b */ /* 0x000fc40003f7c000 */
[----:B------:R-:W-:Y:S02]  /*1e30*/  FSETP.GTU.FTZ.AND P2, PT, R74, 20, PT ;  /* 0x41a000004a00780b */ /* 0x000fe40003f5c000 */
[----:B------:R-:W-:Y:S02]  /*1e40*/  FSETP.GTU.FTZ.AND P1, PT, R75, 20, PT ;  /* 0x41a000004b00780b */ /* 0x000fe40003f3c000 */
[----:B------:R-:W-:Y:S01]  /*1e50*/  FSETP.GTU.FTZ.AND P6, PT, R76, 20, PT ;  /* 0x41a000004c00780b */ /* 0x000fe20003fdc000 */
[----:B------:R-:W-:-:S06]  /*1e60*/  NOP ;  /* 0x0000000000007918 */ /* 0x000fcc0000000000 */
[----:B------:R-:W-:Y:S05]  /*1e70*/  @P5 BRA `(.L_x_5406) ;  /* 0x000001f000005947 */ /* 0x000fea0003800000 */
[----:B--2---:R-:W-:Y:S01]  /*1e80*/  FMUL.FTZ R71, R71, 1.4426950216293334961 ;  /* 0x3fb8aa3b47477820 */ /* 0x004fe20000410000 */
        /* <DEDUP_REMOVED lines=30> */
.L_x_5406:
[----:B--2---:R-:W-:Y:S05]  /*2070*/  BSYNC B0 ;  /* 0x0000000000007941 */ /* 0x004fea0003800000 */
.L_x_5405:
        /* <DEDUP_REMOVED lines=36> */
.L_x_5408:
[----:B------:R-:W-:Y:S05]  /*22c0*/  BSYNC B0 ;  /* 0x0000000000007941 */ /* 0x000fea0003800000 */
.L_x_5407:
        /* <DEDUP_REMOVED lines=36> */
.L_x_5410:
[----:B------:R-:W-:Y:S05]  /*2510*/  BSYNC B0 ;  /* 0x0000000000007941 */ /* 0x000fea0003800000 */
.L_x_5409:
        /* <DEDUP_REMOVED lines=36> */
.L_x_5412:
[----:B------:R-:W-:Y:S05]  /*2760*/  BSYNC B0 ;  /* 0x0000000000007941 */ /* 0x000fea0003800000 */
.L_x_5411:
        /* <DEDUP_REMOVED lines=36> */
.L_x_5414:
[----:B------:R-:W-:Y:S05]  /*29b0*/  BSYNC B0 ;  /* 0x0000000000007941 */ /* 0x000fea0003800000 */
.L_x_5413:
        /* <DEDUP_REMOVED lines=36> */
.L_x_5416:
[----:B------:R-:W-:Y:S05]  /*2c00*/  BSYNC B0 ;  /* 0x0000000000007941 */ /* 0x000fea0003800000 */
.L_x_5415:
        /* <DEDUP_REMOVED lines=36> */
.L_x_5418:
[----:B------:R-:W-:Y:S05]  /*2e50*/  BSYNC B0 ;  /* 0x0000000000007941 */ /* 0x000fea0003800000 */
.L_x_5417:
        /* <DEDUP_REMOVED lines=36> */
.L_x_5420:
[----:B------:R-:W-:Y:S05]  /*30a0*/  BSYNC B0 ;  /* 0x0000000000007941 */ /* 0x000fea0003800000 */
.L_x_5419:
        /* <DEDUP_REMOVED lines=36> */
.L_x_5422:
[----:B------:R-:W-:Y:S05]  /*32f0*/  BSYNC B0 ;  /* 0x0000000000007941 */ /* 0x000fea0003800000 */
.L_x_5421:
        /* <DEDUP_REMOVED lines=36> */
.L_x_5424:
[----:B------:R-:W-:Y:S05]  /*3540*/  BSYNC B0 ;  /* 0x0000000000007941 */ /* 0x000fea0003800000 */
.L_x_5423:
[----:B------:R-:W-:Y:S01]  /*3550*/  USHF.R.S32.HI UR38, URZ, 0x1f, UR37 ;  /* 0x0000001f3f267899 */ /* 0x000fe20008011425 */
        /* <DEDUP_REMOVED lines=34> */
.L_x_5426:
[----:B------:R-:W-:Y:S05]  /*3780*/  BSYNC B0 ;  /* 0x0000000000007941 */ /* 0x000fea0003800000 */
.L_x_5425:
        /* <DEDUP_REMOVED lines=33> */
.L_x_5428:
[----:B------:R-:W-:Y:S05]  /*39a0*/  BSYNC B0 ;  /* 0x0000000000007941 */ /* 0x000fea0003800000 */
.L_x_5427:
        /* <DEDUP_REMOVED lines=33> */
.L_x_5430:
[----:B------:R-:W-:Y:S05]  /*3bc0*/  BSYNC B0 ;  /* 0x0000000000007941 */ /* 0x000fea0003800000 */
.L_x_5429:
        /* <DEDUP_REMOVED lines=33> */
.L_x_5432:
[----:B------:R-:W-:Y:S05]  /*3de0*/  BSYNC B0 ;  /* 0x0000000000007941 */ /* 0x000fea0003800000 */
.L_x_5431:
        /* <DEDUP_REMOVED lines=33> */
.L_x_5434:
[----:B------:R-:W-:Y:S05]  /*4000*/  BSYNC B0 ;  /* 0x0000000000007941 */ /* 0x000fea0003800000 */
.L_x_5433:
        /* <DEDUP_REMOVED lines=33> */
.L_x_5436:
[----:B------:R-:W-:Y:S05]  /*4220*/  BSYNC B0 ;  /* 0x0000000000007941 */ /* 0x000fea0003800000 */
.L_x_5435:
[----:B------:R-:W-:Y:S01]  /*4230*/  ULDC.64 UR8, c[0x0][0x1f0] ;  /* 0x00007c0000087ab9 */ /* 0x000fe20000000a00 */
[----:B------:R-:W-:Y:S01]  /*4240*/  MOV R2, UR37 ;  /* 0x0000002500027c02 */ /* 0x000fe20008000f00 */
[----:B------:R-:W-:Y:S01]  /*4250*/  UIMAD UR7, UR36, UR8, URZ ;  /* 0x00000008240772a4 */ /* 0x000fe2000f8e023f */
[----:B------:R-:W-:Y:S01]  /*4260*/  MOV R3, UR38 ;  /* 0x0000002600037c02 */ /* 0x000fe20008000f00 */
[----:B------:R-:W-:Y:S01]  /*4270*/  UIMAD.WIDE.U32 UR30, UR35, UR8, URZ ;  /* 0x00000008231e72a5 */ /* 0x000fe2000f8e003f */
[----:B------:R-:W-:Y:S01]  /*4280*/  MOV R11, UR35 ;  /* 0x00000023000b7c02 */ /* 0x000fe20008000f00 */
[----:B------:R-:W-:Y:S01]  /*4290*/  UIMAD UR34, UR35, UR9, UR7 ;  /* 0x00000009232272a4 */ /* 0x000fe2000f8e0207 */
[----:B------:R-:W-:Y:S01]  /*42a0*/  MOV R9, UR38 ;  /* 0x0000002600097c02 */ /* 0x000fe20008000f00 */
[----:B------:R-:W-:Y:S01]  /*42b0*/  IMAD.U32 R8, RZ, RZ, UR37 ;  /* 0x00000025ff087e24 */ /* 0x000fe2000f8e00ff */
[----:B------:R-:W-:Y:S01]  /*42c0*/  ULDC.64 UR8, c[0x0][0x200] ;  /* 0x0000800000087ab9 */ /* 0x000fe20000000a00 */
[C---:B------:R-:W-:Y:S01]  /*42d0*/  @!P0 IMAD.WIDE.U32 R2, R11.reuse, c[0x0][0x1f0], R2 ;  /* 0x00007c000b028a25 */ /* 0x040fe200078e0002 */
[----:B------:R-:W-:Y:S01]  /*42e0*/  UIMAD UR7, UR36, UR8, URZ ;  /* 0x00000008240772a4 */ /* 0x000fe2000f8e023f */
[----:B------:R-:W-:Y:S01]  /*42f0*/  LDS.U16 R113, [R55] ;  /* 0x0000000037717984 */ /* 0x000fe20000000400 */
[----:B------:R-:W-:Y:S01]  /*4300*/  ULDC.64 UR20, c[0x0][0x1f8] ;  /* 0x00007e0000147ab9 */ /* 0x000fe20000000a00 */
[----:B------:R-:W-:Y:S01]  /*4310*/  @!P0 IMAD.WIDE.U32 R8, R11, c[0x0][0x200], R8 ;  /* 0x000080000b088a25 */ /* 0x000fe200078e0008 */
[----:B------:R-:W-:Y:S01]  /*4320*/  UIMAD UR40, UR35, UR9, UR7 ;  /* 0x00000009232872a4 */ /* 0x000fe2000f8e0207 */
[----:B------:R-:W-:Y:S01]  /*4330*/  @!P0 IADD3 R3, R3, UR34, RZ ;  /* 0x0000002203038c10 */ /* 0x000fe2000fffe0ff */
[----:B------:R-:W-:Y:S01]  /*4340*/  UIMAD UR39, UR17, UR20, URZ ;  /* 0x00000014112772a4 */ /* 0x000fe2000f8e023f */
[----:B------:R-:W-:Y:S01]  /*4350*/  MOV R11, UR16 ;  /* 0x00000010000b7c02 */ /* 0x000fe20008000f00 */
[----:B------:R-:W-:Y:S01]  /*4360*/  UIMAD.WIDE.U32 UR18, UR35, UR8, URZ ;  /* 0x00000008231272a5 */ /* 0x000fe2000f8e003f */
[----:B------:R-:W-:Y:S01]  /*4370*/  LDS.U16 R114, [R55+0x2] ;  /* 0x0000020037727984 */ /* 0x000fe20000000400 */
[----:B------:R-:W-:Y:S01]  /*4380*/  UIMAD UR39, UR16, UR21, UR39 ;  /* 0x00000015102772a4 */ /* 0x000fe2000f8e0227 */
[----:B------:R-:W-:Y:S01]  /*4390*/  @!P0 IADD3 R9, R9, UR40, RZ ;  /* 0x0000002809098c10 */ /* 0x000fe2000fffe0ff */
[----:B------:R-:W-:Y:S01]  /*43a0*/  ULDC.64 UR8, c[0x0][0x208] ;  /* 0x0000820000087ab9 */ /* 0x000fe20000000a00 */
[C---:B------:R-:W-:Y:S01]  /*43b0*/  @!P0 IMAD.WIDE.U32 R2, R11.reuse, c[0x0][0x1f8], R2 ;  /* 0x00007e000b028a25 */ /* 0x040fe200078e0002 */
[----:B------:R-:W-:Y:S01]  /*43c0*/  ULDC UR7, c[0x0][0x174] ;  /* 0x00005d0000077ab9 */ /* 0x000fe20000000800 */
[----:B------:R-:W-:Y:S01]  /*43d0*/  LDS.U16 R115, [R55+0x4] ;  /* 0x0000040037737984 */ /* 0x000fe20000000400 */
[----:B------:R-:W-:Y:S01]  /*43e0*/  UIMAD UR21, UR17, UR8, URZ ;  /* 0x00000008111572a4 */ /* 0x000fe2000f8e023f */
[----:B------:R-:W-:Y:S01]  /*43f0*/  @!P0 IMAD.WIDE.U32 R8, R11, c[0x0][0x208], R8 ;  /* 0x000082000b088a25 */ /* 0x000fe200078e0008 */
[----:B------:R-:W-:Y:S01]  /*4400*/  UIADD3 UR31, UR31, UR34, URZ ;  /* 0x000000221f1f7290 */ /* 0x000fe2000fffe03f */
[C---:B------:R-:W-:Y:S01]  /*4410*/  @!P0 IADD3 R12, P1, R6.reuse, R2, RZ ;  /* 0x00000002060c8210 */ /* 0x040fe20007f3e0ff */
[----:B------:R-:W-:Y:S01]  /*4420*/  UIADD3 UR7, UR6, -UR7, URZ ;  /* 0x8000000706077290 */ /* 0x000fe2000fffe03f */
[C---:B------:R-:W-:Y:S01]  /*4430*/  LEA R2, P2, R6.reuse, c[0x0][0x258], 0x1 ;  /* 0x0000960006027a11 */ /* 0x040fe200078408ff */
[----:B------:R-:W-:Y:S01]  /*4440*/  UIADD3 UR19, UR19, UR40, URZ ;  /* 0x0000002813137290 */ /* 0x000fe2000fffe03f */
[C---:B------:R-:W-:Y:S01]  /*4450*/  @!P0 IADD3.X R13, R7.reuse, UR39, R3, P1, !PT ;  /* 0x00000027070d8c10 */ /* 0x040fe20008ffe403 */
[----:B------:R-:W-:Y:S01]  /*4460*/  UIMAD UR34, UR16, UR9, UR21 ;  /* 0x00000009102272a4 */ /* 0x000fe2000f8e0215 */
[C---:B------:R-:W-:Y:S01]  /*4470*/  @!P0 IADD3 R10, P1, R6.reuse, R8, RZ ;  /* 0x00000008060a8210 */ /* 0x040fe20007f3e0ff */
[----:B------:R-:W-:Y:S01]  /*4480*/  UIMAD.WIDE.U32 UR20, UR16, UR20, UR30 ;  /* 0x00000014101472a5 */ /* 0x000fe2000f8e001e */
[----:B------:R-:W-:Y:S01]  /*4490*/  LEA.HI.X R3, R6, c[0x0][0x25c], R7, 0x1, P2 ;  /* 0x0000970006037a11 */ /* 0x000fe200010f0c07 */
[----:B------:R-:W-:Y:S01]  /*44a0*/  UIMAD UR30, UR7, -0x200, URZ ;  /* 0xfffffe00071e78a4 */ /* 0x000fe2000f8e023f */
[----:B------:R-:W-:Y:S01]  /*44b0*/  @!P0 LEA R8, P3, R10, c[0x0][0x258], 0x1 ;  /* 0x000096000a088a11 */ /* 0x000fe200078608ff */
[----:B------:R-:W-:Y:S01]  /*44c0*/  UIMAD.WIDE.U32 UR8, UR16, UR8, UR18 ;  /* 0x00000008100872a5 */ /* 0x000fe2000f8e0012 */
[----:B------:R-:W-:Y:S01]  /*44d0*/  @!P0 IADD3.X R9, R7, UR34, R9, P1, !PT ;  /* 0x0000002207098c10 */ /* 0x000fe20008ffe409 */
[----:B------:R-:W-:Y:S01]  /*44e0*/  USHF.R.S32.HI UR31, URZ, 0x1f, UR30 ;  /* 0x0000001f3f1f7899 */ /* 0x000fe2000801141e */
[----:B------:R-:W-:Y:S01]  /*44f0*/  LEA R88, P1, R6, c[0x0][0x268], 0x1 ;  /* 0x00009a0006587a11 */ /* 0x000fe200078208ff */
[----:B------:R-:W-:Y:S01]  /*4500*/  UIADD3 UR18, UP0, UR30, UR20, URZ ;  /* 0x000000141e127290 */ /* 0x000fe2000ff1e03f */
[----:B------:R-:W-:Y:S01]  /*4510*/  @!P0 LEA.HI.X R9, R10, c[0x0][0x25c], R9, 0x1, P3 ;  /* 0x000097000a098a11 */ /* 0x000fe200018f0c09 */
[----:B------:R-:W-:Y:S01]  /*4520*/  UIADD3 UR7, UP1, UR30, UR8, URZ ;  /* 0x000000081e077290 */ /* 0x000fe2000ff3e03f */
[----:B------:R-:W-:Y:S01]  /*4530*/  LEA.HI.X R11, R6, c[0x0][0x26c], R7, 0x1, P1 ;  /* 0x00009b00060b7a11 */ /* 0x000fe200008f0c07 */
[----:B------:R-:W-:Y:S01]  /*4540*/  UIADD3.X UR20, UR31, UR39, UR21, UP0, !UPT ;  /* 0x000000271f147290 */ /* 0x000fe200087fe415 */
[C---:B------:R-:W-:Y:S01]  /*4550*/  @!P0 LEA R14, P1, R12.reuse, c[0x0][0x268], 0x1 ;  /* 0x00009a000c0e8a11 */ /* 0x040fe200078208ff */
[----:B------:R-:W-:Y:S01]  /*4560*/  UIADD3.X UR8, UR31, UR34, UR9, UP1, !UPT ;  /* 0x000000221f087290 */ /* 0x000fe20008ffe409 */
[----:B------:R-:W-:Y:S01]  /*4570*/  MOV R87, UR18 ;  /* 0x0000001200577c02 */ /* 0x000fe20008000f00 */
[----:B------:R-:W-:Y:S01]  /*4580*/  LDS.U16 R127, [R55+0x6] ;  /* 0x00000600377f7984 */ /* 0x000fe20000000400 */
[----:B------:R-:W-:Y:S01]  /*4590*/  MOV R91, UR7 ;  /* 0x00000007005b7c02 */ /* 0x000fe20008000f00 */
[----:B------:R-:W-:Y:S01]  /*45a0*/  IMAD.U32 R90, RZ, RZ, UR20 ;  /* 0x00000014ff5a7e24 */ /* 0x000fe2000f8e00ff */
[----:B------:R-:W-:Y:S01]  /*45b0*/  LEA R88, P2, R87, R88, 0x1 ;  /* 0x0000005857587211 */ /* 0x000fe200078408ff */
[----:B------:R-:W-:Y:S01]  /*45c0*/  LDS.U16 R129, [R55+0x8] ;  /* 0x0000080037817984 */ /* 0x000fe20000000400 */
[----:B------:R-:W-:Y:S01]  /*45d0*/  LEA R2, P4, R91, R2, 0x1 ;  /* 0x000000025b027211 */ /* 0x000fe200078808ff */
[----:B------:R-:W-:Y:S01]  /*45e0*/  ULDC.64 UR18, c[0x0][0x2e8] ;  /* 0x0000ba0000127ab9 */ /* 0x000fe20000000a00 */
[----:B------:R-:W-:Y:S01]  /*45f0*/  MOV R92, UR8 ;  /* 0x00000008005c7c02 */ /* 0x000fe20008000f00 */
[----:B------:R-:W-:Y:S01]  /*4600*/  LDS.U16 R124, [R55+0xa] ;  /* 0x00000a00377c7984 */ /* 0x000fe20000000400 */
[----:B------:R-:W-:-:S02]  /*4610*/  @!P0 LEA.HI.X R15, R12, c[0x0][0x26c], R13, 0x1, P1 ;  /* 0x00009b000c0f8a11 */ /* 0x000fc400008f0c0d */
[----:B------:R-:W-:Y:S01]  /*4620*/  LEA.HI.X R89, R87, R11, R90, 0x1, P2 ;  /* 0x0000000b57597211 */ /* 0x000fe200010f0c5a */
[----:B------:R-:W-:Y:S01]  /*4630*/  LDS.U16 R106, [R55+0xc] ;  /* 0x00000c00376a7984 */ /* 0x000fe20000000400 */
[----:B------:R-:W-:-:S03]  /*4640*/  LEA.HI.X R3, R91, R3, R92, 0x1, P4 ;  /* 0x000000035b037211 */ /* 0x000fc600020f0c5c */
[----:B------:R-:W-:Y:S04]  /*4650*/  LDS.U16 R105, [R55+0xe] ;  /* 0x00000e0037697984 */ /* 0x000fe80000000400 */
[----:B------:R-:W-:Y:S04]  /*4660*/  LDS.U16 R103, [R55+0x10] ;  /* 0x0000100037677984 */ /* 0x000fe80000000400 */
[----:B------:R-:W-:Y:S04]  /*4670*/  LDS.U16 R93, [R55+0x12] ;  /* 0x00001200375d7984 */ /* 0x000fe80000000400 */
[----:B------:R-:W-:Y:S04]  /*4680*/  LDS.U16 R13, [R55+0x18] ;  /* 0x00001800370d7984 */ /* 0x000fe80000000400 */
[----:B------:R-:W-:Y:S04]  /*4690*/  LDS.U16 R12, [R55+0x1a] ;  /* 0x00001a00370c7984 */ /* 0x000fe80000000400 */
[----:B------:R-:W-:Y:S01]  /*46a0*/  LDS.U16 R10, [R55+0x1e] ;  /* 0x00001e00370a7984 */ /* 0x000fe20000000400 */
[----:B------:R-:W-:-:S02]  /*46b0*/  ISETP.GE.AND P1, PT, R25, UR29, PT ;  /* 0x0000001d19007c0c */ /* 0x000fc4000bf26270 */
[----:B------:R-:W-:Y:S01]  /*46c0*/  PRMT R94, RZ, 0x7610, R94 ;  /* 0x00007610ff5e7816 */ /* 0x000fe2000000005e */
[----:B------:R-:W-:Y:S04]  /*46d0*/  LDS.U16 R91, [R55+0x14] ;  /* 0x00001400375b7984 */ /* 0x000fe80000000400 */
[----:B------:R-:W-:Y:S04]  /*46e0*/  LDS.U16 R87, [R55+0x16] ;  /* 0x0000160037577984 */ /* 0x000fe80000000400 */
[----:B------:R-:W-:Y:S01]  /*46f0*/  LDS.U16 R11, [R55+0x1c] ;  /* 0x00001c00370b7984 */ /* 0x000fe20000000400 */
[----:B------:R-:W-:-:S02]  /*4700*/  PRMT R101, RZ, 0x7610, R101 ;  /* 0x00007610ff657816 */ /* 0x000fc40000000065 */
[----:B------:R-:W-:Y:S01]  /*4710*/  PRMT R98, RZ, 0x7610, R98 ;  /* 0x00007610ff627816 */ /* 0x000fe20000000062 */
[----:B------:R-:W-:Y:S01]  /*4720*/  BAR.SYNC.DEFER_BLOCKING 0x0 ;  /* 0x0000000000007b1d */ /* 0x000fe20000010000 */
[----:B------:R-:W-:Y:S02]  /*4730*/  ISETP.GE.AND P3, PT, R24, UR29, PT ;  /* 0x0000001d18007c0c */ /* 0x000fe4000bf66270 */
[----:B------:R-:W-:Y:S02]  /*4740*/  ISETP.GE.AND P5, PT, R27, UR29, PT ;  /* 0x0000001d1b007c0c */ /* 0x000fe4000bfa6270 */
[----:B------:R-:W-:Y:S02]  /*4750*/  ISETP.GE.AND P6, PT, R26, UR29, PT ;  /* 0x0000001d1a007c0c */ /* 0x000fe4000bfc6270 */
[----:B------:R-:W-:Y:S02]  /*4760*/  PRMT R107, RZ, 0x7610, R107 ;  /* 0x00007610ff6b7816 */ /* 0x000fe4000000006b */
[----:B------:R-:W-:-:S02]  /*4770*/  PRMT R97, RZ, 0x7610, R97 ;  /* 0x00007610ff617816 */ /* 0x000fc40000000061 */
[----:B------:R-:W-:Y:S02]  /*4780*/  PRMT R95, RZ, 0x7610, R95 ;  /* 0x00007610ff5f7816 */ /* 0x000fe4000000005f */
[----:B------:R-:W-:Y:S01]  /*4790*/  PRMT R90, RZ, 0x7610, R90 ;  /* 0x00007610ff5a7816 */ /* 0x000fe2000000005a */
[----:B------:R-:W2:Y:S01]  /*47a0*/  @!P1 LDG.E.U16 R94, [R88.64+-0x300] ;  /* 0xfffd0020585e9981 */ /* 0x000ea2000c1e1500 */
[----:B------:R-:W-:Y:S02]  /*47b0*/  ISETP.GE.AND P1, PT, R28, UR29, PT ;  /* 0x0000001d1c007c0c */ /* 0x000fe4000bf26270 */
[----:B------:R-:W-:Y:S01]  /*47c0*/  ISETP.GE.AND P2, PT, R23, UR29, PT ;  /* 0x0000001d17007c0c */ /* 0x000fe2000bf46270 */
[----:B------:R-:W3:Y:S01]  /*47d0*/  @!P3 LDG.E.U16 R97, [R88.64+-0x340] ;  /* 0xfffcc0205861b981 */ /* 0x000ee2000c1e1500 */
[----:B------:R-:W-:Y:S02]  /*47e0*/  ISETP.GE.AND P4, PT, R22, UR29, PT ;  /* 0x0000001d16007c0c */ /* 0x000fe4000bf86270 */
[----:B------:R-:W-:Y:S01]  /*47f0*/  PRMT R92, RZ, 0x7610, R92 ;  /* 0x00007610ff5c7816 */ /* 0x000fe2000000005c */
[----:B------:R0:W4:Y:S01]  /*4800*/  @!P0 LDG.E.U16 R90, [R14.64] ;  /* 0x000000200e5a8981 */ /* 0x000122000c1e1500 */
[----:B------:R-:W-:-:S02]  /*4810*/  PRMT R96, RZ, 0x7610, R96 ;  /* 0x00007610ff607816 */ /* 0x000fc40000000060 */
[----:B------:R-:W-:Y:S02]  /*4820*/  PRMT R99, RZ, 0x7610, R99 ;  /* 0x00007610ff637816 */ /* 0x000fe40000000063 */
[----:B------:R-:W-:Y:S01]  /*4830*/  PRMT R100, RZ, 0x7610, R100 ;  /* 0x00007610ff647816 */ /* 0x000fe20000000064 */
[----:B------:R-:W5:Y:S01]  /*4840*/  @!P1 LDG.E.U16 R101, [R88.64+-0x240] ;  /* 0xfffdc02058659981 */ /* 0x000f62000c1e1500 */
[----:B------:R-:W-:Y:S02]  /*4850*/  ISETP.GE.AND P1, PT, R29, UR29, PT ;  /* 0x0000001d1d007c0c */ /* 0x000fe4000bf26270 */
[----:B------:R-:W-:Y:S01]  /*4860*/  PRMT R109, RZ, 0x7610, R109 ;  /* 0x00007610ff6d7816 */ /* 0x000fe2000000006d */
[----:B------:R-:W2:Y:S01]  /*4870*/  @!P2 LDG.E.U16 R92, [R88.64+-0x380] ;  /* 0xfffc8020585ca981 */ /* 0x000ea2000c1e1500 */
[----:B------:R-:W-:Y:S02]  /*4880*/  ISETP.GE.AND P3, PT, R33, UR29, PT ;  /* 0x0000001d21007c0c */ /* 0x000fe4000bf66270 */
[----:B0-----:R-:W-:Y:S01]  /*4890*/  PRMT R14, RZ, 0x7610, R14 ;  /* 0x00007610ff0e7816 */ /* 0x001fe2000000000e */
[----:B------:R-:W2:Y:S01]  /*48a0*/  @!P4 LDG.E.U16 R95, [R88.64+-0x3c0] ;  /* 0xfffc4020585fc981 */ /* 0x000ea2000c1e1500 */
[----:B------:R-:W-:-:S02]  /*48b0*/  PRMT R15, RZ, 0x7610, R15 ;  /* 0x00007610ff0f7816 */ /* 0x000fc4000000000f */
        /* <DEDUP_REMOVED lines=51> */
[----:B------:R-:W-:Y:S04]  /*4bf0*/  LDS.U16 R92, [R55+0x6] ;  /* 0x00000600375c7984 */ /* 0x000fe80000000400 */
[----:B------:R-:W2:Y:S04]  /*4c00*/  LDS.U16 R94, [R55+0x8] ;  /* 0x00000800375e7984 */ /* 0x000ea80000000400 */
        /* <DEDUP_REMOVED lines=11> */
[----:B------:R-:W-:Y:S01]  /*4cc0*/  BAR.SYNC.DEFER_BLOCKING 0x0 ;  /* 0x0000000000007b1d */ /* 0x000fe20000010000 */
[----:B0-----:R-:W-:-:S02]  /*4cd0*/  PRMT R109, RZ, 0x7610, R109 ;  /* 0x00007610ff6d7816 */ /* 0x001fc4000000006d */
[----:B-1----:R-:W-:-:S03]  /*4ce0*/  PRMT R111, RZ, 0x7610, R111 ;  /* 0x00007610ff6f7816 */ /* 0x002fc6000000006f */
[----:B------:R0:W5:Y:S01]  /*4cf0*/  @!P0 LDG.E.U16 R110, [R8.64] ;  /* 0x00000020086e8981 */ /* 0x000162000c1e1500 */
[----:B------:R-:W-:-:S03]  /*4d00*/  ISETP.GE.AND P0, PT, R23, UR29, PT ;  /* 0x0000001d17007c0c */ /* 0x000fc6000bf06270 */
[----:B------:R-:W5:Y:S01]  /*4d10*/  @!P1 LDG.E.U16 R109, [R2.64+-0x3c0] ;  /* 0xfffc4020026d9981 */ /* 0x000f62000c1e1500 */
[----:B------:R-:W-:-:S03]  /*4d20*/  ISETP.GE.AND P1, PT, R24, UR29, PT ;  /* 0x0000001d18007c0c */ /* 0x000fc6000bf26270 */
[----:B------:R-:W5:Y:S04]  /*4d30*/  @!P2 LDG.E.U16 R121, [R2.64+-0x140] ;  /* 0xfffec0200279a981 */ /* 0x000f68000c1e1500 */
[----:B------:R-:W5:Y:S04]  /*4d40*/  @!P3 LDG.E.U16 R122, [R2.64+-0x100] ;  /* 0xffff0020027ab981 */ /* 0x000f68000c1e1500 */
[----:B------:R-:W5:Y:S01]  /*4d50*/  @!P0 LDG.E.U16 R112, [R2.64+-0x380] ;  /* 0xfffc802002708981 */ /* 0x000f62000c1e1500 */
        /* <DEDUP_REMOVED lines=8> */
[----:B------:R-:W-:Y:S02]  /*4de0*/  ISETP.GE.AND P1, PT, R28, UR29, PT ;  /* 0x0000001d1c007c0c */ /* 0x000fe4000bf26270 */
[----:B0-----:R-:W-:Y:S01]  /*4df0*/  PRMT R8, RZ, 0x7610, R8 ;  /* 0x00007610ff087816 */ /* 0x001fe20000000008 */
[----:B------:R-:W5:Y:S01]  /*4e00*/  @!P6 LDG.E.U16 R125, [R2.64+-0x40] ;  /* 0xffffc020027de981 */ /* 0x000f62000c1e1500 */
[----:B------:R-:W-:-:S05]  /*4e10*/  PRMT R9, RZ, 0x7610, R9 ;  /* 0x00007610ff097816 */ /* 0x000fca0000000009 */
[----:B------:R-:W5:Y:S01]  /*4e20*/  @!P0 LDG.E.U16 R8, [R2.64+-0x280] ;  /* 0xfffd802002088981 */ /* 0x000f62000c1e1500 */
[----:B------:R-:W-:-:S03]  /*4e30*/  ISETP.GE.AND P0, PT, R29, UR29, PT ;  /* 0x0000001d1d007c0c */ /* 0x000fc6000bf06270 */
[----:B------:R-:W5:Y:S01]  /*4e40*/  @!P1 LDG.E.U16 R9, [R2.64+-0x240] ;  /* 0xfffdc02002099981 */ /* 0x000f62000c1e1500 */
[----:B------:R-:W-:Y:S02]  /*4e50*/  ISETP.NE.AND P1, PT, R118, RZ, PT ;  /* 0x000000ff7600720c */ /* 0x000fe40003f25270 */
[----:B------:R-:W-:-:S07]  /*4e60*/  PRMT R118, RZ, 0x7610, R118 ;  /* 0x00007610ff767816 */ /* 0x000fce0000000076 */
[----:B------:R-:W5:Y:S01]  /*4e70*/  @!P0 LDG.E.U16 R118, [R2.64+-0x200] ;  /* 0xfffe002002768981 */ /* 0x000f62000c1e1500 */
[----:B------:R-:W-:-:S03]  /*4e80*/  ISETP.GE.AND P0, PT, R30, UR29, PT ;  /* 0x0000001d1e007c0c */ /* 0x000fc6000bf06270 */
[----:B------:R-:W5:Y:S10]  /*4e90*/  @!P1 LDG.E.U16 R120, [R2.64+-0x180] ;  /* 0xfffe802002789981 */ /* 0x000f74000c1e1500 */
[----:B------:R-:W5:Y:S01]  /*4ea0*/  @!P0 LDG.E.U16 R119, [R2.64+-0x1c0] ;  /* 0xfffe402002778981 */ /* 0x000f62000c1e1500 */
[----:B--2---:R-:W-:-:S05]  /*4eb0*/  PRMT R14, RZ, 0x5410, R88 ;  /* 0x00005410ff0e7816 */ /* 0x004fca0000000058 */
[----:B------:R-:W-:-:S04]  /*4ec0*/  FMUL.FTZ R15, R14, -1.4426950216293334961 ;  /* 0xbfb8aa3b0e0f7820 */ /* 0x000fc80000410000 */
[----:B------:R3:W-:Y:S02]  /*4ed0*/  MUFU.EX2 R128, R15 ;  /* 0x0000000f00807308 */ /* 0x0007e40000000800 */
[----:B---3--:R-:W-:-:S05]  /*4ee0*/  PRMT R15, RZ, 0x5410, R89 ;  /* 0x00005410ff0f7816 */ /* 0x008fca0000000059 */
[----:B------:R-:W-:-:S04]  /*4ef0*/  FMUL.FTZ R88, R15, -1.4426950216293334961 ;  /* 0xbfb8aa3b0f587820 */ /* 0x000fc80000410000 */
[----:B------:R4:W0:Y:S02]  /*4f00*/  MUFU.EX2 R130, R88 ;  /* 0x0000005800827308 */ /* 0x0008240000000800 */
[----:B----4-:R-:W-:-:S05]  /*4f10*/  PRMT R88, RZ, 0x5410, R90 ;  /* 0x00005410ff587816 */ /* 0x010fca000000005a */
[----:B------:R-:W-:-:S04]  /*4f20*/  FMUL.FTZ R89, R88, -1.4426950216293334961 ;  /* 0xbfb8aa3b58597820 */ /* 0x000fc80000410000 */
[----:B------:R1:W2:Y:S01]  /*4f30*/  MUFU.EX2 R131, R89 ;  /* 0x0000005900837308 */ /* 0x0002a20000000800 */
[----:B------:R-:W-:Y:S02]  /*4f40*/  PRMT R90, RZ, 0x5410, R94 ;  /* 0x00005410ff5a7816 */ /* 0x000fe4000000005e */
[----:B-1----:R-:W-:Y:S02]  /*4f50*/  PRMT R89, RZ, 0x5410, R92 ;  /* 0x00005410ff597816 */ /* 0x002fe4000000005c */
[----:B------:R-:W-:-:S05]  /*4f60*/  PRMT R92, RZ, 0x5410, R95 ;  /* 0x00005410ff5c7816 */ /* 0x000fca000000005f */
[----:B------:R-:W-:-:S04]  /*4f70*/  FMUL.FTZ R94, R92, -1.4426950216293334961 ;  /* 0xbfb8aa3b5c5e7820 */ /* 0x000fc80000410000 */
[----:B------:R1:W-:Y:S02]  /*4f80*/  MUFU.EX2 R132, R94 ;  /* 0x0000005e00847308 */ /* 0x0003e40000000800 */
[----:B-1----:R-:W-:-:S05]  /*4f90*/  PRMT R94, RZ, 0x5410, R96 ;  /* 0x00005410ff5e7816 */ /* 0x002fca0000000060 */
[----:B------:R-:W-:-:S04]  /*4fa0*/  FMUL.FTZ R95, R94, -1.4426950216293334961 ;  /* 0xbfb8aa3b5e5f7820 */ /* 0x000fc80000410000 */
[----:B------:R1:W3:Y:S02]  /*4fb0*/  MUFU.EX2 R133, R95 ;  /* 0x0000005f00857308 */ /* 0x0002e40000000800 */
[----:B-1----:R-:W-:-:S05]  /*4fc0*/  PRMT R95, RZ, 0x5410, R97 ;  /* 0x00005410ff5f7816 */ /* 0x002fca0000000061 */
[----:B------:R-:W-:-:S04]  /*4fd0*/  FMUL.FTZ R96, R95, -1.4426950216293334961 ;  /* 0xbfb8aa3b5f607820 */ /* 0x000fc80000410000 */
[----:B------:R1:W-:Y:S02]  /*4fe0*/  MUFU.EX2 R134, R96 ;  /* 0x0000006000867308 */ /* 0x0003e40000000800 */
        /* <DEDUP_REMOVED lines=19> */
[----:B------:R-:W-:Y:S01]  /*5120*/  FMUL.FTZ R104, R102, -1.4426950216293334961 ;  /* 0xbfb8aa3b66687820 */ /* 0x000fe20000410000 */
[----:B-----5:R-:W-:Y:S04]  /*5130*/  STS.U16 [R37], R110 ;  /* 0x0000006e25007388 */ /* 0x020fe80000000400 */
[----:B------:R-:W-:Y:S01]  /*5140*/  STS.U16 [R38+0x40], R109 ;  /* 0x0000406d26007388 */ /* 0x000fe20000000400 */
[----:B------:R1:W-:Y:S03]  /*5150*/  MUFU.EX2 R144, R104 ;  /* 0x0000006800907308 */ /* 0x0003e60000000800 */
[----:B------:R0:W-:Y:S04]  /*5160*/  STS.U16 [R39+0x80], R112 ;  /* 0x0000807027007388 */ /* 0x0001e80000000400 */
[----:B------:R2:W-:Y:S01]  /*5170*/  STS.U16 [R40+0xc0], R111 ;  /* 0x0000c06f28007388 */ /* 0x0005e20000000400 */
[----:B-1----:R-:W-:-:S03]  /*5180*/  PRMT R104, RZ, 0x5410, R108 ;  /* 0x00005410ff687816 */ /* 0x002fc6000000006c */
[----:B------:R-:W-:Y:S04]  /*5190*/  STS.U16 [R41+0x100], R116 ;  /* 0x0001007429007388 */ /* 0x000fe80000000400 */
[----:B------:R-:W-:Y:S01]  /*51a0*/  STS.U16 [R42+0x140], R117 ;  /* 0x000140752a007388 */ /* 0x000fe20000000400 */
[----:B------:R-:W-:-:S03]  /*51b0*/  FMUL.FTZ R108, R104, -1.4426950216293334961 ;  /* 0xbfb8aa3b686c7820 */ /* 0x000fc60000410000 */
[----:B------:R-:W-:Y:S04]  /*51c0*/  STS.U16 [R43+0x180], R8 ;  /* 0x000180082b007388 */ /* 0x000fe80000000400 */
[----:B------:R-:W-:Y:S01]  /*51d0*/  STS.U16 [R44+0x1c0], R9 ;  /* 0x0001c0092c007388 */ /* 0x000fe20000000400 */
[----:B------:R1:W-:Y:S03]  /*51e0*/  MUFU.EX2 R145, R108 ;  /* 0x0000006c00917308 */ /* 0x0003e60000000800 */
        /* <DEDUP_REMOVED lines=9> */
[----:B------:R-:W4:Y:S04]  /*5280*/  LDS.U16 R109, [R55+0x2] ;  /* 0x00000200376d7984 */ /* 0x000f280000000400 */
[----:B-1----:R-:W1:Y:S04]  /*5290*/  LDS.U16 R108, [R55] ;  /* 0x00000000376c7984 */ /* 0x002e680000000400 */
[----:B------:R-:W5:Y:S01]  /*52a0*/  LDS.U16 R110, [R55+0x4] ;  /* 0x00000400376e7984 */ /* 0x000f620000000400 */
[----:B------:R-:W-:Y:S02]  /*52b0*/  FMUL.FTZ R2, R89, -1.4426950216293334961 ;  /* 0xbfb8aa3b59027820 */ /* 0x000fe40000410000 */
[----:B------:R-:W-:Y:S01]  /*52c0*/  FMUL.FTZ R3, R90, -1.4426950216293334961 ;  /* 0xbfb8aa3b5a037820 */ /* 0x000fe20000410000 */
[----:B------:R-:W5:Y:S01]  /*52d0*/  LDS.U16 R120, [R55+0x6] ;  /* 0x0000060037787984 */ /* 0x000f620000000400 */
[----:B0-----:R-:W-:-:S02]  /*52e0*/  FADD.FTZ R112, R130, 1 ;  /* 0x3f80000082707421 */ /* 0x001fc40000010000 */
[----:B------:R-:W0:Y:S01]  /*52f0*/  MUFU.EX2 R2, R2 ;  /* 0x0000000200027308 */ /* 0x000e220000000800 */
[----:B------:R-:W-:Y:S01]  /*5300*/  FADD.FTZ R107, R128, 1 ;  /* 0x3f800000806b7421 */ /* 0x000fe20000010000 */
[----:B------:R-:W5:Y:S01]  /*5310*/  LDS.U16 R122, [R55+0x8] ;  /* 0x00000800377a7984 */ /* 0x000f620000000400 */
[----:B--2---:R-:W-:Y:S01]  /*5320*/  FADD.FTZ R111, R131, 1 ;  /* 0x3f800000836f7421 */ /* 0x004fe20000010000 */
[----:B------:R-:W-:Y:S02]  /*5330*/  PRMT R114, RZ, 0x5410, R114 ;  /* 0x00005410ff727816 */ /* 0x000fe40000000072 */
[----:B------:R-:W2:Y:S02]  /*5340*/  LDS.U16 R123, [R55+0xa] ;  /* 0x00000a00377b7984 */ /* 0x000ea40000000400 */
[----:B------:R-:W1:Y:S01]  /*5350*/  MUFU.EX2 R3, R3 ;  /* 0x0000000300037308 */ /* 0x000e620000000800 */
[----:B------:R-:W-:Y:S02]  /*5360*/  PRMT R113, RZ, 0x5410, R113 ;  /* 0x00005410ff717816 */ /* 0x000fe40000000071 */
[----:B------:R-:W-:Y:S01]  /*5370*/  PRMT R115, RZ, 0x5410, R115 ;  /* 0x00005410ff737816 */ /* 0x000fe20000000073 */
[----:B---3--:R-:W-:Y:S01]  /*5380*/  FADD.FTZ R121, R133, 1 ;  /* 0x3f80000085797421 */ /* 0x008fe20000010000 */
[----:B------:R-:W-:Y:S01]  /*5390*/  PRMT R127, RZ, 0x5410, R127 ;  /* 0x00005410ff7f7816 */ /* 0x000fe2000000007f */
[----:B------:R-:W-:Y:S01]  /*53a0*/  FADD.FTZ R119, R132, 1 ;  /* 0x3f80000084777421 */ /* 0x000fe20000010000 */
[----:B------:R-:W-:Y:S01]  /*53b0*/  PRMT R129, RZ, 0x5410, R129 ;  /* 0x00005410ff817816 */ /* 0x000fe20000000081 */
[----:B------:R-:W3:Y:S01]  /*53c0*/  MUFU.RCP R112, R112 ;  /* 0x0000007000707308 */ /* 0x000ee20000001000 */
[----:B0-----:R-:W-:Y:S01]  /*53d0*/  FADD.FTZ R2, R2, 1 ;  /* 0x3f80000002027421 */ /* 0x001fe20000010000 */
[----:B------:R-:W-:Y:S01]  /*53e0*/  PRMT R124, RZ, 0x5410, R124 ;  /* 0x00005410ff7c7816 */ /* 0x000fe2000000007c */
[----:B------:R-:W-:Y:S01]  /*53f0*/  FADD.FTZ R135, R135, 1 ;  /* 0x3f80000087877421 */ /* 0x000fe20000010000 */
[----:B------:R-:W-:Y:S01]  /*5400*/  PRMT R106, RZ, 0x5410, R106 ;  /* 0x00005410ff6a7816 */ /* 0x000fe2000000006a */
[----:B------:R-:W-:Y:S01]  /*5410*/  FADD.FTZ R118, R134, 1 ;  /* 0x3f80000086767421 */ /* 0x000fe20000010000 */
[----:B------:R-:W-:Y:S02]  /*5420*/  LDS.U16 R142, [R55+0x18] ;  /* 0x00001800378e7984 */ /* 0x000fe40000000400 */
[----:B------:R-:W-:Y:S08]  /*5430*/  MUFU.RCP R107, R107 ;  /* 0x0000006b006b7308 */ /* 0x000ff00000001000 */
[----:B------:R-:W0:Y:S01]  /*5440*/  MUFU.RCP R111, R111 ;  /* 0x0000006f006f7308 */ /* 0x000e220000001000 */
[----:B-1----:R-:W-:Y:S01]  /*5450*/  FADD.FTZ R3, R3, 1 ;  /* 0x3f80000003037421 */ /* 0x002fe20000010000 */
[----:B----4-:R-:W-:-:S02]  /*5460*/  PRMT R109, RZ, 0x5410, R109 ;  /* 0x00005410ff6d7816 */ /* 0x010fc4000000006d */
[----:B------:R-:W-:Y:S02]  /*5470*/  PRMT R108, RZ, 0x5410, R108 ;  /* 0x00005410ff6c7816 */ /* 0x000fe4000000006c */
[----:B-----5:R-:W-:Y:S02]  /*5480*/  PRMT R110, RZ, 0x5410, R110 ;  /* 0x00005410ff6e7816 */ /* 0x020fe4000000006e */
[----:B------:R3:W1:Y:S01]  /*5490*/  MUFU.RCP R116, R2 ;  /* 0x0000000200747308 */ /* 0x0006620000001000 */
[----:B------:R-:W-:Y:S02]  /*54a0*/  FMUL.FTZ R9, R114, R109 ;  /* 0x0000006d72097220 */ /* 0x000fe40000410000 */
[----:B------:R-:W-:Y:S02]  /*54b0*/  FMUL.FTZ R126, R115, R110 ;  /* 0x0000006e737e7220 */ /* 0x000fe40000410000 */
[----:B---3--:R-:W-:-:S03]  /*54c0*/  FADD.FTZ R2, -R112, 1 ;  /* 0x3f80000070027421 */ /* 0x008fc60000010100 */
[----:B------:R3:W4:Y:S01]  /*54d0*/  MUFU.RCP R117, R3 ;  /* 0x0000000300757308 */ /* 0x0007220000001000 */
[----:B0-----:R-:W-:Y:S02]  /*54e0*/  FADD.FTZ R125, -R111, 1 ;  /* 0x3f8000006f7d7421 */ /* 0x001fe40000010100 */
[----:B------:R-:W-:Y:S02]  /*54f0*/  FFMA.FTZ R131, R15, R2, 1 ;  /* 0x3f8000000f837423 */ /* 0x000fe40000010002 */
[----:B------:R-:W-:Y:S02]  /*5500*/  FMUL.FTZ R2, R113, R108 ;  /* 0x0000006c71027220 */ /* 0x000fe40000410000 */
[----:B---3--:R-:W-:Y:S02]  /*5510*/  FADD.FTZ R3, -R107, 1 ;  /* 0x3f8000006b037421 */ /* 0x008fe40000010100 */
[----:B------:R-:W-:Y:S02]  /*5520*/  FMUL.FTZ R8, R112, R9 ;  /* 0x0000000970087220 */ /* 0x000fe40000410000 */
[----:B------:R-:W-:-:S02]  /*5530*/  FFMA.FTZ R3, R14, R3, 1 ;  /* 0x3f8000000e037423 */ /* 0x000fc40000010003 */
[----:B------:R-:W-:Y:S02]  /*5540*/  FFMA.FTZ R133, R88, R125, 1 ;  /* 0x3f80000058857423 */ /* 0x000fe4000001007d */
[----:B------:R-:W-:Y:S02]  /*5550*/  FMUL.FTZ R2, R107, R2 ;  /* 0x000000026b027220 */ /* 0x000fe40000410000 */
[----:B------:R-:W-:Y:S02]  /*5560*/  FMUL.FTZ R126, R111, R126 ;  /* 0x0000007e6f7e7220 */ /* 0x000fe40000410000 */
[----:B------:R-:W-:Y:S02]  /*5570*/  FMUL.FTZ R9, R2, R3 ;  /* 0x0000000302097220 */ /* 0x000fe40000410000 */
[----:B------:R-:W-:Y:S01]  /*5580*/  FMUL.FTZ R146, R8, R131 ;  /* 0x0000008308927220 */ /* 0x000fe20000410000 */
[----:B------:R-:W-:Y:S01]  /*5590*/  LDS.U16 R3, [R55+0xc] ;  /* 0x00000c0037037984 */ /* 0x000fe20000000400 */
[----:B------:R-:W-:-:S03]  /*55a0*/  FMUL.FTZ R2, R126, R133 ;  /* 0x000000857e027220 */ /* 0x000fc60000410000 */
[----:B------:R-:W0:Y:S04]  /*55b0*/  LDS.U16 R8, [R55+0xe] ;  /* 0x00000e0037087984 */ /* 0x000e280000000400 */
[----:B------:R-:W3:Y:S01]  /*55c0*/  LDS.U16 R133, [R55+0x10] ;  /* 0x0000100037857984 */ /* 0x000ee20000000400 */
[----:B------:R-:W5:Y:S01]  /*55d0*/  MUFU.RCP R119, R119 ;  /* 0x0000007700777308 */ /* 0x000f620000001000 */
[----:B------:R-:W-:Y:S02]  /*55e0*/  PRMT R120, RZ, 0x5410, R120 ;  /* 0x00005410ff787816 */ /* 0x000fe40000000078 */
[----:B------:R-:W-:Y:S01]  /*55f0*/  PRMT R122, RZ, 0x5410, R122 ;  /* 0x00005410ff7a7816 */ /* 0x000fe2000000007a */
[----:B------:R-:W-:-:S04]  /*5600*/  FADD.FTZ R131, R137, 1 ;  /* 0x3f80000089837421 */ /* 0x000fc80000010000 */
[----:B------:R-:W0:Y:S01]  /*5610*/  MUFU.RCP R121, R121 ;  /* 0x0000007900797308 */ /* 0x000e220000001000 */
[----:B--2---:R-:W-:Y:S01]  /*5620*/  PRMT R123, RZ, 0x5410, R123 ;  /* 0x00005410ff7b7816 */ /* 0x004fe2000000007b */
[----:B-1----:R-:W-:-:S06]  /*5630*/  FADD.FTZ R128, -R116, 1 ;  /* 0x3f80000074807421 */ /* 0x002fcc0000010100 */
[----:B------:R4:W1:Y:S01]  /*5640*/  MUFU.RCP R125, R135 ;  /* 0x00000087007d7308 */ /* 0x0008620000001000 */
[----:B------:R-:W-:Y:S02]  /*5650*/  FMUL.FTZ R130, R129, R122 ;  /* 0x0000007a81827220 */ /* 0x000fe40000410000 */
[----:B----4-:R-:W-:-:S04]  /*5660*/  FADD.FTZ R135, -R117, 1 ;  /* 0x3f80000075877421 */ /* 0x010fc80000010100 */
[----:B------:R-:W-:Y:S02]  /*5670*/  FFMA.FTZ R137, R90, R135, 1 ;  /* 0x3f8000005a897423 */ /* 0x000fe40000010087 */
[----:B------:R-:W-:Y:S01]  /*5680*/  FMUL.FTZ R135, R127, R120 ;  /* 0x000000787f877220 */ /* 0x000fe20000410000 */
[----:B------:R-:W2:Y:S01]  /*5690*/  MUFU.RCP R118, R118 ;  /* 0x0000007600767308 */ /* 0x000ea20000001000 */
[----:B-----5:R-:W-:Y:S02]  /*56a0*/  FADD.FTZ R139, -R119, 1 ;  /* 0x3f800000778b7421 */ /* 0x020fe40000010100 */
[----:B------:R-:W-:Y:S02]  /*56b0*/  FFMA.FTZ R128, R89, R128, 1 ;  /* 0x3f80000059807423 */ /* 0x000fe40000010080 */
[----:B------:R-:W-:Y:S02]  /*56c0*/  FMUL.FTZ R132, R124, R123 ;  /* 0x0000007b7c847220 */ /* 0x000fe40000410000 */
[----:B------:R-:W-:-:S02]  /*56d0*/  FMUL.FTZ R135, R116, R135 ;  /* 0x0000008774877220 */ /* 0x000fc40000410000 */
[----:B------:R-:W-:Y:S02]  /*56e0*/  FMUL.FTZ R130, R117, R130 ;  /* 0x0000008275827220 */ /* 0x000fe40000410000 */
[----:B------:R-:W-:Y:S02]  /*56f0*/  FFMA.FTZ R139, R92, R139, 1 ;  /* 0x3f8000005c8b7423 */ /* 0x000fe4000001008b */
[----:B------:R-:W-:Y:S02]  /*5700*/  FMUL.FTZ R134, R119, R132 ;  /* 0x0000008477867220 */ /* 0x000fe40000410000 */
[----:B------:R-:W-:Y:S02]  /*5710*/  FMUL.FTZ R149, R135, R128 ;  /* 0x0000008087957220 */ /* 0x000fe40000410000 */
[----:B------:R-:W-:Y:S01]  /*5720*/  FMUL.FTZ R148, R130, R137 ;  /* 0x0000008982947220 */ /* 0x000fe20000410000 */
[----:B------:R-:W-:Y:S01]  /*5730*/  PRMT R130, RZ, 0x5410, R103 ;  /* 0x00005410ff827816 */ /* 0x000fe20000000067 */
[----:B------:R-:W-:-:S02]  /*5740*/  FADD.FTZ R135, R140, 1 ;  /* 0x3f8000008c877421 */ /* 0x000fc40000010000 */
[----:B0-----:R-:W-:Y:S01]  /*5750*/  FADD.FTZ R103, -R121, 1 ;  /* 0x3f80000079677421 */ /* 0x001fe20000010100 */
[----:B------:R-:W0:Y:S01]  /*5760*/  LDS.U16 R140, [R55+0x14] ;  /* 0x00001400378c7984 */ /* 0x000e220000000400 */
[----:B------:R-:W-:Y:S01]  /*5770*/  FMUL.FTZ R151, R134, R139 ;  /* 0x0000008b86977220 */ /* 0x000fe20000410000 */
[----:B------:R-:W-:Y:S01]  /*5780*/  PRMT R128, RZ, 0x5410, R105 ;  /* 0x00005410ff807816 */ /* 0x000fe20000000069 */
[----:B------:R-:W-:Y:S01]  /*5790*/  FADD.FTZ R134, R141, 1 ;  /* 0x3f8000008d867421 */ /* 0x000fe20000010000 */
[----:B------:R-:W-:Y:S01]  /*57a0*/  PRMT R105, RZ, 0x5410, R8 ;  /* 0x00005410ff697816 */ /* 0x000fe20000000008 */
[----:B------:R-:W4:Y:S01]  /*57b0*/  LDS.U16 R141, [R55+0x16] ;  /* 0x00001600378d7984 */ /* 0x000f220000000400 */
[----:B------:R-:W-:Y:S01]  /*57c0*/  FFMA.FTZ R137, R94, R103, 1 ;  /* 0x3f8000005e897423 */ /* 0x000fe20000010067 */
[----:B------:R-:W-:Y:S01]  /*57d0*/  PRMT R103, RZ, 0x5410, R3 ;  /* 0x00005410ff677816 */ /* 0x000fe20000000003 */
[----:B------:R-:W-:Y:S01]  /*57e0*/  FADD.FTZ R138, R138, 1 ;  /* 0x3f8000008a8a7421 */ /* 0x000fe20000010000 */
[----:B---3--:R-:W-:Y:S01]  /*57f0*/  PRMT R133, RZ, 0x5410, R133 ;  /* 0x00005410ff857816 */ /* 0x008fe20000000085 */
[----:B------:R-:W-:Y:S01]  /*5800*/  FADD.FTZ R126, R136, 1 ;  /* 0x3f800000887e7421 */ /* 0x000fe20000010000 */
[----:B------:R-:W3:Y:S01]  /*5810*/  LDS.U16 R139, [R55+0x12] ;  /* 0x00001200378b7984 */ /* 0x000ee20000000400 */
[----:B------:R5:W0:Y:S01]  /*5820*/  MUFU.RCP R132, R138 ;  /* 0x0000008a00847308 */ /* 0x000a220000001000 */
[----:B-1----:R-:W-:-:S02]  /*5830*/  FADD.FTZ R143, -R125, 1 ;  /* 0x3f8000007d8f7421 */ /* 0x002fc40000010100 */
[----:B------:R-:W-:Y:S02]  /*5840*/  FMUL.FTZ R8, R106, R103 ;  /* 0x000000676a087220 */ /* 0x000fe40000410000 */
[----:B------:R-:W-:Y:S02]  /*5850*/  FMUL.FTZ R3, R128, R105 ;  /* 0x0000006980037220 */ /* 0x000fe40000410000 */
[----:B--2---:R-:W-:Y:S02]  /*5860*/  FADD.FTZ R136, -R118, 1 ;  /* 0x3f80000076887421 */ /* 0x004fe40000010100 */
[----:B-----5:R-:W-:Y:S02]  /*5870*/  FMUL.FTZ R138, R130, R133 ;  /* 0x00000085828a7220 */ /* 0x020fe40000410000 */
[----:B------:R-:W-:Y:S02]  /*5880*/  FMUL.FTZ R8, R121, R8 ;  /* 0x0000000879087220 */ /* 0x000fe40000410000 */
[----:B------:R-:W-:-:S02]  /*5890*/  FFMA.FTZ R143, R96, R143, 1 ;  /* 0x3f800000608f7423 */ /* 0x000fc4000001008f */
[----:B------:R-:W-:Y:S02]  /*58a0*/  FMUL.FTZ R3, R118, R3 ;  /* 0x0000000376037220 */ /* 0x000fe40000410000 */
[----:B------:R-:W-:Y:S02]  /*58b0*/  FFMA.FTZ R136, R95, R136, 1 ;  /* 0x3f8000005f887423 */ /* 0x000fe40000010088 */
[----:B------:R-:W-:Y:S02]  /*58c0*/  FMUL.FTZ R138, R125, R138 ;  /* 0x0000008a7d8a7220 */ /* 0x000fe40000410000 */
[----:B------:R-:W-:Y:S02]  /*58d0*/  FMUL.FTZ R8, R8, R137 ;  /* 0x0000008908087220 */ /* 0x000fe40000410000 */
[----:B------:R-:W-:Y:S02]  /*58e0*/  FADD.FTZ R137, R144, 1 ;  /* 0x3f80000090897421 */ /* 0x000fe40000010000 */
[----:B------:R-:W-:Y:S01]  /*58f0*/  FMUL.FTZ R153, R3, R136 ;  /* 0x0000008803997220 */ /* 0x000fe20000410000 */
[----:B------:R-:W-:Y:S01]  /*5900*/  LDS.U16 R144, [R55+0x1e] ;  /* 0x00001e0037907984 */ /* 0x000fe20000000400 */
[----:B------:R-:W-:-:S03]  /*5910*/  FMUL.FTZ R150, R138, R143 ;  /* 0x0000008f8a967220 */ /* 0x000fc60000410000 */
[----:B------:R-:W1:Y:S04]  /*5920*/  LDS.U16 R3, [R55+0x1a] ;  /* 0x00001a0037037984 */ /* 0x000e680000000400 */
[----:B------:R-:W2:Y:S01]  /*5930*/  LDS.U16 R143, [R55+0x1c] ;  /* 0x00001c00378f7984 */ /* 0x000ea20000000400 */
[----:B------:R-:W5:Y:S08]  /*5940*/  MUFU.RCP R135, R135 ;  /* 0x0000008700877308 */ /* 0x000f700000001000 */
[----:B------:R-:W3:Y:S01]  /*5950*/  MUFU.RCP R131, R131 ;  /* 0x0000008300837308 */ /* 0x000ee20000001000 */
[----:B------:R-:W-:Y:S01]  /*5960*/  PRMT R136, RZ, 0x5410, R93 ;  /* 0x00005410ff887816 */ /* 0x000fe2000000005d */
[----:B0-----:R-:W-:Y:S01]  /*5970*/  FADD.FTZ R154, -R132, 1 ;  /* 0x3f800000849a7421 */ /* 0x001fe20000010100 */
[----:B------:R-:W-:-:S05]  /*5980*/  PRMT R140, RZ, 0x5410, R140 ;  /* 0x00005410ff8c7816 */ /* 0x000fca000000008c */
[----:B------:R-:W0:Y:S01]  /*5990*/  MUFU.RCP R134, R134 ;  /* 0x0000008600867308 */ /* 0x000e220000001000 */
[----:B------:R-:W-:Y:S01]  /*59a0*/  PRMT R138, RZ, 0x5410, R87 ;  /* 0x00005410ff8a7816 */ /* 0x000fe20000000057 */
[----:B-----5:R-:W-:Y:S01]  /*59b0*/  FADD.FTZ R147, -R135, 1 ;  /* 0x3f80000087937421 */ /* 0x020fe20000010100 */
[----:B----4-:R-:W-:-:S05]  /*59c0*/  PRMT R141, RZ, 0x5410, R141 ;  /* 0x00005410ff8d7816 */ /* 0x010fca000000008d */
[----:B------:R4:W-:Y:S01]  /*59d0*/  MUFU.RCP R93, R137 ;  /* 0x00000089005d7308 */ /* 0x0009e20000001000 */
[----:B------:R-:W-:Y:S01]  /*59e0*/  FFMA.FTZ R156, R99, R154, 1 ;  /* 0x3f800000639c7423 */ /* 0x000fe2000001009a */
[----:B------:R-:W-:Y:S01]  /*59f0*/  PRMT R13, RZ, 0x5410, R13 ;  /* 0x00005410ff0d7816 */ /* 0x000fe2000000000d */
[----:B------:R-:W-:-:S05]  /*5a00*/  FADD.FTZ R155, R145, 1 ;  /* 0x3f800000919b7421 */ /* 0x000fca0000010000 */
[----:B------:R-:W5:Y:S01]  /*5a10*/  MUFU.RCP R126, R126 ;  /* 0x0000007e007e7308 */ /* 0x000f620000001000 */
[----:B----4-:R-:W-:Y:S01]  /*5a20*/  PRMT R137, RZ, 0x5410, R91 ;  /* 0x00005410ff897816 */ /* 0x010fe2000000005b */
[----:B---3--:R-:W-:Y:S01]  /*5a30*/  FADD.FTZ R91, -R131, 1 ;  /* 0x3f800000835b7421 */ /* 0x008fe20000010100 */
[----:B------:R-:W-:-:S03]  /*5a40*/  PRMT R142, RZ, 0x5410, R142 ;  /* 0x00005410ff8e7816 */ /* 0x000fc6000000008e */
[----:B------:R-:W-:Y:S02]  /*5a50*/  FMUL.FTZ R154, R137, R140 ;  /* 0x0000008c899a7220 */ /* 0x000fe40000410000 */
[----:B------:R-:W-:Y:S01]  /*5a60*/  FFMA.FTZ R157, R100, R147, 1 ;  /* 0x3f800000649d7423 */ /* 0x000fe20000010093 */
[----:B------:R3:W4:Y:S01]  /*5a70*/  MUFU.RCP R87, R155 ;  /* 0x0000009b00577308 */ /* 0x0007220000001000 */
[----:B------:R-:W-:Y:S02]  /*5a80*/  FFMA.FTZ R145, R98, R91, 1 ;  /* 0x3f80000062917423 */ /* 0x000fe4000001005b */
[----:B------:R-:W-:Y:S02]  /*5a90*/  FMUL.FTZ R147, R138, R141 ;  /* 0x0000008d8a937220 */ /* 0x000fe40000410000 */
[----:B------:R-:W-:Y:S01]  /*5aa0*/  FMUL.FTZ R154, R131, R154 ;  /* 0x0000009a839a7220 */ /* 0x000fe20000410000 */
[----:B------:R-:W-:Y:S01]  /*5ab0*/  PRMT R139, RZ, 0x5410, R139 ;  /* 0x00005410ff8b7816 */ /* 0x000fe2000000008b */
[----:B------:R-:W-:-:S02]  /*5ac0*/  FMUL.FTZ R158, R13, R142 ;  /* 0x0000008e0d9e7220 */ /* 0x000fc40000410000 */
[----:B------:R-:W-:Y:S02]  /*5ad0*/  FMUL.FTZ R147, R132, R147 ;  /* 0x0000009384937220 */ /* 0x000fe40000410000 */
[----:B------:R-:W-:Y:S01]  /*5ae0*/  FMUL.FTZ R154, R154, R145 ;  /* 0x000000919a9a7220 */ /* 0x000fe20000410000 */
[----:B------:R-:W-:Y:S01]  /*5af0*/  PRMT R145, RZ, 0x5410, R12 ;  /* 0x00005410ff917816 */ /* 0x000fe2000000000c */
[----:B------:R-:W-:Y:S02]  /*5b00*/  FMUL.FTZ R158, R135, R158 ;  /* 0x0000009e879e7220 */ /* 0x000fe40000410000 */
[----:B0-----:R-:W-:Y:S02]  /*5b10*/  FADD.FTZ R12, -R134, 1 ;  /* 0x3f800000860c7421 */ /* 0x001fe40000010100 */
[----:B-----5:R-:W-:Y:S02]  /*5b20*/  FADD.FTZ R152, -R126, 1 ;  /* 0x3f8000007e987421 */ /* 0x020fe40000010100 */
[----:B------:R-:W-:-:S02]  /*5b30*/  FMUL.FTZ R91, R136, R139 ;  /* 0x0000008b885b7220 */ /* 0x000fc40000410000 */
[----:B---3--:R-:W-:Y:S01]  /*5b40*/  FMUL.FTZ R155, R147, R156 ;  /* 0x0000009c939b7220 */ /* 0x008fe20000410000 */
[----:B------:R-:W-:Y:S01]  /*5b50*/  PRMT R147, RZ, 0x5410, R10 ;  /* 0x00005410ff937816 */ /* 0x000fe2000000000a */
[----:B------:R-:W-:Y:S01]  /*5b60*/  FMUL.FTZ R157, R158, R157 ;  /* 0x0000009d9e9d7220 */ /* 0x000fe20000410000 */
[----:B------:R-:W-:Y:S01]  /*5b70*/  F2FP.BF16.PACK_AB R158, R146, R9 ;  /* 0x00000009929e723e */ /* 0x000fe200000010ff */
[----:B------:R-:W-:Y:S01]  /*5b80*/  BAR.SYNC.DEFER_BLOCKING 0x0 ;  /* 0x0000000000007b1d */ /* 0x000fe20000010000 */
[----:B------:R-:W-:Y:S01]  /*5b90*/  FFMA.FTZ R10, R101, R12, 1 ;  /* 0x3f800000650a7423 */ /* 0x000fe2000001000c */
[----:B------:R-:W-:Y:S01]  /*5ba0*/  PRMT R146, RZ, 0x5410, R11 ;  /* 0x00005410ff927816 */ /* 0x000fe2000000000b */
[----:B------:R-:W-:Y:S01]  /*5bb0*/  FFMA.FTZ R152, R97, R152, 1 ;  /* 0x3f80000061987423 */ /* 0x000fe20000010098 */
[----:B-1----:R-:W-:Y:S01]  /*5bc0*/  PRMT R12, RZ, 0x5410, R3 ;  /* 0x00005410ff0c7816 */ /* 0x002fe20000000003 */
[----:B------:R-:W-:Y:S01]  /*5bd0*/  FMUL.FTZ R91, R126, R91 ;  /* 0x0000005b7e5b7220 */ /* 0x000fe20000410000 */
[----:B--2---:R-:W-:-:S02]  /*5be0*/  PRMT R143, RZ, 0x5410, R143 ;  /* 0x00005410ff8f7816 */ /* 0x004fc4000000008f */
[----:B------:R-:W-:Y:S01]  /*5bf0*/  PRMT R144, RZ, 0x5410, R144 ;  /* 0x00005410ff907816 */ /* 0x000fe20000000090 */
[----:B------:R-:W-:Y:S02]  /*5c00*/  FMUL.FTZ R91, R91, R152 ;  /* 0x000000985b5b7220 */ /* 0x000fe40000410000 */
[----:B------:R-:W-:Y:S02]  /*5c10*/  FADD.FTZ R9, -R93, 1 ;  /* 0x3f8000005d097421 */ /* 0x000fe40000010100 */
[----:B----4-:R-:W-:Y:S02]  /*5c20*/  FADD.FTZ R11, -R87, 1 ;  /* 0x3f800000570b7421 */ /* 0x010fe40000010100 */
[----:B------:R-:W-:Y:S02]  /*5c30*/  FMUL.FTZ R3, R145, R12 ;  /* 0x0000000c91037220 */ /* 0x000fe40000410000 */
[----:B------:R-:W-:Y:S02]  /*5c40*/  FMUL.FTZ R152, R146, R143 ;  /* 0x0000008f92987220 */ /* 0x000fe40000410000 */
[----:B------:R-:W-:-:S02]  /*5c50*/  FMUL.FTZ R156, R147, R144 ;  /* 0x00000090939c7220 */ /* 0x000fc40000410000 */
        /* <DEDUP_REMOVED lines=28> */
[----:B0-----:R-:W-:Y:S01]  /*5e20*/  PRMT R148, R9, 0x7632, R148 ;  /* 0x0000763209947816 */ /* 0x001fe20000000094 */
[----:B------:R-:W-:Y:S01]  /*5e30*/  STS.U16 [R55], R158 ;  /* 0x0000009e37007388 */ /* 0x000fe20000000400 */
[----:B-1----:R-:W-:-:S03]  /*5e40*/  MOV R8, UR29 ;  /* 0x0000001d00087c02 */ /* 0x002fc60008000f00 */
        /* <DEDUP_REMOVED lines=29> */
[----:B------:R-:W1:Y:S01]  /*6020*/  LDS R179, [0x420] ;  /* 0x00042000ffb37984 */ /* 0x000e620000000800 */
[----:B------:R-:W-:-:S02]  /*6030*/  UIMAD UR7, UR36, UR18, URZ ;  /* 0x00000012240772a4 */ /* 0x000fc4000f8e023f */
[----:B------:R-:W-:Y:S02]  /*6040*/  UIMAD.WIDE.U32 UR8, UR35, UR18, URZ ;  /* 0x00000012230872a5 */ /* 0x000fe4000f8e003f */
[----:B------:R-:W-:Y:S01]  /*6050*/  UIMAD UR18, UR35, UR19, UR7 ;  /* 0x00000013231272a4 */ /* 0x000fe2000f8e0207 */
[----:B0-----:R-:W-:Y:S01]  /*6060*/  P2R R2, PR, RZ, 0x40 ;  /* 0x00000040ff027803 */ /* 0x001fe20000000000 */
[----:B------:R-:W-:Y:S01]  /*6070*/  BSSY B0, `(.L_x_5437) ;  /* 0x0000012000007945 */ /* 0x000fe20003800000 */
[----:B------:R-:W-:Y:S01]  /*6080*/  IADD3 R2, P1, R6, UR37, RZ ;  /* 0x0000002506027c10 */ /* 0x000fe2000ff3e0ff */
[----:B------:R-:W-:-:S03]  /*6090*/  UIADD3 UR7, UR9, UR18, URZ ;  /* 0x0000001209077290 */ /* 0x000fc6000fffe03f */
[----:B------:R-:W-:Y:S02]  /*60a0*/  IADD3.X R3, R7, UR38, RZ, P1, !PT ;  /* 0x0000002607037c10 */ /* 0x000fe40008ffe4ff */
[----:B-1----:R-:W-:-:S13]  /*60b0*/  ISETP.GE.AND P0, PT, R6, R179, PT ;  /* 0x000000b30600720c */ /* 0x002fda0003f06270 */
        /* <DEDUP_REMOVED lines=13> */
.L_x_5438:
[----:B------:R-:W-:Y:S05]  /*6190*/  BSYNC B0 ;  /* 0x0000000000007941 */ /* 0x000fea0003800000 */
.L_x_5437:
        /* <DEDUP_REMOVED lines=11> */
[----:B------:R-:W-:Y:S01]  /*6250*/  ISETP.GE.AND P4, PT, R29, R179, PT ;  /* 0x000000b31d00720c */ /* 0x000fe20003f86270 */
[----:B------:R-:W-:Y:S01]  /*6260*/  FMUL.FTZ R14, R14, R107 ;  /* 0x0000006b0e0e7220 */ /* 0x000fe20000410000 */
[----:B------:R-:W-:Y:S01]  /*6270*/  ISETP.GE.AND P5, PT, R30, R179, PT ;  /* 0x000000b31e00720c */ /* 0x000fe20003fa6270 */
[----:B------:R-:W-:Y:S01]  /*6280*/  UIADD3.X UR8, UR31, UR8, UR9, UP0, !UPT ;  /* 0x000000081f087290 */ /* 0x000fe200087fe409 */
[----:B0-----:R-:W-:-:S02]  /*6290*/  IMAD.U32 R10, RZ, RZ, UR7 ;  /* 0x00000007ff0a7e24 */ /* 0x001fc4000f8e00ff */
[----:B------:R-:W-:Y:S02]  /*62a0*/  FMUL.FTZ R15, R15, R112 ;  /* 0x000000700f0f7220 */ /* 0x000fe40000410000 */
[----:B------:R-:W-:Y:S01]  /*62b0*/  FMUL.FTZ R111, R88, R111 ;  /* 0x0000006f586f7220 */ /* 0x000fe20000410000 */
[----:B------:R-:W-:Y:S01]  /*62c0*/  LEA R8, P1, R10, R8, 0x1 ;  /* 0x000000080a087211 */ /* 0x000fe200078208ff */
[----:B------:R-:W-:Y:S01]  /*62d0*/  FMUL.FTZ R116, R89, R116 ;  /* 0x0000007459747220 */ /* 0x000fe20000410000 */
[----:B------:R-:W-:Y:S01]  /*62e0*/  MOV R11, UR8 ;  /* 0x00000008000b7c02 */ /* 0x000fe20008000f00 */
[----:B------:R-:W-:Y:S02]  /*62f0*/  FMUL.FTZ R117, R90, R117 ;  /* 0x000000755a757220 */ /* 0x000fe40000410000 */
        /* <DEDUP_REMOVED lines=56> */
[----:B0-----:R-:W-:Y:S01]  /*6680*/  BAR.SYNC.DEFER_BLOCKING 0x0 ;  /* 0x0000000000007b1d */ /* 0x001fe20000010000 */
[----:B------:R-:W-:Y:S02]  /*6690*/  FMUL.FTZ R14, R14, R108 ;  /* 0x0000006c0e0e7220 */ /* 0x000fe40000410000 */
[----:B------:R-:W-:-:S02]  /*66a0*/  FMUL.FTZ R15, R15, R109 ;  /* 0x0000006d0f0f7220 */ /* 0x000fc40000410000 */
        /* <DEDUP_REMOVED lines=27> */
[----:B------:R-:W-:Y:S01]  /*6860*/  PRMT R104, R8, 0x7632, R104 ;  /* 0x0000763208687816 */ /* 0x000fe20000000068 */
[----:B------:R-:W-:Y:S01]  /*6870*/  UIMAD UR18, UR35, UR19, UR7 ;  /* 0x00000013231272a4 */ /* 0x000fe2000f8e0207 */
[----:B------:R-:W-:Y:S01]  /*6880*/  F2FP.BF16.PACK_AB R12, R12, R135 ;  /* 0x000000870c0c723e */ /* 0x000fe200000010ff */
[----:B------:R2:W-:Y:S01]  /*6890*/  STS.U16 [R55+0x4], R9 ;  /* 0x0000040937007388 */ /* 0x0005e20000000400 */
[----:B------:R-:W-:Y:S01]  /*68a0*/  F2FP.BF16.PACK_AB R10, R11, R10 ;  /* 0x0000000a0b0a723e */ /* 0x000fe200000010ff */
[----:B------:R-:W-:Y:S01]  /*68b0*/  UIADD3 UR7, UR9, UR18, URZ ;  /* 0x0000001209077290 */ /* 0x000fe2000fffe03f */
[----:B0-----:R-:W-:Y:S01]  /*68c0*/  PRMT R14, R125, 0x7632, R14 ;  /* 0x000076327d0e7816 */ /* 0x001fe2000000000e */
[----:B------:R0:W-:Y:S01]  /*68d0*/  STS.U16 [R55+0xa], R104 ;  /* 0x00000a6837007388 */ /* 0x0001e20000000400 */
[----:B-1----:R-:W-:Y:S01]  /*68e0*/  PRMT R13, R103, 0x7632, R13 ;  /* 0x00007632670d7816 */ /* 0x002fe2000000000d */
[----:B------:R-:W-:Y:S01]  /*68f0*/  BSSY B0, `(.L_x_5440) ;  /* 0x0000035000007945 */ /* 0x000fe20003800000 */
[----:B------:R-:W-:Y:S01]  /*6900*/  PRMT R11, R12, 0x7632, R11 ;  /* 0x000076320c0b7816 */ /* 0x000fe2000000000b */
[----:B------:R1:W-:Y:S01]  /*6910*/  STS.U16 [R55+0x8], R8 ;  /* 0x0000080837007388 */ /* 0x0003e20000000400 */
[----:B--2---:R-:W-:-:S03]  /*6920*/  PRMT R9, R131, 0x7632, R9 ;  /* 0x0000763283097816 */ /* 0x004fc60000000009 */
[----:B------:R-:W-:Y:S01]  /*6930*/  STS.U16 [R55+0x6], R15 ;  /* 0x0000060f37007388 */ /* 0x000fe20000000400 */
[----:B0-----:R-:W-:-:S03]  /*6940*/  PRMT R104, R10, 0x7632, R104 ;  /* 0x000076320a687816 */ /* 0x001fc60000000068 */
        /* <DEDUP_REMOVED lines=47> */
.L_x_5441:
[----:B------:R-:W-:Y:S05]  /*6c40*/  BSYNC B0 ;  /* 0x0000000000007941 */ /* 0x000fea0003800000 */
.L_x_5440:
        /* <DEDUP_REMOVED lines=14> */
[----:B0-----:R-:W-:-:S04]  /*6d30*/  MOV R10, UR7 ;  /* 0x00000007000a7c02 */ /* 0x001fc80008000f00 */
        /* <DEDUP_REMOVED lines=28> */
.L_x_5439:
[----:B0-----:R-:W-:Y:S01]  /*6f00*/  PRMT R8, RZ, 0x5410, R215 ;  /* 0x00005410ff087816 */ /* 0x001fe200000000d7 */
[----:B------:R-:W-:Y:S01]  /*6f10*/  BAR.SYNC.DEFER_BLOCKING 0x0 ;  /* 0x0000000000007b1d */ /* 0x000fe20000010000 */
[----:B------:R-:W-:Y:S01]  /*6f20*/  MOV R10, c[0x0][0x16c] ;  /* 0x00005b00000a7a02 */ /* 0x000fe20000000f00 */
[----:B------:R-:W-:Y:S01]  /*6f30*/  HFMA2.MMA R134, -RZ, RZ, 0, 0 ;  /* 0x00000000ff867435 */ /* 0x000fe200000001ff */
[C---:B------:R-:W-:Y:S01]  /*6f40*/  FMUL.FTZ R104, R87.reuse, UR4 ;  /* 0x0000000457687c20 */ /* 0x040fe20008410000 */
[----:B------:R-:W-:Y:S01]  /*6f50*/  CS2R R120, SRZ ;  /* 0x0000000000787805 */ /* 0x000fe2000001ff00 */
[----:B------:R-:W-:Y:S01]  /*6f60*/  FFMA.FTZ R9, R87, R8, R0 ;  /* 0x0000000857097223 */ /* 0x000fe20000010000 */
[----:B------:R-:W-:Y:S01]  /*6f70*/  PRMT R0, RZ, 0x5410, R56 ;  /* 0x00005410ff007816 */ /* 0x000fe20000000038 */
[----:B------:R-:W-:Y:S01]  /*6f80*/  FMUL.FTZ R103, R88, UR4 ;  /* 0x0000000458677c20 */ /* 0x000fe20008410000 */
[----:B------:R-:W-:Y:S01]  /*6f90*/  PRMT R8, RZ, 0x5410, R57 ;  /* 0x00005410ff087816 */ /* 0x000fe20000000039 */
[C---:B------:R-:W-:Y:S01]  /*6fa0*/  FMUL.FTZ R106, R89.reuse, UR4 ;  /* 0x00000004596a7c20 */ /* 0x040fe20008410000 */
[----:B------:R-:W-:Y:S01]  /*6fb0*/  ISETP.GE.AND P0, PT, R10, 0x1, PT ;  /* 0x000000010a00780c */ /* 0x000fe20003f06270 */
        /* <DEDUP_REMOVED lines=38> */
[----:B------:R-:W-:Y:S01]  /*7220*/  IMAD.MOV.U32 R119, RZ, RZ, RZ ;  /* 0x000000ffff777224 */ /* 0x000fe200078e00ff */
        /* <DEDUP_REMOVED lines=8> */
[----:B------:R-:W-:Y:S01]  /*72b0*/  FFMA.FTZ R0, R102, R0, R9 ;  /* 0x0000000066007223 */ /* 0x000fe20000010009 */
        /* <DEDUP_REMOVED lines=13> */
[----:B------:R-:W-:-:S02]  /*7390*/  UIADD3 UR34, UR34, -UR9, URZ ;  /* 0x8000000922227290 */ /* 0x000fc4000fffe03f */
[----:B------:R-:W-:Y:S02]  /*73a0*/  UMOV UR7, URZ ;  /* 0x0000003f00077c82 */ /* 0x000fe40008000000 */
[----:B------:R-:W-:Y:S02]  /*73b0*/  UMOV UR8, URZ ;  /* 0x0000003f00087c82 */ /* 0x000fe40008000000 */
[----:B------:R-:W-:Y:S02]  /*73c0*/  UMOV UR9, URZ ;  /* 0x0000003f00097c82 */ /* 0x000fe40008000000 */
.L_x_5479:
[----:B------:R-:W-:Y:S01]  /*73d0*/  USHF.R.S32.HI UR39, URZ, 0x1f, UR7 ;  /* 0x0000001f3f277899 */ /* 0x000fe20008011407 */
[----:B------:R-:W-:Y:S01]  /*73e0*/  MOV R9, UR7 ;  /* 0x0000000700097c02 */ /* 0x000fe20008000f00 */
[----:B------:R-:W-:Y:S01]  /*73f0*/  ULDC.64 UR18, c[0x0][0x1a0] ;  /* 0x0000680000127ab9 */ /* 0x000fe20000000a00 */
[----:B------:R-:W-:Y:S01]  /*7400*/  PRMT R12, RZ, 0x7610, R12 ;  /* 0x00007610ff0c7816 */ /* 0x000fe2000000000c */
[----:B------:R-:W-:Y:S01]  /*7410*/  ULDC UR29, c[0x0][0x168] ;  /* 0x00005a00001d7ab9 */ /* 0x000fe20000000800 */
[----:B------:R-:W-:Y:S01]  /*7420*/  PRMT R13, RZ, 0x7610, R13 ;  /* 0x00007610ff0d7816 */ /* 0x000fe2000000000d */
[----:B------:R-:W-:Y:S01]  /*7430*/  UIMAD UR18, UR39, UR18, URZ ;  /* 0x00000012271272a4 */ /* 0x000fe2000f8e023f */
[----:B------:R-:W-:Y:S01]  /*7440*/  IMAD.WIDE.U32 R8, R9, c[0x0][0x1a0], R6 ;  /* 0x0000680009087a25 */ /* 0x000fe200078e0006 */
[----:B------:R-:W-:Y:S01]  /*7450*/  UIADD3 UR29, -UR37, UR29, URZ ;  /* 0x0000001d251d7290 */ /* 0x000fe2000fffe13f */
[----:B------:R-:W-:Y:S01]  /*7460*/  PRMT R14, RZ, 0x7610, R14 ;  /* 0x00007610ff0e7816 */ /* 0x000fe2000000000e */
[----:B------:R-:W-:Y:S01]  /*7470*/  UIMAD UR18, UR7, UR19, UR18 ;  /* 0x00000013071272a4 */ /* 0x000fe2000f8e0212 */
[----:B------:R-:W-:Y:S01]  /*7480*/  PRMT R15, RZ, 0x7610, R15 ;  /* 0x00007610ff0f7816 */ /* 0x000fe2000000000f */
[----:B------:R-:W-:Y:S01]  /*7490*/  ULDC.64 UR20, c[0x0][0x180] ;  /* 0x0000600000147ab9 */ /* 0x000fe20000000a00 */
[----:B------:R-:W-:-:S02]  /*74a0*/  LEA R10, P0, R8, R19, 0x1 ;  /* 0x00000013080a7211 */ /* 0x000fc400078008ff */
[----:B------:R-:W-:Y:S02]  /*74b0*/  ISETP.GE.AND P1, PT, R6, UR29, PT ;  /* 0x0000001d06007c0c */ /* 0x000fe4000bf26270 */
[----:B------:R-:W-:Y:S02]  /*74c0*/  ISETP.GE.AND P2, PT, R22, UR29, PT ;  /* 0x0000001d16007c0c */ /* 0x000fe4000bf46270 */
[----:B------:R-:W-:Y:S02]  /*74d0*/  ISETP.GE.AND P3, PT, R23, UR29, PT ;  /* 0x0000001d17007c0c */ /* 0x000fe4000bf66270 */
[----:B------:R-:W-:Y:S02]  /*74e0*/  ISETP.GE.AND P4, PT, R24, UR29, PT ;  /* 0x0000001d18007c0c */ /* 0x000fe4000bf86270 */
[----:B------:R-:W-:Y:S01]  /*74f0*/  IADD3 R9, R9, UR18, RZ ;  /* 0x0000001209097c10 */ /* 0x000fe2000fffe0ff */
[----:B------:R-:W-:Y:S01]  /*7500*/  UIMAD.WIDE.U32 UR18, UR16, UR20, URZ ;  /* 0x00000014101272a5 */ /* 0x000fe2000f8e003f */
[----:B------:R-:W-:-:S02]  /*7510*/  ISETP.GE.AND P5, PT, R25, UR29, PT ;  /* 0x0000001d19007c0c */ /* 0x000fc4000bfa6270 */
[----:B------:R-:W-:Y:S02]  /*7520*/  LEA.HI.X R11, R8, R21, R9, 0x1, P0 ;  /* 0x00000015080b7211 */ /* 0x000fe400000f0c09 */
[----:B------:R-:W-:Y:S02]  /*7530*/  ISETP.GE.AND P0, PT, R26, UR29, PT ;  /* 0x0000001d1a007c0c */ /* 0x000fe4000bf06270 */
[----:B------:R-:W-:Y:S01]  /*7540*/  PRMT R136, RZ, 0x7610, R136 ;  /* 0x00007610ff887816 */ /* 0x000fe20000000088 */
[----:B--2---:R-:W2:Y:S01]  /*7550*/  @!P1 LDG.E.U16 R12, [R10.64] ;  /* 0x000000200a0c9981 */ /* 0x004ea2000c1e1500 */
[----:B------:R-:W-:Y:S02]  /*7560*/  ISETP.GE.AND P1, PT, R27, UR29, PT ;  /* 0x0000001d1b007c0c */ /* 0x000fe4000bf26270 */
[----:B------:R-:W-:Y:S01]  /*7570*/  PRMT R137, RZ, 0x7610, R137 ;  /* 0x00007610ff897816 */ /* 0x000fe20000000089 */
[----:B------:R-:W3:Y:S01]  /*7580*/  @!P2 LDG.E.U16 R13, [R10.64+0x40] ;  /* 0x000040200a0da981 */ /* 0x000ee2000c1e1500 */
[----:B------:R-:W-:-:S02]  /*7590*/  ISETP.GE.AND P2, PT, R28, UR29, PT ;  /* 0x0000001d1c007c0c */ /* 0x000fc4000bf46270 */
[----:B------:R-:W-:Y:S01]  /*75a0*/  PRMT R138, RZ, 0x7610, R138 ;  /* 0x00007610ff8a7816 */ /* 0x000fe2000000008a */
[----:B----4-:R-:W4:Y:S01]  /*75b0*/  @!P3 LDG.E.U16 R14, [R10.64+0x80] ;  /* 0x000080200a0eb981 */ /* 0x010f22000c1e1500 */
[----:B------:R-:W-:Y:S02]  /*75c0*/  ISETP.GE.AND P3, PT, R29, UR29, PT ;  /* 0x0000001d1d007c0c */ /* 0x000fe4000bf66270 */
[----:B------:R-:W-:Y:S01]  /*75d0*/  PRMT R139, RZ, 0x7610, R139 ;  /* 0x00007610ff8b7816 */ /* 0x000fe2000000008b */
[----:B------:R-:W4:Y:S01]  /*75e0*/  @!P4 LDG.E.U16 R15, [R10.64+0xc0] ;  /* 0x0000c0200a0fc981 */ /* 0x000f22000c1e1500 */
[----:B------:R-:W-:Y:S02]  /*75f0*/  ISETP.GE.AND P4, PT, R30, UR29, PT ;  /* 0x0000001d1e007c0c */ /* 0x000fe4000bf86270 */
        /* <DEDUP_REMOVED lines=25> */
[----:B------:R-:W4:Y:S01]  /*7790*/  @!P4 LDG.E.U16 R147, [R10.64+0x3c0] ;  /* 0x0003c0200a93c981 */ /* 0x000f22000c1e1500 */
        /* <DEDUP_REMOVED lines=29> */
[----:B--2---:R-:W-:Y:S04]  /*7970*/  STS.U16 [R37], R12 ;  /* 0x0000000c25007388 */ /* 0x004fe80000000400 */
[----:B---3--:R-:W-:Y:S04]  /*7980*/  STS.U16 [R38+0x40], R13 ;  /* 0x0000400d26007388 */ /* 0x008fe80000000400 */
[----:B----4-:R0:W-:Y:S04]  /*7990*/  STS.U16 [R39+0x80], R14 ;  /* 0x0000800e27007388 */ /* 0x0101e80000000400 */
        /* <DEDUP_REMOVED lines=16> */
[----:B------:R-:W-:Y:S02]  /*7aa0*/  MOV R10, UR28 ;  /* 0x0000001c000a7c02 */ /* 0x000fe40008000f00 */
[----:B------:R-:W-:Y:S01]  /*7ab0*/  ISETP.NE.AND P1, PT, R18, RZ, PT ;  /* 0x000000ff1200720c */ /* 0x000fe20003f25270 */
[----:B------:R-:W-:Y:S01]  /*7ac0*/  IMAD.U32 R11, RZ, RZ, UR34 ;  /* 0x00000022ff0b7e24 */ /* 0x000fe2000f8e00ff */
[----:B------:R-:W-:Y:S01]  /*7ad0*/  ISETP.LT.OR P2, PT, R10, 0x2, P0 ;  /* 0x000000020a00780c */ /* 0x000fe20000741670 */
[----:B------:R-:W1:Y:S03]  /*7ae0*/  LDS.U16 R137, [R55] ;  /* 0x0000000037897984 */ /* 0x000e660000000400 */
[----:B------:R-:W-:Y:S01]  /*7af0*/  LEA R11, R11, UR7, 0x8 ;  /* 0x000000070b0b7c11 */ /* 0x000fe2000f8e40ff */
[----:B------:R-:W1:Y:S04]  /*7b00*/  LDS.U16 R136, [R55+0x2] ;  /* 0x0000020037887984 */ /* 0x000e680000000400 */
[----:B------:R-:W1:Y:S04]  /*7b10*/  LDS.U16 R155, [R55+0x4] ;  /* 0x00000400379b7984 */ /* 0x000e680000000400 */
[----:B------:R-:W1:Y:S04]  /*7b20*/  LDS.U16 R154, [R55+0x6] ;  /* 0x00000600379a7984 */ /* 0x000e680000000400 */
[----:B------:R-:W1:Y:S04]  /*7b30*/  LDS.U16 R153, [R55+0x8] ;  /* 0x0000080037997984 */ /* 0x000e680000000400 */
[----:B------:R-:W1:Y:S01]  /*7b40*/  LDS.U16 R152, [R55+0xa] ;  /* 0x00000a0037987984 */ /* 0x000e620000000400 */
[----:B------:R-:W-:-:S03]  /*7b50*/  FMUL.FTZ R10, R135, 1.4426950216293334961 ;  /* 0x3fb8aa3b870a7820 */ /* 0x000fc60000410000 */
[----:B------:R-:W1:Y:S01]  /*7b60*/  LDS.U16 R151, [R55+0xc] ;  /* 0x00000c0037977984 */ /* 0x000e620000000400 */
[----:B0-----:R-:W-:-:S03]  /*7b70*/  FMUL.FTZ R14, R10, R71 ;  /* 0x000000470a0e7220 */ /* 0x001fc60000410000 */
[----:B------:R-:W0:Y:S04]  /*7b80*/  LDS.U16 R150, [R55+0xe] ;  /* 0x00000e0037967984 */ /* 0x000e280000000400 */
[----:B------:R-:W0:Y:S01]  /*7b90*/  LDS.U16 R149, [R55+0x10] ;  /* 0x0000100037957984 */ /* 0x000e220000000400 */
[----:B------:R-:W1:Y:S01]  /*7ba0*/  MUFU.EX2 R14, R14 ;  /* 0x0000000e000e7308 */ /* 0x000e620000000800 */
[----:B------:R-:W-:Y:S02]  /*7bb0*/  @P1 IADD3 R11, R18, 0x200, RZ ;  /* 0x00000200120b1810 */ /* 0x000fe40007ffe0ff */
[----:B------:R-:W0:Y:S03]  /*7bc0*/  LDS.U16 R148, [R55+0x12] ;  /* 0x0000120037947984 */ /* 0x000e260000000400 */
[----:B------:R-:W-:Y:S01]  /*7bd0*/  IMAD.SHL.U32 R11, R11, 0x4, RZ ;  /* 0x000000040b0b7824 */ /* 0x000fe200078e00ff */
[----:B------:R-:W0:Y:S04]  /*7be0*/  LDS.U16 R147, [R55+0x14] ;  /* 0x0000140037937984 */ /* 0x000e280000000400 */
[----:B------:R-:W0:Y:S04]  /*7bf0*/  LDS.U16 R146, [R55+0x16] ;  /* 0x0000160037927984 */ /* 0x000e280000000400 */
[----:B------:R-:W0:Y:S04]  /*7c00*/  LDS.U16 R145, [R55+0x18] ;  /* 0x0000180037917984 */ /* 0x000e280000000400 */
[----:B------:R-:W0:Y:S04]  /*7c10*/  LDS.U16 R144, [R55+0x1a] ;  /* 0x00001a0037907984 */ /* 0x000e280000000400 */
[----:B------:R-:W0:Y:S04]  /*7c20*/  LDS.U16 R143, [R55+0x1c] ;  /* 0x00001c00378f7984 */ /* 0x000e280000000400 */
[----:B------:R-:W0:Y:S04]  /*7c30*/  LDS.U16 R142, [R55+0x1e] ;  /* 0x00001e00378e7984 */ /* 0x000e280000000400 */
[----:B-1----:R1:W-:Y:S01]  /*7c40*/  STS [R11+0xea8], R14 ;  /* 0x000ea80e0b007388 */ /* 0x0023e20000000800 */
[C---:B------:R-:W-:Y:S01]  /*7c50*/  FMUL.FTZ R175, R10.reuse, R72 ;  /* 0x000000480aaf7220 */ /* 0x040fe20000410000 */
[----:B------:R-:W-:Y:S01]  /*7c60*/  MOV R12, UR28 ;  /* 0x0000001c000c7c02 */ /* 0x000fe20008000f00 */
[----:B------:R-:W-:Y:S01]  /*7c70*/  FMUL.FTZ R174, R10, R73 ;  /* 0x000000490aae7220 */ /* 0x000fe20000410000 */
[----:B----4-:R-:W-:Y:S01]  /*7c80*/  HFMA2.MMA R9, -RZ, RZ, 0, 4.76837158203125e-07 ;  /* 0x00000008ff097435 */ /* 0x010fe200000001ff */
[----:B------:R-:W-:-:S02]  /*7c90*/  MOV R13, c[0x0][0x16c] ;  /* 0x00005b00000d7a02 */ /* 0x000fc40000000f00 */
[----:B------:R-:W4:Y:S01]  /*7ca0*/  MUFU.EX2 R175, R175 ;  /* 0x000000af00af7308 */ /* 0x000f220000000800 */
[----:B------:R-:W-:Y:S01]  /*7cb0*/  @!P2 IADD3 R12, R12, -0x2, RZ ;  /* 0xfffffffe0c0ca810 */ /* 0x000fe20007ffe0ff */
[C---:B------:R-:W-:Y:S02]  /*7cc0*/  FMUL.FTZ R15, R10.reuse, R74 ;  /* 0x0000004a0a0f7220 */ /* 0x040fe40000410000 */
[----:B------:R-:W-:Y:S02]  /*7cd0*/  FMUL.FTZ R210, R10, R75 ;  /* 0x0000004b0ad27220 */ /* 0x000fe40000410000 */
[----:B------:R-:W-:Y:S02]  /*7ce0*/  @!P2 IMAD R8, R12, R13, UR7 ;  /* 0x000000070c08ae24 */ /* 0x000fe4000f8e020d */
[----:B------:R-:W0:Y:S01]  /*7cf0*/  MUFU.EX2 R174, R174 ;  /* 0x000000ae00ae7308 */ /* 0x000e220000000800 */
[----:B------:R-:W-:Y:S01]  /*7d00*/  MOV R12, RZ ;  /* 0x000000ff000c7202 */ /* 0x000fe20000000f00 */
[----:B------:R-:W-:Y:S01]  /*7d10*/  @!P2 IMAD.WIDE R8, R8, R9, UR10 ;  /* 0x0000000a0808ae25 */ /* 0x000fe2000f8e0209 */
[----:B------:R-:W-:Y:S03]  /*7d20*/  BAR.SYNC.DEFER_BLOCKING 0x0 ;  /* 0x0000000000007b1d */ /* 0x000fe60000010000 */
[----:B------:R-:W-:-:S03]  /*7d30*/  FMUL.FTZ R205, R10, R76 ;  /* 0x0000004c0acd7220 */ /* 0x000fc60000410000 */
[----:B------:R-:W0:Y:S01]  /*7d40*/  MUFU.EX2 R15, R15 ;  /* 0x0000000f000f7308 */ /* 0x000e220000000800 */
[----:B------:R-:W-:-:S07]  /*7d50*/  FMUL.FTZ R208, R10, R77 ;  /* 0x0000004d0ad07220 */ /* 0x000fce0000410000 */
[----:B------:R-:W0:Y:S01]  /*7d60*/  MUFU.EX2 R210, R210 ;  /* 0x000000d200d27308 */ /* 0x000e220000000800 */
[----:B------:R-:W-:-:S07]  /*7d70*/  FMUL.FTZ R203, R10, R78 ;  /* 0x0000004e0acb7220 */ /* 0x000fce0000410000 */
[----:B------:R-:W0:Y:S01]  /*7d80*/  MUFU.EX2 R205, R205 ;  /* 0x000000cd00cd7308 */ /* 0x000e220000000800 */
[----:B------:R4:W5:Y:S01]  /*7d90*/  @!P2 LDG.E R12, [R8.64+0x4] ;  /* 0x00000420080ca981 */ /* 0x000962000c1e1900 */
[----:B------:R-:W-:-:S06]  /*7da0*/  FMUL.FTZ R206, R10, R79 ;  /* 0x0000004f0ace7220 */ /* 0x000fcc0000410000 */
[----:B------:R-:W1:Y:S01]  /*7db0*/  MUFU.EX2 R208, R208 ;  /* 0x000000d000d07308 */ /* 0x000e620000000800 */
[----:B----4-:R-:W-:-:S04]  /*7dc0*/  FMUL.FTZ R9, R14, R175 ;  /* 0x000000af0e097220 */ /* 0x010fc80000410000 */
[----:B0-----:R-:W-:-:S03]  /*7dd0*/  FMUL.FTZ R8, R174, R9 ;  /* 0x00000009ae087220 */ /* 0x001fc60000410000 */
[----:B------:R-:W0:Y:S01]  /*7de0*/  MUFU.EX2 R203, R203 ;  /* 0x000000cb00cb7308 */ /* 0x000e220000000800 */
[----:B------:R-:W-:Y:S02]  /*7df0*/  FMUL.FTZ R201, R10, R80 ;  /* 0x000000500ac97220 */ /* 0x000fe40000410000 */
[----:B------:R-:W-:Y:S01]  /*7e00*/  FMUL.FTZ R9, R15, R8 ;  /* 0x000000080f097220 */ /* 0x000fe20000410000 */
[----:B------:R-:W-:Y:S01]  /*7e10*/  ISETP.NE.AND P2, PT, R18, 0x1f, PT ;  /* 0x0000001f1200780c */ /* 0x000fe20003f45270 */
[----:B------:R-:W-:Y:S02]  /*7e20*/  FMUL.FTZ R204, R10, R81 ;  /* 0x000000510acc7220 */ /* 0x000fe40000410000 */
[----:B------:R-:W-:Y:S01]  /*7e30*/  FMUL.FTZ R8, R210, R9 ;  /* 0x00000009d2087220 */ /* 0x000fe20000410000 */
[----:B------:R-:W4:Y:S01]  /*7e40*/  MUFU.EX2 R206, R206 ;  /* 0x000000ce00ce7308 */ /* 0x000f220000000800 */
[----:B------:R-:W-:Y:S02]  /*7e50*/  FMUL.FTZ R202, R10, R82 ;  /* 0x000000520aca7220 */ /* 0x000fe40000410000 */
[----:B------:R-:W-:-:S05]  /*7e60*/  FMUL.FTZ R9, R205, R8 ;  /* 0x00000008cd097220 */ /* 0x000fca0000410000 */
[----:B------:R-:W2:Y:S01]  /*7e70*/  MUFU.EX2 R201, R201 ;  /* 0x000000c900c97308 */ /* 0x000ea20000000800 */
[----:B-1----:R-:W-:Y:S01]  /*7e80*/  FMUL.FTZ R8, R208, R9 ;  /* 0x00000009d0087220 */ /* 0x002fe20000410000 */
[----:B------:R1:W1:Y:S01]  /*7e90*/  @P2 LDS R225, [R18.X4+0x16ac] ;  /* 0x0016ac0012e12984 */ /* 0x0002620000004800 */
[----:B------:R-:W-:-:S05]  /*7ea0*/  FMUL.FTZ R200, R10, R83 ;  /* 0x000000530ac87220 */ /* 0x000fca0000410000 */
[----:B------:R-:W2:Y:S01]  /*7eb0*/  MUFU.EX2 R204, R204 ;  /* 0x000000cc00cc7308 */ /* 0x000ea20000000800 */
[----:B0-----:R-:W-:-:S07]  /*7ec0*/  FMUL.FTZ R9, R203, R8 ;  /* 0x00000008cb097220 */ /* 0x001fce0000410000 */
[----:B------:R-:W0:Y:S01]  /*7ed0*/  MUFU.EX2 R202, R202 ;  /* 0x000000ca00ca7308 */ /* 0x000e220000000800 */
[----:B----4-:R-:W-:-:S07]  /*7ee0*/  FMUL.FTZ R8, R206, R9 ;  /* 0x00000009ce087220 */ /* 0x010fce0000410000 */
[----:B------:R-:W4:Y:S01]  /*7ef0*/  MUFU.EX2 R200, R200 ;  /* 0x000000c800c87308 */ /* 0x000f220000000800 */
[----:B--2---:R-:W-:Y:S01]  /*7f00*/  FMUL.FTZ R9, R201, R8 ;  /* 0x00000008c9097220 */ /* 0x004fe20000410000 */
[----:B------:R-:W-:Y:S02]  /*7f10*/  PRMT R140, RZ, 0x5410, R215 ;  /* 0x00005410ff8c7816 */ /* 0x000fe400000000d7 */
[----:B------:R-:W-:Y:S01]  /*7f20*/  PRMT R141, RZ, 0x5410, R56 ;  /* 0x00005410ff8d7816 */ /* 0x000fe20000000038 */
[----:B------:R-:W-:Y:S02]  /*7f30*/  FMUL.FTZ R9, R204, R9 ;  /* 0x00000009cc097220 */ /* 0x000fe40000410000 */
[C---:B------:R-:W-:Y:S01]  /*7f40*/  FMUL.FTZ R198, R10.reuse, R84 ;  /* 0x000000540ac67220 */ /* 0x040fe20000410000 */
[----:B------:R-:W-:Y:S01]  /*7f50*/  PRMT R138, RZ, 0x5410, R57 ;  /* 0x00005410ff8a7816 */ /* 0x000fe20000000039 */
[----:B------:R-:W-:Y:S01]  /*7f60*/  FMUL.FTZ R190, R10, R86 ;  /* 0x000000560abe7220 */ /* 0x000fe20000410000 */
[----:B------:R-:W-:Y:S01]  /*7f70*/  PRMT R137, RZ, 0x5410, R137 ;  /* 0x00005410ff897816 */ /* 0x000fe20000000089 */
[----:B0-----:R-:W-:Y:S01]  /*7f80*/  FMUL.FTZ R9, R202, R9 ;  /* 0x00000009ca097220 */ /* 0x001fe20000410000 */
[----:B------:R-:W-:Y:S01]  /*7f90*/  PRMT R136, RZ, 0x5410, R136 ;  /* 0x00005410ff887816 */ /* 0x000fe20000000088 */
[----:B------:R-:W-:-:S02]  /*7fa0*/  FMUL.FTZ R168, R140, R71 ;  /* 0x000000478ca87220 */ /* 0x000fc40000410000 */
[----:B------:R-:W-:Y:S01]  /*7fb0*/  FMUL.FTZ R173, R141, R72 ;  /* 0x000000488dad7220 */ /* 0x000fe20000410000 */
[----:B------:R-:W-:Y:S01]  /*7fc0*/  PRMT R167, RZ, 0x5410, R58 ;  /* 0x00005410ffa77816 */ /* 0x000fe2000000003a */
[----:B------:R-:W-:Y:S01]  /*7fd0*/  FMUL.FTZ R193, R10, R85 ;  /* 0x000000550ac17220 */ /* 0x000fe20000410000 */
[----:B------:R-:W0:Y:S01]  /*7fe0*/  MUFU.EX2 R198, R198 ;  /* 0x000000c600c67308 */ /* 0x000e220000000800 */
[----:B----4-:R-:W-:Y:S01]  /*7ff0*/  FMUL.FTZ R11, R200, R9 ;  /* 0x00000009c80b7220 */ /* 0x010fe20000410000 */
[----:B------:R-:W-:Y:S01]  /*8000*/  PRMT R155, RZ, 0x5410, R155 ;  /* 0x00005410ff9b7816 */ /* 0x000fe2000000009b */
[----:B------:R-:W-:Y:S02]  /*8010*/  FMUL.FTZ R180, R138, R73 ;  /* 0x000000498ab47220 */ /* 0x000fe40000410000 */
[----:B------:R-:W-:Y:S02]  /*8020*/  FMUL.FTZ R9, R137, R168 ;  /* 0x000000a889097220 */ /* 0x000fe40000410000 */
[----:B------:R-:W-:Y:S01]  /*8030*/  FMUL.FTZ R170, R136, R173 ;  /* 0x000000ad88aa7220 */ /* 0x000fe20000410000 */
[----:B------:R-:W2:Y:S01]  /*8040*/  MUFU.EX2 R190, R190 ;  /* 0x000000be00be7308 */ /* 0x000ea20000000800 */
[----:B------:R-:W-:Y:S01]  /*8050*/  PRMT R166, RZ, 0x5410, R59 ;  /* 0x00005410ffa67816 */ /* 0x000fe2000000003b */
[----:B------:R-:W-:Y:S01]  /*8060*/  FMUL.FTZ R223, R167, R74 ;  /* 0x0000004aa7df7220 */ /* 0x000fe20000410000 */
[----:B------:R-:W-:Y:S01]  /*8070*/  PRMT R154, RZ, 0x5410, R154 ;  /* 0x00005410ff9a7816 */ /* 0x000fe2000000009a */
[----:B------:R-:W-:-:S02]  /*8080*/  FMUL.FTZ R239, R155, R180 ;  /* 0x000000b49bef7220 */ /* 0x000fc40000410000 */
[----:B------:R-:W-:Y:S02]  /*8090*/  FFMA.FTZ R8, R175, R9, R170 ;  /* 0x00000009af087223 */ /* 0x000fe400000100aa */
[----:B------:R-:W4:Y:S01]  /*80a0*/  MUFU.EX2 R193, R193 ;  /* 0x000000c100c17308 */ /* 0x000f220000000800 */
        /* <DEDUP_REMOVED lines=21> */
[----:B------:R-:W-:Y:S02]  /*8200*/  PRMT R151, RZ, 0x5410, R151 ;  /* 0x00005410ff977816 */ /* 0x000fe40000000097 */
[----:B------:R-:W-:Y:S01]  /*8210*/  PRMT R150, RZ, 0x5410, R150 ;  /* 0x00005410ff967816 */ /* 0x000fe20000000096 */
[----:B------:R-:W-:Y:S01]  /*8220*/  BSSY B0, `(.L_x_5443) ;  /* 0x0000030000007945 */ /* 0x000fe20003800000 */
[----:B0-----:R-:W-:Y:S01]  /*8230*/  FMUL.FTZ R8, R198, R11 ;  /* 0x0000000bc6087220 */ /* 0x001fe20000410000 */
        /* <DEDUP_REMOVED lines=33> */
[----:B--2---:R-:W-:Y:S01]  /*8450*/  FFMA.FTZ R11, R190, R169, R237 ;  /* 0x000000a9be0b7223 */ /* 0x004fe200000100ed */
[----:B------:R-:W-:Y:S05]  /*8460*/  @P2 BRA `(.L_x_5444) ;  /* 0x000000b000002947 */ /* 0x000fea0003800000 */
[----:B-1--4-:R-:W-:Y:S01]  /*8470*/  ULDC UR19, c[0x0][0x174] ;  /* 0x00005d0000137ab9 */ /* 0x012fe20000000800 */
        /* <DEDUP_REMOVED lines=10> */
.L_x_5444:
[----:B-1--4-:R-:W-:Y:S05]  /*8520*/  BSYNC B0 ;  /* 0x0000000000007941 */ /* 0x012fea0003800000 */
.L_x_5443:
[----:B------:R-:W-:Y:S01]  /*8530*/  FMUL.FTZ R176, R190, R225 ;  /* 0x000000e1beb07220 */ /* 0x000fe20000410000 */
[----:B------:R-:W-:Y:S01]  /*8540*/  ISETP.GE.AND P3, PT, R20, 0x1, PT ;  /* 0x000000011400780c */ /* 0x000fe20003f66270 */
[----:B------:R-:W-:Y:S01]  /*8550*/  FFMA.FTZ R10, R205, R10, R222 ;  /* 0x0000000acd0a7223 */ /* 0x000fe200000100de */
[----:B------:R-:W-:Y:S01]  /*8560*/  MOV R236, UR7 ;  /* 0x0000000700ec7c02 */ /* 0x000fe20008000f00 */
[C---:B0-----:R-:W-:Y:S01]  /*8570*/  FFMA.FTZ R13, R193.reuse, R11, R224 ;  /* 0x0000000bc10d7223 */ /* 0x041fe200000100e0 */
[----:B------:R-:W-:Y:S01]  /*8580*/  ULDC.64 UR18, c[0x0][0x298] ;  /* 0x0000a60000127ab9 */ /* 0x000fe20000000a00 */
[----:B------:R-:W-:Y:S01]  /*8590*/  FMUL.FTZ R11, R193, R176 ;  /* 0x000000b0c10b7220 */ /* 0x000fe20000410000 */
[----:B------:R-:W-:Y:S01]  /*85a0*/  MOV R243, UR35 ;  /* 0x0000002300f37c02 */ /* 0x000fe20008000f00 */
[----:B------:R-:W-:Y:S01]  /*85b0*/  FFMA.FTZ R10, R208, R10, R231 ;  /* 0x0000000ad00a7223 */ /* 0x000fe200000100e7 */
[----:B------:R-:W-:Y:S01]  /*85c0*/  UIMAD UR18, UR36, UR18, URZ ;  /* 0x00000012241272a4 */ /* 0x000fe2000f8e023f */
[----:B------:R-:W-:Y:S01]  /*85d0*/  FFMA.FTZ R13, R198, R13, R233 ;  /* 0x0000000dc60d7223 */ /* 0x000fe200000100e9 */
[----:B------:R-:W-:Y:S01]  /*85e0*/  ISETP.NE.AND P4, PT, R18, RZ, PT ;  /* 0x000000ff1200720c */ /* 0x000fe20003f85270 */
[----:B------:R-:W-:Y:S01]  /*85f0*/  FMUL.FTZ R207, R149, R196 ;  /* 0x000000c495cf7220 */ /* 0x000fe20000410000 */
[----:B------:R-:W-:Y:S01]  /*8600*/  UIMAD UR18, UR35, UR19, UR18 ;  /* 0x00000013231272a4 */ /* 0x000fe2000f8e0212 */
        /* <DEDUP_REMOVED lines=8> */
[C---:B------:R-:W-:Y:S02]  /*8690*/  FFMA.FTZ R13, R202.reuse, R13, R181 ;  /* 0x0000000dca0d7223 */ /* 0x040fe400000100b5 */
[----:B------:R-:W-:Y:S02]  /*86a0*/  FMUL.FTZ R209, R147, R194 ;  /* 0x000000c293d17220 */ /* 0x000fe40000410000 */
[----:B------:R-:W-:-:S02]  /*86b0*/  FMUL.FTZ R11, R202, R11 ;  /* 0x0000000bca0b7220 */ /* 0x000fc40000410000 */
[C---:B------:R-:W-:Y:S02]  /*86c0*/  FFMA.FTZ R10, R201.reuse, R10, R212 ;  /* 0x0000000ac90a7223 */ /* 0x040fe400000100d4 */
[----:B------:R-:W-:Y:S02]  /*86d0*/  FFMA.FTZ R13, R204, R13, R183 ;  /* 0x0000000dcc0d7223 */ /* 0x000fe400000100b7 */
[----:B------:R-:W-:Y:S02]  /*86e0*/  FMUL.FTZ R211, R146, R195 ;  /* 0x000000c392d37220 */ /* 0x000fe40000410000 */
[C---:B------:R-:W-:Y:S02]  /*86f0*/  FMUL.FTZ R176, R204.reuse, R11 ;  /* 0x0000000bccb07220 */ /* 0x040fe40000410000 */
        /* <DEDUP_REMOVED lines=22> */
[-C--:B------:R-:W-:Y:S02]  /*8860*/  FMUL.FTZ R176, R89, R178.reuse ;  /* 0x000000b259b07220 */ /* 0x080fe40000410000 */
[C---:B------:R-:W-:Y:S01]  /*8870*/  FFMA.FTZ R179, R210.reuse, R11, R189 ;  /* 0x0000000bd2b37223 */ /* 0x040fe200000100bd */
[----:B------:R-:W0:Y:S01]  /*8880*/  SHFL.UP PT, R10, R13, 0x1, RZ ;  /* 0x042000000d0a7989 */ /* 0x000e2200000e00ff */
[----:B------:R-:W-:Y:S02]  /*8890*/  FMUL.FTZ R182, R210, R177 ;  /* 0x000000b1d2b67220 */ /* 0x000fe40000410000 */
[----:B------:R-:W-:Y:S01]  /*88a0*/  FFMA.FTZ R230, R15, R179, R176 ;  /* 0x000000b30fe67223 */ /* 0x000fe200000100b0 */
[----:B------:R-:W1:Y:S01]  /*88b0*/  SHFL.UP PT, R11, R8, 0x1, RZ ;  /* 0x04200000080b7989 */ /* 0x000e6200000e00ff */
[----:B------:R-:W-:-:S02]  /*88c0*/  FMUL.FTZ R177, R88, R178 ;  /* 0x000000b258b17220 */ /* 0x000fc40000410000 */
[----:B------:R-:W-:Y:S02]  /*88d0*/  FMUL.FTZ R179, R15, R182 ;  /* 0x000000b60fb37220 */ /* 0x000fe40000410000 */
[----:B------:R-:W-:Y:S02]  /*88e0*/  FMUL.FTZ R178, R87, R178 ;  /* 0x000000b257b27220 */ /* 0x000fe40000410000 */
[C---:B------:R-:W-:Y:S02]  /*88f0*/  FFMA.FTZ R182, R174.reuse, R230, R177 ;  /* 0x000000e6aeb67223 */ /* 0x040fe400000100b1 */
[----:B------:R-:W-:Y:S02]  /*8900*/  FMUL.FTZ R230, R174, R179 ;  /* 0x000000b3aee67220 */ /* 0x000fe40000410000 */
[C---:B------:R-:W-:Y:S02]  /*8910*/  FFMA.FTZ R182, R175.reuse, R182, R178 ;  /* 0x000000b6afb67223 */ /* 0x040fe400000100b2 */
[----:B------:R-:W-:-:S03]  /*8920*/  FMUL.FTZ R179, R175, R230 ;  /* 0x000000e6afb37220 */ /* 0x000fc60000410000 */
[----:B------:R-:W2:Y:S04]  /*8930*/  SHFL.DOWN PT, R232, R182, 0x1, 0x1f ;  /* 0x08201f00b6e87f89 */ /* 0x000ea800000e0000 */
[----:B------:R-:W3:Y:S01]  /*8940*/  SHFL.DOWN PT, R230, R179, 0x1, 0x1f ;  /* 0x08201f00b3e67f89 */ /* 0x000ee200000e0000 */
[C---:B0-----:R-:W-:Y:S02]  /*8950*/  @P3 FFMA.FTZ R13, R8.reuse, R10, R13 ;  /* 0x0000000a080d3223 */ /* 0x041fe4000001000d */
[----:B-1----:R-:W-:Y:S01]  /*8960*/  @P3 FMUL.FTZ R8, R8, R11 ;  /* 0x0000000b08083220 */ /* 0x002fe20000410000 */
[----:B------:R-:W-:Y:S02]  /*8970*/  ISETP.NE.AND P3, PT, R214, 0x1f, PT ;  /* 0x0000001fd600780c */ /* 0x000fe40003f65270 */
[----:B------:R-:W0:Y:S04]  /*8980*/  SHFL.UP PT, R10, R13, 0x2, RZ ;  /* 0x044000000d0a7989 */ /* 0x000e2800000e00ff */
[----:B------:R-:W1:Y:S07]  /*8990*/  SHFL.UP PT, R11, R8, 0x2, RZ ;  /* 0x04400000080b7989 */ /* 0x000e6e00000e00ff */
[----:B--2---:R-:W-:-:S02]  /*89a0*/  @P3 FFMA.FTZ R182, R179, R232, R182 ;  /* 0x000000e8b3b63223 */ /* 0x004fc400000100b6 */
[----:B---3--:R-:W-:Y:S01]  /*89b0*/  @P3 FMUL.FTZ R179, R179, R230 ;  /* 0x000000e6b3b33220 */ /* 0x008fe20000410000 */
[----:B------:R-:W-:Y:S02]  /*89c0*/  ISETP.GE.AND P3, PT, R20, 0x2, PT ;  /* 0x000000021400780c */ /* 0x000fe40003f66270 */
[----:B------:R-:W2:Y:S04]  /*89d0*/  SHFL.DOWN PT, R232, R182, 0x2, 0x1f ;  /* 0x08401f00b6e87f89 */ /* 0x000ea800000e0000 */
[----:B------:R-:W3:Y:S07]  /*89e0*/  SHFL.DOWN PT, R230, R179, 0x2, 0x1f ;  /* 0x08401f00b3e67f89 */ /* 0x000eee00000e0000 */
[----:B0-----:R-:W-:-:S02]  /*89f0*/  @P3 FFMA.FTZ R13, R8, R10, R13 ;  /* 0x0000000a080d3223 */ /* 0x001fc4000001000d */
[----:B-1----:R-:W-:Y:S01]  /*8a00*/  @P3 FMUL.FTZ R8, R8, R11 ;  /* 0x0000000b08083220 */ /* 0x002fe20000410000 */
[----:B------:R-:W-:Y:S02]  /*8a10*/  ISETP.GE.U32.AND P3, PT, R214, 0x1e, PT ;  /* 0x0000001ed600780c */ /* 0x000fe40003f66070 */
[----:B------:R-:W0:Y:S04]  /*8a20*/  SHFL.UP PT, R10, R13, 0x4, RZ ;  /* 0x048000000d0a7989 */ /* 0x000e2800000e00ff */
[----:B------:R-:W1:Y:S07]  /*8a30*/  SHFL.UP PT, R11, R8, 0x4, RZ ;  /* 0x04800000080b7989 */ /* 0x000e6e00000e00ff */
[----:B--2---:R-:W-:-:S02]  /*8a40*/  @!P3 FFMA.FTZ R182, R179, R232, R182 ;  /* 0x000000e8b3b6b223 */ /* 0x004fc400000100b6 */
[----:B---3--:R-:W-:Y:S01]  /*8a50*/  @!P3 FMUL.FTZ R179, R179, R230 ;  /* 0x000000e6b3b3b220 */ /* 0x008fe20000410000 */
        /* <DEDUP_REMOVED lines=11> */
[----:B------:R-:W-:Y:S01]  /*8b10*/  MOV R230, UR28 ;  /* 0x0000001c00e67c02 */ /* 0x000fe20008000f00 */
[----:B------:R-:W2:Y:S03]  /*8b20*/  SHFL.DOWN PT, R234, R182, 0x8, 0x1f ;  /* 0x09001f00b6ea7f89 */ /* 0x000ea600000e0000 */
[----:B------:R-:W-:Y:S01]  /*8b30*/  ISETP.GE.OR P0, PT, R230, c[0x0][0x174], P0 ;  /* 0x00005d00e6007a0c */ /* 0x000fe20000706670 */
[----:B------:R-:W3:Y:S06]  /*8b40*/  SHFL.DOWN PT, R232, R179, 0x8, 0x1f ;  /* 0x09001f00b3e87f89 */ /* 0x000eec00000e0000 */
[C---:B0-----:R-:W-:Y:S01]  /*8b50*/  @P3 FFMA.FTZ R13, R8.reuse, R10, R13 ;  /* 0x0000000a080d3223 */ /* 0x041fe2000001000d */
[----:B------:R-:W-:Y:S01]  /*8b60*/  HFMA2.MMA R10, -RZ, RZ, 1.875, 0 ;  /* 0x3f800000ff0a7435 */ /* 0x000fe200000001ff */
[----:B-1----:R-:W-:Y:S01]  /*8b70*/  @P3 FMUL.FTZ R8, R8, R11 ;  /* 0x0000000b08083220 */ /* 0x002fe20000410000 */
[----:B------:R-:W-:Y:S01]  /*8b80*/  ISETP.GE.U32.AND P3, PT, R214, 0x18, PT ;  /* 0x00000018d600780c */ /* 0x000fe20003f66070 */
[----:B------:R-:W-:Y:S01]  /*8b90*/  IMAD.MOV.U32 R11, RZ, RZ, RZ ;  /* 0x000000ffff0b7224 */ /* 0x000fe200078e00ff */
[----:B------:R-:W0:Y:S04]  /*8ba0*/  SHFL.UP PT, R230, R13, 0x10, RZ ;  /* 0x060000000de67989 */ /* 0x000e2800000e00ff */
[----:B------:R-:W1:Y:S04]  /*8bb0*/  SHFL.UP PT, R241, R8, 0x10, RZ ;  /* 0x0600000008f17989 */ /* 0x000e6800000e00ff */
[----:B------:R-:W-:Y:S01]  /*8bc0*/  @!P0 LDS.64 R10, [R236.X8+0x1728] ;  /* 0x00172800ec0a8984 */ /* 0x000fe20000008a00 */
[----:B------:R-:W-:-:S02]  /*8bd0*/  ISETP.GE.AND P0, PT, R20, 0x10, PT ;  /* 0x000000101400780c */ /* 0x000fc40003f06270 */
[C---:B--2---:R-:W-:Y:S02]  /*8be0*/  @!P3 FFMA.FTZ R182, R179.reuse, R234, R182 ;  /* 0x000000eab3b6b223 */ /* 0x044fe400000100b6 */
[----:B---3--:R-:W-:-:S03]  /*8bf0*/  @!P3 FMUL.FTZ R179, R179, R232 ;  /* 0x000000e8b3b3b220 */ /* 0x008fc60000410000 */
[----:B------:R-:W2:Y:S04]  /*8c00*/  SHFL.DOWN PT, R234, R182, 0x10, 0x1f ;  /* 0x0a001f00b6ea7f89 */ /* 0x000ea800000e0000 */
[----:B------:R-:W3:Y:S02]  /*8c10*/  SHFL.DOWN PT, R232, R179, 0x10, 0x1f ;  /* 0x0a001f00b3e87f89 */ /* 0x000ee400000e0000 */
[C---:B0-----:R-:W-:Y:S02]  /*8c20*/  @P0 FFMA.FTZ R13, R8.reuse, R230, R13 ;  /* 0x000000e6080d0223 */ /* 0x041fe4000001000d */
[----:B-----5:R0:W-:Y:S01]  /*8c30*/  SHFL.IDX PT, R230, R12, RZ, 0x1f ;  /* 0x00001fff0ce67589 */ /* 0x0201e200000e0000 */
[----:B-1----:R-:W-:Y:S01]  /*8c40*/  @P0 FMUL.FTZ R8, R8, R241 ;  /* 0x000000f108080220 */ /* 0x002fe20000410000 */
[----:B------:R-:W-:-:S02]  /*8c50*/  ISETP.GE.U32.AND P0, PT, R214, 0x10, PT ;  /* 0x00000010d600780c */ /* 0x000fc40003f06070 */
[----:B------:R-:W-:Y:S04]  /*8c60*/  SHFL.UP PT, R13, R13, 0x1, RZ ;  /* 0x042000000d0d7989 */ /* 0x000fe800000e00ff */
[----:B------:R-:W1:Y:S01]  /*8c70*/  SHFL.UP PT, R8, R8, 0x1, RZ ;  /* 0x0420000008087989 */ /* 0x000e6200000e00ff */
[----:B0-----:R-:W-:-:S06]  /*8c80*/  IMAD R12, R213, c[0x0][0x2a0], RZ ;  /* 0x0000a800d50c7a24 */ /* 0x001fcc00078e02ff */
[C---:B--2---:R-:W-:Y:S02]  /*8c90*/  @!P0 FFMA.FTZ R182, R179.reuse, R234, R182 ;  /* 0x000000eab3b68223 */ /* 0x044fe400000100b6 */
[----:B---3--:R-:W-:-:S03]  /*8ca0*/  @!P0 FMUL.FTZ R179, R179, R232 ;  /* 0x000000e8b3b38220 */ /* 0x008fc60000410000 */
[----:B------:R-:W-:Y:S04]  /*8cb0*/  SHFL.DOWN PT, R234, R182, 0x1, 0x1f ;  /* 0x08201f00b6ea7f89 */ /* 0x000fe800000e0000 */
[----:B------:R-:W-:Y:S04]  /*8cc0*/  SHFL.IDX PT, R232, R11, RZ, 0x1f ;  /* 0x00001fff0be87589 */ /* 0x000fe800000e0000 */
[----:B------:R-:W0:Y:S01]  /*8cd0*/  SHFL.DOWN PT, R241, R179, 0x1, 0x1f ;  /* 0x08201f00b3f17f89 */ /* 0x000e2200000e0000 */
[----:B-1----:R-:W-:Y:S01]  /*8ce0*/  @P1 FFMA.FTZ R230, R8, R230, R13 ;  /* 0x000000e608e61223 */ /* 0x002fe2000001000d */
[----:B------:R-:W-:-:S02]  /*8cf0*/  MOV R8, R18 ;  /* 0x0000001200087202 */ /* 0x000fc40000000f00 */
[----:B------:R-:W-:Y:S01]  /*8d00*/  SHFL.IDX PT, R182, R182, RZ, 0x1f ;  /* 0x00001fffb6b67589 */ /* 0x000fe200000e0000 */
[----:B------:R-:W-:Y:S01]  /*8d10*/  FFMA.FTZ R14, R14, R230, R9 ;  /* 0x000000e60e0e7223 */ /* 0x000fe20000010009 */
[----:B------:R-:W-:-:S03]  /*8d20*/  HFMA2.MMA R9, -RZ, RZ, 0, 0 ;  /* 0x00000000ff097435 */ /* 0x000fc600000001ff */
[----:B------:R-:W-:Y:S02]  /*8d30*/  FFMA.FTZ R230, R175, R14, R170 ;  /* 0x0000000eafe67223 */ /* 0x000fe400000100aa */
[----:B------:R-:W-:Y:S02]  /*8d40*/  FFMA.FTZ R168, R137, -R168, R14 ;  /* 0x800000a889a87223 */ /* 0x000fe4000001000e */
[----:B------:R-:W-:Y:S02]  /*8d50*/  FFMA.FTZ R239, R174, R230, R239 ;  /* 0x000000e6aeef7223 */ /* 0x000fe400000100ef */
[----:B------:R-:W-:Y:S02]  /*8d60*/  FFMA.FTZ R170, R136, -R173, R230 ;  /* 0x800000ad88aa7223 */ /* 0x000fe400000100e6 */
[----:B------:R-:W-:-:S04]  /*8d70*/  IMAD.WIDE.U32 R8, R243, c[0x0][0x298], R8 ;  /* 0x0000a600f3087a25 */ /* 0x000fc800078e0008 */
[----:B------:R-:W-:Y:S01]  /*8d80*/  FFMA.FTZ R173, R155, -R180, R239 ;  /* 0x800000b49bad7223 */ /* 0x000fe200000100ef */
[----:B------:R-:W-:Y:S01]  /*8d90*/  IADD3 R9, R9, UR18, RZ ;  /* 0x0000001209097c10 */ /* 0x000fe2000fffe0ff */
[----:B0-----:R-:W-:Y:S02]  /*8da0*/  @P2 FFMA.FTZ R232, R241, R232, R234 ;  /* 0x000000e8f1e82223 */ /* 0x001fe400000100ea */
[C---:B------:R-:W-:Y:S02]  /*8db0*/  IMAD R241, R17.reuse, c[0x0][0x2a4], R12 ;  /* 0x0000a90011f17a24 */ /* 0x040fe400078e020c */
[----:B------:R-:W-:-:S04]  /*8dc0*/  IMAD.WIDE.U32 R12, R17, c[0x0][0x2a0], R8 ;  /* 0x0000a800110c7a25 */ /* 0x000fc800078e0008 */
[----:B------:R-:W-:Y:S01]  /*8dd0*/  FFMA.FTZ R169, R232, R225, R169 ;  /* 0x000000e1e8a97223 */ /* 0x000fe200000100a9 */
[C---:B------:R-:W-:Y:S01]  /*8de0*/  LEA R8, P0, R12.reuse, c[0x0][0x318], 0x2 ;  /* 0x0000c6000c087a11 */ /* 0x040fe200078010ff */
[----:B------:R-:W-:Y:S01]  /*8df0*/  IMAD.IADD R225, R13, 0x1, R241 ;  /* 0x000000010de17824 */ /* 0x000fe200078e02f1 */
[----:B------:R-:W-:Y:S01]  /*8e00*/  MOV R241, UR30 ;  /* 0x0000001e00f17c02 */ /* 0x000fe20008000f00 */
[----:B------:R-:W-:Y:S01]  /*8e10*/  FFMA.FTZ R13, R87, R14, RZ ;  /* 0x0000000e570d7223 */ /* 0x000fe200000100ff */
[----:B------:R-:W-:Y:S01]  /*8e20*/  IADD3 R14, P1, R12, UR37, RZ ;  /* 0x000000250c0e7c10 */ /* 0x000fe2000ff3e0ff */
[----:B------:R-:W-:Y:S01]  /*8e30*/  FFMA.FTZ R180, R190, R169, R237 ;  /* 0x000000a9beb47223 */ /* 0x000fe200000100ed */
[----:B------:R-:W-:Y:S01]  /*8e40*/  LEA.HI.X R9, R12, c[0x0][0x31c], R225, 0x2, P0 ;  /* 0x0000c7000c097a11 */ /* 0x000fe200000f14e1 */
[----:B------:R-:W-:Y:S01]  /*8e50*/  FFMA.FTZ R12, R88, R230, R13 ;  /* 0x000000e6580c7223 */ /* 0x000fe2000001000d */
[----:B------:R-:W-:Y:S01]  /*8e60*/  MOV R13, UR30 ;  /* 0x0000001e000d7c02 */ /* 0x000fe20008000f00 */
[----:B------:R-:W-:-:S02]  /*8e70*/  FFMA.FTZ R230, R15, R239, R218 ;  /* 0x000000ef0fe67223 */ /* 0x000fc400000100da */
[----:B------:R-:W-:Y:S01]  /*8e80*/  FFMA.FTZ R239, R89, R239, R12 ;  /* 0x000000ef59ef7223 */ /* 0x000fe2000001000c */
[----:B------:R-:W-:Y:S01]  /*8e90*/  LEA R12, P0, R13, R8, 0x2 ;  /* 0x000000080d0c7211 */ /* 0x000fe200078010ff */
[----:B------:R-:W-:Y:S01]  /*8ea0*/  FFMA.FTZ R235, R210, R230, R235 ;  /* 0x000000e6d2eb7223 */ /* 0x000fe200000100eb */
[----:B------:R-:W-:Y:S01]  /*8eb0*/  MOV R13, UR31 ;  /* 0x0000001f000d7c02 */ /* 0x000fe20008000f00 */
[----:B------:R-:W-:Y:S02]  /*8ec0*/  FFMA.FTZ R218, R154, -R223, R230 ;  /* 0x800000df9ada7223 */ /* 0x000fe400000100e6 */
[----:B------:R-:W-:Y:S01]  /*8ed0*/  FFMA.FTZ R223, R193, R180, R224 ;  /* 0x000000b4c1df7223 */ /* 0x000fe200000100e0 */
[----:B------:R-:W-:Y:S01]  /*8ee0*/  LEA.HI.X R13, R241, R9, R13, 0x2, P0 ;  /* 0x00000009f10d7211 */ /* 0x000fe200000f140d */
[----:B------:R-:W-:Y:S01]  /*8ef0*/  FFMA.FTZ R230, R90, R230, R239 ;  /* 0x000000e65ae67223 */ /* 0x000fe200000100ef */
[----:B------:R-:W-:Y:S01]  /*8f00*/  MOV R241, UR40 ;  /* 0x0000002800f17c02 */ /* 0x000fe20008000f00 */
[----:B------:R-:W-:-:S02]  /*8f10*/  FFMA.FTZ R232, R205, R235, R222 ;  /* 0x000000ebcde87223 */ /* 0x000fc400000100de */
[----:B------:R-:W-:Y:S01]  /*8f20*/  FFMA.FTZ R222, R198, R223, R233 ;  /* 0x000000dfc6de7223 */ /* 0x000fe200000100e9 */
[----:B------:R-:W-:Y:S01]  /*8f30*/  MOV R233, UR37 ;  /* 0x0000002500e97c02 */ /* 0x000fe20008000f00 */
[----:B------:R-:W-:Y:S02]  /*8f40*/  FFMA.FTZ R220, R153, -R220, R235 ;  /* 0x800000dc99dc7223 */ /* 0x000fe400000100eb */
[----:B------:R-:W-:Y:S02]  /*8f50*/  FFMA.FTZ R235, R91, R235, R230 ;  /* 0x000000eb5beb7223 */ /* 0x000fe400000100e6 */
[----:B------:R-:W-:Y:S02]  /*8f60*/  FFMA.FTZ R231, R208, R232, R231 ;  /* 0x000000e8d0e77223 */ /* 0x000fe400000100e7 */
[----:B------:R-:W-:Y:S02]  /*8f70*/  FFMA.FTZ R227, R200, R222, R227 ;  /* 0x000000dec8e37223 */ /* 0x000fe400000100e3 */
[----:B------:R-:W-:-:S02]  /*8f80*/  FFMA.FTZ R224, R152, -R229, R232 ;  /* 0x800000e598e07223 */ /* 0x000fc400000100e8 */
[----:B------:R-:W-:Y:S02]  /*8f90*/  FFMA.FTZ R230, R92, R232, R235 ;  /* 0x000000e85ce67223 */ /* 0x000fe400000100eb */
[----:B------:R-:W-:Y:S02]  /*8fa0*/  FFMA.FTZ R232, R203, R231, R228 ;  /* 0x000000e7cbe87223 */ /* 0x000fe400000100e4 */
[----:B------:R-:W-:Y:S02]  /*8fb0*/  FFMA.FTZ R228, R202, R227, R181 ;  /* 0x000000e3cae47223 */ /* 0x000fe400000100b5 */
[----:B------:R-:W-:Y:S01]  /*8fc0*/  FFMA.FTZ R229, R93, R231, R230 ;  /* 0x000000e75de57223 */ /* 0x000fe200000100e6 */
[----:B------:R0:W1:Y:S01]  /*8fd0*/  SHFL.IDX PT, R181, R179, RZ, 0x1f ;  /* 0x00001fffb3b57589 */ /* 0x00006200000e0000 */
[----:B------:R-:W-:Y:S02]  /*8fe0*/  FFMA.FTZ R183, R204, R228, R183 ;  /* 0x000000e4ccb77223 */ /* 0x000fe400000100b7 */
[----:B------:R-:W-:-:S02]  /*8ff0*/  FFMA.FTZ R207, R206, R232, R207 ;  /* 0x000000e8cecf7223 */ /* 0x000fc400000100cf */
[C---:B------:R-:W-:Y:S02]  /*9000*/  FFMA.FTZ R184, R201.reuse, R183, R184 ;  /* 0x000000b7c9b87223 */ /* 0x040fe400000100b8 */
[----:B------:R-:W-:Y:S02]  /*9010*/  FFMA.FTZ R230, R94, R232, R229 ;  /* 0x000000e85ee67223 */ /* 0x000fe400000100e5 */
[----:B------:R-:W-:Y:S02]  /*9020*/  FFMA.FTZ R185, R206, R184, R185 ;  /* 0x000000b8ceb97223 */ /* 0x000fe400000100b9 */
[----:B------:R-:W-:Y:S02]  /*9030*/  FFMA.FTZ R212, R201, R207, R212 ;  /* 0x000000cfc9d47223 */ /* 0x000fe400000100d4 */
[----:B------:R-:W-:Y:S02]  /*9040*/  FFMA.FTZ R186, R203, R185, R186 ;  /* 0x000000b9cbba7223 */ /* 0x000fe400000100ba */
[----:B------:R-:W-:-:S02]  /*9050*/  FFMA.FTZ R196, R149, -R196, R207 ;  /* 0x800000c495c47223 */ /* 0x000fc400000100cf */
        /* <DEDUP_REMOVED lines=8> */
[----:B0-----:R-:W-:Y:S02]  /*90e0*/  FFMA.FTZ R179, R97, R209, R204 ;  /* 0x000000d161b37223 */ /* 0x001fe400000100cc */
[----:B------:R-:W-:Y:S02]  /*90f0*/  FFMA.FTZ R217, R200, R202, R217 ;  /* 0x000000cac8d97223 */ /* 0x000fe400000100d9 */
[----:B------:R-:W-:Y:S02]  /*9100*/  FFMA.FTZ R177, R174, R176, R177 ;  /* 0x000000b0aeb17223 */ /* 0x000fe400000100b1 */
[----:B------:R-:W-:-:S02]  /*9110*/  FFMA.FTZ R200, R98, R202, R179 ;  /* 0x000000ca62c87223 */ /* 0x000fc400000100b3 */
[----:B------:R-:W-:Y:S02]  /*9120*/  FFMA.FTZ R178, R175, R177, R178 ;  /* 0x000000b1afb27223 */ /* 0x000fe400000100b2 */
[-C--:B------:R-:W-:Y:S02]  /*9130*/  FFMA.FTZ R198, R198, R217.reuse, R219 ;  /* 0x000000d9c6c67223 */ /* 0x080fe400000100db */
[----:B------:R-:W-:Y:S01]  /*9140*/  FFMA.FTZ R179, R99, R217, R200 ;  /* 0x000000d963b37223 */ /* 0x000fe200000100c8 */
[----:B------:R-:W-:Y:S01]  /*9150*/  MOV R200, UR7 ;  /* 0x0000000700c87c02 */ /* 0x000fe20008000f00 */
[C---:B-1----:R-:W-:Y:S02]  /*9160*/  FFMA.FTZ R11, R181.reuse, R11, R182 ;  /* 0x0000000bb50b7223 */ /* 0x042fe400000100b6 */
[----:B------:R-:W-:Y:S02]  /*9170*/  FMUL.FTZ R10, R181, R10 ;  /* 0x0000000ab50a7220 */ /* 0x000fe40000410000 */
[----:B------:R-:W-:-:S02]  /*9180*/  FMUL.FTZ R15, R178, R71 ;  /* 0x00000047b20f7220 */ /* 0x000fc40000410000 */
[-C--:B------:R-:W-:Y:S01]  /*9190*/  FFMA.FTZ R216, R193, R198.reuse, R216 ;  /* 0x000000c6c1d87223 */ /* 0x080fe200000100d8 */
[----:B------:R0:W-:Y:S01]  /*91a0*/  @!P4 STS.64 [R200.X8+0x1728], R10 ;  /* 0x0017280ac800c388 */ /* 0x0001e20000008a00 */
[----:B------:R-:W-:Y:S02]  /*91b0*/  FFMA.FTZ R191, R144, -R191, R198 ;  /* 0x800000bf90bf7223 */ /* 0x000fe400000100c6 */
[----:B------:R-:W-:Y:S02]  /*91c0*/  FFMA.FTZ R179, R100, R198, R179 ;  /* 0x000000c664b37223 */ /* 0x000fe400000100b3 */
[----:B------:R-:W-:Y:S02]  /*91d0*/  FFMA.FTZ R221, R190, R216, R221 ;  /* 0x000000d8bedd7223 */ /* 0x000fe400000100dd */
[----:B------:R-:W-:Y:S02]  /*91e0*/  IMAD.SHL.U32 R198, R18, 0x10, RZ ;  /* 0x0000001012c67824 */ /* 0x000fe400078e00ff */
[----:B------:R-:W-:-:S02]  /*91f0*/  FMUL.FTZ R190, R223, R84 ;  /* 0x00000054dfbe7220 */ /* 0x000fc40000410000 */
[----:B------:R-:W-:Y:S01]  /*9200*/  FMUL.FTZ R181, R180, R85 ;  /* 0x00000055b4b57220 */ /* 0x000fe20000410000 */
[----:B------:R-:W-:Y:S01]  /*9210*/  LEA.HI.SX32 R198, R198, R198, 0x1b ;  /* 0x000000c6c6c67211 */ /* 0x000fe200078fdaff */
[----:B0-----:R-:W-:Y:S02]  /*9220*/  FMUL.FTZ R10, R177, R72 ;  /* 0x00000048b10a7220 */ /* 0x001fe40000410000 */
[----:B------:R-:W-:Y:S02]  /*9230*/  FFMA.FTZ R11, R168, R15, RZ ;  /* 0x0000000fa80b7223 */ /* 0x000fe400000100ff */
[----:B------:R-:W-:Y:S02]  /*9240*/  FMUL.FTZ R175, R176, R73 ;  /* 0x00000049b0af7220 */ /* 0x000fe40000410000 */
[----:B------:R-:W-:Y:S02]  /*9250*/  FFMA.FTZ R174, R170, R10, R11 ;  /* 0x0000000aaaae7223 */ /* 0x000fe4000001000b */
[----:B------:R-:W-:-:S02]  /*9260*/  FMUL.FTZ R201, R157, R190 ;  /* 0x000000be9dc97220 */ /* 0x000fc40000410000 */
[----:B------:R-:W-:Y:S02]  /*9270*/  FMUL.FTZ R203, R156, R181 ;  /* 0x000000b59ccb7220 */ /* 0x000fe40000410000 */
[----:B------:R-:W-:Y:S01]  /*9280*/  FMUL.FTZ R200, R189, R74 ;  /* 0x0000004abdc87220 */ /* 0x000fe20000410000 */
[----:B------:R0:W-:Y:S01]  /*9290*/  STS [R198.X4+0x464], R201 ;  /* 0x000464c9c6007388 */ /* 0x0001e20000004800 */
[----:B------:R-:W-:Y:S02]  /*92a0*/  FFMA.FTZ R11, R173, R175, R174 ;  /* 0x000000afad0b7223 */ /* 0x000fe400000100ae */
[----:B------:R-:W-:Y:S01]  /*92b0*/  FFMA.FTZ R226, R151, -R226, R231 ;  /* 0x800000e297e27223 */ /* 0x000fe200000100e7 */
[----:B------:R1:W-:Y:S01]  /*92c0*/  STS [R198.X4+0x468], R203 ;  /* 0x000468cbc6007388 */ /* 0x0003e20000004800 */
[----:B------:R-:W-:Y:S02]  /*92d0*/  FMUL.FTZ R231, R228, R81 ;  /* 0x00000051e4e77220 */ /* 0x000fe40000410000 */
[----:B------:R-:W-:-:S02]  /*92e0*/  FFMA.FTZ R11, R218, R200, R11 ;  /* 0x000000c8da0b7223 */ /* 0x000fc4000001000b */
[----:B------:R-:W-:Y:S02]  /*92f0*/  FMUL.FTZ R193, R222, R83 ;  /* 0x00000053dec17220 */ /* 0x000fe40000410000 */
[----:B0-----:R-:W-:Y:S02]  /*9300*/  FMUL.FTZ R201, R188, R75 ;  /* 0x0000004bbcc97220 */ /* 0x001fe40000410000 */
[----:B------:R-:W-:Y:S02]  /*9310*/  FMUL.FTZ R174, R187, R76 ;  /* 0x0000004cbbae7220 */ /* 0x000fe40000410000 */
[----:B-1----:R-:W-:Y:S02]  /*9320*/  FMUL.FTZ R203, R160, R231 ;  /* 0x000000e7a0cb7220 */ /* 0x002fe40000410000 */
[----:B------:R-:W-:Y:S02]  /*9330*/  FFMA.FTZ R11, R220, R201, R11 ;  /* 0x000000c9dc0b7223 */ /* 0x000fe4000001000b */
[----:B------:R-:W-:Y:S01]  /*9340*/  FMUL.FTZ R207, R158, R193 ;  /* 0x000000c19ecf7220 */ /* 0x000fe20000410000 */
[----:B------:R0:W-:Y:S01]  /*9350*/  STS [R198.X4+0x458], R203 ;  /* 0x000458cbc6007388 */ /* 0x0001e20000004800 */
[----:B------:R-:W-:-:S02]  /*9360*/  FMUL.FTZ R182, R169, R86 ;  /* 0x00000056a9b67220 */ /* 0x000fc40000410000 */
[----:B------:R-:W-:Y:S01]  /*9370*/  FFMA.FTZ R11, R224, R174, R11 ;  /* 0x000000aee00b7223 */ /* 0x000fe2000001000b */
[----:B------:R1:W-:Y:S01]  /*9380*/  STS [R198.X4+0x460], R207 ;  /* 0x000460cfc6007388 */ /* 0x0003e20000004800 */
[----:B------:R-:W-:Y:S02]  /*9390*/  FFMA.FTZ R194, R147, -R194, R209 ;  /* 0x800000c293c27223 */ /* 0x000fe400000100d1 */
[----:B------:R-:W-:Y:S02]  /*93a0*/  FFMA.FTZ R195, R146, -R195, R202 ;  /* 0x800000c392c37223 */ /* 0x000fe400000100ca */
[----:B------:R-:W-:Y:S02]  /*93b0*/  FMUL.FTZ R208, R227, R82 ;  /* 0x00000052e3d07220 */ /* 0x000fe40000410000 */
[----:B0-----:R-:W-:Y:S02]  /*93c0*/  FMUL.FTZ R203, R186, R77 ;  /* 0x0000004dbacb7220 */ /* 0x001fe40000410000 */
[----:B------:R-:W-:-:S02]  /*93d0*/  FFMA.FTZ R199, R150, -R199, R232 ;  /* 0x800000c796c77223 */ /* 0x000fc400000100e8 */
[----:B------:R-:W-:Y:S02]  /*93e0*/  FMUL.FTZ R209, R139, R182 ;  /* 0x000000b68bd17220 */ /* 0x000fe40000410000 */
[----:B------:R-:W-:Y:S02]  /*93f0*/  FMUL.FTZ R204, R185, R78 ;  /* 0x0000004eb9cc7220 */ /* 0x000fe40000410000 */
[----:B------:R-:W-:Y:S01]  /*9400*/  FFMA.FTZ R202, R226, R203, R11 ;  /* 0x000000cbe2ca7223 */ /* 0x000fe2000001000b */
[----:B------:R0:W-:Y:S01]  /*9410*/  STS [R198.X4+0x46c], R209 ;  /* 0x00046cd1c6007388 */ /* 0x0001e20000004800 */
[----:B-1----:R-:W-:Y:S01]  /*9420*/  FMUL.FTZ R207, R165, R174 ;  /* 0x000000aea5cf7220 */ /* 0x002fe20000410000 */
[----:B------:R-:W-:Y:S01]  /*9430*/  IADD3 R174, -R233, c[0x0][0x168], -R18 ;  /* 0x00005a00e9ae7a10 */ /* 0x000fe20007ffe912 */
[----:B------:R-:W-:Y:S02]  /*9440*/  FFMA.FTZ R192, R145, -R192, R217 ;  /* 0x800000c091c07223 */ /* 0x000fe400000100d9 */
[----:B------:R-:W-:Y:S01]  /*9450*/  FMUL.FTZ R205, R159, R208 ;  /* 0x000000d09fcd7220 */ /* 0x000fe20000410000 */
[----:B------:R-:W-:Y:S01]  /*9460*/  ISETP.GE.AND P0, PT, R174, 0x1, PT ;  /* 0x00000001ae00780c */ /* 0x000fe20003f06270 */
[----:B------:R-:W-:Y:S01]  /*9470*/  FMUL.FTZ R217, R184, R79 ;  /* 0x0000004fb8d97220 */ /* 0x000fe20000410000 */
[----:B------:R-:W-:Y:S01]  /*9480*/  STS [R198.X4+0x444], R207 ;  /* 0x000444cfc6007388 */ /* 0x000fe20000004800 */
[----:B------:R-:W-:-:S02]  /*9490*/  FFMA.FTZ R11, R199, R204, R202 ;  /* 0x000000ccc70b7223 */ /* 0x000fc400000100ca */
[----:B0-----:R-:W-:Y:S01]  /*94a0*/  FMUL.FTZ R209, R164, R203 ;  /* 0x000000cba4d17220 */ /* 0x001fe20000410000 */
[----:B------:R0:W-:Y:S01]  /*94b0*/  STS [R198.X4+0x45c], R205 ;  /* 0x00045ccdc6007388 */ /* 0x0001e20000004800 */
[----:B------:R-:W-:Y:S02]  /*94c0*/  FMUL.FTZ R206, R183, R80 ;  /* 0x00000050b7ce7220 */ /* 0x000fe40000410000 */
[----:B------:R-:W-:Y:S01]  /*94d0*/  FMUL.FTZ R203, R167, R200 ;  /* 0x000000c8a7cb7220 */ /* 0x000fe20000410000 */
[----:B------:R1:W-:Y:S01]  /*94e0*/  STS [R198.X4+0x448], R209 ;  /* 0x000448d1c6007388 */ /* 0x0003e20000004800 */
[----:B------:R-:W-:Y:S02]  /*94f0*/  FFMA.FTZ R197, R148, -R197, R212 ;  /* 0x800000c594c57223 */ /* 0x000fe400000100d4 */
[----:B------:R-:W-:Y:S01]  /*9500*/  FFMA.FTZ R200, R196, R217, R11 ;  /* 0x000000d9c4c87223 */ /* 0x000fe2000001000b */
[----:B------:R2:W-:Y:S01]  /*9510*/  STS [R198.X4+0x43c], R203 ;  /* 0x00043ccbc6007388 */ /* 0x0005e20000004800 */
[----:B------:R-:W-:-:S02]  /*9520*/  FMUL.FTZ R229, R161, R206 ;  /* 0x000000cea1e57220 */ /* 0x000fc40000410000 */
[----:B0-----:R-:W-:Y:S02]  /*9530*/  FMUL.FTZ R205, R166, R201 ;  /* 0x000000c9a6cd7220 */ /* 0x001fe40000410000 */
[----:B------:R-:W-:Y:S01]  /*9540*/  FMUL.FTZ R201, R138, R175 ;  /* 0x000000af8ac97220 */ /* 0x000fe20000410000 */
[----:B------:R2:W-:Y:S01]  /*9550*/  STS [R198.X4+0x454], R229 ;  /* 0x000454e5c6007388 */ /* 0x0005e20000004800 */
[----:B------:R-:W-:Y:S02]  /*9560*/  FMUL.FTZ R219, R162, R217 ;  /* 0x000000d9a2db7220 */ /* 0x000fe40000410000 */
[----:B------:R-:W-:Y:S01]  /*9570*/  FMUL.FTZ R211, R163, R204 ;  /* 0x000000cca3d37220 */ /* 0x000fe20000410000 */
[----:B------:R2:W-:Y:S01]  /*9580*/  STS [R198.X4+0x440], R205 ;  /* 0x000440cdc6007388 */ /* 0x0005e20000004800 */
[----:B------:R-:W-:Y:S02]  /*9590*/  FMUL.FTZ R175, R141, R10 ;  /* 0x0000000a8daf7220 */ /* 0x000fe40000410000 */
[----:B------:R-:W-:Y:S01]  /*95a0*/  FMUL.FTZ R11, R140, R15 ;  /* 0x0000000f8c0b7220 */ /* 0x000fe20000410000 */
[----:B------:R2:W-:Y:S01]  /*95b0*/  STS [R198.X4+0x450], R219 ;  /* 0x000450dbc6007388 */ /* 0x0005e20000004800 */
[----:B-1----:R-:W-:Y:S01]  /*95c0*/  FFMA.FTZ R209, R197, R206, R200 ;  /* 0x000000cec5d17223 */ /* 0x002fe200000100c8 */
[----:B------:R-:W-:Y:S01]  /*95d0*/  IADD3.X R15, R225, UR38, RZ, P1, !PT ;  /* 0x00000026e10f7c10 */ /* 0x000fe20008ffe4ff */
[----:B------:R-:W-:Y:S01]  /*95e0*/  IMAD.WIDE.U32 R12, R241, c[0x0][0x2b0], R12 ;  /* 0x0000ac00f10c7a25 */ /* 0x000fe200078e000c */
[----:B------:R2:W-:Y:S03]  /*95f0*/  STS [R198.X4+0x44c], R211 ;  /* 0x00044cd3c6007388 */ /* 0x0005e60000004800 */
[----:B------:R-:W-:Y:S01]  /*9600*/  FFMA.FTZ R10, R194, R231, R209 ;  /* 0x000000e7c20a7223 */ /* 0x000fe200000100d1 */
[----:B------:R2:W-:Y:S03]  /*9610*/  STS [R198.X4+0x438], R201 ;  /* 0x000438c9c6007388 */ /* 0x0005e60000004800 */
[----:B------:R-:W-:Y:S01]  /*9620*/  FFMA.FTZ R208, R195, R208, R10 ;  /* 0x000000d0c3d07223 */ /* 0x000fe2000001000a */
[----:B------:R2:W-:Y:S04]  /*9630*/  STS [R198.X4+0x434], R175 ;  /* 0x000434afc6007388 */ /* 0x0005e80000004800 */
[----:B------:R2:W-:Y:S04]  /*9640*/  STS [R198.X4+0x430], R11 ;  /* 0x0004300bc6007388 */ /* 0x0005e80000004800 */
[----:B------:R-:W-:Y:S06]  /*9650*/  BAR.SYNC.DEFER_BLOCKING 0x0 ;  /* 0x0000000000007b1d */ /* 0x000fec0000010000 */
[----:B------:R-:W-:Y:S05]  /*9660*/  @!P0 BRA `(.L_x_5446) ;  /* 0x000000b000008947 */ /* 0x000fea0003800000 */
[----:B--2---:R-:W-:Y:S01]  /*9670*/  LEA.HI.SX32 R175, R18, R18, 0x1b ;  /* 0x0000001212af7211 */ /* 0x004fe200078fdaff */
[----:B------:R-:W-:Y:S01]  /*9680*/  ULDC.64 UR18, c[0x0][0x2b0] ;  /* 0x0000ac0000127ab9 */ /* 0x000fe20000000a00 */
[----:B------:R-:W-:Y:S01]  /*9690*/  MOV R11, UR7 ;  /* 0x00000007000b7c02 */ /* 0x000fe20008000f00 */
[----:B------:R-:W-:-:S03]  /*96a0*/  UIMAD UR18, UR39, UR18, URZ ;  /* 0x00000012271272a4 */ /* 0x000fc6000f8e023f */
[----:B------:R-:W0:Y:S01]  /*96b0*/  LDS R175, [R175.X4+0x430] ;  /* 0x00043000afaf7984 */ /* 0x000e220000004800 */
[----:B------:R-:W-:Y:S01]  /*96c0*/  UIMAD UR18, UR7, UR19, UR18 ;  /* 0x00000013071272a4 */ /* 0x000fe2000f8e0212 */
[----:B------:R-:W-:-:S05]  /*96d0*/  IMAD.WIDE.U32 R14, R11, c[0x0][0x2b0], R14 ;  /* 0x0000ac000b0e7a25 */ /* 0x000fca00078e000e */
[----:B------:R-:W-:Y:S02]  /*96e0*/  LEA R10, P0, R14, c[0x0][0x318], 0x2 ;  /* 0x0000c6000e0a7a11 */ /* 0x000fe400078010ff */
[----:B------:R-:W-:-:S04]  /*96f0*/  IADD3 R11, R15, UR18, RZ ;  /* 0x000000120f0b7c10 */ /* 0x000fc8000fffe0ff */
[----:B------:R-:W-:-:S05]  /*9700*/  LEA.HI.X R11, R14, c[0x0][0x31c], R11, 0x2, P0 ;  /* 0x0000c7000e0b7a11 */ /* 0x000fca00000f140b */
[----:B0-----:R0:W-:Y:S02]  /*9710*/  RED.E.ADD.F32.FTZ.RN.STRONG.GPU [R10.64], R175 ;  /* 0x000000af0a00798e */ /* 0x0011e4000c10e7a0 */
.L_x_5446:
[----:B--2---:R-:W-:Y:S05]  /*9720*/  BSYNC B0 ;  /* 0x0000000000007941 */ /* 0x004fea0003800000 */
.L_x_5445:
[----:B------:R-:W-:Y:S01]  /*9730*/  FFMA.FTZ R208, R192, R193, R208 ;  /* 0x000000c1c0d07223 */ /* 0x000fe200000100d0 */
[----:B0-----:R-:W-:Y:S01]  /*9740*/  IADD3 R11, R18, 0x20, RZ ;  /* 0x00000020120b7810 */ /* 0x001fe20007ffe0ff */
[----:B------:R-:W-:Y:S01]  /*9750*/  FFMA.FTZ R171, R142, -R171, R221 ;  /* 0x800000ab8eab7223 */ /* 0x000fe200000100dd */
[----:B------:R-:W-:Y:S01]  /*9760*/  ULDC UR21, c[0x0][0x174] ;  /* 0x00005d0000157ab9 */ /* 0x000fe20000000800 */
[----:B------:R-:W-:Y:S01]  /*9770*/  FFMA.FTZ R172, R143, -R172, R216 ;  /* 0x800000ac8fac7223 */ /* 0x000fe200000100d8 */
[----:B------:R-:W-:Y:S01]  /*9780*/  LEA.HI.SX32 R14, R11, R18, 0x1b ;  /* 0x000000120b0e7211 */ /* 0x000fe200078fdaff */
[----:B------:R-:W-:Y:S01]  /*9790*/  FFMA.FTZ R208, R191, R190, R208 ;  /* 0x000000bebfd07223 */ /* 0x000fe200000100d0 */
[----:B------:R-:W-:Y:S01]  /*97a0*/  UIADD3 UR21, UR6, -UR21, URZ ;  /* 0x8000001506157290 */ /* 0x000fe2000fffe03f */
[----:B------:R-:W-:Y:S01]  /*97b0*/  FMUL.FTZ R15, R171, R182 ;  /* 0x000000b6ab0f7220 */ /* 0x000fe20000410000 */
[----:B------:R-:W-:Y:S01]  /*97c0*/  ISETP.GE.AND P0, PT, R174, 0x21, PT ;  /* 0x00000021ae00780c */ /* 0x000fe20003f06270 */
[----:B------:R-:W-:Y:S01]  /*97d0*/  FFMA.FTZ R208, R172, R181, R208 ;  /* 0x000000b5acd07223 */ /* 0x000fe200000100d0 */
[----:B------:R-:W-:Y:S01]  /*97e0*/  USHF.L.U64.HI UR20, UR8, 0x2, UR9 ;  /* 0x0000000208147899 */ /* 0x000fe20008010209 */
[----:B------:R-:W-:Y:S01]  /*97f0*/  FFMA.FTZ R179, R101, R216, R179 ;  /* 0x000000d865b37223 */ /* 0x000fe200000100b3 */
[----:B------:R-:W-:Y:S01]  /*9800*/  ULDC.64 UR18, c[0x0][0x2b0] ;  /* 0x0000ac0000127ab9 */ /* 0x000fe20000000a00 */
[----:B------:R-:W-:Y:S01]  /*9810*/  FADD.FTZ R11, R208, R15 ;  /* 0x0000000fd00b7221 */ /* 0x000fe20000010000 */
[----:B------:R-:W-:Y:S01]  /*9820*/  UIMAD UR21, UR21, -0x200, URZ ;  /* 0xfffffe00151578a4 */ /* 0x000fe2000f8e023f */
[----:B------:R0:W1:Y:S01]  /*9830*/  LDS R15, [R14.X4+0x4b0] ;  /* 0x0004b0000e0f7984 */ /* 0x0000620000004800 */
[----:B------:R-:W-:Y:S01]  /*9840*/  UIMAD UR18, UR20, UR18, URZ ;  /* 0x00000012141272a4 */ /* 0x000fe2000f8e023f */
[----:B------:R-:W-:Y:S01]  /*9850*/  FMUL.FTZ R10, R102, R221 ;  /* 0x000000dd660a7220 */ /* 0x000fe20000410000 */
[----:B------:R-:W-:Y:S02]  /*9860*/  BSSY B0, `(.L_x_5447) ;  /* 0x000000d000007945 */ /* 0x000fe40003800000 */
[----:B------:R-:W-:Y:S01]  /*9870*/  UIMAD UR18, UR40, UR19, UR18 ;  /* 0x00000013281272a4 */ /* 0x000fe2000f8e0212 */
[----:B------:R-:W-:Y:S01]  /*9880*/  MOV R175, UR21 ;  /* 0x0000001500af7c02 */ /* 0x000fe20008000f00 */
[----:B------:R-:W-:Y:S01]  /*9890*/  FADD.FTZ R10, R179, R10 ;  /* 0x0000000ab30a7221 */ /* 0x000fe20000010000 */
[----:B------:R-:W-:-:S03]  /*98a0*/  IADD3 R179, R18, 0x60, RZ ;  /* 0x0000006012b37810 */ /* 0x000fc60007ffe0ff */
[----:B------:R-:W-:Y:S01]  /*98b0*/  IMAD.WIDE R8, R175, 0x4, R8 ;  /* 0x00000004af087825 */ /* 0x000fe200078e0208 */
[----:B------:R-:W-:Y:S02]  /*98c0*/  IADD3 R13, R13, UR18, RZ ;  /* 0x000000120d0d7c10 */ /* 0x000fe4000fffe0ff */
[----:B------:R-:W-:Y:S01]  /*98d0*/  IADD3 R175, R18, 0x40, RZ ;  /* 0x0000004012af7810 */ /* 0x000fe20007ffe0ff */
[----:B------:R-:W-:Y:S05]  /*98e0*/  @!P0 BRA `(.L_x_5448) ;  /* 0x0000004000008947 */ /* 0x000fea0003800000 */
[----:B0-----:R-:W-:-:S04]  /*98f0*/  IMAD.U32 R181, RZ, RZ, UR40 ;  /* 0x00000028ffb57e24 */ /* 0x001fc8000f8e00ff */
[----:B------:R-:W-:-:S05]  /*9900*/  IMAD.WIDE.U32 R8, R181, c[0x0][0x2b0], R8 ;  /* 0x0000ac00b5087a25 */ /* 0x000fca00078e0008 */
[----:B------:R-:W-:-:S05]  /*9910*/  IADD3 R9, R9, UR18, RZ ;  /* 0x0000001209097c10 */ /* 0x000fca000fffe0ff */
[----:B-1----:R0:W-:Y:S02]  /*9920*/  RED.E.ADD.F32.FTZ.RN.STRONG.GPU [R8.64+-0x780], R15 ;  /* 0xfff8800f0800798e */ /* 0x0021e4000c10e7a0 */
.L_x_5448:
[----:B0-----:R-:W-:Y:S05]  /*9930*/  BSYNC B0 ;  /* 0x0000000000007941 */ /* 0x001fea0003800000 */
.L_x_5447:
        /* <DEDUP_REMOVED lines=14> */
.L_x_5450:
[----:B------:R-:W-:Y:S05]  /*9a20*/  BSYNC B0 ;  /* 0x0000000000007941 */ /* 0x000fea0003800000 */
.L_x_5449:
[----:B------:R-:W2:Y:S01]  /*9a30*/  LDS R179, [R179.X4+0x5b0] ;  /* 0x0005b000b3b37984 */ /* 0x000ea20000004800 */
[----:B------:R-:W-:Y:S01]  /*9a40*/  BSSY B0, `(.L_x_5451) ;  /* 0x0000005000007945 */ /* 0x000fe20003800000 */
[----:B-1----:R-:W-:Y:S02]  /*9a50*/  IADD3 R15, R18, 0xa0, RZ ;  /* 0x000000a0120f7810 */ /* 0x002fe40007ffe0ff */
[----:B------:R-:W-:Y:S01]  /*9a60*/  LEA.HI.SX32 R9, R9, R18, 0x1b ;  /* 0x0000001209097211 */ /* 0x000fe200078fdaff */
[----:B------:R-:W-:Y:S05]  /*9a70*/  @!P0 BRA `(.L_x_5452) ;  /* 0x0000001000008947 */ /* 0x000fea0003800000 */
[----:B--2---:R1:W-:Y:S02]  /*9a80*/  RED.E.ADD.F32.FTZ.RN.STRONG.GPU [R12.64+-0x680], R179 ;  /* 0xfff980b30c00798e */ /* 0x0043e4000c10e7a0 */
.L_x_5452:
[----:B------:R-:W-:Y:S05]  /*9a90*/  BSYNC B0 ;  /* 0x0000000000007941 */ /* 0x000fea0003800000 */
.L_x_5451:
[----:B------:R-:W3:Y:S01]  /*9aa0*/  LDS R9, [R9.X4+0x630] ;  /* 0x0006300009097984 */ /* 0x000ee20000004800 */
[----:B------:R-:W-:Y:S01]  /*9ab0*/  BSSY B0, `(.L_x_5453) ;  /* 0x0000005000007945 */ /* 0x000fe20003800000 */
[----:B0-----:R-:W-:-:S02]  /*9ac0*/  IADD3 R175, R18, 0xc0, RZ ;  /* 0x000000c012af7810 */ /* 0x001fc40007ffe0ff */
[----:B------:R-:W-:Y:S01]  /*9ad0*/  LEA.HI.SX32 R15, R15, R18, 0x1b ;  /* 0x000000120f0f7211 */ /* 0x000fe200078fdaff */
[----:B------:R-:W-:Y:S05]  /*9ae0*/  @!P1 BRA `(.L_x_5454) ;  /* 0x0000001000009947 */ /* 0x000fea0003800000 */
[----:B---3--:R0:W-:Y:S02]  /*9af0*/  RED.E.ADD.F32.FTZ.RN.STRONG.GPU [R12.64+-0x600], R9 ;  /* 0xfffa00090c00798e */ /* 0x0081e4000c10e7a0 */
.L_x_5454:
[----:B------:R-:W-:Y:S05]  /*9b00*/  BSYNC B0 ;  /* 0x0000000000007941 */ /* 0x000fea0003800000 */
.L_x_5453:
[----:B------:R-:W4:Y:S01]  /*9b10*/  LDS R15, [R15.X4+0x6b0] ;  /* 0x0006b0000f0f7984 */ /* 0x000f220000004800 */
[----:B------:R-:W-:Y:S01]  /*9b20*/  BSSY B0, `(.L_x_5455) ;  /* 0x0000005000007945 */ /* 0x000fe20003800000 */
[----:B0--3--:R-:W-:Y:S02]  /*9b30*/  IADD3 R9, R18, 0xe0, RZ ;  /* 0x000000e012097810 */ /* 0x009fe40007ffe0ff */
[----:B------:R-:W-:Y:S01]  /*9b40*/  LEA.HI.SX32 R175, R175, R18, 0x1b ;  /* 0x00000012afaf7211 */ /* 0x000fe200078fdaff */
[----:B------:R-:W-:Y:S05]  /*9b50*/  @!P2 BRA `(.L_x_5456) ;  /* 0x000000100000a947 */ /* 0x000fea0003800000 */
[----:B----4-:R0:W-:Y:S02]  /*9b60*/  RED.E.ADD.F32.FTZ.RN.STRONG.GPU [R12.64+-0x580], R15 ;  /* 0xfffa800f0c00798e */ /* 0x0101e4000c10e7a0 */
.L_x_5456:
[----:B------:R-:W-:Y:S05]  /*9b70*/  BSYNC B0 ;  /* 0x0000000000007941 */ /* 0x000fea0003800000 */
.L_x_5455:
[----:B------:R-:W3:Y:S01]  /*9b80*/  LDS R175, [R175.X4+0x730] ;  /* 0x00073000afaf7984 */ /* 0x000ee20000004800 */
[----:B------:R-:W-:Y:S01]  /*9b90*/  BSSY B0, `(.L_x_5457) ;  /* 0x0000005000007945 */ /* 0x000fe20003800000 */
[----:B0---4-:R-:W-:Y:S02]  /*9ba0*/  IADD3 R15, R18, 0x100, RZ ;  /* 0x00000100120f7810 */ /* 0x011fe40007ffe0ff */
[----:B------:R-:W-:Y:S01]  /*9bb0*/  LEA.HI.SX32 R9, R9, R18, 0x1b ;  /* 0x0000001209097211 */ /* 0x000fe200078fdaff */
[----:B------:R-:W-:Y:S05]  /*9bc0*/  @!P3 BRA `(.L_x_5458) ;  /* 0x000000100000b947 */ /* 0x000fea0003800000 */
[----:B---3--:R0:W-:Y:S02]  /*9bd0*/  RED.E.ADD.F32.FTZ.RN.STRONG.GPU [R12.64+-0x500], R175 ;  /* 0xfffb00af0c00798e */ /* 0x0081e4000c10e7a0 */
.L_x_5458:
[----:B------:R-:W-:Y:S05]  /*9be0*/  BSYNC B0 ;  /* 0x0000000000007941 */ /* 0x000fea0003800000 */
.L_x_5457:
[----:B------:R-:W4:Y:S01]  /*9bf0*/  LDS R9, [R9.X4+0x7b0] ;  /* 0x0007b00009097984 */ /* 0x000f220000004800 */
[----:B------:R-:W-:Y:S01]  /*9c00*/  BSSY B0, `(.L_x_5459) ;  /* 0x0000004000007945 */ /* 0x000fe20003800000 */
[----:B------:R-:W-:Y:S01]  /*9c10*/  LEA.HI.SX32 R15, R15, R18, 0x1b ;  /* 0x000000120f0f7211 */ /* 0x000fe200078fdaff */
[----:B------:R-:W-:Y:S05]  /*9c20*/  @!P4 BRA `(.L_x_5460) ;  /* 0x000000100000c947 */ /* 0x000fea0003800000 */
[----:B----4-:R4:W-:Y:S02]  /*9c30*/  RED.E.ADD.F32.FTZ.RN.STRONG.GPU [R12.64+-0x480], R9 ;  /* 0xfffb80090c00798e */ /* 0x0109e4000c10e7a0 */
.L_x_5460:
[----:B------:R-:W-:Y:S05]  /*9c40*/  BSYNC B0 ;  /* 0x0000000000007941 */ /* 0x000fea0003800000 */
.L_x_5459:
[----:B------:R-:W0:Y:S01]  /*9c50*/  LDS R15, [R15.X4+0x830] ;  /* 0x000830000f0f7984 */ /* 0x000e220000004800 */
[----:B------:R-:W-:Y:S01]  /*9c60*/  BSSY B0, `(.L_x_5461) ;  /* 0x0000005000007945 */ /* 0x000fe20003800000 */
[----:B----4-:R-:W-:-:S02]  /*9c70*/  IADD3 R9, R18, 0x120, RZ ;  /* 0x0000012012097810 */ /* 0x010fc40007ffe0ff */
[----:B0--3--:R-:W-:Y:S01]  /*9c80*/  IADD3 R175, R18, 0x140, RZ ;  /* 0x0000014012af7810 */ /* 0x009fe20007ffe0ff */
[----:B------:R-:W-:Y:S05]  /*9c90*/  @!P5 BRA `(.L_x_5462) ;  /* 0x000000100000d947 */ /* 0x000fea0003800000 */
[----:B------:R0:W-:Y:S02]  /*9ca0*/  RED.E.ADD.F32.FTZ.RN.STRONG.GPU [R12.64+-0x400], R15 ;  /* 0xfffc000f0c00798e */ /* 0x0001e4000c10e7a0 */
.L_x_5462:
[----:B------:R-:W-:Y:S05]  /*9cb0*/  BSYNC B0 ;  /* 0x0000000000007941 */ /* 0x000fea0003800000 */
.L_x_5461:
        /* <DEDUP_REMOVED lines=14> */
.L_x_5464:
[----:B------:R-:W-:Y:S05]  /*9da0*/  BSYNC B0 ;  /* 0x0000000000007941 */ /* 0x000fea0003800000 */
.L_x_5463:
[----:B------:R-:W3:Y:S01]  /*9db0*/  LDS R175, [R175.X4+0x930] ;  /* 0x00093000afaf7984 */ /* 0x000ee20000004800 */
[----:B------:R-:W-:Y:S01]  /*9dc0*/  BSSY B0, `(.L_x_5465) ;  /* 0x0000005000007945 */ /* 0x000fe20003800000 */
[----:B0-----:R-:W-:-:S02]  /*9dd0*/  IADD3 R9, R18, 0x180, RZ ;  /* 0x0000018012097810 */ /* 0x001fc40007ffe0ff */
[----:B------:R-:W-:Y:S01]  /*9de0*/  LEA.HI.SX32 R15, R15, R18, 0x1b ;  /* 0x000000120f0f7211 */ /* 0x000fe200078fdaff */
[----:B------:R-:W-:Y:S05]  /*9df0*/  @!P0 BRA `(.L_x_5466) ;  /* 0x0000001000008947 */ /* 0x000fea0003800000 */
[----:B---3--:R0:W-:Y:S02]  /*9e00*/  RED.E.ADD.F32.FTZ.RN.STRONG.GPU [R12.64+-0x300], R175 ;  /* 0xfffd00af0c00798e */ /* 0x0081e4000c10e7a0 */
.L_x_5466:
[----:B------:R-:W-:Y:S05]  /*9e10*/  BSYNC B0 ;  /* 0x0000000000007941 */ /* 0x000fea0003800000 */
.L_x_5465:
[----:B------:R-:W4:Y:S01]  /*9e20*/  LDS R15, [R15.X4+0x9b0] ;  /* 0x0009b0000f0f7984 */ /* 0x000f220000004800 */
[----:B------:R-:W-:Y:S01]  /*9e30*/  BSSY B0, `(.L_x_5467) ;  /* 0x0000005000007945 */ /* 0x000fe20003800000 */
[----:B0--3--:R-:W-:Y:S02]  /*9e40*/  IADD3 R175, R18, 0x1a0, RZ ;  /* 0x000001a012af7810 */ /* 0x009fe40007ffe0ff */
[----:B------:R-:W-:Y:S01]  /*9e50*/  LEA.HI.SX32 R9, R9, R18, 0x1b ;  /* 0x0000001209097211 */ /* 0x000fe200078fdaff */
[----:B------:R-:W-:Y:S05]  /*9e60*/  @!P1 BRA `(.L_x_5468) ;  /* 0x0000001000009947 */ /* 0x000fea0003800000 */
[----:B----4-:R0:W-:Y:S02]  /*9e70*/  RED.E.ADD.F32.FTZ.RN.STRONG.GPU [R12.64+-0x280], R15 ;  /* 0xfffd800f0c00798e */ /* 0x0101e4000c10e7a0 */
.L_x_5468:
[----:B------:R-:W-:Y:S05]  /*9e80*/  BSYNC B0 ;  /* 0x0000000000007941 */ /* 0x000fea0003800000 */
.L_x_5467:
[----:B------:R-:W3:Y:S01]  /*9e90*/  LDS R9, [R9.X4+0xa30] ;  /* 0x000a300009097984 */ /* 0x000ee20000004800 */
[----:B------:R-:W-:Y:S01]  /*9ea0*/  BSSY B0, `(.L_x_5469) ;  /* 0x0000005000007945 */ /* 0x000fe20003800000 */
[----:B0---4-:R-:W-:Y:S02]  /*9eb0*/  IADD3 R15, R18, 0x1c0, RZ ;  /* 0x000001c0120f7810 */ /* 0x011fe40007ffe0ff */
[----:B------:R-:W-:Y:S01]  /*9ec0*/  LEA.HI.SX32 R175, R175, R18, 0x1b ;  /* 0x00000012afaf7211 */ /* 0x000fe200078fdaff */
[----:B------:R-:W-:Y:S05]  /*9ed0*/  @!P2 BRA `(.L_x_5470) ;  /* 0x000000100000a947 */ /* 0x000fea0003800000 */
[----:B---3--:R0:W-:Y:S02]  /*9ee0*/  RED.E.ADD.F32.FTZ.RN.STRONG.GPU [R12.64+-0x200], R9 ;  /* 0xfffe00090c00798e */ /* 0x0081e4000c10e7a0 */
.L_x_5470:
[----:B------:R-:W-:Y:S05]  /*9ef0*/  BSYNC B0 ;  /* 0x0000000000007941 */ /* 0x000fea0003800000 */
.L_x_5469:
[----:B------:R-:W4:Y:S01]  /*9f00*/  LDS R175, [R175.X4+0xab0] ;  /* 0x000ab000afaf7984 */ /* 0x000f220000004800 */
[----:B------:R-:W-:Y:S01]  /*9f10*/  BSSY B0, `(.L_x_5471) ;  /* 0x0000005000007945 */ /* 0x000fe20003800000 */
[----:B0--3--:R-:W-:-:S02]  /*9f20*/  IADD3 R9, R18, 0x1e0, RZ ;  /* 0x000001e012097810 */ /* 0x009fc40007ffe0ff */
[----:B------:R-:W-:Y:S01]  /*9f30*/  LEA.HI.SX32 R15, R15, R18, 0x1b ;  /* 0x000000120f0f7211 */ /* 0x000fe200078fdaff */
[----:B------:R-:W-:Y:S05]  /*9f40*/  @!P3 BRA `(.L_x_5472) ;  /* 0x000000100000b947 */ /* 0x000fea0003800000 */
[----:B----4-:R0:W-:Y:S02]  /*9f50*/  RED.E.ADD.F32.FTZ.RN.STRONG.GPU [R12.64+-0x180], R175 ;  /* 0xfffe80af0c00798e */ /* 0x0101e4000c10e7a0 */
.L_x_5472:
[----:B------:R-:W-:Y:S05]  /*9f60*/  BSYNC B0 ;  /* 0x0000000000007941 */ /* 0x000fea0003800000 */
.L_x_5471:
[----:B------:R-:W3:Y:S01]  /*9f70*/  LDS R15, [R15.X4+0xb30] ;  /* 0x000b30000f0f7984 */ /* 0x000ee20000004800 */
[----:B------:R-:W-:Y:S01]  /*9f80*/  BSSY B0, `(.L_x_5473) ;  /* 0x0000004000007945 */ /* 0x000fe20003800000 */
[----:B------:R-:W-:Y:S01]  /*9f90*/  LEA.HI.SX32 R9, R9, R18, 0x1b ;  /* 0x0000001209097211 */ /* 0x000fe200078fdaff */
[----:B------:R-:W-:Y:S05]  /*9fa0*/  @!P4 BRA `(.L_x_5474) ;  /* 0x000000100000c947 */ /* 0x000fea0003800000 */
[----:B---3--:R3:W-:Y:S02]  /*9fb0*/  RED.E.ADD.F32.FTZ.RN.STRONG.GPU [R12.64+-0x100], R15 ;  /* 0xffff000f0c00798e */ /* 0x0087e4000c10e7a0 */
.L_x_5474:
[----:B------:R-:W-:Y:S05]  /*9fc0*/  BSYNC B0 ;  /* 0x0000000000007941 */ /* 0x000fea0003800000 */
.L_x_5473:
[----:B------:R-:W0:Y:S01]  /*9fd0*/  LDS R9, [R9.X4+0xbb0] ;  /* 0x000bb00009097984 */ /* 0x000e220000004800 */
[----:B------:R-:W-:Y:S01]  /*9fe0*/  BSSY B0, `(.L_x_5475) ;  /* 0x0000003000007945 */ /* 0x000fe20003800000 */
[----:B------:R-:W-:Y:S05]  /*9ff0*/  @!P5 BRA `(.L_x_5476) ;  /* 0x000000100000d947 */ /* 0x000fea0003800000 */
[----:B0-----:R0:W-:Y:S02]  /*a000*/  RED.E.ADD.F32.FTZ.RN.STRONG.GPU [R12.64+-0x80], R9 ;  /* 0xffff80090c00798e */ /* 0x0011e4000c10e7a0 */
.L_x_5476:
[----:B------:R-:W-:Y:S05]  /*a010*/  BSYNC B0 ;  /* 0x0000000000007941 */ /* 0x000fea0003800000 */
.L_x_5475:
[----:B------:R-:W5:Y:S01]  /*a020*/  SHFL.DOWN PT, R8, R11, 0x1, 0x1f ;  /* 0x08201f000b087f89 */ /* 0x000f6200000e0000 */
        /* <DEDUP_REMOVED lines=21> */
[C---:B------:R-:W-:Y:S02]  /*a180*/  FMUL.FTZ R187, R135.reuse, R187 ;  /* 0x000000bb87bb7220 */ /* 0x040fe40000410000 */
[----:B------:R-:W5:Y:S01]  /*a190*/  SHFL.DOWN PT, R9, R10, 0x2, 0x1f ;  /* 0x08401f000a097f89 */ /* 0x000f6200000e0000 */
        /* <DEDUP_REMOVED lines=11> */
[C---:B------:R-:W-:Y:S02]  /*a250*/  FMUL.FTZ R8, R135.reuse, R183 ;  /* 0x000000b787087220 */ /* 0x040fe40000410000 */
[----:B-----5:R-:W-:Y:S01]  /*a260*/  @!P0 FADD.FTZ R10, R10, R9 ;  /* 0x000000090a0a8221 */ /* 0x020fe20000010000 */
[----:B-1-3--:R-:W0:Y:S01]  /*a270*/  SHFL.DOWN PT, R12, R11, 0x4, 0x1f ;  /* 0x08801f000b0c7f89 */ /* 0x00ae2200000e0000 */
[----:B------:R-:W-:Y:S01]  /*a280*/  ISETP.GT.AND P0, PT, R20, 0x1b, PT ;  /* 0x0000001b1400780c */ /* 0x000fe20003f04270 */
[----:B------:R-:W-:-:S02]  /*a290*/  FMUL.FTZ R9, R135, R184 ;  /* 0x000000b887097220 */ /* 0x000fc40000410000 */
[----:B------:R-:W1:Y:S01]  /*a2a0*/  SHFL.DOWN PT, R13, R10, 0x4, 0x1f ;  /* 0x08801f000a0d7f89 */ /* 0x000e6200000e0000 */
[----:B------:R-:W-:Y:S02]  /*a2b0*/  FMUL.FTZ R197, R197, R8 ;  /* 0x00000008c5c57220 */ /* 0x000fe40000410000 */
[----:B------:R-:W-:Y:S02]  /*a2c0*/  FMUL.FTZ R9, R196, R9 ;  /* 0x00000009c4097220 */ /* 0x000fe40000410000 */
[C---:B------:R-:W-:Y:S02]  /*a2d0*/  FMUL.FTZ R8, R135.reuse, R185 ;  /* 0x000000b987087220 */ /* 0x040fe40000410000 */
        /* <DEDUP_REMOVED lines=14> */
[----:B------:R-:W-:Y:S02]  /*a3c0*/  FFMA.FTZ R151, R164, R151, R9 ;  /* 0x00000097a4977223 */ /* 0x000fe40000010009 */
[----:B------:R-:W-:Y:S02]  /*a3d0*/  FFMA.FTZ R12, R159, R146, R12 ;  /* 0x000000929f0c7223 */ /* 0x000fe4000001000c */
[----:B------:R-:W-:-:S02]  /*a3e0*/  FMUL.FTZ R9, R135, R222 ;  /* 0x000000de87097220 */ /* 0x000fc40000410000 */
[----:B------:R-:W-:Y:S02]  /*a3f0*/  FADD.FTZ R123, R12, R123 ;  /* 0x0000007b0c7b7221 */ /* 0x000fe40000010000 */
[----:B------:R-:W-:Y:S02]  /*a400*/  FADD.FTZ R127, R8, R127 ;  /* 0x0000007f087f7221 */ /* 0x000fe40000010000 */
[----:B------:R-:W-:Y:S02]  /*a410*/  FMUL.FTZ R192, R192, R9 ;  /* 0x00000009c0c07220 */ /* 0x000fe40000410000 */
[C---:B------:R-:W-:Y:S02]  /*a420*/  FMUL.FTZ R9, R135.reuse, R188 ;  /* 0x000000bc87097220 */ /* 0x040fe40000410000 */
        /* <DEDUP_REMOVED lines=10> */
[----:B------:R-:W-:-:S02]  /*a4d0*/  FMUL.FTZ R13, R135, R180 ;  /* 0x000000b4870d7220 */ /* 0x000fc40000410000 */
[----:B------:R-:W-:Y:S02]  /*a4e0*/  FADD.FTZ R130, R9, R130 ;  /* 0x0000008209827221 */ /* 0x000fe40000010000 */
[----:B------:R-:W-:Y:S02]  /*a4f0*/  FADD.FTZ R121, R8, R121 ;  /* 0x0000007908797221 */ /* 0x000fe40000010000 */
[----:B------:R-:W-:Y:S02]  /*a500*/  FMUL.FTZ R13, R172, R13 ;  /* 0x0000000dac0d7220 */ /* 0x000fe40000410000 */
[----:B------:R-:W-:Y:S02]  /*a510*/  FMUL.FTZ R142, R142, R169 ;  /* 0x000000a98e8e7220 */ /* 0x000fe40000410000 */
[----:B------:R-:W-:Y:S02]  /*a520*/  FMUL.FTZ R137, R137, R178 ;  /* 0x000000b289897220 */ /* 0x000fe40000410000 */
[----:B------:R-:W-:-:S02]  /*a530*/  FMUL.FTZ R177, R170, R177 ;  /* 0x000000b1aab17220 */ /* 0x000fc40000410000 */
[----:B------:R-:W-:Y:S02]  /*a540*/  FFMA.FTZ R111, R148, R80, R111 ;  /* 0x00000050946f7223 */ /* 0x000fe4000001006f */
[----:B------:R-:W-:Y:S02]  /*a550*/  FFMA.FTZ R114, R147, R81, R114 ;  /* 0x0000005193727223 */ /* 0x000fe40000010072 */
[----:B------:R-:W-:Y:S02]  /*a560*/  FFMA.FTZ R107, R152, R76, R107 ;  /* 0x0000004c986b7223 */ /* 0x000fe4000001006b */
        /* <DEDUP_REMOVED lines=9> */
[----:B------:R-:W-:Y:S01]  /*a600*/  FFMA.FTZ R105, R154, R74, R105 ;  /* 0x0000004a9a697223 */ /* 0x000fe20000010069 */
[----:B------:R0:W-:Y:S01]  /*a610*/  @!P1 STS.64 [0xc78], R8 ;  /* 0x000c7808ff009388 */ /* 0x0001e20000000a00 */
        /* <DEDUP_REMOVED lines=15> */
[----:B------:R-:W-:Y:S02]  /*a710*/  FFMA.FTZ R113, R146, R82, R113 ;  /* 0x0000005292717223 */ /* 0x000fe40000010071 */
[----:B------:R-:W-:Y:S02]  /*a720*/  FADD.FTZ R124, R147, R124 ;  /* 0x0000007c937c7221 */ /* 0x000fe40000010000 */
[----:B------:R-:W-:Y:S02]  /*a730*/  FADD.FTZ R128, R151, R128 ;  /* 0x0000008097807221 */ /* 0x000fe40000010000 */
[----:B------:R-:W-:Y:S02]  /*a740*/  FFMA.FTZ R108, R153, R75, R108 ;  /* 0x0000004b996c7223 */ /* 0x000fe4000001006c */
[----:B------:R-:W-:-:S02]  /*a750*/  FFMA.FTZ R115, R144, R84, R115 ;  /* 0x0000005490737223 */ /* 0x000fc40000010073 */
[----:B------:R-:W-:Y:S02]  /*a760*/  FADD.FTZ R129, R152, R129 ;  /* 0x0000008198817221 */ /* 0x000fe40000010000 */
[----:B------:R-:W-:Y:S02]  /*a770*/  FADD.FTZ R122, R145, R122 ;  /* 0x0000007a917a7221 */ /* 0x000fe40000010000 */
[----:B------:R-:W-:Y:S02]  /*a780*/  FFMA.FTZ R118, R143, R85, R118 ;  /* 0x000000558f767223 */ /* 0x000fe40000010076 */
[----:B------:R-:W-:Y:S02]  /*a790*/  FFMA.FTZ R117, R142, R86, R117 ;  /* 0x000000568e757223 */ /* 0x000fe40000010075 */
[----:B------:R-:W-:Y:S02]  /*a7a0*/  FADD.FTZ R131, R154, R131 ;  /* 0x000000839a837221 */ /* 0x000fe40000010000 */
[----:B------:R-:W-:-:S02]  /*a7b0*/  FADD.FTZ R120, R13, R120 ;  /* 0x000000780d787221 */ /* 0x000fc40000010000 */
        /* <DEDUP_REMOVED lines=12> */
[----:B------:R-:W1:Y:S01]  /*a880*/  @P0 LDS R11, [UR18+0x1f28] ;  /* 0x001f2812ff0b0984 */ /* 0x000e620008000800 */
[----:B0-----:R-:W-:Y:S02]  /*a890*/  @P0 FADD.FTZ R9, R9, R10 ;  /* 0x0000000a09090221 */ /* 0x001fe40000010000 */
[----:B-1----:R-:W-:-:S03]  /*a8a0*/  @P0 FADD.FTZ R8, R8, R11 ;  /* 0x0000000b08080221 */ /* 0x002fc60000010000 */
[----:B------:R0:W-:Y:S04]  /*a8b0*/  STS [UR18+0x2328], R9 ;  /* 0x00232809ff007988 */ /* 0x0001e80008000812 */
[----:B------:R0:W-:Y:S02]  /*a8c0*/  STS [UR18+0x1f28], R8 ;  /* 0x001f2808ff007988 */ /* 0x0001e40008000812 */
.L_x_5478:
[----:B0-----:R-:W-:Y:S05]  /*a8d0*/  BSYNC B0 ;  /* 0x0000000000007941 */ /* 0x001fea0003800000 */
.L_x_5477:
        /* <DEDUP_REMOVED lines=8> */
.L_x_5442:
[----:B------:R-:W-:Y:S01]  /*a960*/  BAR.SYNC.DEFER_BLOCKING 0x0 ;  /* 0x0000000000007b1d */ /* 0x000fe20000010000 */
[----:B------:R-:W-:Y:S02]  /*a970*/  ISETP.GE.AND P1, PT, R6, UR29, PT ;  /* 0x0000001d06007c0c */ /* 0x000fe4000bf26270 */
[----:B------:R-:W-:Y:S02]  /*a980*/  ISETP.GE.AND P2, PT, R22, UR29, PT ;  /* 0x0000001d16007c0c */ /* 0x000fe4000bf46270 */
[----:B------:R-:W-:Y:S01]  /*a990*/  ISETP.GE.AND P3, PT, R23, UR29, PT ;  /* 0x0000001d17007c0c */ /* 0x000fe2000bf66270 */
[----:B------:R-:W-:Y:S01]  /*a9a0*/  ULDC.64 UR8, c[0x0][0x2d8] ;  /* 0x0000b60000087ab9 */ /* 0x000fe20000000a00 */
[----:B------:R-:W-:Y:S02]  /*a9b0*/  ISETP.GE.AND P4, PT, R24, UR29, PT ;  /* 0x0000001d18007c0c */ /* 0x000fe4000bf86270 */
[----:B------:R-:W-:Y:S01]  /*a9c0*/  PRMT R8, RZ, 0x7610, R8 ;  /* 0x00007610ff087816 */ /* 0x000fe20000000008 */
[----:B------:R-:W-:Y:S01]  /*a9d0*/  ULDC.64 UR38, c[0x0][0x2f8] ;  /* 0x0000be0000267ab9 */ /* 0x000fe20000000a00 */
[----:B------:R-:W-:-:S02]  /*a9e0*/  PRMT R9, RZ, 0x7610, R9 ;  /* 0x00007610ff097816 */ /* 0x000fc40000000009 */
[----:B------:R-:W-:Y:S02]  /*a9f0*/  PRMT R10, RZ, 0x7610, R10 ;  /* 0x00007610ff0a7816 */ /* 0x000fe4000000000a */
[----:B------:R-:W-:Y:S02]  /*aa00*/  PRMT R11, RZ, 0x7610, R11 ;  /* 0x00007610ff0b7816 */ /* 0x000fe4000000000b */
[----:B------:R-:W-:Y:S02]  /*aa10*/  ISETP.GE.AND P5, PT, R25, UR29, PT ;  /* 0x0000001d19007c0c */ /* 0x000fe4000bfa6270 */
[----:B------:R-:W-:Y:S01]  /*aa20*/  ISETP.GE.AND P0, PT, R26, UR29, PT ;  /* 0x0000001d1a007c0c */ /* 0x000fe2000bf06270 */
[----:B------:R-:W3:Y:S01]  /*aa30*/  @!P1 LDG.E.U16 R8, [R4.64] ;  /* 0x0000002004089981 */ /* 0x000ee2000c1e1500 */
[----:B------:R-:W-:-:S03]  /*aa40*/  ISETP.GE.AND P1, PT, R27, UR29, PT ;  /* 0x0000001d1b007c0c */ /* 0x000fc6000bf26270 */
[----:B------:R-:W5:Y:S01]  /*aa50*/  @!P2 LDG.E.U16 R9, [R4.64+0x40] ;  /* 0x000040200409a981 */ /* 0x000f62000c1e1500 */
[----:B------:R-:W-:Y:S02]  /*aa60*/  ISETP.GE.AND P2, PT, R28, UR29, PT ;  /* 0x0000001d1c007c0c */ /* 0x000fe4000bf46270 */
[----:B------:R-:W-:Y:S01]  /*aa70*/  PRMT R12, RZ, 0x7610, R12 ;  /* 0x00007610ff0c7816 */ /* 0x000fe2000000000c */
[----:B----4-:R-:W4:Y:S01]  /*aa80*/  @!P3 LDG.E.U16 R10, [R4.64+0x80] ;  /* 0x00008020040ab981 */ /* 0x010f22000c1e1500 */
[----:B------:R-:W-:Y:S02]  /*aa90*/  ISETP.GE.AND P3, PT, R29, UR29, PT ;  /* 0x0000001d1d007c0c */ /* 0x000fe4000bf66270 */
[----:B------:R-:W-:Y:S01]  /*aaa0*/  PRMT R13, RZ, 0x7610, R13 ;  /* 0x00007610ff0d7816 */ /* 0x000fe2000000000d */
[----:B--2---:R-:W2:Y:S01]  /*aab0*/  @!P4 LDG.E.U16 R11, [R4.64+0xc0] ;  /* 0x0000c020040bc981 */ /* 0x004ea2000c1e1500 */
[----:B------:R-:W-:Y:S02]  /*aac0*/  ISETP.GE.AND P4, PT, R30, UR29, PT ;  /* 0x0000001d1e007c0c */ /* 0x000fe4000bf86270 */
[----:B------:R-:W-:Y:S01]  /*aad0*/  PRMT R14, RZ, 0x7610, R14 ;  /* 0x00007610ff0e7816 */ /* 0x000fe2000000000e */
[----:B------:R-:W2:Y:S01]  /*aae0*/  @!P5 LDG.E.U16 R12, [R4.64+0x100] ;  /* 0x00010020040cd981 */ /* 0x000ea2000c1e1500 */
[----:B------:R-:W-:-:S02]  /*aaf0*/  PRMT R15, RZ, 0x7610, R15 ;  /* 0x00007610ff0f7816 */ /* 0x000fc4000000000f */
[----:B------:R-:W-:Y:S01]  /*ab00*/  PRMT R56, RZ, 0x7610, R56 ;  /* 0x00007610ff387816 */ /* 0x000fe20000000038 */
[----:B------:R-:W2:Y:S01]  /*ab10*/  @!P0 LDG.E.U16 R13, [R4.64+0x140] ;  /* 0x00014020040d8981 */ /* 0x000ea2000c1e1500 */
[----:B------:R-:W-:Y:S02]  /*ab20*/  PRMT R57, RZ, 0x7610, R57 ;  /* 0x00007610ff397816 */ /* 0x000fe40000000039 */
        /* <DEDUP_REMOVED lines=27> */
[----:B------:R-:W-:Y:S02]  /*ace0*/  ISETP.NE.AND P6, PT, R18, RZ, PT ;  /* 0x000000ff1200720c */ /* 0x000fe40003fc5270 */
        /* <DEDUP_REMOVED lines=26> */
[----:B-1----:R-:W-:Y:S02]  /*ae90*/  PRMT R5, RZ, 0x5410, R5 ;  /* 0x00005410ff057816 */ /* 0x002fe40000000005 */
[----:B--2---:R-:W-:Y:S02]  /*aea0*/  PRMT R8, RZ, 0x5410, R8 ;  /* 0x00005410ff087816 */ /* 0x004fe40000000008 */
[----:B---3--:R-:W-:Y:S01]  /*aeb0*/  PRMT R9, RZ, 0x5410, R9 ;  /* 0x00005410ff097816 */ /* 0x008fe20000000009 */
        /* <DEDUP_REMOVED lines=11> */
[----:B------:R-:W2:Y:S01]  /*af70*/  LDS.U16 R5, [R55+0xa] ;  /* 0x00000a0037057984 */ /* 0x000ea20000000400 */
[----:B------:R3:W4:Y:S02]  /*af80*/  @!P5 MUFU.EX2 R13, R11 ;  /* 0x0000000b000dd308 */ /* 0x0007240000000800 */
[----:B------:R-:W-:Y:S01]  /*af90*/  @!P1 FMUL.FTZ R15, R9, -1.4426950216293334961 ;  /* 0xbfb8aa3b090f9820 */ /* 0x000fe20000410000 */
[----:B------:R-:W5:Y:S01]  /*afa0*/  LDS.U16 R8, [R55+0xc] ;  /* 0x00000c0037087984 */ /* 0x000f620000000400 */
[----:B-1----:R-:W-:-:S03]  /*afb0*/  @!P2 FADD.FTZ R12, R10, 1 ;  /* 0x3f8000000a0ca421 */ /* 0x002fc60000010000 */
[----:B------:R-:W1:Y:S04]  /*afc0*/  LDS.U16 R9, [R55+0xe] ;  /* 0x00000e0037097984 */ /* 0x000e680000000400 */
[----:B------:R-:W1:Y:S04]  /*afd0*/  LDS.U16 R10, [R55+0x10] ;  /* 0x00001000370a7984 */ /* 0x000e680000000400 */
[----:B---3--:R-:W3:Y:S01]  /*afe0*/  LDS.U16 R11, [R55+0x12] ;  /* 0x00001200370b7984 */ /* 0x008ee20000000400 */
[----:B------:R-:W0:Y:S08]  /*aff0*/  @!P4 MUFU.EX2 R14, R14 ;  /* 0x0000000e000ec308 */ /* 0x000e300000000800 */
[----:B------:R-:W2:Y:S01]  /*b000*/  @!P1 MUFU.EX2 R15, R15 ;  /* 0x0000000f000f9308 */ /* 0x000ea20000000800 */
[----:B----4-:R-:W-:-:S02]  /*b010*/  @!P5 FADD.FTZ R13, R13, 1 ;  /* 0x3f8000000d0dd421 */ /* 0x010fc40000010000 */
[----:B0-----:R-:W-:-:S05]  /*b020*/  @!P4 FADD.FTZ R14, R14, 1 ;  /* 0x3f8000000e0ec421 */ /* 0x001fca0000010000 */
[----:B------:R-:W0:Y:S01]  /*b030*/  @!P2 MUFU.RCP R57, R12 ;  /* 0x0000000c0039a308 */ /* 0x000e220000001000 */
[----:B--2---:R-:W-:-:S07]  /*b040*/  @!P1 FADD.FTZ R15, R15, 1 ;  /* 0x3f8000000f0f9421 */ /* 0x004fce0000010000 */
[----:B------:R-:W2:Y:S01]  /*b050*/  @!P5 MUFU.RCP R56, R13 ;  /* 0x0000000d0038d308 */ /* 0x000ea20000001000 */
[----:B------:R-:W-:-:S07]  /*b060*/  PRMT R4, RZ, 0x5410, R4 ;  /* 0x00005410ff047816 */ /* 0x000fce0000000004 */
[----:B------:R-:W4:Y:S01]  /*b070*/  @!P4 MUFU.RCP R59, R14 ;  /* 0x0000000e003bc308 */ /* 0x000f220000001000 */
[----:B------:R-:W-:-:S07]  /*b080*/  PRMT R5, RZ, 0x5410, R5 ;  /* 0x00005410ff057816 */ /* 0x000fce0000000005 */
[----:B------:R-:W0:Y:S01]  /*b090*/  @!P1 MUFU.RCP R12, R15 ;  /* 0x0000000f000c9308 */ /* 0x000e220000001000 */
[----:B-----5:R-:W-:Y:S01]  /*b0a0*/  PRMT R8, RZ, 0x5410, R8 ;  /* 0x00005410ff087816 */ /* 0x020fe20000000008 */
[----:B------:R-:W-:Y:S01]  /*b0b0*/  FADD.FTZ R4, R4, UR5 ;  /* 0x0000000504047e21 */ /* 0x000fe20008010000 */
[----:B-1----:R-:W-:Y:S02]  /*b0c0*/  PRMT R9, RZ, 0x5410, R9 ;  /* 0x00005410ff097816 */ /* 0x002fe40000000009 */
[----:B------:R-:W-:Y:S02]  /*b0d0*/  PRMT R10, RZ, 0x5410, R10 ;  /* 0x00005410ff0a7816 */ /* 0x000fe4000000000a */
[----:B---3--:R-:W-:Y:S01]  /*b0e0*/  PRMT R11, RZ, 0x5410, R11 ;  /* 0x00005410ff0b7816 */ /* 0x008fe2000000000b */
[----:B------:R-:W-:Y:S01]  /*b0f0*/  FADD.FTZ R5, R5, UR5 ;  /* 0x0000000505057e21 */ /* 0x000fe20008010000 */
[----:B------:R-:W-:Y:S01]  /*b100*/  FSETP.GTU.FTZ.AND P0, PT, R4, 20, PT ;  /* 0x41a000000400780b */ /* 0x000fe20003f1c000 */
[----:B------:R-:W-:-:S02]  /*b110*/  FADD.FTZ R8, R8, UR5 ;  /* 0x0000000508087e21 */ /* 0x000fc40008010000 */
[----:B------:R-:W-:Y:S02]  /*b120*/  FADD.FTZ R9, R9, UR5 ;  /* 0x0000000509097e21 */ /* 0x000fe40008010000 */
[----:B------:R-:W-:Y:S02]  /*b130*/  FADD.FTZ R10, R10, UR5 ;  /* 0x000000050a0a7e21 */ /* 0x000fe40008010000 */
[----:B------:R-:W-:Y:S01]  /*b140*/  FADD.FTZ R11, R11, UR5 ;  /* 0x000000050b0b7e21 */ /* 0x000fe20008010000 */
[----:B------:R-:W-:Y:S01]  /*b150*/  FSETP.GTU.FTZ.AND P3, PT, R5, 20, PT ;  /* 0x41a000000500780b */ /* 0x000fe20003f7c000 */
[----:B0-----:R-:W-:Y:S01]  /*b160*/  @!P2 FMUL.FTZ R134, R134, R57 ;  /* 0x000000398686a220 */ /* 0x001fe20000410000 */
[----:B------:R-:W-:Y:S01]  /*b170*/  FSETP.GTU.FTZ.AND P2, PT, R8, 20, PT ;  /* 0x41a000000800780b */ /* 0x000fe20003f5c000 */
[----:B--2---:R-:W-:Y:S01]  /*b180*/  @!P5 FMUL.FTZ R133, R133, R56 ;  /* 0x000000388585d220 */ /* 0x004fe20000410000 */
[----:B------:R-:W-:Y:S01]  /*b190*/  FSETP.GTU.FTZ.AND P5, PT, R9, 20, PT ;  /* 0x41a000000900780b */ /* 0x000fe20003fbc000 */
[----:B----4-:R-:W-:Y:S01]  /*b1a0*/  @!P4 FMUL.FTZ R132, R132, R59 ;  /* 0x0000003b8484c220 */ /* 0x010fe20000410000 */
[----:B------:R-:W-:Y:S01]  /*b1b0*/  FSETP.GTU.FTZ.AND P4, PT, R10, 20, PT ;  /* 0x41a000000a00780b */ /* 0x000fe20003f9c000 */
[----:B------:R-:W-:Y:S01]  /*b1c0*/  @!P1 FMUL.FTZ R131, R131, R12 ;  /* 0x0000000c83839220 */ /* 0x000fe20000410000 */
[----:B------:R-:W-:Y:S01]  /*b1d0*/  FSETP.GTU.FTZ.AND P1, PT, R11, 20, PT ;  /* 0x41a000000b00780b */ /* 0x000fe20003f3c000 */
[----:B------:R-:W-:-:S04]  /*b1e0*/  @!P0 FMUL.FTZ R4, R4, -1.4426950216293334961 ;  /* 0xbfb8aa3b04048820 */ /* 0x000fc80000410000 */
[----:B------:R-:W-:Y:S02]  /*b1f0*/  @!P3 FMUL.FTZ R5, R5, -1.4426950216293334961 ;  /* 0xbfb8aa3b0505b820 */ /* 0x000fe40000410000 */
[----:B------:R-:W-:Y:S02]  /*b200*/  @!P2 FMUL.FTZ R8, R8, -1.4426950216293334961 ;  /* 0xbfb8aa3b0808a820 */ /* 0x000fe40000410000 */
[----:B------:R-:W-:Y:S02]  /*b210*/  @!P5 FMUL.FTZ R9, R9, -1.4426950216293334961 ;  /* 0xbfb8aa3b0909d820 */ /* 0x000fe40000410000 */
[----:B------:R-:W-:Y:S02]  /*b220*/  @!P4 FMUL.FTZ R10, R10, -1.4426950216293334961 ;  /* 0xbfb8aa3b0a0ac820 */ /* 0x000fe40000410000 */
[----:B------:R-:W-:Y:S01]  /*b230*/  @!P1 FMUL.FTZ R11, R11, -1.4426950216293334961 ;  /* 0xbfb8aa3b0b0b9820 */ /* 0x000fe20000410000 */
[----:B------:R-:W0:Y:S08]  /*b240*/  @!P0 MUFU.EX2 R4, R4 ;  /* 0x0000000400048308 */ /* 0x000e300000000800 */
[----:B------:R-:W1:Y:S08]  /*b250*/  @!P3 MUFU.EX2 R5, R5 ;  /* 0x000000050005b308 */ /* 0x000e700000000800 */
[----:B------:R-:W2:Y:S08]  /*b260*/  @!P2 MUFU.EX2 R8, R8 ;  /* 0x000000080008a308 */ /* 0x000eb00000000800 */
[----:B------:R-:W3:Y:S08]  /*b270*/  @!P5 MUFU.EX2 R9, R9 ;  /* 0x000000090009d308 */ /* 0x000ef00000000800 */
[----:B------:R-:W4:Y:S08]  /*b280*/  @!P4 MUFU.EX2 R10, R10 ;  /* 0x0000000a000ac308 */ /* 0x000f300000000800 */
[----:B------:R-:W5:Y:S01]  /*b290*/  @!P1 MUFU.EX2 R11, R11 ;  /* 0x0000000b000b9308 */ /* 0x000f620000000800 */
[----:B0-----:R-:W-:-:S02]  /*b2a0*/  @!P0 FADD.FTZ R4, R4, 1 ;  /* 0x3f80000004048421 */ /* 0x001fc40000010000 */
[----:B-1----:R-:W-:Y:S02]  /*b2b0*/  @!P3 FADD.FTZ R5, R5, 1 ;  /* 0x3f8000000505b421 */ /* 0x002fe40000010000 */
[----:B--2---:R-:W-:Y:S02]  /*b2c0*/  @!P2 FADD.FTZ R8, R8, 1 ;  /* 0x3f8000000808a421 */ /* 0x004fe40000010000 */
[----:B---3--:R-:W-:Y:S01]  /*b2d0*/  @!P5 FADD.FTZ R9, R9, 1 ;  /* 0x3f8000000909d421 */ /* 0x008fe20000010000 */
[----:B------:R0:W-:Y:S01]  /*b2e0*/  @!P0 MUFU.RCP R13, R4 ;  /* 0x00000004000d8308 */ /* 0x0001e20000001000 */
[----:B----4-:R-:W-:Y:S02]  /*b2f0*/  @!P4 FADD.FTZ R10, R10, 1 ;  /* 0x3f8000000a0ac421 */ /* 0x010fe40000010000 */
[----:B-----5:R-:W-:Y:S01]  /*b300*/  @!P1 FADD.FTZ R11, R11, 1 ;  /* 0x3f8000000b0b9421 */ /* 0x020fe20000010000 */
[----:B0-----:R-:W0:Y:S04]  /*b310*/  LDS.U16 R4, [R55+0x14] ;  /* 0x0000140037047984 */ /* 0x001e280000000400 */
[----:B------:R1:W-:Y:S08]  /*b320*/  @!P3 MUFU.RCP R12, R5 ;  /* 0x00000005000cb308 */ /* 0x0003f00000001000 */
[----:B------:R2:W-:Y:S01]  /*b330*/  @!P2 MUFU.RCP R15, R8 ;  /* 0x00000008000fa308 */ /* 0x0005e20000001000 */
[----:B-1----:R-:W1:Y:S07]  /*b340*/  LDS.U16 R5, [R55+0x16] ;  /* 0x0000160037057984 */ /* 0x002e6e0000000400 */
[----:B------:R3:W4:Y:S01]  /*b350*/  @!P5 MUFU.RCP R14, R9 ;  /* 0x00000009000ed308 */ /* 0x0007220000001000 */
[----:B--2---:R-:W2:Y:S07]  /*b360*/  LDS.U16 R8, [R55+0x18] ;  /* 0x0000180037087984 */ /* 0x004eae0000000400 */
[----:B------:R5:W0:Y:S01]  /*b370*/  @!P4 MUFU.RCP R57, R10 ;  /* 0x0000000a0039c308 */ /* 0x000a220000001000 */
[----:B---3--:R-:W3:Y:S07]  /*b380*/  LDS.U16 R9, [R55+0x1a] ;  /* 0x00001a0037097984 */ /* 0x008eee0000000400 */
[----:B------:R0:W1:Y:S01]  /*b390*/  @!P1 MUFU.RCP R56, R11 ;  /* 0x0000000b00389308 */ /* 0x0000620000001000 */
[----:B-----5:R-:W5:Y:S04]  /*b3a0*/  LDS.U16 R10, [R55+0x1c] ;  /* 0x00001c00370a7984 */ /* 0x020f680000000400 */
[----:B0-----:R-:W0:Y:S04]  /*b3b0*/  LDS.U16 R11, [R55+0x1e] ;  /* 0x00001e00370b7984 */ /* 0x001e280000000400 */
[----:B------:R-:W-:Y:S01]  /*b3c0*/  BAR.SYNC.DEFER_BLOCKING 0x0 ;  /* 0x0000000000007b1d */ /* 0x000fe20000010000 */
[----:B----4-:R-:W-:Y:S01]  /*b3d0*/  @!P5 FMUL.FTZ R127, R127, R14 ;  /* 0x0000000e7f7fd220 */ /* 0x010fe20000410000 */
[----:B------:R-:W-:Y:S01]  /*b3e0*/  PRMT R14, R107, 0x7632, R14 ;  /* 0x000076326b0e7816 */ /* 0x000fe2000000000e */
[----:B------:R-:W-:Y:S01]  /*b3f0*/  @!P0 FMUL.FTZ R130, R130, R13 ;  /* 0x0000000d82828220 */ /* 0x000fe20000410000 */
[----:B------:R-:W-:Y:S01]  /*b400*/  PRMT R13, R105, 0x7632, R13 ;  /* 0x00007632690d7816 */ /* 0x000fe2000000000d */
[----:B------:R-:W-:Y:S01]  /*b410*/  @!P3 FMUL.FTZ R129, R129, R12 ;  /* 0x0000000c8181b220 */ /* 0x000fe20000410000 */
[----:B------:R-:W-:Y:S01]  /*b420*/  PRMT R12, R103, 0x7632, R12 ;  /* 0x00007632670c7816 */ /* 0x000fe2000000000c */
[----:B------:R-:W-:Y:S01]  /*b430*/  @!P2 FMUL.FTZ R128, R128, R15 ;  /* 0x0000000f8080a220 */ /* 0x000fe20000410000 */
[----:B------:R-:W-:-:S02]  /*b440*/  PRMT R15, R109, 0x7632, R15 ;  /* 0x000076326d0f7816 */ /* 0x000fc4000000000f */
[----:B------:R-:W-:Y:S01]  /*b450*/  F2FP.BF16.PACK_AB R117, R117, R118 ;  /* 0x000000767575723e */ /* 0x000fe200000010ff */
[----:B------:R-:W-:Y:S01]  /*b460*/  @!P4 FMUL.FTZ R126, R126, R57 ;  /* 0x000000397e7ec220 */ /* 0x000fe20000410000 */
[----:B------:R-:W-:Y:S01]  /*b470*/  PRMT R4, RZ, 0x5410, R4 ;  /* 0x00005410ff047816 */ /* 0x000fe20000000004 */
[----:B------:R4:W-:Y:S04]  /*b480*/  STS.U16 [R55+0xa], R14 ;  /* 0x00000a0e37007388 */ /* 0x0009e80000000400 */
[----:B------:R0:W-:Y:S04]  /*b490*/  STS.U16 [R55+0x2], R12 ;  /* 0x0000020c37007388 */ /* 0x0001e80000000400 */
[----:B------:R1:W-:Y:S01]  /*b4a0*/  STS.U16 [R55+0x6], R13 ;  /* 0x0000060d37007388 */ /* 0x0003e20000000400 */
[----:B----4-:R-:W-:-:S03]  /*b4b0*/  PRMT R14, R115, 0x7632, R14 ;  /* 0x00007632730e7816 */ /* 0x010fc6000000000e */
[----:B------:R4:W-:Y:S01]  /*b4c0*/  STS.U16 [R55+0xe], R15 ;  /* 0x00000e0f37007388 */ /* 0x0009e20000000400 */
[----:B0-----:R-:W-:-:S03]  /*b4d0*/  PRMT R12, R111, 0x7632, R12 ;  /* 0x000076326f0c7816 */ /* 0x001fc6000000000c */
[----:B------:R0:W-:Y:S01]  /*b4e0*/  STS.U16 [R55+0x1a], R14 ;  /* 0x00001a0e37007388 */ /* 0x0001e20000000400 */
[----:B-1----:R-:W-:Y:S02]  /*b4f0*/  PRMT R13, R113, 0x7632, R13 ;  /* 0x00007632710d7816 */ /* 0x002fe4000000000d */
[----:B----4-:R-:W-:Y:S01]  /*b500*/  PRMT R15, R117, 0x7632, R15 ;  /* 0x00007632750f7816 */ /* 0x010fe2000000000f */
[----:B------:R-:W-:Y:S01]  /*b510*/  STS.U16 [R55], R103 ;  /* 0x0000006737007388 */ /* 0x000fe20000000400 */
[----:B0-----:R-:W-:-:S03]  /*b520*/  MOV R14, UR29 ;  /* 0x0000001d000e7c02 */ /* 0x001fc60008000f00 */
        /* <DEDUP_REMOVED lines=29> */
[----:B------:R-:W-:Y:S02]  /*b700*/  BAR.SYNC.DEFER_BLOCKING 0x0 ;  /* 0x0000000000007b1d */ /* 0x000fe40000010000 */
[----:B------:R-:W-:Y:S02]  /*b710*/  FSETP.GTU.FTZ.AND P5, PT, R4, 20, PT ;  /* 0x41a000000400780b */ /* 0x000fe40003fbc000 */
[----:B------:R-:W-:Y:S02]  /*b720*/  PRMT R5, RZ, 0x5410, R5 ;  /* 0x00005410ff057816 */ /* 0x000fe40000000005 */
[----:B--2---:R-:W-:Y:S02]  /*b730*/  PRMT R8, RZ, 0x5410, R8 ;  /* 0x00005410ff087816 */ /* 0x004fe40000000008 */
[----:B---3--:R-:W-:Y:S01]  /*b740*/  PRMT R9, RZ, 0x5410, R9 ;  /* 0x00005410ff097816 */ /* 0x008fe20000000009 */
[----:B------:R-:W-:Y:S01]  /*b750*/  FADD.FTZ R5, R5, UR5 ;  /* 0x0000000505057e21 */ /* 0x000fe20008010000 */
[----:B-----5:R-:W-:Y:S01]  /*b760*/  PRMT R10, RZ, 0x5410, R10 ;  /* 0x00005410ff0a7816 */ /* 0x020fe2000000000a */
[----:B------:R-:W-:-:S02]  /*b770*/  FADD.FTZ R8, R8, UR5 ;  /* 0x0000000508087e21 */ /* 0x000fc40008010000 */
[----:B------:R-:W-:Y:S02]  /*b780*/  FADD.FTZ R9, R9, UR5 ;  /* 0x0000000509097e21 */ /* 0x000fe40008010000 */
[----:B------:R-:W-:Y:S01]  /*b790*/  @!P5 FMUL.FTZ R4, R4, -1.4426950216293334961 ;  /* 0xbfb8aa3b0404d820 */ /* 0x000fe20000410000 */
[----:B------:R-:W-:Y:S01]  /*b7a0*/  FSETP.GTU.FTZ.AND P4, PT, R5, 20, PT ;  /* 0x41a000000500780b */ /* 0x000fe20003f9c000 */
[----:B------:R-:W-:Y:S01]  /*b7b0*/  FADD.FTZ R10, R10, UR5 ;  /* 0x000000050a0a7e21 */ /* 0x000fe20008010000 */
[----:B------:R-:W-:Y:S01]  /*b7c0*/  FSETP.GTU.FTZ.AND P3, PT, R8, 20, PT ;  /* 0x41a000000800780b */ /* 0x000fe20003f7c000 */
[----:B------:R-:W-:Y:S01]  /*b7d0*/  @!P1 FMUL.FTZ R125, R125, R56 ;  /* 0x000000387d7d9220 */ /* 0x000fe20000410000 */
[----:B------:R-:W-:Y:S01]  /*b7e0*/  FSETP.GTU.FTZ.AND P0, PT, R9, 20, PT ;  /* 0x41a000000900780b */ /* 0x000fe20003f1c000 */
[----:B------:R-:W1:Y:S01]  /*b7f0*/  @!P5 MUFU.EX2 R4, R4 ;  /* 0x000000040004d308 */ /* 0x000e620000000800 */
[----:B------:R-:W2:Y:S01]  /*b800*/  LDS R85, [0x420] ;  /* 0x00042000ff557984 */ /* 0x000ea20000000800 */
[----:B------:R-:W-:-:S02]  /*b810*/  FSETP.GTU.FTZ.AND P1, PT, R10, 20, PT ;  /* 0x41a000000a00780b */ /* 0x000fc40003f3c000 */
[----:B------:R-:W-:-:S04]  /*b820*/  PRMT R11, RZ, 0x5410, R11 ;  /* 0x00005410ff0b7816 */ /* 0x000fc8000000000b */
[----:B------:R-:W-:Y:S02]  /*b830*/  @!P4 FMUL.FTZ R5, R5, -1.4426950216293334961 ;  /* 0xbfb8aa3b0505c820 */ /* 0x000fe40000410000 */
[----:B------:R-:W-:Y:S02]  /*b840*/  @!P3 FMUL.FTZ R8, R8, -1.4426950216293334961 ;  /* 0xbfb8aa3b0808b820 */ /* 0x000fe40000410000 */
[----:B------:R-:W-:Y:S02]  /*b850*/  @!P0 FMUL.FTZ R9, R9, -1.4426950216293334961 ;  /* 0xbfb8aa3b09098820 */ /* 0x000fe40000410000 */
[----:B------:R-:W-:Y:S01]  /*b860*/  FADD.FTZ R11, R11, UR5 ;  /* 0x000000050b0b7e21 */ /* 0x000fe20008010000 */
[----:B------:R-:W3:Y:S01]  /*b870*/  @!P4 MUFU.EX2 R5, R5 ;  /* 0x000000050005c308 */ /* 0x000ee20000000800 */
[----:B------:R-:W-:Y:S02]  /*b880*/  @!P1 FMUL.FTZ R10, R10, -1.4426950216293334961 ;  /* 0xbfb8aa3b0a0a9820 */ /* 0x000fe40000410000 */
[----:B-1----:R-:W-:-:S05]  /*b890*/  @!P5 FADD.FTZ R4, R4, 1 ;  /* 0x3f8000000404d421 */ /* 0x002fca0000010000 */
[----:B------:R-:W1:Y:S01]  /*b8a0*/  @!P3 MUFU.EX2 R8, R8 ;  /* 0x000000080008b308 */ /* 0x000e620000000800 */
[----:B------:R-:W-:-:S07]  /*b8b0*/  FSETP.GTU.FTZ.AND P2, PT, R11, 20, PT ;  /* 0x41a000000b00780b */ /* 0x000fce0003f5c000 */
[----:B------:R-:W4:Y:S08]  /*b8c0*/  @!P0 MUFU.EX2 R9, R9 ;  /* 0x0000000900098308 */ /* 0x000f300000000800 */
[----:B------:R-:W5:Y:S08]  /*b8d0*/  @!P1 MUFU.EX2 R10, R10 ;  /* 0x0000000a000a9308 */ /* 0x000f700000000800 */
[----:B------:R-:W2:Y:S01]  /*b8e0*/  @!P5 MUFU.RCP R87, R4 ;  /* 0x000000040057d308 */ /* 0x000ea20000001000 */
[----:B---3--:R-:W-:-:S02]  /*b8f0*/  @!P4 FADD.FTZ R5, R5, 1 ;  /* 0x3f8000000505c421 */ /* 0x008fc40000010000 */
[----:B-1----:R-:W-:Y:S02]  /*b900*/  @!P3 FADD.FTZ R8, R8, 1 ;  /* 0x3f8000000808b421 */ /* 0x002fe40000010000 */
[----:B------:R-:W-:Y:S02]  /*b910*/  @!P2 FMUL.FTZ R11, R11, -1.4426950216293334961 ;  /* 0xbfb8aa3b0b0ba820 */ /* 0x000fe40000410000 */
[----:B----4-:R-:W-:Y:S01]  /*b920*/  @!P0 FADD.FTZ R9, R9, 1 ;  /* 0x3f80000009098421 */ /* 0x010fe20000010000 */
[----:B0-----:R-:W0:Y:S01]  /*b930*/  @!P4 MUFU.RCP R12, R5 ;  /* 0x00000005000cc308 */ /* 0x001e220000001000 */
[----:B-----5:R-:W-:Y:S01]  /*b940*/  @!P1 FADD.FTZ R10, R10, 1 ;  /* 0x3f8000000a0a9421 */ /* 0x020fe20000010000 */
[----:B------:R-:W-:-:S06]  /*b950*/  UIMAD UR7, UR36, UR8, URZ ;  /* 0x00000008240772a4 */ /* 0x000fcc000f8e023f */
[----:B------:R-:W1:Y:S01]  /*b960*/  @!P3 MUFU.RCP R89, R8 ;  /* 0x000000080059b308 */ /* 0x000e620000001000 */
[----:B--2---:R-:W-:Y:S01]  /*b970*/  @!P5 FMUL.FTZ R124, R124, R87 ;  /* 0x000000577c7cd220 */ /* 0x004fe20000410000 */
[----:B------:R-:W-:Y:S01]  /*b980*/  ISETP.GE.AND P5, PT, R6, R85, PT ;  /* 0x000000550600720c */ /* 0x000fe20003fa6270 */
[----:B------:R-:W-:-:S05]  /*b990*/  UIMAD UR20, UR35, UR9, UR7 ;  /* 0x00000009231472a4 */ /* 0x000fca000f8e0207 */
[----:B------:R-:W2:Y:S01]  /*b9a0*/  @!P2 MUFU.EX2 R11, R11 ;  /* 0x0000000b000ba308 */ /* 0x000ea20000000800 */
[----:B------:R-:W-:Y:S02]  /*b9b0*/  UIMAD UR7, UR36, UR38, URZ ;  /* 0x00000026240772a4 */ /* 0x000fe4000f8e023f */
[----:B------:R-:W-:-:S05]  /*b9c0*/  UIMAD.WIDE.U32 UR18, UR35, UR8, URZ ;  /* 0x00000008231272a5 */ /* 0x000fca000f8e003f */
[----:B------:R3:W4:Y:S08]  /*b9d0*/  @!P0 MUFU.RCP R14, R9 ;  /* 0x00000009000e8308 */ /* 0x0007300000001000 */
[----:B------:R3:W2:Y:S01]  /*b9e0*/  @!P1 MUFU.RCP R87, R10 ;  /* 0x0000000a00579308 */ /* 0x0006a20000001000 */
[----:B------:R-:W-:Y:S01]  /*b9f0*/  UIMAD UR34, UR35, UR39, UR7 ;  /* 0x00000027232272a4 */ /* 0x000fe2000f8e0207 */
[----:B------:R-:W-:Y:S01]  /*ba00*/  BSSY B0, `(.L_x_5480) ;  /* 0x0000014000007945 */ /* 0x000fe20003800000 */
[----:B------:R-:W-:-:S02]  /*ba10*/  UIMAD.WIDE.U32 UR8, UR35, UR38, URZ ;  /* 0x00000026230872a5 */ /* 0x000fc4000f8e003f */
[----:B------:R-:W-:Y:S01]  /*ba20*/  UIADD3 UR7, UR19, UR20, URZ ;  /* 0x0000001413077290 */ /* 0x000fe2000fffe03f */
[----:B0-----:R-:W-:Y:S02]  /*ba30*/  @!P4 FMUL.FTZ R123, R123, R12 ;  /* 0x0000000c7b7bc220 */ /* 0x001fe40000410000 */
[----:B-1----:R-:W-:Y:S01]  /*ba40*/  @!P3 FMUL.FTZ R122, R122, R89 ;  /* 0x000000597a7ab220 */ /* 0x002fe20000410000 */
[----:B------:R-:W-:Y:S05]  /*ba50*/  @P5 BRA `(.L_x_5481) ;  /* 0x000000e000005947 */ /* 0x000fea0003800000 */
[----:B---34-:R-:W-:Y:S01]  /*ba60*/  MOV R9, UR35 ;  /* 0x0000002300097c02 */ /* 0x018fe20008000f00 */
        /* <DEDUP_REMOVED lines=13> */
.L_x_5481:
[----:B---34-:R-:W-:Y:S05]  /*bb40*/  BSYNC B0 ;  /* 0x0000000000007941 */ /* 0x018fea0003800000 */
.L_x_5480:
[----:B------:R-:W-:Y:S01]  /*bb50*/  ULDC.64 UR20, c[0x0][0x2e0] ;  /* 0x0000b80000147ab9 */ /* 0x000fe20000000a00 */
[----:B--2---:R-:W-:Y:S01]  /*bb60*/  @!P2 FADD.FTZ R11, R11, 1 ;  /* 0x3f8000000b0ba421 */ /* 0x004fe20000010000 */
        /* <DEDUP_REMOVED lines=10> */
[----:B------:R-:W-:Y:S01]  /*bc10*/  FADD.FTZ R16, R134, R16 ;  /* 0x0000001086107221 */ /* 0x000fe20000010000 */
[-C--:B------:R-:W-:Y:S01]  /*bc20*/  ISETP.GE.AND P0, PT, R24, R85.reuse, PT ;  /* 0x000000551800720c */ /* 0x080fe20003f06270 */
[----:B------:R-:W-:Y:S01]  /*bc30*/  UIADD3.X UR18, UR31, UR18, UR19, UP0, !UPT ;  /* 0x000000121f127290 */ /* 0x000fe200087fe413 */
[----:B------:R-:W-:Y:S01]  /*bc40*/  MOV R9, UR7 ;  /* 0x0000000700097c02 */ /* 0x000fe20008000f00 */
[----:B------:R-:W-:Y:S01]  /*bc50*/  UIADD3 UR7, UR9, UR34, URZ ;  /* 0x0000002209077290 */ /* 0x000fe2000fffe03f */
[----:B------:R-:W-:Y:S01]  /*bc60*/  ISETP.GE.AND P1, PT, R25, R85, PT ;  /* 0x000000551900720c */ /* 0x000fe20003f26270 */
[----:B------:R-:W-:Y:S01]  /*bc70*/  BSSY B0, `(.L_x_5482) ;  /* 0x0000078000007945 */ /* 0x000fe20003800000 */
[----:B------:R-:W-:-:S02]  /*bc80*/  LEA.HI.X R5, R6, c[0x0][0x334], R7, 0x1, P3 ;  /* 0x0000cd0006057a11 */ /* 0x000fc400018f0c07 */
[----:B------:R-:W-:Y:S01]  /*bc90*/  LEA R4, P3, R9, R4, 0x1 ;  /* 0x0000000409047211 */ /* 0x000fe200078608ff */
[----:B0-----:R-:W-:Y:S01]  /*bca0*/  @!P2 FMUL.FTZ R119, R119, R8 ;  /* 0x000000087777a220 */ /* 0x001fe20000410000 */
[----:B------:R-:W-:Y:S02]  /*bcb0*/  MOV R10, UR18 ;  /* 0x00000012000a7c02 */ /* 0x000fe40008000f00 */
[----:B------:R-:W-:Y:S02]  /*bcc0*/  ISETP.GE.AND P2, PT, R26, R85, PT ;  /* 0x000000551a00720c */ /* 0x000fe40003f46270 */
[----:B------:R-:W-:Y:S01]  /*bcd0*/  LEA.HI.X R5, R9, R5, R10, 0x1, P3 ;  /* 0x0000000509057211 */ /* 0x000fe200018f0c0a */
[----:B------:R-:W-:Y:S01]  /*bce0*/  FADD.FTZ R9, R16, R133 ;  /* 0x0000008510097221 */ /* 0x000fe20000010000 */
[-C--:B------:R-:W-:Y:S02]  /*bcf0*/  ISETP.GE.AND P3, PT, R27, R85.reuse, PT ;  /* 0x000000551b00720c */ /* 0x080fe40003f66270 */
[-C--:B------:R-:W-:Y:S01]  /*bd00*/  ISETP.GE.AND P4, PT, R28, R85.reuse, PT ;  /* 0x000000551c00720c */ /* 0x080fe20003f86270 */
        /* <DEDUP_REMOVED lines=13> */
[----:B------:R-:W-:Y:S01]  /*bde0*/  F2FP.BF16.PACK_AB R8, R123, R124 ;  /* 0x0000007c7b08723e */ /* 0x000fe200000010ff */
[----:B------:R-:W-:Y:S01]  /*bdf0*/  @!P3 STG.E.U16 [R4.64+-0x280], R65 ;  /* 0xfffd80410400b986 */ /* 0x000fe2000c101520 */
[-C--:B------:R-:W-:Y:S02]  /*be00*/  ISETP.GE.AND P3, PT, R33, R85.reuse, PT ;  /* 0x000000552100720c */ /* 0x080fe40003f66270 */
[----:B------:R-:W-:Y:S01]  /*be10*/  PRMT R11, R131, 0x7632, R11 ;  /* 0x00007632830b7816 */ /* 0x000fe2000000000b */
        /* <DEDUP_REMOVED lines=24> */
[C---:B------:R-:W-:Y:S01]  /*bfa0*/  PRMT R15, R5.reuse, 0x7610, R15 ;  /* 0x00007610050f7816 */ /* 0x040fe2000000000f */
[----:B------:R-:W-:Y:S01]  /*bfb0*/  FADD.FTZ R127, R128, R127 ;  /* 0x0000007f807f7221 */ /* 0x000fe20000010000 */
[----:B------:R-:W-:Y:S01]  /*bfc0*/  PRMT R16, R5, 0x7632, R16 ;  /* 0x0000763205107816 */ /* 0x000fe20000000010 */
[----:B------:R0:W-:Y:S01]  /*bfd0*/  STS.U16 [R55+0x2], R10 ;  /* 0x0000020a37007388 */ /* 0x0001e20000000400 */
[----:B------:R-:W-:Y:S01]  /*bfe0*/  F2FP.BF16.PACK_AB R5, R119, R120 ;  /* 0x000000787705723e */ /* 0x000fe200000010ff */
[----:B------:R-:W-:-:S02]  /*bff0*/  FADD.FTZ R126, R127, R126 ;  /* 0x0000007e7f7e7221 */ /* 0x000fc40000010000 */
[----:B------:R1:W-:Y:S02]  /*c000*/  STS.U16 [R55+0x8], R12 ;  /* 0x0000080c37007388 */ /* 0x0003e40000000400 */
[----:B------:R-:W-:Y:S02]  /*c010*/  FADD.FTZ R125, R126, R125 ;  /* 0x0000007d7e7d7221 */ /* 0x000fe40000010000 */
[----:B------:R2:W-:Y:S01]  /*c020*/  STS.U16 [R55+0xc], R14 ;  /* 0x00000c0e37007388 */ /* 0x0005e20000000400 */
[----:B0-----:R-:W-:Y:S01]  /*c030*/  PRMT R10, R4, 0x7632, R10 ;  /* 0x00007632040a7816 */ /* 0x001fe2000000000a */
[----:B------:R-:W-:Y:S01]  /*c040*/  FADD.FTZ R124, R125, R124 ;  /* 0x0000007c7d7c7221 */ /* 0x000fe20000010000 */
[----:B------:R-:W-:Y:S01]  /*c050*/  F2FP.BF16.PACK_AB R4, R121, R122 ;  /* 0x0000007a7904723e */ /* 0x000fe200000010ff */
[----:B------:R-:W-:Y:S01]  /*c060*/  STS.U16 [R55], R133 ;  /* 0x0000008537007388 */ /* 0x000fe20000000400 */
[----:B-1----:R-:W-:Y:S01]  /*c070*/  PRMT R12, R8, 0x7632, R12 ;  /* 0x00007632080c7816 */ /* 0x002fe2000000000c */
[----:B------:R-:W-:Y:S01]  /*c080*/  FADD.FTZ R123, R124, R123 ;  /* 0x0000007b7c7b7221 */ /* 0x000fe20000010000 */
[C---:B------:R-:W-:Y:S01]  /*c090*/  PRMT R56, R4.reuse, 0x7610, R56 ;  /* 0x0000761004387816 */ /* 0x040fe20000000038 */
[----:B------:R-:W-:Y:S01]  /*c0a0*/  STS.U16 [R55+0x4], R131 ;  /* 0x0000048337007388 */ /* 0x000fe20000000400 */
[----:B------:R-:W-:Y:S01]  /*c0b0*/  PRMT R57, R4, 0x7632, R57 ;  /* 0x0000763204397816 */ /* 0x000fe20000000039 */
[----:B------:R-:W-:Y:S01]  /*c0c0*/  IMAD.U32 R4, RZ, RZ, UR29 ;  /* 0x0000001dff047e24 */ /* 0x000fe2000f8e00ff */
[----:B--2---:R-:W-:Y:S01]  /*c0d0*/  PRMT R14, R5, 0x7632, R14 ;  /* 0x00007632050e7816 */ /* 0x004fe2000000000e */
[----:B------:R-:W-:Y:S01]  /*c0e0*/  STS.U16 [R55+0x6], R11 ;  /* 0x0000060b37007388 */ /* 0x000fe20000000400 */
[----:B------:R-:W-:-:S03]  /*c0f0*/  FADD.FTZ R122, R123, R122 ;  /* 0x0000007a7b7a7221 */ /* 0x000fc60000010000 */
[----:B------:R-:W-:Y:S01]  /*c100*/  STS.U16 [R55+0xa], R13 ;  /* 0x00000a0d37007388 */ /* 0x000fe20000000400 */
[----:B------:R-:W-:-:S03]  /*c110*/  FADD.FTZ R121, R122, R121 ;  /* 0x000000797a797221 */ /* 0x000fc60000010000 */
[----:B------:R-:W-:Y:S04]  /*c120*/  STS.U16 [R55+0xe], R10 ;  /* 0x00000e0a37007388 */ /* 0x000fe80000000400 */
[----:B------:R-:W-:Y:S04]  /*c130*/  STS.U16 [R55+0x10], R15 ;  /* 0x0000100f37007388 */ /* 0x000fe80000000400 */
[----:B------:R0:W-:Y:S04]  /*c140*/  STS.U16 [R55+0x12], R16 ;  /* 0x0000121037007388 */ /* 0x0001e80000000400 */
[----:B------:R-:W-:Y:S04]  /*c150*/  STS.U16 [R55+0x14], R8 ;  /* 0x0000140837007388 */ /* 0x000fe80000000400 */
[----:B------:R-:W-:Y:S01]  /*c160*/  STS.U16 [R55+0x16], R12 ;  /* 0x0000160c37007388 */ /* 0x000fe20000000400 */
[----:B0-----:R-:W-:-:S03]  /*c170*/  FADD.FTZ R16, R121, R120 ;  /* 0x0000007879107221 */ /* 0x001fc60000010000 */
        /* <DEDUP_REMOVED lines=39> */
.L_x_5483:
[----:B------:R-:W-:Y:S05]  /*c3f0*/  BSYNC B0 ;  /* 0x0000000000007941 */ /* 0x000fea0003800000 */
.L_x_5482:
        /* <DEDUP_REMOVED lines=17> */
[-C--:B------:R-:W-:Y:S01]  /*c510*/  ISETP.GE.AND P5, PT, R28, R65.reuse, PT ;  /* 0x000000411c00720c */ /* 0x080fe20003fa6270 */
[----:B------:R-:W-:Y:S01]  /*c520*/  UIADD3 UR22, UP2, UR22, -0x400, URZ ;  /* 0xfffffc0016167890 */ /* 0x000fe2000ff5e03f */
[C---:B------:R-:W-:Y:S01]  /*c530*/  LEA R2, P0, R4.reuse, R2, 0x1 ;  /* 0x0000000204027211 */ /* 0x040fe200078008ff */
[----:B------:R-:W-:Y:S01]  /*c540*/  UIADD3 UR26, UP3, UR26, -0x400, URZ ;  /* 0xfffffc001a1a7890 */ /* 0x000fe2000ff7e03f */
[----:B------:R-:W-:Y:S01]  /*c550*/  MOV R5, UR8 ;  /* 0x0000000800057c02 */ /* 0x000fe20008000f00 */
        /* <DEDUP_REMOVED lines=36> */
.L_x_5404:
        /* <DEDUP_REMOVED lines=8> */
[----:B0-----:R-:W-:-:S03]  /*c820*/  @P1 FADD R3, R3, R0 ;  /* 0x0000000003031221 */ /* 0x001fc60000000000 */
[----:B------:R-:W0:Y:S01]  /*c830*/  S2R R0, SR_TID.X ;  /* 0x0000000000007919 */ /* 0x000e220000002100 */
[----:B---3--:R-:W-:-:S03]  /*c840*/  ISETP.NE.AND P2, PT, R6, RZ, PT ;  /* 0x000000ff0600720c */ /* 0x008fc60003f45270 */
        /* <DEDUP_REMOVED lines=12> */
[----:B0-----:R-:W-:Y:S01]  /*c910*/  IMAD.U32 R2, RZ, RZ, UR12 ;  /* 0x0000000cff027e24 */ /* 0x001fe2000f8e00ff */
[----:B------:R-:W-:-:S05]  /*c920*/  MOV R3, UR13 ;  /* 0x0000000d00037c02 */ /* 0x000fca0008000f00 */
[----:B------:R0:W-:Y:S02]  /*c930*/  RED.E.ADD.F32.FTZ.RN.STRONG.GPU [R2.64], R7 ;  /* 0x000000070200798e */ /* 0x0001e4000c10e7a0 */
.L_x_5486:
[----:B0-----:R-:W-:Y:S05]  /*c940*/  BSYNC B0 ;  /* 0x0000000000007941 */ /* 0x001fea0003800000 */
.L_x_5485:
        /* <DEDUP_REMOVED lines=20> */
[----:B0-----:R-:W-:Y:S02]  /*ca90*/  MOV R2, UR14 ;  /* 0x0000000e00027c02 */ /* 0x001fe40008000f00 */
[----:B------:R-:W-:-:S05]  /*caa0*/  MOV R3, UR15 ;  /* 0x0000000f00037c02 */ /* 0x000fca0008000f00 */
[----:B------:R0:W-:Y:S01]  /*cab0*/  RED.E.ADD.F32.FTZ.RN.STRONG.GPU [R2.64], R7 ;  /* 0x000000070200798e */ /* 0x0001e2000c10e7a0 */
[----:B------:R-:W-:Y:S01]  /*cac0*/  HFMA2.MMA R11, -RZ, RZ, 0, 0 ;  /* 0x00000000ff0b7435 */ /* 0x000fe200000001ff */
[----:B------:R-:W-:Y:S05]  /*cad0*/  BRA `(.L_x_5489) ;  /* 0x0000001000007947 */ /* 0x000fea0003800000 */
.L_x_5488:
[----:B0-----:R-:W0:Y:S02]  /*cae0*/  S2R R11, SR_TID.X ;  /* 0x00000000000b7919 */ /* 0x001e240000002100 */
.L_x_5489:
[----:B0-----:R-:W-:Y:S05]  /*caf0*/  BSYNC B0 ;  /* 0x0000000000007941 */ /* 0x001fea0003800000 */
.L_x_5487:
[----:B------:R-:W-:-:S13]  /*cb00*/  ISETP.GE.AND P0, PT, R11, c[0x0][0x16c], PT ;  /* 0x00005b000b007a0c */ /* 0x000fda0003f06270 */
        /* <DEDUP_REMOVED lines=10> */
[----:B------:R-:W-:-:S04]  /*cbb0*/  UIADD3 UR6, UR5, UR6, URZ ;  /* 0x0000000605067290 */ /* 0x000fc8000fffe03f */
.L_x_5490:
[----:B0-----:R-:W0:Y:S01]  /*cbc0*/  LDS R13, [R11.X4+0x1f28] ;  /* 0x001f28000b0d7984 */ /* 0x001e220000004800 */
[----:B------:R-:W-:Y:S01]  /*cbd0*/  MOV R4, UR4 ;  /* 0x0000000400047c02 */ /* 0x000fe20008000f00 */
[----:B------:R-:W-:Y:S01]  /*cbe0*/  IMAD.U32 R3, RZ, RZ, UR6 ;  /* 0x00000006ff037e24 */ /* 0x000fe2000f8e00ff */
[----:B------:R-:W-:Y:S01]  /*cbf0*/  SHF.R.S32.HI R0, RZ, 0x1f, R11 ;  /* 0x0000001fff007819 */ /* 0x000fe2000001140b */
[----:B------:R1:W2:Y:S01]  /*cc00*/  LDS R15, [R11.X4+0x2328] ;  /* 0x002328000b0f7984 */ /* 0x0002a20000004800 */
[----:B------:R-:W-:Y:S01]  /*cc10*/  MOV R2, R4 ;  /* 0x0000000400027202 */ /* 0x000fe20000000f00 */
[----:B------:R-:W-:Y:S01]  /*cc20*/  IMAD.U32 R9, RZ, RZ, UR11 ;  /* 0x0000000bff097e24 */ /* 0x000fe2000f8e00ff */
[----:B------:R-:W-:Y:S01]  /*cc30*/  MOV R8, UR10 ;  /* 0x0000000a00087c02 */ /* 0x000fe20008000f00 */
[----:B------:R-:W-:Y:S01]  /*cc40*/  IMAD R4, R0, c[0x0][0x290], RZ ;  /* 0x0000a40000047a24 */ /* 0x000fe200078e02ff */
[----:B------:R-:W-:Y:S01]  /*cc50*/  MOV R5, UR5 ;  /* 0x0000000500057c02 */ /* 0x000fe20008000f00 */
[C---:B------:R-:W-:Y:S01]  /*cc60*/  IMAD.WIDE.U32 R2, R11.reuse, c[0x0][0x290], R2 ;  /* 0x0000a4000b027a25 */ /* 0x040fe200078e0002 */
[----:B------:R-:W-:Y:S01]  /*cc70*/  MOV R7, UR7 ;  /* 0x0000000700077c02 */ /* 0x000fe20008000f00 */
[----:B------:R-:W-:Y:S01]  /*cc80*/  YIELD ;  /* 0x0000000000007946 */ /* 0x000fe20003800000 */
[----:B------:R-:W-:Y:S01]  /*cc90*/  MOV R6, R8 ;  /* 0x0000000800067202 */ /* 0x000fe20000000f00 */
[----:B------:R-:W-:Y:S01]  /*cca0*/  IMAD R5, R11, c[0x0][0x294], R4 ;  /* 0x0000a5000b057a24 */ /* 0x000fe200078e0204 */
[----:B------:R-:W-:Y:S01]  /*ccb0*/  LEA R4, P0, R2, c[0x0][0x310], 0x2 ;  /* 0x0000c40002047a11 */ /* 0x000fe200078010ff */
[----:B------:R-:W-:-:S02]  /*ccc0*/  IMAD R0, R0, c[0x0][0x2d0], RZ ;  /* 0x0000b40000007a24 */ /* 0x000fc400078e02ff */
[----:B------:R-:W-:Y:S01]  /*ccd0*/  IMAD.WIDE.U32 R6, R11, c[0x0][0x2d0], R6 ;  /* 0x0000b4000b067a25 */ /* 0x000fe200078e0006 */
[----:B------:R-:W-:-:S03]  /*cce0*/  IADD3 R5, R3, R5, RZ ;  /* 0x0000000503057210 */ /* 0x000fc60007ffe0ff */
[C---:B------:R-:W-:Y:S01]  /*ccf0*/  IMAD R9, R11.reuse, c[0x0][0x2d4], R0 ;  /* 0x0000b5000b097a24 */ /* 0x040fe200078e0200 */
[----:B-1----:R-:W-:Y:S02]  /*cd00*/  IADD3 R11, R11, c[0x0][0x0], RZ ;  /* 0x000000000b0b7a10 */ /* 0x002fe40007ffe0ff */
        /* <DEDUP_REMOVED lines=9> */
.L_x_5491:
        /* <DEDUP_REMOVED lines=14> */
.L_x_9079:


//--------------------- .text._Z25selective_scan_bwd_kernelI32Selective_Scan_bwd_kernel_traitsILi32ELi16ELb0ELb1ELb1ELb0ELb0EN3c108BFloat16EfEEv12SSMParamsBwd --------------------------
	.section	.text._Z25selective_scan_bwd_kernelI32Selective_Scan_bwd_kernel_traitsILi32ELi16ELb0ELb1ELb1ELb0ELb0EN3c108BFloat16EfEEv12SSMParamsBwd,"ax",@progbits
	.sectioninfo	@"SHI_REGISTERS=254"
	.align	128
        .global         _Z25selective_scan_bwd_kernelI32Selective_Scan_bwd_kernel_traitsILi32ELi16ELb0ELb1ELb1ELb0ELb0EN3c108BFloat16EfEEv12SSMParamsBwd
        .type           _Z25selective_scan_bwd_kernelI32Selective_Scan_bwd_kernel_traitsILi32ELi16ELb0ELb1ELb1ELb0ELb0EN3c108BFloat16EfEEv12SSMParamsBwd,@function
        .size           _Z25selective_scan_bwd_kernelI32Selective_Scan_bwd_kernel_traitsILi32ELi16ELb0ELb1ELb1ELb0ELb0EN3c108BFloat16EfEEv12SSMParamsBwd,(.L_x_9080 - _Z25selective_scan_bwd_kernelI32Selective_Scan_bwd_kernel_traitsILi32ELi16ELb0ELb1ELb1ELb0ELb0EN3c108BFloat16EfEEv12SSMParamsBwd)
        .other          _Z25selective_scan_bwd_kernelI32Selective_Scan_bwd_kernel_traitsILi32ELi16ELb0ELb1ELb1ELb0ELb0EN3c108BFloat16EfEEv12SSMParamsBwd,@"STO_CUDA_ENTRY STV_DEFAULT"
_Z25selective_scan_bwd_kernelI32Selective_Scan_bwd_kernel_traitsILi32ELi16ELb0ELb1ELb1ELb0ELb0EN3c108BFloat16EfEEv12SSMParamsBwd:
.text._Z25selective_scan_bwd_kernelI32Selective_Scan_bwd_kernel_traitsILi32ELi16ELb0ELb1ELb1ELb0ELb0EN3c108BFloat16EfEEv12SSMParamsBwd:
[----:B------:R-:W-:Y:S02]  /*0000*/  IMAD.MOV.U32 R1, RZ, RZ, c[0x0][0x28] ;  /* 0x00000a00ff017624 */ /* 0x000fe400078e00ff */
        /* <DEDUP_REMOVED lines=21> */
[----:B------:R-:W-:Y:S01]  /*0160*/  IMAD.SHL.U32 R168, R168, 0x200, RZ ;  /* 0x00000200a8a87824 */ /* 0x000fe200078e00ff */
[----:B------:R-:W-:Y:S01]  /*0170*/  UMOV UR5, URZ ;  /* 0x0000003f00057c82 */ /* 0x000fe20008000000 */
[----:B------:R-:W-:Y:S01]  /*0180*/  IMAD R21, R172, c[0x0][0x284], R21 ;  /* 0x0000a100ac157a24 */ /* 0x000fe200078e0215 */
[----:B------:R-:W-:Y:S01]  /*0190*/  CS2R R120, SRZ ;  /* 0x0000000000787805 */ /* 0x000fe2000001ff00 */
[----:B------:R-:W-:Y:S01]  /*01a0*/  CS2R R122, SRZ ;  /* 0x00000000007a7805 */ /* 0x000fe2000001ff00 */
[----:B------:R-:W-:Y:S01]  /*01b0*/  CS2R R164, SRZ ;  /* 0x0000000000a47805 */ /* 0x000fe2000001ff00 */
        /* <DEDUP_REMOVED lines=9> */
[----:B------:R-:W-:Y:S01]  /*0250*/  IADD3 R15, R168, -0x200, RZ ;  /* 0xfffffe00a80f7810 */ /* 0x000fe20007ffe0ff */
[----:B------:R-:W-:Y:S02]  /*0260*/  IMAD.IADD R5, R5, 0x1, R9 ;  /* 0x0000000105057824 */ /* 0x000fe400078e0209 */
[----:B------:R-:W-:-:S04]  /*0270*/  IMAD R23, R169, c[0x0][0x1b0], RZ ;  /* 0x00006c00a9177a24 */ /* 0x000fc800078e02ff */
[----:B------:R-:W-:Y:S02]  /*0280*/  IMAD R23, R170, c[0x0][0x1b4], R23 ;  /* 0x00006d00aa177a24 */ /* 0x000fe400078e0217 */
[----:B0-----:R-:W-:Y:S02]  /*0290*/  IMAD.MOV.U32 R6, RZ, RZ, RZ ;  /* 0x000000ffff067224 */ /* 0x001fe400078e00ff */
[----:B-1----:R-:W-:-:S04]  /*02a0*/  IMAD.MOV R8, RZ, RZ, -R7 ;  /* 0x000000ffff087224 */ /* 0x002fc800078e0a07 */
[----:B------:R-:W-:Y:S02]  /*02b0*/  IMAD R3, R8, R11, RZ ;  /* 0x0000000b08037224 */ /* 0x000fe400078e02ff */
[----:B------:R-:W-:-:S04]  /*02c0*/  IMAD.WIDE.U32 R8, R170, c[0x0][0x190], RZ ;  /* 0x00006400aa087a25 */ /* 0x000fc800078e00ff */
[----:B------:R-:W-:Y:S01]  /*02d0*/  IMAD.HI.U32 R7, R7, R3, R6 ;  /* 0x0000000307077227 */ /* 0x000fe200078e0006 */
[----:B------:R-:W-:-:S03]  /*02e0*/  LOP3.LUT R6, R172, c[0x0][0x178], RZ, 0x3c, !PT ;  /* 0x00005e00ac067a12 */ /* 0x000fc600078e3cff */
[----:B------:R-:W-:Y:S01]  /*02f0*/  IMAD.IADD R9, R9, 0x1, R19 ;  /* 0x0000000109097824 */ /* 0x000fe200078e0213 */
[----:B------:R-:W-:Y:S01]  /*0300*/  ISETP.GE.AND P3, PT, R6, RZ, PT ;  /* 0x000000ff0600720c */ /* 0x000fe20003f66270 */
[----:B------:R-:W-:-:S04]  /*0310*/  IMAD.HI.U32 R167, R7, R2, RZ ;  /* 0x0000000207a77227 */ /* 0x000fc800078e00ff */
[----:B------:R-:W-:Y:S02]  /*0320*/  IMAD.MOV R0, RZ, RZ, -R167 ;  /* 0x000000ffff007224 */ /* 0x000fe400078e0aa7 */
[----:B------:R-:W-:Y:S02]  /*0330*/  IMAD R7, R169, c[0x0][0x1d0], RZ ;  /* 0x00007400a9077a24 */ /* 0x000fe400078e02ff */
[----:B------:R-:W-:Y:S02]  /*0340*/  IMAD R0, R11, R0, R2 ;  /* 0x000000000b007224 */ /* 0x000fe400078e0202 */
[----:B------:R-:W-:-:S03]  /*0350*/  IMAD.WIDE.U32 R2, R170, c[0x0][0x1d0], RZ ;  /* 0x00007400aa027a25 */ /* 0x000fc600078e00ff */
[----:B------:R-:W-:Y:S01]  /*0360*/  ISETP.GT.U32.AND P4, PT, R11, R0, PT ;  /* 0x000000000b00720c */ /* 0x000fe20003f84070 */
[----:B------:R-:W-:-:S04]  /*0370*/  IMAD R7, R170, c[0x0][0x1d4], R7 ;  /* 0x00007500aa077a24 */ /* 0x000fc800078e0207 */
[----:B------:R-:W-:Y:S02]  /*0380*/  IMAD.IADD R3, R3, 0x1, R7 ;  /* 0x0000000103037824 */ /* 0x000fe400078e0207 */
[----:B------:R-:W-:-:S04]  /*0390*/  IMAD.WIDE.U32 R6, R170, c[0x0][0x278], RZ ;  /* 0x00009e00aa067a25 */ /* 0x000fc800078e00ff */
[----:B------:R-:W-:Y:S02]  /*03a0*/  IMAD.WIDE.U32 R2, R172, c[0x0][0x1d8], R2 ;  /* 0x00007600ac027a25 */ /* 0x000fe400078e0002 */
[-C--:B------:R-:W-:Y:S02]  /*03b0*/  @!P4 IADD3 R0, R0, -R11.reuse, RZ ;  /* 0x8000000b0000c210 */ /* 0x080fe40007ffe0ff */
[----:B------:R-:W-:Y:S02]  /*03c0*/  @!P4 IADD3 R167, R167, 0x1, RZ ;  /* 0x00000001a7a7c810 */ /* 0x000fe40007ffe0ff */
[----:B------:R-:W-:Y:S01]  /*03d0*/  ISETP.GE.U32.AND P0, PT, R0, R11, PT ;  /* 0x0000000b0000720c */ /* 0x000fe20003f06070 */
[----:B------:R-:W-:Y:S01]  /*03e0*/  IMAD R11, R169, c[0x0][0x278], RZ ;  /* 0x00009e00a90b7a24 */ /* 0x000fe200078e02ff */
[----:B------:R-:W-:Y:S02]  /*03f0*/  ISETP.NE.AND P4, PT, RZ, c[0x0][0x178], PT ;  /* 0x00005e00ff007a0c */ /* 0x000fe40003f85270 */
[----:B------:R-:W-:Y:S01]  /*0400*/  IADD3 R16, P6, R15, R2, RZ ;  /* 0x000000020f107210 */ /* 0x000fe20007fde0ff */
[----:B------:R-:W-:-:S02]  /*0410*/  IMAD R17, R170, c[0x0][0x27c], R11 ;  /* 0x00009f00aa117a24 */ /* 0x000fc400078e020b */
[----:B------:R-:W-:Y:S02]  /*0420*/  IMAD R11, R171, c[0x0][0x1d8], RZ ;  /* 0x00007600ab0b7a24 */ /* 0x000fe400078e02ff */
[----:B------:R-:W-:Y:S01]  /*0430*/  IMAD.IADD R7, R7, 0x1, R17 ;  /* 0x0000000107077824 */ /* 0x000fe200078e0211 */
[----:B------:R-:W-:Y:S01]  /*0440*/  SHF.R.S32.HI R17, RZ, 0x1f, R15 ;  /* 0x0000001fff117819 */ /* 0x000fe2000001140f */
[----:B------:R-:W-:Y:S02]  /*0450*/  IMAD R11, R172, c[0x0][0x1dc], R11 ;  /* 0x00007700ac0b7a24 */ /* 0x000fe400078e020b */
[----:B------:R-:W-:Y:S02]  /*0460*/  @P0 IADD3 R167, R167, 0x1, RZ ;  /* 0x00000001a7a70810 */ /* 0x000fe40007ffe0ff */
[----:B------:R-:W-:Y:S02]  /*0470*/  LEA R14, P0, R16, c[0x0][0x240], 0x1 ;  /* 0x00009000100e7a11 */ /* 0x000fe400078008ff */
[----:B------:R-:W-:Y:S01]  /*0480*/  IADD3.X R19, R17, R3, R11, P6, !PT ;  /* 0x0000000311137210 */ /* 0x000fe200037fe40b */
[----:B------:R-:W-:-:S02]  /*0490*/  IMAD R3, R171, c[0x0][0x1e8], RZ ;  /* 0x00007a00ab037a24 */ /* 0x000fc400078e02ff */
[----:B------:R-:W-:Y:S01]  /*04a0*/  @!P3 IMAD.MOV R167, RZ, RZ, -R167 ;  /* 0x000000ffffa7b224 */ /* 0x000fe200078e0aa7 */
[----:B------:R-:W-:Y:S01]  /*04b0*/  @!P4 LOP3.LUT R167, RZ, c[0x0][0x178], RZ, 0x33, !PT ;  /* 0x00005e00ffa7ca12 */ /* 0x000fe200078e33ff */
[----:B------:R-:W-:Y:S01]  /*04c0*/  IMAD R0, R172, c[0x0][0x1ec], R3 ;  /* 0x00007b00ac007a24 */ /* 0x000fe200078e0203 */
[----:B------:R-:W-:Y:S01]  /*04d0*/  LEA.HI.X R16, R16, c[0x0][0x244], R19, 0x1, P0 ;  /* 0x0000910010107a11 */ /* 0x000fe200000f0c13 */
[----:B------:R-:W-:Y:S01]  /*04e0*/  IMAD.WIDE.U32 R2, R172, c[0x0][0x1e8], R4 ;  /* 0x00007a00ac027a25 */ /* 0x000fe200078e0004 */
[----:B------:R-:W-:-:S03]  /*04f0*/  SHF.R.S32.HI R166, RZ, 0x1f, R167 ;  /* 0x0000001fffa67819 */ /* 0x000fc600000114a7 */
[----:B------:R-:W-:Y:S01]  /*0500*/  IMAD.WIDE.U32 R4, R172, c[0x0][0x280], R6 ;  /* 0x0000a000ac047a25 */ /* 0x000fe200078e0006 */
[----:B------:R-:W-:-:S03]  /*0510*/  IADD3 R7, P3, R15, R2, RZ ;  /* 0x000000020f077210 */ /* 0x000fc60007f7e0ff */
[----:B------:R-:W-:Y:S01]  /*0520*/  IMAD.WIDE.U32 R10, R170, c[0x0][0x1b0], RZ ;  /* 0x00006c00aa0a7a25 */ /* 0x000fe200078e00ff */
[----:B------:R-:W-:Y:S02]  /*0530*/  IADD3.X R2, R17, R3, R0, P3, !PT ;  /* 0x0000000311027210 */ /* 0x000fe40001ffe400 */
[----:B------:R-:W-:Y:S01]  /*0540*/  LEA R6, P0, R7, c[0x0][0x248], 0x1 ;  /* 0x0000920007067a11 */ /* 0x000fe200078008ff */
[----:B------:R-:W-:Y:S01]  /*0550*/  IMAD.IADD R11, R11, 0x1, R23 ;  /* 0x000000010b0b7824 */ /* 0x000fe200078e0217 */
[----:B------:R-:W-:Y:S01]  /*0560*/  IADD3 R4, P4, R15, R4, RZ ;  /* 0x000000040f047210 */ /* 0x000fe20007f9e0ff */
[C---:B------:R-:W-:Y:S01]  /*0570*/  IMAD R0, R166.reuse, c[0x0][0x1a8], RZ ;  /* 0x00006a00a6007a24 */ /* 0x040fe200078e02ff */
[----:B------:R-:W-:Y:S01]  /*0580*/  LEA.HI.X R7, R7, c[0x0][0x24c], R2, 0x1, P0 ;  /* 0x0000930007077a11 */ /* 0x000fe200000f0c02 */
[----:B------:R-:W-:Y:S01]  /*0590*/  IMAD R18, R166, c[0x0][0x1c8], RZ ;  /* 0x00007200a6127a24 */ /* 0x000fe200078e02ff */
[----:B------:R-:W-:Y:S01]  /*05a0*/  ISETP.NE.U32.AND P0, PT, RZ, c[0x0][0x260], PT ;  /* 0x00009800ff007a0c */ /* 0x000fe20003f05070 */
[----:B------:R-:W-:Y:S01]  /*05b0*/  IMAD.WIDE.U32 R8, R167, c[0x0][0x1a8], R8 ;  /* 0x00006a00a7087a25 */ /* 0x000fe200078e0008 */
[----:B------:R-:W-:-:S02]  /*05c0*/  IADD3.X R5, R17, R5, R21, P4, !PT ;  /* 0x0000000511057210 */ /* 0x000fc400027fe415 */
[----:B------:R-:W-:Y:S01]  /*05d0*/  ISETP.NE.AND.EX P0, PT, RZ, c[0x0][0x264], PT, P0 ;  /* 0x00009900ff007a0c */ /* 0x000fe20003f05300 */
[----:B------:R-:W-:Y:S01]  /*05e0*/  IMAD R3, R167, c[0x0][0x1ac], R0 ;  /* 0x00006b00a7037a24 */ /* 0x000fe200078e0200 */
[----:B------:R-:W-:Y:S01]  /*05f0*/  IADD3 R160, P3, R15, R8, RZ ;  /* 0x000000080fa07210 */ /* 0x000fe20007f7e0ff */
[----:B------:R-:W-:Y:S01]  /*0600*/  IMAD.WIDE.U32 R10, R167, c[0x0][0x1c8], R10 ;  /* 0x00007200a70a7a25 */ /* 0x000fe200078e000a */
[C---:B------:R-:W-:Y:S02]  /*0610*/  LEA R2, P6, R4.reuse, c[0x0][0x308], 0x1 ;  /* 0x0000c20004027a11 */ /* 0x040fe400078c08ff */
[----:B------:R-:W-:Y:S01]  /*0620*/  IADD3 R8, R9, R3, RZ ;  /* 0x0000000309087210 */ /* 0x000fe20007ffe0ff */
[----:B------:R-:W-:Y:S01]  /*0630*/  IMAD R19, R167, c[0x0][0x1cc], R18 ;  /* 0x00007300a7137a24 */ /* 0x000fe200078e0212 */
[----:B------:R-:W-:Y:S02]  /*0640*/  IADD3 R15, P4, R15, R10, RZ ;  /* 0x0000000a0f0f7210 */ /* 0x000fe40007f9e0ff */
[----:B------:R-:W-:Y:S01]  /*0650*/  LEA.HI.X R4, R4, c[0x0][0x30c], R5, 0x1, P6 ;  /* 0x0000c30004047a11 */ /* 0x000fe200030f0c05 */
[----:B------:R-:W-:Y:S01]  /*0660*/  IMAD.IADD R158, R11, 0x1, R19 ;  /* 0x000000010b9e7824 */ /* 0x000fe200078e0213 */
[----:B------:R-:W-:Y:S01]  /*0670*/  LEA R161, P6, R160, c[0x0][0x228], 0x1 ;  /* 0x00008a00a0a17a11 */ /* 0x000fe200078c08ff */
[C---:B------:R-:W-:Y:S01]  /*0680*/  IMAD.X R3, R17.reuse, 0x1, R8, P3 ;  /* 0x0000000111037824 */ /* 0x040fe200018e0608 */
[----:B------:R-:W-:Y:S01]  /*0690*/  ISETP.NE.U32.AND P3, PT, RZ, c[0x0][0x328], PT ;  /* 0x0000ca00ff007a0c */ /* 0x000fe20003f65070 */
[----:B------:R-:W-:Y:S01]  /*06a0*/  IMAD.X R158, R17, 0x1, R158, P4 ;  /* 0x00000001119e7824 */ /* 0x000fe200020e069e */
[----:B------:R-:W-:Y:S01]  /*06b0*/  ISETP.NE.U32.AND P4, PT, RZ, c[0x0][0x348], PT ;  /* 0x0000d200ff007a0c */ /* 0x000fe20003f85070 */
[----:B------:R-:W-:Y:S01]  /*06c0*/  @P0 IMAD R0, R170, c[0x0][0x164], R172 ;  /* 0x00005900aa000a24 */ /* 0x000fe200078e02ac */
[----:B------:R-:W-:Y:S01]  /*06d0*/  ISETP.NE.AND.EX P3, PT, RZ, c[0x0][0x32c], PT, P3 ;  /* 0x0000cb00ff007a0c */ /* 0x000fe20003f65330 */
[----:B------:R-:W-:Y:S01]  /*06e0*/  @P0 IMAD.MOV.U32 R119, RZ, RZ, 0x8 ;  /* 0x00000008ff770424 */ /* 0x000fe200078e00ff */
[----:B------:R-:W-:Y:S01]  /*06f0*/  ISETP.NE.AND.EX P4, PT, RZ, c[0x0][0x34c], PT, P4 ;  /* 0x0000d300ff007a0c */ /* 0x000fe20003f85340 */
[----:B------:R-:W-:Y:S01]  /*0700*/  @P0 IMAD R0, R0, c[0x0][0x174], RZ ;  /* 0x00005d0000000a24 */ /* 0x000fe200078e02ff */
[----:B------:R-:W-:-:S02]  /*0710*/  LEA.HI.X R160, R160, c[0x0][0x22c], R3, 0x1, P6 ;  /* 0x00008b00a0a07a11 */ /* 0x000fc400030f0c03 */
[----:B------:R-:W-:Y:S01]  /*0720*/  LEA R159, P6, R15, c[0x0][0x230], 0x1 ;  /* 0x00008c000f9f7a11 */ /* 0x000fe200078c08ff */
[----:B------:R-:W-:-:S03]  /*0730*/  @P0 IMAD R0, R0, c[0x0][0x16c], RZ ;  /* 0x00005b0000000a24 */ /* 0x000fc600078e02ff */
[----:B------:R-:W-:Y:S01]  /*0740*/  LEA.HI.X R158, R15, c[0x0][0x234], R158, 0x1, P6 ;  /* 0x00008d000f9e7a11 */ /* 0x000fe200030f0c9e */
        /* <DEDUP_REMOVED lines=11> */
[----:B------:R-:W-:Y:S01]  /*0800*/  HFMA2.MMA R157, -RZ, RZ, 0, 0 ;  /* 0x00000000ff9d7435 */ /* 0x000fe200000001ff */
[----:B------:R-:W-:Y:S01]  /*0810*/  CS2R R164, SRZ ;  /* 0x0000000000a47805 */ /* 0x000fe2000001ff00 */
[----:B------:R-:W2:Y:S05]  /*0820*/  S2R R162, SR_LANEID ;  /* 0x0000000000a27919 */ /* 0x000eaa0000000000 */
[----:B------:R4:W1:Y:S08]  /*0830*/  R2UR UR23, R16 ;  /* 0x00000000101773c2 */ /* 0x00087000000e0000 */
[----:B------:R4:W0:Y:S01]  /*0840*/  R2UR UR20, R6 ;  /* 0x00000000061473c2 */ /* 0x00082200000e0000 */
[----:B---3--:R-:W-:-:S07]  /*0850*/  IMAD.SHL.U32 R156, R163, 0x10, RZ ;  /* 0x00000010a39c7824 */ /* 0x008fce00078e00ff */
[----:B------:R4:W3:Y:S01]  /*0860*/  R2UR UR21, R7 ;  /* 0x00000000071573c2 */ /* 0x0008e200000e0000 */
[----:B------:R-:W-:-:S07]  /*0870*/  LOP3.LUT R156, R156, 0xfffffe00, RZ, 0xc0, !PT ;  /* 0xfffffe009c9c7812 */ /* 0x000fce00078ec0ff */
[----:B------:R4:W0:Y:S08]  /*0880*/  R2UR UR18, R2 ;  /* 0x00000000021273c2 */ /* 0x00083000000e0000 */
[----:B-12---:R4:W0:Y:S02]  /*0890*/  R2UR UR19, R4 ;  /* 0x00000000041373c2 */ /* 0x00682400000e0000 */
.L_x_5536:
[----:B------:R-:W-:Y:S01]  /*08a0*/  IADD3 R155, -R157, c[0x0][0x174], RZ ;  /* 0x00005d009d9b7a10 */ /* 0x000fe20007ffe1ff */
[----:B------:R-:W-:Y:S01]  /*08b0*/  BAR.SYNC.DEFER_BLOCKING 0x0 ;  /* 0x0000000000007b1d */ /* 0x000fe20000010000 */
[----:B------:R-:W-:Y:S01]  /*08c0*/  LOP3.LUT R124, R156, 0x1f, R163, 0xf8, !PT ;  /* 0x0000001f9c7c7812 */ /* 0x000fe200078ef8a3 */
[----:B0--34-:R-:W-:Y:S01]  /*08d0*/  IMAD.U32 R2, RZ, RZ, UR22 ;  /* 0x00000016ff027e24 */ /* 0x019fe2000f8e00ff */
[----:B------:R-:W-:Y:S01]  /*08e0*/  PRMT R0, RZ, 0x7610, R0 ;  /* 0x00007610ff007816 */ /* 0x000fe20000000000 */
[----:B------:R-:W-:Y:S01]  /*08f0*/  IMAD.U32 R3, RZ, RZ, UR23 ;  /* 0x00000017ff037e24 */ /* 0x000fe2000f8e00ff */
[C---:B------:R-:W-:Y:S01]  /*0900*/  LOP3.LUT R154, R124.reuse, 0x20, RZ, 0xfc, !PT ;  /* 0x000000207c9a7812 */ /* 0x040fe200078efcff */
[----:B------:R-:W0:Y:S01]  /*0910*/  R2UR UR10, R155 ;  /* 0x000000009b0a73c2 */ /* 0x000e2200000e0000 */
[----:B------:R-:W-:Y:S01]  /*0920*/  ULDC UR11, c[0x0][0x168] ;  /* 0x00005a00000b7ab9 */ /* 0x000fe20000000800 */
[C---:B------:R-:W-:Y:S01]  /*0930*/  IMAD.WIDE R2, R124.reuse, 0x2, R2 ;  /* 0x000000027c027825 */ /* 0x040fe200078e0202 */
        /* <DEDUP_REMOVED lines=44> */
[----:B------:R-:W-:Y:S02]  /*0c00*/  LOP3.LUT R141, R124, 0x1c0, RZ, 0xfc, !PT ;  /* 0x000001c07c8d7812 */ /* 0x000fe400078efcff */
        /* <DEDUP_REMOVED lines=19> */
[C---:B------:R-:W-:Y:S02]  /*0d40*/  IADD3 R23, R162.reuse, 0x40, RZ ;  /* 0x00000040a2177810 */ /* 0x040fe40007ffe0ff */
[CC--:B------:R-:W-:Y:S02]  /*0d50*/  LEA.HI.SX32 R139, R162.reuse, R162.reuse, 0x1b ;  /* 0x000000a2a28b7211 */ /* 0x0c0fe400078fdaff */
[C---:B------:R-:W-:Y:S02]  /*0d60*/  IADD3 R25, R162.reuse, 0x60, RZ ;  /* 0x00000060a2197810 */ /* 0x040fe40007ffe0ff */
[C---:B------:R-:W-:Y:S02]  /*0d70*/  IADD3 R27, R162.reuse, 0x80, RZ ;  /* 0x00000080a21b7810 */ /* 0x040fe40007ffe0ff */
[----:B------:R-:W-:Y:S02]  /*0d80*/  IADD3 R29, R162, 0xa0, RZ ;  /* 0x000000a0a21d7810 */ /* 0x000fe40007ffe0ff */
[----:B------:R-:W-:-:S02]  /*0d90*/  LEA.HI.SX32 R21, R21, R162, 0x1b ;  /* 0x000000a215157211 */ /* 0x000fc400078fdaff */
[-C--:B------:R-:W-:Y:S02]  /*0da0*/  LEA.HI.SX32 R23, R23, R162.reuse, 0x1b ;  /* 0x000000a217177211 */ /* 0x080fe400078fdaff */
[----:B0-----:R-:W-:Y:S01]  /*0db0*/  IADD3 R3, R162, 0xc0, RZ ;  /* 0x000000c0a2037810 */ /* 0x001fe20007ffe0ff */
[----:B------:R-:W-:Y:S01]  /*0dc0*/  IMAD.SHL.U32 R139, R139, 0x2, RZ ;  /* 0x000000028b8b7824 */ /* 0x000fe200078e00ff */
[-C--:B------:R-:W-:Y:S02]  /*0dd0*/  LEA.HI.SX32 R25, R25, R162.reuse, 0x1b ;  /* 0x000000a219197211 */ /* 0x080fe400078fdaff */
[-C--:B------:R-:W-:Y:S01]  /*0de0*/  LEA.HI.SX32 R27, R27, R162.reuse, 0x1b ;  /* 0x000000a21b1b7211 */ /* 0x080fe200078fdaff */
[----:B------:R-:W-:Y:S01]  /*0df0*/  IMAD.SHL.U32 R138, R21, 0x2, RZ ;  /* 0x00000002158a7824 */ /* 0x000fe200078e00ff */
[-C--:B------:R-:W-:Y:S01]  /*0e00*/  LEA.HI.SX32 R29, R29, R162.reuse, 0x1b ;  /* 0x000000a21d1d7211 */ /* 0x080fe200078fdaff */
[----:B------:R-:W-:Y:S01]  /*0e10*/  IMAD.SHL.U32 R137, R23, 0x2, RZ ;  /* 0x0000000217897824 */ /* 0x000fe200078e00ff */
[----:B------:R-:W-:Y:S01]  /*0e20*/  LEA.HI.SX32 R3, R3, R162, 0x1b ;  /* 0x000000a203037211 */ /* 0x000fe200078fdaff */
[----:B------:R-:W-:Y:S01]  /*0e30*/  IMAD.SHL.U32 R117, R27, 0x2, RZ ;  /* 0x000000021b757824 */ /* 0x000fe200078e00ff */
[----:B------:R-:W-:-:S02]  /*0e40*/  SHF.L.U32 R136, R25, 0x1, RZ ;  /* 0x0000000119887819 */ /* 0x000fc400000006ff */
[C---:B------:R-:W-:Y:S01]  /*0e50*/  IADD3 R21, R162.reuse, 0xe0, RZ ;  /* 0x000000e0a2157810 */ /* 0x040fe20007ffe0ff */
[----:B------:R-:W-:Y:S01]  /*0e60*/  IMAD.SHL.U32 R116, R29, 0x2, RZ ;  /* 0x000000021d747824 */ /* 0x000fe200078e00ff */
[C---:B------:R-:W-:Y:S01]  /*0e70*/  IADD3 R23, R162.reuse, 0x100, RZ ;  /* 0x00000100a2177810 */ /* 0x040fe20007ffe0ff */
[----:B------:R-:W-:Y:S01]  /*0e80*/  IMAD.SHL.U32 R115, R3, 0x2, RZ ;  /* 0x0000000203737824 */ /* 0x000fe200078e00ff */
[C---:B------:R-:W-:Y:S02]  /*0e90*/  IADD3 R25, R162.reuse, 0x120, RZ ;  /* 0x00000120a2197810 */ /* 0x040fe40007ffe0ff */
[C---:B------:R-:W-:Y:S02]  /*0ea0*/  IADD3 R27, R162.reuse, 0x140, RZ ;  /* 0x00000140a21b7810 */ /* 0x040fe40007ffe0ff */
[----:B------:R-:W-:Y:S02]  /*0eb0*/  LEA.HI.SX32 R21, R21, R162, 0x1b ;  /* 0x000000a215157211 */ /* 0x000fe400078fdaff */
[----:B------:R-:W-:-:S02]  /*0ec0*/  IADD3 R3, R162, 0x160, RZ ;  /* 0x00000160a2037810 */ /* 0x000fc40007ffe0ff */
[-C--:B------:R-:W-:Y:S01]  /*0ed0*/  LEA.HI.SX32 R23, R23, R162.reuse, 0x1b ;  /* 0x000000a217177211 */ /* 0x080fe200078fdaff */
[----:B------:R-:W-:Y:S01]  /*0ee0*/  IMAD.SHL.U32 R114, R21, 0x2, RZ ;  /* 0x0000000215727824 */ /* 0x000fe200078e00ff */
[-C--:B------:R-:W-:Y:S02]  /*0ef0*/  LEA.HI.SX32 R25, R25, R162.reuse, 0x1b ;  /* 0x000000a219197211 */ /* 0x080fe400078fdaff */
[-C--:B------:R-:W-:Y:S02]  /*0f00*/  LEA.HI.SX32 R27, R27, R162.reuse, 0x1b ;  /* 0x000000a21b1b7211 */ /* 0x080fe400078fdaff */
[-C--:B------:R-:W-:Y:S01]  /*0f10*/  LEA.HI.SX32 R3, R3, R162.reuse, 0x1b ;  /* 0x000000a203037211 */ /* 0x080fe200078fdaff */
[----:B------:R-:W-:Y:S01]  /*0f20*/  IMAD.SHL.U32 R113, R23, 0x2, RZ ;  /* 0x0000000217717824 */ /* 0x000fe200078e00ff */
[----:B------:R-:W-:Y:S01]  /*0f30*/  IADD3 R21, R162, 0x1e0, RZ ;  /* 0x000001e0a2157810 */ /* 0x000fe20007ffe0ff */
[----:B------:R-:W-:Y:S01]  /*0f40*/  IMAD.SHL.U32 R111, R27, 0x2, RZ ;  /* 0x000000021b6f7824 */ /* 0x000fe200078e00ff */
[----:B------:R-:W-:Y:S01]  /*0f50*/  SHF.L.U32 R112, R25, 0x1, RZ ;  /* 0x0000000119707819 */ /* 0x000fe200000006ff */
[----:B------:R-:W-:Y:S01]  /*0f60*/  IMAD.SHL.U32 R110, R3, 0x2, RZ ;  /* 0x00000002036e7824 */ /* 0x000fe200078e00ff */
[----:B------:R-:W-:-:S04]  /*0f70*/  LEA.HI.SX32 R21, R21, R162, 0x1b ;  /* 0x000000a215157211 */ /* 0x000fc800078fdaff */
[----:B------:R-:W-:Y:S02]  /*0f80*/  SHF.L.U32 R106, R21, 0x1, RZ ;  /* 0x00000001156a7819 */ /* 0x000fe400000006ff */
[----:B------:R-:W-:Y:S02]  /*0f90*/  ISETP.GE.AND P2, PT, R124, UR11, PT ;  /* 0x0000000b7c007c0c */ /* 0x000fe4000bf46270 */
        /* <DEDUP_REMOVED lines=11> */
[----:B-----5:R-:W-:Y:S04]  /*1050*/  STS.U16 [R137+0x80], R4 ;  /* 0x0000800489007388 */ /* 0x020fe80000000400 */
[----:B-1-3--:R1:W-:Y:S01]  /*1060*/  STS.U16 [R136+0xc0], R7 ;  /* 0x0000c00788007388 */ /* 0x00a3e20000000400 */
[----:B0-----:R-:W-:-:S03]  /*1070*/  IADD3 R5, R162, 0x180, RZ ;  /* 0x00000180a2057810 */ /* 0x001fc60007ffe0ff */
[----:B------:R-:W-:Y:S01]  /*1080*/  STS.U16 [R117+0x100], R6 ;  /* 0x0001000675007388 */ /* 0x000fe20000000400 */
[----:B------:R-:W-:-:S03]  /*1090*/  IMAD.SHL.U32 R0, R162, 0x10, RZ ;  /* 0x00000010a2007824 */ /* 0x000fc600078e00ff */
[----:B------:R0:W-:Y:S01]  /*10a0*/  STS.U16 [R116+0x140], R9 ;  /* 0x0001400974007388 */ /* 0x0001e20000000400 */
[C---:B-1----:R-:W-:Y:S02]  /*10b0*/  IADD3 R7, R162.reuse, 0x1a0, RZ ;  /* 0x000001a0a2077810 */ /* 0x042fe40007ffe0ff */
[-C--:B------:R-:W-:Y:S02]  /*10c0*/  LEA.HI.SX32 R5, R5, R162.reuse, 0x1b ;  /* 0x000000a205057211 */ /* 0x080fe400078fdaff */
[----:B------:R-:W-:Y:S02]  /*10d0*/  LEA.HI.SX32 R7, R7, R162, 0x1b ;  /* 0x000000a207077211 */ /* 0x000fe400078fdaff */
[----:B0-----:R-:W-:Y:S01]  /*10e0*/  IADD3 R9, R162, 0x1c0, RZ ;  /* 0x000001c0a2097810 */ /* 0x001fe20007ffe0ff */
[----:B------:R-:W-:-:S03]  /*10f0*/  IMAD.SHL.U32 R109, R5, 0x2, RZ ;  /* 0x00000002056d7824 */ /* 0x000fc600078e00ff */
[----:B------:R-:W-:Y:S01]  /*1100*/  LEA.HI.SX32 R9, R9, R162, 0x1b ;  /* 0x000000a209097211 */ /* 0x000fe200078fdaff */
[----:B------:R0:W-:Y:S01]  /*1110*/  STS.U16 [R115+0x180], R8 ;  /* 0x0001800873007388 */ /* 0x0001e20000000400 */
[----:B------:R-:W-:Y:S01]  /*1120*/  LEA.HI.SX32 R0, R0, R0, 0x1b ;  /* 0x0000000000007211 */ /* 0x000fe200078fdaff */
[----:B------:R-:W-:Y:S02]  /*1130*/  IMAD.SHL.U32 R108, R7, 0x2, RZ ;  /* 0x00000002076c7824 */ /* 0x000fe400078e00ff */
[----:B------:R-:W-:Y:S01]  /*1140*/  STS.U16 [R114+0x1c0], R11 ;  /* 0x0001c00b72007388 */ /* 0x000fe20000000400 */
[----:B------:R-:W-:-:S03]  /*1150*/  IMAD.SHL.U32 R107, R9, 0x2, RZ ;  /* 0x00000002096b7824 */ /* 0x000fc600078e00ff */
[----:B------:R1:W-:Y:S01]  /*1160*/  STS.U16 [R113+0x200], R10 ;  /* 0x0002000a71007388 */ /* 0x0003e20000000400 */
[----:B------:R-:W-:-:S03]  /*1170*/  IMAD.SHL.U32 R105, R0, 0x2, RZ ;  /* 0x0000000200697824 */ /* 0x000fc600078e00ff */
[----:B------:R-:W-:Y:S04]  /*1180*/  STS.U16 [R112+0x240], R13 ;  /* 0x0002400d70007388 */ /* 0x000fe80000000400 */
[----:B------:R2:W-:Y:S04]  /*1190*/  STS.U16 [R111+0x280], R12 ;  /* 0x0002800c6f007388 */ /* 0x0005e80000000400 */
[----:B------:R-:W-:Y:S04]  /*11a0*/  STS.U16 [R110+0x2c0], R15 ;  /* 0x0002c00f6e007388 */ /* 0x000fe80000000400 */
        /* <DEDUP_REMOVED lines=49> */
[----:B------:R-:W-:Y:S02]  /*14c0*/  PRMT R13, RZ, 0x7610, R13 ;  /* 0x00007610ff0d7816 */ /* 0x000fe4000000000d */
[----:B---3--:R-:W-:Y:S02]  /*14d0*/  PRMT R14, RZ, 0x7610, R14 ;  /* 0x00007610ff0e7816 */ /* 0x008fe4000000000e */
[----:B------:R-:W-:Y:S02]  /*14e0*/  PRMT R15, RZ, 0x7610, R15 ;  /* 0x00007610ff0f7816 */ /* 0x000fe4000000000f */
[----:B------:R-:W-:Y:S01]  /*14f0*/  PRMT R0, RZ, 0x7610, R0 ;  /* 0x00007610ff007816 */ /* 0x000fe20000000000 */
[----:B------:R0:W3:Y:S01]  /*1500*/  @!P0 LDG.E.U16 R13, [R2.64+0x240] ;  /* 0x00024010020d8981 */ /* 0x0000e2000c1e1500 */
[----:B----4-:R-:W-:-:S02]  /*1510*/  PRMT R17, RZ, 0x7610, R17 ;  /* 0x00007610ff117816 */ /* 0x010fc40000000011 */
[----:B-----5:R-:W-:Y:S01]  /*1520*/  PRMT R16, RZ, 0x7610, R16 ;  /* 0x00007610ff107816 */ /* 0x020fe20000000010 */
[----:B------:R0:W4:Y:S01]  /*1530*/  @!P4 LDG.E.U16 R14, [R2.64+0x280] ;  /* 0x00028010020ec981 */ /* 0x000122000c1e1500 */
        /* <DEDUP_REMOVED lines=233> */
.L_x_5493:
[----:B------:R-:W-:Y:S01]  /*23d0*/  IADD3 R23, R155, -0x1, RZ ;  /* 0xffffffff9b177810 */ /* 0x000fe20007ffe0ff */
[----:B------:R-:W-:Y:S01]  /*23e0*/  CS2R R24, SRZ ;  /* 0x0000000000187805 */ /* 0x000fe2000001ff00 */
[----:B------:R-:W-:Y:S01]  /*23f0*/  IMAD.MOV.U32 R40, RZ, RZ, RZ ;  /* 0x000000ffff287224 */ /* 0x000fe200078e00ff */
        /* <DEDUP_REMOVED lines=12> */
.L_x_5531:
[----:B------:R-:W-:Y:S01]  /*24c0*/  SHF.R.S32.HI R242, RZ, 0x1f, R24 ;  /* 0x0000001ffff27819 */ /* 0x000fe20000011418 */
[----:B------:R-:W-:Y:S01]  /*24d0*/  ULDC UR11, c[0x0][0x168] ;  /* 0x00005a00000b7ab9 */ /* 0x000fe20000000800 */
[----:B------:R-:W-:Y:S01]  /*24e0*/  SHF.R.S32.HI R125, RZ, 0x1f, R124 ;  /* 0x0000001fff7d7819 */ /* 0x000fe2000001147c */
[----:B------:R-:W-:Y:S01]  /*24f0*/  UIADD3 UR11, -UR10, UR11, URZ ;  /* 0x0000000b0a0b7290 */ /* 0x000fe2000fffe13f */
[----:B------:R-:W-:Y:S01]  /*2500*/  LOP3.LUT R154, R124, 0x20, RZ, 0xfc, !PT ;  /* 0x000000207c9a7812 */ /* 0x000fe200078efcff */
[----:B------:R-:W-:Y:S01]  /*2510*/  IMAD R3, R242, c[0x0][0x1a0], RZ ;  /* 0x00006800f2037a24 */ /* 0x000fe200078e02ff */
[----:B------:R-:W-:-:S02]  /*2520*/  LOP3.LUT R153, R124, 0x40, RZ, 0xfc, !PT ;  /* 0x000000407c997812 */ /* 0x000fc400078efcff */
[----:B------:R-:W-:Y:S01]  /*2530*/  LOP3.LUT R152, R124, 0x60, RZ, 0xfc, !PT ;  /* 0x000000607c987812 */ /* 0x000fe200078efcff */
[----:B------:R-:W-:Y:S01]  /*2540*/  IMAD R5, R24, c[0x0][0x1a4], R3 ;  /* 0x0000690018057a24 */ /* 0x000fe200078e0203 */
[----:B------:R-:W-:Y:S01]  /*2550*/  ISETP.GE.AND P2, PT, R124, UR11, PT ;  /* 0x0000000b7c007c0c */ /* 0x000fe2000bf46270 */
[----:B------:R-:W-:Y:S01]  /*2560*/  IMAD.WIDE.U32 R2, R24, c[0x0][0x1a0], R124 ;  /* 0x0000680018027a25 */ /* 0x000fe200078e007c */
[----:B------:R-:W-:Y:S02]  /*2570*/  ISETP.GE.AND P1, PT, R154, UR11, PT ;  /* 0x0000000b9a007c0c */ /* 0x000fe4000bf26270 */
[----:B------:R-:W-:Y:S01]  /*2580*/  PRMT R0, RZ, 0x7610, R0 ;  /* 0x00007610ff007816 */ /* 0x000fe20000000000 */
[----:B------:R-:W-:Y:S01]  /*2590*/  IMAD.IADD R3, R3, 0x1, R5 ;  /* 0x0000000103037824 */ /* 0x000fe200078e0205 */
[----:B------:R-:W-:Y:S02]  /*25a0*/  LEA R6, P0, R2, R161, 0x1 ;  /* 0x000000a102067211 */ /* 0x000fe400078008ff */
[----:B------:R-:W-:-:S02]  /*25b0*/  LOP3.LUT R151, R124, 0x80, RZ, 0xfc, !PT ;  /* 0x000000807c977812 */ /* 0x000fc400078efcff */
[----:B------:R-:W-:Y:S02]  /*25c0*/  LEA.HI.X R7, R2, R160, R3, 0x1, P0 ;  /* 0x000000a002077211 */ /* 0x000fe400000f0c03 */
[----:B------:R-:W-:Y:S02]  /*25d0*/  PRMT R9, RZ, 0x7610, R9 ;  /* 0x00007610ff097816 */ /* 0x000fe40000000009 */
[C---:B------:R-:W-:Y:S01]  /*25e0*/  LOP3.LUT R150, R124.reuse, 0xa0, RZ, 0xfc, !PT ;  /* 0x000000a07c967812 */ /* 0x040fe200078efcff */
[----:B0-2---:R0:W2:Y:S01]  /*25f0*/  @!P2 LDG.E.U16 R0, [R6.64] ;  /* 0x000000100600a981 */ /* 0x0050a2000c1e1500 */
[C---:B------:R-:W-:Y:S02]  /*2600*/  LOP3.LUT R149, R124.reuse, 0xc0, RZ, 0xfc, !PT ;  /* 0x000000c07c957812 */ /* 0x040fe400078efcff */
        /* <DEDUP_REMOVED lines=14> */
[----:B----4-:R0:W4:Y:S01]  /*26f0*/  @!P0 LDG.E.U16 R8, [R6.64+0x80] ;  /* 0x0000801006088981 */ /* 0x010122000c1e1500 */
        /* <DEDUP_REMOVED lines=12> */
[----:B------:R-:W-:Y:S02]  /*27c0*/  ISETP.GE.AND P0, PT, R146, UR11, PT ;  /* 0x0000000b92007c0c */ /* 0x000fe4000bf06270 */
[C---:B------:R-:W-:Y:S01]  /*27d0*/  LOP3.LUT R141, R124.reuse, 0x1c0, RZ, 0xfc, !PT ;  /* 0x000001c07c8d7812 */ /* 0x040fe200078efcff */
        /* <DEDUP_REMOVED lines=36> */
[C---:B------:R-:W-:Y:S01]  /*2a20*/  LEA R2, P0, R4.reuse, R159, 0x1 ;  /* 0x0000009f04027211 */ /* 0x040fe200078008ff */
[----:B------:R-:W-:Y:S02]  /*2a30*/  IMAD.IADD R3, R5, 0x1, R131 ;  /* 0x0000000105037824 */ /* 0x000fe400078e0283 */
[----:B------:R-:W4:Y:S03]  /*2a40*/  LDG.E R126, [R6.64] ;  /* 0x00000010067e7981 */ /* 0x000f26000c1e1900 */
[----:B------:R-:W-:Y:S02]  /*2a50*/  LEA.HI.X R3, R4, R158, R3, 0x1, P0 ;  /* 0x0000009e04037211 */ /* 0x000fe400000f0c03 */
        /* <DEDUP_REMOVED lines=18> */
[----:B-1----:R1:W-:Y:S01]  /*2b80*/  STS.U16 [R113+0x200], R14 ;  /* 0x0002000e71007388 */ /* 0x0023e20000000400 */
[----:B0-----:R-:W-:-:S03]  /*2b90*/  PRMT R12, RZ, 0x7610, R12 ;  /* 0x00007610ff0c7816 */ /* 0x001fc6000000000c */
[----:B------:R-:W-:Y:S04]  /*2ba0*/  STS.U16 [R112+0x240], R17 ;  /* 0x0002401170007388 */ /* 0x000fe80000000400 */
[----:B------:R0:W-:Y:S04]  /*2bb0*/  STS.U16 [R111+0x280], R16 ;  /* 0x000280106f007388 */ /* 0x0001e80000000400 */
[----:B------:R-:W-:Y:S04]  /*2bc0*/  STS.U16 [R110+0x2c0], R19 ;  /* 0x0002c0136e007388 */ /* 0x000fe80000000400 */
[----:B------:R2:W-:Y:S04]  /*2bd0*/  STS.U16 [R109+0x300], R18 ;  /* 0x000300126d007388 */ /* 0x0005e80000000400 */
[----:B------:R-:W-:Y:S04]  /*2be0*/  STS.U16 [R108+0x340], R21 ;  /* 0x000340156c007388 */ /* 0x000fe80000000400 */
[----:B------:R3:W-:Y:S04]  /*2bf0*/  STS.U16 [R107+0x380], R20 ;  /* 0x000380146b007388 */ /* 0x0007e80000000400 */
[----:B------:R-:W-:Y:S01]  /*2c00*/  STS.U16 [R106+0x3c0], R127 ;  /* 0x0003c07f6a007388 */ /* 0x000fe20000000400 */
[----:B------:R-:W-:-:S06]  /*2c10*/  NOP ;  /* 0x0000000000007918 */ /* 0x000fcc0000000000 */
[----:B------:R2:W4:Y:S01]  /*2c20*/  @!P0 LDG.E.U16 R12, [R2.64] ;  /* 0x00000010020c8981 */ /* 0x000522000c1e1500 */
[----:B------:R-:W-:Y:S02]  /*2c30*/  ISETP.GE.AND P0, PT, R154, UR11, PT ;  /* 0x0000000b9a007c0c */ /* 0x000fe4000bf06270 */
[----:B------:R-:W-:Y:S01]  /*2c40*/  PRMT R11, RZ, 0x7610, R11 ;  /* 0x00007610ff0b7816 */ /* 0x000fe2000000000b */
[----:B------:R-:W-:Y:S01]  /*2c50*/  LDS.U16 R175, [R105+0x1e] ;  /* 0x00001e0069af7984 */ /* 0x000fe20000000400 */
[----:B-1----:R-:W-:Y:S02]  /*2c60*/  PRMT R14, RZ, 0x7610, R14 ;  /* 0x00007610ff0e7816 */ /* 0x002fe4000000000e */
[----:B------:R-:W-:Y:S01]  /*2c70*/  PRMT R13, RZ, 0x7610, R13 ;  /* 0x00007610ff0d7816 */ /* 0x000fe2000000000d */
[----:B------:R-:W1:Y:S01]  /*2c80*/  LDS.U16 R10, [R105] ;  /* 0x00000000690a7984 */ /* 0x000e620000000400 */
[----:B0-----:R-:W-:Y:S02]  /*2c90*/  PRMT R16, RZ, 0x7610, R16 ;  /* 0x00007610ff107816 */ /* 0x001fe40000000010 */
        /* <DEDUP_REMOVED lines=11> */
[----:B--2---:R-:W-:Y:S01]  /*2d50*/  PRMT R18, RZ, 0x7610, R18 ;  /* 0x00007610ff127816 */ /* 0x004fe20000000012 */
[----:B------:R-:W2:Y:S01]  /*2d60*/  R2UR UR9, R126 ;  /* 0x000000007e0973c2 */ /* 0x000ea200000e0000 */
[----:B------:R-:W-:Y:S01]  /*2d70*/  PRMT R17, RZ, 0x7610, R17 ;  /* 0x00007610ff117816 */ /* 0x000fe20000000011 */
[----:B------:R-:W0:Y:S01]  /*2d80*/  LDS.U16 R9, [R105+0x2] ;  /* 0x0000020069097984 */ /* 0x000e220000000400 */
[----:B---3--:R-:W-:Y:S02]  /*2d90*/  PRMT R20, RZ, 0x7610, R20 ;  /* 0x00007610ff147816 */ /* 0x008fe40000000014 */
[----:B------:R-:W-:Y:S01]  /*2da0*/  PRMT R19, RZ, 0x7610, R19 ;  /* 0x00007610ff137816 */ /* 0x000fe20000000013 */
        /* <DEDUP_REMOVED lines=10> */
[----:B------:R-:W-:Y:S01]  /*2e50*/  PRMT R21, RZ, 0x7610, R21 ;  /* 0x00007610ff157816 */ /* 0x000fe20000000015 */
[----:B------:R0:W3:Y:S04]  /*2e60*/  @!P1 LDG.E.U16 R128, [R2.64+0x300] ;  /* 0x0003001002809981 */ /* 0x0000e8000c1e1500 */
[----:B------:R0:W3:Y:S04]  /*2e70*/  @!P2 LDG.E.U16 R129, [R2.64+0x340] ;  /* 0x000340100281a981 */ /* 0x0000e8000c1e1500 */
[----:B------:R0:W3:Y:S04]  /*2e80*/  @!P0 LDG.E.U16 R21, [R2.64+0x2c0] ;  /* 0x0002c01002158981 */ /* 0x0000e8000c1e1500 */
[----:B------:R0:W3:Y:S04]  /*2e90*/  @!P3 LDG.E.U16 R130, [R2.64+0x380] ;  /* 0x000380100282b981 */ /* 0x0000e8000c1e1500 */
[----:B------:R0:W3:Y:S01]  /*2ea0*/  @!P4 LDG.E.U16 R131, [R2.64+0x3c0] ;  /* 0x0003c0100283c981 */ /* 0x0000e2000c1e1500 */
[----:B------:R-:W-:-:S02]  /*2eb0*/  IADD3 R113, R162, 0x20, RZ ;  /* 0x00000020a2717810 */ /* 0x000fc40007ffe0ff */
[C---:B------:R-:W-:Y:S01]  /*2ec0*/  IADD3 R111, R162.reuse, 0x40, RZ ;  /* 0x00000040a26f7810 */ /* 0x040fe20007ffe0ff */
[----:B------:R-:W1:Y:S01]  /*2ed0*/  LDS.U16 R8, [R105+0x4] ;  /* 0x0000040069087984 */ /* 0x000e620000000400 */
[CC--:B------:R-:W-:Y:S02]  /*2ee0*/  LEA.HI.SX32 R139, R162.reuse, R162.reuse, 0x1b ;  /* 0x000000a2a28b7211 */ /* 0x0c0fe400078fdaff */
[C---:B------:R-:W-:Y:S01]  /*2ef0*/  IADD3 R109, R162.reuse, 0x60, RZ ;  /* 0x00000060a26d7810 */ /* 0x040fe20007ffe0ff */
[----:B------:R-:W1:Y:S01]  /*2f00*/  LDS.U16 R7, [R105+0x6] ;  /* 0x0000060069077984 */ /* 0x000e620000000400 */
[C---:B------:R-:W-:Y:S02]  /*2f10*/  IADD3 R107, R162.reuse, 0x80, RZ ;  /* 0x00000080a26b7810 */ /* 0x040fe40007ffe0ff */
[----:B0-----:R-:W-:Y:S01]  /*2f20*/  IADD3 R3, R162, 0xa0, RZ ;  /* 0x000000a0a2037810 */ /* 0x001fe20007ffe0ff */
[----:B------:R-:W0:Y:S01]  /*2f30*/  LDS.U16 R6, [R105+0x8] ;  /* 0x0000080069067984 */ /* 0x000e220000000400 */
[----:B------:R-:W-:-:S02]  /*2f40*/  LEA.HI.SX32 R113, R113, R162, 0x1b ;  /* 0x000000a271717211 */ /* 0x000fc400078fdaff */
[-C--:B------:R-:W-:Y:S01]  /*2f50*/  LEA.HI.SX32 R111, R111, R162.reuse, 0x1b ;  /* 0x000000a26f6f7211 */ /* 0x080fe200078fdaff */
[----:B------:R-:W-:Y:S01]  /*2f60*/  IMAD.SHL.U32 R139, R139, 0x2, RZ ;  /* 0x000000028b8b7824 */ /* 0x000fe200078e00ff */
[-C--:B------:R-:W-:Y:S01]  /*2f70*/  LEA.HI.SX32 R109, R109, R162.reuse, 0x1b ;  /* 0x000000a26d6d7211 */ /* 0x080fe200078fdaff */
[----:B------:R-:W0:Y:S01]  /*2f80*/  LDS.U16 R5, [R105+0xa] ;  /* 0x00000a0069057984 */ /* 0x000e220000000400 */
[-C--:B------:R-:W-:Y:S01]  /*2f90*/  LEA.HI.SX32 R107, R107, R162.reuse, 0x1b ;  /* 0x000000a26b6b7211 */ /* 0x080fe200078fdaff */
[----:B------:R-:W-:Y:S01]  /*2fa0*/  IMAD.SHL.U32 R138, R113, 0x2, RZ ;  /* 0x00000002718a7824 */ /* 0x000fe200078e00ff */
[----:B------:R-:W-:Y:S01]  /*2fb0*/  LEA.HI.SX32 R3, R3, R162, 0x1b ;  /* 0x000000a203037211 */ /* 0x000fe200078fdaff */
[----:B------:R-:W0:Y:S01]  /*2fc0*/  LDS.U16 R4, [R105+0xc] ;  /* 0x00000c0069047984 */ /* 0x000e220000000400 */
[----:B--2---:R-:W-:-:S03]  /*2fd0*/  IMAD.U32 R132, RZ, RZ, UR9 ;  /* 0x00000009ff847e24 */ /* 0x004fc6000f8e00ff */
[----:B------:R-:W2:Y:S01]  /*2fe0*/  LDS.U16 R127, [R105+0xe] ;  /* 0x00000e00697f7984 */ /* 0x000ea20000000400 */
[----:B------:R-:W-:-:S03]  /*2ff0*/  IMAD.SHL.U32 R137, R111, 0x2, RZ ;  /* 0x000000026f897824 */ /* 0x000fc600078e00ff */
[----:B------:R-:W0:Y:S01]  /*3000*/  LDS.U16 R126, [R105+0x10] ;  /* 0x00001000697e7984 */ /* 0x000e220000000400 */
[----:B------:R-:W-:-:S03]  /*3010*/  SHF.L.U32 R136, R109, 0x1, RZ ;  /* 0x000000016d887819 */ /* 0x000fc600000006ff */
[----:B------:R-:W0:Y:S04]  /*3020*/  LDS.U16 R0, [R105+0x12] ;  /* 0x0000120069007984 */ /* 0x000e280000000400 */
[----:B------:R-:W0:Y:S04]  /*3030*/  LDS.U16 R229, [R105+0x14] ;  /* 0x0000140069e57984 */ /* 0x000e280000000400 */
[----:B------:R-:W0:Y:S04]  /*3040*/  LDS.U16 R226, [R105+0x16] ;  /* 0x0000160069e27984 */ /* 0x000e280000000400 */
[----:B------:R-:W0:Y:S04]  /*3050*/  LDS.U16 R185, [R105+0x18] ;  /* 0x0000180069b97984 */ /* 0x000e280000000400 */
[----:B------:R-:W0:Y:S04]  /*3060*/  LDS.U16 R203, [R105+0x1a] ;  /* 0x00001a0069cb7984 */ /* 0x000e280000000400 */
[----:B------:R1:W0:Y:S01]  /*3070*/  LDS.U16 R178, [R105+0x1c] ;  /* 0x00001c0069b27984 */ /* 0x0002220000000400 */
[----:B------:R-:W-:Y:S01]  /*3080*/  IMAD.SHL.U32 R117, R107, 0x2, RZ ;  /* 0x000000026b757824 */ /* 0x000fe200078e00ff */
[C---:B------:R-:W-:Y:S01]  /*3090*/  IADD3 R111, R162.reuse, 0xc0, RZ ;  /* 0x000000c0a26f7810 */ /* 0x040fe20007ffe0ff */
[----:B------:R-:W-:Y:S01]  /*30a0*/  IMAD.SHL.U32 R116, R3, 0x2, RZ ;  /* 0x0000000203747824 */ /* 0x000fe200078e00ff */
[----:B------:R-:W-:-:S02]  /*30b0*/  IADD3 R107, R162, 0x100, RZ ;  /* 0x00000100a26b7810 */ /* 0x000fc40007ffe0ff */
[----:B-1----:R-:W-:Y:S01]  /*30c0*/  IADD3 R105, R162, 0x120, RZ ;  /* 0x00000120a2697810 */ /* 0x002fe20007ffe0ff */
[----:B------:R-:W-:Y:S01]  /*30d0*/  FMUL.FTZ R132, R132, 1.4426950216293334961 ;  /* 0x3fb8aa3b84847820 */ /* 0x000fe20000410000 */
[C---:B------:R-:W-:Y:S02]  /*30e0*/  IADD3 R3, R162.reuse, 0x140, RZ ;  /* 0x00000140a2037810 */ /* 0x040fe40007ffe0ff */
[----:B------:R-:W-:Y:S02]  /*30f0*/  LEA.HI.SX32 R105, R105, R162, 0x1b ;  /* 0x000000a269697211 */ /* 0x000fe400078fdaff */
[----:B------:R-:W-:Y:S01]  /*3100*/  IADD3 R109, R162, 0xe0, RZ ;  /* 0x000000e0a26d7810 */ /* 0x000fe20007ffe0ff */
[----:B------:R-:W-:Y:S01]  /*3110*/  FMUL.FTZ R212, R71, R132 ;  /* 0x0000008447d47220 */ /* 0x000fe20000410000 */
[----:B------:R-:W-:Y:S02]  /*3120*/  LEA.HI.SX32 R111, R111, R162, 0x1b ;  /* 0x000000a26f6f7211 */ /* 0x000fe400078fdaff */
[----:B------:R-:W-:-:S02]  /*3130*/  ISETP.NE.AND P1, PT, R163, RZ, PT ;  /* 0x000000ffa300720c */ /* 0x000fc40003f25270 */
[-C--:B------:R-:W-:Y:S02]  /*3140*/  LEA.HI.SX32 R107, R107, R162.reuse, 0x1b ;  /* 0x000000a26b6b7211 */ /* 0x080fe400078fdaff */
[-C--:B------:R-:W-:Y:S02]  /*3150*/  LEA.HI.SX32 R3, R3, R162.reuse, 0x1b ;  /* 0x000000a203037211 */ /* 0x080fe400078fdaff */
[----:B------:R-:W-:Y:S02]  /*3160*/  SHF.L.U32 R112, R105, 0x1, RZ ;  /* 0x0000000169707819 */ /* 0x000fe400000006ff */
[-C--:B------:R-:W-:Y:S02]  /*3170*/  LEA.HI.SX32 R109, R109, R162.reuse, 0x1b ;  /* 0x000000a26d6d7211 */ /* 0x080fe400078fdaff */
[C---:B------:R-:W-:Y:S01]  /*3180*/  IADD3 R105, R162.reuse, 0x160, RZ ;  /* 0x00000160a2697810 */ /* 0x040fe20007ffe0ff */
[----:B------:R-:W-:Y:S01]  /*3190*/  IMAD.SHL.U32 R115, R111, 0x2, RZ ;  /* 0x000000026f737824 */ /* 0x000fe200078e00ff */
[----:B------:R-:W1:Y:S01]  /*31a0*/  MUFU.EX2 R212, R212 ;  /* 0x000000d400d47308 */ /* 0x000e620000000800 */
[----:B------:R-:W-:Y:S01]  /*31b0*/  IMAD.SHL.U32 R113, R107, 0x2, RZ ;  /* 0x000000026b717824 */ /* 0x000fe200078e00ff */
[----:B------:R-:W-:Y:S01]  /*31c0*/  LEA.HI.SX32 R105, R105, R162, 0x1b ;  /* 0x000000a269697211 */ /* 0x000fe200078fdaff */
[----:B------:R-:W-:Y:S01]  /*31d0*/  IMAD.SHL.U32 R111, R3, 0x2, RZ ;  /* 0x00000002036f7824 */ /* 0x000fe200078e00ff */
[----:B------:R-:W-:Y:S01]  /*31e0*/  IADD3 R3, R162, 0x1e0, RZ ;  /* 0x000001e0a2037810 */ /* 0x000fe20007ffe0ff */
[----:B------:R-:W-:-:S02]  /*31f0*/  IMAD.SHL.U32 R114, R109, 0x2, RZ ;  /* 0x000000026d727824 */ /* 0x000fc400078e00ff */
[----:B------:R-:W-:Y:S01]  /*3200*/  IMAD.SHL.U32 R110, R105, 0x2, RZ ;  /* 0x00000002696e7824 */ /* 0x000fe200078e00ff */
[----:B------:R-:W-:Y:S01]  /*3210*/  LEA.HI.SX32 R3, R3, R162, 0x1b ;  /* 0x000000a203037211 */ /* 0x000fe200078fdaff */
[----:B------:R-:W-:Y:S01]  /*3220*/  IMAD R2, R23, 0x100, R24 ;  /* 0x0000010017027824 */ /* 0x000fe200078e0218 */
[----:B------:R-:W-:Y:S02]  /*3230*/  @P1 IADD3 R2, R163, 0x200, RZ ;  /* 0x00000200a3021810 */ /* 0x000fe40007ffe0ff */
[----:B------:R-:W-:Y:S02]  /*3240*/  SHF.L.U32 R106, R3, 0x1, RZ ;  /* 0x00000001036a7819 */ /* 0x000fe400000006ff */
[----:B------:R-:W-:-:S04]  /*3250*/  LOP3.LUT P0, RZ, R163, 0x1f, RZ, 0xc0, !PT ;  /* 0x0000001fa3ff7812 */ /* 0x000fc8000780c0ff */
[----:B------:R-:W-:Y:S01]  /*3260*/  ISETP.LT.OR P2, PT, R155, 0x2, P0 ;  /* 0x000000029b00780c */ /* 0x000fe20000741670 */
[-C--:B------:R-:W-:Y:S02]  /*3270*/  FMUL.FTZ R183, R72, R132.reuse ;  /* 0x0000008448b77220 */ /* 0x080fe40000410000 */
[-C--:B------:R-:W-:Y:S02]  /*3280*/  FMUL.FTZ R182, R69, R132.reuse ;  /* 0x0000008445b67220 */ /* 0x080fe40000410000 */
[-C--:B------:R-:W-:Y:S02]  /*3290*/  FMUL.FTZ R181, R70, R132.reuse ;  /* 0x0000008446b57220 */ /* 0x080fe40000410000 */
[----:B------:R-:W0:Y:S01]  /*32a0*/  MUFU.EX2 R183, R183 ;  /* 0x000000b700b77308 */ /* 0x000e220000000800 */
[----:B------:R-:W-:-:S05]  /*32b0*/  FMUL.FTZ R205, R67, R132 ;  /* 0x0000008443cd7220 */ /* 0x000fca0000410000 */
[----:B------:R-:W-:Y:S02]  /*32c0*/  @!P2 IADD3 R3, R155, -0x2, RZ ;  /* 0xfffffffe9b03a810 */ /* 0x000fe40007ffe0ff */
[----:B------:R-:W0:Y:S03]  /*32d0*/  MUFU.EX2 R182, R182 ;  /* 0x000000b600b67308 */ /* 0x000e260000000800 */
[----:B------:R-:W-:Y:S02]  /*32e0*/  @!P2 IMAD R3, R3, c[0x0][0x16c], R24 ;  /* 0x00005b000303aa24 */ /* 0x000fe400078e0218 */
[----:B------:R-:W-:-:S03]  /*32f0*/  IMAD.MOV.U32 R227, RZ, RZ, RZ ;  /* 0x000000ffffe37224 */ /* 0x000fc600078e00ff */
[----:B------:R-:W0:Y:S01]  /*3300*/  MUFU.EX2 R181, R181 ;  /* 0x000000b500b57308 */ /* 0x000e220000000800 */
[-C--:B------:R-:W-:Y:S01]  /*3310*/  FMUL.FTZ R179, R68, R132.reuse ;  /* 0x0000008444b37220 */ /* 0x080fe20000410000 */
[----:B------:R-:W-:Y:S02]  /*3320*/  PRMT R10, RZ, 0x5410, R10 ;  /* 0x00005410ff0a7816 */ /* 0x000fe4000000000a */
[----:B------:R-:W-:Y:S01]  /*3330*/  PRMT R9, RZ, 0x5410, R9 ;  /* 0x00005410ff097816 */ /* 0x000fe20000000009 */
[----:B------:R-:W-:-:S03]  /*3340*/  FMUL.FTZ R210, R65, R132 ;  /* 0x0000008441d27220 */ /* 0x000fc60000410000 */
[----:B------:R-:W1:Y:S01]  /*3350*/  MUFU.EX2 R205, R205 ;  /* 0x000000cd00cd7308 */ /* 0x000e620000000800 */
[----:B------:R-:W-:Y:S02]  /*3360*/  PRMT R8, RZ, 0x5410, R8 ;  /* 0x00005410ff087816 */ /* 0x000fe40000000008 */
[----:B------:R-:W-:-:S05]  /*3370*/  PRMT R7, RZ, 0x5410, R7 ;  /* 0x00005410ff077816 */ /* 0x000fca0000000007 */
[----:B------:R-:W1:Y:S01]  /*3380*/  MUFU.EX2 R179, R179 ;  /* 0x000000b300b37308 */ /* 0x000e620000000800 */
[----:B------:R-:W-:Y:S01]  /*3390*/  FMUL.FTZ R177, R66, R132 ;  /* 0x0000008442b17220 */ /* 0x000fe20000410000 */
[----:B0-----:R-:W-:-:S06]  /*33a0*/  PRMT R6, RZ, 0x5410, R6 ;  /* 0x00005410ff067816 */ /* 0x001fcc0000000006 */
[----:B------:R-:W0:Y:S01]  /*33b0*/  MUFU.EX2 R210, R210 ;  /* 0x000000d200d27308 */ /* 0x000e220000000800 */
[-C--:B------:R-:W-:Y:S01]  /*33c0*/  FMUL.FTZ R217, R63, R132.reuse ;  /* 0x000000843fd97220 */ /* 0x080fe20000410000 */
[----:B------:R-:W-:Y:S01]  /*33d0*/  PRMT R5, RZ, 0x5410, R5 ;  /* 0x00005410ff057816 */ /* 0x000fe20000000005 */
[----:B------:R-:W-:Y:S01]  /*33e0*/  FMUL.FTZ R174, R64, R132 ;  /* 0x0000008440ae7220 */ /* 0x000fe20000410000 */
[----:B------:R-:W-:-:S04]  /*33f0*/  PRMT R4, RZ, 0x5410, R4 ;  /* 0x00005410ff047816 */ /* 0x000fc80000000004 */
[----:B------:R-:W0:Y:S01]  /*3400*/  MUFU.EX2 R177, R177 ;  /* 0x000000b100b17308 */ /* 0x000e220000000800 */
[----:B----4-:R-:W-:Y:S04]  /*3410*/  STS.U16 [R139+0x420], R12 ;  /* 0x0004200c8b007388 */ /* 0x010fe80000000400 */
[----:B------:R4:W-:Y:S04]  /*3420*/  STS.U16 [R138+0x460], R11 ;  /* 0x0004600b8a007388 */ /* 0x0009e80000000400 */
[----:B------:R-:W-:Y:S04]  /*3430*/  STS.U16 [R137+0x4a0], R14 ;  /* 0x0004a00e89007388 */ /* 0x000fe80000000400 */
[----:B------:R0:W-:Y:S01]  /*3440*/  STS.U16 [R136+0x4e0], R13 ;  /* 0x0004e00d88007388 */ /* 0x0001e20000000400 */
[----:B----4-:R-:W-:-:S03]  /*3450*/  IADD3 R11, R162, 0x1c0, RZ ;  /* 0x000001c0a20b7810 */ /* 0x010fc60007ffe0ff */
[----:B------:R-:W-:Y:S01]  /*3460*/  STS.U16 [R117+0x520], R16 ;  /* 0x0005201075007388 */ /* 0x000fe20000000400 */
[----:B------:R-:W-:-:S03]  /*3470*/  LEA.HI.SX32 R11, R11, R162, 0x1b ;  /* 0x000000a20b0b7211 */ /* 0x000fc600078fdaff */
[----:B------:R4:W-:Y:S01]  /*3480*/  STS.U16 [R116+0x560], R15 ;  /* 0x0005600f74007388 */ /* 0x0009e20000000400 */
[C---:B0-----:R-:W-:Y:S01]  /*3490*/  IADD3 R13, R162.reuse, 0x1a0, RZ ;  /* 0x000001a0a20d7810 */ /* 0x041fe20007ffe0ff */
[----:B------:R-:W-:Y:S02]  /*34a0*/  IMAD.SHL.U32 R107, R11, 0x2, RZ ;  /* 0x000000020b6b7824 */ /* 0x000fe400078e00ff */
[C---:B------:R-:W-:Y:S01]  /*34b0*/  IMAD.SHL.U32 R11, R162.reuse, 0x10, RZ ;  /* 0x00000010a20b7824 */ /* 0x040fe200078e00ff */
[----:B----4-:R-:W-:Y:S02]  /*34c0*/  IADD3 R15, R162, 0x180, RZ ;  /* 0x00000180a20f7810 */ /* 0x010fe40007ffe0ff */
[-C--:B------:R-:W-:Y:S02]  /*34d0*/  LEA.HI.SX32 R13, R13, R162.reuse, 0x1b ;  /* 0x000000a20d0d7211 */ /* 0x080fe400078fdaff */
[----:B------:R-:W-:Y:S01]  /*34e0*/  LEA.HI.SX32 R15, R15, R162, 0x1b ;  /* 0x000000a20f0f7211 */ /* 0x000fe200078fdaff */
[----:B---3--:R-:W-:Y:S01]  /*34f0*/  STS.U16 [R115+0x5a0], R18 ;  /* 0x0005a01273007388 */ /* 0x008fe20000000400 */
[----:B------:R-:W-:Y:S01]  /*3500*/  LEA.HI.SX32 R105, R11, R11, 0x1b ;  /* 0x0000000b0b697211 */ /* 0x000fe200078fdaff */
[----:B------:R-:W-:-:S02]  /*3510*/  IMAD.SHL.U32 R108, R13, 0x2, RZ ;  /* 0x000000020d6c7824 */ /* 0x000fc400078e00ff */
[----:B------:R-:W-:Y:S01]  /*3520*/  STS.U16 [R114+0x5e0], R17 ;  /* 0x0005e01172007388 */ /* 0x000fe20000000400 */
[----:B------:R-:W-:-:S03]  /*3530*/  IMAD.SHL.U32 R109, R15, 0x2, RZ ;  /* 0x000000020f6d7824 */ /* 0x000fc600078e00ff */
[----:B------:R-:W-:Y:S01]  /*3540*/  STS.U16 [R113+0x620], R20 ;  /* 0x0006201471007388 */ /* 0x000fe20000000400 */
[----:B------:R-:W-:-:S03]  /*3550*/  SHF.L.U32 R105, R105, 0x1, RZ ;  /* 0x0000000169697819 */ /* 0x000fc600000006ff */
[----:B------:R-:W-:Y:S01]  /*3560*/  STS.U16 [R112+0x660], R19 ;  /* 0x0006601370007388 */ /* 0x000fe20000000400 */
[----:B------:R-:W-:-:S03]  /*3570*/  IMAD.SHL.U32 R11, R2, 0x4, RZ ;  /* 0x00000004020b7824 */ /* 0x000fc600078e00ff */
[----:B------:R0:W-:Y:S04]  /*3580*/  STS.U16 [R111+0x6a0], R22 ;  /* 0x0006a0166f007388 */ /* 0x0001e80000000400 */
[----:B------:R3:W-:Y:S04]  /*3590*/  STS.U16 [R110+0x6e0], R21 ;  /* 0x0006e0156e007388 */ /* 0x0007e80000000400 */
[----:B------:R-:W-:Y:S04]  /*35a0*/  STS.U16 [R109+0x720], R128 ;  /* 0x000720806d007388 */ /* 0x000fe80000000400 */
[----:B------:R-:W-:Y:S04]  /*35b0*/  STS.U16 [R108+0x760], R129 ;  /* 0x000760816c007388 */ /* 0x000fe80000000400 */
[----:B------:R4:W-:Y:S04]  /*35c0*/  STS.U16 [R107+0x7a0], R130 ;  /* 0x0007a0826b007388 */ /* 0x0009e80000000400 */
        /* <DEDUP_REMOVED lines=15> */
[----:B------:R-:W2:Y:S04]  /*36c0*/  LDS.U16 R209, [R105+0x43a] ;  /* 0x00043a0069d17984 */ /* 0x000ea80000000400 */
[----:B------:R-:W2:Y:S04]  /*36d0*/  LDS.U16 R214, [R105+0x43c] ;  /* 0x00043c0069d67984 */ /* 0x000ea80000000400 */
[----:B------:R-:W2:Y:S04]  /*36e0*/  LDS.U16 R218, [R105+0x43e] ;  /* 0x00043e0069da7984 */ /* 0x000ea80000000400 */
[----:B-1----:R1:W-:Y:S01]  /*36f0*/  STS [R11+0x1af8], R212 ;  /* 0x001af8d40b007388 */ /* 0x0023e20000000800 */
[----:B0-----:R-:W-:-:S02]  /*3700*/  PRMT R22, RZ, 0x5410, R104 ;  /* 0x00005410ff167816 */ /* 0x001fc40000000068 */
[----:B---3--:R-:W-:Y:S01]  /*3710*/  PRMT R21, RZ, 0x5410, R103 ;  /* 0x00005410ff157816 */ /* 0x008fe20000000067 */
[----:B------:R-:W-:Y:S01]  /*3720*/  @!P2 IMAD.WIDE R2, R3, 0x8, R118 ;  /* 0x000000080302a825 */ /* 0x000fe200078e0276 */
[----:B------:R-:W-:Y:S01]  /*3730*/  BAR.SYNC.DEFER_BLOCKING 0x0 ;  /* 0x0000000000007b1d */ /* 0x000fe20000010000 */
[----:B------:R-:W-:Y:S02]  /*3740*/  PRMT R20, RZ, 0x5410, R102 ;  /* 0x00005410ff147816 */ /* 0x000fe40000000066 */
[----:B------:R-:W-:Y:S02]  /*3750*/  FMUL.FTZ R197, R71, R22 ;  /* 0x0000001647c57220 */ /* 0x000fe40000410000 */
[----:B------:R-:W-:Y:S01]  /*3760*/  FMUL.FTZ R200, R72, R21 ;  /* 0x0000001548c87220 */ /* 0x000fe20000410000 */
[----:B------:R-:W-:Y:S01]  /*3770*/  PRMT R19, RZ, 0x5410, R101 ;  /* 0x00005410ff137816 */ /* 0x000fe20000000065 */
[----:B------:R-:W-:Y:S02]  /*3780*/  FMUL.FTZ R187, R69, R20 ;  /* 0x0000001445bb7220 */ /* 0x000fe40000410000 */
[----:B------:R-:W-:-:S02]  /*3790*/  FMUL.FTZ R211, R10, R197 ;  /* 0x000000c50ad37220 */ /* 0x000fc40000410000 */
[----:B------:R-:W-:Y:S01]  /*37a0*/  FMUL.FTZ R238, R9, R200 ;  /* 0x000000c809ee7220 */ /* 0x000fe20000410000 */
[----:B------:R-:W-:Y:S01]  /*37b0*/  PRMT R18, RZ, 0x5410, R100 ;  /* 0x00005410ff127816 */ /* 0x000fe20000000064 */
[----:B------:R-:W-:Y:S02]  /*37c0*/  FMUL.FTZ R188, R70, R19 ;  /* 0x0000001346bc7220 */ /* 0x000fe40000410000 */
[----:B------:R-:W-:Y:S01]  /*37d0*/  FMUL.FTZ R231, R8, R187 ;  /* 0x000000bb08e77220 */ /* 0x000fe20000410000 */
[----:B------:R-:W-:Y:S01]  /*37e0*/  PRMT R17, RZ, 0x5410, R99 ;  /* 0x00005410ff117816 */ /* 0x000fe20000000063 */
[----:B------:R0:W5:Y:S01]  /*37f0*/  @!P2 LDG.E R227, [R2.64+0x4] ;  /* 0x0000041002e3a981 */ /* 0x000162000c1e1900 */
[----:B------:R-:W-:Y:S02]  /*3800*/  FMUL.FTZ R189, R67, R18 ;  /* 0x0000001243bd7220 */ /* 0x000fe40000410000 */
[----:B0-----:R-:W-:Y:S02]  /*3810*/  FMUL.FTZ R3, R212, R183 ;  /* 0x000000b7d4037220 */ /* 0x001fe40000410000 */
[----:B------:R-:W-:-:S02]  /*3820*/  FFMA.FTZ R2, R183, R211, R238 ;  /* 0x000000d3b7027223 */ /* 0x000fc400000100ee */
[C---:B----4-:R-:W-:Y:S01]  /*3830*/  FMUL.FTZ R130, R182.reuse, R3 ;  /* 0x00000003b6827220 */ /* 0x050fe20000410000 */
[----:B------:R-:W-:Y:S01]  /*3840*/  ISETP.NE.AND P2, PT, R163, 0x1f, PT ;  /* 0x0000001fa300780c */ /* 0x000fe20003f45270 */
[----:B------:R-:W-:Y:S02]  /*3850*/  FMUL.FTZ R230, R7, R188 ;  /* 0x000000bc07e67220 */ /* 0x000fe40000410000 */
[----:B------:R-:W-:Y:S02]  /*3860*/  FFMA.FTZ R2, R182, R2, R231 ;  /* 0x00000002b6027223 */ /* 0x000fe400000100e7 */
[----:B------:R-:W-:Y:S01]  /*3870*/  FMUL.FTZ R130, R181, R130 ;  /* 0x00000082b5827220 */ /* 0x000fe20000410000 */
[----:B------:R-:W-:Y:S01]  /*3880*/  PRMT R16, RZ, 0x5410, R98 ;  /* 0x00005410ff107816 */ /* 0x000fe20000000062 */
[----:B------:R-:W-:Y:S02]  /*3890*/  FMUL.FTZ R190, R68, R17 ;  /* 0x0000001144be7220 */ /* 0x000fe40000410000 */
[----:B------:R-:W-:-:S02]  /*38a0*/  FMUL.FTZ R232, R6, R189 ;  /* 0x000000bd06e87220 */ /* 0x000fc40000410000 */
[----:B------:R-:W-:Y:S02]  /*38b0*/  FFMA.FTZ R2, R181, R2, R230 ;  /* 0x00000002b5027223 */ /* 0x000fe400000100e6 */
[----:B------:R-:W-:Y:S01]  /*38c0*/  FMUL.FTZ R130, R205, R130 ;  /* 0x00000082cd827220 */ /* 0x000fe20000410000 */
[----:B------:R-:W0:Y:S01]  /*38d0*/  MUFU.EX2 R217, R217 ;  /* 0x000000d900d97308 */ /* 0x000e220000000800 */
[----:B------:R-:W-:Y:S01]  /*38e0*/  FMUL.FTZ R191, R65, R16 ;  /* 0x0000001041bf7220 */ /* 0x000fe20000410000 */
[----:B------:R-:W-:Y:S01]  /*38f0*/  PRMT R15, RZ, 0x5410, R97 ;  /* 0x00005410ff0f7816 */ /* 0x000fe20000000061 */
[----:B------:R-:W-:Y:S02]  /*3900*/  FMUL.FTZ R134, R5, R190 ;  /* 0x000000be05867220 */ /* 0x000fe40000410000 */
[----:B------:R-:W-:Y:S01]  /*3910*/  FMUL.FTZ R173, R61, R132 ;  /* 0x000000843dad7220 */ /* 0x000fe20000410000 */
[----:B------:R-:W-:Y:S01]  /*3920*/  PRMT R14, RZ, 0x5410, R96 ;  /* 0x00005410ff0e7816 */ /* 0x000fe20000000060 */
[----:B------:R-:W-:Y:S01]  /*3930*/  FFMA.FTZ R2, R205, R2, R232 ;  /* 0x00000002cd027223 */ /* 0x000fe200000100e8 */
[----:B------:R-:W3:Y:S01]  /*3940*/  MUFU.EX2 R174, R174 ;  /* 0x000000ae00ae7308 */ /* 0x000ee20000000800 */
[----:B------:R-:W-:Y:S01]  /*3950*/  FMUL.FTZ R3, R179, R130 ;  /* 0x00000082b3037220 */ /* 0x000fe20000410000 */
[----:B------:R4:W3:Y:S01]  /*3960*/  @P2 LDS R233, [R163.X4+0x22fc] ;  /* 0x0022fc00a3e92984 */ /* 0x0008e20000004800 */
[----:B------:R-:W-:-:S02]  /*3970*/  FMUL.FTZ R135, R4, R191 ;  /* 0x000000bf04877220 */ /* 0x000fc40000410000 */
[----:B------:R-:W-:Y:S02]  /*3980*/  FFMA.FTZ R2, R179, R2, R134 ;  /* 0x00000002b3027223 */ /* 0x000fe40000010086 */
[----:B------:R-:W-:Y:S01]  /*3990*/  FMUL.FTZ R130, R210, R3 ;  /* 0x00000003d2827220 */ /* 0x000fe20000410000 */
[----:B--2---:R-:W-:Y:S01]  /*39a0*/  PRMT R3, RZ, 0x5410, R127 ;  /* 0x00005410ff037816 */ /* 0x004fe2000000007f */
[----:B------:R-:W-:Y:S02]  /*39b0*/  FMUL.FTZ R192, R66, R15 ;  /* 0x0000000f42c07220 */ /* 0x000fe40000410000 */
[----:B------:R-:W-:Y:S01]  /*39c0*/  FMUL.FTZ R228, R62, R132 ;  /* 0x000000843ee47220 */ /* 0x000fe20000410000 */
[----:B------:R-:W2:Y:S01]  /*39d0*/  MUFU.EX2 R173, R173 ;  /* 0x000000ad00ad7308 */ /* 0x000ea20000000800 */
[----:B------:R-:W-:Y:S01]  /*39e0*/  FFMA.FTZ R127, R210, R2, R135 ;  /* 0x00000002d27f7223 */ /* 0x000fe20000010087 */
[----:B------:R-:W-:Y:S01]  /*39f0*/  PRMT R13, RZ, 0x5410, R95 ;  /* 0x00005410ff0d7816 */ /* 0x000fe2000000005f */
[-C--:B------:R-:W-:Y:S01]  /*3a00*/  FMUL.FTZ R133, R59, R132.reuse ;  /* 0x000000843b857220 */ /* 0x080fe20000410000 */
[----:B------:R-:W-:Y:S01]  /*3a10*/  PRMT R2, RZ, 0x5410, R126 ;  /* 0x00005410ff027816 */ /* 0x000fe2000000007e */
[----:B------:R-:W-:-:S02]  /*3a20*/  FMUL.FTZ R236, R60, R132 ;  /* 0x000000843cec7220 */ /* 0x000fc40000410000 */
[-C--:B------:R-:W-:Y:S02]  /*3a30*/  FMUL.FTZ R239, R57, R132.reuse ;  /* 0x0000008439ef7220 */ /* 0x080fe40000410000 */
        /* <DEDUP_REMOVED lines=8> */
[----:B------:R-:W-:Y:S02]  /*3ac0*/  FMUL.FTZ R216, R2, R193 ;  /* 0x000000c102d87220 */ /* 0x000fe40000410000 */
[----:B------:R-:W-:Y:S01]  /*3ad0*/  FFMA.FTZ R127, R177, R127, R132 ;  /* 0x0000007fb17f7223 */ /* 0x000fe20000010084 */
[----:B------:R-:W2:Y:S01]  /*3ae0*/  MUFU.EX2 R133, R133 ;  /* 0x0000008500857308 */ /* 0x000ea20000000800 */
[----:B-1----:R-:W-:Y:S01]  /*3af0*/  PRMT R11, RZ, 0x5410, R93 ;  /* 0x00005410ff0b7816 */ /* 0x002fe2000000005d */
[----:B0-----:R-:W-:Y:S01]  /*3b00*/  FMUL.FTZ R131, R217, R130 ;  /* 0x00000082d9837220 */ /* 0x001fe20000410000 */
[----:B------:R-:W-:Y:S01]  /*3b10*/  PRMT R229, RZ, 0x5410, R229 ;  /* 0x00005410ffe57816 */ /* 0x000fe200000000e5 */
[----:B------:R-:W-:Y:S02]  /*3b20*/  FMUL.FTZ R196, R61, R12 ;  /* 0x0000000c3dc47220 */ /* 0x000fe40000410000 */
[----:B------:R-:W-:Y:S02]  /*3b30*/  FMUL.FTZ R241, R0, R195 ;  /* 0x000000c300f17220 */ /* 0x000fe40000410000 */
[----:B------:R-:W-:Y:S01]  /*3b40*/  FFMA.FTZ R127, R217, R127, R216 ;  /* 0x0000007fd97f7223 */ /* 0x000fe200000100d8 */
[----:B------:R-:W-:Y:S01]  /*3b50*/  PRMT R194, RZ, 0x5410, R92 ;  /* 0x00005410ffc27816 */ /* 0x000fe2000000005c */
[----:B------:R-:W0:Y:S01]  /*3b60*/  MUFU.EX2 R236, R236 ;  /* 0x000000ec00ec7308 */ /* 0x000e220000000800 */
[----:B---3--:R-:W-:Y:S01]  /*3b70*/  FMUL.FTZ R126, R174, R131 ;  /* 0x00000083ae7e7220 */ /* 0x008fe20000410000 */
[----:B------:R-:W-:Y:S01]  /*3b80*/  PRMT R226, RZ, 0x5410, R226 ;  /* 0x00005410ffe27816 */ /* 0x000fe200000000e2 */
[----:B------:R-:W-:-:S02]  /*3b90*/  FMUL.FTZ R225, R62, R11 ;  /* 0x0000000b3ee17220 */ /* 0x000fc40000410000 */
[----:B------:R-:W-:Y:S02]  /*3ba0*/  FMUL.FTZ R234, R229, R196 ;  /* 0x000000c4e5ea7220 */ /* 0x000fe40000410000 */
[----:B------:R-:W-:Y:S01]  /*3bb0*/  FFMA.FTZ R127, R174, R127, R241 ;  /* 0x0000007fae7f7223 */ /* 0x000fe200000100f1 */
[----:B------:R-:W-:Y:S01]  /*3bc0*/  PRMT R201, RZ, 0x5410, R91 ;  /* 0x00005410ffc97816 */ /* 0x000fe2000000005b */
[----:B------:R-:W1:Y:S01]  /*3bd0*/  MUFU.EX2 R239, R239 ;  /* 0x000000ef00ef7308 */ /* 0x000e620000000800 */
[----:B--2---:R-:W-:Y:S01]  /*3be0*/  FMUL.FTZ R131, R173, R126 ;  /* 0x0000007ead837220 */ /* 0x004fe20000410000 */
[----:B------:R-:W-:Y:S01]  /*3bf0*/  PRMT R185, RZ, 0x5410, R185 ;  /* 0x00005410ffb97816 */ /* 0x000fe200000000b9 */
[----:B------:R-:W-:Y:S02]  /*3c00*/  FMUL.FTZ R186, R59, R194 ;  /* 0x000000c23bba7220 */ /* 0x000fe40000410000 */
[----:B------:R-:W-:Y:S02]  /*3c10*/  FMUL.FTZ R235, R226, R225 ;  /* 0x000000e1e2eb7220 */ /* 0x000fe40000410000 */
[----:B------:R-:W-:Y:S01]  /*3c20*/  FFMA.FTZ R127, R173, R127, R234 ;  /* 0x0000007fad7f7223 */ /* 0x000fe200000100ea */
[----:B------:R-:W-:Y:S01]  /*3c30*/  PRMT R206, RZ, 0x5410, R90 ;  /* 0x00005410ffce7816 */ /* 0x000fe2000000005a */
[----:B------:R-:W-:Y:S01]  /*3c40*/  FMUL.FTZ R126, R228, R131 ;  /* 0x00000083e47e7220 */ /* 0x000fe20000410000 */
[----:B------:R-:W-:Y:S01]  /*3c50*/  PRMT R203, RZ, 0x5410, R203 ;  /* 0x00005410ffcb7816 */ /* 0x000fe200000000cb */
[----:B------:R-:W-:Y:S01]  /*3c60*/  FMUL.FTZ R204, R60, R201 ;  /* 0x000000c93ccc7220 */ /* 0x000fe20000410000 */
[----:B------:R-:W2:Y:S01]  /*3c70*/  MUFU.EX2 R220, R220 ;  /* 0x000000dc00dc7308 */ /* 0x000ea20000000800 */
[----:B------:R-:W-:-:S02]  /*3c80*/  FMUL.FTZ R224, R185, R186 ;  /* 0x000000bab9e07220 */ /* 0x000fc40000410000 */
[----:B------:R-:W-:Y:S01]  /*3c90*/  FFMA.FTZ R127, R228, R127, R235 ;  /* 0x0000007fe47f7223 */ /* 0x000fe200000100eb */
[----:B------:R-:W-:Y:S01]  /*3ca0*/  PRMT R178, RZ, 0x5410, R178 ;  /* 0x00005410ffb27816 */ /* 0x000fe200000000b2 */
[C---:B------:R-:W-:Y:S01]  /*3cb0*/  FMUL.FTZ R221, R133.reuse, R126 ;  /* 0x0000007e85dd7220 */ /* 0x040fe20000410000 */
[----:B------:R-:W-:Y:S01]  /*3cc0*/  PRMT R237, RZ, 0x5410, R198 ;  /* 0x00005410ffed7816 */ /* 0x000fe200000000c6 */
[----:B------:R-:W-:Y:S02]  /*3cd0*/  FFMA.FTZ R127, R133, R127, R224 ;  /* 0x0000007f857f7223 */ /* 0x000fe400000100e0 */
[----:B------:R-:W-:Y:S02]  /*3ce0*/  FMUL.FTZ R131, R203, R204 ;  /* 0x000000cccb837220 */ /* 0x000fe40000410000 */
[----:B------:R-:W-:Y:S01]  /*3cf0*/  FMUL.FTZ R215, R57, R206 ;  /* 0x000000ce39d77220 */ /* 0x000fe20000410000 */
[----:B------:R-:W-:Y:S01]  /*3d00*/  PRMT R198, RZ, 0x5410, R209 ;  /* 0x00005410ffc67816 */ /* 0x000fe200000000d1 */
[C---:B0-----:R-:W-:Y:S01]  /*3d10*/  FMUL.FTZ R126, R236.reuse, R221 ;  /* 0x000000ddec7e7220 */ /* 0x041fe20000410000 */
[----:B------:R-:W-:Y:S01]  /*3d20*/  PRMT R209, RZ, 0x5410, R214 ;  /* 0x00005410ffd17816 */ /* 0x000fe200000000d6 */
[----:B------:R-:W-:Y:S01]  /*3d30*/  FFMA.FTZ R221, R236, R127, R131 ;  /* 0x0000007fecdd7223 */ /* 0x000fe20000010083 */
[----:B------:R-:W-:Y:S01]  /*3d40*/  PRMT R218, RZ, 0x5410, R218 ;  /* 0x00005410ffda7816 */ /* 0x000fe200000000da */
[----:B------:R-:W-:Y:S01]  /*3d50*/  FMUL.FTZ R130, R178, R215 ;  /* 0x000000d7b2827220 */ /* 0x000fe20000410000 */
[----:B------:R-:W-:Y:S01]  /*3d60*/  BSSY B0, `(.L_x_5495) ;  /* 0x0000014000007945 */ /* 0x000fe20003800000 */
[C---:B-1----:R-:W-:Y:S01]  /*3d70*/  FMUL.FTZ R127, R239.reuse, R126 ;  /* 0x0000007eef7f7220 */ /* 0x042fe20000410000 */
        /* <DEDUP_REMOVED lines=9> */
[----:B------:R-:W-:Y:S05]  /*3e10*/  @P2 BRA `(.L_x_5496) ;  /* 0x0000008000002947 */ /* 0x000fea0003800000 */
[----:B--2-4-:R-:W-:Y:S01]  /*3e20*/  ISETP.NE.AND P3, PT, R155, c[0x0][0x174], PT ;  /* 0x00005d009b007a0c */ /* 0x014fe20003f65270 */
[----:B------:R-:W-:-:S12]  /*3e30*/  IMAD.MOV.U32 R233, RZ, RZ, 0x3f800000 ;  /* 0x3f800000ffe97424 */ /* 0x000fd800078e00ff */
[----:B------:R-:W-:-:S04]  /*3e40*/  @P3 IADD3 R221, -R157, c[0x0][0x174], RZ ;  /* 0x00005d009ddd3a10 */ /* 0x000fc80007ffe1ff */
[----:B------:R-:W-:-:S04]  /*3e50*/  @P3 LEA.HI R214, R221, R221, RZ, 0x1 ;  /* 0x000000ddddd63211 */ /* 0x000fc800078f08ff */
[----:B------:R-:W-:-:S05]  /*3e60*/  @P3 LOP3.LUT R214, R214, 0xfffffe, RZ, 0xc0, !PT ;  /* 0x00fffffed6d63812 */ /* 0x000fca00078ec0ff */
[----:B------:R-:W-:-:S04]  /*3e70*/  @P3 IMAD.IADD R221, R221, 0x1, -R214 ;  /* 0x00000001dddd3824 */ /* 0x000fc800078e0ad6 */
[----:B------:R-:W-:-:S05]  /*3e80*/  @P3 IMAD R221, R221, 0x100, R24 ;  /* 0x00000100dddd3824 */ /* 0x000fca00078e0218 */
[----:B------:R0:W1:Y:S02]  /*3e90*/  @P3 LDS R233, [R221.X4+0x1af8] ;  /* 0x001af800dde93984 */ /* 0x0000640000004800 */
.L_x_5496:
[----:B--2-4-:R-:W-:Y:S05]  /*3ea0*/  BSYNC B0 ;  /* 0x0000000000007941 */ /* 0x014fea0003800000 */
.L_x_5495:
[C---:B------:R-:W-:Y:S01]  /*3eb0*/  FFMA.FTZ R214, R220.reuse, R219, R209 ;  /* 0x000000dbdcd67223 */ /* 0x040fe200000100d1 */
[----:B------:R-:W-:Y:S01]  /*3ec0*/  PRMT R222, RZ, 0x5410, R213 ;  /* 0x00005410ffde7816 */ /* 0x000fe200000000d5 */
[----:B-1----:R-:W-:Y:S01]  /*3ed0*/  FMUL.FTZ R218, R220, R233 ;  /* 0x000000e9dcda7220 */ /* 0x002fe20000410000 */
[----:B------:R-:W-:Y:S01]  /*3ee0*/  PRMT R129, RZ, 0x5410, R129 ;  /* 0x00005410ff817816 */ /* 0x000fe20000000081 */
[----:B------:R-:W-:Y:S01]  /*3ef0*/  FMUL.FTZ R237, R76, R237 ;  /* 0x000000ed4ced7220 */ /* 0x000fe20000410000 */
[----:B------:R-:W-:Y:S01]  /*3f00*/  PRMT R128, RZ, 0x5410, R128 ;  /* 0x00005410ff807816 */ /* 0x000fe20000000080 */
[C---:B------:R-:W-:Y:S01]  /*3f10*/  FFMA.FTZ R214, R239.reuse, R214, R198 ;  /* 0x000000d6efd67223 */ /* 0x040fe200000100c6 */
[----:B------:R-:W-:Y:S01]  /*3f20*/  PRMT R176, RZ, 0x5410, R176 ;  /* 0x00005410ffb07816 */ /* 0x000fe200000000b0 */
[----:B0-----:R-:W-:Y:S01]  /*3f30*/  FMUL.FTZ R221, R239, R218 ;  /* 0x000000daefdd7220 */ /* 0x001fe20000410000 */
[----:B------:R-:W-:Y:S01]  /*3f40*/  PRMT R199, RZ, 0x5410, R199 ;  /* 0x00005410ffc77816 */ /* 0x000fe200000000c7 */
[----:B------:R-:W-:Y:S01]  /*3f50*/  FMUL.FTZ R222, R77, R222 ;  /* 0x000000de4dde7220 */ /* 0x000fe20000410000 */
[----:B------:R-:W-:Y:S01]  /*3f60*/  PRMT R184, RZ, 0x5410, R184 ;  /* 0x00005410ffb87816 */ /* 0x000fe200000000b8 */
[----:B------:R-:W-:Y:S01]  /*3f70*/  FFMA.FTZ R213, R236, R214, R237 ;  /* 0x000000d6ecd57223 */ /* 0x000fe200000100ed */
[----:B------:R-:W-:Y:S01]  /*3f80*/  ISETP.GE.AND P3, PT, R162, 0x1, PT ;  /* 0x00000001a200780c */ /* 0x000fe20003f66270 */
[----:B------:R-:W-:Y:S01]  /*3f90*/  FMUL.FTZ R214, R236, R221 ;  /* 0x000000ddecd67220 */ /* 0x000fe20000410000 */
[----:B------:R-:W-:Y:S01]  /*3fa0*/  PRMT R221, RZ, 0x5410, R208 ;  /* 0x00005410ffdd7816 */ /* 0x000fe200000000d0 */
[----:B------:R-:W-:Y:S01]  /*3fb0*/  FMUL.FTZ R129, R78, R129 ;  /* 0x000000814e817220 */ /* 0x000fe20000410000 */
[----:B------:R-:W-:Y:S01]  /*3fc0*/  ISETP.GE.OR P0, PT, R155, c[0x0][0x174], P0 ;  /* 0x00005d009b007a0c */ /* 0x000fe20000706670 */
[----:B------:R-:W-:Y:S01]  /*3fd0*/  FFMA.FTZ R218, R133, R213, R222 ;  /* 0x000000d585da7223 */ /* 0x000fe200000100de */
[----:B------:R-:W-:Y:S01]  /*3fe0*/  ISETP.NE.AND P5, PT, R163, RZ, PT ;  /* 0x000000ffa300720c */ /* 0x000fe20003fa5270 */
[----:B------:R-:W-:Y:S01]  /*3ff0*/  FMUL.FTZ R213, R133, R214 ;  /* 0x000000d685d57220 */ /* 0x000fe20000410000 */
[----:B------:R-:W-:Y:S01]  /*4000*/  USHF.R.S32.HI UR8, URZ, 0x1f, UR10 ;  /* 0x0000001f3f087899 */ /* 0x000fe2000801140a */
[----:B------:R-:W-:Y:S01]  /*4010*/  FMUL.FTZ R128, R79, R128 ;  /* 0x000000804f807220 */ /* 0x000fe20000410000 */
[----:B------:R-:W-:Y:S01]  /*4020*/  BSSY B0, `(.L_x_5497) ;  /* 0x000017c000007945 */ /* 0x000fe20003800000 */
[----:B------:R-:W-:-:S02]  /*4030*/  FFMA.FTZ R218, R228, R218, R129 ;  /* 0x000000dae4da7223 */ /* 0x000fc40000010081 */
[----:B------:R-:W-:Y:S02]  /*4040*/  FMUL.FTZ R214, R228, R213 ;  /* 0x000000d5e4d67220 */ /* 0x000fe40000410000 */
[----:B------:R-:W-:Y:S02]  /*4050*/  FMUL.FTZ R221, R80, R221 ;  /* 0x000000dd50dd7220 */ /* 0x000fe40000410000 */
[C---:B------:R-:W-:Y:S02]  /*4060*/  FFMA.FTZ R218, R173.reuse, R218, R128 ;  /* 0x000000daadda7223 */ /* 0x040fe40000010080 */
[----:B------:R-:W-:Y:S02]  /*4070*/  FMUL.FTZ R213, R173, R214 ;  /* 0x000000d6add57220 */ /* 0x000fe40000410000 */
[----:B------:R-:W-:Y:S02]  /*4080*/  FMUL.FTZ R176, R81, R176 ;  /* 0x000000b051b07220 */ /* 0x000fe40000410000 */
[----:B------:R-:W-:-:S02]  /*4090*/  FFMA.FTZ R218, R174, R218, R221 ;  /* 0x000000daaeda7223 */ /* 0x000fc400000100dd */
[----:B------:R-:W-:Y:S02]  /*40a0*/  FMUL.FTZ R208, R174, R213 ;  /* 0x000000d5aed07220 */ /* 0x000fe40000410000 */
[----:B------:R-:W-:Y:S01]  /*40b0*/  FMUL.FTZ R214, R82, R199 ;  /* 0x000000c752d67220 */ /* 0x000fe20000410000 */
[----:B------:R-:W-:Y:S01]  /*40c0*/  PRMT R199, RZ, 0x5410, R180 ;  /* 0x00005410ffc77816 */ /* 0x000fe200000000b4 */
[C---:B------:R-:W-:Y:S02]  /*40d0*/  FFMA.FTZ R218, R217.reuse, R218, R176 ;  /* 0x000000dad9da7223 */ /* 0x040fe400000100b0 */
[----:B------:R-:W-:Y:S02]  /*40e0*/  FMUL.FTZ R208, R217, R208 ;  /* 0x000000d0d9d07220 */ /* 0x000fe40000410000 */
[----:B------:R-:W-:Y:S02]  /*40f0*/  FMUL.FTZ R213, R83, R184 ;  /* 0x000000b853d57220 */ /* 0x000fe40000410000 */
        /* <DEDUP_REMOVED lines=10> */
[----:B------:R-:W-:Y:S02]  /*41a0*/  FMUL.FTZ R180, R85, R240 ;  /* 0x000000f055b47220 */ /* 0x000fe40000410000 */
[----:B------:R-:W-:Y:S02]  /*41b0*/  FMUL.FTZ R218, R179, R218 ;  /* 0x000000dab3da7220 */ /* 0x000fe40000410000 */
[C---:B------:R-:W-:Y:S02]  /*41c0*/  FFMA.FTZ R223, R205.reuse, R223, R180 ;  /* 0x000000dfcddf7223 */ /* 0x040fe400000100b4 */
[----:B------:R-:W-:-:S02]  /*41d0*/  FMUL.FTZ R240, R205, R218 ;  /* 0x000000dacdf07220 */ /* 0x000fc40000410000 */
[----:B------:R-:W-:Y:S02]  /*41e0*/  FMUL.FTZ R218, R58, R207 ;  /* 0x000000cf3ada7220 */ /* 0x000fe40000410000 */
[C---:B------:R-:W-:Y:S02]  /*41f0*/  FFMA.FTZ R244, R181.reuse, R223, R202 ;  /* 0x000000dfb5f47223 */ /* 0x040fe400000100ca */
[----:B------:R-:W-:Y:S02]  /*4200*/  FMUL.FTZ R243, R181, R240 ;  /* 0x000000f0b5f37220 */ /* 0x000fe40000410000 */
[----:B------:R-:W-:Y:S02]  /*4210*/  FMUL.FTZ R223, R175, R218 ;  /* 0x000000daafdf7220 */ /* 0x000fe40000410000 */
[C---:B------:R-:W-:Y:S02]  /*4220*/  FFMA.FTZ R246, R182.reuse, R244, R199 ;  /* 0x000000f4b6f67223 */ /* 0x040fe400000100c7 */
[----:B------:R-:W-:-:S02]  /*4230*/  FMUL.FTZ R240, R182, R243 ;  /* 0x000000f3b6f07220 */ /* 0x000fc40000410000 */
[C---:B------:R-:W-:Y:S02]  /*4240*/  FFMA.FTZ R244, R220.reuse, R126, R223 ;  /* 0x0000007edcf47223 */ /* 0x040fe400000100df */
[----:B------:R-:W-:Y:S02]  /*4250*/  FMUL.FTZ R245, R220, R127 ;  /* 0x0000007fdcf57220 */ /* 0x000fe40000410000 */
[C---:B------:R-:W-:Y:S01]  /*4260*/  FFMA.FTZ R243, R183.reuse, R246, R184 ;  /* 0x000000f6b7f37223 */ /* 0x040fe200000100b8 */
[----:B------:R-:W0:Y:S01]  /*4270*/  SHFL.UP PT, R127, R244, 0x1, RZ ;  /* 0x04200000f47f7989 */ /* 0x000e2200000e00ff */
[----:B------:R-:W-:Y:S01]  /*4280*/  FMUL.FTZ R240, R183, R240 ;  /* 0x000000f0b7f07220 */ /* 0x000fe20000410000 */
[----:B------:R-:W-:Y:S02]  /*4290*/  LOP3.LUT R246, R163, 0x1f, RZ, 0xc0, !PT ;  /* 0x0000001fa3f67812 */ /* 0x000fe400078ec0ff */
[----:B------:R-:W1:Y:S02]  /*42a0*/  SHFL.UP PT, R126, R245, 0x1, RZ ;  /* 0x04200000f57e7989 */ /* 0x000e6400000e00ff */
[----:B------:R-:W-:-:S02]  /*42b0*/  ISETP.NE.AND P4, PT, R246, 0x1f, PT ;  /* 0x0000001ff600780c */ /* 0x000fc40003f85270 */
        /* <DEDUP_REMOVED lines=22> */
[C---:B0-----:R-:W-:Y:S02]  /*4420*/  @P3 FFMA.FTZ R244, R245.reuse, R127, R244 ;  /* 0x0000007ff5f43223 */ /* 0x041fe400000100f4 */
[----:B------:R-:W-:Y:S02]  /*4430*/  IMAD.MOV.U32 R127, RZ, RZ, RZ ;  /* 0x000000ffff7f7224 */ /* 0x000fe400078e00ff */
[----:B-1----:R-:W-:Y:S01]  /*4440*/  @P3 FMUL.FTZ R245, R245, R126 ;  /* 0x0000007ef5f53220 */ /* 0x002fe20000410000 */
[----:B------:R-:W-:Y:S01]  /*4450*/  ISETP.GE.AND P3, PT, R162, 0x8, PT ;  /* 0x00000008a200780c */ /* 0x000fe20003f66270 */
[----:B------:R-:W-:Y:S02]  /*4460*/  IMAD.MOV.U32 R126, RZ, RZ, 0x3f800000 ;  /* 0x3f800000ff7e7424 */ /* 0x000fe400078e00ff */
[----:B--2---:R-:W-:-:S02]  /*4470*/  @!P4 FFMA.FTZ R243, R240, R248, R243 ;  /* 0x000000f8f0f3c223 */ /* 0x004fc400000100f3 */
[----:B------:R-:W-:Y:S01]  /*4480*/  SHFL.UP PT, R248, R245, 0x8, RZ ;  /* 0x05000000f5f87989 */ /* 0x000fe200000e00ff */
[----:B---3--:R-:W-:Y:S01]  /*4490*/  @!P4 FMUL.FTZ R240, R240, R247 ;  /* 0x000000f7f0f0c220 */ /* 0x008fe20000410000 */
[----:B------:R-:W-:Y:S02]  /*44a0*/  ISETP.GE.U32.AND P4, PT, R246, 0x18, PT ;  /* 0x00000018f600780c */ /* 0x000fe40003f86070 */
[----:B------:R-:W0:Y:S04]  /*44b0*/  SHFL.UP PT, R247, R244, 0x8, RZ ;  /* 0x05000000f4f77989 */ /* 0x000e2800000e00ff */
[----:B------:R-:W1:Y:S04]  /*44c0*/  SHFL.DOWN PT, R250, R243, 0x8, 0x1f ;  /* 0x09001f00f3fa7f89 */ /* 0x000e6800000e0000 */
[----:B------:R-:W2:Y:S04]  /*44d0*/  SHFL.DOWN PT, R249, R240, 0x8, 0x1f ;  /* 0x09001f00f0f97f89 */ /* 0x000ea800000e0000 */
[----:B------:R-:W-:Y:S01]  /*44e0*/  @!P0 LDS.64 R126, [R24.X8+0x2378] ;  /* 0x00237800187e8984 */ /* 0x000fe20000008a00 */
[----:B------:R-:W-:Y:S01]  /*44f0*/  ISETP.GE.AND P0, PT, R162, 0x10, PT ;  /* 0x00000010a200780c */ /* 0x000fe20003f06270 */
[----:B0-----:R-:W-:-:S02]  /*4500*/  @P3 FFMA.FTZ R244, R245, R247, R244 ;  /* 0x000000f7f5f43223 */ /* 0x001fc400000100f4 */
[----:B------:R-:W-:Y:S01]  /*4510*/  @P3 FMUL.FTZ R245, R245, R248 ;  /* 0x000000f8f5f53220 */ /* 0x000fe20000410000 */
[----:B------:R-:W-:Y:S01]  /*4520*/  ISETP.GE.U32.AND P3, PT, R246, 0x10, PT ;  /* 0x00000010f600780c */ /* 0x000fe20003f66070 */
[C---:B-1----:R-:W-:Y:S01]  /*4530*/  @!P4 FFMA.FTZ R243, R240.reuse, R250, R243 ;  /* 0x000000faf0f3c223 */ /* 0x042fe200000100f3 */
[----:B------:R-:W0:Y:S01]  /*4540*/  SHFL.UP PT, R247, R244, 0x10, RZ ;  /* 0x06000000f4f77989 */ /* 0x000e2200000e00ff */
[----:B--2---:R-:W-:-:S03]  /*4550*/  @!P4 FMUL.FTZ R240, R240, R249 ;  /* 0x000000f9f0f0c220 */ /* 0x004fc60000410000 */
[----:B------:R-:W1:Y:S04]  /*4560*/  SHFL.UP PT, R248, R245, 0x10, RZ ;  /* 0x06000000f5f87989 */ /* 0x000e6800000e00ff */
[----:B------:R-:W2:Y:S04]  /*4570*/  SHFL.DOWN PT, R250, R243, 0x10, 0x1f ;  /* 0x0a001f00f3fa7f89 */ /* 0x000ea800000e0000 */
[----:B------:R-:W3:Y:S04]  /*4580*/  SHFL.DOWN PT, R249, R240, 0x10, 0x1f ;  /* 0x0a001f00f0f97f89 */ /* 0x000ee800000e0000 */
[----:B-----5:R-:W-:Y:S01]  /*4590*/  SHFL.IDX PT, R246, R227, RZ, 0x1f ;  /* 0x00001fffe3f67589 */ /* 0x020fe200000e0000 */
[----:B0-----:R-:W-:-:S02]  /*45a0*/  @P0 FFMA.FTZ R244, R245, R247, R244 ;  /* 0x000000f7f5f40223 */ /* 0x001fc400000100f4 */
[----:B-1----:R-:W-:-:S04]  /*45b0*/  @P0 FMUL.FTZ R245, R245, R248 ;  /* 0x000000f8f5f50220 */ /* 0x002fc80000410000 */
[----:B------:R-:W-:Y:S01]  /*45c0*/  SHFL.UP PT, R244, R244, 0x1, RZ ;  /* 0x04200000f4f47989 */ /* 0x000fe200000e00ff */
[----:B--2---:R-:W-:-:S03]  /*45d0*/  @!P3 FFMA.FTZ R243, R240, R250, R243 ;  /* 0x000000faf0f3b223 */ /* 0x004fc600000100f3 */
[----:B------:R-:W0:Y:S01]  /*45e0*/  SHFL.UP PT, R245, R245, 0x1, RZ ;  /* 0x04200000f5f57989 */ /* 0x000e2200000e00ff */
[----:B---3--:R-:W-:-:S03]  /*45f0*/  @!P3 FMUL.FTZ R240, R240, R249 ;  /* 0x000000f9f0f0b220 */ /* 0x008fc60000410000 */
[----:B------:R-:W-:Y:S04]  /*4600*/  SHFL.IDX PT, R248, R127, RZ, 0x1f ;  /* 0x00001fff7ff87589 */ /* 0x000fe800000e0000 */
[----:B------:R-:W-:Y:S04]  /*4610*/  SHFL.DOWN PT, R249, R243, 0x1, 0x1f ;  /* 0x08201f00f3f97f89 */ /* 0x000fe800000e0000 */
[----:B------:R-:W1:Y:S01]  /*4620*/  SHFL.DOWN PT, R247, R240, 0x1, 0x1f ;  /* 0x08201f00f0f77f89 */ /* 0x000e6200000e0000 */
[----:B0-----:R-:W-:Y:S01]  /*4630*/  @P1 FFMA.FTZ R246, R245, R246, R244 ;  /* 0x000000f6f5f61223 */ /* 0x001fe200000100f4 */
[----:B------:R-:W-:-:S03]  /*4640*/  LEA.HI.SX32 R244, R163, R163, 0x1b ;  /* 0x000000a3a3f47211 */ /* 0x000fc600078fdaff */
[----:B------:R-:W-:Y:S01]  /*4650*/  FFMA.FTZ R211, R212, R246, R211 ;  /* 0x000000f6d4d37223 */ /* 0x000fe200000100d3 */
[----:B------:R-:W-:-:S03]  /*4660*/  IADD3 R246, R163, 0x1e0, RZ ;  /* 0x000001e0a3f67810 */ /* 0x000fc60007ffe0ff */
[----:B------:R-:W-:Y:S02]  /*4670*/  FFMA.FTZ R212, R183, R211, R238 ;  /* 0x000000d3b7d47223 */ /* 0x000fe400000100ee */
[----:B------:R0:W2:Y:S01]  /*4680*/  SHFL.IDX PT, R238, R240, RZ, 0x1f ;  /* 0x00001ffff0ee7589 */ /* 0x0000a200000e0000 */
[----:B-1----:R-:W-:Y:S02]  /*4690*/  @P2 FFMA.FTZ R248, R247, R248, R249 ;  /* 0x000000f8f7f82223 */ /* 0x002fe400000100f9 */
[----:B------:R-:W-:Y:S02]  /*46a0*/  FFMA.FTZ R231, R182, R212, R231 ;  /* 0x000000d4b6e77223 */ /* 0x000fe400000100e7 */
[----:B------:R-:W-:Y:S02]  /*46b0*/  FFMA.FTZ R219, R248, R233, R219 ;  /* 0x000000e9f8db7223 */ /* 0x000fe400000100db */
[----:B------:R-:W1:Y:S01]  /*46c0*/  SHFL.IDX PT, R233, R243, RZ, 0x1f ;  /* 0x00001ffff3e97589 */ /* 0x000e6200000e0000 */
[----:B------:R-:W-:Y:S01]  /*46d0*/  FFMA.FTZ R230, R181, R231, R230 ;  /* 0x000000e7b5e67223 */ /* 0x000fe200000100e6 */
[----:B0-----:R-:W-:Y:S01]  /*46e0*/  IADD3 R240, R163, 0x1c0, RZ ;  /* 0x000001c0a3f07810 */ /* 0x001fe20007ffe0ff */
[----:B------:R-:W-:-:S02]  /*46f0*/  FFMA.FTZ R187, R8, -R187, R231 ;  /* 0x800000bb08bb7223 */ /* 0x000fc400000100e7 */
[----:B------:R-:W-:Y:S02]  /*4700*/  FFMA.FTZ R227, R205, R230, R232 ;  /* 0x000000e6cde37223 */ /* 0x000fe400000100e8 */
[----:B------:R-:W-:Y:S02]  /*4710*/  FFMA.FTZ R188, R7, -R188, R230 ;  /* 0x800000bc07bc7223 */ /* 0x000fe400000100e6 */
[----:B------:R-:W-:Y:S02]  /*4720*/  FFMA.FTZ R134, R179, R227, R134 ;  /* 0x000000e3b3867223 */ /* 0x000fe40000010086 */
[----:B------:R-:W-:Y:S02]  /*4730*/  FFMA.FTZ R189, R6, -R189, R227 ;  /* 0x800000bd06bd7223 */ /* 0x000fe400000100e3 */
[----:B------:R-:W-:Y:S02]  /*4740*/  FFMA.FTZ R135, R210, R134, R135 ;  /* 0x00000086d2877223 */ /* 0x000fe40000010087 */
[----:B------:R-:W-:-:S02]  /*4750*/  FFMA.FTZ R190, R5, -R190, R134 ;  /* 0x800000be05be7223 */ /* 0x000fc40000010086 */
[----:B------:R-:W-:Y:S02]  /*4760*/  FFMA.FTZ R132, R177, R135, R132 ;  /* 0x00000087b1847223 */ /* 0x000fe40000010084 */
[----:B--2---:R-:W-:Y:S02]  /*4770*/  FMUL.FTZ R126, R238, R126 ;  /* 0x0000007eee7e7220 */ /* 0x004fe40000410000 */
[----:B------:R-:W-:Y:S02]  /*4780*/  FFMA.FTZ R191, R4, -R191, R135 ;  /* 0x800000bf04bf7223 */ /* 0x000fe40000010087 */
[----:B------:R-:W-:Y:S02]  /*4790*/  FFMA.FTZ R192, R3, -R192, R132 ;  /* 0x800000c003c07223 */ /* 0x000fe40000010084 */
[----:B-1----:R-:W-:Y:S02]  /*47a0*/  FFMA.FTZ R127, R238, R127, R233 ;  /* 0x0000007fee7f7223 */ /* 0x002fe400000100e9 */
[----:B------:R-:W-:-:S02]  /*47b0*/  FFMA.FTZ R233, R217, R132, R216 ;  /* 0x00000084d9e97223 */ /* 0x000fc400000100d8 */
[----:B------:R-:W-:Y:S01]  /*47c0*/  FFMA.FTZ R216, R220, R219, R209 ;  /* 0x000000dbdcd87223 */ /* 0x000fe200000100d1 */
[----:B------:R0:W-:Y:S01]  /*47d0*/  @!P5 STS.64 [R24.X8+0x2378], R126 ;  /* 0x0023787e1800d388 */ /* 0x0001e20000008a00 */
[----:B------:R-:W-:Y:S02]  /*47e0*/  FFMA.FTZ R232, R174, R233, R241 ;  /* 0x000000e9aee87223 */ /* 0x000fe400000100f1 */
[----:B------:R-:W-:Y:S01]  /*47f0*/  FFMA.FTZ R209, R239, R216, R198 ;  /* 0x000000d8efd17223 */ /* 0x000fe200000100c6 */
[----:B------:R-:W-:Y:S01]  /*4800*/  P2R R198, PR, RZ, 0x20 ;  /* 0x00000020ffc67803 */ /* 0x000fe20000000000 */
[----:B------:R-:W-:Y:S02]  /*4810*/  FFMA.FTZ R234, R173, R232, R234 ;  /* 0x000000e8adea7223 */ /* 0x000fe400000100ea */
[----:B------:R-:W-:Y:S02]  /*4820*/  FFMA.FTZ R198, R236, R209, R237 ;  /* 0x000000d1ecc67223 */ /* 0x000fe400000100ed */
[----:B------:R-:W-:-:S02]  /*4830*/  FFMA.FTZ R235, R228, R234, R235 ;  /* 0x000000eae4eb7223 */ /* 0x000fc400000100eb */
[----:B------:R-:W-:Y:S01]  /*4840*/  IMAD.SHL.U32 R238, R163, 0x10, RZ ;  /* 0x00000010a3ee7824 */ /* 0x000fe200078e00ff */
[----:B0-----:R-:W-:Y:S01]  /*4850*/  MOV R126, R163 ;  /* 0x000000a3007e7202 */ /* 0x001fe20000000f00 */
[----:B------:R-:W-:Y:S01]  /*4860*/  FFMA.FTZ R237, R133, R235, R224 ;  /* 0x000000eb85ed7223 */ /* 0x000fe200000100e0 */
[----:B------:R-:W-:Y:S01]  /*4870*/  IADD3 R224, R163, 0x1a0, RZ ;  /* 0x000001a0a3e07810 */ /* 0x000fe20007ffe0ff */
[----:B------:R-:W-:Y:S01]  /*4880*/  FFMA.FTZ R133, R133, R198, R222 ;  /* 0x000000c685857223 */ /* 0x000fe200000100de */
[----:B------:R-:W-:Y:S01]  /*4890*/  LEA.HI.SX32 R238, R238, R238, 0x1b ;  /* 0x000000eeeeee7211 */ /* 0x000fe200078fdaff */
[----:B------:R-:W-:Y:S01]  /*48a0*/  FFMA.FTZ R236, R236, R237, R131 ;  /* 0x000000edecec7223 */ /* 0x000fe20000010083 */
[----:B------:R-:W-:Y:S01]  /*48b0*/  IADD3 R222, R163, 0x180, RZ ;  /* 0x00000180a3de7810 */ /* 0x000fe20007ffe0ff */
[----:B------:R-:W-:Y:S02]  /*48c0*/  FFMA.FTZ R228, R228, R133, R129 ;  /* 0x00000085e4e47223 */ /* 0x000fe40000010081 */
[----:B------:R-:W-:-:S02]  /*48d0*/  IMAD.MOV.U32 R127, RZ, RZ, RZ ;  /* 0x000000ffff7f7224 */ /* 0x000fc400078e00ff */
[----:B------:R-:W-:Y:S02]  /*48e0*/  IMAD R129, R169, c[0x0][0x298], RZ ;  /* 0x0000a600a9817a24 */ /* 0x000fe400078e02ff */
[----:B------:R-:W-:Y:S02]  /*48f0*/  FFMA.FTZ R239, R239, R236, R130 ;  /* 0x000000ecefef7223 */ /* 0x000fe40000010082 */
[----:B------:R-:W-:Y:S02]  /*4900*/  FFMA.FTZ R173, R173, R228, R128 ;  /* 0x000000e4adad7223 */ /* 0x000fe40000010080 */
[----:B------:R-:W-:-:S04]  /*4910*/  IMAD.WIDE.U32 R130, R170, c[0x0][0x298], R126 ;  /* 0x0000a600aa827a25 */ /* 0x000fc800078e007e */
[C---:B------:R-:W-:Y:S02]  /*4920*/  IMAD R241, R170.reuse, c[0x0][0x29c], R129 ;  /* 0x0000a700aaf17a24 */ /* 0x040fe400078e0281 */
[----:B------:R-:W-:-:S04]  /*4930*/  IMAD.WIDE.U32 R128, R170, c[0x0][0x2b8], R126 ;  /* 0x0000ae00aa807a25 */ /* 0x000fc800078e007e */
[----:B------:R-:W-:Y:S02]  /*4940*/  FFMA.FTZ R174, R174, R173, R221 ;  /* 0x000000adaeae7223 */ /* 0x000fe400000100dd */
[----:B------:R-:W-:Y:S02]  /*4950*/  IMAD.MOV.U32 R126, RZ, RZ, R130 ;  /* 0x000000ffff7e7224 */ /* 0x000fe400078e0082 */
[----:B------:R-:W-:Y:S02]  /*4960*/  FFMA.FTZ R130, R220, R239, R223 ;  /* 0x000000efdc827223 */ /* 0x000fe400000100df */
[----:B------:R-:W-:Y:S02]  /*4970*/  FFMA.FTZ R176, R217, R174, R176 ;  /* 0x000000aed9b07223 */ /* 0x000fe400000100b0 */
[----:B------:R-:W-:Y:S02]  /*4980*/  IMAD.IADD R127, R131, 0x1, R241 ;  /* 0x00000001837f7824 */ /* 0x000fe400078e02f1 */
[----:B------:R-:W-:-:S02]  /*4990*/  FFMA.FTZ R218, R175, -R218, R130 ;  /* 0x800000daafda7223 */ /* 0x000fc40000010082 */
[-C--:B------:R-:W-:Y:S02]  /*49a0*/  FMUL.FTZ R131, R58, R219.reuse ;  /* 0x000000db3a837220 */ /* 0x080fe40000410000 */
[----:B------:R-:W-:Y:S02]  /*49b0*/  FFMA.FTZ R177, R177, R176, R214 ;  /* 0x000000b0b1b17223 */ /* 0x000fe400000100d6 */
[----:B------:R-:W-:Y:S02]  /*49c0*/  FMUL.FTZ R220, R175, R219 ;  /* 0x000000dbafdc7220 */ /* 0x000fe40000410000 */
[-C--:B------:R-:W-:Y:S02]  /*49d0*/  FMUL.FTZ R221, R207, R131.reuse ;  /* 0x00000083cfdd7220 */ /* 0x080fe40000410000 */
[----:B------:R-:W-:Y:S02]  /*49e0*/  FMUL.FTZ R175, R218, R131 ;  /* 0x00000083daaf7220 */ /* 0x000fe40000410000 */
[C---:B------:R-:W-:Y:S01]  /*49f0*/  FFMA.FTZ R215, R178.reuse, -R215, R239 ;  /* 0x800000d7b2d77223 */ /* 0x040fe200000100ef */
[----:B------:R-:W-:Y:S01]  /*4a00*/  STS [R238.X4+0x87c], R221 ;  /* 0x00087cddee007388 */ /* 0x000fe20000004800 */
[----:B------:R-:W-:-:S02]  /*4a10*/  FMUL.FTZ R131, R178, R216 ;  /* 0x000000d8b2837220 */ /* 0x000fc40000410000 */
[----:B------:R-:W-:Y:S02]  /*4a20*/  FFMA.FTZ R178, R210, R177, R213 ;  /* 0x000000b1d2b27223 */ /* 0x000fe400000100d5 */
[----:B------:R-:W-:Y:S02]  /*4a30*/  FMUL.FTZ R219, R219, UR9 ;  /* 0x00000009dbdb7c20 */ /* 0x000fe40008410000 */
[----:B------:R-:W-:Y:S02]  /*4a40*/  FFMA.FTZ R179, R179, R178, R208 ;  /* 0x000000b2b3b37223 */ /* 0x000fe400000100d0 */
[----:B------:R-:W-:Y:S02]  /*4a50*/  FMUL.FTZ R219, R218, R219 ;  /* 0x000000dbdadb7220 */ /* 0x000fe40000410000 */
[----:B------:R-:W-:Y:S02]  /*4a60*/  FMUL.FTZ R218, R216, UR9 ;  /* 0x00000009d8da7c20 */ /* 0x000fe40008410000 */
[----:B------:R-:W-:-:S02]  /*4a70*/  FFMA.FTZ R180, R205, R179, R180 ;  /* 0x000000b3cdb47223 */ /* 0x000fc400000100b4 */
[----:B------:R-:W-:Y:S02]  /*4a80*/  FMUL.FTZ R218, R215, R218 ;  /* 0x000000dad7da7220 */ /* 0x000fe40000410000 */
[----:B------:R-:W-:Y:S02]  /*4a90*/  FFMA.FTZ R181, R181, R180, R202 ;  /* 0x000000b4b5b57223 */ /* 0x000fe400000100ca */
[C---:B------:R-:W-:Y:S02]  /*4aa0*/  FMUL.FTZ R216, R57.reuse, R216 ;  /* 0x000000d839d87220 */ /* 0x040fe40000410000 */
[-C--:B------:R-:W-:Y:S02]  /*4ab0*/  FFMA.FTZ R42, R57, R131.reuse, R42 ;  /* 0x00000083392a7223 */ /* 0x080fe4000001002a */
[----:B------:R-:W-:Y:S02]  /*4ac0*/  FFMA.FTZ R218, R206, R131, R218 ;  /* 0x00000083ceda7223 */ /* 0x000fe400000100da */
[----:B------:R-:W-:-:S02]  /*4ad0*/  FFMA.FTZ R182, R182, R181, R199 ;  /* 0x000000b5b6b67223 */ /* 0x000fc400000100c7 */
[----:B------:R-:W-:Y:S02]  /*4ae0*/  FFMA.FTZ R204, R203, -R204, R236 ;  /* 0x800000cccbcc7223 */ /* 0x000fe400000100ec */
[----:B------:R-:W-:Y:S02]  /*4af0*/  FMUL.FTZ R131, R209, UR9 ;  /* 0x00000009d1837c20 */ /* 0x000fe40008410000 */
[----:B------:R-:W-:Y:S02]  /*4b00*/  FMUL.FTZ R213, R206, R216 ;  /* 0x000000d8ced57220 */ /* 0x000fe40000410000 */
[-C--:B------:R-:W-:Y:S02]  /*4b10*/  FMUL.FTZ R206, R203, R209.reuse ;  /* 0x000000d1cbce7220 */ /* 0x080fe40000410000 */
[----:B------:R-:W-:Y:S01]  /*4b20*/  FFMA.FTZ R183, R183, R182, R184 ;  /* 0x000000b6b7b77223 */ /* 0x000fe200000100b8 */
[----:B------:R-:W-:Y:S01]  /*4b30*/  STS [R238.X4+0x878], R213 ;  /* 0x000878d5ee007388 */ /* 0x000fe20000004800 */
[----:B------:R-:W-:-:S02]  /*4b40*/  FMUL.FTZ R209, R60, R209 ;  /* 0x000000d13cd17220 */ /* 0x000fc40000410000 */
[----:B------:R-:W-:Y:S02]  /*4b50*/  FMUL.FTZ R131, R204, R131 ;  /* 0x00000083cc837220 */ /* 0x000fe40000410000 */
[----:B------:R-:W-:Y:S02]  /*4b60*/  FFMA.FTZ R199, R185, -R186, R237 ;  /* 0x800000bab9c77223 */ /* 0x000fe400000100ed */
[----:B------:R-:W-:Y:S02]  /*4b70*/  FFMA.FTZ R184, R10, -R197, R211 ;  /* 0x800000c50ab87223 */ /* 0x000fe400000100d3 */
[----:B------:R-:W-:Y:S02]  /*4b80*/  FMUL.FTZ R186, R198, UR9 ;  /* 0x00000009c6ba7c20 */ /* 0x000fe40008410000 */
[----:B------:R-:W-:Y:S02]  /*4b90*/  FMUL.FTZ R197, R71, R183 ;  /* 0x000000b747c57220 */ /* 0x000fe40000410000 */
[----:B------:R-:W-:-:S02]  /*4ba0*/  FMUL.FTZ R203, R201, R209 ;  /* 0x000000d1c9cb7220 */ /* 0x000fc40000410000 */
[----:B------:R-:W-:Y:S02]  /*4bb0*/  FFMA.FTZ R131, R201, R206, R131 ;  /* 0x000000cec9837223 */ /* 0x000fe40000010083 */
[----:B------:R-:W-:Y:S01]  /*4bc0*/  FMUL.FTZ R201, R185, R198 ;  /* 0x000000c6b9c97220 */ /* 0x000fe20000410000 */
[----:B------:R0:W-:Y:S01]  /*4bd0*/  STS [R238.X4+0x874], R203 ;  /* 0x000874cbee007388 */ /* 0x0001e20000004800 */
[----:B------:R-:W-:Y:S02]  /*4be0*/  FFMA.FTZ R185, R9, -R200, R212 ;  /* 0x800000c809b97223 */ /* 0x000fe400000100d4 */
[----:B------:R-:W-:Y:S02]  /*4bf0*/  FMUL.FTZ R186, R199, R186 ;  /* 0x000000bac7ba7220 */ /* 0x000fe40000410000 */
[----:B------:R-:W-:Y:S02]  /*4c00*/  FMUL.FTZ R200, R72, R182 ;  /* 0x000000b648c87220 */ /* 0x000fe40000410000 */
[----:B------:R-:W-:-:S02]  /*4c10*/  FFMA.FTZ R202, R184, R197, RZ ;  /* 0x000000c5b8ca7223 */ /* 0x000fc400000100ff */
[----:B------:R-:W-:Y:S02]  /*4c20*/  FFMA.FTZ R43, R60, R206, R43 ;  /* 0x000000ce3c2b7223 */ /* 0x000fe4000001002b */
[-C--:B------:R-:W-:Y:S02]  /*4c30*/  FFMA.FTZ R44, R59, R201.reuse, R44 ;  /* 0x000000c93b2c7223 */ /* 0x080fe4000001002c */
[----:B------:R-:W-:Y:S02]  /*4c40*/  FFMA.FTZ R186, R194, R201, R186 ;  /* 0x000000c9c2ba7223 */ /* 0x000fe400000100ba */
[----:B------:R-:W-:Y:S02]  /*4c50*/  FMUL.FTZ R201, R69, R181 ;  /* 0x000000b545c97220 */ /* 0x000fe40000410000 */
[----:B------:R-:W-:Y:S02]  /*4c60*/  FFMA.FTZ R206, R185, R200, R202 ;  /* 0x000000c8b9ce7223 */ /* 0x000fe400000100ca */
[----:B------:R-:W-:-:S02]  /*4c70*/  FMUL.FTZ R202, R70, R180 ;  /* 0x000000b446ca7220 */ /* 0x000fc40000410000 */
[----:B------:R-:W-:Y:S02]  /*4c80*/  FFMA.FTZ R205, R187, R201, R206 ;  /* 0x000000c9bbcd7223 */ /* 0x000fe400000100ce */
[----:B0-----:R-:W-:Y:S02]  /*4c90*/  FMUL.FTZ R203, R67, R179 ;  /* 0x000000b343cb7220 */ /* 0x001fe40000410000 */
[----:B------:R-:W-:Y:S02]  /*4ca0*/  FFMA.FTZ R208, R188, R202, R205 ;  /* 0x000000cabcd07223 */ /* 0x000fe400000100cd */
[----:B------:R-:W-:Y:S02]  /*4cb0*/  FFMA.FTZ R219, R207, R220, R219 ;  /* 0x000000dccfdb7223 */ /* 0x000fe400000100db */
[----:B------:R-:W-:Y:S02]  /*4cc0*/  FMUL.FTZ R198, R59, R198 ;  /* 0x000000c63bc67220 */ /* 0x000fe40000410000 */
[----:B------:R-:W-:-:S02]  /*4cd0*/  FMUL.FTZ R210, R68, R178 ;  /* 0x000000b244d27220 */ /* 0x000fc40000410000 */
[----:B------:R-:W-:Y:S02]  /*4ce0*/  FFMA.FTZ R205, R189, R203, R208 ;  /* 0x000000cbbdcd7223 */ /* 0x000fe400000100d0 */
[----:B------:R-:W-:Y:S02]  /*4cf0*/  FADD.FTZ R40, R219, R40 ;  /* 0x00000028db287221 */ /* 0x000fe40000010000 */
[----:B------:R-:W-:Y:S02]  /*4d00*/  FMUL.FTZ R219, R194, R198 ;  /* 0x000000c6c2db7220 */ /* 0x000fe40000410000 */
[----:B------:R-:W-:Y:S02]  /*4d10*/  FMUL.FTZ R207, R65, R177 ;  /* 0x000000b141cf7220 */ /* 0x000fe40000410000 */
[----:B------:R-:W-:Y:S01]  /*4d20*/  FFMA.FTZ R194, R190, R210, R205 ;  /* 0x000000d2bec27223 */ /* 0x000fe200000100cd */
[----:B------:R0:W-:Y:S01]  /*4d30*/  STS [R238.X4+0x870], R219 ;  /* 0x000870dbee007388 */ /* 0x0001e20000004800 */
[----:B------:R-:W-:-:S02]  /*4d40*/  FMUL.FTZ R208, R66, R176 ;  /* 0x000000b042d07220 */ /* 0x000fc40000410000 */
[----:B------:R-:W-:Y:S02]  /*4d50*/  FFMA.FTZ R205, R191, R207, R194 ;  /* 0x000000cfbfcd7223 */ /* 0x000fe400000100c2 */
[----:B------:R-:W-:Y:S02]  /*4d60*/  FFMA.FTZ R193, R2, -R193, R233 ;  /* 0x800000c102c17223 */ /* 0x000fe400000100e9 */
[----:B------:R-:W-:Y:S02]  /*4d70*/  FMUL.FTZ R213, R63, R174 ;  /* 0x000000ae3fd57220 */ /* 0x000fe40000410000 */
[----:B------:R-:W-:Y:S02]  /*4d80*/  FFMA.FTZ R214, R192, R208, R205 ;  /* 0x000000d0c0d67223 */ /* 0x000fe400000100cd */
[----:B------:R-:W-:Y:S02]  /*4d90*/  FADD.FTZ R39, R218, R39 ;  /* 0x00000027da277221 */ /* 0x000fe40000010000 */
[----:B------:R-:W-:-:S02]  /*4da0*/  FMUL.FTZ R218, R64, R173 ;  /* 0x000000ad40da7220 */ /* 0x000fc40000410000 */
[----:B------:R-:W-:Y:S02]  /*4db0*/  FFMA.FTZ R194, R0, -R195, R232 ;  /* 0x800000c300c27223 */ /* 0x000fe400000100e8 */
[----:B------:R-:W-:Y:S01]  /*4dc0*/  FFMA.FTZ R195, R193, R213, R214 ;  /* 0x000000d5c1c37223 */ /* 0x000fe200000100d6 */
[----:B------:R-:W-:Y:S01]  /*4dd0*/  IADD3 R214, R163, 0x100, RZ ;  /* 0x00000100a3d67810 */ /* 0x000fe20007ffe0ff */
[-C--:B------:R-:W-:Y:S02]  /*4de0*/  FMUL.FTZ R221, R13, R218.reuse ;  /* 0x000000da0ddd7220 */ /* 0x080fe40000410000 */
[----:B------:R-:W-:Y:S02]  /*4df0*/  FFMA.FTZ R218, R194, R218, R195 ;  /* 0x000000dac2da7223 */ /* 0x000fe400000100c3 */
[----:B------:R-:W-:Y:S01]  /*4e00*/  FMUL.FTZ R205, R61, R228 ;  /* 0x000000e43dcd7220 */ /* 0x000fe20000410000 */
[----:B------:R-:W-:Y:S01]  /*4e10*/  STS [R238.X4+0x864], R221 ;  /* 0x000864ddee007388 */ /* 0x000fe20000004800 */
[----:B------:R-:W-:-:S02]  /*4e20*/  FFMA.FTZ R195, R229, -R196, R234 ;  /* 0x800000c4e5c37223 */ /* 0x000fc400000100ea */
[----:B------:R-:W-:Y:S02]  /*4e30*/  FMUL.FTZ R206, R62, R133 ;  /* 0x000000853ece7220 */ /* 0x000fe40000410000 */
[----:B------:R-:W-:Y:S02]  /*4e40*/  FFMA.FTZ R218, R195, R205, R218 ;  /* 0x000000cdc3da7223 */ /* 0x000fe400000100da */
[----:B------:R-:W-:Y:S02]  /*4e50*/  FFMA.FTZ R225, R226, -R225, R235 ;  /* 0x800000e1e2e17223 */ /* 0x000fe400000100eb */
[-C--:B------:R-:W-:Y:S02]  /*4e60*/  FMUL.FTZ R217, R11, R206.reuse ;  /* 0x000000ce0bd97220 */ /* 0x080fe40000410000 */
[----:B------:R-:W-:Y:S01]  /*4e70*/  FFMA.FTZ R218, R225, R206, R218 ;  /* 0x000000cee1da7223 */ /* 0x000fe200000100da */
[----:B------:R-:W-:Y:S01]  /*4e80*/  IADD3 R206, R163, 0xa0, RZ ;  /* 0x000000a0a3ce7810 */ /* 0x000fe20007ffe0ff */
[----:B------:R-:W-:Y:S01]  /*4e90*/  FMUL.FTZ R223, R12, R205 ;  /* 0x000000cd0cdf7220 */ /* 0x000fe20000410000 */
[----:B------:R1:W-:Y:S01]  /*4ea0*/  STS [R238.X4+0x86c], R217 ;  /* 0x00086cd9ee007388 */ /* 0x0003e20000004800 */
[----:B0-----:R-:W-:-:S02]  /*4eb0*/  FMUL.FTZ R219, R14, R213 ;  /* 0x000000d50edb7220 */ /* 0x001fc40000410000 */
[----:B------:R-:W-:Y:S01]  /*4ec0*/  FMUL.FTZ R213, R16, R207 ;  /* 0x000000cf10d57220 */ /* 0x000fe20000410000 */
[----:B------:R-:W-:Y:S01]  /*4ed0*/  STS [R238.X4+0x868], R223 ;  /* 0x000868dfee007388 */ /* 0x000fe20000004800 */
[----:B------:R-:W-:Y:S02]  /*4ee0*/  FMUL.FTZ R205, R18, R203 ;  /* 0x000000cb12cd7220 */ /* 0x000fe40000410000 */
[----:B------:R-:W-:Y:S01]  /*4ef0*/  FFMA.FTZ R218, R199, R198, R218 ;  /* 0x000000c6c7da7223 */ /* 0x000fe200000100da */
[----:B------:R-:W-:Y:S01]  /*4f00*/  STS [R238.X4+0x860], R219 ;  /* 0x000860dbee007388 */ /* 0x000fe20000004800 */
[----:B------:R-:W-:Y:S01]  /*4f10*/  FMUL.FTZ R207, R17, R210 ;  /* 0x000000d211cf7220 */ /* 0x000fe20000410000 */
[----:B------:R-:W-:Y:S01]  /*4f20*/  IADD3 R198, R163, 0x20, RZ ;  /* 0x00000020a3c67810 */ /* 0x000fe20007ffe0ff */
[----:B-1----:R-:W-:Y:S01]  /*4f30*/  FMUL.FTZ R217, R15, R208 ;  /* 0x000000d00fd97220 */ /* 0x002fe20000410000 */
[----:B------:R-:W-:Y:S01]  /*4f40*/  STS [R238.X4+0x858], R213 ;  /* 0x000858d5ee007388 */ /* 0x000fe20000004800 */
[----:B------:R-:W-:Y:S01]  /*4f50*/  FMUL.FTZ R203, R19, R202 ;  /* 0x000000ca13cb7220 */ /* 0x000fe20000410000 */
[----:B------:R-:W-:Y:S01]  /*4f60*/  IADD3 R202, R163, 0x60, RZ ;  /* 0x00000060a3ca7810 */ /* 0x000fe20007ffe0ff */
[----:B------:R-:W-:Y:S01]  /*4f70*/  FMUL.FTZ R201, R20, R201 ;  /* 0x000000c914c97220 */ /* 0x000fe20000410000 */
[----:B------:R-:W-:Y:S01]  /*4f80*/  STS [R238.X4+0x85c], R217 ;  /* 0x00085cd9ee007388 */ /* 0x000fe20000004800 */
[----:B------:R-:W-:Y:S01]  /*4f90*/  FMUL.FTZ R199, R21, R200 ;  /* 0x000000c815c77220 */ /* 0x000fe20000410000 */
[C---:B------:R-:W-:Y:S01]  /*4fa0*/  IADD3 R200, R163.reuse, 0x40, RZ ;  /* 0x00000040a3c87810 */ /* 0x040fe20007ffe0ff */
[----:B------:R-:W-:Y:S01]  /*4fb0*/  FMUL.FTZ R197, R22, R197 ;  /* 0x000000c516c57220 */ /* 0x000fe20000410000 */
[----:B------:R-:W-:Y:S01]  /*4fc0*/  STS [R238.X4+0x854], R207 ;  /* 0x000854cfee007388 */ /* 0x000fe20000004800 */
[----:B------:R-:W-:Y:S01]  /*4fd0*/  FFMA.FTZ R196, R204, R209, R218 ;  /* 0x000000d1ccc47223 */ /* 0x000fe200000100da */
[----:B------:R-:W-:Y:S01]  /*4fe0*/  IADD3 R204, R163, 0x80, RZ ;  /* 0x00000080a3cc7810 */ /* 0x000fe20007ffe0ff */
[----:B------:R-:W-:Y:S01]  /*4ff0*/  IMAD R243, R169, c[0x0][0x2b8], RZ ;  /* 0x0000ae00a9f37a24 */ /* 0x000fe200078e02ff */
[----:B------:R-:W-:Y:S01]  /*5000*/  STS [R238.X4+0x850], R205 ;  /* 0x000850cdee007388 */ /* 0x000fe20000004800 */
[----:B------:R-:W-:Y:S01]  /*5010*/  FFMA.FTZ R41, R58, R220, R41 ;  /* 0x000000dc3a297223 */ /* 0x000fe20000010029 */
[----:B------:R-:W-:Y:S01]  /*5020*/  IADD3 R208, R163, 0xc0, RZ ;  /* 0x000000c0a3d07810 */ /* 0x000fe20007ffe0ff */
[----:B------:R-:W-:Y:S01]  /*5030*/  FFMA.FTZ R196, R215, R216, R196 ;  /* 0x000000d8d7c47223 */ /* 0x000fe200000100c4 */
[----:B------:R-:W-:Y:S01]  /*5040*/  STS [R238.X4+0x84c], R203 ;  /* 0x00084ccbee007388 */ /* 0x000fe20000004800 */
[C---:B------:R-:W-:Y:S01]  /*5050*/  IADD3 R210, R163.reuse, 0xe0, RZ ;  /* 0x000000e0a3d27810 */ /* 0x040fe20007ffe0ff */
[----:B------:R-:W-:Y:S01]  /*5060*/  IMAD R243, R170, c[0x0][0x2bc], R243 ;  /* 0x0000af00aaf37a24 */ /* 0x000fe200078e02f3 */
[C---:B------:R-:W-:Y:S01]  /*5070*/  IADD3 R216, R163.reuse, 0x120, RZ ;  /* 0x00000120a3d87810 */ /* 0x040fe20007ffe0ff */
[----:B------:R0:W-:Y:S01]  /*5080*/  STS [R238.X4+0x848], R201 ;  /* 0x000848c9ee007388 */ /* 0x0001e20000004800 */
[----:B------:R-:W-:Y:S01]  /*5090*/  IADD3 R218, R163, 0x140, RZ ;  /* 0x00000140a3da7810 */ /* 0x000fe20007ffe0ff */
[----:B------:R-:W-:Y:S01]  /*50a0*/  FMUL.FTZ R132, R81, R132 ;  /* 0x0000008451847220 */ /* 0x000fe20000410000 */
[----:B------:R-:W-:Y:S01]  /*50b0*/  IADD3 R220, R163, 0x160, RZ ;  /* 0x00000160a3dc7810 */ /* 0x000fe20007ffe0ff */
[----:B------:R1:W-:Y:S01]  /*50c0*/  STS [R238.X4+0x844], R199 ;  /* 0x000844c7ee007388 */ /* 0x0003e20000004800 */
[-C--:B------:R-:W-:Y:S01]  /*50d0*/  LEA.HI.SX32 R241, R198, R163.reuse, 0x1b ;  /* 0x000000a3c6f17211 */ /* 0x080fe200078fdaff */
[----:B------:R-:W-:Y:S01]  /*50e0*/  IMAD.IADD R129, R129, 0x1, R243 ;  /* 0x0000000181817824 */ /* 0x000fe200078e02f3 */
[-C--:B------:R-:W-:Y:S01]  /*50f0*/  LEA.HI.SX32 R198, R202, R163.reuse, 0x1b ;  /* 0x000000a3cac67211 */ /* 0x080fe200078fdaff */
[----:B------:R2:W-:Y:S01]  /*5100*/  STS [R238.X4+0x840], R197 ;  /* 0x000840c5ee007388 */ /* 0x0005e20000004800 */
[----:B------:R-:W-:Y:S01]  /*5110*/  LEA.HI.SX32 R202, R210, R163, 0x1b ;  /* 0x000000a3d2ca7211 */ /* 0x000fe200078fdaff */
[----:B------:R-:W-:Y:S01]  /*5120*/  FMUL.FTZ R243, R88, R211 ;  /* 0x000000d358f37220 */ /* 0x000fe20000410000 */
[-C--:B0-----:R-:W-:Y:S01]  /*5130*/  LEA.HI.SX32 R201, R208, R163.reuse, 0x1b ;  /* 0x000000a3d0c97211 */ /* 0x081fe200078fdaff */
[----:B------:R-:W-:Y:S01]  /*5140*/  BAR.SYNC.DEFER_BLOCKING 0x0 ;  /* 0x0000000000007b1d */ /* 0x000fe20000010000 */
[-C--:B------:R-:W-:Y:S01]  /*5150*/  LEA.HI.SX32 R203, R214, R163.reuse, 0x1b ;  /* 0x000000a3d6cb7211 */ /* 0x080fe200078fdaff */
[----:B------:R-:W-:Y:S01]  /*5160*/  FMUL.FTZ R245, R87, R212 ;  /* 0x000000d457f57220 */ /* 0x000fe20000410000 */
[----:B-1----:R-:W-:Y:S01]  /*5170*/  LEA.HI.SX32 R199, R204, R163, 0x1b ;  /* 0x000000a3ccc77211 */ /* 0x002fe200078fdaff */
[----:B------:R-:W-:Y:S01]  /*5180*/  FMUL.FTZ R227, R84, R227 ;  /* 0x000000e354e37220 */ /* 0x000fe20000410000 */
[-C--:B------:R-:W-:Y:S01]  /*5190*/  LEA.HI.SX32 R204, R216, R163.reuse, 0x1b ;  /* 0x000000a3d8cc7211 */ /* 0x080fe200078fdaff */
[----:B------:R-:W-:Y:S01]  /*51a0*/  IMAD.WIDE.U32 R126, R167, c[0x0][0x2a0], R126 ;  /* 0x0000a800a77e7a25 */ /* 0x000fe200078e007e */
[----:B--2---:R-:W-:-:S02]  /*51b0*/  LEA.HI.SX32 R197, R200, R163, 0x1b ;  /* 0x000000a3c8c57211 */ /* 0x004fc400078fdaff */
[-C--:B------:R-:W-:Y:S01]  /*51c0*/  LEA.HI.SX32 R200, R206, R163.reuse, 0x1b ;  /* 0x000000a3cec87211 */ /* 0x080fe200078fdaff */
[----:B------:R-:W-:Y:S01]  /*51d0*/  FMUL.FTZ R249, R85, R230 ;  /* 0x000000e655f97220 */ /* 0x000fe20000410000 */
[----:B------:R-:W-:Y:S01]  /*51e0*/  LEA.HI.SX32 R205, R218, R163, 0x1b ;  /* 0x000000a3dacd7211 */ /* 0x000fe200078fdaff */
        /* <DEDUP_REMOVED lines=8> */
[----:B------:R-:W-:Y:S01]  /*5270*/  IMAD.WIDE.U32 R128, R167, c[0x0][0x2c0], R128 ;  /* 0x0000b000a7807a25 */ /* 0x000fe200078e0080 */
[----:B------:R-:W-:-:S02]  /*5280*/  LEA.HI.SX32 R210, R246, R163, 0x1b ;  /* 0x000000a3f6d27211 */ /* 0x000fc400078fdaff */
[----:B------:R-:W-:Y:S01]  /*5290*/  MOV R230, UR10 ;  /* 0x0000000a00e67c02 */ /* 0x000fe20008000f00 */
[----:B------:R-:W0:Y:S01]  /*52a0*/  LDS R247, [R244.X4+0x840] ;  /* 0x00084000f4f77984 */ /* 0x000e220000004800 */
[----:B------:R-:W-:Y:S01]  /*52b0*/  IADD3 R134, P0, R126, UR10, RZ ;  /* 0x0000000a7e867c10 */ /* 0x000fe2000ff1e0ff */
[----:B------:R-:W-:Y:S02]  /*52c0*/  FMUL.FTZ R235, R77, R235 ;  /* 0x000000eb4deb7220 */ /* 0x000fe40000410000 */
[----:B------:R-:W1:Y:S01]  /*52d0*/  LDS R240, [R241.X4+0x8c0] ;  /* 0x0008c000f1f07984 */ /* 0x000e620000004800 */
[----:B------:R-:W-:Y:S02]  /*52e0*/  FMUL.FTZ R237, R76, R237 ;  /* 0x000000ed4ced7220 */ /* 0x000fe40000410000 */
[----:B------:R-:W-:Y:S01]  /*52f0*/  FMUL.FTZ R239, R74, R239 ;  /* 0x000000ef4aef7220 */ /* 0x000fe20000410000 */
[----:B------:R-:W2:Y:S01]  /*5300*/  LDS R211, [R197.X4+0x940] ;  /* 0x00094000c5d37984 */ /* 0x000ea20000004800 */
[----:B------:R-:W-:-:S02]  /*5310*/  FMUL.FTZ R226, R226, R133 ;  /* 0x00000085e2e27220 */ /* 0x000fc40000410000 */
[----:B------:R-:W-:Y:S01]  /*5320*/  FMUL.FTZ R229, R229, R228 ;  /* 0x000000e4e5e57220 */ /* 0x000fe20000410000 */
[----:B------:R-:W3:Y:S01]  /*5330*/  LDS R212, [R198.X4+0x9c0] ;  /* 0x0009c000c6d47984 */ /* 0x000ee20000004800 */
[----:B------:R-:W-:Y:S02]  /*5340*/  FADD.FTZ R38, R131, R38 ;  /* 0x0000002683267221 */ /* 0x000fe40000010000 */
[----:B------:R-:W-:Y:S01]  /*5350*/  FMUL.FTZ R228, R228, UR9 ;  /* 0x00000009e4e47c20 */ /* 0x000fe20008410000 */
        /* <DEDUP_REMOVED lines=15> */
[----:B-1----:R-:W-:-:S03]  /*5450*/  IMAD R132, R166, c[0x0][0x2a0], RZ ;  /* 0x0000a800a6847a24 */ /* 0x002fc600078e02ff */
[----:B------:R1:W-:Y:S01]  /*5460*/  STS [R238.X4+0x1080], R243 ;  /* 0x001080f3ee007388 */ /* 0x0003e20000004800 */
[----:B--2---:R-:W-:Y:S01]  /*5470*/  IMAD R245, R167, c[0x0][0x2a4], R132 ;  /* 0x0000a900a7f57a24 */ /* 0x004fe200078e0284 */
[----:B------:R-:W-:Y:S02]  /*5480*/  IADD3 R132, P1, R128, UR10, RZ ;  /* 0x0000000a80847c10 */ /* 0x000fe4000ff3e0ff */
[----:B------:R2:W-:Y:S01]  /*5490*/  STS [R238.X4+0x10a0], R233 ;  /* 0x0010a0e9ee007388 */ /* 0x0005e20000004800 */
[----:B---3--:R-:W-:Y:S02]  /*54a0*/  FMUL.FTZ R227, R75, R236 ;  /* 0x000000ec4be37220 */ /* 0x008fe40000410000 */
[----:B------:R-:W-:Y:S01]  /*54b0*/  IMAD.IADD R245, R127, 0x1, R245 ;  /* 0x000000017ff57824 */ /* 0x000fe200078e02f5 */
[----:B------:R3:W-:Y:S01]  /*54c0*/  STS [R238.X4+0x1098], R135 ;  /* 0x00109887ee007388 */ /* 0x0007e20000004800 */
[----:B-1----:R-:W-:Y:S02]  /*54d0*/  FMUL.FTZ R243, R79, R232 ;  /* 0x000000e84ff37220 */ /* 0x002fe40000410000 */
[----:B------:R-:W-:Y:S01]  /*54e0*/  FMUL.FTZ R232, R177, UR9 ;  /* 0x00000009b1e87c20 */ /* 0x000fe20008410000 */
[----:B------:R1:W-:Y:S01]  /*54f0*/  STS [R238.X4+0x10b4], R227 ;  /* 0x0010b4e3ee007388 */ /* 0x0003e20000004800 */
[----:B--2---:R-:W-:-:S02]  /*5500*/  FMUL.FTZ R233, R73, R130 ;  /* 0x0000008249e97220 */ /* 0x004fc40000410000 */
[----:B------:R-:W-:Y:S01]  /*5510*/  IMAD R130, R166, c[0x0][0x2c0], RZ ;  /* 0x0000b000a6827a24 */ /* 0x000fe200078e02ff */
[----:B------:R2:W-:Y:S01]  /*5520*/  STS [R238.X4+0x10a4], R243 ;  /* 0x0010a4f3ee007388 */ /* 0x0005e20000004800 */
[----:B------:R-:W-:Y:S01]  /*5530*/  FMUL.FTZ R236, R181, UR9 ;  /* 0x00000009b5ec7c20 */ /* 0x000fe20008410000 */
[----:B---3--:R-:W-:Y:S02]  /*5540*/  IADD3.X R135, R245, UR8, RZ, P0, !PT ;  /* 0x00000008f5877c10 */ /* 0x008fe400087fe4ff */
[----:B------:R3:W-:Y:S01]  /*5550*/  STS [R238.X4+0x1088], R231 ;  /* 0x001088e7ee007388 */ /* 0x0007e20000004800 */
[----:B-1----:R-:W-:Y:S01]  /*5560*/  IADD3 R227, -R230, c[0x0][0x168], -R163 ;  /* 0x00005a00e6e37a10 */ /* 0x002fe20007ffe9a3 */
[----:B------:R-:W-:Y:S02]  /*5570*/  FMUL.FTZ R230, R174, UR9 ;  /* 0x00000009aee67c20 */ /* 0x000fe40008410000 */
[----:B------:R-:W-:Y:S01]  /*5580*/  STS [R238.X4+0x108c], R249 ;  /* 0x00108cf9ee007388 */ /* 0x000fe20000004800 */
[----:B------:R-:W-:Y:S01]  /*5590*/  ISETP.GE.AND P0, PT, R227, 0x1, PT ;  /* 0x00000001e300780c */ /* 0x000fe20003f06270 */
[----:B--2---:R-:W-:-:S02]  /*55a0*/  IMAD R243, R167, c[0x0][0x2c4], R130 ;  /* 0x0000b100a7f37a24 */ /* 0x004fc400078e0282 */
[----:B------:R-:W-:Y:S01]  /*55b0*/  STS [R238.X4+0x1094], R251 ;  /* 0x001094fbee007388 */ /* 0x000fe20000004800 */
[----:B------:R-:W-:Y:S02]  /*55c0*/  FMUL.FTZ R130, R133, UR9 ;  /* 0x0000000985827c20 */ /* 0x000fe40008410000 */
[----:B---3--:R-:W-:Y:S01]  /*55d0*/  FMUL.FTZ R231, R78, R234 ;  /* 0x000000ea4ee77220 */ /* 0x008fe20000410000 */
[----:B------:R1:W-:Y:S01]  /*55e0*/  STS [R238.X4+0x10ac], R235 ;  /* 0x0010acebee007388 */ /* 0x0003e20000004800 */
[----:B------:R-:W-:Y:S02]  /*55f0*/  IMAD.IADD R243, R129, 0x1, R243 ;  /* 0x0000000181f37824 */ /* 0x000fe400078e02f3 */
[----:B------:R-:W-:Y:S01]  /*5600*/  FMUL.FTZ R225, R225, R130 ;  /* 0x00000082e1e17220 */ /* 0x000fe20000410000 */
[----:B------:R2:W-:Y:S01]  /*5610*/  STS [R238.X4+0x10a8], R231 ;  /* 0x0010a8e7ee007388 */ /* 0x0005e20000004800 */
[----:B------:R-:W-:Y:S01]  /*5620*/  FMUL.FTZ R234, R179, UR9 ;  /* 0x00000009b3ea7c20 */ /* 0x000fe20008410000 */
[----:B------:R-:W-:-:S02]  /*5630*/  IADD3.X R133, R243, UR8, RZ, P1, !PT ;  /* 0x00000008f3857c10 */ /* 0x000fc40008ffe4ff */
[----:B------:R3:W-:Y:S01]  /*5640*/  STS [R238.X4+0x10b0], R237 ;  /* 0x0010b0edee007388 */ /* 0x0007e20000004800 */
[----:B-1----:R-:W-:-:S03]  /*5650*/  FMUL.FTZ R235, R178, UR9 ;  /* 0x00000009b2eb7c20 */ /* 0x002fc60008410000 */
[----:B------:R1:W-:Y:S01]  /*5660*/  STS [R238.X4+0x10b8], R239 ;  /* 0x0010b8efee007388 */ /* 0x0003e20000004800 */
[----:B--2---:R-:W-:-:S03]  /*5670*/  FMUL.FTZ R231, R173, UR9 ;  /* 0x00000009ade77c20 */ /* 0x004fc60008410000 */
[----:B------:R2:W-:Y:S01]  /*5680*/  STS [R238.X4+0x10bc], R233 ;  /* 0x0010bce9ee007388 */ /* 0x0005e20000004800 */
[----:B---3--:R-:W-:Y:S02]  /*5690*/  FMUL.FTZ R237, R180, UR9 ;  /* 0x00000009b4ed7c20 */ /* 0x008fe40008410000 */
[----:B-1----:R-:W-:Y:S02]  /*56a0*/  FMUL.FTZ R239, R183, UR9 ;  /* 0x00000009b7ef7c20 */ /* 0x002fe40008410000 */
[----:B--2---:R-:W-:Y:S02]  /*56b0*/  FMUL.FTZ R233, R176, UR9 ;  /* 0x00000009b0e97c20 */ /* 0x004fe40008410000 */
[----:B------:R-:W-:Y:S01]  /*56c0*/  FMUL.FTZ R238, R182, UR9 ;  /* 0x00000009b6ee7c20 */ /* 0x000fe20008410000 */
[----:B------:R-:W-:Y:S06]  /*56d0*/  BAR.SYNC.DEFER_BLOCKING 0x0 ;  /* 0x0000000000007b1d */ /* 0x000fec0000010000 */
[----:B------:R-:W-:Y:S05]  /*56e0*/  @!P0 BRA `(.L_x_5498) ;  /* 0x000000f000008947 */ /* 0x000fea0003800000 */
[----:B0---4-:R-:W0:Y:S01]  /*56f0*/  LDS R249, [R244.X4+0x1080] ;  /* 0x00108000f4f97984 */ /* 0x011e220000004800 */
[----:B------:R-:W-:-:S02]  /*5700*/  IMAD R131, R242, c[0x0][0x2b0], RZ ;  /* 0x0000ac00f2837a24 */ /* 0x000fc400078e02ff */
        /* <DEDUP_REMOVED lines=13> */
.L_x_5498:
[----:B0---4-:R-:W-:Y:S05]  /*57e0*/  BSYNC B0 ;  /* 0x0000000000007941 */ /* 0x011fea0003800000 */
.L_x_5497:
        /* <DEDUP_REMOVED lines=8> */
[----:B------:R-:W-:Y:S01]  /*5870*/  UIMAD UR8, UR9, UR12, URZ ;  /* 0x0000000c090872a4 */ /* 0x000fe2000f8e023f */
[----:B------:R-:W-:Y:S01]  /*5880*/  IMAD R135, R157, -0x200, R168 ;  /* 0xfffffe009d877824 */ /* 0x000fe200078e02a8 */
[----:B------:R-:W-:Y:S01]  /*5890*/  USHF.L.U32 UR24, UR6, 0x2, URZ ;  /* 0x0000000206187899 */ /* 0x000fe2000800063f */
[----:B------:R-:W-:Y:S01]  /*58a0*/  LEA.HI.X R127, R128, c[0x0][0x324], R243, 0x2, P0 ;  /* 0x0000c900807f7a11 */ /* 0x000fe200000f14f3 */
[----:B------:R-:W-:Y:S01]  /*58b0*/  UIMAD UR9, UR9, UR14, URZ ;  /* 0x0000000e090972a4 */ /* 0x000fe2000f8e023f */
[----:B------:R-:W-:Y:S01]  /*58c0*/  ISETP.GE.AND P0, PT, R227, 0x21, PT ;  /* 0x00000021e300780c */ /* 0x000fe20003f06270 */
[----:B------:R-:W-:-:S02]  /*58d0*/  UIMAD UR8, UR24, UR13, UR8 ;  /* 0x0000000d180872a4 */ /* 0x000fc4000f8e0208 */
[----:B------:R-:W-:-:S10]  /*58e0*/  UIMAD UR9, UR24, UR15, UR9 ;  /* 0x0000000f180972a4 */ /* 0x000fd4000f8e0209 */
[----:B------:R-:W-:Y:S05]  /*58f0*/  @!P0 BRA `(.L_x_5500) ;  /* 0x000000a000008947 */ /* 0x000fea0003800000 */
[----:B------:R-:W-:-:S04]  /*5900*/  IMAD.WIDE R128, R135, 0x4, R130 ;  /* 0x0000000487807825 */ /* 0x000fc800078e0282 */
[----:B------:R-:W-:Y:S01]  /*5910*/  IMAD.U32 R133, RZ, RZ, UR24 ;  /* 0x00000018ff857e24 */ /* 0x000fe2000f8e00ff */
[----:B------:R-:W-:-:S03]  /*5920*/  MOV R243, UR24 ;  /* 0x0000001800f37c02 */ /* 0x000fc60008000f00 */
[----:B------:R-:W-:-:S04]  /*5930*/  IMAD.WIDE.U32 R128, R133, c[0x0][0x2b0], R128 ;  /* 0x0000ac0085807a25 */ /* 0x000fc800078e0080 */
[----:B------:R-:W-:Y:S01]  /*5940*/  IMAD.WIDE R132, R135, 0x4, R126 ;  /* 0x0000000487847825 */ /* 0x000fe200078e027e */
[----:B------:R-:W-:-:S05]  /*5950*/  IADD3 R129, R129, UR8, RZ ;  /* 0x0000000881817c10 */ /* 0x000fca000fffe0ff */
[----:B------:R-:W-:Y:S01]  /*5960*/  IMAD.WIDE.U32 R132, R243, c[0x0][0x2d0], R132 ;  /* 0x0000b400f3847a25 */ /* 0x000fe200078e0084 */
[----:B------:R1:W-:Y:S04]  /*5970*/  RED.E.ADD.F32.FTZ.RN.STRONG.GPU [R128.64+-0x780], R240 ;  /* 0xfff880f08000798e */ /* 0x0003e8000c10e790 */
[----:B------:R-:W-:-:S05]  /*5980*/  IADD3 R133, R133, UR9, RZ ;  /* 0x0000000985857c10 */ /* 0x000fca000fffe0ff */
[----:B0-----:R1:W-:Y:S02]  /*5990*/  RED.E.ADD.F32.FTZ.RN.STRONG.GPU [R132.64+-0x780], R241 ;  /* 0xfff880f18400798e */ /* 0x0013e4000c10e790 */
.L_x_5500:
[----:B------:R-:W-:Y:S05]  /*59a0*/  BSYNC B0 ;  /* 0x0000000000007941 */ /* 0x000fea0003800000 */
.L_x_5499:
[----:B------:R-:W2:Y:S01]  /*59b0*/  LDS R197, [R197.X4+0x1180] ;  /* 0x00118000c5c57984 */ /* 0x000ea20000004800 */
[----:B-1----:R-:W-:Y:S01]  /*59c0*/  SHF.R.S32.HI R128, RZ, 0x1f, R135 ;  /* 0x0000001fff807819 */ /* 0x002fe20000011487 */
[----:B------:R-:W-:Y:S01]  /*59d0*/  IMAD.SHL.U32 R129, R135, 0x4, RZ ;  /* 0x0000000487817824 */ /* 0x000fe200078e00ff */
[----:B------:R-:W-:Y:S01]  /*59e0*/  ISETP.GE.AND P6, PT, R227, 0x41, PT ;  /* 0x00000041e300780c */ /* 0x000fe20003fc6270 */
[----:B------:R-:W-:Y:S01]  /*59f0*/  BSSY B0, `(.L_x_5501) ;  /* 0x0000016000007945 */ /* 0x000fe20003800000 */
[----:B------:R-:W-:Y:S01]  /*5a00*/  SHF.L.U64.HI R133, R135, 0x2, R128 ;  /* 0x0000000287857819 */ /* 0x000fe20000010280 */
[----:B------:R-:W-:Y:S01]  /*5a10*/  FADD.FTZ R175, R196, R175 ;  /* 0x000000afc4af7221 */ /* 0x000fe20000010000 */
[C---:B------:R-:W-:Y:S02]  /*5a20*/  IADD3 R128, P0, R129.reuse, R130, RZ ;  /* 0x0000008281807210 */ /* 0x040fe40007f1e0ff */
[----:B------:R-:W-:Y:S02]  /*5a30*/  IADD3 R126, P1, R129, R126, RZ ;  /* 0x0000007e817e7210 */ /* 0x000fe40007f3e0ff */
[----:B------:R-:W-:Y:S01]  /*5a40*/  ISETP.GE.AND P2, PT, R227, 0xa1, PT ;  /* 0x000000a1e300780c */ /* 0x000fe20003f46270 */
[----:B------:R-:W-:Y:S01]  /*5a50*/  IMAD.X R129, R133, 0x1, R131, P0 ;  /* 0x0000000185817824 */ /* 0x000fe200000e0683 */
[----:B------:R-:W-:Y:S01]  /*5a60*/  ISETP.GE.AND P0, PT, R227, 0x61, PT ;  /* 0x00000061e300780c */ /* 0x000fe20003f06270 */
[----:B------:R-:W-:Y:S01]  /*5a70*/  IMAD.X R127, R133, 0x1, R127, P1 ;  /* 0x00000001857f7824 */ /* 0x000fe200008e067f */
[C---:B------:R-:W-:Y:S01]  /*5a80*/  ISETP.GE.AND P1, PT, R227.reuse, 0x81, PT ;  /* 0x00000081e300780c */ /* 0x040fe20003f26270 */
[----:B------:R-:W-:Y:S01]  /*5a90*/  IMAD.U32 R131, RZ, RZ, UR24 ;  /* 0x00000018ff837e24 */ /* 0x000fe2000f8e00ff */
[C---:B------:R-:W-:Y:S01]  /*5aa0*/  ISETP.GE.AND P3, PT, R227.reuse, 0xc1, PT ;  /* 0x000000c1e300780c */ /* 0x040fe20003f66270 */
[----:B------:R-:W-:Y:S01]  /*5ab0*/  IMAD.U32 R133, RZ, RZ, UR24 ;  /* 0x00000018ff857e24 */ /* 0x000fe2000f8e00ff */
[----:B------:R-:W-:Y:S01]  /*5ac0*/  ISETP.GE.AND P4, PT, R227, 0xe1, PT ;  /* 0x000000e1e300780c */ /* 0x000fe20003f86270 */
[----:B------:R-:W-:Y:S01]  /*5ad0*/  IMAD.WIDE.U32 R128, R131, c[0x0][0x2b0], R128 ;  /* 0x0000ac0083807a25 */ /* 0x000fe200078e0080 */
[----:B------:R-:W-:-:S03]  /*5ae0*/  ISETP.GE.AND P5, PT, R227, 0x101, PT ;  /* 0x00000101e300780c */ /* 0x000fc60003fa6270 */
[----:B------:R-:W-:Y:S01]  /*5af0*/  IMAD.WIDE.U32 R126, R133, c[0x0][0x2d0], R126 ;  /* 0x0000b400857e7a25 */ /* 0x000fe200078e007e */
[----:B------:R-:W-:-:S04]  /*5b00*/  IADD3 R129, R129, UR8, RZ ;  /* 0x0000000881817c10 */ /* 0x000fc8000fffe0ff */
[----:B------:R-:W-:Y:S01]  /*5b10*/  IADD3 R127, R127, UR9, RZ ;  /* 0x000000097f7f7c10 */ /* 0x000fe2000fffe0ff */
[----:B------:R-:W-:Y:S05]  /*5b20*/  @!P6 BRA `(.L_x_5502) ;  /* 0x000000200000e947 */ /* 0x000fea0003800000 */
[----:B------:R1:W-:Y:S04]  /*5b30*/  RED.E.ADD.F32.FTZ.RN.STRONG.GPU [R128.64+-0x700], R211 ;  /* 0xfff900d38000798e */ /* 0x0003e8000c10e790 */
[----:B--2---:R1:W-:Y:S02]  /*5b40*/  RED.E.ADD.F32.FTZ.RN.STRONG.GPU [R126.64+-0x700], R197 ;  /* 0xfff900c57e00798e */ /* 0x0043e4000c10e790 */
.L_x_5502:
[----:B------:R-:W-:Y:S05]  /*5b50*/  BSYNC B0 ;  /* 0x0000000000007941 */ /* 0x000fea0003800000 */
.L_x_5501:
[----:B------:R3:W4:Y:S01]  /*5b60*/  LDS R131, [R198.X4+0x1200] ;  /* 0x00120000c6837984 */ /* 0x0007220000004800 */
[----:B------:R-:W-:Y:S01]  /*5b70*/  BSSY B0, `(.L_x_5503) ;  /* 0x0000004000007945 */ /* 0x000fe20003800000 */
[----:B------:R-:W-:Y:S05]  /*5b80*/  @!P0 BRA `(.L_x_5504) ;  /* 0x0000002000008947 */ /* 0x000fea0003800000 */
[----:B------:R1:W-:Y:S04]  /*5b90*/  RED.E.ADD.F32.FTZ.RN.STRONG.GPU [R128.64+-0x680], R212 ;  /* 0xfff980d48000798e */ /* 0x0003e8000c10e790 */
[----:B----4-:R1:W-:Y:S02]  /*5ba0*/  RED.E.ADD.F32.FTZ.RN.STRONG.GPU [R126.64+-0x680], R131 ;  /* 0xfff980837e00798e */ /* 0x0103e4000c10e790 */
.L_x_5504:
[----:B------:R-:W-:Y:S05]  /*5bb0*/  BSYNC B0 ;  /* 0x0000000000007941 */ /* 0x000fea0003800000 */
.L_x_5503:
[----:B------:R-:W1:Y:S01]  /*5bc0*/  LDS R199, [R199.X4+0x1280] ;  /* 0x00128000c7c77984 */ /* 0x000e620000004800 */
[----:B------:R-:W-:Y:S01]  /*5bd0*/  BSSY B0, `(.L_x_5505) ;  /* 0x0000004000007945 */ /* 0x000fe20003800000 */
[----:B------:R-:W-:Y:S05]  /*5be0*/  @!P1 BRA `(.L_x_5506) ;  /* 0x0000002000009947 */ /* 0x000fea0003800000 */
[----:B------:R3:W-:Y:S04]  /*5bf0*/  RED.E.ADD.F32.FTZ.RN.STRONG.GPU [R128.64+-0x600], R213 ;  /* 0xfffa00d58000798e */ /* 0x0007e8000c10e790 */
[----:B-1----:R3:W-:Y:S02]  /*5c00*/  RED.E.ADD.F32.FTZ.RN.STRONG.GPU [R126.64+-0x600], R199 ;  /* 0xfffa00c77e00798e */ /* 0x0027e4000c10e790 */
.L_x_5506:
[----:B------:R-:W-:Y:S05]  /*5c10*/  BSYNC B0 ;  /* 0x0000000000007941 */ /* 0x000fea0003800000 */
.L_x_5505:
[----:B-1--4-:R1:W4:Y:S01]  /*5c20*/  LDS R131, [R200.X4+0x1300] ;  /* 0x00130000c8837984 */ /* 0x0123220000004800 */
[----:B------:R-:W-:Y:S01]  /*5c30*/  BSSY B0, `(.L_x_5507) ;  /* 0x0000004000007945 */ /* 0x000fe20003800000 */
[----:B------:R-:W-:Y:S05]  /*5c40*/  @!P2 BRA `(.L_x_5508) ;  /* 0x000000200000a947 */ /* 0x000fea0003800000 */
[----:B------:R1:W-:Y:S04]  /*5c50*/  RED.E.ADD.F32.FTZ.RN.STRONG.GPU [R128.64+-0x580], R214 ;  /* 0xfffa80d68000798e */ /* 0x0003e8000c10e790 */
[----:B----4-:R1:W-:Y:S02]  /*5c60*/  RED.E.ADD.F32.FTZ.RN.STRONG.GPU [R126.64+-0x580], R131 ;  /* 0xfffa80837e00798e */ /* 0x0103e4000c10e790 */
.L_x_5508:
[----:B------:R-:W-:Y:S05]  /*5c70*/  BSYNC B0 ;  /* 0x0000000000007941 */ /* 0x000fea0003800000 */
.L_x_5507:
[----:B------:R-:W1:Y:S01]  /*5c80*/  LDS R201, [R201.X4+0x1380] ;  /* 0x00138000c9c97984 */ /* 0x000e620000004800 */
[----:B------:R-:W-:Y:S01]  /*5c90*/  BSSY B0, `(.L_x_5509) ;  /* 0x0000004000007945 */ /* 0x000fe20003800000 */
[----:B------:R-:W-:Y:S05]  /*5ca0*/  @!P3 BRA `(.L_x_5510) ;  /* 0x000000200000b947 */ /* 0x000fea0003800000 */
[----:B------:R3:W-:Y:S04]  /*5cb0*/  RED.E.ADD.F32.FTZ.RN.STRONG.GPU [R128.64+-0x500], R215 ;  /* 0xfffb00d78000798e */ /* 0x0007e8000c10e790 */
[----:B-1----:R3:W-:Y:S02]  /*5cc0*/  RED.E.ADD.F32.FTZ.RN.STRONG.GPU [R126.64+-0x500], R201 ;  /* 0xfffb00c97e00798e */ /* 0x0027e4000c10e790 */
.L_x_5510:
[----:B------:R-:W-:Y:S05]  /*5cd0*/  BSYNC B0 ;  /* 0x0000000000007941 */ /* 0x000fea0003800000 */
.L_x_5509:
[----:B-1--4-:R1:W4:Y:S01]  /*5ce0*/  LDS R131, [R202.X4+0x1400] ;  /* 0x00140000ca837984 */ /* 0x0123220000004800 */
[----:B------:R-:W-:Y:S01]  /*5cf0*/  BSSY B0, `(.L_x_5511) ;  /* 0x0000004000007945 */ /* 0x000fe20003800000 */
[----:B------:R-:W-:Y:S05]  /*5d00*/  @!P4 BRA `(.L_x_5512) ;  /* 0x000000200000c947 */ /* 0x000fea0003800000 */
[----:B------:R1:W-:Y:S04]  /*5d10*/  RED.E.ADD.F32.FTZ.RN.STRONG.GPU [R128.64+-0x480], R216 ;  /* 0xfffb80d88000798e */ /* 0x0003e8000c10e790 */
[----:B----4-:R1:W-:Y:S02]  /*5d20*/  RED.E.ADD.F32.FTZ.RN.STRONG.GPU [R126.64+-0x480], R131 ;  /* 0xfffb80837e00798e */ /* 0x0103e4000c10e790 */
.L_x_5512:
[----:B------:R-:W-:Y:S05]  /*5d30*/  BSYNC B0 ;  /* 0x0000000000007941 */ /* 0x000fea0003800000 */
.L_x_5511:
[----:B------:R-:W1:Y:S01]  /*5d40*/  LDS R203, [R203.X4+0x1480] ;  /* 0x00148000cbcb7984 */ /* 0x000e620000004800 */
[----:B------:R-:W-:Y:S01]  /*5d50*/  BSSY B0, `(.L_x_5513) ;  /* 0x0000004000007945 */ /* 0x000fe20003800000 */
[----:B------:R-:W-:Y:S05]  /*5d60*/  @!P5 BRA `(.L_x_5514) ;  /* 0x000000200000d947 */ /* 0x000fea0003800000 */
[----:B------:R3:W-:Y:S04]  /*5d70*/  RED.E.ADD.F32.FTZ.RN.STRONG.GPU [R128.64+-0x400], R217 ;  /* 0xfffc00d98000798e */ /* 0x0007e8000c10e790 */
[----:B-1----:R3:W-:Y:S02]  /*5d80*/  RED.E.ADD.F32.FTZ.RN.STRONG.GPU [R126.64+-0x400], R203 ;  /* 0xfffc00cb7e00798e */ /* 0x0027e4000c10e790 */
.L_x_5514:
[----:B------:R-:W-:Y:S05]  /*5d90*/  BSYNC B0 ;  /* 0x0000000000007941 */ /* 0x000fea0003800000 */
.L_x_5513:
        /* <DEDUP_REMOVED lines=12> */
.L_x_5516:
[----:B-1----:R-:W-:Y:S05]  /*5e60*/  BSYNC B0 ;  /* 0x0000000000007941 */ /* 0x002fea0003800000 */
.L_x_5515:
[----:B------:R-:W1:Y:S01]  /*5e70*/  LDS R205, [R205.X4+0x1580] ;  /* 0x00158000cdcd7984 */ /* 0x000e620000004800 */
[----:B------:R-:W-:Y:S01]  /*5e80*/  BSSY B0, `(.L_x_5517) ;  /* 0x0000004000007945 */ /* 0x000fe20003800000 */
[----:B------:R-:W-:Y:S05]  /*5e90*/  @!P0 BRA `(.L_x_5518) ;  /* 0x0000002000008947 */ /* 0x000fea0003800000 */
[----:B------:R3:W-:Y:S04]  /*5ea0*/  RED.E.ADD.F32.FTZ.RN.STRONG.GPU [R128.64+-0x300], R219 ;  /* 0xfffd00db8000798e */ /* 0x0007e8000c10e790 */
[----:B-1----:R3:W-:Y:S02]  /*5eb0*/  RED.E.ADD.F32.FTZ.RN.STRONG.GPU [R126.64+-0x300], R205 ;  /* 0xfffd00cd7e00798e */ /* 0x0027e4000c10e790 */
.L_x_5518:
[----:B------:R-:W-:Y:S05]  /*5ec0*/  BSYNC B0 ;  /* 0x0000000000007941 */ /* 0x000fea0003800000 */
.L_x_5517:
[----:B----4-:R4:W3:Y:S01]  /*5ed0*/  LDS R131, [R206.X4+0x1600] ;  /* 0x00160000ce837984 */ /* 0x0108e20000004800 */
[----:B------:R-:W-:Y:S01]  /*5ee0*/  BSSY B0, `(.L_x_5519) ;  /* 0x0000004000007945 */ /* 0x000fe20003800000 */
[----:B------:R-:W-:Y:S05]  /*5ef0*/  @!P1 BRA `(.L_x_5520) ;  /* 0x0000002000009947 */ /* 0x000fea0003800000 */
[----:B------:R4:W-:Y:S04]  /*5f00*/  RED.E.ADD.F32.FTZ.RN.STRONG.GPU [R128.64+-0x280], R220 ;  /* 0xfffd80dc8000798e */ /* 0x0009e8000c10e790 */
[----:B---3--:R4:W-:Y:S02]  /*5f10*/  RED.E.ADD.F32.FTZ.RN.STRONG.GPU [R126.64+-0x280], R131 ;  /* 0xfffd80837e00798e */ /* 0x0089e4000c10e790 */
.L_x_5520:
[----:B------:R-:W-:Y:S05]  /*5f20*/  BSYNC B0 ;  /* 0x0000000000007941 */ /* 0x000fea0003800000 */
.L_x_5519:
[----:B------:R-:W4:Y:S01]  /*5f30*/  LDS R207, [R207.X4+0x1680] ;  /* 0x00168000cfcf7984 */ /* 0x000f220000004800 */
[----:B------:R-:W-:Y:S01]  /*5f40*/  BSSY B0, `(.L_x_5521) ;  /* 0x0000004000007945 */ /* 0x000fe20003800000 */
[----:B------:R-:W-:Y:S05]  /*5f50*/  @!P2 BRA `(.L_x_5522) ;  /* 0x000000200000a947 */ /* 0x000fea0003800000 */
[----:B------:R4:W-:Y:S04]  /*5f60*/  RED.E.ADD.F32.FTZ.RN.STRONG.GPU [R128.64+-0x200], R221 ;  /* 0xfffe00dd8000798e */ /* 0x0009e8000c10e790 */
[----:B----4-:R4:W-:Y:S02]  /*5f70*/  RED.E.ADD.F32.FTZ.RN.STRONG.GPU [R126.64+-0x200], R207 ;  /* 0xfffe00cf7e00798e */ /* 0x0109e4000c10e790 */
.L_x_5522:
[----:B------:R-:W-:Y:S05]  /*5f80*/  BSYNC B0 ;  /* 0x0000000000007941 */ /* 0x000fea0003800000 */
.L_x_5521:
[----:B---34-:R3:W4:Y:S01]  /*5f90*/  LDS R131, [R208.X4+0x1700] ;  /* 0x00170000d0837984 */ /* 0x0187220000004800 */
[----:B------:R-:W-:Y:S01]  /*5fa0*/  BSSY B0, `(.L_x_5523) ;  /* 0x0000004000007945 */ /* 0x000fe20003800000 */
[----:B------:R-:W-:Y:S05]  /*5fb0*/  @!P3 BRA `(.L_x_5524) ;  /* 0x000000200000b947 */ /* 0x000fea0003800000 */
[----:B------:R3:W-:Y:S04]  /*5fc0*/  RED.E.ADD.F32.FTZ.RN.STRONG.GPU [R128.64+-0x180], R222 ;  /* 0xfffe80de8000798e */ /* 0x0007e8000c10e790 */
[----:B----4-:R3:W-:Y:S02]  /*5fd0*/  RED.E.ADD.F32.FTZ.RN.STRONG.GPU [R126.64+-0x180], R131 ;  /* 0xfffe80837e00798e */ /* 0x0107e4000c10e790 */
.L_x_5524:
[----:B------:R-:W-:Y:S05]  /*5fe0*/  BSYNC B0 ;  /* 0x0000000000007941 */ /* 0x000fea0003800000 */
.L_x_5523:
[----:B------:R-:W3:Y:S01]  /*5ff0*/  LDS R209, [R209.X4+0x1780] ;  /* 0x00178000d1d17984 */ /* 0x000ee20000004800 */
[----:B------:R-:W-:Y:S01]  /*6000*/  BSSY B0, `(.L_x_5525) ;  /* 0x0000004000007945 */ /* 0x000fe20003800000 */
[----:B------:R-:W-:Y:S05]  /*6010*/  @!P4 BRA `(.L_x_5526) ;  /* 0x000000200000c947 */ /* 0x000fea0003800000 */
[----:B------:R4:W-:Y:S04]  /*6020*/  RED.E.ADD.F32.FTZ.RN.STRONG.GPU [R128.64+-0x100], R223 ;  /* 0xffff00df8000798e */ /* 0x0009e8000c10e790 */
[----:B---3--:R4:W-:Y:S02]  /*6030*/  RED.E.ADD.F32.FTZ.RN.STRONG.GPU [R126.64+-0x100], R209 ;  /* 0xffff00d17e00798e */ /* 0x0089e4000c10e790 */
.L_x_5526:
[----:B------:R-:W-:Y:S05]  /*6040*/  BSYNC B0 ;  /* 0x0000000000007941 */ /* 0x000fea0003800000 */
.L_x_5525:
[----:B---34-:R3:W4:Y:S01]  /*6050*/  LDS R131, [R210.X4+0x1800] ;  /* 0x00180000d2837984 */ /* 0x0187220000004800 */
[----:B------:R-:W-:Y:S01]  /*6060*/  BSSY B0, `(.L_x_5527) ;  /* 0x0000004000007945 */ /* 0x000fe20003800000 */
[----:B------:R-:W-:Y:S05]  /*6070*/  @!P5 BRA `(.L_x_5528) ;  /* 0x000000200000d947 */ /* 0x000fea0003800000 */
[----:B------:R3:W-:Y:S04]  /*6080*/  RED.E.ADD.F32.FTZ.RN.STRONG.GPU [R128.64+-0x80], R224 ;  /* 0xffff80e08000798e */ /* 0x0007e8000c10e790 */
[----:B----4-:R3:W-:Y:S02]  /*6090*/  RED.E.ADD.F32.FTZ.RN.STRONG.GPU [R126.64+-0x80], R131 ;  /* 0xffff80837e00798e */ /* 0x0107e4000c10e790 */
.L_x_5528:
[----:B------:R-:W-:Y:S05]  /*60a0*/  BSYNC B0 ;  /* 0x0000000000007941 */ /* 0x000fea0003800000 */
.L_x_5527:
[----:B---3--:R-:W3:Y:S01]  /*60b0*/  SHFL.DOWN P0, R126, R175, 0x1, 0x1f ;  /* 0x08201f00af7e7f89 */ /* 0x008ee20000000000 */
[----:B------:R-:W-:Y:S01]  /*60c0*/  FMUL.FTZ R0, R0, R173 ;  /* 0x000000ad00007220 */ /* 0x000fe20000410000 */
[----:B------:R-:W-:Y:S01]  /*60d0*/  ISETP.NE.AND P2, PT, R163, RZ, PT ;  /* 0x000000ffa300720c */ /* 0x000fe20003f45270 */
[----:B------:R-:W-:Y:S01]  /*60e0*/  FMUL.FTZ R231, R194, R231 ;  /* 0x000000e7c2e77220 */ /* 0x000fe20000410000 */
[----:B------:R-:W-:Y:S01]  /*60f0*/  BSSY B0, `(.L_x_5529) ;  /* 0x000004b000007945 */ /* 0x000fe20003800000 */
[----:B------:R-:W-:-:S02]  /*6100*/  FFMA.FTZ R47, R64, R0, R47 ;  /* 0x00000000402f7223 */ /* 0x000fc4000001002f */
        /* <DEDUP_REMOVED lines=24> */
[----:B------:R-:W-:Y:S02]  /*6290*/  FFMA.FTZ R230, R14, R11, R230 ;  /* 0x0000000b0ee67223 */ /* 0x000fe400000100e6 */
[----:B---3--:R-:W-:-:S02]  /*62a0*/  @P0 FADD R127, R126, R127 ;  /* 0x0000007f7e7f0221 */ /* 0x008fc40000000000 */
[----:B------:R-:W-:Y:S02]  /*62b0*/  FFMA.FTZ R233, R15, R176, R233 ;  /* 0x000000b00fe97223 */ /* 0x000fe400000100e9 */
[----:B------:R-:W-:Y:S01]  /*62c0*/  FFMA.FTZ R232, R16, R177, R232 ;  /* 0x000000b110e87223 */ /* 0x000fe200000100e8 */
[----:B------:R-:W3:Y:S01]  /*62d0*/  SHFL.DOWN P0, R128, R127, 0x4, 0x1f ;  /* 0x08801f007f807f89 */ /* 0x000ee20000000000 */
        /* <DEDUP_REMOVED lines=12> */
[----:B---3--:R-:W-:Y:S02]  /*63a0*/  @P0 FADD R128, R127, R128 ;  /* 0x000000807f800221 */ /* 0x008fe40000000000 */
[----:B------:R-:W-:Y:S02]  /*63b0*/  FADD.FTZ R34, R231, R34 ;  /* 0x00000022e7227221 */ /* 0x000fe40000010000 */
[----:B------:R-:W-:Y:S01]  /*63c0*/  FFMA.FTZ R49, R66, R176, R49 ;  /* 0x000000b042317223 */ /* 0x000fe20000010031 */
[----:B------:R-:W3:Y:S01]  /*63d0*/  SHFL.DOWN P0, R129, R128, 0x8, 0x1f ;  /* 0x09001f0080817f89 */ /* 0x000ee20000000000 */
        /* <DEDUP_REMOVED lines=12> */
[----:B---3--:R-:W-:Y:S01]  /*64a0*/  @P0 FADD R129, R128, R129 ;  /* 0x0000008180810221 */ /* 0x008fe20000000000 */
[----:B------:R-:W-:Y:S01]  /*64b0*/  ISETP.NE.AND P0, PT, R162, RZ, PT ;  /* 0x000000ffa200720c */ /* 0x000fe20003f05270 */
[----:B------:R-:W-:-:S02]  /*64c0*/  FFMA.FTZ R56, R71, R183, R56 ;  /* 0x000000b747387223 */ /* 0x000fc40000010038 */
[----:B------:R-:W-:Y:S01]  /*64d0*/  FADD.FTZ R27, R236, R27 ;  /* 0x0000001bec1b7221 */ /* 0x000fe20000010000 */
[----:B------:R-:W3:Y:S01]  /*64e0*/  SHFL.DOWN P1, R0, R129, 0x10, 0x1f ;  /* 0x0a001f0081007f89 */ /* 0x000ee20000020000 */
[----:B------:R-:W-:Y:S02]  /*64f0*/  FADD.FTZ R26, R21, R26 ;  /* 0x0000001a151a7221 */ /* 0x000fe40000010000 */
[----:B------:R-:W-:Y:S02]  /*6500*/  FADD.FTZ R25, R22, R25 ;  /* 0x0000001916197221 */ /* 0x000fe40000010000 */
[----:B---3--:R-:W-:-:S05]  /*6510*/  @P1 FADD R0, R129, R0 ;  /* 0x0000000081001221 */ /* 0x008fca0000000000 */
[----:B------:R3:W-:Y:S04]  /*6520*/  @!P0 STS [0x18c4], R0 ;  /* 0x0018c400ff008388 */ /* 0x0007e80000000800 */
[----:B------:R-:W-:Y:S06]  /*6530*/  BAR.SYNC.DEFER_BLOCKING 0x0 ;  /* 0x0000000000007b1d */ /* 0x000fec0000010000 */
[----:B------:R-:W-:Y:S05]  /*6540*/  @P2 BRA `(.L_x_5530) ;  /* 0x0000005000002947 */ /* 0x000fea0003800000 */
[----:B---3--:R-:W-:Y:S02]  /*6550*/  ISETP.NE.AND P0, PT, R155, c[0x0][0x174], PT ;  /* 0x00005d009b007a0c */ /* 0x008fe40003f05270 */
[----:B------:R-:W-:-:S11]  /*6560*/  SHF.L.U32 R5, R24, 0x2, RZ ;  /* 0x0000000218057819 */ /* 0x000fd600000006ff */
[----:B------:R-:W3:Y:S02]  /*6570*/  @P0 LDS R3, [R5+0x2b78] ;  /* 0x002b780005030984 */ /* 0x000ee40000000800 */
[----:B---3--:R-:W-:-:S05]  /*6580*/  @P0 FADD.FTZ R0, R0, R3 ;  /* 0x0000000300000221 */ /* 0x008fca0000010000 */
[----:B------:R3:W-:Y:S02]  /*6590*/  STS [R5+0x2b78], R0 ;  /* 0x002b780005007388 */ /* 0x0007e40000000800 */
.L_x_5530:
[----:B---3--:R-:W-:Y:S05]  /*65a0*/  BSYNC B0 ;  /* 0x0000000000007941 */ /* 0x008fea0003800000 */
.L_x_5529:
[----:B------:R-:W-:Y:S01]  /*65b0*/  IADD3 R24, R24, 0x1, RZ ;  /* 0x0000000118187810 */ /* 0x000fe20007ffe0ff */
[----:B------:R-:W-:-:S03]  /*65c0*/  UIADD3 UR6, UP0, UR6, 0x1, URZ ;  /* 0x0000000106067890 */ /* 0x000fc6000ff1e03f */
[----:B------:R-:W-:Y:S01]  /*65d0*/  ISETP.GE.AND P0, PT, R24, c[0x0][0x16c], PT ;  /* 0x00005b0018007a0c */ /* 0x000fe20003f06270 */
[----:B------:R-:W-:-:S12]  /*65e0*/  UIADD3.X UR7, URZ, UR7, URZ, UP0, !UPT ;  /* 0x000000073f077290 */ /* 0x000fd800087fe43f */
[----:B------:R-:W-:Y:S01]  /*65f0*/  @P0 CALL.REL.NOINC `(.L_x_5494) ;  /* 0x0000001000000944 */ /* 0x000fe20003c00000 */
[----:B------:R-:W-:Y:S05]  /*6600*/  BRA `(.L_x_5531) ;  /* 0xffffbeb000007947 */ /* 0x000fea000383ffff */
.L_x_5494:
[----:B------:R-:W-:Y:S01]  /*6610*/  BAR.SYNC.DEFER_BLOCKING 0x0 ;  /* 0x0000000000007b1d */ /* 0x000fe20000010000 */
[----:B------:R-:W-:Y:S01]  /*6620*/  F2FP.BF16.PACK_AB R55, R55, R56 ;  /* 0x000000383737723e */ /* 0x000fe200000010ff */
[----:B------:R-:W-:Y:S01]  /*6630*/  IMAD R67, R157, -0x200, R168 ;  /* 0xfffffe009d437824 */ /* 0x000fe200078e02a8 */
[----:B------:R-:W-:Y:S01]  /*6640*/  F2FP.BF16.PACK_AB R53, R53, R54 ;  /* 0x000000363535723e */ /* 0x000fe200000010ff */
[----:B------:R-:W-:Y:S01]  /*6650*/  IMAD.U32 R6, RZ, RZ, UR10 ;  /* 0x0000000aff067e24 */ /* 0x000fe2000f8e00ff */
[----:B------:R-:W-:Y:S01]  /*6660*/  F2FP.BF16.PACK_AB R51, R51, R52 ;  /* 0x000000343333723e */ /* 0x000fe200000010ff */
[----:B------:R-:W-:Y:S01]  /*6670*/  BSSY B0, `(.L_x_5532) ;  /* 0x0000055000007945 */ /* 0x000fe20003800000 */
[----:B------:R-:W-:Y:S02]  /*6680*/  PRMT R0, R55, 0x7632, R0 ;  /* 0x0000763237007816 */ /* 0x000fe40000000000 */
[----:B------:R-:W-:Y:S02]  /*6690*/  F2FP.BF16.PACK_AB R49, R49, R50 ;  /* 0x000000323131723e */ /* 0x000fe400000010ff */
[----:B------:R-:W-:-:S02]  /*66a0*/  PRMT R2, R53, 0x7632, R2 ;  /* 0x0000763235027816 */ /* 0x000fc40000000002 */
[----:B------:R-:W-:Y:S02]  /*66b0*/  PRMT R3, R51, 0x7632, R3 ;  /* 0x0000763233037816 */ /* 0x000fe40000000003 */
        /* <DEDUP_REMOVED lines=13> */
[----:B---3--:R-:W-:Y:S01]  /*6790*/  PRMT R0, R49, 0x7632, R0 ;  /* 0x0000763231007816 */ /* 0x008fe20000000000 */
[----:B------:R-:W-:Y:S01]  /*67a0*/  STS.U16 [R105], R55 ;  /* 0x0000003769007388 */ /* 0x000fe20000000400 */
[----:B-----5:R-:W-:-:S03]  /*67b0*/  PRMT R2, R45, 0x7632, R2 ;  /* 0x000076322d027816 */ /* 0x020fc60000000002 */
[----:B------:R3:W-:Y:S01]  /*67c0*/  STS.U16 [R105+0xe], R0 ;  /* 0x00000e0069007388 */ /* 0x0007e20000000400 */
[----:B----4-:R-:W-:-:S03]  /*67d0*/  PRMT R3, R43, 0x7632, R3 ;  /* 0x000076322b037816 */ /* 0x010fc60000000003 */
[----:B------:R-:W-:Y:S04]  /*67e0*/  STS.U16 [R105+0x4], R53 ;  /* 0x0000043569007388 */ /* 0x000fe80000000400 */
[----:B------:R-:W-:Y:S01]  /*67f0*/  STS.U16 [R105+0x8], R51 ;  /* 0x0000083369007388 */ /* 0x000fe20000000400 */
[----:B---3--:R-:W-:-:S03]  /*6800*/  IMAD.U32 R0, RZ, RZ, UR11 ;  /* 0x0000000bff007e24 */ /* 0x008fc6000f8e00ff */
[----:B------:R-:W-:Y:S04]  /*6810*/  STS.U16 [R105+0xc], R49 ;  /* 0x00000c3169007388 */ /* 0x000fe80000000400 */
[----:B------:R-:W-:Y:S04]  /*6820*/  STS.U16 [R105+0x10], R47 ;  /* 0x0000102f69007388 */ /* 0x000fe80000000400 */
[----:B------:R3:W-:Y:S04]  /*6830*/  STS.U16 [R105+0x12], R4 ;  /* 0x0000120469007388 */ /* 0x0007e80000000400 */
[----:B------:R-:W-:Y:S04]  /*6840*/  STS.U16 [R105+0x14], R45 ;  /* 0x0000142d69007388 */ /* 0x000fe80000000400 */
[----:B------:R-:W-:Y:S01]  /*6850*/  STS.U16 [R105+0x16], R2 ;  /* 0x0000160269007388 */ /* 0x000fe20000000400 */
[----:B---3--:R-:W-:-:S03]  /*6860*/  LEA.HI.X R4, R124, c[0x0][0x334], R65, 0x1, P2 ;  /* 0x0000cd007c047a11 */ /* 0x008fc600010f0c41 */
[----:B------:R-:W-:Y:S04]  /*6870*/  STS.U16 [R105+0x18], R43 ;  /* 0x0000182b69007388 */ /* 0x000fe80000000400 */
[----:B------:R3:W-:Y:S04]  /*6880*/  STS.U16 [R105+0x1a], R3 ;  /* 0x00001a0369007388 */ /* 0x0007e80000000400 */
[----:B------:R-:W-:Y:S04]  /*6890*/  STS.U16 [R105+0x1c], R41 ;  /* 0x00001c2969007388 */ /* 0x000fe80000000400 */
[----:B------:R4:W-:Y:S01]  /*68a0*/  STS.U16 [R105+0x1e], R5 ;  /* 0x00001e0569007388 */ /* 0x0009e20000000400 */
[----:B------:R-:W-:-:S06]  /*68b0*/  NOP ;  /* 0x0000000000007918 */ /* 0x000fcc0000000000 */
[----:B------:R-:W-:Y:S01]  /*68c0*/  LDS.U16 R11, [R139] ;  /* 0x000000008b0b7984 */ /* 0x000fe20000000400 */
[----:B---3--:R-:W-:-:S03]  /*68d0*/  IMAD.WIDE.U32 R2, R170, c[0x0][0x2d8], RZ ;  /* 0x0000b600aa027a25 */ /* 0x008fc600078e00ff */
[----:B------:R-:W-:Y:S01]  /*68e0*/  LDS.U16 R13, [R138+0x40] ;  /* 0x000040008a0d7984 */ /* 0x000fe20000000400 */
[----:B----4-:R-:W-:-:S03]  /*68f0*/  IMAD R5, R169, c[0x0][0x2d8], RZ ;  /* 0x0000b600a9057a24 */ /* 0x010fc600078e02ff */
[----:B------:R-:W-:Y:S01]  /*6900*/  LDS.U16 R15, [R137+0x80] ;  /* 0x00008000890f7984 */ /* 0x000fe20000000400 */
[----:B------:R-:W-:Y:S02]  /*6910*/  IMAD R7, R170, c[0x0][0x2dc], R5 ;  /* 0x0000b700aa077a24 */ /* 0x000fe400078e0205 */
[----:B------:R-:W-:Y:S01]  /*6920*/  IMAD R5, R171, c[0x0][0x2e0], RZ ;  /* 0x0000b800ab057a24 */ /* 0x000fe200078e02ff */
[----:B------:R-:W-:Y:S01]  /*6930*/  LDS.U16 R17, [R136+0xc0] ;  /* 0x0000c00088117984 */ /* 0x000fe20000000400 */
[----:B------:R-:W-:Y:S02]  /*6940*/  IMAD.IADD R3, R3, 0x1, R7 ;  /* 0x0000000103037824 */ /* 0x000fe400078e0207 */
[C---:B------:R-:W-:Y:S01]  /*6950*/  IMAD R5, R172.reuse, c[0x0][0x2e4], R5 ;  /* 0x0000b900ac057a24 */ /* 0x040fe200078e0205 */
[----:B------:R-:W-:Y:S01]  /*6960*/  LDS.U16 R19, [R117+0x100] ;  /* 0x0001000075137984 */ /* 0x000fe20000000400 */
[----:B------:R-:W-:-:S03]  /*6970*/  IMAD.WIDE.U32 R2, R172, c[0x0][0x2e0], R2 ;  /* 0x0000b800ac027a25 */ /* 0x000fc600078e0002 */
        /* <DEDUP_REMOVED lines=13> */
[----:B---3--:R-:W-:-:S04]  /*6a50*/  IADD3 R0, P1, R67, R2, RZ ;  /* 0x0000000243007210 */ /* 0x008fc80007f3e0ff */
[----:B------:R-:W-:Y:S02]  /*6a60*/  IADD3.X R5, R63, R5, R3, P1, !PT ;  /* 0x000000053f057210 */ /* 0x000fe40000ffe403 */
[----:B------:R-:W-:Y:S02]  /*6a70*/  IADD3 R2, P1, R124, UR10, RZ ;  /* 0x0000000a7c027c10 */ /* 0x000fe4000ff3e0ff */
[----:B------:R-:W-:Y:S02]  /*6a80*/  LEA R8, P2, R0, R9, 0x1 ;  /* 0x0000000900087211 */ /* 0x000fe400078408ff */
[----:B------:R-:W-:Y:S02]  /*6a90*/  LEA.HI.X.SX32 R3, R6, R65, 0x1, P1 ;  /* 0x0000004106037211 */ /* 0x000fe400008f0eff */
[----:B------:R-:W-:Y:S01]  /*6aa0*/  LEA.HI.X R9, R0, R4, R5, 0x1, P2 ;  /* 0x0000000400097211 */ /* 0x000fe200010f0c05 */
[----:B------:R-:W3:Y:S02]  /*6ab0*/  LDS R59, [0x420] ;  /* 0x00042000ff3b7984 */ /* 0x000ee40000000800 */
[----:B---3--:R-:W-:-:S02]  /*6ac0*/  ISETP.GE.AND P4, PT, R124, R59, PT ;  /* 0x0000003b7c00720c */ /* 0x008fc40003f86270 */
[-C--:B------:R-:W-:Y:S02]  /*6ad0*/  ISETP.GE.AND P3, PT, R153, R59.reuse, PT ;  /* 0x0000003b9900720c */ /* 0x080fe40003f66270 */
[-C--:B------:R-:W-:Y:S02]  /*6ae0*/  ISETP.GE.AND P2, PT, R152, R59.reuse, PT ;  /* 0x0000003b9800720c */ /* 0x080fe40003f46270 */
[-C--:B------:R-:W-:Y:S02]  /*6af0*/  ISETP.GE.AND P1, PT, R151, R59.reuse, PT ;  /* 0x0000003b9700720c */ /* 0x080fe40003f26270 */
[-C--:B------:R-:W-:Y:S02]  /*6b00*/  ISETP.GE.AND P5, PT, R150, R59.reuse, PT ;  /* 0x0000003b9600720c */ /* 0x080fe40003fa6270 */
[----:B------:R-:W-:-:S03]  /*6b10*/  ISETP.GE.AND P6, PT, R149, R59, PT ;  /* 0x0000003b9500720c */ /* 0x000fc60003fc6270 */
        /* <DEDUP_REMOVED lines=10> */
.L_x_5533:
[----:B------:R-:W-:Y:S05]  /*6bc0*/  BSYNC B0 ;  /* 0x0000000000007941 */ /* 0x000fea0003800000 */
.L_x_5532:
        /* <DEDUP_REMOVED lines=11> */
[----:B---3--:R-:W-:Y:S01]  /*6c80*/  PRMT R7, R25, 0x7632, R7 ;  /* 0x0000763219077816 */ /* 0x008fe20000000007 */
        /* <DEDUP_REMOVED lines=38> */
[----:B---3--:R-:W-:-:S02]  /*6ef0*/  PRMT R8, R29, 0x7632, R8 ;  /* 0x000076321d087816 */ /* 0x008fc40000000008 */
[----:B------:R-:W-:-:S03]  /*6f00*/  PRMT R9, R27, 0x7632, R9 ;  /* 0x000076321b097816 */ /* 0x000fc60000000009 */
[----:B------:R3:W-:Y:S04]  /*6f10*/  STS.U16 [R105+0x2], R7 ;  /* 0x0000020769007388 */ /* 0x0007e80000000400 */
[----:B------:R4:W-:Y:S04]  /*6f20*/  STS.U16 [R105+0xa], R8 ;  /* 0x00000a0869007388 */ /* 0x0009e80000000400 */
[----:B------:R5:W-:Y:S01]  /*6f30*/  STS.U16 [R105+0xc], R10 ;  /* 0x00000c0a69007388 */ /* 0x000be20000000400 */
[----:B---3--:R-:W-:Y:S02]  /*6f40*/  PRMT R7, R0, 0x7632, R7 ;  /* 0x0000763200077816 */ /* 0x008fe40000000007 */
[----:B------:R-:W-:Y:S01]  /*6f50*/  F2FP.BF16.PACK_AB R0, R38, R37 ;  /* 0x000000252600723e */ /* 0x000fe200000010ff */
[----:B------:R-:W-:Y:S01]  /*6f60*/  STS.U16 [R105], R25 ;  /* 0x0000001969007388 */ /* 0x000fe20000000400 */
[----:B----4-:R-:W-:Y:S01]  /*6f70*/  PRMT R8, R6, 0x7632, R8 ;  /* 0x0000763206087816 */ /* 0x010fe20000000008 */
[----:B------:R-:W-:Y:S01]  /*6f80*/  FADD.FTZ R37, R36, R37 ;  /* 0x0000002524257221 */ /* 0x000fe20000010000 */
[C---:B------:R-:W-:Y:S01]  /*6f90*/  PRMT R13, R0.reuse, 0x7610, R13 ;  /* 0x00007610000d7816 */ /* 0x040fe2000000000d */
[----:B------:R-:W-:Y:S01]  /*6fa0*/  STS.U16 [R105+0x4], R27 ;  /* 0x0000041b69007388 */ /* 0x000fe20000000400 */
[----:B------:R-:W-:Y:S01]  /*6fb0*/  PRMT R14, R0, 0x7632, R14 ;  /* 0x00007632000e7816 */ /* 0x000fe2000000000e */
[----:B------:R-:W-:Y:S01]  /*6fc0*/  FADD.FTZ R38, R37, R38 ;  /* 0x0000002625267221 */ /* 0x000fe20000010000 */
[----:B-----5:R-:W-:Y:S01]  /*6fd0*/  PRMT R10, R4, 0x7632, R10 ;  /* 0x00007632040a7816 */ /* 0x020fe2000000000a */
[----:B------:R-:W-:Y:S01]  /*6fe0*/  STS.U16 [R105+0x6], R9 ;  /* 0x0000060969007388 */ /* 0x000fe20000000400 */
[----:B------:R-:W-:Y:S01]  /*6ff0*/  MOV R0, UR11 ;  /* 0x0000000b00007c02 */ /* 0x000fe20008000f00 */
[----:B------:R-:W-:-:S02]  /*7000*/  FADD.FTZ R39, R38, R39 ;  /* 0x0000002726277221 */ /* 0x000fc40000010000 */
[----:B------:R-:W-:Y:S02]  /*7010*/  STS.U16 [R105+0x8], R29 ;  /* 0x0000081d69007388 */ /* 0x000fe40000000400 */
[----:B------:R-:W-:Y:S02]  /*7020*/  FADD.FTZ R164, R39, R40 ;  /* 0x0000002827a47221 */ /* 0x000fe40000010000 */
[----:B------:R3:W-:Y:S04]  /*7030*/  STS.U16 [R105+0xe], R7 ;  /* 0x00000e0769007388 */ /* 0x0007e80000000400 */
[----:B------:R-:W-:Y:S04]  /*7040*/  STS.U16 [R105+0x10], R11 ;  /* 0x0000100b69007388 */ /* 0x000fe80000000400 */
[----:B------:R-:W-:Y:S01]  /*7050*/  STS.U16 [R105+0x12], R12 ;  /* 0x0000120c69007388 */ /* 0x000fe20000000400 */
[----:B---3--:R-:W-:-:S03]  /*7060*/  IMAD R7, R169, c[0x0][0x2f8], RZ ;  /* 0x0000be00a9077a24 */ /* 0x008fc600078e02ff */
[----:B------:R-:W-:Y:S01]  /*7070*/  STS.U16 [R105+0x14], R6 ;  /* 0x0000140669007388 */ /* 0x000fe20000000400 */
[----:B------:R-:W-:-:S03]  /*7080*/  IMAD R7, R170, c[0x0][0x2fc], R7 ;  /* 0x0000bf00aa077a24 */ /* 0x000fc600078e0207 */
[----:B------:R-:W-:Y:S04]  /*7090*/  STS.U16 [R105+0x16], R8 ;  /* 0x0000160869007388 */ /* 0x000fe80000000400 */
[----:B------:R-:W-:Y:S04]  /*70a0*/  STS.U16 [R105+0x18], R13 ;  /* 0x0000180d69007388 */ /* 0x000fe80000000400 */
[----:B------:R-:W-:Y:S04]  /*70b0*/  STS.U16 [R105+0x1a], R14 ;  /* 0x00001a0e69007388 */ /* 0x000fe80000000400 */
[----:B------:R3:W-:Y:S04]  /*70c0*/  STS.U16 [R105+0x1c], R4 ;  /* 0x00001c0469007388 */ /* 0x0007e80000000400 */
[----:B------:R-:W-:Y:S01]  /*70d0*/  STS.U16 [R105+0x1e], R10 ;  /* 0x00001e0a69007388 */ /* 0x000fe20000000400 */
[----:B------:R-:W-:-:S06]  /*70e0*/  NOP ;  /* 0x0000000000007918 */ /* 0x000fcc0000000000 */
[----:B------:R-:W-:Y:S01]  /*70f0*/  LDS.U16 R139, [R139] ;  /* 0x000000008b8b7984 */ /* 0x000fe20000000400 */
[----:B---3--:R-:W-:-:S03]  /*7100*/  IMAD.WIDE.U32 R4, R170, c[0x0][0x2f8], RZ ;  /* 0x0000be00aa047a25 */ /* 0x008fc600078e00ff */
        /* <DEDUP_REMOVED lines=18> */
[----:B------:R-:W3:Y:S02]  /*7230*/  LDS R25, [0x420] ;  /* 0x00042000ff197984 */ /* 0x000ee40000000800 */
[----:B---3--:R-:W-:-:S02]  /*7240*/  ISETP.GE.AND P0, PT, R124, R25, PT ;  /* 0x000000197c00720c */ /* 0x008fc40003f06270 */
[----:B------:R-:W-:-:S04]  /*7250*/  IADD3 R124, P1, R124, -0x1e0, RZ ;  /* 0xfffffe207c7c7810 */ /* 0x000fc80007f3e0ff */
[----:B------:R-:W-:-:S07]  /*7260*/  IADD3.X R27, R65, -0x1, RZ, P1, !PT ;  /* 0xffffffff411b7810 */ /* 0x000fce0000ffe4ff */
        /* <DEDUP_REMOVED lines=10> */
.L_x_5535:
[----:B------:R-:W-:Y:S05]  /*7310*/  BSYNC B0 ;  /* 0x0000000000007941 */ /* 0x000fea0003800000 */
.L_x_5534:
[----:B------:R-:W-:Y:S01]  /*7320*/  IMAD.MOV.U32 R2, RZ, RZ, R4 ;  /* 0x000000ffff027224 */ /* 0x000fe200078e0004 */
[----:B------:R-:W-:Y:S01]  /*7330*/  LEA R0, P1, R124, c[0x0][0x340], 0x1 ;  /* 0x0000d0007c007a11 */ /* 0x000fe200078208ff */
[----:B------:R-:W-:Y:S01]  /*7340*/  IMAD.MOV.U32 R3, RZ, RZ, R29 ;  /* 0x000000ffff037224 */ /* 0x000fe200078e001d */
[-C--:B------:R-:W-:Y:S01]  /*7350*/  ISETP.GE.AND P3, PT, R154, R25.reuse, PT ;  /* 0x000000199a00720c */ /* 0x080fe20003f66270 */
[----:B------:R-:W-:Y:S01]  /*7360*/  IMAD R5, R171, c[0x0][0x300], RZ ;  /* 0x0000c000ab057a24 */ /* 0x000fe200078e02ff */
[----:B------:R-:W-:Y:S01]  /*7370*/  LEA.HI.X R4, R124, c[0x0][0x344], R27, 0x1, P1 ;  /* 0x0000d1007c047a11 */ /* 0x000fe200008f0c1b */
[----:B------:R-:W-:Y:S01]  /*7380*/  IMAD.WIDE.U32 R2, R172, c[0x0][0x300], R2 ;  /* 0x0000c000ac027a25 */ /* 0x000fe200078e0002 */
[-C--:B------:R-:W-:Y:S01]  /*7390*/  ISETP.GE.AND P4, PT, R153, R25.reuse, PT ;  /* 0x000000199900720c */ /* 0x080fe20003f86270 */
[----:B------:R-:W-:Y:S01]  /*73a0*/  UIADD3 UR22, UP0, UR22, -0x400, URZ ;  /* 0xfffffc0016167890 */ /* 0x000fe2000ff1e03f */
[-C--:B------:R-:W-:Y:S01]  /*73b0*/  ISETP.GE.AND P5, PT, R152, R25.reuse, PT ;  /* 0x000000199800720c */ /* 0x080fe20003fa6270 */
[----:B---3--:R-:W-:Y:S01]  /*73c0*/  IMAD R6, R172, c[0x0][0x304], R5 ;  /* 0x0000c100ac067a24 */ /* 0x008fe200078e0205 */
[----:B------:R-:W-:Y:S01]  /*73d0*/  IADD3 R5, P0, R67, R2, RZ ;  /* 0x0000000243057210 */ /* 0x000fe20007f1e0ff */
[----:B------:R-:W-:Y:S01]  /*73e0*/  UIADD3 UR18, UP1, UR18, -0x400, URZ ;  /* 0xfffffc0012127890 */ /* 0x000fe2000ff3e03f */
[-C--:B------:R-:W-:Y:S01]  /*73f0*/  ISETP.GE.AND P6, PT, R151, R25.reuse, PT ;  /* 0x000000199700720c */ /* 0x080fe20003fc6270 */
[----:B------:R-:W-:Y:S01]  /*7400*/  UIADD3 UR20, UP2, UR20, -0x400, URZ ;  /* 0xfffffc0014147890 */ /* 0x000fe2000ff5e03f */
[----:B------:R-:W-:Y:S01]  /*7410*/  IADD3.X R3, R63, R6, R3, P0, !PT ;  /* 0x000000063f037210 */ /* 0x000fe200007fe403 */
[----:B------:R-:W-:Y:S01]  /*7420*/  UIADD3.X UR23, UR23, -0x1, URZ, UP0, !UPT ;  /* 0xffffffff17177890 */ /* 0x000fe200087fe43f */
[----:B------:R-:W-:Y:S01]  /*7430*/  LEA R2, P0, R5, R0, 0x1 ;  /* 0x0000000005027211 */ /* 0x000fe200078008ff */
[----:B------:R-:W-:Y:S01]  /*7440*/  UIADD3.X UR19, UR19, -0x1, URZ, UP1, !UPT ;  /* 0xffffffff13137890 */ /* 0x000fe20008ffe43f */
[----:B------:R-:W-:Y:S01]  /*7450*/  ISETP.GE.AND P1, PT, R149, R25, PT ;  /* 0x000000199500720c */ /* 0x000fe20003f26270 */
[----:B------:R-:W-:Y:S01]  /*7460*/  UIADD3.X UR21, UR21, -0x1, URZ, UP2, !UPT ;  /* 0xffffffff15157890 */ /* 0x000fe200097fe43f */
[----:B------:R-:W-:-:S02]  /*7470*/  LEA.HI.X R3, R5, R4, R3, 0x1, P0 ;  /* 0x0000000405037211 */ /* 0x000fc400000f0c03 */
        /* <DEDUP_REMOVED lines=31> */
[----:B------:R-:W-:Y:S01]  /*7670*/  @!P0 CALL.REL.NOINC `(.L_x_5492) ;  /* 0x0000001000008944 */ /* 0x000fe20003c00000 */
[----:B------:R-:W-:Y:S05]  /*7680*/  BRA `(.L_x_5536) ;  /* 0xffff921000007947 */ /* 0x000fea000383ffff */
.L_x_5492:
[----:B------:R-:W-:Y:S02]  /*7690*/  ISETP.NE.U32.AND P0, PT, RZ, c[0x0][0x328], PT ;  /* 0x0000ca00ff007a0c */ /* 0x000fe40003f05070 */
[----:B------:R-:W-:Y:S02]  /*76a0*/  ISETP.NE.U32.AND P2, PT, RZ, c[0x0][0x348], PT ;  /* 0x0000d200ff007a0c */ /* 0x000fe40003f45070 */
[----:B------:R-:W-:-:S02]  /*76b0*/  ISETP.NE.AND.EX P1, PT, RZ, c[0x0][0x32c], PT, P0 ;  /* 0x0000cb00ff007a0c */ /* 0x000fc40003f25300 */
[----:B------:R-:W-:-:S11]  /*76c0*/  ISETP.NE.AND.EX P0, PT, RZ, c[0x0][0x34c], PT, P2 ;  /* 0x0000d300ff007a0c */ /* 0x000fd60003f05320 */
[----:B------:R-:W-:Y:S05]  /*76d0*/  @!P1 BRA `(.L_x_5537) ;  /* 0x0000014000009947 */ /* 0x000fea0003800000 */
[----:B------:R-:W4:Y:S01]  /*76e0*/  SHFL.DOWN P1, R0, R165, 0x1, 0x1f ;  /* 0x08201f00a5007f89 */ /* 0x000f220000020000 */
[----:B------:R-:W-:Y:S03]  /*76f0*/  BSSY B0, `(.L_x_5537) ;  /* 0x0000012000007945 */ /* 0x000fe60003800000 */
[----:B------:R-:W5:Y:S01]  /*7700*/  S2R R6, SR_LANEID ;  /* 0x0000000000067919 */ /* 0x000f620000000000 */
[----:B----4-:R-:W-:Y:S01]  /*7710*/  @P1 FADD R0, R0, R165 ;  /* 0x000000a500001221 */ /* 0x010fe20000000000 */
[----:B-----5:R-:W-:-:S04]  /*7720*/  ISETP.NE.AND P2, PT, R6, RZ, PT ;  /* 0x000000ff0600720c */ /* 0x020fc80003f45270 */
[----:B---3--:R-:W3:Y:S04]  /*7730*/  SHFL.DOWN P1, R3, R0, 0x2, 0x1f ;  /* 0x08401f0000037f89 */ /* 0x008ee80000020000 */
        /* <DEDUP_REMOVED lines=13> */
.L_x_5538:
[----:B---3--:R-:W-:Y:S05]  /*7810*/  BSYNC B0 ;  /* 0x0000000000007941 */ /* 0x008fea0003800000 */
.L_x_5537:
[----:B------:R-:W-:Y:S01]  /*7820*/  BSSY B0, `(.L_x_5539) ;  /* 0x0000018000007945 */ /* 0x000fe20003800000 */
[----:B------:R-:W-:Y:S05]  /*7830*/  @!P0 BRA `(.L_x_5540) ;  /* 0x0000015000008947 */ /* 0x000fea0003800000 */
[----:B------:R-:W-:Y:S06]  /*7840*/  BAR.SYNC.DEFER_BLOCKING 0x0 ;  /* 0x0000000000007b1d */ /* 0x000fec0000010000 */
[----:B---3--:R-:W3:Y:S04]  /*7850*/  SHFL.DOWN P0, R3, R164, 0x1, 0x1f ;  /* 0x08201f00a4037f89 */ /* 0x008ee80000000000 */
[----:B------:R-:W4:Y:S04]  /*7860*/  S2R R4, SR_LANEID ;  /* 0x0000000000047919 */ /* 0x000f280000000000 */
[----:B------:R-:W5:Y:S01]  /*7870*/  S2R R9, SR_TID.X ;  /* 0x0000000000097919 */ /* 0x000f620000002100 */
        /* <DEDUP_REMOVED lines=10> */
[----:B-----5:R-:W-:-:S04]  /*7920*/  ISETP.NE.AND P0, PT, R9, RZ, PT ;  /* 0x000000ff0900720c */ /* 0x020fc80003f05270 */
[----:B------:R3:W-:Y:S04]  /*7930*/  @!P1 STS [0x18c4], R7 ;  /* 0x0018c407ff009388 */ /* 0x0007e80000000800 */
[----:B------:R-:W-:Y:S06]  /*7940*/  BAR.SYNC.DEFER_BLOCKING 0x0 ;  /* 0x0000000000007b1d */ /* 0x000fec0000010000 */
[----:B------:R-:W-:Y:S05]  /*7950*/  @P0 BRA `(.L_x_5541) ;  /* 0x0000004000000947 */ /* 0x000fea0003800000 */
[----:B---3--:R3:W-:Y:S01]  /*7960*/  RED.E.ADD.F32.FTZ.RN.STRONG.GPU [R122.64], R7 ;  /* 0x000000077a00798e */ /* 0x0087e2000c10e790 */
[----:B------:R-:W-:Y:S01]  /*7970*/  HFMA2.MMA R9, -RZ, RZ, 0, 0 ;  /* 0x00000000ff097435 */ /* 0x000fe200000001ff */
[----:B------:R-:W-:Y:S05]  /*7980*/  BRA `(.L_x_5541) ;  /* 0x0000001000007947 */ /* 0x000fea0003800000 */
.L_x_5540:
[----:B---3--:R-:W3:Y:S02]  /*7990*/  S2R R9, SR_TID.X ;  /* 0x0000000000097919 */ /* 0x008ee40000002100 */
.L_x_5541:
[----:B---3--:R-:W-:Y:S05]  /*79a0*/  BSYNC B0 ;  /* 0x0000000000007941 */ /* 0x008fea0003800000 */
.L_x_5539:
[----:B------:R-:W-:-:S13]  /*79b0*/  ISETP.GE.AND P0, PT, R9, c[0x0][0x16c], PT ;  /* 0x00005b0009007a0c */ /* 0x000fda0003f06270 */
[----:B------:R-:W-:Y:S05]  /*79c0*/  @P0 EXIT ;  /* 0x000000000000094d */ /* 0x000fea0003800000 */
[----:B------:R-:W-:Y:S02]  /*79d0*/  IMAD R171, R171, c[0x0][0x288], RZ ;  /* 0x0000a200abab7a24 */ /* 0x000fe400078e02ff */
[----:B------:R-:W-:-:S04]  /*79e0*/  IMAD.WIDE.U32 R2, R172, c[0x0][0x288], RZ ;  /* 0x0000a200ac027a25 */ /* 0x000fc800078e00ff */
[----:B0-----:R-:W-:-:S04]  /*79f0*/  IMAD R13, R172, c[0x0][0x28c], R171 ;  /* 0x0000a300ac0d7a24 */ /* 0x001fc800078e02ab */
[----:B------:R-:W-:Y:S02]  /*7a00*/  IMAD.IADD R13, R3, 0x1, R13 ;  /* 0x00000001030d7824 */ /* 0x000fe400078e020d */
.L_x_5542:
[----:B0-----:R0:W3:Y:S01]  /*7a10*/  LDS R11, [R9.X4+0x2b78] ;  /* 0x002b7800090b7984 */ /* 0x0010e20000004800 */
[----:B------:R-:W-:Y:S01]  /*7a20*/  SHF.R.S32.HI R0, RZ, 0x1f, R9 ;  /* 0x0000001fff007819 */ /* 0x000fe20000011409 */
[----:B------:R-:W-:Y:S01]  /*7a30*/  IMAD.MOV.U32 R4, RZ, RZ, R2 ;  /* 0x000000ffff047224 */ /* 0x000fe200078e0002 */
[----:B------:R-:W-:Y:S01]  /*7a40*/  YIELD ;  /* 0x0000000000007946 */ /* 0x000fe20003800000 */
[----:B------:R-:W-:Y:S02]  /*7a50*/  IMAD.MOV.U32 R5, RZ, RZ, R13 ;  /* 0x000000ffff057224 */ /* 0x000fe400078e000d */
        /* <DEDUP_REMOVED lines=8> */
[----:B---3--:R0:W-:Y:S10]  /*7ae0*/  RED.E.ADD.F32.FTZ.RN.STRONG.GPU [R6.64], R11 ;  /* 0x0000000b0600798e */ /* 0x0081f4000c10e790 */
[----:B------:R-:W-:Y:S05]  /*7af0*/  @!P0 BRA `(.L_x_5542) ;  /* 0xffffff1000008947 */ /* 0x000fea000383ffff */
[----:B------:R-:W-:Y:S05]  /*7b00*/  EXIT ;  /* 0x000000000000794d */ /* 0x000fea0003800000 */
.L_x_5543:
        /* <DEDUP_REMOVED lines=15> */
.L_x_9080:


//--------------------- .text._Z25selective_scan_bwd_kernelI32Selective_Scan_bwd_kernel_traitsILi32ELi16ELb0ELb1ELb1ELb0ELb1EN3c108BFloat16EfEEv12SSMParamsBwd --------------------------
	.section	.text._Z25selective_scan_bwd_kernelI32Selective_Scan_bwd_kernel_traitsILi32ELi16ELb0ELb1ELb1ELb0ELb1EN3c108BFloat16EfEEv12SSMParamsBwd,"ax",@progbits
	.sectioninfo	@"SHI_REGISTERS=254"
	.align	128
        .global         _Z25selective_scan_bwd_kernelI32Selective_Scan_bwd_kernel_traitsILi32ELi16ELb0ELb1ELb1ELb0ELb1EN3c108BFloat16EfEEv12SSMParamsBwd
        .type           _Z25selective_scan_bwd_kernelI32Selective_Scan_bwd_kernel_traitsILi32ELi16ELb0ELb1ELb1ELb0ELb1EN3c108BFloat16EfEEv12SSMParamsBwd,@function
        .size           _Z25selective_scan_bwd_kernelI32Selective_Scan_bwd_kernel_traitsILi32ELi16ELb0ELb1ELb1ELb0ELb1EN3c108BFloat16EfEEv12SSMParamsBwd,(.L_x_9081 - _Z25selective_scan_bwd_kernelI32Selective_Scan_bwd_kernel_traitsILi32ELi16ELb0ELb1ELb1ELb0ELb1EN3c108BFloat16EfEEv12SSMParamsBwd)
        .other          _Z25selective_scan_bwd_kernelI32Selective_Scan_bwd_kernel_traitsILi32ELi16ELb0ELb1ELb1ELb0ELb1EN3c108BFloat16EfEEv12SSMParamsBwd,@"STO_CUDA_ENTRY STV_DEFAULT"
_Z25selective_scan_bwd_kernelI32Selective_Scan_bwd_kernel_traitsILi32ELi16ELb0ELb1ELb1ELb0ELb1EN3c108BFloat16EfEEv12SSMParamsBwd:
.text._Z25selective_scan_bwd_kernelI32Selective_Scan_bwd_kernel_traitsILi32ELi16ELb0ELb1ELb1ELb0ELb1EN3c108BFloat16EfEEv12SSMParamsBwd:
        /* <DEDUP_REMOVED lines=21> */
[----:B------:R-:W-:Y:S01]  /*0150*/  IMAD.U32 R2, RZ, RZ, UR4 ;  /* 0x00000004ff027e24 */ /* 0x000fe2000f8e00ff */
[----:B------:R-:W-:Y:S01]  /*0160*/  ULDC.64 UR28, c[0x0][0x278] ;  /* 0x00009e00001c7ab9 */ /* 0x000fe20000000a00 */
[----:B------:R-:W-:Y:S01]  /*0170*/  IMAD.U32 R4, RZ, RZ, UR6 ;  /* 0x00000006ff047e24 */ /* 0x000fe2000f8e00ff */
[----:B------:R-:W-:Y:S01]  /*0180*/  ULDC.64 UR34, c[0x0][0x248] ;  /* 0x0000920000227ab9 */ /* 0x000fe20000000a00 */
[----:B------:R-:W-:Y:S01]  /*0190*/  IMAD.U32 R3, RZ, RZ, UR5 ;  /* 0x00000005ff037e24 */ /* 0x000fe2000f8e00ff */
[----:B------:R-:W0:Y:S01]  /*01a0*/  I2F.RP R0, R9 ;  /* 0x0000000900007306 */ /* 0x000e220000209400 */
[----:B------:R-:W-:Y:S01]  /*01b0*/  IMAD.U32 R5, RZ, RZ, UR7 ;  /* 0x00000007ff057e24 */ /* 0x000fe2000f8e00ff */
[----:B-1----:R-:W-:-:S02]  /*01c0*/  USHF.R.S32.HI UR38, URZ, 0x1f, UR37 ;  /* 0x0000001f3f267899 */ /* 0x002fc40008011425 */
[----:B------:R1:W2:Y:S01]  /*01d0*/  @P3 LDG.E R6, [R2.64] ;  /* 0x0000002002063981 */ /* 0x0002a2000c1e1900 */
[----:B------:R-:W-:Y:S02]  /*01e0*/  UISETP.NE.U32.AND UP1, UPT, URZ, UR26, UPT ;  /* 0x0000001a3f00728c */ /* 0x000fe4000bf25070 */
[----:B------:R-:W-:Y:S01]  /*01f0*/  ULDC.64 UR4, c[0x0][0x260] ;  /* 0x0000980000047ab9 */ /* 0x000fe20000000a00 */
[----:B------:R3:W4:Y:S01]  /*0200*/  @P4 LDG.E R7, [R4.64] ;  /* 0x0000002004074981 */ /* 0x000722000c1e1900 */
[----:B------:R-:W-:Y:S01]  /*0210*/  ULDC.64 UR6, c[0x0][0x1d0] ;  /* 0x0000740000067ab9 */ /* 0x000fe20000000a00 */
[----:B------:R-:W-:Y:S01]  /*0220*/  IMAD.MOV.U32 R184, RZ, RZ, RZ ;  /* 0x000000ffffb87224 */ /* 0x000fe200078e00ff */
[----:B------:R-:W-:Y:S01]  /*0230*/  UISETP.NE.U32.AND UP0, UPT, URZ, UR4, UPT ;  /* 0x000000043f00728c */ /* 0x000fe2000bf05070 */
[----:B------:R-:W-:Y:S01]  /*0240*/  IMAD.MOV.U32 R183, RZ, RZ, RZ ;  /* 0x000000ffffb77224 */ /* 0x000fe200078e00ff */
[----:B------:R-:W-:Y:S01]  /*0250*/  UIMAD UR4, UR38, UR6, URZ ;  /* 0x00000006260472a4 */ /* 0x000fe2000f8e023f */
[----:B-1----:R-:W-:Y:S01]  /*0260*/  IMAD.MOV.U32 R2, RZ, RZ, RZ ;  /* 0x000000ffff027224 */ /* 0x002fe200078e00ff */
[----:B------:R-:W-:Y:S01]  /*0270*/  UISETP.NE.AND.EX UP1, UPT, URZ, UR27, UPT, UP1 ;  /* 0x0000001b3f00728c */ /* 0x000fe2000bf25310 */
[----:B0-----:R-:W0:Y:S01]  /*0280*/  MUFU.RCP R0, R0 ;  /* 0x0000000000007308 */ /* 0x001e220000001000 */
[----:B------:R-:W-:-:S02]  /*0290*/  UISETP.NE.U32.AND UP2, UPT, URZ, UR30, UPT ;  /* 0x0000001e3f00728c */ /* 0x000fc4000bf45070 */
[----:B------:R-:W-:Y:S02]  /*02a0*/  UIMAD.WIDE.U32 UR20, UR37, UR6, URZ ;  /* 0x00000006251472a5 */ /* 0x000fe4000f8e003f */
[----:B------:R-:W-:Y:S02]  /*02b0*/  UIMAD UR22, UR37, UR7, UR4 ;  /* 0x00000007251672a4 */ /* 0x000fe4000f8e0204 */
[----:B------:R-:W-:Y:S02]  /*02c0*/  UISETP.NE.AND.EX UP0, UPT, URZ, UR5, UPT, UP0 ;  /* 0x000000053f00728c */ /* 0x000fe4000bf05300 */
[----:B------:R-:W-:Y:S02]  /*02d0*/  ULDC.64 UR6, c[0x0][0x190] ;  /* 0x0000640000067ab9 */ /* 0x000fe40000000a00 */
[----:B------:R-:W-:Y:S02]  /*02e0*/  UISETP.NE.AND.EX UP2, UPT, URZ, UR31, UPT, UP2 ;  /* 0x0000001f3f00728c */ /* 0x000fe4000bf45320 */
[----:B------:R-:W-:-:S02]  /*02f0*/  UIMAD UR5, UR38, UR8, URZ ;  /* 0x00000008260572a4 */ /* 0x000fc4000f8e023f */
[----:B------:R-:W-:Y:S01]  /*0300*/  UIMAD UR4, UR38, UR28, URZ ;  /* 0x0000001c260472a4 */ /* 0x000fe2000f8e023f */
[----:B0-----:R-:W-:Y:S01]  /*0310*/  IADD3 R0, R0, 0xffffffe, RZ ;  /* 0x0ffffffe00007810 */ /* 0x001fe20007ffe0ff */
[----:B------:R-:W-:Y:S02]  /*0320*/  UIMAD UR15, UR38, UR6, URZ ;  /* 0x00000006260f72a4 */ /* 0x000fe4000f8e023f */
[----:B------:R-:W-:Y:S01]  /*0330*/  UIMAD.WIDE.U32 UR18, UR37, UR8, URZ ;  /* 0x00000008251272a5 */ /* 0x000fe2000f8e003f */
[----:B------:R-:W0:Y:S01]  /*0340*/  F2I.FTZ.U32.TRUNC.NTZ R3, R0 ;  /* 0x0000000000037305 */ /* 0x000e22000021f000 */
[----:B------:R-:W-:Y:S02]  /*0350*/  UIMAD UR24, UR37, UR9, UR5 ;  /* 0x00000009251872a4 */ /* 0x000fe4000f8e0205 */
[----:B------:R-:W-:Y:S02]  /*0360*/  UIMAD UR29, UR37, UR29, UR4 ;  /* 0x0000001d251d72a4 */ /* 0x000fe4000f8e0204 */
[----:B------:R-:W-:-:S02]  /*0370*/  UMOV UR8, URZ ;  /* 0x0000003f00087c82 */ /* 0x000fc40008000000 */
[----:B------:R-:W-:Y:S02]  /*0380*/  UIMAD.WIDE.U32 UR4, UR37, UR6, URZ ;  /* 0x00000006250472a5 */ /* 0x000fe4000f8e003f */
[----:B------:R-:W-:Y:S02]  /*0390*/  UIMAD UR15, UR37, UR7, UR15 ;  /* 0x00000007250f72a4 */ /* 0x000fe4000f8e020f */
[----:B------:R-:W-:Y:S02]  /*03a0*/  @UP1 ULEA UR8, UP3, UR16, UR26, 0x2 ;  /* 0x0000001a10081291 */ /* 0x000fe4000f86103f */
[----:B------:R-:W-:Y:S02]  /*03b0*/  ULDC.64 UR6, c[0x0][0x1b0] ;  /* 0x00006c0000067ab9 */ /* 0x000fe40000000a00 */
[----:B------:R-:W-:Y:S01]  /*03c0*/  UIMAD UR14, UR38, UR6, URZ ;  /* 0x00000006260e72a4 */ /* 0x000fe2000f8e023f */
[----:B0-----:R-:W-:Y:S01]  /*03d0*/  IMAD.MOV R0, RZ, RZ, -R3 ;  /* 0x000000ffff007224 */ /* 0x001fe200078e0a03 */
[----:B------:R-:W-:-:S02]  /*03e0*/  UIMAD.WIDE.U32 UR10, UR37, UR6, URZ ;  /* 0x00000006250a72a5 */ /* 0x000fc4000f8e003f */
[----:B------:R-:W-:Y:S01]  /*03f0*/  UMOV UR9, URZ ;  /* 0x0000003f00097c82 */ /* 0x000fe20008000000 */
[----:B---3--:R-:W-:Y:S01]  /*0400*/  IMAD R5, R0, R9, RZ ;  /* 0x0000000900057224 */ /* 0x008fe200078e02ff */
[----:B------:R-:W-:Y:S01]  /*0410*/  IABS R0, UR16 ;  /* 0x0000001000007c13 */ /* 0x000fe20008000000 */
[----:B------:R-:W-:Y:S01]  /*0420*/  @UP1 ULEA.HI.X UR9, UR16, UR27, UR17, 0x2, UP3 ;  /* 0x0000001b10091291 */ /* 0x000fe200098f1411 */
[----:B------:R-:W-:Y:S01]  /*0430*/  IMAD.U32 R4, RZ, RZ, UR10 ;  /* 0x0000000aff047e24 */ /* 0x000fe2000f8e00ff */
[----:B------:R-:W-:Y:S01]  /*0440*/  UMOV UR6, URZ ;  /* 0x0000003f00067c82 */ /* 0x000fe20008000000 */
[----:B------:R-:W-:Y:S01]  /*0450*/  IMAD.HI.U32 R2, R3, R5, R2 ;  /* 0x0000000503027227 */ /* 0x000fe200078e0002 */
[----:B------:R-:W-:Y:S02]  /*0460*/  @UP2 ULEA UR6, UP1, UR16, UR30, 0x2 ;  /* 0x0000001e10062291 */ /* 0x000fe4000f82103f */
[----:B------:R-:W-:Y:S01]  /*0470*/  UIMAD UR14, UR37, UR7, UR14 ;  /* 0x00000007250e72a4 */ /* 0x000fe2000f8e020e */
[----:B------:R-:W-:Y:S01]  /*0480*/  IMAD.U32 R3, RZ, RZ, UR5 ;  /* 0x00000005ff037e24 */ /* 0x000fe2000f8e00ff */
[----:B------:R-:W-:Y:S01]  /*0490*/  UIADD3 UR21, UR21, UR22, URZ ;  /* 0x0000001615157290 */ /* 0x000fe2000fffe03f */
[----:B------:R-:W-:Y:S01]  /*04a0*/  IMAD.HI.U32 R186, R2, R0, RZ ;  /* 0x0000000002ba7227 */ /* 0x000fe200078e00ff */
[----:B------:R-:W-:-:S02]  /*04b0*/  UMOV UR7, URZ ;  /* 0x0000003f00077c82 */ /* 0x000fc40008000000 */
[----:B------:R-:W-:Y:S01]  /*04c0*/  @UP2 ULEA.HI.X UR7, UR16, UR31, UR17, 0x2, UP1 ;  /* 0x0000001f10072291 */ /* 0x000fe200088f1411 */
[----:B------:R-:W-:Y:S01]  /*04d0*/  IMAD.MOV R2, RZ, RZ, -R186 ;  /* 0x000000ffff027224 */ /* 0x000fe200078e0aba */
[----:B------:R-:W-:Y:S01]  /*04e0*/  ULDC.64 UR26, c[0x0][0x1d8] ;  /* 0x00007600001a7ab9 */ /* 0x000fe20000000a00 */
[----:B------:R-:W-:Y:S01]  /*04f0*/  IMAD.U32 R5, RZ, RZ, UR11 ;  /* 0x0000000bff057e24 */ /* 0x000fe2000f8e00ff */
[----:B------:R-:W-:Y:S01]  /*0500*/  ULDC.64 UR30, c[0x0][0x1e8] ;  /* 0x00007a00001e7ab9 */ /* 0x000fe20000000a00 */
[C---:B------:R-:W-:Y:S01]  /*0510*/  IMAD R0, R9.reuse, R2, R0 ;  /* 0x0000000209007224 */ /* 0x040fe200078e0200 */
[----:B------:R-:W-:Y:S01]  /*0520*/  UIMAD UR22, UR17, UR30, URZ ;  /* 0x0000001e111672a4 */ /* 0x000fe2000f8e023f */
[----:B------:R-:W-:Y:S01]  /*0530*/  IMAD.U32 R2, RZ, RZ, UR4 ;  /* 0x00000004ff027e24 */ /* 0x000fe2000f8e00ff */
[----:B------:R-:W-:Y:S02]  /*0540*/  UIMAD UR23, UR17, UR26, URZ ;  /* 0x0000001a111772a4 */ /* 0x000fe4000f8e023f */
[----:B------:R-:W-:Y:S01]  /*0550*/  UIMAD.WIDE.U32 UR20, UR16, UR26, UR20 ;  /* 0x0000001a101472a5 */ /* 0x000fe2000f8e0014 */
[----:B------:R-:W-:Y:S01]  /*0560*/  ISETP.GT.U32.AND P1, PT, R9, R0, PT ;  /* 0x000000000900720c */ /* 0x000fe20003f24070 */
[----:B------:R-:W-:-:S02]  /*0570*/  UIMAD.WIDE.U32 UR12, UR37, UR28, URZ ;  /* 0x0000001c250c72a5 */ /* 0x000fc4000f8e003f */
[----:B------:R-:W-:Y:S02]  /*0580*/  ULDC UR26, c[0x0][0x174] ;  /* 0x00005d00001a7ab9 */ /* 0x000fe40000000800 */
[----:B------:R-:W-:Y:S02]  /*0590*/  UIADD3 UR19, UR19, UR24, URZ ;  /* 0x0000001813137290 */ /* 0x000fe4000fffe03f */
[----:B------:R-:W-:Y:S02]  /*05a0*/  UIMAD UR28, UR16, UR31, UR22 ;  /* 0x0000001f101c72a4 */ /* 0x000fe4000f8e0216 */
[----:B------:R-:W-:Y:S02]  /*05b0*/  ULEA UR31, UR26, 0xfffffe00, 0x9 ;  /* 0xfffffe001a1f7891 */ /* 0x000fe4000f8e483f */
[----:B------:R-:W-:Y:S02]  /*05c0*/  UIMAD.WIDE.U32 UR18, UR16, UR30, UR18 ;  /* 0x0000001e101272a5 */ /* 0x000fe4000f8e0012 */
[----:B------:R-:W-:Y:S01]  /*05d0*/  UIMAD UR27, UR16, UR27, UR23 ;  /* 0x0000001b101b72a4 */ /* 0x000fe2000f8e0217 */
[----:B------:R-:W-:Y:S01]  /*05e0*/  @!P1 IMAD.IADD R0, R0, 0x1, -R9 ;  /* 0x0000000100009824 */ /* 0x000fe200078e0a09 */
[----:B------:R-:W-:Y:S01]  /*05f0*/  USHF.R.S32.HI UR30, URZ, 0x1f, UR31 ;  /* 0x0000001f3f1e7899 */ /* 0x000fe2000801141f */
[----:B------:R-:W-:Y:S01]  /*0600*/  @!P1 IADD3 R186, R186, 0x1, RZ ;  /* 0x00000001baba9810 */ /* 0x000fe20007ffe0ff */
[----:B------:R-:W-:Y:S01]  /*0610*/  UIADD3 UR20, UP1, UR31, UR20, URZ ;  /* 0x000000141f147290 */ /* 0x000fe2000ff3e03f */
[----:B------:R-:W-:Y:S01]  /*0620*/  ISETP.NE.AND P1, PT, RZ, c[0x0][0x178], PT ;  /* 0x00005e00ff007a0c */ /* 0x000fe20003f25270 */
[----:B------:R-:W-:Y:S01]  /*0630*/  ULDC.64 UR24, c[0x0][0x240] ;  /* 0x0000900000187ab9 */ /* 0x000fe20000000a00 */
[----:B------:R-:W-:Y:S01]  /*0640*/  ISETP.GE.U32.AND P0, PT, R0, R9, PT ;  /* 0x000000090000720c */ /* 0x000fe20003f06070 */
[----:B------:R-:W-:-:S02]  /*0650*/  UIADD3.X UR21, UR30, UR21, UR27, UP1, !UPT ;  /* 0x000000151e157290 */ /* 0x000fc40008ffe41b */
[----:B------:R-:W-:Y:S02]  /*0660*/  ULEA UR24, UP1, UR20, UR24, 0x1 ;  /* 0x0000001814187291 */ /* 0x000fe4000f82083f */
[----:B------:R-:W-:Y:S02]  /*0670*/  UIADD3 UR13, UR13, UR29, URZ ;  /* 0x0000001d0d0d7290 */ /* 0x000fe4000fffe03f */
[----:B------:R-:W-:Y:S02]  /*0680*/  ULEA.HI.X UR25, UR20, UR25, UR21, 0x1, UP1 ;  /* 0x0000001914197291 */ /* 0x000fe400088f0c15 */
[----:B------:R-:W-:Y:S02]  /*0690*/  UIADD3 UR27, UP1, UR31, UR18, URZ ;  /* 0x000000121f1b7290 */ /* 0x000fe4000ff3e03f */
[----:B------:R-:W-:Y:S02]  /*06a0*/  ULDC UR21, c[0x0][0x178] ;  /* 0x00005e0000157ab9 */ /* 0x000fe40000000800 */
[----:B------:R-:W-:Y:S01]  /*06b0*/  ULOP3.LUT UR18, UR16, UR21, URZ, 0x3c, !UPT ;  /* 0x0000001510127292 */ /* 0x000fe2000f8e3c3f */
[----:B------:R-:W-:Y:S01]  /*06c0*/  @P0 IADD3 R186, R186, 0x1, RZ ;  /* 0x00000001baba0810 */ /* 0x000fe20007ffe0ff */
[----:B------:R-:W-:-:S02]  /*06d0*/  ULDC.64 UR22, c[0x0][0x280] ;  /* 0x0000a00000167ab9 */ /* 0x000fc40000000a00 */
[----:B------:R-:W-:Y:S02]  /*06e0*/  UIADD3.X UR20, UR30, UR19, UR28, UP1, !UPT ;  /* 0x000000131e147290 */ /* 0x000fe40008ffe41c */
[----:B------:R-:W-:Y:S01]  /*06f0*/  ISETP.LE.AND P2, PT, RZ, UR18, PT ;  /* 0x00000012ff007c0c */ /* 0x000fe2000bf43270 */
[----:B------:R-:W-:Y:S02]  /*0700*/  UIMAD UR29, UR17, UR22, URZ ;  /* 0x00000016111d72a4 */ /* 0x000fe4000f8e023f */
[----:B------:R-:W-:Y:S02]  /*0710*/  ULEA UR19, UP1, UR27, UR34, 0x1 ;  /* 0x000000221b137291 */ /* 0x000fe4000f82083f */
[----:B------:R-:W-:Y:S02]  /*0720*/  UIMAD.WIDE.U32 UR12, UR16, UR22, UR12 ;  /* 0x00000016100c72a5 */ /* 0x000fe4000f8e000c */
[----:B------:R-:W-:Y:S02]  /*0730*/  UIMAD UR23, UR16, UR23, UR29 ;  /* 0x00000017101772a4 */ /* 0x000fe4000f8e021d */
[----:B------:R-:W-:-:S02]  /*0740*/  ULEA.HI.X UR27, UR27, UR35, UR20, 0x1, UP1 ;  /* 0x000000231b1b7291 */ /* 0x000fc400088f0c14 */
[----:B------:R-:W-:Y:S02]  /*0750*/  UIADD3 UR29, UP1, UR31, UR12, URZ ;  /* 0x0000000c1f1d7290 */ /* 0x000fe4000ff3e03f */
[----:B------:R-:W-:Y:S01]  /*0760*/  @!P2 IMAD.MOV R186, RZ, RZ, -R186 ;  /* 0x000000ffffbaa224 */ /* 0x000fe200078e0aba */
[----:B------:R-:W-:Y:S01]  /*0770*/  @!P1 LOP3.LUT R186, RZ, c[0x0][0x178], RZ, 0x33, !PT ;  /* 0x00005e00ffba9a12 */ /* 0x000fe200078e33ff */
[----:B------:R-:W-:Y:S02]  /*0780*/  UIADD3 UR15, UR5, UR15, URZ ;  /* 0x0000000f050f7290 */ /* 0x000fe4000fffe03f */
[----:B------:R-:W-:Y:S01]  /*0790*/  ULDC.64 UR20, c[0x0][0x308] ;  /* 0x0000c20000147ab9 */ /* 0x000fe20000000a00 */
[----:B------:R-:W-:Y:S01]  /*07a0*/  SHF.R.S32.HI R185, RZ, 0x1f, R186 ;  /* 0x0000001fffb97819 */ /* 0x000fe200000114ba */
[----:B------:R-:W-:Y:S02]  /*07b0*/  UIADD3.X UR12, UR30, UR13, UR23, UP1, !UPT ;  /* 0x0000000d1e0c7290 */ /* 0x000fe40008ffe417 */
[----:B------:R-:W-:Y:S01]  /*07c0*/  UIADD3 UR14, UR11, UR14, URZ ;  /* 0x0000000e0b0e7290 */ /* 0x000fe2000fffe03f */
[----:B------:R-:W-:Y:S01]  /*07d0*/  IMAD.U32 R3, RZ, RZ, UR15 ;  /* 0x0000000fff037e24 */ /* 0x000fe2000f8e00ff */
[----:B------:R-:W-:Y:S01]  /*07e0*/  ULEA UR28, UP1, UR29, UR20, 0x1 ;  /* 0x000000141d1c7291 */ /* 0x000fe2000f82083f */
[----:B------:R-:W-:Y:S01]  /*07f0*/  IMAD R9, R185, c[0x0][0x1a8], RZ ;  /* 0x00006a00b9097a24 */ /* 0x000fe200078e02ff */
[----:B------:R-:W-:Y:S01]  /*0800*/  ULDC.64 UR10, c[0x0][0x260] ;  /* 0x00009800000a7ab9 */ /* 0x000fe20000000a00 */
[----:B------:R-:W-:Y:S01]  /*0810*/  IMAD.WIDE.U32 R2, R186, c[0x0][0x1a8], R2 ;  /* 0x00006a00ba027a25 */ /* 0x000fe200078e0002 */
[----:B------:R-:W-:-:S02]  /*0820*/  ULEA.HI.X UR29, UR29, UR21, UR12, 0x1, UP1 ;  /* 0x000000151d1d7291 */ /* 0x000fc400088f0c0c */
[----:B------:R-:W-:Y:S01]  /*0830*/  UISETP.GE.AND UP1, UPT, UR26, 0x1, UPT ;  /* 0x000000011a00788c */ /* 0x000fe2000bf26270 */
[----:B------:R-:W-:Y:S01]  /*0840*/  IMAD.U32 R5, RZ, RZ, UR14 ;  /* 0x0000000eff057e24 */ /* 0x000fe2000f8e00ff */
[----:B------:R-:W-:Y:S01]  /*0850*/  ULDC UR12, c[0x0][0x164] ;  /* 0x00005900000c7ab9 */ /* 0x000fe20000000800 */
[----:B------:R-:W-:Y:S01]  /*0860*/  IMAD R11, R185, c[0x0][0x1c8], RZ ;  /* 0x00007200b90b7a24 */ /* 0x000fe200078e02ff */
[----:B------:R-:W-:Y:S01]  /*0870*/  @UP0 UIMAD UR12, UR37, UR12, UR16 ;  /* 0x0000000c250c02a4 */ /* 0x000fe2000f8e0210 */
[----:B------:R-:W-:Y:S01]  /*0880*/  IMAD R9, R186, c[0x0][0x1ac], R9 ;  /* 0x00006b00ba097a24 */ /* 0x000fe200078e0209 */
[----:B------:R-:W-:Y:S01]  /*0890*/  IADD3 R180, P0, R2, UR31, RZ ;  /* 0x0000001f02b47c10 */ /* 0x000fe2000ff1e0ff */
[C---:B------:R-:W-:Y:S01]  /*08a0*/  IMAD.WIDE.U32 R4, R186.reuse, c[0x0][0x1c8], R4 ;  /* 0x00007200ba047a25 */ /* 0x040fe200078e0004 */
[----:B------:R-:W-:Y:S02]  /*08b0*/  @UP0 UIMAD UR12, UR12, UR26, URZ ;  /* 0x0000001a0c0c02a4 */ /* 0x000fe4000f8e023f */
[----:B------:R-:W-:Y:S01]  /*08c0*/  ULDC UR14, c[0x0][0x16c] ;  /* 0x00005b00000e7ab9 */ /* 0x000fe20000000800 */
[----:B------:R-:W-:Y:S01]  /*08d0*/  IMAD R11, R186, c[0x0][0x1cc], R11 ;  /* 0x00007300ba0b7a24 */ /* 0x000fe200078e020b */
[----:B------:R-:W-:Y:S01]  /*08e0*/  @UP0 UIMAD UR12, UR12, UR14, URZ ;  /* 0x0000000e0c0c02a4 */ /* 0x000fe2000f8e023f */
[----:B------:R-:W-:Y:S01]  /*08f0*/  IMAD.IADD R9, R3, 0x1, R9 ;  /* 0x0000000103097824 */ /* 0x000fe200078e0209 */
[----:B------:R-:W-:Y:S01]  /*0900*/  @UP0 UMOV UR13, 0x8 ;  /* 0x00000008000d0882 */ /* 0x000fe20000000000 */
[----:B------:R-:W-:Y:S01]  /*0910*/  IMAD.IADD R3, R5, 0x1, R11 ;  /* 0x0000000105037824 */ /* 0x000fe200078e020b */
[----:B------:R-:W-:Y:S01]  /*0920*/  @UP0 UIMAD.WIDE UR10, UR12, UR13, UR10 ;  /* 0x0000000d0c0a02a5 */ /* 0x000fe2000f8e020a */
[----:B------:R-:W-:Y:S01]  /*0930*/  IADD3 R178, P2, R4, UR31, RZ ;  /* 0x0000001f04b27c10 */ /* 0x000fe2000ff5e0ff */
[----:B------:R-:W-:Y:S01]  /*0940*/  UMOV UR4, URZ ;  /* 0x0000003f00047c82 */ /* 0x000fe20008000000 */
[----:B------:R-:W-:Y:S01]  /*0950*/  IADD3.X R5, R9, UR30, RZ, P0, !PT ;  /* 0x0000001e09057c10 */ /* 0x000fe200087fe4ff */
[----:B------:R-:W-:Y:S01]  /*0960*/  UMOV UR5, URZ ;  /* 0x0000003f00057c82 */ /* 0x000fe20008000000 */
[----:B------:R-:W-:Y:S01]  /*0970*/  PLOP3.LUT P0, PT, PT, PT, UP1, 0x80, 0x0 ;  /* 0x000000000000781c */ /* 0x000fe20003f0f018 */
[----:B------:R-:W-:Y:S01]  /*0980*/  UMOV UR12, UR8 ;  /* 0x00000008000c7c82 */ /* 0x000fe20008000000 */
[C---:B------:R-:W-:Y:S01]  /*0990*/  LEA R181, P1, R180.reuse, c[0x0][0x228], 0x1 ;  /* 0x00008a00b4b57a11 */ /* 0x040fe200078208ff */
[----:B------:R-:W-:Y:S01]  /*09a0*/  UMOV UR13, UR9 ;  /* 0x00000009000d7c82 */ /* 0x000fe20008000000 */
[----:B------:R-:W-:Y:S01]  /*09b0*/  IADD3.X R3, R3, UR30, RZ, P2, !PT ;  /* 0x0000001e03037c10 */ /* 0x000fe200097fe4ff */
[----:B------:R-:W-:Y:S01]  /*09c0*/  UMOV UR14, UR6 ;  /* 0x00000006000e7c82 */ /* 0x000fe20008000000 */
[----:B------:R-:W-:Y:S01]  /*09d0*/  LEA.HI.X R180, R180, c[0x0][0x22c], R5, 0x1, P1 ;  /* 0x00008b00b4b47a11 */ /* 0x000fe200008f0c05 */
[----:B------:R-:W-:-:S02]  /*09e0*/  UMOV UR15, UR7 ;  /* 0x00000007000f7c82 */ /* 0x000fc40008000000 */
[----:B------:R-:W-:Y:S02]  /*09f0*/  @!UP0 UMOV UR10, URZ ;  /* 0x0000003f000a8c82 */ /* 0x000fe40008000000 */
[----:B------:R-:W-:Y:S01]  /*0a00*/  @!UP0 UMOV UR11, URZ ;  /* 0x0000003f000b8c82 */ /* 0x000fe20008000000 */
[----:B--2---:R0:W1:Y:S01]  /*0a10*/  @P3 R2UR UR4, R6 ;  /* 0x00000000060433c2 */ /* 0x00406200000e0000 */
[----:B------:R-:W-:-:S04]  /*0a20*/  LEA R179, P3, R178, c[0x0][0x230], 0x1 ;  /* 0x00008c00b2b37a11 */ /* 0x000fc800078608ff */
[----:B------:R-:W-:-:S03]  /*0a30*/  LEA.HI.X R178, R178, c[0x0][0x234], R3, 0x1, P3 ;  /* 0x00008d00b2b27a11 */ /* 0x000fc600018f0c03 */
[----:B----4-:R0:W2:Y:S01]  /*0a40*/  @P4 R2UR UR5, R7 ;  /* 0x00000000070543c2 */ /* 0x0100a200000e0000 */
[----:B------:R-:W-:Y:S05]  /*0a50*/  @!P0 BRA `(.L_x_5544) ;  /* 0x00009ab000008947 */ /* 0x000fea0003800000 */
[----:B------:R-:W3:Y:S01]  /*0a60*/  S2R R182, SR_TID.X ;  /* 0x0000000000b67919 */ /* 0x000ee20000002100 */
[----:B------:R-:W-:Y:S01]  /*0a70*/  IMAD.MOV.U32 R183, RZ, RZ, RZ ;  /* 0x000000ffffb77224 */ /* 0x000fe200078e00ff */
[----:B------:R-:W-:Y:S01]  /*0a80*/  UMOV UR26, UR19 ;  /* 0x00000013001a7c82 */ /* 0x000fe20008000000 */
[----:B------:R-:W-:Y:S01]  /*0a90*/  IMAD.MOV.U32 R184, RZ, RZ, RZ ;  /* 0x000000ffffb87224 */ /* 0x000fe200078e00ff */
[----:B------:R-:W4:Y:S01]  /*0aa0*/  S2R R177, SR_LANEID ;  /* 0x0000000000b17919 */ /* 0x000f220000000000 */
[----:B------:R-:W-:Y:S01]  /*0ab0*/  UMOV UR6, URZ ;  /* 0x0000003f00067c82 */ /* 0x000fe20008000000 */
[C---:B---3--:R-:W-:Y:S01]  /*0ac0*/  IMAD.SHL.U32 R0, R182.reuse, 0x10, RZ ;  /* 0x00000010b6007824 */ /* 0x048fe200078e00ff */
[----:B------:R-:W-:-:S04]  /*0ad0*/  LOP3.LUT R176, R182, 0x1f, RZ, 0xc0, !PT ;  /* 0x0000001fb6b07812 */ /* 0x000fc800078ec0ff */
[----:B------:R-:W-:-:S04]  /*0ae0*/  LOP3.LUT R121, R0, 0xfffffe00, RZ, 0xc0, !PT ;  /* 0xfffffe0000797812 */ /* 0x000fc800078ec0ff */
[----:B------:R-:W-:-:S04]  /*0af0*/  LOP3.LUT R120, R121, 0x1f, R182, 0xf8, !PT ;  /* 0x0000001f79787812 */ /* 0x000fc800078ef8b6 */
        /* <DEDUP_REMOVED lines=16> */
.L_x_5592:
[----:B------:R-:W-:Y:S01]  /*0c00*/  ULDC UR30, c[0x0][0x174] ;  /* 0x00005d00001e7ab9 */ /* 0x000fe20000000800 */
[----:B------:R-:W-:Y:S01]  /*0c10*/  BAR.SYNC.DEFER_BLOCKING 0x0 ;  /* 0x0000000000007b1d */ /* 0x000fe20000010000 */
[----:B------:R-:W-:Y:S01]  /*0c20*/  UIADD3 UR30, -UR6, UR30, URZ ;  /* 0x0000001e061e7290 */ /* 0x000fe2000fffe13f */
[C---:B--2---:R-:W-:Y:S02]  /*0c30*/  LEA R2, P1, R120.reuse, UR24, 0x1 ;  /* 0x0000001878027c11 */ /* 0x044fe4000f8208ff */
[----:B------:R-:W-:Y:S01]  /*0c40*/  PRMT R5, RZ, 0x7610, R5 ;  /* 0x00007610ff057816 */ /* 0x000fe20000000005 */
[----:B------:R-:W-:Y:S01]  /*0c50*/  ULEA UR39, UR30, 0xfffffe00, 0x9 ;  /* 0xfffffe001e277891 */ /* 0x000fe2000f8e483f */
[----:B------:R-:W-:Y:S01]  /*0c60*/  LEA.HI.X R3, R120, UR25, R121, 0x1, P1 ;  /* 0x0000001978037c11 */ /* 0x000fe200088f0c79 */
[----:B------:R-:W-:-:S02]  /*0c70*/  ULDC UR31, c[0x0][0x168] ;  /* 0x00005a00001f7ab9 */ /* 0x000fc40000000800 */
[----:B------:R-:W-:Y:S01]  /*0c80*/  UIADD3 UR31, -UR39, UR31, URZ ;  /* 0x0000001f271f7290 */ /* 0x000fe2000fffe13f */
[----:B------:R-:W-:Y:S02]  /*0c90*/  PRMT R0, RZ, 0x7610, R0 ;  /* 0x00007610ff007816 */ /* 0x000fe40000000000 */
        /* <DEDUP_REMOVED lines=14> */
[C---:B------:R-:W-:Y:S02]  /*0d80*/  IADD3 R18, R177.reuse, 0x20, RZ ;  /* 0x00000020b1127810 */ /* 0x040fe40007ffe0ff */
[C---:B------:R-:W-:Y:S02]  /*0d90*/  LEA.HI.SX32 R160, R177.reuse, R177, 0x1b ;  /* 0x000000b1b1a07211 */ /* 0x040fe400078fdaff */
[----:B------:R-:W-:-:S02]  /*0da0*/  IADD3 R20, R177, 0x40, RZ ;  /* 0x00000040b1147810 */ /* 0x000fc40007ffe0ff */
        /* <DEDUP_REMOVED lines=39> */
[----:B------:R-:W-:-:S02]  /*1020*/  LEA.HI.SX32 R18, R18, R177, 0x1b ;  /* 0x000000b112127211 */ /* 0x000fc400078fdaff */
[----:B------:R-:W-:Y:S02]  /*1030*/  SHF.L.U32 R160, R160, 0x1, RZ ;  /* 0x00000001a0a07819 */ /* 0x000fe400000006ff */
[-C--:B------:R-:W-:Y:S01]  /*1040*/  LEA.HI.SX32 R20, R20, R177.reuse, 0x1b ;  /* 0x000000b114147211 */ /* 0x080fe200078fdaff */
[----:B------:R-:W-:Y:S01]  /*1050*/  IMAD.SHL.U32 R159, R18, 0x2, RZ ;  /* 0x00000002129f7824 */ /* 0x000fe200078e00ff */
[-C--:B------:R-:W-:Y:S02]  /*1060*/  LEA.HI.SX32 R22, R22, R177.reuse, 0x1b ;  /* 0x000000b116167211 */ /* 0x080fe400078fdaff */
[-C--:B------:R-:W-:Y:S02]  /*1070*/  LEA.HI.SX32 R24, R24, R177.reuse, 0x1b ;  /* 0x000000b118187211 */ /* 0x080fe400078fdaff */
[C---:B0-----:R-:W-:Y:S02]  /*1080*/  IADD3 R2, R177.reuse, 0xc0, RZ ;  /* 0x000000c0b1027810 */ /* 0x041fe40007ffe0ff */
[-C--:B------:R-:W-:Y:S01]  /*1090*/  LEA.HI.SX32 R26, R26, R177.reuse, 0x1b ;  /* 0x000000b11a1a7211 */ /* 0x080fe200078fdaff */
[----:B------:R-:W-:Y:S01]  /*10a0*/  IMAD.SHL.U32 R158, R20, 0x2, RZ ;  /* 0x00000002149e7824 */ /* 0x000fe200078e00ff */
[C---:B------:R-:W-:Y:S01]  /*10b0*/  IADD3 R18, R177.reuse, 0xe0, RZ ;  /* 0x000000e0b1127810 */ /* 0x040fe20007ffe0ff */
[----:B------:R-:W-:Y:S01]  /*10c0*/  IMAD.SHL.U32 R157, R22, 0x2, RZ ;  /* 0x00000002169d7824 */ /* 0x000fe200078e00ff */
[----:B------:R-:W-:Y:S01]  /*10d0*/  LEA.HI.SX32 R2, R2, R177, 0x1b ;  /* 0x000000b102027211 */ /* 0x000fe200078fdaff */
[----:B------:R-:W-:Y:S01]  /*10e0*/  IMAD.SHL.U32 R156, R24, 0x2, RZ ;  /* 0x00000002189c7824 */ /* 0x000fe200078e00ff */
[C---:B------:R-:W-:Y:S01]  /*10f0*/  IADD3 R20, R177.reuse, 0x100, RZ ;  /* 0x00000100b1147810 */ /* 0x040fe20007ffe0ff */
[----:B------:R-:W-:Y:S01]  /*1100*/  IMAD.SHL.U32 R155, R26, 0x2, RZ ;  /* 0x000000021a9b7824 */ /* 0x000fe200078e00ff */
[----:B------:R-:W-:-:S02]  /*1110*/  IADD3 R22, R177, 0x120, RZ ;  /* 0x00000120b1167810 */ /* 0x000fc40007ffe0ff */
[-C--:B------:R-:W-:Y:S01]  /*1120*/  LEA.HI.SX32 R18, R18, R177.reuse, 0x1b ;  /* 0x000000b112127211 */ /* 0x080fe200078fdaff */
[----:B------:R-:W-:Y:S01]  /*1130*/  IMAD.SHL.U32 R154, R2, 0x2, RZ ;  /* 0x00000002029a7824 */ /* 0x000fe200078e00ff */
[C---:B------:R-:W-:Y:S02]  /*1140*/  IADD3 R24, R177.reuse, 0x140, RZ ;  /* 0x00000140b1187810 */ /* 0x040fe40007ffe0ff */
[-C--:B------:R-:W-:Y:S02]  /*1150*/  LEA.HI.SX32 R20, R20, R177.reuse, 0x1b ;  /* 0x000000b114147211 */ /* 0x080fe400078fdaff */
[----:B------:R-:W-:Y:S01]  /*1160*/  IADD3 R2, R177, 0x180, RZ ;  /* 0x00000180b1027810 */ /* 0x000fe20007ffe0ff */
[----:B------:R-:W-:Y:S01]  /*1170*/  IMAD.SHL.U32 R153, R18, 0x2, RZ ;  /* 0x0000000212997824 */ /* 0x000fe200078e00ff */
[-C--:B------:R-:W-:Y:S02]  /*1180*/  LEA.HI.SX32 R22, R22, R177.reuse, 0x1b ;  /* 0x000000b116167211 */ /* 0x080fe400078fdaff */
[----:B------:R-:W-:-:S02]  /*1190*/  LEA.HI.SX32 R24, R24, R177, 0x1b ;  /* 0x000000b118187211 */ /* 0x000fc400078fdaff */
[----:B------:R-:W-:Y:S01]  /*11a0*/  IADD3 R18, R177, 0x1e0, RZ ;  /* 0x000001e0b1127810 */ /* 0x000fe20007ffe0ff */
[----:B------:R-:W-:Y:S01]  /*11b0*/  IMAD.SHL.U32 R152, R20, 0x2, RZ ;  /* 0x0000000214987824 */ /* 0x000fe200078e00ff */
[-C--:B------:R-:W-:Y:S01]  /*11c0*/  LEA.HI.SX32 R2, R2, R177.reuse, 0x1b ;  /* 0x000000b102027211 */ /* 0x080fe200078fdaff */
[----:B------:R-:W-:Y:S01]  /*11d0*/  IMAD.SHL.U32 R151, R22, 0x2, RZ ;  /* 0x0000000216977824 */ /* 0x000fe200078e00ff */
[----:B------:R-:W-:Y:S01]  /*11e0*/  LEA.HI.SX32 R18, R18, R177, 0x1b ;  /* 0x000000b112127211 */ /* 0x000fe200078fdaff */
[----:B------:R-:W-:Y:S02]  /*11f0*/  IMAD.SHL.U32 R150, R24, 0x2, RZ ;  /* 0x0000000218967824 */ /* 0x000fe400078e00ff */
[----:B------:R-:W-:Y:S02]  /*1200*/  IMAD.SHL.U32 R148, R2, 0x2, RZ ;  /* 0x0000000202947824 */ /* 0x000fe400078e00ff */
[----:B------:R-:W-:Y:S01]  /*1210*/  IMAD.SHL.U32 R145, R18, 0x2, RZ ;  /* 0x0000000212917824 */ /* 0x000fe200078e00ff */
[----:B------:R-:W-:-:S02]  /*1220*/  ISETP.GE.AND P2, PT, R120, UR31, PT ;  /* 0x0000001f78007c0c */ /* 0x000fc4000bf46270 */
[----:B------:R-:W-:Y:S02]  /*1230*/  ISETP.GE.AND P1, PT, R175, UR31, PT ;  /* 0x0000001faf007c0c */ /* 0x000fe4000bf26270 */
[----:B------:R-:W-:Y:S02]  /*1240*/  SHF.L.U64.HI R144, R120, 0x1, R121 ;  /* 0x0000000178907819 */ /* 0x000fe40000010279 */
[----:B------:R-:W-:Y:S02]  /*1250*/  IADD3 R2, P0, R143, UR26, RZ ;  /* 0x0000001a8f027c10 */ /* 0x000fe4000ff1e0ff */
[----:B------:R-:W-:Y:S02]  /*1260*/  ISETP.GE.AND P4, PT, R173, UR31, PT ;  /* 0x0000001fad007c0c */ /* 0x000fe4000bf86270 */
[----:B------:R-:W-:Y:S02]  /*1270*/  IADD3.X R3, R144, UR27, RZ, P0, !PT ;  /* 0x0000001b90037c10 */ /* 0x000fe400087fe4ff */
[----:B------:R-:W-:-:S02]  /*1280*/  ISETP.GE.AND P0, PT, R174, UR31, PT ;  /* 0x0000001fae007c0c */ /* 0x000fc4000bf06270 */
[----:B------:R-:W-:Y:S02]  /*1290*/  ISETP.GE.AND P6, PT, R172, UR31, PT ;  /* 0x0000001fac007c0c */ /* 0x000fe4000bfc6270 */
[----:B------:R-:W-:Y:S02]  /*12a0*/  ISETP.GE.AND P5, PT, R171, UR31, PT ;  /* 0x0000001fab007c0c */ /* 0x000fe4000bfa6270 */
[----:B------:R-:W-:Y:S01]  /*12b0*/  ISETP.GE.AND P3, PT, R170, UR31, PT ;  /* 0x0000001faa007c0c */ /* 0x000fe2000bf66270 */
[----:B---3--:R-:W-:Y:S04]  /*12c0*/  STS.U16 [R160], R5 ;  /* 0x00000005a0007388 */ /* 0x008fe80000000400 */
[----:B--2---:R0:W-:Y:S04]  /*12d0*/  STS.U16 [R159+0x40], R0 ;  /* 0x000040009f007388 */ /* 0x0041e80000000400 */
[----:B----4-:R-:W-:Y:S01]  /*12e0*/  STS.U16 [R158+0x80], R7 ;  /* 0x000080079e007388 */ /* 0x010fe20000000400 */
[----:B0-----:R-:W-:-:S03]  /*12f0*/  IADD3 R0, R177, 0x160, RZ ;  /* 0x00000160b1007810 */ /* 0x001fc60007ffe0ff */
[----:B-----5:R0:W-:Y:S01]  /*1300*/  STS.U16 [R157+0xc0], R4 ;  /* 0x0000c0049d007388 */ /* 0x0201e20000000400 */
[----:B------:R-:W-:-:S03]  /*1310*/  LEA.HI.SX32 R0, R0, R177, 0x1b ;  /* 0x000000b100007211 */ /* 0x000fc600078fdaff */
[----:B------:R-:W-:Y:S04]  /*1320*/  STS.U16 [R156+0x100], R9 ;  /* 0x000100099c007388 */ /* 0x000fe80000000400 */
[----:B------:R2:W-:Y:S01]  /*1330*/  STS.U16 [R155+0x140], R6 ;  /* 0x000140069b007388 */ /* 0x0005e20000000400 */
[C---:B0-----:R-:W-:Y:S01]  /*1340*/  IADD3 R4, R177.reuse, 0x1a0, RZ ;  /* 0x000001a0b1047810 */ /* 0x041fe20007ffe0ff */
[----:B------:R-:W-:Y:S02]  /*1350*/  IMAD.SHL.U32 R149, R0, 0x2, RZ ;  /* 0x0000000200957824 */ /* 0x000fe400078e00ff */
[C---:B------:R-:W-:Y:S01]  /*1360*/  IMAD.SHL.U32 R0, R177.reuse, 0x10, RZ ;  /* 0x00000010b1007824 */ /* 0x040fe200078e00ff */
[-C--:B------:R-:W-:Y:S02]  /*1370*/  LEA.HI.SX32 R4, R4, R177.reuse, 0x1b ;  /* 0x000000b104047211 */ /* 0x080fe400078fdaff */
[----:B--2---:R-:W-:Y:S01]  /*1380*/  IADD3 R6, R177, 0x1c0, RZ ;  /* 0x000001c0b1067810 */ /* 0x004fe20007ffe0ff */
[----:B------:R-:W-:Y:S03]  /*1390*/  STS.U16 [R154+0x180], R11 ;  /* 0x0001800b9a007388 */ /* 0x000fe60000000400 */
[----:B------:R-:W-:Y:S01]  /*13a0*/  LEA.HI.SX32 R6, R6, R177, 0x1b ;  /* 0x000000b106067211 */ /* 0x000fe200078fdaff */
[----:B------:R0:W-:Y:S01]  /*13b0*/  STS.U16 [R153+0x1c0], R8 ;  /* 0x0001c00899007388 */ /* 0x0001e20000000400 */
[----:B------:R-:W-:Y:S01]  /*13c0*/  LEA.HI.SX32 R0, R0, R0, 0x1b ;  /* 0x0000000000007211 */ /* 0x000fe200078fdaff */
[----:B------:R-:W-:-:S02]  /*13d0*/  IMAD.SHL.U32 R147, R4, 0x2, RZ ;  /* 0x0000000204937824 */ /* 0x000fc400078e00ff */
        /* <DEDUP_REMOVED lines=9> */
[----:B-1----:R1:W-:Y:S01]  /*1470*/  STS.U16 [R145+0x3c0], R16 ;  /* 0x0003c01091007388 */ /* 0x0023e20000000400 */
        /* <DEDUP_REMOVED lines=25> */
[----:B--2---:R-:W-:Y:S02]  /*1610*/  PRMT R10, RZ, 0x7610, R10 ;  /* 0x00007610ff0a7816 */ /* 0x004fe4000000000a */
[----:B------:R-:W-:Y:S01]  /*1620*/  PRMT R13, RZ, 0x7610, R13 ;  /* 0x00007610ff0d7816 */ /* 0x000fe2000000000d */
        /* <DEDUP_REMOVED lines=18> */
[----:B---3--:R-:W-:Y:S02]  /*1750*/  PRMT R12, RZ, 0x7610, R12 ;  /* 0x00007610ff0c7816 */ /* 0x008fe4000000000c */
[----:B------:R-:W-:Y:S02]  /*1760*/  PRMT R15, RZ, 0x7610, R15 ;  /* 0x00007610ff0f7816 */ /* 0x000fe4000000000f */
[----:B----4-:R-:W-:Y:S02]  /*1770*/  PRMT R14, RZ, 0x7610, R14 ;  /* 0x00007610ff0e7816 */ /* 0x010fe4000000000e */
[----:B------:R-:W-:Y:S01]  /*1780*/  PRMT R17, RZ, 0x7610, R17 ;  /* 0x00007610ff117816 */ /* 0x000fe20000000011 */
[----:B------:R0:W3:Y:S01]  /*1790*/  @!P0 LDG.E.U16 R12, [R2.64+0x240] ;  /* 0x00024020020c8981 */ /* 0x0000e2000c1e1500 */
[----:B------:R-:W-:-:S02]  /*17a0*/  PRMT R0, RZ, 0x7610, R0 ;  /* 0x00007610ff007816 */ /* 0x000fc40000000000 */
[----:B-----5:R-:W-:Y:S01]  /*17b0*/  PRMT R19, RZ, 0x7610, R19 ;  /* 0x00007610ff137816 */ /* 0x020fe20000000013 */
[----:B------:R0:W4:Y:S01]  /*17c0*/  @!P4 LDG.E.U16 R15, [R2.64+0x280] ;  /* 0x00028020020fc981 */ /* 0x000122000c1e1500 */
[----:B-1----:R-:W-:-:S03]  /*17d0*/  PRMT R16, RZ, 0x7610, R16 ;  /* 0x00007610ff107816 */ /* 0x002fc60000000010 */
        /* <DEDUP_REMOVED lines=95> */
[----:B--2---:R-:W-:-:S02]  /*1dd0*/  IMAD.U32 R2, RZ, RZ, UR39 ;  /* 0x00000027ff027e24 */ /* 0x004fc4000f8e00ff */
[----:B------:R-:W-:Y:S01]  /*1de0*/  IMAD.U32 R3, RZ, RZ, UR40 ;  /* 0x00000028ff037e24 */ /* 0x000fe2000f8e00ff */
[----:B------:R-:W-:Y:S01]  /*1df0*/  UIMAD UR7, UR37, UR9, UR7 ;  /* 0x00000009250772a4 */ /* 0x000fe2000f8e0207 */
[----:B------:R-:W-:Y:S02]  /*1e00*/  IMAD.U32 R4, RZ, RZ, UR39 ;  /* 0x00000027ff047e24 */ /* 0x000fe4000f8e00ff */
[----:B------:R-:W-:Y:S02]  /*1e10*/  IMAD.U32 R5, RZ, RZ, UR40 ;  /* 0x00000028ff057e24 */ /* 0x000fe4000f8e00ff */
[----:B------:R-:W-:Y:S01]  /*1e20*/  @!P0 IMAD.WIDE.U32 R2, R7, c[0x0][0x1f0], R2 ;  /* 0x00007c0007028a25 */ /* 0x000fe200078e0002 */
[----:B------:R-:W-:Y:S02]  /*1e30*/  UIMAD.WIDE.U32 UR18, UR37, UR8, URZ ;  /* 0x00000008251272a5 */ /* 0x000fe4000f8e003f */
[----:B------:R-:W-:Y:S01]  /*1e40*/  UIMAD UR23, UR37, UR35, UR23 ;  /* 0x00000023251772a4 */ /* 0x000fe2000f8e0217 */
[----:B------:R-:W-:Y:S01]  /*1e50*/  @!P0 IMAD.WIDE.U32 R4, R29, c[0x0][0x200], R4 ;  /* 0x000080001d048a25 */ /* 0x000fe200078e0004 */
[----:B------:R-:W-:Y:S01]  /*1e60*/  @!P0 IADD3 R3, R3, UR7, RZ ;  /* 0x0000000703038c10 */ /* 0x000fe2000fffe0ff */
[----:B------:R-:W-:-:S02]  /*1e70*/  UIMAD UR22, UR17, UR20, URZ ;  /* 0x00000014111672a4 */ /* 0x000fc4000f8e023f */
[----:B------:R-:W-:Y:S01]  /*1e80*/  UIADD3 UR19, UR19, UR7, URZ ;  /* 0x0000000713137290 */ /* 0x000fe2000fffe03f */
[----:B------:R-:W-:Y:S01]  /*1e90*/  IMAD.U32 R7, RZ, RZ, UR16 ;  /* 0x00000010ff077e24 */ /* 0x000fe2000f8e00ff */
[----:B------:R-:W-:Y:S01]  /*1ea0*/  @!P0 IADD3 R5, R5, UR23, RZ ;  /* 0x0000001705058c10 */ /* 0x000fe2000fffe0ff */
[----:B------:R-:W-:Y:S01]  /*1eb0*/  UIMAD UR22, UR16, UR21, UR22 ;  /* 0x00000015101672a4 */ /* 0x000fe2000f8e0216 */
[----:B------:R-:W-:Y:S01]  /*1ec0*/  IMAD.U32 R29, RZ, RZ, UR16 ;  /* 0x00000010ff1d7e24 */ /* 0x000fe2000f8e00ff */
[----:B------:R-:W-:Y:S01]  /*1ed0*/  UIMAD.WIDE.U32 UR18, UR16, UR20, UR18 ;  /* 0x00000014101272a5 */ /* 0x000fe2000f8e0012 */
[----:B------:R-:W-:Y:S02]  /*1ee0*/  @!P0 IMAD.WIDE.U32 R2, R7, c[0x0][0x1f8], R2 ;  /* 0x00007e0007028a25 */ /* 0x000fe400078e0002 */
[----:B------:R-:W-:Y:S02]  /*1ef0*/  ULDC.64 UR20, c[0x0][0x208] ;  /* 0x0000820000147ab9 */ /* 0x000fe40000000a00 */
[----:B------:R-:W-:Y:S01]  /*1f00*/  UIMAD UR7, UR17, UR20, URZ ;  /* 0x00000014110772a4 */ /* 0x000fe2000f8e023f */
[----:B------:R-:W-:Y:S01]  /*1f10*/  @!P0 IMAD.WIDE.U32 R4, R29, c[0x0][0x208], R4 ;  /* 0x000082001d048a25 */ /* 0x000fe200078e0004 */
[----:B------:R-:W-:-:S02]  /*1f20*/  @!P0 IADD3 R29, P1, R120, R2, RZ ;  /* 0x00000002781d8210 */ /* 0x000fc40007f3e0ff */
[----:B------:R-:W-:Y:S02]  /*1f30*/  UIMAD UR7, UR16, UR21, UR7 ;  /* 0x00000015100772a4 */ /* 0x000fe4000f8e0207 */
[C---:B------:R-:W-:Y:S02]  /*1f40*/  @!P0 IADD3 R41, P2, R120.reuse, R4, RZ ;  /* 0x0000000478298210 */ /* 0x040fe40007f5e0ff */
[C---:B------:R-:W-:Y:S02]  /*1f50*/  @!P0 IADD3.X R44, R121.reuse, UR22, R3, P1, !PT ;  /* 0x00000016792c8c10 */ /* 0x040fe40008ffe403 */
[C---:B-1----:R-:W-:Y:S01]  /*1f60*/  LEA R6, P1, R120.reuse, c[0x0][0x268], 0x1 ;  /* 0x00009a0078067a11 */ /* 0x042fe200078208ff */
[----:B------:R-:W-:Y:S01]  /*1f70*/  UIMAD.WIDE.U32 UR8, UR37, UR34, URZ ;  /* 0x00000022250872a5 */ /* 0x000fe2000f8e003f */
[----:B------:R-:W-:Y:S02]  /*1f80*/  @!P0 IADD3.X R42, R121, UR7, R5, P2, !PT ;  /* 0x00000007792a8c10 */ /* 0x000fe400097fe405 */
[----:B------:R-:W-:Y:S01]  /*1f90*/  LEA.HI.X R5, R120, c[0x0][0x26c], R121, 0x1, P1 ;  /* 0x00009b0078057a11 */ /* 0x000fe200008f0c79 */
[----:B------:R-:W-:Y:S01]  /*1fa0*/  ULDC UR34, c[0x0][0x174] ;  /* 0x00005d0000227ab9 */ /* 0x000fe20000000800 */
[----:B------:R-:W-:Y:S01]  /*1fb0*/  @!P0 LEA R28, P1, R29, c[0x0][0x268], 0x1 ;  /* 0x00009a001d1c8a11 */ /* 0x000fe200078208ff */
[----:B------:R-:W-:-:S02]  /*1fc0*/  UIADD3 UR34, UR6, -UR34, URZ ;  /* 0x8000002206227290 */ /* 0x000fc4000fffe03f */
[----:B------:R-:W-:Y:S01]  /*1fd0*/  UIADD3 UR9, UR9, UR23, URZ ;  /* 0x0000001709097290 */ /* 0x000fe2000fffe03f */
[----:B------:R-:W-:Y:S01]  /*1fe0*/  @!P0 LEA.HI.X R29, R29, c[0x0][0x26c], R44, 0x1, P1 ;  /* 0x00009b001d1d8a11 */ /* 0x000fe200008f0c2c */
[----:B------:R-:W-:Y:S02]  /*1ff0*/  UIMAD UR34, UR34, -0x200, URZ ;  /* 0xfffffe00222278a4 */ /* 0x000fe4000f8e023f */
[----:B------:R-:W-:Y:S02]  /*2000*/  UIMAD.WIDE.U32 UR20, UR16, UR20, UR8 ;  /* 0x00000014101472a5 */ /* 0x000fe4000f8e0008 */
[----:B------:R-:W-:Y:S02]  /*2010*/  USHF.R.S32.HI UR35, URZ, 0x1f, UR34 ;  /* 0x0000001f3f237899 */ /* 0x000fe40008011422 */
[----:B------:R-:W-:Y:S01]  /*2020*/  UIADD3 UR9, UP0, UR34, UR18, URZ ;  /* 0x0000001222097290 */ /* 0x000fe2000ff1e03f */
[----:B------:R-:W-:-:S03]  /*2030*/  LEA R2, P2, R120, c[0x0][0x258], 0x1 ;  /* 0x0000960078027a11 */ /* 0x000fc600078408ff */
[----:B------:R-:W-:Y:S01]  /*2040*/  UIADD3.X UR18, UR35, UR22, UR19, UP0, !UPT ;  /* 0x0000001623127290 */ /* 0x000fe200087fe413 */
[----:B------:R-:W-:Y:S01]  /*2050*/  ISETP.GE.AND P1, PT, R174, UR31, PT ;  /* 0x0000001fae007c0c */ /* 0x000fe2000bf26270 */
[----:B------:R-:W-:Y:S01]  /*2060*/  IMAD.U32 R7, RZ, RZ, UR9 ;  /* 0x00000009ff077e24 */ /* 0x000fe2000f8e00ff */
[----:B------:R-:W-:-:S03]  /*2070*/  LEA.HI.X R3, R120, c[0x0][0x25c], R121, 0x1, P2 ;  /* 0x0000970078037a11 */ /* 0x000fc600010f0c79 */
[----:B------:R-:W-:Y:S01]  /*2080*/  IMAD.U32 R46, RZ, RZ, UR18 ;  /* 0x00000012ff2e7e24 */ /* 0x000fe2000f8e00ff */
[----:B------:R-:W-:Y:S02]  /*2090*/  LEA R6, P2, R7, R6, 0x1 ;  /* 0x0000000607067211 */ /* 0x000fe400078408ff */
[----:B------:R-:W-:Y:S01]  /*20a0*/  @!P0 LEA R4, P3, R41, c[0x0][0x258], 0x1 ;  /* 0x0000960029048a11 */ /* 0x000fe200078608ff */
[----:B------:R-:W-:Y:S01]  /*20b0*/  UIADD3 UR8, UP1, UR34, UR20, URZ ;  /* 0x0000001422087290 */ /* 0x000fe2000ff3e03f */
[----:B------:R-:W-:Y:S01]  /*20c0*/  LEA.HI.X R7, R7, R5, R46, 0x1, P2 ;  /* 0x0000000507077211 */ /* 0x000fe200010f0c2e */
[----:B------:R-:W-:Y:S01]  /*20d0*/  ULDC.64 UR18, c[0x0][0x2e8] ;  /* 0x0000ba0000127ab9 */ /* 0x000fe20000000a00 */
[--C-:B------:R-:W-:Y:S02]  /*20e0*/  @!P0 LEA.HI.X R5, R41, c[0x0][0x25c], R42.reuse, 0x1, P3 ;  /* 0x0000970029058a11 */ /* 0x100fe400018f0c2a */
[----:B------:R-:W-:Y:S01]  /*20f0*/  PRMT R42, RZ, 0x7610, R42 ;  /* 0x00007610ff2a7816 */ /* 0x000fe2000000002a */
[----:B------:R-:W-:Y:S01]  /*2100*/  UIADD3.X UR20, UR35, UR7, UR21, UP1, !UPT ;  /* 0x0000000723147290 */ /* 0x000fe20008ffe415 */
[----:B------:R-:W-:Y:S01]  /*2110*/  IMAD.U32 R43, RZ, RZ, UR8 ;  /* 0x00000008ff2b7e24 */ /* 0x000fe2000f8e00ff */
[----:B------:R-:W-:-:S04]  /*2120*/  ISETP.GE.AND P2, PT, R172, UR31, PT ;  /* 0x0000001fac007c0c */ /* 0x000fc8000bf46270 */
[----:B------:R-:W-:Y:S01]  /*2130*/  IMAD.U32 R48, RZ, RZ, UR20 ;  /* 0x00000014ff307e24 */ /* 0x000fe2000f8e00ff */
[----:B------:R-:W-:Y:S02]  /*2140*/  LEA R2, P4, R43, R2, 0x1 ;  /* 0x000000022b027211 */ /* 0x000fe400078808ff */
[----:B------:R-:W-:Y:S02]  /*2150*/  ISETP.GE.AND P3, PT, R175, UR31, PT ;  /* 0x0000001faf007c0c */ /* 0x000fe4000bf66270 */
[----:B------:R-:W-:Y:S02]  /*2160*/  LEA.HI.X R3, R43, R3, R48, 0x1, P4 ;  /* 0x000000032b037211 */ /* 0x000fe400020f0c30 */
[----:B------:R-:W-:Y:S02]  /*2170*/  ISETP.GE.AND P4, PT, R173, UR31, PT ;  /* 0x0000001fad007c0c */ /* 0x000fe4000bf86270 */
[----:B------:R-:W-:Y:S02]  /*2180*/  ISETP.GE.AND P5, PT, R171, UR31, PT ;  /* 0x0000001fab007c0c */ /* 0x000fe4000bfa6270 */
[----:B------:R-:W-:-:S02]  /*2190*/  ISETP.GE.AND P6, PT, R170, UR31, PT ;  /* 0x0000001faa007c0c */ /* 0x000fc4000bfc6270 */
        /* <DEDUP_REMOVED lines=40> */
[----:B------:R-:W4:Y:S01]  /*2420*/  @!P1 LDG.E.U16 R31, [R6.64+-0x380] ;  /* 0xfffc8020061f9981 */ /* 0x000f22000c1e1500 */
[----:B------:R-:W-:-:S13]  /*2430*/  ISETP.GE.AND P1, PT, R169, UR31, PT ;  /* 0x0000001fa9007c0c */ /* 0x000fda000bf26270 */
[----:B------:R-:W5:Y:S01]  /*2440*/  @!P1 LDG.E.U16 R42, [R6.64+-0x240] ;  /* 0xfffdc020062a9981 */ /* 0x000f62000c1e1500 */
[----:B------:R-:W-:Y:S02]  /*2450*/  ISETP.GE.AND P1, PT, R168, UR31, PT ;  /* 0x0000001fa8007c0c */ /* 0x000fe4000bf26270 */
[----:B------:R-:W-:Y:S02]  /*2460*/  PRMT R33, RZ, 0x7610, R33 ;  /* 0x00007610ff217816 */ /* 0x000fe40000000021 */
[----:B------:R-:W-:Y:S02]  /*2470*/  PRMT R32, RZ, 0x7610, R32 ;  /* 0x00007610ff207816 */ /* 0x000fe40000000020 */
[----:B--2---:R-:W-:Y:S02]  /*2480*/  PRMT R38, RZ, 0x7610, R38 ;  /* 0x00007610ff267816 */ /* 0x004fe40000000026 */
[----:B------:R-:W-:Y:S01]  /*2490*/  PRMT R27, RZ, 0x7610, R27 ;  /* 0x00007610ff1b7816 */ /* 0x000fe2000000001b */
[----:B------:R-:W2:Y:S04]  /*24a0*/  @!P2 LDG.E.U16 R33, [R6.64+-0x300] ;  /* 0xfffd00200621a981 */ /* 0x000ea8000c1e1500 */
[----:B------:R-:W2:Y:S01]  /*24b0*/  @!P1 LDG.E.U16 R37, [R6.64+-0x200] ;  /* 0xfffe002006259981 */ /* 0x000ea2000c1e1500 */
[----:B------:R-:W-:-:S02]  /*24c0*/  ISETP.GE.AND P1, PT, R167, UR31, PT ;  /* 0x0000001fa7007c0c */ /* 0x000fc4000bf26270 */
[----:B---3--:R-:W-:Y:S01]  /*24d0*/  PRMT R40, RZ, 0x7610, R40 ;  /* 0x00007610ff287816 */ /* 0x008fe20000000028 */
[----:B------:R-:W3:Y:S01]  /*24e0*/  @!P3 LDG.E.U16 R32, [R6.64+-0x3c0] ;  /* 0xfffc40200620b981 */ /* 0x000ee2000c1e1500 */
        /* <DEDUP_REMOVED lines=8> */
[----:B------:R-:W4:Y:S01]  /*2570*/  @!P5 LDG.E.U16 R40, [R6.64+-0x2c0] ;  /* 0xfffd40200628d981 */ /* 0x000f22000c1e1500 */
[----:B------:R-:W-:-:S03]  /*2580*/  ISETP.GE.AND P5, PT, R162, UR31, PT ;  /* 0x0000001fa2007c0c */ /* 0x000fc6000bfa6270 */
[----:B------:R-:W5:Y:S01]  /*2590*/  @!P6 LDG.E.U16 R35, [R6.64+-0x280] ;  /* 0xfffd80200623e981 */ /* 0x000f62000c1e1500 */
[----:B------:R-:W-:Y:S02]  /*25a0*/  ISETP.GE.AND P6, PT, R161, UR31, PT ;  /* 0x0000001fa1007c0c */ /* 0x000fe4000bfc6270 */
[----:B0-----:R-:W-:Y:S02]  /*25b0*/  PRMT R29, RZ, 0x7610, R29 ;  /* 0x00007610ff1d7816 */ /* 0x001fe4000000001d */
[----:B------:R-:W-:Y:S02]  /*25c0*/  PRMT R28, RZ, 0x7610, R28 ;  /* 0x00007610ff1c7816 */ /* 0x000fe4000000001c */
[----:B------:R-:W-:Y:S01]  /*25d0*/  PRMT R39, RZ, 0x7610, R39 ;  /* 0x00007610ff277816 */ /* 0x000fe20000000027 */
[----:B------:R-:W5:Y:S04]  /*25e0*/  @!P4 LDG.E.U16 R48, [R6.64+-0xc0] ;  /* 0xffff40200630c981 */ /* 0x000f68000c1e1500 */
        /* <DEDUP_REMOVED lines=35> */
[----:B------:R-:W-:Y:S04]  /*2820*/  LDS.U16 R6, [R142+0x2] ;  /* 0x000002008e067984 */ /* 0x000fe80000000400 */
[----:B------:R-:W3:Y:S04]  /*2830*/  LDS.U16 R31, [R142+0x4] ;  /* 0x000004008e1f7984 */ /* 0x000ee80000000400 */
[----:B------:R-:W-:Y:S04]  /*2840*/  LDS.U16 R32, [R142+0x6] ;  /* 0x000006008e207984 */ /* 0x000fe80000000400 */
[----:B------:R-:W-:Y:S04]  /*2850*/  LDS.U16 R33, [R142+0x8] ;  /* 0x000008008e217984 */ /* 0x000fe80000000400 */
[----:B------:R-:W-:Y:S04]  /*2860*/  LDS.U16 R35, [R142+0xa] ;  /* 0x00000a008e237984 */ /* 0x000fe80000000400 */
[----:B------:R-:W4:Y:S04]  /*2870*/  LDS.U16 R37, [R142+0xc] ;  /* 0x00000c008e257984 */ /* 0x000f280000000400 */
[----:B------:R-:W-:Y:S04]  /*2880*/  LDS.U16 R38, [R142+0xe] ;  /* 0x00000e008e267984 */ /* 0x000fe80000000400 */
[----:B------:R-:W-:Y:S04]  /*2890*/  LDS.U16 R39, [R142+0x10] ;  /* 0x000010008e277984 */ /* 0x000fe80000000400 */
[----:B------:R-:W-:Y:S04]  /*28a0*/  LDS.U16 R40, [R142+0x12] ;  /* 0x000012008e287984 */ /* 0x000fe80000000400 */
[----:B------:R-:W2:Y:S04]  /*28b0*/  LDS.U16 R41, [R142+0x14] ;  /* 0x000014008e297984 */ /* 0x000ea80000000400 */
[----:B------:R-:W-:Y:S04]  /*28c0*/  LDS.U16 R42, [R142+0x16] ;  /* 0x000016008e2a7984 */ /* 0x000fe80000000400 */
[----:B------:R-:W-:Y:S04]  /*28d0*/  LDS.U16 R43, [R142+0x18] ;  /* 0x000018008e2b7984 */ /* 0x000fe80000000400 */
[----:B------:R-:W-:Y:S04]  /*28e0*/  LDS.U16 R45, [R142+0x1a] ;  /* 0x00001a008e2d7984 */ /* 0x000fe80000000400 */
[----:B------:R-:W2:Y:S04]  /*28f0*/  LDS.U16 R46, [R142+0x1c] ;  /* 0x00001c008e2e7984 */ /* 0x000ea80000000400 */
[----:B------:R-:W-:Y:S04]  /*2900*/  LDS.U16 R48, [R142+0x1e] ;  /* 0x00001e008e307984 */ /* 0x000fe80000000400 */
[----:B------:R-:W-:Y:S01]  /*2910*/  BAR.SYNC.DEFER_BLOCKING 0x0 ;  /* 0x0000000000007b1d */ /* 0x000fe20000010000 */
[----:B0-----:R-:W-:-:S02]  /*2920*/  PRMT R27, RZ, 0x7610, R27 ;  /* 0x00007610ff1b7816 */ /* 0x001fc4000000001b */
[----:B-1----:R-:W-:Y:S02]  /*2930*/  PRMT R52, RZ, 0x7610, R52 ;  /* 0x00007610ff347816 */ /* 0x002fe40000000034 */
[----:B------:R-:W-:Y:S02]  /*2940*/  PRMT R29, RZ, 0x7610, R29 ;  /* 0x00007610ff1d7816 */ /* 0x000fe4000000001d */
[----:B------:R0:W5:Y:S01]  /*2950*/  @!P0 LDG.E.U16 R27, [R4.64] ;  /* 0x00000020041b8981 */ /* 0x000162000c1e1500 */
        /* <DEDUP_REMOVED lines=14> */
[----:B------:R-:W-:Y:S02]  /*2a40*/  ISETP.GE.AND P1, PT, R169, UR31, PT ;  /* 0x0000001fa9007c0c */ /* 0x000fe4000bf26270 */
[----:B0-----:R-:W-:Y:S01]  /*2a50*/  PRMT R5, RZ, 0x7610, R5 ;  /* 0x00007610ff057816 */ /* 0x001fe20000000005 */
[----:B------:R1:W5:Y:S01]  /*2a60*/  @!P6 LDG.E.U16 R66, [R2.64+-0x40] ;  /* 0xffffc0200242e981 */ /* 0x000362000c1e1500 */
[----:B------:R-:W-:-:S05]  /*2a70*/  PRMT R4, RZ, 0x7610, R4 ;  /* 0x00007610ff047816 */ /* 0x000fca0000000004 */
        /* <DEDUP_REMOVED lines=9> */
[----:B--2---:R-:W-:-:S05]  /*2b10*/  PRMT R7, RZ, 0x5410, R7 ;  /* 0x00005410ff077816 */ /* 0x004fca0000000007 */
[----:B------:R-:W-:Y:S01]  /*2b20*/  FMUL.FTZ R28, R7, -1.4426950216293334961 ;  /* 0xbfb8aa3b071c7820 */ /* 0x000fe20000410000 */
[----:B---3--:R-:W-:-:S03]  /*2b30*/  PRMT R31, RZ, 0x5410, R31 ;  /* 0x00005410ff1f7816 */ /* 0x008fc6000000001f */
[----:B------:R0:W-:Y:S01]  /*2b40*/  MUFU.EX2 R54, R28 ;  /* 0x0000001c00367308 */ /* 0x0001e20000000800 */
[----:B----4-:R-:W-:Y:S01]  /*2b50*/  PRMT R37, RZ, 0x5410, R37 ;  /* 0x00005410ff257816 */ /* 0x010fe20000000025 */
[----:B------:R-:W-:Y:S01]  /*2b60*/  FMUL.FTZ R55, R31, -1.4426950216293334961 ;  /* 0xbfb8aa3b1f377820 */ /* 0x000fe20000410000 */
[----:B0-----:R-:W-:-:S05]  /*2b70*/  PRMT R28, RZ, 0x5410, R6 ;  /* 0x00005410ff1c7816 */ /* 0x001fca0000000006 */
[----:B------:R-:W-:Y:S01]  /*2b80*/  FMUL.FTZ R6, R28, -1.4426950216293334961 ;  /* 0xbfb8aa3b1c067820 */ /* 0x000fe20000410000 */
[----:B------:R0:W-:Y:S01]  /*2b90*/  MUFU.EX2 R63, R55 ;  /* 0x00000037003f7308 */ /* 0x0001e20000000800 */
[----:B------:R-:W-:-:S07]  /*2ba0*/  PRMT R41, RZ, 0x5410, R41 ;  /* 0x00005410ff297816 */ /* 0x000fce0000000029 */
[----:B------:R-:W2:Y:S01]  /*2bb0*/  MUFU.EX2 R6, R6 ;  /* 0x0000000600067308 */ /* 0x000ea20000000800 */
[----:B0-----:R-:W-:Y:S01]  /*2bc0*/  FMUL.FTZ R55, R37, -1.4426950216293334961 ;  /* 0xbfb8aa3b25377820 */ /* 0x001fe20000410000 */
[----:B------:R-:W-:-:S06]  /*2bd0*/  PRMT R46, RZ, 0x5410, R46 ;  /* 0x00005410ff2e7816 */ /* 0x000fcc000000002e */
[----:B------:R0:W-:Y:S02]  /*2be0*/  MUFU.EX2 R67, R55 ;  /* 0x0000003700437308 */ /* 0x0001e40000000800 */
[----:B0-----:R-:W-:-:S06]  /*2bf0*/  FMUL.FTZ R55, R41, -1.4426950216293334961 ;  /* 0xbfb8aa3b29377820 */ /* 0x001fcc0000410000 */
[----:B------:R0:W-:Y:S02]  /*2c00*/  MUFU.EX2 R71, R55 ;  /* 0x0000003700477308 */ /* 0x0001e40000000800 */
[----:B0-----:R-:W-:-:S06]  /*2c10*/  FMUL.FTZ R55, R46, -1.4426950216293334961 ;  /* 0xbfb8aa3b2e377820 */ /* 0x001fcc0000410000 */
[----:B------:R2:W-:Y:S02]  /*2c20*/  MUFU.EX2 R77, R55 ;  /* 0x00000037004d7308 */ /* 0x0005e40000000800 */
[----:B--2---:R-:W-:Y:S01]  /*2c30*/  FADD.FTZ R55, R6, 1 ;  /* 0x3f80000006377421 */ /* 0x004fe20000010000 */
[----:B------:R-:W-:Y:S02]  /*2c40*/  PRMT R33, RZ, 0x5410, R33 ;  /* 0x00005410ff217816 */ /* 0x000fe40000000021 */
[----:B------:R-:W-:-:S03]  /*2c50*/  PRMT R32, RZ, 0x5410, R32 ;  /* 0x00005410ff207816 */ /* 0x000fc60000000020 */
[----:B-1----:R-:W-:Y:S02]  /*2c60*/  FMUL.FTZ R3, R33, -1.4426950216293334961 ;  /* 0xbfb8aa3b21037820 */ /* 0x002fe40000410000 */
[----:B------:R-:W-:-:S04]  /*2c70*/  FMUL.FTZ R2, R32, -1.4426950216293334961 ;  /* 0xbfb8aa3b20027820 */ /* 0x000fc80000410000 */
[----:B------:R-:W0:Y:S01]  /*2c80*/  MUFU.EX2 R3, R3 ;  /* 0x0000000300037308 */ /* 0x000e220000000800 */
[----:B------:R-:W-:-:S07]  /*2c90*/  FADD.FTZ R54, R54, 1 ;  /* 0x3f80000036367421 */ /* 0x000fce0000010000 */
[----:B------:R-:W-:Y:S08]  /*2ca0*/  MUFU.RCP R55, R55 ;  /* 0x0000003700377308 */ /* 0x000ff00000001000 */
[----:B------:R-:W1:Y:S01]  /*2cb0*/  MUFU.EX2 R2, R2 ;  /* 0x0000000200027308 */ /* 0x000e620000000800 */
[----:B------:R-:W-:Y:S01]  /*2cc0*/  PRMT R35, RZ, 0x5410, R35 ;  /* 0x00005410ff237816 */ /* 0x000fe20000000023 */
[----:B0-----:R-:W-:-:S06]  /*2cd0*/  FADD.FTZ R3, R3, 1 ;  /* 0x3f80000003037421 */ /* 0x001fcc0000010000 */
[----:B------:R-:W0:Y:S01]  /*2ce0*/  MUFU.RCP R54, R54 ;  /* 0x0000003600367308 */ /* 0x000e220000001000 */
[----:B------:R-:W-:Y:S01]  /*2cf0*/  FMUL.FTZ R65, R35, -1.4426950216293334961 ;  /* 0xbfb8aa3b23417820 */ /* 0x000fe20000410000 */
[----:B------:R-:W-:Y:S02]  /*2d00*/  PRMT R95, RZ, 0x5410, R95 ;  /* 0x00005410ff5f7816 */ /* 0x000fe4000000005f */
[----:B------:R-:W-:Y:S02]  /*2d10*/  PRMT R94, RZ, 0x5410, R94 ;  /* 0x00005410ff5e7816 */ /* 0x000fe4000000005e */
[----:B------:R-:W-:Y:S01]  /*2d20*/  PRMT R38, RZ, 0x5410, R38 ;  /* 0x00005410ff267816 */ /* 0x000fe20000000026 */
[----:B-1----:R-:W-:Y:S01]  /*2d30*/  FADD.FTZ R2, R2, 1 ;  /* 0x3f80000002027421 */ /* 0x002fe20000010000 */
[----:B------:R-:W1:Y:S03]  /*2d40*/  MUFU.EX2 R65, R65 ;  /* 0x0000004100417308 */ /* 0x000e660000000800 */
[----:B------:R-:W-:Y:S01]  /*2d50*/  FMUL.FTZ R68, R38, -1.4426950216293334961 ;  /* 0xbfb8aa3b26447820 */ /* 0x000fe20000410000 */
[----:B------:R-:W-:-:S02]  /*2d60*/  PRMT R39, RZ, 0x5410, R39 ;  /* 0x00005410ff277816 */ /* 0x000fc40000000027 */
[----:B------:R-:W-:-:S03]  /*2d70*/  PRMT R42, RZ, 0x5410, R42 ;  /* 0x00005410ff2a7816 */ /* 0x000fc6000000002a */
[----:B------:R-:W-:Y:S01]  /*2d80*/  MUFU.EX2 R68, R68 ;  /* 0x0000004400447308 */ /* 0x000fe20000000800 */
[----:B------:R-:W-:Y:S01]  /*2d90*/  FMUL.FTZ R69, R39, -1.4426950216293334961 ;  /* 0xbfb8aa3b27457820 */ /* 0x000fe20000410000 */
[----:B------:R-:W-:Y:S01]  /*2da0*/  PRMT R44, RZ, 0x5410, R44 ;  /* 0x00005410ff2c7816 */ /* 0x000fe2000000002c */
[----:B------:R-:W-:Y:S01]  /*2db0*/  FMUL.FTZ R72, R42, -1.4426950216293334961 ;  /* 0xbfb8aa3b2a487820 */ /* 0x000fe20000410000 */
[----:B------:R-:W-:-:S04]  /*2dc0*/  PRMT R40, RZ, 0x5410, R40 ;  /* 0x00005410ff287816 */ /* 0x000fc80000000028 */
[----:B------:R-:W-:Y:S01]  /*2dd0*/  MUFU.EX2 R69, R69 ;  /* 0x0000004500457308 */ /* 0x000fe20000000800 */
[----:B------:R-:W-:Y:S02]  /*2de0*/  PRMT R45, RZ, 0x5410, R45 ;  /* 0x00005410ff2d7816 */ /* 0x000fe4000000002d */
[----:B------:R-:W-:Y:S01]  /*2df0*/  PRMT R43, RZ, 0x5410, R43 ;  /* 0x00005410ff2b7816 */ /* 0x000fe2000000002b */
[----:B-----5:R-:W-:Y:S04]  /*2e00*/  STS.U16 [R160], R27 ;  /* 0x0000001ba0007388 */ /* 0x020fe80000000400 */
        /* <DEDUP_REMOVED lines=17> */
[----:B------:R-:W5:Y:S04]  /*2f20*/  LDS.U16 R27, [R142+0x2] ;  /* 0x000002008e1b7984 */ /* 0x000f680000000400 */
[----:B------:R-:W1:Y:S04]  /*2f30*/  LDS.U16 R29, [R142+0x4] ;  /* 0x000004008e1d7984 */ /* 0x000e680000000400 */
[----:B------:R-:W1:Y:S04]  /*2f40*/  LDS.U16 R49, [R142+0x6] ;  /* 0x000006008e317984 */ /* 0x000e680000000400 */
[----:B------:R-:W1:Y:S01]  /*2f50*/  LDS.U16 R52, [R142+0x8] ;  /* 0x000008008e347984 */ /* 0x000e620000000400 */
[----:B--2---:R2:W-:Y:S03]  /*2f60*/  MUFU.RCP R58, R3 ;  /* 0x00000003003a7308 */ /* 0x0045e60000001000 */
[----:B------:R-:W1:Y:S01]  /*2f70*/  LDS.U16 R53, [R142+0xa] ;  /* 0x00000a008e357984 */ /* 0x000e620000000400 */
[----:B------:R-:W-:-:S02]  /*2f80*/  FADD.FTZ R56, R63, 1 ;  /* 0x3f8000003f387421 */ /* 0x000fc40000010000 */
[----:B--2---:R-:W-:Y:S02]  /*2f90*/  FADD.FTZ R3, -R55, 1 ;  /* 0x3f80000037037421 */ /* 0x004fe40000010100 */
[----:B---3--:R0:W-:Y:S02]  /*2fa0*/  MUFU.RCP R57, R2 ;  /* 0x0000000200397308 */ /* 0x0081e40000001000 */
[----:B------:R-:W-:Y:S01]  /*2fb0*/  FFMA.FTZ R5, R28, R3, 1 ;  /* 0x3f8000001c057423 */ /* 0x000fe20000010003 */
[----:B----4-:R-:W-:Y:S02]  /*2fc0*/  PRMT R6, RZ, 0x5410, R6 ;  /* 0x00005410ff067816 */ /* 0x010fe40000000006 */
[----:B-----5:R-:W-:-:S03]  /*2fd0*/  PRMT R27, RZ, 0x5410, R27 ;  /* 0x00005410ff1b7816 */ /* 0x020fc6000000001b */
[----:B------:R-:W-:Y:S02]  /*2fe0*/  FMUL.FTZ R3, R95, R6 ;  /* 0x000000065f037220 */ /* 0x000fe40000410000 */
[----:B0-----:R-:W-:Y:S02]  /*2ff0*/  FADD.FTZ R2, -R54, 1 ;  /* 0x3f80000036027421 */ /* 0x001fe40000010100 */
[----:B------:R-:W-:Y:S01]  /*3000*/  FMUL.FTZ R4, R94, R27 ;  /* 0x0000001b5e047220 */ /* 0x000fe20000410000 */
[----:B------:R-:W0:Y:S01]  /*3010*/  MUFU.RCP R56, R56 ;  /* 0x0000003800387308 */ /* 0x000e220000001000 */
[----:B------:R-:W-:Y:S02]  /*3020*/  FMUL.FTZ R3, R54, R3 ;  /* 0x0000000336037220 */ /* 0x000fe40000410000 */
[----:B------:R-:W-:Y:S02]  /*3030*/  FMUL.FTZ R4, R55, R4 ;  /* 0x0000000437047220 */ /* 0x000fe40000410000 */
[----:B------:R-:W-:-:S02]  /*3040*/  FFMA.FTZ R2, R7, R2, 1 ;  /* 0x3f80000007027423 */ /* 0x000fc40000010002 */
[----:B------:R-:W-:Y:S02]  /*3050*/  FMUL.FTZ R81, R4, R5 ;  /* 0x0000000504517220 */ /* 0x000fe40000410000 */
[----:B------:R-:W-:Y:S01]  /*3060*/  FMUL.FTZ R80, R3, R2 ;  /* 0x0000000203507220 */ /* 0x000fe20000410000 */
[----:B------:R-:W-:Y:S04]  /*3070*/  LDS.U16 R4, [R142+0xe] ;  /* 0x00000e008e047984 */ /* 0x000fe80000000400 */
[----:B------:R-:W2:Y:S04]  /*3080*/  LDS.U16 R3, [R142+0xc] ;  /* 0x00000c008e037984 */ /* 0x000ea80000000400 */
[----:B------:R-:W3:Y:S01]  /*3090*/  LDS.U16 R5, [R142+0x10] ;  /* 0x000010008e057984 */ /* 0x000ee20000000400 */
[----:B-1----:R-:W-:Y:S01]  /*30a0*/  FADD.FTZ R60, R65, 1 ;  /* 0x3f800000413c7421 */ /* 0x002fe20000010000 */
[----:B------:R-:W-:Y:S01]  /*30b0*/  PRMT R29, RZ, 0x5410, R29 ;  /* 0x00005410ff1d7816 */ /* 0x000fe2000000001d */
[----:B------:R-:W1:Y:S01]  /*30c0*/  MUFU.EX2 R72, R72 ;  /* 0x0000004800487308 */ /* 0x000e620000000800 */
[----:B0-----:R-:W-:-:S03]  /*30d0*/  FADD.FTZ R62, -R56, 1 ;  /* 0x3f800000383e7421 */ /* 0x001fc60000010100 */
[----:B------:R-:W-:Y:S02]  /*30e0*/  FMUL.FTZ R59, R44, R29 ;  /* 0x0000001d2c3b7220 */ /* 0x000fe40000410000 */
[----:B------:R-:W-:Y:S02]  /*30f0*/  FADD.FTZ R66, R67, 1 ;  /* 0x3f80000043427421 */ /* 0x000fe40000010000 */
[----:B------:R-:W0:Y:S01]  /*3100*/  MUFU.RCP R60, R60 ;  /* 0x0000003c003c7308 */ /* 0x000e220000001000 */
[----:B------:R-:W-:Y:S02]  /*3110*/  FADD.FTZ R61, R68, 1 ;  /* 0x3f800000443d7421 */ /* 0x000fe40000010000 */
[----:B------:R-:W-:Y:S02]  /*3120*/  FMUL.FTZ R70, R40, -1.4426950216293334961 ;  /* 0xbfb8aa3b28467820 */ /* 0x000fe40000410000 */
[----:B------:R-:W-:Y:S02]  /*3130*/  FMUL.FTZ R75, R45, -1.4426950216293334961 ;  /* 0xbfb8aa3b2d4b7820 */ /* 0x000fe40000410000 */
[----:B------:R-:W-:-:S02]  /*3140*/  FMUL.FTZ R73, R43, -1.4426950216293334961 ;  /* 0xbfb8aa3b2b497820 */ /* 0x000fc40000410000 */
[----:B------:R-:W-:Y:S02]  /*3150*/  FFMA.FTZ R62, R31, R62, 1 ;  /* 0x3f8000001f3e7423 */ /* 0x000fe4000001003e */
[----:B------:R-:W-:Y:S01]  /*3160*/  FMUL.FTZ R59, R56, R59 ;  /* 0x0000003b383b7220 */ /* 0x000fe20000410000 */
[----:B------:R-:W-:Y:S01]  /*3170*/  MUFU.RCP R66, R66 ;  /* 0x0000004200427308 */ /* 0x000fe20000001000 */
[----:B------:R-:W-:Y:S01]  /*3180*/  PRMT R92, RZ, 0x5410, R92 ;  /* 0x00005410ff5c7816 */ /* 0x000fe2000000005c */
[----:B------:R-:W-:Y:S01]  /*3190*/  LDS.U16 R67, [R142+0x16] ;  /* 0x000016008e437984 */ /* 0x000fe20000000400 */
[----:B------:R-:W-:Y:S01]  /*31a0*/  FMUL.FTZ R2, R59, R62 ;  /* 0x0000003e3b027220 */ /* 0x000fe20000410000 */
[----:B------:R-:W-:Y:S01]  /*31b0*/  PRMT R91, RZ, 0x5410, R91 ;  /* 0x00005410ff5b7816 */ /* 0x000fe2000000005b */
[----:B------:R-:W-:Y:S01]  /*31c0*/  FADD.FTZ R62, -R58, 1 ;  /* 0x3f8000003a3e7421 */ /* 0x000fe20000010100 */
[----:B------:R-:W-:Y:S02]  /*31d0*/  PRMT R49, RZ, 0x5410, R49 ;  /* 0x00005410ff317816 */ /* 0x000fe40000000031 */
[----:B------:R-:W-:Y:S01]  /*31e0*/  MUFU.RCP R61, R61 ;  /* 0x0000003d003d7308 */ /* 0x000fe20000001000 */
[----:B------:R-:W-:Y:S01]  /*31f0*/  PRMT R52, RZ, 0x5410, R52 ;  /* 0x00005410ff347816 */ /* 0x000fe20000000034 */
[----:B------:R-:W-:Y:S01]  /*3200*/  FADD.FTZ R68, R69, 1 ;  /* 0x3f80000045447421 */ /* 0x000fe20000010000 */
[----:B------:R-:W-:Y:S01]  /*3210*/  PRMT R90, RZ, 0x5410, R90 ;  /* 0x00005410ff5a7816 */ /* 0x000fe2000000005a */
[----:B------:R-:W-:Y:S01]  /*3220*/  FFMA.FTZ R64, R33, R62, 1 ;  /* 0x3f80000021407423 */ /* 0x000fe2000001003e */
[----:B------:R-:W-:-:S03]  /*3230*/  PRMT R53, RZ, 0x5410, R53 ;  /* 0x00005410ff357816 */ /* 0x000fc60000000035 */
[----:B------:R-:W4:Y:S01]  /*3240*/  MUFU.EX2 R70, R70 ;  /* 0x0000004600467308 */ /* 0x000f220000000800 */
[----:B------:R-:W-:Y:S02]  /*3250*/  FADD.FTZ R59, -R57, 1 ;  /* 0x3f800000393b7421 */ /* 0x000fe40000010100 */
[----:B------:R-:W-:-:S05]  /*3260*/  FMUL.FTZ R62, R92, R49 ;  /* 0x000000315c3e7220 */ /* 0x000fca0000410000 */
[----:B------:R1:W5:Y:S01]  /*3270*/  MUFU.EX2 R74, R73 ;  /* 0x00000049004a7308 */ /* 0x0003620000000800 */
[----:B------:R-:W-:-:S07]  /*3280*/  FMUL.FTZ R63, R91, R52 ;  /* 0x000000345b3f7220 */ /* 0x000fce0000410000 */
[----:B------:R-:W2:Y:S01]  /*3290*/  MUFU.EX2 R75, R75 ;  /* 0x0000004b004b7308 */ /* 0x000ea20000000800 */
[----:B-1----:R-:W-:Y:S01]  /*32a0*/  FADD.FTZ R73, R72, 1 ;  /* 0x3f80000048497421 */ /* 0x002fe20000010000 */
[----:B------:R-:W-:Y:S01]  /*32b0*/  PRMT R48, RZ, 0x5410, R48 ;  /* 0x00005410ff307816 */ /* 0x000fe20000000030 */
[----:B0-----:R-:W-:Y:S02]  /*32c0*/  FADD.FTZ R72, -R60, 1 ;  /* 0x3f8000003c487421 */ /* 0x001fe40000010100 */
[----:B------:R-:W-:Y:S02]  /*32d0*/  FMUL.FTZ R65, R90, R53 ;  /* 0x000000355a417220 */ /* 0x000fe40000410000 */
[----:B------:R-:W-:Y:S01]  /*32e0*/  FFMA.FTZ R59, R32, R59, 1 ;  /* 0x3f800000203b7423 */ /* 0x000fe2000001003b */
[----:B------:R-:W0:Y:S01]  /*32f0*/  MUFU.RCP R68, R68 ;  /* 0x0000004400447308 */ /* 0x000e220000001000 */
[----:B------:R-:W-:Y:S02]  /*3300*/  FMUL.FTZ R62, R57, R62 ;  /* 0x0000003e393e7220 */ /* 0x000fe40000410000 */
[----:B------:R-:W-:-:S02]  /*3310*/  FMUL.FTZ R63, R58, R63 ;  /* 0x0000003f3a3f7220 */ /* 0x000fc40000410000 */
[----:B------:R-:W-:Y:S02]  /*3320*/  FFMA.FTZ R72, R35, R72, 1 ;  /* 0x3f80000023487423 */ /* 0x000fe40000010048 */
[----:B------:R-:W-:Y:S02]  /*3330*/  FMUL.FTZ R65, R60, R65 ;  /* 0x000000413c417220 */ /* 0x000fe40000410000 */
[----:B------:R-:W-:Y:S01]  /*3340*/  FMUL.FTZ R83, R62, R59 ;  /* 0x0000003b3e537220 */ /* 0x000fe20000410000 */
[----:B------:R-:W-:Y:S01]  /*3350*/  PRMT R59, RZ, 0x5410, R50 ;  /* 0x00005410ff3b7816 */ /* 0x000fe20000000032 */
[----:B------:R-:W-:Y:S01]  /*3360*/  FMUL.FTZ R82, R63, R64 ;  /* 0x000000403f527220 */ /* 0x000fe20000410000 */
[----:B------:R-:W-:Y:S01]  /*3370*/  PRMT R64, RZ, 0x5410, R47 ;  /* 0x00005410ff407816 */ /* 0x000fe2000000002f */
[----:B------:R-:W-:Y:S02]  /*3380*/  FMUL.FTZ R76, R48, -1.4426950216293334961 ;  /* 0xbfb8aa3b304c7820 */ /* 0x000fe40000410000 */
[----:B------:R-:W-:-:S02]  /*3390*/  FMUL.FTZ R85, R65, R72 ;  /* 0x0000004841557220 */ /* 0x000fc40000410000 */
[----:B----4-:R-:W-:Y:S01]  /*33a0*/  FADD.FTZ R69, R70, 1 ;  /* 0x3f80000046457421 */ /* 0x010fe20000010000 */
[----:B------:R-:W-:Y:S01]  /*33b0*/  PRMT R62, RZ, 0x5410, R51 ;  /* 0x00005410ff3e7816 */ /* 0x000fe20000000033 */
[----:B------:R-:W-:Y:S01]  /*33c0*/  FADD.FTZ R50, -R66, 1 ;  /* 0x3f80000042327421 */ /* 0x000fe20000010100 */
[----:B------:R-:W-:Y:S01]  /*33d0*/  LDS.U16 R63, [R142+0x12] ;  /* 0x000012008e3f7984 */ /* 0x000fe20000000400 */
[----:B------:R-:W-:Y:S01]  /*33e0*/  FADD.FTZ R47, -R61, 1 ;  /* 0x3f8000003d2f7421 */ /* 0x000fe20000010100 */
[----:B------:R1:W4:Y:S01]  /*33f0*/  MUFU.EX2 R79, R76 ;  /* 0x0000004c004f7308 */ /* 0x0003220000000800 */
[----:B-----5:R-:W-:Y:S01]  /*3400*/  FADD.FTZ R72, R74, 1 ;  /* 0x3f8000004a487421 */ /* 0x020fe20000010000 */
[----:B------:R-:W-:Y:S01]  /*3410*/  LDS.U16 R65, [R142+0x14] ;  /* 0x000014008e417984 */ /* 0x000fe20000000400 */
[----:B------:R-:W-:Y:S02]  /*3420*/  FADD.FTZ R70, R71, 1 ;  /* 0x3f80000047467421 */ /* 0x000fe40000010000 */
[----:B--2---:R-:W-:Y:S01]  /*3430*/  FADD.FTZ R74, R75, 1 ;  /* 0x3f8000004b4a7421 */ /* 0x004fe20000010000 */
[----:B------:R-:W2:Y:S01]  /*3440*/  LDS.U16 R71, [R142+0x18] ;  /* 0x000018008e477984 */ /* 0x000ea20000000400 */
[----:B------:R-:W-:Y:S01]  /*3450*/  FFMA.FTZ R75, R38, R47, 1 ;  /* 0x3f800000264b7423 */ /* 0x000fe2000001002f */
[----:B------:R-:W-:Y:S01]  /*3460*/  PRMT R47, RZ, 0x5410, R3 ;  /* 0x00005410ff2f7816 */ /* 0x000fe20000000003 */
[----:B-1----:R-:W-:Y:S01]  /*3470*/  FFMA.FTZ R76, R37, R50, 1 ;  /* 0x3f800000254c7423 */ /* 0x002fe20000010032 */
[----:B------:R-:W-:-:S02]  /*3480*/  PRMT R50, RZ, 0x5410, R4 ;  /* 0x00005410ff327816 */ /* 0x000fc40000000004 */
[----:B---3--:R-:W-:Y:S01]  /*3490*/  PRMT R51, RZ, 0x5410, R5 ;  /* 0x00005410ff337816 */ /* 0x008fe20000000005 */
[----:B0-----:R-:W-:Y:S02]  /*34a0*/  FADD.FTZ R78, -R68, 1 ;  /* 0x3f800000444e7421 */ /* 0x001fe40000010100 */
[----:B------:R-:W-:Y:S02]  /*34b0*/  FMUL.FTZ R3, R62, R47 ;  /* 0x0000002f3e037220 */ /* 0x000fe40000410000 */
[----:B------:R-:W-:Y:S02]  /*34c0*/  FMUL.FTZ R4, R59, R50 ;  /* 0x000000323b047220 */ /* 0x000fe40000410000 */
[----:B------:R-:W-:Y:S02]  /*34d0*/  FMUL.FTZ R5, R64, R51 ;  /* 0x0000003340057220 */ /* 0x000fe40000410000 */
[----:B------:R-:W-:Y:S02]  /*34e0*/  FFMA.FTZ R78, R39, R78, 1 ;  /* 0x3f800000274e7423 */ /* 0x000fe4000001004e */
[----:B------:R-:W-:-:S02]  /*34f0*/  FMUL.FTZ R3, R66, R3 ;  /* 0x0000000342037220 */ /* 0x000fc40000410000 */
[----:B------:R-:W-:Y:S02]  /*3500*/  FMUL.FTZ R4, R61, R4 ;  /* 0x000000043d047220 */ /* 0x000fe40000410000 */
[----:B------:R-:W-:Y:S02]  /*3510*/  FMUL.FTZ R5, R68, R5 ;  /* 0x0000000544057220 */ /* 0x000fe40000410000 */
[----:B------:R-:W-:Y:S02]  /*3520*/  FMUL.FTZ R3, R3, R76 ;  /* 0x0000004c03037220 */ /* 0x000fe40000410000 */
[----:B------:R-:W-:Y:S01]  /*3530*/  FMUL.FTZ R4, R4, R75 ;  /* 0x0000004b04047220 */ /* 0x000fe20000410000 */
[----:B------:R-:W0:Y:S01]  /*3540*/  LDS.U16 R76, [R142+0x1a] ;  /* 0x00001a008e4c7984 */ /* 0x000e220000000400 */
[----:B------:R-:W-:-:S03]  /*3550*/  FMUL.FTZ R5, R5, R78 ;  /* 0x0000004e05057220 */ /* 0x000fc60000410000 */
[----:B------:R-:W1:Y:S04]  /*3560*/  LDS.U16 R75, [R142+0x1c] ;  /* 0x00001c008e4b7984 */ /* 0x000e680000000400 */
[----:B------:R-:W3:Y:S01]  /*3570*/  LDS.U16 R78, [R142+0x1e] ;  /* 0x00001e008e4e7984 */ /* 0x000ee20000000400 */
[----:B------:R-:W5:Y:S01]  /*3580*/  MUFU.RCP R70, R70 ;  /* 0x0000004600467308 */ /* 0x000f620000001000 */
[----:B------:R-:W-:-:S07]  /*3590*/  FADD.FTZ R77, R77, 1 ;  /* 0x3f8000004d4d7421 */ /* 0x000fce0000010000 */
[----:B------:R-:W0:Y:S08]  /*35a0*/  MUFU.RCP R72, R72 ;  /* 0x0000004800487308 */ /* 0x000e300000001000 */
[----:B------:R-:W0:Y:S01]  /*35b0*/  MUFU.RCP R73, R73 ;  /* 0x0000004900497308 */ /* 0x000e220000001000 */
[----:B----4-:R-:W-:Y:S01]  /*35c0*/  FADD.FTZ R79, R79, 1 ;  /* 0x3f8000004f4f7421 */ /* 0x010fe20000010000 */
[----:B------:R-:W-:-:S06]  /*35d0*/  PRMT R26, RZ, 0x5410, R26 ;  /* 0x00005410ff1a7816 */ /* 0x000fcc000000001a */
[----:B------:R-:W4:Y:S01]  /*35e0*/  MUFU.RCP R69, R69 ;  /* 0x0000004500457308 */ /* 0x000f220000001000 */
[----:B--2---:R-:W-:Y:S01]  /*35f0*/  PRMT R71, RZ, 0x5410, R71 ;  /* 0x00005410ff477816 */ /* 0x004fe20000000047 */
[----:B-----5:R-:W-:-:S06]  /*3600*/  FADD.FTZ R84, -R70, 1 ;  /* 0x3f80000046547421 */ /* 0x020fcc0000010100 */
[----:B------:R-:W2:Y:S01]  /*3610*/  MUFU.RCP R77, R77 ;  /* 0x0000004d004d7308 */ /* 0x000ea20000001000 */
[----:B------:R-:W-:Y:S01]  /*3620*/  PRMT R36, RZ, 0x5410, R36 ;  /* 0x00005410ff247816 */ /* 0x000fe20000000024 */
[----:B0-----:R-:W-:Y:S01]  /*3630*/  FADD.FTZ R88, -R72, 1 ;  /* 0x3f80000048587421 */ /* 0x001fe20000010100 */
[----:B------:R-:W-:Y:S01]  /*3640*/  PRMT R63, RZ, 0x5410, R63 ;  /* 0x00005410ff3f7816 */ /* 0x000fe2000000003f */
[----:B------:R-:W-:Y:S01]  /*3650*/  FMUL.FTZ R97, R26, R71 ;  /* 0x000000471a617220 */ /* 0x000fe20000410000 */
[----:B------:R-:W-:Y:S01]  /*3660*/  PRMT R34, RZ, 0x5410, R34 ;  /* 0x00005410ff227816 */ /* 0x000fe20000000022 */
[----:B------:R-:W-:Y:S02]  /*3670*/  FADD.FTZ R89, -R73, 1 ;  /* 0x3f80000049597421 */ /* 0x000fe40000010100 */
[----:B------:R-:W0:Y:S01]  /*3680*/  MUFU.RCP R74, R74 ;  /* 0x0000004a004a7308 */ /* 0x000e220000001000 */
[----:B------:R-:W-:Y:S02]  /*3690*/  PRMT R30, RZ, 0x5410, R30 ;  /* 0x00005410ff1e7816 */ /* 0x000fe4000000001e */
[----:B------:R-:W-:-:S02]  /*36a0*/  PRMT R65, RZ, 0x5410, R65 ;  /* 0x00005410ff417816 */ /* 0x000fc40000000041 */
[----:B------:R-:W-:-:S03]  /*36b0*/  PRMT R67, RZ, 0x5410, R67 ;  /* 0x00005410ff437816 */ /* 0x000fc60000000043 */
[----:B------:R-:W5:Y:S01]  /*36c0*/  MUFU.RCP R79, R79 ;  /* 0x0000004f004f7308 */ /* 0x000f620000001000 */
[----:B------:R-:W-:Y:S02]  /*36d0*/  FFMA.FTZ R86, R41, R84, 1 ;  /* 0x3f80000029567423 */ /* 0x000fe40000010054 */
[----:B------:R-:W-:Y:S02]  /*36e0*/  FFMA.FTZ R96, R43, R88, 1 ;  /* 0x3f8000002b607423 */ /* 0x000fe40000010058 */
[----:B------:R-:W-:Y:S02]  /*36f0*/  FMUL.FTZ R97, R72, R97 ;  /* 0x0000006148617220 */ /* 0x000fe40000410000 */
[----:B----4-:R-:W-:Y:S02]  /*3700*/  FADD.FTZ R87, -R69, 1 ;  /* 0x3f80000045577421 */ /* 0x010fe40000010100 */
[----:B------:R-:W-:Y:S02]  /*3710*/  FFMA.FTZ R93, R42, R89, 1 ;  /* 0x3f8000002a5d7423 */ /* 0x000fe40000010059 */
[----:B------:R-:W-:-:S02]  /*3720*/  FMUL.FTZ R84, R36, R63 ;  /* 0x0000003f24547220 */ /* 0x000fc40000410000 */
[----:B------:R-:W-:Y:S02]  /*3730*/  FMUL.FTZ R89, R34, R65 ;  /* 0x0000004122597220 */ /* 0x000fe40000410000 */
[----:B------:R-:W-:Y:S02]  /*3740*/  FMUL.FTZ R88, R30, R67 ;  /* 0x000000431e587220 */ /* 0x000fe40000410000 */
[----:B------:R-:W-:Y:S01]  /*3750*/  FMUL.FTZ R96, R97, R96 ;  /* 0x0000006061607220 */ /* 0x000fe20000410000 */
[----:B------:R-:W-:Y:S01]  /*3760*/  F2FP.BF16.PACK_AB R97, R81, R80 ;  /* 0x000000505161723e */ /* 0x000fe200000010ff */
[----:B------:R-:W-:Y:S01]  /*3770*/  BAR.SYNC.DEFER_BLOCKING 0x0 ;  /* 0x0000000000007b1d */ /* 0x000fe20000010000 */
        /* <DEDUP_REMOVED lines=8> */
[----:B--2---:R-:W-:Y:S01]  /*3800*/  FADD.FTZ R81, -R77, 1 ;  /* 0x3f8000004d517421 */ /* 0x004fe20000010100 */
[----:B-1----:R-:W-:-:S02]  /*3810*/  PRMT R75, RZ, 0x5410, R75 ;  /* 0x00005410ff4b7816 */ /* 0x002fc4000000004b */
[----:B---3--:R-:W-:Y:S01]  /*3820*/  PRMT R78, RZ, 0x5410, R78 ;  /* 0x00005410ff4e7816 */ /* 0x008fe2000000004e */
[----:B------:R-:W-:Y:S02]  /*3830*/  FMUL.FTZ R84, R84, R87 ;  /* 0x0000005754547220 */ /* 0x000fe40000410000 */
[----:B------:R-:W-:Y:S02]  /*3840*/  FMUL.FTZ R86, R89, R86 ;  /* 0x0000005659567220 */ /* 0x000fe40000410000 */
[----:B------:R-:W-:Y:S02]  /*3850*/  FMUL.FTZ R93, R88, R93 ;  /* 0x0000005d585d7220 */ /* 0x000fe40000410000 */
[----:B------:R-:W-:Y:S02]  /*3860*/  FFMA.FTZ R87, R46, R81, 1 ;  /* 0x3f8000002e577423 */ /* 0x000fe40000010051 */
[----:B0-----:R-:W-:Y:S02]  /*3870*/  FADD.FTZ R80, -R74, 1 ;  /* 0x3f8000004a507421 */ /* 0x001fe40000010100 */
[----:B-----5:R-:W-:-:S02]  /*3880*/  FADD.FTZ R89, -R79, 1 ;  /* 0x3f8000004f597421 */ /* 0x020fc40000010100 */
        /* <DEDUP_REMOVED lines=25> */
[C---:B------:R-:W-:Y:S01]  /*3a20*/  PRMT R84, R81.reuse, 0x7610, R84 ;  /* 0x0000761051547816 */ /* 0x040fe20000000054 */
[----:B------:R2:W-:Y:S01]  /*3a30*/  STS.U16 [R142+0xc], R3 ;  /* 0x00000c038e007388 */ /* 0x0005e20000000400 */
[----:B------:R-:W-:-:S02]  /*3a40*/  PRMT R88, R81, 0x7632, R88 ;  /* 0x0000763251587816 */ /* 0x000fc40000000058 */
[----:B0-----:R-:W-:Y:S02]  /*3a50*/  PRMT R80, R5, 0x7632, R80 ;  /* 0x0000763205507816 */ /* 0x001fe40000000050 */
[C---:B------:R-:W-:Y:S02]  /*3a60*/  PRMT R96, R87.reuse, 0x7632, R96 ;  /* 0x0000763257607816 */ /* 0x040fe40000000060 */
[----:B-1----:R-:W-:Y:S01]  /*3a70*/  PRMT R82, R86, 0x7632, R82 ;  /* 0x0000763256527816 */ /* 0x002fe20000000052 */
[----:B------:R0:W-:Y:S01]  /*3a80*/  STS.U16 [R142+0x4], R2 ;  /* 0x000004028e007388 */ /* 0x0001e20000000400 */
[----:B--2---:R-:W-:-:S03]  /*3a90*/  PRMT R3, R87, 0x7610, R3 ;  /* 0x0000761057037816 */ /* 0x004fc60000000003 */
        /* <DEDUP_REMOVED lines=36> */
[C---:B------:R-:W-:Y:S01]  /*3ce0*/  IADD3 R122, P1, R120.reuse, UR39, RZ ;  /* 0x00000027787a7c10 */ /* 0x040fe2000ff3e0ff */
[----:B------:R-:W-:Y:S02]  /*3cf0*/  BSSY B0, `(.L_x_5545) ;  /* 0x0000012000007945 */ /* 0x000fe40003800000 */
[----:B------:R-:W-:Y:S01]  /*3d00*/  UIADD3 UR7, UR9, UR18, URZ ;  /* 0x0000001209077290 */ /* 0x000fe2000fffe03f */
[----:B0-----:R-:W-:Y:S02]  /*3d10*/  P2R R3, PR, RZ, 0x40 ;  /* 0x00000040ff037803 */ /* 0x001fe40000000000 */
[----:B------:R-:W-:Y:S02]  /*3d20*/  IADD3.X R123, R121, UR40, RZ, P1, !PT ;  /* 0x00000028797b7c10 */ /* 0x000fe40008ffe4ff */
[----:B-1----:R-:W-:-:S13]  /*3d30*/  ISETP.GE.AND P0, PT, R120, R80, PT ;  /* 0x000000507800720c */ /* 0x002fda0003f06270 */
        /* <DEDUP_REMOVED lines=13> */
.L_x_5546:
[----:B------:R-:W-:Y:S05]  /*3e10*/  BSYNC B0 ;  /* 0x0000000000007941 */ /* 0x000fea0003800000 */
.L_x_5545:
        /* <DEDUP_REMOVED lines=15> */
[----:B0-----:R-:W-:Y:S01]  /*3f10*/  IMAD.U32 R4, RZ, RZ, UR7 ;  /* 0x00000007ff047e24 */ /* 0x001fe2000f8e00ff */
[----:B------:R-:W-:Y:S01]  /*3f20*/  PRMT R22, RZ, 0x5410, R22 ;  /* 0x00005410ff167816 */ /* 0x000fe20000000016 */
        /* <DEDUP_REMOVED lines=35> */
[----:B------:R-:W-:Y:S01]  /*4160*/  PRMT R12, RZ, 0x5410, R12 ;  /* 0x00005410ff0c7816 */ /* 0x000fe2000000000c */
        /* <DEDUP_REMOVED lines=10> */
[----:B------:R0:W-:Y:S01]  /*4210*/  @!P0 STG.E.U16 [R2.64+-0x140], R107 ;  /* 0xfffec06b02008986 */ /* 0x0001e2000c101520 */
[----:B------:R-:W-:Y:S01]  /*4220*/  ISETP.NE.U32.AND P0, PT, RZ, c[0x0][0x270], PT ;  /* 0x00009c00ff007a0c */ /* 0x000fe20003f05070 */
[----:B------:R-:W-:Y:S01]  /*4230*/  FMUL.FTZ R48, R48, R79 ;  /* 0x0000004f30307220 */ /* 0x000fe20000410000 */
[----:B------:R-:W-:Y:S01]  /*4240*/  PRMT R8, RZ, 0x5410, R8 ;  /* 0x00005410ff087816 */ /* 0x000fe20000000008 */
[----:B------:R-:W-:Y:S01]  /*4250*/  @!P4 STG.E.U16 [R2.64+-0x200], R101 ;  /* 0xfffe00650200c986 */ /* 0x000fe2000c101520 */
[----:B------:R-:W-:Y:S01]  /*4260*/  ISETP.NE.AND.EX P0, PT, RZ, c[0x0][0x274], PT, P0 ;  /* 0x00009d00ff007a0c */ /* 0x000fe20003f05300 */
[----:B------:R-:W-:Y:S01]  /*4270*/  FADD.FTZ R110, R21, UR5 ;  /* 0x00000005156e7e21 */ /* 0x000fe20008010000 */
[-C--:B------:R-:W-:Y:S01]  /*4280*/  ISETP.GE.AND P4, PT, R164, R80.reuse, PT ;  /* 0x00000050a400720c */ /* 0x080fe20003f86270 */
[----:B------:R1:W-:Y:S01]  /*4290*/  @!P5 STG.E.U16 [R2.64+-0x1c0], R103 ;  /* 0xfffe40670200d986 */ /* 0x0003e2000c101520 */
[----:B------:R-:W-:Y:S01]  /*42a0*/  ISETP.GE.AND P5, PT, R163, R80, PT ;  /* 0x00000050a300720c */ /* 0x000fe20003fa6270 */
[----:B------:R-:W-:Y:S01]  /*42b0*/  FADD.FTZ R108, R19, UR5 ;  /* 0x00000005136c7e21 */ /* 0x000fe20008010000 */
[----:B------:R-:W-:Y:S01]  /*42c0*/  PRMT R0, RZ, 0x5410, R0 ;  /* 0x00005410ff007816 */ /* 0x000fe20000000000 */
[----:B------:R-:W-:Y:S01]  /*42d0*/  @!P1 STG.E.U16 [R2.64+-0x80], R125 ;  /* 0xffff807d02009986 */ /* 0x000fe2000c101520 */
[----:B------:R-:W-:-:S02]  /*42e0*/  FADD.FTZ R106, R18, UR5 ;  /* 0x00000005126a7e21 */ /* 0x000fc40008010000 */
[----:B------:R-:W-:Y:S01]  /*42f0*/  FADD.FTZ R104, R17, UR5 ;  /* 0x0000000511687e21 */ /* 0x000fe20008010000 */
[----:B------:R-:W-:Y:S01]  /*4300*/  @!P2 STG.E.U16 [R2.64+-0x3c0], R83 ;  /* 0xfffc40530200a986 */ /* 0x000fe2000c101520 */
[----:B------:R-:W-:Y:S02]  /*4310*/  FADD.FTZ R102, R16, UR5 ;  /* 0x0000000510667e21 */ /* 0x000fe40008010000 */
[----:B0-----:R-:W-:Y:S01]  /*4320*/  FADD.FTZ R107, R15, UR5 ;  /* 0x000000050f6b7e21 */ /* 0x001fe20008010000 */
[----:B------:R0:W-:Y:S01]  /*4330*/  @!P4 STG.E.U16 [R2.64+-0x100], R109 ;  /* 0xffff006d0200c986 */ /* 0x0001e2000c101520 */
[----:B------:R-:W-:Y:S02]  /*4340*/  FADD.FTZ R105, R14, UR5 ;  /* 0x000000050e697e21 */ /* 0x000fe40008010000 */
[----:B------:R-:W-:Y:S01]  /*4350*/  FADD.FTZ R100, R13, UR5 ;  /* 0x000000050d647e21 */ /* 0x000fe20008010000 */
[----:B------:R2:W-:Y:S01]  /*4360*/  @!P5 STG.E.U16 [R2.64+-0xc0], R111 ;  /* 0xffff406f0200d986 */ /* 0x0005e2000c101520 */
[----:B-1----:R-:W-:-:S02]  /*4370*/  FADD.FTZ R103, R12, UR5 ;  /* 0x000000050c677e21 */ /* 0x002fc40008010000 */
[----:B------:R-:W-:Y:S02]  /*4380*/  FADD.FTZ R98, R11, UR5 ;  /* 0x000000050b627e21 */ /* 0x000fe40008010000 */
[----:B------:R-:W-:Y:S02]  /*4390*/  FADD.FTZ R101, R10, UR5 ;  /* 0x000000050a657e21 */ /* 0x000fe40008010000 */
[----:B------:R-:W-:Y:S02]  /*43a0*/  FADD.FTZ R96, R9, UR5 ;  /* 0x0000000509607e21 */ /* 0x000fe40008010000 */
[----:B0-----:R-:W-:Y:S02]  /*43b0*/  FADD.FTZ R109, R20, UR5 ;  /* 0x00000005146d7e21 */ /* 0x001fe40008010000 */
[----:B------:R-:W-:Y:S02]  /*43c0*/  FADD.FTZ R99, R8, UR5 ;  /* 0x0000000508637e21 */ /* 0x000fe40008010000 */
[----:B--2---:R-:W-:-:S02]  /*43d0*/  FADD.FTZ R111, R22, UR5 ;  /* 0x00000005166f7e21 */ /* 0x004fc40008010000 */
        /* <DEDUP_REMOVED lines=49> */
[----:B------:R-:W-:Y:S01]  /*46f0*/  UIMAD UR18, UR37, UR19, UR7 ;  /* 0x00000013251272a4 */ /* 0x000fe2000f8e0207 */
[----:B------:R1:W-:Y:S01]  /*4700*/  STS.U16 [R142+0x2], R71 ;  /* 0x000002478e007388 */ /* 0x0003e20000000400 */
[----:B------:R-:W-:Y:S01]  /*4710*/  PRMT R5, R39, 0x7632, R5 ;  /* 0x0000763227057816 */ /* 0x000fe20000000005 */
[----:B------:R-:W-:Y:S01]  /*4720*/  BSSY B0, `(.L_x_5548) ;  /* 0x000003a000007945 */ /* 0x000fe20003800000 */
[----:B------:R-:W-:Y:S01]  /*4730*/  F2FP.BF16.PACK_AB R3, R3, R46 ;  /* 0x0000002e0303723e */ /* 0x000fe200000010ff */
[----:B------:R2:W-:Y:S01]  /*4740*/  STS.U16 [R142+0x8], R0 ;  /* 0x000008008e007388 */ /* 0x0005e20000000400 */
[----:B------:R-:W-:-:S02]  /*4750*/  UIADD3 UR7, UR9, UR18, URZ ;  /* 0x0000001209077290 */ /* 0x000fc4000fffe03f */
[----:B0-----:R-:W-:Y:S01]  /*4760*/  PRMT R6, R3, 0x7632, R6 ;  /* 0x0000763203067816 */ /* 0x001fe20000000006 */
[----:B------:R0:W-:Y:S01]  /*4770*/  STS.U16 [R142+0xa], R4 ;  /* 0x00000a048e007388 */ /* 0x0001e20000000400 */
[----:B-1----:R-:W-:-:S03]  /*4780*/  PRMT R71, R37, 0x7632, R71 ;  /* 0x0000763225477816 */ /* 0x002fc60000000047 */
[----:B------:R1:W-:Y:S01]  /*4790*/  STS.U16 [R142+0x6], R2 ;  /* 0x000006028e007388 */ /* 0x0003e20000000400 */
[----:B--2---:R-:W-:-:S03]  /*47a0*/  PRMT R0, R41, 0x7632, R0 ;  /* 0x0000763229007816 */ /* 0x004fc60000000000 */
[----:B------:R-:W-:Y:S01]  /*47b0*/  STS.U16 [R142+0x4], R29 ;  /* 0x0000041d8e007388 */ /* 0x000fe20000000400 */
[----:B0-----:R-:W-:-:S03]  /*47c0*/  PRMT R4, R43, 0x7632, R4 ;  /* 0x000076322b047816 */ /* 0x001fc60000000004 */
        /* <DEDUP_REMOVED lines=35> */
[----:B------:R-:W-:Y:S01]  /*4a00*/  IMAD.MOV.U32 R2, RZ, RZ, R122 ;  /* 0x000000ffff027224 */ /* 0x000fe200078e007a */
        /* <DEDUP_REMOVED lines=11> */
.L_x_5549:
[----:B------:R-:W-:Y:S05]  /*4ac0*/  BSYNC B0 ;  /* 0x0000000000007941 */ /* 0x000fea0003800000 */
.L_x_5548:
        /* <DEDUP_REMOVED lines=43> */
.L_x_5547:
[----:B------:R-:W-:Y:S01]  /*4d80*/  PRMT R0, RZ, 0x5410, R141 ;  /* 0x00005410ff007816 */ /* 0x000fe2000000008d */
[----:B------:R-:W-:Y:S01]  /*4d90*/  IMAD.MOV.U32 R4, RZ, RZ, c[0x0][0x16c] ;  /* 0x00005b00ff047624 */ /* 0x000fe200078e00ff */
[----:B0-----:R-:W-:Y:S01]  /*4da0*/  PRMT R2, RZ, 0x5410, R139 ;  /* 0x00005410ff027816 */ /* 0x001fe2000000008b */
[----:B------:R-:W-:Y:S01]  /*4db0*/  BAR.SYNC.DEFER_BLOCKING 0x0 ;  /* 0x0000000000007b1d */ /* 0x000fe20000010000 */
[C---:B------:R-:W-:Y:S01]  /*4dc0*/  FMUL.FTZ R79, R95.reuse, UR4 ;  /* 0x000000045f4f7c20 */ /* 0x040fe20008410000 */
[----:B------:R-:W-:Y:S01]  /*4dd0*/  CS2R R62, SRZ ;  /* 0x00000000003e7805 */ /* 0x000fe2000001ff00 */
[----:B------:R-:W-:Y:S01]  /*4de0*/  FFMA.FTZ R3, R95, R0, R184 ;  /* 0x000000005f037223 */ /* 0x000fe200000100b8 */
[----:B------:R-:W-:Y:S01]  /*4df0*/  PRMT R0, RZ, 0x5410, R140 ;  /* 0x00005410ff007816 */ /* 0x000fe2000000008c */
[----:B------:R-:W-:Y:S01]  /*4e00*/  FMUL.FTZ R78, R94, UR4 ;  /* 0x000000045e4e7c20 */ /* 0x000fe20008410000 */
[----:B------:R-:W-:Y:S01]  /*4e10*/  ISETP.GE.AND P0, PT, R4, 0x1, PT ;  /* 0x000000010400780c */ /* 0x000fe20003f06270 */
[C---:B------:R-:W-:Y:S01]  /*4e20*/  FMUL.FTZ R77, R93.reuse, UR4 ;  /* 0x000000045d4d7c20 */ /* 0x040fe20008410000 */
[----:B------:R-:W-:Y:S01]  /*4e30*/  PRMT R184, RZ, 0x5410, R112 ;  /* 0x00005410ffb87816 */ /* 0x000fe20000000070 */
        /* <DEDUP_REMOVED lines=48> */
[----:B------:R-:W-:Y:S01]  /*5140*/  UIADD3 UR36, UR30, -0x1, URZ ;  /* 0xffffffff1e247890 */ /* 0x000fe2000fffe03f */
[----:B------:R-:W-:Y:S01]  /*5150*/  IMAD.MOV.U32 R63, RZ, RZ, RZ ;  /* 0x000000ffff3f7224 */ /* 0x000fe200078e00ff */
[----:B------:R-:W-:Y:S02]  /*5160*/  UMOV UR8, URZ ;  /* 0x0000003f00087c82 */ /* 0x000fe40008000000 */
[----:B------:R-:W-:Y:S02]  /*5170*/  ULEA.HI UR7, UR36, UR36, URZ, 0x1 ;  /* 0x0000002424077291 */ /* 0x000fe4000f8f083f */
[----:B------:R-:W-:Y:S02]  /*5180*/  UMOV UR9, URZ ;  /* 0x0000003f00097c82 */ /* 0x000fe40008000000 */
[----:B------:R-:W-:-:S04]  /*5190*/  ULOP3.LUT UR7, UR7, 0xfffffe, URZ, 0xc0, !UPT ;  /* 0x00fffffe07077892 */ /* 0x000fc8000f8ec03f */
[----:B------:R-:W-:-:S03]  /*51a0*/  UIADD3 UR36, UR36, -UR7, URZ ;  /* 0x8000000724247290 */ /* 0x000fc6000fffe03f */
[----:B------:R-:W-:Y:S02]  /*51b0*/  UMOV UR7, URZ ;  /* 0x0000003f00077c82 */ /* 0x000fe40008000000 */
.L_x_5587:
[----:B------:R-:W-:Y:S01]  /*51c0*/  USHF.R.S32.HI UR41, URZ, 0x1f, UR7 ;  /* 0x0000001f3f297899 */ /* 0x000fe20008011407 */
[----:B------:R-:W-:Y:S01]  /*51d0*/  IMAD.U32 R5, RZ, RZ, UR7 ;  /* 0x00000007ff057e24 */ /* 0x000fe2000f8e00ff */
        /* <DEDUP_REMOVED lines=9> */
[----:B------:R-:W-:Y:S01]  /*5270*/  LEA R2, P0, R4, R181, 0x1 ;  /* 0x000000b504027211 */ /* 0x000fe200078008ff */
[----:B------:R-:W-:Y:S01]  /*5280*/  ULDC.64 UR20, c[0x0][0x180] ;  /* 0x0000600000147ab9 */ /* 0x000fe20000000a00 */
[----:B------:R-:W-:-:S02]  /*5290*/  PRMT R8, RZ, 0x7610, R8 ;  /* 0x00007610ff087816 */ /* 0x000fc40000000008 */
[----:B------:R-:W-:Y:S02]  /*52a0*/  ISETP.GE.AND P1, PT, R120, UR31, PT ;  /* 0x0000001f78007c0c */ /* 0x000fe4000bf26270 */
[----:B------:R-:W-:Y:S02]  /*52b0*/  ISETP.GE.AND P2, PT, R175, UR31, PT ;  /* 0x0000001faf007c0c */ /* 0x000fe4000bf46270 */
[----:B------:R-:W-:Y:S02]  /*52c0*/  ISETP.GE.AND P3, PT, R174, UR31, PT ;  /* 0x0000001fae007c0c */ /* 0x000fe4000bf66270 */
[----:B------:R-:W-:Y:S02]  /*52d0*/  ISETP.GE.AND P4, PT, R173, UR31, PT ;  /* 0x0000001fad007c0c */ /* 0x000fe4000bf86270 */
[----:B------:R-:W-:Y:S02]  /*52e0*/  IADD3 R3, R5, UR18, RZ ;  /* 0x0000001205037c10 */ /* 0x000fe4000fffe0ff */
[----:B------:R-:W-:-:S02]  /*52f0*/  ISETP.GE.AND P5, PT, R172, UR31, PT ;  /* 0x0000001fac007c0c */ /* 0x000fc4000bfa6270 */
[----:B------:R-:W-:Y:S02]  /*5300*/  LEA.HI.X R3, R4, R180, R3, 0x1, P0 ;  /* 0x000000b404037211 */ /* 0x000fe400000f0c03 */
[----:B------:R-:W-:Y:S02]  /*5310*/  ISETP.GE.AND P0, PT, R171, UR31, PT ;  /* 0x0000001fab007c0c */ /* 0x000fe4000bf06270 */
[----:B------:R-:W-:Y:S01]  /*5320*/  PRMT R13, RZ, 0x7610, R13 ;  /* 0x00007610ff0d7816 */ /* 0x000fe2000000000d */
[----:B0-----:R0:W2:Y:S01]  /*5330*/  @!P1 LDG.E.U16 R9, [R2.64] ;  /* 0x0000002002099981 */ /* 0x0010a2000c1e1500 */
        /* <DEDUP_REMOVED lines=8> */
[----:B------:R0:W4:Y:S01]  /*53c0*/  @!P4 LDG.E.U16 R8, [R2.64+0xc0] ;  /* 0x0000c0200208c981 */ /* 0x000122000c1e1500 */
[----:B------:R-:W-:Y:S02]  /*53d0*/  ISETP.GE.AND P4, PT, R167, UR31, PT ;  /* 0x0000001fa7007c0c */ /* 0x000fe4000bf86270 */
[----:B------:R-:W-:Y:S01]  /*53e0*/  PRMT R17, RZ, 0x7610, R17 ;  /* 0x00007610ff117816 */ /* 0x000fe20000000011 */
[----:B------:R0:W4:Y:S01]  /*53f0*/  @!P5 LDG.E.U16 R13, [R2.64+0x100] ;  /* 0x00010020020dd981 */ /* 0x000122000c1e1500 */
[----:B------:R-:W-:-:S02]  /*5400*/  PRMT R14, RZ, 0x7610, R14 ;  /* 0x00007610ff0e7816 */ /* 0x000fc4000000000e */
[----:B------:R-:W-:Y:S01]  /*5410*/  ISETP.GE.AND P5, PT, R166, UR31, PT ;  /* 0x0000001fa6007c0c */ /* 0x000fe2000bfa6270 */
        /* <DEDUP_REMOVED lines=27> */
[----:B------:R-:W-:-:S04]  /*55d0*/  UIMAD UR22, UR41, UR20, URZ ;  /* 0x00000014291672a4 */ /* 0x000fc8000f8e023f */
[----:B------:R-:W-:-:S03]  /*55e0*/  UIMAD UR42, UR7, UR21, UR22 ;  /* 0x00000015072a72a4 */ /* 0x000fc6000f8e0216 */
[----:B------:R-:W-:Y:S01]  /*55f0*/  ULDC.64 UR22, c[0x0][0x1c0] ;  /* 0x0000700000167ab9 */ /* 0x000fe20000000a00 */
[----:B------:R-:W-:Y:S01]  /*5600*/  IMAD.U32 R5, RZ, RZ, UR7 ;  /* 0x00000007ff057e24 */ /* 0x000fe2000f8e00ff */
[----:B------:R-:W-:-:S03]  /*5610*/  UIMAD UR22, UR41, UR22, URZ ;  /* 0x00000016291672a4 */ /* 0x000fc6000f8e023f */
[----:B------:R-:W-:Y:S01]  /*5620*/  IMAD.WIDE.U32 R4, R5, c[0x0][0x1c0], R120 ;  /* 0x0000700005047a25 */ /* 0x000fe200078e0078 */
[----:B------:R-:W-:Y:S02]  /*5630*/  UIMAD UR22, UR7, UR23, UR22 ;  /* 0x00000017071672a4 */ /* 0x000fe4000f8e0216 */
[----:B------:R-:W-:Y:S02]  /*5640*/  UIMAD.WIDE.U32 UR20, UR7, UR20, UR18 ;  /* 0x00000014071472a5 */ /* 0x000fe4000f8e0012 */
[C---:B0-----:R-:W-:Y:S01]  /*5650*/  LEA R2, P0, R4.reuse, R179, 0x1 ;  /* 0x000000b304027211 */ /* 0x041fe200078008ff */
[----:B------:R-:W-:Y:S01]  /*5660*/  ULDC.64 UR18, c[0x0][0x220] ;  /* 0x0000880000127ab9 */ /* 0x000fe20000000a00 */
[----:B------:R-:W-:Y:S01]  /*5670*/  IADD3 R3, R5, UR22, RZ ;  /* 0x0000001605037c10 */ /* 0x000fe2000fffe0ff */
[----:B------:R-:W-:Y:S02]  /*5680*/  ULEA UR18, UP0, UR20, UR18, 0x2 ;  /* 0x0000001214127291 */ /* 0x000fe4000f80103f */
[----:B------:R-:W-:Y:S01]  /*5690*/  UIADD3 UR21, UR21, UR42, URZ ;  /* 0x0000002a15157290 */ /* 0x000fe2000fffe03f */
[----:B------:R-:W-:-:S02]  /*56a0*/  LEA.HI.X R3, R4, R178, R3, 0x1, P0 ;  /* 0x000000b204037211 */ /* 0x000fc400000f0c03 */
[----:B------:R-:W-:Y:S01]  /*56b0*/  ISETP.GE.AND P0, PT, R120, UR31, PT ;  /* 0x0000001f78007c0c */ /* 0x000fe2000bf06270 */
[----:B------:R-:W-:Y:S01]  /*56c0*/  ULEA.HI.X UR19, UR20, UR19, UR21, 0x2, UP0 ;  /* 0x0000001314137291 */ /* 0x000fe200080f1415 */
[----:B------:R-:W-:Y:S01]  /*56d0*/  ISETP.GE.AND P1, PT, R175, UR31, PT ;  /* 0x0000001faf007c0c */ /* 0x000fe2000bf26270 */
[----:B------:R-:W-:Y:S01]  /*56e0*/  IMAD.U32 R6, RZ, RZ, UR18 ;  /* 0x00000012ff067e24 */ /* 0x000fe2000f8e00ff */
[----:B------:R-:W-:-:S03]  /*56f0*/  PRMT R5, RZ, 0x7610, R5 ;  /* 0x00007610ff057816 */ /* 0x000fc60000000005 */
[----:B------:R-:W-:-:S05]  /*5700*/  IMAD.U32 R7, RZ, RZ, UR19 ;  /* 0x00000013ff077e24 */ /* 0x000fca000f8e00ff */
[----:B------:R0:W4:Y:S01]  /*5710*/  LDG.E R47, [R6.64] ;  /* 0x00000020062f7981 */ /* 0x000122000c1e1900 */
[----:B------:R-:W-:Y:S02]  /*5720*/  ISETP.GE.AND P2, PT, R172, UR31, PT ;  /* 0x0000001fac007c0c */ /* 0x000fe4000bf46270 */
[----:B------:R-:W-:Y:S02]  /*5730*/  ISETP.GE.AND P3, PT, R171, UR31, PT ;  /* 0x0000001fab007c0c */ /* 0x000fe4000bf66270 */
[----:B------:R-:W-:Y:S02]  /*5740*/  ISETP.GE.AND P4, PT, R170, UR31, PT ;  /* 0x0000001faa007c0c */ /* 0x000fe4000bf86270 */
[----:B------:R-:W-:Y:S02]  /*5750*/  PRMT R4, RZ, 0x7610, R4 ;  /* 0x00007610ff047816 */ /* 0x000fe40000000004 */
[----:B0-----:R-:W-:Y:S02]  /*5760*/  PRMT R7, RZ, 0x7610, R7 ;  /* 0x00007610ff077816 */ /* 0x001fe40000000007 */
        /* <DEDUP_REMOVED lines=9> */
[----:B---3--:R0:W-:Y:S04]  /*5800*/  STS.U16 [R159+0x40], R0 ;  /* 0x000040009f007388 */ /* 0x0081e80000000400 */
[----:B-1--4-:R1:W-:Y:S04]  /*5810*/  STS.U16 [R158+0x80], R11 ;  /* 0x0000800b9e007388 */ /* 0x0123e80000000400 */
[----:B------:R2:W-:Y:S04]  /*5820*/  STS.U16 [R157+0xc0], R8 ;  /* 0x0000c0089d007388 */ /* 0x0005e80000000400 */
[----:B------:R-:W-:Y:S04]  /*5830*/  STS.U16 [R156+0x100], R13 ;  /* 0x0001000d9c007388 */ /* 0x000fe80000000400 */
[----:B------:R3:W-:Y:S04]  /*5840*/  STS.U16 [R155+0x140], R10 ;  /* 0x0001400a9b007388 */ /* 0x0007e80000000400 */
[----:B------:R-:W-:Y:S04]  /*5850*/  STS.U16 [R154+0x180], R15 ;  /* 0x0001800f9a007388 */ /* 0x000fe80000000400 */
[----:B------:R2:W-:Y:S04]  /*5860*/  STS.U16 [R153+0x1c0], R12 ;  /* 0x0001c00c99007388 */ /* 0x0005e80000000400 */
[----:B------:R-:W-:Y:S01]  /*5870*/  STS.U16 [R152+0x200], R17 ;  /* 0x0002001198007388 */ /* 0x000fe20000000400 */
[----:B0-----:R-:W-:-:S03]  /*5880*/  PRMT R0, RZ, 0x7610, R0 ;  /* 0x00007610ff007816 */ /* 0x001fc60000000000 */
[----:B------:R0:W-:Y:S04]  /*5890*/  STS.U16 [R151+0x240], R14 ;  /* 0x0002400e97007388 */ /* 0x0001e80000000400 */
[----:B------:R0:W-:Y:S04]  /*58a0*/  STS.U16 [R150+0x280], R19 ;  /* 0x0002801396007388 */ /* 0x0001e80000000400 */
[----:B------:R-:W-:Y:S04]  /*58b0*/  STS.U16 [R149+0x2c0], R16 ;  /* 0x0002c01095007388 */ /* 0x000fe80000000400 */
[----:B------:R-:W-:Y:S04]  /*58c0*/  STS.U16 [R148+0x300], R21 ;  /* 0x0003001594007388 */ /* 0x000fe80000000400 */
[----:B------:R-:W-:Y:S04]  /*58d0*/  STS.U16 [R147+0x340], R18 ;  /* 0x0003401293007388 */ /* 0x000fe80000000400 */
[----:B------:R0:W-:Y:S04]  /*58e0*/  STS.U16 [R146+0x380], R23 ;  /* 0x0003801792007388 */ /* 0x0001e80000000400 */
[----:B------:R-:W-:Y:S01]  /*58f0*/  STS.U16 [R145+0x3c0], R20 ;  /* 0x0003c01491007388 */ /* 0x000fe20000000400 */
[----:B------:R-:W-:-:S06]  /*5900*/  NOP ;  /* 0x0000000000007918 */ /* 0x000fcc0000000000 */
[----:B------:R0:W4:Y:S01]  /*5910*/  @!P0 LDG.E.U16 R5, [R2.64] ;  /* 0x0000002002058981 */ /* 0x000122000c1e1500 */
[----:B------:R-:W-:-:S03]  /*5920*/  ISETP.GE.AND P0, PT, R174, UR31, PT ;  /* 0x0000001fae007c0c */ /* 0x000fc6000bf06270 */
[----:B------:R0:W4:Y:S01]  /*5930*/  @!P1 LDG.E.U16 R0, [R2.64+0x40] ;  /* 0x0000402002009981 */ /* 0x000122000c1e1500 */
[----:B------:R-:W-:Y:S02]  /*5940*/  ISETP.GE.AND P1, PT, R173, UR31, PT ;  /* 0x0000001fad007c0c */ /* 0x000fe4000bf26270 */
[----:B------:R-:W-:Y:S01]  /*5950*/  PRMT R9, RZ, 0x7610, R9 ;  /* 0x00007610ff097816 */ /* 0x000fe20000000009 */
[----:B------:R0:W4:Y:S01]  /*5960*/  @!P3 LDG.E.U16 R6, [R2.64+0x140] ;  /* 0x000140200206b981 */ /* 0x000122000c1e1500 */
[----:B-1----:R-:W-:Y:S02]  /*5970*/  PRMT R11, RZ, 0x7610, R11 ;  /* 0x00007610ff0b7816 */ /* 0x002fe4000000000b */
[----:B--2---:R-:W-:Y:S02]  /*5980*/  PRMT R8, RZ, 0x7610, R8 ;  /* 0x00007610ff087816 */ /* 0x004fe40000000008 */
[----:B---3--:R-:W-:Y:S01]  /*5990*/  PRMT R10, RZ, 0x7610, R10 ;  /* 0x00007610ff0a7816 */ /* 0x008fe2000000000a */
[----:B------:R1:W2:Y:S01]  /*59a0*/  @!P0 LDG.E.U16 R7, [R2.64+0x80] ;  /* 0x0000802002078981 */ /* 0x0002a2000c1e1500 */
[----:B------:R-:W-:-:S03]  /*59b0*/  ISETP.GE.AND P0, PT, R169, UR31, PT ;  /* 0x0000001fa9007c0c */ /* 0x000fc6000bf06270 */
[----:B------:R1:W3:Y:S01]  /*59c0*/  @!P1 LDG.E.U16 R4, [R2.64+0xc0] ;  /* 0x0000c02002049981 */ /* 0x0002e2000c1e1500 */
[----:B------:R-:W-:-:S03]  /*59d0*/  ISETP.GE.AND P1, PT, R168, UR31, PT ;  /* 0x0000001fa8007c0c */ /* 0x000fc6000bf26270 */
[----:B------:R1:W3:Y:S01]  /*59e0*/  @!P2 LDG.E.U16 R9, [R2.64+0x100] ;  /* 0x000100200209a981 */ /* 0x0002e2000c1e1500 */
[----:B------:R-:W-:Y:S02]  /*59f0*/  ISETP.GE.AND P2, PT, R167, UR31, PT ;  /* 0x0000001fa7007c0c */ /* 0x000fe4000bf46270 */
[----:B------:R-:W-:Y:S01]  /*5a00*/  ISETP.GE.AND P3, PT, R166, UR31, PT ;  /* 0x0000001fa6007c0c */ /* 0x000fe2000bf66270 */
[----:B------:R1:W3:Y:S01]  /*5a10*/  @!P4 LDG.E.U16 R11, [R2.64+0x180] ;  /* 0x00018020020bc981 */ /* 0x0002e2000c1e1500 */
[----:B------:R-:W-:-:S03]  /*5a20*/  ISETP.GE.AND P4, PT, R165, UR31, PT ;  /* 0x0000001fa5007c0c */ /* 0x000fc6000bf86270 */
[----:B------:R1:W3:Y:S04]  /*5a30*/  @!P0 LDG.E.U16 R8, [R2.64+0x1c0] ;  /* 0x0001c02002088981 */ /* 0x0002e8000c1e1500 */
[----:B------:R1:W3:Y:S04]  /*5a40*/  @!P1 LDG.E.U16 R29, [R2.64+0x200] ;  /* 0x00020020021d9981 */ /* 0x0002e8000c1e1500 */
[----:B------:R1:W3:Y:S04]  /*5a50*/  @!P2 LDG.E.U16 R10, [R2.64+0x240] ;  /* 0x00024020020aa981 */ /* 0x0002e8000c1e1500 */
[----:B------:R1:W3:Y:S04]  /*5a60*/  @!P3 LDG.E.U16 R31, [R2.64+0x280] ;  /* 0x00028020021fb981 */ /* 0x0002e8000c1e1500 */
[----:B------:R1:W3:Y:S01]  /*5a70*/  @!P4 LDG.E.U16 R28, [R2.64+0x2c0] ;  /* 0x0002c020021cc981 */ /* 0x0002e2000c1e1500 */
[----:B------:R-:W-:-:S02]  /*5a80*/  ISETP.GE.AND P0, PT, R164, UR31, PT ;  /* 0x0000001fa4007c0c */ /* 0x000fc4000bf06270 */
[----:B------:R-:W-:Y:S01]  /*5a90*/  ISETP.GE.AND P1, PT, R163, UR31, PT ;  /* 0x0000001fa3007c0c */ /* 0x000fe2000bf26270 */
[----:B------:R-:W-:Y:S01]  /*5aa0*/  IMAD.U32 R12, RZ, RZ, UR30 ;  /* 0x0000001eff0c7e24 */ /* 0x000fe2000f8e00ff */
[----:B------:R-:W-:Y:S02]  /*5ab0*/  ISETP.GE.AND P2, PT, R162, UR31, PT ;  /* 0x0000001fa2007c0c */ /* 0x000fe4000bf46270 */
[C---:B------:R-:W-:Y:S02]  /*5ac0*/  IADD3 R40, R177.reuse, 0x60, RZ ;  /* 0x00000060b1287810 */ /* 0x040fe40007ffe0ff */
[C---:B------:R-:W-:Y:S02]  /*5ad0*/  IADD3 R38, R177.reuse, 0x80, RZ ;  /* 0x00000080b1267810 */ /* 0x040fe40007ffe0ff */
[C---:B------:R-:W-:Y:S02]  /*5ae0*/  LEA.HI.SX32 R160, R177.reuse, R177, 0x1b ;  /* 0x000000b1b1a07211 */ /* 0x040fe400078fdaff */
[----:B------:R-:W-:Y:S01]  /*5af0*/  IADD3 R36, R177, 0xa0, RZ ;  /* 0x000000a0b1247810 */ /* 0x000fe20007ffe0ff */
[----:B------:R1:W3:Y:S01]  /*5b00*/  @!P0 LDG.E.U16 R33, [R2.64+0x300] ;  /* 0x0003002002218981 */ /* 0x0002e2000c1e1500 */
[----:B------:R-:W-:-:S03]  /*5b10*/  ISETP.GE.AND P3, PT, R161, UR31, PT ;  /* 0x0000001fa1007c0c */ /* 0x000fc6000bf66270 */
[----:B------:R1:W3:Y:S04]  /*5b20*/  @!P1 LDG.E.U16 R30, [R2.64+0x340] ;  /* 0x00034020021e9981 */ /* 0x0002e8000c1e1500 */
[----:B------:R1:W3:Y:S01]  /*5b30*/  @!P2 LDG.E.U16 R35, [R2.64+0x380] ;  /* 0x000380200223a981 */ /* 0x0002e2000c1e1500 */
[C---:B0-----:R-:W-:Y:S01]  /*5b40*/  IADD3 R14, R177.reuse, 0x20, RZ ;  /* 0x00000020b10e7810 */ /* 0x041fe20007ffe0ff */
[----:B------:R-:W-:Y:S01]  /*5b50*/  IMAD.MOV.U32 R13, RZ, RZ, c[0x0][0x16c] ;  /* 0x00005b00ff0d7624 */ /* 0x000fe200078e00ff */
[----:B------:R-:W-:Y:S01]  /*5b60*/  IADD3 R42, R177, 0x40, RZ ;  /* 0x00000040b12a7810 */ /* 0x000fe20007ffe0ff */
[----:B------:R-:W0:Y:S04]  /*5b70*/  LDS.U16 R27, [R142] ;  /* 0x000000008e1b7984 */ /* 0x000e280000000400 */
[----:B------:R1:W3:Y:S01]  /*5b80*/  @!P3 LDG.E.U16 R32, [R2.64+0x3c0] ;  /* 0x0003c0200220b981 */ /* 0x0002e2000c1e1500 */
[----:B------:R-:W-:-:S03]  /*5b90*/  ISETP.NE.AND P0, PT, R176, RZ, PT ;  /* 0x000000ffb000720c */ /* 0x000fc60003f05270 */
[----:B------:R-:W0:Y:S01]  /*5ba0*/  LDS.U16 R26, [R142+0x2] ;  /* 0x000002008e1a7984 */ /* 0x000e220000000400 */
[----:B------:R-:W-:Y:S02]  /*5bb0*/  ISETP.LT.OR P2, PT, R12, 0x2, P0 ;  /* 0x000000020c00780c */ /* 0x000fe40000741670 */
[-C--:B------:R-:W-:Y:S01]  /*5bc0*/  LEA.HI.SX32 R14, R14, R177.reuse, 0x1b ;  /* 0x000000b10e0e7211 */ /* 0x080fe200078fdaff */
[----:B------:R-:W0:Y:S01]  /*5bd0*/  LDS.U16 R25, [R142+0x4] ;  /* 0x000004008e197984 */ /* 0x000e220000000400 */
[-C--:B------:R-:W-:Y:S02]  /*5be0*/  LEA.HI.SX32 R40, R40, R177.reuse, 0x1b ;  /* 0x000000b128287211 */ /* 0x080fe400078fdaff */
[C---:B-1----:R-:W-:Y:S01]  /*5bf0*/  IADD3 R2, R177.reuse, 0xc0, RZ ;  /* 0x000000c0b1027810 */ /* 0x042fe20007ffe0ff */
[----:B------:R-:W1:Y:S01]  /*5c00*/  LDS.U16 R24, [R142+0x6] ;  /* 0x000006008e187984 */ /* 0x000e620000000400 */
[-C--:B------:R-:W-:Y:S01]  /*5c10*/  LEA.HI.SX32 R38, R38, R177.reuse, 0x1b ;  /* 0x000000b126267211 */ /* 0x080fe200078fdaff */
[----:B------:R-:W-:Y:S01]  /*5c20*/  IMAD.SHL.U32 R160, R160, 0x2, RZ ;  /* 0x00000002a0a07824 */ /* 0x000fe200078e00ff */
[-C--:B------:R-:W-:Y:S01]  /*5c30*/  LEA.HI.SX32 R36, R36, R177.reuse, 0x1b ;  /* 0x000000b124247211 */ /* 0x080fe200078fdaff */
[----:B------:R-:W0:Y:S02]  /*5c40*/  LDS.U16 R23, [R142+0x8] ;  /* 0x000008008e177984 */ /* 0x000e240000000400 */
[----:B------:R-:W-:Y:S01]  /*5c50*/  @!P2 IADD3 R12, R12, -0x2, RZ ;  /* 0xfffffffe0c0ca810 */ /* 0x000fe20007ffe0ff */
[----:B------:R-:W-:Y:S01]  /*5c60*/  IMAD.SHL.U32 R159, R14, 0x2, RZ ;  /* 0x000000020e9f7824 */ /* 0x000fe200078e00ff */
[-C--:B------:R-:W-:Y:S01]  /*5c70*/  LEA.HI.SX32 R2, R2, R177.reuse, 0x1b ;  /* 0x000000b102027211 */ /* 0x080fe200078fdaff */
[----:B------:R-:W-:Y:S01]  /*5c80*/  IMAD.SHL.U32 R157, R40, 0x2, RZ ;  /* 0x00000002289d7824 */ /* 0x000fe200078e00ff */
[----:B------:R-:W-:Y:S01]  /*5c90*/  LEA.HI.SX32 R42, R42, R177, 0x1b ;  /* 0x000000b12a2a7211 */ /* 0x000fe200078fdaff */
[----:B------:R-:W-:Y:S01]  /*5ca0*/  @!P2 IMAD R34, R12, R13, UR7 ;  /* 0x000000070c22ae24 */ /* 0x000fe2000f8e020d */
[C---:B------:R-:W-:Y:S01]  /*5cb0*/  IADD3 R40, R177.reuse, 0xe0, RZ ;  /* 0x000000e0b1287810 */ /* 0x040fe20007ffe0ff */
[----:B------:R-:W-:Y:S01]  /*5cc0*/  IMAD.SHL.U32 R156, R38, 0x2, RZ ;  /* 0x00000002269c7824 */ /* 0x000fe200078e00ff */
[----:B------:R-:W-:Y:S01]  /*5cd0*/  LDS.U16 R12, [R142+0x1e] ;  /* 0x00001e008e0c7984 */ /* 0x000fe20000000400 */
[----:B------:R-:W-:Y:S01]  /*5ce0*/  IADD3 R38, R177, 0x100, RZ ;  /* 0x00000100b1267810 */ /* 0x000fe20007ffe0ff */
[----:B------:R-:W-:-:S02]  /*5cf0*/  IMAD.SHL.U32 R155, R36, 0x2, RZ ;  /* 0x00000002249b7824 */ /* 0x000fc400078e00ff */
[----:B------:R-:W0:Y:S01]  /*5d00*/  LDS.U16 R22, [R142+0xa] ;  /* 0x00000a008e167984 */ /* 0x000e220000000400 */
[----:B------:R-:W-:Y:S01]  /*5d10*/  IMAD.SHL.U32 R154, R2, 0x2, RZ ;  /* 0x00000002029a7824 */ /* 0x000fe200078e00ff */
[C---:B------:R-:W-:Y:S02]  /*5d20*/  IADD3 R36, R177.reuse, 0x120, RZ ;  /* 0x00000120b1247810 */ /* 0x040fe40007ffe0ff */
[----:B------:R-:W0:Y:S01]  /*5d30*/  LDS.U16 R20, [R142+0xc] ;  /* 0x00000c008e147984 */ /* 0x000e220000000400 */
[----:B------:R-:W-:-:S03]  /*5d40*/  IADD3 R2, R177, 0x140, RZ ;  /* 0x00000140b1027810 */ /* 0x000fc60007ffe0ff */
[----:B------:R-:W0:Y:S01]  /*5d50*/  LDS.U16 R21, [R142+0xe] ;  /* 0x00000e008e157984 */ /* 0x000e220000000400 */
[----:B------:R-:W-:-:S03]  /*5d60*/  IMAD.SHL.U32 R158, R42, 0x2, RZ ;  /* 0x000000022a9e7824 */ /* 0x000fc600078e00ff */
[----:B------:R-:W0:Y:S01]  /*5d70*/  LDS.U16 R19, [R142+0x10] ;  /* 0x000010008e137984 */ /* 0x000e220000000400 */
[----:B------:R-:W-:-:S03]  /*5d80*/  LEA.HI.SX32 R40, R40, R177, 0x1b ;  /* 0x000000b128287211 */ /* 0x000fc600078fdaff */
[----:B------:R-:W0:Y:S04]  /*5d90*/  LDS.U16 R18, [R142+0x12] ;  /* 0x000012008e127984 */ /* 0x000e280000000400 */
[----:B------:R-:W0:Y:S04]  /*5da0*/  LDS.U16 R17, [R142+0x14] ;  /* 0x000014008e117984 */ /* 0x000e280000000400 */
[----:B------:R-:W0:Y:S04]  /*5db0*/  LDS.U16 R16, [R142+0x16] ;  /* 0x000016008e107984 */ /* 0x000e280000000400 */
[----:B------:R-:W0:Y:S04]  /*5dc0*/  LDS.U16 R15, [R142+0x18] ;  /* 0x000018008e0f7984 */ /* 0x000e280000000400 */
[----:B------:R-:W0:Y:S04]  /*5dd0*/  LDS.U16 R14, [R142+0x1a] ;  /* 0x00001a008e0e7984 */ /* 0x000e280000000400 */
[----:B------:R1:W2:Y:S01]  /*5de0*/  LDS.U16 R13, [R142+0x1c] ;  /* 0x00001c008e0d7984 */ /* 0x0002a20000000400 */
[----:B------:R-:W-:-:S02]  /*5df0*/  LEA.HI.SX32 R38, R38, R177, 0x1b ;  /* 0x000000b126267211 */ /* 0x000fc400078fdaff */
[-C--:B------:R-:W-:Y:S02]  /*5e00*/  LEA.HI.SX32 R36, R36, R177.reuse, 0x1b ;  /* 0x000000b124247211 */ /* 0x080fe400078fdaff */
[----:B------:R-:W-:Y:S01]  /*5e10*/  LEA.HI.SX32 R2, R2, R177, 0x1b ;  /* 0x000000b102027211 */ /* 0x000fe200078fdaff */
[----:B------:R-:W-:Y:S01]  /*5e20*/  IMAD.SHL.U32 R153, R40, 0x2, RZ ;  /* 0x0000000228997824 */ /* 0x000fe200078e00ff */
[----:B------:R-:W-:Y:S01]  /*5e30*/  SHF.L.U32 R151, R36, 0x1, RZ ;  /* 0x0000000124977819 */ /* 0x000fe200000006ff */
[----:B------:R-:W-:Y:S02]  /*5e40*/  IMAD.SHL.U32 R152, R38, 0x2, RZ ;  /* 0x0000000226987824 */ /* 0x000fe400078e00ff */
[----:B------:R-:W-:Y:S01]  /*5e50*/  IMAD.SHL.U32 R150, R2, 0x2, RZ ;  /* 0x0000000202967824 */ /* 0x000fe200078e00ff */
[----:B------:R-:W-:Y:S02]  /*5e60*/  IADD3 R2, R177, 0x1c0, RZ ;  /* 0x000001c0b1027810 */ /* 0x000fe40007ffe0ff */
[----:B------:R-:W-:-:S02]  /*5e70*/  ISETP.NE.AND P1, PT, R182, RZ, PT ;  /* 0x000000ffb600720c */ /* 0x000fc40003f25270 */
[----:B------:R-:W-:-:S05]  /*5e80*/  LEA.HI.SX32 R2, R2, R177, 0x1b ;  /* 0x000000b102027211 */ /* 0x000fca00078fdaff */
[----:B------:R-:W-:Y:S02]  /*5e90*/  IMAD.SHL.U32 R146, R2, 0x2, RZ ;  /* 0x0000000202927824 */ /* 0x000fe400078e00ff */
[----:B------:R-:W-:-:S05]  /*5ea0*/  IMAD.SHL.U32 R2, R177, 0x10, RZ ;  /* 0x00000010b1027824 */ /* 0x000fca00078e00ff */
[----:B-1----:R-:W-:-:S05]  /*5eb0*/  LEA.HI.SX32 R142, R2, R2, 0x1b ;  /* 0x00000002028e7211 */ /* 0x002fca00078fdaff */
[----:B------:R-:W-:Y:S01]  /*5ec0*/  IMAD.SHL.U32 R142, R142, 0x2, RZ ;  /* 0x000000028e8e7824 */ /* 0x000fe200078e00ff */
[----:B------:R-:W-:Y:S02]  /*5ed0*/  PRMT R46, RZ, 0x5410, R141 ;  /* 0x00005410ff2e7816 */ /* 0x000fe4000000008d */
[----:B------:R-:W-:Y:S01]  /*5ee0*/  PRMT R45, RZ, 0x5410, R140 ;  /* 0x00005410ff2d7816 */ /* 0x000fe2000000008c */
[----:B------:R-:W-:Y:S01]  /*5ef0*/  IMAD.MOV.U32 R3, RZ, RZ, 0x8 ;  /* 0x00000008ff037424 */ /* 0x000fe200078e00ff */
[----:B------:R-:W-:Y:S01]  /*5f00*/  PRMT R44, RZ, 0x5410, R139 ;  /* 0x00005410ff2c7816 */ /* 0x000fe2000000008b */
[----:B------:R-:W-:Y:S01]  /*5f10*/  FMUL.FTZ R206, R111, R46 ;  /* 0x0000002e6fce7220 */ /* 0x000fe20000410000 */
[----:B0-----:R-:W-:Y:S01]  /*5f20*/  PRMT R27, RZ, 0x5410, R27 ;  /* 0x00005410ff1b7816 */ /* 0x001fe2000000001b */
[----:B------:R-:W-:Y:S01]  /*5f30*/  FMUL.FTZ R207, R110, R45 ;  /* 0x0000002d6ecf7220 */ /* 0x000fe20000410000 */
[----:B------:R-:W-:Y:S01]  /*5f40*/  PRMT R26, RZ, 0x5410, R26 ;  /* 0x00005410ff1a7816 */ /* 0x000fe2000000001a */
[----:B------:R-:W-:Y:S01]  /*5f50*/  @!P2 IMAD.WIDE R2, R34, R3, UR10 ;  /* 0x0000000a2202ae25 */ /* 0x000fe2000f8e0203 */
[----:B------:R-:W-:-:S02]  /*5f60*/  PRMT R43, RZ, 0x5410, R138 ;  /* 0x00005410ff2b7816 */ /* 0x000fc4000000008a */
[----:B------:R-:W-:Y:S01]  /*5f70*/  PRMT R25, RZ, 0x5410, R25 ;  /* 0x00005410ff197816 */ /* 0x000fe20000000019 */
[----:B------:R-:W-:Y:S02]  /*5f80*/  FMUL.FTZ R204, R109, R44 ;  /* 0x0000002c6dcc7220 */ /* 0x000fe40000410000 */
[----:B------:R-:W-:Y:S02]  /*5f90*/  FMUL.FTZ R198, R27, R206 ;  /* 0x000000ce1bc67220 */ /* 0x000fe40000410000 */
        /* <DEDUP_REMOVED lines=20> */
[----:B----4-:R-:W-:Y:S04]  /*60e0*/  STS.U16 [R160+0x420], R5 ;  /* 0x00042005a0007388 */ /* 0x010fe80000000400 */
[----:B------:R0:W-:Y:S02]  /*60f0*/  STS.U16 [R159+0x460], R0 ;  /* 0x000460009f007388 */ /* 0x0001e40000000400 */
[----:B0-----:R-:W-:-:S02]  /*6100*/  IADD3 R0, R177, 0x160, RZ ;  /* 0x00000160b1007810 */ /* 0x001fc40007ffe0ff */
[----:B--2---:R-:W-:Y:S02]  /*6110*/  STS.U16 [R158+0x4a0], R7 ;  /* 0x0004a0079e007388 */ /* 0x004fe40000000400 */
[----:B------:R-:W-:Y:S02]  /*6120*/  LEA.HI.SX32 R0, R0, R177, 0x1b ;  /* 0x000000b100007211 */ /* 0x000fe400078fdaff */
[----:B---3--:R-:W-:Y:S04]  /*6130*/  STS.U16 [R157+0x4e0], R4 ;  /* 0x0004e0049d007388 */ /* 0x008fe80000000400 */
[----:B------:R-:W-:Y:S01]  /*6140*/  STS.U16 [R156+0x520], R9 ;  /* 0x000520099c007388 */ /* 0x000fe20000000400 */
[----:B------:R-:W-:-:S03]  /*6150*/  IMAD.SHL.U32 R149, R0, 0x2, RZ ;  /* 0x0000000200957824 */ /* 0x000fc600078e00ff */
[----:B------:R0:W-:Y:S04]  /*6160*/  STS.U16 [R155+0x560], R6 ;  /* 0x000560069b007388 */ /* 0x0001e80000000400 */
[----:B------:R-:W-:Y:S04]  /*6170*/  STS.U16 [R154+0x5a0], R11 ;  /* 0x0005a00b9a007388 */ /* 0x000fe80000000400 */
[----:B------:R-:W-:Y:S04]  /*6180*/  STS.U16 [R153+0x5e0], R8 ;  /* 0x0005e00899007388 */ /* 0x000fe80000000400 */
[----:B------:R-:W-:Y:S01]  /*6190*/  STS.U16 [R152+0x620], R29 ;  /* 0x0006201d98007388 */ /* 0x000fe20000000400 */
[----:B------:R-:W-:-:S03]  /*61a0*/  IADD3 R0, R177, 0x1e0, RZ ;  /* 0x000001e0b1007810 */ /* 0x000fc60007ffe0ff */
[----:B------:R-:W-:Y:S04]  /*61b0*/  STS.U16 [R151+0x660], R10 ;  /* 0x0006600a97007388 */ /* 0x000fe80000000400 */
[----:B------:R-:W-:Y:S04]  /*61c0*/  STS.U16 [R150+0x6a0], R31 ;  /* 0x0006a01f96007388 */ /* 0x000fe80000000400 */
[----:B------:R1:W-:Y:S01]  /*61d0*/  STS.U16 [R149+0x6e0], R28 ;  /* 0x0006e01c95007388 */ /* 0x0003e20000000400 */
[----:B------:R-:W-:Y:S02]  /*61e0*/  LEA.HI.SX32 R0, R0, R177, 0x1b ;  /* 0x000000b100007211 */ /* 0x000fe400078fdaff */
[----:B0-----:R-:W-:Y:S01]  /*61f0*/  IADD3 R6, R177, 0x180, RZ ;  /* 0x00000180b1067810 */ /* 0x001fe20007ffe0ff */
[----:B-1----:R-:W-:Y:S01]  /*6200*/  FMUL.FTZ R28, R47, 1.4426950216293334961 ;  /* 0x3fb8aa3b2f1c7820 */ /* 0x002fe20000410000 */
[----:B------:R-:W-:-:S03]  /*6210*/  IADD3 R4, R177, 0x1a0, RZ ;  /* 0x000001a0b1047810 */ /* 0x000fc60007ffe0ff */
[----:B------:R-:W-:Y:S01]  /*6220*/  FMUL.FTZ R131, R111, R28 ;  /* 0x0000001c6f837220 */ /* 0x000fe20000410000 */
[-C--:B------:R-:W-:Y:S01]  /*6230*/  LEA.HI.SX32 R6, R6, R177.reuse, 0x1b ;  /* 0x000000b106067211 */ /* 0x080fe200078fdaff */
[----:B------:R-:W-:Y:S01]  /*6240*/  IMAD.SHL.U32 R145, R0, 0x2, RZ ;  /* 0x0000000200917824 */ /* 0x000fe200078e00ff */
[----:B------:R-:W-:Y:S01]  /*6250*/  LEA.HI.SX32 R4, R4, R177, 0x1b ;  /* 0x000000b104047211 */ /* 0x000fe200078fdaff */
[----:B------:R-:W-:Y:S02]  /*6260*/  IMAD.U32 R0, RZ, RZ, UR36 ;  /* 0x00000024ff007e24 */ /* 0x000fe4000f8e00ff */
[----:B------:R-:W0:Y:S01]  /*6270*/  MUFU.EX2 R131, R131 ;  /* 0x0000008300837308 */ /* 0x000e220000000800 */
[----:B------:R-:W-:Y:S02]  /*6280*/  IMAD.SHL.U32 R148, R6, 0x2, RZ ;  /* 0x0000000206947824 */ /* 0x000fe400078e00ff */
[----:B------:R-:W-:Y:S01]  /*6290*/  LEA R0, R0, UR7, 0x8 ;  /* 0x0000000700007c11 */ /* 0x000fe2000f8e40ff */
[----:B------:R-:W-:Y:S01]  /*62a0*/  IMAD.SHL.U32 R147, R4, 0x2, RZ ;  /* 0x0000000204937824 */ /* 0x000fe200078e00ff */
[----:B------:R-:W-:Y:S01]  /*62b0*/  @P1 IADD3 R0, R182, 0x200, RZ ;  /* 0x00000200b6001810 */ /* 0x000fe20007ffe0ff */
[----:B------:R-:W-:Y:S04]  /*62c0*/  STS.U16 [R148+0x720], R33 ;  /* 0x0007202194007388 */ /* 0x000fe80000000400 */
[----:B------:R-:W-:Y:S01]  /*62d0*/  STS.U16 [R147+0x760], R30 ;  /* 0x0007601e93007388 */ /* 0x000fe20000000400 */
[----:B------:R-:W-:-:S03]  /*62e0*/  IMAD.SHL.U32 R0, R0, 0x4, RZ ;  /* 0x0000000400007824 */ /* 0x000fc600078e00ff */
[----:B------:R-:W-:Y:S01]  /*62f0*/  STS.U16 [R146+0x7a0], R35 ;  /* 0x0007a02392007388 */ /* 0x000fe20000000400 */
[----:B------:R-:W-:-:S03]  /*6300*/  FMUL.FTZ R242, R110, R28 ;  /* 0x0000001c6ef27220 */ /* 0x000fc60000410000 */
        /* <DEDUP_REMOVED lines=16> */
[----:B------:R-:W1:Y:S04]  /*6410*/  LDS.U16 R214, [R142+0x43c] ;  /* 0x00043c008ed67984 */ /* 0x000e680000000400 */
[----:B------:R-:W2:Y:S01]  /*6420*/  LDS.U16 R10, [R142+0x43e] ;  /* 0x00043e008e0a7984 */ /* 0x000ea20000000400 */
[----:B------:R-:W-:-:S03]  /*6430*/  FMUL.FTZ R243, R109, R28 ;  /* 0x0000001c6df37220 */ /* 0x000fc60000410000 */
[----:B0-----:R0:W-:Y:S01]  /*6440*/  STS [R0+0x1af8], R131 ;  /* 0x001af88300007388 */ /* 0x0011e20000000800 */
[----:B------:R-:W3:Y:S01]  /*6450*/  MUFU.EX2 R242, R242 ;  /* 0x000000f200f27308 */ /* 0x000ee20000000800 */
[-C--:B------:R-:W-:Y:S02]  /*6460*/  FMUL.FTZ R246, R108, R28.reuse ;  /* 0x0000001c6cf67220 */ /* 0x080fe40000410000 */
[----:B------:R-:W-:-:S05]  /*6470*/  FMUL.FTZ R247, R106, R28 ;  /* 0x0000001c6af77220 */ /* 0x000fca0000410000 */
[----:B------:R-:W4:Y:S01]  /*6480*/  MUFU.EX2 R243, R243 ;  /* 0x000000f300f37308 */ /* 0x000f220000000800 */
[----:B------:R-:W-:-:S07]  /*6490*/  FMUL.FTZ R188, R104, R28 ;  /* 0x0000001c68bc7220 */ /* 0x000fce0000410000 */
[----:B------:R-:W0:Y:S01]  /*64a0*/  MUFU.EX2 R246, R246 ;  /* 0x000000f600f67308 */ /* 0x000e220000000800 */
[----:B------:R-:W-:Y:S01]  /*64b0*/  IMAD.MOV.U32 R11, RZ, RZ, RZ ;  /* 0x000000ffff0b7224 */ /* 0x000fe200078e00ff */
[----:B------:R-:W-:Y:S01]  /*64c0*/  BAR.SYNC.DEFER_BLOCKING 0x0 ;  /* 0x0000000000007b1d */ /* 0x000fe20000010000 */
[----:B------:R-:W-:-:S05]  /*64d0*/  FMUL.FTZ R190, R102, R28 ;  /* 0x0000001c66be7220 */ /* 0x000fca0000410000 */
[----:B------:R-:W0:Y:S01]  /*64e0*/  MUFU.EX2 R247, R247 ;  /* 0x000000f700f77308 */ /* 0x000e220000000800 */
[----:B---3--:R-:W-:Y:S02]  /*64f0*/  FMUL.FTZ R130, R131, R242 ;  /* 0x000000f283827220 */ /* 0x008fe40000410000 */
[----:B------:R-:W-:-:S05]  /*6500*/  FMUL.FTZ R189, R107, R28 ;  /* 0x0000001c6bbd7220 */ /* 0x000fca0000410000 */
[----:B------:R-:W3:Y:S01]  /*6510*/  MUFU.EX2 R188, R188 ;  /* 0x000000bc00bc7308 */ /* 0x000ee20000000800 */
[----:B----4-:R-:W-:Y:S02]  /*6520*/  FMUL.FTZ R191, R243, R130 ;  /* 0x00000082f3bf7220 */ /* 0x010fe40000410000 */
[----:B------:R-:W-:-:S05]  /*6530*/  FMUL.FTZ R193, R105, R28 ;  /* 0x0000001c69c17220 */ /* 0x000fca0000410000 */
[----:B------:R-:W4:Y:S01]  /*6540*/  MUFU.EX2 R190, R190 ;  /* 0x000000be00be7308 */ /* 0x000f220000000800 */
[----:B------:R1:W5:Y:S01]  /*6550*/  @!P2 LDG.E R11, [R2.64+0x4] ;  /* 0x00000420020ba981 */ /* 0x000362000c1e1900 */
[----:B0-----:R-:W-:Y:S02]  /*6560*/  FMUL.FTZ R192, R246, R191 ;  /* 0x000000bff6c07220 */ /* 0x001fe40000410000 */
[----:B------:R-:W-:-:S04]  /*6570*/  FMUL.FTZ R4, R100, R28 ;  /* 0x0000001c64047220 */ /* 0x000fc80000410000 */
[----:B------:R-:W0:Y:S01]  /*6580*/  MUFU.EX2 R189, R189 ;  /* 0x000000bd00bd7308 */ /* 0x000e220000000800 */
[----:B-1----:R-:W-:-:S04]  /*6590*/  FFMA.FTZ R2, R242, R198, R221 ;  /* 0x000000c6f2027223 */ /* 0x002fc800000100dd */
[----:B------:R-:W-:-:S03]  /*65a0*/  FFMA.FTZ R2, R243, R2, R128 ;  /* 0x00000002f3027223 */ /* 0x000fc60000010080 */
[----:B------:R-:W1:Y:S01]  /*65b0*/  MUFU.EX2 R193, R193 ;  /* 0x000000c100c17308 */ /* 0x000e620000000800 */
[----:B------:R-:W-:Y:S01]  /*65c0*/  FMUL.FTZ R191, R247, R192 ;  /* 0x000000c0f7bf7220 */ /* 0x000fe20000410000 */
[----:B------:R-:W-:Y:S01]  /*65d0*/  ISETP.NE.AND P2, PT, R182, 0x1f, PT ;  /* 0x0000001fb600780c */ /* 0x000fe20003f45270 */
[----:B------:R-:W-:Y:S02]  /*65e0*/  FMUL.FTZ R130, R23, R202 ;  /* 0x000000ca17827220 */ /* 0x000fe40000410000 */
[----:B------:R-:W-:Y:S02]  /*65f0*/  FFMA.FTZ R2, R246, R2, R133 ;  /* 0x00000002f6027223 */ /* 0x000fe40000010085 */
[----:B------:R-:W-:Y:S01]  /*6600*/  FMUL.FTZ R5, R103, R28 ;  /* 0x0000001c67057220 */ /* 0x000fe20000410000 */
[----:B------:R-:W1:Y:S01]  /*6610*/  MUFU.EX2 R4, R4 ;  /* 0x0000000400047308 */ /* 0x000e620000000800 */
[----:B---3--:R-:W-:Y:S02]  /*6620*/  FMUL.FTZ R191, R188, R191 ;  /* 0x000000bfbcbf7220 */ /* 0x008fe40000410000 */
[----:B------:R-:W-:-:S02]  /*6630*/  FFMA.FTZ R2, R247, R2, R130 ;  /* 0x00000002f7027223 */ /* 0x000fc40000010082 */
[----:B------:R-:W-:Y:S02]  /*6640*/  FMUL.FTZ R127, R98, R28 ;  /* 0x0000001c627f7220 */ /* 0x000fe40000410000 */
[----:B----4-:R-:W-:Y:S01]  /*6650*/  FMUL.FTZ R196, R190, R191 ;  /* 0x000000bfbec47220 */ /* 0x010fe20000410000 */
[----:B------:R-:W3:Y:S01]  /*6660*/  MUFU.EX2 R5, R5 ;  /* 0x0000000500057308 */ /* 0x000ee20000000800 */
[----:B------:R-:W-:Y:S01]  /*6670*/  FFMA.FTZ R2, R188, R2, R197 ;  /* 0x00000002bc027223 */ /* 0x000fe200000100c5 */
[----:B------:R-:W-:Y:S01]  /*6680*/  PRMT R37, RZ, 0x5410, R118 ;  /* 0x00005410ff257816 */ /* 0x000fe20000000076 */
[----:B------:R-:W-:Y:S01]  /*6690*/  FMUL.FTZ R126, R101, R28 ;  /* 0x0000001c657e7220 */ /* 0x000fe20000410000 */
[----:B------:R-:W-:Y:S01]  /*66a0*/  PRMT R19, RZ, 0x5410, R19 ;  /* 0x00005410ff137816 */ /* 0x000fe20000000013 */
[----:B0-----:R-:W-:Y:S01]  /*66b0*/  FMUL.FTZ R212, R189, R196 ;  /* 0x000000c4bdd47220 */ /* 0x001fe20000410000 */
[----:B------:R0:W4:Y:S01]  /*66c0*/  @P2 LDS R223, [R182.X4+0x22fc] ;  /* 0x0022fc00b6df2984 */ /* 0x0001220000004800 */
[----:B------:R-:W-:Y:S01]  /*66d0*/  FMUL.FTZ R200, R105, R38 ;  /* 0x0000002669c87220 */ /* 0x000fe20000410000 */
[----:B------:R-:W0:Y:S01]  /*66e0*/  MUFU.EX2 R127, R127 ;  /* 0x0000007f007f7308 */ /* 0x000e220000000800 */
[----:B------:R-:W-:-:S02]  /*66f0*/  FMUL.FTZ R192, R21, R234 ;  /* 0x000000ea15c07220 */ /* 0x000fc40000410000 */
[----:B------:R-:W-:Y:S02]  /*6700*/  FFMA.FTZ R2, R190, R2, R219 ;  /* 0x00000002be027223 */ /* 0x000fe400000100db */
[----:B------:R-:W-:Y:S01]  /*6710*/  FMUL.FTZ R3, R96, R28 ;  /* 0x0000001c60037220 */ /* 0x000fe20000410000 */
[----:B------:R-:W-:Y:S01]  /*6720*/  PRMT R36, RZ, 0x5410, R117 ;  /* 0x00005410ff247816 */ /* 0x000fe20000000075 */
[----:B-1----:R-:W-:Y:S01]  /*6730*/  FMUL.FTZ R191, R193, R212 ;  /* 0x000000d4c1bf7220 */ /* 0x002fe20000410000 */
[----:B------:R-:W1:Y:S01]  /*6740*/  MUFU.EX2 R126, R126 ;  /* 0x0000007e007e7308 */ /* 0x000e620000000800 */
[----:B------:R-:W-:Y:S01]  /*6750*/  PRMT R18, RZ, 0x5410, R18 ;  /* 0x00005410ff127816 */ /* 0x000fe20000000012 */
[----:B------:R-:W-:Y:S02]  /*6760*/  FMUL.FTZ R201, R100, R37 ;  /* 0x0000002564c97220 */ /* 0x000fe40000410000 */
[----:B------:R-:W-:Y:S02]  /*6770*/  FMUL.FTZ R196, R19, R200 ;  /* 0x000000c813c47220 */ /* 0x000fe40000410000 */
[----:B------:R-:W-:-:S02]  /*6780*/  FFMA.FTZ R2, R189, R2, R192 ;  /* 0x00000002bd027223 */ /* 0x000fc400000100c0 */
[----:B------:R-:W-:Y:S01]  /*6790*/  FMUL.FTZ R0, R99, R28 ;  /* 0x0000001c63007220 */ /* 0x000fe20000410000 */
[----:B------:R-:W-:Y:S01]  /*67a0*/  PRMT R35, RZ, 0x5410, R116 ;  /* 0x00005410ff237816 */ /* 0x000fe20000000074 */
[----:B------:R-:W0:Y:S01]  /*67b0*/  MUFU.EX2 R3, R3 ;  /* 0x0000000300037308 */ /* 0x000e220000000800 */
[----:B------:R-:W-:Y:S01]  /*67c0*/  FMUL.FTZ R212, R4, R191 ;  /* 0x000000bf04d47220 */ /* 0x000fe20000410000 */
[----:B------:R-:W-:Y:S01]  /*67d0*/  PRMT R17, RZ, 0x5410, R17 ;  /* 0x00005410ff117816 */ /* 0x000fe20000000011 */
[----:B------:R-:W-:Y:S02]  /*67e0*/  FMUL.FTZ R230, R103, R36 ;  /* 0x0000002467e67220 */ /* 0x000fe40000410000 */
[----:B------:R-:W-:Y:S02]  /*67f0*/  FMUL.FTZ R199, R18, R201 ;  /* 0x000000c912c77220 */ /* 0x000fe40000410000 */
[----:B------:R-:W-:Y:S01]  /*6800*/  FFMA.FTZ R2, R193, R2, R196 ;  /* 0x00000002c1027223 */ /* 0x000fe200000100c4 */
[----:B------:R-:W-:Y:S01]  /*6810*/  PRMT R34, RZ, 0x5410, R115 ;  /* 0x00005410ff227816 */ /* 0x000fe20000000073 */
[----:B------:R-:W1:Y:S01]  /*6820*/  MUFU.EX2 R0, R0 ;  /* 0x0000000000007308 */ /* 0x000e620000000800 */
[----:B---3--:R-:W-:Y:S01]  /*6830*/  FMUL.FTZ R212, R5, R212 ;  /* 0x000000d405d47220 */ /* 0x008fe20000410000 */
[----:B------:R-:W-:Y:S01]  /*6840*/  PRMT R16, RZ, 0x5410, R16 ;  /* 0x00005410ff107816 */ /* 0x000fe20000000010 */
[----:B------:R-:W-:-:S02]  /*6850*/  FMUL.FTZ R129, R98, R35 ;  /* 0x0000002362817220 */ /* 0x000fc40000410000 */
[----:B------:R-:W-:Y:S02]  /*6860*/  FMUL.FTZ R248, R17, R230 ;  /* 0x000000e611f87220 */ /* 0x000fe40000410000 */
[----:B------:R-:W-:Y:S01]  /*6870*/  FFMA.FTZ R2, R4, R2, R199 ;  /* 0x0000000204027223 */ /* 0x000fe200000100c7 */
[----:B------:R-:W-:Y:S01]  /*6880*/  PRMT R33, RZ, 0x5410, R114 ;  /* 0x00005410ff217816 */ /* 0x000fe20000000072 */
[----:B------:R-:W-:Y:S01]  /*6890*/  FMUL.FTZ R187, R97, R28 ;  /* 0x0000001c61bb7220 */ /* 0x000fe20000410000 */
[----:B------:R-:W-:Y:S01]  /*68a0*/  PRMT R15, RZ, 0x5410, R15 ;  /* 0x00005410ff0f7816 */ /* 0x000fe2000000000f */
[----:B0-----:R-:W-:Y:S02]  /*68b0*/  FMUL.FTZ R191, R127, R212 ;  /* 0x000000d47fbf7220 */ /* 0x001fe40000410000 */
[----:B------:R-:W-:Y:S02]  /*68c0*/  FMUL.FTZ R194, R101, R34 ;  /* 0x0000002265c27220 */ /* 0x000fe40000410000 */
[----:B------:R-:W-:-:S02]  /*68d0*/  FMUL.FTZ R220, R16, R129 ;  /* 0x0000008110dc7220 */ /* 0x000fc40000410000 */
[----:B------:R-:W-:Y:S01]  /*68e0*/  FFMA.FTZ R2, R5, R2, R248 ;  /* 0x0000000205027223 */ /* 0x000fe200000100f8 */
[----:B------:R-:W-:Y:S01]  /*68f0*/  PRMT R32, RZ, 0x5410, R113 ;  /* 0x00005410ff207816 */ /* 0x000fe20000000071 */
[----:B-1----:R-:W-:Y:S01]  /*6900*/  FMUL.FTZ R212, R126, R191 ;  /* 0x000000bf7ed47220 */ /* 0x002fe20000410000 */
[----:B------:R-:W-:Y:S01]  /*6910*/  PRMT R14, RZ, 0x5410, R14 ;  /* 0x00005410ff0e7816 */ /* 0x000fe2000000000e */
[----:B------:R-:W-:Y:S01]  /*6920*/  FMUL.FTZ R31, R96, R33 ;  /* 0x00000021601f7220 */ /* 0x000fe20000410000 */
[----:B------:R-:W0:Y:S01]  /*6930*/  MUFU.EX2 R187, R187 ;  /* 0x000000bb00bb7308 */ /* 0x000e220000000800 */
[----:B------:R-:W-:Y:S02]  /*6940*/  FMUL.FTZ R217, R15, R194 ;  /* 0x000000c20fd97220 */ /* 0x000fe40000410000 */
[----:B------:R-:W-:Y:S01]  /*6950*/  FFMA.FTZ R2, R127, R2, R220 ;  /* 0x000000027f027223 */ /* 0x000fe200000100dc */
[----:B------:R-:W-:Y:S01]  /*6960*/  PRMT R30, RZ, 0x5410, R112 ;  /* 0x00005410ff1e7816 */ /* 0x000fe20000000070 */
[----:B------:R-:W-:Y:S01]  /*6970*/  FMUL.FTZ R215, R3, R212 ;  /* 0x000000d403d77220 */ /* 0x000fe20000410000 */
[----:B------:R-:W-:Y:S01]  /*6980*/  PRMT R13, RZ, 0x5410, R13 ;  /* 0x00005410ff0d7816 */ /* 0x000fe2000000000d */
[----:B------:R-:W-:-:S02]  /*6990*/  FMUL.FTZ R28, R99, R32 ;  /* 0x00000020631c7220 */ /* 0x000fc40000410000 */
[----:B------:R-:W-:Y:S02]  /*69a0*/  FMUL.FTZ R216, R14, R31 ;  /* 0x0000001f0ed87220 */ /* 0x000fe40000410000 */
[----:B------:R-:W-:Y:S01]  /*69b0*/  FFMA.FTZ R2, R126, R2, R217 ;  /* 0x000000027e027223 */ /* 0x000fe200000100d9 */
[----:B------:R-:W-:Y:S01]  /*69c0*/  PRMT R12, RZ, 0x5410, R12 ;  /* 0x00005410ff0c7816 */ /* 0x000fe2000000000c */
[----:B------:R-:W-:Y:S01]  /*69d0*/  FMUL.FTZ R218, R0, R215 ;  /* 0x000000d700da7220 */ /* 0x000fe20000410000 */
[----:B------:R-:W-:Y:S01]  /*69e0*/  PRMT R214, RZ, 0x5410, R214 ;  /* 0x00005410ffd67816 */ /* 0x000fe200000000d6 */
[----:B------:R-:W-:Y:S01]  /*69f0*/  FMUL.FTZ R29, R97, R30 ;  /* 0x0000001e611d7220 */ /* 0x000fe20000410000 */
[----:B--2---:R-:W-:Y:S01]  /*6a00*/  PRMT R215, RZ, 0x5410, R10 ;  /* 0x00005410ffd77816 */ /* 0x004fe2000000000a */
[----:B------:R-:W-:Y:S02]  /*6a10*/  FMUL.FTZ R191, R13, R28 ;  /* 0x0000001c0dbf7220 */ /* 0x000fe40000410000 */
[----:B------:R-:W-:Y:S01]  /*6a20*/  FFMA.FTZ R2, R3, R2, R216 ;  /* 0x0000000203027223 */ /* 0x000fe200000100d8 */
[----:B------:R-:W-:Y:S01]  /*6a30*/  PRMT R9, RZ, 0x5410, R9 ;  /* 0x00005410ff097816 */ /* 0x000fe20000000009 */
[----:B------:R-:W-:-:S02]  /*6a40*/  FMUL.FTZ R212, R12, R29 ;  /* 0x0000001d0cd47220 */ /* 0x000fc40000410000 */
[----:B------:R-:W-:Y:S01]  /*6a50*/  FFMA.FTZ R2, R0, R2, R191 ;  /* 0x0000000200027223 */ /* 0x000fe200000100bf */
[----:B------:R-:W-:Y:S01]  /*6a60*/  BSSY B0, `(.L_x_5551) ;  /* 0x0000016000007945 */ /* 0x000fe20003800000 */
[----:B------:R-:W-:Y:S02]  /*6a70*/  FMUL.FTZ R10, R81, R214 ;  /* 0x000000d6510a7220 */ /* 0x000fe40000410000 */
[----:B------:R-:W-:Y:S01]  /*6a80*/  FMUL.FTZ R222, R80, R215 ;  /* 0x000000d750de7220 */ /* 0x000fe20000410000 */
[----:B------:R-:W-:Y:S01]  /*6a90*/  ISETP.GE.AND P3, PT, R177, 0x1, PT ;  /* 0x00000001b100780c */ /* 0x000fe20003f66270 */
[C---:B0-----:R-:W-:Y:S01]  /*6aa0*/  FFMA.FTZ R224, R187.reuse, R2, R212 ;  /* 0x00000002bbe07223 */ /* 0x041fe200000100d4 */
[----:B------:R-:W-:Y:S01]  /*6ab0*/  PRMT R226, RZ, 0x5410, R226 ;  /* 0x00005410ffe27816 */ /* 0x000fe200000000e2 */
[----:B------:R-:W-:Y:S01]  /*6ac0*/  FMUL.FTZ R225, R187, R218 ;  /* 0x000000dabbe17220 */ /* 0x000fe20000410000 */
[----:B------:R-:W-:Y:S01]  /*6ad0*/  PRMT R213, RZ, 0x5410, R213 ;  /* 0x00005410ffd57816 */ /* 0x000fe200000000d5 */
[----:B------:R-:W-:-:S02]  /*6ae0*/  FMUL.FTZ R9, R82, R9 ;  /* 0x0000000952097220 */ /* 0x000fc40000410000 */
[----:B------:R-:W-:Y:S01]  /*6af0*/  FFMA.FTZ R2, R187, R222, R10 ;  /* 0x000000debb027223 */ /* 0x000fe2000001000a */
        /* <DEDUP_REMOVED lines=12> */
.L_x_5552:
[----:B----4-:R-:W-:Y:S05]  /*6bc0*/  BSYNC B0 ;  /* 0x0000000000007941 */ /* 0x010fea0003800000 */
.L_x_5551:
[----:B------:R-:W-:Y:S01]  /*6bd0*/  PRMT R8, RZ, 0x5410, R8 ;  /* 0x00005410ff087816 */ /* 0x000fe20000000008 */
[----:B-1----:R-:W-:Y:S01]  /*6be0*/  FMUL.FTZ R215, R187, R223 ;  /* 0x000000dfbbd77220 */ /* 0x002fe20000410000 */
[----:B------:R-:W-:Y:S01]  /*6bf0*/  PRMT R7, RZ, 0x5410, R7 ;  /* 0x00005410ff077816 */ /* 0x000fe20000000007 */
[C---:B0-----:R-:W-:Y:S01]  /*6c00*/  FFMA.FTZ R214, R0.reuse, R2, R9 ;  /* 0x0000000200d67223 */ /* 0x041fe20000010009 */
[----:B------:R-:W-:Y:S01]  /*6c10*/  PRMT R6, RZ, 0x5410, R6 ;  /* 0x00005410ff067816 */ /* 0x000fe20000000006 */
[----:B------:R-:W-:Y:S01]  /*6c20*/  FMUL.FTZ R8, R83, R8 ;  /* 0x0000000853087220 */ /* 0x000fe20000410000 */
[----:B------:R-:W-:Y:S01]  /*6c30*/  PRMT R211, RZ, 0x5410, R211 ;  /* 0x00005410ffd37816 */ /* 0x000fe200000000d3 */
[----:B------:R-:W-:Y:S01]  /*6c40*/  FMUL.FTZ R2, R0, R215 ;  /* 0x000000d700027220 */ /* 0x000fe20000410000 */
[----:B------:R-:W-:Y:S01]  /*6c50*/  PRMT R210, RZ, 0x5410, R210 ;  /* 0x00005410ffd27816 */ /* 0x000fe200000000d2 */
[----:B------:R-:W-:Y:S01]  /*6c60*/  FMUL.FTZ R7, R84, R7 ;  /* 0x0000000754077220 */ /* 0x000fe20000410000 */
[----:B------:R-:W-:Y:S01]  /*6c70*/  PRMT R209, RZ, 0x5410, R209 ;  /* 0x00005410ffd17816 */ /* 0x000fe200000000d1 */
[C---:B------:R-:W-:Y:S01]  /*6c80*/  FFMA.FTZ R214, R3.reuse, R214, R8 ;  /* 0x000000d603d67223 */ /* 0x040fe20000010008 */
[----:B------:R-:W0:Y:S01]  /*6c90*/  SHFL.UP PT, R227, R224, 0x1, RZ ;  /* 0x04200000e0e37989 */ /* 0x000e2200000e00ff */
[----:B------:R-:W-:Y:S01]  /*6ca0*/  FMUL.FTZ R215, R3, R2 ;  /* 0x0000000203d77220 */ /* 0x000fe20000410000 */
[----:B------:R-:W-:Y:S01]  /*6cb0*/  PRMT R132, RZ, 0x5410, R132 ;  /* 0x00005410ff847816 */ /* 0x000fe20000000084 */
[----:B------:R-:W-:Y:S01]  /*6cc0*/  FMUL.FTZ R6, R85, R6 ;  /* 0x0000000655067220 */ /* 0x000fe20000410000 */
[----:B------:R-:W-:Y:S01]  /*6cd0*/  PRMT R125, RZ, 0x5410, R125 ;  /* 0x00005410ff7d7816 */ /* 0x000fe2000000007d */
[C---:B------:R-:W-:Y:S01]  /*6ce0*/  FFMA.FTZ R214, R126.reuse, R214, R7 ;  /* 0x000000d67ed67223 */ /* 0x040fe20000010007 */
[----:B------:R-:W1:Y:S01]  /*6cf0*/  SHFL.UP PT, R228, R225, 0x1, RZ ;  /* 0x04200000e1e47989 */ /* 0x000e6200000e00ff */
[----:B------:R-:W-:Y:S01]  /*6d00*/  FMUL.FTZ R2, R126, R215 ;  /* 0x000000d77e027220 */ /* 0x000fe20000410000 */
[----:B------:R-:W-:Y:S01]  /*6d10*/  PRMT R124, RZ, 0x5410, R124 ;  /* 0x00005410ff7c7816 */ /* 0x000fe2000000007c */
[----:B------:R-:W-:Y:S01]  /*6d20*/  FMUL.FTZ R218, R86, R211 ;  /* 0x000000d356da7220 */ /* 0x000fe20000410000 */
[----:B------:R-:W-:Y:S01]  /*6d30*/  ISETP.NE.AND P4, PT, R176, 0x1f, PT ;  /* 0x0000001fb000780c */ /* 0x000fe20003f85270 */
[C---:B------:R-:W-:Y:S01]  /*6d40*/  FFMA.FTZ R214, R127.reuse, R214, R6 ;  /* 0x000000d67fd67223 */ /* 0x040fe20000010006 */
[C---:B------:R-:W-:Y:S01]  /*6d50*/  ISETP.NE.AND P5, PT, R182.reuse, RZ, PT ;  /* 0x000000ffb600720c */ /* 0x040fe20003fa5270 */
[----:B------:R-:W-:Y:S01]  /*6d60*/  FMUL.FTZ R2, R127, R2 ;  /* 0x000000027f027220 */ /* 0x000fe20000410000 */
[----:B------:R-:W-:Y:S01]  /*6d70*/  LEA.HI.SX32 R249, R182, R182, 0x1b ;  /* 0x000000b6b6f97211 */ /* 0x000fe200078fdaff */
[----:B------:R-:W-:Y:S01]  /*6d80*/  FMUL.FTZ R215, R87, R210 ;  /* 0x000000d257d77220 */ /* 0x000fe20000410000 */
[----:B------:R-:W-:Y:S01]  /*6d90*/  ULDC.64 UR18, c[0x0][0x298] ;  /* 0x0000a60000127ab9 */ /* 0x000fe20000000a00 */
[C---:B------:R-:W-:Y:S01]  /*6da0*/  FFMA.FTZ R214, R5.reuse, R214, R218 ;  /* 0x000000d605d67223 */ /* 0x040fe200000100da */
[----:B------:R-:W-:Y:S01]  /*6db0*/  ULDC.64 UR20, c[0x0][0x2b8] ;  /* 0x0000ae0000147ab9 */ /* 0x000fe20000000a00 */
[----:B------:R-:W-:Y:S01]  /*6dc0*/  FMUL.FTZ R211, R5, R2 ;  /* 0x0000000205d37220 */ /* 0x000fe20000410000 */
[----:B------:R-:W-:Y:S01]  /*6dd0*/  UIMAD UR18, UR38, UR18, URZ ;  /* 0x00000012261272a4 */ /* 0x000fe2000f8e023f */
[----:B------:R-:W-:Y:S01]  /*6de0*/  FMUL.FTZ R2, R88, R209 ;  /* 0x000000d158027220 */ /* 0x000fe20000410000 */
[----:B------:R-:W-:Y:S01]  /*6df0*/  UIMAD UR20, UR38, UR20, URZ ;  /* 0x00000014261472a4 */ /* 0x000fe2000f8e023f */
[C---:B------:R-:W-:Y:S01]  /*6e00*/  FFMA.FTZ R209, R4.reuse, R214, R215 ;  /* 0x000000d604d17223 */ /* 0x040fe200000100d7 */
[----:B------:R-:W-:Y:S01]  /*6e10*/  PRMT R214, RZ, 0x5410, R195 ;  /* 0x00005410ffd67816 */ /* 0x000fe200000000c3 */
[----:B------:R-:W-:Y:S01]  /*6e20*/  FMUL.FTZ R210, R4, R211 ;  /* 0x000000d304d27220 */ /* 0x000fe20000410000 */
[----:B------:R-:W-:Y:S01]  /*6e30*/  UIMAD UR18, UR37, UR19, UR18 ;  /* 0x00000013251272a4 */ /* 0x000fe2000f8e0212 */
[----:B------:R-:W-:Y:S01]  /*6e40*/  FFMA.FTZ R209, R193, R209, R2 ;  /* 0x000000d1c1d17223 */ /* 0x000fe20000010002 */
[----:B------:R-:W-:Y:S01]  /*6e50*/  UIMAD UR20, UR37, UR21, UR20 ;  /* 0x00000015251472a4 */ /* 0x000fe2000f8e0214 */
[----:B------:R-:W-:Y:S01]  /*6e60*/  FMUL.FTZ R214, R89, R214 ;  /* 0x000000d659d67220 */ /* 0x000fe20000410000 */
[----:B------:R-:W-:Y:S01]  /*6e70*/  BSSY B0, `(.L_x_5553) ;  /* 0x000013d000007945 */ /* 0x000fe20003800000 */
[----:B------:R-:W-:-:S02]  /*6e80*/  FMUL.FTZ R210, R193, R210 ;  /* 0x000000d2c1d27220 */ /* 0x000fc40000410000 */
[----:B------:R-:W-:Y:S02]  /*6e90*/  FMUL.FTZ R195, R90, R213 ;  /* 0x000000d55ac37220 */ /* 0x000fe40000410000 */
[C---:B------:R-:W-:Y:S02]  /*6ea0*/  FFMA.FTZ R211, R189.reuse, R209, R214 ;  /* 0x000000d1bdd37223 */ /* 0x040fe400000100d6 */
[----:B------:R-:W-:Y:S02]  /*6eb0*/  FMUL.FTZ R209, R189, R210 ;  /* 0x000000d2bdd17220 */ /* 0x000fe40000410000 */
[----:B------:R-:W-:Y:S02]  /*6ec0*/  FMUL.FTZ R213, R91, R226 ;  /* 0x000000e25bd57220 */ /* 0x000fe40000410000 */
[C---:B------:R-:W-:Y:S02]  /*6ed0*/  FFMA.FTZ R226, R190.reuse, R211, R195 ;  /* 0x000000d3bee27223 */ /* 0x040fe400000100c3 */
[----:B------:R-:W-:Y:S01]  /*6ee0*/  FMUL.FTZ R211, R190, R209 ;  /* 0x000000d1bed37220 */ /* 0x000fe20000410000 */
[----:B------:R-:W-:Y:S01]  /*6ef0*/  PRMT R209, RZ, 0x5410, R208 ;  /* 0x00005410ffd17816 */ /* 0x000fe200000000d0 */
[----:B------:R-:W-:-:S02]  /*6f00*/  FFMA.FTZ R226, R188, R226, R213 ;  /* 0x000000e2bce27223 */ /* 0x000fc400000100d5 */
[----:B------:R-:W-:Y:S02]  /*6f10*/  FMUL.FTZ R208, R188, R211 ;  /* 0x000000d3bcd07220 */ /* 0x000fe40000410000 */
[----:B------:R-:W-:Y:S02]  /*6f20*/  FMUL.FTZ R210, R92, R209 ;  /* 0x000000d15cd27220 */ /* 0x000fe40000410000 */
[----:B------:R-:W-:Y:S02]  /*6f30*/  FMUL.FTZ R211, R93, R132 ;  /* 0x000000845dd37220 */ /* 0x000fe40000410000 */
[C---:B------:R-:W-:Y:S02]  /*6f40*/  FFMA.FTZ R226, R247.reuse, R226, R210 ;  /* 0x000000e2f7e27223 */ /* 0x040fe400000100d2 */
[----:B------:R-:W-:Y:S02]  /*6f50*/  FMUL.FTZ R209, R247, R208 ;  /* 0x000000d0f7d17220 */ /* 0x000fe40000410000 */
[----:B------:R-:W-:-:S02]  /*6f60*/  FMUL.FTZ R208, R94, R125 ;  /* 0x0000007d5ed07220 */ /* 0x000fc40000410000 */
[C---:B------:R-:W-:Y:S02]  /*6f70*/  FFMA.FTZ R226, R246.reuse, R226, R211 ;  /* 0x000000e2f6e27223 */ /* 0x040fe400000100d3 */
[----:B------:R-:W-:Y:S02]  /*6f80*/  FMUL.FTZ R132, R246, R209 ;  /* 0x000000d1f6847220 */ /* 0x000fe40000410000 */
[----:B------:R-:W-:Y:S02]  /*6f90*/  FMUL.FTZ R209, R95, R124 ;  /* 0x0000007c5fd17220 */ /* 0x000fe40000410000 */
[C---:B------:R-:W-:Y:S02]  /*6fa0*/  FFMA.FTZ R226, R243.reuse, R226, R208 ;  /* 0x000000e2f3e27223 */ /* 0x040fe400000100d0 */
[----:B------:R-:W-:Y:S02]  /*6fb0*/  FMUL.FTZ R125, R243, R132 ;  /* 0x00000084f37d7220 */ /* 0x000fe40000410000 */
[----:B0-----:R-:W-:-:S02]  /*6fc0*/  @P3 FFMA.FTZ R224, R225, R227, R224 ;  /* 0x000000e3e1e03223 */ /* 0x001fc400000100e0 */
[C---:B------:R-:W-:Y:S02]  /*6fd0*/  FFMA.FTZ R227, R242.reuse, R226, R209 ;  /* 0x000000e2f2e37223 */ /* 0x040fe400000100d1 */
[----:B------:R-:W-:Y:S02]  /*6fe0*/  FMUL.FTZ R226, R242, R125 ;  /* 0x0000007df2e27220 */ /* 0x000fe40000410000 */
[----:B------:R-:W0:Y:S01]  /*6ff0*/  SHFL.UP PT, R125, R224, 0x2, RZ ;  /* 0x04400000e07d7989 */ /* 0x000e2200000e00ff */
[----:B-1----:R-:W-:Y:S01]  /*7000*/  @P3 FMUL.FTZ R225, R225, R228 ;  /* 0x000000e4e1e13220 */ /* 0x002fe20000410000 */
[----:B------:R-:W-:Y:S01]  /*7010*/  ISETP.GE.AND P3, PT, R177, 0x2, PT ;  /* 0x00000002b100780c */ /* 0x000fe20003f66270 */
[----:B------:R-:W-:Y:S01]  /*7020*/  IMAD.U32 R232, RZ, RZ, UR7 ;  /* 0x00000007ffe87e24 */ /* 0x000fe2000f8e00ff */
[----:B------:R-:W1:Y:S01]  /*7030*/  SHFL.DOWN PT, R132, R227, 0x1, 0x1f ;  /* 0x08201f00e3847f89 */ /* 0x000e6200000e0000 */
[----:B------:R-:W-:-:S03]  /*7040*/  IMAD.SHL.U32 R250, R182, 0x10, RZ ;  /* 0x00000010b6fa7824 */ /* 0x000fc600078e00ff */
[----:B------:R-:W2:Y:S02]  /*7050*/  SHFL.DOWN PT, R229, R226, 0x1, 0x1f ;  /* 0x08201f00e2e57f89 */ /* 0x000ea400000e0000 */
[----:B------:R-:W-:Y:S02]  /*7060*/  LEA.HI.SX32 R250, R250, R250, 0x1b ;  /* 0x000000fafafa7211 */ /* 0x000fe400078fdaff */
[----:B------:R-:W3:Y:S03]  /*7070*/  SHFL.UP PT, R124, R225, 0x2, RZ ;  /* 0x04400000e17c7989 */ /* 0x000ee600000e00ff */
[----:B0-----:R-:W-:Y:S02]  /*7080*/  @P3 FFMA.FTZ R224, R225, R125, R224 ;  /* 0x0000007de1e03223 */ /* 0x001fe400000100e0 */
[----:B-1----:R-:W-:-:S03]  /*7090*/  @P4 FFMA.FTZ R227, R226, R132, R227 ;  /* 0x00000084e2e34223 */ /* 0x002fc600000100e3 */
[----:B------:R-:W0:Y:S01]  /*70a0*/  SHFL.UP PT, R125, R224, 0x4, RZ ;  /* 0x04800000e07d7989 */ /* 0x000e2200000e00ff */
[----:B--2---:R-:W-:-:S03]  /*70b0*/  @P4 FMUL.FTZ R226, R226, R229 ;  /* 0x000000e5e2e24220 */ /* 0x004fc60000410000 */
[----:B------:R-:W1:Y:S01]  /*70c0*/  SHFL.DOWN PT, R132, R227, 0x2, 0x1f ;  /* 0x08401f00e3847f89 */ /* 0x000e6200000e0000 */
[----:B------:R-:W-:Y:S01]  /*70d0*/  ISETP.GE.U32.AND P4, PT, R176, 0x1e, PT ;  /* 0x0000001eb000780c */ /* 0x000fe20003f86070 */
[----:B---3--:R-:W-:Y:S02]  /*70e0*/  @P3 FMUL.FTZ R225, R225, R124 ;  /* 0x0000007ce1e13220 */ /* 0x008fe40000410000 */
[----:B------:R-:W2:Y:S01]  /*70f0*/  SHFL.DOWN PT, R229, R226, 0x2, 0x1f ;  /* 0x08401f00e2e57f89 */ /* 0x000ea200000e0000 */
[----:B------:R-:W-:-:S03]  /*7100*/  ISETP.GE.AND P3, PT, R177, 0x4, PT ;  /* 0x00000004b100780c */ /* 0x000fc60003f66270 */
[----:B------:R-:W3:Y:S10]  /*7110*/  SHFL.UP PT, R124, R225, 0x4, RZ ;  /* 0x04800000e17c7989 */ /* 0x000ef400000e00ff */
[----:B0-----:R-:W-:-:S02]  /*7120*/  @P3 FFMA.FTZ R224, R225, R125, R224 ;  /* 0x0000007de1e03223 */ /* 0x001fc400000100e0 */
[----:B-1----:R-:W-:-:S03]  /*7130*/  @!P4 FFMA.FTZ R227, R226, R132, R227 ;  /* 0x00000084e2e3c223 */ /* 0x002fc600000100e3 */
[----:B------:R-:W0:Y:S01]  /*7140*/  SHFL.UP PT, R125, R224, 0x8, RZ ;  /* 0x05000000e07d7989 */ /* 0x000e2200000e00ff */
[----:B--2---:R-:W-:-:S03]  /*7150*/  @!P4 FMUL.FTZ R226, R226, R229 ;  /* 0x000000e5e2e2c220 */ /* 0x004fc60000410000 */
[----:B------:R-:W1:Y:S01]  /*7160*/  SHFL.DOWN PT, R132, R227, 0x4, 0x1f ;  /* 0x08801f00e3847f89 */ /* 0x000e6200000e0000 */
[----:B------:R-:W-:Y:S01]  /*7170*/  ISETP.GE.U32.AND P4, PT, R176, 0x1c, PT ;  /* 0x0000001cb000780c */ /* 0x000fe20003f86070 */
[----:B---3--:R-:W-:Y:S02]  /*7180*/  @P3 FMUL.FTZ R225, R225, R124 ;  /* 0x0000007ce1e13220 */ /* 0x008fe40000410000 */
[----:B------:R-:W2:Y:S01]  /*7190*/  SHFL.DOWN PT, R229, R226, 0x4, 0x1f ;  /* 0x08801f00e2e57f89 */ /* 0x000ea200000e0000 */
[----:B------:R-:W-:-:S03]  /*71a0*/  ISETP.GE.AND P3, PT, R177, 0x8, PT ;  /* 0x00000008b100780c */ /* 0x000fc60003f66270 */
[----:B------:R-:W3:Y:S10]  /*71b0*/  SHFL.UP PT, R124, R225, 0x8, RZ ;  /* 0x05000000e17c7989 */ /* 0x000ef400000e00ff */
[----:B0-----:R-:W-:-:S02]  /*71c0*/  @P3 FFMA.FTZ R224, R225, R125, R224 ;  /* 0x0000007de1e03223 */ /* 0x001fc400000100e0 */
[----:B------:R-:W-:Y:S02]  /*71d0*/  IMAD.U32 R125, RZ, RZ, UR30 ;  /* 0x0000001eff7d7e24 */ /* 0x000fe4000f8e00ff */
[C---:B-1----:R-:W-:Y:S01]  /*71e0*/  @!P4 FFMA.FTZ R227, R226.reuse, R132, R227 ;  /* 0x00000084e2e3c223 */ /* 0x042fe200000100e3 */
[----:B------:R-:W0:Y:S02]  /*71f0*/  SHFL.UP PT, R228, R224, 0x10, RZ ;  /* 0x06000000e0e47989 */ /* 0x000e2400000e00ff */
[----:B------:R-:W-:Y:S01]  /*7200*/  ISETP.GE.OR P0, PT, R125, c[0x0][0x174], P0 ;  /* 0x00005d007d007a0c */ /* 0x000fe20000706670 */
[----:B--2---:R-:W-:Y:S01]  /*7210*/  @!P4 FMUL.FTZ R226, R226, R229 ;  /* 0x000000e5e2e2c220 */ /* 0x004fe20000410000 */
[----:B------:R-:W1:Y:S01]  /*7220*/  SHFL.DOWN PT, R231, R227, 0x8, 0x1f ;  /* 0x09001f00e3e77f89 */ /* 0x000e6200000e0000 */
[----:B------:R-:W-:Y:S01]  /*7230*/  ISETP.GE.U32.AND P4, PT, R176, 0x18, PT ;  /* 0x00000018b000780c */ /* 0x000fe20003f86070 */
[----:B------:R-:W-:Y:S02]  /*7240*/  IMAD.MOV.U32 R125, RZ, RZ, RZ ;  /* 0x000000ffff7d7224 */ /* 0x000fe400078e00ff */
[----:B------:R-:W2:Y:S01]  /*7250*/  SHFL.DOWN PT, R229, R226, 0x8, 0x1f ;  /* 0x09001f00e2e57f89 */ /* 0x000ea200000e0000 */
[----:B---3--:R-:W-:Y:S01]  /*7260*/  @P3 FMUL.FTZ R225, R225, R124 ;  /* 0x0000007ce1e13220 */ /* 0x008fe20000410000 */
[----:B------:R-:W-:Y:S01]  /*7270*/  ISETP.GE.AND P3, PT, R177, 0x10, PT ;  /* 0x00000010b100780c */ /* 0x000fe20003f66270 */
[----:B------:R-:W-:-:S03]  /*7280*/  IMAD.MOV.U32 R124, RZ, RZ, 0x3f800000 ;  /* 0x3f800000ff7c7424 */ /* 0x000fc600078e00ff */
[----:B------:R-:W3:Y:S04]  /*7290*/  SHFL.UP PT, R132, R225, 0x10, RZ ;  /* 0x06000000e1847989 */ /* 0x000ee800000e00ff */
[----:B------:R-:W-:Y:S01]  /*72a0*/  @!P0 LDS.64 R124, [R232.X8+0x2378] ;  /* 0x00237800e87c8984 */ /* 0x000fe20000008a00 */
[----:B------:R-:W-:-:S04]  /*72b0*/  ISETP.GE.U32.AND P0, PT, R176, 0x10, PT ;  /* 0x00000010b000780c */ /* 0x000fc80003f06070 */
[----:B0-----:R-:W-:Y:S02]  /*72c0*/  @P3 FFMA.FTZ R224, R225, R228, R224 ;  /* 0x000000e4e1e03223 */ /* 0x001fe400000100e0 */
[----:B-1----:R-:W-:-:S04]  /*72d0*/  @!P4 FFMA.FTZ R227, R226, R231, R227 ;  /* 0x000000e7e2e3c223 */ /* 0x002fc800000100e3 */
[----:B------:R-:W-:Y:S01]  /*72e0*/  SHFL.UP PT, R224, R224, 0x1, RZ ;  /* 0x04200000e0e07989 */ /* 0x000fe200000e00ff */
[----:B--2---:R-:W-:-:S03]  /*72f0*/  @!P4 FMUL.FTZ R226, R226, R229 ;  /* 0x000000e5e2e2c220 */ /* 0x004fc60000410000 */
[----:B------:R-:W0:Y:S04]  /*7300*/  SHFL.DOWN PT, R228, R227, 0x10, 0x1f ;  /* 0x0a001f00e3e47f89 */ /* 0x000e2800000e0000 */
[----:B------:R-:W1:Y:S01]  /*7310*/  SHFL.DOWN PT, R229, R226, 0x10, 0x1f ;  /* 0x0a001f00e2e57f89 */ /* 0x000e6200000e0000 */
[----:B---3--:R-:W-:-:S03]  /*7320*/  @P3 FMUL.FTZ R225, R225, R132 ;  /* 0x00000084e1e13220 */ /* 0x008fc60000410000 */
[----:B-----5:R-:W-:Y:S04]  /*7330*/  SHFL.IDX PT, R132, R11, RZ, 0x1f ;  /* 0x00001fff0b847589 */ /* 0x020fe800000e0000 */
[----:B------:R-:W2:Y:S01]  /*7340*/  SHFL.UP PT, R225, R225, 0x1, RZ ;  /* 0x04200000e1e17989 */ /* 0x000ea200000e00ff */
[----:B0-----:R-:W-:-:S03]  /*7350*/  @!P0 FFMA.FTZ R227, R226, R228, R227 ;  /* 0x000000e4e2e38223 */ /* 0x001fc600000100e3 */
[----:B------:R-:W-:Y:S01]  /*7360*/  SHFL.IDX PT, R228, R125, RZ, 0x1f ;  /* 0x00001fff7de47589 */ /* 0x000fe200000e0000 */
[----:B-1----:R-:W-:-:S03]  /*7370*/  @!P0 FMUL.FTZ R226, R226, R229 ;  /* 0x000000e5e2e28220 */ /* 0x002fc60000410000 */
[----:B------:R-:W-:Y:S04]  /*7380*/  SHFL.DOWN PT, R229, R227, 0x1, 0x1f ;  /* 0x08201f00e3e57f89 */ /* 0x000fe800000e0000 */
[----:B------:R-:W0:Y:S01]  /*7390*/  SHFL.DOWN PT, R11, R226, 0x1, 0x1f ;  /* 0x08201f00e20b7f89 */ /* 0x000e2200000e0000 */
[----:B--2---:R-:W-:Y:S01]  /*73a0*/  @P1 FFMA.FTZ R132, R225, R132, R224 ;  /* 0x00000084e1841223 */ /* 0x004fe200000100e0 */
[----:B------:R-:W-:Y:S02]  /*73b0*/  IADD3 R225, R182, 0xa0, RZ ;  /* 0x000000a0b6e17810 */ /* 0x000fe40007ffe0ff */
[----:B------:R-:W-:Y:S01]  /*73c0*/  SHFL.IDX PT, R227, R227, RZ, 0x1f ;  /* 0x00001fffe3e37589 */ /* 0x000fe200000e0000 */
[----:B------:R-:W-:Y:S01]  /*73d0*/  FFMA.FTZ R198, R131, R132, R198 ;  /* 0x0000008483c67223 */ /* 0x000fe200000100c6 */
[----:B------:R-:W-:-:S02]  /*73e0*/  LEA.HI.SX32 R225, R225, R182, 0x1b ;  /* 0x000000b6e1e17211 */ /* 0x000fc400078fdaff */
[----:B------:R-:W1:Y:S01]  /*73f0*/  SHFL.IDX PT, R226, R226, RZ, 0x1f ;  /* 0x00001fffe2e27589 */ /* 0x000e6200000e0000 */
[----:B------:R-:W-:Y:S02]  /*7400*/  FFMA.FTZ R131, R242, R198, R221 ;  /* 0x000000c6f2837223 */ /* 0x000fe400000100dd */
[----:B------:R-:W-:Y:S02]  /*7410*/  FFMA.FTZ R241, R27, -R206, R198 ;  /* 0x800000ce1bf17223 */ /* 0x000fe400000100c6 */
[----:B------:R-:W-:Y:S02]  /*7420*/  FFMA.FTZ R128, R243, R131, R128 ;  /* 0x00000083f3807223 */ /* 0x000fe40000010080 */
[----:B------:R-:W-:Y:S02]  /*7430*/  FFMA.FTZ R240, R26, -R207, R131 ;  /* 0x800000cf1af07223 */ /* 0x000fe40000010083 */
[----:B------:R-:W-:Y:S02]  /*7440*/  FFMA.FTZ R133, R246, R128, R133 ;  /* 0x00000080f6857223 */ /* 0x000fe40000010085 */
[----:B------:R-:W-:-:S02]  /*7450*/  FFMA.FTZ R239, R25, -R204, R128 ;  /* 0x800000cc19ef7223 */ /* 0x000fc40000010080 */
[----:B------:R-:W-:Y:S02]  /*7460*/  FFMA.FTZ R130, R247, R133, R130 ;  /* 0x00000085f7827223 */ /* 0x000fe40000010082 */
[----:B0-----:R-:W-:Y:S01]  /*7470*/  @P2 FFMA.FTZ R228, R11, R228, R229 ;  /* 0x000000e40be42223 */ /* 0x001fe200000100e5 */
[----:B------:R-:W-:Y:S01]  /*7480*/  IADD3 R229, R182, 0x20, RZ ;  /* 0x00000020b6e57810 */ /* 0x000fe20007ffe0ff */
[----:B------:R-:W-:Y:S02]  /*7490*/  FFMA.FTZ R197, R188, R130, R197 ;  /* 0x00000082bcc57223 */ /* 0x000fe400000100c5 */
[----:B------:R-:W-:Y:S01]  /*74a0*/  FFMA.FTZ R11, R228, R223, R222 ;  /* 0x000000dfe40b7223 */ /* 0x000fe200000100de */
[----:B------:R-:W-:Y:S01]  /*74b0*/  IADD3 R223, R182, 0xe0, RZ ;  /* 0x000000e0b6df7810 */ /* 0x000fe20007ffe0ff */
[----:B------:R-:W-:Y:S01]  /*74c0*/  FFMA.FTZ R132, R190, R197, R219 ;  /* 0x000000c5be847223 */ /* 0x000fe200000100db */
[-C--:B------:R-:W-:Y:S01]  /*74d0*/  LEA.HI.SX32 R229, R229, R182.reuse, 0x1b ;  /* 0x000000b6e5e57211 */ /* 0x080fe200078fdaff */
[----:B------:R-:W-:Y:S01]  /*74e0*/  FFMA.FTZ R10, R187, R11, R10 ;  /* 0x0000000bbb0a7223 */ /* 0x000fe2000001000a */
[----:B------:R-:W-:Y:S01]  /*74f0*/  LEA.HI.SX32 R223, R223, R182, 0x1b ;  /* 0x000000b6dfdf7211 */ /* 0x000fe200078fdaff */
[----:B------:R-:W-:-:S02]  /*7500*/  FFMA.FTZ R192, R189, R132, R192 ;  /* 0x00000084bdc07223 */ /* 0x000fc400000100c0 */
[----:B------:R-:W-:Y:S02]  /*7510*/  FFMA.FTZ R9, R0, R10, R9 ;  /* 0x0000000a00097223 */ /* 0x000fe40000010009 */
[----:B------:R-:W-:Y:S02]  /*7520*/  FFMA.FTZ R196, R193, R192, R196 ;  /* 0x000000c0c1c47223 */ /* 0x000fe400000100c4 */
[----:B------:R-:W-:Y:S02]  /*7530*/  FFMA.FTZ R8, R3, R9, R8 ;  /* 0x0000000903087223 */ /* 0x000fe40000010008 */
[----:B------:R-:W-:Y:S02]  /*7540*/  FFMA.FTZ R199, R4, R196, R199 ;  /* 0x000000c404c77223 */ /* 0x000fe400000100c7 */
        /* <DEDUP_REMOVED lines=11> */
[----:B------:R-:W-:Y:S01]  /*7600*/  FFMA.FTZ R187, R187, R0, R212 ;  /* 0x00000000bbbb7223 */ /* 0x000fe200000100d4 */
[----:B------:R-:W-:Y:S01]  /*7610*/  MOV R212, UR7 ;  /* 0x0000000700d47c02 */ /* 0x000fe20008000f00 */
[----:B------:R-:W-:Y:S02]  /*7620*/  FFMA.FTZ R195, R190, R189, R195 ;  /* 0x000000bdbec37223 */ /* 0x000fe400000100c3 */
[----:B-1----:R-:W-:Y:S01]  /*7630*/  FFMA.FTZ R125, R226, R125, R227 ;  /* 0x0000007de27d7223 */ /* 0x002fe200000100e3 */
[----:B------:R-:W-:Y:S01]  /*7640*/  IADD3 R227, R182, 0x60, RZ ;  /* 0x00000060b6e37810 */ /* 0x000fe20007ffe0ff */
[----:B------:R-:W-:-:S02]  /*7650*/  FFMA.FTZ R188, R188, R195, R213 ;  /* 0x000000c3bcbc7223 */ /* 0x000fc400000100d5 */
[----:B------:R-:W-:Y:S01]  /*7660*/  FMUL.FTZ R124, R226, R124 ;  /* 0x0000007ce27c7220 */ /* 0x000fe20000410000 */
[----:B------:R-:W-:Y:S01]  /*7670*/  LEA.HI.SX32 R227, R227, R182, 0x1b ;  /* 0x000000b6e3e37211 */ /* 0x000fe200078fdaff */
[----:B------:R-:W-:Y:S02]  /*7680*/  FFMA.FTZ R247, R247, R188, R210 ;  /* 0x000000bcf7f77223 */ /* 0x000fe400000100d2 */
[----:B------:R-:W-:Y:S01]  /*7690*/  FFMA.FTZ R238, R24, -R205, R133 ;  /* 0x800000cd18ee7223 */ /* 0x000fe20000010085 */
[----:B------:R0:W-:Y:S01]  /*76a0*/  @!P5 STS.64 [R212.X8+0x2378], R124 ;  /* 0x0023787cd400d388 */ /* 0x0001e20000008a00 */
[----:B------:R-:W-:Y:S02]  /*76b0*/  FFMA.FTZ R246, R246, R247, R211 ;  /* 0x000000f7f6f67223 */ /* 0x000fe400000100d3 */
[----:B------:R-:W-:Y:S02]  /*76c0*/  FFMA.FTZ R237, R23, -R202, R130 ;  /* 0x800000ca17ed7223 */ /* 0x000fe40000010082 */
[----:B------:R-:W-:-:S02]  /*76d0*/  FFMA.FTZ R243, R243, R246, R208 ;  /* 0x000000f6f3f37223 */ /* 0x000fc400000100d0 */
[----:B------:R-:W-:Y:S02]  /*76e0*/  FMUL.FTZ R205, R109, R246 ;  /* 0x000000f66dcd7220 */ /* 0x000fe40000410000 */
[-C--:B------:R-:W-:Y:S02]  /*76f0*/  FFMA.FTZ R242, R242, R243.reuse, R209 ;  /* 0x000000f3f2f27223 */ /* 0x080fe400000100d1 */
[----:B------:R-:W-:Y:S02]  /*7700*/  FMUL.FTZ R206, R110, R243 ;  /* 0x000000f36ece7220 */ /* 0x000fe40000410000 */
[----:B0-----:R-:W-:Y:S02]  /*7710*/  FMUL.FTZ R125, R111, R242 ;  /* 0x000000f26f7d7220 */ /* 0x001fe40000410000 */
[----:B------:R-:W-:Y:S02]  /*7720*/  FFMA.FTZ R236, R22, -R203, R197 ;  /* 0x800000cb16ec7223 */ /* 0x000fe400000100c5 */
[----:B------:R-:W-:-:S02]  /*7730*/  FFMA.FTZ R207, R241, R125, RZ ;  /* 0x0000007df1cf7223 */ /* 0x000fc400000100ff */
[----:B------:R-:W-:Y:S02]  /*7740*/  FMUL.FTZ R202, R108, R247 ;  /* 0x000000f76cca7220 */ /* 0x000fe40000410000 */
[----:B------:R-:W-:Y:S02]  /*7750*/  FFMA.FTZ R204, R240, R206, R207 ;  /* 0x000000cef0cc7223 */ /* 0x000fe400000100cf */
[----:B------:R-:W-:Y:S02]  /*7760*/  FMUL.FTZ R124, R100, R5 ;  /* 0x00000005647c7220 */ /* 0x000fe40000410000 */
[----:B------:R-:W-:Y:S02]  /*7770*/  FFMA.FTZ R203, R239, R205, R204 ;  /* 0x000000cdefcb7223 */ /* 0x000fe400000100cc */
[----:B------:R-:W-:Y:S02]  /*7780*/  FMUL.FTZ R190, R96, R9 ;  /* 0x0000000960be7220 */ /* 0x000fe40000410000 */
[----:B------:R-:W-:-:S02]  /*7790*/  FMUL.FTZ R207, R106, R188 ;  /* 0x000000bc6acf7220 */ /* 0x000fc40000410000 */
[----:B------:R-:W-:Y:S02]  /*77a0*/  FFMA.FTZ R204, R238, R202, R203 ;  /* 0x000000caeecc7223 */ /* 0x000fe400000100cb */
[----:B------:R-:W-:Y:S02]  /*77b0*/  FMUL.FTZ R244, R98, R7 ;  /* 0x0000000762f47220 */ /* 0x000fe40000410000 */
[----:B------:R-:W-:Y:S02]  /*77c0*/  FMUL.FTZ R231, R103, R6 ;  /* 0x0000000667e77220 */ /* 0x000fe40000410000 */
        /* <DEDUP_REMOVED lines=8> */
[----:B------:R-:W-:Y:S02]  /*7850*/  FMUL.FTZ R213, R35, R244 ;  /* 0x000000f423d57220 */ /* 0x000fe40000410000 */
[----:B------:R-:W-:Y:S02]  /*7860*/  FMUL.FTZ R211, R36, R231 ;  /* 0x000000e724d37220 */ /* 0x000fe40000410000 */
[----:B------:R-:W-:Y:S01]  /*7870*/  FMUL.FTZ R219, R32, R191 ;  /* 0x000000bf20db7220 */ /* 0x000fe20000410000 */
[----:B------:R2:W-:Y:S01]  /*7880*/  STS [R250.X4+0x86c], R213 ;  /* 0x00086cd5fa007388 */ /* 0x0005e20000004800 */
[----:B------:R-:W-:-:S02]  /*7890*/  FMUL.FTZ R215, R34, R245 ;  /* 0x000000f522d77220 */ /* 0x000fc40000410000 */
[----:B0-----:R-:W-:Y:S01]  /*78a0*/  FMUL.FTZ R209, R102, R189 ;  /* 0x000000bd66d17220 */ /* 0x001fe20000410000 */
[----:B------:R0:W-:Y:S01]  /*78b0*/  STS [R250.X4+0x868], R211 ;  /* 0x000868d3fa007388 */ /* 0x0001e20000004800 */
[----:B------:R-:W-:Y:S02]  /*78c0*/  FFMA.FTZ R235, R20, -R235, R132 ;  /* 0x800000eb14eb7223 */ /* 0x000fe40000010084 */
[----:B------:R-:W-:Y:S01]  /*78d0*/  FFMA.FTZ R204, R236, R208, R203 ;  /* 0x000000d0eccc7223 */ /* 0x000fe200000100cb */
[----:B------:R3:W-:Y:S01]  /*78e0*/  STS [R250.X4+0x878], R219 ;  /* 0x000878dbfa007388 */ /* 0x0007e20000004800 */
[----:B------:R-:W-:Y:S02]  /*78f0*/  FMUL.FTZ R193, R97, R11 ;  /* 0x0000000b61c17220 */ /* 0x000fe40000410000 */
[----:B-1----:R-:W-:Y:S01]  /*7900*/  FMUL.FTZ R217, R105, R4 ;  /* 0x0000000469d97220 */ /* 0x002fe20000410000 */
[----:B------:R1:W-:Y:S01]  /*7910*/  STS [R250.X4+0x870], R215 ;  /* 0x000870d7fa007388 */ /* 0x0003e20000004800 */
[----:B------:R-:W-:-:S02]  /*7920*/  FMUL.FTZ R210, R107, R2 ;  /* 0x000000026bd27220 */ /* 0x000fc40000410000 */
[-C--:B--2---:R-:W-:Y:S02]  /*7930*/  FMUL.FTZ R213, R40, R209.reuse ;  /* 0x000000d128d57220 */ /* 0x084fe40000410000 */
[----:B0-----:R-:W-:Y:S02]  /*7940*/  FFMA.FTZ R211, R235, R209, R204 ;  /* 0x000000d1ebd37223 */ /* 0x001fe400000100cc */
[----:B------:R-:W-:Y:S01]  /*7950*/  FFMA.FTZ R232, R18, -R201, R199 ;  /* 0x800000c912e87223 */ /* 0x000fe200000100c7 */
[----:B------:R0:W-:Y:S01]  /*7960*/  STS [R250.X4+0x858], R213 ;  /* 0x000858d5fa007388 */ /* 0x0001e20000004800 */
[----:B------:R-:W-:Y:S02]  /*7970*/  FMUL.FTZ R221, R30, R193 ;  /* 0x000000c11edd7220 */ /* 0x000fe40000410000 */
[----:B---3--:R-:W-:Y:S02]  /*7980*/  FMUL.FTZ R219, R38, R217 ;  /* 0x000000d926db7220 */ /* 0x008fe40000410000 */
[----:B-1----:R-:W-:Y:S01]  /*7990*/  FMUL.FTZ R215, R39, R210 ;  /* 0x000000d227d77220 */ /* 0x002fe20000410000 */
[----:B------:R1:W-:Y:S01]  /*79a0*/  STS [R250.X4+0x87c], R221 ;  /* 0x00087cddfa007388 */ /* 0x0003e20000004800 */
[----:B------:R-:W-:-:S02]  /*79b0*/  FMUL.FTZ R209, R41, R208 ;  /* 0x000000d029d17220 */ /* 0x000fc40000410000 */
[----:B------:R-:W-:Y:S01]  /*79c0*/  FMUL.FTZ R207, R42, R207 ;  /* 0x000000cf2acf7220 */ /* 0x000fe20000410000 */
[----:B------:R2:W-:Y:S01]  /*79d0*/  STS [R250.X4+0x860], R219 ;  /* 0x000860dbfa007388 */ /* 0x0005e20000004800 */
[----:B------:R-:W-:Y:S01]  /*79e0*/  FMUL.FTZ R203, R43, R202 ;  /* 0x000000ca2bcb7220 */ /* 0x000fe20000410000 */
[----:B0-----:R-:W-:Y:S01]  /*79f0*/  IADD3 R213, R182, 0x1e0, RZ ;  /* 0x000001e0b6d57810 */ /* 0x001fe20007ffe0ff */
[----:B------:R-:W-:Y:S01]  /*7a00*/  FMUL.FTZ R205, R44, R205 ;  /* 0x000000cd2ccd7220 */ /* 0x000fe20000410000 */
[----:B------:R-:W-:Y:S01]  /*7a10*/  STS [R250.X4+0x85c], R215 ;  /* 0x00085cd7fa007388 */ /* 0x000fe20000004800 */
[----:B------:R-:W-:Y:S01]  /*7a20*/  FMUL.FTZ R201, R45, R206 ;  /* 0x000000ce2dc97220 */ /* 0x000fe20000410000 */
[----:B-1----:R-:W-:Y:S01]  /*7a30*/  IADD3 R221, R182, 0x120, RZ ;  /* 0x00000120b6dd7810 */ /* 0x002fe20007ffe0ff */
[----:B------:R-:W-:Y:S01]  /*7a40*/  FMUL.FTZ R125, R46, R125 ;  /* 0x0000007d2e7d7220 */ /* 0x000fe20000410000 */
[----:B------:R0:W-:Y:S01]  /*7a50*/  STS [R250.X4+0x854], R209 ;  /* 0x000854d1fa007388 */ /* 0x0001e20000004800 */
[----:B------:R-:W-:Y:S01]  /*7a60*/  FFMA.FTZ R234, R21, -R234, R192 ;  /* 0x800000ea15ea7223 */ /* 0x000fe200000100c0 */
[----:B--2---:R-:W-:Y:S01]  /*7a70*/  IADD3 R219, R182, 0x160, RZ ;  /* 0x00000160b6db7810 */ /* 0x004fe20007ffe0ff */
[----:B------:R-:W-:Y:S01]  /*7a80*/  FFMA.FTZ R233, R19, -R200, R196 ;  /* 0x800000c813e97223 */ /* 0x000fe200000100c4 */
[----:B------:R1:W-:Y:S01]  /*7a90*/  STS [R250.X4+0x850], R207 ;  /* 0x000850cffa007388 */ /* 0x0003e20000004800 */
[----:B------:R-:W-:Y:S01]  /*7aa0*/  FFMA.FTZ R210, R234, R210, R211 ;  /* 0x000000d2ead27223 */ /* 0x000fe200000100d3 */
[C---:B------:R-:W-:Y:S01]  /*7ab0*/  IADD3 R211, R182.reuse, 0x1c0, RZ ;  /* 0x000001c0b6d37810 */ /* 0x040fe20007ffe0ff */
[----:B------:R-:W-:Y:S01]  /*7ac0*/  FFMA.FTZ R230, R17, -R230, R248 ;  /* 0x800000e611e67223 */ /* 0x000fe200000100f8 */
[----:B------:R2:W-:Y:S01]  /*7ad0*/  STS [R250.X4+0x84c], R203 ;  /* 0x00084ccbfa007388 */ /* 0x0005e20000004800 */
[----:B------:R-:W-:Y:S01]  /*7ae0*/  FFMA.FTZ R217, R233, R217, R210 ;  /* 0x000000d9e9d97223 */ /* 0x000fe200000100d2 */
[----:B0-----:R-:W-:Y:S01]  /*7af0*/  IADD3 R209, R182, 0xc0, RZ ;  /* 0x000000c0b6d17810 */ /* 0x001fe20007ffe0ff */
[----:B------:R-:W-:Y:S01]  /*7b00*/  FMUL.FTZ R131, R94, R131 ;  /* 0x000000835e837220 */ /* 0x000fe20000410000 */
[----:B------:R0:W-:Y:S01]  /*7b10*/  STS [R250.X4+0x848], R205 ;  /* 0x000848cdfa007388 */ /* 0x0001e20000004800 */
[----:B------:R-:W-:Y:S01]  /*7b20*/  FFMA.FTZ R217, R232, R124, R217 ;  /* 0x0000007ce8d97223 */ /* 0x000fe200000100d9 */
[----:B-1----:R-:W-:Y:S01]  /*7b30*/  IADD3 R207, R182, 0x80, RZ ;  /* 0x00000080b6cf7810 */ /* 0x002fe20007ffe0ff */
[----:B------:R-:W-:Y:S01]  /*7b40*/  FMUL.FTZ R133, R92, R133 ;  /* 0x000000855c857220 */ /* 0x000fe20000410000 */
[----:B------:R1:W-:Y:S01]  /*7b50*/  STS [R250.X4+0x844], R201 ;  /* 0x000844c9fa007388 */ /* 0x0003e20000004800 */
[----:B------:R-:W-:Y:S01]  /*7b60*/  FFMA.FTZ R231, R230, R231, R217 ;  /* 0x000000e7e6e77223 */ /* 0x000fe200000100d9 */
[C---:B--2---:R-:W-:Y:S01]  /*7b70*/  IADD3 R203, R182.reuse, 0x40, RZ ;  /* 0x00000040b6cb7810 */ /* 0x044fe20007ffe0ff */
[----:B------:R-:W-:Y:S01]  /*7b80*/  FMUL.FTZ R124, R87, R196 ;  /* 0x000000c4577c7220 */ /* 0x000fe20000410000 */
[----:B------:R2:W-:Y:S01]  /*7b90*/  STS [R250.X4+0x840], R125 ;  /* 0x0008407dfa007388 */ /* 0x0005e20000004800 */
[----:B------:R-:W-:Y:S01]  /*7ba0*/  IADD3 R217, R182, 0x1a0, RZ ;  /* 0x000001a0b6d97810 */ /* 0x000fe20007ffe0ff */
[----:B------:R-:W-:Y:S01]  /*7bb0*/  FFMA.FTZ R196, R16, -R129, R127 ;  /* 0x8000008110c47223 */ /* 0x000fe2000001007f */
[----:B0-----:R-:W-:Y:S01]  /*7bc0*/  IADD3 R205, R182, 0x100, RZ ;  /* 0x00000100b6cd7810 */ /* 0x001fe20007ffe0ff */
[----:B------:R-:W-:Y:S01]  /*7bd0*/  BAR.SYNC.DEFER_BLOCKING 0x0 ;  /* 0x0000000000007b1d */ /* 0x000fe20000010000 */
[----:B------:R-:W-:Y:S01]  /*7be0*/  LEA.HI.SX32 R228, R203, R182, 0x1b ;  /* 0x000000b6cbe47211 */ /* 0x000fe200078fdaff */
[----:B------:R-:W-:Y:S01]  /*7bf0*/  FMUL.FTZ R127, R84, R127 ;  /* 0x0000007f547f7220 */ /* 0x000fe20000410000 */
[C---:B-1----:R-:W-:Y:S01]  /*7c00*/  IADD3 R201, R182.reuse, 0x180, RZ ;  /* 0x00000180b6c97810 */ /* 0x042fe20007ffe0ff */
[----:B------:R-:W-:Y:S01]  /*7c10*/  FMUL.FTZ R129, R83, R126 ;  /* 0x0000007e53817220 */ /* 0x000fe20000410000 */
[----:B------:R-:W-:Y:S01]  /*7c20*/  LEA.HI.SX32 R226, R207, R182, 0x1b ;  /* 0x000000b6cfe27211 */ /* 0x000fe200078fdaff */
[----:B------:R-:W-:Y:S01]  /*7c30*/  FFMA.FTZ R194, R15, -R194, R126 ;  /* 0x800000c20fc27223 */ /* 0x000fe2000001007e */
[----:B--2---:R-:W-:Y:S01]  /*7c40*/  IADD3 R125, R182, 0x140, RZ ;  /* 0x00000140b67d7810 */ /* 0x004fe20007ffe0ff */
[----:B------:R-:W-:Y:S01]  /*7c50*/  IMAD.MOV.U32 R126, RZ, RZ, R182 ;  /* 0x000000ffff7e7224 */ /* 0x000fe200078e00b6 */
        /* <DEDUP_REMOVED lines=13> */
[-C--:B------:R-:W-:Y:S01]  /*7d30*/  LEA.HI.SX32 R216, R211, R182.reuse, 0x1b ;  /* 0x000000b6d3d87211 */ /* 0x080fe200078fdaff */
[----:B------:R-:W0:Y:S01]  /*7d40*/  LDS R215, [R249.X4+0x840] ;  /* 0x00084000f9d77984 */ /* 0x000e220000004800 */
[----:B------:R-:W-:-:S03]  /*7d50*/  LEA.HI.SX32 R214, R213, R182, 0x1b ;  /* 0x000000b6d5d67211 */ /* 0x000fc600078fdaff */
        /* <DEDUP_REMOVED lines=18> */
[----:B-1----:R-:W-:-:S03]  /*7e80*/  FMUL.FTZ R125, R88, R192 ;  /* 0x000000c0587d7220 */ /* 0x002fc60000410000 */
[----:B------:R1:W-:Y:S01]  /*7e90*/  STS [R250.X4+0x10ac], R127 ;  /* 0x0010ac7ffa007388 */ /* 0x0003e20000004800 */
[----:B--2---:R-:W-:-:S03]  /*7ea0*/  FMUL.FTZ R131, R85, R248 ;  /* 0x000000f855837220 */ /* 0x004fc60000410000 */
[----:B------:R2:W-:Y:S01]  /*7eb0*/  STS [R250.X4+0x109c], R125 ;  /* 0x00109c7dfa007388 */ /* 0x0005e20000004800 */
[----:B---3--:R-:W-:-:S03]  /*7ec0*/  FMUL.FTZ R133, R81, R0 ;  /* 0x0000000051857220 */ /* 0x008fc60000410000 */
[----:B------:R3:W-:Y:S01]  /*7ed0*/  STS [R250.X4+0x10a8], R131 ;  /* 0x0010a883fa007388 */ /* 0x0007e20000004800 */
[----:B-1----:R-:W-:-:S03]  /*7ee0*/  IMAD.MOV.U32 R127, RZ, RZ, RZ ;  /* 0x000000ffff7f7224 */ /* 0x002fc600078e00ff */
[----:B------:R1:W-:Y:S01]  /*7ef0*/  STS [R250.X4+0x10b8], R133 ;  /* 0x0010b885fa007388 */ /* 0x0003e20000004800 */
[----:B--2---:R-:W-:-:S03]  /*7f00*/  FMUL.FTZ R125, R82, R3 ;  /* 0x00000003527d7220 */ /* 0x004fc60000410000 */
[----:B------:R2:W-:Y:S01]  /*7f10*/  STS [R250.X4+0x10b0], R129 ;  /* 0x0010b081fa007388 */ /* 0x0005e20000004800 */
[----:B---3--:R-:W-:-:S03]  /*7f20*/  IMAD.U32 R131, RZ, RZ, UR37 ;  /* 0x00000025ff837e24 */ /* 0x008fc6000f8e00ff */
[----:B------:R-:W-:Y:S01]  /*7f30*/  STS [R250.X4+0x10a0], R124 ;  /* 0x0010a07cfa007388 */ /* 0x000fe20000004800 */
[----:B-1----:R-:W-:-:S03]  /*7f40*/  IMAD.U32 R133, RZ, RZ, UR39 ;  /* 0x00000027ff857e24 */ /* 0x002fc6000f8e00ff */
[----:B------:R1:W-:Y:S01]  /*7f50*/  STS [R250.X4+0x10b4], R125 ;  /* 0x0010b47dfa007388 */ /* 0x0003e20000004800 */
[----:B--2---:R-:W-:Y:S01]  /*7f60*/  IMAD.U32 R129, RZ, RZ, UR37 ;  /* 0x00000025ff817e24 */ /* 0x004fe2000f8e00ff */
[----:B------:R-:W-:Y:S02]  /*7f70*/  IADD3 R192, -R133, c[0x0][0x168], -R182 ;  /* 0x00005a0085c07a10 */ /* 0x000fe40007ffe9b6 */
[----:B------:R2:W-:Y:S02]  /*7f80*/  STS [R250.X4+0x1094], R197 ;  /* 0x001094c5fa007388 */ /* 0x0005e40000004800 */
[----:B------:R-:W-:Y:S02]  /*7f90*/  ISETP.GE.AND P0, PT, R192, 0x1, PT ;  /* 0x00000001c000780c */ /* 0x000fe40003f06270 */
[----:B------:R-:W-:Y:S01]  /*7fa0*/  STS [R250.X4+0x10a4], R199 ;  /* 0x0010a4c7fa007388 */ /* 0x000fe20000004800 */
[----:B-1----:R-:W-:-:S03]  /*7fb0*/  IMAD.WIDE.U32 R124, R131, c[0x0][0x298], R126 ;  /* 0x0000a600837c7a25 */ /* 0x002fc600078e007e */
[----:B------:R-:W-:Y:S01]  /*7fc0*/  STS [R250.X4+0x1090], R130 ;  /* 0x00109082fa007388 */ /* 0x000fe20000004800 */
[----:B------:R-:W-:Y:S01]  /*7fd0*/  IMAD.WIDE.U32 R126, R129, c[0x0][0x2b8], R126 ;  /* 0x0000ae00817e7a25 */ /* 0x000fe200078e007e */
[----:B------:R-:W-:Y:S02]  /*7fe0*/  IADD3 R125, R125, UR18, RZ ;  /* 0x000000127d7d7c10 */ /* 0x000fe4000fffe0ff */
[----:B------:R1:W-:Y:S01]  /*7ff0*/  STS [R250.X4+0x1098], R132 ;  /* 0x00109884fa007388 */ /* 0x0003e20000004800 */
[----:B------:R-:W-:Y:S01]  /*8000*/  IMAD R129, R185, c[0x0][0x2a0], RZ ;  /* 0x0000a800b9817a24 */ /* 0x000fe200078e02ff */
[----:B------:R-:W-:Y:S01]  /*8010*/  IADD3 R127, R127, UR20, RZ ;  /* 0x000000147f7f7c10 */ /* 0x000fe2000fffe0ff */
[----:B------:R-:W-:Y:S01]  /*8020*/  IMAD R131, R185, c[0x0][0x2c0], RZ ;  /* 0x0000b000b9837a24 */ /* 0x000fe200078e02ff */
[----:B------:R-:W-:Y:S01]  /*8030*/  STS [R250.X4+0x1088], R251 ;  /* 0x001088fbfa007388 */ /* 0x000fe20000004800 */
[----:B--2---:R-:W-:Y:S02]  /*8040*/  FMUL.FTZ R197, R80, R187 ;  /* 0x000000bb50c57220 */ /* 0x004fe40000410000 */
[----:B------:R-:W-:-:S02]  /*8050*/  IMAD R129, R186, c[0x0][0x2a4], R129 ;  /* 0x0000a900ba817a24 */ /* 0x000fc400078e0281 */
[C---:B------:R-:W-:Y:S01]  /*8060*/  IMAD R131, R186.reuse, c[0x0][0x2c4], R131 ;  /* 0x0000b100ba837a24 */ /* 0x040fe200078e0283 */
[----:B------:R2:W-:Y:S01]  /*8070*/  STS [R250.X4+0x10bc], R197 ;  /* 0x0010bcc5fa007388 */ /* 0x0005e20000004800 */
[----:B------:R-:W-:-:S04]  /*8080*/  IMAD.WIDE.U32 R124, R186, c[0x0][0x2a0], R124 ;  /* 0x0000a800ba7c7a25 */ /* 0x000fc800078e007c */
[----:B------:R-:W-:Y:S01]  /*8090*/  IMAD.WIDE.U32 R126, R186, c[0x0][0x2c0], R126 ;  /* 0x0000b000ba7e7a25 */ /* 0x000fe200078e007e */
[----:B------:R-:W-:Y:S01]  /*80a0*/  BAR.SYNC.DEFER_BLOCKING 0x0 ;  /* 0x0000000000007b1d */ /* 0x000fe20000010000 */
[----:B-1----:R-:W-:Y:S02]  /*80b0*/  IADD3 R132, P1, R124, UR39, RZ ;  /* 0x000000277c847c10 */ /* 0x002fe4000ff3e0ff */
[----:B------:R-:W-:Y:S01]  /*80c0*/  IMAD.IADD R199, R125, 0x1, R129 ;  /* 0x000000017dc77824 */ /* 0x000fe200078e0281 */
[----:B------:R-:W-:Y:S01]  /*80d0*/  IADD3 R130, P2, R126, UR39, RZ ;  /* 0x000000277e827c10 */ /* 0x000fe2000ff5e0ff */
[----:B--2---:R-:W-:-:S03]  /*80e0*/  IMAD.IADD R197, R127, 0x1, R131 ;  /* 0x000000017fc57824 */ /* 0x004fc600078e0283 */
[----:B------:R-:W-:Y:S02]  /*80f0*/  IADD3.X R133, R199, UR40, RZ, P1, !PT ;  /* 0x00000028c7857c10 */ /* 0x000fe40008ffe4ff */
[----:B------:R-:W-:Y:S01]  /*8100*/  IADD3.X R131, R197, UR40, RZ, P2, !PT ;  /* 0x00000028c5837c10 */ /* 0x000fe200097fe4ff */
[----:B------:R-:W-:Y:S05]  /*8110*/  @!P0 BRA `(.L_x_5554) ;  /* 0x0000012000008947 */ /* 0x000fea0003800000 */
[----:B0---4-:R-:W0:Y:S01]  /*8120*/  LDS R249, [R249.X4+0x1080] ;  /* 0x00108000f9f97984 */ /* 0x011e220000004800 */
[----:B------:R-:W-:Y:S01]  /*8130*/  ULDC.64 UR18, c[0x0][0x2b0] ;  /* 0x0000ac0000127ab9 */ /* 0x000fe20000000a00 */
[----:B------:R-:W-:Y:S01]  /*8140*/  IMAD.U32 R129, RZ, RZ, UR7 ;  /* 0x00000007ff817e24 */ /* 0x000fe2000f8e00ff */
[----:B------:R-:W-:-:S03]  /*8150*/  UIMAD UR18, UR41, UR18, URZ ;  /* 0x00000012291272a4 */ /* 0x000fc6000f8e023f */
[----:B------:R-:W-:Y:S01]  /*8160*/  IMAD.WIDE.U32 R132, R129, c[0x0][0x2b0], R132 ;  /* 0x0000ac0081847a25 */ /* 0x000fe200078e0084 */
[----:B------:R-:W-:-:S03]  /*8170*/  UIMAD UR20, UR7, UR19, UR18 ;  /* 0x00000013071472a4 */ /* 0x000fc6000f8e0212 */
[----:B------:R-:W-:Y:S01]  /*8180*/  ULDC.64 UR18, c[0x0][0x2d0] ;  /* 0x0000b40000127ab9 */ /* 0x000fe20000000a00 */
[----:B------:R-:W-:Y:S01]  /*8190*/  IMAD.WIDE.U32 R130, R129, c[0x0][0x2d0], R130 ;  /* 0x0000b40081827a25 */ /* 0x000fe200078e0082 */
        /* <DEDUP_REMOVED lines=9> */
[----:B0-----:R1:W-:Y:S02]  /*8230*/  RED.E.ADD.F32.FTZ.RN.STRONG.GPU [R132.64], R249 ;  /* 0x000000f98400798e */ /* 0x0013e4000c10e7a0 */
.L_x_5554:
[----:B0---4-:R-:W-:Y:S05]  /*8240*/  BSYNC B0 ;  /* 0x0000000000007941 */ /* 0x011fea0003800000 */
.L_x_5553:
[----:B------:R-:W0:Y:S01]  /*8250*/  LDS R229, [R229.X4+0x1100] ;  /* 0x00110000e5e57984 */ /* 0x000e220000004800 */
[C---:B-1----:R-:W-:Y:S01]  /*8260*/  LEA R128, P0, R124.reuse, c[0x0][0x318], 0x2 ;  /* 0x0000c6007c807a11 */ /* 0x042fe200078010ff */
        /* <DEDUP_REMOVED lines=12> */
[----:B------:R-:W-:Y:S01]  /*8330*/  IMAD.U32 R131, RZ, RZ, UR23 ;  /* 0x00000017ff837e24 */ /* 0x000fe2000f8e00ff */
[----:B------:R-:W-:Y:S01]  /*8340*/  UIMAD UR18, UR22, UR18, URZ ;  /* 0x00000012161272a4 */ /* 0x000fe2000f8e023f */
[----:B------:R-:W-:Y:S01]  /*8350*/  IMAD.U32 R127, RZ, RZ, UR23 ;  /* 0x00000017ff7f7e24 */ /* 0x000fe2000f8e00ff */
[----:B------:R-:W-:Y:S01]  /*8360*/  UIMAD UR20, UR22, UR20, URZ ;  /* 0x00000014161472a4 */ /* 0x000fe2000f8e023f */
[----:B------:R-:W-:Y:S01]  /*8370*/  IMAD.WIDE R130, R131, 0x4, R128 ;  /* 0x0000000483827825 */ /* 0x000fe200078e0280 */
[----:B------:R-:W-:-:S02]  /*8380*/  UIMAD UR18, UR41, UR19, UR18 ;  /* 0x00000013291272a4 */ /* 0x000fc4000f8e0212 */
[----:B------:R-:W-:Y:S01]  /*8390*/  UIMAD UR20, UR41, UR21, UR20 ;  /* 0x00000015291472a4 */ /* 0x000fe2000f8e0214 */
[----:B------:R-:W-:-:S03]  /*83a0*/  IMAD.WIDE R126, R127, 0x4, R124 ;  /* 0x000000047f7e7825 */ /* 0x000fc600078e027c */
[----:B------:R-:W-:Y:S05]  /*83b0*/  @!P0 BRA `(.L_x_5556) ;  /* 0x0000007000008947 */ /* 0x000fea0003800000 */
[----:B------:R-:W-:-:S04]  /*83c0*/  IMAD.U32 R133, RZ, RZ, UR41 ;  /* 0x00000029ff857e24 */ /* 0x000fc8000f8e00ff */
[----:B------:R-:W-:-:S04]  /*83d0*/  IMAD.WIDE.U32 R130, R133, c[0x0][0x2b0], R130 ;  /* 0x0000ac0085827a25 */ /* 0x000fc800078e0082 */
[----:B------:R-:W-:Y:S01]  /*83e0*/  IMAD.WIDE.U32 R126, R133, c[0x0][0x2d0], R126 ;  /* 0x0000b400857e7a25 */ /* 0x000fe200078e007e */
[----:B------:R-:W-:-:S04]  /*83f0*/  IADD3 R131, R131, UR18, RZ ;  /* 0x0000001283837c10 */ /* 0x000fc8000fffe0ff */
[----:B------:R-:W-:Y:S01]  /*8400*/  IADD3 R127, R127, UR20, RZ ;  /* 0x000000147f7f7c10 */ /* 0x000fe2000fffe0ff */
[----:B------:R1:W-:Y:S04]  /*8410*/  RED.E.ADD.F32.FTZ.RN.STRONG.GPU [R130.64+-0x780], R213 ;  /* 0xfff880d58200798e */ /* 0x0003e8000c10e7a0 */
[----:B0-----:R1:W-:Y:S02]  /*8420*/  RED.E.ADD.F32.FTZ.RN.STRONG.GPU [R126.64+-0x780], R229 ;  /* 0xfff880e57e00798e */ /* 0x0013e4000c10e7a0 */
.L_x_5556:
[----:B------:R-:W-:Y:S05]  /*8430*/  BSYNC B0 ;  /* 0x0000000000007941 */ /* 0x000fea0003800000 */
.L_x_5555:
[----:B------:R-:W-:Y:S01]  /*8440*/  USHF.L.U32 UR19, UR34, 0x2, URZ ;  /* 0x0000000222137899 */ /* 0x000fe2000800063f */
[----:B------:R-:W-:Y:S01]  /*8450*/  FFMA.FTZ R0, R13, -R28, R0 ;  /* 0x8000001c0d007223 */ /* 0x000fe20000010000 */
[----:B------:R-:W-:Y:S01]  /*8460*/  USHF.L.U64.HI UR21, UR34, 0x2, UR35 ;  /* 0x0000000222157899 */ /* 0x000fe20008010223 */
[----:B------:R-:W-:Y:S01]  /*8470*/  FFMA.FTZ R3, R14, -R31, R3 ;  /* 0x8000001f0e037223 */ /* 0x000fe20000010003 */
[----:B------:R-:W-:Y:S01]  /*8480*/  BSSY B0, `(.L_x_5557) ;  /* 0x0000018000007945 */ /* 0x000fe20003800000 */
[----:B-1----:R-:W-:Y:S01]  /*8490*/  FFMA.FTZ R126, R12, -R29, R187 ;  /* 0x8000001d0c7e7223 */ /* 0x002fe200000100bb */
[----:B------:R-:W-:Y:S01]  /*84a0*/  IADD3 R28, P0, R128, UR19, RZ ;  /* 0x00000013801c7c10 */ /* 0x000fe2000ff1e0ff */
[----:B------:R-:W-:Y:S01]  /*84b0*/  IMAD.U32 R31, RZ, RZ, UR41 ;  /* 0x00000029ff1f7e24 */ /* 0x000fe2000f8e00ff */
[----:B------:R-:W-:Y:S01]  /*84c0*/  IADD3 R124, P1, R124, UR19, RZ ;  /* 0x000000137c7c7c10 */ /* 0x000fe2000ff3e0ff */
[----:B------:R-:W-:Y:S01]  /*84d0*/  FFMA.FTZ R231, R196, R244, R231 ;  /* 0x000000f4c4e77223 */ /* 0x000fe200000100e7 */
[----:B------:R-:W-:Y:S01]  /*84e0*/  IADD3.X R29, R129, UR21, RZ, P0, !PT ;  /* 0x00000015811d7c10 */ /* 0x000fe200087fe4ff */
[----:B------:R-:W-:Y:S01]  /*84f0*/  IMAD.U32 R129, RZ, RZ, UR41 ;  /* 0x00000029ff817e24 */ /* 0x000fe2000f8e00ff */
[----:B------:R-:W-:Y:S01]  /*8500*/  ISETP.GE.AND P0, PT, R192, 0x41, PT ;  /* 0x00000041c000780c */ /* 0x000fe20003f06270 */
[----:B------:R-:W-:Y:S01]  /*8510*/  FFMA.FTZ R231, R194, R245, R231 ;  /* 0x000000f5c2e77223 */ /* 0x000fe200000100e7 */
[----:B------:R-:W-:Y:S01]  /*8520*/  IADD3.X R125, R125, UR21, RZ, P1, !PT ;  /* 0x000000157d7d7c10 */ /* 0x000fe20008ffe4ff */
[----:B------:R-:W-:Y:S01]  /*8530*/  IMAD.WIDE.U32 R28, R31, c[0x0][0x2b0], R28 ;  /* 0x0000ac001f1c7a25 */ /* 0x000fe200078e001c */
[----:B------:R-:W-:Y:S01]  /*8540*/  ISETP.GE.AND P6, PT, R192, 0x61, PT ;  /* 0x00000061c000780c */ /* 0x000fe20003fc6270 */
[----:B------:R1:W2:Y:S02]  /*8550*/  LDS R31, [R228.X4+0x1180] ;  /* 0x00118000e41f7984 */ /* 0x0002a40000004800 */
[----:B------:R-:W-:Y:S01]  /*8560*/  FFMA.FTZ R231, R3, R190, R231 ;  /* 0x000000be03e77223 */ /* 0x000fe200000100e7 */
[----:B------:R-:W-:Y:S01]  /*8570*/  IADD3 R29, R29, UR18, RZ ;  /* 0x000000121d1d7c10 */ /* 0x000fe2000fffe0ff */
[----:B------:R-:W-:-:S04]  /*8580*/  IMAD.WIDE.U32 R124, R129, c[0x0][0x2d0], R124 ;  /* 0x0000b400817c7a25 */ /* 0x000fc800078e007c */
[----:B------:R-:W-:Y:S01]  /*8590*/  FFMA.FTZ R127, R0, R191, R231 ;  /* 0x000000bf007f7223 */ /* 0x000fe200000100e7 */
[----:B------:R-:W-:Y:S01]  /*85a0*/  IADD3 R125, R125, UR20, RZ ;  /* 0x000000147d7d7c10 */ /* 0x000fe2000fffe0ff */
[----:B------:R-:W-:-:S04]  /*85b0*/  FMUL.FTZ R128, R126, R193 ;  /* 0x000000c17e807220 */ /* 0x000fc80000410000 */
[----:B------:R-:W-:Y:S01]  /*85c0*/  FADD.FTZ R127, R127, R128 ;  /* 0x000000807f7f7221 */ /* 0x000fe20000010000 */
[----:B------:R-:W-:Y:S05]  /*85d0*/  @!P0 BRA `(.L_x_5558) ;  /* 0x0000002000008947 */ /* 0x000fea0003800000 */
[----:B-1----:R1:W-:Y:S04]  /*85e0*/  RED.E.ADD.F32.FTZ.RN.STRONG.GPU [R28.64+-0x700], R212 ;  /* 0xfff900d41c00798e */ /* 0x0023e8000c10e7a0 */
[----:B--2---:R1:W-:Y:S02]  /*85f0*/  RED.E.ADD.F32.FTZ.RN.STRONG.GPU [R124.64+-0x700], R31 ;  /* 0xfff9001f7c00798e */ /* 0x0043e4000c10e7a0 */
.L_x_5558:
[----:B-1----:R-:W-:Y:S05]  /*8600*/  BSYNC B0 ;  /* 0x0000000000007941 */ /* 0x002fea0003800000 */
.L_x_5557:
[----:B------:R-:W1:Y:S01]  /*8610*/  LDS R227, [R227.X4+0x1200] ;  /* 0x00120000e3e37984 */ /* 0x000e620000004800 */
[----:B------:R-:W-:Y:S01]  /*8620*/  BSSY B0, `(.L_x_5559) ;  /* 0x000000a000007945 */ /* 0x000fe20003800000 */
[C---:B------:R-:W-:Y:S02]  /*8630*/  ISETP.GE.AND P1, PT, R192.reuse, 0x81, PT ;  /* 0x00000081c000780c */ /* 0x040fe40003f26270 */
[C---:B------:R-:W-:Y:S02]  /*8640*/  ISETP.GE.AND P2, PT, R192.reuse, 0xa1, PT ;  /* 0x000000a1c000780c */ /* 0x040fe40003f46270 */
[----:B------:R-:W-:-:S02]  /*8650*/  ISETP.GE.AND P3, PT, R192, 0xc1, PT ;  /* 0x000000c1c000780c */ /* 0x000fc40003f66270 */
[C---:B------:R-:W-:Y:S02]  /*8660*/  ISETP.GE.AND P4, PT, R192.reuse, 0xe1, PT ;  /* 0x000000e1c000780c */ /* 0x040fe40003f86270 */
[C---:B------:R-:W-:Y:S02]  /*8670*/  ISETP.GE.AND P5, PT, R192.reuse, 0x101, PT ;  /* 0x00000101c000780c */ /* 0x040fe40003fa6270 */
[----:B------:R-:W-:Y:S01]  /*8680*/  ISETP.GE.AND P0, PT, R192, 0x121, PT ;  /* 0x00000121c000780c */ /* 0x000fe20003f06270 */
[----:B------:R-:W-:Y:S07]  /*8690*/  @!P6 BRA `(.L_x_5560) ;  /* 0x000000200000e947 */ /* 0x000fee0003800000 */
[----:B------:R3:W-:Y:S04]  /*86a0*/  RED.E.ADD.F32.FTZ.RN.STRONG.GPU [R28.64+-0x680], R211 ;  /* 0xfff980d31c00798e */ /* 0x0007e8000c10e7a0 */
[----:B-1----:R3:W-:Y:S02]  /*86b0*/  RED.E.ADD.F32.FTZ.RN.STRONG.GPU [R124.64+-0x680], R227 ;  /* 0xfff980e37c00798e */ /* 0x0027e4000c10e7a0 */
.L_x_5560:
[----:B------:R-:W-:Y:S05]  /*86c0*/  BSYNC B0 ;  /* 0x0000000000007941 */ /* 0x000fea0003800000 */
.L_x_5559:
[----:B--2---:R2:W4:Y:S01]  /*86d0*/  LDS R31, [R226.X4+0x1280] ;  /* 0x00128000e21f7984 */ /* 0x0045220000004800 */
[----:B------:R-:W-:Y:S01]  /*86e0*/  BSSY B0, `(.L_x_5561) ;  /* 0x0000004000007945 */ /* 0x000fe20003800000 */
[----:B------:R-:W-:Y:S05]  /*86f0*/  @!P1 BRA `(.L_x_5562) ;  /* 0x0000002000009947 */ /* 0x000fea0003800000 */
[----:B------:R2:W-:Y:S04]  /*8700*/  RED.E.ADD.F32.FTZ.RN.STRONG.GPU [R28.64+-0x600], R210 ;  /* 0xfffa00d21c00798e */ /* 0x0005e8000c10e7a0 */
[----:B----4-:R2:W-:Y:S02]  /*8710*/  RED.E.ADD.F32.FTZ.RN.STRONG.GPU [R124.64+-0x600], R31 ;  /* 0xfffa001f7c00798e */ /* 0x0105e4000c10e7a0 */
.L_x_5562:
[----:B------:R-:W-:Y:S05]  /*8720*/  BSYNC B0 ;  /* 0x0000000000007941 */ /* 0x000fea0003800000 */
.L_x_5561:
[----:B------:R-:W2:Y:S01]  /*8730*/  LDS R225, [R225.X4+0x1300] ;  /* 0x00130000e1e17984 */ /* 0x000ea20000004800 */
[----:B------:R-:W-:Y:S01]  /*8740*/  BSSY B0, `(.L_x_5563) ;  /* 0x0000004000007945 */ /* 0x000fe20003800000 */
[----:B------:R-:W-:Y:S05]  /*8750*/  @!P2 BRA `(.L_x_5564) ;  /* 0x000000200000a947 */ /* 0x000fea0003800000 */
[----:B------:R3:W-:Y:S04]  /*8760*/  RED.E.ADD.F32.FTZ.RN.STRONG.GPU [R28.64+-0x580], R209 ;  /* 0xfffa80d11c00798e */ /* 0x0007e8000c10e7a0 */
[----:B--2---:R3:W-:Y:S02]  /*8770*/  RED.E.ADD.F32.FTZ.RN.STRONG.GPU [R124.64+-0x580], R225 ;  /* 0xfffa80e17c00798e */ /* 0x0047e4000c10e7a0 */
.L_x_5564:
[----:B------:R-:W-:Y:S05]  /*8780*/  BSYNC B0 ;  /* 0x0000000000007941 */ /* 0x000fea0003800000 */
.L_x_5563:
[----:B--2-4-:R2:W4:Y:S01]  /*8790*/  LDS R31, [R224.X4+0x1380] ;  /* 0x00138000e01f7984 */ /* 0x0145220000004800 */
[----:B------:R-:W-:Y:S01]  /*87a0*/  BSSY B0, `(.L_x_5565) ;  /* 0x0000004000007945 */ /* 0x000fe20003800000 */
[----:B------:R-:W-:Y:S05]  /*87b0*/  @!P3 BRA `(.L_x_5566) ;  /* 0x000000200000b947 */ /* 0x000fea0003800000 */
[----:B------:R2:W-:Y:S04]  /*87c0*/  RED.E.ADD.F32.FTZ.RN.STRONG.GPU [R28.64+-0x500], R208 ;  /* 0xfffb00d01c00798e */ /* 0x0005e8000c10e7a0 */
[----:B----4-:R2:W-:Y:S02]  /*87d0*/  RED.E.ADD.F32.FTZ.RN.STRONG.GPU [R124.64+-0x500], R31 ;  /* 0xfffb001f7c00798e */ /* 0x0105e4000c10e7a0 */
.L_x_5566:
[----:B------:R-:W-:Y:S05]  /*87e0*/  BSYNC B0 ;  /* 0x0000000000007941 */ /* 0x000fea0003800000 */
.L_x_5565:
[----:B------:R-:W2:Y:S01]  /*87f0*/  LDS R223, [R223.X4+0x1400] ;  /* 0x00140000dfdf7984 */ /* 0x000ea20000004800 */
[----:B------:R-:W-:Y:S01]  /*8800*/  BSSY B0, `(.L_x_5567) ;  /* 0x0000004000007945 */ /* 0x000fe20003800000 */
[----:B------:R-:W-:Y:S05]  /*8810*/  @!P4 BRA `(.L_x_5568) ;  /* 0x000000200000c947 */ /* 0x000fea0003800000 */
[----:B------:R3:W-:Y:S04]  /*8820*/  RED.E.ADD.F32.FTZ.RN.STRONG.GPU [R28.64+-0x480], R207 ;  /* 0xfffb80cf1c00798e */ /* 0x0007e8000c10e7a0 */
[----:B--2---:R3:W-:Y:S02]  /*8830*/  RED.E.ADD.F32.FTZ.RN.STRONG.GPU [R124.64+-0x480], R223 ;  /* 0xfffb80df7c00798e */ /* 0x0047e4000c10e7a0 */
.L_x_5568:
[----:B------:R-:W-:Y:S05]  /*8840*/  BSYNC B0 ;  /* 0x0000000000007941 */ /* 0x000fea0003800000 */
.L_x_5567:
[----:B--2-4-:R2:W4:Y:S01]  /*8850*/  LDS R31, [R222.X4+0x1480] ;  /* 0x00148000de1f7984 */ /* 0x0145220000004800 */
[----:B------:R-:W-:Y:S01]  /*8860*/  BSSY B0, `(.L_x_5569) ;  /* 0x0000004000007945 */ /* 0x000fe20003800000 */
[----:B------:R-:W-:Y:S05]  /*8870*/  @!P5 BRA `(.L_x_5570) ;  /* 0x000000200000d947 */ /* 0x000fea0003800000 */
[----:B------:R2:W-:Y:S04]  /*8880*/  RED.E.ADD.F32.FTZ.RN.STRONG.GPU [R28.64+-0x400], R206 ;  /* 0xfffc00ce1c00798e */ /* 0x0005e8000c10e7a0 */
[----:B----4-:R2:W-:Y:S02]  /*8890*/  RED.E.ADD.F32.FTZ.RN.STRONG.GPU [R124.64+-0x400], R31 ;  /* 0xfffc001f7c00798e */ /* 0x0105e4000c10e7a0 */
.L_x_5570:
[----:B------:R-:W-:Y:S05]  /*88a0*/  BSYNC B0 ;  /* 0x0000000000007941 */ /* 0x000fea0003800000 */
.L_x_5569:
[----:B------:R-:W2:Y:S01]  /*88b0*/  LDS R221, [R221.X4+0x1500] ;  /* 0x00150000dddd7984 */ /* 0x000ea20000004800 */
        /* <DEDUP_REMOVED lines=10> */
.L_x_5572:
[----:B------:R-:W-:Y:S05]  /*8960*/  BSYNC B0 ;  /* 0x0000000000007941 */ /* 0x000fea0003800000 */
.L_x_5571:
[----:B--2-4-:R2:W4:Y:S01]  /*8970*/  LDS R31, [R220.X4+0x1580] ;  /* 0x00158000dc1f7984 */ /* 0x0145220000004800 */
[----:B------:R-:W-:Y:S01]  /*8980*/  BSSY B0, `(.L_x_5573) ;  /* 0x0000004000007945 */ /* 0x000fe20003800000 */
[----:B------:R-:W-:Y:S05]  /*8990*/  @!P1 BRA `(.L_x_5574) ;  /* 0x0000002000009947 */ /* 0x000fea0003800000 */
[----:B------:R2:W-:Y:S04]  /*89a0*/  RED.E.ADD.F32.FTZ.RN.STRONG.GPU [R28.64+-0x300], R204 ;  /* 0xfffd00cc1c00798e */ /* 0x0005e8000c10e7a0 */
[----:B----4-:R2:W-:Y:S02]  /*89b0*/  RED.E.ADD.F32.FTZ.RN.STRONG.GPU [R124.64+-0x300], R31 ;  /* 0xfffd001f7c00798e */ /* 0x0105e4000c10e7a0 */
.L_x_5574:
[----:B------:R-:W-:Y:S05]  /*89c0*/  BSYNC B0 ;  /* 0x0000000000007941 */ /* 0x000fea0003800000 */
.L_x_5573:
[----:B------:R-:W2:Y:S01]  /*89d0*/  LDS R219, [R219.X4+0x1600] ;  /* 0x00160000dbdb7984 */ /* 0x000ea20000004800 */
[----:B------:R-:W-:Y:S01]  /*89e0*/  BSSY B0, `(.L_x_5575) ;  /* 0x0000004000007945 */ /* 0x000fe20003800000 */
[----:B------:R-:W-:Y:S05]  /*89f0*/  @!P2 BRA `(.L_x_5576) ;  /* 0x000000200000a947 */ /* 0x000fea0003800000 */
[----:B------:R3:W-:Y:S04]  /*8a00*/  RED.E.ADD.F32.FTZ.RN.STRONG.GPU [R28.64+-0x280], R203 ;  /* 0xfffd80cb1c00798e */ /* 0x0007e8000c10e7a0 */
[----:B--2---:R3:W-:Y:S02]  /*8a10*/  RED.E.ADD.F32.FTZ.RN.STRONG.GPU [R124.64+-0x280], R219 ;  /* 0xfffd80db7c00798e */ /* 0x0047e4000c10e7a0 */
.L_x_5576:
[----:B------:R-:W-:Y:S05]  /*8a20*/  BSYNC B0 ;  /* 0x0000000000007941 */ /* 0x000fea0003800000 */
.L_x_5575:
[----:B--2-4-:R2:W4:Y:S01]  /*8a30*/  LDS R31, [R218.X4+0x1680] ;  /* 0x00168000da1f7984 */ /* 0x0145220000004800 */
[----:B------:R-:W-:Y:S01]  /*8a40*/  BSSY B0, `(.L_x_5577) ;  /* 0x0000004000007945 */ /* 0x000fe20003800000 */
[----:B------:R-:W-:Y:S05]  /*8a50*/  @!P3 BRA `(.L_x_5578) ;  /* 0x000000200000b947 */ /* 0x000fea0003800000 */
[----:B------:R2:W-:Y:S04]  /*8a60*/  RED.E.ADD.F32.FTZ.RN.STRONG.GPU [R28.64+-0x200], R202 ;  /* 0xfffe00ca1c00798e */ /* 0x0005e8000c10e7a0 */
[----:B----4-:R2:W-:Y:S02]  /*8a70*/  RED.E.ADD.F32.FTZ.RN.STRONG.GPU [R124.64+-0x200], R31 ;  /* 0xfffe001f7c00798e */ /* 0x0105e4000c10e7a0 */
.L_x_5578:
[----:B------:R-:W-:Y:S05]  /*8a80*/  BSYNC B0 ;  /* 0x0000000000007941 */ /* 0x000fea0003800000 */
.L_x_5577:
[----:B------:R-:W2:Y:S01]  /*8a90*/  LDS R217, [R217.X4+0x1700] ;  /* 0x00170000d9d97984 */ /* 0x000ea20000004800 */
[----:B------:R-:W-:Y:S01]  /*8aa0*/  BSSY B0, `(.L_x_5579) ;  /* 0x0000004000007945 */ /* 0x000fe20003800000 */
[----:B------:R-:W-:Y:S05]  /*8ab0*/  @!P4 BRA `(.L_x_5580) ;  /* 0x000000200000c947 */ /* 0x000fea0003800000 */
[----:B------:R3:W-:Y:S04]  /*8ac0*/  RED.E.ADD.F32.FTZ.RN.STRONG.GPU [R28.64+-0x180], R201 ;  /* 0xfffe80c91c00798e */ /* 0x0007e8000c10e7a0 */
[----:B--2---:R3:W-:Y:S02]  /*8ad0*/  RED.E.ADD.F32.FTZ.RN.STRONG.GPU [R124.64+-0x180], R217 ;  /* 0xfffe80d97c00798e */ /* 0x0047e4000c10e7a0 */
.L_x_5580:
[----:B------:R-:W-:Y:S05]  /*8ae0*/  BSYNC B0 ;  /* 0x0000000000007941 */ /* 0x000fea0003800000 */
.L_x_5579:
[----:B--2-4-:R2:W4:Y:S01]  /*8af0*/  LDS R31, [R216.X4+0x1780] ;  /* 0x00178000d81f7984 */ /* 0x0145220000004800 */
[----:B------:R-:W-:Y:S01]  /*8b00*/  BSSY B0, `(.L_x_5581) ;  /* 0x0000004000007945 */ /* 0x000fe20003800000 */
[----:B------:R-:W-:Y:S05]  /*8b10*/  @!P5 BRA `(.L_x_5582) ;  /* 0x000000200000d947 */ /* 0x000fea0003800000 */
[----:B------:R2:W-:Y:S04]  /*8b20*/  RED.E.ADD.F32.FTZ.RN.STRONG.GPU [R28.64+-0x100], R200 ;  /* 0xffff00c81c00798e */ /* 0x0005e8000c10e7a0 */
[----:B----4-:R2:W-:Y:S02]  /*8b30*/  RED.E.ADD.F32.FTZ.RN.STRONG.GPU [R124.64+-0x100], R31 ;  /* 0xffff001f7c00798e */ /* 0x0105e4000c10e7a0 */
.L_x_5582:
[----:B------:R-:W-:Y:S05]  /*8b40*/  BSYNC B0 ;  /* 0x0000000000007941 */ /* 0x000fea0003800000 */
.L_x_5581:
[----:B--2-4-:R2:W4:Y:S01]  /*8b50*/  LDS R31, [R214.X4+0x1800] ;  /* 0x00180000d61f7984 */ /* 0x0145220000004800 */
[----:B------:R-:W-:Y:S01]  /*8b60*/  BSSY B0, `(.L_x_5583) ;  /* 0x0000004000007945 */ /* 0x000fe20003800000 */
[----:B------:R-:W-:Y:S05]  /*8b70*/  @!P6 BRA `(.L_x_5584) ;  /* 0x000000200000e947 */ /* 0x000fea0003800000 */
[----:B------:R2:W-:Y:S04]  /*8b80*/  RED.E.ADD.F32.FTZ.RN.STRONG.GPU [R28.64+-0x80], R198 ;  /* 0xffff80c61c00798e */ /* 0x0005e8000c10e7a0 */
[----:B----4-:R2:W-:Y:S02]  /*8b90*/  RED.E.ADD.F32.FTZ.RN.STRONG.GPU [R124.64+-0x80], R31 ;  /* 0xffff801f7c00798e */ /* 0x0105e4000c10e7a0 */
.L_x_5584:
[----:B------:R-:W-:Y:S05]  /*8ba0*/  BSYNC B0 ;  /* 0x0000000000007941 */ /* 0x000fea0003800000 */
.L_x_5583:
[----:B--23--:R-:W2:Y:S01]  /*8bb0*/  SHFL.DOWN P0, R28, R127, 0x1, 0x1f ;  /* 0x08201f007f1c7f89 */ /* 0x00cea20000000000 */
[C---:B------:R-:W-:Y:S01]  /*8bc0*/  FMUL.FTZ R29, R47.reuse, R10 ;  /* 0x0000000a2f1d7220 */ /* 0x040fe20000410000 */
[----:B------:R-:W-:Y:S01]  /*8bd0*/  ISETP.NE.AND P2, PT, R182, RZ, PT ;  /* 0x000000ffb600720c */ /* 0x000fe20003f45270 */
[----:B------:R-:W-:Y:S01]  /*8be0*/  FMUL.FTZ R125, R47, R11 ;  /* 0x0000000b2f7d7220 */ /* 0x000fe20000410000 */
[----:B------:R-:W-:Y:S01]  /*8bf0*/  BSSY B0, `(.L_x_5585) ;  /* 0x0000073000007945 */ /* 0x000fe20003800000 */
[----:B------:R-:W-:-:S02]  /*8c00*/  FMUL.FTZ R29, R0, R29 ;  /* 0x0000001d001d7220 */ /* 0x000fc40000410000 */
[----:B------:R-:W-:Y:S02]  /*8c10*/  FMUL.FTZ R0, R47, R9 ;  /* 0x000000092f007220 */ /* 0x000fe40000410000 */
[----:B----4-:R-:W-:Y:S02]  /*8c20*/  FMUL.FTZ R31, R12, R11 ;  /* 0x0000000b0c1f7220 */ /* 0x010fe40000410000 */
[----:B------:R-:W-:Y:S02]  /*8c30*/  FMUL.FTZ R0, R3, R0 ;  /* 0x0000000003007220 */ /* 0x000fe40000410000 */
[----:B------:R-:W-:Y:S02]  /*8c40*/  FMUL.FTZ R3, R47, R8 ;  /* 0x000000082f037220 */ /* 0x000fe40000410000 */
[----:B------:R-:W-:Y:S02]  /*8c50*/  FMUL.FTZ R10, R13, R10 ;  /* 0x0000000a0d0a7220 */ /* 0x000fe40000410000 */
[----:B------:R-:W-:-:S02]  /*8c60*/  FMUL.FTZ R11, R14, R9 ;  /* 0x000000090e0b7220 */ /* 0x000fc40000410000 */
[----:B------:R-:W-:Y:S02]  /*8c70*/  FMUL.FTZ R8, R15, R8 ;  /* 0x000000080f087220 */ /* 0x000fe40000410000 */
[----:B------:R-:W-:Y:S02]  /*8c80*/  FMUL.FTZ R3, R194, R3 ;  /* 0x00000003c2037220 */ /* 0x000fe40000410000 */
[-C--:B------:R-:W-:Y:S02]  /*8c90*/  FFMA.FTZ R65, R99, R10.reuse, R65 ;  /* 0x0000000a63417223 */ /* 0x080fe40000010041 */
[----:B--2---:R-:W-:Y:S02]  /*8ca0*/  @P0 FADD R28, R127, R28 ;  /* 0x0000001c7f1c0221 */ /* 0x004fe40000000000 */
[----:B------:R-:W-:Y:S02]  /*8cb0*/  FFMA.FTZ R29, R32, R10, R29 ;  /* 0x0000000a201d7223 */ /* 0x000fe4000001001d */
[-C--:B------:R-:W-:Y:S01]  /*8cc0*/  FFMA.FTZ R66, R96, R11.reuse, R66 ;  /* 0x0000000b60427223 */ /* 0x080fe20000010042 */
[----:B------:R-:W2:Y:S01]  /*8cd0*/  SHFL.DOWN P0, R129, R28, 0x2, 0x1f ;  /* 0x08401f001c817f89 */ /* 0x000ea20000000000 */
[----:B------:R-:W-:-:S02]  /*8ce0*/  FFMA.FTZ R10, R33, R11, R0 ;  /* 0x0000000b210a7223 */ /* 0x000fc40000010000 */
[-C--:B------:R-:W-:Y:S02]  /*8cf0*/  FMUL.FTZ R9, R16, R7.reuse ;  /* 0x0000000710097220 */ /* 0x080fe40000410000 */
[C---:B------:R-:W-:Y:S02]  /*8d00*/  FMUL.FTZ R7, R47.reuse, R7 ;  /* 0x000000072f077220 */ /* 0x040fe40000410000 */
[----:B------:R-:W-:Y:S02]  /*8d10*/  FFMA.FTZ R11, R34, R8, R3 ;  /* 0x00000008220b7223 */ /* 0x000fe40000010003 */
[----:B------:R-:W-:Y:S02]  /*8d20*/  FMUL.FTZ R3, R47, R6 ;  /* 0x000000062f037220 */ /* 0x000fe40000410000 */
[----:B------:R-:W-:Y:S02]  /*8d30*/  FMUL.FTZ R196, R196, R7 ;  /* 0x00000007c4c47220 */ /* 0x000fe40000410000 */
[----:B------:R-:W-:-:S02]  /*8d40*/  FMUL.FTZ R7, R230, R3 ;  /* 0x00000003e6077220 */ /* 0x000fc40000410000 */
[-C--:B------:R-:W-:Y:S02]  /*8d50*/  FMUL.FTZ R3, R18, R5.reuse ;  /* 0x0000000512037220 */ /* 0x080fe40000410000 */
[----:B------:R-:W-:Y:S02]  /*8d60*/  FMUL.FTZ R5, R47, R5 ;  /* 0x000000052f057220 */ /* 0x000fe40000410000 */
[----:B------:R-:W-:Y:S02]  /*8d70*/  FMUL.FTZ R0, R17, R6 ;  /* 0x0000000611007220 */ /* 0x000fe40000410000 */
[----:B------:R-:W-:Y:S02]  /*8d80*/  FMUL.FTZ R232, R232, R5 ;  /* 0x00000005e8e87220 */ /* 0x000fe40000410000 */
[----:B------:R-:W-:Y:S02]  /*8d90*/  FFMA.FTZ R69, R103, R0, R69 ;  /* 0x0000000067457223 */ /* 0x000fe40000010045 */
[----:B--2---:R-:W-:-:S02]  /*8da0*/  @P0 FADD R129, R28, R129 ;  /* 0x000000811c810221 */ /* 0x004fc40000000000 */
[----:B------:R-:W-:Y:S02]  /*8db0*/  FFMA.FTZ R7, R36, R0, R7 ;  /* 0x0000000024077223 */ /* 0x000fe40000010007 */
[-C--:B------:R-:W-:Y:S01]  /*8dc0*/  FMUL.FTZ R0, R19, R4.reuse ;  /* 0x0000000413007220 */ /* 0x080fe20000410000 */
[----:B------:R-:W2:Y:S01]  /*8dd0*/  SHFL.DOWN P0, R124, R129, 0x4, 0x1f ;  /* 0x08801f00817c7f89 */ /* 0x000ea20000000000 */
[----:B------:R-:W-:Y:S02]  /*8de0*/  FMUL.FTZ R4, R47, R4 ;  /* 0x000000042f047220 */ /* 0x000fe40000410000 */
[-C--:B------:R-:W-:Y:S02]  /*8df0*/  FFMA.FTZ R70, R100, R3.reuse, R70 ;  /* 0x0000000364467223 */ /* 0x080fe40000010046 */
[----:B------:R-:W-:Y:S02]  /*8e00*/  FFMA.FTZ R232, R37, R3, R232 ;  /* 0x0000000325e87223 */ /* 0x000fe400000100e8 */
[----:B------:R-:W-:-:S02]  /*8e10*/  FMUL.FTZ R3, R47, R2 ;  /* 0x000000022f037220 */ /* 0x000fc40000410000 */
[----:B------:R-:W-:Y:S02]  /*8e20*/  FMUL.FTZ R233, R233, R4 ;  /* 0x00000004e9e97220 */ /* 0x000fe40000410000 */
[----:B------:R-:W-:Y:S02]  /*8e30*/  FMUL.FTZ R4, R21, R2 ;  /* 0x0000000215047220 */ /* 0x000fe40000410000 */
[----:B------:R-:W-:Y:S02]  /*8e40*/  FMUL.FTZ R3, R234, R3 ;  /* 0x00000003ea037220 */ /* 0x000fe40000410000 */
[-C--:B------:R-:W-:Y:S02]  /*8e50*/  FFMA.FTZ R72, R107, R4.reuse, R72 ;  /* 0x000000046b487223 */ /* 0x080fe40000010048 */
[----:B------:R-:W-:Y:S02]  /*8e60*/  FFMA.FTZ R4, R39, R4, R3 ;  /* 0x0000000427047223 */ /* 0x000fe40000010003 */
[----:B------:R-:W-:-:S02]  /*8e70*/  FMUL.FTZ R3, R22, R195 ;  /* 0x000000c316037220 */ /* 0x000fc40000410000 */
[----:B------:R-:W-:Y:S02]  /*8e80*/  FMUL.FTZ R195, R47, R195 ;  /* 0x000000c32fc37220 */ /* 0x000fe40000410000 */
[----:B------:R-:W-:Y:S02]  /*8e90*/  FFMA.FTZ R74, R104, R3, R74 ;  /* 0x00000003684a7223 */ /* 0x000fe4000001004a */
[----:B--2---:R-:W-:Y:S02]  /*8ea0*/  @P0 FADD R124, R129, R124 ;  /* 0x0000007c817c0221 */ /* 0x004fe40000000000 */
[----:B------:R-:W-:Y:S02]  /*8eb0*/  FMUL.FTZ R236, R236, R195 ;  /* 0x000000c3ecec7220 */ /* 0x000fe40000410000 */
[----:B------:R-:W-:Y:S01]  /*8ec0*/  FFMA.FTZ R71, R105, R0, R71 ;  /* 0x0000000069477223 */ /* 0x000fe20000010047 */
[----:B------:R-:W2:Y:S01]  /*8ed0*/  SHFL.DOWN P0, R13, R124, 0x8, 0x1f ;  /* 0x09001f007c0d7f89 */ /* 0x000ea20000000000 */
[----:B------:R-:W-:-:S02]  /*8ee0*/  FFMA.FTZ R236, R41, R3, R236 ;  /* 0x0000000329ec7223 */ /* 0x000fc400000100ec */
[-C--:B------:R-:W-:Y:S02]  /*8ef0*/  FMUL.FTZ R3, R24, R247.reuse ;  /* 0x000000f718037220 */ /* 0x080fe40000410000 */
[----:B------:R-:W-:Y:S02]  /*8f00*/  FFMA.FTZ R233, R38, R0, R233 ;  /* 0x0000000026e97223 */ /* 0x000fe400000100e9 */
[C---:B------:R-:W-:Y:S02]  /*8f10*/  FMUL.FTZ R247, R47.reuse, R247 ;  /* 0x000000f72ff77220 */ /* 0x040fe40000410000 */
[-C--:B------:R-:W-:Y:S02]  /*8f20*/  FMUL.FTZ R0, R47, R189.reuse ;  /* 0x000000bd2f007220 */ /* 0x080fe40000410000 */
[----:B------:R-:W-:Y:S02]  /*8f30*/  FMUL.FTZ R5, R20, R189 ;  /* 0x000000bd14057220 */ /* 0x000fe40000410000 */
[----:B------:R-:W-:-:S02]  /*8f40*/  FMUL.FTZ R238, R238, R247 ;  /* 0x000000f7eeee7220 */ /* 0x000fc40000410000 */
[----:B------:R-:W-:Y:S02]  /*8f50*/  FMUL.FTZ R0, R235, R0 ;  /* 0x00000000eb007220 */ /* 0x000fe40000410000 */
[----:B------:R-:W-:Y:S02]  /*8f60*/  FFMA.FTZ R73, R102, R5, R73 ;  /* 0x0000000566497223 */ /* 0x000fe40000010049 */
[-C--:B------:R-:W-:Y:S02]  /*8f70*/  FFMA.FTZ R76, R108, R3.reuse, R76 ;  /* 0x000000036c4c7223 */ /* 0x080fe4000001004c */
[----:B------:R-:W-:Y:S02]  /*8f80*/  FFMA.FTZ R238, R43, R3, R238 ;  /* 0x000000032bee7223 */ /* 0x000fe400000100ee */
[----:B------:R-:W-:Y:S02]  /*8f90*/  FFMA.FTZ R5, R40, R5, R0 ;  /* 0x0000000528057223 */ /* 0x000fe40000010000 */
[----:B--2---:R-:W-:Y:S01]  /*8fa0*/  @P0 FADD R13, R124, R13 ;  /* 0x0000000d7c0d0221 */ /* 0x004fe20000000000 */
[----:B------:R-:W-:Y:S01]  /*8fb0*/  ISETP.NE.AND P0, PT, R177, RZ, PT ;  /* 0x000000ffb100720c */ /* 0x000fe20003f05270 */
[----:B------:R-:W-:-:S02]  /*8fc0*/  FMUL.FTZ R23, R23, R188 ;  /* 0x000000bc17177220 */ /* 0x000fc40000410000 */
[----:B------:R-:W-:Y:S01]  /*8fd0*/  FMUL.FTZ R2, R25, R246 ;  /* 0x000000f619027220 */ /* 0x000fe20000410000 */
[----:B------:R-:W2:Y:S01]  /*8fe0*/  SHFL.DOWN P1, R6, R13, 0x10, 0x1f ;  /* 0x0a001f000d067f89 */ /* 0x000ea20000020000 */
[-C--:B------:R-:W-:Y:S02]  /*8ff0*/  FMUL.FTZ R3, R26, R243.reuse ;  /* 0x000000f31a037220 */ /* 0x080fe40000410000 */
[C---:B------:R-:W-:Y:S02]  /*9000*/  FMUL.FTZ R188, R47.reuse, R188 ;  /* 0x000000bc2fbc7220 */ /* 0x040fe40000410000 */
[C---:B------:R-:W-:Y:S02]  /*9010*/  FMUL.FTZ R246, R47.reuse, R246 ;  /* 0x000000f62ff67220 */ /* 0x040fe40000410000 */
        /* <DEDUP_REMOVED lines=9> */
[----:B--2---:R-:W-:Y:S02]  /*90b0*/  @P1 FADD R6, R13, R6 ;  /* 0x000000060d061221 */ /* 0x004fe40000000000 */
[----:B------:R-:W-:Y:S02]  /*90c0*/  FFMA.FTZ R30, R30, R31, R125 ;  /* 0x0000001f1e1e7223 */ /* 0x000fe4000001007d */
[----:B------:R-:W-:Y:S01]  /*90d0*/  FFMA.FTZ R196, R35, R9, R196 ;  /* 0x0000000923c47223 */ /* 0x000fe200000100c4 */
[----:B------:R2:W-:Y:S01]  /*90e0*/  @!P0 STS [0x18c4], R6 ;  /* 0x0018c406ff008388 */ /* 0x0005e20000000800 */
[----:B------:R-:W-:Y:S02]  /*90f0*/  FFMA.FTZ R23, R42, R23, R188 ;  /* 0x000000172a177223 */ /* 0x000fe400000100bc */
[----:B------:R-:W-:-:S02]  /*9100*/  FFMA.FTZ R239, R44, R2, R239 ;  /* 0x000000022cef7223 */ /* 0x000fc400000100ef */
[----:B------:R-:W-:Y:S02]  /*9110*/  FFMA.FTZ R240, R45, R3, R240 ;  /* 0x000000032df07223 */ /* 0x000fe400000100f0 */
[----:B------:R-:W-:Y:S02]  /*9120*/  FFMA.FTZ R241, R46, R242, R241 ;  /* 0x000000f22ef17223 */ /* 0x000fe400000100f1 */
[----:B------:R-:W-:Y:S02]  /*9130*/  FFMA.FTZ R64, R97, R31, R64 ;  /* 0x0000001f61407223 */ /* 0x000fe40000010040 */
[----:B------:R-:W-:Y:S02]  /*9140*/  FADD.FTZ R62, R29, R62 ;  /* 0x0000003e1d3e7221 */ /* 0x000fe40000010000 */
[----:B------:R-:W-:Y:S02]  /*9150*/  FADD.FTZ R63, R30, R63 ;  /* 0x0000003f1e3f7221 */ /* 0x000fe40000010000 */
        /* <DEDUP_REMOVED lines=21> */
[----:B--2---:R-:W-:Y:S02]  /*92b0*/  ULDC UR18, c[0x0][0x174] ;  /* 0x00005d0000127ab9 */ /* 0x004fe40000000800 */
[----:B------:R-:W-:-:S02]  /*92c0*/  UISETP.NE.AND UP0, UPT, UR30, UR18, UPT ;  /* 0x000000121e00728c */ /* 0x000fc4000bf05270 */
[----:B------:R-:W-:-:S04]  /*92d0*/  USHF.L.U32 UR18, UR7, 0x2, URZ ;  /* 0x0000000207127899 */ /* 0x000fc8000800063f */
[----:B------:R-:W-:-:S13]  /*92e0*/  PLOP3.LUT P0, PT, PT, PT, UP0, 0x80, 0x0 ;  /* 0x000000000000781c */ /* 0x000fda0003f0f008 */
[----:B------:R-:W2:Y:S02]  /*92f0*/  @P0 LDS R3, [UR18+0x2b78] ;  /* 0x002b7812ff030984 */ /* 0x000ea40008000800 */
[----:B--2---:R-:W-:-:S05]  /*9300*/  @P0 FADD.FTZ R6, R6, R3 ;  /* 0x0000000306060221 */ /* 0x004fca0000010000 */
[----:B------:R2:W-:Y:S02]  /*9310*/  STS [UR18+0x2b78], R6 ;  /* 0x002b7806ff007988 */ /* 0x0005e40008000812 */
.L_x_5586:
[----:B--2---:R-:W-:Y:S05]  /*9320*/  BSYNC B0 ;  /* 0x0000000000007941 */ /* 0x004fea0003800000 */
.L_x_5585:
        /* <DEDUP_REMOVED lines=8> */
.L_x_5550:
        /* <DEDUP_REMOVED lines=29> */
[----:B--2---:R-:W-:-:S03]  /*9580*/  PRMT R0, R70, 0x7632, R0 ;  /* 0x0000763246007816 */ /* 0x004fc60000000000 */
[----:B------:R-:W-:Y:S01]  /*9590*/  STS.U16 [R142], R78 ;  /* 0x0000004e8e007388 */ /* 0x000fe20000000400 */
[----:B---3--:R-:W-:-:S03]  /*95a0*/  PRMT R3, R68, 0x7632, R3 ;  /* 0x0000763244037816 */ /* 0x008fc60000000003 */
[----:B------:R-:W-:Y:S01]  /*95b0*/  STS.U16 [R142+0x4], R76 ;  /* 0x0000044c8e007388 */ /* 0x000fe20000000400 */
[----:B----4-:R-:W-:-:S03]  /*95c0*/  IMAD.U32 R2, RZ, RZ, UR31 ;  /* 0x0000001fff027e24 */ /* 0x010fc6000f8e00ff */
        /* <DEDUP_REMOVED lines=30> */
[----:B------:R-:W2:Y:S02]  /*97b0*/  LDS R0, [0x420] ;  /* 0x00042000ff007984 */ /* 0x000ea40000000800 */
[----:B--2---:R-:W-:-:S13]  /*97c0*/  ISETP.GE.AND P0, PT, R120, R0, PT ;  /* 0x000000007800720c */ /* 0x004fda0003f06270 */
[----:B------:R-:W-:Y:S05]  /*97d0*/  @P0 BRA `(.L_x_5589) ;  /* 0x000000e000000947 */ /* 0x000fea0003800000 */
[----:B------:R-:W-:Y:S01]  /*97e0*/  IMAD.U32 R5, RZ, RZ, UR37 ;  /* 0x00000025ff057e24 */ /* 0x000fe2000f8e00ff */
[----:B------:R-:W-:Y:S01]  /*97f0*/  ULDC.64 UR40, c[0x0][0x2e0] ;  /* 0x0000b80000287ab9 */ /* 0x000fe20000000a00 */
[----:B------:R-:W-:Y:S01]  /*9800*/  IMAD.MOV.U32 R2, RZ, RZ, R122 ;  /* 0x000000ffff027224 */ /* 0x000fe200078e007a */
        /* <DEDUP_REMOVED lines=11> */
.L_x_5589:
[----:B------:R-:W-:Y:S05]  /*98c0*/  BSYNC B0 ;  /* 0x0000000000007941 */ /* 0x000fea0003800000 */
.L_x_5588:
        /* <DEDUP_REMOVED lines=15> */
[----:B--2---:R-:W-:Y:S01]  /*99c0*/  IMAD.U32 R4, RZ, RZ, UR7 ;  /* 0x00000007ff047e24 */ /* 0x004fe2000f8e00ff */
[----:B------:R-:W-:-:S04]  /*99d0*/  UIADD3 UR7, UR9, UR22, URZ ;  /* 0x0000001609077290 */ /* 0x000fc8000fffe03f */
[----:B------:R-:W-:Y:S02]  /*99e0*/  LEA R2, P3, R4, R2, 0x1 ;  /* 0x0000000204027211 */ /* 0x000fe400078608ff */
[----:B------:R-:W-:-:S04]  /*99f0*/  MOV R5, UR18 ;  /* 0x0000001200057c02 */ /* 0x000fc80008000f00 */
[----:B------:R-:W-:Y:S02]  /*9a00*/  LEA.HI.X R3, R4, R3, R5, 0x1, P3 ;  /* 0x0000000304037211 */ /* 0x000fe400018f0c05 */
        /* <DEDUP_REMOVED lines=23> */
[----:B------:R-:W-:Y:S01]  /*9b80*/  PRMT R71, R48, 0x7632, R71 ;  /* 0x0000763230477816 */ /* 0x000fe20000000047 */
[----:B------:R-:W-:Y:S02]  /*9b90*/  @!P4 STG.E.U16 [R2.64+-0x100], R31 ;  /* 0xffff001f0200c986 */ /* 0x000fe4000c101520 */
[----:B------:R-:W-:Y:S01]  /*9ba0*/  FADD.FTZ R0, R5, R50 ;  /* 0x0000003205007221 */ /* 0x000fe20000010000 */
[----:B------:R-:W-:Y:S01]  /*9bb0*/  F2FP.BF16.PACK_AB R50, R51, R50 ;  /* 0x000000323332723e */ /* 0x000fe200000010ff */
[----:B------:R-:W-:Y:S02]  /*9bc0*/  @!P5 STG.E.U16 [R2.64+-0xc0], R33 ;  /* 0xffff40210200d986 */ /* 0x000fe4000c101520 */
[----:B------:R-:W-:Y:S01]  /*9bd0*/  FADD.FTZ R5, R0, R51 ;  /* 0x0000003300057221 */ /* 0x000fe20000010000 */
[----:B------:R-:W-:Y:S01]  /*9be0*/  F2FP.BF16.PACK_AB R0, R53, R52 ;  /* 0x000000343500723e */ /* 0x000fe200000010ff */
[----:B------:R-:W-:Y:S01]  /*9bf0*/  @!P0 STG.E.U16 [R2.64+-0x80], R35 ;  /* 0xffff802302008986 */ /* 0x000fe2000c101520 */
[----:B------:R-:W-:Y:S01]  /*9c00*/  PRMT R4, R50, 0x7632, R4 ;  /* 0x0000763232047816 */ /* 0x000fe20000000004 */
[----:B------:R-:W-:Y:S01]  /*9c10*/  FADD.FTZ R52, R5, R52 ;  /* 0x0000003405347221 */ /* 0x000fe20000010000 */
[C---:B------:R-:W-:Y:S01]  /*9c20*/  PRMT R6, R0.reuse, 0x7610, R6 ;  /* 0x0000761000067816 */ /* 0x040fe20000000006 */
[----:B------:R-:W-:Y:S01]  /*9c30*/  @!P1 STG.E.U16 [R2.64+-0x3c0], R9 ;  /* 0xfffc400902009986 */ /* 0x000fe2000c101520 */
[----:B------:R-:W-:Y:S01]  /*9c40*/  PRMT R7, R0, 0x7632, R7 ;  /* 0x0000763200077816 */ /* 0x000fe20000000007 */
[----:B------:R-:W-:Y:S01]  /*9c50*/  FADD.FTZ R53, R52, R53 ;  /* 0x0000003534357221 */ /* 0x000fe20000010000 */
[----:B------:R-:W-:Y:S01]  /*9c60*/  F2FP.BF16.PACK_AB R0, R55, R54 ;  /* 0x000000363700723e */ /* 0x000fe200000010ff */
[----:B------:R2:W-:Y:S02]  /*9c70*/  @!P2 STG.E.U16 [R2.64+-0x40], R37 ;  /* 0xffffc0250200a986 */ /* 0x0005e4000c101520 */
[----:B------:R-:W-:Y:S01]  /*9c80*/  FADD.FTZ R54, R53, R54 ;  /* 0x0000003635367221 */ /* 0x000fe20000010000 */
[----:B------:R-:W-:Y:S01]  /*9c90*/  PRMT R8, R0, 0x7610, R8 ;  /* 0x0000761000087816 */ /* 0x000fe20000000008 */
[----:B------:R-:W-:Y:S02]  /*9ca0*/  BAR.SYNC.DEFER_BLOCKING 0x0 ;  /* 0x0000000000007b1d */ /* 0x000fe40000010000 */
[----:B------:R-:W-:Y:S01]  /*9cb0*/  FADD.FTZ R55, R54, R55 ;  /* 0x0000003736377221 */ /* 0x000fe20000010000 */
[----:B--2---:R-:W-:-:S03]  /*9cc0*/  F2FP.BF16.PACK_AB R2, R57, R56 ;  /* 0x000000383902723e */ /* 0x004fc600000010ff */
[----:B------:R-:W-:Y:S01]  /*9cd0*/  FADD.FTZ R56, R55, R56 ;  /* 0x0000003837387221 */ /* 0x000fe20000010000 */
[----:B------:R-:W-:Y:S02]  /*9ce0*/  F2FP.BF16.PACK_AB R3, R59, R58 ;  /* 0x0000003a3b03723e */ /* 0x000fe400000010ff */
[----:B------:R-:W-:Y:S01]  /*9cf0*/  PRMT R9, R2, 0x7610, R9 ;  /* 0x0000761002097816 */ /* 0x000fe20000000009 */
[----:B------:R-:W-:Y:S01]  /*9d00*/  FADD.FTZ R57, R56, R57 ;  /* 0x0000003938397221 */ /* 0x000fe20000010000 */
[----:B------:R-:W-:Y:S02]  /*9d10*/  PRMT R10, R2, 0x7632, R10 ;  /* 0x00007632020a7816 */ /* 0x000fe4000000000a */
[----:B------:R-:W-:Y:S01]  /*9d20*/  F2FP.BF16.PACK_AB R2, R63, R62 ;  /* 0x0000003e3f02723e */ /* 0x000fe200000010ff */
[----:B------:R-:W-:-:S03]  /*9d30*/  FADD.FTZ R58, R57, R58 ;  /* 0x0000003a393a7221 */ /* 0x000fc60000010000 */
[----:B------:R-:W-:Y:S01]  /*9d40*/  PRMT R12, R2, 0x7632, R12 ;  /* 0x00007632020c7816 */ /* 0x000fe2000000000c */
[----:B------:R-:W-:Y:S01]  /*9d50*/  FADD.FTZ R59, R58, R59 ;  /* 0x0000003b3a3b7221 */ /* 0x000fe20000010000 */
[----:B------:R2:W-:Y:S04]  /*9d60*/  STS.U16 [R142+0x2], R71 ;  /* 0x000002478e007388 */ /* 0x0005e80000000400 */
[----:B------:R3:W-:Y:S04]  /*9d70*/  STS.U16 [R142+0x6], R4 ;  /* 0x000006048e007388 */ /* 0x0007e80000000400 */
[----:B------:R4:W-:Y:S01]  /*9d80*/  STS.U16 [R142+0x8], R6 ;  /* 0x000008068e007388 */ /* 0x0009e20000000400 */
[----:B--2---:R-:W-:-:S02]  /*9d90*/  PRMT R71, R0, 0x7632, R71 ;  /* 0x0000763200477816 */ /* 0x004fc40000000047 */
[----:B------:R-:W-:Y:S01]  /*9da0*/  F2FP.BF16.PACK_AB R0, R61, R60 ;  /* 0x0000003c3d00723e */ /* 0x000fe200000010ff */
[----:B------:R2:W-:Y:S01]  /*9db0*/  STS.U16 [R142+0xc], R8 ;  /* 0x00000c088e007388 */ /* 0x0005e20000000400 */
[----:B---3--:R-:W-:Y:S01]  /*9dc0*/  PRMT R4, R3, 0x7632, R4 ;  /* 0x0000763203047816 */ /* 0x008fe20000000004 */
[----:B------:R-:W-:Y:S02]  /*9dd0*/  FADD.FTZ R60, R59, R60 ;  /* 0x0000003c3b3c7221 */ /* 0x000fe40000010000 */
[----:B------:R-:W-:Y:S01]  /*9de0*/  STS.U16 [R142], R48 ;  /* 0x000000308e007388 */ /* 0x000fe20000000400 */
[----:B----4-:R-:W-:Y:S01]  /*9df0*/  PRMT R6, R0, 0x7632, R6 ;  /* 0x0000763200067816 */ /* 0x010fe20000000006 */
[----:B------:R-:W-:Y:S02]  /*9e00*/  FADD.FTZ R61, R60, R61 ;  /* 0x0000003d3c3d7221 */ /* 0x000fe40000010000 */
[----:B------:R-:W-:Y:S01]  /*9e10*/  STS.U16 [R142+0x4], R50 ;  /* 0x000004328e007388 */ /* 0x000fe20000000400 */
[----:B--2---:R-:W-:Y:S01]  /*9e20*/  PRMT R8, R2, 0x7610, R8 ;  /* 0x0000761002087816 */ /* 0x004fe20000000008 */
[----:B------:R-:W-:-:S02]  /*9e30*/  IMAD.U32 R2, RZ, RZ, UR31 ;  /* 0x0000001fff027e24 */ /* 0x000fc4000f8e00ff */
[----:B------:R-:W-:Y:S01]  /*9e40*/  STS.U16 [R142+0xa], R7 ;  /* 0x00000a078e007388 */ /* 0x000fe20000000400 */
[----:B------:R-:W-:-:S03]  /*9e50*/  FADD.FTZ R62, R61, R62 ;  /* 0x0000003e3d3e7221 */ /* 0x000fc60000010000 */
[----:B------:R-:W-:Y:S01]  /*9e60*/  STS.U16 [R142+0xe], R71 ;  /* 0x00000e478e007388 */ /* 0x000fe20000000400 */
[----:B------:R-:W-:-:S03]  /*9e70*/  FADD.FTZ R183, R62, R63 ;  /* 0x0000003f3eb77221 */ /* 0x000fc60000010000 */
        /* <DEDUP_REMOVED lines=44> */
.L_x_5591:
[----:B------:R-:W-:Y:S05]  /*a140*/  BSYNC B0 ;  /* 0x0000000000007941 */ /* 0x000fea0003800000 */
.L_x_5590:
        /* <DEDUP_REMOVED lines=15> */
[----:B--2---:R-:W-:Y:S01]  /*a240*/  IMAD.U32 R4, RZ, RZ, UR34 ;  /* 0x00000022ff047e24 */ /* 0x004fe2000f8e00ff */
[-C--:B------:R-:W-:Y:S01]  /*a250*/  ISETP.GE.AND P5, PT, R169, R0.reuse, PT ;  /* 0x00000000a900720c */ /* 0x080fe20003fa6270 */
[----:B------:R-:W-:Y:S01]  /*a260*/  UISETP.GT.AND UP0, UPT, UR30, 0x1, UPT ;  /* 0x000000011e00788c */ /* 0x000fe2000bf04270 */
[----:B------:R-:W-:Y:S01]  /*a270*/  ISETP.GE.AND P6, PT, R168, R0, PT ;  /* 0x00000000a800720c */ /* 0x000fe20003fc6270 */
[----:B------:R-:W-:Y:S01]  /*a280*/  UIADD3 UR26, UP2, UR26, -0x400, URZ ;  /* 0xfffffc001a1a7890 */ /* 0x000fe2000ff5e03f */
[----:B------:R-:W-:Y:S01]  /*a290*/  IMAD.U32 R5, RZ, RZ, UR8 ;  /* 0x00000008ff057e24 */ /* 0x000fe2000f8e00ff */
[----:B------:R-:W-:Y:S01]  /*a2a0*/  LEA R2, P0, R4, R2, 0x1 ;  /* 0x0000000204027211 */ /* 0x000fe200078008ff */
        /* <DEDUP_REMOVED lines=29> */
[----:B------:R-:W-:-:S05]  /*a480*/  PLOP3.LUT P2, PT, PT, PT, UP0, 0x80, 0x0 ;  /* 0x000000000000781c */ /* 0x000fca0003f4f008 */
        /* <DEDUP_REMOVED lines=8> */
.L_x_5544:
[----:B------:R-:W-:Y:S02]  /*a510*/  ISETP.NE.U32.AND P0, PT, RZ, c[0x0][0x328], PT ;  /* 0x0000ca00ff007a0c */ /* 0x000fe40003f05070 */
[----:B------:R-:W-:Y:S02]  /*a520*/  ISETP.NE.U32.AND P2, PT, RZ, c[0x0][0x348], PT ;  /* 0x0000d200ff007a0c */ /* 0x000fe40003f45070 */
[----:B------:R-:W-:-:S02]  /*a530*/  ISETP.NE.AND.EX P1, PT, RZ, c[0x0][0x32c], PT, P0 ;  /* 0x0000cb00ff007a0c */ /* 0x000fc40003f25300 */
[----:B------:R-:W-:-:S11]  /*a540*/  ISETP.NE.AND.EX P0, PT, RZ, c[0x0][0x34c], PT, P2 ;  /* 0x0000d300ff007a0c */ /* 0x000fd60003f05320 */
[----:B------:R-:W-:Y:S05]  /*a550*/  @!P1 BRA `(.L_x_5593) ;  /* 0x0000016000009947 */ /* 0x000fea0003800000 */
[----:B--2---:R-:W2:Y:S01]  /*a560*/  SHFL.DOWN P1, R3, R184, 0x1, 0x1f ;  /* 0x08201f00b8037f89 */ /* 0x004ea20000020000 */
[----:B------:R-:W-:Y:S03]  /*a570*/  BSSY B0, `(.L_x_5593) ;  /* 0x0000014000007945 */ /* 0x000fe60003800000 */
[----:B------:R-:W3:Y:S01]  /*a580*/  S2R R4, SR_LANEID ;  /* 0x0000000000047919 */ /* 0x000ee20000000000 */
[----:B--2---:R-:W-:Y:S01]  /*a590*/  @P1 FADD R3, R3, R184 ;  /* 0x000000b803031221 */ /* 0x004fe20000000000 */
[----:B---3--:R-:W-:-:S04]  /*a5a0*/  ISETP.NE.AND P2, PT, R4, RZ, PT ;  /* 0x000000ff0400720c */ /* 0x008fc80003f45270 */
[----:B------:R-:W2:Y:S04]  /*a5b0*/  SHFL.DOWN P1, R0, R3, 0x2, 0x1f ;  /* 0x08401f0003007f89 */ /* 0x000ea80000020000 */
[----:B------:R-:W3:Y:S01]  /*a5c0*/  S2R R4, SR_TID.X ;  /* 0x0000000000047919 */ /* 0x000ee20000002100 */
[----:B--2---:R-:W-:-:S05]  /*a5d0*/  @P1 FADD R0, R3, R0 ;  /* 0x0000000003001221 */ /* 0x004fca0000000000 */
[----:B------:R-:W2:Y:S02]  /*a5e0*/  SHFL.DOWN P1, R5, R0, 0x4, 0x1f ;  /* 0x08801f0000057f89 */ /* 0x000ea40000020000 */
[----:B--2---:R-:W-:-:S05]  /*a5f0*/  @P1 FADD R5, R0, R5 ;  /* 0x0000000500051221 */ /* 0x004fca0000000000 */
[----:B------:R-:W2:Y:S02]  /*a600*/  SHFL.DOWN P1, R2, R5, 0x8, 0x1f ;  /* 0x09001f0005027f89 */ /* 0x000ea40000020000 */
[----:B--2---:R-:W-:-:S05]  /*a610*/  @P1 FADD R2, R5, R2 ;  /* 0x0000000205021221 */ /* 0x004fca0000000000 */
[----:B0-----:R-:W0:Y:S02]  /*a620*/  SHFL.DOWN P1, R7, R2, 0x10, 0x1f ;  /* 0x0a001f0002077f89 */ /* 0x001e240000020000 */
[----:B0-----:R-:W-:Y:S01]  /*a630*/  @P1 FADD R7, R2, R7 ;  /* 0x0000000702071221 */ /* 0x001fe20000000000 */
[----:B---3--:R-:W-:-:S04]  /*a640*/  ISETP.NE.AND P1, PT, R4, RZ, PT ;  /* 0x000000ff0400720c */ /* 0x008fc80003f25270 */
[----:B------:R0:W-:Y:S04]  /*a650*/  @!P2 STS [0x18c4], R7 ;  /* 0x0018c407ff00a388 */ /* 0x0001e80000000800 */
[----:B------:R-:W-:Y:S06]  /*a660*/  BAR.SYNC.DEFER_BLOCKING 0x0 ;  /* 0x0000000000007b1d */ /* 0x000fec0000010000 */
[----:B------:R-:W-:Y:S05]  /*a670*/  @P1 BRA `(.L_x_5594) ;  /* 0x0000003000001947 */ /* 0x000fea0003800000 */
[----:B0-----:R-:W-:Y:S02]  /*a680*/  IMAD.U32 R2, RZ, RZ, UR12 ;  /* 0x0000000cff027e24 */ /* 0x001fe4000f8e00ff */
[----:B------:R-:W-:-:S05]  /*a690*/  IMAD.U32 R3, RZ, RZ, UR13 ;  /* 0x0000000dff037e24 */ /* 0x000fca000f8e00ff */
[----:B------:R0:W-:Y:S02]  /*a6a0*/  RED.E.ADD.F32.FTZ.RN.STRONG.GPU [R2.64], R7 ;  /* 0x000000070200798e */ /* 0x0001e4000c10e7a0 */
.L_x_5594:
[----:B0-----:R-:W-:Y:S05]  /*a6b0*/  BSYNC B0 ;  /* 0x0000000000007941 */ /* 0x001fea0003800000 */
.L_x_5593:
        /* <DEDUP_REMOVED lines=8> */
[----:B--2---:R-:W0:Y:S02]  /*a740*/  SHFL.DOWN P0, R3, R0, 0x2, 0x1f ;  /* 0x08401f0000037f89 */ /* 0x004e240000000000 */
        /* <DEDUP_REMOVED lines=14> */
[----:B------:R-:W-:Y:S01]  /*a830*/  IMAD.MOV.U32 R7, RZ, RZ, RZ ;  /* 0x000000ffff077224 */ /* 0x000fe200078e00ff */
[----:B------:R-:W-:Y:S05]  /*a840*/  BRA `(.L_x_5597) ;  /* 0x0000001000007947 */ /* 0x000fea0003800000 */
.L_x_5596:
[----:B0-----:R-:W0:Y:S02]  /*a850*/  S2R R7, SR_TID.X ;  /* 0x0000000000077919 */ /* 0x001e240000002100 */
.L_x_5597:
[----:B0-----:R-:W-:Y:S05]  /*a860*/  BSYNC B0 ;  /* 0x0000000000007941 */ /* 0x001fea0003800000 */
.L_x_5595:
[----:B------:R-:W-:-:S13]  /*a870*/  ISETP.GE.AND P0, PT, R7, c[0x0][0x16c], PT ;  /* 0x00005b0007007a0c */ /* 0x000fda0003f06270 */
[----:B------:R-:W-:Y:S05]  /*a880*/  @P0 EXIT ;  /* 0x000000000000094d */ /* 0x000fea0003800000 */
[----:B------:R-:W-:Y:S02]  /*a890*/  ULDC.64 UR6, c[0x0][0x288] ;  /* 0x0000a20000067ab9 */ /* 0x000fe40000000a00 */
[----:B------:R-:W-:Y:S02]  /*a8a0*/  UIMAD UR17, UR17, UR6, URZ ;  /* 0x00000006111172a4 */ /* 0x000fe4000f8e023f */
[----:B-12---:R-:W-:Y:S02]  /*a8b0*/  UIMAD.WIDE.U32 UR4, UR16, UR6, URZ ;  /* 0x00000006100472a5 */ /* 0x006fe4000f8e003f */
[----:B------:R-:W-:-:S04]  /*a8c0*/  UIMAD UR6, UR16, UR7, UR17 ;  /* 0x00000007100672a4 */ /* 0x000fc8000f8e0211 */
[----:B------:R-:W-:Y:S02]  /*a8d0*/  UIADD3 UR6, UR5, UR6, URZ ;  /* 0x0000000605067290 */ /* 0x000fe4000fffe03f */
.L_x_5598:
        /* <DEDUP_REMOVED lines=18> */
.L_x_5599:
        /* <DEDUP_REMOVED lines=16> */
.L_x_9081:


//--------------------- .text._Z25selective_scan_bwd_kernelI32Selective_Scan_bwd_kernel_traitsILi32ELi16ELb0ELb1ELb1ELb1ELb0EN3c108BFloat16EfEEv12SSMParamsBwd --------------------------
	.section	.text._Z25selective_scan_bwd_kernelI32Selective_Scan_bwd_kernel_traitsILi32ELi16ELb0ELb1ELb1ELb1ELb0EN3c108BFloat16EfEEv12SSMParamsBwd,"ax",@progbits
	.sectioninfo	@"SHI_REGISTERS=255"
	.align	128
        .global         _Z25selective_scan_bwd_kernelI32Selective_Scan_bwd_kernel_traitsILi32ELi16ELb0ELb1ELb1ELb1ELb0EN3c108BFloat16EfEEv12SSMParamsBwd
        .type           _Z25selective_scan_bwd_kernelI32Selective_Scan_bwd_kernel_traitsILi32ELi16ELb0ELb1ELb1ELb1ELb0EN3c108BFloat16EfEEv12SSMParamsBwd,@function
        .size           _Z25selective_scan_bwd_kernelI32Selective_Scan_bwd_kernel_traitsILi32ELi16ELb0ELb1ELb1ELb1ELb0EN3c108BFloat16EfEEv12SSMParamsBwd,(.L_x_9082 - _Z25selective_scan_bwd_kernelI32Selective_Scan_bwd_kernel_traitsILi32ELi16ELb0ELb1ELb1ELb1ELb0EN3c108BFloat16EfEEv12SSMParamsBwd)
        .other          _Z25selective_scan_bwd_kernelI32Selective_Scan_bwd_kernel_traitsILi32ELi16ELb0ELb1ELb1ELb1ELb0EN3c108BFloat16EfEEv12SSMParamsBwd,@"STO_CUDA_ENTRY STV_DEFAULT"
_Z25selective_scan_bwd_kernelI32Selective_Scan_bwd_kernel_traitsILi32ELi16ELb0ELb1ELb1ELb1ELb0EN3c108BFloat16EfEEv12SSMParamsBwd:
.text._Z25selective_scan_bwd_kernelI32Selective_Scan_bwd_kernel_traitsILi32ELi16ELb0ELb1ELb1ELb1ELb0EN3c108BFloat16EfEEv12SSMParamsBwd:
        /* <DEDUP_REMOVED lines=22> */
[----:B------:R-:W-:Y:S01]  /*0160*/  IMAD.SHL.U32 R181, R181, 0x200, RZ ;  /* 0x00000200b5b57824 */ /* 0x000fe200078e00ff */
[----:B------:R-:W-:Y:S01]  /*0170*/  UMOV UR5, URZ ;  /* 0x0000003f00057c82 */ /* 0x000fe20008000000 */
[----:B------:R-:W-:Y:S01]  /*0180*/  CS2R R118, SRZ ;  /* 0x0000000000767805 */ /* 0x000fe2000001ff00 */
[----:B------:R-:W-:Y:S01]  /*0190*/  CS2R R120, SRZ ;  /* 0x0000000000787805 */ /* 0x000fe2000001ff00 */
[----:B------:R-:W-:Y:S01]  /*01a0*/  HFMA2.MMA R178, -RZ, RZ, 0, 0 ;  /* 0x00000000ffb27435 */ /* 0x000fe200000001ff */
[----:B------:R-:W-:-:S02]  /*01b0*/  IADD3 R15, R181, -0x200, RZ ;  /* 0xfffffe00b50f7810 */ /* 0x000fc40007ffe0ff */
        /* <DEDUP_REMOVED lines=8> */
[----:B0-----:R-:W-:Y:S01]  /*0240*/  IMAD.MOV.U32 R6, RZ, RZ, RZ ;  /* 0x000000ffff067224 */ /* 0x001fe200078e00ff */
[----:B-1----:R-:W-:-:S05]  /*0250*/  IADD3 R8, RZ, -R7, RZ ;  /* 0x80000007ff087210 */ /* 0x002fca0007ffe0ff */
[----:B------:R-:W-:Y:S02]  /*0260*/  IMAD R3, R8, R11, RZ ;  /* 0x0000000b08037224 */ /* 0x000fe400078e02ff */
[----:B------:R-:W-:Y:S02]  /*0270*/  IMAD R8, R182, c[0x0][0x1e0], RZ ;  /* 0x00007800b6087a24 */ /* 0x000fe400078e02ff */
[----:B------:R-:W-:-:S04]  /*0280*/  IMAD.HI.U32 R7, R7, R3, R6 ;  /* 0x0000000307077227 */ /* 0x000fc800078e0006 */
[----:B------:R-:W-:Y:S02]  /*0290*/  IMAD R6, R182, c[0x0][0x1d0], RZ ;  /* 0x00007400b6067a24 */ /* 0x000fe400078e02ff */
[----:B------:R-:W-:-:S04]  /*02a0*/  IMAD.HI.U32 R180, R7, R2, RZ ;  /* 0x0000000207b47227 */ /* 0x000fc800078e00ff */
[C---:B------:R-:W-:Y:S01]  /*02b0*/  IMAD R7, R183.reuse, c[0x0][0x1d4], R6 ;  /* 0x00007500b7077a24 */ /* 0x040fe200078e0206 */
[----:B------:R-:W-:Y:S01]  /*02c0*/  IADD3 R0, -R180, RZ, RZ ;  /* 0x000000ffb4007210 */ /* 0x000fe20007ffe1ff */
[----:B------:R-:W-:Y:S01]  /*02d0*/  IMAD R9, R183, c[0x0][0x1e4], R8 ;  /* 0x00007900b7097a24 */ /* 0x000fe200078e0208 */
[----:B------:R-:W-:-:S03]  /*02e0*/  LOP3.LUT R6, R185, c[0x0][0x178], RZ, 0x3c, !PT ;  /* 0x00005e00b9067a12 */ /* 0x000fc600078e3cff */
[----:B------:R-:W-:Y:S01]  /*02f0*/  IMAD R0, R11, R0, R2 ;  /* 0x000000000b007224 */ /* 0x000fe200078e0202 */
[----:B------:R-:W-:Y:S01]  /*0300*/  ISETP.GE.AND P3, PT, R6, RZ, PT ;  /* 0x000000ff0600720c */ /* 0x000fe20003f66270 */
[----:B------:R-:W-:-:S03]  /*0310*/  IMAD.WIDE.U32 R2, R183, c[0x0][0x1d0], RZ ;  /* 0x00007400b7027a25 */ /* 0x000fc600078e00ff */
[----:B------:R-:W-:Y:S01]  /*0320*/  ISETP.GT.U32.AND P4, PT, R11, R0, PT ;  /* 0x000000000b00720c */ /* 0x000fe20003f84070 */
[----:B------:R-:W-:Y:S01]  /*0330*/  IMAD.IADD R5, R5, 0x1, R9 ;  /* 0x0000000105057824 */ /* 0x000fe200078e0209 */
[----:B------:R-:W-:Y:S01]  /*0340*/  IADD3 R3, R3, R7, RZ ;  /* 0x0000000703037210 */ /* 0x000fe20007ffe0ff */
[----:B------:R-:W-:-:S04]  /*0350*/  IMAD.WIDE.U32 R8, R183, c[0x0][0x190], RZ ;  /* 0x00006400b7087a25 */ /* 0x000fc800078e00ff */
[----:B------:R-:W-:Y:S01]  /*0360*/  IMAD.WIDE.U32 R2, R185, c[0x0][0x1d8], R2 ;  /* 0x00007600b9027a25 */ /* 0x000fe200078e0002 */
[----:B------:R-:W-:Y:S02]  /*0370*/  IADD3 R9, R9, R17, RZ ;  /* 0x0000001109097210 */ /* 0x000fe40007ffe0ff */
[----:B------:R-:W-:Y:S01]  /*0380*/  SHF.R.S32.HI R17, RZ, 0x1f, R15 ;  /* 0x0000001fff117819 */ /* 0x000fe2000001140f */
[----:B------:R-:W-:Y:S01]  /*0390*/  IMAD.WIDE.U32 R6, R183, c[0x0][0x278], RZ ;  /* 0x00009e00b7067a25 */ /* 0x000fe200078e00ff */
[----:B------:R-:W-:Y:S02]  /*03a0*/  IADD3 R16, P6, R15, R2, RZ ;  /* 0x000000020f107210 */ /* 0x000fe40007fde0ff */
[-C--:B------:R-:W-:Y:S01]  /*03b0*/  @!P4 IADD3 R0, R0, -R11.reuse, RZ ;  /* 0x8000000b0000c210 */ /* 0x080fe20007ffe0ff */
[----:B------:R-:W-:Y:S01]  /*03c0*/  IMAD R2, R182, c[0x0][0x1b0], RZ ;  /* 0x00006c00b6027a24 */ /* 0x000fe200078e02ff */
[----:B------:R-:W-:Y:S02]  /*03d0*/  @!P4 IADD3 R180, R180, 0x1, RZ ;  /* 0x00000001b4b4c810 */ /* 0x000fe40007ffe0ff */
[----:B------:R-:W-:Y:S01]  /*03e0*/  ISETP.GE.U32.AND P0, PT, R0, R11, PT ;  /* 0x0000000b0000720c */ /* 0x000fe20003f06070 */
[----:B------:R-:W-:Y:S01]  /*03f0*/  IMAD R0, R182, c[0x0][0x278], RZ ;  /* 0x00009e00b6007a24 */ /* 0x000fe200078e02ff */
[----:B------:R-:W-:Y:S01]  /*0400*/  ISETP.NE.AND P4, PT, RZ, c[0x0][0x178], PT ;  /* 0x00005e00ff007a0c */ /* 0x000fe20003f85270 */
[----:B------:R-:W-:-:S02]  /*0410*/  IMAD R21, R183, c[0x0][0x1b4], R2 ;  /* 0x00006d00b7157a24 */ /* 0x000fc400078e0202 */
[----:B------:R-:W-:Y:S02]  /*0420*/  IMAD R11, R183, c[0x0][0x27c], R0 ;  /* 0x00009f00b70b7a24 */ /* 0x000fe400078e0200 */
[----:B------:R-:W-:-:S03]  /*0430*/  IMAD R0, R184, c[0x0][0x1d8], RZ ;  /* 0x00007600b8007a24 */ /* 0x000fc600078e02ff */
[----:B------:R-:W-:Y:S01]  /*0440*/  IADD3 R7, R7, R11, RZ ;  /* 0x0000000b07077210 */ /* 0x000fe20007ffe0ff */
[----:B------:R-:W-:Y:S02]  /*0450*/  IMAD R0, R185, c[0x0][0x1dc], R0 ;  /* 0x00007700b9007a24 */ /* 0x000fe400078e0200 */
[----:B------:R-:W-:Y:S01]  /*0460*/  @P0 IADD3 R180, R180, 0x1, RZ ;  /* 0x00000001b4b40810 */ /* 0x000fe20007ffe0ff */
[----:B------:R-:W-:Y:S02]  /*0470*/  IMAD.WIDE.U32 R10, R183, c[0x0][0x1b0], RZ ;  /* 0x00006c00b70a7a25 */ /* 0x000fe400078e00ff */
[----:B------:R-:W-:Y:S02]  /*0480*/  IADD3.X R19, R17, R3, R0, P6, !PT ;  /* 0x0000000311137210 */ /* 0x000fe400037fe400 */
[----:B------:R-:W-:Y:S01]  /*0490*/  IMAD.WIDE.U32 R2, R185, c[0x0][0x1e8], R4 ;  /* 0x00007a00b9027a25 */ /* 0x000fe200078e0004 */
[----:B------:R-:W-:-:S03]  /*04a0*/  IADD3 R11, R11, R21, RZ ;  /* 0x000000150b0b7210 */ /* 0x000fc60007ffe0ff */
[----:B------:R-:W-:Y:S02]  /*04b0*/  IMAD R0, R184, c[0x0][0x1e8], RZ ;  /* 0x00007a00b8007a24 */ /* 0x000fe400078e02ff */
[----:B------:R-:W-:Y:S01]  /*04c0*/  @!P3 IMAD.MOV R180, RZ, RZ, -R180 ;  /* 0x000000ffffb4b224 */ /* 0x000fe200078e0ab4 */
[----:B------:R-:W-:Y:S01]  /*04d0*/  @!P4 LOP3.LUT R180, RZ, c[0x0][0x178], RZ, 0x33, !PT ;  /* 0x00005e00ffb4ca12 */ /* 0x000fe200078e33ff */
[----:B------:R-:W-:Y:S01]  /*04e0*/  IMAD.WIDE.U32 R4, R185, c[0x0][0x280], R6 ;  /* 0x0000a000b9047a25 */ /* 0x000fe200078e0006 */
[----:B------:R-:W-:Y:S02]  /*04f0*/  IADD3 R7, P3, R15, R2, RZ ;  /* 0x000000020f077210 */ /* 0x000fe40007f7e0ff */
[----:B------:R-:W-:Y:S01]  /*0500*/  SHF.R.S32.HI R179, RZ, 0x1f, R180 ;  /* 0x0000001fffb37819 */ /* 0x000fe200000114b4 */
[----:B------:R-:W-:Y:S01]  /*0510*/  IMAD R0, R185, c[0x0][0x1ec], R0 ;  /* 0x00007b00b9007a24 */ /* 0x000fe200078e0200 */
[----:B------:R-:W-:Y:S01]  /*0520*/  IADD3 R4, P4, R15, R4, RZ ;  /* 0x000000040f047210 */ /* 0x000fe20007f9e0ff */
[----:B------:R-:W-:Y:S01]  /*0530*/  IMAD R6, R185, c[0x0][0x284], R14 ;  /* 0x0000a100b9067a24 */ /* 0x000fe200078e020e */
[----:B------:R-:W-:Y:S01]  /*0540*/  LEA R14, P0, R16, c[0x0][0x240], 0x1 ;  /* 0x00009000100e7a11 */ /* 0x000fe200078008ff */
[----:B------:R-:W-:Y:S01]  /*0550*/  IMAD.WIDE.U32 R8, R180, c[0x0][0x1a8], R8 ;  /* 0x00006a00b4087a25 */ /* 0x000fe200078e0008 */
[----:B------:R-:W-:-:S02]  /*0560*/  IADD3.X R2, R17, R3, R0, P3, !PT ;  /* 0x0000000311027210 */ /* 0x000fc40001ffe400 */
[----:B------:R-:W-:Y:S01]  /*0570*/  IADD3.X R5, R17, R5, R6, P4, !PT ;  /* 0x0000000511057210 */ /* 0x000fe200027fe406 */
[C---:B------:R-:W-:Y:S01]  /*0580*/  IMAD R3, R179.reuse, c[0x0][0x1a8], RZ ;  /* 0x00006a00b3037a24 */ /* 0x040fe200078e02ff */
[----:B------:R-:W-:Y:S01]  /*0590*/  LEA.HI.X R16, R16, c[0x0][0x244], R19, 0x1, P0 ;  /* 0x0000910010107a11 */ /* 0x000fe200000f0c13 */
[----:B------:R-:W-:Y:S01]  /*05a0*/  IMAD R19, R179, c[0x0][0x1c8], RZ ;  /* 0x00007200b3137a24 */ /* 0x000fe200078e02ff */
[----:B------:R-:W-:Y:S01]  /*05b0*/  LEA R6, P0, R7, c[0x0][0x248], 0x1 ;  /* 0x0000920007067a11 */ /* 0x000fe200078008ff */
[C---:B------:R-:W-:Y:S01]  /*05c0*/  IMAD R3, R180.reuse, c[0x0][0x1ac], R3 ;  /* 0x00006b00b4037a24 */ /* 0x040fe200078e0203 */
[----:B------:R-:W-:Y:S01]  /*05d0*/  IADD3 R173, P3, R15, R8, RZ ;  /* 0x000000080fad7210 */ /* 0x000fe20007f7e0ff */
[C---:B------:R-:W-:Y:S01]  /*05e0*/  IMAD.WIDE.U32 R10, R180.reuse, c[0x0][0x1c8], R10 ;  /* 0x00007200b40a7a25 */ /* 0x040fe200078e000a */
[----:B------:R-:W-:Y:S02]  /*05f0*/  LEA.HI.X R7, R7, c[0x0][0x24c], R2, 0x1, P0 ;  /* 0x0000930007077a11 */ /* 0x000fe400000f0c02 */
[----:B------:R-:W-:Y:S01]  /*0600*/  ISETP.NE.U32.AND P0, PT, RZ, c[0x0][0x260], PT ;  /* 0x00009800ff007a0c */ /* 0x000fe20003f05070 */
[----:B------:R-:W-:Y:S01]  /*0610*/  IMAD R19, R180, c[0x0][0x1cc], R19 ;  /* 0x00007300b4137a24 */ /* 0x000fe200078e0213 */
[----:B------:R-:W-:-:S02]  /*0620*/  IADD3 R0, R9, R3, RZ ;  /* 0x0000000309007210 */ /* 0x000fc40007ffe0ff */
[----:B------:R-:W-:Y:S01]  /*0630*/  IADD3 R15, P4, R15, R10, RZ ;  /* 0x0000000a0f0f7210 */ /* 0x000fe20007f9e0ff */
[----:B------:R-:W-:Y:S01]  /*0640*/  IMAD.IADD R2, R11, 0x1, R19 ;  /* 0x000000010b027824 */ /* 0x000fe200078e0213 */
[----:B------:R-:W-:Y:S02]  /*0650*/  ISETP.NE.AND.EX P0, PT, RZ, c[0x0][0x264], PT, P0 ;  /* 0x00009900ff007a0c */ /* 0x000fe40003f05300 */
[----:B------:R-:W-:Y:S02]  /*0660*/  LEA R3, P6, R4, c[0x0][0x308], 0x1 ;  /* 0x0000c20004037a11 */ /* 0x000fe400078c08ff */
[C---:B------:R-:W-:Y:S02]  /*0670*/  IADD3.X R0, R17.reuse, R0, RZ, P3, !PT ;  /* 0x0000000011007210 */ /* 0x040fe40001ffe4ff */
[----:B------:R-:W-:Y:S02]  /*0680*/  IADD3.X R2, R17, R2, RZ, P4, !PT ;  /* 0x0000000211027210 */ /* 0x000fe400027fe4ff */
[----:B------:R-:W-:-:S02]  /*0690*/  ISETP.NE.U32.AND P3, PT, RZ, c[0x0][0x328], PT ;  /* 0x0000ca00ff007a0c */ /* 0x000fc40003f65070 */
[----:B------:R-:W-:Y:S02]  /*06a0*/  ISETP.NE.U32.AND P4, PT, RZ, c[0x0][0x348], PT ;  /* 0x0000d200ff007a0c */ /* 0x000fe40003f85070 */
        /* <DEDUP_REMOVED lines=33> */
.L_x_5675:
[----:B------:R-:W-:Y:S01]  /*08c0*/  IADD3 R168, -R170, c[0x0][0x174], RZ ;  /* 0x00005d00aaa87a10 */ /* 0x000fe20007ffe1ff */
[----:B------:R-:W-:Y:S01]  /*08d0*/  BAR.SYNC.DEFER_BLOCKING 0x0 ;  /* 0x0000000000007b1d */ /* 0x000fe20000010000 */
[----:B------:R-:W-:-:S02]  /*08e0*/  LOP3.LUT R122, R169, 0x1f, R176, 0xf8, !PT ;  /* 0x0000001fa97a7812 */ /* 0x000fc400078ef8b0 */
[----:B0-----:R-:W-:Y:S02]  /*08f0*/  MOV R2, UR22 ;  /* 0x0000001600027c02 */ /* 0x001fe40008000f00 */
[----:B----4-:R-:W-:Y:S01]  /*0900*/  MOV R3, UR23 ;  /* 0x0000001700037c02 */ /* 0x010fe20008000f00 */
        /* <DEDUP_REMOVED lines=73> */
[C---:B------:R-:W-:Y:S01]  /*0da0*/  IADD3 R24, R175.reuse, 0x80, RZ ;  /* 0x00000080af187810 */ /* 0x040fe20007ffe0ff */
[----:B------:R-:W-:Y:S01]  /*0db0*/  IMAD.SHL.U32 R152, R152, 0x2, RZ ;  /* 0x0000000298987824 */ /* 0x000fe200078e00ff */
[----:B------:R-:W-:-:S02]  /*0dc0*/  IADD3 R26, R175, 0xa0, RZ ;  /* 0x000000a0af1a7810 */ /* 0x000fc40007ffe0ff */
[-C--:B------:R-:W-:Y:S02]  /*0dd0*/  LEA.HI.SX32 R20, R20, R175.reuse, 0x1b ;  /* 0x000000af14147211 */ /* 0x080fe400078fdaff */
[-C--:B------:R-:W-:Y:S02]  /*0de0*/  LEA.HI.SX32 R22, R22, R175.reuse, 0x1b ;  /* 0x000000af16167211 */ /* 0x080fe400078fdaff */
[----:B0-----:R-:W-:Y:S02]  /*0df0*/  IADD3 R2, R175, 0xc0, RZ ;  /* 0x000000c0af027810 */ /* 0x001fe40007ffe0ff */
[----:B------:R-:W-:Y:S02]  /*0e00*/  SHF.L.U32 R151, R18, 0x1, RZ ;  /* 0x0000000112977819 */ /* 0x000fe400000006ff */
[-C--:B------:R-:W-:Y:S02]  /*0e10*/  LEA.HI.SX32 R24, R24, R175.reuse, 0x1b ;  /* 0x000000af18187211 */ /* 0x080fe400078fdaff */
[----:B------:R-:W-:Y:S01]  /*0e20*/  LEA.HI.SX32 R26, R26, R175, 0x1b ;  /* 0x000000af1a1a7211 */ /* 0x000fe200078fdaff */
[----:B------:R-:W-:Y:S01]  /*0e30*/  IMAD.SHL.U32 R149, R22, 0x2, RZ ;  /* 0x0000000216957824 */ /* 0x000fe200078e00ff */
[----:B------:R-:W-:-:S02]  /*0e40*/  SHF.L.U32 R150, R20, 0x1, RZ ;  /* 0x0000000114967819 */ /* 0x000fc400000006ff */
[C---:B------:R-:W-:Y:S02]  /*0e50*/  IADD3 R18, R175.reuse, 0xe0, RZ ;  /* 0x000000e0af127810 */ /* 0x040fe40007ffe0ff */
[-C--:B------:R-:W-:Y:S02]  /*0e60*/  LEA.HI.SX32 R2, R2, R175.reuse, 0x1b ;  /* 0x000000af02027211 */ /* 0x080fe400078fdaff */
[----:B------:R-:W-:Y:S02]  /*0e70*/  SHF.L.U32 R148, R24, 0x1, RZ ;  /* 0x0000000118947819 */ /* 0x000fe400000006ff */
[----:B------:R-:W-:Y:S02]  /*0e80*/  SHF.L.U32 R147, R26, 0x1, RZ ;  /* 0x000000011a937819 */ /* 0x000fe400000006ff */
[C---:B------:R-:W-:Y:S02]  /*0e90*/  IADD3 R20, R175.reuse, 0x100, RZ ;  /* 0x00000100af147810 */ /* 0x040fe40007ffe0ff */
[----:B------:R-:W-:Y:S01]  /*0ea0*/  IADD3 R22, R175, 0x120, RZ ;  /* 0x00000120af167810 */ /* 0x000fe20007ffe0ff */
[----:B------:R-:W-:Y:S01]  /*0eb0*/  IMAD.SHL.U32 R146, R2, 0x2, RZ ;  /* 0x0000000202927824 */ /* 0x000fe200078e00ff */
[----:B------:R-:W-:-:S02]  /*0ec0*/  LEA.HI.SX32 R18, R18, R175, 0x1b ;  /* 0x000000af12127211 */ /* 0x000fc400078fdaff */
[C---:B------:R-:W-:Y:S02]  /*0ed0*/  IADD3 R24, R175.reuse, 0x140, RZ ;  /* 0x00000140af187810 */ /* 0x040fe40007ffe0ff */
[----:B------:R-:W-:Y:S02]  /*0ee0*/  IADD3 R2, R175, 0x180, RZ ;  /* 0x00000180af027810 */ /* 0x000fe40007ffe0ff */
[-C--:B------:R-:W-:Y:S02]  /*0ef0*/  LEA.HI.SX32 R20, R20, R175.reuse, 0x1b ;  /* 0x000000af14147211 */ /* 0x080fe400078fdaff */
[-C--:B------:R-:W-:Y:S02]  /*0f00*/  LEA.HI.SX32 R22, R22, R175.reuse, 0x1b ;  /* 0x000000af16167211 */ /* 0x080fe400078fdaff */
[----:B------:R-:W-:Y:S02]  /*0f10*/  SHF.L.U32 R145, R18, 0x1, RZ ;  /* 0x0000000112917819 */ /* 0x000fe400000006ff */
[----:B------:R-:W-:-:S02]  /*0f20*/  LEA.HI.SX32 R24, R24, R175, 0x1b ;  /* 0x000000af18187211 */ /* 0x000fc400078fdaff */
[----:B------:R-:W-:Y:S02]  /*0f30*/  IADD3 R18, R175, 0x1e0, RZ ;  /* 0x000001e0af127810 */ /* 0x000fe40007ffe0ff */
[-C--:B------:R-:W-:Y:S01]  /*0f40*/  LEA.HI.SX32 R2, R2, R175.reuse, 0x1b ;  /* 0x000000af02027211 */ /* 0x080fe200078fdaff */
[----:B------:R-:W-:Y:S01]  /*0f50*/  IMAD.SHL.U32 R143, R22, 0x2, RZ ;  /* 0x00000002168f7824 */ /* 0x000fe200078e00ff */
[----:B------:R-:W-:Y:S02]  /*0f60*/  SHF.L.U32 R144, R20, 0x1, RZ ;  /* 0x0000000114907819 */ /* 0x000fe400000006ff */
[----:B------:R-:W-:Y:S02]  /*0f70*/  SHF.L.U32 R142, R24, 0x1, RZ ;  /* 0x00000001188e7819 */ /* 0x000fe400000006ff */
[----:B------:R-:W-:Y:S01]  /*0f80*/  LEA.HI.SX32 R18, R18, R175, 0x1b ;  /* 0x000000af12127211 */ /* 0x000fe200078fdaff */
[----:B------:R-:W-:-:S04]  /*0f90*/  IMAD.SHL.U32 R140, R2, 0x2, RZ ;  /* 0x00000002028c7824 */ /* 0x000fc800078e00ff */
[----:B------:R-:W-:Y:S01]  /*0fa0*/  IMAD.SHL.U32 R137, R18, 0x2, RZ ;  /* 0x0000000212897824 */ /* 0x000fe200078e00ff */
[----:B------:R-:W-:Y:S01]  /*0fb0*/  ISETP.GE.AND P0, PT, R164, UR11, PT ;  /* 0x0000000ba4007c0c */ /* 0x000fe2000bf06270 */
[----:B------:R-:W-:Y:S01]  /*0fc0*/  IMAD.U32 R125, RZ, RZ, UR21 ;  /* 0x00000015ff7d7e24 */ /* 0x000fe2000f8e00ff */
[----:B------:R-:W-:-:S05]  /*0fd0*/  MOV R124, UR20 ;  /* 0x00000014007c7c02 */ /* 0x000fca0008000f00 */
[----:B------:R-:W-:Y:S01]  /*0fe0*/  IMAD.WIDE R124, R122, 0x2, R124 ;  /* 0x000000027a7c7825 */ /* 0x000fe200078e027c */
[----:B------:R-:W-:Y:S02]  /*0ff0*/  ISETP.GE.AND P1, PT, R165, UR11, PT ;  /* 0x0000000ba5007c0c */ /* 0x000fe4000bf26270 */
[----:B------:R-:W-:Y:S02]  /*1000*/  ISETP.GE.AND P2, PT, R166, UR11, PT ;  /* 0x0000000ba6007c0c */ /* 0x000fe4000bf46270 */
[----:B------:R-:W-:Y:S02]  /*1010*/  ISETP.GE.AND P3, PT, R167, UR11, PT ;  /* 0x0000000ba7007c0c */ /* 0x000fe4000bf66270 */
[----:B------:R-:W-:Y:S02]  /*1020*/  ISETP.GE.AND P4, PT, R122, UR11, PT ;  /* 0x0000000b7a007c0c */ /* 0x000fe4000bf86270 */
[----:B------:R-:W-:Y:S02]  /*1030*/  ISETP.GE.AND P5, PT, R162, UR11, PT ;  /* 0x0000000ba2007c0c */ /* 0x000fe4000bfa6270 */
[----:B------:R-:W-:-:S02]  /*1040*/  ISETP.GE.AND P6, PT, R163, UR11, PT ;  /* 0x0000000ba3007c0c */ /* 0x000fc4000bfc6270 */
[----:B------:R-:W-:Y:S02]  /*1050*/  PRMT R2, RZ, 0x7610, R2 ;  /* 0x00007610ff027816 */ /* 0x000fe40000000002 */
[----:B------:R-:W-:Y:S01]  /*1060*/  PRMT R3, RZ, 0x7610, R3 ;  /* 0x00007610ff037816 */ /* 0x000fe20000000003 */
        /* <DEDUP_REMOVED lines=16> */
[----:B------:R0:W-:Y:S01]  /*1170*/  STS.U16 [R145+0x1c0], R8 ;  /* 0x0001c00891007388 */ /* 0x0001e20000000400 */
        /* <DEDUP_REMOVED lines=12> */
[----:B------:R-:W5:Y:S04]  /*1240*/  LDS.U16 R115, [R136] ;  /* 0x0000000088737984 */ /* 0x000f680000000400 */
        /* <DEDUP_REMOVED lines=17> */
[----:B0-----:R-:W-:-:S04]  /*1360*/  PRMT R8, RZ, 0x7610, R8 ;  /* 0x00007610ff087816 */ /* 0x001fc80000000008 */
[----:B------:R-:W5:Y:S01]  /*1370*/  @!P0 LDG.E.U16 R7, [R124.64+0x100] ;  /* 0x000100107c078981 */ /* 0x000f62000c1e1500 */
[----:B------:R-:W-:Y:S02]  /*1380*/  ISETP.GE.AND P0, PT, R161, UR11, PT ;  /* 0x0000000ba1007c0c */ /* 0x000fe4000bf06270 */
[----:B------:R-:W-:Y:S01]  /*1390*/  PRMT R11, RZ, 0x7610, R11 ;  /* 0x00007610ff0b7816 */ /* 0x000fe2000000000b */
[----:B------:R-:W5:Y:S01]  /*13a0*/  @!P3 LDG.E.U16 R2, [R124.64+0x40] ;  /* 0x000040107c02b981 */ /* 0x000f62000c1e1500 */
[----:B------:R-:W-:Y:S02]  /*13b0*/  PRMT R4, RZ, 0x7610, R4 ;  /* 0x00007610ff047816 */ /* 0x000fe40000000004 */
[----:B------:R-:W-:Y:S01]  /*13c0*/  PRMT R5, RZ, 0x7610, R5 ;  /* 0x00007610ff057816 */ /* 0x000fe20000000005 */
[----:B------:R-:W5:Y:S06]  /*13d0*/  @!P4 LDG.E.U16 R3, [R124.64] ;  /* 0x000000107c03c981 */ /* 0x000f6c000c1e1500 */
[----:B------:R-:W5:Y:S01]  /*13e0*/  @!P0 LDG.E.U16 R8, [R124.64+0x1c0] ;  /* 0x0001c0107c088981 */ /* 0x000f62000c1e1500 */
[----:B------:R-:W-:-:S02]  /*13f0*/  ISETP.GE.AND P0, PT, R160, UR11, PT ;  /* 0x0000000ba0007c0c */ /* 0x000fc4000bf06270 */
[----:B------:R-:W-:Y:S01]  /*1400*/  PRMT R9, RZ, 0x7610, R9 ;  /* 0x00007610ff097816 */ /* 0x000fe20000000009 */
[----:B------:R-:W5:Y:S01]  /*1410*/  @!P1 LDG.E.U16 R4, [R124.64+0xc0] ;  /* 0x0000c0107c049981 */ /* 0x000f62000c1e1500 */
[----:B------:R-:W-:Y:S02]  /*1420*/  PRMT R6, RZ, 0x7610, R6 ;  /* 0x00007610ff067816 */ /* 0x000fe40000000006 */
[----:B------:R-:W-:Y:S01]  /*1430*/  ISETP.GE.AND P1, PT, R158, UR11, PT ;  /* 0x0000000b9e007c0c */ /* 0x000fe2000bf26270 */
[----:B------:R-:W5:Y:S01]  /*1440*/  @!P2 LDG.E.U16 R5, [R124.64+0x80] ;  /* 0x000080107c05a981 */ /* 0x000f62000c1e1500 */
[----:B------:R-:W-:Y:S02]  /*1450*/  ISETP.GE.AND P2, PT, R157, UR11, PT ;  /* 0x0000000b9d007c0c */ /* 0x000fe4000bf46270 */
[----:B------:R-:W-:Y:S01]  /*1460*/  ISETP.GE.AND P3, PT, R156, UR11, PT ;  /* 0x0000000b9c007c0c */ /* 0x000fe2000bf66270 */
[----:B------:R-:W5:Y:S04]  /*1470*/  @!P5 LDG.E.U16 R9, [R124.64+0x180] ;  /* 0x000180107c09d981 */ /* 0x000f68000c1e1500 */
[----:B------:R-:W5:Y:S01]  /*1480*/  @!P0 LDG.E.U16 R11, [R124.64+0x200] ;  /* 0x000200107c0b8981 */ /* 0x000f62000c1e1500 */
[----:B------:R-:W-:-:S02]  /*1490*/  ISETP.GE.AND P0, PT, R159, UR11, PT ;  /* 0x0000000b9f007c0c */ /* 0x000fc4000bf06270 */
[----:B------:R-:W-:Y:S01]  /*14a0*/  ISETP.GE.AND P4, PT, R155, UR11, PT ;  /* 0x0000000b9b007c0c */ /* 0x000fe2000bf86270 */
[----:B------:R-:W5:Y:S01]  /*14b0*/  @!P6 LDG.E.U16 R6, [R124.64+0x140] ;  /* 0x000140107c06e981 */ /* 0x000f62000c1e1500 */
[----:B------:R-:W-:Y:S02]  /*14c0*/  ISETP.GE.AND P5, PT, R154, UR11, PT ;  /* 0x0000000b9a007c0c */ /* 0x000fe4000bfa6270 */
[----:B------:R-:W-:Y:S02]  /*14d0*/  ISETP.GE.AND P6, PT, R153, UR11, PT ;  /* 0x0000000b99007c0c */ /* 0x000fe4000bfc6270 */
[----:B-1----:R-:W-:Y:S02]  /*14e0*/  PRMT R10, RZ, 0x7610, R10 ;  /* 0x00007610ff0a7816 */ /* 0x002fe4000000000a */
[----:B------:R-:W-:Y:S02]  /*14f0*/  PRMT R13, RZ, 0x7610, R13 ;  /* 0x00007610ff0d7816 */ /* 0x000fe4000000000d */
[----:B--2---:R-:W-:-:S02]  /*1500*/  PRMT R12, RZ, 0x7610, R12 ;  /* 0x00007610ff0c7816 */ /* 0x004fc4000000000c */
[----:B------:R-:W-:Y:S01]  /*1510*/  PRMT R15, RZ, 0x7610, R15 ;  /* 0x00007610ff0f7816 */ /* 0x000fe2000000000f */
[----:B------:R-:W2:Y:S01]  /*1520*/  @!P0 LDG.E.U16 R10, [R124.64+0x240] ;  /* 0x000240107c0a8981 */ /* 0x000ea2000c1e1500 */
[----:B---3--:R-:W-:Y:S02]  /*1530*/  PRMT R14, RZ, 0x7610, R14 ;  /* 0x00007610ff0e7816 */ /* 0x008fe4000000000e */
[----:B------:R-:W-:Y:S01]  /*1540*/  PRMT R17, RZ, 0x7610, R17 ;  /* 0x00007610ff117816 */ /* 0x000fe20000000011 */
[----:B------:R-:W3:Y:S01]  /*1550*/  @!P1 LDG.E.U16 R13, [R124.64+0x280] ;  /* 0x000280107c0d9981 */ /* 0x000ee2000c1e1500 */
[----:B----4-:R-:W-:-:S03]  /*1560*/  PRMT R16, RZ, 0x7610, R16 ;  /* 0x00007610ff107816 */ /* 0x010fc60000000010 */
        /* <DEDUP_REMOVED lines=23> */
[----:B------:R0:W-:Y:S04]  /*16e0*/  STS.U16 [R151+0x40], R2 ;  /* 0x0000400297007388 */ /* 0x0001e80000000400 */
[----:B------:R-:W-:Y:S04]  /*16f0*/  STS.U16 [R150+0x80], R5 ;  /* 0x0000800596007388 */ /* 0x000fe80000000400 */
[----:B------:R-:W-:Y:S04]  /*1700*/  STS.U16 [R149+0xc0], R4 ;  /* 0x0000c00495007388 */ /* 0x000fe80000000400 */
[----:B------:R-:W-:Y:S04]  /*1710*/  STS.U16 [R148+0x100], R7 ;  /* 0x0001000794007388 */ /* 0x000fe80000000400 */
[----:B------:R-:W-:Y:S04]  /*1720*/  STS.U16 [R147+0x140], R6 ;  /* 0x0001400693007388 */ /* 0x000fe80000000400 */
[----:B------:R-:W-:Y:S04]  /*1730*/  STS.U16 [R146+0x180], R9 ;  /* 0x0001800992007388 */ /* 0x000fe80000000400 */
[----:B------:R1:W-:Y:S01]  /*1740*/  STS.U16 [R145+0x1c0], R8 ;  /* 0x0001c00891007388 */ /* 0x0003e20000000400 */
[----:B0-----:R-:W-:-:S03]  /*1750*/  MOV R2, UR18 ;  /* 0x0000001200027c02 */ /* 0x001fc60008000f00 */
[----:B------:R-:W-:Y:S01]  /*1760*/  STS.U16 [R144+0x200], R11 ;  /* 0x0002000b90007388 */ /* 0x000fe20000000400 */
[----:B------:R-:W-:-:S03]  /*1770*/  IMAD.U32 R3, RZ, RZ, UR19 ;  /* 0x00000013ff037e24 */ /* 0x000fc6000f8e00ff */
[----:B--2---:R-:W-:Y:S04]  /*1780*/  STS.U16 [R143+0x240], R10 ;  /* 0x0002400a8f007388 */ /* 0x004fe80000000400 */
[----:B---3--:R-:W-:Y:S04]  /*1790*/  STS.U16 [R142+0x280], R13 ;  /* 0x0002800d8e007388 */ /* 0x008fe80000000400 */
[----:B----4-:R-:W-:Y:S04]  /*17a0*/  STS.U16 [R141+0x2c0], R12 ;  /* 0x0002c00c8d007388 */ /* 0x010fe80000000400 */
[----:B------:R-:W-:Y:S01]  /*17b0*/  STS.U16 [R140+0x300], R15 ;  /* 0x0003000f8c007388 */ /* 0x000fe20000000400 */
[----:B-1----:R-:W-:-:S03]  /*17c0*/  IMAD.WIDE R8, R122, 0x2, R2 ;  /* 0x000000027a087825 */ /* 0x002fc600078e0202 */
        /* <DEDUP_REMOVED lines=37> */
[----:B------:R-:W-:-:S09]  /*1a20*/  ISETP.GE.AND P1, PT, R161, UR11, PT ;  /* 0x0000000ba1007c0c */ /* 0x000fd2000bf26270 */
[----:B------:R0:W5:Y:S01]  /*1a30*/  @!P0 LDG.E.U16 R27, [R8.64+0x180] ;  /* 0x00018010081b8981 */ /* 0x000162000c1e1500 */
[----:B------:R-:W-:-:S03]  /*1a40*/  ISETP.GE.AND P0, PT, R160, UR11, PT ;  /* 0x0000000ba0007c0c */ /* 0x000fc6000bf06270 */
        /* <DEDUP_REMOVED lines=8> */
[----:B------:R0:W5:Y:S02]  /*1ad0*/  @!P0 LDG.E.U16 R26, [R8.64+0x240] ;  /* 0x00024010081a8981 */ /* 0x000164000c1e1500 */
[----:B0-----:R-:W-:Y:S02]  /*1ae0*/  PRMT R8, RZ, 0x5410, R115 ;  /* 0x00005410ff087816 */ /* 0x001fe40000000073 */
        /* <DEDUP_REMOVED lines=114> */
.L_x_5602:
[----:B-123--:R-:W-:Y:S05]  /*2210*/  BSYNC B0 ;  /* 0x0000000000007941 */ /* 0x00efea0003800000 */
.L_x_5601:
        /* <DEDUP_REMOVED lines=39> */
.L_x_5604:
[----:B------:R-:W-:Y:S05]  /*2490*/  BSYNC B0 ;  /* 0x0000000000007941 */ /* 0x000fea0003800000 */
.L_x_5603:
        /* <DEDUP_REMOVED lines=39> */
.L_x_5606:
[----:B------:R-:W-:Y:S05]  /*2710*/  BSYNC B0 ;  /* 0x0000000000007941 */ /* 0x000fea0003800000 */
.L_x_5605:
        /* <DEDUP_REMOVED lines=39> */
.L_x_5608:
[----:B------:R-:W-:Y:S05]  /*2990*/  BSYNC B0 ;  /* 0x0000000000007941 */ /* 0x000fea0003800000 */
.L_x_5607:
        /* <DEDUP_REMOVED lines=39> */
.L_x_5610:
[----:B------:R-:W-:Y:S05]  /*2c10*/  BSYNC B0 ;  /* 0x0000000000007941 */ /* 0x000fea0003800000 */
.L_x_5609:
        /* <DEDUP_REMOVED lines=39> */
.L_x_5612:
[----:B------:R-:W-:Y:S05]  /*2e90*/  BSYNC B0 ;  /* 0x0000000000007941 */ /* 0x000fea0003800000 */
.L_x_5611:
        /* <DEDUP_REMOVED lines=39> */
.L_x_5614:
[----:B------:R-:W-:Y:S05]  /*3110*/  BSYNC B0 ;  /* 0x0000000000007941 */ /* 0x000fea0003800000 */
.L_x_5613:
[----:B------:R-:W-:Y:S01]  /*3120*/  PRMT R178, RZ, 0x5410, R100 ;  /* 0x00005410ffb27816 */ /* 0x000fe20000000064 */
[----:B------:R-:W-:Y:S01]  /*3130*/  BSSY B0, `(.L_x_5615) ;  /* 0x0000027000007945 */ /* 0x000fe20003800000 */
[----:B------:R-:W-:Y:S01]  /*3140*/  PRMT R70, RZ, 0x5410, R70 ;  /* 0x00005410ff467816 */ /* 0x000fe20000000046 */
[----:B------:R-:W-:Y:S01]  /*3150*/  IMAD.MOV.U32 R71, RZ, RZ, RZ ;  /* 0x000000ffff477224 */ /* 0x000fe200078e00ff */
        /* <DEDUP_REMOVED lines=36> */
.L_x_5616:
[----:B------:R-:W-:Y:S05]  /*33a0*/  BSYNC B0 ;  /* 0x0000000000007941 */ /* 0x000fea0003800000 */
.L_x_5615:
[----:B------:R-:W-:Y:S01]  /*33b0*/  PRMT R2, RZ, 0x5410, R2 ;  /* 0x00005410ff027816 */ /* 0x000fe20000000002 */
[----:B------:R-:W-:Y:S01]  /*33c0*/  BSSY B0, `(.L_x_5617) ;  /* 0x0000026000007945 */ /* 0x000fe20003800000 */
[----:B------:R-:W-:Y:S01]  /*33d0*/  FSETP.GTU.FTZ.AND P3, PT, R69, 20, PT ;  /* 0x41a000004500780b */ /* 0x000fe20003f7c000 */
[----:B------:R-:W-:Y:S01]  /*33e0*/  CS2R R66, SRZ ;  /* 0x0000000000427805 */ /* 0x000fe2000001ff00 */
[----:B------:R-:W-:Y:S01]  /*33f0*/  MOV R68, RZ ;  /* 0x000000ff00447202 */ /* 0x000fe20000000f00 */
[----:B------:R-:W-:Y:S02]  /*3400*/  IMAD.MOV.U32 R65, RZ, RZ, RZ ;  /* 0x000000ffff417224 */ /* 0x000fe400078e00ff */
        /* <DEDUP_REMOVED lines=33> */
.L_x_5618:
[----:B------:R-:W-:Y:S05]  /*3620*/  BSYNC B0 ;  /* 0x0000000000007941 */ /* 0x000fea0003800000 */
.L_x_5617:
        /* <DEDUP_REMOVED lines=38> */
.L_x_5620:
[----:B------:R-:W-:Y:S05]  /*3890*/  BSYNC B0 ;  /* 0x0000000000007941 */ /* 0x000fea0003800000 */
.L_x_5619:
[----:B------:R-:W-:Y:S01]  /*38a0*/  BSSY B0, `(.L_x_5621) ;  /* 0x0000026000007945 */ /* 0x000fe20003800000 */
[----:B------:R-:W-:Y:S01]  /*38b0*/  FSETP.GTU.FTZ.AND P1, PT, R59, 20, PT ;  /* 0x41a000003b00780b */ /* 0x000fe20003f3c000 */
[----:B------:R-:W-:Y:S01]  /*38c0*/  IMAD.MOV.U32 R58, RZ, RZ, RZ ;  /* 0x000000ffff3a7224 */ /* 0x000fe200078e00ff */
[----:B------:R-:W-:Y:S01]  /*38d0*/  CS2R R56, SRZ ;  /* 0x0000000000387805 */ /* 0x000fe2000001ff00 */
[----:B------:R-:W-:Y:S01]  /*38e0*/  CS2R R54, SRZ ;  /* 0x0000000000367805 */ /* 0x000fe2000001ff00 */
[----:B------:R-:W-:Y:S01]  /*38f0*/  MOV R53, RZ ;  /* 0x000000ff00357202 */ /* 0x000fe20000000f00 */
        /* <DEDUP_REMOVED lines=32> */
.L_x_5622:
[----:B------:R-:W-:Y:S05]  /*3b00*/  BSYNC B0 ;  /* 0x0000000000007941 */ /* 0x000fea0003800000 */
.L_x_5621:
        /* <DEDUP_REMOVED lines=33> */
.L_x_5624:
[----:B------:R-:W-:Y:S05]  /*3d20*/  BSYNC B0 ;  /* 0x0000000000007941 */ /* 0x000fea0003800000 */
.L_x_5623:
        /* <DEDUP_REMOVED lines=33> */
.L_x_5626:
[----:B------:R-:W-:Y:S05]  /*3f40*/  BSYNC B0 ;  /* 0x0000000000007941 */ /* 0x000fea0003800000 */
.L_x_5625:
        /* <DEDUP_REMOVED lines=33> */
.L_x_5628:
[----:B------:R-:W-:Y:S05]  /*4160*/  BSYNC B0 ;  /* 0x0000000000007941 */ /* 0x000fea0003800000 */
.L_x_5627:
        /* <DEDUP_REMOVED lines=33> */
.L_x_5630:
[----:B------:R-:W-:Y:S05]  /*4380*/  BSYNC B0 ;  /* 0x0000000000007941 */ /* 0x000fea0003800000 */
.L_x_5629:
        /* <DEDUP_REMOVED lines=33> */
.L_x_5632:
[----:B------:R-:W-:Y:S05]  /*45a0*/  BSYNC B0 ;  /* 0x0000000000007941 */ /* 0x000fea0003800000 */
.L_x_5631:
        /* <DEDUP_REMOVED lines=20> */
[----:B------:R-:W-:Y:S01]  /*46f0*/  IMAD.MOV.U32 R35, RZ, RZ, RZ ;  /* 0x000000ffff237224 */ /* 0x000fe200078e00ff */
[----:B------:R-:W-:Y:S01]  /*4700*/  MOV R71, RZ ;  /* 0x000000ff00477202 */ /* 0x000fe20000000f00 */
[----:B------:R-:W-:Y:S01]  /*4710*/  IMAD.MOV.U32 R68, RZ, RZ, RZ ;  /* 0x000000ffff447224 */ /* 0x000fe200078e00ff */
        /* <DEDUP_REMOVED lines=9> */
[----:B------:R-:W-:Y:S01]  /*47b0*/  CS2R R54, SRZ ;  /* 0x0000000000367805 */ /* 0x000fe2000001ff00 */
[----:B------:R-:W-:Y:S01]  /*47c0*/  CS2R R52, SRZ ;  /* 0x0000000000347805 */ /* 0x000fe2000001ff00 */
[----:B------:R-:W-:-:S02]  /*47d0*/  UMOV UR6, URZ ;  /* 0x0000003f00067c82 */ /* 0x000fc40008000000 */
[----:B------:R-:W-:Y:S02]  /*47e0*/  UMOV UR7, URZ ;  /* 0x0000003f00077c82 */ /* 0x000fe40008000000 */
.L_x_5670:
[----:B------:R-:W-:Y:S01]  /*47f0*/  SHF.R.S32.HI R243, RZ, 0x1f, R35 ;  /* 0x0000001ffff37819 */ /* 0x000fe20000011423 */
        /* <DEDUP_REMOVED lines=10> */
[----:B------:R-:W-:-:S02]  /*48a0*/  ISETP.GE.AND P1, PT, R167, UR11, PT ;  /* 0x0000000ba7007c0c */ /* 0x000fc4000bf26270 */
[----:B------:R-:W-:Y:S01]  /*48b0*/  LEA R6, P0, R2, R174, 0x1 ;  /* 0x000000ae02067211 */ /* 0x000fe200078008ff */
[----:B------:R-:W-:Y:S01]  /*48c0*/  IMAD.IADD R0, R3, 0x1, R5 ;  /* 0x0000000103007824 */ /* 0x000fe200078e0205 */
[----:B------:R-:W-:Y:S02]  /*48d0*/  PRMT R9, RZ, 0x7610, R9 ;  /* 0x00007610ff097816 */ /* 0x000fe40000000009 */
[----:B------:R-:W-:Y:S02]  /*48e0*/  LOP3.LUT R164, R122, 0x80, RZ, 0xfc, !PT ;  /* 0x000000807aa47812 */ /* 0x000fe400078efcff */
[--C-:B------:R-:W-:Y:S02]  /*48f0*/  LEA.HI.X R7, R2, R173, R0.reuse, 0x1, P0 ;  /* 0x000000ad02077211 */ /* 0x100fe400000f0c00 */
[----:B------:R-:W-:Y:S02]  /*4900*/  PRMT R0, RZ, 0x7610, R0 ;  /* 0x00007610ff007816 */ /* 0x000fe40000000000 */
[C---:B------:R-:W-:Y:S01]  /*4910*/  LOP3.LUT R163, R122.reuse, 0xa0, RZ, 0xfc, !PT ;  /* 0x000000a07aa37812 */ /* 0x040fe200078efcff */
[----:B0-----:R0:W2:Y:S01]  /*4920*/  @!P2 LDG.E.U16 R9, [R6.64] ;  /* 0x000000100609a981 */ /* 0x0010a2000c1e1500 */
        /* <DEDUP_REMOVED lines=15> */
[----:B----4-:R0:W4:Y:S01]  /*4a20*/  @!P0 LDG.E.U16 R11, [R6.64+0x80] ;  /* 0x00008010060b8981 */ /* 0x010122000c1e1500 */
[C---:B------:R-:W-:Y:S02]  /*4a30*/  LOP3.LUT R159, R122.reuse, 0x120, RZ, 0xfc, !PT ;  /* 0x000001207a9f7812 */ /* 0x040fe400078efcff */
[----:B------:R-:W-:Y:S01]  /*4a40*/  PRMT R15, RZ, 0x7610, R15 ;  /* 0x00007610ff0f7816 */ /* 0x000fe2000000000f */
[----:B------:R0:W5:Y:S01]  /*4a50*/  @!P4 LDG.E.U16 R8, [R6.64+0xc0] ;  /* 0x0000c0100608c981 */ /* 0x000162000c1e1500 */
[C---:B------:R-:W-:Y:S02]  /*4a60*/  LOP3.LUT R158, R122.reuse, 0x140, RZ, 0xfc, !PT ;  /* 0x000001407a9e7812 */ /* 0x040fe400078efcff */
[----:B------:R-:W-:Y:S01]  /*4a70*/  PRMT R12, RZ, 0x7610, R12 ;  /* 0x00007610ff0c7816 */ /* 0x000fe2000000000c */
[----:B------:R0:W5:Y:S01]  /*4a80*/  @!P6 LDG.E.U16 R13, [R6.64+0x100] ;  /* 0x00010010060de981 */ /* 0x000162000c1e1500 */
[----:B------:R-:W-:-:S02]  /*4a90*/  LOP3.LUT R157, R122, 0x160, RZ, 0xfc, !PT ;  /* 0x000001607a9d7812 */ /* 0x000fc400078efcff */
[----:B------:R-:W-:Y:S01]  /*4aa0*/  PRMT R17, RZ, 0x7610, R17 ;  /* 0x00007610ff117816 */ /* 0x000fe20000000011 */
[----:B------:R0:W5:Y:S01]  /*4ab0*/  @!P5 LDG.E.U16 R10, [R6.64+0x140] ;  /* 0x00014010060ad981 */ /* 0x000162000c1e1500 */
[C---:B------:R-:W-:Y:S02]  /*4ac0*/  LOP3.LUT R156, R122.reuse, 0x180, RZ, 0xfc, !PT ;  /* 0x000001807a9c7812 */ /* 0x040fe400078efcff */
[C---:B------:R-:W-:Y:S01]  /*4ad0*/  LOP3.LUT R155, R122.reuse, 0x1a0, RZ, 0xfc, !PT ;  /* 0x000001a07a9b7812 */ /* 0x040fe200078efcff */
[----:B------:R0:W5:Y:S01]  /*4ae0*/  @!P3 LDG.E.U16 R15, [R6.64+0x180] ;  /* 0x00018010060fb981 */ /* 0x000162000c1e1500 */
[----:B------:R-:W-:Y:S02]  /*4af0*/  ISETP.GE.AND P0, PT, R159, UR11, PT ;  /* 0x0000000b9f007c0c */ /* 0x000fe4000bf06270 */
[----:B------:R-:W-:Y:S01]  /*4b00*/  LOP3.LUT R154, R122, 0x1c0, RZ, 0xfc, !PT ;  /* 0x000001c07a9a7812 */ /* 0x000fe200078efcff */
[----:B------:R0:W5:Y:S01]  /*4b10*/  @!P2 LDG.E.U16 R12, [R6.64+0x1c0] ;  /* 0x0001c010060ca981 */ /* 0x000162000c1e1500 */
[----:B------:R-:W-:-:S02]  /*4b20*/  ISETP.GE.AND P4, PT, R158, UR11, PT ;  /* 0x0000000b9e007c0c */ /* 0x000fc4000bf86270 */
[----:B------:R-:W-:Y:S01]  /*4b30*/  LOP3.LUT R153, R122, 0x1e0, RZ, 0xfc, !PT ;  /* 0x000001e07a997812 */ /* 0x000fe200078efcff */
[----:B------:R0:W5:Y:S01]  /*4b40*/  @!P1 LDG.E.U16 R17, [R6.64+0x200] ;  /* 0x0002001006119981 */ /* 0x000162000c1e1500 */
        /* <DEDUP_REMOVED lines=19> */
[----:B------:R-:W-:-:S02]  /*4c80*/  IMAD R4, R184, c[0x0][0x180], RZ ;  /* 0x00006000b8047a24 */ /* 0x000fc400078e02ff */
[----:B------:R-:W-:-:S04]  /*4c90*/  IMAD.WIDE.U32 R2, R185, c[0x0][0x180], RZ ;  /* 0x00006000b9027a25 */ /* 0x000fc800078e00ff */
[----:B------:R-:W-:Y:S02]  /*4ca0*/  IMAD R5, R185, c[0x0][0x184], R4 ;  /* 0x00006100b9057a24 */ /* 0x000fe400078e0204 */
[----:B------:R-:W-:-:S03]  /*4cb0*/  IMAD R4, R243, c[0x0][0x188], RZ ;  /* 0x00006200f3047a24 */ /* 0x000fc600078e02ff */
[----:B------:R-:W-:Y:S01]  /*4cc0*/  IADD3 R3, R3, R5, RZ ;  /* 0x0000000503037210 */ /* 0x000fe20007ffe0ff */
[----:B------:R-:W-:Y:S02]  /*4cd0*/  IMAD R25, R35, c[0x0][0x18c], R4 ;  /* 0x0000630023197a24 */ /* 0x000fe400078e0204 */
[----:B------:R-:W-:Y:S02]  /*4ce0*/  IMAD R22, R243, c[0x0][0x1c0], RZ ;  /* 0x00007000f3167a24 */ /* 0x000fe400078e02ff */
[----:B------:R-:W-:-:S04]  /*4cf0*/  IMAD.WIDE.U32 R2, R35, c[0x0][0x188], R2 ;  /* 0x0000620023027a25 */ /* 0x000fc800078e0002 */
[----:B------:R-:W-:Y:S01]  /*4d00*/  IMAD.WIDE.U32 R4, R35, c[0x0][0x1c0], R122 ;  /* 0x0000700023047a25 */ /* 0x000fe200078e007a */
[----:B------:R-:W-:Y:S02]  /*4d10*/  IADD3 R3, R3, R25, RZ ;  /* 0x0000001903037210 */ /* 0x000fe40007ffe0ff */
[----:B0-----:R-:W-:Y:S01]  /*4d20*/  LEA R6, P0, R2, c[0x0][0x220], 0x2 ;  /* 0x0000880002067a11 */ /* 0x001fe200078010ff */
[----:B------:R-:W-:-:S03]  /*4d30*/  IMAD R27, R35, c[0x0][0x1c4], R22 ;  /* 0x00007100231b7a24 */ /* 0x000fc600078e0216 */
[----:B------:R-:W-:Y:S01]  /*4d40*/  LEA.HI.X R7, R2, c[0x0][0x224], R3, 0x2, P0 ;  /* 0x0000890002077a11 */ /* 0x000fe200000f1403 */
[----:B------:R-:W-:Y:S01]  /*4d50*/  IMAD.IADD R3, R5, 0x1, R27 ;  /* 0x0000000105037824 */ /* 0x000fe200078e021b */
[----:B------:R-:W-:-:S03]  /*4d60*/  LEA R2, P0, R4, R172, 0x1 ;  /* 0x000000ac04027211 */ /* 0x000fc600078008ff */
[----:B------:R0:W5:Y:S01]  /*4d70*/  LDG.E R33, [R6.64] ;  /* 0x0000001006217981 */ /* 0x000162000c1e1900 */
[----:B------:R-:W-:Y:S02]  /*4d80*/  LEA.HI.X R3, R4, R171, R3, 0x1, P0 ;  /* 0x000000ab04037211 */ /* 0x000fe400000f0c03 */
[----:B------:R-:W-:Y:S02]  /*4d90*/  ISETP.GE.AND P0, PT, R122, UR11, PT ;  /* 0x0000000b7a007c0c */ /* 0x000fe4000bf06270 */
[----:B------:R-:W-:Y:S02]  /*4da0*/  PRMT R5, RZ, 0x7610, R5 ;  /* 0x00007610ff057816 */ /* 0x000fe40000000005 */
[----:B------:R-:W-:Y:S02]  /*4db0*/  ISETP.GE.AND P1, PT, R166, UR11, PT ;  /* 0x0000000ba6007c0c */ /* 0x000fe4000bf26270 */
[----:B------:R-:W-:Y:S02]  /*4dc0*/  ISETP.GE.AND P2, PT, R165, UR11, PT ;  /* 0x0000000ba5007c0c */ /* 0x000fe4000bf46270 */
[----:B0-----:R-:W-:-:S02]  /*4dd0*/  PRMT R7, RZ, 0x7610, R7 ;  /* 0x00007610ff077816 */ /* 0x001fc40000000007 */
[----:B------:R-:W-:Y:S02]  /*4de0*/  PRMT R4, RZ, 0x7610, R4 ;  /* 0x00007610ff047816 */ /* 0x000fe40000000004 */
        /* <DEDUP_REMOVED lines=17> */
[----:B------:R-:W-:Y:S04]  /*4f00*/  STS.U16 [R146+0x180], R15 ;  /* 0x0001800f92007388 */ /* 0x000fe80000000400 */
[----:B------:R-:W-:Y:S04]  /*4f10*/  STS.U16 [R145+0x1c0], R12 ;  /* 0x0001c00c91007388 */ /* 0x000fe80000000400 */
[----:B------:R-:W-:Y:S01]  /*4f20*/  STS.U16 [R144+0x200], R17 ;  /* 0x0002001190007388 */ /* 0x000fe20000000400 */
[----:B0-----:R-:W-:-:S03]  /*4f30*/  PRMT R0, RZ, 0x7610, R0 ;  /* 0x00007610ff007816 */ /* 0x001fc60000000000 */
[----:B------:R-:W-:Y:S04]  /*4f40*/  STS.U16 [R143+0x240], R14 ;  /* 0x0002400e8f007388 */ /* 0x000fe80000000400 */
[----:B------:R-:W-:Y:S04]  /*4f50*/  STS.U16 [R142+0x280], R19 ;  /* 0x000280138e007388 */ /* 0x000fe80000000400 */
[----:B------:R-:W-:Y:S04]  /*4f60*/  STS.U16 [R141+0x2c0], R16 ;  /* 0x0002c0108d007388 */ /* 0x000fe80000000400 */
[----:B------:R0:W-:Y:S04]  /*4f70*/  STS.U16 [R140+0x300], R21 ;  /* 0x000300158c007388 */ /* 0x0001e80000000400 */
[----:B------:R-:W-:Y:S04]  /*4f80*/  STS.U16 [R139+0x340], R18 ;  /* 0x000340128b007388 */ /* 0x000fe80000000400 */
[----:B-1----:R1:W-:Y:S04]  /*4f90*/  STS.U16 [R138+0x380], R23 ;  /* 0x000380178a007388 */ /* 0x0023e80000000400 */
[----:B------:R-:W-:Y:S01]  /*4fa0*/  STS.U16 [R137+0x3c0], R20 ;  /* 0x0003c01489007388 */ /* 0x000fe20000000400 */
[----:B------:R-:W-:-:S06]  /*4fb0*/  NOP ;  /* 0x0000000000007918 */ /* 0x000fcc0000000000 */
[----:B------:R2:W3:Y:S01]  /*4fc0*/  @!P0 LDG.E.U16 R5, [R2.64] ;  /* 0x0000001002058981 */ /* 0x0004e2000c1e1500 */
[----:B------:R-:W-:-:S03]  /*4fd0*/  ISETP.GE.AND P0, PT, R167, UR11, PT ;  /* 0x0000000ba7007c0c */ /* 0x000fc6000bf06270 */
[----:B------:R2:W4:Y:S01]  /*4fe0*/  @!P1 LDG.E.U16 R7, [R2.64+0x80] ;  /* 0x0000801002079981 */ /* 0x000522000c1e1500 */
[----:B------:R-:W-:-:S03]  /*4ff0*/  ISETP.GE.AND P1, PT, R162, UR11, PT ;  /* 0x0000000ba2007c0c */ /* 0x000fc6000bf26270 */
[----:B------:R2:W5:Y:S01]  /*5000*/  @!P2 LDG.E.U16 R4, [R2.64+0xc0] ;  /* 0x0000c0100204a981 */ /* 0x000562000c1e1500 */
[----:B------:R-:W-:Y:S02]  /*5010*/  ISETP.GE.AND P2, PT, R161, UR11, PT ;  /* 0x0000000ba1007c0c */ /* 0x000fe4000bf46270 */
[----:B0-----:R-:W-:Y:S01]  /*5020*/  PRMT R21, RZ, 0x7610, R21 ;  /* 0x00007610ff157816 */ /* 0x001fe20000000015 */
[----:B------:R-:W-:Y:S04]  /*5030*/  LDS.U16 R210, [R136+0x1e] ;  /* 0x00001e0088d27984 */ /* 0x000fe80000000400 */
[----:B------:R2:W4:Y:S01]  /*5040*/  @!P0 LDG.E.U16 R0, [R2.64+0x40] ;  /* 0x0000401002008981 */ /* 0x000522000c1e1500 */
[----:B------:R-:W-:Y:S02]  /*5050*/  ISETP.GE.AND P0, PT, R163, UR11, PT ;  /* 0x0000000ba3007c0c */ /* 0x000fe4000bf06270 */
[----:B-1----:R-:W-:Y:S01]  /*5060*/  PRMT R23, RZ, 0x7610, R23 ;  /* 0x00007610ff177816 */ /* 0x002fe20000000017 */
        /* <DEDUP_REMOVED lines=19> */
[----:B------:R2:W5:Y:S01]  /*51a0*/  @!P0 LDG.E.U16 R28, [R2.64+0x340] ;  /* 0x00034010021c8981 */ /* 0x000562000c1e1500 */
[----:B------:R-:W-:-:S02]  /*51b0*/  IADD3 R130, R175, 0x20, RZ ;  /* 0x00000020af827810 */ /* 0x000fc40007ffe0ff */
[C---:B------:R-:W-:Y:S01]  /*51c0*/  IADD3 R128, R175.reuse, 0x40, RZ ;  /* 0x00000040af807810 */ /* 0x040fe20007ffe0ff */
[----:B------:R-:W-:Y:S01]  /*51d0*/  LDS.U16 R20, [R136] ;  /* 0x0000000088147984 */ /* 0x000fe20000000400 */
[CC--:B------:R-:W-:Y:S02]  /*51e0*/  LEA.HI.SX32 R152, R175.reuse, R175.reuse, 0x1b ;  /* 0x000000afaf987211 */ /* 0x0c0fe400078fdaff */
[C---:B------:R-:W-:Y:S01]  /*51f0*/  IADD3 R32, R175.reuse, 0x60, RZ ;  /* 0x00000060af207810 */ /* 0x040fe20007ffe0ff */
[----:B------:R-:W-:Y:S01]  /*5200*/  LDS.U16 R19, [R136+0x2] ;  /* 0x0000020088137984 */ /* 0x000fe20000000400 */
[----:B--2---:R-:W-:Y:S02]  /*5210*/  IADD3 R2, R175, 0x80, RZ ;  /* 0x00000080af027810 */ /* 0x004fe40007ffe0ff */
[-C--:B------:R-:W-:Y:S01]  /*5220*/  LEA.HI.SX32 R130, R130, R175.reuse, 0x1b ;  /* 0x000000af82827211 */ /* 0x080fe200078fdaff */
[----:B------:R-:W-:Y:S01]  /*5230*/  LDS.U16 R18, [R136+0x4] ;  /* 0x0000040088127984 */ /* 0x000fe20000000400 */
[----:B------:R-:W-:-:S02]  /*5240*/  LEA.HI.SX32 R2, R2, R175, 0x1b ;  /* 0x000000af02027211 */ /* 0x000fc400078fdaff */
[-C--:B------:R-:W-:Y:S01]  /*5250*/  LEA.HI.SX32 R128, R128, R175.reuse, 0x1b ;  /* 0x000000af80807211 */ /* 0x080fe200078fdaff */
[----:B------:R-:W-:Y:S01]  /*5260*/  LDS.U16 R17, [R136+0x6] ;  /* 0x0000060088117984 */ /* 0x000fe20000000400 */
[----:B------:R-:W-:Y:S02]  /*5270*/  SHF.L.U32 R148, R2, 0x1, RZ ;  /* 0x0000000102947819 */ /* 0x000fe400000006ff */
[----:B------:R-:W-:Y:S01]  /*5280*/  SHF.L.U32 R152, R152, 0x1, RZ ;  /* 0x0000000198987819 */ /* 0x000fe200000006ff */
[----:B------:R-:W-:Y:S01]  /*5290*/  LDS.U16 R16, [R136+0x8] ;  /* 0x0000080088107984 */ /* 0x000fe20000000400 */
[-C--:B------:R-:W-:Y:S02]  /*52a0*/  LEA.HI.SX32 R32, R32, R175.reuse, 0x1b ;  /* 0x000000af20207211 */ /* 0x080fe400078fdaff */
[----:B------:R-:W-:Y:S01]  /*52b0*/  IADD3 R2, R175, 0x100, RZ ;  /* 0x00000100af027810 */ /* 0x000fe20007ffe0ff */
[----:B------:R-:W-:Y:S01]  /*52c0*/  LDS.U16 R14, [R136+0xa] ;  /* 0x00000a00880e7984 */ /* 0x000fe20000000400 */
[----:B------:R-:W-:Y:S01]  /*52d0*/  SHF.L.U32 R151, R130, 0x1, RZ ;  /* 0x0000000182977819 */ /* 0x000fe200000006ff */
[----:B------:R-:W-:Y:S01]  /*52e0*/  IMAD.SHL.U32 R150, R128, 0x2, RZ ;  /* 0x0000000280967824 */ /* 0x000fe200078e00ff */
[----:B------:R-:W-:Y:S01]  /*52f0*/  SHF.L.U32 R149, R32, 0x1, RZ ;  /* 0x0000000120957819 */ /* 0x000fe200000006ff */
[----:B------:R-:W-:Y:S01]  /*5300*/  LDS.U16 R12, [R136+0xc] ;  /* 0x00000c00880c7984 */ /* 0x000fe20000000400 */
[----:B------:R-:W-:-:S03]  /*5310*/  LEA.HI.SX32 R2, R2, R175, 0x1b ;  /* 0x000000af02027211 */ /* 0x000fc600078fdaff */
[----:B------:R-:W-:Y:S01]  /*5320*/  LDS.U16 R15, [R136+0xe] ;  /* 0x00000e00880f7984 */ /* 0x000fe20000000400 */
[----:B------:R-:W-:-:S03]  /*5330*/  IADD3 R32, R175, 0xe0, RZ ;  /* 0x000000e0af207810 */ /* 0x000fc60007ffe0ff */
[----:B------:R-:W-:Y:S04]  /*5340*/  LDS.U16 R13, [R136+0x10] ;  /* 0x00001000880d7984 */ /* 0x000fe80000000400 */
[----:B------:R-:W-:Y:S04]  /*5350*/  LDS.U16 R10, [R136+0x12] ;  /* 0x00001200880a7984 */ /* 0x000fe80000000400 */
[----:B------:R-:W-:Y:S04]  /*5360*/  LDS.U16 R11, [R136+0x14] ;  /* 0x00001400880b7984 */ /* 0x000fe80000000400 */
[----:B------:R-:W-:Y:S04]  /*5370*/  LDS.U16 R8, [R136+0x16] ;  /* 0x0000160088087984 */ /* 0x000fe80000000400 */
[----:B------:R-:W-:Y:S04]  /*5380*/  LDS.U16 R9, [R136+0x18] ;  /* 0x0000180088097984 */ /* 0x000fe80000000400 */
[----:B------:R-:W-:Y:S04]  /*5390*/  LDS.U16 R197, [R136+0x1a] ;  /* 0x00001a0088c57984 */ /* 0x000fe80000000400 */
[----:B------:R-:W-:Y:S01]  /*53a0*/  LDS.U16 R209, [R136+0x1c] ;  /* 0x00001c0088d17984 */ /* 0x000fe20000000400 */
[----:B------:R-:W-:Y:S01]  /*53b0*/  IMAD.SHL.U32 R144, R2, 0x2, RZ ;  /* 0x0000000202907824 */ /* 0x000fe200078e00ff */
[----:B------:R-:W-:-:S02]  /*53c0*/  IADD3 R130, R175, 0xa0, RZ ;  /* 0x000000a0af827810 */ /* 0x000fc40007ffe0ff */
[-C--:B------:R-:W-:Y:S02]  /*53d0*/  LEA.HI.SX32 R32, R32, R175.reuse, 0x1b ;  /* 0x000000af20207211 */ /* 0x080fe400078fdaff */
[C---:B------:R-:W-:Y:S02]  /*53e0*/  IADD3 R2, R175.reuse, 0x160, RZ ;  /* 0x00000160af027810 */ /* 0x040fe40007ffe0ff */
[----:B------:R-:W-:Y:S02]  /*53f0*/  IADD3 R128, R175, 0xc0, RZ ;  /* 0x000000c0af807810 */ /* 0x000fe40007ffe0ff */
[-C--:B------:R-:W-:Y:S02]  /*5400*/  LEA.HI.SX32 R130, R130, R175.reuse, 0x1b ;  /* 0x000000af82827211 */ /* 0x080fe400078fdaff */
[----:B------:R-:W-:Y:S02]  /*5410*/  SHF.L.U32 R145, R32, 0x1, RZ ;  /* 0x0000000120917819 */ /* 0x000fe400000006ff */
[----:B------:R-:W-:-:S02]  /*5420*/  LEA.HI.SX32 R2, R2, R175, 0x1b ;  /* 0x000000af02027211 */ /* 0x000fc400078fdaff */
[C---:B------:R-:W-:Y:S02]  /*5430*/  IADD3 R32, R175.reuse, 0x120, RZ ;  /* 0x00000120af207810 */ /* 0x040fe40007ffe0ff */
[-C--:B------:R-:W-:Y:S01]  /*5440*/  LEA.HI.SX32 R128, R128, R175.reuse, 0x1b ;  /* 0x000000af80807211 */ /* 0x080fe200078fdaff */
[----:B------:R-:W-:Y:S01]  /*5450*/  IMAD.SHL.U32 R147, R130, 0x2, RZ ;  /* 0x0000000282937824 */ /* 0x000fe200078e00ff */
[----:B------:R-:W-:Y:S01]  /*5460*/  LEA.HI.SX32 R32, R32, R175, 0x1b ;  /* 0x000000af20207211 */ /* 0x000fe200078fdaff */
[----:B------:R-:W-:Y:S01]  /*5470*/  IMAD.SHL.U32 R141, R2, 0x2, RZ ;  /* 0x00000002028d7824 */ /* 0x000fe200078e00ff */
[----:B------:R-:W-:Y:S02]  /*5480*/  SHF.L.U32 R146, R128, 0x1, RZ ;  /* 0x0000000180927819 */ /* 0x000fe400000006ff */
[----:B------:R-:W-:Y:S02]  /*5490*/  IADD3 R2, R175, 0x1c0, RZ ;  /* 0x000001c0af027810 */ /* 0x000fe40007ffe0ff */
[----:B------:R-:W-:-:S02]  /*54a0*/  SHF.L.U32 R143, R32, 0x1, RZ ;  /* 0x00000001208f7819 */ /* 0x000fc400000006ff */
[----:B------:R-:W-:Y:S01]  /*54b0*/  LEA.HI.SX32 R2, R2, R175, 0x1b ;  /* 0x000000af02027211 */ /* 0x000fe200078fdaff */
[----:B------:R-:W-:Y:S01]  /*54c0*/  FMUL.FTZ R126, R33, 1.4426950216293334961 ;  /* 0x3fb8aa3b217e7820 */ /* 0x000fe20000410000 */
[----:B------:R-:W-:Y:S02]  /*54d0*/  ISETP.NE.AND P1, PT, R176, RZ, PT ;  /* 0x000000ffb000720c */ /* 0x000fe40003f25270 */
[----:B------:R-:W-:Y:S01]  /*54e0*/  SHF.L.U32 R138, R2, 0x1, RZ ;  /* 0x00000001028a7819 */ /* 0x000fe200000006ff */
[----:B------:R-:W-:-:S06]  /*54f0*/  FMUL.FTZ R188, R126, R91 ;  /* 0x0000005b7ebc7220 */ /* 0x000fcc0000410000 */
[----:B------:R-:W0:Y:S01]  /*5500*/  MUFU.EX2 R188, R188 ;  /* 0x000000bc00bc7308 */ /* 0x000e220000000800 */
[----:B------:R-:W-:Y:S01]  /*5510*/  ISETP.NE.AND P2, PT, R176, 0x1f, PT ;  /* 0x0000001fb000780c */ /* 0x000fe20003f45270 */
        /* <DEDUP_REMOVED lines=14> */
[----:B------:R-:W-:Y:S01]  /*5600*/  FMUL.FTZ R215, R126, R64 ;  /* 0x000000407ed77220 */ /* 0x000fe20000410000 */
[----:B------:R-:W1:Y:S08]  /*5610*/  MUFU.EX2 R249, R249 ;  /* 0x000000f900f97308 */ /* 0x000e700000000800 */
[----:B------:R-:W2:Y:S01]  /*5620*/  MUFU.EX2 R195, R195 ;  /* 0x000000c300c37308 */ /* 0x000ea20000000800 */
[----:B---3--:R-:W-:Y:S04]  /*5630*/  STS.U16 [R152+0x420], R5 ;  /* 0x0004200598007388 */ /* 0x008fe80000000400 */
[----:B----4-:R3:W-:Y:S04]  /*5640*/  STS.U16 [R151+0x460], R0 ;  /* 0x0004600097007388 */ /* 0x0107e80000000400 */
[----:B------:R-:W-:Y:S04]  /*5650*/  STS.U16 [R150+0x4a0], R7 ;  /* 0x0004a00796007388 */ /* 0x000fe80000000400 */
[----:B-----5:R4:W-:Y:S01]  /*5660*/  STS.U16 [R149+0x4e0], R4 ;  /* 0x0004e00495007388 */ /* 0x0209e20000000400 */
[----:B---3--:R-:W-:-:S04]  /*5670*/  IADD3 R0, R175, 0x180, RZ ;  /* 0x00000180af007810 */ /* 0x008fc80007ffe0ff */
[-C--:B------:R-:W-:Y:S02]  /*5680*/  LEA.HI.SX32 R0, R0, R175.reuse, 0x1b ;  /* 0x000000af00007211 */ /* 0x080fe400078fdaff */
[C---:B----4-:R-:W-:Y:S02]  /*5690*/  IADD3 R4, R175.reuse, 0x140, RZ ;  /* 0x00000140af047810 */ /* 0x050fe40007ffe0ff */
[----:B------:R-:W-:Y:S02]  /*56a0*/  SHF.L.U32 R140, R0, 0x1, RZ ;  /* 0x00000001008c7819 */ /* 0x000fe400000006ff */
[----:B------:R-:W-:Y:S02]  /*56b0*/  LEA.HI.SX32 R4, R4, R175, 0x1b ;  /* 0x000000af04047211 */ /* 0x000fe400078fdaff */
[----:B------:R-:W-:Y:S02]  /*56c0*/  IADD3 R0, R175, 0x1e0, RZ ;  /* 0x000001e0af007810 */ /* 0x000fe40007ffe0ff */
[----:B------:R-:W-:-:S02]  /*56d0*/  SHF.L.U32 R142, R4, 0x1, RZ ;  /* 0x00000001048e7819 */ /* 0x000fc400000006ff */
[C---:B------:R-:W-:Y:S02]  /*56e0*/  IADD3 R4, R175.reuse, 0x1a0, RZ ;  /* 0x000001a0af047810 */ /* 0x040fe40007ffe0ff */
[-C--:B------:R-:W-:Y:S01]  /*56f0*/  LEA.HI.SX32 R137, R0, R175.reuse, 0x1b ;  /* 0x000000af00897211 */ /* 0x080fe200078fdaff */
[----:B------:R-:W-:Y:S01]  /*5700*/  IMAD.SHL.U32 R0, R175, 0x10, RZ ;  /* 0x00000010af007824 */ /* 0x000fe200078e00ff */
[----:B------:R-:W-:Y:S01]  /*5710*/  STS.U16 [R148+0x520], R21 ;  /* 0x0005201594007388 */ /* 0x000fe20000000400 */
[----:B------:R-:W-:-:S03]  /*5720*/  LEA.HI.SX32 R4, R4, R175, 0x1b ;  /* 0x000000af04047211 */ /* 0x000fc600078fdaff */
[----:B------:R-:W-:Y:S01]  /*5730*/  STS.U16 [R147+0x560], R6 ;  /* 0x0005600693007388 */ /* 0x000fe20000000400 */
[----:B------:R-:W-:-:S03]  /*5740*/  LEA.HI.SX32 R0, R0, R0, 0x1b ;  /* 0x0000000000007211 */ /* 0x000fc600078fdaff */
[----:B------:R-:W-:Y:S01]  /*5750*/  STS.U16 [R146+0x5a0], R23 ;  /* 0x0005a01792007388 */ /* 0x000fe20000000400 */
[----:B------:R-:W-:-:S03]  /*5760*/  SHF.L.U32 R139, R4, 0x1, RZ ;  /* 0x00000001048b7819 */ /* 0x000fc600000006ff */
[----:B------:R-:W-:Y:S01]  /*5770*/  STS.U16 [R145+0x5e0], R22 ;  /* 0x0005e01691007388 */ /* 0x000fe20000000400 */
[----:B------:R-:W-:-:S03]  /*5780*/  SHF.L.U32 R137, R137, 0x1, RZ ;  /* 0x0000000189897819 */ /* 0x000fc600000006ff */
[----:B------:R-:W-:Y:S01]  /*5790*/  STS.U16 [R144+0x620], R25 ;  /* 0x0006201990007388 */ /* 0x000fe20000000400 */
[----:B------:R-:W-:-:S03]  /*57a0*/  IMAD.SHL.U32 R136, R0, 0x2, RZ ;  /* 0x0000000200887824 */ /* 0x000fc600078e00ff */
        /* <DEDUP_REMOVED lines=8> */
[----:B------:R-:W4:Y:S01]  /*5830*/  LDS.U16 R4, [R136+0x438] ;  /* 0x0004380088047984 */ /* 0x000f220000000400 */
[----:B------:R-:W-:Y:S02]  /*5840*/  LEA R0, R34, R35, 0x8 ;  /* 0x0000002322007211 */ /* 0x000fe400078e40ff */
[----:B------:R-:W-:Y:S01]  /*5850*/  @P1 IADD3 R0, R176, 0x200, RZ ;  /* 0x00000200b0001810 */ /* 0x000fe20007ffe0ff */
[----:B------:R-:W5:Y:S03]  /*5860*/  LDS.U16 R29, [R136+0x43c] ;  /* 0x00043c00881d7984 */ /* 0x000f660000000400 */
[----:B---3--:R-:W-:Y:S01]  /*5870*/  SHF.L.U32 R31, R0, 0x2, RZ ;  /* 0x00000002001f7819 */ /* 0x008fe200000006ff */
[----:B------:R-:W3:Y:S04]  /*5880*/  LDS.U16 R32, [R136+0x43e] ;  /* 0x00043e0088207984 */ /* 0x000ee80000000400 */
        /* <DEDUP_REMOVED lines=13> */
[----:B0-----:R4:W-:Y:S02]  /*5960*/  STS [R31+0x1af8], R188 ;  /* 0x001af8bc1f007388 */ /* 0x0019e40000000800 */
[----:B----4-:R-:W-:-:S02]  /*5970*/  PRMT R31, RZ, 0x5410, R4 ;  /* 0x00005410ff1f7816 */ /* 0x010fc40000000004 */
[----:B------:R-:W-:Y:S06]  /*5980*/  BAR.SYNC.DEFER_BLOCKING 0x0 ;  /* 0x0000000000007b1d */ /* 0x000fec0000010000 */
[----:B------:R0:W4:Y:S01]  /*5990*/  @P2 LDS R4, [R176.X4+0x22fc] ;  /* 0x0022fc00b0042984 */ /* 0x0001220000004800 */
[----:B------:R-:W0:Y:S01]  /*59a0*/  MUFU.EX2 R201, R201 ;  /* 0x000000c900c97308 */ /* 0x000e220000000800 */
[----:B-----5:R-:W-:Y:S02]  /*59b0*/  PRMT R204, RZ, 0x5410, R29 ;  /* 0x00005410ffcc7816 */ /* 0x020fe4000000001d */
[----:B---3--:R-:W-:-:S05]  /*59c0*/  PRMT R29, RZ, 0x5410, R32 ;  /* 0x00005410ff1d7816 */ /* 0x008fca0000000020 */
[----:B------:R-:W3:Y:S01]  /*59d0*/  MUFU.EX2 R240, R240 ;  /* 0x000000f000f07308 */ /* 0x000ee20000000800 */
        /* <DEDUP_REMOVED lines=12> */
[----:B------:R-:W-:Y:S01]  /*5aa0*/  FMUL.FTZ R204, R73, R204 ;  /* 0x000000cc49cc7220 */ /* 0x000fe20000410000 */
[----:B------:R-:W-:Y:S01]  /*5ab0*/  BSSY B0, `(.L_x_5634) ;  /* 0x000000d000007945 */ /* 0x000fe20003800000 */
[----:B------:R-:W-:-:S02]  /*5ac0*/  FMUL.FTZ R212, R70, R29 ;  /* 0x0000001d46d47220 */ /* 0x000fc40000410000 */
[----:B------:R-:W-:Y:S02]  /*5ad0*/  FMUL.FTZ R198, R75, R6 ;  /* 0x000000064bc67220 */ /* 0x000fe40000410000 */
[----:B-1----:R-:W-:Y:S01]  /*5ae0*/  FFMA.FTZ R28, R249, R212, R204 ;  /* 0x000000d4f91c7223 */ /* 0x002fe200000100cc */
[----:B------:R-:W-:Y:S05]  /*5af0*/  @P2 BRA `(.L_x_5635) ;  /* 0x0000008000002947 */ /* 0x000fea0003800000 */
[----:B--234-:R-:W-:-:S13]  /*5b00*/  ISETP.NE.AND P0, PT, R168, c[0x0][0x174], PT ;  /* 0x00005d00a8007a0c */ /* 0x01cfda0003f05270 */
[----:B------:R-:W-:-:S04]  /*5b10*/  @P0 IADD3 R29, -R170, c[0x0][0x174], RZ ;  /* 0x00005d00aa1d0a10 */ /* 0x000fc80007ffe1ff */
[----:B------:R-:W-:-:S04]  /*5b20*/  @P0 LEA.HI R4, R29, R29, RZ, 0x1 ;  /* 0x0000001d1d040211 */ /* 0x000fc800078f08ff */
[----:B------:R-:W-:-:S05]  /*5b30*/  @P0 LOP3.LUT R4, R4, 0xfffffe, RZ, 0xc0, !PT ;  /* 0x00fffffe04040812 */ /* 0x000fca00078ec0ff */
[----:B------:R-:W-:Y:S01]  /*5b40*/  @P0 IMAD.IADD R6, R29, 0x1, -R4 ;  /* 0x000000011d060824 */ /* 0x000fe200078e0a04 */
[----:B------:R-:W-:-:S04]  /*5b50*/  HFMA2.MMA R4, -RZ, RZ, 1.875, 0 ;  /* 0x3f800000ff047435 */ /* 0x000fc800000001ff */
[----:B------:R-:W-:-:S06]  /*5b60*/  @P0 LEA R6, R6, R35, 0x8 ;  /* 0x0000002306060211 */ /* 0x000fcc00078e40ff */
[----:B------:R1:W2:Y:S02]  /*5b70*/  @P0 LDS R4, [R6.X4+0x1af8] ;  /* 0x001af80006040984 */ /* 0x0002a40000004800 */
.L_x_5635:
[----:B--234-:R-:W-:Y:S05]  /*5b80*/  BSYNC B0 ;  /* 0x0000000000007941 */ /* 0x01cfea0003800000 */
.L_x_5634:
[----:B------:R-:W-:Y:S01]  /*5b90*/  FMUL.FTZ R30, R249, R4 ;  /* 0x00000004f91e7220 */ /* 0x000fe20000410000 */
[----:B------:R-:W-:Y:S01]  /*5ba0*/  PRMT R27, RZ, 0x5410, R27 ;  /* 0x00005410ff1b7816 */ /* 0x000fe2000000001b */
[C---:B0-----:R-:W-:Y:S01]  /*5bb0*/  FFMA.FTZ R29, R215.reuse, R28, R198 ;  /* 0x0000001cd71d7223 */ /* 0x041fe200000100c6 */
[----:B------:R-:W-:Y:S01]  /*5bc0*/  PRMT R28, RZ, 0x5410, R5 ;  /* 0x00005410ff1c7816 */ /* 0x000fe20000000005 */
[----:B-1----:R-:W-:Y:S01]  /*5bd0*/  FMUL.FTZ R6, R76, R31 ;  /* 0x0000001f4c067220 */ /* 0x002fe20000410000 */
[----:B------:R-:W-:Y:S01]  /*5be0*/  PRMT R223, RZ, 0x5410, R26 ;  /* 0x00005410ffdf7816 */ /* 0x000fe2000000001a */
[----:B------:R-:W-:Y:S01]  /*5bf0*/  FMUL.FTZ R30, R215, R30 ;  /* 0x0000001ed71e7220 */ /* 0x000fe20000410000 */
[----:B------:R-:W-:Y:S01]  /*5c00*/  PRMT R26, RZ, 0x5410, R25 ;  /* 0x00005410ff1a7816 */ /* 0x000fe20000000019 */
[----:B------:R-:W-:Y:S01]  /*5c10*/  FMUL.FTZ R5, R79, R28 ;  /* 0x0000001c4f057220 */ /* 0x000fe20000410000 */
[----:B------:R-:W-:Y:S01]  /*5c20*/  PRMT R25, RZ, 0x5410, R0 ;  /* 0x00005410ff197816 */ /* 0x000fe20000000000 */
[C---:B------:R-:W-:Y:S01]  /*5c30*/  FFMA.FTZ R28, R219.reuse, R29, R6 ;  /* 0x0000001ddb1c7223 */ /* 0x040fe20000010006 */
        /* <DEDUP_REMOVED lines=12> */
[----:B------:R-:W-:Y:S01]  /*5d00*/  MOV R126, 0x3f800000 ;  /* 0x3f800000007e7802 */ /* 0x000fe20000000f00 */
[----:B------:R-:W-:Y:S01]  /*5d10*/  FMUL.FTZ R29, R226, R29 ;  /* 0x0000001de21d7220 */ /* 0x000fe20000410000 */
[----:B------:R-:W-:Y:S01]  /*5d20*/  HFMA2.MMA R186, -RZ, RZ, 0, 0 ;  /* 0x00000000ffba7435 */ /* 0x000fe200000001ff */
[----:B------:R-:W-:-:S02]  /*5d30*/  FMUL.FTZ R221, R85, R26 ;  /* 0x0000001a55dd7220 */ /* 0x000fc40000410000 */
[C---:B------:R-:W-:Y:S02]  /*5d40*/  FFMA.FTZ R28, R222.reuse, R28, R223 ;  /* 0x0000001cde1c7223 */ /* 0x040fe400000100df */
        /* <DEDUP_REMOVED lines=10> */
[----:B------:R-:W-:Y:S01]  /*5df0*/  FMUL.FTZ R207, R95, R22 ;  /* 0x000000165fcf7220 */ /* 0x000fe20000410000 */
[----:B------:R-:W-:Y:S01]  /*5e00*/  PRMT R22, RZ, 0x5410, R7 ;  /* 0x00005410ff167816 */ /* 0x000fe20000000007 */
[----:B------:R-:W-:Y:S01]  /*5e10*/  FFMA.FTZ R28, R208, R28, R237 ;  /* 0x0000001cd01c7223 */ /* 0x000fe200000100ed */
[----:B------:R-:W-:Y:S01]  /*5e20*/  LOP3.LUT R7, R176, 0x1f, RZ, 0xc0, !PT ;  /* 0x0000001fb0077812 */ /* 0x000fe200078ec0ff */
[----:B------:R-:W-:-:S02]  /*5e30*/  FMUL.FTZ R23, R208, R23 ;  /* 0x00000017d0177220 */ /* 0x000fc40000410000 */
[----:B------:R-:W-:Y:S01]  /*5e40*/  FMUL.FTZ R205, R96, R21 ;  /* 0x0000001560cd7220 */ /* 0x000fe20000410000 */
[C---:B------:R-:W-:Y:S01]  /*5e50*/  ISETP.NE.AND P0, PT, R7.reuse, 0x1f, PT ;  /* 0x0000001f0700780c */ /* 0x040fe20003f05270 */
[C---:B------:R-:W-:Y:S01]  /*5e60*/  FFMA.FTZ R28, R244.reuse, R28, R207 ;  /* 0x0000001cf41c7223 */ /* 0x040fe200000100cf */
[----:B------:R-:W-:Y:S01]  /*5e70*/  ISETP.GE.U32.AND P4, PT, R7, 0x18, PT ;  /* 0x000000180700780c */ /* 0x000fe20003f86070 */
        /* <DEDUP_REMOVED lines=12> */
[----:B------:R-:W-:Y:S01]  /*5f40*/  IMAD.MOV.U32 R127, RZ, RZ, RZ ;  /* 0x000000ffff7f7224 */ /* 0x000fe200078e00ff */
[----:B------:R-:W0:Y:S04]  /*5f50*/  SHFL.DOWN PT, R2, R235, 0x1, 0x1f ;  /* 0x08201f00eb027f89 */ /* 0x000e2800000e0000 */
[----:B------:R-:W1:Y:S01]  /*5f60*/  SHFL.DOWN PT, R3, R216, 0x1, 0x1f ;  /* 0x08201f00d8037f89 */ /* 0x000e6200000e0000 */
[----:B0-----:R-:W-:-:S02]  /*5f70*/  @P0 FFMA.FTZ R235, R216, R2, R235 ;  /* 0x00000002d8eb0223 */ /* 0x001fc400000100eb */
[----:B-1----:R-:W-:-:S03]  /*5f80*/  @P0 FMUL.FTZ R216, R216, R3 ;  /* 0x00000003d8d80220 */ /* 0x002fc60000410000 */
[----:B------:R-:W0:Y:S01]  /*5f90*/  SHFL.DOWN PT, R2, R235, 0x2, 0x1f ;  /* 0x08401f00eb027f89 */ /* 0x000e2200000e0000 */
[----:B------:R-:W-:-:S03]  /*5fa0*/  ISETP.GE.U32.AND P0, PT, R7, 0x1e, PT ;  /* 0x0000001e0700780c */ /* 0x000fc60003f06070 */
[----:B------:R-:W1:Y:S10]  /*5fb0*/  SHFL.DOWN PT, R3, R216, 0x2, 0x1f ;  /* 0x08401f00d8037f89 */ /* 0x000e7400000e0000 */
[----:B0-----:R-:W-:-:S02]  /*5fc0*/  @!P0 FFMA.FTZ R235, R216, R2, R235 ;  /* 0x00000002d8eb8223 */ /* 0x001fc400000100eb */
[----:B-1----:R-:W-:-:S03]  /*5fd0*/  @!P0 FMUL.FTZ R216, R216, R3 ;  /* 0x00000003d8d88220 */ /* 0x002fc60000410000 */
[----:B------:R-:W0:Y:S01]  /*5fe0*/  SHFL.DOWN PT, R2, R235, 0x4, 0x1f ;  /* 0x08801f00eb027f89 */ /* 0x000e2200000e0000 */
[----:B------:R-:W-:-:S03]  /*5ff0*/  ISETP.GE.U32.AND P0, PT, R7, 0x1c, PT ;  /* 0x0000001c0700780c */ /* 0x000fc60003f06070 */
[----:B------:R-:W1:Y:S10]  /*6000*/  SHFL.DOWN PT, R3, R216, 0x4, 0x1f ;  /* 0x08801f00d8037f89 */ /* 0x000e7400000e0000 */
[----:B0-----:R-:W-:-:S02]  /*6010*/  @!P0 FFMA.FTZ R235, R216, R2, R235 ;  /* 0x00000002d8eb8223 */ /* 0x001fc400000100eb */
[----:B-1----:R-:W-:-:S03]  /*6020*/  @!P0 FMUL.FTZ R216, R216, R3 ;  /* 0x00000003d8d88220 */ /* 0x002fc60000410000 */
[----:B------:R-:W0:Y:S01]  /*6030*/  SHFL.DOWN PT, R2, R235, 0x8, 0x1f ;  /* 0x09001f00eb027f89 */ /* 0x000e2200000e0000 */
[----:B------:R-:W-:-:S03]  /*6040*/  LOP3.LUT P0, RZ, R176, 0x1f, RZ, 0xc0, !PT ;  /* 0x0000001fb0ff7812 */ /* 0x000fc6000780c0ff */
[----:B------:R-:W1:Y:S01]  /*6050*/  SHFL.DOWN PT, R3, R216, 0x8, 0x1f ;  /* 0x09001f00d8037f89 */ /* 0x000e6200000e0000 */
[C---:B------:R-:W-:Y:S02]  /*6060*/  ISETP.GE.OR P3, PT, R168.reuse, c[0x0][0x174], P0 ;  /* 0x00005d00a8007a0c */ /* 0x040fe40000766670 */
[----:B------:R-:W-:-:S11]  /*6070*/  ISETP.LT.OR P0, PT, R168, 0x2, P0 ;  /* 0x00000002a800780c */ /* 0x000fd60000701670 */
[----:B------:R-:W-:Y:S01]  /*6080*/  @!P3 LDS.64 R126, [R35.X8+0x2378] ;  /* 0x00237800237eb984 */ /* 0x000fe20000008a00 */
[----:B------:R-:W-:Y:S01]  /*6090*/  ISETP.GE.U32.AND P3, PT, R7, 0x10, PT ;  /* 0x000000100700780c */ /* 0x000fe20003f66070 */
[C---:B0-----:R-:W-:Y:S02]  /*60a0*/  @!P4 FFMA.FTZ R235, R216.reuse, R2, R235 ;  /* 0x00000002d8ebc223 */ /* 0x041fe400000100eb */
[----:B-1----:R-:W-:-:S03]  /*60b0*/  @!P4 FMUL.FTZ R216, R216, R3 ;  /* 0x00000003d8d8c220 */ /* 0x002fc60000410000 */
[----:B------:R-:W0:Y:S04]  /*60c0*/  SHFL.DOWN PT, R2, R235, 0x10, 0x1f ;  /* 0x0a001f00eb027f89 */ /* 0x000e2800000e0000 */
[----:B------:R-:W1:Y:S01]  /*60d0*/  SHFL.DOWN PT, R3, R216, 0x10, 0x1f ;  /* 0x0a001f00d8037f89 */ /* 0x000e6200000e0000 */
[----:B------:R-:W-:Y:S02]  /*60e0*/  PRMT R32, RZ, 0x5410, R115 ;  /* 0x00005410ff207816 */ /* 0x000fe40000000073 */
[----:B------:R-:W-:Y:S01]  /*60f0*/  PRMT R31, RZ, 0x5410, R114 ;  /* 0x00005410ff1f7816 */ /* 0x000fe20000000072 */
[----:B0-----:R-:W-:Y:S01]  /*6100*/  @!P3 FFMA.FTZ R235, R216, R2, R235 ;  /* 0x00000002d8ebb223 */ /* 0x001fe200000100eb */
[----:B------:R-:W-:Y:S01]  /*6110*/  @!P0 IADD3 R2, R168, -0x2, RZ ;  /* 0xfffffffea8028810 */ /* 0x000fe20007ffe0ff */
[----:B-1----:R-:W-:Y:S01]  /*6120*/  @!P3 FMUL.FTZ R216, R216, R3 ;  /* 0x00000003d8d8b220 */ /* 0x002fe20000410000 */
[----:B------:R-:W-:Y:S03]  /*6130*/  SHFL.IDX PT, R241, R127, RZ, 0x1f ;  /* 0x00001fff7ff17589 */ /* 0x000fe600000e0000 */
[----:B------:R-:W-:Y:S01]  /*6140*/  @!P0 IMAD R3, R2, c[0x0][0x16c], R35 ;  /* 0x00005b0002038a24 */ /* 0x000fe200078e0223 */
[----:B------:R-:W-:Y:S01]  /*6150*/  SHFL.DOWN PT, R7, R235, 0x1, 0x1f ;  /* 0x08201f00eb077f89 */ /* 0x000fe200000e0000 */
[----:B------:R-:W-:Y:S01]  /*6160*/  PRMT R30, RZ, 0x5410, R113 ;  /* 0x00005410ff1e7816 */ /* 0x000fe20000000071 */
[----:B------:R-:W-:-:S02]  /*6170*/  FMUL.FTZ R199, R32, R91 ;  /* 0x0000005b20c77220 */ /* 0x000fc40000410000 */
[----:B------:R-:W0:Y:S01]  /*6180*/  SHFL.DOWN PT, R22, R216, 0x1, 0x1f ;  /* 0x08201f00d8167f89 */ /* 0x000e2200000e0000 */
[----:B------:R-:W-:Y:S01]  /*6190*/  PRMT R20, RZ, 0x5410, R20 ;  /* 0x00005410ff147816 */ /* 0x000fe20000000014 */
[----:B------:R-:W-:Y:S01]  /*61a0*/  FMUL.FTZ R200, R31, R90 ;  /* 0x0000005a1fc87220 */ /* 0x000fe20000410000 */
[----:B------:R-:W-:Y:S01]  /*61b0*/  PRMT R19, RZ, 0x5410, R19 ;  /* 0x00005410ff137816 */ /* 0x000fe20000000013 */
[----:B------:R-:W-:Y:S01]  /*61c0*/  @!P0 IMAD.WIDE R2, R3, 0x8, R116 ;  /* 0x0000000803028825 */ /* 0x000fe200078e0274 */
[----:B------:R-:W-:Y:S02]  /*61d0*/  PRMT R29, RZ, 0x5410, R112 ;  /* 0x00005410ff1d7816 */ /* 0x000fe40000000070 */
[----:B------:R-:W-:Y:S01]  /*61e0*/  PRMT R18, RZ, 0x5410, R18 ;  /* 0x00005410ff127816 */ /* 0x000fe20000000012 */
[----:B------:R-:W-:Y:S01]  /*61f0*/  FMUL.FTZ R229, R30, R89 ;  /* 0x000000591ee57220 */ /* 0x000fe20000410000 */
[----:B------:R1:W2:Y:S01]  /*6200*/  @!P0 LDG.E R186, [R2.64+0x4] ;  /* 0x0000041002ba8981 */ /* 0x0002a2000c1e1900 */
        /* <DEDUP_REMOVED lines=10> */
[----:B-1----:R-:W-:Y:S01]  /*62b0*/  FMUL.FTZ R2, R18, R229 ;  /* 0x000000e512027220 */ /* 0x002fe20000410000 */
[----:B------:R-:W-:Y:S01]  /*62c0*/  PRMT R14, RZ, 0x5410, R14 ;  /* 0x00005410ff0e7816 */ /* 0x000fe2000000000e */
[----:B------:R-:W-:Y:S01]  /*62d0*/  FFMA.FTZ R3, R195, R251, R248 ;  /* 0x000000fbc3037223 */ /* 0x000fe200000100f8 */
[----:B------:R-:W-:Y:S01]  /*62e0*/  PRMT R25, RZ, 0x5410, R108 ;  /* 0x00005410ff197816 */ /* 0x000fe2000000006c */
[----:B0-----:R-:W-:Y:S01]  /*62f0*/  @P2 FFMA.FTZ R241, R22, R241, R7 ;  /* 0x000000f116f12223 */ /* 0x001fe20000010007 */
        /* <DEDUP_REMOVED lines=34> */
[----:B------:R-:W-:Y:S01]  /*6520*/  ISETP.GE.AND P0, PT, R175, 0x1, PT ;  /* 0x00000001af00780c */ /* 0x000fe20003f06270 */
[----:B------:R-:W-:Y:S01]  /*6530*/  FMUL.FTZ R134, R15, R224 ;  /* 0x000000e00f867220 */ /* 0x000fe20000410000 */
[----:B------:R-:W0:Y:S01]  /*6540*/  SHFL.IDX PT, R216, R216, RZ, 0x1f ;  /* 0x00001fffd8d87589 */ /* 0x000e2200000e0000 */
[----:B------:R-:W-:Y:S01]  /*6550*/  FFMA.FTZ R3, R208, R3, R245 ;  /* 0x00000003d0037223 */ /* 0x000fe200000100f5 */
[----:B------:R-:W-:Y:S01]  /*6560*/  ISETP.NE.AND P5, PT, R176, RZ, PT ;  /* 0x000000ffb000720c */ /* 0x000fe20003fa5270 */
[----:B------:R-:W-:Y:S01]  /*6570*/  FMUL.FTZ R218, R213, R132 ;  /* 0x00000084d5da7220 */ /* 0x000fe20000410000 */
[----:B------:R-:W-:Y:S01]  /*6580*/  USHF.R.S32.HI UR8, URZ, 0x1f, UR10 ;  /* 0x0000001f3f087899 */ /* 0x000fe2000801140a */
[----:B------:R-:W-:Y:S01]  /*6590*/  FMUL.FTZ R191, R23, R78 ;  /* 0x0000004e17bf7220 */ /* 0x000fe20000410000 */
[----:B------:R-:W-:Y:S01]  /*65a0*/  BSSY B0, `(.L_x_5636) ;  /* 0x000013d000007945 */ /* 0x000fe20003800000 */
        /* <DEDUP_REMOVED lines=27> */
[----:B------:R-:W-:Y:S01]  /*6760*/  FFMA.FTZ R212, R241, R4, R212 ;  /* 0x00000004f1d47223 */ /* 0x000fe200000100d4 */
[----:B------:R-:W1:Y:S01]  /*6770*/  SHFL.UP PT, R230, R218, 0x1, RZ ;  /* 0x04200000dae67989 */ /* 0x000e6200000e00ff */
        /* <DEDUP_REMOVED lines=9> */
[----:B------:R-:W-:-:S02]  /*6810*/  FFMA.FTZ R4, R226, R5, R129 ;  /* 0x00000005e2047223 */ /* 0x000fc40000010081 */
[----:B0-----:R-:W-:Y:S02]  /*6820*/  FMUL.FTZ R126, R216, R126 ;  /* 0x0000007ed87e7220 */ /* 0x001fe40000410000 */
[C---:B-1----:R-:W-:Y:S02]  /*6830*/  @P0 FFMA.FTZ R218, R232.reuse, R230, R218 ;  /* 0x000000e6e8da0223 */ /* 0x042fe400000100da */
        /* <DEDUP_REMOVED lines=15> */
[----:B------:R-:W0:Y:S04]  /*6930*/  SHFL.UP PT, R230, R232, 0x8, RZ ;  /* 0x05000000e8e67989 */ /* 0x000e2800000e00ff */
[----:B--2---:R-:W-:Y:S01]  /*6940*/  SHFL.IDX PT, R252, R186, RZ, 0x1f ;  /* 0x00001fffbafc7589 */ /* 0x004fe200000e0000 */
[----:B0-----:R-:W-:Y:S01]  /*6950*/  @P0 FMUL.FTZ R232, R232, R230 ;  /* 0x000000e6e8e80220 */ /* 0x001fe20000410000 */
[----:B------:R-:W-:Y:S02]  /*6960*/  ISETP.GE.AND P0, PT, R175, 0x10, PT ;  /* 0x00000010af00780c */ /* 0x000fe40003f06270 */
[----:B------:R-:W0:Y:S11]  /*6970*/  SHFL.UP PT, R230, R218, 0x10, RZ ;  /* 0x06000000dae67989 */ /* 0x000e3600000e00ff */
[----:B0-----:R-:W-:-:S02]  /*6980*/  @P0 FFMA.FTZ R218, R232, R230, R218 ;  /* 0x000000e6e8da0223 */ /* 0x001fc400000100da */
[----:B------:R-:W0:Y:S04]  /*6990*/  SHFL.UP PT, R230, R232, 0x10, RZ ;  /* 0x06000000e8e67989 */ /* 0x000e2800000e00ff */
[----:B------:R-:W-:Y:S04]  /*69a0*/  SHFL.UP PT, R246, R218, 0x1, RZ ;  /* 0x04200000daf67989 */ /* 0x000fe800000e00ff */
[----:B------:R-:W1:Y:S01]  /*69b0*/  SHFL.IDX PT, R218, R235, RZ, 0x1f ;  /* 0x00001fffebda7589 */ /* 0x000e6200000e0000 */
[----:B0-----:R-:W-:-:S05]  /*69c0*/  @P0 FMUL.FTZ R232, R232, R230 ;  /* 0x000000e6e8e80220 */ /* 0x001fca0000410000 */
[----:B------:R-:W0:Y:S01]  /*69d0*/  SHFL.UP PT, R230, R232, 0x1, RZ ;  /* 0x04200000e8e67989 */ /* 0x000e2200000e00ff */
[----:B-1----:R-:W-:Y:S02]  /*69e0*/  FFMA.FTZ R127, R216, R127, R218 ;  /* 0x0000007fd87f7223 */ /* 0x002fe400000100da */
[----:B------:R-:W-:-:S03]  /*69f0*/  FMUL.FTZ R216, R6, R72 ;  /* 0x0000004806d87220 */ /* 0x000fc60000410000 */
[----:B------:R1:W-:Y:S01]  /*6a00*/  @!P5 STS.64 [R35.X8+0x2378], R126 ;  /* 0x0023787e2300d388 */ /* 0x0003e20000008a00 */
[----:B------:R-:W-:Y:S02]  /*6a10*/  FMUL.FTZ R218, R7, R216 ;  /* 0x000000d807da7220 */ /* 0x000fe40000410000 */
[-C--:B-1----:R-:W-:Y:S02]  /*6a20*/  FMUL.FTZ R127, R33, R204.reuse ;  /* 0x000000cc217f7220 */ /* 0x082fe40000410000 */
[----:B------:R-:W-:Y:S02]  /*6a30*/  FMUL.FTZ R126, R209, R204 ;  /* 0x000000ccd17e7220 */ /* 0x000fe40000410000 */
[----:B0-----:R-:W-:Y:S01]  /*6a40*/  @P1 FFMA.FTZ R252, R230, R252, R246 ;  /* 0x000000fce6fc1223 */ /* 0x001fe200000100f6 */
[----:B------:R-:W-:Y:S01]  /*6a50*/  LEA.HI.SX32 R246, R176, R176, 0x1b ;  /* 0x000000b0b0f67211 */ /* 0x000fe200078fdaff */
[----:B------:R-:W-:Y:S02]  /*6a60*/  FMUL.FTZ R204, R204, R64 ;  /* 0x00000040cccc7220 */ /* 0x000fe40000410000 */
[----:B------:R-:W-:-:S02]  /*6a70*/  FFMA.FTZ R188, R188, R252, R251 ;  /* 0x000000fcbcbc7223 */ /* 0x000fc400000100fb */
[----:B------:R-:W-:Y:S02]  /*6a80*/  FFMA.FTZ R37, R126, R64, R37 ;  /* 0x000000407e257223 */ /* 0x000fe40000010025 */
[----:B------:R-:W-:Y:S02]  /*6a90*/  FFMA.FTZ R248, R195, R188, R248 ;  /* 0x000000bcc3f87223 */ /* 0x000fe400000100f8 */
[----:B------:R-:W-:Y:S02]  /*6aa0*/  FFMA.FTZ R232, R20, -R199, R188 ;  /* 0x800000c714e87223 */ /* 0x000fe400000100bc */
[----:B------:R-:W-:Y:S02]  /*6ab0*/  FFMA.FTZ R241, R201, R248, R2 ;  /* 0x000000f8c9f17223 */ /* 0x000fe40000010002 */
[----:B------:R-:W-:Y:S02]  /*6ac0*/  FMUL.FTZ R199, R33, R198 ;  /* 0x000000c621c77220 */ /* 0x000fe40000410000 */
[----:B------:R-:W-:-:S02]  /*6ad0*/  FFMA.FTZ R247, R240, R241, R247 ;  /* 0x000000f1f0f77223 */ /* 0x000fc400000100f7 */
[----:B------:R-:W-:Y:S02]  /*6ae0*/  IMAD.SHL.U32 R251, R176, 0x10, RZ ;  /* 0x00000010b0fb7824 */ /* 0x000fe400078e00ff */
[----:B------:R-:W-:Y:S02]  /*6af0*/  FFMA.FTZ R239, R242, R247, R239 ;  /* 0x000000f7f2ef7223 */ /* 0x000fe400000100ef */
[----:B------:R-:W-:Y:S01]  /*6b00*/  FFMA.FTZ R229, R18, -R229, R241 ;  /* 0x800000e512e57223 */ /* 0x000fe200000100f1 */
[----:B------:R-:W-:Y:S01]  /*6b10*/  LEA.HI.SX32 R251, R251, R251, 0x1b ;  /* 0x000000fbfbfb7211 */ /* 0x000fe200078fdaff */
[----:B------:R-:W-:Y:S02]  /*6b20*/  FFMA.FTZ R135, R244, R239, R135 ;  /* 0x000000eff4877223 */ /* 0x000fe40000010087 */
[----:B------:R-:W-:Y:S02]  /*6b30*/  FFMA.FTZ R228, R17, -R228, R247 ;  /* 0x800000e411e47223 */ /* 0x000fe400000100f7 */
[----:B------:R-:W-:Y:S01]  /*6b40*/  FFMA.FTZ R186, R208, R135, R245 ;  /* 0x00000087d0ba7223 */ /* 0x000fe200000100f5 */
[----:B------:R-:W-:Y:S01]  /*6b50*/  STS [R251.X4+0x870], R218 ;  /* 0x000870dafb007388 */ /* 0x000fe20000004800 */
[----:B------:R-:W-:-:S02]  /*6b60*/  FFMA.FTZ R227, R16, -R227, R239 ;  /* 0x800000e310e37223 */ /* 0x000fc400000100ef */
[----:B------:R-:W-:Y:S02]  /*6b70*/  FFMA.FTZ R134, R213, R186, R134 ;  /* 0x000000bad5867223 */ /* 0x000fe40000010086 */
[----:B------:R-:W-:Y:S02]  /*6b80*/  FFMA.FTZ R225, R12, -R225, R186 ;  /* 0x800000e10ce17223 */ /* 0x000fe400000100ba */
[----:B------:R-:W-:Y:S02]  /*6b90*/  FFMA.FTZ R132, R217, R134, R132 ;  /* 0x00000086d9847223 */ /* 0x000fe40000010084 */
        /* <DEDUP_REMOVED lines=8> */
[----:B------:R-:W-:-:S02]  /*6c20*/  FFMA.FTZ R2, R128, R3, R221 ;  /* 0x0000000380027223 */ /* 0x000fc400000100dd */
[----:B------:R-:W-:Y:S02]  /*6c30*/  FFMA.FTZ R128, R219, R130, R220 ;  /* 0x00000082db807223 */ /* 0x000fe400000100dc */
[----:B------:R-:W-:Y:S01]  /*6c40*/  FFMA.FTZ R0, R217, R2, R0 ;  /* 0x00000002d9007223 */ /* 0x000fe20000010000 */
[----:B------:R-:W-:Y:S01]  /*6c50*/  P2R R217, PR, RZ, 0x20 ;  /* 0x00000020ffd97803 */ /* 0x000fe20000000000 */
[----:B------:R-:W-:Y:S01]  /*6c60*/  FFMA.FTZ R250, R215, R128, R250 ;  /* 0x00000080d7fa7223 */ /* 0x000fe200000100fa */
[C---:B------:R-:W-:Y:S01]  /*6c70*/  IADD3 R217, R176.reuse, 0x20, RZ ;  /* 0x00000020b0d97810 */ /* 0x040fe20007ffe0ff */
[----:B------:R-:W-:Y:S01]  /*6c80*/  FFMA.FTZ R187, R213, R0, R187 ;  /* 0x00000000d5bb7223 */ /* 0x000fe200000100bb */
[----:B------:R-:W-:Y:S01]  /*6c90*/  IADD3 R215, R176, 0x60, RZ ;  /* 0x00000060b0d77810 */ /* 0x000fe20007ffe0ff */
[----:B------:R-:W-:Y:S01]  /*6ca0*/  FFMA.FTZ R249, R249, R250, R214 ;  /* 0x000000faf9f97223 */ /* 0x000fe200000100d6 */
[-C--:B------:R-:W-:Y:S01]  /*6cb0*/  LEA.HI.SX32 R217, R217, R176.reuse, 0x1b ;  /* 0x000000b0d9d97211 */ /* 0x080fe200078fdaff */
[----:B------:R-:W-:Y:S01]  /*6cc0*/  FFMA.FTZ R237, R208, R187, R237 ;  /* 0x000000bbd0ed7223 */ /* 0x000fe200000100ed */
[----:B------:R-:W-:Y:S01]  /*6cd0*/  LEA.HI.SX32 R215, R215, R176, 0x1b ;  /* 0x000000b0d7d77211 */ /* 0x000fe200078fdaff */
[----:B------:R-:W-:Y:S01]  /*6ce0*/  FFMA.FTZ R206, R209, -R206, R250 ;  /* 0x800000ced1ce7223 */ /* 0x000fe200000100fa */
[----:B------:R-:W-:Y:S01]  /*6cf0*/  IADD3 R209, R176, 0x120, RZ ;  /* 0x00000120b0d17810 */ /* 0x000fe20007ffe0ff */
[----:B------:R-:W-:Y:S01]  /*6d00*/  FFMA.FTZ R244, R244, R237, R207 ;  /* 0x000000edf4f47223 */ /* 0x000fe200000100cf */
[----:B------:R-:W-:Y:S01]  /*6d10*/  IADD3 R207, R176, 0x160, RZ ;  /* 0x00000160b0cf7810 */ /* 0x000fe20007ffe0ff */
[----:B------:R-:W-:Y:S01]  /*6d20*/  FMUL.FTZ R208, R33, R212 ;  /* 0x000000d421d07220 */ /* 0x000fe20000410000 */
[----:B------:R-:W-:Y:S01]  /*6d30*/  LEA.HI.SX32 R209, R209, R176, 0x1b ;  /* 0x000000b0d1d17211 */ /* 0x000fe200078fdaff */
[----:B------:R-:W-:Y:S01]  /*6d40*/  FFMA.FTZ R242, R242, R244, R205 ;  /* 0x000000f4f2f27223 */ /* 0x000fe200000100cd */
[----:B------:R-:W-:Y:S01]  /*6d50*/  LEA.HI.SX32 R207, R207, R176, 0x1b ;  /* 0x000000b0cfcf7211 */ /* 0x000fe200078fdaff */
[----:B------:R-:W-:-:S02]  /*6d60*/  FFMA.FTZ R235, R210, -R211, R249 ;  /* 0x800000d3d2eb7223 */ /* 0x000fc400000100f9 */
[----:B------:R-:W-:Y:S02]  /*6d70*/  FFMA.FTZ R240, R240, R242, R203 ;  /* 0x000000f2f0f07223 */ /* 0x000fe400000100cb */
[----:B------:R-:W-:Y:S02]  /*6d80*/  FMUL.FTZ R127, R206, R127 ;  /* 0x0000007fce7f7220 */ /* 0x000fe40000410000 */
[----:B------:R-:W-:Y:S02]  /*6d90*/  FFMA.FTZ R238, R201, R240, R238 ;  /* 0x000000f0c9ee7223 */ /* 0x000fe400000100ee */
[----:B------:R-:W-:Y:S02]  /*6da0*/  FMUL.FTZ R211, R210, R212 ;  /* 0x000000d4d2d37220 */ /* 0x000fe40000410000 */
[----:B------:R-:W-:Y:S02]  /*6db0*/  FFMA.FTZ R234, R195, R238, R234 ;  /* 0x000000eec3ea7223 */ /* 0x000fe400000100ea */
[----:B------:R-:W-:-:S02]  /*6dc0*/  FMUL.FTZ R210, R235, R208 ;  /* 0x000000d0ebd27220 */ /* 0x000fc40000410000 */
[C---:B------:R-:W-:Y:S02]  /*6dd0*/  FMUL.FTZ R208, R233.reuse, R204 ;  /* 0x000000cce9d07220 */ /* 0x040fe40000410000 */
[----:B------:R-:W-:Y:S02]  /*6de0*/  FFMA.FTZ R233, R233, R126, R127 ;  /* 0x0000007ee9e97223 */ /* 0x000fe4000001007f */
[C---:B------:R-:W-:Y:S01]  /*6df0*/  FFMA.FTZ R202, R197.reuse, -R202, R128 ;  /* 0x800000cac5ca7223 */ /* 0x040fe20000010080 */
[----:B------:R-:W-:Y:S01]  /*6e00*/  STS [R251.X4+0x878], R208 ;  /* 0x000878d0fb007388 */ /* 0x000fe20000004800 */
[----:B------:R-:W-:Y:S02]  /*6e10*/  FMUL.FTZ R127, R234, R91 ;  /* 0x0000005bea7f7220 */ /* 0x000fe40000410000 */
[----:B------:R-:W-:Y:S02]  /*6e20*/  FMUL.FTZ R195, R197, R198 ;  /* 0x000000c6c5c37220 */ /* 0x000fe40000410000 */
[----:B------:R-:W-:-:S02]  /*6e30*/  FMUL.FTZ R199, R202, R199 ;  /* 0x000000c7cac77220 */ /* 0x000fc40000410000 */
[----:B------:R-:W-:Y:S02]  /*6e40*/  FFMA.FTZ R231, R19, -R200, R248 ;  /* 0x800000c813e77223 */ /* 0x000fe400000100f8 */
[----:B------:R-:W-:Y:S02]  /*6e50*/  FMUL.FTZ R126, R238, R90 ;  /* 0x0000005aee7e7220 */ /* 0x000fe40000410000 */
[----:B------:R-:W-:Y:S02]  /*6e60*/  FFMA.FTZ R197, R232, R127, RZ ;  /* 0x0000007fe8c57223 */ /* 0x000fe400000100ff */
[----:B------:R-:W-:Y:S02]  /*6e70*/  FFMA.FTZ R38, R195, R69, R38 ;  /* 0x00000045c3267223 */ /* 0x000fe40000010026 */
[----:B------:R-:W-:Y:S02]  /*6e80*/  FFMA.FTZ R230, R196, R195, R199 ;  /* 0x000000c3c4e67223 */ /* 0x000fe400000100c7 */
[----:B------:R-:W-:-:S02]  /*6e90*/  FMUL.FTZ R195, R240, R89 ;  /* 0x00000059f0c37220 */ /* 0x000fc40000410000 */
[----:B------:R-:W-:Y:S02]  /*6ea0*/  FFMA.FTZ R200, R231, R126, R197 ;  /* 0x0000007ee7c87223 */ /* 0x000fe400000100c5 */
[----:B------:R-:W-:Y:S02]  /*6eb0*/  FMUL.FTZ R213, R212, R59 ;  /* 0x0000003bd4d57220 */ /* 0x000fe40000410000 */
[----:B------:R-:W-:Y:S02]  /*6ec0*/  FMUL.FTZ R199, R242, R88 ;  /* 0x00000058f2c77220 */ /* 0x000fe40000410000 */
[----:B------:R-:W-:Y:S02]  /*6ed0*/  FFMA.FTZ R200, R229, R195, R200 ;  /* 0x000000c3e5c87223 */ /* 0x000fe400000100c8 */
[----:B------:R-:W-:Y:S02]  /*6ee0*/  FMUL.FTZ R214, R236, R213 ;  /* 0x000000d5ecd67220 */ /* 0x000fe40000410000 */
[----:B------:R-:W-:-:S02]  /*6ef0*/  FMUL.FTZ R197, R198, R69 ;  /* 0x00000045c6c57220 */ /* 0x000fc40000410000 */
[----:B------:R-:W-:Y:S01]  /*6f00*/  FFMA.FTZ R226, R14, -R193, R135 ;  /* 0x800000c10ee27223 */ /* 0x000fe20000010087 */
[----:B------:R0:W-:Y:S01]  /*6f10*/  STS [R251.X4+0x87c], R214 ;  /* 0x00087cd6fb007388 */ /* 0x0001e20000004800 */
[----:B------:R-:W-:Y:S02]  /*6f20*/  FMUL.FTZ R193, R244, R87 ;  /* 0x00000057f4c17220 */ /* 0x000fe40000410000 */
[----:B------:R-:W-:Y:S02]  /*6f30*/  FFMA.FTZ R200, R228, R199, R200 ;  /* 0x000000c7e4c87223 */ /* 0x000fe400000100c8 */
[----:B------:R-:W-:Y:S02]  /*6f40*/  FMUL.FTZ R203, R187, R84 ;  /* 0x00000054bbcb7220 */ /* 0x000fe40000410000 */
[----:B------:R-:W-:Y:S02]  /*6f50*/  FFMA.FTZ R201, R227, R193, R200 ;  /* 0x000000c1e3c97223 */ /* 0x000fe400000100c8 */
[----:B------:R-:W-:-:S02]  /*6f60*/  FMUL.FTZ R200, R0, R83 ;  /* 0x0000005300c87220 */ /* 0x000fc40000410000 */
[----:B0-----:R-:W-:Y:S02]  /*6f70*/  FMUL.FTZ R214, R196, R197 ;  /* 0x000000c5c4d67220 */ /* 0x001fe40000410000 */
[----:B------:R-:W-:Y:S02]  /*6f80*/  FMUL.FTZ R196, R237, R86 ;  /* 0x00000056edc47220 */ /* 0x000fe40000410000 */
[----:B------:R-:W-:Y:S01]  /*6f90*/  FFMA.FTZ R223, R13, -R194, R132 ;  /* 0x800000c20ddf7223 */ /* 0x000fe20000010084 */
[----:B------:R-:W-:Y:S01]  /*6fa0*/  STS [R251.X4+0x874], R214 ;  /* 0x000874d6fb007388 */ /* 0x000fe20000004800 */
[----:B------:R-:W-:Y:S02]  /*6fb0*/  FFMA.FTZ R198, R226, R196, R201 ;  /* 0x000000c4e2c67223 */ /* 0x000fe400000100c9 */
[----:B------:R-:W-:Y:S02]  /*6fc0*/  FMUL.FTZ R205, R2, R81 ;  /* 0x0000005102cd7220 */ /* 0x000fe40000410000 */
[----:B------:R-:W-:-:S02]  /*6fd0*/  FFMA.FTZ R201, R225, R203, R198 ;  /* 0x000000cbe1c97223 */ /* 0x000fc400000100c6 */
[----:B------:R-:W-:Y:S02]  /*6fe0*/  FMUL.FTZ R208, R3, R78 ;  /* 0x0000004e03d07220 */ /* 0x000fe40000410000 */
[----:B------:R-:W-:Y:S02]  /*6ff0*/  FFMA.FTZ R194, R224, R200, R201 ;  /* 0x000000c8e0c27223 */ /* 0x000fe400000100c9 */
[----:B------:R-:W-:Y:S02]  /*7000*/  FFMA.FTZ R222, R10, -R191, R133 ;  /* 0x800000bf0ade7223 */ /* 0x000fe40000010085 */
[----:B------:R-:W-:Y:S02]  /*7010*/  FFMA.FTZ R191, R223, R205, R194 ;  /* 0x000000cddfbf7223 */ /* 0x000fe400000100c2 */
[----:B------:R-:W-:Y:S02]  /*7020*/  FFMA.FTZ R236, R236, R211, R210 ;  /* 0x000000d3ecec7223 */ /* 0x000fe400000100d2 */
[----:B------:R-:W-:-:S02]  /*7030*/  FMUL.FTZ R210, R23, R208 ;  /* 0x000000d017d27220 */ /* 0x000fc40000410000 */
[----:B------:R-:W-:Y:S02]  /*7040*/  FFMA.FTZ R198, R222, R208, R191 ;  /* 0x000000d0dec67223 */ /* 0x000fe400000100bf */
[----:B------:R-:W-:Y:S01]  /*7050*/  FMUL.FTZ R191, R4, R77 ;  /* 0x0000004d04bf7220 */ /* 0x000fe20000410000 */
[----:B------:R0:W-:Y:S01]  /*7060*/  STS [R251.X4+0x864], R210 ;  /* 0x000864d2fb007388 */ /* 0x0001e20000004800 */
[----:B------:R-:W-:Y:S02]  /*7070*/  FMUL.FTZ R194, R25, R200 ;  /* 0x000000c819c27220 */ /* 0x000fe40000410000 */
[----:B------:R-:W-:Y:S02]  /*7080*/  FFMA.FTZ R221, R11, -R192, R131 ;  /* 0x800000c00bdd7223 */ /* 0x000fe40000010083 */
[----:B------:R-:W-:Y:S01]  /*7090*/  FMUL.FTZ R212, R5, R74 ;  /* 0x0000004a05d47220 */ /* 0x000fe20000410000 */
[----:B------:R1:W-:Y:S01]  /*70a0*/  STS [R251.X4+0x85c], R194 ;  /* 0x00085cc2fb007388 */ /* 0x0003e20000004800 */
[----:B------:R-:W-:-:S02]  /*70b0*/  FFMA.FTZ R219, R9, -R190, R130 ;  /* 0x800000be09db7223 */ /* 0x000fc40000010082 */
[----:B------:R-:W-:Y:S02]  /*70c0*/  FMUL.FTZ R190, R31, R126 ;  /* 0x0000007e1fbe7220 */ /* 0x000fe40000410000 */
[-C--:B0-----:R-:W-:Y:S02]  /*70d0*/  FMUL.FTZ R210, R22, R191.reuse ;  /* 0x000000bf16d27220 */ /* 0x081fe40000410000 */
[----:B------:R-:W-:Y:S01]  /*70e0*/  FFMA.FTZ R191, R221, R191, R198 ;  /* 0x000000bfddbf7223 */ /* 0x000fe200000100c6 */
[----:B------:R-:W-:Y:S01]  /*70f0*/  STS [R251.X4+0x844], R190 ;  /* 0x000844befb007388 */ /* 0x000fe20000004800 */
[----:B------:R-:W-:Y:S02]  /*7100*/  FMUL.FTZ R198, R27, R196 ;  /* 0x000000c41bc67220 */ /* 0x000fe40000410000 */
[-C--:B------:R-:W-:Y:S01]  /*7110*/  FMUL.FTZ R214, R21, R212.reuse ;  /* 0x000000d415d67220 */ /* 0x080fe20000410000 */
[----:B------:R-:W-:Y:S01]  /*7120*/  STS [R251.X4+0x868], R210 ;  /* 0x000868d2fb007388 */ /* 0x000fe20000004800 */
[----:B------:R-:W-:Y:S01]  /*7130*/  FMUL.FTZ R208, R24, R205 ;  /* 0x000000cd18d07220 */ /* 0x000fe20000410000 */
[----:B------:R-:W-:Y:S01]  /*7140*/  IADD3 R205, R176, 0x1a0, RZ ;  /* 0x000001a0b0cd7810 */ /* 0x000fe20007ffe0ff */
[----:B------:R-:W-:Y:S01]  /*7150*/  FMUL.FTZ R200, R26, R203 ;  /* 0x000000cb1ac87220 */ /* 0x000fe20000410000 */
[----:B------:R0:W-:Y:S01]  /*7160*/  STS [R251.X4+0x86c], R214 ;  /* 0x00086cd6fb007388 */ /* 0x0001e20000004800 */
        /* <DEDUP_REMOVED lines=8> */
[----:B------:R-:W-:Y:S01]  /*71f0*/  FFMA.FTZ R220, R8, -R189, R129 ;  /* 0x800000bd08dc7223 */ /* 0x000fe20000010081 */
[----:B------:R-:W-:Y:S01]  /*7200*/  IADD3 R127, R176, 0x40, RZ ;  /* 0x00000040b07f7810 */ /* 0x000fe20007ffe0ff */
[----:B------:R-:W-:Y:S01]  /*7210*/  FMUL.FTZ R235, R235, R213 ;  /* 0x000000d5ebeb7220 */ /* 0x000fe20000410000 */
[----:B------:R-:W-:Y:S01]  /*7220*/  STS [R251.X4+0x854], R198 ;  /* 0x000854c6fb007388 */ /* 0x000fe20000004800 */
[----:B------:R-:W-:Y:S01]  /*7230*/  FFMA.FTZ R212, R220, R212, R191 ;  /* 0x000000d4dcd47223 */ /* 0x000fe200000100bf */
[C---:B------:R-:W-:Y:S01]  /*7240*/  IADD3 R189, R176.reuse, 0x80, RZ ;  /* 0x00000080b0bd7810 */ /* 0x040fe20007ffe0ff */
[----:B------:R-:W-:Y:S01]  /*7250*/  FFMA.FTZ R36, R211, R59, R36 ;  /* 0x0000003bd3247223 */ /* 0x000fe20000010024 */
[----:B------:R-:W-:Y:S01]  /*7260*/  STS [R251.X4+0x850], R196 ;  /* 0x000850c4fb007388 */ /* 0x000fe20000004800 */
[----:B------:R-:W-:Y:S01]  /*7270*/  FFMA.FTZ R212, R219, R216, R212 ;  /* 0x000000d8dbd47223 */ /* 0x000fe200000100d4 */
[----:B------:R-:W-:Y:S01]  /*7280*/  IADD3 R213, R176, 0xa0, RZ ;  /* 0x000000a0b0d57810 */ /* 0x000fe20007ffe0ff */
[----:B------:R-:W-:Y:S01]  /*7290*/  FMUL.FTZ R132, R85, R132 ;  /* 0x0000008455847220 */ /* 0x000fe20000410000 */
        /* <DEDUP_REMOVED lines=8> */
[----:B------:R1:W-:Y:S01]  /*7320*/  STS [R251.X4+0x840], R126 ;  /* 0x0008407efb007388 */ /* 0x0003e20000004800 */
[----:B------:R-:W-:Y:S01]  /*7330*/  IADD3 R197, R176, 0x180, RZ ;  /* 0x00000180b0c57810 */ /* 0x000fe20007ffe0ff */
[----:B------:R-:W-:Y:S01]  /*7340*/  FMUL.FTZ R134, R92, R134 ;  /* 0x000000865c867220 */ /* 0x000fe20000410000 */
[C---:B------:R-:W-:Y:S01]  /*7350*/  IADD3 R199, R176.reuse, 0x1c0, RZ ;  /* 0x000001c0b0c77810 */ /* 0x040fe20007ffe0ff */
[----:B------:R-:W-:Y:S01]  /*7360*/  BAR.SYNC.DEFER_BLOCKING 0x0 ;  /* 0x0000000000007b1d */ /* 0x000fe20000010000 */
[----:B------:R-:W-:Y:S01]  /*7370*/  IADD3 R203, R176, 0x1e0, RZ ;  /* 0x000001e0b0cb7810 */ /* 0x000fe20007ffe0ff */
[----:B------:R-:W-:Y:S01]  /*7380*/  FMUL.FTZ R239, R95, R239 ;  /* 0x000000ef5fef7220 */ /* 0x000fe20000410000 */
[-C--:B------:R-:W-:Y:S01]  /*7390*/  LEA.HI.SX32 R216, R127, R176.reuse, 0x1b ;  /* 0x000000b07fd87211 */ /* 0x080fe200078fdaff */
[----:B------:R-:W-:Y:S01]  /*73a0*/  FMUL.FTZ R247, R96, R247 ;  /* 0x000000f760f77220 */ /* 0x000fe20000410000 */
[----:B0-----:R-:W-:Y:S01]  /*73b0*/  LEA.HI.SX32 R214, R189, R176, 0x1b ;  /* 0x000000b0bdd67211 */ /* 0x001fe200078fdaff */
[----:B-1----:R-:W-:Y:S01]  /*73c0*/  FMUL.FTZ R126, R99, R188 ;  /* 0x000000bc637e7220 */ /* 0x002fe20000410000 */
        /* <DEDUP_REMOVED lines=9> */
[-C--:B------:R-:W-:Y:S02]  /*7460*/  LEA.HI.SX32 R204, R199, R176.reuse, 0x1b ;  /* 0x000000b0c7cc7211 */ /* 0x080fe400078fdaff */
        /* <DEDUP_REMOVED lines=21> */
[----:B------:R-:W-:-:S02]  /*75c0*/  HFMA2.MMA R129, -RZ, RZ, 0, 0 ;  /* 0x00000000ff817435 */ /* 0x000fc400000001ff */
[----:B------:R5:W-:Y:S01]  /*75d0*/  STS [R251.X4+0x10a0], R132 ;  /* 0x0010a084fb007388 */ /* 0x000be20000004800 */
[----:B-1----:R-:W-:Y:S02]  /*75e0*/  FMUL.FTZ R126, R82, R133 ;  /* 0x00000085527e7220 */ /* 0x002fe40000410000 */
[C---:B------:R-:W-:Y:S01]  /*75f0*/  IMAD R133, R182.reuse, c[0x0][0x2b8], RZ ;  /* 0x0000ae00b6857a24 */ /* 0x040fe200078e02ff */
[----:B------:R1:W-:Y:S01]  /*7600*/  STS [R251.X4+0x1094], R135 ;  /* 0x00109487fb007388 */ /* 0x0003e20000004800 */
[----:B--2---:R-:W-:Y:S01]  /*7610*/  FMUL.FTZ R186, R75, R128 ;  /* 0x000000804bba7220 */ /* 0x004fe20000410000 */
[----:B------:R-:W-:Y:S01]  /*7620*/  MOV R128, R176 ;  /* 0x000000b000807202 */ /* 0x000fe20000000f00 */
[----:B------:R-:W-:Y:S01]  /*7630*/  IMAD R133, R183, c[0x0][0x2bc], R133 ;  /* 0x0000af00b7857a24 */ /* 0x000fe200078e0285 */
[----:B------:R2:W-:Y:S01]  /*7640*/  STS [R251.X4+0x10a4], R126 ;  /* 0x0010a47efb007388 */ /* 0x0005e20000004800 */
[----:B-----5:R-:W-:-:S03]  /*7650*/  IMAD R132, R182, c[0x0][0x298], RZ ;  /* 0x0000a600b6847a24 */ /* 0x020fc600078e02ff */
[----:B------:R5:W-:Y:S01]  /*7660*/  STS [R251.X4+0x1084], R248 ;  /* 0x001084f8fb007388 */ /* 0x000be20000004800 */
[----:B-1----:R-:W-:-:S03]  /*7670*/  MOV R135, UR10 ;  /* 0x0000000a00877c02 */ /* 0x002fc60008000f00 */
[----:B------:R1:W-:Y:S01]  /*7680*/  STS [R251.X4+0x10b4], R186 ;  /* 0x0010b4bafb007388 */ /* 0x0003e20000004800 */
[----:B--2---:R-:W-:-:S03]  /*7690*/  IMAD.WIDE.U32 R126, R183, c[0x0][0x298], R128 ;  /* 0x0000a600b77e7a25 */ /* 0x004fc600078e0080 */
[----:B------:R2:W-:Y:S01]  /*76a0*/  STS [R251.X4+0x109c], R134 ;  /* 0x00109c86fb007388 */ /* 0x0005e20000004800 */
[----:B-----5:R-:W-:Y:S02]  /*76b0*/  FMUL.FTZ R248, R80, R131 ;  /* 0x0000008350f87220 */ /* 0x020fe40000410000 */
[----:B------:R-:W-:Y:S01]  /*76c0*/  IMAD.WIDE.U32 R128, R183, c[0x0][0x2b8], R128 ;  /* 0x0000ae00b7807a25 */ /* 0x000fe200078e0080 */
[----:B------:R5:W-:Y:S01]  /*76d0*/  STS [R251.X4+0x1090], R239 ;  /* 0x001090effb007388 */ /* 0x000be20000004800 */
[----:B-1----:R-:W-:Y:S02]  /*76e0*/  IADD3 R186, -R135, c[0x0][0x168], -R176 ;  /* 0x00005a0087ba7a10 */ /* 0x002fe40007ffe9b0 */
[----:B------:R-:W-:Y:S01]  /*76f0*/  IMAD R131, R183, c[0x0][0x29c], R132 ;  /* 0x0000a700b7837a24 */ /* 0x000fe200078e0284 */
[----:B------:R-:W-:Y:S01]  /*7700*/  IADD3 R129, R129, R133, RZ ;  /* 0x0000008581817210 */ /* 0x000fe20007ffe0ff */
[----:B------:R-:W-:Y:S01]  /*7710*/  IMAD R133, R179, c[0x0][0x2c0], RZ ;  /* 0x0000b000b3857a24 */ /* 0x000fe200078e02ff */
[----:B------:R-:W-:Y:S01]  /*7720*/  ISETP.GE.AND P0, PT, R186, 0x1, PT ;  /* 0x00000001ba00780c */ /* 0x000fe20003f06270 */
[----:B------:R-:W-:Y:S01]  /*7730*/  IMAD.IADD R127, R127, 0x1, R131 ;  /* 0x000000017f7f7824 */ /* 0x000fe200078e0283 */
[----:B------:R-:W-:Y:S01]  /*7740*/  STS [R251.X4+0x108c], R247 ;  /* 0x00108cf7fb007388 */ /* 0x000fe20000004800 */
[----:B------:R-:W-:-:S02]  /*7750*/  IMAD R131, R179, c[0x0][0x2a0], RZ ;  /* 0x0000a800b3837a24 */ /* 0x000fc400078e02ff */
[----:B--2---:R-:W-:Y:S01]  /*7760*/  FMUL.FTZ R134, R70, R249 ;  /* 0x000000f946867220 */ /* 0x004fe20000410000 */
[----:B------:R-:W-:Y:S01]  /*7770*/  STS [R251.X4+0x10a8], R248 ;  /* 0x0010a8f8fb007388 */ /* 0x000fe20000004800 */
[C---:B------:R-:W-:Y:S02]  /*7780*/  IMAD R131, R180.reuse, c[0x0][0x2a4], R131 ;  /* 0x0000a900b4837a24 */ /* 0x040fe400078e0283 */
[C---:B------:R-:W-:Y:S01]  /*7790*/  IMAD R133, R180.reuse, c[0x0][0x2c4], R133 ;  /* 0x0000b100b4857a24 */ /* 0x040fe200078e0285 */
[----:B------:R1:W-:Y:S01]  /*77a0*/  STS [R251.X4+0x10bc], R134 ;  /* 0x0010bc86fb007388 */ /* 0x0003e20000004800 */
[----:B------:R-:W-:-:S03]  /*77b0*/  IMAD.WIDE.U32 R126, R180, c[0x0][0x2a0], R126 ;  /* 0x0000a800b47e7a25 */ /* 0x000fc600078e007e */
[----:B------:R2:W-:Y:S01]  /*77c0*/  STS [R251.X4+0x10ac], R252 ;  /* 0x0010acfcfb007388 */ /* 0x0005e20000004800 */
[----:B------:R-:W-:-:S03]  /*77d0*/  IMAD.WIDE.U32 R128, R180, c[0x0][0x2c0], R128 ;  /* 0x0000b000b4807a25 */ /* 0x000fc600078e0080 */
[----:B------:R2:W-:Y:S01]  /*77e0*/  STS [R251.X4+0x10b0], R130 ;  /* 0x0010b082fb007388 */ /* 0x0005e20000004800 */
[----:B------:R-:W-:Y:S01]  /*77f0*/  IMAD.IADD R241, R127, 0x1, R131 ;  /* 0x000000017ff17824 */ /* 0x000fe200078e0283 */
[----:B-----5:R-:W-:Y:S02]  /*7800*/  IADD3 R239, R129, R133, RZ ;  /* 0x0000008581ef7210 */ /* 0x020fe40007ffe0ff */
[----:B-1----:R-:W-:Y:S01]  /*7810*/  IADD3 R134, P1, R126, UR10, RZ ;  /* 0x0000000a7e867c10 */ /* 0x002fe2000ff3e0ff */
[----:B------:R2:W-:Y:S04]  /*7820*/  STS [R251.X4+0x10b8], R250 ;  /* 0x0010b8fafb007388 */ /* 0x0005e80000004800 */
[----:B------:R-:W-:Y:S01]  /*7830*/  BAR.SYNC.DEFER_BLOCKING 0x0 ;  /* 0x0000000000007b1d */ /* 0x000fe20000010000 */
[----:B------:R-:W-:-:S02]  /*7840*/  IADD3 R132, P2, R128, UR10, RZ ;  /* 0x0000000a80847c10 */ /* 0x000fc4000ff5e0ff */
[----:B------:R-:W-:Y:S02]  /*7850*/  IADD3.X R135, R241, UR8, RZ, P1, !PT ;  /* 0x00000008f1877c10 */ /* 0x000fe40008ffe4ff */
[----:B------:R-:W-:Y:S01]  /*7860*/  IADD3.X R133, R239, UR8, RZ, P2, !PT ;  /* 0x00000008ef857c10 */ /* 0x000fe200097fe4ff */
[----:B------:R-:W-:Y:S05]  /*7870*/  @!P0 BRA `(.L_x_5637) ;  /* 0x000000f000008947 */ /* 0x000fea0003800000 */
[----:B0-234-:R-:W0:Y:S01]  /*7880*/  LDS R247, [R246.X4+0x1080] ;  /* 0x00108000f6f77984 */ /* 0x01de220000004800 */
[----:B------:R-:W-:Y:S02]  /*7890*/  IMAD R130, R243, c[0x0][0x2b0], RZ ;  /* 0x0000ac00f3827a24 */ /* 0x000fe400078e02ff */
[----:B------:R-:W-:-:S04]  /*78a0*/  IMAD.WIDE.U32 R134, R35, c[0x0][0x2b0], R134 ;  /* 0x0000ac0023867a25 */ /* 0x000fc800078e0086 */
[C---:B------:R-:W-:Y:S01]  /*78b0*/  IMAD R131, R35.reuse, c[0x0][0x2b4], R130 ;  /* 0x0000ad0023837a24 */ /* 0x040fe200078e0282 */
[----:B------:R-:W-:Y:S01]  /*78c0*/  LEA R130, P0, R134, c[0x0][0x318], 0x2 ;  /* 0x0000c60086827a11 */ /* 0x000fe200078010ff */
[----:B------:R-:W-:-:S03]  /*78d0*/  IMAD.WIDE.U32 R132, R35, c[0x0][0x2d0], R132 ;  /* 0x0000b40023847a25 */ /* 0x000fc600078e0084 */
[----:B------:R-:W-:-:S04]  /*78e0*/  IADD3 R131, R135, R131, RZ ;  /* 0x0000008387837210 */ /* 0x000fc80007ffe0ff */
[----:B------:R-:W-:Y:S01]  /*78f0*/  LEA.HI.X R131, R134, c[0x0][0x31c], R131, 0x2, P0 ;  /* 0x0000c70086837a11 */ /* 0x000fe200000f1483 */
[----:B------:R-:W-:-:S04]  /*7900*/  IMAD R134, R243, c[0x0][0x2d0], RZ ;  /* 0x0000b400f3867a24 */ /* 0x000fc800078e02ff */
[----:B------:R-:W-:Y:S01]  /*7910*/  IMAD R135, R35, c[0x0][0x2d4], R134 ;  /* 0x0000b50023877a24 */ /* 0x000fe200078e0286 */
[----:B------:R-:W-:Y:S01]  /*7920*/  LEA R134, P0, R132, c[0x0][0x320], 0x2 ;  /* 0x0000c80084867a11 */ /* 0x000fe200078010ff */
[----:B------:R1:W-:Y:S02]  /*7930*/  RED.E.ADD.F32.FTZ.RN.STRONG.GPU [R130.64], R245 ;  /* 0x000000f58200798e */ /* 0x0003e4000c10e790 */
[----:B------:R-:W-:-:S05]  /*7940*/  IMAD.IADD R135, R133, 0x1, R135 ;  /* 0x0000000185877824 */ /* 0x000fca00078e0287 */
[----:B------:R-:W-:-:S05]  /*7950*/  LEA.HI.X R135, R132, c[0x0][0x324], R135, 0x2, P0 ;  /* 0x0000c90084877a11 */ /* 0x000fca00000f1487 */
[----:B0-----:R1:W-:Y:S02]  /*7960*/  RED.E.ADD.F32.FTZ.RN.STRONG.GPU [R134.64], R247 ;  /* 0x000000f78600798e */ /* 0x0013e4000c10e790 */
.L_x_5637:
[----:B0-234-:R-:W-:Y:S05]  /*7970*/  BSYNC B0 ;  /* 0x0000000000007941 */ /* 0x01dfea0003800000 */
.L_x_5636:
[----:B------:R-:W0:Y:S01]  /*7980*/  LDS R217, [R217.X4+0x1100] ;  /* 0x00110000d9d97984 */ /* 0x000e220000004800 */
[C---:B-1----:R-:W-:Y:S01]  /*7990*/  LEA R130, P0, R126.reuse, c[0x0][0x318], 0x2 ;  /* 0x0000c6007e827a11 */ /* 0x042fe200078010ff */
[----:B------:R-:W-:Y:S01]  /*79a0*/  USHF.L.U64.HI UR9, UR6, 0x2, UR7 ;  /* 0x0000000206097899 */ /* 0x000fe20008010207 */
[----:B------:R-:W-:Y:S01]  /*79b0*/  BSSY B0, `(.L_x_5638) ;  /* 0x0000018000007945 */ /* 0x000fe20003800000 */
[----:B------:R-:W-:Y:S01]  /*79c0*/  ULDC.64 UR12, c[0x0][0x2b0] ;  /* 0x0000ac00000c7ab9 */ /* 0x000fe20000000a00 */
[----:B------:R-:W-:Y:S01]  /*79d0*/  LEA.HI.X R131, R126, c[0x0][0x31c], R241, 0x2, P0 ;  /* 0x0000c7007e837a11 */ /* 0x000fe200000f14f1 */
[----:B------:R-:W-:Y:S01]  /*79e0*/  ULDC.64 UR14, c[0x0][0x2d0] ;  /* 0x0000b400000e7ab9 */ /* 0x000fe20000000a00 */
[----:B------:R-:W-:Y:S01]  /*79f0*/  LEA R126, P0, R128, c[0x0][0x320], 0x2 ;  /* 0x0000c800807e7a11 */ /* 0x000fe200078010ff */
        /* <DEDUP_REMOVED lines=9> */
[----:B------:R-:W-:Y:S01]  /*7a90*/  IMAD.WIDE R128, R135, 0x4, R130 ;  /* 0x0000000487807825 */ /* 0x000fe200078e0282 */
[----:B------:R-:W-:Y:S02]  /*7aa0*/  MOV R133, UR24 ;  /* 0x0000001800857c02 */ /* 0x000fe40008000f00 */
        /* <DEDUP_REMOVED lines=8> */
.L_x_5639:
[----:B------:R-:W-:Y:S05]  /*7b30*/  BSYNC B0 ;  /* 0x0000000000007941 */ /* 0x000fea0003800000 */
.L_x_5638:
[----:B-1----:R-:W-:Y:S01]  /*7b40*/  SHF.R.S32.HI R128, RZ, 0x1f, R135 ;  /* 0x0000001fff807819 */ /* 0x002fe20000011487 */
[C---:B------:R-:W-:Y:S01]  /*7b50*/  IMAD.SHL.U32 R129, R135.reuse, 0x4, RZ ;  /* 0x0000000487817824 */ /* 0x040fe200078e00ff */
[----:B------:R-:W-:Y:S01]  /*7b60*/  ISETP.GE.AND P6, PT, R186, 0x41, PT ;  /* 0x00000041ba00780c */ /* 0x000fe20003fc6270 */
[----:B------:R-:W-:Y:S01]  /*7b70*/  BSSY B0, `(.L_x_5640) ;  /* 0x0000017000007945 */ /* 0x000fe20003800000 */
[----:B------:R-:W-:Y:S01]  /*7b80*/  SHF.L.U64.HI R133, R135, 0x2, R128 ;  /* 0x0000000287857819 */ /* 0x000fe20000010280 */
[----:B------:R-:W-:Y:S01]  /*7b90*/  FADD.FTZ R218, R218, R235 ;  /* 0x000000ebdada7221 */ /* 0x000fe20000010000 */
[C---:B------:R-:W-:Y:S02]  /*7ba0*/  IADD3 R128, P0, R129.reuse, R130, RZ ;  /* 0x0000008281807210 */ /* 0x040fe40007f1e0ff */
[----:B------:R-:W-:Y:S02]  /*7bb0*/  IADD3 R126, P1, R129, R126, RZ ;  /* 0x0000007e817e7210 */ /* 0x000fe40007f3e0ff */
[C---:B------:R-:W-:Y:S01]  /*7bc0*/  IADD3.X R129, R133.reuse, R131, RZ, P0, !PT ;  /* 0x0000008385817210 */ /* 0x040fe200007fe4ff */
[----:B------:R-:W-:Y:S01]  /*7bd0*/  IMAD.U32 R131, RZ, RZ, UR24 ;  /* 0x00000018ff837e24 */ /* 0x000fe2000f8e00ff */
[----:B------:R-:W-:-:S02]  /*7be0*/  IADD3.X R127, R133, R127, RZ, P1, !PT ;  /* 0x0000007f857f7210 */ /* 0x000fc40000ffe4ff */
[----:B------:R-:W-:Y:S01]  /*7bf0*/  MOV R133, UR24 ;  /* 0x0000001800857c02 */ /* 0x000fe20008000f00 */
[----:B------:R-:W-:Y:S01]  /*7c00*/  IMAD.WIDE.U32 R128, R131, c[0x0][0x2b0], R128 ;  /* 0x0000ac0083807a25 */ /* 0x000fe200078e0080 */
[C---:B------:R-:W-:Y:S01]  /*7c10*/  ISETP.GE.AND P0, PT, R186.reuse, 0x61, PT ;  /* 0x00000061ba00780c */ /* 0x040fe20003f06270 */
[----:B------:R1:W2:Y:S01]  /*7c20*/  LDS R131, [R216.X4+0x1180] ;  /* 0x00118000d8837984 */ /* 0x0002a20000004800 */
[C---:B------:R-:W-:Y:S01]  /*7c30*/  ISETP.GE.AND P1, PT, R186.reuse, 0x81, PT ;  /* 0x00000081ba00780c */ /* 0x040fe20003f26270 */
[----:B------:R-:W-:Y:S01]  /*7c40*/  IMAD.WIDE.U32 R126, R133, c[0x0][0x2d0], R126 ;  /* 0x0000b400857e7a25 */ /* 0x000fe200078e007e */
[----:B------:R-:W-:Y:S02]  /*7c50*/  IADD3 R129, R129, UR8, RZ ;  /* 0x0000000881817c10 */ /* 0x000fe4000fffe0ff */
[----:B------:R-:W-:Y:S02]  /*7c60*/  ISETP.GE.AND P2, PT, R186, 0xa1, PT ;  /* 0x000000a1ba00780c */ /* 0x000fe40003f46270 */
[----:B------:R-:W-:-:S02]  /*7c70*/  IADD3 R127, R127, UR9, RZ ;  /* 0x000000097f7f7c10 */ /* 0x000fc4000fffe0ff */
[C---:B------:R-:W-:Y:S02]  /*7c80*/  ISETP.GE.AND P3, PT, R186.reuse, 0xc1, PT ;  /* 0x000000c1ba00780c */ /* 0x040fe40003f66270 */
[C---:B------:R-:W-:Y:S02]  /*7c90*/  ISETP.GE.AND P4, PT, R186.reuse, 0xe1, PT ;  /* 0x000000e1ba00780c */ /* 0x040fe40003f86270 */
[----:B------:R-:W-:Y:S01]  /*7ca0*/  ISETP.GE.AND P5, PT, R186, 0x101, PT ;  /* 0x00000101ba00780c */ /* 0x000fe20003fa6270 */
[----:B------:R-:W-:Y:S07]  /*7cb0*/  @!P6 BRA `(.L_x_5641) ;  /* 0x000000200000e947 */ /* 0x000fee0003800000 */
[----:B-1----:R1:W-:Y:S04]  /*7cc0*/  RED.E.ADD.F32.FTZ.RN.STRONG.GPU [R128.64+-0x700], R201 ;  /* 0xfff900c98000798e */ /* 0x0023e8000c10e790 */
[----:B--2---:R1:W-:Y:S02]  /*7cd0*/  RED.E.ADD.F32.FTZ.RN.STRONG.GPU [R126.64+-0x700], R131 ;  /* 0xfff900837e00798e */ /* 0x0043e4000c10e790 */
.L_x_5641:
[----:B-1----:R-:W-:Y:S05]  /*7ce0*/  BSYNC B0 ;  /* 0x0000000000007941 */ /* 0x002fea0003800000 */
.L_x_5640:
[----:B------:R-:W1:Y:S01]  /*7cf0*/  LDS R215, [R215.X4+0x1200] ;  /* 0x00120000d7d77984 */ /* 0x000e620000004800 */
[----:B------:R-:W-:Y:S01]  /*7d00*/  BSSY B0, `(.L_x_5642) ;  /* 0x0000004000007945 */ /* 0x000fe20003800000 */
[----:B------:R-:W-:Y:S05]  /*7d10*/  @!P0 BRA `(.L_x_5643) ;  /* 0x0000002000008947 */ /* 0x000fea0003800000 */
[----:B------:R3:W-:Y:S04]  /*7d20*/  RED.E.ADD.F32.FTZ.RN.STRONG.GPU [R128.64+-0x680], R200 ;  /* 0xfff980c88000798e */ /* 0x0007e8000c10e790 */
[----:B-1----:R3:W-:Y:S02]  /*7d30*/  RED.E.ADD.F32.FTZ.RN.STRONG.GPU [R126.64+-0x680], R215 ;  /* 0xfff980d77e00798e */ /* 0x0027e4000c10e790 */
.L_x_5643:
[----:B------:R-:W-:Y:S05]  /*7d40*/  BSYNC B0 ;  /* 0x0000000000007941 */ /* 0x000fea0003800000 */
.L_x_5642:
[----:B--2---:R2:W4:Y:S01]  /*7d50*/  LDS R131, [R214.X4+0x1280] ;  /* 0x00128000d6837984 */ /* 0x0045220000004800 */
[----:B------:R-:W-:Y:S01]  /*7d60*/  BSSY B0, `(.L_x_5644) ;  /* 0x0000004000007945 */ /* 0x000fe20003800000 */
[----:B------:R-:W-:Y:S05]  /*7d70*/  @!P1 BRA `(.L_x_5645) ;  /* 0x0000002000009947 */ /* 0x000fea0003800000 */
[----:B------:R2:W-:Y:S04]  /*7d80*/  RED.E.ADD.F32.FTZ.RN.STRONG.GPU [R128.64+-0x600], R199 ;  /* 0xfffa00c78000798e */ /* 0x0005e8000c10e790 */
[----:B----4-:R2:W-:Y:S02]  /*7d90*/  RED.E.ADD.F32.FTZ.RN.STRONG.GPU [R126.64+-0x600], R131 ;  /* 0xfffa00837e00798e */ /* 0x0105e4000c10e790 */
.L_x_5645:
[----:B------:R-:W-:Y:S05]  /*7da0*/  BSYNC B0 ;  /* 0x0000000000007941 */ /* 0x000fea0003800000 */
.L_x_5644:
[----:B------:R-:W2:Y:S01]  /*7db0*/  LDS R213, [R213.X4+0x1300] ;  /* 0x00130000d5d57984 */ /* 0x000ea20000004800 */
[----:B------:R-:W-:Y:S01]  /*7dc0*/  BSSY B0, `(.L_x_5646) ;  /* 0x0000004000007945 */ /* 0x000fe20003800000 */
[----:B------:R-:W-:Y:S05]  /*7dd0*/  @!P2 BRA `(.L_x_5647) ;  /* 0x000000200000a947 */ /* 0x000fea0003800000 */
[----:B------:R3:W-:Y:S04]  /*7de0*/  RED.E.ADD.F32.FTZ.RN.STRONG.GPU [R128.64+-0x580], R198 ;  /* 0xfffa80c68000798e */ /* 0x0007e8000c10e790 */
[----:B--2---:R3:W-:Y:S02]  /*7df0*/  RED.E.ADD.F32.FTZ.RN.STRONG.GPU [R126.64+-0x580], R213 ;  /* 0xfffa80d57e00798e */ /* 0x0047e4000c10e790 */
.L_x_5647:
[----:B------:R-:W-:Y:S05]  /*7e00*/  BSYNC B0 ;  /* 0x0000000000007941 */ /* 0x000fea0003800000 */
.L_x_5646:
[----:B--2-4-:R2:W4:Y:S01]  /*7e10*/  LDS R131, [R212.X4+0x1380] ;  /* 0x00138000d4837984 */ /* 0x0145220000004800 */
[----:B------:R-:W-:Y:S01]  /*7e20*/  BSSY B0, `(.L_x_5648) ;  /* 0x0000004000007945 */ /* 0x000fe20003800000 */
[----:B------:R-:W-:Y:S05]  /*7e30*/  @!P3 BRA `(.L_x_5649) ;  /* 0x000000200000b947 */ /* 0x000fea0003800000 */
[----:B------:R2:W-:Y:S04]  /*7e40*/  RED.E.ADD.F32.FTZ.RN.STRONG.GPU [R128.64+-0x500], R197 ;  /* 0xfffb00c58000798e */ /* 0x0005e8000c10e790 */
[----:B----4-:R2:W-:Y:S02]  /*7e50*/  RED.E.ADD.F32.FTZ.RN.STRONG.GPU [R126.64+-0x500], R131 ;  /* 0xfffb00837e00798e */ /* 0x0105e4000c10e790 */
.L_x_5649:
[----:B------:R-:W-:Y:S05]  /*7e60*/  BSYNC B0 ;  /* 0x0000000000007941 */ /* 0x000fea0003800000 */
.L_x_5648:
[----:B------:R-:W2:Y:S01]  /*7e70*/  LDS R211, [R211.X4+0x1400] ;  /* 0x00140000d3d37984 */ /* 0x000ea20000004800 */
[----:B------:R-:W-:Y:S01]  /*7e80*/  BSSY B0, `(.L_x_5650) ;  /* 0x0000004000007945 */ /* 0x000fe20003800000 */
[----:B------:R-:W-:Y:S05]  /*7e90*/  @!P4 BRA `(.L_x_5651) ;  /* 0x000000200000c947 */ /* 0x000fea0003800000 */
[----:B------:R3:W-:Y:S04]  /*7ea0*/  RED.E.ADD.F32.FTZ.RN.STRONG.GPU [R128.64+-0x480], R196 ;  /* 0xfffb80c48000798e */ /* 0x0007e8000c10e790 */
[----:B--2---:R3:W-:Y:S02]  /*7eb0*/  RED.E.ADD.F32.FTZ.RN.STRONG.GPU [R126.64+-0x480], R211 ;  /* 0xfffb80d37e00798e */ /* 0x0047e4000c10e790 */
.L_x_5651:
[----:B------:R-:W-:Y:S05]  /*7ec0*/  BSYNC B0 ;  /* 0x0000000000007941 */ /* 0x000fea0003800000 */
.L_x_5650:
[----:B--2-4-:R2:W4:Y:S01]  /*7ed0*/  LDS R131, [R210.X4+0x1480] ;  /* 0x00148000d2837984 */ /* 0x0145220000004800 */
[----:B------:R-:W-:Y:S01]  /*7ee0*/  BSSY B0, `(.L_x_5652) ;  /* 0x0000004000007945 */ /* 0x000fe20003800000 */
[----:B------:R-:W-:Y:S05]  /*7ef0*/  @!P5 BRA `(.L_x_5653) ;  /* 0x000000200000d947 */ /* 0x000fea0003800000 */
[----:B------:R2:W-:Y:S04]  /*7f00*/  RED.E.ADD.F32.FTZ.RN.STRONG.GPU [R128.64+-0x400], R195 ;  /* 0xfffc00c38000798e */ /* 0x0005e8000c10e790 */
[----:B----4-:R2:W-:Y:S02]  /*7f10*/  RED.E.ADD.F32.FTZ.RN.STRONG.GPU [R126.64+-0x400], R131 ;  /* 0xfffc00837e00798e */ /* 0x0105e4000c10e790 */
.L_x_5653:
[----:B------:R-:W-:Y:S05]  /*7f20*/  BSYNC B0 ;  /* 0x0000000000007941 */ /* 0x000fea0003800000 */
.L_x_5652:
        /* <DEDUP_REMOVED lines=12> */
.L_x_5655:
[----:B------:R-:W-:Y:S05]  /*7ff0*/  BSYNC B0 ;  /* 0x0000000000007941 */ /* 0x000fea0003800000 */
.L_x_5654:
[----:B--2-4-:R2:W4:Y:S01]  /*8000*/  LDS R131, [R208.X4+0x1580] ;  /* 0x00158000d0837984 */ /* 0x0145220000004800 */
[----:B------:R-:W-:Y:S01]  /*8010*/  BSSY B0, `(.L_x_5656) ;  /* 0x0000004000007945 */ /* 0x000fe20003800000 */
[----:B------:R-:W-:Y:S05]  /*8020*/  @!P0 BRA `(.L_x_5657) ;  /* 0x0000002000008947 */ /* 0x000fea0003800000 */
[----:B------:R2:W-:Y:S04]  /*8030*/  RED.E.ADD.F32.FTZ.RN.STRONG.GPU [R128.64+-0x300], R193 ;  /* 0xfffd00c18000798e */ /* 0x0005e8000c10e790 */
[----:B----4-:R2:W-:Y:S02]  /*8040*/  RED.E.ADD.F32.FTZ.RN.STRONG.GPU [R126.64+-0x300], R131 ;  /* 0xfffd00837e00798e */ /* 0x0105e4000c10e790 */
.L_x_5657:
[----:B------:R-:W-:Y:S05]  /*8050*/  BSYNC B0 ;  /* 0x0000000000007941 */ /* 0x000fea0003800000 */
.L_x_5656:
[----:B------:R-:W2:Y:S01]  /*8060*/  LDS R207, [R207.X4+0x1600] ;  /* 0x00160000cfcf7984 */ /* 0x000ea20000004800 */
[----:B------:R-:W-:Y:S01]  /*8070*/  BSSY B0, `(.L_x_5658) ;  /* 0x0000004000007945 */ /* 0x000fe20003800000 */
[----:B------:R-:W-:Y:S05]  /*8080*/  @!P1 BRA `(.L_x_5659) ;  /* 0x0000002000009947 */ /* 0x000fea0003800000 */
[----:B------:R3:W-:Y:S04]  /*8090*/  RED.E.ADD.F32.FTZ.RN.STRONG.GPU [R128.64+-0x280], R192 ;  /* 0xfffd80c08000798e */ /* 0x0007e8000c10e790 */
[----:B--2---:R3:W-:Y:S02]  /*80a0*/  RED.E.ADD.F32.FTZ.RN.STRONG.GPU [R126.64+-0x280], R207 ;  /* 0xfffd80cf7e00798e */ /* 0x0047e4000c10e790 */
.L_x_5659:
[----:B------:R-:W-:Y:S05]  /*80b0*/  BSYNC B0 ;  /* 0x0000000000007941 */ /* 0x000fea0003800000 */
.L_x_5658:
[----:B--2-4-:R2:W4:Y:S01]  /*80c0*/  LDS R131, [R206.X4+0x1680] ;  /* 0x00168000ce837984 */ /* 0x0145220000004800 */
[----:B------:R-:W-:Y:S01]  /*80d0*/  BSSY B0, `(.L_x_5660) ;  /* 0x0000004000007945 */ /* 0x000fe20003800000 */
[----:B------:R-:W-:Y:S05]  /*80e0*/  @!P2 BRA `(.L_x_5661) ;  /* 0x000000200000a947 */ /* 0x000fea0003800000 */
[----:B------:R2:W-:Y:S04]  /*80f0*/  RED.E.ADD.F32.FTZ.RN.STRONG.GPU [R128.64+-0x200], R191 ;  /* 0xfffe00bf8000798e */ /* 0x0005e8000c10e790 */
[----:B----4-:R2:W-:Y:S02]  /*8100*/  RED.E.ADD.F32.FTZ.RN.STRONG.GPU [R126.64+-0x200], R131 ;  /* 0xfffe00837e00798e */ /* 0x0105e4000c10e790 */
.L_x_5661:
[----:B------:R-:W-:Y:S05]  /*8110*/  BSYNC B0 ;  /* 0x0000000000007941 */ /* 0x000fea0003800000 */
.L_x_5660:
[----:B------:R-:W2:Y:S01]  /*8120*/  LDS R205, [R205.X4+0x1700] ;  /* 0x00170000cdcd7984 */ /* 0x000ea20000004800 */
[----:B------:R-:W-:Y:S01]  /*8130*/  BSSY B0, `(.L_x_5662) ;  /* 0x0000004000007945 */ /* 0x000fe20003800000 */
[----:B------:R-:W-:Y:S05]  /*8140*/  @!P3 BRA `(.L_x_5663) ;  /* 0x000000200000b947 */ /* 0x000fea0003800000 */
[----:B------:R3:W-:Y:S04]  /*8150*/  RED.E.ADD.F32.FTZ.RN.STRONG.GPU [R128.64+-0x180], R190 ;  /* 0xfffe80be8000798e */ /* 0x0007e8000c10e790 */
[----:B--2---:R3:W-:Y:S02]  /*8160*/  RED.E.ADD.F32.FTZ.RN.STRONG.GPU [R126.64+-0x180], R205 ;  /* 0xfffe80cd7e00798e */ /* 0x0047e4000c10e790 */
.L_x_5663:
[----:B------:R-:W-:Y:S05]  /*8170*/  BSYNC B0 ;  /* 0x0000000000007941 */ /* 0x000fea0003800000 */
.L_x_5662:
[----:B--2-4-:R2:W4:Y:S01]  /*8180*/  LDS R131, [R204.X4+0x1780] ;  /* 0x00178000cc837984 */ /* 0x0145220000004800 */
[----:B------:R-:W-:Y:S01]  /*8190*/  BSSY B0, `(.L_x_5664) ;  /* 0x0000004000007945 */ /* 0x000fe20003800000 */
[----:B------:R-:W-:Y:S05]  /*81a0*/  @!P4 BRA `(.L_x_5665) ;  /* 0x000000200000c947 */ /* 0x000fea0003800000 */
[----:B------:R2:W-:Y:S04]  /*81b0*/  RED.E.ADD.F32.FTZ.RN.STRONG.GPU [R128.64+-0x100], R189 ;  /* 0xffff00bd8000798e */ /* 0x0005e8000c10e790 */
[----:B----4-:R2:W-:Y:S02]  /*81c0*/  RED.E.ADD.F32.FTZ.RN.STRONG.GPU [R126.64+-0x100], R131 ;  /* 0xffff00837e00798e */ /* 0x0105e4000c10e790 */
.L_x_5665:
[----:B------:R-:W-:Y:S05]  /*81d0*/  BSYNC B0 ;  /* 0x0000000000007941 */ /* 0x000fea0003800000 */
.L_x_5664:
[----:B------:R-:W2:Y:S01]  /*81e0*/  LDS R203, [R203.X4+0x1800] ;  /* 0x00180000cbcb7984 */ /* 0x000ea20000004800 */
[----:B------:R-:W-:Y:S01]  /*81f0*/  BSSY B0, `(.L_x_5666) ;  /* 0x0000004000007945 */ /* 0x000fe20003800000 */
[----:B------:R-:W-:Y:S05]  /*8200*/  @!P5 BRA `(.L_x_5667) ;  /* 0x000000200000d947 */ /* 0x000fea0003800000 */
[----:B------:R3:W-:Y:S04]  /*8210*/  RED.E.ADD.F32.FTZ.RN.STRONG.GPU [R128.64+-0x80], R188 ;  /* 0xffff80bc8000798e */ /* 0x0007e8000c10e790 */
[----:B--2---:R3:W-:Y:S02]  /*8220*/  RED.E.ADD.F32.FTZ.RN.STRONG.GPU [R126.64+-0x80], R203 ;  /* 0xffff80cb7e00798e */ /* 0x0047e4000c10e790 */
.L_x_5667:
[----:B------:R-:W-:Y:S05]  /*8230*/  BSYNC B0 ;  /* 0x0000000000007941 */ /* 0x000fea0003800000 */
.L_x_5666:
[----:B--23--:R-:W2:Y:S01]  /*8240*/  SHFL.DOWN P0, R127, R218, 0x1, 0x1f ;  /* 0x08201f00da7f7f89 */ /* 0x00cea20000000000 */
[-C--:B------:R-:W-:Y:S01]  /*8250*/  FMUL.FTZ R126, R9, R6.reuse ;  /* 0x00000006097e7220 */ /* 0x080fe20000410000 */
[----:B------:R-:W-:Y:S01]  /*8260*/  ISETP.NE.AND P2, PT, R176, RZ, PT ;  /* 0x000000ffb000720c */ /* 0x000fe20003f45270 */
[----:B------:R-:W-:Y:S01]  /*8270*/  FMUL.FTZ R9, R8, R5 ;  /* 0x0000000508097220 */ /* 0x000fe20000410000 */
[----:B------:R-:W-:Y:S01]  /*8280*/  BSSY B0, `(.L_x_5668) ;  /* 0x0000062000007945 */ /* 0x000fe20003800000 */
[----:B------:R-:W-:-:S02]  /*8290*/  FMUL.FTZ R6, R33, R6 ;  /* 0x0000000621067220 */ /* 0x000fc40000410000 */
[----:B------:R-:W-:Y:S02]  /*82a0*/  FMUL.FTZ R5, R33, R5 ;  /* 0x0000000521057220 */ /* 0x000fe40000410000 */
[----:B------:R-:W-:Y:S02]  /*82b0*/  FMUL.FTZ R6, R219, R6 ;  /* 0x00000006db067220 */ /* 0x000fe40000410000 */
[----:B------:R-:W-:Y:S02]  /*82c0*/  FMUL.FTZ R220, R220, R5 ;  /* 0x00000005dcdc7220 */ /* 0x000fe40000410000 */
[----:B------:R-:W-:Y:S02]  /*82d0*/  FFMA.FTZ R7, R7, R126, R6 ;  /* 0x0000007e07077223 */ /* 0x000fe40000010006 */
[-C--:B------:R-:W-:Y:S02]  /*82e0*/  FMUL.FTZ R6, R11, R4.reuse ;  /* 0x000000040b067220 */ /* 0x080fe40000410000 */
[----:B------:R-:W-:-:S02]  /*82f0*/  FMUL.FTZ R4, R33, R4 ;  /* 0x0000000421047220 */ /* 0x000fc40000410000 */
[-C--:B------:R-:W-:Y:S02]  /*8300*/  FMUL.FTZ R5, R10, R3.reuse ;  /* 0x000000030a057220 */ /* 0x080fe40000410000 */
[----:B------:R-:W-:Y:S02]  /*8310*/  FMUL.FTZ R3, R33, R3 ;  /* 0x0000000321037220 */ /* 0x000fe40000410000 */
[----:B------:R-:W-:Y:S02]  /*8320*/  FMUL.FTZ R221, R221, R4 ;  /* 0x00000004dddd7220 */ /* 0x000fe40000410000 */
[----:B--2---:R-:W-:Y:S02]  /*8330*/  @P0 FADD R127, R218, R127 ;  /* 0x0000007fda7f0221 */ /* 0x004fe40000000000 */
[-C--:B------:R-:W-:Y:S02]  /*8340*/  FMUL.FTZ R4, R13, R2.reuse ;  /* 0x000000020d047220 */ /* 0x080fe40000410000 */
[----:B------:R-:W-:Y:S01]  /*8350*/  FADD.FTZ R66, R7, R66 ;  /* 0x0000004207427221 */ /* 0x000fe20000010000 */
[----:B------:R-:W2:Y:S01]  /*8360*/  SHFL.DOWN P0, R128, R127, 0x2, 0x1f ;  /* 0x08401f007f807f89 */ /* 0x000ea20000000000 */
        /* <DEDUP_REMOVED lines=8> */
[-C--:B------:R-:W-:Y:S02]  /*83f0*/  FMUL.FTZ R3, R14, R237.reuse ;  /* 0x000000ed0e037220 */ /* 0x080fe40000410000 */
[----:B------:R-:W-:Y:S02]  /*8400*/  FMUL.FTZ R237, R33, R237 ;  /* 0x000000ed21ed7220 */ /* 0x000fe40000410000 */
[----:B------:R-:W-:Y:S02]  /*8410*/  FMUL.FTZ R16, R16, R244 ;  /* 0x000000f410107220 */ /* 0x000fe40000410000 */
[----:B------:R-:W-:Y:S02]  /*8420*/  FMUL.FTZ R226, R226, R237 ;  /* 0x000000ede2e27220 */ /* 0x000fe40000410000 */
[----:B--2---:R-:W-:-:S02]  /*8430*/  @P0 FADD R128, R127, R128 ;  /* 0x000000807f800221 */ /* 0x004fc40000000000 */
[----:B------:R-:W-:Y:S02]  /*8440*/  FFMA.FTZ R46, R3, R86, R46 ;  /* 0x00000056032e7223 */ /* 0x000fe4000001002e */
[----:B------:R-:W-:Y:S01]  /*8450*/  FFMA.FTZ R226, R27, R3, R226 ;  /* 0x000000031be27223 */ /* 0x000fe200000100e2 */
[----:B------:R-:W2:Y:S01]  /*8460*/  SHFL.DOWN P0, R129, R128, 0x4, 0x1f ;  /* 0x08801f0080817f89 */ /* 0x000ea20000000000 */
[----:B------:R-:W-:Y:S02]  /*8470*/  FMUL.FTZ R18, R18, R240 ;  /* 0x000000f012127220 */ /* 0x000fe40000410000 */
[----:B------:R-:W-:Y:S02]  /*8480*/  FMUL.FTZ R19, R19, R238 ;  /* 0x000000ee13137220 */ /* 0x000fe40000410000 */
[C---:B------:R-:W-:Y:S02]  /*8490*/  FMUL.FTZ R0, R33.reuse, R187 ;  /* 0x000000bb21007220 */ /* 0x040fe40000410000 */
[----:B------:R-:W-:-:S02]  /*84a0*/  FMUL.FTZ R244, R33, R244 ;  /* 0x000000f421f47220 */ /* 0x000fc40000410000 */
[C---:B------:R-:W-:Y:S02]  /*84b0*/  FMUL.FTZ R3, R33.reuse, R242 ;  /* 0x000000f221037220 */ /* 0x040fe40000410000 */
[C---:B------:R-:W-:Y:S02]  /*84c0*/  FMUL.FTZ R240, R33.reuse, R240 ;  /* 0x000000f021f07220 */ /* 0x040fe40000410000 */
[C---:B------:R-:W-:Y:S02]  /*84d0*/  FMUL.FTZ R238, R33.reuse, R238 ;  /* 0x000000ee21ee7220 */ /* 0x040fe40000410000 */
[----:B------:R-:W-:Y:S02]  /*84e0*/  FMUL.FTZ R33, R33, R234 ;  /* 0x000000ea21217220 */ /* 0x000fe40000410000 */
[----:B------:R-:W-:Y:S02]  /*84f0*/  FFMA.FTZ R42, R5, R78, R42 ;  /* 0x0000004e052a7223 */ /* 0x000fe4000001002a */
[----:B------:R-:W-:-:S02]  /*8500*/  FFMA.FTZ R222, R23, R5, R222 ;  /* 0x0000000517de7223 */ /* 0x000fc400000100de */
[----:B------:R-:W-:Y:S02]  /*8510*/  FMUL.FTZ R5, R12, R187 ;  /* 0x000000bb0c057220 */ /* 0x000fe40000410000 */
[----:B------:R-:W-:Y:S02]  /*8520*/  FMUL.FTZ R0, R225, R0 ;  /* 0x00000000e1007220 */ /* 0x000fe40000410000 */
[----:B--2---:R-:W-:Y:S02]  /*8530*/  @P0 FADD R129, R128, R129 ;  /* 0x0000008180810221 */ /* 0x004fe40000000000 */
[----:B------:R-:W-:Y:S02]  /*8540*/  FMUL.FTZ R227, R227, R244 ;  /* 0x000000f4e3e37220 */ /* 0x000fe40000410000 */
[----:B------:R-:W-:Y:S01]  /*8550*/  FMUL.FTZ R17, R17, R242 ;  /* 0x000000f211117220 */ /* 0x000fe20000410000 */
[----:B------:R-:W2:Y:S01]  /*8560*/  SHFL.DOWN P0, R8, R129, 0x8, 0x1f ;  /* 0x09001f0081087f89 */ /* 0x000ea20000000000 */
        /* <DEDUP_REMOVED lines=10> */
[----:B------:R-:W-:Y:S02]  /*8610*/  FFMA.FTZ R227, R28, R16, R227 ;  /* 0x000000101ce37223 */ /* 0x000fe400000100e3 */
[----:B------:R-:W-:Y:S02]  /*8620*/  FFMA.FTZ R228, R29, R17, R228 ;  /* 0x000000111de47223 */ /* 0x000fe400000100e4 */
[----:B--2---:R-:W-:Y:S01]  /*8630*/  @P0 FADD R8, R129, R8 ;  /* 0x0000000881080221 */ /* 0x004fe20000000000 */
[----:B------:R-:W-:Y:S01]  /*8640*/  ISETP.NE.AND P0, PT, R175, RZ, PT ;  /* 0x000000ffaf00720c */ /* 0x000fe20003f05270 */
[----:B------:R-:W-:-:S02]  /*8650*/  FFMA.FTZ R229, R30, R18, R229 ;  /* 0x000000121ee57223 */ /* 0x000fc400000100e5 */
[----:B------:R-:W-:Y:S01]  /*8660*/  FFMA.FTZ R238, R31, R19, R238 ;  /* 0x000000131fee7223 */ /* 0x000fe200000100ee */
[----:B------:R-:W2:Y:S01]  /*8670*/  SHFL.DOWN P1, R7, R8, 0x10, 0x1f ;  /* 0x0a001f0008077f89 */ /* 0x000ea20000020000 */
[----:B------:R-:W-:Y:S02]  /*8680*/  FFMA.FTZ R33, R32, R20, R33 ;  /* 0x0000001420217223 */ /* 0x000fe40000010021 */
        /* <DEDUP_REMOVED lines=8> */
[----:B------:R-:W-:Y:S02]  /*8710*/  FFMA.FTZ R43, R4, R81, R43 ;  /* 0x00000051042b7223 */ /* 0x000fe4000001002b */
[----:B------:R-:W-:-:S02]  /*8720*/  FADD.FTZ R63, R222, R63 ;  /* 0x0000003fde3f7221 */ /* 0x000fc40000010000 */
[----:B------:R-:W-:Y:S02]  /*8730*/  FADD.FTZ R60, R223, R60 ;  /* 0x0000003cdf3c7221 */ /* 0x000fe40000010000 */
[----:B--2---:R-:W-:Y:S02]  /*8740*/  @P1 FADD R7, R8, R7 ;  /* 0x0000000708071221 */ /* 0x004fe40000000000 */
[----:B------:R-:W-:Y:S02]  /*8750*/  FADD.FTZ R61, R2, R61 ;  /* 0x0000003d023d7221 */ /* 0x000fe40000010000 */
[----:B------:R-:W-:Y:S01]  /*8760*/  FADD.FTZ R58, R5, R58 ;  /* 0x0000003a053a7221 */ /* 0x000fe20000010000 */
[----:B------:R2:W-:Y:S01]  /*8770*/  @!P0 STS [0x18c4], R7 ;  /* 0x0018c407ff008388 */ /* 0x0005e20000000800 */
[----:B------:R-:W-:Y:S02]  /*8780*/  FFMA.FTZ R47, R16, R87, R47 ;  /* 0x00000057102f7223 */ /* 0x000fe4000001002f */
[----:B------:R-:W-:-:S02]  /*8790*/  FADD.FTZ R57, R226, R57 ;  /* 0x00000039e2397221 */ /* 0x000fc40000010000 */
[----:B------:R-:W-:Y:S02]  /*87a0*/  FFMA.FTZ R48, R17, R88, R48 ;  /* 0x0000005811307223 */ /* 0x000fe40000010030 */
[----:B------:R-:W-:Y:S02]  /*87b0*/  FADD.FTZ R56, R227, R56 ;  /* 0x00000038e3387221 */ /* 0x000fe40000010000 */
[----:B------:R-:W-:Y:S02]  /*87c0*/  FFMA.FTZ R49, R18, R89, R49 ;  /* 0x0000005912317223 */ /* 0x000fe40000010031 */
[----:B------:R-:W-:Y:S02]  /*87d0*/  FADD.FTZ R55, R228, R55 ;  /* 0x00000037e4377221 */ /* 0x000fe40000010000 */
[----:B------:R-:W-:Y:S02]  /*87e0*/  FFMA.FTZ R50, R19, R90, R50 ;  /* 0x0000005a13327223 */ /* 0x000fe40000010032 */
[----:B------:R-:W-:-:S02]  /*87f0*/  FFMA.FTZ R51, R20, R91, R51 ;  /* 0x0000005b14337223 */ /* 0x000fc40000010033 */
[----:B------:R-:W-:Y:S02]  /*8800*/  FADD.FTZ R54, R229, R54 ;  /* 0x00000036e5367221 */ /* 0x000fe40000010000 */
[----:B------:R-:W-:Y:S02]  /*8810*/  FADD.FTZ R53, R238, R53 ;  /* 0x00000035ee357221 */ /* 0x000fe40000010000 */
[----:B------:R-:W-:Y:S01]  /*8820*/  FADD.FTZ R52, R33, R52 ;  /* 0x0000003421347221 */ /* 0x000fe20000010000 */
[----:B------:R-:W-:Y:S06]  /*8830*/  BAR.SYNC.DEFER_BLOCKING 0x0 ;  /* 0x0000000000007b1d */ /* 0x000fec0000010000 */
[----:B------:R-:W-:Y:S05]  /*8840*/  @P2 BRA `(.L_x_5669) ;  /* 0x0000005000002947 */ /* 0x000fea0003800000 */
[----:B--2---:R-:W-:Y:S02]  /*8850*/  ISETP.NE.AND P0, PT, R168, c[0x0][0x174], PT ;  /* 0x00005d00a8007a0c */ /* 0x004fe40003f05270 */
[----:B------:R-:W-:-:S11]  /*8860*/  SHF.L.U32 R2, R35, 0x2, RZ ;  /* 0x0000000223027819 */ /* 0x000fd600000006ff */
[----:B------:R-:W2:Y:S02]  /*8870*/  @P0 LDS R0, [R2+0x2b78] ;  /* 0x002b780002000984 */ /* 0x000ea40000000800 */
[----:B--2---:R-:W-:-:S05]  /*8880*/  @P0 FADD.FTZ R7, R7, R0 ;  /* 0x0000000007070221 */ /* 0x004fca0000010000 */
[----:B------:R2:W-:Y:S02]  /*8890*/  STS [R2+0x2b78], R7 ;  /* 0x002b780702007388 */ /* 0x0005e40000000800 */
.L_x_5669:
[----:B--2---:R-:W-:Y:S05]  /*88a0*/  BSYNC B0 ;  /* 0x0000000000007941 */ /* 0x004fea0003800000 */
.L_x_5668:
[----:B------:R-:W-:Y:S01]  /*88b0*/  IADD3 R35, R35, 0x1, RZ ;  /* 0x0000000123237810 */ /* 0x000fe20007ffe0ff */
[----:B------:R-:W-:-:S03]  /*88c0*/  UIADD3 UR6, UP0, UR6, 0x1, URZ ;  /* 0x0000000106067890 */ /* 0x000fc6000ff1e03f */
[----:B------:R-:W-:Y:S01]  /*88d0*/  ISETP.GE.AND P0, PT, R35, c[0x0][0x16c], PT ;  /* 0x00005b0023007a0c */ /* 0x000fe20003f06270 */
[----:B------:R-:W-:-:S12]  /*88e0*/  UIADD3.X UR7, URZ, UR7, URZ, UP0, !UPT ;  /* 0x000000073f077290 */ /* 0x000fd800087fe43f */
[----:B------:R-:W-:Y:S01]  /*88f0*/  @P0 CALL.REL.NOINC `(.L_x_5633) ;  /* 0x0000001000000944 */ /* 0x000fe20003c00000 */
[----:B------:R-:W-:Y:S05]  /*8900*/  BRA `(.L_x_5670) ;  /* 0xffffbee000007947 */ /* 0x000fea000383ffff */
.L_x_5633:
        /* <DEDUP_REMOVED lines=14> */
[----:B------:R-:W3:Y:S01]  /*89f0*/  @!P1 LDG.E.U16 R0, [R124.64+0x40] ;  /* 0x000040107c009981 */ /* 0x000ee2000c1e1500 */
[----:B------:R-:W-:-:S02]  /*8a00*/  ISETP.GE.AND P1, PT, R160, UR11, PT ;  /* 0x0000000ba0007c0c */ /* 0x000fc4000bf26270 */
[----:B------:R-:W-:Y:S01]  /*8a10*/  PRMT R7, RZ, 0x7610, R7 ;  /* 0x00007610ff077816 */ /* 0x000fe20000000007 */
[----:B------:R-:W5:Y:S01]  /*8a20*/  @!P0 LDG.E.U16 R5, [R124.64+0x80] ;  /* 0x000080107c058981 */ /* 0x000f62000c1e1500 */
[----:B------:R-:W-:Y:S02]  /*8a30*/  PRMT R4, RZ, 0x7610, R4 ;  /* 0x00007610ff047816 */ /* 0x000fe40000000004 */
[----:B------:R-:W-:Y:S01]  /*8a40*/  PRMT R9, RZ, 0x7610, R9 ;  /* 0x00007610ff097816 */ /* 0x000fe20000000009 */
[----:B----4-:R-:W4:Y:S01]  /*8a50*/  @!P4 LDG.E.U16 R2, [R124.64+0xc0] ;  /* 0x0000c0107c02c981 */ /* 0x010f22000c1e1500 */
[----:B------:R-:W-:Y:S02]  /*8a60*/  PRMT R6, RZ, 0x7610, R6 ;  /* 0x00007610ff067816 */ /* 0x000fe40000000006 */
[----:B------:R-:W-:Y:S01]  /*8a70*/  PRMT R11, RZ, 0x7610, R11 ;  /* 0x00007610ff0b7816 */ /* 0x000fe2000000000b */
[----:B------:R-:W4:Y:S01]  /*8a80*/  @!P6 LDG.E.U16 R7, [R124.64+0x100] ;  /* 0x000100107c07e981 */ /* 0x000f22000c1e1500 */
[----:B------:R-:W-:-:S02]  /*8a90*/  ISETP.GE.AND P0, PT, R159, UR11, PT ;  /* 0x0000000b9f007c0c */ /* 0x000fc4000bf06270 */
        /* <DEDUP_REMOVED lines=33> */
[----:B---3--:R-:W-:Y:S04]  /*8cb0*/  STS.U16 [R151+0x40], R0 ;  /* 0x0000400097007388 */ /* 0x008fe80000000400 */
[----:B-----5:R-:W-:Y:S04]  /*8cc0*/  STS.U16 [R150+0x80], R5 ;  /* 0x0000800596007388 */ /* 0x020fe80000000400 */
        /* <DEDUP_REMOVED lines=17> */
[----:B------:R-:W5:Y:S04]  /*8de0*/  LDS.U16 R3, [R136+0x4] ;  /* 0x0000040088037984 */ /* 0x000f680000000400 */
[----:B------:R-:W-:Y:S01]  /*8df0*/  LDS.U16 R6, [R136+0x12] ;  /* 0x0000120088067984 */ /* 0x000fe20000000400 */
[----:B--2---:R-:W-:-:S05]  /*8e00*/  PRMT R0, RZ, 0x5410, R0 ;  /* 0x00005410ff007816 */ /* 0x004fca0000000000 */
[----:B------:R-:W-:Y:S01]  /*8e10*/  FADD.FTZ R5, R0, UR5 ;  /* 0x0000000500057e21 */ /* 0x000fe20008010000 */
[----:B---3--:R-:W-:Y:S01]  /*8e20*/  PRMT R4, RZ, 0x5410, R4 ;  /* 0x00005410ff047816 */ /* 0x008fe20000000004 */
[----:B------:R-:W-:Y:S03]  /*8e30*/  LDS.U16 R0, [R136+0x8] ;  /* 0x0000080088007984 */ /* 0x000fe60000000400 */
[----:B------:R-:W-:Y:S02]  /*8e40*/  FSETP.GTU.FTZ.AND P4, PT, R5, 20, PT ;  /* 0x41a000000500780b */ /* 0x000fe40003f9c000 */
[----:B----4-:R-:W-:Y:S01]  /*8e50*/  PRMT R2, RZ, 0x5410, R2 ;  /* 0x00005410ff027816 */ /* 0x010fe20000000002 */
[----:B------:R-:W-:Y:S01]  /*8e60*/  FADD.FTZ R10, R4, UR5 ;  /* 0x00000005040a7e21 */ /* 0x000fe20008010000 */
[----:B-----5:R-:W-:Y:S01]  /*8e70*/  PRMT R3, RZ, 0x5410, R3 ;  /* 0x00005410ff037816 */ /* 0x020fe20000000003 */
[----:B------:R-:W2:Y:S02]  /*8e80*/  LDS.U16 R4, [R136+0xe] ;  /* 0x00000e0088047984 */ /* 0x000ea40000000400 */
[----:B------:R-:W-:-:S02]  /*8e90*/  FADD.FTZ R8, R2, UR5 ;  /* 0x0000000502087e21 */ /* 0x000fc40008010000 */
[----:B------:R-:W3:Y:S01]  /*8ea0*/  LDS.U16 R2, [R136+0xa] ;  /* 0x00000a0088027984 */ /* 0x000ee20000000400 */
[----:B------:R-:W-:-:S03]  /*8eb0*/  FADD.FTZ R9, R3, UR5 ;  /* 0x0000000503097e21 */ /* 0x000fc60008010000 */
[----:B------:R-:W-:Y:S01]  /*8ec0*/  @!P4 FMUL.FTZ R5, R5, -1.4426950216293334961 ;  /* 0xbfb8aa3b0505c820 */ /* 0x000fe20000410000 */
[----:B------:R-:W4:Y:S03]  /*8ed0*/  LDS.U16 R3, [R136+0xc] ;  /* 0x00000c0088037984 */ /* 0x000f260000000400 */
[----:B------:R5:W1:Y:S01]  /*8ee0*/  @!P4 MUFU.EX2 R7, R5 ;  /* 0x000000050007c308 */ /* 0x000a620000000800 */
[C---:B------:R-:W-:Y:S02]  /*8ef0*/  FSETP.GTU.FTZ.AND P5, PT, R8.reuse, 20, PT ;  /* 0x41a000000800780b */ /* 0x040fe40003fbc000 */
[----:B------:R-:W-:Y:S01]  /*8f00*/  FSETP.GTU.FTZ.AND P0, PT, R9, 20, PT ;  /* 0x41a000000900780b */ /* 0x000fe20003f1c000 */
[----:B-----5:R-:W5:Y:S10]  /*8f10*/  LDS.U16 R5, [R136+0x10] ;  /* 0x0000100088057984 */ /* 0x020f740000000400 */
[----:B------:R-:W-:-:S02]  /*8f20*/  @!P5 FMUL.FTZ R8, R8, -1.4426950216293334961 ;  /* 0xbfb8aa3b0808d820 */ /* 0x000fc40000410000 */
[----:B-1----:R-:W-:Y:S02]  /*8f30*/  @!P4 FADD.FTZ R7, R7, 1 ;  /* 0x3f8000000707c421 */ /* 0x002fe40000010000 */
[----:B------:R-:W-:Y:S02]  /*8f40*/  @!P0 FMUL.FTZ R9, R9, -1.4426950216293334961 ;  /* 0xbfb8aa3b09098820 */ /* 0x000fe40000410000 */
[----:B------:R-:W1:Y:S08]  /*8f50*/  @!P5 MUFU.EX2 R8, R8 ;  /* 0x000000080008d308 */ /* 0x000e700000000800 */
[----:B------:R-:W0:Y:S01]  /*8f60*/  @!P4 MUFU.RCP R7, R7 ;  /* 0x000000070007c308 */ /* 0x000e220000001000 */
[----:B--2---:R-:W-:-:S07]  /*8f70*/  PRMT R4, RZ, 0x5410, R4 ;  /* 0x00005410ff047816 */ /* 0x004fce0000000004 */
[----:B------:R-:W2:Y:S01]  /*8f80*/  @!P0 MUFU.EX2 R9, R9 ;  /* 0x0000000900098308 */ /* 0x000ea20000000800 */
[----:B---3--:R-:W-:Y:S01]  /*8f90*/  PRMT R2, RZ, 0x5410, R2 ;  /* 0x00005410ff027816 */ /* 0x008fe20000000002 */
[----:B-1----:R-:W-:Y:S01]  /*8fa0*/  @!P5 FADD.FTZ R8, R8, 1 ;  /* 0x3f8000000808d421 */ /* 0x002fe20000010000 */
[----:B----4-:R-:W-:Y:S01]  /*8fb0*/  PRMT R3, RZ, 0x5410, R3 ;  /* 0x00005410ff037816 */ /* 0x010fe20000000003 */
[----:B0-----:R-:W-:Y:S02]  /*8fc0*/  @!P4 FMUL.FTZ R52, R52, R7 ;  /* 0x000000073434c220 */ /* 0x001fe40000410000 */
[----:B------:R-:W-:Y:S02]  /*8fd0*/  FADD.FTZ R7, R4, UR5 ;  /* 0x0000000504077e21 */ /* 0x000fe40008010000 */
[----:B------:R-:W-:Y:S01]  /*8fe0*/  FADD.FTZ R2, R2, UR5 ;  /* 0x0000000502027e21 */ /* 0x000fe20008010000 */
[----:B------:R-:W0:Y:S01]  /*8ff0*/  @!P5 MUFU.RCP R8, R8 ;  /* 0x000000080008d308 */ /* 0x000e220000001000 */
[----:B------:R-:W-:Y:S01]  /*9000*/  FADD.FTZ R3, R3, UR5 ;  /* 0x0000000503037e21 */ /* 0x000fe20008010000 */
[----:B------:R-:W-:Y:S01]  /*9010*/  FSETP.GTU.FTZ.AND P6, PT, R7, 20, PT ;  /* 0x41a000000700780b */ /* 0x000fe20003fdc000 */
[----:B--2---:R-:W-:Y:S01]  /*9020*/  @!P0 FADD.FTZ R9, R9, 1 ;  /* 0x3f80000009098421 */ /* 0x004fe20000010000 */
[----:B------:R-:W-:-:S02]  /*9030*/  FSETP.GTU.FTZ.AND P3, PT, R2, 20, PT ;  /* 0x41a000000200780b */ /* 0x000fc40003f7c000 */
[----:B------:R-:W-:Y:S02]  /*9040*/  FSETP.GTU.FTZ.AND P4, PT, R3, 20, PT ;  /* 0x41a000000300780b */ /* 0x000fe40003f9c000 */
[----:B------:R-:W-:Y:S01]  /*9050*/  PRMT R6, RZ, 0x5410, R6 ;  /* 0x00005410ff067816 */ /* 0x000fe20000000006 */
[----:B------:R-:W1:Y:S01]  /*9060*/  @!P0 MUFU.RCP R9, R9 ;  /* 0x0000000900098308 */ /* 0x000e620000001000 */
[----:B------:R-:W-:Y:S02]  /*9070*/  PRMT R0, RZ, 0x5410, R0 ;  /* 0x00005410ff007816 */ /* 0x000fe40000000000 */
[----:B-----5:R-:W-:Y:S01]  /*9080*/  PRMT R5, RZ, 0x5410, R5 ;  /* 0x00005410ff057816 */ /* 0x020fe20000000005 */
[----:B------:R-:W-:Y:S02]  /*9090*/  FADD.FTZ R11, R6, UR5 ;  /* 0x00000005060b7e21 */ /* 0x000fe40008010000 */
[----:B------:R-:W-:Y:S02]  /*90a0*/  @!P6 FMUL.FTZ R6, R7, -1.4426950216293334961 ;  /* 0xbfb8aa3b0706e820 */ /* 0x000fe40000410000 */
[----:B------:R-:W-:-:S02]  /*90b0*/  FADD.FTZ R0, R0, UR5 ;  /* 0x0000000500007e21 */ /* 0x000fc40008010000 */
[----:B0-----:R-:W-:Y:S02]  /*90c0*/  @!P5 FMUL.FTZ R53, R53, R8 ;  /* 0x000000083535d220 */ /* 0x001fe40000410000 */
[----:B------:R-:W-:Y:S02]  /*90d0*/  @!P3 FMUL.FTZ R2, R2, -1.4426950216293334961 ;  /* 0xbfb8aa3b0202b820 */ /* 0x000fe40000410000 */
[----:B------:R-:W-:Y:S01]  /*90e0*/  FADD.FTZ R8, R5, UR5 ;  /* 0x0000000505087e21 */ /* 0x000fe20008010000 */
[----:B------:R-:W0:Y:S01]  /*90f0*/  @!P6 MUFU.EX2 R6, R6 ;  /* 0x000000060006e308 */ /* 0x000e220000000800 */
[----:B------:R-:W-:Y:S01]  /*9100*/  @!P4 FMUL.FTZ R4, R3, -1.4426950216293334961 ;  /* 0xbfb8aa3b0304c820 */ /* 0x000fe20000410000 */
[----:B------:R-:W-:Y:S01]  /*9110*/  FSETP.GTU.FTZ.AND P2, PT, R0, 20, PT ;  /* 0x41a000000000780b */ /* 0x000fe20003f5c000 */
[----:B-1----:R-:W-:Y:S01]  /*9120*/  @!P0 FMUL.FTZ R54, R54, R9 ;  /* 0x0000000936368220 */ /* 0x002fe20000410000 */
[----:B------:R-:W-:Y:S02]  /*9130*/  FSETP.GTU.FTZ.AND P5, PT, R8, 20, PT ;  /* 0x41a000000800780b */ /* 0x000fe40003fbc000 */
[----:B------:R-:W-:-:S02]  /*9140*/  FSETP.GTU.FTZ.AND P0, PT, R11, 20, PT ;  /* 0x41a000000b00780b */ /* 0x000fc40003f1c000 */
[----:B------:R-:W1:Y:S08]  /*9150*/  @!P3 MUFU.EX2 R2, R2 ;  /* 0x000000020002b308 */ /* 0x000e700000000800 */
[----:B------:R1:W2:Y:S01]  /*9160*/  @!P4 MUFU.EX2 R5, R4 ;  /* 0x000000040005c308 */ /* 0x0002a20000000800 */
[----:B------:R-:W-:Y:S02]  /*9170*/  @!P2 FMUL.FTZ R0, R0, -1.4426950216293334961 ;  /* 0xbfb8aa3b0000a820 */ /* 0x000fe40000410000 */
[----:B------:R-:W-:-:S02]  /*9180*/  @!P5 FMUL.FTZ R7, R8, -1.4426950216293334961 ;  /* 0xbfb8aa3b0807d820 */ /* 0x000fc40000410000 */
[----:B0-----:R-:W-:Y:S02]  /*9190*/  @!P6 FADD.FTZ R6, R6, 1 ;  /* 0x3f8000000606e421 */ /* 0x001fe40000010000 */
[----:B------:R-:W-:Y:S01]  /*91a0*/  @!P0 FMUL.FTZ R8, R11, -1.4426950216293334961 ;  /* 0xbfb8aa3b0b088820 */ /* 0x000fe20000410000 */
[----:B------:R-:W0:Y:S01]  /*91b0*/  @!P2 MUFU.EX2 R0, R0 ;  /* 0x000000000000a308 */ /* 0x000e220000000800 */
[----:B-1----:R-:W-:Y:S01]  /*91c0*/  @!P3 FADD.FTZ R4, R2, 1 ;  /* 0x3f8000000204b421 */ /* 0x002fe20000010000 */
[----:B------:R-:W-:Y:S01]  /*91d0*/  FSETP.GTU.FTZ.AND P1, PT, R10, 20, PT ;  /* 0x41a000000a00780b */ /* 0x000fe20003f3c000 */
[----:B------:R-:W-:Y:S01]  /*91e0*/  LDS.U16 R2, [R136+0x16] ;  /* 0x0000160088027984 */ /* 0x000fe20000000400 */
[----:B--2---:R-:W-:-:S04]  /*91f0*/  @!P4 FADD.FTZ R5, R5, 1 ;  /* 0x3f8000000505c421 */ /* 0x004fc80000010000 */
[----:B------:R-:W1:Y:S08]  /*9200*/  @!P6 MUFU.RCP R6, R6 ;  /* 0x000000060006e308 */ /* 0x000e700000001000 */
[----:B------:R-:W2:Y:S08]  /*9210*/  @!P5 MUFU.EX2 R7, R7 ;  /* 0x000000070007d308 */ /* 0x000eb00000000800 */
[----:B------:R-:W3:Y:S08]  /*9220*/  @!P0 MUFU.EX2 R8, R8 ;  /* 0x0000000800088308 */ /* 0x000ef00000000800 */
[----:B------:R-:W4:Y:S08]  /*9230*/  @!P3 MUFU.RCP R4, R4 ;  /* 0x000000040004b308 */ /* 0x000f300000001000 */
[----:B------:R-:W5:Y:S01]  /*9240*/  @!P4 MUFU.RCP R5, R5 ;  /* 0x000000050005c308 */ /* 0x000f620000001000 */
[----:B0-----:R-:W-:-:S02]  /*9250*/  @!P2 FADD.FTZ R3, R0, 1 ;  /* 0x3f8000000003a421 */ /* 0x001fc40000010000 */
[----:B-1----:R-:W-:Y:S01]  /*9260*/  @!P6 FMUL.FTZ R61, R61, R6 ;  /* 0x000000063d3de220 */ /* 0x002fe20000410000 */
[----:B------:R-:W-:Y:S01]  /*9270*/  LDS.U16 R0, [R136+0x14] ;  /* 0x0000140088007984 */ /* 0x000fe20000000400 */
[----:B--2---:R-:W-:Y:S02]  /*9280*/  @!P5 FADD.FTZ R7, R7, 1 ;  /* 0x3f8000000707d421 */ /* 0x004fe40000010000 */
[----:B---3--:R-:W-:Y:S01]  /*9290*/  @!P0 FADD.FTZ R8, R8, 1 ;  /* 0x3f80000008088421 */ /* 0x008fe20000010000 */
[----:B------:R-:W0:Y:S01]  /*92a0*/  LDS.U16 R6, [R136+0x1e] ;  /* 0x00001e0088067984 */ /* 0x000e220000000400 */
[----:B------:R1:W-:Y:S01]  /*92b0*/  @!P2 MUFU.RCP R9, R3 ;  /* 0x000000030009a308 */ /* 0x0003e20000001000 */
[----:B----4-:R-:W-:Y:S02]  /*92c0*/  @!P3 FMUL.FTZ R57, R57, R4 ;  /* 0x000000043939b220 */ /* 0x010fe40000410000 */
[----:B------:R-:W2:Y:S01]  /*92d0*/  LDS.U16 R4, [R136+0x1a] ;  /* 0x00001a0088047984 */ /* 0x000ea20000000400 */
[----:B------:R-:W-:-:S02]  /*92e0*/  @!P1 FMUL.FTZ R10, R10, -1.4426950216293334961 ;  /* 0xbfb8aa3b0a0a9820 */ /* 0x000fc40000410000 */
[----:B-----5:R-:W-:Y:S01]  /*92f0*/  @!P4 FMUL.FTZ R58, R58, R5 ;  /* 0x000000053a3ac220 */ /* 0x020fe20000410000 */
[----:B-1----:R-:W1:Y:S01]  /*9300*/  LDS.U16 R3, [R136+0x18] ;  /* 0x0000180088037984 */ /* 0x002e620000000400 */
[----:B------:R-:W3:Y:S03]  /*9310*/  @!P5 MUFU.RCP R7, R7 ;  /* 0x000000070007d308 */ /* 0x000ee60000001000 */
[----:B------:R-:W4:Y:S04]  /*9320*/  LDS.U16 R5, [R136+0x1c] ;  /* 0x00001c0088057984 */ /* 0x000f280000000400 */
[----:B------:R-:W-:Y:S06]  /*9330*/  BAR.SYNC.DEFER_BLOCKING 0x0 ;  /* 0x0000000000007b1d */ /* 0x000fec0000010000 */
[----:B------:R-:W5:Y:S08]  /*9340*/  @!P0 MUFU.RCP R8, R8 ;  /* 0x0000000800088308 */ /* 0x000f700000001000 */
[----:B------:R-:W0:Y:S01]  /*9350*/  @!P1 MUFU.EX2 R10, R10 ;  /* 0x0000000a000a9308 */ /* 0x000e220000000800 */
[----:B---3--:R-:W-:Y:S01]  /*9360*/  @!P5 FMUL.FTZ R60, R60, R7 ;  /* 0x000000073c3cd220 */ /* 0x008fe20000410000 */
[----:B------:R-:W-:Y:S01]  /*9370*/  PRMT R7, R50, 0x7632, R7 ;  /* 0x0000763232077816 */ /* 0x000fe20000000007 */
[----:B-----5:R-:W-:Y:S01]  /*9380*/  @!P0 FMUL.FTZ R63, R63, R8 ;  /* 0x000000083f3f8220 */ /* 0x020fe20000410000 */
[----:B------:R-:W-:Y:S01]  /*9390*/  PRMT R8, R48, 0x7632, R8 ;  /* 0x0000763230087816 */ /* 0x000fe20000000008 */
[----:B------:R-:W-:-:S02]  /*93a0*/  @!P2 FMUL.FTZ R56, R56, R9 ;  /* 0x000000093838a220 */ /* 0x000fc40000410000 */
[----:B------:R3:W-:Y:S01]  /*93b0*/  STS.U16 [R136+0x2], R7 ;  /* 0x0000020788007388 */ /* 0x0007e20000000400 */
[----:B------:R-:W-:-:S03]  /*93c0*/  PRMT R9, R46, 0x7632, R9 ;  /* 0x000076322e097816 */ /* 0x000fc60000000009 */
[----:B------:R5:W-:Y:S01]  /*93d0*/  STS.U16 [R136+0x6], R8 ;  /* 0x0000060888007388 */ /* 0x000be20000000400 */
[----:B0-----:R-:W-:Y:S01]  /*93e0*/  @!P1 FADD.FTZ R10, R10, 1 ;  /* 0x3f8000000a0a9421 */ /* 0x001fe20000010000 */
[----:B------:R-:W-:Y:S02]  /*93f0*/  ISETP.NE.AND P0, PT, R176, RZ, PT ;  /* 0x000000ffb000720c */ /* 0x000fe40003f05270 */
[----:B---3--:R-:W-:Y:S02]  /*9400*/  PRMT R7, R44, 0x7632, R7 ;  /* 0x000076322c077816 */ /* 0x008fe40000000007 */
[----:B-----5:R-:W-:Y:S01]  /*9410*/  PRMT R8, R42, 0x7632, R8 ;  /* 0x000076322a087816 */ /* 0x020fe20000000008 */
[----:B------:R-:W0:Y:S01]  /*9420*/  @!P1 MUFU.RCP R10, R10 ;  /* 0x0000000a000a9308 */ /* 0x000e220000001000 */
[----:B------:R3:W-:Y:S04]  /*9430*/  STS.U16 [R136+0xa], R9 ;  /* 0x00000a0988007388 */ /* 0x0007e80000000400 */
[----:B------:R5:W-:Y:S04]  /*9440*/  STS.U16 [R136+0xe], R7 ;  /* 0x00000e0788007388 */ /* 0x000be80000000400 */
[----:B------:R0:W-:Y:S01]  /*9450*/  STS.U16 [R136+0x12], R8 ;  /* 0x0000120888007388 */ /* 0x0001e20000000400 */
[----:B---3--:R-:W-:Y:S01]  /*9460*/  PRMT R9, R36, 0x7632, R9 ;  /* 0x0000763224097816 */ /* 0x008fe20000000009 */
[----:B------:R-:W-:Y:S01]  /*9470*/  IMAD.U32 R14, RZ, RZ, UR11 ;  /* 0x0000000bff0e7e24 */ /* 0x000fe2000f8e00ff */
[----:B-----5:R-:W-:-:S02]  /*9480*/  PRMT R7, R40, 0x7632, R7 ;  /* 0x0000763228077816 */ /* 0x020fc40000000007 */
[----:B0-----:R-:W-:Y:S01]  /*9490*/  PRMT R8, R38, 0x7632, R8 ;  /* 0x0000763226087816 */ /* 0x001fe20000000008 */
        /* <DEDUP_REMOVED lines=14> */
[----:B------:R-:W-:Y:S01]  /*9580*/  LDS.U16 R11, [R152] ;  /* 0x00000000980b7984 */ /* 0x000fe20000000400 */
[----:B--2---:R-:W-:-:S03]  /*9590*/  PRMT R4, RZ, 0x5410, R4 ;  /* 0x00005410ff047816 */ /* 0x004fc60000000004 */
        /* <DEDUP_REMOVED lines=18> */
[----:B-1----:R-:W-:Y:S01]  /*96c0*/  PRMT R3, RZ, 0x5410, R3 ;  /* 0x00005410ff037816 */ /* 0x002fe20000000003 */
[----:B------:R-:W-:Y:S01]  /*96d0*/  @!P1 FMUL.FTZ R55, R55, R10 ;  /* 0x0000000a37379220 */ /* 0x000fe20000410000 */
[----:B------:R-:W-:Y:S01]  /*96e0*/  BAR.SYNC.DEFER_BLOCKING 0x0 ;  /* 0x0000000000007b1d */ /* 0x000fe20000010000 */
[----:B------:R-:W-:Y:S01]  /*96f0*/  PRMT R2, RZ, 0x5410, R2 ;  /* 0x00005410ff027816 */ /* 0x000fe20000000002 */
[----:B------:R-:W-:Y:S01]  /*9700*/  FADD.FTZ R4, R4, UR5 ;  /* 0x0000000504047e21 */ /* 0x000fe20008010000 */
[----:B------:R-:W-:Y:S01]  /*9710*/  FSETP.GTU.FTZ.AND P1, PT, R6, 20, PT ;  /* 0x41a000000600780b */ /* 0x000fe20003f3c000 */
[----:B------:R-:W-:Y:S01]  /*9720*/  FADD.FTZ R3, R3, UR5 ;  /* 0x0000000503037e21 */ /* 0x000fe20008010000 */
[----:B----4-:R-:W-:-:S02]  /*9730*/  PRMT R5, RZ, 0x5410, R5 ;  /* 0x00005410ff057816 */ /* 0x010fc40000000005 */
        /* <DEDUP_REMOVED lines=14> */
[----:B------:R-:W4:Y:S01]  /*9820*/  @!P6 MUFU.EX2 R0, R0 ;  /* 0x000000000000e308 */ /* 0x000f220000000800 */
[----:B------:R-:W-:-:S07]  /*9830*/  @!P2 FMUL.FTZ R5, R5, -1.4426950216293334961 ;  /* 0xbfb8aa3b0505a820 */ /* 0x000fce0000410000 */
[----:B------:R-:W5:Y:S08]  /*9840*/  @!P3 MUFU.EX2 R4, R4 ;  /* 0x000000040004b308 */ /* 0x000f700000000800 */
[----:B------:R-:W-:Y:S01]  /*9850*/  @!P4 MUFU.EX2 R3, R3 ;  /* 0x000000030003c308 */ /* 0x000fe20000000800 */
[----:B-1----:R-:W-:-:S07]  /*9860*/  @!P1 FADD.FTZ R6, R6, 1 ;  /* 0x3f80000006069421 */ /* 0x002fce0000010000 */
[----:B------:R-:W1:Y:S01]  /*9870*/  @!P5 MUFU.EX2 R2, R2 ;  /* 0x000000020002d308 */ /* 0x000e620000000800 */
[----:B----4-:R-:W-:-:S07]  /*9880*/  @!P6 FADD.FTZ R0, R0, 1 ;  /* 0x3f8000000000e421 */ /* 0x010fce0000010000 */
[----:B------:R-:W4:Y:S01]  /*9890*/  @!P2 MUFU.EX2 R5, R5 ;  /* 0x000000050005a308 */ /* 0x000f220000000800 */
[----:B-----5:R-:W-:Y:S02]  /*98a0*/  @!P3 FADD.FTZ R4, R4, 1 ;  /* 0x3f8000000404b421 */ /* 0x020fe40000010000 */
[----:B------:R-:W-:-:S05]  /*98b0*/  IMAD R12, R182, c[0x0][0x2d8], RZ ;  /* 0x0000b600b60c7a24 */ /* 0x000fca00078e02ff */
[----:B0-----:R0:W-:Y:S01]  /*98c0*/  @!P6 MUFU.RCP R7, R0 ;  /* 0x000000000007e308 */ /* 0x0011e20000001000 */
[----:B-1----:R-:W-:-:S07]  /*98d0*/  @!P5 FADD.FTZ R2, R2, 1 ;  /* 0x3f8000000202d421 */ /* 0x002fce0000010000 */
[----:B------:R-:W1:Y:S01]  /*98e0*/  @!P1 MUFU.RCP R6, R6 ;  /* 0x0000000600069308 */ /* 0x000e620000001000 */
[----:B0-----:R-:W-:Y:S02]  /*98f0*/  @!P4 FADD.FTZ R0, R3, 1 ;  /* 0x3f8000000300c421 */ /* 0x001fe40000010000 */
[----:B----4-:R-:W-:Y:S02]  /*9900*/  @!P2 FADD.FTZ R5, R5, 1 ;  /* 0x3f8000000505a421 */ /* 0x010fe40000010000 */
[----:B------:R-:W-:-:S03]  /*9910*/  IMAD R43, R183, c[0x0][0x2dc], R12 ;  /* 0x0000b700b72b7a24 */ /* 0x000fc600078e020c */
[----:B---3--:R-:W0:Y:S08]  /*9920*/  @!P4 MUFU.RCP R9, R0 ;  /* 0x000000000009c308 */ /* 0x008e300000001000 */
        /* <DEDUP_REMOVED lines=41> */
.L_x_5672:
[----:B------:R-:W-:Y:S05]  /*9bc0*/  BSYNC B0 ;  /* 0x0000000000007941 */ /* 0x000fea0003800000 */
.L_x_5671:
        /* <DEDUP_REMOVED lines=30> */
[----:B------:R-:W-:Y:S02]  /*9db0*/  ISETP.GE.AND P5, PT, R167, R10, PT ;  /* 0x0000000aa700720c */ /* 0x000fe40003fa6270 */
[----:B------:R-:W-:Y:S01]  /*9dc0*/  F2FP.BF16.PACK_AB R54, R55, R54 ;  /* 0x000000363736723e */ /* 0x000fe200000010ff */
        /* <DEDUP_REMOVED lines=19> */
[----:B------:R-:W-:-:S02]  /*9f00*/  PRMT R14, R4, 0x7610, R14 ;  /* 0x00007610040e7816 */ /* 0x000fc4000000000e */
[----:B------:R-:W-:Y:S01]  /*9f10*/  PRMT R16, R4, 0x7632, R16 ;  /* 0x0000763204107816 */ /* 0x000fe20000000010 */
[----:B------:R-:W-:Y:S01]  /*9f20*/  FADD.FTZ R60, R61, R60 ;  /* 0x0000003c3d3c7221 */ /* 0x000fe20000010000 */
[----:B------:R-:W-:-:S03]  /*9f30*/  MOV R4, UR11 ;  /* 0x0000000b00047c02 */ /* 0x000fc60008000f00 */
        /* <DEDUP_REMOVED lines=64> */
.L_x_5674:
[----:B------:R-:W-:Y:S05]  /*a340*/  BSYNC B0 ;  /* 0x0000000000007941 */ /* 0x000fea0003800000 */
.L_x_5673:
[----:B------:R-:W-:Y:S01]  /*a350*/  MOV R3, R27 ;  /* 0x0000001b00037202 */ /* 0x000fe20000000f00 */
[----:B------:R-:W-:Y:S01]  /*a360*/  IMAD.MOV.U32 R2, RZ, RZ, R4 ;  /* 0x000000ffff027224 */ /* 0x000fe200078e0004 */
[----:B------:R-:W-:Y:S01]  /*a370*/  LEA R4, P1, R122, c[0x0][0x340], 0x1 ;  /* 0x0000d0007a047a11 */ /* 0x000fe200078208ff */
[----:B0-----:R-:W-:Y:S01]  /*a380*/  IMAD R6, R184, c[0x0][0x300], RZ ;  /* 0x0000c000b8067a24 */ /* 0x001fe200078e02ff */
        /* <DEDUP_REMOVED lines=51> */
.L_x_5600:
[----:B------:R-:W-:Y:S02]  /*a6c0*/  ISETP.NE.U32.AND P0, PT, RZ, c[0x0][0x328], PT ;  /* 0x0000ca00ff007a0c */ /* 0x000fe40003f05070 */
[----:B------:R-:W-:Y:S02]  /*a6d0*/  ISETP.NE.U32.AND P2, PT, RZ, c[0x0][0x348], PT ;  /* 0x0000d200ff007a0c */ /* 0x000fe40003f45070 */
[----:B------:R-:W-:-:S02]  /*a6e0*/  ISETP.NE.AND.EX P1, PT, RZ, c[0x0][0x32c], PT, P0 ;  /* 0x0000cb00ff007a0c */ /* 0x000fc40003f25300 */
        /* <DEDUP_REMOVED lines=21> */
.L_x_5677:
[----:B0-----:R-:W-:Y:S05]  /*a840*/  BSYNC B0 ;  /* 0x0000000000007941 */ /* 0x001fea0003800000 */
.L_x_5676:
        /* <DEDUP_REMOVED lines=23> */
.L_x_5679:
[----:B------:R-:W3:Y:S02]  /*a9c0*/  S2R R9, SR_TID.X ;  /* 0x0000000000097919 */ /* 0x000ee40000002100 */
.L_x_5680:
[----:B0-----:R-:W-:Y:S05]  /*a9d0*/  BSYNC B0 ;  /* 0x0000000000007941 */ /* 0x001fea0003800000 */
.L_x_5678:
[----:B---3--:R-:W-:-:S13]  /*a9e0*/  ISETP.GE.AND P0, PT, R9, c[0x0][0x16c], PT ;  /* 0x00005b0009007a0c */ /* 0x008fda0003f06270 */
[----:B------:R-:W-:Y:S05]  /*a9f0*/  @P0 EXIT ;  /* 0x000000000000094d */ /* 0x000fea0003800000 */
[----:B------:R-:W-:Y:S02]  /*aa00*/  IMAD R184, R184, c[0x0][0x288], RZ ;  /* 0x0000a200b8b87a24 */ /* 0x000fe400078e02ff */
[----:B------:R-:W-:-:S04]  /*aa10*/  IMAD.WIDE.U32 R2, R185, c[0x0][0x288], RZ ;  /* 0x0000a200b9027a25 */ /* 0x000fc800078e00ff */
[----:B------:R-:W-:-:S04]  /*aa20*/  IMAD R13, R185, c[0x0][0x28c], R184 ;  /* 0x0000a300b90d7a24 */ /* 0x000fc800078e02b8 */
[----:B------:R-:W-:Y:S02]  /*aa30*/  IMAD.IADD R13, R3, 0x1, R13 ;  /* 0x00000001030d7824 */ /* 0x000fe400078e020d */
.L_x_5681:
[----:B0-----:R0:W3:Y:S01]  /*aa40*/  LDS R11, [R9.X4+0x2b78] ;  /* 0x002b7800090b7984 */ /* 0x0010e20000004800 */
        /* <DEDUP_REMOVED lines=12> */
[----:B---3--:R0:W-:Y:S10]  /*ab10*/  RED.E.ADD.F32.FTZ.RN.STRONG.GPU [R6.64], R11 ;  /* 0x0000000b0600798e */ /* 0x0081f4000c10e790 */
[----:B------:R-:W-:Y:S05]  /*ab20*/  @!P0 BRA `(.L_x_5681) ;  /* 0xffffff1000008947 */ /* 0x000fea000383ffff */
[----:B------:R-:W-:Y:S05]  /*ab30*/  EXIT ;  /* 0x000000000000794d */ /* 0x000fea0003800000 */
.L_x_5682:
        /* <DEDUP_REMOVED lines=12> */
.L_x_9082:


//--------------------- .text._Z25selective_scan_bwd_kernelI32Selective_Scan_bwd_kernel_traitsILi32ELi16ELb0ELb1ELb1ELb1ELb1EN3c108BFloat16EfEEv12SSMParamsBwd --------------------------
	.section	.text._Z25selective_scan_bwd_kernelI32Selective_Scan_bwd_kernel_traitsILi32ELi16ELb0ELb1ELb1ELb1ELb1EN3c108BFloat16EfEEv12SSMParamsBwd,"ax",@progbits
	.sectioninfo	@"SHI_REGISTERS=254"
	.align	128
        .global         _Z25selective_scan_bwd_kernelI32Selective_Scan_bwd_kernel_traitsILi32ELi16ELb0ELb1ELb1ELb1ELb1EN3c108BFloat16EfEEv12SSMParamsBwd
        .type           _Z25selective_scan_bwd_kernelI32Selective_Scan_bwd_kernel_traitsILi32ELi16ELb0ELb1ELb1ELb1ELb1EN3c108BFloat16EfEEv12SSMParamsBwd,@function
        .size           _Z25selective_scan_bwd_kernelI32Selective_Scan_bwd_kernel_traitsILi32ELi16ELb0ELb1ELb1ELb1ELb1EN3c108BFloat16EfEEv12SSMParamsBwd,(.L_x_9083 - _Z25selective_scan_bwd_kernelI32Selective_Scan_bwd_kernel_traitsILi32ELi16ELb0ELb1ELb1ELb1ELb1EN3c108BFloat16EfEEv12SSMParamsBwd)
        .other          _Z25selective_scan_bwd_kernelI32Selective_Scan_bwd_kernel_traitsILi32ELi16ELb0ELb1ELb1ELb1ELb1EN3c108BFloat16EfEEv12SSMParamsBwd,@"STO_CUDA_ENTRY STV_DEFAULT"
_Z25selective_scan_bwd_kernelI32Selective_Scan_bwd_kernel_traitsILi32ELi16ELb0ELb1ELb1ELb1ELb1EN3c108BFloat16EfEEv12SSMParamsBwd:
.text._Z25selective_scan_bwd_kernelI32Selective_Scan_bwd_kernel_traitsILi32ELi16ELb0ELb1ELb1ELb1ELb1EN3c108BFloat16EfEEv12SSMParamsBwd:
        /* <DEDUP_REMOVED lines=24> */
[----:B------:R-:W-:Y:S01]  /*0180*/  MOV R3, UR5 ;  /* 0x0000000500037c02 */ /* 0x000fe20008000f00 */
[----:B------:R-:W0:Y:S01]  /*0190*/  I2F.RP R0, R9 ;  /* 0x0000000900007306 */ /* 0x000e220000209400 */
[----:B------:R-:W-:Y:S01]  /*01a0*/  MOV R5, UR7 ;  /* 0x0000000700057c02 */ /* 0x000fe20008000f00 */
[----:B------:R-:W-:-:S02]  /*01b0*/  UISETP.NE.U32.AND UP1, UPT, URZ, UR26, UPT ;  /* 0x0000001a3f00728c */ /* 0x000fc4000bf25070 */
[----:B------:R2:W3:Y:S01]  /*01c0*/  @P3 LDG.E R6, [R2.64] ;  /* 0x0000002002063981 */ /* 0x0004e2000c1e1900 */
[----:B-1----:R-:W-:Y:S02]  /*01d0*/  USHF.R.S32.HI UR38, URZ, 0x1f, UR37 ;  /* 0x0000001f3f267899 */ /* 0x002fe40008011425 */
[----:B------:R-:W-:Y:S01]  /*01e0*/  ULDC.64 UR4, c[0x0][0x260] ;  /* 0x0000980000047ab9 */ /* 0x000fe20000000a00 */
[----:B------:R1:W4:Y:S01]  /*01f0*/  @P4 LDG.E R7, [R4.64] ;  /* 0x0000002004074981 */ /* 0x000322000c1e1900 */
[----:B------:R-:W-:Y:S01]  /*0200*/  ULDC.64 UR6, c[0x0][0x1d0] ;  /* 0x0000740000067ab9 */ /* 0x000fe20000000a00 */
[----:B------:R-:W-:Y:S01]  /*0210*/  HFMA2.MMA R186, -RZ, RZ, 0, 0 ;  /* 0x00000000ffba7435 */ /* 0x000fe200000001ff */
[----:B------:R-:W-:Y:S01]  /*0220*/  UISETP.NE.U32.AND UP0, UPT, URZ, UR4, UPT ;  /* 0x000000043f00728c */ /* 0x000fe2000bf05070 */
[----:B------:R-:W-:Y:S01]  /*0230*/  IMAD.MOV.U32 R185, RZ, RZ, RZ ;  /* 0x000000ffffb97224 */ /* 0x000fe200078e00ff */
[----:B------:R-:W-:Y:S01]  /*0240*/  UIMAD UR4, UR38, UR6, URZ ;  /* 0x00000006260472a4 */ /* 0x000fe2000f8e023f */
[----:B--2---:R-:W-:Y:S01]  /*0250*/  HFMA2.MMA R2, -RZ, RZ, 0, 0 ;  /* 0x00000000ff027435 */ /* 0x004fe200000001ff */
        /* <DEDUP_REMOVED lines=25> */
[----:B-1----:R-:W-:Y:S01]  /*03f0*/  IMAD R5, R0, R9, RZ ;  /* 0x0000000900057224 */ /* 0x002fe200078e02ff */
[----:B------:R-:W-:Y:S01]  /*0400*/  IABS R0, UR16 ;  /* 0x0000001000007c13 */ /* 0x000fe20008000000 */
[----:B------:R-:W-:Y:S01]  /*0410*/  @UP1 ULEA.HI.X UR9, UR16, UR27, UR17, 0x2, UP3 ;  /* 0x0000001b10091291 */ /* 0x000fe200098f1411 */
[----:B------:R-:W-:Y:S01]  /*0420*/  MOV R4, UR10 ;  /* 0x0000000a00047c02 */ /* 0x000fe20008000f00 */
[----:B------:R-:W-:Y:S01]  /*0430*/  IMAD.HI.U32 R2, R3, R5, R2 ;  /* 0x0000000503027227 */ /* 0x000fe200078e0002 */
[----:B------:R-:W-:Y:S01]  /*0440*/  UMOV UR6, URZ ;  /* 0x0000003f00067c82 */ /* 0x000fe20008000000 */
[----:B------:R-:W-:Y:S01]  /*0450*/  MOV R3, UR5 ;  /* 0x0000000500037c02 */ /* 0x000fe20008000f00 */
[----:B------:R-:W-:Y:S01]  /*0460*/  @UP2 ULEA UR6, UP1, UR16, UR30, 0x2 ;  /* 0x0000001e10062291 */ /* 0x000fe2000f82103f */
[----:B------:R-:W-:Y:S01]  /*0470*/  IMAD.U32 R5, RZ, RZ, UR11 ;  /* 0x0000000bff057e24 */ /* 0x000fe2000f8e00ff */
[----:B------:R-:W-:Y:S01]  /*0480*/  UIMAD UR14, UR37, UR7, UR14 ;  /* 0x00000007250e72a4 */ /* 0x000fe2000f8e020e */
[----:B------:R-:W-:Y:S01]  /*0490*/  IMAD.HI.U32 R188, R2, R0, RZ ;  /* 0x0000000002bc7227 */ /* 0x000fe200078e00ff */
[----:B------:R-:W-:-:S02]  /*04a0*/  UIADD3 UR21, UR21, UR22, URZ ;  /* 0x0000001615157290 */ /* 0x000fc4000fffe03f */
[----:B------:R-:W-:Y:S01]  /*04b0*/  UMOV UR7, URZ ;  /* 0x0000003f00077c82 */ /* 0x000fe20008000000 */
[----:B------:R-:W-:Y:S01]  /*04c0*/  IMAD.MOV R2, RZ, RZ, -R188 ;  /* 0x000000ffff027224 */ /* 0x000fe200078e0abc */
[----:B------:R-:W-:Y:S02]  /*04d0*/  @UP2 ULEA.HI.X UR7, UR16, UR31, UR17, 0x2, UP1 ;  /* 0x0000001f10072291 */ /* 0x000fe400088f1411 */
[----:B------:R-:W-:Y:S01]  /*04e0*/  ULDC.64 UR26, c[0x0][0x1d8] ;  /* 0x00007600001a7ab9 */ /* 0x000fe20000000a00 */
[C---:B------:R-:W-:Y:S01]  /*04f0*/  IMAD R0, R9.reuse, R2, R0 ;  /* 0x0000000209007224 */ /* 0x040fe200078e0200 */
[----:B------:R-:W-:Y:S01]  /*0500*/  ULDC.64 UR30, c[0x0][0x1e8] ;  /* 0x00007a00001e7ab9 */ /* 0x000fe20000000a00 */
[----:B------:R-:W-:Y:S01]  /*0510*/  IMAD.U32 R2, RZ, RZ, UR4 ;  /* 0x00000004ff027e24 */ /* 0x000fe2000f8e00ff */
[----:B------:R-:W-:Y:S02]  /*0520*/  UIMAD UR22, UR17, UR30, URZ ;  /* 0x0000001e111672a4 */ /* 0x000fe4000f8e023f */
[----:B------:R-:W-:Y:S01]  /*0530*/  UIMAD UR23, UR17, UR26, URZ ;  /* 0x0000001a111772a4 */ /* 0x000fe2000f8e023f */
[----:B------:R-:W-:Y:S01]  /*0540*/  ISETP.GT.U32.AND P1, PT, R9, R0, PT ;  /* 0x000000000900720c */ /* 0x000fe20003f24070 */
[----:B------:R-:W-:-:S02]  /*0550*/  UIMAD.WIDE.U32 UR20, UR16, UR26, UR20 ;  /* 0x0000001a101472a5 */ /* 0x000fc4000f8e0014 */
[----:B------:R-:W-:Y:S02]  /*0560*/  UIMAD.WIDE.U32 UR12, UR37, UR28, URZ ;  /* 0x0000001c250c72a5 */ /* 0x000fe4000f8e003f */
[----:B------:R-:W-:Y:S02]  /*0570*/  ULDC UR26, c[0x0][0x174] ;  /* 0x00005d00001a7ab9 */ /* 0x000fe40000000800 */
[----:B------:R-:W-:Y:S02]  /*0580*/  UIADD3 UR19, UR19, UR24, URZ ;  /* 0x0000001813137290 */ /* 0x000fe4000fffe03f */
[----:B------:R-:W-:Y:S02]  /*0590*/  UIMAD UR28, UR16, UR31, UR22 ;  /* 0x0000001f101c72a4 */ /* 0x000fe4000f8e0216 */
[----:B------:R-:W-:Y:S02]  /*05a0*/  ULEA UR31, UR26, 0xfffffe00, 0x9 ;  /* 0xfffffe001a1f7891 */ /* 0x000fe4000f8e483f */
[----:B------:R-:W-:Y:S01]  /*05b0*/  UIMAD.WIDE.U32 UR18, UR16, UR30, UR18 ;  /* 0x0000001e101272a5 */ /* 0x000fe2000f8e0012 */
[-C--:B------:R-:W-:Y:S01]  /*05c0*/  @!P1 IADD3 R0, R0, -R9.reuse, RZ ;  /* 0x8000000900009210 */ /* 0x080fe20007ffe0ff */
[----:B------:R-:W-:Y:S01]  /*05d0*/  UIMAD UR27, UR16, UR27, UR23 ;  /* 0x0000001b101b72a4 */ /* 0x000fe2000f8e0217 */
[----:B------:R-:W-:Y:S01]  /*05e0*/  @!P1 IADD3 R188, R188, 0x1, RZ ;  /* 0x00000001bcbc9810 */ /* 0x000fe20007ffe0ff */
[----:B------:R-:W-:Y:S01]  /*05f0*/  USHF.R.S32.HI UR30, URZ, 0x1f, UR31 ;  /* 0x0000001f3f1e7899 */ /* 0x000fe2000801141f */
[----:B------:R-:W-:Y:S01]  /*0600*/  ISETP.GE.U32.AND P0, PT, R0, R9, PT ;  /* 0x000000090000720c */ /* 0x000fe20003f06070 */
[----:B------:R-:W-:Y:S01]  /*0610*/  UIADD3 UR20, UP1, UR31, UR20, URZ ;  /* 0x000000141f147290 */ /* 0x000fe2000ff3e03f */
[----:B------:R-:W-:Y:S01]  /*0620*/  ISETP.NE.AND P1, PT, RZ, c[0x0][0x178], PT ;  /* 0x00005e00ff007a0c */ /* 0x000fe20003f25270 */
[----:B------:R-:W-:-:S02]  /*0630*/  ULDC.64 UR24, c[0x0][0x240] ;  /* 0x0000900000187ab9 */ /* 0x000fc40000000a00 */
[----:B------:R-:W-:Y:S02]  /*0640*/  UIADD3.X UR21, UR30, UR21, UR27, UP1, !UPT ;  /* 0x000000151e157290 */ /* 0x000fe40008ffe41b */
[----:B------:R-:W-:Y:S02]  /*0650*/  ULEA UR24, UP1, UR20, UR24, 0x1 ;  /* 0x0000001814187291 */ /* 0x000fe4000f82083f */
[----:B------:R-:W-:Y:S02]  /*0660*/  UIADD3 UR13, UR13, UR29, URZ ;  /* 0x0000001d0d0d7290 */ /* 0x000fe4000fffe03f */
[----:B------:R-:W-:Y:S02]  /*0670*/  ULEA.HI.X UR25, UR20, UR25, UR21, 0x1, UP1 ;  /* 0x0000001914197291 */ /* 0x000fe400088f0c15 */
[----:B------:R-:W-:Y:S01]  /*0680*/  UIADD3 UR27, UP1, UR31, UR18, URZ ;  /* 0x000000121f1b7290 */ /* 0x000fe2000ff3e03f */
[----:B------:R-:W-:Y:S01]  /*0690*/  @P0 IADD3 R188, R188, 0x1, RZ ;  /* 0x00000001bcbc0810 */ /* 0x000fe20007ffe0ff */
[----:B------:R-:W-:-:S02]  /*06a0*/  ULDC UR21, c[0x0][0x178] ;  /* 0x00005e0000157ab9 */ /* 0x000fc40000000800 */
[----:B------:R-:W-:Y:S02]  /*06b0*/  ULOP3.LUT UR18, UR16, UR21, URZ, 0x3c, !UPT ;  /* 0x0000001510127292 */ /* 0x000fe4000f8e3c3f */
[----:B------:R-:W-:Y:S02]  /*06c0*/  ULDC.64 UR22, c[0x0][0x280] ;  /* 0x0000a00000167ab9 */ /* 0x000fe40000000a00 */
[----:B------:R-:W-:Y:S02]  /*06d0*/  ULDC.64 UR34, c[0x0][0x248] ;  /* 0x0000920000227ab9 */ /* 0x000fe40000000a00 */
[----:B------:R-:W-:Y:S01]  /*06e0*/  ISETP.LE.AND P2, PT, RZ, UR18, PT ;  /* 0x00000012ff007c0c */ /* 0x000fe2000bf43270 */
[----:B------:R-:W-:Y:S02]  /*06f0*/  UIADD3.X UR20, UR30, UR19, UR28, UP1, !UPT ;  /* 0x000000131e147290 */ /* 0x000fe40008ffe41c */
[----:B------:R-:W-:Y:S02]  /*0700*/  UIMAD UR29, UR17, UR22, URZ ;  /* 0x00000016111d72a4 */ /* 0x000fe4000f8e023f */
[----:B------:R-:W-:-:S02]  /*0710*/  ULEA UR19, UP1, UR27, UR34, 0x1 ;  /* 0x000000221b137291 */ /* 0x000fc4000f82083f */
[----:B------:R-:W-:Y:S02]  /*0720*/  UIMAD.WIDE.U32 UR12, UR16, UR22, UR12 ;  /* 0x00000016100c72a5 */ /* 0x000fe4000f8e000c */
[----:B------:R-:W-:Y:S02]  /*0730*/  UIMAD UR23, UR16, UR23, UR29 ;  /* 0x00000017101772a4 */ /* 0x000fe4000f8e021d */
[----:B------:R-:W-:Y:S02]  /*0740*/  ULEA.HI.X UR27, UR27, UR35, UR20, 0x1, UP1 ;  /* 0x000000231b1b7291 */ /* 0x000fe400088f0c14 */
[----:B------:R-:W-:Y:S01]  /*0750*/  @!P2 IADD3 R188, -R188, RZ, RZ ;  /* 0x000000ffbcbca210 */ /* 0x000fe20007ffe1ff */
[----:B------:R-:W-:Y:S01]  /*0760*/  UIADD3 UR29, UP1, UR31, UR12, URZ ;  /* 0x0000000c1f1d7290 */ /* 0x000fe2000ff3e03f */
[----:B------:R-:W-:Y:S01]  /*0770*/  @!P1 LOP3.LUT R188, RZ, c[0x0][0x178], RZ, 0x33, !PT ;  /* 0x00005e00ffbc9a12 */ /* 0x000fe200078e33ff */
[----:B------:R-:W-:Y:S02]  /*0780*/  UIADD3 UR15, UR5, UR15, URZ ;  /* 0x0000000f050f7290 */ /* 0x000fe4000fffe03f */
[----:B------:R-:W-:Y:S01]  /*0790*/  ULDC.64 UR20, c[0x0][0x308] ;  /* 0x0000c20000147ab9 */ /* 0x000fe20000000a00 */
[----:B------:R-:W-:Y:S01]  /*07a0*/  SHF.R.S32.HI R187, RZ, 0x1f, R188 ;  /* 0x0000001fffbb7819 */ /* 0x000fe200000114bc */
[----:B------:R-:W-:-:S02]  /*07b0*/  UIADD3.X UR12, UR30, UR13, UR23, UP1, !UPT ;  /* 0x0000000d1e0c7290 */ /* 0x000fc40008ffe417 */
[----:B------:R-:W-:Y:S01]  /*07c0*/  UIADD3 UR14, UR11, UR14, URZ ;  /* 0x0000000e0b0e7290 */ /* 0x000fe2000fffe03f */
[----:B------:R-:W-:Y:S01]  /*07d0*/  IMAD.U32 R3, RZ, RZ, UR15 ;  /* 0x0000000fff037e24 */ /* 0x000fe2000f8e00ff */
[----:B------:R-:W-:Y:S01]  /*07e0*/  ULEA UR28, UP1, UR29, UR20, 0x1 ;  /* 0x000000141d1c7291 */ /* 0x000fe2000f82083f */
[C---:B------:R-:W-:Y:S01]  /*07f0*/  IMAD R9, R187.reuse, c[0x0][0x1a8], RZ ;  /* 0x00006a00bb097a24 */ /* 0x040fe200078e02ff */
[----:B------:R-:W-:Y:S01]  /*0800*/  ULDC.64 UR10, c[0x0][0x260] ;  /* 0x00009800000a7ab9 */ /* 0x000fe20000000a00 */
[C---:B------:R-:W-:Y:S01]  /*0810*/  IMAD.WIDE.U32 R2, R188.reuse, c[0x0][0x1a8], R2 ;  /* 0x00006a00bc027a25 */ /* 0x040fe200078e0002 */
[----:B------:R-:W-:Y:S02]  /*0820*/  ULEA.HI.X UR29, UR29, UR21, UR12, 0x1, UP1 ;  /* 0x000000151d1d7291 */ /* 0x000fe400088f0c0c */
[----:B------:R-:W-:Y:S01]  /*0830*/  UISETP.GE.AND UP1, UPT, UR26, 0x1, UPT ;  /* 0x000000011a00788c */ /* 0x000fe2000bf26270 */
[----:B------:R-:W-:Y:S01]  /*0840*/  IMAD.U32 R5, RZ, RZ, UR14 ;  /* 0x0000000eff057e24 */ /* 0x000fe2000f8e00ff */
[----:B------:R-:W-:Y:S01]  /*0850*/  ULDC UR12, c[0x0][0x164] ;  /* 0x00005900000c7ab9 */ /* 0x000fe20000000800 */
[----:B------:R-:W-:Y:S01]  /*0860*/  IMAD R11, R187, c[0x0][0x1c8], RZ ;  /* 0x00007200bb0b7a24 */ /* 0x000fe200078e02ff */
[----:B------:R-:W-:Y:S01]  /*0870*/  @UP0 UIMAD UR12, UR37, UR12, UR16 ;  /* 0x0000000c250c02a4 */ /* 0x000fe2000f8e0210 */
[----:B------:R-:W-:Y:S01]  /*0880*/  IMAD R9, R188, c[0x0][0x1ac], R9 ;  /* 0x00006b00bc097a24 */ /* 0x000fe200078e0209 */
[----:B------:R-:W-:Y:S01]  /*0890*/  IADD3 R182, P0, R2, UR31, RZ ;  /* 0x0000001f02b67c10 */ /* 0x000fe2000ff1e0ff */
[----:B------:R-:W-:Y:S01]  /*08a0*/  IMAD.WIDE.U32 R4, R188, c[0x0][0x1c8], R4 ;  /* 0x00007200bc047a25 */ /* 0x000fe200078e0004 */
[----:B------:R-:W-:-:S02]  /*08b0*/  @UP0 UIMAD UR12, UR12, UR26, URZ ;  /* 0x0000001a0c0c02a4 */ /* 0x000fc4000f8e023f */
[----:B------:R-:W-:Y:S01]  /*08c0*/  IADD3 R9, R3, R9, RZ ;  /* 0x0000000903097210 */ /* 0x000fe20007ffe0ff */
[----:B------:R-:W-:Y:S01]  /*08d0*/  IMAD R11, R188, c[0x0][0x1cc], R11 ;  /* 0x00007300bc0b7a24 */ /* 0x000fe200078e020b */
[----:B------:R-:W-:Y:S01]  /*08e0*/  ULDC UR14, c[0x0][0x16c] ;  /* 0x00005b00000e7ab9 */ /* 0x000fe20000000800 */
[----:B------:R-:W-:Y:S01]  /*08f0*/  IADD3 R180, P2, R4, UR31, RZ ;  /* 0x0000001f04b47c10 */ /* 0x000fe2000ff5e0ff */
[----:B------:R-:W-:Y:S01]  /*0900*/  @UP0 UIMAD UR12, UR12, UR14, URZ ;  /* 0x0000000e0c0c02a4 */ /* 0x000fe2000f8e023f */
[----:B------:R-:W-:Y:S01]  /*0910*/  IMAD.IADD R3, R5, 0x1, R11 ;  /* 0x0000000105037824 */ /* 0x000fe200078e020b */
[----:B------:R-:W-:Y:S01]  /*0920*/  IADD3.X R5, R9, UR30, RZ, P0, !PT ;  /* 0x0000001e09057c10 */ /* 0x000fe200087fe4ff */
[----:B------:R-:W-:Y:S01]  /*0930*/  @UP0 UMOV UR13, 0x8 ;  /* 0x00000008000d0882 */ /* 0x000fe20000000000 */
[----:B------:R-:W-:Y:S01]  /*0940*/  PLOP3.LUT P0, PT, PT, PT, UP1, 0x80, 0x0 ;  /* 0x000000000000781c */ /* 0x000fe20003f0f018 */
[----:B------:R-:W-:Y:S01]  /*0950*/  @UP0 UIMAD.WIDE UR10, UR12, UR13, UR10 ;  /* 0x0000000d0c0a02a5 */ /* 0x000fe2000f8e020a */
[C---:B------:R-:W-:Y:S01]  /*0960*/  LEA R183, P1, R182.reuse, c[0x0][0x228], 0x1 ;  /* 0x00008a00b6b77a11 */ /* 0x040fe200078208ff */
[----:B------:R-:W-:Y:S01]  /*0970*/  UMOV UR4, URZ ;  /* 0x0000003f00047c82 */ /* 0x000fe20008000000 */
[----:B------:R-:W-:Y:S01]  /*0980*/  IADD3.X R3, R3, UR30, RZ, P2, !PT ;  /* 0x0000001e03037c10 */ /* 0x000fe200097fe4ff */
[----:B------:R-:W-:Y:S01]  /*0990*/  UMOV UR5, URZ ;  /* 0x0000003f00057c82 */ /* 0x000fe20008000000 */
[----:B------:R-:W-:Y:S01]  /*09a0*/  LEA.HI.X R182, R182, c[0x0][0x22c], R5, 0x1, P1 ;  /* 0x00008b00b6b67a11 */ /* 0x000fe200008f0c05 */
[----:B------:R-:W-:-:S02]  /*09b0*/  UMOV UR12, UR8 ;  /* 0x00000008000c7c82 */ /* 0x000fc40008000000 */
[----:B------:R-:W-:Y:S02]  /*09c0*/  UMOV UR13, UR9 ;  /* 0x00000009000d7c82 */ /* 0x000fe40008000000 */
[----:B------:R-:W-:Y:S02]  /*09d0*/  UMOV UR14, UR6 ;  /* 0x00000006000e7c82 */ /* 0x000fe40008000000 */
[----:B------:R-:W-:Y:S02]  /*09e0*/  UMOV UR15, UR7 ;  /* 0x00000007000f7c82 */ /* 0x000fe40008000000 */
[----:B------:R-:W-:Y:S02]  /*09f0*/  @!UP0 UMOV UR10, URZ ;  /* 0x0000003f000a8c82 */ /* 0x000fe40008000000 */
[----:B------:R-:W-:Y:S01]  /*0a00*/  @!UP0 UMOV UR11, URZ ;  /* 0x0000003f000b8c82 */ /* 0x000fe20008000000 */
[----:B---3--:R0:W1:Y:S01]  /*0a10*/  @P3 R2UR UR4, R6 ;  /* 0x00000000060433c2 */ /* 0x00806200000e0000 */
[----:B------:R-:W-:-:S04]  /*0a20*/  LEA R181, P3, R180, c[0x0][0x230], 0x1 ;  /* 0x00008c00b4b57a11 */ /* 0x000fc800078608ff */
[----:B------:R-:W-:-:S03]  /*0a30*/  LEA.HI.X R180, R180, c[0x0][0x234], R3, 0x1, P3 ;  /* 0x00008d00b4b47a11 */ /* 0x000fc600018f0c03 */
[----:B----4-:R0:W2:Y:S01]  /*0a40*/  @P4 R2UR UR5, R7 ;  /* 0x00000000070543c2 */ /* 0x0100a200000e0000 */
[----:B------:R-:W-:Y:S05]  /*0a50*/  @!P0 BRA `(.L_x_5683) ;  /* 0x0000cad000008947 */ /* 0x000fea0003800000 */
[----:B------:R-:W3:Y:S01]  /*0a60*/  S2R R184, SR_TID.X ;  /* 0x0000000000b87919 */ /* 0x000ee20000002100 */
[----:B------:R-:W-:Y:S01]  /*0a70*/  IMAD.MOV.U32 R185, RZ, RZ, RZ ;  /* 0x000000ffffb97224 */ /* 0x000fe200078e00ff */
[----:B------:R-:W-:Y:S01]  /*0a80*/  MOV R186, RZ ;  /* 0x000000ff00ba7202 */ /* 0x000fe20000000f00 */
[----:B------:R-:W-:Y:S01]  /*0a90*/  UMOV UR26, UR19 ;  /* 0x00000013001a7c82 */ /* 0x000fe20008000000 */
[----:B------:R-:W4:Y:S01]  /*0aa0*/  S2R R179, SR_LANEID ;  /* 0x0000000000b37919 */ /* 0x000f220000000000 */
[----:B------:R-:W-:Y:S01]  /*0ab0*/  UMOV UR6, URZ ;  /* 0x0000003f00067c82 */ /* 0x000fe20008000000 */
[C---:B---3--:R-:W-:Y:S02]  /*0ac0*/  SHF.L.U32 R0, R184.reuse, 0x4, RZ ;  /* 0x00000004b8007819 */ /* 0x048fe400000006ff */
[----:B------:R-:W-:Y:S02]  /*0ad0*/  LOP3.LUT R178, R184, 0x1f, RZ, 0xc0, !PT ;  /* 0x0000001fb8b27812 */ /* 0x000fe400078ec0ff */
        /* <DEDUP_REMOVED lines=18> */
.L_x_5763:
        /* <DEDUP_REMOVED lines=11> */
[----:B------:R-:W-:Y:S02]  /*0cb0*/  ISETP.GE.AND P2, PT, R175, UR31, PT ;  /* 0x0000001faf007c0c */ /* 0x000fe4000bf46270 */
[----:B------:R-:W-:Y:S02]  /*0cc0*/  ISETP.GE.AND P3, PT, R174, UR31, PT ;  /* 0x0000001fae007c0c */ /* 0x000fe4000bf66270 */
[----:B------:R-:W-:-:S05]  /*0cd0*/  ISETP.GE.AND P4, PT, R173, UR31, PT ;  /* 0x0000001fad007c0c */ /* 0x000fca000bf86270 */
[----:B------:R3:W4:Y:S01]  /*0ce0*/  @!P0 LDG.E.U16 R5, [R2.64] ;  /* 0x0000002002058981 */ /* 0x000722000c1e1500 */
[----:B------:R-:W-:Y:S02]  /*0cf0*/  ISETP.GE.AND P0, PT, R177, UR31, PT ;  /* 0x0000001fb1007c0c */ /* 0x000fe4000bf06270 */
[----:B------:R-:W-:Y:S02]  /*0d00*/  PRMT R0, RZ, 0x7610, R0 ;  /* 0x00007610ff007816 */ /* 0x000fe40000000000 */
[----:B0-----:R-:W-:Y:S02]  /*0d10*/  PRMT R7, RZ, 0x7610, R7 ;  /* 0x00007610ff077816 */ /* 0x001fe40000000007 */
[----:B------:R-:W-:Y:S02]  /*0d20*/  PRMT R4, RZ, 0x7610, R4 ;  /* 0x00007610ff047816 */ /* 0x000fe40000000004 */
[----:B------:R-:W-:Y:S02]  /*0d30*/  PRMT R9, RZ, 0x7610, R9 ;  /* 0x00007610ff097816 */ /* 0x000fe40000000009 */
[----:B------:R-:W-:Y:S01]  /*0d40*/  PRMT R6, RZ, 0x7610, R6 ;  /* 0x00007610ff067816 */ /* 0x000fe20000000006 */
[----:B------:R3:W5:Y:S01]  /*0d50*/  @!P1 LDG.E.U16 R7, [R2.64+0x80] ;  /* 0x0000802002079981 */ /* 0x000762000c1e1500 */
[----:B------:R-:W-:-:S03]  /*0d60*/  ISETP.GE.AND P1, PT, R171, UR31, PT ;  /* 0x0000001fab007c0c */ /* 0x000fc6000bf26270 */
[----:B--2---:R3:W2:Y:S01]  /*0d70*/  @!P0 LDG.E.U16 R0, [R2.64+0x40] ;  /* 0x0000402002008981 */ /* 0x0046a2000c1e1500 */
        /* <DEDUP_REMOVED lines=27> */
[----:B------:R-:W-:-:S03]  /*0f30*/  PRMT R16, RZ, 0x7610, R16 ;  /* 0x00007610ff107816 */ /* 0x000fc60000000010 */
[----:B------:R3:W5:Y:S04]  /*0f40*/  @!P1 LDG.E.U16 R17, [R2.64+0x300] ;  /* 0x0003002002119981 */ /* 0x000768000c1e1500 */
[----:B------:R3:W5:Y:S04]  /*0f50*/  @!P2 LDG.E.U16 R14, [R2.64+0x340] ;  /* 0x00034020020ea981 */ /* 0x000768000c1e1500 */
[----:B------:R3:W5:Y:S04]  /*0f60*/  @!P3 LDG.E.U16 R19, [R2.64+0x380] ;  /* 0x000380200213b981 */ /* 0x000768000c1e1500 */
[----:B------:R3:W5:Y:S01]  /*0f70*/  @!P4 LDG.E.U16 R16, [R2.64+0x3c0] ;  /* 0x0003c0200210c981 */ /* 0x000762000c1e1500 */
[----:B------:R-:W-:-:S02]  /*0f80*/  IADD3 R18, R179, 0x20, RZ ;  /* 0x00000020b3127810 */ /* 0x000fc40007ffe0ff */
[CC--:B------:R-:W-:Y:S02]  /*0f90*/  LEA.HI.SX32 R162, R179.reuse, R179.reuse, 0x1b ;  /* 0x000000b3b3a27211 */ /* 0x0c0fe400078fdaff */
[C---:B------:R-:W-:Y:S02]  /*0fa0*/  IADD3 R20, R179.reuse, 0x40, RZ ;  /* 0x00000040b3147810 */ /* 0x040fe40007ffe0ff */
[----:B------:R-:W-:Y:S02]  /*0fb0*/  LEA.HI.SX32 R18, R18, R179, 0x1b ;  /* 0x000000b312127211 */ /* 0x000fe400078fdaff */
[C---:B------:R-:W-:Y:S02]  /*0fc0*/  IADD3 R22, R179.reuse, 0x60, RZ ;  /* 0x00000060b3167810 */ /* 0x040fe40007ffe0ff */
[C---:B------:R-:W-:Y:S01]  /*0fd0*/  IADD3 R24, R179.reuse, 0x80, RZ ;  /* 0x00000080b3187810 */ /* 0x040fe20007ffe0ff */
[----:B------:R-:W-:Y:S01]  /*0fe0*/  IMAD.SHL.U32 R162, R162, 0x2, RZ ;  /* 0x00000002a2a27824 */ /* 0x000fe200078e00ff */
[----:B------:R-:W-:-:S02]  /*0ff0*/  IADD3 R26, R179, 0xa0, RZ ;  /* 0x000000a0b31a7810 */ /* 0x000fc40007ffe0ff */
[-C--:B------:R-:W-:Y:S02]  /*1000*/  LEA.HI.SX32 R20, R20, R179.reuse, 0x1b ;  /* 0x000000b314147211 */ /* 0x080fe400078fdaff */
[----:B------:R-:W-:Y:S02]  /*1010*/  SHF.L.U32 R161, R18, 0x1, RZ ;  /* 0x0000000112a17819 */ /* 0x000fe400000006ff */
[-C--:B------:R-:W-:Y:S02]  /*1020*/  LEA.HI.SX32 R22, R22, R179.reuse, 0x1b ;  /* 0x000000b316167211 */ /* 0x080fe400078fdaff */
[-C--:B------:R-:W-:Y:S02]  /*1030*/  LEA.HI.SX32 R24, R24, R179.reuse, 0x1b ;  /* 0x000000b318187211 */ /* 0x080fe400078fdaff */
[----:B---3--:R-:W-:Y:S01]  /*1040*/  IADD3 R2, R179, 0xc0, RZ ;  /* 0x000000c0b3027810 */ /* 0x008fe20007ffe0ff */
        /* <DEDUP_REMOVED lines=25> */
[C---:B------:R-:W-:Y:S02]  /*11e0*/  SHF.L.U32 R145, R118.reuse, 0x1, RZ ;  /* 0x0000000176917819 */ /* 0x040fe400000006ff */
[----:B------:R-:W-:Y:S02]  /*11f0*/  SHF.L.U64.HI R146, R118, 0x1, R119 ;  /* 0x0000000176927819 */ /* 0x000fe40000010277 */
[----:B------:R-:W-:-:S04]  /*1200*/  IADD3 R120, P0, R145, UR26, RZ ;  /* 0x0000001a91787c10 */ /* 0x000fc8000ff1e0ff */
[----:B------:R-:W-:Y:S02]  /*1210*/  IADD3.X R121, R146, UR27, RZ, P0, !PT ;  /* 0x0000001b92797c10 */ /* 0x000fe400087fe4ff */
[----:B------:R-:W-:Y:S02]  /*1220*/  ISETP.GE.AND P0, PT, R177, UR31, PT ;  /* 0x0000001fb1007c0c */ /* 0x000fe4000bf06270 */
[----:B------:R-:W-:Y:S02]  /*1230*/  PRMT R2, RZ, 0x7610, R2 ;  /* 0x00007610ff027816 */ /* 0x000fe40000000002 */
[----:B------:R-:W-:Y:S02]  /*1240*/  ISETP.GE.AND P2, PT, R174, UR31, PT ;  /* 0x0000001fae007c0c */ /* 0x000fe4000bf46270 */
[----:B------:R-:W-:Y:S02]  /*1250*/  ISETP.GE.AND P3, PT, R175, UR31, PT ;  /* 0x0000001faf007c0c */ /* 0x000fe4000bf66270 */
[----:B------:R-:W-:-:S02]  /*1260*/  ISETP.GE.AND P4, PT, R176, UR31, PT ;  /* 0x0000001fb0007c0c */ /* 0x000fc4000bf86270 */
[----:B------:R-:W-:Y:S02]  /*1270*/  ISETP.GE.AND P5, PT, R172, UR31, PT ;  /* 0x0000001fac007c0c */ /* 0x000fe4000bfa6270 */
[----:B------:R-:W-:Y:S02]  /*1280*/  ISETP.GE.AND P6, PT, R173, UR31, PT ;  /* 0x0000001fad007c0c */ /* 0x000fe4000bfc6270 */
[----:B------:R-:W-:Y:S02]  /*1290*/  PRMT R3, RZ, 0x7610, R3 ;  /* 0x00007610ff037816 */ /* 0x000fe40000000003 */
[----:B------:R-:W-:Y:S01]  /*12a0*/  PRMT R18, RZ, 0x7610, R18 ;  /* 0x00007610ff127816 */ /* 0x000fe20000000012 */
[----:B----4-:R-:W-:Y:S04]  /*12b0*/  STS.U16 [R162], R5 ;  /* 0x00000005a2007388 */ /* 0x010fe80000000400 */
[----:B--2---:R0:W-:Y:S04]  /*12c0*/  STS.U16 [R161+0x40], R0 ;  /* 0x00004000a1007388 */ /* 0x0041e80000000400 */
[----:B-----5:R-:W-:Y:S01]  /*12d0*/  STS.U16 [R160+0x80], R7 ;  /* 0x00008007a0007388 */ /* 0x020fe20000000400 */
[----:B0-----:R-:W-:-:S03]  /*12e0*/  IADD3 R0, R179, 0x160, RZ ;  /* 0x00000160b3007810 */ /* 0x001fc60007ffe0ff */
[----:B------:R0:W-:Y:S01]  /*12f0*/  STS.U16 [R159+0xc0], R4 ;  /* 0x0000c0049f007388 */ /* 0x0001e20000000400 */
[----:B------:R-:W-:-:S03]  /*1300*/  LEA.HI.SX32 R0, R0, R179, 0x1b ;  /* 0x000000b300007211 */ /* 0x000fc600078fdaff */
[----:B------:R-:W-:Y:S04]  /*1310*/  STS.U16 [R158+0x100], R9 ;  /* 0x000100099e007388 */ /* 0x000fe80000000400 */
[----:B------:R2:W-:Y:S01]  /*1320*/  STS.U16 [R157+0x140], R6 ;  /* 0x000140069d007388 */ /* 0x0005e20000000400 */
[----:B------:R-:W-:Y:S02]  /*1330*/  SHF.L.U32 R151, R0, 0x1, RZ ;  /* 0x0000000100977819 */ /* 0x000fe400000006ff */
[C---:B0-----:R-:W-:Y:S01]  /*1340*/  IADD3 R4, R179.reuse, 0x1a0, RZ ;  /* 0x000001a0b3047810 */ /* 0x041fe20007ffe0ff */
[C---:B------:R-:W-:Y:S01]  /*1350*/  IMAD.SHL.U32 R0, R179.reuse, 0x10, RZ ;  /* 0x00000010b3007824 */ /* 0x040fe200078e00ff */
[----:B--2---:R-:W-:Y:S02]  /*1360*/  IADD3 R6, R179, 0x1c0, RZ ;  /* 0x000001c0b3067810 */ /* 0x004fe40007ffe0ff */
[----:B------:R-:W-:-:S02]  /*1370*/  LEA.HI.SX32 R4, R4, R179, 0x1b ;  /* 0x000000b304047211 */ /* 0x000fc400078fdaff */
[----:B------:R-:W-:Y:S01]  /*1380*/  LEA.HI.SX32 R6, R6, R179, 0x1b ;  /* 0x000000b306067211 */ /* 0x000fe200078fdaff */
[----:B------:R-:W-:Y:S01]  /*1390*/  STS.U16 [R156+0x180], R11 ;  /* 0x0001800b9c007388 */ /* 0x000fe20000000400 */
[----:B------:R-:W-:Y:S02]  /*13a0*/  LEA.HI.SX32 R0, R0, R0, 0x1b ;  /* 0x0000000000007211 */ /* 0x000fe400078fdaff */
[----:B------:R-:W-:Y:S01]  /*13b0*/  SHF.L.U32 R149, R4, 0x1, RZ ;  /* 0x0000000104957819 */ /* 0x000fe200000006ff */
[----:B------:R-:W-:Y:S01]  /*13c0*/  STS.U16 [R155+0x1c0], R8 ;  /* 0x0001c0089b007388 */ /* 0x000fe20000000400 */
[----:B------:R-:W-:-:S03]  /*13d0*/  IMAD.SHL.U32 R148, R6, 0x2, RZ ;  /* 0x0000000206947824 */ /* 0x000fc600078e00ff */
[----:B------:R-:W-:Y:S01]  /*13e0*/  STS.U16 [R154+0x200], R13 ;  /* 0x0002000d9a007388 */ /* 0x000fe20000000400 */
[----:B------:R-:W-:-:S03]  /*13f0*/  IMAD.SHL.U32 R144, R0, 0x2, RZ ;  /* 0x0000000200907824 */ /* 0x000fc600078e00ff */
        /* <DEDUP_REMOVED lines=26> */
[----:B------:R-:W-:-:S04]  /*15a0*/  LEA R6, P1, R118, UR28, 0x1 ;  /* 0x0000001c76067c11 */ /* 0x000fc8000f8208ff */
[C---:B------:R-:W-:Y:S01]  /*15b0*/  LEA.HI.X R7, R118.reuse, UR29, R119, 0x1, P1 ;  /* 0x0000001d76077c11 */ /* 0x040fe200088f0c77 */
[----:B------:R-:W5:Y:S01]  /*15c0*/  @!P0 LDG.E.U16 R2, [R120.64+0x40] ;  /* 0x0000402078028981 */ /* 0x000f62000c1e1500 */
[----:B------:R-:W-:Y:S02]  /*15d0*/  ISETP.GE.AND P0, PT, R171, UR31, PT ;  /* 0x0000001fab007c0c */ /* 0x000fe4000bf06270 */
[----:B------:R-:W-:Y:S02]  /*15e0*/  ISETP.GE.AND P1, PT, R118, UR31, PT ;  /* 0x0000001f76007c0c */ /* 0x000fe4000bf26270 */
[----:B------:R-:W-:-:S09]  /*15f0*/  PRMT R13, RZ, 0x7610, R13 ;  /* 0x00007610ff0d7816 */ /* 0x000fd2000000000d */
[----:B------:R-:W5:Y:S01]  /*1600*/  @!P0 LDG.E.U16 R10, [R120.64+0x1c0] ;  /* 0x0001c020780a8981 */ /* 0x000f62000c1e1500 */
[----:B------:R-:W-:Y:S02]  /*1610*/  ISETP.GE.AND P0, PT, R170, UR31, PT ;  /* 0x0000001faa007c0c */ /* 0x000fe4000bf06270 */
[----:B------:R-:W-:Y:S01]  /*1620*/  PRMT R9, RZ, 0x7610, R9 ;  /* 0x00007610ff097816 */ /* 0x000fe20000000009 */
[----:B------:R-:W5:Y:S01]  /*1630*/  @!P1 LDG.E.U16 R3, [R120.64] ;  /* 0x0000002078039981 */ /* 0x000f62000c1e1500 */
[----:B------:R-:W-:Y:S02]  /*1640*/  PRMT R4, RZ, 0x7610, R4 ;  /* 0x00007610ff047816 */ /* 0x000fe40000000004 */
[----:B------:R-:W-:Y:S02]  /*1650*/  PRMT R5, RZ, 0x7610, R5 ;  /* 0x00007610ff057816 */ /* 0x000fe40000000005 */
[----:B------:R-:W-:Y:S01]  /*1660*/  PRMT R11, RZ, 0x7610, R11 ;  /* 0x00007610ff0b7816 */ /* 0x000fe2000000000b */
[----:B------:R-:W5:Y:S01]  /*1670*/  @!P2 LDG.E.U16 R9, [R120.64+0x100] ;  /* 0x000100207809a981 */ /* 0x000f62000c1e1500 */
[----:B------:R-:W-:-:S03]  /*1680*/  PRMT R8, RZ, 0x7610, R8 ;  /* 0x00007610ff087816 */ /* 0x000fc60000000008 */
[----:B------:R-:W5:Y:S01]  /*1690*/  @!P0 LDG.E.U16 R13, [R120.64+0x200] ;  /* 0x00020020780d8981 */ /* 0x000f62000c1e1500 */
[----:B------:R-:W-:Y:S02]  /*16a0*/  ISETP.GE.AND P0, PT, R169, UR31, PT ;  /* 0x0000001fa9007c0c */ /* 0x000fe4000bf06270 */
[----:B------:R-:W-:Y:S01]  /*16b0*/  ISETP.GE.AND P1, PT, R168, UR31, PT ;  /* 0x0000001fa8007c0c */ /* 0x000fe2000bf26270 */
[----:B------:R-:W5:Y:S01]  /*16c0*/  @!P3 LDG.E.U16 R4, [R120.64+0xc0] ;  /* 0x0000c0207804b981 */ /* 0x000f62000c1e1500 */
[----:B------:R-:W-:Y:S02]  /*16d0*/  ISETP.GE.AND P2, PT, R167, UR31, PT ;  /* 0x0000001fa7007c0c */ /* 0x000fe4000bf46270 */
[----:B------:R-:W-:Y:S01]  /*16e0*/  ISETP.GE.AND P3, PT, R166, UR31, PT ;  /* 0x0000001fa6007c0c */ /* 0x000fe2000bf66270 */
[----:B------:R-:W5:Y:S01]  /*16f0*/  @!P4 LDG.E.U16 R5, [R120.64+0x80] ;  /* 0x000080207805c981 */ /* 0x000f62000c1e1500 */
[----:B------:R-:W-:-:S03]  /*1700*/  ISETP.GE.AND P4, PT, R165, UR31, PT ;  /* 0x0000001fa5007c0c */ /* 0x000fc6000bf86270 */
[----:B------:R-:W5:Y:S01]  /*1710*/  @!P5 LDG.E.U16 R11, [R120.64+0x180] ;  /* 0x00018020780bd981 */ /* 0x000f62000c1e1500 */
[----:B------:R-:W-:-:S03]  /*1720*/  ISETP.GE.AND P5, PT, R164, UR31, PT ;  /* 0x0000001fa4007c0c */ /* 0x000fc6000bfa6270 */
[----:B------:R-:W5:Y:S01]  /*1730*/  @!P6 LDG.E.U16 R8, [R120.64+0x140] ;  /* 0x000140207808e981 */ /* 0x000f62000c1e1500 */
[----:B------:R-:W-:Y:S02]  /*1740*/  ISETP.GE.AND P6, PT, R163, UR31, PT ;  /* 0x0000001fa3007c0c */ /* 0x000fe4000bfc6270 */
[----:B--2---:R-:W-:Y:S02]  /*1750*/  PRMT R12, RZ, 0x7610, R12 ;  /* 0x00007610ff0c7816 */ /* 0x004fe4000000000c */
[----:B------:R-:W-:Y:S02]  /*1760*/  PRMT R15, RZ, 0x7610, R15 ;  /* 0x00007610ff0f7816 */ /* 0x000fe4000000000f */
[----:B---3--:R-:W-:Y:S02]  /*1770*/  PRMT R14, RZ, 0x7610, R14 ;  /* 0x00007610ff0e7816 */ /* 0x008fe4000000000e */
[----:B------:R-:W-:Y:S01]  /*1780*/  PRMT R17, RZ, 0x7610, R17 ;  /* 0x00007610ff117816 */ /* 0x000fe20000000011 */
[----:B------:R-:W2:Y:S01]  /*1790*/  @!P0 LDG.E.U16 R12, [R120.64+0x240] ;  /* 0x00024020780c8981 */ /* 0x000ea2000c1e1500 */
[----:B----4-:R-:W-:-:S02]  /*17a0*/  PRMT R16, RZ, 0x7610, R16 ;  /* 0x00007610ff107816 */ /* 0x010fc40000000010 */
[----:B------:R-:W-:Y:S01]  /*17b0*/  PRMT R19, RZ, 0x7610, R19 ;  /* 0x00007610ff137816 */ /* 0x000fe20000000013 */
[----:B------:R-:W3:Y:S04]  /*17c0*/  @!P1 LDG.E.U16 R15, [R120.64+0x280] ;  /* 0x00028020780f9981 */ /* 0x000ee8000c1e1500 */
[----:B------:R-:W4:Y:S04]  /*17d0*/  @!P2 LDG.E.U16 R14, [R120.64+0x2c0] ;  /* 0x0002c020780ea981 */ /* 0x000f28000c1e1500 */
[----:B------:R-:W3:Y:S04]  /*17e0*/  @!P3 LDG.E.U16 R17, [R120.64+0x300] ;  /* 0x000300207811b981 */ /* 0x000ee8000c1e1500 */
        /* <DEDUP_REMOVED lines=37> */
[----:B------:R-:W2:Y:S04]  /*1a40*/  LDS.U16 R5, [R144] ;  /* 0x0000000090057984 */ /* 0x000ea80000000400 */
[----:B------:R-:W3:Y:S04]  /*1a50*/  LDS.U16 R8, [R144+0x2] ;  /* 0x0000020090087984 */ /* 0x000ee80000000400 */
[----:B------:R-:W4:Y:S04]  /*1a60*/  LDS.U16 R9, [R144+0x4] ;  /* 0x0000040090097984 */ /* 0x000f280000000400 */
[----:B------:R-:W2:Y:S04]  /*1a70*/  LDS.U16 R10, [R144+0x6] ;  /* 0x00000600900a7984 */ /* 0x000ea80000000400 */
[----:B------:R-:W1:Y:S04]  /*1a80*/  LDS.U16 R11, [R144+0x8] ;  /* 0x00000800900b7984 */ /* 0x000e680000000400 */
        /* <DEDUP_REMOVED lines=11> */
[----:B------:R-:W-:Y:S01]  /*1b40*/  BAR.SYNC.DEFER_BLOCKING 0x0 ;  /* 0x0000000000007b1d */ /* 0x000fe20000010000 */
[----:B0-----:R-:W-:-:S05]  /*1b50*/  PRMT R19, RZ, 0x7610, R19 ;  /* 0x00007610ff137816 */ /* 0x001fca0000000013 */
        /* <DEDUP_REMOVED lines=27> */
[----:B--2---:R-:W-:-:S05]  /*1d10*/  PRMT R5, RZ, 0x5410, R5 ;  /* 0x00005410ff057816 */ /* 0x004fca0000000005 */
[----:B------:R-:W-:-:S05]  /*1d20*/  FADD.FTZ R111, R5, UR5 ;  /* 0x00000005056f7e21 */ /* 0x000fca0008010000 */
[----:B------:R-:W-:Y:S02]  /*1d30*/  FSETP.GTU.FTZ.AND P5, PT, R111, 20, PT ;  /* 0x41a000006f00780b */ /* 0x000fe40003fbc000 */
[----:B---3--:R-:W-:Y:S02]  /*1d40*/  PRMT R8, RZ, 0x5410, R8 ;  /* 0x00005410ff087816 */ /* 0x008fe40000000008 */
[----:B----4-:R-:W-:Y:S02]  /*1d50*/  PRMT R9, RZ, 0x5410, R9 ;  /* 0x00005410ff097816 */ /* 0x010fe40000000009 */
[----:B------:R-:W-:Y:S02]  /*1d60*/  PRMT R10, RZ, 0x5410, R10 ;  /* 0x00005410ff0a7816 */ /* 0x000fe4000000000a */
[----:B-1----:R-:W-:Y:S02]  /*1d70*/  PRMT R11, RZ, 0x5410, R11 ;  /* 0x00005410ff0b7816 */ /* 0x002fe4000000000b */
        /* <DEDUP_REMOVED lines=64> */
.L_x_5685:
[----:B------:R-:W-:Y:S05]  /*2180*/  BSYNC B0 ;  /* 0x0000000000007941 */ /* 0x000fea0003800000 */
.L_x_5684:
        /* <DEDUP_REMOVED lines=36> */
.L_x_5687:
[----:B------:R-:W-:Y:S05]  /*23d0*/  BSYNC B0 ;  /* 0x0000000000007941 */ /* 0x000fea0003800000 */
.L_x_5686:
        /* <DEDUP_REMOVED lines=36> */
.L_x_5689:
[----:B------:R-:W-:Y:S05]  /*2620*/  BSYNC B0 ;  /* 0x0000000000007941 */ /* 0x000fea0003800000 */
.L_x_5688:
        /* <DEDUP_REMOVED lines=36> */
.L_x_5691:
[----:B------:R-:W-:Y:S05]  /*2870*/  BSYNC B0 ;  /* 0x0000000000007941 */ /* 0x000fea0003800000 */
.L_x_5690:
        /* <DEDUP_REMOVED lines=36> */
.L_x_5693:
[----:B------:R-:W-:Y:S05]  /*2ac0*/  BSYNC B0 ;  /* 0x0000000000007941 */ /* 0x000fea0003800000 */
.L_x_5692:
        /* <DEDUP_REMOVED lines=36> */
.L_x_5695:
[----:B------:R-:W-:Y:S05]  /*2d10*/  BSYNC B0 ;  /* 0x0000000000007941 */ /* 0x000fea0003800000 */
.L_x_5694:
        /* <DEDUP_REMOVED lines=36> */
.L_x_5697:
[----:B------:R-:W-:Y:S05]  /*2f60*/  BSYNC B0 ;  /* 0x0000000000007941 */ /* 0x000fea0003800000 */
.L_x_5696:
        /* <DEDUP_REMOVED lines=36> */
.L_x_5699:
[----:B------:R-:W-:Y:S05]  /*31b0*/  BSYNC B0 ;  /* 0x0000000000007941 */ /* 0x000fea0003800000 */
.L_x_5698:
        /* <DEDUP_REMOVED lines=36> */
.L_x_5701:
[----:B------:R-:W-:Y:S05]  /*3400*/  BSYNC B0 ;  /* 0x0000000000007941 */ /* 0x000fea0003800000 */
.L_x_5700:
        /* <DEDUP_REMOVED lines=36> */
.L_x_5703:
[----:B------:R-:W-:Y:S05]  /*3650*/  BSYNC B0 ;  /* 0x0000000000007941 */ /* 0x000fea0003800000 */
.L_x_5702:
[----:B------:R-:W-:Y:S01]  /*3660*/  USHF.R.S32.HI UR40, URZ, 0x1f, UR39 ;  /* 0x0000001f3f287899 */ /* 0x000fe20008011427 */
[----:B------:R-:W-:Y:S01]  /*3670*/  BSSY B0, `(.L_x_5704) ;  /* 0x0000022000007945 */ /* 0x000fe20003800000 */
[----:B------:R-:W-:Y:S01]  /*3680*/  FSETP.GTU.FTZ.AND P2, PT, R97, 20, PT ;  /* 0x41a000006100780b */ /* 0x000fe20003f5c000 */
[----:B------:R-:W-:Y:S07]  /*3690*/  @P1 BRA `(.L_x_5705) ;  /* 0x000001f000001947 */ /* 0x000fee0003800000 */
        /* <DEDUP_REMOVED lines=31> */
.L_x_5705:
[----:B------:R-:W-:Y:S05]  /*3890*/  BSYNC B0 ;  /* 0x0000000000007941 */ /* 0x000fea0003800000 */
.L_x_5704:
        /* <DEDUP_REMOVED lines=33> */
.L_x_5707:
[----:B------:R-:W-:Y:S05]  /*3ab0*/  BSYNC B0 ;  /* 0x0000000000007941 */ /* 0x000fea0003800000 */
.L_x_5706:
        /* <DEDUP_REMOVED lines=33> */
.L_x_5709:
[----:B------:R-:W-:Y:S05]  /*3cd0*/  BSYNC B0 ;  /* 0x0000000000007941 */ /* 0x000fea0003800000 */
.L_x_5708:
        /* <DEDUP_REMOVED lines=33> */
.L_x_5711:
[----:B------:R-:W-:Y:S05]  /*3ef0*/  BSYNC B0 ;  /* 0x0000000000007941 */ /* 0x000fea0003800000 */
.L_x_5710:
        /* <DEDUP_REMOVED lines=33> */
.L_x_5713:
[----:B------:R-:W-:Y:S05]  /*4110*/  BSYNC B0 ;  /* 0x0000000000007941 */ /* 0x000fea0003800000 */
.L_x_5712:
        /* <DEDUP_REMOVED lines=33> */
.L_x_5715:
[----:B------:R-:W-:Y:S05]  /*4330*/  BSYNC B0 ;  /* 0x0000000000007941 */ /* 0x000fea0003800000 */
.L_x_5714:
[----:B------:R-:W-:Y:S01]  /*4340*/  ULDC.64 UR8, c[0x0][0x1f0] ;  /* 0x00007c0000087ab9 */ /* 0x000fe20000000a00 */
[----:B------:R-:W-:Y:S01]  /*4350*/  MOV R2, UR39 ;  /* 0x0000002700027c02 */ /* 0x000fe20008000f00 */
[----:B------:R-:W-:Y:S01]  /*4360*/  UIMAD UR7, UR38, UR8, URZ ;  /* 0x00000008260772a4 */ /* 0x000fe2000f8e023f */
[----:B------:R-:W-:Y:S01]  /*4370*/  MOV R7, UR37 ;  /* 0x0000002500077c02 */ /* 0x000fe20008000f00 */
[----:B------:R-:W-:Y:S01]  /*4380*/  IMAD.U32 R3, RZ, RZ, UR40 ;  /* 0x00000028ff037e24 */ /* 0x000fe2000f8e00ff */
[----:B------:R-:W-:Y:S01]  /*4390*/  ULDC.64 UR20, c[0x0][0x200] ;  /* 0x0000800000147ab9 */ /* 0x000fe20000000a00 */
[----:B------:R-:W-:Y:S01]  /*43a0*/  MOV R5, UR40 ;  /* 0x0000002800057c02 */ /* 0x000fe20008000f00 */
[----:B------:R-:W-:Y:S01]  /*43b0*/  UIMAD.WIDE.U32 UR22, UR37, UR8, URZ ;  /* 0x00000008251672a5 */ /* 0x000fe2000f8e003f */
[----:B------:R-:W-:Y:S01]  /*43c0*/  @!P0 IMAD.WIDE.U32 R2, R7, c[0x0][0x1f0], R2 ;  /* 0x00007c0007028a25 */ /* 0x000fe200078e0002 */
[----:B------:R-:W-:Y:S01]  /*43d0*/  UIMAD UR7, UR37, UR9, UR7 ;  /* 0x00000009250772a4 */ /* 0x000fe2000f8e0207 */
[----:B------:R-:W-:Y:S01]  /*43e0*/  LDS.U16 R36, [R144] ;  /* 0x0000000090247984 */ /* 0x000fe20000000400 */
[----:B------:R-:W-:Y:S01]  /*43f0*/  UIMAD UR8, UR38, UR20, URZ ;  /* 0x00000014260872a4 */ /* 0x000fe2000f8e023f */
[----:B------:R-:W-:Y:S01]  /*4400*/  IMAD.U32 R4, RZ, RZ, UR39 ;  /* 0x00000027ff047e24 */ /* 0x000fe2000f8e00ff */
[----:B------:R-:W-:Y:S01]  /*4410*/  UIMAD.WIDE.U32 UR18, UR37, UR20, URZ ;  /* 0x00000014251272a5 */ /* 0x000fe2000f8e003f */
[----:B------:R-:W-:Y:S01]  /*4420*/  LDS.U16 R94, [R144+0x2] ;  /* 0x00000200905e7984 */ /* 0x000fe20000000400 */
[----:B------:R-:W-:Y:S01]  /*4430*/  UIMAD UR41, UR37, UR21, UR8 ;  /* 0x00000015252972a4 */ /* 0x000fe2000f8e0208 */
[----:B------:R-:W-:Y:S01]  /*4440*/  @!P0 IADD3 R3, R3, UR7, RZ ;  /* 0x0000000703038c10 */ /* 0x000fe2000fffe0ff */
[----:B------:R-:W-:Y:S01]  /*4450*/  @!P0 IMAD.WIDE.U32 R4, R7, c[0x0][0x200], R4 ;  /* 0x0000800007048a25 */ /* 0x000fe200078e0004 */
[----:B------:R-:W-:Y:S01]  /*4460*/  ULDC.64 UR20, c[0x0][0x1f8] ;  /* 0x00007e0000147ab9 */ /* 0x000fe20000000a00 */
[----:B------:R-:W-:Y:S01]  /*4470*/  LDS.U16 R93, [R144+0x4] ;  /* 0x00000400905d7984 */ /* 0x000fe20000000400 */
[----:B------:R-:W-:Y:S01]  /*4480*/  ULDC.64 UR8, c[0x0][0x208] ;  /* 0x0000820000087ab9 */ /* 0x000fe20000000a00 */
[----:B------:R-:W-:Y:S01]  /*4490*/  IMAD.U32 R7, RZ, RZ, UR16 ;  /* 0x00000010ff077e24 */ /* 0x000fe2000f8e00ff */
[----:B------:R-:W-:Y:S01]  /*44a0*/  ULDC UR34, c[0x0][0x174] ;  /* 0x00005d0000227ab9 */ /* 0x000fe20000000800 */
[----:B------:R-:W-:Y:S01]  /*44b0*/  @!P0 IADD3 R5, R5, UR41, RZ ;  /* 0x0000002905058c10 */ /* 0x000fe2000fffe0ff */
[----:B------:R-:W-:Y:S01]  /*44c0*/  UIMAD UR35, UR17, UR20, URZ ;  /* 0x00000014112372a4 */ /* 0x000fe2000f8e023f */
[C---:B------:R-:W-:Y:S01]  /*44d0*/  @!P0 IMAD.WIDE.U32 R2, R7.reuse, c[0x0][0x1f8], R2 ;  /* 0x00007e0007028a25 */ /* 0x040fe200078e0002 */
[----:B------:R-:W-:Y:S01]  /*44e0*/  UIADD3 UR23, UR23, UR7, URZ ;  /* 0x0000000717177290 */ /* 0x000fe2000fffe03f */
        /* <DEDUP_REMOVED lines=9> */
[----:B------:R-:W-:Y:S01]  /*4580*/  UIMAD UR7, UR16, UR9, UR7 ;  /* 0x00000009100772a4 */ /* 0x000fe2000f8e0207 */
[C---:B------:R-:W-:Y:S01]  /*4590*/  LEA.HI.X R0, R118.reuse, c[0x0][0x25c], R119, 0x1, P2 ;  /* 0x0000970076007a11 */ /* 0x040fe200010f0c77 */
[----:B------:R-:W-:Y:S01]  /*45a0*/  UIMAD.WIDE.U32 UR20, UR16, UR20, UR22 ;  /* 0x00000014101472a5 */ /* 0x000fe2000f8e0016 */
[----:B------:R-:W-:Y:S01]  /*45b0*/  LDS.U16 R90, [R144+0xa] ;  /* 0x00000a00905a7984 */ /* 0x000fe20000000400 */
[----:B------:R-:W-:Y:S01]  /*45c0*/  UIMAD UR34, UR34, -0x200, URZ ;  /* 0xfffffe00222278a4 */ /* 0x000fe2000f8e023f */
[C---:B------:R-:W-:Y:S01]  /*45d0*/  @!P0 IADD3.X R9, R119.reuse, UR36, R3, P1, !PT ;  /* 0x0000002477098c10 */ /* 0x040fe20008ffe403 */
[----:B------:R-:W-:Y:S01]  /*45e0*/  UIMAD.WIDE.U32 UR8, UR16, UR8, UR18 ;  /* 0x00000008100872a5 */ /* 0x000fe2000f8e0012 */
[C---:B------:R-:W-:Y:S01]  /*45f0*/  @!P0 IADD3 R3, P1, R118.reuse, R4, RZ ;  /* 0x0000000476038210 */ /* 0x040fe20007f3e0ff */
[----:B------:R-:W-:Y:S01]  /*4600*/  USHF.R.S32.HI UR35, URZ, 0x1f, UR34 ;  /* 0x0000001f3f237899 */ /* 0x000fe20008011422 */
[----:B0-----:R-:W-:Y:S01]  /*4610*/  LDS.U16 R30, [R144+0xc] ;  /* 0x00000c00901e7984 */ /* 0x001fe20000000400 */
[----:B------:R-:W-:Y:S01]  /*4620*/  UIADD3 UR19, UP0, UR34, UR20, URZ ;  /* 0x0000001422137290 */ /* 0x000fe2000ff1e03f */
[----:B------:R-:W-:Y:S01]  /*4630*/  @!P0 IADD3.X R6, R119, UR7, R5, P1, !PT ;  /* 0x0000000777068c10 */ /* 0x000fe20008ffe405 */
[----:B------:R-:W-:Y:S01]  /*4640*/  UIADD3 UR18, UP1, UR34, UR8, URZ ;  /* 0x0000000822127290 */ /* 0x000fe2000ff3e03f */
[C---:B------:R-:W-:Y:S01]  /*4650*/  LEA R12, P1, R118.reuse, c[0x0][0x268], 0x1 ;  /* 0x00009a00760c7a11 */ /* 0x040fe200078208ff */
[----:B------:R-:W-:Y:S01]  /*4660*/  UIADD3.X UR20, UR35, UR36, UR21, UP0, !UPT ;  /* 0x0000002423147290 */ /* 0x000fe200087fe415 */
[----:B------:R-:W-:Y:S01]  /*4670*/  @!P0 LEA R4, P3, R3, c[0x0][0x258], 0x1 ;  /* 0x0000960003048a11 */ /* 0x000fe200078608ff */
[----:B------:R-:W-:Y:S01]  /*4680*/  UIADD3.X UR8, UR35, UR7, UR9, UP1, !UPT ;  /* 0x0000000723087290 */ /* 0x000fe20008ffe409 */
[----:B------:R-:W-:Y:S01]  /*4690*/  MOV R10, UR19 ;  /* 0x00000013000a7c02 */ /* 0x000fe20008000f00 */
[----:B------:R-:W-:Y:S01]  /*46a0*/  IMAD.U32 R15, RZ, RZ, UR18 ;  /* 0x00000012ff0f7e24 */ /* 0x000fe2000f8e00ff */
[----:B------:R-:W-:Y:S01]  /*46b0*/  LEA.HI.X R7, R118, c[0x0][0x26c], R119, 0x1, P1 ;  /* 0x00009b0076077a11 */ /* 0x000fe200008f0c77 */
[----:B------:R-:W-:Y:S01]  /*46c0*/  LDS.U16 R29, [R144+0xe] ;  /* 0x00000e00901d7984 */ /* 0x000fe20000000400 */
[----:B------:R-:W-:Y:S01]  /*46d0*/  MOV R11, UR20 ;  /* 0x00000014000b7c02 */ /* 0x000fe20008000f00 */
[----:B------:R-:W-:Y:S01]  /*46e0*/  IMAD.U32 R14, RZ, RZ, UR8 ;  /* 0x00000008ff0e7e24 */ /* 0x000fe2000f8e00ff */
[----:B------:R-:W-:Y:S01]  /*46f0*/  @!P0 LEA R16, P1, R8, c[0x0][0x268], 0x1 ;  /* 0x00009a0008108a11 */ /* 0x000fe200078208ff */
[----:B------:R-:W-:Y:S01]  /*4700*/  LDS.U16 R27, [R144+0x10] ;  /* 0x00001000901b7984 */ /* 0x000fe20000000400 */
[----:B------:R-:W-:Y:S01]  /*4710*/  LEA R12, P2, R10, R12, 0x1 ;  /* 0x0000000c0a0c7211 */ /* 0x000fe200078408ff */
[----:B------:R-:W-:Y:S01]  /*4720*/  ULDC.64 UR18, c[0x0][0x2e8] ;  /* 0x0000ba0000127ab9 */ /* 0x000fe20000000a00 */
[----:B------:R-:W-:Y:S01]  /*4730*/  LEA R2, P4, R15, R2, 0x1 ;  /* 0x000000020f027211 */ /* 0x000fe200078808ff */
[----:B------:R-:W-:Y:S01]  /*4740*/  LDS.U16 R18, [R144+0x12] ;  /* 0x0000120090127984 */ /* 0x000fe20000000400 */
[----:B------:R-:W-:-:S02]  /*4750*/  @!P0 LEA.HI.X R5, R3, c[0x0][0x25c], R6, 0x1, P3 ;  /* 0x0000970003058a11 */ /* 0x000fc400018f0c06 */
[----:B------:R-:W-:Y:S01]  /*4760*/  @!P0 LEA.HI.X R17, R8, c[0x0][0x26c], R9, 0x1, P1 ;  /* 0x00009b0008118a11 */ /* 0x000fe200008f0c09 */
[----:B------:R-:W-:Y:S01]  /*4770*/  LDS.U16 R6, [R144+0x1c] ;  /* 0x00001c0090067984 */ /* 0x000fe20000000400 */
[----:B------:R-:W-:Y:S02]  /*4780*/  LEA.HI.X R13, R10, R7, R11, 0x1, P2 ;  /* 0x000000070a0d7211 */ /* 0x000fe400010f0c0b */
[----:B------:R-:W-:Y:S01]  /*4790*/  LEA.HI.X R3, R15, R0, R14, 0x1, P4 ;  /* 0x000000000f037211 */ /* 0x000fe200020f0c0e */
[----:B------:R-:W-:Y:S01]  /*47a0*/  LDS.U16 R11, [R144+0x16] ;  /* 0x00001600900b7984 */ /* 0x000fe20000000400 */
[----:B------:R-:W-:Y:S02]  /*47b0*/  PRMT R21, RZ, 0x7610, R21 ;  /* 0x00007610ff157816 */ /* 0x000fe40000000015 */
[----:B------:R-:W-:Y:S01]  /*47c0*/  PRMT R22, RZ, 0x7610, R22 ;  /* 0x00007610ff167816 */ /* 0x000fe20000000016 */
[----:B------:R-:W-:Y:S01]  /*47d0*/  LDS.U16 R15, [R144+0x14] ;  /* 0x00001400900f7984 */ /* 0x000fe20000000400 */
[----:B------:R-:W-:-:S02]  /*47e0*/  PRMT R25, RZ, 0x7610, R25 ;  /* 0x00007610ff197816 */ /* 0x000fc40000000019 */
[----:B------:R-:W-:Y:S01]  /*47f0*/  ISETP.GE.AND P3, PT, R175, UR31, PT ;  /* 0x0000001faf007c0c */ /* 0x000fe2000bf66270 */
[----:B------:R-:W-:Y:S01]  /*4800*/  LDS.U16 R8, [R144+0x18] ;  /* 0x0000180090087984 */ /* 0x000fe20000000400 */
[----:B------:R-:W-:Y:S02]  /*4810*/  ISETP.GE.AND P5, PT, R172, UR31, PT ;  /* 0x0000001fac007c0c */ /* 0x000fe4000bfa6270 */
[----:B------:R-:W-:Y:S01]  /*4820*/  ISETP.GE.AND P6, PT, R173, UR31, PT ;  /* 0x0000001fad007c0c */ /* 0x000fe2000bfc6270 */
[----:B------:R-:W-:Y:S01]  /*4830*/  LDS.U16 R7, [R144+0x1a] ;  /* 0x00001a0090077984 */ /* 0x000fe20000000400 */
[----:B------:R-:W-:Y:S02]  /*4840*/  PRMT R24, RZ, 0x7610, R24 ;  /* 0x00007610ff187816 */ /* 0x000fe40000000018 */
[----:B------:R-:W-:Y:S01]  /*4850*/  PRMT R19, RZ, 0x7610, R19 ;  /* 0x00007610ff137816 */ /* 0x000fe20000000013 */
[----:B------:R-:W-:Y:S01]  /*4860*/  LDS.U16 R0, [R144+0x1e] ;  /* 0x00001e0090007984 */ /* 0x000fe20000000400 */
[----:B------:R-:W-:-:S02]  /*4870*/  ISETP.GE.AND P1, PT, R174, UR31, PT ;  /* 0x0000001fae007c0c */ /* 0x000fc4000bf26270 */
[----:B------:R-:W-:Y:S01]  /*4880*/  PRMT R9, RZ, 0x7610, R9 ;  /* 0x00007610ff097816 */ /* 0x000fe20000000009 */
[----:B------:R-:W-:Y:S10]  /*4890*/  BAR.SYNC.DEFER_BLOCKING 0x0 ;  /* 0x0000000000007b1d */ /* 0x000ff40000010000 */
[----:B------:R-:W2:Y:S01]  /*48a0*/  @!P1 LDG.E.U16 R21, [R12.64+-0x300] ;  /* 0xfffd00200c159981 */ /* 0x000ea2000c1e1500 */
[----:B------:R-:W-:-:S02]  /*48b0*/  ISETP.GE.AND P1, PT, R171, UR31, PT ;  /* 0x0000001fab007c0c */ /* 0x000fc4000bf26270 */
[----:B------:R-:W-:Y:S01]  /*48c0*/  ISETP.GE.AND P2, PT, R176, UR31, PT ;  /* 0x0000001fb0007c0c */ /* 0x000fe2000bf46270 */
[----:B------:R0:W3:Y:S01]  /*48d0*/  @!P0 LDG.E.U16 R9, [R16.64] ;  /* 0x0000002010098981 */ /* 0x0000e2000c1e1500 */
[----:B------:R-:W-:Y:S02]  /*48e0*/  ISETP.GE.AND P4, PT, R177, UR31, PT ;  /* 0x0000001fb1007c0c */ /* 0x000fe4000bf86270 */
[----:B------:R-:W-:Y:S02]  /*48f0*/  PRMT R14, RZ, 0x7610, R14 ;  /* 0x00007610ff0e7816 */ /* 0x000fe4000000000e */
[----:B------:R-:W-:Y:S02]  /*4900*/  PRMT R10, RZ, 0x7610, R10 ;  /* 0x00007610ff0a7816 */ /* 0x000fe4000000000a */
[----:B------:R-:W-:Y:S02]  /*4910*/  PRMT R23, RZ, 0x7610, R23 ;  /* 0x00007610ff177816 */ /* 0x000fe40000000017 */
[----:B------:R-:W-:Y:S01]  /*4920*/  PRMT R20, RZ, 0x7610, R20 ;  /* 0x00007610ff147816 */ /* 0x000fe20000000014 */
[----:B------:R-:W4:Y:S01]  /*4930*/  @!P1 LDG.E.U16 R22, [R12.64+-0x240] ;  /* 0xfffdc0200c169981 */ /* 0x000f22000c1e1500 */
[----:B------:R-:W-:-:S02]  /*4940*/  ISETP.GE.AND P1, PT, R170, UR31, PT ;  /* 0x0000001faa007c0c */ /* 0x000fc4000bf26270 */
[----:B0-----:R-:W-:Y:S01]  /*4950*/  PRMT R17, RZ, 0x7610, R17 ;  /* 0x00007610ff117816 */ /* 0x001fe20000000011 */
[----:B------:R-:W5:Y:S01]  /*4960*/  @!P2 LDG.E.U16 R19, [R12.64+-0x380] ;  /* 0xfffc80200c13a981 */ /* 0x000f62000c1e1500 */
[----:B------:R-:W-:Y:S02]  /*4970*/  PRMT R16, RZ, 0x7610, R16 ;  /* 0x00007610ff107816 */ /* 0x000fe40000000010 */
[----:B------:R-:W-:Y:S01]  /*4980*/  PRMT R31, RZ, 0x7610, R31 ;  /* 0x00007610ff1f7816 */ /* 0x000fe2000000001f */
[----:B------:R-:W2:Y:S01]  /*4990*/  @!P3 LDG.E.U16 R14, [R12.64+-0x340] ;  /* 0xfffcc0200c0eb981 */ /* 0x000ea2000c1e1500 */
[----:B------:R-:W-:Y:S02]  /*49a0*/  PRMT R26, RZ, 0x7610, R26 ;  /* 0x00007610ff1a7816 */ /* 0x000fe4000000001a */
[----:B------:R-:W-:Y:S01]  /*49b0*/  PRMT R33, RZ, 0x7610, R33 ;  /* 0x00007610ff217816 */ /* 0x000fe20000000021 */
[----:B------:R-:W2:Y:S01]  /*49c0*/  @!P4 LDG.E.U16 R10, [R12.64+-0x3c0] ;  /* 0xfffc40200c0ac981 */ /* 0x000ea2000c1e1500 */
[----:B------:R-:W-:-:S03]  /*49d0*/  PRMT R28, RZ, 0x7610, R28 ;  /* 0x00007610ff1c7816 */ /* 0x000fc6000000001c */
[----:B------:R-:W4:Y:S01]  /*49e0*/  @!P1 LDG.E.U16 R25, [R12.64+-0x200] ;  /* 0xfffe00200c199981 */ /* 0x000f22000c1e1500 */
[----:B------:R-:W-:Y:S02]  /*49f0*/  ISETP.GE.AND P1, PT, R169, UR31, PT ;  /* 0x0000001fa9007c0c */ /* 0x000fe4000bf26270 */
[----:B------:R-:W-:Y:S01]  /*4a00*/  ISETP.GE.AND P2, PT, R167, UR31, PT ;  /* 0x0000001fa7007c0c */ /* 0x000fe2000bf46270 */
[----:B------:R-:W4:Y:S01]  /*4a10*/  @!P5 LDG.E.U16 R23, [R12.64+-0x280] ;  /* 0xfffd80200c17d981 */ /* 0x000f22000c1e1500 */
[----:B------:R-:W-:Y:S02]  /*4a20*/  ISETP.GE.AND P3, PT, R166, UR31, PT ;  /* 0x0000001fa6007c0c */ /* 0x000fe4000bf66270 */
[----:B------:R-:W-:Y:S01]  /*4a30*/  ISETP.GE.AND P4, PT, R165, UR31, PT ;  /* 0x0000001fa5007c0c */ /* 0x000fe2000bf86270 */
[----:B------:R-:W4:Y:S01]  /*4a40*/  @!P6 LDG.E.U16 R20, [R12.64+-0x2c0] ;  /* 0xfffd40200c14e981 */ /* 0x000f22000c1e1500 */
[----:B------:R-:W-:-:S05]  /*4a50*/  ISETP.GE.AND P5, PT, R164, UR31, PT ;  /* 0x0000001fa4007c0c */ /* 0x000fca000bfa6270 */
[----:B------:R-:W4:Y:S01]  /*4a60*/  @!P1 LDG.E.U16 R24, [R12.64+-0x1c0] ;  /* 0xfffe40200c189981 */ /* 0x000f22000c1e1500 */
[----:B------:R-:W-:Y:S02]  /*4a70*/  ISETP.GE.AND P1, PT, R168, UR31, PT ;  /* 0x0000001fa8007c0c */ /* 0x000fe4000bf26270 */
[----:B------:R-:W-:Y:S01]  /*4a80*/  ISETP.GE.AND P6, PT, R163, UR31, PT ;  /* 0x0000001fa3007c0c */ /* 0x000fe2000bfc6270 */
[----:B------:R-:W4:Y:S04]  /*4a90*/  @!P2 LDG.E.U16 R16, [R12.64+-0x140] ;  /* 0xfffec0200c10a981 */ /* 0x000f28000c1e1500 */
        /* <DEDUP_REMOVED lines=20> */
[----:B-----5:R-:W-:Y:S04]  /*4be0*/  STS.U16 [R160+0x80], R19 ;  /* 0x00008013a0007388 */ /* 0x020fe80000000400 */
        /* <DEDUP_REMOVED lines=15> */
[----:B------:R-:W2:Y:S04]  /*4ce0*/  LDS.U16 R10, [R144+0x2] ;  /* 0x00000200900a7984 */ /* 0x000ea80000000400 */
[----:B------:R-:W-:Y:S04]  /*4cf0*/  LDS.U16 R12, [R144+0x4] ;  /* 0x00000400900c7984 */ /* 0x000fe80000000400 */
[----:B------:R-:W-:Y:S04]  /*4d00*/  LDS.U16 R13, [R144+0x6] ;  /* 0x00000600900d7984 */ /* 0x000fe80000000400 */
        /* <DEDUP_REMOVED lines=11> */
[----:B------:R-:W2:Y:S04]  /*4dc0*/  LDS.U16 R28, [R144+0x1e] ;  /* 0x00001e00901c7984 */ /* 0x000ea80000000400 */
[----:B------:R-:W-:Y:S01]  /*4dd0*/  BAR.SYNC.DEFER_BLOCKING 0x0 ;  /* 0x0000000000007b1d */ /* 0x000fe20000010000 */
[----:B0-----:R-:W-:-:S05]  /*4de0*/  PRMT R31, RZ, 0x7610, R31 ;  /* 0x00007610ff1f7816 */ /* 0x001fca000000001f */
[----:B------:R0:W5:Y:S01]  /*4df0*/  @!P0 LDG.E.U16 R35, [R4.64] ;  /* 0x0000002004238981 */ /* 0x000162000c1e1500 */
[----:B------:R-:W-:-:S03]  /*4e00*/  ISETP.GE.AND P0, PT, R176, UR31, PT ;  /* 0x0000001fb0007c0c */ /* 0x000fc6000bf06270 */
[----:B------:R0:W5:Y:S01]  /*4e10*/  @!P1 LDG.E.U16 R32, [R2.64+-0x3c0] ;  /* 0xfffc402002209981 */ /* 0x000162000c1e1500 */
[----:B------:R-:W-:Y:S02]  /*4e20*/  ISETP.GE.AND P1, PT, R175, UR31, PT ;  /* 0x0000001faf007c0c */ /* 0x000fe4000bf26270 */
[----:B-1----:R-:W-:Y:S01]  /*4e30*/  PRMT R33, RZ, 0x7610, R33 ;  /* 0x00007610ff217816 */ /* 0x002fe20000000021 */
        /* <DEDUP_REMOVED lines=24> */
[----:B--2---:R-:W-:-:S02]  /*4fc0*/  PRMT R10, RZ, 0x5410, R10 ;  /* 0x00005410ff0a7816 */ /* 0x004fc4000000000a */
[----:B------:R-:W-:-:S03]  /*4fd0*/  PRMT R9, RZ, 0x5410, R9 ;  /* 0x00005410ff097816 */ /* 0x000fc60000000009 */
[----:B------:R-:W-:Y:S02]  /*4fe0*/  FMUL.FTZ R47, R10, -1.4426950216293334961 ;  /* 0xbfb8aa3b0a2f7820 */ /* 0x000fe40000410000 */
[----:B------:R-:W-:-:S04]  /*4ff0*/  FMUL.FTZ R45, R9, -1.4426950216293334961 ;  /* 0xbfb8aa3b092d7820 */ /* 0x000fc80000410000 */
[----:B------:R-:W-:Y:S01]  /*5000*/  MUFU.EX2 R47, R47 ;  /* 0x0000002f002f7308 */ /* 0x000fe20000000800 */
[----:B---3--:R-:W-:Y:S02]  /*5010*/  PRMT R14, RZ, 0x5410, R14 ;  /* 0x00005410ff0e7816 */ /* 0x008fe4000000000e */
[----:B------:R-:W-:-:S05]  /*5020*/  PRMT R13, RZ, 0x5410, R13 ;  /* 0x00005410ff0d7816 */ /* 0x000fca000000000d */
[----:B------:R-:W0:Y:S01]  /*5030*/  MUFU.EX2 R45, R45 ;  /* 0x0000002d002d7308 */ /* 0x000e220000000800 */
[----:B-1----:R-:W-:Y:S02]  /*5040*/  FMUL.FTZ R3, R14, -1.4426950216293334961 ;  /* 0xbfb8aa3b0e037820 */ /* 0x002fe40000410000 */
[----:B------:R-:W-:-:S05]  /*5050*/  FMUL.FTZ R2, R13, -1.4426950216293334961 ;  /* 0xbfb8aa3b0d027820 */ /* 0x000fca0000410000 */
[----:B------:R-:W1:Y:S01]  /*5060*/  MUFU.EX2 R3, R3 ;  /* 0x0000000300037308 */ /* 0x000e620000000800 */
[----:B------:R-:W-:-:S07]  /*5070*/  PRMT R12, RZ, 0x5410, R12 ;  /* 0x00005410ff0c7816 */ /* 0x000fce000000000c */
[----:B------:R-:W2:Y:S01]  /*5080*/  MUFU.EX2 R2, R2 ;  /* 0x0000000200027308 */ /* 0x000ea20000000800 */
[----:B0-----:R-:W-:Y:S02]  /*5090*/  FADD.FTZ R45, R45, 1 ;  /* 0x3f8000002d2d7421 */ /* 0x001fe40000010000 */
[----:B------:R-:W-:Y:S01]  /*50a0*/  FMUL.FTZ R48, R12, -1.4426950216293334961 ;  /* 0xbfb8aa3b0c307820 */ /* 0x000fe20000410000 */
[----:B----4-:R-:W-:Y:S01]  /*50b0*/  PRMT R16, RZ, 0x5410, R16 ;  /* 0x00005410ff107816 */ /* 0x010fe20000000010 */
[----:B-1----:R-:W-:-:S04]  /*50c0*/  FADD.FTZ R3, R3, 1 ;  /* 0x3f80000003037421 */ /* 0x002fc80000010000 */
[----:B------:R-:W-:Y:S01]  /*50d0*/  MUFU.EX2 R48, R48 ;  /* 0x0000003000307308 */ /* 0x000fe20000000800 */
[----:B------:R-:W-:Y:S01]  /*50e0*/  PRMT R36, RZ, 0x5410, R36 ;  /* 0x00005410ff247816 */ /* 0x000fe20000000024 */
[----:B------:R-:W-:Y:S01]  /*50f0*/  FMUL.FTZ R49, R16, -1.4426950216293334961 ;  /* 0xbfb8aa3b10317820 */ /* 0x000fe20000410000 */
[----:B------:R-:W-:Y:S01]  /*5100*/  PRMT R94, RZ, 0x5410, R94 ;  /* 0x00005410ff5e7816 */ /* 0x000fe2000000005e */
[----:B--2---:R-:W-:Y:S01]  /*5110*/  FADD.FTZ R2, R2, 1 ;  /* 0x3f80000002027421 */ /* 0x004fe20000010000 */
[----:B------:R-:W-:Y:S02]  /*5120*/  PRMT R25, RZ, 0x5410, R25 ;  /* 0x00005410ff197816 */ /* 0x000fe40000000019 */
[----:B------:R-:W-:Y:S01]  /*5130*/  PRMT R28, RZ, 0x5410, R28 ;  /* 0x00005410ff1c7816 */ /* 0x000fe2000000001c */
[----:B------:R-:W-:Y:S02]  /*5140*/  MUFU.EX2 R49, R49 ;  /* 0x0000003100317308 */ /* 0x000fe40000000800 */
[----:B------:R-:W-:-:S02]  /*5150*/  FMUL.FTZ R58, R25, -1.4426950216293334961 ;  /* 0xbfb8aa3b193a7820 */ /* 0x000fc40000410000 */
[----:B------:R-:W-:Y:S01]  /*5160*/  FMUL.FTZ R61, R28, -1.4426950216293334961 ;  /* 0xbfb8aa3b1c3d7820 */ /* 0x000fe20000410000 */
[----:B------:R-:W-:Y:S02]  /*5170*/  PRMT R19, RZ, 0x5410, R19 ;  /* 0x00005410ff137816 */ /* 0x000fe40000000013 */
[----:B------:R-:W-:Y:S01]  /*5180*/  PRMT R17, RZ, 0x5410, R17 ;  /* 0x00005410ff117816 */ /* 0x000fe20000000011 */
[----:B------:R-:W-:Y:S01]  /*5190*/  MUFU.EX2 R59, R58 ;  /* 0x0000003a003b7308 */ /* 0x000fe20000000800 */
[----:B------:R-:W-:Y:S01]  /*51a0*/  PRMT R20, RZ, 0x5410, R20 ;  /* 0x00005410ff147816 */ /* 0x000fe20000000014 */
[----:B------:R-:W-:Y:S02]  /*51b0*/  FMUL.FTZ R51, R19, -1.4426950216293334961 ;  /* 0xbfb8aa3b13337820 */ /* 0x000fe40000410000 */
[----:B------:R-:W-:-:S04]  /*51c0*/  FMUL.FTZ R50, R17, -1.4426950216293334961 ;  /* 0xbfb8aa3b11327820 */ /* 0x000fc80000410000 */
[----:B------:R-:W-:Y:S01]  /*51d0*/  MUFU.EX2 R69, R61 ;  /* 0x0000003d00457308 */ /* 0x000fe20000000800 */
[----:B------:R-:W-:Y:S01]  /*51e0*/  FMUL.FTZ R52, R20, -1.4426950216293334961 ;  /* 0xbfb8aa3b14347820 */ /* 0x000fe20000410000 */
[----:B------:R-:W-:Y:S02]  /*51f0*/  PRMT R21, RZ, 0x5410, R21 ;  /* 0x00005410ff157816 */ /* 0x000fe40000000015 */
[----:B------:R-:W-:-:S04]  /*5200*/  PRMT R22, RZ, 0x5410, R22 ;  /* 0x00005410ff167816 */ /* 0x000fc80000000016 */
[----:B------:R-:W-:Y:S01]  /*5210*/  MUFU.EX2 R51, R51 ;  /* 0x0000003300337308 */ /* 0x000fe20000000800 */
[----:B------:R-:W-:Y:S02]  /*5220*/  FMUL.FTZ R53, R21, -1.4426950216293334961 ;  /* 0xbfb8aa3b15357820 */ /* 0x000fe40000410000 */
[----:B------:R-:W-:-:S05]  /*5230*/  FMUL.FTZ R54, R22, -1.4426950216293334961 ;  /* 0xbfb8aa3b16367820 */ /* 0x000fca0000410000 */
[----:B------:R-:W-:Y:S08]  /*5240*/  MUFU.EX2 R50, R50 ;  /* 0x0000003200327308 */ /* 0x000ff00000000800 */
[----:B------:R-:W0:Y:S01]  /*5250*/  MUFU.EX2 R52, R52 ;  /* 0x0000003400347308 */ /* 0x000e220000000800 */
[----:B------:R-:W-:Y:S02]  /*5260*/  PRMT R24, RZ, 0x5410, R24 ;  /* 0x00005410ff187816 */ /* 0x000fe40000000018 */
[----:B------:R-:W-:-:S05]  /*5270*/  PRMT R93, RZ, 0x5410, R93 ;  /* 0x00005410ff5d7816 */ /* 0x000fca000000005d */
[----:B------:R-:W-:Y:S01]  /*5280*/  MUFU.EX2 R53, R53 ;  /* 0x0000003500357308 */ /* 0x000fe20000000800 */
[----:B------:R-:W-:Y:S01]  /*5290*/  PRMT R23, RZ, 0x5410, R23 ;  /* 0x00005410ff177816 */ /* 0x000fe20000000017 */
[----:B------:R-:W-:-:S06]  /*52a0*/  FMUL.FTZ R56, R24, -1.4426950216293334961 ;  /* 0xbfb8aa3b18387820 */ /* 0x000fcc0000410000 */
[----:B------:R-:W-:Y:S01]  /*52b0*/  MUFU.EX2 R54, R54 ;  /* 0x0000003600367308 */ /* 0x000fe20000000800 */
[----:B------:R-:W-:Y:S01]  /*52c0*/  PRMT R90, RZ, 0x5410, R90 ;  /* 0x00005410ff5a7816 */ /* 0x000fe2000000005a */
[----:B0-----:R-:W-:Y:S02]  /*52d0*/  FADD.FTZ R52, R52, 1 ;  /* 0x3f80000034347421 */ /* 0x001fe40000010000 */
[----:B------:R-:W-:Y:S01]  /*52e0*/  FMUL.FTZ R55, R23, -1.4426950216293334961 ;  /* 0xbfb8aa3b17377820 */ /* 0x000fe20000410000 */
[----:B------:R-:W-:-:S03]  /*52f0*/  PRMT R92, RZ, 0x5410, R92 ;  /* 0x00005410ff5c7816 */ /* 0x000fc6000000005c */
[----:B------:R-:W-:Y:S01]  /*5300*/  MUFU.EX2 R57, R56 ;  /* 0x0000003800397308 */ /* 0x000fe20000000800 */
[----:B------:R-:W-:Y:S01]  /*5310*/  PRMT R91, RZ, 0x5410, R91 ;  /* 0x00005410ff5b7816 */ /* 0x000fe2000000005b */
[----:B-----5:R0:W-:Y:S04]  /*5320*/  STS.U16 [R162], R35 ;  /* 0x00000023a2007388 */ /* 0x0201e80000000400 */
        /* <DEDUP_REMOVED lines=18> */
[----:B0-----:R-:W-:Y:S01]  /*5450*/  FADD.FTZ R35, R47, 1 ;  /* 0x3f8000002f237421 */ /* 0x001fe20000010000 */
[----:B-1----:R0:W-:Y:S02]  /*5460*/  MUFU.RCP R32, R45 ;  /* 0x0000002d00207308 */ /* 0x0021e40000001000 */
[----:B------:R-:W1:Y:S04]  /*5470*/  LDS.U16 R34, [R144+0x4] ;  /* 0x0000040090227984 */ /* 0x000e680000000400 */
[----:B------:R-:W-:Y:S02]  /*5480*/  LDS.U16 R43, [R144+0x6] ;  /* 0x00000600902b7984 */ /* 0x000fe40000000400 */
[----:B------:R-:W5:Y:S02]  /*5490*/  MUFU.RCP R35, R35 ;  /* 0x0000002300237308 */ /* 0x000f640000001000 */
[----:B0-----:R-:W0:Y:S04]  /*54a0*/  LDS.U16 R45, [R144+0xa] ;  /* 0x00000a00902d7984 */ /* 0x001e280000000400 */
[----:B------:R-:W0:Y:S02]  /*54b0*/  LDS.U16 R44, [R144+0x8] ;  /* 0x00000800902c7984 */ /* 0x000e240000000400 */
[----:B--2---:R5:W-:Y:S02]  /*54c0*/  MUFU.RCP R39, R3 ;  /* 0x0000000300277308 */ /* 0x004be40000001000 */
[----:B-----5:R-:W-:-:S06]  /*54d0*/  FADD.FTZ R3, -R35, 1 ;  /* 0x3f80000023037421 */ /* 0x020fcc0000010100 */
[----:B------:R2:W-:Y:S01]  /*54e0*/  MUFU.RCP R38, R2 ;  /* 0x0000000200267308 */ /* 0x0005e20000001000 */
[----:B------:R-:W-:Y:S01]  /*54f0*/  FFMA.FTZ R5, R10, R3, 1 ;  /* 0x3f8000000a057423 */ /* 0x000fe20000010003 */
[----:B---3--:R-:W-:Y:S02]  /*5500*/  PRMT R31, RZ, 0x5410, R31 ;  /* 0x00005410ff1f7816 */ /* 0x008fe4000000001f */
[----:B----4-:R-:W-:-:S03]  /*5510*/  PRMT R33, RZ, 0x5410, R33 ;  /* 0x00005410ff217816 */ /* 0x010fc60000000021 */
[----:B------:R-:W-:Y:S02]  /*5520*/  FMUL.FTZ R3, R36, R31 ;  /* 0x0000001f24037220 */ /* 0x000fe40000410000 */
[----:B--2---:R-:W-:Y:S02]  /*5530*/  FADD.FTZ R2, -R32, 1 ;  /* 0x3f80000020027421 */ /* 0x004fe40000010100 */
[----:B------:R-:W-:Y:S02]  /*5540*/  FMUL.FTZ R4, R94, R33 ;  /* 0x000000215e047220 */ /* 0x000fe40000410000 */
[----:B------:R-:W-:Y:S02]  /*5550*/  FMUL.FTZ R3, R32, R3 ;  /* 0x0000000320037220 */ /* 0x000fe40000410000 */
[----:B------:R-:W-:Y:S02]  /*5560*/  FMUL.FTZ R4, R35, R4 ;  /* 0x0000000423047220 */ /* 0x000fe40000410000 */
[----:B------:R-:W-:-:S02]  /*5570*/  FFMA.FTZ R2, R9, R2, 1 ;  /* 0x3f80000009027423 */ /* 0x000fc40000010002 */
[----:B------:R-:W-:Y:S02]  /*5580*/  FADD.FTZ R37, R48, 1 ;  /* 0x3f80000030257421 */ /* 0x000fe40000010000 */
[----:B------:R-:W-:Y:S01]  /*5590*/  FMUL.FTZ R58, R3, R2 ;  /* 0x00000002033a7220 */ /* 0x000fe20000410000 */
[----:B------:R-:W-:Y:S01]  /*55a0*/  LDS.U16 R48, [R144+0x10] ;  /* 0x0000100090307984 */ /* 0x000fe20000000400 */
[----:B------:R-:W-:-:S03]  /*55b0*/  FMUL.FTZ R61, R4, R5 ;  /* 0x00000005043d7220 */ /* 0x000fc60000410000 */
[----:B------:R-:W2:Y:S04]  /*55c0*/  LDS.U16 R3, [R144+0xc] ;  /* 0x00000c0090037984 */ /* 0x000ea80000000400 */
[----:B------:R-:W3:Y:S01]  /*55d0*/  LDS.U16 R4, [R144+0xe] ;  /* 0x00000e0090047984 */ /* 0x000ee20000000400 */
[----:B------:R-:W4:Y:S01]  /*55e0*/  MUFU.RCP R37, R37 ;  /* 0x0000002500257308 */ /* 0x000f220000001000 */
[----:B------:R-:W-:Y:S01]  /*55f0*/  FADD.FTZ R41, R49, 1 ;  /* 0x3f80000031297421 */ /* 0x000fe20000010000 */
[----:B-1----:R-:W-:-:S06]  /*5600*/  PRMT R34, RZ, 0x5410, R34 ;  /* 0x00005410ff227816 */ /* 0x002fcc0000000022 */
[----:B------:R-:W1:Y:S01]  /*5610*/  MUFU.RCP R41, R41 ;  /* 0x0000002900297308 */ /* 0x000e620000001000 */
[----:B------:R-:W-:Y:S01]  /*5620*/  FADD.FTZ R42, R51, 1 ;  /* 0x3f800000332a7421 */ /* 0x000fe20000010000 */
[----:B0-----:R-:W-:Y:S01]  /*5630*/  PRMT R45, RZ, 0x5410, R45 ;  /* 0x00005410ff2d7816 */ /* 0x001fe2000000002d */
[----:B------:R-:W-:Y:S02]  /*5640*/  FADD.FTZ R40, R50, 1 ;  /* 0x3f80000032287421 */ /* 0x000fe40000010000 */
[----:B------:R-:W-:Y:S02]  /*5650*/  FMUL.FTZ R46, R93, R34 ;  /* 0x000000225d2e7220 */ /* 0x000fe40000410000 */
[C---:B----4-:R-:W-:Y:S01]  /*5660*/  FADD.FTZ R47, -R37.reuse, 1 ;  /* 0x3f800000252f7421 */ /* 0x050fe20000010100 */
[----:B------:R-:W0:Y:S01]  /*5670*/  MUFU.RCP R42, R42 ;  /* 0x0000002a002a7308 */ /* 0x000e220000001000 */
[----:B------:R-:W-:Y:S02]  /*5680*/  FMUL.FTZ R46, R37, R46 ;  /* 0x0000002e252e7220 */ /* 0x000fe40000410000 */
[----:B------:R-:W-:-:S02]  /*5690*/  FFMA.FTZ R49, R12, R47, 1 ;  /* 0x3f8000000c317423 */ /* 0x000fc4000001002f */
[----:B------:R-:W-:Y:S01]  /*56a0*/  FMUL.FTZ R56, R90, R45 ;  /* 0x0000002d5a387220 */ /* 0x000fe20000410000 */
[----:B------:R-:W-:Y:S01]  /*56b0*/  PRMT R43, RZ, 0x5410, R43 ;  /* 0x00005410ff2b7816 */ /* 0x000fe2000000002b */
[----:B-1----:R-:W-:Y:S01]  /*56c0*/  FADD.FTZ R51, -R41, 1 ;  /* 0x3f80000029337421 */ /* 0x002fe20000010100 */
[----:B------:R-:W1:Y:S01]  /*56d0*/  MUFU.RCP R40, R40 ;  /* 0x0000002800287308 */ /* 0x000e620000001000 */
[----:B------:R-:W-:Y:S01]  /*56e0*/  FADD.FTZ R50, -R38, 1 ;  /* 0x3f80000026327421 */ /* 0x000fe20000010100 */
[----:B------:R-:W-:Y:S01]  /*56f0*/  PRMT R44, RZ, 0x5410, R44 ;  /* 0x00005410ff2c7816 */ /* 0x000fe2000000002c */
[----:B------:R-:W-:Y:S02]  /*5700*/  FADD.FTZ R5, -R39, 1 ;  /* 0x3f80000027057421 */ /* 0x000fe40000010100 */
[----:B------:R-:W-:-:S03]  /*5710*/  FMUL.FTZ R2, R46, R49 ;  /* 0x000000312e027220 */ /* 0x000fc60000410000 */
[----:B------:R4:W5:Y:S01]  /*5720*/  MUFU.RCP R47, R52 ;  /* 0x00000034002f7308 */ /* 0x0009620000001000 */
[----:B------:R-:W-:Y:S01]  /*5730*/  FADD.FTZ R46, R53, 1 ;  /* 0x3f800000352e7421 */ /* 0x000fe20000010000 */
[----:B------:R-:W-:Y:S01]  /*5740*/  PRMT R26, RZ, 0x5410, R26 ;  /* 0x00005410ff1a7816 */ /* 0x000fe2000000001a */
[----:B------:R-:W-:Y:S02]  /*5750*/  FMUL.FTZ R56, R41, R56 ;  /* 0x0000003829387220 */ /* 0x000fe40000410000 */
[----:B------:R-:W-:Y:S02]  /*5760*/  FADD.FTZ R49, R54, 1 ;  /* 0x3f80000036317421 */ /* 0x000fe40000010000 */
[----:B------:R-:W-:Y:S01]  /*5770*/  FFMA.FTZ R53, R16, R51, 1 ;  /* 0x3f80000010357423 */ /* 0x000fe20000010033 */
[----:B------:R-:W0:Y:S01]  /*5780*/  MUFU.EX2 R55, R55 ;  /* 0x0000003700377308 */ /* 0x000e220000000800 */
[----:B----4-:R-:W-:Y:S02]  /*5790*/  FFMA.FTZ R52, R13, R50, 1 ;  /* 0x3f8000000d347423 */ /* 0x010fe40000010032 */
[----:B------:R-:W-:-:S02]  /*57a0*/  FFMA.FTZ R54, R14, R5, 1 ;  /* 0x3f8000000e367423 */ /* 0x000fc40000010005 */
[----:B------:R-:W-:Y:S02]  /*57b0*/  FMUL.FTZ R5, R92, R43 ;  /* 0x0000002b5c057220 */ /* 0x000fe40000410000 */
[----:B------:R-:W-:Y:S01]  /*57c0*/  FMUL.FTZ R50, R91, R44 ;  /* 0x0000002c5b327220 */ /* 0x000fe20000410000 */
[----:B------:R-:W-:Y:S01]  /*57d0*/  PRMT R88, RZ, 0x5410, R29 ;  /* 0x00005410ff587816 */ /* 0x000fe2000000001d */
[----:B------:R-:W-:Y:S01]  /*57e0*/  FMUL.FTZ R65, R56, R53 ;  /* 0x0000003538417220 */ /* 0x000fe20000410000 */
[----:B------:R-:W-:Y:S01]  /*57f0*/  PRMT R87, RZ, 0x5410, R27 ;  /* 0x00005410ff577816 */ /* 0x000fe2000000001b */
[----:B------:R-:W-:Y:S01]  /*5800*/  FMUL.FTZ R60, R26, -1.4426950216293334961 ;  /* 0xbfb8aa3b1a3c7820 */ /* 0x000fe20000410000 */
[----:B------:R-:W4:Y:S01]  /*5810*/  LDS.U16 R56, [R144+0x16] ;  /* 0x0000160090387984 */ /* 0x000f220000000400 */
[----:B------:R-:W-:Y:S01]  /*5820*/  FMUL.FTZ R5, R38, R5 ;  /* 0x0000000526057220 */ /* 0x000fe20000410000 */
[----:B------:R-:W-:Y:S01]  /*5830*/  PRMT R30, RZ, 0x5410, R30 ;  /* 0x00005410ff1e7816 */ /* 0x000fe2000000001e */
[----:B------:R-:W-:Y:S01]  /*5840*/  FMUL.FTZ R51, R39, R50 ;  /* 0x0000003227337220 */ /* 0x000fe20000410000 */
[----:B--2---:R-:W-:-:S02]  /*5850*/  PRMT R27, RZ, 0x5410, R3 ;  /* 0x00005410ff1b7816 */ /* 0x004fc40000000003 */
[----:B---3--:R-:W-:Y:S02]  /*5860*/  PRMT R29, RZ, 0x5410, R4 ;  /* 0x00005410ff1d7816 */ /* 0x008fe40000000004 */
[----:B------:R-:W-:Y:S01]  /*5870*/  PRMT R48, RZ, 0x5410, R48 ;  /* 0x00005410ff307816 */ /* 0x000fe20000000030 */
[----:B------:R2:W3:Y:S01]  /*5880*/  MUFU.EX2 R66, R60 ;  /* 0x0000003c00427308 */ /* 0x0004e20000000800 */
[----:B------:R-:W-:Y:S01]  /*5890*/  FMUL.FTZ R63, R5, R52 ;  /* 0x00000034053f7220 */ /* 0x000fe20000410000 */
[----:B------:R-:W3:Y:S01]  /*58a0*/  LDS.U16 R53, [R144+0x12] ;  /* 0x0000120090357984 */ /* 0x000ee20000000400 */
[----:B0-----:R-:W-:Y:S02]  /*58b0*/  FADD.FTZ R64, -R42, 1 ;  /* 0x3f8000002a407421 */ /* 0x001fe40000010100 */
[----:B------:R-:W-:Y:S02]  /*58c0*/  FMUL.FTZ R3, R30, R27 ;  /* 0x0000001b1e037220 */ /* 0x000fe40000410000 */
[----:B------:R-:W-:-:S02]  /*58d0*/  FMUL.FTZ R5, R88, R29 ;  /* 0x0000001d58057220 */ /* 0x000fc40000410000 */
[----:B--2---:R-:W-:Y:S02]  /*58e0*/  FMUL.FTZ R60, R51, R54 ;  /* 0x00000036333c7220 */ /* 0x004fe40000410000 */
[----:B------:R-:W-:Y:S01]  /*58f0*/  FADD.FTZ R51, R57, 1 ;  /* 0x3f80000039337421 */ /* 0x000fe20000010000 */
[----:B------:R-:W0:Y:S01]  /*5900*/  LDS.U16 R54, [R144+0x14] ;  /* 0x0000140090367984 */ /* 0x000e220000000400 */
[----:B------:R-:W-:Y:S02]  /*5910*/  FMUL.FTZ R4, R87, R48 ;  /* 0x0000003057047220 */ /* 0x000fe40000410000 */
[----:B-1----:R-:W-:Y:S02]  /*5920*/  FADD.FTZ R62, -R40, 1 ;  /* 0x3f800000283e7421 */ /* 0x002fe40000010100 */
[----:B-----5:R-:W-:Y:S02]  /*5930*/  FADD.FTZ R57, -R47, 1 ;  /* 0x3f8000002f397421 */ /* 0x020fe40000010100 */
[----:B------:R-:W-:-:S02]  /*5940*/  FADD.FTZ R55, R55, 1 ;  /* 0x3f80000037377421 */ /* 0x000fc40000010000 */
[----:B------:R-:W-:Y:S02]  /*5950*/  FFMA.FTZ R64, R19, R64, 1 ;  /* 0x3f80000013407423 */ /* 0x000fe40000010040 */
[----:B------:R-:W-:Y:S02]  /*5960*/  FMUL.FTZ R3, R40, R3 ;  /* 0x0000000328037220 */ /* 0x000fe40000410000 */
[----:B------:R-:W-:Y:S02]  /*5970*/  FMUL.FTZ R5, R42, R5 ;  /* 0x000000052a057220 */ /* 0x000fe40000410000 */
[----:B------:R-:W-:Y:S02]  /*5980*/  FMUL.FTZ R4, R47, R4 ;  /* 0x000000042f047220 */ /* 0x000fe40000410000 */
[----:B------:R-:W-:Y:S02]  /*5990*/  FFMA.FTZ R62, R17, R62, 1 ;  /* 0x3f800000113e7423 */ /* 0x000fe4000001003e */
[----:B------:R-:W-:Y:S01]  /*59a0*/  FFMA.FTZ R57, R20, R57, 1 ;  /* 0x3f80000014397423 */ /* 0x000fe20000010039 */
[----:B------:R1:W-:Y:S01]  /*59b0*/  MUFU.RCP R50, R55 ;  /* 0x0000003700327308 */ /* 0x0003e20000001000 */
[----:B------:R-:W-:-:S02]  /*59c0*/  FMUL.FTZ R67, R5, R64 ;  /* 0x0000004005437220 */ /* 0x000fc40000410000 */
[----:B------:R-:W-:Y:S01]  /*59d0*/  FMUL.FTZ R62, R3, R62 ;  /* 0x0000003e033e7220 */ /* 0x000fe20000410000 */
[----:B------:R-:W-:Y:S01]  /*59e0*/  LDS.U16 R5, [R144+0x1e] ;  /* 0x00001e0090057984 */ /* 0x000fe20000000400 */
[----:B------:R-:W-:-:S03]  /*59f0*/  FMUL.FTZ R64, R4, R57 ;  /* 0x0000003904407220 */ /* 0x000fc60000410000 */
[----:B------:R-:W-:Y:S04]  /*5a00*/  LDS.U16 R3, [R144+0x1a] ;  /* 0x00001a0090037984 */ /* 0x000fe80000000400 */
[----:B-1----:R-:W1:Y:S04]  /*5a10*/  LDS.U16 R55, [R144+0x18] ;  /* 0x0000180090377984 */ /* 0x002e680000000400 */
[----:B------:R-:W2:Y:S01]  /*5a20*/  LDS.U16 R4, [R144+0x1c] ;  /* 0x00001c0090047984 */ /* 0x000ea20000000400 */
[----:B------:R-:W5:Y:S01]  /*5a30*/  MUFU.RCP R51, R51 ;  /* 0x0000003300337308 */ /* 0x000f620000001000 */
[----:B------:R-:W-:-:S02]  /*5a40*/  FADD.FTZ R52, R59, 1 ;  /* 0x3f8000003b347421 */ /* 0x000fc40000010000 */
[----:B---3--:R-:W-:-:S05]  /*5a50*/  FADD.FTZ R68, R66, 1 ;  /* 0x3f80000042447421 */ /* 0x008fca0000010000 */
[----:B------:R-:W3:Y:S01]  /*5a60*/  MUFU.RCP R49, R49 ;  /* 0x0000003100317308 */ /* 0x000ee20000001000 */
[----:B------:R-:W-:Y:S01]  /*5a70*/  FADD.FTZ R59, R69, 1 ;  /* 0x3f800000453b7421 */ /* 0x000fe20000010000 */
[----:B------:R-:W-:-:S06]  /*5a80*/  PRMT R11, RZ, 0x5410, R11 ;  /* 0x00005410ff0b7816 */ /* 0x000fcc000000000b */
[----:B------:R-:W0:Y:S01]  /*5a90*/  MUFU.RCP R52, R52 ;  /* 0x0000003400347308 */ /* 0x000e220000001000 */
[----:B-----5:R-:W-:Y:S01]  /*5aa0*/  FADD.FTZ R73, -R51, 1 ;  /* 0x3f80000033497421 */ /* 0x020fe20000010100 */
[----:B----4-:R-:W-:-:S06]  /*5ab0*/  PRMT R56, RZ, 0x5410, R56 ;  /* 0x00005410ff387816 */ /* 0x010fcc0000000038 */
[----:B------:R4:W5:Y:S08]  /*5ac0*/  MUFU.RCP R57, R68 ;  /* 0x0000004400397308 */ /* 0x0009700000001000 */
[----:B------:R-:W1:Y:S01]  /*5ad0*/  MUFU.RCP R46, R46 ;  /* 0x0000002e002e7308 */ /* 0x000e620000001000 */
[----:B------:R-:W-:Y:S02]  /*5ae0*/  FFMA.FTZ R75, R24, R73, 1 ;  /* 0x3f800000184b7423 */ /* 0x000fe40000010049 */
[----:B----4-:R-:W-:-:S02]  /*5af0*/  FADD.FTZ R68, -R50, 1 ;  /* 0x3f80000032447421 */ /* 0x010fc40000010100 */
[----:B------:R-:W-:Y:S01]  /*5b00*/  FMUL.FTZ R73, R11, R56 ;  /* 0x000000380b497220 */ /* 0x000fe20000410000 */
[----:B------:R-:W-:Y:S02]  /*5b10*/  PRMT R18, RZ, 0x5410, R18 ;  /* 0x00005410ff127816 */ /* 0x000fe40000000012 */
[----:B------:R-:W4:Y:S01]  /*5b20*/  MUFU.RCP R59, R59 ;  /* 0x0000003b003b7308 */ /* 0x000f220000001000 */
[----:B------:R-:W-:Y:S01]  /*5b30*/  PRMT R15, RZ, 0x5410, R15 ;  /* 0x00005410ff0f7816 */ /* 0x000fe2000000000f */
[----:B---3--:R-:W-:Y:S01]  /*5b40*/  FADD.FTZ R69, -R49, 1 ;  /* 0x3f80000031457421 */ /* 0x008fe20000010100 */
[----:B------:R-:W-:Y:S02]  /*5b50*/  PRMT R53, RZ, 0x5410, R53 ;  /* 0x00005410ff357816 */ /* 0x000fe40000000035 */
[----:B0-----:R-:W-:Y:S01]  /*5b60*/  PRMT R54, RZ, 0x5410, R54 ;  /* 0x00005410ff367816 */ /* 0x001fe20000000036 */
[----:B------:R-:W-:Y:S01]  /*5b70*/  FFMA.FTZ R70, R23, R68, 1 ;  /* 0x3f80000017467423 */ /* 0x000fe20000010044 */
[----:B------:R-:W-:Y:S01]  /*5b80*/  PRMT R83, RZ, 0x5410, R7 ;  /* 0x00005410ff537816 */ /* 0x000fe20000000007 */
[----:B------:R-:W-:Y:S01]  /*5b90*/  FMUL.FTZ R73, R50, R73 ;  /* 0x0000004932497220 */ /* 0x000fe20000410000 */
[----:B------:R-:W-:Y:S01]  /*5ba0*/  PRMT R81, RZ, 0x5410, R6 ;  /* 0x00005410ff517816 */ /* 0x000fe20000000006 */
[----:B------:R-:W-:-:S02]  /*5bb0*/  FFMA.FTZ R71, R22, R69, 1 ;  /* 0x3f80000016477423 */ /* 0x000fc40000010045 */
[----:B------:R-:W-:Y:S02]  /*5bc0*/  FADD.FTZ R6, -R52, 1 ;  /* 0x3f80000034067421 */ /* 0x000fe40000010100 */
[----:B-----5:R-:W-:Y:S02]  /*5bd0*/  FADD.FTZ R7, -R57, 1 ;  /* 0x3f80000039077421 */ /* 0x020fe40000010100 */
[----:B-1----:R-:W-:Y:S02]  /*5be0*/  FADD.FTZ R66, -R46, 1 ;  /* 0x3f8000002e427421 */ /* 0x002fe40000010100 */
[----:B------:R-:W-:Y:S02]  /*5bf0*/  FMUL.FTZ R69, R18, R53 ;  /* 0x0000003512457220 */ /* 0x000fe40000410000 */
[----:B------:R-:W-:Y:S02]  /*5c00*/  FMUL.FTZ R68, R15, R54 ;  /* 0x000000360f447220 */ /* 0x000fe40000410000 */
[----:B------:R-:W-:Y:S01]  /*5c10*/  FMUL.FTZ R73, R73, R70 ;  /* 0x0000004649497220 */ /* 0x000fe20000410000 */
[----:B------:R-:W-:Y:S01]  /*5c20*/  F2FP.BF16.PACK_AB R70, R61, R58 ;  /* 0x0000003a3d46723e */ /* 0x000fe200000010ff */
[----:B------:R-:W-:Y:S01]  /*5c30*/  BAR.SYNC.DEFER_BLOCKING 0x0 ;  /* 0x0000000000007b1d */ /* 0x000fe20000010000 */
[----:B------:R-:W-:Y:S01]  /*5c40*/  PRMT R80, RZ, 0x5410, R0 ;  /* 0x00005410ff507816 */ /* 0x000fe20000000000 */
[----:B------:R-:W-:Y:S01]  /*5c50*/  FFMA.FTZ R58, R25, R6, 1 ;  /* 0x3f800000193a7423 */ /* 0x000fe20000010006 */
[----:B------:R-:W-:Y:S01]  /*5c60*/  PRMT R8, RZ, 0x5410, R8 ;  /* 0x00005410ff087816 */ /* 0x000fe20000000008 */
[----:B------:R-:W-:Y:S01]  /*5c70*/  FFMA.FTZ R61, R26, R7, 1 ;  /* 0x3f8000001a3d7423 */ /* 0x000fe20000010007 */
[----:B------:R-:W-:Y:S01]  /*5c80*/  PRMT R55, RZ, 0x5410, R55 ;  /* 0x00005410ff377816 */ /* 0x000fe20000000037 */
[----:B------:R-:W-:Y:S01]  /*5c90*/  FFMA.FTZ R66, R21, R66, 1 ;  /* 0x3f80000015427423 */ /* 0x000fe20000010042 */
[----:B------:R-:W-:Y:S01]  /*5ca0*/  PRMT R0, RZ, 0x5410, R3 ;  /* 0x00005410ff007816 */ /* 0x000fe20000000003 */
[----:B------:R-:W-:Y:S01]  /*5cb0*/  FMUL.FTZ R69, R46, R69 ;  /* 0x000000452e457220 */ /* 0x000fe20000410000 */
[----:B--2---:R-:W-:Y:S01]  /*5cc0*/  PRMT R6, RZ, 0x5410, R4 ;  /* 0x00005410ff067816 */ /* 0x004fe20000000004 */
[----:B------:R-:W-:Y:S01]  /*5cd0*/  FMUL.FTZ R68, R49, R68 ;  /* 0x0000004431447220 */ /* 0x000fe20000410000 */
[----:B------:R-:W-:Y:S01]  /*5ce0*/  PRMT R7, RZ, 0x5410, R5 ;  /* 0x00005410ff077816 */ /* 0x000fe20000000005 */
[----:B------:R-:W-:-:S02]  /*5cf0*/  FMUL.FTZ R69, R69, R66 ;  /* 0x0000004245457220 */ /* 0x000fc40000410000 */
[----:B------:R-:W-:Y:S02]  /*5d00*/  FMUL.FTZ R68, R68, R71 ;  /* 0x0000004744447220 */ /* 0x000fe40000410000 */
[----:B------:R-:W-:Y:S02]  /*5d10*/  FMUL.FTZ R72, R8, R55 ;  /* 0x0000003708487220 */ /* 0x000fe40000410000 */
[----:B----4-:R-:W-:Y:S02]  /*5d20*/  FADD.FTZ R71, -R59, 1 ;  /* 0x3f8000003b477421 */ /* 0x010fe40000010100 */
[----:B------:R-:W-:Y:S02]  /*5d30*/  FMUL.FTZ R3, R83, R0 ;  /* 0x0000000053037220 */ /* 0x000fe40000410000 */
[----:B------:R-:W-:Y:S02]  /*5d40*/  FMUL.FTZ R4, R81, R6 ;  /* 0x0000000651047220 */ /* 0x000fe40000410000 */
[----:B------:R-:W-:-:S02]  /*5d50*/  FMUL.FTZ R66, R80, R7 ;  /* 0x0000000750427220 */ /* 0x000fc40000410000 */
[----:B------:R-:W-:Y:S02]  /*5d60*/  FMUL.FTZ R72, R51, R72 ;  /* 0x0000004833487220 */ /* 0x000fe40000410000 */
[----:B------:R-:W-:Y:S02]  /*5d70*/  FMUL.FTZ R3, R52, R3 ;  /* 0x0000000334037220 */ /* 0x000fe40000410000 */
[----:B------:R-:W-:Y:S02]  /*5d80*/  FMUL.FTZ R4, R57, R4 ;  /* 0x0000000439047220 */ /* 0x000fe40000410000 */
[----:B------:R-:W-:Y:S02]  /*5d90*/  FFMA.FTZ R71, R28, R71, 1 ;  /* 0x3f8000001c477423 */ /* 0x000fe40000010047 */
[----:B------:R-:W-:Y:S01]  /*5da0*/  FMUL.FTZ R66, R59, R66 ;  /* 0x000000423b427220 */ /* 0x000fe20000410000 */
[----:B------:R-:W-:Y:S01]  /*5db0*/  F2FP.BF16.PACK_AB R2, R63, R2 ;  /* 0x000000023f02723e */ /* 0x000fe200000010ff */
[----:B------:R-:W-:-:S02]  /*5dc0*/  FMUL.FTZ R72, R72, R75 ;  /* 0x0000004b48487220 */ /* 0x000fc40000410000 */
[----:B------:R-:W-:Y:S02]  /*5dd0*/  FMUL.FTZ R3, R3, R58 ;  /* 0x0000003a03037220 */ /* 0x000fe40000410000 */
[----:B------:R-:W-:Y:S02]  /*5de0*/  FMUL.FTZ R4, R4, R61 ;  /* 0x0000003d04047220 */ /* 0x000fe40000410000 */
[----:B------:R-:W-:Y:S01]  /*5df0*/  FMUL.FTZ R71, R66, R71 ;  /* 0x0000004742477220 */ /* 0x000fe20000410000 */
[----:B------:R-:W-:Y:S02]  /*5e00*/  PRMT R5, R70, 0x7632, R5 ;  /* 0x0000763246057816 */ /* 0x000fe40000000005 */
[----:B------:R-:W-:Y:S02]  /*5e10*/  F2FP.BF16.PACK_AB R60, R65, R60 ;  /* 0x0000003c413c723e */ /* 0x000fe400000010ff */
        /* <DEDUP_REMOVED lines=72> */
.L_x_5717:
[----:B------:R-:W-:Y:S05]  /*62a0*/  BSYNC B0 ;  /* 0x0000000000007941 */ /* 0x000fea0003800000 */
.L_x_5716:
        /* <DEDUP_REMOVED lines=65> */
[----:B0-----:R-:W-:Y:S01]  /*66c0*/  FMUL.FTZ R89, R30, R17 ;  /* 0x000000111e597220 */ /* 0x001fe20000410000 */
        /* <DEDUP_REMOVED lines=12> */
[----:B-1----:R-:W-:Y:S01]  /*6790*/  BAR.SYNC.DEFER_BLOCKING 0x0 ;  /* 0x0000000000007b1d */ /* 0x002fe20000010000 */
        /* <DEDUP_REMOVED lines=25> */
[----:B------:R-:W-:Y:S01]  /*6930*/  PRMT R0, R12, 0x7632, R0 ;  /* 0x000076320c007816 */ /* 0x000fe20000000000 */
[----:B------:R-:W-:Y:S01]  /*6940*/  FMUL.FTZ R6, R26, R6 ;  /* 0x000000061a067220 */ /* 0x000fe20000410000 */
[----:B------:R-:W-:Y:S01]  /*6950*/  F2FP.BF16.PACK_AB R22, R23, R22 ;  /* 0x000000161716723e */ /* 0x000fe200000010ff */
[----:B------:R-:W-:Y:S01]  /*6960*/  FMUL.FTZ R7, R28, R7 ;  /* 0x000000071c077220 */ /* 0x000fe20000410000 */
[----:B------:R-:W-:Y:S01]  /*6970*/  F2FP.BF16.PACK_AB R24, R25, R24 ;  /* 0x000000181918723e */ /* 0x000fe200000010ff */
[----:B------:R1:W-:Y:S01]  /*6980*/  STS.U16 [R144+0x6], R0 ;  /* 0x0000060090007388 */ /* 0x0003e20000000400 */
[----:B------:R-:W-:Y:S01]  /*6990*/  PRMT R4, R20, 0x7632, R4 ;  /* 0x0000763214047816 */ /* 0x000fe20000000004 */
[----:B------:R-:W-:Y:S01]  /*69a0*/  UIMAD UR18, UR37, UR19, UR7 ;  /* 0x00000013251272a4 */ /* 0x000fe2000f8e0207 */
[----:B------:R-:W-:Y:S01]  /*69b0*/  F2FP.BF16.PACK_AB R6, R7, R6 ;  /* 0x000000060706723e */ /* 0x000fe200000010ff */
[----:B------:R2:W-:Y:S01]  /*69c0*/  STS.U16 [R144+0xa], R3 ;  /* 0x00000a0390007388 */ /* 0x0005e20000000400 */
[----:B0-----:R-:W-:Y:S01]  /*69d0*/  PRMT R72, R2, 0x7632, R72 ;  /* 0x0000763202487816 */ /* 0x001fe20000000048 */
[----:B------:R-:W-:Y:S01]  /*69e0*/  UIADD3 UR7, UR9, UR18, URZ ;  /* 0x0000001209077290 */ /* 0x000fe2000fffe03f */
[----:B------:R-:W-:Y:S01]  /*69f0*/  PRMT R5, R6, 0x7632, R5 ;  /* 0x0000763206057816 */ /* 0x000fe20000000005 */
[----:B------:R0:W-:Y:S01]  /*6a00*/  STS.U16 [R144+0xc], R2 ;  /* 0x00000c0290007388 */ /* 0x0001e20000000400 */
[----:B------:R-:W-:Y:S01]  /*6a10*/  BSSY B0, `(.L_x_5719) ;  /* 0x0000034000007945 */ /* 0x000fe20003800000 */
[----:B-1----:R-:W-:-:S02]  /*6a20*/  PRMT R0, R22, 0x7632, R0 ;  /* 0x0000763216007816 */ /* 0x002fc40000000000 */
[----:B------:R-:W-:Y:S01]  /*6a30*/  STS.U16 [R144], R9 ;  /* 0x0000000990007388 */ /* 0x000fe20000000400 */
[----:B--2---:R-:W-:-:S03]  /*6a40*/  PRMT R3, R24, 0x7632, R3 ;  /* 0x0000763218037816 */ /* 0x004fc60000000003 */
        /* <DEDUP_REMOVED lines=48> */
.L_x_5720:
[----:B------:R-:W-:Y:S05]  /*6d50*/  BSYNC B0 ;  /* 0x0000000000007941 */ /* 0x000fea0003800000 */
.L_x_5719:
        /* <DEDUP_REMOVED lines=43> */
.L_x_5718:
[----:B-1----:R-:W-:Y:S01]  /*7010*/  PRMT R0, RZ, 0x5410, R143 ;  /* 0x00005410ff007816 */ /* 0x002fe2000000008f */
[----:B------:R-:W-:Y:S01]  /*7020*/  BAR.SYNC.DEFER_BLOCKING 0x0 ;  /* 0x0000000000007b1d */ /* 0x000fe20000010000 */
[----:B0-----:R-:W-:Y:S01]  /*7030*/  PRMT R2, RZ, 0x5410, R141 ;  /* 0x00005410ff027816 */ /* 0x001fe2000000008d */
[C---:B------:R-:W-:Y:S01]  /*7040*/  FMUL.FTZ R79, R95.reuse, UR4 ;  /* 0x000000045f4f7c20 */ /* 0x040fe20008410000 */
[----:B------:R-:W-:Y:S01]  /*7050*/  MOV R4, c[0x0][0x16c] ;  /* 0x00005b0000047a02 */ /* 0x000fe20000000f00 */
        /* <DEDUP_REMOVED lines=43> */
[----:B------:R-:W-:Y:S02]  /*7310*/  FMUL.FTZ R64, R80, UR4 ;  /* 0x0000000450407c20 */ /* 0x000fe40008410000 */
[----:B------:R-:W-:Y:S01]  /*7320*/  FFMA.FTZ R3, R85, R2, R0 ;  /* 0x0000000255037223 */ /* 0x000fe20000010000 */
[----:B------:R-:W-:Y:S02]  /*7330*/  PRMT R0, RZ, 0x5410, R116 ;  /* 0x00005410ff007816 */ /* 0x000fe40000000074 */
[----:B------:R-:W-:-:S03]  /*7340*/  PRMT R2, RZ, 0x5410, R114 ;  /* 0x00005410ff027816 */ /* 0x000fc60000000072 */
[----:B------:R-:W-:Y:S01]  /*7350*/  FFMA.FTZ R3, R84, R0, R3 ;  /* 0x0000000054037223 */ /* 0x000fe20000010003 */
[----:B------:R-:W-:-:S05]  /*7360*/  PRMT R0, RZ, 0x5410, R115 ;  /* 0x00005410ff007816 */ /* 0x000fca0000000073 */
[----:B------:R-:W-:-:S04]  /*7370*/  FFMA.FTZ R0, R82, R0, R3 ;  /* 0x0000000052007223 */ /* 0x000fc80000010003 */
[----:B------:R-:W-:Y:S01]  /*7380*/  FFMA.FTZ R0, R83, R2, R0 ;  /* 0x0000000253007223 */ /* 0x000fe20000010000 */
[----:B------:R-:W-:-:S05]  /*7390*/  PRMT R2, RZ, 0x5410, R113 ;  /* 0x00005410ff027816 */ /* 0x000fca0000000071 */
[----:B------:R-:W-:-:S04]  /*73a0*/  FFMA.FTZ R3, R81, R2, R0 ;  /* 0x0000000251037223 */ /* 0x000fc80000010000 */
[----:B------:R-:W-:Y:S01]  /*73b0*/  FFMA.FTZ R186, R80, R186, R3 ;  /* 0x000000ba50ba7223 */ /* 0x000fe20000010003 */
[----:B------:R-:W-:Y:S05]  /*73c0*/  @!P0 BRA `(.L_x_5721) ;  /* 0x000042e000008947 */ /* 0x000fea0003800000 */
[----:B------:R-:W-:Y:S01]  /*73d0*/  UIADD3 UR36, UR30, -0x1, URZ ;  /* 0xffffffff1e247890 */ /* 0x000fe2000fffe03f */
[----:B------:R-:W-:Y:S01]  /*73e0*/  CS2R R62, SRZ ;  /* 0x00000000003e7805 */ /* 0x000fe2000001ff00 */
        /* <DEDUP_REMOVED lines=9> */
[----:B------:R-:W-:-:S02]  /*7480*/  UMOV UR7, URZ ;  /* 0x0000003f00077c82 */ /* 0x000fc40008000000 */
[----:B------:R-:W-:Y:S02]  /*7490*/  UIADD3 UR36, UR36, -UR9, URZ ;  /* 0x8000000924247290 */ /* 0x000fe4000fffe03f */
[----:B------:R-:W-:Y:S02]  /*74a0*/  UMOV UR8, URZ ;  /* 0x0000003f00087c82 */ /* 0x000fe40008000000 */
[----:B------:R-:W-:Y:S02]  /*74b0*/  UMOV UR9, URZ ;  /* 0x0000003f00097c82 */ /* 0x000fe40008000000 */
.L_x_5758:
        /* <DEDUP_REMOVED lines=23> */
[----:B0-2---:R0:W2:Y:S01]  /*7630*/  @!P1 LDG.E.U16 R9, [R2.64] ;  /* 0x0000002002099981 */ /* 0x0050a2000c1e1500 */
        /* <DEDUP_REMOVED lines=41> */
[----:B------:R-:W-:Y:S01]  /*78d0*/  UIMAD UR22, UR41, UR20, URZ ;  /* 0x00000014291672a4 */ /* 0x000fe2000f8e023f */
[----:B------:R-:W-:-:S03]  /*78e0*/  MOV R5, UR7 ;  /* 0x0000000700057c02 */ /* 0x000fc60008000f00 */
[----:B------:R-:W-:-:S03]  /*78f0*/  UIMAD UR42, UR7, UR21, UR22 ;  /* 0x00000015072a72a4 */ /* 0x000fc6000f8e0216 */
[----:B------:R-:W-:Y:S02]  /*7900*/  ULDC.64 UR22, c[0x0][0x1c0] ;  /* 0x0000700000167ab9 */ /* 0x000fe40000000a00 */
[----:B------:R-:W-:Y:S01]  /*7910*/  UIMAD UR22, UR41, UR22, URZ ;  /* 0x00000016291672a4 */ /* 0x000fe2000f8e023f */
[----:B------:R-:W-:-:S03]  /*7920*/  IMAD.WIDE.U32 R4, R5, c[0x0][0x1c0], R118 ;  /* 0x0000700005047a25 */ /* 0x000fc600078e0076 */
[----:B------:R-:W-:Y:S02]  /*7930*/  UIMAD UR22, UR7, UR23, UR22 ;  /* 0x00000017071672a4 */ /* 0x000fe4000f8e0216 */
[----:B------:R-:W-:Y:S01]  /*7940*/  UIMAD.WIDE.U32 UR20, UR7, UR20, UR18 ;  /* 0x00000014071472a5 */ /* 0x000fe2000f8e0012 */
[C---:B0-----:R-:W-:Y:S02]  /*7950*/  LEA R2, P0, R4.reuse, R181, 0x1 ;  /* 0x000000b504027211 */ /* 0x041fe400078008ff */
        /* <DEDUP_REMOVED lines=10> */
[----:B------:R-:W-:-:S05]  /*7a00*/  MOV R7, UR19 ;  /* 0x0000001300077c02 */ /* 0x000fca0008000f00 */
        /* <DEDUP_REMOVED lines=58> */
[----:B------:R-:W-:Y:S01]  /*7db0*/  ISETP.GE.AND P2, PT, R164, UR31, PT ;  /* 0x0000001fa4007c0c */ /* 0x000fe2000bf46270 */
[----:B------:R-:W-:Y:S01]  /*7dc0*/  LDS.U16 R16, [R144+0x1e] ;  /* 0x00001e0090107984 */ /* 0x000fe20000000400 */
[----:B------:R-:W-:Y:S02]  /*7dd0*/  ISETP.GE.AND P3, PT, R163, UR31, PT ;  /* 0x0000001fa3007c0c */ /* 0x000fe4000bf66270 */
[----:B0-----:R-:W-:Y:S01]  /*7de0*/  IADD3 R14, R179, 0x20, RZ ;  /* 0x00000020b30e7810 */ /* 0x001fe20007ffe0ff */
[----:B------:R-:W0:Y:S04]  /*7df0*/  LDS.U16 R27, [R144] ;  /* 0x00000000901b7984 */ /* 0x000e280000000400 */
[----:B------:R1:W3:Y:S04]  /*7e00*/  @!P0 LDG.E.U16 R33, [R2.64+0x300] ;  /* 0x0003002002218981 */ /* 0x0002e8000c1e1500 */
[----:B------:R1:W3:Y:S04]  /*7e10*/  @!P1 LDG.E.U16 R30, [R2.64+0x340] ;  /* 0x00034020021e9981 */ /* 0x0002e8000c1e1500 */
[----:B------:R1:W3:Y:S04]  /*7e20*/  @!P2 LDG.E.U16 R35, [R2.64+0x380] ;  /* 0x000380200223a981 */ /* 0x0002e8000c1e1500 */
[----:B------:R1:W3:Y:S01]  /*7e30*/  @!P3 LDG.E.U16 R32, [R2.64+0x3c0] ;  /* 0x0003c0200220b981 */ /* 0x0002e2000c1e1500 */
[----:B------:R-:W-:-:S02]  /*7e40*/  ISETP.NE.AND P0, PT, R178, RZ, PT ;  /* 0x000000ffb200720c */ /* 0x000fc40003f05270 */
[C---:B------:R-:W-:Y:S01]  /*7e50*/  IADD3 R38, R179.reuse, 0x80, RZ ;  /* 0x00000080b3267810 */ /* 0x040fe20007ffe0ff */
[----:B------:R-:W0:Y:S01]  /*7e60*/  LDS.U16 R26, [R144+0x2] ;  /* 0x00000200901a7984 */ /* 0x000e220000000400 */
[----:B------:R-:W-:Y:S02]  /*7e70*/  ISETP.LT.OR P2, PT, R12, 0x2, P0 ;  /* 0x000000020c00780c */ /* 0x000fe40000741670 */
[C---:B------:R-:W-:Y:S01]  /*7e80*/  IADD3 R40, R179.reuse, 0x60, RZ ;  /* 0x00000060b3287810 */ /* 0x040fe20007ffe0ff */
[----:B------:R-:W0:Y:S01]  /*7e90*/  LDS.U16 R25, [R144+0x4] ;  /* 0x0000040090197984 */ /* 0x000e220000000400 */
[C---:B------:R-:W-:Y:S02]  /*7ea0*/  LEA.HI.SX32 R162, R179.reuse, R179, 0x1b ;  /* 0x000000b3b3a27211 */ /* 0x040fe400078fdaff */
[C---:B-1----:R-:W-:Y:S01]  /*7eb0*/  IADD3 R2, R179.reuse, 0xc0, RZ ;  /* 0x000000c0b3027810 */ /* 0x042fe20007ffe0ff */
[----:B------:R-:W1:Y:S01]  /*7ec0*/  LDS.U16 R24, [R144+0x6] ;  /* 0x0000060090187984 */ /* 0x000e620000000400 */
[----:B------:R-:W-:-:S02]  /*7ed0*/  IADD3 R36, R179, 0xa0, RZ ;  /* 0x000000a0b3247810 */ /* 0x000fc40007ffe0ff */
[-C--:B------:R-:W-:Y:S01]  /*7ee0*/  LEA.HI.SX32 R14, R14, R179.reuse, 0x1b ;  /* 0x000000b30e0e7211 */ /* 0x080fe200078fdaff */
[----:B------:R-:W0:Y:S01]  /*7ef0*/  LDS.U16 R23, [R144+0x8] ;  /* 0x0000080090177984 */ /* 0x000e220000000400 */
[C---:B------:R-:W-:Y:S02]  /*7f00*/  IADD3 R42, R179.reuse, 0x40, RZ ;  /* 0x00000040b32a7810 */ /* 0x040fe40007ffe0ff */
[-C--:B------:R-:W-:Y:S01]  /*7f10*/  LEA.HI.SX32 R38, R38, R179.reuse, 0x1b ;  /* 0x000000b326267211 */ /* 0x080fe200078fdaff */
[----:B------:R-:W0:Y:S01]  /*7f20*/  LDS.U16 R22, [R144+0xa] ;  /* 0x00000a0090167984 */ /* 0x000e220000000400 */
[----:B------:R-:W-:Y:S02]  /*7f30*/  MOV R13, c[0x0][0x16c] ;  /* 0x00005b00000d7a02 */ /* 0x000fe40000000f00 */
[----:B------:R-:W-:Y:S01]  /*7f40*/  @!P2 IADD3 R12, R12, -0x2, RZ ;  /* 0xfffffffe0c0ca810 */ /* 0x000fe20007ffe0ff */
[----:B------:R-:W0:Y:S01]  /*7f50*/  LDS.U16 R21, [R144+0xc] ;  /* 0x00000c0090157984 */ /* 0x000e220000000400 */
[-C--:B------:R-:W-:Y:S01]  /*7f60*/  LEA.HI.SX32 R40, R40, R179.reuse, 0x1b ;  /* 0x000000b328287211 */ /* 0x080fe200078fdaff */
[----:B------:R-:W-:Y:S01]  /*7f70*/  IMAD.SHL.U32 R162, R162, 0x2, RZ ;  /* 0x00000002a2a27824 */ /* 0x000fe200078e00ff */
[-C--:B------:R-:W-:Y:S01]  /*7f80*/  LEA.HI.SX32 R2, R2, R179.reuse, 0x1b ;  /* 0x000000b302027211 */ /* 0x080fe200078fdaff */
[----:B------:R-:W0:Y:S01]  /*7f90*/  LDS.U16 R20, [R144+0xe] ;  /* 0x00000e0090147984 */ /* 0x000e220000000400 */
[-C--:B------:R-:W-:Y:S01]  /*7fa0*/  LEA.HI.SX32 R36, R36, R179.reuse, 0x1b ;  /* 0x000000b324247211 */ /* 0x080fe200078fdaff */
[----:B------:R-:W-:Y:S01]  /*7fb0*/  IMAD.SHL.U32 R158, R38, 0x2, RZ ;  /* 0x00000002269e7824 */ /* 0x000fe200078e00ff */
[----:B------:R-:W-:Y:S01]  /*7fc0*/  SHF.L.U32 R161, R14, 0x1, RZ ;  /* 0x000000010ea17819 */ /* 0x000fe200000006ff */
[----:B------:R-:W0:Y:S01]  /*7fd0*/  LDS.U16 R19, [R144+0x10] ;  /* 0x0000100090137984 */ /* 0x000e220000000400 */
[----:B------:R-:W-:Y:S01]  /*7fe0*/  LEA.HI.SX32 R42, R42, R179, 0x1b ;  /* 0x000000b32a2a7211 */ /* 0x000fe200078fdaff */
[----:B------:R-:W-:Y:S01]  /*7ff0*/  @!P2 IMAD R34, R12, R13, UR7 ;  /* 0x000000070c22ae24 */ /* 0x000fe2000f8e020d */
[----:B------:R-:W-:Y:S01]  /*8000*/  SHF.L.U32 R159, R40, 0x1, RZ ;  /* 0x00000001289f7819 */ /* 0x000fe200000006ff */
[----:B------:R-:W0:Y:S01]  /*8010*/  LDS.U16 R18, [R144+0x12] ;  /* 0x0000120090127984 */ /* 0x000e220000000400 */
[C---:B------:R-:W-:Y:S01]  /*8020*/  IADD3 R40, R179.reuse, 0xe0, RZ ;  /* 0x000000e0b3287810 */ /* 0x040fe20007ffe0ff */
[----:B------:R-:W-:Y:S01]  /*8030*/  IMAD.SHL.U32 R156, R2, 0x2, RZ ;  /* 0x00000002029c7824 */ /* 0x000fe200078e00ff */
[C---:B------:R-:W-:Y:S01]  /*8040*/  IADD3 R38, R179.reuse, 0x100, RZ ;  /* 0x00000100b3267810 */ /* 0x040fe20007ffe0ff */
[----:B------:R-:W0:Y:S01]  /*8050*/  LDS.U16 R17, [R144+0x14] ;  /* 0x0000140090117984 */ /* 0x000e220000000400 */
[----:B------:R-:W-:Y:S01]  /*8060*/  SHF.L.U32 R157, R36, 0x1, RZ ;  /* 0x00000001249d7819 */ /* 0x000fe200000006ff */
[----:B------:R-:W-:Y:S01]  /*8070*/  IMAD.SHL.U32 R160, R42, 0x2, RZ ;  /* 0x000000022aa07824 */ /* 0x000fe200078e00ff */
[C---:B------:R-:W-:Y:S01]  /*8080*/  IADD3 R36, R179.reuse, 0x120, RZ ;  /* 0x00000120b3247810 */ /* 0x040fe20007ffe0ff */
[----:B------:R-:W0:Y:S01]  /*8090*/  LDS.U16 R14, [R144+0x16] ;  /* 0x00001600900e7984 */ /* 0x000e220000000400 */
[----:B------:R-:W-:-:S03]  /*80a0*/  IADD3 R2, R179, 0x140, RZ ;  /* 0x00000140b3027810 */ /* 0x000fc60007ffe0ff */
[----:B------:R-:W0:Y:S01]  /*80b0*/  LDS.U16 R15, [R144+0x18] ;  /* 0x00001800900f7984 */ /* 0x000e220000000400 */
[----:B------:R-:W-:-:S03]  /*80c0*/  LEA.HI.SX32 R40, R40, R179, 0x1b ;  /* 0x000000b328287211 */ /* 0x000fc600078fdaff */
[----:B------:R-:W0:Y:S01]  /*80d0*/  LDS.U16 R12, [R144+0x1a] ;  /* 0x00001a00900c7984 */ /* 0x000e220000000400 */
[----:B------:R-:W-:-:S03]  /*80e0*/  LEA.HI.SX32 R38, R38, R179, 0x1b ;  /* 0x000000b326267211 */ /* 0x000fc600078fdaff */
[----:B------:R1:W0:Y:S01]  /*80f0*/  LDS.U16 R13, [R144+0x1c] ;  /* 0x00001c00900d7984 */ /* 0x0002220000000400 */
[-C--:B------:R-:W-:Y:S02]  /*8100*/  LEA.HI.SX32 R36, R36, R179.reuse, 0x1b ;  /* 0x000000b324247211 */ /* 0x080fe400078fdaff */
[----:B------:R-:W-:Y:S01]  /*8110*/  LEA.HI.SX32 R2, R2, R179, 0x1b ;  /* 0x000000b302027211 */ /* 0x000fe200078fdaff */
[----:B------:R-:W-:Y:S01]  /*8120*/  IMAD.SHL.U32 R154, R38, 0x2, RZ ;  /* 0x00000002269a7824 */ /* 0x000fe200078e00ff */
[----:B------:R-:W-:Y:S02]  /*8130*/  SHF.L.U32 R155, R40, 0x1, RZ ;  /* 0x00000001289b7819 */ /* 0x000fe400000006ff */
[----:B------:R-:W-:Y:S01]  /*8140*/  SHF.L.U32 R153, R36, 0x1, RZ ;  /* 0x0000000124997819 */ /* 0x000fe200000006ff */
[----:B------:R-:W-:Y:S01]  /*8150*/  IMAD.SHL.U32 R152, R2, 0x2, RZ ;  /* 0x0000000202987824 */ /* 0x000fe200078e00ff */
[----:B------:R-:W-:Y:S02]  /*8160*/  IADD3 R2, R179, 0x1c0, RZ ;  /* 0x000001c0b3027810 */ /* 0x000fe40007ffe0ff */
[----:B------:R-:W-:-:S02]  /*8170*/  ISETP.NE.AND P1, PT, R184, RZ, PT ;  /* 0x000000ffb800720c */ /* 0x000fc40003f25270 */
[----:B------:R-:W-:-:S05]  /*8180*/  LEA.HI.SX32 R2, R2, R179, 0x1b ;  /* 0x000000b302027211 */ /* 0x000fca00078fdaff */
[----:B------:R-:W-:Y:S01]  /*8190*/  IMAD.SHL.U32 R148, R2, 0x2, RZ ;  /* 0x0000000202947824 */ /* 0x000fe200078e00ff */
[----:B------:R-:W-:-:S04]  /*81a0*/  SHF.L.U32 R2, R179, 0x4, RZ ;  /* 0x00000004b3027819 */ /* 0x000fc800000006ff */
[----:B-1----:R-:W-:-:S04]  /*81b0*/  LEA.HI.SX32 R144, R2, R2, 0x1b ;  /* 0x0000000202907211 */ /* 0x002fc800078fdaff */
[----:B------:R-:W-:Y:S01]  /*81c0*/  SHF.L.U32 R144, R144, 0x1, RZ ;  /* 0x0000000190907819 */ /* 0x000fe200000006ff */
[----:B------:R-:W-:Y:S01]  /*81d0*/  HFMA2.MMA R3, -RZ, RZ, 0, 4.76837158203125e-07 ;  /* 0x00000008ff037435 */ /* 0x000fe200000001ff */
[----:B------:R-:W-:Y:S02]  /*81e0*/  PRMT R46, RZ, 0x5410, R143 ;  /* 0x00005410ff2e7816 */ /* 0x000fe4000000008f */
[----:B------:R-:W-:-:S07]  /*81f0*/  PRMT R45, RZ, 0x5410, R142 ;  /* 0x00005410ff2d7816 */ /* 0x000fce000000008e */
[----:B------:R-:W-:Y:S01]  /*8200*/  @!P2 IMAD.WIDE R2, R34, R3, UR10 ;  /* 0x0000000a2202ae25 */ /* 0x000fe2000f8e0203 */
[----:B------:R-:W-:Y:S02]  /*8210*/  PRMT R44, RZ, 0x5410, R141 ;  /* 0x00005410ff2c7816 */ /* 0x000fe4000000008d */
[----:B0-----:R-:W-:Y:S01]  /*8220*/  PRMT R27, RZ, 0x5410, R27 ;  /* 0x00005410ff1b7816 */ /* 0x001fe2000000001b */
        /* <DEDUP_REMOVED lines=8> */
[----:B------:R-:W-:Y:S01]  /*82b0*/  PRMT R42, RZ, 0x5410, R139 ;  /* 0x00005410ff2a7816 */ /* 0x000fe2000000008b */
[----:B------:R-:W-:Y:S01]  /*82c0*/  FMUL.FTZ R239, R43, R108 ;  /* 0x0000006c2bef7220 */ /* 0x000fe20000410000 */
[----:B------:R-:W-:Y:S02]  /*82d0*/  PRMT R24, RZ, 0x5410, R24 ;  /* 0x00005410ff187816 */ /* 0x000fe40000000018 */
[----:B------:R-:W-:Y:S01]  /*82e0*/  PRMT R41, RZ, 0x5410, R138 ;  /* 0x00005410ff297816 */ /* 0x000fe2000000008a */
[----:B------:R-:W-:Y:S01]  /*82f0*/  FMUL.FTZ R238, R42, R106 ;  /* 0x0000006a2aee7220 */ /* 0x000fe20000410000 */
[----:B------:R-:W-:Y:S02]  /*8300*/  PRMT R23, RZ, 0x5410, R23 ;  /* 0x00005410ff177816 */ /* 0x000fe40000000017 */
[----:B------:R-:W-:Y:S01]  /*8310*/  PRMT R40, RZ, 0x5410, R137 ;  /* 0x00005410ff287816 */ /* 0x000fe20000000089 */
[----:B------:R-:W-:Y:S01]  /*8320*/  FMUL.FTZ R237, R41, R104 ;  /* 0x0000006829ed7220 */ /* 0x000fe20000410000 */
[----:B------:R-:W-:-:S02]  /*8330*/  PRMT R22, RZ, 0x5410, R22 ;  /* 0x00005410ff167816 */ /* 0x000fc40000000016 */
        /* <DEDUP_REMOVED lines=8> */
[----:B------:R-:W-:Y:S01]  /*83c0*/  PRMT R19, RZ, 0x5410, R19 ;  /* 0x00005410ff137816 */ /* 0x000fe20000000013 */
[----:B----4-:R-:W-:Y:S04]  /*83d0*/  STS.U16 [R162+0x420], R5 ;  /* 0x00042005a2007388 */ /* 0x010fe80000000400 */
[----:B------:R0:W-:Y:S02]  /*83e0*/  STS.U16 [R161+0x460], R0 ;  /* 0x00046000a1007388 */ /* 0x0001e40000000400 */
[----:B0-----:R-:W-:-:S02]  /*83f0*/  IADD3 R0, R179, 0x160, RZ ;  /* 0x00000160b3007810 */ /* 0x001fc40007ffe0ff */
[----:B--2---:R-:W-:Y:S02]  /*8400*/  STS.U16 [R160+0x4a0], R7 ;  /* 0x0004a007a0007388 */ /* 0x004fe40000000400 */
[----:B------:R-:W-:Y:S02]  /*8410*/  LEA.HI.SX32 R0, R0, R179, 0x1b ;  /* 0x000000b300007211 */ /* 0x000fe400078fdaff */
[----:B---3--:R-:W-:Y:S04]  /*8420*/  STS.U16 [R159+0x4e0], R4 ;  /* 0x0004e0049f007388 */ /* 0x008fe80000000400 */
[----:B------:R-:W-:Y:S01]  /*8430*/  STS.U16 [R158+0x520], R9 ;  /* 0x000520099e007388 */ /* 0x000fe20000000400 */
[----:B------:R-:W-:-:S03]  /*8440*/  SHF.L.U32 R151, R0, 0x1, RZ ;  /* 0x0000000100977819 */ /* 0x000fc600000006ff */
[----:B------:R0:W-:Y:S04]  /*8450*/  STS.U16 [R157+0x560], R6 ;  /* 0x000560069d007388 */ /* 0x0001e80000000400 */
[----:B------:R-:W-:Y:S04]  /*8460*/  STS.U16 [R156+0x5a0], R11 ;  /* 0x0005a00b9c007388 */ /* 0x000fe80000000400 */
[----:B------:R-:W-:Y:S04]  /*8470*/  STS.U16 [R155+0x5e0], R8 ;  /* 0x0005e0089b007388 */ /* 0x000fe80000000400 */
[----:B------:R-:W-:Y:S04]  /*8480*/  STS.U16 [R154+0x620], R29 ;  /* 0x0006201d9a007388 */ /* 0x000fe80000000400 */
[----:B------:R-:W-:Y:S04]  /*8490*/  STS.U16 [R153+0x660], R10 ;  /* 0x0006600a99007388 */ /* 0x000fe80000000400 */
[----:B------:R-:W-:Y:S01]  /*84a0*/  STS.U16 [R152+0x6a0], R31 ;  /* 0x0006a01f98007388 */ /* 0x000fe20000000400 */
[----:B------:R-:W-:-:S03]  /*84b0*/  IADD3 R0, R179, 0x1e0, RZ ;  /* 0x000001e0b3007810 */ /* 0x000fc60007ffe0ff */
[----:B------:R1:W-:Y:S01]  /*84c0*/  STS.U16 [R151+0x6e0], R28 ;  /* 0x0006e01c97007388 */ /* 0x0003e20000000400 */
[----:B0-----:R-:W-:Y:S02]  /*84d0*/  IADD3 R6, R179, 0x180, RZ ;  /* 0x00000180b3067810 */ /* 0x001fe40007ffe0ff */
[----:B------:R-:W-:Y:S01]  /*84e0*/  LEA.HI.SX32 R0, R0, R179, 0x1b ;  /* 0x000000b300007211 */ /* 0x000fe200078fdaff */
[----:B-1----:R-:W-:-:S04]  /*84f0*/  FMUL.FTZ R28, R47, 1.4426950216293334961 ;  /* 0x3fb8aa3b2f1c7820 */ /* 0x002fc80000410000 */
[----:B------:R-:W-:Y:S01]  /*8500*/  FMUL.FTZ R11, R28, R111 ;  /* 0x0000006f1c0b7220 */ /* 0x000fe20000410000 */
[----:B------:R-:W-:Y:S02]  /*8510*/  IADD3 R4, R179, 0x1a0, RZ ;  /* 0x000001a0b3047810 */ /* 0x000fe40007ffe0ff */
[-C--:B------:R-:W-:Y:S02]  /*8520*/  LEA.HI.SX32 R6, R6, R179.reuse, 0x1b ;  /* 0x000000b306067211 */ /* 0x080fe400078fdaff */
[----:B------:R-:W-:Y:S01]  /*8530*/  SHF.L.U32 R147, R0, 0x1, RZ ;  /* 0x0000000100937819 */ /* 0x000fe200000006ff */
[----:B------:R-:W0:Y:S01]  /*8540*/  MUFU.EX2 R11, R11 ;  /* 0x0000000b000b7308 */ /* 0x000e220000000800 */
[----:B------:R-:W-:Y:S01]  /*8550*/  IMAD.U32 R0, RZ, RZ, UR36 ;  /* 0x00000024ff007e24 */ /* 0x000fe2000f8e00ff */
[----:B------:R-:W-:Y:S01]  /*8560*/  LEA.HI.SX32 R4, R4, R179, 0x1b ;  /* 0x000000b304047211 */ /* 0x000fe200078fdaff */
[----:B------:R-:W-:-:S03]  /*8570*/  IMAD.SHL.U32 R150, R6, 0x2, RZ ;  /* 0x0000000206967824 */ /* 0x000fc600078e00ff */
[----:B------:R-:W-:Y:S02]  /*8580*/  SHF.L.U32 R149, R4, 0x1, RZ ;  /* 0x0000000104957819 */ /* 0x000fe400000006ff */
[----:B------:R-:W-:Y:S02]  /*8590*/  LEA R0, R0, UR7, 0x8 ;  /* 0x0000000700007c11 */ /* 0x000fe4000f8e40ff */
[----:B------:R-:W-:Y:S01]  /*85a0*/  @P1 IADD3 R0, R184, 0x200, RZ ;  /* 0x00000200b8001810 */ /* 0x000fe20007ffe0ff */
[----:B------:R-:W-:Y:S03]  /*85b0*/  STS.U16 [R150+0x720], R33 ;  /* 0x0007202196007388 */ /* 0x000fe60000000400 */
[----:B------:R-:W-:Y:S01]  /*85c0*/  SHF.L.U32 R0, R0, 0x2, RZ ;  /* 0x0000000200007819 */ /* 0x000fe200000006ff */
[----:B------:R-:W-:Y:S01]  /*85d0*/  STS.U16 [R149+0x760], R30 ;  /* 0x0007601e95007388 */ /* 0x000fe20000000400 */
[----:B------:R-:W-:-:S03]  /*85e0*/  FMUL.FTZ R244, R28, R110 ;  /* 0x0000006e1cf47220 */ /* 0x000fc60000410000 */
[----:B------:R-:W-:Y:S04]  /*85f0*/  STS.U16 [R148+0x7a0], R35 ;  /* 0x0007a02394007388 */ /* 0x000fe80000000400 */
[----:B------:R-:W-:Y:S01]  /*8600*/  STS.U16 [R147+0x7e0], R32 ;  /* 0x0007e02093007388 */ /* 0x000fe20000000400 */
[----:B------:R-:W-:-:S06]  /*8610*/  NOP ;  /* 0x0000000000007918 */ /* 0x000fcc0000000000 */
[----:B------:R-:W-:Y:S01]  /*8620*/  LDS.U16 R124, [R144+0x420] ;  /* 0x00042000907c7984 */ /* 0x000fe20000000400 */
[----:B------:R-:W-:-:S03]  /*8630*/  FMUL.FTZ R243, R28, R109 ;  /* 0x0000006d1cf37220 */ /* 0x000fc60000410000 */
        /* <DEDUP_REMOVED lines=14> */
[----:B------:R-:W2:Y:S04]  /*8720*/  LDS.U16 R10, [R144+0x43e] ;  /* 0x00043e00900a7984 */ /* 0x000ea80000000400 */
[----:B0-----:R0:W-:Y:S01]  /*8730*/  STS [R0+0x1af8], R11 ;  /* 0x001af80b00007388 */ /* 0x0011e20000000800 */
[----:B------:R-:W3:Y:S01]  /*8740*/  MUFU.EX2 R244, R244 ;  /* 0x000000f400f47308 */ /* 0x000ee20000000800 */
[----:B------:R-:W-:-:S02]  /*8750*/  FMUL.FTZ R248, R28, R108 ;  /* 0x0000006c1cf87220 */ /* 0x000fc40000410000 */
[----:B------:R-:W-:-:S05]  /*8760*/  FMUL.FTZ R191, R28, R106 ;  /* 0x0000006a1cbf7220 */ /* 0x000fca0000410000 */
[----:B------:R-:W4:Y:S01]  /*8770*/  MUFU.EX2 R243, R243 ;  /* 0x000000f300f37308 */ /* 0x000f220000000800 */
[----:B------:R-:W-:-:S07]  /*8780*/  FMUL.FTZ R192, R28, R104 ;  /* 0x000000681cc07220 */ /* 0x000fce0000410000 */
[----:B------:R-:W1:Y:S01]  /*8790*/  MUFU.EX2 R248, R248 ;  /* 0x000000f800f87308 */ /* 0x000e620000000800 */
[----:B------:R-:W-:Y:S02]  /*87a0*/  FMUL.FTZ R189, R28, R107 ;  /* 0x0000006b1cbd7220 */ /* 0x000fe40000410000 */
[----:B------:R-:W-:Y:S01]  /*87b0*/  IMAD.MOV.U32 R9, RZ, RZ, RZ ;  /* 0x000000ffff097224 */ /* 0x000fe200078e00ff */
[----:B------:R-:W-:Y:S01]  /*87c0*/  BAR.SYNC.DEFER_BLOCKING 0x0 ;  /* 0x0000000000007b1d */ /* 0x000fe20000010000 */
[----:B---3--:R-:W-:-:S05]  /*87d0*/  FMUL.FTZ R126, R11, R244 ;  /* 0x000000f40b7e7220 */ /* 0x008fca0000410000 */
[----:B------:R-:W3:Y:S01]  /*87e0*/  MUFU.EX2 R191, R191 ;  /* 0x000000bf00bf7308 */ /* 0x000ee20000000800 */
[----:B0-----:R-:W-:Y:S02]  /*87f0*/  FMUL.FTZ R0, R28, R102 ;  /* 0x000000661c007220 */ /* 0x001fe40000410000 */
[----:B----4-:R-:W-:-:S05]  /*8800*/  FMUL.FTZ R29, R243, R126 ;  /* 0x0000007ef31d7220 */ /* 0x010fca0000410000 */
[----:B------:R-:W0:Y:S01]  /*8810*/  MUFU.EX2 R192, R192 ;  /* 0x000000c000c07308 */ /* 0x000e220000000800 */
[----:B-1----:R-:W-:-:S07]  /*8820*/  FMUL.FTZ R126, R248, R29 ;  /* 0x0000001df87e7220 */ /* 0x002fce0000410000 */
[----:B------:R-:W1:Y:S01]  /*8830*/  MUFU.EX2 R189, R189 ;  /* 0x000000bd00bd7308 */ /* 0x000e620000000800 */
[----:B------:R4:W5:Y:S01]  /*8840*/  @!P2 LDG.E R9, [R2.64+0x4] ;  /* 0x000004200209a981 */ /* 0x000962000c1e1900 */
[----:B------:R-:W-:-:S06]  /*8850*/  FMUL.FTZ R4, R28, R100 ;  /* 0x000000641c047220 */ /* 0x000fcc0000410000 */
[----:B------:R-:W1:Y:S01]  /*8860*/  MUFU.EX2 R0, R0 ;  /* 0x0000000000007308 */ /* 0x000e620000000800 */
[C---:B----4-:R-:W-:Y:S02]  /*8870*/  FMUL.FTZ R3, R28.reuse, R105 ;  /* 0x000000691c037220 */ /* 0x050fe40000410000 */
[----:B---3--:R-:W-:Y:S02]  /*8880*/  FMUL.FTZ R129, R191, R126 ;  /* 0x0000007ebf817220 */ /* 0x008fe40000410000 */
[----:B------:R-:W-:-:S03]  /*8890*/  FMUL.FTZ R5, R28, R103 ;  /* 0x000000671c057220 */ /* 0x000fc60000410000 */
[----:B------:R-:W3:Y:S01]  /*88a0*/  MUFU.EX2 R3, R3 ;  /* 0x0000000300037308 */ /* 0x000ee20000000800 */
[----:B0-----:R-:W-:Y:S02]  /*88b0*/  FMUL.FTZ R130, R192, R129 ;  /* 0x00000081c0827220 */ /* 0x001fe40000410000 */
[----:B------:R-:W-:Y:S02]  /*88c0*/  FMUL.FTZ R126, R25, R240 ;  /* 0x000000f0197e7220 */ /* 0x000fe40000410000 */
[----:B------:R-:W-:-:S03]  /*88d0*/  FFMA.FTZ R128, R244, R196, R127 ;  /* 0x000000c4f4807223 */ /* 0x000fc6000001007f */
[----:B------:R-:W0:Y:S01]  /*88e0*/  MUFU.EX2 R4, R4 ;  /* 0x0000000400047308 */ /* 0x000e220000000800 */
[----:B-1----:R-:W-:Y:S02]  /*88f0*/  FMUL.FTZ R131, R189, R130 ;  /* 0x00000082bd837220 */ /* 0x002fe40000410000 */
[----:B------:R-:W-:Y:S02]  /*8900*/  FMUL.FTZ R129, R24, R239 ;  /* 0x000000ef18817220 */ /* 0x000fe40000410000 */
[----:B------:R-:W-:-:S03]  /*8910*/  FFMA.FTZ R130, R243, R128, R126 ;  /* 0x00000080f3827223 */ /* 0x000fc6000001007e */
[----:B------:R-:W1:Y:S01]  /*8920*/  MUFU.EX2 R5, R5 ;  /* 0x0000000500057308 */ /* 0x000e620000000800 */
[----:B------:R-:W-:Y:S02]  /*8930*/  FMUL.FTZ R199, R28, R98 ;  /* 0x000000621cc77220 */ /* 0x000fe40000410000 */
[----:B------:R-:W-:Y:S02]  /*8940*/  FMUL.FTZ R132, R0, R131 ;  /* 0x0000008300847220 */ /* 0x000fe40000410000 */
[----:B------:R-:W-:Y:S02]  /*8950*/  FMUL.FTZ R128, R23, R238 ;  /* 0x000000ee17807220 */ /* 0x000fe40000410000 */
[----:B------:R-:W-:Y:S02]  /*8960*/  FFMA.FTZ R130, R248, R130, R129 ;  /* 0x00000082f8827223 */ /* 0x000fe40000010081 */
[----:B------:R-:W-:Y:S01]  /*8970*/  FMUL.FTZ R249, R28, R101 ;  /* 0x000000651cf97220 */ /* 0x000fe20000410000 */
[----:B------:R-:W4:Y:S01]  /*8980*/  MUFU.EX2 R199, R199 ;  /* 0x000000c700c77308 */ /* 0x000f220000000800 */
[----:B---3--:R-:W-:Y:S01]  /*8990*/  FMUL.FTZ R133, R3, R132 ;  /* 0x0000008403857220 */ /* 0x008fe20000410000 */
[----:B------:R-:W-:Y:S01]  /*89a0*/  ISETP.NE.AND P2, PT, R184, 0x1f, PT ;  /* 0x0000001fb800780c */ /* 0x000fe20003f45270 */
[----:B------:R-:W-:-:S02]  /*89b0*/  FMUL.FTZ R131, R22, R237 ;  /* 0x000000ed16837220 */ /* 0x000fc40000410000 */
[----:B------:R-:W-:Y:S02]  /*89c0*/  FFMA.FTZ R132, R191, R130, R128 ;  /* 0x00000082bf847223 */ /* 0x000fe40000010080 */
[----:B0-----:R-:W-:Y:S01]  /*89d0*/  FMUL.FTZ R190, R4, R133 ;  /* 0x0000008504be7220 */ /* 0x001fe20000410000 */
[----:B------:R-:W0:Y:S01]  /*89e0*/  MUFU.EX2 R249, R249 ;  /* 0x000000f900f97308 */ /* 0x000e220000000800 */
[----:B------:R-:W-:Y:S02]  /*89f0*/  FMUL.FTZ R130, R21, R236 ;  /* 0x000000ec15827220 */ /* 0x000fe40000410000 */
[----:B------:R-:W-:Y:S02]  /*8a00*/  FFMA.FTZ R132, R192, R132, R131 ;  /* 0x00000084c0847223 */ /* 0x000fe40000010083 */
[----:B------:R-:W-:Y:S02]  /*8a10*/  FMUL.FTZ R2, R28, R96 ;  /* 0x000000601c027220 */ /* 0x000fe40000410000 */
[----:B-1----:R-:W-:Y:S01]  /*8a20*/  FMUL.FTZ R194, R5, R190 ;  /* 0x000000be05c27220 */ /* 0x002fe20000410000 */
[----:B------:R-:W-:Y:S01]  /*8a30*/  PRMT R36, RZ, 0x5410, R117 ;  /* 0x00005410ff247816 */ /* 0x000fe20000000075 */
[----:B------:R-:W-:Y:S01]  /*8a40*/  FMUL.FTZ R133, R20, R235 ;  /* 0x000000eb14857220 */ /* 0x000fe20000410000 */
[----:B------:R-:W-:Y:S01]  /*8a50*/  PRMT R18, RZ, 0x5410, R18 ;  /* 0x00005410ff127816 */ /* 0x000fe20000000012 */
[----:B------:R-:W-:-:S02]  /*8a60*/  FFMA.FTZ R190, R189, R132, R130 ;  /* 0x00000084bdbe7223 */ /* 0x000fc40000010082 */
[----:B------:R-:W-:Y:S01]  /*8a70*/  FMUL.FTZ R195, R28, R99 ;  /* 0x000000631cc37220 */ /* 0x000fe20000410000 */
[----:B------:R-:W1:Y:S01]  /*8a80*/  MUFU.EX2 R2, R2 ;  /* 0x0000000200027308 */ /* 0x000e620000000800 */
[----:B------:R-:W-:Y:S01]  /*8a90*/  FMUL.FTZ R233, R37, R100 ;  /* 0x0000006425e97220 */ /* 0x000fe20000410000 */
[----:B------:R3:W2:Y:S01]  /*8aa0*/  @P2 LDS R216, [R184.X4+0x22fc] ;  /* 0x0022fc00b8d82984 */ /* 0x0006a20000004800 */
[----:B------:R-:W-:Y:S02]  /*8ab0*/  FMUL.FTZ R132, R19, R234 ;  /* 0x000000ea13847220 */ /* 0x000fe40000410000 */
[----:B------:R-:W-:Y:S02]  /*8ac0*/  FFMA.FTZ R190, R0, R190, R133 ;  /* 0x000000be00be7223 */ /* 0x000fe40000010085 */
[----:B------:R-:W-:Y:S01]  /*8ad0*/  FMUL.FTZ R193, R28, R97 ;  /* 0x000000611cc17220 */ /* 0x000fe20000410000 */
[----:B------:R-:W-:Y:S01]  /*8ae0*/  PRMT R35, RZ, 0x5410, R116 ;  /* 0x00005410ff237816 */ /* 0x000fe20000000074 */
[----:B------:R-:W1:Y:S01]  /*8af0*/  MUFU.EX2 R195, R195 ;  /* 0x000000c300c37308 */ /* 0x000e620000000800 */
[----:B----4-:R-:W-:Y:S01]  /*8b00*/  FMUL.FTZ R194, R199, R194 ;  /* 0x000000c2c7c27220 */ /* 0x010fe20000410000 */
[----:B------:R-:W-:Y:S01]  /*8b10*/  PRMT R17, RZ, 0x5410, R17 ;  /* 0x00005410ff117816 */ /* 0x000fe20000000011 */
[----:B------:R-:W-:-:S02]  /*8b20*/  FMUL.FTZ R232, R36, R103 ;  /* 0x0000006724e87220 */ /* 0x000fc40000410000 */
[----:B------:R-:W-:Y:S02]  /*8b30*/  FMUL.FTZ R197, R18, R233 ;  /* 0x000000e912c57220 */ /* 0x000fe40000410000 */
[----:B------:R-:W-:Y:S01]  /*8b40*/  FFMA.FTZ R190, R3, R190, R132 ;  /* 0x000000be03be7223 */ /* 0x000fe20000010084 */
[----:B------:R-:W-:Y:S01]  /*8b50*/  PRMT R34, RZ, 0x5410, R115 ;  /* 0x00005410ff227816 */ /* 0x000fe20000000073 */
[----:B------:R-:W4:Y:S01]  /*8b60*/  MUFU.EX2 R193, R193 ;  /* 0x000000c100c17308 */ /* 0x000f220000000800 */
[----:B0-----:R-:W-:Y:S01]  /*8b70*/  FMUL.FTZ R209, R249, R194 ;  /* 0x000000c2f9d17220 */ /* 0x001fe20000410000 */
[----:B------:R-:W-:Y:S01]  /*8b80*/  PRMT R14, RZ, 0x5410, R14 ;  /* 0x00005410ff0e7816 */ /* 0x000fe2000000000e */
[----:B------:R-:W-:Y:S02]  /*8b90*/  FMUL.FTZ R231, R35, R98 ;  /* 0x0000006223e77220 */ /* 0x000fe40000410000 */
[----:B------:R-:W-:Y:S02]  /*8ba0*/  FMUL.FTZ R194, R17, R232 ;  /* 0x000000e811c27220 */ /* 0x000fe40000410000 */
[----:B------:R-:W-:Y:S01]  /*8bb0*/  FFMA.FTZ R190, R4, R190, R197 ;  /* 0x000000be04be7223 */ /* 0x000fe200000100c5 */
[----:B------:R-:W-:Y:S01]  /*8bc0*/  PRMT R33, RZ, 0x5410, R114 ;  /* 0x00005410ff217816 */ /* 0x000fe20000000072 */
[----:B------:R-:W-:Y:S01]  /*8bd0*/  FMUL.FTZ R230, R34, R101 ;  /* 0x0000006522e67220 */ /* 0x000fe20000410000 */
[----:B------:R-:W-:Y:S01]  /*8be0*/  PRMT R15, RZ, 0x5410, R15 ;  /* 0x00005410ff0f7816 */ /* 0x000fe2000000000f */
[----:B------:R-:W-:-:S02]  /*8bf0*/  FMUL.FTZ R210, R14, R231 ;  /* 0x000000e70ed27220 */ /* 0x000fc40000410000 */
[----:B------:R-:W-:Y:S01]  /*8c00*/  FFMA.FTZ R190, R5, R190, R194 ;  /* 0x000000be05be7223 */ /* 0x000fe200000100c2 */
[----:B------:R-:W-:Y:S01]  /*8c10*/  PRMT R12, RZ, 0x5410, R12 ;  /* 0x00005410ff0c7816 */ /* 0x000fe2000000000c */
[----:B-1----:R-:W-:Y:S02]  /*8c20*/  FMUL.FTZ R202, R2, R209 ;  /* 0x000000d102ca7220 */ /* 0x002fe40000410000 */
[----:B------:R-:W-:Y:S02]  /*8c30*/  FMUL.FTZ R31, R33, R96 ;  /* 0x00000060211f7220 */ /* 0x000fe40000410000 */
[----:B------:R-:W-:Y:S02]  /*8c40*/  FMUL.FTZ R208, R15, R230 ;  /* 0x000000e60fd07220 */ /* 0x000fe40000410000 */
[----:B------:R-:W-:Y:S02]  /*8c50*/  FFMA.FTZ R190, R199, R190, R210 ;  /* 0x000000bec7be7223 */ /* 0x000fe400000100d2 */
[----:B------:R-:W-:Y:S01]  /*8c60*/  FMUL.FTZ R214, R195, R202 ;  /* 0x000000cac3d67220 */ /* 0x000fe20000410000 */
[----:B------:R-:W-:Y:S01]  /*8c70*/  PRMT R32, RZ, 0x5410, R113 ;  /* 0x00005410ff207816 */ /* 0x000fe20000000071 */
[----:B------:R-:W-:-:S02]  /*8c80*/  FMUL.FTZ R209, R12, R31 ;  /* 0x0000001f0cd17220 */ /* 0x000fc40000410000 */
[----:B------:R-:W-:Y:S02]  /*8c90*/  FFMA.FTZ R213, R249, R190, R208 ;  /* 0x000000bef9d57223 */ /* 0x000fe400000100d0 */
[----:B----4-:R-:W-:Y:S01]  /*8ca0*/  FMUL.FTZ R215, R193, R214 ;  /* 0x000000d6c1d77220 */ /* 0x010fe20000410000 */
[----:B------:R-:W-:Y:S01]  /*8cb0*/  PRMT R30, RZ, 0x5410, R112 ;  /* 0x00005410ff1e7816 */ /* 0x000fe20000000070 */
[----:B------:R-:W-:Y:S01]  /*8cc0*/  FFMA.FTZ R214, R2, R213, R209 ;  /* 0x000000d502d67223 */ /* 0x000fe200000100d1 */
[----:B------:R-:W-:Y:S01]  /*8cd0*/  PRMT R13, RZ, 0x5410, R13 ;  /* 0x00005410ff0d7816 */ /* 0x000fe2000000000d */
[----:B------:R-:W-:Y:S01]  /*8ce0*/  FMUL.FTZ R28, R32, R99 ;  /* 0x00000063201c7220 */ /* 0x000fe20000410000 */
[----:B------:R-:W-:Y:S02]  /*8cf0*/  PRMT R212, RZ, 0x5410, R212 ;  /* 0x00005410ffd47816 */ /* 0x000fe400000000d4 */
[----:B--2---:R-:W-:Y:S01]  /*8d00*/  PRMT R213, RZ, 0x5410, R10 ;  /* 0x00005410ffd57816 */ /* 0x004fe2000000000a */
        /* <DEDUP_REMOVED lines=8> */
[----:B------:R-:W-:Y:S01]  /*8d90*/  BSSY B0, `(.L_x_5722) ;  /* 0x0000013000007945 */ /* 0x000fe20003800000 */
[----:B------:R-:W-:Y:S02]  /*8da0*/  FFMA.FTZ R214, R195, R214, R190 ;  /* 0x000000d6c3d67223 */ /* 0x000fe400000100be */
[----:B------:R-:W-:Y:S02]  /*8db0*/  FMUL.FTZ R8, R83, R8 ;  /* 0x0000000853087220 */ /* 0x000fe40000410000 */
[C---:B------:R-:W-:Y:S02]  /*8dc0*/  FFMA.FTZ R212, R193.reuse, R213, R10 ;  /* 0x000000d5c1d47223 */ /* 0x040fe4000001000a */
[----:B------:R-:W-:-:S02]  /*8dd0*/  FFMA.FTZ R218, R193, R214, R202 ;  /* 0x000000d6c1da7223 */ /* 0x000fc400000100ca */
[----:B------:R-:W-:Y:S02]  /*8de0*/  FMUL.FTZ R7, R82, R7 ;  /* 0x0000000752077220 */ /* 0x000fe40000410000 */
[----:B------:R-:W-:Y:S01]  /*8df0*/  FFMA.FTZ R217, R195, R212, R8 ;  /* 0x000000d4c3d97223 */ /* 0x000fe20000010008 */
[----:B------:R-:W-:Y:S05]  /*8e00*/  @P2 BRA `(.L_x_5723) ;  /* 0x000000b000002947 */ /* 0x000fea0003800000 */
[----:B---3--:R-:W-:Y:S01]  /*8e10*/  ULDC UR19, c[0x0][0x174] ;  /* 0x00005d0000137ab9 */ /* 0x008fe20000000800 */
        /* <DEDUP_REMOVED lines=10> */
.L_x_5723:
[----:B---3--:R-:W-:Y:S05]  /*8ec0*/  BSYNC B0 ;  /* 0x0000000000007941 */ /* 0x008fea0003800000 */
.L_x_5722:
[----:B------:R-:W-:Y:S01]  /*8ed0*/  PRMT R211, RZ, 0x5410, R211 ;  /* 0x00005410ffd37816 */ /* 0x000fe200000000d3 */
[----:B01----:R-:W-:Y:S01]  /*8ee0*/  FMUL.FTZ R212, R193, R216 ;  /* 0x000000d8c1d47220 */ /* 0x003fe20000410000 */
        /* <DEDUP_REMOVED lines=18> */
[----:B------:R-:W-:Y:S01]  /*9010*/  SHFL.UP PT, R222, R215, 0x1, RZ ;  /* 0x04200000d7de7989 */ /* 0x000fe200000e00ff */
[----:B------:R-:W-:Y:S01]  /*9020*/  FMUL.FTZ R220, R199, R220 ;  /* 0x000000dcc7dc7220 */ /* 0x000fe20000410000 */
[----:B------:R-:W-:Y:S01]  /*9030*/  ISETP.GE.AND P3, PT, R179, 0x1, PT ;  /* 0x00000001b300780c */ /* 0x000fe20003f66270 */
[----:B------:R-:W-:Y:S01]  /*9040*/  FMUL.FTZ R211, R87, R206 ;  /* 0x000000ce57d37220 */ /* 0x000fe20000410000 */
[----:B------:R-:W-:Y:S01]  /*9050*/  ISETP.NE.AND P4, PT, R178, 0x1f, PT ;  /* 0x0000001fb200780c */ /* 0x000fe20003f85270 */
[C---:B------:R-:W-:Y:S01]  /*9060*/  FFMA.FTZ R217, R5.reuse, R217, R212 ;  /* 0x000000d905d97223 */ /* 0x040fe200000100d4 */
[----:B------:R-:W-:Y:S01]  /*9070*/  ISETP.NE.AND P5, PT, R184, RZ, PT ;  /* 0x000000ffb800720c */ /* 0x000fe20003fa5270 */
[----:B------:R-:W-:Y:S01]  /*9080*/  FMUL.FTZ R206, R88, R205 ;  /* 0x000000cd58ce7220 */ /* 0x000fe20000410000 */
[C---:B------:R-:W-:Y:S01]  /*9090*/  IADD3 R227, R184.reuse, 0x40, RZ ;  /* 0x00000040b8e37810 */ /* 0x040fe20007ffe0ff */
[----:B------:R-:W-:Y:S01]  /*90a0*/  FMUL.FTZ R205, R5, R220 ;  /* 0x000000dc05cd7220 */ /* 0x000fe20000410000 */
[----:B------:R-:W-:Y:S01]  /*90b0*/  IADD3 R225, R184, 0x80, RZ ;  /* 0x00000080b8e17810 */ /* 0x000fe20007ffe0ff */
[----:B------:R-:W-:Y:S01]  /*90c0*/  FFMA.FTZ R217, R4, R217, R211 ;  /* 0x000000d904d97223 */ /* 0x000fe200000100d3 */
[-C--:B------:R-:W-:Y:S01]  /*90d0*/  LEA.HI.SX32 R247, R184, R184.reuse, 0x1b ;  /* 0x000000b8b8f77211 */ /* 0x080fe200078fdaff */
[----:B------:R-:W-:Y:S01]  /*90e0*/  FMUL.FTZ R220, R4, R205 ;  /* 0x000000cd04dc7220 */ /* 0x000fe20000410000 */
[----:B------:R-:W-:Y:S01]  /*90f0*/  LEA.HI.SX32 R227, R227, R184, 0x1b ;  /* 0x000000b8e3e37211 */ /* 0x000fe200078fdaff */
[----:B------:R-:W-:Y:S01]  /*9100*/  FMUL.FTZ R207, R89, R204 ;  /* 0x000000cc59cf7220 */ /* 0x000fe20000410000 */
[----:B------:R-:W-:Y:S01]  /*9110*/  LEA.HI.SX32 R225, R225, R184, 0x1b ;  /* 0x000000b8e1e17211 */ /* 0x000fe200078fdaff */
[C---:B------:R-:W-:Y:S01]  /*9120*/  FFMA.FTZ R217, R3.reuse, R217, R206 ;  /* 0x000000d903d97223 */ /* 0x040fe200000100ce */
[----:B------:R-:W-:Y:S01]  /*9130*/  ULDC.64 UR18, c[0x0][0x298] ;  /* 0x0000a60000127ab9 */ /* 0x000fe20000000a00 */
[----:B------:R-:W-:Y:S01]  /*9140*/  FMUL.FTZ R204, R90, R203 ;  /* 0x000000cb5acc7220 */ /* 0x000fe20000410000 */
[----:B------:R-:W-:Y:S01]  /*9150*/  ULDC.64 UR20, c[0x0][0x2b8] ;  /* 0x0000ae0000147ab9 */ /* 0x000fe20000000a00 */
[----:B------:R-:W-:Y:S01]  /*9160*/  FMUL.FTZ R203, R3, R220 ;  /* 0x000000dc03cb7220 */ /* 0x000fe20000410000 */
[----:B------:R-:W-:Y:S01]  /*9170*/  PRMT R220, RZ, 0x5410, R201 ;  /* 0x00005410ffdc7816 */ /* 0x000fe200000000c9 */
[C---:B------:R-:W-:Y:S01]  /*9180*/  FFMA.FTZ R217, R0.reuse, R217, R207 ;  /* 0x000000d900d97223 */ /* 0x040fe200000100cf */
[----:B------:R-:W-:Y:S01]  /*9190*/  PRMT R201, RZ, 0x5410, R200 ;  /* 0x00005410ffc97816 */ /* 0x000fe200000000c8 */
[----:B------:R-:W-:Y:S01]  /*91a0*/  IMAD.U32 R223, RZ, RZ, UR7 ;  /* 0x00000007ffdf7e24 */ /* 0x000fe2000f8e00ff */
[----:B------:R-:W-:Y:S01]  /*91b0*/  UIMAD UR18, UR38, UR18, URZ ;  /* 0x00000012261272a4 */ /* 0x000fe2000f8e023f */
[----:B------:R-:W-:Y:S01]  /*91c0*/  FMUL.FTZ R205, R91, R220 ;  /* 0x000000dc5bcd7220 */ /* 0x000fe20000410000 */
[----:B------:R-:W-:Y:S01]  /*91d0*/  UIMAD UR20, UR38, UR20, URZ ;  /* 0x00000014261472a4 */ /* 0x000fe2000f8e023f */
[----:B------:R-:W-:Y:S01]  /*91e0*/  FFMA.FTZ R217, R189, R217, R204 ;  /* 0x000000d9bdd97223 */ /* 0x000fe200000100cc */
[----:B------:R-:W-:Y:S01]  /*91f0*/  UIMAD UR18, UR37, UR19, UR18 ;  /* 0x00000013251272a4 */ /* 0x000fe2000f8e0212 */
[----:B------:R-:W-:Y:S01]  /*9200*/  FMUL.FTZ R220, R0, R203 ;  /* 0x000000cb00dc7220 */ /* 0x000fe20000410000 */
[----:B------:R-:W-:Y:S01]  /*9210*/  UIMAD UR20, UR37, UR21, UR20 ;  /* 0x00000015251472a4 */ /* 0x000fe2000f8e0214 */
[----:B------:R-:W-:Y:S01]  /*9220*/  FMUL.FTZ R200, R92, R201 ;  /* 0x000000c95cc87220 */ /* 0x000fe20000410000 */
[----:B------:R-:W-:Y:S01]  /*9230*/  BSSY B0, `(.L_x_5724) ;  /* 0x0000133000007945 */ /* 0x000fe20003800000 */
[----:B------:R-:W-:-:S02]  /*9240*/  FFMA.FTZ R217, R192, R217, R205 ;  /* 0x000000d9c0d97223 */ /* 0x000fc400000100cd */
[----:B------:R-:W-:Y:S02]  /*9250*/  FMUL.FTZ R201, R189, R220 ;  /* 0x000000dcbdc97220 */ /* 0x000fe40000410000 */
[----:B------:R-:W-:Y:S02]  /*9260*/  FMUL.FTZ R203, R93, R198 ;  /* 0x000000c65dcb7220 */ /* 0x000fe40000410000 */
[----:B------:R-:W-:Y:S02]  /*9270*/  FFMA.FTZ R217, R191, R217, R200 ;  /* 0x000000d9bfd97223 */ /* 0x000fe400000100c8 */
[----:B------:R-:W-:Y:S02]  /*9280*/  FMUL.FTZ R220, R192, R201 ;  /* 0x000000c9c0dc7220 */ /* 0x000fe40000410000 */
[----:B------:R-:W-:Y:S02]  /*9290*/  FMUL.FTZ R198, R94, R125 ;  /* 0x0000007d5ec67220 */ /* 0x000fe40000410000 */
[----:B------:R-:W0:Y:S01]  /*92a0*/  SHFL.UP PT, R125, R218, 0x1, RZ ;  /* 0x04200000da7d7989 */ /* 0x000e2200000e00ff */
[----:B------:R-:W-:-:S02]  /*92b0*/  FFMA.FTZ R219, R248, R217, R203 ;  /* 0x000000d9f8db7223 */ /* 0x000fc400000100cb */
[----:B------:R-:W-:Y:S02]  /*92c0*/  FMUL.FTZ R217, R191, R220 ;  /* 0x000000dcbfd97220 */ /* 0x000fe40000410000 */
[----:B------:R-:W-:Y:S02]  /*92d0*/  FMUL.FTZ R201, R95, R124 ;  /* 0x0000007c5fc97220 */ /* 0x000fe40000410000 */
[----:B------:R-:W-:Y:S02]  /*92e0*/  FMUL.FTZ R124, R248, R217 ;  /* 0x000000d9f87c7220 */ /* 0x000fe40000410000 */
[C---:B------:R-:W-:Y:S02]  /*92f0*/  FFMA.FTZ R219, R243.reuse, R219, R198 ;  /* 0x000000dbf3db7223 */ /* 0x040fe400000100c6 */
[----:B------:R-:W-:Y:S02]  /*9300*/  FMUL.FTZ R217, R243, R124 ;  /* 0x0000007cf3d97220 */ /* 0x000fe40000410000 */
[----:B------:R-:W-:-:S02]  /*9310*/  FFMA.FTZ R220, R244, R219, R201 ;  /* 0x000000dbf4dc7223 */ /* 0x000fc400000100c9 */
[----:B------:R-:W-:Y:S02]  /*9320*/  FMUL.FTZ R217, R244, R217 ;  /* 0x000000d9f4d97220 */ /* 0x000fe40000410000 */
[----:B------:R-:W-:Y:S01]  /*9330*/  IMAD.SHL.U32 R250, R184, 0x10, RZ ;  /* 0x00000010b8fa7824 */ /* 0x000fe200078e00ff */
[----:B------:R-:W1:Y:S04]  /*9340*/  SHFL.DOWN PT, R219, R220, 0x1, 0x1f ;  /* 0x08201f00dcdb7f89 */ /* 0x000e6800000e0000 */
[----:B------:R-:W2:Y:S01]  /*9350*/  SHFL.DOWN PT, R224, R217, 0x1, 0x1f ;  /* 0x08201f00d9e07f89 */ /* 0x000ea200000e0000 */
[----:B------:R-:W-:Y:S01]  /*9360*/  LEA.HI.SX32 R250, R250, R250, 0x1b ;  /* 0x000000fafafa7211 */ /* 0x000fe200078fdaff */
[C---:B0-----:R-:W-:Y:S02]  /*9370*/  @P3 FFMA.FTZ R218, R215.reuse, R125, R218 ;  /* 0x0000007dd7da3223 */ /* 0x041fe400000100da */
[----:B------:R-:W-:Y:S01]  /*9380*/  @P3 FMUL.FTZ R215, R215, R222 ;  /* 0x000000ded7d73220 */ /* 0x000fe20000410000 */
[----:B------:R-:W-:-:S02]  /*9390*/  ISETP.GE.AND P3, PT, R179, 0x2, PT ;  /* 0x00000002b300780c */ /* 0x000fc40003f66270 */
[----:B------:R-:W0:Y:S04]  /*93a0*/  SHFL.UP PT, R125, R218, 0x2, RZ ;  /* 0x04400000da7d7989 */ /* 0x000e2800000e00ff */
[----:B------:R-:W3:Y:S01]  /*93b0*/  SHFL.UP PT, R124, R215, 0x2, RZ ;  /* 0x04400000d77c7989 */ /* 0x000ee200000e00ff */
[C---:B-1----:R-:W-:Y:S02]  /*93c0*/  @P4 FFMA.FTZ R220, R217.reuse, R219, R220 ;  /* 0x000000dbd9dc4223 */ /* 0x042fe400000100dc */
        /* <DEDUP_REMOVED lines=26> */
[----:B------:R-:W-:Y:S01]  /*9570*/  MOV R125, RZ ;  /* 0x000000ff007d7202 */ /* 0x000fe20000000f00 */
[----:B---3--:R-:W-:Y:S01]  /*9580*/  @P3 FMUL.FTZ R215, R215, R124 ;  /* 0x0000007cd7d73220 */ /* 0x008fe20000410000 */
[----:B------:R-:W-:Y:S01]  /*9590*/  HFMA2.MMA R124, -RZ, RZ, 1.875, 0 ;  /* 0x3f800000ff7c7435 */ /* 0x000fe200000001ff */
[----:B------:R-:W-:Y:S01]  /*95a0*/  ISETP.GE.U32.AND P3, PT, R178, 0x18, PT ;  /* 0x00000018b200780c */ /* 0x000fe20003f66070 */
[----:B------:R-:W0:Y:S04]  /*95b0*/  SHFL.UP PT, R219, R218, 0x10, RZ ;  /* 0x06000000dadb7989 */ /* 0x000e2800000e00ff */
[----:B------:R-:W3:Y:S04]  /*95c0*/  SHFL.UP PT, R222, R215, 0x10, RZ ;  /* 0x06000000d7de7989 */ /* 0x000ee800000e00ff */
[----:B------:R-:W-:Y:S01]  /*95d0*/  @!P0 LDS.64 R124, [R223.X8+0x2378] ;  /* 0x00237800df7c8984 */ /* 0x000fe20000008a00 */
[----:B------:R-:W-:-:S03]  /*95e0*/  ISETP.GE.AND P0, PT, R179, 0x10, PT ;  /* 0x00000010b300780c */ /* 0x000fc60003f06270 */
[C---:B-1----:R-:W-:Y:S02]  /*95f0*/  @!P3 FFMA.FTZ R220, R217.reuse, R221, R220 ;  /* 0x000000ddd9dcb223 */ /* 0x042fe400000100dc */
[----:B--2---:R-:W-:-:S03]  /*9600*/  @!P3 FMUL.FTZ R217, R217, R224 ;  /* 0x000000e0d9d9b220 */ /* 0x004fc60000410000 */
[----:B------:R-:W1:Y:S04]  /*9610*/  SHFL.DOWN PT, R221, R220, 0x10, 0x1f ;  /* 0x0a001f00dcdd7f89 */ /* 0x000e6800000e0000 */
[----:B------:R-:W2:Y:S01]  /*9620*/  SHFL.DOWN PT, R224, R217, 0x10, 0x1f ;  /* 0x0a001f00d9e07f89 */ /* 0x000ea200000e0000 */
[----:B0-----:R-:W-:-:S03]  /*9630*/  @P0 FFMA.FTZ R218, R215, R219, R218 ;  /* 0x000000dbd7da0223 */ /* 0x001fc600000100da */
[----:B-----5:R-:W-:Y:S01]  /*9640*/  SHFL.IDX PT, R219, R9, RZ, 0x1f ;  /* 0x00001fff09db7589 */ /* 0x020fe200000e0000 */
[----:B---3--:R-:W-:Y:S01]  /*9650*/  @P0 FMUL.FTZ R215, R215, R222 ;  /* 0x000000ded7d70220 */ /* 0x008fe20000410000 */
[----:B------:R-:W-:Y:S02]  /*9660*/  ISETP.GE.U32.AND P0, PT, R178, 0x10, PT ;  /* 0x00000010b200780c */ /* 0x000fe40003f06070 */
[----:B------:R-:W-:Y:S04]  /*9670*/  SHFL.UP PT, R218, R218, 0x1, RZ ;  /* 0x04200000dada7989 */ /* 0x000fe800000e00ff */
[----:B------:R-:W0:Y:S07]  /*9680*/  SHFL.UP PT, R215, R215, 0x1, RZ ;  /* 0x04200000d7d77989 */ /* 0x000e2e00000e00ff */
[----:B-1----:R-:W-:-:S02]  /*9690*/  @!P0 FFMA.FTZ R220, R217, R221, R220 ;  /* 0x000000ddd9dc8223 */ /* 0x002fc400000100dc */
[----:B--2---:R-:W-:-:S03]  /*96a0*/  @!P0 FMUL.FTZ R217, R217, R224 ;  /* 0x000000e0d9d98220 */ /* 0x004fc60000410000 */
[----:B------:R-:W-:Y:S04]  /*96b0*/  SHFL.DOWN PT, R223, R220, 0x1, 0x1f ;  /* 0x08201f00dcdf7f89 */ /* 0x000fe800000e0000 */
[----:B------:R-:W-:Y:S04]  /*96c0*/  SHFL.IDX PT, R221, R125, RZ, 0x1f ;  /* 0x00001fff7ddd7589 */ /* 0x000fe800000e0000 */
[----:B------:R-:W1:Y:S01]  /*96d0*/  SHFL.DOWN PT, R222, R217, 0x1, 0x1f ;  /* 0x08201f00d9de7f89 */ /* 0x000e6200000e0000 */
[----:B0-----:R-:W-:-:S03]  /*96e0*/  @P1 FFMA.FTZ R219, R215, R219, R218 ;  /* 0x000000dbd7db1223 */ /* 0x001fc600000100da */
[----:B------:R-:W-:Y:S01]  /*96f0*/  SHFL.IDX PT, R220, R220, RZ, 0x1f ;  /* 0x00001fffdcdc7589 */ /* 0x000fe200000e0000 */
[----:B------:R-:W-:-:S03]  /*9700*/  FFMA.FTZ R196, R11, R219, R196 ;  /* 0x000000db0bc47223 */ /* 0x000fc600000100c4 */
[----:B------:R-:W0:Y:S01]  /*9710*/  SHFL.IDX PT, R217, R217, RZ, 0x1f ;  /* 0x00001fffd9d97589 */ /* 0x000e2200000e0000 */
[----:B------:R-:W-:Y:S02]  /*9720*/  FFMA.FTZ R127, R244, R196, R127 ;  /* 0x000000c4f47f7223 */ /* 0x000fe4000001007f */
[----:B------:R-:W-:Y:S02]  /*9730*/  FFMA.FTZ R242, R27, -R242, R196 ;  /* 0x800000f21bf27223 */ /* 0x000fe400000100c4 */
[----:B------:R-:W-:Y:S02]  /*9740*/  FFMA.FTZ R126, R243, R127, R126 ;  /* 0x0000007ff37e7223 */ /* 0x000fe4000001007e */
[----:B------:R-:W-:Y:S02]  /*9750*/  FFMA.FTZ R241, R26, -R241, R127 ;  /* 0x800000f11af17223 */ /* 0x000fe4000001007f */
[----:B------:R-:W-:Y:S02]  /*9760*/  FFMA.FTZ R129, R248, R126, R129 ;  /* 0x0000007ef8817223 */ /* 0x000fe40000010081 */
[----:B------:R-:W-:-:S02]  /*9770*/  FFMA.FTZ R240, R25, -R240, R126 ;  /* 0x800000f019f07223 */ /* 0x000fc4000001007e */
[----:B------:R-:W-:Y:S02]  /*9780*/  FFMA.FTZ R128, R191, R129, R128 ;  /* 0x00000081bf807223 */ /* 0x000fe40000010080 */
[----:B-1----:R-:W-:Y:S01]  /*9790*/  @P2 FFMA.FTZ R221, R222, R221, R223 ;  /* 0x000000dddedd2223 */ /* 0x002fe200000100df */
        /* <DEDUP_REMOVED lines=16> */
[----:B0-----:R-:W-:Y:S02]  /*98a0*/  FFMA.FTZ R125, R217, R125, R220 ;  /* 0x0000007dd97d7223 */ /* 0x001fe400000100dc */
[----:B------:R-:W-:Y:S02]  /*98b0*/  FFMA.FTZ R5, R5, R6, R212 ;  /* 0x0000000605057223 */ /* 0x000fe400000100d4 */
[----:B------:R-:W-:Y:S02]  /*98c0*/  FMUL.FTZ R124, R217, R124 ;  /* 0x0000007cd97c7220 */ /* 0x000fe40000410000 */
[----:B------:R-:W-:Y:S02]  /*98d0*/  FFMA.FTZ R4, R4, R5, R211 ;  /* 0x0000000504047223 */ /* 0x000fe400000100d3 */
[----:B------:R-:W-:-:S02]  /*98e0*/  FFMA.FTZ R199, R199, R194, R210 ;  /* 0x000000c2c7c77223 */ /* 0x000fc400000100d2 */
[----:B------:R-:W-:Y:S02]  /*98f0*/  FFMA.FTZ R3, R3, R4, R206 ;  /* 0x0000000403037223 */ /* 0x000fe400000100ce */
[----:B------:R-:W-:Y:S02]  /*9900*/  FFMA.FTZ R249, R249, R199, R208 ;  /* 0x000000c7f9f97223 */ /* 0x000fe400000100d0 */
[----:B------:R-:W-:Y:S02]  /*9910*/  FFMA.FTZ R0, R0, R3, R207 ;  /* 0x0000000300007223 */ /* 0x000fe400000100cf */
[----:B------:R-:W-:Y:S02]  /*9920*/  FFMA.FTZ R2, R2, R249, R209 ;  /* 0x000000f902027223 */ /* 0x000fe400000100d1 */
[----:B------:R-:W-:Y:S01]  /*9930*/  FFMA.FTZ R189, R189, R0, R204 ;  /* 0x00000000bdbd7223 */ /* 0x000fe200000100cc */
[----:B------:R-:W-:Y:S01]  /*9940*/  MOV R204, UR7 ;  /* 0x0000000700cc7c02 */ /* 0x000fe20008000f00 */
[----:B------:R-:W-:-:S02]  /*9950*/  FMUL.FTZ R229, R8, R101 ;  /* 0x0000006508e57220 */ /* 0x000fc40000410000 */
[----:B------:R-:W-:Y:S02]  /*9960*/  FFMA.FTZ R192, R192, R189, R205 ;  /* 0x000000bdc0c07223 */ /* 0x000fe400000100cd */
[----:B------:R0:W-:Y:S01]  /*9970*/  @!P5 STS.64 [R204.X8+0x2378], R124 ;  /* 0x0023787ccc00d388 */ /* 0x0001e20000008a00 */
[----:B------:R-:W-:Y:S02]  /*9980*/  FFMA.FTZ R190, R195, R2, R190 ;  /* 0x00000002c3be7223 */ /* 0x000fe400000100be */
        /* <DEDUP_REMOVED lines=8> */
[----:B0-----:R-:W-:Y:S01]  /*9a10*/  FMUL.FTZ R124, R243, R110 ;  /* 0x0000006ef37c7220 */ /* 0x001fe20000410000 */
[----:B------:R0:W-:Y:S01]  /*9a20*/  STS [R250.X4+0x86c], R205 ;  /* 0x00086ccdfa007388 */ /* 0x0001e20000004800 */
[----:B------:R-:W-:Y:S02]  /*9a30*/  FMUL.FTZ R125, R244, R111 ;  /* 0x0000006ff47d7220 */ /* 0x000fe40000410000 */
[----:B------:R-:W-:-:S02]  /*9a40*/  FMUL.FTZ R201, R248, R109 ;  /* 0x0000006df8c97220 */ /* 0x000fc40000410000 */
[----:B------:R-:W-:Y:S02]  /*9a50*/  FFMA.FTZ R198, R242, R125, RZ ;  /* 0x0000007df2c67223 */ /* 0x000fe400000100ff */
[----:B------:R-:W-:Y:S02]  /*9a60*/  FFMA.FTZ R193, R193, R190, R202 ;  /* 0x000000bec1c17223 */ /* 0x000fe400000100ca */
[----:B------:R-:W-:Y:S02]  /*9a70*/  FFMA.FTZ R198, R241, R124, R198 ;  /* 0x0000007cf1c67223 */ /* 0x000fe400000100c6 */
[----:B------:R-:W-:Y:S02]  /*9a80*/  FFMA.FTZ R239, R24, -R239, R129 ;  /* 0x800000ef18ef7223 */ /* 0x000fe40000010081 */
[----:B------:R-:W-:Y:S02]  /*9a90*/  FMUL.FTZ R202, R191, R108 ;  /* 0x0000006cbfca7220 */ /* 0x000fe40000410000 */
[----:B------:R-:W-:-:S02]  /*9aa0*/  FFMA.FTZ R198, R240, R201, R198 ;  /* 0x000000c9f0c67223 */ /* 0x000fc400000100c6 */
[----:B------:R-:W-:Y:S02]  /*9ab0*/  FMUL.FTZ R245, R10, R99 ;  /* 0x000000630af57220 */ /* 0x000fe40000410000 */
[----:B------:R-:W-:Y:S02]  /*9ac0*/  FFMA.FTZ R238, R23, -R238, R128 ;  /* 0x800000ee17ee7223 */ /* 0x000fe40000010080 */
[----:B-1----:R-:W-:Y:S02]  /*9ad0*/  FMUL.FTZ R207, R192, R106 ;  /* 0x0000006ac0cf7220 */ /* 0x002fe40000410000 */
[----:B0-----:R-:W-:Y:S02]  /*9ae0*/  FFMA.FTZ R205, R239, R202, R198 ;  /* 0x000000caefcd7223 */ /* 0x001fe400000100c6 */
[----:B------:R-:W-:Y:S02]  /*9af0*/  FMUL.FTZ R209, R32, R245 ;  /* 0x000000f520d17220 */ /* 0x000fe40000410000 */
[----:B------:R-:W-:-:S02]  /*9b00*/  FFMA.FTZ R237, R22, -R237, R131 ;  /* 0x800000ed16ed7223 */ /* 0x000fc40000010083 */
[----:B------:R-:W-:Y:S01]  /*9b10*/  FMUL.FTZ R204, R189, R104 ;  /* 0x00000068bdcc7220 */ /* 0x000fe20000410000 */
[----:B------:R0:W-:Y:S01]  /*9b20*/  STS [R250.X4+0x878], R209 ;  /* 0x000878d1fa007388 */ /* 0x0001e20000004800 */
[----:B------:R-:W-:Y:S02]  /*9b30*/  FFMA.FTZ R198, R238, R207, R205 ;  /* 0x000000cfeec67223 */ /* 0x000fe400000100cd */
[----:B------:R-:W-:Y:S02]  /*9b40*/  FFMA.FTZ R236, R21, -R236, R130 ;  /* 0x800000ec15ec7223 */ /* 0x000fe40000010082 */
[----:B------:R-:W-:Y:S02]  /*9b50*/  FFMA.FTZ R205, R237, R204, R198 ;  /* 0x000000ccedcd7223 */ /* 0x000fe400000100c6 */
[----:B------:R-:W-:Y:S02]  /*9b60*/  FMUL.FTZ R246, R9, R96 ;  /* 0x0000006009f67220 */ /* 0x000fe40000410000 */
[----:B------:R-:W-:-:S02]  /*9b70*/  FMUL.FTZ R206, R3, R102 ;  /* 0x0000006603ce7220 */ /* 0x000fc40000410000 */
[----:B0-----:R-:W-:Y:S02]  /*9b80*/  FMUL.FTZ R209, R0, R107 ;  /* 0x0000006b00d17220 */ /* 0x001fe40000410000 */
[----:B------:R-:W-:Y:S02]  /*9b90*/  FFMA.FTZ R235, R20, -R235, R133 ;  /* 0x800000eb14eb7223 */ /* 0x000fe40000010085 */
[----:B------:R-:W-:Y:S02]  /*9ba0*/  FFMA.FTZ R198, R236, R209, R205 ;  /* 0x000000d1ecc67223 */ /* 0x000fe400000100cd */
[----:B------:R-:W-:Y:S02]  /*9bb0*/  FMUL.FTZ R195, R11, R97 ;  /* 0x000000610bc37220 */ /* 0x000fe40000410000 */
[----:B------:R-:W-:Y:S02]  /*9bc0*/  FMUL.FTZ R203, R33, R246 ;  /* 0x000000f621cb7220 */ /* 0x000fe40000410000 */
[----:B------:R-:W-:-:S02]  /*9bd0*/  FMUL.FTZ R215, R4, R105 ;  /* 0x0000006904d77220 */ /* 0x000fc40000410000 */
[----:B------:R-:W-:Y:S01]  /*9be0*/  FFMA.FTZ R205, R235, R206, R198 ;  /* 0x000000ceebcd7223 */ /* 0x000fe200000100c6 */
[----:B------:R0:W-:Y:S01]  /*9bf0*/  STS [R250.X4+0x874], R203 ;  /* 0x000874cbfa007388 */ /* 0x0001e20000004800 */
[----:B------:R-:W-:Y:S02]  /*9c00*/  FFMA.FTZ R234, R19, -R234, R132 ;  /* 0x800000ea13ea7223 */ /* 0x000fe40000010084 */
[----:B------:R-:W-:Y:S02]  /*9c10*/  FMUL.FTZ R211, R30, R195 ;  /* 0x000000c31ed37220 */ /* 0x000fe40000410000 */
[----:B------:R-:W-:Y:S02]  /*9c20*/  FMUL.FTZ R208, R5, R100 ;  /* 0x0000006405d07220 */ /* 0x000fe40000410000 */
[----:B------:R-:W-:Y:S01]  /*9c30*/  FFMA.FTZ R198, R234, R215, R205 ;  /* 0x000000d7eac67223 */ /* 0x000fe200000100cd */
[----:B------:R1:W-:Y:S01]  /*9c40*/  STS [R250.X4+0x87c], R211 ;  /* 0x00087cd3fa007388 */ /* 0x0003e20000004800 */
[----:B------:R-:W-:-:S02]  /*9c50*/  FFMA.FTZ R233, R18, -R233, R197 ;  /* 0x800000e912e97223 */ /* 0x000fc400000100c5 */
[----:B0-----:R-:W-:Y:S02]  /*9c60*/  FMUL.FTZ R203, R6, R103 ;  /* 0x0000006706cb7220 */ /* 0x001fe40000410000 */
[----:B------:R-:W-:Y:S02]  /*9c70*/  FFMA.FTZ R198, R233, R208, R198 ;  /* 0x000000d0e9c67223 */ /* 0x000fe400000100c6 */
[----:B------:R-:W-:Y:S02]  /*9c80*/  FFMA.FTZ R232, R17, -R232, R194 ;  /* 0x800000e811e87223 */ /* 0x000fe400000100c2 */
[----:B------:R-:W-:Y:S02]  /*9c90*/  FMUL.FTZ R219, R37, R208 ;  /* 0x000000d025db7220 */ /* 0x000fe40000410000 */
[-C--:B-1----:R-:W-:Y:S02]  /*9ca0*/  FMUL.FTZ R211, R36, R203.reuse ;  /* 0x000000cb24d37220 */ /* 0x082fe40000410000 */
[----:B------:R-:W-:Y:S01]  /*9cb0*/  FFMA.FTZ R198, R232, R203, R198 ;  /* 0x000000cbe8c67223 */ /* 0x000fe200000100c6 */
[----:B------:R0:W-:Y:S01]  /*9cc0*/  STS [R250.X4+0x864], R219 ;  /* 0x000864dbfa007388 */ /* 0x0001e20000004800 */
[----:B------:R-:W-:-:S02]  /*9cd0*/  FMUL.FTZ R203, R44, R201 ;  /* 0x000000c92ccb7220 */ /* 0x000fc40000410000 */
[----:B------:R-:W-:Y:S01]  /*9ce0*/  FMUL.FTZ R217, R38, R215 ;  /* 0x000000d726d97220 */ /* 0x000fe20000410000 */
[----:B------:R1:W-:Y:S01]  /*9cf0*/  STS [R250.X4+0x868], R211 ;  /* 0x000868d3fa007388 */ /* 0x0003e20000004800 */
[----:B------:R-:W-:Y:S01]  /*9d00*/  FMUL.FTZ R213, R39, R206 ;  /* 0x000000ce27d57220 */ /* 0x000fe20000410000 */
[----:B------:R-:W-:Y:S01]  /*9d10*/  IADD3 R215, R184, 0x1c0, RZ ;  /* 0x000001c0b8d77810 */ /* 0x000fe20007ffe0ff */
[----:B------:R-:W-:Y:S01]  /*9d20*/  FMUL.FTZ R207, R42, R207 ;  /* 0x000000cf2acf7220 */ /* 0x000fe20000410000 */
[----:B------:R2:W-:Y:S01]  /*9d30*/  STS [R250.X4+0x860], R217 ;  /* 0x000860d9fa007388 */ /* 0x0005e20000004800 */
[----:B------:R-:W-:Y:S01]  /*9d40*/  FMUL.FTZ R205, R43, R202 ;  /* 0x000000ca2bcd7220 */ /* 0x000fe20000410000 */
[----:B0-----:R-:W-:Y:S01]  /*9d50*/  IADD3 R219, R184, 0x140, RZ ;  /* 0x00000140b8db7810 */ /* 0x001fe20007ffe0ff */
[----:B------:R-:W-:Y:S01]  /*9d60*/  FMUL.FTZ R201, R45, R124 ;  /* 0x0000007c2dc97220 */ /* 0x000fe20000410000 */
[----:B------:R0:W-:Y:S01]  /*9d70*/  STS [R250.X4+0x85c], R213 ;  /* 0x00085cd5fa007388 */ /* 0x0001e20000004800 */
[----:B------:R-:W-:Y:S01]  /*9d80*/  FMUL.FTZ R125, R46, R125 ;  /* 0x0000007d2e7d7220 */ /* 0x000fe20000410000 */
[----:B------:R-:W-:Y:S01]  /*9d90*/  LEA.HI.SX32 R219, R219, R184, 0x1b ;  /* 0x000000b8dbdb7211 */ /* 0x000fe200078fdaff */
[----:B-1----:R-:W-:Y:S01]  /*9da0*/  FMUL.FTZ R211, R40, R209 ;  /* 0x000000d128d37220 */ /* 0x002fe20000410000 */
[----:B------:R1:W-:Y:S01]  /*9db0*/  STS [R250.X4+0x850], R207 ;  /* 0x000850cffa007388 */ /* 0x0003e20000004800 */
[----:B------:R-:W-:Y:S01]  /*9dc0*/  FMUL.FTZ R209, R41, R204 ;  /* 0x000000cc29d17220 */ /* 0x000fe20000410000 */
[----:B--2---:R-:W-:Y:S01]  /*9dd0*/  IADD3 R217, R184, 0x180, RZ ;  /* 0x00000180b8d97810 */ /* 0x004fe20007ffe0ff */
[----:B------:R-:W-:Y:S01]  /*9de0*/  FFMA.FTZ R231, R14, -R231, R199 ;  /* 0x800000e70ee77223 */ /* 0x000fe200000100c7 */
[----:B------:R2:W-:Y:S01]  /*9df0*/  STS [R250.X4+0x858], R211 ;  /* 0x000858d3fa007388 */ /* 0x0005e20000004800 */
[----:B------:R-:W-:Y:S01]  /*9e00*/  FFMA.FTZ R230, R15, -R230, R249 ;  /* 0x800000e60fe67223 */ /* 0x000fe200000100f9 */
[----:B0-----:R-:W-:Y:S01]  /*9e10*/  IADD3 R213, R184, 0x1e0, RZ ;  /* 0x000001e0b8d57810 */ /* 0x001fe20007ffe0ff */
[----:B------:R-:W-:Y:S01]  /*9e20*/  FFMA.FTZ R198, R231, R200, R198 ;  /* 0x000000c8e7c67223 */ /* 0x000fe200000100c6 */
[----:B------:R0:W-:Y:S01]  /*9e30*/  STS [R250.X4+0x854], R209 ;  /* 0x000854d1fa007388 */ /* 0x0001e20000004800 */
[-C--:B------:R-:W-:Y:S01]  /*9e40*/  LEA.HI.SX32 R217, R217, R184.reuse, 0x1b ;  /* 0x000000b8d9d97211 */ /* 0x080fe200078fdaff */
[----:B------:R-:W-:Y:S01]  /*9e50*/  FMUL.FTZ R127, R94, R127 ;  /* 0x0000007f5e7f7220 */ /* 0x000fe20000410000 */
[----:B-1----:R-:W-:Y:S01]  /*9e60*/  IADD3 R207, R184, 0x60, RZ ;  /* 0x00000060b8cf7810 */ /* 0x002fe20007ffe0ff */
[----:B------:R1:W-:Y:S01]  /*9e70*/  STS [R250.X4+0x84c], R205 ;  /* 0x00084ccdfa007388 */ /* 0x0003e20000004800 */
[-C--:B------:R-:W-:Y:S01]  /*9e80*/  LEA.HI.SX32 R215, R215, R184.reuse, 0x1b ;  /* 0x000000b8d7d77211 */ /* 0x080fe200078fdaff */
[----:B------:R-:W-:Y:S01]  /*9e90*/  FFMA.FTZ R229, R230, R229, R198 ;  /* 0x000000e5e6e57223 */ /* 0x000fe200000100c6 */
[----:B--2---:R-:W-:Y:S01]  /*9ea0*/  IADD3 R211, R184, 0xe0, RZ ;  /* 0x000000e0b8d37810 */ /* 0x004fe20007ffe0ff */
[----:B------:R2:W-:Y:S01]  /*9eb0*/  STS [R250.X4+0x848], R203 ;  /* 0x000848cbfa007388 */ /* 0x0005e20000004800 */
[-C--:B------:R-:W-:Y:S01]  /*9ec0*/  LEA.HI.SX32 R226, R207, R184.reuse, 0x1b ;  /* 0x000000b8cfe27211 */ /* 0x080fe200078fdaff */
[----:B------:R-:W-:Y:S01]  /*9ed0*/  FMUL.FTZ R133, R88, R133 ;  /* 0x0000008558857220 */ /* 0x000fe20000410000 */
[----:B0-----:R-:W-:Y:S01]  /*9ee0*/  IADD3 R209, R184, 0xa0, RZ ;  /* 0x000000a0b8d17810 */ /* 0x001fe20007ffe0ff */
[----:B------:R0:W-:Y:S01]  /*9ef0*/  STS [R250.X4+0x844], R201 ;  /* 0x000844c9fa007388 */ /* 0x0001e20000004800 */
[-C--:B------:R-:W-:Y:S01]  /*9f00*/  LEA.HI.SX32 R222, R211, R184.reuse, 0x1b ;  /* 0x000000b8d3de7211 */ /* 0x080fe200078fdaff */
[----:B------:R-:W-:Y:S01]  /*9f10*/  FMUL.FTZ R197, R86, R197 ;  /* 0x000000c556c57220 */ /* 0x000fe20000410000 */
[C---:B-1----:R-:W-:Y:S01]  /*9f20*/  IADD3 R205, R184.reuse, 0x20, RZ ;  /* 0x00000020b8cd7810 */ /* 0x042fe20007ffe0ff */
[----:B------:R1:W-:Y:S01]  /*9f30*/  STS [R250.X4+0x840], R125 ;  /* 0x0008407dfa007388 */ /* 0x0003e20000004800 */
[----:B------:R-:W-:Y:S01]  /*9f40*/  LEA.HI.SX32 R224, R209, R184, 0x1b ;  /* 0x000000b8d1e07211 */ /* 0x000fe200078fdaff */
[----:B------:R-:W-:Y:S01]  /*9f50*/  FMUL.FTZ R251, R93, R126 ;  /* 0x0000007e5dfb7220 */ /* 0x000fe20000410000 */
[----:B--2---:R-:W-:Y:S01]  /*9f60*/  IADD3 R203, R184, 0x1a0, RZ ;  /* 0x000001a0b8cb7810 */ /* 0x004fe20007ffe0ff */
[----:B------:R-:W-:Y:S01]  /*9f70*/  BAR.SYNC.DEFER_BLOCKING 0x0 ;  /* 0x0000000000007b1d */ /* 0x000fe20000010000 */
[-C--:B------:R-:W-:Y:S01]  /*9f80*/  LEA.HI.SX32 R228, R205, R184.reuse, 0x1b ;  /* 0x000000b8cde47211 */ /* 0x080fe200078fdaff */
[----:B------:R-:W-:Y:S01]  /*9f90*/  FMUL.FTZ R129, R92, R129 ;  /* 0x000000815c817220 */ /* 0x000fe20000410000 */
[----:B0-----:R-:W-:Y:S01]  /*9fa0*/  IADD3 R201, R184, 0x120, RZ ;  /* 0x00000120b8c97810 */ /* 0x001fe20007ffe0ff */
[----:B------:R-:W-:Y:S01]  /*9fb0*/  FMUL.FTZ R131, R90, R131 ;  /* 0x000000835a837220 */ /* 0x000fe20000410000 */
[----:B------:R-:W-:Y:S01]  /*9fc0*/  LEA.HI.SX32 R216, R203, R184, 0x1b ;  /* 0x000000b8cbd87211 */ /* 0x000fe200078fdaff */
[----:B------:R-:W-:Y:S01]  /*9fd0*/  FMUL.FTZ R130, R89, R130 ;  /* 0x0000008259827220 */ /* 0x000fe20000410000 */
[----:B-1----:R-:W-:Y:S01]  /*9fe0*/  IADD3 R125, R184, 0x160, RZ ;  /* 0x00000160b87d7810 */ /* 0x002fe20007ffe0ff */
[----:B------:R-:W-:Y:S01]  /*9ff0*/  FMUL.FTZ R199, R84, R199 ;  /* 0x000000c754c77220 */ /* 0x000fe20000410000 */
[----:B------:R-:W-:Y:S01]  /*a000*/  LEA.HI.SX32 R220, R201, R184, 0x1b ;  /* 0x000000b8c9dc7211 */ /* 0x000fe200078fdaff */
[----:B------:R-:W-:Y:S01]  /*a010*/  FMUL.FTZ R128, R91, R128 ;  /* 0x000000805b807220 */ /* 0x000fe20000410000 */
[----:B------:R-:W-:Y:S01]  /*a020*/  LEA.HI.SX32 R218, R125, R184, 0x1b ;  /* 0x000000b87dda7211 */ /* 0x000fe200078fdaff */
[----:B------:R-:W-:Y:S01]  /*a030*/  FMUL.FTZ R125, R95, R196 ;  /* 0x000000c45f7d7220 */ /* 0x000fe20000410000 */
[-C--:B------:R-:W-:Y:S01]  /*a040*/  LEA.HI.SX32 R214, R213, R184.reuse, 0x1b ;  /* 0x000000b8d5d67211 */ /* 0x080fe200078fdaff */
[----:B------:R-:W-:Y:S01]  /*a050*/  FMUL.FTZ R249, R82, R249 ;  /* 0x000000f952f97220 */ /* 0x000fe20000410000 */
[----:B------:R-:W-:Y:S01]  /*a060*/  MOV R126, R184 ;  /* 0x000000b8007e7202 */ /* 0x000fe20000000f00 */
        /* <DEDUP_REMOVED lines=25> */
[----:B-1----:R-:W-:-:S03]  /*a200*/  IMAD.U32 R197, RZ, RZ, UR37 ;  /* 0x00000025ffc57e24 */ /* 0x002fc6000f8e00ff */
[----:B------:R1:W-:Y:S01]  /*a210*/  STS [R250.X4+0x10bc], R133 ;  /* 0x0010bc85fa007388 */ /* 0x0003e20000004800 */
[----:B--2---:R-:W-:-:S03]  /*a220*/  HFMA2.MMA R127, -RZ, RZ, 0, 0 ;  /* 0x00000000ff7f7435 */ /* 0x004fc600000001ff */
[----:B------:R2:W-:Y:S01]  /*a230*/  STS [R250.X4+0x108c], R129 ;  /* 0x00108c81fa007388 */ /* 0x0005e20000004800 */
[----:B---3--:R-:W-:-:S03]  /*a240*/  MOV R125, UR37 ;  /* 0x00000025007d7c02 */ /* 0x008fc60008000f00 */
[----:B------:R3:W-:Y:S01]  /*a250*/  STS [R250.X4+0x1094], R131 ;  /* 0x00109483fa007388 */ /* 0x0007e20000004800 */
[----:B-1----:R-:W-:Y:S02]  /*a260*/  IMAD.U32 R133, RZ, RZ, UR39 ;  /* 0x00000027ff857e24 */ /* 0x002fe4000f8e00ff */
[----:B------:R-:W-:Y:S01]  /*a270*/  IMAD.WIDE.U32 R124, R125, c[0x0][0x298], R126 ;  /* 0x0000a6007d7c7a25 */ /* 0x000fe200078e007e */
[----:B------:R-:W-:Y:S02]  /*a280*/  STS [R250.X4+0x1098], R130 ;  /* 0x00109882fa007388 */ /* 0x000fe40000004800 */
[----:B------:R-:W-:Y:S01]  /*a290*/  IADD3 R194, -R133, c[0x0][0x168], -R184 ;  /* 0x00005a0085c27a10 */ /* 0x000fe20007ffe9b8 */
[----:B--2---:R-:W-:Y:S01]  /*a2a0*/  FMUL.FTZ R129, R83, R2 ;  /* 0x0000000253817220 */ /* 0x004fe20000410000 */
[----:B------:R-:W-:Y:S01]  /*a2b0*/  IADD3 R125, R125, UR18, RZ ;  /* 0x000000127d7d7c10 */ /* 0x000fe2000fffe0ff */
[----:B---3--:R-:W-:Y:S01]  /*a2c0*/  FMUL.FTZ R131, R81, R190 ;  /* 0x000000be51837220 */ /* 0x008fe20000410000 */
[----:B------:R-:W-:Y:S01]  /*a2d0*/  ISETP.GE.AND P0, PT, R194, 0x1, PT ;  /* 0x00000001c200780c */ /* 0x000fe20003f06270 */
[----:B------:R-:W-:Y:S01]  /*a2e0*/  IMAD.WIDE.U32 R126, R197, c[0x0][0x2b8], R126 ;  /* 0x0000ae00c57e7a25 */ /* 0x000fe200078e007e */
[----:B------:R1:W-:Y:S03]  /*a2f0*/  STS [R250.X4+0x10b4], R129 ;  /* 0x0010b481fa007388 */ /* 0x0003e60000004800 */
[----:B------:R-:W-:Y:S01]  /*a300*/  IMAD.WIDE.U32 R124, R188, c[0x0][0x2a0], R124 ;  /* 0x0000a800bc7c7a25 */ /* 0x000fe200078e007c */
[----:B------:R2:W-:Y:S01]  /*a310*/  STS [R250.X4+0x10b8], R131 ;  /* 0x0010b883fa007388 */ /* 0x0005e20000004800 */
[----:B------:R-:W-:-:S03]  /*a320*/  IADD3 R127, R127, UR20, RZ ;  /* 0x000000147f7f7c10 */ /* 0x000fc6000fffe0ff */
[----:B------:R3:W-:Y:S01]  /*a330*/  STS [R250.X4+0x10ac], R199 ;  /* 0x0010acc7fa007388 */ /* 0x0007e20000004800 */
[----:B------:R-:W-:Y:S01]  /*a340*/  IADD3 R132, P1, R124, UR39, RZ ;  /* 0x000000277c847c10 */ /* 0x000fe2000ff3e0ff */
[C---:B-1----:R-:W-:Y:S02]  /*a350*/  IMAD R129, R187.reuse, c[0x0][0x2a0], RZ ;  /* 0x0000a800bb817a24 */ /* 0x042fe400078e02ff */
[C---:B------:R-:W-:Y:S01]  /*a360*/  IMAD.WIDE.U32 R126, R188.reuse, c[0x0][0x2c0], R126 ;  /* 0x0000b000bc7e7a25 */ /* 0x040fe200078e007e */
[----:B------:R1:W-:Y:S03]  /*a370*/  STS [R250.X4+0x1088], R251 ;  /* 0x001088fbfa007388 */ /* 0x0003e60000004800 */
[----:B--2---:R-:W-:Y:S01]  /*a380*/  IMAD R131, R187, c[0x0][0x2c0], RZ ;  /* 0x0000b000bb837a24 */ /* 0x004fe200078e02ff */
[----:B------:R1:W-:Y:S01]  /*a390*/  STS [R250.X4+0x1090], R128 ;  /* 0x00109080fa007388 */ /* 0x0003e20000004800 */
[----:B------:R-:W-:Y:S01]  /*a3a0*/  IMAD R129, R188, c[0x0][0x2a4], R129 ;  /* 0x0000a900bc817a24 */ /* 0x000fe200078e0281 */
[----:B------:R-:W-:Y:S01]  /*a3b0*/  IADD3 R130, P2, R126, UR39, RZ ;  /* 0x000000277e827c10 */ /* 0x000fe2000ff5e0ff */
[----:B------:R-:W-:Y:S01]  /*a3c0*/  IMAD R131, R188, c[0x0][0x2c4], R131 ;  /* 0x0000b100bc837a24 */ /* 0x000fe200078e0283 */
[----:B------:R1:W-:Y:S02]  /*a3d0*/  STS [R250.X4+0x10b0], R249 ;  /* 0x0010b0f9fa007388 */ /* 0x0003e40000004800 */
[----:B---3--:R-:W-:-:S02]  /*a3e0*/  IADD3 R199, R125, R129, RZ ;  /* 0x000000817dc77210 */ /* 0x008fc40007ffe0ff */
[----:B------:R-:W-:Y:S02]  /*a3f0*/  IADD3 R197, R127, R131, RZ ;  /* 0x000000837fc57210 */ /* 0x000fe40007ffe0ff */
[----:B------:R-:W-:Y:S02]  /*a400*/  IADD3.X R133, R199, UR40, RZ, P1, !PT ;  /* 0x00000028c7857c10 */ /* 0x000fe40008ffe4ff */
[----:B------:R-:W-:Y:S01]  /*a410*/  IADD3.X R131, R197, UR40, RZ, P2, !PT ;  /* 0x00000028c5837c10 */ /* 0x000fe200097fe4ff */
[----:B------:R-:W-:Y:S06]  /*a420*/  BAR.SYNC.DEFER_BLOCKING 0x0 ;  /* 0x0000000000007b1d */ /* 0x000fec0000010000 */
[----:B------:R-:W-:Y:S05]  /*a430*/  @!P0 BRA `(.L_x_5725) ;  /* 0x0000012000008947 */ /* 0x000fea0003800000 */
[----:B01--4-:R-:W0:Y:S01]  /*a440*/  LDS R247, [R247.X4+0x1080] ;  /* 0x00108000f7f77984 */ /* 0x013e220000004800 */
        /* <DEDUP_REMOVED lines=17> */
.L_x_5725:
[----:B01--4-:R-:W-:Y:S05]  /*a560*/  BSYNC B0 ;  /* 0x0000000000007941 */ /* 0x013fea0003800000 */
.L_x_5724:
[----:B------:R0:W1:Y:S01]  /*a570*/  LDS R133, [R228.X4+0x1100] ;  /* 0x00110000e4857984 */ /* 0x0000620000004800 */
[C---:B------:R-:W-:Y:S01]  /*a580*/  LEA R128, P0, R124.reuse, c[0x0][0x318], 0x2 ;  /* 0x0000c6007c807a11 */ /* 0x040fe200078010ff */
        /* <DEDUP_REMOVED lines=14> */
[----:B------:R-:W-:Y:S01]  /*a670*/  MOV R127, UR23 ;  /* 0x00000017007f7c02 */ /* 0x000fe20008000f00 */
[----:B------:R-:W-:-:S02]  /*a680*/  UIMAD UR20, UR22, UR20, URZ ;  /* 0x00000014161472a4 */ /* 0x000fc4000f8e023f */
[----:B------:R-:W-:Y:S01]  /*a690*/  UIMAD UR18, UR41, UR19, UR18 ;  /* 0x00000013291272a4 */ /* 0x000fe2000f8e0212 */
[----:B------:R-:W-:Y:S01]  /*a6a0*/  IMAD.WIDE R130, R131, 0x4, R128 ;  /* 0x0000000483827825 */ /* 0x000fe200078e0280 */
[----:B------:R-:W-:-:S03]  /*a6b0*/  UIMAD UR20, UR41, UR21, UR20 ;  /* 0x00000015291472a4 */ /* 0x000fc6000f8e0214 */
        /* <DEDUP_REMOVED lines=9> */
.L_x_5727:
[----:B0-----:R-:W-:Y:S05]  /*a750*/  BSYNC B0 ;  /* 0x0000000000007941 */ /* 0x001fea0003800000 */
.L_x_5726:
[----:B------:R-:W0:Y:S01]  /*a760*/  LDS R227, [R227.X4+0x1180] ;  /* 0x00118000e3e37984 */ /* 0x000e220000004800 */
[----:B------:R-:W-:Y:S01]  /*a770*/  USHF.L.U32 UR19, UR34, 0x2, URZ ;  /* 0x0000000222137899 */ /* 0x000fe2000800063f */
[----:B------:R-:W-:Y:S01]  /*a780*/  FFMA.FTZ R190, R13, -R28, R190 ;  /* 0x8000001c0dbe7223 */ /* 0x000fe200000100be */
[----:B------:R-:W-:Y:S01]  /*a790*/  USHF.L.U64.HI UR21, UR34, 0x2, UR35 ;  /* 0x0000000222157899 */ /* 0x000fe20008010223 */
[----:B------:R-:W-:Y:S01]  /*a7a0*/  FFMA.FTZ R126, R16, -R29, R193 ;  /* 0x8000001d107e7223 */ /* 0x000fe200000100c1 */
[----:B------:R-:W-:Y:S01]  /*a7b0*/  BSSY B0, `(.L_x_5728) ;  /* 0x0000015000007945 */ /* 0x000fe20003800000 */
[----:B------:R-:W-:Y:S01]  /*a7c0*/  FFMA.FTZ R2, R12, -R31, R2 ;  /* 0x8000001f0c027223 */ /* 0x000fe20000010002 */
[----:B------:R-:W-:Y:S01]  /*a7d0*/  IADD3 R28, P0, R128, UR19, RZ ;  /* 0x00000013801c7c10 */ /* 0x000fe2000ff1e0ff */
[----:B------:R-:W-:Y:S01]  /*a7e0*/  FMUL.FTZ R128, R126, R195 ;  /* 0x000000c37e807220 */ /* 0x000fe20000410000 */
[----:B------:R-:W-:Y:S01]  /*a7f0*/  IADD3 R124, P1, R124, UR19, RZ ;  /* 0x000000137c7c7c10 */ /* 0x000fe2000ff3e0ff */
[----:B------:R-:W-:Y:S01]  /*a800*/  FFMA.FTZ R229, R2, R246, R229 ;  /* 0x000000f602e57223 */ /* 0x000fe200000100e5 */
[----:B------:R-:W-:-:S02]  /*a810*/  IADD3.X R29, R129, UR21, RZ, P0, !PT ;  /* 0x00000015811d7c10 */ /* 0x000fc400087fe4ff */
[----:B------:R-:W-:Y:S01]  /*a820*/  ISETP.GE.AND P0, PT, R194, 0x41, PT ;  /* 0x00000041c200780c */ /* 0x000fe20003f06270 */
[----:B------:R-:W-:Y:S01]  /*a830*/  FFMA.FTZ R127, R190, R245, R229 ;  /* 0x000000f5be7f7223 */ /* 0x000fe200000100e5 */
[----:B------:R-:W-:Y:S02]  /*a840*/  MOV R31, UR41 ;  /* 0x00000029001f7c02 */ /* 0x000fe40008000f00 */
[----:B------:R-:W-:Y:S01]  /*a850*/  IADD3.X R125, R125, UR21, RZ, P1, !PT ;  /* 0x000000157d7d7c10 */ /* 0x000fe20008ffe4ff */
[----:B------:R-:W-:Y:S01]  /*a860*/  FADD.FTZ R127, R127, R128 ;  /* 0x000000807f7f7221 */ /* 0x000fe20000010000 */
[----:B------:R-:W-:Y:S01]  /*a870*/  MOV R129, UR41 ;  /* 0x0000002900817c02 */ /* 0x000fe20008000f00 */
[----:B------:R-:W-:Y:S01]  /*a880*/  IMAD.WIDE.U32 R28, R31, c[0x0][0x2b0], R28 ;  /* 0x0000ac001f1c7a25 */ /* 0x000fe200078e001c */
[----:B------:R-:W-:-:S03]  /*a890*/  ISETP.GE.AND P6, PT, R194, 0x61, PT ;  /* 0x00000061c200780c */ /* 0x000fc60003fc6270 */
[----:B------:R-:W-:Y:S01]  /*a8a0*/  IMAD.WIDE.U32 R124, R129, c[0x0][0x2d0], R124 ;  /* 0x0000b400817c7a25 */ /* 0x000fe200078e007c */
[----:B------:R-:W-:-:S04]  /*a8b0*/  IADD3 R29, R29, UR18, RZ ;  /* 0x000000121d1d7c10 */ /* 0x000fc8000fffe0ff */
[----:B------:R-:W-:Y:S01]  /*a8c0*/  IADD3 R125, R125, UR20, RZ ;  /* 0x000000147d7d7c10 */ /* 0x000fe2000fffe0ff */
[----:B------:R-:W-:Y:S05]  /*a8d0*/  @!P0 BRA `(.L_x_5729) ;  /* 0x0000002000008947 */ /* 0x000fea0003800000 */
[----:B------:R2:W-:Y:S04]  /*a8e0*/  RED.E.ADD.F32.FTZ.RN.STRONG.GPU [R28.64+-0x700], R211 ;  /* 0xfff900d31c00798e */ /* 0x0005e8000c10e7a0 */
[----:B0-----:R2:W-:Y:S02]  /*a8f0*/  RED.E.ADD.F32.FTZ.RN.STRONG.GPU [R124.64+-0x700], R227 ;  /* 0xfff900e37c00798e */ /* 0x0015e4000c10e7a0 */
.L_x_5729:
[----:B------:R-:W-:Y:S05]  /*a900*/  BSYNC B0 ;  /* 0x0000000000007941 */ /* 0x000fea0003800000 */
.L_x_5728:
[----:B------:R3:W4:Y:S01]  /*a910*/  LDS R31, [R226.X4+0x1200] ;  /* 0x00120000e21f7984 */ /* 0x0007220000004800 */
        /* <DEDUP_REMOVED lines=8> */
[----:B---3--:R3:W-:Y:S04]  /*a9a0*/  RED.E.ADD.F32.FTZ.RN.STRONG.GPU [R28.64+-0x680], R210 ;  /* 0xfff980d21c00798e */ /* 0x0087e8000c10e7a0 */
[----:B----4-:R3:W-:Y:S02]  /*a9b0*/  RED.E.ADD.F32.FTZ.RN.STRONG.GPU [R124.64+-0x680], R31 ;  /* 0xfff9801f7c00798e */ /* 0x0107e4000c10e7a0 */
.L_x_5731:
[----:B---3--:R-:W-:Y:S05]  /*a9c0*/  BSYNC B0 ;  /* 0x0000000000007941 */ /* 0x008fea0003800000 */
.L_x_5730:
[----:B------:R-:W3:Y:S01]  /*a9d0*/  LDS R225, [R225.X4+0x1280] ;  /* 0x00128000e1e17984 */ /* 0x000ee20000004800 */
[----:B------:R-:W-:Y:S01]  /*a9e0*/  BSSY B0, `(.L_x_5732) ;  /* 0x0000004000007945 */ /* 0x000fe20003800000 */
[----:B------:R-:W-:Y:S05]  /*a9f0*/  @!P1 BRA `(.L_x_5733) ;  /* 0x0000002000009947 */ /* 0x000fea0003800000 */
[----:B------:R2:W-:Y:S04]  /*aa00*/  RED.E.ADD.F32.FTZ.RN.STRONG.GPU [R28.64+-0x600], R209 ;  /* 0xfffa00d11c00798e */ /* 0x0005e8000c10e7a0 */
[----:B---3--:R2:W-:Y:S02]  /*aa10*/  RED.E.ADD.F32.FTZ.RN.STRONG.GPU [R124.64+-0x600], R225 ;  /* 0xfffa00e17c00798e */ /* 0x0085e4000c10e7a0 */
.L_x_5733:
[----:B------:R-:W-:Y:S05]  /*aa20*/  BSYNC B0 ;  /* 0x0000000000007941 */ /* 0x000fea0003800000 */
.L_x_5732:
[----:B----4-:R4:W2:Y:S01]  /*aa30*/  LDS R31, [R224.X4+0x1300] ;  /* 0x00130000e01f7984 */ /* 0x0108a20000004800 */
[----:B------:R-:W-:Y:S01]  /*aa40*/  BSSY B0, `(.L_x_5734) ;  /* 0x0000004000007945 */ /* 0x000fe20003800000 */
[----:B------:R-:W-:Y:S05]  /*aa50*/  @!P2 BRA `(.L_x_5735) ;  /* 0x000000200000a947 */ /* 0x000fea0003800000 */
[----:B------:R4:W-:Y:S04]  /*aa60*/  RED.E.ADD.F32.FTZ.RN.STRONG.GPU [R28.64+-0x580], R208 ;  /* 0xfffa80d01c00798e */ /* 0x0009e8000c10e7a0 */
[----:B--2---:R4:W-:Y:S02]  /*aa70*/  RED.E.ADD.F32.FTZ.RN.STRONG.GPU [R124.64+-0x580], R31 ;  /* 0xfffa801f7c00798e */ /* 0x0049e4000c10e7a0 */
.L_x_5735:
[----:B------:R-:W-:Y:S05]  /*aa80*/  BSYNC B0 ;  /* 0x0000000000007941 */ /* 0x000fea0003800000 */
.L_x_5734:
[----:B------:R-:W4:Y:S01]  /*aa90*/  LDS R223, [R223.X4+0x1380] ;  /* 0x00138000dfdf7984 */ /* 0x000f220000004800 */
[----:B------:R-:W-:Y:S01]  /*aaa0*/  BSSY B0, `(.L_x_5736) ;  /* 0x0000004000007945 */ /* 0x000fe20003800000 */
[----:B------:R-:W-:Y:S05]  /*aab0*/  @!P3 BRA `(.L_x_5737) ;  /* 0x000000200000b947 */ /* 0x000fea0003800000 */
[----:B------:R4:W-:Y:S04]  /*aac0*/  RED.E.ADD.F32.FTZ.RN.STRONG.GPU [R28.64+-0x500], R207 ;  /* 0xfffb00cf1c00798e */ /* 0x0009e8000c10e7a0 */
[----:B----4-:R4:W-:Y:S02]  /*aad0*/  RED.E.ADD.F32.FTZ.RN.STRONG.GPU [R124.64+-0x500], R223 ;  /* 0xfffb00df7c00798e */ /* 0x0109e4000c10e7a0 */
.L_x_5737:
[----:B------:R-:W-:Y:S05]  /*aae0*/  BSYNC B0 ;  /* 0x0000000000007941 */ /* 0x000fea0003800000 */
.L_x_5736:
[----:B--2-4-:R2:W4:Y:S01]  /*aaf0*/  LDS R31, [R222.X4+0x1400] ;  /* 0x00140000de1f7984 */ /* 0x0145220000004800 */
[----:B------:R-:W-:Y:S01]  /*ab00*/  BSSY B0, `(.L_x_5738) ;  /* 0x0000004000007945 */ /* 0x000fe20003800000 */
[----:B------:R-:W-:Y:S05]  /*ab10*/  @!P4 BRA `(.L_x_5739) ;  /* 0x000000200000c947 */ /* 0x000fea0003800000 */
[----:B------:R2:W-:Y:S04]  /*ab20*/  RED.E.ADD.F32.FTZ.RN.STRONG.GPU [R28.64+-0x480], R206 ;  /* 0xfffb80ce1c00798e */ /* 0x0005e8000c10e7a0 */
[----:B----4-:R2:W-:Y:S02]  /*ab30*/  RED.E.ADD.F32.FTZ.RN.STRONG.GPU [R124.64+-0x480], R31 ;  /* 0xfffb801f7c00798e */ /* 0x0105e4000c10e7a0 */
.L_x_5739:
[----:B------:R-:W-:Y:S05]  /*ab40*/  BSYNC B0 ;  /* 0x0000000000007941 */ /* 0x000fea0003800000 */
.L_x_5738:
[----:B------:R-:W2:Y:S01]  /*ab50*/  LDS R221, [R221.X4+0x1480] ;  /* 0x00148000dddd7984 */ /* 0x000ea20000004800 */
[----:B------:R-:W-:Y:S01]  /*ab60*/  BSSY B0, `(.L_x_5740) ;  /* 0x0000004000007945 */ /* 0x000fe20003800000 */
[----:B------:R-:W-:Y:S05]  /*ab70*/  @!P5 BRA `(.L_x_5741) ;  /* 0x000000200000d947 */ /* 0x000fea0003800000 */
[----:B------:R4:W-:Y:S04]  /*ab80*/  RED.E.ADD.F32.FTZ.RN.STRONG.GPU [R28.64+-0x400], R205 ;  /* 0xfffc00cd1c00798e */ /* 0x0009e8000c10e7a0 */
[----:B--2---:R4:W-:Y:S02]  /*ab90*/  RED.E.ADD.F32.FTZ.RN.STRONG.GPU [R124.64+-0x400], R221 ;  /* 0xfffc00dd7c00798e */ /* 0x0049e4000c10e7a0 */
.L_x_5741:
[----:B------:R-:W-:Y:S05]  /*aba0*/  BSYNC B0 ;  /* 0x0000000000007941 */ /* 0x000fea0003800000 */
.L_x_5740:
[----:B--2-4-:R2:W4:Y:S01]  /*abb0*/  LDS R31, [R220.X4+0x1500] ;  /* 0x00150000dc1f7984 */ /* 0x0145220000004800 */
        /* <DEDUP_REMOVED lines=10> */
.L_x_5743:
[----:B--2---:R-:W-:Y:S05]  /*ac60*/  BSYNC B0 ;  /* 0x0000000000007941 */ /* 0x004fea0003800000 */
.L_x_5742:
[----:B------:R-:W2:Y:S01]  /*ac70*/  LDS R219, [R219.X4+0x1580] ;  /* 0x00158000dbdb7984 */ /* 0x000ea20000004800 */
[----:B------:R-:W-:Y:S01]  /*ac80*/  BSSY B0, `(.L_x_5744) ;  /* 0x0000004000007945 */ /* 0x000fe20003800000 */
[----:B------:R-:W-:Y:S05]  /*ac90*/  @!P1 BRA `(.L_x_5745) ;  /* 0x0000002000009947 */ /* 0x000fea0003800000 */
[----:B------:R4:W-:Y:S04]  /*aca0*/  RED.E.ADD.F32.FTZ.RN.STRONG.GPU [R28.64+-0x300], R203 ;  /* 0xfffd00cb1c00798e */ /* 0x0009e8000c10e7a0 */
[----:B--2---:R4:W-:Y:S02]  /*acb0*/  RED.E.ADD.F32.FTZ.RN.STRONG.GPU [R124.64+-0x300], R219 ;  /* 0xfffd00db7c00798e */ /* 0x0049e4000c10e7a0 */
.L_x_5745:
[----:B------:R-:W-:Y:S05]  /*acc0*/  BSYNC B0 ;  /* 0x0000000000007941 */ /* 0x000fea0003800000 */
.L_x_5744:
[----:B----4-:R4:W3:Y:S01]  /*acd0*/  LDS R31, [R218.X4+0x1600] ;  /* 0x00160000da1f7984 */ /* 0x0108e20000004800 */
[----:B------:R-:W-:Y:S01]  /*ace0*/  BSSY B0, `(.L_x_5746) ;  /* 0x0000004000007945 */ /* 0x000fe20003800000 */
[----:B------:R-:W-:Y:S05]  /*acf0*/  @!P2 BRA `(.L_x_5747) ;  /* 0x000000200000a947 */ /* 0x000fea0003800000 */
[----:B------:R4:W-:Y:S04]  /*ad00*/  RED.E.ADD.F32.FTZ.RN.STRONG.GPU [R28.64+-0x280], R202 ;  /* 0xfffd80ca1c00798e */ /* 0x0009e8000c10e7a0 */
[----:B---3--:R4:W-:Y:S02]  /*ad10*/  RED.E.ADD.F32.FTZ.RN.STRONG.GPU [R124.64+-0x280], R31 ;  /* 0xfffd801f7c00798e */ /* 0x0089e4000c10e7a0 */
.L_x_5747:
[----:B------:R-:W-:Y:S05]  /*ad20*/  BSYNC B0 ;  /* 0x0000000000007941 */ /* 0x000fea0003800000 */
.L_x_5746:
[----:B------:R-:W4:Y:S01]  /*ad30*/  LDS R217, [R217.X4+0x1680] ;  /* 0x00168000d9d97984 */ /* 0x000f220000004800 */
[----:B------:R-:W-:Y:S01]  /*ad40*/  BSSY B0, `(.L_x_5748) ;  /* 0x0000004000007945 */ /* 0x000fe20003800000 */
[----:B------:R-:W-:Y:S05]  /*ad50*/  @!P3 BRA `(.L_x_5749) ;  /* 0x000000200000b947 */ /* 0x000fea0003800000 */
[----:B------:R4:W-:Y:S04]  /*ad60*/  RED.E.ADD.F32.FTZ.RN.STRONG.GPU [R28.64+-0x200], R201 ;  /* 0xfffe00c91c00798e */ /* 0x0009e8000c10e7a0 */
[----:B----4-:R4:W-:Y:S02]  /*ad70*/  RED.E.ADD.F32.FTZ.RN.STRONG.GPU [R124.64+-0x200], R217 ;  /* 0xfffe00d97c00798e */ /* 0x0109e4000c10e7a0 */
.L_x_5749:
[----:B------:R-:W-:Y:S05]  /*ad80*/  BSYNC B0 ;  /* 0x0000000000007941 */ /* 0x000fea0003800000 */
.L_x_5748:
[----:B---34-:R3:W4:Y:S01]  /*ad90*/  LDS R31, [R216.X4+0x1700] ;  /* 0x00170000d81f7984 */ /* 0x0187220000004800 */
[----:B------:R-:W-:Y:S01]  /*ada0*/  BSSY B0, `(.L_x_5750) ;  /* 0x0000004000007945 */ /* 0x000fe20003800000 */
[----:B------:R-:W-:Y:S05]  /*adb0*/  @!P4 BRA `(.L_x_5751) ;  /* 0x000000200000c947 */ /* 0x000fea0003800000 */
[----:B------:R3:W-:Y:S04]  /*adc0*/  RED.E.ADD.F32.FTZ.RN.STRONG.GPU [R28.64+-0x180], R200 ;  /* 0xfffe80c81c00798e */ /* 0x0007e8000c10e7a0 */
[----:B----4-:R3:W-:Y:S02]  /*add0*/  RED.E.ADD.F32.FTZ.RN.STRONG.GPU [R124.64+-0x180], R31 ;  /* 0xfffe801f7c00798e */ /* 0x0107e4000c10e7a0 */
.L_x_5751:
[----:B------:R-:W-:Y:S05]  /*ade0*/  BSYNC B0 ;  /* 0x0000000000007941 */ /* 0x000fea0003800000 */
.L_x_5750:
[----:B------:R-:W3:Y:S01]  /*adf0*/  LDS R215, [R215.X4+0x1780] ;  /* 0x00178000d7d77984 */ /* 0x000ee20000004800 */
[----:B------:R-:W-:Y:S01]  /*ae00*/  BSSY B0, `(.L_x_5752) ;  /* 0x0000004000007945 */ /* 0x000fe20003800000 */
[----:B------:R-:W-:Y:S05]  /*ae10*/  @!P5 BRA `(.L_x_5753) ;  /* 0x000000200000d947 */ /* 0x000fea0003800000 */
[----:B------:R4:W-:Y:S04]  /*ae20*/  RED.E.ADD.F32.FTZ.RN.STRONG.GPU [R28.64+-0x100], R198 ;  /* 0xffff00c61c00798e */ /* 0x0009e8000c10e7a0 */
[----:B---3--:R4:W-:Y:S02]  /*ae30*/  RED.E.ADD.F32.FTZ.RN.STRONG.GPU [R124.64+-0x100], R215 ;  /* 0xffff00d77c00798e */ /* 0x0089e4000c10e7a0 */
.L_x_5753:
[----:B------:R-:W-:Y:S05]  /*ae40*/  BSYNC B0 ;  /* 0x0000000000007941 */ /* 0x000fea0003800000 */
.L_x_5752:
[----:B---34-:R3:W4:Y:S01]  /*ae50*/  LDS R31, [R214.X4+0x1800] ;  /* 0x00180000d61f7984 */ /* 0x0187220000004800 */
[----:B------:R-:W-:Y:S01]  /*ae60*/  BSSY B0, `(.L_x_5754) ;  /* 0x0000004000007945 */ /* 0x000fe20003800000 */
[----:B------:R-:W-:Y:S05]  /*ae70*/  @!P6 BRA `(.L_x_5755) ;  /* 0x000000200000e947 */ /* 0x000fea0003800000 */
[----:B------:R3:W-:Y:S04]  /*ae80*/  RED.E.ADD.F32.FTZ.RN.STRONG.GPU [R28.64+-0x80], R196 ;  /* 0xffff80c41c00798e */ /* 0x0007e8000c10e7a0 */
[----:B----4-:R3:W-:Y:S02]  /*ae90*/  RED.E.ADD.F32.FTZ.RN.STRONG.GPU [R124.64+-0x80], R31 ;  /* 0xffff801f7c00798e */ /* 0x0107e4000c10e7a0 */
.L_x_5755:
[----:B------:R-:W-:Y:S05]  /*aea0*/  BSYNC B0 ;  /* 0x0000000000007941 */ /* 0x000fea0003800000 */
.L_x_5754:
[----:B---3--:R-:W3:Y:S01]  /*aeb0*/  SHFL.DOWN P0, R28, R127, 0x1, 0x1f ;  /* 0x08201f007f1c7f89 */ /* 0x008ee20000000000 */
[CC--:B------:R-:W-:Y:S01]  /*aec0*/  FMUL.FTZ R125, R47.reuse, R11.reuse ;  /* 0x0000000b2f7d7220 */ /* 0x0c0fe20000410000 */
[----:B------:R-:W-:Y:S01]  /*aed0*/  ISETP.NE.AND P2, PT, R184, RZ, PT ;  /* 0x000000ffb800720c */ /* 0x000fe20003f45270 */
[----:B----4-:R-:W-:Y:S01]  /*aee0*/  FMUL.FTZ R31, R16, R11 ;  /* 0x0000000b101f7220 */ /* 0x010fe20000410000 */
[----:B------:R-:W-:Y:S01]  /*aef0*/  BSSY B0, `(.L_x_5756) ;  /* 0x0000073000007945 */ /* 0x000fe20003800000 */
[----:B------:R-:W-:-:S02]  /*af00*/  FMUL.FTZ R29, R47, R10 ;  /* 0x0000000a2f1d7220 */ /* 0x000fc40000410000 */
[-C--:B------:R-:W-:Y:S02]  /*af10*/  FMUL.FTZ R11, R12, R9.reuse ;  /* 0x000000090c0b7220 */ /* 0x080fe40000410000 */
[----:B------:R-:W-:Y:S02]  /*af20*/  FMUL.FTZ R9, R47, R9 ;  /* 0x000000092f097220 */ /* 0x000fe40000410000 */
[----:B------:R-:W-:Y:S02]  /*af30*/  FMUL.FTZ R10, R13, R10 ;  /* 0x0000000a0d0a7220 */ /* 0x000fe40000410000 */
[----:B------:R-:W-:Y:S02]  /*af40*/  FMUL.FTZ R29, R190, R29 ;  /* 0x0000001dbe1d7220 */ /* 0x000fe40000410000 */
[----:B------:R-:W-:Y:S02]  /*af50*/  FMUL.FTZ R2, R2, R9 ;  /* 0x0000000902027220 */ /* 0x000fe40000410000 */
[----:B------:R-:W-:-:S02]  /*af60*/  FFMA.FTZ R65, R10, R99, R65 ;  /* 0x000000630a417223 */ /* 0x000fc40000010041 */
[----:B------:R-:W-:Y:S02]  /*af70*/  FFMA.FTZ R29, R32, R10, R29 ;  /* 0x0000000a201d7223 */ /* 0x000fe4000001001d */
[----:B------:R-:W-:Y:S02]  /*af80*/  FMUL.FTZ R9, R47, R8 ;  /* 0x000000082f097220 */ /* 0x000fe40000410000 */
[----:B------:R-:W-:Y:S02]  /*af90*/  FFMA.FTZ R10, R33, R11, R2 ;  /* 0x0000000b210a7223 */ /* 0x000fe40000010002 */
[----:B---3--:R-:W-:Y:S02]  /*afa0*/  @P0 FADD R28, R127, R28 ;  /* 0x0000001c7f1c0221 */ /* 0x008fe40000000000 */
[----:B------:R-:W-:Y:S02]  /*afb0*/  FMUL.FTZ R2, R47, R7 ;  /* 0x000000072f027220 */ /* 0x000fe40000410000 */
[----:B------:R-:W-:Y:S01]  /*afc0*/  FFMA.FTZ R66, R11, R96, R66 ;  /* 0x000000600b427223 */ /* 0x000fe20000010042 */
[----:B------:R-:W3:Y:S01]  /*afd0*/  SHFL.DOWN P0, R129, R28, 0x2, 0x1f ;  /* 0x08401f001c817f89 */ /* 0x000ee20000000000 */
[----:B------:R-:W-:-:S02]  /*afe0*/  FMUL.FTZ R11, R230, R9 ;  /* 0x00000009e60b7220 */ /* 0x000fc40000410000 */
[----:B------:R-:W-:Y:S02]  /*aff0*/  FMUL.FTZ R9, R14, R7 ;  /* 0x000000070e097220 */ /* 0x000fe40000410000 */
[----:B------:R-:W-:Y:S02]  /*b000*/  FMUL.FTZ R2, R231, R2 ;  /* 0x00000002e7027220 */ /* 0x000fe40000410000 */
[----:B------:R-:W-:Y:S02]  /*b010*/  FMUL.FTZ R8, R15, R8 ;  /* 0x000000080f087220 */ /* 0x000fe40000410000 */
[----:B------:R-:W-:Y:S02]  /*b020*/  FADD.FTZ R61, R10, R61 ;  /* 0x0000003d0a3d7221 */ /* 0x000fe40000010000 */
[----:B------:R-:W-:Y:S02]  /*b030*/  FMUL.FTZ R7, R47, R6 ;  /* 0x000000062f077220 */ /* 0x000fe40000410000 */
[----:B------:R-:W-:-:S02]  /*b040*/  FFMA.FTZ R10, R35, R9, R2 ;  /* 0x00000009230a7223 */ /* 0x000fc40000010002 */
[----:B------:R-:W-:Y:S02]  /*b050*/  FMUL.FTZ R2, R47, R5 ;  /* 0x000000052f027220 */ /* 0x000fe40000410000 */
[----:B------:R-:W-:Y:S02]  /*b060*/  FFMA.FTZ R67, R8, R101, R67 ;  /* 0x0000006508437223 */ /* 0x000fe40000010043 */
[----:B------:R-:W-:Y:S02]  /*b070*/  FFMA.FTZ R11, R34, R8, R11 ;  /* 0x00000008220b7223 */ /* 0x000fe4000001000b */
[----:B------:R-:W-:Y:S02]  /*b080*/  FFMA.FTZ R68, R9, R98, R68 ;  /* 0x0000006209447223 */ /* 0x000fe40000010044 */
[----:B------:R-:W-:Y:S02]  /*b090*/  FMUL.FTZ R8, R17, R6 ;  /* 0x0000000611087220 */ /* 0x000fe40000410000 */
[----:B---3--:R-:W-:-:S02]  /*b0a0*/  @P0 FADD R129, R28, R129 ;  /* 0x000000811c810221 */ /* 0x008fc40000000000 */
[----:B------:R-:W-:Y:S02]  /*b0b0*/  FMUL.FTZ R9, R232, R7 ;  /* 0x00000007e8097220 */ /* 0x000fe40000410000 */
[----:B------:R-:W-:Y:S01]  /*b0c0*/  FMUL.FTZ R7, R18, R5 ;  /* 0x0000000512077220 */ /* 0x000fe20000410000 */
[----:B------:R-:W3:Y:S01]  /*b0d0*/  SHFL.DOWN P0, R124, R129, 0x4, 0x1f ;  /* 0x08801f00817c7f89 */ /* 0x000ee20000000000 */
[----:B------:R-:W-:Y:S02]  /*b0e0*/  FMUL.FTZ R2, R233, R2 ;  /* 0x00000002e9027220 */ /* 0x000fe40000410000 */
[----:B------:R-:W-:Y:S02]  /*b0f0*/  FMUL.FTZ R5, R47, R4 ;  /* 0x000000042f057220 */ /* 0x000fe40000410000 */
[----:B------:R-:W-:Y:S02]  /*b100*/  FFMA.FTZ R69, R8, R103, R69 ;  /* 0x0000006708457223 */ /* 0x000fe40000010045 */
[----:B------:R-:W-:-:S02]  /*b110*/  FFMA.FTZ R9, R36, R8, R9 ;  /* 0x0000000824097223 */ /* 0x000fc40000010009 */
[----:B------:R-:W-:Y:S02]  /*b120*/  FMUL.FTZ R6, R19, R4 ;  /* 0x0000000413067220 */ /* 0x000fe40000410000 */
[----:B------:R-:W-:Y:S02]  /*b130*/  FFMA.FTZ R70, R7, R100, R70 ;  /* 0x0000006407467223 */ /* 0x000fe40000010046 */
[----:B------:R-:W-:Y:S02]  /*b140*/  FFMA.FTZ R8, R37, R7, R2 ;  /* 0x0000000725087223 */ /* 0x000fe40000010002 */
[----:B------:R-:W-:Y:S02]  /*b150*/  FMUL.FTZ R7, R234, R5 ;  /* 0x00000005ea077220 */ /* 0x000fe40000410000 */
[----:B------:R-:W-:Y:S02]  /*b160*/  FMUL.FTZ R2, R47, R3 ;  /* 0x000000032f027220 */ /* 0x000fe40000410000 */
[----:B------:R-:W-:-:S02]  /*b170*/  FFMA.FTZ R71, R6, R105, R71 ;  /* 0x0000006906477223 */ /* 0x000fc40000010047 */
[----:B------:R-:W-:Y:S02]  /*b180*/  FFMA.FTZ R7, R38, R6, R7 ;  /* 0x0000000626077223 */ /* 0x000fe40000010007 */
[----:B------:R-:W-:Y:S02]  /*b190*/  FMUL.FTZ R5, R20, R3 ;  /* 0x0000000314057220 */ /* 0x000fe40000410000 */
[----:B---3--:R-:W-:Y:S02]  /*b1a0*/  @P0 FADD R124, R129, R124 ;  /* 0x0000007c817c0221 */ /* 0x008fe40000000000 */
[----:B------:R-:W-:Y:S02]  /*b1b0*/  FMUL.FTZ R4, R235, R2 ;  /* 0x00000002eb047220 */ /* 0x000fe40000410000 */
[-C--:B------:R-:W-:Y:S01]  /*b1c0*/  FMUL.FTZ R2, R21, R0.reuse ;  /* 0x0000000015027220 */ /* 0x080fe20000410000 */
[----:B------:R-:W3:Y:S01]  /*b1d0*/  SHFL.DOWN P0, R13, R124, 0x8, 0x1f ;  /* 0x09001f007c0d7f89 */ /* 0x000ee20000000000 */
[----:B------:R-:W-:-:S02]  /*b1e0*/  FMUL.FTZ R3, R47, R0 ;  /* 0x000000002f037220 */ /* 0x000fc40000410000 */
[----:B------:R-:W-:Y:S02]  /*b1f0*/  FMUL.FTZ R0, R47, R189 ;  /* 0x000000bd2f007220 */ /* 0x000fe40000410000 */
[----:B------:R-:W-:Y:S02]  /*b200*/  FFMA.FTZ R72, R5, R102, R72 ;  /* 0x0000006605487223 */ /* 0x000fe40000010048 */
[----:B------:R-:W-:Y:S02]  /*b210*/  FFMA.FTZ R4, R39, R5, R4 ;  /* 0x0000000527047223 */ /* 0x000fe40000010004 */
[----:B------:R-:W-:Y:S02]  /*b220*/  FMUL.FTZ R3, R236, R3 ;  /* 0x00000003ec037220 */ /* 0x000fe40000410000 */
[----:B------:R-:W-:Y:S02]  /*b230*/  FMUL.FTZ R5, R22, R189 ;  /* 0x000000bd16057220 */ /* 0x000fe40000410000 */
[----:B------:R-:W-:-:S02]  /*b240*/  FMUL.FTZ R0, R237, R0 ;  /* 0x00000000ed007220 */ /* 0x000fc40000410000 */
[----:B------:R-:W-:Y:S02]  /*b250*/  FADD.FTZ R56, R7, R56 ;  /* 0x0000003807387221 */ /* 0x000fe40000010000 */
[----:B------:R-:W-:Y:S02]  /*b260*/  FADD.FTZ R55, R4, R55 ;  /* 0x0000003704377221 */ /* 0x000fe40000010000 */
[----:B------:R-:W-:Y:S02]  /*b270*/  FFMA.FTZ R7, R40, R2, R3 ;  /* 0x0000000228077223 */ /* 0x000fe40000010003 */
[----:B------:R-:W-:Y:S02]  /*b280*/  FFMA.FTZ R4, R41, R5, R0 ;  /* 0x0000000529047223 */ /* 0x000fe40000010000 */
[----:B------:R-:W-:Y:S02]  /*b290*/  FMUL.FTZ R3, R47, R192 ;  /* 0x000000c02f037220 */ /* 0x000fe40000410000 */
[----:B---3--:R-:W-:Y:S01]  /*b2a0*/  @P0 FADD R13, R124, R13 ;  /* 0x0000000d7c0d0221 */ /* 0x008fe20000000000 */
[----:B------:R-:W-:Y:S01]  /*b2b0*/  ISETP.NE.AND P0, PT, R179, RZ, PT ;  /* 0x000000ffb300720c */ /* 0x000fe20003f05270 */
[----:B------:R-:W-:-:S02]  /*b2c0*/  FMUL.FTZ R0, R47, R191 ;  /* 0x000000bf2f007220 */ /* 0x000fc40000410000 */
[----:B------:R-:W-:Y:S01]  /*b2d0*/  FMUL.FTZ R23, R23, R192 ;  /* 0x000000c017177220 */ /* 0x000fe20000410000 */
[----:B------:R-:W3:Y:S01]  /*b2e0*/  SHFL.DOWN P1, R6, R13, 0x10, 0x1f ;  /* 0x0a001f000d067f89 */ /* 0x000ee20000020000 */
[----:B------:R-:W-:Y:S02]  /*b2f0*/  FFMA.FTZ R74, R5, R104, R74 ;  /* 0x00000068054a7223 */ /* 0x000fe4000001004a */
[----:B------:R-:W-:Y:S02]  /*b300*/  FMUL.FTZ R3, R238, R3 ;  /* 0x00000003ee037220 */ /* 0x000fe40000410000 */
[----:B------:R-:W-:Y:S02]  /*b310*/  FMUL.FTZ R5, R24, R191 ;  /* 0x000000bf18057220 */ /* 0x000fe40000410000 */
[----:B------:R-:W-:Y:S02]  /*b320*/  FMUL.FTZ R0, R239, R0 ;  /* 0x00000000ef007220 */ /* 0x000fe40000410000 */
[----:B------:R-:W-:-:S02]  /*b330*/  FFMA.FTZ R75, R23, R106, R75 ;  /* 0x0000006a174b7223 */ /* 0x000fc4000001004b */
[----:B------:R-:W-:Y:S02]  /*b340*/  FADD.FTZ R53, R4, R53 ;  /* 0x0000003504357221 */ /* 0x000fe40000010000 */
[----:B------:R-:W-:Y:S02]  /*b350*/  FFMA.FTZ R23, R42, R23, R3 ;  /* 0x000000172a177223 */ /* 0x000fe40000010003 */
[----:B------:R-:W-:Y:S02]  /*b360*/  FFMA.FTZ R4, R43, R5, R0 ;  /* 0x000000052b047223 */ /* 0x000fe40000010000 */
[C---:B------:R-:W-:Y:S02]  /*b370*/  FMUL.FTZ R3, R47.reuse, R248 ;  /* 0x000000f82f037220 */ /* 0x040fe40000410000 */
[C---:B------:R-:W-:Y:S02]  /*b380*/  FMUL.FTZ R0, R47.reuse, R243 ;  /* 0x000000f32f007220 */ /* 0x040fe40000410000 */
[----:B------:R-:W-:-:S02]  /*b390*/  FMUL.FTZ R47, R47, R244 ;  /* 0x000000f42f2f7220 */ /* 0x000fc40000410000 */
[----:B------:R-:W-:Y:S02]  /*b3a0*/  FFMA.FTZ R76, R5, R108, R76 ;  /* 0x0000006c054c7223 */ /* 0x000fe4000001004c */
[----:B------:R-:W-:Y:S02]  /*b3b0*/  FFMA.FTZ R73, R2, R107, R73 ;  /* 0x0000006b02497223 */ /* 0x000fe40000010049 */
[----:B---3--:R-:W-:Y:S02]  /*b3c0*/  @P1 FADD R6, R13, R6 ;  /* 0x000000060d061221 */ /* 0x008fe40000000000 */
[----:B------:R-:W-:Y:S02]  /*b3d0*/  FMUL.FTZ R5, R240, R3 ;  /* 0x00000003f0057220 */ /* 0x000fe40000410000 */
[----:B------:R-:W-:Y:S01]  /*b3e0*/  FMUL.FTZ R125, R126, R125 ;  /* 0x0000007d7e7d7220 */ /* 0x000fe20000410000 */
[----:B------:R3:W-:Y:S01]  /*b3f0*/  @!P0 STS [0x18c4], R6 ;  /* 0x0018c406ff008388 */ /* 0x0007e20000000800 */
        /* <DEDUP_REMOVED lines=27> */
[----:B---3--:R-:W-:Y:S02]  /*b5b0*/  ULDC UR18, c[0x0][0x174] ;  /* 0x00005d0000127ab9 */ /* 0x008fe40000000800 */
[----:B------:R-:W-:-:S02]  /*b5c0*/  UISETP.NE.AND UP0, UPT, UR30, UR18, UPT ;  /* 0x000000121e00728c */ /* 0x000fc4000bf05270 */
[----:B------:R-:W-:-:S04]  /*b5d0*/  USHF.L.U32 UR18, UR7, 0x2, URZ ;  /* 0x0000000207127899 */ /* 0x000fc8000800063f */
[----:B------:R-:W-:-:S13]  /*b5e0*/  PLOP3.LUT P0, PT, PT, PT, UP0, 0x80, 0x0 ;  /* 0x000000000000781c */ /* 0x000fda0003f0f008 */
[----:B------:R-:W3:Y:S02]  /*b5f0*/  @P0 LDS R3, [UR18+0x2b78] ;  /* 0x002b7812ff030984 */ /* 0x000ee40008000800 */
[----:B---3--:R-:W-:-:S05]  /*b600*/  @P0 FADD.FTZ R6, R6, R3 ;  /* 0x0000000306060221 */ /* 0x008fca0000010000 */
[----:B------:R3:W-:Y:S02]  /*b610*/  STS [UR18+0x2b78], R6 ;  /* 0x002b7806ff007988 */ /* 0x0007e40008000812 */
.L_x_5757:
[----:B---3--:R-:W-:Y:S05]  /*b620*/  BSYNC B0 ;  /* 0x0000000000007941 */ /* 0x008fea0003800000 */
.L_x_5756:
        /* <DEDUP_REMOVED lines=8> */
.L_x_5721:
        /* <DEDUP_REMOVED lines=15> */
[----:B------:R-:W4:Y:S01]  /*b7a0*/  @!P2 LDG.E.U16 R0, [R120.64+0x40] ;  /* 0x000040207800a981 */ /* 0x000f22000c1e1500 */
[----:B------:R-:W-:Y:S02]  /*b7b0*/  ISETP.GE.AND P2, PT, R171, UR31, PT ;  /* 0x0000001fab007c0c */ /* 0x000fe4000bf46270 */
[----:B------:R-:W-:Y:S01]  /*b7c0*/  PRMT R7, RZ, 0x7610, R7 ;  /* 0x00007610ff077816 */ /* 0x000fe20000000007 */
[----:B------:R-:W5:Y:S01]  /*b7d0*/  @!P3 LDG.E.U16 R5, [R120.64+0x80] ;  /* 0x000080207805b981 */ /* 0x000f62000c1e1500 */
        /* <DEDUP_REMOVED lines=34> */
[----:B------:R-:W-:Y:S01]  /*ba00*/  F2FP.BF16.PACK_AB R74, R74, R75 ;  /* 0x0000004b4a4a723e */ /* 0x000fe200000010ff */
        /* <DEDUP_REMOVED lines=20> */
[----:B------:R-:W5:Y:S01]  /*bb50*/  LDS.U16 R4, [R144+0x6] ;  /* 0x0000060090047984 */ /* 0x000f620000000400 */
[----:B--2---:R-:W-:-:S05]  /*bb60*/  PRMT R0, RZ, 0x5410, R0 ;  /* 0x00005410ff007816 */ /* 0x004fca0000000000 */
[----:B------:R-:W-:-:S05]  /*bb70*/  FADD.FTZ R0, R0, UR5 ;  /* 0x0000000500007e21 */ /* 0x000fca0008010000 */
[----:B------:R-:W-:Y:S02]  /*bb80*/  FSETP.GTU.FTZ.AND P2, PT, R0, 20, PT ;  /* 0x41a000000000780b */ /* 0x000fe40003f5c000 */
[----:B---3--:R-:W-:Y:S02]  /*bb90*/  PRMT R2, RZ, 0x5410, R2 ;  /* 0x00005410ff027816 */ /* 0x008fe40000000002 */
[----:B----4-:R-:W-:Y:S02]  /*bba0*/  PRMT R3, RZ, 0x5410, R3 ;  /* 0x00005410ff037816 */ /* 0x010fe40000000003 */
[----:B-----5:R-:W-:Y:S01]  /*bbb0*/  PRMT R4, RZ, 0x5410, R4 ;  /* 0x00005410ff047816 */ /* 0x020fe20000000004 */
[----:B------:R-:W-:Y:S02]  /*bbc0*/  FADD.FTZ R2, R2, UR5 ;  /* 0x0000000502027e21 */ /* 0x000fe40008010000 */
[----:B------:R-:W-:-:S04]  /*bbd0*/  FADD.FTZ R3, R3, UR5 ;  /* 0x0000000503037e21 */ /* 0x000fc80008010000 */
[----:B------:R-:W-:Y:S01]  /*bbe0*/  @!P2 FMUL.FTZ R5, R0, -1.4426950216293334961 ;  /* 0xbfb8aa3b0005a820 */ /* 0x000fe20000410000 */
[----:B------:R-:W-:Y:S01]  /*bbf0*/  FSETP.GTU.FTZ.AND P5, PT, R2, 20, PT ;  /* 0x41a000000200780b */ /* 0x000fe20003fbc000 */
[----:B------:R-:W-:Y:S01]  /*bc00*/  FADD.FTZ R4, R4, UR5 ;  /* 0x0000000504047e21 */ /* 0x000fe20008010000 */
[----:B------:R-:W-:Y:S01]  /*bc10*/  FSETP.GTU.FTZ.AND P4, PT, R3, 20, PT ;  /* 0x41a000000300780b */ /* 0x000fe20003f9c000 */
[----:B------:R-:W-:Y:S02]  /*bc20*/  LDS.U16 R0, [R144+0x8] ;  /* 0x0000080090007984 */ /* 0x000fe40000000400 */
[----:B------:R-:W2:Y:S01]  /*bc30*/  @!P2 MUFU.EX2 R5, R5 ;  /* 0x000000050005a308 */ /* 0x000ea20000000800 */
[----:B------:R-:W-:-:S07]  /*bc40*/  FSETP.GTU.FTZ.AND P1, PT, R4, 20, PT ;  /* 0x41a000000400780b */ /* 0x000fce0003f3c000 */
[----:B------:R-:W-:Y:S02]  /*bc50*/  @!P5 FMUL.FTZ R6, R2, -1.4426950216293334961 ;  /* 0xbfb8aa3b0206d820 */ /* 0x000fe40000410000 */
[----:B------:R-:W-:Y:S01]  /*bc60*/  @!P4 FMUL.FTZ R9, R3, -1.4426950216293334961 ;  /* 0xbfb8aa3b0309c820 */ /* 0x000fe20000410000 */
[----:B------:R-:W3:Y:S01]  /*bc70*/  LDS.U16 R2, [R144+0xa] ;  /* 0x00000a0090027984 */ /* 0x000ee20000000400 */
[----:B------:R4:W5:Y:S02]  /*bc80*/  @!P5 MUFU.EX2 R8, R6 ;  /* 0x000000060008d308 */ /* 0x0009640000000800 */
[----:B------:R-:W-:Y:S01]  /*bc90*/  @!P1 FMUL.FTZ R10, R4, -1.4426950216293334961 ;  /* 0xbfb8aa3b040a9820 */ /* 0x000fe20000410000 */
[----:B------:R-:W1:Y:S01]  /*bca0*/  LDS.U16 R3, [R144+0xc] ;  /* 0x00000c0090037984 */ /* 0x000e620000000400 */
[----:B--2---:R-:W-:-:S03]  /*bcb0*/  @!P2 FADD.FTZ R7, R5, 1 ;  /* 0x3f8000000507a421 */ /* 0x004fc60000010000 */
[----:B------:R-:W2:Y:S04]  /*bcc0*/  LDS.U16 R4, [R144+0xe] ;  /* 0x00000e0090047984 */ /* 0x000ea80000000400 */
[----:B------:R-:W0:Y:S04]  /*bcd0*/  LDS.U16 R5, [R144+0x10] ;  /* 0x0000100090057984 */ /* 0x000e280000000400 */
[----:B----4-:R-:W4:Y:S01]  /*bce0*/  LDS.U16 R6, [R144+0x12] ;  /* 0x0000120090067984 */ /* 0x010f220000000400 */
[----:B------:R-:W3:Y:S08]  /*bcf0*/  @!P4 MUFU.EX2 R9, R9 ;  /* 0x000000090009c308 */ /* 0x000ef00000000800 */
[----:B------:R-:W3:Y:S01]  /*bd00*/  @!P1 MUFU.EX2 R10, R10 ;  /* 0x0000000a000a9308 */ /* 0x000ee20000000800 */
[----:B-----5:R-:W-:-:S02]  /*bd10*/  @!P5 FADD.FTZ R8, R8, 1 ;  /* 0x3f8000000808d421 */ /* 0x020fc40000010000 */
[----:B---3--:R-:W-:-:S05]  /*bd20*/  @!P4 FADD.FTZ R9, R9, 1 ;  /* 0x3f8000000909c421 */ /* 0x008fca0000010000 */
[----:B------:R-:W3:Y:S01]  /*bd30*/  @!P2 MUFU.RCP R7, R7 ;  /* 0x000000070007a308 */ /* 0x000ee20000001000 */
[----:B------:R-:W-:-:S07]  /*bd40*/  @!P1 FADD.FTZ R10, R10, 1 ;  /* 0x3f8000000a0a9421 */ /* 0x000fce0000010000 */
[----:B------:R-:W5:Y:S01]  /*bd50*/  @!P5 MUFU.RCP R8, R8 ;  /* 0x000000080008d308 */ /* 0x000f620000001000 */
[----:B------:R-:W-:-:S07]  /*bd60*/  PRMT R2, RZ, 0x5410, R2 ;  /* 0x00005410ff027816 */ /* 0x000fce0000000002 */
[----:B------:R-:W3:Y:S01]  /*bd70*/  @!P4 MUFU.RCP R9, R9 ;  /* 0x000000090009c308 */ /* 0x000ee20000001000 */
[----:B-1----:R-:W-:-:S07]  /*bd80*/  PRMT R3, RZ, 0x5410, R3 ;  /* 0x00005410ff037816 */ /* 0x002fce0000000003 */
[----:B------:R-:W1:Y:S01]  /*bd90*/  @!P1 MUFU.RCP R10, R10 ;  /* 0x0000000a000a9308 */ /* 0x000e620000001000 */
[----:B--2---:R-:W-:Y:S02]  /*bda0*/  PRMT R4, RZ, 0x5410, R4 ;  /* 0x00005410ff047816 */ /* 0x004fe40000000004 */
[----:B0-----:R-:W-:Y:S02]  /*bdb0*/  PRMT R5, RZ, 0x5410, R5 ;  /* 0x00005410ff057816 */ /* 0x001fe40000000005 */
[----:B----4-:R-:W-:Y:S01]  /*bdc0*/  PRMT R6, RZ, 0x5410, R6 ;  /* 0x00005410ff067816 */ /* 0x010fe20000000006 */
[----:B------:R-:W-:Y:S02]  /*bdd0*/  FADD.FTZ R2, R2, UR5 ;  /* 0x0000000502027e21 */ /* 0x000fe40008010000 */
[----:B------:R-:W-:Y:S02]  /*bde0*/  FADD.FTZ R3, R3, UR5 ;  /* 0x0000000503037e21 */ /* 0x000fe40008010000 */
[----:B------:R-:W-:-:S02]  /*bdf0*/  FADD.FTZ R4, R4, UR5 ;  /* 0x0000000504047e21 */ /* 0x000fc40008010000 */
[----:B------:R-:W-:Y:S02]  /*be00*/  FADD.FTZ R5, R5, UR5 ;  /* 0x0000000505057e21 */ /* 0x000fe40008010000 */
[----:B------:R-:W-:Y:S01]  /*be10*/  FADD.FTZ R6, R6, UR5 ;  /* 0x0000000506067e21 */ /* 0x000fe20008010000 */
[----:B------:R-:W-:Y:S01]  /*be20*/  PRMT R0, RZ, 0x5410, R0 ;  /* 0x00005410ff007816 */ /* 0x000fe20000000000 */
[----:B---3--:R-:W-:Y:S01]  /*be30*/  @!P2 FMUL.FTZ R48, R48, R7 ;  /* 0x000000073030a220 */ /* 0x008fe20000410000 */
[----:B------:R-:W-:Y:S01]  /*be40*/  FSETP.GTU.FTZ.AND P3, PT, R2, 20, PT ;  /* 0x41a000000200780b */ /* 0x000fe20003f7c000 */
[----:B-----5:R-:W-:Y:S01]  /*be50*/  @!P5 FMUL.FTZ R49, R49, R8 ;  /* 0x000000083131d220 */ /* 0x020fe20000410000 */
[----:B------:R-:W-:Y:S01]  /*be60*/  FSETP.GTU.FTZ.AND P2, PT, R3, 20, PT ;  /* 0x41a000000300780b */ /* 0x000fe20003f5c000 */
[----:B------:R-:W-:Y:S01]  /*be70*/  @!P4 FMUL.FTZ R50, R50, R9 ;  /* 0x000000093232c220 */ /* 0x000fe20000410000 */
[----:B------:R-:W-:Y:S01]  /*be80*/  FSETP.GTU.FTZ.AND P5, PT, R4, 20, PT ;  /* 0x41a000000400780b */ /* 0x000fe20003fbc000 */
[----:B-1----:R-:W-:Y:S01]  /*be90*/  @!P1 FMUL.FTZ R51, R51, R10 ;  /* 0x0000000a33339220 */ /* 0x002fe20000410000 */
[----:B------:R-:W-:-:S02]  /*bea0*/  FSETP.GTU.FTZ.AND P4, PT, R5, 20, PT ;  /* 0x41a000000500780b */ /* 0x000fc40003f9c000 */
[----:B------:R-:W-:Y:S01]  /*beb0*/  FSETP.GTU.FTZ.AND P1, PT, R6, 20, PT ;  /* 0x41a000000600780b */ /* 0x000fe20003f3c000 */
[----:B------:R-:W-:-:S05]  /*bec0*/  FADD.FTZ R0, R0, UR5 ;  /* 0x0000000500007e21 */ /* 0x000fca0008010000 */
[----:B------:R-:W-:Y:S01]  /*bed0*/  FSETP.GTU.FTZ.AND P0, PT, R0, 20, PT ;  /* 0x41a000000000780b */ /* 0x000fe20003f1c000 */
[----:B------:R-:W-:Y:S02]  /*bee0*/  @!P3 FMUL.FTZ R2, R2, -1.4426950216293334961 ;  /* 0xbfb8aa3b0202b820 */ /* 0x000fe40000410000 */
[----:B------:R-:W-:Y:S02]  /*bef0*/  @!P2 FMUL.FTZ R3, R3, -1.4426950216293334961 ;  /* 0xbfb8aa3b0303a820 */ /* 0x000fe40000410000 */
[----:B------:R-:W-:Y:S02]  /*bf00*/  @!P5 FMUL.FTZ R4, R4, -1.4426950216293334961 ;  /* 0xbfb8aa3b0404d820 */ /* 0x000fe40000410000 */
[----:B------:R-:W-:Y:S02]  /*bf10*/  @!P4 FMUL.FTZ R5, R5, -1.4426950216293334961 ;  /* 0xbfb8aa3b0505c820 */ /* 0x000fe40000410000 */
[----:B------:R-:W-:Y:S01]  /*bf20*/  @!P1 FMUL.FTZ R6, R6, -1.4426950216293334961 ;  /* 0xbfb8aa3b06069820 */ /* 0x000fe20000410000 */
[----:B------:R-:W0:Y:S03]  /*bf30*/  @!P3 MUFU.EX2 R2, R2 ;  /* 0x000000020002b308 */ /* 0x000e260000000800 */
[----:B------:R-:W-:-:S05]  /*bf40*/  @!P0 FMUL.FTZ R0, R0, -1.4426950216293334961 ;  /* 0xbfb8aa3b00008820 */ /* 0x000fca0000410000 */
[----:B------:R-:W1:Y:S08]  /*bf50*/  @!P2 MUFU.EX2 R3, R3 ;  /* 0x000000030003a308 */ /* 0x000e700000000800 */
[----:B------:R-:W2:Y:S08]  /*bf60*/  @!P5 MUFU.EX2 R4, R4 ;  /* 0x000000040004d308 */ /* 0x000eb00000000800 */
[----:B------:R-:W3:Y:S08]  /*bf70*/  @!P4 MUFU.EX2 R5, R5 ;  /* 0x000000050005c308 */ /* 0x000ef00000000800 */
[----:B------:R-:W4:Y:S01]  /*bf80*/  @!P1 MUFU.EX2 R6, R6 ;  /* 0x0000000600069308 */ /* 0x000f220000000800 */
[----:B0-----:R-:W-:-:S07]  /*bf90*/  @!P3 FADD.FTZ R2, R2, 1 ;  /* 0x3f8000000202b421 */ /* 0x001fce0000010000 */
[----:B------:R-:W0:Y:S01]  /*bfa0*/  @!P0 MUFU.EX2 R0, R0 ;  /* 0x0000000000008308 */ /* 0x000e220000000800 */
[----:B-1----:R-:W-:Y:S02]  /*bfb0*/  @!P2 FADD.FTZ R3, R3, 1 ;  /* 0x3f8000000303a421 */ /* 0x002fe40000010000 */
[----:B--2---:R-:W-:Y:S02]  /*bfc0*/  @!P5 FADD.FTZ R4, R4, 1 ;  /* 0x3f8000000404d421 */ /* 0x004fe40000010000 */
[----:B---3--:R-:W-:Y:S02]  /*bfd0*/  @!P4 FADD.FTZ R5, R5, 1 ;  /* 0x3f8000000505c421 */ /* 0x008fe40000010000 */
[----:B----4-:R-:W-:Y:S01]  /*bfe0*/  @!P1 FADD.FTZ R6, R6, 1 ;  /* 0x3f80000006069421 */ /* 0x010fe20000010000 */
[----:B------:R-:W1:Y:S08]  /*bff0*/  @!P3 MUFU.RCP R2, R2 ;  /* 0x000000020002b308 */ /* 0x000e700000001000 */
[----:B------:R-:W2:Y:S01]  /*c000*/  @!P2 MUFU.RCP R3, R3 ;  /* 0x000000030003a308 */ /* 0x000ea20000001000 */
[----:B0-----:R-:W-:-:S07]  /*c010*/  @!P0 FADD.FTZ R0, R0, 1 ;  /* 0x3f80000000008421 */ /* 0x001fce0000010000 */
[----:B------:R-:W0:Y:S08]  /*c020*/  @!P5 MUFU.RCP R4, R4 ;  /* 0x000000040004d308 */ /* 0x000e300000001000 */
[----:B------:R-:W3:Y:S08]  /*c030*/  @!P4 MUFU.RCP R5, R5 ;  /* 0x000000050005c308 */ /* 0x000ef00000001000 */
[----:B------:R-:W4:Y:S01]  /*c040*/  @!P1 MUFU.RCP R6, R6 ;  /* 0x0000000600069308 */ /* 0x000f220000001000 */
[----:B-1----:R-:W-:-:S07]  /*c050*/  @!P3 FMUL.FTZ R53, R53, R2 ;  /* 0x000000023535b220 */ /* 0x002fce0000410000 */
[----:B------:R1:W5:Y:S01]  /*c060*/  @!P0 MUFU.RCP R7, R0 ;  /* 0x0000000000078308 */ /* 0x0003620000001000 */
[----:B--2---:R-:W-:Y:S01]  /*c070*/  @!P2 FMUL.FTZ R54, R54, R3 ;  /* 0x000000033636a220 */ /* 0x004fe20000410000 */
[----:B------:R-:W-:Y:S01]  /*c080*/  LDS.U16 R2, [R144+0x16] ;  /* 0x0000160090027984 */ /* 0x000fe20000000400 */
[----:B0-----:R-:W-:Y:S02]  /*c090*/  @!P5 FMUL.FTZ R55, R55, R4 ;  /* 0x000000043737d220 */ /* 0x001fe40000410000 */
[----:B---3--:R-:W-:Y:S01]  /*c0a0*/  @!P4 FMUL.FTZ R56, R56, R5 ;  /* 0x000000053838c220 */ /* 0x008fe20000410000 */
[----:B------:R-:W-:Y:S04]  /*c0b0*/  LDS.U16 R3, [R144+0x18] ;  /* 0x0000180090037984 */ /* 0x000fe80000000400 */
[----:B-1----:R-:W0:Y:S01]  /*c0c0*/  LDS.U16 R0, [R144+0x14] ;  /* 0x0000140090007984 */ /* 0x002e220000000400 */
[----:B----4-:R-:W-:-:S03]  /*c0d0*/  @!P1 FMUL.FTZ R57, R57, R6 ;  /* 0x0000000639399220 */ /* 0x010fc60000410000 */
[----:B------:R-:W1:Y:S04]  /*c0e0*/  LDS.U16 R4, [R144+0x1a] ;  /* 0x00001a0090047984 */ /* 0x000e680000000400 */
[----:B------:R-:W2:Y:S04]  /*c0f0*/  LDS.U16 R5, [R144+0x1c] ;  /* 0x00001c0090057984 */ /* 0x000ea80000000400 */
[----:B------:R-:W3:Y:S04]  /*c100*/  LDS.U16 R6, [R144+0x1e] ;  /* 0x00001e0090067984 */ /* 0x000ee80000000400 */
[----:B------:R-:W-:Y:S01]  /*c110*/  BAR.SYNC.DEFER_BLOCKING 0x0 ;  /* 0x0000000000007b1d */ /* 0x000fe20000010000 */
[----:B-----5:R-:W-:Y:S01]  /*c120*/  @!P0 FMUL.FTZ R52, R52, R7 ;  /* 0x0000000734348220 */ /* 0x020fe20000410000 */
[----:B------:R-:W-:-:S02]  /*c130*/  F2FP.BF16.PACK_AB R72, R72, R73 ;  /* 0x000000494848723e */ /* 0x000fc400000010ff */
[----:B------:R-:W-:Y:S02]  /*c140*/  PRMT R7, R78, 0x7632, R7 ;  /* 0x000076324e077816 */ /* 0x000fe40000000007 */
[----:B------:R-:W-:Y:S02]  /*c150*/  PRMT R8, R76, 0x7632, R8 ;  /* 0x000076324c087816 */ /* 0x000fe40000000008 */
[----:B------:R-:W-:Y:S02]  /*c160*/  PRMT R9, R74, 0x7632, R9 ;  /* 0x000076324a097816 */ /* 0x000fe40000000009 */
[----:B------:R-:W-:Y:S02]  /*c170*/  ISETP.NE.AND P6, PT, R184, RZ, PT ;  /* 0x000000ffb800720c */ /* 0x000fe40003fc5270 */
[----:B------:R-:W-:Y:S02]  /*c180*/  F2FP.BF16.PACK_AB R70, R70, R71 ;  /* 0x000000474646723e */ /* 0x000fe400000010ff */
[----:B------:R-:W-:-:S02]  /*c190*/  F2FP.BF16.PACK_AB R68, R68, R69 ;  /* 0x000000454444723e */ /* 0x000fc400000010ff */
[----:B------:R-:W-:Y:S02]  /*c1a0*/  F2FP.BF16.PACK_AB R66, R66, R67 ;  /* 0x000000434242723e */ /* 0x000fe400000010ff */
[----:B------:R-:W-:Y:S02]  /*c1b0*/  F2FP.BF16.PACK_AB R64, R64, R65 ;  /* 0x000000414040723e */ /* 0x000fe400000010ff */
[----:B------:R-:W-:Y:S01]  /*c1c0*/  PRMT R10, R72, 0x7632, R10 ;  /* 0x00007632480a7816 */ /* 0x000fe2000000000a */
[----:B------:R4:W-:Y:S04]  /*c1d0*/  STS.U16 [R144+0x2], R7 ;  /* 0x0000020790007388 */ /* 0x0009e80000000400 */
[----:B------:R5:W-:Y:S04]  /*c1e0*/  STS.U16 [R144+0x6], R8 ;  /* 0x0000060890007388 */ /* 0x000be80000000400 */
[----:B------:R0:W-:Y:S01]  /*c1f0*/  STS.U16 [R144+0xa], R9 ;  /* 0x00000a0990007388 */ /* 0x0001e20000000400 */
[----:B----4-:R-:W-:-:S03]  /*c200*/  PRMT R7, R70, 0x7632, R7 ;  /* 0x0000763246077816 */ /* 0x010fc60000000007 */
[----:B------:R4:W-:Y:S01]  /*c210*/  STS.U16 [R144+0xc], R72 ;  /* 0x00000c4890007388 */ /* 0x0009e20000000400 */
[----:B-----5:R-:W-:-:S03]  /*c220*/  PRMT R8, R68, 0x7632, R8 ;  /* 0x0000763244087816 */ /* 0x020fc60000000008 */
[----:B------:R5:W-:Y:S01]  /*c230*/  STS.U16 [R144+0xe], R10 ;  /* 0x00000e0a90007388 */ /* 0x000be20000000400 */
[----:B0-----:R-:W-:Y:S02]  /*c240*/  PRMT R9, R64, 0x7632, R9 ;  /* 0x0000763240097816 */ /* 0x001fe40000000009 */
[----:B----4-:R-:W-:Y:S01]  /*c250*/  PRMT R72, R66, 0x7632, R72 ;  /* 0x0000763242487816 */ /* 0x010fe20000000048 */
[----:B------:R-:W-:Y:S01]  /*c260*/  STS.U16 [R144], R78 ;  /* 0x0000004e90007388 */ /* 0x000fe20000000400 */
[----:B-----5:R-:W-:-:S03]  /*c270*/  IMAD.U32 R10, RZ, RZ, UR31 ;  /* 0x0000001fff0a7e24 */ /* 0x020fc6000f8e00ff */
        /* <DEDUP_REMOVED lines=33> */
[----:B------:R-:W-:Y:S02]  /*c490*/  PRMT R3, RZ, 0x5410, R3 ;  /* 0x00005410ff037816 */ /* 0x000fe40000000003 */
[----:B-1----:R-:W-:Y:S01]  /*c4a0*/  PRMT R4, RZ, 0x5410, R4 ;  /* 0x00005410ff047816 */ /* 0x002fe20000000004 */
[----:B------:R-:W-:Y:S01]  /*c4b0*/  FADD.FTZ R2, R2, UR5 ;  /* 0x0000000502027e21 */ /* 0x000fe20008010000 */
[----:B--2---:R-:W-:Y:S01]  /*c4c0*/  PRMT R5, RZ, 0x5410, R5 ;  /* 0x00005410ff057816 */ /* 0x004fe20000000005 */
[----:B------:R-:W-:-:S02]  /*c4d0*/  FADD.FTZ R3, R3, UR5 ;  /* 0x0000000503037e21 */ /* 0x000fc40008010000 */
[----:B------:R-:W-:Y:S01]  /*c4e0*/  FADD.FTZ R4, R4, UR5 ;  /* 0x0000000504047e21 */ /* 0x000fe20008010000 */
[----:B------:R-:W-:Y:S01]  /*c4f0*/  FSETP.GTU.FTZ.AND P4, PT, R2, 20, PT ;  /* 0x41a000000200780b */ /* 0x000fe20003f9c000 */
[----:B------:R-:W-:Y:S01]  /*c500*/  @!P5 FMUL.FTZ R0, R0, -1.4426950216293334961 ;  /* 0xbfb8aa3b0000d820 */ /* 0x000fe20000410000 */
[----:B------:R-:W-:Y:S01]  /*c510*/  FSETP.GTU.FTZ.AND P3, PT, R3, 20, PT ;  /* 0x41a000000300780b */ /* 0x000fe20003f7c000 */
[----:B------:R-:W-:Y:S01]  /*c520*/  FADD.FTZ R5, R5, UR5 ;  /* 0x0000000505057e21 */ /* 0x000fe20008010000 */
[----:B------:R-:W-:-:S03]  /*c530*/  FSETP.GTU.FTZ.AND P0, PT, R4, 20, PT ;  /* 0x41a000000400780b */ /* 0x000fc60003f1c000 */
[----:B------:R-:W0:Y:S01]  /*c540*/  @!P5 MUFU.EX2 R0, R0 ;  /* 0x000000000000d308 */ /* 0x000e220000000800 */
[----:B------:R-:W1:Y:S01]  /*c550*/  LDS R8, [0x420] ;  /* 0x00042000ff087984 */ /* 0x000e620000000800 */
[----:B------:R-:W-:-:S04]  /*c560*/  FSETP.GTU.FTZ.AND P1, PT, R5, 20, PT ;  /* 0x41a000000500780b */ /* 0x000fc80003f3c000 */
[----:B------:R-:W-:Y:S02]  /*c570*/  @!P4 FMUL.FTZ R2, R2, -1.4426950216293334961 ;  /* 0xbfb8aa3b0202c820 */ /* 0x000fe40000410000 */
[----:B------:R-:W-:Y:S01]  /*c580*/  @!P3 FMUL.FTZ R3, R3, -1.4426950216293334961 ;  /* 0xbfb8aa3b0303b820 */ /* 0x000fe20000410000 */
[----:B---3--:R-:W-:Y:S01]  /*c590*/  PRMT R6, RZ, 0x5410, R6 ;  /* 0x00005410ff067816 */ /* 0x008fe20000000006 */
[----:B------:R-:W-:Y:S02]  /*c5a0*/  @!P0 FMUL.FTZ R4, R4, -1.4426950216293334961 ;  /* 0xbfb8aa3b04048820 */ /* 0x000fe40000410000 */
[----:B------:R-:W2:Y:S02]  /*c5b0*/  @!P4 MUFU.EX2 R2, R2 ;  /* 0x000000020002c308 */ /* 0x000ea40000000800 */
[----:B------:R-:W-:Y:S02]  /*c5c0*/  FADD.FTZ R6, R6, UR5 ;  /* 0x0000000506067e21 */ /* 0x000fe40008010000 */
[----:B------:R-:W-:-:S04]  /*c5d0*/  @!P1 FMUL.FTZ R5, R5, -1.4426950216293334961 ;  /* 0xbfb8aa3b05059820 */ /* 0x000fc80000410000 */
[----:B------:R-:W3:Y:S01]  /*c5e0*/  @!P3 MUFU.EX2 R3, R3 ;  /* 0x000000030003b308 */ /* 0x000ee20000000800 */
[----:B0-----:R-:W-:Y:S01]  /*c5f0*/  @!P5 FADD.FTZ R0, R0, 1 ;  /* 0x3f8000000000d421 */ /* 0x001fe20000010000 */
[----:B------:R-:W-:-:S06]  /*c600*/  FSETP.GTU.FTZ.AND P2, PT, R6, 20, PT ;  /* 0x41a000000600780b */ /* 0x000fcc0003f5c000 */
[----:B------:R-:W0:Y:S08]  /*c610*/  @!P0 MUFU.EX2 R4, R4 ;  /* 0x0000000400048308 */ /* 0x000e300000000800 */
[----:B------:R-:W4:Y:S08]  /*c620*/  @!P1 MUFU.EX2 R5, R5 ;  /* 0x0000000500059308 */ /* 0x000f300000000800 */
[----:B------:R-:W5:Y:S01]  /*c630*/  @!P5 MUFU.RCP R39, R0 ;  /* 0x000000000027d308 */ /* 0x000f620000001000 */
[----:B--2---:R-:W-:-:S02]  /*c640*/  @!P4 FADD.FTZ R2, R2, 1 ;  /* 0x3f8000000202c421 */ /* 0x004fc40000010000 */
[----:B---3--:R-:W-:Y:S02]  /*c650*/  @!P3 FADD.FTZ R3, R3, 1 ;  /* 0x3f8000000303b421 */ /* 0x008fe40000010000 */
[----:B------:R-:W-:Y:S02]  /*c660*/  @!P2 FMUL.FTZ R6, R6, -1.4426950216293334961 ;  /* 0xbfb8aa3b0606a820 */ /* 0x000fe40000410000 */
[----:B0-----:R-:W-:Y:S01]  /*c670*/  @!P0 FADD.FTZ R4, R4, 1 ;  /* 0x3f80000004048421 */ /* 0x001fe20000010000 */
        /* <DEDUP_REMOVED lines=12> */
[----:B------:R3:W1:Y:S01]  /*c740*/  @!P1 MUFU.RCP R39, R5 ;  /* 0x0000000500279308 */ /* 0x0006620000001000 */
        /* <DEDUP_REMOVED lines=20> */
.L_x_5760:
[----:B------:R-:W-:Y:S05]  /*c890*/  BSYNC B0 ;  /* 0x0000000000007941 */ /* 0x000fea0003800000 */
.L_x_5759:
[----:B------:R-:W-:Y:S01]  /*c8a0*/  ULDC.64 UR20, c[0x0][0x2e0] ;  /* 0x0000b80000147ab9 */ /* 0x000fe20000000a00 */
[----:B-1----:R-:W-:Y:S01]  /*c8b0*/  @!P2 FADD.FTZ R6, R6, 1 ;  /* 0x3f8000000606a421 */ /* 0x002fe20000010000 */
[----:B------:R-:W-:Y:S01]  /*c8c0*/  UMOV UR19, UR7 ;  /* 0x0000000700137c82 */ /* 0x000fe20008000000 */
[----:B------:R-:W-:Y:S01]  /*c8d0*/  LEA R2, P3, R118, c[0x0][0x330], 0x1 ;  /* 0x0000cc0076027a11 */ /* 0x000fe200078608ff */
[----:B------:R-:W-:Y:S01]  /*c8e0*/  UIMAD.WIDE.U32 UR18, UR16, UR20, UR18 ;  /* 0x00000014101272a5 */ /* 0x000fe2000f8e0012 */
[----:B----4-:R-:W-:Y:S01]  /*c8f0*/  @!P0 FMUL.FTZ R61, R61, R10 ;  /* 0x0000000a3d3d8220 */ /* 0x010fe20000410000 */
[----:B------:R-:W-:Y:S01]  /*c900*/  UIMAD UR20, UR17, UR20, URZ ;  /* 0x00000014111472a4 */ /* 0x000fe2000f8e023f */
[----:B------:R-:W1:Y:S01]  /*c910*/  @!P2 MUFU.RCP R6, R6 ;  /* 0x000000060006a308 */ /* 0x000e620000001000 */
        /* <DEDUP_REMOVED lines=11> */
[----:B0--3--:R-:W-:Y:S01]  /*c9d0*/  IMAD.U32 R4, RZ, RZ, UR18 ;  /* 0x00000012ff047e24 */ /* 0x009fe2000f8e00ff */
[----:B------:R-:W-:Y:S01]  /*c9e0*/  LEA R2, P3, R3, R2, 0x1 ;  /* 0x0000000203027211 */ /* 0x000fe200078608ff */
[----:B-1----:R-:W-:Y:S01]  /*c9f0*/  @!P2 FMUL.FTZ R63, R63, R6 ;  /* 0x000000063f3fa220 */ /* 0x002fe20000410000 */
[----:B------:R-:W-:Y:S02]  /*ca00*/  ISETP.GE.AND P2, PT, R173, R8, PT ;  /* 0x00000008ad00720c */ /* 0x000fe40003f46270 */
[----:B------:R-:W-:Y:S01]  /*ca10*/  LEA.HI.X R3, R3, R0, R4, 0x1, P3 ;  /* 0x0000000003037211 */ /* 0x000fe200018f0c04 */
[----:B------:R-:W-:Y:S01]  /*ca20*/  FADD.FTZ R0, R48, R185 ;  /* 0x000000b930007221 */ /* 0x000fe20000010000 */
[-C--:B------:R-:W-:Y:S02]  /*ca30*/  ISETP.GE.AND P3, PT, R172, R8.reuse, PT ;  /* 0x00000008ac00720c */ /* 0x080fe40003f66270 */
        /* <DEDUP_REMOVED lines=25> */
[----:B------:R-:W-:Y:S02]  /*cbd0*/  ISETP.GE.AND P5, PT, R165, R8, PT ;  /* 0x00000008a500720c */ /* 0x000fe40003fa6270 */
        /* <DEDUP_REMOVED lines=29> */
[----:B0-----:R-:W-:-:S02]  /*cdb0*/  PRMT R72, R0, 0x7632, R72 ;  /* 0x0000763200487816 */ /* 0x001fc40000000048 */
[----:B------:R-:W-:Y:S01]  /*cdc0*/  F2FP.BF16.PACK_AB R0, R61, R60 ;  /* 0x0000003c3d00723e */ /* 0x000fe200000010ff */
[----:B------:R0:W-:Y:S01]  /*cdd0*/  STS.U16 [R144+0xc], R8 ;  /* 0x00000c0890007388 */ /* 0x0001e20000000400 */
[----:B-1----:R-:W-:Y:S01]  /*cde0*/  PRMT R4, R3, 0x7632, R4 ;  /* 0x0000763203047816 */ /* 0x002fe20000000004 */
[----:B------:R-:W-:Y:S02]  /*cdf0*/  FADD.FTZ R60, R59, R60 ;  /* 0x0000003c3b3c7221 */ /* 0x000fe40000010000 */
[----:B------:R-:W-:Y:S01]  /*ce00*/  STS.U16 [R144], R48 ;  /* 0x0000003090007388 */ /* 0x000fe20000000400 */
[----:B--2---:R-:W-:Y:S01]  /*ce10*/  PRMT R6, R0, 0x7632, R6 ;  /* 0x0000763200067816 */ /* 0x004fe20000000006 */
[----:B------:R-:W-:Y:S02]  /*ce20*/  FADD.FTZ R61, R60, R61 ;  /* 0x0000003d3c3d7221 */ /* 0x000fe40000010000 */
[----:B------:R-:W-:Y:S01]  /*ce30*/  STS.U16 [R144+0x4], R50 ;  /* 0x0000043290007388 */ /* 0x000fe20000000400 */
[----:B0-----:R-:W-:Y:S01]  /*ce40*/  PRMT R8, R2, 0x7610, R8 ;  /* 0x0000761002087816 */ /* 0x001fe20000000008 */
[----:B------:R-:W-:Y:S01]  /*ce50*/  FADD.FTZ R62, R61, R62 ;  /* 0x0000003e3d3e7221 */ /* 0x000fe20000010000 */
[----:B------:R-:W-:Y:S01]  /*ce60*/  MOV R2, UR31 ;  /* 0x0000001f00027c02 */ /* 0x000fe20008000f00 */
        /* <DEDUP_REMOVED lines=47> */
.L_x_5762:
[----:B------:R-:W-:Y:S05]  /*d160*/  BSYNC B0 ;  /* 0x0000000000007941 */ /* 0x000fea0003800000 */
.L_x_5761:
        /* <DEDUP_REMOVED lines=15> */
[----:B0-----:R-:W-:Y:S01]  /*d260*/  IMAD.U32 R4, RZ, RZ, UR34 ;  /* 0x00000022ff047e24 */ /* 0x001fe2000f8e00ff */
[-C--:B------:R-:W-:Y:S01]  /*d270*/  ISETP.GE.AND P5, PT, R171, R0.reuse, PT ;  /* 0x00000000ab00720c */ /* 0x080fe20003fa6270 */
[----:B------:R-:W-:Y:S01]  /*d280*/  UISETP.GT.AND UP0, UPT, UR30, 0x1, UPT ;  /* 0x000000011e00788c */ /* 0x000fe2000bf04270 */
[----:B------:R-:W-:Y:S01]  /*d290*/  ISETP.GE.AND P6, PT, R170, R0, PT ;  /* 0x00000000aa00720c */ /* 0x000fe20003fc6270 */
[----:B------:R-:W-:Y:S01]  /*d2a0*/  UIADD3 UR24, UP2, UR24, -0x400, URZ ;  /* 0xfffffc0018187890 */ /* 0x000fe2000ff5e03f */
[----:B------:R-:W-:Y:S01]  /*d2b0*/  LEA R2, P0, R4, R2, 0x1 ;  /* 0x0000000204027211 */ /* 0x000fe200078008ff */
[----:B------:R-:W-:Y:S01]  /*d2c0*/  UIADD3 UR28, UP3, UR28, -0x400, URZ ;  /* 0xfffffc001c1c7890 */ /* 0x000fe2000ff7e03f */
[----:B------:R-:W-:Y:S01]  /*d2d0*/  MOV R5, UR8 ;  /* 0x0000000800057c02 */ /* 0x000fe20008000f00 */
[----:B------:R-:W-:Y:S01]  /*d2e0*/  UIADD3 UR6, UR6, 0x1, URZ ;  /* 0x0000000106067890 */ /* 0x000fe2000fffe03f */
[-C--:B------:R-:W-:Y:S01]  /*d2f0*/  ISETP.GE.AND P1, PT, R176, R0.reuse, PT ;  /* 0x00000000b000720c */ /* 0x080fe20003f26270 */
        /* <DEDUP_REMOVED lines=35> */
.L_x_5683:
        /* <DEDUP_REMOVED lines=23> */
[----:B0-----:R-:W-:Y:S01]  /*d6a0*/  MOV R2, UR12 ;  /* 0x0000000c00027c02 */ /* 0x001fe20008000f00 */
[----:B------:R-:W-:-:S05]  /*d6b0*/  IMAD.U32 R3, RZ, RZ, UR13 ;  /* 0x0000000dff037e24 */ /* 0x000fca000f8e00ff */
[----:B------:R0:W-:Y:S02]  /*d6c0*/  RED.E.ADD.F32.FTZ.RN.STRONG.GPU [R2.64], R7 ;  /* 0x000000070200798e */ /* 0x0001e4000c10e7a0 */
.L_x_5765:
[----:B0-----:R-:W-:Y:S05]  /*d6d0*/  BSYNC B0 ;  /* 0x0000000000007941 */ /* 0x001fea0003800000 */
.L_x_5764:
        /* <DEDUP_REMOVED lines=23> */
[----:B------:R-:W-:Y:S01]  /*d850*/  IMAD.MOV.U32 R7, RZ, RZ, RZ ;  /* 0x000000ffff077224 */ /* 0x000fe200078e00ff */
[----:B------:R-:W-:Y:S05]  /*d860*/  BRA `(.L_x_5768) ;  /* 0x0000001000007947 */ /* 0x000fea0003800000 */
.L_x_5767:
[----:B0-----:R-:W0:Y:S02]  /*d870*/  S2R R7, SR_TID.X ;  /* 0x0000000000077919 */ /* 0x001e240000002100 */
.L_x_5768:
[----:B0-----:R-:W-:Y:S05]  /*d880*/  BSYNC B0 ;  /* 0x0000000000007941 */ /* 0x001fea0003800000 */
.L_x_5766:
[----:B------:R-:W-:-:S13]  /*d890*/  ISETP.GE.AND P0, PT, R7, c[0x0][0x16c], PT ;  /* 0x00005b0007007a0c */ /* 0x000fda0003f06270 */
[----:B------:R-:W-:Y:S05]  /*d8a0*/  @P0 EXIT ;  /* 0x000000000000094d */ /* 0x000fea0003800000 */
[----:B------:R-:W-:Y:S02]  /*d8b0*/  ULDC.64 UR6, c[0x0][0x288] ;  /* 0x0000a20000067ab9 */ /* 0x000fe40000000a00 */
[----:B------:R-:W-:Y:S02]  /*d8c0*/  UIMAD UR17, UR17, UR6, URZ ;  /* 0x00000006111172a4 */ /* 0x000fe4000f8e023f */
[----:B-12---:R-:W-:Y:S02]  /*d8d0*/  UIMAD.WIDE.U32 UR4, UR16, UR6, URZ ;  /* 0x00000006100472a5 */ /* 0x006fe4000f8e003f */
[----:B------:R-:W-:-:S04]  /*d8e0*/  UIMAD UR6, UR16, UR7, UR17 ;  /* 0x00000007100672a4 */ /* 0x000fc8000f8e0211 */
[----:B------:R-:W-:Y:S02]  /*d8f0*/  UIADD3 UR6, UR5, UR6, URZ ;  /* 0x0000000605067290 */ /* 0x000fe4000fffe03f */
.L_x_5769:
[----:B0-----:R0:W1:Y:S01]  /*d900*/  LDS R9, [R7.X4+0x2b78] ;  /* 0x002b780007097984 */ /* 0x0010620000004800 */
[----:B------:R-:W-:Y:S01]  /*d910*/  SHF.R.S32.HI R0, RZ, 0x1f, R7 ;  /* 0x0000001fff007819 */ /* 0x000fe20000011407 */
[----:B------:R-:W-:Y:S01]  /*d920*/  IMAD.U32 R5, RZ, RZ, UR5 ;  /* 0x00000005ff057e24 */ /* 0x000fe2000f8e00ff */
[----:B------:R-:W-:Y:S01]  /*d930*/  MOV R4, UR4 ;  /* 0x0000000400047c02 */ /* 0x000fe20008000f00 */
[----:B------:R-:W-:Y:S01]  /*d940*/  YIELD ;  /* 0x0000000000007946 */ /* 0x000fe20003800000 */
[----:B------:R-:W-:Y:S01]  /*d950*/  MOV R3, UR6 ;  /* 0x0000000600037c02 */ /* 0x000fe20008000f00 */
[----:B------:R-:W-:Y:S01]  /*d960*/  IMAD R0, R0, c[0x0][0x290], RZ ;  /* 0x0000a40000007a24 */ /* 0x000fe200078e02ff */
[----:B------:R-:W-:-:S03]  /*d970*/  MOV R2, R4 ;  /* 0x0000000400027202 */ /* 0x000fc60000000f00 */
[C---:B------:R-:W-:Y:S02]  /*d980*/  IMAD R5, R7.reuse, c[0x0][0x294], R0 ;  /* 0x0000a50007057a24 */ /* 0x040fe400078e0200 */
        /* <DEDUP_REMOVED lines=9> */
.L_x_5770:
        /* <DEDUP_REMOVED lines=14> */
.L_x_9083:


//--------------------- .text._Z25selective_scan_bwd_kernelI32Selective_Scan_bwd_kernel_traitsILi32ELi16ELb1ELb0ELb0ELb0ELb0EN3c108BFloat16EfEEv12SSMParamsBwd --------------------------
	.section	.text._Z25selective_scan_bwd_kernelI32Selective_Scan_bwd_kernel_traitsILi32ELi16ELb1ELb0ELb0ELb0ELb0EN3c108BFloat16EfEEv12SSMParamsBwd,"ax",@progbits
	.sectioninfo	@"SHI_REGISTERS=206"
	.align	128
        .global         _Z25selective_scan_bwd_kernelI32Selective_Scan_bwd_kernel_traitsILi32ELi16ELb1ELb0ELb0ELb0ELb0EN3c108BFloat16EfEEv12SSMParamsBwd
        .type           _Z25selective_scan_bwd_kernelI32Selective_Scan_bwd_kernel_traitsILi32ELi16ELb1ELb0ELb0ELb0ELb0EN3c108BFloat16EfEEv12SSMParamsBwd,@function
        .size           _Z25selective_scan_bwd_kernelI32Selective_Scan_bwd_kernel_traitsILi32ELi16ELb1ELb0ELb0ELb0ELb0EN3c108BFloat16EfEEv12SSMParamsBwd,(.L_x_9084 - _Z25selective_scan_bwd_kernelI32Selective_Scan_bwd_kernel_traitsILi32ELi16ELb1ELb0ELb0ELb0ELb0EN3c108BFloat16EfEEv12SSMParamsBwd)
        .other          _Z25selective_scan_bwd_kernelI32Selective_Scan_bwd_kernel_traitsILi32ELi16ELb1ELb0ELb0ELb0ELb0EN3c108BFloat16EfEEv12SSMParamsBwd,@"STO_CUDA_ENTRY STV_DEFAULT"
_Z25selective_scan_bwd_kernelI32Selective_Scan_bwd_kernel_traitsILi32ELi16ELb1ELb0ELb0ELb0ELb0EN3c108BFloat16EfEEv12SSMParamsBwd:
.text._Z25selective_scan_bwd_kernelI32Selective_Scan_bwd_kernel_traitsILi32ELi16ELb1ELb0ELb0ELb0ELb0EN3c108BFloat16EfEEv12SSMParamsBwd:
        /* <DEDUP_REMOVED lines=12> */
[----:B------:R-:W-:Y:S01]  /*00c0*/  @P0 LEA R6, P2, R21, c[0x0][0x238], 0x2 ;  /* 0x00008e0015060a11 */ /* 0x000fe200078410ff */
[----:B------:R-:W-:Y:S01]  /*00d0*/  IMAD R5, R23, c[0x0][0x1d0], RZ ;  /* 0x0000740017057a24 */ /* 0x000fe200078e02ff */
[----:B------:R-:W-:Y:S01]  /*00e0*/  @P1 LEA R8, P3, R21, c[0x0][0x250], 0x2 ;  /* 0x0000940015081a11 */ /* 0x000fe200078610ff */
[----:B------:R-:W-:Y:S01]  /*00f0*/  IMAD R13, R23, c[0x0][0x1e0], RZ ;  /* 0x00007800170d7a24 */ /* 0x000fe200078e02ff */
[--C-:B------:R-:W-:Y:S01]  /*0100*/  @P0 LEA.HI.X R7, R21, c[0x0][0x23c], R22.reuse, 0x2, P2 ;  /* 0x00008f0015070a11 */ /* 0x100fe200010f1416 */
[----:B------:R-:W-:Y:S01]  /*0110*/  IMAD R15, R23, c[0x0][0x278], RZ ;  /* 0x00009e00170f7a24 */ /* 0x000fe200078e02ff */
[----:B------:R-:W-:Y:S01]  /*0120*/  @P1 LEA.HI.X R9, R21, c[0x0][0x254], R22, 0x2, P3 ;  /* 0x0000950015091a11 */ /* 0x000fe200018f1416 */
[C---:B------:R-:W-:Y:S02]  /*0130*/  IMAD R11, R24.reuse, c[0x0][0x1d4], R5 ;  /* 0x00007500180b7a24 */ /* 0x040fe400078e0205 */
[C---:B------:R-:W-:Y:S01]  /*0140*/  IMAD.WIDE.U32 R2, R24.reuse, c[0x0][0x1d0], RZ ;  /* 0x0000740018027a25 */ /* 0x040fe200078e00ff */
[----:B------:R0:W5:Y:S03]  /*0150*/  @P0 LDG.E R20, [R6.64] ;  /* 0x0000000606140981 */ /* 0x000166000c1e1900 */
[----:B------:R-:W-:-:S04]  /*0160*/  IMAD.WIDE.U32 R4, R24, c[0x0][0x1e0], RZ ;  /* 0x0000780018047a25 */ /* 0x000fc800078e00ff */
[C---:B------:R-:W-:Y:S02]  /*0170*/  IMAD R13, R24.reuse, c[0x0][0x1e4], R13 ;  /* 0x00007900180d7a24 */ /* 0x040fe400078e020d */
[C---:B------:R-:W-:Y:S01]  /*0180*/  IMAD R15, R24.reuse, c[0x0][0x27c], R15 ;  /* 0x00009f00180f7a24 */ /* 0x040fe200078e020f */
[----:B------:R1:W5:Y:S01]  /*0190*/  @P1 LDG.E R0, [R8.64] ;  /* 0x0000000608001981 */ /* 0x000362000c1e1900 */
[----:B0-----:R-:W-:Y:S01]  /*01a0*/  IMAD.WIDE.U32 R6, R24, c[0x0][0x278], RZ ;  /* 0x00009e0018067a25 */ /* 0x001fe200078e00ff */
[----:B------:R-:W-:Y:S01]  /*01b0*/  IADD3 R3, R3, R11, RZ ;  /* 0x0000000b03037210 */ /* 0x000fe20007ffe0ff */
[----:B------:R-:W-:Y:S01]  /*01c0*/  CS2R R16, SRZ ;  /* 0x0000000000107805 */ /* 0x000fe2000001ff00 */
[----:B------:R-:W-:Y:S01]  /*01d0*/  IADD3 R5, R5, R13, RZ ;  /* 0x0000000d05057210 */ /* 0x000fe20007ffe0ff */
[C---:B------:R-:W-:Y:S01]  /*01e0*/  IMAD R10, R22.reuse, c[0x0][0x1e8], RZ ;  /* 0x00007a00160a7a24 */ /* 0x040fe200078e02ff */
[----:B------:R-:W-:Y:S01]  /*01f0*/  MOV R13, c[0x0][0x174] ;  /* 0x00005d00000d7a02 */ /* 0x000fe20000000f00 */
[----:B------:R-:W-:Y:S01]  /*0200*/  IMAD.WIDE.U32 R2, R21, c[0x0][0x1d8], R2 ;  /* 0x0000760015027a25 */ /* 0x000fe200078e0002 */
[----:B------:R-:W-:Y:S01]  /*0210*/  IADD3 R7, R7, R15, RZ ;  /* 0x0000000f07077210 */ /* 0x000fe20007ffe0ff */
[----:B------:R-:W-:Y:S01]  /*0220*/  HFMA2.MMA R25, -RZ, RZ, 0, 0 ;  /* 0x00000000ff197435 */ /* 0x000fe200000001ff */
[----:B------:R-:W-:Y:S01]  /*0230*/  ISETP.NE.U32.AND P0, PT, RZ, c[0x0][0x260], PT ;  /* 0x00009800ff007a0c */ /* 0x000fe20003f05070 */
[----:B-1----:R-:W-:Y:S01]  /*0240*/  IMAD R8, R22, c[0x0][0x1d8], RZ ;  /* 0x0000760016087a24 */ /* 0x002fe200078e02ff */
[----:B------:R-:W-:Y:S01]  /*0250*/  LEA R9, R13, 0xfffffe00, 0x9 ;  /* 0xfffffe000d097811 */ /* 0x000fe200078e48ff */
[----:B------:R-:W-:Y:S01]  /*0260*/  IMAD.WIDE.U32 R4, R21, c[0x0][0x1e8], R4 ;  /* 0x00007a0015047a25 */ /* 0x000fe200078e0004 */
[----:B------:R-:W-:-:S02]  /*0270*/  ISETP.NE.AND.EX P0, PT, RZ, c[0x0][0x264], PT, P0 ;  /* 0x00009900ff007a0c */ /* 0x000fc40003f05300 */
[----:B------:R-:W-:Y:S01]  /*0280*/  SHF.R.S32.HI R11, RZ, 0x1f, R9 ;  /* 0x0000001fff0b7819 */ /* 0x000fe20000011409 */
[----:B------:R-:W-:Y:S01]  /*0290*/  IMAD R12, R22, c[0x0][0x280], RZ ;  /* 0x0000a000160c7a24 */ /* 0x000fe200078e02ff */
[----:B------:R-:W-:Y:S01]  /*02a0*/  IADD3 R29, P1, R9, R2, RZ ;  /* 0x00000002091d7210 */ /* 0x000fe20007f3e0ff */
[----:B------:R-:W-:Y:S01]  /*02b0*/  IMAD.WIDE.U32 R6, R21, c[0x0][0x280], R6 ;  /* 0x0000a00015067a25 */ /* 0x000fe200078e0006 */
[----:B------:R-:W-:Y:S02]  /*02c0*/  IADD3 R31, P2, R9, R4, RZ ;  /* 0x00000004091f7210 */ /* 0x000fe40007f5e0ff */
[----:B------:R-:W-:Y:S01]  /*02d0*/  ISETP.GE.AND P3, PT, R13, 0x1, PT ;  /* 0x000000010d00780c */ /* 0x000fe20003f66270 */
[----:B------:R-:W-:Y:S01]  /*02e0*/  IMAD R8, R21, c[0x0][0x1dc], R8 ;  /* 0x0000770015087a24 */ /* 0x000fe200078e0208 */
[----:B------:R-:W-:Y:S01]  /*02f0*/  IADD3 R9, P4, R9, R6, RZ ;  /* 0x0000000609097210 */ /* 0x000fe20007f9e0ff */
[----:B------:R-:W-:Y:S01]  /*0300*/  IMAD R10, R21, c[0x0][0x1ec], R10 ;  /* 0x00007b00150a7a24 */ /* 0x000fe200078e020a */
[----:B------:R-:W-:Y:S01]  /*0310*/  LEA R30, P5, R31, c[0x0][0x248], 0x1 ;  /* 0x000092001f1e7a11 */ /* 0x000fe200078a08ff */
[----:B------:R-:W-:Y:S01]  /*0320*/  IMAD R12, R21, c[0x0][0x284], R12 ;  /* 0x0000a100150c7a24 */ /* 0x000fe200078e020c */
[----:B------:R-:W-:-:S02]  /*0330*/  IADD3.X R2, R11, R3, R8, P1, !PT ;  /* 0x000000030b027210 */ /* 0x000fc40000ffe408 */
[C---:B------:R-:W-:Y:S02]  /*0340*/  IADD3.X R4, R11.reuse, R5, R10, P2, !PT ;  /* 0x000000050b047210 */ /* 0x040fe400017fe40a */
[----:B------:R-:W-:Y:S02]  /*0350*/  ISETP.NE.U32.AND P1, PT, RZ, c[0x0][0x328], PT ;  /* 0x0000ca00ff007a0c */ /* 0x000fe40003f25070 */
[----:B------:R-:W-:Y:S02]  /*0360*/  ISETP.NE.U32.AND P2, PT, RZ, c[0x0][0x348], PT ;  /* 0x0000d200ff007a0c */ /* 0x000fe40003f45070 */
[----:B------:R-:W-:Y:S02]  /*0370*/  IADD3.X R6, R11, R7, R12, P4, !PT ;  /* 0x000000070b067210 */ /* 0x000fe400027fe40c */
[----:B------:R-:W-:Y:S02]  /*0380*/  LEA R28, P4, R29, c[0x0][0x240], 0x1 ;  /* 0x000090001d1c7a11 */ /* 0x000fe400078808ff */
[----:B------:R-:W-:-:S02]  /*0390*/  ISETP.NE.AND.EX P1, PT, RZ, c[0x0][0x32c], PT, P1 ;  /* 0x0000cb00ff007a0c */ /* 0x000fc40003f25310 */
[----:B------:R-:W-:Y:S02]  /*03a0*/  ISETP.NE.AND.EX P2, PT, RZ, c[0x0][0x34c], PT, P2 ;  /* 0x0000d300ff007a0c */ /* 0x000fe40003f45320 */
[----:B------:R-:W-:Y:S01]  /*03b0*/  LEA.HI.X R29, R29, c[0x0][0x244], R2, 0x1, P4 ;  /* 0x000091001d1d7a11 */ /* 0x000fe200020f0c02 */
[----:B------:R-:W-:Y:S01]  /*03c0*/  @P0 IMAD R2, R24, c[0x0][0x164], R21 ;  /* 0x0000590018020a24 */ /* 0x000fe200078e0215 */
[----:B------:R-:W-:Y:S01]  /*03d0*/  LEA.HI.X R31, R31, c[0x0][0x24c], R4, 0x1, P5 ;  /* 0x000093001f1f7a11 */ /* 0x000fe200028f0c04 */
[----:B------:R-:W-:Y:S01]  /*03e0*/  HFMA2.MMA R4, -RZ, RZ, 0, 0 ;  /* 0x00000000ff047435 */ /* 0x000fe200000001ff */
[----:B------:R-:W-:Y:S01]  /*03f0*/  @P0 MOV R19, 0x8 ;  /* 0x0000000800130802 */ /* 0x000fe20000000f00 */
[----:B------:R-:W-:Y:S01]  /*0400*/  @P0 IMAD R2, R2, c[0x0][0x174], RZ ;  /* 0x00005d0002020a24 */ /* 0x000fe200078e02ff */
[----:B------:R-:W-:Y:S02]  /*0410*/  LEA R32, P6, R9, c[0x0][0x308], 0x1 ;  /* 0x0000c20009207a11 */ /* 0x000fe400078c08ff */
[----:B------:R-:W-:Y:S01]  /*0420*/  MOV R3, RZ ;  /* 0x000000ff00037202 */ /* 0x000fe20000000f00 */
[----:B------:R-:W-:Y:S01]  /*0430*/  @P0 IMAD R2, R2, c[0x0][0x16c], RZ ;  /* 0x00005b0002020a24 */ /* 0x000fe200078e02ff */
[----:B------:R-:W-:-:S02]  /*0440*/  @P1 LEA R16, P4, R21, c[0x0][0x328], 0x2 ;  /* 0x0000ca0015101a11 */ /* 0x000fc400078810ff */
[----:B------:R-:W-:Y:S01]  /*0450*/  @P2 LEA R4, P5, R21, c[0x0][0x348], 0x2 ;  /* 0x0000d20015042a11 */ /* 0x000fe200078a10ff */
[----:B------:R-:W-:Y:S01]  /*0460*/  @P0 IMAD.WIDE R18, R2, R19, c[0x0][0x260] ;  /* 0x0000980002120625 */ /* 0x000fe200078e0213 */
[----:B------:R-:W-:Y:S01]  /*0470*/  LEA.HI.X R33, R9, c[0x0][0x30c], R6, 0x1, P6 ;  /* 0x0000c30009217a11 */ /* 0x000fe200030f0c06 */
[----:B------:R-:W-:Y:S01]  /*0480*/  @!P0 CS2R R18, SRZ ;  /* 0x0000000000128805 */ /* 0x000fe2000001ff00 */
[C-C-:B------:R-:W-:Y:S02]  /*0490*/  @P1 LEA.HI.X R17, R21.reuse, c[0x0][0x32c], R22.reuse, 0x2, P4 ;  /* 0x0000cb0015111a11 */ /* 0x140fe400020f1416 */
[----:B------:R-:W-:Y:S02]  /*04a0*/  @P2 LEA.HI.X R3, R21, c[0x0][0x34c], R22, 0x2, P5 ;  /* 0x0000d30015032a11 */ /* 0x000fe400028f1416 */
[----:B------:R-:W-:Y:S02]  /*04b0*/  MOV R36, RZ ;  /* 0x000000ff00247202 */ /* 0x000fe40000000f00 */
[----:B------:R-:W-:Y:S01]  /*04c0*/  MOV R2, R4 ;  /* 0x0000000400027202 */ /* 0x000fe20000000f00 */
[----:B------:R-:W-:Y:S05]  /*04d0*/  @!P3 BRA `(.L_x_5771) ;  /* 0x00002f200000b947 */ /* 0x000fea0003800000 */
[----:B------:R-:W0:Y:S01]  /*04e0*/  S2R R26, SR_TID.X ;  /* 0x00000000001a7919 */ /* 0x000e220000002100 */
[----:B------:R-:W-:-:S02]  /*04f0*/  MOV R34, c[0x0][0x174] ;  /* 0x00005d0000227a02 */ /* 0x000fc40000000f00 */
[----:B------:R-:W-:Y:S01]  /*0500*/  MOV R36, RZ ;  /* 0x000000ff00247202 */ /* 0x000fe20000000f00 */
[----:B------:R-:W1:Y:S01]  /*0510*/  S2R R27, SR_LANEID ;  /* 0x00000000001b7919 */ /* 0x000e620000000000 */
[----:B------:R-:W-:Y:S02]  /*0520*/  MOV R25, RZ ;  /* 0x000000ff00197202 */ /* 0x000fe40000000f00 */
[C---:B0-----:R-:W-:Y:S02]  /*0530*/  SHF.L.U32 R4, R26.reuse, 0x1, RZ ;  /* 0x000000011a047819 */ /* 0x041fe400000006ff */
[----:B------:R-:W-:Y:S02]  /*0540*/  LOP3.LUT R158, R26, 0x1f, RZ, 0xc0, !PT ;  /* 0x0000001f1a9e7812 */ /* 0x000fe400078ec0ff */
[----:B------:R-:W-:-:S04]  /*0550*/  LOP3.LUT R35, R4, 0xffffffc0, RZ, 0xc0, !PT ;  /* 0xffffffc004237812 */ /* 0x000fc800078ec0ff */
[----:B-1----:R-:W-:-:S04]  /*0560*/  LOP3.LUT R35, R35, 0x1f, R26, 0xf8, !PT ;  /* 0x0000001f23237812 */ /* 0x002fc800078ef81a */
.L_x_5778:
[----:B------:R-:W-:Y:S01]  /*0570*/  BAR.SYNC.DEFER_BLOCKING 0x0 ;  /* 0x0000000000007b1d */ /* 0x000fe20000010000 */
[----:B------:R-:W-:-:S05]  /*0580*/  IMAD.WIDE R12, R35, 0x10, R28 ;  /* 0x00000010230c7825 */ /* 0x000fca00078e021c */
[----:B------:R-:W2:Y:S04]  /*0590*/  LDG.E.128 R40, [R12.64] ;  /* 0x000000060c287981 */ /* 0x000ea8000c1e1d00 */
[----:B------:R-:W3:Y:S01]  /*05a0*/  LDG.E.128 R48, [R12.64+0x200] ;  /* 0x000200060c307981 */ /* 0x000ee2000c1e1d00 */
[----:B------:R-:W-:Y:S01]  /*05b0*/  SHF.L.U32 R37, R27, 0x5, RZ ;  /* 0x000000051b257819 */ /* 0x000fe200000006ff */
[----:B------:R-:W-:Y:S02]  /*05c0*/  IMAD.WIDE R38, R35, 0x10, R30 ;  /* 0x0000001023267825 */ /* 0x000fe400078e021e */
[----:B--2---:R-:W-:Y:S04]  /*05d0*/  STS.128 [R27.X16], R40 ;  /* 0x000000281b007388 */ /* 0x004fe8000000cc00 */
[----:B0--3--:R0:W-:Y:S01]  /*05e0*/  STS.128 [R27.X16+0x200], R48 ;  /* 0x000200301b007388 */ /* 0x0091e2000000cc00 */
[----:B------:R-:W-:-:S06]  /*05f0*/  NOP ;  /* 0x0000000000007918 */ /* 0x000fcc0000000000 */
[----:B------:R-:W1:Y:S04]  /*0600*/  LDS.128 R8, [R37] ;  /* 0x0000000025087984 */ /* 0x000e680000000c00 */
[----:B------:R-:W-:Y:S04]  /*0610*/  LDS.128 R4, [R37+0x10] ;  /* 0x0000100025047984 */ /* 0x000fe80000000c00 */
[----:B------:R-:W-:Y:S06]  /*0620*/  BAR.SYNC.DEFER_BLOCKING 0x0 ;  /* 0x0000000000007b1d */ /* 0x000fec0000010000 */
[----:B------:R-:W2:Y:S04]  /*0630*/  LDG.E.128 R52, [R38.64] ;  /* 0x0000000626347981 */ /* 0x000ea8000c1e1d00 */
[----:B------:R-:W3:Y:S01]  /*0640*/  LDG.E.128 R56, [R38.64+0x200] ;  /* 0x0002000626387981 */ /* 0x000ee2000c1e1d00 */
[----:B------:R-:W-:-:S03]  /*0650*/  IMAD.WIDE R44, R35, 0x10, R32 ;  /* 0x00000010232c7825 */ /* 0x000fc600078e0220 */
[----:B--2---:R-:W-:Y:S04]  /*0660*/  STS.128 [R27.X16], R52 ;  /* 0x000000341b007388 */ /* 0x004fe8000000cc00 */
[----:B---3--:R-:W-:Y:S01]  /*0670*/  STS.128 [R27.X16+0x200], R56 ;  /* 0x000200381b007388 */ /* 0x008fe2000000cc00 */
[----:B------:R-:W-:-:S06]  /*0680*/  NOP ;  /* 0x0000000000007918 */ /* 0x000fcc0000000000 */
[----:B------:R-:W2:Y:S04]  /*0690*/  LDS.128 R40, [R37] ;  /* 0x0000000025287984 */ /* 0x000ea80000000c00 */
[----:B------:R-:W3:Y:S04]  /*06a0*/  LDS.128 R12, [R37+0x10] ;  /* 0x00001000250c7984 */ /* 0x000ee80000000c00 */
[----:B------:R-:W-:Y:S06]  /*06b0*/  BAR.SYNC.DEFER_BLOCKING 0x0 ;  /* 0x0000000000007b1d */ /* 0x000fec0000010000 */
[----:B0-----:R0:W4:Y:S04]  /*06c0*/  LDG.E.128 R48, [R44.64] ;  /* 0x000000062c307981 */ /* 0x001128000c1e1d00 */
[----:B------:R0:W4:Y:S01]  /*06d0*/  LDG.E.128 R60, [R44.64+0x200] ;  /* 0x000200062c3c7981 */ /* 0x000122000c1e1d00 */
[----:B-1----:R-:W-:Y:S01]  /*06e0*/  PRMT R38, RZ, 0x5410, R8 ;  /* 0x00005410ff267816 */ /* 0x002fe20000000008 */
[----:B------:R-:W-:Y:S01]  /*06f0*/  HFMA2.MMA R46, -RZ, RZ, 0, 0 ;  /* 0x00000000ff2e7435 */ /* 0x000fe200000001ff */
[----:B------:R-:W-:Y:S01]  /*0700*/  MOV R39, c[0x0][0x16c] ;  /* 0x00005b0000277a02 */ /* 0x000fe20000000f00 */
[----:B------:R-:W-:Y:S01]  /*0710*/  HFMA2.MMA R81, -RZ, RZ, 0, 0 ;  /* 0x00000000ff517435 */ /* 0x000fe200000001ff */
[----:B--2---:R-:W-:Y:S01]  /*0720*/  PRMT R111, RZ, 0x5410, R40 ;  /* 0x00005410ff6f7816 */ /* 0x004fe20000000028 */
[----:B------:R-:W-:Y:S01]  /*0730*/  HFMA2.MMA R52, -RZ, RZ, 0, 0 ;  /* 0x00000000ff347435 */ /* 0x000fe200000001ff */
[----:B------:R-:W-:-:S02]  /*0740*/  ISETP.GE.AND P0, PT, R39, 0x1, PT ;  /* 0x000000012700780c */ /* 0x000fc40003f06270 */
[----:B------:R-:W-:Y:S01]  /*0750*/  PRMT R113, RZ, 0x7610, R40 ;  /* 0x00007610ff717816 */ /* 0x000fe20000000028 */
[----:B0-----:R-:W-:Y:S01]  /*0760*/  HFMA2.MMA R44, -RZ, RZ, 0, 0 ;  /* 0x00000000ff2c7435 */ /* 0x001fe200000001ff */
        /* <DEDUP_REMOVED lines=8> */
[----:B------:R-:W-:Y:S02]  /*07f0*/  MOV R83, RZ ;  /* 0x000000ff00537202 */ /* 0x000fe40000000f00 */
[----:B------:R-:W-:Y:S02]  /*0800*/  MOV R85, RZ ;  /* 0x000000ff00557202 */ /* 0x000fe40000000f00 */
[--C-:B---3--:R-:W-:Y:S02]  /*0810*/  PRMT R127, RZ, 0x5410, R12.reuse ;  /* 0x00005410ff7f7816 */ /* 0x108fe4000000000c */
[----:B------:R-:W-:Y:S02]  /*0820*/  PRMT R129, RZ, 0x7610, R12 ;  /* 0x00007610ff817816 */ /* 0x000fe4000000000c */
[----:B------:R-:W-:-:S02]  /*0830*/  PRMT R131, RZ, 0x5410, R13 ;  /* 0x00005410ff837816 */ /* 0x000fc4000000000d */
[----:B------:R-:W-:Y:S02]  /*0840*/  PRMT R133, RZ, 0x7610, R13 ;  /* 0x00007610ff857816 */ /* 0x000fe4000000000d */
[--C-:B------:R-:W-:Y:S02]  /*0850*/  PRMT R135, RZ, 0x5410, R14.reuse ;  /* 0x00005410ff877816 */ /* 0x100fe4000000000e */
[----:B------:R-:W-:Y:S02]  /*0860*/  PRMT R137, RZ, 0x7610, R14 ;  /* 0x00007610ff897816 */ /* 0x000fe4000000000e */
[--C-:B------:R-:W-:Y:S02]  /*0870*/  PRMT R139, RZ, 0x5410, R15.reuse ;  /* 0x00005410ff8b7816 */ /* 0x100fe4000000000f */
[----:B------:R-:W-:Y:S01]  /*0880*/  PRMT R141, RZ, 0x7610, R15 ;  /* 0x00007610ff8d7816 */ /* 0x000fe2000000000f */
[----:B----4-:R0:W-:Y:S04]  /*0890*/  STS.128 [R27.X16], R48 ;  /* 0x000000301b007388 */ /* 0x0101e8000000cc00 */
[----:B------:R1:W-:Y:S01]  /*08a0*/  STS.128 [R27.X16+0x200], R60 ;  /* 0x0002003c1b007388 */ /* 0x0003e2000000cc00 */
[----:B------:R-:W-:-:S06]  /*08b0*/  NOP ;  /* 0x0000000000007918 */ /* 0x000fcc0000000000 */
[----:B------:R-:W2:Y:S04]  /*08c0*/  LDS.128 R64, [R37] ;  /* 0x0000000025407984 */ /* 0x000ea80000000c00 */
[----:B------:R-:W3:Y:S01]  /*08d0*/  LDS.128 R72, [R37+0x10] ;  /* 0x0000100025487984 */ /* 0x000ee20000000c00 */
[----:B0-----:R-:W-:Y:S01]  /*08e0*/  CS2R R50, SRZ ;  /* 0x0000000000327805 */ /* 0x001fe2000001ff00 */
[----:B------:R-:W-:Y:S02]  /*08f0*/  MOV R48, RZ ;  /* 0x000000ff00307202 */ /* 0x000fe40000000f00 */
[----:B-1----:R-:W-:Y:S02]  /*0900*/  MOV R61, RZ ;  /* 0x000000ff003d7202 */ /* 0x002fe40000000f00 */
[----:B--2---:R-:W-:-:S02]  /*0910*/  PRMT R45, RZ, 0x5410, R64 ;  /* 0x00005410ff2d7816 */ /* 0x004fc40000000040 */
[----:B------:R-:W-:Y:S02]  /*0920*/  PRMT R49, RZ, 0x7610, R64 ;  /* 0x00007610ff317816 */ /* 0x000fe40000000040 */
[----:B------:R-:W-:Y:S01]  /*0930*/  PRMT R47, RZ, 0x5410, R65 ;  /* 0x00005410ff2f7816 */ /* 0x000fe20000000041 */
[C---:B------:R-:W-:Y:S01]  /*0940*/  FFMA.FTZ R38, R45.reuse, R38, R25 ;  /* 0x000000262d267223 */ /* 0x040fe20000010019 */
[----:B------:R-:W-:Y:S01]  /*0950*/  PRMT R25, RZ, 0x7610, R8 ;  /* 0x00007610ff197816 */ /* 0x000fe20000000008 */
[-C--:B-----5:R-:W-:Y:S01]  /*0960*/  FMUL.FTZ R54, R45, R20.reuse ;  /* 0x000000142d367220 */ /* 0x0a0fe20000410000 */
        /* <DEDUP_REMOVED lines=37> */
[----:B------:R-:W-:-:S02]  /*0bc0*/  FMUL.FTZ R99, R77, R20 ;  /* 0x000000144d637220 */ /* 0x000fc40000410000 */
        /* <DEDUP_REMOVED lines=19> */
[----:B------:R-:W-:Y:S01]  /*0d00*/  CS2R R38, SRZ ;  /* 0x0000000000267805 */ /* 0x000fe2000001ff00 */
[----:B------:R-:W-:Y:S06]  /*0d10*/  BAR.SYNC.DEFER_BLOCKING 0x0 ;  /* 0x0000000000007b1d */ /* 0x000fec0000010000 */
        /* <DEDUP_REMOVED lines=10> */
[----:B------:R-:W-:Y:S01]  /*0dc0*/  LEA R70, P0, R12, c[0x0][0x220], 0x2 ;  /* 0x000088000c467a11 */ /* 0x000fe200078010ff */
[----:B------:R-:W-:Y:S01]  /*0dd0*/  IMAD R44, R22, c[0x0][0x198], RZ ;  /* 0x00006600162c7a24 */ /* 0x000fe200078e02ff */
[----:B------:R-:W-:Y:S01]  /*0de0*/  CS2R R42, SRZ ;  /* 0x00000000002a7805 */ /* 0x000fe2000001ff00 */
[----:B------:R-:W-:Y:S01]  /*0df0*/  IMAD R109, R41, c[0x0][0x16c], RZ ;  /* 0x00005b00296d7a24 */ /* 0x000fe200078e02ff */
[----:B------:R-:W-:Y:S01]  /*0e00*/  LEA.HI R41, R40, R40, RZ, 0x1 ;  /* 0x0000002828297211 */ /* 0x000fe200078f08ff */
[----:B------:R-:W-:Y:S01]  /*0e10*/  IMAD.WIDE.U32 R38, R21, c[0x0][0x1b8], RZ ;  /* 0x00006e0015267a25 */ /* 0x000fe200078e00ff */
[----:B------:R-:W-:Y:S01]  /*0e20*/  IADD3 R103, R13, R103, RZ ;  /* 0x000000670d677210 */ /* 0x000fe20007ffe0ff */
[----:B------:R-:W-:Y:S01]  /*0e30*/  UMOV UR4, URZ ;  /* 0x0000003f00047c82 */ /* 0x000fe20008000000 */
[----:B------:R-:W-:Y:S01]  /*0e40*/  LOP3.LUT R41, R41, 0xfffffe, RZ, 0xc0, !PT ;  /* 0x00fffffe29297812 */ /* 0x000fe200078ec0ff */
[C---:B------:R-:W-:Y:S01]  /*0e50*/  IMAD R107, R21.reuse, c[0x0][0x1bc], R46 ;  /* 0x00006f00156b7a24 */ /* 0x040fe200078e022e */
[----:B------:R-:W-:Y:S01]  /*0e60*/  LEA R74, P2, R38, c[0x0][0x230], 0x2 ;  /* 0x00008c00264a7a11 */ /* 0x000fe200078410ff */
[----:B------:R-:W-:Y:S01]  /*0e70*/  IMAD.WIDE.U32 R14, R21, c[0x0][0x198], RZ ;  /* 0x00006600150e7a25 */ /* 0x000fe200078e00ff */
[----:B------:R-:W-:-:S02]  /*0e80*/  LEA.HI.X R103, R12, c[0x0][0x224], R103, 0x2, P0 ;  /* 0x000089000c677a11 */ /* 0x000fc400000f1467 */
[----:B------:R-:W-:Y:S01]  /*0e90*/  IADD3 R107, R39, R107, RZ ;  /* 0x0000006b276b7210 */ /* 0x000fe20007ffe0ff */
[----:B------:R-:W-:Y:S01]  /*0ea0*/  IMAD R105, R21, c[0x0][0x19c], R44 ;  /* 0x0000670015697a24 */ /* 0x000fe200078e022c */
[----:B------:R-:W-:Y:S01]  /*0eb0*/  LEA R72, P1, R14, c[0x0][0x228], 0x2 ;  /* 0x00008a000e487a11 */ /* 0x000fe200078210ff */
[----:B------:R-:W-:Y:S01]  /*0ec0*/  IMAD.WIDE R108, R109, 0x8, R18 ;  /* 0x000000086d6c7825 */ /* 0x000fe200078e0212 */
[----:B------:R-:W-:Y:S02]  /*0ed0*/  IADD3 R12, R40, -R41, RZ ;  /* 0x80000029280c7210 */ /* 0x000fe40007ffe0ff */
[----:B------:R-:W-:Y:S01]  /*0ee0*/  IADD3 R105, R15, R105, RZ ;  /* 0x000000690f697210 */ /* 0x000fe20007ffe0ff */
[--C-:B------:R-:W-:Y:S01]  /*0ef0*/  FADD.FTZ R78, R111, R0.reuse ;  /* 0x000000006f4e7221 */ /* 0x100fe20000010000 */
[----:B------:R-:W-:Y:S01]  /*0f00*/  LEA.HI.X R107, R38, c[0x0][0x234], R107, 0x2, P2 ;  /* 0x00008d00266b7a11 */ /* 0x000fe200010f146b */
[--C-:B------:R-:W-:Y:S01]  /*0f10*/  FADD.FTZ R80, R113, R0.reuse ;  /* 0x0000000071507221 */ /* 0x100fe20000010000 */
[----:B------:R-:W-:Y:S01]  /*0f20*/  MOV R76, R108 ;  /* 0x0000006c004c7202 */ /* 0x000fe20000000f00 */
[--C-:B------:R-:W-:Y:S01]  /*0f30*/  FADD.FTZ R82, R115, R0.reuse ;  /* 0x0000000073527221 */ /* 0x100fe20000010000 */
[----:B------:R-:W-:Y:S01]  /*0f40*/  LEA.HI.X R105, R14, c[0x0][0x22c], R105, 0x2, P1 ;  /* 0x00008b000e697a11 */ /* 0x000fe200008f1469 */
[--C-:B------:R-:W-:Y:S01]  /*0f50*/  FADD.FTZ R84, R117, R0.reuse ;  /* 0x0000000075547221 */ /* 0x100fe20000010000 */
[----:B------:R-:W-:Y:S01]  /*0f60*/  CS2R R38, SRZ ;  /* 0x0000000000267805 */ /* 0x000fe2000001ff00 */
[--C-:B------:R-:W-:Y:S01]  /*0f70*/  FADD.FTZ R86, R119, R0.reuse ;  /* 0x0000000077567221 */ /* 0x100fe20000010000 */
[----:B------:R-:W-:Y:S01]  /*0f80*/  CS2R R40, SRZ ;  /* 0x0000000000287805 */ /* 0x000fe2000001ff00 */
        /* <DEDUP_REMOVED lines=17> */
[----:B------:R-:W-:Y:S01]  /*10a0*/  SHF.L.U32 R111, R12, 0x8, RZ ;  /* 0x000000080c6f7819 */ /* 0x000fe200000006ff */
[----:B------:R-:W-:-:S02]  /*10b0*/  FADD.FTZ R106, R139, R0 ;  /* 0x000000008b6a7221 */ /* 0x000fc40000010000 */
[----:B------:R-:W-:Y:S02]  /*10c0*/  FADD.FTZ R108, R141, R0 ;  /* 0x000000008d6c7221 */ /* 0x000fe40000010000 */
.L_x_5777:
[----:B------:R-:W-:Y:S02]  /*10d0*/  MOV R12, R70 ;  /* 0x00000046000c7202 */ /* 0x000fe40000000f00 */
[----:B------:R-:W-:-:S05]  /*10e0*/  MOV R13, R103 ;  /* 0x00000067000d7202 */ /* 0x000fca0000000f00 */
[----:B------:R0:W2:Y:S01]  /*10f0*/  LDG.E R112, [R12.64] ;  /* 0x000000060c707981 */ /* 0x0000a2000c1e1900 */
[----:B------:R-:W-:Y:S02]  /*1100*/  MOV R14, R74 ;  /* 0x0000004a000e7202 */ /* 0x000fe40000000f00 */
[----:B------:R-:W-:-:S05]  /*1110*/  MOV R15, R107 ;  /* 0x0000006b000f7202 */ /* 0x000fca0000000f00 */
[----:B------:R1:W3:Y:S01]  /*1120*/  LDG.E R14, [R14.64] ;  /* 0x000000060e0e7981 */ /* 0x0002e2000c1e1900 */
[----:B0-----:R-:W-:Y:S02]  /*1130*/  MOV R12, R72 ;  /* 0x00000048000c7202 */ /* 0x001fe40000000f00 */
[----:B------:R-:W-:-:S05]  /*1140*/  MOV R13, R105 ;  /* 0x00000069000d7202 */ /* 0x000fca0000000f00 */
[----:B------:R0:W3:Y:S01]  /*1150*/  LDG.E R113, [R12.64] ;  /* 0x000000060c717981 */ /* 0x0000e2000c1e1900 */
        /* <DEDUP_REMOVED lines=8> */
[--C-:B------:R-:W-:Y:S02]  /*11e0*/  PRMT R117, RZ, 0x5410, R9.reuse ;  /* 0x00005410ff757816 */ /* 0x100fe40000000009 */
[----:B------:R-:W-:Y:S02]  /*11f0*/  PRMT R119, RZ, 0x7610, R9 ;  /* 0x00007610ff777816 */ /* 0x000fe40000000009 */
[--C-:B------:R-:W-:Y:S02]  /*1200*/  PRMT R121, RZ, 0x5410, R10.reuse ;  /* 0x00005410ff797816 */ /* 0x100fe4000000000a */
[----:B------:R-:W-:-:S02]  /*1210*/  PRMT R123, RZ, 0x7610, R10 ;  /* 0x00007610ff7b7816 */ /* 0x000fc4000000000a */
[--C-:B------:R-:W-:Y:S02]  /*1220*/  PRMT R125, RZ, 0x5410, R11.reuse ;  /* 0x00005410ff7d7816 */ /* 0x100fe4000000000b */
[----:B------:R-:W-:Y:S02]  /*1230*/  PRMT R127, RZ, 0x7610, R11 ;  /* 0x00007610ff7f7816 */ /* 0x000fe4000000000b */
[--C-:B------:R-:W-:Y:S02]  /*1240*/  PRMT R139, RZ, 0x5410, R4.reuse ;  /* 0x00005410ff8b7816 */ /* 0x100fe40000000004 */
[----:B------:R-:W-:Y:S02]  /*1250*/  PRMT R137, RZ, 0x7610, R4 ;  /* 0x00007610ff897816 */ /* 0x000fe40000000004 */
[--C-:B------:R-:W-:Y:S02]  /*1260*/  PRMT R135, RZ, 0x5410, R5.reuse ;  /* 0x00005410ff877816 */ /* 0x100fe40000000005 */
[----:B------:R-:W-:-:S02]  /*1270*/  PRMT R133, RZ, 0x7610, R5 ;  /* 0x00007610ff857816 */ /* 0x000fc40000000005 */
[--C-:B------:R-:W-:Y:S02]  /*1280*/  PRMT R131, RZ, 0x5410, R6.reuse ;  /* 0x00005410ff837816 */ /* 0x100fe40000000006 */
[----:B------:R-:W-:Y:S02]  /*1290*/  PRMT R129, RZ, 0x7610, R6 ;  /* 0x00007610ff817816 */ /* 0x000fe40000000006 */
[--C-:B------:R-:W-:Y:S01]  /*12a0*/  PRMT R143, RZ, 0x5410, R7.reuse ;  /* 0x00005410ff8f7816 */ /* 0x100fe20000000007 */
[----:B------:R-:W-:Y:S01]  /*12b0*/  BSSY B0, `(.L_x_5773) ;  /* 0x0000051000007945 */ /* 0x000fe20003800000 */
[----:B------:R-:W-:Y:S01]  /*12c0*/  PRMT R141, RZ, 0x7610, R7 ;  /* 0x00007610ff8d7816 */ /* 0x000fe20000000007 */
        /* <DEDUP_REMOVED lines=18> */
[----:B------:R-:W-:-:S13]  /*13f0*/  ISETP.NE.AND P2, PT, R26, 0x1f, PT ;  /* 0x0000001f1a00780c */ /* 0x000fda0003f45270 */
[----:B------:R2:W4:Y:S01]  /*1400*/  @P2 LDS R195, [R26.X4+0xe6c] ;  /* 0x000e6c001ac32984 */ /* 0x0005220000004800 */
[-C--:B------:R-:W-:Y:S02]  /*1410*/  FMUL.FTZ R114, R108, R191.reuse ;  /* 0x000000bf6c727220 */ /* 0x080fe40000410000 */
[-C--:B-1----:R-:W-:Y:S02]  /*1420*/  FMUL.FTZ R15, R80, R191.reuse ;  /* 0x000000bf500f7220 */ /* 0x082fe40000410000 */
        /* <DEDUP_REMOVED lines=12> */
[----:B------:R-:W1:Y:S01]  /*14f0*/  MUFU.EX2 R114, R114 ;  /* 0x0000007200727308 */ /* 0x000e620000000800 */
[----:B---3--:R-:W-:-:S07]  /*1500*/  FMUL.FTZ R154, R113, R14 ;  /* 0x0000000e719a7220 */ /* 0x008fce0000410000 */
[----:B------:R-:W3:Y:S01]  /*1510*/  MUFU.EX2 R15, R15 ;  /* 0x0000000f000f7308 */ /* 0x000ee20000000800 */
        /* <DEDUP_REMOVED lines=15> */
[-C--:B------:R-:W-:Y:S02]  /*1610*/  FMUL.FTZ R152, R75, R154.reuse ;  /* 0x0000009a4b987220 */ /* 0x080fe40000410000 */
[----:B------:R-:W-:Y:S02]  /*1620*/  FMUL.FTZ R183, R78, R113 ;  /* 0x000000714eb77220 */ /* 0x000fe40000410000 */
[----:B------:R-:W-:Y:S02]  /*1630*/  FMUL.FTZ R146, R80, R115 ;  /* 0x0000007350927220 */ /* 0x000fe40000410000 */
[----:B------:R-:W-:Y:S02]  /*1640*/  FMUL.FTZ R14, R106, R143 ;  /* 0x0000008f6a0e7220 */ /* 0x000fe40000410000 */
        /* <DEDUP_REMOVED lines=13> */
[----:B-1----:R-:W-:Y:S01]  /*1720*/  FFMA.FTZ R156, R114, R152, R193 ;  /* 0x00000098729c7223 */ /* 0x002fe200000100c1 */
[----:B------:R-:W-:Y:S05]  /*1730*/  @P2 BRA `(.L_x_5774) ;  /* 0x0000008000002947 */ /* 0x000fea0003800000 */
[----:B0-234-:R-:W-:Y:S02]  /*1740*/  ISETP.NE.AND P3, PT, R34, c[0x0][0x174], PT ;  /* 0x00005d0022007a0c */ /* 0x01dfe40003f65270 */
[----:B------:R-:W-:-:S11]  /*1750*/  MOV R195, 0x3f800000 ;  /* 0x3f80000000c37802 */ /* 0x000fd60000000f00 */
[----:B------:R-:W-:-:S04]  /*1760*/  @P3 LEA.HI R12, R34, R34, RZ, 0x1 ;  /* 0x00000022220c3211 */ /* 0x000fc800078f08ff */
[----:B------:R-:W-:-:S04]  /*1770*/  @P3 LOP3.LUT R13, R12, 0x3ffffe, RZ, 0xc0, !PT ;  /* 0x003ffffe0c0d3812 */ /* 0x000fc800078ec0ff */
[----:B------:R-:W-:-:S04]  /*1780*/  @P3 IADD3 R13, -R13, R34, RZ ;  /* 0x000000220d0d3210 */ /* 0x000fc80007ffe1ff */
[----:B------:R-:W-:-:S04]  /*1790*/  @P3 LEA R13, R13, 0x668, 0xa ;  /* 0x000006680d0d3811 */ /* 0x000fc800078e50ff */
[----:B------:R-:W-:-:S05]  /*17a0*/  @P3 IADD3 R13, R13, R110, RZ ;  /* 0x0000006e0d0d3210 */ /* 0x000fca0007ffe0ff */
[----:B------:R0:W1:Y:S02]  /*17b0*/  @P3 LDS R195, [R13] ;  /* 0x000000000dc33984 */ /* 0x0000640000000800 */
.L_x_5774:
[----:B0-234-:R-:W-:Y:S05]  /*17c0*/  BSYNC B0 ;  /* 0x0000000000007941 */ /* 0x01dfea0003800000 */
.L_x_5773:
[----:B-1----:R-:W-:Y:S01]  /*17d0*/  FMUL.FTZ R12, R114, R195 ;  /* 0x000000c3720c7220 */ /* 0x002fe20000410000 */
[----:B------:R-:W-:Y:S01]  /*17e0*/  ISETP.NE.AND P4, PT, R158, 0x1f, PT ;  /* 0x0000001f9e00780c */ /* 0x000fe20003f85270 */
[----:B------:R-:W-:Y:S01]  /*17f0*/  FMUL.FTZ R191, R96, R191 ;  /* 0x000000bf60bf7220 */ /* 0x000fe20000410000 */
[----:B------:R-:W-:Y:S01]  /*1800*/  ISETP.GE.AND P3, PT, R27, 0x1, PT ;  /* 0x000000011b00780c */ /* 0x000fe20003f66270 */
[----:B------:R-:W-:Y:S01]  /*1810*/  FMUL.FTZ R154, R71, R154 ;  /* 0x0000009a479a7220 */ /* 0x000fe20000410000 */
[----:B------:R-:W-:Y:S01]  /*1820*/  ISETP.GE.OR P0, PT, R34, c[0x0][0x174], P0 ;  /* 0x00005d0022007a0c */ /* 0x000fe20000706670 */
[C---:B------:R-:W-:Y:S01]  /*1830*/  FFMA.FTZ R13, R145.reuse, R156, R150 ;  /* 0x0000009c910d7223 */ /* 0x040fe20000010096 */
[----:B------:R-:W-:Y:S01]  /*1840*/  BSSY B0, `(.L_x_5775) ;  /* 0x0000153000007945 */ /* 0x000fe20003800000 */
[----:B------:R-:W-:Y:S01]  /*1850*/  FMUL.FTZ R156, R145, R12 ;  /* 0x0000000c919c7220 */ /* 0x000fe20000410000 */
[----:B------:R-:W0:Y:S01]  /*1860*/  MUFU.EX2 R191, R191 ;  /* 0x000000bf00bf7308 */ /* 0x000e220000000800 */
        /* <DEDUP_REMOVED lines=17> */
[C---:B0-----:R-:W-:Y:S02]  /*1980*/  FFMA.FTZ R162, R191.reuse, R162, R148 ;  /* 0x000000a2bfa27223 */ /* 0x041fe40000010094 */
        /* <DEDUP_REMOVED lines=8> */
[C---:B------:R-:W-:Y:S02]  /*1a10*/  FMUL.FTZ R197, R128.reuse, R197 ;  /* 0x000000c580c57220 */ /* 0x040fe40000410000 */
        /* <DEDUP_REMOVED lines=24> */
[----:B------:R-:W-:Y:S01]  /*1ba0*/  FMUL.FTZ R12, R147, R12 ;  /* 0x0000000c930c7220 */ /* 0x000fe20000410000 */
[----:B------:R-:W0:Y:S01]  /*1bb0*/  SHFL.DOWN PT, R166, R156, 0x1, 0x1f ;  /* 0x08201f009ca67f89 */ /* 0x000e2200000e0000 */
[----:B------:R-:W-:Y:S02]  /*1bc0*/  FMUL.FTZ R199, R108, R141 ;  /* 0x0000008d6cc77220 */ /* 0x000fe40000410000 */
[C---:B------:R-:W-:Y:S01]  /*1bd0*/  FFMA.FTZ R162, R145.reuse, R13, R14 ;  /* 0x0000000d91a27223 */ /* 0x040fe2000001000e */
[----:B------:R-:W1:Y:S01]  /*1be0*/  SHFL.DOWN PT, R164, R197, 0x1, 0x1f ;  /* 0x08201f00c5a47f89 */ /* 0x000e6200000e0000 */
[----:B------:R-:W-:-:S02]  /*1bf0*/  FMUL.FTZ R13, R145, R12 ;  /* 0x0000000c910d7220 */ /* 0x000fc40000410000 */
[C---:B------:R-:W-:Y:S02]  /*1c00*/  FFMA.FTZ R162, R114.reuse, R162, R199 ;  /* 0x000000a272a27223 */ /* 0x040fe400000100c7 */
[----:B------:R-:W-:-:S03]  /*1c10*/  FMUL.FTZ R203, R114, R13 ;  /* 0x0000000d72cb7220 */ /* 0x000fc60000410000 */
[----:B------:R-:W2:Y:S04]  /*1c20*/  SHFL.UP PT, R13, R162, 0x1, RZ ;  /* 0x04200000a20d7989 */ /* 0x000ea800000e00ff */
[----:B------:R-:W3:Y:S01]  /*1c30*/  SHFL.UP PT, R12, R203, 0x1, RZ ;  /* 0x04200000cb0c7989 */ /* 0x000ee200000e00ff */
[C---:B0-----:R-:W-:Y:S02]  /*1c40*/  @P4 FFMA.FTZ R156, R197.reuse, R166, R156 ;  /* 0x000000a6c59c4223 */ /* 0x041fe4000001009c */
[----:B-1----:R-:W-:-:S03]  /*1c50*/  @P4 FMUL.FTZ R197, R197, R164 ;  /* 0x000000a4c5c54220 */ /* 0x002fc60000410000 */
[----:B------:R-:W0:Y:S01]  /*1c60*/  SHFL.DOWN PT, R166, R156, 0x2, 0x1f ;  /* 0x08401f009ca67f89 */ /* 0x000e2200000e0000 */
[----:B------:R-:W-:-:S03]  /*1c70*/  ISETP.GE.U32.AND P4, PT, R158, 0x1e, PT ;  /* 0x0000001e9e00780c */ /* 0x000fc60003f86070 */
[----:B------:R-:W1:Y:S01]  /*1c80*/  SHFL.DOWN PT, R164, R197, 0x2, 0x1f ;  /* 0x08401f00c5a47f89 */ /* 0x000e6200000e0000 */
[C---:B--2---:R-:W-:Y:S02]  /*1c90*/  @P3 FFMA.FTZ R162, R203.reuse, R13, R162 ;  /* 0x0000000dcba23223 */ /* 0x044fe400000100a2 */
[----:B---3--:R-:W-:-:S03]  /*1ca0*/  @P3 FMUL.FTZ R203, R203, R12 ;  /* 0x0000000ccbcb3220 */ /* 0x008fc60000410000 */
[----:B------:R-:W2:Y:S01]  /*1cb0*/  SHFL.UP PT, R13, R162, 0x2, RZ ;  /* 0x04400000a20d7989 */ /* 0x000ea200000e00ff */
[----:B------:R-:W-:-:S03]  /*1cc0*/  ISETP.GE.AND P3, PT, R27, 0x2, PT ;  /* 0x000000021b00780c */ /* 0x000fc60003f66270 */
[----:B------:R-:W3:Y:S01]  /*1cd0*/  SHFL.UP PT, R12, R203, 0x2, RZ ;  /* 0x04400000cb0c7989 */ /* 0x000ee200000e00ff */
[C---:B0-----:R-:W-:Y:S02]  /*1ce0*/  @!P4 FFMA.FTZ R156, R197.reuse, R166, R156 ;  /* 0x000000a6c59cc223 */ /* 0x041fe4000001009c */
[----:B-1----:R-:W-:-:S03]  /*1cf0*/  @!P4 FMUL.FTZ R197, R197, R164 ;  /* 0x000000a4c5c5c220 */ /* 0x002fc60000410000 */
        /* <DEDUP_REMOVED lines=10> */
[----:B------:R-:W0:Y:S04]  /*1da0*/  SHFL.DOWN PT, R170, R156, 0x8, 0x1f ;  /* 0x09001f009caa7f89 */ /* 0x000e2800000e0000 */
[----:B------:R-:W1:Y:S01]  /*1db0*/  SHFL.DOWN PT, R168, R197, 0x8, 0x1f ;  /* 0x09001f00c5a87f89 */ /* 0x000e6200000e0000 */
[C---:B--2---:R-:W-:Y:S01]  /*1dc0*/  @P3 FFMA.FTZ R162, R203.reuse, R13, R162 ;  /* 0x0000000dcba23223 */ /* 0x044fe200000100a2 */
[----:B------:R-:W-:Y:S01]  /*1dd0*/  HFMA2.MMA R13, -RZ, RZ, 0, 0 ;  /* 0x00000000ff0d7435 */ /* 0x000fe200000001ff */
[----:B---3--:R-:W-:-:S03]  /*1de0*/  @P3 FMUL.FTZ R203, R203, R12 ;  /* 0x0000000ccbcb3220 */ /* 0x008fc60000410000 */
[----:B------:R-:W2:Y:S01]  /*1df0*/  SHFL.UP PT, R166, R162, 0x8, RZ ;  /* 0x05000000a2a67989 */ /* 0x000ea200000e00ff */
[----:B------:R-:W-:Y:S02]  /*1e00*/  ISETP.GE.U32.AND P3, PT, R158, 0x18, PT ;  /* 0x000000189e00780c */ /* 0x000fe40003f66070 */
[----:B------:R-:W-:Y:S01]  /*1e10*/  MOV R12, 0x3f800000 ;  /* 0x3f800000000c7802 */ /* 0x000fe20000000f00 */
[----:B------:R-:W3:Y:S05]  /*1e20*/  SHFL.UP PT, R164, R203, 0x8, RZ ;  /* 0x05000000cba47989 */ /* 0x000eea00000e00ff */
[----:B------:R-:W-:Y:S01]  /*1e30*/  @!P0 LDS.64 R12, [UR4+0xee8] ;  /* 0x000ee804ff0c8984 */ /* 0x000fe20008000a00 */
[----:B------:R-:W-:-:S04]  /*1e40*/  ISETP.GE.AND P0, PT, R27, 0x8, PT ;  /* 0x000000081b00780c */ /* 0x000fc80003f06270 */
[C---:B0-----:R-:W-:Y:S02]  /*1e50*/  @!P3 FFMA.FTZ R156, R197.reuse, R170, R156 ;  /* 0x000000aac59cb223 */ /* 0x041fe4000001009c */
[----:B-1----:R-:W-:Y:S01]  /*1e60*/  @!P3 FMUL.FTZ R197, R197, R168 ;  /* 0x000000a8c5c5b220 */ /* 0x002fe20000410000 */
[----:B------:R-:W-:Y:S02]  /*1e70*/  ISETP.GE.U32.AND P3, PT, R158, 0x10, PT ;  /* 0x000000109e00780c */ /* 0x000fe40003f66070 */
[----:B------:R-:W0:Y:S04]  /*1e80*/  SHFL.DOWN PT, R170, R156, 0x10, 0x1f ;  /* 0x0a001f009caa7f89 */ /* 0x000e2800000e0000 */
[----:B------:R-:W1:Y:S01]  /*1e90*/  SHFL.DOWN PT, R168, R197, 0x10, 0x1f ;  /* 0x0a001f00c5a87f89 */ /* 0x000e6200000e0000 */
[----:B--2---:R-:W-:-:S02]  /*1ea0*/  @P0 FFMA.FTZ R162, R203, R166, R162 ;  /* 0x000000a6cba20223 */ /* 0x004fc400000100a2 */
[----:B---3--:R-:W-:-:S03]  /*1eb0*/  @P0 FMUL.FTZ R203, R203, R164 ;  /* 0x000000a4cbcb0220 */ /* 0x008fc60000410000 */
[----:B------:R-:W2:Y:S01]  /*1ec0*/  SHFL.UP PT, R166, R162, 0x10, RZ ;  /* 0x06000000a2a67989 */ /* 0x000ea200000e00ff */
[----:B------:R-:W-:-:S03]  /*1ed0*/  ISETP.GE.AND P0, PT, R27, 0x10, PT ;  /* 0x000000101b00780c */ /* 0x000fc60003f06270 */
[----:B------:R-:W3:Y:S01]  /*1ee0*/  SHFL.UP PT, R164, R203, 0x10, RZ ;  /* 0x06000000cba47989 */ /* 0x000ee200000e00ff */
[C---:B0-----:R-:W-:Y:S02]  /*1ef0*/  @!P3 FFMA.FTZ R156, R197.reuse, R170, R156 ;  /* 0x000000aac59cb223 */ /* 0x041fe4000001009c */
[----:B-1----:R-:W-:-:S03]  /*1f00*/  @!P3 FMUL.FTZ R197, R197, R168 ;  /* 0x000000a8c5c5b220 */ /* 0x002fc60000410000 */
[----:B------:R-:W-:Y:S04]  /*1f10*/  SHFL.DOWN PT, R170, R156, 0x1, 0x1f ;  /* 0x08201f009caa7f89 */ /* 0x000fe800000e0000 */
[----:B------:R-:W-:Y:S01]  /*1f20*/  SHFL.IDX PT, R168, R13, RZ, 0x1f ;  /* 0x00001fff0da87589 */ /* 0x000fe200000e0000 */
[----:B--2---:R-:W-:-:S03]  /*1f30*/  @P0 FFMA.FTZ R162, R203, R166, R162 ;  /* 0x000000a6cba20223 */ /* 0x004fc600000100a2 */
[----:B------:R-:W0:Y:S01]  /*1f40*/  SHFL.DOWN PT, R201, R197, 0x1, 0x1f ;  /* 0x08201f00c5c97f89 */ /* 0x000e2200000e0000 */
[----:B---3--:R-:W-:Y:S01]  /*1f50*/  @P0 FMUL.FTZ R203, R203, R164 ;  /* 0x000000a4cbcb0220 */ /* 0x008fe20000410000 */
[----:B------:R-:W-:Y:S02]  /*1f60*/  ISETP.GT.AND P0, PT, R27, 0x1e, PT ;  /* 0x0000001e1b00780c */ /* 0x000fe40003f04270 */
[----:B-----5:R-:W-:Y:S04]  /*1f70*/  SHFL.IDX PT, R164, R142, RZ, 0x1f ;  /* 0x00001fff8ea47589 */ /* 0x020fe800000e0000 */
[----:B------:R-:W-:Y:S04]  /*1f80*/  SHFL.UP PT, R162, R162, 0x1, RZ ;  /* 0x04200000a2a27989 */ /* 0x000fe800000e00ff */
[----:B------:R-:W1:Y:S04]  /*1f90*/  SHFL.UP PT, R203, R203, 0x1, RZ ;  /* 0x04200000cbcb7989 */ /* 0x000e6800000e00ff */
[----:B------:R-:W-:Y:S04]  /*1fa0*/  SHFL.IDX PT, R156, R156, RZ, 0x1f ;  /* 0x00001fff9c9c7589 */ /* 0x000fe800000e0000 */
[----:B------:R-:W2:Y:S01]  /*1fb0*/  SHFL.IDX PT, R197, R197, RZ, 0x1f ;  /* 0x00001fffc5c57589 */ /* 0x000ea200000e0000 */
[----:B0-----:R-:W-:Y:S01]  /*1fc0*/  @P2 FFMA.FTZ R168, R201, R168, R170 ;  /* 0x000000a8c9a82223 */ /* 0x001fe200000100aa */
[----:B------:R-:W-:-:S03]  /*1fd0*/  ISETP.NE.AND P2, PT, R26, RZ, PT ;  /* 0x000000ff1a00720c */ /* 0x000fc60003f45270 */
[----:B------:R-:W-:-:S04]  /*1fe0*/  FFMA.FTZ R195, R168, R195, R152 ;  /* 0x000000c3a8c37223 */ /* 0x000fc80000010098 */
[----:B------:R-:W-:Y:S02]  /*1ff0*/  FFMA.FTZ R193, R114, R195, R193 ;  /* 0x000000c372c17223 */ /* 0x000fe400000100c1 */
[----:B-1----:R-:W-:Y:S01]  /*2000*/  @P1 FFMA.FTZ R164, R203, R164, R162 ;  /* 0x000000a4cba41223 */ /* 0x002fe200000100a2 */
[----:B------:R-:W-:Y:S01]  /*2010*/  ISETP.NE.AND P1, PT, R27, RZ, PT ;  /* 0x000000ff1b00720c */ /* 0x000fe20003f25270 */
        /* <DEDUP_REMOVED lines=27> */
[----:B------:R-:W-:-:S02]  /*21d0*/  FFMA.FTZ R116, R45, R122, RZ ;  /* 0x0000007a2d747223 */ /* 0x000fc400000100ff */
[----:B------:R-:W-:Y:S02]  /*21e0*/  FFMA.FTZ R168, R147, R166, R130 ;  /* 0x000000a693a87223 */ /* 0x000fe40000010082 */
[C---:B------:R-:W-:Y:S02]  /*21f0*/  FFMA.FTZ R118, -R78.reuse, R113, R122 ;  /* 0x000000714e767223 */ /* 0x040fe4000001017a */
[----:B------:R-:W-:Y:S02]  /*2200*/  FMUL.FTZ R147, R78, R149 ;  /* 0x000000954e937220 */ /* 0x000fe40000410000 */
[----:B------:R-:W-:Y:S02]  /*2210*/  FFMA.FTZ R120, R49, R146, R116 ;  /* 0x0000009231787223 */ /* 0x000fe40000010074 */
[C---:B------:R-:W-:Y:S02]  /*2220*/  FFMA.FTZ R151, -R80.reuse, R115, R146 ;  /* 0x0000007350977223 */ /* 0x040fe40000010192 */
[----:B------:R-:W-:-:S02]  /*2230*/  FMUL.FTZ R116, R80, R155 ;  /* 0x0000009b50747220 */ /* 0x000fc40000410000 */
[----:B------:R-:W-:Y:S02]  /*2240*/  FFMA.FTZ R15, R147, R118, RZ ;  /* 0x00000076930f7223 */ /* 0x000fe400000100ff */
        /* <DEDUP_REMOVED lines=33> */
[C---:B------:R-:W-:Y:S02]  /*2460*/  FMUL.FTZ R150, R98.reuse, R187 ;  /* 0x000000bb62967220 */ /* 0x040fe40000410000 */
[----:B------:R-:W-:-:S02]  /*2470*/  FFMA.FTZ R148, -R98, R135, R154 ;  /* 0x0000008762947223 */ /* 0x000fc4000001019a */
[----:B------:R-:W-:Y:S02]  /*2480*/  FFMA.FTZ R15, R144, R146, R15 ;  /* 0x00000092900f7223 */ /* 0x000fe4000001000f */
[----:B------:R-:W-:Y:S02]  /*2490*/  FFMA.FTZ R162, R73, R164, R152 ;  /* 0x000000a449a27223 */ /* 0x000fe40000010098 */
[C---:B------:R-:W-:Y:S02]  /*24a0*/  FMUL.FTZ R154, R100.reuse, R189 ;  /* 0x000000bd649a7220 */ /* 0x040fe40000410000 */
[----:B------:R-:W-:Y:S02]  /*24b0*/  FFMA.FTZ R152, -R100, R133, R164 ;  /* 0x0000008564987223 */ /* 0x000fe400000101a4 */
[----:B------:R-:W-:Y:S02]  /*24c0*/  FFMA.FTZ R15, R150, R148, R15 ;  /* 0x00000094960f7223 */ /* 0x000fe4000001000f */
[----:B------:R-:W-:-:S02]  /*24d0*/  FFMA.FTZ R164, R71, R166, R162 ;  /* 0x000000a647a47223 */ /* 0x000fc400000100a2 */
[C---:B------:R-:W-:Y:S02]  /*24e0*/  FMUL.FTZ R161, R102.reuse, R183 ;  /* 0x000000b766a17220 */ /* 0x040fe40000410000 */
[----:B------:R-:W-:Y:S02]  /*24f0*/  FFMA.FTZ R162, -R102, R131, R166 ;  /* 0x0000008366a27223 */ /* 0x000fe400000101a6 */
        /* <DEDUP_REMOVED lines=14> */
[----:B------:R-:W-:Y:S02]  /*25e0*/  FFMA.FTZ R170, R168, R169, R15 ;  /* 0x000000a9a8aa7223 */ /* 0x000fe4000001000f */
[----:B------:R-:W-:-:S02]  /*25f0*/  FFMA.FTZ R15, R75, R199, R164 ;  /* 0x000000c74b0f7223 */ /* 0x000fc400000100a4 */
[----:B------:R-:W-:Y:S01]  /*2600*/  FADD.FTZ R66, R161, R66 ;  /* 0x00000042a1427221 */ /* 0x000fe20000010000 */
[----:B------:R-:W0:Y:S01]  /*2610*/  SHFL.DOWN PT, R145, R170, 0x1, 0x1f ;  /* 0x08201f00aa917f89 */ /* 0x000e2200000e0000 */
[----:B------:R-:W-:Y:S02]  /*2620*/  FMUL.FTZ R161, R112, R187 ;  /* 0x000000bb70a17220 */ /* 0x000fe40000410000 */
[----:B------:R-:W-:Y:S01]  /*2630*/  FADD.FTZ R99, R14, R99 ;  /* 0x000000630e637221 */ /* 0x000fe20000010000 */
[----:B------:R-:W1:Y:S01]  /*2640*/  SHFL.DOWN PT, R164, R15, 0x1, 0x1f ;  /* 0x08201f000fa47f89 */ /* 0x000e6200000e0000 */
[----:B------:R-:W-:Y:S02]  /*2650*/  FMUL.FTZ R148, R148, R161 ;  /* 0x000000a194947220 */ /* 0x000fe40000410000 */
[C---:B--2---:R-:W-:Y:S02]  /*2660*/  FFMA.FTZ R13, R197.reuse, R13, R156 ;  /* 0x0000000dc50d7223 */ /* 0x044fe4000001009c */
[----:B------:R-:W-:-:S02]  /*2670*/  FMUL.FTZ R12, R197, R12 ;  /* 0x0000000cc50c7220 */ /* 0x000fc40000410000 */
[----:B------:R-:W-:Y:S02]  /*2680*/  FFMA.FTZ R148, R135, R187, R148 ;  /* 0x000000bb87947223 */ /* 0x000fe40000010094 */
[----:B------:R-:W-:Y:S01]  /*2690*/  FMUL.FTZ R135, R112, R183 ;  /* 0x000000b770877220 */ /* 0x000fe20000410000 */
[----:B------:R2:W-:Y:S01]  /*26a0*/  @!P2 STS.64 [UR4+0xee8], R12 ;  /* 0x000ee80cff00a988 */ /* 0x0005e20008000a04 */
[----:B------:R-:W-:Y:S02]  /*26b0*/  FADD.FTZ R101, R168, R101 ;  /* 0x00000065a8657221 */ /* 0x000fe40000010000 */
[----:B------:R-:W-:Y:S02]  /*26c0*/  FMUL.FTZ R162, R162, R135 ;  /* 0x00000087a2a27220 */ /* 0x000fe40000410000 */
[----:B------:R-:W-:Y:S02]  /*26d0*/  FADD.FTZ R68, R114, R68 ;  /* 0x0000004472447221 */ /* 0x000fe40000010000 */
[----:B------:R-:W-:-:S02]  /*26e0*/  FFMA.FTZ R162, R131, R183, R162 ;  /* 0x000000b783a27223 */ /* 0x000fc400000100a2 */
[----:B------:R-:W-:Y:S02]  /*26f0*/  FADD.FTZ R97, R154, R97 ;  /* 0x000000619a617221 */ /* 0x000fe40000010000 */
[----:B0-----:R-:W-:Y:S02]  /*2700*/  @!P0 FADD.FTZ R170, R170, R145 ;  /* 0x00000091aaaa8221 */ /* 0x001fe40000010000 */
[----:B--2---:R-:W-:Y:S02]  /*2710*/  FMUL.FTZ R13, R112, R173 ;  /* 0x000000ad700d7220 */ /* 0x004fe40000410000 */
        /* <DEDUP_REMOVED lines=24> */
[C---:B------:R-:W-:Y:S02]  /*28a0*/  FMUL.FTZ R145, R112.reuse, R185 ;  /* 0x000000b970917220 */ /* 0x040fe40000410000 */
        /* <DEDUP_REMOVED lines=8> */
[----:B------:R-:W-:-:S02]  /*2930*/  FMUL.FTZ R127, R112, R193 ;  /* 0x000000c1707f7220 */ /* 0x000fc40000410000 */
        /* <DEDUP_REMOVED lines=36> */
[----:B------:R-:W-:-:S02]  /*2b80*/  FADD.FTZ R51, R142, R51 ;  /* 0x000000338e337221 */ /* 0x000fc40000010000 */
[----:B------:R-:W-:Y:S02]  /*2b90*/  FADD.FTZ R44, R133, R44 ;  /* 0x0000002c852c7221 */ /* 0x000fe40000010000 */
[----:B------:R0:W-:Y:S01]  /*2ba0*/  @!P1 STS.64 [0x438], R14 ;  /* 0x0004380eff009388 */ /* 0x0001e20000000a00 */
        /* <DEDUP_REMOVED lines=25> */
[----:B------:R0:W-:Y:S04]  /*2d40*/  @P0 STS [R110+0x1ae8], R13 ;  /* 0x001ae80d6e000388 */ /* 0x0001e80000000800 */
[----:B------:R0:W-:Y:S04]  /*2d50*/  STS [R110+0x16e8], R14 ;  /* 0x0016e80e6e007388 */ /* 0x0001e80000000800 */
[----:B------:R0:W-:Y:S02]  /*2d60*/  @!P0 STS [R110+0x1ae8], R15 ;  /* 0x001ae80f6e008388 */ /* 0x0001e40000000800 */
.L_x_5776:
[----:B0-----:R-:W-:Y:S05]  /*2d70*/  BSYNC B0 ;  /* 0x0000000000007941 */ /* 0x001fea0003800000 */
.L_x_5775:
[----:B------:R-:W-:Y:S01]  /*2d80*/  MOV R12, c[0x0][0x1c0] ;  /* 0x00007000000c7a02 */ /* 0x000fe20000000f00 */
[----:B------:R-:W-:Y:S01]  /*2d90*/  UIADD3 UR4, UR4, 0x8, URZ ;  /* 0x0000000804047890 */ /* 0x000fe2000fffe03f */
[----:B------:R-:W-:-:S02]  /*2da0*/  MOV R13, c[0x0][0x1c4] ;  /* 0x00007100000d7a02 */ /* 0x000fc40000000f00 */
[----:B------:R-:W-:Y:S02]  /*2db0*/  LEA R74, P0, R12, R74, 0x2 ;  /* 0x0000004a0c4a7211 */ /* 0x000fe400078010ff */
[----:B------:R-:W-:Y:S02]  /*2dc0*/  IADD3 R160, R160, 0x1, RZ ;  /* 0x00000001a0a07810 */ /* 0x000fe40007ffe0ff */
[----:B------:R-:W-:Y:S02]  /*2dd0*/  LEA.HI.X R107, R12, R107, R13, 0x2, P0 ;  /* 0x0000006b0c6b7211 */ /* 0x000fe400000f140d */
[----:B------:R-:W-:Y:S02]  /*2de0*/  ISETP.GE.AND P0, PT, R160, c[0x0][0x16c], PT ;  /* 0x00005b00a0007a0c */ /* 0x000fe40003f06270 */
[----:B------:R-:W-:Y:S02]  /*2df0*/  MOV R12, c[0x0][0x1a0] ;  /* 0x00006800000c7a02 */ /* 0x000fe40000000f00 */
[----:B------:R-:W-:-:S02]  /*2e00*/  MOV R14, c[0x0][0x188] ;  /* 0x00006200000e7a02 */ /* 0x000fc40000000f00 */
[----:B------:R-:W-:Y:S02]  /*2e10*/  IADD3 R76, P3, R76, 0x8, RZ ;  /* 0x000000084c4c7810 */ /* 0x000fe40007f7e0ff */
[----:B------:R-:W-:Y:S02]  /*2e20*/  MOV R13, c[0x0][0x1a4] ;  /* 0x00006900000d7a02 */ /* 0x000fe40000000f00 */
[----:B------:R-:W-:Y:S02]  /*2e30*/  MOV R15, c[0x0][0x18c] ;  /* 0x00006300000f7a02 */ /* 0x000fe40000000f00 */
[----:B------:R-:W-:Y:S02]  /*2e40*/  LEA R72, P1, R12, R72, 0x2 ;  /* 0x000000480c487211 */ /* 0x000fe400078210ff */
[----:B------:R-:W-:Y:S02]  /*2e50*/  LEA R70, P2, R14, R70, 0x2 ;  /* 0x000000460e467211 */ /* 0x000fe400078410ff */
[----:B------:R-:W-:-:S02]  /*2e60*/  LEA.HI.X R105, R12, R105, R13, 0x2, P1 ;  /* 0x000000690c697211 */ /* 0x000fc400008f140d */
[----:B------:R-:W-:Y:S02]  /*2e70*/  LEA.HI.X R103, R14, R103, R15, 0x2, P2 ;  /* 0x000000670e677211 */ /* 0x000fe400010f140f */
[----:B------:R-:W-:Y:S02]  /*2e80*/  IADD3 R110, R110, 0x4, RZ ;  /* 0x000000046e6e7810 */ /* 0x000fe40007ffe0ff */
[----:B------:R-:W-:Y:S02]  /*2e90*/  IADD3 R111, R111, 0x1, RZ ;  /* 0x000000016f6f7810 */ /* 0x000fe40007ffe0ff */
[----:B------:R-:W-:Y:S01]  /*2ea0*/  IADD3.X R109, RZ, R109, RZ, P3, !PT ;  /* 0x0000006dff6d7210 */ /* 0x000fe20001ffe4ff */
[----:B------:R-:W-:Y:S01]  /*2eb0*/  @P0 CALL.REL.NOINC `(.L_x_5772) ;  /* 0x0000001000000944 */ /* 0x000fe20003c00000 */
[----:B------:R-:W-:Y:S05]  /*2ec0*/  BRA `(.L_x_5777) ;  /* 0xffffe20000007947 */ /* 0x000fea000383ffff */
.L_x_5772:
        /* <DEDUP_REMOVED lines=17> */
[----:B------:R0:W-:Y:S01]  /*2fe0*/  STS.128 [R37], R56 ;  /* 0x0000003825007388 */ /* 0x0001e20000000c00 */
[----:B------:R-:W-:Y:S02]  /*2ff0*/  SHF.R.S32.HI R7, RZ, 0x1f, R6 ;  /* 0x0000001fff077819 */ /* 0x000fe40000011406 */
[----:B------:R-:W-:Y:S01]  /*3000*/  F2FP.BF16.PACK_AB R54, R48, R81 ;  /* 0x000000513036723e */ /* 0x000fe200000010ff */
[----:B------:R-:W-:Y:S01]  /*3010*/  STS.128 [R37+0x10], R64 ;  /* 0x0000104025007388 */ /* 0x000fe20000000c00 */
[----:B------:R-:W-:-:S06]  /*3020*/  NOP ;  /* 0x0000000000007918 */ /* 0x000fcc0000000000 */
[----:B------:R-:W1:Y:S01]  /*3030*/  LDS.128 R12, [R27.X16] ;  /* 0x000000001b0c7984 */ /* 0x000e62000000cc00 */
[--C-:B------:R-:W-:Y:S01]  /*3040*/  IMAD.WIDE.U32 R4, R24, c[0x0][0x2d8], R6.reuse ;  /* 0x0000b60018047a25 */ /* 0x100fe200078e0006 */
[----:B------:R-:W-:Y:S02]  /*3050*/  IADD3 R32, P1, R32, -0x400, RZ ;  /* 0xfffffc0020207810 */ /* 0x000fe40007f3e0ff */
[----:B------:R-:W2:Y:S01]  /*3060*/  LDS.128 R68, [R27.X16+0x200] ;  /* 0x000200001b447984 */ /* 0x000ea2000000cc00 */
[----:B0-----:R-:W-:Y:S01]  /*3070*/  F2FP.BF16.PACK_AB R59, R38, R39 ;  /* 0x00000027263b723e */ /* 0x001fe200000010ff */
[----:B------:R-:W-:Y:S01]  /*3080*/  IMAD.WIDE.U32 R6, R24, c[0x0][0x2f8], R6 ;  /* 0x0000be0018067a25 */ /* 0x000fe200078e0006 */
[----:B------:R-:W-:Y:S02]  /*3090*/  IADD3 R5, R5, R9, RZ ;  /* 0x0000000905057210 */ /* 0x000fe40007ffe0ff */
[----:B------:R-:W-:Y:S01]  /*30a0*/  F2FP.BF16.PACK_AB R58, R40, R41 ;  /* 0x00000029283a723e */ /* 0x000fe200000010ff */
[----:B------:R-:W-:Y:S01]  /*30b0*/  FADD.FTZ R9, R36, R85 ;  /* 0x0000005524097221 */ /* 0x000fe20000010000 */
[----:B------:R-:W-:Y:S01]  /*30c0*/  F2FP.BF16.PACK_AB R57, R44, R43 ;  /* 0x0000002b2c39723e */ /* 0x000fe200000010ff */
[----:B------:R-:W-:Y:S01]  /*30d0*/  IMAD.WIDE.U32 R4, R21, c[0x0][0x2e0], R4 ;  /* 0x0000b80015047a25 */ /* 0x000fe200078e0004 */
[----:B------:R-:W-:-:S02]  /*30e0*/  F2FP.BF16.PACK_AB R56, R42, R51 ;  /* 0x000000332a38723e */ /* 0x000fc400000010ff */
[----:B------:R-:W-:Y:S01]  /*30f0*/  IADD3 R30, P2, R30, -0x400, RZ ;  /* 0xfffffc001e1e7810 */ /* 0x000fe20007f5e0ff */
[----:B------:R-:W-:Y:S01]  /*3100*/  FADD.FTZ R10, R9, R52 ;  /* 0x00000034090a7221 */ /* 0x000fe20000010000 */
[----:B------:R-:W-:Y:S02]  /*3110*/  IADD3 R9, R5, R11, RZ ;  /* 0x0000000b05097210 */ /* 0x000fe40007ffe0ff */
[----:B------:R-:W-:Y:S01]  /*3120*/  LEA R8, P0, R4, c[0x0][0x330], 0x1 ;  /* 0x0000cc0004087a11 */ /* 0x000fe200078008ff */
[----:B------:R-:W-:Y:S01]  /*3130*/  FADD.FTZ R5, R10, R83 ;  /* 0x000000530a057221 */ /* 0x000fe20000010000 */
[----:B------:R-:W-:Y:S02]  /*3140*/  F2FP.BF16.PACK_AB R52, R52, R85 ;  /* 0x000000553434723e */ /* 0x000fe400000010ff */
[----:B------:R-:W-:Y:S01]  /*3150*/  LEA.HI.X R9, R4, c[0x0][0x334], R9, 0x1, P0 ;  /* 0x0000cd0004097a11 */ /* 0x000fe200000f0c09 */
[----:B------:R-:W-:Y:S01]  /*3160*/  FADD.FTZ R10, R5, R50 ;  /* 0x00000032050a7221 */ /* 0x000fe20000010000 */
[----:B------:R-:W-:-:S02]  /*3170*/  IADD3 R28, P3, R28, -0x400, RZ ;  /* 0xfffffc001c1c7810 */ /* 0x000fc40007f7e0ff */
[----:B------:R-:W-:Y:S01]  /*3180*/  IADD3.X R33, R33, -0x1, RZ, P1, !PT ;  /* 0xffffffff21217810 */ /* 0x000fe20000ffe4ff */
[----:B------:R-:W-:Y:S01]  /*3190*/  IMAD.WIDE R4, R35, 0x10, R8 ;  /* 0x0000001023047825 */ /* 0x000fe200078e0208 */
[----:B------:R-:W-:Y:S02]  /*31a0*/  IADD3.X R31, R31, -0x1, RZ, P2, !PT ;  /* 0xffffffff1f1f7810 */ /* 0x000fe400017fe4ff */
[----:B------:R-:W-:Y:S01]  /*31b0*/  IADD3.X R29, R29, -0x1, RZ, P3, !PT ;  /* 0xffffffff1d1d7810 */ /* 0x000fe20001ffe4ff */
[----:B------:R-:W-:Y:S02]  /*31c0*/  IMAD R9, R23, c[0x0][0x2f8], RZ ;  /* 0x0000be0017097a24 */ /* 0x000fe400078e02ff */
        /* <DEDUP_REMOVED lines=16> */
[----:B------:R-:W-:Y:S04]  /*32d0*/  STS.128 [R37], R52 ;  /* 0x0000003425007388 */ /* 0x000fe80000000c00 */
[----:B------:R-:W-:Y:S01]  /*32e0*/  IADD3 R5, R5, R9, RZ ;  /* 0x0000000905057210 */ /* 0x000fe20007ffe0ff */
[----:B------:R-:W-:Y:S01]  /*32f0*/  FADD.FTZ R41, R44, R41 ;  /* 0x000000292c297221 */ /* 0x000fe20000010000 */
[----:B------:R-:W-:Y:S01]  /*3300*/  LEA R6, P0, R4, c[0x0][0x340], 0x1 ;  /* 0x0000d00004067a11 */ /* 0x000fe200078008ff */
[----:B------:R-:W-:Y:S01]  /*3310*/  STS.128 [R37+0x10], R56 ;  /* 0x0000103825007388 */ /* 0x000fe20000000c00 */
[----:B------:R-:W-:-:S06]  /*3320*/  NOP ;  /* 0x0000000000007918 */ /* 0x000fcc0000000000 */
[----:B------:R-:W0:Y:S01]  /*3330*/  LDS.128 R64, [R27.X16] ;  /* 0x000000001b407984 */ /* 0x000e22000000cc00 */
[----:B------:R-:W-:Y:S01]  /*3340*/  LEA.HI.X R7, R4, c[0x0][0x344], R5, 0x1, P0 ;  /* 0x0000d10004077a11 */ /* 0x000fe200000f0c05 */
[----:B------:R-:W-:Y:S01]  /*3350*/  FADD.FTZ R40, R41, R40 ;  /* 0x0000002829287221 */ /* 0x000fe20000010000 */
[----:B------:R-:W-:Y:S01]  /*3360*/  ISETP.GT.AND P0, PT, R34, 0x1, PT ;  /* 0x000000012200780c */ /* 0x000fe20003f04270 */
[----:B------:R-:W1:Y:S01]  /*3370*/  LDS.128 R72, [R27.X16+0x200] ;  /* 0x000200001b487984 */ /* 0x000e62000000cc00 */
[----:B------:R-:W-:Y:S01]  /*3380*/  MOV R34, R45 ;  /* 0x0000002d00227202 */ /* 0x000fe20000000f00 */
[----:B------:R-:W-:-:S04]  /*3390*/  IMAD.WIDE R4, R35, 0x10, R6 ;  /* 0x0000001023047825 */ /* 0x000fc800078e0206 */
[----:B------:R-:W-:-:S04]  /*33a0*/  FADD.FTZ R39, R40, R39 ;  /* 0x0000002728277221 */ /* 0x000fc80000010000 */
[----:B------:R-:W-:Y:S01]  /*33b0*/  FADD.FTZ R36, R39, R38 ;  /* 0x0000002627247221 */ /* 0x000fe20000010000 */
[----:B0-----:R0:W-:Y:S04]  /*33c0*/  STG.E.128 [R4.64], R64 ;  /* 0x0000004004007986 */ /* 0x0011e8000c101d06 */
[----:B-1----:R0:W-:Y:S01]  /*33d0*/  STG.E.128 [R4.64+0x200], R72 ;  /* 0x0002004804007986 */ /* 0x0021e2000c101d06 */
[----:B------:R-:W-:Y:S01]  /*33e0*/  @!P0 CALL.REL.NOINC `(.L_x_5771) ;  /* 0x0000001000008944 */ /* 0x000fe20003c00000 */
[----:B------:R-:W-:Y:S05]  /*33f0*/  BRA `(.L_x_5778) ;  /* 0xffffd17000007947 */ /* 0x000fea000383ffff */
.L_x_5771:
[----:B------:R-:W-:Y:S02]  /*3400*/  ISETP.NE.U32.AND P0, PT, RZ, c[0x0][0x328], PT ;  /* 0x0000ca00ff007a0c */ /* 0x000fe40003f05070 */
[----:B------:R-:W-:Y:S02]  /*3410*/  ISETP.NE.U32.AND P2, PT, RZ, c[0x0][0x348], PT ;  /* 0x0000d200ff007a0c */ /* 0x000fe40003f45070 */
[----:B------:R-:W-:-:S02]  /*3420*/  ISETP.NE.AND.EX P1, PT, RZ, c[0x0][0x32c], PT, P0 ;  /* 0x0000cb00ff007a0c */ /* 0x000fc40003f25300 */
[----:B------:R-:W-:-:S11]  /*3430*/  ISETP.NE.AND.EX P0, PT, RZ, c[0x0][0x34c], PT, P2 ;  /* 0x0000d300ff007a0c */ /* 0x000fd60003f05320 */
[----:B------:R-:W-:Y:S05]  /*3440*/  @!P1 BRA `(.L_x_5779) ;  /* 0x0000014000009947 */ /* 0x000fea0003800000 */
[----:B-----5:R-:W1:Y:S01]  /*3450*/  SHFL.DOWN P1, R0, R25, 0x1, 0x1f ;  /* 0x08201f0019007f89 */ /* 0x020e620000020000 */
[----:B------:R-:W-:Y:S03]  /*3460*/  BSSY B0, `(.L_x_5779) ;  /* 0x0000012000007945 */ /* 0x000fe60003800000 */
[----:B------:R-:W2:Y:S01]  /*3470*/  S2R R8, SR_LANEID ;  /* 0x0000000000087919 */ /* 0x000ea20000000000 */
[----:B-1----:R-:W-:Y:S01]  /*3480*/  @P1 FADD R0, R0, R25 ;  /* 0x0000001900001221 */ /* 0x002fe20000000000 */
[----:B--2---:R-:W-:-:S04]  /*3490*/  ISETP.NE.AND P2, PT, R8, RZ, PT ;  /* 0x000000ff0800720c */ /* 0x004fc80003f45270 */
[----:B0-----:R-:W0:Y:S04]  /*34a0*/  SHFL.DOWN P1, R5, R0, 0x2, 0x1f ;  /* 0x08401f0000057f89 */ /* 0x001e280000020000 */
        /* <DEDUP_REMOVED lines=13> */
.L_x_5780:
[----:B0-----:R-:W-:Y:S05]  /*3580*/  BSYNC B0 ;  /* 0x0000000000007941 */ /* 0x001fea0003800000 */
.L_x_5779:
        /* <DEDUP_REMOVED lines=8> */
[----:B-----5:R-:W0:Y:S02]  /*3610*/  SHFL.DOWN P0, R0, R5, 0x2, 0x1f ;  /* 0x08401f0005007f89 */ /* 0x020e240000000000 */
        /* <DEDUP_REMOVED lines=14> */
.L_x_5782:
[----:B------:R-:W1:Y:S02]  /*3700*/  S2R R23, SR_TID.X ;  /* 0x0000000000177919 */ /* 0x000e640000002100 */
.L_x_5783:
[----:B0-----:R-:W-:Y:S05]  /*3710*/  BSYNC B0 ;  /* 0x0000000000007941 */ /* 0x001fea0003800000 */
.L_x_5781:
[----:B-1----:R-:W-:-:S13]  /*3720*/  ISETP.GE.AND P0, PT, R23, c[0x0][0x16c], PT ;  /* 0x00005b0017007a0c */ /* 0x002fda0003f06270 */
[----:B------:R-:W-:Y:S05]  /*3730*/  @P0 EXIT ;  /* 0x000000000000094d */ /* 0x000fea0003800000 */
[C---:B-----5:R-:W-:Y:S02]  /*3740*/  IMAD R0, R22.reuse, c[0x0][0x2c8], RZ ;  /* 0x0000b20016007a24 */ /* 0x060fe400078e02ff */
        /* <DEDUP_REMOVED lines=8> */
[----:B------:R-:W-:Y:S01]  /*37d0*/  IMAD.WIDE.U32 R18, R21, c[0x0][0x1b8], RZ ;  /* 0x00006e0015127a25 */ /* 0x000fe200078e00ff */
[----:B------:R-:W-:-:S03]  /*37e0*/  IADD3 R29, R5, R29, RZ ;  /* 0x0000001d051d7210 */ /* 0x000fc60007ffe0ff */
[C---:B------:R-:W-:Y:S02]  /*37f0*/  IMAD R31, R21.reuse, c[0x0][0x2cc], R0 ;  /* 0x0000b300151f7a24 */ /* 0x040fe400078e0200 */
[C---:B------:R-:W-:Y:S02]  /*3800*/  IMAD R9, R21.reuse, c[0x0][0x19c], R8 ;  /* 0x0000670015097a24 */ /* 0x040fe400078e0208 */
[----:B------:R-:W-:Y:S01]  /*3810*/  IMAD R11, R21, c[0x0][0x1bc], R10 ;  /* 0x00006f00150b7a24 */ /* 0x000fe200078e020a */
[----:B------:R-:W-:Y:S01]  /*3820*/  IADD3 R31, R3, R31, RZ ;  /* 0x0000001f031f7210 */ /* 0x000fe20007ffe0ff */
[----:B------:R-:W-:Y:S01]  /*3830*/  IMAD R27, R21, c[0x0][0x2ac], R22 ;  /* 0x0000ab00151b7a24 */ /* 0x000fe200078e0216 */
[----:B------:R-:W-:Y:S01]  /*3840*/  IADD3 R37, R17, R9, RZ ;  /* 0x0000000911257210 */ /* 0x000fe20007ffe0ff */
[----:B------:R-:W-:Y:S01]  /*3850*/  IMAD.WIDE.U32 R6, R21, c[0x0][0x2a8], RZ ;  /* 0x0000aa0015067a25 */ /* 0x000fe200078e00ff */
[----:B------:R-:W-:-:S04]  /*3860*/  IADD3 R39, R19, R11, RZ ;  /* 0x0000000b13277210 */ /* 0x000fc80007ffe0ff */
[----:B------:R-:W-:Y:S02]  /*3870*/  IADD3 R27, R7, R27, RZ ;  /* 0x0000001b071b7210 */ /* 0x000fe40007ffe0ff */
.L_x_5784:
        /* <DEDUP_REMOVED lines=55> */
.L_x_5785:
        /* <DEDUP_REMOVED lines=9> */
.L_x_9084:


//--------------------- .text._Z25selective_scan_bwd_kernelI32Selective_Scan_bwd_kernel_traitsILi32ELi16ELb1ELb0ELb0ELb0ELb1EN3c108BFloat16EfEEv12SSMParamsBwd --------------------------
	.section	.text._Z25selective_scan_bwd_kernelI32Selective_Scan_bwd_kernel_traitsILi32ELi16ELb1ELb0ELb0ELb0ELb1EN3c108BFloat16EfEEv12SSMParamsBwd,"ax",@progbits
	.sectioninfo	@"SHI_REGISTERS=210"
	.align	128
        .global         _Z25selective_scan_bwd_kernelI32Selective_Scan_bwd_kernel_traitsILi32ELi16ELb1ELb0ELb0ELb0ELb1EN3c108BFloat16EfEEv12SSMParamsBwd
        .type           _Z25selective_scan_bwd_kernelI32Selective_Scan_bwd_kernel_traitsILi32ELi16ELb1ELb0ELb0ELb0ELb1EN3c108BFloat16EfEEv12SSMParamsBwd,@function
        .size           _Z25selective_scan_bwd_kernelI32Selective_Scan_bwd_kernel_traitsILi32ELi16ELb1ELb0ELb0ELb0ELb1EN3c108BFloat16EfEEv12SSMParamsBwd,(.L_x_9085 - _Z25selective_scan_bwd_kernelI32Selective_Scan_bwd_kernel_traitsILi32ELi16ELb1ELb0ELb0ELb0ELb1EN3c108BFloat16EfEEv12SSMParamsBwd)
        .other          _Z25selective_scan_bwd_kernelI32Selective_Scan_bwd_kernel_traitsILi32ELi16ELb1ELb0ELb0ELb0ELb1EN3c108BFloat16EfEEv12SSMParamsBwd,@"STO_CUDA_ENTRY STV_DEFAULT"
_Z25selective_scan_bwd_kernelI32Selective_Scan_bwd_kernel_traitsILi32ELi16ELb1ELb0ELb0ELb0ELb1EN3c108BFloat16EfEEv12SSMParamsBwd:
.text._Z25selective_scan_bwd_kernelI32Selective_Scan_bwd_kernel_traitsILi32ELi16ELb1ELb0ELb0ELb0ELb1EN3c108BFloat16EfEEv12SSMParamsBwd:
        /* <DEDUP_REMOVED lines=36> */
[C---:B------:R-:W-:Y:S01]  /*0240*/  IMAD.WIDE.U32 R2, R58.reuse, c[0x0][0x1d8], R2 ;  /* 0x000076003a027a25 */ /* 0x040fe200078e0002 */
[----:B------:R-:W-:Y:S01]  /*0250*/  CS2R R38, SRZ ;  /* 0x0000000000267805 */ /* 0x000fe2000001ff00 */
[----:B------:R-:W-:Y:S01]  /*0260*/  HFMA2.MMA R28, -RZ, RZ, 0, 0 ;  /* 0x00000000ff1c7435 */ /* 0x000fe200000001ff */
[----:B------:R-:W-:Y:S01]  /*0270*/  IADD3 R7, R7, R9, RZ ;  /* 0x0000000907077210 */ /* 0x000fe20007ffe0ff */
[----:B------:R-:W-:Y:S01]  /*0280*/  IMAD.WIDE.U32 R4, R58, c[0x0][0x1e8], R4 ;  /* 0x00007a003a047a25 */ /* 0x000fe200078e0004 */
[----:B------:R-:W-:-:S02]  /*0290*/  LEA R9, R0, 0xfffffe00, 0x9 ;  /* 0xfffffe0000097811 */ /* 0x000fc400078e48ff */
[----:B------:R-:W-:Y:S01]  /*02a0*/  MOV R52, RZ ;  /* 0x000000ff00347202 */ /* 0x000fe20000000f00 */
        /* <DEDUP_REMOVED lines=20> */
[----:B------:R-:W-:-:S02]  /*03f0*/  LEA R48, P4, R49, c[0x0][0x240], 0x1 ;  /* 0x0000900031307a11 */ /* 0x000fc400078808ff */
[----:B------:R-:W-:Y:S02]  /*0400*/  @P0 MOV R3, 0x8 ;  /* 0x0000000800030802 */ /* 0x000fe40000000f00 */
[----:B------:R-:W-:Y:S02]  /*0410*/  LEA.HI.X R49, R49, c[0x0][0x244], R2, 0x1, P4 ;  /* 0x0000910031317a11 */ /* 0x000fe400020f0c02 */
[----:B------:R-:W-:Y:S01]  /*0420*/  LEA.HI.X R47, R47, c[0x0][0x24c], R4, 0x1, P5 ;  /* 0x000093002f2f7a11 */ /* 0x000fe200028f0c04 */
[----:B------:R-:W-:Y:S01]  /*0430*/  @P0 IMAD.WIDE R2, R0, R3, c[0x0][0x260] ;  /* 0x0000980000020625 */ /* 0x000fe200078e0203 */
[----:B------:R-:W-:Y:S01]  /*0440*/  LEA R44, P6, R9, c[0x0][0x308], 0x1 ;  /* 0x0000c200092c7a11 */ /* 0x000fe200078c08ff */
[----:B------:R-:W-:Y:S01]  /*0450*/  @!P0 CS2R R2, SRZ ;  /* 0x0000000000028805 */ /* 0x000fe2000001ff00 */
[C---:B------:R-:W-:Y:S02]  /*0460*/  @P1 LEA R36, P4, R58.reuse, c[0x0][0x328], 0x2 ;  /* 0x0000ca003a241a11 */ /* 0x040fe400078810ff */
[----:B------:R-:W-:-:S02]  /*0470*/  @P2 LEA R38, P5, R58, c[0x0][0x348], 0x2 ;  /* 0x0000d2003a262a11 */ /* 0x000fc400078a10ff */
        /* <DEDUP_REMOVED lines=9> */
[C---:B0-----:R-:W-:Y:S02]  /*0510*/  SHF.L.U32 R0, R51.reuse, 0x1, RZ ;  /* 0x0000000133007819 */ /* 0x041fe400000006ff */
[----:B------:R-:W-:Y:S02]  /*0520*/  LOP3.LUT R144, R51, 0x1f, RZ, 0xc0, !PT ;  /* 0x0000001f33907812 */ /* 0x000fe400078ec0ff */
[----:B------:R-:W-:-:S04]  /*0530*/  LOP3.LUT R0, R0, 0xffffffc0, RZ, 0xc0, !PT ;  /* 0xffffffc000007812 */ /* 0x000fc800078ec0ff */
[----:B-1----:R-:W-:-:S04]  /*0540*/  LOP3.LUT R42, R0, 0x1f, R51, 0xf8, !PT ;  /* 0x0000001f002a7812 */ /* 0x002fc800078ef833 */
.L_x_5794:
        /* <DEDUP_REMOVED lines=9> */
[----:B------:R-:W-:Y:S04]  /*05e0*/  LDS.128 R4, [R0] ;  /* 0x0000000000047984 */ /* 0x000fe80000000c00 */
[----:B------:R-:W-:Y:S04]  /*05f0*/  LDS.128 R8, [R0+0x10] ;  /* 0x0000100000087984 */ /* 0x000fe80000000c00 */
[----:B------:R-:W-:Y:S06]  /*0600*/  BAR.SYNC.DEFER_BLOCKING 0x0 ;  /* 0x0000000000007b1d */ /* 0x000fec0000010000 */
[----:B------:R-:W2:Y:S04]  /*0610*/  LDG.E.128 R32, [R20.64] ;  /* 0x0000000614207981 */ /* 0x000ea8000c1e1d00 */
[----:B------:R-:W3:Y:S01]  /*0620*/  LDG.E.128 R60, [R20.64+0x200] ;  /* 0x00020006143c7981 */ /* 0x000ee2000c1e1d00 */
[----:B------:R-:W-:-:S03]  /*0630*/  IMAD.WIDE R22, R42, 0x10, R44 ;  /* 0x000000102a167825 */ /* 0x000fc600078e022c */
[----:B--2---:R1:W-:Y:S04]  /*0640*/  STS.128 [R50.X16], R32 ;  /* 0x0000002032007388 */ /* 0x0043e8000000cc00 */
[----:B---3--:R-:W-:Y:S01]  /*0650*/  STS.128 [R50.X16+0x200], R60 ;  /* 0x0002003c32007388 */ /* 0x008fe2000000cc00 */
[----:B------:R-:W-:-:S06]  /*0660*/  NOP ;  /* 0x0000000000007918 */ /* 0x000fcc0000000000 */
[----:B------:R-:W-:Y:S04]  /*0670*/  LDS.128 R16, [R0] ;  /* 0x0000000000107984 */ /* 0x000fe80000000c00 */
[----:B------:R-:W-:Y:S04]  /*0680*/  LDS.128 R12, [R0+0x10] ;  /* 0x00001000000c7984 */ /* 0x000fe80000000c00 */
        /* <DEDUP_REMOVED lines=19> */
[----:B------:R-:W-:Y:S04]  /*07c0*/  LDS.128 R60, [R0] ;  /* 0x00000000003c7984 */ /* 0x000fe80000000c00 */
[----:B------:R-:W-:Y:S04]  /*07d0*/  LDS.128 R20, [R0+0x10] ;  /* 0x0000100000147984 */ /* 0x000fe80000000c00 */
[----:B------:R-:W-:Y:S06]  /*07e0*/  BAR.SYNC.DEFER_BLOCKING 0x0 ;  /* 0x0000000000007b1d */ /* 0x000fec0000010000 */
[----:B------:R-:W2:Y:S04]  /*07f0*/  LDG.E.128 R72, [R24.64] ;  /* 0x0000000618487981 */ /* 0x000ea8000c1e1d00 */
[----:B------:R-:W3:Y:S01]  /*0800*/  LDG.E.128 R76, [R24.64+0x200] ;  /* 0x00020006184c7981 */ /* 0x000ee2000c1e1d00 */
        /* <DEDUP_REMOVED lines=14> */
[----:B------:R-:W3:Y:S04]  /*08f0*/  LDS.128 R64, [R0] ;  /* 0x0000000000407984 */ /* 0x000ee80000000c00 */
[----:B------:R-:W3:Y:S04]  /*0900*/  LDS.128 R24, [R0+0x10] ;  /* 0x0000100000187984 */ /* 0x000ee80000000c00 */
[----:B------:R-:W-:Y:S06]  /*0910*/  BAR.SYNC.DEFER_BLOCKING 0x0 ;  /* 0x0000000000007b1d */ /* 0x000fec0000010000 */
[----:B-1----:R1:W4:Y:S04]  /*0920*/  LDG.E.128 R32, [R30.64] ;  /* 0x000000061e207981 */ /* 0x002328000c1e1d00 */
[----:B0-----:R1:W4:Y:S01]  /*0930*/  LDG.E.128 R68, [R30.64+0x200] ;  /* 0x000200061e447981 */ /* 0x001322000c1e1d00 */
[----:B------:R-:W-:Y:S01]  /*0940*/  IMAD R80, R53, c[0x0][0x2e8], RZ ;  /* 0x0000ba0035507a24 */ /* 0x000fe200078e02ff */
[----:B--2---:R-:W-:-:S02]  /*0950*/  MOV R79, c[0x0][0x16c] ;  /* 0x00005b00004f7a02 */ /* 0x004fc40000000f00 */
[--C-:B---3--:R-:W-:Y:S02]  /*0960*/  PRMT R59, RZ, 0x5410, R64.reuse ;  /* 0x00005410ff3b7816 */ /* 0x108fe40000000040 */
[----:B------:R-:W-:Y:S02]  /*0970*/  PRMT R64, RZ, 0x7610, R64 ;  /* 0x00007610ff407816 */ /* 0x000fe40000000040 */
[--C-:B------:R-:W-:Y:S01]  /*0980*/  PRMT R73, RZ, 0x5410, R65.reuse ;  /* 0x00005410ff497816 */ /* 0x100fe20000000041 */
[----:B------:R-:W-:Y:S01]  /*0990*/  FMUL.FTZ R29, R59, -1.4426950216293334961 ;  /* 0xbfb8aa3b3b1d7820 */ /* 0x000fe20000410000 */
[----:B------:R-:W-:Y:S01]  /*09a0*/  PRMT R76, RZ, 0x7610, R65 ;  /* 0x00007610ff4c7816 */ /* 0x000fe20000000041 */
[----:B------:R-:W-:Y:S01]  /*09b0*/  FMUL.FTZ R72, R64, -1.4426950216293334961 ;  /* 0xbfb8aa3b40487820 */ /* 0x000fe20000410000 */
[----:B------:R-:W-:Y:S01]  /*09c0*/  PRMT R86, RZ, 0x7610, R67 ;  /* 0x00007610ff567816 */ /* 0x000fe20000000043 */
[----:B------:R0:W2:Y:S01]  /*09d0*/  MUFU.EX2 R82, R29 ;  /* 0x0000001d00527308 */ /* 0x0000a20000000800 */
[----:B------:R-:W-:Y:S01]  /*09e0*/  FMUL.FTZ R74, R73, -1.4426950216293334961 ;  /* 0xbfb8aa3b494a7820 */ /* 0x000fe20000410000 */
[--C-:B------:R-:W-:Y:S01]  /*09f0*/  PRMT R75, RZ, 0x5410, R66.reuse ;  /* 0x00005410ff4b7816 */ /* 0x100fe20000000042 */
[----:B-1----:R-:W-:Y:S01]  /*0a00*/  FMUL.FTZ R30, R76, -1.4426950216293334961 ;  /* 0xbfb8aa3b4c1e7820 */ /* 0x002fe20000410000 */
[----:B------:R-:W-:-:S02]  /*0a10*/  PRMT R84, RZ, 0x7610, R66 ;  /* 0x00007610ff547816 */ /* 0x000fc40000000042 */
[----:B------:R-:W-:Y:S01]  /*0a20*/  PRMT R85, RZ, 0x5410, R67 ;  /* 0x00005410ff557816 */ /* 0x000fe20000000043 */
[----:B------:R-:W-:Y:S01]  /*0a30*/  IMAD R67, R55, c[0x0][0x2ec], R80 ;  /* 0x0000bb0037437a24 */ /* 0x000fe200078e0250 */
[----:B------:R-:W1:Y:S01]  /*0a40*/  MUFU.EX2 R72, R72 ;  /* 0x0000004800487308 */ /* 0x000e620000000800 */
[----:B0-----:R-:W-:Y:S01]  /*0a50*/  FMUL.FTZ R29, R75, -1.4426950216293334961 ;  /* 0xbfb8aa3b4b1d7820 */ /* 0x001fe20000410000 */
[----:B------:R-:W-:Y:S01]  /*0a60*/  ISETP.GE.AND P1, PT, R79, 0x1, PT ;  /* 0x000000014f00780c */ /* 0x000fe20003f26270 */
[----:B------:R-:W-:Y:S01]  /*0a70*/  FMUL.FTZ R31, R84, -1.4426950216293334961 ;  /* 0xbfb8aa3b541f7820 */ /* 0x000fe20000410000 */
[--C-:B------:R-:W-:Y:S01]  /*0a80*/  PRMT R106, RZ, 0x5410, R20.reuse ;  /* 0x00005410ff6a7816 */ /* 0x100fe20000000014 */
[----:B------:R-:W-:Y:S01]  /*0a90*/  FMUL.FTZ R78, R85, -1.4426950216293334961 ;  /* 0xbfb8aa3b554e7820 */ /* 0x000fe20000410000 */
[----:B------:R-:W-:Y:S01]  /*0aa0*/  PRMT R105, RZ, 0x7610, R20 ;  /* 0x00007610ff697816 */ /* 0x000fe20000000014 */
[----:B------:R-:W-:Y:S01]  /*0ab0*/  IMAD.WIDE.U32 R80, R55, c[0x0][0x2e8], R40 ;  /* 0x0000ba0037507a25 */ /* 0x000fe200078e0028 */
[----:B------:R-:W0:Y:S01]  /*0ac0*/  MUFU.EX2 R74, R74 ;  /* 0x0000004a004a7308 */ /* 0x000e220000000800 */
[----:B------:R-:W-:-:S02]  /*0ad0*/  PRMT R79, RZ, 0x5410, R21 ;  /* 0x00005410ff4f7816 */ /* 0x000fc40000000015 */
[----:B--2---:R-:W-:Y:S01]  /*0ae0*/  FADD.FTZ R82, R82, 1 ;  /* 0x3f80000052527421 */ /* 0x004fe20000010000 */
[----:B------:R-:W-:Y:S02]  /*0af0*/  PRMT R83, RZ, 0x7610, R21 ;  /* 0x00007610ff537816 */ /* 0x000fe40000000015 */
[----:B------:R-:W-:Y:S02]  /*0b00*/  PRMT R94, RZ, 0x7610, R60 ;  /* 0x00007610ff5e7816 */ /* 0x000fe4000000003c */
[----:B------:R2:W3:Y:S01]  /*0b10*/  MUFU.EX2 R65, R30 ;  /* 0x0000001e00417308 */ /* 0x0004e20000000800 */
[----:B-1----:R-:W-:Y:S01]  /*0b20*/  FADD.FTZ R72, R72, 1 ;  /* 0x3f80000048487421 */ /* 0x002fe20000010000 */
[----:B------:R-:W-:Y:S02]  /*0b30*/  IADD3 R81, R81, R67, RZ ;  /* 0x0000004351517210 */ /* 0x000fe40007ffe0ff */
[--C-:B------:R-:W-:Y:S02]  /*0b40*/  PRMT R89, RZ, 0x5410, R24.reuse ;  /* 0x00005410ff597816 */ /* 0x100fe40000000018 */
[----:B------:R-:W-:Y:S01]  /*0b50*/  PRMT R91, RZ, 0x7610, R24 ;  /* 0x00007610ff5b7816 */ /* 0x000fe20000000018 */
[----:B------:R-:W-:Y:S01]  /*0b60*/  IMAD.WIDE.U32 R80, R58, c[0x0][0x2f0], R80 ;  /* 0x0000bc003a507a25 */ /* 0x000fe200078e0050 */
[----:B------:R1:W1:Y:S01]  /*0b70*/  MUFU.RCP R108, R82 ;  /* 0x00000052006c7308 */ /* 0x0002620000001000 */
[----:B------:R-:W-:-:S02]  /*0b80*/  PRMT R100, RZ, 0x5410, R62 ;  /* 0x00005410ff647816 */ /* 0x000fc4000000003e */
[----:B--2---:R-:W-:Y:S01]  /*0b90*/  FMUL.FTZ R30, R86, -1.4426950216293334961 ;  /* 0xbfb8aa3b561e7820 */ /* 0x004fe20000410000 */
[----:B------:R-:W-:Y:S01]  /*0ba0*/  PRMT R102, RZ, 0x7610, R62 ;  /* 0x00007610ff667816 */ /* 0x000fe2000000003e */
[----:B0-----:R-:W-:Y:S01]  /*0bb0*/  FADD.FTZ R74, R74, 1 ;  /* 0x3f8000004a4a7421 */ /* 0x001fe20000010000 */
[----:B------:R-:W-:Y:S01]  /*0bc0*/  PRMT R96, RZ, 0x5410, R61 ;  /* 0x00005410ff607816 */ /* 0x000fe2000000003d */
[----:B------:R-:W-:Y:S01]  /*0bd0*/  FMUL.FTZ R24, R91, -1.4426950216293334961 ;  /* 0xbfb8aa3b5b187820 */ /* 0x000fe20000410000 */
[----:B------:R0:W2:Y:S01]  /*0be0*/  MUFU.RCP R107, R72 ;  /* 0x00000048006b7308 */ /* 0x0000a20000001000 */
[----:B---3--:R-:W-:Y:S01]  /*0bf0*/  FADD.FTZ R65, R65, 1 ;  /* 0x3f80000041417421 */ /* 0x008fe20000010000 */
[----:B-1----:R-:W-:Y:S02]  /*0c00*/  PRMT R82, RZ, 0x5410, R22 ;  /* 0x00005410ff527816 */ /* 0x002fe40000000016 */
[----:B------:R-:W-:Y:S02]  /*0c10*/  PRMT R62, RZ, 0x7610, R23 ;  /* 0x00007610ff3e7816 */ /* 0x000fe40000000017 */
[----:B------:R-:W-:-:S02]  /*0c20*/  PRMT R98, RZ, 0x7610, R61 ;  /* 0x00007610ff627816 */ /* 0x000fc4000000003d */
[----:B------:R1:W3:Y:S01]  /*0c30*/  MUFU.EX2 R87, R30 ;  /* 0x0000001e00577308 */ /* 0x0002e20000000800 */
[----:B------:R-:W-:Y:S01]  /*0c40*/  FADD.FTZ R20, -R108, 1 ;  /* 0x3f8000006c147421 */ /* 0x000fe20000010100 */
[----:B0-----:R-:W-:Y:S02]  /*0c50*/  PRMT R72, RZ, 0x5410, R23 ;  /* 0x00005410ff487816 */ /* 0x001fe40000000017 */
[----:B------:R-:W-:Y:S01]  /*0c60*/  PRMT R103, RZ, 0x5410, R63 ;  /* 0x00005410ff677816 */ /* 0x000fe2000000003f */
[----:B------:R-:W-:Y:S01]  /*0c70*/  FFMA.FTZ R110, R59, R20, 1 ;  /* 0x3f8000003b6e7423 */ /* 0x000fe20000010014 */
[----:B------:R-:W-:Y:S02]  /*0c80*/  PRMT R20, RZ, 0x5410, R4 ;  /* 0x00005410ff147816 */ /* 0x000fe40000000004 */
[----:B------:R0:W3:Y:S01]  /*0c90*/  MUFU.EX2 R77, R29 ;  /* 0x0000001d004d7308 */ /* 0x0000e20000000800 */
[----:B-1----:R-:W-:Y:S01]  /*0ca0*/  PRMT R30, RZ, 0x5410, R25 ;  /* 0x00005410ff1e7816 */ /* 0x002fe20000000019 */
[----:B--2---:R-:W-:Y:S01]  /*0cb0*/  FADD.FTZ R21, -R107, 1 ;  /* 0x3f8000006b157421 */ /* 0x004fe20000010100 */
[----:B------:R-:W-:-:S02]  /*0cc0*/  PRMT R104, RZ, 0x7610, R63 ;  /* 0x00007610ff687816 */ /* 0x000fc4000000003f */
[----:B------:R-:W-:Y:S01]  /*0cd0*/  PRMT R92, RZ, 0x5410, R27 ;  /* 0x00005410ff5c7816 */ /* 0x000fe2000000001b */
[C---:B------:R-:W-:Y:S01]  /*0ce0*/  FFMA.FTZ R109, R64.reuse, R21, 1 ;  /* 0x3f800000406d7423 */ /* 0x040fe20000010015 */
[----:B------:R-:W-:Y:S01]  /*0cf0*/  PRMT R21, RZ, 0x7610, R4 ;  /* 0x00007610ff157816 */ /* 0x000fe20000000004 */
[----:B------:R1:W2:Y:S01]  /*0d00*/  MUFU.EX2 R66, R31 ;  /* 0x0000001f00427308 */ /* 0x0002a20000000800 */
[----:B------:R-:W-:Y:S01]  /*0d10*/  FMUL.FTZ R64, R64, R107 ;  /* 0x0000006b40407220 */ /* 0x000fe20000410000 */
[----:B------:R-:W-:Y:S01]  /*0d20*/  PRMT R129, RZ, 0x7610, R14 ;  /* 0x00007610ff817816 */ /* 0x000fe2000000000e */
[----:B0-----:R-:W-:Y:S01]  /*0d30*/  FMUL.FTZ R29, R89, -1.4426950216293334961 ;  /* 0xbfb8aa3b591d7820 */ /* 0x001fe20000410000 */
[--C-:B------:R-:W-:Y:S01]  /*0d40*/  PRMT R131, RZ, 0x5410, R15.reuse ;  /* 0x00005410ff837816 */ /* 0x100fe2000000000f */
[----:B---3--:R-:W-:Y:S01]  /*0d50*/  FADD.FTZ R87, R87, 1 ;  /* 0x3f80000057577421 */ /* 0x008fe20000010000 */
[----:B------:R-:W-:Y:S02]  /*0d60*/  PRMT R133, RZ, 0x7610, R15 ;  /* 0x00007610ff857816 */ /* 0x000fe4000000000f */
[----:B------:R0:W3:Y:S01]  /*0d70*/  MUFU.RCP R112, R74 ;  /* 0x0000004a00707308 */ /* 0x0000e20000001000 */
[----:B-1----:R-:W-:-:S02]  /*0d80*/  FMUL.FTZ R31, R30, -1.4426950216293334961 ;  /* 0xbfb8aa3b1e1f7820 */ /* 0x002fc40000410000 */
[----:B------:R-:W-:-:S05]  /*0d90*/  FADD.FTZ R77, R77, 1 ;  /* 0x3f8000004d4d7421 */ /* 0x000fca0000010000 */
[----:B------:R1:W-:Y:S01]  /*0da0*/  MUFU.RCP R111, R65 ;  /* 0x00000041006f7308 */ /* 0x0003e20000001000 */
[----:B0-----:R-:W-:Y:S01]  /*0db0*/  PRMT R74, RZ, 0x7610, R22 ;  /* 0x00007610ff4a7816 */ /* 0x001fe20000000016 */
[----:B--2---:R-:W-:-:S06]  /*0dc0*/  FADD.FTZ R22, R66, 1 ;  /* 0x3f80000042167421 */ /* 0x004fcc0000010000 */
[----:B------:R-:W0:Y:S01]  /*0dd0*/  MUFU.EX2 R78, R78 ;  /* 0x0000004e004e7308 */ /* 0x000e220000000800 */
[----:B-1----:R-:W-:Y:S02]  /*0de0*/  FMUL.FTZ R65, R94, R64 ;  /* 0x000000405e417220 */ /* 0x002fe40000410000 */
[----:B---3--:R-:W-:-:S04]  /*0df0*/  FMUL.FTZ R66, R73, R112 ;  /* 0x0000007049427220 */ /* 0x008fc80000410000 */
[----:B------:R-:W-:Y:S01]  /*0e00*/  FMUL.FTZ R63, R96, R66 ;  /* 0x00000042603f7220 */ /* 0x000fe20000410000 */
[----:B------:R1:W2:Y:S08]  /*0e10*/  MUFU.EX2 R121, R31 ;  /* 0x0000001f00797308 */ /* 0x0002b00000000800 */
[----:B------:R-:W-:Y:S01]  /*0e20*/  MUFU.RCP R115, R22 ;  /* 0x0000001600737308 */ /* 0x000fe20000001000 */
[----:B-1----:R-:W-:Y:S01]  /*0e30*/  PRMT R31, RZ, 0x5410, R60 ;  /* 0x00005410ff1f7816 */ /* 0x002fe2000000003c */
[----:B------:R-:W-:-:S02]  /*0e40*/  FMUL.FTZ R60, R59, R108 ;  /* 0x0000006c3b3c7220 */ /* 0x000fc40000410000 */
[----:B0-----:R-:W-:Y:S02]  /*0e50*/  FADD.FTZ R23, R78, 1 ;  /* 0x3f8000004e177421 */ /* 0x001fe40000010000 */
[----:B------:R-:W-:Y:S02]  /*0e60*/  FMUL.FTZ R67, R31, R60 ;  /* 0x0000003c1f437220 */ /* 0x000fe40000410000 */
[----:B------:R0:W-:Y:S01]  /*0e70*/  MUFU.EX2 R88, R29 ;  /* 0x0000001d00587308 */ /* 0x0001e20000000800 */
[----:B--2---:R-:W-:Y:S02]  /*0e80*/  FADD.FTZ R121, R121, 1 ;  /* 0x3f80000079797421 */ /* 0x004fe40000010000 */
[----:B------:R-:W-:Y:S02]  /*0e90*/  FFMA.FTZ R90, R67, R20, R28 ;  /* 0x00000014435a7223 */ /* 0x000fe4000001001c */
[----:B------:R-:W-:Y:S02]  /*0ea0*/  FADD.FTZ R20, -R112, 1 ;  /* 0x3f80000070147421 */ /* 0x000fe40000010100 */
[----:B------:R-:W-:Y:S01]  /*0eb0*/  FFMA.FTZ R90, R65, R21, R90 ;  /* 0x00000015415a7223 */ /* 0x000fe2000001005a */
[----:B------:R-:W1:Y:S01]  /*0ec0*/  MUFU.RCP R28, R77 ;  /* 0x0000004d001c7308 */ /* 0x000e620000001000 */
[----:B------:R-:W-:Y:S01]  /*0ed0*/  FADD.FTZ R21, -R111, 1 ;  /* 0x3f8000006f157421 */ /* 0x000fe20000010100 */
[----:B0-----:R-:W-:Y:S01]  /*0ee0*/  PRMT R29, RZ, 0x7610, R25 ;  /* 0x00007610ff1d7816 */ /* 0x001fe20000000019 */
[----:B------:R-:W-:Y:S01]  /*0ef0*/  FFMA.FTZ R114, R73, R20, 1 ;  /* 0x3f80000049727423 */ /* 0x000fe20000010014 */
[--C-:B------:R-:W-:Y:S01]  /*0f00*/  PRMT R20, RZ, 0x5410, R5.reuse ;  /* 0x00005410ff147816 */ /* 0x100fe20000000005 */
[C---:B------:R-:W-:Y:S01]  /*0f10*/  FFMA.FTZ R113, R76.reuse, R21, 1 ;  /* 0x3f8000004c717423 */ /* 0x040fe20000010015 */
[----:B------:R-:W-:Y:S01]  /*0f20*/  PRMT R21, RZ, 0x7610, R5 ;  /* 0x00007610ff157816 */ /* 0x000fe20000000005 */
[----:B------:R-:W-:Y:S01]  /*0f30*/  FMUL.FTZ R76, R76, R111 ;  /* 0x0000006f4c4c7220 */ /* 0x000fe20000410000 */
[----:B------:R-:W0:Y:S01]  /*0f40*/  MUFU.EX2 R24, R24 ;  /* 0x0000001800187308 */ /* 0x000e220000000800 */
[----:B------:R-:W-:-:S02]  /*0f50*/  FFMA.FTZ R90, R63, R20, R90 ;  /* 0x000000143f5a7223 */ /* 0x000fc4000001005a */
[----:B------:R-:W-:Y:S02]  /*0f60*/  FMUL.FTZ R61, R98, R76 ;  /* 0x0000004c623d7220 */ /* 0x000fe40000410000 */
[----:B------:R-:W-:Y:S02]  /*0f70*/  FMUL.FTZ R25, R29, -1.4426950216293334961 ;  /* 0xbfb8aa3b1d197820 */ /* 0x000fe40000410000 */
[----:B------:R-:W-:Y:S01]  /*0f80*/  FFMA.FTZ R90, R61, R21, R90 ;  /* 0x000000153d5a7223 */ /* 0x000fe2000001005a */
[----:B------:R-:W2:Y:S01]  /*0f90*/  MUFU.RCP R118, R23 ;  /* 0x0000001700767308 */ /* 0x000ea20000001000 */
[----:B-1----:R-:W-:Y:S02]  /*0fa0*/  FADD.FTZ R20, -R28, 1 ;  /* 0x3f8000001c147421 */ /* 0x002fe40000010100 */
[----:B------:R-:W-:Y:S02]  /*0fb0*/  FADD.FTZ R21, -R115, 1 ;  /* 0x3f80000073157421 */ /* 0x000fe40000010100 */
[----:B------:R-:W-:-:S02]  /*0fc0*/  FMUL.FTZ R78, R75, R28 ;  /* 0x0000001c4b4e7220 */ /* 0x000fc40000410000 */
[----:B------:R-:W-:Y:S01]  /*0fd0*/  FFMA.FTZ R116, R75, R20, 1 ;  /* 0x3f8000004b747423 */ /* 0x000fe20000010014 */
[----:B------:R-:W1:Y:S01]  /*0fe0*/  MUFU.RCP R119, R87 ;  /* 0x0000005700777308 */ /* 0x000e620000001000 */
[----:B------:R-:W-:Y:S01]  /*0ff0*/  FADD.FTZ R88, R88, 1 ;  /* 0x3f80000058587421 */ /* 0x000fe20000010000 */
[----:B------:R-:W-:Y:S01]  /*1000*/  PRMT R20, RZ, 0x5410, R6 ;  /* 0x00005410ff147816 */ /* 0x000fe20000000006 */
[----:B------:R-:W-:Y:S02]  /*1010*/  FFMA.FTZ R117, R84, R21, 1 ;  /* 0x3f80000054757423 */ /* 0x000fe40000010015 */
[----:B------:R-:W-:Y:S02]  /*1020*/  FMUL.FTZ R59, R100, R78 ;  /* 0x0000004e643b7220 */ /* 0x000fe40000410000 */
[----:B------:R-:W-:Y:S01]  /*1030*/  FMUL.FTZ R84, R84, R115 ;  /* 0x0000007354547220 */ /* 0x000fe20000410000 */
[----:B------:R3:W1:Y:S01]  /*1040*/  MUFU.EX2 R123, R25 ;  /* 0x00000019007b7308 */ /* 0x0006620000000800 */
[----:B0-----:R-:W-:-:S02]  /*1050*/  FADD.FTZ R75, R24, 1 ;  /* 0x3f800000184b7421 */ /* 0x001fc40000010000 */
[----:B--2---:R-:W-:Y:S02]  /*1060*/  FADD.FTZ R24, -R118, 1 ;  /* 0x3f80000076187421 */ /* 0x004fe40000010100 */
[----:B------:R-:W-:Y:S02]  /*1070*/  FFMA.FTZ R90, R59, R20, R90 ;  /* 0x000000143b5a7223 */ /* 0x000fe4000001005a */
[----:B------:R-:W-:Y:S01]  /*1080*/  FMUL.FTZ R73, R102, R84 ;  /* 0x0000005466497220 */ /* 0x000fe20000410000 */
[----:B------:R0:W-:Y:S01]  /*1090*/  MUFU.RCP R120, R88 ;  /* 0x0000005800787308 */ /* 0x0001e20000001000 */
[----:B---3--:R-:W-:Y:S01]  /*10a0*/  PRMT R25, RZ, 0x7610, R6 ;  /* 0x00007610ff197816 */ /* 0x008fe20000000006 */
[----:B------:R-:W-:-:S04]  /*10b0*/  FMUL.FTZ R87, R92, -1.4426950216293334961 ;  /* 0xbfb8aa3b5c577820 */ /* 0x000fc80000410000 */
[----:B------:R-:W-:Y:S02]  /*10c0*/  FFMA.FTZ R90, R73, R25, R90 ;  /* 0x00000019495a7223 */ /* 0x000fe4000001005a */
[----:B------:R-:W-:Y:S01]  /*10d0*/  MUFU.RCP R122, R75 ;  /* 0x0000004b007a7308 */ /* 0x000fe20000001000 */
[----:B-1----:R-:W-:Y:S01]  /*10e0*/  FADD.FTZ R25, -R119, 1 ;  /* 0x3f80000077197421 */ /* 0x002fe20000010100 */
[----:B0-----:R-:W-:Y:S01]  /*10f0*/  PRMT R88, RZ, 0x7610, R27 ;  /* 0x00007610ff587816 */ /* 0x001fe2000000001b */
[----:B------:R-:W-:-:S05]  /*1100*/  FADD.FTZ R123, R123, 1 ;  /* 0x3f8000007b7b7421 */ /* 0x000fca0000010000 */
[----:B------:R-:W0:Y:S08]  /*1110*/  MUFU.EX2 R127, R87 ;  /* 0x00000057007f7308 */ /* 0x000e300000000800 */
[----:B------:R-:W-:Y:S01]  /*1120*/  MUFU.RCP R121, R121 ;  /* 0x0000007900797308 */ /* 0x000fe20000001000 */
[----:B0-----:R-:W-:-:S07]  /*1130*/  FADD.FTZ R127, R127, 1 ;  /* 0x3f8000007f7f7421 */ /* 0x001fce0000010000 */
[----:B------:R-:W-:Y:S01]  /*1140*/  MUFU.RCP R127, R127 ;  /* 0x0000007f007f7308 */ /* 0x000fe20000001000 */
[----:B----4-:R0:W-:Y:S04]  /*1150*/  STS.128 [R50.X16], R32 ;  /* 0x0000002032007388 */ /* 0x0101e8000000cc00 */
[----:B------:R1:W-:Y:S01]  /*1160*/  STS.128 [R50.X16+0x200], R68 ;  /* 0x0002004432007388 */ /* 0x0003e2000000cc00 */
[----:B------:R-:W-:-:S06]  /*1170*/  NOP ;  /* 0x0000000000007918 */ /* 0x000fcc0000000000 */
[----:B------:R-:W2:Y:S01]  /*1180*/  LDS.128 R20, [R0] ;  /* 0x0000000000147984 */ /* 0x000ea20000000c00 */
[----:B0-----:R-:W-:Y:S01]  /*1190*/  PRMT R35, RZ, 0x5410, R26 ;  /* 0x00005410ff237816 */ /* 0x001fe2000000001a */
[C---:B------:R-:W-:Y:S01]  /*11a0*/  FFMA.FTZ R32, R85.reuse, R24, 1 ;  /* 0x3f80000055207423 */ /* 0x040fe20000010018 */
[----:B------:R-:W-:Y:S01]  /*11b0*/  PRMT R24, RZ, 0x5410, R7 ;  /* 0x00005410ff187816 */ /* 0x000fe20000000007 */
[----:B------:R-:W-:Y:S02]  /*11c0*/  FFMA.FTZ R33, R86, R25, 1 ;  /* 0x3f80000056217423 */ /* 0x000fe40000010019 */
[----:B-1----:R-:W-:Y:S02]  /*11d0*/  FMUL.FTZ R68, R85, R118 ;  /* 0x0000007655447220 */ /* 0x002fe40000410000 */
[----:B------:R-:W-:Y:S02]  /*11e0*/  FMUL.FTZ R34, R35, -1.4426950216293334961 ;  /* 0xbfb8aa3b23227820 */ /* 0x000fe40000410000 */
[----:B------:R-:W-:-:S02]  /*11f0*/  FMUL.FTZ R71, R103, R68 ;  /* 0x0000004467477220 */ /* 0x000fc40000410000 */
[----:B------:R-:W-:Y:S01]  /*1200*/  FMUL.FTZ R70, R86, R119 ;  /* 0x0000007756467220 */ /* 0x000fe20000410000 */
[----:B------:R0:W1:Y:S01]  /*1210*/  MUFU.EX2 R125, R34 ;  /* 0x00000022007d7308 */ /* 0x0000620000000800 */
[----:B------:R-:W-:Y:S01]  /*1220*/  FFMA.FTZ R24, R71, R24, R90 ;  /* 0x0000001847187223 */ /* 0x000fe2000001005a */
[----:B------:R-:W-:Y:S01]  /*1230*/  PRMT R90, RZ, 0x7610, R26 ;  /* 0x00007610ff5a7816 */ /* 0x000fe2000000001a */
[----:B------:R-:W-:Y:S02]  /*1240*/  FMUL.FTZ R69, R104, R70 ;  /* 0x0000004668457220 */ /* 0x000fe40000410000 */
[----:B------:R-:W-:Y:S02]  /*1250*/  FMUL.FTZ R85, R89, R120 ;  /* 0x0000007859557220 */ /* 0x000fe40000410000 */
[----:B------:R-:W-:Y:S01]  /*1260*/  FMUL.FTZ R25, R90, -1.4426950216293334961 ;  /* 0xbfb8aa3b5a197820 */ /* 0x000fe20000410000 */
[----:B0-----:R-:W-:Y:S01]  /*1270*/  PRMT R34, RZ, 0x7610, R7 ;  /* 0x00007610ff227816 */ /* 0x001fe20000000007 */
[----:B------:R-:W-:-:S02]  /*1280*/  FMUL.FTZ R77, R106, R85 ;  /* 0x000000556a4d7220 */ /* 0x000fc40000410000 */
[----:B------:R0:W3:Y:S01]  /*1290*/  MUFU.EX2 R126, R25 ;  /* 0x00000019007e7308 */ /* 0x0000e20000000800 */
[----:B------:R-:W-:Y:S02]  /*12a0*/  FMUL.FTZ R86, R91, R122 ;  /* 0x0000007a5b567220 */ /* 0x000fe40000410000 */
[----:B------:R-:W-:Y:S02]  /*12b0*/  FFMA.FTZ R26, R69, R34, R24 ;  /* 0x00000022451a7223 */ /* 0x000fe40000010018 */
[----:B------:R-:W-:Y:S02]  /*12c0*/  FADD.FTZ R24, -R120, 1 ;  /* 0x3f80000078187421 */ /* 0x000fe40000010100 */
[----:B------:R-:W-:Y:S02]  /*12d0*/  FMUL.FTZ R75, R105, R86 ;  /* 0x00000056694b7220 */ /* 0x000fe40000410000 */
[----:B------:R-:W-:Y:S01]  /*12e0*/  FFMA.FTZ R34, R89, R24, 1 ;  /* 0x3f80000059227423 */ /* 0x000fe20000010018 */
[----:B0-----:R-:W-:Y:S01]  /*12f0*/  PRMT R25, RZ, 0x5410, R8 ;  /* 0x00005410ff197816 */ /* 0x001fe20000000008 */
[----:B------:R-:W-:Y:S01]  /*1300*/  FADD.FTZ R24, -R122, 1 ;  /* 0x3f8000007a187421 */ /* 0x000fe20000010100 */
[----:B--2---:R-:W-:Y:S01]  /*1310*/  PRMT R87, RZ, 0x5410, R20 ;  /* 0x00005410ff577816 */ /* 0x004fe20000000014 */
[----:B------:R-:W-:Y:S01]  /*1320*/  FMUL.FTZ R89, R88, -1.4426950216293334961 ;  /* 0xbfb8aa3b58597820 */ /* 0x000fe20000410000 */
[----:B------:R-:W-:Y:S01]  /*1330*/  PRMT R99, RZ, 0x5410, R23 ;  /* 0x00005410ff637816 */ /* 0x000fe20000000017 */
[----:B------:R-:W-:Y:S01]  /*1340*/  FFMA.FTZ R124, R91, R24, 1 ;  /* 0x3f8000005b7c7423 */ /* 0x000fe20000010018 */
[----:B------:R-:W-:Y:S01]  /*1350*/  PRMT R24, RZ, 0x7610, R8 ;  /* 0x00007610ff187816 */ /* 0x000fe20000000008 */
[----:B------:R-:W-:Y:S01]  /*1360*/  FFMA.FTZ R26, R77, R25, R26 ;  /* 0x000000194d1a7223 */ /* 0x000fe2000001001a */
[----:B------:R0:W2:Y:S01]  /*1370*/  MUFU.EX2 R128, R89 ;  /* 0x0000005900807308 */ /* 0x0000a20000000800 */
[----:B------:R-:W-:Y:S01]  /*1380*/  FMUL.FTZ R31, R31, R87 ;  /* 0x000000571f1f7220 */ /* 0x000fe20000410000 */
[----:B------:R-:W-:Y:S01]  /*1390*/  PRMT R91, RZ, 0x7610, R20 ;  /* 0x00007610ff5b7816 */ /* 0x000fe20000000014 */
[----:B------:R-:W-:Y:S01]  /*13a0*/  FFMA.FTZ R130, R75, R24, R26 ;  /* 0x000000184b827223 */ /* 0x000fe2000001001a */
[--C-:B------:R-:W-:Y:S01]  /*13b0*/  PRMT R95, RZ, 0x7610, R21.reuse ;  /* 0x00007610ff5f7816 */ /* 0x100fe20000000015 */
[----:B------:R-:W4:Y:S01]  /*13c0*/  LDS.128 R24, [R0+0x10] ;  /* 0x0000100000187984 */ /* 0x000f220000000c00 */
[----:B------:R-:W-:Y:S01]  /*13d0*/  FMUL.FTZ R31, R108, R31 ;  /* 0x0000001f6c1f7220 */ /* 0x000fe20000410000 */
[--C-:B------:R-:W-:Y:S01]  /*13e0*/  PRMT R93, RZ, 0x5410, R22.reuse ;  /* 0x00005410ff5d7816 */ /* 0x100fe20000000016 */
[----:B-1----:R-:W-:Y:S01]  /*13f0*/  FADD.FTZ R125, R125, 1 ;  /* 0x3f8000007d7d7421 */ /* 0x002fe20000010000 */
[----:B0-----:R-:W-:Y:S01]  /*1400*/  PRMT R89, RZ, 0x5410, R21 ;  /* 0x00005410ff597816 */ /* 0x001fe20000000015 */
[----:B------:R-:W-:Y:S01]  /*1410*/  FMUL.FTZ R94, R94, R91 ;  /* 0x0000005b5e5e7220 */ /* 0x000fe20000410000 */
[----:B------:R-:W-:Y:S01]  /*1420*/  PRMT R97, RZ, 0x7610, R22 ;  /* 0x00007610ff617816 */ /* 0x000fe20000000016 */
[----:B------:R-:W-:Y:S01]  /*1430*/  FMUL.FTZ R103, R103, R99 ;  /* 0x0000006367677220 */ /* 0x000fe20000410000 */
[----:B------:R0:W1:Y:S01]  /*1440*/  MUFU.RCP R22, R123 ;  /* 0x0000007b00167308 */ /* 0x0000620000001000 */
[----:B------:R-:W-:Y:S01]  /*1450*/  FMUL.FTZ R21, R96, R89 ;  /* 0x0000005960157220 */ /* 0x000fe20000410000 */
[----:B------:R-:W-:Y:S01]  /*1460*/  PRMT R101, RZ, 0x7610, R23 ;  /* 0x00007610ff657816 */ /* 0x000fe20000000017 */
[----:B---3--:R-:W-:-:S02]  /*1470*/  FADD.FTZ R126, R126, 1 ;  /* 0x3f8000007e7e7421 */ /* 0x008fc40000010000 */
[----:B------:R-:W-:Y:S02]  /*1480*/  FMUL.FTZ R21, R112, R21 ;  /* 0x0000001570157220 */ /* 0x000fe40000410000 */
[----:B------:R-:W-:Y:S01]  /*1490*/  FMUL.FTZ R94, R107, R94 ;  /* 0x0000005e6b5e7220 */ /* 0x000fe20000410000 */
[----:B------:R3:W1:Y:S01]  /*14a0*/  MUFU.RCP R112, R125 ;  /* 0x0000007d00707308 */ /* 0x0006620000001000 */
[----:B------:R-:W-:Y:S01]  /*14b0*/  FMUL.FTZ R23, R100, R93 ;  /* 0x0000005d64177220 */ /* 0x000fe20000410000 */
[--C-:B0-----:R-:W-:Y:S01]  /*14c0*/  PRMT R123, RZ, 0x5410, R13.reuse ;  /* 0x00005410ff7b7816 */ /* 0x101fe2000000000d */
[----:B--2---:R-:W-:Y:S02]  /*14d0*/  FADD.FTZ R128, R128, 1 ;  /* 0x3f80000080807421 */ /* 0x004fe40000010000 */
[----:B------:R-:W-:Y:S02]  /*14e0*/  FMUL.FTZ R103, R118, R103 ;  /* 0x0000006776677220 */ /* 0x000fe40000410000 */
[----:B------:R-:W-:Y:S01]  /*14f0*/  FMUL.FTZ R104, R104, R101 ;  /* 0x0000006568687220 */ /* 0x000fe20000410000 */
[----:B------:R0:W2:Y:S01]  /*1500*/  MUFU.RCP R107, R126 ;  /* 0x0000007e006b7308 */ /* 0x0000a20000001000 */
[----:B------:R-:W-:Y:S01]  /*1510*/  FMUL.FTZ R100, R30, R121 ;  /* 0x000000791e647220 */ /* 0x000fe20000410000 */
[----:B---3--:R-:W-:Y:S01]  /*1520*/  PRMT R125, RZ, 0x7610, R13 ;  /* 0x00007610ff7d7816 */ /* 0x008fe2000000000d */
[----:B------:R-:W-:-:S02]  /*1530*/  FMUL.FTZ R23, R28, R23 ;  /* 0x000000171c177220 */ /* 0x000fc40000410000 */
[----:B------:R-:W-:Y:S02]  /*1540*/  FMUL.FTZ R28, R31, R110 ;  /* 0x0000006e1f1c7220 */ /* 0x000fe40000410000 */
[----:B------:R-:W-:Y:S01]  /*1550*/  FMUL.FTZ R104, R119, R104 ;  /* 0x0000006877687220 */ /* 0x000fe20000410000 */
[----:B------:R-:W-:Y:S01]  /*1560*/  PRMT R119, RZ, 0x7610, R19 ;  /* 0x00007610ff777816 */ /* 0x000fe20000000013 */
[----:B------:R-:W-:Y:S02]  /*1570*/  FMUL.FTZ R109, R94, R109 ;  /* 0x0000006d5e6d7220 */ /* 0x000fe40000410000 */
[----:B------:R-:W-:Y:S02]  /*1580*/  FMUL.FTZ R104, R104, R33 ;  /* 0x0000002168687220 */ /* 0x000fe40000410000 */
[----:B------:R-:W-:Y:S01]  /*1590*/  FMUL.FTZ R21, R21, R114 ;  /* 0x0000007215157220 */ /* 0x000fe20000410000 */
[----:B------:R-:W-:Y:S01]  /*15a0*/  F2FP.BF16.PACK_AB R28, R109, R28 ;  /* 0x0000001c6d1c723e */ /* 0x000fe200000010ff */
[----:B------:R-:W-:Y:S01]  /*15b0*/  FMUL.FTZ R23, R23, R116 ;  /* 0x0000007417177220 */ /* 0x000fe20000410000 */
[----:B----4-:R-:W-:Y:S01]  /*15c0*/  PRMT R108, RZ, 0x5410, R25 ;  /* 0x00005410ff6c7816 */ /* 0x010fe20000000019 */
[----:B------:R-:W-:Y:S01]  /*15d0*/  FMUL.FTZ R98, R98, R95 ;  /* 0x0000005f62627220 */ /* 0x000fe20000410000 */
[--C-:B------:R-:W-:Y:S01]  /*15e0*/  PRMT R118, RZ, 0x5410, R27.reuse ;  /* 0x00005410ff767816 */ /* 0x100fe2000000001b */
[----:B------:R-:W-:Y:S01]  /*15f0*/  FMUL.FTZ R31, R103, R32 ;  /* 0x00000020671f7220 */ /* 0x000fe20000410000 */
[----:B0-----:R-:W-:Y:S01]  /*1600*/  PRMT R126, RZ, 0x7610, R27 ;  /* 0x00007610ff7e7816 */ /* 0x001fe2000000001b */
[----:B------:R-:W-:Y:S01]  /*1610*/  FMUL.FTZ R20, R79, R108 ;  /* 0x0000006c4f147220 */ /* 0x000fe20000410000 */
[----:B------:R-:W-:Y:S01]  /*1620*/  PRMT R110, RZ, 0x7610, R25 ;  /* 0x00007610ff6e7816 */ /* 0x000fe20000000019 */
[C---:B------:R-:W-:Y:S01]  /*1630*/  FADD.FTZ R27, -R121.reuse, 1 ;  /* 0x3f800000791b7421 */ /* 0x040fe20000010100 */
[--C-:B------:R-:W-:Y:S01]  /*1640*/  PRMT R94, RZ, 0x5410, R24.reuse ;  /* 0x00005410ff5e7816 */ /* 0x100fe20000000018 */
[----:B------:R-:W-:Y:S01]  /*1650*/  FMUL.FTZ R20, R121, R20 ;  /* 0x0000001479147220 */ /* 0x000fe20000410000 */
[----:B------:R-:W-:Y:S01]  /*1660*/  PRMT R96, RZ, 0x7610, R24 ;  /* 0x00007610ff607816 */ /* 0x000fe20000000018 */
[----:B------:R-:W0:Y:S01]  /*1670*/  MUFU.RCP R121, R128 ;  /* 0x0000008000797308 */ /* 0x000e220000001000 */
[----:B-1----:R-:W-:Y:S01]  /*1680*/  FADD.FTZ R24, -R22, 1 ;  /* 0x3f80000016187421 */ /* 0x002fe20000010100 */
[--C-:B------:R-:W-:Y:S01]  /*1690*/  PRMT R114, RZ, 0x5410, R26.reuse ;  /* 0x00005410ff727816 */ /* 0x100fe2000000001a */
[----:B------:R-:W-:Y:S01]  /*16a0*/  FMUL.FTZ R33, R83, R110 ;  /* 0x0000006e53217220 */ /* 0x000fe20000410000 */
[----:B------:R-:W-:Y:S01]  /*16b0*/  PRMT R116, RZ, 0x7610, R26 ;  /* 0x00007610ff747816 */ /* 0x000fe2000000001a */
[----:B------:R-:W-:Y:S01]  /*16c0*/  FFMA.FTZ R27, R30, R27, 1 ;  /* 0x3f8000001e1b7423 */ /* 0x000fe2000001001b */
[----:B------:R-:W-:Y:S01]  /*16d0*/  F2FP.BF16.PACK_AB R31, R104, R31 ;  /* 0x0000001f681f723e */ /* 0x000fe200000010ff */
[----:B------:R-:W-:Y:S01]  /*16e0*/  FADD.FTZ R26, -R112, 1 ;  /* 0x3f800000701a7421 */ /* 0x000fe20000010100 */
[----:B------:R-:W-:Y:S01]  /*16f0*/  PRMT R109, RZ, 0x5410, R17 ;  /* 0x00005410ff6d7816 */ /* 0x000fe20000000011 */
[----:B------:R-:W-:-:S02]  /*1700*/  FFMA.FTZ R24, R29, R24, 1 ;  /* 0x3f8000001d187423 */ /* 0x000fc40000010018 */
[----:B------:R-:W-:Y:S02]  /*1710*/  FMUL.FTZ R33, R22, R33 ;  /* 0x0000002116217220 */ /* 0x000fe40000410000 */
[----:B------:R-:W-:Y:S02]  /*1720*/  FMUL.FTZ R25, R106, R94 ;  /* 0x0000005e6a197220 */ /* 0x000fe40000410000 */
[----:B------:R-:W-:Y:S02]  /*1730*/  FMUL.FTZ R106, R29, R22 ;  /* 0x000000161d6a7220 */ /* 0x000fe40000410000 */
[----:B------:R-:W-:Y:S02]  /*1740*/  FMUL.FTZ R20, R20, R27 ;  /* 0x0000001b14147220 */ /* 0x000fe40000410000 */
[C---:B------:R-:W-:Y:S02]  /*1750*/  FFMA.FTZ R26, R35.reuse, R26, 1 ;  /* 0x3f800000231a7423 */ /* 0x040fe4000001001a */
[----:B------:R-:W-:-:S02]  /*1760*/  FMUL.FTZ R135, R35, R112 ;  /* 0x0000007023877220 */ /* 0x000fc40000410000 */
[----:B--2---:R-:W-:Y:S02]  /*1770*/  FADD.FTZ R27, -R107, 1 ;  /* 0x3f8000006b1b7421 */ /* 0x004fe40000010100 */
        /* <DEDUP_REMOVED lines=8> */
[----:B------:R-:W-:-:S02]  /*1800*/  FMUL.FTZ R29, R82, R114 ;  /* 0x00000072521d7220 */ /* 0x000fc40000410000 */
[----:B------:R-:W-:Y:S02]  /*1810*/  FADD.FTZ R35, -R127, 1 ;  /* 0x3f8000007f237421 */ /* 0x000fe40000010100 */
[----:B0-----:R-:W-:Y:S02]  /*1820*/  FADD.FTZ R103, -R121, 1 ;  /* 0x3f80000079677421 */ /* 0x001fe40000010100 */
[----:B------:R-:W-:Y:S02]  /*1830*/  FMUL.FTZ R24, R72, R118 ;  /* 0x0000007648187220 */ /* 0x000fe40000410000 */
[----:B------:R-:W-:Y:S02]  /*1840*/  FMUL.FTZ R30, R62, R126 ;  /* 0x0000007e3e1e7220 */ /* 0x000fe40000410000 */
[----:B------:R-:W-:Y:S02]  /*1850*/  FFMA.FTZ R27, R90, R27, 1 ;  /* 0x3f8000005a1b7423 */ /* 0x000fe4000001001b */
[----:B------:R-:W-:-:S02]  /*1860*/  FMUL.FTZ R22, R107, R22 ;  /* 0x000000166b167220 */ /* 0x000fc40000410000 */
[----:B------:R-:W-:Y:S01]  /*1870*/  FMUL.FTZ R102, R115, R102 ;  /* 0x0000006673667220 */ /* 0x000fe20000410000 */
[--C-:B------:R-:W-:Y:S01]  /*1880*/  PRMT R115, RZ, 0x7610, R18.reuse ;  /* 0x00007610ff737816 */ /* 0x100fe20000000012 */
[----:B------:R-:W-:Y:S01]  /*1890*/  FMUL.FTZ R98, R98, R113 ;  /* 0x0000007162627220 */ /* 0x000fe20000410000 */
[----:B------:R-:W-:Y:S01]  /*18a0*/  PRMT R113, RZ, 0x5410, R18 ;  /* 0x00005410ff717816 */ /* 0x000fe20000000012 */
[----:B------:R-:W-:Y:S01]  /*18b0*/  FMUL.FTZ R25, R120, R25 ;  /* 0x0000001978197220 */ /* 0x000fe20000410000 */
[----:B------:R-:W-:Y:S01]  /*18c0*/  PRMT R18, RZ, 0x5410, R11 ;  /* 0x00005410ff127816 */ /* 0x000fe2000000000b */
        /* <DEDUP_REMOVED lines=8> */
[----:B------:R-:W-:Y:S01]  /*1950*/  PRMT R117, RZ, 0x5410, R19 ;  /* 0x00005410ff757816 */ /* 0x000fe20000000013 */
[----:B------:R-:W-:-:S02]  /*1960*/  FMUL.FTZ R25, R25, R34 ;  /* 0x0000002219197220 */ /* 0x000fc40000410000 */
        /* <DEDUP_REMOVED lines=14> */
[----:B------:R-:W-:Y:S01]  /*1a50*/  LEA R102, P0, R80, c[0x0][0x338], 0x1 ;  /* 0x0000ce0050667a11 */ /* 0x000fe200078008ff */
[----:B------:R-:W-:-:S02]  /*1a60*/  FFMA.FTZ R130, R79, R20, R130 ;  /* 0x000000144f827223 */ /* 0x000fc40000010082 */
[----:B------:R-:W-:Y:S01]  /*1a70*/  FMUL.FTZ R137, R88, R121 ;  /* 0x0000007958897220 */ /* 0x000fe20000410000 */
[----:B------:R-:W-:Y:S01]  /*1a80*/  IADD3 R103, R81, R21, RZ ;  /* 0x0000001551677210 */ /* 0x000fe20007ffe0ff */
[----:B------:R-:W-:Y:S01]  /*1a90*/  FMUL.FTZ R81, R83, R106 ;  /* 0x0000006a53517220 */ /* 0x000fe20000410000 */
[----:B------:R-:W-:Y:S01]  /*1aa0*/  PRMT R121, RZ, 0x7610, R12 ;  /* 0x00007610ff797816 */ /* 0x000fe2000000000c */
[----:B------:R-:W-:Y:S01]  /*1ab0*/  FMUL.FTZ R83, R92, R127 ;  /* 0x0000007f5c537220 */ /* 0x000fe20000410000 */
[----:B------:R-:W-:Y:S02]  /*1ac0*/  LEA.HI.X R103, R80, c[0x0][0x33c], R103, 0x1, P0 ;  /* 0x0000cf0050677a11 */ /* 0x000fe400000f0c67 */
[----:B------:R-:W-:Y:S01]  /*1ad0*/  ISETP.NE.U32.AND P0, PT, RZ, c[0x0][0x270], PT ;  /* 0x00009c00ff007a0c */ /* 0x000fe20003f05070 */
[----:B------:R-:W-:Y:S01]  /*1ae0*/  FMUL.FTZ R19, R72, R83 ;  /* 0x0000005348137220 */ /* 0x000fe20000410000 */
[----:B------:R-:W-:Y:S02]  /*1af0*/  PRMT R127, RZ, 0x5410, R14 ;  /* 0x00005410ff7f7816 */ /* 0x000fe4000000000e */
[----:B------:R-:W-:Y:S01]  /*1b00*/  ISETP.NE.AND.EX P0, PT, RZ, c[0x0][0x274], PT, P0 ;  /* 0x00009d00ff007a0c */ /* 0x000fe20003f05300 */
[----:B------:R0:W-:Y:S04]  /*1b10*/  STS.128 [R0], R28 ;  /* 0x0000001c00007388 */ /* 0x0001e80000000c00 */
[----:B------:R1:W-:Y:S01]  /*1b20*/  STS.128 [R0+0x10], R32 ;  /* 0x0000102000007388 */ /* 0x0003e20000000c00 */
[----:B------:R-:W-:-:S06]  /*1b30*/  NOP ;  /* 0x0000000000007918 */ /* 0x000fcc0000000000 */
[----:B------:R-:W2:Y:S04]  /*1b40*/  LDS.128 R20, [R50.X16] ;  /* 0x0000000032147984 */ /* 0x000ea8000000cc00 */
[----:B------:R-:W3:Y:S01]  /*1b50*/  LDS.128 R24, [R50.X16+0x200] ;  /* 0x0002000032187984 */ /* 0x000ee2000000cc00 */
[----:B0-----:R-:W-:Y:S01]  /*1b60*/  PRMT R28, RZ, 0x7610, R9 ;  /* 0x00007610ff1c7816 */ /* 0x001fe20000000009 */
[----:B------:R-:W-:Y:S02]  /*1b70*/  FMUL.FTZ R29, R82, R135 ;  /* 0x00000087521d7220 */ /* 0x000fe40000410000 */
[----:B------:R-:W-:Y:S02]  /*1b80*/  FMUL.FTZ R31, R62, R137 ;  /* 0x000000893e1f7220 */ /* 0x000fe40000410000 */
[----:B-1----:R-:W-:Y:S01]  /*1b90*/  IMAD.WIDE R32, R42, 0x10, R102 ;  /* 0x000000102a207825 */ /* 0x002fe200078e0266 */
[----:B------:R-:W-:-:S03]  /*1ba0*/  PRMT R103, RZ, 0x5410, R12 ;  /* 0x00005410ff677816 */ /* 0x000fc6000000000c */
[----:B------:R-:W-:Y:S01]  /*1bb0*/  FFMA.FTZ R130, R81, R28, R130 ;  /* 0x0000001c51827223 */ /* 0x000fe20000010082 */
[----:B------:R-:W-:Y:S01]  /*1bc0*/  PRMT R28, RZ, 0x5410, R10 ;  /* 0x00005410ff1c7816 */ /* 0x000fe2000000000a */
[----:B------:R-:W-:Y:S01]  /*1bd0*/  FMUL.FTZ R35, R90, R107 ;  /* 0x0000006b5a237220 */ /* 0x000fe20000410000 */
[----:B------:R-:W-:Y:S02]  /*1be0*/  PRMT R107, RZ, 0x7610, R16 ;  /* 0x00007610ff6b7816 */ /* 0x000fe40000000010 */
[----:B------:R-:W-:Y:S01]  /*1bf0*/  PRMT R16, RZ, 0x7610, R10 ;  /* 0x00007610ff107816 */ /* 0x000fe2000000000a */
[----:B------:R-:W-:Y:S02]  /*1c00*/  FFMA.FTZ R28, R29, R28, R130 ;  /* 0x0000001c1d1c7223 */ /* 0x000fe40000010082 */
[----:B------:R-:W-:-:S04]  /*1c10*/  FMUL.FTZ R17, R74, R35 ;  /* 0x000000234a117220 */ /* 0x000fc80000410000 */
[----:B------:R-:W-:Y:S01]  /*1c20*/  FFMA.FTZ R16, R17, R16, R28 ;  /* 0x0000001011107223 */ /* 0x000fe2000001001c */
[----:B------:R-:W-:-:S03]  /*1c30*/  PRMT R28, RZ, 0x7610, R11 ;  /* 0x00007610ff1c7816 */ /* 0x000fc6000000000b */
[----:B------:R-:W-:-:S04]  /*1c40*/  FFMA.FTZ R16, R19, R18, R16 ;  /* 0x0000001213107223 */ /* 0x000fc80000010010 */
[----:B------:R-:W-:Y:S01]  /*1c50*/  FFMA.FTZ R28, R31, R28, R16 ;  /* 0x0000001c1f1c7223 */ /* 0x000fe20000010010 */
[----:B--2---:R0:W-:Y:S04]  /*1c60*/  STG.E.128 [R32.64], R20 ;  /* 0x0000001420007986 */ /* 0x0041e8000c101d06 */
[----:B---3--:R0:W-:Y:S01]  /*1c70*/  STG.E.128 [R32.64+0x200], R24 ;  /* 0x0002001820007986 */ /* 0x0081e2000c101d06 */
[----:B------:R-:W-:Y:S05]  /*1c80*/  @!P0 BRA `(.L_x_5787) ;  /* 0x000002b000008947 */ /* 0x000fea0003800000 */
[----:B------:R-:W-:Y:S01]  /*1c90*/  BAR.SYNC.DEFER_BLOCKING 0x0 ;  /* 0x0000000000007b1d */ /* 0x000fe20000010000 */
[----:B------:R-:W-:Y:S02]  /*1ca0*/  FMUL.FTZ R15, R35, R116 ;  /* 0x00000074230f7220 */ /* 0x000fe40000410000 */
[----:B0-----:R-:W-:Y:S02]  /*1cb0*/  FMUL.FTZ R24, R60, R87 ;  /* 0x000000573c187220 */ /* 0x001fe40000410000 */
        /* <DEDUP_REMOVED lines=17> */
[----:B------:R0:W-:Y:S01]  /*1dd0*/  STS.128 [R0], R24 ;  /* 0x0000001800007388 */ /* 0x0001e20000000c00 */
[----:B------:R-:W-:Y:S01]  /*1de0*/  FMUL.FTZ R35, R83, R118 ;  /* 0x0000007653237220 */ /* 0x000fe20000410000 */
[----:B------:R-:W-:Y:S01]  /*1df0*/  F2FP.BF16.PACK_AB R33, R106, R33 ;  /* 0x000000216a21723e */ /* 0x000fe200000010ff */
[----:B------:R-:W-:Y:S01]  /*1e00*/  FMUL.FTZ R126, R137, R126 ;  /* 0x0000007e897e7220 */ /* 0x000fe20000410000 */
[----:B------:R-:W-:Y:S01]  /*1e10*/  F2FP.BF16.PACK_AB R34, R15, R34 ;  /* 0x000000220f22723e */ /* 0x000fe200000010ff */
[----:B------:R-:W-:-:S02]  /*1e20*/  IMAD R16, R53, c[0x0][0x210], RZ ;  /* 0x0000840035107a24 */ /* 0x000fc400078e02ff */
[----:B------:R-:W-:Y:S01]  /*1e30*/  IMAD.WIDE.U32 R82, R55, c[0x0][0x210], R40 ;  /* 0x0000840037527a25 */ /* 0x000fe200078e0028 */
[----:B------:R-:W-:-:S03]  /*1e40*/  F2FP.BF16.PACK_AB R35, R126, R35 ;  /* 0x000000237e23723e */ /* 0x000fc600000010ff */
[----:B------:R-:W-:Y:S02]  /*1e50*/  IMAD R85, R55, c[0x0][0x214], R16 ;  /* 0x0000850037557a24 */ /* 0x000fe400078e0210 */
[----:B------:R-:W-:Y:S01]  /*1e60*/  STS.128 [R0+0x10], R32 ;  /* 0x0000102000007388 */ /* 0x000fe20000000c00 */
        /* <DEDUP_REMOVED lines=13> */
.L_x_5787:
[----:B------:R-:W-:Y:S01]  /*1f40*/  BAR.SYNC.DEFER_BLOCKING 0x0 ;  /* 0x0000000000007b1d */ /* 0x000fe20000010000 */
[----:B------:R-:W-:Y:S01]  /*1f50*/  HFMA2.MMA R85, -RZ, RZ, 0, 0 ;  /* 0x00000000ff557435 */ /* 0x000fe200000001ff */
[--C-:B-----5:R-:W-:Y:S01]  /*1f60*/  FADD.FTZ R74, R103, R54.reuse ;  /* 0x00000036674a7221 */ /* 0x120fe20000010000 */
[----:B------:R-:W-:Y:S01]  /*1f70*/  HFMA2.MMA R35, -RZ, RZ, 0, 0 ;  /* 0x00000000ff237435 */ /* 0x000fe200000001ff */
[----:B0-----:R-:W-:Y:S01]  /*1f80*/  CS2R R24, SRZ ;  /* 0x0000000000187805 */ /* 0x001fe2000001ff00 */
[----:B------:R-:W-:Y:S01]  /*1f90*/  HFMA2.MMA R16, -RZ, RZ, 0, 0 ;  /* 0x00000000ff107435 */ /* 0x000fe200000001ff */
[----:B------:R-:W-:Y:S01]  /*1fa0*/  CS2R R26, SRZ ;  /* 0x00000000001a7805 */ /* 0x000fe2000001ff00 */
        /* <DEDUP_REMOVED lines=42> */
[----:B------:R-:W-:Y:S01]  /*2250*/  IMAD R111, R57, c[0x0][0x1b8], RZ ;  /* 0x00006e00396f7a24 */ /* 0x000fe200078e02ff */
[----:B------:R-:W-:Y:S01]  /*2260*/  MOV R160, RZ ;  /* 0x000000ff00a07202 */ /* 0x000fe20000000f00 */
[C---:B------:R-:W-:Y:S01]  /*2270*/  IMAD R107, R58.reuse, c[0x0][0x184], R105 ;  /* 0x000061003a6b7a24 */ /* 0x040fe200078e0269 */
[----:B------:R-:W-:Y:S01]  /*2280*/  LEA.HI R105, R85, R85, RZ, 0x1 ;  /* 0x0000005555697211 */ /* 0x000fe200078f08ff */
[----:B------:R-:W-:Y:S01]  /*2290*/  IMAD.WIDE.U32 R12, R58, c[0x0][0x180], RZ ;  /* 0x000060003a0c7a25 */ /* 0x000fe200078e00ff */
[----:B------:R-:W-:-:S02]  /*22a0*/  UMOV UR4, URZ ;  /* 0x0000003f00047c82 */ /* 0x000fc40008000000 */
[----:B------:R-:W-:Y:S01]  /*22b0*/  LOP3.LUT R114, R105, 0xfffffe, RZ, 0xc0, !PT ;  /* 0x00fffffe69727812 */ /* 0x000fe200078ec0ff */
[C---:B------:R-:W-:Y:S01]  /*22c0*/  IMAD.WIDE.U32 R14, R58.reuse, c[0x0][0x198], RZ ;  /* 0x000066003a0e7a25 */ /* 0x040fe200078e00ff */
[----:B------:R-:W-:Y:S02]  /*22d0*/  IADD3 R13, R13, R107, RZ ;  /* 0x0000006b0d0d7210 */ /* 0x000fe40007ffe0ff */
[----:B------:R-:W-:Y:S01]  /*22e0*/  IADD3 R114, R85, -R114, RZ ;  /* 0x8000007255727210 */ /* 0x000fe20007ffe0ff */
[----:B------:R-:W-:Y:S01]  /*22f0*/  IMAD R109, R58, c[0x0][0x19c], R109 ;  /* 0x000067003a6d7a24 */ /* 0x000fe200078e026d */
[----:B------:R-:W-:Y:S01]  /*2300*/  LEA R106, P1, R14, c[0x0][0x228], 0x2 ;  /* 0x00008a000e6a7a11 */ /* 0x000fe200078210ff */
[C---:B------:R-:W-:Y:S01]  /*2310*/  IMAD.WIDE.U32 R112, R58.reuse, c[0x0][0x1b8], RZ ;  /* 0x00006e003a707a25 */ /* 0x040fe200078e00ff */
[----:B------:R-:W-:Y:S02]  /*2320*/  MOV R85, RZ ;  /* 0x000000ff00557202 */ /* 0x000fe40000000f00 */
[----:B------:R-:W-:Y:S01]  /*2330*/  IADD3 R107, R15, R109, RZ ;  /* 0x0000006d0f6b7210 */ /* 0x000fe20007ffe0ff */
[----:B------:R-:W-:Y:S01]  /*2340*/  IMAD R115, R58, c[0x0][0x1bc], R111 ;  /* 0x00006f003a737a24 */ /* 0x000fe200078e026f */
[----:B------:R-:W-:Y:S01]  /*2350*/  LEA R108, P2, R112, c[0x0][0x230], 0x2 ;  /* 0x00008c00706c7a11 */ /* 0x000fe200078410ff */
[----:B------:R-:W-:Y:S01]  /*2360*/  IMAD R111, R104, c[0x0][0x16c], RZ ;  /* 0x00005b00686f7a24 */ /* 0x000fe200078e02ff */
[----:B------:R-:W-:-:S02]  /*2370*/  LEA R104, P0, R12, c[0x0][0x220], 0x2 ;  /* 0x000088000c687a11 */ /* 0x000fc400078010ff */
[----:B------:R-:W-:Y:S01]  /*2380*/  IADD3 R109, R113, R115, RZ ;  /* 0x00000073716d7210 */ /* 0x000fe20007ffe0ff */
[----:B------:R-:W-:Y:S01]  /*2390*/  IMAD.WIDE R110, R111, 0x8, R2 ;  /* 0x000000086f6e7825 */ /* 0x000fe200078e0202 */
[----:B------:R-:W-:Y:S02]  /*23a0*/  LEA.HI.X R105, R12, c[0x0][0x224], R13, 0x2, P0 ;  /* 0x000089000c697a11 */ /* 0x000fe400000f140d */
[----:B------:R-:W-:Y:S02]  /*23b0*/  LEA.HI.X R109, R112, c[0x0][0x234], R109, 0x2, P2 ;  /* 0x00008d00706d7a11 */ /* 0x000fe400010f146d */
[----:B------:R-:W-:Y:S02]  /*23c0*/  LEA.HI.X R107, R14, c[0x0][0x22c], R107, 0x2, P1 ;  /* 0x00008b000e6b7a11 */ /* 0x000fe400008f146b */
[----:B------:R-:W-:Y:S02]  /*23d0*/  MOV R112, RZ ;  /* 0x000000ff00707202 */ /* 0x000fe40000000f00 */
[----:B------:R-:W-:-:S02]  /*23e0*/  SHF.L.U32 R113, R114, 0x8, RZ ;  /* 0x0000000872717819 */ /* 0x000fc400000006ff */
.L_x_5793:
[----:B------:R-:W2:Y:S04]  /*23f0*/  LDG.E R114, [R104.64] ;  /* 0x0000000668727981 */ /* 0x000ea8000c1e1900 */
[----:B------:R-:W3:Y:S04]  /*2400*/  LDG.E R12, [R106.64] ;  /* 0x000000066a0c7981 */ /* 0x000ee8000c1e1900 */
[----:B------:R-:W3:Y:S01]  /*2410*/  LDG.E R15, [R108.64] ;  /* 0x000000066c0f7981 */ /* 0x000ee2000c1e1900 */
[C---:B------:R-:W-:Y:S01]  /*2420*/  ISETP.NE.AND P1, PT, R51.reuse, RZ, PT ;  /* 0x000000ff3300720c */ /* 0x040fe20003f25270 */
[----:B------:R-:W-:Y:S01]  /*2430*/  HFMA2.MMA R146, -RZ, RZ, 0, 0 ;  /* 0x00000000ff927435 */ /* 0x000fe200000001ff */
[----:B------:R-:W-:-:S02]  /*2440*/  IADD3 R14, R51, 0x200, RZ ;  /* 0x00000200330e7810 */ /* 0x000fc40007ffe0ff */
[----:B------:R-:W-:Y:S02]  /*2450*/  ISETP.NE.AND P0, PT, R144, RZ, PT ;  /* 0x000000ff9000720c */ /* 0x000fe40003f05270 */
[----:B------:R-:W-:Y:S02]  /*2460*/  SEL R14, R113, R14, !P1 ;  /* 0x0000000e710e7207 */ /* 0x000fe40004800000 */
[----:B------:R-:W-:Y:S02]  /*2470*/  ISETP.LT.OR P2, PT, R43, 0x2, P0 ;  /* 0x000000022b00780c */ /* 0x000fe40000741670 */
[--C-:B------:R-:W-:Y:S02]  /*2480*/  PRMT R115, RZ, 0x5410, R4.reuse ;  /* 0x00005410ff737816 */ /* 0x100fe40000000004 */
[----:B------:R-:W-:Y:S02]  /*2490*/  PRMT R117, RZ, 0x7610, R4 ;  /* 0x00007610ff757816 */ /* 0x000fe40000000004 */
[----:B------:R-:W-:-:S02]  /*24a0*/  PRMT R119, RZ, 0x5410, R5 ;  /* 0x00005410ff777816 */ /* 0x000fc40000000005 */
[----:B------:R-:W-:Y:S02]  /*24b0*/  PRMT R121, RZ, 0x7610, R5 ;  /* 0x00007610ff797816 */ /* 0x000fe40000000005 */
[--C-:B------:R-:W-:Y:S02]  /*24c0*/  PRMT R123, RZ, 0x5410, R6.reuse ;  /* 0x00005410ff7b7816 */ /* 0x100fe40000000006 */
[----:B------:R-:W-:Y:S02]  /*24d0*/  PRMT R125, RZ, 0x7610, R6 ;  /* 0x00007610ff7d7816 */ /* 0x000fe40000000006 */
        /* <DEDUP_REMOVED lines=31> */
[-C--:B------:R-:W-:Y:S01]  /*26d0*/  FMUL.FTZ R118, R87, R13.reuse ;  /* 0x0000000d57767220 */ /* 0x080fe20000410000 */
[----:B0-----:R-:W-:Y:S01]  /*26e0*/  PRMT R14, RZ, 0x7610, R11 ;  /* 0x00007610ff0e7816 */ /* 0x001fe2000000000b */
[----:B------:R-:W-:-:S02]  /*26f0*/  FMUL.FTZ R116, R60, R13 ;  /* 0x0000000d3c747220 */ /* 0x000fc40000410000 */
[-C--:B------:R-:W-:Y:S02]  /*2700*/  FMUL.FTZ R122, R62, R13.reuse ;  /* 0x0000000d3e7a7220 */ /* 0x080fe40000410000 */
[-C--:B------:R-:W-:Y:S01]  /*2710*/  FMUL.FTZ R124, R64, R13.reuse ;  /* 0x0000000d407c7220 */ /* 0x080fe20000410000 */
[----:B------:R-:W0:Y:S01]  /*2720*/  MUFU.EX2 R118, R118 ;  /* 0x0000007600767308 */ /* 0x000e220000000800 */
[-C--:B------:R-:W-:Y:S02]  /*2730*/  FMUL.FTZ R126, R66, R13.reuse ;  /* 0x0000000d427e7220 */ /* 0x080fe40000410000 */
[-C--:B------:R-:W-:Y:S02]  /*2740*/  FMUL.FTZ R128, R68, R13.reuse ;  /* 0x0000000d44807220 */ /* 0x080fe40000410000 */
[----:B------:R1:W2:Y:S01]  /*2750*/  @P2 LDS R199, [R51.X4+0xe6c] ;  /* 0x000e6c0033c72984 */ /* 0x0002a20000004800 */
[-C--:B------:R-:W-:Y:S02]  /*2760*/  FMUL.FTZ R130, R70, R13.reuse ;  /* 0x0000000d46827220 */ /* 0x080fe40000410000 */
[-C--:B------:R-:W-:Y:S01]  /*2770*/  FMUL.FTZ R132, R72, R13.reuse ;  /* 0x0000000d48847220 */ /* 0x080fe20000410000 */
[----:B------:R-:W4:Y:S01]  /*2780*/  MUFU.EX2 R116, R116 ;  /* 0x0000007400747308 */ /* 0x000f220000000800 */
[----:B------:R-:W-:-:S02]  /*2790*/  FMUL.FTZ R142, R74, R13 ;  /* 0x0000000d4a8e7220 */ /* 0x000fc40000410000 */
[-C--:B------:R-:W-:Y:S02]  /*27a0*/  FMUL.FTZ R140, R78, R13.reuse ;  /* 0x0000000d4e8c7220 */ /* 0x080fe40000410000 */
[-C--:B------:R-:W-:Y:S02]  /*27b0*/  FMUL.FTZ R138, R80, R13.reuse ;  /* 0x0000000d508a7220 */ /* 0x080fe40000410000 */
[-C--:B------:R-:W-:Y:S01]  /*27c0*/  FMUL.FTZ R136, R82, R13.reuse ;  /* 0x0000000d52887220 */ /* 0x080fe20000410000 */
[----:B------:R-:W0:Y:S01]  /*27d0*/  MUFU.EX2 R122, R122 ;  /* 0x0000007a007a7308 */ /* 0x000e220000000800 */
[-C--:B------:R-:W-:Y:S02]  /*27e0*/  FMUL.FTZ R147, R84, R13.reuse ;  /* 0x0000000d54937220 */ /* 0x080fe40000410000 */
[----:B------:R-:W-:Y:S02]  /*27f0*/  FMUL.FTZ R120, R86, R13 ;  /* 0x0000000d56787220 */ /* 0x000fe40000410000 */
[----:B---3--:R-:W-:-:S02]  /*2800*/  FMUL.FTZ R12, R12, R15 ;  /* 0x0000000f0c0c7220 */ /* 0x008fc40000410000 */
[----:B------:R-:W-:Y:S01]  /*2810*/  FMUL.FTZ R15, R86, R143 ;  /* 0x0000008f560f7220 */ /* 0x000fe20000410000 */
[----:B------:R-:W3:Y:S01]  /*2820*/  MUFU.EX2 R124, R124 ;  /* 0x0000007c007c7308 */ /* 0x000ee20000000800 */
        /* <DEDUP_REMOVED lines=8> */
[-C--:B------:R-:W-:Y:S01]  /*28b0*/  FMUL.FTZ R173, R73, R12.reuse ;  /* 0x0000000c49ad7220 */ /* 0x080fe20000410000 */
[----:B------:R-:W1:Y:S01]  /*28c0*/  MUFU.EX2 R128, R128 ;  /* 0x0000008000807308 */ /* 0x000e620000000800 */
[-C--:B------:R-:W-:Y:S02]  /*28d0*/  FMUL.FTZ R177, R71, R12.reuse ;  /* 0x0000000c47b17220 */ /* 0x080fe40000410000 */
[-C--:B------:R-:W-:Y:S02]  /*28e0*/  FMUL.FTZ R183, R69, R12.reuse ;  /* 0x0000000c45b77220 */ /* 0x080fe40000410000 */
[----:B------:R-:W-:-:S02]  /*28f0*/  FMUL.FTZ R150, R77, R12 ;  /* 0x0000000c4d967220 */ /* 0x000fc40000410000 */
[-C--:B------:R-:W-:Y:S01]  /*2900*/  FMUL.FTZ R187, R75, R12.reuse ;  /* 0x0000000c4bbb7220 */ /* 0x080fe20000410000 */
[----:B------:R-:W1:Y:S01]  /*2910*/  MUFU.EX2 R130, R130 ;  /* 0x0000008200827308 */ /* 0x000e620000000800 */
[-C--:B------:R-:W-:Y:S02]  /*2920*/  FMUL.FTZ R189, R79, R12.reuse ;  /* 0x0000000c4fbd7220 */ /* 0x080fe40000410000 */
[-C--:B------:R-:W-:Y:S02]  /*2930*/  FMUL.FTZ R191, R81, R12.reuse ;  /* 0x0000000c51bf7220 */ /* 0x080fe40000410000 */
[----:B------:R-:W-:Y:S02]  /*2940*/  FMUL.FTZ R193, R17, R12 ;  /* 0x0000000c11c17220 */ /* 0x000fe40000410000 */
[----:B0-----:R-:W-:Y:S01]  /*2950*/  FFMA.FTZ R158, R118, R154, R197 ;  /* 0x0000009a769e7223 */ /* 0x001fe200000100c5 */
[----:B------:R-:W0:Y:S08]  /*2960*/  MUFU.EX2 R132, R132 ;  /* 0x0000008400847308 */ /* 0x000e300000000800 */
[----:B------:R-:W0:Y:S08]  /*2970*/  MUFU.EX2 R142, R142 ;  /* 0x0000008e008e7308 */ /* 0x000e300000000800 */
[----:B------:R-:W0:Y:S08]  /*2980*/  MUFU.EX2 R140, R140 ;  /* 0x0000008c008c7308 */ /* 0x000e300000000800 */
[----:B------:R-:W0:Y:S08]  /*2990*/  MUFU.EX2 R138, R138 ;  /* 0x0000008a008a7308 */ /* 0x000e300000000800 */
[----:B------:R-:W0:Y:S08]  /*29a0*/  MUFU.EX2 R136, R136 ;  /* 0x0000008800887308 */ /* 0x000e300000000800 */
[----:B------:R-:W0:Y:S08]  /*29b0*/  MUFU.EX2 R147, R147 ;  /* 0x0000009300937308 */ /* 0x000e300000000800 */
[----:B------:R-:W0:Y:S01]  /*29c0*/  MUFU.EX2 R120, R120 ;  /* 0x0000007800787308 */ /* 0x000e220000000800 */
[----:B------:R-:W-:Y:S05]  /*29d0*/  @P2 BRA `(.L_x_5790) ;  /* 0x0000008000002947 */ /* 0x000fea0003800000 */
[----:B-1234-:R-:W-:Y:S02]  /*29e0*/  ISETP.NE.AND P3, PT, R43, c[0x0][0x174], PT ;  /* 0x00005d002b007a0c */ /* 0x01efe40003f65270 */
[----:B------:R-:W-:-:S11]  /*29f0*/  MOV R199, 0x3f800000 ;  /* 0x3f80000000c77802 */ /* 0x000fd60000000f00 */
[----:B------:R-:W-:-:S04]  /*2a00*/  @P3 LEA.HI R156, R43, R43, RZ, 0x1 ;  /* 0x0000002b2b9c3211 */ /* 0x000fc800078f08ff */
[----:B------:R-:W-:-:S04]  /*2a10*/  @P3 LOP3.LUT R156, R156, 0x3ffffe, RZ, 0xc0, !PT ;  /* 0x003ffffe9c9c3812 */ /* 0x000fc800078ec0ff */
[----:B------:R-:W-:-:S04]  /*2a20*/  @P3 IADD3 R156, -R156, R43, RZ ;  /* 0x0000002b9c9c3210 */ /* 0x000fc80007ffe1ff */
[----:B------:R-:W-:-:S04]  /*2a30*/  @P3 LEA R195, R156, 0x668, 0xa ;  /* 0x000006689cc33811 */ /* 0x000fc800078e50ff */
[----:B------:R-:W-:-:S05]  /*2a40*/  @P3 IADD3 R195, R195, R112, RZ ;  /* 0x00000070c3c33210 */ /* 0x000fca0007ffe0ff */
[----:B------:R1:W2:Y:S02]  /*2a50*/  @P3 LDS R199, [R195] ;  /* 0x00000000c3c73984 */ /* 0x0002a40000000800 */
.L_x_5790:
[----:B-1234-:R-:W-:Y:S05]  /*2a60*/  BSYNC B0 ;  /* 0x0000000000007941 */ /* 0x01efea0003800000 */
.L_x_5789:
[----:B------:R-:W-:Y:S01]  /*2a70*/  FMUL.FTZ R201, R118, R199 ;  /* 0x000000c776c97220 */ /* 0x000fe20000410000 */
[----:B------:R-:W-:Y:S01]  /*2a80*/  ISETP.NE.AND P4, PT, R144, 0x1f, PT ;  /* 0x0000001f9000780c */ /* 0x000fe20003f85270 */
[----:B------:R-:W-:Y:S01]  /*2a90*/  FMUL.FTZ R195, R76, R13 ;  /* 0x0000000d4cc37220 */ /* 0x000fe20000410000 */
[----:B------:R-:W-:Y:S01]  /*2aa0*/  ISETP.GE.AND P3, PT, R50, 0x1, PT ;  /* 0x000000013200780c */ /* 0x000fe20003f66270 */
[----:B------:R-:W-:Y:S01]  /*2ab0*/  FMUL.FTZ R156, R29, R12 ;  /* 0x0000000c1d9c7220 */ /* 0x000fe20000410000 */
[----:B------:R-:W-:Y:S01]  /*2ac0*/  ISETP.GE.OR P0, PT, R43, c[0x0][0x174], P0 ;  /* 0x00005d002b007a0c */ /* 0x000fe20000706670 */
[C---:B0-----:R-:W-:Y:S01]  /*2ad0*/  FFMA.FTZ R13, R120.reuse, R158, R193 ;  /* 0x0000009e780d7223 */ /* 0x041fe200000100c1 */
        /* <DEDUP_REMOVED lines=89> */
[----:B------:R-:W-:Y:S01]  /*3070*/  MOV R13, RZ ;  /* 0x000000ff000d7202 */ /* 0x000fe20000000f00 */
[----:B---3--:R-:W-:Y:S01]  /*3080*/  @P3 FMUL.FTZ R205, R205, R12 ;  /* 0x0000000ccdcd3220 */ /* 0x008fe20000410000 */
[----:B------:R-:W-:Y:S02]  /*3090*/  HFMA2.MMA R12, -RZ, RZ, 1.875, 0 ;  /* 0x3f800000ff0c7435 */ /* 0x000fe400000001ff */
[----:B------:R-:W2:Y:S01]  /*30a0*/  SHFL.UP PT, R166, R162, 0x8, RZ ;  /* 0x05000000a2a67989 */ /* 0x000ea200000e00ff */
[----:B------:R-:W-:-:S03]  /*30b0*/  ISETP.GE.U32.AND P3, PT, R144, 0x18, PT ;  /* 0x000000189000780c */ /* 0x000fc60003f66070 */
[----:B------:R-:W3:Y:S04]  /*30c0*/  SHFL.UP PT, R164, R205, 0x8, RZ ;  /* 0x05000000cda47989 */ /* 0x000ee800000e00ff */
[----:B------:R-:W-:Y:S01]  /*30d0*/  @!P0 LDS.64 R12, [UR4+0xee8] ;  /* 0x000ee804ff0c8984 */ /* 0x000fe20008000a00 */
[----:B------:R-:W-:-:S05]  /*30e0*/  ISETP.GE.AND P0, PT, R50, 0x8, PT ;  /* 0x000000083200780c */ /* 0x000fca0003f06270 */
        /* <DEDUP_REMOVED lines=132> */
[----:B------:R-:W-:Y:S01]  /*3930*/  FADD.FTZ R101, R120, R101 ;  /* 0x0000006578657221 */ /* 0x000fe20000010000 */
[----:B------:R2:W-:Y:S01]  /*3940*/  @!P2 STS.64 [UR4+0xee8], R12 ;  /* 0x000ee80cff00a988 */ /* 0x0005e20008000a04 */
[----:B------:R-:W-:Y:S02]  /*3950*/  FADD.FTZ R22, R131, R22 ;  /* 0x0000001683167221 */ /* 0x000fe40000010000 */
[----:B------:R-:W-:Y:S02]  /*3960*/  FADD.FTZ R103, R172, R103 ;  /* 0x00000067ac677221 */ /* 0x000fe40000010000 */
[----:B------:R-:W-:Y:S02]  /*3970*/  FADD.FTZ R99, R164, R99 ;  /* 0x00000063a4637221 */ /* 0x000fe40000010000 */
[----:B------:R-:W-:-:S02]  /*3980*/  FADD.FTZ R98, R156, R98 ;  /* 0x000000629c627221 */ /* 0x000fc40000010000 */
        /* <DEDUP_REMOVED lines=26> */
[C---:B------:R-:W-:Y:S02]  /*3b30*/  FMUL.FTZ R13, R114.reuse, R165 ;  /* 0x000000a5720d7220 */ /* 0x040fe40000410000 */
[----:B------:R-:W-:Y:S02]  /*3b40*/  FMUL.FTZ R159, R114, R191 ;  /* 0x000000bf729f7220 */ /* 0x000fe40000410000 */
[----:B------:R-:W-:Y:S02]  /*3b50*/  FMUL.FTZ R126, R126, R13 ;  /* 0x0000000d7e7e7220 */ /* 0x000fe40000410000 */
[----:B------:R-:W-:Y:S02]  /*3b60*/  FMUL.FTZ R162, R162, R159 ;  /* 0x0000009fa2a27220 */ /* 0x000fe40000410000 */
[----:B------:R-:W-:-:S02]  /*3b70*/  FMUL.FTZ R13, R114, R161 ;  /* 0x000000a1720d7220 */ /* 0x000fc40000410000 */
[----:B------:R-:W-:Y:S02]  /*3b80*/  FFMA.FTZ R162, R139, R191, R162 ;  /* 0x000000bf8ba27223 */ /* 0x000fe400000100a2 */
[----:B------:R-:W-:Y:S02]  /*3b90*/  FFMA.FTZ R142, R129, R183, R142 ;  /* 0x000000b7818e7223 */ /* 0x000fe4000001008e */
[----:B------:R-:W-:Y:S02]  /*3ba0*/  FADD.FTZ R21, R12, R21 ;  /* 0x000000150c157221 */ /* 0x000fe40000010000 */
        /* <DEDUP_REMOVED lines=8> */
[C---:B------:R-:W-:Y:S02]  /*3c30*/  FMUL.FTZ R12, R114.reuse, R157 ;  /* 0x0000009d720c7220 */ /* 0x040fe40000410000 */
        /* <DEDUP_REMOVED lines=14> */
[----:B------:R-:W-:Y:S02]  /*3d20*/  FMUL.FTZ R118, R114, R199 ;  /* 0x000000c772767220 */ /* 0x000fe40000410000 */
[----:B------:R-:W1:Y:S01]  /*3d30*/  SHFL.DOWN PT, R120, R15, 0x10, 0x1f ;  /* 0x0a001f000f787f89 */ /* 0x000e6200000e0000 */
[----:B------:R-:W-:-:S02]  /*3d40*/  FFMA.FTZ R143, R143, R197, R170 ;  /* 0x000000c58f8f7223 */ /* 0x000fc400000100aa */
[----:B------:R-:W-:Y:S02]  /*3d50*/  FMUL.FTZ R118, R171, R118 ;  /* 0x00000076ab767220 */ /* 0x000fe40000410000 */
        /* <DEDUP_REMOVED lines=43> */
.L_x_5792:
[----:B0-----:R-:W-:Y:S05]  /*4010*/  BSYNC B0 ;  /* 0x0000000000007941 */ /* 0x001fea0003800000 */
.L_x_5791:
        /* <DEDUP_REMOVED lines=21> */
.L_x_5788:
        /* <DEDUP_REMOVED lines=8> */
[----:B------:R-:W-:Y:S01]  /*41f0*/  IMAD.WIDE.U32 R4, R55, c[0x0][0x2d8], R40 ;  /* 0x0000b60037047a25 */ /* 0x000fe200078e0028 */
[----:B------:R-:W-:-:S02]  /*4200*/  F2FP.BF16.PACK_AB R93, R91, R90 ;  /* 0x0000005a5b5d723e */ /* 0x000fc400000010ff */
[----:B------:R-:W-:Y:S01]  /*4210*/  F2FP.BF16.PACK_AB R92, R89, R88 ;  /* 0x00000058595c723e */ /* 0x000fe200000010ff */
[----:B------:R-:W-:Y:S01]  /*4220*/  IMAD R9, R58, c[0x0][0x2e4], R9 ;  /* 0x0000b9003a097a24 */ /* 0x000fe200078e0209 */
[----:B------:R-:W-:Y:S01]  /*4230*/  F2FP.BF16.PACK_AB R101, R99, R98 ;  /* 0x000000626365723e */ /* 0x000fe200000010ff */
[----:B------:R-:W-:Y:S01]  /*4240*/  IMAD R10, R53, c[0x0][0x2f8], RZ ;  /* 0x0000be00350a7a24 */ /* 0x000fe200078e02ff */
[----:B------:R-:W-:Y:S02]  /*4250*/  F2FP.BF16.PACK_AB R100, R97, R96 ;  /* 0x000000606164723e */ /* 0x000fe400000010ff */
[----:B------:R-:W-:Y:S01]  /*4260*/  IADD3 R5, R5, R7, RZ ;  /* 0x0000000705057210 */ /* 0x000fe20007ffe0ff */
[----:B------:R-:W-:Y:S01]  /*4270*/  FADD.FTZ R7, R52, R83 ;  /* 0x0000005334077221 */ /* 0x000fe20000010000 */
[----:B------:R-:W-:Y:S02]  /*4280*/  F2FP.BF16.PACK_AB R65, R30, R35 ;  /* 0x000000231e41723e */ /* 0x000fe400000010ff */
[----:B------:R-:W-:Y:S01]  /*4290*/  F2FP.BF16.PACK_AB R64, R32, R83 ;  /* 0x000000532040723e */ /* 0x000fe200000010ff */
[----:B------:R-:W-:Y:S01]  /*42a0*/  IMAD.WIDE.U32 R4, R58, c[0x0][0x2e0], R4 ;  /* 0x0000b8003a047a25 */ /* 0x000fe200078e0004 */
[----:B------:R-:W-:Y:S01]  /*42b0*/  F2FP.BF16.PACK_AB R67, R85, R24 ;  /* 0x000000185543723e */ /* 0x000fe200000010ff */
[----:B------:R-:W-:Y:S01]  /*42c0*/  STS.128 [R0], R92 ;  /* 0x0000005c00007388 */ /* 0x000fe20000000c00 */
[----:B------:R-:W-:Y:S01]  /*42d0*/  F2FP.BF16.PACK_AB R66, R26, R33 ;  /* 0x000000211a42723e */ /* 0x000fe200000010ff */
[----:B------:R-:W-:Y:S01]  /*42e0*/  FADD.FTZ R8, R7, R32 ;  /* 0x0000002007087221 */ /* 0x000fe20000010000 */
[----:B------:R-:W-:Y:S01]  /*42f0*/  IADD3 R7, R5, R9, RZ ;  /* 0x0000000905077210 */ /* 0x000fe20007ffe0ff */
[----:B------:R-:W-:Y:S01]  /*4300*/  STS.128 [R0+0x10], R100 ;  /* 0x0000106400007388 */ /* 0x000fe20000000c00 */
[----:B------:R-:W-:-:S06]  /*4310*/  NOP ;  /* 0x0000000000007918 */ /* 0x000fcc0000000000 */
[----:B------:R-:W0:Y:S01]  /*4320*/  LDS.128 R12, [R50.X16] ;  /* 0x00000000320c7984 */ /* 0x000e22000000cc00 */
[----:B------:R-:W-:Y:S01]  /*4330*/  LEA R6, P0, R4, c[0x0][0x330], 0x1 ;  /* 0x0000cc0004067a11 */ /* 0x000fe200078008ff */
[----:B------:R-:W-:Y:S01]  /*4340*/  FADD.FTZ R5, R8, R35 ;  /* 0x0000002308057221 */ /* 0x000fe20000010000 */
[----:B------:R-:W-:Y:S01]  /*4350*/  F2FP.BF16.PACK_AB R71, R23, R18 ;  /* 0x000000121747723e */ /* 0x000fe200000010ff */
[----:B------:R-:W1:Y:S01]  /*4360*/  LDS.128 R60, [R50.X16+0x200] ;  /* 0x00020000323c7984 */ /* 0x000e62000000cc00 */
[----:B------:R-:W-:Y:S01]  /*4370*/  LEA.HI.X R7, R4, c[0x0][0x334], R7, 0x1, P0 ;  /* 0x0000cd0004077a11 */ /* 0x000fe200000f0c07 */
[----:B------:R-:W-:Y:S01]  /*4380*/  FADD.FTZ R8, R5, R30 ;  /* 0x0000001e05087221 */ /* 0x000fe20000010000 */
[----:B------:R-:W-:Y:S01]  /*4390*/  F2FP.BF16.PACK_AB R70, R21, R16 ;  /* 0x000000101546723e */ /* 0x000fe200000010ff */
[----:B------:R-:W-:Y:S01]  /*43a0*/  IMAD R9, R55, c[0x0][0x2fc], R10 ;  /* 0x0000bf0037097a24 */ /* 0x000fe200078e020a */
[----:B------:R-:W-:Y:S01]  /*43b0*/  F2FP.BF16.PACK_AB R69, R25, R22 ;  /* 0x000000161945723e */ /* 0x000fe200000010ff */
[----:B------:R-:W-:Y:S01]  /*43c0*/  IMAD.WIDE R4, R42, 0x10, R6 ;  /* 0x000000102a047825 */ /* 0x000fe200078e0206 */
[----:B------:R-:W-:-:S02]  /*43d0*/  F2FP.BF16.PACK_AB R68, R20, R27 ;  /* 0x0000001b1444723e */ /* 0x000fc400000010ff */
[----:B------:R-:W-:Y:S01]  /*43e0*/  IADD3 R48, P1, R48, -0x400, RZ ;  /* 0xfffffc0030307810 */ /* 0x000fe20007f3e0ff */
[----:B------:R-:W-:Y:S01]  /*43f0*/  IMAD.WIDE.U32 R6, R55, c[0x0][0x2f8], R40 ;  /* 0x0000be0037067a25 */ /* 0x000fe200078e0028 */
[----:B------:R-:W-:Y:S02]  /*4400*/  IADD3 R46, P2, R46, -0x400, RZ ;  /* 0xfffffc002e2e7810 */ /* 0x000fe40007f5e0ff */
[----:B------:R-:W-:Y:S01]  /*4410*/  IADD3 R44, P3, R44, -0x400, RZ ;  /* 0xfffffc002c2c7810 */ /* 0x000fe20007f7e0ff */
[----:B------:R-:W-:Y:S01]  /*4420*/  FADD.FTZ R33, R8, R33 ;  /* 0x0000002108217221 */ /* 0x000fe20000010000 */
[----:B------:R-:W-:Y:S02]  /*4430*/  IADD3 R7, R7, R9, RZ ;  /* 0x0000000907077210 */ /* 0x000fe40007ffe0ff */
[----:B------:R-:W-:Y:S01]  /*4440*/  IADD3.X R49, R49, -0x1, RZ, P1, !PT ;  /* 0xffffffff31317810 */ /* 0x000fe20000ffe4ff */
[----:B------:R-:W-:Y:S01]  /*4450*/  FADD.FTZ R33, R33, R26 ;  /* 0x0000001a21217221 */ /* 0x000fe20000010000 */
[----:B------:R-:W-:-:S02]  /*4460*/  IADD3.X R47, R47, -0x1, RZ, P2, !PT ;  /* 0xffffffff2f2f7810 */ /* 0x000fc400017fe4ff */
[----:B------:R-:W-:Y:S01]  /*4470*/  IADD3.X R45, R45, -0x1, RZ, P3, !PT ;  /* 0xffffffff2d2d7810 */ /* 0x000fe20001ffe4ff */
[----:B------:R-:W-:-:S04]  /*4480*/  FADD.FTZ R24, R33, R24 ;  /* 0x0000001821187221 */ /* 0x000fc80000010000 */
[----:B------:R-:W-:-:S04]  /*4490*/  FADD.FTZ R24, R24, R85 ;  /* 0x0000005518187221 */ /* 0x000fc80000010000 */
[----:B------:R-:W-:-:S04]  /*44a0*/  FADD.FTZ R27, R24, R27 ;  /* 0x0000001b181b7221 */ /* 0x000fc80000010000 */
[----:B------:R-:W-:Y:S01]  /*44b0*/  FADD.FTZ R27, R27, R20 ;  /* 0x000000141b1b7221 */ /* 0x000fe20000010000 */
[----:B0-----:R-:W-:Y:S03]  /*44c0*/  STG.E.128 [R4.64], R12 ;  /* 0x0000000c04007986 */ /* 0x001fe6000c101d06 */
[----:B------:R-:W-:Y:S01]  /*44d0*/  FADD.FTZ R22, R27, R22 ;  /* 0x000000161b167221 */ /* 0x000fe20000010000 */
[----:B-1----:R0:W-:Y:S03]  /*44e0*/  STG.E.128 [R4.64+0x200], R60 ;  /* 0x0002003c04007986 */ /* 0x0021e6000c101d06 */
        /* <DEDUP_REMOVED lines=10> */
[----:B------:R-:W-:-:S02]  /*4590*/  IADD3 R5, R5, R9, RZ ;  /* 0x0000000905057210 */ /* 0x000fc40007ffe0ff */
[----:B------:R-:W-:Y:S01]  /*45a0*/  LEA R6, P0, R4, c[0x0][0x340], 0x1 ;  /* 0x0000d00004067a11 */ /* 0x000fe200078008ff */
[----:B------:R-:W-:Y:S01]  /*45b0*/  STS.128 [R0+0x10], R68 ;  /* 0x0000104400007388 */ /* 0x000fe20000000c00 */
[----:B------:R-:W-:-:S06]  /*45c0*/  NOP ;  /* 0x0000000000007918 */ /* 0x000fcc0000000000 */
[----:B------:R-:W0:Y:S01]  /*45d0*/  LDS.128 R72, [R50.X16] ;  /* 0x0000000032487984 */ /* 0x000e22000000cc00 */
[----:B------:R-:W-:Y:S02]  /*45e0*/  LEA.HI.X R7, R4, c[0x0][0x344], R5, 0x1, P0 ;  /* 0x0000d10004077a11 */ /* 0x000fe400000f0c05 */
[C---:B------:R-:W-:Y:S01]  /*45f0*/  ISETP.GT.AND P0, PT, R43.reuse, 0x1, PT ;  /* 0x000000012b00780c */ /* 0x040fe20003f04270 */
[----:B------:R-:W1:Y:S01]  /*4600*/  LDS.128 R76, [R50.X16+0x200] ;  /* 0x00020000324c7984 */ /* 0x000e62000000cc00 */
[----:B------:R-:W-:Y:S01]  /*4610*/  IADD3 R43, R43, -0x1, RZ ;  /* 0xffffffff2b2b7810 */ /* 0x000fe20007ffe0ff */
[----:B------:R-:W-:-:S05]  /*4620*/  IMAD.WIDE R4, R42, 0x10, R6 ;  /* 0x000000102a047825 */ /* 0x000fca00078e0206 */
[----:B0-----:R0:W-:Y:S04]  /*4630*/  STG.E.128 [R4.64], R72 ;  /* 0x0000004804007986 */ /* 0x0011e8000c101d06 */
[----:B-1----:R0:W-:Y:S01]  /*4640*/  STG.E.128 [R4.64+0x200], R76 ;  /* 0x0002004c04007986 */ /* 0x0021e2000c101d06 */
[----:B------:R-:W-:Y:S01]  /*4650*/  @!P0 CALL.REL.NOINC `(.L_x_5786) ;  /* 0x0000001000008944 */ /* 0x000fe20003c00000 */
[----:B------:R-:W-:Y:S05]  /*4660*/  BRA `(.L_x_5794) ;  /* 0xffffbee000007947 */ /* 0x000fea000383ffff */
.L_x_5786:
[----:B------:R-:W-:Y:S02]  /*4670*/  ISETP.NE.U32.AND P0, PT, RZ, c[0x0][0x328], PT ;  /* 0x0000ca00ff007a0c */ /* 0x000fe40003f05070 */
[----:B------:R-:W-:Y:S02]  /*4680*/  ISETP.NE.U32.AND P2, PT, RZ, c[0x0][0x348], PT ;  /* 0x0000d200ff007a0c */ /* 0x000fe40003f45070 */
        /* <DEDUP_REMOVED lines=22> */
.L_x_5796:
[----:B0-----:R-:W-:Y:S05]  /*47f0*/  BSYNC B0 ;  /* 0x0000000000007941 */ /* 0x001fea0003800000 */
.L_x_5795:
        /* <DEDUP_REMOVED lines=23> */
.L_x_5798:
[----:B------:R-:W1:Y:S02]  /*4970*/  S2R R19, SR_TID.X ;  /* 0x0000000000137919 */ /* 0x000e640000002100 */
.L_x_5799:
[----:B0-----:R-:W-:Y:S05]  /*4980*/  BSYNC B0 ;  /* 0x0000000000007941 */ /* 0x001fea0003800000 */
.L_x_5797:
        /* <DEDUP_REMOVED lines=22> */
.L_x_5800:
        /* <DEDUP_REMOVED lines=55> */
.L_x_5801:
        /* <DEDUP_REMOVED lines=10> */
.L_x_9085:


//--------------------- .text._Z25selective_scan_bwd_kernelI32Selective_Scan_bwd_kernel_traitsILi32ELi16ELb1ELb0ELb0ELb1ELb0EN3c108BFloat16EfEEv12SSMParamsBwd --------------------------
	.section	.text._Z25selective_scan_bwd_kernelI32Selective_Scan_bwd_kernel_traitsILi32ELi16ELb1ELb0ELb0ELb1ELb0EN3c108BFloat16EfEEv12SSMParamsBwd,"ax",@progbits
	.sectioninfo	@"SHI_REGISTERS=206"
	.align	128
        .global         _Z25selective_scan_bwd_kernelI32Selective_Scan_bwd_kernel_traitsILi32ELi16ELb1ELb0ELb0ELb1ELb0EN3c108BFloat16EfEEv12SSMParamsBwd
        .type           _Z25selective_scan_bwd_kernelI32Selective_Scan_bwd_kernel_traitsILi32ELi16ELb1ELb0ELb0ELb1ELb0EN3c108BFloat16EfEEv12SSMParamsBwd,@function
        .size           _Z25selective_scan_bwd_kernelI32Selective_Scan_bwd_kernel_traitsILi32ELi16ELb1ELb0ELb0ELb1ELb0EN3c108BFloat16EfEEv12SSMParamsBwd,(.L_x_9086 - _Z25selective_scan_bwd_kernelI32Selective_Scan_bwd_kernel_traitsILi32ELi16ELb1ELb0ELb0ELb1ELb0EN3c108BFloat16EfEEv12SSMParamsBwd)
        .other          _Z25selective_scan_bwd_kernelI32Selective_Scan_bwd_kernel_traitsILi32ELi16ELb1ELb0ELb0ELb1ELb0EN3c108BFloat16EfEEv12SSMParamsBwd,@"STO_CUDA_ENTRY STV_DEFAULT"
_Z25selective_scan_bwd_kernelI32Selective_Scan_bwd_kernel_traitsILi32ELi16ELb1ELb0ELb0ELb1ELb0EN3c108BFloat16EfEEv12SSMParamsBwd:
.text._Z25selective_scan_bwd_kernelI32Selective_Scan_bwd_kernel_traitsILi32ELi16ELb1ELb0ELb0ELb1ELb0EN3c108BFloat16EfEEv12SSMParamsBwd:
        /* <DEDUP_REMOVED lines=28> */
[----:B------:R-:W-:-:S02]  /*01c0*/  IMAD R15, R23, c[0x0][0x1e8], RZ ;  /* 0x00007a00170f7a24 */ /* 0x000fc400078e02ff */
[----:B0-----:R-:W-:Y:S01]  /*01d0*/  IMAD.WIDE.U32 R6, R25, c[0x0][0x278], RZ ;  /* 0x00009e0019067a25 */ /* 0x001fe200078e00ff */
[----:B------:R-:W-:Y:S02]  /*01e0*/  IADD3 R5, R5, R13, RZ ;  /* 0x0000000d05057210 */ /* 0x000fe40007ffe0ff */
        /* <DEDUP_REMOVED lines=8> */
[----:B------:R-:W-:-:S03]  /*0270*/  IMAD.WIDE.U32 R4, R0, c[0x0][0x1e8], R4 ;  /* 0x00007a0000047a25 */ /* 0x000fc600078e0004 */
        /* <DEDUP_REMOVED lines=13> */
[----:B------:R-:W-:Y:S01]  /*0350*/  CS2R R14, SRZ ;  /* 0x00000000000e7805 */ /* 0x000fe2000001ff00 */
[----:B------:R-:W-:-:S02]  /*0360*/  IADD3 R9, P4, R9, R6, RZ ;  /* 0x0000000609097210 */ /* 0x000fc40007f9e0ff */
[C---:B------:R-:W-:Y:S02]  /*0370*/  LEA R3, P5, R2.reuse, c[0x0][0x248], 0x1 ;  /* 0x0000920002037a11 */ /* 0x040fe400078a08ff */
[----:B------:R-:W-:Y:S02]  /*0380*/  ISETP.NE.AND.EX P1, PT, RZ, c[0x0][0x32c], PT, P1 ;  /* 0x0000cb00ff007a0c */ /* 0x000fe40003f25310 */
[----:B------:R-:W-:Y:S02]  /*0390*/  ISETP.NE.AND.EX P2, PT, RZ, c[0x0][0x34c], PT, P2 ;  /* 0x0000d300ff007a0c */ /* 0x000fe40003f45320 */
[----:B------:R-:W-:Y:S02]  /*03a0*/  IADD3.X R6, R11, R7, R17, P4, !PT ;  /* 0x000000070b067210 */ /* 0x000fe400027fe411 */
[----:B------:R-:W-:Y:S01]  /*03b0*/  LEA.HI.X R7, R2, c[0x0][0x24c], R5, 0x1, P5 ;  /* 0x0000930002077a11 */ /* 0x000fe200028f0c05 */
[----:B------:R-:W-:Y:S01]  /*03c0*/  @P0 IMAD R2, R25, c[0x0][0x164], R0 ;  /* 0x0000590019020a24 */ /* 0x000fe200078e0200 */
[----:B------:R-:W-:-:S02]  /*03d0*/  LEA R32, P4, R33, c[0x0][0x240], 0x1 ;  /* 0x0000900021207a11 */ /* 0x000fc400078808ff */
[----:B------:R-:W-:Y:S01]  /*03e0*/  @P0 MOV R17, 0x8 ;  /* 0x0000000800110802 */ /* 0x000fe20000000f00 */
[----:B------:R-:W-:Y:S01]  /*03f0*/  @P0 IMAD R2, R2, c[0x0][0x174], RZ ;  /* 0x00005d0002020a24 */ /* 0x000fe200078e02ff */
[----:B------:R-:W-:Y:S02]  /*0400*/  LEA.HI.X R33, R33, c[0x0][0x244], R4, 0x1, P4 ;  /* 0x0000910021217a11 */ /* 0x000fe400020f0c04 */
[C---:B------:R-:W-:Y:S01]  /*0410*/  LEA R30, P6, R9.reuse, c[0x0][0x308], 0x1 ;  /* 0x0000c200091e7a11 */ /* 0x040fe200078c08ff */
[----:B------:R-:W-:Y:S01]  /*0420*/  @P0 IMAD R2, R2, c[0x0][0x16c], RZ ;  /* 0x00005b0002020a24 */ /* 0x000fe200078e02ff */
[C---:B------:R-:W-:Y:S02]  /*0430*/  @P1 LEA R14, P4, R0.reuse, c[0x0][0x328], 0x2 ;  /* 0x0000ca00000e1a11 */ /* 0x040fe400078810ff */
[----:B------:R-:W-:Y:S01]  /*0440*/  @P2 LEA R12, P5, R0, c[0x0][0x348], 0x2 ;  /* 0x0000d200000c2a11 */ /* 0x000fe200078a10ff */
[----:B------:R-:W-:Y:S01]  /*0450*/  @P0 IMAD.WIDE R16, R2, R17, c[0x0][0x260] ;  /* 0x0000980002100625 */ /* 0x000fe200078e0211 */
[----:B------:R-:W-:Y:S01]  /*0460*/  LEA.HI.X R31, R9, c[0x0][0x30c], R6, 0x1, P6 ;  /* 0x0000c300091f7a11 */ /* 0x000fe200030f0c06 */
[----:B------:R-:W-:Y:S01]  /*0470*/  @!P0 CS2R R16, SRZ ;  /* 0x0000000000108805 */ /* 0x000fe2000001ff00 */
[----:B------:R-:W-:-:S02]  /*0480*/  @P1 LEA.HI.X R15, R0, c[0x0][0x32c], R23, 0x2, P4 ;  /* 0x0000cb00000f1a11 */ /* 0x000fc400020f1417 */
[----:B------:R-:W-:Y:S01]  /*0490*/  @P2 LEA.HI.X R13, R0, c[0x0][0x34c], R23, 0x2, P5 ;  /* 0x0000d300000d2a11 */ /* 0x000fe200028f1417 */
[----:B------:R-:W-:Y:S05]  /*04a0*/  @!P3 BRA `(.L_x_5802) ;  /* 0x000059d00000b947 */ /* 0x000fea0003800000 */
[----:B------:R-:W0:Y:S01]  /*04b0*/  S2R R27, SR_TID.X ;  /* 0x00000000001b7919 */ /* 0x000e220000002100 */
[----:B------:R-:W-:Y:S01]  /*04c0*/  MOV R6, R3 ;  /* 0x0000000300067202 */ /* 0x000fe20000000f00 */
[----:B------:R-:W-:Y:S01]  /*04d0*/  CS2R R34, SRZ ;  /* 0x0000000000227805 */ /* 0x000fe2000001ff00 */
[----:B------:R-:W-:Y:S01]  /*04e0*/  MOV R29, c[0x0][0x174] ;  /* 0x00005d00001d7a02 */ /* 0x000fe20000000f00 */
[----:B------:R-:W1:Y:S01]  /*04f0*/  S2R R28, SR_LANEID ;  /* 0x00000000001c7919 */ /* 0x000e620000000000 */
[----:B0-----:R-:W-:-:S03]  /*0500*/  LOP3.LUT R162, R27, 0x1f, RZ, 0xc0, !PT ;  /* 0x0000001f1ba27812 */ /* 0x001fc600078ec0ff */
.L_x_5841:
[----:B------:R-:W-:Y:S01]  /*0510*/  BAR.SYNC.DEFER_BLOCKING 0x0 ;  /* 0x0000000000007b1d */ /* 0x000fe20000010000 */
[----:B------:R-:W-:-:S04]  /*0520*/  SHF.L.U32 R2, R27, 0x1, RZ ;  /* 0x000000011b027819 */ /* 0x000fc800000006ff */
[----:B------:R-:W-:-:S04]  /*0530*/  LOP3.LUT R2, R2, 0xffffffc0, RZ, 0xc0, !PT ;  /* 0xffffffc002027812 */ /* 0x000fc800078ec0ff */
[----:B------:R-:W-:-:S05]  /*0540*/  LOP3.LUT R21, R2, 0x1f, R27, 0xf8, !PT ;  /* 0x0000001f02157812 */ /* 0x000fca00078ef81b */
[----:B------:R-:W-:-:S05]  /*0550*/  IMAD.WIDE R2, R21, 0x10, R32 ;  /* 0x0000001015027825 */ /* 0x000fca00078e0220 */
[----:B0-----:R0:W2:Y:S04]  /*0560*/  LDG.E.128 R40, [R2.64] ;  /* 0x0000000602287981 */ /* 0x0010a8000c1e1d00 */
[----:B------:R0:W3:Y:S01]  /*0570*/  LDG.E.128 R44, [R2.64+0x200] ;  /* 0x00020006022c7981 */ /* 0x0000e2000c1e1d00 */
[----:B-1----:R-:W-:Y:S02]  /*0580*/  SHF.L.U32 R36, R28, 0x5, RZ ;  /* 0x000000051c247819 */ /* 0x002fe400000006ff */
[----:B0-----:R-:W-:Y:S02]  /*0590*/  MOV R2, R6 ;  /* 0x0000000600027202 */ /* 0x001fe40000000f00 */
[----:B------:R-:W-:-:S05]  /*05a0*/  MOV R3, R7 ;  /* 0x0000000700037202 */ /* 0x000fca0000000f00 */
[----:B------:R-:W-:Y:S01]  /*05b0*/  IMAD.WIDE R18, R21, 0x10, R2 ;  /* 0x0000001015127825 */ /* 0x000fe200078e0202 */
[----:B--2---:R-:W-:Y:S04]  /*05c0*/  STS.128 [R28.X16], R40 ;  /* 0x000000281c007388 */ /* 0x004fe8000000cc00 */
[----:B---3--:R0:W-:Y:S01]  /*05d0*/  STS.128 [R28.X16+0x200], R44 ;  /* 0x0002002c1c007388 */ /* 0x0081e2000000cc00 */
        /* <DEDUP_REMOVED lines=11> */
[----:B------:R-:W-:Y:S04]  /*0690*/  LDS.128 R40, [R36+0x10] ;  /* 0x0000100024287984 */ /* 0x000fe80000000c00 */
[----:B------:R-:W-:Y:S06]  /*06a0*/  BAR.SYNC.DEFER_BLOCKING 0x0 ;  /* 0x0000000000007b1d */ /* 0x000fec0000010000 */
[----:B0-----:R0:W3:Y:S04]  /*06b0*/  LDG.E.128 R44, [R20.64] ;  /* 0x00000006142c7981 */ /* 0x0010e8000c1e1d00 */
[----:B------:R0:W4:Y:S01]  /*06c0*/  LDG.E.128 R60, [R20.64+0x200] ;  /* 0x00020006143c7981 */ /* 0x000122000c1e1d00 */
[--C-:B-1----:R-:W-:Y:S01]  /*06d0*/  PRMT R18, RZ, 0x5410, R8.reuse ;  /* 0x00005410ff127816 */ /* 0x102fe20000000008 */
[----:B------:R-:W-:Y:S01]  /*06e0*/  BSSY B0, `(.L_x_5803) ;  /* 0x0000054000007945 */ /* 0x000fe20003800000 */
[----:B------:R-:W-:-:S02]  /*06f0*/  PRMT R19, RZ, 0x7610, R8 ;  /* 0x00007610ff137816 */ /* 0x000fc40000000008 */
[--C-:B--2---:R-:W-:Y:S02]  /*0700*/  PRMT R37, RZ, 0x5410, R50.reuse ;  /* 0x00005410ff257816 */ /* 0x104fe40000000032 */
[----:B------:R-:W-:Y:S02]  /*0710*/  PRMT R39, RZ, 0x7610, R50 ;  /* 0x00007610ff277816 */ /* 0x000fe40000000032 */
[----:B0-----:R-:W-:Y:S02]  /*0720*/  PRMT R21, RZ, 0x7610, R48 ;  /* 0x00007610ff157816 */ /* 0x001fe40000000030 */
[----:B------:R-:W-:-:S03]  /*0730*/  MOV R20, c[0x0][0x16c] ;  /* 0x00005b0000147a02 */ /* 0x000fc60000000f00 */
[----:B-----5:R-:W-:Y:S01]  /*0740*/  FADD.FTZ R54, R21, R24 ;  /* 0x0000001815367221 */ /* 0x020fe20000010000 */
[----:B------:R-:W-:Y:S02]  /*0750*/  ISETP.GE.AND P5, PT, R20, 0x1, PT ;  /* 0x000000011400780c */ /* 0x000fe40003fa6270 */
[----:B------:R-:W-:Y:S02]  /*0760*/  PRMT R21, RZ, 0x5410, R4 ;  /* 0x00005410ff157816 */ /* 0x000fe40000000004 */
[----:B------:R-:W-:Y:S01]  /*0770*/  FSETP.GTU.FTZ.AND P3, PT, R54, 20, PT ;  /* 0x41a000003600780b */ /* 0x000fe20003f7c000 */
[----:B---3--:R-:W-:Y:S04]  /*0780*/  STS.128 [R28.X16], R44 ;  /* 0x0000002c1c007388 */ /* 0x008fe8000000cc00 */
[----:B----4-:R0:W-:Y:S01]  /*0790*/  STS.128 [R28.X16+0x200], R60 ;  /* 0x0002003c1c007388 */ /* 0x0101e2000000cc00 */
[----:B------:R-:W-:-:S06]  /*07a0*/  NOP ;  /* 0x0000000000007918 */ /* 0x000fcc0000000000 */
[----:B------:R-:W1:Y:S04]  /*07b0*/  LDS.128 R64, [R36] ;  /* 0x0000000024407984 */ /* 0x000e680000000c00 */
[----:B------:R2:W3:Y:S01]  /*07c0*/  LDS.128 R44, [R36+0x10] ;  /* 0x00001000242c7984 */ /* 0x0004e20000000c00 */
[--C-:B0-----:R-:W-:Y:S02]  /*07d0*/  FADD.FTZ R60, R37, R24.reuse ;  /* 0x00000018253c7221 */ /* 0x101fe40000010000 */
[----:B------:R-:W-:-:S03]  /*07e0*/  FADD.FTZ R62, R39, R24 ;  /* 0x00000018273e7221 */ /* 0x000fc60000010000 */
[----:B------:R-:W-:Y:S02]  /*07f0*/  FSETP.GTU.FTZ.AND P0, PT, R60, 20, PT ;  /* 0x41a000003c00780b */ /* 0x000fe40003f1c000 */
[----:B------:R-:W-:Y:S02]  /*0800*/  FSETP.GTU.FTZ.AND P6, PT, R62, 20, PT ;  /* 0x41a000003e00780b */ /* 0x000fe40003fdc000 */
[--C-:B-1----:R-:W-:Y:S02]  /*0810*/  PRMT R53, RZ, 0x5410, R64.reuse ;  /* 0x00005410ff357816 */ /* 0x102fe40000000040 */
[----:B------:R-:W-:Y:S02]  /*0820*/  PRMT R55, RZ, 0x7610, R64 ;  /* 0x00007610ff377816 */ /* 0x000fe40000000040 */
        /* <DEDUP_REMOVED lines=10> */
[----:B------:R-:W-:-:S02]  /*08d0*/  PRMT R35, RZ, 0x5410, R49 ;  /* 0x00005410ff237816 */ /* 0x000fc40000000031 */
[----:B------:R-:W-:Y:S01]  /*08e0*/  PRMT R67, RZ, 0x7610, R67 ;  /* 0x00007610ff437816 */ /* 0x000fe20000000043 */
[----:B------:R-:W-:Y:S01]  /*08f0*/  FFMA.FTZ R18, R59, R19, R18 ;  /* 0x000000133b127223 */ /* 0x000fe20000010012 */
[----:B------:R-:W-:Y:S01]  /*0900*/  PRMT R19, RZ, 0x5410, R10 ;  /* 0x00005410ff137816 */ /* 0x000fe2000000000a */
[----:B------:R-:W-:Y:S01]  /*0910*/  FADD.FTZ R56, R35, R24 ;  /* 0x0000001823387221 */ /* 0x000fe20000010000 */
[----:B------:R-:W-:-:S03]  /*0920*/  PRMT R49, RZ, 0x7610, R49 ;  /* 0x00007610ff317816 */ /* 0x000fc60000000031 */
[----:B------:R-:W-:Y:S01]  /*0930*/  FFMA.FTZ R18, R61, R19, R18 ;  /* 0x000000133d127223 */ /* 0x000fe20000010012 */
[----:B------:R-:W-:Y:S01]  /*0940*/  PRMT R19, RZ, 0x7610, R10 ;  /* 0x00007610ff137816 */ /* 0x000fe2000000000a */
[----:B------:R-:W-:Y:S01]  /*0950*/  FADD.FTZ R58, R49, R24 ;  /* 0x00000018313a7221 */ /* 0x000fe20000010000 */
[----:B------:R-:W-:-:S03]  /*0960*/  FSETP.GTU.FTZ.AND P2, PT, R56, 20, PT ;  /* 0x41a000003800780b */ /* 0x000fc60003f5c000 */
        /* <DEDUP_REMOVED lines=43> */
.L_x_5804:
[----:B--23--:R-:W-:Y:S05]  /*0c20*/  BSYNC B0 ;  /* 0x0000000000007941 */ /* 0x00cfea0003800000 */
.L_x_5803:
        /* <DEDUP_REMOVED lines=41> */
.L_x_5806:
[----:B------:R-:W-:Y:S05]  /*0ec0*/  BSYNC B0 ;  /* 0x0000000000007941 */ /* 0x000fea0003800000 */
.L_x_5805:
        /* <DEDUP_REMOVED lines=39> */
.L_x_5808:
[----:B------:R-:W-:Y:S05]  /*1140*/  BSYNC B0 ;  /* 0x0000000000007941 */ /* 0x000fea0003800000 */
.L_x_5807:
        /* <DEDUP_REMOVED lines=39> */
.L_x_5810:
[----:B------:R-:W-:Y:S05]  /*13c0*/  BSYNC B0 ;  /* 0x0000000000007941 */ /* 0x000fea0003800000 */
.L_x_5809:
        /* <DEDUP_REMOVED lines=39> */
.L_x_5812:
[----:B------:R-:W-:Y:S05]  /*1640*/  BSYNC B0 ;  /* 0x0000000000007941 */ /* 0x000fea0003800000 */
.L_x_5811:
        /* <DEDUP_REMOVED lines=39> */
.L_x_5814:
[----:B------:R-:W-:Y:S05]  /*18c0*/  BSYNC B0 ;  /* 0x0000000000007941 */ /* 0x000fea0003800000 */
.L_x_5813:
        /* <DEDUP_REMOVED lines=39> */
.L_x_5816:
[----:B------:R-:W-:Y:S05]  /*1b40*/  BSYNC B0 ;  /* 0x0000000000007941 */ /* 0x000fea0003800000 */
.L_x_5815:
        /* <DEDUP_REMOVED lines=39> */
.L_x_5818:
[----:B------:R-:W-:Y:S05]  /*1dc0*/  BSYNC B0 ;  /* 0x0000000000007941 */ /* 0x000fea0003800000 */
.L_x_5817:
        /* <DEDUP_REMOVED lines=40> */
.L_x_5820:
[----:B------:R-:W-:Y:S05]  /*2050*/  BSYNC B0 ;  /* 0x0000000000007941 */ /* 0x000fea0003800000 */
.L_x_5819:
[----:B------:R-:W-:Y:S01]  /*2060*/  BSSY B0, `(.L_x_5821) ;  /* 0x0000027000007945 */ /* 0x000fe20003800000 */
[----:B------:R-:W-:Y:S01]  /*2070*/  HFMA2.MMA R43, -RZ, RZ, 0, 0 ;  /* 0x00000000ff2b7435 */ /* 0x000fe200000001ff */
[----:B------:R-:W-:Y:S01]  /*2080*/  FSETP.GTU.FTZ.AND P2, PT, R82, 20, PT ;  /* 0x41a000005200780b */ /* 0x000fe20003f5c000 */
[----:B------:R-:W-:Y:S01]  /*2090*/  HFMA2.MMA R47, -RZ, RZ, 0, 0 ;  /* 0x00000000ff2f7435 */ /* 0x000fe200000001ff */
[----:B------:R-:W-:Y:S01]  /*20a0*/  CS2R R40, SRZ ;  /* 0x0000000000287805 */ /* 0x000fe2000001ff00 */
[----:B------:R-:W-:Y:S01]  /*20b0*/  MOV R48, RZ ;  /* 0x000000ff00307202 */ /* 0x000fe20000000f00 */
        /* <DEDUP_REMOVED lines=33> */
.L_x_5822:
[----:B------:R-:W-:Y:S05]  /*22d0*/  BSYNC B0 ;  /* 0x0000000000007941 */ /* 0x000fea0003800000 */
.L_x_5821:
        /* <DEDUP_REMOVED lines=39> */
.L_x_5824:
[----:B------:R-:W-:Y:S05]  /*2550*/  BSYNC B0 ;  /* 0x0000000000007941 */ /* 0x000fea0003800000 */
.L_x_5823:
        /* <DEDUP_REMOVED lines=33> */
.L_x_5826:
[----:B------:R-:W-:Y:S05]  /*2770*/  BSYNC B0 ;  /* 0x0000000000007941 */ /* 0x000fea0003800000 */
.L_x_5825:
        /* <DEDUP_REMOVED lines=33> */
.L_x_5828:
[----:B------:R-:W-:Y:S05]  /*2990*/  BSYNC B0 ;  /* 0x0000000000007941 */ /* 0x000fea0003800000 */
.L_x_5827:
        /* <DEDUP_REMOVED lines=33> */
.L_x_5830:
[----:B------:R-:W-:Y:S05]  /*2bb0*/  BSYNC B0 ;  /* 0x0000000000007941 */ /* 0x000fea0003800000 */
.L_x_5829:
        /* <DEDUP_REMOVED lines=33> */
.L_x_5832:
[----:B------:R-:W-:Y:S05]  /*2dd0*/  BSYNC B0 ;  /* 0x0000000000007941 */ /* 0x000fea0003800000 */
.L_x_5831:
        /* <DEDUP_REMOVED lines=33> */
.L_x_5834:
[----:B------:R-:W-:Y:S05]  /*2ff0*/  BSYNC B0 ;  /* 0x0000000000007941 */ /* 0x000fea0003800000 */
.L_x_5833:
        /* <DEDUP_REMOVED lines=27> */
[----:B------:R-:W-:-:S02]  /*31b0*/  IMAD R103, R23, c[0x0][0x180], RZ ;  /* 0x0000600017677a24 */ /* 0x000fc400078e02ff */
[----:B------:R-:W-:Y:S01]  /*31c0*/  IMAD R105, R23, c[0x0][0x198], RZ ;  /* 0x0000660017697a24 */ /* 0x000fe200078e02ff */
[----:B------:R-:W-:Y:S01]  /*31d0*/  IADD3 R107, R111, R107, RZ ;  /* 0x0000006b6f6b7210 */ /* 0x000fe20007ffe0ff */
[----:B------:R-:W-:Y:S01]  /*31e0*/  IMAD R109, R101, c[0x0][0x16c], RZ ;  /* 0x00005b00656d7a24 */ /* 0x000fe200078e02ff */
[----:B------:R-:W-:Y:S01]  /*31f0*/  LEA.HI R101, R52, R52, RZ, 0x1 ;  /* 0x0000003434657211 */ /* 0x000fe200078f08ff */
[----:B------:R-:W-:Y:S01]  /*3200*/  IMAD.WIDE.U32 R18, R0, c[0x0][0x180], RZ ;  /* 0x0000600000127a25 */ /* 0x000fe200078e00ff */
[----:B------:R-:W-:Y:S02]  /*3210*/  LEA.HI.X R107, R110, c[0x0][0x234], R107, 0x2, P2 ;  /* 0x00008d006e6b7a11 */ /* 0x000fe400010f146b */
        /* <DEDUP_REMOVED lines=10> */
[----:B------:R-:W-:Y:S02]  /*32c0*/  IADD3 R105, R21, R105, RZ ;  /* 0x0000006915697210 */ /* 0x000fe40007ffe0ff */
[----:B------:R-:W-:Y:S02]  /*32d0*/  LEA.HI.X R103, R18, c[0x0][0x224], R103, 0x2, P0 ;  /* 0x0000890012677a11 */ /* 0x000fe400000f1467 */
[----:B------:R-:W-:Y:S02]  /*32e0*/  LEA.HI.X R105, R20, c[0x0][0x22c], R105, 0x2, P1 ;  /* 0x00008b0014697a11 */ /* 0x000fe400008f1469 */
[----:B------:R-:W-:Y:S02]  /*32f0*/  MOV R101, RZ ;  /* 0x000000ff00657202 */ /* 0x000fe40000000f00 */
[----:B------:R-:W-:Y:S02]  /*3300*/  SHF.L.U32 R110, R110, 0x8, RZ ;  /* 0x000000086e6e7819 */ /* 0x000fe400000006ff */
.L_x_5840:
[----:B------:R-:W2:Y:S04]  /*3310*/  LDG.E R111, [R102.64] ;  /* 0x00000006666f7981 */ /* 0x000ea8000c1e1900 */
[----:B------:R-:W3:Y:S04]  /*3320*/  LDG.E R18, [R104.64] ;  /* 0x0000000668127981 */ /* 0x000ee8000c1e1900 */
[----:B------:R-:W3:Y:S01]  /*3330*/  LDG.E R113, [R106.64] ;  /* 0x000000066a717981 */ /* 0x000ee2000c1e1900 */
[----:B------:R-:W-:-:S02]  /*3340*/  ISETP.NE.AND P1, PT, R27, RZ, PT ;  /* 0x000000ff1b00720c */ /* 0x000fc40003f25270 */
[----:B------:R-:W-:Y:S02]  /*3350*/  IADD3 R21, R27, 0x200, RZ ;  /* 0x000002001b157810 */ /* 0x000fe40007ffe0ff */
[----:B------:R-:W-:Y:S02]  /*3360*/  ISETP.NE.AND P0, PT, R162, RZ, PT ;  /* 0x000000ffa200720c */ /* 0x000fe40003f05270 */
[----:B------:R-:W-:Y:S02]  /*3370*/  SEL R115, R110, R21, !P1 ;  /* 0x000000156e737207 */ /* 0x000fe40004800000 */
[----:B------:R-:W-:Y:S02]  /*3380*/  ISETP.LT.OR P2, PT, R29, 0x2, P0 ;  /* 0x000000021d00780c */ /* 0x000fe40000741670 */
[----:B------:R-:W-:Y:S02]  /*3390*/  MOV R140, RZ ;  /* 0x000000ff008c7202 */ /* 0x000fe40000000f00 */
        /* <DEDUP_REMOVED lines=12> */
[--C-:B------:R-:W-:Y:S01]  /*3460*/  PRMT R143, RZ, 0x5410, R7.reuse ;  /* 0x00005410ff8f7816 */ /* 0x100fe20000000007 */
[----:B------:R-:W-:Y:S01]  /*3470*/  BSSY B0, `(.L_x_5836) ;  /* 0x0000051000007945 */ /* 0x000fe20003800000 */
        /* <DEDUP_REMOVED lines=14> */
[----:B--2---:R-:W-:-:S04]  /*3560*/  FMUL.FTZ R19, R111, 1.4426950216293334961 ;  /* 0x3fb8aa3b6f137820 */ /* 0x004fc80000410000 */
[----:B------:R-:W-:-:S06]  /*3570*/  FMUL.FTZ R120, R19, R66 ;  /* 0x0000004213787220 */ /* 0x000fcc0000410000 */
[----:B------:R-:W0:Y:S02]  /*3580*/  MUFU.EX2 R120, R120 ;  /* 0x0000007800787308 */ /* 0x000e240000000800 */
[----:B0-----:R0:W-:Y:S04]  /*3590*/  STS [R115.X4+0x668], R120 ;  /* 0x0006687873007388 */ /* 0x0011e80000004800 */
[----:B------:R-:W-:Y:S06]  /*35a0*/  BAR.SYNC.DEFER_BLOCKING 0x0 ;  /* 0x0000000000007b1d */ /* 0x000fec0000010000 */
[----:B------:R1:W5:Y:S01]  /*35b0*/  @!P2 LDG.E R140, [R108.64+0x4] ;  /* 0x000004066c8ca981 */ /* 0x000362000c1e1900 */
[----:B------:R-:W-:Y:S01]  /*35c0*/  ISETP.NE.AND P2, PT, R27, 0x1f, PT ;  /* 0x0000001f1b00780c */ /* 0x000fe20003f45270 */
[C---:B------:R-:W-:Y:S01]  /*35d0*/  FMUL.FTZ R112, R19.reuse, R84 ;  /* 0x0000005413707220 */ /* 0x040fe20000410000 */
[----:B0-----:R-:W-:Y:S01]  /*35e0*/  PRMT R115, RZ, 0x7610, R8 ;  /* 0x00007610ff737816 */ /* 0x001fe20000000008 */
[----:B------:R-:W-:-:S02]  /*35f0*/  FMUL.FTZ R21, R19, R54 ;  /* 0x0000003613157220 */ /* 0x000fc40000410000 */
[C---:B------:R-:W-:Y:S02]  /*3600*/  FMUL.FTZ R114, R19.reuse, R56 ;  /* 0x0000003813727220 */ /* 0x040fe40000410000 */
[C---:B------:R-:W-:Y:S01]  /*3610*/  FMUL.FTZ R116, R19.reuse, R58 ;  /* 0x0000003a13747220 */ /* 0x040fe20000410000 */
[----:B------:R-:W0:Y:S01]  /*3620*/  MUFU.EX2 R112, R112 ;  /* 0x0000007000707308 */ /* 0x000e220000000800 */
[C---:B------:R-:W-:Y:S02]  /*3630*/  FMUL.FTZ R118, R19.reuse, R60 ;  /* 0x0000003c13767220 */ /* 0x040fe40000410000 */
[C---:B------:R-:W-:Y:S02]  /*3640*/  FMUL.FTZ R122, R19.reuse, R62 ;  /* 0x0000003e137a7220 */ /* 0x040fe40000410000 */
[----:B------:R1:W2:Y:S01]  /*3650*/  @P2 LDS R195, [R27.X4+0xe6c] ;  /* 0x000e6c001bc32984 */ /* 0x0002a20000004800 */
[C---:B------:R-:W-:Y:S02]  /*3660*/  FMUL.FTZ R124, R19.reuse, R64 ;  /* 0x00000040137c7220 */ /* 0x040fe40000410000 */
[C---:B------:R-:W-:Y:S01]  /*3670*/  FMUL.FTZ R126, R19.reuse, R68 ;  /* 0x00000044137e7220 */ /* 0x040fe20000410000 */
[----:B------:R-:W4:Y:S01]  /*3680*/  MUFU.EX2 R21, R21 ;  /* 0x0000001500157308 */ /* 0x000f220000000800 */
[----:B------:R-:W-:-:S02]  /*3690*/  FMUL.FTZ R138, R19, R70 ;  /* 0x00000046138a7220 */ /* 0x000fc40000410000 */
[C---:B------:R-:W-:Y:S02]  /*36a0*/  FMUL.FTZ R134, R19.reuse, R74 ;  /* 0x0000004a13867220 */ /* 0x040fe40000410000 */
[C---:B------:R-:W-:Y:S02]  /*36b0*/  FMUL.FTZ R132, R19.reuse, R76 ;  /* 0x0000004c13847220 */ /* 0x040fe40000410000 */
[C---:B------:R-:W-:Y:S01]  /*36c0*/  FMUL.FTZ R130, R19.reuse, R78 ;  /* 0x0000004e13827220 */ /* 0x040fe20000410000 */
[----:B------:R-:W0:Y:S01]  /*36d0*/  MUFU.EX2 R114, R114 ;  /* 0x0000007200727308 */ /* 0x000e220000000800 */
[C---:B------:R-:W-:Y:S02]  /*36e0*/  FMUL.FTZ R147, R19.reuse, R80 ;  /* 0x0000005013937220 */ /* 0x040fe40000410000 */
[----:B------:R-:W-:Y:S02]  /*36f0*/  FMUL.FTZ R145, R19, R82 ;  /* 0x0000005213917220 */ /* 0x000fe40000410000 */
[----:B---3--:R-:W-:Y:S01]  /*3700*/  FMUL.FTZ R18, R18, R113 ;  /* 0x0000007112127220 */ /* 0x008fe20000410000 */
[----:B------:R-:W-:Y:S01]  /*3710*/  PRMT R113, RZ, 0x5410, R8 ;  /* 0x00005410ff717816 */ /* 0x000fe20000000008 */
[----:B------:R-:W-:Y:S01]  /*3720*/  FMUL.FTZ R144, R115, R54 ;  /* 0x0000003673907220 */ /* 0x000fe20000410000 */
[----:B------:R-:W3:Y:S01]  /*3730*/  MUFU.EX2 R116, R116 ;  /* 0x0000007400747308 */ /* 0x000ee20000000800 */
[----:B------:R-:W-:-:S02]  /*3740*/  FMUL.FTZ R193, R81, R18 ;  /* 0x0000001251c17220 */ /* 0x000fc40000410000 */
[----:B------:R-:W-:Y:S02]  /*3750*/  FMUL.FTZ R150, R83, R18 ;  /* 0x0000001253967220 */ /* 0x000fe40000410000 */
[----:B------:R-:W-:Y:S02]  /*3760*/  FMUL.FTZ R183, R113, R66 ;  /* 0x0000004271b77220 */ /* 0x000fe40000410000 */
[-C--:B------:R-:W-:Y:S01]  /*3770*/  FMUL.FTZ R136, R53, R18.reuse ;  /* 0x0000001235887220 */ /* 0x080fe20000410000 */
[----:B------:R-:W0:Y:S01]  /*3780*/  MUFU.EX2 R118, R118 ;  /* 0x0000007600767308 */ /* 0x000e220000000800 */
[-C--:B------:R-:W-:Y:S02]  /*3790*/  FMUL.FTZ R155, R55, R18.reuse ;  /* 0x00000012379b7220 */ /* 0x080fe40000410000 */
[-C--:B------:R-:W-:Y:S02]  /*37a0*/  FMUL.FTZ R159, R57, R18.reuse ;  /* 0x00000012399f7220 */ /* 0x080fe40000410000 */
[----:B------:R-:W-:-:S02]  /*37b0*/  FMUL.FTZ R163, R59, R18 ;  /* 0x000000123ba37220 */ /* 0x000fc40000410000 */
[-C--:B------:R-:W-:Y:S01]  /*37c0*/  FMUL.FTZ R167, R61, R18.reuse ;  /* 0x000000123da77220 */ /* 0x080fe20000410000 */
[----:B------:R-:W0:Y:S01]  /*37d0*/  MUFU.EX2 R122, R122 ;  /* 0x0000007a007a7308 */ /* 0x000e220000000800 */
[-C--:B------:R-:W-:Y:S02]  /*37e0*/  FMUL.FTZ R171, R63, R18.reuse ;  /* 0x000000123fab7220 */ /* 0x080fe40000410000 */
[-C--:B------:R-:W-:Y:S02]  /*37f0*/  FMUL.FTZ R175, R65, R18.reuse ;  /* 0x0000001241af7220 */ /* 0x080fe40000410000 */
[-C--:B------:R-:W-:Y:S02]  /*3800*/  FMUL.FTZ R181, R67, R18.reuse ;  /* 0x0000001243b57220 */ /* 0x080fe40000410000 */
[-C--:B------:R-:W-:Y:S01]  /*3810*/  FMUL.FTZ R146, R69, R18.reuse ;  /* 0x0000001245927220 */ /* 0x080fe20000410000 */
[----:B------:R-:W1:Y:S01]  /*3820*/  MUFU.EX2 R124, R124 ;  /* 0x0000007c007c7308 */ /* 0x000e620000000800 */
[----:B------:R-:W-:-:S02]  /*3830*/  FMUL.FTZ R185, R71, R18 ;  /* 0x0000001247b97220 */ /* 0x000fc40000410000 */
[-C--:B------:R-:W-:Y:S02]  /*3840*/  FMUL.FTZ R187, R73, R18.reuse ;  /* 0x0000001249bb7220 */ /* 0x080fe40000410000 */
[-C--:B------:R-:W-:Y:S02]  /*3850*/  FMUL.FTZ R189, R75, R18.reuse ;  /* 0x000000124bbd7220 */ /* 0x080fe40000410000 */
[----:B------:R-:W-:Y:S01]  /*3860*/  FMUL.FTZ R148, R79, R18 ;  /* 0x000000124f947220 */ /* 0x000fe20000410000 */
[----:B------:R-:W1:Y:S01]  /*3870*/  MUFU.EX2 R126, R126 ;  /* 0x0000007e007e7308 */ /* 0x000e620000000800 */
[----:B0-----:R-:W-:-:S07]  /*3880*/  FFMA.FTZ R154, R112, R150, R193 ;  /* 0x00000096709a7223 */ /* 0x001fce00000100c1 */
[----:B------:R-:W0:Y:S08]  /*3890*/  MUFU.EX2 R138, R138 ;  /* 0x0000008a008a7308 */ /* 0x000e300000000800 */
[----:B------:R-:W0:Y:S08]  /*38a0*/  MUFU.EX2 R134, R134 ;  /* 0x0000008600867308 */ /* 0x000e300000000800 */
[----:B------:R-:W0:Y:S08]  /*38b0*/  MUFU.EX2 R132, R132 ;  /* 0x0000008400847308 */ /* 0x000e300000000800 */
[----:B------:R-:W0:Y:S08]  /*38c0*/  MUFU.EX2 R130, R130 ;  /* 0x0000008200827308 */ /* 0x000e300000000800 */
[----:B------:R-:W0:Y:S08]  /*38d0*/  MUFU.EX2 R147, R147 ;  /* 0x0000009300937308 */ /* 0x000e300000000800 */
[----:B------:R-:W0:Y:S01]  /*38e0*/  MUFU.EX2 R145, R145 ;  /* 0x0000009100917308 */ /* 0x000e220000000800 */
[----:B------:R-:W-:Y:S05]  /*38f0*/  @P2 BRA `(.L_x_5837) ;  /* 0x0000008000002947 */ /* 0x000fea0003800000 */
[----:B-1234-:R-:W-:Y:S01]  /*3900*/  ISETP.NE.AND P3, PT, R29, c[0x0][0x174], PT ;  /* 0x00005d001d007a0c */ /* 0x01efe20003f65270 */
[----:B------:R-:W-:-:S12]  /*3910*/  HFMA2.MMA R195, -RZ, RZ, 1.875, 0 ;  /* 0x3f800000ffc37435 */ /* 0x000fd800000001ff */
[----:B------:R-:W-:-:S04]  /*3920*/  @P3 LEA.HI R152, R29, R29, RZ, 0x1 ;  /* 0x0000001d1d983211 */ /* 0x000fc800078f08ff */
[----:B------:R-:W-:-:S04]  /*3930*/  @P3 LOP3.LUT R152, R152, 0x3ffffe, RZ, 0xc0, !PT ;  /* 0x003ffffe98983812 */ /* 0x000fc800078ec0ff */
[----:B------:R-:W-:-:S04]  /*3940*/  @P3 IADD3 R152, -R152, R29, RZ ;  /* 0x0000001d98983210 */ /* 0x000fc80007ffe1ff */
[----:B------:R-:W-:-:S04]  /*3950*/  @P3 LEA R152, R152, 0x668, 0xa ;  /* 0x0000066898983811 */ /* 0x000fc800078e50ff */
[----:B------:R-:W-:-:S05]  /*3960*/  @P3 IADD3 R152, R152, R101, RZ ;  /* 0x0000006598983210 */ /* 0x000fca0007ffe0ff */
[----:B------:R1:W2:Y:S02]  /*3970*/  @P3 LDS R195, [R152] ;  /* 0x0000000098c33984 */ /* 0x0002a40000000800 */
.L_x_5837:
[----:B-1234-:R-:W-:Y:S05]  /*3980*/  BSYNC B0 ;  /* 0x0000000000007941 */ /* 0x01efea0003800000 */
.L_x_5836:
        /* <DEDUP_REMOVED lines=72> */
[----:B-1----:R-:W-:Y:S01]  /*3e10*/  @P4 FMUL.FTZ R197, R197, R160 ;  /* 0x000000a0c5c54220 */ /* 0x002fe20000410000 */
        /* <DEDUP_REMOVED lines=25> */
[----:B------:R-:W-:Y:S01]  /*3fb0*/  HFMA2.MMA R18, -RZ, RZ, 1.875, 0 ;  /* 0x3f800000ff127435 */ /* 0x000fe200000001ff */
[----:B------:R-:W-:Y:S01]  /*3fc0*/  ISETP.GE.U32.AND P3, PT, R162, 0x18, PT ;  /* 0x00000018a200780c */ /* 0x000fe20003f66070 */
[----:B------:R-:W2:Y:S04]  /*3fd0*/  SHFL.UP PT, R160, R158, 0x8, RZ ;  /* 0x050000009ea07989 */ /* 0x000ea800000e00ff */
[----:B------:R-:W3:Y:S04]  /*3fe0*/  SHFL.UP PT, R156, R201, 0x8, RZ ;  /* 0x05000000c99c7989 */ /* 0x000ee800000e00ff */
[----:B------:R-:W-:Y:S01]  /*3ff0*/  @!P0 LDS.64 R18, [UR4+0xee8] ;  /* 0x000ee804ff128984 */ /* 0x000fe20008000a00 */
[----:B------:R-:W-:-:S03]  /*4000*/  ISETP.GE.AND P0, PT, R28, 0x8, PT ;  /* 0x000000081c00780c */ /* 0x000fc60003f06270 */
        /* <DEDUP_REMOVED lines=16> */
[----:B---3--:R-:W-:-:S03]  /*4110*/  @P0 FMUL.FTZ R201, R201, R156 ;  /* 0x0000009cc9c90220 */ /* 0x008fc60000410000 */
[----:B-----5:R-:W-:Y:S01]  /*4120*/  SHFL.IDX PT, R160, R140, RZ, 0x1f ;  /* 0x00001fff8ca07589 */ /* 0x020fe200000e0000 */
[----:B------:R-:W-:-:S03]  /*4130*/  ISETP.GT.AND P0, PT, R28, 0x1e, PT ;  /* 0x0000001e1c00780c */ /* 0x000fc60003f04270 */
[----:B------:R-:W-:Y:S04]  /*4140*/  SHFL.UP PT, R158, R158, 0x1, RZ ;  /* 0x042000009e9e7989 */ /* 0x000fe800000e00ff */
[----:B------:R-:W1:Y:S04]  /*4150*/  SHFL.UP PT, R201, R201, 0x1, RZ ;  /* 0x04200000c9c97989 */ /* 0x000e6800000e00ff */
[----:B------:R-:W-:Y:S04]  /*4160*/  SHFL.IDX PT, R154, R154, RZ, 0x1f ;  /* 0x00001fff9a9a7589 */ /* 0x000fe800000e0000 */
[----:B------:R-:W2:Y:S01]  /*4170*/  SHFL.IDX PT, R197, R197, RZ, 0x1f ;  /* 0x00001fffc5c57589 */ /* 0x000ea200000e0000 */
[----:B0-----:R-:W-:Y:S01]  /*4180*/  @P2 FFMA.FTZ R166, R203, R166, R168 ;  /* 0x000000a6cba62223 */ /* 0x001fe200000100a8 */
[----:B------:R-:W-:-:S03]  /*4190*/  ISETP.NE.AND P2, PT, R27, RZ, PT ;  /* 0x000000ff1b00720c */ /* 0x000fc60003f45270 */
[----:B------:R-:W-:-:S04]  /*41a0*/  FFMA.FTZ R150, R166, R195, R150 ;  /* 0x000000c3a6967223 */ /* 0x000fc80000010096 */
        /* <DEDUP_REMOVED lines=30> */
[----:B------:R-:W-:Y:S02]  /*4390*/  FFMA.FTZ R130, R53, R166, RZ ;  /* 0x000000a635827223 */ /* 0x000fe400000100ff */
[----:B------:R-:W-:-:S02]  /*43a0*/  FFMA.FTZ R149, R113, -R66, R166 ;  /* 0x8000004271957223 */ /* 0x000fc400000100a6 */
[----:B------:R-:W-:Y:S02]  /*43b0*/  FMUL.FTZ R126, R136, R66 ;  /* 0x00000042887e7220 */ /* 0x000fe40000410000 */
[----:B------:R-:W-:Y:S02]  /*43c0*/  FFMA.FTZ R182, R147, R181, R128 ;  /* 0x000000b593b67223 */ /* 0x000fe40000010080 */
[----:B------:R-:W-:Y:S02]  /*43d0*/  FFMA.FTZ R130, R55, R168, R130 ;  /* 0x000000a837827223 */ /* 0x000fe40000010082 */
[-C--:B------:R-:W-:Y:S02]  /*43e0*/  FFMA.FTZ R128, R115, -R54.reuse, R168 ;  /* 0x8000003673807223 */ /* 0x080fe400000100a8 */
[----:B------:R-:W-:Y:S02]  /*43f0*/  FMUL.FTZ R147, R114, R54 ;  /* 0x0000003672937220 */ /* 0x000fe40000410000 */
[----:B------:R-:W-:-:S02]  /*4400*/  FFMA.FTZ R21, R126, R149, RZ ;  /* 0x000000957e157223 */ /* 0x000fc400000100ff */
[----:B------:R-:W-:Y:S02]  /*4410*/  FFMA.FTZ R132, R57, R179, R130 ;  /* 0x000000b339847223 */ /* 0x000fe40000010082 */
[-C--:B------:R-:W-:Y:S02]  /*4420*/  FFMA.FTZ R151, R117, -R56.reuse, R179 ;  /* 0x8000003875977223 */ /* 0x080fe400000100b3 */
[----:B------:R-:W-:Y:S02]  /*4430*/  FMUL.FTZ R130, R116, R56 ;  /* 0x0000003874827220 */ /* 0x000fe40000410000 */
[----:B------:R-:W-:Y:S02]  /*4440*/  FFMA.FTZ R21, R147, R128, R21 ;  /* 0x0000008093157223 */ /* 0x000fe40000010015 */
[----:B------:R-:W-:Y:S02]  /*4450*/  FFMA.FTZ R134, R59, R177, R132 ;  /* 0x000000b13b867223 */ /* 0x000fe40000010084 */
[----:B------:R-:W-:-:S02]  /*4460*/  FFMA.FTZ R132, R119, -R58, R177 ;  /* 0x8000003a77847223 */ /* 0x000fc400000100b1 */
[----:B------:R-:W-:Y:S02]  /*4470*/  FMUL.FTZ R153, R118, R58 ;  /* 0x0000003a76997220 */ /* 0x000fe40000410000 */
[----:B------:R-:W-:Y:S02]  /*4480*/  FFMA.FTZ R21, R130, R151, R21 ;  /* 0x0000009782157223 */ /* 0x000fe40000010015 */
[----:B------:R-:W-:Y:S02]  /*4490*/  FFMA.FTZ R142, R61, R173, R134 ;  /* 0x000000ad3d8e7223 */ /* 0x000fe40000010086 */
[-C--:B------:R-:W-:Y:S02]  /*44a0*/  FFMA.FTZ R134, R127, -R60.reuse, R173 ;  /* 0x8000003c7f867223 */ /* 0x080fe400000100ad */
[----:B------:R-:W-:Y:S02]  /*44b0*/  FMUL.FTZ R138, R122, R60 ;  /* 0x0000003c7a8a7220 */ /* 0x000fe40000410000 */
[----:B------:R-:W-:-:S02]  /*44c0*/  FFMA.FTZ R21, R153, R132, R21 ;  /* 0x0000008499157223 */ /* 0x000fc40000010015 */
        /* <DEDUP_REMOVED lines=21> */
[-C--:B------:R-:W-:Y:S02]  /*4620*/  FMUL.FTZ R165, R158, R74.reuse ;  /* 0x0000004a9ea57220 */ /* 0x080fe40000410000 */
[----:B------:R-:W-:Y:S02]  /*4630*/  FFMA.FTZ R174, R135, -R74, R167 ;  /* 0x8000004a87ae7223 */ /* 0x000fe400000100a7 */
[----:B------:R-:W-:-:S02]  /*4640*/  FFMA.FTZ R21, R163, R172, R21 ;  /* 0x000000aca3157223 */ /* 0x000fc40000010015 */
[----:B------:R-:W-:Y:S02]  /*4650*/  FFMA.FTZ R176, R75, R175, R176 ;  /* 0x000000af4bb07223 */ /* 0x000fe400000100b0 */
[-C--:B------:R-:W-:Y:S02]  /*4660*/  FMUL.FTZ R178, R120, R76.reuse ;  /* 0x0000004c78b27220 */ /* 0x080fe40000410000 */
[----:B------:R-:W-:Y:S02]  /*4670*/  FFMA.FTZ R167, R133, -R76, R175 ;  /* 0x8000004c85a77223 */ /* 0x000fe400000100af */
[----:B------:R-:W-:Y:S02]  /*4680*/  FFMA.FTZ R21, R165, R174, R21 ;  /* 0x000000aea5157223 */ /* 0x000fe40000010015 */
[----:B------:R-:W-:Y:S02]  /*4690*/  FFMA.FTZ R180, R77, R181, R176 ;  /* 0x000000b54db47223 */ /* 0x000fe400000100b0 */
[----:B------:R-:W-:-:S02]  /*46a0*/  FMUL.FTZ R169, R152, R78 ;  /* 0x0000004e98a97220 */ /* 0x000fc40000410000 */
[----:B------:R-:W-:Y:S02]  /*46b0*/  FFMA.FTZ R176, R131, -R78, R181 ;  /* 0x8000004e83b07223 */ /* 0x000fe400000100b5 */
        /* <DEDUP_REMOVED lines=14> */
[----:B------:R-:W-:Y:S02]  /*47a0*/  FFMA.FTZ R177, R182, R175, R21 ;  /* 0x000000afb6b17223 */ /* 0x000fe40000010015 */
[----:B------:R-:W-:Y:S02]  /*47b0*/  FFMA.FTZ R21, R83, R199, R180 ;  /* 0x000000c753157223 */ /* 0x000fe400000100b4 */
[----:B------:R-:W-:Y:S01]  /*47c0*/  FADD.FTZ R88, R112, R88 ;  /* 0x0000005870587221 */ /* 0x000fe20000010000 */
[----:B------:R-:W0:Y:S01]  /*47d0*/  SHFL.DOWN PT, R180, R177, 0x1, 0x1f ;  /* 0x08201f00b1b47f89 */ /* 0x000e2200000e0000 */
[----:B--2---:R-:W-:-:S02]  /*47e0*/  FFMA.FTZ R19, R197, R19, R154 ;  /* 0x00000013c5137223 */ /* 0x004fc4000001009a */
[----:B------:R-:W-:Y:S01]  /*47f0*/  FMUL.FTZ R18, R197, R18 ;  /* 0x00000012c5127220 */ /* 0x000fe20000410000 */
[----:B------:R-:W1:Y:S01]  /*4800*/  SHFL.DOWN PT, R184, R21, 0x1, 0x1f ;  /* 0x08201f0015b87f89 */ /* 0x000e6200000e0000 */
[----:B------:R-:W-:Y:S02]  /*4810*/  FADD.FTZ R89, R20, R89 ;  /* 0x0000005914597221 */ /* 0x000fe40000010000 */
[----:B------:R-:W-:Y:S01]  /*4820*/  FMUL.FTZ R20, R111, R120 ;  /* 0x000000786f147220 */ /* 0x000fe20000410000 */
[----:B------:R2:W-:Y:S01]  /*4830*/  @!P2 STS.64 [UR4+0xee8], R18 ;  /* 0x000ee812ff00a988 */ /* 0x0005e20008000a04 */
[----:B------:R-:W-:Y:S02]  /*4840*/  FADD.FTZ R92, R165, R92 ;  /* 0x0000005ca55c7221 */ /* 0x000fe40000010000 */
[----:B------:R-:W-:Y:S02]  /*4850*/  FMUL.FTZ R20, R167, R20 ;  /* 0x00000014a7147220 */ /* 0x000fe40000410000 */
[----:B------:R-:W-:-:S02]  /*4860*/  FMUL.FTZ R165, R111, R158 ;  /* 0x0000009e6fa57220 */ /* 0x000fc40000410000 */
[----:B------:R-:W-:Y:S02]  /*4870*/  FFMA.FTZ R133, R133, R120, R20 ;  /* 0x0000007885857223 */ /* 0x000fe40000010014 */
[C---:B------:R-:W-:Y:S02]  /*4880*/  FMUL.FTZ R20, R111.reuse, R148 ;  /* 0x000000946f147220 */ /* 0x040fe40000410000 */
[C---:B--2---:R-:W-:Y:S02]  /*4890*/  FMUL.FTZ R18, R111.reuse, R146 ;  /* 0x000000926f127220 */ /* 0x044fe40000410000 */
[----:B------:R-:W-:Y:S02]  /*48a0*/  FMUL.FTZ R19, R111, R144 ;  /* 0x000000906f137220 */ /* 0x000fe40000410000 */
[----:B------:R-:W-:Y:S02]  /*48b0*/  FMUL.FTZ R18, R161, R18 ;  /* 0x00000012a1127220 */ /* 0x000fe40000410000 */
[----:B0-----:R-:W-:-:S02]  /*48c0*/  @!P0 FADD.FTZ R177, R177, R180 ;  /* 0x000000b4b1b18221 */ /* 0x001fc40000010000 */
[----:B------:R-:W-:Y:S02]  /*48d0*/  FMUL.FTZ R19, R168, R19 ;  /* 0x00000013a8137220 */ /* 0x000fe40000410000 */
[----:B-1----:R-:W-:Y:S01]  /*48e0*/  @!P0 FADD.FTZ R21, R21, R184 ;  /* 0x000000b815158221 */ /* 0x002fe20000010000 */
[----:B------:R-:W0:Y:S01]  /*48f0*/  SHFL.DOWN PT, R180, R177, 0x2, 0x1f ;  /* 0x08401f00b1b47f89 */ /* 0x000e2200000e0000 */
[----:B------:R-:W-:Y:S01]  /*4900*/  ISETP.GT.AND P0, PT, R28, 0x1d, PT ;  /* 0x0000001d1c00780c */ /* 0x000fe20003f04270 */
[----:B------:R-:W-:Y:S02]  /*4910*/  FFMA.FTZ R139, R139, R146, R18 ;  /* 0x000000928b8b7223 */ /* 0x000fe40000010012 */
[----:B------:R-:W1:Y:S01]  /*4920*/  SHFL.DOWN PT, R184, R21, 0x2, 0x1f ;  /* 0x08401f0015b87f89 */ /* 0x000e6200000e0000 */
[----:B------:R-:W-:Y:S02]  /*4930*/  FFMA.FTZ R144, R121, R144, R19 ;  /* 0x0000009079907223 */ /* 0x000fe40000010013 */
[----:B------:R-:W-:-:S02]  /*4940*/  FMUL.FTZ R18, R111, R140 ;  /* 0x0000008c6f127220 */ /* 0x000fc40000410000 */
[----:B------:R-:W-:Y:S02]  /*4950*/  FMUL.FTZ R19, R111, R124 ;  /* 0x0000007c6f137220 */ /* 0x000fe40000410000 */
[----:B------:R-:W-:Y:S02]  /*4960*/  FMUL.FTZ R18, R157, R18 ;  /* 0x000000129d127220 */ /* 0x000fe40000410000 */
[----:B------:R-:W-:Y:S02]  /*4970*/  FMUL.FTZ R19, R142, R19 ;  /* 0x000000138e137220 */ /* 0x000fe40000410000 */
[----:B------:R-:W-:Y:S02]  /*4980*/  FFMA.FTZ R123, R123, R140, R18 ;  /* 0x0000008c7b7b7223 */ /* 0x000fe40000010012 */
[----:B------:R-:W-:Y:S02]  /*4990*/  FFMA.FTZ R125, R125, R124, R19 ;  /* 0x0000007c7d7d7223 */ /* 0x000fe40000010013 */
        /* <DEDUP_REMOVED lines=13> */
[----:B------:R-:W-:Y:S02]  /*4a70*/  FFMA.FTZ R129, R129, R148, R20 ;  /* 0x0000009481817223 */ /* 0x000fe40000010014 */
[----:B------:R-:W-:Y:S02]  /*4a80*/  FMUL.FTZ R20, R111, R150 ;  /* 0x000000966f147220 */ /* 0x000fe40000410000 */
[----:B------:R-:W-:-:S02]  /*4a90*/  FADD.FTZ R37, R18, R37 ;  /* 0x0000002512257221 */ /* 0x000fc40000010000 */
[----:B------:R-:W-:Y:S02]  /*4aa0*/  FMUL.FTZ R165, R174, R165 ;  /* 0x000000a5aea57220 */ /* 0x000fe40000410000 */
[----:B------:R-:W-:Y:S02]  /*4ab0*/  FMUL.FTZ R19, R132, R19 ;  /* 0x0000001384137220 */ /* 0x000fe40000410000 */
[----:B------:R-:W-:Y:S02]  /*4ac0*/  FMUL.FTZ R18, R111, R116 ;  /* 0x000000746f127220 */ /* 0x000fe40000410000 */
[----:B------:R-:W-:Y:S02]  /*4ad0*/  FMUL.FTZ R20, R175, R20 ;  /* 0x00000014af147220 */ /* 0x000fe40000410000 */
[----:B0-----:R-:W-:Y:S02]  /*4ae0*/  @!P0 FADD.FTZ R177, R177, R180 ;  /* 0x000000b4b1b18221 */ /* 0x001fe40000010000 */
[----:B------:R-:W-:-:S02]  /*4af0*/  FFMA.FTZ R158, R135, R158, R165 ;  /* 0x0000009e879e7223 */ /* 0x000fc400000100a5 */
[----:B-1----:R-:W-:Y:S01]  /*4b00*/  @!P0 FADD.FTZ R21, R21, R184 ;  /* 0x000000b815158221 */ /* 0x002fe20000010000 */
[----:B------:R-:W0:Y:S01]  /*4b10*/  SHFL.DOWN PT, R112, R177, 0x8, 0x1f ;  /* 0x09001f00b1707f89 */ /* 0x000e2200000e0000 */
[----:B------:R-:W-:Y:S01]  /*4b20*/  ISETP.GT.AND P0, PT, R28, 0x17, PT ;  /* 0x000000171c00780c */ /* 0x000fe20003f04270 */
[----:B------:R-:W-:Y:S02]  /*4b30*/  FFMA.FTZ R119, R119, R118, R19 ;  /* 0x0000007677777223 */ /* 0x000fe40000010013 */
[----:B------:R-:W1:Y:S01]  /*4b40*/  SHFL.DOWN PT, R154, R21, 0x8, 0x1f ;  /* 0x09001f00159a7f89 */ /* 0x000e6200000e0000 */
[----:B------:R-:W-:Y:S02]  /*4b50*/  FMUL.FTZ R151, R151, R18 ;  /* 0x0000001297977220 */ /* 0x000fe40000410000 */
[C---:B------:R-:W-:Y:S02]  /*4b60*/  FMUL.FTZ R145, R111.reuse, R160 ;  /* 0x000000a06f917220 */ /* 0x040fe40000410000 */
[----:B------:R-:W-:-:S02]  /*4b70*/  FMUL.FTZ R135, R111, R152 ;  /* 0x000000986f877220 */ /* 0x000fc40000410000 */
[C---:B------:R-:W-:Y:S02]  /*4b80*/  FMUL.FTZ R19, R111.reuse, R114 ;  /* 0x000000726f137220 */ /* 0x040fe40000410000 */
[----:B------:R-:W-:Y:S02]  /*4b90*/  FMUL.FTZ R18, R111, R136 ;  /* 0x000000886f127220 */ /* 0x000fe40000410000 */
[----:B------:R-:W-:Y:S02]  /*4ba0*/  FFMA.FTZ R141, R141, R150, R20 ;  /* 0x000000968d8d7223 */ /* 0x000fe40000010014 */
        /* <DEDUP_REMOVED lines=56> */
.L_x_5839:
[----:B0-----:R-:W-:Y:S05]  /*4f30*/  BSYNC B0 ;  /* 0x0000000000007941 */ /* 0x001fea0003800000 */
.L_x_5838:
        /* <DEDUP_REMOVED lines=21> */
.L_x_5835:
[----:B------:R-:W-:Y:S01]  /*5090*/  BAR.SYNC.DEFER_BLOCKING 0x0 ;  /* 0x0000000000007b1d */ /* 0x000fe20000010000 */
[----:B------:R-:W-:-:S04]  /*50a0*/  SHF.L.U32 R4, R27, 0x1, RZ ;  /* 0x000000011b047819 */ /* 0x000fc800000006ff */
[----:B------:R-:W-:-:S04]  /*50b0*/  LOP3.LUT R4, R4, 0xffffffc0, RZ, 0xc0, !PT ;  /* 0xffffffc004047812 */ /* 0x000fc800078ec0ff */
[----:B------:R-:W-:-:S05]  /*50c0*/  LOP3.LUT R73, R4, 0x1f, R27, 0xf8, !PT ;  /* 0x0000001f04497812 */ /* 0x000fca00078ef81b */
[----:B------:R-:W-:-:S05]  /*50d0*/  IMAD.WIDE R8, R73, 0x10, R2 ;  /* 0x0000001049087825 */ /* 0x000fca00078e0202 */
[----:B------:R-:W2:Y:S04]  /*50e0*/  LDG.E.128 R56, [R8.64] ;  /* 0x0000000608387981 */ /* 0x000ea8000c1e1d00 */
[----:B------:R-:W3:Y:S01]  /*50f0*/  LDG.E.128 R60, [R8.64+0x200] ;  /* 0x00020006083c7981 */ /* 0x000ee2000c1e1d00 */
[----:B------:R-:W-:Y:S02]  /*5100*/  F2FP.BF16.PACK_AB R98, R98, R97 ;  /* 0x000000616262723e */ /* 0x000fe400000010ff */
[----:B------:R-:W-:Y:S02]  /*5110*/  F2FP.BF16.PACK_AB R97, R96, R95 ;  /* 0x0000005f6061723e */ /* 0x000fe400000010ff */
[----:B------:R-:W-:Y:S02]  /*5120*/  F2FP.BF16.PACK_AB R99, R100, R99 ;  /* 0x000000636463723e */ /* 0x000fe400000010ff */
[----:B------:R-:W-:-:S02]  /*5130*/  F2FP.BF16.PACK_AB R96, R94, R93 ;  /* 0x0000005d5e60723e */ /* 0x000fc400000010ff */
[----:B------:R-:W-:Y:S01]  /*5140*/  IADD3 R72, R29, -0x1, RZ ;  /* 0xffffffff1d487810 */ /* 0x000fe20007ffe0ff */
[----:B--2---:R-:W-:Y:S04]  /*5150*/  STS.128 [R28.X16], R56 ;  /* 0x000000381c007388 */ /* 0x004fe8000000cc00 */
[----:B---3--:R0:W-:Y:S01]  /*5160*/  STS.128 [R28.X16+0x200], R60 ;  /* 0x0002003c1c007388 */ /* 0x0081e2000000cc00 */
[----:B------:R-:W-:-:S06]  /*5170*/  NOP ;  /* 0x0000000000007918 */ /* 0x000fcc0000000000 */
[----:B------:R-:W1:Y:S01]  /*5180*/  LDS.128 R4, [R36] ;  /* 0x0000000024047984 */ /* 0x000e620000000c00 */
        /* <DEDUP_REMOVED lines=20> */
[----:B------:R-:W1:Y:S01]  /*52d0*/  LDS.128 R8, [R36+0x10] ;  /* 0x0000100024087984 */ /* 0x000e620000000c00 */
[----:B------:R-:W-:Y:S01]  /*52e0*/  @!P5 FMUL.FTZ R20, R5, -1.4426950216293334961 ;  /* 0xbfb8aa3b0514d820 */ /* 0x000fe20000410000 */
[----:B------:R-:W2:Y:S02]  /*52f0*/  @!P3 MUFU.EX2 R18, R18 ;  /* 0x000000120012b308 */ /* 0x000ea40000000800 */
[----:B------:R-:W-:Y:S01]  /*5300*/  BAR.SYNC.DEFER_BLOCKING 0x0 ;  /* 0x0000000000007b1d */ /* 0x000fe20000010000 */
[----:B0-----:R-:W-:-:S05]  /*5310*/  @!P2 FADD.FTZ R5, R4, 1 ;  /* 0x3f8000000405a421 */ /* 0x001fca0000010000 */
[----:B------:R-:W0:Y:S08]  /*5320*/  @!P4 MUFU.EX2 R19, R19 ;  /* 0x000000130013c308 */ /* 0x000e300000000800 */
[----:B------:R3:W4:Y:S01]  /*5330*/  @!P2 MUFU.RCP R54, R5 ;  /* 0x000000050036a308 */ /* 0x0007220000001000 */
[----:B--2---:R-:W-:-:S07]  /*5340*/  @!P3 FADD.FTZ R4, R18, 1 ;  /* 0x3f8000001204b421 */ /* 0x004fce0000010000 */
[----:B------:R-:W2:Y:S01]  /*5350*/  @!P3 MUFU.RCP R21, R4 ;  /* 0x000000040015b308 */ /* 0x000ea20000001000 */
[----:B---3--:R-:W-:Y:S01]  /*5360*/  PRMT R5, RZ, 0x5410, R6 ;  /* 0x00005410ff057816 */ /* 0x008fe20000000006 */
[----:B0-----:R-:W-:Y:S01]  /*5370*/  @!P4 FADD.FTZ R19, R19, 1 ;  /* 0x3f8000001313c421 */ /* 0x001fe20000010000 */
[----:B------:R-:W-:Y:S03]  /*5380*/  STS.128 [R36], R96 ;  /* 0x0000006024007388 */ /* 0x000fe60000000c00 */
[----:B------:R-:W-:Y:S01]  /*5390*/  FADD.FTZ R53, R5, R24 ;  /* 0x0000001805357221 */ /* 0x000fe20000010000 */
[----:B------:R-:W-:Y:S01]  /*53a0*/  PRMT R5, RZ, 0x7610, R6 ;  /* 0x00007610ff057816 */ /* 0x000fe20000000006 */
[----:B----4-:R-:W-:Y:S01]  /*53b0*/  @!P2 FMUL.FTZ R51, R51, R54 ;  /* 0x000000363333a220 */ /* 0x010fe20000410000 */
[----:B------:R-:W0:Y:S01]  /*53c0*/  @!P4 MUFU.RCP R18, R19 ;  /* 0x000000130012c308 */ /* 0x000e220000001000 */
[----:B------:R3:W-:Y:S01]  /*53d0*/  STS.128 [R36+0x10], R60 ;  /* 0x0000103c24007388 */ /* 0x0007e20000000c00 */
[----:B------:R-:W-:Y:S01]  /*53e0*/  FSETP.GTU.FTZ.AND P6, PT, R53, 20, PT ;  /* 0x41a000003500780b */ /* 0x000fe20003fdc000 */
[----:B------:R-:W-:Y:S01]  /*53f0*/  FADD.FTZ R6, R5, R24 ;  /* 0x0000001805067221 */ /* 0x000fe20000010000 */
[----:B------:R-:W-:-:S02]  /*5400*/  PRMT R5, RZ, 0x5410, R7 ;  /* 0x00005410ff057816 */ /* 0x000fc40000000007 */
[----:B------:R-:W-:Y:S01]  /*5410*/  PRMT R7, RZ, 0x7610, R7 ;  /* 0x00007610ff077816 */ /* 0x000fe20000000007 */
[----:B--2---:R-:W-:Y:S01]  /*5420*/  @!P3 FMUL.FTZ R50, R50, R21 ;  /* 0x000000153232b220 */ /* 0x004fe20000410000 */
[----:B------:R-:W-:Y:S01]  /*5430*/  FSETP.GTU.FTZ.AND P0, PT, R6, 20, PT ;  /* 0x41a000000600780b */ /* 0x000fe20003f1c000 */
[--C-:B------:R-:W-:Y:S01]  /*5440*/  FADD.FTZ R55, R5, R24.reuse ;  /* 0x0000001805377221 */ /* 0x100fe20000010000 */
[----:B------:R-:W2:Y:S04]  /*5450*/  @!P5 MUFU.EX2 R20, R20 ;  /* 0x000000140014d308 */ /* 0x000ea80000000800 */
[----:B------:R-:W-:Y:S01]  /*5460*/  FSETP.GTU.FTZ.AND P1, PT, R55, 20, PT ;  /* 0x41a000003700780b */ /* 0x000fe20003f3c000 */
[----:B------:R-:W-:Y:S02]  /*5470*/  @!P6 FMUL.FTZ R5, R53, -1.4426950216293334961 ;  /* 0xbfb8aa3b3505e820 */ /* 0x000fe40000410000 */
[----:B------:R-:W-:Y:S01]  /*5480*/  FADD.FTZ R53, R7, R24 ;  /* 0x0000001807357221 */ /* 0x000fe20000010000 */
[----:B-1----:R-:W-:Y:S01]  /*5490*/  PRMT R7, RZ, 0x5410, R8 ;  /* 0x00005410ff077816 */ /* 0x002fe20000000008 */
[----:B0-----:R-:W-:-:S02]  /*54a0*/  @!P4 FMUL.FTZ R49, R49, R18 ;  /* 0x000000123131c220 */ /* 0x001fc40000410000 */
[----:B------:R-:W0:Y:S01]  /*54b0*/  @!P6 MUFU.EX2 R5, R5 ;  /* 0x000000050005e308 */ /* 0x000e220000000800 */
[----:B------:R-:W-:Y:S01]  /*54c0*/  FSETP.GTU.FTZ.AND P2, PT, R53, 20, PT ;  /* 0x41a000003500780b */ /* 0x000fe20003f5c000 */
[----:B------:R-:W-:Y:S01]  /*54d0*/  FADD.FTZ R19, R7, R24 ;  /* 0x0000001807137221 */ /* 0x000fe20000010000 */
[----:B------:R-:W-:Y:S01]  /*54e0*/  PRMT R7, RZ, 0x7610, R8 ;  /* 0x00007610ff077816 */ /* 0x000fe20000000008 */
[----:B------:R-:W-:Y:S02]  /*54f0*/  @!P0 FMUL.FTZ R4, R6, -1.4426950216293334961 ;  /* 0xbfb8aa3b06048820 */ /* 0x000fe40000410000 */
[----:B------:R-:W-:Y:S01]  /*5500*/  @!P1 FMUL.FTZ R6, R55, -1.4426950216293334961 ;  /* 0xbfb8aa3b37069820 */ /* 0x000fe20000410000 */
[----:B------:R-:W-:Y:S01]  /*5510*/  FSETP.GTU.FTZ.AND P3, PT, R19, 20, PT ;  /* 0x41a000001300780b */ /* 0x000fe20003f7c000 */
[----:B------:R-:W-:Y:S02]  /*5520*/  FADD.FTZ R21, R7, R24 ;  /* 0x0000001807157221 */ /* 0x000fe40000010000 */
[----:B------:R-:W1:Y:S01]  /*5530*/  @!P0 MUFU.EX2 R4, R4 ;  /* 0x0000000400048308 */ /* 0x000e620000000800 */
[----:B--2---:R-:W-:-:S02]  /*5540*/  @!P5 FADD.FTZ R20, R20, 1 ;  /* 0x3f8000001414d421 */ /* 0x004fc40000010000 */
[----:B------:R-:W-:Y:S01]  /*5550*/  FSETP.GTU.FTZ.AND P4, PT, R21, 20, PT ;  /* 0x41a000001500780b */ /* 0x000fe20003f9c000 */
[----:B------:R-:W-:Y:S02]  /*5560*/  @!P2 FMUL.FTZ R7, R53, -1.4426950216293334961 ;  /* 0xbfb8aa3b3507a820 */ /* 0x000fe40000410000 */
[----:B0-----:R-:W-:Y:S02]  /*5570*/  @!P6 FADD.FTZ R5, R5, 1 ;  /* 0x3f8000000505e421 */ /* 0x001fe40000010000 */
[----:B------:R-:W0:Y:S02]  /*5580*/  @!P1 MUFU.EX2 R6, R6 ;  /* 0x0000000600069308 */ /* 0x000e240000000800 */
[----:B------:R-:W-:-:S06]  /*5590*/  @!P3 FMUL.FTZ R8, R19, -1.4426950216293334961 ;  /* 0xbfb8aa3b1308b820 */ /* 0x000fcc0000410000 */
[----:B------:R-:W2:Y:S01]  /*55a0*/  @!P2 MUFU.EX2 R7, R7 ;  /* 0x000000070007a308 */ /* 0x000ea20000000800 */
[----:B-1----:R-:W-:Y:S02]  /*55b0*/  @!P0 FADD.FTZ R4, R4, 1 ;  /* 0x3f80000004048421 */ /* 0x002fe40000010000 */
[----:B------:R-:W-:-:S05]  /*55c0*/  @!P4 FMUL.FTZ R18, R21, -1.4426950216293334961 ;  /* 0xbfb8aa3b1512c820 */ /* 0x000fca0000410000 */
[----:B------:R-:W1:Y:S01]  /*55d0*/  @!P5 MUFU.RCP R19, R20 ;  /* 0x000000140013d308 */ /* 0x000e620000001000 */
[----:B0-----:R-:W-:-:S07]  /*55e0*/  @!P1 FADD.FTZ R6, R6, 1 ;  /* 0x3f80000006069421 */ /* 0x001fce0000010000 */
[----:B------:R0:W4:Y:S01]  /*55f0*/  @!P6 MUFU.RCP R54, R5 ;  /* 0x000000050036e308 */ /* 0x0001220000001000 */
[----:B--2---:R-:W-:-:S07]  /*5600*/  @!P2 FADD.FTZ R7, R7, 1 ;  /* 0x3f8000000707a421 */ /* 0x004fce0000010000 */
[----:B------:R-:W2:Y:S01]  /*5610*/  @!P3 MUFU.EX2 R8, R8 ;  /* 0x000000080008b308 */ /* 0x000ea20000000800 */
[--C-:B0-----:R-:W-:Y:S01]  /*5620*/  PRMT R5, RZ, 0x5410, R9.reuse ;  /* 0x00005410ff057816 */ /* 0x101fe20000000009 */
[----:B-1----:R-:W-:Y:S01]  /*5630*/  @!P5 FMUL.FTZ R42, R42, R19 ;  /* 0x000000132a2ad220 */ /* 0x002fe20000410000 */
[----:B------:R-:W-:-:S03]  /*5640*/  PRMT R9, RZ, 0x7610, R9 ;  /* 0x00007610ff097816 */ /* 0x000fc60000000009 */
[----:B------:R-:W-:Y:S01]  /*5650*/  FADD.FTZ R55, R5, R24 ;  /* 0x0000001805377221 */ /* 0x000fe20000010000 */
[----:B------:R-:W-:Y:S01]  /*5660*/  PRMT R5, RZ, 0x5410, R10 ;  /* 0x00005410ff057816 */ /* 0x000fe2000000000a */
[----:B------:R-:W0:Y:S01]  /*5670*/  @!P0 MUFU.RCP R21, R4 ;  /* 0x0000000400158308 */ /* 0x000e220000001000 */
[----:B------:R-:W-:Y:S02]  /*5680*/  FADD.FTZ R19, R9, R24 ;  /* 0x0000001809137221 */ /* 0x000fe40000010000 */
[----:B------:R-:W-:Y:S01]  /*5690*/  FSETP.GTU.FTZ.AND P5, PT, R55, 20, PT ;  /* 0x41a000003700780b */ /* 0x000fe20003fbc000 */
[----:B----4-:R-:W-:Y:S02]  /*56a0*/  @!P6 FMUL.FTZ R45, R45, R54 ;  /* 0x000000362d2de220 */ /* 0x010fe40000410000 */
[----:B------:R-:W-:Y:S02]  /*56b0*/  FSETP.GTU.FTZ.AND P6, PT, R19, 20, PT ;  /* 0x41a000001300780b */ /* 0x000fe40003fdc000 */
[----:B------:R1:W4:Y:S01]  /*56c0*/  @!P2 MUFU.RCP R20, R7 ;  /* 0x000000070014a308 */ /* 0x0003220000001000 */
[----:B--2---:R-:W-:-:S07]  /*56d0*/  @!P3 FADD.FTZ R8, R8, 1 ;  /* 0x3f8000000808b421 */ /* 0x004fce0000010000 */
[----:B------:R2:W5:Y:S01]  /*56e0*/  @!P1 MUFU.RCP R53, R6 ;  /* 0x0000000600359308 */ /* 0x0005620000001000 */
[----:B0-----:R-:W-:Y:S01]  /*56f0*/  @!P0 FMUL.FTZ R46, R46, R21 ;  /* 0x000000152e2e8220 */ /* 0x001fe20000410000 */
[--C-:B-1----:R-:W-:Y:S01]  /*5700*/  PRMT R7, RZ, 0x5410, R11.reuse ;  /* 0x00005410ff077816 */ /* 0x102fe2000000000b */
[----:B------:R-:W-:Y:S01]  /*5710*/  @!P5 FMUL.FTZ R4, R55, -1.4426950216293334961 ;  /* 0xbfb8aa3b3704d820 */ /* 0x000fe20000410000 */
[----:B------:R-:W-:Y:S01]  /*5720*/  PRMT R11, RZ, 0x7610, R11 ;  /* 0x00007610ff0b7816 */ /* 0x000fe2000000000b */
[----:B----4-:R-:W-:-:S03]  /*5730*/  @!P2 FMUL.FTZ R47, R47, R20 ;  /* 0x000000142f2fa220 */ /* 0x010fc60000410000 */
[----:B------:R0:W1:Y:S01]  /*5740*/  @!P3 MUFU.RCP R9, R8 ;  /* 0x000000080009b308 */ /* 0x0000620000001000 */
[----:B--2---:R-:W-:Y:S01]  /*5750*/  FADD.FTZ R6, R5, R24 ;  /* 0x0000001805067221 */ /* 0x004fe20000010000 */
[----:B------:R-:W-:Y:S01]  /*5760*/  PRMT R5, RZ, 0x7610, R10 ;  /* 0x00007610ff057816 */ /* 0x000fe2000000000a */
[--C-:B------:R-:W-:Y:S01]  /*5770*/  FADD.FTZ R11, R11, R24.reuse ;  /* 0x000000180b0b7221 */ /* 0x100fe20000010000 */
[----:B------:R-:W-:Y:S02]  /*5780*/  SHF.L.U32 R20, R72, 0x9, RZ ;  /* 0x0000000948147819 */ /* 0x000fe400000006ff */
[----:B------:R-:W-:Y:S01]  /*5790*/  FSETP.GTU.FTZ.AND P0, PT, R6, 20, PT ;  /* 0x41a000000600780b */ /* 0x000fe20003f1c000 */
[----:B------:R-:W-:Y:S01]  /*57a0*/  FADD.FTZ R10, R5, R24 ;  /* 0x00000018050a7221 */ /* 0x000fe20000010000 */
[----:B------:R-:W2:Y:S01]  /*57b0*/  @!P5 MUFU.EX2 R4, R4 ;  /* 0x000000040004d308 */ /* 0x000ea20000000800 */
[----:B------:R-:W-:Y:S01]  /*57c0*/  @!P6 FMUL.FTZ R5, R19, -1.4426950216293334961 ;  /* 0xbfb8aa3b1305e820 */ /* 0x000fe20000410000 */
[----:B------:R-:W-:Y:S01]  /*57d0*/  SHF.R.S32.HI R21, RZ, 0x1f, R20 ;  /* 0x0000001fff157819 */ /* 0x000fe20000011414 */
[----:B0-----:R-:W-:Y:S01]  /*57e0*/  FADD.FTZ R8, R7, R24 ;  /* 0x0000001807087221 */ /* 0x001fe20000010000 */
[----:B------:R-:W-:Y:S01]  /*57f0*/  FSETP.GTU.FTZ.AND P2, PT, R10, 20, PT ;  /* 0x41a000000a00780b */ /* 0x000fe20003f5c000 */
[----:B-----5:R-:W-:-:S03]  /*5800*/  @!P1 FMUL.FTZ R44, R44, R53 ;  /* 0x000000352c2c9220 */ /* 0x020fc60000410000 */
[----:B------:R-:W0:Y:S01]  /*5810*/  @!P6 MUFU.EX2 R5, R5 ;  /* 0x000000050005e308 */ /* 0x000e220000000800 */
[----:B-1----:R-:W-:Y:S01]  /*5820*/  @!P3 FMUL.FTZ R48, R48, R9 ;  /* 0x000000093030b220 */ /* 0x002fe20000410000 */
[----:B------:R-:W-:Y:S01]  /*5830*/  FSETP.GTU.FTZ.AND P1, PT, R8, 20, PT ;  /* 0x41a000000800780b */ /* 0x000fe20003f3c000 */
[----:B------:R-:W-:Y:S01]  /*5840*/  @!P0 FMUL.FTZ R6, R6, -1.4426950216293334961 ;  /* 0xbfb8aa3b06068820 */ /* 0x000fe20000410000 */
[----:B------:R-:W-:-:S04]  /*5850*/  FSETP.GTU.FTZ.AND P3, PT, R11, 20, PT ;  /* 0x41a000000b00780b */ /* 0x000fc80003f7c000 */
[----:B------:R-:W1:Y:S01]  /*5860*/  @!P4 MUFU.EX2 R18, R18 ;  /* 0x000000120012c308 */ /* 0x000e620000000800 */
[----:B------:R-:W-:Y:S02]  /*5870*/  @!P2 FMUL.FTZ R7, R10, -1.4426950216293334961 ;  /* 0xbfb8aa3b0a07a820 */ /* 0x000fe40000410000 */
[----:B--2---:R-:W-:-:S04]  /*5880*/  @!P5 FADD.FTZ R4, R4, 1 ;  /* 0x3f8000000404d421 */ /* 0x004fc80000010000 */
[----:B------:R-:W-:Y:S01]  /*5890*/  @!P1 FMUL.FTZ R8, R8, -1.4426950216293334961 ;  /* 0xbfb8aa3b08089820 */ /* 0x000fe20000410000 */
[----:B------:R-:W2:Y:S01]  /*58a0*/  @!P0 MUFU.EX2 R6, R6 ;  /* 0x0000000600068308 */ /* 0x000ea20000000800 */
[----:B------:R-:W-:Y:S02]  /*58b0*/  @!P3 FMUL.FTZ R9, R11, -1.4426950216293334961 ;  /* 0xbfb8aa3b0b09b820 */ /* 0x000fe40000410000 */
[----:B0-----:R-:W-:-:S05]  /*58c0*/  @!P6 FADD.FTZ R5, R5, 1 ;  /* 0x3f8000000505e421 */ /* 0x001fca0000010000 */
[----:B------:R-:W0:Y:S01]  /*58d0*/  @!P2 MUFU.EX2 R7, R7 ;  /* 0x000000070007a308 */ /* 0x000e220000000800 */
[----:B-1----:R-:W-:-:S07]  /*58e0*/  @!P4 FADD.FTZ R18, R18, 1 ;  /* 0x3f8000001212c421 */ /* 0x002fce0000010000 */
[----:B------:R1:W4:Y:S01]  /*58f0*/  @!P5 MUFU.RCP R64, R4 ;  /* 0x000000040040d308 */ /* 0x0003220000001000 */
[----:B--2---:R-:W-:-:S07]  /*5900*/  @!P0 FADD.FTZ R53, R6, 1 ;  /* 0x3f80000006358421 */ /* 0x004fce0000010000 */
[----:B------:R-:W-:Y:S01]  /*5910*/  @!P1 MUFU.EX2 R55, R8 ;  /* 0x0000000800379308 */ /* 0x000fe20000000800 */
[----:B-1----:R-:W-:Y:S02]  /*5920*/  IMAD R4, R26, c[0x0][0x2d8], RZ ;  /* 0x0000b6001a047a24 */ /* 0x002fe400078e02ff */
[----:B0-----:R-:W-:Y:S02]  /*5930*/  @!P2 FADD.FTZ R54, R7, 1 ;  /* 0x3f8000000736a421 */ /* 0x001fe40000010000 */
[----:B------:R-:W-:-:S03]  /*5940*/  IMAD R65, R25, c[0x0][0x2dc], R4 ;  /* 0x0000b70019417a24 */ /* 0x000fc600078e0204 */
[----:B------:R0:W1:Y:S01]  /*5950*/  @!P3 MUFU.EX2 R56, R9 ;  /* 0x000000090038b308 */ /* 0x0000620000000800 */
[----:B------:R-:W-:-:S06]  /*5960*/  NOP ;  /* 0x0000000000007918 */ /* 0x000fcc0000000000 */
[----:B----4-:R-:W-:Y:S01]  /*5970*/  @!P5 FMUL.FTZ R43, R43, R64 ;  /* 0x000000402b2bd220 */ /* 0x010fe20000410000 */
[----:B------:R2:W4:Y:S01]  /*5980*/  @!P6 MUFU.RCP R57, R5 ;  /* 0x000000050039e308 */ /* 0x0005220000001000 */
[----:B0-----:R-:W-:Y:S07]  /*5990*/  LDS.128 R8, [R28.X16+0x200] ;  /* 0x000200001c087984 */ /* 0x001fee000000cc00 */
[----:B------:R0:W5:Y:S01]  /*59a0*/  @!P4 MUFU.RCP R58, R18 ;  /* 0x00000012003ac308 */ /* 0x0001620000001000 */
[----:B--2---:R-:W2:Y:S01]  /*59b0*/  LDS.128 R4, [R28.X16] ;  /* 0x000000001c047984 */ /* 0x004ea2000000cc00 */
[----:B-1----:R-:W-:-:S06]  /*59c0*/  @!P3 FADD.FTZ R56, R56, 1 ;  /* 0x3f8000003838b421 */ /* 0x002fcc0000010000 */
[----:B------:R1:W3:Y:S01]  /*59d0*/  @!P0 MUFU.RCP R66, R53 ;  /* 0x0000003500428308 */ /* 0x0002e20000001000 */
[----:B0-----:R-:W-:-:S04]  /*59e0*/  IMAD.WIDE.U32 R18, R25, c[0x0][0x2d8], R20 ;  /* 0x0000b60019127a25 */ /* 0x001fc800078e0014 */
[----:B----4-:R-:W-:Y:S01]  /*59f0*/  @!P6 FMUL.FTZ R40, R40, R57 ;  /* 0x000000392828e220 */ /* 0x010fe20000410000 */
[----:B------:R-:W-:Y:S01]  /*5a00*/  IADD3 R19, R19, R65, RZ ;  /* 0x0000004113137210 */ /* 0x000fe20007ffe0ff */
[----:B------:R-:W-:Y:S01]  /*5a10*/  IMAD.WIDE.U32 R20, R25, c[0x0][0x2f8], R20 ;  /* 0x0000be0019147a25 */ /* 0x000fe200078e0014 */
[----:B------:R0:W4:Y:S01]  /*5a20*/  @!P2 MUFU.RCP R59, R54 ;  /* 0x00000036003ba308 */ /* 0x0001220000001000 */
[----:B------:R-:W-:Y:S02]  /*5a30*/  F2FP.BF16.PACK_AB R57, R42, R49 ;  /* 0x000000312a39723e */ /* 0x000fe400000010ff */
[----:B-1----:R-:W-:Y:S02]  /*5a40*/  @!P1 FADD.FTZ R53, R55, 1 ;  /* 0x3f80000037359421 */ /* 0x002fe40000010000 */
[----:B------:R-:W-:Y:S02]  /*5a50*/  IMAD R55, R23, c[0x0][0x2e0], RZ ;  /* 0x0000b80017377a24 */ /* 0x000fe400078e02ff */
[C---:B------:R-:W-:Y:S01]  /*5a60*/  IMAD.WIDE.U32 R18, R0.reuse, c[0x0][0x2e0], R18 ;  /* 0x0000b80000127a25 */ /* 0x040fe200078e0012 */
[----:B------:R-:W1:Y:S03]  /*5a70*/  @!P1 MUFU.RCP R68, R53 ;  /* 0x0000003500449308 */ /* 0x000e660000001000 */
[----:B------:R-:W-:-:S02]  /*5a80*/  IMAD R55, R0, c[0x0][0x2e4], R55 ;  /* 0x0000b90000377a24 */ /* 0x000fc400078e0237 */
[----:B-----5:R-:W-:Y:S01]  /*5a90*/  @!P4 FMUL.FTZ R41, R41, R58 ;  /* 0x0000003a2929c220 */ /* 0x020fe20000410000 */
[----:B0-----:R-:W-:Y:S01]  /*5aa0*/  LEA R54, P4, R18, c[0x0][0x330], 0x1 ;  /* 0x0000cc0012367a11 */ /* 0x001fe200078808ff */
[----:B---3--:R-:W-:Y:S01]  /*5ab0*/  @!P0 FMUL.FTZ R39, R39, R66 ;  /* 0x0000004227278220 */ /* 0x008fe20000410000 */
[----:B------:R-:W-:Y:S01]  /*5ac0*/  IADD3 R19, R19, R55, RZ ;  /* 0x0000003713137210 */ /* 0x000fe20007ffe0ff */
[----:B------:R0:W3:Y:S01]  /*5ad0*/  @!P3 MUFU.RCP R61, R56 ;  /* 0x00000038003db308 */ /* 0x0000e20000001000 */
[----:B----4-:R-:W-:Y:S01]  /*5ae0*/  @!P2 FMUL.FTZ R38, R38, R59 ;  /* 0x0000003b2626a220 */ /* 0x010fe20000410000 */
[----:B------:R-:W-:Y:S02]  /*5af0*/  F2FP.BF16.PACK_AB R59, R47, R44 ;  /* 0x0000002c2f3b723e */ /* 0x000fe400000010ff */
[----:B------:R-:W-:Y:S01]  /*5b00*/  LEA.HI.X R55, R18, c[0x0][0x334], R19, 0x1, P4 ;  /* 0x0000cd0012377a11 */ /* 0x000fe200020f0c13 */
[----:B------:R-:W-:Y:S01]  /*5b10*/  FADD.FTZ R19, R51, R34 ;  /* 0x0000002233137221 */ /* 0x000fe20000010000 */
[----:B------:R-:W-:Y:S01]  /*5b20*/  F2FP.BF16.PACK_AB R58, R46, R45 ;  /* 0x0000002d2e3a723e */ /* 0x000fe200000010ff */
[----:B-1----:R-:W-:Y:S01]  /*5b30*/  @!P1 FMUL.FTZ R37, R37, R68 ;  /* 0x0000004425259220 */ /* 0x002fe20000410000 */
[----:B------:R-:W-:Y:S01]  /*5b40*/  F2FP.BF16.PACK_AB R62, R38, R39 ;  /* 0x00000027263e723e */ /* 0x000fe200000010ff */
[----:B------:R-:W-:Y:S01]  /*5b50*/  FADD.FTZ R34, R19, R50 ;  /* 0x0000003213227221 */ /* 0x000fe20000010000 */
[----:B0-----:R-:W-:Y:S01]  /*5b60*/  F2FP.BF16.PACK_AB R56, R50, R51 ;  /* 0x000000333238723e */ /* 0x001fe200000010ff */
[----:B------:R-:W-:Y:S01]  /*5b70*/  IMAD.WIDE R18, R73, 0x10, R54 ;  /* 0x0000001049127825 */ /* 0x000fe200078e0236 */
[----:B------:R-:W-:-:S02]  /*5b80*/  F2FP.BF16.PACK_AB R60, R41, R48 ;  /* 0x00000030293c723e */ /* 0x000fc400000010ff */
[----:B------:R-:W-:Y:S01]  /*5b90*/  IADD3 R32, P2, R32, -0x400, RZ ;  /* 0xfffffc0020207810 */ /* 0x000fe20007f5e0ff */
[----:B------:R-:W-:Y:S01]  /*5ba0*/  FADD.FTZ R49, R34, R49 ;  /* 0x0000003122317221 */ /* 0x000fe20000010000 */
[----:B--2---:R0:W-:Y:S01]  /*5bb0*/  STG.E.128 [R18.64], R4 ;  /* 0x0000000412007986 */ /* 0x0041e2000c101d06 */
[----:B---3--:R-:W-:Y:S01]  /*5bc0*/  @!P3 FMUL.FTZ R52, R52, R61 ;  /* 0x0000003d3434b220 */ /* 0x008fe20000410000 */
[----:B------:R-:W-:Y:S01]  /*5bd0*/  F2FP.BF16.PACK_AB R61, R40, R43 ;  /* 0x0000002b283d723e */ /* 0x000fe200000010ff */
[----:B------:R-:W-:Y:S01]  /*5be0*/  IMAD R34, R26, c[0x0][0x2f8], RZ ;  /* 0x0000be001a227a24 */ /* 0x000fe200078e02ff */
[----:B------:R-:W-:Y:S01]  /*5bf0*/  STG.E.128 [R18.64+0x200], R8 ;  /* 0x0002000812007986 */ /* 0x000fe2000c101d06 */
[----:B------:R-:W-:Y:S01]  /*5c00*/  FADD.FTZ R42, R49, R42 ;  /* 0x0000002a312a7221 */ /* 0x000fe20000010000 */
[----:B------:R-:W-:Y:S02]  /*5c10*/  F2FP.BF16.PACK_AB R63, R52, R37 ;  /* 0x00000025343f723e */ /* 0x000fe400000010ff */
[----:B------:R-:W-:Y:S01]  /*5c20*/  BAR.SYNC.DEFER_BLOCKING 0x0 ;  /* 0x0000000000007b1d */ /* 0x000fe20000010000 */
[----:B------:R-:W-:Y:S01]  /*5c30*/  FADD.FTZ R45, R42, R45 ;  /* 0x0000002d2a2d7221 */ /* 0x000fe20000010000 */
[----:B------:R-:W-:-:S02]  /*5c40*/  IADD3 R30, P3, R30, -0x400, RZ ;  /* 0xfffffc001e1e7810 */ /* 0x000fc40007f7e0ff */
[----:B------:R-:W-:Y:S01]  /*5c50*/  IADD3.X R33, R33, -0x1, RZ, P2, !PT ;  /* 0xffffffff21217810 */ /* 0x000fe200017fe4ff */
[----:B------:R-:W-:Y:S01]  /*5c60*/  FADD.FTZ R45, R45, R46 ;  /* 0x0000002e2d2d7221 */ /* 0x000fe20000010000 */
[----:B------:R-:W-:-:S03]  /*5c70*/  IADD3.X R31, R31, -0x1, RZ, P3, !PT ;  /* 0xffffffff1f1f7810 */ /* 0x000fc60001ffe4ff */
[----:B------:R-:W-:Y:S02]  /*5c80*/  FADD.FTZ R44, R45, R44 ;  /* 0x0000002c2d2c7221 */ /* 0x000fe40000010000 */
[----:B0-----:R-:W-:Y:S02]  /*5c90*/  IMAD R5, R25, c[0x0][0x2fc], R34 ;  /* 0x0000bf0019057a24 */ /* 0x001fe400078e0222 */
[----:B------:R-:W-:-:S03]  /*5ca0*/  FADD.FTZ R47, R44, R47 ;  /* 0x0000002f2c2f7221 */ /* 0x000fc60000010000 */
[----:B------:R-:W-:Y:S01]  /*5cb0*/  IADD3 R21, R21, R5, RZ ;  /* 0x0000000515157210 */ /* 0x000fe20007ffe0ff */
[----:B------:R-:W-:Y:S02]  /*5cc0*/  IMAD R5, R23, c[0x0][0x300], RZ ;  /* 0x0000c00017057a24 */ /* 0x000fe400078e02ff */
[----:B------:R-:W-:Y:S02]  /*5cd0*/  FADD.FTZ R48, R47, R48 ;  /* 0x000000302f307221 */ /* 0x000fe40000010000 */
[C---:B------:R-:W-:Y:S02]  /*5ce0*/  IMAD R7, R0.reuse, c[0x0][0x304], R5 ;  /* 0x0000c10000077a24 */ /* 0x040fe400078e0205 */
[----:B------:R-:W-:Y:S01]  /*5cf0*/  IMAD.WIDE.U32 R4, R0, c[0x0][0x300], R20 ;  /* 0x0000c00000047a25 */ /* 0x000fe200078e0014 */
[----:B------:R-:W-:Y:S03]  /*5d00*/  STS.128 [R36], R56 ;  /* 0x0000003824007388 */ /* 0x000fe60000000c00 */
[----:B------:R-:W-:Y:S01]  /*5d10*/  FADD.FTZ R48, R48, R41 ;  /* 0x0000002930307221 */ /* 0x000fe20000010000 */
[----:B------:R-:W-:Y:S01]  /*5d20*/  STS.128 [R36+0x10], R60 ;  /* 0x0000103c24007388 */ /* 0x000fe20000000c00 */
        /* <DEDUP_REMOVED lines=11> */
[----:B------:R-:W-:Y:S01]  /*5de0*/  IMAD.WIDE R4, R73, 0x10, R6 ;  /* 0x0000001049047825 */ /* 0x000fe200078e0206 */
[----:B------:R-:W-:-:S03]  /*5df0*/  IADD3 R6, P1, R2, -0x400, RZ ;  /* 0xfffffc0002067810 */ /* 0x000fc60007f3e0ff */
[----:B------:R-:W-:Y:S01]  /*5e00*/  FADD.FTZ R38, R39, R38 ;  /* 0x0000002627267221 */ /* 0x000fe20000010000 */
[----:B------:R-:W-:-:S03]  /*5e10*/  IADD3.X R7, R3, -0x1, RZ, P1, !PT ;  /* 0xffffffff03077810 */ /* 0x000fc60000ffe4ff */
[----:B------:R-:W-:-:S04]  /*5e20*/  FADD.FTZ R37, R38, R37 ;  /* 0x0000002526257221 */ /* 0x000fc80000010000 */
[----:B------:R-:W-:Y:S01]  /*5e30*/  FADD.FTZ R34, R37, R52 ;  /* 0x0000003425227221 */ /* 0x000fe20000010000 */
[----:B0-----:R0:W-:Y:S04]  /*5e40*/  STG.E.128 [R4.64], R64 ;  /* 0x0000004004007986 */ /* 0x0011e8000c101d06 */
[----:B-1----:R0:W-:Y:S01]  /*5e50*/  STG.E.128 [R4.64+0x200], R68 ;  /* 0x0002004404007986 */ /* 0x0021e2000c101d06 */
[----:B------:R-:W-:Y:S01]  /*5e60*/  @!P0 CALL.REL.NOINC `(.L_x_5802) ;  /* 0x0000001000008944 */ /* 0x000fe20003c00000 */
[----:B------:R-:W-:Y:S05]  /*5e70*/  BRA `(.L_x_5841) ;  /* 0xffffa69000007947 */ /* 0x000fea000383ffff */
.L_x_5802:
[----:B------:R-:W-:Y:S02]  /*5e80*/  ISETP.NE.U32.AND P0, PT, RZ, c[0x0][0x328], PT ;  /* 0x0000ca00ff007a0c */ /* 0x000fe40003f05070 */
[----:B------:R-:W-:Y:S02]  /*5e90*/  ISETP.NE.U32.AND P2, PT, RZ, c[0x0][0x348], PT ;  /* 0x0000d200ff007a0c */ /* 0x000fe40003f45070 */
[----:B------:R-:W-:-:S02]  /*5ea0*/  ISETP.NE.AND.EX P1, PT, RZ, c[0x0][0x32c], PT, P0 ;  /* 0x0000cb00ff007a0c */ /* 0x000fc40003f25300 */
[----:B------:R-:W-:-:S11]  /*5eb0*/  ISETP.NE.AND.EX P0, PT, RZ, c[0x0][0x34c], PT, P2 ;  /* 0x0000d300ff007a0c */ /* 0x000fd60003f05320 */
[----:B------:R-:W-:Y:S05]  /*5ec0*/  @!P1 BRA `(.L_x_5842) ;  /* 0x0000014000009947 */ /* 0x000fea0003800000 */
[----:B------:R-:W1:Y:S01]  /*5ed0*/  SHFL.DOWN P1, R2, R35, 0x1, 0x1f ;  /* 0x08201f0023027f89 */ /* 0x000e620000020000 */
[----:B------:R-:W-:Y:S03]  /*5ee0*/  BSSY B0, `(.L_x_5842) ;  /* 0x0000012000007945 */ /* 0x000fe60003800000 */
[----:B------:R-:W2:Y:S01]  /*5ef0*/  S2R R7, SR_LANEID ;  /* 0x0000000000077919 */ /* 0x000ea20000000000 */
[----:B-1----:R-:W-:Y:S01]  /*5f00*/  @P1 FADD R2, R2, R35 ;  /* 0x0000002302021221 */ /* 0x002fe20000000000 */
[----:B--2---:R-:W-:-:S04]  /*5f10*/  ISETP.NE.AND P2, PT, R7, RZ, PT ;  /* 0x000000ff0700720c */ /* 0x004fc80003f45270 */
[----:B------:R-:W1:Y:S04]  /*5f20*/  SHFL.DOWN P1, R3, R2, 0x2, 0x1f ;  /* 0x08401f0002037f89 */ /* 0x000e680000020000 */
[----:B------:R-:W2:Y:S01]  /*5f30*/  S2R R7, SR_TID.X ;  /* 0x0000000000077919 */ /* 0x000ea20000002100 */
[----:B-1----:R-:W-:-:S05]  /*5f40*/  @P1 FADD R3, R2, R3 ;  /* 0x0000000302031221 */ /* 0x002fca0000000000 */
[----:B0-----:R-:W0:Y:S02]  /*5f50*/  SHFL.DOWN P1, R4, R3, 0x4, 0x1f ;  /* 0x08801f0003047f89 */ /* 0x001e240000020000 */
        /* <DEDUP_REMOVED lines=10> */
.L_x_5843:
[----:B0-----:R-:W-:Y:S05]  /*6000*/  BSYNC B0 ;  /* 0x0000000000007941 */ /* 0x001fea0003800000 */
.L_x_5842:
        /* <DEDUP_REMOVED lines=8> */
[----:B------:R-:W1:Y:S02]  /*6090*/  SHFL.DOWN P0, R2, R3, 0x2, 0x1f ;  /* 0x08401f0003027f89 */ /* 0x000e640000000000 */
[----:B-1----:R-:W-:-:S05]  /*60a0*/  @P0 FADD R2, R3, R2 ;  /* 0x0000000203020221 */ /* 0x002fca0000000000 */
[----:B0-----:R-:W0:Y:S02]  /*60b0*/  SHFL.DOWN P0, R5, R2, 0x4, 0x1f ;  /* 0x08801f0002057f89 */ /* 0x001e240000000000 */
        /* <DEDUP_REMOVED lines=10> */
[----:B------:R-:W-:Y:S01]  /*6160*/  HFMA2.MMA R21, -RZ, RZ, 0, 0 ;  /* 0x00000000ff157435 */ /* 0x000fe200000001ff */
[----:B------:R-:W-:Y:S05]  /*6170*/  BRA `(.L_x_5846) ;  /* 0x0000001000007947 */ /* 0x000fea0003800000 */
.L_x_5845:
[----:B------:R-:W1:Y:S02]  /*6180*/  S2R R21, SR_TID.X ;  /* 0x0000000000157919 */ /* 0x000e640000002100 */
.L_x_5846:
[----:B0-----:R-:W-:Y:S05]  /*6190*/  BSYNC B0 ;  /* 0x0000000000007941 */ /* 0x001fea0003800000 */
.L_x_5844:
        /* <DEDUP_REMOVED lines=22> */
.L_x_5847:
        /* <DEDUP_REMOVED lines=55> */
.L_x_5848:
        /* <DEDUP_REMOVED lines=9> */
.L_x_9086:


//--------------------- .text._Z25selective_scan_bwd_kernelI32Selective_Scan_bwd_kernel_traitsILi32ELi16ELb1ELb0ELb0ELb1ELb1EN3c108BFloat16EfEEv12SSMParamsBwd --------------------------
	.section	.text._Z25selective_scan_bwd_kernelI32Selective_Scan_bwd_kernel_traitsILi32ELi16ELb1ELb0ELb0ELb1ELb1EN3c108BFloat16EfEEv12SSMParamsBwd,"ax",@progbits
	.sectioninfo	@"SHI_REGISTERS=206"
	.align	128
        .global         _Z25selective_scan_bwd_kernelI32Selective_Scan_bwd_kernel_traitsILi32ELi16ELb1ELb0ELb0ELb1ELb1EN3c108BFloat16EfEEv12SSMParamsBwd
        .type           _Z25selective_scan_bwd_kernelI32Selective_Scan_bwd_kernel_traitsILi32ELi16ELb1ELb0ELb0ELb1ELb1EN3c108BFloat16EfEEv12SSMParamsBwd,@function
        .size           _Z25selective_scan_bwd_kernelI32Selective_Scan_bwd_kernel_traitsILi32ELi16ELb1ELb0ELb0ELb1ELb1EN3c108BFloat16EfEEv12SSMParamsBwd,(.L_x_9087 - _Z25selective_scan_bwd_kernelI32Selective_Scan_bwd_kernel_traitsILi32ELi16ELb1ELb0ELb0ELb1ELb1EN3c108BFloat16EfEEv12SSMParamsBwd)
        .other          _Z25selective_scan_bwd_kernelI32Selective_Scan_bwd_kernel_traitsILi32ELi16ELb1ELb0ELb0ELb1ELb1EN3c108BFloat16EfEEv12SSMParamsBwd,@"STO_CUDA_ENTRY STV_DEFAULT"
_Z25selective_scan_bwd_kernelI32Selective_Scan_bwd_kernel_traitsILi32ELi16ELb1ELb0ELb0ELb1ELb1EN3c108BFloat16EfEEv12SSMParamsBwd:
.text._Z25selective_scan_bwd_kernelI32Selective_Scan_bwd_kernel_traitsILi32ELi16ELb1ELb0ELb0ELb1ELb1EN3c108BFloat16EfEEv12SSMParamsBwd:
        /* <DEDUP_REMOVED lines=85> */
.L_x_5889:
[----:B------:R-:W-:Y:S01]  /*0550*/  BAR.SYNC.DEFER_BLOCKING 0x0 ;  /* 0x0000000000007b1d */ /* 0x000fe20000010000 */
[----:B------:R-:W-:-:S05]  /*0560*/  IMAD.WIDE R12, R91, 0x10, R48 ;  /* 0x000000105b0c7825 */ /* 0x000fca00078e0230 */
[----:B------:R-:W2:Y:S04]  /*0570*/  LDG.E.128 R20, [R12.64] ;  /* 0x000000060c147981 */ /* 0x000ea8000c1e1d00 */
[----:B------:R-:W3:Y:S01]  /*0580*/  LDG.E.128 R24, [R12.64+0x200] ;  /* 0x000200060c187981 */ /* 0x000ee2000c1e1d00 */
[----:B------:R-:W-:Y:S01]  /*0590*/  SHF.L.U32 R44, R50, 0x5, RZ ;  /* 0x00000005322c7819 */ /* 0x000fe200000006ff */
[----:B------:R-:W-:Y:S02]  /*05a0*/  IMAD.WIDE R16, R91, 0x10, R32 ;  /* 0x000000105b107825 */ /* 0x000fe400078e0220 */
[----:B--2---:R-:W-:Y:S04]  /*05b0*/  STS.128 [R50.X16], R20 ;  /* 0x0000001432007388 */ /* 0x004fe8000000cc00 */
[----:B---3--:R-:W-:Y:S01]  /*05c0*/  STS.128 [R50.X16+0x200], R24 ;  /* 0x0002001832007388 */ /* 0x008fe2000000cc00 */
[----:B------:R-:W-:-:S06]  /*05d0*/  NOP ;  /* 0x0000000000007918 */ /* 0x000fcc0000000000 */
[----:B------:R-:W-:Y:S04]  /*05e0*/  LDS.128 R8, [R44] ;  /* 0x000000002c087984 */ /* 0x000fe80000000c00 */
[----:B0-----:R-:W-:Y:S04]  /*05f0*/  LDS.128 R4, [R44+0x10] ;  /* 0x000010002c047984 */ /* 0x001fe80000000c00 */
[----:B------:R-:W-:Y:S06]  /*0600*/  BAR.SYNC.DEFER_BLOCKING 0x0 ;  /* 0x0000000000007b1d */ /* 0x000fec0000010000 */
[----:B------:R-:W2:Y:S04]  /*0610*/  LDG.E.128 R36, [R16.64] ;  /* 0x0000000610247981 */ /* 0x000ea8000c1e1d00 */
[----:B------:R-:W3:Y:S01]  /*0620*/  LDG.E.128 R40, [R16.64+0x200] ;  /* 0x0002000610287981 */ /* 0x000ee2000c1e1d00 */
[----:B------:R-:W-:-:S03]  /*0630*/  IMAD.WIDE R18, R91, 0x10, R46 ;  /* 0x000000105b127825 */ /* 0x000fc600078e022e */
[----:B--2---:R-:W-:Y:S04]  /*0640*/  STS.128 [R50.X16], R36 ;  /* 0x0000002432007388 */ /* 0x004fe8000000cc00 */
[----:B---3--:R-:W-:Y:S01]  /*0650*/  STS.128 [R50.X16+0x200], R40 ;  /* 0x0002002832007388 */ /* 0x008fe2000000cc00 */
[----:B------:R-:W-:-:S06]  /*0660*/  NOP ;  /* 0x0000000000007918 */ /* 0x000fcc0000000000 */
[----:B------:R-:W0:Y:S04]  /*0670*/  LDS.128 R24, [R44] ;  /* 0x000000002c187984 */ /* 0x000e280000000c00 */
[----:B------:R1:W2:Y:S04]  /*0680*/  LDS.128 R12, [R44+0x10] ;  /* 0x000010002c0c7984 */ /* 0x0002a80000000c00 */
        /* <DEDUP_REMOVED lines=9> */
[----:B------:R-:W-:Y:S01]  /*0720*/  PRMT R41, RZ, 0x5410, R25 ;  /* 0x00005410ff297816 */ /* 0x000fe20000000019 */
        /* <DEDUP_REMOVED lines=15> */
[C---:B------:R-:W-:Y:S01]  /*0820*/  LEA R20, P0, R22.reuse, c[0x0][0x268], 0x1 ;  /* 0x00009a0016147a11 */ /* 0x040fe200078008ff */
[--C-:B------:R-:W-:Y:S02]  /*0830*/  FADD.FTZ R40, R25, R54.reuse ;  /* 0x0000003619287221 */ /* 0x100fe40000010000 */
        /* <DEDUP_REMOVED lines=10> */
[----:B------:R-:W-:Y:S02]  /*08e0*/  FSETP.GTU.FTZ.AND P3, PT, R42, 20, PT ;  /* 0x41a000002a00780b */ /* 0x000fe40003f7c000 */
[----:B------:R-:W-:Y:S01]  /*08f0*/  FSETP.GTU.FTZ.AND P1, PT, R37, 20, PT ;  /* 0x41a000002500780b */ /* 0x000fe20003f3c000 */
[----:B---3--:R1:W-:Y:S04]  /*0900*/  STS.128 [R50.X16], R60 ;  /* 0x0000003c32007388 */ /* 0x0083e8000000cc00 */
[----:B----4-:R1:W-:Y:S01]  /*0910*/  STS.128 [R50.X16+0x200], R72 ;  /* 0x0002004832007388 */ /* 0x0103e2000000cc00 */
        /* <DEDUP_REMOVED lines=35> */
.L_x_5851:
[----:B--2---:R-:W-:Y:S05]  /*0b50*/  BSYNC B0 ;  /* 0x0000000000007941 */ /* 0x004fea0003800000 */
.L_x_5850:
        /* <DEDUP_REMOVED lines=36> */
.L_x_5853:
[----:B------:R-:W-:Y:S05]  /*0da0*/  BSYNC B0 ;  /* 0x0000000000007941 */ /* 0x000fea0003800000 */
.L_x_5852:
        /* <DEDUP_REMOVED lines=36> */
.L_x_5855:
[----:B------:R-:W-:Y:S05]  /*0ff0*/  BSYNC B0 ;  /* 0x0000000000007941 */ /* 0x000fea0003800000 */
.L_x_5854:
        /* <DEDUP_REMOVED lines=36> */
.L_x_5857:
[----:B------:R-:W-:Y:S05]  /*1240*/  BSYNC B0 ;  /* 0x0000000000007941 */ /* 0x000fea0003800000 */
.L_x_5856:
        /* <DEDUP_REMOVED lines=36> */
.L_x_5859:
[----:B------:R-:W-:Y:S05]  /*1490*/  BSYNC B0 ;  /* 0x0000000000007941 */ /* 0x000fea0003800000 */
.L_x_5858:
        /* <DEDUP_REMOVED lines=36> */
.L_x_5861:
[----:B------:R-:W-:Y:S05]  /*16e0*/  BSYNC B0 ;  /* 0x0000000000007941 */ /* 0x000fea0003800000 */
.L_x_5860:
        /* <DEDUP_REMOVED lines=36> */
.L_x_5863:
[----:B------:R-:W-:Y:S05]  /*1930*/  BSYNC B0 ;  /* 0x0000000000007941 */ /* 0x000fea0003800000 */
.L_x_5862:
        /* <DEDUP_REMOVED lines=36> */
.L_x_5865:
[----:B------:R-:W-:Y:S05]  /*1b80*/  BSYNC B0 ;  /* 0x0000000000007941 */ /* 0x000fea0003800000 */
.L_x_5864:
        /* <DEDUP_REMOVED lines=36> */
.L_x_5867:
[----:B------:R-:W-:Y:S05]  /*1dd0*/  BSYNC B0 ;  /* 0x0000000000007941 */ /* 0x000fea0003800000 */
.L_x_5866:
        /* <DEDUP_REMOVED lines=35> */
.L_x_5869:
[----:B------:R-:W-:Y:S05]  /*2010*/  BSYNC B0 ;  /* 0x0000000000007941 */ /* 0x000fea0003800000 */
.L_x_5868:
        /* <DEDUP_REMOVED lines=33> */
.L_x_5871:
[----:B------:R-:W-:Y:S05]  /*2230*/  BSYNC B0 ;  /* 0x0000000000007941 */ /* 0x000fea0003800000 */
.L_x_5870:
        /* <DEDUP_REMOVED lines=33> */
.L_x_5873:
[----:B------:R-:W-:Y:S05]  /*2450*/  BSYNC B0 ;  /* 0x0000000000007941 */ /* 0x000fea0003800000 */
.L_x_5872:
        /* <DEDUP_REMOVED lines=33> */
.L_x_5875:
[----:B------:R-:W-:Y:S05]  /*2670*/  BSYNC B0 ;  /* 0x0000000000007941 */ /* 0x000fea0003800000 */
.L_x_5874:
        /* <DEDUP_REMOVED lines=33> */
.L_x_5877:
[----:B------:R-:W-:Y:S05]  /*2890*/  BSYNC B0 ;  /* 0x0000000000007941 */ /* 0x000fea0003800000 */
.L_x_5876:
        /* <DEDUP_REMOVED lines=33> */
.L_x_5879:
[----:B------:R-:W-:Y:S05]  /*2ab0*/  BSYNC B0 ;  /* 0x0000000000007941 */ /* 0x000fea0003800000 */
.L_x_5878:
        /* <DEDUP_REMOVED lines=33> */
.L_x_5881:
[----:B------:R-:W-:Y:S05]  /*2cd0*/  BSYNC B0 ;  /* 0x0000000000007941 */ /* 0x000fea0003800000 */
.L_x_5880:
        /* <DEDUP_REMOVED lines=17> */
[----:B------:R-:W2:Y:S04]  /*2df0*/  LDS.128 R72, [R44] ;  /* 0x000000002c487984 */ /* 0x000ea80000000c00 */
[----:B------:R-:W4:Y:S04]  /*2e00*/  LDS.128 R12, [R44+0x10] ;  /* 0x000010002c0c7984 */ /* 0x000f280000000c00 */
[----:B------:R-:W-:Y:S06]  /*2e10*/  BAR.SYNC.DEFER_BLOCKING 0x0 ;  /* 0x0000000000007b1d */ /* 0x000fec0000010000 */
[----:B---3--:R5:W3:Y:S04]  /*2e20*/  LDG.E.128 R20, [R76.64] ;  /* 0x000000064c147981 */ /* 0x008ae8000c1e1d00 */
[----:B------:R5:W3:Y:S01]  /*2e30*/  LDG.E.128 R24, [R76.64+0x200] ;  /* 0x000200064c187981 */ /* 0x000ae2000c1e1d00 */
[----:B0-----:R-:W-:Y:S01]  /*2e40*/  PRMT R104, RZ, 0x5410, R68 ;  /* 0x00005410ff687816 */ /* 0x001fe20000000044 */
[----:B-1----:R-:W-:Y:S01]  /*2e50*/  IMAD R86, R53, c[0x0][0x2e8], RZ ;  /* 0x0000ba0035567a24 */ /* 0x002fe200078e02ff */
[----:B------:R-:W-:-:S02]  /*2e60*/  PRMT R112, RZ, 0x5410, R70 ;  /* 0x00005410ff707816 */ /* 0x000fc40000000046 */
[----:B--2---:R-:W-:Y:S01]  /*2e70*/  PRMT R67, RZ, 0x5410, R72 ;  /* 0x00005410ff437816 */ /* 0x004fe20000000048 */
[C---:B------:R-:W-:Y:S01]  /*2e80*/  IMAD R85, R55.reuse, c[0x0][0x2ec], R86 ;  /* 0x0000bb0037557a24 */ /* 0x040fe200078e0256 */
[----:B------:R-:W-:Y:S01]  /*2e90*/  PRMT R92, RZ, 0x7610, R72 ;  /* 0x00007610ff5c7816 */ /* 0x000fe20000000048 */
[----:B------:R-:W-:Y:S01]  /*2ea0*/  IMAD.WIDE.U32 R86, R55, c[0x0][0x2e8], R34 ;  /* 0x0000ba0037567a25 */ /* 0x000fe200078e0022 */
[----:B------:R-:W-:Y:S02]  /*2eb0*/  PRMT R100, RZ, 0x5410, R75 ;  /* 0x00005410ff647816 */ /* 0x000fe4000000004b */
[--C-:B-----5:R-:W-:Y:S01]  /*2ec0*/  PRMT R77, RZ, 0x5410, R73.reuse ;  /* 0x00005410ff4d7816 */ /* 0x120fe20000000049 */
[----:B------:R-:W-:Y:S01]  /*2ed0*/  FMUL.FTZ R78, R67, -1.4426950216293334961 ;  /* 0xbfb8aa3b434e7820 */ /* 0x000fe20000410000 */
[--C-:B------:R-:W-:Y:S01]  /*2ee0*/  PRMT R96, RZ, 0x5410, R74.reuse ;  /* 0x00005410ff607816 */ /* 0x100fe2000000004a */
[----:B------:R-:W-:Y:S01]  /*2ef0*/  FMUL.FTZ R72, R92, -1.4426950216293334961 ;  /* 0xbfb8aa3b5c487820 */ /* 0x000fe20000410000 */
[----:B------:R-:W-:Y:S01]  /*2f00*/  PRMT R98, RZ, 0x7610, R74 ;  /* 0x00007610ff627816 */ /* 0x000fe2000000004a */
[----:B------:R0:W1:Y:S01]  /*2f10*/  MUFU.EX2 R79, R78 ;  /* 0x0000004e004f7308 */ /* 0x0000620000000800 */
[----:B------:R-:W-:Y:S01]  /*2f20*/  FMUL.FTZ R74, R100, -1.4426950216293334961 ;  /* 0xbfb8aa3b644a7820 */ /* 0x000fe20000410000 */
[----:B------:R-:W-:Y:S01]  /*2f30*/  PRMT R73, RZ, 0x7610, R73 ;  /* 0x00007610ff497816 */ /* 0x000fe20000000049 */
[----:B------:R-:W-:Y:S01]  /*2f40*/  FMUL.FTZ R80, R77, -1.4426950216293334961 ;  /* 0xbfb8aa3b4d507820 */ /* 0x000fe20000410000 */
[----:B----4-:R-:W-:-:S02]  /*2f50*/  PRMT R82, RZ, 0x7610, R12 ;  /* 0x00007610ff527816 */ /* 0x010fc4000000000c */
[----:B------:R-:W-:Y:S01]  /*2f60*/  PRMT R102, RZ, 0x7610, R75 ;  /* 0x00007610ff667816 */ /* 0x000fe2000000004b */
[----:B------:R-:W-:Y:S01]  /*2f70*/  FMUL.FTZ R76, R73, -1.4426950216293334961 ;  /* 0xbfb8aa3b494c7820 */ /* 0x000fe20000410000 */
[----:B------:R2:W4:Y:S01]  /*2f80*/  MUFU.EX2 R81, R72 ;  /* 0x0000004800517308 */ /* 0x0005220000000800 */
[----:B0-----:R-:W-:Y:S01]  /*2f90*/  FMUL.FTZ R78, R96, -1.4426950216293334961 ;  /* 0xbfb8aa3b604e7820 */ /* 0x001fe20000410000 */
[----:B------:R-:W-:Y:S01]  /*2fa0*/  PRMT R113, RZ, 0x7610, R70 ;  /* 0x00007610ff717816 */ /* 0x000fe20000000046 */
[----:B------:R-:W-:Y:S01]  /*2fb0*/  FMUL.FTZ R75, R102, -1.4426950216293334961 ;  /* 0xbfb8aa3b664b7820 */ /* 0x000fe20000410000 */
[--C-:B------:R-:W-:Y:S02]  /*2fc0*/  PRMT R114, RZ, 0x5410, R71.reuse ;  /* 0x00005410ff727816 */ /* 0x100fe40000000047 */
[----:B------:R-:W-:Y:S02]  /*2fd0*/  PRMT R115, RZ, 0x7610, R71 ;  /* 0x00007610ff737816 */ /* 0x000fe40000000047 */
[----:B------:R0:W5:Y:S01]  /*2fe0*/  MUFU.EX2 R101, R74 ;  /* 0x0000004a00657308 */ /* 0x0001620000000800 */
[----:B--2---:R-:W-:Y:S01]  /*2ff0*/  FMUL.FTZ R72, R98, -1.4426950216293334961 ;  /* 0xbfb8aa3b62487820 */ /* 0x004fe20000410000 */
[----:B------:R-:W-:Y:S01]  /*3000*/  PRMT R106, RZ, 0x7610, R68 ;  /* 0x00007610ff6a7816 */ /* 0x000fe20000000044 */
[----:B-1----:R-:W-:Y:S01]  /*3010*/  FADD.FTZ R79, R79, 1 ;  /* 0x3f8000004f4f7421 */ /* 0x002fe20000010000 */
[----:B------:R-:W-:-:S02]  /*3020*/  PRMT R108, RZ, 0x5410, R69 ;  /* 0x00005410ff6c7816 */ /* 0x000fc40000000045 */
[----:B------:R-:W-:Y:S02]  /*3030*/  PRMT R110, RZ, 0x7610, R69 ;  /* 0x00007610ff6e7816 */ /* 0x000fe40000000045 */
[----:B------:R1:W-:Y:S01]  /*3040*/  MUFU.EX2 R84, R80 ;  /* 0x0000005000547308 */ /* 0x0003e20000000800 */
[----:B0-----:R-:W-:Y:S01]  /*3050*/  PRMT R74, RZ, 0x5410, R13 ;  /* 0x00005410ff4a7816 */ /* 0x001fe2000000000d */
[----:B----4-:R-:W-:Y:S01]  /*3060*/  FADD.FTZ R81, R81, 1 ;  /* 0x3f80000051517421 */ /* 0x010fe20000010000 */
[----:B------:R-:W-:Y:S02]  /*3070*/  PRMT R90, RZ, 0x5410, R15 ;  /* 0x00005410ff5a7816 */ /* 0x000fe4000000000f */
[----:B------:R-:W-:Y:S02]  /*3080*/  IADD3 R87, R87, R85, RZ ;  /* 0x0000005557577210 */ /* 0x000fe40007ffe0ff */
[----:B------:R-:W-:Y:S01]  /*3090*/  PRMT R85, RZ, 0x7610, R16 ;  /* 0x00007610ff557816 */ /* 0x000fe20000000010 */
[----:B------:R0:W2:Y:S01]  /*30a0*/  MUFU.EX2 R99, R72 ;  /* 0x0000004800637308 */ /* 0x0000a20000000800 */
[----:B-1----:R-:W-:Y:S01]  /*30b0*/  PRMT R80, RZ, 0x5410, R12 ;  /* 0x00005410ff507816 */ /* 0x002fe2000000000c */
[----:B------:R-:W-:Y:S01]  /*30c0*/  FMUL.FTZ R12, R82, -1.4426950216293334961 ;  /* 0xbfb8aa3b520c7820 */ /* 0x000fe20000410000 */
[--C-:B------:R-:W-:Y:S01]  /*30d0*/  PRMT R94, RZ, 0x5410, R17.reuse ;  /* 0x00005410ff5e7816 */ /* 0x100fe20000000011 */
[----:B-----5:R-:W-:Y:S01]  /*30e0*/  FADD.FTZ R101, R101, 1 ;  /* 0x3f80000065657421 */ /* 0x020fe20000010000 */
[----:B------:R-:W-:Y:S01]  /*30f0*/  PRMT R93, RZ, 0x7610, R17 ;  /* 0x00007610ff5d7816 */ /* 0x000fe20000000011 */
[----:B------:R-:W-:Y:S01]  /*3100*/  IMAD.WIDE.U32 R86, R58, c[0x0][0x2f0], R86 ;  /* 0x0000bc003a567a25 */ /* 0x000fe200078e0056 */
[----:B------:R-:W-:Y:S01]  /*3110*/  PRMT R88, RZ, 0x7610, R18 ;  /* 0x00007610ff587816 */ /* 0x000fe20000000012 */
[----:B------:R1:W4:Y:S01]  /*3120*/  MUFU.EX2 R97, R78 ;  /* 0x0000004e00617308 */ /* 0x0003220000000800 */
[--C-:B------:R-:W-:Y:S01]  /*3130*/  PRMT R68, RZ, 0x5410, R19.reuse ;  /* 0x00005410ff447816 */ /* 0x100fe20000000013 */
[----:B0-----:R-:W-:Y:S01]  /*3140*/  FMUL.FTZ R72, R74, -1.4426950216293334961 ;  /* 0xbfb8aa3b4a487820 */ /* 0x001fe20000410000 */
[----:B------:R-:W-:-:S05]  /*3150*/  PRMT R89, RZ, 0x7610, R19 ;  /* 0x00007610ff597816 */ /* 0x000fca0000000013 */
[----:B------:R0:W5:Y:S01]  /*3160*/  MUFU.EX2 R107, R72 ;  /* 0x00000048006b7308 */ /* 0x0001620000000800 */
[----:B-1----:R-:W-:Y:S01]  /*3170*/  PRMT R78, RZ, 0x5410, R14 ;  /* 0x00005410ff4e7816 */ /* 0x002fe2000000000e */
[----:B--2---:R-:W-:-:S04]  /*3180*/  FADD.FTZ R99, R99, 1 ;  /* 0x3f80000063637421 */ /* 0x004fc80000010000 */
[----:B------:R-:W-:Y:S02]  /*3190*/  FMUL.FTZ R83, R78, -1.4426950216293334961 ;  /* 0xbfb8aa3b4e537820 */ /* 0x000fe40000410000 */
[----:B------:R-:W1:Y:S01]  /*31a0*/  MUFU.RCP R116, R79 ;  /* 0x0000004f00747308 */ /* 0x000e620000001000 */
[----:B0-----:R-:W-:Y:S01]  /*31b0*/  PRMT R72, RZ, 0x7610, R14 ;  /* 0x00007610ff487816 */ /* 0x001fe2000000000e */
[----:B----4-:R-:W-:Y:S01]  /*31c0*/  FADD.FTZ R97, R97, 1 ;  /* 0x3f80000061617421 */ /* 0x010fe20000010000 */
[----:B------:R-:W-:-:S04]  /*31d0*/  MOV R14, c[0x0][0x16c] ;  /* 0x00005b00000e7a02 */ /* 0x000fc80000000f00 */
[----:B------:R-:W-:Y:S01]  /*31e0*/  ISETP.GE.AND P1, PT, R14, 0x1, PT ;  /* 0x000000010e00780c */ /* 0x000fe20003f26270 */
[----:B------:R0:W2:Y:S01]  /*31f0*/  MUFU.EX2 R95, R76 ;  /* 0x0000004c005f7308 */ /* 0x0000a20000000800 */
[----:B------:R-:W-:Y:S01]  /*3200*/  FADD.FTZ R14, R84, 1 ;  /* 0x3f800000540e7421 */ /* 0x000fe20000010000 */
[----:B------:R-:W-:Y:S01]  /*3210*/  PRMT R84, RZ, 0x5410, R18 ;  /* 0x00005410ff547816 */ /* 0x000fe20000000012 */
[----:B-----5:R-:W-:-:S05]  /*3220*/  FADD.FTZ R107, R107, 1 ;  /* 0x3f8000006b6b7421 */ /* 0x020fca0000010000 */
[----:B------:R-:W-:Y:S01]  /*3230*/  MUFU.RCP R117, R81 ;  /* 0x0000005100757308 */ /* 0x000fe20000001000 */
[----:B0-----:R-:W-:Y:S02]  /*3240*/  FMUL.FTZ R76, R80, -1.4426950216293334961 ;  /* 0xbfb8aa3b504c7820 */ /* 0x001fe40000410000 */
[----:B-1----:R-:W-:-:S04]  /*3250*/  FMUL.FTZ R70, R67, R116 ;  /* 0x0000007443467220 */ /* 0x002fc80000410000 */
[----:B------:R-:W-:Y:S01]  /*3260*/  FMUL.FTZ R71, R104, R70 ;  /* 0x0000004668477220 */ /* 0x000fe20000410000 */
[----:B------:R0:W1:Y:S01]  /*3270*/  MUFU.EX2 R103, R76 ;  /* 0x0000004c00677308 */ /* 0x0000620000000800 */
[----:B--2---:R-:W-:-:S07]  /*3280*/  FADD.FTZ R95, R95, 1 ;  /* 0x3f8000005f5f7421 */ /* 0x004fce0000010000 */
[----:B------:R2:W4:Y:S01]  /*3290*/  MUFU.EX2 R105, R12 ;  /* 0x0000000c00697308 */ /* 0x0005220000000800 */
[----:B0-----:R-:W-:-:S05]  /*32a0*/  PRMT R76, RZ, 0x7610, R13 ;  /* 0x00007610ff4c7816 */ /* 0x001fca000000000d */
[----:B------:R-:W-:Y:S02]  /*32b0*/  FMUL.FTZ R13, R76, -1.4426950216293334961 ;  /* 0xbfb8aa3b4c0d7820 */ /* 0x000fe40000410000 */
[----:B------:R-:W0:Y:S01]  /*32c0*/  MUFU.RCP R120, R14 ;  /* 0x0000000e00787308 */ /* 0x000e220000001000 */
[----:B--2---:R-:W-:Y:S02]  /*32d0*/  FMUL.FTZ R12, R72, -1.4426950216293334961 ;  /* 0xbfb8aa3b480c7820 */ /* 0x004fe40000410000 */
[----:B-1----:R-:W-:-:S05]  /*32e0*/  FADD.FTZ R103, R103, 1 ;  /* 0x3f80000067677421 */ /* 0x002fca0000010000 */
[----:B------:R1:W-:Y:S01]  /*32f0*/  MUFU.EX2 R132, R12 ;  /* 0x0000000c00847308 */ /* 0x0003e20000000800 */
[----:B----4-:R-:W-:-:S07]  /*3300*/  FADD.FTZ R105, R105, 1 ;  /* 0x3f80000069697421 */ /* 0x010fce0000010000 */
[----:B------:R2:W-:Y:S01]  /*3310*/  MUFU.EX2 R128, R13 ;  /* 0x0000000d00807308 */ /* 0x0005e20000000800 */
[----:B-1----:R-:W-:-:S04]  /*3320*/  FADD.FTZ R12, -R116, 1 ;  /* 0x3f800000740c7421 */ /* 0x002fc80000010100 */
[----:B------:R-:W-:Y:S01]  /*3330*/  FFMA.FTZ R118, R67, R12, 1 ;  /* 0x3f80000043767423 */ /* 0x000fe2000001000c */
[----:B------:R-:W-:Y:S02]  /*3340*/  PRMT R12, RZ, 0x5410, R8 ;  /* 0x00005410ff0c7816 */ /* 0x000fe40000000008 */
[----:B------:R-:W1:Y:S01]  /*3350*/  MUFU.RCP R124, R95 ;  /* 0x0000005f007c7308 */ /* 0x000e620000001000 */
[----:B--2---:R-:W-:Y:S02]  /*3360*/  FADD.FTZ R13, -R117, 1 ;  /* 0x3f800000750d7421 */ /* 0x004fe40000010100 */
[----:B------:R-:W-:Y:S02]  /*3370*/  FFMA.FTZ R14, R71, R12, R66 ;  /* 0x0000000c470e7223 */ /* 0x000fe40000010042 */
[C---:B------:R-:W-:Y:S01]  /*3380*/  FFMA.FTZ R119, R92.reuse, R13, 1 ;  /* 0x3f8000005c777423 */ /* 0x040fe2000001000d */
[----:B------:R-:W-:Y:S01]  /*3390*/  PRMT R13, RZ, 0x7610, R8 ;  /* 0x00007610ff0d7816 */ /* 0x000fe20000000008 */
[----:B------:R-:W-:Y:S01]  /*33a0*/  FMUL.FTZ R92, R92, R117 ;  /* 0x000000755c5c7220 */ /* 0x000fe20000410000 */
[----:B------:R-:W2:Y:S01]  /*33b0*/  MUFU.EX2 R75, R75 ;  /* 0x0000004b004b7308 */ /* 0x000ea20000000800 */
[----:B0-----:R-:W-:-:S02]  /*33c0*/  FADD.FTZ R12, -R120, 1 ;  /* 0x3f800000780c7421 */ /* 0x001fc40000010100 */
[----:B------:R-:W-:Y:S02]  /*33d0*/  FMUL.FTZ R69, R106, R92 ;  /* 0x0000005c6a457220 */ /* 0x000fe40000410000 */
[C---:B------:R-:W-:Y:S02]  /*33e0*/  FMUL.FTZ R66, R77.reuse, R120 ;  /* 0x000000784d427220 */ /* 0x040fe40000410000 */
[----:B------:R-:W-:Y:S01]  /*33f0*/  FFMA.FTZ R122, R77, R12, 1 ;  /* 0x3f8000004d7a7423 */ /* 0x000fe2000001000c */
[----:B------:R0:W4:Y:S01]  /*3400*/  MUFU.RCP R121, R97 ;  /* 0x0000006100797308 */ /* 0x0001220000001000 */
[----:B------:R-:W-:Y:S01]  /*3410*/  PRMT R12, RZ, 0x5410, R9 ;  /* 0x00005410ff0c7816 */ /* 0x000fe20000000009 */
[----:B------:R-:W-:Y:S02]  /*3420*/  FFMA.FTZ R14, R69, R13, R14 ;  /* 0x0000000d450e7223 */ /* 0x000fe4000001000e */
[----:B------:R-:W-:Y:S02]  /*3430*/  FMUL.FTZ R67, R108, R66 ;  /* 0x000000426c437220 */ /* 0x000fe40000410000 */
[----:B-1----:R-:W-:-:S02]  /*3440*/  FMUL.FTZ R95, R73, R124 ;  /* 0x0000007c495f7220 */ /* 0x002fc40000410000 */
[----:B------:R-:W-:Y:S01]  /*3450*/  MUFU.RCP R123, R99 ;  /* 0x00000063007b7308 */ /* 0x000fe20000001000 */
[----:B------:R-:W-:Y:S01]  /*3460*/  FFMA.FTZ R14, R67, R12, R14 ;  /* 0x0000000c430e7223 */ /* 0x000fe2000001000e */
[----:B0-----:R-:W-:Y:S01]  /*3470*/  PRMT R97, RZ, 0x7610, R15 ;  /* 0x00007610ff617816 */ /* 0x001fe2000000000f */
[----:B------:R-:W-:Y:S01]  /*3480*/  FADD.FTZ R12, -R124, 1 ;  /* 0x3f8000007c0c7421 */ /* 0x000fe20000010100 */
[----:B------:R-:W-:Y:S01]  /*3490*/  PRMT R15, RZ, 0x5410, R10 ;  /* 0x00005410ff0f7816 */ /* 0x000fe2000000000a */
[----:B--2---:R-:W-:Y:S02]  /*34a0*/  FADD.FTZ R75, R75, 1 ;  /* 0x3f8000004b4b7421 */ /* 0x004fe40000010000 */
[----:B------:R-:W-:Y:S01]  /*34b0*/  FFMA.FTZ R126, R73, R12, 1 ;  /* 0x3f800000497e7423 */ /* 0x000fe2000001000c */
[----:B------:R-:W0:Y:S01]  /*34c0*/  MUFU.RCP R125, R101 ;  /* 0x00000065007d7308 */ /* 0x000e220000001000 */
[----:B----4-:R-:W-:Y:S01]  /*34d0*/  FADD.FTZ R13, -R121, 1 ;  /* 0x3f800000790d7421 */ /* 0x010fe20000010100 */
[----:B------:R-:W-:Y:S01]  /*34e0*/  PRMT R12, RZ, 0x7610, R9 ;  /* 0x00007610ff0c7816 */ /* 0x000fe20000000009 */
[----:B------:R-:W-:-:S02]  /*34f0*/  FMUL.FTZ R73, R110, R95 ;  /* 0x0000005f6e497220 */ /* 0x000fc40000410000 */
[----:B------:R-:W-:Y:S02]  /*3500*/  FADD.FTZ R128, R128, 1 ;  /* 0x3f80000080807421 */ /* 0x000fe40000010000 */
[----:B------:R-:W-:Y:S01]  /*3510*/  FFMA.FTZ R14, R73, R12, R14 ;  /* 0x0000000c490e7223 */ /* 0x000fe2000001000e */
[----:B------:R-:W-:Y:S01]  /*3520*/  MUFU.RCP R127, R75 ;  /* 0x0000004b007f7308 */ /* 0x000fe20000001000 */
[----:B------:R-:W-:Y:S02]  /*3530*/  FMUL.FTZ R12, R97, -1.4426950216293334961 ;  /* 0xbfb8aa3b610c7820 */ /* 0x000fe40000410000 */
[----:B------:R-:W-:-:S05]  /*3540*/  FADD.FTZ R132, R132, 1 ;  /* 0x3f80000084847421 */ /* 0x000fca0000010000 */
[----:B------:R1:W2:Y:S01]  /*3550*/  MUFU.EX2 R130, R83 ;  /* 0x0000005300827308 */ /* 0x0002a20000000800 */
[----:B0-----:R-:W-:-:S04]  /*3560*/  FMUL.FTZ R99, R100, R125 ;  /* 0x0000007d64637220 */ /* 0x001fc80000410000 */
[----:B------:R-:W-:-:S03]  /*3570*/  FMUL.FTZ R77, R114, R99 ;  /* 0x00000063724d7220 */ /* 0x000fc60000410000 */
[----:B------:R-:W-:Y:S01]  /*3580*/  MUFU.RCP R131, R103 ;  /* 0x0000006700837308 */ /* 0x000fe20000001000 */
[----:B-1----:R-:W-:Y:S01]  /*3590*/  PRMT R83, RZ, 0x5410, R16 ;  /* 0x00005410ff537816 */ /* 0x002fe20000000010 */
[----:B------:R-:W-:-:S06]  /*35a0*/  FMUL.FTZ R16, R90, -1.4426950216293334961 ;  /* 0xbfb8aa3b5a107820 */ /* 0x000fcc0000410000 */
[----:B------:R-:W0:Y:S01]  /*35b0*/  MUFU.EX2 R136, R16 ;  /* 0x0000001000887308 */ /* 0x000e220000000800 */
[----:B--2---:R-:W-:-:S07]  /*35c0*/  FADD.FTZ R130, R130, 1 ;  /* 0x3f80000082827421 */ /* 0x004fce0000010000 */
[----:B------:R-:W-:Y:S08]  /*35d0*/  MUFU.RCP R133, R105 ;  /* 0x0000006900857308 */ /* 0x000ff00000001000 */
[----:B------:R-:W-:Y:S01]  /*35e0*/  MUFU.RCP R135, R107 ;  /* 0x0000006b00877308 */ /* 0x000fe20000001000 */
[----:B0-----:R-:W-:Y:S01]  /*35f0*/  FADD.FTZ R136, R136, 1 ;  /* 0x3f80000088887421 */ /* 0x001fe20000010000 */
[----:B---3--:R0:W-:Y:S04]  /*3600*/  STS.128 [R50.X16], R20 ;  /* 0x0000001432007388 */ /* 0x0081e8000000cc00 */
[----:B------:R1:W-:Y:S01]  /*3610*/  STS.128 [R50.X16+0x200], R24 ;  /* 0x0002001832007388 */ /* 0x0003e2000000cc00 */
[----:B------:R-:W-:-:S06]  /*3620*/  NOP ;  /* 0x0000000000007918 */ /* 0x000fcc0000000000 */
[----:B------:R-:W2:Y:S01]  /*3630*/  LDS.128 R16, [R44] ;  /* 0x000000002c107984 */ /* 0x000ea20000000c00 */
[C---:B0-----:R-:W-:Y:S02]  /*3640*/  FFMA.FTZ R23, R96.reuse, R13, 1 ;  /* 0x3f80000060177423 */ /* 0x041fe4000001000d */
[----:B------:R-:W-:Y:S02]  /*3650*/  FADD.FTZ R13, -R123, 1 ;  /* 0x3f8000007b0d7421 */ /* 0x000fe40000010100 */
[----:B------:R-:W-:Y:S01]  /*3660*/  FMUL.FTZ R96, R96, R121 ;  /* 0x0000007960607220 */ /* 0x000fe20000410000 */
[----:B-1----:R0:W1:Y:S01]  /*3670*/  MUFU.EX2 R24, R12 ;  /* 0x0000000c00187308 */ /* 0x0020620000000800 */
[----:B------:R-:W-:Y:S02]  /*3680*/  FFMA.FTZ R25, R98, R13, 1 ;  /* 0x3f80000062197423 */ /* 0x000fe4000001000d */
[----:B------:R-:W-:Y:S02]  /*3690*/  FMUL.FTZ R81, R112, R96 ;  /* 0x0000006070517220 */ /* 0x000fe40000410000 */
[----:B------:R-:W-:-:S02]  /*36a0*/  FMUL.FTZ R98, R98, R123 ;  /* 0x0000007b62627220 */ /* 0x000fc40000410000 */
[----:B------:R-:W-:Y:S01]  /*36b0*/  FFMA.FTZ R14, R81, R15, R14 ;  /* 0x0000000f510e7223 */ /* 0x000fe2000001000e */
[----:B0-----:R-:W-:Y:S01]  /*36c0*/  PRMT R12, RZ, 0x7610, R10 ;  /* 0x00007610ff0c7816 */ /* 0x001fe2000000000a */
[----:B------:R-:W-:Y:S02]  /*36d0*/  FADD.FTZ R13, -R125, 1 ;  /* 0x3f8000007d0d7421 */ /* 0x000fe40000010100 */
[----:B------:R-:W-:Y:S02]  /*36e0*/  FMUL.FTZ R79, R113, R98 ;  /* 0x00000062714f7220 */ /* 0x000fe40000410000 */
[----:B------:R-:W-:Y:S02]  /*36f0*/  FFMA.FTZ R27, R100, R13, 1 ;  /* 0x3f800000641b7423 */ /* 0x000fe4000001000d */
[----:B------:R-:W-:Y:S01]  /*3700*/  FFMA.FTZ R12, R79, R12, R14 ;  /* 0x0000000c4f0c7223 */ /* 0x000fe2000001000e */
[----:B------:R-:W-:Y:S01]  /*3710*/  PRMT R14, RZ, 0x5410, R11 ;  /* 0x00005410ff0e7816 */ /* 0x000fe2000000000b */
[----:B------:R-:W-:-:S02]  /*3720*/  FADD.FTZ R13, -R127, 1 ;  /* 0x3f8000007f0d7421 */ /* 0x000fc40000010100 */
[C---:B------:R-:W-:Y:S02]  /*3730*/  FMUL.FTZ R100, R102.reuse, R127 ;  /* 0x0000007f66647220 */ /* 0x040fe40000410000 */
[----:B------:R-:W-:Y:S01]  /*3740*/  FFMA.FTZ R129, R102, R13, 1 ;  /* 0x3f80000066817423 */ /* 0x000fe2000001000d */
[----:B------:R-:W-:Y:S01]  /*3750*/  PRMT R13, RZ, 0x7610, R11 ;  /* 0x00007610ff0d7816 */ /* 0x000fe2000000000b */
[----:B------:R-:W-:Y:S02]  /*3760*/  FFMA.FTZ R12, R77, R14, R12 ;  /* 0x0000000e4d0c7223 */ /* 0x000fe4000001000c */
[----:B------:R-:W-:Y:S02]  /*3770*/  FMUL.FTZ R75, R115, R100 ;  /* 0x00000064734b7220 */ /* 0x000fe40000410000 */
[----:B-1----:R-:W-:Y:S02]  /*3780*/  FADD.FTZ R24, R24, 1 ;  /* 0x3f80000018187421 */ /* 0x002fe40000010000 */
[----:B------:R-:W-:Y:S01]  /*3790*/  FFMA.FTZ R138, R75, R13, R12 ;  /* 0x0000000d4b8a7223 */ /* 0x000fe2000001000c */
[--C-:B--2---:R-:W-:Y:S01]  /*37a0*/  PRMT R101, RZ, 0x5410, R16.reuse ;  /* 0x00005410ff657816 */ /* 0x104fe20000000010 */
[----:B------:R-:W0:Y:S01]  /*37b0*/  LDS.128 R12, [R44+0x10] ;  /* 0x000010002c0c7984 */ /* 0x000e220000000c00 */
[----:B------:R-:W-:-:S02]  /*37c0*/  PRMT R105, RZ, 0x7610, R16 ;  /* 0x00007610ff697816 */ /* 0x000fc40000000010 */
[--C-:B------:R-:W-:Y:S02]  /*37d0*/  PRMT R103, RZ, 0x5410, R17.reuse ;  /* 0x00005410ff677816 */ /* 0x100fe40000000011 */
        /* <DEDUP_REMOVED lines=10> */
[----:B------:R-:W1:Y:S01]  /*3880*/  MUFU.RCP R117, R128 ;  /* 0x0000008000757308 */ /* 0x000e620000001000 */
[----:B------:R-:W-:-:S02]  /*3890*/  FMUL.FTZ R112, R112, R107 ;  /* 0x0000006b70707220 */ /* 0x000fc40000410000 */
[----:B------:R-:W-:Y:S02]  /*38a0*/  FMUL.FTZ R114, R114, R104 ;  /* 0x0000006872727220 */ /* 0x000fe40000410000 */
[----:B------:R-:W-:Y:S02]  /*38b0*/  FMUL.FTZ R19, R19, R122 ;  /* 0x0000007a13137220 */ /* 0x000fe40000410000 */
[----:B------:R-:W-:Y:S01]  /*38c0*/  FMUL.FTZ R17, R116, R17 ;  /* 0x0000001174117220 */ /* 0x000fe20000410000 */
[----:B------:R2:W3:Y:S01]  /*38d0*/  MUFU.RCP R122, R24 ;  /* 0x00000018007a7308 */ /* 0x0004e20000001000 */
[----:B------:R-:W-:Y:S02]  /*38e0*/  FMUL.FTZ R112, R121, R112 ;  /* 0x0000007079707220 */ /* 0x000fe40000410000 */
[----:B------:R-:W-:Y:S02]  /*38f0*/  FMUL.FTZ R16, R113, R109 ;  /* 0x0000006d71107220 */ /* 0x000fe40000410000 */
[----:B------:R-:W-:-:S02]  /*3900*/  FMUL.FTZ R114, R125, R114 ;  /* 0x000000727d727220 */ /* 0x000fc40000410000 */
[----:B------:R-:W-:Y:S01]  /*3910*/  FMUL.FTZ R21, R110, R102 ;  /* 0x000000666e157220 */ /* 0x000fe20000410000 */
[----:B------:R-:W4:Y:S01]  /*3920*/  MUFU.RCP R113, R130 ;  /* 0x0000008200717308 */ /* 0x000f220000001000 */
[----:B------:R-:W-:Y:S02]  /*3930*/  FMUL.FTZ R20, R106, R119 ;  /* 0x000000776a147220 */ /* 0x000fe40000410000 */
[----:B------:R-:W-:Y:S02]  /*3940*/  FMUL.FTZ R16, R123, R16 ;  /* 0x000000107b107220 */ /* 0x000fe40000410000 */
[----:B------:R-:W-:Y:S02]  /*3950*/  FMUL.FTZ R17, R17, R118 ;  /* 0x0000007611117220 */ /* 0x000fe40000410000 */
[----:B------:R-:W-:Y:S01]  /*3960*/  FMUL.FTZ R22, R112, R23 ;  /* 0x0000001770167220 */ /* 0x000fe20000410000 */
[----:B------:R-:W5:Y:S01]  /*3970*/  MUFU.RCP R119, R132 ;  /* 0x0000008400777308 */ /* 0x000f620000001000 */
[----:B0-----:R-:W-:Y:S01]  /*3980*/  PRMT R108, RZ, 0x7610, R12 ;  /* 0x00007610ff6c7816 */ /* 0x001fe2000000000c */
[----:B------:R-:W-:Y:S01]  /*3990*/  FMUL.FTZ R23, R114, R27 ;  /* 0x0000001b72177220 */ /* 0x000fe20000410000 */
[--C-:B------:R-:W-:Y:S01]  /*39a0*/  PRMT R116, RZ, 0x5410, R14.reuse ;  /* 0x00005410ff747816 */ /* 0x100fe2000000000e */
[----:B------:R-:W-:Y:S01]  /*39b0*/  FMUL.FTZ R21, R124, R21 ;  /* 0x000000157c157220 */ /* 0x000fe20000410000 */
[----:B------:R-:W-:Y:S01]  /*39c0*/  PRMT R118, RZ, 0x7610, R14 ;  /* 0x00007610ff767816 */ /* 0x000fe2000000000e */
[----:B------:R-:W-:Y:S01]  /*39d0*/  FMUL.FTZ R14, R85, R108 ;  /* 0x0000006c550e7220 */ /* 0x000fe20000410000 */
[--C-:B------:R-:W-:Y:S01]  /*39e0*/  PRMT R120, RZ, 0x5410, R15.reuse ;  /* 0x00005410ff787816 */ /* 0x100fe2000000000f */
[----:B------:R-:W0:Y:S01]  /*39f0*/  MUFU.RCP R121, R136 ;  /* 0x0000008800797308 */ /* 0x000e220000001000 */
[----:B------:R-:W-:Y:S01]  /*3a00*/  PRMT R123, RZ, 0x7610, R15 ;  /* 0x00007610ff7b7816 */ /* 0x000fe2000000000f */
[----:B------:R-:W-:Y:S01]  /*3a10*/  FADD.FTZ R15, -R133, 1 ;  /* 0x3f800000850f7421 */ /* 0x000fe20000010100 */
[----:B------:R-:W-:Y:S01]  /*3a20*/  PRMT R106, RZ, 0x5410, R12 ;  /* 0x00005410ff6a7816 */ /* 0x000fe2000000000c */
[----:B------:R-:W-:Y:S01]  /*3a30*/  FMUL.FTZ R126, R21, R126 ;  /* 0x0000007e157e7220 */ /* 0x000fe20000410000 */
[--C-:B------:R-:W-:Y:S01]  /*3a40*/  PRMT R110, RZ, 0x5410, R13.reuse ;  /* 0x00005410ff6e7816 */ /* 0x100fe2000000000d */
[----:B------:R-:W-:Y:S01]  /*3a50*/  FMUL.FTZ R25, R16, R25 ;  /* 0x0000001910197220 */ /* 0x000fe20000410000 */
[----:B------:R-:W-:Y:S01]  /*3a60*/  PRMT R114, RZ, 0x7610, R13 ;  /* 0x00007610ff727816 */ /* 0x000fe2000000000d */
[----:B------:R-:W-:Y:S01]  /*3a70*/  FFMA.FTZ R15, R82, R15, 1 ;  /* 0x3f800000520f7423 */ /* 0x000fe2000001000f */
[----:B------:R-:W-:Y:S01]  /*3a80*/  F2FP.BF16.PACK_AB R20, R20, R17 ;  /* 0x000000111414723e */ /* 0x000fe200000010ff */
[----:B------:R-:W-:Y:S01]  /*3a90*/  FMUL.FTZ R14, R133, R14 ;  /* 0x0000000e850e7220 */ /* 0x000fe20000410000 */
[----:B------:R-:W-:Y:S01]  /*3aa0*/  F2FP.BF16.PACK_AB R22, R25, R22 ;  /* 0x000000161916723e */ /* 0x000fe200000010ff */
[----:B------:R-:W-:-:S02]  /*3ab0*/  FADD.FTZ R13, -R131, 1 ;  /* 0x3f800000830d7421 */ /* 0x000fc40000010100 */
[----:B------:R-:W-:Y:S02]  /*3ac0*/  FADD.FTZ R21, -R135, 1 ;  /* 0x3f80000087157421 */ /* 0x000fe40000010100 */
[----:B-1----:R-:W-:Y:S02]  /*3ad0*/  FADD.FTZ R27, -R117, 1 ;  /* 0x3f800000751b7421 */ /* 0x002fe40000010100 */
[----:B------:R-:W-:Y:S02]  /*3ae0*/  FMUL.FTZ R12, R83, R106 ;  /* 0x0000006a530c7220 */ /* 0x000fe40000410000 */
[----:B------:R-:W-:Y:S02]  /*3af0*/  FMUL.FTZ R16, R94, R110 ;  /* 0x0000006e5e107220 */ /* 0x000fe40000410000 */
[----:B--2---:R-:W-:Y:S02]  /*3b00*/  FMUL.FTZ R24, R93, R114 ;  /* 0x000000725d187220 */ /* 0x004fe40000410000 */
[----:B------:R-:W-:-:S02]  /*3b10*/  FMUL.FTZ R15, R14, R15 ;  /* 0x0000000f0e0f7220 */ /* 0x000fc40000410000 */
[----:B------:R-:W-:Y:S02]  /*3b20*/  FFMA.FTZ R13, R80, R13, 1 ;  /* 0x3f800000500d7423 */ /* 0x000fe4000001000d */
[----:B------:R-:W-:Y:S02]  /*3b30*/  FFMA.FTZ R21, R74, R21, 1 ;  /* 0x3f8000004a157423 */ /* 0x000fe40000010015 */
[----:B------:R-:W-:Y:S02]  /*3b40*/  FFMA.FTZ R27, R76, R27, 1 ;  /* 0x3f8000004c1b7423 */ /* 0x000fe4000001001b */
[----:B------:R-:W-:Y:S02]  /*3b50*/  FMUL.FTZ R12, R131, R12 ;  /* 0x0000000c830c7220 */ /* 0x000fe40000410000 */
[----:B------:R-:W-:Y:S02]  /*3b60*/  FMUL.FTZ R16, R135, R16 ;  /* 0x0000001087107220 */ /* 0x000fe40000410000 */
[----:B------:R-:W-:-:S02]  /*3b70*/  FMUL.FTZ R24, R117, R24 ;  /* 0x0000001875187220 */ /* 0x000fc40000410000 */
[----:B---3--:R-:W-:Y:S02]  /*3b80*/  FADD.FTZ R14, -R122, 1 ;  /* 0x3f8000007a0e7421 */ /* 0x008fe40000010100 */
[----:B------:R-:W-:Y:S02]  /*3b90*/  FMUL.FTZ R18, R115, R111 ;  /* 0x0000006f73127220 */ /* 0x000fe40000410000 */
[----:B------:R-:W-:Y:S02]  /*3ba0*/  FMUL.FTZ R12, R12, R13 ;  /* 0x0000000d0c0c7220 */ /* 0x000fe40000410000 */
[----:B------:R-:W-:Y:S02]  /*3bb0*/  FMUL.FTZ R16, R16, R21 ;  /* 0x0000001510107220 */ /* 0x000fe40000410000 */
[----:B------:R-:W-:Y:S02]  /*3bc0*/  FMUL.FTZ R27, R24, R27 ;  /* 0x0000001b181b7220 */ /* 0x000fe40000410000 */
[----:B------:R-:W-:-:S02]  /*3bd0*/  FFMA.FTZ R124, R97, R14, 1 ;  /* 0x3f800000617c7423 */ /* 0x000fc4000001000e */
[----:B----4-:R-:W-:Y:S01]  /*3be0*/  FADD.FTZ R13, -R113, 1 ;  /* 0x3f800000710d7421 */ /* 0x010fe20000010100 */
[----:B------:R-:W-:Y:S01]  /*3bf0*/  F2FP.BF16.PACK_AB R25, R27, R16 ;  /* 0x000000101b19723e */ /* 0x000fe200000010ff */
[----:B-----5:R-:W-:Y:S02]  /*3c00*/  FADD.FTZ R21, -R119, 1 ;  /* 0x3f80000077157421 */ /* 0x020fe40000010100 */
[----:B0-----:R-:W-:Y:S02]  /*3c10*/  FADD.FTZ R115, -R121, 1 ;  /* 0x3f80000079737421 */ /* 0x001fe40000010100 */
        /* <DEDUP_REMOVED lines=26> */
[----:B------:R-:W-:Y:S01]  /*3dc0*/  LEA R112, P0, R86, c[0x0][0x338], 0x1 ;  /* 0x0000ce0056707a11 */ /* 0x000fe200078008ff */
[----:B------:R-:W-:-:S02]  /*3dd0*/  FMUL.FTZ R135, R74, R135 ;  /* 0x000000874a877220 */ /* 0x000fc40000410000 */
[----:B------:R-:W-:Y:S02]  /*3de0*/  FMUL.FTZ R85, R85, R82 ;  /* 0x0000005255557220 */ /* 0x000fe40000410000 */
[----:B------:R-:W-:Y:S02]  /*3df0*/  FMUL.FTZ R115, R78, R113 ;  /* 0x000000714e737220 */ /* 0x000fe40000410000 */
[----:B------:R-:W-:Y:S02]  /*3e00*/  FMUL.FTZ R76, R76, R117 ;  /* 0x000000754c4c7220 */ /* 0x000fe40000410000 */
[----:B------:R-:W-:Y:S02]  /*3e10*/  FMUL.FTZ R119, R72, R119 ;  /* 0x0000007748777220 */ /* 0x000fe40000410000 */
[----:B------:R-:W-:Y:S02]  /*3e20*/  FMUL.FTZ R121, R90, R121 ;  /* 0x000000795a797220 */ /* 0x000fe40000410000 */
[----:B------:R-:W-:Y:S01]  /*3e30*/  FMUL.FTZ R122, R97, R122 ;  /* 0x0000007a617a7220 */ /* 0x000fe20000410000 */
[----:B------:R0:W-:Y:S03]  /*3e40*/  STS.128 [R44], R20 ;  /* 0x000000142c007388 */ /* 0x0001e60000000c00 */
[----:B------:R-:W-:Y:S01]  /*3e50*/  FMUL.FTZ R89, R89, R122 ;  /* 0x0000007a59597220 */ /* 0x000fe20000410000 */
[----:B------:R1:W-:Y:S01]  /*3e60*/  STS.128 [R44+0x10], R24 ;  /* 0x000010182c007388 */ /* 0x0003e20000000c00 */
[----:B------:R-:W-:-:S06]  /*3e70*/  NOP ;  /* 0x0000000000007918 */ /* 0x000fcc0000000000 */
[----:B------:R-:W2:Y:S04]  /*3e80*/  LDS.128 R16, [R50.X16] ;  /* 0x0000000032107984 */ /* 0x000ea8000000cc00 */
[----:B------:R-:W3:Y:S01]  /*3e90*/  LDS.128 R12, [R50.X16+0x200] ;  /* 0x00020000320c7984 */ /* 0x000ee2000000cc00 */
[----:B0-----:R-:W-:Y:S01]  /*3ea0*/  IMAD R23, R57, c[0x0][0x2f0], RZ ;  /* 0x0000bc0039177a24 */ /* 0x001fe200078e02ff */
[----:B------:R-:W-:Y:S01]  /*3eb0*/  PRMT R20, RZ, 0x5410, R4 ;  /* 0x00005410ff147816 */ /* 0x000fe20000000004 */
[----:B------:R-:W-:Y:S01]  /*3ec0*/  FMUL.FTZ R21, R94, R135 ;  /* 0x000000875e157220 */ /* 0x000fe20000410000 */
[----:B------:R-:W-:Y:S01]  /*3ed0*/  PRMT R22, RZ, 0x5410, R5 ;  /* 0x00005410ff167816 */ /* 0x000fe20000000005 */
[----:B-1----:R-:W-:Y:S02]  /*3ee0*/  IMAD R27, R58, c[0x0][0x2f4], R23 ;  /* 0x0000bd003a1b7a24 */ /* 0x002fe400078e0217 */
        /* <DEDUP_REMOVED lines=29> */
[----:B------:R-:W-:Y:S01]  /*40c0*/  FMUL.FTZ R70, R70, R101 ;  /* 0x0000006546467220 */ /* 0x000fe20000410000 */
[----:B------:R-:W-:Y:S01]  /*40d0*/  F2FP.BF16.PACK_AB R94, R109, R94 ;  /* 0x0000005e6d5e723e */ /* 0x000fe200000010ff */
[----:B------:R-:W-:Y:S02]  /*40e0*/  FMUL.FTZ R105, R92, R105 ;  /* 0x000000695c697220 */ /* 0x000fe40000410000 */
[----:B------:R-:W-:Y:S02]  /*40f0*/  FMUL.FTZ R93, R66, R103 ;  /* 0x00000067425d7220 */ /* 0x000fe40000410000 */
[----:B------:R-:W-:Y:S01]  /*4100*/  FMUL.FTZ R100, R100, R111 ;  /* 0x0000006f64647220 */ /* 0x000fe20000410000 */
[----:B------:R-:W-:Y:S01]  /*4110*/  F2FP.BF16.PACK_AB R92, R105, R70 ;  /* 0x00000046695c723e */ /* 0x000fe200000010ff */
[----:B------:R-:W-:Y:S01]  /*4120*/  FMUL.FTZ R96, R80, R106 ;  /* 0x0000006a50607220 */ /* 0x000fe20000410000 */
[----:B------:R-:W-:Y:S01]  /*4130*/  F2FP.BF16.PACK_AB R93, R102, R93 ;  /* 0x0000005d665d723e */ /* 0x000fe200000010ff */
[----:B0-----:R-:W-:Y:S01]  /*4140*/  FMUL.FTZ R13, R82, R108 ;  /* 0x0000006c520d7220 */ /* 0x001fe20000410000 */
[----:B------:R-:W-:Y:S01]  /*4150*/  F2FP.BF16.PACK_AB R95, R100, R95 ;  /* 0x0000005f645f723e */ /* 0x000fe200000010ff */
[----:B------:R-:W-:-:S02]  /*4160*/  FMUL.FTZ R97, R135, R110 ;  /* 0x0000006e87617220 */ /* 0x000fc40000410000 */
[----:B------:R-:W-:Y:S01]  /*4170*/  FMUL.FTZ R76, R76, R114 ;  /* 0x000000724c4c7220 */ /* 0x000fe20000410000 */
[----:B------:R-:W-:Y:S01]  /*4180*/  F2FP.BF16.PACK_AB R96, R13, R96 ;  /* 0x000000600d60723e */ /* 0x000fe200000010ff */
[----:B------:R-:W-:Y:S01]  /*4190*/  FMUL.FTZ R98, R115, R116 ;  /* 0x0000007473627220 */ /* 0x000fe20000410000 */
[----:B------:R0:W-:Y:S01]  /*41a0*/  STS.128 [R44], R92 ;  /* 0x0000005c2c007388 */ /* 0x0001e20000000c00 */
        /* <DEDUP_REMOVED lines=23> */
.L_x_5882:
[----:B------:R-:W-:Y:S01]  /*4320*/  PRMT R66, RZ, 0x7610, R7 ;  /* 0x00007610ff427816 */ /* 0x000fe20000000007 */
[----:B------:R-:W-:Y:S01]  /*4330*/  BAR.SYNC.DEFER_BLOCKING 0x0 ;  /* 0x0000000000007b1d */ /* 0x000fe20000010000 */
[----:B------:R-:W-:Y:S01]  /*4340*/  HFMA2.MMA R101, -RZ, RZ, 0, 0 ;  /* 0x00000000ff657435 */ /* 0x000fe200000001ff */
[----:B0-----:R-:W-:Y:S01]  /*4350*/  CS2R R16, SRZ ;  /* 0x0000000000107805 */ /* 0x001fe2000001ff00 */
[----:B------:R-:W-:Y:S01]  /*4360*/  HFMA2.MMA R22, -RZ, RZ, 0, 0 ;  /* 0x00000000ff167435 */ /* 0x000fe200000001ff */
[----:B------:R-:W-:Y:S01]  /*4370*/  FFMA.FTZ R66, R89, R66, R20 ;  /* 0x0000004259427223 */ /* 0x000fe20000010014 */
[----:B------:R-:W-:Y:S01]  /*4380*/  HFMA2.MMA R93, -RZ, RZ, 0, 0 ;  /* 0x00000000ff5d7435 */ /* 0x000fe200000001ff */
[----:B------:R-:W-:Y:S01]  /*4390*/  CS2R R18, SRZ ;  /* 0x0000000000127805 */ /* 0x000fe2000001ff00 */
[----:B------:R-:W-:Y:S01]  /*43a0*/  HFMA2.MMA R24, -RZ, RZ, 0, 0 ;  /* 0x00000000ff187435 */ /* 0x000fe200000001ff */
[----:B------:R-:W-:Y:S01]  /*43b0*/  MOV R20, RZ ;  /* 0x000000ff00147202 */ /* 0x000fe20000000f00 */
[----:B------:R-:W-:Y:S01]  /*43c0*/  HFMA2.MMA R68, -RZ, RZ, 0, 0 ;  /* 0x00000000ff447435 */ /* 0x000fe200000001ff */
[----:B------:R-:W-:Y:S01]  /*43d0*/  MOV R95, RZ ;  /* 0x000000ff005f7202 */ /* 0x000fe20000000f00 */
[----:B------:R-:W-:Y:S01]  /*43e0*/  CS2R R34, SRZ ;  /* 0x0000000000227805 */ /* 0x000fe2000001ff00 */
[----:B------:R-:W-:Y:S01]  /*43f0*/  MOV R26, RZ ;  /* 0x000000ff001a7202 */ /* 0x000fe20000000f00 */
[-C--:B------:R-:W-:Y:S01]  /*4400*/  FMUL.FTZ R111, R71, R56.reuse ;  /* 0x00000038476f7220 */ /* 0x080fe20000410000 */
        /* <DEDUP_REMOVED lines=38> */
[----:B------:R-:W-:Y:S01]  /*4670*/  SHF.L.U32 R96, R13, 0x8, RZ ;  /* 0x000000080d607819 */ /* 0x000fe200000006ff */
        /* <DEDUP_REMOVED lines=8> */
[----:B------:R-:W-:Y:S02]  /*4700*/  MOV R92, R122 ;  /* 0x0000007a005c7202 */ /* 0x000fe40000000f00 */
[----:B------:R-:W-:Y:S02]  /*4710*/  MOV R101, RZ ;  /* 0x000000ff00657202 */ /* 0x000fe40000000f00 */
.L_x_5888:
[----:B------:R-:W-:Y:S02]  /*4720*/  MOV R12, R86 ;  /* 0x00000056000c7202 */ /* 0x000fe40000000f00 */
[----:B------:R-:W-:-:S05]  /*4730*/  MOV R13, R91 ;  /* 0x0000005b000d7202 */ /* 0x000fca0000000f00 */
[----:B------:R0:W2:Y:S01]  /*4740*/  LDG.E R98, [R12.64] ;  /* 0x000000060c627981 */ /* 0x0000a2000c1e1900 */
[----:B------:R-:W-:Y:S02]  /*4750*/  MOV R118, R88 ;  /* 0x0000005800767202 */ /* 0x000fe40000000f00 */
[----:B------:R-:W-:-:S03]  /*4760*/  MOV R120, R90 ;  /* 0x0000005a00787202 */ /* 0x000fc60000000f00 */
[----:B------:R1:W3:Y:S04]  /*4770*/  LDG.E R14, [R118.64] ;  /* 0x00000006760e7981 */ /* 0x0002e8000c1e1900 */
[----:B------:R4:W3:Y:S01]  /*4780*/  LDG.E R15, [R120.64] ;  /* 0x00000006780f7981 */ /* 0x0008e2000c1e1900 */
[C---:B------:R-:W-:Y:S01]  /*4790*/  ISETP.NE.AND P1, PT, R51.reuse, RZ, PT ;  /* 0x000000ff3300720c */ /* 0x040fe20003f25270 */
[----:B------:R-:W-:Y:S01]  /*47a0*/  HFMA2.MMA R144, -RZ, RZ, 0, 0 ;  /* 0x00000000ff907435 */ /* 0x000fe200000001ff */
[----:B0-----:R-:W-:Y:S02]  /*47b0*/  IADD3 R13, R51, 0x200, RZ ;  /* 0x00000200330d7810 */ /* 0x001fe40007ffe0ff */
[----:B------:R-:W-:Y:S02]  /*47c0*/  ISETP.NE.AND P0, PT, R134, RZ, PT ;  /* 0x000000ff8600720c */ /* 0x000fe40003f05270 */
[----:B------:R-:W-:-:S02]  /*47d0*/  SEL R12, R96, R13, !P1 ;  /* 0x0000000d600c7207 */ /* 0x000fc40004800000 */
[----:B------:R-:W-:-:S13]  /*47e0*/  ISETP.LT.OR P2, PT, R45, 0x2, P0 ;  /* 0x000000022d00780c */ /* 0x000fda0000741670 */
[----:B------:R-:W-:Y:S02]  /*47f0*/  @!P2 MOV R13, R123 ;  /* 0x0000007b000da202 */ /* 0x000fe40000000f00 */
[--C-:B------:R-:W-:Y:S02]  /*4800*/  PRMT R100, RZ, 0x5410, R8.reuse ;  /* 0x00005410ff647816 */ /* 0x100fe40000000008 */
[----:B------:R-:W-:Y:S02]  /*4810*/  PRMT R125, RZ, 0x7610, R8 ;  /* 0x00007610ff7d7816 */ /* 0x000fe40000000008 */
[--C-:B------:R-:W-:Y:S02]  /*4820*/  PRMT R102, RZ, 0x5410, R9.reuse ;  /* 0x00005410ff667816 */ /* 0x100fe40000000009 */
[----:B------:R-:W-:Y:S02]  /*4830*/  PRMT R127, RZ, 0x7610, R9 ;  /* 0x00007610ff7f7816 */ /* 0x000fe40000000009 */
[----:B------:R-:W-:-:S02]  /*4840*/  PRMT R104, RZ, 0x5410, R10 ;  /* 0x00005410ff687816 */ /* 0x000fc4000000000a */
[----:B------:R-:W-:Y:S02]  /*4850*/  PRMT R131, RZ, 0x7610, R10 ;  /* 0x00007610ff837816 */ /* 0x000fe4000000000a */
        /* <DEDUP_REMOVED lines=26> */
[----:B0-----:R0:W-:Y:S02]  /*4a00*/  STS [R12.X4+0x668], R141 ;  /* 0x0006688d0c007388 */ /* 0x0011e40000004800 */
[----:B0-----:R-:W-:Y:S02]  /*4a10*/  @!P2 MOV R12, R92 ;  /* 0x0000005c000ca202 */ /* 0x001fe40000000f00 */
[----:B------:R-:W-:Y:S06]  /*4a20*/  BAR.SYNC.DEFER_BLOCKING 0x0 ;  /* 0x0000000000007b1d */ /* 0x000fec0000010000 */
[----:B------:R3:W5:Y:S01]  /*4a30*/  @!P2 LDG.E R144, [R12.64+0x4] ;  /* 0x000004060c90a981 */ /* 0x000762000c1e1900 */
[----:B------:R-:W-:Y:S01]  /*4a40*/  ISETP.NE.AND P2, PT, R51, 0x1f, PT ;  /* 0x0000001f3300780c */ /* 0x000fe20003f45270 */
[----:B------:R-:W-:-:S02]  /*4a50*/  FMUL.FTZ R116, R154, R65 ;  /* 0x000000419a747220 */ /* 0x000fc40000410000 */
[C---:B------:R-:W-:Y:S02]  /*4a60*/  FMUL.FTZ R114, R154.reuse, R42 ;  /* 0x0000002a9a727220 */ /* 0x040fe40000410000 */
[C---:B----4-:R-:W-:Y:S02]  /*4a70*/  FMUL.FTZ R120, R154.reuse, R41 ;  /* 0x000000299a787220 */ /* 0x050fe40000410000 */
[C---:B------:R-:W-:Y:S01]  /*4a80*/  FMUL.FTZ R122, R154.reuse, R40 ;  /* 0x000000289a7a7220 */ /* 0x040fe20000410000 */
[----:B------:R-:W0:Y:S01]  /*4a90*/  MUFU.EX2 R116, R116 ;  /* 0x0000007400747308 */ /* 0x000e220000000800 */
[C---:B------:R-:W-:Y:S02]  /*4aa0*/  FMUL.FTZ R124, R154.reuse, R39 ;  /* 0x000000279a7c7220 */ /* 0x040fe40000410000 */
[C---:B------:R-:W-:Y:S02]  /*4ab0*/  FMUL.FTZ R126, R154.reuse, R38 ;  /* 0x000000269a7e7220 */ /* 0x040fe40000410000 */
[----:B------:R2:W4:Y:S01]  /*4ac0*/  @P2 LDS R195, [R51.X4+0xe6c] ;  /* 0x000e6c0033c32984 */ /* 0x0005220000004800 */
[----:B------:R-:W-:-:S02]  /*4ad0*/  FMUL.FTZ R128, R154, R37 ;  /* 0x000000259a807220 */ /* 0x000fc40000410000 */
[C---:B------:R-:W-:Y:S01]  /*4ae0*/  FMUL.FTZ R130, R154.reuse, R36 ;  /* 0x000000249a827220 */ /* 0x040fe20000410000 */
[----:B------:R-:W0:Y:S01]  /*4af0*/  MUFU.EX2 R114, R114 ;  /* 0x0000007200727308 */ /* 0x000e220000000800 */
[C---:B------:R-:W-:Y:S02]  /*4b00*/  FMUL.FTZ R142, R154.reuse, R0 ;  /* 0x000000009a8e7220 */ /* 0x040fe40000410000 */
[C---:B------:R-:W-:Y:S02]  /*4b10*/  FMUL.FTZ R140, R154.reuse, R59 ;  /* 0x0000003b9a8c7220 */ /* 0x040fe40000410000 */
[C---:B------:R-:W-:Y:S02]  /*4b20*/  FMUL.FTZ R138, R154.reuse, R62 ;  /* 0x0000003e9a8a7220 */ /* 0x040fe40000410000 */
[C---:B------:R-:W-:Y:S01]  /*4b30*/  FMUL.FTZ R136, R154.reuse, R61 ;  /* 0x0000003d9a887220 */ /* 0x040fe20000410000 */
[----:B------:R-:W0:Y:S01]  /*4b40*/  MUFU.EX2 R120, R120 ;  /* 0x0000007800787308 */ /* 0x000e220000000800 */
[----:B------:R-:W-:-:S02]  /*4b50*/  FMUL.FTZ R143, R154, R64 ;  /* 0x000000409a8f7220 */ /* 0x000fc40000410000 */
[----:B-1----:R-:W-:Y:S02]  /*4b60*/  FMUL.FTZ R118, R154, R63 ;  /* 0x0000003f9a767220 */ /* 0x002fe40000410000 */
[----:B---3--:R-:W-:Y:S01]  /*4b70*/  FMUL.FTZ R12, R14, R15 ;  /* 0x0000000f0e0c7220 */ /* 0x008fe20000410000 */
[----:B------:R-:W-:Y:S01]  /*4b80*/  PRMT R14, RZ, 0x5410, R11 ;  /* 0x00005410ff0e7816 */ /* 0x000fe2000000000b */
[----:B------:R-:W-:Y:S01]  /*4b90*/  FMUL.FTZ R15, R112, R63 ;  /* 0x0000003f700f7220 */ /* 0x000fe20000410000 */
[----:B------:R-:W1:Y:S01]  /*4ba0*/  MUFU.EX2 R122, R122 ;  /* 0x0000007a007a7308 */ /* 0x000e620000000800 */
[-C--:B------:R-:W-:Y:S02]  /*4bb0*/  FMUL.FTZ R193, R87, R12.reuse ;  /* 0x0000000c57c17220 */ /* 0x080fe40000410000 */
[----:B------:R-:W-:Y:S02]  /*4bc0*/  FMUL.FTZ R152, R89, R12 ;  /* 0x0000000c59987220 */ /* 0x000fe40000410000 */
[----:B------:R-:W-:-:S02]  /*4bd0*/  FMUL.FTZ R163, R14, R37 ;  /* 0x000000250ea37220 */ /* 0x000fc40000410000 */
[-C--:B------:R-:W-:Y:S01]  /*4be0*/  FMUL.FTZ R147, R71, R12.reuse ;  /* 0x0000000c47937220 */ /* 0x080fe20000410000 */
        /* <DEDUP_REMOVED lines=32> */
.L_x_5885:
[----:B-1234-:R-:W-:Y:S05]  /*4df0*/  BSYNC B0 ;  /* 0x0000000000007941 */ /* 0x01efea0003800000 */
.L_x_5884:
        /* <DEDUP_REMOVED lines=161> */
[-C--:B------:R-:W-:Y:S02]  /*5810*/  FFMA.FTZ R145, R100, -R43.reuse, R150 ;  /* 0x8000002b64917223 */ /* 0x080fe40000010096 */
[----:B------:R-:W-:Y:S02]  /*5820*/  FMUL.FTZ R114, R147, R43 ;  /* 0x0000002b93727220 */ /* 0x000fe40000410000 */
[----:B------:R-:W-:Y:S02]  /*5830*/  FFMA.FTZ R170, R143, R168, R132 ;  /* 0x000000a88faa7223 */ /* 0x000fe40000010084 */
[----:B------:R-:W-:Y:S02]  /*5840*/  FFMA.FTZ R122, R69, R181, R120 ;  /* 0x000000b5457a7223 */ /* 0x000fe40000010078 */
[-C--:B------:R-:W-:Y:S02]  /*5850*/  FFMA.FTZ R120, R125, -R42.reuse, R181 ;  /* 0x8000002a7d787223 */ /* 0x080fe400000100b5 */
[----:B------:R-:W-:-:S02]  /*5860*/  FMUL.FTZ R143, R153, R42 ;  /* 0x0000002a998f7220 */ /* 0x000fc40000410000 */
[----:B------:R-:W-:Y:S02]  /*5870*/  FFMA.FTZ R124, R114, R145, RZ ;  /* 0x00000091727c7223 */ /* 0x000fe400000100ff */
[----:B------:R-:W-:Y:S02]  /*5880*/  FFMA.FTZ R126, R67, R177, R122 ;  /* 0x000000b1437e7223 */ /* 0x000fe4000001007a */
[-C--:B------:R-:W-:Y:S02]  /*5890*/  FFMA.FTZ R122, R102, -R41.reuse, R177 ;  /* 0x80000029667a7223 */ /* 0x080fe400000100b1 */
[----:B------:R-:W-:Y:S02]  /*58a0*/  FMUL.FTZ R149, R157, R41 ;  /* 0x000000299d957220 */ /* 0x000fe40000410000 */
[----:B------:R-:W-:Y:S02]  /*58b0*/  FFMA.FTZ R128, R143, R120, R124 ;  /* 0x000000788f807223 */ /* 0x000fe4000001007c */
[----:B------:R-:W-:-:S02]  /*58c0*/  FFMA.FTZ R130, R73, R175, R126 ;  /* 0x000000af49827223 */ /* 0x000fc4000001007e */
[-C--:B------:R-:W-:Y:S02]  /*58d0*/  FFMA.FTZ R124, R127, -R40.reuse, R175 ;  /* 0x800000287f7c7223 */ /* 0x080fe400000100af */
[----:B------:R-:W-:Y:S02]  /*58e0*/  FMUL.FTZ R126, R161, R40 ;  /* 0x00000028a17e7220 */ /* 0x000fe40000410000 */
[----:B------:R-:W-:Y:S02]  /*58f0*/  FFMA.FTZ R155, R149, R122, R128 ;  /* 0x0000007a959b7223 */ /* 0x000fe40000010080 */
[----:B------:R-:W-:Y:S02]  /*5900*/  FFMA.FTZ R130, R81, R144, R130 ;  /* 0x0000009051827223 */ /* 0x000fe40000010082 */
[-C--:B------:R-:W-:Y:S02]  /*5910*/  FFMA.FTZ R128, R104, -R39.reuse, R144 ;  /* 0x8000002768807223 */ /* 0x080fe40000010090 */
[----:B------:R-:W-:-:S02]  /*5920*/  FMUL.FTZ R151, R165, R39 ;  /* 0x00000027a5977220 */ /* 0x000fc40000410000 */
[----:B------:R-:W-:Y:S02]  /*5930*/  FFMA.FTZ R155, R126, R124, R155 ;  /* 0x0000007c7e9b7223 */ /* 0x000fe4000001009b */
        /* <DEDUP_REMOVED lines=21> */
[-C--:B------:R-:W-:Y:S02]  /*5a90*/  FMUL.FTZ R154, R185, R59.reuse ;  /* 0x0000003bb99a7220 */ /* 0x080fe40000410000 */
[----:B------:R-:W-:-:S02]  /*5aa0*/  FFMA.FTZ R152, R108, -R59, R162 ;  /* 0x8000003b6c987223 */ /* 0x000fc400000100a2 */
[----:B------:R-:W-:Y:S02]  /*5ab0*/  FFMA.FTZ R155, R148, R150, R155 ;  /* 0x00000096949b7223 */ /* 0x000fe4000001009b */
[----:B------:R-:W-:Y:S02]  /*5ac0*/  FFMA.FTZ R164, R23, R166, R160 ;  /* 0x000000a617a47223 */ /* 0x000fe400000100a0 */
[-C--:B------:R-:W-:Y:S02]  /*5ad0*/  FMUL.FTZ R162, R187, R62.reuse ;  /* 0x0000003ebba27220 */ /* 0x080fe40000410000 */
[----:B------:R-:W-:Y:S02]  /*5ae0*/  FFMA.FTZ R160, R135, -R62, R166 ;  /* 0x8000003e87a07223 */ /* 0x000fe400000100a6 */
[----:B------:R-:W-:Y:S02]  /*5af0*/  FFMA.FTZ R155, R154, R152, R155 ;  /* 0x000000989a9b7223 */ /* 0x000fe4000001009b */
[----:B------:R-:W-:-:S02]  /*5b00*/  FFMA.FTZ R166, R25, R168, R164 ;  /* 0x000000a819a67223 */ /* 0x000fc400000100a4 */
[-C--:B------:R-:W-:Y:S02]  /*5b10*/  FMUL.FTZ R159, R141, R61.reuse ;  /* 0x0000003d8d9f7220 */ /* 0x080fe40000410000 */
[----:B------:R-:W-:Y:S02]  /*5b20*/  FFMA.FTZ R164, R106, -R61, R168 ;  /* 0x8000003d6aa47223 */ /* 0x000fe400000100a8 */
        /* <DEDUP_REMOVED lines=14> */
[----:B------:R-:W-:Y:S02]  /*5c10*/  FFMA.FTZ R172, R168, R170, R155 ;  /* 0x000000aaa8ac7223 */ /* 0x000fe4000001009b */
[----:B------:R-:W-:-:S02]  /*5c20*/  FFMA.FTZ R15, R89, R199, R166 ;  /* 0x000000c7590f7223 */ /* 0x000fc400000100a6 */
[----:B------:R-:W-:Y:S01]  /*5c30*/  FADD.FTZ R76, R116, R76 ;  /* 0x0000004c744c7221 */ /* 0x000fe20000010000 */
[----:B------:R-:W0:Y:S01]  /*5c40*/  SHFL.DOWN PT, R155, R172, 0x1, 0x1f ;  /* 0x08201f00ac9b7f89 */ /* 0x000e2200000e0000 */
[C---:B--2---:R-:W-:Y:S02]  /*5c50*/  FFMA.FTZ R13, R197.reuse, R13, R156 ;  /* 0x0000000dc50d7223 */ /* 0x044fe4000001009c */
[----:B------:R-:W-:Y:S01]  /*5c60*/  FMUL.FTZ R12, R197, R12 ;  /* 0x0000000cc50c7220 */ /* 0x000fe20000410000 */
[----:B------:R-:W1:Y:S01]  /*5c70*/  SHFL.DOWN PT, R166, R15, 0x1, 0x1f ;  /* 0x08201f000fa67f89 */ /* 0x000e6200000e0000 */
[----:B------:R-:W-:Y:S02]  /*5c80*/  FADD.FTZ R74, R159, R74 ;  /* 0x0000004a9f4a7221 */ /* 0x000fe40000010000 */
[----:B------:R-:W-:Y:S01]  /*5c90*/  FMUL.FTZ R159, R98, R185 ;  /* 0x000000b9629f7220 */ /* 0x000fe20000410000 */
[----:B------:R2:W-:Y:S01]  /*5ca0*/  @!P2 STS.64 [UR4+0xee8], R12 ;  /* 0x000ee80cff00a988 */ /* 0x0005e20008000a04 */
[----:B------:R-:W-:-:S02]  /*5cb0*/  FADD.FTZ R109, R168, R109 ;  /* 0x0000006da86d7221 */ /* 0x000fc40000010000 */
[----:B------:R-:W-:Y:S02]  /*5cc0*/  FMUL.FTZ R159, R152, R159 ;  /* 0x0000009f989f7220 */ /* 0x000fe40000410000 */
[----:B------:R-:W-:Y:S02]  /*5cd0*/  FADD.FTZ R107, R118, R107 ;  /* 0x0000006b766b7221 */ /* 0x000fe40000010000 */
[----:B------:R-:W-:Y:S02]  /*5ce0*/  FFMA.FTZ R159, R108, R185, R159 ;  /* 0x000000b96c9f7223 */ /* 0x000fe4000001009f */
[----:B------:R-:W-:Y:S02]  /*5cf0*/  FADD.FTZ R105, R162, R105 ;  /* 0x00000069a2697221 */ /* 0x000fe40000010000 */
[C---:B--2---:R-:W-:Y:S02]  /*5d00*/  FMUL.FTZ R13, R98.reuse, R171 ;  /* 0x000000ab620d7220 */ /* 0x044fe40000410000 */
        /* <DEDUP_REMOVED lines=14> */
[C---:B------:R-:W-:Y:S02]  /*5df0*/  FMUL.FTZ R13, R98.reuse, R169 ;  /* 0x000000a9620d7220 */ /* 0x040fe40000410000 */
[----:B------:R-:W-:-:S02]  /*5e00*/  FMUL.FTZ R14, R98, R193 ;  /* 0x000000c1620e7220 */ /* 0x000fc40000410000 */
[----:B------:R-:W-:Y:S02]  /*5e10*/  FMUL.FTZ R130, R130, R13 ;  /* 0x0000000d82827220 */ /* 0x000fe40000410000 */
        /* <DEDUP_REMOVED lines=12> */
[----:B------:R-:W-:Y:S02]  /*5ee0*/  FADD.FTZ R22, R137, R22 ;  /* 0x0000001689167221 */ /* 0x000fe40000010000 */
[----:B------:R-:W-:Y:S02]  /*5ef0*/  FFMA.FTZ R160, R135, R187, R160 ;  /* 0x000000bb87a07223 */ /* 0x000fe400000100a0 */
[----:B------:R-:W-:-:S02]  /*5f00*/  FMUL.FTZ R135, R98, R141 ;  /* 0x0000008d62877220 */ /* 0x000fc40000410000 */
[----:B------:R-:W-:Y:S02]  /*5f10*/  FMUL.FTZ R13, R128, R13 ;  /* 0x0000000d800d7220 */ /* 0x000fe40000410000 */
[----:B------:R-:W-:Y:S02]  /*5f20*/  FMUL.FTZ R135, R164, R135 ;  /* 0x00000087a4877220 */ /* 0x000fe40000410000 */
[----:B------:R-:W-:Y:S02]  /*5f30*/  FFMA.FTZ R165, R104, R165, R13 ;  /* 0x000000a568a57223 */ /* 0x000fe4000001000d */
        /* <DEDUP_REMOVED lines=11> */
[C---:B------:R-:W-:Y:S02]  /*5ff0*/  FMUL.FTZ R13, R98.reuse, R153 ;  /* 0x00000099620d7220 */ /* 0x040fe40000410000 */
        /* <DEDUP_REMOVED lines=58> */
.L_x_5887:
[----:B0-----:R-:W-:Y:S05]  /*63a0*/  BSYNC B0 ;  /* 0x0000000000007941 */ /* 0x001fea0003800000 */
.L_x_5886:
        /* <DEDUP_REMOVED lines=21> */
.L_x_5883:
        /* <DEDUP_REMOVED lines=11> */
[----:B------:R-:W-:Y:S02]  /*65b0*/  F2FP.BF16.PACK_AB R80, R78, R111 ;  /* 0x0000006f4e50723e */ /* 0x000fe400000010ff */
[----:B------:R-:W-:Y:S02]  /*65c0*/  F2FP.BF16.PACK_AB R75, R109, R76 ;  /* 0x0000004c6d4b723e */ /* 0x000fe400000010ff */
[----:B------:R-:W-:Y:S02]  /*65d0*/  F2FP.BF16.PACK_AB R74, R107, R74 ;  /* 0x0000004a6b4a723e */ /* 0x000fe400000010ff */
[----:B------:R-:W-:Y:S02]  /*65e0*/  F2FP.BF16.PACK_AB R72, R103, R70 ;  /* 0x000000466748723e */ /* 0x000fe400000010ff */
[----:B------:R-:W-:Y:S01]  /*65f0*/  IADD3 R59, R45, -0x1, RZ ;  /* 0xffffffff2d3b7810 */ /* 0x000fe20007ffe0ff */
[----:B--2---:R-:W-:Y:S04]  /*6600*/  STS.128 [R50.X16], R12 ;  /* 0x0000000c32007388 */ /* 0x004fe8000000cc00 */
[----:B---3--:R-:W-:Y:S01]  /*6610*/  STS.128 [R50.X16+0x200], R36 ;  /* 0x0002002432007388 */ /* 0x008fe2000000cc00 */
[----:B------:R-:W-:-:S06]  /*6620*/  NOP ;  /* 0x0000000000007918 */ /* 0x000fcc0000000000 */
[----:B------:R-:W0:Y:S02]  /*6630*/  LDS.128 R4, [R44] ;  /* 0x000000002c047984 */ /* 0x000e240000000c00 */
[----:B0-----:R-:W-:Y:S02]  /*6640*/  PRMT R9, RZ, 0x5410, R4 ;  /* 0x00005410ff097816 */ /* 0x001fe40000000004 */
[----:B------:R-:W-:-:S03]  /*6650*/  PRMT R15, RZ, 0x5410, R6 ;  /* 0x00005410ff0f7816 */ /* 0x000fc60000000006 */
[----:B------:R-:W-:Y:S01]  /*6660*/  FADD.FTZ R0, R9, R54 ;  /* 0x0000003609007221 */ /* 0x000fe20000010000 */
[----:B------:R-:W-:Y:S01]  /*6670*/  PRMT R9, RZ, 0x7610, R4 ;  /* 0x00007610ff097816 */ /* 0x000fe20000000004 */
[----:B------:R-:W-:-:S03]  /*6680*/  FADD.FTZ R21, R15, R54 ;  /* 0x000000360f157221 */ /* 0x000fc60000010000 */
[----:B------:R-:W-:Y:S01]  /*6690*/  FSETP.GTU.FTZ.AND P2, PT, R0, 20, PT ;  /* 0x41a000000000780b */ /* 0x000fe20003f5c000 */
[--C-:B------:R-:W-:Y:S01]  /*66a0*/  FADD.FTZ R4, R9, R54.reuse ;  /* 0x0000003609047221 */ /* 0x100fe20000010000 */
[--C-:B------:R-:W-:Y:S02]  /*66b0*/  PRMT R9, RZ, 0x5410, R5.reuse ;  /* 0x00005410ff097816 */ /* 0x100fe40000000005 */
[----:B------:R-:W-:Y:S02]  /*66c0*/  PRMT R5, RZ, 0x7610, R5 ;  /* 0x00007610ff057816 */ /* 0x000fe40000000005 */
[----:B------:R-:W-:Y:S01]  /*66d0*/  FSETP.GTU.FTZ.AND P3, PT, R4, 20, PT ;  /* 0x41a000000400780b */ /* 0x000fe20003f7c000 */
[--C-:B------:R-:W-:Y:S01]  /*66e0*/  FADD.FTZ R9, R9, R54.reuse ;  /* 0x0000003609097221 */ /* 0x100fe20000010000 */
[----:B------:R-:W-:Y:S01]  /*66f0*/  FSETP.GTU.FTZ.AND P6, PT, R21, 20, PT ;  /* 0x41a000001500780b */ /* 0x000fe20003fdc000 */
[----:B------:R-:W-:-:S03]  /*6700*/  FADD.FTZ R13, R5, R54 ;  /* 0x00000036050d7221 */ /* 0x000fc60000010000 */
[----:B------:R-:W-:Y:S01]  /*6710*/  FSETP.GTU.FTZ.AND P4, PT, R9, 20, PT ;  /* 0x41a000000900780b */ /* 0x000fe20003f9c000 */
[----:B------:R-:W-:Y:S01]  /*6720*/  @!P2 FMUL.FTZ R0, R0, -1.4426950216293334961 ;  /* 0xbfb8aa3b0000a820 */ /* 0x000fe20000410000 */
[----:B------:R-:W-:-:S05]  /*6730*/  FSETP.GTU.FTZ.AND P5, PT, R13, 20, PT ;  /* 0x41a000000d00780b */ /* 0x000fca0003fbc000 */
[----:B------:R-:W-:Y:S01]  /*6740*/  @!P3 FMUL.FTZ R5, R4, -1.4426950216293334961 ;  /* 0xbfb8aa3b0405b820 */ /* 0x000fe20000410000 */
[----:B------:R-:W0:Y:S05]  /*6750*/  @!P2 MUFU.EX2 R0, R0 ;  /* 0x000000000000a308 */ /* 0x000e2a0000000800 */
[----:B------:R-:W-:Y:S02]  /*6760*/  @!P4 FMUL.FTZ R12, R9, -1.4426950216293334961 ;  /* 0xbfb8aa3b090cc820 */ /* 0x000fe40000410000 */
[----:B------:R-:W1:Y:S01]  /*6770*/  LDS.128 R8, [R44+0x10] ;  /* 0x000010002c087984 */ /* 0x000e620000000c00 */
[----:B------:R-:W2:Y:S01]  /*6780*/  @!P3 MUFU.EX2 R5, R5 ;  /* 0x000000050005b308 */ /* 0x000ea20000000800 */
[----:B------:R-:W-:-:S02]  /*6790*/  @!P5 FMUL.FTZ R13, R13, -1.4426950216293334961 ;  /* 0xbfb8aa3b0d0dd820 */ /* 0x000fc40000410000 */
[----:B------:R-:W-:Y:S01]  /*67a0*/  BAR.SYNC.DEFER_BLOCKING 0x0 ;  /* 0x0000000000007b1d */ /* 0x000fe20000010000 */
[----:B0-----:R-:W-:-:S05]  /*67b0*/  @!P2 FADD.FTZ R4, R0, 1 ;  /* 0x3f8000000004a421 */ /* 0x001fca0000010000 */
[----:B------:R-:W-:Y:S01]  /*67c0*/  @!P4 MUFU.EX2 R12, R12 ;  /* 0x0000000c000cc308 */ /* 0x000fe20000000800 */
[----:B--2---:R-:W-:Y:S01]  /*67d0*/  @!P3 FADD.FTZ R0, R5, 1 ;  /* 0x3f8000000500b421 */ /* 0x004fe20000010000 */
[----:B------:R-:W-:-:S06]  /*67e0*/  PRMT R5, RZ, 0x7610, R6 ;  /* 0x00007610ff057816 */ /* 0x000fcc0000000006 */
[----:B------:R0:W2:Y:S01]  /*67f0*/  @!P2 MUFU.RCP R14, R4 ;  /* 0x00000004000ea308 */ /* 0x0000a20000001000 */
[----:B------:R-:W-:Y:S01]  /*6800*/  FADD.FTZ R6, R5, R54 ;  /* 0x0000003605067221 */ /* 0x000fe20000010000 */
[--C-:B------:R-:W-:Y:S02]  /*6810*/  PRMT R5, RZ, 0x5410, R7.reuse ;  /* 0x00005410ff057816 */ /* 0x100fe40000000007 */
[----:B------:R-:W-:-:S04]  /*6820*/  PRMT R7, RZ, 0x7610, R7 ;  /* 0x00007610ff077816 */ /* 0x000fc80000000007 */
[----:B------:R3:W4:Y:S01]  /*6830*/  @!P3 MUFU.RCP R15, R0 ;  /* 0x00000000000fb308 */ /* 0x0007220000001000 */
[----:B------:R-:W-:Y:S01]  /*6840*/  FSETP.GTU.FTZ.AND P0, PT, R6, 20, PT ;  /* 0x41a000000600780b */ /* 0x000fe20003f1c000 */
[--C-:B------:R-:W-:Y:S01]  /*6850*/  FADD.FTZ R23, R5, R54.reuse ;  /* 0x0000003605177221 */ /* 0x100fe20000010000 */
[----:B------:R-:W-:Y:S01]  /*6860*/  STS.128 [R44], R80 ;  /* 0x000000502c007388 */ /* 0x000fe20000000c00 */
[----:B------:R-:W-:Y:S02]  /*6870*/  FADD.FTZ R7, R7, R54 ;  /* 0x0000003607077221 */ /* 0x000fe40000010000 */
[----:B0-----:R-:W-:Y:S01]  /*6880*/  @!P6 FMUL.FTZ R4, R21, -1.4426950216293334961 ;  /* 0xbfb8aa3b1504e820 */ /* 0x001fe20000410000 */
[----:B------:R-:W-:Y:S01]  /*6890*/  FSETP.GTU.FTZ.AND P1, PT, R23, 20, PT ;  /* 0x41a000001700780b */ /* 0x000fe20003f3c000 */
[----:B--2---:R-:W-:Y:S01]  /*68a0*/  @!P2 FMUL.FTZ R99, R99, R14 ;  /* 0x0000000e6363a220 */ /* 0x004fe20000410000 */
[----:B------:R-:W-:Y:S01]  /*68b0*/  FSETP.GTU.FTZ.AND P2, PT, R7, 20, PT ;  /* 0x41a000000700780b */ /* 0x000fe20003f5c000 */
[----:B------:R-:W0:Y:S01]  /*68c0*/  @!P5 MUFU.EX2 R13, R13 ;  /* 0x0000000d000dd308 */ /* 0x000e220000000800 */
[----:B------:R-:W-:Y:S01]  /*68d0*/  @!P4 FADD.FTZ R12, R12, 1 ;  /* 0x3f8000000c0cc421 */ /* 0x000fe20000010000 */
[----:B------:R-:W-:Y:S01]  /*68e0*/  STS.128 [R44+0x10], R72 ;  /* 0x000010482c007388 */ /* 0x000fe20000000c00 */
[----:B-1----:R-:W-:Y:S01]  /*68f0*/  PRMT R5, RZ, 0x5410, R8 ;  /* 0x00005410ff057816 */ /* 0x002fe20000000008 */
[----:B---3--:R-:W-:-:S02]  /*6900*/  @!P0 FMUL.FTZ R0, R6, -1.4426950216293334961 ;  /* 0xbfb8aa3b06008820 */ /* 0x008fc40000410000 */
[----:B----4-:R-:W-:Y:S02]  /*6910*/  @!P3 FMUL.FTZ R68, R68, R15 ;  /* 0x0000000f4444b220 */ /* 0x010fe40000410000 */
[----:B------:R-:W-:Y:S01]  /*6920*/  FADD.FTZ R14, R5, R54 ;  /* 0x00000036050e7221 */ /* 0x000fe20000010000 */
[----:B------:R-:W-:Y:S01]  /*6930*/  PRMT R5, RZ, 0x7610, R8 ;  /* 0x00007610ff057816 */ /* 0x000fe20000000008 */
[----:B------:R-:W1:Y:S02]  /*6940*/  @!P6 MUFU.EX2 R4, R4 ;  /* 0x000000040004e308 */ /* 0x000e640000000800 */
[----:B------:R-:W-:Y:S01]  /*6950*/  @!P2 FMUL.FTZ R6, R7, -1.4426950216293334961 ;  /* 0xbfb8aa3b0706a820 */ /* 0x000fe20000410000 */
[----:B------:R-:W-:Y:S01]  /*6960*/  FSETP.GTU.FTZ.AND P3, PT, R14, 20, PT ;  /* 0x41a000000e00780b */ /* 0x000fe20003f7c000 */
[----:B------:R-:W-:Y:S02]  /*6970*/  FADD.FTZ R8, R5, R54 ;  /* 0x0000003605087221 */ /* 0x000fe40000010000 */
[----:B------:R-:W-:-:S02]  /*6980*/  @!P1 FMUL.FTZ R5, R23, -1.4426950216293334961 ;  /* 0xbfb8aa3b17059820 */ /* 0x000fc40000410000 */
[----:B------:R-:W2:Y:S01]  /*6990*/  @!P2 MUFU.EX2 R6, R6 ;  /* 0x000000060006a308 */ /* 0x000ea20000000800 */
[----:B0-----:R-:W-:-:S07]  /*69a0*/  @!P5 FADD.FTZ R13, R13, 1 ;  /* 0x3f8000000d0dd421 */ /* 0x001fce0000010000 */
[----:B------:R-:W0:Y:S01]  /*69b0*/  @!P1 MUFU.EX2 R5, R5 ;  /* 0x0000000500059308 */ /* 0x000e220000000800 */
[----:B------:R-:W-:Y:S02]  /*69c0*/  @!P3 FMUL.FTZ R7, R14, -1.4426950216293334961 ;  /* 0xbfb8aa3b0e07b820 */ /* 0x000fe40000410000 */
[----:B-1----:R-:W-:-:S05]  /*69d0*/  @!P6 FADD.FTZ R4, R4, 1 ;  /* 0x3f8000000404e421 */ /* 0x002fca0000010000 */
[----:B------:R-:W1:Y:S01]  /*69e0*/  @!P0 MUFU.EX2 R0, R0 ;  /* 0x0000000000008308 */ /* 0x000e620000000800 */
[----:B--2---:R-:W-:-:S07]  /*69f0*/  @!P2 FADD.FTZ R6, R6, 1 ;  /* 0x3f8000000606a421 */ /* 0x004fce0000010000 */
[----:B------:R-:W2:Y:S01]  /*6a00*/  @!P4 MUFU.RCP R12, R12 ;  /* 0x0000000c000cc308 */ /* 0x000ea20000001000 */
[----:B0-----:R-:W-:-:S07]  /*6a10*/  @!P1 FADD.FTZ R5, R5, 1 ;  /* 0x3f80000005059421 */ /* 0x001fce0000010000 */
[----:B------:R-:W0:Y:S01]  /*6a20*/  @!P5 MUFU.RCP R13, R13 ;  /* 0x0000000d000dd308 */ /* 0x000e220000001000 */
[----:B-1----:R-:W-:-:S07]  /*6a30*/  @!P0 FADD.FTZ R0, R0, 1 ;  /* 0x3f80000000008421 */ /* 0x002fce0000010000 */
[----:B------:R1:W3:Y:S01]  /*6a40*/  @!P1 MUFU.RCP R21, R5 ;  /* 0x0000000500159308 */ /* 0x0002e20000001000 */
[----:B--2---:R-:W-:Y:S01]  /*6a50*/  @!P4 FMUL.FTZ R97, R97, R12 ;  /* 0x0000000c6161c220 */ /* 0x004fe20000410000 */
[----:B------:R-:W-:-:S06]  /*6a60*/  FSETP.GTU.FTZ.AND P4, PT, R8, 20, PT ;  /* 0x41a000000800780b */ /* 0x000fcc0003f9c000 */
[----:B------:R-:W2:Y:S01]  /*6a70*/  @!P6 MUFU.RCP R15, R4 ;  /* 0x00000004000fe308 */ /* 0x000ea20000001000 */
[--C-:B-1----:R-:W-:Y:S01]  /*6a80*/  PRMT R5, RZ, 0x5410, R9.reuse ;  /* 0x00005410ff057816 */ /* 0x102fe20000000009 */
[----:B0-----:R-:W-:Y:S01]  /*6a90*/  @!P5 FMUL.FTZ R24, R24, R13 ;  /* 0x0000000d1818d220 */ /* 0x001fe20000410000 */
[----:B------:R-:W-:-:S03]  /*6aa0*/  PRMT R9, RZ, 0x7610, R9 ;  /* 0x00007610ff097816 */ /* 0x000fc60000000009 */
[----:B------:R-:W-:Y:S01]  /*6ab0*/  FADD.FTZ R23, R5, R54 ;  /* 0x0000003605177221 */ /* 0x000fe20000010000 */
[----:B------:R-:W-:Y:S01]  /*6ac0*/  PRMT R5, RZ, 0x5410, R10 ;  /* 0x00005410ff057816 */ /* 0x000fe2000000000a */
[----:B------:R-:W0:Y:S01]  /*6ad0*/  @!P3 MUFU.EX2 R7, R7 ;  /* 0x000000070007b308 */ /* 0x000e220000000800 */
[--C-:B------:R-:W-:Y:S01]  /*6ae0*/  FADD.FTZ R9, R9, R54.reuse ;  /* 0x0000003609097221 */ /* 0x100fe20000010000 */
[----:B------:R-:W-:Y:S01]  /*6af0*/  F2FP.BF16.PACK_AB R69, R24, R97 ;  /* 0x000000611845723e */ /* 0x000fe200000010ff */
[----:B------:R-:W-:Y:S01]  /*6b00*/  @!P4 FMUL.FTZ R8, R8, -1.4426950216293334961 ;  /* 0xbfb8aa3b0808c820 */ /* 0x000fe20000410000 */
[----:B------:R-:W-:Y:S01]  /*6b10*/  FSETP.GTU.FTZ.AND P5, PT, R23, 20, PT ;  /* 0x41a000001700780b */ /* 0x000fe20003fbc000 */
[----:B------:R-:W-:Y:S01]  /*6b20*/  FADD.FTZ R13, R5, R54 ;  /* 0x00000036050d7221 */ /* 0x000fe20000010000 */
[----:B------:R-:W-:Y:S01]  /*6b30*/  PRMT R5, RZ, 0x7610, R10 ;  /* 0x00007610ff057816 */ /* 0x000fe2000000000a */
[----:B---3--:R-:W-:Y:S01]  /*6b40*/  @!P1 FMUL.FTZ R26, R26, R21 ;  /* 0x000000151a1a9220 */ /* 0x008fe20000410000 */
[----:B------:R1:W3:Y:S01]  /*6b50*/  @!P0 MUFU.RCP R12, R0 ;  /* 0x00000000000c8308 */ /* 0x0002e20000001000 */
[----:B--2---:R-:W-:Y:S01]  /*6b60*/  @!P6 FMUL.FTZ R34, R34, R15 ;  /* 0x0000000f2222e220 */ /* 0x004fe20000410000 */
[----:B------:R-:W-:Y:S01]  /*6b70*/  FSETP.GTU.FTZ.AND P6, PT, R9, 20, PT ;  /* 0x41a000000900780b */ /* 0x000fe20003fdc000 */
[----:B------:R-:W-:Y:S01]  /*6b80*/  FADD.FTZ R10, R5, R54 ;  /* 0x00000036050a7221 */ /* 0x000fe20000010000 */
[----:B------:R-:W-:-:S02]  /*6b90*/  PRMT R5, RZ, 0x5410, R11 ;  /* 0x00005410ff057816 */ /* 0x000fc4000000000b */
[----:B------:R-:W-:Y:S02]  /*6ba0*/  PRMT R11, RZ, 0x7610, R11 ;  /* 0x00007610ff0b7816 */ /* 0x000fe4000000000b */
[----:B------:R-:W2:Y:S01]  /*6bb0*/  @!P2 MUFU.RCP R6, R6 ;  /* 0x000000060006a308 */ /* 0x000ea20000001000 */
[----:B0-----:R-:W-:Y:S02]  /*6bc0*/  @!P3 FADD.FTZ R7, R7, 1 ;  /* 0x3f8000000707b421 */ /* 0x001fe40000010000 */
[----:B-1----:R-:W-:Y:S02]  /*6bd0*/  @!P5 FMUL.FTZ R0, R23, -1.4426950216293334961 ;  /* 0xbfb8aa3b1700d820 */ /* 0x002fe40000410000 */
[----:B------:R-:W-:Y:S02]  /*6be0*/  FADD.FTZ R11, R11, R54 ;  /* 0x000000360b0b7221 */ /* 0x000fe40000010000 */
[----:B------:R-:W-:Y:S01]  /*6bf0*/  @!P6 FMUL.FTZ R4, R9, -1.4426950216293334961 ;  /* 0xbfb8aa3b0904e820 */ /* 0x000fe20000410000 */
[----:B------:R0:W1:Y:S01]  /*6c00*/  @!P3 MUFU.RCP R14, R7 ;  /* 0x00000007000eb308 */ /* 0x0000620000001000 */
[----:B---3--:R-:W-:Y:S01]  /*6c10*/  @!P0 FMUL.FTZ R35, R35, R12 ;  /* 0x0000000c23238220 */ /* 0x008fe20000410000 */
[----:B------:R-:W-:-:S04]  /*6c20*/  FSETP.GTU.FTZ.AND P0, PT, R13, 20, PT ;  /* 0x41a000000d00780b */ /* 0x000fc80003f1c000 */
[----:B------:R-:W-:Y:S01]  /*6c30*/  F2FP.BF16.PACK_AB R70, R35, R34 ;  /* 0x000000222346723e */ /* 0x000fe200000010ff */
[----:B--2---:R-:W-:Y:S01]  /*6c40*/  @!P2 FMUL.FTZ R93, R93, R6 ;  /* 0x000000065d5da220 */ /* 0x004fe20000410000 */
[----:B------:R-:W-:Y:S01]  /*6c50*/  FSETP.GTU.FTZ.AND P2, PT, R10, 20, PT ;  /* 0x41a000000a00780b */ /* 0x000fe20003f5c000 */
[----:B------:R-:W2:Y:S01]  /*6c60*/  @!P4 MUFU.EX2 R8, R8 ;  /* 0x000000080008c308 */ /* 0x000ea20000000800 */
[----:B0-----:R-:W-:Y:S02]  /*6c70*/  FADD.FTZ R7, R5, R54 ;  /* 0x0000003605077221 */ /* 0x001fe40000010000 */
[----:B------:R-:W-:-:S03]  /*6c80*/  F2FP.BF16.PACK_AB R71, R93, R26 ;  /* 0x0000001a5d47723e */ /* 0x000fc600000010ff */
[----:B------:R-:W-:Y:S01]  /*6c90*/  @!P0 FMUL.FTZ R5, R13, -1.4426950216293334961 ;  /* 0xbfb8aa3b0d058820 */ /* 0x000fe20000410000 */
[----:B------:R-:W-:Y:S01]  /*6ca0*/  FSETP.GTU.FTZ.AND P1, PT, R7, 20, PT ;  /* 0x41a000000700780b */ /* 0x000fe20003f3c000 */
[----:B-1----:R-:W-:Y:S01]  /*6cb0*/  @!P3 FMUL.FTZ R95, R95, R14 ;  /* 0x0000000e5f5fb220 */ /* 0x002fe20000410000 */
[----:B------:R-:W0:Y:S01]  /*6cc0*/  @!P5 MUFU.EX2 R0, R0 ;  /* 0x000000000000d308 */ /* 0x000e220000000800 */
[----:B------:R-:W-:Y:S02]  /*6cd0*/  FSETP.GTU.FTZ.AND P3, PT, R11, 20, PT ;  /* 0x41a000000b00780b */ /* 0x000fe40003f7c000 */
[----:B------:R-:W-:Y:S01]  /*6ce0*/  SHF.L.U32 R14, R59, 0x9, RZ ;  /* 0x000000093b0e7819 */ /* 0x000fe200000006ff */
[----:B------:R-:W-:-:S03]  /*6cf0*/  @!P2 FMUL.FTZ R6, R10, -1.4426950216293334961 ;  /* 0xbfb8aa3b0a06a820 */ /* 0x000fc60000410000 */
[--C-:B------:R-:W-:Y:S01]  /*6d00*/  SHF.R.S32.HI R15, RZ, 0x1f, R14.reuse ;  /* 0x0000001fff0f7819 */ /* 0x100fe2000001140e */
[----:B------:R-:W1:Y:S01]  /*6d10*/  @!P6 MUFU.EX2 R4, R4 ;  /* 0x000000040004e308 */ /* 0x000e620000000800 */
[----:B--2---:R-:W-:Y:S02]  /*6d20*/  @!P4 FADD.FTZ R8, R8, 1 ;  /* 0x3f8000000808c421 */ /* 0x004fe40000010000 */
[----:B------:R-:W-:Y:S02]  /*6d30*/  @!P1 FMUL.FTZ R7, R7, -1.4426950216293334961 ;  /* 0xbfb8aa3b07079820 */ /* 0x000fe40000410000 */
[----:B------:R-:W-:-:S03]  /*6d40*/  IMAD.WIDE.U32 R12, R55, c[0x0][0x2d8], R14 ;  /* 0x0000b600370c7a25 */ /* 0x000fc600078e000e */
[----:B------:R-:W-:Y:S01]  /*6d50*/  @!P0 MUFU.EX2 R5, R5 ;  /* 0x0000000500058308 */ /* 0x000fe20000000800 */
[----:B------:R-:W-:Y:S02]  /*6d60*/  @!P3 FMUL.FTZ R9, R11, -1.4426950216293334961 ;  /* 0xbfb8aa3b0b09b820 */ /* 0x000fe40000410000 */
[----:B0-----:R-:W-:Y:S02]  /*6d70*/  @!P5 FADD.FTZ R0, R0, 1 ;  /* 0x3f8000000000d421 */ /* 0x001fe40000010000 */
[----:B------:R-:W-:-:S03]  /*6d80*/  IMAD.WIDE.U32 R14, R55, c[0x0][0x2f8], R14 ;  /* 0x0000be00370e7a25 */ /* 0x000fc600078e000e */
[----:B------:R-:W0:Y:S01]  /*6d90*/  @!P2 MUFU.EX2 R6, R6 ;  /* 0x000000060006a308 */ /* 0x000e220000000800 */
[----:B-1----:R-:W-:-:S07]  /*6da0*/  @!P6 FADD.FTZ R4, R4, 1 ;  /* 0x3f8000000404e421 */ /* 0x002fce0000010000 */
[----:B------:R1:W-:Y:S08]  /*6db0*/  @!P4 MUFU.RCP R27, R8 ;  /* 0x00000008001bc308 */ /* 0x0003f00000001000 */
[----:B------:R2:W3:Y:S01]  /*6dc0*/  @!P3 MUFU.EX2 R25, R9 ;  /* 0x000000090019b308 */ /* 0x0004e20000000800 */
[----:B-1----:R-:W-:Y:S02]  /*6dd0*/  IMAD R8, R53, c[0x0][0x2d8], RZ ;  /* 0x0000b60035087a24 */ /* 0x002fe400078e02ff */
[----:B0-----:R-:W-:-:S02]  /*6de0*/  @!P2 FADD.FTZ R21, R6, 1 ;  /* 0x3f8000000615a421 */ /* 0x001fc40000010000 */
[----:B------:R-:W-:Y:S01]  /*6df0*/  IMAD R37, R55, c[0x0][0x2dc], R8 ;  /* 0x0000b70037257a24 */ /* 0x000fe200078e0208 */
[----:B------:R-:W-:-:S06]  /*6e00*/  NOP ;  /* 0x0000000000007918 */ /* 0x000fcc0000000000 */
[----:B------:R0:W1:Y:S01]  /*6e10*/  @!P5 MUFU.RCP R39, R0 ;  /* 0x000000000027d308 */ /* 0x0000620000001000 */
[----:B--2---:R-:W2:Y:S01]  /*6e20*/  LDS.128 R8, [R50.X16+0x200] ;  /* 0x0002000032087984 */ /* 0x004ea2000000cc00 */
[----:B------:R-:W-:Y:S01]  /*6e30*/  IADD3 R13, R13, R37, RZ ;  /* 0x000000250d0d7210 */ /* 0x000fe20007ffe0ff */
[----:B------:R-:W-:Y:S02]  /*6e40*/  IMAD R37, R57, c[0x0][0x2e0], RZ ;  /* 0x0000b80039257a24 */ /* 0x000fe400078e02ff */
[----:B---3--:R-:W-:Y:S02]  /*6e50*/  @!P3 FADD.FTZ R25, R25, 1 ;  /* 0x3f8000001919b421 */ /* 0x008fe40000010000 */
[C---:B------:R-:W-:Y:S01]  /*6e60*/  IMAD R37, R58.reuse, c[0x0][0x2e4], R37 ;  /* 0x0000b9003a257a24 */ /* 0x040fe200078e0225 */
[----:B------:R-:W3:Y:S01]  /*6e70*/  @!P1 MUFU.EX2 R23, R7 ;  /* 0x0000000700179308 */ /* 0x000ee20000000800 */
[----:B0-----:R-:W-:Y:S02]  /*6e80*/  @!P0 FADD.FTZ R0, R5, 1 ;  /* 0x3f80000005008421 */ /* 0x001fe40000010000 */
[----:B------:R-:W-:-:S04]  /*6e90*/  IMAD.WIDE.U32 R12, R58, c[0x0][0x2e0], R12 ;  /* 0x0000b8003a0c7a25 */ /* 0x000fc800078e000c */
[----:B------:R-:W-:Y:S01]  /*6ea0*/  @!P4 FMUL.FTZ R22, R22, R27 ;  /* 0x0000001b1616c220 */ /* 0x000fe20000410000 */
[----:B------:R0:W4:Y:S01]  /*6eb0*/  @!P6 MUFU.RCP R38, R4 ;  /* 0x000000040026e308 */ /* 0x0001220000001000 */
[----:B------:R-:W-:Y:S01]  /*6ec0*/  IADD3 R13, R13, R37, RZ ;  /* 0x000000250d0d7210 */ /* 0x000fe20007ffe0ff */
[----:B-1----:R-:W-:Y:S01]  /*6ed0*/  @!P5 FMUL.FTZ R20, R20, R39 ;  /* 0x000000271414d220 */ /* 0x002fe20000410000 */
[----:B------:R-:W-:-:S04]  /*6ee0*/  LEA R36, P4, R12, c[0x0][0x330], 0x1 ;  /* 0x0000cc000c247a11 */ /* 0x000fc800078808ff */
[----:B------:R-:W-:Y:S01]  /*6ef0*/  LEA.HI.X R37, R12, c[0x0][0x334], R13, 0x1, P4 ;  /* 0x0000cd000c257a11 */ /* 0x000fe200020f0c0d */
[----:B------:R-:W1:Y:S01]  /*6f00*/  @!P0 MUFU.RCP R41, R0 ;  /* 0x0000000000298308 */ /* 0x000e620000001000 */
[----:B0-----:R-:W0:Y:S01]  /*6f10*/  LDS.128 R4, [R50.X16] ;  /* 0x0000000032047984 */ /* 0x001e22000000cc00 */
[----:B------:R-:W-:Y:S02]  /*6f20*/  FADD.FTZ R13, R99, R52 ;  /* 0x00000034630d7221 */ /* 0x000fe40000010000 */
[----:B---3--:R-:W-:-:S04]  /*6f30*/  @!P1 FADD.FTZ R23, R23, 1 ;  /* 0x3f80000017179421 */ /* 0x008fc80000010000 */
[----:B------:R-:W3:Y:S01]  /*6f40*/  @!P3 MUFU.RCP R0, R25 ;  /* 0x000000190000b308 */ /* 0x000ee20000001000 */
[----:B----4-:R-:W-:-:S07]  /*6f50*/  @!P6 FMUL.FTZ R19, R19, R38 ;  /* 0x000000261313e220 */ /* 0x010fce0000410000 */
[----:B------:R-:W4:Y:S01]  /*6f60*/  @!P2 MUFU.RCP R40, R21 ;  /* 0x000000150028a308 */ /* 0x000f220000001000 */
[----:B-1----:R-:W-:Y:S02]  /*6f70*/  @!P0 FMUL.FTZ R18, R18, R41 ;  /* 0x0000002912128220 */ /* 0x002fe40000410000 */
[----:B---3--:R-:W-:-:S05]  /*6f80*/  @!P3 FMUL.FTZ R101, R101, R0 ;  /* 0x000000006565b220 */ /* 0x008fca0000410000 */
[----:B------:R-:W1:Y:S01]  /*6f90*/  @!P1 MUFU.RCP R23, R23 ;  /* 0x0000001700179308 */ /* 0x000e620000001000 */
[----:B------:R-:W-:Y:S01]  /*6fa0*/  FADD.FTZ R0, R13, R68 ;  /* 0x000000440d007221 */ /* 0x000fe20000010000 */
[----:B------:R-:W-:Y:S01]  /*6fb0*/  F2FP.BF16.PACK_AB R68, R68, R99 ;  /* 0x000000634444723e */ /* 0x000fe200000010ff */
[----:B------:R-:W-:Y:S01]  /*6fc0*/  IMAD.WIDE R12, R91, 0x10, R36 ;  /* 0x000000105b0c7825 */ /* 0x000fe200078e0224 */
[----:B------:R-:W-:Y:S02]  /*6fd0*/  F2FP.BF16.PACK_AB R37, R19, R20 ;  /* 0x000000141325723e */ /* 0x000fe400000010ff */
[----:B------:R-:W-:Y:S01]  /*6fe0*/  F2FP.BF16.PACK_AB R36, R22, R95 ;  /* 0x0000005f1624723e */ /* 0x000fe200000010ff */
[----:B----4-:R-:W-:Y:S01]  /*6ff0*/  @!P2 FMUL.FTZ R17, R17, R40 ;  /* 0x000000281111a220 */ /* 0x010fe20000410000 */
[----:B--2---:R-:W-:Y:S01]  /*7000*/  STG.E.128 [R12.64+0x200], R8 ;  /* 0x000200080c007986 */ /* 0x004fe2000c101d06 */
[----:B------:R-:W-:Y:S01]  /*7010*/  FADD.FTZ R97, R0, R97 ;  /* 0x0000006100617221 */ /* 0x000fe20000010000 */
[----:B------:R-:W-:Y:S01]  /*7020*/  IADD3 R46, P2, R46, -0x400, RZ ;  /* 0xfffffc002e2e7810 */ /* 0x000fe20007f5e0ff */
[----:B------:R-:W-:Y:S01]  /*7030*/  IMAD R0, R53, c[0x0][0x2f8], RZ ;  /* 0x0000be0035007a24 */ /* 0x000fe200078e02ff */
[----:B------:R-:W-:Y:S01]  /*7040*/  F2FP.BF16.PACK_AB R38, R17, R18 ;  /* 0x000000121126723e */ /* 0x000fe200000010ff */
[----:B------:R-:W-:Y:S01]  /*7050*/  FADD.FTZ R97, R97, R24 ;  /* 0x0000001861617221 */ /* 0x000fe20000010000 */
[----:B------:R-:W-:Y:S01]  /*7060*/  IADD3 R48, P3, R48, -0x400, RZ ;  /* 0xfffffc0030307810 */ /* 0x000fe20007f7e0ff */
[----:B0-----:R0:W-:Y:S01]  /*7070*/  STG.E.128 [R12.64], R4 ;  /* 0x000000040c007986 */ /* 0x0011e2000c101d06 */
[----:B-1----:R-:W-:-:S03]  /*7080*/  @!P1 FMUL.FTZ R16, R16, R23 ;  /* 0x0000001710109220 */ /* 0x002fc60000410000 */
[----:B------:R-:W-:Y:S01]  /*7090*/  BAR.SYNC.DEFER_BLOCKING 0x0 ;  /* 0x0000000000007b1d */ /* 0x000fe20000010000 */
[----:B------:R-:W-:Y:S01]  /*70a0*/  FADD.FTZ R34, R97, R34 ;  /* 0x0000002261227221 */ /* 0x000fe20000010000 */
[----:B------:R-:W-:Y:S02]  /*70b0*/  F2FP.BF16.PACK_AB R39, R101, R16 ;  /* 0x000000106527723e */ /* 0x000fe400000010ff */
[----:B------:R-:W-:Y:S01]  /*70c0*/  IADD3 R32, P1, R32, -0x400, RZ ;  /* 0xfffffc0020207810 */ /* 0x000fe20007f3e0ff */
[----:B------:R-:W-:Y:S01]  /*70d0*/  FADD.FTZ R35, R34, R35 ;  /* 0x0000002322237221 */ /* 0x000fe20000010000 */
[----:B------:R-:W-:Y:S02]  /*70e0*/  IADD3.X R47, R47, -0x1, RZ, P2, !PT ;  /* 0xffffffff2f2f7810 */ /* 0x000fe400017fe4ff */
        /* <DEDUP_REMOVED lines=9> */
[----:B------:R-:W-:Y:S01]  /*7180*/  STS.128 [R44], R68 ;  /* 0x000000442c007388 */ /* 0x000fe20000000c00 */
[C---:B------:R-:W-:Y:S02]  /*7190*/  IMAD R7, R58.reuse, c[0x0][0x304], R5 ;  /* 0x0000c1003a077a24 */ /* 0x040fe400078e0205 */
[----:B------:R-:W-:Y:S01]  /*71a0*/  IMAD.WIDE.U32 R4, R58, c[0x0][0x300], R14 ;  /* 0x0000c0003a047a25 */ /* 0x000fe200078e000e */
[----:B------:R-:W-:Y:S01]  /*71b0*/  STS.128 [R44+0x10], R36 ;  /* 0x000010242c007388 */ /* 0x000fe20000000c00 */
        /* <DEDUP_REMOVED lines=13> */
[----:B------:R-:W-:-:S04]  /*7290*/  FADD.FTZ R16, R17, R16 ;  /* 0x0000001011107221 */ /* 0x000fc80000010000 */
[----:B------:R-:W-:Y:S01]  /*72a0*/  FADD.FTZ R52, R16, R101 ;  /* 0x0000006510347221 */ /* 0x000fe20000010000 */
[----:B0-----:R0:W-:Y:S04]  /*72b0*/  STG.E.128 [R4.64], R40 ;  /* 0x0000002804007986 */ /* 0x0011e8000c101d06 */
[----:B-1----:R0:W-:Y:S01]  /*72c0*/  STG.E.128 [R4.64+0x200], R60 ;  /* 0x0002003c04007986 */ /* 0x0021e2000c101d06 */
[----:B------:R-:W-:Y:S01]  /*72d0*/  @!P0 CALL.REL.NOINC `(.L_x_5849) ;  /* 0x0000001000008944 */ /* 0x000fe20003c00000 */
[----:B------:R-:W-:Y:S05]  /*72e0*/  BRA `(.L_x_5889) ;  /* 0xffff926000007947 */ /* 0x000fea000383ffff */
.L_x_5849:
[----:B------:R-:W-:Y:S02]  /*72f0*/  ISETP.NE.U32.AND P0, PT, RZ, c[0x0][0x328], PT ;  /* 0x0000ca00ff007a0c */ /* 0x000fe40003f05070 */
[----:B------:R-:W-:Y:S02]  /*7300*/  ISETP.NE.U32.AND P2, PT, RZ, c[0x0][0x348], PT ;  /* 0x0000d200ff007a0c */ /* 0x000fe40003f45070 */
[----:B------:R-:W-:-:S02]  /*7310*/  ISETP.NE.AND.EX P1, PT, RZ, c[0x0][0x32c], PT, P0 ;  /* 0x0000cb00ff007a0c */ /* 0x000fc40003f25300 */
        /* <DEDUP_REMOVED lines=21> */
.L_x_5891:
[----:B0-----:R-:W-:Y:S05]  /*7470*/  BSYNC B0 ;  /* 0x0000000000007941 */ /* 0x001fea0003800000 */
.L_x_5890:
        /* <DEDUP_REMOVED lines=23> */
.L_x_5893:
[----:B------:R-:W1:Y:S02]  /*75f0*/  S2R R19, SR_TID.X ;  /* 0x0000000000137919 */ /* 0x000e640000002100 */
.L_x_5894:
[----:B0-----:R-:W-:Y:S05]  /*7600*/  BSYNC B0 ;  /* 0x0000000000007941 */ /* 0x001fea0003800000 */
.L_x_5892:
        /* <DEDUP_REMOVED lines=22> */
.L_x_5895:
        /* <DEDUP_REMOVED lines=55> */
.L_x_5896:
        /* <DEDUP_REMOVED lines=10> */
.L_x_9087:


//--------------------- .text._Z25selective_scan_bwd_kernelI32Selective_Scan_bwd_kernel_traitsILi32ELi16ELb1ELb0ELb1ELb0ELb0EN3c108BFloat16EfEEv12SSMParamsBwd --------------------------
	.section	.text._Z25selective_scan_bwd_kernelI32Selective_Scan_bwd_kernel_traitsILi32ELi16ELb1ELb0ELb1ELb0ELb0EN3c108BFloat16EfEEv12SSMParamsBwd,"ax",@progbits
	.sectioninfo	@"SHI_REGISTERS=246"
	.align	128
        .global         _Z25selective_scan_bwd_kernelI32Selective_Scan_bwd_kernel_traitsILi32ELi16ELb1ELb0ELb1ELb0ELb0EN3c108BFloat16EfEEv12SSMParamsBwd
        .type           _Z25selective_scan_bwd_kernelI32Selective_Scan_bwd_kernel_traitsILi32ELi16ELb1ELb0ELb1ELb0ELb0EN3c108BFloat16EfEEv12SSMParamsBwd,@function
        .size           _Z25selective_scan_bwd_kernelI32Selective_Scan_bwd_kernel_traitsILi32ELi16ELb1ELb0ELb1ELb0ELb0EN3c108BFloat16EfEEv12SSMParamsBwd,(.L_x_9088 - _Z25selective_scan_bwd_kernelI32Selective_Scan_bwd_kernel_traitsILi32ELi16ELb1ELb0ELb1ELb0ELb0EN3c108BFloat16EfEEv12SSMParamsBwd)
        .other          _Z25selective_scan_bwd_kernelI32Selective_Scan_bwd_kernel_traitsILi32ELi16ELb1ELb0ELb1ELb0ELb0EN3c108BFloat16EfEEv12SSMParamsBwd,@"STO_CUDA_ENTRY STV_DEFAULT"
_Z25selective_scan_bwd_kernelI32Selective_Scan_bwd_kernel_traitsILi32ELi16ELb1ELb0ELb1ELb0ELb0EN3c108BFloat16EfEEv12SSMParamsBwd:
.text._Z25selective_scan_bwd_kernelI32Selective_Scan_bwd_kernel_traitsILi32ELi16ELb1ELb0ELb1ELb0ELb0EN3c108BFloat16EfEEv12SSMParamsBwd:
        /* <DEDUP_REMOVED lines=97> */
[----:B------:R-:W-:Y:S01]  /*0610*/  LEA.HI.X R47, R47, c[0x0][0x30c], R4, 0x1, P4 ;  /* 0x0000c3002f2f7a11 */ /* 0x000fe200020f0c04 */
[----:B------:R-:W-:Y:S01]  /*0620*/  HFMA2.MMA R4, -RZ, RZ, 0, 0 ;  /* 0x00000000ff047435 */ /* 0x000fe200000001ff */
[----:B------:R-:W-:Y:S01]  /*0630*/  IADD3 R48, R9, R3, RZ ;  /* 0x0000000309307210 */ /* 0x000fe20007ffe0ff */
[----:B------:R-:W-:Y:S01]  /*0640*/  @P0 IMAD R2, R2, c[0x0][0x16c], RZ ;  /* 0x00005b0002020a24 */ /* 0x000fe200078e02ff */
[----:B------:R-:W-:-:S02]  /*0650*/  @P0 MOV R31, 0x8 ;  /* 0x00000008001f0802 */ /* 0x000fc40000000f00 */
[----:B------:R-:W-:Y:S02]  /*0660*/  IADD3.X R48, R13, R48, RZ, P5, !PT ;  /* 0x000000300d307210 */ /* 0x000fe40002ffe4ff */
[C---:B------:R-:W-:Y:S01]  /*0670*/  LEA R41, P6, R11.reuse, c[0x0][0x230], 0x1 ;  /* 0x00008c000b297a11 */ /* 0x040fe200078c08ff */
[----:B------:R-:W-:Y:S01]  /*0680*/  @P0 IMAD.WIDE R30, R2, R31, c[0x0][0x260] ;  /* 0x00009800021e0625 */ /* 0x000fe200078e021f */
[C---:B------:R-:W-:Y:S01]  /*0690*/  @P1 LEA R28, P4, R0.reuse, c[0x0][0x328], 0x2 ;  /* 0x0000ca00001c1a11 */ /* 0x040fe200078810ff */
[----:B------:R-:W-:Y:S01]  /*06a0*/  @!P0 CS2R R30, SRZ ;  /* 0x00000000001e8805 */ /* 0x000fe2000001ff00 */
[----:B------:R-:W-:Y:S02]  /*06b0*/  @P2 LEA R4, P5, R0, c[0x0][0x348], 0x2 ;  /* 0x0000d20000042a11 */ /* 0x000fe400078a10ff */
[----:B------:R-:W-:Y:S02]  /*06c0*/  MOV R3, RZ ;  /* 0x000000ff00037202 */ /* 0x000fe40000000f00 */
[----:B------:R-:W-:-:S02]  /*06d0*/  LEA.HI.X R48, R11, c[0x0][0x234], R48, 0x1, P6 ;  /* 0x00008d000b307a11 */ /* 0x000fc400030f0c30 */
        /* <DEDUP_REMOVED lines=10> */
[----:B0-----:R-:W-:-:S04]  /*0780*/  SHF.L.U32 R52, R39, 0x1, RZ ;  /* 0x0000000127347819 */ /* 0x001fc800000006ff */
[----:B-1----:R-:W-:-:S03]  /*0790*/  LOP3.LUT R52, R52, 0xffffffc0, RZ, 0xc0, !PT ;  /* 0xffffffc034347812 */ /* 0x002fc600078ec0ff */
.L_x_5937:
[----:B------:R-:W-:Y:S01]  /*07a0*/  BAR.SYNC.DEFER_BLOCKING 0x0 ;  /* 0x0000000000007b1d */ /* 0x000fe20000010000 */
[----:B------:R-:W-:-:S05]  /*07b0*/  LOP3.LUT R51, R52, 0x1f, R39, 0xf8, !PT ;  /* 0x0000001f34337812 */ /* 0x000fca00078ef827 */
[----:B------:R-:W-:-:S05]  /*07c0*/  IMAD.WIDE R12, R51, 0x10, R42 ;  /* 0x00000010330c7825 */ /* 0x000fca00078e022a */
[----:B--2---:R-:W2:Y:S04]  /*07d0*/  LDG.E.128 R20, [R12.64] ;  /* 0x000000040c147981 */ /* 0x004ea8000c1e1d00 */
[----:B-1-3--:R-:W3:Y:S01]  /*07e0*/  LDG.E.128 R56, [R12.64+0x200] ;  /* 0x000200040c387981 */ /* 0x00aee2000c1e1d00 */
        /* <DEDUP_REMOVED lines=14> */
[----:B------:R-:W1:Y:S04]  /*08d0*/  LDS.128 R20, [R53] ;  /* 0x0000000035147984 */ /* 0x000e680000000c00 */
[----:B------:R-:W2:Y:S04]  /*08e0*/  LDS.128 R12, [R53+0x10] ;  /* 0x00001000350c7984 */ /* 0x000ea80000000c00 */
[----:B------:R-:W-:Y:S06]  /*08f0*/  BAR.SYNC.DEFER_BLOCKING 0x0 ;  /* 0x0000000000007b1d */ /* 0x000fec0000010000 */
[----:B0-----:R0:W3:Y:S04]  /*0900*/  LDG.E.128 R56, [R24.64] ;  /* 0x0000000418387981 */ /* 0x0010e8000c1e1d00 */
[----:B------:R0:W4:Y:S01]  /*0910*/  LDG.E.128 R68, [R24.64+0x200] ;  /* 0x0002000418447981 */ /* 0x000122000c1e1d00 */
[----:B------:R-:W-:-:S02]  /*0920*/  ISETP.LT.AND P0, PT, RZ, c[0x0][0x16c], PT ;  /* 0x00005b00ff007a0c */ /* 0x000fc40003f01270 */
[----:B-1----:R-:W-:Y:S02]  /*0930*/  PRMT R27, RZ, 0x5410, R21 ;  /* 0x00005410ff1b7816 */ /* 0x002fe40000000015 */
[----:B------:R-:W-:Y:S02]  /*0940*/  PRMT R89, RZ, 0x5410, R23 ;  /* 0x00005410ff597816 */ /* 0x000fe40000000017 */
[----:B--2---:R-:W-:Y:S01]  /*0950*/  PRMT R95, RZ, 0x5410, R13 ;  /* 0x00005410ff5f7816 */ /* 0x004fe2000000000d */
[----:B-----5:R-:W-:Y:S01]  /*0960*/  FADD.FTZ R116, R27, R34 ;  /* 0x000000221b747221 */ /* 0x020fe20000010000 */
[----:B0-----:R-:W-:Y:S01]  /*0970*/  PRMT R24, RZ, 0x5410, R8 ;  /* 0x00005410ff187816 */ /* 0x001fe20000000008 */
[--C-:B------:R-:W-:Y:S01]  /*0980*/  FADD.FTZ R108, R89, R34.reuse ;  /* 0x00000022596c7221 */ /* 0x100fe20000010000 */
[----:B------:R-:W-:Y:S01]  /*0990*/  PRMT R25, RZ, 0x5410, R9 ;  /* 0x00005410ff197816 */ /* 0x000fe20000000009 */
[----:B------:R-:W-:Y:S01]  /*09a0*/  FADD.FTZ R100, R95, R34 ;  /* 0x000000225f647221 */ /* 0x000fe20000010000 */
[----:B------:R-:W-:-:S02]  /*09b0*/  PRMT R101, RZ, 0x5410, R15 ;  /* 0x00005410ff657816 */ /* 0x000fc4000000000f */
[----:B------:R-:W-:Y:S02]  /*09c0*/  PRMT R21, RZ, 0x7610, R21 ;  /* 0x00007610ff157816 */ /* 0x000fe40000000015 */
        /* <DEDUP_REMOVED lines=23> */
[----:B------:R-:W0:Y:S04]  /*0b40*/  LDS.128 R72, [R53] ;  /* 0x0000000035487984 */ /* 0x000e280000000c00 */
[----:B------:R-:W1:Y:S01]  /*0b50*/  LDS.128 R16, [R53+0x10] ;  /* 0x0000100035107984 */ /* 0x000e620000000c00 */
[--C-:B0-----:R-:W-:Y:S02]  /*0b60*/  PRMT R55, RZ, 0x5410, R72.reuse ;  /* 0x00005410ff377816 */ /* 0x101fe40000000048 */
[----:B------:R-:W-:Y:S02]  /*0b70*/  PRMT R57, RZ, 0x7610, R72 ;  /* 0x00007610ff397816 */ /* 0x000fe40000000048 */
[--C-:B------:R-:W-:Y:S01]  /*0b80*/  PRMT R59, RZ, 0x5410, R73.reuse ;  /* 0x00005410ff3b7816 */ /* 0x100fe20000000049 */
[C---:B------:R-:W-:Y:S01]  /*0b90*/  FFMA.FTZ R36, R55.reuse, R24, R36 ;  /* 0x0000001837247223 */ /* 0x040fe20000010024 */
[----:B------:R-:W-:Y:S01]  /*0ba0*/  PRMT R24, RZ, 0x7610, R8 ;  /* 0x00007610ff187816 */ /* 0x000fe20000000008 */
[-C--:B------:R-:W-:Y:S01]  /*0bb0*/  FMUL.FTZ R119, R55, R32.reuse ;  /* 0x0000002037777220 */ /* 0x080fe20000410000 */
[----:B------:R-:W-:Y:S01]  /*0bc0*/  PRMT R61, RZ, 0x7610, R73 ;  /* 0x00007610ff3d7816 */ /* 0x000fe20000000049 */
[C---:B------:R-:W-:Y:S01]  /*0bd0*/  FMUL.FTZ R88, R57.reuse, R32 ;  /* 0x0000002039587220 */ /* 0x040fe20000410000 */
[----:B------:R-:W-:Y:S01]  /*0be0*/  PRMT R63, RZ, 0x5410, R74 ;  /* 0x00005410ff3f7816 */ /* 0x000fe2000000004a */
[----:B------:R-:W-:Y:S01]  /*0bf0*/  FFMA.FTZ R24, R57, R24, R36 ;  /* 0x0000001839187223 */ /* 0x000fe20000010024 */
        /* <DEDUP_REMOVED lines=35> */
[----:B------:R-:W-:Y:S01]  /*0e30*/  FMUL.FTZ R76, R81, R32 ;  /* 0x00000020514c7220 */ /* 0x000fe20000410000 */
[----:B------:R-:W-:-:S02]  /*0e40*/  PRMT R83, RZ, 0x5410, R19 ;  /* 0x00005410ff537816 */ /* 0x000fc40000000013 */
[----:B------:R-:W-:Y:S01]  /*0e50*/  PRMT R121, RZ, 0x7610, R19 ;  /* 0x00007610ff797816 */ /* 0x000fe20000000013 */
[----:B------:R-:W-:Y:S01]  /*0e60*/  FFMA.FTZ R24, R71, R25, R24 ;  /* 0x0000001947187223 */ /* 0x000fe20000010018 */
[----:B------:R-:W-:Y:S01]  /*0e70*/  PRMT R25, RZ, 0x7610, R4 ;  /* 0x00007610ff197816 */ /* 0x000fe20000000004 */
[-C--:B------:R-:W-:Y:S01]  /*0e80*/  FMUL.FTZ R105, R83, R32.reuse ;  /* 0x0000002053697220 */ /* 0x080fe20000410000 */
[----:B------:R-:W-:Y:S01]  /*0e90*/  PRMT R36, RZ, 0x7610, R7 ;  /* 0x00007610ff247816 */ /* 0x000fe20000000007 */
[----:B------:R-:W-:Y:S02]  /*0ea0*/  FMUL.FTZ R74, R121, R32 ;  /* 0x00000020794a7220 */ /* 0x000fe40000410000 */
[----:B------:R-:W-:Y:S01]  /*0eb0*/  FFMA.FTZ R24, R73, R25, R24 ;  /* 0x0000001949187223 */ /* 0x000fe20000010018 */
[----:B------:R-:W-:-:S03]  /*0ec0*/  PRMT R25, RZ, 0x7610, R20 ;  /* 0x00007610ff197816 */ /* 0x000fc60000000014 */
[----:B------:R-:W-:Y:S01]  /*0ed0*/  FFMA.FTZ R16, R75, R16, R24 ;  /* 0x000000104b107223 */ /* 0x000fe20000010018 */
[----:B------:R-:W-:Y:S01]  /*0ee0*/  PRMT R24, RZ, 0x7610, R5 ;  /* 0x00007610ff187816 */ /* 0x000fe20000000005 */
[----:B------:R-:W-:-:S04]  /*0ef0*/  FADD.FTZ R118, R25, R34 ;  /* 0x0000002219767221 */ /* 0x000fc80000010000 */
[----:B------:R-:W-:Y:S01]  /*0f00*/  FFMA.FTZ R16, R77, R24, R16 ;  /* 0x000000184d107223 */ /* 0x000fe20000010010 */
[----:B------:R-:W-:-:S03]  /*0f10*/  PRMT R24, RZ, 0x7610, R6 ;  /* 0x00007610ff187816 */ /* 0x000fc60000000006 */
[----:B------:R-:W-:Y:S01]  /*0f20*/  FFMA.FTZ R16, R79, R17, R16 ;  /* 0x000000114f107223 */ /* 0x000fe20000010010 */
[----:B------:R-:W-:-:S03]  /*0f30*/  PRMT R17, RZ, 0x5410, R20 ;  /* 0x00005410ff117816 */ /* 0x000fc60000000014 */
[----:B------:R-:W-:Y:S02]  /*0f40*/  FFMA.FTZ R16, R81, R24, R16 ;  /* 0x0000001851107223 */ /* 0x000fe40000010010 */
[----:B------:R-:W-:Y:S02]  /*0f50*/  FADD.FTZ R120, R17, R34 ;  /* 0x0000002211787221 */ /* 0x000fe40000010000 */
[----:B------:R-:W-:-:S04]  /*0f60*/  FFMA.FTZ R16, R83, R18, R16 ;  /* 0x0000001253107223 */ /* 0x000fc80000010010 */
[----:B------:R-:W-:Y:S01]  /*0f70*/  FFMA.FTZ R36, R121, R36, R16 ;  /* 0x0000002479247223 */ /* 0x000fe20000010010 */
[----:B------:R-:W-:Y:S06]  /*0f80*/  BAR.SYNC.DEFER_BLOCKING 0x0 ;  /* 0x0000000000007b1d */ /* 0x000fec0000010000 */
[----:B------:R-:W-:Y:S05]  /*0f90*/  @P0 BRA `(.L_x_5898) ;  /* 0x0000011000000947 */ /* 0x000fea0003800000 */
        /* <DEDUP_REMOVED lines=16> */
[----:B------:R-:W-:Y:S05]  /*10a0*/  BRA `(.L_x_5899) ;  /* 0x000030a000007947 */ /* 0x000fea0003800000 */
.L_x_5898:
        /* <DEDUP_REMOVED lines=18> */
[----:B------:R-:W-:-:S02]  /*11d0*/  HFMA2.MMA R89, -RZ, RZ, 0, 0 ;  /* 0x00000000ff597435 */ /* 0x000fc400000001ff */
.L_x_5936:
        /* <DEDUP_REMOVED lines=12> */
[----:B------:R-:W-:Y:S02]  /*12a0*/  LEA R14, P0, R12, c[0x0][0x220], 0x2 ;  /* 0x000088000c0e7a11 */ /* 0x000fe400078010ff */
[----:B------:R-:W-:Y:S02]  /*12b0*/  LEA R18, P1, R16, R41, 0x1 ;  /* 0x0000002910127211 */ /* 0x000fe400078208ff */
[----:B------:R-:W-:Y:S02]  /*12c0*/  LEA.HI.X R15, R12, c[0x0][0x224], R15, 0x2, P0 ;  /* 0x000089000c0f7a11 */ /* 0x000fe400000f140f */
[----:B------:R-:W-:-:S03]  /*12d0*/  IADD3 R13, R17, R19, RZ ;  /* 0x00000013110d7210 */ /* 0x000fc60007ffe0ff */
[----:B0-2---:R0:W2:Y:S01]  /*12e0*/  LDG.E R54, [R14.64] ;  /* 0x000000040e367981 */ /* 0x0050a2000c1e1900 */
[----:B------:R-:W-:-:S05]  /*12f0*/  LEA.HI.X R19, R16, R48, R13, 0x1, P1 ;  /* 0x0000003010137211 */ /* 0x000fca00008f0c0d */
[----:B------:R-:W-:-:S05]  /*1300*/  IMAD.WIDE R12, R51, 0x10, R18 ;  /* 0x00000010330c7825 */ /* 0x000fca00078e0212 */
[----:B---3--:R1:W3:Y:S04]  /*1310*/  LDG.E.128 R20, [R12.64] ;  /* 0x000000040c147981 */ /* 0x0082e8000c1e1d00 */
[----:B------:R1:W4:Y:S01]  /*1320*/  LDG.E.128 R24, [R12.64+0x200] ;  /* 0x000200040c187981 */ /* 0x000322000c1e1d00 */
[----:B------:R-:W-:Y:S02]  /*1330*/  IMAD R19, R33, c[0x0][0x198], RZ ;  /* 0x0000660021137a24 */ /* 0x000fe400078e02ff */
[----:B------:R-:W-:Y:S01]  /*1340*/  IMAD.WIDE.U32 R16, R0, c[0x0][0x198], RZ ;  /* 0x0000660000107a25 */ /* 0x000fe200078e00ff */
[----:B------:R-:W-:-:S03]  /*1350*/  IADD3 R18, R49, -0x1, RZ ;  /* 0xffffffff31127810 */ /* 0x000fc60007ffe0ff */
[----:B------:R-:W-:Y:S01]  /*1360*/  IMAD R19, R0, c[0x0][0x19c], R19 ;  /* 0x0000670000137a24 */ /* 0x000fe200078e0213 */
[----:B------:R-:W-:Y:S01]  /*1370*/  LOP3.LUT P0, RZ, R39, 0x1f, RZ, 0xc0, !PT ;  /* 0x0000001f27ff7812 */ /* 0x000fe2000780c0ff */
[----:B------:R-:W-:Y:S01]  /*1380*/  IMAD R122, R123, c[0x0][0x1a0], RZ ;  /* 0x000068007b7a7a24 */ /* 0x000fe200078e02ff */
[----:B------:R-:W-:Y:S02]  /*1390*/  ISETP.NE.AND P2, PT, R39, RZ, PT ;  /* 0x000000ff2700720c */ /* 0x000fe40003f45270 */
[----:B------:R-:W-:Y:S02]  /*13a0*/  IADD3 R17, R17, R19, RZ ;  /* 0x0000001311117210 */ /* 0x000fe40007ffe0ff */
[----:B0-----:R-:W-:Y:S02]  /*13b0*/  LEA.HI R14, R18, R18, RZ, 0x1 ;  /* 0x00000012120e7211 */ /* 0x001fe400078f08ff */
[----:B------:R-:W-:Y:S01]  /*13c0*/  ISETP.LT.OR P1, PT, R49, 0x2, P0 ;  /* 0x000000023100780c */ /* 0x000fe20000721670 */
[C---:B------:R-:W-:Y:S01]  /*13d0*/  IMAD R19, R87.reuse, c[0x0][0x1a4], R122 ;  /* 0x0000690057137a24 */ /* 0x040fe200078e027a */
[----:B------:R-:W-:Y:S01]  /*13e0*/  LOP3.LUT R15, R14, 0xfffffe, RZ, 0xc0, !PT ;  /* 0x00fffffe0e0f7812 */ /* 0x000fe200078ec0ff */
[----:B-1----:R-:W-:-:S03]  /*13f0*/  IMAD.WIDE.U32 R12, R87, c[0x0][0x1a0], R16 ;  /* 0x00006800570c7a25 */ /* 0x002fc600078e0010 */
[----:B------:R-:W-:Y:S02]  /*1400*/  IADD3 R18, R18, -R15, RZ ;  /* 0x8000000f12127210 */ /* 0x000fe40007ffe0ff */
[----:B------:R-:W-:Y:S02]  /*1410*/  IADD3 R17, R13, R19, RZ ;  /* 0x000000130d117210 */ /* 0x000fe40007ffe0ff */
[----:B------:R-:W-:Y:S02]  /*1420*/  LEA R124, P3, R12, c[0x0][0x228], 0x2 ;  /* 0x00008a000c7c7a11 */ /* 0x000fe400078610ff */
[----:B------:R-:W-:Y:S02]  /*1430*/  IADD3 R13, R39, 0x200, RZ ;  /* 0x00000200270d7810 */ /* 0x000fe40007ffe0ff */
[----:B------:R-:W-:Y:S02]  /*1440*/  @!P2 LEA R13, R18, R87, 0x8 ;  /* 0x00000057120da211 */ /* 0x000fe400078e40ff */
[----:B------:R-:W-:-:S02]  /*1450*/  LEA.HI.X R125, R12, c[0x0][0x22c], R17, 0x2, P3 ;  /* 0x00008b000c7d7a11 */ /* 0x000fc400018f1411 */
[----:B------:R-:W-:Y:S02]  /*1460*/  @!P1 IADD3 R12, R49, -0x2, RZ ;  /* 0xfffffffe310c9810 */ /* 0x000fe40007ffe0ff */
[----:B------:R-:W-:Y:S01]  /*1470*/  SHF.L.U32 R132, R13, 0x2, RZ ;  /* 0x000000020d847819 */ /* 0x000fe200000006ff */
[----:B------:R0:W5:Y:S02]  /*1480*/  LDG.E R122, [R124.64] ;  /* 0x000000047c7a7981 */ /* 0x000164000c1e1900 */
[----:B------:R-:W-:Y:S01]  /*1490*/  @!P1 IMAD R131, R12, c[0x0][0x16c], R87 ;  /* 0x00005b000c839a24 */ /* 0x000fe200078e0257 */
[----:B------:R-:W-:-:S03]  /*14a0*/  MOV R146, RZ ;  /* 0x000000ff00927202 */ /* 0x000fc60000000f00 */
[----:B------:R-:W-:Y:S01]  /*14b0*/  @!P1 IMAD.WIDE R130, R131, 0x8, R30 ;  /* 0x0000000883829825 */ /* 0x000fe200078e021e */
[--C-:B0-----:R-:W-:Y:S02]  /*14c0*/  PRMT R125, RZ, 0x5410, R10.reuse ;  /* 0x00005410ff7d7816 */ /* 0x101fe4000000000a */
        /* <DEDUP_REMOVED lines=17> */
[----:B------:R-:W-:-:S06]  /*15e0*/  FMUL.FTZ R155, R120, R143 ;  /* 0x0000008f789b7220 */ /* 0x000fcc0000410000 */
[----:B------:R-:W0:Y:S01]  /*15f0*/  MUFU.EX2 R155, R155 ;  /* 0x0000009b009b7308 */ /* 0x000e220000000800 */
[----:B---3--:R-:W-:Y:S01]  /*1600*/  STS.128 [R40.X16], R20 ;  /* 0x0000001428007388 */ /* 0x008fe2000000cc00 */
[----:B------:R-:W-:-:S03]  /*1610*/  FMUL.FTZ R128, R118, R143 ;  /* 0x0000008f76807220 */ /* 0x000fc60000410000 */
[----:B----4-:R1:W-:Y:S01]  /*1620*/  STS.128 [R40.X16+0x200], R24 ;  /* 0x0002001828007388 */ /* 0x0103e2000000cc00 */
[----:B------:R-:W-:-:S06]  /*1630*/  NOP ;  /* 0x0000000000007918 */ /* 0x000fcc0000000000 */
[----:B------:R-:W2:Y:S01]  /*1640*/  LDS.128 R12, [R53] ;  /* 0x00000000350c7984 */ /* 0x000ea20000000c00 */
[----:B------:R-:W-:-:S03]  /*1650*/  FMUL.FTZ R126, R116, R143 ;  /* 0x0000008f747e7220 */ /* 0x000fc60000410000 */
[----:B------:R-:W3:Y:S04]  /*1660*/  LDS.128 R16, [R53+0x10] ;  /* 0x0000100035107984 */ /* 0x000ee80000000c00 */
[----:B0-----:R0:W-:Y:S01]  /*1670*/  STS [R132+0xea8], R155 ;  /* 0x000ea89b84007388 */ /* 0x0011e20000000800 */
[----:B------:R-:W4:Y:S03]  /*1680*/  MUFU.EX2 R128, R128 ;  /* 0x0000008000807308 */ /* 0x000f260000000800 */
[----:B------:R-:W-:Y:S01]  /*1690*/  BAR.SYNC.DEFER_BLOCKING 0x0 ;  /* 0x0000000000007b1d */ /* 0x000fe20000010000 */
[-C--:B------:R-:W-:Y:S02]  /*16a0*/  FMUL.FTZ R124, R114, R143.reuse ;  /* 0x0000008f727c7220 */ /* 0x080fe40000410000 */
[----:B-1----:R-:W-:-:S03]  /*16b0*/  FMUL.FTZ R26, R112, R143 ;  /* 0x0000008f701a7220 */ /* 0x002fc60000410000 */
[----:B------:R-:W1:Y:S01]  /*16c0*/  MUFU.EX2 R126, R126 ;  /* 0x0000007e007e7308 */ /* 0x000e620000000800 */
[--C-:B------:R-:W-:Y:S01]  /*16d0*/  PRMT R21, RZ, 0x5410, R8.reuse ;  /* 0x00005410ff157816 */ /* 0x100fe20000000008 */
[----:B------:R-:W-:Y:S01]  /*16e0*/  FMUL.FTZ R24, R110, R143 ;  /* 0x0000008f6e187220 */ /* 0x000fe20000410000 */
[----:B------:R-:W-:-:S05]  /*16f0*/  PRMT R23, RZ, 0x7610, R8 ;  /* 0x00007610ff177816 */ /* 0x000fca0000000008 */
[----:B------:R-:W0:Y:S01]  /*1700*/  MUFU.EX2 R124, R124 ;  /* 0x0000007c007c7308 */ /* 0x000e220000000800 */
[--C-:B------:R-:W-:Y:S01]  /*1710*/  PRMT R25, RZ, 0x5410, R9.reuse ;  /* 0x00005410ff197816 */ /* 0x100fe20000000009 */
[----:B------:R-:W-:Y:S02]  /*1720*/  FMUL.FTZ R22, R108, R143 ;  /* 0x0000008f6c167220 */ /* 0x000fe40000410000 */
[----:B------:R-:W-:Y:S02]  /*1730*/  FMUL.FTZ R148, R120, R21 ;  /* 0x0000001578947220 */ /* 0x000fe40000410000 */
[----:B------:R-:W-:Y:S02]  /*1740*/  FMUL.FTZ R177, R118, R23 ;  /* 0x0000001776b17220 */ /* 0x000fe40000410000 */
[----:B------:R-:W0:Y:S01]  /*1750*/  MUFU.EX2 R26, R26 ;  /* 0x0000001a001a7308 */ /* 0x000e220000000800 */
[----:B----4-:R-:W-:Y:S01]  /*1760*/  FMUL.FTZ R145, R155, R128 ;  /* 0x000000809b917220 */ /* 0x010fe20000410000 */
[----:B------:R-:W-:Y:S01]  /*1770*/  PRMT R27, RZ, 0x7610, R9 ;  /* 0x00007610ff1b7816 */ /* 0x000fe20000000009 */
[----:B------:R-:W-:Y:S01]  /*1780*/  FMUL.FTZ R20, R106, R143 ;  /* 0x0000008f6a147220 */ /* 0x000fe20000410000 */
[----:B------:R4:W5:Y:S01]  /*1790*/  @!P1 LDG.E R146, [R130.64+0x4] ;  /* 0x0000040482929981 */ /* 0x000962000c1e1900 */
[----:B------:R-:W-:-:S03]  /*17a0*/  FMUL.FTZ R161, R116, R25 ;  /* 0x0000001974a17220 */ /* 0x000fc60000410000 */
[----:B------:R-:W2:Y:S01]  /*17b0*/  MUFU.EX2 R24, R24 ;  /* 0x0000001800187308 */ /* 0x000ea20000000800 */
[----:B------:R-:W-:Y:S02]  /*17c0*/  FFMA.FTZ R138, R128, R148, R177 ;  /* 0x00000094808a7223 */ /* 0x000fe400000100b1 */
[----:B-1----:R-:W-:Y:S02]  /*17d0*/  FMUL.FTZ R145, R126, R145 ;  /* 0x000000917e917220 */ /* 0x002fe40000410000 */
[----:B------:R-:W-:-:S03]  /*17e0*/  FMUL.FTZ R163, R114, R27 ;  /* 0x0000001b72a37220 */ /* 0x000fc60000410000 */
[----:B------:R-:W1:Y:S01]  /*17f0*/  MUFU.EX2 R22, R22 ;  /* 0x0000001600167308 */ /* 0x000e620000000800 */
[----:B----4-:R-:W-:Y:S02]  /*1800*/  FMUL.FTZ R130, R104, R143 ;  /* 0x0000008f68827220 */ /* 0x010fe40000410000 */
[----:B------:R-:W-:Y:S02]  /*1810*/  FFMA.FTZ R138, R126, R138, R161 ;  /* 0x0000008a7e8a7223 */ /* 0x000fe400000100a1 */
[----:B0-----:R-:W-:-:S03]  /*1820*/  FMUL.FTZ R145, R124, R145 ;  /* 0x000000917c917220 */ /* 0x001fc60000410000 */
[----:B------:R-:W0:Y:S01]  /*1830*/  MUFU.EX2 R20, R20 ;  /* 0x0000001400147308 */ /* 0x000e220000000800 */
[----:B------:R-:W-:Y:S02]  /*1840*/  FMUL.FTZ R132, R102, R143 ;  /* 0x0000008f66847220 */ /* 0x000fe40000410000 */
[----:B------:R-:W-:Y:S02]  /*1850*/  FFMA.FTZ R140, R124, R138, R163 ;  /* 0x0000008a7c8c7223 */ /* 0x000fe400000100a3 */
[----:B------:R-:W-:-:S03]  /*1860*/  FMUL.FTZ R145, R26, R145 ;  /* 0x000000911a917220 */ /* 0x000fc60000410000 */
[----:B------:R-:W4:Y:S01]  /*1870*/  MUFU.EX2 R130, R130 ;  /* 0x0000008200827308 */ /* 0x000f220000000800 */
[----:B------:R-:W-:Y:S02]  /*1880*/  FMUL.FTZ R134, R100, R143 ;  /* 0x0000008f64867220 */ /* 0x000fe40000410000 */
[----:B------:R-:W-:Y:S01]  /*1890*/  FFMA.FTZ R140, R26, R140, R167 ;  /* 0x0000008c1a8c7223 */ /* 0x000fe200000100a7 */
[----:B------:R-:W-:Y:S01]  /*18a0*/  PRMT R131, RZ, 0x7610, R11 ;  /* 0x00007610ff837816 */ /* 0x000fe2000000000b */
[----:B--2---:R-:W-:-:S03]  /*18b0*/  FMUL.FTZ R145, R24, R145 ;  /* 0x0000009118917220 */ /* 0x004fc60000410000 */
[----:B------:R-:W2:Y:S01]  /*18c0*/  MUFU.EX2 R132, R132 ;  /* 0x0000008400847308 */ /* 0x000ea20000000800 */
[----:B------:R-:W-:Y:S02]  /*18d0*/  FMUL.FTZ R136, R98, R143 ;  /* 0x0000008f62887220 */ /* 0x000fe40000410000 */
[----:B------:R-:W-:Y:S02]  /*18e0*/  FFMA.FTZ R142, R24, R140, R179 ;  /* 0x0000008c188e7223 */ /* 0x000fe400000100b3 */
[----:B-1----:R-:W-:-:S03]  /*18f0*/  FMUL.FTZ R145, R22, R145 ;  /* 0x0000009116917220 */ /* 0x002fc60000410000 */
[----:B------:R-:W1:Y:S01]  /*1900*/  MUFU.EX2 R134, R134 ;  /* 0x0000008600867308 */ /* 0x000e620000000800 */
[----:B------:R-:W-:Y:S02]  /*1910*/  FMUL.FTZ R138, R96, R143 ;  /* 0x0000008f608a7220 */ /* 0x000fe40000410000 */
[----:B------:R-:W-:Y:S02]  /*1920*/  FMUL.FTZ R175, R106, R131 ;  /* 0x000000836aaf7220 */ /* 0x000fe40000410000 */
[----:B------:R-:W-:Y:S02]  /*1930*/  FFMA.FTZ R142, R22, R142, R173 ;  /* 0x0000008e168e7223 */ /* 0x000fe400000100ad */
[C---:B0-----:R-:W-:Y:S01]  /*1940*/  FMUL.FTZ R145, R20.reuse, R145 ;  /* 0x0000009114917220 */ /* 0x041fe20000410000 */
[----:B------:R-:W0:Y:S01]  /*1950*/  MUFU.EX2 R136, R136 ;  /* 0x0000008800887308 */ /* 0x000e220000000800 */
[----:B------:R-:W-:Y:S02]  /*1960*/  FFMA.FTZ R142, R20, R142, R175 ;  /* 0x0000008e148e7223 */ /* 0x000fe400000100af */
[----:B------:R-:W-:-:S02]  /*1970*/  FMUL.FTZ R140, R94, R143 ;  /* 0x0000008f5e8c7220 */ /* 0x000fc40000410000 */
[----:B----4-:R-:W-:-:S03]  /*1980*/  FMUL.FTZ R145, R130, R145 ;  /* 0x0000009182917220 */ /* 0x010fc60000410000 */
[----:B------:R-:W4:Y:S01]  /*1990*/  MUFU.EX2 R138, R138 ;  /* 0x0000008a008a7308 */ /* 0x000f220000000800 */
[----:B------:R-:W-:Y:S02]  /*19a0*/  FFMA.FTZ R142, R130, R142, R169 ;  /* 0x0000008e828e7223 */ /* 0x000fe400000100a9 */
[----:B------:R-:W-:Y:S02]  /*19b0*/  FMUL.FTZ R144, R92, R143 ;  /* 0x0000008f5c907220 */ /* 0x000fe40000410000 */
[C---:B--2---:R-:W-:Y:S02]  /*19c0*/  FMUL.FTZ R145, R132.reuse, R145 ;  /* 0x0000009184917220 */ /* 0x044fe40000410000 */
[----:B------:R-:W-:Y:S01]  /*19d0*/  FFMA.FTZ R142, R132, R142, R171 ;  /* 0x0000008e848e7223 */ /* 0x000fe200000100ab */
[----:B------:R-:W2:Y:S01]  /*19e0*/  MUFU.EX2 R140, R140 ;  /* 0x0000008c008c7308 */ /* 0x000ea20000000800 */
[----:B-1----:R-:W-:Y:S02]  /*19f0*/  FMUL.FTZ R145, R134, R145 ;  /* 0x0000009186917220 */ /* 0x002fe40000410000 */
[----:B------:R-:W-:-:S02]  /*1a00*/  FMUL.FTZ R149, R90, R143 ;  /* 0x0000008f5a957220 */ /* 0x000fc40000410000 */
[----:B------:R-:W-:-:S03]  /*1a10*/  FFMA.FTZ R142, R134, R142, R159 ;  /* 0x0000008e868e7223 */ /* 0x000fc6000001009f */
[----:B------:R-:W1:Y:S01]  /*1a20*/  MUFU.EX2 R144, R144 ;  /* 0x0000009000907308 */ /* 0x000e620000000800 */
[C---:B0-----:R-:W-:Y:S01]  /*1a30*/  FMUL.FTZ R145, R136.reuse, R145 ;  /* 0x0000009188917220 */ /* 0x041fe20000410000 */
[----:B------:R-:W-:Y:S01]  /*1a40*/  PRMT R143, RZ, 0x7610, R6 ;  /* 0x00007610ff8f7816 */ /* 0x000fe20000000006 */
[----:B------:R-:W-:Y:S02]  /*1a50*/  FFMA.FTZ R142, R136, R142, R157 ;  /* 0x0000008e888e7223 */ /* 0x000fe4000001009d */
[----:B----4-:R-:W-:Y:S01]  /*1a60*/  FMUL.FTZ R147, R138, R145 ;  /* 0x000000918a937220 */ /* 0x010fe20000410000 */
[----:B------:R-:W-:Y:S02]  /*1a70*/  PRMT R145, RZ, 0x5410, R7 ;  /* 0x00005410ff917816 */ /* 0x000fe40000000007 */
[----:B------:R-:W0:Y:S01]  /*1a80*/  MUFU.EX2 R149, R149 ;  /* 0x0000009500957308 */ /* 0x000e220000000800 */
[----:B------:R-:W-:Y:S01]  /*1a90*/  FMUL.FTZ R153, R94, R143 ;  /* 0x0000008f5e997220 */ /* 0x000fe20000410000 */
[----:B------:R-:W-:Y:S01]  /*1aa0*/  ISETP.NE.AND P1, PT, R39, 0x1f, PT ;  /* 0x0000001f2700780c */ /* 0x000fe20003f25270 */
[----:B------:R-:W-:-:S02]  /*1ab0*/  FFMA.FTZ R142, R138, R142, R165 ;  /* 0x0000008e8a8e7223 */ /* 0x000fc400000100a5 */
[----:B--2---:R-:W-:Y:S01]  /*1ac0*/  FMUL.FTZ R181, R140, R147 ;  /* 0x000000938cb57220 */ /* 0x004fe20000410000 */
[----:B------:R-:W-:Y:S01]  /*1ad0*/  PRMT R147, RZ, 0x7610, R7 ;  /* 0x00007610ff937816 */ /* 0x000fe20000000007 */
[----:B------:R-:W-:Y:S02]  /*1ae0*/  FMUL.FTZ R151, R92, R145 ;  /* 0x000000915c977220 */ /* 0x000fe40000410000 */
[----:B------:R-:W-:Y:S02]  /*1af0*/  FFMA.FTZ R150, R140, R142, R153 ;  /* 0x0000008e8c967223 */ /* 0x000fe40000010099 */
[----:B------:R-:W-:Y:S02]  /*1b00*/  FMUL.FTZ R142, R90, R147 ;  /* 0x000000935a8e7220 */ /* 0x000fe40000410000 */
[----:B-1----:R-:W-:-:S04]  /*1b10*/  FFMA.FTZ R150, R144, R150, R151 ;  /* 0x0000009690967223 */ /* 0x002fc80000010097 */
[----:B0-----:R-:W-:Y:S02]  /*1b20*/  FFMA.FTZ R233, R149, R150, R142 ;  /* 0x0000009695e97223 */ /* 0x001fe4000001008e */
[----:B------:R0:W1:Y:S01]  /*1b30*/  @P1 LDS R150, [R39.X4+0x16ac] ;  /* 0x0016ac0027961984 */ /* 0x0000620000004800 */
[----:B------:R-:W-:-:S04]  /*1b40*/  FMUL.FTZ R152, R144, R181 ;  /* 0x000000b590987220 */ /* 0x000fc80000410000 */
[----:B------:R-:W-:Y:S01]  /*1b50*/  FMUL.FTZ R152, R149, R152 ;  /* 0x0000009895987220 */ /* 0x000fe20000410000 */
[----:B------:R-:W-:Y:S05]  /*1b60*/  @P1 BRA `(.L_x_5901) ;  /* 0x0000007000001947 */ /* 0x000fea0003800000 */
[----:B---3--:R-:W-:-:S13]  /*1b70*/  ISETP.NE.AND P3, PT, R49, c[0x0][0x174], PT ;  /* 0x00005d0031007a0c */ /* 0x008fda0003f65270 */
[----:B-1----:R-:W-:-:S04]  /*1b80*/  @P3 LEA.HI R150, R49, R49, RZ, 0x1 ;  /* 0x0000003131963211 */ /* 0x002fc800078f08ff */
[----:B------:R-:W-:-:S04]  /*1b90*/  @P3 LOP3.LUT R150, R150, 0xfffffe, RZ, 0xc0, !PT ;  /* 0x00fffffe96963812 */ /* 0x000fc800078ec0ff */
[----:B------:R-:W-:Y:S02]  /*1ba0*/  @P3 IADD3 R158, -R150, R49, RZ ;  /* 0x00000031969e3210 */ /* 0x000fe40007ffe1ff */
[----:B------:R-:W-:Y:S02]  /*1bb0*/  MOV R150, 0x3f800000 ;  /* 0x3f80000000967802 */ /* 0x000fe40000000f00 */
[----:B------:R-:W-:-:S05]  /*1bc0*/  @P3 LEA R158, R158, R87, 0x8 ;  /* 0x000000579e9e3211 */ /* 0x000fca00078e40ff */
[----:B------:R1:W2:Y:S02]  /*1bd0*/  @P3 LDS R150, [R158.X4+0xea8] ;  /* 0x000ea8009e963984 */ /* 0x0002a40000004800 */
.L_x_5901:
[----:B---3--:R-:W-:Y:S05]  /*1be0*/  BSYNC B0 ;  /* 0x0000000000007941 */ /* 0x008fea0003800000 */
.L_x_5900:
[----:B-1----:R-:W1:Y:S01]  /*1bf0*/  SHFL.UP PT, R158, R233, 0x1, RZ ;  /* 0x04200000e99e7989 */ /* 0x002e6200000e00ff */
[----:B------:R-:W-:Y:S01]  /*1c00*/  ISETP.GE.AND P3, PT, R40, 0x1, PT ;  /* 0x000000012800780c */ /* 0x000fe20003f66270 */
[----:B------:R-:W-:Y:S01]  /*1c10*/  BSSY B0, `(.L_x_5902) ;  /* 0x000015e000007945 */ /* 0x000fe20003800000 */
[--C-:B------:R-:W-:Y:S01]  /*1c20*/  PRMT R231, RZ, 0x5410, R14.reuse ;  /* 0x00005410ffe77816 */ /* 0x100fe2000000000e */
[----:B------:R-:W3:Y:S01]  /*1c30*/  SHFL.UP PT, R181, R152, 0x1, RZ ;  /* 0x0420000098b57989 */ /* 0x000ee200000e00ff */
[----:B------:R-:W-:Y:S02]  /*1c40*/  PRMT R229, RZ, 0x7610, R14 ;  /* 0x00007610ffe57816 */ /* 0x000fe4000000000e */
[--C-:B------:R-:W-:Y:S02]  /*1c50*/  PRMT R213, RZ, 0x5410, R18.reuse ;  /* 0x00005410ffd57816 */ /* 0x100fe40000000012 */
[----:B------:R-:W-:Y:S02]  /*1c60*/  PRMT R207, RZ, 0x7610, R18 ;  /* 0x00007610ffcf7816 */ /* 0x000fe40000000012 */
[----:B------:R-:W-:-:S02]  /*1c70*/  PRMT R227, RZ, 0x5410, R15 ;  /* 0x00005410ffe37816 */ /* 0x000fc4000000000f */
[----:B------:R-:W-:Y:S01]  /*1c80*/  PRMT R225, RZ, 0x7610, R15 ;  /* 0x00007610ffe17816 */ /* 0x000fe2000000000f */
[----:B--2---:R-:W-:Y:S01]  /*1c90*/  FMUL.FTZ R15, R149, R150 ;  /* 0x00000096950f7220 */ /* 0x004fe20000410000 */
[--C-:B------:R-:W-:Y:S02]  /*1ca0*/  PRMT R235, RZ, 0x5410, R13.reuse ;  /* 0x00005410ffeb7816 */ /* 0x100fe4000000000d */
[----:B------:R-:W-:Y:S01]  /*1cb0*/  PRMT R237, RZ, 0x7610, R13 ;  /* 0x00007610ffed7816 */ /* 0x000fe2000000000d */
[----:B------:R-:W-:Y:S01]  /*1cc0*/  FMUL.FTZ R15, R144, R15 ;  /* 0x0000000f900f7220 */ /* 0x000fe20000410000 */
[--C-:B------:R-:W-:Y:S02]  /*1cd0*/  PRMT R223, RZ, 0x5410, R16.reuse ;  /* 0x00005410ffdf7816 */ /* 0x100fe40000000010 */
[----:B------:R-:W-:Y:S01]  /*1ce0*/  PRMT R221, RZ, 0x7610, R16 ;  /* 0x00007610ffdd7816 */ /* 0x000fe20000000010 */
[----:B-----5:R-:W-:Y:S01]  /*1cf0*/  FMUL.FTZ R16, R122, R213 ;  /* 0x000000d57a107220 */ /* 0x020fe20000410000 */
[----:B------:R-:W-:Y:S01]  /*1d00*/  PRMT R215, RZ, 0x7610, R17 ;  /* 0x00007610ffd77816 */ /* 0x000fe20000000011 */
[C---:B-1----:R-:W-:Y:S01]  /*1d10*/  @P3 FFMA.FTZ R233, R152.reuse, R158, R233 ;  /* 0x0000009e98e93223 */ /* 0x042fe200000100e9 */
[----:B------:R-:W-:Y:S01]  /*1d20*/  PRMT R219, RZ, 0x5410, R17 ;  /* 0x00005410ffdb7816 */ /* 0x000fe20000000011 */
[----:B------:R-:W-:Y:S01]  /*1d30*/  FMUL.FTZ R209, R79, R16 ;  /* 0x000000104fd17220 */ /* 0x000fe20000410000 */
[--C-:B------:R-:W-:Y:S01]  /*1d40*/  PRMT R241, RZ, 0x5410, R12.reuse ;  /* 0x00005410fff17816 */ /* 0x100fe2000000000c */
[----:B---3--:R-:W-:Y:S01]  /*1d50*/  @P3 FMUL.FTZ R152, R152, R181 ;  /* 0x000000b598983220 */ /* 0x008fe20000410000 */
[----:B------:R-:W1:Y:S01]  /*1d60*/  SHFL.UP PT, R158, R233, 0x2, RZ ;  /* 0x04400000e99e7989 */ /* 0x000e6200000e00ff */
[----:B------:R-:W-:Y:S01]  /*1d70*/  ISETP.GE.AND P3, PT, R40, 0x2, PT ;  /* 0x000000022800780c */ /* 0x000fe20003f66270 */
[----:B------:R-:W-:Y:S01]  /*1d80*/  FMUL.FTZ R15, R140, R15 ;  /* 0x0000000f8c0f7220 */ /* 0x000fe20000410000 */
[--C-:B------:R-:W-:Y:S01]  /*1d90*/  PRMT R181, RZ, 0x5410, R19.reuse ;  /* 0x00005410ffb57816 */ /* 0x100fe20000000013 */
[----:B------:R-:W-:Y:S01]  /*1da0*/  FMUL.FTZ R16, R122, R219 ;  /* 0x000000db7a107220 */ /* 0x000fe20000410000 */
[----:B------:R-:W-:Y:S01]  /*1db0*/  PRMT R19, RZ, 0x7610, R19 ;  /* 0x00007610ff137816 */ /* 0x000fe20000000013 */
[----:B------:R-:W2:Y:S01]  /*1dc0*/  SHFL.UP PT, R183, R152, 0x2, RZ ;  /* 0x0440000098b77989 */ /* 0x000ea200000e00ff */
[----:B------:R-:W-:Y:S01]  /*1dd0*/  FMUL.FTZ R15, R138, R15 ;  /* 0x0000000f8a0f7220 */ /* 0x000fe20000410000 */
[----:B------:R-:W-:Y:S01]  /*1de0*/  PRMT R239, RZ, 0x7610, R12 ;  /* 0x00007610ffef7816 */ /* 0x000fe2000000000c */
[C---:B------:R-:W-:Y:S01]  /*1df0*/  FMUL.FTZ R18, R122.reuse, R181 ;  /* 0x000000b57a127220 */ /* 0x040fe20000410000 */
[----:B------:R-:W-:Y:S01]  /*1e00*/  LOP3.LUT R160, R39, 0x1f, RZ, 0xc0, !PT ;  /* 0x0000001f27a07812 */ /* 0x000fe200078ec0ff */
[----:B------:R-:W-:Y:S01]  /*1e10*/  FMUL.FTZ R14, R122, R19 ;  /* 0x000000137a0e7220 */ /* 0x000fe20000410000 */
[----:B------:R-:W-:Y:S01]  /*1e20*/  ISETP.GE.OR P0, PT, R49, c[0x0][0x174], P0 ;  /* 0x00005d0031007a0c */ /* 0x000fe20000706670 */
[----:B------:R-:W-:Y:S01]  /*1e30*/  FMUL.FTZ R18, R83, R18 ;  /* 0x0000001253127220 */ /* 0x000fe20000410000 */
[----:B------:R-:W-:Y:S01]  /*1e40*/  ISETP.NE.AND P4, PT, R160, 0x1f, PT ;  /* 0x0000001fa000780c */ /* 0x000fe20003f85270 */
[----:B------:R-:W-:Y:S01]  /*1e50*/  FMUL.FTZ R217, R121, R14 ;  /* 0x0000000e79d97220 */ /* 0x000fe20000410000 */
[----:B------:R-:W-:Y:S01]  /*1e60*/  ISETP.NE.AND P5, PT, R39, RZ, PT ;  /* 0x000000ff2700720c */ /* 0x000fe20003fa5270 */
[----:B------:R-:W-:-:S02]  /*1e70*/  FMUL.FTZ R185, R75, R16 ;  /* 0x000000104bb97220 */ /* 0x000fc40000410000 */
[----:B------:R-:W-:Y:S02]  /*1e80*/  FFMA.FTZ R13, R149, R217, R18 ;  /* 0x000000d9950d7223 */ /* 0x000fe40000010012 */
[----:B------:R-:W-:Y:S02]  /*1e90*/  FMUL.FTZ R15, R136, R15 ;  /* 0x0000000f880f7220 */ /* 0x000fe40000410000 */
[----:B------:R-:W-:Y:S02]  /*1ea0*/  FMUL.FTZ R16, R122, R223 ;  /* 0x000000df7a107220 */ /* 0x000fe40000410000 */
[----:B-1----:R-:W-:Y:S02]  /*1eb0*/  @P3 FFMA.FTZ R233, R152, R158, R233 ;  /* 0x0000009e98e93223 */ /* 0x002fe400000100e9 */
[----:B------:R-:W-:Y:S02]  /*1ec0*/  FMUL.FTZ R158, R122, R207 ;  /* 0x000000cf7a9e7220 */ /* 0x000fe40000410000 */
[----:B------:R-:W-:-:S02]  /*1ed0*/  FMUL.FTZ R15, R134, R15 ;  /* 0x0000000f860f7220 */ /* 0x000fc40000410000 */
[----:B------:R-:W-:Y:S02]  /*1ee0*/  FMUL.FTZ R211, R81, R158 ;  /* 0x0000009e51d37220 */ /* 0x000fe40000410000 */
        /* <DEDUP_REMOVED lines=22> */
[----:B--2---:R-:W-:Y:S01]  /*2050*/  @P3 FMUL.FTZ R152, R152, R183 ;  /* 0x000000b798983220 */ /* 0x004fe20000410000 */
[----:B------:R-:W-:Y:S01]  /*2060*/  ISETP.GE.AND P3, PT, R40, 0x4, PT ;  /* 0x000000042800780c */ /* 0x000fe20003f66270 */
[----:B------:R-:W-:-:S02]  /*2070*/  FMUL.FTZ R16, R122, R231 ;  /* 0x000000e77a107220 */ /* 0x000fc40000410000 */
[----:B------:R-:W-:Y:S02]  /*2080*/  FMUL.FTZ R191, R65, R158 ;  /* 0x0000009e41bf7220 */ /* 0x000fe40000410000 */
[----:B------:R-:W-:Y:S02]  /*2090*/  FMUL.FTZ R183, R61, R14 ;  /* 0x0000000e3db77220 */ /* 0x000fe40000410000 */
[C---:B------:R-:W-:Y:S02]  /*20a0*/  FMUL.FTZ R17, R22.reuse, R15 ;  /* 0x0000000f16117220 */ /* 0x040fe40000410000 */
[----:B------:R-:W-:Y:S01]  /*20b0*/  FMUL.FTZ R203, R63, R16 ;  /* 0x000000103fcb7220 */ /* 0x000fe20000410000 */
[----:B------:R-:W1:Y:S01]  /*20c0*/  SHFL.UP PT, R15, R233, 0x4, RZ ;  /* 0x04800000e90f7989 */ /* 0x000e6200000e00ff */
[----:B------:R-:W-:Y:S02]  /*20d0*/  FFMA.FTZ R14, R22, R13, R191 ;  /* 0x0000000d160e7223 */ /* 0x000fe400000100bf */
[----:B------:R-:W-:Y:S01]  /*20e0*/  FMUL.FTZ R12, R122, R235 ;  /* 0x000000eb7a0c7220 */ /* 0x000fe20000410000 */
[----:B------:R-:W2:Y:S01]  /*20f0*/  SHFL.UP PT, R13, R152, 0x4, RZ ;  /* 0x04800000980d7989 */ /* 0x000ea200000e00ff */
[----:B------:R-:W-:-:S02]  /*2100*/  FFMA.FTZ R16, R24, R14, R203 ;  /* 0x0000000e18107223 */ /* 0x000fc400000100cb */
[----:B------:R-:W-:Y:S02]  /*2110*/  FMUL.FTZ R17, R24, R17 ;  /* 0x0000001118117220 */ /* 0x000fe40000410000 */
[----:B------:R-:W-:Y:S02]  /*2120*/  FMUL.FTZ R14, R122, R239 ;  /* 0x000000ef7a0e7220 */ /* 0x000fe40000410000 */
[----:B------:R-:W-:Y:S02]  /*2130*/  FMUL.FTZ R197, R59, R12 ;  /* 0x0000000c3bc57220 */ /* 0x000fe40000410000 */
[C---:B------:R-:W-:Y:S02]  /*2140*/  FFMA.FTZ R16, R26.reuse, R16, R183 ;  /* 0x000000101a107223 */ /* 0x040fe400000100b7 */
[----:B------:R-:W-:Y:S02]  /*2150*/  FMUL.FTZ R17, R26, R17 ;  /* 0x000000111a117220 */ /* 0x000fe40000410000 */
        /* <DEDUP_REMOVED lines=9> */
[C---:B-1----:R-:W-:Y:S01]  /*21f0*/  @P3 FFMA.FTZ R233, R152.reuse, R15, R233 ;  /* 0x0000000f98e93223 */ /* 0x042fe200000100e9 */
[----:B------:R-:W1:Y:S01]  /*2200*/  SHFL.DOWN PT, R14, R243, 0x1, 0x1f ;  /* 0x08201f00f30e7f89 */ /* 0x000e6200000e0000 */
[----:B--2---:R-:W-:Y:S01]  /*2210*/  @P3 FMUL.FTZ R152, R152, R13 ;  /* 0x0000000d98983220 */ /* 0x004fe20000410000 */
[----:B------:R-:W-:Y:S02]  /*2220*/  ISETP.GE.AND P3, PT, R40, 0x8, PT ;  /* 0x000000082800780c */ /* 0x000fe40003f66270 */
[----:B------:R-:W2:Y:S04]  /*2230*/  SHFL.DOWN PT, R15, R158, 0x1, 0x1f ;  /* 0x08201f009e0f7f89 */ /* 0x000ea800000e0000 */
[----:B------:R-:W3:Y:S04]  /*2240*/  SHFL.UP PT, R12, R233, 0x8, RZ ;  /* 0x05000000e90c7989 */ /* 0x000ee800000e00ff */
[----:B------:R-:W4:Y:S01]  /*2250*/  SHFL.UP PT, R13, R152, 0x8, RZ ;  /* 0x05000000980d7989 */ /* 0x000f2200000e00ff */
[----:B-1----:R-:W-:-:S02]  /*2260*/  @P4 FFMA.FTZ R243, R158, R14, R243 ;  /* 0x0000000e9ef34223 */ /* 0x002fc400000100f3 */
[----:B--2---:R-:W-:-:S03]  /*2270*/  @P4 FMUL.FTZ R158, R158, R15 ;  /* 0x0000000f9e9e4220 */ /* 0x004fc60000410000 */
[----:B------:R-:W1:Y:S01]  /*2280*/  SHFL.DOWN PT, R14, R243, 0x2, 0x1f ;  /* 0x08401f00f30e7f89 */ /* 0x000e6200000e0000 */
[----:B------:R-:W-:Y:S01]  /*2290*/  ISETP.GE.U32.AND P4, PT, R160, 0x1e, PT ;  /* 0x0000001ea000780c */ /* 0x000fe20003f86070 */
[C---:B---3--:R-:W-:Y:S02]  /*22a0*/  @P3 FFMA.FTZ R233, R152.reuse, R12, R233 ;  /* 0x0000000c98e93223 */ /* 0x048fe400000100e9 */
[----:B------:R-:W2:Y:S01]  /*22b0*/  SHFL.DOWN PT, R15, R158, 0x2, 0x1f ;  /* 0x08401f009e0f7f89 */ /* 0x000ea200000e0000 */
[----:B----4-:R-:W-:-:S03]  /*22c0*/  @P3 FMUL.FTZ R152, R152, R13 ;  /* 0x0000000d98983220 */ /* 0x010fc60000410000 */
[----:B------:R-:W3:Y:S01]  /*22d0*/  SHFL.UP PT, R12, R233, 0x10, RZ ;  /* 0x06000000e90c7989 */ /* 0x000ee200000e00ff */
[----:B------:R-:W-:-:S03]  /*22e0*/  ISETP.GE.AND P3, PT, R40, 0x10, PT ;  /* 0x000000102800780c */ /* 0x000fc60003f66270 */
[----:B------:R-:W4:Y:S02]  /*22f0*/  SHFL.UP PT, R13, R152, 0x10, RZ ;  /* 0x06000000980d7989 */ /* 0x000f2400000e00ff */
[C---:B-1----:R-:W-:Y:S02]  /*2300*/  @!P4 FFMA.FTZ R243, R158.reuse, R14, R243 ;  /* 0x0000000e9ef3c223 */ /* 0x042fe400000100f3 */
[----:B--2---:R-:W-:-:S03]  /*2310*/  @!P4 FMUL.FTZ R158, R158, R15 ;  /* 0x0000000f9e9ec220 */ /* 0x004fc60000410000 */
[----:B------:R-:W1:Y:S03]  /*2320*/  SHFL.DOWN PT, R14, R243, 0x4, 0x1f ;  /* 0x08801f00f30e7f89 */ /* 0x000e6600000e0000 */
[C---:B---3--:R-:W-:Y:S02]  /*2330*/  @P3 FFMA.FTZ R233, R152.reuse, R12, R233 ;  /* 0x0000000c98e93223 */ /* 0x048fe400000100e9 */
[----:B------:R-:W-:Y:S01]  /*2340*/  SHFL.IDX PT, R12, R146, RZ, 0x1f ;  /* 0x00001fff920c7589 */ /* 0x000fe200000e0000 */
[----:B----4-:R-:W-:Y:S01]  /*2350*/  @P3 FMUL.FTZ R152, R152, R13 ;  /* 0x0000000d98983220 */ /* 0x010fe20000410000 */
[----:B------:R-:W-:Y:S02]  /*2360*/  ISETP.GE.U32.AND P3, PT, R160, 0x1c, PT ;  /* 0x0000001ca000780c */ /* 0x000fe40003f66070 */
[----:B------:R-:W2:Y:S04]  /*2370*/  SHFL.DOWN PT, R13, R158, 0x4, 0x1f ;  /* 0x08801f009e0d7f89 */ /* 0x000ea800000e0000 */
[----:B------:R-:W-:Y:S04]  /*2380*/  SHFL.UP PT, R233, R233, 0x1, RZ ;  /* 0x04200000e9e97989 */ /* 0x000fe800000e00ff */
[----:B------:R-:W3:Y:S03]  /*2390*/  SHFL.UP PT, R152, R152, 0x1, RZ ;  /* 0x0420000098987989 */ /* 0x000ee600000e00ff */
[----:B-1----:R-:W-:-:S05]  /*23a0*/  @!P3 FFMA.FTZ R243, R158, R14, R243 ;  /* 0x0000000e9ef3b223 */ /* 0x002fca00000100f3 */
[----:B------:R-:W1:Y:S01]  /*23b0*/  SHFL.DOWN PT, R14, R243, 0x8, 0x1f ;  /* 0x09001f00f30e7f89 */ /* 0x000e6200000e0000 */
[----:B--2---:R-:W-:Y:S01]  /*23c0*/  @!P3 FMUL.FTZ R158, R158, R13 ;  /* 0x0000000d9e9eb220 */ /* 0x004fe20000410000 */
[----:B------:R-:W-:-:S04]  /*23d0*/  HFMA2.MMA R13, -RZ, RZ, 0, 0 ;  /* 0x00000000ff0d7435 */ /* 0x000fc800000001ff */
[----:B------:R-:W2:Y:S01]  /*23e0*/  SHFL.DOWN PT, R15, R158, 0x8, 0x1f ;  /* 0x09001f009e0f7f89 */ /* 0x000ea200000e0000 */
[----:B---3--:R-:W-:Y:S01]  /*23f0*/  @P2 FFMA.FTZ R12, R152, R12, R233 ;  /* 0x0000000c980c2223 */ /* 0x008fe200000100e9 */
[----:B------:R-:W-:Y:S01]  /*2400*/  ISETP.GE.U32.AND P2, PT, R160, 0x18, PT ;  /* 0x00000018a000780c */ /* 0x000fe20003f46070 */
[----:B------:R-:W-:Y:S02]  /*2410*/  IMAD R152, R154, c[0x0][0x2b8], RZ ;  /* 0x0000ae009a987a24 */ /* 0x000fe400078e02ff */
[----:B------:R-:W-:Y:S01]  /*2420*/  FFMA.FTZ R148, R155, R12, R148 ;  /* 0x0000000c9b947223 */ /* 0x000fe20000010094 */
[----:B------:R-:W-:Y:S01]  /*2430*/  MOV R12, 0x3f800000 ;  /* 0x3f800000000c7802 */ /* 0x000fe20000000f00 */
[----:B------:R-:W-:Y:S02]  /*2440*/  IMAD R155, R35, c[0x0][0x2bc], R152 ;  /* 0x0000af00239b7a24 */ /* 0x000fe400078e0298 */
[-C--:B------:R-:W-:Y:S02]  /*2450*/  FMUL.FTZ R16, R241, R148.reuse ;  /* 0x00000094f1107220 */ /* 0x080fe40000410000 */
[----:B------:R-:W-:Y:S01]  /*2460*/  FFMA.FTZ R177, R128, R148, R177 ;  /* 0x0000009480b17223 */ /* 0x000fe200000100b1 */
[----:B------:R-:W-:Y:S01]  /*2470*/  @!P0 LDS.64 R12, [R87.X8+0x1728] ;  /* 0x00172800570c8984 */ /* 0x000fe20000008a00 */
[----:B------:R-:W-:Y:S01]  /*2480*/  FFMA.FTZ R16, R55, R16, RZ ;  /* 0x0000001037107223 */ /* 0x000fe200000100ff */
[----:B------:R-:W-:Y:S01]  /*2490*/  ISETP.GE.U32.AND P0, PT, R160, 0x10, PT ;  /* 0x00000010a000780c */ /* 0x000fe20003f06070 */
[-C--:B------:R-:W-:Y:S01]  /*24a0*/  FMUL.FTZ R239, R239, R177.reuse ;  /* 0x000000b1efef7220 */ /* 0x080fe20000410000 */
[----:B------:R-:W-:Y:S01]  /*24b0*/  SHF.L.U64.HI R160, R85, 0x2, R56 ;  /* 0x0000000255a07819 */ /* 0x000fe20000010238 */
[----:B------:R-:W-:-:S02]  /*24c0*/  FFMA.FTZ R161, R126, R177, R161 ;  /* 0x000000b17ea17223 */ /* 0x000fc400000100a1 */
[----:B------:R-:W-:Y:S02]  /*24d0*/  FFMA.FTZ R16, R57, R239, R16 ;  /* 0x000000ef39107223 */ /* 0x000fe40000010010 */
[-C--:B------:R-:W-:Y:S02]  /*24e0*/  FMUL.FTZ R235, R235, R161.reuse ;  /* 0x000000a1ebeb7220 */ /* 0x080fe40000410000 */
[----:B------:R-:W-:Y:S02]  /*24f0*/  FFMA.FTZ R163, R124, R161, R163 ;  /* 0x000000a17ca37223 */ /* 0x000fe400000100a3 */
[----:B------:R-:W-:Y:S02]  /*2500*/  FFMA.FTZ R16, R59, R235, R16 ;  /* 0x000000eb3b107223 */ /* 0x000fe40000010010 */
[----:B-1----:R-:W-:Y:S02]  /*2510*/  @!P2 FFMA.FTZ R243, R158, R14, R243 ;  /* 0x0000000e9ef3a223 */ /* 0x002fe400000100f3 */
[----:B------:R-:W-:-:S02]  /*2520*/  FMUL.FTZ R237, R237, R163 ;  /* 0x000000a3eded7220 */ /* 0x000fc40000410000 */
[----:B--2---:R-:W-:Y:S01]  /*2530*/  @!P2 FMUL.FTZ R158, R158, R15 ;  /* 0x0000000f9e9ea220 */ /* 0x004fe20000410000 */
[----:B------:R-:W-:Y:S01]  /*2540*/  HFMA2.MMA R15, -RZ, RZ, 0, 0 ;  /* 0x00000000ff0f7435 */ /* 0x000fe200000001ff */
[----:B------:R-:W-:Y:S02]  /*2550*/  FFMA.FTZ R14, R61, R237, R16 ;  /* 0x000000ed3d0e7223 */ /* 0x000fe40000010010 */
[----:B------:R-:W1:Y:S01]  /*2560*/  SHFL.DOWN PT, R16, R243, 0x10, 0x1f ;  /* 0x0a001f00f3107f89 */ /* 0x000e6200000e0000 */
[----:B------:R-:W-:Y:S02]  /*2570*/  FFMA.FTZ R167, R26, R163, R167 ;  /* 0x000000a31aa77223 */ /* 0x000fe400000100a7 */
[----:B------:R-:W-:Y:S01]  /*2580*/  IMAD R160, R160, c[0x0][0x2d0], RZ ;  /* 0x0000b400a0a07a24 */ /* 0x000fe200078e02ff */
[----:B------:R-:W2:Y:S01]  /*2590*/  SHFL.DOWN PT, R17, R158, 0x10, 0x1f ;  /* 0x0a001f009e117f89 */ /* 0x000ea200000e0000 */
[-C--:B------:R-:W-:Y:S02]  /*25a0*/  FMUL.FTZ R231, R231, R167.reuse ;  /* 0x000000a7e7e77220 */ /* 0x080fe40000410000 */
[----:B------:R-:W-:-:S02]  /*25b0*/  FFMA.FTZ R179, R24, R167, R179 ;  /* 0x000000a718b37223 */ /* 0x000fc400000100b3 */
[----:B------:R-:W-:Y:S01]  /*25c0*/  FFMA.FTZ R146, R63, R231, R14 ;  /* 0x000000e73f927223 */ /* 0x000fe2000001000e */
[----:B------:R-:W-:Y:S01]  /*25d0*/  MOV R14, R39 ;  /* 0x00000027000e7202 */ /* 0x000fe20000000f00 */
[-C--:B------:R-:W-:Y:S02]  /*25e0*/  FMUL.FTZ R229, R229, R179.reuse ;  /* 0x000000b3e5e57220 */ /* 0x080fe40000410000 */
[----:B------:R-:W-:Y:S02]  /*25f0*/  FFMA.FTZ R173, R22, R179, R173 ;  /* 0x000000b316ad7223 */ /* 0x000fe400000100ad */
[----:B------:R-:W-:Y:S02]  /*2600*/  FFMA.FTZ R146, R65, R229, R146 ;  /* 0x000000e541927223 */ /* 0x000fe40000010092 */
[-C--:B------:R-:W-:Y:S02]  /*2610*/  FMUL.FTZ R227, R227, R173.reuse ;  /* 0x000000ade3e37220 */ /* 0x080fe40000410000 */
        /* <DEDUP_REMOVED lines=8> */
[----:B------:R-:W-:Y:S01]  /*26a0*/  SHFL.DOWN PT, R162, R243, 0x1, 0x1f ;  /* 0x08201f00f3a27f89 */ /* 0x000fe200000e0000 */
[----:B------:R-:W-:Y:S02]  /*26b0*/  FFMA.FTZ R152, R71, R223, R146 ;  /* 0x000000df47987223 */ /* 0x000fe40000010092 */
[----:B------:R-:W-:Y:S01]  /*26c0*/  FFMA.FTZ R171, R132, R169, R171 ;  /* 0x000000a984ab7223 */ /* 0x000fe200000100ab */
[----:B------:R-:W-:Y:S01]  /*26d0*/  SHFL.IDX PT, R146, R13, RZ, 0x1f ;  /* 0x00001fff0d927589 */ /* 0x000fe200000e0000 */
[----:B------:R-:W-:-:S03]  /*26e0*/  IMAD.WIDE.U32 R14, R35, c[0x0][0x2b8], R14 ;  /* 0x0000ae00230e7a25 */ /* 0x000fc600078e000e */
[----:B------:R-:W1:Y:S01]  /*26f0*/  SHFL.DOWN PT, R225, R158, 0x1, 0x1f ;  /* 0x08201f009ee17f89 */ /* 0x000e6200000e0000 */
[----:B------:R-:W-:Y:S01]  /*2700*/  FFMA.FTZ R159, R134, R171, R159 ;  /* 0x000000ab869f7223 */ /* 0x000fe2000001009f */
[----:B------:R-:W-:Y:S01]  /*2710*/  IADD3 R15, R15, R155, RZ ;  /* 0x0000009b0f0f7210 */ /* 0x000fe20007ffe0ff */
[----:B------:R-:W-:Y:S01]  /*2720*/  FMUL.FTZ R221, R221, R171 ;  /* 0x000000abdddd7220 */ /* 0x000fe20000410000 */
[----:B------:R-:W-:Y:S01]  /*2730*/  SHFL.IDX PT, R243, R243, RZ, 0x1f ;  /* 0x00001ffff3f37589 */ /* 0x000fe200000e0000 */
[----:B------:R-:W-:Y:S01]  /*2740*/  FFMA.FTZ R157, R136, R159, R157 ;  /* 0x0000009f889d7223 */ /* 0x000fe2000001009d */
[----:B------:R-:W-:Y:S01]  /*2750*/  IADD3 R155, R50, -c[0x0][0x174], RZ ;  /* 0x80005d00329b7a10 */ /* 0x000fe20007ffe0ff */
[----:B------:R-:W-:Y:S01]  /*2760*/  FFMA.FTZ R152, R73, R221, R152 ;  /* 0x000000dd49987223 */ /* 0x000fe20000010098 */
[----:B------:R-:W2:Y:S01]  /*2770*/  SHFL.IDX PT, R158, R158, RZ, 0x1f ;  /* 0x00001fff9e9e7589 */ /* 0x000ea200000e0000 */
[----:B------:R-:W-:Y:S02]  /*2780*/  FFMA.FTZ R165, R138, R157, R165 ;  /* 0x0000009d8aa57223 */ /* 0x000fe400000100a5 */
[----:B------:R-:W-:-:S02]  /*2790*/  FMUL.FTZ R219, R219, R159 ;  /* 0x0000009fdbdb7220 */ /* 0x000fc40000410000 */
[----:B------:R-:W-:Y:S02]  /*27a0*/  FFMA.FTZ R153, R140, R165, R153 ;  /* 0x000000a58c997223 */ /* 0x000fe40000010099 */
[----:B------:R-:W-:Y:S02]  /*27b0*/  FFMA.FTZ R152, R75, R219, R152 ;  /* 0x000000db4b987223 */ /* 0x000fe40000010098 */
[----:B------:R-:W-:Y:S02]  /*27c0*/  FMUL.FTZ R215, R215, R157 ;  /* 0x0000009dd7d77220 */ /* 0x000fe40000410000 */
[----:B------:R-:W-:Y:S02]  /*27d0*/  FMUL.FTZ R213, R213, R165 ;  /* 0x000000a5d5d57220 */ /* 0x000fe40000410000 */
[----:B------:R-:W-:Y:S02]  /*27e0*/  FFMA.FTZ R152, R77, R215, R152 ;  /* 0x000000d74d987223 */ /* 0x000fe40000010098 */
[----:B------:R-:W-:-:S02]  /*27f0*/  FMUL.FTZ R207, R207, R153 ;  /* 0x00000099cfcf7220 */ /* 0x000fc40000410000 */
[----:B-1----:R-:W-:Y:S02]  /*2800*/  @P1 FFMA.FTZ R146, R225, R146, R162 ;  /* 0x00000092e1921223 */ /* 0x002fe400000100a2 */
[----:B------:R-:W-:Y:S02]  /*2810*/  FFMA.FTZ R152, R79, R213, R152 ;  /* 0x000000d54f987223 */ /* 0x000fe40000010098 */
[----:B------:R-:W-:Y:S01]  /*2820*/  FFMA.FTZ R217, R146, R150, R217 ;  /* 0x0000009692d97223 */ /* 0x000fe200000100d9 */
[----:B------:R-:W-:Y:S01]  /*2830*/  LEA R150, R49, 0xfffffe00, 0x9 ;  /* 0xfffffe0031967811 */ /* 0x000fe200078e48ff */
[----:B------:R-:W-:Y:S02]  /*2840*/  FFMA.FTZ R146, R144, R153, R151 ;  /* 0x0000009990927223 */ /* 0x000fe40000010097 */
[----:B------:R-:W-:Y:S01]  /*2850*/  FFMA.FTZ R151, R149, R217, R18 ;  /* 0x000000d995977223 */ /* 0x000fe20000010012 */
[----:B------:R-:W-:Y:S01]  /*2860*/  P2R R18, PR, RZ, 0x20 ;  /* 0x00000020ff127803 */ /* 0x000fe20000000000 */
[----:B--2---:R-:W-:-:S02]  /*2870*/  FFMA.FTZ R13, R158, R13, R243 ;  /* 0x0000000d9e0d7223 */ /* 0x004fc400000100f3 */
[----:B------:R-:W-:Y:S02]  /*2880*/  FFMA.FTZ R211, R144, R151, R211 ;  /* 0x0000009790d37223 */ /* 0x000fe400000100d3 */
[----:B------:R-:W-:Y:S02]  /*2890*/  FMUL.FTZ R12, R158, R12 ;  /* 0x0000000c9e0c7220 */ /* 0x000fe40000410000 */
[----:B------:R-:W-:Y:S02]  /*28a0*/  FFMA.FTZ R209, R140, R211, R209 ;  /* 0x000000d38cd17223 */ /* 0x000fe400000100d1 */
[----:B------:R-:W-:Y:S01]  /*28b0*/  FFMA.FTZ R142, R149, R146, R142 ;  /* 0x00000092958e7223 */ /* 0x000fe2000001008e */
[----:B------:R1:W-:Y:S01]  /*28c0*/  @!P5 STS.64 [R87.X8+0x1728], R12 ;  /* 0x0017280c5700d388 */ /* 0x0003e20000008a00 */
[----:B------:R-:W-:Y:S02]  /*28d0*/  FFMA.FTZ R205, R138, R209, R205 ;  /* 0x000000d18acd7223 */ /* 0x000fe400000100cd */
[----:B------:R-:W-:-:S02]  /*28e0*/  FFMA.FTZ R152, R81, R207, R152 ;  /* 0x000000cf51987223 */ /* 0x000fc40000010098 */
[----:B------:R-:W-:Y:S02]  /*28f0*/  FFMA.FTZ R185, R136, R205, R185 ;  /* 0x000000cd88b97223 */ /* 0x000fe400000100b9 */
[----:B------:R-:W-:Y:S02]  /*2900*/  FMUL.FTZ R181, R181, R146 ;  /* 0x00000092b5b57220 */ /* 0x000fe40000410000 */
[----:B------:R-:W-:Y:S02]  /*2910*/  FFMA.FTZ R195, R134, R185, R195 ;  /* 0x000000b986c37223 */ /* 0x000fe400000100c3 */
[----:B------:R-:W-:Y:S01]  /*2920*/  FMUL.FTZ R140, R19, R142 ;  /* 0x0000008e138c7220 */ /* 0x000fe20000410000 */
[----:B------:R-:W-:Y:S01]  /*2930*/  SHF.L.U32 R19, R39, 0x4, RZ ;  /* 0x0000000427137819 */ /* 0x000fe200000006ff */
[----:B------:R-:W-:Y:S02]  /*2940*/  FFMA.FTZ R187, R132, R195, R187 ;  /* 0x000000c384bb7223 */ /* 0x000fe400000100bb */
[----:B-1----:R-:W-:-:S02]  /*2950*/  FMUL.FTZ R12, R122, R179 ;  /* 0x000000b37a0c7220 */ /* 0x002fc40000410000 */
[----:B------:R-:W-:Y:S02]  /*2960*/  FFMA.FTZ R189, R130, R187, R189 ;  /* 0x000000bb82bd7223 */ /* 0x000fe400000100bd */
[----:B------:R-:W-:Y:S01]  /*2970*/  FFMA.FTZ R152, R83, R181, R152 ;  /* 0x000000b553987223 */ /* 0x000fe20000010098 */
[----:B------:R-:W-:Y:S01]  /*2980*/  LEA.HI.SX32 R181, R19, R19, 0x1b ;  /* 0x0000001313b57211 */ /* 0x000fe200078fdaff */
        /* <DEDUP_REMOVED lines=11> */
[----:B------:R-:W-:-:S02]  /*2a40*/  IMAD R16, R156, c[0x0][0x2c0], RZ ;  /* 0x0000b0009c107a24 */ /* 0x000fc400078e02ff */
[----:B------:R-:W-:Y:S02]  /*2a50*/  FFMA.FTZ R199, R126, R197, R199 ;  /* 0x000000c57ec77223 */ /* 0x000fe400000100c7 */
[----:B------:R-:W-:Y:S02]  /*2a60*/  FMUL.FTZ R19, R55, R18 ;  /* 0x0000001237137220 */ /* 0x000fe40000410000 */
[C---:B------:R-:W-:Y:S02]  /*2a70*/  FMUL.FTZ R22, R122.reuse, R169 ;  /* 0x000000a97a167220 */ /* 0x040fe40000410000 */
[C---:B-1----:R-:W-:Y:S01]  /*2a80*/  FMUL.FTZ R12, R122.reuse, R159 ;  /* 0x0000009f7a0c7220 */ /* 0x042fe20000410000 */
[----:B------:R1:W-:Y:S01]  /*2a90*/  STS [R181.X4+0x430], R19 ;  /* 0x00043013b5007388 */ /* 0x0003e20000004800 */
[----:B--2---:R-:W-:Y:S02]  /*2aa0*/  FMUL.FTZ R20, R122, R153 ;  /* 0x000000997a147220 */ /* 0x004fe40000410000 */
[----:B------:R-:W-:-:S02]  /*2ab0*/  FFMA.FTZ R201, R128, R199, R201 ;  /* 0x000000c780c97223 */ /* 0x000fc400000100c9 */
[----:B------:R-:W-:Y:S02]  /*2ac0*/  IMAD R223, R37, c[0x0][0x2c4], R16 ;  /* 0x0000b10025df7a24 */ /* 0x000fe400078e0210 */
[----:B------:R-:W-:Y:S02]  /*2ad0*/  FMUL.FTZ R22, R71, R22 ;  /* 0x0000001647167220 */ /* 0x000fe40000410000 */
[----:B------:R-:W-:Y:S02]  /*2ae0*/  FMUL.FTZ R13, R75, R12 ;  /* 0x0000000c4b0d7220 */ /* 0x000fe40000410000 */
[----:B------:R-:W-:Y:S01]  /*2af0*/  IMAD.WIDE.U32 R16, R37, c[0x0][0x2c0], R14 ;  /* 0x0000b00025107a25 */ /* 0x000fe200078e000e */
[----:B------:R2:W-:Y:S03]  /*2b00*/  STS [R181.X4+0x450], R22 ;  /* 0x00045016b5007388 */ /* 0x0005e60000004800 */
[----:B------:R-:W-:Y:S01]  /*2b10*/  FMUL.FTZ R149, R121, R140 ;  /* 0x0000008c79957220 */ /* 0x000fe20000410000 */
[----:B------:R-:W-:Y:S01]  /*2b20*/  IADD3 R17, R17, R223, RZ ;  /* 0x000000df11117210 */ /* 0x000fe20007ffe0ff */
[----:B------:R-:W-:Y:S01]  /*2b30*/  FMUL.FTZ R12, R122, R165 ;  /* 0x000000a57a0c7220 */ /* 0x000fe20000410000 */
[----:B------:R-:W-:Y:S01]  /*2b40*/  LEA R14, P0, R16, c[0x0][0x320], 0x2 ;  /* 0x0000c800100e7a11 */ /* 0x000fe200078010ff */
[----:B------:R-:W-:Y:S01]  /*2b50*/  FMUL.FTZ R126, R81, R20 ;  /* 0x00000014517e7220 */ /* 0x000fe20000410000 */
[----:B------:R-:W-:Y:S01]  /*2b60*/  STS [R181.X4+0x458], R13 ;  /* 0x0004580db5007388 */ /* 0x000fe20000004800 */
[----:B-1----:R-:W-:Y:S01]  /*2b70*/  FFMA.FTZ R19, -R120, R21, R148 ;  /* 0x0000001578137223 */ /* 0x002fe20000010194 */
[----:B------:R-:W-:Y:S01]  /*2b80*/  LEA.HI.X R15, R16, c[0x0][0x324], R17, 0x2, P0 ;  /* 0x0000c900100f7a11 */ /* 0x000fe200000f1411 */
[----:B------:R-:W-:Y:S01]  /*2b90*/  FMUL.FTZ R20, R120, R201 ;  /* 0x000000c978147220 */ /* 0x000fe20000410000 */
[----:B------:R-:W-:Y:S01]  /*2ba0*/  STS [R181.X4+0x464], R126 ;  /* 0x0004647eb5007388 */ /* 0x000fe20000004800 */
[----:B------:R-:W-:Y:S01]  /*2bb0*/  FMUL.FTZ R24, R122, R157 ;  /* 0x0000009d7a187220 */ /* 0x000fe20000410000 */
[----:B------:R-:W-:Y:S01]  /*2bc0*/  IADD3 R16, P0, R150, R16, RZ ;  /* 0x0000001096107210 */ /* 0x000fe20007f1e0ff */
[----:B------:R-:W-:-:S02]  /*2bd0*/  FADD.FTZ R18, R152, R149 ;  /* 0x0000009598127221 */ /* 0x000fc40000010000 */
[----:B------:R-:W-:Y:S01]  /*2be0*/  FMUL.FTZ R124, R79, R12 ;  /* 0x0000000c4f7c7220 */ /* 0x000fe20000410000 */
[----:B------:R-:W-:Y:S01]  /*2bf0*/  LEA.HI.X.SX32 R17, R150, R17, 0x1, P0 ;  /* 0x0000001196117211 */ /* 0x000fe200000f0eff */
[----:B--2---:R-:W-:Y:S01]  /*2c00*/  FFMA.FTZ R22, -R118, R23, R177 ;  /* 0x0000001776167223 */ /* 0x004fe200000101b1 */
[----:B------:R-:W-:Y:S01]  /*2c10*/  IADD3 R150, -R150, c[0x0][0x168], -R39 ;  /* 0x00005a0096967a10 */ /* 0x000fe20007ffe927 */
[----:B------:R-:W-:Y:S01]  /*2c20*/  FMUL.FTZ R149, R118, R199 ;  /* 0x000000c776957220 */ /* 0x000fe20000410000 */
[----:B------:R-:W-:Y:S01]  /*2c30*/  STS [R181.X4+0x460], R124 ;  /* 0x0004607cb5007388 */ /* 0x000fe20000004800 */
[----:B------:R-:W-:Y:S01]  /*2c40*/  FFMA.FTZ R12, R20, R19, RZ ;  /* 0x00000013140c7223 */ /* 0x000fe200000100ff */
[C---:B------:R-:W-:Y:S01]  /*2c50*/  ISETP.GE.AND P0, PT, R150.reuse, 0x1, PT ;  /* 0x000000019600780c */ /* 0x040fe20003f06270 */
[----:B------:R-:W-:Y:S01]  /*2c60*/  FMUL.FTZ R26, R77, R24 ;  /* 0x000000184d1a7220 */ /* 0x000fe20000410000 */
[----:B------:R-:W-:Y:S01]  /*2c70*/  ISETP.GE.AND P1, PT, R150, 0x21, PT ;  /* 0x000000219600780c */ /* 0x000fe20003f26270 */
[----:B------:R-:W-:-:S02]  /*2c80*/  FMUL.FTZ R136, R122, R161 ;  /* 0x000000a17a887220 */ /* 0x000fc40000410000 */
[C---:B------:R-:W-:Y:S01]  /*2c90*/  FFMA.FTZ R161, -R116.reuse, R25, R161 ;  /* 0x0000001974a17223 */ /* 0x040fe200000101a1 */
[----:B------:R1:W-:Y:S01]  /*2ca0*/  STS [R181.X4+0x45c], R26 ;  /* 0x00045c1ab5007388 */ /* 0x0003e20000004800 */
[----:B------:R-:W-:Y:S02]  /*2cb0*/  FMUL.FTZ R24, R116, R197 ;  /* 0x000000c574187220 */ /* 0x000fe40000410000 */
[----:B------:R-:W-:Y:S02]  /*2cc0*/  FFMA.FTZ R12, R149, R22, R12 ;  /* 0x00000016950c7223 */ /* 0x000fe4000001000c */
[----:B------:R-:W-:Y:S02]  /*2cd0*/  IMAD R155, R155, -0x200, RZ ;  /* 0xfffffe009b9b7824 */ /* 0x000fe400078e02ff */
[----:B------:R-:W-:Y:S02]  /*2ce0*/  FMUL.FTZ R134, R122, R163 ;  /* 0x000000a37a867220 */ /* 0x000fe40000410000 */
[----:B------:R-:W-:-:S02]  /*2cf0*/  FFMA.FTZ R163, -R114, R27, R163 ;  /* 0x0000001b72a37223 */ /* 0x000fc400000101a3 */
[----:B-1----:R-:W-:Y:S02]  /*2d00*/  FMUL.FTZ R26, R114, R183 ;  /* 0x000000b7721a7220 */ /* 0x002fe40000410000 */
[----:B------:R-:W-:Y:S02]  /*2d10*/  FFMA.FTZ R12, R24, R161, R12 ;  /* 0x000000a1180c7223 */ /* 0x000fe4000001000c */
[----:B------:R-:W-:Y:S01]  /*2d20*/  IMAD.WIDE R14, R155, 0x4, R14 ;  /* 0x000000049b0e7825 */ /* 0x000fe200078e020e */
[----:B------:R-:W-:-:S03]  /*2d30*/  SHF.L.U32 R155, R85, 0x2, RZ ;  /* 0x00000002559b7819 */ /* 0x000fc600000006ff */
[C---:B------:R-:W-:Y:S02]  /*2d40*/  FMUL.FTZ R138, R122.reuse, R177 ;  /* 0x000000b17a8a7220 */ /* 0x040fe40000410000 */
[C---:B------:R-:W-:Y:S02]  /*2d50*/  FMUL.FTZ R140, R122.reuse, R167 ;  /* 0x000000a77a8c7220 */ /* 0x040fe40000410000 */
[C---:B------:R-:W-:Y:S02]  /*2d60*/  FMUL.FTZ R130, R122.reuse, R175 ;  /* 0x000000af7a827220 */ /* 0x040fe40000410000 */
[C---:B------:R-:W-:Y:S02]  /*2d70*/  FMUL.FTZ R132, R122.reuse, R171 ;  /* 0x000000ab7a847220 */ /* 0x040fe40000410000 */
[C---:B------:R-:W-:Y:S02]  /*2d80*/  FMUL.FTZ R124, R122.reuse, R146 ;  /* 0x000000927a7c7220 */ /* 0x040fe40000410000 */
[----:B------:R-:W-:-:S02]  /*2d90*/  FMUL.FTZ R126, R122, R142 ;  /* 0x0000008e7a7e7220 */ /* 0x000fc40000410000 */
[C---:B------:R-:W-:Y:S02]  /*2da0*/  FFMA.FTZ R167, -R112.reuse, R125, R167 ;  /* 0x0000007d70a77223 */ /* 0x040fe400000101a7 */
[----:B------:R-:W-:Y:S02]  /*2db0*/  FMUL.FTZ R122, R112, R203 ;  /* 0x000000cb707a7220 */ /* 0x000fe40000410000 */
[----:B------:R-:W-:Y:S02]  /*2dc0*/  FFMA.FTZ R12, R26, R163, R12 ;  /* 0x000000a31a0c7223 */ /* 0x000fe4000001000c */
[----:B------:R-:W-:Y:S02]  /*2dd0*/  FMUL.FTZ R134, R61, R134 ;  /* 0x000000863d867220 */ /* 0x000fe40000410000 */
[C---:B------:R-:W-:Y:S02]  /*2de0*/  IMAD R215, R155.reuse, c[0x0][0x2d4], R160 ;  /* 0x0000b5009bd77a24 */ /* 0x040fe400078e02a0 */
[----:B------:R-:W-:Y:S01]  /*2df0*/  IMAD.WIDE.U32 R14, R155, c[0x0][0x2d0], R14 ;  /* 0x0000b4009b0e7a25 */ /* 0x000fe200078e000e */
[----:B------:R1:W-:Y:S03]  /*2e00*/  STS [R181.X4+0x43c], R134 ;  /* 0x00043c86b5007388 */ /* 0x0003e60000004800 */
[----:B------:R-:W-:Y:S01]  /*2e10*/  FMUL.FTZ R13, R83, R124 ;  /* 0x0000007c530d7220 */ /* 0x000fe20000410000 */
[----:B------:R-:W-:Y:S01]  /*2e20*/  IADD3 R15, R15, R215, RZ ;  /* 0x000000d70f0f7210 */ /* 0x000fe20007ffe0ff */
[----:B------:R-:W-:-:S02]  /*2e30*/  FFMA.FTZ R124, -R110, R127, R179 ;  /* 0x0000007f6e7c7223 */ /* 0x000fc400000101b3 */
[----:B------:R-:W-:Y:S01]  /*2e40*/  FMUL.FTZ R155, R110, R191 ;  /* 0x000000bf6e9b7220 */ /* 0x000fe20000410000 */
[----:B------:R-:W-:Y:S01]  /*2e50*/  STS [R181.X4+0x468], R13 ;  /* 0x0004680db5007388 */ /* 0x000fe20000004800 */
[----:B------:R-:W-:Y:S02]  /*2e60*/  FFMA.FTZ R12, R122, R167, R12 ;  /* 0x000000a77a0c7223 */ /* 0x000fe4000001000c */
[----:B-1----:R-:W-:Y:S02]  /*2e70*/  FMUL.FTZ R134, R121, R126 ;  /* 0x0000007e79867220 */ /* 0x002fe40000410000 */
[C---:B------:R-:W-:Y:S02]  /*2e80*/  FFMA.FTZ R173, -R108.reuse, R129, R173 ;  /* 0x000000816cad7223 */ /* 0x040fe400000101ad */
[----:B------:R-:W-:Y:S01]  /*2e90*/  FMUL.FTZ R126, R108, R193 ;  /* 0x000000c16c7e7220 */ /* 0x000fe20000410000 */
[----:B------:R1:W-:Y:S01]  /*2ea0*/  STS [R181.X4+0x46c], R134 ;  /* 0x00046c86b5007388 */ /* 0x0003e20000004800 */
[----:B------:R-:W-:-:S02]  /*2eb0*/  FFMA.FTZ R12, R155, R124, R12 ;  /* 0x0000007c9b0c7223 */ /* 0x000fc4000001000c */
[----:B------:R-:W-:Y:S02]  /*2ec0*/  FMUL.FTZ R130, R69, R130 ;  /* 0x0000008245827220 */ /* 0x000fe40000410000 */
[C---:B------:R-:W-:Y:S02]  /*2ed0*/  FFMA.FTZ R128, -R106.reuse, R131, R175 ;  /* 0x000000836a807223 */ /* 0x040fe400000101af */
[----:B------:R-:W-:Y:S01]  /*2ee0*/  FMUL.FTZ R175, R106, R189 ;  /* 0x000000bd6aaf7220 */ /* 0x000fe20000410000 */
[----:B------:R2:W-:Y:S01]  /*2ef0*/  STS [R181.X4+0x44c], R130 ;  /* 0x00044c82b5007388 */ /* 0x0005e20000004800 */
[----:B------:R-:W-:Y:S02]  /*2f00*/  FFMA.FTZ R12, R126, R173, R12 ;  /* 0x000000ad7e0c7223 */ /* 0x000fe4000001000c */
[----:B------:R-:W-:Y:S02]  /*2f10*/  FMUL.FTZ R132, R73, R132 ;  /* 0x0000008449847220 */ /* 0x000fe40000410000 */
[----:B------:R-:W-:-:S02]  /*2f20*/  FFMA.FTZ R169, -R104, R133, R169 ;  /* 0x0000008568a97223 */ /* 0x000fc400000101a9 */
[----:B------:R-:W-:Y:S01]  /*2f30*/  FFMA.FTZ R12, R175, R128, R12 ;  /* 0x00000080af0c7223 */ /* 0x000fe2000001000c */
[----:B------:R3:W-:Y:S01]  /*2f40*/  STS [R181.X4+0x454], R132 ;  /* 0x00045484b5007388 */ /* 0x0007e20000004800 */
[----:B-1----:R-:W-:Y:S02]  /*2f50*/  FMUL.FTZ R134, R100, R185 ;  /* 0x000000b964867220 */ /* 0x002fe40000410000 */
[----:B--2---:R-:W-:Y:S02]  /*2f60*/  FMUL.FTZ R130, R104, R187 ;  /* 0x000000bb68827220 */ /* 0x004fe40000410000 */
[----:B------:R-:W-:Y:S02]  /*2f70*/  FFMA.FTZ R159, -R100, R137, R159 ;  /* 0x00000089649f7223 */ /* 0x000fe4000001019f */
[----:B------:R-:W-:Y:S02]  /*2f80*/  FFMA.FTZ R12, R130, R169, R12 ;  /* 0x000000a9820c7223 */ /* 0x000fe4000001000c */
[----:B------:R-:W-:-:S02]  /*2f90*/  FMUL.FTZ R136, R59, R136 ;  /* 0x000000883b887220 */ /* 0x000fc40000410000 */
[C---:B---3--:R-:W-:Y:S02]  /*2fa0*/  FFMA.FTZ R132, -R102.reuse, R135, R171 ;  /* 0x0000008766847223 */ /* 0x048fe400000101ab */
[----:B------:R-:W-:Y:S01]  /*2fb0*/  FMUL.FTZ R171, R102, R195 ;  /* 0x000000c366ab7220 */ /* 0x000fe20000410000 */
[----:B------:R1:W-:Y:S01]  /*2fc0*/  STS [R181.X4+0x438], R136 ;  /* 0x00043888b5007388 */ /* 0x0003e20000004800 */
[C---:B------:R-:W-:Y:S02]  /*2fd0*/  FMUL.FTZ R177, R98.reuse, R205 ;  /* 0x000000cd62b17220 */ /* 0x040fe40000410000 */
[----:B------:R-:W-:Y:S02]  /*2fe0*/  FFMA.FTZ R12, R171, R132, R12 ;  /* 0x00000084ab0c7223 */ /* 0x000fe4000001000c */
[----:B------:R-:W-:Y:S02]  /*2ff0*/  FFMA.FTZ R157, -R98, R139, R157 ;  /* 0x0000008b629d7223 */ /* 0x000fe4000001019d */
[----:B------:R-:W-:-:S02]  /*3000*/  FFMA.FTZ R12, R134, R159, R12 ;  /* 0x0000009f860c7223 */ /* 0x000fc4000001000c */
[C---:B------:R-:W-:Y:S02]  /*3010*/  FFMA.FTZ R165, -R96.reuse, R141, R165 ;  /* 0x0000008d60a57223 */ /* 0x040fe400000101a5 */
[----:B-1----:R-:W-:Y:S02]  /*3020*/  FMUL.FTZ R136, R96, R209 ;  /* 0x000000d160887220 */ /* 0x002fe40000410000 */
[----:B------:R-:W-:Y:S02]  /*3030*/  FFMA.FTZ R12, R177, R157, R12 ;  /* 0x0000009db10c7223 */ /* 0x000fe4000001000c */
[----:B------:R-:W-:Y:S02]  /*3040*/  FMUL.FTZ R138, R57, R138 ;  /* 0x0000008a398a7220 */ /* 0x000fe40000410000 */
[----:B------:R-:W-:Y:S02]  /*3050*/  FMUL.FTZ R140, R63, R140 ;  /* 0x0000008c3f8c7220 */ /* 0x000fe40000410000 */
[C---:B------:R-:W-:Y:S01]  /*3060*/  FMUL.FTZ R179, R94.reuse, R211 ;  /* 0x000000d35eb37220 */ /* 0x040fe20000410000 */
[----:B------:R1:W-:Y:S01]  /*3070*/  STS [R181.X4+0x434], R138 ;  /* 0x0004348ab5007388 */ /* 0x0003e20000004800 */
[----:B------:R-:W-:-:S02]  /*3080*/  FFMA.FTZ R153, -R94, R143, R153 ;  /* 0x0000008f5e997223 */ /* 0x000fc40000010199 */
[----:B------:R-:W-:Y:S01]  /*3090*/  FFMA.FTZ R12, R136, R165, R12 ;  /* 0x000000a5880c7223 */ /* 0x000fe2000001000c */
[----:B------:R2:W-:Y:S01]  /*30a0*/  STS [R181.X4+0x440], R140 ;  /* 0x0004408cb5007388 */ /* 0x0005e20000004800 */
[----:B------:R-:W-:Y:S02]  /*30b0*/  FFMA.FTZ R146, -R92, R145, R146 ;  /* 0x000000915c927223 */ /* 0x000fe40000010192 */
[----:B------:R-:W-:Y:S02]  /*30c0*/  FFMA.FTZ R142, -R90, R147, R142 ;  /* 0x000000935a8e7223 */ /* 0x000fe4000001018e */
[----:B------:R-:W-:Y:S02]  /*30d0*/  FFMA.FTZ R13, R179, R153, R12 ;  /* 0x00000099b30d7223 */ /* 0x000fe4000001000c */
[----:B-1----:R-:W-:Y:S01]  /*30e0*/  FMUL.FTZ R138, R92, R151 ;  /* 0x000000975c8a7220 */ /* 0x002fe20000410000 */
[----:B--2---:R-:W-:Y:S01]  /*30f0*/  IADD3 R140, R39, 0x20, RZ ;  /* 0x00000020278c7810 */ /* 0x004fe20007ffe0ff */
[----:B------:R-:W-:-:S02]  /*3100*/  FMUL.FTZ R181, R90, R217 ;  /* 0x000000d95ab57220 */ /* 0x000fc40000410000 */
[----:B------:R-:W-:Y:S01]  /*3110*/  FFMA.FTZ R148, R138, R146, R13 ;  /* 0x000000928a947223 */ /* 0x000fe2000001000d */
[----:B------:R-:W-:Y:S01]  /*3120*/  LEA.HI.SX32 R140, R140, R39, 0x1b ;  /* 0x000000278c8c7211 */ /* 0x000fe200078fdaff */
[----:B------:R-:W-:Y:S01]  /*3130*/  FMUL.FTZ R213, R181, R142 ;  /* 0x0000008eb5d57220 */ /* 0x000fe20000410000 */
[----:B------:R-:W-:Y:S06]  /*3140*/  BAR.SYNC.DEFER_BLOCKING 0x0 ;  /* 0x0000000000007b1d */ /* 0x000fec0000010000 */
[----:B------:R-:W-:Y:S05]  /*3150*/  @!P0 BRA `(.L_x_5903) ;  /* 0x0000009000008947 */ /* 0x000fea0003800000 */
[----:B------:R-:W-:Y:S01]  /*3160*/  LEA.HI.SX32 R144, R39, R39, 0x1b ;  /* 0x0000002727907211 */ /* 0x000fe200078fdaff */
[----:B------:R-:W-:-:S02]  /*3170*/  IMAD R12, R123, c[0x0][0x2d0], RZ ;  /* 0x0000b4007b0c7a24 */ /* 0x000fc400078e02ff */
[C---:B------:R-:W-:Y:S02]  /*3180*/  IMAD.WIDE.U32 R16, R87.reuse, c[0x0][0x2d0], R16 ;  /* 0x0000b40057107a25 */ /* 0x040fe400078e0010 */
[----:B------:R-:W1:Y:S02]  /*3190*/  LDS R207, [R144.X4+0x430] ;  /* 0x0004300090cf7984 */ /* 0x000e640000004800 */
[----:B------:R-:W-:Y:S01]  /*31a0*/  IMAD R13, R87, c[0x0][0x2d4], R12 ;  /* 0x0000b500570d7a24 */ /* 0x000fe200078e020c */
[----:B------:R-:W-:-:S04]  /*31b0*/  LEA R12, P0, R16, c[0x0][0x320], 0x2 ;  /* 0x0000c800100c7a11 */ /* 0x000fc800078010ff */
[----:B------:R-:W-:-:S04]  /*31c0*/  IADD3 R13, R17, R13, RZ ;  /* 0x0000000d110d7210 */ /* 0x000fc80007ffe0ff */
[----:B------:R-:W-:-:S05]  /*31d0*/  LEA.HI.X R13, R16, c[0x0][0x324], R13, 0x2, P0 ;  /* 0x0000c900100d7a11 */ /* 0x000fca00000f140d */
[----:B-1----:R1:W-:Y:S02]  /*31e0*/  RED.E.ADD.F32.FTZ.RN.STRONG.GPU [R12.64], R207 ;  /* 0x000000cf0c00798e */ /* 0x0023e4000c10e784 */
.L_x_5903:
[----:B------:R-:W-:Y:S05]  /*31f0*/  BSYNC B0 ;  /* 0x0000000000007941 */ /* 0x000fea0003800000 */
.L_x_5902:
[----:B-1----:R1:W2:Y:S01]  /*3200*/  LDS R13, [R140.X4+0x4b0] ;  /* 0x0004b0008c0d7984 */ /* 0x0022a20000004800 */
[----:B------:R-:W-:Y:S01]  /*3210*/  BSSY B0, `(.L_x_5904) ;  /* 0x0000006000007945 */ /* 0x000fe20003800000 */
[----:B------:R-:W-:Y:S01]  /*3220*/  FADD.FTZ R12, R148, R213 ;  /* 0x000000d5940c7221 */ /* 0x000fe20000010000 */
[C---:B------:R-:W-:Y:S02]  /*3230*/  IADD3 R16, R39.reuse, 0x40, RZ ;  /* 0x0000004027107810 */ /* 0x040fe40007ffe0ff */
[----:B------:R-:W-:Y:S01]  /*3240*/  IADD3 R144, R39, 0x60, RZ ;  /* 0x0000006027907810 */ /* 0x000fe20007ffe0ff */
[----:B------:R-:W-:Y:S05]  /*3250*/  @!P1 BRA `(.L_x_5905) ;  /* 0x0000001000009947 */ /* 0x000fea0003800000 */
[----:B--2---:R2:W-:Y:S02]  /*3260*/  RED.E.ADD.F32.FTZ.RN.STRONG.GPU [R14.64+-0x780], R13 ;  /* 0xfff8800d0e00798e */ /* 0x0045e4000c10e784 */
.L_x_5905:
[----:B------:R-:W-:Y:S05]  /*3270*/  BSYNC B0 ;  /* 0x0000000000007941 */ /* 0x000fea0003800000 */
.L_x_5904:
[-C--:B------:R-:W-:Y:S01]  /*3280*/  LEA.HI.SX32 R16, R16, R39.reuse, 0x1b ;  /* 0x0000002710107211 */ /* 0x080fe200078fdaff */
[----:B------:R-:W-:Y:S01]  /*3290*/  BSSY B0, `(.L_x_5906) ;  /* 0x000000d000007945 */ /* 0x000fe20003800000 */
[----:B------:R-:W-:Y:S02]  /*32a0*/  ISETP.GE.AND P6, PT, R150, 0x41, PT ;  /* 0x000000419600780c */ /* 0x000fe40003fc6270 */
[----:B-1----:R-:W-:Y:S01]  /*32b0*/  IADD3 R140, R39, 0x80, RZ ;  /* 0x00000080278c7810 */ /* 0x002fe20007ffe0ff */
[----:B--2---:R1:W2:Y:S01]  /*32c0*/  LDS R13, [R16.X4+0x530] ;  /* 0x00053000100d7984 */ /* 0x0042a20000004800 */
[----:B------:R-:W-:-:S02]  /*32d0*/  LEA.HI.SX32 R144, R144, R39, 0x1b ;  /* 0x0000002790907211 */ /* 0x000fc400078fdaff */
[C---:B------:R-:W-:Y:S02]  /*32e0*/  ISETP.GE.AND P0, PT, R150.reuse, 0x61, PT ;  /* 0x000000619600780c */ /* 0x040fe40003f06270 */
[C---:B------:R-:W-:Y:S02]  /*32f0*/  ISETP.GE.AND P1, PT, R150.reuse, 0x81, PT ;  /* 0x000000819600780c */ /* 0x040fe40003f26270 */
[C---:B------:R-:W-:Y:S02]  /*3300*/  ISETP.GE.AND P2, PT, R150.reuse, 0xa1, PT ;  /* 0x000000a19600780c */ /* 0x040fe40003f46270 */
[C---:B------:R-:W-:Y:S02]  /*3310*/  ISETP.GE.AND P3, PT, R150.reuse, 0xc1, PT ;  /* 0x000000c19600780c */ /* 0x040fe40003f66270 */
[C---:B------:R-:W-:Y:S02]  /*3320*/  ISETP.GE.AND P4, PT, R150.reuse, 0xe1, PT ;  /* 0x000000e19600780c */ /* 0x040fe40003f86270 */
[----:B------:R-:W-:Y:S01]  /*3330*/  ISETP.GE.AND P5, PT, R150, 0x101, PT ;  /* 0x000001019600780c */ /* 0x000fe20003fa6270 */
[----:B------:R-:W-:Y:S10]  /*3340*/  @!P6 BRA `(.L_x_5907) ;  /* 0x000000100000e947 */ /* 0x000ff40003800000 */
[----:B-12---:R1:W-:Y:S02]  /*3350*/  RED.E.ADD.F32.FTZ.RN.STRONG.GPU [R14.64+-0x700], R13 ;  /* 0xfff9000d0e00798e */ /* 0x0063e4000c10e784 */
.L_x_5907:
[----:B-1----:R-:W-:Y:S05]  /*3360*/  BSYNC B0 ;  /* 0x0000000000007941 */ /* 0x002fea0003800000 */
.L_x_5906:
[----:B--2---:R1:W2:Y:S01]  /*3370*/  LDS R13, [R144.X4+0x5b0] ;  /* 0x0005b000900d7984 */ /* 0x0042a20000004800 */
[----:B------:R-:W-:Y:S01]  /*3380*/  BSSY B0, `(.L_x_5908) ;  /* 0x0000005000007945 */ /* 0x000fe20003800000 */
[----:B------:R-:W-:-:S02]  /*3390*/  IADD3 R16, R39, 0xa0, RZ ;  /* 0x000000a027107810 */ /* 0x000fc40007ffe0ff */
[----:B------:R-:W-:Y:S01]  /*33a0*/  LEA.HI.SX32 R140, R140, R39, 0x1b ;  /* 0x000000278c8c7211 */ /* 0x000fe200078fdaff */
[----:B------:R-:W-:Y:S05]  /*33b0*/  @!P0 BRA `(.L_x_5909) ;  /* 0x0000001000008947 */ /* 0x000fea0003800000 */
[----:B--2---:R2:W-:Y:S02]  /*33c0*/  RED.E.ADD.F32.FTZ.RN.STRONG.GPU [R14.64+-0x680], R13 ;  /* 0xfff9800d0e00798e */ /* 0x0045e4000c10e784 */
.L_x_5909:
[----:B------:R-:W-:Y:S05]  /*33d0*/  BSYNC B0 ;  /* 0x0000000000007941 */ /* 0x000fea0003800000 */
.L_x_5908:
[----:B--2---:R2:W3:Y:S01]  /*33e0*/  LDS R13, [R140.X4+0x630] ;  /* 0x000630008c0d7984 */ /* 0x0044e20000004800 */
[----:B------:R-:W-:Y:S01]  /*33f0*/  BSSY B0, `(.L_x_5910) ;  /* 0x0000005000007945 */ /* 0x000fe20003800000 */
[----:B-1----:R-:W-:Y:S02]  /*3400*/  IADD3 R144, R39, 0xc0, RZ ;  /* 0x000000c027907810 */ /* 0x002fe40007ffe0ff */
[----:B------:R-:W-:Y:S01]  /*3410*/  LEA.HI.SX32 R16, R16, R39, 0x1b ;  /* 0x0000002710107211 */ /* 0x000fe200078fdaff */
[----:B------:R-:W-:Y:S05]  /*3420*/  @!P1 BRA `(.L_x_5911) ;  /* 0x0000001000009947 */ /* 0x000fea0003800000 */
[----:B---3--:R1:W-:Y:S02]  /*3430*/  RED.E.ADD.F32.FTZ.RN.STRONG.GPU [R14.64+-0x600], R13 ;  /* 0xfffa000d0e00798e */ /* 0x0083e4000c10e784 */
.L_x_5911:
[----:B------:R-:W-:Y:S05]  /*3440*/  BSYNC B0 ;  /* 0x0000000000007941 */ /* 0x000fea0003800000 */
.L_x_5910:
[----:B-1-3--:R1:W3:Y:S01]  /*3450*/  LDS R13, [R16.X4+0x6b0] ;  /* 0x0006b000100d7984 */ /* 0x00a2e20000004800 */
[----:B------:R-:W-:Y:S01]  /*3460*/  BSSY B0, `(.L_x_5912) ;  /* 0x0000005000007945 */ /* 0x000fe20003800000 */
[----:B--2---:R-:W-:Y:S02]  /*3470*/  IADD3 R140, R39, 0xe0, RZ ;  /* 0x000000e0278c7810 */ /* 0x004fe40007ffe0ff */
[----:B------:R-:W-:Y:S01]  /*3480*/  LEA.HI.SX32 R144, R144, R39, 0x1b ;  /* 0x0000002790907211 */ /* 0x000fe200078fdaff */
[----:B------:R-:W-:Y:S05]  /*3490*/  @!P2 BRA `(.L_x_5913) ;  /* 0x000000100000a947 */ /* 0x000fea0003800000 */
[----:B---3--:R2:W-:Y:S02]  /*34a0*/  RED.E.ADD.F32.FTZ.RN.STRONG.GPU [R14.64+-0x580], R13 ;  /* 0xfffa800d0e00798e */ /* 0x0085e4000c10e784 */
.L_x_5913:
[----:B------:R-:W-:Y:S05]  /*34b0*/  BSYNC B0 ;  /* 0x0000000000007941 */ /* 0x000fea0003800000 */
.L_x_5912:
[----:B--23--:R2:W3:Y:S01]  /*34c0*/  LDS R13, [R144.X4+0x730] ;  /* 0x00073000900d7984 */ /* 0x00c4e20000004800 */
[----:B------:R-:W-:Y:S01]  /*34d0*/  BSSY B0, `(.L_x_5914) ;  /* 0x0000005000007945 */ /* 0x000fe20003800000 */
[----:B-1----:R-:W-:-:S02]  /*34e0*/  IADD3 R16, R39, 0x100, RZ ;  /* 0x0000010027107810 */ /* 0x002fc40007ffe0ff */
[----:B------:R-:W-:Y:S01]  /*34f0*/  LEA.HI.SX32 R140, R140, R39, 0x1b ;  /* 0x000000278c8c7211 */ /* 0x000fe200078fdaff */
[----:B------:R-:W-:Y:S05]  /*3500*/  @!P3 BRA `(.L_x_5915) ;  /* 0x000000100000b947 */ /* 0x000fea0003800000 */
[----:B---3--:R1:W-:Y:S02]  /*3510*/  RED.E.ADD.F32.FTZ.RN.STRONG.GPU [R14.64+-0x500], R13 ;  /* 0xfffb000d0e00798e */ /* 0x0083e4000c10e784 */
.L_x_5915:
[----:B------:R-:W-:Y:S05]  /*3520*/  BSYNC B0 ;  /* 0x0000000000007941 */ /* 0x000fea0003800000 */
.L_x_5914:
[----:B-1-3--:R1:W3:Y:S01]  /*3530*/  LDS R13, [R140.X4+0x7b0] ;  /* 0x0007b0008c0d7984 */ /* 0x00a2e20000004800 */
[----:B------:R-:W-:Y:S01]  /*3540*/  BSSY B0, `(.L_x_5916) ;  /* 0x0000004000007945 */ /* 0x000fe20003800000 */
[----:B------:R-:W-:Y:S01]  /*3550*/  LEA.HI.SX32 R16, R16, R39, 0x1b ;  /* 0x0000002710107211 */ /* 0x000fe200078fdaff */
[----:B------:R-:W-:Y:S05]  /*3560*/  @!P4 BRA `(.L_x_5917) ;  /* 0x000000100000c947 */ /* 0x000fea0003800000 */
[----:B---3--:R3:W-:Y:S02]  /*3570*/  RED.E.ADD.F32.FTZ.RN.STRONG.GPU [R14.64+-0x480], R13 ;  /* 0xfffb800d0e00798e */ /* 0x0087e4000c10e784 */
.L_x_5917:
[----:B------:R-:W-:Y:S05]  /*3580*/  BSYNC B0 ;  /* 0x0000000000007941 */ /* 0x000fea0003800000 */
.L_x_5916:
[----:B---3--:R3:W4:Y:S01]  /*3590*/  LDS R13, [R16.X4+0x830] ;  /* 0x00083000100d7984 */ /* 0x0087220000004800 */
[----:B------:R-:W-:Y:S01]  /*35a0*/  BSSY B0, `(.L_x_5918) ;  /* 0x0000005000007945 */ /* 0x000fe20003800000 */
[C---:B-1----:R-:W-:Y:S02]  /*35b0*/  IADD3 R140, R39.reuse, 0x120, RZ ;  /* 0x00000120278c7810 */ /* 0x042fe40007ffe0ff */
[----:B--2---:R-:W-:Y:S01]  /*35c0*/  IADD3 R144, R39, 0x140, RZ ;  /* 0x0000014027907810 */ /* 0x004fe20007ffe0ff */
[----:B------:R-:W-:Y:S05]  /*35d0*/  @!P5 BRA `(.L_x_5919) ;  /* 0x000000100000d947 */ /* 0x000fea0003800000 */
[----:B----4-:R1:W-:Y:S02]  /*35e0*/  RED.E.ADD.F32.FTZ.RN.STRONG.GPU [R14.64+-0x400], R13 ;  /* 0xfffc000d0e00798e */ /* 0x0103e4000c10e784 */
.L_x_5919:
[----:B------:R-:W-:Y:S05]  /*35f0*/  BSYNC B0 ;  /* 0x0000000000007941 */ /* 0x000fea0003800000 */
.L_x_5918:
[----:B------:R-:W-:Y:S01]  /*3600*/  LEA.HI.SX32 R140, R140, R39, 0x1b ;  /* 0x000000278c8c7211 */ /* 0x000fe200078fdaff */
[----:B------:R-:W-:Y:S01]  /*3610*/  BSSY B0, `(.L_x_5920) ;  /* 0x000000d000007945 */ /* 0x000fe20003800000 */
[----:B------:R-:W-:-:S02]  /*3620*/  ISETP.GE.AND P6, PT, R150, 0x121, PT ;  /* 0x000001219600780c */ /* 0x000fc40003fc6270 */
[----:B---3--:R-:W-:Y:S01]  /*3630*/  IADD3 R16, R39, 0x160, RZ ;  /* 0x0000016027107810 */ /* 0x008fe20007ffe0ff */
[----:B-1--4-:R1:W2:Y:S01]  /*3640*/  LDS R13, [R140.X4+0x8b0] ;  /* 0x0008b0008c0d7984 */ /* 0x0122a20000004800 */
        /* <DEDUP_REMOVED lines=8> */
[----:B-12---:R1:W-:Y:S02]  /*36d0*/  RED.E.ADD.F32.FTZ.RN.STRONG.GPU [R14.64+-0x380], R13 ;  /* 0xfffc800d0e00798e */ /* 0x0063e4000c10e784 */
.L_x_5921:
[----:B-1----:R-:W-:Y:S05]  /*36e0*/  BSYNC B0 ;  /* 0x0000000000007941 */ /* 0x002fea0003800000 */
.L_x_5920:
[----:B--2---:R1:W2:Y:S01]  /*36f0*/  LDS R13, [R144.X4+0x930] ;  /* 0x00093000900d7984 */ /* 0x0042a20000004800 */
[----:B------:R-:W-:Y:S01]  /*3700*/  BSSY B0, `(.L_x_5922) ;  /* 0x0000005000007945 */ /* 0x000fe20003800000 */
[----:B------:R-:W-:Y:S02]  /*3710*/  IADD3 R140, R39, 0x180, RZ ;  /* 0x00000180278c7810 */ /* 0x000fe40007ffe0ff */
[----:B------:R-:W-:Y:S01]  /*3720*/  LEA.HI.SX32 R16, R16, R39, 0x1b ;  /* 0x0000002710107211 */ /* 0x000fe200078fdaff */
[----:B------:R-:W-:Y:S05]  /*3730*/  @!P0 BRA `(.L_x_5923) ;  /* 0x0000001000008947 */ /* 0x000fea0003800000 */
[----:B--2---:R2:W-:Y:S02]  /*3740*/  RED.E.ADD.F32.FTZ.RN.STRONG.GPU [R14.64+-0x300], R13 ;  /* 0xfffd000d0e00798e */ /* 0x0045e4000c10e784 */
.L_x_5923:
[----:B------:R-:W-:Y:S05]  /*3750*/  BSYNC B0 ;  /* 0x0000000000007941 */ /* 0x000fea0003800000 */
.L_x_5922:
[----:B--2---:R2:W3:Y:S01]  /*3760*/  LDS R13, [R16.X4+0x9b0] ;  /* 0x0009b000100d7984 */ /* 0x0044e20000004800 */
[----:B------:R-:W-:Y:S01]  /*3770*/  BSSY B0, `(.L_x_5924) ;  /* 0x0000005000007945 */ /* 0x000fe20003800000 */
[----:B-1----:R-:W-:-:S02]  /*3780*/  IADD3 R144, R39, 0x1a0, RZ ;  /* 0x000001a027907810 */ /* 0x002fc40007ffe0ff */
[----:B------:R-:W-:Y:S01]  /*3790*/  LEA.HI.SX32 R140, R140, R39, 0x1b ;  /* 0x000000278c8c7211 */ /* 0x000fe200078fdaff */
[----:B------:R-:W-:Y:S05]  /*37a0*/  @!P1 BRA `(.L_x_5925) ;  /* 0x0000001000009947 */ /* 0x000fea0003800000 */
[----:B---3--:R1:W-:Y:S02]  /*37b0*/  RED.E.ADD.F32.FTZ.RN.STRONG.GPU [R14.64+-0x280], R13 ;  /* 0xfffd800d0e00798e */ /* 0x0083e4000c10e784 */
.L_x_5925:
[----:B------:R-:W-:Y:S05]  /*37c0*/  BSYNC B0 ;  /* 0x0000000000007941 */ /* 0x000fea0003800000 */
.L_x_5924:
[----:B-1-3--:R1:W3:Y:S01]  /*37d0*/  LDS R13, [R140.X4+0xa30] ;  /* 0x000a30008c0d7984 */ /* 0x00a2e20000004800 */
[----:B------:R-:W-:Y:S01]  /*37e0*/  BSSY B0, `(.L_x_5926) ;  /* 0x0000005000007945 */ /* 0x000fe20003800000 */
[----:B--2---:R-:W-:Y:S02]  /*37f0*/  IADD3 R16, R39, 0x1c0, RZ ;  /* 0x000001c027107810 */ /* 0x004fe40007ffe0ff */
[----:B------:R-:W-:Y:S01]  /*3800*/  LEA.HI.SX32 R144, R144, R39, 0x1b ;  /* 0x0000002790907211 */ /* 0x000fe200078fdaff */
[----:B------:R-:W-:Y:S05]  /*3810*/  @!P2 BRA `(.L_x_5927) ;  /* 0x000000100000a947 */ /* 0x000fea0003800000 */
[----:B---3--:R2:W-:Y:S02]  /*3820*/  RED.E.ADD.F32.FTZ.RN.STRONG.GPU [R14.64+-0x200], R13 ;  /* 0xfffe000d0e00798e */ /* 0x0085e4000c10e784 */
.L_x_5927:
[----:B------:R-:W-:Y:S05]  /*3830*/  BSYNC B0 ;  /* 0x0000000000007941 */ /* 0x000fea0003800000 */
.L_x_5926:
[----:B--23--:R2:W3:Y:S01]  /*3840*/  LDS R13, [R144.X4+0xab0] ;  /* 0x000ab000900d7984 */ /* 0x00c4e20000004800 */
[----:B------:R-:W-:Y:S01]  /*3850*/  BSSY B0, `(.L_x_5928) ;  /* 0x0000005000007945 */ /* 0x000fe20003800000 */
[----:B-1----:R-:W-:Y:S02]  /*3860*/  IADD3 R140, R39, 0x1e0, RZ ;  /* 0x000001e0278c7810 */ /* 0x002fe40007ffe0ff */
[----:B------:R-:W-:Y:S01]  /*3870*/  LEA.HI.SX32 R16, R16, R39, 0x1b ;  /* 0x0000002710107211 */ /* 0x000fe200078fdaff */
[----:B------:R-:W-:Y:S05]  /*3880*/  @!P3 BRA `(.L_x_5929) ;  /* 0x000000100000b947 */ /* 0x000fea0003800000 */
[----:B---3--:R1:W-:Y:S02]  /*3890*/  RED.E.ADD.F32.FTZ.RN.STRONG.GPU [R14.64+-0x180], R13 ;  /* 0xfffe800d0e00798e */ /* 0x0083e4000c10e784 */
.L_x_5929:
[----:B------:R-:W-:Y:S05]  /*38a0*/  BSYNC B0 ;  /* 0x0000000000007941 */ /* 0x000fea0003800000 */
.L_x_5928:
[----:B-1-3--:R1:W3:Y:S01]  /*38b0*/  LDS R13, [R16.X4+0xb30] ;  /* 0x000b3000100d7984 */ /* 0x00a2e20000004800 */
[----:B------:R-:W-:Y:S01]  /*38c0*/  BSSY B0, `(.L_x_5930) ;  /* 0x0000004000007945 */ /* 0x000fe20003800000 */
[----:B------:R-:W-:Y:S01]  /*38d0*/  LEA.HI.SX32 R140, R140, R39, 0x1b ;  /* 0x000000278c8c7211 */ /* 0x000fe200078fdaff */
[----:B------:R-:W-:Y:S05]  /*38e0*/  @!P4 BRA `(.L_x_5931) ;  /* 0x000000100000c947 */ /* 0x000fea0003800000 */
[----:B---3--:R3:W-:Y:S02]  /*38f0*/  RED.E.ADD.F32.FTZ.RN.STRONG.GPU [R14.64+-0x100], R13 ;  /* 0xffff000d0e00798e */ /* 0x0087e4000c10e784 */
.L_x_5931:
[----:B------:R-:W-:Y:S05]  /*3900*/  BSYNC B0 ;  /* 0x0000000000007941 */ /* 0x000fea0003800000 */
.L_x_5930:
[----:B---3--:R3:W4:Y:S01]  /*3910*/  LDS R13, [R140.X4+0xbb0] ;  /* 0x000bb0008c0d7984 */ /* 0x0087220000004800 */
[----:B------:R-:W-:Y:S01]  /*3920*/  BSSY B0, `(.L_x_5932) ;  /* 0x0000003000007945 */ /* 0x000fe20003800000 */
[----:B------:R-:W-:Y:S05]  /*3930*/  @!P5 BRA `(.L_x_5933) ;  /* 0x000000100000d947 */ /* 0x000fea0003800000 */
[----:B----4-:R4:W-:Y:S02]  /*3940*/  RED.E.ADD.F32.FTZ.RN.STRONG.GPU [R14.64+-0x80], R13 ;  /* 0xffff800d0e00798e */ /* 0x0109e4000c10e784 */
.L_x_5933:
[----:B------:R-:W-:Y:S05]  /*3950*/  BSYNC B0 ;  /* 0x0000000000007941 */ /* 0x000fea0003800000 */
.L_x_5932:
[----:B----4-:R-:W4:Y:S01]  /*3960*/  SHFL.DOWN PT, R15, R18, 0x1, 0x1f ;  /* 0x08201f00120f7f89 */ /* 0x010f2200000e0000 */
[----:B------:R-:W-:Y:S01]  /*3970*/  ISETP.GT.AND P0, PT, R40, 0x1e, PT ;  /* 0x0000001e2800780c */ /* 0x000fe20003f04270 */
[----:B------:R-:W-:Y:S01]  /*3980*/  FMUL.FTZ R14, R54, R187 ;  /* 0x000000bb360e7220 */ /* 0x000fe20000410000 */
[----:B------:R-:W-:Y:S01]  /*3990*/  ISETP.NE.AND P1, PT, R40, RZ, PT ;  /* 0x000000ff2800720c */ /* 0x000fe20003f25270 */
[----:B------:R-:W5:Y:S01]  /*39a0*/  SHFL.DOWN PT, R13, R12, 0x1, 0x1f ;  /* 0x08201f000c0d7f89 */ /* 0x000f6200000e0000 */
[----:B-1----:R-:W-:Y:S01]  /*39b0*/  FMUL.FTZ R16, R54, R185 ;  /* 0x000000b936107220 */ /* 0x002fe20000410000 */
[----:B------:R-:W-:Y:S01]  /*39c0*/  ISETP.NE.AND P2, PT, R39, RZ, PT ;  /* 0x000000ff2700720c */ /* 0x000fe20003f45270 */
[----:B------:R-:W-:Y:S01]  /*39d0*/  FMUL.FTZ R14, R169, R14 ;  /* 0x0000000ea90e7220 */ /* 0x000fe20000410000 */
[----:B------:R-:W-:Y:S01]  /*39e0*/  BSSY B0, `(.L_x_5934) ;  /* 0x0000070000007945 */ /* 0x000fe20003800000 */
[----:B------:R-:W-:-:S02]  /*39f0*/  FMUL.FTZ R16, R159, R16 ;  /* 0x000000109f107220 */ /* 0x000fc40000410000 */
[----:B------:R-:W-:Y:S02]  /*3a00*/  FFMA.FTZ R133, R133, R187, R14 ;  /* 0x000000bb85857223 */ /* 0x000fe4000001000e */
[C---:B------:R-:W-:Y:S02]  /*3a10*/  FMUL.FTZ R14, R54.reuse, R209 ;  /* 0x000000d1360e7220 */ /* 0x040fe40000410000 */
[----:B------:R-:W-:Y:S02]  /*3a20*/  FFMA.FTZ R137, R137, R185, R16 ;  /* 0x000000b989897223 */ /* 0x000fe40000010010 */
[----:B------:R-:W-:Y:S02]  /*3a30*/  FMUL.FTZ R16, R165, R14 ;  /* 0x0000000ea5107220 */ /* 0x000fe40000410000 */
[----:B------:R-:W-:Y:S02]  /*3a40*/  FMUL.FTZ R14, R54, R193 ;  /* 0x000000c1360e7220 */ /* 0x000fe40000410000 */
[----:B------:R-:W-:-:S02]  /*3a50*/  FFMA.FTZ R141, R141, R209, R16 ;  /* 0x000000d18d8d7223 */ /* 0x000fc40000010010 */
[----:B------:R-:W-:Y:S02]  /*3a60*/  FMUL.FTZ R14, R173, R14 ;  /* 0x0000000ead0e7220 */ /* 0x000fe40000410000 */
[----:B----4-:R-:W-:Y:S02]  /*3a70*/  @!P0 FADD.FTZ R18, R18, R15 ;  /* 0x0000000f12128221 */ /* 0x010fe40000010000 */
[----:B------:R-:W-:Y:S02]  /*3a80*/  FFMA.FTZ R129, R129, R193, R14 ;  /* 0x000000c181817223 */ /* 0x000fe4000001000e */
[----:B-----5:R-:W-:Y:S01]  /*3a90*/  @!P0 FADD.FTZ R12, R12, R13 ;  /* 0x0000000d0c0c8221 */ /* 0x020fe20000010000 */
[----:B------:R-:W1:Y:S01]  /*3aa0*/  SHFL.DOWN PT, R15, R18, 0x2, 0x1f ;  /* 0x08401f00120f7f89 */ /* 0x000e6200000e0000 */
[----:B------:R-:W-:Y:S01]  /*3ab0*/  ISETP.GT.AND P0, PT, R40, 0x1d, PT ;  /* 0x0000001d2800780c */ /* 0x000fe20003f04270 */
[C---:B------:R-:W-:Y:S02]  /*3ac0*/  FMUL.FTZ R14, R54.reuse, R203 ;  /* 0x000000cb360e7220 */ /* 0x040fe40000410000 */
[----:B------:R-:W4:Y:S01]  /*3ad0*/  SHFL.DOWN PT, R13, R12, 0x2, 0x1f ;  /* 0x08401f000c0d7f89 */ /* 0x000f2200000e0000 */
[----:B------:R-:W-:-:S02]  /*3ae0*/  FMUL.FTZ R16, R54, R211 ;  /* 0x000000d336107220 */ /* 0x000fc40000410000 */
[----:B------:R-:W-:Y:S02]  /*3af0*/  FMUL.FTZ R14, R167, R14 ;  /* 0x0000000ea70e7220 */ /* 0x000fe40000410000 */
[----:B------:R-:W-:Y:S02]  /*3b00*/  FMUL.FTZ R16, R153, R16 ;  /* 0x0000001099107220 */ /* 0x000fe40000410000 */
[----:B------:R-:W-:Y:S02]  /*3b10*/  FFMA.FTZ R125, R125, R203, R14 ;  /* 0x000000cb7d7d7223 */ /* 0x000fe4000001000e */
[----:B------:R-:W-:Y:S02]  /*3b20*/  FMUL.FTZ R14, R54, R183 ;  /* 0x000000b7360e7220 */ /* 0x000fe40000410000 */
[----:B------:R-:W-:Y:S02]  /*3b30*/  FFMA.FTZ R16, R143, R211, R16 ;  /* 0x000000d38f107223 */ /* 0x000fe40000010010 */
[----:B------:R-:W-:-:S02]  /*3b40*/  FMUL.FTZ R14, R163, R14 ;  /* 0x0000000ea30e7220 */ /* 0x000fc40000410000 */
[----:B------:R-:W-:Y:S02]  /*3b50*/  FADD.FTZ R101, R16, R101 ;  /* 0x0000006510657221 */ /* 0x000fe40000010000 */
[----:B------:R-:W-:Y:S02]  /*3b60*/  FADD.FTZ R109, R134, R109 ;  /* 0x0000006d866d7221 */ /* 0x000fe40000010000 */
[----:B------:R-:W-:Y:S02]  /*3b70*/  FFMA.FTZ R16, R27, R183, R14 ;  /* 0x000000b71b107223 */ /* 0x000fe4000001000e */
[----:B-1----:R-:W-:Y:S02]  /*3b80*/  @!P0 FADD.FTZ R18, R18, R15 ;  /* 0x0000000f12128221 */ /* 0x002fe40000010000 */
[----:B------:R-:W-:Y:S02]  /*3b90*/  FMUL.FTZ R134, R54, R205 ;  /* 0x000000cd36867220 */ /* 0x000fe40000410000 */
[----:B----4-:R-:W-:Y:S01]  /*3ba0*/  @!P0 FADD.FTZ R12, R12, R13 ;  /* 0x0000000d0c0c8221 */ /* 0x010fe20000010000 */
[----:B------:R-:W1:Y:S01]  /*3bb0*/  SHFL.DOWN PT, R17, R18, 0x4, 0x1f ;  /* 0x08801f0012117f89 */ /* 0x000e6200000e0000 */
[----:B------:R-:W-:Y:S01]  /*3bc0*/  ISETP.GT.AND P0, PT, R40, 0x1b, PT ;  /* 0x0000001b2800780c */ /* 0x000fe20003f04270 */
[----:B------:R-:W-:-:S02]  /*3bd0*/  FMUL.FTZ R13, R54, R195 ;  /* 0x000000c3360d7220 */ /* 0x000fc40000410000 */
[----:B------:R-:W4:Y:S01]  /*3be0*/  SHFL.DOWN PT, R15, R12, 0x4, 0x1f ;  /* 0x08801f000c0f7f89 */ /* 0x000f2200000e0000 */
        /* <DEDUP_REMOVED lines=10> */
[----:B-1----:R-:W-:Y:S02]  /*3c90*/  @!P0 FADD.FTZ R18, R18, R17 ;  /* 0x0000001112128221 */ /* 0x002fe40000010000 */
[----:B------:R-:W-:-:S02]  /*3ca0*/  FMUL.FTZ R142, R142, R13 ;  /* 0x0000000d8e8e7220 */ /* 0x000fc40000410000 */
[----:B----4-:R-:W-:Y:S01]  /*3cb0*/  @!P0 FADD.FTZ R12, R12, R15 ;  /* 0x0000000f0c0c8221 */ /* 0x010fe20000010000 */
[----:B------:R-:W1:Y:S01]  /*3cc0*/  SHFL.DOWN PT, R17, R18, 0x8, 0x1f ;  /* 0x09001f0012117f89 */ /* 0x000e6200000e0000 */
[----:B------:R-:W-:Y:S01]  /*3cd0*/  ISETP.GT.AND P0, PT, R40, 0x17, PT ;  /* 0x000000172800780c */ /* 0x000fe20003f04270 */
[----:B------:R-:W-:Y:S02]  /*3ce0*/  FFMA.FTZ R134, R139, R205, R134 ;  /* 0x000000cd8b867223 */ /* 0x000fe40000010086 */
[----:B------:R-:W4:Y:S01]  /*3cf0*/  SHFL.DOWN PT, R15, R12, 0x8, 0x1f ;  /* 0x09001f000c0f7f89 */ /* 0x000f2200000e0000 */
        /* <DEDUP_REMOVED lines=12> */
[----:B----4-:R-:W-:Y:S01]  /*3dc0*/  @!P0 FADD.FTZ R12, R12, R15 ;  /* 0x0000000f0c0c8221 */ /* 0x010fe20000010000 */
[----:B------:R-:W1:Y:S01]  /*3dd0*/  SHFL.DOWN PT, R123, R18, 0x10, 0x1f ;  /* 0x0a001f00127b7f89 */ /* 0x000e6200000e0000 */
[----:B------:R-:W-:Y:S01]  /*3de0*/  ISETP.GT.AND P0, PT, R40, 0xf, PT ;  /* 0x0000000f2800780c */ /* 0x000fe20003f04270 */
[----:B------:R-:W-:Y:S02]  /*3df0*/  FMUL.FTZ R15, R54, R151 ;  /* 0x00000097360f7220 */ /* 0x000fe40000410000 */
[----:B------:R-:W4:Y:S01]  /*3e00*/  SHFL.DOWN PT, R17, R12, 0x10, 0x1f ;  /* 0x0a001f000c117f89 */ /* 0x000f2200000e0000 */
[----:B------:R-:W-:-:S02]  /*3e10*/  FADD.FTZ R82, R175, R82 ;  /* 0x00000052af527221 */ /* 0x000fc40000010000 */
[----:B------:R-:W-:Y:S02]  /*3e20*/  FMUL.FTZ R146, R146, R15 ;  /* 0x0000000f92927220 */ /* 0x000fe40000410000 */
[C---:B------:R-:W-:Y:S02]  /*3e30*/  FMUL.FTZ R15, R54.reuse, R199 ;  /* 0x000000c7360f7220 */ /* 0x040fe40000410000 */
[----:B------:R-:W-:Y:S02]  /*3e40*/  FMUL.FTZ R54, R54, R201 ;  /* 0x000000c936367220 */ /* 0x000fe40000410000 */
[----:B------:R-:W-:Y:S02]  /*3e50*/  FMUL.FTZ R22, R22, R15 ;  /* 0x0000000f16167220 */ /* 0x000fe40000410000 */
[----:B------:R-:W-:Y:S02]  /*3e60*/  FMUL.FTZ R54, R19, R54 ;  /* 0x0000003613367220 */ /* 0x000fe40000410000 */
[----:B------:R-:W-:-:S02]  /*3e70*/  FFMA.FTZ R145, R145, R151, R146 ;  /* 0x0000009791917223 */ /* 0x000fc40000010092 */
[----:B------:R-:W-:Y:S02]  /*3e80*/  FFMA.FTZ R23, R23, R199, R22 ;  /* 0x000000c717177223 */ /* 0x000fe40000010016 */
[----:B------:R-:W-:Y:S02]  /*3e90*/  FFMA.FTZ R54, R21, R201, R54 ;  /* 0x000000c915367223 */ /* 0x000fe40000010036 */
[----:B------:R-:W-:Y:S02]  /*3ea0*/  FADD.FTZ R97, R132, R97 ;  /* 0x0000006184617221 */ /* 0x000fe40000010000 */
[----:B-1----:R-:W-:Y:S02]  /*3eb0*/  @!P0 FADD.FTZ R18, R18, R123 ;  /* 0x0000007b12128221 */ /* 0x002fe40000010000 */
[----:B------:R-:W-:Y:S02]  /*3ec0*/  FADD.FTZ R68, R137, R68 ;  /* 0x0000004489447221 */ /* 0x000fe40000010000 */
[----:B----4-:R-:W-:Y:S01]  /*3ed0*/  @!P0 FADD.FTZ R12, R12, R17 ;  /* 0x000000110c0c8221 */ /* 0x010fe20000010000 */
        /* <DEDUP_REMOVED lines=24> */
[----:B-1----:R-:W-:Y:S02]  /*4060*/  ISETP.NE.AND P0, PT, R49, c[0x0][0x174], PT ;  /* 0x00005d0031007a0c */ /* 0x002fe40003f05270 */
[----:B------:R-:W-:-:S11]  /*4070*/  SHF.L.U32 R16, R87, 0x2, RZ ;  /* 0x0000000257107819 */ /* 0x000fd600000006ff */
[----:B------:R-:W1:Y:S04]  /*4080*/  @P0 LDS R14, [R16+0x2328] ;  /* 0x00232800100e0984 */ /* 0x000e680000000800 */
[----:B------:R-:W4:Y:S01]  /*4090*/  @P0 LDS R15, [R16+0x1f28] ;  /* 0x001f2800100f0984 */ /* 0x000f220000000800 */
[----:B-1----:R-:W-:Y:S02]  /*40a0*/  @P0 FADD.FTZ R13, R13, R14 ;  /* 0x0000000e0d0d0221 */ /* 0x002fe40000010000 */
[----:B----4-:R-:W-:-:S03]  /*40b0*/  @P0 FADD.FTZ R12, R12, R15 ;  /* 0x0000000f0c0c0221 */ /* 0x010fc60000010000 */
[----:B------:R1:W-:Y:S04]  /*40c0*/  STS [R16+0x2328], R13 ;  /* 0x0023280d10007388 */ /* 0x0003e80000000800 */
[----:B------:R1:W-:Y:S02]  /*40d0*/  STS [R16+0x1f28], R12 ;  /* 0x001f280c10007388 */ /* 0x0003e40000000800 */
.L_x_5935:
[----:B-1----:R-:W-:Y:S05]  /*40e0*/  BSYNC B0 ;  /* 0x0000000000007941 */ /* 0x002fea0003800000 */
.L_x_5934:
[----:B------:R-:W-:Y:S02]  /*40f0*/  IADD3 R87, R87, 0x1, RZ ;  /* 0x0000000157577810 */ /* 0x000fe40007ffe0ff */
[----:B------:R-:W-:Y:S02]  /*4100*/  IADD3 R85, P1, R85, 0x1, RZ ;  /* 0x0000000155557810 */ /* 0x000fe40007f3e0ff */
[----:B------:R-:W-:Y:S02]  /*4110*/  ISETP.GE.AND P0, PT, R87, c[0x0][0x16c], PT ;  /* 0x00005b0057007a0c */ /* 0x000fe40003f06270 */
[----:B------:R-:W-:-:S11]  /*4120*/  IADD3.X R56, RZ, R56, RZ, P1, !PT ;  /* 0x00000038ff387210 */ /* 0x000fd60000ffe4ff */
[----:B------:R-:W-:Y:S01]  /*4130*/  @P0 CALL.REL.NOINC `(.L_x_5899) ;  /* 0x0000001000000944 */ /* 0x000fe20003c00000 */
[----:B------:R-:W-:Y:S05]  /*4140*/  BRA `(.L_x_5936) ;  /* 0xffffd09000007947 */ /* 0x000fea000383ffff */
.L_x_5899:
[----:B------:R-:W-:Y:S01]  /*4150*/  BAR.SYNC.DEFER_BLOCKING 0x0 ;  /* 0x0000000000007b1d */ /* 0x000fe20000010000 */
[----:B------:R-:W-:Y:S01]  /*4160*/  F2FP.BF16.PACK_AB R19, R82, R113 ;  /* 0x000000715213723e */ /* 0x000fe200000010ff */
[----:B------:R-:W-:Y:S01]  /*4170*/  IMAD R12, R154, c[0x0][0x2d8], RZ ;  /* 0x0000b6009a0c7a24 */ /* 0x000fe200078e02ff */
[----:B------:R-:W-:Y:S02]  /*4180*/  F2FP.BF16.PACK_AB R18, R84, R115 ;  /* 0x000000735412723e */ /* 0x000fe400000010ff */
[----:B------:R-:W-:Y:S01]  /*4190*/  F2FP.BF16.PACK_AB R17, R86, R117 ;  /* 0x000000755611723e */ /* 0x000fe200000010ff */
[----:B------:R-:W-:Y:S01]  /*41a0*/  IMAD R21, R35, c[0x0][0x2dc], R12 ;  /* 0x0000b70023157a24 */ /* 0x000fe200078e020c */
[----:B------:R-:W-:Y:S02]  /*41b0*/  F2FP.BF16.PACK_AB R16, R88, R119 ;  /* 0x000000775810723e */ /* 0x000fe400000010ff */
[----:B------:R-:W-:Y:S02]  /*41c0*/  F2FP.BF16.PACK_AB R83, R74, R105 ;  /* 0x000000694a53723e */ /* 0x000fe400000010ff */
[----:B------:R-:W-:-:S02]  /*41d0*/  F2FP.BF16.PACK_AB R82, R76, R107 ;  /* 0x0000006b4c52723e */ /* 0x000fc400000010ff */
[----:B------:R-:W-:Y:S02]  /*41e0*/  F2FP.BF16.PACK_AB R81, R78, R109 ;  /* 0x0000006d4e51723e */ /* 0x000fe400000010ff */
[----:B------:R-:W-:Y:S02]  /*41f0*/  F2FP.BF16.PACK_AB R80, R80, R111 ;  /* 0x0000006f5050723e */ /* 0x000fe400000010ff */
[----:B------:R-:W-:Y:S02]  /*4200*/  IADD3 R54, R49, -0x1, RZ ;  /* 0xffffffff31367810 */ /* 0x000fe40007ffe0ff */
[----:B------:R-:W-:Y:S02]  /*4210*/  F2FP.BF16.PACK_AB R61, R91, R60 ;  /* 0x0000003c5b3d723e */ /* 0x000fe400000010ff */
[----:B------:R-:W-:Y:S02]  /*4220*/  SHF.L.U32 R14, R54, 0x9, RZ ;  /* 0x00000009360e7819 */ /* 0x000fe400000006ff */
[----:B------:R-:W-:Y:S01]  /*4230*/  F2FP.BF16.PACK_AB R63, R95, R64 ;  /* 0x000000405f3f723e */ /* 0x000fe200000010ff */
[----:B------:R1:W-:Y:S01]  /*4240*/  STS.128 [R53], R16 ;  /* 0x0000001035007388 */ /* 0x0003e20000000c00 */
[----:B------:R-:W-:-:S02]  /*4250*/  SHF.R.S32.HI R15, RZ, 0x1f, R14 ;  /* 0x0000001fff0f7819 */ /* 0x000fc4000001140e */
[----:B------:R-:W-:Y:S01]  /*4260*/  F2FP.BF16.PACK_AB R23, R103, R72 ;  /* 0x000000486717723e */ /* 0x000fe200000010ff */
[----:B------:R-:W-:Y:S01]  /*4270*/  STS.128 [R53+0x10], R80 ;  /* 0x0000105035007388 */ /* 0x000fe20000000c00 */
[----:B------:R-:W-:-:S06]  /*4280*/  NOP ;  /* 0x0000000000007918 */ /* 0x000fcc0000000000 */
[----:B------:R-:W4:Y:S01]  /*4290*/  LDS.128 R4, [R40.X16] ;  /* 0x0000000028047984 */ /* 0x000f22000000cc00 */
[----:B------:R-:W-:Y:S01]  /*42a0*/  IMAD.WIDE.U32 R12, R35, c[0x0][0x2d8], R14 ;  /* 0x0000b600230c7a25 */ /* 0x000fe200078e000e */
[----:B------:R-:W-:Y:S02]  /*42b0*/  F2FP.BF16.PACK_AB R22, R101, R70 ;  /* 0x000000466516723e */ /* 0x000fe400000010ff */
[----:B------:R-:W5:Y:S01]  /*42c0*/  LDS.128 R8, [R40.X16+0x200] ;  /* 0x0002000028087984 */ /* 0x000f62000000cc00 */
[----:B-1----:R-:W-:Y:S01]  /*42d0*/  FADD.FTZ R17, R38, R89 ;  /* 0x0000005926117221 */ /* 0x002fe20000010000 */
[----:B------:R-:W-:Y:S01]  /*42e0*/  IADD3 R13, R13, R21, RZ ;  /* 0x000000150d0d7210 */ /* 0x000fe20007ffe0ff */
[----:B------:R-:W-:Y:S01]  /*42f0*/  IMAD R19, R33, c[0x0][0x2e0], RZ ;  /* 0x0000b80021137a24 */ /* 0x000fe200078e02ff */
[----:B------:R-:W-:Y:S01]  /*4300*/  F2FP.BF16.PACK_AB R21, R99, R68 ;  /* 0x000000446315723e */ /* 0x000fe200000010ff */
[----:B------:R-:W-:Y:S01]  /*4310*/  FADD.FTZ R17, R17, R58 ;  /* 0x0000003a11117221 */ /* 0x000fe20000010000 */
[----:B------:R-:W-:Y:S01]  /*4320*/  F2FP.BF16.PACK_AB R20, R97, R66 ;  /* 0x000000426114723e */ /* 0x000fe200000010ff */
[C---:B------:R-:W-:Y:S01]  /*4330*/  IMAD R19, R0.reuse, c[0x0][0x2e4], R19 ;  /* 0x0000b90000137a24 */ /* 0x040fe200078e0213 */
[----:B------:R-:W-:Y:S01]  /*4340*/  IADD3 R41, P1, R41, -0x400, RZ ;  /* 0xfffffc0029297810 */ /* 0x000fe20007f3e0ff */
[----:B------:R-:W-:Y:S01]  /*4350*/  IMAD.WIDE.U32 R12, R0, c[0x0][0x2e0], R12 ;  /* 0x0000b800000c7a25 */ /* 0x000fe200078e000c */
[----:B------:R-:W-:-:S02]  /*4360*/  IADD3 R46, P2, R46, -0x400, RZ ;  /* 0xfffffc002e2e7810 */ /* 0x000fc40007f5e0ff */
        /* <DEDUP_REMOVED lines=8> */
[----:B------:R-:W-:Y:S01]  /*43f0*/  IADD3 R42, P4, R42, -0x400, RZ ;  /* 0xfffffc002a2a7810 */ /* 0x000fe20007f9e0ff */
[----:B------:R-:W-:Y:S01]  /*4400*/  FADD.FTZ R18, R13, R62 ;  /* 0x0000003e0d127221 */ /* 0x000fe20000010000 */
[----:B------:R-:W-:Y:S01]  /*4410*/  F2FP.BF16.PACK_AB R62, R93, R62 ;  /* 0x0000003e5d3e723e */ /* 0x000fe200000010ff */
[----:B------:R-:W-:Y:S01]  /*4420*/  IMAD.WIDE R12, R51, 0x10, R16 ;  /* 0x00000010330c7825 */ /* 0x000fe200078e0210 */
[----:B------:R-:W-:-:S02]  /*4430*/  IADD3 R50, R50, 0x1, RZ ;  /* 0x0000000132327810 */ /* 0x000fc40007ffe0ff */
[----:B------:R-:W-:Y:S01]  /*4440*/  IADD3.X R48, R48, -0x1, RZ, P1, !PT ;  /* 0xffffffff30307810 */ /* 0x000fe20000ffe4ff */
[----:B------:R-:W-:Y:S01]  /*4450*/  IMAD R16, R154, c[0x0][0x2f8], RZ ;  /* 0x0000be009a107a24 */ /* 0x000fe200078e02ff */
[----:B------:R-:W-:Y:S01]  /*4460*/  IADD3.X R47, R47, -0x1, RZ, P2, !PT ;  /* 0xffffffff2f2f7810 */ /* 0x000fe200017fe4ff */
[----:B------:R-:W-:Y:S01]  /*4470*/  FADD.FTZ R93, R18, R93 ;  /* 0x0000005d125d7221 */ /* 0x000fe20000010000 */
[----:B------:R-:W-:Y:S01]  /*4480*/  IADD3.X R45, R45, -0x1, RZ, P3, !PT ;  /* 0xffffffff2d2d7810 */ /* 0x000fe20001ffe4ff */
[----:B------:R-:W-:Y:S01]  /*4490*/  IMAD R17, R35, c[0x0][0x2fc], R16 ;  /* 0x0000bf0023117a24 */ /* 0x000fe200078e0210 */
[----:B------:R-:W-:Y:S01]  /*44a0*/  IADD3.X R43, R43, -0x1, RZ, P4, !PT ;  /* 0xffffffff2b2b7810 */ /* 0x000fe200027fe4ff */
[----:B------:R-:W-:Y:S01]  /*44b0*/  FADD.FTZ R64, R93, R64 ;  /* 0x000000405d407221 */ /* 0x000fe20000010000 */
[----:B----4-:R1:W-:Y:S02]  /*44c0*/  STG.E.128 [R12.64], R4 ;  /* 0x000000040c007986 */ /* 0x0103e4000c101d04 */
[----:B------:R-:W-:Y:S01]  /*44d0*/  IADD3 R15, R15, R17, RZ ;  /* 0x000000110f0f7210 */ /* 0x000fe20007ffe0ff */
[----:B------:R-:W-:Y:S01]  /*44e0*/  FADD.FTZ R95, R64, R95 ;  /* 0x0000005f405f7221 */ /* 0x000fe20000010000 */
[----:B-----5:R-:W-:Y:S03]  /*44f0*/  STG.E.128 [R12.64+0x200], R8 ;  /* 0x000200080c007986 */ /* 0x020fe6000c101d04 */
[----:B------:R-:W-:Y:S01]  /*4500*/  FADD.FTZ R66, R95, R66 ;  /* 0x000000425f427221 */ /* 0x000fe20000010000 */
[----:B------:R-:W-:Y:S03]  /*4510*/  BAR.SYNC.DEFER_BLOCKING 0x0 ;  /* 0x0000000000007b1d */ /* 0x000fe60000010000 */
[----:B------:R-:W-:-:S04]  /*4520*/  FADD.FTZ R97, R66, R97 ;  /* 0x0000006142617221 */ /* 0x000fc80000010000 */
[----:B------:R-:W-:Y:S02]  /*4530*/  FADD.FTZ R68, R97, R68 ;  /* 0x0000004461447221 */ /* 0x000fe40000010000 */
[----:B-1----:R-:W-:Y:S02]  /*4540*/  IMAD R5, R33, c[0x0][0x300], RZ ;  /* 0x0000c00021057a24 */ /* 0x002fe400078e02ff */
[----:B------:R-:W-:Y:S02]  /*4550*/  FADD.FTZ R99, R68, R99 ;  /* 0x0000006344637221 */ /* 0x000fe40000010000 */
[C---:B------:R-:W-:Y:S02]  /*4560*/  IMAD R7, R0.reuse, c[0x0][0x304], R5 ;  /* 0x0000c10000077a24 */ /* 0x040fe400078e0205 */
[----:B------:R-:W-:-:S04]  /*4570*/  IMAD.WIDE.U32 R4, R0, c[0x0][0x300], R14 ;  /* 0x0000c00000047a25 */ /* 0x000fc800078e000e */
[----:B------:R-:W-:Y:S01]  /*4580*/  FADD.FTZ R70, R99, R70 ;  /* 0x0000004663467221 */ /* 0x000fe20000010000 */
[----:B------:R-:W-:Y:S02]  /*4590*/  IADD3 R5, R5, R7, RZ ;  /* 0x0000000705057210 */ /* 0x000fe40007ffe0ff */
[----:B------:R-:W-:Y:S01]  /*45a0*/  LEA R6, P0, R4, c[0x0][0x340], 0x1 ;  /* 0x0000d00004067a11 */ /* 0x000fe200078008ff */
[----:B------:R-:W-:Y:S01]  /*45b0*/  STS.128 [R53], R60 ;  /* 0x0000003c35007388 */ /* 0x000fe20000000c00 */
[----:B------:R-:W-:Y:S02]  /*45c0*/  FADD.FTZ R101, R70, R101 ;  /* 0x0000006546657221 */ /* 0x000fe40000010000 */
[----:B------:R-:W-:Y:S01]  /*45d0*/  LEA.HI.X R7, R4, c[0x0][0x344], R5, 0x1, P0 ;  /* 0x0000d10004077a11 */ /* 0x000fe200000f0c05 */
[----:B------:R-:W-:Y:S01]  /*45e0*/  STS.128 [R53+0x10], R20 ;  /* 0x0000101435007388 */ /* 0x000fe20000000c00 */
[----:B------:R-:W-:-:S06]  /*45f0*/  NOP ;  /* 0x0000000000007918 */ /* 0x000fcc0000000000 */
[----:B------:R-:W1:Y:S01]  /*4600*/  LDS.128 R24, [R40.X16] ;  /* 0x0000000028187984 */ /* 0x000e62000000cc00 */
[----:B------:R-:W-:Y:S01]  /*4610*/  IMAD.WIDE R4, R51, 0x10, R6 ;  /* 0x0000001033047825 */ /* 0x000fe200078e0206 */
[----:B------:R-:W-:Y:S02]  /*4620*/  ISETP.GT.AND P0, PT, R49, 0x1, PT ;  /* 0x000000013100780c */ /* 0x000fe40003f04270 */
[----:B------:R-:W4:Y:S01]  /*4630*/  LDS.128 R56, [R40.X16+0x200] ;  /* 0x0002000028387984 */ /* 0x000f22000000cc00 */
[----:B------:R-:W-:Y:S01]  /*4640*/  FADD.FTZ R38, R101, R72 ;  /* 0x0000004865267221 */ /* 0x000fe20000010000 */
[----:B------:R-:W-:-:S03]  /*4650*/  MOV R49, R54 ;  /* 0x0000003600317202 */ /* 0x000fc60000000f00 */
[----:B------:R-:W-:Y:S01]  /*4660*/  FADD.FTZ R38, R38, R103 ;  /* 0x0000006726267221 */ /* 0x000fe20000010000 */
[----:B-1----:R1:W-:Y:S04]  /*4670*/  STG.E.128 [R4.64], R24 ;  /* 0x0000001804007986 */ /* 0x0023e8000c101d04 */
[----:B----4-:R1:W-:Y:S01]  /*4680*/  STG.E.128 [R4.64+0x200], R56 ;  /* 0x0002003804007986 */ /* 0x0103e2000c101d04 */
[----:B------:R-:W-:Y:S01]  /*4690*/  @!P0 CALL.REL.NOINC `(.L_x_5897) ;  /* 0x0000001000008944 */ /* 0x000fe20003c00000 */
[----:B------:R-:W-:Y:S05]  /*46a0*/  BRA `(.L_x_5937) ;  /* 0xffffc0f000007947 */ /* 0x000fea000383ffff */
.L_x_5897:
[----:B------:R-:W-:Y:S02]  /*46b0*/  ISETP.NE.U32.AND P0, PT, RZ, c[0x0][0x328], PT ;  /* 0x0000ca00ff007a0c */ /* 0x000fe40003f05070 */
[----:B------:R-:W-:Y:S02]  /*46c0*/  ISETP.NE.U32.AND P2, PT, RZ, c[0x0][0x348], PT ;  /* 0x0000d200ff007a0c */ /* 0x000fe40003f45070 */
[----:B------:R-:W-:-:S02]  /*46d0*/  ISETP.NE.AND.EX P1, PT, RZ, c[0x0][0x32c], PT, P0 ;  /* 0x0000cb00ff007a0c */ /* 0x000fc40003f25300 */
[----:B------:R-:W-:-:S11]  /*46e0*/  ISETP.NE.AND.EX P0, PT, RZ, c[0x0][0x34c], PT, P2 ;  /* 0x0000d300ff007a0c */ /* 0x000fd60003f05320 */
[----:B------:R-:W-:Y:S05]  /*46f0*/  @!P1 BRA `(.L_x_5938) ;  /* 0x0000014000009947 */ /* 0x000fea0003800000 */
[----:B-1----:R-:W1:Y:S01]  /*4700*/  SHFL.DOWN P1, R5, R36, 0x1, 0x1f ;  /* 0x08201f0024057f89 */ /* 0x002e620000020000 */
[----:B------:R-:W-:Y:S03]  /*4710*/  BSSY B0, `(.L_x_5938) ;  /* 0x0000012000007945 */ /* 0x000fe60003800000 */
[----:B------:R-:W4:Y:S01]  /*4720*/  S2R R8, SR_LANEID ;  /* 0x0000000000087919 */ /* 0x000f220000000000 */
[----:B-1----:R-:W-:Y:S01]  /*4730*/  @P1 FADD R5, R5, R36 ;  /* 0x0000002405051221 */ /* 0x002fe20000000000 */
[----:B----4-:R-:W-:-:S04]  /*4740*/  ISETP.NE.AND P2, PT, R8, RZ, PT ;  /* 0x000000ff0800720c */ /* 0x010fc80003f45270 */
[----:B------:R-:W1:Y:S04]  /*4750*/  SHFL.DOWN P1, R4, R5, 0x2, 0x1f ;  /* 0x08401f0005047f89 */ /* 0x000e680000020000 */
[----:B------:R-:W4:Y:S01]  /*4760*/  S2R R8, SR_TID.X ;  /* 0x0000000000087919 */ /* 0x000f220000002100 */
        /* <DEDUP_REMOVED lines=11> */
[----:B-1----:R1:W-:Y:S02]  /*4820*/  RED.E.ADD.F32.FTZ.RN.STRONG.GPU [R28.64], R9 ;  /* 0x000000091c00798e */ /* 0x0023e4000c10e784 */
.L_x_5939:
[----:B-1----:R-:W-:Y:S05]  /*4830*/  BSYNC B0 ;  /* 0x0000000000007941 */ /* 0x002fea0003800000 */
.L_x_5938:
[----:B------:R-:W-:Y:S01]  /*4840*/  BSSY B0, `(.L_x_5940) ;  /* 0x0000018000007945 */ /* 0x000fe20003800000 */
[----:B------:R-:W-:Y:S05]  /*4850*/  @!P0 BRA `(.L_x_5941) ;  /* 0x0000015000008947 */ /* 0x000fea0003800000 */
[----:B------:R-:W-:Y:S06]  /*4860*/  BAR.SYNC.DEFER_BLOCKING 0x0 ;  /* 0x0000000000007b1d */ /* 0x000fec0000010000 */
[----:B-1----:R-:W1:Y:S04]  /*4870*/  SHFL.DOWN P0, R5, R38, 0x1, 0x1f ;  /* 0x08201f0026057f89 */ /* 0x002e680000000000 */
[----:B------:R-:W4:Y:S04]  /*4880*/  S2R R8, SR_LANEID ;  /* 0x0000000000087919 */ /* 0x000f280000000000 */
[----:B------:R-:W0:Y:S01]  /*4890*/  S2R R15, SR_TID.X ;  /* 0x00000000000f7919 */ /* 0x000e220000002100 */
[----:B-1----:R-:W-:Y:S01]  /*48a0*/  @P0 FADD R5, R5, R38 ;  /* 0x0000002605050221 */ /* 0x002fe20000000000 */
[----:B----4-:R-:W-:-:S04]  /*48b0*/  ISETP.NE.AND P1, PT, R8, RZ, PT ;  /* 0x000000ff0800720c */ /* 0x010fc80003f25270 */
        /* <DEDUP_REMOVED lines=8> */
[----:B0-----:R-:W-:-:S04]  /*4940*/  ISETP.NE.AND P0, PT, R15, RZ, PT ;  /* 0x000000ff0f00720c */ /* 0x001fc80003f05270 */
[----:B------:R0:W-:Y:S04]  /*4950*/  @!P1 STS [0xc74], R9 ;  /* 0x000c7409ff009388 */ /* 0x0001e80000000800 */
[----:B------:R-:W-:Y:S06]  /*4960*/  BAR.SYNC.DEFER_BLOCKING 0x0 ;  /* 0x0000000000007b1d */ /* 0x000fec0000010000 */
[----:B------:R-:W-:Y:S05]  /*4970*/  @P0 BRA `(.L_x_5942) ;  /* 0x0000004000000947 */ /* 0x000fea0003800000 */
[----:B0-----:R0:W-:Y:S01]  /*4980*/  RED.E.ADD.F32.FTZ.RN.STRONG.GPU [R2.64], R9 ;  /* 0x000000090200798e */ /* 0x0011e2000c10e784 */
[----:B------:R-:W-:Y:S01]  /*4990*/  HFMA2.MMA R15, -RZ, RZ, 0, 0 ;  /* 0x00000000ff0f7435 */ /* 0x000fe200000001ff */
[----:B------:R-:W-:Y:S05]  /*49a0*/  BRA `(.L_x_5942) ;  /* 0x0000001000007947 */ /* 0x000fea0003800000 */
.L_x_5941:
[----:B------:R-:W4:Y:S02]  /*49b0*/  S2R R15, SR_TID.X ;  /* 0x00000000000f7919 */ /* 0x000f240000002100 */
.L_x_5942:
[----:B0-----:R-:W-:Y:S05]  /*49c0*/  BSYNC B0 ;  /* 0x0000000000007941 */ /* 0x001fea0003800000 */
.L_x_5940:
[----:B----4-:R-:W-:-:S13]  /*49d0*/  ISETP.GE.AND P0, PT, R15, c[0x0][0x16c], PT ;  /* 0x00005b000f007a0c */ /* 0x010fda0003f06270 */
[----:B------:R-:W-:Y:S05]  /*49e0*/  @P0 EXIT ;  /* 0x000000000000094d */ /* 0x000fea0003800000 */
[C---:B-1----:R-:W-:Y:S02]  /*49f0*/  IMAD R5, R33.reuse, c[0x0][0x2a8], RZ ;  /* 0x0000aa0021057a24 */ /* 0x042fe400078e02ff */
[----:B------:R-:W-:Y:S02]  /*4a00*/  IMAD R33, R33, c[0x0][0x288], RZ ;  /* 0x0000a20021217a24 */ /* 0x000fe400078e02ff */
[C---:B------:R-:W-:Y:S02]  /*4a10*/  IMAD R23, R0.reuse, c[0x0][0x2ac], R5 ;  /* 0x0000ab0000177a24 */ /* 0x040fe400078e0205 */
[----:B------:R-:W-:-:S04]  /*4a20*/  IMAD.WIDE.U32 R2, R0, c[0x0][0x2a8], RZ ;  /* 0x0000aa0000027a25 */ /* 0x000fc800078e00ff */
[C---:B------:R-:W-:Y:S01]  /*4a30*/  IMAD R21, R0.reuse, c[0x0][0x28c], R33 ;  /* 0x0000a30000157a24 */ /* 0x040fe200078e0221 */
[----:B------:R-:W-:Y:S01]  /*4a40*/  IADD3 R23, R3, R23, RZ ;  /* 0x0000001703177210 */ /* 0x000fe20007ffe0ff */
[----:B------:R-:W-:-:S05]  /*4a50*/  IMAD.WIDE.U32 R4, R0, c[0x0][0x288], RZ ;  /* 0x0000a20000047a25 */ /* 0x000fca00078e00ff */
[----:B------:R-:W-:Y:S02]  /*4a60*/  IADD3 R21, R5, R21, RZ ;  /* 0x0000001505157210 */ /* 0x000fe40007ffe0ff */
.L_x_5943:
        /* <DEDUP_REMOVED lines=26> */
.L_x_5944:
        /* <DEDUP_REMOVED lines=15> */
.L_x_9088:


//--------------------- .text._Z25selective_scan_bwd_kernelI32Selective_Scan_bwd_kernel_traitsILi32ELi16ELb1ELb0ELb1ELb0ELb1EN3c108BFloat16EfEEv12SSMParamsBwd --------------------------
	.section	.text._Z25selective_scan_bwd_kernelI32Selective_Scan_bwd_kernel_traitsILi32ELi16ELb1ELb0ELb1ELb0ELb1EN3c108BFloat16EfEEv12SSMParamsBwd,"ax",@progbits
	.sectioninfo	@"SHI_REGISTERS=216"
	.align	128
        .global         _Z25selective_scan_bwd_kernelI32Selective_Scan_bwd_kernel_traitsILi32ELi16ELb1ELb0ELb1ELb0ELb1EN3c108BFloat16EfEEv12SSMParamsBwd
        .type           _Z25selective_scan_bwd_kernelI32Selective_Scan_bwd_kernel_traitsILi32ELi16ELb1ELb0ELb1ELb0ELb1EN3c108BFloat16EfEEv12SSMParamsBwd,@function
        .size           _Z25selective_scan_bwd_kernelI32Selective_Scan_bwd_kernel_traitsILi32ELi16ELb1ELb0ELb1ELb0ELb1EN3c108BFloat16EfEEv12SSMParamsBwd,(.L_x_9089 - _Z25selective_scan_bwd_kernelI32Selective_Scan_bwd_kernel_traitsILi32ELi16ELb1ELb0ELb1ELb0ELb1EN3c108BFloat16EfEEv12SSMParamsBwd)
        .other          _Z25selective_scan_bwd_kernelI32Selective_Scan_bwd_kernel_traitsILi32ELi16ELb1ELb0ELb1ELb0ELb1EN3c108BFloat16EfEEv12SSMParamsBwd,@"STO_CUDA_ENTRY STV_DEFAULT"
_Z25selective_scan_bwd_kernelI32Selective_Scan_bwd_kernel_traitsILi32ELi16ELb1ELb0ELb1ELb0ELb1EN3c108BFloat16EfEEv12SSMParamsBwd:
.text._Z25selective_scan_bwd_kernelI32Selective_Scan_bwd_kernel_traitsILi32ELi16ELb1ELb0ELb1ELb0ELb1EN3c108BFloat16EfEEv12SSMParamsBwd:
        /* <DEDUP_REMOVED lines=17> */
[C---:B------:R-:W-:Y:S02]  /*0110*/  @P1 LEA.HI.X R5, R53.reuse, c[0x0][0x254], R52, 0x2, P3 ;  /* 0x0000950035051a11 */ /* 0x040fe400018f1434 */
[----:B-1----:R-:W-:Y:S01]  /*0120*/  IADD3 R6, R0, 0xffffffe, RZ ;  /* 0x0ffffffe00067810 */ /* 0x002fe20007ffe0ff */
[----:B------:R0:W5:Y:S03]  /*0130*/  @P0 LDG.E R50, [R2.64] ;  /* 0x0000000402320981 */ /* 0x000166000c1e1900 */
[----:B------:R1:W3:Y:S01]  /*0140*/  F2I.FTZ.U32.TRUNC.NTZ R7, R6 ;  /* 0x0000000600077305 */ /* 0x0002e2000021f000 */
[----:B------:R4:W5:Y:S01]  /*0150*/  @P1 LDG.E R48, [R4.64] ;  /* 0x0000000404301981 */ /* 0x000962000c1e1900 */
[----:B--2---:R-:W-:Y:S01]  /*0160*/  SHF.R.S32.HI R132, RZ, 0x1f, R51 ;  /* 0x0000001fff847819 */ /* 0x004fe20000011433 */
[C---:B------:R-:W-:Y:S01]  /*0170*/  IMAD R10, R52.reuse, c[0x0][0x1e8], RZ ;  /* 0x00007a00340a7a24 */ /* 0x040fe200078e02ff */
[----:B------:R-:W-:Y:S01]  /*0180*/  CS2R R30, SRZ ;  /* 0x00000000001e7805 */ /* 0x000fe2000001ff00 */
[----:B------:R-:W-:Y:S01]  /*0190*/  IMAD R12, R52, c[0x0][0x280], RZ ;  /* 0x0000a000340c7a24 */ /* 0x000fe200078e02ff */
[----:B------:R-:W-:Y:S01]  /*01a0*/  CS2R R28, SRZ ;  /* 0x00000000001c7805 */ /* 0x000fe2000001ff00 */
[----:B0-----:R-:W-:Y:S01]  /*01b0*/  IABS R2, R53 ;  /* 0x0000003500027213 */ /* 0x001fe20000000000 */
[C---:B------:R-:W-:Y:S01]  /*01c0*/  IMAD R10, R53.reuse, c[0x0][0x1ec], R10 ;  /* 0x00007b00350a7a24 */ /* 0x040fe200078e020a */
[----:B-1----:R-:W-:Y:S01]  /*01d0*/  HFMA2.MMA R6, -RZ, RZ, 0, 0 ;  /* 0x00000000ff067435 */ /* 0x002fe200000001ff */
[----:B------:R-:W-:Y:S01]  /*01e0*/  IMAD R12, R53, c[0x0][0x284], R12 ;  /* 0x0000a100350c7a24 */ /* 0x000fe200078e020c */
[----:B------:R-:W-:Y:S01]  /*01f0*/  HFMA2.MMA R54, -RZ, RZ, 0, 0 ;  /* 0x00000000ff367435 */ /* 0x000fe200000001ff */
[----:B----4-:R-:W-:Y:S01]  /*0200*/  IMAD R4, R132, c[0x0][0x1d0], RZ ;  /* 0x0000740084047a24 */ /* 0x010fe200078e02ff */
        /* <DEDUP_REMOVED lines=27> */
[----:B------:R-:W-:Y:S01]  /*03c0*/  @!P1 IADD3 R49, R49, 0x1, RZ ;  /* 0x0000000131319810 */ /* 0x000fe20007ffe0ff */
[----:B------:R-:W-:Y:S01]  /*03d0*/  IMAD R15, R51, c[0x0][0x1b4], R0 ;  /* 0x00006d00330f7a24 */ /* 0x000fe200078e0200 */
[----:B------:R-:W-:Y:S01]  /*03e0*/  SHF.R.S32.HI R13, RZ, 0x1f, R11 ;  /* 0x0000001fff0d7819 */ /* 0x000fe2000001140b */
[----:B------:R-:W-:Y:S01]  /*03f0*/  IMAD R0, R52, c[0x0][0x1d8], RZ ;  /* 0x0000760034007a24 */ /* 0x000fe200078e02ff */
[----:B------:R-:W-:Y:S02]  /*0400*/  IADD3 R43, P4, R11, R2, RZ ;  /* 0x000000020b2b7210 */ /* 0x000fe40007f9e0ff */
[----:B------:R-:W-:Y:S01]  /*0410*/  ISETP.NE.AND P1, PT, RZ, c[0x0][0x178], PT ;  /* 0x00005e00ff007a0c */ /* 0x000fe20003f25270 */
[----:B------:R-:W-:Y:S01]  /*0420*/  IMAD R0, R53, c[0x0][0x1dc], R0 ;  /* 0x0000770035007a24 */ /* 0x000fe200078e0200 */
[----:B------:R-:W-:Y:S01]  /*0430*/  ISETP.GE.AND P3, PT, R8, 0x1, PT ;  /* 0x000000010800780c */ /* 0x000fe20003f66270 */
[----:B------:R-:W-:Y:S01]  /*0440*/  IMAD.WIDE.U32 R8, R51, c[0x0][0x1b0], RZ ;  /* 0x00006c0033087a25 */ /* 0x000fe200078e00ff */
[----:B------:R-:W-:-:S02]  /*0450*/  @P0 IADD3 R49, R49, 0x1, RZ ;  /* 0x0000000131310810 */ /* 0x000fc40007ffe0ff */
[----:B------:R-:W-:Y:S01]  /*0460*/  IADD3.X R0, R13, R3, R0, P4, !PT ;  /* 0x000000030d007210 */ /* 0x000fe200027fe400 */
[----:B------:R-:W-:Y:S01]  /*0470*/  IMAD.WIDE.U32 R2, R53, c[0x0][0x1e8], R4 ;  /* 0x00007a0035027a25 */ /* 0x000fe200078e0004 */
[----:B------:R-:W-:Y:S02]  /*0480*/  @!P2 IADD3 R49, -R49, RZ, RZ ;  /* 0x000000ff3131a210 */ /* 0x000fe40007ffe1ff */
[----:B------:R-:W-:Y:S01]  /*0490*/  IADD3 R9, R9, R15, RZ ;  /* 0x0000000f09097210 */ /* 0x000fe20007ffe0ff */
[----:B------:R-:W-:Y:S01]  /*04a0*/  IMAD.WIDE.U32 R4, R53, c[0x0][0x280], R6 ;  /* 0x0000a00035047a25 */ /* 0x000fe200078e0006 */
[C---:B------:R-:W-:Y:S02]  /*04b0*/  IADD3 R41, P0, R11.reuse, R2, RZ ;  /* 0x000000020b297210 */ /* 0x040fe40007f1e0ff */
[----:B------:R-:W-:Y:S02]  /*04c0*/  @!P1 LOP3.LUT R49, RZ, c[0x0][0x178], RZ, 0x33, !PT ;  /* 0x00005e00ff319a12 */ /* 0x000fe400078e33ff */
[----:B------:R-:W-:-:S02]  /*04d0*/  IADD3 R39, P2, R11, R4, RZ ;  /* 0x000000040b277210 */ /* 0x000fc40007f5e0ff */
[----:B------:R-:W-:Y:S01]  /*04e0*/  IADD3.X R2, R13, R3, R10, P0, !PT ;  /* 0x000000030d027210 */ /* 0x000fe200007fe40a */
[----:B------:R-:W-:Y:S01]  /*04f0*/  IMAD.WIDE.U32 R8, R49, c[0x0][0x1c8], R8 ;  /* 0x0000720031087a25 */ /* 0x000fe200078e0008 */
[----:B------:R-:W-:Y:S02]  /*0500*/  ISETP.NE.U32.AND P0, PT, RZ, c[0x0][0x260], PT ;  /* 0x00009800ff007a0c */ /* 0x000fe40003f05070 */
[----:B------:R-:W-:Y:S02]  /*0510*/  IADD3.X R4, R13, R5, R12, P2, !PT ;  /* 0x000000050d047210 */ /* 0x000fe400017fe40c */
[----:B------:R-:W-:Y:S02]  /*0520*/  LEA R44, P1, R43, c[0x0][0x240], 0x1 ;  /* 0x000090002b2c7a11 */ /* 0x000fe400078208ff */
[----:B------:R-:W-:Y:S02]  /*0530*/  LEA R42, P2, R41, c[0x0][0x248], 0x1 ;  /* 0x00009200292a7a11 */ /* 0x000fe400078408ff */
[----:B------:R-:W-:-:S02]  /*0540*/  ISETP.NE.AND.EX P0, PT, RZ, c[0x0][0x264], PT, P0 ;  /* 0x00009900ff007a0c */ /* 0x000fc40003f05300 */
[----:B------:R-:W-:Y:S02]  /*0550*/  SHF.R.S32.HI R130, RZ, 0x1f, R49 ;  /* 0x0000001fff827819 */ /* 0x000fe40000011431 */
[----:B------:R-:W-:Y:S02]  /*0560*/  LEA.HI.X R43, R43, c[0x0][0x244], R0, 0x1, P1 ;  /* 0x000091002b2b7a11 */ /* 0x000fe400008f0c00 */
[----:B------:R-:W-:Y:S01]  /*0570*/  LEA.HI.X R41, R41, c[0x0][0x24c], R2, 0x1, P2 ;  /* 0x0000930029297a11 */ /* 0x000fe200010f0c02 */
[----:B------:R-:W-:Y:S01]  /*0580*/  IMAD R0, R130, c[0x0][0x1c8], RZ ;  /* 0x0000720082007a24 */ /* 0x000fe200078e02ff */
[----:B------:R-:W-:Y:S02]  /*0590*/  ISETP.NE.U32.AND P1, PT, RZ, c[0x0][0x328], PT ;  /* 0x0000ca00ff007a0c */ /* 0x000fe40003f25070 */
[----:B------:R-:W-:Y:S01]  /*05a0*/  ISETP.NE.U32.AND P2, PT, RZ, c[0x0][0x348], PT ;  /* 0x0000d200ff007a0c */ /* 0x000fe20003f45070 */
[----:B------:R-:W-:Y:S01]  /*05b0*/  IMAD R3, R49, c[0x0][0x1cc], R0 ;  /* 0x0000730031037a24 */ /* 0x000fe200078e0200 */
[----:B------:R-:W-:Y:S01]  /*05c0*/  ISETP.NE.AND.EX P1, PT, RZ, c[0x0][0x32c], PT, P1 ;  /* 0x0000cb00ff007a0c */ /* 0x000fe20003f25310 */
[----:B------:R-:W-:Y:S01]  /*05d0*/  @P0 IMAD R0, R51, c[0x0][0x164], R53 ;  /* 0x0000590033000a24 */ /* 0x000fe200078e0235 */
[----:B------:R-:W-:-:S02]  /*05e0*/  ISETP.NE.AND.EX P2, PT, RZ, c[0x0][0x34c], PT, P2 ;  /* 0x0000d300ff007a0c */ /* 0x000fc40003f45320 */
[----:B------:R-:W-:Y:S01]  /*05f0*/  LEA R40, P4, R39, c[0x0][0x308], 0x1 ;  /* 0x0000c20027287a11 */ /* 0x000fe200078808ff */
[----:B------:R-:W-:Y:S01]  /*0600*/  @P0 IMAD R0, R0, c[0x0][0x174], RZ ;  /* 0x00005d0000000a24 */ /* 0x000fe200078e02ff */
[----:B------:R-:W-:Y:S02]  /*0610*/  IADD3 R11, P5, R11, R8, RZ ;  /* 0x000000080b0b7210 */ /* 0x000fe40007fbe0ff */
[----:B------:R-:W-:Y:S01]  /*0620*/  IADD3 R2, R9, R3, RZ ;  /* 0x0000000309027210 */ /* 0x000fe20007ffe0ff */
[----:B------:R-:W-:Y:S01]  /*0630*/  @P0 IMAD R0, R0, c[0x0][0x16c], RZ ;  /* 0x00005b0000000a24 */ /* 0x000fe200078e02ff */
[----:B------:R-:W-:Y:S02]  /*0640*/  @P0 MOV R33, 0x8 ;  /* 0x0000000800210802 */ /* 0x000fe40000000f00 */
[----:B------:R-:W-:Y:S02]  /*0650*/  LEA.HI.X R39, R39, c[0x0][0x30c], R4, 0x1, P4 ;  /* 0x0000c30027277a11 */ /* 0x000fe400020f0c04 */
[----:B------:R-:W-:Y:S01]  /*0660*/  IADD3.X R2, R13, R2, RZ, P5, !PT ;  /* 0x000000020d027210 */ /* 0x000fe20002ffe4ff */
[----:B------:R-:W-:Y:S01]  /*0670*/  @P0 IMAD.WIDE R32, R0, R33, c[0x0][0x260] ;  /* 0x0000980000200625 */ /* 0x000fe200078e0221 */
[----:B------:R-:W-:Y:S01]  /*0680*/  LEA R38, P6, R11, c[0x0][0x230], 0x1 ;  /* 0x00008c000b267a11 */ /* 0x000fe200078c08ff */
[----:B------:R-:W-:Y:S01]  /*0690*/  @!P0 CS2R R32, SRZ ;  /* 0x0000000000208805 */ /* 0x000fe2000001ff00 */
[----:B------:R-:W-:-:S02]  /*06a0*/  @P1 LEA R30, P4, R53, c[0x0][0x328], 0x2 ;  /* 0x0000ca00351e1a11 */ /* 0x000fc400078810ff */
[----:B------:R-:W-:Y:S02]  /*06b0*/  @P2 LEA R28, P5, R53, c[0x0][0x348], 0x2 ;  /* 0x0000d200351c2a11 */ /* 0x000fe400078a10ff */
        /* <DEDUP_REMOVED lines=9> */
[----:B------:R-:W-:Y:S02]  /*0750*/  MOV R54, RZ ;  /* 0x000000ff00367202 */ /* 0x000fe40000000f00 */
.L_x_5985:
[----:B------:R-:W-:Y:S01]  /*0760*/  BAR.SYNC.DEFER_BLOCKING 0x0 ;  /* 0x0000000000007b1d */ /* 0x000fe20000010000 */
[----:B0-----:R-:W-:Y:S02]  /*0770*/  SHF.L.U32 R0, R46, 0x1, RZ ;  /* 0x000000012e007819 */ /* 0x001fe400000006ff */
[----:B------:R-:W-:Y:S02]  /*0780*/  MOV R2, R44 ;  /* 0x0000002c00027202 */ /* 0x000fe40000000f00 */
[----:B------:R-:W-:-:S04]  /*0790*/  LOP3.LUT R3, R0, 0xffffffc0, RZ, 0xc0, !PT ;  /* 0xffffffc000037812 */ /* 0x000fc800078ec0ff */
[----:B------:R-:W-:Y:S02]  /*07a0*/  LOP3.LUT R34, R3, 0x1f, R46, 0xf8, !PT ;  /* 0x0000001f03227812 */ /* 0x000fe400078ef82e */
[----:B------:R-:W-:-:S05]  /*07b0*/  MOV R3, R43 ;  /* 0x0000002b00037202 */ /* 0x000fca0000000f00 */
[----:B------:R-:W-:-:S05]  /*07c0*/  IMAD.WIDE R2, R34, 0x10, R2 ;  /* 0x0000001022027825 */ /* 0x000fca00078e0202 */
[----:B--2---:R0:W2:Y:S04]  /*07d0*/  LDG.E.128 R12, [R2.64] ;  /* 0x00000004020c7981 */ /* 0x0040a8000c1e1d00 */
[----:B------:R0:W3:Y:S01]  /*07e0*/  LDG.E.128 R16, [R2.64+0x200] ;  /* 0x0002000402107981 */ /* 0x0000e2000c1e1d00 */
[----:B-1----:R-:W-:Y:S02]  /*07f0*/  SHF.L.U32 R0, R45, 0x5, RZ ;  /* 0x000000052d007819 */ /* 0x002fe400000006ff */
[----:B0-----:R-:W-:Y:S02]  /*0800*/  MOV R2, R42 ;  /* 0x0000002a00027202 */ /* 0x001fe40000000f00 */
[----:B------:R-:W-:-:S05]  /*0810*/  MOV R3, R41 ;  /* 0x0000002900037202 */ /* 0x000fca0000000f00 */
[----:B------:R-:W-:Y:S01]  /*0820*/  IMAD.WIDE R20, R34, 0x10, R2 ;  /* 0x0000001022147825 */ /* 0x000fe200078e0202 */
[----:B--2---:R-:W-:Y:S04]  /*0830*/  STS.128 [R45.X16], R12 ;  /* 0x0000000c2d007388 */ /* 0x004fe8000000cc00 */
[----:B---3--:R-:W-:Y:S01]  /*0840*/  STS.128 [R45.X16+0x200], R16 ;  /* 0x000200102d007388 */ /* 0x008fe2000000cc00 */
[----:B------:R-:W-:-:S06]  /*0850*/  NOP ;  /* 0x0000000000007918 */ /* 0x000fcc0000000000 */
[----:B------:R-:W-:Y:S04]  /*0860*/  LDS.128 R8, [R0] ;  /* 0x0000000000087984 */ /* 0x000fe80000000c00 */
[----:B------:R-:W-:Y:S04]  /*0870*/  LDS.128 R4, [R0+0x10] ;  /* 0x0000100000047984 */ /* 0x000fe80000000c00 */
[----:B------:R-:W-:Y:S06]  /*0880*/  BAR.SYNC.DEFER_BLOCKING 0x0 ;  /* 0x0000000000007b1d */ /* 0x000fec0000010000 */
[----:B------:R-:W2:Y:S04]  /*0890*/  LDG.E.128 R24, [R20.64] ;  /* 0x0000000414187981 */ /* 0x000ea8000c1e1d00 */
[----:B------:R-:W3:Y:S01]  /*08a0*/  LDG.E.128 R56, [R20.64+0x200] ;  /* 0x0002000414387981 */ /* 0x000ee2000c1e1d00 */
[----:B------:R-:W-:-:S02]  /*08b0*/  MOV R2, R40 ;  /* 0x0000002800027202 */ /* 0x000fc40000000f00 */
[----:B------:R-:W-:-:S05]  /*08c0*/  MOV R3, R39 ;  /* 0x0000002700037202 */ /* 0x000fca0000000f00 */
[----:B------:R-:W-:Y:S01]  /*08d0*/  IMAD.WIDE R22, R34, 0x10, R2 ;  /* 0x0000001022167825 */ /* 0x000fe200078e0202 */
[----:B--2---:R0:W-:Y:S04]  /*08e0*/  STS.128 [R45.X16], R24 ;  /* 0x000000182d007388 */ /* 0x0041e8000000cc00 */
[----:B---3--:R1:W-:Y:S01]  /*08f0*/  STS.128 [R45.X16+0x200], R56 ;  /* 0x000200382d007388 */ /* 0x0083e2000000cc00 */
[----:B------:R-:W-:-:S06]  /*0900*/  NOP ;  /* 0x0000000000007918 */ /* 0x000fcc0000000000 */
[----:B------:R-:W-:Y:S04]  /*0910*/  LDS.128 R16, [R0] ;  /* 0x0000000000107984 */ /* 0x000fe80000000c00 */
[----:B------:R-:W-:Y:S04]  /*0920*/  LDS.128 R12, [R0+0x10] ;  /* 0x00001000000c7984 */ /* 0x000fe80000000c00 */
[----:B------:R-:W-:Y:S06]  /*0930*/  BAR.SYNC.DEFER_BLOCKING 0x0 ;  /* 0x0000000000007b1d */ /* 0x000fec0000010000 */
[----:B------:R-:W2:Y:S04]  /*0940*/  LDG.E.128 R60, [R22.64] ;  /* 0x00000004163c7981 */ /* 0x000ea8000c1e1d00 */
[----:B------:R-:W3:Y:S01]  /*0950*/  LDG.E.128 R68, [R22.64+0x200] ;  /* 0x0002000416447981 */ /* 0x000ee2000c1e1d00 */
        /* <DEDUP_REMOVED lines=30> */
[----:B0-----:R-:W-:-:S04]  /*0b40*/  LEA R68, P0, R26, c[0x0][0x258], 0x1 ;  /* 0x000096001a447a11 */ /* 0x001fc800078008ff */
[----:B------:R-:W-:-:S05]  /*0b50*/  LEA.HI.X R69, R26, c[0x0][0x25c], R27, 0x1, P0 ;  /* 0x000097001a457a11 */ /* 0x000fca00000f0c1b */
[----:B------:R-:W-:Y:S01]  /*0b60*/  IMAD.WIDE R68, R34, 0x10, R68 ;  /* 0x0000001022447825 */ /* 0x000fe200078e0244 */
[----:B--2---:R-:W-:Y:S04]  /*0b70*/  STS.128 [R45.X16], R72 ;  /* 0x000000482d007388 */ /* 0x004fe8000000cc00 */
[----:B---3--:R-:W-:Y:S01]  /*0b80*/  STS.128 [R45.X16+0x200], R76 ;  /* 0x0002004c2d007388 */ /* 0x008fe2000000cc00 */
[----:B------:R-:W-:-:S06]  /*0b90*/  NOP ;  /* 0x0000000000007918 */ /* 0x000fcc0000000000 */
[----:B------:R-:W0:Y:S04]  /*0ba0*/  LDS.128 R80, [R0] ;  /* 0x0000000000507984 */ /* 0x000e280000000c00 */
[----:B------:R-:W1:Y:S04]  /*0bb0*/  LDS.128 R24, [R0+0x10] ;  /* 0x0000100000187984 */ /* 0x000e680000000c00 */
[----:B------:R-:W-:Y:S06]  /*0bc0*/  BAR.SYNC.DEFER_BLOCKING 0x0 ;  /* 0x0000000000007b1d */ /* 0x000fec0000010000 */
[----:B------:R2:W3:Y:S04]  /*0bd0*/  LDG.E.128 R60, [R68.64+-0x200] ;  /* 0xfffe0004443c7981 */ /* 0x0004e8000c1e1d00 */
[----:B----4-:R2:W4:Y:S01]  /*0be0*/  LDG.E.128 R56, [R68.64+-0x400] ;  /* 0xfffc000444387981 */ /* 0x010522000c1e1d00 */
[----:B0-----:R-:W-:-:S02]  /*0bf0*/  PRMT R55, RZ, 0x5410, R80 ;  /* 0x00005410ff377816 */ /* 0x001fc40000000050 */
[----:B--2---:R-:W-:-:S03]  /*0c00*/  PRMT R68, RZ, 0x7610, R80 ;  /* 0x00007610ff447816 */ /* 0x004fc60000000050 */
[----:B------:R-:W-:Y:S02]  /*0c10*/  FMUL.FTZ R70, R55, -1.4426950216293334961 ;  /* 0xbfb8aa3b37467820 */ /* 0x000fe40000410000 */
[----:B------:R-:W-:-:S04]  /*0c20*/  FMUL.FTZ R71, R68, -1.4426950216293334961 ;  /* 0xbfb8aa3b44477820 */ /* 0x000fc80000410000 */
[----:B------:R-:W0:Y:S01]  /*0c30*/  MUFU.EX2 R70, R70 ;  /* 0x0000004600467308 */ /* 0x000e220000000800 */
[--C-:B------:R-:W-:Y:S02]  /*0c40*/  PRMT R73, RZ, 0x5410, R81.reuse ;  /* 0x00005410ff497816 */ /* 0x100fe40000000051 */
[----:B------:R-:W-:-:S05]  /*0c50*/  PRMT R76, RZ, 0x7610, R81 ;  /* 0x00007610ff4c7816 */ /* 0x000fca0000000051 */
[----:B------:R-:W2:Y:S01]  /*0c60*/  MUFU.EX2 R71, R71 ;  /* 0x0000004700477308 */ /* 0x000ea20000000800 */
[----:B------:R-:W-:Y:S02]  /*0c70*/  FMUL.FTZ R72, R73, -1.4426950216293334961 ;  /* 0xbfb8aa3b49487820 */ /* 0x000fe40000410000 */
[----:B------:R-:W-:Y:S01]  /*0c80*/  FMUL.FTZ R69, R76, -1.4426950216293334961 ;  /* 0xbfb8aa3b4c457820 */ /* 0x000fe20000410000 */
[----:B------:R-:W-:-:S04]  /*0c90*/  PRMT R86, RZ, 0x7610, R82 ;  /* 0x00007610ff567816 */ /* 0x000fc80000000052 */
[----:B------:R-:W1:Y:S01]  /*0ca0*/  MUFU.EX2 R72, R72 ;  /* 0x0000004800487308 */ /* 0x000e620000000800 */
[----:B0-----:R-:W-:Y:S01]  /*0cb0*/  FADD.FTZ R70, R70, 1 ;  /* 0x3f80000046467421 */ /* 0x001fe20000010000 */
[----:B------:R-:W-:-:S06]  /*0cc0*/  PRMT R75, RZ, 0x5410, R82 ;  /* 0x00005410ff4b7816 */ /* 0x000fcc0000000052 */
[----:B------:R-:W0:Y:S01]  /*0cd0*/  MUFU.EX2 R69, R69 ;  /* 0x0000004500457308 */ /* 0x000e220000000800 */
[----:B--2---:R-:W-:Y:S02]  /*0ce0*/  FADD.FTZ R71, R71, 1 ;  /* 0x3f80000047477421 */ /* 0x004fe40000010000 */
[----:B------:R-:W-:-:S05]  /*0cf0*/  FMUL.FTZ R78, R86, -1.4426950216293334961 ;  /* 0xbfb8aa3b564e7820 */ /* 0x000fca0000410000 */
[----:B------:R-:W2:Y:S01]  /*0d00*/  MUFU.RCP R112, R70 ;  /* 0x0000004600707308 */ /* 0x000ea20000001000 */
[----:B------:R-:W-:Y:S01]  /*0d10*/  FMUL.FTZ R74, R75, -1.4426950216293334961 ;  /* 0xbfb8aa3b4b4a7820 */ /* 0x000fe20000410000 */
[----:B-1----:R-:W-:Y:S01]  /*0d20*/  PRMT R96, RZ, 0x5410, R25 ;  /* 0x00005410ff607816 */ /* 0x002fe20000000019 */
[----:B------:R-:W-:-:S05]  /*0d30*/  IMAD R84, R52, c[0x0][0x2f0], RZ ;  /* 0x0000bc0034547a24 */ /* 0x000fca00078e02ff */
[----:B------:R-:W1:Y:S01]  /*0d40*/  MUFU.RCP R113, R71 ;  /* 0x0000004700717308 */ /* 0x000e620000001000 */
[--C-:B------:R-:W-:Y:S02]  /*0d50*/  PRMT R87, RZ, 0x5410, R83.reuse ;  /* 0x00005410ff577816 */ /* 0x100fe40000000053 */
[----:B------:R-:W-:Y:S01]  /*0d60*/  PRMT R88, RZ, 0x7610, R83 ;  /* 0x00007610ff587816 */ /* 0x000fe20000000053 */
[C---:B------:R-:W-:Y:S02]  /*0d70*/  IMAD R83, R53.reuse, c[0x0][0x2f4], R84 ;  /* 0x0000bd0035537a24 */ /* 0x040fe400078e0254 */
[----:B------:R-:W-:Y:S02]  /*0d80*/  IMAD.WIDE.U32 R84, R53, c[0x0][0x2f0], R2 ;  /* 0x0000bc0035547a25 */ /* 0x000fe400078e0002 */
[----:B------:R-:W1:Y:S02]  /*0d90*/  MUFU.EX2 R77, R74 ;  /* 0x0000004a004d7308 */ /* 0x000e640000000800 */
[----:B------:R-:W-:-:S02]  /*0da0*/  FADD.FTZ R72, R72, 1 ;  /* 0x3f80000048487421 */ /* 0x000fc40000010000 */
[----:B------:R-:W-:Y:S02]  /*0db0*/  FMUL.FTZ R82, R96, -1.4426950216293334961 ;  /* 0xbfb8aa3b60527820 */ /* 0x000fe40000410000 */
[----:B0-----:R-:W-:Y:S02]  /*0dc0*/  FADD.FTZ R69, R69, 1 ;  /* 0x3f80000045457421 */ /* 0x001fe40000010000 */
[----:B------:R-:W0:Y:S01]  /*0dd0*/  MUFU.EX2 R78, R78 ;  /* 0x0000004e004e7308 */ /* 0x000e220000000800 */
[----:B------:R-:W-:Y:S01]  /*0de0*/  FMUL.FTZ R79, R87, -1.4426950216293334961 ;  /* 0xbfb8aa3b574f7820 */ /* 0x000fe20000410000 */
[----:B------:R-:W-:Y:S02]  /*0df0*/  IADD3 R85, R85, R83, RZ ;  /* 0x0000005355557210 */ /* 0x000fe40007ffe0ff */
[--C-:B------:R-:W-:Y:S02]  /*0e00*/  PRMT R110, RZ, 0x5410, R20.reuse ;  /* 0x00005410ff6e7816 */ /* 0x100fe40000000014 */
[----:B------:R-:W-:-:S02]  /*0e10*/  PRMT R111, RZ, 0x7610, R20 ;  /* 0x00007610ff6f7816 */ /* 0x000fc40000000014 */
[----:B------:R-:W0:Y:S01]  /*0e20*/  MUFU.RCP R116, R72 ;  /* 0x0000004800747308 */ /* 0x000e220000001000 */
[----:B------:R-:W-:Y:S01]  /*0e30*/  PRMT R83, RZ, 0x5410, R21 ;  /* 0x00005410ff537816 */ /* 0x000fe20000000015 */
[----:B--2---:R-:W-:Y:S01]  /*0e40*/  FADD.FTZ R20, -R112, 1 ;  /* 0x3f80000070147421 */ /* 0x004fe20000010100 */
[--C-:B------:R-:W-:Y:S02]  /*0e50*/  PRMT R94, RZ, 0x5410, R64.reuse ;  /* 0x00005410ff5e7816 */ /* 0x100fe40000000040 */
[----:B------:R-:W-:-:S03]  /*0e60*/  PRMT R102, RZ, 0x7610, R64 ;  /* 0x00007610ff667816 */ /* 0x000fc60000000040 */
[----:B------:R2:W-:Y:S01]  /*0e70*/  MUFU.EX2 R129, R82 ;  /* 0x0000005200817308 */ /* 0x0005e20000000800 */
[----:B------:R-:W-:Y:S02]  /*0e80*/  FMUL.FTZ R64, R55, R112 ;  /* 0x0000007037407220 */ /* 0x000fe40000410000 */
[----:B------:R-:W-:-:S05]  /*0e90*/  FMUL.FTZ R80, R88, -1.4426950216293334961 ;  /* 0xbfb8aa3b58507820 */ /* 0x000fca0000410000 */
[----:B------:R0:W0:Y:S01]  /*0ea0*/  MUFU.RCP R117, R69 ;  /* 0x0000004500757308 */ /* 0x0000220000001000 */
[----:B--2---:R-:W-:Y:S01]  /*0eb0*/  PRMT R82, RZ, 0x7610, R21 ;  /* 0x00007610ff527816 */ /* 0x004fe20000000015 */
[----:B-1----:R-:W-:Y:S02]  /*0ec0*/  FADD.FTZ R21, -R113, 1 ;  /* 0x3f80000071157421 */ /* 0x002fe40000010100 */
[----:B------:R-:W-:Y:S01]  /*0ed0*/  FFMA.FTZ R114, R55, R20, 1 ;  /* 0x3f80000037727423 */ /* 0x000fe20000010014 */
[----:B------:R-:W-:Y:S01]  /*0ee0*/  PRMT R20, RZ, 0x5410, R8 ;  /* 0x00005410ff147816 */ /* 0x000fe20000000008 */
[----:B------:R-:W-:Y:S02]  /*0ef0*/  FFMA.FTZ R115, R68, R21, 1 ;  /* 0x3f80000044737423 */ /* 0x000fe40000010015 */
[----:B------:R-:W1:Y:S01]  /*0f00*/  MUFU.EX2 R79, R79 ;  /* 0x0000004f004f7308 */ /* 0x000e620000000800 */
[----:B------:R-:W-:Y:S02]  /*0f10*/  FMUL.FTZ R71, R94, R64 ;  /* 0x000000405e477220 */ /* 0x000fe40000410000 */
[----:B------:R-:W-:Y:S01]  /*0f20*/  FMUL.FTZ R68, R68, R113 ;  /* 0x0000007144447220 */ /* 0x000fe20000410000 */
[----:B------:R-:W-:Y:S01]  /*0f30*/  PRMT R90, RZ, 0x5410, R24 ;  /* 0x00005410ff5a7816 */ /* 0x000fe20000000018 */
[----:B------:R-:W-:Y:S01]  /*0f40*/  FADD.FTZ R77, R77, 1 ;  /* 0x3f8000004d4d7421 */ /* 0x000fe20000010000 */
[----:B------:R-:W-:-:S02]  /*0f50*/  PRMT R21, RZ, 0x7610, R8 ;  /* 0x00007610ff157816 */ /* 0x000fc40000000008 */
[----:B------:R-:W2:Y:S01]  /*0f60*/  MUFU.EX2 R81, R80 ;  /* 0x0000005000517308 */ /* 0x000ea20000000800 */
[----:B0-----:R-:W-:Y:S02]  /*0f70*/  FADD.FTZ R78, R78, 1 ;  /* 0x3f8000004e4e7421 */ /* 0x001fe40000010000 */
[----:B------:R-:W-:Y:S02]  /*0f80*/  FFMA.FTZ R54, R71, R20, R54 ;  /* 0x0000001447367223 */ /* 0x000fe40000010036 */
[----:B------:R-:W-:Y:S01]  /*0f90*/  FMUL.FTZ R69, R102, R68 ;  /* 0x0000004466457220 */ /* 0x000fe20000410000 */
[----:B------:R-:W-:Y:S02]  /*0fa0*/  PRMT R91, RZ, 0x7610, R24 ;  /* 0x00007610ff5b7816 */ /* 0x000fe40000000018 */
[----:B------:R-:W0:Y:S01]  /*0fb0*/  MUFU.RCP R120, R77 ;  /* 0x0000004d00787308 */ /* 0x000e220000001000 */
[----:B------:R-:W-:Y:S01]  /*0fc0*/  FMUL.FTZ R74, R90, -1.4426950216293334961 ;  /* 0xbfb8aa3b5a4a7820 */ /* 0x000fe20000410000 */
[----:B------:R-:W-:Y:S01]  /*0fd0*/  PRMT R104, RZ, 0x5410, R65 ;  /* 0x00005410ff687816 */ /* 0x000fe20000000041 */
[----:B------:R-:W-:-:S02]  /*0fe0*/  FADD.FTZ R20, -R116, 1 ;  /* 0x3f80000074147421 */ /* 0x000fc40000010100 */
[----:B------:R-:W-:-:S03]  /*0ff0*/  FFMA.FTZ R54, R69, R21, R54 ;  /* 0x0000001545367223 */ /* 0x000fc60000010036 */
[----:B------:R-:W0:Y:S01]  /*1000*/  MUFU.RCP R121, R78 ;  /* 0x0000004e00797308 */ /* 0x000e220000001000 */
[----:B------:R-:W-:Y:S02]  /*1010*/  FADD.FTZ R21, -R117, 1 ;  /* 0x3f80000075157421 */ /* 0x000fe40000010100 */
[----:B------:R-:W-:Y:S02]  /*1020*/  FMUL.FTZ R70, R73, R116 ;  /* 0x0000007449467220 */ /* 0x000fe40000410000 */
[----:B------:R-:W-:Y:S01]  /*1030*/  FMUL.FTZ R24, R91, -1.4426950216293334961 ;  /* 0xbfb8aa3b5b187820 */ /* 0x000fe20000410000 */
[----:B------:R-:W-:Y:S01]  /*1040*/  PRMT R105, RZ, 0x7610, R65 ;  /* 0x00007610ff697816 */ /* 0x000fe20000000041 */
[----:B------:R-:W-:Y:S01]  /*1050*/  FFMA.FTZ R118, R73, R20, 1 ;  /* 0x3f80000049767423 */ /* 0x000fe20000010014 */
[----:B------:R-:W0:Y:S01]  /*1060*/  MUFU.EX2 R89, R74 ;  /* 0x0000004a00597308 */ /* 0x000e220000000800 */
[--C-:B------:R-:W-:Y:S01]  /*1070*/  PRMT R108, RZ, 0x5410, R67.reuse ;  /* 0x00005410ff6c7816 */ /* 0x100fe20000000043 */
[----:B------:R-:W-:Y:S01]  /*1080*/  FFMA.FTZ R119, R76, R21, 1 ;  /* 0x3f8000004c777423 */ /* 0x000fe20000010015 */
[----:B------:R-:W-:Y:S01]  /*1090*/  PRMT R109, RZ, 0x7610, R67 ;  /* 0x00007610ff6d7816 */ /* 0x000fe20000000043 */
[----:B------:R-:W-:Y:S01]  /*10a0*/  FMUL.FTZ R67, R104, R70 ;  /* 0x0000004668437220 */ /* 0x000fe20000410000 */
[----:B------:R-:W-:Y:S01]  /*10b0*/  PRMT R20, RZ, 0x5410, R9 ;  /* 0x00005410ff147816 */ /* 0x000fe20000000009 */
[----:B-1----:R-:W-:-:S02]  /*10c0*/  FADD.FTZ R79, R79, 1 ;  /* 0x3f8000004f4f7421 */ /* 0x002fc40000010000 */
[----:B------:R-:W-:Y:S01]  /*10d0*/  FMUL.FTZ R76, R76, R117 ;  /* 0x000000754c4c7220 */ /* 0x000fe20000410000 */
[----:B------:R-:W1:Y:S01]  /*10e0*/  MUFU.EX2 R24, R24 ;  /* 0x0000001800187308 */ /* 0x000e620000000800 */
[----:B------:R-:W-:Y:S01]  /*10f0*/  PRMT R21, RZ, 0x7610, R9 ;  /* 0x00007610ff157816 */ /* 0x000fe20000000009 */
[----:B--2---:R-:W-:Y:S02]  /*1100*/  FADD.FTZ R81, R81, 1 ;  /* 0x3f80000051517421 */ /* 0x004fe40000010000 */
[----:B------:R-:W-:Y:S02]  /*1110*/  FFMA.FTZ R54, R67, R20, R54 ;  /* 0x0000001443367223 */ /* 0x000fe40000010036 */
[----:B------:R-:W-:Y:S02]  /*1120*/  FMUL.FTZ R65, R105, R76 ;  /* 0x0000004c69417220 */ /* 0x000fe40000410000 */
[----:B------:R-:W2:Y:S01]  /*1130*/  MUFU.RCP R124, R79 ;  /* 0x0000004f007c7308 */ /* 0x000ea20000001000 */
[----:B------:R-:W-:Y:S01]  /*1140*/  PRMT R92, RZ, 0x7610, R25 ;  /* 0x00007610ff5c7816 */ /* 0x000fe20000000019 */
[----:B0-----:R-:W-:Y:S01]  /*1150*/  FADD.FTZ R20, -R120, 1 ;  /* 0x3f80000078147421 */ /* 0x001fe20000010100 */
[----:B------:R-:W-:Y:S01]  /*1160*/  PRMT R106, RZ, 0x5410, R66 ;  /* 0x00005410ff6a7816 */ /* 0x000fe20000000042 */
[----:B------:R-:W-:-:S02]  /*1170*/  FFMA.FTZ R54, R65, R21, R54 ;  /* 0x0000001541367223 */ /* 0x000fc40000010036 */
[----:B------:R-:W-:Y:S02]  /*1180*/  FADD.FTZ R21, -R121, 1 ;  /* 0x3f80000079157421 */ /* 0x000fe40000010100 */
[----:B------:R-:W0:Y:S01]  /*1190*/  MUFU.RCP R125, R81 ;  /* 0x00000051007d7308 */ /* 0x000e220000001000 */
[C---:B------:R-:W-:Y:S01]  /*11a0*/  FMUL.FTZ R78, R75.reuse, R120 ;  /* 0x000000784b4e7220 */ /* 0x040fe20000410000 */
[----:B------:R-:W-:Y:S01]  /*11b0*/  PRMT R107, RZ, 0x7610, R66 ;  /* 0x00007610ff6b7816 */ /* 0x000fe20000000042 */
[----:B------:R-:W-:Y:S02]  /*11c0*/  FMUL.FTZ R25, R92, -1.4426950216293334961 ;  /* 0xbfb8aa3b5c197820 */ /* 0x000fe40000410000 */
[----:B------:R-:W-:Y:S01]  /*11d0*/  FFMA.FTZ R122, R75, R20, 1 ;  /* 0x3f8000004b7a7423 */ /* 0x000fe20000010014 */
[----:B------:R-:W-:Y:S01]  /*11e0*/  PRMT R20, RZ, 0x5410, R10 ;  /* 0x00005410ff147816 */ /* 0x000fe2000000000a */
[----:B------:R-:W-:Y:S02]  /*11f0*/  FFMA.FTZ R123, R86, R21, 1 ;  /* 0x3f800000567b7423 */ /* 0x000fe40000010015 */
[----:B------:R-:W-:-:S02]  /*1200*/  FMUL.FTZ R55, R106, R78 ;  /* 0x0000004e6a377220 */ /* 0x000fc40000410000 */
[----:B------:R-:W-:Y:S02]  /*1210*/  FADD.FTZ R89, R89, 1 ;  /* 0x3f80000059597421 */ /* 0x000fe40000010000 */
[----:B------:R-:W-:Y:S01]  /*1220*/  FMUL.FTZ R86, R86, R121 ;  /* 0x0000007956567220 */ /* 0x000fe20000410000 */
[----:B------:R0:W-:Y:S01]  /*1230*/  MUFU.EX2 R131, R25 ;  /* 0x0000001900837308 */ /* 0x0001e20000000800 */
[----:B------:R-:W-:Y:S02]  /*1240*/  FFMA.FTZ R98, R55, R20, R54 ;  /* 0x0000001437627223 */ /* 0x000fe40000010036 */
[----:B------:R-:W-:Y:S02]  /*1250*/  FMUL.FTZ R73, R107, R86 ;  /* 0x000000566b497220 */ /* 0x000fe40000410000 */
[----:B-1----:R-:W-:-:S03]  /*1260*/  FADD.FTZ R54, R24, 1 ;  /* 0x3f80000018367421 */ /* 0x002fc60000010000 */
[----:B------:R-:W1:Y:S01]  /*1270*/  MUFU.RCP R127, R89 ;  /* 0x00000059007f7308 */ /* 0x000e620000001000 */
[----:B0-----:R-:W-:Y:S01]  /*1280*/  PRMT R25, RZ, 0x7610, R10 ;  /* 0x00007610ff197816 */ /* 0x001fe2000000000a */
[----:B--2---:R-:W-:Y:S01]  /*1290*/  FADD.FTZ R24, -R124, 1 ;  /* 0x3f8000007c187421 */ /* 0x004fe20000010100 */
[----:B------:R-:W-:-:S03]  /*12a0*/  MOV R74, c[0x0][0x16c] ;  /* 0x00005b00004a7a02 */ /* 0x000fc60000000f00 */
[----:B------:R-:W-:Y:S02]  /*12b0*/  FFMA.FTZ R98, R73, R25, R98 ;  /* 0x0000001949627223 */ /* 0x000fe40000010062 */
[----:B------:R-:W-:Y:S01]  /*12c0*/  FADD.FTZ R25, -R125, 1 ;  /* 0x3f8000007d197421 */ /* 0x000fe20000010100 */
[----:B------:R0:W2:Y:S01]  /*12d0*/  MUFU.RCP R126, R54 ;  /* 0x00000036007e7308 */ /* 0x0000a20000001000 */
[----:B------:R-:W-:Y:S02]  /*12e0*/  ISETP.GE.AND P1, PT, R74, 0x1, PT ;  /* 0x000000014a00780c */ /* 0x000fe40003f26270 */
[--C-:B------:R-:W-:Y:S02]  /*12f0*/  PRMT R80, RZ, 0x5410, R22.reuse ;  /* 0x00005410ff507816 */ /* 0x100fe40000000016 */
[----:B------:R-:W-:Y:S02]  /*1300*/  PRMT R74, RZ, 0x7610, R22 ;  /* 0x00007610ff4a7816 */ /* 0x000fe40000000016 */
[----:B------:R-:W-:-:S02]  /*1310*/  PRMT R72, RZ, 0x5410, R23 ;  /* 0x00005410ff487816 */ /* 0x000fc40000000017 */
[----:B------:R-:W-:Y:S01]  /*1320*/  PRMT R66, RZ, 0x7610, R23 ;  /* 0x00007610ff427816 */ /* 0x000fe20000000017 */
[----:B-1----:R-:W-:-:S04]  /*1330*/  FMUL.FTZ R89, R90, R127 ;  /* 0x0000007f5a597220 */ /* 0x002fc80000410000 */
[----:B------:R-:W-:Y:S01]  /*1340*/  FMUL.FTZ R81, R110, R89 ;  /* 0x000000596e517220 */ /* 0x000fe20000410000 */
[--C-:B------:R-:W-:Y:S02]  /*1350*/  PRMT R100, RZ, 0x5410, R27.reuse ;  /* 0x00005410ff647816 */ /* 0x100fe4000000001b */
[----:B0-----:R-:W-:Y:S01]  /*1360*/  PRMT R54, RZ, 0x7610, R27 ;  /* 0x00007610ff367816 */ /* 0x001fe2000000001b */
[----:B------:R-:W-:Y:S02]  /*1370*/  FADD.FTZ R129, R129, 1 ;  /* 0x3f80000081817421 */ /* 0x000fe40000010000 */
[----:B------:R-:W-:-:S04]  /*1380*/  FADD.FTZ R131, R131, 1 ;  /* 0x3f80000083837421 */ /* 0x000fc80000010000 */
[----:B------:R-:W-:Y:S08]  /*1390*/  MUFU.RCP R129, R129 ;  /* 0x0000008100817308 */ /* 0x000ff00000001000 */
[----:B------:R-:W-:Y:S01]  /*13a0*/  MUFU.RCP R131, R131 ;  /* 0x0000008300837308 */ /* 0x000fe20000001000 */
[----:B---3--:R0:W-:Y:S04]  /*13b0*/  STS.128 [R45.X16+0x200], R60 ;  /* 0x0002003c2d007388 */ /* 0x0081e8000000cc00 */
[----:B----4-:R1:W-:Y:S01]  /*13c0*/  STS.128 [R45.X16], R56 ;  /* 0x000000382d007388 */ /* 0x0103e2000000cc00 */
[----:B------:R-:W-:-:S06]  /*13d0*/  NOP ;  /* 0x0000000000007918 */ /* 0x000fcc0000000000 */
[----:B------:R-:W3:Y:S01]  /*13e0*/  LDS.128 R20, [R0] ;  /* 0x0000000000147984 */ /* 0x000ee20000000c00 */
[C---:B0-----:R-:W-:Y:S01]  /*13f0*/  FFMA.FTZ R60, R87.reuse, R24, 1 ;  /* 0x3f800000573c7423 */ /* 0x041fe20000010018 */
[----:B------:R-:W-:Y:S01]  /*1400*/  PRMT R63, RZ, 0x5410, R26 ;  /* 0x00005410ff3f7816 */ /* 0x000fe2000000001a */
[----:B------:R-:W-:Y:S02]  /*1410*/  FMUL.FTZ R87, R87, R124 ;  /* 0x0000007c57577220 */ /* 0x000fe40000410000 */
[----:B------:R-:W-:Y:S01]  /*1420*/  FFMA.FTZ R62, R88, R25, 1 ;  /* 0x3f800000583e7423 */ /* 0x000fe20000010019 */
[----:B------:R-:W-:Y:S01]  /*1430*/  PRMT R25, RZ, 0x5410, R11 ;  /* 0x00005410ff197816 */ /* 0x000fe2000000000b */
[----:B------:R-:W-:Y:S02]  /*1440*/  FMUL.FTZ R75, R108, R87 ;  /* 0x000000576c4b7220 */ /* 0x000fe40000410000 */
[----:B------:R-:W-:Y:S02]  /*1450*/  FMUL.FTZ R24, R63, -1.4426950216293334961 ;  /* 0xbfb8aa3b3f187820 */ /* 0x000fe40000410000 */
[----:B------:R-:W-:-:S02]  /*1460*/  FMUL.FTZ R88, R88, R125 ;  /* 0x0000007d58587220 */ /* 0x000fc40000410000 */
[----:B-1----:R-:W-:Y:S01]  /*1470*/  FFMA.FTZ R56, R75, R25, R98 ;  /* 0x000000194b387223 */ /* 0x002fe20000010062 */
[----:B------:R0:W1:Y:S01]  /*1480*/  MUFU.EX2 R58, R24 ;  /* 0x00000018003a7308 */ /* 0x0000620000000800 */
[----:B------:R-:W-:Y:S02]  /*1490*/  FADD.FTZ R25, -R127, 1 ;  /* 0x3f8000007f197421 */ /* 0x000fe40000010100 */
[----:B------:R-:W-:Y:S02]  /*14a0*/  FMUL.FTZ R77, R109, R88 ;  /* 0x000000586d4d7220 */ /* 0x000fe40000410000 */
[----:B------:R-:W-:Y:S01]  /*14b0*/  FFMA.FTZ R61, R90, R25, 1 ;  /* 0x3f8000005a3d7423 */ /* 0x000fe20000010019 */
[----:B0-----:R-:W-:Y:S02]  /*14c0*/  PRMT R24, RZ, 0x7610, R11 ;  /* 0x00007610ff187816 */ /* 0x001fe4000000000b */
[----:B------:R-:W-:Y:S02]  /*14d0*/  PRMT R25, RZ, 0x5410, R4 ;  /* 0x00005410ff197816 */ /* 0x000fe40000000004 */
[----:B------:R-:W-:Y:S01]  /*14e0*/  PRMT R98, RZ, 0x7610, R26 ;  /* 0x00007610ff627816 */ /* 0x000fe2000000001a */
[----:B------:R-:W-:-:S02]  /*14f0*/  FFMA.FTZ R128, R77, R24, R56 ;  /* 0x000000184d807223 */ /* 0x000fc40000010038 */
[----:B--2---:R-:W-:Y:S02]  /*1500*/  FADD.FTZ R24, -R126, 1 ;  /* 0x3f8000007e187421 */ /* 0x004fe40000010100 */
[----:B------:R-:W-:Y:S02]  /*1510*/  FMUL.FTZ R90, R91, R126 ;  /* 0x0000007e5b5a7220 */ /* 0x000fe40000410000 */
[----:B------:R-:W-:Y:S02]  /*1520*/  FFMA.FTZ R136, R81, R25, R128 ;  /* 0x0000001951887223 */ /* 0x000fe40000010080 */
[----:B------:R-:W-:Y:S01]  /*1530*/  FFMA.FTZ R128, R91, R24, 1 ;  /* 0x3f8000005b807423 */ /* 0x000fe20000010018 */
[----:B------:R-:W-:Y:S01]  /*1540*/  PRMT R24, RZ, 0x7610, R4 ;  /* 0x00007610ff187816 */ /* 0x000fe20000000004 */
[----:B------:R-:W-:Y:S02]  /*1550*/  FMUL.FTZ R26, R98, -1.4426950216293334961 ;  /* 0xbfb8aa3b621a7820 */ /* 0x000fe40000410000 */
[----:B------:R-:W-:-:S02]  /*1560*/  FMUL.FTZ R79, R111, R90 ;  /* 0x0000005a6f4f7220 */ /* 0x000fc40000410000 */
[----:B------:R0:W2:Y:S02]  /*1570*/  MUFU.EX2 R133, R26 ;  /* 0x0000001a00857308 */ /* 0x0000a40000000800 */
[----:B------:R-:W-:Y:S02]  /*1580*/  FFMA.FTZ R136, R79, R24, R136 ;  /* 0x000000184f887223 */ /* 0x000fe40000010088 */
[----:B0-----:R-:W0:Y:S01]  /*1590*/  LDS.128 R24, [R0+0x10] ;  /* 0x0000100000187984 */ /* 0x001e220000000c00 */
[----:B------:R-:W-:Y:S02]  /*15a0*/  FMUL.FTZ R56, R100, -1.4426950216293334961 ;  /* 0xbfb8aa3b64387820 */ /* 0x000fe40000410000 */
[----:B------:R-:W-:Y:S01]  /*15b0*/  FMUL.FTZ R57, R54, -1.4426950216293334961 ;  /* 0xbfb8aa3b36397820 */ /* 0x000fe20000410000 */
[----:B---3--:R-:W-:Y:S01]  /*15c0*/  PRMT R91, RZ, 0x5410, R20 ;  /* 0x00005410ff5b7816 */ /* 0x008fe20000000014 */
[----:B------:R3:W4:Y:S01]  /*15d0*/  MUFU.EX2 R134, R56 ;  /* 0x0000003800867308 */ /* 0x0007220000000800 */
[----:B------:R-:W-:-:S02]  /*15e0*/  PRMT R95, RZ, 0x5410, R21 ;  /* 0x00005410ff5f7816 */ /* 0x000fc40000000015 */
[----:B------:R-:W-:-:S05]  /*15f0*/  PRMT R99, RZ, 0x7610, R21 ;  /* 0x00007610ff637816 */ /* 0x000fca0000000015 */
[----:B------:R-:W4:Y:S01]  /*1600*/  MUFU.EX2 R135, R57 ;  /* 0x0000003900877308 */ /* 0x000f220000000800 */
[----:B------:R-:W-:Y:S01]  /*1610*/  PRMT R93, RZ, 0x7610, R20 ;  /* 0x00007610ff5d7816 */ /* 0x000fe20000000014 */
[----:B------:R-:W-:Y:S01]  /*1620*/  FMUL.FTZ R21, R94, R91 ;  /* 0x0000005b5e157220 */ /* 0x000fe20000410000 */
[--C-:B------:R-:W-:Y:S02]  /*1630*/  PRMT R94, RZ, 0x5410, R23.reuse ;  /* 0x00005410ff5e7816 */ /* 0x100fe40000000017 */
[----:B------:R-:W-:Y:S01]  /*1640*/  PRMT R103, RZ, 0x7610, R23 ;  /* 0x00007610ff677816 */ /* 0x000fe20000000017 */
[----:B------:R-:W-:Y:S02]  /*1650*/  FMUL.FTZ R23, R104, R95 ;  /* 0x0000005f68177220 */ /* 0x000fe40000410000 */
[----:B-1----:R-:W-:Y:S02]  /*1660*/  FADD.FTZ R104, R58, 1 ;  /* 0x3f8000003a687421 */ /* 0x002fe40000010000 */
[----:B------:R-:W-:Y:S01]  /*1670*/  FMUL.FTZ R102, R102, R93 ;  /* 0x0000005d66667220 */ /* 0x000fe20000410000 */
[----:B------:R-:W-:Y:S01]  /*1680*/  PRMT R101, RZ, 0x7610, R22 ;  /* 0x00007610ff657816 */ /* 0x000fe20000000016 */
[----:B---3--:R-:W-:-:S02]  /*1690*/  FMUL.FTZ R56, R109, R103 ;  /* 0x000000676d387220 */ /* 0x008fc40000410000 */
[----:B--2---:R-:W-:Y:S01]  /*16a0*/  FADD.FTZ R133, R133, 1 ;  /* 0x3f80000085857421 */ /* 0x004fe20000010000 */
[----:B------:R-:W1:Y:S01]  /*16b0*/  MUFU.RCP R104, R104 ;  /* 0x0000006800687308 */ /* 0x000e620000001000 */
[----:B------:R-:W-:Y:S02]  /*16c0*/  FMUL.FTZ R102, R113, R102 ;  /* 0x0000006671667220 */ /* 0x000fe40000410000 */
[----:B------:R-:W-:Y:S01]  /*16d0*/  FMUL.FTZ R20, R105, R99 ;  /* 0x0000006369147220 */ /* 0x000fe20000410000 */
[----:B------:R-:W-:Y:S01]  /*16e0*/  PRMT R97, RZ, 0x5410, R22 ;  /* 0x00005410ff617816 */ /* 0x000fe20000000016 */
[----:B----4-:R-:W-:Y:S02]  /*16f0*/  FADD.FTZ R134, R134, 1 ;  /* 0x3f80000086867421 */ /* 0x010fe40000010000 */
[----:B------:R-:W-:Y:S02]  /*1700*/  FADD.FTZ R135, R135, 1 ;  /* 0x3f80000087877421 */ /* 0x000fe40000010000 */
[----:B------:R-:W-:-:S02]  /*1710*/  FMUL.FTZ R22, R107, R101 ;  /* 0x000000656b167220 */ /* 0x000fc40000410000 */
[----:B------:R-:W-:Y:S01]  /*1720*/  FMUL.FTZ R125, R125, R56 ;  /* 0x000000387d7d7220 */ /* 0x000fe20000410000 */
[----:B------:R-:W2:Y:S01]  /*1730*/  MUFU.RCP R133, R133 ;  /* 0x0000008500857308 */ /* 0x000ea20000001000 */
[----:B------:R-:W-:Y:S02]  /*1740*/  FMUL.FTZ R20, R117, R20 ;  /* 0x0000001475147220 */ /* 0x000fe40000410000 */
[----:B------:R-:W-:Y:S01]  /*1750*/  FMUL.FTZ R56, R102, R115 ;  /* 0x0000007366387220 */ /* 0x000fe20000410000 */
[----:B0-----:R-:W-:Y:S01]  /*1760*/  PRMT R102, RZ, 0x5410, R24 ;  /* 0x00005410ff667816 */ /* 0x001fe20000000018 */
[----:B------:R-:W-:Y:S01]  /*1770*/  FMUL.FTZ R23, R116, R23 ;  /* 0x0000001774177220 */ /* 0x000fe20000410000 */
[--C-:B------:R-:W-:Y:S01]  /*1780*/  PRMT R107, RZ, 0x5410, R25.reuse ;  /* 0x00005410ff6b7816 */ /* 0x100fe20000000019 */
[----:B------:R-:W-:Y:S01]  /*1790*/  FMUL.FTZ R59, R108, R94 ;  /* 0x0000005e6c3b7220 */ /* 0x000fe20000410000 */
[----:B------:R-:W0:Y:S01]  /*17a0*/  MUFU.RCP R115, R134 ;  /* 0x0000008600737308 */ /* 0x000e220000001000 */
[----:B------:R-:W-:Y:S01]  /*17b0*/  FMUL.FTZ R57, R106, R97 ;  /* 0x000000616a397220 */ /* 0x000fe20000410000 */
[----:B------:R-:W-:Y:S01]  /*17c0*/  PRMT R108, RZ, 0x7610, R25 ;  /* 0x00007610ff6c7816 */ /* 0x000fe20000000019 */
[----:B------:R-:W-:-:S05]  /*17d0*/  FMUL.FTZ R22, R121, R22 ;  /* 0x0000001679167220 */ /* 0x000fca0000410000 */
[----:B------:R-:W3:Y:S01]  /*17e0*/  MUFU.RCP R117, R135 ;  /* 0x0000008700757308 */ /* 0x000ee20000001000 */
        /* <DEDUP_REMOVED lines=8> */
[----:B------:R-:W-:Y:S02]  /*1870*/  FMUL.FTZ R110, R110, R102 ;  /* 0x000000666e6e7220 */ /* 0x000fe40000410000 */
[----:B------:R-:W-:-:S02]  /*1880*/  FADD.FTZ R25, -R129, 1 ;  /* 0x3f80000081197421 */ /* 0x000fc40000010100 */
[----:B------:R-:W-:Y:S02]  /*1890*/  FMUL.FTZ R22, R83, R107 ;  /* 0x0000006b53167220 */ /* 0x000fe40000410000 */
[----:B------:R-:W-:Y:S02]  /*18a0*/  FADD.FTZ R27, -R131, 1 ;  /* 0x3f800000831b7421 */ /* 0x000fe40000010100 */
[----:B------:R-:W-:Y:S02]  /*18b0*/  FMUL.FTZ R24, R82, R108 ;  /* 0x0000006c52187220 */ /* 0x000fe40000410000 */
[----:B------:R-:W-:Y:S01]  /*18c0*/  FMUL.FTZ R21, R21, R114 ;  /* 0x0000007215157220 */ /* 0x000fe20000410000 */
[----:B------:R-:W-:Y:S01]  /*18d0*/  PRMT R114, RZ, 0x7610, R26 ;  /* 0x00007610ff727816 */ /* 0x000fe2000000001a */
[----:B------:R-:W-:Y:S02]  /*18e0*/  FMUL.FTZ R59, R124, R59 ;  /* 0x0000003b7c3b7220 */ /* 0x000fe40000410000 */
[----:B------:R-:W-:-:S02]  /*18f0*/  FMUL.FTZ R58, R57, R122 ;  /* 0x0000007a393a7220 */ /* 0x000fc40000410000 */
[----:B------:R-:W-:Y:S02]  /*1900*/  FMUL.FTZ R110, R127, R110 ;  /* 0x0000006e7f6e7220 */ /* 0x000fe40000410000 */
[----:B------:R-:W-:Y:S02]  /*1910*/  FFMA.FTZ R25, R96, R25, 1 ;  /* 0x3f80000060197423 */ /* 0x000fe40000010019 */
[----:B------:R-:W-:Y:S02]  /*1920*/  FMUL.FTZ R22, R129, R22 ;  /* 0x0000001681167220 */ /* 0x000fe40000410000 */
[----:B-1----:R-:W-:Y:S02]  /*1930*/  FADD.FTZ R26, -R104, 1 ;  /* 0x3f800000681a7421 */ /* 0x002fe40000010100 */
[----:B------:R-:W-:Y:S02]  /*1940*/  FFMA.FTZ R27, R92, R27, 1 ;  /* 0x3f8000005c1b7423 */ /* 0x000fe4000001001b */
[----:B------:R-:W-:-:S02]  /*1950*/  FMUL.FTZ R57, R80, R112 ;  /* 0x0000007050397220 */ /* 0x000fc40000410000 */
[----:B------:R-:W-:Y:S02]  /*1960*/  FMUL.FTZ R24, R131, R24 ;  /* 0x0000001883187220 */ /* 0x000fe40000410000 */
[----:B------:R-:W-:Y:S02]  /*1970*/  FMUL.FTZ R59, R59, R60 ;  /* 0x0000003c3b3b7220 */ /* 0x000fe40000410000 */
[----:B------:R-:W-:Y:S02]  /*1980*/  FMUL.FTZ R109, R92, R131 ;  /* 0x000000835c6d7220 */ /* 0x000fe40000410000 */
[C---:B------:R-:W-:Y:S02]  /*1990*/  FFMA.FTZ R26, R63.reuse, R26, 1 ;  /* 0x3f8000003f1a7423 */ /* 0x040fe4000001001a */
[----:B------:R-:W-:Y:S02]  /*19a0*/  FMUL.FTZ R113, R63, R104 ;  /* 0x000000683f717220 */ /* 0x000fe40000410000 */
[----:B------:R-:W-:-:S02]  /*19b0*/  FMUL.FTZ R57, R104, R57 ;  /* 0x0000003968397220 */ /* 0x000fc40000410000 */
[----:B------:R-:W-:Y:S02]  /*19c0*/  FMUL.FTZ R60, R110, R61 ;  /* 0x0000003d6e3c7220 */ /* 0x000fe40000410000 */
[----:B------:R-:W-:Y:S02]  /*19d0*/  FMUL.FTZ R22, R22, R25 ;  /* 0x0000001916167220 */ /* 0x000fe40000410000 */
[----:B------:R-:W-:Y:S02]  /*19e0*/  FMUL.FTZ R27, R24, R27 ;  /* 0x0000001b181b7220 */ /* 0x000fe40000410000 */
[----:B------:R-:W-:Y:S02]  /*19f0*/  FMUL.FTZ R111, R111, R106 ;  /* 0x0000006a6f6f7220 */ /* 0x000fe40000410000 */
[----:B--2---:R-:W-:Y:S02]  /*1a00*/  FADD.FTZ R25, -R133, 1 ;  /* 0x3f80000085197421 */ /* 0x004fe40000010100 */
[----:B0-----:R-:W-:-:S02]  /*1a10*/  FADD.FTZ R61, -R115, 1 ;  /* 0x3f800000733d7421 */ /* 0x001fc40000010100 */
[----:B---3--:R-:W-:Y:S02]  /*1a20*/  FADD.FTZ R63, -R117, 1 ;  /* 0x3f800000753f7421 */ /* 0x008fe40000010100 */
[----:B------:R-:W-:Y:S02]  /*1a30*/  FMUL.FTZ R24, R74, R114 ;  /* 0x000000724a187220 */ /* 0x000fe40000410000 */
[----:B------:R-:W-:Y:S02]  /*1a40*/  FMUL.FTZ R92, R72, R116 ;  /* 0x00000074485c7220 */ /* 0x000fe40000410000 */
[----:B------:R-:W-:Y:S02]  /*1a50*/  FMUL.FTZ R104, R66, R118 ;  /* 0x0000007642687220 */ /* 0x000fe40000410000 */
[----:B------:R-:W-:Y:S02]  /*1a60*/  FMUL.FTZ R20, R20, R119 ;  /* 0x0000007714147220 */ /* 0x000fe40000410000 */
        /* <DEDUP_REMOVED lines=8> */
[----:B------:R-:W-:Y:S01]  /*1af0*/  FMUL.FTZ R26, R57, R26 ;  /* 0x0000001a391a7220 */ /* 0x000fe20000410000 */
[----:B------:R-:W-:Y:S01]  /*1b00*/  F2FP.BF16.PACK_AB R57, R20, R23 ;  /* 0x000000171439723e */ /* 0x000fe200000010ff */
[----:B------:R-:W-:Y:S02]  /*1b10*/  FMUL.FTZ R111, R111, R128 ;  /* 0x000000806f6f7220 */ /* 0x000fe40000410000 */
[----:B------:R-:W-:Y:S02]  /*1b20*/  FMUL.FTZ R25, R24, R25 ;  /* 0x0000001918197220 */ /* 0x000fe40000410000 */
[----:B------:R-:W-:Y:S02]  /*1b30*/  FMUL.FTZ R63, R92, R61 ;  /* 0x0000003d5c3f7220 */ /* 0x000fe40000410000 */
[----:B------:R-:W-:-:S02]  /*1b40*/  FMUL.FTZ R104, R104, R105 ;  /* 0x0000006968687220 */ /* 0x000fc40000410000 */
[----:B------:R-:W-:Y:S01]  /*1b50*/  IMAD R20, R132, c[0x0][0x2e8], RZ ;  /* 0x0000ba0084147a24 */ /* 0x000fe200078e02ff */
[----:B------:R-:W-:Y:S01]  /*1b60*/  F2FP.BF16.PACK_AB R59, R62, R59 ;  /* 0x0000003b3e3b723e */ /* 0x000fe200000010ff */
[----:B------:R-:W-:Y:S01]  /*1b70*/  FMUL.FTZ R96, R96, R129 ;  /* 0x0000008160607220 */ /* 0x000fe20000410000 */
[----:B------:R-:W-:Y:S01]  /*1b80*/  F2FP.BF16.PACK_AB R56, R56, R21 ;  /* 0x000000153838723e */ /* 0x000fe200000010ff */
[----:B------:R-:W-:Y:S01]  /*1b90*/  IMAD R105, R51, c[0x0][0x2ec], R20 ;  /* 0x0000bb0033697a24 */ /* 0x000fe200078e0214 */
[----:B------:R-:W-:Y:S01]  /*1ba0*/  F2FP.BF16.PACK_AB R58, R123, R58 ;  /* 0x0000003a7b3a723e */ /* 0x000fe200000010ff */
[----:B------:R-:W-:Y:S01]  /*1bb0*/  BAR.SYNC.DEFER_BLOCKING 0x0 ;  /* 0x0000000000007b1d */ /* 0x000fe20000010000 */
[----:B------:R-:W-:Y:S02]  /*1bc0*/  F2FP.BF16.PACK_AB R60, R111, R60 ;  /* 0x0000003c6f3c723e */ /* 0x000fe400000010ff */
[----:B------:R-:W-:Y:S02]  /*1bd0*/  F2FP.BF16.PACK_AB R61, R27, R22 ;  /* 0x000000161b3d723e */ /* 0x000fe400000010ff */
[----:B------:R-:W-:-:S02]  /*1be0*/  F2FP.BF16.PACK_AB R62, R25, R26 ;  /* 0x0000001a193e723e */ /* 0x000fc400000010ff */
[----:B------:R-:W-:Y:S01]  /*1bf0*/  F2FP.BF16.PACK_AB R63, R104, R63 ;  /* 0x0000003f683f723e */ /* 0x000fe200000010ff */
[----:B------:R-:W-:Y:S01]  /*1c00*/  FMUL.FTZ R83, R83, R96 ;  /* 0x0000006053537220 */ /* 0x000fe20000410000 */
[----:B------:R-:W-:-:S05]  /*1c10*/  PRMT R20, RZ, 0x5410, R5 ;  /* 0x00005410ff147816 */ /* 0x000fca0000000005 */
[----:B------:R-:W-:Y:S01]  /*1c20*/  FFMA.FTZ R136, R83, R20, R136 ;  /* 0x0000001453887223 */ /* 0x000fe20000010088 */
[----:B------:R0:W-:Y:S04]  /*1c30*/  STS.128 [R0], R56 ;  /* 0x0000003800007388 */ /* 0x0001e80000000c00 */
[----:B------:R1:W-:Y:S01]  /*1c40*/  STS.128 [R0+0x10], R60 ;  /* 0x0000103c00007388 */ /* 0x0003e20000000c00 */
[----:B------:R-:W-:-:S06]  /*1c50*/  NOP ;  /* 0x0000000000007918 */ /* 0x000fcc0000000000 */
[----:B------:R-:W2:Y:S04]  /*1c60*/  LDS.128 R20, [R45.X16] ;  /* 0x000000002d147984 */ /* 0x000ea8000000cc00 */
[----:B------:R-:W3:Y:S01]  /*1c70*/  LDS.128 R24, [R45.X16+0x200] ;  /* 0x000200002d187984 */ /* 0x000ee2000000cc00 */
[----:B------:R-:W-:Y:S01]  /*1c80*/  IMAD.WIDE.U32 R84, R51, c[0x0][0x2e8], R84 ;  /* 0x0000ba0033547a25 */ /* 0x000fe200078e0054 */
[----:B0-----:R-:W-:-:S04]  /*1c90*/  PRMT R56, RZ, 0x7610, R5 ;  /* 0x00007610ff387816 */ /* 0x001fc80000000005 */
[----:B------:R-:W-:Y:S01]  /*1ca0*/  IADD3 R105, R85, R105, RZ ;  /* 0x0000006955697210 */ /* 0x000fe20007ffe0ff */
[----:B------:R-:W-:Y:S02]  /*1cb0*/  FMUL.FTZ R85, R82, R109 ;  /* 0x0000006d52557220 */ /* 0x000fe40000410000 */
[----:B------:R-:W-:Y:S02]  /*1cc0*/  FMUL.FTZ R57, R80, R113 ;  /* 0x0000007150397220 */ /* 0x000fe40000410000 */
[----:B------:R-:W-:Y:S01]  /*1cd0*/  FFMA.FTZ R136, R85, R56, R136 ;  /* 0x0000003855887223 */ /* 0x000fe20000010088 */
[----:B------:R-:W-:Y:S01]  /*1ce0*/  PRMT R56, RZ, 0x5410, R6 ;  /* 0x00005410ff387816 */ /* 0x000fe20000000006 */
        /* <DEDUP_REMOVED lines=9> */
[----:B------:R-:W-:Y:S01]  /*1d80*/  PRMT R129, RZ, 0x7610, R17 ;  /* 0x00007610ff817816 */ /* 0x000fe20000000011 */
[----:B------:R-:W-:Y:S01]  /*1d90*/  FFMA.FTZ R16, R59, R16, R56 ;  /* 0x000000103b107223 */ /* 0x000fe20000010038 */
[----:B------:R-:W-:Y:S01]  /*1da0*/  PRMT R17, RZ, 0x5410, R7 ;  /* 0x00005410ff117816 */ /* 0x000fe20000000007 */
[----:B-1----:R-:W-:Y:S01]  /*1db0*/  FMUL.FTZ R61, R72, R115 ;  /* 0x00000073483d7220 */ /* 0x002fe20000410000 */
[----:B------:R-:W-:Y:S01]  /*1dc0*/  LEA.HI.X R105, R84, c[0x0][0x33c], R105, 0x1, P0 ;  /* 0x0000cf0054697a11 */ /* 0x000fe200000f0c69 */
        /* <DEDUP_REMOVED lines=66> */
.L_x_5946:
[----:B0-----:R-:W-:Y:S01]  /*21f0*/  BAR.SYNC.DEFER_BLOCKING 0x0 ;  /* 0x0000000000007b1d */ /* 0x001fe20000010000 */
[----:B------:R-:W-:Y:S01]  /*2200*/  HFMA2.MMA R122, -RZ, RZ, 0, 0 ;  /* 0x00000000ff7a7435 */ /* 0x000fe200000001ff */
[--C-:B-----5:R-:W-:Y:S01]  /*2210*/  FADD.FTZ R90, R105, R48.reuse ;  /* 0x00000030695a7221 */ /* 0x120fe20000010000 */
        /* <DEDUP_REMOVED lines=44> */
.L_x_5984:
        /* <DEDUP_REMOVED lines=16> */
[----:B--2---:R0:W2:Y:S01]  /*25e0*/  LDG.E R56, [R14.64] ;  /* 0x000000040e387981 */ /* 0x0040a2000c1e1900 */
[----:B------:R-:W-:-:S05]  /*25f0*/  LEA.HI.X R19, R16, R37, R13, 0x1, P1 ;  /* 0x0000002510137211 */ /* 0x000fca00008f0c0d */
[----:B------:R-:W-:-:S05]  /*2600*/  IMAD.WIDE R12, R34, 0x10, R18 ;  /* 0x00000010220c7825 */ /* 0x000fca00078e0212 */
[----:B------:R1:W3:Y:S04]  /*2610*/  LDG.E.128 R20, [R12.64] ;  /* 0x000000040c147981 */ /* 0x0002e8000c1e1d00 */
[----:B----4-:R1:W4:Y:S01]  /*2620*/  LDG.E.128 R24, [R12.64+0x200] ;  /* 0x000200040c187981 */ /* 0x010322000c1e1d00 */
[----:B------:R-:W-:Y:S02]  /*2630*/  IMAD R18, R52, c[0x0][0x198], RZ ;  /* 0x0000660034127a24 */ /* 0x000fe400078e02ff */
[----:B------:R-:W-:Y:S01]  /*2640*/  IMAD.WIDE.U32 R16, R53, c[0x0][0x198], RZ ;  /* 0x0000660035107a25 */ /* 0x000fe200078e00ff */
[----:B------:R-:W-:-:S03]  /*2650*/  LOP3.LUT P0, RZ, R46, 0x1f, RZ, 0xc0, !PT ;  /* 0x0000001f2eff7812 */ /* 0x000fc6000780c0ff */
[----:B------:R-:W-:Y:S01]  /*2660*/  IMAD R19, R53, c[0x0][0x19c], R18 ;  /* 0x0000670035137a24 */ /* 0x000fe200078e0212 */
[----:B------:R-:W-:Y:S01]  /*2670*/  IADD3 R18, R36, -0x1, RZ ;  /* 0xffffffff24127810 */ /* 0x000fe20007ffe0ff */
        /* <DEDUP_REMOVED lines=18> */
[----:B------:R-:W-:-:S03]  /*27a0*/  HFMA2.MMA R152, -RZ, RZ, 0, 0 ;  /* 0x00000000ff987435 */ /* 0x000fc600000001ff */
[----:B------:R-:W-:Y:S01]  /*27b0*/  @!P1 IMAD.WIDE R128, R129, 0x8, R32 ;  /* 0x0000000881809825 */ /* 0x000fe200078e0220 */
        /* <DEDUP_REMOVED lines=15> */
[----:B------:R-:W-:Y:S01]  /*28b0*/  PRMT R131, RZ, 0x5410, R6 ;  /* 0x00005410ff837816 */ /* 0x000fe20000000006 */
[----:B------:R-:W-:-:S04]  /*28c0*/  FMUL.FTZ R161, R84, R133 ;  /* 0x0000008554a17220 */ /* 0x000fc80000410000 */
[----:B------:R-:W-:Y:S01]  /*28d0*/  FMUL.FTZ R175, R82, R131 ;  /* 0x0000008352af7220 */ /* 0x000fe20000410000 */
[----:B------:R-:W-:Y:S01]  /*28e0*/  BSSY B0, `(.L_x_5948) ;  /* 0x0000060000007945 */ /* 0x000fe20003800000 */
[----:B--2---:R-:W-:-:S04]  /*28f0*/  FMUL.FTZ R125, R56, 1.4426950216293334961 ;  /* 0x3fb8aa3b387d7820 */ /* 0x004fc80000410000 */
[----:B------:R-:W-:-:S06]  /*2900*/  FMUL.FTZ R153, R106, R125 ;  /* 0x0000007d6a997220 */ /* 0x000fcc0000410000 */
[----:B------:R-:W1:Y:S01]  /*2910*/  MUFU.EX2 R153, R153 ;  /* 0x0000009900997308 */ /* 0x000e620000000800 */
[----:B---3--:R-:W-:Y:S04]  /*2920*/  STS.128 [R45.X16], R20 ;  /* 0x000000142d007388 */ /* 0x008fe8000000cc00 */
[----:B----4-:R2:W-:Y:S01]  /*2930*/  STS.128 [R45.X16+0x200], R24 ;  /* 0x000200182d007388 */ /* 0x0105e2000000cc00 */
[----:B------:R-:W-:-:S06]  /*2940*/  NOP ;  /* 0x0000000000007918 */ /* 0x000fcc0000000000 */
[----:B------:R-:W3:Y:S04]  /*2950*/  LDS.128 R12, [R0] ;  /* 0x00000000000c7984 */ /* 0x000ee80000000c00 */
[----:B------:R-:W4:Y:S04]  /*2960*/  LDS.128 R16, [R0+0x10] ;  /* 0x0000100000107984 */ /* 0x000f280000000c00 */
[----:B-1----:R1:W-:Y:S04]  /*2970*/  STS [R134+0xea8], R153 ;  /* 0x000ea89986007388 */ /* 0x0023e80000000800 */
[----:B------:R-:W-:Y:S01]  /*2980*/  BAR.SYNC.DEFER_BLOCKING 0x0 ;  /* 0x0000000000007b1d */ /* 0x000fe20000010000 */
[----:B0-----:R-:W-:-:S02]  /*2990*/  FMUL.FTZ R126, R104, R125 ;  /* 0x0000007d687e7220 */ /* 0x001fc40000410000 */
[-C--:B--2---:R-:W-:Y:S02]  /*29a0*/  FMUL.FTZ R26, R102, R125.reuse ;  /* 0x0000007d661a7220 */ /* 0x084fe40000410000 */
[-C--:B------:R-:W-:Y:S02]  /*29b0*/  FMUL.FTZ R24, R100, R125.reuse ;  /* 0x0000007d64187220 */ /* 0x080fe40000410000 */
[----:B------:R-:W0:Y:S01]  /*29c0*/  MUFU.EX2 R126, R126 ;  /* 0x0000007e007e7308 */ /* 0x000e220000000800 */
[----:B------:R-:W-:Y:S01]  /*29d0*/  FMUL.FTZ R22, R98, R125 ;  /* 0x0000007d62167220 */ /* 0x000fe20000410000 */
[--C-:B------:R-:W-:Y:S02]  /*29e0*/  PRMT R27, RZ, 0x5410, R8.reuse ;  /* 0x00005410ff1b7816 */ /* 0x100fe40000000008 */
[----:B------:R-:W-:-:S04]  /*29f0*/  PRMT R25, RZ, 0x7610, R8 ;  /* 0x00007610ff197816 */ /* 0x000fc80000000008 */
[----:B------:R-:W2:Y:S01]  /*2a00*/  MUFU.EX2 R26, R26 ;  /* 0x0000001a001a7308 */ /* 0x000ea20000000800 */
[----:B------:R-:W-:Y:S01]  /*2a10*/  FMUL.FTZ R20, R96, R125 ;  /* 0x0000007d60147220 */ /* 0x000fe20000410000 */
[----:B------:R-:W-:Y:S01]  /*2a20*/  PRMT R23, RZ, 0x5410, R9 ;  /* 0x00005410ff177816 */ /* 0x000fe20000000009 */
[----:B------:R-:W-:-:S05]  /*2a30*/  FMUL.FTZ R154, R106, R27 ;  /* 0x0000001b6a9a7220 */ /* 0x000fca0000410000 */
[----:B------:R-:W1:Y:S01]  /*2a40*/  MUFU.EX2 R24, R24 ;  /* 0x0000001800187308 */ /* 0x000e620000000800 */
[----:B------:R-:W-:Y:S01]  /*2a50*/  FMUL.FTZ R169, R104, R25 ;  /* 0x0000001968a97220 */ /* 0x000fe20000410000 */
[----:B------:R2:W5:Y:S01]  /*2a60*/  @!P1 LDG.E R152, [R128.64+0x4] ;  /* 0x0000040480989981 */ /* 0x000562000c1e1900 */
[----:B------:R-:W-:Y:S01]  /*2a70*/  PRMT R21, RZ, 0x7610, R9 ;  /* 0x00007610ff157816 */ /* 0x000fe20000000009 */
[----:B------:R-:W-:-:S04]  /*2a80*/  FMUL.FTZ R163, R102, R23 ;  /* 0x0000001766a37220 */ /* 0x000fc80000410000 */
[----:B------:R-:W3:Y:S01]  /*2a90*/  MUFU.EX2 R22, R22 ;  /* 0x0000001600167308 */ /* 0x000ee20000000800 */
[----:B0-----:R-:W-:Y:S02]  /*2aa0*/  FFMA.FTZ R127, R126, R154, R169 ;  /* 0x0000009a7e7f7223 */ /* 0x001fe400000100a9 */
[----:B--2---:R-:W-:Y:S02]  /*2ab0*/  FMUL.FTZ R128, R94, R125 ;  /* 0x0000007d5e807220 */ /* 0x004fe40000410000 */
[----:B------:R-:W-:-:S03]  /*2ac0*/  FMUL.FTZ R129, R153, R126 ;  /* 0x0000007e99817220 */ /* 0x000fc60000410000 */
[----:B------:R-:W0:Y:S01]  /*2ad0*/  MUFU.EX2 R20, R20 ;  /* 0x0000001400147308 */ /* 0x000e220000000800 */
[----:B-1----:R-:W-:Y:S02]  /*2ae0*/  FMUL.FTZ R134, R92, R125 ;  /* 0x0000007d5c867220 */ /* 0x002fe40000410000 */
[----:B------:R-:W-:Y:S02]  /*2af0*/  FMUL.FTZ R155, R100, R21 ;  /* 0x00000015649b7220 */ /* 0x000fe40000410000 */
[C---:B------:R-:W-:Y:S02]  /*2b00*/  FMUL.FTZ R129, R26.reuse, R129 ;  /* 0x000000811a817220 */ /* 0x040fe40000410000 */
[----:B------:R-:W-:Y:S01]  /*2b10*/  FFMA.FTZ R127, R26, R127, R163 ;  /* 0x0000007f1a7f7223 */ /* 0x000fe200000100a3 */
[----:B------:R-:W1:Y:S01]  /*2b20*/  MUFU.EX2 R128, R128 ;  /* 0x0000008000807308 */ /* 0x000e620000000800 */
[----:B------:R-:W-:Y:S02]  /*2b30*/  FMUL.FTZ R136, R90, R125 ;  /* 0x0000007d5a887220 */ /* 0x000fe40000410000 */
[----:B------:R-:W-:-:S02]  /*2b40*/  FMUL.FTZ R129, R24, R129 ;  /* 0x0000008118817220 */ /* 0x000fc40000410000 */
[----:B------:R-:W-:-:S03]  /*2b50*/  FFMA.FTZ R127, R24, R127, R155 ;  /* 0x0000007f187f7223 */ /* 0x000fc6000001009b */
[----:B------:R-:W2:Y:S01]  /*2b60*/  MUFU.EX2 R134, R134 ;  /* 0x0000008600867308 */ /* 0x000ea20000000800 */
        /* <DEDUP_REMOVED lines=24> */
[C---:B-1----:R-:W-:Y:S02]  /*2cf0*/  FMUL.FTZ R129, R140.reuse, R129 ;  /* 0x000000818c817220 */ /* 0x042fe40000410000 */
[----:B------:R-:W-:Y:S02]  /*2d00*/  FFMA.FTZ R127, R140, R127, R179 ;  /* 0x0000007f8c7f7223 */ /* 0x000fe400000100b3 */
[----:B------:R-:W-:-:S03]  /*2d10*/  FMUL.FTZ R149, R76, R125 ;  /* 0x0000007d4c957220 */ /* 0x000fc60000410000 */
[----:B------:R-:W1:Y:S01]  /*2d20*/  MUFU.EX2 R150, R150 ;  /* 0x0000009600967308 */ /* 0x000e620000000800 */
[C---:B--2---:R-:W-:Y:S01]  /*2d30*/  FMUL.FTZ R125, R142.reuse, R129 ;  /* 0x000000818e7d7220 */ /* 0x044fe20000410000 */
[----:B------:R-:W-:Y:S01]  /*2d40*/  PRMT R129, RZ, 0x7610, R6 ;  /* 0x00007610ff817816 */ /* 0x000fe20000000006 */
[----:B------:R-:W-:Y:S02]  /*2d50*/  FFMA.FTZ R127, R142, R127, R161 ;  /* 0x0000007f8e7f7223 */ /* 0x000fe400000100a1 */
[C---:B---3--:R-:W-:Y:S02]  /*2d60*/  FMUL.FTZ R125, R144.reuse, R125 ;  /* 0x0000007d907d7220 */ /* 0x048fe40000410000 */
[----:B------:R-:W-:Y:S01]  /*2d70*/  FFMA.FTZ R148, R144, R127, R175 ;  /* 0x0000007f90947223 */ /* 0x000fe200000100af */
[----:B------:R-:W2:Y:S01]  /*2d80*/  MUFU.EX2 R149, R149 ;  /* 0x0000009500957308 */ /* 0x000ea20000000800 */
[--C-:B------:R-:W-:Y:S01]  /*2d90*/  PRMT R127, RZ, 0x5410, R7.reuse ;  /* 0x00005410ff7f7816 */ /* 0x100fe20000000007 */
[----:B------:R-:W-:Y:S01]  /*2da0*/  FMUL.FTZ R167, R80, R129 ;  /* 0x0000008150a77220 */ /* 0x000fe20000410000 */
[----:B------:R-:W-:Y:S01]  /*2db0*/  ISETP.NE.AND P1, PT, R46, 0x1f, PT ;  /* 0x0000001f2e00780c */ /* 0x000fe20003f25270 */
[----:B0-----:R-:W-:Y:S01]  /*2dc0*/  FMUL.FTZ R181, R146, R125 ;  /* 0x0000007d92b57220 */ /* 0x001fe20000410000 */
[----:B------:R-:W-:Y:S01]  /*2dd0*/  PRMT R125, RZ, 0x7610, R7 ;  /* 0x00007610ff7d7816 */ /* 0x000fe20000000007 */
[----:B------:R-:W-:-:S02]  /*2de0*/  FMUL.FTZ R151, R78, R127 ;  /* 0x0000007f4e977220 */ /* 0x000fc40000410000 */
[----:B------:R-:W-:Y:S02]  /*2df0*/  FFMA.FTZ R156, R146, R148, R167 ;  /* 0x00000094929c7223 */ /* 0x000fe400000100a7 */
[----:B------:R-:W-:Y:S02]  /*2e00*/  FMUL.FTZ R148, R76, R125 ;  /* 0x0000007d4c947220 */ /* 0x000fe40000410000 */
[----:B-1----:R-:W-:-:S04]  /*2e10*/  FFMA.FTZ R156, R150, R156, R151 ;  /* 0x0000009c969c7223 */ /* 0x002fc80000010097 */
[----:B--2---:R-:W-:Y:S02]  /*2e20*/  FFMA.FTZ R209, R149, R156, R148 ;  /* 0x0000009c95d17223 */ /* 0x004fe40000010094 */
[----:B------:R0:W1:Y:S01]  /*2e30*/  @P1 LDS R156, [R46.X4+0x16ac] ;  /* 0x0016ac002e9c1984 */ /* 0x0000620000004800 */
[----:B------:R-:W-:-:S04]  /*2e40*/  FMUL.FTZ R176, R150, R181 ;  /* 0x000000b596b07220 */ /* 0x000fc80000410000 */
[----:B------:R-:W-:Y:S01]  /*2e50*/  FMUL.FTZ R176, R149, R176 ;  /* 0x000000b095b07220 */ /* 0x000fe20000410000 */
[----:B------:R-:W-:Y:S05]  /*2e60*/  @P1 BRA `(.L_x_5949) ;  /* 0x0000007000001947 */ /* 0x000fea0003800000 */
[----:B----4-:R-:W-:-:S13]  /*2e70*/  ISETP.NE.AND P3, PT, R36, c[0x0][0x174], PT ;  /* 0x00005d0024007a0c */ /* 0x010fda0003f65270 */
[----:B-1----:R-:W-:-:S04]  /*2e80*/  @P3 LEA.HI R156, R36, R36, RZ, 0x1 ;  /* 0x00000024249c3211 */ /* 0x002fc800078f08ff */
[----:B------:R-:W-:Y:S02]  /*2e90*/  @P3 LOP3.LUT R181, R156, 0xfffffe, RZ, 0xc0, !PT ;  /* 0x00fffffe9cb53812 */ /* 0x000fe400078ec0ff */
[----:B------:R-:W-:Y:S02]  /*2ea0*/  MOV R156, 0x3f800000 ;  /* 0x3f800000009c7802 */ /* 0x000fe40000000f00 */
[----:B------:R-:W-:-:S04]  /*2eb0*/  @P3 IADD3 R158, -R181, R36, RZ ;  /* 0x00000024b59e3210 */ /* 0x000fc80007ffe1ff */
[----:B------:R-:W-:-:S05]  /*2ec0*/  @P3 LEA R158, R158, R89, 0x8 ;  /* 0x000000599e9e3211 */ /* 0x000fca00078e40ff */
[----:B------:R1:W2:Y:S02]  /*2ed0*/  @P3 LDS R156, [R158.X4+0xea8] ;  /* 0x000ea8009e9c3984 */ /* 0x0002a40000004800 */
.L_x_5949:
[----:B----4-:R-:W-:Y:S05]  /*2ee0*/  BSYNC B0 ;  /* 0x0000000000007941 */ /* 0x010fea0003800000 */
.L_x_5948:
[----:B-1----:R-:W1:Y:S01]  /*2ef0*/  SHFL.UP PT, R158, R209, 0x1, RZ ;  /* 0x04200000d19e7989 */ /* 0x002e6200000e00ff */
[----:B------:R-:W-:Y:S01]  /*2f00*/  ISETP.GE.AND P3, PT, R45, 0x1, PT ;  /* 0x000000012d00780c */ /* 0x000fe20003f66270 */
[----:B------:R-:W-:Y:S01]  /*2f10*/  BSSY B0, `(.L_x_5950) ;  /* 0x000015d000007945 */ /* 0x000fe20003800000 */
[--C-:B------:R-:W-:Y:S01]  /*2f20*/  PRMT R164, RZ, 0x5410, R18.reuse ;  /* 0x00005410ffa47816 */ /* 0x100fe20000000012 */
[----:B------:R-:W3:Y:S01]  /*2f30*/  SHFL.UP PT, R181, R176, 0x1, RZ ;  /* 0x04200000b0b57989 */ /* 0x000ee200000e00ff */
[----:B------:R-:W-:Y:S02]  /*2f40*/  PRMT R160, RZ, 0x7610, R18 ;  /* 0x00007610ffa07816 */ /* 0x000fe40000000012 */
[----:B------:R-:W-:Y:S01]  /*2f50*/  PRMT R18, RZ, 0x7610, R19 ;  /* 0x00007610ff127816 */ /* 0x000fe20000000013 */
[C---:B-----5:R-:W-:Y:S01]  /*2f60*/  FMUL.FTZ R192, R123.reuse, R164 ;  /* 0x000000a47bc07220 */ /* 0x060fe20000410000 */
[--C-:B------:R-:W-:Y:S01]  /*2f70*/  PRMT R174, RZ, 0x5410, R15.reuse ;  /* 0x00005410ffae7816 */ /* 0x100fe2000000000f */
[C---:B------:R-:W-:Y:S01]  /*2f80*/  FMUL.FTZ R190, R123.reuse, R160 ;  /* 0x000000a07bbe7220 */ /* 0x040fe20000410000 */
[----:B------:R-:W-:Y:S01]  /*2f90*/  PRMT R172, RZ, 0x7610, R15 ;  /* 0x00007610ffac7816 */ /* 0x000fe2000000000f */
[----:B------:R-:W-:Y:S01]  /*2fa0*/  FMUL.FTZ R186, R123, R18 ;  /* 0x000000127bba7220 */ /* 0x000fe20000410000 */
[--C-:B------:R-:W-:Y:S01]  /*2fb0*/  PRMT R180, RZ, 0x5410, R13.reuse ;  /* 0x00005410ffb47816 */ /* 0x100fe2000000000d */
[----:B--2---:R-:W-:Y:S01]  /*2fc0*/  FMUL.FTZ R15, R149, R156 ;  /* 0x0000009c950f7220 */ /* 0x004fe20000410000 */
        /* <DEDUP_REMOVED lines=17> */
[----:B------:R-:W-:Y:S01]  /*30e0*/  PRMT R14, RZ, 0x7610, R14 ;  /* 0x00007610ff0e7816 */ /* 0x000fe2000000000e */
[----:B------:R-:W2:Y:S01]  /*30f0*/  SHFL.UP PT, R181, R176, 0x2, RZ ;  /* 0x04400000b0b57989 */ /* 0x000ea200000e00ff */
[----:B------:R-:W-:Y:S01]  /*3100*/  FMUL.FTZ R192, R123, R168 ;  /* 0x000000a87bc07220 */ /* 0x000fe20000410000 */
[--C-:B------:R-:W-:Y:S01]  /*3110*/  PRMT R184, RZ, 0x5410, R12.reuse ;  /* 0x00005410ffb87816 */ /* 0x100fe2000000000c */
[----:B------:R-:W-:Y:S01]  /*3120*/  FMUL.FTZ R201, R85, R190 ;  /* 0x000000be55c97220 */ /* 0x000fe20000410000 */
[----:B------:R-:W-:Y:S01]  /*3130*/  PRMT R12, RZ, 0x7610, R12 ;  /* 0x00007610ff0c7816 */ /* 0x000fe2000000000c */
[----:B------:R-:W-:Y:S01]  /*3140*/  FMUL.FTZ R15, R144, R15 ;  /* 0x0000000f900f7220 */ /* 0x000fe20000410000 */
[----:B------:R-:W-:Y:S01]  /*3150*/  ISETP.GE.OR P0, PT, R36, c[0x0][0x174], P0 ;  /* 0x00005d0024007a0c */ /* 0x000fe20000706670 */
[----:B------:R-:W-:Y:S01]  /*3160*/  FMUL.FTZ R190, R123, R16 ;  /* 0x000000107bbe7220 */ /* 0x000fe20000410000 */
[----:B------:R-:W-:Y:S01]  /*3170*/  ISETP.NE.AND P5, PT, R46, RZ, PT ;  /* 0x000000ff2e00720c */ /* 0x000fe20003fa5270 */
[----:B------:R-:W-:-:S02]  /*3180*/  FMUL.FTZ R15, R142, R15 ;  /* 0x0000000f8e0f7220 */ /* 0x000fc40000410000 */
[----:B------:R-:W-:Y:S02]  /*3190*/  FMUL.FTZ R197, R79, R190 ;  /* 0x000000be4fc57220 */ /* 0x000fe40000410000 */
[----:B------:R-:W-:Y:S02]  /*31a0*/  FMUL.FTZ R15, R140, R15 ;  /* 0x0000000f8c0f7220 */ /* 0x000fe40000410000 */
[----:B------:R-:W-:Y:S02]  /*31b0*/  FMUL.FTZ R190, R123, R172 ;  /* 0x000000ac7bbe7220 */ /* 0x000fe40000410000 */
[----:B------:R-:W-:Y:S02]  /*31c0*/  FMUL.FTZ R15, R138, R15 ;  /* 0x0000000f8a0f7220 */ /* 0x000fe40000410000 */
[----:B------:R-:W-:Y:S02]  /*31d0*/  FMUL.FTZ R185, R77, R190 ;  /* 0x000000be4db97220 */ /* 0x000fe40000410000 */
[----:B-1----:R-:W-:-:S02]  /*31e0*/  @P3 FFMA.FTZ R209, R176, R162, R209 ;  /* 0x000000a2b0d13223 */ /* 0x002fc400000100d1 */
[----:B------:R-:W-:Y:S02]  /*31f0*/  FMUL.FTZ R162, R123, R158 ;  /* 0x0000009e7ba27220 */ /* 0x000fe40000410000 */
[----:B--2---:R-:W-:Y:S01]  /*3200*/  @P3 FMUL.FTZ R176, R176, R181 ;  /* 0x000000b5b0b03220 */ /* 0x004fe20000410000 */
[----:B------:R-:W-:Y:S01]  /*3210*/  ISETP.GE.AND P3, PT, R45, 0x4, PT ;  /* 0x000000042d00780c */ /* 0x000fe20003f66270 */
[----:B------:R-:W-:Y:S02]  /*3220*/  FMUL.FTZ R162, R61, R162 ;  /* 0x000000a23da27220 */ /* 0x000fe40000410000 */
        /* <DEDUP_REMOVED lines=17> */
[C---:B------:R-:W-:Y:S02]  /*3340*/  FMUL.FTZ R17, R134.reuse, R15 ;  /* 0x0000000f86117220 */ /* 0x040fe40000410000 */
[----:B------:R-:W-:Y:S01]  /*3350*/  FFMA.FTZ R186, R134, R13, R195 ;  /* 0x0000000d86ba7223 */ /* 0x000fe200000100c3 */
[----:B------:R-:W1:Y:S01]  /*3360*/  SHFL.UP PT, R15, R209, 0x4, RZ ;  /* 0x04800000d10f7989 */ /* 0x000e6200000e00ff */
[----:B------:R-:W-:Y:S01]  /*3370*/  FMUL.FTZ R199, R73, R190 ;  /* 0x000000be49c77220 */ /* 0x000fe20000410000 */
[----:B------:R-:W-:Y:S01]  /*3380*/  LOP3.LUT R190, R46, 0x1f, RZ, 0xc0, !PT ;  /* 0x0000001f2ebe7812 */ /* 0x000fe200078ec0ff */
[----:B------:R-:W-:Y:S01]  /*3390*/  FMUL.FTZ R188, R123, R182 ;  /* 0x000000b67bbc7220 */ /* 0x000fe20000410000 */
[----:B------:R-:W2:Y:S01]  /*33a0*/  SHFL.UP PT, R13, R176, 0x4, RZ ;  /* 0x04800000b00d7989 */ /* 0x000ea200000e00ff */
[----:B------:R-:W-:Y:S01]  /*33b0*/  FFMA.FTZ R187, R128, R186, R199 ;  /* 0x000000ba80bb7223 */ /* 0x000fe200000100c7 */
[----:B------:R-:W-:Y:S01]  /*33c0*/  ISETP.NE.AND P4, PT, R190, 0x1f, PT ;  /* 0x0000001fbe00780c */ /* 0x000fe20003f85270 */
[----:B------:R-:W-:-:S02]  /*33d0*/  FMUL.FTZ R17, R128, R17 ;  /* 0x0000001180117220 */ /* 0x000fc40000410000 */
[----:B------:R-:W-:Y:S02]  /*33e0*/  FMUL.FTZ R186, R123, R180 ;  /* 0x000000b47bba7220 */ /* 0x000fe40000410000 */
[----:B------:R-:W-:Y:S02]  /*33f0*/  FMUL.FTZ R193, R65, R188 ;  /* 0x000000bc41c17220 */ /* 0x000fe40000410000 */
[C---:B------:R-:W-:Y:S02]  /*3400*/  FFMA.FTZ R187, R20.reuse, R187, R19 ;  /* 0x000000bb14bb7223 */ /* 0x040fe40000010013 */
[----:B------:R-:W-:Y:S02]  /*3410*/  FMUL.FTZ R17, R20, R17 ;  /* 0x0000001114117220 */ /* 0x000fe40000410000 */
[----:B------:R-:W-:Y:S02]  /*3420*/  FMUL.FTZ R188, R123, R12 ;  /* 0x0000000c7bbc7220 */ /* 0x000fe40000410000 */
[----:B------:R-:W-:-:S02]  /*3430*/  FMUL.FTZ R191, R67, R186 ;  /* 0x000000ba43bf7220 */ /* 0x000fc40000410000 */
[C---:B------:R-:W-:Y:S02]  /*3440*/  FFMA.FTZ R189, R22.reuse, R187, R193 ;  /* 0x000000bb16bd7223 */ /* 0x040fe400000100c1 */
[----:B------:R-:W-:Y:S02]  /*3450*/  FMUL.FTZ R17, R22, R17 ;  /* 0x0000001116117220 */ /* 0x000fe40000410000 */
[----:B------:R-:W-:Y:S02]  /*3460*/  FMUL.FTZ R187, R69, R188 ;  /* 0x000000bc45bb7220 */ /* 0x000fe40000410000 */
[----:B------:R-:W-:Y:S02]  /*3470*/  FMUL.FTZ R186, R123, R184 ;  /* 0x000000b87bba7220 */ /* 0x000fe40000410000 */
[C---:B------:R-:W-:Y:S02]  /*3480*/  FFMA.FTZ R188, R24.reuse, R189, R191 ;  /* 0x000000bd18bc7223 */ /* 0x040fe400000100bf */
[----:B------:R-:W-:-:S02]  /*3490*/  FMUL.FTZ R17, R24, R17 ;  /* 0x0000001118117220 */ /* 0x000fc40000410000 */
[----:B------:R-:W-:Y:S02]  /*34a0*/  FMUL.FTZ R189, R71, R186 ;  /* 0x000000ba47bd7220 */ /* 0x000fe40000410000 */
[C---:B------:R-:W-:Y:S02]  /*34b0*/  FFMA.FTZ R188, R26.reuse, R188, R187 ;  /* 0x000000bc1abc7223 */ /* 0x040fe400000100bb */
[----:B------:R-:W-:Y:S02]  /*34c0*/  FMUL.FTZ R17, R26, R17 ;  /* 0x000000111a117220 */ /* 0x000fe40000410000 */
[----:B-1----:R-:W-:Y:S02]  /*34d0*/  @P3 FFMA.FTZ R209, R176, R15, R209 ;  /* 0x0000000fb0d13223 */ /* 0x002fe400000100d1 */
[----:B------:R-:W-:Y:S02]  /*34e0*/  FFMA.FTZ R211, R126, R188, R189 ;  /* 0x000000bc7ed37223 */ /* 0x000fe400000100bd */
[----:B--2---:R-:W-:Y:S01]  /*34f0*/  @P3 FMUL.FTZ R176, R176, R13 ;  /* 0x0000000db0b03220 */ /* 0x004fe20000410000 */
[----:B------:R-:W1:Y:S01]  /*3500*/  SHFL.UP PT, R15, R209, 0x8, RZ ;  /* 0x05000000d10f7989 */ /* 0x000e6200000e00ff */
[----:B------:R-:W-:Y:S01]  /*3510*/  FMUL.FTZ R186, R126, R17 ;  /* 0x000000117eba7220 */ /* 0x000fe20000410000 */
[----:B------:R-:W-:-:S02]  /*3520*/  ISETP.GE.AND P3, PT, R45, 0x8, PT ;  /* 0x000000082d00780c */ /* 0x000fc40003f66270 */
[----:B------:R-:W2:Y:S04]  /*3530*/  SHFL.DOWN PT, R188, R211, 0x1, 0x1f ;  /* 0x08201f00d3bc7f89 */ /* 0x000ea800000e0000 */
[----:B------:R-:W3:Y:S04]  /*3540*/  SHFL.UP PT, R13, R176, 0x8, RZ ;  /* 0x05000000b00d7989 */ /* 0x000ee800000e00ff */
[----:B------:R-:W4:Y:S03]  /*3550*/  SHFL.DOWN PT, R17, R186, 0x1, 0x1f ;  /* 0x08201f00ba117f89 */ /* 0x000f2600000e0000 */
[----:B-1----:R-:W-:-:S02]  /*3560*/  @P3 FFMA.FTZ R209, R176, R15, R209 ;  /* 0x0000000fb0d13223 */ /* 0x002fc400000100d1 */
[----:B--2---:R-:W-:-:S03]  /*3570*/  @P4 FFMA.FTZ R211, R186, R188, R211 ;  /* 0x000000bcbad34223 */ /* 0x004fc600000100d3 */
[----:B------:R-:W1:Y:S01]  /*3580*/  SHFL.UP PT, R15, R209, 0x10, RZ ;  /* 0x06000000d10f7989 */ /* 0x000e6200000e00ff */
[----:B---3--:R-:W-:-:S03]  /*3590*/  @P3 FMUL.FTZ R176, R176, R13 ;  /* 0x0000000db0b03220 */ /* 0x008fc60000410000 */
[----:B------:R-:W2:Y:S01]  /*35a0*/  SHFL.DOWN PT, R188, R211, 0x2, 0x1f ;  /* 0x08401f00d3bc7f89 */ /* 0x000ea200000e0000 */
[----:B------:R-:W-:Y:S01]  /*35b0*/  ISETP.GE.AND P3, PT, R45, 0x10, PT ;  /* 0x000000102d00780c */ /* 0x000fe20003f66270 */
[----:B----4-:R-:W-:Y:S02]  /*35c0*/  @P4 FMUL.FTZ R186, R186, R17 ;  /* 0x00000011baba4220 */ /* 0x010fe40000410000 */
[----:B------:R-:W3:Y:S01]  /*35d0*/  SHFL.UP PT, R13, R176, 0x10, RZ ;  /* 0x06000000b00d7989 */ /* 0x000ee200000e00ff */
[----:B------:R-:W-:-:S03]  /*35e0*/  ISETP.GE.U32.AND P4, PT, R190, 0x1e, PT ;  /* 0x0000001ebe00780c */ /* 0x000fc60003f86070 */
[----:B------:R-:W4:Y:S06]  /*35f0*/  SHFL.DOWN PT, R17, R186, 0x2, 0x1f ;  /* 0x08401f00ba117f89 */ /* 0x000f2c00000e0000 */
[----:B-1----:R-:W-:-:S04]  /*3600*/  @P3 FFMA.FTZ R209, R176, R15, R209 ;  /* 0x0000000fb0d13223 */ /* 0x002fc800000100d1 */
[----:B--2---:R-:W-:Y:S02]  /*3610*/  @!P4 FFMA.FTZ R211, R186, R188, R211 ;  /* 0x000000bcbad3c223 */ /* 0x004fe400000100d3 */
[----:B------:R-:W-:Y:S01]  /*3620*/  SHFL.UP PT, R209, R209, 0x1, RZ ;  /* 0x04200000d1d17989 */ /* 0x000fe200000e00ff */
[----:B---3--:R-:W-:Y:S01]  /*3630*/  @P3 FMUL.FTZ R176, R176, R13 ;  /* 0x0000000db0b03220 */ /* 0x008fe20000410000 */
[----:B------:R-:W-:Y:S02]  /*3640*/  ISETP.GE.U32.AND P3, PT, R190, 0x1c, PT ;  /* 0x0000001cbe00780c */ /* 0x000fe40003f66070 */
[----:B------:R-:W-:Y:S01]  /*3650*/  SHFL.IDX PT, R13, R152, RZ, 0x1f ;  /* 0x00001fff980d7589 */ /* 0x000fe200000e0000 */
[----:B----4-:R-:W-:-:S03]  /*3660*/  @!P4 FMUL.FTZ R186, R186, R17 ;  /* 0x00000011babac220 */ /* 0x010fc60000410000 */
[----:B------:R-:W1:Y:S04]  /*3670*/  SHFL.DOWN PT, R17, R211, 0x4, 0x1f ;  /* 0x08801f00d3117f89 */ /* 0x000e6800000e0000 */
[----:B------:R-:W2:Y:S04]  /*3680*/  SHFL.DOWN PT, R15, R186, 0x4, 0x1f ;  /* 0x08801f00ba0f7f89 */ /* 0x000ea800000e0000 */
[----:B------:R-:W3:Y:S01]  /*3690*/  SHFL.UP PT, R176, R176, 0x1, RZ ;  /* 0x04200000b0b07989 */ /* 0x000ee200000e00ff */
[C---:B-1----:R-:W-:Y:S02]  /*36a0*/  @!P3 FFMA.FTZ R211, R186.reuse, R17, R211 ;  /* 0x00000011bad3b223 */ /* 0x042fe400000100d3 */
[----:B--2---:R-:W-:-:S03]  /*36b0*/  @!P3 FMUL.FTZ R186, R186, R15 ;  /* 0x0000000fbabab220 */ /* 0x004fc60000410000 */
[----:B------:R-:W1:Y:S01]  /*36c0*/  SHFL.DOWN PT, R17, R211, 0x8, 0x1f ;  /* 0x09001f00d3117f89 */ /* 0x000e6200000e0000 */
[----:B---3--:R-:W-:-:S03]  /*36d0*/  @P2 FFMA.FTZ R13, R176, R13, R209 ;  /* 0x0000000db00d2223 */ /* 0x008fc600000100d1 */
[----:B------:R-:W2:Y:S01]  /*36e0*/  SHFL.DOWN PT, R15, R186, 0x8, 0x1f ;  /* 0x09001f00ba0f7f89 */ /* 0x000ea200000e0000 */
[----:B------:R-:W-:Y:S01]  /*36f0*/  ISETP.GE.U32.AND P2, PT, R190, 0x18, PT ;  /* 0x00000018be00780c */ /* 0x000fe20003f46070 */
[----:B------:R-:W-:Y:S01]  /*3700*/  FFMA.FTZ R153, R153, R13, R154 ;  /* 0x0000000d99997223 */ /* 0x000fe2000001009a */
[----:B------:R-:W-:Y:S01]  /*3710*/  MOV R13, RZ ;  /* 0x000000ff000d7202 */ /* 0x000fe20000000f00 */
[----:B------:R-:W-:Y:S02]  /*3720*/  IMAD R154, R132, c[0x0][0x2b8], RZ ;  /* 0x0000ae00849a7a24 */ /* 0x000fe400078e02ff */
[-C--:B------:R-:W-:Y:S02]  /*3730*/  FFMA.FTZ R169, R126, R153.reuse, R169 ;  /* 0x000000997ea97223 */ /* 0x080fe400000100a9 */
[----:B------:R-:W-:Y:S02]  /*3740*/  FMUL.FTZ R184, R184, R153 ;  /* 0x00000099b8b87220 */ /* 0x000fe40000410000 */
[----:B------:R-:W-:Y:S01]  /*3750*/  FMUL.FTZ R152, R12, R169 ;  /* 0x000000a90c987220 */ /* 0x000fe20000410000 */
[----:B------:R-:W-:Y:S01]  /*3760*/  HFMA2.MMA R12, -RZ, RZ, 1.875, 0 ;  /* 0x3f800000ff0c7435 */ /* 0x000fe200000001ff */
[----:B------:R-:W-:-:S02]  /*3770*/  FFMA.FTZ R184, R71, R184, RZ ;  /* 0x000000b847b87223 */ /* 0x000fc400000100ff */
[----:B------:R-:W-:Y:S02]  /*3780*/  FFMA.FTZ R163, R26, R169, R163 ;  /* 0x000000a91aa37223 */ /* 0x000fe400000100a3 */
[----:B------:R-:W-:Y:S02]  /*3790*/  FFMA.FTZ R152, R69, R152, R184 ;  /* 0x0000009845987223 */ /* 0x000fe400000100b8 */
[-C--:B------:R-:W-:Y:S02]  /*37a0*/  FMUL.FTZ R180, R180, R163.reuse ;  /* 0x000000a3b4b47220 */ /* 0x080fe40000410000 */
[----:B------:R-:W-:Y:S01]  /*37b0*/  FFMA.FTZ R155, R24, R163, R155 ;  /* 0x000000a3189b7223 */ /* 0x000fe2000001009b */
[----:B------:R-:W-:Y:S01]  /*37c0*/  @!P0 LDS.64 R12, [R89.X8+0x1728] ;  /* 0x00172800590c8984 */ /* 0x000fe20000008a00 */
[----:B------:R-:W-:Y:S01]  /*37d0*/  FFMA.FTZ R152, R67, R180, R152 ;  /* 0x000000b443987223 */ /* 0x000fe20000010098 */
[----:B------:R-:W-:Y:S01]  /*37e0*/  ISETP.GE.U32.AND P0, PT, R190, 0x10, PT ;  /* 0x00000010be00780c */ /* 0x000fe20003f06070 */
[----:B------:R-:W-:-:S02]  /*37f0*/  FMUL.FTZ R182, R182, R155 ;  /* 0x0000009bb6b67220 */ /* 0x000fc40000410000 */
[----:B------:R-:W-:Y:S02]  /*3800*/  FFMA.FTZ R157, R22, R155, R157 ;  /* 0x0000009b169d7223 */ /* 0x000fe4000001009d */
[----:B------:R-:W-:Y:S02]  /*3810*/  FFMA.FTZ R152, R65, R182, R152 ;  /* 0x000000b641987223 */ /* 0x000fe40000010098 */
[----:B-1----:R-:W-:Y:S02]  /*3820*/  @!P2 FFMA.FTZ R211, R186, R17, R211 ;  /* 0x00000011bad3a223 */ /* 0x002fe400000100d3 */
[----:B------:R-:W-:Y:S02]  /*3830*/  FMUL.FTZ R178, R178, R157 ;  /* 0x0000009db2b27220 */ /* 0x000fe40000410000 */
[----:B--2---:R-:W-:Y:S01]  /*3840*/  @!P2 FMUL.FTZ R186, R186, R15 ;  /* 0x0000000fbabaa220 */ /* 0x004fe20000410000 */
[----:B------:R-:W-:Y:S01]  /*3850*/  HFMA2.MMA R15, -RZ, RZ, 0, 0 ;  /* 0x00000000ff0f7435 */ /* 0x000fe200000001ff */
[----:B------:R-:W-:-:S02]  /*3860*/  FFMA.FTZ R178, R55, R178, R152 ;  /* 0x000000b237b27223 */ /* 0x000fc40000010098 */
[----:B------:R-:W1:Y:S01]  /*3870*/  SHFL.DOWN PT, R152, R211, 0x10, 0x1f ;  /* 0x0a001f00d3987f89 */ /* 0x000e6200000e0000 */
[----:B------:R-:W-:Y:S02]  /*3880*/  FFMA.FTZ R171, R20, R157, R171 ;  /* 0x0000009d14ab7223 */ /* 0x000fe400000100ab */
[----:B------:R-:W-:Y:S01]  /*3890*/  IMAD R209, R51, c[0x0][0x2bc], R154 ;  /* 0x0000af0033d17a24 */ /* 0x000fe200078e029a */
[----:B------:R-:W2:Y:S01]  /*38a0*/  SHFL.DOWN PT, R17, R186, 0x10, 0x1f ;  /* 0x0a001f00ba117f89 */ /* 0x000ea200000e0000 */
[-C--:B------:R-:W-:Y:S02]  /*38b0*/  FMUL.FTZ R14, R14, R171.reuse ;  /* 0x000000ab0e0e7220 */ /* 0x080fe40000410000 */
[----:B------:R-:W-:Y:S02]  /*38c0*/  FFMA.FTZ R177, R128, R171, R177 ;  /* 0x000000ab80b17223 */ /* 0x000fe400000100b1 */
[----:B------:R-:W-:Y:S01]  /*38d0*/  FFMA.FTZ R178, R73, R14, R178 ;  /* 0x0000000e49b27223 */ /* 0x000fe200000100b2 */
[----:B------:R-:W-:Y:S01]  /*38e0*/  MOV R14, R46 ;  /* 0x0000002e000e7202 */ /* 0x000fe20000000f00 */
[----:B------:R-:W-:-:S02]  /*38f0*/  FMUL.FTZ R174, R174, R177 ;  /* 0x000000b1aeae7220 */ /* 0x000fc40000410000 */
[----:B------:R-:W-:Y:S02]  /*3900*/  FFMA.FTZ R165, R134, R177, R165 ;  /* 0x000000b186a57223 */ /* 0x000fe400000100a5 */
[----:B------:R-:W-:Y:S02]  /*3910*/  FFMA.FTZ R174, R75, R174, R178 ;  /* 0x000000ae4bae7223 */ /* 0x000fe400000100b2 */
[-C--:B------:R-:W-:Y:S02]  /*3920*/  FMUL.FTZ R172, R172, R165.reuse ;  /* 0x000000a5acac7220 */ /* 0x080fe40000410000 */
[----:B------:R-:W-:Y:S02]  /*3930*/  FFMA.FTZ R159, R136, R165, R159 ;  /* 0x000000a5889f7223 */ /* 0x000fe4000001009f */
[----:B------:R-:W-:Y:S02]  /*3940*/  FFMA.FTZ R172, R77, R172, R174 ;  /* 0x000000ac4dac7223 */ /* 0x000fe400000100ae */
[----:B------:R-:W-:-:S02]  /*3950*/  FFMA.FTZ R173, R138, R159, R173 ;  /* 0x0000009f8aad7223 */ /* 0x000fc400000100ad */
[C---:B-1----:R-:W-:Y:S02]  /*3960*/  @!P0 FFMA.FTZ R211, R186.reuse, R152, R211 ;  /* 0x00000098bad38223 */ /* 0x042fe400000100d3 */
[----:B------:R-:W-:Y:S01]  /*3970*/  SHFL.IDX PT, R152, R13, RZ, 0x1f ;  /* 0x00001fff0d987589 */ /* 0x000fe200000e0000 */
[----:B--2---:R-:W-:Y:S02]  /*3980*/  @!P0 FMUL.FTZ R186, R186, R17 ;  /* 0x00000011baba8220 */ /* 0x004fe40000410000 */
[----:B------:R-:W-:Y:S01]  /*3990*/  FFMA.FTZ R179, R140, R173, R179 ;  /* 0x000000ad8cb37223 */ /* 0x000fe200000100b3 */
[----:B------:R-:W-:Y:S01]  /*39a0*/  SHFL.DOWN PT, R174, R211, 0x1, 0x1f ;  /* 0x08201f00d3ae7f89 */ /* 0x000fe200000e0000 */
[----:B------:R-:W-:Y:S02]  /*39b0*/  FMUL.FTZ R170, R170, R159 ;  /* 0x0000009faaaa7220 */ /* 0x000fe40000410000 */
[----:B------:R-:W-:Y:S01]  /*39c0*/  FFMA.FTZ R161, R142, R179, R161 ;  /* 0x000000b38ea17223 */ /* 0x000fe200000100a1 */
[----:B------:R-:W1:Y:S01]  /*39d0*/  SHFL.DOWN PT, R213, R186, 0x1, 0x1f ;  /* 0x08201f00bad57f89 */ /* 0x000e6200000e0000 */
[----:B------:R-:W-:-:S02]  /*39e0*/  FFMA.FTZ R170, R81, R170, R172 ;  /* 0x000000aa51aa7223 */ /* 0x000fc400000100ac */
[----:B------:R-:W-:Y:S01]  /*39f0*/  FFMA.FTZ R175, R144, R161, R175 ;  /* 0x000000a190af7223 */ /* 0x000fe200000100af */
[----:B------:R-:W-:Y:S01]  /*3a00*/  SHFL.IDX PT, R211, R211, RZ, 0x1f ;  /* 0x00001fffd3d37589 */ /* 0x000fe200000e0000 */
[----:B------:R-:W-:Y:S02]  /*3a10*/  FMUL.FTZ R154, R16, R173 ;  /* 0x000000ad109a7220 */ /* 0x000fe40000410000 */
[----:B------:R-:W-:Y:S01]  /*3a20*/  FFMA.FTZ R167, R146, R175, R167 ;  /* 0x000000af92a77223 */ /* 0x000fe200000100a7 */
[----:B------:R-:W2:Y:S01]  /*3a30*/  SHFL.IDX PT, R186, R186, RZ, 0x1f ;  /* 0x00001fffbaba7589 */ /* 0x000ea200000e0000 */
[----:B------:R-:W-:Y:S02]  /*3a40*/  FFMA.FTZ R154, R79, R154, R170 ;  /* 0x0000009a4f9a7223 */ /* 0x000fe400000100aa */
[----:B------:R-:W-:Y:S02]  /*3a50*/  FMUL.FTZ R168, R168, R179 ;  /* 0x000000b3a8a87220 */ /* 0x000fe40000410000 */
[----:B------:R-:W-:-:S02]  /*3a60*/  FMUL.FTZ R166, R166, R161 ;  /* 0x000000a1a6a67220 */ /* 0x000fc40000410000 */
[----:B------:R-:W-:Y:S01]  /*3a70*/  FFMA.FTZ R154, R83, R168, R154 ;  /* 0x000000a8539a7223 */ /* 0x000fe2000001009a */
[----:B------:R-:W-:Y:S01]  /*3a80*/  SHF.L.U64.HI R168, R87, 0x2, R58 ;  /* 0x0000000257a87819 */ /* 0x000fe2000001023a */
[----:B------:R-:W-:Y:S02]  /*3a90*/  FMUL.FTZ R164, R164, R175 ;  /* 0x000000afa4a47220 */ /* 0x000fe40000410000 */
[----:B------:R-:W-:Y:S02]  /*3aa0*/  FFMA.FTZ R154, R85, R166, R154 ;  /* 0x000000a6559a7223 */ /* 0x000fe4000001009a */
[----:B------:R-:W-:Y:S02]  /*3ab0*/  FMUL.FTZ R160, R160, R167 ;  /* 0x000000a7a0a07220 */ /* 0x000fe40000410000 */
[----:B------:R-:W-:Y:S02]  /*3ac0*/  FFMA.FTZ R154, R57, R164, R154 ;  /* 0x000000a4399a7223 */ /* 0x000fe4000001009a */
[----:B-1----:R-:W-:-:S02]  /*3ad0*/  @P1 FFMA.FTZ R152, R213, R152, R174 ;  /* 0x00000098d5981223 */ /* 0x002fc400000100ae */
[----:B------:R-:W-:Y:S02]  /*3ae0*/  FFMA.FTZ R154, R59, R160, R154 ;  /* 0x000000a03b9a7223 */ /* 0x000fe4000001009a */
[----:B------:R-:W-:Y:S02]  /*3af0*/  FFMA.FTZ R207, R152, R156, R207 ;  /* 0x0000009c98cf7223 */ /* 0x000fe400000100cf */
[----:B------:R-:W-:Y:S02]  /*3b00*/  FFMA.FTZ R152, R150, R167, R151 ;  /* 0x000000a796987223 */ /* 0x000fe40000010097 */
[----:B------:R-:W-:Y:S02]  /*3b10*/  FFMA.FTZ R151, R149, R207, R162 ;  /* 0x000000cf95977223 */ /* 0x000fe400000100a2 */
[----:B--2---:R-:W-:Y:S02]  /*3b20*/  FFMA.FTZ R13, R186, R13, R211 ;  /* 0x0000000dba0d7223 */ /* 0x004fe400000100d3 */
[----:B------:R-:W-:-:S02]  /*3b30*/  FFMA.FTZ R205, R150, R151, R205 ;  /* 0x0000009796cd7223 */ /* 0x000fc400000100cd */
[----:B------:R-:W-:Y:S02]  /*3b40*/  FMUL.FTZ R12, R186, R12 ;  /* 0x0000000cba0c7220 */ /* 0x000fe40000410000 */
[----:B------:R-:W-:Y:S02]  /*3b50*/  FFMA.FTZ R203, R146, R205, R203 ;  /* 0x000000cd92cb7223 */ /* 0x000fe400000100cb */
[-C--:B------:R-:W-:Y:S01]  /*3b60*/  FFMA.FTZ R148, R149, R152.reuse, R148 ;  /* 0x0000009895947223 */ /* 0x080fe20000010094 */
[----:B------:R1:W-:Y:S01]  /*3b70*/  @!P5 STS.64 [R89.X8+0x1728], R12 ;  /* 0x0017280c5900d388 */ /* 0x0003e20000008a00 */
[----:B------:R-:W-:Y:S01]  /*3b80*/  FFMA.FTZ R201, R144, R203, R201 ;  /* 0x000000cb90c97223 */ /* 0x000fe200000100c9 */
[----:B------:R-:W-:Y:S01]  /*3b90*/  SHF.L.U32 R144, R46, 0x4, RZ ;  /* 0x000000042e907819 */ /* 0x000fe200000006ff */
[----:B------:R-:W-:Y:S02]  /*3ba0*/  FMUL.FTZ R158, R158, R152 ;  /* 0x000000989e9e7220 */ /* 0x000fe40000410000 */
[----:B------:R-:W-:Y:S01]  /*3bb0*/  FFMA.FTZ R181, R142, R201, R181 ;  /* 0x000000c98eb57223 */ /* 0x000fe200000100b5 */
[----:B------:R-:W-:Y:S01]  /*3bc0*/  LEA.HI.SX32 R211, R144, R144, 0x1b ;  /* 0x0000009090d37211 */ /* 0x000fe200078fdaff */
[----:B------:R-:W-:Y:S01]  /*3bd0*/  FMUL.FTZ R146, R18, R148 ;  /* 0x0000009412927220 */ /* 0x000fe20000410000 */
[----:B------:R-:W-:Y:S01]  /*3be0*/  P2R R18, PR, RZ, 0x20 ;  /* 0x00000020ff127803 */ /* 0x000fe20000000000 */
[----:B------:R-:W-:-:S02]  /*3bf0*/  FFMA.FTZ R197, R140, R181, R197 ;  /* 0x000000b58cc57223 */ /* 0x000fc400000100c5 */
[C---:B------:R-:W-:Y:S02]  /*3c00*/  FMUL.FTZ R18, R123.reuse, R153 ;  /* 0x000000997b127220 */ /* 0x040fe40000410000 */
[----:B------:R-:W-:Y:S02]  /*3c10*/  FFMA.FTZ R183, R138, R197, R183 ;  /* 0x000000c58ab77223 */ /* 0x000fe400000100b7 */
[----:B-1----:R-:W-:Y:S02]  /*3c20*/  FMUL.FTZ R12, R123, R171 ;  /* 0x000000ab7b0c7220 */ /* 0x002fe40000410000 */
[----:B------:R-:W-:Y:S02]  /*3c30*/  FFMA.FTZ R185, R136, R183, R185 ;  /* 0x000000b788b97223 */ /* 0x000fe400000100b9 */
[----:B------:R-:W-:Y:S02]  /*3c40*/  FMUL.FTZ R12, R73, R12 ;  /* 0x0000000c490c7220 */ /* 0x000fe40000410000 */
[----:B------:R-:W-:-:S02]  /*3c50*/  FFMA.FTZ R195, R134, R185, R195 ;  /* 0x000000b986c37223 */ /* 0x000fc400000100c3 */
[----:B------:R-:W-:Y:S01]  /*3c60*/  FMUL.FTZ R134, R123, R177 ;  /* 0x000000b17b867220 */ /* 0x000fe20000410000 */
[----:B------:R1:W-:Y:S01]  /*3c70*/  STS [R211.X4+0x444], R12 ;  /* 0x0004440cd3007388 */ /* 0x0003e20000004800 */
[----:B------:R-:W-:Y:S02]  /*3c80*/  FFMA.FTZ R199, R128, R195, R199 ;  /* 0x000000c380c77223 */ /* 0x000fe400000100c7 */
[----:B------:R-:W-:Y:S02]  /*3c90*/  FMUL.FTZ R134, R75, R134 ;  /* 0x000000864b867220 */ /* 0x000fe40000410000 */
[----:B------:R-:W-:Y:S02]  /*3ca0*/  FFMA.FTZ R19, R20, R199, R19 ;  /* 0x000000c714137223 */ /* 0x000fe40000010013 */
[----:B------:R-:W-:Y:S01]  /*3cb0*/  FMUL.FTZ R20, R123, R161 ;  /* 0x000000a17b147220 */ /* 0x000fe20000410000 */
[----:B------:R2:W-:Y:S01]  /*3cc0*/  STS [R211.X4+0x448], R134 ;  /* 0x00044886d3007388 */ /* 0x0005e20000004800 */
[----:B------:R-:W-:-:S02]  /*3cd0*/  FFMA.FTZ R193, R22, R19, R193 ;  /* 0x0000001316c17223 */ /* 0x000fc400000100c1 */
[----:B-1----:R-:W-:Y:S02]  /*3ce0*/  FMUL.FTZ R12, R123, R179 ;  /* 0x000000b37b0c7220 */ /* 0x002fe40000410000 */
[----:B------:R-:W-:Y:S02]  /*3cf0*/  FFMA.FTZ R191, R24, R193, R191 ;  /* 0x000000c118bf7223 */ /* 0x000fe400000100bf */
[----:B------:R-:W-:Y:S02]  /*3d00*/  FMUL.FTZ R13, R83, R12 ;  /* 0x0000000c530d7220 */ /* 0x000fe40000410000 */
[----:B------:R-:W-:Y:S02]  /*3d10*/  FFMA.FTZ R187, R26, R191, R187 ;  /* 0x000000bf1abb7223 */ /* 0x000fe400000100bb */
[----:B------:R-:W-:Y:S01]  /*3d20*/  FMUL.FTZ R26, R85, R20 ;  /* 0x00000014551a7220 */ /* 0x000fe20000410000 */
[----:B------:R-:W-:Y:S01]  /*3d30*/  STS [R211.X4+0x458], R13 ;  /* 0x0004580dd3007388 */ /* 0x000fe20000004800 */
[----:B------:R-:W-:-:S02]  /*3d40*/  FMUL.FTZ R20, R123, R167 ;  /* 0x000000a77b147220 */ /* 0x000fc40000410000 */
[----:B------:R-:W-:Y:S01]  /*3d50*/  FFMA.FTZ R189, R126, R187, R189 ;  /* 0x000000bb7ebd7223 */ /* 0x000fe200000100bd */
[----:B------:R1:W-:Y:S01]  /*3d60*/  STS [R211.X4+0x45c], R26 ;  /* 0x00045c1ad3007388 */ /* 0x0003e20000004800 */
[----:B------:R-:W-:Y:S02]  /*3d70*/  FFMA.FTZ R154, R61, R158, R154 ;  /* 0x0000009e3d9a7223 */ /* 0x000fe4000001009a */
[----:B------:R-:W-:Y:S02]  /*3d80*/  FMUL.FTZ R149, R63, R146 ;  /* 0x000000923f957220 */ /* 0x000fe40000410000 */
[----:B------:R-:W-:Y:S02]  /*3d90*/  FMUL.FTZ R12, R123, R175 ;  /* 0x000000af7b0c7220 */ /* 0x000fe40000410000 */
[----:B------:R-:W-:Y:S02]  /*3da0*/  FMUL.FTZ R126, R59, R20 ;  /* 0x000000143b7e7220 */ /* 0x000fe40000410000 */
[----:B------:R-:W-:-:S02]  /*3db0*/  FFMA.FTZ R153, -R106, R27, R153 ;  /* 0x0000001b6a997223 */ /* 0x000fc40000010199 */
[----:B------:R-:W-:Y:S01]  /*3dc0*/  FMUL.FTZ R20, R106, R189 ;  /* 0x000000bd6a147220 */ /* 0x000fe20000410000 */
[----:B------:R-:W-:Y:S01]  /*3dd0*/  STS [R211.X4+0x464], R126 ;  /* 0x0004647ed3007388 */ /* 0x000fe20000004800 */
[----:B------:R-:W-:Y:S02]  /*3de0*/  FMUL.FTZ R144, R71, R18 ;  /* 0x0000001247907220 */ /* 0x000fe40000410000 */
[----:B------:R-:W-:Y:S02]  /*3df0*/  FADD.FTZ R18, R154, R149 ;  /* 0x000000959a127221 */ /* 0x000fe40000010000 */
[----:B--2---:R-:W-:Y:S01]  /*3e00*/  FMUL.FTZ R134, R57, R12 ;  /* 0x0000000c39867220 */ /* 0x004fe20000410000 */
[----:B------:R-:W-:Y:S01]  /*3e10*/  STS [R211.X4+0x430], R144 ;  /* 0x00043090d3007388 */ /* 0x000fe20000004800 */
[C---:B------:R-:W-:Y:S02]  /*3e20*/  FFMA.FTZ R22, -R104.reuse, R25, R169 ;  /* 0x0000001968167223 */ /* 0x040fe400000101a9 */
[----:B------:R-:W-:Y:S01]  /*3e30*/  FMUL.FTZ R149, R104, R187 ;  /* 0x000000bb68957220 */ /* 0x000fe20000410000 */
[----:B------:R-:W-:Y:S01]  /*3e40*/  STS [R211.X4+0x460], R134 ;  /* 0x00046086d3007388 */ /* 0x000fe20000004800 */
[----:B------:R-:W-:-:S02]  /*3e50*/  FFMA.FTZ R12, R20, R153, RZ ;  /* 0x00000099140c7223 */ /* 0x000fc400000100ff */
[----:B------:R-:W-:Y:S02]  /*3e60*/  FMUL.FTZ R128, R123, R159 ;  /* 0x0000009f7b807220 */ /* 0x000fe40000410000 */
[----:B------:R-:W-:-:S04]  /*3e70*/  IMAD.WIDE.U32 R14, R51, c[0x0][0x2b8], R14 ;  /* 0x0000ae00330e7a25 */ /* 0x000fc800078e000e */
[----:B------:R-:W-:Y:S01]  /*3e80*/  FMUL.FTZ R142, R123, R163 ;  /* 0x000000a37b8e7220 */ /* 0x000fe20000410000 */
[----:B------:R-:W-:Y:S01]  /*3e90*/  IADD3 R15, R15, R209, RZ ;  /* 0x000000d10f0f7210 */ /* 0x000fe20007ffe0ff */
[C---:B------:R-:W-:Y:S02]  /*3ea0*/  FFMA.FTZ R163, -R102.reuse, R23, R163 ;  /* 0x0000001766a37223 */ /* 0x040fe400000101a3 */
[----:B------:R-:W-:Y:S02]  /*3eb0*/  FMUL.FTZ R24, R102, R191 ;  /* 0x000000bf66187220 */ /* 0x000fe40000410000 */
[----:B------:R-:W-:Y:S02]  /*3ec0*/  FFMA.FTZ R12, R149, R22, R12 ;  /* 0x00000016950c7223 */ /* 0x000fe4000001000c */
[----:B------:R-:W-:Y:S02]  /*3ed0*/  FMUL.FTZ R128, R81, R128 ;  /* 0x0000008051807220 */ /* 0x000fe40000410000 */
[----:B------:R-:W-:-:S02]  /*3ee0*/  FMUL.FTZ R140, R123, R155 ;  /* 0x0000009b7b8c7220 */ /* 0x000fc40000410000 */
[C---:B------:R-:W-:Y:S01]  /*3ef0*/  FFMA.FTZ R155, -R100.reuse, R21, R155 ;  /* 0x00000015649b7223 */ /* 0x040fe2000001019b */
[----:B------:R2:W-:Y:S01]  /*3f00*/  STS [R211.X4+0x450], R128 ;  /* 0x00045080d3007388 */ /* 0x0005e20000004800 */
[----:B-1----:R-:W-:Y:S02]  /*3f10*/  FMUL.FTZ R26, R100, R193 ;  /* 0x000000c1641a7220 */ /* 0x002fe40000410000 */
[----:B------:R-:W-:Y:S02]  /*3f20*/  FFMA.FTZ R12, R24, R163, R12 ;  /* 0x000000a3180c7223 */ /* 0x000fe4000001000c */
[----:B------:R-:W-:Y:S02]  /*3f30*/  IMAD R172, R130, c[0x0][0x2c0], RZ ;  /* 0x0000b00082ac7a24 */ /* 0x000fe400078e02ff */
[----:B------:R-:W-:Y:S02]  /*3f40*/  FMUL.FTZ R150, R123, R157 ;  /* 0x0000009d7b967220 */ /* 0x000fe40000410000 */
[----:B------:R-:W-:-:S02]  /*3f50*/  FFMA.FTZ R157, -R98, R147, R157 ;  /* 0x00000093629d7223 */ /* 0x000fc4000001019d */
[----:B--2---:R-:W-:Y:S02]  /*3f60*/  FMUL.FTZ R128, R123, R152 ;  /* 0x000000987b807220 */ /* 0x004fe40000410000 */
[----:B------:R-:W-:Y:S02]  /*3f70*/  FMUL.FTZ R126, R98, R19 ;  /* 0x00000013627e7220 */ /* 0x000fe40000410000 */
[----:B------:R-:W-:Y:S02]  /*3f80*/  FFMA.FTZ R12, R26, R155, R12 ;  /* 0x0000009b1a0c7223 */ /* 0x000fe4000001000c */
[----:B------:R-:W-:-:S04]  /*3f90*/  IMAD.WIDE.U32 R16, R49, c[0x0][0x2c0], R14 ;  /* 0x0000b00031107a25 */ /* 0x000fc800078e000e */
[----:B------:R-:W-:Y:S01]  /*3fa0*/  FMUL.FTZ R142, R67, R142 ;  /* 0x0000008e438e7220 */ /* 0x000fe20000410000 */
[----:B------:R-:W-:Y:S01]  /*3fb0*/  LEA R15, P0, R16, c[0x0][0x320], 0x2 ;  /* 0x0000c800100f7a11 */ /* 0x000fe200078010ff */
[----:B------:R-:W-:Y:S02]  /*3fc0*/  FMUL.FTZ R136, R123, R165 ;  /* 0x000000a57b887220 */ /* 0x000fe40000410000 */
[----:B------:R-:W-:Y:S01]  /*3fd0*/  IMAD R209, R49, c[0x0][0x2c4], R172 ;  /* 0x0000b10031d17a24 */ /* 0x000fe200078e02ac */
[----:B------:R1:W-:Y:S01]  /*3fe0*/  STS [R211.X4+0x438], R142 ;  /* 0x0004388ed3007388 */ /* 0x0003e20000004800 */
[C---:B------:R-:W-:Y:S01]  /*3ff0*/  FMUL.FTZ R146, R123.reuse, R169 ;  /* 0x000000a97b927220 */ /* 0x040fe20000410000 */
[----:B------:R-:W-:Y:S01]  /*4000*/  LEA R14, P2, R2, R15, 0x2 ;  /* 0x0000000f020e7211 */ /* 0x000fe200078410ff */
[----:B------:R-:W-:Y:S01]  /*4010*/  FMUL.FTZ R138, R123, R173 ;  /* 0x000000ad7b8a7220 */ /* 0x000fe20000410000 */
[----:B------:R-:W-:Y:S01]  /*4020*/  IADD3 R17, R17, R209, RZ ;  /* 0x000000d111117210 */ /* 0x000fe20007ffe0ff */
[----:B------:R-:W-:Y:S01]  /*4030*/  FMUL.FTZ R13, R61, R128 ;  /* 0x000000803d0d7220 */ /* 0x000fe20000410000 */
[----:B------:R-:W-:Y:S01]  /*4040*/  SHF.L.U32 R209, R87, 0x2, RZ ;  /* 0x0000000257d17819 */ /* 0x000fe200000006ff */
[----:B------:R-:W-:Y:S01]  /*4050*/  FMUL.FTZ R134, R123, R148 ;  /* 0x000000947b867220 */ /* 0x000fe20000410000 */
[----:B------:R-:W-:Y:S01]  /*4060*/  LEA.HI.X R15, R16, c[0x0][0x324], R17, 0x2, P0 ;  /* 0x0000c900100f7a11 */ /* 0x000fe200000f1411 */
[C---:B------:R-:W-:Y:S01]  /*4070*/  FFMA.FTZ R128, -R96.reuse, R145, R171 ;  /* 0x0000009160807223 */ /* 0x040fe200000101ab */
[----:B------:R-:W-:Y:S01]  /*4080*/  STS [R211.X4+0x468], R13 ;  /* 0x0004680dd3007388 */ /* 0x000fe20000004800 */
[----:B------:R-:W-:Y:S01]  /*4090*/  FMUL.FTZ R123, R96, R199 ;  /* 0x000000c7607b7220 */ /* 0x000fe20000410000 */
[----:B------:R-:W-:Y:S01]  /*40a0*/  LEA.HI.X R15, R2, R15, R3, 0x2, P2 ;  /* 0x0000000f020f7211 */ /* 0x000fe200010f1403 */
[----:B------:R-:W-:-:S02]  /*40b0*/  FFMA.FTZ R12, R126, R157, R12 ;  /* 0x0000009d7e0c7223 */ /* 0x000fc4000001000c */
[----:B------:R-:W-:Y:S02]  /*40c0*/  FMUL.FTZ R136, R77, R136 ;  /* 0x000000884d887220 */ /* 0x000fe40000410000 */
[----:B-1----:R-:W-:Y:S02]  /*40d0*/  FMUL.FTZ R142, R63, R134 ;  /* 0x000000863f8e7220 */ /* 0x002fe40000410000 */
[C---:B------:R-:W-:Y:S01]  /*40e0*/  FFMA.FTZ R177, -R94.reuse, R143, R177 ;  /* 0x0000008f5eb17223 */ /* 0x040fe200000101b1 */
[----:B------:R1:W-:Y:S01]  /*40f0*/  STS [R211.X4+0x44c], R136 ;  /* 0x00044c88d3007388 */ /* 0x0003e20000004800 */
[----:B------:R-:W-:Y:S02]  /*4100*/  FMUL.FTZ R134, R94, R195 ;  /* 0x000000c35e867220 */ /* 0x000fe40000410000 */
[----:B------:R-:W-:Y:S01]  /*4110*/  FFMA.FTZ R12, R123, R128, R12 ;  /* 0x000000807b0c7223 */ /* 0x000fe2000001000c */
[----:B------:R-:W-:Y:S01]  /*4120*/  STS [R211.X4+0x46c], R142 ;  /* 0x00046c8ed3007388 */ /* 0x000fe20000004800 */
[----:B------:R-:W-:-:S02]  /*4130*/  FMUL.FTZ R138, R79, R138 ;  /* 0x0000008a4f8a7220 */ /* 0x000fc40000410000 */
[----:B------:R-:W-:Y:S02]  /*4140*/  FFMA.FTZ R12, R134, R177, R12 ;  /* 0x000000b1860c7223 */ /* 0x000fe4000001000c */
[----:B------:R-:W-:Y:S01]  /*4150*/  FMUL.FTZ R140, R65, R140 ;  /* 0x0000008c418c7220 */ /* 0x000fe20000410000 */
[----:B------:R2:W-:Y:S01]  /*4160*/  STS [R211.X4+0x454], R138 ;  /* 0x0004548ad3007388 */ /* 0x0005e20000004800 */
[C---:B-1----:R-:W-:Y:S02]  /*4170*/  FFMA.FTZ R136, -R92.reuse, R141, R165 ;  /* 0x0000008d5c887223 */ /* 0x042fe400000101a5 */
[----:B------:R-:W-:Y:S01]  /*4180*/  FMUL.FTZ R165, R92, R185 ;  /* 0x000000b95ca57220 */ /* 0x000fe20000410000 */
[----:B------:R1:W-:Y:S01]  /*4190*/  STS [R211.X4+0x43c], R140 ;  /* 0x00043c8cd3007388 */ /* 0x0003e20000004800 */
[----:B------:R-:W-:Y:S02]  /*41a0*/  IMAD R168, R168, c[0x0][0x2d0], RZ ;  /* 0x0000b400a8a87a24 */ /* 0x000fe400078e02ff */
[----:B------:R-:W-:-:S02]  /*41b0*/  FFMA.FTZ R159, -R90, R139, R159 ;  /* 0x0000008b5a9f7223 */ /* 0x000fc4000001019f */
[----:B------:R-:W-:Y:S02]  /*41c0*/  FFMA.FTZ R12, R165, R136, R12 ;  /* 0x00000088a50c7223 */ /* 0x000fe4000001000c */
[----:B--2---:R-:W-:Y:S02]  /*41d0*/  FMUL.FTZ R138, R90, R183 ;  /* 0x000000b75a8a7220 */ /* 0x004fe40000410000 */
[C---:B------:R-:W-:Y:S02]  /*41e0*/  IMAD R213, R209.reuse, c[0x0][0x2d4], R168 ;  /* 0x0000b500d1d57a24 */ /* 0x040fe400078e02a8 */
[----:B------:R-:W-:Y:S01]  /*41f0*/  IMAD.WIDE.U32 R14, R209, c[0x0][0x2d0], R14 ;  /* 0x0000b400d10e7a25 */ /* 0x000fe200078e000e */
[----:B------:R-:W-:-:S03]  /*4200*/  IADD3 R209, P2, R2, -0x200, RZ ;  /* 0xfffffe0002d17810 */ /* 0x000fc60007f5e0ff */
[C---:B------:R-:W-:Y:S01]  /*4210*/  FFMA.FTZ R173, -R88.reuse, R137, R173 ;  /* 0x0000008958ad7223 */ /* 0x040fe200000101ad */
[----:B------:R-:W-:Y:S01]  /*4220*/  IADD3 R158, -R209, c[0x0][0x168], -R46 ;  /* 0x00005a00d19e7a10 */ /* 0x000fe20007ffe92e */
[----:B-1----:R-:W-:Y:S01]  /*4230*/  FMUL.FTZ R140, R88, R197 ;  /* 0x000000c5588c7220 */ /* 0x002fe20000410000 */
[----:B------:R-:W-:Y:S01]  /*4240*/  IADD3 R15, R15, R213, RZ ;  /* 0x000000d50f0f7210 */ /* 0x000fe20007ffe0ff */
[----:B------:R-:W-:Y:S01]  /*4250*/  FFMA.FTZ R12, R138, R159, R12 ;  /* 0x0000009f8a0c7223 */ /* 0x000fe2000001000c */
[----:B------:R-:W-:Y:S01]  /*4260*/  ISETP.GE.AND P0, PT, R158, 0x1, PT ;  /* 0x000000019e00780c */ /* 0x000fe20003f06270 */
[C---:B------:R-:W-:Y:S01]  /*4270*/  FMUL.FTZ R142, R86.reuse, R181 ;  /* 0x000000b5568e7220 */ /* 0x040fe20000410000 */
[----:B------:R-:W-:Y:S01]  /*4280*/  IADD3 R16, P3, R209, R16, RZ ;  /* 0x00000010d1107210 */ /* 0x000fe20007f7e0ff */
[----:B------:R-:W-:Y:S01]  /*4290*/  FFMA.FTZ R179, -R86, R135, R179 ;  /* 0x0000008756b37223 */ /* 0x000fe200000101b3 */
[----:B------:R-:W-:Y:S01]  /*42a0*/  IADD3 R213, R46, 0x20, RZ ;  /* 0x000000202ed57810 */ /* 0x000fe20007ffe0ff */
[----:B------:R-:W-:Y:S01]  /*42b0*/  FFMA.FTZ R12, R140, R173, R12 ;  /* 0x000000ad8c0c7223 */ /* 0x000fe2000001000c */
[----:B------:R-:W-:Y:S01]  /*42c0*/  ISETP.GE.AND P1, PT, R158, 0x21, PT ;  /* 0x000000219e00780c */ /* 0x000fe20003f26270 */
[----:B------:R-:W-:Y:S01]  /*42d0*/  FMUL.FTZ R146, R69, R146 ;  /* 0x0000009245927220 */ /* 0x000fe20000410000 */
[----:B------:R-:W-:Y:S01]  /*42e0*/  IADD3.X R17, R17, -0x1, R3, P3, P2 ;  /* 0xffffffff11117810 */ /* 0x000fe20001fe4403 */
[C---:B------:R-:W-:Y:S01]  /*42f0*/  FMUL.FTZ R144, R84.reuse, R201 ;  /* 0x000000c954907220 */ /* 0x040fe20000410000 */
[----:B------:R-:W-:Y:S01]  /*4300*/  LEA.HI.SX32 R213, R213, R46, 0x1b ;  /* 0x0000002ed5d57211 */ /* 0x000fe200078fdaff */
[----:B------:R-:W-:Y:S01]  /*4310*/  FFMA.FTZ R161, -R84, R133, R161 ;  /* 0x0000008554a17223 */ /* 0x000fe200000101a1 */
[----:B------:R1:W-:Y:S01]  /*4320*/  STS [R211.X4+0x434], R146 ;  /* 0x00043492d3007388 */ /* 0x0003e20000004800 */
[----:B------:R-:W-:-:S02]  /*4330*/  FFMA.FTZ R12, R142, R179, R12 ;  /* 0x000000b38e0c7223 */ /* 0x000fc4000001000c */
[----:B------:R-:W-:Y:S02]  /*4340*/  FFMA.FTZ R175, -R82, R131, R175 ;  /* 0x0000008352af7223 */ /* 0x000fe400000101af */
[----:B------:R-:W-:Y:S02]  /*4350*/  FFMA.FTZ R12, R144, R161, R12 ;  /* 0x000000a1900c7223 */ /* 0x000fe4000001000c */
[----:B------:R-:W-:Y:S02]  /*4360*/  FMUL.FTZ R150, R55, R150 ;  /* 0x0000009637967220 */ /* 0x000fe40000410000 */
[----:B------:R-:W-:Y:S02]  /*4370*/  FMUL.FTZ R169, R80, R205 ;  /* 0x000000cd50a97220 */ /* 0x000fe40000410000 */
[----:B-1----:R-:W-:Y:S01]  /*4380*/  FMUL.FTZ R146, R82, R203 ;  /* 0x000000cb52927220 */ /* 0x002fe20000410000 */
[----:B------:R1:W-:Y:S01]  /*4390*/  STS [R211.X4+0x440], R150 ;  /* 0x00044096d3007388 */ /* 0x0003e20000004800 */
[----:B------:R-:W-:-:S02]  /*43a0*/  FFMA.FTZ R167, -R80, R129, R167 ;  /* 0x0000008150a77223 */ /* 0x000fc400000101a7 */
[----:B------:R-:W-:Y:S02]  /*43b0*/  FFMA.FTZ R12, R146, R175, R12 ;  /* 0x000000af920c7223 */ /* 0x000fe4000001000c */
[----:B------:R-:W-:Y:S02]  /*43c0*/  FMUL.FTZ R171, R76, R207 ;  /* 0x000000cf4cab7220 */ /* 0x000fe40000410000 */
[----:B------:R-:W-:Y:S02]  /*43d0*/  FFMA.FTZ R152, -R78, R127, R152 ;  /* 0x0000007f4e987223 */ /* 0x000fe40000010198 */
[----:B------:R-:W-:Y:S02]  /*43e0*/  FFMA.FTZ R148, -R76, R125, R148 ;  /* 0x0000007d4c947223 */ /* 0x000fe40000010194 */
[----:B-1----:R-:W-:Y:S02]  /*43f0*/  FMUL.FTZ R150, R78, R151 ;  /* 0x000000974e967220 */ /* 0x002fe40000410000 */
[----:B------:R-:W-:-:S02]  /*4400*/  FFMA.FTZ R13, R169, R167, R12 ;  /* 0x000000a7a90d7223 */ /* 0x000fc4000001000c */
[----:B------:R-:W-:Y:S02]  /*4410*/  FMUL.FTZ R211, R171, R148 ;  /* 0x00000094abd37220 */ /* 0x000fe40000410000 */
[----:B------:R-:W-:Y:S01]  /*4420*/  FFMA.FTZ R156, R150, R152, R13 ;  /* 0x00000098969c7223 */ /* 0x000fe2000001000d */
        /* <DEDUP_REMOVED lines=11> */
.L_x_5951:
[----:B------:R-:W-:Y:S05]  /*44e0*/  BSYNC B0 ;  /* 0x0000000000007941 */ /* 0x000fea0003800000 */
.L_x_5950:
[----:B------:R-:W2:Y:S01]  /*44f0*/  LDS R213, [R213.X4+0x4b0] ;  /* 0x0004b000d5d57984 */ /* 0x000ea20000004800 */
[----:B------:R-:W-:Y:S01]  /*4500*/  BSSY B0, `(.L_x_5952) ;  /* 0x0000006000007945 */ /* 0x000fe20003800000 */
[----:B-1----:R-:W-:Y:S01]  /*4510*/  FADD.FTZ R12, R156, R211 ;  /* 0x000000d39c0c7221 */ /* 0x002fe20000010000 */
[C---:B------:R-:W-:Y:S02]  /*4520*/  IADD3 R13, R46.reuse, 0x40, RZ ;  /* 0x000000402e0d7810 */ /* 0x040fe40007ffe0ff */
[----:B------:R-:W-:Y:S01]  /*4530*/  IADD3 R17, R46, 0x60, RZ ;  /* 0x000000602e117810 */ /* 0x000fe20007ffe0ff */
[----:B------:R-:W-:Y:S05]  /*4540*/  @!P1 BRA `(.L_x_5953) ;  /* 0x0000001000009947 */ /* 0x000fea0003800000 */
[----:B--2---:R1:W-:Y:S02]  /*4550*/  RED.E.ADD.F32.FTZ.RN.STRONG.GPU [R14.64+-0x780], R213 ;  /* 0xfff880d50e00798e */ /* 0x0043e4000c10e784 */
.L_x_5953:
[----:B------:R-:W-:Y:S05]  /*4560*/  BSYNC B0 ;  /* 0x0000000000007941 */ /* 0x000fea0003800000 */
.L_x_5952:
[----:B------:R-:W-:Y:S01]  /*4570*/  LEA.HI.SX32 R13, R13, R46, 0x1b ;  /* 0x0000002e0d0d7211 */ /* 0x000fe200078fdaff */
[----:B------:R-:W-:Y:S01]  /*4580*/  BSSY B0, `(.L_x_5954) ;  /* 0x000000d000007945 */ /* 0x000fe20003800000 */
[----:B------:R-:W-:Y:S02]  /*4590*/  ISETP.GE.AND P6, PT, R158, 0x41, PT ;  /* 0x000000419e00780c */ /* 0x000fe40003fc6270 */
[----:B------:R-:W-:-:S02]  /*45a0*/  IADD3 R209, R46, 0x80, RZ ;  /* 0x000000802ed17810 */ /* 0x000fc40007ffe0ff */
[----:B------:R-:W3:Y:S01]  /*45b0*/  LDS R13, [R13.X4+0x530] ;  /* 0x000530000d0d7984 */ /* 0x000ee20000004800 */
        /* <DEDUP_REMOVED lines=8> */
[----:B---3--:R3:W-:Y:S02]  /*4640*/  RED.E.ADD.F32.FTZ.RN.STRONG.GPU [R14.64+-0x700], R13 ;  /* 0xfff9000d0e00798e */ /* 0x0087e4000c10e784 */
.L_x_5955:
[----:B------:R-:W-:Y:S05]  /*4650*/  BSYNC B0 ;  /* 0x0000000000007941 */ /* 0x000fea0003800000 */
.L_x_5954:
[----:B------:R-:W4:Y:S01]  /*4660*/  LDS R17, [R17.X4+0x5b0] ;  /* 0x0005b00011117984 */ /* 0x000f220000004800 */
[----:B------:R-:W-:Y:S01]  /*4670*/  BSSY B0, `(.L_x_5956) ;  /* 0x0000005000007945 */ /* 0x000fe20003800000 */
[----:B---3--:R-:W-:Y:S02]  /*4680*/  IADD3 R13, R46, 0xa0, RZ ;  /* 0x000000a02e0d7810 */ /* 0x008fe40007ffe0ff */
[----:B------:R-:W-:Y:S01]  /*4690*/  LEA.HI.SX32 R209, R209, R46, 0x1b ;  /* 0x0000002ed1d17211 */ /* 0x000fe200078fdaff */
[----:B------:R-:W-:Y:S05]  /*46a0*/  @!P0 BRA `(.L_x_5957) ;  /* 0x0000001000008947 */ /* 0x000fea0003800000 */
[----:B----4-:R3:W-:Y:S02]  /*46b0*/  RED.E.ADD.F32.FTZ.RN.STRONG.GPU [R14.64+-0x680], R17 ;  /* 0xfff980110e00798e */ /* 0x0107e4000c10e784 */
.L_x_5957:
[----:B------:R-:W-:Y:S05]  /*46c0*/  BSYNC B0 ;  /* 0x0000000000007941 */ /* 0x000fea0003800000 */
.L_x_5956:
[----:B------:R-:W0:Y:S01]  /*46d0*/  LDS R209, [R209.X4+0x630] ;  /* 0x00063000d1d17984 */ /* 0x000e220000004800 */
[----:B------:R-:W-:Y:S01]  /*46e0*/  BSSY B0, `(.L_x_5958) ;  /* 0x0000005000007945 */ /* 0x000fe20003800000 */
[----:B---34-:R-:W-:Y:S02]  /*46f0*/  IADD3 R17, R46, 0xc0, RZ ;  /* 0x000000c02e117810 */ /* 0x018fe40007ffe0ff */
[----:B------:R-:W-:Y:S01]  /*4700*/  LEA.HI.SX32 R13, R13, R46, 0x1b ;  /* 0x0000002e0d0d7211 */ /* 0x000fe200078fdaff */
[----:B------:R-:W-:Y:S05]  /*4710*/  @!P1 BRA `(.L_x_5959) ;  /* 0x0000001000009947 */ /* 0x000fea0003800000 */
[----:B0-----:R0:W-:Y:S02]  /*4720*/  RED.E.ADD.F32.FTZ.RN.STRONG.GPU [R14.64+-0x600], R209 ;  /* 0xfffa00d10e00798e */ /* 0x0011e4000c10e784 */
.L_x_5959:
[----:B------:R-:W-:Y:S05]  /*4730*/  BSYNC B0 ;  /* 0x0000000000007941 */ /* 0x000fea0003800000 */
.L_x_5958:
[----:B------:R-:W3:Y:S01]  /*4740*/  LDS R13, [R13.X4+0x6b0] ;  /* 0x0006b0000d0d7984 */ /* 0x000ee20000004800 */
[----:B------:R-:W-:Y:S01]  /*4750*/  BSSY B0, `(.L_x_5960) ;  /* 0x0000005000007945 */ /* 0x000fe20003800000 */
[----:B0-----:R-:W-:-:S02]  /*4760*/  IADD3 R209, R46, 0xe0, RZ ;  /* 0x000000e02ed17810 */ /* 0x001fc40007ffe0ff */
[----:B------:R-:W-:Y:S01]  /*4770*/  LEA.HI.SX32 R17, R17, R46, 0x1b ;  /* 0x0000002e11117211 */ /* 0x000fe200078fdaff */
[----:B------:R-:W-:Y:S05]  /*4780*/  @!P2 BRA `(.L_x_5961) ;  /* 0x000000100000a947 */ /* 0x000fea0003800000 */
[----:B---3--:R0:W-:Y:S02]  /*4790*/  RED.E.ADD.F32.FTZ.RN.STRONG.GPU [R14.64+-0x580], R13 ;  /* 0xfffa800d0e00798e */ /* 0x0081e4000c10e784 */
.L_x_5961:
[----:B------:R-:W-:Y:S05]  /*47a0*/  BSYNC B0 ;  /* 0x0000000000007941 */ /* 0x000fea0003800000 */
.L_x_5960:
[----:B------:R-:W4:Y:S01]  /*47b0*/  LDS R17, [R17.X4+0x730] ;  /* 0x0007300011117984 */ /* 0x000f220000004800 */
[----:B------:R-:W-:Y:S01]  /*47c0*/  BSSY B0, `(.L_x_5962) ;  /* 0x0000005000007945 */ /* 0x000fe20003800000 */
[----:B0--3--:R-:W-:Y:S02]  /*47d0*/  IADD3 R13, R46, 0x100, RZ ;  /* 0x000001002e0d7810 */ /* 0x009fe40007ffe0ff */
[----:B------:R-:W-:Y:S01]  /*47e0*/  LEA.HI.SX32 R209, R209, R46, 0x1b ;  /* 0x0000002ed1d17211 */ /* 0x000fe200078fdaff */
[----:B------:R-:W-:Y:S05]  /*47f0*/  @!P3 BRA `(.L_x_5963) ;  /* 0x000000100000b947 */ /* 0x000fea0003800000 */
[----:B----4-:R0:W-:Y:S02]  /*4800*/  RED.E.ADD.F32.FTZ.RN.STRONG.GPU [R14.64+-0x500], R17 ;  /* 0xfffb00110e00798e */ /* 0x0101e4000c10e784 */
.L_x_5963:
[----:B------:R-:W-:Y:S05]  /*4810*/  BSYNC B0 ;  /* 0x0000000000007941 */ /* 0x000fea0003800000 */
.L_x_5962:
[----:B------:R-:W3:Y:S01]  /*4820*/  LDS R209, [R209.X4+0x7b0] ;  /* 0x0007b000d1d17984 */ /* 0x000ee20000004800 */
[----:B------:R-:W-:Y:S01]  /*4830*/  BSSY B0, `(.L_x_5964) ;  /* 0x0000004000007945 */ /* 0x000fe20003800000 */
[----:B------:R-:W-:Y:S01]  /*4840*/  LEA.HI.SX32 R13, R13, R46, 0x1b ;  /* 0x0000002e0d0d7211 */ /* 0x000fe200078fdaff */
[----:B------:R-:W-:Y:S05]  /*4850*/  @!P4 BRA `(.L_x_5965) ;  /* 0x000000100000c947 */ /* 0x000fea0003800000 */
[----:B---3--:R3:W-:Y:S02]  /*4860*/  RED.E.ADD.F32.FTZ.RN.STRONG.GPU [R14.64+-0x480], R209 ;  /* 0xfffb80d10e00798e */ /* 0x0087e4000c10e784 */
.L_x_5965:
[----:B------:R-:W-:Y:S05]  /*4870*/  BSYNC B0 ;  /* 0x0000000000007941 */ /* 0x000fea0003800000 */
.L_x_5964:
[----:B------:R-:W0:Y:S01]  /*4880*/  LDS R13, [R13.X4+0x830] ;  /* 0x000830000d0d7984 */ /* 0x000e220000004800 */
[----:B------:R-:W-:Y:S01]  /*4890*/  BSSY B0, `(.L_x_5966) ;  /* 0x0000005000007945 */ /* 0x000fe20003800000 */
[----:B0---4-:R-:W-:-:S02]  /*48a0*/  IADD3 R17, R46, 0x120, RZ ;  /* 0x000001202e117810 */ /* 0x011fc40007ffe0ff */
[----:B---3--:R-:W-:Y:S01]  /*48b0*/  IADD3 R209, R46, 0x140, RZ ;  /* 0x000001402ed17810 */ /* 0x008fe20007ffe0ff */
[----:B------:R-:W-:Y:S05]  /*48c0*/  @!P5 BRA `(.L_x_5967) ;  /* 0x000000100000d947 */ /* 0x000fea0003800000 */
[----:B------:R0:W-:Y:S02]  /*48d0*/  RED.E.ADD.F32.FTZ.RN.STRONG.GPU [R14.64+-0x400], R13 ;  /* 0xfffc000d0e00798e */ /* 0x0001e4000c10e784 */
.L_x_5967:
[----:B------:R-:W-:Y:S05]  /*48e0*/  BSYNC B0 ;  /* 0x0000000000007941 */ /* 0x000fea0003800000 */
.L_x_5966:
        /* <DEDUP_REMOVED lines=14> */
.L_x_5969:
[----:B------:R-:W-:Y:S05]  /*49d0*/  BSYNC B0 ;  /* 0x0000000000007941 */ /* 0x000fea0003800000 */
.L_x_5968:
[----:B------:R-:W3:Y:S01]  /*49e0*/  LDS R209, [R209.X4+0x930] ;  /* 0x00093000d1d17984 */ /* 0x000ee20000004800 */
[----:B------:R-:W-:Y:S01]  /*49f0*/  BSSY B0, `(.L_x_5970) ;  /* 0x0000005000007945 */ /* 0x000fe20003800000 */
[----:B0-----:R-:W-:-:S02]  /*4a00*/  IADD3 R17, R46, 0x180, RZ ;  /* 0x000001802e117810 */ /* 0x001fc40007ffe0ff */
[----:B------:R-:W-:Y:S01]  /*4a10*/  LEA.HI.SX32 R13, R13, R46, 0x1b ;  /* 0x0000002e0d0d7211 */ /* 0x000fe200078fdaff */
[----:B------:R-:W-:Y:S05]  /*4a20*/  @!P0 BRA `(.L_x_5971) ;  /* 0x0000001000008947 */ /* 0x000fea0003800000 */
[----:B---3--:R0:W-:Y:S02]  /*4a30*/  RED.E.ADD.F32.FTZ.RN.STRONG.GPU [R14.64+-0x300], R209 ;  /* 0xfffd00d10e00798e */ /* 0x0081e4000c10e784 */
.L_x_5971:
[----:B------:R-:W-:Y:S05]  /*4a40*/  BSYNC B0 ;  /* 0x0000000000007941 */ /* 0x000fea0003800000 */
.L_x_5970:
[----:B------:R-:W4:Y:S01]  /*4a50*/  LDS R13, [R13.X4+0x9b0] ;  /* 0x0009b0000d0d7984 */ /* 0x000f220000004800 */
[----:B------:R-:W-:Y:S01]  /*4a60*/  BSSY B0, `(.L_x_5972) ;  /* 0x0000005000007945 */ /* 0x000fe20003800000 */
[----:B0--3--:R-:W-:Y:S02]  /*4a70*/  IADD3 R209, R46, 0x1a0, RZ ;  /* 0x000001a02ed17810 */ /* 0x009fe40007ffe0ff */
[----:B------:R-:W-:Y:S01]  /*4a80*/  LEA.HI.SX32 R17, R17, R46, 0x1b ;  /* 0x0000002e11117211 */ /* 0x000fe200078fdaff */
[----:B------:R-:W-:Y:S05]  /*4a90*/  @!P1 BRA `(.L_x_5973) ;  /* 0x0000001000009947 */ /* 0x000fea0003800000 */
[----:B----4-:R0:W-:Y:S02]  /*4aa0*/  RED.E.ADD.F32.FTZ.RN.STRONG.GPU [R14.64+-0x280], R13 ;  /* 0xfffd800d0e00798e */ /* 0x0101e4000c10e784 */
.L_x_5973:
[----:B------:R-:W-:Y:S05]  /*4ab0*/  BSYNC B0 ;  /* 0x0000000000007941 */ /* 0x000fea0003800000 */
.L_x_5972:
[----:B------:R-:W3:Y:S01]  /*4ac0*/  LDS R17, [R17.X4+0xa30] ;  /* 0x000a300011117984 */ /* 0x000ee20000004800 */
[----:B------:R-:W-:Y:S01]  /*4ad0*/  BSSY B0, `(.L_x_5974) ;  /* 0x0000005000007945 */ /* 0x000fe20003800000 */
[----:B0---4-:R-:W-:Y:S02]  /*4ae0*/  IADD3 R13, R46, 0x1c0, RZ ;  /* 0x000001c02e0d7810 */ /* 0x011fe40007ffe0ff */
[----:B------:R-:W-:Y:S01]  /*4af0*/  LEA.HI.SX32 R209, R209, R46, 0x1b ;  /* 0x0000002ed1d17211 */ /* 0x000fe200078fdaff */
[----:B------:R-:W-:Y:S05]  /*4b00*/  @!P2 BRA `(.L_x_5975) ;  /* 0x000000100000a947 */ /* 0x000fea0003800000 */
[----:B---3--:R0:W-:Y:S02]  /*4b10*/  RED.E.ADD.F32.FTZ.RN.STRONG.GPU [R14.64+-0x200], R17 ;  /* 0xfffe00110e00798e */ /* 0x0081e4000c10e784 */
.L_x_5975:
[----:B------:R-:W-:Y:S05]  /*4b20*/  BSYNC B0 ;  /* 0x0000000000007941 */ /* 0x000fea0003800000 */
.L_x_5974:
[----:B------:R-:W4:Y:S01]  /*4b30*/  LDS R209, [R209.X4+0xab0] ;  /* 0x000ab000d1d17984 */ /* 0x000f220000004800 */
[----:B------:R-:W-:Y:S01]  /*4b40*/  BSSY B0, `(.L_x_5976) ;  /* 0x0000005000007945 */ /* 0x000fe20003800000 */
[----:B0--3--:R-:W-:-:S02]  /*4b50*/  IADD3 R17, R46, 0x1e0, RZ ;  /* 0x000001e02e117810 */ /* 0x009fc40007ffe0ff */
[----:B------:R-:W-:Y:S01]  /*4b60*/  LEA.HI.SX32 R13, R13, R46, 0x1b ;  /* 0x0000002e0d0d7211 */ /* 0x000fe200078fdaff */
[----:B------:R-:W-:Y:S05]  /*4b70*/  @!P3 BRA `(.L_x_5977) ;  /* 0x000000100000b947 */ /* 0x000fea0003800000 */
[----:B----4-:R0:W-:Y:S02]  /*4b80*/  RED.E.ADD.F32.FTZ.RN.STRONG.GPU [R14.64+-0x180], R209 ;  /* 0xfffe80d10e00798e */ /* 0x0101e4000c10e784 */
.L_x_5977:
[----:B------:R-:W-:Y:S05]  /*4b90*/  BSYNC B0 ;  /* 0x0000000000007941 */ /* 0x000fea0003800000 */
.L_x_5976:
[----:B------:R-:W3:Y:S01]  /*4ba0*/  LDS R13, [R13.X4+0xb30] ;  /* 0x000b30000d0d7984 */ /* 0x000ee20000004800 */
[----:B------:R-:W-:Y:S01]  /*4bb0*/  BSSY B0, `(.L_x_5978) ;  /* 0x0000004000007945 */ /* 0x000fe20003800000 */
[----:B------:R-:W-:Y:S01]  /*4bc0*/  LEA.HI.SX32 R17, R17, R46, 0x1b ;  /* 0x0000002e11117211 */ /* 0x000fe200078fdaff */
[----:B------:R-:W-:Y:S05]  /*4bd0*/  @!P4 BRA `(.L_x_5979) ;  /* 0x000000100000c947 */ /* 0x000fea0003800000 */
[----:B---3--:R3:W-:Y:S02]  /*4be0*/  RED.E.ADD.F32.FTZ.RN.STRONG.GPU [R14.64+-0x100], R13 ;  /* 0xffff000d0e00798e */ /* 0x0087e4000c10e784 */
.L_x_5979:
[----:B------:R-:W-:Y:S05]  /*4bf0*/  BSYNC B0 ;  /* 0x0000000000007941 */ /* 0x000fea0003800000 */
.L_x_5978:
[----:B------:R-:W0:Y:S01]  /*4c00*/  LDS R17, [R17.X4+0xbb0] ;  /* 0x000bb00011117984 */ /* 0x000e220000004800 */
[----:B------:R-:W-:Y:S01]  /*4c10*/  BSSY B0, `(.L_x_5980) ;  /* 0x0000003000007945 */ /* 0x000fe20003800000 */
[----:B------:R-:W-:Y:S05]  /*4c20*/  @!P5 BRA `(.L_x_5981) ;  /* 0x000000100000d947 */ /* 0x000fea0003800000 */
[----:B0-----:R0:W-:Y:S02]  /*4c30*/  RED.E.ADD.F32.FTZ.RN.STRONG.GPU [R14.64+-0x80], R17 ;  /* 0xffff80110e00798e */ /* 0x0011e4000c10e784 */
.L_x_5981:
[----:B------:R-:W-:Y:S05]  /*4c40*/  BSYNC B0 ;  /* 0x0000000000007941 */ /* 0x000fea0003800000 */
.L_x_5980:
[----:B01-3--:R-:W0:Y:S01]  /*4c50*/  SHFL.DOWN PT, R15, R18, 0x1, 0x1f ;  /* 0x08201f00120f7f89 */ /* 0x00be2200000e0000 */
[C---:B------:R-:W-:Y:S01]  /*4c60*/  ISETP.GT.AND P0, PT, R45.reuse, 0x1e, PT ;  /* 0x0000001e2d00780c */ /* 0x040fe20003f04270 */
[----:B------:R-:W-:Y:S01]  /*4c70*/  FMUL.FTZ R14, R56, R197 ;  /* 0x000000c5380e7220 */ /* 0x000fe20000410000 */
[----:B------:R-:W-:Y:S01]  /*4c80*/  ISETP.NE.AND P1, PT, R45, RZ, PT ;  /* 0x000000ff2d00720c */ /* 0x000fe20003f25270 */
[----:B------:R-:W1:Y:S01]  /*4c90*/  SHFL.DOWN PT, R13, R12, 0x1, 0x1f ;  /* 0x08201f000c0d7f89 */ /* 0x000e6200000e0000 */
[----:B------:R-:W-:Y:S01]  /*4ca0*/  FADD.FTZ R66, R140, R66 ;  /* 0x000000428c427221 */ /* 0x000fe20000010000 */
[----:B------:R-:W-:Y:S01]  /*4cb0*/  ISETP.NE.AND P2, PT, R46, RZ, PT ;  /* 0x000000ff2e00720c */ /* 0x000fe20003f45270 */
[----:B------:R-:W-:Y:S01]  /*4cc0*/  FMUL.FTZ R16, R173, R14 ;  /* 0x0000000ead107220 */ /* 0x000fe20000410000 */
[----:B------:R-:W-:Y:S01]  /*4cd0*/  BSSY B0, `(.L_x_5982) ;  /* 0x0000070000007945 */ /* 0x000fe20003800000 */
[----:B------:R-:W-:-:S02]  /*4ce0*/  FMUL.FTZ R14, R56, R183 ;  /* 0x000000b7380e7220 */ /* 0x000fc40000410000 */
[C---:B------:R-:W-:Y:S02]  /*4cf0*/  FMUL.FTZ R140, R56.reuse, R201 ;  /* 0x000000c9388c7220 */ /* 0x040fe40000410000 */
[----:B------:R-:W-:Y:S02]  /*4d00*/  FMUL.FTZ R14, R159, R14 ;  /* 0x0000000e9f0e7220 */ /* 0x000fe40000410000 */
[----:B------:R-:W-:Y:S02]  /*4d10*/  FFMA.FTZ R16, R137, R197, R16 ;  /* 0x000000c589107223 */ /* 0x000fe40000010010 */
[----:B------:R-:W-:Y:S02]  /*4d20*/  FFMA.FTZ R139, R139, R183, R14 ;  /* 0x000000b78b8b7223 */ /* 0x000fe4000001000e */
[----:B------:R-:W-:Y:S02]  /*4d30*/  FMUL.FTZ R14, R56, R203 ;  /* 0x000000cb380e7220 */ /* 0x000fe40000410000 */
[----:B------:R-:W-:-:S02]  /*4d40*/  FMUL.FTZ R140, R161, R140 ;  /* 0x0000008ca18c7220 */ /* 0x000fc40000410000 */
[----:B------:R-:W-:Y:S02]  /*4d50*/  FADD.FTZ R113, R16, R113 ;  /* 0x0000007110717221 */ /* 0x000fe40000010000 */
[----:B0-----:R-:W-:Y:S02]  /*4d60*/  @!P0 FADD.FTZ R18, R18, R15 ;  /* 0x0000000f12128221 */ /* 0x001fe40000010000 */
[----:B------:R-:W-:Y:S02]  /*4d70*/  FMUL.FTZ R16, R175, R14 ;  /* 0x0000000eaf107220 */ /* 0x000fe40000410000 */
        /* <DEDUP_REMOVED lines=9> */
[C---:B------:R-:W-:Y:S02]  /*4e10*/  FMUL.FTZ R14, R56.reuse, R19 ;  /* 0x00000013380e7220 */ /* 0x040fe40000410000 */
[----:B------:R-:W-:Y:S02]  /*4e20*/  FMUL.FTZ R16, R56, R205 ;  /* 0x000000cd38107220 */ /* 0x000fe40000410000 */
[----:B------:R-:W-:-:S02]  /*4e30*/  FMUL.FTZ R14, R157, R14 ;  /* 0x0000000e9d0e7220 */ /* 0x000fc40000410000 */
[----:B------:R-:W-:Y:S02]  /*4e40*/  FMUL.FTZ R16, R167, R16 ;  /* 0x00000010a7107220 */ /* 0x000fe40000410000 */
[----:B------:R-:W-:Y:S02]  /*4e50*/  FFMA.FTZ R19, R147, R19, R14 ;  /* 0x0000001393137223 */ /* 0x000fe4000001000e */
[----:B------:R-:W-:Y:S02]  /*4e60*/  FMUL.FTZ R14, R56, R193 ;  /* 0x000000c1380e7220 */ /* 0x000fe40000410000 */
[----:B0-----:R-:W-:Y:S02]  /*4e70*/  @!P0 FADD.FTZ R18, R18, R15 ;  /* 0x0000000f12128221 */ /* 0x001fe40000010000 */
[----:B------:R-:W-:Y:S02]  /*4e80*/  FFMA.FTZ R16, R129, R205, R16 ;  /* 0x000000cd81107223 */ /* 0x000fe40000010010 */
[----:B-1----:R-:W-:Y:S01]  /*4e90*/  @!P0 FADD.FTZ R12, R12, R13 ;  /* 0x0000000d0c0c8221 */ /* 0x002fe20000010000 */
[----:B------:R-:W0:Y:S01]  /*4ea0*/  SHFL.DOWN PT, R15, R18, 0x4, 0x1f ;  /* 0x08801f00120f7f89 */ /* 0x000e2200000e0000 */
[----:B------:R-:W-:Y:S01]  /*4eb0*/  ISETP.GT.AND P0, PT, R45, 0x1b, PT ;  /* 0x0000001b2d00780c */ /* 0x000fe20003f04270 */
[----:B------:R-:W-:-:S02]  /*4ec0*/  FMUL.FTZ R14, R155, R14 ;  /* 0x0000000e9b0e7220 */ /* 0x000fc40000410000 */
[----:B------:R-:W1:Y:S01]  /*4ed0*/  SHFL.DOWN PT, R13, R12, 0x4, 0x1f ;  /* 0x08801f000c0d7f89 */ /* 0x000e6200000e0000 */
[----:B------:R-:W-:Y:S02]  /*4ee0*/  FADD.FTZ R109, R16, R109 ;  /* 0x0000006d106d7221 */ /* 0x000fe40000010000 */
[----:B------:R-:W-:Y:S02]  /*4ef0*/  FFMA.FTZ R16, R21, R193, R14 ;  /* 0x000000c115107223 */ /* 0x000fe4000001000e */
[C---:B------:R-:W-:Y:S02]  /*4f00*/  FMUL.FTZ R124, R56.reuse, R181 ;  /* 0x000000b5387c7220 */ /* 0x040fe40000410000 */
[----:B------:R-:W-:Y:S02]  /*4f10*/  FMUL.FTZ R14, R56, R191 ;  /* 0x000000bf380e7220 */ /* 0x000fe40000410000 */
[----:B------:R-:W-:Y:S02]  /*4f20*/  FMUL.FTZ R124, R179, R124 ;  /* 0x0000007cb37c7220 */ /* 0x000fe40000410000 */
[----:B------:R-:W-:-:S02]  /*4f30*/  FMUL.FTZ R14, R163, R14 ;  /* 0x0000000ea30e7220 */ /* 0x000fc40000410000 */
[----:B------:R-:W-:Y:S02]  /*4f40*/  FFMA.FTZ R135, R135, R181, R124 ;  /* 0x000000b587877223 */ /* 0x000fe4000001007c */
[----:B------:R-:W-:Y:S02]  /*4f50*/  FFMA.FTZ R23, R23, R191, R14 ;  /* 0x000000bf17177223 */ /* 0x000fe4000001000e */
        /* <DEDUP_REMOVED lines=21> */
[----:B-1----:R-:W-:Y:S01]  /*50b0*/  @!P0 FADD.FTZ R12, R12, R15 ;  /* 0x0000000f0c0c8221 */ /* 0x002fe20000010000 */
[----:B------:R-:W0:Y:S01]  /*50c0*/  SHFL.DOWN PT, R133, R18, 0x10, 0x1f ;  /* 0x0a001f0012857f89 */ /* 0x000e2200000e0000 */
[----:B------:R-:W-:Y:S01]  /*50d0*/  ISETP.GT.AND P0, PT, R45, 0xf, PT ;  /* 0x0000000f2d00780c */ /* 0x000fe20003f04270 */
[----:B------:R-:W-:Y:S02]  /*50e0*/  FMUL.FTZ R15, R56, R151 ;  /* 0x00000097380f7220 */ /* 0x000fe40000410000 */
[----:B------:R-:W1:Y:S01]  /*50f0*/  SHFL.DOWN PT, R17, R12, 0x10, 0x1f ;  /* 0x0a001f000c117f89 */ /* 0x000e6200000e0000 */
        /* <DEDUP_REMOVED lines=45> */
.L_x_5983:
[----:B0-----:R-:W-:Y:S05]  /*53d0*/  BSYNC B0 ;  /* 0x0000000000007941 */ /* 0x001fea0003800000 */
.L_x_5982:
[----:B------:R-:W-:Y:S02]  /*53e0*/  IADD3 R89, R89, 0x1, RZ ;  /* 0x0000000159597810 */ /* 0x000fe40007ffe0ff */
[----:B------:R-:W-:Y:S02]  /*53f0*/  IADD3 R87, P1, R87, 0x1, RZ ;  /* 0x0000000157577810 */ /* 0x000fe40007f3e0ff */
[----:B------:R-:W-:Y:S02]  /*5400*/  ISETP.GE.AND P0, PT, R89, c[0x0][0x16c], PT ;  /* 0x00005b0059007a0c */ /* 0x000fe40003f06270 */
[----:B------:R-:W-:-:S11]  /*5410*/  IADD3.X R58, RZ, R58, RZ, P1, !PT ;  /* 0x0000003aff3a7210 */ /* 0x000fd60000ffe4ff */
[----:B------:R-:W-:Y:S01]  /*5420*/  @P0 CALL.REL.NOINC `(.L_x_5947) ;  /* 0x0000001000000944 */ /* 0x000fe20003c00000 */
[----:B------:R-:W-:Y:S05]  /*5430*/  BRA `(.L_x_5984) ;  /* 0xffffd0a000007947 */ /* 0x000fea000383ffff */
.L_x_5947:
        /* <DEDUP_REMOVED lines=8> */
[----:B------:R-:W-:Y:S01]  /*54c0*/  FADD.FTZ R12, R47, R122 ;  /* 0x0000007a2f0c7221 */ /* 0x000fe20000010000 */
[----:B------:R-:W-:Y:S01]  /*54d0*/  F2FP.BF16.PACK_AB R68, R74, R105 ;  /* 0x000000694a44723e */ /* 0x000fe200000010ff */
[----:B------:R-:W-:Y:S01]  /*54e0*/  IMAD R17, R51, c[0x0][0x2dc], R16 ;  /* 0x0000b70033117a24 */ /* 0x000fe200078e0210 */
[----:B------:R-:W-:Y:S01]  /*54f0*/  F2FP.BF16.PACK_AB R62, R62, R93 ;  /* 0x0000005d3e3e723e */ /* 0x000fe200000010ff */
[----:B------:R-:W-:Y:S01]  /*5500*/  IMAD R18, R52, c[0x0][0x300], RZ ;  /* 0x0000c00034127a24 */ /* 0x000fe200078e02ff */
[----:B------:R-:W-:-:S02]  /*5510*/  F2FP.BF16.PACK_AB R61, R64, R95 ;  /* 0x0000005f403d723e */ /* 0x000fc400000010ff */
[----:B------:R-:W-:Y:S02]  /*5520*/  F2FP.BF16.PACK_AB R60, R66, R97 ;  /* 0x00000061423c723e */ /* 0x000fe400000010ff */
[----:B------:R-:W-:Y:S02]  /*5530*/  MOV R14, R2 ;  /* 0x00000002000e7202 */ /* 0x000fe40000000f00 */
[----:B------:R-:W-:Y:S02]  /*5540*/  MOV R15, R3 ;  /* 0x00000003000f7202 */ /* 0x000fe40000000f00 */
[----:B------:R-:W-:Y:S02]  /*5550*/  F2FP.BF16.PACK_AB R21, R119, R120 ;  /* 0x000000787715723e */ /* 0x000fe400000010ff */
[----:B------:R-:W-:Y:S01]  /*5560*/  F2FP.BF16.PACK_AB R20, R121, R122 ;  /* 0x0000007a7914723e */ /* 0x000fe200000010ff */
[----:B------:R-:W-:Y:S01]  /*5570*/  STS.128 [R0], R68 ;  /* 0x0000004400007388 */ /* 0x000fe20000000c00 */
[----:B------:R-:W-:Y:S01]  /*5580*/  IMAD.WIDE.U32 R2, R53, c[0x0][0x2e0], R14 ;  /* 0x0000b80035027a25 */ /* 0x000fe200078e000e */
[----:B------:R-:W-:-:S02]  /*5590*/  F2FP.BF16.PACK_AB R22, R117, R118 ;  /* 0x000000767516723e */ /* 0x000fc400000010ff */
[----:B------:R-:W-:Y:S01]  /*55a0*/  STS.128 [R0+0x10], R60 ;  /* 0x0000103c00007388 */ /* 0x000fe20000000c00 */
        /* <DEDUP_REMOVED lines=11> */
[----:B------:R-:W-:-:S02]  /*5660*/  IADD3 R13, R3, R17, RZ ;  /* 0x00000011030d7210 */ /* 0x000fc40007ffe0ff */
[----:B------:R-:W-:Y:S01]  /*5670*/  LEA R12, P0, R2, c[0x0][0x330], 0x1 ;  /* 0x0000cc00020c7a11 */ /* 0x000fe200078008ff */
[----:B------:R-:W-:Y:S01]  /*5680*/  FADD.FTZ R3, R16, R119 ;  /* 0x0000007710037221 */ /* 0x000fe20000010000 */
[----:B------:R-:W-:Y:S02]  /*5690*/  F2FP.BF16.PACK_AB R24, R113, R114 ;  /* 0x000000727118723e */ /* 0x000fe400000010ff */
[----:B------:R-:W-:Y:S01]  /*56a0*/  LEA.HI.X R13, R2, c[0x0][0x334], R13, 0x1, P0 ;  /* 0x0000cd00020d7a11 */ /* 0x000fe200000f0c0d */
[----:B------:R-:W-:Y:S01]  /*56b0*/  FADD.FTZ R16, R3, R118 ;  /* 0x0000007603107221 */ /* 0x000fe20000010000 */
[----:B------:R-:W-:Y:S02]  /*56c0*/  IADD3 R38, P1, R38, -0x400, RZ ;  /* 0xfffffc0026267810 */ /* 0x000fe40007f3e0ff */
[----:B------:R-:W-:Y:S01]  /*56d0*/  IADD3 R44, P2, R44, -0x400, RZ ;  /* 0xfffffc002c2c7810 */ /* 0x000fe20007f5e0ff */
[----:B------:R-:W-:Y:S01]  /*56e0*/  IMAD.WIDE R2, R34, 0x10, R12 ;  /* 0x0000001022027825 */ /* 0x000fe200078e020c */
[----:B------:R-:W-:-:S02]  /*56f0*/  IADD3 R42, P3, R42, -0x400, RZ ;  /* 0xfffffc002a2a7810 */ /* 0x000fc40007f7e0ff */
[----:B------:R-:W-:Y:S01]  /*5700*/  IADD3 R40, P4, R40, -0x400, RZ ;  /* 0xfffffc0028287810 */ /* 0x000fe20007f9e0ff */
[----:B------:R-:W-:Y:S01]  /*5710*/  IMAD.WIDE.U32 R12, R53, c[0x0][0x300], R14 ;  /* 0x0000c000350c7a25 */ /* 0x000fe200078e000e */
[----:B------:R-:W-:Y:S02]  /*5720*/  IADD3 R35, R35, -0x200, RZ ;  /* 0xfffffe0023237810 */ /* 0x000fe40007ffe0ff */
[----:B------:R-:W-:Y:S01]  /*5730*/  IADD3.X R37, R37, -0x1, RZ, P1, !PT ;  /* 0xffffffff25257810 */ /* 0x000fe20000ffe4ff */
[----:B------:R-:W-:Y:S01]  /*5740*/  FADD.FTZ R117, R16, R117 ;  /* 0x0000007510757221 */ /* 0x000fe20000010000 */
[----:B------:R-:W-:Y:S02]  /*5750*/  IADD3.X R43, R43, -0x1, RZ, P2, !PT ;  /* 0xffffffff2b2b7810 */ /* 0x000fe400017fe4ff */
[----:B------:R-:W-:Y:S01]  /*5760*/  IADD3.X R41, R41, -0x1, RZ, P3, !PT ;  /* 0xffffffff29297810 */ /* 0x000fe20001ffe4ff */
[----:B------:R-:W-:Y:S01]  /*5770*/  FADD.FTZ R116, R117, R116 ;  /* 0x0000007475747221 */ /* 0x000fe20000010000 */
[----:B------:R-:W-:-:S03]  /*5780*/  IADD3.X R39, R39, -0x1, RZ, P4, !PT ;  /* 0xffffffff27277810 */ /* 0x000fc600027fe4ff */
[----:B------:R-:W-:Y:S01]  /*5790*/  FADD.FTZ R115, R116, R115 ;  /* 0x0000007374737221 */ /* 0x000fe20000010000 */
[----:B0-----:R0:W-:Y:S03]  /*57a0*/  STG.E.128 [R2.64+-0x400], R4 ;  /* 0xfffc000402007986 */ /* 0x0011e6000c101d04 */
[----:B------:R-:W-:Y:S01]  /*57b0*/  FADD.FTZ R114, R115, R114 ;  /* 0x0000007273727221 */ /* 0x000fe20000010000 */
[----:B-1----:R1:W-:Y:S03]  /*57c0*/  STG.E.128 [R2.64+-0x200], R8 ;  /* 0xfffe000802007986 */ /* 0x0023e6000c101d04 */
[----:B------:R-:W-:Y:S01]  /*57d0*/  FADD.FTZ R113, R114, R113 ;  /* 0x0000007172717221 */ /* 0x000fe20000010000 */
[----:B------:R-:W-:Y:S03]  /*57e0*/  BAR.SYNC.DEFER_BLOCKING 0x0 ;  /* 0x0000000000007b1d */ /* 0x000fe60000010000 */
[----:B------:R-:W-:-:S04]  /*57f0*/  FADD.FTZ R112, R113, R112 ;  /* 0x0000007071707221 */ /* 0x000fc80000010000 */
[----:B------:R-:W-:Y:S02]  /*5800*/  FADD.FTZ R111, R112, R111 ;  /* 0x0000006f706f7221 */ /* 0x000fe40000010000 */
[----:B0-----:R-:W-:Y:S02]  /*5810*/  IMAD R5, R53, c[0x0][0x304], R18 ;  /* 0x0000c10035057a24 */ /* 0x001fe400078e0212 */
[----:B------:R-:W-:-:S03]  /*5820*/  FADD.FTZ R110, R111, R110 ;  /* 0x0000006e6f6e7221 */ /* 0x000fc60000010000 */
[----:B------:R-:W-:Y:S01]  /*5830*/  IADD3 R13, R13, R5, RZ ;  /* 0x000000050d0d7210 */ /* 0x000fe20007ffe0ff */
[----:B------:R-:W-:-:S04]  /*5840*/  FADD.FTZ R109, R110, R109 ;  /* 0x0000006d6e6d7221 */ /* 0x000fc80000010000 */
[----:B-1----:R-:W-:Y:S01]  /*5850*/  IMAD.WIDE.U32 R2, R51, c[0x0][0x2f8], R12 ;  /* 0x0000be0033027a25 */ /* 0x002fe200078e000c */
[----:B------:R-:W-:Y:S04]  /*5860*/  STS.128 [R0], R20 ;  /* 0x0000001400007388 */ /* 0x000fe80000000c00 */
[----:B------:R-:W-:Y:S01]  /*5870*/  LEA R4, P0, R2, c[0x0][0x340], 0x1 ;  /* 0x0000d00002047a11 */ /* 0x000fe200078008ff */
[----:B------:R-:W-:Y:S01]  /*5880*/  FADD.FTZ R108, R109, R108 ;  /* 0x0000006c6d6c7221 */ /* 0x000fe20000010000 */
[----:B------:R0:W-:Y:S01]  /*5890*/  STS.128 [R0+0x10], R24 ;  /* 0x0000101800007388 */ /* 0x0001e20000000c00 */
[----:B------:R-:W-:-:S06]  /*58a0*/  NOP ;  /* 0x0000000000007918 */ /* 0x000fcc0000000000 */
[----:B------:R-:W1:Y:S01]  /*58b0*/  LDS.128 R56, [R45.X16] ;  /* 0x000000002d387984 */ /* 0x000e62000000cc00 */
[----:B------:R-:W-:-:S03]  /*58c0*/  FADD.FTZ R47, R108, R107 ;  /* 0x0000006b6c2f7221 */ /* 0x000fc60000010000 */
[----:B------:R-:W3:Y:S01]  /*58d0*/  LDS.128 R60, [R45.X16+0x200] ;  /* 0x000200002d3c7984 */ /* 0x000ee2000000cc00 */
[----:B0-----:R-:W-:-:S04]  /*58e0*/  IMAD R0, R132, c[0x0][0x2f8], RZ ;  /* 0x0000be0084007a24 */ /* 0x001fc800078e02ff */
[----:B------:R-:W-:-:S05]  /*58f0*/  IMAD R5, R51, c[0x0][0x2fc], R0 ;  /* 0x0000bf0033057a24 */ /* 0x000fca00078e0200 */
[----:B------:R-:W-:-:S04]  /*5900*/  IADD3 R3, R3, R5, RZ ;  /* 0x0000000503037210 */ /* 0x000fc80007ffe0ff */
[----:B------:R-:W-:Y:S02]  /*5910*/  LEA.HI.X R5, R2, c[0x0][0x344], R3, 0x1, P0 ;  /* 0x0000d10002057a11 */ /* 0x000fe400000f0c03 */
[C---:B------:R-:W-:Y:S02]  /*5920*/  ISETP.GT.AND P0, PT, R36.reuse, 0x1, PT ;  /* 0x000000012400780c */ /* 0x040fe40003f04270 */
[----:B------:R-:W-:Y:S01]  /*5930*/  IADD3 R36, R36, -0x1, RZ ;  /* 0xffffffff24247810 */ /* 0x000fe20007ffe0ff */
[----:B------:R-:W-:-:S05]  /*5940*/  IMAD.WIDE R2, R34, 0x10, R4 ;  /* 0x0000001022027825 */ /* 0x000fca00078e0204 */
[----:B-1----:R0:W-:Y:S04]  /*5950*/  STG.E.128 [R2.64+-0x400], R56 ;  /* 0xfffc003802007986 */ /* 0x0021e8000c101d04 */
[----:B---3--:R0:W-:Y:S01]  /*5960*/  STG.E.128 [R2.64+-0x200], R60 ;  /* 0xfffe003c02007986 */ /* 0x0081e2000c101d04 */
[----:B------:R-:W-:Y:S01]  /*5970*/  @!P0 CALL.REL.NOINC `(.L_x_5945) ;  /* 0x0000001000008944 */ /* 0x000fe20003c00000 */
[----:B------:R-:W-:Y:S05]  /*5980*/  BRA `(.L_x_5985) ;  /* 0xffffadd000007947 */ /* 0x000fea000383ffff */
.L_x_5945:
[----:B------:R-:W-:Y:S02]  /*5990*/  ISETP.NE.U32.AND P0, PT, RZ, c[0x0][0x328], PT ;  /* 0x0000ca00ff007a0c */ /* 0x000fe40003f05070 */
[----:B------:R-:W-:Y:S02]  /*59a0*/  ISETP.NE.U32.AND P2, PT, RZ, c[0x0][0x348], PT ;  /* 0x0000d200ff007a0c */ /* 0x000fe40003f45070 */
        /* <DEDUP_REMOVED lines=22> */
.L_x_5987:
[----:B0-----:R-:W-:Y:S05]  /*5b10*/  BSYNC B0 ;  /* 0x0000000000007941 */ /* 0x001fea0003800000 */
.L_x_5986:
[----:B------:R-:W-:Y:S01]  /*5b20*/  BSSY B0, `(.L_x_5988) ;  /* 0x0000018000007945 */ /* 0x000fe20003800000 */
[----:B------:R-:W-:Y:S05]  /*5b30*/  @!P0 BRA `(.L_x_5989) ;  /* 0x0000015000008947 */ /* 0x000fea0003800000 */
[----:B------:R-:W-:Y:S06]  /*5b40*/  BAR.SYNC.DEFER_BLOCKING 0x0 ;  /* 0x0000000000007b1d */ /* 0x000fec0000010000 */
[----:B------:R-:W1:Y:S04]  /*5b50*/  SHFL.DOWN P0, R0, R47, 0x1, 0x1f ;  /* 0x08201f002f007f89 */ /* 0x000e680000000000 */
[----:B------:R-:W3:Y:S04]  /*5b60*/  S2R R6, SR_LANEID ;  /* 0x0000000000067919 */ /* 0x000ee80000000000 */
[----:B------:R-:W0:Y:S01]  /*5b70*/  S2R R15, SR_TID.X ;  /* 0x00000000000f7919 */ /* 0x000e220000002100 */
[----:B-1----:R-:W-:Y:S01]  /*5b80*/  @P0 FADD R0, R0, R47 ;  /* 0x0000002f00000221 */ /* 0x002fe20000000000 */
[----:B---3--:R-:W-:-:S04]  /*5b90*/  ISETP.NE.AND P1, PT, R6, RZ, PT ;  /* 0x000000ff0600720c */ /* 0x008fc80003f25270 */
        /* <DEDUP_REMOVED lines=13> */
[----:B------:R-:W-:Y:S01]  /*5c70*/  HFMA2.MMA R15, -RZ, RZ, 0, 0 ;  /* 0x00000000ff0f7435 */ /* 0x000fe200000001ff */
[----:B------:R-:W-:Y:S05]  /*5c80*/  BRA `(.L_x_5990) ;  /* 0x0000001000007947 */ /* 0x000fea0003800000 */
.L_x_5989:
[----:B------:R-:W1:Y:S02]  /*5c90*/  S2R R15, SR_TID.X ;  /* 0x00000000000f7919 */ /* 0x000e640000002100 */
.L_x_5990:
[----:B0-----:R-:W-:Y:S05]  /*5ca0*/  BSYNC B0 ;  /* 0x0000000000007941 */ /* 0x001fea0003800000 */
.L_x_5988:
        /* <DEDUP_REMOVED lines=10> */
.L_x_5991:
[----:B0-----:R-:W0:Y:S01]  /*5d50*/  LDS R17, [R15.X4+0x1f28] ;  /* 0x001f28000f117984 */ /* 0x001e220000004800 */
[----:B------:R-:W-:Y:S01]  /*5d60*/  SHF.R.S32.HI R0, RZ, 0x1f, R15 ;  /* 0x0000001fff007819 */ /* 0x000fe2000001140f */
[----:B------:R-:W-:Y:S01]  /*5d70*/  YIELD ;  /* 0x0000000000007946 */ /* 0x000fe20003800000 */
[----:B------:R-:W-:Y:S01]  /*5d80*/  MOV R8, R2 ;  /* 0x0000000200087202 */ /* 0x000fe20000000f00 */
[----:B------:R1:W3:Y:S01]  /*5d90*/  LDS R19, [R15.X4+0x2328] ;  /* 0x002328000f137984 */ /* 0x0002e20000004800 */
        /* <DEDUP_REMOVED lines=21> */
.L_x_5992:
        /* <DEDUP_REMOVED lines=9> */
.L_x_9089:


//--------------------- .text._Z25selective_scan_bwd_kernelI32Selective_Scan_bwd_kernel_traitsILi32ELi16ELb1ELb0ELb1ELb1ELb0EN3c108BFloat16EfEEv12SSMParamsBwd --------------------------
	.section	.text._Z25selective_scan_bwd_kernelI32Selective_Scan_bwd_kernel_traitsILi32ELi16ELb1ELb0ELb1ELb1ELb0EN3c108BFloat16EfEEv12SSMParamsBwd,"ax",@progbits
	.sectioninfo	@"SHI_REGISTERS=248"
	.align	128
        .global         _Z25selective_scan_bwd_kernelI32Selective_Scan_bwd_kernel_traitsILi32ELi16ELb1ELb0ELb1ELb1ELb0EN3c108BFloat16EfEEv12SSMParamsBwd
        .type           _Z25selective_scan_bwd_kernelI32Selective_Scan_bwd_kernel_traitsILi32ELi16ELb1ELb0ELb1ELb1ELb0EN3c108BFloat16EfEEv12SSMParamsBwd,@function
        .size           _Z25selective_scan_bwd_kernelI32Selective_Scan_bwd_kernel_traitsILi32ELi16ELb1ELb0ELb1ELb1ELb0EN3c108BFloat16EfEEv12SSMParamsBwd,(.L_x_9090 - _Z25selective_scan_bwd_kernelI32Selective_Scan_bwd_kernel_traitsILi32ELi16ELb1ELb0ELb1ELb1ELb0EN3c108BFloat16EfEEv12SSMParamsBwd)
        .other          _Z25selective_scan_bwd_kernelI32Selective_Scan_bwd_kernel_traitsILi32ELi16ELb1ELb0ELb1ELb1ELb0EN3c108BFloat16EfEEv12SSMParamsBwd,@"STO_CUDA_ENTRY STV_DEFAULT"
_Z25selective_scan_bwd_kernelI32Selective_Scan_bwd_kernel_traitsILi32ELi16ELb1ELb0ELb1ELb1ELb0EN3c108BFloat16EfEEv12SSMParamsBwd:
.text._Z25selective_scan_bwd_kernelI32Selective_Scan_bwd_kernel_traitsILi32ELi16ELb1ELb0ELb1ELb1ELb0EN3c108BFloat16EfEEv12SSMParamsBwd:
        /* <DEDUP_REMOVED lines=26> */
[----:B------:R-:W-:Y:S01]  /*01a0*/  CS2R R28, SRZ ;  /* 0x00000000001c7805 */ /* 0x000fe2000001ff00 */
[----:B0-----:R-:W-:Y:S01]  /*01b0*/  IABS R2, R0 ;  /* 0x0000000000027213 */ /* 0x001fe20000000000 */
[----:B------:R-:W-:Y:S01]  /*01c0*/  HFMA2.MMA R56, -RZ, RZ, 0, 0 ;  /* 0x00000000ff387435 */ /* 0x000fe200000001ff */
[----:B------:R-:W-:Y:S01]  /*01d0*/  ISETP.GE.AND P3, PT, R12, 0x1, PT ;  /* 0x000000010c00780c */ /* 0x000fe20003f66270 */
[----:B-1----:R-:W-:Y:S01]  /*01e0*/  HFMA2.MMA R6, -RZ, RZ, 0, 0 ;  /* 0x00000000ff067435 */ /* 0x002fe200000001ff */
[----:B------:R-:W-:Y:S01]  /*01f0*/  MOV R38, RZ ;  /* 0x000000ff00267202 */ /* 0x000fe20000000f00 */
[----:B--2---:R-:W-:Y:S01]  /*0200*/  IMAD R4, R156, c[0x0][0x1d0], RZ ;  /* 0x000074009c047a24 */ /* 0x004fe200078e02ff */
        /* <DEDUP_REMOVED lines=85> */
[----:B0-----:R-:W-:-:S04]  /*0760*/  SHF.L.U32 R53, R40, 0x1, RZ ;  /* 0x0000000128357819 */ /* 0x001fc800000006ff */
[----:B-1----:R-:W-:-:S03]  /*0770*/  LOP3.LUT R53, R53, 0xffffffc0, RZ, 0xc0, !PT ;  /* 0xffffffc035357812 */ /* 0x002fc600078ec0ff */
.L_x_6064:
[----:B------:R-:W-:Y:S01]  /*0780*/  BAR.SYNC.DEFER_BLOCKING 0x0 ;  /* 0x0000000000007b1d */ /* 0x000fe20000010000 */
[----:B------:R-:W-:-:S05]  /*0790*/  LOP3.LUT R52, R53, 0x1f, R40, 0xf8, !PT ;  /* 0x0000001f35347812 */ /* 0x000fca00078ef828 */
[----:B------:R-:W-:-:S05]  /*07a0*/  IMAD.WIDE R12, R52, 0x10, R42 ;  /* 0x00000010340c7825 */ /* 0x000fca00078e022a */
[----:B------:R-:W2:Y:S04]  /*07b0*/  LDG.E.128 R16, [R12.64] ;  /* 0x000000040c107981 */ /* 0x000ea8000c1e1d00 */
[----:B------:R-:W3:Y:S01]  /*07c0*/  LDG.E.128 R20, [R12.64+0x200] ;  /* 0x000200040c147981 */ /* 0x000ee2000c1e1d00 */
[----:B------:R-:W-:Y:S01]  /*07d0*/  SHF.L.U32 R54, R41, 0x5, RZ ;  /* 0x0000000529367819 */ /* 0x000fe200000006ff */
[----:B0-----:R-:W-:Y:S02]  /*07e0*/  IMAD.WIDE R2, R52, 0x10, R44 ;  /* 0x0000001034027825 */ /* 0x001fe400078e022c */
        /* <DEDUP_REMOVED lines=8> */
[----:B0-----:R-:W-:-:S03]  /*0870*/  IMAD.WIDE R16, R52, 0x10, R46 ;  /* 0x0000001034107825 */ /* 0x001fc600078e022e */
[----:B--2---:R-:W-:Y:S04]  /*0880*/  STS.128 [R41.X16], R24 ;  /* 0x0000001829007388 */ /* 0x004fe8000000cc00 */
[----:B---3--:R-:W-:Y:S01]  /*0890*/  STS.128 [R41.X16+0x200], R60 ;  /* 0x0002003c29007388 */ /* 0x008fe2000000cc00 */
[----:B------:R-:W-:-:S06]  /*08a0*/  NOP ;  /* 0x0000000000007918 */ /* 0x000fcc0000000000 */
[----:B------:R-:W0:Y:S04]  /*08b0*/  LDS.128 R20, [R54] ;  /* 0x0000000036147984 */ /* 0x000e280000000c00 */
[----:B------:R-:W-:Y:S04]  /*08c0*/  LDS.128 R12, [R54+0x10] ;  /* 0x00001000360c7984 */ /* 0x000fe80000000c00 */
[----:B------:R-:W-:Y:S06]  /*08d0*/  BAR.SYNC.DEFER_BLOCKING 0x0 ;  /* 0x0000000000007b1d */ /* 0x000fec0000010000 */
[----:B------:R1:W2:Y:S04]  /*08e0*/  LDG.E.128 R64, [R16.64] ;  /* 0x0000000410407981 */ /* 0x0002a8000c1e1d00 */
[----:B------:R1:W3:Y:S01]  /*08f0*/  LDG.E.128 R68, [R16.64+0x200] ;  /* 0x0002000410447981 */ /* 0x0002e2000c1e1d00 */
[----:B------:R-:W-:Y:S01]  /*0900*/  BSSY B0, `(.L_x_5994) ;  /* 0x0000055000007945 */ /* 0x000fe20003800000 */
[----:B0-----:R-:W-:-:S02]  /*0910*/  PRMT R73, RZ, 0x5410, R22 ;  /* 0x00005410ff497816 */ /* 0x001fc40000000016 */
[----:B------:R-:W-:Y:S02]  /*0920*/  PRMT R75, RZ, 0x7610, R22 ;  /* 0x00007610ff4b7816 */ /* 0x000fe40000000016 */
[----:B-1----:R-:W-:Y:S02]  /*0930*/  PRMT R16, RZ, 0x5410, R8 ;  /* 0x00005410ff107816 */ /* 0x002fe40000000008 */
[----:B------:R-:W-:Y:S01]  /*0940*/  PRMT R17, RZ, 0x7610, R9 ;  /* 0x00007610ff117816 */ /* 0x000fe20000000009 */
[----:B--2---:R0:W-:Y:S04]  /*0950*/  STS.128 [R41.X16], R64 ;  /* 0x0000004029007388 */ /* 0x0041e8000000cc00 */
[----:B---3--:R1:W-:Y:S01]  /*0960*/  STS.128 [R41.X16+0x200], R68 ;  /* 0x0002004429007388 */ /* 0x0083e2000000cc00 */
[----:B------:R-:W-:-:S06]  /*0970*/  NOP ;  /* 0x0000000000007918 */ /* 0x000fcc0000000000 */
[----:B------:R-:W2:Y:S01]  /*0980*/  LDS.128 R24, [R54] ;  /* 0x0000000036187984 */ /* 0x000ea20000000c00 */
[--C-:B0----5:R-:W-:Y:S01]  /*0990*/  FADD.FTZ R66, R73, R36.reuse ;  /* 0x0000002449427221 */ /* 0x121fe20000010000 */
[--C-:B-1----:R-:W-:Y:S01]  /*09a0*/  PRMT R71, RZ, 0x5410, R21.reuse ;  /* 0x00005410ff477816 */ /* 0x102fe20000000015 */
[----:B------:R-:W-:Y:S01]  /*09b0*/  FADD.FTZ R68, R75, R36 ;  /* 0x000000244b447221 */ /* 0x000fe20000010000 */
[----:B------:R-:W-:Y:S02]  /*09c0*/  PRMT R69, RZ, 0x7610, R20 ;  /* 0x00007610ff457816 */ /* 0x000fe40000000014 */
[----:B------:R-:W-:Y:S01]  /*09d0*/  PRMT R21, RZ, 0x7610, R21 ;  /* 0x00007610ff157816 */ /* 0x000fe20000000015 */
[--C-:B------:R-:W-:Y:S01]  /*09e0*/  FADD.FTZ R62, R71, R36.reuse ;  /* 0x00000024473e7221 */ /* 0x100fe20000010000 */
[----:B------:R-:W-:Y:S01]  /*09f0*/  FSETP.GTU.FTZ.AND P0, PT, R66, 20, PT ;  /* 0x41a000004200780b */ /* 0x000fe20003f1c000 */
[--C-:B------:R-:W-:Y:S01]  /*0a00*/  FADD.FTZ R60, R69, R36.reuse ;  /* 0x00000024453c7221 */ /* 0x100fe20000010000 */
[----:B------:R-:W-:Y:S01]  /*0a10*/  FSETP.GTU.FTZ.AND P6, PT, R68, 20, PT ;  /* 0x41a000004400780b */ /* 0x000fe20003fdc000 */
[----:B------:R-:W-:Y:S01]  /*0a20*/  FADD.FTZ R64, R21, R36 ;  /* 0x0000002415407221 */ /* 0x000fe20000010000 */
[----:B------:R-:W-:-:S02]  /*0a30*/  PRMT R21, RZ, 0x5410, R23 ;  /* 0x00005410ff157816 */ /* 0x000fc40000000017 */
[----:B------:R-:W-:Y:S02]  /*0a40*/  FSETP.GTU.FTZ.AND P3, PT, R60, 20, PT ;  /* 0x41a000003c00780b */ /* 0x000fe40003f7c000 */
[----:B------:R-:W-:Y:S01]  /*0a50*/  FSETP.GTU.FTZ.AND P2, PT, R62, 20, PT ;  /* 0x41a000003e00780b */ /* 0x000fe20003f5c000 */
[----:B------:R-:W-:Y:S01]  /*0a60*/  FADD.FTZ R70, R21, R36 ;  /* 0x0000002415467221 */ /* 0x000fe20000010000 */
[----:B------:R-:W-:Y:S02]  /*0a70*/  FSETP.GTU.FTZ.AND P1, PT, R64, 20, PT ;  /* 0x41a000004000780b */ /* 0x000fe40003f3c000 */
[--C-:B--2---:R-:W-:Y:S02]  /*0a80*/  PRMT R55, RZ, 0x5410, R24.reuse ;  /* 0x00005410ff377816 */ /* 0x104fe40000000018 */
[----:B------:R-:W-:Y:S02]  /*0a90*/  PRMT R57, RZ, 0x7610, R24 ;  /* 0x00007610ff397816 */ /* 0x000fe40000000018 */
[----:B------:R-:W-:Y:S01]  /*0aa0*/  PRMT R59, RZ, 0x5410, R25 ;  /* 0x00005410ff3b7816 */ /* 0x000fe20000000019 */
        /* <DEDUP_REMOVED lines=9> */
[----:B------:R-:W-:-:S02]  /*0b40*/  PRMT R67, RZ, 0x5410, R27 ;  /* 0x00005410ff437816 */ /* 0x000fc4000000001b */
[----:B------:R-:W-:Y:S01]  /*0b50*/  PRMT R69, RZ, 0x7610, R27 ;  /* 0x00007610ff457816 */ /* 0x000fe2000000001b */
[----:B------:R-:W-:Y:S01]  /*0b60*/  FFMA.FTZ R24, R61, R17, R16 ;  /* 0x000000113d187223 */ /* 0x000fe20000010010 */
[----:B------:R-:W-:Y:S01]  /*0b70*/  MOV R56, c[0x0][0x16c] ;  /* 0x00005b0000387a02 */ /* 0x000fe20000000f00 */
[----:B------:R0:W1:Y:S02]  /*0b80*/  LDS.128 R16, [R54+0x10] ;  /* 0x0000100036107984 */ /* 0x0000640000000c00 */
[----:B------:R-:W-:Y:S01]  /*0b90*/  FFMA.FTZ R24, R63, R25, R24 ;  /* 0x000000193f187223 */ /* 0x000fe20000010018 */
[----:B------:R-:W-:Y:S02]  /*0ba0*/  PRMT R25, RZ, 0x7610, R10 ;  /* 0x00007610ff197816 */ /* 0x000fe4000000000a */
[----:B------:R-:W-:-:S03]  /*0bb0*/  ISETP.GE.AND P5, PT, R56, 0x1, PT ;  /* 0x000000013800780c */ /* 0x000fc60003fa6270 */
        /* <DEDUP_REMOVED lines=41> */
.L_x_5995:
[----:B0-----:R-:W-:Y:S05]  /*0e50*/  BSYNC B0 ;  /* 0x0000000000007941 */ /* 0x001fea0003800000 */
.L_x_5994:
        /* <DEDUP_REMOVED lines=41> */
.L_x_5997:
[----:B------:R-:W-:Y:S05]  /*10f0*/  BSYNC B0 ;  /* 0x0000000000007941 */ /* 0x000fea0003800000 */
.L_x_5996:
        /* <DEDUP_REMOVED lines=39> */
.L_x_5999:
[----:B------:R-:W-:Y:S05]  /*1370*/  BSYNC B0 ;  /* 0x0000000000007941 */ /* 0x000fea0003800000 */
.L_x_5998:
        /* <DEDUP_REMOVED lines=39> */
.L_x_6001:
[----:B------:R-:W-:Y:S05]  /*15f0*/  BSYNC B0 ;  /* 0x0000000000007941 */ /* 0x000fea0003800000 */
.L_x_6000:
        /* <DEDUP_REMOVED lines=39> */
.L_x_6003:
[----:B------:R-:W-:Y:S05]  /*1870*/  BSYNC B0 ;  /* 0x0000000000007941 */ /* 0x000fea0003800000 */
.L_x_6002:
        /* <DEDUP_REMOVED lines=39> */
.L_x_6005:
[----:B------:R-:W-:Y:S05]  /*1af0*/  BSYNC B0 ;  /* 0x0000000000007941 */ /* 0x000fea0003800000 */
.L_x_6004:
        /* <DEDUP_REMOVED lines=39> */
.L_x_6007:
[----:B------:R-:W-:Y:S05]  /*1d70*/  BSYNC B0 ;  /* 0x0000000000007941 */ /* 0x000fea0003800000 */
.L_x_6006:
        /* <DEDUP_REMOVED lines=39> */
.L_x_6009:
[----:B------:R-:W-:Y:S05]  /*1ff0*/  BSYNC B0 ;  /* 0x0000000000007941 */ /* 0x000fea0003800000 */
.L_x_6008:
[--C-:B------:R-:W-:Y:S01]  /*2000*/  PRMT R13, RZ, 0x5410, R15.reuse ;  /* 0x00005410ff0d7816 */ /* 0x100fe2000000000f */
[----:B------:R-:W-:Y:S01]  /*2010*/  BSSY B0, `(.L_x_6010) ;  /* 0x0000026000007945 */ /* 0x000fe20003800000 */
[----:B------:R-:W-:Y:S01]  /*2020*/  FSETP.GTU.FTZ.AND P3, PT, R84, 20, PT ;  /* 0x41a000005400780b */ /* 0x000fe20003f7c000 */
[----:B------:R-:W-:Y:S01]  /*2030*/  CS2R R86, SRZ ;  /* 0x0000000000567805 */ /* 0x000fe2000001ff00 */
[----:B------:R-:W-:Y:S01]  /*2040*/  CS2R R88, SRZ ;  /* 0x0000000000587805 */ /* 0x000fe2000001ff00 */
[----:B------:R-:W-:Y:S01]  /*2050*/  FADD.FTZ R90, R13, R36 ;  /* 0x000000240d5a7221 */ /* 0x000fe20000010000 */
        /* <DEDUP_REMOVED lines=33> */
.L_x_6011:
[----:B------:R-:W-:Y:S05]  /*2270*/  BSYNC B0 ;  /* 0x0000000000007941 */ /* 0x000fea0003800000 */
.L_x_6010:
        /* <DEDUP_REMOVED lines=38> */
.L_x_6013:
[----:B------:R-:W-:Y:S05]  /*24e0*/  BSYNC B0 ;  /* 0x0000000000007941 */ /* 0x000fea0003800000 */
.L_x_6012:
        /* <DEDUP_REMOVED lines=38> */
.L_x_6015:
[----:B------:R-:W-:Y:S05]  /*2750*/  BSYNC B0 ;  /* 0x0000000000007941 */ /* 0x000fea0003800000 */
.L_x_6014:
        /* <DEDUP_REMOVED lines=33> */
.L_x_6017:
[----:B------:R-:W-:Y:S05]  /*2970*/  BSYNC B0 ;  /* 0x0000000000007941 */ /* 0x000fea0003800000 */
.L_x_6016:
        /* <DEDUP_REMOVED lines=33> */
.L_x_6019:
[----:B------:R-:W-:Y:S05]  /*2b90*/  BSYNC B0 ;  /* 0x0000000000007941 */ /* 0x000fea0003800000 */
.L_x_6018:
        /* <DEDUP_REMOVED lines=33> */
.L_x_6021:
[----:B------:R-:W-:Y:S05]  /*2db0*/  BSYNC B0 ;  /* 0x0000000000007941 */ /* 0x000fea0003800000 */
.L_x_6020:
        /* <DEDUP_REMOVED lines=33> */
.L_x_6023:
[----:B------:R-:W-:Y:S05]  /*2fd0*/  BSYNC B0 ;  /* 0x0000000000007941 */ /* 0x000fea0003800000 */
.L_x_6022:
        /* <DEDUP_REMOVED lines=33> */
.L_x_6025:
[----:B------:R-:W-:Y:S05]  /*31f0*/  BSYNC B0 ;  /* 0x0000000000007941 */ /* 0x000fea0003800000 */
.L_x_6024:
        /* <DEDUP_REMOVED lines=19> */
[----:B------:R-:W-:Y:S01]  /*3330*/  MOV R95, RZ ;  /* 0x000000ff005f7202 */ /* 0x000fe20000000f00 */
[----:B------:R-:W-:Y:S01]  /*3340*/  CS2R R92, SRZ ;  /* 0x00000000005c7805 */ /* 0x000fe2000001ff00 */
[----:B------:R-:W-:-:S02]  /*3350*/  MOV R86, RZ ;  /* 0x000000ff00567202 */ /* 0x000fc40000000f00 */
.L_x_6063:
[----:B------:R-:W-:Y:S01]  /*3360*/  IMAD R15, R35, c[0x0][0x180], RZ ;  /* 0x00006000230f7a24 */ /* 0x000fe200078e02ff */
[----:B----4-:R-:W-:Y:S01]  /*3370*/  SHF.R.S32.HI R125, RZ, 0x1f, R95 ;  /* 0x0000001fff7d7819 */ /* 0x010fe2000001145f */
        /* <DEDUP_REMOVED lines=18> */
[----:B------:R1:W4:Y:S01]  /*34a0*/  LDG.E.128 R24, [R12.64+0x200] ;  /* 0x000200040c187981 */ /* 0x000322000c1e1d00 */
[----:B------:R-:W-:Y:S02]  /*34b0*/  IMAD R19, R35, c[0x0][0x198], RZ ;  /* 0x0000660023137a24 */ /* 0x000fe400078e02ff */
[----:B------:R-:W-:Y:S01]  /*34c0*/  IMAD.WIDE.U32 R16, R0, c[0x0][0x198], RZ ;  /* 0x0000660000107a25 */ /* 0x000fe200078e00ff */
[----:B------:R-:W-:-:S03]  /*34d0*/  IADD3 R18, R50, -0x1, RZ ;  /* 0xffffffff32127810 */ /* 0x000fc60007ffe0ff */
[----:B------:R-:W-:Y:S01]  /*34e0*/  IMAD R19, R0, c[0x0][0x19c], R19 ;  /* 0x0000670000137a24 */ /* 0x000fe200078e0213 */
[C---:B------:R-:W-:Y:S01]  /*34f0*/  LOP3.LUT P0, RZ, R40.reuse, 0x1f, RZ, 0xc0, !PT ;  /* 0x0000001f28ff7812 */ /* 0x040fe2000780c0ff */
        /* <DEDUP_REMOVED lines=43> */
[----:B----4-:R1:W-:Y:S01]  /*37b0*/  STS.128 [R41.X16+0x200], R24 ;  /* 0x0002001829007388 */ /* 0x0103e2000000cc00 */
[----:B------:R-:W-:-:S06]  /*37c0*/  NOP ;  /* 0x0000000000007918 */ /* 0x000fcc0000000000 */
[----:B------:R-:W2:Y:S01]  /*37d0*/  LDS.128 R12, [R54] ;  /* 0x00000000360c7984 */ /* 0x000ea20000000c00 */
[----:B------:R-:W3:Y:S03]  /*37e0*/  MUFU.EX2 R132, R132 ;  /* 0x0000008400847308 */ /* 0x000ee60000000800 */
[----:B------:R-:W4:Y:S01]  /*37f0*/  LDS.128 R16, [R54+0x10] ;  /* 0x0000100036107984 */ /* 0x000f220000000c00 */
[----:B------:R-:W-:-:S03]  /*3800*/  FMUL.FTZ R128, R145, R64 ;  /* 0x0000004091807220 */ /* 0x000fc60000410000 */
[----:B0-----:R0:W-:Y:S01]  /*3810*/  STS [R136+0xea8], R179 ;  /* 0x000ea8b388007388 */ /* 0x0011e20000000800 */
[----:B------:R-:W0:Y:S03]  /*3820*/  MUFU.EX2 R130, R130 ;  /* 0x0000008200827308 */ /* 0x000e260000000800 */
[----:B------:R-:W-:Y:S01]  /*3830*/  BAR.SYNC.DEFER_BLOCKING 0x0 ;  /* 0x0000000000007b1d */ /* 0x000fe20000010000 */
[C---:B------:R-:W-:Y:S01]  /*3840*/  FMUL.FTZ R126, R145.reuse, R66 ;  /* 0x00000042917e7220 */ /* 0x040fe20000410000 */
[--C-:B-1----:R-:W-:Y:S01]  /*3850*/  PRMT R27, RZ, 0x5410, R8.reuse ;  /* 0x00005410ff1b7816 */ /* 0x102fe20000000008 */
[C---:B------:R-:W-:Y:S01]  /*3860*/  FMUL.FTZ R26, R145.reuse, R68 ;  /* 0x00000044911a7220 */ /* 0x040fe20000410000 */
[----:B------:R-:W-:Y:S02]  /*3870*/  PRMT R25, RZ, 0x7610, R8 ;  /* 0x00007610ff197816 */ /* 0x000fe40000000008 */
[----:B------:R-:W1:Y:S01]  /*3880*/  MUFU.EX2 R128, R128 ;  /* 0x0000008000807308 */ /* 0x000e620000000800 */
[----:B------:R-:W-:Y:S01]  /*3890*/  PRMT R23, RZ, 0x5410, R9 ;  /* 0x00005410ff177816 */ /* 0x000fe20000000009 */
[----:B------:R-:W-:-:S02]  /*38a0*/  FMUL.FTZ R24, R145, R70 ;  /* 0x0000004691187220 */ /* 0x000fc40000410000 */
[----:B------:R-:W-:Y:S02]  /*38b0*/  FMUL.FTZ R152, R27, R58 ;  /* 0x0000003a1b987220 */ /* 0x000fe40000410000 */
[----:B------:R-:W-:Y:S02]  /*38c0*/  FMUL.FTZ R201, R25, R60 ;  /* 0x0000003c19c97220 */ /* 0x000fe40000410000 */
[----:B------:R-:W1:Y:S01]  /*38d0*/  MUFU.EX2 R126, R126 ;  /* 0x0000007e007e7308 */ /* 0x000e620000000800 */
[----:B---3--:R-:W-:Y:S01]  /*38e0*/  FMUL.FTZ R147, R179, R132 ;  /* 0x00000084b3937220 */ /* 0x008fe20000410000 */
[----:B------:R-:W-:Y:S01]  /*38f0*/  PRMT R21, RZ, 0x7610, R9 ;  /* 0x00007610ff157816 */ /* 0x000fe20000000009 */
[----:B------:R-:W-:Y:S02]  /*3900*/  FMUL.FTZ R22, R145, R72 ;  /* 0x0000004891167220 */ /* 0x000fe40000410000 */
[----:B------:R-:W-:-:S03]  /*3910*/  FMUL.FTZ R187, R23, R62 ;  /* 0x0000003e17bb7220 */ /* 0x000fc60000410000 */
[----:B------:R-:W3:Y:S01]  /*3920*/  MUFU.EX2 R26, R26 ;  /* 0x0000001a001a7308 */ /* 0x000ee20000000800 */
[----:B------:R-:W-:Y:S01]  /*3930*/  FFMA.FTZ R140, R132, R152, R201 ;  /* 0x00000098848c7223 */ /* 0x000fe200000100c9 */
[----:B------:R1:W5:Y:S01]  /*3940*/  @!P1 LDG.E R150, [R134.64+0x4] ;  /* 0x0000040486969981 */ /* 0x000362000c1e1900 */
[----:B0-----:R-:W-:Y:S02]  /*3950*/  FMUL.FTZ R147, R130, R147 ;  /* 0x0000009382937220 */ /* 0x001fe40000410000 */
[----:B------:R-:W-:-:S03]  /*3960*/  FMUL.FTZ R20, R145, R74 ;  /* 0x0000004a91147220 */ /* 0x000fc60000410000 */
[----:B------:R-:W0:Y:S01]  /*3970*/  MUFU.EX2 R24, R24 ;  /* 0x0000001800187308 */ /* 0x000e220000000800 */
[----:B------:R-:W-:Y:S02]  /*3980*/  FMUL.FTZ R189, R21, R64 ;  /* 0x0000004015bd7220 */ /* 0x000fe40000410000 */
[----:B------:R-:W-:Y:S02]  /*3990*/  FFMA.FTZ R140, R130, R140, R187 ;  /* 0x0000008c828c7223 */ /* 0x000fe400000100bb */
[----:B-1----:R-:W-:-:S03]  /*39a0*/  FMUL.FTZ R147, R128, R147 ;  /* 0x0000009380937220 */ /* 0x002fc60000410000 */
[----:B------:R-:W1:Y:S01]  /*39b0*/  MUFU.EX2 R22, R22 ;  /* 0x0000001600167308 */ /* 0x000e620000000800 */
[----:B------:R-:W-:Y:S02]  /*39c0*/  FMUL.FTZ R134, R145, R78 ;  /* 0x0000004e91867220 */ /* 0x000fe40000410000 */
[----:B------:R-:W-:Y:S02]  /*39d0*/  FFMA.FTZ R142, R128, R140, R189 ;  /* 0x0000008c808e7223 */ /* 0x000fe400000100bd */
[----:B------:R-:W-:-:S03]  /*39e0*/  FMUL.FTZ R147, R126, R147 ;  /* 0x000000937e937220 */ /* 0x000fc60000410000 */
[----:B------:R-:W1:Y:S01]  /*39f0*/  MUFU.EX2 R20, R20 ;  /* 0x0000001400147308 */ /* 0x000e620000000800 */
[----:B------:R-:W-:Y:S02]  /*3a00*/  FMUL.FTZ R136, R145, R76 ;  /* 0x0000004c91887220 */ /* 0x000fe40000410000 */
[----:B------:R-:W-:Y:S02]  /*3a10*/  FFMA.FTZ R142, R126, R142, R191 ;  /* 0x0000008e7e8e7223 */ /* 0x000fe400000100bf */
[----:B---3--:R-:W-:-:S03]  /*3a20*/  FMUL.FTZ R147, R26, R147 ;  /* 0x000000931a937220 */ /* 0x008fc60000410000 */
[----:B------:R-:W3:Y:S01]  /*3a30*/  MUFU.EX2 R134, R134 ;  /* 0x0000008600867308 */ /* 0x000ee20000000800 */
[----:B------:R-:W-:Y:S02]  /*3a40*/  FMUL.FTZ R138, R145, R80 ;  /* 0x00000050918a7220 */ /* 0x000fe40000410000 */
[----:B------:R-:W-:Y:S01]  /*3a50*/  FFMA.FTZ R144, R26, R142, R203 ;  /* 0x0000008e1a907223 */ /* 0x000fe200000100cb */
[----:B------:R-:W-:Y:S01]  /*3a60*/  PRMT R135, RZ, 0x5410, R4 ;  /* 0x00005410ff877816 */ /* 0x000fe20000000004 */
[----:B0-----:R-:W-:-:S03]  /*3a70*/  FMUL.FTZ R147, R24, R147 ;  /* 0x0000009318937220 */ /* 0x001fc60000410000 */
[----:B------:R-:W0:Y:S01]  /*3a80*/  MUFU.EX2 R136, R136 ;  /* 0x0000008800887308 */ /* 0x000e220000000800 */
[----:B------:R-:W-:Y:S02]  /*3a90*/  FMUL.FTZ R140, R145, R82 ;  /* 0x00000052918c7220 */ /* 0x000fe40000410000 */
[----:B------:R-:W-:Y:S02]  /*3aa0*/  FFMA.FTZ R144, R24, R144, R197 ;  /* 0x0000009018907223 */ /* 0x000fe400000100c5 */
[----:B-1----:R-:W-:-:S03]  /*3ab0*/  FMUL.FTZ R147, R22, R147 ;  /* 0x0000009316937220 */ /* 0x002fc60000410000 */
[----:B------:R-:W1:Y:S01]  /*3ac0*/  MUFU.EX2 R138, R138 ;  /* 0x0000008a008a7308 */ /* 0x000e620000000800 */
[----:B------:R-:W-:Y:S02]  /*3ad0*/  FMUL.FTZ R193, R135, R74 ;  /* 0x0000004a87c17220 */ /* 0x000fe40000410000 */
[----:B------:R-:W-:Y:S02]  /*3ae0*/  FFMA.FTZ R144, R22, R144, R199 ;  /* 0x0000009016907223 */ /* 0x000fe400000100c7 */
[C---:B------:R-:W-:Y:S02]  /*3af0*/  FMUL.FTZ R142, R145.reuse, R84 ;  /* 0x00000054918e7220 */ /* 0x040fe40000410000 */
[C---:B------:R-:W-:Y:S01]  /*3b00*/  FMUL.FTZ R147, R20.reuse, R147 ;  /* 0x0000009314937220 */ /* 0x040fe20000410000 */
[----:B------:R-:W1:Y:S01]  /*3b10*/  MUFU.EX2 R140, R140 ;  /* 0x0000008c008c7308 */ /* 0x000e620000000800 */
[----:B------:R-:W-:Y:S02]  /*3b20*/  FFMA.FTZ R144, R20, R144, R193 ;  /* 0x0000009014907223 */ /* 0x000fe400000100c1 */
[----:B------:R-:W-:-:S02]  /*3b30*/  FMUL.FTZ R146, R145, R90 ;  /* 0x0000005a91927220 */ /* 0x000fc40000410000 */
[C---:B---3--:R-:W-:Y:S02]  /*3b40*/  FMUL.FTZ R147, R134.reuse, R147 ;  /* 0x0000009386937220 */ /* 0x048fe40000410000 */
[----:B------:R-:W-:Y:S01]  /*3b50*/  FFMA.FTZ R144, R134, R144, R195 ;  /* 0x0000009086907223 */ /* 0x000fe200000100c3 */
[----:B------:R-:W3:Y:S01]  /*3b60*/  MUFU.EX2 R142, R142 ;  /* 0x0000008e008e7308 */ /* 0x000ee20000000800 */
[C---:B0-----:R-:W-:Y:S02]  /*3b70*/  FMUL.FTZ R147, R136.reuse, R147 ;  /* 0x0000009388937220 */ /* 0x041fe40000410000 */
[----:B------:R-:W-:Y:S02]  /*3b80*/  FMUL.FTZ R163, R145, R118 ;  /* 0x0000007691a37220 */ /* 0x000fe40000410000 */
[----:B------:R-:W-:-:S03]  /*3b90*/  FFMA.FTZ R144, R136, R144, R185 ;  /* 0x0000009088907223 */ /* 0x000fc600000100b9 */
[----:B------:R-:W0:Y:S01]  /*3ba0*/  MUFU.EX2 R146, R146 ;  /* 0x0000009200927308 */ /* 0x000e220000000800 */
[C---:B-1----:R-:W-:Y:S01]  /*3bb0*/  FMUL.FTZ R147, R138.reuse, R147 ;  /* 0x000000938a937220 */ /* 0x042fe20000410000 */
[----:B------:R-:W-:Y:S01]  /*3bc0*/  PRMT R145, RZ, 0x7610, R6 ;  /* 0x00007610ff917816 */ /* 0x000fe20000000006 */
[----:B------:R-:W-:Y:S02]  /*3bd0*/  FFMA.FTZ R144, R138, R144, R181 ;  /* 0x000000908a907223 */ /* 0x000fe400000100b5 */
[----:B------:R-:W-:Y:S01]  /*3be0*/  FMUL.FTZ R149, R140, R147 ;  /* 0x000000938c957220 */ /* 0x000fe20000410000 */
[----:B------:R-:W-:Y:S02]  /*3bf0*/  PRMT R147, RZ, 0x5410, R7 ;  /* 0x00005410ff937816 */ /* 0x000fe40000000007 */
[----:B------:R-:W1:Y:S01]  /*3c00*/  MUFU.EX2 R163, R163 ;  /* 0x000000a300a37308 */ /* 0x000e620000000800 */
[----:B------:R-:W-:Y:S01]  /*3c10*/  FMUL.FTZ R177, R145, R84 ;  /* 0x0000005491b17220 */ /* 0x000fe20000410000 */
[----:B------:R-:W-:Y:S01]  /*3c20*/  ISETP.NE.AND P1, PT, R40, 0x1f, PT ;  /* 0x0000001f2800780c */ /* 0x000fe20003f25270 */
[----:B------:R-:W-:-:S02]  /*3c30*/  FFMA.FTZ R144, R140, R144, R183 ;  /* 0x000000908c907223 */ /* 0x000fc400000100b7 */
[C---:B---3--:R-:W-:Y:S01]  /*3c40*/  FMUL.FTZ R151, R142.reuse, R149 ;  /* 0x000000958e977220 */ /* 0x048fe20000410000 */
[----:B------:R-:W-:Y:S01]  /*3c50*/  PRMT R149, RZ, 0x7610, R7 ;  /* 0x00007610ff957816 */ /* 0x000fe20000000007 */
[----:B------:R-:W-:Y:S02]  /*3c60*/  FMUL.FTZ R173, R147, R90 ;  /* 0x0000005a93ad7220 */ /* 0x000fe40000410000 */
[----:B------:R-:W-:Y:S02]  /*3c70*/  FFMA.FTZ R148, R142, R144, R177 ;  /* 0x000000908e947223 */ /* 0x000fe400000100b1 */
[----:B------:R-:W-:Y:S02]  /*3c80*/  FMUL.FTZ R144, R149, R118 ;  /* 0x0000007695907220 */ /* 0x000fe40000410000 */
[----:B0-----:R-:W-:-:S04]  /*3c90*/  FFMA.FTZ R148, R146, R148, R173 ;  /* 0x0000009492947223 */ /* 0x001fc800000100ad */
[----:B-1----:R-:W-:Y:S02]  /*3ca0*/  FFMA.FTZ R235, R163, R148, R144 ;  /* 0x00000094a3eb7223 */ /* 0x002fe40000010090 */
[----:B------:R0:W1:Y:S01]  /*3cb0*/  @P1 LDS R148, [R40.X4+0x16ac] ;  /* 0x0016ac0028941984 */ /* 0x0000620000004800 */
[----:B------:R-:W-:-:S04]  /*3cc0*/  FMUL.FTZ R154, R146, R151 ;  /* 0x00000097929a7220 */ /* 0x000fc80000410000 */
[----:B------:R-:W-:Y:S01]  /*3cd0*/  FMUL.FTZ R154, R163, R154 ;  /* 0x0000009aa39a7220 */ /* 0x000fe20000410000 */
[----:B------:R-:W-:Y:S05]  /*3ce0*/  @P1 BRA `(.L_x_6028) ;  /* 0x0000007000001947 */ /* 0x000fea0003800000 */
[----:B--2-4-:R-:W-:-:S13]  /*3cf0*/  ISETP.NE.AND P3, PT, R50, c[0x0][0x174], PT ;  /* 0x00005d0032007a0c */ /* 0x014fda0003f65270 */
[----:B-1----:R-:W-:-:S04]  /*3d00*/  @P3 LEA.HI R148, R50, R50, RZ, 0x1 ;  /* 0x0000003232943211 */ /* 0x002fc800078f08ff */
[----:B------:R-:W-:Y:S01]  /*3d10*/  @P3 LOP3.LUT R151, R148, 0xfffffe, RZ, 0xc0, !PT ;  /* 0x00fffffe94973812 */ /* 0x000fe200078ec0ff */
[----:B------:R-:W-:-:S03]  /*3d20*/  HFMA2.MMA R148, -RZ, RZ, 1.875, 0 ;  /* 0x3f800000ff947435 */ /* 0x000fc600000001ff */
[----:B------:R-:W-:-:S04]  /*3d30*/  @P3 IADD3 R160, -R151, R50, RZ ;  /* 0x0000003297a03210 */ /* 0x000fc80007ffe1ff */
[----:B------:R-:W-:-:S05]  /*3d40*/  @P3 LEA R160, R160, R95, 0x8 ;  /* 0x0000005fa0a03211 */ /* 0x000fca00078e40ff */
[----:B------:R1:W2:Y:S02]  /*3d50*/  @P3 LDS R148, [R160.X4+0xea8] ;  /* 0x000ea800a0943984 */ /* 0x0002a40000004800 */
.L_x_6028:
[----:B--2-4-:R-:W-:Y:S05]  /*3d60*/  BSYNC B0 ;  /* 0x0000000000007941 */ /* 0x014fea0003800000 */
.L_x_6027:
[----:B------:R-:W2:Y:S01]  /*3d70*/  SHFL.UP PT, R153, R235, 0x1, RZ ;  /* 0x04200000eb997989 */ /* 0x000ea200000e00ff */
[--C-:B------:R-:W-:Y:S01]  /*3d80*/  PRMT R175, RZ, 0x5410, R19.reuse ;  /* 0x00005410ffaf7816 */ /* 0x100fe20000000013 */
[----:B------:R-:W-:Y:S01]  /*3d90*/  BSSY B0, `(.L_x_6029) ;  /* 0x000015e000007945 */ /* 0x000fe20003800000 */
[----:B------:R-:W-:Y:S01]  /*3da0*/  PRMT R171, RZ, 0x7610, R19 ;  /* 0x00007610ffab7816 */ /* 0x000fe20000000013 */
[----:B------:R-:W3:Y:S01]  /*3db0*/  SHFL.UP PT, R151, R154, 0x1, RZ ;  /* 0x042000009a977989 */ /* 0x000ee200000e00ff */
[----:B------:R-:W-:Y:S02]  /*3dc0*/  ISETP.GE.AND P3, PT, R41, 0x1, PT ;  /* 0x000000012900780c */ /* 0x000fe40003f66270 */
[--C-:B------:R-:W-:Y:S02]  /*3dd0*/  PRMT R233, RZ, 0x5410, R14.reuse ;  /* 0x00005410ffe97816 */ /* 0x100fe4000000000e */
[----:B------:R-:W-:Y:S01]  /*3de0*/  PRMT R231, RZ, 0x7610, R14 ;  /* 0x00007610ffe77816 */ /* 0x000fe2000000000e */
[----:B-----5:R-:W-:Y:S01]  /*3df0*/  FMUL.FTZ R14, R124, R171 ;  /* 0x000000ab7c0e7220 */ /* 0x020fe20000410000 */
[----:B------:R-:W-:-:S02]  /*3e00*/  PRMT R215, RZ, 0x5410, R18 ;  /* 0x00005410ffd77816 */ /* 0x000fc40000000012 */
[----:B------:R-:W-:Y:S01]  /*3e10*/  PRMT R209, RZ, 0x7610, R18 ;  /* 0x00007610ffd17816 */ /* 0x000fe20000000012 */
[C---:B------:R-:W-:Y:S01]  /*3e20*/  FMUL.FTZ R18, R124.reuse, R175 ;  /* 0x000000af7c127220 */ /* 0x040fe20000410000 */
[--C-:B------:R-:W-:Y:S01]  /*3e30*/  PRMT R229, RZ, 0x5410, R15.reuse ;  /* 0x00005410ffe57816 */ /* 0x100fe2000000000f */
[----:B------:R-:W-:Y:S01]  /*3e40*/  FMUL.FTZ R219, R85, R14 ;  /* 0x0000000e55db7220 */ /* 0x000fe20000410000 */
[----:B------:R-:W-:Y:S01]  /*3e50*/  PRMT R227, RZ, 0x7610, R15 ;  /* 0x00007610ffe37816 */ /* 0x000fe2000000000f */
[C---:B-1----:R-:W-:Y:S01]  /*3e60*/  FMUL.FTZ R160, R124.reuse, R209 ;  /* 0x000000d17ca07220 */ /* 0x042fe20000410000 */
        /* <DEDUP_REMOVED lines=9> */
[----:B------:R-:W-:Y:S01]  /*3f00*/  FFMA.FTZ R13, R163, R219, R18 ;  /* 0x000000dba30d7223 */ /* 0x000fe20000010012 */
[----:B------:R-:W-:Y:S01]  /*3f10*/  PRMT R221, RZ, 0x5410, R17 ;  /* 0x00005410ffdd7816 */ /* 0x000fe20000000011 */
[----:B--2---:R-:W-:Y:S01]  /*3f20*/  @P3 FFMA.FTZ R235, R154, R153, R235 ;  /* 0x000000999aeb3223 */ /* 0x004fe200000100eb */
[--C-:B------:R-:W-:Y:S01]  /*3f30*/  PRMT R243, RZ, 0x5410, R12.reuse ;  /* 0x00005410fff37816 */ /* 0x100fe2000000000c */
[----:B------:R-:W-:Y:S01]  /*3f40*/  FMUL.FTZ R15, R146, R15 ;  /* 0x0000000f920f7220 */ /* 0x000fe20000410000 */
[----:B------:R-:W-:Y:S01]  /*3f50*/  PRMT R241, RZ, 0x7610, R12 ;  /* 0x00007610fff17816 */ /* 0x000fe2000000000c */
[----:B---3--:R-:W-:Y:S01]  /*3f60*/  @P3 FMUL.FTZ R154, R154, R151 ;  /* 0x000000979a9a3220 */ /* 0x008fe20000410000 */
[----:B------:R-:W1:Y:S01]  /*3f70*/  SHFL.UP PT, R153, R235, 0x2, RZ ;  /* 0x04400000eb997989 */ /* 0x000e6200000e00ff */
[----:B------:R-:W-:Y:S01]  /*3f80*/  FMUL.FTZ R160, R124, R217 ;  /* 0x000000d97ca07220 */ /* 0x000fe20000410000 */
[----:B------:R-:W-:Y:S01]  /*3f90*/  ISETP.GE.AND P3, PT, R41, 0x2, PT ;  /* 0x000000022900780c */ /* 0x000fe20003f66270 */
[----:B------:R-:W-:Y:S01]  /*3fa0*/  FMUL.FTZ R211, R79, R16 ;  /* 0x000000104fd37220 */ /* 0x000fe20000410000 */
[----:B------:R-:W2:Y:S01]  /*3fb0*/  SHFL.UP PT, R151, R154, 0x2, RZ ;  /* 0x044000009a977989 */ /* 0x000ea200000e00ff */
[----:B------:R-:W-:Y:S01]  /*3fc0*/  FFMA.FTZ R13, R146, R13, R213 ;  /* 0x0000000d920d7223 */ /* 0x000fe200000100d5 */
[----:B------:R-:W-:Y:S01]  /*3fd0*/  LOP3.LUT R162, R40, 0x1f, RZ, 0xc0, !PT ;  /* 0x0000001f28a27812 */ /* 0x000fe200078ec0ff */
[----:B------:R-:W-:Y:S01]  /*3fe0*/  FMUL.FTZ R15, R142, R15 ;  /* 0x0000000f8e0f7220 */ /* 0x000fe20000410000 */
[----:B------:R-:W-:Y:S01]  /*3ff0*/  ISETP.GE.OR P0, PT, R50, c[0x0][0x174], P0 ;  /* 0x00005d0032007a0c */ /* 0x000fe20000706670 */
[----:B------:R-:W-:Y:S01]  /*4000*/  FMUL.FTZ R16, R124, R221 ;  /* 0x000000dd7c107220 */ /* 0x000fe20000410000 */
[----:B------:R-:W-:Y:S01]  /*4010*/  ISETP.NE.AND P4, PT, R162, 0x1f, PT ;  /* 0x0000001fa200780c */ /* 0x000fe20003f85270 */
[----:B------:R-:W-:Y:S01]  /*4020*/  FMUL.FTZ R207, R77, R160 ;  /* 0x000000a04dcf7220 */ /* 0x000fe20000410000 */
[----:B------:R-:W-:Y:S01]  /*4030*/  ISETP.NE.AND P5, PT, R40, RZ, PT ;  /* 0x000000ff2800720c */ /* 0x000fe20003fa5270 */
[----:B------:R-:W-:-:S02]  /*4040*/  FFMA.FTZ R13, R142, R13, R211 ;  /* 0x0000000d8e0d7223 */ /* 0x000fc400000100d3 */
[----:B------:R-:W-:Y:S02]  /*4050*/  FMUL.FTZ R15, R140, R15 ;  /* 0x0000000f8c0f7220 */ /* 0x000fe40000410000 */
[----:B------:R-:W-:Y:S02]  /*4060*/  FMUL.FTZ R160, R124, R223 ;  /* 0x000000df7ca07220 */ /* 0x000fe40000410000 */
[----:B------:R-:W-:Y:S02]  /*4070*/  FMUL.FTZ R169, R75, R16 ;  /* 0x000000104ba97220 */ /* 0x000fe40000410000 */
[----:B------:R-:W-:Y:S02]  /*4080*/  FFMA.FTZ R13, R140, R13, R207 ;  /* 0x0000000d8c0d7223 */ /* 0x000fe400000100cf */
[----:B------:R-:W-:Y:S02]  /*4090*/  FMUL.FTZ R15, R138, R15 ;  /* 0x0000000f8a0f7220 */ /* 0x000fe40000410000 */
[----:B------:R-:W-:-:S02]  /*40a0*/  FMUL.FTZ R16, R124, R225 ;  /* 0x000000e17c107220 */ /* 0x000fc40000410000 */
[----:B------:R-:W-:Y:S02]  /*40b0*/  FMUL.FTZ R167, R73, R160 ;  /* 0x000000a049a77220 */ /* 0x000fe40000410000 */
[----:B------:R-:W-:Y:S02]  /*40c0*/  FFMA.FTZ R13, R138, R13, R169 ;  /* 0x0000000d8a0d7223 */ /* 0x000fe400000100a9 */
[----:B------:R-:W-:Y:S02]  /*40d0*/  FMUL.FTZ R15, R136, R15 ;  /* 0x0000000f880f7220 */ /* 0x000fe40000410000 */
        /* <DEDUP_REMOVED lines=12> */
[----:B-1----:R-:W-:Y:S02]  /*41a0*/  @P3 FFMA.FTZ R235, R154, R153, R235 ;  /* 0x000000999aeb3223 */ /* 0x002fe400000100eb */
[----:B------:R-:W-:Y:S02]  /*41b0*/  FMUL.FTZ R14, R124, R239 ;  /* 0x000000ef7c0e7220 */ /* 0x000fe40000410000 */
[----:B------:R-:W-:-:S02]  /*41c0*/  FFMA.FTZ R13, R22, R13, R159 ;  /* 0x0000000d160d7223 */ /* 0x000fc4000001009f */
[----:B--2---:R-:W-:Y:S01]  /*41d0*/  @P3 FMUL.FTZ R154, R154, R151 ;  /* 0x000000979a9a3220 */ /* 0x004fe20000410000 */
[----:B------:R-:W-:Y:S01]  /*41e0*/  ISETP.GE.AND P3, PT, R41, 0x4, PT ;  /* 0x000000042900780c */ /* 0x000fe20003f66270 */
[----:B------:R-:W-:Y:S02]  /*41f0*/  FMUL.FTZ R16, R124, R233 ;  /* 0x000000e97c107220 */ /* 0x000fe40000410000 */
[----:B------:R-:W-:Y:S02]  /*4200*/  FMUL.FTZ R157, R65, R160 ;  /* 0x000000a0419d7220 */ /* 0x000fe40000410000 */
[----:B------:R-:W-:Y:S02]  /*4210*/  FMUL.FTZ R155, R61, R14 ;  /* 0x0000000e3d9b7220 */ /* 0x000fe40000410000 */
[C---:B------:R-:W-:Y:S02]  /*4220*/  FMUL.FTZ R17, R24.reuse, R15 ;  /* 0x0000000f18117220 */ /* 0x040fe40000410000 */
[----:B------:R-:W-:Y:S01]  /*4230*/  FMUL.FTZ R205, R63, R16 ;  /* 0x000000103fcd7220 */ /* 0x000fe20000410000 */
[----:B------:R-:W1:Y:S01]  /*4240*/  SHFL.UP PT, R15, R235, 0x4, RZ ;  /* 0x04800000eb0f7989 */ /* 0x000e6200000e00ff */
[----:B------:R-:W-:-:S02]  /*4250*/  FFMA.FTZ R14, R24, R13, R157 ;  /* 0x0000000d180e7223 */ /* 0x000fc4000001009d */
[----:B------:R-:W-:Y:S01]  /*4260*/  FMUL.FTZ R12, R124, R237 ;  /* 0x000000ed7c0c7220 */ /* 0x000fe20000410000 */
[----:B------:R-:W2:Y:S01]  /*4270*/  SHFL.UP PT, R13, R154, 0x4, RZ ;  /* 0x048000009a0d7989 */ /* 0x000ea200000e00ff */
[C---:B------:R-:W-:Y:S02]  /*4280*/  FFMA.FTZ R16, R26.reuse, R14, R205 ;  /* 0x0000000e1a107223 */ /* 0x040fe400000100cd */
[----:B------:R-:W-:Y:S02]  /*4290*/  FMUL.FTZ R17, R26, R17 ;  /* 0x000000111a117220 */ /* 0x000fe40000410000 */
[----:B------:R-:W-:Y:S02]  /*42a0*/  FMUL.FTZ R14, R124, R241 ;  /* 0x000000f17c0e7220 */ /* 0x000fe40000410000 */
[----:B------:R-:W-:Y:S02]  /*42b0*/  FMUL.FTZ R153, R59, R12 ;  /* 0x0000000c3b997220 */ /* 0x000fe40000410000 */
        /* <DEDUP_REMOVED lines=9> */
[C---:B------:R-:W-:Y:S02]  /*4350*/  FFMA.FTZ R245, R132.reuse, R16, R19 ;  /* 0x0000001084f57223 */ /* 0x040fe40000010013 */
[----:B------:R-:W-:Y:S02]  /*4360*/  FMUL.FTZ R160, R132, R17 ;  /* 0x0000001184a07220 */ /* 0x000fe40000410000 */
[C---:B-1----:R-:W-:Y:S01]  /*4370*/  @P3 FFMA.FTZ R235, R154.reuse, R15, R235 ;  /* 0x0000000f9aeb3223 */ /* 0x042fe200000100eb */
[----:B------:R-:W1:Y:S01]  /*4380*/  SHFL.DOWN PT, R14, R245, 0x1, 0x1f ;  /* 0x08201f00f50e7f89 */ /* 0x000e6200000e0000 */
[----:B--2---:R-:W-:Y:S01]  /*4390*/  @P3 FMUL.FTZ R154, R154, R13 ;  /* 0x0000000d9a9a3220 */ /* 0x004fe20000410000 */
[----:B------:R-:W-:-:S02]  /*43a0*/  ISETP.GE.AND P3, PT, R41, 0x8, PT ;  /* 0x000000082900780c */ /* 0x000fc40003f66270 */
[----:B------:R-:W2:Y:S04]  /*43b0*/  SHFL.DOWN PT, R15, R160, 0x1, 0x1f ;  /* 0x08201f00a00f7f89 */ /* 0x000ea800000e0000 */
[----:B------:R-:W3:Y:S04]  /*43c0*/  SHFL.UP PT, R12, R235, 0x8, RZ ;  /* 0x05000000eb0c7989 */ /* 0x000ee800000e00ff */
[----:B------:R-:W4:Y:S01]  /*43d0*/  SHFL.UP PT, R13, R154, 0x8, RZ ;  /* 0x050000009a0d7989 */ /* 0x000f2200000e00ff */
[C---:B-1----:R-:W-:Y:S02]  /*43e0*/  @P4 FFMA.FTZ R245, R160.reuse, R14, R245 ;  /* 0x0000000ea0f54223 */ /* 0x042fe400000100f5 */
        /* <DEDUP_REMOVED lines=22> */
[----:B------:R-:W-:-:S04]  /*4550*/  MOV R13, RZ ;  /* 0x000000ff000d7202 */ /* 0x000fc80000000f00 */
[----:B------:R-:W2:Y:S01]  /*4560*/  SHFL.DOWN PT, R15, R160, 0x8, 0x1f ;  /* 0x09001f00a00f7f89 */ /* 0x000ea200000e0000 */
[----:B---3--:R-:W-:Y:S01]  /*4570*/  @P2 FFMA.FTZ R12, R154, R12, R235 ;  /* 0x0000000c9a0c2223 */ /* 0x008fe200000100eb */
[----:B------:R-:W-:Y:S01]  /*4580*/  ISETP.GE.U32.AND P2, PT, R162, 0x18, PT ;  /* 0x00000018a200780c */ /* 0x000fe20003f46070 */
[----:B------:R-:W-:Y:S02]  /*4590*/  IMAD R154, R156, c[0x0][0x2b8], RZ ;  /* 0x0000ae009c9a7a24 */ /* 0x000fe400078e02ff */
[----:B------:R-:W-:Y:S01]  /*45a0*/  FFMA.FTZ R152, R179, R12, R152 ;  /* 0x0000000cb3987223 */ /* 0x000fe20000010098 */
[----:B------:R-:W-:Y:S01]  /*45b0*/  HFMA2.MMA R12, -RZ, RZ, 1.875, 0 ;  /* 0x3f800000ff0c7435 */ /* 0x000fe200000001ff */
[----:B------:R-:W-:Y:S02]  /*45c0*/  IMAD R179, R37, c[0x0][0x2bc], R154 ;  /* 0x0000af0025b37a24 */ /* 0x000fe400078e029a */
[-C--:B------:R-:W-:Y:S02]  /*45d0*/  FMUL.FTZ R16, R243, R152.reuse ;  /* 0x00000098f3107220 */ /* 0x080fe40000410000 */
[----:B------:R-:W-:-:S02]  /*45e0*/  FFMA.FTZ R201, R132, R152, R201 ;  /* 0x0000009884c97223 */ /* 0x000fc400000100c9 */
[----:B------:R-:W-:Y:S02]  /*45f0*/  FFMA.FTZ R16, R55, R16, RZ ;  /* 0x0000001037107223 */ /* 0x000fe400000100ff */
[-C--:B------:R-:W-:Y:S01]  /*4600*/  FMUL.FTZ R241, R241, R201.reuse ;  /* 0x000000c9f1f17220 */ /* 0x080fe20000410000 */
[----:B------:R-:W-:Y:S01]  /*4610*/  @!P0 LDS.64 R12, [R95.X8+0x1728] ;  /* 0x001728005f0c8984 */ /* 0x000fe20000008a00 */
[----:B------:R-:W-:Y:S01]  /*4620*/  FFMA.FTZ R187, R130, R201, R187 ;  /* 0x000000c982bb7223 */ /* 0x000fe200000100bb */
[----:B------:R-:W-:Y:S01]  /*4630*/  ISETP.GE.U32.AND P0, PT, R162, 0x10, PT ;  /* 0x00000010a200780c */ /* 0x000fe20003f06070 */
[----:B------:R-:W-:Y:S01]  /*4640*/  FFMA.FTZ R16, R57, R241, R16 ;  /* 0x000000f139107223 */ /* 0x000fe20000010010 */
[----:B------:R-:W-:Y:S01]  /*4650*/  SHF.L.U64.HI R162, R93, 0x2, R92 ;  /* 0x000000025da27819 */ /* 0x000fe2000001025c */
[-C--:B------:R-:W-:Y:S02]  /*4660*/  FMUL.FTZ R237, R237, R187.reuse ;  /* 0x000000bbeded7220 */ /* 0x080fe40000410000 */
[----:B------:R-:W-:-:S02]  /*4670*/  FFMA.FTZ R189, R128, R187, R189 ;  /* 0x000000bb80bd7223 */ /* 0x000fc400000100bd */
[----:B------:R-:W-:Y:S02]  /*4680*/  FFMA.FTZ R16, R59, R237, R16 ;  /* 0x000000ed3b107223 */ /* 0x000fe40000010010 */
[C---:B-1----:R-:W-:Y:S02]  /*4690*/  @!P2 FFMA.FTZ R245, R160.reuse, R14, R245 ;  /* 0x0000000ea0f5a223 */ /* 0x042fe400000100f5 */
[----:B------:R-:W-:Y:S02]  /*46a0*/  FMUL.FTZ R239, R239, R189 ;  /* 0x000000bdefef7220 */ /* 0x000fe40000410000 */
[----:B--2---:R-:W-:Y:S01]  /*46b0*/  @!P2 FMUL.FTZ R160, R160, R15 ;  /* 0x0000000fa0a0a220 */ /* 0x004fe20000410000 */
[----:B------:R-:W-:Y:S01]  /*46c0*/  HFMA2.MMA R15, -RZ, RZ, 0, 0 ;  /* 0x00000000ff0f7435 */ /* 0x000fe200000001ff */
[----:B------:R-:W-:Y:S02]  /*46d0*/  FFMA.FTZ R14, R61, R239, R16 ;  /* 0x000000ef3d0e7223 */ /* 0x000fe40000010010 */
[----:B------:R-:W1:Y:S01]  /*46e0*/  SHFL.DOWN PT, R16, R245, 0x10, 0x1f ;  /* 0x0a001f00f5107f89 */ /* 0x000e6200000e0000 */
[----:B------:R-:W-:-:S02]  /*46f0*/  FFMA.FTZ R191, R126, R189, R191 ;  /* 0x000000bd7ebf7223 */ /* 0x000fc400000100bf */
[----:B------:R-:W-:Y:S01]  /*4700*/  IMAD R162, R162, c[0x0][0x2d0], RZ ;  /* 0x0000b400a2a27a24 */ /* 0x000fe200078e02ff */
[----:B------:R-:W2:Y:S01]  /*4710*/  SHFL.DOWN PT, R17, R160, 0x10, 0x1f ;  /* 0x0a001f00a0117f89 */ /* 0x000ea200000e0000 */
[-C--:B------:R-:W-:Y:S02]  /*4720*/  FMUL.FTZ R233, R233, R191.reuse ;  /* 0x000000bfe9e97220 */ /* 0x080fe40000410000 */
[----:B------:R-:W-:Y:S02]  /*4730*/  FFMA.FTZ R203, R26, R191, R203 ;  /* 0x000000bf1acb7223 */ /* 0x000fe400000100cb */
        /* <DEDUP_REMOVED lines=10> */
[----:B------:R-:W-:Y:S02]  /*47e0*/  FFMA.FTZ R150, R69, R227, R150 ;  /* 0x000000e345967223 */ /* 0x000fe40000010096 */
[C---:B-1----:R-:W-:Y:S02]  /*47f0*/  @!P0 FFMA.FTZ R245, R160.reuse, R16, R245 ;  /* 0x00000010a0f58223 */ /* 0x042fe400000100f5 */
[----:B------:R-:W-:Y:S02]  /*4800*/  FMUL.FTZ R225, R225, R193 ;  /* 0x000000c1e1e17220 */ /* 0x000fe40000410000 */
        /* <DEDUP_REMOVED lines=9> */
[----:B------:R-:W-:Y:S01]  /*48a0*/  IMAD R16, R158, c[0x0][0x2c0], RZ ;  /* 0x0000b0009e107a24 */ /* 0x000fe200078e02ff */
[----:B------:R-:W-:Y:S01]  /*48b0*/  SHFL.IDX PT, R245, R245, RZ, 0x1f ;  /* 0x00001ffff5f57589 */ /* 0x000fe200000e0000 */
[----:B------:R-:W-:Y:S01]  /*48c0*/  FFMA.FTZ R181, R138, R185, R181 ;  /* 0x000000b98ab57223 */ /* 0x000fe200000100b5 */
[----:B------:R-:W-:Y:S01]  /*48d0*/  IADD3 R179, R51, -c[0x0][0x174], RZ ;  /* 0x80005d0033b37a10 */ /* 0x000fe20007ffe0ff */
[C---:B------:R-:W-:Y:S01]  /*48e0*/  IMAD R225, R39.reuse, c[0x0][0x2c4], R16 ;  /* 0x0000b10027e17a24 */ /* 0x040fe200078e0210 */
[----:B------:R-:W2:Y:S01]  /*48f0*/  SHFL.IDX PT, R160, R160, RZ, 0x1f ;  /* 0x00001fffa0a07589 */ /* 0x000ea200000e0000 */
[----:B------:R-:W-:Y:S02]  /*4900*/  FFMA.FTZ R183, R140, R181, R183 ;  /* 0x000000b58cb77223 */ /* 0x000fe400000100b7 */
[----:B------:R-:W-:-:S04]  /*4910*/  IMAD.WIDE.U32 R16, R39, c[0x0][0x2c0], R14 ;  /* 0x0000b00027107a25 */ /* 0x000fc800078e000e */
[----:B------:R-:W-:Y:S01]  /*4920*/  FFMA.FTZ R177, R142, R183, R177 ;  /* 0x000000b78eb17223 */ /* 0x000fe200000100b1 */
[----:B------:R-:W-:Y:S01]  /*4930*/  IADD3 R17, R17, R225, RZ ;  /* 0x000000e111117210 */ /* 0x000fe20007ffe0ff */
[----:B------:R-:W-:Y:S01]  /*4940*/  FMUL.FTZ R223, R223, R195 ;  /* 0x000000c3dfdf7220 */ /* 0x000fe20000410000 */
[----:B------:R-:W-:Y:S01]  /*4950*/  LEA R14, P0, R16, c[0x0][0x320], 0x2 ;  /* 0x0000c800100e7a11 */ /* 0x000fe200078010ff */
[----:B------:R-:W-:Y:S02]  /*4960*/  FFMA.FTZ R173, R146, R177, R173 ;  /* 0x000000b192ad7223 */ /* 0x000fe400000100ad */
[----:B------:R-:W-:Y:S01]  /*4970*/  FFMA.FTZ R154, R73, R223, R154 ;  /* 0x000000df499a7223 */ /* 0x000fe2000001009a */
[----:B------:R-:W-:Y:S01]  /*4980*/  LEA.HI.X R15, R16, c[0x0][0x324], R17, 0x2, P0 ;  /* 0x0000c900100f7a11 */ /* 0x000fe200000f1411 */
[----:B------:R-:W-:Y:S02]  /*4990*/  IMAD R179, R179, -0x200, RZ ;  /* 0xfffffe00b3b37824 */ /* 0x000fe400078e02ff */
[----:B-1----:R-:W-:-:S02]  /*49a0*/  @P1 FFMA.FTZ R150, R227, R150, R164 ;  /* 0x00000096e3961223 */ /* 0x002fc400000100a4 */
[----:B------:R-:W-:Y:S02]  /*49b0*/  FMUL.FTZ R221, R221, R185 ;  /* 0x000000b9dddd7220 */ /* 0x000fe40000410000 */
[----:B------:R-:W-:Y:S02]  /*49c0*/  FFMA.FTZ R148, R150, R148, R219 ;  /* 0x0000009496947223 */ /* 0x000fe400000100db */
[----:B------:R-:W-:Y:S01]  /*49d0*/  IMAD.WIDE R14, R179, 0x4, R14 ;  /* 0x00000004b30e7825 */ /* 0x000fe200078e020e */
[----:B------:R-:W-:-:S03]  /*49e0*/  SHF.L.U32 R179, R93, 0x2, RZ ;  /* 0x000000025db37819 */ /* 0x000fc600000006ff */
[C---:B------:R-:W-:Y:S02]  /*49f0*/  FFMA.FTZ R18, R163.reuse, R148, R18 ;  /* 0x00000094a3127223 */ /* 0x040fe40000010012 */
[----:B------:R-:W-:Y:S01]  /*4a00*/  FFMA.FTZ R163, R163, R173, R144 ;  /* 0x000000ada3a37223 */ /* 0x000fe20000010090 */
[----:B------:R-:W-:Y:S01]  /*4a10*/  P2R R144, PR, RZ, 0x20 ;  /* 0x00000020ff907803 */ /* 0x000fe20000000000 */
[----:B------:R-:W-:Y:S02]  /*4a20*/  FFMA.FTZ R146, R146, R18, R213 ;  /* 0x0000001292927223 */ /* 0x000fe400000100d5 */
[----:B------:R-:W-:Y:S02]  /*4a30*/  FFMA.FTZ R154, R75, R221, R154 ;  /* 0x000000dd4b9a7223 */ /* 0x000fe4000001009a */
[----:B------:R-:W-:Y:S02]  /*4a40*/  FFMA.FTZ R142, R142, R146, R211 ;  /* 0x000000928e8e7223 */ /* 0x000fe400000100d3 */
[----:B------:R-:W-:-:S02]  /*4a50*/  FMUL.FTZ R217, R217, R181 ;  /* 0x000000b5d9d97220 */ /* 0x000fc40000410000 */
[----:B------:R-:W-:Y:S02]  /*4a60*/  FFMA.FTZ R144, R140, R142, R207 ;  /* 0x0000008e8c907223 */ /* 0x000fe400000100cf */
[----:B--2---:R-:W-:Y:S02]  /*4a70*/  FFMA.FTZ R13, R160, R13, R245 ;  /* 0x0000000da00d7223 */ /* 0x004fe400000100f5 */
[----:B------:R-:W-:Y:S01]  /*4a80*/  FFMA.FTZ R138, R138, R144, R169 ;  /* 0x000000908a8a7223 */ /* 0x000fe200000100a9 */
[----:B------:R-:W-:Y:S01]  /*4a90*/  IADD3 R169, R40, 0x20, RZ ;  /* 0x0000002028a97810 */ /* 0x000fe20007ffe0ff */
[----:B------:R-:W-:Y:S01]  /*4aa0*/  FMUL.FTZ R12, R160, R12 ;  /* 0x0000000ca00c7220 */ /* 0x000fe20000410000 */
[----:B------:R-:W-:Y:S01]  /*4ab0*/  SHF.L.U32 R160, R40, 0x4, RZ ;  /* 0x0000000428a07819 */ /* 0x000fe200000006ff */
[----:B------:R-:W-:Y:S01]  /*4ac0*/  FFMA.FTZ R136, R136, R138, R167 ;  /* 0x0000008a88887223 */ /* 0x000fe200000100a7 */
[----:B------:R-:W-:Y:S01]  /*4ad0*/  LEA.HI.SX32 R169, R169, R40, 0x1b ;  /* 0x00000028a9a97211 */ /* 0x000fe200078fdaff */
[----:B------:R-:W-:Y:S01]  /*4ae0*/  FMUL.FTZ R150, R171, R163 ;  /* 0x000000a3ab967220 */ /* 0x000fe20000410000 */
[----:B------:R-:W-:Y:S01]  /*4af0*/  LEA.HI.SX32 R171, R160, R160, 0x1b ;  /* 0x000000a0a0ab7211 */ /* 0x000fe200078fdaff */
[----:B------:R-:W-:Y:S01]  /*4b00*/  FFMA.FTZ R134, R134, R136, R165 ;  /* 0x0000008886867223 */ /* 0x000fe200000100a5 */
[----:B------:R1:W-:Y:S01]  /*4b10*/  @!P5 STS.64 [R95.X8+0x1728], R12 ;  /* 0x0017280c5f00d388 */ /* 0x0003e20000008a00 */
[----:B------:R-:W-:-:S02]  /*4b20*/  FFMA.FTZ R154, R77, R217, R154 ;  /* 0x000000d94d9a7223 */ /* 0x000fc4000001009a */
[----:B------:R-:W-:Y:S02]  /*4b30*/  FFMA.FTZ R20, R20, R134, R161 ;  /* 0x0000008614147223 */ /* 0x000fe400000100a1 */
[----:B------:R-:W-:Y:S02]  /*4b40*/  FMUL.FTZ R215, R215, R183 ;  /* 0x000000b7d7d77220 */ /* 0x000fe40000410000 */
[----:B------:R-:W-:Y:S02]  /*4b50*/  FFMA.FTZ R22, R22, R20, R159 ;  /* 0x0000001416167223 */ /* 0x000fe4000001009f */
[----:B------:R-:W-:Y:S02]  /*4b60*/  FMUL.FTZ R140, R124, R152 ;  /* 0x000000987c8c7220 */ /* 0x000fe40000410000 */
[----:B------:R-:W-:Y:S02]  /*4b70*/  FFMA.FTZ R24, R24, R22, R157 ;  /* 0x0000001618187223 */ /* 0x000fe4000001009d */
[----:B------:R-:W-:-:S02]  /*4b80*/  IMAD R217, R179, c[0x0][0x2d4], R162 ;  /* 0x0000b500b3d97a24 */ /* 0x000fc400078e02a2 */
[----:B------:R-:W-:Y:S02]  /*4b90*/  FMUL.FTZ R162, R85, R150 ;  /* 0x0000009655a27220 */ /* 0x000fe40000410000 */
[----:B------:R-:W-:Y:S02]  /*4ba0*/  FFMA.FTZ R154, R79, R215, R154 ;  /* 0x000000d74f9a7223 */ /* 0x000fe4000001009a */
[----:B------:R-:W-:Y:S02]  /*4bb0*/  FMUL.FTZ R209, R209, R177 ;  /* 0x000000b1d1d17220 */ /* 0x000fe40000410000 */
[----:B------:R-:W-:Y:S02]  /*4bc0*/  FMUL.FTZ R150, R55, R140 ;  /* 0x0000008c37967220 */ /* 0x000fe40000410000 */
[----:B------:R-:W-:Y:S02]  /*4bd0*/  FFMA.FTZ R26, R26, R24, R205 ;  /* 0x000000181a1a7223 */ /* 0x000fe400000100cd */
[----:B------:R-:W-:Y:S01]  /*4be0*/  FFMA.FTZ R154, R81, R209, R154 ;  /* 0x000000d1519a7223 */ /* 0x000fe2000001009a */
[----:B------:R2:W-:Y:S01]  /*4bf0*/  STS [R171.X4+0x430], R150 ;  /* 0x00043096ab007388 */ /* 0x0005e20000004800 */
[----:B------:R-:W-:-:S02]  /*4c00*/  FMUL.FTZ R175, R175, R173 ;  /* 0x000000adafaf7220 */ /* 0x000fc40000410000 */
[----:B-1----:R-:W-:Y:S02]  /*4c10*/  FMUL.FTZ R12, R124, R203 ;  /* 0x000000cb7c0c7220 */ /* 0x002fe40000410000 */
[----:B------:R-:W-:Y:S02]  /*4c20*/  FFMA.FTZ R126, R126, R26, R155 ;  /* 0x0000001a7e7e7223 */ /* 0x000fe4000001009b */
[----:B------:R-:W-:Y:S02]  /*4c30*/  FFMA.FTZ R175, R83, R175, R154 ;  /* 0x000000af53af7223 */ /* 0x000fe4000001009a */
[C---:B------:R-:W-:Y:S02]  /*4c40*/  FMUL.FTZ R154, R124.reuse, R201 ;  /* 0x000000c97c9a7220 */ /* 0x040fe40000410000 */
[----:B--2---:R-:W-:Y:S02]  /*4c50*/  FMUL.FTZ R150, R124, R197 ;  /* 0x000000c57c967220 */ /* 0x004fe40000410000 */
[----:B------:R-:W-:-:S02]  /*4c60*/  FMUL.FTZ R12, R65, R12 ;  /* 0x0000000c410c7220 */ /* 0x000fc40000410000 */
[----:B------:R-:W-:Y:S02]  /*4c70*/  FFMA.FTZ R128, R128, R126, R153 ;  /* 0x0000007e80807223 */ /* 0x000fe40000010099 */
[----:B------:R-:W-:Y:S01]  /*4c80*/  FMUL.FTZ R150, R67, R150 ;  /* 0x0000009643967220 */ /* 0x000fe20000410000 */
[----:B------:R1:W-:Y:S01]  /*4c90*/  STS [R171.X4+0x444], R12 ;  /* 0x0004440cab007388 */ /* 0x0003e20000004800 */
[----:B------:R-:W-:Y:S02]  /*4ca0*/  FMUL.FTZ R154, R57, R154 ;  /* 0x0000009a399a7220 */ /* 0x000fe40000410000 */
[----:B------:R-:W-:Y:S01]  /*4cb0*/  FFMA.FTZ R130, R130, R128, R151 ;  /* 0x0000008082827223 */ /* 0x000fe20000010097 */
[----:B------:R2:W-:Y:S01]  /*4cc0*/  STS [R171.X4+0x448], R150 ;  /* 0x00044896ab007388 */ /* 0x0005e20000004800 */
[----:B------:R-:W-:Y:S02]  /*4cd0*/  FADD.FTZ R140, R175, R162 ;  /* 0x000000a2af8c7221 */ /* 0x000fe40000010000 */
[C---:B------:R-:W-:Y:S01]  /*4ce0*/  FMUL.FTZ R160, R124.reuse, R187 ;  /* 0x000000bb7ca07220 */ /* 0x040fe20000410000 */
[----:B------:R3:W-:Y:S01]  /*4cf0*/  STS [R171.X4+0x434], R154 ;  /* 0x0004349aab007388 */ /* 0x0007e20000004800 */
[----:B------:R-:W-:-:S02]  /*4d00*/  FMUL.FTZ R162, R124, R189 ;  /* 0x000000bd7ca27220 */ /* 0x000fc40000410000 */
[----:B-1----:R-:W-:Y:S02]  /*4d10*/  FMUL.FTZ R12, R124, R185 ;  /* 0x000000b97c0c7220 */ /* 0x002fe40000410000 */
[----:B------:R-:W-:Y:S02]  /*4d20*/  FFMA.FTZ R132, R132, R130, R19 ;  /* 0x0000008284847223 */ /* 0x000fe40000010013 */
[C---:B--2---:R-:W-:Y:S02]  /*4d30*/  FMUL.FTZ R150, R124.reuse, R177 ;  /* 0x000000b17c967220 */ /* 0x044fe40000410000 */
[----:B------:R-:W-:Y:S02]  /*4d40*/  FMUL.FTZ R13, R75, R12 ;  /* 0x0000000c4b0d7220 */ /* 0x000fe40000410000 */
[----:B---3--:R-:W-:Y:S02]  /*4d50*/  FMUL.FTZ R154, R124, R199 ;  /* 0x000000c77c9a7220 */ /* 0x008fe40000410000 */
[----:B------:R-:W-:Y:S01]  /*4d60*/  FMUL.FTZ R160, R59, R160 ;  /* 0x000000a03ba07220 */ /* 0x000fe20000410000 */
[----:B------:R-:W-:Y:S01]  /*4d70*/  STS [R171.X4+0x458], R13 ;  /* 0x0004580dab007388 */ /* 0x000fe20000004800 */
[----:B------:R-:W-:-:S02]  /*4d80*/  FMUL.FTZ R162, R61, R162 ;  /* 0x000000a23da27220 */ /* 0x000fc40000410000 */
[----:B------:R-:W-:Y:S01]  /*4d90*/  FMUL.FTZ R12, R124, R183 ;  /* 0x000000b77c0c7220 */ /* 0x000fe20000410000 */
[----:B------:R1:W-:Y:S01]  /*4da0*/  STS [R171.X4+0x438], R160 ;  /* 0x000438a0ab007388 */ /* 0x0003e20000004800 */
[----:B------:R-:W-:Y:S02]  /*4db0*/  FMUL.FTZ R155, R81, R150 ;  /* 0x00000096519b7220 */ /* 0x000fe40000410000 */
[-C--:B------:R-:W-:Y:S01]  /*4dc0*/  FFMA.FTZ R151, R27, -R58.reuse, R152 ;  /* 0x8000003a1b977223 */ /* 0x080fe20000010098 */
[----:B------:R2:W-:Y:S01]  /*4dd0*/  STS [R171.X4+0x43c], R162 ;  /* 0x00043ca2ab007388 */ /* 0x0005e20000004800 */
[----:B------:R-:W-:Y:S02]  /*4de0*/  FMUL.FTZ R150, R132, R58 ;  /* 0x0000003a84967220 */ /* 0x000fe40000410000 */
[----:B------:R-:W-:Y:S01]  /*4df0*/  FMUL.FTZ R154, R69, R154 ;  /* 0x0000009a459a7220 */ /* 0x000fe20000410000 */
[----:B------:R-:W-:Y:S01]  /*4e00*/  STS [R171.X4+0x464], R155 ;  /* 0x0004649bab007388 */ /* 0x000fe20000004800 */
[----:B------:R-:W-:-:S02]  /*4e10*/  FMUL.FTZ R153, R79, R12 ;  /* 0x0000000c4f997220 */ /* 0x000fc40000410000 */
[-C--:B------:R-:W-:Y:S01]  /*4e20*/  FFMA.FTZ R152, R25, -R60.reuse, R201 ;  /* 0x8000003c19987223 */ /* 0x080fe200000100c9 */
[----:B------:R3:W-:Y:S01]  /*4e30*/  STS [R171.X4+0x44c], R154 ;  /* 0x00044c9aab007388 */ /* 0x0007e20000004800 */
[----:B------:R-:W-:Y:S02]  /*4e40*/  FMUL.FTZ R19, R130, R60 ;  /* 0x0000003c82137220 */ /* 0x000fe40000410000 */
[----:B------:R-:W-:Y:S01]  /*4e50*/  FFMA.FTZ R12, R150, R151, RZ ;  /* 0x00000097960c7223 */ /* 0x000fe200000100ff */
[----:B------:R4:W-:Y:S01]  /*4e60*/  STS [R171.X4+0x460], R153 ;  /* 0x00046099ab007388 */ /* 0x0009e20000004800 */
[C---:B-1----:R-:W-:Y:S02]  /*4e70*/  FMUL.FTZ R160, R124.reuse, R193 ;  /* 0x000000c17ca07220 */ /* 0x042fe40000410000 */
[----:B--2---:R-:W-:Y:S02]  /*4e80*/  FMUL.FTZ R162, R124, R181 ;  /* 0x000000b57ca27220 */ /* 0x004fe40000410000 */
[----:B------:R-:W-:-:S02]  /*4e90*/  FFMA.FTZ R187, R23, -R62, R187 ;  /* 0x8000003e17bb7223 */ /* 0x000fc400000100bb */
[----:B---3--:R-:W-:Y:S02]  /*4ea0*/  FMUL.FTZ R154, R128, R62 ;  /* 0x0000003e809a7220 */ /* 0x008fe40000410000 */
[----:B------:R-:W-:Y:S02]  /*4eb0*/  FFMA.FTZ R12, R19, R152, R12 ;  /* 0x00000098130c7223 */ /* 0x000fe4000001000c */
[----:B------:R-:W-:Y:S02]  /*4ec0*/  FMUL.FTZ R160, R71, R160 ;  /* 0x000000a047a07220 */ /* 0x000fe40000410000 */
[----:B------:R-:W-:Y:S02]  /*4ed0*/  FMUL.FTZ R162, R77, R162 ;  /* 0x000000a24da27220 */ /* 0x000fe40000410000 */
[-C--:B------:R-:W-:Y:S01]  /*4ee0*/  FFMA.FTZ R189, R21, -R64.reuse, R189 ;  /* 0x8000004015bd7223 */ /* 0x080fe200000100bd */
[----:B------:R1:W-:Y:S01]  /*4ef0*/  STS [R171.X4+0x450], R160 ;  /* 0x000450a0ab007388 */ /* 0x0003e20000004800 */
[----:B----4-:R-:W-:-:S02]  /*4f00*/  FMUL.FTZ R153, R126, R64 ;  /* 0x000000407e997220 */ /* 0x010fc40000410000 */
[----:B------:R-:W-:Y:S01]  /*4f10*/  FFMA.FTZ R12, R154, R187, R12 ;  /* 0x000000bb9a0c7223 */ /* 0x000fe2000001000c */
[----:B------:R2:W-:Y:S01]  /*4f20*/  STS [R171.X4+0x45c], R162 ;  /* 0x00045ca2ab007388 */ /* 0x0005e20000004800 */
[C---:B------:R-:W-:Y:S02]  /*4f30*/  FMUL.FTZ R164, R124.reuse, R191 ;  /* 0x000000bf7ca47220 */ /* 0x040fe40000410000 */
[C---:B------:R-:W-:Y:S02]  /*4f40*/  FMUL.FTZ R166, R124.reuse, R195 ;  /* 0x000000c37ca67220 */ /* 0x040fe40000410000 */
[----:B------:R-:W-:Y:S02]  /*4f50*/  FFMA.FTZ R191, R127, -R66, R191 ;  /* 0x800000427fbf7223 */ /* 0x000fe400000100bf */
[----:B-1----:R-:W-:Y:S02]  /*4f60*/  FMUL.FTZ R160, R124, R173 ;  /* 0x000000ad7ca07220 */ /* 0x002fe40000410000 */
[----:B------:R-:W-:-:S02]  /*4f70*/  FFMA.FTZ R12, R153, R189, R12 ;  /* 0x000000bd990c7223 */ /* 0x000fc4000001000c */
[----:B--2---:R-:W-:Y:S02]  /*4f80*/  FMUL.FTZ R162, R124, R163 ;  /* 0x000000a37ca27220 */ /* 0x004fe40000410000 */
[----:B------:R-:W-:Y:S02]  /*4f90*/  FMUL.FTZ R124, R26, R66 ;  /* 0x000000421a7c7220 */ /* 0x000fe40000410000 */
[----:B------:R-:W-:Y:S02]  /*4fa0*/  FMUL.FTZ R13, R83, R160 ;  /* 0x000000a0530d7220 */ /* 0x000fe40000410000 */
[-C--:B------:R-:W-:Y:S02]  /*4fb0*/  FFMA.FTZ R160, R129, -R68.reuse, R203 ;  /* 0x8000004481a07223 */ /* 0x080fe400000100cb */
[----:B------:R-:W-:Y:S01]  /*4fc0*/  FMUL.FTZ R155, R24, R68 ;  /* 0x00000044189b7220 */ /* 0x000fe20000410000 */
[----:B------:R-:W-:Y:S01]  /*4fd0*/  STS [R171.X4+0x468], R13 ;  /* 0x0004680dab007388 */ /* 0x000fe20000004800 */
[----:B------:R-:W-:-:S02]  /*4fe0*/  FFMA.FTZ R12, R124, R191, R12 ;  /* 0x000000bf7c0c7223 */ /* 0x000fc4000001000c */
[----:B------:R-:W-:Y:S02]  /*4ff0*/  FMUL.FTZ R164, R63, R164 ;  /* 0x000000a43fa47220 */ /* 0x000fe40000410000 */
[----:B------:R-:W-:Y:S02]  /*5000*/  FMUL.FTZ R161, R85, R162 ;  /* 0x000000a255a17220 */ /* 0x000fe40000410000 */
[-C--:B------:R-:W-:Y:S01]  /*5010*/  FFMA.FTZ R197, R131, -R70.reuse, R197 ;  /* 0x8000004683c57223 */ /* 0x080fe200000100c5 */
[----:B------:R1:W-:Y:S01]  /*5020*/  STS [R171.X4+0x440], R164 ;  /* 0x000440a4ab007388 */ /* 0x0003e20000004800 */
[----:B------:R-:W-:Y:S02]  /*5030*/  FMUL.FTZ R162, R22, R70 ;  /* 0x0000004616a27220 */ /* 0x000fe40000410000 */
[----:B------:R-:W-:Y:S01]  /*5040*/  FFMA.FTZ R12, R155, R160, R12 ;  /* 0x000000a09b0c7223 */ /* 0x000fe2000001000c */
[----:B------:R-:W-:Y:S01]  /*5050*/  STS [R171.X4+0x46c], R161 ;  /* 0x00046ca1ab007388 */ /* 0x000fe20000004800 */
[----:B------:R-:W-:-:S02]  /*5060*/  FMUL.FTZ R166, R73, R166 ;  /* 0x000000a649a67220 */ /* 0x000fc40000410000 */
[-C--:B------:R-:W-:Y:S02]  /*5070*/  FMUL.FTZ R157, R20, R72.reuse ;  /* 0x00000048149d7220 */ /* 0x080fe40000410000 */
[----:B------:R-:W-:Y:S01]  /*5080*/  FFMA.FTZ R12, R162, R197, R12 ;  /* 0x000000c5a20c7223 */ /* 0x000fe2000001000c */
[----:B------:R2:W-:Y:S01]  /*5090*/  STS [R171.X4+0x454], R166 ;  /* 0x000454a6ab007388 */ /* 0x0005e20000004800 */
[----:B-1----:R-:W-:Y:S02]  /*50a0*/  FFMA.FTZ R164, R133, -R72, R199 ;  /* 0x8000004885a47223 */ /* 0x002fe400000100c7 */
[----:B------:R-:W-:Y:S01]  /*50b0*/  IMAD.WIDE.U32 R14, R179, c[0x0][0x2d0], R14 ;  /* 0x0000b400b30e7a25 */ /* 0x000fe200078e000e */
[----:B------:R-:W-:-:S03]  /*50c0*/  LEA R179, R50, 0xfffffe00, 0x9 ;  /* 0xfffffe0032b37811 */ /* 0x000fc600078e48ff */
[----:B------:R-:W-:Y:S01]  /*50d0*/  FFMA.FTZ R193, R135, -R74, R193 ;  /* 0x8000004a87c17223 */ /* 0x000fe200000100c1 */
[----:B------:R-:W-:Y:S01]  /*50e0*/  IADD3 R16, P0, R179, R16, RZ ;  /* 0x00000010b3107210 */ /* 0x000fe20007f1e0ff */
[----:B------:R-:W-:Y:S01]  /*50f0*/  FFMA.FTZ R12, R157, R164, R12 ;  /* 0x000000a49d0c7223 */ /* 0x000fe2000001000c */
[----:B------:R-:W-:Y:S01]  /*5100*/  IADD3 R15, R15, R217, RZ ;  /* 0x000000d90f0f7210 */ /* 0x000fe20007ffe0ff */
[----:B--2---:R-:W-:Y:S01]  /*5110*/  FMUL.FTZ R166, R134, R74 ;  /* 0x0000004a86a67220 */ /* 0x004fe20000410000 */
[----:B------:R-:W-:Y:S01]  /*5120*/  LEA.HI.X.SX32 R17, R179, R17, 0x1, P0 ;  /* 0x00000011b3117211 */ /* 0x000fe200000f0eff */
[-C--:B------:R-:W-:Y:S01]  /*5130*/  FFMA.FTZ R195, R137, -R78.reuse, R195 ;  /* 0x8000004e89c37223 */ /* 0x080fe200000100c3 */
[----:B------:R-:W-:Y:S01]  /*5140*/  IADD3 R179, -R179, c[0x0][0x168], -R40 ;  /* 0x00005a00b3b37a10 */ /* 0x000fe20007ffe928 */
[----:B------:R-:W-:Y:S02]  /*5150*/  FMUL.FTZ R159, R136, R78 ;  /* 0x0000004e889f7220 */ /* 0x000fe40000410000 */
[----:B------:R-:W-:Y:S01]  /*5160*/  FFMA.FTZ R12, R166, R193, R12 ;  /* 0x000000c1a60c7223 */ /* 0x000fe2000001000c */
[C---:B------:R-:W-:Y:S01]  /*5170*/  ISETP.GE.AND P0, PT, R179.reuse, 0x1, PT ;  /* 0x00000001b300780c */ /* 0x040fe20003f06270 */
[-C--:B------:R-:W-:Y:S01]  /*5180*/  FMUL.FTZ R168, R138, R76.reuse ;  /* 0x0000004c8aa87220 */ /* 0x080fe20000410000 */
[----:B------:R-:W-:Y:S01]  /*5190*/  ISETP.GE.AND P1, PT, R179, 0x21, PT ;  /* 0x00000021b300780c */ /* 0x000fe20003f26270 */
[----:B------:R-:W-:-:S02]  /*51a0*/  FFMA.FTZ R185, R139, -R76, R185 ;  /* 0x8000004c8bb97223 */ /* 0x000fc400000100b9 */
[----:B------:R-:W-:Y:S02]  /*51b0*/  FFMA.FTZ R12, R159, R195, R12 ;  /* 0x000000c39f0c7223 */ /* 0x000fe4000001000c */
[-C--:B------:R-:W-:Y:S02]  /*51c0*/  FMUL.FTZ R161, R144, R80.reuse ;  /* 0x0000005090a17220 */ /* 0x080fe40000410000 */
[----:B------:R-:W-:Y:S02]  /*51d0*/  FFMA.FTZ R181, R141, -R80, R181 ;  /* 0x800000508db57223 */ /* 0x000fe400000100b5 */
[----:B------:R-:W-:Y:S02]  /*51e0*/  FFMA.FTZ R12, R168, R185, R12 ;  /* 0x000000b9a80c7223 */ /* 0x000fe4000001000c */
[-C--:B------:R-:W-:Y:S02]  /*51f0*/  FMUL.FTZ R170, R142, R82.reuse ;  /* 0x000000528eaa7220 */ /* 0x080fe40000410000 */
[----:B------:R-:W-:-:S02]  /*5200*/  FFMA.FTZ R183, R143, -R82, R183 ;  /* 0x800000528fb77223 */ /* 0x000fc400000100b7 */
[----:B------:R-:W-:Y:S02]  /*5210*/  FFMA.FTZ R12, R161, R181, R12 ;  /* 0x000000b5a10c7223 */ /* 0x000fe4000001000c */
[-C--:B------:R-:W-:Y:S02]  /*5220*/  FMUL.FTZ R165, R146, R84.reuse ;  /* 0x0000005492a57220 */ /* 0x080fe40000410000 */
[----:B------:R-:W-:Y:S02]  /*5230*/  FFMA.FTZ R177, R145, -R84, R177 ;  /* 0x8000005491b17223 */ /* 0x000fe400000100b1 */
[----:B------:R-:W-:Y:S02]  /*5240*/  FFMA.FTZ R12, R170, R183, R12 ;  /* 0x000000b7aa0c7223 */ /* 0x000fe4000001000c */
[----:B------:R-:W-:Y:S02]  /*5250*/  FMUL.FTZ R167, R148, R118 ;  /* 0x0000007694a77220 */ /* 0x000fe40000410000 */
[----:B------:R-:W-:-:S02]  /*5260*/  FMUL.FTZ R172, R18, R90 ;  /* 0x0000005a12ac7220 */ /* 0x000fc40000410000 */
[----:B------:R-:W-:Y:S02]  /*5270*/  FFMA.FTZ R173, R147, -R90, R173 ;  /* 0x8000005a93ad7223 */ /* 0x000fe400000100ad */
[----:B------:R-:W-:Y:S02]  /*5280*/  FFMA.FTZ R163, R149, -R118, R163 ;  /* 0x8000007695a37223 */ /* 0x000fe400000100a3 */
[----:B------:R-:W-:Y:S02]  /*5290*/  FFMA.FTZ R12, R165, R177, R12 ;  /* 0x000000b1a50c7223 */ /* 0x000fe4000001000c */
[----:B------:R-:W-:Y:S02]  /*52a0*/  FMUL.FTZ R175, R167, R163 ;  /* 0x000000a3a7af7220 */ /* 0x000fe40000410000 */
[----:B------:R-:W-:Y:S01]  /*52b0*/  FFMA.FTZ R174, R172, R173, R12 ;  /* 0x000000adacae7223 */ /* 0x000fe2000001000c */
[----:B------:R-:W-:Y:S06]  /*52c0*/  BAR.SYNC.DEFER_BLOCKING 0x0 ;  /* 0x0000000000007b1d */ /* 0x000fec0000010000 */
[----:B------:R-:W-:Y:S05]  /*52d0*/  @!P0 BRA `(.L_x_6030) ;  /* 0x0000009000008947 */ /* 0x000fea0003800000 */
[----:B------:R-:W-:Y:S01]  /*52e0*/  LEA.HI.SX32 R171, R40, R40, 0x1b ;  /* 0x0000002828ab7211 */ /* 0x000fe200078fdaff */
[----:B------:R-:W-:-:S02]  /*52f0*/  IMAD R12, R125, c[0x0][0x2d0], RZ ;  /* 0x0000b4007d0c7a24 */ /* 0x000fc400078e02ff */
[----:B------:R-:W-:-:S03]  /*5300*/  IMAD.WIDE.U32 R16, R95, c[0x0][0x2d0], R16 ;  /* 0x0000b4005f107a25 */ /* 0x000fc600078e0010 */
[----:B------:R-:W1:Y:S01]  /*5310*/  LDS R171, [R171.X4+0x430] ;  /* 0x00043000abab7984 */ /* 0x000e620000004800 */
[----:B------:R-:W-:Y:S01]  /*5320*/  IMAD R13, R95, c[0x0][0x2d4], R12 ;  /* 0x0000b5005f0d7a24 */ /* 0x000fe200078e020c */
[----:B------:R-:W-:-:S04]  /*5330*/  LEA R12, P0, R16, c[0x0][0x320], 0x2 ;  /* 0x0000c800100c7a11 */ /* 0x000fc800078010ff */
[----:B------:R-:W-:-:S04]  /*5340*/  IADD3 R13, R17, R13, RZ ;  /* 0x0000000d110d7210 */ /* 0x000fc80007ffe0ff */
[----:B------:R-:W-:-:S05]  /*5350*/  LEA.HI.X R13, R16, c[0x0][0x324], R13, 0x2, P0 ;  /* 0x0000c900100d7a11 */ /* 0x000fca00000f140d */
[----:B-1----:R1:W-:Y:S02]  /*5360*/  RED.E.ADD.F32.FTZ.RN.STRONG.GPU [R12.64], R171 ;  /* 0x000000ab0c00798e */ /* 0x0023e4000c10e784 */
.L_x_6030:
[----:B------:R-:W-:Y:S05]  /*5370*/  BSYNC B0 ;  /* 0x0000000000007941 */ /* 0x000fea0003800000 */
.L_x_6029:
[----:B------:R-:W2:Y:S01]  /*5380*/  LDS R169, [R169.X4+0x4b0] ;  /* 0x0004b000a9a97984 */ /* 0x000ea20000004800 */
[----:B------:R-:W-:Y:S01]  /*5390*/  BSSY B0, `(.L_x_6031) ;  /* 0x0000006000007945 */ /* 0x000fe20003800000 */
[----:B-1----:R-:W-:Y:S01]  /*53a0*/  FADD.FTZ R12, R174, R175 ;  /* 0x000000afae0c7221 */ /* 0x002fe20000010000 */
[C---:B------:R-:W-:Y:S02]  /*53b0*/  IADD3 R13, R40.reuse, 0x40, RZ ;  /* 0x00000040280d7810 */ /* 0x040fe40007ffe0ff */
[----:B------:R-:W-:Y:S01]  /*53c0*/  IADD3 R17, R40, 0x60, RZ ;  /* 0x0000006028117810 */ /* 0x000fe20007ffe0ff */
[----:B------:R-:W-:Y:S05]  /*53d0*/  @!P1 BRA `(.L_x_6032) ;  /* 0x0000001000009947 */ /* 0x000fea0003800000 */
[----:B--2---:R1:W-:Y:S02]  /*53e0*/  RED.E.ADD.F32.FTZ.RN.STRONG.GPU [R14.64+-0x780], R169 ;  /* 0xfff880a90e00798e */ /* 0x0043e4000c10e784 */
.L_x_6032:
[----:B------:R-:W-:Y:S05]  /*53f0*/  BSYNC B0 ;  /* 0x0000000000007941 */ /* 0x000fea0003800000 */
.L_x_6031:
        /* <DEDUP_REMOVED lines=14> */
.L_x_6034:
[----:B------:R-:W-:Y:S05]  /*54e0*/  BSYNC B0 ;  /* 0x0000000000007941 */ /* 0x000fea0003800000 */
.L_x_6033:
[----:B------:R-:W4:Y:S01]  /*54f0*/  LDS R17, [R17.X4+0x5b0] ;  /* 0x0005b00011117984 */ /* 0x000f220000004800 */
[----:B------:R-:W-:Y:S01]  /*5500*/  BSSY B0, `(.L_x_6035) ;  /* 0x0000005000007945 */ /* 0x000fe20003800000 */
[----:B---3--:R-:W-:Y:S02]  /*5510*/  IADD3 R13, R40, 0xa0, RZ ;  /* 0x000000a0280d7810 */ /* 0x008fe40007ffe0ff */
[----:B------:R-:W-:Y:S01]  /*5520*/  LEA.HI.SX32 R125, R125, R40, 0x1b ;  /* 0x000000287d7d7211 */ /* 0x000fe200078fdaff */
[----:B------:R-:W-:Y:S05]  /*5530*/  @!P0 BRA `(.L_x_6036) ;  /* 0x0000001000008947 */ /* 0x000fea0003800000 */
[----:B----4-:R3:W-:Y:S02]  /*5540*/  RED.E.ADD.F32.FTZ.RN.STRONG.GPU [R14.64+-0x680], R17 ;  /* 0xfff980110e00798e */ /* 0x0107e4000c10e784 */
.L_x_6036:
[----:B------:R-:W-:Y:S05]  /*5550*/  BSYNC B0 ;  /* 0x0000000000007941 */ /* 0x000fea0003800000 */
.L_x_6035:
[----:B------:R-:W0:Y:S01]  /*5560*/  LDS R125, [R125.X4+0x630] ;  /* 0x000630007d7d7984 */ /* 0x000e220000004800 */
[----:B------:R-:W-:Y:S01]  /*5570*/  BSSY B0, `(.L_x_6037) ;  /* 0x0000005000007945 */ /* 0x000fe20003800000 */
[----:B---34-:R-:W-:Y:S02]  /*5580*/  IADD3 R17, R40, 0xc0, RZ ;  /* 0x000000c028117810 */ /* 0x018fe40007ffe0ff */
[----:B------:R-:W-:Y:S01]  /*5590*/  LEA.HI.SX32 R13, R13, R40, 0x1b ;  /* 0x000000280d0d7211 */ /* 0x000fe200078fdaff */
[----:B------:R-:W-:Y:S05]  /*55a0*/  @!P1 BRA `(.L_x_6038) ;  /* 0x0000001000009947 */ /* 0x000fea0003800000 */
[----:B0-----:R0:W-:Y:S02]  /*55b0*/  RED.E.ADD.F32.FTZ.RN.STRONG.GPU [R14.64+-0x600], R125 ;  /* 0xfffa007d0e00798e */ /* 0x0011e4000c10e784 */
.L_x_6038:
[----:B------:R-:W-:Y:S05]  /*55c0*/  BSYNC B0 ;  /* 0x0000000000007941 */ /* 0x000fea0003800000 */
.L_x_6037:
[----:B------:R-:W3:Y:S01]  /*55d0*/  LDS R13, [R13.X4+0x6b0] ;  /* 0x0006b0000d0d7984 */ /* 0x000ee20000004800 */
[----:B------:R-:W-:Y:S01]  /*55e0*/  BSSY B0, `(.L_x_6039) ;  /* 0x0000005000007945 */ /* 0x000fe20003800000 */
[----:B0-----:R-:W-:-:S02]  /*55f0*/  IADD3 R125, R40, 0xe0, RZ ;  /* 0x000000e0287d7810 */ /* 0x001fc40007ffe0ff */
[----:B------:R-:W-:Y:S01]  /*5600*/  LEA.HI.SX32 R17, R17, R40, 0x1b ;  /* 0x0000002811117211 */ /* 0x000fe200078fdaff */
[----:B------:R-:W-:Y:S05]  /*5610*/  @!P2 BRA `(.L_x_6040) ;  /* 0x000000100000a947 */ /* 0x000fea0003800000 */
[----:B---3--:R0:W-:Y:S02]  /*5620*/  RED.E.ADD.F32.FTZ.RN.STRONG.GPU [R14.64+-0x580], R13 ;  /* 0xfffa800d0e00798e */ /* 0x0081e4000c10e784 */
.L_x_6040:
[----:B------:R-:W-:Y:S05]  /*5630*/  BSYNC B0 ;  /* 0x0000000000007941 */ /* 0x000fea0003800000 */
.L_x_6039:
[----:B------:R-:W4:Y:S01]  /*5640*/  LDS R17, [R17.X4+0x730] ;  /* 0x0007300011117984 */ /* 0x000f220000004800 */
[----:B------:R-:W-:Y:S01]  /*5650*/  BSSY B0, `(.L_x_6041) ;  /* 0x0000005000007945 */ /* 0x000fe20003800000 */
[----:B0--3--:R-:W-:Y:S02]  /*5660*/  IADD3 R13, R40, 0x100, RZ ;  /* 0x00000100280d7810 */ /* 0x009fe40007ffe0ff */
[----:B------:R-:W-:Y:S01]  /*5670*/  LEA.HI.SX32 R125, R125, R40, 0x1b ;  /* 0x000000287d7d7211 */ /* 0x000fe200078fdaff */
[----:B------:R-:W-:Y:S05]  /*5680*/  @!P3 BRA `(.L_x_6042) ;  /* 0x000000100000b947 */ /* 0x000fea0003800000 */
[----:B----4-:R0:W-:Y:S02]  /*5690*/  RED.E.ADD.F32.FTZ.RN.STRONG.GPU [R14.64+-0x500], R17 ;  /* 0xfffb00110e00798e */ /* 0x0101e4000c10e784 */
.L_x_6042:
[----:B------:R-:W-:Y:S05]  /*56a0*/  BSYNC B0 ;  /* 0x0000000000007941 */ /* 0x000fea0003800000 */
.L_x_6041:
[----:B------:R-:W3:Y:S01]  /*56b0*/  LDS R125, [R125.X4+0x7b0] ;  /* 0x0007b0007d7d7984 */ /* 0x000ee20000004800 */
[----:B------:R-:W-:Y:S01]  /*56c0*/  BSSY B0, `(.L_x_6043) ;  /* 0x0000004000007945 */ /* 0x000fe20003800000 */
[----:B------:R-:W-:Y:S01]  /*56d0*/  LEA.HI.SX32 R13, R13, R40, 0x1b ;  /* 0x000000280d0d7211 */ /* 0x000fe200078fdaff */
[----:B------:R-:W-:Y:S05]  /*56e0*/  @!P4 BRA `(.L_x_6044) ;  /* 0x000000100000c947 */ /* 0x000fea0003800000 */
[----:B---3--:R3:W-:Y:S02]  /*56f0*/  RED.E.ADD.F32.FTZ.RN.STRONG.GPU [R14.64+-0x480], R125 ;  /* 0xfffb807d0e00798e */ /* 0x0087e4000c10e784 */
.L_x_6044:
[----:B------:R-:W-:Y:S05]  /*5700*/  BSYNC B0 ;  /* 0x0000000000007941 */ /* 0x000fea0003800000 */
.L_x_6043:
[----:B------:R-:W0:Y:S01]  /*5710*/  LDS R13, [R13.X4+0x830] ;  /* 0x000830000d0d7984 */ /* 0x000e220000004800 */
[----:B------:R-:W-:Y:S01]  /*5720*/  BSSY B0, `(.L_x_6045) ;  /* 0x0000005000007945 */ /* 0x000fe20003800000 */
[----:B0---4-:R-:W-:-:S02]  /*5730*/  IADD3 R17, R40, 0x120, RZ ;  /* 0x0000012028117810 */ /* 0x011fc40007ffe0ff */
[----:B---3--:R-:W-:Y:S01]  /*5740*/  IADD3 R125, R40, 0x140, RZ ;  /* 0x00000140287d7810 */ /* 0x008fe20007ffe0ff */
[----:B------:R-:W-:Y:S05]  /*5750*/  @!P5 BRA `(.L_x_6046) ;  /* 0x000000100000d947 */ /* 0x000fea0003800000 */
[----:B------:R0:W-:Y:S02]  /*5760*/  RED.E.ADD.F32.FTZ.RN.STRONG.GPU [R14.64+-0x400], R13 ;  /* 0xfffc000d0e00798e */ /* 0x0001e4000c10e784 */
.L_x_6046:
[----:B------:R-:W-:Y:S05]  /*5770*/  BSYNC B0 ;  /* 0x0000000000007941 */ /* 0x000fea0003800000 */
.L_x_6045:
        /* <DEDUP_REMOVED lines=14> */
.L_x_6048:
[----:B------:R-:W-:Y:S05]  /*5860*/  BSYNC B0 ;  /* 0x0000000000007941 */ /* 0x000fea0003800000 */
.L_x_6047:
[----:B------:R-:W3:Y:S01]  /*5870*/  LDS R125, [R125.X4+0x930] ;  /* 0x000930007d7d7984 */ /* 0x000ee20000004800 */
[----:B------:R-:W-:Y:S01]  /*5880*/  BSSY B0, `(.L_x_6049) ;  /* 0x0000005000007945 */ /* 0x000fe20003800000 */
[----:B0-----:R-:W-:-:S02]  /*5890*/  IADD3 R17, R40, 0x180, RZ ;  /* 0x0000018028117810 */ /* 0x001fc40007ffe0ff */
[----:B------:R-:W-:Y:S01]  /*58a0*/  LEA.HI.SX32 R13, R13, R40, 0x1b ;  /* 0x000000280d0d7211 */ /* 0x000fe200078fdaff */
[----:B------:R-:W-:Y:S05]  /*58b0*/  @!P0 BRA `(.L_x_6050) ;  /* 0x0000001000008947 */ /* 0x000fea0003800000 */
[----:B---3--:R0:W-:Y:S02]  /*58c0*/  RED.E.ADD.F32.FTZ.RN.STRONG.GPU [R14.64+-0x300], R125 ;  /* 0xfffd007d0e00798e */ /* 0x0081e4000c10e784 */
.L_x_6050:
[----:B------:R-:W-:Y:S05]  /*58d0*/  BSYNC B0 ;  /* 0x0000000000007941 */ /* 0x000fea0003800000 */
.L_x_6049:
[----:B------:R-:W4:Y:S01]  /*58e0*/  LDS R13, [R13.X4+0x9b0] ;  /* 0x0009b0000d0d7984 */ /* 0x000f220000004800 */
[----:B------:R-:W-:Y:S01]  /*58f0*/  BSSY B0, `(.L_x_6051) ;  /* 0x0000005000007945 */ /* 0x000fe20003800000 */
[----:B0--3--:R-:W-:Y:S02]  /*5900*/  IADD3 R125, R40, 0x1a0, RZ ;  /* 0x000001a0287d7810 */ /* 0x009fe40007ffe0ff */
[----:B------:R-:W-:Y:S01]  /*5910*/  LEA.HI.SX32 R17, R17, R40, 0x1b ;  /* 0x0000002811117211 */ /* 0x000fe200078fdaff */
[----:B------:R-:W-:Y:S05]  /*5920*/  @!P1 BRA `(.L_x_6052) ;  /* 0x0000001000009947 */ /* 0x000fea0003800000 */
[----:B----4-:R0:W-:Y:S02]  /*5930*/  RED.E.ADD.F32.FTZ.RN.STRONG.GPU [R14.64+-0x280], R13 ;  /* 0xfffd800d0e00798e */ /* 0x0101e4000c10e784 */
.L_x_6052:
[----:B------:R-:W-:Y:S05]  /*5940*/  BSYNC B0 ;  /* 0x0000000000007941 */ /* 0x000fea0003800000 */
.L_x_6051:
[----:B------:R-:W3:Y:S01]  /*5950*/  LDS R17, [R17.X4+0xa30] ;  /* 0x000a300011117984 */ /* 0x000ee20000004800 */
[----:B------:R-:W-:Y:S01]  /*5960*/  BSSY B0, `(.L_x_6053) ;  /* 0x0000005000007945 */ /* 0x000fe20003800000 */
[----:B0---4-:R-:W-:Y:S02]  /*5970*/  IADD3 R13, R40, 0x1c0, RZ ;  /* 0x000001c0280d7810 */ /* 0x011fe40007ffe0ff */
[----:B------:R-:W-:Y:S01]  /*5980*/  LEA.HI.SX32 R125, R125, R40, 0x1b ;  /* 0x000000287d7d7211 */ /* 0x000fe200078fdaff */
[----:B------:R-:W-:Y:S05]  /*5990*/  @!P2 BRA `(.L_x_6054) ;  /* 0x000000100000a947 */ /* 0x000fea0003800000 */
[----:B---3--:R0:W-:Y:S02]  /*59a0*/  RED.E.ADD.F32.FTZ.RN.STRONG.GPU [R14.64+-0x200], R17 ;  /* 0xfffe00110e00798e */ /* 0x0081e4000c10e784 */
.L_x_6054:
[----:B------:R-:W-:Y:S05]  /*59b0*/  BSYNC B0 ;  /* 0x0000000000007941 */ /* 0x000fea0003800000 */
.L_x_6053:
[----:B------:R-:W4:Y:S01]  /*59c0*/  LDS R125, [R125.X4+0xab0] ;  /* 0x000ab0007d7d7984 */ /* 0x000f220000004800 */
[----:B------:R-:W-:Y:S01]  /*59d0*/  BSSY B0, `(.L_x_6055) ;  /* 0x0000005000007945 */ /* 0x000fe20003800000 */
[----:B0--3--:R-:W-:-:S02]  /*59e0*/  IADD3 R17, R40, 0x1e0, RZ ;  /* 0x000001e028117810 */ /* 0x009fc40007ffe0ff */
[----:B------:R-:W-:Y:S01]  /*59f0*/  LEA.HI.SX32 R13, R13, R40, 0x1b ;  /* 0x000000280d0d7211 */ /* 0x000fe200078fdaff */
[----:B------:R-:W-:Y:S05]  /*5a00*/  @!P3 BRA `(.L_x_6056) ;  /* 0x000000100000b947 */ /* 0x000fea0003800000 */
[----:B----4-:R0:W-:Y:S02]  /*5a10*/  RED.E.ADD.F32.FTZ.RN.STRONG.GPU [R14.64+-0x180], R125 ;  /* 0xfffe807d0e00798e */ /* 0x0101e4000c10e784 */
.L_x_6056:
[----:B------:R-:W-:Y:S05]  /*5a20*/  BSYNC B0 ;  /* 0x0000000000007941 */ /* 0x000fea0003800000 */
.L_x_6055:
[----:B------:R-:W3:Y:S01]  /*5a30*/  LDS R13, [R13.X4+0xb30] ;  /* 0x000b30000d0d7984 */ /* 0x000ee20000004800 */
[----:B------:R-:W-:Y:S01]  /*5a40*/  BSSY B0, `(.L_x_6057) ;  /* 0x0000004000007945 */ /* 0x000fe20003800000 */
[----:B------:R-:W-:Y:S01]  /*5a50*/  LEA.HI.SX32 R17, R17, R40, 0x1b ;  /* 0x0000002811117211 */ /* 0x000fe200078fdaff */
[----:B------:R-:W-:Y:S05]  /*5a60*/  @!P4 BRA `(.L_x_6058) ;  /* 0x000000100000c947 */ /* 0x000fea0003800000 */
[----:B---3--:R3:W-:Y:S02]  /*5a70*/  RED.E.ADD.F32.FTZ.RN.STRONG.GPU [R14.64+-0x100], R13 ;  /* 0xffff000d0e00798e */ /* 0x0087e4000c10e784 */
.L_x_6058:
[----:B------:R-:W-:Y:S05]  /*5a80*/  BSYNC B0 ;  /* 0x0000000000007941 */ /* 0x000fea0003800000 */
.L_x_6057:
[----:B------:R-:W0:Y:S01]  /*5a90*/  LDS R17, [R17.X4+0xbb0] ;  /* 0x000bb00011117984 */ /* 0x000e220000004800 */
[----:B------:R-:W-:Y:S01]  /*5aa0*/  BSSY B0, `(.L_x_6059) ;  /* 0x0000003000007945 */ /* 0x000fe20003800000 */
[----:B------:R-:W-:Y:S05]  /*5ab0*/  @!P5 BRA `(.L_x_6060) ;  /* 0x000000100000d947 */ /* 0x000fea0003800000 */
[----:B0-----:R0:W-:Y:S02]  /*5ac0*/  RED.E.ADD.F32.FTZ.RN.STRONG.GPU [R14.64+-0x80], R17 ;  /* 0xffff80110e00798e */ /* 0x0011e4000c10e784 */
.L_x_6060:
[----:B------:R-:W-:Y:S05]  /*5ad0*/  BSYNC B0 ;  /* 0x0000000000007941 */ /* 0x000fea0003800000 */
.L_x_6059:
[----:B01-3--:R-:W0:Y:S01]  /*5ae0*/  SHFL.DOWN PT, R15, R140, 0x1, 0x1f ;  /* 0x08201f008c0f7f89 */ /* 0x00be2200000e0000 */
[----:B------:R-:W-:Y:S01]  /*5af0*/  ISETP.GT.AND P0, PT, R41, 0x1e, PT ;  /* 0x0000001e2900780c */ /* 0x000fe20003f04270 */
[----:B------:R-:W-:Y:S01]  /*5b00*/  FMUL.FTZ R14, R91, R136 ;  /* 0x000000885b0e7220 */ /* 0x000fe20000410000 */
[----:B------:R-:W-:Y:S01]  /*5b10*/  ISETP.NE.AND P1, PT, R41, RZ, PT ;  /* 0x000000ff2900720c */ /* 0x000fe20003f25270 */
[----:B------:R-:W1:Y:S01]  /*5b20*/  SHFL.DOWN PT, R13, R12, 0x1, 0x1f ;  /* 0x08201f000c0d7f89 */ /* 0x000e6200000e0000 */
[----:B------:R-:W-:Y:S01]  /*5b30*/  FMUL.FTZ R16, R91, R138 ;  /* 0x0000008a5b107220 */ /* 0x000fe20000410000 */
[----:B------:R-:W-:Y:S01]  /*5b40*/  ISETP.NE.AND P2, PT, R40, RZ, PT ;  /* 0x000000ff2800720c */ /* 0x000fe20003f45270 */
[----:B------:R-:W-:Y:S01]  /*5b50*/  FMUL.FTZ R195, R195, R14 ;  /* 0x0000000ec3c37220 */ /* 0x000fe20000410000 */
[----:B------:R-:W-:Y:S01]  /*5b60*/  BSSY B0, `(.L_x_6061) ;  /* 0x0000070000007945 */ /* 0x000fe20003800000 */
[----:B------:R-:W-:-:S02]  /*5b70*/  FMUL.FTZ R14, R91, R134 ;  /* 0x000000865b0e7220 */ /* 0x000fc40000410000 */
[----:B------:R-:W-:Y:S02]  /*5b80*/  FMUL.FTZ R16, R185, R16 ;  /* 0x00000010b9107220 */ /* 0x000fe40000410000 */
[----:B------:R-:W-:Y:S02]  /*5b90*/  FMUL.FTZ R14, R193, R14 ;  /* 0x0000000ec10e7220 */ /* 0x000fe40000410000 */
[----:B------:R-:W-:Y:S02]  /*5ba0*/  FFMA.FTZ R139, R139, R138, R16 ;  /* 0x0000008a8b8b7223 */ /* 0x000fe40000010010 */
[----:B------:R-:W-:Y:S02]  /*5bb0*/  FFMA.FTZ R135, R135, R134, R14 ;  /* 0x0000008687877223 */ /* 0x000fe4000001000e */
[C---:B------:R-:W-:Y:S02]  /*5bc0*/  FMUL.FTZ R14, R91.reuse, R142 ;  /* 0x0000008e5b0e7220 */ /* 0x040fe40000410000 */
        /* <DEDUP_REMOVED lines=12> */
[----:B------:R-:W-:Y:S02]  /*5c90*/  FADD.FTZ R101, R168, R101 ;  /* 0x00000065a8657221 */ /* 0x000fe40000010000 */
        /* <DEDUP_REMOVED lines=17> */
[----:B------:R-:W-:Y:S02]  /*5db0*/  FMUL.FTZ R187, R187, R14 ;  /* 0x0000000ebbbb7220 */ /* 0x000fe40000410000 */
[----:B------:R-:W-:-:S02]  /*5dc0*/  FMUL.FTZ R14, R91, R132 ;  /* 0x000000845b0e7220 */ /* 0x000fc40000410000 */
[----:B------:R-:W-:Y:S02]  /*5dd0*/  FMUL.FTZ R16, R163, R16 ;  /* 0x00000010a3107220 */ /* 0x000fe40000410000 */
[----:B------:R-:W-:Y:S02]  /*5de0*/  FMUL.FTZ R14, R151, R14 ;  /* 0x0000000e970e7220 */ /* 0x000fe40000410000 */
[----:B------:R-:W-:Y:S02]  /*5df0*/  FFMA.FTZ R136, R137, R136, R195 ;  /* 0x0000008889887223 */ /* 0x000fe400000100c3 */
[----:B------:R-:W-:Y:S02]  /*5e00*/  FFMA.FTZ R168, R141, R144, R168 ;  /* 0x000000908da87223 */ /* 0x000fe400000100a8 */
[----:B0-----:R-:W-:Y:S02]  /*5e10*/  @!P0 FADD.FTZ R140, R140, R15 ;  /* 0x0000000f8c8c8221 */ /* 0x001fe40000010000 */
[----:B------:R-:W-:-:S02]  /*5e20*/  FFMA.FTZ R142, R143, R142, R183 ;  /* 0x0000008e8f8e7223 */ /* 0x000fc400000100b7 */
[----:B-1----:R-:W-:Y:S01]  /*5e30*/  @!P0 FADD.FTZ R12, R12, R13 ;  /* 0x0000000d0c0c8221 */ /* 0x002fe20000010000 */
[----:B------:R-:W0:Y:S01]  /*5e40*/  SHFL.DOWN PT, R17, R140, 0x8, 0x1f ;  /* 0x09001f008c117f89 */ /* 0x000e2200000e0000 */
[----:B------:R-:W-:Y:S01]  /*5e50*/  ISETP.GT.AND P0, PT, R41, 0x17, PT ;  /* 0x000000172900780c */ /* 0x000fe20003f04270 */
[----:B------:R-:W-:Y:S02]  /*5e60*/  FMUL.FTZ R13, R91, R20 ;  /* 0x000000145b0d7220 */ /* 0x000fe40000410000 */
[----:B------:R-:W1:Y:S01]  /*5e70*/  SHFL.DOWN PT, R15, R12, 0x8, 0x1f ;  /* 0x09001f000c0f7f89 */ /* 0x000e6200000e0000 */
        /* <DEDUP_REMOVED lines=8> */
[----:B------:R-:W-:-:S02]  /*5f00*/  FFMA.FTZ R24, R129, R24, R13 ;  /* 0x0000001881187223 */ /* 0x000fc4000001000d */
[----:B------:R-:W-:Y:S02]  /*5f10*/  FADD.FTZ R94, R167, R94 ;  /* 0x0000005ea75e7221 */ /* 0x000fe40000010000 */
[----:B0-----:R-:W-:Y:S02]  /*5f20*/  @!P0 FADD.FTZ R140, R140, R17 ;  /* 0x000000118c8c8221 */ /* 0x001fe40000010000 */
[----:B------:R-:W-:Y:S02]  /*5f30*/  FADD.FTZ R97, R172, R97 ;  /* 0x00000061ac617221 */ /* 0x000fe40000010000 */
        /* <DEDUP_REMOVED lines=22> */
[----:B------:R0:W-:Y:S01]  /*60a0*/  @!P1 STS.64 [0xc78], R12 ;  /* 0x000c780cff009388 */ /* 0x0001e20000000a00 */
        /* <DEDUP_REMOVED lines=27> */
.L_x_6062:
[----:B0-----:R-:W-:Y:S05]  /*6260*/  BSYNC B0 ;  /* 0x0000000000007941 */ /* 0x001fea0003800000 */
.L_x_6061:
[----:B------:R-:W-:Y:S02]  /*6270*/  IADD3 R95, R95, 0x1, RZ ;  /* 0x000000015f5f7810 */ /* 0x000fe40007ffe0ff */
[----:B------:R-:W-:Y:S02]  /*6280*/  IADD3 R93, P1, R93, 0x1, RZ ;  /* 0x000000015d5d7810 */ /* 0x000fe40007f3e0ff */
[----:B------:R-:W-:Y:S02]  /*6290*/  ISETP.GE.AND P0, PT, R95, c[0x0][0x16c], PT ;  /* 0x00005b005f007a0c */ /* 0x000fe40003f06270 */
[----:B------:R-:W-:-:S11]  /*62a0*/  IADD3.X R92, RZ, R92, RZ, P1, !PT ;  /* 0x0000005cff5c7210 */ /* 0x000fd60000ffe4ff */
[----:B------:R-:W-:Y:S01]  /*62b0*/  @P0 CALL.REL.NOINC `(.L_x_6026) ;  /* 0x0000001000000944 */ /* 0x000fe20003c00000 */
[----:B------:R-:W-:Y:S05]  /*62c0*/  BRA `(.L_x_6063) ;  /* 0xffffd09000007947 */ /* 0x000fea000383ffff */
.L_x_6026:
[----:B------:R-:W-:Y:S06]  /*62d0*/  BAR.SYNC.DEFER_BLOCKING 0x0 ;  /* 0x0000000000007b1d */ /* 0x000fec0000010000 */
[----:B------:R-:W3:Y:S04]  /*62e0*/  LDG.E.128 R4, [R2.64] ;  /* 0x0000000402047981 */ /* 0x000ee8000c1e1d00 */
[----:B------:R-:W5:Y:S01]  /*62f0*/  LDG.E.128 R12, [R2.64+0x200] ;  /* 0x00020004020c7981 */ /* 0x000f62000c1e1d00 */
[----:B------:R-:W-:-:S02]  /*6300*/  F2FP.BF16.PACK_AB R19, R94, R97 ;  /* 0x000000615e13723e */ /* 0x000fc400000010ff */
[----:B------:R-:W-:Y:S02]  /*6310*/  F2FP.BF16.PACK_AB R18, R96, R99 ;  /* 0x000000636012723e */ /* 0x000fe400000010ff */
[----:B------:R-:W-:Y:S02]  /*6320*/  F2FP.BF16.PACK_AB R17, R98, R101 ;  /* 0x000000656211723e */ /* 0x000fe400000010ff */
[----:B------:R-:W-:Y:S02]  /*6330*/  IADD3 R57, R50, -0x1, RZ ;  /* 0xffffffff32397810 */ /* 0x000fe40007ffe0ff */
[----:B------:R-:W-:Y:S02]  /*6340*/  IADD3 R51, R51, 0x1, RZ ;  /* 0x0000000133337810 */ /* 0x000fe40007ffe0ff */
[----:B------:R-:W-:-:S04]  /*6350*/  SHF.L.U32 R20, R57, 0x9, RZ ;  /* 0x0000000939147819 */ /* 0x000fc800000006ff */
[----:B------:R-:W-:Y:S01]  /*6360*/  SHF.R.S32.HI R21, RZ, 0x1f, R20 ;  /* 0x0000001fff157819 */ /* 0x000fe20000011414 */
[----:B---3--:R-:W-:Y:S04]  /*6370*/  STS.128 [R41.X16], R4 ;  /* 0x0000000429007388 */ /* 0x008fe8000000cc00 */
[----:B-----5:R-:W-:Y:S01]  /*6380*/  STS.128 [R41.X16+0x200], R12 ;  /* 0x0002000c29007388 */ /* 0x020fe2000000cc00 */
[----:B------:R-:W-:-:S06]  /*6390*/  NOP ;  /* 0x0000000000007918 */ /* 0x000fcc0000000000 */
[----:B------:R-:W0:Y:S04]  /*63a0*/  LDS.128 R8, [R54] ;  /* 0x0000000036087984 */ /* 0x000e280000000c00 */
[----:B------:R-:W1:Y:S01]  /*63b0*/  LDS.128 R4, [R54+0x10] ;  /* 0x0000100036047984 */ /* 0x000e620000000c00 */
[----:B0-----:R-:W-:-:S05]  /*63c0*/  PRMT R3, RZ, 0x5410, R8 ;  /* 0x00005410ff037816 */ /* 0x001fca0000000008 */
        /* <DEDUP_REMOVED lines=13> */
[----:B------:R-:W0:Y:S01]  /*64a0*/  @!P2 MUFU.EX2 R2, R2 ;  /* 0x000000020002a308 */ /* 0x000e220000000800 */
[----:B------:R-:W-:-:S05]  /*64b0*/  @!P3 FMUL.FTZ R8, R8, -1.4426950216293334961 ;  /* 0xbfb8aa3b0808b820 */ /* 0x000fca0000410000 */
[----:B------:R-:W-:Y:S02]  /*64c0*/  @!P4 FMUL.FTZ R9, R3, -1.4426950216293334961 ;  /* 0xbfb8aa3b0309c820 */ /* 0x000fe40000410000 */
[----:B------:R-:W3:Y:S01]  /*64d0*/  @!P3 MUFU.EX2 R8, R8 ;  /* 0x000000080008b308 */ /* 0x000ee20000000800 */
[----:B------:R-:W-:Y:S02]  /*64e0*/  @!P5 FMUL.FTZ R12, R12, -1.4426950216293334961 ;  /* 0xbfb8aa3b0c0cd820 */ /* 0x000fe40000410000 */
[----:B0-----:R-:W-:-:S05]  /*64f0*/  @!P2 FADD.FTZ R3, R2, 1 ;  /* 0x3f8000000203a421 */ /* 0x001fca0000010000 */
[----:B------:R-:W0:Y:S01]  /*6500*/  @!P4 MUFU.EX2 R9, R9 ;  /* 0x000000090009c308 */ /* 0x000e220000000800 */
[----:B---3--:R-:W-:-:S07]  /*6510*/  @!P3 FADD.FTZ R2, R8, 1 ;  /* 0x3f8000000802b421 */ /* 0x008fce0000010000 */
[----:B------:R3:W5:Y:S08]  /*6520*/  @!P2 MUFU.RCP R14, R3 ;  /* 0x00000003000ea308 */ /* 0x0007700000001000 */
[----:B------:R-:W4:Y:S01]  /*6530*/  @!P3 MUFU.RCP R13, R2 ;  /* 0x00000002000db308 */ /* 0x000f220000001000 */
[----:B---3--:R-:W-:Y:S01]  /*6540*/  PRMT R3, RZ, 0x5410, R10 ;  /* 0x00005410ff037816 */ /* 0x008fe2000000000a */
[----:B0-----:R-:W-:-:S04]  /*6550*/  @!P4 FADD.FTZ R9, R9, 1 ;  /* 0x3f8000000909c421 */ /* 0x001fc80000010000 */
[----:B------:R-:W-:Y:S01]  /*6560*/  FADD.FTZ R16, R3, R36 ;  /* 0x0000002403107221 */ /* 0x000fe20000010000 */
[----:B------:R-:W-:Y:S01]  /*6570*/  PRMT R3, RZ, 0x7610, R10 ;  /* 0x00007610ff037816 */ /* 0x000fe2000000000a */
[----:B-----5:R-:W-:Y:S01]  /*6580*/  @!P2 FMUL.FTZ R113, R113, R14 ;  /* 0x0000000e7171a220 */ /* 0x020fe20000410000 */
[----:B------:R1:W0:Y:S02]  /*6590*/  @!P4 MUFU.RCP R15, R9 ;  /* 0x00000009000fc308 */ /* 0x0002240000001000 */
[----:B------:R-:W-:Y:S01]  /*65a0*/  FSETP.GTU.FTZ.AND P6, PT, R16, 20, PT ;  /* 0x41a000001000780b */ /* 0x000fe20003fdc000 */
[--C-:B------:R-:W-:Y:S01]  /*65b0*/  FADD.FTZ R8, R3, R36.reuse ;  /* 0x0000002403087221 */ /* 0x100fe20000010000 */
[--C-:B------:R-:W-:Y:S02]  /*65c0*/  PRMT R3, RZ, 0x5410, R11.reuse ;  /* 0x00005410ff037816 */ /* 0x100fe4000000000b */
[----:B------:R-:W-:Y:S01]  /*65d0*/  PRMT R11, RZ, 0x7610, R11 ;  /* 0x00007610ff0b7816 */ /* 0x000fe2000000000b */
[----:B----4-:R-:W-:Y:S01]  /*65e0*/  @!P3 FMUL.FTZ R110, R110, R13 ;  /* 0x0000000d6e6eb220 */ /* 0x010fe20000410000 */
[----:B------:R-:W-:Y:S01]  /*65f0*/  FSETP.GTU.FTZ.AND P0, PT, R8, 20, PT ;  /* 0x41a000000800780b */ /* 0x000fe20003f1c000 */
[----:B------:R-:W-:Y:S01]  /*6600*/  FADD.FTZ R10, R3, R36 ;  /* 0x00000024030a7221 */ /* 0x000fe20000010000 */
[----:B-1----:R-:W-:Y:S01]  /*6610*/  PRMT R9, RZ, 0x5410, R4 ;  /* 0x00005410ff097816 */ /* 0x002fe20000000004 */
[--C-:B------:R-:W-:Y:S01]  /*6620*/  FADD.FTZ R11, R11, R36.reuse ;  /* 0x000000240b0b7221 */ /* 0x100fe20000010000 */
[----:B------:R-:W1:Y:S02]  /*6630*/  @!P5 MUFU.EX2 R12, R12 ;  /* 0x0000000c000cd308 */ /* 0x000e640000000800 */
[----:B------:R-:W-:Y:S01]  /*6640*/  FSETP.GTU.FTZ.AND P1, PT, R10, 20, PT ;  /* 0x41a000000a00780b */ /* 0x000fe20003f3c000 */
[----:B------:R-:W-:Y:S01]  /*6650*/  @!P6 FMUL.FTZ R3, R16, -1.4426950216293334961 ;  /* 0xbfb8aa3b1003e820 */ /* 0x000fe20000410000 */
[----:B------:R-:W-:Y:S01]  /*6660*/  FSETP.GTU.FTZ.AND P2, PT, R11, 20, PT ;  /* 0x41a000000b00780b */ /* 0x000fe20003f5c000 */
[----:B------:R-:W-:Y:S01]  /*6670*/  FADD.FTZ R13, R9, R36 ;  /* 0x00000024090d7221 */ /* 0x000fe20000010000 */
[----:B------:R-:W-:Y:S01]  /*6680*/  PRMT R9, RZ, 0x7610, R4 ;  /* 0x00007610ff097816 */ /* 0x000fe20000000004 */
[----:B0-----:R-:W-:Y:S01]  /*6690*/  @!P4 FMUL.FTZ R112, R112, R15 ;  /* 0x0000000f7070c220 */ /* 0x001fe20000410000 */
[----:B------:R-:W-:Y:S01]  /*66a0*/  F2FP.BF16.PACK_AB R16, R100, R103 ;  /* 0x000000676410723e */ /* 0x000fe200000010ff */
[----:B------:R-:W0:Y:S01]  /*66b0*/  @!P6 MUFU.EX2 R3, R3 ;  /* 0x000000030003e308 */ /* 0x000e220000000800 */
[----:B------:R-:W-:Y:S01]  /*66c0*/  @!P0 FMUL.FTZ R2, R8, -1.4426950216293334961 ;  /* 0xbfb8aa3b08028820 */ /* 0x000fe20000410000 */
[----:B------:R-:W-:Y:S01]  /*66d0*/  FSETP.GTU.FTZ.AND P3, PT, R13, 20, PT ;  /* 0x41a000000d00780b */ /* 0x000fe20003f7c000 */
[----:B------:R-:W-:Y:S01]  /*66e0*/  FADD.FTZ R14, R9, R36 ;  /* 0x00000024090e7221 */ /* 0x000fe20000010000 */
[----:B------:R3:W-:Y:S02]  /*66f0*/  STS.128 [R54+0x10], R16 ;  /* 0x0000101036007388 */ /* 0x0007e40000000c00 */
[----:B------:R-:W-:-:S02]  /*6700*/  @!P1 FMUL.FTZ R4, R10, -1.4426950216293334961 ;  /* 0xbfb8aa3b0a049820 */ /* 0x000fc40000410000 */
[----:B------:R-:W-:Y:S01]  /*6710*/  @!P2 FMUL.FTZ R8, R11, -1.4426950216293334961 ;  /* 0xbfb8aa3b0b08a820 */ /* 0x000fe20000410000 */
[----:B------:R-:W4:Y:S01]  /*6720*/  @!P0 MUFU.EX2 R2, R2 ;  /* 0x0000000200028308 */ /* 0x000f220000000800 */
[----:B------:R-:W-:Y:S01]  /*6730*/  FSETP.GTU.FTZ.AND P4, PT, R14, 20, PT ;  /* 0x41a000000e00780b */ /* 0x000fe20003f9c000 */
[----:B-1----:R-:W-:-:S04]  /*6740*/  @!P5 FADD.FTZ R12, R12, 1 ;  /* 0x3f8000000c0cd421 */ /* 0x002fc80000010000 */
[----:B------:R-:W-:Y:S02]  /*6750*/  @!P3 FMUL.FTZ R9, R13, -1.4426950216293334961 ;  /* 0xbfb8aa3b0d09b820 */ /* 0x000fe40000410000 */
[----:B------:R-:W1:Y:S01]  /*6760*/  @!P2 MUFU.EX2 R8, R8 ;  /* 0x000000080008a308 */ /* 0x000e620000000800 */
[----:B0-----:R-:W-:Y:S01]  /*6770*/  @!P6 FADD.FTZ R3, R3, 1 ;  /* 0x3f8000000303e421 */ /* 0x001fe20000010000 */
[----:B---3--:R-:W-:-:S04]  /*6780*/  F2FP.BF16.PACK_AB R16, R110, R113 ;  /* 0x000000716e10723e */ /* 0x008fc800000010ff */
[----:B------:R-:W-:Y:S02]  /*6790*/  @!P4 FMUL.FTZ R10, R14, -1.4426950216293334961 ;  /* 0xbfb8aa3b0e0ac820 */ /* 0x000fe40000410000 */
[----:B------:R-:W0:Y:S01]  /*67a0*/  @!P1 MUFU.EX2 R4, R4 ;  /* 0x0000000400049308 */ /* 0x000e220000000800 */
[----:B----4-:R-:W-:-:S07]  /*67b0*/  @!P0 FADD.FTZ R2, R2, 1 ;  /* 0x3f80000002028421 */ /* 0x010fce0000010000 */
[----:B------:R3:W4:Y:S01]  /*67c0*/  @!P6 MUFU.RCP R11, R3 ;  /* 0x00000003000be308 */ /* 0x0007220000001000 */
[----:B-1----:R-:W-:-:S07]  /*67d0*/  @!P2 FADD.FTZ R8, R8, 1 ;  /* 0x3f8000000808a421 */ /* 0x002fce0000010000 */
[----:B------:R-:W1:Y:S01]  /*67e0*/  @!P3 MUFU.EX2 R9, R9 ;  /* 0x000000090009b308 */ /* 0x000e620000000800 */
[--C-:B---3--:R-:W-:Y:S01]  /*67f0*/  PRMT R3, RZ, 0x5410, R5.reuse ;  /* 0x00005410ff037816 */ /* 0x108fe20000000005 */
[----:B0-----:R-:W-:Y:S01]  /*6800*/  @!P1 FADD.FTZ R4, R4, 1 ;  /* 0x3f80000004049421 */ /* 0x001fe20000010000 */
[----:B------:R-:W-:-:S03]  /*6810*/  PRMT R5, RZ, 0x7610, R5 ;  /* 0x00007610ff057816 */ /* 0x000fc60000000005 */
[----:B------:R-:W-:Y:S01]  /*6820*/  FADD.FTZ R15, R3, R36 ;  /* 0x00000024030f7221 */ /* 0x000fe20000010000 */
[----:B------:R-:W-:Y:S01]  /*6830*/  PRMT R3, RZ, 0x5410, R6 ;  /* 0x00005410ff037816 */ /* 0x000fe20000000006 */
[----:B------:R-:W0:Y:S01]  /*6840*/  @!P5 MUFU.RCP R12, R12 ;  /* 0x0000000c000cd308 */ /* 0x000e220000001000 */
[----:B------:R-:W-:Y:S02]  /*6850*/  FADD.FTZ R5, R5, R36 ;  /* 0x0000002405057221 */ /* 0x000fe40000010000 */
[----:B----4-:R-:W-:-:S03]  /*6860*/  @!P6 FMUL.FTZ R114, R114, R11 ;  /* 0x0000000b7272e220 */ /* 0x010fc60000410000 */
[----:B------:R-:W-:Y:S02]  /*6870*/  FSETP.GTU.FTZ.AND P6, PT, R5, 20, PT ;  /* 0x41a000000500780b */ /* 0x000fe40003fdc000 */
[----:B------:R-:W3:Y:S01]  /*6880*/  @!P0 MUFU.RCP R14, R2 ;  /* 0x00000002000e8308 */ /* 0x000ee20000001000 */
[----:B-1----:R-:W-:-:S07]  /*6890*/  @!P3 FADD.FTZ R9, R9, 1 ;  /* 0x3f8000000909b421 */ /* 0x002fce0000010000 */
[----:B------:R-:W1:Y:S01]  /*68a0*/  @!P2 MUFU.RCP R8, R8 ;  /* 0x000000080008a308 */ /* 0x000e620000001000 */
[----:B0-----:R-:W-:Y:S01]  /*68b0*/  @!P5 FMUL.FTZ R115, R115, R12 ;  /* 0x0000000c7373d220 */ /* 0x001fe20000410000 */
[----:B------:R-:W-:-:S04]  /*68c0*/  FSETP.GTU.FTZ.AND P5, PT, R15, 20, PT ;  /* 0x41a000000f00780b */ /* 0x000fc80003fbc000 */
[----:B------:R-:W-:Y:S02]  /*68d0*/  F2FP.BF16.PACK_AB R17, R115, R112 ;  /* 0x000000707311723e */ /* 0x000fe400000010ff */
[----:B------:R0:W4:Y:S01]  /*68e0*/  @!P1 MUFU.RCP R13, R4 ;  /* 0x00000004000d9308 */ /* 0x0001220000001000 */
[----:B---3--:R-:W-:-:S05]  /*68f0*/  @!P0 FMUL.FTZ R117, R117, R14 ;  /* 0x0000000e75758220 */ /* 0x008fca0000410000 */
[----:B------:R-:W-:Y:S01]  /*6900*/  F2FP.BF16.PACK_AB R18, R117, R114 ;  /* 0x000000727512723e */ /* 0x000fe200000010ff */
[----:B------:R-:W-:Y:S01]  /*6910*/  @!P5 FMUL.FTZ R2, R15, -1.4426950216293334961 ;  /* 0xbfb8aa3b0f02d820 */ /* 0x000fe20000410000 */
[----:B------:R-:W3:Y:S01]  /*6920*/  @!P3 MUFU.RCP R9, R9 ;  /* 0x000000090009b308 */ /* 0x000ee20000001000 */
[----:B0-----:R-:W-:Y:S01]  /*6930*/  FADD.FTZ R4, R3, R36 ;  /* 0x0000002403047221 */ /* 0x001fe20000010000 */
[----:B------:R-:W-:Y:S01]  /*6940*/  PRMT R3, RZ, 0x7610, R6 ;  /* 0x00007610ff037816 */ /* 0x000fe20000000006 */
[----:B-1----:R-:W-:-:S03]  /*6950*/  @!P2 FMUL.FTZ R119, R119, R8 ;  /* 0x000000087777a220 */ /* 0x002fc60000410000 */
[----:B------:R-:W-:Y:S01]  /*6960*/  FSETP.GTU.FTZ.AND P0, PT, R4, 20, PT ;  /* 0x41a000000400780b */ /* 0x000fe20003f1c000 */
[--C-:B------:R-:W-:Y:S01]  /*6970*/  FADD.FTZ R6, R3, R36.reuse ;  /* 0x0000002403067221 */ /* 0x100fe20000010000 */
[----:B------:R-:W0:Y:S01]  /*6980*/  @!P4 MUFU.EX2 R10, R10 ;  /* 0x0000000a000ac308 */ /* 0x000e220000000800 */
[----:B------:R-:W-:Y:S01]  /*6990*/  @!P6 FMUL.FTZ R3, R5, -1.4426950216293334961 ;  /* 0xbfb8aa3b0503e820 */ /* 0x000fe20000410000 */
[--C-:B------:R-:W-:Y:S01]  /*69a0*/  PRMT R5, RZ, 0x5410, R7.reuse ;  /* 0x00005410ff057816 */ /* 0x100fe20000000007 */
[----:B----4-:R-:W-:Y:S01]  /*69b0*/  @!P1 FMUL.FTZ R116, R116, R13 ;  /* 0x0000000d74749220 */ /* 0x010fe20000410000 */
[----:B------:R-:W-:Y:S02]  /*69c0*/  FSETP.GTU.FTZ.AND P2, PT, R6, 20, PT ;  /* 0x41a000000600780b */ /* 0x000fe40003f5c000 */
[----:B------:R-:W-:Y:S01]  /*69d0*/  PRMT R7, RZ, 0x7610, R7 ;  /* 0x00007610ff077816 */ /* 0x000fe20000000007 */
[--C-:B------:R-:W-:Y:S01]  /*69e0*/  FADD.FTZ R11, R5, R36.reuse ;  /* 0x00000024050b7221 */ /* 0x100fe20000010000 */
[----:B------:R-:W1:Y:S01]  /*69f0*/  @!P5 MUFU.EX2 R2, R2 ;  /* 0x000000020002d308 */ /* 0x000e620000000800 */
[----:B---3--:R-:W-:Y:S01]  /*6a00*/  @!P3 FMUL.FTZ R120, R120, R9 ;  /* 0x000000097878b220 */ /* 0x008fe20000410000 */
[----:B------:R-:W-:Y:S01]  /*6a10*/  F2FP.BF16.PACK_AB R19, R119, R116 ;  /* 0x000000747713723e */ /* 0x000fe200000010ff */
[----:B------:R-:W-:Y:S01]  /*6a20*/  FADD.FTZ R7, R7, R36 ;  /* 0x0000002407077221 */ /* 0x000fe20000010000 */
[----:B------:R-:W-:Y:S01]  /*6a30*/  FSETP.GTU.FTZ.AND P1, PT, R11, 20, PT ;  /* 0x41a000000b00780b */ /* 0x000fe20003f3c000 */
[----:B------:R-:W-:-:S03]  /*6a40*/  @!P0 FMUL.FTZ R4, R4, -1.4426950216293334961 ;  /* 0xbfb8aa3b04048820 */ /* 0x000fc60000410000 */
[----:B------:R-:W-:Y:S01]  /*6a50*/  FSETP.GTU.FTZ.AND P3, PT, R7, 20, PT ;  /* 0x41a000000700780b */ /* 0x000fe20003f7c000 */
[----:B------:R-:W-:Y:S01]  /*6a60*/  @!P2 FMUL.FTZ R5, R6, -1.4426950216293334961 ;  /* 0xbfb8aa3b0605a820 */ /* 0x000fe20000410000 */
[----:B------:R3:W4:Y:S01]  /*6a70*/  @!P0 MUFU.EX2 R8, R4 ;  /* 0x0000000400088308 */ /* 0x0007220000000800 */
[----:B------:R-:W-:Y:S01]  /*6a80*/  F2FP.BF16.PACK_AB R6, R104, R107 ;  /* 0x0000006b6806723e */ /* 0x000fe200000010ff */
[----:B0-----:R-:W-:Y:S02]  /*6a90*/  @!P4 FADD.FTZ R10, R10, 1 ;  /* 0x3f8000000a0ac421 */ /* 0x001fe40000010000 */
[----:B-1----:R-:W-:-:S04]  /*6aa0*/  @!P5 FADD.FTZ R2, R2, 1 ;  /* 0x3f8000000202d421 */ /* 0x002fc80000010000 */
[----:B------:R0:W1:Y:S01]  /*6ab0*/  @!P2 MUFU.EX2 R9, R5 ;  /* 0x000000050009a308 */ /* 0x0000620000000800 */
[----:B---3--:R-:W-:Y:S01]  /*6ac0*/  F2FP.BF16.PACK_AB R4, R108, R111 ;  /* 0x0000006f6c04723e */ /* 0x008fe200000010ff */
[----:B------:R-:W-:Y:S02]  /*6ad0*/  @!P1 FMUL.FTZ R11, R11, -1.4426950216293334961 ;  /* 0xbfb8aa3b0b0b9820 */ /* 0x000fe40000410000 */
[----:B------:R-:W-:Y:S01]  /*6ae0*/  @!P3 FMUL.FTZ R12, R7, -1.4426950216293334961 ;  /* 0xbfb8aa3b070cb820 */ /* 0x000fe20000410000 */
[----:B------:R-:W-:-:S03]  /*6af0*/  F2FP.BF16.PACK_AB R7, R102, R105 ;  /* 0x000000696607723e */ /* 0x000fc600000010ff */
[----:B------:R-:W3:Y:S01]  /*6b00*/  @!P6 MUFU.EX2 R3, R3 ;  /* 0x000000030003e308 */ /* 0x000ee20000000800 */
[----:B0-----:R-:W-:Y:S01]  /*6b10*/  F2FP.BF16.PACK_AB R5, R106, R109 ;  /* 0x0000006d6a05723e */ /* 0x001fe200000010ff */
[----:B----4-:R-:W-:-:S04]  /*6b20*/  @!P0 FADD.FTZ R22, R8, 1 ;  /* 0x3f80000008168421 */ /* 0x010fc80000010000 */
[----:B------:R0:W-:Y:S02]  /*6b30*/  STS.128 [R54], R4 ;  /* 0x0000000436007388 */ /* 0x0001e40000000c00 */
[----:B------:R-:W4:Y:S01]  /*6b40*/  @!P1 MUFU.EX2 R24, R11 ;  /* 0x0000000b00189308 */ /* 0x000f220000000800 */
[----:B-1----:R-:W-:-:S07]  /*6b50*/  @!P2 FADD.FTZ R23, R9, 1 ;  /* 0x3f8000000917a421 */ /* 0x002fce0000010000 */
[----:B------:R1:W5:Y:S01]  /*6b60*/  @!P3 MUFU.EX2 R25, R12 ;  /* 0x0000000c0019b308 */ /* 0x0003620000000800 */
[----:B------:R-:W-:-:S06]  /*6b70*/  NOP ;  /* 0x0000000000007918 */ /* 0x000fcc0000000000 */
[----:B---3--:R-:W-:Y:S01]  /*6b80*/  @!P6 FADD.FTZ R3, R3, 1 ;  /* 0x3f8000000303e421 */ /* 0x008fe20000010000 */
[----:B------:R3:W2:Y:S01]  /*6b90*/  @!P4 MUFU.RCP R26, R10 ;  /* 0x0000000a001ac308 */ /* 0x0006a20000001000 */
[----:B-1----:R-:W-:Y:S01]  /*6ba0*/  LDS.128 R12, [R41.X16+0x200] ;  /* 0x00020000290c7984 */ /* 0x002fe2000000cc00 */
[----:B0-----:R-:W-:Y:S02]  /*6bb0*/  IMAD R5, R35, c[0x0][0x2e0], RZ ;  /* 0x0000b80023057a24 */ /* 0x001fe400078e02ff */
[----:B----4-:R-:W-:Y:S02]  /*6bc0*/  @!P1 FADD.FTZ R24, R24, 1 ;  /* 0x3f80000018189421 */ /* 0x010fe40000010000 */
[----:B------:R-:W-:Y:S02]  /*6bd0*/  IMAD R5, R0, c[0x0][0x2e4], R5 ;  /* 0x0000b90000057a24 */ /* 0x000fe400078e0205 */
[----:B------:R0:W1:Y:S01]  /*6be0*/  @!P5 MUFU.RCP R27, R2 ;  /* 0x00000002001bd308 */ /* 0x0000620000001000 */
[----:B---3--:R-:W3:Y:S01]  /*6bf0*/  LDS.128 R8, [R41.X16] ;  /* 0x0000000029087984 */ /* 0x008ee2000000cc00 */
[----:B-----5:R-:W-:-:S06]  /*6c00*/  @!P3 FADD.FTZ R25, R25, 1 ;  /* 0x3f8000001919b421 */ /* 0x020fcc0000010000 */
[----:B------:R4:W5:Y:S01]  /*6c10*/  @!P6 MUFU.RCP R58, R3 ;  /* 0x00000003003ae308 */ /* 0x0009620000001000 */
[----:B0-----:R-:W-:Y:S02]  /*6c20*/  IMAD R2, R156, c[0x0][0x2d8], RZ ;  /* 0x0000b6009c027a24 */ /* 0x001fe400078e02ff */
[----:B--2---:R-:W-:Y:S02]  /*6c30*/  @!P4 FMUL.FTZ R121, R121, R26 ;  /* 0x0000001a7979c220 */ /* 0x004fe40000410000 */
[----:B------:R-:W-:-:S03]  /*6c40*/  IMAD R55, R37, c[0x0][0x2dc], R2 ;  /* 0x0000b70025377a24 */ /* 0x000fc600078e0202 */
[----:B------:R-:W0:Y:S01]  /*6c50*/  @!P0 MUFU.RCP R22, R22 ;  /* 0x0000001600168308 */ /* 0x000e220000001000 */
[----:B----4-:R-:W-:-:S04]  /*6c60*/  IMAD.WIDE.U32 R2, R37, c[0x0][0x2d8], R20 ;  /* 0x0000b60025027a25 */ /* 0x010fc800078e0014 */
[----:B-1----:R-:W-:Y:S01]  /*6c70*/  @!P5 FMUL.FTZ R122, R122, R27 ;  /* 0x0000001b7a7ad220 */ /* 0x002fe20000410000 */
[----:B------:R-:W-:Y:S01]  /*6c80*/  IADD3 R3, R3, R55, RZ ;  /* 0x0000003703037210 */ /* 0x000fe20007ffe0ff */
[----:B------:R-:W-:Y:S01]  /*6c90*/  IMAD.WIDE.U32 R20, R37, c[0x0][0x2f8], R20 ;  /* 0x0000be0025147a25 */ /* 0x000fe200078e0014 */
[----:B------:R-:W1:Y:S03]  /*6ca0*/  @!P2 MUFU.RCP R23, R23 ;  /* 0x000000170017a308 */ /* 0x000e660000001000 */
[----:B------:R-:W-:-:S04]  /*6cb0*/  IMAD.WIDE.U32 R2, R0, c[0x0][0x2e0], R2 ;  /* 0x0000b80000027a25 */ /* 0x000fc800078e0002 */
[----:B-----5:R-:W-:Y:S01]  /*6cc0*/  @!P6 FMUL.FTZ R123, R123, R58 ;  /* 0x0000003a7b7be220 */ /* 0x020fe20000410000 */
[----:B------:R-:W-:Y:S01]  /*6cd0*/  IADD3 R3, R3, R5, RZ ;  /* 0x0000000503037210 */ /* 0x000fe20007ffe0ff */
[----:B------:R-:W2:Y:S01]  /*6ce0*/  @!P1 MUFU.RCP R24, R24 ;  /* 0x0000001800189308 */ /* 0x000ea20000001000 */
[----:B------:R-:W-:Y:S01]  /*6cf0*/  LEA R4, P4, R2, c[0x0][0x330], 0x1 ;  /* 0x0000cc0002047a11 */ /* 0x000fe200078808ff */
[----:B0-----:R-:W-:Y:S02]  /*6d00*/  @!P0 FMUL.FTZ R89, R89, R22 ;  /* 0x0000001659598220 */ /* 0x001fe40000410000 */
[----:B------:R-:W-:Y:S01]  /*6d10*/  IMAD R22, R156, c[0x0][0x2f8], RZ ;  /* 0x0000be009c167a24 */ /* 0x000fe200078e02ff */
[----:B------:R-:W-:Y:S01]  /*6d20*/  LEA.HI.X R5, R2, c[0x0][0x334], R3, 0x1, P4 ;  /* 0x0000cd0002057a11 */ /* 0x000fe200020f0c03 */
[----:B------:R-:W-:Y:S01]  /*6d30*/  FADD.FTZ R3, R113, R38 ;  /* 0x0000002671037221 */ /* 0x000fe20000010000 */
[----:B------:R-:W-:Y:S01]  /*6d40*/  IADD3 R46, P4, R46, -0x400, RZ ;  /* 0xfffffc002e2e7810 */ /* 0x000fe20007f9e0ff */
[----:B------:R-:W0:Y:S01]  /*6d50*/  @!P3 MUFU.RCP R25, R25 ;  /* 0x000000190019b308 */ /* 0x000e220000001000 */
[----:B-1----:R-:W-:Y:S01]  /*6d60*/  @!P2 FMUL.FTZ R88, R88, R23 ;  /* 0x000000175858a220 */ /* 0x002fe20000410000 */
[----:B------:R-:W-:Y:S01]  /*6d70*/  IADD3 R48, P2, R48, -0x400, RZ ;  /* 0xfffffc0030307810 */ /* 0x000fe20007f5e0ff */
[----:B------:R-:W-:Y:S01]  /*6d80*/  FADD.FTZ R7, R3, R110 ;  /* 0x0000006e03077221 */ /* 0x000fe20000010000 */
[----:B------:R-:W-:Y:S01]  /*6d90*/  IADD3.X R47, R47, -0x1, RZ, P4, !PT ;  /* 0xffffffff2f2f7810 */ /* 0x000fe200027fe4ff */
[----:B------:R-:W-:Y:S01]  /*6da0*/  IMAD.WIDE R2, R52, 0x10, R4 ;  /* 0x0000001034027825 */ /* 0x000fe200078e0204 */
[----:B------:R-:W-:-:S02]  /*6db0*/  F2FP.BF16.PACK_AB R26, R88, R89 ;  /* 0x00000059581a723e */ /* 0x000fc400000010ff */
[----:B------:R-:W-:Y:S01]  /*6dc0*/  IADD3.X R49, R49, -0x1, RZ, P2, !PT ;  /* 0xffffffff31317810 */ /* 0x000fe200017fe4ff */
[----:B--2---:R-:W-:Y:S01]  /*6dd0*/  @!P1 FMUL.FTZ R87, R87, R24 ;  /* 0x0000001857579220 */ /* 0x004fe20000410000 */
[----:B---3--:R-:W-:Y:S01]  /*6de0*/  STG.E.128 [R2.64], R8 ;  /* 0x0000000802007986 */ /* 0x008fe2000c101d04 */
[----:B------:R-:W-:Y:S01]  /*6df0*/  F2FP.BF16.PACK_AB R24, R121, R120 ;  /* 0x000000787918723e */ /* 0x000fe200000010ff */
[----:B------:R-:W-:Y:S01]  /*6e00*/  FADD.FTZ R112, R7, R112 ;  /* 0x0000007007707221 */ /* 0x000fe20000010000 */
[----:B------:R-:W-:Y:S01]  /*6e10*/  IADD3 R44, P1, R44, -0x400, RZ ;  /* 0xfffffc002c2c7810 */ /* 0x000fe20007f3e0ff */
[----:B------:R1:W-:Y:S01]  /*6e20*/  STG.E.128 [R2.64+0x200], R12 ;  /* 0x0002000c02007986 */ /* 0x0003e2000c101d04 */
[----:B0-----:R-:W-:Y:S01]  /*6e30*/  @!P3 FMUL.FTZ R86, R86, R25 ;  /* 0x000000195656b220 */ /* 0x001fe20000410000 */
[----:B------:R-:W-:Y:S02]  /*6e40*/  F2FP.BF16.PACK_AB R25, R123, R122 ;  /* 0x0000007a7b19723e */ /* 0x000fe400000010ff */
[----:B------:R-:W-:Y:S01]  /*6e50*/  BAR.SYNC.DEFER_BLOCKING 0x0 ;  /* 0x0000000000007b1d */ /* 0x000fe20000010000 */
[----:B------:R-:W-:Y:S01]  /*6e60*/  FADD.FTZ R115, R112, R115 ;  /* 0x0000007370737221 */ /* 0x000fe20000010000 */
[----:B------:R-:W-:-:S02]  /*6e70*/  IADD3 R42, P3, R42, -0x400, RZ ;  /* 0xfffffc002a2a7810 */ /* 0x000fc40007f7e0ff */
[----:B------:R-:W-:Y:S01]  /*6e80*/  F2FP.BF16.PACK_AB R27, R86, R87 ;  /* 0x00000057561b723e */ /* 0x000fe200000010ff */
[----:B------:R-:W-:Y:S01]  /*6e90*/  FADD.FTZ R114, R115, R114 ;  /* 0x0000007273727221 */ /* 0x000fe20000010000 */
[----:B------:R-:W-:Y:S02]  /*6ea0*/  IADD3.X R45, R45, -0x1, RZ, P1, !PT ;  /* 0xffffffff2d2d7810 */ /* 0x000fe40000ffe4ff */
        /* <DEDUP_REMOVED lines=26> */
[----:B------:R-:W-:-:S04]  /*7050*/  FADD.FTZ R87, R88, R87 ;  /* 0x0000005758577221 */ /* 0x000fc80000010000 */
[----:B------:R-:W-:Y:S01]  /*7060*/  FADD.FTZ R38, R87, R86 ;  /* 0x0000005657267221 */ /* 0x000fe20000010000 */
[----:B0-----:R0:W-:Y:S04]  /*7070*/  STG.E.128 [R2.64], R60 ;  /* 0x0000003c02007986 */ /* 0x0011e8000c101d04 */
[----:B-1----:R0:W-:Y:S01]  /*7080*/  STG.E.128 [R2.64+0x200], R4 ;  /* 0x0002000402007986 */ /* 0x0021e2000c101d04 */
[----:B------:R-:W-:Y:S01]  /*7090*/  @!P0 CALL.REL.NOINC `(.L_x_5993) ;  /* 0x0000001000008944 */ /* 0x000fe20003c00000 */
[----:B------:R-:W-:Y:S05]  /*70a0*/  BRA `(.L_x_6064) ;  /* 0xffff96d000007947 */ /* 0x000fea000383ffff */
.L_x_5993:
[----:B------:R-:W-:Y:S02]  /*70b0*/  ISETP.NE.U32.AND P0, PT, RZ, c[0x0][0x328], PT ;  /* 0x0000ca00ff007a0c */ /* 0x000fe40003f05070 */
[----:B------:R-:W-:Y:S02]  /*70c0*/  ISETP.NE.U32.AND P2, PT, RZ, c[0x0][0x348], PT ;  /* 0x0000d200ff007a0c */ /* 0x000fe40003f45070 */
[----:B------:R-:W-:-:S02]  /*70d0*/  ISETP.NE.AND.EX P1, PT, RZ, c[0x0][0x32c], PT, P0 ;  /* 0x0000cb00ff007a0c */ /* 0x000fc40003f25300 */
        /* <DEDUP_REMOVED lines=21> */
.L_x_6066:
[----:B0-----:R-:W-:Y:S05]  /*7230*/  BSYNC B0 ;  /* 0x0000000000007941 */ /* 0x001fea0003800000 */
.L_x_6065:
        /* <DEDUP_REMOVED lines=23> */
.L_x_6068:
[----:B------:R-:W1:Y:S02]  /*73b0*/  S2R R15, SR_TID.X ;  /* 0x00000000000f7919 */ /* 0x000e640000002100 */
.L_x_6069:
[----:B0-----:R-:W-:Y:S05]  /*73c0*/  BSYNC B0 ;  /* 0x0000000000007941 */ /* 0x001fea0003800000 */
.L_x_6067:
[----:B-1----:R-:W-:-:S13]  /*73d0*/  ISETP.GE.AND P0, PT, R15, c[0x0][0x16c], PT ;  /* 0x00005b000f007a0c */ /* 0x002fda0003f06270 */
        /* <DEDUP_REMOVED lines=9> */
.L_x_6070:
        /* <DEDUP_REMOVED lines=26> */
.L_x_6071:
        /* <DEDUP_REMOVED lines=15> */
.L_x_9090:


//--------------------- .text._Z25selective_scan_bwd_kernelI32Selective_Scan_bwd_kernel_traitsILi32ELi16ELb1ELb0ELb1ELb1ELb1EN3c108BFloat16EfEEv12SSMParamsBwd --------------------------
	.section	.text._Z25selective_scan_bwd_kernelI32Selective_Scan_bwd_kernel_traitsILi32ELi16ELb1ELb0ELb1ELb1ELb1EN3c108BFloat16EfEEv12SSMParamsBwd,"ax",@progbits
	.sectioninfo	@"SHI_REGISTERS=244"
	.align	128
        .global         _Z25selective_scan_bwd_kernelI32Selective_Scan_bwd_kernel_traitsILi32ELi16ELb1ELb0ELb1ELb1ELb1EN3c108BFloat16EfEEv12SSMParamsBwd
        .type           _Z25selective_scan_bwd_kernelI32Selective_Scan_bwd_kernel_traitsILi32ELi16ELb1ELb0ELb1ELb1ELb1EN3c108BFloat16EfEEv12SSMParamsBwd,@function
        .size           _Z25selective_scan_bwd_kernelI32Selective_Scan_bwd_kernel_traitsILi32ELi16ELb1ELb0ELb1ELb1ELb1EN3c108BFloat16EfEEv12SSMParamsBwd,(.L_x_9091 - _Z25selective_scan_bwd_kernelI32Selective_Scan_bwd_kernel_traitsILi32ELi16ELb1ELb0ELb1ELb1ELb1EN3c108BFloat16EfEEv12SSMParamsBwd)
        .other          _Z25selective_scan_bwd_kernelI32Selective_Scan_bwd_kernel_traitsILi32ELi16ELb1ELb0ELb1ELb1ELb1EN3c108BFloat16EfEEv12SSMParamsBwd,@"STO_CUDA_ENTRY STV_DEFAULT"
_Z25selective_scan_bwd_kernelI32Selective_Scan_bwd_kernel_traitsILi32ELi16ELb1ELb0ELb1ELb1ELb1EN3c108BFloat16EfEEv12SSMParamsBwd:
.text._Z25selective_scan_bwd_kernelI32Selective_Scan_bwd_kernel_traitsILi32ELi16ELb1ELb0ELb1ELb1ELb1EN3c108BFloat16EfEEv12SSMParamsBwd:
        /* <DEDUP_REMOVED lines=117> */
[----:B0-----:R-:W-:-:S04]  /*0750*/  SHF.L.U32 R38, R49, 0x1, RZ ;  /* 0x0000000131267819 */ /* 0x001fc800000006ff */
[----:B-1----:R-:W-:-:S03]  /*0760*/  LOP3.LUT R38, R38, 0xffffffc0, RZ, 0xc0, !PT ;  /* 0xffffffc026267812 */ /* 0x002fc600078ec0ff */
.L_x_6144:
[----:B------:R-:W-:Y:S01]  /*0770*/  BAR.SYNC.DEFER_BLOCKING 0x0 ;  /* 0x0000000000007b1d */ /* 0x000fe20000010000 */
[----:B------:R-:W-:-:S05]  /*0780*/  LOP3.LUT R37, R38, 0x1f, R49, 0xf8, !PT ;  /* 0x0000001f26257812 */ /* 0x000fca00078ef831 */
[----:B0-----:R-:W-:-:S05]  /*0790*/  IMAD.WIDE R2, R37, 0x10, R46 ;  /* 0x0000001025027825 */ /* 0x001fca00078e022e */
        /* <DEDUP_REMOVED lines=17> */
[----:B------:R-:W1:Y:S04]  /*08b0*/  LDS.128 R12, [R36+0x10] ;  /* 0x00001000240c7984 */ /* 0x000e680000000c00 */
        /* <DEDUP_REMOVED lines=12> */
[--C-:B------:R-:W-:Y:S01]  /*0980*/  PRMT R61, RZ, 0x5410, R71.reuse ;  /* 0x00005410ff3d7816 */ /* 0x100fe20000000047 */
[----:B------:R-:W-:Y:S01]  /*0990*/  FADD.FTZ R62, R25, R52 ;  /* 0x00000034193e7221 */ /* 0x000fe20000010000 */
[----:B------:R-:W-:Y:S01]  /*09a0*/  PRMT R71, RZ, 0x7610, R71 ;  /* 0x00007610ff477816 */ /* 0x000fe20000000047 */
[----:B------:R-:W-:Y:S01]  /*09b0*/  IMAD.WIDE.U32 R18, R53, c[0x0][0x1f0], R2 ;  /* 0x00007c0035127a25 */ /* 0x000fe200078e0002 */
[----:B------:R-:W-:-:S03]  /*09c0*/  FSETP.GTU.FTZ.AND P6, PT, R63, 20, PT ;  /* 0x41a000003f00780b */ /* 0x000fc60003fdc000 */
        /* <DEDUP_REMOVED lines=10> */
[----:B------:R-:W-:Y:S02]  /*0a70*/  LEA.HI.X R21, R22, c[0x0][0x26c], R21, 0x1, P0 ;  /* 0x00009b0016157a11 */ /* 0x000fe400000f0c15 */
[----:B------:R-:W-:Y:S01]  /*0a80*/  FSETP.GTU.FTZ.AND P0, PT, R62, 20, PT ;  /* 0x41a000003e00780b */ /* 0x000fe20003f1c000 */
[----:B--2---:R0:W-:Y:S04]  /*0a90*/  STS.128 [R48.X16], R64 ;  /* 0x0000004030007388 */ /* 0x0041e8000000cc00 */
[----:B---3--:R2:W-:Y:S01]  /*0aa0*/  STS.128 [R48.X16+0x200], R80 ;  /* 0x0002005030007388 */ /* 0x0085e2000000cc00 */
[----:B------:R-:W-:-:S06]  /*0ab0*/  NOP ;  /* 0x0000000000007918 */ /* 0x000fcc0000000000 */
[----:B------:R2:W3:Y:S04]  /*0ac0*/  LDS.128 R76, [R36] ;  /* 0x00000000244c7984 */ /* 0x0004e80000000c00 */
[----:B------:R2:W4:Y:S01]  /*0ad0*/  LDS.128 R16, [R36+0x10] ;  /* 0x0000100024107984 */ /* 0x0005220000000c00 */
[----:B0-----:R-:W-:Y:S01]  /*0ae0*/  PRMT R67, RZ, 0x5410, R68 ;  /* 0x00005410ff437816 */ /* 0x001fe20000000044 */
[--C-:B------:R-:W-:Y:S01]  /*0af0*/  FADD.FTZ R66, R23, R52.reuse ;  /* 0x0000003417427221 */ /* 0x100fe20000010000 */
[--C-:B------:R-:W-:Y:S02]  /*0b00*/  PRMT R65, RZ, 0x5410, R69.reuse ;  /* 0x00005410ff417816 */ /* 0x100fe40000000045 */
[----:B------:R-:W-:Y:S01]  /*0b10*/  PRMT R69, RZ, 0x7610, R69 ;  /* 0x00007610ff457816 */ /* 0x000fe20000000045 */
[--C-:B------:R-:W-:Y:S01]  /*0b20*/  FADD.FTZ R67, R67, R52.reuse ;  /* 0x0000003443437221 */ /* 0x100fe20000010000 */
[----:B------:R-:W-:Y:S01]  /*0b30*/  FSETP.GTU.FTZ.AND P3, PT, R66, 20, PT ;  /* 0x41a000004200780b */ /* 0x000fe20003f7c000 */
[----:B------:R-:W-:-:S02]  /*0b40*/  FADD.FTZ R65, R65, R52 ;  /* 0x0000003441417221 */ /* 0x000fc40000010000 */
[----:B------:R-:W-:Y:S01]  /*0b50*/  FADD.FTZ R64, R69, R52 ;  /* 0x0000003445407221 */ /* 0x000fe20000010000 */
[----:B------:R-:W-:Y:S02]  /*0b60*/  FSETP.GTU.FTZ.AND P2, PT, R67, 20, PT ;  /* 0x41a000004300780b */ /* 0x000fe40003f5c000 */
[----:B------:R-:W-:Y:S02]  /*0b70*/  FSETP.GTU.FTZ.AND P4, PT, R65, 20, PT ;  /* 0x41a000004100780b */ /* 0x000fe40003f9c000 */
[----:B------:R-:W-:-:S09]  /*0b80*/  FSETP.GTU.FTZ.AND P5, PT, R64, 20, PT ;  /* 0x41a000004000780b */ /* 0x000fd20003fbc000 */
[----:B------:R-:W-:Y:S05]  /*0b90*/  @P2 BRA `(.L_x_6074) ;  /* 0x000001f000002947 */ /* 0x000fea0003800000 */
        /* <DEDUP_REMOVED lines=31> */
.L_x_6074:
[----:B-12---:R-:W-:Y:S05]  /*0d90*/  BSYNC B0 ;  /* 0x0000000000007941 */ /* 0x006fea0003800000 */
.L_x_6073:
        /* <DEDUP_REMOVED lines=36> */
.L_x_6076:
[----:B------:R-:W-:Y:S05]  /*0fe0*/  BSYNC B0 ;  /* 0x0000000000007941 */ /* 0x000fea0003800000 */
.L_x_6075:
        /* <DEDUP_REMOVED lines=36> */
.L_x_6078:
[----:B------:R-:W-:Y:S05]  /*1230*/  BSYNC B0 ;  /* 0x0000000000007941 */ /* 0x000fea0003800000 */
.L_x_6077:
        /* <DEDUP_REMOVED lines=36> */
.L_x_6080:
[----:B------:R-:W-:Y:S05]  /*1480*/  BSYNC B0 ;  /* 0x0000000000007941 */ /* 0x000fea0003800000 */
.L_x_6079:
        /* <DEDUP_REMOVED lines=36> */
.L_x_6082:
[----:B------:R-:W-:Y:S05]  /*16d0*/  BSYNC B0 ;  /* 0x0000000000007941 */ /* 0x000fea0003800000 */
.L_x_6081:
        /* <DEDUP_REMOVED lines=36> */
.L_x_6084:
[----:B------:R-:W-:Y:S05]  /*1920*/  BSYNC B0 ;  /* 0x0000000000007941 */ /* 0x000fea0003800000 */
.L_x_6083:
        /* <DEDUP_REMOVED lines=36> */
.L_x_6086:
[----:B------:R-:W-:Y:S05]  /*1b70*/  BSYNC B0 ;  /* 0x0000000000007941 */ /* 0x000fea0003800000 */
.L_x_6085:
        /* <DEDUP_REMOVED lines=36> */
.L_x_6088:
[----:B------:R-:W-:Y:S05]  /*1dc0*/  BSYNC B0 ;  /* 0x0000000000007941 */ /* 0x000fea0003800000 */
.L_x_6087:
        /* <DEDUP_REMOVED lines=36> */
.L_x_6090:
[----:B------:R-:W-:Y:S05]  /*2010*/  BSYNC B0 ;  /* 0x0000000000007941 */ /* 0x000fea0003800000 */
.L_x_6089:
        /* <DEDUP_REMOVED lines=35> */
.L_x_6092:
[----:B------:R-:W-:Y:S05]  /*2250*/  BSYNC B0 ;  /* 0x0000000000007941 */ /* 0x000fea0003800000 */
.L_x_6091:
        /* <DEDUP_REMOVED lines=33> */
.L_x_6094:
[----:B------:R-:W-:Y:S05]  /*2470*/  BSYNC B0 ;  /* 0x0000000000007941 */ /* 0x000fea0003800000 */
.L_x_6093:
        /* <DEDUP_REMOVED lines=33> */
.L_x_6096:
[----:B------:R-:W-:Y:S05]  /*2690*/  BSYNC B0 ;  /* 0x0000000000007941 */ /* 0x000fea0003800000 */
.L_x_6095:
        /* <DEDUP_REMOVED lines=33> */
.L_x_6098:
[----:B------:R-:W-:Y:S05]  /*28b0*/  BSYNC B0 ;  /* 0x0000000000007941 */ /* 0x000fea0003800000 */
.L_x_6097:
        /* <DEDUP_REMOVED lines=33> */
.L_x_6100:
[----:B------:R-:W-:Y:S05]  /*2ad0*/  BSYNC B0 ;  /* 0x0000000000007941 */ /* 0x000fea0003800000 */
.L_x_6099:
        /* <DEDUP_REMOVED lines=33> */
.L_x_6102:
[----:B------:R-:W-:Y:S05]  /*2cf0*/  BSYNC B0 ;  /* 0x0000000000007941 */ /* 0x000fea0003800000 */
.L_x_6101:
        /* <DEDUP_REMOVED lines=33> */
.L_x_6104:
[----:B------:R-:W-:Y:S05]  /*2f10*/  BSYNC B0 ;  /* 0x0000000000007941 */ /* 0x000fea0003800000 */
.L_x_6103:
        /* <DEDUP_REMOVED lines=15> */
[----:B-----5:R0:W-:Y:S01]  /*3010*/  STS.128 [R48.X16+0x200], R92 ;  /* 0x0002005c30007388 */ /* 0x0201e2000000cc00 */
[----:B------:R-:W-:-:S06]  /*3020*/  NOP ;  /* 0x0000000000007918 */ /* 0x000fcc0000000000 */
[----:B------:R-:W1:Y:S04]  /*3030*/  LDS.128 R80, [R36] ;  /* 0x0000000024507984 */ /* 0x000e680000000c00 */
[----:B------:R-:W2:Y:S04]  /*3040*/  LDS.128 R12, [R36+0x10] ;  /* 0x00001000240c7984 */ /* 0x000ea80000000c00 */
[----:B------:R-:W-:Y:S06]  /*3050*/  BAR.SYNC.DEFER_BLOCKING 0x0 ;  /* 0x0000000000007b1d */ /* 0x000fec0000010000 */
[----:B----4-:R5:W4:Y:S04]  /*3060*/  LDG.E.128 R20, [R88.64] ;  /* 0x0000000458147981 */ /* 0x010b28000c1e1d00 */
[----:B---3--:R5:W3:Y:S01]  /*3070*/  LDG.E.128 R24, [R88.64+0x200] ;  /* 0x0002000458187981 */ /* 0x008ae2000c1e1d00 */
[--C-:B------:R-:W-:Y:S01]  /*3080*/  PRMT R108, RZ, 0x5410, R76.reuse ;  /* 0x00005410ff6c7816 */ /* 0x100fe2000000004c */
[----:B0-----:R-:W-:Y:S01]  /*3090*/  IMAD R94, R136, c[0x0][0x2e8], RZ ;  /* 0x0000ba00885e7a24 */ /* 0x001fe200078e02ff */
[----:B------:R-:W-:-:S02]  /*30a0*/  PRMT R110, RZ, 0x7610, R76 ;  /* 0x00007610ff6e7816 */ /* 0x000fc4000000004c */
[----:B-1----:R-:W-:Y:S01]  /*30b0*/  PRMT R73, RZ, 0x5410, R80 ;  /* 0x00005410ff497816 */ /* 0x002fe20000000050 */
[C---:B------:R-:W-:Y:S01]  /*30c0*/  IMAD R93, R53.reuse, c[0x0][0x2ec], R94 ;  /* 0x0000bb00355d7a24 */ /* 0x040fe200078e025e */
[----:B------:R-:W-:Y:S01]  /*30d0*/  PRMT R90, RZ, 0x7610, R80 ;  /* 0x00007610ff5a7816 */ /* 0x000fe20000000050 */
[----:B------:R-:W-:Y:S01]  /*30e0*/  IMAD.WIDE.U32 R94, R53, c[0x0][0x2e8], R2 ;  /* 0x0000ba00355e7a25 */ /* 0x000fe200078e0002 */
[--C-:B------:R-:W-:Y:S02]  /*30f0*/  PRMT R100, RZ, 0x5410, R82.reuse ;  /* 0x00005410ff647816 */ /* 0x100fe40000000052 */
[----:B------:R-:W-:Y:S01]  /*3100*/  PRMT R106, RZ, 0x5410, R83 ;  /* 0x00005410ff6a7816 */ /* 0x000fe20000000053 */
[----:B------:R-:W-:Y:S01]  /*3110*/  FMUL.FTZ R75, R73, -1.4426950216293334961 ;  /* 0xbfb8aa3b494b7820 */ /* 0x000fe20000410000 */
[--C-:B------:R-:W-:Y:S01]  /*3120*/  PRMT R87, RZ, 0x5410, R81.reuse ;  /* 0x00005410ff577816 */ /* 0x100fe20000000051 */
[----:B------:R-:W-:Y:S01]  /*3130*/  FMUL.FTZ R80, R90, -1.4426950216293334961 ;  /* 0xbfb8aa3b5a507820 */ /* 0x000fe20000410000 */
[----:B------:R-:W-:Y:S01]  /*3140*/  PRMT R104, RZ, 0x7610, R82 ;  /* 0x00007610ff687816 */ /* 0x000fe20000000052 */
[----:B-----5:R-:W-:Y:S01]  /*3150*/  FMUL.FTZ R88, R100, -1.4426950216293334961 ;  /* 0xbfb8aa3b64587820 */ /* 0x020fe20000410000 */
[----:B------:R-:W-:Y:S01]  /*3160*/  PRMT R81, RZ, 0x7610, R81 ;  /* 0x00007610ff517816 */ /* 0x000fe20000000051 */
[----:B------:R-:W0:Y:S01]  /*3170*/  MUFU.EX2 R75, R75 ;  /* 0x0000004b004b7308 */ /* 0x000e220000000800 */
[----:B------:R-:W-:Y:S01]  /*3180*/  FMUL.FTZ R82, R106, -1.4426950216293334961 ;  /* 0xbfb8aa3b6a527820 */ /* 0x000fe20000410000 */
[----:B--2---:R-:W-:Y:S01]  /*3190*/  PRMT R89, RZ, 0x7610, R12 ;  /* 0x00007610ff597816 */ /* 0x004fe2000000000c */
[----:B------:R-:W-:Y:S01]  /*31a0*/  FMUL.FTZ R84, R87, -1.4426950216293334961 ;  /* 0xbfb8aa3b57547820 */ /* 0x000fe20000410000 */
[----:B------:R-:W-:Y:S01]  /*31b0*/  PRMT R109, RZ, 0x7610, R83 ;  /* 0x00007610ff6d7816 */ /* 0x000fe20000000053 */
[----:B------:R-:W-:Y:S01]  /*31c0*/  FMUL.FTZ R86, R81, -1.4426950216293334961 ;  /* 0xbfb8aa3b51567820 */ /* 0x000fe20000410000 */
[----:B------:R-:W-:-:S02]  /*31d0*/  PRMT R112, RZ, 0x5410, R77 ;  /* 0x00005410ff707816 */ /* 0x000fc4000000004d */
[----:B------:R1:W2:Y:S01]  /*31e0*/  MUFU.EX2 R85, R80 ;  /* 0x0000005000557308 */ /* 0x0002a20000000800 */
[----:B------:R-:W-:Y:S01]  /*31f0*/  FMUL.FTZ R83, R109, -1.4426950216293334961 ;  /* 0xbfb8aa3b6d537820 */ /* 0x000fe20000410000 */
[----:B------:R-:W-:Y:S02]  /*3200*/  PRMT R114, RZ, 0x7610, R77 ;  /* 0x00007610ff727816 */ /* 0x000fe4000000004d */
[--C-:B------:R-:W-:Y:S02]  /*3210*/  PRMT R116, RZ, 0x5410, R78.reuse ;  /* 0x00005410ff747816 */ /* 0x100fe4000000004e */
[----:B------:R-:W-:Y:S02]  /*3220*/  PRMT R118, RZ, 0x7610, R78 ;  /* 0x00007610ff767816 */ /* 0x000fe4000000004e */
[----:B------:R5:W2:Y:S01]  /*3230*/  MUFU.EX2 R102, R88 ;  /* 0x0000005800667308 */ /* 0x000aa20000000800 */
[----:B-1----:R-:W-:Y:S01]  /*3240*/  FMUL.FTZ R80, R104, -1.4426950216293334961 ;  /* 0xbfb8aa3b68507820 */ /* 0x002fe20000410000 */
[--C-:B------:R-:W-:Y:S01]  /*3250*/  PRMT R120, RZ, 0x5410, R79.reuse ;  /* 0x00005410ff787816 */ /* 0x100fe2000000004f */
[----:B0-----:R-:W-:Y:S01]  /*3260*/  FADD.FTZ R75, R75, 1 ;  /* 0x3f8000004b4b7421 */ /* 0x001fe20000010000 */
[----:B------:R-:W-:-:S02]  /*3270*/  PRMT R121, RZ, 0x7610, R79 ;  /* 0x00007610ff797816 */ /* 0x000fc4000000004f */
[----:B------:R-:W-:Y:S02]  /*3280*/  PRMT R78, RZ, 0x5410, R15 ;  /* 0x00005410ff4e7816 */ /* 0x000fe4000000000f */
[----:B------:R0:W1:Y:S01]  /*3290*/  MUFU.EX2 R107, R82 ;  /* 0x00000052006b7308 */ /* 0x0000620000000800 */
[----:B-----5:R-:W-:Y:S01]  /*32a0*/  PRMT R88, RZ, 0x5410, R12 ;  /* 0x00005410ff587816 */ /* 0x020fe2000000000c */
[----:B--2---:R-:W-:Y:S01]  /*32b0*/  FADD.FTZ R85, R85, 1 ;  /* 0x3f80000055557421 */ /* 0x004fe20000010000 */
[----:B------:R-:W-:Y:S01]  /*32c0*/  PRMT R96, RZ, 0x5410, R16 ;  /* 0x00005410ff607816 */ /* 0x000fe20000000010 */
[----:B------:R-:W-:Y:S01]  /*32d0*/  FMUL.FTZ R12, R89, -1.4426950216293334961 ;  /* 0xbfb8aa3b590c7820 */ /* 0x000fe20000410000 */
[----:B------:R-:W-:Y:S02]  /*32e0*/  IADD3 R95, R95, R93, RZ ;  /* 0x0000005d5f5f7210 */ /* 0x000fe40007ffe0ff */
[----:B------:R-:W-:Y:S01]  /*32f0*/  PRMT R93, RZ, 0x5410, R17 ;  /* 0x00005410ff5d7816 */ /* 0x000fe20000000011 */
[----:B------:R2:W-:Y:S01]  /*3300*/  MUFU.EX2 R92, R84 ;  /* 0x00000054005c7308 */ /* 0x0005e20000000800 */
[----:B0-----:R-:W-:Y:S01]  /*3310*/  PRMT R82, RZ, 0x5410, R13 ;  /* 0x00005410ff527816 */ /* 0x001fe2000000000d */
[----:B------:R-:W-:Y:S01]  /*3320*/  FADD.FTZ R102, R102, 1 ;  /* 0x3f80000066667421 */ /* 0x000fe20000010000 */
[----:B------:R-:W-:-:S02]  /*3330*/  PRMT R97, RZ, 0x5410, R18 ;  /* 0x00005410ff617816 */ /* 0x000fc40000000012 */
[----:B------:R-:W-:Y:S02]  /*3340*/  PRMT R99, RZ, 0x7610, R18 ;  /* 0x00007610ff637816 */ /* 0x000fe40000000012 */
[--C-:B------:R-:W-:Y:S01]  /*3350*/  PRMT R101, RZ, 0x5410, R19.reuse ;  /* 0x00005410ff657816 */ /* 0x100fe20000000013 */
[----:B------:R0:W5:Y:S01]  /*3360*/  MUFU.EX2 R105, R80 ;  /* 0x0000005000697308 */ /* 0x0001620000000800 */
[----:B--2---:R-:W-:Y:S01]  /*3370*/  FMUL.FTZ R84, R88, -1.4426950216293334961 ;  /* 0xbfb8aa3b58547820 */ /* 0x004fe20000410000 */
[----:B------:R-:W-:Y:S01]  /*3380*/  PRMT R103, RZ, 0x7610, R19 ;  /* 0x00007610ff677816 */ /* 0x000fe20000000013 */
[----:B-1----:R-:W-:-:S05]  /*3390*/  FADD.FTZ R107, R107, 1 ;  /* 0x3f8000006b6b7421 */ /* 0x002fca0000010000 */
[----:B------:R1:W2:Y:S01]  /*33a0*/  MUFU.EX2 R111, R84 ;  /* 0x00000054006f7308 */ /* 0x0002a20000000800 */
[----:B0-----:R-:W-:-:S07]  /*33b0*/  FMUL.FTZ R80, R82, -1.4426950216293334961 ;  /* 0xbfb8aa3b52507820 */ /* 0x001fce0000410000 */
[----:B------:R0:W2:Y:S01]  /*33c0*/  MUFU.EX2 R115, R80 ;  /* 0x0000005000737308 */ /* 0x0000a20000000800 */
[----:B-1----:R-:W-:Y:S01]  /*33d0*/  PRMT R84, RZ, 0x5410, R14 ;  /* 0x00005410ff547816 */ /* 0x002fe2000000000e */
[----:B-----5:R-:W-:-:S04]  /*33e0*/  FADD.FTZ R105, R105, 1 ;  /* 0x3f80000069697421 */ /* 0x020fc80000010000 */
[----:B------:R-:W-:Y:S02]  /*33f0*/  FMUL.FTZ R91, R84, -1.4426950216293334961 ;  /* 0xbfb8aa3b545b7820 */ /* 0x000fe40000410000 */
[----:B------:R-:W1:Y:S01]  /*3400*/  MUFU.RCP R122, R75 ;  /* 0x0000004b007a7308 */ /* 0x000e620000001000 */
[----:B0-----:R-:W-:Y:S01]  /*3410*/  PRMT R80, RZ, 0x7610, R14 ;  /* 0x00007610ff507816 */ /* 0x001fe2000000000e */
[----:B--2---:R-:W-:Y:S01]  /*3420*/  FADD.FTZ R111, R111, 1 ;  /* 0x3f8000006f6f7421 */ /* 0x004fe20000010000 */
[----:B------:R-:W-:-:S04]  /*3430*/  MOV R14, c[0x0][0x16c] ;  /* 0x00005b00000e7a02 */ /* 0x000fc80000000f00 */
[----:B------:R-:W-:Y:S01]  /*3440*/  ISETP.GE.AND P1, PT, R14, 0x1, PT ;  /* 0x000000010e00780c */ /* 0x000fe20003f26270 */
[----:B------:R0:W2:Y:S01]  /*3450*/  MUFU.EX2 R98, R86 ;  /* 0x0000005600627308 */ /* 0x0000a20000000800 */
[----:B------:R-:W-:Y:S01]  /*3460*/  FADD.FTZ R14, R92, 1 ;  /* 0x3f8000005c0e7421 */ /* 0x000fe20000010000 */
[----:B------:R-:W-:Y:S01]  /*3470*/  PRMT R92, RZ, 0x7610, R17 ;  /* 0x00007610ff5c7816 */ /* 0x000fe20000000011 */
[----:B------:R-:W-:-:S05]  /*3480*/  FADD.FTZ R115, R115, 1 ;  /* 0x3f80000073737421 */ /* 0x000fca0000010000 */
[----:B------:R-:W-:Y:S01]  /*3490*/  MUFU.RCP R123, R85 ;  /* 0x00000055007b7308 */ /* 0x000fe20000001000 */
[----:B0-----:R-:W-:Y:S01]  /*34a0*/  PRMT R86, RZ, 0x7610, R13 ;  /* 0x00007610ff567816 */ /* 0x001fe2000000000d */
[----:B-1----:R-:W-:-:S04]  /*34b0*/  FMUL.FTZ R76, R73, R122 ;  /* 0x0000007a494c7220 */ /* 0x002fc80000410000 */
[----:B------:R-:W-:Y:S02]  /*34c0*/  FMUL.FTZ R13, R86, -1.4426950216293334961 ;  /* 0xbfb8aa3b560d7820 */ /* 0x000fe40000410000 */
[----:B------:R0:W1:Y:S01]  /*34d0*/  MUFU.EX2 R113, R12 ;  /* 0x0000000c00717308 */ /* 0x0000620000000800 */
[----:B--2---:R-:W-:Y:S02]  /*34e0*/  FADD.FTZ R98, R98, 1 ;  /* 0x3f80000062627421 */ /* 0x004fe40000010000 */
[----:B------:R-:W-:-:S05]  /*34f0*/  FMUL.FTZ R77, R108, R76 ;  /* 0x0000004c6c4d7220 */ /* 0x000fca0000410000 */
[----:B------:R-:W2:Y:S01]  /*3500*/  MUFU.RCP R126, R14 ;  /* 0x0000000e007e7308 */ /* 0x000ea20000001000 */
[----:B0-----:R-:W-:-:S07]  /*3510*/  FMUL.FTZ R12, R80, -1.4426950216293334961 ;  /* 0xbfb8aa3b500c7820 */ /* 0x001fce0000410000 */
[----:B------:R0:W-:Y:S01]  /*3520*/  MUFU.EX2 R140, R12 ;  /* 0x0000000c008c7308 */ /* 0x0001e20000000800 */
[----:B-1----:R-:W-:-:S07]  /*3530*/  FADD.FTZ R113, R113, 1 ;  /* 0x3f80000071717421 */ /* 0x002fce0000010000 */
[----:B------:R1:W-:Y:S01]  /*3540*/  MUFU.EX2 R137, R13 ;  /* 0x0000000d00897308 */ /* 0x0003e20000000800 */
[----:B0-----:R-:W-:-:S04]  /*3550*/  FADD.FTZ R12, -R122, 1 ;  /* 0x3f8000007a0c7421 */ /* 0x001fc80000010100 */
[----:B------:R-:W-:Y:S01]  /*3560*/  FFMA.FTZ R124, R73, R12, 1 ;  /* 0x3f800000497c7423 */ /* 0x000fe2000001000c */
[----:B------:R-:W-:Y:S02]  /*3570*/  PRMT R12, RZ, 0x5410, R8 ;  /* 0x00005410ff0c7816 */ /* 0x000fe40000000008 */
[----:B------:R-:W0:Y:S01]  /*3580*/  MUFU.RCP R130, R98 ;  /* 0x0000006200827308 */ /* 0x000e220000001000 */
[----:B-1----:R-:W-:Y:S02]  /*3590*/  FADD.FTZ R13, -R123, 1 ;  /* 0x3f8000007b0d7421 */ /* 0x002fe40000010100 */
[----:B------:R-:W-:Y:S02]  /*35a0*/  FFMA.FTZ R14, R77, R12, R74 ;  /* 0x0000000c4d0e7223 */ /* 0x000fe4000001004a */
[C---:B------:R-:W-:Y:S01]  /*35b0*/  FFMA.FTZ R125, R90.reuse, R13, 1 ;  /* 0x3f8000005a7d7423 */ /* 0x040fe2000001000d */
[----:B------:R-:W-:Y:S01]  /*35c0*/  PRMT R13, RZ, 0x7610, R8 ;  /* 0x00007610ff0d7816 */ /* 0x000fe20000000008 */
[----:B------:R-:W-:Y:S01]  /*35d0*/  FMUL.FTZ R90, R90, R123 ;  /* 0x0000007b5a5a7220 */ /* 0x000fe20000410000 */
[----:B------:R-:W1:Y:S01]  /*35e0*/  MUFU.EX2 R83, R83 ;  /* 0x0000005300537308 */ /* 0x000e620000000800 */
[----:B--2---:R-:W-:-:S02]  /*35f0*/  FADD.FTZ R12, -R126, 1 ;  /* 0x3f8000007e0c7421 */ /* 0x004fc40000010100 */
[----:B------:R-:W-:Y:S02]  /*3600*/  FMUL.FTZ R75, R110, R90 ;  /* 0x0000005a6e4b7220 */ /* 0x000fe40000410000 */
[C---:B------:R-:W-:Y:S02]  /*3610*/  FMUL.FTZ R74, R87.reuse, R126 ;  /* 0x0000007e574a7220 */ /* 0x040fe40000410000 */
[----:B------:R-:W-:Y:S01]  /*3620*/  FFMA.FTZ R128, R87, R12, 1 ;  /* 0x3f80000057807423 */ /* 0x000fe2000001000c */
[----:B------:R2:W5:Y:S01]  /*3630*/  MUFU.RCP R127, R102 ;  /* 0x00000066007f7308 */ /* 0x0005620000001000 */
[----:B------:R-:W-:Y:S01]  /*3640*/  PRMT R12, RZ, 0x5410, R9 ;  /* 0x00005410ff0c7816 */ /* 0x000fe20000000009 */
[----:B------:R-:W-:Y:S02]  /*3650*/  FFMA.FTZ R14, R75, R13, R14 ;  /* 0x0000000d4b0e7223 */ /* 0x000fe4000001000e */
[----:B------:R-:W-:Y:S02]  /*3660*/  FMUL.FTZ R73, R112, R74 ;  /* 0x0000004a70497220 */ /* 0x000fe40000410000 */
[----:B0-----:R-:W-:-:S02]  /*3670*/  FMUL.FTZ R98, R81, R130 ;  /* 0x0000008251627220 */ /* 0x001fc40000410000 */
[----:B------:R-:W-:Y:S01]  /*3680*/  MUFU.RCP R129, R105 ;  /* 0x0000006900817308 */ /* 0x000fe20000001000 */
[----:B------:R-:W-:Y:S01]  /*3690*/  FFMA.FTZ R14, R73, R12, R14 ;  /* 0x0000000c490e7223 */ /* 0x000fe2000001000e */
[----:B--2---:R-:W-:Y:S01]  /*36a0*/  PRMT R102, RZ, 0x7610, R15 ;  /* 0x00007610ff667816 */ /* 0x004fe2000000000f */
[----:B------:R-:W-:Y:S01]  /*36b0*/  FADD.FTZ R12, -R130, 1 ;  /* 0x3f800000820c7421 */ /* 0x000fe20000010100 */
[----:B------:R-:W-:Y:S01]  /*36c0*/  PRMT R15, RZ, 0x5410, R10 ;  /* 0x00005410ff0f7816 */ /* 0x000fe2000000000a */
[----:B-1----:R-:W-:Y:S02]  /*36d0*/  FADD.FTZ R83, R83, 1 ;  /* 0x3f80000053537421 */ /* 0x002fe40000010000 */
[----:B------:R-:W-:Y:S01]  /*36e0*/  FFMA.FTZ R132, R81, R12, 1 ;  /* 0x3f80000051847423 */ /* 0x000fe2000001000c */
[----:B------:R-:W0:Y:S01]  /*36f0*/  MUFU.RCP R131, R107 ;  /* 0x0000006b00837308 */ /* 0x000e220000001000 */
[----:B-----5:R-:W-:Y:S01]  /*3700*/  FADD.FTZ R13, -R127, 1 ;  /* 0x3f8000007f0d7421 */ /* 0x020fe20000010100 */
[----:B------:R-:W-:Y:S01]  /*3710*/  PRMT R12, RZ, 0x7610, R9 ;  /* 0x00007610ff0c7816 */ /* 0x000fe20000000009 */
[----:B------:R-:W-:-:S02]  /*3720*/  FMUL.FTZ R79, R114, R98 ;  /* 0x00000062724f7220 */ /* 0x000fc40000410000 */
[----:B------:R-:W-:Y:S02]  /*3730*/  FADD.FTZ R137, R137, 1 ;  /* 0x3f80000089897421 */ /* 0x000fe40000010000 */
[----:B------:R-:W-:Y:S01]  /*3740*/  FFMA.FTZ R14, R79, R12, R14 ;  /* 0x0000000c4f0e7223 */ /* 0x000fe2000001000e */
[----:B------:R1:W2:Y:S01]  /*3750*/  MUFU.EX2 R139, R91 ;  /* 0x0000005b008b7308 */ /* 0x0002a20000000800 */
[----:B------:R-:W-:Y:S02]  /*3760*/  FMUL.FTZ R12, R102, -1.4426950216293334961 ;  /* 0xbfb8aa3b660c7820 */ /* 0x000fe40000410000 */
[----:B------:R-:W-:Y:S02]  /*3770*/  FADD.FTZ R140, R140, 1 ;  /* 0x3f8000008c8c7421 */ /* 0x000fe40000010000 */
[----:B0-----:R-:W-:Y:S01]  /*3780*/  FMUL.FTZ R105, R106, R131 ;  /* 0x000000836a697220 */ /* 0x001fe20000410000 */
[----:B-1----:R-:W-:Y:S01]  /*3790*/  PRMT R91, RZ, 0x7610, R16 ;  /* 0x00007610ff5b7816 */ /* 0x002fe20000000010 */
[----:B------:R-:W-:Y:S01]  /*37a0*/  FMUL.FTZ R16, R78, -1.4426950216293334961 ;  /* 0xbfb8aa3b4e107820 */ /* 0x000fe20000410000 */
[----:B------:R-:W-:Y:S01]  /*37b0*/  MUFU.RCP R133, R111 ;  /* 0x0000006f00857308 */ /* 0x000fe20000001000 */
[----:B--2---:R-:W-:-:S07]  /*37c0*/  FADD.FTZ R139, R139, 1 ;  /* 0x3f8000008b8b7421 */ /* 0x004fce0000010000 */
[----:B------:R-:W0:Y:S08]  /*37d0*/  MUFU.EX2 R141, R16 ;  /* 0x00000010008d7308 */ /* 0x000e300000000800 */
[----:B------:R-:W-:Y:S08]  /*37e0*/  MUFU.RCP R138, R113 ;  /* 0x00000071008a7308 */ /* 0x000ff00000001000 */
[----:B------:R-:W-:Y:S01]  /*37f0*/  MUFU.RCP R135, R115 ;  /* 0x0000007300877308 */ /* 0x000fe20000001000 */
[----:B0-----:R-:W-:-:S07]  /*3800*/  FADD.FTZ R141, R141, 1 ;  /* 0x3f8000008d8d7421 */ /* 0x001fce0000010000 */
[----:B------:R-:W-:Y:S08]  /*3810*/  MUFU.RCP R137, R137 ;  /* 0x0000008900897308 */ /* 0x000ff00000001000 */
[----:B------:R-:W-:Y:S08]  /*3820*/  MUFU.RCP R139, R139 ;  /* 0x0000008b008b7308 */ /* 0x000ff00000001000 */
[----:B------:R-:W-:Y:S01]  /*3830*/  MUFU.RCP R141, R141 ;  /* 0x0000008d008d7308 */ /* 0x000fe20000001000 */
[----:B----4-:R0:W-:Y:S04]  /*3840*/  STS.128 [R48.X16], R20 ;  /* 0x0000001430007388 */ /* 0x0101e8000000cc00 */
[----:B---3--:R1:W-:Y:S01]  /*3850*/  STS.128 [R48.X16+0x200], R24 ;  /* 0x0002001830007388 */ /* 0x0083e2000000cc00 */
[----:B------:R-:W-:-:S06]  /*3860*/  NOP ;  /* 0x0000000000007918 */ /* 0x000fcc0000000000 */
[----:B------:R-:W2:Y:S01]  /*3870*/  LDS.128 R16, [R36] ;  /* 0x0000000024107984 */ /* 0x000ea20000000c00 */
[----:B0-----:R-:W0:Y:S01]  /*3880*/  MUFU.RCP R20, R83 ;  /* 0x0000005300147308 */ /* 0x001e220000001000 */
[C---:B------:R-:W-:Y:S02]  /*3890*/  FFMA.FTZ R23, R100.reuse, R13, 1 ;  /* 0x3f80000064177423 */ /* 0x040fe4000001000d */
[----:B------:R-:W-:Y:S02]  /*38a0*/  FADD.FTZ R13, -R129, 1 ;  /* 0x3f800000810d7421 */ /* 0x000fe40000010100 */
[----:B------:R-:W-:Y:S02]  /*38b0*/  FMUL.FTZ R100, R100, R127 ;  /* 0x0000007f64647220 */ /* 0x000fe40000410000 */
[----:B-1----:R-:W-:Y:S01]  /*38c0*/  FFMA.FTZ R25, R104, R13, 1 ;  /* 0x3f80000068197423 */ /* 0x002fe2000001000d */
[----:B------:R1:W3:Y:S01]  /*38d0*/  MUFU.EX2 R26, R12 ;  /* 0x0000000c001a7308 */ /* 0x0002e20000000800 */
[----:B------:R-:W-:-:S02]  /*38e0*/  FMUL.FTZ R87, R116, R100 ;  /* 0x0000006474577220 */ /* 0x000fc40000410000 */
[----:B------:R-:W-:Y:S02]  /*38f0*/  FMUL.FTZ R104, R104, R129 ;  /* 0x0000008168687220 */ /* 0x000fe40000410000 */
[----:B------:R-:W-:Y:S02]  /*3900*/  FFMA.FTZ R14, R87, R15, R14 ;  /* 0x0000000f570e7223 */ /* 0x000fe4000001000e */
[----:B------:R-:W-:Y:S01]  /*3910*/  FADD.FTZ R13, -R131, 1 ;  /* 0x3f800000830d7421 */ /* 0x000fe20000010100 */
[----:B-1----:R-:W-:Y:S01]  /*3920*/  PRMT R12, RZ, 0x7610, R10 ;  /* 0x00007610ff0c7816 */ /* 0x002fe2000000000a */
[----:B------:R-:W-:Y:S02]  /*3930*/  FMUL.FTZ R85, R118, R104 ;  /* 0x0000006876557220 */ /* 0x000fe40000410000 */
[----:B------:R-:W-:Y:S01]  /*3940*/  FFMA.FTZ R27, R106, R13, 1 ;  /* 0x3f8000006a1b7423 */ /* 0x000fe2000001000d */
[----:B------:R-:W-:Y:S01]  /*3950*/  PRMT R13, RZ, 0x5410, R11 ;  /* 0x00005410ff0d7816 */ /* 0x000fe2000000000b */
[----:B------:R-:W-:-:S02]  /*3960*/  FFMA.FTZ R14, R85, R12, R14 ;  /* 0x0000000c550e7223 */ /* 0x000fc4000001000e */
[----:B0-----:R-:W-:Y:S02]  /*3970*/  FADD.FTZ R12, -R20, 1 ;  /* 0x3f800000140c7421 */ /* 0x001fe40000010100 */
[----:B------:R-:W-:Y:S02]  /*3980*/  FMUL.FTZ R83, R120, R105 ;  /* 0x0000006978537220 */ /* 0x000fe40000410000 */
[C---:B------:R-:W-:Y:S02]  /*3990*/  FMUL.FTZ R106, R109.reuse, R20 ;  /* 0x000000146d6a7220 */ /* 0x040fe40000410000 */
[----:B------:R-:W-:Y:S01]  /*39a0*/  FFMA.FTZ R24, R109, R12, 1 ;  /* 0x3f8000006d187423 */ /* 0x000fe2000001000c */
[----:B------:R-:W-:Y:S01]  /*39b0*/  PRMT R12, RZ, 0x7610, R11 ;  /* 0x00007610ff0c7816 */ /* 0x000fe2000000000b */
[----:B------:R-:W-:Y:S02]  /*39c0*/  FFMA.FTZ R14, R83, R13, R14 ;  /* 0x0000000d530e7223 */ /* 0x000fe4000001000e */
[----:B------:R-:W-:Y:S01]  /*39d0*/  FMUL.FTZ R81, R121, R106 ;  /* 0x0000006a79517220 */ /* 0x000fe20000410000 */
[--C-:B--2---:R-:W-:Y:S01]  /*39e0*/  PRMT R107, RZ, 0x5410, R16.reuse ;  /* 0x00005410ff6b7816 */ /* 0x104fe20000000010 */
[----:B---3--:R-:W-:Y:S01]  /*39f0*/  FADD.FTZ R26, R26, 1 ;  /* 0x3f8000001a1a7421 */ /* 0x008fe20000010000 */
[----:B------:R-:W-:Y:S01]  /*3a00*/  PRMT R111, RZ, 0x7610, R16 ;  /* 0x00007610ff6f7816 */ /* 0x000fe20000000010 */
[----:B------:R-:W-:Y:S01]  /*3a10*/  FFMA.FTZ R142, R81, R12, R14 ;  /* 0x0000000c518e7223 */ /* 0x000fe2000001000e */
[----:B------:R-:W-:Y:S01]  /*3a20*/  PRMT R119, RZ, 0x7610, R19 ;  /* 0x00007610ff777816 */ /* 0x000fe20000000013 */
[----:B------:R-:W0:Y:S01]  /*3a30*/  LDS.128 R12, [R36+0x10] ;  /* 0x00001000240c7984 */ /* 0x000e220000000c00 */
[--C-:B------:R-:W-:Y:S01]  /*3a40*/  PRMT R113, RZ, 0x5410, R18.reuse ;  /* 0x00005410ff717816 */ /* 0x100fe20000000012 */
        /* <DEDUP_REMOVED lines=10> */
[----:B------:R-:W1:Y:S01]  /*3af0*/  MUFU.RCP R123, R140 ;  /* 0x0000008c007b7308 */ /* 0x000e620000001000 */
[----:B------:R-:W-:Y:S02]  /*3b00*/  FMUL.FTZ R120, R120, R108 ;  /* 0x0000006c78787220 */ /* 0x000fe40000410000 */
[----:B------:R-:W-:Y:S02]  /*3b10*/  FMUL.FTZ R121, R20, R121 ;  /* 0x0000007914797220 */ /* 0x000fe40000410000 */
[----:B------:R-:W-:Y:S02]  /*3b20*/  FMUL.FTZ R21, R114, R115 ;  /* 0x0000007372157220 */ /* 0x000fe40000410000 */
[----:B------:R-:W-:Y:S02]  /*3b30*/  FMUL.FTZ R116, R127, R116 ;  /* 0x000000747f747220 */ /* 0x000fe40000410000 */
        /* <DEDUP_REMOVED lines=17> */
[----:B------:R-:W-:Y:S01]  /*3c50*/  FADD.FTZ R15, -R135, 1 ;  /* 0x3f800000870f7421 */ /* 0x000fe20000010100 */
[--C-:B------:R-:W-:Y:S01]  /*3c60*/  PRMT R114, RZ, 0x5410, R13.reuse ;  /* 0x00005410ff727816 */ /* 0x100fe2000000000d */
[----:B------:R-:W-:Y:S01]  /*3c70*/  FADD.FTZ R27, -R137, 1 ;  /* 0x3f800000891b7421 */ /* 0x000fe20000010100 */
[----:B------:R-:W-:Y:S01]  /*3c80*/  PRMT R116, RZ, 0x7610, R13 ;  /* 0x00007610ff747816 */ /* 0x000fe2000000000d */
[----:B------:R-:W-:Y:S01]  /*3c90*/  FFMA.FTZ R21, R82, R15, 1 ;  /* 0x3f80000052157423 */ /* 0x000fe2000001000f */
[--C-:B------:R-:W-:Y:S01]  /*3ca0*/  PRMT R118, RZ, 0x5410, R14.reuse ;  /* 0x00005410ff767816 */ /* 0x100fe2000000000e */
[----:B------:R-:W-:Y:S01]  /*3cb0*/  FADD.FTZ R13, -R133, 1 ;  /* 0x3f800000850d7421 */ /* 0x000fe20000010100 */
[----:B------:R-:W-:Y:S01]  /*3cc0*/  PRMT R120, RZ, 0x7610, R14 ;  /* 0x00007610ff787816 */ /* 0x000fe2000000000e */
[----:B------:R-:W-:Y:S01]  /*3cd0*/  FFMA.FTZ R14, R89, R12, 1 ;  /* 0x3f800000590e7423 */ /* 0x000fe2000001000c */
[----:B------:R-:W-:Y:S01]  /*3ce0*/  F2FP.BF16.PACK_AB R22, R25, R22 ;  /* 0x000000161916723e */ /* 0x000fe200000010ff */
[----:B------:R-:W-:Y:S01]  /*3cf0*/  FMUL.FTZ R12, R96, R110 ;  /* 0x0000006e600c7220 */ /* 0x000fe20000410000 */
[----:B------:R-:W-:Y:S01]  /*3d00*/  F2FP.BF16.PACK_AB R23, R24, R23 ;  /* 0x000000171817723e */ /* 0x000fe200000010ff */
[----:B------:R-:W-:-:S02]  /*3d10*/  FMUL.FTZ R15, R91, R112 ;  /* 0x000000705b0f7220 */ /* 0x000fc40000410000 */
        /* <DEDUP_REMOVED lines=15> */
[----:B------:R-:W-:Y:S02]  /*3e10*/  FADD.FTZ R13, -R139, 1 ;  /* 0x3f8000008b0d7421 */ /* 0x000fe40000010100 */
[----:B-1----:R-:W-:Y:S01]  /*3e20*/  FADD.FTZ R21, -R123, 1 ;  /* 0x3f8000007b157421 */ /* 0x002fe20000010100 */
[----:B------:R-:W-:Y:S01]  /*3e30*/  F2FP.BF16.PACK_AB R25, R27, R16 ;  /* 0x000000101b19723e */ /* 0x000fe200000010ff */
[----:B------:R-:W-:Y:S02]  /*3e40*/  FADD.FTZ R125, -R141, 1 ;  /* 0x3f8000008d7d7421 */ /* 0x000fe40000010100 */
        /* <DEDUP_REMOVED lines=18> */
[----:B------:R-:W-:Y:S01]  /*3f70*/  BAR.SYNC.DEFER_BLOCKING 0x0 ;  /* 0x0000000000007b1d */ /* 0x000fe20000010000 */
[----:B------:R-:W-:Y:S02]  /*3f80*/  FMUL.FTZ R125, R26, R125 ;  /* 0x0000007d1a7d7220 */ /* 0x000fe40000410000 */
[----:B------:R-:W-:Y:S01]  /*3f90*/  FMUL.FTZ R124, R124, R129 ;  /* 0x000000817c7c7220 */ /* 0x000fe20000410000 */
[----:B------:R-:W-:Y:S01]  /*3fa0*/  F2FP.BF16.PACK_AB R26, R18, R13 ;  /* 0x0000000d121a723e */ /* 0x000fe200000010ff */
[----:B------:R-:W-:-:S02]  /*3fb0*/  FMUL.FTZ R133, R88, R133 ;  /* 0x0000008558857220 */ /* 0x000fc40000410000 */
[----:B------:R-:W-:Y:S01]  /*3fc0*/  FMUL.FTZ R138, R89, R138 ;  /* 0x0000008a598a7220 */ /* 0x000fe20000410000 */
[----:B------:R-:W-:Y:S01]  /*3fd0*/  F2FP.BF16.PACK_AB R27, R124, R125 ;  /* 0x0000007d7c1b723e */ /* 0x000fe200000010ff */
        /* <DEDUP_REMOVED lines=8> */
[----:B------:R0:W-:Y:S01]  /*4060*/  STS.128 [R36], R20 ;  /* 0x0000001424007388 */ /* 0x0001e20000000c00 */
[----:B------:R-:W-:Y:S02]  /*4070*/  FMUL.FTZ R99, R99, R80 ;  /* 0x0000005063637220 */ /* 0x000fe40000410000 */
[----:B------:R-:W-:Y:S01]  /*4080*/  FMUL.FTZ R78, R78, R141 ;  /* 0x0000008d4e4e7220 */ /* 0x000fe20000410000 */
[----:B------:R1:W-:Y:S01]  /*4090*/  STS.128 [R36+0x10], R24 ;  /* 0x0000101824007388 */ /* 0x0003e20000000c00 */
[----:B------:R-:W-:-:S06]  /*40a0*/  NOP ;  /* 0x0000000000007918 */ /* 0x000fcc0000000000 */
[----:B------:R-:W2:Y:S01]  /*40b0*/  LDS.128 R16, [R48.X16] ;  /* 0x0000000030107984 */ /* 0x000ea2000000cc00 */
[----:B------:R-:W-:Y:S02]  /*40c0*/  FMUL.FTZ R101, R101, R78 ;  /* 0x0000004e65657220 */ /* 0x000fe40000410000 */
[----:B------:R-:W-:Y:S01]  /*40d0*/  FMUL.FTZ R102, R102, R127 ;  /* 0x0000007f66667220 */ /* 0x000fe20000410000 */
[----:B------:R-:W3:Y:S01]  /*40e0*/  LDS.128 R12, [R48.X16+0x200] ;  /* 0x00020000300c7984 */ /* 0x000ee2000000cc00 */
[----:B0-----:R-:W-:Y:S01]  /*40f0*/  PRMT R20, RZ, 0x5410, R4 ;  /* 0x00005410ff147816 */ /* 0x001fe20000000004 */
[----:B------:R-:W-:Y:S01]  /*4100*/  IMAD R21, R55, c[0x0][0x2f0], RZ ;  /* 0x0000bc0037157a24 */ /* 0x000fe200078e02ff */
[--C-:B------:R-:W-:Y:S01]  /*4110*/  PRMT R22, RZ, 0x5410, R5.reuse ;  /* 0x00005410ff167816 */ /* 0x100fe20000000005 */
[----:B------:R-:W-:Y:S01]  /*4120*/  FMUL.FTZ R103, R103, R102 ;  /* 0x0000006667677220 */ /* 0x000fe20000410000 */
[----:B------:R-:W-:Y:S01]  /*4130*/  PRMT R23, RZ, 0x7610, R5 ;  /* 0x00007610ff177816 */ /* 0x000fe20000000005 */
[----:B------:R-:W-:Y:S01]  /*4140*/  FFMA.FTZ R142, R89, R20, R142 ;  /* 0x00000014598e7223 */ /* 0x000fe2000001008e */
[----:B------:R-:W-:Y:S01]  /*4150*/  PRMT R20, RZ, 0x7610, R4 ;  /* 0x00007610ff147816 */ /* 0x000fe20000000004 */
[----:B-1----:R-:W-:-:S04]  /*4160*/  IMAD R25, R56, c[0x0][0x2f4], R21 ;  /* 0x0000bd0038197a24 */ /* 0x002fc800078e0215 */
[----:B------:R-:W-:Y:S02]  /*4170*/  FFMA.FTZ R142, R91, R20, R142 ;  /* 0x000000145b8e7223 */ /* 0x000fe4000001008e */
[----:B------:R-:W-:-:S04]  /*4180*/  IMAD.WIDE.U32 R20, R56, c[0x0][0x2f0], R94 ;  /* 0x0000bc0038147a25 */ /* 0x000fc800078e005e */
[----:B------:R-:W-:Y:S01]  /*4190*/  FFMA.FTZ R142, R93, R22, R142 ;  /* 0x000000165d8e7223 */ /* 0x000fe2000001008e */
[----:B------:R-:W-:Y:S01]  /*41a0*/  IADD3 R21, R21, R25, RZ ;  /* 0x0000001915157210 */ /* 0x000fe20007ffe0ff */
[----:B------:R-:W-:Y:S01]  /*41b0*/  FMUL.FTZ R95, R92, R137 ;  /* 0x000000895c5f7220 */ /* 0x000fe20000410000 */
[----:B------:R-:W-:-:S03]  /*41c0*/  LEA R22, P0, R20, c[0x0][0x338], 0x1 ;  /* 0x0000ce0014167a11 */ /* 0x000fc600078008ff */
[----:B------:R-:W-:Y:S01]  /*41d0*/  FFMA.FTZ R142, R95, R23, R142 ;  /* 0x000000175f8e7223 */ /* 0x000fe2000001008e */
[----:B------:R-:W-:Y:S02]  /*41e0*/  LEA.HI.X R23, R20, c[0x0][0x33c], R21, 0x1, P0 ;  /* 0x0000cf0014177a11 */ /* 0x000fe400000f0c15 */
[--C-:B------:R-:W-:Y:S02]  /*41f0*/  PRMT R20, RZ, 0x5410, R6.reuse ;  /* 0x00005410ff147816 */ /* 0x100fe40000000006 */
[----:B------:R-:W-:Y:S02]  /*4200*/  PRMT R21, RZ, 0x7610, R6 ;  /* 0x00007610ff157816 */ /* 0x000fe40000000006 */
[----:B------:R-:W-:Y:S01]  /*4210*/  ISETP.NE.U32.AND P0, PT, RZ, c[0x0][0x270], PT ;  /* 0x00009c00ff007a0c */ /* 0x000fe20003f05070 */
[----:B------:R-:W-:-:S03]  /*4220*/  FFMA.FTZ R20, R97, R20, R142 ;  /* 0x0000001461147223 */ /* 0x000fc6000001008e */
[----:B------:R-:W-:Y:S01]  /*4230*/  ISETP.NE.AND.EX P0, PT, RZ, c[0x0][0x274], PT, P0 ;  /* 0x00009d00ff007a0c */ /* 0x000fe20003f05300 */
[----:B------:R-:W-:Y:S02]  /*4240*/  FFMA.FTZ R24, R99, R21, R20 ;  /* 0x0000001563187223 */ /* 0x000fe40000010014 */
[----:B------:R-:W-:Y:S01]  /*4250*/  IMAD.WIDE R20, R37, 0x10, R22 ;  /* 0x0000001025147825 */ /* 0x000fe200078e0216 */
[----:B------:R-:W-:-:S04]  /*4260*/  PRMT R22, RZ, 0x5410, R7 ;  /* 0x00005410ff167816 */ /* 0x000fc80000000007 */
[----:B--2---:R0:W-:Y:S01]  /*4270*/  STG.E.128 [R20.64], R16 ;  /* 0x0000001014007986 */ /* 0x0041e2000c101d04 */
[----:B------:R-:W-:-:S03]  /*4280*/  FFMA.FTZ R86, R101, R22, R24 ;  /* 0x0000001665567223 */ /* 0x000fc60000010018 */
[----:B---3--:R0:W-:Y:S01]  /*4290*/  STG.E.128 [R20.64+0x200], R12 ;  /* 0x0002000c14007986 */ /* 0x0081e2000c101d04 */
[----:B------:R-:W-:Y:S05]  /*42a0*/  @!P0 BRA `(.L_x_6105) ;  /* 0x000002b000008947 */ /* 0x000fea0003800000 */
[----:B------:R-:W-:Y:S01]  /*42b0*/  BAR.SYNC.DEFER_BLOCKING 0x0 ;  /* 0x0000000000007b1d */ /* 0x000fe20000010000 */
[----:B0-----:R-:W-:Y:S02]  /*42c0*/  FMUL.FTZ R12, R76, R107 ;  /* 0x0000006b4c0c7220 */ /* 0x001fe40000410000 */
        /* <DEDUP_REMOVED lines=41> */
.L_x_6105:
[----:B------:R-:W-:Y:S01]  /*4560*/  PRMT R74, RZ, 0x7610, R7 ;  /* 0x00007610ff4a7816 */ /* 0x000fe20000000007 */
        /* <DEDUP_REMOVED lines=37> */
[----:B0-----:R-:W-:Y:S02]  /*47c0*/  LEA.HI R12, R108, R108, RZ, 0x1 ;  /* 0x0000006c6c0c7211 */ /* 0x001fe400078f08ff */
[----:B------:R-:W-:Y:S02]  /*47d0*/  MOV R76, RZ ;  /* 0x000000ff004c7202 */ /* 0x000fe40000000f00 */
[----:B------:R-:W-:-:S02]  /*47e0*/  LOP3.LUT R13, R12, 0xfffffe, RZ, 0xc0, !PT ;  /* 0x00fffffe0c0d7812 */ /* 0x000fc400078ec0ff */
[----:B------:R-:W-:Y:S02]  /*47f0*/  MOV R110, RZ ;  /* 0x000000ff006e7202 */ /* 0x000fe40000000f00 */
[----:B------:R-:W-:Y:S02]  /*4800*/  IADD3 R108, R108, -R13, RZ ;  /* 0x8000000d6c6c7210 */ /* 0x000fe40007ffe0ff */
[----:B------:R-:W-:Y:S02]  /*4810*/  MOV R139, RZ ;  /* 0x000000ff008b7202 */ /* 0x000fe40000000f00 */
.L_x_6143:
        /* <DEDUP_REMOVED lines=16> */
[----:B------:R0:W2:Y:S01]  /*4920*/  LDG.E R112, [R14.64] ;  /* 0x000000040e707981 */ /* 0x0000a2000c1e1900 */
[----:B------:R-:W-:-:S05]  /*4930*/  LEA.HI.X R19, R16, R40, R13, 0x1, P1 ;  /* 0x0000002810137211 */ /* 0x000fca00008f0c0d */
[----:B------:R-:W-:-:S05]  /*4940*/  IMAD.WIDE R12, R37, 0x10, R18 ;  /* 0x00000010250c7825 */ /* 0x000fca00078e0212 */
[----:B-1----:R1:W3:Y:S04]  /*4950*/  LDG.E.128 R20, [R12.64] ;  /* 0x000000040c147981 */ /* 0x0022e8000c1e1d00 */
[----:B------:R1:W4:Y:S01]  /*4960*/  LDG.E.128 R24, [R12.64+0x200] ;  /* 0x000200040c187981 */ /* 0x000322000c1e1d00 */
[----:B------:R-:W-:Y:S02]  /*4970*/  IMAD R19, R55, c[0x0][0x198], RZ ;  /* 0x0000660037137a24 */ /* 0x000fe400078e02ff */
[----:B------:R-:W-:Y:S01]  /*4980*/  IMAD.WIDE.U32 R16, R56, c[0x0][0x198], RZ ;  /* 0x0000660038107a25 */ /* 0x000fe200078e00ff */
[----:B------:R-:W-:-:S03]  /*4990*/  LOP3.LUT P0, RZ, R49, 0x1f, RZ, 0xc0, !PT ;  /* 0x0000001f31ff7812 */ /* 0x000fc6000780c0ff */
[----:B------:R-:W-:Y:S01]  /*49a0*/  IMAD R19, R56, c[0x0][0x19c], R19 ;  /* 0x0000670038137a24 */ /* 0x000fe200078e0213 */
[----:B------:R-:W-:Y:S01]  /*49b0*/  ISETP.NE.AND P2, PT, R49, RZ, PT ;  /* 0x000000ff3100720c */ /* 0x000fe20003f45270 */
[----:B------:R-:W-:Y:S01]  /*49c0*/  IMAD R18, R114, c[0x0][0x1a0], RZ ;  /* 0x0000680072127a24 */ /* 0x000fe200078e02ff */
[----:B------:R-:W-:Y:S02]  /*49d0*/  ISETP.LT.OR P1, PT, R0, 0x2, P0 ;  /* 0x000000020000780c */ /* 0x000fe40000721670 */
[----:B------:R-:W-:Y:S01]  /*49e0*/  IADD3 R17, R17, R19, RZ ;  /* 0x0000001311117210 */ /* 0x000fe20007ffe0ff */
[----:B------:R-:W-:-:S04]  /*49f0*/  IMAD R19, R137, c[0x0][0x1a4], R18 ;  /* 0x0000690089137a24 */ /* 0x000fc800078e0212 */
[----:B0-----:R-:W-:Y:S01]  /*4a00*/  IMAD.WIDE.U32 R14, R137, c[0x0][0x1a0], R16 ;  /* 0x00006800890e7a25 */ /* 0x001fe200078e0010 */
[----:B-1----:R-:W-:-:S04]  /*4a10*/  IADD3 R12, R49, 0x200, RZ ;  /* 0x00000200310c7810 */ /* 0x002fc80007ffe0ff */
[----:B------:R-:W-:Y:S02]  /*4a20*/  IADD3 R13, R15, R19, RZ ;  /* 0x000000130f0d7210 */ /* 0x000fe40007ffe0ff */
[----:B------:R-:W-:Y:S02]  /*4a30*/  LEA R16, P3, R14, c[0x0][0x228], 0x2 ;  /* 0x00008a000e107a11 */ /* 0x000fe400078610ff */
[----:B------:R-:W-:Y:S02]  /*4a40*/  @!P2 LEA R12, R108, R137, 0x8 ;  /* 0x000000896c0ca211 */ /* 0x000fe400078e40ff */
[----:B------:R-:W-:Y:S02]  /*4a50*/  LEA.HI.X R17, R14, c[0x0][0x22c], R13, 0x2, P3 ;  /* 0x00008b000e117a11 */ /* 0x000fe400018f140d */
[----:B------:R-:W-:Y:S02]  /*4a60*/  @!P1 IADD3 R14, R0, -0x2, RZ ;  /* 0xfffffffe000e9810 */ /* 0x000fe40007ffe0ff */
[----:B------:R-:W-:Y:S01]  /*4a70*/  SHF.L.U32 R143, R12, 0x2, RZ ;  /* 0x000000020c8f7819 */ /* 0x000fe200000006ff */
[----:B------:R0:W5:Y:S02]  /*4a80*/  LDG.E R116, [R16.64] ;  /* 0x0000000410747981 */ /* 0x000164000c1e1900 */
[----:B------:R-:W-:Y:S01]  /*4a90*/  @!P1 IMAD R141, R14, c[0x0][0x16c], R137 ;  /* 0x00005b000e8d9a24 */ /* 0x000fe200078e0289 */
[----:B------:R-:W-:-:S03]  /*4aa0*/  HFMA2.MMA R162, -RZ, RZ, 0, 0 ;  /* 0x00000000ffa27435 */ /* 0x000fc600000001ff */
[----:B------:R-:W-:Y:S01]  /*4ab0*/  @!P1 IMAD.WIDE R140, R141, 0x8, R32 ;  /* 0x000000088d8c9825 */ /* 0x000fe200078e0220 */
[----:B------:R-:W-:Y:S02]  /*4ac0*/  PRMT R118, RZ, 0x5410, R4 ;  /* 0x00005410ff767816 */ /* 0x000fe40000000004 */
[----:B------:R-:W-:-:S03]  /*4ad0*/  PRMT R120, RZ, 0x5410, R5 ;  /* 0x00005410ff787816 */ /* 0x000fc60000000005 */
[----:B------:R-:W-:Y:S02]  /*4ae0*/  FMUL.FTZ R193, R118, R59 ;  /* 0x0000003b76c17220 */ /* 0x000fe40000410000 */
[----:B------:R-:W-:Y:S01]  /*4af0*/  FMUL.FTZ R185, R120, R57 ;  /* 0x0000003978b97220 */ /* 0x000fe20000410000 */
[----:B------:R-:W-:-:S05]  /*4b00*/  PRMT R122, RZ, 0x5410, R6 ;  /* 0x00005410ff7a7816 */ /* 0x000fca0000000006 */
[----:B------:R-:W-:Y:S01]  /*4b10*/  FMUL.FTZ R183, R122, R69 ;  /* 0x000000457ab77220 */ /* 0x000fe20000410000 */
[----:B------:R-:W-:Y:S01]  /*4b20*/  BSSY B0, `(.L_x_6107) ;  /* 0x000006c000007945 */ /* 0x000fe20003800000 */
[----:B--2---:R-:W-:-:S04]  /*4b30*/  FMUL.FTZ R124, R112, 1.4426950216293334961 ;  /* 0x3fb8aa3b707c7820 */ /* 0x004fc80000410000 */
[----:B------:R-:W-:-:S06]  /*4b40*/  FMUL.FTZ R160, R124, R67 ;  /* 0x000000437ca07220 */ /* 0x000fcc0000410000 */
[----:B------:R-:W1:Y:S01]  /*4b50*/  MUFU.EX2 R160, R160 ;  /* 0x000000a000a07308 */ /* 0x000e620000000800 */
[----:B---3--:R2:W-:Y:S04]  /*4b60*/  STS.128 [R48.X16], R20 ;  /* 0x0000001430007388 */ /* 0x0085e8000000cc00 */
[----:B----4-:R3:W-:Y:S01]  /*4b70*/  STS.128 [R48.X16+0x200], R24 ;  /* 0x0002001830007388 */ /* 0x0107e2000000cc00 */
[----:B------:R-:W-:-:S06]  /*4b80*/  NOP ;  /* 0x0000000000007918 */ /* 0x000fcc0000000000 */
[----:B------:R-:W4:Y:S04]  /*4b90*/  LDS.128 R12, [R36] ;  /* 0x00000000240c7984 */ /* 0x000f280000000c00 */
[----:B0-----:R-:W0:Y:S04]  /*4ba0*/  LDS.128 R16, [R36+0x10] ;  /* 0x0000100024107984 */ /* 0x001e280000000c00 */
[----:B-1----:R1:W-:Y:S04]  /*4bb0*/  STS [R143+0xea8], R160 ;  /* 0x000ea8a08f007388 */ /* 0x0023e80000000800 */
[----:B------:R-:W-:Y:S01]  /*4bc0*/  BAR.SYNC.DEFER_BLOCKING 0x0 ;  /* 0x0000000000007b1d */ /* 0x000fe20000010000 */
[----:B------:R-:W-:-:S02]  /*4bd0*/  FMUL.FTZ R149, R124, R66 ;  /* 0x000000427c957220 */ /* 0x000fc40000410000 */
[C---:B------:R-:W-:Y:S02]  /*4be0*/  FMUL.FTZ R148, R124.reuse, R65 ;  /* 0x000000417c947220 */ /* 0x040fe40000410000 */
[C---:B------:R-:W-:Y:S02]  /*4bf0*/  FMUL.FTZ R146, R124.reuse, R64 ;  /* 0x000000407c927220 */ /* 0x040fe40000410000 */
[----:B------:R-:W0:Y:S01]  /*4c00*/  MUFU.EX2 R149, R149 ;  /* 0x0000009500957308 */ /* 0x000e220000000800 */
[----:B------:R-:W-:Y:S01]  /*4c10*/  FMUL.FTZ R144, R124, R63 ;  /* 0x0000003f7c907220 */ /* 0x000fe20000410000 */
[--C-:B--2---:R-:W-:Y:S02]  /*4c20*/  PRMT R20, RZ, 0x5410, R8.reuse ;  /* 0x00005410ff147816 */ /* 0x104fe40000000008 */
        /* <DEDUP_REMOVED lines=10> */
[----:B------:R-:W1:Y:S01]  /*4cd0*/  MUFU.EX2 R144, R144 ;  /* 0x0000009000907308 */ /* 0x000e620000000800 */
[----:B0-----:R-:W-:Y:S02]  /*4ce0*/  FFMA.FTZ R145, R149, R203, R164 ;  /* 0x000000cb95917223 */ /* 0x001fe400000100a4 */
[C---:B--2---:R-:W-:Y:S01]  /*4cf0*/  FMUL.FTZ R140, R124.reuse, R61 ;  /* 0x0000003d7c8c7220 */ /* 0x044fe20000410000 */
[----:B---3--:R-:W-:Y:S01]  /*4d00*/  PRMT R24, RZ, 0x5410, R10 ;  /* 0x00005410ff187816 */ /* 0x008fe2000000000a */
[----:B------:R-:W-:-:S03]  /*4d10*/  FMUL.FTZ R138, R124, R60 ;  /* 0x0000003c7c8a7220 */ /* 0x000fc60000410000 */
[----:B------:R-:W0:Y:S01]  /*4d20*/  MUFU.EX2 R142, R142 ;  /* 0x0000008e008e7308 */ /* 0x000e220000000800 */
[----:B------:R-:W-:Y:S02]  /*4d30*/  FMUL.FTZ R189, R23, R64 ;  /* 0x0000004017bd7220 */ /* 0x000fe40000410000 */
[----:B------:R-:W-:Y:S02]  /*4d40*/  FMUL.FTZ R147, R160, R149 ;  /* 0x00000095a0937220 */ /* 0x000fe40000410000 */
[----:B------:R-:W-:-:S03]  /*4d50*/  FFMA.FTZ R145, R148, R145, R195 ;  /* 0x0000009194917223 */ /* 0x000fc600000100c3 */
[----:B------:R-:W2:Y:S01]  /*4d60*/  MUFU.EX2 R140, R140 ;  /* 0x0000008c008c7308 */ /* 0x000ea20000000800 */
[----:B------:R-:W-:Y:S01]  /*4d70*/  FMUL.FTZ R132, R124, R59 ;  /* 0x0000003b7c847220 */ /* 0x000fe20000410000 */
[----:B------:R-:W-:Y:S01]  /*4d80*/  PRMT R25, RZ, 0x7610, R10 ;  /* 0x00007610ff197816 */ /* 0x000fe2000000000a */
[----:B------:R-:W-:Y:S01]  /*4d90*/  FMUL.FTZ R191, R24, R63 ;  /* 0x0000003f18bf7220 */ /* 0x000fe20000410000 */
[----:B------:R-:W-:Y:S01]  /*4da0*/  ISETP.NE.AND P1, PT, R49, 0x1f, PT ;  /* 0x0000001f3100780c */ /* 0x000fe20003f25270 */
[----:B------:R-:W-:Y:S02]  /*4db0*/  FMUL.FTZ R147, R148, R147 ;  /* 0x0000009394937220 */ /* 0x000fe40000410000 */
[----:B-1----:R-:W-:Y:S01]  /*4dc0*/  FFMA.FTZ R145, R146, R145, R189 ;  /* 0x0000009192917223 */ /* 0x002fe200000100bd */
[----:B------:R-:W1:Y:S01]  /*4dd0*/  MUFU.EX2 R138, R138 ;  /* 0x0000008a008a7308 */ /* 0x000e620000000800 */
[----:B------:R-:W-:Y:S01]  /*4de0*/  FMUL.FTZ R130, R124, R58 ;  /* 0x0000003a7c827220 */ /* 0x000fe20000410000 */
[----:B------:R-:W-:Y:S01]  /*4df0*/  PRMT R26, RZ, 0x5410, R11 ;  /* 0x00005410ff1a7816 */ /* 0x000fe2000000000b */
[----:B------:R-:W-:-:S02]  /*4e00*/  FMUL.FTZ R201, R25, R62 ;  /* 0x0000003e19c97220 */ /* 0x000fc40000410000 */
[----:B------:R-:W-:Y:S02]  /*4e10*/  FMUL.FTZ R147, R146, R147 ;  /* 0x0000009392937220 */ /* 0x000fe40000410000 */
[----:B------:R-:W-:Y:S01]  /*4e20*/  FFMA.FTZ R145, R144, R145, R191 ;  /* 0x0000009190917223 */ /* 0x000fe200000100bf */
[----:B------:R-:W3:Y:S01]  /*4e30*/  MUFU.EX2 R132, R132 ;  /* 0x0000008400847308 */ /* 0x000ee20000000800 */
[----:B------:R-:W-:Y:S01]  /*4e40*/  FMUL.FTZ R128, R124, R57 ;  /* 0x000000397c807220 */ /* 0x000fe20000410000 */
[----:B------:R-:W-:Y:S01]  /*4e50*/  PRMT R27, RZ, 0x7610, R11 ;  /* 0x00007610ff1b7816 */ /* 0x000fe2000000000b */
[----:B------:R-:W-:Y:S01]  /*4e60*/  FMUL.FTZ R197, R26, R61 ;  /* 0x0000003d1ac57220 */ /* 0x000fe20000410000 */
[----:B------:R1:W4:Y:S01]  /*4e70*/  @P1 LDS R158, [R49.X4+0x16ac] ;  /* 0x0016ac00319e1984 */ /* 0x0003220000004800 */
[----:B------:R-:W-:Y:S02]  /*4e80*/  FMUL.FTZ R147, R144, R147 ;  /* 0x0000009390937220 */ /* 0x000fe40000410000 */
[----:B0-----:R-:W-:Y:S01]  /*4e90*/  FFMA.FTZ R145, R142, R145, R201 ;  /* 0x000000918e917223 */ /* 0x001fe200000100c9 */
[----:B------:R-:W0:Y:S01]  /*4ea0*/  MUFU.EX2 R130, R130 ;  /* 0x0000008200827308 */ /* 0x000e220000000800 */
[----:B------:R-:W-:-:S02]  /*4eb0*/  FMUL.FTZ R126, R124, R68 ;  /* 0x000000447c7e7220 */ /* 0x000fc40000410000 */
[----:B------:R-:W-:Y:S02]  /*4ec0*/  FMUL.FTZ R199, R27, R60 ;  /* 0x0000003c1bc77220 */ /* 0x000fe40000410000 */
[----:B------:R-:W-:Y:S02]  /*4ed0*/  FMUL.FTZ R147, R142, R147 ;  /* 0x000000938e937220 */ /* 0x000fe40000410000 */
[----:B--2---:R-:W-:Y:S01]  /*4ee0*/  FFMA.FTZ R145, R140, R145, R197 ;  /* 0x000000918c917223 */ /* 0x004fe200000100c5 */
[----:B------:R-:W2:Y:S01]  /*4ef0*/  MUFU.EX2 R128, R128 ;  /* 0x0000008000807308 */ /* 0x000ea20000000800 */
[----:B------:R-:W-:Y:S01]  /*4f00*/  FMUL.FTZ R150, R124, R69 ;  /* 0x000000457c967220 */ /* 0x000fe20000410000 */
[----:B------:R-:W-:Y:S01]  /*4f10*/  PRMT R141, RZ, 0x7610, R4 ;  /* 0x00007610ff8d7816 */ /* 0x000fe20000000004 */
[----:B------:R-:W-:Y:S02]  /*4f20*/  FMUL.FTZ R147, R140, R147 ;  /* 0x000000938c937220 */ /* 0x000fe40000410000 */
[----:B-1----:R-:W-:-:S03]  /*4f30*/  FFMA.FTZ R145, R138, R145, R199 ;  /* 0x000000918a917223 */ /* 0x002fc600000100c7 */
[----:B------:R-:W1:Y:S01]  /*4f40*/  MUFU.EX2 R126, R126 ;  /* 0x0000007e007e7308 */ /* 0x000e620000000800 */
[----:B------:R-:W-:Y:S02]  /*4f50*/  FMUL.FTZ R152, R124, R70 ;  /* 0x000000467c987220 */ /* 0x000fe40000410000 */
[----:B------:R-:W-:Y:S02]  /*4f60*/  FMUL.FTZ R187, R141, R58 ;  /* 0x0000003a8dbb7220 */ /* 0x000fe40000410000 */
[----:B------:R-:W-:Y:S02]  /*4f70*/  FMUL.FTZ R147, R138, R147 ;  /* 0x000000938a937220 */ /* 0x000fe40000410000 */
[----:B---3--:R-:W-:Y:S01]  /*4f80*/  FFMA.FTZ R145, R132, R145, R193 ;  /* 0x0000009184917223 */ /* 0x008fe200000100c1 */
[----:B------:R-:W3:Y:S01]  /*4f90*/  MUFU.EX2 R150, R150 ;  /* 0x0000009600967308 */ /* 0x000ee20000000800 */
[----:B------:R-:W-:Y:S01]  /*4fa0*/  PRMT R143, RZ, 0x7610, R5 ;  /* 0x00007610ff8f7816 */ /* 0x000fe20000000005 */
[----:B------:R-:W-:-:S02]  /*4fb0*/  FMUL.FTZ R156, R124, R71 ;  /* 0x000000477c9c7220 */ /* 0x000fc40000410000 */
[----:B------:R-:W-:Y:S02]  /*4fc0*/  FMUL.FTZ R147, R132, R147 ;  /* 0x0000009384937220 */ /* 0x000fe40000410000 */
[----:B0-----:R-:W-:Y:S02]  /*4fd0*/  FFMA.FTZ R145, R130, R145, R187 ;  /* 0x0000009182917223 */ /* 0x001fe400000100bb */
[----:B------:R-:W0:Y:S01]  /*4fe0*/  MUFU.EX2 R152, R152 ;  /* 0x0000009800987308 */ /* 0x000e220000000800 */
[----:B------:R-:W-:Y:S02]  /*4ff0*/  FMUL.FTZ R181, R143, R68 ;  /* 0x000000448fb57220 */ /* 0x000fe40000410000 */
[----:B------:R-:W-:Y:S02]  /*5000*/  FMUL.FTZ R165, R124, R72 ;  /* 0x000000487ca57220 */ /* 0x000fe40000410000 */
[----:B------:R-:W-:Y:S02]  /*5010*/  FMUL.FTZ R147, R130, R147 ;  /* 0x0000009382937220 */ /* 0x000fe40000410000 */
[C---:B--2---:R-:W-:Y:S01]  /*5020*/  FFMA.FTZ R145, R128.reuse, R145, R185 ;  /* 0x0000009180917223 */ /* 0x044fe200000100b9 */
[----:B------:R-:W2:Y:S01]  /*5030*/  MUFU.EX2 R156, R156 ;  /* 0x0000009c009c7308 */ /* 0x000ea20000000800 */
[----:B------:R-:W-:-:S02]  /*5040*/  FMUL.FTZ R147, R128, R147 ;  /* 0x0000009380937220 */ /* 0x000fc40000410000 */
[C---:B-1----:R-:W-:Y:S01]  /*5050*/  FFMA.FTZ R124, R126.reuse, R145, R181 ;  /* 0x000000917e7c7223 */ /* 0x042fe200000100b5 */
[----:B------:R-:W-:Y:S01]  /*5060*/  PRMT R145, RZ, 0x7610, R6 ;  /* 0x00007610ff917816 */ /* 0x000fe20000000006 */
[----:B------:R-:W-:-:S03]  /*5070*/  FMUL.FTZ R147, R126, R147 ;  /* 0x000000937e937220 */ /* 0x000fc60000410000 */
[----:B------:R-:W1:Y:S01]  /*5080*/  MUFU.EX2 R165, R165 ;  /* 0x000000a500a57308 */ /* 0x000e620000000800 */
[C---:B---3--:R-:W-:Y:S01]  /*5090*/  FFMA.FTZ R153, R150.reuse, R124, R183 ;  /* 0x0000007c96997223 */ /* 0x048fe200000100b7 */
[--C-:B------:R-:W-:Y:S01]  /*50a0*/  PRMT R124, RZ, 0x5410, R7.reuse ;  /* 0x00005410ff7c7816 */ /* 0x100fe20000000007 */
[----:B------:R-:W-:Y:S02]  /*50b0*/  FMUL.FTZ R179, R145, R70 ;  /* 0x0000004691b37220 */ /* 0x000fe40000410000 */
[----:B------:R-:W-:Y:S01]  /*50c0*/  FMUL.FTZ R151, R150, R147 ;  /* 0x0000009396977220 */ /* 0x000fe20000410000 */
[----:B------:R-:W-:Y:S01]  /*50d0*/  PRMT R147, RZ, 0x7610, R7 ;  /* 0x00007610ff937816 */ /* 0x000fe20000000007 */
[----:B------:R-:W-:Y:S02]  /*50e0*/  FMUL.FTZ R175, R124, R71 ;  /* 0x000000477caf7220 */ /* 0x000fe40000410000 */
[----:B0-----:R-:W-:Y:S02]  /*50f0*/  FFMA.FTZ R153, R152, R153, R179 ;  /* 0x0000009998997223 */ /* 0x001fe400000100b3 */
[----:B------:R-:W-:-:S02]  /*5100*/  FMUL.FTZ R154, R147, R72 ;  /* 0x00000048939a7220 */ /* 0x000fc40000410000 */
[----:B------:R-:W-:Y:S02]  /*5110*/  FMUL.FTZ R151, R152, R151 ;  /* 0x0000009798977220 */ /* 0x000fe40000410000 */
[C---:B--2---:R-:W-:Y:S02]  /*5120*/  FFMA.FTZ R153, R156.reuse, R153, R175 ;  /* 0x000000999c997223 */ /* 0x044fe400000100af */
[----:B------:R-:W-:Y:S02]  /*5130*/  FMUL.FTZ R170, R156, R151 ;  /* 0x000000979caa7220 */ /* 0x000fe40000410000 */
[----:B-1----:R-:W-:Y:S01]  /*5140*/  FFMA.FTZ R168, R165, R153, R154 ;  /* 0x00000099a5a87223 */ /* 0x002fe2000001009a */
[----:B------:R-:W-:Y:S05]  /*5150*/  @P1 BRA `(.L_x_6108) ;  /* 0x0000008000001947 */ /* 0x000fea0003800000 */
[----:B----4-:R-:W-:Y:S02]  /*5160*/  ISETP.NE.AND P3, PT, R0, c[0x0][0x174], PT ;  /* 0x00005d0000007a0c */ /* 0x010fe40003f65270 */
[----:B------:R-:W-:-:S11]  /*5170*/  MOV R158, 0x3f800000 ;  /* 0x3f800000009e7802 */ /* 0x000fd60000000f00 */
[----:B------:R-:W-:-:S04]  /*5180*/  @P3 IADD3 R166, -R39, c[0x0][0x174], RZ ;  /* 0x00005d0027a63a10 */ /* 0x000fc80007ffe1ff */
[----:B------:R-:W-:-:S04]  /*5190*/  @P3 LEA.HI R151, R166, R166, RZ, 0x1 ;  /* 0x000000a6a6973211 */ /* 0x000fc800078f08ff */
[----:B------:R-:W-:-:S04]  /*51a0*/  @P3 LOP3.LUT R151, R151, 0xfffffe, RZ, 0xc0, !PT ;  /* 0x00fffffe97973812 */ /* 0x000fc800078ec0ff */
[----:B------:R-:W-:-:S04]  /*51b0*/  @P3 IADD3 R166, -R151, R166, RZ ;  /* 0x000000a697a63210 */ /* 0x000fc80007ffe1ff */
[----:B------:R-:W-:-:S05]  /*51c0*/  @P3 LEA R166, R166, R137, 0x8 ;  /* 0x00000089a6a63211 */ /* 0x000fca00078e40ff */
[----:B------:R0:W1:Y:S02]  /*51d0*/  @P3 LDS R158, [R166.X4+0xea8] ;  /* 0x000ea800a69e3984 */ /* 0x0000640000004800 */
.L_x_6108:
[----:B----4-:R-:W-:Y:S05]  /*51e0*/  BSYNC B0 ;  /* 0x0000000000007941 */ /* 0x010fea0003800000 */
.L_x_6107:
[----:B------:R-:W-:Y:S01]  /*51f0*/  FMUL.FTZ R237, R165, R170 ;  /* 0x000000aaa5ed7220 */ /* 0x000fe20000410000 */
[----:B------:R-:W2:Y:S01]  /*5200*/  SHFL.UP PT, R151, R168, 0x1, RZ ;  /* 0x04200000a8977989 */ /* 0x000ea200000e00ff */
[----:B------:R-:W-:Y:S01]  /*5210*/  ISETP.GE.AND P3, PT, R48, 0x1, PT ;  /* 0x000000013000780c */ /* 0x000fe20003f66270 */
[----:B------:R-:W-:Y:S01]  /*5220*/  IMAD R172, R136, c[0x0][0x2b8], RZ ;  /* 0x0000ae0088ac7a24 */ /* 0x000fe200078e02ff */
[--C-:B------:R-:W-:Y:S01]  /*5230*/  PRMT R177, RZ, 0x5410, R19.reuse ;  /* 0x00005410ffb17816 */ /* 0x100fe20000000013 */
[----:B0-----:R-:W0:Y:S01]  /*5240*/  SHFL.UP PT, R166, R237, 0x1, RZ ;  /* 0x04200000eda67989 */ /* 0x001e2200000e00ff */
[----:B------:R-:W-:Y:S01]  /*5250*/  PRMT R171, RZ, 0x7610, R19 ;  /* 0x00007610ffab7816 */ /* 0x000fe20000000013 */
[----:B------:R-:W-:Y:S01]  /*5260*/  IMAD R174, R134, c[0x0][0x2c0], RZ ;  /* 0x0000b00086ae7a24 */ /* 0x000fe200078e02ff */
[--C-:B------:R-:W-:Y:S01]  /*5270*/  PRMT R229, RZ, 0x5410, R14.reuse ;  /* 0x00005410ffe57816 */ /* 0x100fe2000000000e */
[----:B------:R-:W-:Y:S01]  /*5280*/  BSSY B0, `(.L_x_6109) ;  /* 0x0000159000007945 */ /* 0x000fe20003800000 */
[----:B------:R-:W-:Y:S01]  /*5290*/  PRMT R227, RZ, 0x7610, R14 ;  /* 0x00007610ffe37816 */ /* 0x000fe2000000000e */
[----:B-----5:R-:W-:Y:S01]  /*52a0*/  FMUL.FTZ R14, R116, R171 ;  /* 0x000000ab740e7220 */ /* 0x020fe20000410000 */
[----:B------:R-:W-:-:S02]  /*52b0*/  PRMT R205, RZ, 0x7610, R18 ;  /* 0x00007610ffcd7816 */ /* 0x000fc40000000012 */
[--C-:B------:R-:W-:Y:S01]  /*52c0*/  PRMT R239, RZ, 0x5410, R12.reuse ;  /* 0x00005410ffef7816 */ /* 0x100fe2000000000c */
[----:B------:R-:W-:Y:S01]  /*52d0*/  FMUL.FTZ R213, R103, R14 ;  /* 0x0000000e67d57220 */ /* 0x000fe20000410000 */
[----:B------:R-:W-:Y:S01]  /*52e0*/  PRMT R235, RZ, 0x7610, R12 ;  /* 0x00007610ffeb7816 */ /* 0x000fe2000000000c */
[C---:B------:R-:W-:Y:S01]  /*52f0*/  FMUL.FTZ R12, R116.reuse, R205 ;  /* 0x000000cd740c7220 */ /* 0x040fe20000410000 */
[----:B------:R-:W-:Y:S01]  /*5300*/  PRMT R211, RZ, 0x5410, R18 ;  /* 0x00005410ffd37816 */ /* 0x000fe20000000012 */
[C---:B------:R-:W-:Y:S01]  /*5310*/  FMUL.FTZ R18, R116.reuse, R239 ;  /* 0x000000ef74127220 */ /* 0x040fe20000410000 */
[--C-:B------:R-:W-:Y:S01]  /*5320*/  PRMT R233, RZ, 0x5410, R13.reuse ;  /* 0x00005410ffe97816 */ /* 0x100fe2000000000d */
[----:B------:R-:W-:Y:S01]  /*5330*/  FMUL.FTZ R209, R99, R12 ;  /* 0x0000000c63d17220 */ /* 0x000fe20000410000 */
[----:B------:R-:W-:Y:S01]  /*5340*/  PRMT R231, RZ, 0x7610, R13 ;  /* 0x00007610ffe77816 */ /* 0x000fe2000000000d */
[C---:B------:R-:W-:Y:S01]  /*5350*/  FMUL.FTZ R14, R116.reuse, R211 ;  /* 0x000000d3740e7220 */ /* 0x040fe20000410000 */
[----:B------:R-:W-:Y:S01]  /*5360*/  PRMT R215, RZ, 0x7610, R17 ;  /* 0x00007610ffd77816 */ /* 0x000fe20000000011 */
[----:B--2---:R-:W-:Y:S01]  /*5370*/  @P3 FFMA.FTZ R168, R237, R151, R168 ;  /* 0x00000097eda83223 */ /* 0x004fe200000100a8 */
[--C-:B------:R-:W-:Y:S01]  /*5380*/  PRMT R225, RZ, 0x5410, R15.reuse ;  /* 0x00005410ffe17816 */ /* 0x100fe2000000000f */
[----:B------:R-:W-:Y:S01]  /*5390*/  FMUL.FTZ R207, R97, R14 ;  /* 0x0000000e61cf7220 */ /* 0x000fe20000410000 */
[----:B------:R-:W-:Y:S01]  /*53a0*/  PRMT R223, RZ, 0x7610, R15 ;  /* 0x00007610ffdf7816 */ /* 0x000fe2000000000f */
[----:B0-----:R-:W-:Y:S01]  /*53b0*/  @P3 FMUL.FTZ R237, R237, R166 ;  /* 0x000000a6eded3220 */ /* 0x001fe20000410000 */
[----:B------:R-:W-:Y:S01]  /*53c0*/  PRMT R217, RZ, 0x5410, R17 ;  /* 0x00005410ffd97816 */ /* 0x000fe20000000011 */
[C---:B------:R-:W-:Y:S01]  /*53d0*/  FMUL.FTZ R166, R116.reuse, R177 ;  /* 0x000000b174a67220 */ /* 0x040fe20000410000 */
[--C-:B------:R-:W-:Y:S01]  /*53e0*/  PRMT R219, RZ, 0x7610, R16.reuse ;  /* 0x00007610ffdb7816 */ /* 0x100fe20000000010 */
[C---:B------:R-:W-:Y:S01]  /*53f0*/  FMUL.FTZ R12, R116.reuse, R215 ;  /* 0x000000d7740c7220 */ /* 0x040fe20000410000 */
[----:B------:R-:W-:Y:S01]  /*5400*/  PRMT R221, RZ, 0x5410, R16 ;  /* 0x00005410ffdd7816 */ /* 0x000fe20000000010 */
[----:B------:R-:W-:Y:S01]  /*5410*/  FMUL.FTZ R166, R101, R166 ;  /* 0x000000a665a67220 */ /* 0x000fe20000410000 */
[----:B------:R-:W0:Y:S01]  /*5420*/  SHFL.UP PT, R151, R168, 0x2, RZ ;  /* 0x04400000a8977989 */ /* 0x000e2200000e00ff */
[----:B------:R-:W-:Y:S01]  /*5430*/  FMUL.FTZ R14, R116, R217 ;  /* 0x000000d9740e7220 */ /* 0x000fe20000410000 */
[----:B------:R-:W-:Y:S01]  /*5440*/  ISETP.GE.AND P3, PT, R48, 0x2, PT ;  /* 0x000000023000780c */ /* 0x000fe20003f66270 */
[----:B------:R-:W-:Y:S01]  /*5450*/  FFMA.FTZ R13, R165, R213, R166 ;  /* 0x000000d5a50d7223 */ /* 0x000fe200000100a6 */
[----:B------:R-:W2:Y:S01]  /*5460*/  SHFL.UP PT, R170, R237, 0x2, RZ ;  /* 0x04400000edaa7989 */ /* 0x000ea200000e00ff */
[----:B------:R-:W-:Y:S01]  /*5470*/  FMUL.FTZ R173, R95, R12 ;  /* 0x0000000c5fad7220 */ /* 0x000fe20000410000 */
[----:B------:R-:W-:Y:S01]  /*5480*/  ISETP.GE.OR P0, PT, R0, c[0x0][0x174], P0 ;  /* 0x00005d0000007a0c */ /* 0x000fe20000706670 */
[----:B------:R-:W-:Y:S01]  /*5490*/  FFMA.FTZ R15, R156, R13, R209 ;  /* 0x0000000d9c0f7223 */ /* 0x000fe200000100d1 */
[----:B------:R-:W-:Y:S01]  /*54a0*/  ISETP.NE.AND P5, PT, R49, RZ, PT ;  /* 0x000000ff3100720c */ /* 0x000fe20003fa5270 */
[----:B-1----:R-:W-:-:S02]  /*54b0*/  FMUL.FTZ R13, R165, R158 ;  /* 0x0000009ea50d7220 */ /* 0x002fc40000410000 */
[----:B------:R-:W-:Y:S02]  /*54c0*/  FFMA.FTZ R15, R152, R15, R207 ;  /* 0x0000000f980f7223 */ /* 0x000fe400000100cf */
[----:B------:R-:W-:Y:S02]  /*54d0*/  FMUL.FTZ R13, R156, R13 ;  /* 0x0000000d9c0d7220 */ /* 0x000fe40000410000 */
[----:B------:R-:W-:Y:S02]  /*54e0*/  FMUL.FTZ R12, R116, R219 ;  /* 0x000000db740c7220 */ /* 0x000fe40000410000 */
        /* <DEDUP_REMOVED lines=25> */
[C---:B0-----:R-:W-:Y:S02]  /*5680*/  @P3 FFMA.FTZ R168, R237.reuse, R151, R168 ;  /* 0x00000097eda83223 */ /* 0x041fe400000100a8 */
[----:B--2---:R-:W-:Y:S01]  /*5690*/  @P3 FMUL.FTZ R237, R237, R170 ;  /* 0x000000aaeded3220 */ /* 0x004fe20000410000 */
[----:B------:R-:W-:Y:S01]  /*56a0*/  ISETP.GE.AND P3, PT, R48, 0x4, PT ;  /* 0x000000043000780c */ /* 0x000fe20003f66270 */
[----:B------:R-:W-:Y:S01]  /*56b0*/  FMUL.FTZ R155, R87, R14 ;  /* 0x0000000e579b7220 */ /* 0x000fe20000410000 */
[----:B------:R-:W0:Y:S01]  /*56c0*/  SHFL.UP PT, R13, R168, 0x4, RZ ;  /* 0x04800000a80d7989 */ /* 0x000e2200000e00ff */
[----:B------:R-:W-:-:S02]  /*56d0*/  FMUL.FTZ R12, R116, R231 ;  /* 0x000000e7740c7220 */ /* 0x000fc40000410000 */
[----:B------:R-:W-:Y:S02]  /*56e0*/  FMUL.FTZ R15, R140, R15 ;  /* 0x0000000f8c0f7220 */ /* 0x000fe40000410000 */
[----:B------:R-:W-:Y:S02]  /*56f0*/  FFMA.FTZ R17, R142, R16, R155 ;  /* 0x000000108e117223 */ /* 0x000fe4000001009b */
[----:B------:R-:W-:Y:S01]  /*5700*/  FMUL.FTZ R14, R116, R233 ;  /* 0x000000e9740e7220 */ /* 0x000fe20000410000 */
[----:B------:R-:W1:Y:S01]  /*5710*/  SHFL.UP PT, R16, R237, 0x4, RZ ;  /* 0x04800000ed107989 */ /* 0x000e6200000e00ff */
[----:B------:R-:W-:Y:S02]  /*5720*/  FMUL.FTZ R153, R79, R12 ;  /* 0x0000000c4f997220 */ /* 0x000fe40000410000 */
        /* <DEDUP_REMOVED lines=8> */
[----:B------:R-:W-:Y:S02]  /*57b0*/  FMUL.FTZ R18, R77, R18 ;  /* 0x000000124d127220 */ /* 0x000fe40000410000 */
[C---:B------:R-:W-:Y:S02]  /*57c0*/  FFMA.FTZ R17, R148.reuse, R17, R19 ;  /* 0x0000001194117223 */ /* 0x040fe40000010013 */
[----:B------:R-:W-:Y:S02]  /*57d0*/  FMUL.FTZ R12, R148, R15 ;  /* 0x0000000f940c7220 */ /* 0x000fe40000410000 */
[----:B------:R-:W-:Y:S01]  /*57e0*/  FFMA.FTZ R170, R149, R17, R18 ;  /* 0x0000001195aa7223 */ /* 0x000fe20000010012 */
[----:B------:R-:W-:Y:S01]  /*57f0*/  LOP3.LUT R17, R49, 0x1f, RZ, 0xc0, !PT ;  /* 0x0000001f31117812 */ /* 0x000fe200078ec0ff */
[----:B------:R-:W-:Y:S02]  /*5800*/  FMUL.FTZ R241, R149, R12 ;  /* 0x0000000c95f17220 */ /* 0x000fe40000410000 */
[C---:B0-----:R-:W-:Y:S01]  /*5810*/  @P3 FFMA.FTZ R168, R237.reuse, R13, R168 ;  /* 0x0000000deda83223 */ /* 0x041fe200000100a8 */
[----:B------:R-:W0:Y:S01]  /*5820*/  SHFL.DOWN PT, R15, R170, 0x1, 0x1f ;  /* 0x08201f00aa0f7f89 */ /* 0x000e2200000e0000 */
[----:B-1----:R-:W-:Y:S01]  /*5830*/  @P3 FMUL.FTZ R237, R237, R16 ;  /* 0x00000010eded3220 */ /* 0x002fe20000410000 */
[----:B------:R-:W-:-:S02]  /*5840*/  ISETP.NE.AND P4, PT, R17, 0x1f, PT ;  /* 0x0000001f1100780c */ /* 0x000fc40003f85270 */
[----:B------:R-:W1:Y:S01]  /*5850*/  SHFL.DOWN PT, R14, R241, 0x1, 0x1f ;  /* 0x08201f00f10e7f89 */ /* 0x000e6200000e0000 */
[----:B------:R-:W-:-:S03]  /*5860*/  ISETP.GE.AND P3, PT, R48, 0x8, PT ;  /* 0x000000083000780c */ /* 0x000fc60003f66270 */
[----:B------:R-:W2:Y:S04]  /*5870*/  SHFL.UP PT, R13, R168, 0x8, RZ ;  /* 0x05000000a80d7989 */ /* 0x000ea800000e00ff */
[----:B------:R-:W3:Y:S03]  /*5880*/  SHFL.UP PT, R12, R237, 0x8, RZ ;  /* 0x05000000ed0c7989 */ /* 0x000ee600000e00ff */
[C---:B0-----:R-:W-:Y:S02]  /*5890*/  @P4 FFMA.FTZ R170, R241.reuse, R15, R170 ;  /* 0x0000000ff1aa4223 */ /* 0x041fe400000100aa */
        /* <DEDUP_REMOVED lines=12> */
[C---:B--2---:R-:W-:Y:S01]  /*5960*/  @P3 FFMA.FTZ R168, R237.reuse, R13, R168 ;  /* 0x0000000deda83223 */ /* 0x044fe200000100a8 */
[----:B------:R-:W1:Y:S01]  /*5970*/  SHFL.DOWN PT, R14, R241, 0x4, 0x1f ;  /* 0x08801f00f10e7f89 */ /* 0x000e6200000e0000 */
[----:B------:R-:W-:Y:S01]  /*5980*/  MOV R13, RZ ;  /* 0x000000ff000d7202 */ /* 0x000fe20000000f00 */
[----:B---3--:R-:W-:Y:S01]  /*5990*/  @P3 FMUL.FTZ R237, R237, R12 ;  /* 0x0000000ceded3220 */ /* 0x008fe20000410000 */
[----:B------:R-:W-:Y:S01]  /*59a0*/  ISETP.GE.U32.AND P3, PT, R17, 0x1c, PT ;  /* 0x0000001c1100780c */ /* 0x000fe20003f66070 */
[----:B------:R-:W-:Y:S04]  /*59b0*/  SHFL.IDX PT, R12, R162, RZ, 0x1f ;  /* 0x00001fffa20c7589 */ /* 0x000fe800000e0000 */
[----:B------:R-:W-:Y:S04]  /*59c0*/  SHFL.UP PT, R168, R168, 0x1, RZ ;  /* 0x04200000a8a87989 */ /* 0x000fe800000e00ff */
[----:B------:R-:W2:Y:S04]  /*59d0*/  SHFL.UP PT, R237, R237, 0x1, RZ ;  /* 0x04200000eded7989 */ /* 0x000ea800000e00ff */
[----:B0-----:R-:W-:-:S02]  /*59e0*/  @!P3 FFMA.FTZ R170, R241, R15, R170 ;  /* 0x0000000ff1aab223 */ /* 0x001fc400000100aa */
[----:B-1----:R-:W-:-:S03]  /*59f0*/  @!P3 FMUL.FTZ R241, R241, R14 ;  /* 0x0000000ef1f1b220 */ /* 0x002fc60000410000 */
[----:B------:R-:W0:Y:S04]  /*5a00*/  SHFL.DOWN PT, R15, R170, 0x8, 0x1f ;  /* 0x09001f00aa0f7f89 */ /* 0x000e2800000e0000 */
[----:B------:R-:W1:Y:S01]  /*5a10*/  SHFL.DOWN PT, R14, R241, 0x8, 0x1f ;  /* 0x09001f00f10e7f89 */ /* 0x000e6200000e0000 */
[----:B--2---:R-:W-:Y:S01]  /*5a20*/  @P2 FFMA.FTZ R12, R237, R12, R168 ;  /* 0x0000000ced0c2223 */ /* 0x004fe200000100a8 */
[----:B------:R-:W-:-:S03]  /*5a30*/  ISETP.GE.U32.AND P2, PT, R17, 0x18, PT ;  /* 0x000000181100780c */ /* 0x000fc60003f46070 */
[----:B------:R-:W-:Y:S01]  /*5a40*/  FFMA.FTZ R160, R160, R12, R203 ;  /* 0x0000000ca0a07223 */ /* 0x000fe200000100cb */
[----:B------:R-:W-:Y:S01]  /*5a50*/  HFMA2.MMA R12, -RZ, RZ, 1.875, 0 ;  /* 0x3f800000ff0c7435 */ /* 0x000fe200000001ff */
[----:B------:R-:W-:Y:S02]  /*5a60*/  IADD3 R203, R39, -c[0x0][0x174], RZ ;  /* 0x80005d0027cb7a10 */ /* 0x000fe40007ffe0ff */
[-C--:B------:R-:W-:Y:S02]  /*5a70*/  FFMA.FTZ R164, R149, R160.reuse, R164 ;  /* 0x000000a095a47223 */ /* 0x080fe400000100a4 */
[----:B------:R-:W-:Y:S02]  /*5a80*/  FMUL.FTZ R16, R239, R160 ;  /* 0x000000a0ef107220 */ /* 0x000fe40000410000 */
[----:B------:R-:W-:Y:S02]  /*5a90*/  FFMA.FTZ R195, R148, R164, R195 ;  /* 0x000000a494c37223 */ /* 0x000fe400000100c3 */
[C---:B0-----:R-:W-:Y:S01]  /*5aa0*/  @!P2 FFMA.FTZ R170, R241.reuse, R15, R170 ;  /* 0x0000000ff1aaa223 */ /* 0x041fe200000100aa */
[----:B------:R-:W-:Y:S01]  /*5ab0*/  @!P0 LDS.64 R12, [R137.X8+0x1728] ;  /* 0x00172800890c8984 */ /* 0x000fe20000008a00 */
[----:B-1----:R-:W-:Y:S01]  /*5ac0*/  @!P2 FMUL.FTZ R241, R241, R14 ;  /* 0x0000000ef1f1a220 */ /* 0x002fe20000410000 */
[----:B------:R-:W-:Y:S01]  /*5ad0*/  ISETP.GE.U32.AND P0, PT, R17, 0x10, PT ;  /* 0x000000101100780c */ /* 0x000fe20003f06070 */
[----:B------:R-:W-:Y:S01]  /*5ae0*/  FFMA.FTZ R16, R77, R16, RZ ;  /* 0x000000104d107223 */ /* 0x000fe200000100ff */
[----:B------:R-:W0:Y:S01]  /*5af0*/  SHFL.DOWN PT, R168, R170, 0x10, 0x1f ;  /* 0x0a001f00aaa87f89 */ /* 0x000e2200000e0000 */
[----:B------:R-:W-:Y:S01]  /*5b00*/  FMUL.FTZ R235, R235, R164 ;  /* 0x000000a4ebeb7220 */ /* 0x000fe20000410000 */
[----:B------:R-:W-:Y:S01]  /*5b10*/  HFMA2.MMA R15, -RZ, RZ, 0, 0 ;  /* 0x00000000ff0f7435 */ /* 0x000fe200000001ff */
[----:B------:R-:W-:Y:S01]  /*5b20*/  FFMA.FTZ R189, R146, R195, R189 ;  /* 0x000000c392bd7223 */ /* 0x000fe200000100bd */
[----:B------:R-:W1:Y:S01]  /*5b30*/  SHFL.DOWN PT, R162, R241, 0x10, 0x1f ;  /* 0x0a001f00f1a27f89 */ /* 0x000e6200000e0000 */
[----:B------:R-:W-:Y:S01]  /*5b40*/  FFMA.FTZ R16, R75, R235, R16 ;  /* 0x000000eb4b107223 */ /* 0x000fe20000010010 */
[----:B------:R-:W-:Y:S01]  /*5b50*/  MOV R14, R49 ;  /* 0x00000031000e7202 */ /* 0x000fe20000000f00 */
[----:B------:R-:W-:-:S02]  /*5b60*/  FMUL.FTZ R233, R233, R195 ;  /* 0x000000c3e9e97220 */ /* 0x000fc40000410000 */
[----:B------:R-:W-:Y:S02]  /*5b70*/  FFMA.FTZ R191, R144, R189, R191 ;  /* 0x000000bd90bf7223 */ /* 0x000fe400000100bf */
[----:B------:R-:W-:Y:S02]  /*5b80*/  FFMA.FTZ R16, R73, R233, R16 ;  /* 0x000000e949107223 */ /* 0x000fe40000010010 */
[----:B------:R-:W-:Y:S02]  /*5b90*/  FMUL.FTZ R231, R231, R189 ;  /* 0x000000bde7e77220 */ /* 0x000fe40000410000 */
[----:B------:R-:W-:Y:S02]  /*5ba0*/  FFMA.FTZ R201, R142, R191, R201 ;  /* 0x000000bf8ec97223 */ /* 0x000fe400000100c9 */
[----:B------:R-:W-:Y:S02]  /*5bb0*/  FFMA.FTZ R16, R79, R231, R16 ;  /* 0x000000e74f107223 */ /* 0x000fe40000010010 */
        /* <DEDUP_REMOVED lines=10> */
[----:B------:R-:W-:Y:S02]  /*5c60*/  IMAD R17, R53, c[0x0][0x2bc], R172 ;  /* 0x0000af0035117a24 */ /* 0x000fe400078e02ac */
[----:B------:R-:W-:Y:S02]  /*5c70*/  FMUL.FTZ R221, R221, R193 ;  /* 0x000000c1dddd7220 */ /* 0x000fe40000410000 */
[----:B0-----:R-:W-:Y:S01]  /*5c80*/  @!P0 FFMA.FTZ R170, R241, R168, R170 ;  /* 0x000000a8f1aa8223 */ /* 0x001fe200000100aa */
[----:B------:R-:W-:Y:S01]  /*5c90*/  SHF.L.U64.HI R168, R110, 0x2, R139 ;  /* 0x000000026ea87819 */ /* 0x000fe2000001028b */
[----:B------:R-:W-:-:S02]  /*5ca0*/  FFMA.FTZ R172, R81, R223, R16 ;  /* 0x000000df51ac7223 */ /* 0x000fc40000010010 */
[----:B-1----:R-:W-:Y:S02]  /*5cb0*/  @!P0 FMUL.FTZ R241, R241, R162 ;  /* 0x000000a2f1f18220 */ /* 0x002fe40000410000 */
[----:B------:R-:W-:Y:S01]  /*5cc0*/  IMAD R223, R51, c[0x0][0x2c4], R174 ;  /* 0x0000b10033df7a24 */ /* 0x000fe200078e02ae */
[----:B------:R-:W-:Y:S01]  /*5cd0*/  SHFL.IDX PT, R162, R13, RZ, 0x1f ;  /* 0x00001fff0da27589 */ /* 0x000fe200000e0000 */
[----:B------:R-:W-:Y:S02]  /*5ce0*/  FFMA.FTZ R172, R89, R221, R172 ;  /* 0x000000dd59ac7223 */ /* 0x000fe400000100ac */
[----:B------:R-:W-:Y:S01]  /*5cf0*/  FFMA.FTZ R187, R130, R193, R187 ;  /* 0x000000c182bb7223 */ /* 0x000fe200000100bb */
[----:B------:R-:W-:Y:S01]  /*5d00*/  SHFL.DOWN PT, R174, R170, 0x1, 0x1f ;  /* 0x08201f00aaae7f89 */ /* 0x000fe200000e0000 */
[----:B------:R-:W-:-:S03]  /*5d10*/  IMAD.WIDE.U32 R14, R53, c[0x0][0x2b8], R14 ;  /* 0x0000ae00350e7a25 */ /* 0x000fc600078e000e */
[----:B------:R-:W0:Y:S01]  /*5d20*/  SHFL.DOWN PT, R221, R241, 0x1, 0x1f ;  /* 0x08201f00f1dd7f89 */ /* 0x000e2200000e0000 */
[----:B------:R-:W-:Y:S01]  /*5d30*/  FFMA.FTZ R185, R128, R187, R185 ;  /* 0x000000bb80b97223 */ /* 0x000fe200000100b9 */
[----:B------:R-:W-:Y:S01]  /*5d40*/  IADD3 R15, R15, R17, RZ ;  /* 0x000000110f0f7210 */ /* 0x000fe20007ffe0ff */
[----:B------:R-:W-:Y:S01]  /*5d50*/  FMUL.FTZ R219, R219, R187 ;  /* 0x000000bbdbdb7220 */ /* 0x000fe20000410000 */
[----:B------:R-:W-:Y:S01]  /*5d60*/  SHFL.IDX PT, R170, R170, RZ, 0x1f ;  /* 0x00001fffaaaa7589 */ /* 0x000fe200000e0000 */
[----:B------:R-:W-:Y:S02]  /*5d70*/  FFMA.FTZ R181, R126, R185, R181 ;  /* 0x000000b97eb57223 */ /* 0x000fe400000100b5 */
[----:B------:R-:W-:Y:S01]  /*5d80*/  IMAD.WIDE.U32 R16, R51, c[0x0][0x2c0], R14 ;  /* 0x0000b00033107a25 */ /* 0x000fe200078e000e */
[----:B------:R-:W1:Y:S03]  /*5d90*/  SHFL.IDX PT, R241, R241, RZ, 0x1f ;  /* 0x00001ffff1f17589 */ /* 0x000e6600000e0000 */
[----:B------:R-:W-:Y:S01]  /*5da0*/  FFMA.FTZ R183, R150, R181, R183 ;  /* 0x000000b596b77223 */ /* 0x000fe200000100b7 */
[----:B------:R-:W-:Y:S01]  /*5db0*/  IADD3 R17, R17, R223, RZ ;  /* 0x000000df11117210 */ /* 0x000fe20007ffe0ff */
[----:B------:R-:W-:Y:S01]  /*5dc0*/  FFMA.FTZ R172, R91, R219, R172 ;  /* 0x000000db5bac7223 */ /* 0x000fe200000100ac */
[----:B------:R-:W-:Y:S01]  /*5dd0*/  LEA R14, P0, R16, c[0x0][0x320], 0x2 ;  /* 0x0000c800100e7a11 */ /* 0x000fe200078010ff */
[----:B------:R-:W-:-:S02]  /*5de0*/  FFMA.FTZ R179, R152, R183, R179 ;  /* 0x000000b798b37223 */ /* 0x000fc400000100b3 */
[----:B------:R-:W-:Y:S01]  /*5df0*/  IMAD R203, R203, -0x200, RZ ;  /* 0xfffffe00cbcb7824 */ /* 0x000fe200078e02ff */
[----:B------:R-:W-:Y:S01]  /*5e00*/  LEA.HI.X R15, R16, c[0x0][0x324], R17, 0x2, P0 ;  /* 0x0000c900100f7a11 */ /* 0x000fe200000f1411 */
[----:B------:R-:W-:Y:S01]  /*5e10*/  FMUL.FTZ R217, R217, R185 ;  /* 0x000000b9d9d97220 */ /* 0x000fe20000410000 */
[----:B------:R-:W-:Y:S01]  /*5e20*/  IADD3 R16, P2, R2, R16, RZ ;  /* 0x0000001002107210 */ /* 0x000fe20007f5e0ff */
[----:B------:R-:W-:Y:S02]  /*5e30*/  FMUL.FTZ R215, R215, R181 ;  /* 0x000000b5d7d77220 */ /* 0x000fe40000410000 */
[----:B------:R-:W-:Y:S01]  /*5e40*/  IMAD.WIDE R14, R203, 0x4, R14 ;  /* 0x00000004cb0e7825 */ /* 0x000fe200078e020e */
[----:B------:R-:W-:Y:S02]  /*5e50*/  SHF.L.U32 R203, R110, 0x2, RZ ;  /* 0x000000026ecb7819 */ /* 0x000fe400000006ff */
[----:B------:R-:W-:Y:S01]  /*5e60*/  IADD3.X R17, R3, R17, RZ, P2, !PT ;  /* 0x0000001103117210 */ /* 0x000fe200017fe4ff */
[----:B0-----:R-:W-:-:S02]  /*5e70*/  @P1 FFMA.FTZ R162, R221, R162, R174 ;  /* 0x000000a2dda21223 */ /* 0x001fc400000100ae */
[----:B------:R-:W-:Y:S02]  /*5e80*/  FFMA.FTZ R172, R93, R217, R172 ;  /* 0x000000d95dac7223 */ /* 0x000fe400000100ac */
[----:B------:R-:W-:Y:S01]  /*5e90*/  FFMA.FTZ R213, R162, R158, R213 ;  /* 0x0000009ea2d57223 */ /* 0x000fe200000100d5 */
[----:B------:R-:W-:Y:S01]  /*5ea0*/  P2R R162, PR, RZ, 0x20 ;  /* 0x00000020ffa27803 */ /* 0x000fe20000000000 */
[----:B------:R-:W-:Y:S02]  /*5eb0*/  FFMA.FTZ R158, R156, R179, R175 ;  /* 0x000000b39c9e7223 */ /* 0x000fe400000100af */
[----:B------:R-:W-:Y:S02]  /*5ec0*/  FFMA.FTZ R175, R165, R213, R166 ;  /* 0x000000d5a5af7223 */ /* 0x000fe400000100a6 */
[----:B------:R-:W-:Y:S02]  /*5ed0*/  IMAD R168, R168, c[0x0][0x2d0], RZ ;  /* 0x0000b400a8a87a24 */ /* 0x000fe400078e02ff */
[----:B------:R-:W-:Y:S01]  /*5ee0*/  FFMA.FTZ R209, R156, R175, R209 ;  /* 0x000000af9cd17223 */ /* 0x000fe200000100d1 */
[----:B------:R-:W-:Y:S01]  /*5ef0*/  SHF.L.U32 R156, R49, 0x4, RZ ;  /* 0x00000004319c7819 */ /* 0x000fe200000006ff */
[----:B------:R-:W-:-:S02]  /*5f00*/  FFMA.FTZ R172, R95, R215, R172 ;  /* 0x000000d75fac7223 */ /* 0x000fc400000100ac */
[----:B------:R-:W-:Y:S02]  /*5f10*/  FFMA.FTZ R207, R152, R209, R207 ;  /* 0x000000d198cf7223 */ /* 0x000fe400000100cf */
[----:B------:R-:W-:Y:S02]  /*5f20*/  FMUL.FTZ R211, R211, R183 ;  /* 0x000000b7d3d37220 */ /* 0x000fe40000410000 */
[----:B------:R-:W-:Y:S02]  /*5f30*/  FFMA.FTZ R173, R150, R207, R173 ;  /* 0x000000cf96ad7223 */ /* 0x000fe400000100ad */
[----:B------:R-:W-:Y:S02]  /*5f40*/  IMAD R217, R203, c[0x0][0x2d4], R168 ;  /* 0x0000b500cbd97a24 */ /* 0x000fe400078e02a8 */
[----:B------:R-:W-:Y:S02]  /*5f50*/  FFMA.FTZ R169, R126, R173, R169 ;  /* 0x000000ad7ea97223 */ /* 0x000fe400000100a9 */
[----:B------:R-:W-:-:S02]  /*5f60*/  FMUL.FTZ R126, R116, R195 ;  /* 0x000000c3747e7220 */ /* 0x000fc40000410000 */
[----:B------:R-:W-:Y:S02]  /*5f70*/  FFMA.FTZ R167, R128, R169, R167 ;  /* 0x000000a980a77223 */ /* 0x000fe400000100a7 */
[----:B------:R-:W-:Y:S01]  /*5f80*/  IMAD.WIDE.U32 R14, R203, c[0x0][0x2d0], R14 ;  /* 0x0000b400cb0e7a25 */ /* 0x000fe200078e000e */
[----:B------:R-:W-:-:S03]  /*5f90*/  LEA.HI.SX32 R203, R156, R156, 0x1b ;  /* 0x0000009c9ccb7211 */ /* 0x000fc600078fdaff */
[----:B------:R-:W-:Y:S01]  /*5fa0*/  FFMA.FTZ R163, R130, R167, R163 ;  /* 0x000000a782a37223 */ /* 0x000fe200000100a3 */
[----:B------:R-:W-:Y:S01]  /*5fb0*/  IADD3 R15, R15, R217, RZ ;  /* 0x000000d90f0f7210 */ /* 0x000fe20007ffe0ff */
[C---:B-1----:R-:W-:Y:S02]  /*5fc0*/  FFMA.FTZ R13, R241.reuse, R13, R170 ;  /* 0x0000000df10d7223 */ /* 0x042fe400000100aa */
[----:B------:R-:W-:Y:S02]  /*5fd0*/  FFMA.FTZ R161, R132, R163, R161 ;  /* 0x000000a384a17223 */ /* 0x000fe400000100a1 */
[----:B------:R-:W-:Y:S02]  /*5fe0*/  FMUL.FTZ R12, R241, R12 ;  /* 0x0000000cf10c7220 */ /* 0x000fe40000410000 */
[----:B------:R-:W-:Y:S02]  /*5ff0*/  FFMA.FTZ R159, R138, R161, R159 ;  /* 0x000000a18a9f7223 */ /* 0x000fe4000001009f */
[----:B------:R-:W-:Y:S01]  /*6000*/  FMUL.FTZ R126, R73, R126 ;  /* 0x0000007e497e7220 */ /* 0x000fe20000410000 */
[----:B------:R-:W-:Y:S01]  /*6010*/  @!P5 STS.64 [R137.X8+0x1728], R12 ;  /* 0x0017280c8900d388 */ /* 0x000fe20000008a00 */
[----:B------:R-:W-:-:S02]  /*6020*/  FFMA.FTZ R157, R140, R159, R157 ;  /* 0x0000009f8c9d7223 */ /* 0x000fc4000001009d */
[----:B------:R-:W-:Y:S01]  /*6030*/  FFMA.FTZ R172, R97, R211, R172 ;  /* 0x000000d361ac7223 */ /* 0x000fe200000100ac */
[----:B------:R0:W-:Y:S01]  /*6040*/  STS [R203.X4+0x438], R126 ;  /* 0x0004387ecb007388 */ /* 0x0001e20000004800 */
[----:B------:R-:W-:Y:S02]  /*6050*/  FFMA.FTZ R155, R142, R157, R155 ;  /* 0x0000009d8e9b7223 */ /* 0x000fe4000001009b */
[----:B------:R-:W-:Y:S02]  /*6060*/  FMUL.FTZ R205, R205, R179 ;  /* 0x000000b3cdcd7220 */ /* 0x000fe40000410000 */
[----:B------:R-:W-:Y:S02]  /*6070*/  FFMA.FTZ R153, R144, R155, R153 ;  /* 0x0000009b90997223 */ /* 0x000fe40000010099 */
[----:B------:R-:W-:Y:S02]  /*6080*/  FFMA.FTZ R154, R165, R158, R154 ;  /* 0x0000009ea59a7223 */ /* 0x000fe4000001009a */
[----:B------:R-:W-:-:S02]  /*6090*/  FFMA.FTZ R151, R146, R153, R151 ;  /* 0x0000009992977223 */ /* 0x000fc40000010097 */
[----:B------:R-:W-:Y:S02]  /*60a0*/  FFMA.FTZ R172, R99, R205, R172 ;  /* 0x000000cd63ac7223 */ /* 0x000fe400000100ac */
[----:B------:R-:W-:Y:S02]  /*60b0*/  FMUL.FTZ R177, R177, R158 ;  /* 0x0000009eb1b17220 */ /* 0x000fe40000410000 */
[----:B------:R-:W-:Y:S02]  /*60c0*/  FMUL.FTZ R152, R171, R154 ;  /* 0x0000009aab987220 */ /* 0x000fe40000410000 */
[----:B0-----:R-:W-:Y:S02]  /*60d0*/  FMUL.FTZ R126, R116, R187 ;  /* 0x000000bb747e7220 */ /* 0x001fe40000410000 */
[----:B------:R-:W-:Y:S02]  /*60e0*/  FFMA.FTZ R19, R148, R151, R19 ;  /* 0x0000009794137223 */ /* 0x000fe40000010013 */
[----:B------:R-:W-:-:S02]  /*60f0*/  FMUL.FTZ R150, R116, R160 ;  /* 0x000000a074967220 */ /* 0x000fc40000410000 */
[C---:B------:R-:W-:Y:S02]  /*6100*/  FMUL.FTZ R12, R116.reuse, R197 ;  /* 0x000000c5740c7220 */ /* 0x040fe40000410000 */
[----:B------:R-:W-:Y:S02]  /*6110*/  FFMA.FTZ R172, R101, R177, R172 ;  /* 0x000000b165ac7223 */ /* 0x000fe400000100ac */
[----:B------:R-:W-:Y:S02]  /*6120*/  FMUL.FTZ R165, R103, R152 ;  /* 0x0000009867a57220 */ /* 0x000fe40000410000 */
[----:B------:R-:W-:Y:S02]  /*6130*/  FMUL.FTZ R128, R116, R189 ;  /* 0x000000bd74807220 */ /* 0x000fe40000410000 */
[----:B------:R-:W-:Y:S02]  /*6140*/  FMUL.FTZ R126, R91, R126 ;  /* 0x0000007e5b7e7220 */ /* 0x000fe40000410000 */
[----:B------:R-:W-:-:S02]  /*6150*/  FFMA.FTZ R149, R149, R19, R18 ;  /* 0x0000001395957223 */ /* 0x000fc40000010012 */
[----:B------:R-:W-:Y:S01]  /*6160*/  FMUL.FTZ R130, R116, R191 ;  /* 0x000000bf74827220 */ /* 0x000fe20000410000 */
[----:B------:R0:W-:Y:S01]  /*6170*/  STS [R203.X4+0x454], R126 ;  /* 0x0004547ecb007388 */ /* 0x0001e20000004800 */
[----:B------:R-:W-:Y:S02]  /*6180*/  FMUL.FTZ R152, R77, R150 ;  /* 0x000000964d987220 */ /* 0x000fe40000410000 */
[----:B------:R-:W-:Y:S02]  /*6190*/  FMUL.FTZ R12, R83, R12 ;  /* 0x0000000c530c7220 */ /* 0x000fe40000410000 */
[----:B------:R-:W-:Y:S01]  /*61a0*/  FADD.FTZ R150, R172, R165 ;  /* 0x000000a5ac967221 */ /* 0x000fe20000010000 */
[----:B------:R-:W-:Y:S01]  /*61b0*/  STS [R203.X4+0x430], R152 ;  /* 0x00043098cb007388 */ /* 0x000fe20000004800 */
[----:B------:R-:W-:Y:S02]  /*61c0*/  FMUL.FTZ R128, R79, R128 ;  /* 0x000000804f807220 */ /* 0x000fe40000410000 */
[-C--:B------:R-:W-:Y:S01]  /*61d0*/  FFMA.FTZ R160, R20, -R67.reuse, R160 ;  /* 0x8000004314a07223 */ /* 0x080fe200000100a0 */
[----:B------:R1:W-:Y:S01]  /*61e0*/  STS [R203.X4+0x448], R12 ;  /* 0x0004480ccb007388 */ /* 0x0003e20000004800 */
[----:B------:R-:W-:-:S02]  /*61f0*/  FMUL.FTZ R165, R149, R67 ;  /* 0x0000004395a57220 */ /* 0x000fc40000410000 */
[----:B------:R-:W-:Y:S01]  /*6200*/  FMUL.FTZ R130, R87, R130 ;  /* 0x0000008257827220 */ /* 0x000fe20000410000 */
[----:B------:R2:W-:Y:S01]  /*6210*/  STS [R203.X4+0x43c], R128 ;  /* 0x00043c80cb007388 */ /* 0x0005e20000004800 */
[C---:B------:R-:W-:Y:S02]  /*6220*/  FMUL.FTZ R140, R116.reuse, R183 ;  /* 0x000000b7748c7220 */ /* 0x040fe40000410000 */
[----:B0-----:R-:W-:Y:S01]  /*6230*/  FMUL.FTZ R126, R116, R158 ;  /* 0x0000009e747e7220 */ /* 0x001fe20000410000 */
[----:B------:R0:W-:Y:S01]  /*6240*/  STS [R203.X4+0x440], R130 ;  /* 0x00044082cb007388 */ /* 0x0001e20000004800 */
[-C--:B------:R-:W-:Y:S02]  /*6250*/  FFMA.FTZ R171, R21, -R66.reuse, R164 ;  /* 0x8000004215ab7223 */ /* 0x080fe400000100a4 */
[----:B------:R-:W-:Y:S02]  /*6260*/  FMUL.FTZ R18, R19, R66 ;  /* 0x0000004213127220 */ /* 0x000fe40000410000 */
[----:B-1----:R-:W-:-:S02]  /*6270*/  FFMA.FTZ R12, R165, R160, RZ ;  /* 0x000000a0a50c7223 */ /* 0x002fc400000100ff */
[----:B------:R-:W-:Y:S02]  /*6280*/  FMUL.FTZ R140, R97, R140 ;  /* 0x0000008c618c7220 */ /* 0x000fe40000410000 */
[C---:B--2---:R-:W-:Y:S02]  /*6290*/  FMUL.FTZ R128, R116.reuse, R185 ;  /* 0x000000b974807220 */ /* 0x044fe40000410000 */
[----:B------:R-:W-:Y:S01]  /*62a0*/  FMUL.FTZ R13, R101, R126 ;  /* 0x0000007e650d7220 */ /* 0x000fe20000410000 */
[----:B------:R-:W-:Y:S01]  /*62b0*/  STS [R203.X4+0x460], R140 ;  /* 0x0004608ccb007388 */ /* 0x000fe20000004800 */
[C---:B------:R-:W-:Y:S02]  /*62c0*/  FMUL.FTZ R156, R116.reuse, R164 ;  /* 0x000000a4749c7220 */ /* 0x040fe40000410000 */
[C---:B------:R-:W-:Y:S01]  /*62d0*/  FMUL.FTZ R162, R116.reuse, R201 ;  /* 0x000000c974a27220 */ /* 0x040fe20000410000 */
[----:B------:R1:W-:Y:S01]  /*62e0*/  STS [R203.X4+0x468], R13 ;  /* 0x0004680dcb007388 */ /* 0x0003e20000004800 */
[----:B------:R-:W-:-:S02]  /*62f0*/  FMUL.FTZ R132, R116, R199 ;  /* 0x000000c774847220 */ /* 0x000fc40000410000 */
[C---:B------:R-:W-:Y:S02]  /*6300*/  FMUL.FTZ R138, R116.reuse, R193 ;  /* 0x000000c1748a7220 */ /* 0x040fe40000410000 */
[C---:B0-----:R-:W-:Y:S02]  /*6310*/  FMUL.FTZ R130, R116.reuse, R181 ;  /* 0x000000b574827220 */ /* 0x041fe40000410000 */
[C---:B------:R-:W-:Y:S02]  /*6320*/  FMUL.FTZ R142, R116.reuse, R179 ;  /* 0x000000b3748e7220 */ /* 0x040fe40000410000 */
[----:B------:R-:W-:Y:S01]  /*6330*/  FMUL.FTZ R126, R116, R154 ;  /* 0x0000009a747e7220 */ /* 0x000fe20000410000 */
[----:B-1----:R-:W-:Y:S01]  /*6340*/  IADD3 R13, -R39, c[0x0][0x174], RZ ;  /* 0x00005d00270d7a10 */ /* 0x002fe20007ffe1ff */
[-C--:B------:R-:W-:Y:S02]  /*6350*/  FFMA.FTZ R195, R22, -R65.reuse, R195 ;  /* 0x8000004116c37223 */ /* 0x080fe400000100c3 */
[----:B------:R-:W-:Y:S01]  /*6360*/  FMUL.FTZ R116, R151, R65 ;  /* 0x0000004197747220 */ /* 0x000fe20000410000 */
[----:B------:R-:W-:Y:S01]  /*6370*/  LEA R168, R13, 0xfffffe00, 0x9 ;  /* 0xfffffe000da87811 */ /* 0x000fe200078e48ff */
[----:B------:R-:W-:-:S02]  /*6380*/  FFMA.FTZ R12, R18, R171, R12 ;  /* 0x000000ab120c7223 */ /* 0x000fc4000001000c */
[----:B------:R-:W-:Y:S01]  /*6390*/  FMUL.FTZ R128, R93, R128 ;  /* 0x000000805d807220 */ /* 0x000fe20000410000 */
[----:B------:R-:W-:Y:S01]  /*63a0*/  IADD3 R168, -R168, c[0x0][0x168], -R49 ;  /* 0x00005a00a8a87a10 */ /* 0x000fe20007ffe931 */
[----:B------:R-:W-:Y:S02]  /*63b0*/  FMUL.FTZ R140, R103, R126 ;  /* 0x0000007e678c7220 */ /* 0x000fe40000410000 */
[-C--:B------:R-:W-:Y:S01]  /*63c0*/  FFMA.FTZ R189, R23, -R64.reuse, R189 ;  /* 0x8000004017bd7223 */ /* 0x080fe200000100bd */
[----:B------:R0:W-:Y:S01]  /*63d0*/  STS [R203.X4+0x458], R128 ;  /* 0x00045880cb007388 */ /* 0x0001e20000004800 */
[----:B------:R-:W-:Y:S01]  /*63e0*/  FMUL.FTZ R126, R153, R64 ;  /* 0x00000040997e7220 */ /* 0x000fe20000410000 */
[----:B------:R-:W-:Y:S01]  /*63f0*/  ISETP.GE.AND P0, PT, R168, 0x1, PT ;  /* 0x00000001a800780c */ /* 0x000fe20003f06270 */
[----:B------:R-:W-:Y:S01]  /*6400*/  FFMA.FTZ R12, R116, R195, R12 ;  /* 0x000000c3740c7223 */ /* 0x000fe2000001000c */
[----:B------:R-:W-:Y:S01]  /*6410*/  STS [R203.X4+0x46c], R140 ;  /* 0x00046c8ccb007388 */ /* 0x000fe20000004800 */
[----:B------:R-:W-:Y:S01]  /*6420*/  FMUL.FTZ R130, R95, R130 ;  /* 0x000000825f827220 */ /* 0x000fe20000410000 */
[----:B------:R-:W-:Y:S01]  /*6430*/  ISETP.GE.AND P1, PT, R168, 0x21, PT ;  /* 0x00000021a800780c */ /* 0x000fe20003f26270 */
[----:B------:R-:W-:-:S02]  /*6440*/  FFMA.FTZ R191, R24, -R63, R191 ;  /* 0x8000003f18bf7223 */ /* 0x000fc400000100bf */
[----:B------:R-:W-:Y:S01]  /*6450*/  FFMA.FTZ R12, R126, R189, R12 ;  /* 0x000000bd7e0c7223 */ /* 0x000fe2000001000c */
[----:B------:R1:W-:Y:S01]  /*6460*/  STS [R203.X4+0x45c], R130 ;  /* 0x00045c82cb007388 */ /* 0x0003e20000004800 */
[----:B0-----:R-:W-:Y:S02]  /*6470*/  FMUL.FTZ R128, R155, R63 ;  /* 0x0000003f9b807220 */ /* 0x001fe40000410000 */
[----:B------:R-:W-:Y:S02]  /*6480*/  FMUL.FTZ R132, R81, R132 ;  /* 0x0000008451847220 */ /* 0x000fe40000410000 */
[----:B------:R-:W-:Y:S02]  /*6490*/  FFMA.FTZ R201, R25, -R62, R201 ;  /* 0x8000003e19c97223 */ /* 0x000fe400000100c9 */
[----:B------:R-:W-:Y:S01]  /*64a0*/  FFMA.FTZ R12, R128, R191, R12 ;  /* 0x000000bf800c7223 */ /* 0x000fe2000001000c */
[----:B------:R0:W-:Y:S01]  /*64b0*/  STS [R203.X4+0x44c], R132 ;  /* 0x00044c84cb007388 */ /* 0x0001e20000004800 */
[----:B------:R-:W-:-:S02]  /*64c0*/  FMUL.FTZ R138, R89, R138 ;  /* 0x0000008a598a7220 */ /* 0x000fc40000410000 */
[----:B-1----:R-:W-:Y:S02]  /*64d0*/  FMUL.FTZ R130, R157, R62 ;  /* 0x0000003e9d827220 */ /* 0x002fe40000410000 */
[----:B------:R-:W-:Y:S01]  /*64e0*/  FMUL.FTZ R177, R159, R61 ;  /* 0x0000003d9fb17220 */ /* 0x000fe20000410000 */
[----:B------:R1:W-:Y:S01]  /*64f0*/  STS [R203.X4+0x450], R138 ;  /* 0x0004508acb007388 */ /* 0x0003e20000004800 */
[----:B------:R-:W-:Y:S02]  /*6500*/  FFMA.FTZ R12, R130, R201, R12 ;  /* 0x000000c9820c7223 */ /* 0x000fe4000001000c */
[----:B------:R-:W-:Y:S02]  /*6510*/  FFMA.FTZ R199, R27, -R60, R199 ;  /* 0x8000003c1bc77223 */ /* 0x000fe400000100c7 */
[----:B0-----:R-:W-:Y:S02]  /*6520*/  FFMA.FTZ R132, R26, -R61, R197 ;  /* 0x8000003d1a847223 */ /* 0x001fe400000100c5 */
[----:B------:R-:W-:-:S02]  /*6530*/  FMUL.FTZ R142, R99, R142 ;  /* 0x0000008e638e7220 */ /* 0x000fc40000410000 */
[----:B------:R-:W-:Y:S02]  /*6540*/  FFMA.FTZ R12, R177, R132, R12 ;  /* 0x00000084b10c7223 */ /* 0x000fe4000001000c */
[----:B-1----:R-:W-:Y:S01]  /*6550*/  FMUL.FTZ R138, R161, R60 ;  /* 0x0000003ca18a7220 */ /* 0x002fe20000410000 */
[----:B------:R0:W-:Y:S01]  /*6560*/  STS [R203.X4+0x464], R142 ;  /* 0x0004648ecb007388 */ /* 0x0001e20000004800 */
[-C--:B------:R-:W-:Y:S02]  /*6570*/  FFMA.FTZ R140, R118, -R59.reuse, R193 ;  /* 0x8000003b768c7223 */ /* 0x080fe400000100c1 */
[----:B------:R-:W-:Y:S02]  /*6580*/  FMUL.FTZ R193, R163, R59 ;  /* 0x0000003ba3c17220 */ /* 0x000fe40000410000 */
[----:B------:R-:W-:Y:S02]  /*6590*/  FFMA.FTZ R12, R138, R199, R12 ;  /* 0x000000c78a0c7223 */ /* 0x000fe4000001000c */
[----:B------:R-:W-:-:S02]  /*65a0*/  FFMA.FTZ R187, R141, -R58, R187 ;  /* 0x8000003a8dbb7223 */ /* 0x000fc400000100bb */
[----:B------:R-:W-:Y:S02]  /*65b0*/  FFMA.FTZ R12, R193, R140, R12 ;  /* 0x0000008cc10c7223 */ /* 0x000fe4000001000c */
[----:B0-----:R-:W-:Y:S02]  /*65c0*/  FMUL.FTZ R142, R167, R58 ;  /* 0x0000003aa78e7220 */ /* 0x001fe40000410000 */
[-C--:B------:R-:W-:Y:S02]  /*65d0*/  FMUL.FTZ R144, R169, R57.reuse ;  /* 0x00000039a9907220 */ /* 0x080fe40000410000 */
[----:B------:R-:W-:Y:S02]  /*65e0*/  FFMA.FTZ R185, R120, -R57, R185 ;  /* 0x8000003978b97223 */ /* 0x000fe400000100b9 */
[----:B------:R-:W-:Y:S02]  /*65f0*/  FFMA.FTZ R12, R142, R187, R12 ;  /* 0x000000bb8e0c7223 */ /* 0x000fe4000001000c */
[----:B------:R-:W-:-:S02]  /*6600*/  FMUL.FTZ R146, R173, R68 ;  /* 0x00000044ad927220 */ /* 0x000fc40000410000 */
[----:B------:R-:W-:Y:S02]  /*6610*/  FFMA.FTZ R181, R143, -R68, R181 ;  /* 0x800000448fb57223 */ /* 0x000fe400000100b5 */
[----:B------:R-:W-:Y:S02]  /*6620*/  FFMA.FTZ R12, R144, R185, R12 ;  /* 0x000000b9900c7223 */ /* 0x000fe4000001000c */
[-C--:B------:R-:W-:Y:S02]  /*6630*/  FMUL.FTZ R148, R207, R69.reuse ;  /* 0x00000045cf947220 */ /* 0x080fe40000410000 */
[----:B------:R-:W-:Y:S02]  /*6640*/  FFMA.FTZ R183, R122, -R69, R183 ;  /* 0x800000457ab77223 */ /* 0x000fe400000100b7 */
[----:B------:R-:W-:Y:S02]  /*6650*/  FFMA.FTZ R12, R146, R181, R12 ;  /* 0x000000b5920c7223 */ /* 0x000fe4000001000c */
[----:B------:R-:W-:-:S02]  /*6660*/  FMUL.FTZ R156, R75, R156 ;  /* 0x0000009c4b9c7220 */ /* 0x000fc40000410000 */
[----:B------:R-:W-:Y:S02]  /*6670*/  FMUL.FTZ R162, R85, R162 ;  /* 0x000000a255a27220 */ /* 0x000fe40000410000 */
[-C--:B------:R-:W-:Y:S01]  /*6680*/  FMUL.FTZ R152, R209, R70.reuse ;  /* 0x00000046d1987220 */ /* 0x080fe20000410000 */
[----:B------:R0:W-:Y:S01]  /*6690*/  STS [R203.X4+0x434], R156 ;  /* 0x0004349ccb007388 */ /* 0x0001e20000004800 */
[----:B------:R-:W-:Y:S02]  /*66a0*/  FFMA.FTZ R179, R145, -R70, R179 ;  /* 0x8000004691b37223 */ /* 0x000fe400000100b3 */
[----:B------:R-:W-:Y:S01]  /*66b0*/  FFMA.FTZ R12, R148, R183, R12 ;  /* 0x000000b7940c7223 */ /* 0x000fe2000001000c */
[----:B------:R1:W-:Y:S01]  /*66c0*/  STS [R203.X4+0x444], R162 ;  /* 0x000444a2cb007388 */ /* 0x0003e20000004800 */
[-C--:B------:R-:W-:Y:S02]  /*66d0*/  FMUL.FTZ R197, R175, R71.reuse ;  /* 0x00000047afc57220 */ /* 0x080fe40000410000 */
[----:B------:R-:W-:-:S02]  /*66e0*/  FFMA.FTZ R158, R124, -R71, R158 ;  /* 0x800000477c9e7223 */ /* 0x000fc4000001009e */
[-C--:B------:R-:W-:Y:S02]  /*66f0*/  FFMA.FTZ R154, R147, -R72.reuse, R154 ;  /* 0x80000048939a7223 */ /* 0x080fe4000001009a */
[----:B0-----:R-:W-:Y:S02]  /*6700*/  FMUL.FTZ R156, R213, R72 ;  /* 0x00000048d59c7220 */ /* 0x001fe40000410000 */
[----:B------:R-:W-:Y:S01]  /*6710*/  FFMA.FTZ R13, R152, R179, R12 ;  /* 0x000000b3980d7223 */ /* 0x000fe2000001000c */
[----:B-1----:R-:W-:Y:S01]  /*6720*/  IADD3 R162, R49, 0x20, RZ ;  /* 0x0000002031a27810 */ /* 0x002fe20007ffe0ff */
[----:B------:R-:W-:Y:S02]  /*6730*/  FMUL.FTZ R205, R156, R154 ;  /* 0x0000009a9ccd7220 */ /* 0x000fe40000410000 */
[----:B------:R-:W-:Y:S01]  /*6740*/  FFMA.FTZ R166, R197, R158, R13 ;  /* 0x0000009ec5a67223 */ /* 0x000fe2000001000d */
[----:B------:R-:W-:Y:S01]  /*6750*/  LEA.HI.SX32 R162, R162, R49, 0x1b ;  /* 0x00000031a2a27211 */ /* 0x000fe200078fdaff */
[----:B------:R-:W-:Y:S06]  /*6760*/  BAR.SYNC.DEFER_BLOCKING 0x0 ;  /* 0x0000000000007b1d */ /* 0x000fec0000010000 */
[----:B------:R-:W-:Y:S05]  /*6770*/  @!P0 BRA `(.L_x_6110) ;  /* 0x0000009000008947 */ /* 0x000fea0003800000 */
[----:B------:R-:W-:Y:S01]  /*6780*/  LEA.HI.SX32 R164, R49, R49, 0x1b ;  /* 0x0000003131a47211 */ /* 0x000fe200078fdaff */
        /* <DEDUP_REMOVED lines=8> */
.L_x_6110:
[----:B------:R-:W-:Y:S05]  /*6810*/  BSYNC B0 ;  /* 0x0000000000007941 */ /* 0x000fea0003800000 */
.L_x_6109:
[----:B0-----:R0:W1:Y:S01]  /*6820*/  LDS R13, [R162.X4+0x4b0] ;  /* 0x0004b000a20d7984 */ /* 0x0010620000004800 */
[----:B------:R-:W-:Y:S01]  /*6830*/  BSSY B0, `(.L_x_6111) ;  /* 0x0000006000007945 */ /* 0x000fe20003800000 */
[----:B------:R-:W-:Y:S01]  /*6840*/  FADD.FTZ R12, R166, R205 ;  /* 0x000000cda60c7221 */ /* 0x000fe20000010000 */
[C---:B------:R-:W-:Y:S02]  /*6850*/  IADD3 R16, R49.reuse, 0x40, RZ ;  /* 0x0000004031107810 */ /* 0x040fe40007ffe0ff */
[----:B------:R-:W-:Y:S01]  /*6860*/  IADD3 R114, R49, 0x60, RZ ;  /* 0x0000006031727810 */ /* 0x000fe20007ffe0ff */
[----:B------:R-:W-:Y:S05]  /*6870*/  @!P1 BRA `(.L_x_6112) ;  /* 0x0000001000009947 */ /* 0x000fea0003800000 */
[----:B-1----:R1:W-:Y:S02]  /*6880*/  RED.E.ADD.F32.FTZ.RN.STRONG.GPU [R14.64+-0x780], R13 ;  /* 0xfff8800d0e00798e */ /* 0x0023e4000c10e784 */
.L_x_6112:
[----:B------:R-:W-:Y:S05]  /*6890*/  BSYNC B0 ;  /* 0x0000000000007941 */ /* 0x000fea0003800000 */
.L_x_6111:
[-C--:B------:R-:W-:Y:S01]  /*68a0*/  LEA.HI.SX32 R16, R16, R49.reuse, 0x1b ;  /* 0x0000003110107211 */ /* 0x080fe200078fdaff */
[----:B------:R-:W-:Y:S01]  /*68b0*/  BSSY B0, `(.L_x_6113) ;  /* 0x000000d000007945 */ /* 0x000fe20003800000 */
[----:B------:R-:W-:Y:S02]  /*68c0*/  ISETP.GE.AND P6, PT, R168, 0x41, PT ;  /* 0x00000041a800780c */ /* 0x000fe40003fc6270 */
[----:B0-----:R-:W-:Y:S01]  /*68d0*/  IADD3 R162, R49, 0x80, RZ ;  /* 0x0000008031a27810 */ /* 0x001fe20007ffe0ff */
[----:B-1----:R0:W1:Y:S01]  /*68e0*/  LDS R13, [R16.X4+0x530] ;  /* 0x00053000100d7984 */ /* 0x0020620000004800 */
        /* <DEDUP_REMOVED lines=8> */
[----:B01----:R0:W-:Y:S02]  /*6970*/  RED.E.ADD.F32.FTZ.RN.STRONG.GPU [R14.64+-0x700], R13 ;  /* 0xfff9000d0e00798e */ /* 0x0031e4000c10e784 */
.L_x_6114:
[----:B0-----:R-:W-:Y:S05]  /*6980*/  BSYNC B0 ;  /* 0x0000000000007941 */ /* 0x001fea0003800000 */
.L_x_6113:
[----:B-1----:R0:W1:Y:S01]  /*6990*/  LDS R13, [R114.X4+0x5b0] ;  /* 0x0005b000720d7984 */ /* 0x0020620000004800 */
[----:B------:R-:W-:Y:S01]  /*69a0*/  BSSY B0, `(.L_x_6115) ;  /* 0x0000005000007945 */ /* 0x000fe20003800000 */
[----:B------:R-:W-:-:S02]  /*69b0*/  IADD3 R16, R49, 0xa0, RZ ;  /* 0x000000a031107810 */ /* 0x000fc40007ffe0ff */
[----:B------:R-:W-:Y:S01]  /*69c0*/  LEA.HI.SX32 R162, R162, R49, 0x1b ;  /* 0x00000031a2a27211 */ /* 0x000fe200078fdaff */
[----:B------:R-:W-:Y:S05]  /*69d0*/  @!P0 BRA `(.L_x_6116) ;  /* 0x0000001000008947 */ /* 0x000fea0003800000 */
[----:B-1----:R1:W-:Y:S02]  /*69e0*/  RED.E.ADD.F32.FTZ.RN.STRONG.GPU [R14.64+-0x680], R13 ;  /* 0xfff9800d0e00798e */ /* 0x0023e4000c10e784 */
.L_x_6116:
[----:B------:R-:W-:Y:S05]  /*69f0*/  BSYNC B0 ;  /* 0x0000000000007941 */ /* 0x000fea0003800000 */
.L_x_6115:
[----:B-1----:R1:W2:Y:S01]  /*6a00*/  LDS R13, [R162.X4+0x630] ;  /* 0x00063000a20d7984 */ /* 0x0022a20000004800 */
[----:B------:R-:W-:Y:S01]  /*6a10*/  BSSY B0, `(.L_x_6117) ;  /* 0x0000005000007945 */ /* 0x000fe20003800000 */
[----:B0-----:R-:W-:Y:S02]  /*6a20*/  IADD3 R114, R49, 0xc0, RZ ;  /* 0x000000c031727810 */ /* 0x001fe40007ffe0ff */
[----:B------:R-:W-:Y:S01]  /*6a30*/  LEA.HI.SX32 R16, R16, R49, 0x1b ;  /* 0x0000003110107211 */ /* 0x000fe200078fdaff */
[----:B------:R-:W-:Y:S05]  /*6a40*/  @!P1 BRA `(.L_x_6118) ;  /* 0x0000001000009947 */ /* 0x000fea0003800000 */
[----:B--2---:R0:W-:Y:S02]  /*6a50*/  RED.E.ADD.F32.FTZ.RN.STRONG.GPU [R14.64+-0x600], R13 ;  /* 0xfffa000d0e00798e */ /* 0x0041e4000c10e784 */
.L_x_6118:
[----:B------:R-:W-:Y:S05]  /*6a60*/  BSYNC B0 ;  /* 0x0000000000007941 */ /* 0x000fea0003800000 */
.L_x_6117:
[----:B0-2---:R0:W2:Y:S01]  /*6a70*/  LDS R13, [R16.X4+0x6b0] ;  /* 0x0006b000100d7984 */ /* 0x0050a20000004800 */
[----:B------:R-:W-:Y:S01]  /*6a80*/  BSSY B0, `(.L_x_6119) ;  /* 0x0000005000007945 */ /* 0x000fe20003800000 */
[----:B-1----:R-:W-:Y:S02]  /*6a90*/  IADD3 R162, R49, 0xe0, RZ ;  /* 0x000000e031a27810 */ /* 0x002fe40007ffe0ff */
[----:B------:R-:W-:Y:S01]  /*6aa0*/  LEA.HI.SX32 R114, R114, R49, 0x1b ;  /* 0x0000003172727211 */ /* 0x000fe200078fdaff */
[----:B------:R-:W-:Y:S05]  /*6ab0*/  @!P2 BRA `(.L_x_6120) ;  /* 0x000000100000a947 */ /* 0x000fea0003800000 */
[----:B--2---:R1:W-:Y:S02]  /*6ac0*/  RED.E.ADD.F32.FTZ.RN.STRONG.GPU [R14.64+-0x580], R13 ;  /* 0xfffa800d0e00798e */ /* 0x0043e4000c10e784 */
.L_x_6120:
[----:B------:R-:W-:Y:S05]  /*6ad0*/  BSYNC B0 ;  /* 0x0000000000007941 */ /* 0x000fea0003800000 */
.L_x_6119:
[----:B-12---:R1:W2:Y:S01]  /*6ae0*/  LDS R13, [R114.X4+0x730] ;  /* 0x00073000720d7984 */ /* 0x0062a20000004800 */
[----:B------:R-:W-:Y:S01]  /*6af0*/  BSSY B0, `(.L_x_6121) ;  /* 0x0000005000007945 */ /* 0x000fe20003800000 */
[----:B0-----:R-:W-:-:S02]  /*6b00*/  IADD3 R16, R49, 0x100, RZ ;  /* 0x0000010031107810 */ /* 0x001fc40007ffe0ff */
[----:B------:R-:W-:Y:S01]  /*6b10*/  LEA.HI.SX32 R162, R162, R49, 0x1b ;  /* 0x00000031a2a27211 */ /* 0x000fe200078fdaff */
[----:B------:R-:W-:Y:S05]  /*6b20*/  @!P3 BRA `(.L_x_6122) ;  /* 0x000000100000b947 */ /* 0x000fea0003800000 */
[----:B--2---:R0:W-:Y:S02]  /*6b30*/  RED.E.ADD.F32.FTZ.RN.STRONG.GPU [R14.64+-0x500], R13 ;  /* 0xfffb000d0e00798e */ /* 0x0041e4000c10e784 */
.L_x_6122:
[----:B------:R-:W-:Y:S05]  /*6b40*/  BSYNC B0 ;  /* 0x0000000000007941 */ /* 0x000fea0003800000 */
.L_x_6121:
[----:B0-2---:R0:W2:Y:S01]  /*6b50*/  LDS R13, [R162.X4+0x7b0] ;  /* 0x0007b000a20d7984 */ /* 0x0050a20000004800 */
[----:B------:R-:W-:Y:S01]  /*6b60*/  BSSY B0, `(.L_x_6123) ;  /* 0x0000004000007945 */ /* 0x000fe20003800000 */
[----:B------:R-:W-:Y:S01]  /*6b70*/  LEA.HI.SX32 R16, R16, R49, 0x1b ;  /* 0x0000003110107211 */ /* 0x000fe200078fdaff */
[----:B------:R-:W-:Y:S05]  /*6b80*/  @!P4 BRA `(.L_x_6124) ;  /* 0x000000100000c947 */ /* 0x000fea0003800000 */
[----:B--2---:R2:W-:Y:S02]  /*6b90*/  RED.E.ADD.F32.FTZ.RN.STRONG.GPU [R14.64+-0x480], R13 ;  /* 0xfffb800d0e00798e */ /* 0x0045e4000c10e784 */
.L_x_6124:
[----:B------:R-:W-:Y:S05]  /*6ba0*/  BSYNC B0 ;  /* 0x0000000000007941 */ /* 0x000fea0003800000 */
.L_x_6123:
[----:B--2---:R2:W3:Y:S01]  /*6bb0*/  LDS R13, [R16.X4+0x830] ;  /* 0x00083000100d7984 */ /* 0x0044e20000004800 */
[----:B------:R-:W-:Y:S01]  /*6bc0*/  BSSY B0, `(.L_x_6125) ;  /* 0x0000005000007945 */ /* 0x000fe20003800000 */
[C---:B-1----:R-:W-:Y:S02]  /*6bd0*/  IADD3 R114, R49.reuse, 0x120, RZ ;  /* 0x0000012031727810 */ /* 0x042fe40007ffe0ff */
[----:B0-----:R-:W-:Y:S01]  /*6be0*/  IADD3 R162, R49, 0x140, RZ ;  /* 0x0000014031a27810 */ /* 0x001fe20007ffe0ff */
[----:B------:R-:W-:Y:S05]  /*6bf0*/  @!P5 BRA `(.L_x_6126) ;  /* 0x000000100000d947 */ /* 0x000fea0003800000 */
[----:B---3--:R0:W-:Y:S02]  /*6c00*/  RED.E.ADD.F32.FTZ.RN.STRONG.GPU [R14.64+-0x400], R13 ;  /* 0xfffc000d0e00798e */ /* 0x0081e4000c10e784 */
.L_x_6126:
[----:B------:R-:W-:Y:S05]  /*6c10*/  BSYNC B0 ;  /* 0x0000000000007941 */ /* 0x000fea0003800000 */
.L_x_6125:
[----:B------:R-:W-:Y:S01]  /*6c20*/  LEA.HI.SX32 R114, R114, R49, 0x1b ;  /* 0x0000003172727211 */ /* 0x000fe200078fdaff */
[----:B------:R-:W-:Y:S01]  /*6c30*/  BSSY B0, `(.L_x_6127) ;  /* 0x000000d000007945 */ /* 0x000fe20003800000 */
[----:B------:R-:W-:-:S02]  /*6c40*/  ISETP.GE.AND P6, PT, R168, 0x121, PT ;  /* 0x00000121a800780c */ /* 0x000fc40003fc6270 */
[----:B--2---:R-:W-:Y:S01]  /*6c50*/  IADD3 R16, R49, 0x160, RZ ;  /* 0x0000016031107810 */ /* 0x004fe20007ffe0ff */
[----:B0--3--:R0:W1:Y:S01]  /*6c60*/  LDS R13, [R114.X4+0x8b0] ;  /* 0x0008b000720d7984 */ /* 0x0090620000004800 */
        /* <DEDUP_REMOVED lines=8> */
[----:B01----:R0:W-:Y:S02]  /*6cf0*/  RED.E.ADD.F32.FTZ.RN.STRONG.GPU [R14.64+-0x380], R13 ;  /* 0xfffc800d0e00798e */ /* 0x0031e4000c10e784 */
.L_x_6128:
[----:B0-----:R-:W-:Y:S05]  /*6d00*/  BSYNC B0 ;  /* 0x0000000000007941 */ /* 0x001fea0003800000 */
.L_x_6127:
[----:B-1----:R0:W1:Y:S01]  /*6d10*/  LDS R13, [R162.X4+0x930] ;  /* 0x00093000a20d7984 */ /* 0x0020620000004800 */
[----:B------:R-:W-:Y:S01]  /*6d20*/  BSSY B0, `(.L_x_6129) ;  /* 0x0000005000007945 */ /* 0x000fe20003800000 */
[----:B------:R-:W-:Y:S02]  /*6d30*/  IADD3 R114, R49, 0x180, RZ ;  /* 0x0000018031727810 */ /* 0x000fe40007ffe0ff */
[----:B------:R-:W-:Y:S01]  /*6d40*/  LEA.HI.SX32 R16, R16, R49, 0x1b ;  /* 0x0000003110107211 */ /* 0x000fe200078fdaff */
[----:B------:R-:W-:Y:S05]  /*6d50*/  @!P0 BRA `(.L_x_6130) ;  /* 0x0000001000008947 */ /* 0x000fea0003800000 */
[----:B-1----:R1:W-:Y:S02]  /*6d60*/  RED.E.ADD.F32.FTZ.RN.STRONG.GPU [R14.64+-0x300], R13 ;  /* 0xfffd000d0e00798e */ /* 0x0023e4000c10e784 */
.L_x_6130:
[----:B------:R-:W-:Y:S05]  /*6d70*/  BSYNC B0 ;  /* 0x0000000000007941 */ /* 0x000fea0003800000 */
.L_x_6129:
[----:B-1----:R1:W2:Y:S01]  /*6d80*/  LDS R13, [R16.X4+0x9b0] ;  /* 0x0009b000100d7984 */ /* 0x0022a20000004800 */
[----:B------:R-:W-:Y:S01]  /*6d90*/  BSSY B0, `(.L_x_6131) ;  /* 0x0000005000007945 */ /* 0x000fe20003800000 */
[----:B0-----:R-:W-:-:S02]  /*6da0*/  IADD3 R162, R49, 0x1a0, RZ ;  /* 0x000001a031a27810 */ /* 0x001fc40007ffe0ff */
[----:B------:R-:W-:Y:S01]  /*6db0*/  LEA.HI.SX32 R114, R114, R49, 0x1b ;  /* 0x0000003172727211 */ /* 0x000fe200078fdaff */
[----:B------:R-:W-:Y:S05]  /*6dc0*/  @!P1 BRA `(.L_x_6132) ;  /* 0x0000001000009947 */ /* 0x000fea0003800000 */
[----:B--2---:R0:W-:Y:S02]  /*6dd0*/  RED.E.ADD.F32.FTZ.RN.STRONG.GPU [R14.64+-0x280], R13 ;  /* 0xfffd800d0e00798e */ /* 0x0041e4000c10e784 */
.L_x_6132:
[----:B------:R-:W-:Y:S05]  /*6de0*/  BSYNC B0 ;  /* 0x0000000000007941 */ /* 0x000fea0003800000 */
.L_x_6131:
[----:B0-2---:R0:W2:Y:S01]  /*6df0*/  LDS R13, [R114.X4+0xa30] ;  /* 0x000a3000720d7984 */ /* 0x0050a20000004800 */
[----:B------:R-:W-:Y:S01]  /*6e00*/  BSSY B0, `(.L_x_6133) ;  /* 0x0000005000007945 */ /* 0x000fe20003800000 */
[----:B-1----:R-:W-:Y:S02]  /*6e10*/  IADD3 R16, R49, 0x1c0, RZ ;  /* 0x000001c031107810 */ /* 0x002fe40007ffe0ff */
[----:B------:R-:W-:Y:S01]  /*6e20*/  LEA.HI.SX32 R162, R162, R49, 0x1b ;  /* 0x00000031a2a27211 */ /* 0x000fe200078fdaff */
[----:B------:R-:W-:Y:S05]  /*6e30*/  @!P2 BRA `(.L_x_6134) ;  /* 0x000000100000a947 */ /* 0x000fea0003800000 */
[----:B--2---:R1:W-:Y:S02]  /*6e40*/  RED.E.ADD.F32.FTZ.RN.STRONG.GPU [R14.64+-0x200], R13 ;  /* 0xfffe000d0e00798e */ /* 0x0043e4000c10e784 */
.L_x_6134:
[----:B------:R-:W-:Y:S05]  /*6e50*/  BSYNC B0 ;  /* 0x0000000000007941 */ /* 0x000fea0003800000 */
.L_x_6133:
[----:B-12---:R1:W2:Y:S01]  /*6e60*/  LDS R13, [R162.X4+0xab0] ;  /* 0x000ab000a20d7984 */ /* 0x0062a20000004800 */
[----:B------:R-:W-:Y:S01]  /*6e70*/  BSSY B0, `(.L_x_6135) ;  /* 0x0000005000007945 */ /* 0x000fe20003800000 */
[----:B0-----:R-:W-:Y:S02]  /*6e80*/  IADD3 R114, R49, 0x1e0, RZ ;  /* 0x000001e031727810 */ /* 0x001fe40007ffe0ff */
[----:B------:R-:W-:Y:S01]  /*6e90*/  LEA.HI.SX32 R16, R16, R49, 0x1b ;  /* 0x0000003110107211 */ /* 0x000fe200078fdaff */
[----:B------:R-:W-:Y:S05]  /*6ea0*/  @!P3 BRA `(.L_x_6136) ;  /* 0x000000100000b947 */ /* 0x000fea0003800000 */
[----:B--2---:R0:W-:Y:S02]  /*6eb0*/  RED.E.ADD.F32.FTZ.RN.STRONG.GPU [R14.64+-0x180], R13 ;  /* 0xfffe800d0e00798e */ /* 0x0041e4000c10e784 */
.L_x_6136:
[----:B------:R-:W-:Y:S05]  /*6ec0*/  BSYNC B0 ;  /* 0x0000000000007941 */ /* 0x000fea0003800000 */
.L_x_6135:
[----:B0-2---:R0:W2:Y:S01]  /*6ed0*/  LDS R13, [R16.X4+0xb30] ;  /* 0x000b3000100d7984 */ /* 0x0050a20000004800 */
[----:B------:R-:W-:Y:S01]  /*6ee0*/  BSSY B0, `(.L_x_6137) ;  /* 0x0000004000007945 */ /* 0x000fe20003800000 */
[----:B------:R-:W-:Y:S01]  /*6ef0*/  LEA.HI.SX32 R114, R114, R49, 0x1b ;  /* 0x0000003172727211 */ /* 0x000fe200078fdaff */
[----:B------:R-:W-:Y:S05]  /*6f00*/  @!P4 BRA `(.L_x_6138) ;  /* 0x000000100000c947 */ /* 0x000fea0003800000 */
[----:B--2---:R2:W-:Y:S02]  /*6f10*/  RED.E.ADD.F32.FTZ.RN.STRONG.GPU [R14.64+-0x100], R13 ;  /* 0xffff000d0e00798e */ /* 0x0045e4000c10e784 */
.L_x_6138:
[----:B------:R-:W-:Y:S05]  /*6f20*/  BSYNC B0 ;  /* 0x0000000000007941 */ /* 0x000fea0003800000 */
.L_x_6137:
[----:B--2---:R2:W3:Y:S01]  /*6f30*/  LDS R13, [R114.X4+0xbb0] ;  /* 0x000bb000720d7984 */ /* 0x0044e20000004800 */
[----:B------:R-:W-:Y:S01]  /*6f40*/  BSSY B0, `(.L_x_6139) ;  /* 0x0000003000007945 */ /* 0x000fe20003800000 */
[----:B------:R-:W-:Y:S05]  /*6f50*/  @!P5 BRA `(.L_x_6140) ;  /* 0x000000100000d947 */ /* 0x000fea0003800000 */
[----:B---3--:R3:W-:Y:S02]  /*6f60*/  RED.E.ADD.F32.FTZ.RN.STRONG.GPU [R14.64+-0x80], R13 ;  /* 0xffff800d0e00798e */ /* 0x0087e4000c10e784 */
.L_x_6140:
[----:B------:R-:W-:Y:S05]  /*6f70*/  BSYNC B0 ;  /* 0x0000000000007941 */ /* 0x000fea0003800000 */
.L_x_6139:
[----:B---3--:R-:W3:Y:S01]  /*6f80*/  SHFL.DOWN PT, R15, R150, 0x1, 0x1f ;  /* 0x08201f00960f7f89 */ /* 0x008ee200000e0000 */
[----:B------:R-:W-:Y:S01]  /*6f90*/  ISETP.GT.AND P0, PT, R48, 0x1e, PT ;  /* 0x0000001e3000780c */ /* 0x000fe20003f04270 */
[----:B------:R-:W-:Y:S01]  /*6fa0*/  FMUL.FTZ R14, R112, R167 ;  /* 0x000000a7700e7220 */ /* 0x000fe20000410000 */
[----:B------:R-:W-:Y:S01]  /*6fb0*/  ISETP.NE.AND P1, PT, R48, RZ, PT ;  /* 0x000000ff3000720c */ /* 0x000fe20003f25270 */
[----:B------:R-:W4:Y:S01]  /*6fc0*/  SHFL.DOWN PT, R13, R12, 0x1, 0x1f ;  /* 0x08201f000c0d7f89 */ /* 0x000f2200000e0000 */
[----:B0-----:R-:W-:Y:S01]  /*6fd0*/  FMUL.FTZ R16, R112, R169 ;  /* 0x000000a970107220 */ /* 0x001fe20000410000 */
[----:B------:R-:W-:Y:S01]  /*6fe0*/  ISETP.NE.AND P2, PT, R49, RZ, PT ;  /* 0x000000ff3100720c */ /* 0x000fe20003f45270 */
[----:B------:R-:W-:Y:S01]  /*6ff0*/  FMUL.FTZ R14, R187, R14 ;  /* 0x0000000ebb0e7220 */ /* 0x000fe20000410000 */
[----:B------:R-:W-:Y:S01]  /*7000*/  BSSY B0, `(.L_x_6141) ;  /* 0x0000070000007945 */ /* 0x000fe20003800000 */
[----:B------:R-:W-:-:S02]  /*7010*/  FMUL.FTZ R16, R185, R16 ;  /* 0x00000010b9107220 */ /* 0x000fc40000410000 */
[----:B------:R-:W-:Y:S02]  /*7020*/  FFMA.FTZ R141, R141, R167, R14 ;  /* 0x000000a78d8d7223 */ /* 0x000fe4000001000e */
[----:B------:R-:W-:Y:S02]  /*7030*/  FMUL.FTZ R14, R112, R173 ;  /* 0x000000ad700e7220 */ /* 0x000fe40000410000 */
[----:B------:R-:W-:Y:S02]  /*7040*/  FFMA.FTZ R16, R120, R169, R16 ;  /* 0x000000a978107223 */ /* 0x000fe40000010010 */
[----:B--2---:R-:W-:Y:S02]  /*7050*/  FMUL.FTZ R114, R181, R14 ;  /* 0x0000000eb5727220 */ /* 0x004fe40000410000 */
[----:B------:R-:W-:Y:S02]  /*7060*/  FMUL.FTZ R14, R112, R161 ;  /* 0x000000a1700e7220 */ /* 0x000fe40000410000 */
[----:B------:R-:W-:-:S02]  /*7070*/  FADD.FTZ R109, R16, R109 ;  /* 0x0000006d106d7221 */ /* 0x000fc40000010000 */
[----:B------:R-:W-:Y:S02]  /*7080*/  FMUL.FTZ R14, R199, R14 ;  /* 0x0000000ec70e7220 */ /* 0x000fe40000410000 */
[----:B---3--:R-:W-:Y:S02]  /*7090*/  @!P0 FADD.FTZ R150, R150, R15 ;  /* 0x0000000f96968221 */ /* 0x008fe40000010000 */
[----:B------:R-:W-:Y:S02]  /*70a0*/  FFMA.FTZ R27, R27, R161, R14 ;  /* 0x000000a11b1b7223 */ /* 0x000fe4000001000e */
[----:B----4-:R-:W-:Y:S01]  /*70b0*/  @!P0 FADD.FTZ R12, R12, R13 ;  /* 0x0000000d0c0c8221 */ /* 0x010fe20000010000 */
[----:B------:R-:W0:Y:S01]  /*70c0*/  SHFL.DOWN PT, R15, R150, 0x2, 0x1f ;  /* 0x08401f00960f7f89 */ /* 0x000e2200000e0000 */
[----:B------:R-:W-:Y:S01]  /*70d0*/  ISETP.GT.AND P0, PT, R48, 0x1d, PT ;  /* 0x0000001d3000780c */ /* 0x000fe20003f04270 */
[----:B------:R-:W-:Y:S02]  /*70e0*/  FMUL.FTZ R14, R112, R209 ;  /* 0x000000d1700e7220 */ /* 0x000fe40000410000 */
[----:B------:R-:W2:Y:S01]  /*70f0*/  SHFL.DOWN PT, R13, R12, 0x2, 0x1f ;  /* 0x08401f000c0d7f89 */ /* 0x000ea200000e0000 */
[----:B------:R-:W-:-:S02]  /*7100*/  FFMA.FTZ R143, R143, R173, R114 ;  /* 0x000000ad8f8f7223 */ /* 0x000fc40000010072 */
[----:B------:R-:W-:Y:S02]  /*7110*/  FMUL.FTZ R16, R179, R14 ;  /* 0x0000000eb3107220 */ /* 0x000fe40000410000 */
        /* <DEDUP_REMOVED lines=15> */
[----:B------:R-:W-:Y:S02]  /*7210*/  FFMA.FTZ R145, R145, R209, R16 ;  /* 0x000000d191917223 */ /* 0x000fe40000010010 */
        /* <DEDUP_REMOVED lines=10> */
[----:B------:R-:W-:-:S02]  /*72c0*/  FFMA.FTZ R19, R21, R19, R14 ;  /* 0x0000001315137223 */ /* 0x000fc4000001000e */
[----:B--2---:R-:W-:Y:S01]  /*72d0*/  @!P0 FADD.FTZ R12, R12, R13 ;  /* 0x0000000d0c0c8221 */ /* 0x004fe20000010000 */
[----:B------:R-:W0:Y:S01]  /*72e0*/  SHFL.DOWN PT, R17, R150, 0x8, 0x1f ;  /* 0x09001f0096117f89 */ /* 0x000e2200000e0000 */
[----:B------:R-:W-:Y:S01]  /*72f0*/  ISETP.GT.AND P0, PT, R48, 0x17, PT ;  /* 0x000000173000780c */ /* 0x000fe20003f04270 */
[----:B------:R-:W-:Y:S02]  /*7300*/  FMUL.FTZ R13, R112, R163 ;  /* 0x000000a3700d7220 */ /* 0x000fe40000410000 */
[----:B------:R-:W2:Y:S01]  /*7310*/  SHFL.DOWN PT, R15, R12, 0x8, 0x1f ;  /* 0x09001f000c0f7f89 */ /* 0x000ea200000e0000 */
[----:B------:R-:W-:Y:S02]  /*7320*/  FADD.FTZ R133, R152, R133 ;  /* 0x0000008598857221 */ /* 0x000fe40000010000 */
[----:B------:R-:W-:Y:S02]  /*7330*/  FMUL.FTZ R13, R140, R13 ;  /* 0x0000000d8c0d7220 */ /* 0x000fe40000410000 */
        /* <DEDUP_REMOVED lines=10> */
[----:B--2---:R-:W-:Y:S01]  /*73e0*/  @!P0 FADD.FTZ R12, R12, R15 ;  /* 0x0000000f0c0c8221 */ /* 0x004fe20000010000 */
        /* <DEDUP_REMOVED lines=49> */
.L_x_6142:
[----:B0-----:R-:W-:Y:S05]  /*7700*/  BSYNC B0 ;  /* 0x0000000000007941 */ /* 0x001fea0003800000 */
.L_x_6141:
[----:B------:R-:W-:Y:S02]  /*7710*/  IADD3 R137, R137, 0x1, RZ ;  /* 0x0000000189897810 */ /* 0x000fe40007ffe0ff */
[----:B------:R-:W-:Y:S02]  /*7720*/  IADD3 R110, P1, R110, 0x1, RZ ;  /* 0x000000016e6e7810 */ /* 0x000fe40007f3e0ff */
[----:B------:R-:W-:Y:S02]  /*7730*/  ISETP.GE.AND P0, PT, R137, c[0x0][0x16c], PT ;  /* 0x00005b0089007a0c */ /* 0x000fe40003f06270 */
[----:B------:R-:W-:-:S11]  /*7740*/  IADD3.X R139, RZ, R139, RZ, P1, !PT ;  /* 0x0000008bff8b7210 */ /* 0x000fd60000ffe4ff */
[----:B------:R-:W-:Y:S01]  /*7750*/  @P0 CALL.REL.NOINC `(.L_x_6106) ;  /* 0x0000001000000944 */ /* 0x000fe20003c00000 */
[----:B------:R-:W-:Y:S05]  /*7760*/  BRA `(.L_x_6143) ;  /* 0xffffd0b000007947 */ /* 0x000fea000383ffff */
.L_x_6106:
        /* <DEDUP_REMOVED lines=11> */
[----:B0-----:R-:W0:Y:S02]  /*7820*/  LDS.128 R12, [R36] ;  /* 0x00000000240c7984 */ /* 0x001e240000000c00 */
        /* <DEDUP_REMOVED lines=13> */
[----:B------:R0:W2:Y:S02]  /*7900*/  @!P1 MUFU.EX2 R10, R8 ;  /* 0x00000008000a9308 */ /* 0x0000a40000000800 */
[----:B------:R-:W-:Y:S02]  /*7910*/  @!P3 FMUL.FTZ R11, R12, -1.4426950216293334961 ;  /* 0xbfb8aa3b0c0bb820 */ /* 0x000fe40000410000 */
[----:B------:R-:W-:-:S04]  /*7920*/  IMAD R12, R136, c[0x0][0x2d8], RZ ;  /* 0x0000b600880c7a24 */ /* 0x000fc800078e02ff */
[----:B------:R-:W-:Y:S01]  /*7930*/  @!P0 FMUL.FTZ R13, R17, -1.4426950216293334961 ;  /* 0xbfb8aa3b110d8820 */ /* 0x000fe20000410000 */
[----:B------:R-:W3:Y:S01]  /*7940*/  @!P3 MUFU.EX2 R11, R11 ;  /* 0x0000000b000bb308 */ /* 0x000ee20000000800 */
[----:B------:R-:W-:Y:S02]  /*7950*/  @!P2 FMUL.FTZ R17, R4, -1.4426950216293334961 ;  /* 0xbfb8aa3b0411a820 */ /* 0x000fe40000410000 */
[----:B------:R-:W4:Y:S01]  /*7960*/  LDS.128 R4, [R36+0x10] ;  /* 0x0000100024047984 */ /* 0x000f220000000c00 */
[C---:B------:R-:W-:Y:S02]  /*7970*/  IMAD R19, R53.reuse, c[0x0][0x2dc], R12 ;  /* 0x0000b70035137a24 */ /* 0x040fe400078e020c */
[--C-:B0-----:R-:W-:Y:S01]  /*7980*/  IMAD.WIDE.U32 R8, R53, c[0x0][0x2d8], R2.reuse ;  /* 0x0000b60035087a25 */ /* 0x101fe200078e0002 */
[----:B------:R-:W-:Y:S03]  /*7990*/  BAR.SYNC.DEFER_BLOCKING 0x0 ;  /* 0x0000000000007b1d */ /* 0x000fe60000010000 */
[----:B--2---:R-:W-:Y:S01]  /*79a0*/  @!P1 FADD.FTZ R12, R10, 1 ;  /* 0x3f8000000a0c9421 */ /* 0x004fe20000010000 */
[----:B------:R-:W-:Y:S01]  /*79b0*/  IADD3 R9, R9, R19, RZ ;  /* 0x0000001309097210 */ /* 0x000fe20007ffe0ff */
[----:B------:R-:W-:Y:S01]  /*79c0*/  IMAD R19, R55, c[0x0][0x2e0], RZ ;  /* 0x0000b80037137a24 */ /* 0x000fe200078e02ff */
[----:B------:R0:W2:Y:S01]  /*79d0*/  @!P0 MUFU.EX2 R16, R13 ;  /* 0x0000000d00108308 */ /* 0x0000a20000000800 */
[----:B------:R-:W-:-:S04]  /*79e0*/  IMAD.WIDE.U32 R2, R53, c[0x0][0x2f8], R2 ;  /* 0x0000be0035027a25 */ /* 0x000fc800078e0002 */
[----:B------:R-:W-:-:S03]  /*79f0*/  IMAD R19, R56, c[0x0][0x2e4], R19 ;  /* 0x0000b90038137a24 */ /* 0x000fc600078e0213 */
[----:B------:R-:W5:Y:S01]  /*7a00*/  @!P1 MUFU.RCP R12, R12 ;  /* 0x0000000c000c9308 */ /* 0x000f620000001000 */
[----:B0-----:R-:W-:-:S05]  /*7a10*/  PRMT R13, RZ, 0x5410, R14 ;  /* 0x00005410ff0d7816 */ /* 0x001fca000000000e */
[----:B------:R-:W-:Y:S02]  /*7a20*/  FADD.FTZ R18, R13, R52 ;  /* 0x000000340d127221 */ /* 0x000fe40000010000 */
[----:B---3--:R-:W-:Y:S01]  /*7a30*/  @!P3 FADD.FTZ R13, R11, 1 ;  /* 0x3f8000000b0db421 */ /* 0x008fe20000010000 */
[----:B------:R-:W0:Y:S01]  /*7a40*/  @!P2 MUFU.EX2 R17, R17 ;  /* 0x000000110011a308 */ /* 0x000e220000000800 */
[----:B------:R-:W-:Y:S01]  /*7a50*/  IMAD.WIDE.U32 R10, R56, c[0x0][0x2e0], R8 ;  /* 0x0000b800380a7a25 */ /* 0x000fe200078e0008 */
[----:B------:R-:W-:Y:S01]  /*7a60*/  PRMT R9, RZ, 0x7610, R14 ;  /* 0x00007610ff097816 */ /* 0x000fe2000000000e */
[----:B------:R-:W-:Y:S01]  /*7a70*/  STS.128 [R36], R124 ;  /* 0x0000007c24007388 */ /* 0x000fe20000000c00 */
[----:B------:R-:W-:Y:S01]  /*7a80*/  FSETP.GTU.FTZ.AND P6, PT, R18, 20, PT ;  /* 0x41a000001200780b */ /* 0x000fe20003fdc000 */
[----:B--2---:R-:W-:Y:S01]  /*7a90*/  @!P0 FADD.FTZ R16, R16, 1 ;  /* 0x3f80000010108421 */ /* 0x004fe20000010000 */
[----:B------:R-:W-:Y:S01]  /*7aa0*/  IADD3 R19, R11, R19, RZ ;  /* 0x000000130b137210 */ /* 0x000fe20007ffe0ff */
[----:B------:R-:W-:Y:S01]  /*7ab0*/  FADD.FTZ R14, R9, R52 ;  /* 0x00000034090e7221 */ /* 0x000fe20000010000 */
[----:B------:R-:W2:Y:S01]  /*7ac0*/  @!P3 MUFU.RCP R13, R13 ;  /* 0x0000000d000db308 */ /* 0x000ea20000001000 */
[----:B------:R-:W-:Y:S01]  /*7ad0*/  PRMT R9, RZ, 0x5410, R15 ;  /* 0x00005410ff097816 */ /* 0x000fe2000000000f */
[----:B-----5:R-:W-:Y:S01]  /*7ae0*/  @!P1 FMUL.FTZ R119, R119, R12 ;  /* 0x0000000c77779220 */ /* 0x020fe20000410000 */
[----:B------:R-:W-:-:S02]  /*7af0*/  LEA R8, P4, R10, c[0x0][0x330], 0x1 ;  /* 0x0000cc000a087a11 */ /* 0x000fc400078808ff */
[----:B------:R-:W-:Y:S01]  /*7b00*/  FSETP.GTU.FTZ.AND P5, PT, R14, 20, PT ;  /* 0x41a000000e00780b */ /* 0x000fe20003fbc000 */
[--C-:B------:R-:W-:Y:S01]  /*7b10*/  FADD.FTZ R20, R9, R52.reuse ;  /* 0x0000003409147221 */ /* 0x100fe20000010000 */
[----:B------:R-:W-:Y:S01]  /*7b20*/  LEA.HI.X R9, R10, c[0x0][0x334], R19, 0x1, P4 ;  /* 0x0000cd000a097a11 */ /* 0x000fe200020f0c13 */
[----:B------:R-:W3:Y:S01]  /*7b30*/  @!P0 MUFU.RCP R16, R16 ;  /* 0x0000001000108308 */ /* 0x000ee20000001000 */
[----:B------:R-:W-:Y:S01]  /*7b40*/  PRMT R15, RZ, 0x7610, R15 ;  /* 0x00007610ff0f7816 */ /* 0x000fe2000000000f */
[----:B------:R-:W-:Y:S01]  /*7b50*/  @!P6 FMUL.FTZ R11, R18, -1.4426950216293334961 ;  /* 0xbfb8aa3b120be820 */ /* 0x000fe20000410000 */
[----:B------:R-:W-:Y:S01]  /*7b60*/  FSETP.GTU.FTZ.AND P4, PT, R20, 20, PT ;  /* 0x41a000001400780b */ /* 0x000fe20003f9c000 */
[----:B0-----:R-:W-:Y:S02]  /*7b70*/  @!P2 FADD.FTZ R17, R17, 1 ;  /* 0x3f8000001111a421 */ /* 0x001fe40000010000 */
[----:B------:R-:W-:Y:S02]  /*7b80*/  FADD.FTZ R15, R15, R52 ;  /* 0x000000340f0f7221 */ /* 0x000fe40000010000 */
[----:B--2---:R-:W-:Y:S01]  /*7b90*/  @!P3 FMUL.FTZ R90, R90, R13 ;  /* 0x0000000d5a5ab220 */ /* 0x004fe20000410000 */
[----:B----4-:R-:W-:Y:S01]  /*7ba0*/  PRMT R13, RZ, 0x5410, R4 ;  /* 0x00005410ff0d7816 */ /* 0x010fe20000000004 */
[----:B------:R-:W0:Y:S01]  /*7bb0*/  @!P6 MUFU.EX2 R11, R11 ;  /* 0x0000000b000be308 */ /* 0x000e220000000800 */
[----:B------:R-:W-:Y:S01]  /*7bc0*/  @!P5 FMUL.FTZ R10, R14, -1.4426950216293334961 ;  /* 0xbfb8aa3b0e0ad820 */ /* 0x000fe20000410000 */
[----:B------:R-:W-:Y:S01]  /*7bd0*/  FSETP.GTU.FTZ.AND P3, PT, R15, 20, PT ;  /* 0x41a000000f00780b */ /* 0x000fe20003f7c000 */
[----:B------:R-:W-:-:S04]  /*7be0*/  IMAD.WIDE R8, R37, 0x10, R8 ;  /* 0x0000001025087825 */ /* 0x000fc800078e0208 */
[----:B------:R-:W-:Y:S01]  /*7bf0*/  FADD.FTZ R14, R13, R52 ;  /* 0x000000340d0e7221 */ /* 0x000fe20000010000 */
[----:B------:R-:W-:Y:S01]  /*7c00*/  PRMT R13, RZ, 0x7610, R4 ;  /* 0x00007610ff0d7816 */ /* 0x000fe20000000004 */
[----:B------:R-:W-:Y:S01]  /*7c10*/  @!P4 FMUL.FTZ R4, R20, -1.4426950216293334961 ;  /* 0xbfb8aa3b1404c820 */ /* 0x000fe20000410000 */
[----:B------:R-:W2:Y:S01]  /*7c20*/  @!P5 MUFU.EX2 R10, R10 ;  /* 0x0000000a000ad308 */ /* 0x000ea20000000800 */
[----:B---3--:R-:W-:Y:S01]  /*7c30*/  @!P0 FMUL.FTZ R117, R117, R16 ;  /* 0x0000001075758220 */ /* 0x008fe20000410000 */
[----:B------:R-:W-:Y:S01]  /*7c40*/  FSETP.GTU.FTZ.AND P1, PT, R14, 20, PT ;  /* 0x41a000000e00780b */ /* 0x000fe20003f3c000 */
[----:B------:R-:W-:Y:S02]  /*7c50*/  FADD.FTZ R18, R13, R52 ;  /* 0x000000340d127221 */ /* 0x000fe40000010000 */
[----:B------:R-:W-:Y:S02]  /*7c60*/  @!P3 FMUL.FTZ R12, R15, -1.4426950216293334961 ;  /* 0xbfb8aa3b0f0cb820 */ /* 0x000fe40000410000 */
[----:B0-----:R-:W-:Y:S01]  /*7c70*/  @!P6 FADD.FTZ R11, R11, 1 ;  /* 0x3f8000000b0be421 */ /* 0x001fe20000010000 */
[----:B------:R-:W0:Y:S01]  /*7c80*/  @!P4 MUFU.EX2 R4, R4 ;  /* 0x000000040004c308 */ /* 0x000e220000000800 */
[----:B------:R-:W-:-:S06]  /*7c90*/  FSETP.GTU.FTZ.AND P0, PT, R18, 20, PT ;  /* 0x41a000001200780b */ /* 0x000fcc0003f1c000 */
[----:B------:R-:W-:Y:S01]  /*7ca0*/  @!P1 FMUL.FTZ R13, R14, -1.4426950216293334961 ;  /* 0xbfb8aa3b0e0d9820 */ /* 0x000fe20000410000 */
[----:B------:R3:W4:Y:S01]  /*7cb0*/  @!P6 MUFU.RCP R16, R11 ;  /* 0x0000000b0010e308 */ /* 0x0007220000001000 */
[----:B--2---:R-:W-:-:S05]  /*7cc0*/  @!P5 FADD.FTZ R10, R10, 1 ;  /* 0x3f8000000a0ad421 */ /* 0x004fca0000010000 */
[----:B------:R-:W-:Y:S02]  /*7cd0*/  @!P0 FMUL.FTZ R14, R18, -1.4426950216293334961 ;  /* 0xbfb8aa3b120e8820 */ /* 0x000fe40000410000 */
[----:B------:R-:W2:Y:S01]  /*7ce0*/  @!P3 MUFU.EX2 R12, R12 ;  /* 0x0000000c000cb308 */ /* 0x000ea20000000800 */
[--C-:B---3--:R-:W-:Y:S01]  /*7cf0*/  PRMT R11, RZ, 0x5410, R5.reuse ;  /* 0x00005410ff0b7816 */ /* 0x108fe20000000005 */
[----:B0-----:R-:W-:Y:S01]  /*7d00*/  @!P4 FADD.FTZ R4, R4, 1 ;  /* 0x3f8000000404c421 */ /* 0x001fe20000010000 */
[----:B------:R-:W-:-:S03]  /*7d10*/  PRMT R5, RZ, 0x7610, R5 ;  /* 0x00007610ff057816 */ /* 0x000fc60000000005 */
[--C-:B------:R-:W-:Y:S02]  /*7d20*/  FADD.FTZ R19, R11, R52.reuse ;  /* 0x000000340b137221 */ /* 0x100fe40000010000 */
[----:B------:R-:W0:Y:S01]  /*7d30*/  @!P2 MUFU.RCP R17, R17 ;  /* 0x000000110011a308 */ /* 0x000e220000001000 */
[----:B------:R-:W-:Y:S01]  /*7d40*/  FADD.FTZ R11, R5, R52 ;  /* 0x00000034050b7221 */ /* 0x000fe20000010000 */
[----:B------:R-:W-:Y:S01]  /*7d50*/  PRMT R5, RZ, 0x5410, R6 ;  /* 0x00005410ff057816 */ /* 0x000fe20000000006 */
[----:B----4-:R-:W-:-:S03]  /*7d60*/  @!P6 FMUL.FTZ R115, R115, R16 ;  /* 0x000000107373e220 */ /* 0x010fc60000410000 */
[----:B------:R-:W-:Y:S01]  /*7d70*/  FSETP.GTU.FTZ.AND P6, PT, R11, 20, PT ;  /* 0x41a000000b00780b */ /* 0x000fe20003fdc000 */
[----:B------:R-:W-:Y:S01]  /*7d80*/  FADD.FTZ R16, R5, R52 ;  /* 0x0000003405107221 */ /* 0x000fe20000010000 */
[----:B------:R-:W3:Y:S01]  /*7d90*/  @!P1 MUFU.EX2 R13, R13 ;  /* 0x0000000d000d9308 */ /* 0x000ee20000000800 */
[----:B--2---:R-:W-:Y:S01]  /*7da0*/  @!P3 FADD.FTZ R12, R12, 1 ;  /* 0x3f8000000c0cb421 */ /* 0x004fe20000010000 */
[----:B------:R-:W-:-:S06]  /*7db0*/  PRMT R5, RZ, 0x7610, R6 ;  /* 0x00007610ff057816 */ /* 0x000fcc0000000006 */
[----:B------:R-:W2:Y:S01]  /*7dc0*/  @!P5 MUFU.RCP R15, R10 ;  /* 0x0000000a000fd308 */ /* 0x000ea20000001000 */
[----:B0-----:R-:W-:Y:S01]  /*7dd0*/  @!P2 FMUL.FTZ R88, R88, R17 ;  /* 0x000000115858a220 */ /* 0x001fe20000410000 */
[----:B------:R-:W-:-:S06]  /*7de0*/  FSETP.GTU.FTZ.AND P2, PT, R19, 20, PT ;  /* 0x41a000001300780b */ /* 0x000fcc0003f5c000 */
[----:B------:R0:W4:Y:S01]  /*7df0*/  @!P4 MUFU.RCP R18, R4 ;  /* 0x000000040012c308 */ /* 0x0001220000001000 */
[----:B---3--:R-:W-:-:S07]  /*7e00*/  @!P1 FADD.FTZ R13, R13, 1 ;  /* 0x3f8000000d0d9421 */ /* 0x008fce0000010000 */
[----:B------:R-:W3:Y:S01]  /*7e10*/  @!P3 MUFU.RCP R17, R12 ;  /* 0x0000000c0011b308 */ /* 0x000ee20000001000 */
[----:B--2---:R-:W-:Y:S02]  /*7e20*/  @!P5 FMUL.FTZ R86, R86, R15 ;  /* 0x0000000f5656d220 */ /* 0x004fe40000410000 */
[--C-:B------:R-:W-:Y:S02]  /*7e30*/  FADD.FTZ R15, R5, R52.reuse ;  /* 0x00000034050f7221 */ /* 0x100fe40000010000 */
[----:B------:R-:W-:Y:S01]  /*7e40*/  @!P6 FMUL.FTZ R5, R11, -1.4426950216293334961 ;  /* 0xbfb8aa3b0b05e820 */ /* 0x000fe20000410000 */
[----:B------:R-:W-:Y:S01]  /*7e50*/  PRMT R11, RZ, 0x5410, R7 ;  /* 0x00005410ff0b7816 */ /* 0x000fe20000000007 */
[----:B0-----:R-:W-:Y:S01]  /*7e60*/  @!P2 FMUL.FTZ R4, R19, -1.4426950216293334961 ;  /* 0xbfb8aa3b1304a820 */ /* 0x001fe20000410000 */
[----:B------:R-:W0:Y:S01]  /*7e70*/  @!P1 MUFU.RCP R10, R13 ;  /* 0x0000000d000a9308 */ /* 0x000e220000001000 */
[----:B----4-:R-:W-:Y:S01]  /*7e80*/  @!P4 FMUL.FTZ R113, R113, R18 ;  /* 0x000000127171c220 */ /* 0x010fe20000410000 */
[----:B------:R-:W-:Y:S01]  /*7e90*/  FSETP.GTU.FTZ.AND P4, PT, R16, 20, PT ;  /* 0x41a000001000780b */ /* 0x000fe20003f9c000 */
[----:B------:R-:W-:Y:S01]  /*7ea0*/  FADD.FTZ R11, R11, R52 ;  /* 0x000000340b0b7221 */ /* 0x000fe20000010000 */
[----:B------:R-:W-:-:S02]  /*7eb0*/  FSETP.GTU.FTZ.AND P5, PT, R15, 20, PT ;  /* 0x41a000000f00780b */ /* 0x000fc40003fbc000 */
[----:B------:R-:W-:Y:S01]  /*7ec0*/  PRMT R7, RZ, 0x7610, R7 ;  /* 0x00007610ff077816 */ /* 0x000fe20000000007 */
[----:B---3--:R-:W-:Y:S01]  /*7ed0*/  @!P3 FMUL.FTZ R84, R84, R17 ;  /* 0x000000115454b220 */ /* 0x008fe20000410000 */
[----:B------:R-:W2:Y:S01]  /*7ee0*/  @!P2 MUFU.EX2 R4, R4 ;  /* 0x000000040004a308 */ /* 0x000ea20000000800 */
[----:B------:R-:W-:Y:S02]  /*7ef0*/  FSETP.GTU.FTZ.AND P3, PT, R11, 20, PT ;  /* 0x41a000000b00780b */ /* 0x000fe40003f7c000 */
[----:B------:R-:W-:-:S04]  /*7f00*/  FADD.FTZ R17, R7, R52 ;  /* 0x0000003407117221 */ /* 0x000fc80000010000 */
[----:B------:R-:W-:Y:S01]  /*7f10*/  @!P4 FMUL.FTZ R6, R16, -1.4426950216293334961 ;  /* 0xbfb8aa3b1006c820 */ /* 0x000fe20000410000 */
[----:B------:R-:W3:Y:S01]  /*7f20*/  @!P6 MUFU.EX2 R5, R5 ;  /* 0x000000050005e308 */ /* 0x000ee20000000800 */
[----:B------:R-:W-:Y:S02]  /*7f30*/  @!P5 FMUL.FTZ R7, R15, -1.4426950216293334961 ;  /* 0xbfb8aa3b0f07d820 */ /* 0x000fe40000410000 */
[----:B0-----:R-:W-:Y:S01]  /*7f40*/  @!P1 FMUL.FTZ R111, R111, R10 ;  /* 0x0000000a6f6f9220 */ /* 0x001fe20000410000 */
[----:B------:R-:W-:Y:S02]  /*7f50*/  FSETP.GTU.FTZ.AND P1, PT, R17, 20, PT ;  /* 0x41a000001100780b */ /* 0x000fe40003f3c000 */
[----:B------:R-:W-:Y:S02]  /*7f60*/  @!P3 FMUL.FTZ R15, R11, -1.4426950216293334961 ;  /* 0xbfb8aa3b0b0fb820 */ /* 0x000fe40000410000 */
[----:B------:R-:W0:Y:S01]  /*7f70*/  @!P0 MUFU.EX2 R14, R14 ;  /* 0x0000000e000e8308 */ /* 0x000e220000000800 */
[----:B--2---:R-:W-:Y:S01]  /*7f80*/  @!P2 FADD.FTZ R10, R4, 1 ;  /* 0x3f800000040aa421 */ /* 0x004fe20000010000 */
[----:B------:R-:W-:-:S06]  /*7f90*/  F2FP.BF16.PACK_AB R4, R129, R100 ;  /* 0x000000648104723e */ /* 0x000fcc00000010ff */
[----:B------:R2:W4:Y:S01]  /*7fa0*/  @!P4 MUFU.EX2 R12, R6 ;  /* 0x00000006000cc308 */ /* 0x0005220000000800 */
[----:B---3--:R-:W-:Y:S01]  /*7fb0*/  @!P6 FADD.FTZ R11, R5, 1 ;  /* 0x3f800000050be421 */ /* 0x008fe20000010000 */
[----:B------:R-:W-:Y:S01]  /*7fc0*/  F2FP.BF16.PACK_AB R5, R131, R102 ;  /* 0x000000668305723e */ /* 0x000fe200000010ff */
[----:B------:R-:W-:-:S05]  /*7fd0*/  @!P1 FMUL.FTZ R16, R17, -1.4426950216293334961 ;  /* 0xbfb8aa3b11109820 */ /* 0x000fca0000410000 */
[----:B------:R3:W5:Y:S01]  /*7fe0*/  @!P5 MUFU.EX2 R13, R7 ;  /* 0x00000007000dd308 */ /* 0x0007620000000800 */
[----:B--2---:R-:W-:Y:S01]  /*7ff0*/  F2FP.BF16.PACK_AB R6, R133, R104 ;  /* 0x000000688506723e */ /* 0x004fe200000010ff */
[----:B0-----:R-:W-:-:S06]  /*8000*/  @!P0 FADD.FTZ R14, R14, 1 ;  /* 0x3f8000000e0e8421 */ /* 0x001fcc0000010000 */
[----:B------:R4:W0:Y:S01]  /*8010*/  @!P2 MUFU.RCP R24, R10 ;  /* 0x0000000a0018a308 */ /* 0x0008220000001000 */
[----:B---3--:R-:W-:-:S05]  /*8020*/  F2FP.BF16.PACK_AB R7, R135, R106 ;  /* 0x0000006a8707723e */ /* 0x008fca00000010ff */
[----:B------:R2:W-:Y:S02]  /*8030*/  STS.128 [R36+0x10], R4 ;  /* 0x0000100424007388 */ /* 0x0005e40000000c00 */
[----:B------:R-:W3:Y:S01]  /*8040*/  @!P3 MUFU.EX2 R21, R15 ;  /* 0x0000000f0015b308 */ /* 0x000ee20000000800 */
[----:B----4-:R-:W-:Y:S02]  /*8050*/  @!P4 FADD.FTZ R10, R12, 1 ;  /* 0x3f8000000c0ac421 */ /* 0x010fe40000010000 */
[----:B-----5:R-:W-:-:S05]  /*8060*/  @!P5 FADD.FTZ R20, R13, 1 ;  /* 0x3f8000000d14d421 */ /* 0x020fca0000010000 */
[----:B------:R4:W5:Y:S01]  /*8070*/  @!P1 MUFU.EX2 R22, R16 ;  /* 0x0000001000169308 */ /* 0x0009620000000800 */
[----:B------:R-:W-:-:S06]  /*8080*/  NOP ;  /* 0x0000000000007918 */ /* 0x000fcc0000000000 */
[----:B0-----:R-:W-:Y:S01]  /*8090*/  @!P2 FMUL.FTZ R109, R109, R24 ;  /* 0x000000186d6da220 */ /* 0x001fe20000410000 */
[----:B------:R0:W1:Y:S01]  /*80a0*/  @!P0 MUFU.RCP R23, R14 ;  /* 0x0000000e00178308 */ /* 0x0000620000001000 */
[----:B----4-:R-:W4:Y:S01]  /*80b0*/  LDS.128 R16, [R48.X16+0x200] ;  /* 0x0002000030107984 */ /* 0x010f22000000cc00 */
[----:B---3--:R-:W-:Y:S01]  /*80c0*/  @!P3 FADD.FTZ R21, R21, 1 ;  /* 0x3f8000001515b421 */ /* 0x008fe20000010000 */
[----:B------:R-:W-:Y:S01]  /*80d0*/  IADD3 R41, P2, R41, -0x400, RZ ;  /* 0xfffffc0029297810 */ /* 0x000fe20007f5e0ff */
[----:B--2---:R-:W-:-:S03]  /*80e0*/  FADD.FTZ R5, R119, R50 ;  /* 0x0000003277057221 */ /* 0x004fc60000010000 */
[----:B------:R-:W-:Y:S01]  /*80f0*/  IADD3.X R40, R40, -0x1, RZ, P2, !PT ;  /* 0xffffffff28287810 */ /* 0x000fe200017fe4ff */
[----:B-----5:R-:W-:Y:S01]  /*8100*/  @!P1 FADD.FTZ R22, R22, 1 ;  /* 0x3f80000016169421 */ /* 0x020fe20000010000 */
[----:B0-----:R-:W0:Y:S01]  /*8110*/  LDS.128 R12, [R48.X16] ;  /* 0x00000000300c7984 */ /* 0x001e22000000cc00 */
[----:B------:R-:W2:Y:S01]  /*8120*/  @!P6 MUFU.RCP R11, R11 ;  /* 0x0000000b000be308 */ /* 0x000ea20000001000 */
[----:B------:R-:W-:Y:S02]  /*8130*/  FADD.FTZ R4, R5, R90 ;  /* 0x0000005a05047221 */ /* 0x000fe40000010000 */
[----:B-1----:R-:W-:Y:S01]  /*8140*/  @!P0 FMUL.FTZ R82, R82, R23 ;  /* 0x0000001752528220 */ /* 0x002fe20000410000 */
[----:B------:R-:W-:-:S04]  /*8150*/  F2FP.BF16.PACK_AB R23, R84, R113 ;  /* 0x000000715417723e */ /* 0x000fc800000010ff */
[----:B------:R-:W1:Y:S01]  /*8160*/  @!P4 MUFU.RCP R10, R10 ;  /* 0x0000000a000ac308 */ /* 0x000e620000001000 */
[----:B------:R-:W-:-:S07]  /*8170*/  F2FP.BF16.PACK_AB R24, R82, R111 ;  /* 0x0000006f5218723e */ /* 0x000fce00000010ff */
[----:B------:R3:W5:Y:S01]  /*8180*/  @!P5 MUFU.RCP R25, R20 ;  /* 0x000000140019d308 */ /* 0x0007620000001000 */
[----:B--2---:R-:W-:-:S07]  /*8190*/  @!P6 FMUL.FTZ R80, R80, R11 ;  /* 0x0000000b5050e220 */ /* 0x004fce0000410000 */
[----:B------:R2:W0:Y:S01]  /*81a0*/  @!P3 MUFU.RCP R26, R21 ;  /* 0x00000015001ab308 */ /* 0x0004220000001000 */
[----:B-1----:R-:W-:Y:S01]  /*81b0*/  @!P4 FMUL.FTZ R107, R107, R10 ;  /* 0x0000000a6b6bc220 */ /* 0x002fe20000410000 */
[----:B---3--:R-:W-:Y:S01]  /*81c0*/  F2FP.BF16.PACK_AB R20, R90, R119 ;  /* 0x000000775a14723e */ /* 0x008fe200000010ff */
[----:B------:R-:W-:Y:S01]  /*81d0*/  IMAD R10, R136, c[0x0][0x2f8], RZ ;  /* 0x0000be00880a7a24 */ /* 0x000fe200078e02ff */
[----:B------:R-:W-:Y:S01]  /*81e0*/  IADD3 R46, P4, R46, -0x400, RZ ;  /* 0xfffffc002e2e7810 */ /* 0x000fe20007f9e0ff */
[----:B----4-:R-:W-:Y:S03]  /*81f0*/  STG.E.128 [R8.64+0x200], R16 ;  /* 0x0002001008007986 */ /* 0x010fe6000c101d04 */
[----:B------:R1:W3:Y:S01]  /*8200*/  @!P1 MUFU.RCP R27, R22 ;  /* 0x00000016001b9308 */ /* 0x0002e20000001000 */
[----:B-----5:R-:W-:Y:S01]  /*8210*/  @!P5 FMUL.FTZ R78, R78, R25 ;  /* 0x000000194e4ed220 */ /* 0x020fe20000410000 */
[----:B--2---:R-:W-:Y:S01]  /*8220*/  F2FP.BF16.PACK_AB R21, R88, R117 ;  /* 0x000000755815723e */ /* 0x004fe200000010ff */
[----:B------:R-:W-:Y:S01]  /*8230*/  FADD.FTZ R117, R4, R117 ;  /* 0x0000007504757221 */ /* 0x000fe20000010000 */
[----:B------:R-:W-:-:S02]  /*8240*/  F2FP.BF16.PACK_AB R25, R80, R109 ;  /* 0x0000006d5019723e */ /* 0x000fc400000010ff */
[----:B------:R-:W-:Y:S01]  /*8250*/  IADD3.X R47, R47, -0x1, RZ, P4, !PT ;  /* 0xffffffff2f2f7810 */ /* 0x000fe200027fe4ff */
[----:B0-----:R0:W-:Y:S01]  /*8260*/  STG.E.128 [R8.64], R12 ;  /* 0x0000000c08007986 */ /* 0x0011e2000c101d04 */
[----:B------:R-:W-:Y:S01]  /*8270*/  @!P3 FMUL.FTZ R105, R105, R26 ;  /* 0x0000001a6969b220 */ /* 0x000fe20000410000 */
[----:B-1----:R-:W-:Y:S01]  /*8280*/  F2FP.BF16.PACK_AB R22, R86, R115 ;  /* 0x000000735616723e */ /* 0x002fe200000010ff */
[----:B------:R-:W-:Y:S01]  /*8290*/  FADD.FTZ R88, R117, R88 ;  /* 0x0000005875587221 */ /* 0x000fe20000010000 */
[----:B------:R-:W-:Y:S01]  /*82a0*/  BAR.SYNC.DEFER_BLOCKING 0x0 ;  /* 0x0000000000007b1d */ /* 0x000fe20000010000 */
[----:B------:R-:W-:Y:S02]  /*82b0*/  F2FP.BF16.PACK_AB R26, R78, R107 ;  /* 0x0000006b4e1a723e */ /* 0x000fe400000010ff */
[----:B------:R-:W-:Y:S01]  /*82c0*/  FADD.FTZ R115, R88, R115 ;  /* 0x0000007358737221 */ /* 0x000fe20000010000 */
[----:B------:R-:W-:Y:S01]  /*82d0*/  IADD3 R42, P3, R42, -0x400, RZ ;  /* 0xfffffc002a2a7810 */ /* 0x000fe20007f7e0ff */
[----:B---3--:R-:W-:Y:S01]  /*82e0*/  @!P1 FMUL.FTZ R76, R76, R27 ;  /* 0x0000001b4c4c9220 */ /* 0x008fe20000410000 */
[----:B------:R-:W-:Y:S01]  /*82f0*/  IADD3 R44, P1, R44, -0x400, RZ ;  /* 0xfffffc002c2c7810 */ /* 0x000fe20007f3e0ff */
[----:B------:R-:W-:Y:S01]  /*8300*/  FADD.FTZ R86, R115, R86 ;  /* 0x0000005673567221 */ /* 0x000fe20000010000 */
[----:B------:R-:W-:-:S02]  /*8310*/  IADD3.X R43, R43, -0x1, RZ, P3, !PT ;  /* 0xffffffff2b2b7810 */ /* 0x000fc40001ffe4ff */
[----:B------:R-:W-:Y:S01]  /*8320*/  F2FP.BF16.PACK_AB R27, R76, R105 ;  /* 0x000000694c1b723e */ /* 0x000fe200000010ff */
[----:B------:R-:W-:Y:S01]  /*8330*/  FADD.FTZ R113, R86, R113 ;  /* 0x0000007156717221 */ /* 0x000fe20000010000 */
[----:B------:R-:W-:Y:S01]  /*8340*/  IADD3.X R45, R45, -0x1, RZ, P1, !PT ;  /* 0xffffffff2d2d7810 */ /* 0x000fe20000ffe4ff */
        /* <DEDUP_REMOVED lines=28> */
.L_x_6072:
        /* <DEDUP_REMOVED lines=24> */
.L_x_6146:
[----:B0-----:R-:W-:Y:S05]  /*8690*/  BSYNC B0 ;  /* 0x0000000000007941 */ /* 0x001fea0003800000 */
.L_x_6145:
        /* <DEDUP_REMOVED lines=23> */
.L_x_6148:
[----:B------:R-:W1:Y:S02]  /*8810*/  S2R R13, SR_TID.X ;  /* 0x00000000000d7919 */ /* 0x000e640000002100 */
.L_x_6149:
[----:B0-----:R-:W-:Y:S05]  /*8820*/  BSYNC B0 ;  /* 0x0000000000007941 */ /* 0x001fea0003800000 */
.L_x_6147:
        /* <DEDUP_REMOVED lines=10> */
.L_x_6150:
        /* <DEDUP_REMOVED lines=26> */
.L_x_6151:
        /* <DEDUP_REMOVED lines=9> */
.L_x_9091:


//--------------------- .text._Z25selective_scan_bwd_kernelI32Selective_Scan_bwd_kernel_traitsILi32ELi16ELb1ELb1ELb0ELb0ELb0EN3c108BFloat16EfEEv12SSMParamsBwd --------------------------
	.section	.text._Z25selective_scan_bwd_kernelI32Selective_Scan_bwd_kernel_traitsILi32ELi16ELb1ELb1ELb0ELb0ELb0EN3c108BFloat16EfEEv12SSMParamsBwd,"ax",@progbits
	.sectioninfo	@"SHI_REGISTERS=226"
	.align	128
        .global         _Z25selective_scan_bwd_kernelI32Selective_Scan_bwd_kernel_traitsILi32ELi16ELb1ELb1ELb0ELb0ELb0EN3c108BFloat16EfEEv12SSMParamsBwd
        .type           _Z25selective_scan_bwd_kernelI32Selective_Scan_bwd_kernel_traitsILi32ELi16ELb1ELb1ELb0ELb0ELb0EN3c108BFloat16EfEEv12SSMParamsBwd,@function
        .size           _Z25selective_scan_bwd_kernelI32Selective_Scan_bwd_kernel_traitsILi32ELi16ELb1ELb1ELb0ELb0ELb0EN3c108BFloat16EfEEv12SSMParamsBwd,(.L_x_9092 - _Z25selective_scan_bwd_kernelI32Selective_Scan_bwd_kernel_traitsILi32ELi16ELb1ELb1ELb0ELb0ELb0EN3c108BFloat16EfEEv12SSMParamsBwd)
        .other          _Z25selective_scan_bwd_kernelI32Selective_Scan_bwd_kernel_traitsILi32ELi16ELb1ELb1ELb0ELb0ELb0EN3c108BFloat16EfEEv12SSMParamsBwd,@"STO_CUDA_ENTRY STV_DEFAULT"
_Z25selective_scan_bwd_kernelI32Selective_Scan_bwd_kernel_traitsILi32ELi16ELb1ELb1ELb0ELb0ELb0EN3c108BFloat16EfEEv12SSMParamsBwd:
.text._Z25selective_scan_bwd_kernelI32Selective_Scan_bwd_kernel_traitsILi32ELi16ELb1ELb1ELb0ELb0ELb0EN3c108BFloat16EfEEv12SSMParamsBwd:
        /* <DEDUP_REMOVED lines=26> */
[----:B------:R-:W-:Y:S01]  /*01a0*/  HFMA2.MMA R48, -RZ, RZ, 0, 0 ;  /* 0x00000000ff307435 */ /* 0x000fe200000001ff */
[----:B0-----:R-:W-:Y:S01]  /*01b0*/  IABS R2, R55 ;  /* 0x0000003700027213 */ /* 0x001fe20000000000 */
[C---:B------:R-:W-:Y:S01]  /*01c0*/  IMAD R10, R55.reuse, c[0x0][0x1ec], R10 ;  /* 0x00007b00370a7a24 */ /* 0x040fe200078e020a */
[----:B-1----:R-:W-:Y:S01]  /*01d0*/  HFMA2.MMA R6, -RZ, RZ, 0, 0 ;  /* 0x00000000ff067435 */ /* 0x002fe200000001ff */
[----:B------:R-:W-:Y:S01]  /*01e0*/  IMAD R12, R55, c[0x0][0x284], R12 ;  /* 0x0000a100370c7a24 */ /* 0x000fe200078e020c */
        /* <DEDUP_REMOVED lines=66> */
[----:B------:R-:W-:Y:S01]  /*0610*/  LEA.HI.X R39, R39, c[0x0][0x30c], R4, 0x1, P4 ;  /* 0x0000c30027277a11 */ /* 0x000fe200020f0c04 */
[----:B------:R-:W-:Y:S01]  /*0620*/  HFMA2.MMA R4, -RZ, RZ, 0, 0 ;  /* 0x00000000ff047435 */ /* 0x000fe200000001ff */
[----:B------:R-:W-:Y:S01]  /*0630*/  IADD3 R2, R9, R3, RZ ;  /* 0x0000000309027210 */ /* 0x000fe20007ffe0ff */
[----:B------:R-:W-:Y:S01]  /*0640*/  @P0 IMAD R0, R0, c[0x0][0x16c], RZ ;  /* 0x00005b0000000a24 */ /* 0x000fe200078e02ff */
[----:B------:R-:W-:Y:S02]  /*0650*/  @P0 MOV R23, 0x8 ;  /* 0x0000000800170802 */ /* 0x000fe40000000f00 */
[----:B------:R-:W-:-:S02]  /*0660*/  IADD3.X R2, R13, R2, RZ, P5, !PT ;  /* 0x000000020d027210 */ /* 0x000fc40002ffe4ff */
[----:B------:R-:W-:Y:S01]  /*0670*/  LEA R38, P6, R11, c[0x0][0x228], 0x1 ;  /* 0x00008a000b267a11 */ /* 0x000fe200078c08ff */
[----:B------:R-:W-:Y:S01]  /*0680*/  @P0 IMAD.WIDE R22, R0, R23, c[0x0][0x260] ;  /* 0x0000980000160625 */ /* 0x000fe200078e0217 */
[C---:B------:R-:W-:Y:S01]  /*0690*/  @P1 LEA R20, P4, R55.reuse, c[0x0][0x328], 0x2 ;  /* 0x0000ca0037141a11 */ /* 0x040fe200078810ff */
[----:B------:R-:W-:Y:S01]  /*06a0*/  @!P0 CS2R R22, SRZ ;  /* 0x0000000000168805 */ /* 0x000fe2000001ff00 */
[----:B------:R-:W-:Y:S02]  /*06b0*/  @P2 LEA R4, P5, R55, c[0x0][0x348], 0x2 ;  /* 0x0000d20037042a11 */ /* 0x000fe400078a10ff */
[----:B------:R-:W-:Y:S02]  /*06c0*/  MOV R3, RZ ;  /* 0x000000ff00037202 */ /* 0x000fe40000000f00 */
[----:B------:R-:W-:Y:S02]  /*06d0*/  LEA.HI.X R37, R11, c[0x0][0x22c], R2, 0x1, P6 ;  /* 0x00008b000b257a11 */ /* 0x000fe400030f0c02 */
[----:B------:R-:W-:-:S02]  /*06e0*/  @P1 LEA.HI.X R21, R55, c[0x0][0x32c], R52, 0x2, P4 ;  /* 0x0000cb0037151a11 */ /* 0x000fc400020f1434 */
[----:B------:R-:W-:Y:S02]  /*06f0*/  @P2 LEA.HI.X R3, R55, c[0x0][0x34c], R52, 0x2, P5 ;  /* 0x0000d30037032a11 */ /* 0x000fe400028f1434 */
[----:B------:R-:W-:Y:S01]  /*0700*/  MOV R2, R4 ;  /* 0x0000000400027202 */ /* 0x000fe20000000f00 */
        /* <DEDUP_REMOVED lines=9> */
.L_x_6192:
[----:B------:R-:W-:Y:S01]  /*07a0*/  BAR.SYNC.DEFER_BLOCKING 0x0 ;  /* 0x0000000000007b1d */ /* 0x000fe20000010000 */
[----:B------:R-:W-:Y:S02]  /*07b0*/  LOP3.LUT R33, R34, 0x1f, R47, 0xf8, !PT ;  /* 0x0000001f22217812 */ /* 0x000fe400078ef82f */
[----:B0-----:R-:W-:Y:S02]  /*07c0*/  MOV R4, R44 ;  /* 0x0000002c00047202 */ /* 0x001fe40000000f00 */
[----:B------:R-:W-:-:S05]  /*07d0*/  MOV R5, R43 ;  /* 0x0000002b00057202 */ /* 0x000fca0000000f00 */
[----:B------:R-:W-:-:S05]  /*07e0*/  IMAD.WIDE R12, R33, 0x10, R4 ;  /* 0x00000010210c7825 */ /* 0x000fca00078e0204 */
[----:B------:R-:W2:Y:S04]  /*07f0*/  LDG.E.128 R16, [R12.64] ;  /* 0x000000040c107981 */ /* 0x000ea8000c1e1d00 */
[----:B------:R-:W3:Y:S01]  /*0800*/  LDG.E.128 R28, [R12.64+0x200] ;  /* 0x000200040c1c7981 */ /* 0x000ee2000c1e1d00 */
[----:B------:R-:W-:Y:S02]  /*0810*/  MOV R4, R42 ;  /* 0x0000002a00047202 */ /* 0x000fe40000000f00 */
[----:B------:R-:W-:Y:S02]  /*0820*/  MOV R5, R41 ;  /* 0x0000002900057202 */ /* 0x000fe40000000f00 */
[----:B------:R-:W-:-:S03]  /*0830*/  SHF.L.U32 R32, R45, 0x5, RZ ;  /* 0x000000052d207819 */ /* 0x000fc600000006ff */
[----:B------:R-:W-:Y:S01]  /*0840*/  IMAD.WIDE R24, R33, 0x10, R4 ;  /* 0x0000001021187825 */ /* 0x000fe200078e0204 */
[----:B--2---:R-:W-:Y:S04]  /*0850*/  STS.128 [R45.X16], R16 ;  /* 0x000000102d007388 */ /* 0x004fe8000000cc00 */
[----:B---3--:R0:W-:Y:S01]  /*0860*/  STS.128 [R45.X16+0x200], R28 ;  /* 0x0002001c2d007388 */ /* 0x0081e2000000cc00 */
[----:B------:R-:W-:-:S06]  /*0870*/  NOP ;  /* 0x0000000000007918 */ /* 0x000fcc0000000000 */
[----:B-1----:R-:W1:Y:S04]  /*0880*/  LDS.128 R8, [R32] ;  /* 0x0000000020087984 */ /* 0x002e680000000c00 */
[----:B------:R-:W-:Y:S04]  /*0890*/  LDS.128 R4, [R32+0x10] ;  /* 0x0000100020047984 */ /* 0x000fe80000000c00 */
        /* <DEDUP_REMOVED lines=9> */
[----:B------:R-:W2:Y:S04]  /*0930*/  LDS.128 R16, [R32] ;  /* 0x0000000020107984 */ /* 0x000ea80000000c00 */
[----:B------:R-:W3:Y:S04]  /*0940*/  LDS.128 R12, [R32+0x10] ;  /* 0x00001000200c7984 */ /* 0x000ee80000000c00 */
[----:B------:R-:W-:Y:S06]  /*0950*/  BAR.SYNC.DEFER_BLOCKING 0x0 ;  /* 0x0000000000007b1d */ /* 0x000fec0000010000 */
[----:B0-----:R-:W4:Y:S04]  /*0960*/  LDG.E.128 R28, [R26.64] ;  /* 0x000000041a1c7981 */ /* 0x001f28000c1e1d00 */
[----:B------:R-:W4:Y:S01]  /*0970*/  LDG.E.128 R64, [R26.64+0x200] ;  /* 0x000200041a407981 */ /* 0x000f22000c1e1d00 */
[----:B-1----:R-:W-:-:S02]  /*0980*/  PRMT R0, RZ, 0x5410, R8 ;  /* 0x00005410ff007816 */ /* 0x002fc40000000008 */
[----:B------:R-:W-:Y:S02]  /*0990*/  PRMT R24, RZ, 0x5410, R9 ;  /* 0x00005410ff187816 */ /* 0x000fe40000000009 */
[----:B------:R-:W-:Y:S02]  /*09a0*/  ISETP.LT.AND P0, PT, RZ, c[0x0][0x16c], PT ;  /* 0x00005b00ff007a0c */ /* 0x000fe40003f01270 */
[----:B--2---:R-:W-:Y:S02]  /*09b0*/  PRMT R109, RZ, 0x5410, R16 ;  /* 0x00005410ff6d7816 */ /* 0x004fe40000000010 */
[----:B------:R-:W-:Y:S02]  /*09c0*/  PRMT R107, RZ, 0x5410, R17 ;  /* 0x00005410ff6b7816 */ /* 0x000fe40000000011 */
[----:B------:R-:W-:Y:S01]  /*09d0*/  PRMT R103, RZ, 0x5410, R19 ;  /* 0x00005410ff677816 */ /* 0x000fe20000000013 */
[--C-:B-----5:R-:W-:Y:S01]  /*09e0*/  FADD.FTZ R109, R109, R50.reuse ;  /* 0x000000326d6d7221 */ /* 0x120fe20000010000 */
[----:B---3--:R-:W-:Y:S01]  /*09f0*/  PRMT R99, RZ, 0x5410, R13 ;  /* 0x00005410ff637816 */ /* 0x008fe2000000000d */
        /* <DEDUP_REMOVED lines=19> */
[----:B----4-:R-:W-:Y:S04]  /*0b30*/  STS.128 [R45.X16], R28 ;  /* 0x0000001c2d007388 */ /* 0x010fe8000000cc00 */
[----:B------:R0:W-:Y:S01]  /*0b40*/  STS.128 [R45.X16+0x200], R64 ;  /* 0x000200402d007388 */ /* 0x0001e2000000cc00 */
[----:B------:R-:W-:-:S06]  /*0b50*/  NOP ;  /* 0x0000000000007918 */ /* 0x000fcc0000000000 */
[----:B------:R-:W1:Y:S04]  /*0b60*/  LDS.128 R56, [R32] ;  /* 0x0000000020387984 */ /* 0x000e680000000c00 */
[----:B------:R-:W2:Y:S01]  /*0b70*/  LDS.128 R60, [R32+0x10] ;  /* 0x00001000203c7984 */ /* 0x000ea20000000c00 */
[----:B0-----:R-:W-:-:S05]  /*0b80*/  PRMT R65, RZ, 0x7610, R14 ;  /* 0x00007610ff417816 */ /* 0x001fca000000000e */
[----:B------:R-:W-:Y:S01]  /*0b90*/  FADD.FTZ R102, R65, R50 ;  /* 0x0000003241667221 */ /* 0x000fe20000010000 */
[--C-:B-1----:R-:W-:Y:S02]  /*0ba0*/  PRMT R31, RZ, 0x5410, R56.reuse ;  /* 0x00005410ff1f7816 */ /* 0x102fe40000000038 */
[----:B------:R-:W-:Y:S02]  /*0bb0*/  PRMT R30, RZ, 0x7610, R56 ;  /* 0x00007610ff1e7816 */ /* 0x000fe40000000038 */
        /* <DEDUP_REMOVED lines=11> */
[----:B------:R-:W-:Y:S01]  /*0c70*/  FFMA.FTZ R25, R29, R24, R0 ;  /* 0x000000181d197223 */ /* 0x000fe20000010000 */
[----:B------:R-:W-:Y:S01]  /*0c80*/  PRMT R0, RZ, 0x7610, R9 ;  /* 0x00007610ff007816 */ /* 0x000fe20000000009 */
[CC--:B------:R-:W-:Y:S01]  /*0c90*/  FMUL.FTZ R91, R28.reuse, R53.reuse ;  /* 0x000000351c5b7220 */ /* 0x0c0fe20000410000 */
[----:B------:R-:W-:Y:S01]  /*0ca0*/  PRMT R24, RZ, 0x5410, R10 ;  /* 0x00005410ff187816 */ /* 0x000fe2000000000a */
[CC--:B------:R-:W-:Y:S01]  /*0cb0*/  FMUL.FTZ R94, R27.reuse, R53.reuse ;  /* 0x000000351b5e7220 */ /* 0x0c0fe20000410000 */
[----:B--2---:R-:W-:Y:S01]  /*0cc0*/  PRMT R56, RZ, 0x7610, R60 ;  /* 0x00007610ff387816 */ /* 0x004fe2000000003c */
        /* <DEDUP_REMOVED lines=16> */
[C---:B------:R-:W-:Y:S01]  /*0dd0*/  FFMA.FTZ R57, R25.reuse, R24, R0 ;  /* 0x0000001819397223 */ /* 0x040fe20000010000 */
[----:B------:R-:W-:Y:S01]  /*0de0*/  PRMT R24, RZ, 0x7610, R59 ;  /* 0x00007610ff187816 */ /* 0x000fe2000000003b */
[-C--:B------:R-:W-:Y:S01]  /*0df0*/  FMUL.FTZ R92, R25, R53.reuse ;  /* 0x00000035195c7220 */ /* 0x080fe20000410000 */
[----:B------:R-:W-:Y:S01]  /*0e00*/  PRMT R0, RZ, 0x7610, R11 ;  /* 0x00007610ff007816 */ /* 0x000fe2000000000b */
[----:B------:R-:W-:-:S02]  /*0e10*/  FMUL.FTZ R84, R64, R53 ;  /* 0x0000003540547220 */ /* 0x000fc40000410000 */
[CC--:B------:R-:W-:Y:S02]  /*0e20*/  FMUL.FTZ R87, R24.reuse, R53.reuse ;  /* 0x0000003518577220 */ /* 0x0c0fe40000410000 */
[----:B------:R-:W-:Y:S01]  /*0e30*/  FFMA.FTZ R57, R24, R0, R57 ;  /* 0x0000000018397223 */ /* 0x000fe20000010039 */
[----:B------:R-:W-:Y:S01]  /*0e40*/  PRMT R0, RZ, 0x5410, R60 ;  /* 0x00005410ff007816 */ /* 0x000fe2000000003c */
[-C--:B------:R-:W-:Y:S01]  /*0e50*/  FMUL.FTZ R79, R116, R53.reuse ;  /* 0x00000035744f7220 */ /* 0x080fe20000410000 */
[----:B------:R-:W-:Y:S02]  /*0e60*/  PRMT R60, RZ, 0x7610, R61 ;  /* 0x00007610ff3c7816 */ /* 0x000fe4000000003d */
[----:B------:R-:W-:Y:S01]  /*0e70*/  PRMT R61, RZ, 0x7610, R6 ;  /* 0x00007610ff3d7816 */ /* 0x000fe20000000006 */
[C---:B------:R-:W-:Y:S01]  /*0e80*/  FFMA.FTZ R57, R0.reuse, R48, R57 ;  /* 0x0000003000397223 */ /* 0x040fe20000010039 */
        /* <DEDUP_REMOVED lines=29> */
[----:B------:R-:W-:Y:S01]  /*1060*/  CS2R R72, SRZ ;  /* 0x0000000000487805 */ /* 0x000fe2000001ff00 */
[----:B------:R-:W-:Y:S01]  /*1070*/  CS2R R70, SRZ ;  /* 0x0000000000467805 */ /* 0x000fe2000001ff00 */
[----:B------:R-:W-:Y:S01]  /*1080*/  CS2R R68, SRZ ;  /* 0x0000000000447805 */ /* 0x000fe2000001ff00 */
[----:B------:R-:W-:-:S02]  /*1090*/  MOV R67, RZ ;  /* 0x000000ff00437202 */ /* 0x000fc40000000f00 */
[----:B------:R-:W-:Y:S01]  /*10a0*/  MOV R63, RZ ;  /* 0x000000ff003f7202 */ /* 0x000fe20000000f00 */
[----:B------:R-:W-:Y:S05]  /*10b0*/  BRA `(.L_x_6154) ;  /* 0x00002f4000007947 */ /* 0x000fea0003800000 */
.L_x_6153:
        /* <DEDUP_REMOVED lines=8> */
[----:B------:R-:W-:Y:S01]  /*1140*/  CS2R R74, SRZ ;  /* 0x00000000004a7805 */ /* 0x000fe2000001ff00 */
[----:B------:R-:W-:Y:S01]  /*1150*/  CS2R R72, SRZ ;  /* 0x0000000000487805 */ /* 0x000fe2000001ff00 */
[----:B------:R-:W-:Y:S01]  /*1160*/  CS2R R70, SRZ ;  /* 0x0000000000467805 */ /* 0x000fe2000001ff00 */
[----:B------:R-:W-:Y:S01]  /*1170*/  CS2R R68, SRZ ;  /* 0x0000000000447805 */ /* 0x000fe2000001ff00 */
[----:B------:R-:W-:-:S02]  /*1180*/  MOV R65, RZ ;  /* 0x000000ff00417202 */ /* 0x000fc40000000f00 */
.L_x_6191:
[----:B------:R-:W-:Y:S01]  /*1190*/  SHF.R.S32.HI R111, RZ, 0x1f, R61 ;  /* 0x0000001fff6f7819 */ /* 0x000fe2000001143d */
[----:B------:R-:W-:-:S04]  /*11a0*/  IMAD.WIDE.U32 R12, R61, c[0x0][0x1a0], RZ ;  /* 0x000068003d0c7a25 */ /* 0x000fc800078e00ff */
[----:B------:R-:W-:Y:S01]  /*11b0*/  IMAD R14, R111, c[0x0][0x1a0], RZ ;  /* 0x000068006f0e7a24 */ /* 0x000fe200078e02ff */
[----:B------:R-:W-:Y:S01]  /*11c0*/  LEA R118, P0, R12, R38, 0x1 ;  /* 0x000000260c767211 */ /* 0x000fe200078008ff */
[----:B------:R-:W-:-:S04]  /*11d0*/  IMAD.WIDE.U32 R120, R55, c[0x0][0x180], RZ ;  /* 0x0000600037787a25 */ /* 0x000fc800078e00ff */
[----:B------:R-:W-:-:S05]  /*11e0*/  IMAD R15, R61, c[0x0][0x1a4], R14 ;  /* 0x000069003d0f7a24 */ /* 0x000fca00078e020e */
[----:B------:R-:W-:-:S04]  /*11f0*/  IADD3 R13, R13, R15, RZ ;  /* 0x0000000f0d0d7210 */ /* 0x000fc80007ffe0ff */
[----:B------:R-:W-:Y:S01]  /*1200*/  LEA.HI.X R119, R12, R37, R13, 0x1, P0 ;  /* 0x000000250c777211 */ /* 0x000fe200000f0c0d */
[----:B------:R-:W-:-:S04]  /*1210*/  IMAD R12, R52, c[0x0][0x180], RZ ;  /* 0x00006000340c7a24 */ /* 0x000fc800078e02ff */
[----:B------:R-:W-:-:S04]  /*1220*/  IMAD.WIDE R118, R33, 0x10, R118 ;  /* 0x0000001021767825 */ /* 0x000fc800078e0276 */
[----:B------:R-:W-:Y:S01]  /*1230*/  IMAD R57, R55, c[0x0][0x184], R12 ;  /* 0x0000610037397a24 */ /* 0x000fe200078e020c */
[----:B------:R0:W2:Y:S04]  /*1240*/  LDG.E.128 R16, [R118.64+0x200] ;  /* 0x0002000476107981 */ /* 0x0000a8000c1e1d00 */
[----:B------:R0:W3:Y:S01]  /*1250*/  LDG.E.128 R12, [R118.64] ;  /* 0x00000004760c7981 */ /* 0x0000e2000c1e1d00 */
[----:B------:R-:W-:Y:S01]  /*1260*/  IADD3 R121, R121, R57, RZ ;  /* 0x0000003979797210 */ /* 0x000fe20007ffe0ff */
[----:B------:R-:W-:-:S04]  /*1270*/  IMAD R122, R111, c[0x0][0x188], RZ ;  /* 0x000062006f7a7a24 */ /* 0x000fc800078e02ff */
[C---:B------:R-:W-:Y:S02]  /*1280*/  IMAD R57, R61.reuse, c[0x0][0x18c], R122 ;  /* 0x000063003d397a24 */ /* 0x040fe400078e027a */
        /* <DEDUP_REMOVED lines=14> */
[----:B------:R-:W-:Y:S02]  /*1370*/  LEA.HI.X R121, R118, c[0x0][0x234], R113, 0x2, P0 ;  /* 0x00008d0076797a11 */ /* 0x000fe400000f1471 */
[C---:B------:R-:W-:Y:S02]  /*1380*/  IADD3 R113, R36.reuse, -0x1, RZ ;  /* 0xffffffff24717810 */ /* 0x040fe40007ffe0ff */
[C---:B------:R-:W-:Y:S02]  /*1390*/  LOP3.LUT P0, RZ, R47.reuse, 0x1f, RZ, 0xc0, !PT ;  /* 0x0000001f2fff7812 */ /* 0x040fe4000780c0ff */
[----:B------:R-:W-:Y:S02]  /*13a0*/  ISETP.NE.AND P1, PT, R47, RZ, PT ;  /* 0x000000ff2f00720c */ /* 0x000fe40003f25270 */
[----:B------:R-:W-:Y:S02]  /*13b0*/  LEA.HI R115, R113, R113, RZ, 0x1 ;  /* 0x0000007171737211 */ /* 0x000fe400078f08ff */
[----:B------:R-:W-:-:S02]  /*13c0*/  ISETP.LT.OR P2, PT, R36, 0x2, P0 ;  /* 0x000000022400780c */ /* 0x000fc40000741670 */
[----:B------:R-:W-:-:S04]  /*13d0*/  LOP3.LUT R118, R115, 0xfffffe, RZ, 0xc0, !PT ;  /* 0x00fffffe73767812 */ /* 0x000fc800078ec0ff */
[----:B------:R-:W-:Y:S01]  /*13e0*/  IADD3 R118, R113, -R118, RZ ;  /* 0x8000007671767210 */ /* 0x000fe20007ffe0ff */
[----:B--2---:R-:W-:Y:S04]  /*13f0*/  STS.128 [R45.X16+0x200], R16 ;  /* 0x000200102d007388 */ /* 0x004fe8000000cc00 */
[----:B---3--:R0:W-:Y:S01]  /*1400*/  STS.128 [R45.X16], R12 ;  /* 0x0000000c2d007388 */ /* 0x0081e2000000cc00 */
[----:B------:R-:W-:-:S06]  /*1410*/  NOP ;  /* 0x0000000000007918 */ /* 0x000fcc0000000000 */
[----:B-1----:R1:W2:Y:S04]  /*1420*/  LDG.E R153, [R120.64] ;  /* 0x0000000478997981 */ /* 0x0022a8000c1e1900 */
[----:B------:R-:W3:Y:S01]  /*1430*/  LDS.128 R16, [R32+0x10] ;  /* 0x0000100020107984 */ /* 0x000ee20000000c00 */
[----:B----4-:R-:W-:-:S04]  /*1440*/  FMUL.FTZ R154, R57, 1.4426950216293334961 ;  /* 0x3fb8aa3b399a7820 */ /* 0x010fc80000410000 */
[----:B------:R-:W-:-:S06]  /*1450*/  FMUL.FTZ R169, R109, R154 ;  /* 0x0000009a6da97220 */ /* 0x000fcc0000410000 */
[----:B------:R-:W4:Y:S01]  /*1460*/  MUFU.EX2 R169, R169 ;  /* 0x000000a900a97308 */ /* 0x000f220000000800 */
[----:B0-----:R-:W-:Y:S02]  /*1470*/  IADD3 R12, R47, 0x200, RZ ;  /* 0x000002002f0c7810 */ /* 0x001fe40007ffe0ff */
[----:B------:R-:W-:Y:S02]  /*1480*/  @!P1 LEA R12, R118, R61, 0x8 ;  /* 0x0000003d760c9211 */ /* 0x000fe400078e40ff */
[----:B------:R-:W-:Y:S02]  /*1490*/  @!P2 IADD3 R14, R36, -0x2, RZ ;  /* 0xfffffffe240ea810 */ /* 0x000fe40007ffe0ff */
[----:B-1----:R-:W-:-:S03]  /*14a0*/  SHF.L.U32 R120, R12, 0x2, RZ ;  /* 0x000000020c787819 */ /* 0x002fc600000006ff */
[----:B------:R-:W-:Y:S02]  /*14b0*/  @!P2 IMAD R119, R14, c[0x0][0x16c], R61 ;  /* 0x00005b000e77aa24 */ /* 0x000fe400078e023d */
[----:B------:R-:W0:Y:S04]  /*14c0*/  LDS.128 R12, [R32] ;  /* 0x00000000200c7984 */ /* 0x000e280000000c00 */
[----:B----4-:R1:W-:Y:S01]  /*14d0*/  STS [R120+0xea8], R169 ;  /* 0x000ea8a978007388 */ /* 0x0103e20000000800 */
[----:B------:R-:W-:Y:S01]  /*14e0*/  MOV R170, RZ ;  /* 0x000000ff00aa7202 */ /* 0x000fe20000000f00 */
[----:B------:R-:W-:Y:S02]  /*14f0*/  @!P2 IMAD.WIDE R118, R119, 0x8, R22 ;  /* 0x000000087776a825 */ /* 0x000fe400078e0216 */
[----:B------:R-:W-:Y:S02]  /*1500*/  BAR.SYNC.DEFER_BLOCKING 0x0 ;  /* 0x0000000000007b1d */ /* 0x000fe40000010000 */
[----:B------:R-:W-:-:S04]  /*1510*/  FMUL.FTZ R124, R114, R154 ;  /* 0x0000009a727c7220 */ /* 0x000fc80000410000 */
[----:B------:R4:W5:Y:S01]  /*1520*/  @!P2 LDG.E R170, [R118.64+0x4] ;  /* 0x0000040476aaa981 */ /* 0x000962000c1e1900 */
[----:B------:R-:W-:Y:S01]  /*1530*/  ISETP.NE.AND P2, PT, R47, 0x1f, PT ;  /* 0x0000001f2f00780c */ /* 0x000fe20003f45270 */
[-C--:B------:R-:W-:Y:S02]  /*1540*/  FMUL.FTZ R156, R100, R154.reuse ;  /* 0x0000009a649c7220 */ /* 0x080fe40000410000 */
[----:B------:R-:W-:-:S10]  /*1550*/  FMUL.FTZ R136, R107, R154 ;  /* 0x0000009a6b887220 */ /* 0x000fd40000410000 */
[----:B------:R0:W1:Y:S01]  /*1560*/  @P2 LDS R213, [R47.X4+0x16ac] ;  /* 0x0016ac002fd52984 */ /* 0x0000620000004800 */
[----:B------:R-:W0:Y:S01]  /*1570*/  MUFU.EX2 R124, R124 ;  /* 0x0000007c007c7308 */ /* 0x000e220000000800 */
[-C--:B------:R-:W-:Y:S02]  /*1580*/  FMUL.FTZ R164, R95, R154.reuse ;  /* 0x0000009a5fa47220 */ /* 0x080fe40000410000 */
[-C--:B------:R-:W-:Y:S01]  /*1590*/  FMUL.FTZ R135, R112, R154.reuse ;  /* 0x0000009a70877220 */ /* 0x080fe20000410000 */
[--C-:B------:R-:W-:Y:S02]  /*15a0*/  PRMT R128, RZ, 0x5410, R8.reuse ;  /* 0x00005410ff807816 */ /* 0x100fe40000000008 */
[----:B------:R-:W-:Y:S02]  /*15b0*/  PRMT R127, RZ, 0x7610, R8 ;  /* 0x00007610ff7f7816 */ /* 0x000fe40000000008 */
[----:B------:R-:W-:Y:S01]  /*15c0*/  MUFU.EX2 R156, R156 ;  /* 0x0000009c009c7308 */ /* 0x000fe20000000800 */
[-C--:B------:R-:W-:Y:S01]  /*15d0*/  FMUL.FTZ R134, R105, R154.reuse ;  /* 0x0000009a69867220 */ /* 0x080fe20000410000 */
[--C-:B---3--:R-:W-:Y:S01]  /*15e0*/  PRMT R129, RZ, 0x5410, R18.reuse ;  /* 0x00005410ff817816 */ /* 0x108fe20000000012 */
[-C--:B------:R-:W-:Y:S01]  /*15f0*/  FMUL.FTZ R133, R110, R154.reuse ;  /* 0x0000009a6e857220 */ /* 0x080fe20000410000 */
[----:B------:R-:W-:Y:S01]  /*1600*/  PRMT R138, RZ, 0x7610, R18 ;  /* 0x00007610ff8a7816 */ /* 0x000fe20000000012 */
[----:B------:R-:W-:-:S03]  /*1610*/  FMUL.FTZ R132, R103, R154 ;  /* 0x0000009a67847220 */ /* 0x000fc60000410000 */
[----:B------:R-:W3:Y:S01]  /*1620*/  MUFU.EX2 R136, R136 ;  /* 0x0000008800887308 */ /* 0x000ee20000000800 */
[-C--:B------:R-:W-:Y:S01]  /*1630*/  FMUL.FTZ R131, R108, R154.reuse ;  /* 0x0000009a6c837220 */ /* 0x080fe20000410000 */
[--C-:B0-----:R-:W-:Y:S01]  /*1640*/  PRMT R113, RZ, 0x5410, R12.reuse ;  /* 0x00005410ff717816 */ /* 0x101fe2000000000c */
[-C--:B------:R-:W-:Y:S01]  /*1650*/  FMUL.FTZ R152, R101, R154.reuse ;  /* 0x0000009a65987220 */ /* 0x080fe20000410000 */
[----:B------:R-:W-:Y:S01]  /*1660*/  PRMT R115, RZ, 0x7610, R12 ;  /* 0x00007610ff737816 */ /* 0x000fe2000000000c */
[-C--:B------:R-:W-:Y:S01]  /*1670*/  FMUL.FTZ R176, R106, R154.reuse ;  /* 0x0000009a6ab07220 */ /* 0x080fe20000410000 */
[----:B------:R-:W-:Y:S01]  /*1680*/  PRMT R18, RZ, 0x5410, R9 ;  /* 0x00005410ff127816 */ /* 0x000fe20000000009 */
[-C--:B------:R-:W-:Y:S01]  /*1690*/  FMUL.FTZ R177, R99, R154.reuse ;  /* 0x0000009a63b17220 */ /* 0x080fe20000410000 */
[----:B------:R-:W0:Y:S01]  /*16a0*/  MUFU.EX2 R164, R164 ;  /* 0x000000a400a47308 */ /* 0x000e220000000800 */
[-C--:B------:R-:W-:Y:S02]  /*16b0*/  FMUL.FTZ R175, R104, R154.reuse ;  /* 0x0000009a68af7220 */ /* 0x080fe40000410000 */
[----:B------:R-:W-:-:S02]  /*16c0*/  FMUL.FTZ R172, R97, R154 ;  /* 0x0000009a61ac7220 */ /* 0x000fc40000410000 */
[----:B------:R-:W-:Y:S02]  /*16d0*/  FMUL.FTZ R168, R102, R154 ;  /* 0x0000009a66a87220 */ /* 0x000fe40000410000 */
[----:B------:R-:W-:Y:S01]  /*16e0*/  FMUL.FTZ R204, R109, R128 ;  /* 0x000000806dcc7220 */ /* 0x000fe20000410000 */
[----:B------:R-:W0:Y:S01]  /*16f0*/  MUFU.EX2 R135, R135 ;  /* 0x0000008700877308 */ /* 0x000e220000000800 */
[----:B------:R-:W-:Y:S01]  /*1700*/  FMUL.FTZ R202, R114, R127 ;  /* 0x0000007f72ca7220 */ /* 0x000fe20000410000 */
[----:B------:R-:W-:Y:S01]  /*1710*/  PRMT R117, RZ, 0x5410, R13 ;  /* 0x00005410ff757816 */ /* 0x000fe2000000000d */
[----:B------:R-:W-:Y:S01]  /*1720*/  FMUL.FTZ R196, R107, R18 ;  /* 0x000000126bc47220 */ /* 0x000fe20000410000 */
[----:B------:R-:W-:Y:S01]  /*1730*/  PRMT R149, RZ, 0x7610, R9 ;  /* 0x00007610ff957816 */ /* 0x000fe20000000009 */
[----:B------:R-:W-:Y:S02]  /*1740*/  FMUL.FTZ R210, R113, R204 ;  /* 0x000000cc71d27220 */ /* 0x000fe40000410000 */
[----:B------:R-:W-:Y:S01]  /*1750*/  FMUL.FTZ R211, R115, R202 ;  /* 0x000000ca73d37220 */ /* 0x000fe20000410000 */
[----:B------:R-:W0:Y:S01]  /*1760*/  MUFU.EX2 R134, R134 ;  /* 0x0000008600867308 */ /* 0x000e220000000800 */
[----:B----4-:R-:W-:Y:S01]  /*1770*/  PRMT R119, RZ, 0x7610, R13 ;  /* 0x00007610ff777816 */ /* 0x010fe2000000000d */
[----:B------:R-:W-:Y:S01]  /*1780*/  FMUL.FTZ R13, R169, R124 ;  /* 0x0000007ca90d7220 */ /* 0x000fe20000410000 */
[----:B------:R-:W-:-:S02]  /*1790*/  PRMT R137, RZ, 0x5410, R19 ;  /* 0x00005410ff897816 */ /* 0x000fc40000000013 */
[----:B------:R-:W-:-:S03]  /*17a0*/  PRMT R151, RZ, 0x7610, R19 ;  /* 0x00007610ff977816 */ /* 0x000fc60000000013 */
[----:B------:R-:W4:Y:S01]  /*17b0*/  MUFU.EX2 R133, R133 ;  /* 0x0000008500857308 */ /* 0x000f220000000800 */
[--C-:B------:R-:W-:Y:S01]  /*17c0*/  PRMT R150, RZ, 0x5410, R10.reuse ;  /* 0x00005410ff967816 */ /* 0x100fe2000000000a */
[----:B------:R-:W-:Y:S01]  /*17d0*/  FMUL.FTZ R194, R112, R149 ;  /* 0x0000009570c27220 */ /* 0x000fe20000410000 */
[----:B------:R-:W-:Y:S01]  /*17e0*/  PRMT R147, RZ, 0x7610, R10 ;  /* 0x00007610ff937816 */ /* 0x000fe2000000000a */
[----:B------:R-:W-:Y:S01]  /*17f0*/  FMUL.FTZ R209, R117, R196 ;  /* 0x000000c475d17220 */ /* 0x000fe20000410000 */
[----:B------:R-:W-:-:S03]  /*1800*/  PRMT R148, RZ, 0x5410, R11 ;  /* 0x00005410ff947816 */ /* 0x000fc6000000000b */
[----:B------:R-:W0:Y:S01]  /*1810*/  MUFU.EX2 R132, R132 ;  /* 0x0000008400847308 */ /* 0x000e220000000800 */
[----:B------:R-:W-:Y:S01]  /*1820*/  PRMT R145, RZ, 0x7610, R11 ;  /* 0x00007610ff917816 */ /* 0x000fe2000000000b */
[----:B------:R-:W-:Y:S01]  /*1830*/  FFMA.FTZ R12, R124, R210, R211 ;  /* 0x000000d27c0c7223 */ /* 0x000fe200000100d3 */
[--C-:B------:R-:W-:Y:S02]  /*1840*/  PRMT R146, RZ, 0x5410, R4.reuse ;  /* 0x00005410ff927816 */ /* 0x100fe40000000004 */
[----:B------:R-:W-:-:S03]  /*1850*/  PRMT R143, RZ, 0x7610, R4 ;  /* 0x00007610ff8f7816 */ /* 0x000fc60000000004 */
[----:B------:R-:W0:Y:S01]  /*1860*/  MUFU.EX2 R131, R131 ;  /* 0x0000008300837308 */ /* 0x000e220000000800 */
[--C-:B------:R-:W-:Y:S02]  /*1870*/  PRMT R144, RZ, 0x5410, R5.reuse ;  /* 0x00005410ff907816 */ /* 0x100fe40000000005 */
[----:B------:R-:W-:Y:S02]  /*1880*/  PRMT R141, RZ, 0x7610, R5 ;  /* 0x00007610ff8d7816 */ /* 0x000fe40000000005 */
[----:B------:R-:W-:-:S03]  /*1890*/  PRMT R142, RZ, 0x5410, R6 ;  /* 0x00005410ff8e7816 */ /* 0x000fc60000000006 */
[----:B------:R-:W0:Y:S01]  /*18a0*/  MUFU.EX2 R152, R152 ;  /* 0x0000009800987308 */ /* 0x000e220000000800 */
[----:B------:R-:W-:Y:S02]  /*18b0*/  PRMT R139, RZ, 0x7610, R6 ;  /* 0x00007610ff8b7816 */ /* 0x000fe40000000006 */
[--C-:B------:R-:W-:Y:S02]  /*18c0*/  PRMT R140, RZ, 0x5410, R7.reuse ;  /* 0x00005410ff8c7816 */ /* 0x100fe40000000007 */
[----:B------:R-:W-:-:S03]  /*18d0*/  PRMT R19, RZ, 0x7610, R7 ;  /* 0x00007610ff137816 */ /* 0x000fc60000000007 */
[----:B------:R-:W0:Y:S01]  /*18e0*/  MUFU.EX2 R176, R176 ;  /* 0x000000b000b07308 */ /* 0x000e220000000800 */
[--C-:B-1----:R-:W-:Y:S02]  /*18f0*/  PRMT R120, RZ, 0x5410, R15.reuse ;  /* 0x00005410ff787816 */ /* 0x102fe4000000000f */
[----:B------:R-:W-:-:S05]  /*1900*/  PRMT R123, RZ, 0x7610, R15 ;  /* 0x00007610ff7b7816 */ /* 0x000fca000000000f */
[----:B------:R-:W1:Y:S01]  /*1910*/  MUFU.EX2 R177, R177 ;  /* 0x000000b100b17308 */ /* 0x000e620000000800 */
[----:B------:R-:W-:-:S07]  /*1920*/  PRMT R118, RZ, 0x5410, R14 ;  /* 0x00005410ff767816 */ /* 0x000fce000000000e */
[----:B------:R-:W0:Y:S01]  /*1930*/  MUFU.EX2 R175, R175 ;  /* 0x000000af00af7308 */ /* 0x000e220000000800 */
[----:B------:R-:W-:-:S07]  /*1940*/  PRMT R121, RZ, 0x7610, R14 ;  /* 0x00007610ff797816 */ /* 0x000fce000000000e */
[----:B------:R-:W0:Y:S01]  /*1950*/  MUFU.EX2 R172, R172 ;  /* 0x000000ac00ac7308 */ /* 0x000e220000000800 */
[----:B------:R-:W-:-:S07]  /*1960*/  PRMT R122, RZ, 0x5410, R16 ;  /* 0x00005410ff7a7816 */ /* 0x000fce0000000010 */
[----:B------:R-:W0:Y:S01]  /*1970*/  MUFU.EX2 R168, R168 ;  /* 0x000000a800a87308 */ /* 0x000e220000000800 */
[----:B------:R-:W-:Y:S01]  /*1980*/  PRMT R126, RZ, 0x7610, R16 ;  /* 0x00007610ff7e7816 */ /* 0x000fe20000000010 */
[----:B---3--:R-:W-:Y:S01]  /*1990*/  FMUL.FTZ R14, R136, R13 ;  /* 0x0000000d880e7220 */ /* 0x008fe20000410000 */
[--C-:B------:R-:W-:Y:S01]  /*19a0*/  PRMT R125, RZ, 0x5410, R17.reuse ;  /* 0x00005410ff7d7816 */ /* 0x100fe20000000011 */
[----:B------:R-:W-:Y:S01]  /*19b0*/  FMUL.FTZ R193, R105, R150 ;  /* 0x0000009669c17220 */ /* 0x000fe20000410000 */
[----:B------:R-:W-:Y:S01]  /*19c0*/  PRMT R130, RZ, 0x7610, R17 ;  /* 0x00007610ff827816 */ /* 0x000fe20000000011 */
[----:B------:R-:W-:Y:S01]  /*19d0*/  FMUL.FTZ R186, R110, R147 ;  /* 0x000000936eba7220 */ /* 0x000fe20000410000 */
        /* <DEDUP_REMOVED lines=25> */
[-C--:B--2---:R-:W-:Y:S02]  /*1b70*/  FMUL.FTZ R207, R64, R153.reuse ;  /* 0x0000009940cf7220 */ /* 0x084fe40000410000 */
[----:B------:R-:W-:-:S02]  /*1b80*/  FMUL.FTZ R208, R116, R153 ;  /* 0x0000009974d07220 */ /* 0x000fc40000410000 */
[-C--:B------:R-:W-:Y:S02]  /*1b90*/  FMUL.FTZ R205, R62, R153.reuse ;  /* 0x000000993ecd7220 */ /* 0x080fe40000410000 */
[----:B------:R-:W-:Y:S02]  /*1ba0*/  FFMA.FTZ R15, R156, R208, R207 ;  /* 0x000000d09c0f7223 */ /* 0x000fe400000100cf */
[----:B------:R-:W-:Y:S02]  /*1bb0*/  FMUL.FTZ R201, R58, R153 ;  /* 0x000000993ac97220 */ /* 0x000fe40000410000 */
[----:B0-----:R-:W-:Y:S02]  /*1bc0*/  FFMA.FTZ R16, R164, R15, R205 ;  /* 0x0000000fa4107223 */ /* 0x001fe400000100cd */
[----:B------:R-:W-:Y:S02]  /*1bd0*/  FMUL.FTZ R15, R135, R14 ;  /* 0x0000000e870f7220 */ /* 0x000fe40000410000 */
        /* <DEDUP_REMOVED lines=11> */
[----:B------:R-:W-:Y:S01]  /*1c90*/  FFMA.FTZ R14, R135, R12, R206 ;  /* 0x0000000c870e7223 */ /* 0x000fe200000100ce */
[----:B------:R-:W-:Y:S05]  /*1ca0*/  @P2 BRA `(.L_x_6156) ;  /* 0x0000007000002947 */ /* 0x000fea0003800000 */
[----:B-1--4-:R-:W-:Y:S02]  /*1cb0*/  ISETP.NE.AND P3, PT, R36, c[0x0][0x174], PT ;  /* 0x00005d0024007a0c */ /* 0x012fe40003f65270 */
[----:B------:R-:W-:-:S11]  /*1cc0*/  MOV R213, 0x3f800000 ;  /* 0x3f80000000d57802 */ /* 0x000fd60000000f00 */
[----:B------:R-:W-:-:S04]  /*1cd0*/  @P3 LEA.HI R12, R36, R36, RZ, 0x1 ;  /* 0x00000024240c3211 */ /* 0x000fc800078f08ff */
[----:B------:R-:W-:-:S04]  /*1ce0*/  @P3 LOP3.LUT R13, R12, 0xfffffe, RZ, 0xc0, !PT ;  /* 0x00fffffe0c0d3812 */ /* 0x000fc800078ec0ff */
[----:B------:R-:W-:-:S04]  /*1cf0*/  @P3 IADD3 R12, -R13, R36, RZ ;  /* 0x000000240d0c3210 */ /* 0x000fc80007ffe1ff */
[----:B------:R-:W-:-:S05]  /*1d00*/  @P3 LEA R12, R12, R61, 0x8 ;  /* 0x0000003d0c0c3211 */ /* 0x000fca00078e40ff */
[----:B------:R0:W1:Y:S02]  /*1d10*/  @P3 LDS R213, [R12.X4+0xea8] ;  /* 0x000ea8000cd53984 */ /* 0x0000640000004800 */
.L_x_6156:
[----:B-1--4-:R-:W-:Y:S05]  /*1d20*/  BSYNC B0 ;  /* 0x0000000000007941 */ /* 0x012fea0003800000 */
.L_x_6155:
[----:B------:R-:W-:Y:S01]  /*1d30*/  FMUL.FTZ R13, R156, R213 ;  /* 0x000000d59c0d7220 */ /* 0x000fe20000410000 */
[----:B------:R-:W-:Y:S01]  /*1d40*/  ISETP.GE.AND P3, PT, R45, 0x1, PT ;  /* 0x000000012d00780c */ /* 0x000fe20003f66270 */
[C---:B------:R-:W-:Y:S01]  /*1d50*/  FFMA.FTZ R14, R134.reuse, R14, R203 ;  /* 0x0000000e860e7223 */ /* 0x040fe200000100cb */
[C---:B------:R-:W-:Y:S01]  /*1d60*/  LOP3.LUT R220, R47.reuse, 0x1f, RZ, 0xc0, !PT ;  /* 0x0000001f2fdc7812 */ /* 0x040fe200078ec0ff */
[----:B0-----:R-:W-:Y:S01]  /*1d70*/  FMUL.FTZ R12, R134, R15 ;  /* 0x0000000f860c7220 */ /* 0x001fe20000410000 */
[----:B------:R-:W-:Y:S01]  /*1d80*/  ISETP.GE.OR P0, PT, R36, c[0x0][0x174], P0 ;  /* 0x00005d0024007a0c */ /* 0x000fe20000706670 */
[----:B------:R-:W-:Y:S01]  /*1d90*/  FFMA.FTZ R16, R168, R16, R201 ;  /* 0x00000010a8107223 */ /* 0x000fe200000100c9 */
[----:B------:R-:W-:Y:S01]  /*1da0*/  ISETP.NE.AND P4, PT, R220, 0x1f, PT ;  /* 0x0000001fdc00780c */ /* 0x000fe20003f85270 */
[----:B------:R-:W-:Y:S01]  /*1db0*/  FMUL.FTZ R15, R164, R13 ;  /* 0x0000000da40f7220 */ /* 0x000fe20000410000 */
[----:B------:R-:W-:Y:S01]  /*1dc0*/  ISETP.NE.AND P5, PT, R47, RZ, PT ;  /* 0x000000ff2f00720c */ /* 0x000fe20003fa5270 */
[C---:B------:R-:W-:Y:S01]  /*1dd0*/  FFMA.FTZ R14, R133.reuse, R14, R198 ;  /* 0x0000000e850e7223 */ /* 0x040fe200000100c6 */
[----:B------:R-:W-:Y:S01]  /*1de0*/  BSSY B0, `(.L_x_6157) ;  /* 0x000011c000007945 */ /* 0x000fe20003800000 */
[----:B------:R-:W-:-:S02]  /*1df0*/  FMUL.FTZ R13, R133, R12 ;  /* 0x0000000c850d7220 */ /* 0x000fc40000410000 */
[----:B------:R-:W-:Y:S02]  /*1e00*/  FFMA.FTZ R16, R172, R16, R197 ;  /* 0x00000010ac107223 */ /* 0x000fe400000100c5 */
[----:B------:R-:W-:Y:S02]  /*1e10*/  FMUL.FTZ R15, R168, R15 ;  /* 0x0000000fa80f7220 */ /* 0x000fe40000410000 */
[C---:B------:R-:W-:Y:S02]  /*1e20*/  FFMA.FTZ R14, R132.reuse, R14, R195 ;  /* 0x0000000e840e7223 */ /* 0x040fe400000100c3 */
[----:B------:R-:W-:Y:S02]  /*1e30*/  FMUL.FTZ R12, R132, R13 ;  /* 0x0000000d840c7220 */ /* 0x000fe40000410000 */
[----:B------:R-:W-:Y:S02]  /*1e40*/  FFMA.FTZ R17, R175, R16, R192 ;  /* 0x00000010af117223 */ /* 0x000fe400000100c0 */
[----:B------:R-:W-:-:S02]  /*1e50*/  FMUL.FTZ R16, R172, R15 ;  /* 0x0000000fac107220 */ /* 0x000fc40000410000 */
[C---:B------:R-:W-:Y:S02]  /*1e60*/  FFMA.FTZ R14, R131.reuse, R14, R190 ;  /* 0x0000000e830e7223 */ /* 0x040fe400000100be */
[----:B------:R-:W-:Y:S02]  /*1e70*/  FMUL.FTZ R13, R131, R12 ;  /* 0x0000000c830d7220 */ /* 0x000fe40000410000 */
[----:B------:R-:W-:Y:S02]  /*1e80*/  FMUL.FTZ R16, R175, R16 ;  /* 0x00000010af107220 */ /* 0x000fe40000410000 */
[C---:B------:R-:W-:Y:S02]  /*1e90*/  FFMA.FTZ R14, R152.reuse, R14, R191 ;  /* 0x0000000e980e7223 */ /* 0x040fe400000100bf */
[----:B------:R-:W-:Y:S02]  /*1ea0*/  FMUL.FTZ R13, R152, R13 ;  /* 0x0000000d980d7220 */ /* 0x000fe40000410000 */
[----:B------:R-:W-:-:S02]  /*1eb0*/  FFMA.FTZ R17, R177, R17, R188 ;  /* 0x00000011b1117223 */ /* 0x000fc400000100bc */
[C---:B------:R-:W-:Y:S02]  /*1ec0*/  FMUL.FTZ R15, R177.reuse, R16 ;  /* 0x00000010b10f7220 */ /* 0x040fe40000410000 */
[C---:B------:R-:W-:Y:S02]  /*1ed0*/  FFMA.FTZ R14, R176.reuse, R14, R189 ;  /* 0x0000000eb00e7223 */ /* 0x040fe400000100bd */
[C---:B------:R-:W-:Y:S02]  /*1ee0*/  FMUL.FTZ R12, R176.reuse, R13 ;  /* 0x0000000db00c7220 */ /* 0x040fe40000410000 */
[C---:B------:R-:W-:Y:S02]  /*1ef0*/  FFMA.FTZ R17, R176.reuse, R17, R187 ;  /* 0x00000011b0117223 */ /* 0x040fe400000100bb */
[----:B------:R-:W-:Y:S02]  /*1f00*/  FMUL.FTZ R15, R176, R15 ;  /* 0x0000000fb00f7220 */ /* 0x000fe40000410000 */
[----:B------:R-:W-:-:S02]  /*1f10*/  FFMA.FTZ R14, R177, R14, R184 ;  /* 0x0000000eb10e7223 */ /* 0x000fc400000100b8 */
[----:B------:R-:W-:Y:S02]  /*1f20*/  FMUL.FTZ R12, R177, R12 ;  /* 0x0000000cb10c7220 */ /* 0x000fe40000410000 */
[C---:B------:R-:W-:Y:S02]  /*1f30*/  FFMA.FTZ R17, R152.reuse, R17, R183 ;  /* 0x0000001198117223 */ /* 0x040fe400000100b7 */
[----:B------:R-:W-:Y:S02]  /*1f40*/  FMUL.FTZ R16, R152, R15 ;  /* 0x0000000f98107220 */ /* 0x000fe40000410000 */
        /* <DEDUP_REMOVED lines=19> */
[----:B------:R-:W-:Y:S01]  /*2080*/  FMUL.FTZ R15, R135, R12 ;  /* 0x0000000c870f7220 */ /* 0x000fe20000410000 */
[----:B------:R-:W-:Y:S01]  /*2090*/  SHFL.UP PT, R13, R214, 0x1, RZ ;  /* 0x04200000d60d7989 */ /* 0x000fe200000e00ff */
[----:B------:R-:W-:-:S02]  /*20a0*/  FMUL.FTZ R153, R31, R153 ;  /* 0x000000991f997220 */ /* 0x000fc40000410000 */
[C---:B------:R-:W-:Y:S01]  /*20b0*/  FFMA.FTZ R17, R136.reuse, R17, R157 ;  /* 0x0000001188117223 */ /* 0x040fe2000001009d */
[----:B------:R-:W0:Y:S01]  /*20c0*/  SHFL.UP PT, R12, R217, 0x1, RZ ;  /* 0x04200000d90c7989 */ /* 0x000e2200000e00ff */
[----:B------:R-:W-:Y:S02]  /*20d0*/  FMUL.FTZ R15, R136, R15 ;  /* 0x0000000f880f7220 */ /* 0x000fe40000410000 */
[C---:B------:R-:W-:Y:S02]  /*20e0*/  FFMA.FTZ R215, R124.reuse, R17, R153 ;  /* 0x000000117cd77223 */ /* 0x040fe40000010099 */
[----:B------:R-:W-:-:S03]  /*20f0*/  FMUL.FTZ R212, R124, R15 ;  /* 0x0000000f7cd47220 */ /* 0x000fc60000410000 */
[----:B------:R-:W1:Y:S04]  /*2100*/  SHFL.DOWN PT, R14, R215, 0x1, 0x1f ;  /* 0x08201f00d70e7f89 */ /* 0x000e6800000e0000 */
[----:B------:R-:W2:Y:S01]  /*2110*/  SHFL.DOWN PT, R15, R212, 0x1, 0x1f ;  /* 0x08201f00d40f7f89 */ /* 0x000ea200000e0000 */
[C---:B0-----:R-:W-:Y:S02]  /*2120*/  @P3 FFMA.FTZ R217, R214.reuse, R12, R217 ;  /* 0x0000000cd6d93223 */ /* 0x041fe400000100d9 */
[----:B------:R-:W-:Y:S01]  /*2130*/  @P3 FMUL.FTZ R214, R214, R13 ;  /* 0x0000000dd6d63220 */ /* 0x000fe20000410000 */
[----:B------:R-:W-:Y:S02]  /*2140*/  ISETP.GE.AND P3, PT, R45, 0x2, PT ;  /* 0x000000022d00780c */ /* 0x000fe40003f66270 */
[----:B------:R-:W0:Y:S01]  /*2150*/  SHFL.UP PT, R12, R217, 0x2, RZ ;  /* 0x04400000d90c7989 */ /* 0x000e2200000e00ff */
[----:B-1----:R-:W-:-:S03]  /*2160*/  @P4 FFMA.FTZ R215, R212, R14, R215 ;  /* 0x0000000ed4d74223 */ /* 0x002fc600000100d7 */
[----:B------:R-:W1:Y:S01]  /*2170*/  SHFL.UP PT, R13, R214, 0x2, RZ ;  /* 0x04400000d60d7989 */ /* 0x000e6200000e00ff */
[----:B--2---:R-:W-:-:S03]  /*2180*/  @P4 FMUL.FTZ R212, R212, R15 ;  /* 0x0000000fd4d44220 */ /* 0x004fc60000410000 */
[----:B------:R-:W2:Y:S01]  /*2190*/  SHFL.DOWN PT, R14, R215, 0x2, 0x1f ;  /* 0x08401f00d70e7f89 */ /* 0x000ea200000e0000 */
[----:B------:R-:W-:-:S03]  /*21a0*/  ISETP.GE.U32.AND P4, PT, R220, 0x1e, PT ;  /* 0x0000001edc00780c */ /* 0x000fc60003f86070 */
[----:B------:R-:W3:Y:S01]  /*21b0*/  SHFL.DOWN PT, R15, R212, 0x2, 0x1f ;  /* 0x08401f00d40f7f89 */ /* 0x000ee200000e0000 */
[C---:B0-----:R-:W-:Y:S02]  /*21c0*/  @P3 FFMA.FTZ R217, R214.reuse, R12, R217 ;  /* 0x0000000cd6d93223 */ /* 0x041fe400000100d9 */
[----:B-1----:R-:W-:-:S03]  /*21d0*/  @P3 FMUL.FTZ R214, R214, R13 ;  /* 0x0000000dd6d63220 */ /* 0x002fc60000410000 */
[----:B------:R-:W0:Y:S01]  /*21e0*/  SHFL.UP PT, R12, R217, 0x4, RZ ;  /* 0x04800000d90c7989 */ /* 0x000e2200000e00ff */
[----:B------:R-:W-:-:S03]  /*21f0*/  ISETP.GE.AND P3, PT, R45, 0x4, PT ;  /* 0x000000042d00780c */ /* 0x000fc60003f66270 */
[C---:B--2---:R-:W-:Y:S01]  /*2200*/  @!P4 FFMA.FTZ R215, R212.reuse, R14, R215 ;  /* 0x0000000ed4d7c223 */ /* 0x044fe200000100d7 */
[----:B------:R-:W1:Y:S01]  /*2210*/  SHFL.UP PT, R13, R214, 0x4, RZ ;  /* 0x04800000d60d7989 */ /* 0x000e6200000e00ff */
[----:B---3--:R-:W-:-:S03]  /*2220*/  @!P4 FMUL.FTZ R212, R212, R15 ;  /* 0x0000000fd4d4c220 */ /* 0x008fc60000410000 */
[----:B------:R-:W2:Y:S01]  /*2230*/  SHFL.DOWN PT, R16, R215, 0x4, 0x1f ;  /* 0x08801f00d7107f89 */ /* 0x000ea200000e0000 */
[----:B------:R-:W-:-:S03]  /*2240*/  ISETP.GE.U32.AND P4, PT, R220, 0x1c, PT ;  /* 0x0000001cdc00780c */ /* 0x000fc60003f86070 */
[----:B------:R-:W3:Y:S01]  /*2250*/  SHFL.DOWN PT, R17, R212, 0x4, 0x1f ;  /* 0x08801f00d4117f89 */ /* 0x000ee200000e0000 */
[C---:B0-----:R-:W-:Y:S01]  /*2260*/  @P3 FFMA.FTZ R217, R214.reuse, R12, R217 ;  /* 0x0000000cd6d93223 */ /* 0x041fe200000100d9 */
[----:B------:R-:W-:Y:S01]  /*2270*/  MOV R12, 0x3f800000 ;  /* 0x3f800000000c7802 */ /* 0x000fe20000000f00 */
[----:B-1----:R-:W-:-:S03]  /*2280*/  @P3 FMUL.FTZ R214, R214, R13 ;  /* 0x0000000dd6d63220 */ /* 0x002fc60000410000 */
[----:B------:R-:W0:Y:S01]  /*2290*/  SHFL.UP PT, R14, R217, 0x8, RZ ;  /* 0x05000000d90e7989 */ /* 0x000e2200000e00ff */
[----:B------:R-:W-:Y:S01]  /*22a0*/  ISETP.GE.AND P3, PT, R45, 0x8, PT ;  /* 0x000000082d00780c */ /* 0x000fe20003f66270 */
[----:B------:R-:W-:Y:S02]  /*22b0*/  HFMA2.MMA R13, -RZ, RZ, 0, 0 ;  /* 0x00000000ff0d7435 */ /* 0x000fe400000001ff */
[C---:B--2---:R-:W-:Y:S01]  /*22c0*/  @!P4 FFMA.FTZ R215, R212.reuse, R16, R215 ;  /* 0x00000010d4d7c223 */ /* 0x044fe200000100d7 */
[----:B------:R-:W1:Y:S01]  /*22d0*/  SHFL.UP PT, R15, R214, 0x8, RZ ;  /* 0x05000000d60f7989 */ /* 0x000e6200000e00ff */
[----:B---3--:R-:W-:-:S03]  /*22e0*/  @!P4 FMUL.FTZ R212, R212, R17 ;  /* 0x00000011d4d4c220 */ /* 0x008fc60000410000 */
[----:B------:R-:W2:Y:S01]  /*22f0*/  SHFL.DOWN PT, R216, R215, 0x8, 0x1f ;  /* 0x09001f00d7d87f89 */ /* 0x000ea200000e0000 */
[----:B------:R-:W-:-:S03]  /*2300*/  ISETP.GE.U32.AND P4, PT, R220, 0x18, PT ;  /* 0x00000018dc00780c */ /* 0x000fc60003f86070 */
[----:B------:R-:W3:Y:S04]  /*2310*/  SHFL.DOWN PT, R219, R212, 0x8, 0x1f ;  /* 0x09001f00d4db7f89 */ /* 0x000ee800000e0000 */
[----:B------:R-:W-:Y:S01]  /*2320*/  @!P0 LDS.64 R12, [R61.X8+0x1728] ;  /* 0x001728003d0c8984 */ /* 0x000fe20000008a00 */
[----:B------:R-:W-:Y:S01]  /*2330*/  ISETP.GE.AND P0, PT, R45, 0x10, PT ;  /* 0x000000102d00780c */ /* 0x000fe20003f06270 */
[C---:B0-----:R-:W-:Y:S01]  /*2340*/  @P3 FFMA.FTZ R217, R214.reuse, R14, R217 ;  /* 0x0000000ed6d93223 */ /* 0x041fe200000100d9 */
[----:B------:R-:W-:Y:S01]  /*2350*/  MOV R14, R47 ;  /* 0x0000002f000e7202 */ /* 0x000fe20000000f00 */
[----:B-1----:R-:W-:-:S03]  /*2360*/  @P3 FMUL.FTZ R214, R214, R15 ;  /* 0x0000000fd6d63220 */ /* 0x002fc60000410000 */
[----:B------:R-:W0:Y:S01]  /*2370*/  SHFL.UP PT, R16, R217, 0x10, RZ ;  /* 0x06000000d9107989 */ /* 0x000e2200000e00ff */
[----:B------:R-:W-:Y:S01]  /*2380*/  HFMA2.MMA R15, -RZ, RZ, 0, 0 ;  /* 0x00000000ff0f7435 */ /* 0x000fe200000001ff */
[----:B------:R-:W-:Y:S01]  /*2390*/  ISETP.GE.U32.AND P3, PT, R220, 0x10, PT ;  /* 0x00000010dc00780c */ /* 0x000fe20003f66070 */
[----:B--2---:R-:W-:Y:S01]  /*23a0*/  @!P4 FFMA.FTZ R215, R212, R216, R215 ;  /* 0x000000d8d4d7c223 */ /* 0x004fe200000100d7 */
[----:B------:R-:W1:Y:S01]  /*23b0*/  SHFL.UP PT, R17, R214, 0x10, RZ ;  /* 0x06000000d6117989 */ /* 0x000e6200000e00ff */
[----:B------:R-:W-:Y:S02]  /*23c0*/  IMAD R216, R200, c[0x0][0x298], RZ ;  /* 0x0000a600c8d87a24 */ /* 0x000fe400078e02ff */
[----:B---3--:R-:W-:Y:S01]  /*23d0*/  @!P4 FMUL.FTZ R212, R212, R219 ;  /* 0x000000dbd4d4c220 */ /* 0x008fe20000410000 */
[----:B------:R-:W2:Y:S01]  /*23e0*/  SHFL.DOWN PT, R218, R215, 0x10, 0x1f ;  /* 0x0a001f00d7da7f89 */ /* 0x000ea200000e0000 */
[C---:B------:R-:W-:Y:S02]  /*23f0*/  IMAD R221, R51.reuse, c[0x0][0x29c], R216 ;  /* 0x0000a70033dd7a24 */ /* 0x040fe400078e02d8 */
[----:B------:R-:W-:Y:S01]  /*2400*/  IMAD.WIDE.U32 R14, R51, c[0x0][0x298], R14 ;  /* 0x0000a600330e7a25 */ /* 0x000fe200078e000e */
[----:B------:R-:W3:Y:S03]  /*2410*/  SHFL.DOWN PT, R219, R212, 0x10, 0x1f ;  /* 0x0a001f00d4db7f89 */ /* 0x000ee600000e0000 */
[----:B------:R-:W-:Y:S01]  /*2420*/  IMAD R216, R199, c[0x0][0x2a0], RZ ;  /* 0x0000a800c7d87a24 */ /* 0x000fe200078e02ff */
[----:B------:R-:W-:-:S03]  /*2430*/  IADD3 R15, R15, R221, RZ ;  /* 0x000000dd0f0f7210 */ /* 0x000fc60007ffe0ff */
[----:B------:R-:W-:Y:S02]  /*2440*/  IMAD R221, R49, c[0x0][0x2a4], R216 ;  /* 0x0000a90031dd7a24 */ /* 0x000fe400078e02d8 */
[----:B-----5:R4:W-:Y:S01]  /*2450*/  SHFL.IDX PT, R216, R170, RZ, 0x1f ;  /* 0x00001fffaad87589 */ /* 0x0209e200000e0000 */
[C---:B0-----:R-:W-:Y:S02]  /*2460*/  @P0 FFMA.FTZ R217, R214.reuse, R16, R217 ;  /* 0x00000010d6d90223 */ /* 0x041fe400000100d9 */
[----:B-1----:R-:W-:Y:S01]  /*2470*/  @P0 FMUL.FTZ R214, R214, R17 ;  /* 0x00000011d6d60220 */ /* 0x002fe20000410000 */
[----:B----4-:R-:W-:-:S03]  /*2480*/  SHF.L.U64.HI R170, R66, 0x2, R59 ;  /* 0x0000000242aa7819 */ /* 0x010fc6000001023b */
[----:B------:R-:W-:Y:S01]  /*2490*/  SHFL.UP PT, R217, R217, 0x1, RZ ;  /* 0x04200000d9d97989 */ /* 0x000fe200000e00ff */
[----:B------:R-:W-:-:S03]  /*24a0*/  IMAD.WIDE.U32 R16, R49, c[0x0][0x2a0], R14 ;  /* 0x0000a80031107a25 */ /* 0x000fc600078e000e */
[----:B------:R-:W0:Y:S01]  /*24b0*/  SHFL.UP PT, R214, R214, 0x1, RZ ;  /* 0x04200000d6d67989 */ /* 0x000e2200000e00ff */
[C---:B--2---:R-:W-:Y:S01]  /*24c0*/  @!P3 FFMA.FTZ R215, R212.reuse, R218, R215 ;  /* 0x000000dad4d7b223 */ /* 0x044fe200000100d7 */
[----:B------:R-:W-:Y:S01]  /*24d0*/  IADD3 R17, R17, R221, RZ ;  /* 0x000000dd11117210 */ /* 0x000fe20007ffe0ff */
[----:B---3--:R-:W-:Y:S01]  /*24e0*/  @!P3 FMUL.FTZ R212, R212, R219 ;  /* 0x000000dbd4d4b220 */ /* 0x008fe20000410000 */
[----:B------:R-:W-:Y:S01]  /*24f0*/  SHFL.IDX PT, R218, R13, RZ, 0x1f ;  /* 0x00001fff0dda7589 */ /* 0x000fe200000e0000 */
[----:B------:R-:W-:Y:S01]  /*2500*/  LEA R14, P0, R16, c[0x0][0x318], 0x2 ;  /* 0x0000c600100e7a11 */ /* 0x000fe200078010ff */
[----:B------:R-:W-:Y:S01]  /*2510*/  IMAD R170, R170, c[0x0][0x2b0], RZ ;  /* 0x0000ac00aaaa7a24 */ /* 0x000fe200078e02ff */
[----:B------:R-:W-:Y:S01]  /*2520*/  IADD3 R219, R35, -c[0x0][0x174], RZ ;  /* 0x80005d0023db7a10 */ /* 0x000fe20007ffe0ff */
[----:B------:R-:W-:Y:S01]  /*2530*/  SHFL.DOWN PT, R220, R215, 0x1, 0x1f ;  /* 0x08201f00d7dc7f89 */ /* 0x000fe200000e0000 */
[----:B------:R-:W-:-:S03]  /*2540*/  LEA.HI.X R15, R16, c[0x0][0x31c], R17, 0x2, P0 ;  /* 0x0000c700100f7a11 */ /* 0x000fc600000f1411 */
[----:B------:R-:W1:Y:S01]  /*2550*/  SHFL.DOWN PT, R223, R212, 0x1, 0x1f ;  /* 0x08201f00d4df7f89 */ /* 0x000e6200000e0000 */
[----:B------:R-:W-:-:S03]  /*2560*/  IMAD R219, R219, -0x200, RZ ;  /* 0xfffffe00dbdb7824 */ /* 0x000fc600078e02ff */
[----:B------:R-:W-:Y:S01]  /*2570*/  SHFL.IDX PT, R215, R215, RZ, 0x1f ;  /* 0x00001fffd7d77589 */ /* 0x000fe200000e0000 */
[----:B------:R-:W-:Y:S01]  /*2580*/  IMAD.WIDE R14, R219, 0x4, R14 ;  /* 0x00000004db0e7825 */ /* 0x000fe200078e020e */
[----:B------:R-:W-:Y:S02]  /*2590*/  SHF.L.U32 R219, R66, 0x2, RZ ;  /* 0x0000000242db7819 */ /* 0x000fe400000006ff */
[----:B------:R-:W2:Y:S03]  /*25a0*/  SHFL.IDX PT, R212, R212, RZ, 0x1f ;  /* 0x00001fffd4d47589 */ /* 0x000ea600000e0000 */
[C---:B------:R-:W-:Y:S01]  /*25b0*/  IMAD R221, R219.reuse, c[0x0][0x2b4], R170 ;  /* 0x0000ad00dbdd7a24 */ /* 0x040fe200078e02aa */
[----:B------:R-:W-:Y:S01]  /*25c0*/  LEA R170, R36, 0xfffffe00, 0x9 ;  /* 0xfffffe0024aa7811 */ /* 0x000fe200078e48ff */
[----:B0-----:R-:W-:Y:S02]  /*25d0*/  @P1 FFMA.FTZ R216, R214, R216, R217 ;  /* 0x000000d8d6d81223 */ /* 0x001fe400000100d9 */
[----:B------:R-:W-:Y:S01]  /*25e0*/  IMAD.WIDE.U32 R14, R219, c[0x0][0x2b0], R14 ;  /* 0x0000ac00db0e7a25 */ /* 0x000fe200078e000e */
[----:B------:R-:W-:-:S03]  /*25f0*/  IADD3 R16, P0, R170, R16, RZ ;  /* 0x00000010aa107210 */ /* 0x000fc60007f1e0ff */
[----:B------:R-:W-:Y:S01]  /*2600*/  FFMA.FTZ R210, R169, R216, R210 ;  /* 0x000000d8a9d27223 */ /* 0x000fe200000100d2 */
[C---:B------:R-:W-:Y:S02]  /*2610*/  LEA.HI.X.SX32 R17, R170.reuse, R17, 0x1, P0 ;  /* 0x00000011aa117211 */ /* 0x040fe400000f0eff */
[----:B------:R-:W-:Y:S01]  /*2620*/  IADD3 R170, -R170, c[0x0][0x168], -R47 ;  /* 0x00005a00aaaa7a10 */ /* 0x000fe20007ffe92f */
[----:B------:R-:W-:Y:S01]  /*2630*/  FFMA.FTZ R214, R124, R210, R211 ;  /* 0x000000d27cd67223 */ /* 0x000fe200000100d3 */
[----:B------:R-:W-:Y:S01]  /*2640*/  IADD3 R15, R15, R221, RZ ;  /* 0x000000dd0f0f7210 */ /* 0x000fe20007ffe0ff */
[----:B-1----:R-:W-:Y:S01]  /*2650*/  @P2 FFMA.FTZ R218, R223, R218, R220 ;  /* 0x000000dadfda2223 */ /* 0x002fe200000100dc */
[C---:B------:R-:W-:Y:S01]  /*2660*/  ISETP.GE.AND P0, PT, R170.reuse, 0x1, PT ;  /* 0x00000001aa00780c */ /* 0x040fe20003f06270 */
[----:B------:R-:W-:Y:S01]  /*2670*/  FFMA.FTZ R211, R31, R210, RZ ;  /* 0x000000d21fd37223 */ /* 0x000fe200000100ff */
[----:B------:R-:W-:Y:S01]  /*2680*/  ISETP.GE.AND P1, PT, R170, 0x21, PT ;  /* 0x00000021aa00780c */ /* 0x000fe20003f26270 */
[----:B------:R-:W-:-:S02]  /*2690*/  FFMA.FTZ R209, R136, R214, R209 ;  /* 0x000000d688d17223 */ /* 0x000fc400000100d1 */
[----:B------:R-:W-:Y:S02]  /*26a0*/  FFMA.FTZ R208, R218, R213, R208 ;  /* 0x000000d5dad07223 */ /* 0x000fe400000100d0 */
[----:B------:R-:W-:Y:S02]  /*26b0*/  FFMA.FTZ R169, R113, -R204, R210 ;  /* 0x800000cc71a97223 */ /* 0x000fe400000100d2 */
[----:B------:R-:W-:Y:S02]  /*26c0*/  FFMA.FTZ R210, R30, R214, R211 ;  /* 0x000000d61ed27223 */ /* 0x000fe400000100d3 */
[-C--:B------:R-:W-:Y:S02]  /*26d0*/  FFMA.FTZ R206, R135, R209.reuse, R206 ;  /* 0x000000d187ce7223 */ /* 0x080fe400000100ce */
        /* <DEDUP_REMOVED lines=16> */
[C---:B------:R-:W-:Y:S02]  /*27e0*/  FFMA.FTZ R189, R176.reuse, R201, R189 ;  /* 0x000000c9b0bd7223 */ /* 0x040fe400000100bd */
[----:B------:R-:W-:Y:S02]  /*27f0*/  FFMA.FTZ R176, R176, R191, R187 ;  /* 0x000000bfb0b07223 */ /* 0x000fe400000100bb */
[----:B------:R-:W-:Y:S02]  /*2800*/  FFMA.FTZ R185, R120, -R185, R195 ;  /* 0x800000b978b97223 */ /* 0x000fe400000100c3 */
[----:B------:R-:W-:-:S02]  /*2810*/  FFMA.FTZ R195, R25, R195, R206 ;  /* 0x000000c319c37223 */ /* 0x000fc400000100ce */
[----:B------:R-:W-:Y:S02]  /*2820*/  FFMA.FTZ R152, R152, R176, R183 ;  /* 0x000000b098987223 */ /* 0x000fe400000100b7 */
[----:B------:R-:W-:Y:S02]  /*2830*/  FFMA.FTZ R195, R24, R190, R195 ;  /* 0x000000be18c37223 */ /* 0x000fe400000100c3 */
[----:B------:R-:W-:Y:S01]  /*2840*/  FFMA.FTZ R178, R131, R152, R178 ;  /* 0x0000009883b27223 */ /* 0x000fe200000100b2 */
[----:B------:R-:W-:Y:S01]  /*2850*/  P2R R131, PR, RZ, 0x20 ;  /* 0x00000020ff837803 */ /* 0x000fe20000000000 */
        /* <DEDUP_REMOVED lines=11> */
[----:B------:R-:W-:Y:S01]  /*2910*/  FFMA.FTZ R160, R135, R134, R160 ;  /* 0x0000008687a07223 */ /* 0x000fe200000100a0 */
[----:B------:R-:W-:Y:S01]  /*2920*/  SHF.L.U32 R135, R47, 0x4, RZ ;  /* 0x000000042f877819 */ /* 0x000fe200000006ff */
[----:B------:R-:W-:Y:S02]  /*2930*/  FFMA.FTZ R195, R58, R171, R195 ;  /* 0x000000ab3ac37223 */ /* 0x000fe400000100c3 */
[----:B------:R-:W-:Y:S02]  /*2940*/  FFMA.FTZ R161, R164, R165, R161 ;  /* 0x000000a5a4a17223 */ /* 0x000fe400000100a1 */
[----:B------:R-:W-:-:S02]  /*2950*/  FFMA.FTZ R136, R136, R160, R157 ;  /* 0x000000a088887223 */ /* 0x000fc4000001009d */
[----:B------:R-:W-:Y:S02]  /*2960*/  FFMA.FTZ R195, R62, R165, R195 ;  /* 0x000000a53ec37223 */ /* 0x000fe400000100c3 */
[-C--:B------:R-:W-:Y:S02]  /*2970*/  FFMA.FTZ R155, R156, R161.reuse, R155 ;  /* 0x000000a19c9b7223 */ /* 0x080fe4000001009b */
[----:B------:R-:W-:Y:S02]  /*2980*/  FFMA.FTZ R124, R124, R136, R153 ;  /* 0x000000887c7c7223 */ /* 0x000fe40000010099 */
[----:B------:R-:W-:Y:S02]  /*2990*/  FFMA.FTZ R195, R64, R161, R195 ;  /* 0x000000a140c37223 */ /* 0x000fe400000100c3 */
[----:B------:R-:W-:Y:S02]  /*29a0*/  FMUL.FTZ R156, R116, R155 ;  /* 0x0000009b749c7220 */ /* 0x000fe40000410000 */
[----:B------:R-:W-:-:S02]  /*29b0*/  FMUL.FTZ R133, R109, R124 ;  /* 0x0000007c6d857220 */ /* 0x000fc40000410000 */
[----:B------:R-:W-:Y:S01]  /*29c0*/  FFMA.FTZ R182, R123, -R182, R190 ;  /* 0x800000b67bb67223 */ /* 0x000fe200000100be */
[----:B------:R-:W-:Y:S01]  /*29d0*/  LEA.HI.SX32 R190, R135, R135, 0x1b ;  /* 0x0000008787be7211 */ /* 0x000fe200078fdaff */
[----:B------:R-:W-:Y:S02]  /*29e0*/  FADD.FTZ R131, R195, R156 ;  /* 0x0000009cc3837221 */ /* 0x000fe40000010000 */
[----:B------:R-:W-:Y:S02]  /*29f0*/  FFMA.FTZ R202, R115, -R202, R214 ;  /* 0x800000ca73ca7223 */ /* 0x000fe400000100d6 */
[----:B------:R-:W-:Y:S02]  /*2a00*/  FMUL.FTZ R156, R114, R136 ;  /* 0x00000088729c7220 */ /* 0x000fe40000410000 */
[----:B------:R-:W-:Y:S02]  /*2a10*/  FFMA.FTZ R135, R169, R133, RZ ;  /* 0x00000085a9877223 */ /* 0x000fe400000100ff */
[----:B--2---:R-:W-:-:S02]  /*2a20*/  FFMA.FTZ R13, R212, R13, R215 ;  /* 0x0000000dd40d7223 */ /* 0x004fc400000100d7 */
[----:B------:R-:W-:Y:S02]  /*2a30*/  FMUL.FTZ R12, R212, R12 ;  /* 0x0000000cd40c7220 */ /* 0x000fe40000410000 */
[----:B------:R-:W-:Y:S02]  /*2a40*/  FFMA.FTZ R196, R117, -R196, R209 ;  /* 0x800000c475c47223 */ /* 0x000fe400000100d1 */
[----:B------:R-:W-:Y:S01]  /*2a50*/  FMUL.FTZ R153, R107, R160 ;  /* 0x000000a06b997220 */ /* 0x000fe20000410000 */
[----:B------:R0:W-:Y:S01]  /*2a60*/  @!P5 STS.64 [R61.X8+0x1728], R12 ;  /* 0x0017280c3d00d388 */ /* 0x0001e20000008a00 */
[----:B------:R-:W-:Y:S02]  /*2a70*/  FFMA.FTZ R135, R202, R156, R135 ;  /* 0x0000009cca877223 */ /* 0x000fe40000010087 */
[----:B------:R-:W-:Y:S02]  /*2a80*/  FFMA.FTZ R193, R118, -R193, R203 ;  /* 0x800000c176c17223 */ /* 0x000fe400000100cb */
[----:B------:R-:W-:-:S02]  /*2a90*/  FFMA.FTZ R135, R196, R153, R135 ;  /* 0x00000099c4877223 */ /* 0x000fc40000010087 */
[----:B------:R-:W-:Y:S02]  /*2aa0*/  FFMA.FTZ R186, R121, -R186, R207 ;  /* 0x800000ba79ba7223 */ /* 0x000fe400000100cf */
[----:B------:R-:W-:Y:S02]  /*2ab0*/  FMUL.FTZ R168, R110, R132 ;  /* 0x000000846ea87220 */ /* 0x000fe40000410000 */
[----:B------:R-:W-:Y:S02]  /*2ac0*/  FMUL.FTZ R188, R102, R205 ;  /* 0x000000cd66bc7220 */ /* 0x000fe40000410000 */
[----:B0-----:R-:W-:Y:S02]  /*2ad0*/  FMUL.FTZ R12, R112, R134 ;  /* 0x00000086700c7220 */ /* 0x001fe40000410000 */
[----:B------:R-:W-:Y:S02]  /*2ae0*/  FMUL.FTZ R13, R105, R166 ;  /* 0x000000a6690d7220 */ /* 0x000fe40000410000 */
[----:B------:R-:W-:-:S02]  /*2af0*/  FFMA.FTZ R164, R194, R12, R135 ;  /* 0x0000000cc2a47223 */ /* 0x000fc40000010087 */
[----:B------:R-:W-:Y:S02]  /*2b00*/  FFMA.FTZ R154, R151, -R154, R155 ;  /* 0x8000009a979a7223 */ /* 0x000fe4000001009b */
[----:B------:R-:W-:Y:S02]  /*2b10*/  FFMA.FTZ R135, R193, R13, R164 ;  /* 0x0000000dc1877223 */ /* 0x000fe400000100a4 */
[----:B------:R-:W-:Y:S02]  /*2b20*/  FMUL.FTZ R155, R103, R178 ;  /* 0x000000b2679b7220 */ /* 0x000fe40000410000 */
[----:B------:R-:W-:Y:S02]  /*2b30*/  FFMA.FTZ R164, R186, R168, R135 ;  /* 0x000000a8baa47223 */ /* 0x000fe40000010087 */
[----:B------:R-:W-:Y:S02]  /*2b40*/  FMUL.FTZ R157, R139, R188 ;  /* 0x000000bc8b9d7220 */ /* 0x000fe40000410000 */
[----:B------:R-:W-:-:S02]  /*2b50*/  FMUL.FTZ R172, R108, R152 ;  /* 0x000000986cac7220 */ /* 0x000fc40000410000 */
[----:B------:R-:W-:Y:S01]  /*2b60*/  FFMA.FTZ R135, R185, R155, R164 ;  /* 0x0000009bb9877223 */ /* 0x000fe200000100a4 */
[----:B------:R0:W-:Y:S01]  /*2b70*/  STS [R190.X4+0x464], R157 ;  /* 0x0004649dbe007388 */ /* 0x0001e20000004800 */
[----:B------:R-:W-:Y:S02]  /*2b80*/  FMUL.FTZ R183, R100, R208 ;  /* 0x000000d064b77220 */ /* 0x000fe40000410000 */
[----:B------:R-:W-:Y:S02]  /*2b90*/  FFMA.FTZ R181, R122, -R181, R201 ;  /* 0x800000b57ab57223 */ /* 0x000fe400000100c9 */
[----:B------:R-:W-:Y:S02]  /*2ba0*/  FFMA.FTZ R164, R182, R172, R135 ;  /* 0x000000acb6a47223 */ /* 0x000fe40000010087 */
[----:B------:R-:W-:Y:S02]  /*2bb0*/  FMUL.FTZ R163, R19, R183 ;  /* 0x000000b713a37220 */ /* 0x000fe40000410000 */
[----:B------:R-:W-:-:S02]  /*2bc0*/  FFMA.FTZ R179, R126, -R179, R189 ;  /* 0x800000b37eb37223 */ /* 0x000fc400000100bd */
[----:B0-----:R-:W-:Y:S01]  /*2bd0*/  FMUL.FTZ R157, R101, R176 ;  /* 0x000000b0659d7220 */ /* 0x001fe20000410000 */
[----:B------:R0:W-:Y:S01]  /*2be0*/  STS [R190.X4+0x46c], R163 ;  /* 0x00046ca3be007388 */ /* 0x0001e20000004800 */
[----:B------:R-:W-:Y:S02]  /*2bf0*/  FMUL.FTZ R180, R106, R191 ;  /* 0x000000bf6ab47220 */ /* 0x000fe40000410000 */
[----:B------:R-:W-:Y:S02]  /*2c00*/  FFMA.FTZ R164, R181, R157, R164 ;  /* 0x0000009db5a47223 */ /* 0x000fe400000100a4 */
[----:B------:R-:W-:Y:S02]  /*2c10*/  FFMA.FTZ R174, R125, -R174, R177 ;  /* 0x800000ae7dae7223 */ /* 0x000fe400000100b1 */
[----:B------:R-:W-:Y:S02]  /*2c20*/  FFMA.FTZ R135, R179, R180, R164 ;  /* 0x000000b4b3877223 */ /* 0x000fe400000100a4 */
[----:B------:R-:W-:-:S02]  /*2c30*/  FMUL.FTZ R177, R95, R204 ;  /* 0x000000cc5fb17220 */ /* 0x000fc40000410000 */
[----:B0-----:R-:W-:Y:S02]  /*2c40*/  FMUL.FTZ R163, R99, R192 ;  /* 0x000000c063a37220 */ /* 0x001fe40000410000 */
[----:B------:R-:W-:Y:S02]  /*2c50*/  FFMA.FTZ R167, R130, -R167, R175 ;  /* 0x800000a782a77223 */ /* 0x000fe400000100af */
[----:B------:R-:W-:Y:S02]  /*2c60*/  FMUL.FTZ R184, R104, R197 ;  /* 0x000000c568b87220 */ /* 0x000fe40000410000 */
[----:B------:R-:W-:Y:S02]  /*2c70*/  FFMA.FTZ R164, R174, R163, R135 ;  /* 0x000000a3aea47223 */ /* 0x000fe40000010087 */
[----:B------:R-:W-:Y:S02]  /*2c80*/  FFMA.FTZ R158, R137, -R158, R161 ;  /* 0x8000009e899e7223 */ /* 0x000fe400000100a1 */
[----:B------:R-:W-:-:S02]  /*2c90*/  FMUL.FTZ R161, R140, R177 ;  /* 0x000000b18ca17220 */ /* 0x000fc40000410000 */
[----:B------:R-:W-:Y:S02]  /*2ca0*/  FFMA.FTZ R162, R129, -R162, R171 ;  /* 0x800000a281a27223 */ /* 0x000fe400000100ab */
[----:B------:R-:W-:Y:S01]  /*2cb0*/  FMUL.FTZ R173, R97, R198 ;  /* 0x000000c661ad7220 */ /* 0x000fe20000410000 */
[----:B------:R0:W-:Y:S01]  /*2cc0*/  STS [R190.X4+0x468], R161 ;  /* 0x000468a1be007388 */ /* 0x0001e20000004800 */
[-C--:B------:R-:W-:Y:S02]  /*2cd0*/  FFMA.FTZ R135, R167, R184.reuse, R164 ;  /* 0x000000b8a7877223 */ /* 0x080fe400000100a4 */
[----:B------:R-:W-:Y:S02]  /*2ce0*/  FFMA.FTZ R159, R138, -R159, R165 ;  /* 0x8000009f8a9f7223 */ /* 0x000fe400000100a5 */
[----:B------:R-:W-:Y:S02]  /*2cf0*/  FMUL.FTZ R175, R142, R173 ;  /* 0x000000ad8eaf7220 */ /* 0x000fe40000410000 */
[----:B------:R-:W-:-:S02]  /*2d00*/  FMUL.FTZ R171, R141, R184 ;  /* 0x000000b88dab7220 */ /* 0x000fc40000410000 */
[----:B------:R-:W-:Y:S01]  /*2d10*/  FMUL.FTZ R165, R144, R163 ;  /* 0x000000a390a57220 */ /* 0x000fe20000410000 */
[----:B------:R-:W-:Y:S01]  /*2d20*/  STS [R190.X4+0x460], R175 ;  /* 0x000460afbe007388 */ /* 0x000fe20000004800 */
[----:B0-----:R-:W-:Y:S02]  /*2d30*/  FMUL.FTZ R161, R143, R180 ;  /* 0x000000b48fa17220 */ /* 0x001fe40000410000 */
        /* <DEDUP_REMOVED lines=10> */
[----:B------:R-:W-:Y:S01]  /*2de0*/  STS [R190.X4+0x450], R157 ;  /* 0x0004509dbe007388 */ /* 0x000fe20000004800 */
[----:B------:R-:W-:Y:S02]  /*2df0*/  FFMA.FTZ R164, R162, R173, R135 ;  /* 0x000000ada2a47223 */ /* 0x000fe40000010087 */
[----:B------:R-:W-:Y:S01]  /*2e00*/  FMUL.FTZ R156, R127, R156 ;  /* 0x0000009c7f9c7220 */ /* 0x000fe20000410000 */
[----:B------:R-:W-:Y:S01]  /*2e10*/  STS [R190.X4+0x44c], R172 ;  /* 0x00044cacbe007388 */ /* 0x000fe20000004800 */
[----:B------:R-:W-:-:S02]  /*2e20*/  FMUL.FTZ R133, R128, R133 ;  /* 0x0000008580857220 */ /* 0x000fc40000410000 */
[----:B------:R-:W-:Y:S01]  /*2e30*/  FFMA.FTZ R135, R159, R188, R164 ;  /* 0x000000bc9f877223 */ /* 0x000fe200000100a4 */
[----:B------:R-:W-:Y:S01]  /*2e40*/  STS [R190.X4+0x448], R155 ;  /* 0x0004489bbe007388 */ /* 0x000fe20000004800 */
[----:B------:R-:W-:Y:S02]  /*2e50*/  IADD3 R164, R47, 0x20, RZ ;  /* 0x000000202fa47810 */ /* 0x000fe40007ffe0ff */
[----:B------:R-:W-:Y:S01]  /*2e60*/  FFMA.FTZ R135, R158, R177, R135 ;  /* 0x000000b19e877223 */ /* 0x000fe20000010087 */
[----:B------:R0:W-:Y:S01]  /*2e70*/  STS [R190.X4+0x444], R168 ;  /* 0x000444a8be007388 */ /* 0x0001e20000004800 */
[----:B------:R-:W-:-:S03]  /*2e80*/  LEA.HI.SX32 R164, R164, R47, 0x1b ;  /* 0x0000002fa4a47211 */ /* 0x000fc600078fdaff */
[----:B------:R1:W-:Y:S04]  /*2e90*/  STS [R190.X4+0x440], R13 ;  /* 0x0004400dbe007388 */ /* 0x0003e80000004800 */
[----:B------:R1:W-:Y:S01]  /*2ea0*/  STS [R190.X4+0x43c], R12 ;  /* 0x00043c0cbe007388 */ /* 0x0003e20000004800 */
[----:B0-----:R-:W-:-:S03]  /*2eb0*/  FMUL.FTZ R168, R154, R183 ;  /* 0x000000b79aa87220 */ /* 0x001fc60000410000 */
        /* <DEDUP_REMOVED lines=14> */
.L_x_6158:
[----:B-1----:R-:W-:Y:S05]  /*2fa0*/  BSYNC B0 ;  /* 0x0000000000007941 */ /* 0x002fea0003800000 */
.L_x_6157:
[----:B0-----:R0:W1:Y:S01]  /*2fb0*/  LDS R13, [R164.X4+0x4b0] ;  /* 0x0004b000a40d7984 */ /* 0x0010620000004800 */
[----:B------:R-:W-:Y:S01]  /*2fc0*/  BSSY B0, `(.L_x_6159) ;  /* 0x0000006000007945 */ /* 0x000fe20003800000 */
[----:B------:R-:W-:Y:S01]  /*2fd0*/  FADD.FTZ R12, R135, R168 ;  /* 0x000000a8870c7221 */ /* 0x000fe20000010000 */
[C---:B------:R-:W-:Y:S02]  /*2fe0*/  IADD3 R16, R47.reuse, 0x40, RZ ;  /* 0x000000402f107810 */ /* 0x040fe40007ffe0ff */
[----:B------:R-:W-:Y:S01]  /*2ff0*/  IADD3 R156, R47, 0x60, RZ ;  /* 0x000000602f9c7810 */ /* 0x000fe20007ffe0ff */
[----:B------:R-:W-:Y:S05]  /*3000*/  @!P1 BRA `(.L_x_6160) ;  /* 0x0000001000009947 */ /* 0x000fea0003800000 */
[----:B-1----:R1:W-:Y:S02]  /*3010*/  RED.E.ADD.F32.FTZ.RN.STRONG.GPU [R14.64+-0x780], R13 ;  /* 0xfff8800d0e00798e */ /* 0x0023e4000c10e784 */
.L_x_6160:
[----:B------:R-:W-:Y:S05]  /*3020*/  BSYNC B0 ;  /* 0x0000000000007941 */ /* 0x000fea0003800000 */
.L_x_6159:
        /* <DEDUP_REMOVED lines=14> */
.L_x_6162:
[----:B0-----:R-:W-:Y:S05]  /*3110*/  BSYNC B0 ;  /* 0x0000000000007941 */ /* 0x001fea0003800000 */
.L_x_6161:
[----:B-1----:R0:W1:Y:S01]  /*3120*/  LDS R13, [R156.X4+0x5b0] ;  /* 0x0005b0009c0d7984 */ /* 0x0020620000004800 */
[----:B------:R-:W-:Y:S01]  /*3130*/  BSSY B0, `(.L_x_6163) ;  /* 0x0000005000007945 */ /* 0x000fe20003800000 */
[----:B------:R-:W-:-:S02]  /*3140*/  IADD3 R16, R47, 0xa0, RZ ;  /* 0x000000a02f107810 */ /* 0x000fc40007ffe0ff */
[----:B------:R-:W-:Y:S01]  /*3150*/  LEA.HI.SX32 R164, R164, R47, 0x1b ;  /* 0x0000002fa4a47211 */ /* 0x000fe200078fdaff */
[----:B------:R-:W-:Y:S05]  /*3160*/  @!P0 BRA `(.L_x_6164) ;  /* 0x0000001000008947 */ /* 0x000fea0003800000 */
[----:B-1----:R1:W-:Y:S02]  /*3170*/  RED.E.ADD.F32.FTZ.RN.STRONG.GPU [R14.64+-0x680], R13 ;  /* 0xfff9800d0e00798e */ /* 0x0023e4000c10e784 */
.L_x_6164:
[----:B------:R-:W-:Y:S05]  /*3180*/  BSYNC B0 ;  /* 0x0000000000007941 */ /* 0x000fea0003800000 */
.L_x_6163:
[----:B-1----:R1:W2:Y:S01]  /*3190*/  LDS R13, [R164.X4+0x630] ;  /* 0x00063000a40d7984 */ /* 0x0022a20000004800 */
[----:B------:R-:W-:Y:S01]  /*31a0*/  BSSY B0, `(.L_x_6165) ;  /* 0x0000005000007945 */ /* 0x000fe20003800000 */
[----:B0-----:R-:W-:Y:S02]  /*31b0*/  IADD3 R156, R47, 0xc0, RZ ;  /* 0x000000c02f9c7810 */ /* 0x001fe40007ffe0ff */
[----:B------:R-:W-:Y:S01]  /*31c0*/  LEA.HI.SX32 R16, R16, R47, 0x1b ;  /* 0x0000002f10107211 */ /* 0x000fe200078fdaff */
[----:B------:R-:W-:Y:S05]  /*31d0*/  @!P1 BRA `(.L_x_6166) ;  /* 0x0000001000009947 */ /* 0x000fea0003800000 */
[----:B--2---:R0:W-:Y:S02]  /*31e0*/  RED.E.ADD.F32.FTZ.RN.STRONG.GPU [R14.64+-0x600], R13 ;  /* 0xfffa000d0e00798e */ /* 0x0041e4000c10e784 */
.L_x_6166:
[----:B------:R-:W-:Y:S05]  /*31f0*/  BSYNC B0 ;  /* 0x0000000000007941 */ /* 0x000fea0003800000 */
.L_x_6165:
[----:B0-2---:R0:W2:Y:S01]  /*3200*/  LDS R13, [R16.X4+0x6b0] ;  /* 0x0006b000100d7984 */ /* 0x0050a20000004800 */
[----:B------:R-:W-:Y:S01]  /*3210*/  BSSY B0, `(.L_x_6167) ;  /* 0x0000005000007945 */ /* 0x000fe20003800000 */
[----:B-1----:R-:W-:Y:S02]  /*3220*/  IADD3 R164, R47, 0xe0, RZ ;  /* 0x000000e02fa47810 */ /* 0x002fe40007ffe0ff */
[----:B------:R-:W-:Y:S01]  /*3230*/  LEA.HI.SX32 R156, R156, R47, 0x1b ;  /* 0x0000002f9c9c7211 */ /* 0x000fe200078fdaff */
[----:B------:R-:W-:Y:S05]  /*3240*/  @!P2 BRA `(.L_x_6168) ;  /* 0x000000100000a947 */ /* 0x000fea0003800000 */
[----:B--2---:R1:W-:Y:S02]  /*3250*/  RED.E.ADD.F32.FTZ.RN.STRONG.GPU [R14.64+-0x580], R13 ;  /* 0xfffa800d0e00798e */ /* 0x0043e4000c10e784 */
.L_x_6168:
[----:B------:R-:W-:Y:S05]  /*3260*/  BSYNC B0 ;  /* 0x0000000000007941 */ /* 0x000fea0003800000 */
.L_x_6167:
[----:B-12---:R1:W2:Y:S01]  /*3270*/  LDS R13, [R156.X4+0x730] ;  /* 0x000730009c0d7984 */ /* 0x0062a20000004800 */
[----:B------:R-:W-:Y:S01]  /*3280*/  BSSY B0, `(.L_x_6169) ;  /* 0x0000005000007945 */ /* 0x000fe20003800000 */
[----:B0-----:R-:W-:-:S02]  /*3290*/  IADD3 R16, R47, 0x100, RZ ;  /* 0x000001002f107810 */ /* 0x001fc40007ffe0ff */
[----:B------:R-:W-:Y:S01]  /*32a0*/  LEA.HI.SX32 R164, R164, R47, 0x1b ;  /* 0x0000002fa4a47211 */ /* 0x000fe200078fdaff */
[----:B------:R-:W-:Y:S05]  /*32b0*/  @!P3 BRA `(.L_x_6170) ;  /* 0x000000100000b947 */ /* 0x000fea0003800000 */
[----:B--2---:R0:W-:Y:S02]  /*32c0*/  RED.E.ADD.F32.FTZ.RN.STRONG.GPU [R14.64+-0x500], R13 ;  /* 0xfffb000d0e00798e */ /* 0x0041e4000c10e784 */
.L_x_6170:
[----:B------:R-:W-:Y:S05]  /*32d0*/  BSYNC B0 ;  /* 0x0000000000007941 */ /* 0x000fea0003800000 */
.L_x_6169:
[----:B0-2---:R0:W2:Y:S01]  /*32e0*/  LDS R13, [R164.X4+0x7b0] ;  /* 0x0007b000a40d7984 */ /* 0x0050a20000004800 */
[----:B------:R-:W-:Y:S01]  /*32f0*/  BSSY B0, `(.L_x_6171) ;  /* 0x0000004000007945 */ /* 0x000fe20003800000 */
[----:B------:R-:W-:Y:S01]  /*3300*/  LEA.HI.SX32 R16, R16, R47, 0x1b ;  /* 0x0000002f10107211 */ /* 0x000fe200078fdaff */
[----:B------:R-:W-:Y:S05]  /*3310*/  @!P4 BRA `(.L_x_6172) ;  /* 0x000000100000c947 */ /* 0x000fea0003800000 */
[----:B--2---:R2:W-:Y:S02]  /*3320*/  RED.E.ADD.F32.FTZ.RN.STRONG.GPU [R14.64+-0x480], R13 ;  /* 0xfffb800d0e00798e */ /* 0x0045e4000c10e784 */
.L_x_6172:
[----:B------:R-:W-:Y:S05]  /*3330*/  BSYNC B0 ;  /* 0x0000000000007941 */ /* 0x000fea0003800000 */
.L_x_6171:
[----:B--2---:R2:W3:Y:S01]  /*3340*/  LDS R13, [R16.X4+0x830] ;  /* 0x00083000100d7984 */ /* 0x0044e20000004800 */
[----:B------:R-:W-:Y:S01]  /*3350*/  BSSY B0, `(.L_x_6173) ;  /* 0x0000005000007945 */ /* 0x000fe20003800000 */
[C---:B-1----:R-:W-:Y:S02]  /*3360*/  IADD3 R156, R47.reuse, 0x120, RZ ;  /* 0x000001202f9c7810 */ /* 0x042fe40007ffe0ff */
[----:B0-----:R-:W-:Y:S01]  /*3370*/  IADD3 R164, R47, 0x140, RZ ;  /* 0x000001402fa47810 */ /* 0x001fe20007ffe0ff */
[----:B------:R-:W-:Y:S05]  /*3380*/  @!P5 BRA `(.L_x_6174) ;  /* 0x000000100000d947 */ /* 0x000fea0003800000 */
[----:B---3--:R0:W-:Y:S02]  /*3390*/  RED.E.ADD.F32.FTZ.RN.STRONG.GPU [R14.64+-0x400], R13 ;  /* 0xfffc000d0e00798e */ /* 0x0081e4000c10e784 */
.L_x_6174:
[----:B------:R-:W-:Y:S05]  /*33a0*/  BSYNC B0 ;  /* 0x0000000000007941 */ /* 0x000fea0003800000 */
.L_x_6173:
        /* <DEDUP_REMOVED lines=14> */
.L_x_6176:
[----:B0-----:R-:W-:Y:S05]  /*3490*/  BSYNC B0 ;  /* 0x0000000000007941 */ /* 0x001fea0003800000 */
.L_x_6175:
[----:B-1----:R0:W1:Y:S01]  /*34a0*/  LDS R13, [R164.X4+0x930] ;  /* 0x00093000a40d7984 */ /* 0x0020620000004800 */
[----:B------:R-:W-:Y:S01]  /*34b0*/  BSSY B0, `(.L_x_6177) ;  /* 0x0000005000007945 */ /* 0x000fe20003800000 */
[----:B------:R-:W-:Y:S02]  /*34c0*/  IADD3 R156, R47, 0x180, RZ ;  /* 0x000001802f9c7810 */ /* 0x000fe40007ffe0ff */
[----:B------:R-:W-:Y:S01]  /*34d0*/  LEA.HI.SX32 R16, R16, R47, 0x1b ;  /* 0x0000002f10107211 */ /* 0x000fe200078fdaff */
[----:B------:R-:W-:Y:S05]  /*34e0*/  @!P0 BRA `(.L_x_6178) ;  /* 0x0000001000008947 */ /* 0x000fea0003800000 */
[----:B-1----:R1:W-:Y:S02]  /*34f0*/  RED.E.ADD.F32.FTZ.RN.STRONG.GPU [R14.64+-0x300], R13 ;  /* 0xfffd000d0e00798e */ /* 0x0023e4000c10e784 */
.L_x_6178:
[----:B------:R-:W-:Y:S05]  /*3500*/  BSYNC B0 ;  /* 0x0000000000007941 */ /* 0x000fea0003800000 */
.L_x_6177:
[----:B-1----:R1:W2:Y:S01]  /*3510*/  LDS R13, [R16.X4+0x9b0] ;  /* 0x0009b000100d7984 */ /* 0x0022a20000004800 */
[----:B------:R-:W-:Y:S01]  /*3520*/  BSSY B0, `(.L_x_6179) ;  /* 0x0000005000007945 */ /* 0x000fe20003800000 */
[----:B0-----:R-:W-:-:S02]  /*3530*/  IADD3 R164, R47, 0x1a0, RZ ;  /* 0x000001a02fa47810 */ /* 0x001fc40007ffe0ff */
[----:B------:R-:W-:Y:S01]  /*3540*/  LEA.HI.SX32 R156, R156, R47, 0x1b ;  /* 0x0000002f9c9c7211 */ /* 0x000fe200078fdaff */
[----:B------:R-:W-:Y:S05]  /*3550*/  @!P1 BRA `(.L_x_6180) ;  /* 0x0000001000009947 */ /* 0x000fea0003800000 */
[----:B--2---:R0:W-:Y:S02]  /*3560*/  RED.E.ADD.F32.FTZ.RN.STRONG.GPU [R14.64+-0x280], R13 ;  /* 0xfffd800d0e00798e */ /* 0x0041e4000c10e784 */
.L_x_6180:
[----:B------:R-:W-:Y:S05]  /*3570*/  BSYNC B0 ;  /* 0x0000000000007941 */ /* 0x000fea0003800000 */
.L_x_6179:
[----:B0-2---:R0:W2:Y:S01]  /*3580*/  LDS R13, [R156.X4+0xa30] ;  /* 0x000a30009c0d7984 */ /* 0x0050a20000004800 */
[----:B------:R-:W-:Y:S01]  /*3590*/  BSSY B0, `(.L_x_6181) ;  /* 0x0000005000007945 */ /* 0x000fe20003800000 */
[----:B-1----:R-:W-:Y:S02]  /*35a0*/  IADD3 R16, R47, 0x1c0, RZ ;  /* 0x000001c02f107810 */ /* 0x002fe40007ffe0ff */
[----:B------:R-:W-:Y:S01]  /*35b0*/  LEA.HI.SX32 R164, R164, R47, 0x1b ;  /* 0x0000002fa4a47211 */ /* 0x000fe200078fdaff */
[----:B------:R-:W-:Y:S05]  /*35c0*/  @!P2 BRA `(.L_x_6182) ;  /* 0x000000100000a947 */ /* 0x000fea0003800000 */
[----:B--2---:R1:W-:Y:S02]  /*35d0*/  RED.E.ADD.F32.FTZ.RN.STRONG.GPU [R14.64+-0x200], R13 ;  /* 0xfffe000d0e00798e */ /* 0x0043e4000c10e784 */
.L_x_6182:
[----:B------:R-:W-:Y:S05]  /*35e0*/  BSYNC B0 ;  /* 0x0000000000007941 */ /* 0x000fea0003800000 */
.L_x_6181:
[----:B-12---:R1:W2:Y:S01]  /*35f0*/  LDS R13, [R164.X4+0xab0] ;  /* 0x000ab000a40d7984 */ /* 0x0062a20000004800 */
[----:B------:R-:W-:Y:S01]  /*3600*/  BSSY B0, `(.L_x_6183) ;  /* 0x0000005000007945 */ /* 0x000fe20003800000 */
[----:B0-----:R-:W-:Y:S02]  /*3610*/  IADD3 R156, R47, 0x1e0, RZ ;  /* 0x000001e02f9c7810 */ /* 0x001fe40007ffe0ff */
[----:B------:R-:W-:Y:S01]  /*3620*/  LEA.HI.SX32 R16, R16, R47, 0x1b ;  /* 0x0000002f10107211 */ /* 0x000fe200078fdaff */
[----:B------:R-:W-:Y:S05]  /*3630*/  @!P3 BRA `(.L_x_6184) ;  /* 0x000000100000b947 */ /* 0x000fea0003800000 */
[----:B--2---:R0:W-:Y:S02]  /*3640*/  RED.E.ADD.F32.FTZ.RN.STRONG.GPU [R14.64+-0x180], R13 ;  /* 0xfffe800d0e00798e */ /* 0x0041e4000c10e784 */
.L_x_6184:
[----:B------:R-:W-:Y:S05]  /*3650*/  BSYNC B0 ;  /* 0x0000000000007941 */ /* 0x000fea0003800000 */
.L_x_6183:
[----:B0-2---:R0:W2:Y:S01]  /*3660*/  LDS R13, [R16.X4+0xb30] ;  /* 0x000b3000100d7984 */ /* 0x0050a20000004800 */
[----:B------:R-:W-:Y:S01]  /*3670*/  BSSY B0, `(.L_x_6185) ;  /* 0x0000004000007945 */ /* 0x000fe20003800000 */
[----:B------:R-:W-:Y:S01]  /*3680*/  LEA.HI.SX32 R156, R156, R47, 0x1b ;  /* 0x0000002f9c9c7211 */ /* 0x000fe200078fdaff */
[----:B------:R-:W-:Y:S05]  /*3690*/  @!P4 BRA `(.L_x_6186) ;  /* 0x000000100000c947 */ /* 0x000fea0003800000 */
[----:B--2---:R2:W-:Y:S02]  /*36a0*/  RED.E.ADD.F32.FTZ.RN.STRONG.GPU [R14.64+-0x100], R13 ;  /* 0xffff000d0e00798e */ /* 0x0045e4000c10e784 */
.L_x_6186:
[----:B------:R-:W-:Y:S05]  /*36b0*/  BSYNC B0 ;  /* 0x0000000000007941 */ /* 0x000fea0003800000 */
.L_x_6185:
[----:B--2---:R2:W3:Y:S01]  /*36c0*/  LDS R13, [R156.X4+0xbb0] ;  /* 0x000bb0009c0d7984 */ /* 0x0044e20000004800 */
[----:B------:R-:W-:Y:S01]  /*36d0*/  BSSY B0, `(.L_x_6187) ;  /* 0x0000003000007945 */ /* 0x000fe20003800000 */
[----:B------:R-:W-:Y:S05]  /*36e0*/  @!P5 BRA `(.L_x_6188) ;  /* 0x000000100000d947 */ /* 0x000fea0003800000 */
[----:B---3--:R3:W-:Y:S02]  /*36f0*/  RED.E.ADD.F32.FTZ.RN.STRONG.GPU [R14.64+-0x80], R13 ;  /* 0xffff800d0e00798e */ /* 0x0087e4000c10e784 */
.L_x_6188:
[----:B------:R-:W-:Y:S05]  /*3700*/  BSYNC B0 ;  /* 0x0000000000007941 */ /* 0x000fea0003800000 */
.L_x_6187:
[----:B---3--:R-:W3:Y:S01]  /*3710*/  SHFL.DOWN PT, R14, R131, 0x1, 0x1f ;  /* 0x08201f00830e7f89 */ /* 0x008ee200000e0000 */
[C---:B------:R-:W-:Y:S01]  /*3720*/  ISETP.GT.AND P0, PT, R45.reuse, 0x1e, PT ;  /* 0x0000001e2d00780c */ /* 0x040fe20003f04270 */
[----:B------:R-:W-:Y:S01]  /*3730*/  FMUL.FTZ R126, R126, R191 ;  /* 0x000000bf7e7e7220 */ /* 0x000fe20000410000 */
[----:B------:R-:W-:Y:S01]  /*3740*/  ISETP.NE.AND P1, PT, R45, RZ, PT ;  /* 0x000000ff2d00720c */ /* 0x000fe20003f25270 */
[----:B------:R-:W4:Y:S01]  /*3750*/  SHFL.DOWN PT, R13, R12, 0x1, 0x1f ;  /* 0x08201f000c0d7f89 */ /* 0x000f2200000e0000 */
[-C--:B------:R-:W-:Y:S01]  /*3760*/  FMUL.FTZ R15, R57, R192.reuse ;  /* 0x000000c0390f7220 */ /* 0x080fe20000410000 */
[----:B------:R-:W-:Y:S01]  /*3770*/  ISETP.NE.AND P2, PT, R47, RZ, PT ;  /* 0x000000ff2f00720c */ /* 0x000fe20003f45270 */
[----:B------:R-:W-:Y:S01]  /*3780*/  FMUL.FTZ R125, R125, R192 ;  /* 0x000000c07d7d7220 */ /* 0x000fe20000410000 */
[----:B------:R-:W-:Y:S01]  /*3790*/  BSSY B0, `(.L_x_6189) ;  /* 0x0000080000007945 */ /* 0x000fe20003800000 */
[----:B------:R-:W-:-:S02]  /*37a0*/  FMUL.FTZ R15, R174, R15 ;  /* 0x0000000fae0f7220 */ /* 0x000fc40000410000 */
[-C--:B------:R-:W-:Y:S02]  /*37b0*/  FMUL.FTZ R129, R129, R198.reuse ;  /* 0x000000c681817220 */ /* 0x080fe40000410000 */
[----:B------:R-:W-:Y:S02]  /*37c0*/  FFMA.FTZ R144, R144, R125, R15 ;  /* 0x0000007d90907223 */ /* 0x000fe4000001000f */
[----:B------:R-:W-:Y:S02]  /*37d0*/  FMUL.FTZ R15, R57, R198 ;  /* 0x000000c6390f7220 */ /* 0x000fe40000410000 */
[----:B------:R-:W-:Y:S02]  /*37e0*/  FMUL.FTZ R130, R130, R197 ;  /* 0x000000c582827220 */ /* 0x000fe40000410000 */
[----:B------:R-:W-:Y:S02]  /*37f0*/  FMUL.FTZ R15, R162, R15 ;  /* 0x0000000fa20f7220 */ /* 0x000fe40000410000 */
[----:B------:R-:W-:-:S02]  /*3800*/  FMUL.FTZ R137, R137, R204 ;  /* 0x000000cc89897220 */ /* 0x000fc40000410000 */
[----:B------:R-:W-:Y:S02]  /*3810*/  FFMA.FTZ R142, R142, R129, R15 ;  /* 0x000000818e8e7223 */ /* 0x000fe4000001000f */
[----:B---3--:R-:W-:Y:S02]  /*3820*/  @!P0 FADD.FTZ R131, R131, R14 ;  /* 0x0000000e83838221 */ /* 0x008fe40000010000 */
[----:B------:R-:W-:Y:S02]  /*3830*/  FMUL.FTZ R14, R57, R191 ;  /* 0x000000bf390e7220 */ /* 0x000fe40000410000 */
[----:B----4-:R-:W-:Y:S01]  /*3840*/  @!P0 FADD.FTZ R12, R12, R13 ;  /* 0x0000000d0c0c8221 */ /* 0x010fe20000010000 */
[----:B0-----:R-:W0:Y:S01]  /*3850*/  SHFL.DOWN PT, R16, R131, 0x2, 0x1f ;  /* 0x08401f0083107f89 */ /* 0x001e2200000e0000 */
[----:B------:R-:W-:Y:S01]  /*3860*/  ISETP.GT.AND P0, PT, R45, 0x1d, PT ;  /* 0x0000001d2d00780c */ /* 0x000fe20003f04270 */
[----:B------:R-:W-:Y:S02]  /*3870*/  FMUL.FTZ R14, R179, R14 ;  /* 0x0000000eb30e7220 */ /* 0x000fe40000410000 */
[----:B------:R-:W3:Y:S01]  /*3880*/  SHFL.DOWN PT, R13, R12, 0x2, 0x1f ;  /* 0x08401f000c0d7f89 */ /* 0x000ee200000e0000 */
[----:B------:R-:W-:-:S02]  /*3890*/  FMUL.FTZ R15, R57, R204 ;  /* 0x000000cc390f7220 */ /* 0x000fc40000410000 */
[----:B------:R-:W-:Y:S02]  /*38a0*/  FFMA.FTZ R143, R143, R126, R14 ;  /* 0x0000007e8f8f7223 */ /* 0x000fe4000001000e */
[----:B------:R-:W-:Y:S02]  /*38b0*/  FMUL.FTZ R14, R123, R152 ;  /* 0x000000987b0e7220 */ /* 0x000fe40000410000 */
[----:B------:R-:W-:Y:S02]  /*38c0*/  FMUL.FTZ R15, R158, R15 ;  /* 0x0000000f9e0f7220 */ /* 0x000fe40000410000 */
[----:B------:R-:W-:Y:S02]  /*38d0*/  FFMA.FTZ R87, R108, R14, R87 ;  /* 0x0000000e6c577223 */ /* 0x000fe40000010057 */
[----:B------:R-:W-:Y:S02]  /*38e0*/  FFMA.FTZ R140, R140, R137, R15 ;  /* 0x000000898c8c7223 */ /* 0x000fe4000001000f */
[----:B------:R-:W-:-:S02]  /*38f0*/  FMUL.FTZ R15, R57, R208 ;  /* 0x000000d0390f7220 */ /* 0x000fc40000410000 */
[----:B------:R-:W-:Y:S02]  /*3900*/  FMUL.FTZ R138, R138, R205 ;  /* 0x000000cd8a8a7220 */ /* 0x000fe40000410000 */
[----:B------:R-:W-:Y:S02]  /*3910*/  FMUL.FTZ R154, R154, R15 ;  /* 0x0000000f9a9a7220 */ /* 0x000fe40000410000 */
[----:B------:R-:W-:Y:S02]  /*3920*/  FMUL.FTZ R15, R57, R160 ;  /* 0x000000a0390f7220 */ /* 0x000fe40000410000 */
[----:B0-----:R-:W-:Y:S02]  /*3930*/  @!P0 FADD.FTZ R131, R131, R16 ;  /* 0x0000001083838221 */ /* 0x001fe40000010000 */
[----:B------:R-:W-:Y:S02]  /*3940*/  FMUL.FTZ R16, R57, R197 ;  /* 0x000000c539107220 */ /* 0x000fe40000410000 */
[----:B---3--:R-:W-:Y:S01]  /*3950*/  @!P0 FADD.FTZ R12, R12, R13 ;  /* 0x0000000d0c0c8221 */ /* 0x008fe20000010000 */
[----:B--2---:R-:W0:Y:S01]  /*3960*/  SHFL.DOWN PT, R156, R131, 0x4, 0x1f ;  /* 0x08801f00839c7f89 */ /* 0x004e2200000e0000 */
[-C--:B------:R-:W-:Y:S01]  /*3970*/  FMUL.FTZ R13, R122, R176.reuse ;  /* 0x000000b07a0d7220 */ /* 0x080fe20000410000 */
[----:B------:R-:W-:Y:S01]  /*3980*/  ISETP.GT.AND P0, PT, R45, 0x1b, PT ;  /* 0x0000001b2d00780c */ /* 0x000fe20003f04270 */
[----:B------:R-:W-:Y:S01]  /*3990*/  FMUL.FTZ R176, R57, R176 ;  /* 0x000000b039b07220 */ /* 0x000fe20000410000 */
[----:B------:R-:W2:Y:S01]  /*39a0*/  SHFL.DOWN PT, R17, R12, 0x4, 0x1f ;  /* 0x08801f000c117f89 */ /* 0x000ea200000e0000 */
[----:B------:R-:W-:-:S02]  /*39b0*/  FFMA.FTZ R90, R101, R13, R90 ;  /* 0x0000000d655a7223 */ /* 0x000fc4000001005a */
[----:B------:R-:W-:Y:S02]  /*39c0*/  FMUL.FTZ R176, R181, R176 ;  /* 0x000000b0b5b07220 */ /* 0x000fe40000410000 */
[----:B------:R-:W-:Y:S02]  /*39d0*/  FMUL.FTZ R16, R167, R16 ;  /* 0x00000010a7107220 */ /* 0x000fe40000410000 */
[----:B------:R-:W-:Y:S02]  /*39e0*/  FFMA.FTZ R176, R146, R13, R176 ;  /* 0x0000000d92b07223 */ /* 0x000fe400000100b0 */
[----:B------:R-:W-:Y:S02]  /*39f0*/  FMUL.FTZ R13, R57, R152 ;  /* 0x00000098390d7220 */ /* 0x000fe40000410000 */
[----:B------:R-:W-:Y:S02]  /*3a00*/  FFMA.FTZ R141, R141, R130, R16 ;  /* 0x000000828d8d7223 */ /* 0x000fe40000010010 */
[----:B------:R-:W-:-:S02]  /*3a10*/  FMUL.FTZ R13, R182, R13 ;  /* 0x0000000db60d7220 */ /* 0x000fc40000410000 */
[----:B------:R-:W-:Y:S02]  /*3a20*/  FMUL.FTZ R16, R57, R205 ;  /* 0x000000cd39107220 */ /* 0x000fe40000410000 */
[----:B------:R-:W-:Y:S02]  /*3a30*/  FFMA.FTZ R145, R145, R14, R13 ;  /* 0x0000000e91917223 */ /* 0x000fe4000001000d */
[-C--:B------:R-:W-:Y:S02]  /*3a40*/  FMUL.FTZ R13, R120, R178.reuse ;  /* 0x000000b2780d7220 */ /* 0x080fe40000410000 */
[----:B0-----:R-:W-:Y:S02]  /*3a50*/  @!P0 FADD.FTZ R131, R131, R156 ;  /* 0x0000009c83838221 */ /* 0x001fe40000010000 */
[----:B------:R-:W-:Y:S02]  /*3a60*/  FMUL.FTZ R178, R57, R178 ;  /* 0x000000b239b27220 */ /* 0x000fe40000410000 */
[----:B--2---:R-:W-:Y:S01]  /*3a70*/  @!P0 FADD.FTZ R12, R12, R17 ;  /* 0x000000110c0c8221 */ /* 0x004fe20000010000 */
[----:B------:R-:W0:Y:S01]  /*3a80*/  SHFL.DOWN PT, R120, R131, 0x8, 0x1f ;  /* 0x09001f0083787f89 */ /* 0x000e2200000e0000 */
[----:B------:R-:W-:Y:S01]  /*3a90*/  ISETP.GT.AND P0, PT, R45, 0x17, PT ;  /* 0x000000172d00780c */ /* 0x000fe20003f04270 */
[----:B------:R-:W-:-:S02]  /*3aa0*/  FMUL.FTZ R178, R185, R178 ;  /* 0x000000b2b9b27220 */ /* 0x000fc40000410000 */
[----:B------:R-:W2:Y:S01]  /*3ab0*/  SHFL.DOWN PT, R17, R12, 0x8, 0x1f ;  /* 0x09001f000c117f89 */ /* 0x000ea200000e0000 */
[-C--:B------:R-:W-:Y:S02]  /*3ac0*/  FFMA.FTZ R92, R103, R13.reuse, R92 ;  /* 0x0000000d675c7223 */ /* 0x080fe4000001005c */
[----:B------:R-:W-:Y:S02]  /*3ad0*/  FFMA.FTZ R178, R148, R13, R178 ;  /* 0x0000000d94b27223 */ /* 0x000fe400000100b2 */
[-C--:B------:R-:W-:Y:S02]  /*3ae0*/  FMUL.FTZ R13, R57, R132.reuse ;  /* 0x00000084390d7220 */ /* 0x080fe40000410000 */
[----:B------:R-:W-:Y:S02]  /*3af0*/  FMUL.FTZ R14, R121, R132 ;  /* 0x00000084790e7220 */ /* 0x000fe40000410000 */
[----:B------:R-:W-:Y:S02]  /*3b00*/  FMUL.FTZ R13, R186, R13 ;  /* 0x0000000dba0d7220 */ /* 0x000fe40000410000 */
[----:B------:R-:W-:-:S02]  /*3b10*/  FMUL.FTZ R16, R159, R16 ;  /* 0x000000109f107220 */ /* 0x000fc40000410000 */
[----:B------:R-:W-:Y:S02]  /*3b20*/  FFMA.FTZ R147, R147, R14, R13 ;  /* 0x0000000e93937223 */ /* 0x000fe4000001000d */
[-C--:B------:R-:W-:Y:S02]  /*3b30*/  FMUL.FTZ R13, R118, R166.reuse ;  /* 0x000000a6760d7220 */ /* 0x080fe40000410000 */
        /* <DEDUP_REMOVED lines=12> */
[----:B------:R-:W-:Y:S02]  /*3c00*/  FMUL.FTZ R13, R194, R13 ;  /* 0x0000000dc20d7220 */ /* 0x000fe40000410000 */
[----:B------:R-:W-:Y:S02]  /*3c10*/  FFMA.FTZ R139, R139, R138, R16 ;  /* 0x0000008a8b8b7223 */ /* 0x000fe40000010010 */
[----:B------:R-:W-:Y:S02]  /*3c20*/  FMUL.FTZ R16, R151, R208 ;  /* 0x000000d097107220 */ /* 0x000fe40000410000 */
[-C--:B------:R-:W-:Y:S02]  /*3c30*/  FFMA.FTZ R91, R112, R14.reuse, R91 ;  /* 0x0000000e705b7223 */ /* 0x080fe4000001005b */
[----:B------:R-:W-:Y:S02]  /*3c40*/  FFMA.FTZ R149, R149, R14, R13 ;  /* 0x0000000e95957223 */ /* 0x000fe4000001000d */
[----:B------:R-:W-:-:S02]  /*3c50*/  FMUL.FTZ R196, R196, R15 ;  /* 0x0000000fc4c47220 */ /* 0x000fc40000410000 */
[----:B------:R-:W-:Y:S02]  /*3c60*/  FMUL.FTZ R15, R57, R136 ;  /* 0x00000088390f7220 */ /* 0x000fe40000410000 */
[----:B0-----:R-:W-:Y:S02]  /*3c70*/  @!P0 FADD.FTZ R131, R131, R118 ;  /* 0x0000007683838221 */ /* 0x001fe40000010000 */
[----:B------:R-:W-:Y:S02]  /*3c80*/  FMUL.FTZ R14, R57, R124 ;  /* 0x0000007c390e7220 */ /* 0x000fe40000410000 */
[----:B--2---:R-:W-:Y:S01]  /*3c90*/  @!P0 FADD.FTZ R12, R12, R17 ;  /* 0x000000110c0c8221 */ /* 0x004fe20000010000 */
[----:B------:R-:W-:Y:S01]  /*3ca0*/  MOV R13, R131 ;  /* 0x00000083000d7202 */ /* 0x000fe20000000f00 */
[-C--:B------:R-:W-:Y:S02]  /*3cb0*/  FFMA.FTZ R79, R100, R16.reuse, R79 ;  /* 0x00000010644f7223 */ /* 0x080fe4000001004f */
[----:B------:R-:W-:-:S02]  /*3cc0*/  FFMA.FTZ R19, R19, R16, R154 ;  /* 0x0000001013137223 */ /* 0x000fc4000001009a */
[----:B------:R-:W-:Y:S01]  /*3cd0*/  FMUL.FTZ R117, R117, R160 ;  /* 0x000000a075757220 */ /* 0x000fe20000410000 */
[----:B------:R0:W-:Y:S01]  /*3ce0*/  @!P1 STS.64 [0xc78], R12 ;  /* 0x000c780cff009388 */ /* 0x0001e20000000a00 */
        /* <DEDUP_REMOVED lines=42> */
.L_x_6190:
[----:B0-----:R-:W-:Y:S05]  /*3f90*/  BSYNC B0 ;  /* 0x0000000000007941 */ /* 0x001fea0003800000 */
.L_x_6189:
[----:B------:R-:W-:Y:S02]  /*3fa0*/  IADD3 R61, R61, 0x1, RZ ;  /* 0x000000013d3d7810 */ /* 0x000fe40007ffe0ff */
[----:B------:R-:W-:Y:S02]  /*3fb0*/  IADD3 R66, P1, R66, 0x1, RZ ;  /* 0x0000000142427810 */ /* 0x000fe40007f3e0ff */
[----:B------:R-:W-:Y:S02]  /*3fc0*/  ISETP.GE.AND P0, PT, R61, c[0x0][0x16c], PT ;  /* 0x00005b003d007a0c */ /* 0x000fe40003f06270 */
[----:B------:R-:W-:-:S11]  /*3fd0*/  IADD3.X R59, RZ, R59, RZ, P1, !PT ;  /* 0x0000003bff3b7210 */ /* 0x000fd60000ffe4ff */
[----:B------:R-:W-:Y:S01]  /*3fe0*/  @P0 CALL.REL.NOINC `(.L_x_6154) ;  /* 0x0000001000000944 */ /* 0x000fe20003c00000 */
[----:B------:R-:W-:Y:S05]  /*3ff0*/  BRA `(.L_x_6191) ;  /* 0xffffd19000007947 */ /* 0x000fea000383ffff */
.L_x_6154:
        /* <DEDUP_REMOVED lines=17> */
[----:B------:R-:W-:Y:S01]  /*4110*/  IADD3 R38, P1, R38, -0x400, RZ ;  /* 0xfffffc0026267810 */ /* 0x000fe20007f3e0ff */
[----:B------:R2:W-:Y:S01]  /*4120*/  STS.128 [R32+0x10], R24 ;  /* 0x0000101820007388 */ /* 0x0005e20000000c00 */
[----:B------:R-:W-:-:S06]  /*4130*/  NOP ;  /* 0x0000000000007918 */ /* 0x000fcc0000000000 */
[----:B------:R-:W3:Y:S01]  /*4140*/  LDS.128 R4, [R45.X16] ;  /* 0x000000002d047984 */ /* 0x000ee2000000cc00 */
[----:B------:R-:W-:Y:S01]  /*4150*/  IMAD.WIDE.U32 R12, R51, c[0x0][0x2d8], R14 ;  /* 0x0000b600330c7a25 */ /* 0x000fe200078e000e */
[----:B------:R-:W-:Y:S02]  /*4160*/  IADD3 R40, P2, R40, -0x400, RZ ;  /* 0xfffffc0028287810 */ /* 0x000fe40007f5e0ff */
[----:B------:R-:W4:Y:S01]  /*4170*/  LDS.128 R8, [R45.X16+0x200] ;  /* 0x000200002d087984 */ /* 0x000f22000000cc00 */
[----:B0-----:R-:W-:Y:S01]  /*4180*/  FADD.FTZ R17, R46, R63 ;  /* 0x0000003f2e117221 */ /* 0x001fe20000010000 */
[----:B------:R-:W-:Y:S01]  /*4190*/  IADD3 R13, R13, R29, RZ ;  /* 0x0000001d0d0d7210 */ /* 0x000fe20007ffe0ff */
[----:B------:R-:W-:Y:S01]  /*41a0*/  IMAD R16, R52, c[0x0][0x2e0], RZ ;  /* 0x0000b80034107a24 */ /* 0x000fe200078e02ff */
[----:B------:R-:W-:Y:S01]  /*41b0*/  IADD3 R42, P3, R42, -0x400, RZ ;  /* 0xfffffc002a2a7810 */ /* 0x000fe20007f7e0ff */
[----:B------:R-:W-:Y:S01]  /*41c0*/  FADD.FTZ R0, R17, R68 ;  /* 0x0000004411007221 */ /* 0x000fe20000010000 */
[----:B--2---:R-:W-:Y:S01]  /*41d0*/  F2FP.BF16.PACK_AB R27, R82, R77 ;  /* 0x0000004d521b723e */ /* 0x004fe200000010ff */
[C---:B------:R-:W-:Y:S01]  /*41e0*/  IMAD R19, R55.reuse, c[0x0][0x2e4], R16 ;  /* 0x0000b90037137a24 */ /* 0x040fe200078e0210 */
[----:B------:R-:W-:Y:S01]  /*41f0*/  F2FP.BF16.PACK_AB R26, R80, R75 ;  /* 0x0000004b501a723e */ /* 0x000fe200000010ff */
[----:B------:R-:W-:Y:S01]  /*4200*/  IMAD.WIDE.U32 R12, R55, c[0x0][0x2e0], R12 ;  /* 0x0000b800370c7a25 */ /* 0x000fe200078e000c */
[----:B------:R-:W-:-:S02]  /*4210*/  F2FP.BF16.PACK_AB R25, R78, R73 ;  /* 0x000000494e19723e */ /* 0x000fc400000010ff */
[----:B------:R-:W-:Y:S01]  /*4220*/  F2FP.BF16.PACK_AB R24, R76, R71 ;  /* 0x000000474c18723e */ /* 0x000fe200000010ff */
        /* <DEDUP_REMOVED lines=19> */
[----:B------:R-:W-:Y:S01]  /*4360*/  IMAD R0, R52, c[0x0][0x300], RZ ;  /* 0x0000c00034007a24 */ /* 0x000fe200078e02ff */
[----:B---3--:R0:W-:Y:S01]  /*4370*/  STG.E.128 [R12.64], R4 ;  /* 0x000000040c007986 */ /* 0x0081e2000c101d04 */
[----:B------:R-:W-:Y:S01]  /*4380*/  FADD.FTZ R69, R72, R69 ;  /* 0x0000004548457221 */ /* 0x000fe20000010000 */
[----:B------:R-:W-:-:S02]  /*4390*/  IADD3 R15, R15, R17, RZ ;  /* 0x000000110f0f7210 */ /* 0x000fc40007ffe0ff */
[----:B----4-:R-:W-:Y:S01]  /*43a0*/  STG.E.128 [R12.64+0x200], R8 ;  /* 0x000200080c007986 */ /* 0x010fe2000c101d04 */
[----:B------:R-:W-:-:S03]  /*43b0*/  FADD.FTZ R74, R69, R74 ;  /* 0x0000004a454a7221 */ /* 0x000fc60000010000 */
[----:B------:R-:W-:Y:S01]  /*43c0*/  BAR.SYNC.DEFER_BLOCKING 0x0 ;  /* 0x0000000000007b1d */ /* 0x000fe20000010000 */
[----:B------:R-:W-:-:S04]  /*43d0*/  FADD.FTZ R71, R74, R71 ;  /* 0x000000474a477221 */ /* 0x000fc80000010000 */
[----:B------:R-:W-:-:S04]  /*43e0*/  FADD.FTZ R76, R71, R76 ;  /* 0x0000004c474c7221 */ /* 0x000fc80000010000 */
[----:B------:R-:W-:Y:S02]  /*43f0*/  FADD.FTZ R73, R76, R73 ;  /* 0x000000494c497221 */ /* 0x000fe40000010000 */
[C---:B0-----:R-:W-:Y:S02]  /*4400*/  IMAD R7, R55.reuse, c[0x0][0x304], R0 ;  /* 0x0000c10037077a24 */ /* 0x041fe400078e0200 */
[----:B------:R-:W-:-:S04]  /*4410*/  IMAD.WIDE.U32 R4, R55, c[0x0][0x300], R14 ;  /* 0x0000c00037047a25 */ /* 0x000fc800078e000e */
[----:B------:R-:W-:Y:S01]  /*4420*/  FADD.FTZ R78, R73, R78 ;  /* 0x0000004e494e7221 */ /* 0x000fe20000010000 */
[----:B------:R-:W-:Y:S02]  /*4430*/  IADD3 R5, R5, R7, RZ ;  /* 0x0000000705057210 */ /* 0x000fe40007ffe0ff */
[----:B------:R-:W-:Y:S01]  /*4440*/  LEA R6, P0, R4, c[0x0][0x340], 0x1 ;  /* 0x0000d00004067a11 */ /* 0x000fe200078008ff */
[----:B------:R-:W-:Y:S01]  /*4450*/  FADD.FTZ R75, R78, R75 ;  /* 0x0000004b4e4b7221 */ /* 0x000fe20000010000 */
[----:B------:R-:W-:Y:S02]  /*4460*/  STS.128 [R32], R64 ;  /* 0x0000004020007388 */ /* 0x000fe40000000c00 */
[----:B------:R-:W-:Y:S01]  /*4470*/  LEA.HI.X R7, R4, c[0x0][0x344], R5, 0x1, P0 ;  /* 0x0000d10004077a11 */ /* 0x000fe200000f0c05 */
[----:B------:R-:W-:Y:S01]  /*4480*/  FADD.FTZ R80, R75, R80 ;  /* 0x000000504b507221 */ /* 0x000fe20000010000 */
[----:B------:R-:W-:Y:S01]  /*4490*/  ISETP.GT.AND P0, PT, R36, 0x1, PT ;  /* 0x000000012400780c */ /* 0x000fe20003f04270 */
[----:B------:R-:W-:Y:S01]  /*44a0*/  STS.128 [R32+0x10], R24 ;  /* 0x0000101820007388 */ /* 0x000fe20000000c00 */
[----:B------:R-:W-:-:S06]  /*44b0*/  NOP ;  /* 0x0000000000007918 */ /* 0x000fcc0000000000 */
[----:B------:R-:W0:Y:S01]  /*44c0*/  LDS.128 R28, [R45.X16] ;  /* 0x000000002d1c7984 */ /* 0x000e22000000cc00 */
[----:B------:R-:W-:Y:S01]  /*44d0*/  IMAD.WIDE R4, R33, 0x10, R6 ;  /* 0x0000001021047825 */ /* 0x000fe200078e0206 */
[----:B------:R-:W-:Y:S02]  /*44e0*/  MOV R36, R54 ;  /* 0x0000003600247202 */ /* 0x000fe40000000f00 */
[----:B------:R-:W2:Y:S01]  /*44f0*/  LDS.128 R56, [R45.X16+0x200] ;  /* 0x000200002d387984 */ /* 0x000ea2000000cc00 */
[----:B------:R-:W-:-:S04]  /*4500*/  FADD.FTZ R77, R80, R77 ;  /* 0x0000004d504d7221 */ /* 0x000fc80000010000 */
[----:B------:R-:W-:Y:S01]  /*4510*/  FADD.FTZ R46, R77, R82 ;  /* 0x000000524d2e7221 */ /* 0x000fe20000010000 */
[----:B0-----:R0:W-:Y:S04]  /*4520*/  STG.E.128 [R4.64], R28 ;  /* 0x0000001c04007986 */ /* 0x0011e8000c101d04 */
[----:B--2---:R0:W-:Y:S01]  /*4530*/  STG.E.128 [R4.64+0x200], R56 ;  /* 0x0002003804007986 */ /* 0x0041e2000c101d04 */
[----:B------:R-:W-:Y:S01]  /*4540*/  @!P0 CALL.REL.NOINC `(.L_x_6152) ;  /* 0x0000001000008944 */ /* 0x000fe20003c00000 */
[----:B------:R-:W-:Y:S05]  /*4550*/  BRA `(.L_x_6192) ;  /* 0xffffc24000007947 */ /* 0x000fea000383ffff */
.L_x_6152:
[----:B------:R-:W-:Y:S02]  /*4560*/  ISETP.NE.U32.AND P0, PT, RZ, c[0x0][0x328], PT ;  /* 0x0000ca00ff007a0c */ /* 0x000fe40003f05070 */
[----:B------:R-:W-:Y:S02]  /*4570*/  ISETP.NE.U32.AND P2, PT, RZ, c[0x0][0x348], PT ;  /* 0x0000d200ff007a0c */ /* 0x000fe40003f45070 */
[----:B------:R-:W-:-:S02]  /*4580*/  ISETP.NE.AND.EX P1, PT, RZ, c[0x0][0x32c], PT, P0 ;  /* 0x0000cb00ff007a0c */ /* 0x000fc40003f25300 */
        /* <DEDUP_REMOVED lines=21> */
.L_x_6194:
[----:B0-----:R-:W-:Y:S05]  /*46e0*/  BSYNC B0 ;  /* 0x0000000000007941 */ /* 0x001fea0003800000 */
.L_x_6193:
        /* <DEDUP_REMOVED lines=23> */
.L_x_6196:
[----:B------:R-:W2:Y:S02]  /*4860*/  S2R R15, SR_TID.X ;  /* 0x00000000000f7919 */ /* 0x000ea40000002100 */
.L_x_6197:
[----:B0-----:R-:W-:Y:S05]  /*4870*/  BSYNC B0 ;  /* 0x0000000000007941 */ /* 0x001fea0003800000 */
.L_x_6195:
[----:B--2---:R-:W-:-:S13]  /*4880*/  ISETP.GE.AND P0, PT, R15, c[0x0][0x16c], PT ;  /* 0x00005b000f007a0c */ /* 0x004fda0003f06270 */
        /* <DEDUP_REMOVED lines=9> */
.L_x_6198:
        /* <DEDUP_REMOVED lines=26> */
.L_x_6199:
        /* <DEDUP_REMOVED lines=12> */
.L_x_9092:


//--------------------- .text._Z25selective_scan_bwd_kernelI32Selective_Scan_bwd_kernel_traitsILi32ELi16ELb1ELb1ELb0ELb0ELb1EN3c108BFloat16EfEEv12SSMParamsBwd --------------------------
	.section	.text._Z25selective_scan_bwd_kernelI32Selective_Scan_bwd_kernel_traitsILi32ELi16ELb1ELb1ELb0ELb0ELb1EN3c108BFloat16EfEEv12SSMParamsBwd,"ax",@progbits
	.sectioninfo	@"SHI_REGISTERS=234"
	.align	128
        .global         _Z25selective_scan_bwd_kernelI32Selective_Scan_bwd_kernel_traitsILi32ELi16ELb1ELb1ELb0ELb0ELb1EN3c108BFloat16EfEEv12SSMParamsBwd
        .type           _Z25selective_scan_bwd_kernelI32Selective_Scan_bwd_kernel_traitsILi32ELi16ELb1ELb1ELb0ELb0ELb1EN3c108BFloat16EfEEv12SSMParamsBwd,@function
        .size           _Z25selective_scan_bwd_kernelI32Selective_Scan_bwd_kernel_traitsILi32ELi16ELb1ELb1ELb0ELb0ELb1EN3c108BFloat16EfEEv12SSMParamsBwd,(.L_x_9093 - _Z25selective_scan_bwd_kernelI32Selective_Scan_bwd_kernel_traitsILi32ELi16ELb1ELb1ELb0ELb0ELb1EN3c108BFloat16EfEEv12SSMParamsBwd)
        .other          _Z25selective_scan_bwd_kernelI32Selective_Scan_bwd_kernel_traitsILi32ELi16ELb1ELb1ELb0ELb0ELb1EN3c108BFloat16EfEEv12SSMParamsBwd,@"STO_CUDA_ENTRY STV_DEFAULT"
_Z25selective_scan_bwd_kernelI32Selective_Scan_bwd_kernel_traitsILi32ELi16ELb1ELb1ELb0ELb0ELb1EN3c108BFloat16EfEEv12SSMParamsBwd:
.text._Z25selective_scan_bwd_kernelI32Selective_Scan_bwd_kernel_traitsILi32ELi16ELb1ELb1ELb0ELb0ELb1EN3c108BFloat16EfEEv12SSMParamsBwd:
        /* <DEDUP_REMOVED lines=28> */
[----:B------:R-:W-:Y:S01]  /*01c0*/  IMAD R14, R27, c[0x0][0x284], R14 ;  /* 0x0000a1001b0e7a24 */ /* 0x000fe200078e020e */
[----:B-1----:R-:W-:Y:S01]  /*01d0*/  HFMA2.MMA R6, -RZ, RZ, 0, 0 ;  /* 0x00000000ff067435 */ /* 0x002fe200000001ff */
[----:B------:R-:W-:Y:S01]  /*01e0*/  ISETP.GE.AND P3, PT, R12, 0x1, PT ;  /* 0x000000010c00780c */ /* 0x000fe20003f66270 */
[----:B------:R-:W-:Y:S01]  /*01f0*/  HFMA2.MMA R46, -RZ, RZ, 0, 0 ;  /* 0x00000000ff2e7435 */ /* 0x000fe200000001ff */
        /* <DEDUP_REMOVED lines=13> */
[C---:B------:R-:W-:Y:S02]  /*02d0*/  IMAD R9, R29.reuse, c[0x0][0x1e4], R6 ;  /* 0x000079001d097a24 */ /* 0x040fe400078e0206 */
[----:B------:R-:W-:Y:S01]  /*02e0*/  IMAD.WIDE.U32 R2, R29, c[0x0][0x1d0], RZ ;  /* 0x000074001d027a25 */ /* 0x000fe200078e00ff */
[----:B------:R-:W-:Y:S02]  /*02f0*/  ISETP.GT.U32.AND P1, PT, R11, R8, PT ;  /* 0x000000080b00720c */ /* 0x000fe40003f24070 */
[----:B------:R-:W-:Y:S01]  /*0300*/  IADD3 R5, R5, R9, RZ ;  /* 0x0000000905057210 */ /* 0x000fe20007ffe0ff */
[----:B------:R-:W-:Y:S01]  /*0310*/  IMAD R10, R174, c[0x0][0x278], RZ ;  /* 0x00009e00ae0a7a24 */ /* 0x000fe200078e02ff */
[----:B------:R-:W-:Y:S01]  /*0320*/  IADD3 R3, R3, R7, RZ ;  /* 0x0000000703037210 */ /* 0x000fe20007ffe0ff */
[----:B------:R-:W-:-:S04]  /*0330*/  IMAD.WIDE.U32 R6, R29, c[0x0][0x278], RZ ;  /* 0x00009e001d067a25 */ /* 0x000fc800078e00ff */
        /* <DEDUP_REMOVED lines=8> */
[C---:B------:R-:W-:Y:S01]  /*03c0*/  IMAD R10, R0.reuse, c[0x0][0x1d8], RZ ;  /* 0x00007600000a7a24 */ /* 0x040fe200078e02ff */
[----:B------:R-:W-:Y:S01]  /*03d0*/  @!P1 IADD3 R31, R31, 0x1, RZ ;  /* 0x000000011f1f9810 */ /* 0x000fe20007ffe0ff */
[----:B------:R-:W-:Y:S01]  /*03e0*/  IMAD R12, R0, c[0x0][0x1e8], RZ ;  /* 0x00007a00000c7a24 */ /* 0x000fe200078e02ff */
[----:B------:R-:W-:Y:S01]  /*03f0*/  SHF.R.S32.HI R13, RZ, 0x1f, R11 ;  /* 0x0000001fff0d7819 */ /* 0x000fe2000001140b */
[----:B------:R-:W-:Y:S01]  /*0400*/  IMAD R10, R27, c[0x0][0x1dc], R10 ;  /* 0x000077001b0a7a24 */ /* 0x000fe200078e020a */
[----:B------:R-:W-:Y:S01]  /*0410*/  IADD3 R35, P4, R11, R2, RZ ;  /* 0x000000020b237210 */ /* 0x000fe20007f9e0ff */
[----:B------:R-:W-:Y:S01]  /*0420*/  IMAD R12, R27, c[0x0][0x1ec], R12 ;  /* 0x00007b001b0c7a24 */ /* 0x000fe200078e020c */
[----:B------:R-:W-:Y:S01]  /*0430*/  ISETP.NE.AND P1, PT, RZ, c[0x0][0x178], PT ;  /* 0x00005e00ff007a0c */ /* 0x000fe20003f25270 */
[----:B------:R-:W-:Y:S01]  /*0440*/  IMAD.WIDE.U32 R8, R29, c[0x0][0x190], RZ ;  /* 0x000064001d087a25 */ /* 0x000fe200078e00ff */
[----:B------:R-:W-:-:S02]  /*0450*/  IADD3.X R10, R13, R3, R10, P4, !PT ;  /* 0x000000030d0a7210 */ /* 0x000fc400027fe40a */
[----:B------:R-:W-:Y:S01]  /*0460*/  @P0 IADD3 R31, R31, 0x1, RZ ;  /* 0x000000011f1f0810 */ /* 0x000fe20007ffe0ff */
[----:B------:R-:W-:Y:S01]  /*0470*/  IMAD.WIDE.U32 R2, R27, c[0x0][0x1e8], R4 ;  /* 0x00007a001b027a25 */ /* 0x000fe200078e0004 */
[----:B------:R-:W-:Y:S02]  /*0480*/  IADD3 R9, R9, R15, RZ ;  /* 0x0000000f09097210 */ /* 0x000fe40007ffe0ff */
[----:B------:R-:W-:Y:S01]  /*0490*/  @!P2 IADD3 R31, -R31, RZ, RZ ;  /* 0x000000ff1f1fa210 */ /* 0x000fe20007ffe1ff */
[----:B------:R-:W-:Y:S01]  /*04a0*/  IMAD.WIDE.U32 R4, R27, c[0x0][0x280], R6 ;  /* 0x0000a0001b047a25 */ /* 0x000fe200078e0006 */
[----:B------:R-:W-:-:S03]  /*04b0*/  IADD3 R37, P0, R11, R2, RZ ;  /* 0x000000020b257210 */ /* 0x000fc60007f1e0ff */
[----:B------:R-:W-:Y:S02]  /*04c0*/  @!P1 LOP3.LUT R31, RZ, c[0x0][0x178], RZ, 0x33, !PT ;  /* 0x00005e00ff1f9a12 */ /* 0x000fe400078e33ff */
[----:B------:R-:W-:Y:S02]  /*04d0*/  IADD3 R39, P2, R11, R4, RZ ;  /* 0x000000040b277210 */ /* 0x000fe40007f5e0ff */
[----:B------:R-:W-:Y:S01]  /*04e0*/  IADD3.X R2, R13, R3, R12, P0, !PT ;  /* 0x000000030d027210 */ /* 0x000fe200007fe40c */
[----:B------:R-:W-:Y:S01]  /*04f0*/  IMAD.WIDE.U32 R8, R31, c[0x0][0x1a8], R8 ;  /* 0x00006a001f087a25 */ /* 0x000fe200078e0008 */
[----:B------:R-:W-:Y:S02]  /*0500*/  ISETP.NE.U32.AND P0, PT, RZ, c[0x0][0x260], PT ;  /* 0x00009800ff007a0c */ /* 0x000fe40003f05070 */
        /* <DEDUP_REMOVED lines=37> */
.L_x_6240:
[----:B------:R-:W-:Y:S01]  /*0760*/  BAR.SYNC.DEFER_BLOCKING 0x0 ;  /* 0x0000000000007b1d */ /* 0x000fe20000010000 */
[----:B0-----:R-:W-:-:S04]  /*0770*/  SHF.L.U32 R2, R32, 0x1, RZ ;  /* 0x0000000120027819 */ /* 0x001fc800000006ff */
[----:B------:R-:W-:-:S04]  /*0780*/  LOP3.LUT R3, R2, 0xffffffc0, RZ, 0xc0, !PT ;  /* 0xffffffc002037812 */ /* 0x000fc800078ec0ff */
[----:B------:R-:W-:-:S05]  /*0790*/  LOP3.LUT R44, R3, 0x1f, R32, 0xf8, !PT ;  /* 0x0000001f032c7812 */ /* 0x000fca00078ef820 */
[----:B------:R-:W-:-:S05]  /*07a0*/  IMAD.WIDE R2, R44, 0x10, R34 ;  /* 0x000000102c027825 */ /* 0x000fca00078e0222 */
[----:B------:R-:W2:Y:S04]  /*07b0*/  LDG.E.128 R12, [R2.64] ;  /* 0x00000004020c7981 */ /* 0x000ea8000c1e1d00 */
[----:B------:R-:W3:Y:S01]  /*07c0*/  LDG.E.128 R16, [R2.64+0x200] ;  /* 0x0002000402107981 */ /* 0x000ee2000c1e1d00 */
[----:B-1----:R-:W-:Y:S01]  /*07d0*/  SHF.L.U32 R45, R33, 0x5, RZ ;  /* 0x00000005212d7819 */ /* 0x002fe200000006ff */
        /* <DEDUP_REMOVED lines=33> */
[----:B---3--:R1:W-:Y:S01]  /*09f0*/  STS.128 [R33.X16+0x200], R64 ;  /* 0x0002004021007388 */ /* 0x0083e2000000cc00 */
[----:B------:R-:W-:-:S06]  /*0a00*/  NOP ;  /* 0x0000000000007918 */ /* 0x000fcc0000000000 */
[----:B------:R-:W-:Y:S04]  /*0a10*/  LDS.128 R52, [R45] ;  /* 0x000000002d347984 */ /* 0x000fe80000000c00 */
[----:B------:R-:W2:Y:S04]  /*0a20*/  LDS.128 R48, [R45+0x10] ;  /* 0x000010002d307984 */ /* 0x000ea80000000c00 */
[----:B------:R-:W-:Y:S06]  /*0a30*/  BAR.SYNC.DEFER_BLOCKING 0x0 ;  /* 0x0000000000007b1d */ /* 0x000fec0000010000 */
[----:B------:R3:W4:Y:S04]  /*0a40*/  LDG.E.128 R68, [R56.64+-0x400] ;  /* 0xfffc000438447981 */ /* 0x000728000c1e1d00 */
[----:B------:R3:W2:Y:S01]  /*0a50*/  LDG.E.128 R76, [R56.64+-0x200] ;  /* 0xfffe0004384c7981 */ /* 0x0006a2000c1e1d00 */
[----:B------:R-:W-:-:S02]  /*0a60*/  IMAD R58, R0, c[0x0][0x208], RZ ;  /* 0x00008200003a7a24 */ /* 0x000fc400078e02ff */
[----:B0-----:R-:W-:Y:S02]  /*0a70*/  IMAD R60, R174, c[0x0][0x200], RZ ;  /* 0x00008000ae3c7a24 */ /* 0x001fe400078e02ff */
        /* <DEDUP_REMOVED lines=8> */
[----:B---3--:R-:W-:Y:S01]  /*0b00*/  IMAD.WIDE R56, R44, 0x10, R60 ;  /* 0x000000102c387825 */ /* 0x008fe200078e023c */
[----:B----4-:R-:W-:Y:S04]  /*0b10*/  STS.128 [R33.X16], R68 ;  /* 0x0000004421007388 */ /* 0x010fe8000000cc00 */
[----:B--2---:R-:W-:Y:S01]  /*0b20*/  STS.128 [R33.X16+0x200], R76 ;  /* 0x0002004c21007388 */ /* 0x004fe2000000cc00 */
[----:B------:R-:W-:-:S06]  /*0b30*/  NOP ;  /* 0x0000000000007918 */ /* 0x000fcc0000000000 */
[----:B------:R-:W0:Y:S04]  /*0b40*/  LDS.128 R80, [R45] ;  /* 0x000000002d507984 */ /* 0x000e280000000c00 */
[----:B------:R-:W2:Y:S04]  /*0b50*/  LDS.128 R60, [R45+0x10] ;  /* 0x000010002d3c7984 */ /* 0x000ea80000000c00 */
[----:B------:R-:W-:Y:S06]  /*0b60*/  BAR.SYNC.DEFER_BLOCKING 0x0 ;  /* 0x0000000000007b1d */ /* 0x000fec0000010000 */
[----:B-1----:R1:W3:Y:S04]  /*0b70*/  LDG.E.128 R64, [R56.64+-0x400] ;  /* 0xfffc000438407981 */ /* 0x0022e8000c1e1d00 */
[----:B------:R1:W4:Y:S01]  /*0b80*/  LDG.E.128 R72, [R56.64+-0x200] ;  /* 0xfffe000438487981 */ /* 0x000322000c1e1d00 */
[----:B------:R-:W-:-:S02]  /*0b90*/  PRMT R109, RZ, 0x5410, R48 ;  /* 0x00005410ff6d7816 */ /* 0x000fc40000000030 */
[----:B------:R-:W-:Y:S02]  /*0ba0*/  PRMT R100, RZ, 0x7610, R48 ;  /* 0x00007610ff647816 */ /* 0x000fe40000000030 */
[--C-:B0-----:R-:W-:Y:S02]  /*0bb0*/  PRMT R47, RZ, 0x5410, R80.reuse ;  /* 0x00005410ff2f7816 */ /* 0x101fe40000000050 */
[--C-:B------:R-:W-:Y:S02]  /*0bc0*/  PRMT R68, RZ, 0x5410, R81.reuse ;  /* 0x00005410ff447816 */ /* 0x100fe40000000051 */
[----:B------:R-:W-:Y:S01]  /*0bd0*/  PRMT R70, RZ, 0x7610, R81 ;  /* 0x00007610ff467816 */ /* 0x000fe20000000051 */
[----:B------:R-:W-:Y:S01]  /*0be0*/  FMUL.FTZ R58, R47, -1.4426950216293334961 ;  /* 0xbfb8aa3b2f3a7820 */ /* 0x000fe20000410000 */
[----:B-1----:R-:W-:Y:S01]  /*0bf0*/  PRMT R57, RZ, 0x7610, R80 ;  /* 0x00007610ff397816 */ /* 0x002fe20000000050 */
[----:B------:R-:W-:Y:S01]  /*0c00*/  FMUL.FTZ R69, R68, -1.4426950216293334961 ;  /* 0xbfb8aa3b44457820 */ /* 0x000fe20000410000 */
[--C-:B------:R-:W-:Y:S01]  /*0c10*/  PRMT R71, RZ, 0x5410, R82.reuse ;  /* 0x00005410ff477816 */ /* 0x100fe20000000052 */
[----:B------:R-:W-:Y:S01]  /*0c20*/  FMUL.FTZ R56, R70, -1.4426950216293334961 ;  /* 0xbfb8aa3b46387820 */ /* 0x000fe20000410000 */
[----:B------:R-:W-:Y:S01]  /*0c30*/  PRMT R90, RZ, 0x7610, R82 ;  /* 0x00007610ff5a7816 */ /* 0x000fe20000000052 */
[----:B------:R-:W0:Y:S01]  /*0c40*/  MUFU.EX2 R58, R58 ;  /* 0x0000003a003a7308 */ /* 0x000e220000000800 */
[----:B------:R-:W-:Y:S01]  /*0c50*/  FMUL.FTZ R59, R57, -1.4426950216293334961 ;  /* 0xbfb8aa3b393b7820 */ /* 0x000fe20000410000 */
[--C-:B------:R-:W-:Y:S01]  /*0c60*/  PRMT R94, RZ, 0x7610, R83.reuse ;  /* 0x00007610ff5e7816 */ /* 0x100fe20000000053 */
[----:B------:R-:W-:Y:S01]  /*0c70*/  FMUL.FTZ R76, R71, -1.4426950216293334961 ;  /* 0xbfb8aa3b474c7820 */ /* 0x000fe20000410000 */
[----:B--2---:R-:W-:Y:S01]  /*0c80*/  PRMT R97, RZ, 0x5410, R60 ;  /* 0x00005410ff617816 */ /* 0x004fe2000000003c */
[----:B------:R-:W-:Y:S01]  /*0c90*/  FMUL.FTZ R77, R90, -1.4426950216293334961 ;  /* 0xbfb8aa3b5a4d7820 */ /* 0x000fe20000410000 */
[----:B------:R-:W-:Y:S01]  /*0ca0*/  PRMT R92, RZ, 0x5410, R83 ;  /* 0x00005410ff5c7816 */ /* 0x000fe20000000053 */
[----:B------:R-:W-:Y:S01]  /*0cb0*/  FMUL.FTZ R79, R94, -1.4426950216293334961 ;  /* 0xbfb8aa3b5e4f7820 */ /* 0x000fe20000410000 */
[----:B------:R-:W1:Y:S01]  /*0cc0*/  MUFU.EX2 R59, R59 ;  /* 0x0000003b003b7308 */ /* 0x000e620000000800 */
[----:B------:R-:W-:Y:S01]  /*0cd0*/  PRMT R81, RZ, 0x5410, R61 ;  /* 0x00005410ff517816 */ /* 0x000fe2000000003d */
[----:B------:R-:W-:Y:S01]  /*0ce0*/  IMAD R80, R0, c[0x0][0x2f0], RZ ;  /* 0x0000bc0000507a24 */ /* 0x000fe200078e02ff */
[----:B------:R-:W-:Y:S01]  /*0cf0*/  MOV R82, c[0x0][0x16c] ;  /* 0x00005b0000527a02 */ /* 0x000fe20000000f00 */
[----:B------:R-:W-:Y:S01]  /*0d00*/  FMUL.FTZ R78, R92, -1.4426950216293334961 ;  /* 0xbfb8aa3b5c4e7820 */ /* 0x000fe20000410000 */
[----:B------:R-:W-:-:S02]  /*0d10*/  PRMT R83, RZ, 0x7610, R52 ;  /* 0x00007610ff537816 */ /* 0x000fc40000000034 */
[----:B------:R-:W-:Y:S01]  /*0d20*/  ISETP.GE.AND P1, PT, R82, 0x1, PT ;  /* 0x000000015200780c */ /* 0x000fe20003f26270 */
[----:B------:R-:W2:Y:S01]  /*0d30*/  MUFU.EX2 R69, R69 ;  /* 0x0000004500457308 */ /* 0x000ea20000000800 */
[----:B0-----:R-:W-:Y:S01]  /*0d40*/  FADD.FTZ R58, R58, 1 ;  /* 0x3f8000003a3a7421 */ /* 0x001fe20000010000 */
[----:B------:R-:W-:Y:S02]  /*0d50*/  PRMT R82, RZ, 0x5410, R52 ;  /* 0x00005410ff527816 */ /* 0x000fe40000000034 */
[--C-:B------:R-:W-:Y:S02]  /*0d60*/  PRMT R96, RZ, 0x5410, R55.reuse ;  /* 0x00005410ff607816 */ /* 0x100fe40000000037 */
[----:B------:R-:W-:Y:S02]  /*0d70*/  PRMT R98, RZ, 0x7610, R55 ;  /* 0x00007610ff627816 */ /* 0x000fe40000000037 */
[----:B------:R-:W-:Y:S01]  /*0d80*/  MUFU.EX2 R56, R56 ;  /* 0x0000003800387308 */ /* 0x000fe20000000800 */
[----:B-1----:R-:W-:Y:S01]  /*0d90*/  FADD.FTZ R59, R59, 1 ;  /* 0x3f8000003b3b7421 */ /* 0x002fe20000010000 */
[----:B------:R-:W-:-:S02]  /*0da0*/  PRMT R86, RZ, 0x5410, R54 ;  /* 0x00005410ff567816 */ /* 0x000fc40000000036 */
[----:B------:R-:W-:Y:S02]  /*0db0*/  PRMT R87, RZ, 0x7610, R54 ;  /* 0x00007610ff577816 */ /* 0x000fe40000000036 */
[----:B------:R-:W-:Y:S02]  /*0dc0*/  PRMT R101, RZ, 0x7610, R60 ;  /* 0x00007610ff657816 */ /* 0x000fe4000000003c */
[----:B------:R0:W1:Y:S01]  /*0dd0*/  MUFU.EX2 R88, R76 ;  /* 0x0000004c00587308 */ /* 0x0000620000000800 */
[----:B--2---:R-:W-:Y:S01]  /*0de0*/  FADD.FTZ R69, R69, 1 ;  /* 0x3f80000045457421 */ /* 0x004fe20000010000 */
[--C-:B------:R-:W-:Y:S01]  /*0df0*/  PRMT R84, RZ, 0x5410, R53.reuse ;  /* 0x00005410ff547816 */ /* 0x100fe20000000035 */
[----:B------:R-:W-:Y:S01]  /*0e00*/  FMUL.FTZ R60, R101, -1.4426950216293334961 ;  /* 0xbfb8aa3b653c7820 */ /* 0x000fe20000410000 */
[----:B------:R-:W-:Y:S02]  /*0e10*/  PRMT R85, RZ, 0x7610, R53 ;  /* 0x00007610ff557816 */ /* 0x000fe40000000035 */
[----:B------:R-:W-:-:S02]  /*0e20*/  PRMT R89, RZ, 0x5410, R50 ;  /* 0x00005410ff597816 */ /* 0x000fc40000000032 */
[----:B------:R2:W2:Y:S01]  /*0e30*/  MUFU.RCP R102, R58 ;  /* 0x0000003a00667308 */ /* 0x0004a20000001000 */
[----:B0-----:R-:W-:Y:S01]  /*0e40*/  FMUL.FTZ R76, R97, -1.4426950216293334961 ;  /* 0xbfb8aa3b614c7820 */ /* 0x001fe20000410000 */
[----:B------:R-:W-:Y:S02]  /*0e50*/  PRMT R126, RZ, 0x5410, R62 ;  /* 0x00005410ff7e7816 */ /* 0x000fe4000000003e */
[--C-:B------:R-:W-:Y:S02]  /*0e60*/  PRMT R141, RZ, 0x5410, R12.reuse ;  /* 0x00005410ff8d7816 */ /* 0x100fe4000000000c */
[----:B------:R-:W-:Y:S02]  /*0e70*/  PRMT R143, RZ, 0x7610, R12 ;  /* 0x00007610ff8f7816 */ /* 0x000fe4000000000c */
[----:B------:R-:W0:Y:S01]  /*0e80*/  MUFU.EX2 R91, R77 ;  /* 0x0000004d005b7308 */ /* 0x000e220000000800 */
[----:B-1----:R-:W-:Y:S01]  /*0e90*/  FADD.FTZ R88, R88, 1 ;  /* 0x3f80000058587421 */ /* 0x002fe20000010000 */
[----:B--2---:R-:W-:-:S02]  /*0ea0*/  PRMT R58, RZ, 0x7610, R50 ;  /* 0x00007610ff3a7816 */ /* 0x004fc40000000032 */
[----:B------:R-:W-:Y:S02]  /*0eb0*/  PRMT R50, RZ, 0x7610, R51 ;  /* 0x00007610ff327816 */ /* 0x000fe40000000033 */
[----:B------:R-:W-:Y:S02]  /*0ec0*/  PRMT R12, RZ, 0x7610, R11 ;  /* 0x00007610ff0c7816 */ /* 0x000fe4000000000b */
[----:B------:R1:W2:Y:S01]  /*0ed0*/  MUFU.EX2 R95, R79 ;  /* 0x0000004f005f7308 */ /* 0x0002a20000000800 */
[----:B------:R-:W-:Y:S01]  /*0ee0*/  FADD.FTZ R52, -R102, 1 ;  /* 0x3f80000066347421 */ /* 0x000fe20000010100 */
[--C-:B------:R-:W-:Y:S01]  /*0ef0*/  PRMT R133, RZ, 0x5410, R18.reuse ;  /* 0x00005410ff857816 */ /* 0x100fe20000000012 */
[C---:B------:R-:W-:Y:S01]  /*0f00*/  FMUL.FTZ R48, R47.reuse, R102 ;  /* 0x000000662f307220 */ /* 0x040fe20000410000 */
[----:B------:R-:W-:Y:S01]  /*0f10*/  PRMT R135, RZ, 0x7610, R18 ;  /* 0x00007610ff877816 */ /* 0x000fe20000000012 */
[----:B------:R-:W-:Y:S01]  /*0f20*/  FFMA.FTZ R104, R47, R52, 1 ;  /* 0x3f8000002f687423 */ /* 0x000fe20000010034 */
[----:B------:R-:W-:Y:S01]  /*0f30*/  PRMT R47, RZ, 0x5410, R4 ;  /* 0x00005410ff2f7816 */ /* 0x000fe20000000004 */
[----:B------:R-:W-:Y:S01]  /*0f40*/  FMUL.FTZ R55, R82, R48 ;  /* 0x0000003052377220 */ /* 0x000fe20000410000 */
[----:B------:R2:W2:Y:S01]  /*0f50*/  MUFU.EX2 R99, R76 ;  /* 0x0000004c00637308 */ /* 0x0004a20000000800 */
[----:B-1----:R-:W-:Y:S01]  /*0f60*/  IMAD R79, R27, c[0x0][0x2f4], R80 ;  /* 0x0000bd001b4f7a24 */ /* 0x002fe200078e0250 */
[----:B------:R-:W-:Y:S01]  /*0f70*/  PRMT R80, RZ, 0x7610, R61 ;  /* 0x00007610ff507816 */ /* 0x000fe2000000003d */
[----:B0-----:R-:W-:Y:S01]  /*0f80*/  FADD.FTZ R91, R91, 1 ;  /* 0x3f8000005b5b7421 */ /* 0x001fe20000010000 */
[--C-:B------:R-:W-:Y:S01]  /*0f90*/  PRMT R137, RZ, 0x5410, R19.reuse ;  /* 0x00005410ff897816 */ /* 0x100fe20000000013 */
[----:B------:R-:W-:Y:S01]  /*0fa0*/  FFMA.FTZ R46, R55, R47, R46 ;  /* 0x0000002f372e7223 */ /* 0x000fe2000001002e */
[----:B------:R-:W-:Y:S01]  /*0fb0*/  PRMT R139, RZ, 0x7610, R19 ;  /* 0x00007610ff8b7816 */ /* 0x000fe20000000013 */
[----:B------:R-:W-:Y:S01]  /*0fc0*/  FMUL.FTZ R61, R80, -1.4426950216293334961 ;  /* 0xbfb8aa3b503d7820 */ /* 0x000fe20000410000 */
[----:B------:R0:W1:Y:S01]  /*0fd0*/  MUFU.EX2 R93, R78 ;  /* 0x0000004e005d7308 */ /* 0x0000620000000800 */
[----:B--2---:R-:W-:Y:S01]  /*0fe0*/  IMAD.WIDE.U32 R76, R27, c[0x0][0x2f0], R2 ;  /* 0x0000bc001b4c7a25 */ /* 0x004fe200078e0002 */
[----:B------:R-:W-:-:S02]  /*0ff0*/  PRMT R145, RZ, 0x5410, R13 ;  /* 0x00005410ff917816 */ /* 0x000fc4000000000d */
[----:B------:R-:W-:Y:S01]  /*1000*/  PRMT R147, RZ, 0x7610, R13 ;  /* 0x00007610ff937816 */ /* 0x000fe2000000000d */
[----:B------:R-:W-:Y:S01]  /*1010*/  FADD.FTZ R95, R95, 1 ;  /* 0x3f8000005f5f7421 */ /* 0x000fe20000010000 */
[----:B------:R-:W-:Y:S02]  /*1020*/  IADD3 R77, R77, R79, RZ ;  /* 0x0000004f4d4d7210 */ /* 0x000fe40007ffe0ff */
[----:B------:R-:W2:Y:S01]  /*1030*/  MUFU.RCP R106, R59 ;  /* 0x0000003b006a7308 */ /* 0x000ea20000001000 */
[----:B0-----:R-:W-:Y:S01]  /*1040*/  FMUL.FTZ R78, R81, -1.4426950216293334961 ;  /* 0xbfb8aa3b514e7820 */ /* 0x001fe20000410000 */
[----:B------:R-:W-:Y:S01]  /*1050*/  PRMT R79, RZ, 0x5410, R49 ;  /* 0x00005410ff4f7816 */ /* 0x000fe20000000031 */
[----:B------:R-:W-:Y:S01]  /*1060*/  FADD.FTZ R99, R99, 1 ;  /* 0x3f80000063637421 */ /* 0x000fe20000010000 */
[--C-:B------:R-:W-:Y:S02]  /*1070*/  PRMT R149, RZ, 0x5410, R14.reuse ;  /* 0x00005410ff957816 */ /* 0x100fe4000000000e */
[----:B------:R-:W-:-:S02]  /*1080*/  PRMT R151, RZ, 0x7610, R14 ;  /* 0x00007610ff977816 */ /* 0x000fc4000000000e */
[----:B------:R0:W2:Y:S01]  /*1090*/  MUFU.EX2 R122, R78 ;  /* 0x0000004e007a7308 */ /* 0x0000a20000000800 */
[----:B-1----:R-:W-:Y:S01]  /*10a0*/  FADD.FTZ R93, R93, 1 ;  /* 0x3f8000005d5d7421 */ /* 0x002fe20000010000 */
[--C-:B------:R-:W-:Y:S02]  /*10b0*/  PRMT R153, RZ, 0x5410, R15.reuse ;  /* 0x00005410ff997816 */ /* 0x100fe4000000000f */
[----:B------:R-:W-:-:S04]  /*10c0*/  PRMT R155, RZ, 0x7610, R15 ;  /* 0x00007610ff9b7816 */ /* 0x000fc8000000000f */
[----:B------:R-:W1:Y:S01]  /*10d0*/  MUFU.RCP R111, R69 ;  /* 0x00000045006f7308 */ /* 0x000e620000001000 */
[----:B0-----:R-:W-:Y:S01]  /*10e0*/  PRMT R78, RZ, 0x7610, R49 ;  /* 0x00007610ff4e7816 */ /* 0x001fe20000000031 */
[----:B------:R-:W-:Y:S01]  /*10f0*/  FADD.FTZ R49, R56, 1 ;  /* 0x3f80000038317421 */ /* 0x000fe20000010000 */
[----:B------:R-:W-:Y:S01]  /*1100*/  PRMT R56, RZ, 0x5410, R51 ;  /* 0x00005410ff387816 */ /* 0x000fe20000000033 */
[----:B--2---:R-:W-:Y:S02]  /*1110*/  FMUL.FTZ R52, R57, R106 ;  /* 0x0000006a39347220 */ /* 0x004fe40000410000 */
[----:B------:R-:W-:Y:S02]  /*1120*/  FADD.FTZ R54, -R106, 1 ;  /* 0x3f8000006a367421 */ /* 0x000fe40000010100 */
[----:B------:R0:W2:Y:S01]  /*1130*/  MUFU.RCP R115, R49 ;  /* 0x0000003100737308 */ /* 0x0000a20000001000 */
[----:B------:R-:W-:Y:S02]  /*1140*/  FMUL.FTZ R53, R83, R52 ;  /* 0x0000003453357220 */ /* 0x000fe40000410000 */
[----:B------:R-:W-:-:S02]  /*1150*/  FFMA.FTZ R108, R57, R54, 1 ;  /* 0x3f800000396c7423 */ /* 0x000fc40000010036 */
[----:B------:R-:W-:-:S03]  /*1160*/  FADD.FTZ R122, R122, 1 ;  /* 0x3f8000007a7a7421 */ /* 0x000fc60000010000 */
[----:B------:R-:W2:Y:S01]  /*1170*/  MUFU.RCP R110, R88 ;  /* 0x00000058006e7308 */ /* 0x000ea20000001000 */
[----:B0-----:R-:W-:Y:S01]  /*1180*/  PRMT R49, RZ, 0x7610, R4 ;  /* 0x00007610ff317816 */ /* 0x001fe20000000004 */
[----:B-1----:R-:W-:Y:S02]  /*1190*/  FADD.FTZ R47, -R111, 1 ;  /* 0x3f8000006f2f7421 */ /* 0x002fe40000010100 */
[C---:B------:R-:W-:Y:S02]  /*11a0*/  FMUL.FTZ R54, R68.reuse, R111 ;  /* 0x0000006f44367220 */ /* 0x040fe40000410000 */
[----:B------:R-:W-:Y:S01]  /*11b0*/  FFMA.FTZ R46, R53, R49, R46 ;  /* 0x00000031352e7223 */ /* 0x000fe2000001002e */
[----:B------:R-:W-:Y:S01]  /*11c0*/  PRMT R49, RZ, 0x5410, R5 ;  /* 0x00005410ff317816 */ /* 0x000fe20000000005 */
[----:B------:R-:W0:Y:S01]  /*11d0*/  MUFU.RCP R119, R91 ;  /* 0x0000005b00777308 */ /* 0x000e220000001000 */
[----:B------:R-:W-:Y:S02]  /*11e0*/  FFMA.FTZ R113, R68, R47, 1 ;  /* 0x3f80000044717423 */ /* 0x000fe4000001002f */
[----:B--2---:R-:W-:-:S02]  /*11f0*/  FADD.FTZ R47, -R115, 1 ;  /* 0x3f800000732f7421 */ /* 0x004fc40000010100 */
[----:B------:R-:W-:Y:S02]  /*1200*/  FMUL.FTZ R51, R84, R54 ;  /* 0x0000003654337220 */ /* 0x000fe40000410000 */
[----:B------:R-:W-:Y:S01]  /*1210*/  FFMA.FTZ R117, R70, R47, 1 ;  /* 0x3f80000046757423 */ /* 0x000fe2000001002f */
[----:B------:R1:W2:Y:S01]  /*1220*/  MUFU.EX2 R103, R60 ;  /* 0x0000003c00677308 */ /* 0x0002a20000000800 */
[----:B------:R-:W-:Y:S01]  /*1230*/  FFMA.FTZ R68, R51, R49, R46 ;  /* 0x0000003133447223 */ /* 0x000fe2000001002e */
[----:B------:R-:W-:Y:S01]  /*1240*/  PRMT R47, RZ, 0x7610, R5 ;  /* 0x00007610ff2f7816 */ /* 0x000fe20000000005 */
[----:B------:R-:W-:Y:S02]  /*1250*/  FADD.FTZ R46, -R110, 1 ;  /* 0x3f8000006e2e7421 */ /* 0x000fe40000010100 */
[C---:B------:R-:W-:Y:S02]  /*1260*/  FMUL.FTZ R88, R71.reuse, R110 ;  /* 0x0000006e47587220 */ /* 0x040fe40000410000 */
[----:B------:R-:W-:Y:S01]  /*1270*/  FFMA.FTZ R112, R71, R46, 1 ;  /* 0x3f80000047707423 */ /* 0x000fe2000001002e */
[----:B------:R-:W-:Y:S01]  /*1280*/  MUFU.RCP R127, R95 ;  /* 0x0000005f007f7308 */ /* 0x000fe20000001000 */
[----:B-1----:R-:W-:Y:S01]  /*1290*/  FMUL.FTZ R60, R70, R115 ;  /* 0x00000073463c7220 */ /* 0x002fe20000410000 */
[----:B------:R-:W-:Y:S01]  /*12a0*/  PRMT R46, RZ, 0x5410, R6 ;  /* 0x00005410ff2e7816 */ /* 0x000fe20000000006 */
[----:B0-----:R-:W-:-:S02]  /*12b0*/  FADD.FTZ R57, -R119, 1 ;  /* 0x3f80000077397421 */ /* 0x001fc40000010100 */
[----:B------:R-:W-:Y:S02]  /*12c0*/  FMUL.FTZ R49, R85, R60 ;  /* 0x0000003c55317220 */ /* 0x000fe40000410000 */
[----:B------:R-:W-:Y:S01]  /*12d0*/  FFMA.FTZ R121, R90, R57, 1 ;  /* 0x3f8000005a797423 */ /* 0x000fe20000010039 */
[----:B------:R-:W0:Y:S01]  /*12e0*/  MUFU.RCP R123, R93 ;  /* 0x0000005d007b7308 */ /* 0x000e220000001000 */
[----:B------:R-:W-:Y:S02]  /*12f0*/  FFMA.FTZ R68, R49, R47, R68 ;  /* 0x0000002f31447223 */ /* 0x000fe40000010044 */
[----:B------:R-:W-:Y:S02]  /*1300*/  FMUL.FTZ R47, R86, R88 ;  /* 0x00000058562f7220 */ /* 0x000fe40000410000 */
[----:B------:R-:W-:Y:S02]  /*1310*/  FMUL.FTZ R90, R90, R119 ;  /* 0x000000775a5a7220 */ /* 0x000fe40000410000 */
[----:B------:R-:W-:Y:S01]  /*1320*/  FFMA.FTZ R46, R47, R46, R68 ;  /* 0x0000002e2f2e7223 */ /* 0x000fe20000010044 */
[----:B------:R1:W0:Y:S01]  /*1330*/  MUFU.EX2 R124, R61 ;  /* 0x0000003d007c7308 */ /* 0x0002220000000800 */
[----:B------:R-:W-:-:S02]  /*1340*/  FMUL.FTZ R57, R87, R90 ;  /* 0x0000005a57397220 */ /* 0x000fc40000410000 */
[----:B--2---:R-:W-:-:S05]  /*1350*/  FADD.FTZ R103, R103, 1 ;  /* 0x3f80000067677421 */ /* 0x004fca0000010000 */
[----:B------:R-:W-:Y:S01]  /*1360*/  MUFU.RCP R114, R99 ;  /* 0x0000006300727308 */ /* 0x000fe20000001000 */
[----:B-1----:R-:W-:Y:S01]  /*1370*/  PRMT R61, RZ, 0x7610, R6 ;  /* 0x00007610ff3d7816 */ /* 0x002fe20000000006 */
[----:B0-----:R-:W-:-:S04]  /*1380*/  FADD.FTZ R59, -R123, 1 ;  /* 0x3f8000007b3b7421 */ /* 0x001fc80000010100 */
[----:B------:R-:W-:Y:S02]  /*1390*/  FFMA.FTZ R116, R57, R61, R46 ;  /* 0x0000003d39747223 */ /* 0x000fe4000001002e */
[----:B------:R-:W-:Y:S01]  /*13a0*/  FADD.FTZ R61, -R127, 1 ;  /* 0x3f8000007f3d7421 */ /* 0x000fe20000010100 */
[----:B------:R-:W0:Y:S01]  /*13b0*/  MUFU.RCP R118, R103 ;  /* 0x0000006700767308 */ /* 0x000e220000001000 */
[----:B------:R-:W-:Y:S02]  /*13c0*/  FFMA.FTZ R125, R92, R59, 1 ;  /* 0x3f8000005c7d7423 */ /* 0x000fe4000001003b */
[----:B------:R-:W-:Y:S01]  /*13d0*/  FFMA.FTZ R129, R94, R61, 1 ;  /* 0x3f8000005e817423 */ /* 0x000fe2000001003d */
[--C-:B------:R-:W-:Y:S01]  /*13e0*/  PRMT R61, RZ, 0x5410, R7.reuse ;  /* 0x00005410ff3d7816 */ /* 0x100fe20000000007 */
[----:B------:R-:W-:Y:S02]  /*13f0*/  FMUL.FTZ R46, R126, -1.4426950216293334961 ;  /* 0xbfb8aa3b7e2e7820 */ /* 0x000fe40000410000 */
[----:B------:R-:W-:Y:S01]  /*1400*/  FADD.FTZ R124, R124, 1 ;  /* 0x3f8000007c7c7421 */ /* 0x000fe20000010000 */
[----:B------:R-:W-:Y:S08]  /*1410*/  MUFU.RCP R122, R122 ;  /* 0x0000007a007a7308 */ /* 0x000ff00000001000 */
[----:B------:R1:W2:Y:S01]  /*1420*/  MUFU.EX2 R128, R46 ;  /* 0x0000002e00807308 */ /* 0x0002a20000000800 */
[----:B0-----:R-:W-:Y:S01]  /*1430*/  FMUL.FTZ R91, R101, R118 ;  /* 0x00000076655b7220 */ /* 0x001fe20000410000 */
[----:B-1----:R-:W-:Y:S01]  /*1440*/  PRMT R46, RZ, 0x7610, R7 ;  /* 0x00007610ff2e7816 */ /* 0x002fe20000000007 */
[----:B--2---:R-:W-:Y:S01]  /*1450*/  FADD.FTZ R128, R128, 1 ;  /* 0x3f80000080807421 */ /* 0x004fe20000010000 */
[----:B---3--:R0:W-:Y:S04]  /*1460*/  STS.128 [R33.X16], R64 ;  /* 0x0000004021007388 */ /* 0x0081e8000000cc00 */
[----:B----4-:R1:W-:Y:S01]  /*1470*/  STS.128 [R33.X16+0x200], R72 ;  /* 0x0002004821007388 */ /* 0x0103e2000000cc00 */
[----:B------:R-:W-:-:S06]  /*1480*/  NOP ;  /* 0x0000000000007918 */ /* 0x000fcc0000000000 */
[----:B------:R-:W2:Y:S01]  /*1490*/  LDS.128 R68, [R45] ;  /* 0x000000002d447984 */ /* 0x000ea20000000c00 */
[----:B0-----:R-:W-:Y:S01]  /*14a0*/  FMUL.FTZ R64, R92, R123 ;  /* 0x0000007b5c407220 */ /* 0x001fe20000410000 */
[----:B------:R-:W-:Y:S01]  /*14b0*/  PRMT R92, RZ, 0x7610, R62 ;  /* 0x00007610ff5c7816 */ /* 0x000fe2000000003e */
[----:B------:R-:W-:Y:S01]  /*14c0*/  FMUL.FTZ R66, R94, R127 ;  /* 0x0000007f5e427220 */ /* 0x000fe20000410000 */
[----:B------:R-:W-:Y:S01]  /*14d0*/  PRMT R94, RZ, 0x5410, R63 ;  /* 0x00005410ff5e7816 */ /* 0x000fe2000000003f */
[----:B------:R-:W-:Y:S02]  /*14e0*/  FMUL.FTZ R59, R96, R64 ;  /* 0x00000040603b7220 */ /* 0x000fe40000410000 */
[----:B------:R-:W-:Y:S02]  /*14f0*/  FMUL.FTZ R65, R92, -1.4426950216293334961 ;  /* 0xbfb8aa3b5c417820 */ /* 0x000fe40000410000 */
[----:B------:R-:W-:Y:S02]  /*1500*/  FFMA.FTZ R116, R59, R61, R116 ;  /* 0x0000003d3b747223 */ /* 0x000fe40000010074 */
[----:B------:R-:W-:Y:S01]  /*1510*/  FMUL.FTZ R61, R98, R66 ;  /* 0x00000042623d7220 */ /* 0x000fe20000410000 */
[----:B------:R0:W3:Y:S01]  /*1520*/  MUFU.EX2 R130, R65 ;  /* 0x0000004100827308 */ /* 0x0000e20000000800 */
[----:B------:R-:W-:-:S02]  /*1530*/  FMUL.FTZ R62, R97, R114 ;  /* 0x00000072613e7220 */ /* 0x000fc40000410000 */
[----:B-1----:R-:W-:Y:S01]  /*1540*/  FFMA.FTZ R74, R61, R46, R116 ;  /* 0x0000002e3d4a7223 */ /* 0x002fe20000010074 */
[----:B------:R-:W-:Y:S01]  /*1550*/  PRMT R46, RZ, 0x7610, R63 ;  /* 0x00007610ff2e7816 */ /* 0x000fe2000000003f */
[----:B------:R-:W-:Y:S02]  /*1560*/  FADD.FTZ R72, -R114, 1 ;  /* 0x3f80000072487421 */ /* 0x000fe40000010100 */
[----:B------:R-:W-:Y:S01]  /*1570*/  FMUL.FTZ R67, R94, -1.4426950216293334961 ;  /* 0xbfb8aa3b5e437820 */ /* 0x000fe20000410000 */
[----:B0-----:R-:W-:Y:S01]  /*1580*/  PRMT R65, RZ, 0x5410, R8 ;  /* 0x00005410ff417816 */ /* 0x001fe20000000008 */
[----:B------:R-:W-:Y:S02]  /*1590*/  FMUL.FTZ R63, R109, R62 ;  /* 0x0000003e6d3f7220 */ /* 0x000fe40000410000 */
[----:B------:R0:W1:Y:S01]  /*15a0*/  MUFU.EX2 R131, R67 ;  /* 0x0000004300837308 */ /* 0x0000620000000800 */
[----:B------:R-:W-:Y:S02]  /*15b0*/  FFMA.FTZ R116, R97, R72, 1 ;  /* 0x3f80000061747423 */ /* 0x000fe40000010048 */
[----:B------:R-:W-:-:S02]  /*15c0*/  FADD.FTZ R72, -R118, 1 ;  /* 0x3f80000076487421 */ /* 0x000fc40000010100 */
[----:B------:R-:W-:Y:S02]  /*15d0*/  FFMA.FTZ R74, R63, R65, R74 ;  /* 0x000000413f4a7223 */ /* 0x000fe4000001004a */
[----:B------:R-:W-:Y:S01]  /*15e0*/  FMUL.FTZ R65, R100, R91 ;  /* 0x0000005b64417220 */ /* 0x000fe20000410000 */
[----:B0-----:R-:W-:Y:S01]  /*15f0*/  PRMT R67, RZ, 0x7610, R8 ;  /* 0x00007610ff437816 */ /* 0x001fe20000000008 */
[----:B------:R-:W-:Y:S02]  /*1600*/  FFMA.FTZ R120, R101, R72, 1 ;  /* 0x3f80000065787423 */ /* 0x000fe40000010048 */
[----:B------:R-:W-:Y:S01]  /*1610*/  FMUL.FTZ R93, R46, -1.4426950216293334961 ;  /* 0xbfb8aa3b2e5d7820 */ /* 0x000fe20000410000 */
[--C-:B--2---:R-:W-:Y:S01]  /*1620*/  PRMT R101, RZ, 0x7610, R69.reuse ;  /* 0x00007610ff657816 */ /* 0x104fe20000000045 */
[----:B------:R-:W-:Y:S01]  /*1630*/  FFMA.FTZ R134, R65, R67, R74 ;  /* 0x0000004341867223 */ /* 0x000fe2000001004a */
[----:B------:R-:W-:Y:S01]  /*1640*/  PRMT R103, RZ, 0x7610, R70 ;  /* 0x00007610ff677816 */ /* 0x000fe20000000046 */
[----:B------:R-:W0:Y:S01]  /*1650*/  LDS.128 R72, [R45+0x10] ;  /* 0x000010002d487984 */ /* 0x000e220000000c00 */
[----:B------:R2:W4:Y:S01]  /*1660*/  MUFU.EX2 R132, R93 ;  /* 0x0000005d00847308 */ /* 0x0005220000000800 */
[----:B------:R-:W-:Y:S01]  /*1670*/  PRMT R95, RZ, 0x7610, R68 ;  /* 0x00007610ff5f7816 */ /* 0x000fe20000000044 */
[----:B---3--:R-:W-:Y:S01]  /*1680*/  FADD.FTZ R130, R130, 1 ;  /* 0x3f80000082827421 */ /* 0x008fe20000010000 */
[----:B------:R-:W-:Y:S01]  /*1690*/  PRMT R97, RZ, 0x5410, R69 ;  /* 0x00005410ff617816 */ /* 0x000fe20000000045 */
[----:B-1----:R-:W-:Y:S01]  /*16a0*/  FADD.FTZ R131, R131, 1 ;  /* 0x3f80000083837421 */ /* 0x002fe20000010000 */
[----:B------:R-:W-:Y:S01]  /*16b0*/  PRMT R99, RZ, 0x5410, R70 ;  /* 0x00005410ff637816 */ /* 0x000fe20000000046 */
[----:B------:R-:W-:Y:S01]  /*16c0*/  FMUL.FTZ R70, R87, R103 ;  /* 0x0000006757467220 */ /* 0x000fe20000410000 */
[--C-:B------:R-:W-:Y:S01]  /*16d0*/  PRMT R105, RZ, 0x5410, R71.reuse ;  /* 0x00005410ff697816 */ /* 0x100fe20000000047 */
[----:B------:R-:W-:Y:S01]  /*16e0*/  FMUL.FTZ R84, R84, R97 ;  /* 0x0000006154547220 */ /* 0x000fe20000410000 */
[----:B--2---:R-:W-:Y:S01]  /*16f0*/  PRMT R93, RZ, 0x5410, R68 ;  /* 0x00005410ff5d7816 */ /* 0x004fe20000000044 */
[----:B------:R-:W-:Y:S01]  /*1700*/  FMUL.FTZ R68, R85, R101 ;  /* 0x0000006555447220 */ /* 0x000fe20000410000 */
[----:B------:R-:W-:Y:S01]  /*1710*/  MUFU.RCP R87, R128 ;  /* 0x0000008000577308 */ /* 0x000fe20000001000 */
[----:B------:R-:W-:Y:S01]  /*1720*/  FMUL.FTZ R83, R83, R95 ;  /* 0x0000005f53537220 */ /* 0x000fe20000410000 */
[----:B------:R-:W-:Y:S01]  /*1730*/  PRMT R107, RZ, 0x7610, R71 ;  /* 0x00007610ff6b7816 */ /* 0x000fe20000000047 */
[----:B------:R-:W-:-:S02]  /*1740*/  FMUL.FTZ R67, R82, R93 ;  /* 0x0000005d52437220 */ /* 0x000fc40000410000 */
[----:B------:R-:W-:Y:S02]  /*1750*/  FMUL.FTZ R70, R119, R70 ;  /* 0x0000004677467220 */ /* 0x000fe40000410000 */
[----:B------:R-:W-:Y:S01]  /*1760*/  FMUL.FTZ R96, R96, R105 ;  /* 0x0000006960607220 */ /* 0x000fe20000410000 */
[----:B------:R-:W1:Y:S01]  /*1770*/  MUFU.RCP R85, R124 ;  /* 0x0000007c00557308 */ /* 0x000e620000001000 */
[----:B----4-:R-:W-:Y:S02]  /*1780*/  FADD.FTZ R132, R132, 1 ;  /* 0x3f80000084847421 */ /* 0x010fe40000010000 */
[----:B------:R-:W-:Y:S02]  /*1790*/  FMUL.FTZ R84, R111, R84 ;  /* 0x000000546f547220 */ /* 0x000fe40000410000 */
[----:B------:R-:W-:Y:S02]  /*17a0*/  FMUL.FTZ R67, R102, R67 ;  /* 0x0000004366437220 */ /* 0x000fe40000410000 */
[----:B------:R-:W-:Y:S01]  /*17b0*/  FMUL.FTZ R83, R106, R83 ;  /* 0x000000536a537220 */ /* 0x000fe20000410000 */
[----:B------:R-:W2:Y:S01]  /*17c0*/  MUFU.RCP R111, R130 ;  /* 0x00000082006f7308 */ /* 0x000ea20000001000 */
[----:B------:R-:W-:-:S02]  /*17d0*/  FMUL.FTZ R70, R70, R121 ;  /* 0x0000007946467220 */ /* 0x000fc40000410000 */
[----:B------:R-:W-:Y:S02]  /*17e0*/  FMUL.FTZ R96, R123, R96 ;  /* 0x000000607b607220 */ /* 0x000fe40000410000 */
[----:B------:R-:W-:Y:S02]  /*17f0*/  FMUL.FTZ R69, R86, R99 ;  /* 0x0000006356457220 */ /* 0x000fe40000410000 */
[----:B------:R-:W-:Y:S01]  /*1800*/  FMUL.FTZ R67, R67, R104 ;  /* 0x0000006843437220 */ /* 0x000fe20000410000 */
[----:B------:R-:W3:Y:S01]  /*1810*/  MUFU.RCP R121, R132 ;  /* 0x0000008400797308 */ /* 0x000ee20000001000 */
[----:B------:R-:W-:Y:S02]  /*1820*/  FMUL.FTZ R108, R83, R108 ;  /* 0x0000006c536c7220 */ /* 0x000fe40000410000 */
[----:B------:R-:W-:Y:S01]  /*1830*/  FMUL.FTZ R68, R115, R68 ;  /* 0x0000004473447220 */ /* 0x000fe20000410000 */
[--C-:B0-----:R-:W-:Y:S01]  /*1840*/  PRMT R102, RZ, 0x7610, R72.reuse ;  /* 0x00007610ff667816 */ /* 0x101fe20000000048 */
[----:B------:R-:W-:Y:S01]  /*1850*/  FMUL.FTZ R83, R96, R125 ;  /* 0x0000007d60537220 */ /* 0x000fe20000410000 */
[--C-:B------:R-:W-:Y:S01]  /*1860*/  PRMT R106, RZ, 0x7610, R73.reuse ;  /* 0x00007610ff6a7816 */ /* 0x100fe20000000049 */
[----:B------:R-:W-:Y:S01]  /*1870*/  FMUL.FTZ R69, R110, R69 ;  /* 0x000000456e457220 */ /* 0x000fe20000410000 */
[----:B------:R-:W0:Y:S01]  /*1880*/  MUFU.RCP R131, R131 ;  /* 0x0000008300837308 */ /* 0x000e220000001000 */
[----:B------:R-:W-:Y:S01]  /*1890*/  PRMT R104, RZ, 0x5410, R73 ;  /* 0x00005410ff687816 */ /* 0x000fe20000000049 */
[----:B------:R-:W-:Y:S01]  /*18a0*/  FMUL.FTZ R71, R100, R102 ;  /* 0x0000006664477220 */ /* 0x000fe20000410000 */
[----:B------:R-:W-:Y:S01]  /*18b0*/  PRMT R96, RZ, 0x5410, R72 ;  /* 0x00005410ff607816 */ /* 0x000fe20000000048 */
[----:B------:R-:W-:Y:S01]  /*18c0*/  FMUL.FTZ R72, R78, R106 ;  /* 0x0000006a4e487220 */ /* 0x000fe20000410000 */
[--C-:B------:R-:W-:Y:S01]  /*18d0*/  PRMT R119, RZ, 0x5410, R75.reuse ;  /* 0x00005410ff777816 */ /* 0x100fe2000000004b */
[----:B------:R-:W-:Y:S01]  /*18e0*/  FMUL.FTZ R117, R68, R117 ;  /* 0x0000007544757220 */ /* 0x000fe20000410000 */
[----:B------:R-:W-:Y:S01]  /*18f0*/  PRMT R123, RZ, 0x7610, R75 ;  /* 0x00007610ff7b7816 */ /* 0x000fe2000000004b */
[----:B-1----:R-:W-:Y:S01]  /*1900*/  FADD.FTZ R75, -R85, 1 ;  /* 0x3f800000554b7421 */ /* 0x002fe20000010100 */
[--C-:B------:R-:W-:Y:S01]  /*1910*/  PRMT R110, RZ, 0x5410, R74.reuse ;  /* 0x00005410ff6e7816 */ /* 0x100fe2000000004a */
[----:B------:R-:W-:Y:S01]  /*1920*/  FMUL.FTZ R69, R69, R112 ;  /* 0x0000007045457220 */ /* 0x000fe20000410000 */
[----:B------:R-:W-:Y:S01]  /*1930*/  PRMT R112, RZ, 0x7610, R74 ;  /* 0x00007610ff707816 */ /* 0x000fe2000000004a */
[----:B------:R-:W-:-:S02]  /*1940*/  FADD.FTZ R68, -R122, 1 ;  /* 0x3f8000007a447421 */ /* 0x000fc40000010100 */
[----:B------:R-:W-:Y:S02]  /*1950*/  FMUL.FTZ R73, R79, R104 ;  /* 0x000000684f497220 */ /* 0x000fe40000410000 */
[----:B------:R-:W-:Y:S02]  /*1960*/  FMUL.FTZ R71, R118, R71 ;  /* 0x0000004776477220 */ /* 0x000fe40000410000 */
[----:B------:R-:W-:Y:S02]  /*1970*/  FFMA.FTZ R75, R80, R75, 1 ;  /* 0x3f800000504b7423 */ /* 0x000fe4000001004b */
[----:B------:R-:W-:Y:S02]  /*1980*/  FMUL.FTZ R72, R85, R72 ;  /* 0x0000004855487220 */ /* 0x000fe40000410000 */
[----:B------:R-:W-:Y:S02]  /*1990*/  FFMA.FTZ R68, R81, R68, 1 ;  /* 0x3f80000051447423 */ /* 0x000fe40000010044 */
[----:B------:R-:W-:-:S02]  /*19a0*/  FMUL.FTZ R73, R122, R73 ;  /* 0x000000497a497220 */ /* 0x000fc40000410000 */
[----:B------:R-:W-:Y:S02]  /*19b0*/  FMUL.FTZ R120, R71, R120 ;  /* 0x0000007847787220 */ /* 0x000fe40000410000 */
[----:B------:R-:W-:Y:S02]  /*19c0*/  FMUL.FTZ R75, R72, R75 ;  /* 0x0000004b484b7220 */ /* 0x000fe40000410000 */
[----:B------:R-:W-:Y:S02]  /*19d0*/  FMUL.FTZ R100, R81, R122 ;  /* 0x0000007a51647220 */ /* 0x000fe40000410000 */
[----:B------:R-:W-:Y:S02]  /*19e0*/  FMUL.FTZ R115, R80, R85 ;  /* 0x0000005550737220 */ /* 0x000fe40000410000 */
[----:B--2---:R-:W-:Y:S02]  /*19f0*/  FADD.FTZ R71, -R111, 1 ;  /* 0x3f8000006f477421 */ /* 0x004fe40000010100 */
[----:B------:R-:W-:-:S02]  /*1a00*/  FMUL.FTZ R72, R58, R112 ;  /* 0x000000703a487220 */ /* 0x000fc40000410000 */
[----:B------:R-:W-:Y:S02]  /*1a10*/  FADD.FTZ R81, -R87, 1 ;  /* 0x3f80000057517421 */ /* 0x000fe40000010100 */
[----:B------:R-:W-:Y:S02]  /*1a20*/  FMUL.FTZ R74, R89, R110 ;  /* 0x0000006e594a7220 */ /* 0x000fe40000410000 */
[----:B---3--:R-:W-:Y:S02]  /*1a30*/  FADD.FTZ R85, -R121, 1 ;  /* 0x3f80000079557421 */ /* 0x008fe40000010100 */
[----:B------:R-:W-:Y:S02]  /*1a40*/  FMUL.FTZ R82, R50, R123 ;  /* 0x0000007b32527220 */ /* 0x000fe40000410000 */
[----:B------:R-:W-:Y:S02]  /*1a50*/  FMUL.FTZ R68, R73, R68 ;  /* 0x0000004449447220 */ /* 0x000fe40000410000 */
[----:B------:R-:W-:-:S02]  /*1a60*/  FMUL.FTZ R98, R98, R107 ;  /* 0x0000006b62627220 */ /* 0x000fc40000410000 */
[----:B------:R-:W-:Y:S02]  /*1a70*/  FMUL.FTZ R109, R109, R96 ;  /* 0x000000606d6d7220 */ /* 0x000fe40000410000 */
[----:B0-----:R-:W-:Y:S02]  /*1a80*/  FADD.FTZ R73, -R131, 1 ;  /* 0x3f80000083497421 */ /* 0x001fe40000010100 */
[----:B------:R-:W-:Y:S02]  /*1a90*/  FMUL.FTZ R80, R56, R119 ;  /* 0x0000007738507220 */ /* 0x000fe40000410000 */
[----:B------:R-:W-:Y:S02]  /*1aa0*/  FFMA.FTZ R71, R92, R71, 1 ;  /* 0x3f8000005c477423 */ /* 0x000fe40000010047 */
[----:B------:R-:W-:Y:S02]  /*1ab0*/  FMUL.FTZ R72, R111, R72 ;  /* 0x000000486f487220 */ /* 0x000fe40000410000 */
[----:B------:R-:W-:-:S02]  /*1ac0*/  FFMA.FTZ R81, R126, R81, 1 ;  /* 0x3f8000007e517423 */ /* 0x000fc40000010051 */
[----:B------:R-:W-:Y:S02]  /*1ad0*/  FMUL.FTZ R74, R87, R74 ;  /* 0x0000004a574a7220 */ /* 0x000fe40000410000 */
[----:B------:R-:W-:Y:S02]  /*1ae0*/  FFMA.FTZ R85, R46, R85, 1 ;  /* 0x3f8000002e557423 */ /* 0x000fe40000010055 */
[----:B------:R-:W-:Y:S02]  /*1af0*/  FMUL.FTZ R82, R121, R82 ;  /* 0x0000005279527220 */ /* 0x000fe40000410000 */
[----:B------:R-:W-:Y:S02]  /*1b00*/  FMUL.FTZ R98, R127, R98 ;  /* 0x000000627f627220 */ /* 0x000fe40000410000 */
[----:B------:R-:W-:Y:S02]  /*1b10*/  FMUL.FTZ R109, R114, R109 ;  /* 0x0000006d726d7220 */ /* 0x000fe40000410000 */
[----:B------:R-:W-:-:S02]  /*1b20*/  FFMA.FTZ R73, R94, R73, 1 ;  /* 0x3f8000005e497423 */ /* 0x000fc40000010049 */
[----:B------:R-:W-:Y:S02]  /*1b30*/  FMUL.FTZ R80, R131, R80 ;  /* 0x0000005083507220 */ /* 0x000fe40000410000 */
        /* <DEDUP_REMOVED lines=14> */
[----:B------:R-:W-:Y:S01]  /*1c20*/  BAR.SYNC.DEFER_BLOCKING 0x0 ;  /* 0x0000000000007b1d */ /* 0x000fe20000010000 */
[----:B------:R-:W-:Y:S01]  /*1c30*/  FMUL.FTZ R126, R126, R87 ;  /* 0x000000577e7e7220 */ /* 0x000fe20000410000 */
[----:B------:R-:W-:Y:S01]  /*1c40*/  F2FP.BF16.PACK_AB R84, R120, R109 ;  /* 0x0000006d7854723e */ /* 0x000fe200000010ff */
[C---:B------:R-:W-:Y:S01]  /*1c50*/  IMAD R71, R29.reuse, c[0x0][0x2ec], R68 ;  /* 0x0000bb001d477a24 */ /* 0x040fe200078e0244 */
[----:B------:R-:W-:Y:S01]  /*1c60*/  F2FP.BF16.PACK_AB R87, R72, R73 ;  /* 0x000000494857723e */ /* 0x000fe200000010ff */
[----:B------:R-:W-:Y:S01]  /*1c70*/  IMAD.WIDE.U32 R68, R29, c[0x0][0x2e8], R76 ;  /* 0x0000ba001d447a25 */ /* 0x000fe200078e004c */
[----:B------:R-:W-:-:S02]  /*1c80*/  PRMT R70, RZ, 0x5410, R9 ;  /* 0x00005410ff467816 */ /* 0x000fc40000000009 */
[----:B------:R-:W-:Y:S01]  /*1c90*/  PRMT R113, RZ, 0x7610, R16 ;  /* 0x00007610ff717816 */ /* 0x000fe20000000010 */
[----:B------:R-:W-:Y:S01]  /*1ca0*/  FMUL.FTZ R67, R79, R100 ;  /* 0x000000644f437220 */ /* 0x000fe20000410000 */
[----:B------:R-:W-:Y:S01]  /*1cb0*/  IADD3 R71, R69, R71, RZ ;  /* 0x0000004745477210 */ /* 0x000fe20007ffe0ff */
[----:B------:R-:W-:Y:S01]  /*1cc0*/  FMUL.FTZ R69, R78, R115 ;  /* 0x000000734e457220 */ /* 0x000fe20000410000 */
[----:B------:R-:W-:Y:S01]  /*1cd0*/  LEA R108, P0, R68, c[0x0][0x338], 0x1 ;  /* 0x0000ce00446c7a11 */ /* 0x000fe200078008ff */
[----:B------:R-:W-:Y:S02]  /*1ce0*/  FFMA.FTZ R70, R67, R70, R134 ;  /* 0x0000004643467223 */ /* 0x000fe40000010086 */
[----:B------:R-:W-:Y:S01]  /*1cf0*/  FMUL.FTZ R117, R94, R131 ;  /* 0x000000835e757220 */ /* 0x000fe20000410000 */
[----:B------:R-:W-:Y:S01]  /*1d00*/  LEA.HI.X R109, R68, c[0x0][0x33c], R71, 0x1, P0 ;  /* 0x0000cf00446d7a11 */ /* 0x000fe200000f0c47 */
[----:B------:R-:W-:Y:S01]  /*1d10*/  FMUL.FTZ R71, R89, R126 ;  /* 0x0000007e59477220 */ /* 0x000fe20000410000 */
[----:B------:R-:W-:Y:S01]  /*1d20*/  PRMT R68, RZ, 0x7610, R9 ;  /* 0x00007610ff447816 */ /* 0x000fe20000000009 */
[----:B------:R-:W-:Y:S01]  /*1d30*/  FMUL.FTZ R121, R46, R121 ;  /* 0x000000792e797220 */ /* 0x000fe20000410000 */
[----:B------:R-:W-:-:S02]  /*1d40*/  PRMT R89, RZ, 0x5410, R16 ;  /* 0x00005410ff597816 */ /* 0x000fc40000000010 */
[----:B------:R-:W-:Y:S01]  /*1d50*/  PRMT R16, RZ, 0x7610, R10 ;  /* 0x00007610ff107816 */ /* 0x000fe2000000000a */
[----:B------:R-:W-:Y:S01]  /*1d60*/  FFMA.FTZ R68, R69, R68, R70 ;  /* 0x0000004445447223 */ /* 0x000fe20000010046 */
[----:B------:R0:W-:Y:S01]  /*1d70*/  STS.128 [R45], R80 ;  /* 0x000000502d007388 */ /* 0x0001e20000000c00 */
[----:B------:R-:W-:Y:S02]  /*1d80*/  PRMT R70, RZ, 0x5410, R10 ;  /* 0x00005410ff467816 */ /* 0x000fe4000000000a */
[----:B------:R-:W-:Y:S01]  /*1d90*/  PRMT R131, RZ, 0x7610, R17 ;  /* 0x00007610ff837816 */ /* 0x000fe20000000011 */
[----:B------:R1:W-:Y:S01]  /*1da0*/  STS.128 [R45+0x10], R84 ;  /* 0x000010542d007388 */ /* 0x0003e20000000c00 */
[----:B------:R-:W-:-:S06]  /*1db0*/  NOP ;  /* 0x0000000000007918 */ /* 0x000fcc0000000000 */
[----:B------:R-:W2:Y:S01]  /*1dc0*/  LDS.128 R72, [R33.X16] ;  /* 0x0000000021487984 */ /* 0x000ea2000000cc00 */
[----:B------:R-:W-:Y:S01]  /*1dd0*/  FFMA.FTZ R68, R71, R70, R68 ;  /* 0x0000004647447223 */ /* 0x000fe20000010044 */
[----:B------:R-:W-:Y:S02]  /*1de0*/  ISETP.NE.U32.AND P0, PT, RZ, c[0x0][0x270], PT ;  /* 0x00009c00ff007a0c */ /* 0x000fe40003f05070 */
[----:B------:R-:W3:Y:S01]  /*1df0*/  LDS.128 R76, [R33.X16+0x200] ;  /* 0x00020000214c7984 */ /* 0x000ee2000000cc00 */
[----:B0-----:R-:W-:Y:S01]  /*1e00*/  FMUL.FTZ R83, R56, R117 ;  /* 0x0000007538537220 */ /* 0x001fe20000410000 */
[----:B------:R-:W-:Y:S01]  /*1e10*/  ISETP.NE.AND.EX P0, PT, RZ, c[0x0][0x274], PT, P0 ;  /* 0x00009d00ff007a0c */ /* 0x000fe20003f05300 */
[----:B-1----:R-:W-:Y:S01]  /*1e20*/  FMUL.FTZ R87, R92, R111 ;  /* 0x0000006f5c577220 */ /* 0x002fe20000410000 */
[----:B------:R-:W-:Y:S01]  /*1e30*/  PRMT R111, RZ, 0x5410, R17 ;  /* 0x00005410ff6f7816 */ /* 0x000fe20000000011 */
[----:B------:R-:W-:Y:S01]  /*1e40*/  FMUL.FTZ R85, R50, R121 ;  /* 0x0000007932557220 */ /* 0x000fe20000410000 */
[----:B------:R-:W-:Y:S01]  /*1e50*/  PRMT R17, RZ, 0x5410, R11 ;  /* 0x00005410ff117816 */ /* 0x000fe2000000000b */
[----:B------:R-:W-:-:S04]  /*1e60*/  FMUL.FTZ R81, R58, R87 ;  /* 0x000000573a517220 */ /* 0x000fc80000410000 */
[----:B------:R-:W-:-:S04]  /*1e70*/  FFMA.FTZ R16, R81, R16, R68 ;  /* 0x0000001051107223 */ /* 0x000fc80000010044 */
        /* <DEDUP_REMOVED lines=49> */
.L_x_6201:
[----:B------:R-:W-:Y:S01]  /*2190*/  BAR.SYNC.DEFER_BLOCKING 0x0 ;  /* 0x0000000000007b1d */ /* 0x000fe20000010000 */
        /* <DEDUP_REMOVED lines=20> */
[----:B0-----:R-:W-:-:S02]  /*22e0*/  FADD.FTZ R78, R133, R28 ;  /* 0x0000001c854e7221 */ /* 0x001fc40000010000 */
        /* <DEDUP_REMOVED lines=32> */
.L_x_6239:
        /* <DEDUP_REMOVED lines=31> */
[----:B------:R-:W-:Y:S02]  /*26e0*/  IADD3 R102, R42, -0x1, RZ ;  /* 0xffffffff2a667810 */ /* 0x000fe40007ffe0ff */
        /* <DEDUP_REMOVED lines=9> */
[----:B------:R-:W2:Y:S04]  /*2780*/  LDG.E R186, [R186.64] ;  /* 0x00000004baba7981 */ /* 0x000ea8000c1e1900 */
[----:B-1----:R-:W1:Y:S01]  /*2790*/  LDS.128 R16, [R45+0x10] ;  /* 0x000010002d107984 */ /* 0x002e620000000c00 */
[----:B----4-:R-:W-:-:S04]  /*27a0*/  FMUL.FTZ R153, R48, 1.4426950216293334961 ;  /* 0x3fb8aa3b30997820 */ /* 0x010fc80000410000 */
[----:B------:R-:W-:-:S06]  /*27b0*/  FMUL.FTZ R179, R82, R153 ;  /* 0x0000009952b37220 */ /* 0x000fcc0000410000 */
[----:B------:R-:W3:Y:S01]  /*27c0*/  MUFU.EX2 R179, R179 ;  /* 0x000000b300b37308 */ /* 0x000ee20000000800 */
[----:B0-----:R-:W-:Y:S02]  /*27d0*/  IADD3 R12, R32, 0x200, RZ ;  /* 0x00000200200c7810 */ /* 0x001fe40007ffe0ff */
[----:B------:R-:W-:Y:S02]  /*27e0*/  @!P1 LEA R12, R102, R75, 0x8 ;  /* 0x0000004b660c9211 */ /* 0x000fe400078e40ff */
[----:B------:R-:W-:Y:S02]  /*27f0*/  @!P2 IADD3 R14, R42, -0x2, RZ ;  /* 0xfffffffe2a0ea810 */ /* 0x000fe40007ffe0ff */
[----:B------:R-:W-:-:S03]  /*2800*/  SHF.L.U32 R102, R12, 0x2, RZ ;  /* 0x000000020c667819 */ /* 0x000fc600000006ff */
[----:B------:R-:W-:Y:S02]  /*2810*/  @!P2 IMAD R131, R14, c[0x0][0x16c], R75 ;  /* 0x00005b000e83aa24 */ /* 0x000fe400078e024b */
[----:B------:R-:W0:Y:S04]  /*2820*/  LDS.128 R12, [R45] ;  /* 0x000000002d0c7984 */ /* 0x000e280000000c00 */
[----:B---3--:R0:W-:Y:S01]  /*2830*/  STS [R102+0xea8], R179 ;  /* 0x000ea8b366007388 */ /* 0x0081e20000000800 */
[----:B------:R-:W-:Y:S01]  /*2840*/  HFMA2.MMA R166, -RZ, RZ, 0, 0 ;  /* 0x00000000ffa67435 */ /* 0x000fe200000001ff */
[----:B------:R-:W-:Y:S02]  /*2850*/  @!P2 IMAD.WIDE R130, R131, 0x8, R24 ;  /* 0x000000088382a825 */ /* 0x000fe400078e0218 */
[----:B------:R-:W-:Y:S02]  /*2860*/  BAR.SYNC.DEFER_BLOCKING 0x0 ;  /* 0x0000000000007b1d */ /* 0x000fe40000010000 */
[----:B------:R-:W-:-:S05]  /*2870*/  FMUL.FTZ R120, R113, R153 ;  /* 0x0000009971787220 */ /* 0x000fca0000410000 */
[----:B------:R3:W5:Y:S01]  /*2880*/  @!P2 LDG.E R166, [R130.64+0x4] ;  /* 0x0000040482a6a981 */ /* 0x000762000c1e1900 */
[----:B------:R-:W-:Y:S01]  /*2890*/  ISETP.NE.AND P2, PT, R32, 0x1f, PT ;  /* 0x0000001f2000780c */ /* 0x000fe20003f45270 */
[----:B------:R-:W-:-:S12]  /*28a0*/  FMUL.FTZ R137, R80, R153 ;  /* 0x0000009950897220 */ /* 0x000fd80000410000 */
[----:B------:R4:W2:Y:S01]  /*28b0*/  @P2 LDS R206, [R32.X4+0x16ac] ;  /* 0x0016ac0020ce2984 */ /* 0x0008a20000004800 */
[----:B------:R-:W4:Y:S01]  /*28c0*/  MUFU.EX2 R120, R120 ;  /* 0x0000007800787308 */ /* 0x000f220000000800 */
[-C--:B------:R-:W-:Y:S01]  /*28d0*/  FMUL.FTZ R136, R111, R153.reuse ;  /* 0x000000996f887220 */ /* 0x080fe20000410000 */
[--C-:B---3--:R-:W-:Y:S01]  /*28e0*/  PRMT R131, RZ, 0x5410, R4.reuse ;  /* 0x00005410ff837816 */ /* 0x108fe20000000004 */
[-C--:B------:R-:W-:Y:S01]  /*28f0*/  FMUL.FTZ R157, R99, R153.reuse ;  /* 0x00000099639d7220 */ /* 0x080fe20000410000 */
[----:B------:R-:W-:Y:S01]  /*2900*/  PRMT R126, RZ, 0x7610, R4 ;  /* 0x00007610ff7e7816 */ /* 0x000fe20000000004 */
[-C--:B------:R-:W-:Y:S01]  /*2910*/  FMUL.FTZ R135, R78, R153.reuse ;  /* 0x000000994e877220 */ /* 0x080fe20000410000 */
[--C-:B-1----:R-:W-:Y:S02]  /*2920*/  PRMT R138, RZ, 0x5410, R19.reuse ;  /* 0x00005410ff8a7816 */ /* 0x102fe40000000013 */
[----:B------:R-:W1:Y:S01]  /*2930*/  MUFU.EX2 R137, R137 ;  /* 0x0000008900897308 */ /* 0x000e620000000800 */
[-C--:B------:R-:W-:Y:S01]  /*2940*/  FMUL.FTZ R134, R109, R153.reuse ;  /* 0x000000996d867220 */ /* 0x080fe20000410000 */
[----:B------:R-:W-:Y:S01]  /*2950*/  PRMT R152, RZ, 0x7610, R19 ;  /* 0x00007610ff987816 */ /* 0x000fe20000000013 */
[-C--:B------:R-:W-:Y:S01]  /*2960*/  FMUL.FTZ R133, R76, R153.reuse ;  /* 0x000000994c857220 */ /* 0x080fe20000410000 */
[--C-:B0-----:R-:W-:Y:S01]  /*2970*/  PRMT R102, RZ, 0x5410, R12.reuse ;  /* 0x00005410ff667816 */ /* 0x101fe2000000000c */
        /* <DEDUP_REMOVED lines=9> */
[----:B------:R-:W-:Y:S01]  /*2a10*/  FMUL.FTZ R165, R68, R153 ;  /* 0x0000009944a57220 */ /* 0x000fe20000410000 */
[----:B------:R-:W0:Y:S01]  /*2a20*/  MUFU.EX2 R136, R136 ;  /* 0x0000008800887308 */ /* 0x000e220000000800 */
[----:B------:R-:W-:-:S02]  /*2a30*/  FMUL.FTZ R219, R82, R131 ;  /* 0x0000008352db7220 */ /* 0x000fc40000410000 */
[----:B------:R-:W-:Y:S01]  /*2a40*/  FMUL.FTZ R217, R113, R126 ;  /* 0x0000007e71d97220 */ /* 0x000fe20000410000 */
[----:B------:R-:W-:-:S04]  /*2a50*/  PRMT R106, RZ, 0x5410, R13 ;  /* 0x00005410ff6a7816 */ /* 0x000fc8000000000d */
[----:B------:R-:W3:Y:S01]  /*2a60*/  MUFU.EX2 R157, R157 ;  /* 0x0000009d009d7308 */ /* 0x000ee20000000800 */
[----:B------:R-:W-:Y:S01]  /*2a70*/  PRMT R150, RZ, 0x7610, R5 ;  /* 0x00007610ff967816 */ /* 0x000fe20000000005 */
[----:B------:R-:W-:Y:S02]  /*2a80*/  FMUL.FTZ R213, R80, R19 ;  /* 0x0000001350d57220 */ /* 0x000fe40000410000 */
[----:B------:R-:W-:Y:S02]  /*2a90*/  FMUL.FTZ R204, R102, R219 ;  /* 0x000000db66cc7220 */ /* 0x000fe40000410000 */
[----:B------:R-:W-:Y:S02]  /*2aa0*/  FMUL.FTZ R223, R104, R217 ;  /* 0x000000d968df7220 */ /* 0x000fe40000410000 */
[----:B------:R-:W0:Y:S01]  /*2ab0*/  MUFU.EX2 R135, R135 ;  /* 0x0000008700877308 */ /* 0x000e220000000800 */
[--C-:B------:R-:W-:Y:S02]  /*2ac0*/  PRMT R128, RZ, 0x5410, R18.reuse ;  /* 0x00005410ff807816 */ /* 0x100fe40000000012 */
[----:B------:R-:W-:Y:S01]  /*2ad0*/  PRMT R139, RZ, 0x7610, R18 ;  /* 0x00007610ff8b7816 */ /* 0x000fe20000000012 */
[----:B------:R-:W-:Y:S01]  /*2ae0*/  FMUL.FTZ R211, R111, R150 ;  /* 0x000000966fd37220 */ /* 0x000fe20000410000 */
[----:B------:R-:W-:-:S03]  /*2af0*/  PRMT R110, RZ, 0x7610, R13 ;  /* 0x00007610ff6e7816 */ /* 0x000fc6000000000d */
[----:B------:R-:W0:Y:S01]  /*2b00*/  MUFU.EX2 R134, R134 ;  /* 0x0000008600867308 */ /* 0x000e220000000800 */
[--C-:B------:R-:W-:Y:S01]  /*2b10*/  PRMT R108, RZ, 0x5410, R14.reuse ;  /* 0x00005410ff6c7816 */ /* 0x100fe2000000000e */
[----:B------:R-:W-:Y:S01]  /*2b20*/  FMUL.FTZ R200, R106, R213 ;  /* 0x000000d56ac87220 */ /* 0x000fe20000410000 */
[----:B------:R-:W-:Y:S01]  /*2b30*/  PRMT R114, RZ, 0x7610, R14 ;  /* 0x00007610ff727816 */ /* 0x000fe2000000000e */
[----:B----4-:R-:W-:Y:S01]  /*2b40*/  FMUL.FTZ R14, R179, R120 ;  /* 0x00000078b30e7220 */ /* 0x010fe20000410000 */
[----:B------:R-:W-:-:S03]  /*2b50*/  PRMT R151, RZ, 0x5410, R6 ;  /* 0x00005410ff977816 */ /* 0x000fc60000000006 */
[----:B------:R-:W4:Y:S01]  /*2b60*/  MUFU.EX2 R133, R133 ;  /* 0x0000008500857308 */ /* 0x000f220000000800 */
        /* <DEDUP_REMOVED lines=13> */
[--C-:B------:R-:W-:Y:S02]  /*2c40*/  PRMT R141, RZ, 0x5410, R11.reuse ;  /* 0x00005410ff8d7816 */ /* 0x100fe4000000000b */
[----:B------:R-:W-:-:S05]  /*2c50*/  PRMT R18, RZ, 0x7610, R11 ;  /* 0x00007610ff127816 */ /* 0x000fca000000000b */
        /* <DEDUP_REMOVED lines=9> */
[--C-:B------:R-:W-:Y:S01]  /*2cf0*/  PRMT R122, RZ, 0x5410, R17.reuse ;  /* 0x00005410ff7a7816 */ /* 0x100fe20000000011 */
[----:B------:R-:W-:Y:S01]  /*2d00*/  FMUL.FTZ R209, R78, R151 ;  /* 0x000000974ed17220 */ /* 0x000fe20000410000 */
[----:B------:R-:W-:Y:S01]  /*2d10*/  PRMT R130, RZ, 0x7610, R17 ;  /* 0x00007610ff827816 */ /* 0x000fe20000000011 */
[----:B------:R-:W-:Y:S01]  /*2d20*/  FMUL.FTZ R201, R109, R148 ;  /* 0x000000946dc97220 */ /* 0x000fe20000410000 */
        /* <DEDUP_REMOVED lines=12> */
[C---:B-1----:R-:W-:Y:S02]  /*2df0*/  FMUL.FTZ R13, R137.reuse, R14 ;  /* 0x0000000e890d7220 */ /* 0x042fe40000410000 */
        /* <DEDUP_REMOVED lines=13> */
[C---:B0-----:R-:W-:Y:S02]  /*2ed0*/  FMUL.FTZ R14, R136.reuse, R13 ;  /* 0x0000000d880e7220 */ /* 0x041fe40000410000 */
[----:B------:R-:W-:-:S02]  /*2ee0*/  FFMA.FTZ R15, R136, R12, R221 ;  /* 0x0000000c880f7223 */ /* 0x000fc400000100dd */
[-C--:B--2---:R-:W-:Y:S02]  /*2ef0*/  FMUL.FTZ R198, R83, R186.reuse ;  /* 0x000000ba53c67220 */ /* 0x084fe40000410000 */
        /* <DEDUP_REMOVED lines=14> */
[----:B---3--:R-:W-:Y:S01]  /*2fe0*/  FFMA.FTZ R16, R157, R202, R198 ;  /* 0x000000ca9d107223 */ /* 0x008fe200000100c6 */
        /* <DEDUP_REMOVED lines=8> */
.L_x_6204:
[----:B----4-:R-:W-:Y:S05]  /*3070*/  BSYNC B0 ;  /* 0x0000000000007941 */ /* 0x010fea0003800000 */
.L_x_6203:
[----:B01----:R-:W-:Y:S01]  /*3080*/  FMUL.FTZ R12, R157, R206 ;  /* 0x000000ce9d0c7220 */ /* 0x003fe20000410000 */
[----:B------:R-:W-:Y:S01]  /*3090*/  ISETP.GE.AND P3, PT, R33, 0x1, PT ;  /* 0x000000012100780c */ /* 0x000fe20003f66270 */
[C---:B------:R-:W-:Y:S01]  /*30a0*/  FMUL.FTZ R13, R135.reuse, R14 ;  /* 0x0000000e870d7220 */ /* 0x040fe20000410000 */
[----:B------:R-:W-:Y:S01]  /*30b0*/  LOP3.LUT R214, R32, 0x1f, RZ, 0xc0, !PT ;  /* 0x0000001f20d67812 */ /* 0x000fe200078ec0ff */
[----:B------:R-:W-:Y:S01]  /*30c0*/  FFMA.FTZ R15, R135, R15, R194 ;  /* 0x0000000f870f7223 */ /* 0x000fe200000100c2 */
[----:B------:R-:W-:Y:S01]  /*30d0*/  ISETP.GE.OR P0, PT, R42, c[0x0][0x174], P0 ;  /* 0x00005d002a007a0c */ /* 0x000fe20000706670 */
[C---:B------:R-:W-:Y:S01]  /*30e0*/  FMUL.FTZ R14, R165.reuse, R12 ;  /* 0x0000000ca50e7220 */ /* 0x040fe20000410000 */
[----:B------:R-:W-:Y:S01]  /*30f0*/  ISETP.NE.AND P4, PT, R214, 0x1f, PT ;  /* 0x0000001fd600780c */ /* 0x000fe20003f85270 */
[----:B------:R-:W-:Y:S01]  /*3100*/  FFMA.FTZ R16, R165, R16, R196 ;  /* 0x00000010a5107223 */ /* 0x000fe200000100c4 */
[----:B-----5:R-:W-:Y:S01]  /*3110*/  SHFL.IDX PT, R166, R166, RZ, 0x1f ;  /* 0x00001fffa6a67589 */ /* 0x020fe200000e0000 */
[----:B------:R-:W-:Y:S01]  /*3120*/  FMUL.FTZ R12, R134, R13 ;  /* 0x0000000d860c7220 */ /* 0x000fe20000410000 */
[----:B------:R-:W-:Y:S01]  /*3130*/  ISETP.NE.AND P5, PT, R32, RZ, PT ;  /* 0x000000ff2000720c */ /* 0x000fe20003fa5270 */
        /* <DEDUP_REMOVED lines=16> */
[C---:B------:R-:W-:Y:S02]  /*3240*/  FMUL.FTZ R12, R178.reuse, R13 ;  /* 0x0000000db20c7220 */ /* 0x040fe40000410000 */
[C---:B------:R-:W-:Y:S02]  /*3250*/  FFMA.FTZ R15, R178.reuse, R15, R195 ;  /* 0x0000000fb20f7223 */ /* 0x040fe400000100c3 */
        /* <DEDUP_REMOVED lines=25> */
[----:B------:R-:W-:Y:S01]  /*33f0*/  FFMA.FTZ R16, R136, R16, R161 ;  /* 0x0000001088107223 */ /* 0x000fe200000100a1 */
[----:B------:R-:W0:Y:S01]  /*3400*/  SHFL.UP PT, R13, R208, 0x1, RZ ;  /* 0x04200000d00d7989 */ /* 0x000e2200000e00ff */
[----:B------:R-:W-:-:S02]  /*3410*/  FMUL.FTZ R15, R137, R12 ;  /* 0x0000000c890f7220 */ /* 0x000fc40000410000 */
[----:B------:R-:W-:Y:S01]  /*3420*/  FMUL.FTZ R155, R55, R186 ;  /* 0x000000ba379b7220 */ /* 0x000fe20000410000 */
[----:B------:R-:W1:Y:S01]  /*3430*/  SHFL.UP PT, R12, R171, 0x1, RZ ;  /* 0x04200000ab0c7989 */ /* 0x000e6200000e00ff */
[----:B------:R-:W-:Y:S02]  /*3440*/  FFMA.FTZ R16, R137, R16, R156 ;  /* 0x0000001089107223 */ /* 0x000fe4000001009c */
[C---:B------:R-:W-:Y:S02]  /*3450*/  FMUL.FTZ R186, R120.reuse, R15 ;  /* 0x0000000f78ba7220 */ /* 0x040fe40000410000 */
[----:B------:R-:W-:Y:S02]  /*3460*/  FFMA.FTZ R225, R120, R16, R155 ;  /* 0x0000001078e17223 */ /* 0x000fe4000001009b */
[----:B------:R-:W-:Y:S01]  /*3470*/  IMAD R212, R174, c[0x0][0x298], RZ ;  /* 0x0000a600aed47a24 */ /* 0x000fe200078e02ff */
[----:B------:R-:W-:Y:S03]  /*3480*/  SHFL.DOWN PT, R15, R186, 0x1, 0x1f ;  /* 0x08201f00ba0f7f89 */ /* 0x000fe600000e0000 */
[----:B------:R-:W-:Y:S01]  /*3490*/  IMAD R229, R29, c[0x0][0x29c], R212 ;  /* 0x0000a7001de57a24 */ /* 0x000fe200078e02d4 */
[----:B------:R-:W2:Y:S01]  /*34a0*/  SHFL.DOWN PT, R14, R225, 0x1, 0x1f ;  /* 0x08201f00e10e7f89 */ /* 0x000ea200000e0000 */
[----:B------:R-:W-:-:S02]  /*34b0*/  IMAD R212, R176, c[0x0][0x2a0], RZ ;  /* 0x0000a800b0d47a24 */ /* 0x000fc400078e02ff */
[C---:B0-----:R-:W-:Y:S02]  /*34c0*/  @P3 FFMA.FTZ R208, R171.reuse, R13, R208 ;  /* 0x0000000dabd03223 */ /* 0x041fe400000100d0 */
[----:B-1----:R-:W-:-:S03]  /*34d0*/  @P3 FMUL.FTZ R171, R171, R12 ;  /* 0x0000000cabab3220 */ /* 0x002fc60000410000 */
[----:B------:R-:W0:Y:S01]  /*34e0*/  SHFL.UP PT, R13, R208, 0x2, RZ ;  /* 0x04400000d00d7989 */ /* 0x000e2200000e00ff */
[----:B------:R-:W-:-:S03]  /*34f0*/  ISETP.GE.AND P3, PT, R33, 0x2, PT ;  /* 0x000000022100780c */ /* 0x000fc60003f66270 */
[----:B------:R-:W1:Y:S01]  /*3500*/  SHFL.UP PT, R12, R171, 0x2, RZ ;  /* 0x04400000ab0c7989 */ /* 0x000e6200000e00ff */
[C---:B--2---:R-:W-:Y:S02]  /*3510*/  @P4 FFMA.FTZ R225, R186.reuse, R14, R225 ;  /* 0x0000000ebae14223 */ /* 0x044fe400000100e1 */
[----:B------:R-:W-:Y:S01]  /*3520*/  @P4 FMUL.FTZ R186, R186, R15 ;  /* 0x0000000fbaba4220 */ /* 0x000fe20000410000 */
[----:B------:R-:W-:Y:S02]  /*3530*/  ISETP.GE.U32.AND P4, PT, R214, 0x1e, PT ;  /* 0x0000001ed600780c */ /* 0x000fe40003f86070 */
[----:B------:R-:W2:Y:S04]  /*3540*/  SHFL.DOWN PT, R14, R225, 0x2, 0x1f ;  /* 0x08401f00e10e7f89 */ /* 0x000ea800000e0000 */
[----:B------:R-:W3:Y:S01]  /*3550*/  SHFL.DOWN PT, R15, R186, 0x2, 0x1f ;  /* 0x08401f00ba0f7f89 */ /* 0x000ee200000e0000 */
[----:B0-----:R-:W-:-:S02]  /*3560*/  @P3 FFMA.FTZ R208, R171, R13, R208 ;  /* 0x0000000dabd03223 */ /* 0x001fc400000100d0 */
[----:B-1----:R-:W-:-:S03]  /*3570*/  @P3 FMUL.FTZ R171, R171, R12 ;  /* 0x0000000cabab3220 */ /* 0x002fc60000410000 */
[----:B------:R-:W0:Y:S01]  /*3580*/  SHFL.UP PT, R13, R208, 0x4, RZ ;  /* 0x04800000d00d7989 */ /* 0x000e2200000e00ff */
[----:B------:R-:W-:-:S03]  /*3590*/  ISETP.GE.AND P3, PT, R33, 0x4, PT ;  /* 0x000000042100780c */ /* 0x000fc60003f66270 */
[----:B------:R-:W1:Y:S01]  /*35a0*/  SHFL.UP PT, R12, R171, 0x4, RZ ;  /* 0x04800000ab0c7989 */ /* 0x000e6200000e00ff */
[C---:B--2---:R-:W-:Y:S02]  /*35b0*/  @!P4 FFMA.FTZ R225, R186.reuse, R14, R225 ;  /* 0x0000000ebae1c223 */ /* 0x044fe400000100e1 */
[----:B---3--:R-:W-:-:S03]  /*35c0*/  @!P4 FMUL.FTZ R186, R186, R15 ;  /* 0x0000000fbabac220 */ /* 0x008fc60000410000 */
[----:B------:R-:W2:Y:S01]  /*35d0*/  SHFL.DOWN PT, R16, R225, 0x4, 0x1f ;  /* 0x08801f00e1107f89 */ /* 0x000ea200000e0000 */
[----:B------:R-:W-:-:S03]  /*35e0*/  ISETP.GE.U32.AND P4, PT, R214, 0x1c, PT ;  /* 0x0000001cd600780c */ /* 0x000fc60003f86070 */
[----:B------:R-:W3:Y:S01]  /*35f0*/  SHFL.DOWN PT, R17, R186, 0x4, 0x1f ;  /* 0x08801f00ba117f89 */ /* 0x000ee200000e0000 */
[C---:B0-----:R-:W-:Y:S01]  /*3600*/  @P3 FFMA.FTZ R208, R171.reuse, R13, R208 ;  /* 0x0000000dabd03223 */ /* 0x041fe200000100d0 */
[----:B------:R-:W-:Y:S01]  /*3610*/  MOV R13, RZ ;  /* 0x000000ff000d7202 */ /* 0x000fe20000000f00 */
[----:B-1----:R-:W-:-:S03]  /*3620*/  @P3 FMUL.FTZ R171, R171, R12 ;  /* 0x0000000cabab3220 */ /* 0x002fc60000410000 */
[----:B------:R-:W0:Y:S01]  /*3630*/  SHFL.UP PT, R15, R208, 0x8, RZ ;  /* 0x05000000d00f7989 */ /* 0x000e2200000e00ff */
[----:B------:R-:W-:Y:S01]  /*3640*/  ISETP.GE.AND P3, PT, R33, 0x8, PT ;  /* 0x000000082100780c */ /* 0x000fe20003f66270 */
[----:B------:R-:W-:Y:S02]  /*3650*/  HFMA2.MMA R12, -RZ, RZ, 1.875, 0 ;  /* 0x3f800000ff0c7435 */ /* 0x000fe400000001ff */
[----:B------:R-:W1:Y:S01]  /*3660*/  SHFL.UP PT, R14, R171, 0x8, RZ ;  /* 0x05000000ab0e7989 */ /* 0x000e6200000e00ff */
[----:B--2---:R-:W-:-:S07]  /*3670*/  @!P4 FFMA.FTZ R225, R186, R16, R225 ;  /* 0x00000010bae1c223 */ /* 0x004fce00000100e1 */
[----:B------:R-:W-:Y:S01]  /*3680*/  @!P0 LDS.64 R12, [R75.X8+0x1728] ;  /* 0x001728004b0c8984 */ /* 0x000fe20000008a00 */
[----:B------:R-:W-:Y:S01]  /*3690*/  ISETP.GE.AND P0, PT, R33, 0x10, PT ;  /* 0x000000102100780c */ /* 0x000fe20003f06270 */
[----:B---3--:R-:W-:Y:S02]  /*36a0*/  @!P4 FMUL.FTZ R186, R186, R17 ;  /* 0x00000011babac220 */ /* 0x008fe40000410000 */
[----:B------:R-:W2:Y:S01]  /*36b0*/  SHFL.DOWN PT, R210, R225, 0x8, 0x1f ;  /* 0x09001f00e1d27f89 */ /* 0x000ea200000e0000 */
[----:B------:R-:W-:-:S03]  /*36c0*/  ISETP.GE.U32.AND P4, PT, R214, 0x18, PT ;  /* 0x00000018d600780c */ /* 0x000fc60003f86070 */
[----:B------:R-:W3:Y:S01]  /*36d0*/  SHFL.DOWN PT, R227, R186, 0x8, 0x1f ;  /* 0x09001f00bae37f89 */ /* 0x000ee200000e0000 */
[C---:B0-----:R-:W-:Y:S01]  /*36e0*/  @P3 FFMA.FTZ R208, R171.reuse, R15, R208 ;  /* 0x0000000fabd03223 */ /* 0x041fe200000100d0 */
[----:B------:R-:W-:Y:S01]  /*36f0*/  HFMA2.MMA R15, -RZ, RZ, 0, 0 ;  /* 0x00000000ff0f7435 */ /* 0x000fe200000001ff */
[----:B-1----:R-:W-:-:S03]  /*3700*/  @P3 FMUL.FTZ R171, R171, R14 ;  /* 0x0000000eabab3220 */ /* 0x002fc60000410000 */
[----:B------:R-:W0:Y:S01]  /*3710*/  SHFL.UP PT, R17, R208, 0x10, RZ ;  /* 0x06000000d0117989 */ /* 0x000e2200000e00ff */
[----:B------:R-:W-:Y:S02]  /*3720*/  ISETP.GE.U32.AND P3, PT, R214, 0x10, PT ;  /* 0x00000010d600780c */ /* 0x000fe40003f66070 */
[----:B------:R-:W-:Y:S01]  /*3730*/  MOV R14, R32 ;  /* 0x00000020000e7202 */ /* 0x000fe20000000f00 */
[----:B------:R-:W1:Y:S04]  /*3740*/  SHFL.UP PT, R16, R171, 0x10, RZ ;  /* 0x06000000ab107989 */ /* 0x000e6800000e00ff */
[----:B------:R-:W-:-:S04]  /*3750*/  IMAD.WIDE.U32 R14, R29, c[0x0][0x298], R14 ;  /* 0x0000a6001d0e7a25 */ /* 0x000fc800078e000e */
[C---:B--2---:R-:W-:Y:S01]  /*3760*/  @!P4 FFMA.FTZ R225, R186.reuse, R210, R225 ;  /* 0x000000d2bae1c223 */ /* 0x044fe200000100e1 */
[----:B------:R-:W-:Y:S01]  /*3770*/  IADD3 R15, R15, R229, RZ ;  /* 0x000000e50f0f7210 */ /* 0x000fe20007ffe0ff */
[----:B------:R-:W-:Y:S02]  /*3780*/  IMAD R229, R31, c[0x0][0x2a4], R212 ;  /* 0x0000a9001fe57a24 */ /* 0x000fe400078e02d4 */
[----:B---3--:R-:W-:Y:S01]  /*3790*/  @!P4 FMUL.FTZ R186, R186, R227 ;  /* 0x000000e3babac220 */ /* 0x008fe20000410000 */
[----:B------:R-:W2:Y:S04]  /*37a0*/  SHFL.DOWN PT, R210, R225, 0x10, 0x1f ;  /* 0x0a001f00e1d27f89 */ /* 0x000ea800000e0000 */
[----:B------:R-:W3:Y:S01]  /*37b0*/  SHFL.DOWN PT, R227, R186, 0x10, 0x1f ;  /* 0x0a001f00bae37f89 */ /* 0x000ee200000e0000 */
[----:B0-----:R-:W-:-:S02]  /*37c0*/  @P0 FFMA.FTZ R208, R171, R17, R208 ;  /* 0x00000011abd00223 */ /* 0x001fc400000100d0 */
[----:B-1----:R-:W-:-:S04]  /*37d0*/  @P0 FMUL.FTZ R171, R171, R16 ;  /* 0x00000010abab0220 */ /* 0x002fc80000410000 */
[----:B------:R-:W-:Y:S01]  /*37e0*/  SHFL.UP PT, R208, R208, 0x1, RZ ;  /* 0x04200000d0d07989 */ /* 0x000fe200000e00ff */
[----:B------:R-:W-:-:S03]  /*37f0*/  IMAD.WIDE.U32 R16, R31, c[0x0][0x2a0], R14 ;  /* 0x0000a8001f107a25 */ /* 0x000fc600078e000e */
[----:B------:R-:W0:Y:S02]  /*3800*/  SHFL.UP PT, R171, R171, 0x1, RZ ;  /* 0x04200000abab7989 */ /* 0x000e2400000e00ff */
[----:B------:R-:W-:Y:S02]  /*3810*/  LEA R15, P0, R16, c[0x0][0x318], 0x2 ;  /* 0x0000c600100f7a11 */ /* 0x000fe400078010ff */
[----:B------:R-:W-:Y:S02]  /*3820*/  IADD3 R17, R17, R229, RZ ;  /* 0x000000e511117210 */ /* 0x000fe40007ffe0ff */
[C---:B------:R-:W-:Y:S01]  /*3830*/  SHF.L.U32 R229, R73.reuse, 0x2, RZ ;  /* 0x0000000249e57819 */ /* 0x040fe200000006ff */
[C---:B--2---:R-:W-:Y:S01]  /*3840*/  @!P3 FFMA.FTZ R225, R186.reuse, R210, R225 ;  /* 0x000000d2bae1b223 */ /* 0x044fe200000100e1 */
[----:B------:R-:W-:Y:S01]  /*3850*/  SHF.L.U64.HI R210, R73, 0x2, R50 ;  /* 0x0000000249d27819 */ /* 0x000fe20000010232 */
[----:B---3--:R-:W-:-:S03]  /*3860*/  @!P3 FMUL.FTZ R186, R186, R227 ;  /* 0x000000e3babab220 */ /* 0x008fc60000410000 */
[----:B------:R-:W-:Y:S01]  /*3870*/  SHFL.DOWN PT, R214, R225, 0x1, 0x1f ;  /* 0x08201f00e1d67f89 */ /* 0x000fe200000e0000 */
[----:B------:R-:W-:Y:S01]  /*3880*/  LEA R14, P3, R2, R15, 0x2 ;  /* 0x0000000f020e7211 */ /* 0x000fe200078610ff */
[----:B------:R-:W-:Y:S01]  /*3890*/  IMAD R210, R210, c[0x0][0x2b0], RZ ;  /* 0x0000ac00d2d27a24 */ /* 0x000fe200078e02ff */
[----:B------:R-:W-:Y:S01]  /*38a0*/  LEA.HI.X R15, R16, c[0x0][0x31c], R17, 0x2, P0 ;  /* 0x0000c700100f7a11 */ /* 0x000fe200000f1411 */
[----:B------:R-:W-:Y:S02]  /*38b0*/  SHFL.IDX PT, R227, R13, RZ, 0x1f ;  /* 0x00001fff0de37589 */ /* 0x000fe400000e0000 */
[----:B------:R-:W-:Y:S01]  /*38c0*/  IMAD R231, R229, c[0x0][0x2b4], R210 ;  /* 0x0000ad00e5e77a24 */ /* 0x000fe200078e02d2 */
[----:B------:R-:W-:Y:S01]  /*38d0*/  LEA.HI.X R15, R2, R15, R3, 0x2, P3 ;  /* 0x0000000f020f7211 */ /* 0x000fe200018f1403 */
[----:B------:R-:W1:Y:S01]  /*38e0*/  SHFL.DOWN PT, R212, R186, 0x1, 0x1f ;  /* 0x08201f00bad47f89 */ /* 0x000e6200000e0000 */
[----:B0-----:R-:W-:-:S03]  /*38f0*/  @P1 FFMA.FTZ R166, R171, R166, R208 ;  /* 0x000000a6aba61223 */ /* 0x001fc600000100d0 */
[----:B------:R-:W-:Y:S01]  /*3900*/  SHFL.IDX PT, R225, R225, RZ, 0x1f ;  /* 0x00001fffe1e17589 */ /* 0x000fe200000e0000 */
[----:B------:R-:W-:Y:S01]  /*3910*/  IADD3 R171, P3, R2, -0x200, RZ ;  /* 0xfffffe0002ab7810 */ /* 0x000fe20007f7e0ff */
[----:B------:R-:W-:Y:S02]  /*3920*/  IMAD.WIDE.U32 R14, R229, c[0x0][0x2b0], R14 ;  /* 0x0000ac00e50e7a25 */ /* 0x000fe400078e000e */
[----:B------:R-:W0:Y:S01]  /*3930*/  SHFL.IDX PT, R186, R186, RZ, 0x1f ;  /* 0x00001fffbaba7589 */ /* 0x000e2200000e0000 */
[----:B------:R-:W-:Y:S01]  /*3940*/  IADD3 R16, P4, R171, R16, RZ ;  /* 0x00000010ab107210 */ /* 0x000fe20007f9e0ff */
[----:B------:R-:W-:Y:S01]  /*3950*/  FFMA.FTZ R204, R179, R166, R204 ;  /* 0x000000a6b3cc7223 */ /* 0x000fe200000100cc */
[----:B------:R-:W-:Y:S02]  /*3960*/  IADD3 R171, -R171, c[0x0][0x168], -R32 ;  /* 0x00005a00abab7a10 */ /* 0x000fe40007ffe920 */
[----:B------:R-:W-:Y:S01]  /*3970*/  IADD3 R15, R15, R231, RZ ;  /* 0x000000e70f0f7210 */ /* 0x000fe20007ffe0ff */
[-C--:B------:R-:W-:Y:S01]  /*3980*/  FFMA.FTZ R223, R120, R204.reuse, R223 ;  /* 0x000000cc78df7223 */ /* 0x080fe200000100df */
[C---:B------:R-:W-:Y:S01]  /*3990*/  ISETP.GE.AND P0, PT, R171.reuse, 0x1, PT ;  /* 0x00000001ab00780c */ /* 0x040fe20003f06270 */
[----:B------:R-:W-:Y:S01]  /*39a0*/  FFMA.FTZ R166, R102, -R219, R204 ;  /* 0x800000db66a67223 */ /* 0x000fe200000100cc */
[----:B------:R-:W-:Y:S01]  /*39b0*/  ISETP.GE.AND P1, PT, R171, 0x21, PT ;  /* 0x00000021ab00780c */ /* 0x000fe20003f26270 */
[----:B------:R-:W-:Y:S01]  /*39c0*/  FFMA.FTZ R204, R55, R204, RZ ;  /* 0x000000cc37cc7223 */ /* 0x000fe200000100ff */
[----:B------:R-:W-:Y:S01]  /*39d0*/  IADD3.X R17, R17, -0x1, R3, P4, P3 ;  /* 0xffffffff11117810 */ /* 0x000fe200027e6403 */
[----:B------:R-:W-:-:S02]  /*39e0*/  FFMA.FTZ R200, R137, R223, R200 ;  /* 0x000000df89c87223 */ /* 0x000fc400000100c8 */
[----:B------:R-:W-:Y:S02]  /*39f0*/  FFMA.FTZ R204, R53, R223, R204 ;  /* 0x000000df35cc7223 */ /* 0x000fe400000100cc */
[----:B-1----:R-:W-:Y:S02]  /*3a00*/  @P2 FFMA.FTZ R227, R212, R227, R214 ;  /* 0x000000e3d4e32223 */ /* 0x002fe400000100d6 */
        /* <DEDUP_REMOVED lines=10> */
[----:B------:R-:W-:Y:S02]  /*3ab0*/  FFMA.FTZ R211, R110, -R211, R221 ;  /* 0x800000d36ed37223 */ /* 0x000fe400000100dd */
[-C--:B------:R-:W-:Y:S02]  /*3ac0*/  FFMA.FTZ R188, R133, R198.reuse, R188 ;  /* 0x000000c685bc7223 */ /* 0x080fe400000100bc */
[----:B------:R-:W-:Y:S02]  /*3ad0*/  FFMA.FTZ R221, R175, R215, R190 ;  /* 0x000000d7afdd7223 */ /* 0x000fe400000100be */
[----:B------:R-:W-:Y:S02]  /*3ae0*/  FFMA.FTZ R204, R57, R198, R204 ;  /* 0x000000c639cc7223 */ /* 0x000fe400000100cc */
[----:B------:R-:W-:Y:S02]  /*3af0*/  FFMA.FTZ R205, R132, R188, R205 ;  /* 0x000000bc84cd7223 */ /* 0x000fe400000100cd */
[----:B------:R-:W-:-:S02]  /*3b00*/  FFMA.FTZ R207, R180, R221, R207 ;  /* 0x000000ddb4cf7223 */ /* 0x000fc400000100cf */
[----:B------:R-:W-:Y:S02]  /*3b10*/  FFMA.FTZ R197, R112, -R197, R188 ;  /* 0x800000c570c57223 */ /* 0x000fe400000100bc */
        /* <DEDUP_REMOVED lines=8> */
[----:B------:R-:W-:Y:S01]  /*3ba0*/  FFMA.FTZ R187, R132, R193, R187 ;  /* 0x000000c184bb7223 */ /* 0x000fe200000100bb */
[----:B------:R-:W-:Y:S01]  /*3bb0*/  P2R R132, PR, RZ, 0x20 ;  /* 0x00000020ff847803 */ /* 0x000fe20000000000 */
[----:B------:R-:W-:Y:S02]  /*3bc0*/  FFMA.FTZ R181, R181, R195, R182 ;  /* 0x000000c3b5b57223 */ /* 0x000fe400000100b6 */
[----:B------:R-:W-:-:S02]  /*3bd0*/  FFMA.FTZ R133, R133, R187, R172 ;  /* 0x000000bb85857223 */ /* 0x000fc400000100ac */
[----:B------:R-:W-:Y:S02]  /*3be0*/  FFMA.FTZ R204, R65, R195, R204 ;  /* 0x000000c341cc7223 */ /* 0x000fe400000100cc */
[----:B------:R-:W-:Y:S02]  /*3bf0*/  FFMA.FTZ R180, R180, R181, R189 ;  /* 0x000000b5b4b47223 */ /* 0x000fe400000100bd */
        /* <DEDUP_REMOVED lines=23> */
[----:B0-----:R-:W-:-:S02]  /*3d70*/  FFMA.FTZ R13, R186, R13, R225 ;  /* 0x0000000dba0d7223 */ /* 0x001fc400000100e1 */
        /* <DEDUP_REMOVED lines=18> */
[----:B------:R-:W-:-:S02]  /*3ea0*/  FFMA.FTZ R191, R118, -R191, R205 ;  /* 0x800000bf76bf7223 */ /* 0x000fc400000100cd */
[----:B------:R-:W-:Y:S01]  /*3eb0*/  FMUL.FTZ R169, R107, R193 ;  /* 0x000000c16ba97220 */ /* 0x000fe20000410000 */
[----:B------:R0:W-:Y:S01]  /*3ec0*/  STS [R195.X4+0x464], R156 ;  /* 0x0004649cc3007388 */ /* 0x0001e20000004800 */
[----:B------:R-:W-:Y:S02]  /*3ed0*/  FFMA.FTZ R134, R197, R154, R134 ;  /* 0x0000009ac5867223 */ /* 0x000fe40000010086 */
[----:B------:R-:W-:Y:S02]  /*3ee0*/  FFMA.FTZ R173, R130, -R173, R180 ;  /* 0x800000ad82ad7223 */ /* 0x000fe400000100b4 */
[----:B------:R-:W-:Y:S02]  /*3ef0*/  FMUL.FTZ R180, R99, R179 ;  /* 0x000000b363b47220 */ /* 0x000fe40000410000 */
[----:B------:R-:W-:Y:S02]  /*3f00*/  FFMA.FTZ R185, R116, -R185, R188 ;  /* 0x800000b974b97223 */ /* 0x000fe400000100bc */
[----:B------:R-:W-:-:S02]  /*3f10*/  FFMA.FTZ R134, R191, R169, R134 ;  /* 0x000000a9bf867223 */ /* 0x000fc40000010086 */
[----:B0-----:R-:W-:Y:S02]  /*3f20*/  FMUL.FTZ R156, R74, R199 ;  /* 0x000000c74a9c7220 */ /* 0x001fe40000410000 */
[----:B------:R-:W-:Y:S02]  /*3f30*/  FMUL.FTZ R162, R18, R180 ;  /* 0x000000b412a27220 */ /* 0x000fe40000410000 */
[----:B------:R-:W-:Y:S02]  /*3f40*/  FMUL.FTZ R175, R105, R203 ;  /* 0x000000cb69af7220 */ /* 0x000fe40000410000 */
[----:B------:R-:W-:Y:S01]  /*3f50*/  FFMA.FTZ R134, R185, R156, R134 ;  /* 0x0000009cb9867223 */ /* 0x000fe20000010086 */
[----:B------:R0:W-:Y:S01]  /*3f60*/  STS [R195.X4+0x46c], R162 ;  /* 0x00046ca2c3007388 */ /* 0x0001e20000004800 */
[----:B------:R-:W-:Y:S02]  /*3f70*/  FFMA.FTZ R177, R122, -R177, R181 ;  /* 0x800000b17ab17223 */ /* 0x000fe400000100b5 */
[----:B------:R-:W-:-:S02]  /*3f80*/  FFMA.FTZ R134, R183, R175, R134 ;  /* 0x000000afb7867223 */ /* 0x000fc40000010086 */
[----:B------:R-:W-:Y:S02]  /*3f90*/  FMUL.FTZ R178, R68, R219 ;  /* 0x000000db44b27220 */ /* 0x000fe40000410000 */
[----:B------:R-:W-:Y:S02]  /*3fa0*/  FFMA.FTZ R159, R138, -R159, R160 ;  /* 0x8000009f8a9f7223 */ /* 0x000fe400000100a0 */
[----:B------:R-:W-:Y:S02]  /*3fb0*/  FMUL.FTZ R181, R103, R221 ;  /* 0x000000dd67b57220 */ /* 0x000fe40000410000 */
[----:B0-----:R-:W-:Y:S02]  /*3fc0*/  FMUL.FTZ R162, R72, R207 ;  /* 0x000000cf48a27220 */ /* 0x001fe40000410000 */
[----:B------:R-:W-:Y:S02]  /*3fd0*/  FMUL.FTZ R160, R141, R178 ;  /* 0x000000b28da07220 */ /* 0x000fe40000410000 */
[----:B------:R-:W-:-:S02]  /*3fe0*/  FFMA.FTZ R134, R177, R162, R134 ;  /* 0x000000a2b1867223 */ /* 0x000fc40000010086 */
[----:B------:R-:W-:Y:S01]  /*3ff0*/  FFMA.FTZ R163, R128, -R163, R170 ;  /* 0x800000a380a37223 */ /* 0x000fe200000100aa */
[----:B------:R0:W-:Y:S01]  /*4000*/  STS [R195.X4+0x468], R160 ;  /* 0x000468a0c3007388 */ /* 0x0001e20000004800 */
[----:B------:R-:W-:Y:S02]  /*4010*/  FMUL.FTZ R170, R70, R215 ;  /* 0x000000d746aa7220 */ /* 0x000fe40000410000 */
[----:B------:R-:W-:Y:S02]  /*4020*/  FFMA.FTZ R134, R173, R181, R134 ;  /* 0x000000b5ad867223 */ /* 0x000fe40000010086 */
[----:B------:R-:W-:Y:S02]  /*4030*/  FFMA.FTZ R158, R139, -R158, R164 ;  /* 0x8000009e8b9e7223 */ /* 0x000fe400000100a4 */
[----:B------:R-:W-:Y:S02]  /*4040*/  FMUL.FTZ R169, R146, R169 ;  /* 0x000000a992a97220 */ /* 0x000fe40000410000 */
[----:B------:R-:W-:-:S02]  /*4050*/  FMUL.FTZ R172, R143, R170 ;  /* 0x000000aa8fac7220 */ /* 0x000fc40000410000 */
[----:B------:R-:W-:Y:S01]  /*4060*/  FMUL.FTZ R168, R142, R181 ;  /* 0x000000b58ea87220 */ /* 0x000fe20000410000 */
[----:B------:R1:W-:Y:S01]  /*4070*/  STS [R195.X4+0x44c], R169 ;  /* 0x00044ca9c3007388 */ /* 0x0003e20000004800 */
[----:B------:R-:W-:Y:S02]  /*4080*/  FMUL.FTZ R164, R145, R162 ;  /* 0x000000a291a47220 */ /* 0x000fe40000410000 */
[----:B0-----:R-:W-:Y:S01]  /*4090*/  FMUL.FTZ R160, R144, R175 ;  /* 0x000000af90a07220 */ /* 0x001fe20000410000 */
[----:B------:R-:W-:Y:S01]  /*40a0*/  STS [R195.X4+0x460], R172 ;  /* 0x000460acc3007388 */ /* 0x000fe20000004800 */
[----:B------:R-:W-:Y:S02]  /*40b0*/  FMUL.FTZ R156, R147, R156 ;  /* 0x0000009c939c7220 */ /* 0x000fe40000410000 */
[----:B------:R-:W-:Y:S01]  /*40c0*/  FMUL.FTZ R154, R149, R154 ;  /* 0x0000009a959a7220 */ /* 0x000fe20000410000 */
[----:B------:R-:W-:Y:S01]  /*40d0*/  STS [R195.X4+0x45c], R168 ;  /* 0x00045ca8c3007388 */ /* 0x000fe20000004800 */
[----:B------:R-:W-:Y:S01]  /*40e0*/  FMUL.FTZ R165, R148, R165 ;  /* 0x000000a594a57220 */ /* 0x000fe20000410000 */
[----:B-1----:R-:W-:Y:S01]  /*40f0*/  IADD3 R169, R32, 0x20, RZ ;  /* 0x0000002020a97810 */ /* 0x002fe20007ffe0ff */
[----:B------:R-:W-:Y:S01]  /*4100*/  FMUL.FTZ R12, R151, R12 ;  /* 0x0000000c970c7220 */ /* 0x000fe20000410000 */
[----:B------:R-:W-:Y:S01]  /*4110*/  STS [R195.X4+0x458], R164 ;  /* 0x000458a4c3007388 */ /* 0x000fe20000004800 */
[----:B------:R-:W-:Y:S01]  /*4120*/  FMUL.FTZ R13, R150, R13 ;  /* 0x0000000d960d7220 */ /* 0x000fe20000410000 */
[----:B------:R-:W-:Y:S01]  /*4130*/  LEA.HI.SX32 R169, R169, R32, 0x1b ;  /* 0x00000020a9a97211 */ /* 0x000fe200078fdaff */
[----:B------:R-:W-:Y:S01]  /*4140*/  FMUL.FTZ R136, R19, R136 ;  /* 0x0000008813887220 */ /* 0x000fe20000410000 */
[----:B------:R-:W-:Y:S01]  /*4150*/  STS [R195.X4+0x454], R160 ;  /* 0x000454a0c3007388 */ /* 0x000fe20000004800 */
[----:B------:R-:W-:-:S02]  /*4160*/  FMUL.FTZ R157, R126, R157 ;  /* 0x0000009d7e9d7220 */ /* 0x000fc40000410000 */
[----:B------:R-:W-:Y:S01]  /*4170*/  FMUL.FTZ R132, R131, R132 ;  /* 0x0000008483847220 */ /* 0x000fe20000410000 */
[----:B------:R-:W-:Y:S01]  /*4180*/  STS [R195.X4+0x450], R156 ;  /* 0x0004509cc3007388 */ /* 0x000fe20000004800 */
[----:B------:R-:W-:-:S03]  /*4190*/  FFMA.FTZ R175, R163, R170, R134 ;  /* 0x000000aaa3af7223 */ /* 0x000fc60000010086 */
[----:B------:R-:W-:Y:S01]  /*41a0*/  STS [R195.X4+0x448], R154 ;  /* 0x0004489ac3007388 */ /* 0x000fe20000004800 */
[----:B------:R-:W-:-:S03]  /*41b0*/  FFMA.FTZ R134, R158, R189, R175 ;  /* 0x000000bd9e867223 */ /* 0x000fc600000100af */
[----:B------:R0:W-:Y:S01]  /*41c0*/  STS [R195.X4+0x444], R165 ;  /* 0x000444a5c3007388 */ /* 0x0001e20000004800 */
[----:B------:R-:W-:-:S03]  /*41d0*/  FFMA.FTZ R134, R159, R178, R134 ;  /* 0x000000b29f867223 */ /* 0x000fc60000010086 */
        /* <DEDUP_REMOVED lines=17> */
.L_x_6206:
[----:B-1----:R-:W-:Y:S05]  /*42f0*/  BSYNC B0 ;  /* 0x0000000000007941 */ /* 0x002fea0003800000 */
.L_x_6205:
[----:B------:R-:W1:Y:S01]  /*4300*/  LDS R169, [R169.X4+0x4b0] ;  /* 0x0004b000a9a97984 */ /* 0x000e620000004800 */
[----:B------:R-:W-:Y:S01]  /*4310*/  BSSY B0, `(.L_x_6207) ;  /* 0x0000006000007945 */ /* 0x000fe20003800000 */
[----:B0-----:R-:W-:Y:S01]  /*4320*/  FADD.FTZ R12, R134, R165 ;  /* 0x000000a5860c7221 */ /* 0x001fe20000010000 */
[C---:B------:R-:W-:Y:S02]  /*4330*/  IADD3 R13, R32.reuse, 0x40, RZ ;  /* 0x00000040200d7810 */ /* 0x040fe40007ffe0ff */
[----:B------:R-:W-:Y:S01]  /*4340*/  IADD3 R17, R32, 0x60, RZ ;  /* 0x0000006020117810 */ /* 0x000fe20007ffe0ff */
[----:B------:R-:W-:Y:S05]  /*4350*/  @!P1 BRA `(.L_x_6208) ;  /* 0x0000001000009947 */ /* 0x000fea0003800000 */
[----:B-1----:R0:W-:Y:S02]  /*4360*/  RED.E.ADD.F32.FTZ.RN.STRONG.GPU [R14.64+-0x780], R169 ;  /* 0xfff880a90e00798e */ /* 0x0021e4000c10e784 */
.L_x_6208:
[----:B------:R-:W-:Y:S05]  /*4370*/  BSYNC B0 ;  /* 0x0000000000007941 */ /* 0x000fea0003800000 */
.L_x_6207:
        /* <DEDUP_REMOVED lines=14> */
.L_x_6210:
[----:B------:R-:W-:Y:S05]  /*4460*/  BSYNC B0 ;  /* 0x0000000000007941 */ /* 0x000fea0003800000 */
.L_x_6209:
[----:B------:R-:W3:Y:S01]  /*4470*/  LDS R17, [R17.X4+0x5b0] ;  /* 0x0005b00011117984 */ /* 0x000ee20000004800 */
[----:B------:R-:W-:Y:S01]  /*4480*/  BSSY B0, `(.L_x_6211) ;  /* 0x0000005000007945 */ /* 0x000fe20003800000 */
[----:B--2---:R-:W-:Y:S02]  /*4490*/  IADD3 R13, R32, 0xa0, RZ ;  /* 0x000000a0200d7810 */ /* 0x004fe40007ffe0ff */
[----:B------:R-:W-:Y:S01]  /*44a0*/  LEA.HI.SX32 R157, R157, R32, 0x1b ;  /* 0x000000209d9d7211 */ /* 0x000fe200078fdaff */
[----:B------:R-:W-:Y:S05]  /*44b0*/  @!P0 BRA `(.L_x_6212) ;  /* 0x0000001000008947 */ /* 0x000fea0003800000 */
[----:B---3--:R2:W-:Y:S02]  /*44c0*/  RED.E.ADD.F32.FTZ.RN.STRONG.GPU [R14.64+-0x680], R17 ;  /* 0xfff980110e00798e */ /* 0x0085e4000c10e784 */
.L_x_6212:
[----:B------:R-:W-:Y:S05]  /*44d0*/  BSYNC B0 ;  /* 0x0000000000007941 */ /* 0x000fea0003800000 */
.L_x_6211:
[----:B------:R-:W4:Y:S01]  /*44e0*/  LDS R157, [R157.X4+0x630] ;  /* 0x000630009d9d7984 */ /* 0x000f220000004800 */
[----:B------:R-:W-:Y:S01]  /*44f0*/  BSSY B0, `(.L_x_6213) ;  /* 0x0000005000007945 */ /* 0x000fe20003800000 */
[----:B--23--:R-:W-:Y:S02]  /*4500*/  IADD3 R17, R32, 0xc0, RZ ;  /* 0x000000c020117810 */ /* 0x00cfe40007ffe0ff */
[----:B------:R-:W-:Y:S01]  /*4510*/  LEA.HI.SX32 R13, R13, R32, 0x1b ;  /* 0x000000200d0d7211 */ /* 0x000fe200078fdaff */
[----:B------:R-:W-:Y:S05]  /*4520*/  @!P1 BRA `(.L_x_6214) ;  /* 0x0000001000009947 */ /* 0x000fea0003800000 */
[----:B----4-:R2:W-:Y:S02]  /*4530*/  RED.E.ADD.F32.FTZ.RN.STRONG.GPU [R14.64+-0x600], R157 ;  /* 0xfffa009d0e00798e */ /* 0x0105e4000c10e784 */
.L_x_6214:
[----:B------:R-:W-:Y:S05]  /*4540*/  BSYNC B0 ;  /* 0x0000000000007941 */ /* 0x000fea0003800000 */
.L_x_6213:
[----:B------:R-:W3:Y:S01]  /*4550*/  LDS R13, [R13.X4+0x6b0] ;  /* 0x0006b0000d0d7984 */ /* 0x000ee20000004800 */
[----:B------:R-:W-:Y:S01]  /*4560*/  BSSY B0, `(.L_x_6215) ;  /* 0x0000005000007945 */ /* 0x000fe20003800000 */
[----:B--2-4-:R-:W-:-:S02]  /*4570*/  IADD3 R157, R32, 0xe0, RZ ;  /* 0x000000e0209d7810 */ /* 0x014fc40007ffe0ff */
[----:B------:R-:W-:Y:S01]  /*4580*/  LEA.HI.SX32 R17, R17, R32, 0x1b ;  /* 0x0000002011117211 */ /* 0x000fe200078fdaff */
[----:B------:R-:W-:Y:S05]  /*4590*/  @!P2 BRA `(.L_x_6216) ;  /* 0x000000100000a947 */ /* 0x000fea0003800000 */
[----:B---3--:R2:W-:Y:S02]  /*45a0*/  RED.E.ADD.F32.FTZ.RN.STRONG.GPU [R14.64+-0x580], R13 ;  /* 0xfffa800d0e00798e */ /* 0x0085e4000c10e784 */
.L_x_6216:
[----:B------:R-:W-:Y:S05]  /*45b0*/  BSYNC B0 ;  /* 0x0000000000007941 */ /* 0x000fea0003800000 */
.L_x_6215:
[----:B------:R-:W4:Y:S01]  /*45c0*/  LDS R17, [R17.X4+0x730] ;  /* 0x0007300011117984 */ /* 0x000f220000004800 */
[----:B------:R-:W-:Y:S01]  /*45d0*/  BSSY B0, `(.L_x_6217) ;  /* 0x0000005000007945 */ /* 0x000fe20003800000 */
[----:B--23--:R-:W-:Y:S02]  /*45e0*/  IADD3 R13, R32, 0x100, RZ ;  /* 0x00000100200d7810 */ /* 0x00cfe40007ffe0ff */
[----:B------:R-:W-:Y:S01]  /*45f0*/  LEA.HI.SX32 R157, R157, R32, 0x1b ;  /* 0x000000209d9d7211 */ /* 0x000fe200078fdaff */
[----:B------:R-:W-:Y:S05]  /*4600*/  @!P3 BRA `(.L_x_6218) ;  /* 0x000000100000b947 */ /* 0x000fea0003800000 */
[----:B----4-:R2:W-:Y:S02]  /*4610*/  RED.E.ADD.F32.FTZ.RN.STRONG.GPU [R14.64+-0x500], R17 ;  /* 0xfffb00110e00798e */ /* 0x0105e4000c10e784 */
.L_x_6218:
[----:B------:R-:W-:Y:S05]  /*4620*/  BSYNC B0 ;  /* 0x0000000000007941 */ /* 0x000fea0003800000 */
.L_x_6217:
[----:B------:R-:W3:Y:S01]  /*4630*/  LDS R157, [R157.X4+0x7b0] ;  /* 0x0007b0009d9d7984 */ /* 0x000ee20000004800 */
[----:B------:R-:W-:Y:S01]  /*4640*/  BSSY B0, `(.L_x_6219) ;  /* 0x0000004000007945 */ /* 0x000fe20003800000 */
[----:B------:R-:W-:Y:S01]  /*4650*/  LEA.HI.SX32 R13, R13, R32, 0x1b ;  /* 0x000000200d0d7211 */ /* 0x000fe200078fdaff */
[----:B------:R-:W-:Y:S05]  /*4660*/  @!P4 BRA `(.L_x_6220) ;  /* 0x000000100000c947 */ /* 0x000fea0003800000 */
[----:B---3--:R3:W-:Y:S02]  /*4670*/  RED.E.ADD.F32.FTZ.RN.STRONG.GPU [R14.64+-0x480], R157 ;  /* 0xfffb809d0e00798e */ /* 0x0087e4000c10e784 */
.L_x_6220:
[----:B------:R-:W-:Y:S05]  /*4680*/  BSYNC B0 ;  /* 0x0000000000007941 */ /* 0x000fea0003800000 */
.L_x_6219:
[----:B------:R-:W0:Y:S01]  /*4690*/  LDS R13, [R13.X4+0x830] ;  /* 0x000830000d0d7984 */ /* 0x000e220000004800 */
[----:B------:R-:W-:Y:S01]  /*46a0*/  BSSY B0, `(.L_x_6221) ;  /* 0x0000005000007945 */ /* 0x000fe20003800000 */
[----:B--2-4-:R-:W-:-:S02]  /*46b0*/  IADD3 R17, R32, 0x120, RZ ;  /* 0x0000012020117810 */ /* 0x014fc40007ffe0ff */
[----:B---3--:R-:W-:Y:S01]  /*46c0*/  IADD3 R157, R32, 0x140, RZ ;  /* 0x00000140209d7810 */ /* 0x008fe20007ffe0ff */
[----:B------:R-:W-:Y:S05]  /*46d0*/  @!P5 BRA `(.L_x_6222) ;  /* 0x000000100000d947 */ /* 0x000fea0003800000 */
[----:B0-----:R0:W-:Y:S02]  /*46e0*/  RED.E.ADD.F32.FTZ.RN.STRONG.GPU [R14.64+-0x400], R13 ;  /* 0xfffc000d0e00798e */ /* 0x0011e4000c10e784 */
.L_x_6222:
[----:B------:R-:W-:Y:S05]  /*46f0*/  BSYNC B0 ;  /* 0x0000000000007941 */ /* 0x000fea0003800000 */
.L_x_6221:
        /* <DEDUP_REMOVED lines=14> */
.L_x_6224:
[----:B------:R-:W-:Y:S05]  /*47e0*/  BSYNC B0 ;  /* 0x0000000000007941 */ /* 0x000fea0003800000 */
.L_x_6223:
[----:B------:R-:W2:Y:S01]  /*47f0*/  LDS R157, [R157.X4+0x930] ;  /* 0x000930009d9d7984 */ /* 0x000ea20000004800 */
[----:B------:R-:W-:Y:S01]  /*4800*/  BSSY B0, `(.L_x_6225) ;  /* 0x0000005000007945 */ /* 0x000fe20003800000 */
[----:B0-----:R-:W-:-:S02]  /*4810*/  IADD3 R17, R32, 0x180, RZ ;  /* 0x0000018020117810 */ /* 0x001fc40007ffe0ff */
[----:B------:R-:W-:Y:S01]  /*4820*/  LEA.HI.SX32 R13, R13, R32, 0x1b ;  /* 0x000000200d0d7211 */ /* 0x000fe200078fdaff */
[----:B------:R-:W-:Y:S05]  /*4830*/  @!P0 BRA `(.L_x_6226) ;  /* 0x0000001000008947 */ /* 0x000fea0003800000 */
[----:B--2---:R0:W-:Y:S02]  /*4840*/  RED.E.ADD.F32.FTZ.RN.STRONG.GPU [R14.64+-0x300], R157 ;  /* 0xfffd009d0e00798e */ /* 0x0041e4000c10e784 */
.L_x_6226:
[----:B------:R-:W-:Y:S05]  /*4850*/  BSYNC B0 ;  /* 0x0000000000007941 */ /* 0x000fea0003800000 */
.L_x_6225:
[----:B------:R-:W3:Y:S01]  /*4860*/  LDS R13, [R13.X4+0x9b0] ;  /* 0x0009b0000d0d7984 */ /* 0x000ee20000004800 */
[----:B------:R-:W-:Y:S01]  /*4870*/  BSSY B0, `(.L_x_6227) ;  /* 0x0000005000007945 */ /* 0x000fe20003800000 */
[----:B0-2---:R-:W-:Y:S02]  /*4880*/  IADD3 R157, R32, 0x1a0, RZ ;  /* 0x000001a0209d7810 */ /* 0x005fe40007ffe0ff */
[----:B------:R-:W-:Y:S01]  /*4890*/  LEA.HI.SX32 R17, R17, R32, 0x1b ;  /* 0x0000002011117211 */ /* 0x000fe200078fdaff */
[----:B------:R-:W-:Y:S05]  /*48a0*/  @!P1 BRA `(.L_x_6228) ;  /* 0x0000001000009947 */ /* 0x000fea0003800000 */
[----:B---3--:R0:W-:Y:S02]  /*48b0*/  RED.E.ADD.F32.FTZ.RN.STRONG.GPU [R14.64+-0x280], R13 ;  /* 0xfffd800d0e00798e */ /* 0x0081e4000c10e784 */
.L_x_6228:
[----:B------:R-:W-:Y:S05]  /*48c0*/  BSYNC B0 ;  /* 0x0000000000007941 */ /* 0x000fea0003800000 */
.L_x_6227:
[----:B------:R-:W2:Y:S01]  /*48d0*/  LDS R17, [R17.X4+0xa30] ;  /* 0x000a300011117984 */ /* 0x000ea20000004800 */
[----:B------:R-:W-:Y:S01]  /*48e0*/  BSSY B0, `(.L_x_6229) ;  /* 0x0000005000007945 */ /* 0x000fe20003800000 */
[----:B0--3--:R-:W-:Y:S02]  /*48f0*/  IADD3 R13, R32, 0x1c0, RZ ;  /* 0x000001c0200d7810 */ /* 0x009fe40007ffe0ff */
[----:B------:R-:W-:Y:S01]  /*4900*/  LEA.HI.SX32 R157, R157, R32, 0x1b ;  /* 0x000000209d9d7211 */ /* 0x000fe200078fdaff */
[----:B------:R-:W-:Y:S05]  /*4910*/  @!P2 BRA `(.L_x_6230) ;  /* 0x000000100000a947 */ /* 0x000fea0003800000 */
[----:B--2---:R0:W-:Y:S02]  /*4920*/  RED.E.ADD.F32.FTZ.RN.STRONG.GPU [R14.64+-0x200], R17 ;  /* 0xfffe00110e00798e */ /* 0x0041e4000c10e784 */
.L_x_6230:
[----:B------:R-:W-:Y:S05]  /*4930*/  BSYNC B0 ;  /* 0x0000000000007941 */ /* 0x000fea0003800000 */
.L_x_6229:
[----:B------:R-:W3:Y:S01]  /*4940*/  LDS R157, [R157.X4+0xab0] ;  /* 0x000ab0009d9d7984 */ /* 0x000ee20000004800 */
[----:B------:R-:W-:Y:S01]  /*4950*/  BSSY B0, `(.L_x_6231) ;  /* 0x0000005000007945 */ /* 0x000fe20003800000 */
[----:B0-2---:R-:W-:-:S02]  /*4960*/  IADD3 R17, R32, 0x1e0, RZ ;  /* 0x000001e020117810 */ /* 0x005fc40007ffe0ff */
[----:B------:R-:W-:Y:S01]  /*4970*/  LEA.HI.SX32 R13, R13, R32, 0x1b ;  /* 0x000000200d0d7211 */ /* 0x000fe200078fdaff */
[----:B------:R-:W-:Y:S05]  /*4980*/  @!P3 BRA `(.L_x_6232) ;  /* 0x000000100000b947 */ /* 0x000fea0003800000 */
[----:B---3--:R0:W-:Y:S02]  /*4990*/  RED.E.ADD.F32.FTZ.RN.STRONG.GPU [R14.64+-0x180], R157 ;  /* 0xfffe809d0e00798e */ /* 0x0081e4000c10e784 */
.L_x_6232:
[----:B------:R-:W-:Y:S05]  /*49a0*/  BSYNC B0 ;  /* 0x0000000000007941 */ /* 0x000fea0003800000 */
.L_x_6231:
[----:B------:R-:W2:Y:S01]  /*49b0*/  LDS R13, [R13.X4+0xb30] ;  /* 0x000b30000d0d7984 */ /* 0x000ea20000004800 */
[----:B------:R-:W-:Y:S01]  /*49c0*/  BSSY B0, `(.L_x_6233) ;  /* 0x0000004000007945 */ /* 0x000fe20003800000 */
[----:B------:R-:W-:Y:S01]  /*49d0*/  LEA.HI.SX32 R17, R17, R32, 0x1b ;  /* 0x0000002011117211 */ /* 0x000fe200078fdaff */
[----:B------:R-:W-:Y:S05]  /*49e0*/  @!P4 BRA `(.L_x_6234) ;  /* 0x000000100000c947 */ /* 0x000fea0003800000 */
[----:B--2---:R2:W-:Y:S02]  /*49f0*/  RED.E.ADD.F32.FTZ.RN.STRONG.GPU [R14.64+-0x100], R13 ;  /* 0xffff000d0e00798e */ /* 0x0045e4000c10e784 */
.L_x_6234:
[----:B------:R-:W-:Y:S05]  /*4a00*/  BSYNC B0 ;  /* 0x0000000000007941 */ /* 0x000fea0003800000 */
.L_x_6233:
[----:B------:R-:W4:Y:S01]  /*4a10*/  LDS R17, [R17.X4+0xbb0] ;  /* 0x000bb00011117984 */ /* 0x000f220000004800 */
[----:B------:R-:W-:Y:S01]  /*4a20*/  BSSY B0, `(.L_x_6235) ;  /* 0x0000003000007945 */ /* 0x000fe20003800000 */
[----:B------:R-:W-:Y:S05]  /*4a30*/  @!P5 BRA `(.L_x_6236) ;  /* 0x000000100000d947 */ /* 0x000fea0003800000 */
[----:B----4-:R4:W-:Y:S02]  /*4a40*/  RED.E.ADD.F32.FTZ.RN.STRONG.GPU [R14.64+-0x80], R17 ;  /* 0xffff80110e00798e */ /* 0x0109e4000c10e784 */
.L_x_6236:
[----:B------:R-:W-:Y:S05]  /*4a50*/  BSYNC B0 ;  /* 0x0000000000007941 */ /* 0x000fea0003800000 */
.L_x_6235:
[----:B0-2-4-:R-:W0:Y:S01]  /*4a60*/  SHFL.DOWN PT, R15, R120, 0x1, 0x1f ;  /* 0x08201f00780f7f89 */ /* 0x015e2200000e0000 */
[C---:B------:R-:W-:Y:S01]  /*4a70*/  ISETP.GT.AND P0, PT, R33.reuse, 0x1e, PT ;  /* 0x0000001e2100780c */ /* 0x040fe20003f04270 */
[----:B------:R-:W-:Y:S01]  /*4a80*/  FMUL.FTZ R14, R48, R203 ;  /* 0x000000cb300e7220 */ /* 0x000fe20000410000 */
[----:B------:R-:W-:Y:S01]  /*4a90*/  ISETP.NE.AND P1, PT, R33, RZ, PT ;  /* 0x000000ff2100720c */ /* 0x000fe20003f25270 */
[----:B------:R-:W2:Y:S01]  /*4aa0*/  SHFL.DOWN PT, R13, R12, 0x1, 0x1f ;  /* 0x08201f000c0d7f89 */ /* 0x000ea200000e0000 */
[-C--:B------:R-:W-:Y:S01]  /*4ab0*/  FMUL.FTZ R116, R116, R199.reuse ;  /* 0x000000c774747220 */ /* 0x080fe20000410000 */
[----:B------:R-:W-:Y:S01]  /*4ac0*/  ISETP.NE.AND P2, PT, R32, RZ, PT ;  /* 0x000000ff2000720c */ /* 0x000fe20003f45270 */
[----:B------:R-:W-:Y:S01]  /*4ad0*/  FMUL.FTZ R183, R183, R14 ;  /* 0x0000000eb7b77220 */ /* 0x000fe20000410000 */
[----:B------:R-:W-:Y:S01]  /*4ae0*/  BSSY B0, `(.L_x_6237) ;  /* 0x0000080000007945 */ /* 0x000fe20003800000 */
[----:B------:R-:W-:-:S02]  /*4af0*/  FMUL.FTZ R14, R48, R199 ;  /* 0x000000c7300e7220 */ /* 0x000fc40000410000 */
[-C--:B------:R-:W-:Y:S02]  /*4b00*/  FMUL.FTZ R16, R48, R207.reuse ;  /* 0x000000cf30107220 */ /* 0x080fe40000410000 */
[----:B------:R-:W-:Y:S02]  /*4b10*/  FMUL.FTZ R14, R185, R14 ;  /* 0x0000000eb90e7220 */ /* 0x000fe40000410000 */
[-C--:B------:R-:W-:Y:S02]  /*4b20*/  FFMA.FTZ R89, R74, R116.reuse, R89 ;  /* 0x000000744a597223 */ /* 0x080fe40000010059 */
[----:B------:R-:W-:Y:S02]  /*4b30*/  FFMA.FTZ R116, R147, R116, R14 ;  /* 0x0000007493747223 */ /* 0x000fe4000001000e */
        /* <DEDUP_REMOVED lines=14> */
[-C--:B------:R-:W-:Y:S02]  /*4c20*/  FFMA.FTZ R56, R103, R17.reuse, R56 ;  /* 0x0000001167387223 */ /* 0x080fe40000010038 */
[----:B------:R-:W-:Y:S02]  /*4c30*/  FFMA.FTZ R17, R142, R17, R100 ;  /* 0x000000118e117223 */ /* 0x000fe40000010064 */
[----:B------:R-:W-:-:S02]  /*4c40*/  FMUL.FTZ R100, R48, R215 ;  /* 0x000000d730647220 */ /* 0x000fc40000410000 */
[----:B------:R-:W-:Y:S02]  /*4c50*/  FFMA.FTZ R91, R76, R112, R91 ;  /* 0x000000704c5b7223 */ /* 0x000fe4000001005b */
        /* <DEDUP_REMOVED lines=8> */
[----:B---3--:R-:W2:Y:S01]  /*4ce0*/  SHFL.DOWN PT, R157, R12, 0x4, 0x1f ;  /* 0x08801f000c9d7f89 */ /* 0x008ea200000e0000 */
[----:B------:R-:W-:Y:S02]  /*4cf0*/  FMUL.FTZ R139, R139, R196 ;  /* 0x000000c48b8b7220 */ /* 0x000fe40000410000 */
[----:B------:R-:W-:Y:S02]  /*4d00*/  FFMA.FTZ R15, R146, R13, R14 ;  /* 0x0000000d920f7223 */ /* 0x000fe4000001000e */
[----:B------:R-:W-:Y:S02]  /*4d10*/  FMUL.FTZ R14, R48, R187 ;  /* 0x000000bb300e7220 */ /* 0x000fe40000410000 */
[----:B------:R-:W-:Y:S02]  /*4d20*/  FFMA.FTZ R60, R107, R13, R60 ;  /* 0x0000000d6b3c7223 */ /* 0x000fe4000001003c */
[----:B------:R-:W-:Y:S02]  /*4d30*/  FMUL.FTZ R14, R197, R14 ;  /* 0x0000000ec50e7220 */ /* 0x000fe40000410000 */
[----:B------:R-:W-:-:S02]  /*4d40*/  FMUL.FTZ R13, R114, R133 ;  /* 0x00000085720d7220 */ /* 0x000fc40000410000 */
[----:B------:R-:W-:Y:S02]  /*4d50*/  FFMA.FTZ R112, R149, R112, R14 ;  /* 0x0000007095707223 */ /* 0x000fe4000001000e */
[C---:B------:R-:W-:Y:S02]  /*4d60*/  FMUL.FTZ R14, R48.reuse, R133 ;  /* 0x00000085300e7220 */ /* 0x040fe40000410000 */
[----:B------:R-:W-:Y:S02]  /*4d70*/  FMUL.FTZ R133, R48, R196 ;  /* 0x000000c430857220 */ /* 0x000fe40000410000 */
[----:B------:R-:W-:Y:S02]  /*4d80*/  FMUL.FTZ R14, R201, R14 ;  /* 0x0000000ec90e7220 */ /* 0x000fe40000410000 */
[----:B0-----:R-:W-:Y:S02]  /*4d90*/  @!P0 FADD.FTZ R120, R120, R165 ;  /* 0x000000a578788221 */ /* 0x001fe40000010000 */
[----:B------:R-:W-:-:S02]  /*4da0*/  FADD.FTZ R92, R15, R92 ;  /* 0x0000005c0f5c7221 */ /* 0x000fc40000010000 */
[----:B--2---:R-:W-:Y:S01]  /*4db0*/  @!P0 FADD.FTZ R12, R12, R157 ;  /* 0x0000009d0c0c8221 */ /* 0x004fe20000010000 */
[----:B------:R-:W0:Y:S01]  /*4dc0*/  SHFL.DOWN PT, R147, R120, 0x8, 0x1f ;  /* 0x09001f0078937f89 */ /* 0x000e2200000e0000 */
[----:B------:R-:W-:Y:S01]  /*4dd0*/  ISETP.GT.AND P0, PT, R33, 0x17, PT ;  /* 0x000000172100780c */ /* 0x000fe20003f04270 */
[----:B------:R-:W-:Y:S02]  /*4de0*/  FMUL.FTZ R133, R158, R133 ;  /* 0x000000859e857220 */ /* 0x000fe40000410000 */
[----:B------:R-:W2:Y:S01]  /*4df0*/  SHFL.DOWN PT, R145, R12, 0x8, 0x1f ;  /* 0x09001f000c917f89 */ /* 0x000ea200000e0000 */
[----:B------:R-:W-:Y:S02]  /*4e00*/  FFMA.FTZ R15, R148, R13, R14 ;  /* 0x0000000d940f7223 */ /* 0x000fe4000001000e */
[----:B------:R-:W-:Y:S02]  /*4e10*/  FMUL.FTZ R14, R48, R167 ;  /* 0x000000a7300e7220 */ /* 0x000fe40000410000 */
[----:B------:R-:W-:-:S02]  /*4e20*/  FFMA.FTZ R54, R101, R139, R54 ;  /* 0x0000008b65367223 */ /* 0x000fc40000010036 */
[----:B------:R-:W-:Y:S02]  /*4e30*/  FFMA.FTZ R133, R140, R139, R133 ;  /* 0x0000008b8c857223 */ /* 0x000fe40000010085 */
[----:B------:R-:W-:Y:S02]  /*4e40*/  FMUL.FTZ R108, R108, R167 ;  /* 0x000000a76c6c7220 */ /* 0x000fe40000410000 */
[----:B------:R-:W-:Y:S02]  /*4e50*/  FMUL.FTZ R14, R209, R14 ;  /* 0x0000000ed10e7220 */ /* 0x000fe40000410000 */
[-C--:B------:R-:W-:Y:S02]  /*4e60*/  FFMA.FTZ R93, R78, R108.reuse, R93 ;  /* 0x0000006c4e5d7223 */ /* 0x080fe4000001005d */
[----:B------:R-:W-:Y:S02]  /*4e70*/  FFMA.FTZ R108, R151, R108, R14 ;  /* 0x0000006c976c7223 */ /* 0x000fe4000001000e */
[----:B------:R-:W-:-:S02]  /*4e80*/  FMUL.FTZ R14, R48, R135 ;  /* 0x00000087300e7220 */ /* 0x000fc40000410000 */
        /* <DEDUP_REMOVED lines=9> */
[----:B------:R-:W-:Y:S02]  /*4f20*/  FADD.FTZ R86, R133, R86 ;  /* 0x0000005685567221 */ /* 0x000fe40000010000 */
[----:B------:R-:W-:Y:S02]  /*4f30*/  FMUL.FTZ R100, R48, R179 ;  /* 0x000000b330647220 */ /* 0x000fe40000410000 */
[----:B------:R-:W-:Y:S02]  /*4f40*/  FFMA.FTZ R133, R150, R13, R14 ;  /* 0x0000000d96857223 */ /* 0x000fe4000001000e */
[----:B------:R-:W-:Y:S02]  /*4f50*/  FMUL.FTZ R14, R48, R161 ;  /* 0x000000a1300e7220 */ /* 0x000fe40000410000 */
[----:B------:R-:W-:Y:S02]  /*4f60*/  FADD.FTZ R88, R17, R88 ;  /* 0x0000005811587221 */ /* 0x000fe40000010000 */
[----:B------:R-:W-:-:S02]  /*4f70*/  FMUL.FTZ R17, R152, R179 ;  /* 0x000000b398117220 */ /* 0x000fc40000410000 */
[----:B------:R-:W-:Y:S02]  /*4f80*/  FMUL.FTZ R100, R153, R100 ;  /* 0x0000006499647220 */ /* 0x000fe40000410000 */
[----:B------:R-:W-:Y:S02]  /*4f90*/  FMUL.FTZ R213, R213, R14 ;  /* 0x0000000ed5d57220 */ /* 0x000fe40000410000 */
[----:B------:R-:W-:Y:S02]  /*4fa0*/  FADD.FTZ R119, R16, R119 ;  /* 0x0000007710777221 */ /* 0x000fe40000010000 */
[----:B0-----:R-:W-:Y:S02]  /*4fb0*/  @!P0 FADD.FTZ R120, R120, R143 ;  /* 0x0000008f78788221 */ /* 0x001fe40000010000 */
[----:B------:R-:W-:Y:S02]  /*4fc0*/  FADD.FTZ R94, R15, R94 ;  /* 0x0000005e0f5e7221 */ /* 0x000fe40000010000 */
[----:B------:R-:W-:-:S02]  /*4fd0*/  FMUL.FTZ R14, R48, R137 ;  /* 0x00000089300e7220 */ /* 0x000fc40000410000 */
[C---:B------:R-:W-:Y:S02]  /*4fe0*/  FMUL.FTZ R16, R48.reuse, R219 ;  /* 0x000000db30107220 */ /* 0x040fe40000410000 */
[----:B------:R-:W-:Y:S02]  /*4ff0*/  FMUL.FTZ R15, R48, R155 ;  /* 0x0000009b300f7220 */ /* 0x000fe40000410000 */
[-C--:B------:R-:W-:Y:S02]  /*5000*/  FFMA.FTZ R52, R99, R17.reuse, R52 ;  /* 0x0000001163347223 */ /* 0x080fe40000010034 */
[----:B------:R-:W-:Y:S02]  /*5010*/  FFMA.FTZ R135, R18, R17, R100 ;  /* 0x0000001112877223 */ /* 0x000fe40000010064 */
[----:B------:R-:W-:Y:S01]  /*5020*/  FFMA.FTZ R64, R111, R13, R64 ;  /* 0x0000000d6f407223 */ /* 0x000fe20000010040 */
[----:B------:R-:W-:Y:S01]  /*5030*/  MOV R13, R120 ;  /* 0x00000078000d7202 */ /* 0x000fe20000000f00 */
[----:B------:R-:W-:-:S02]  /*5040*/  FMUL.FTZ R17, R104, R137 ;  /* 0x0000008968117220 */ /* 0x000fc40000410000 */
[----:B--2---:R-:W-:Y:S02]  /*5050*/  @!P0 FADD.FTZ R12, R12, R139 ;  /* 0x0000008b0c0c8221 */ /* 0x004fe40000010000 */
[----:B------:R-:W-:Y:S02]  /*5060*/  FMUL.FTZ R106, R106, R161 ;  /* 0x000000a16a6a7220 */ /* 0x000fe40000410000 */
[----:B------:R-:W-:Y:S01]  /*5070*/  FMUL.FTZ R14, R217, R14 ;  /* 0x0000000ed90e7220 */ /* 0x000fe20000410000 */
[----:B------:R0:W-:Y:S01]  /*5080*/  @!P1 STS.64 [0xc78], R12 ;  /* 0x000c780cff009388 */ /* 0x0001e20000000a00 */
[----:B------:R-:W-:Y:S02]  /*5090*/  FMUL.FTZ R203, R124, R203 ;  /* 0x000000cb7ccb7220 */ /* 0x000fe40000410000 */
[----:B------:R-:W-:Y:S02]  /*50a0*/  FMUL.FTZ R138, R138, R219 ;  /* 0x000000db8a8a7220 */ /* 0x000fe40000410000 */
[----:B------:R-:W-:-:S02]  /*50b0*/  FMUL.FTZ R16, R159, R16 ;  /* 0x000000109f107220 */ /* 0x000fc40000410000 */
[----:B------:R-:W-:Y:S02]  /*50c0*/  FMUL.FTZ R102, R102, R155 ;  /* 0x0000009b66667220 */ /* 0x000fe40000410000 */
[----:B------:R-:W-:Y:S02]  /*50d0*/  FMUL.FTZ R15, R166, R15 ;  /* 0x0000000fa60f7220 */ /* 0x000fe40000410000 */
[-C--:B------:R-:W-:Y:S02]  /*50e0*/  FFMA.FTZ R66, R113, R17.reuse, R66 ;  /* 0x0000001171427223 */ /* 0x080fe40000010042 */
        /* <DEDUP_REMOVED lines=12> */
[----:B------:R-:W-:Y:S02]  /*51b0*/  FFMA.FTZ R77, R68, R138, R77 ;  /* 0x0000008a444d7223 */ /* 0x000fe4000001004d */
        /* <DEDUP_REMOVED lines=18> */
.L_x_6238:
[----:B0-----:R-:W-:Y:S05]  /*52e0*/  BSYNC B0 ;  /* 0x0000000000007941 */ /* 0x001fea0003800000 */
.L_x_6237:
[----:B------:R-:W-:Y:S02]  /*52f0*/  IADD3 R75, R75, 0x1, RZ ;  /* 0x000000014b4b7810 */ /* 0x000fe40007ffe0ff */
[----:B------:R-:W-:Y:S02]  /*5300*/  IADD3 R73, P1, R73, 0x1, RZ ;  /* 0x0000000149497810 */ /* 0x000fe40007f3e0ff */
[----:B------:R-:W-:Y:S02]  /*5310*/  ISETP.GE.AND P0, PT, R75, c[0x0][0x16c], PT ;  /* 0x00005b004b007a0c */ /* 0x000fe40003f06270 */
[----:B------:R-:W-:-:S11]  /*5320*/  IADD3.X R50, RZ, R50, RZ, P1, !PT ;  /* 0x00000032ff327210 */ /* 0x000fd60000ffe4ff */
[----:B------:R-:W-:Y:S01]  /*5330*/  @P0 CALL.REL.NOINC `(.L_x_6202) ;  /* 0x0000001000000944 */ /* 0x000fe20003c00000 */
[----:B------:R-:W-:Y:S05]  /*5340*/  BRA `(.L_x_6239) ;  /* 0xffffd1a000007947 */ /* 0x000fea000383ffff */
.L_x_6202:
        /* <DEDUP_REMOVED lines=9> */
[----:B------:R-:W-:Y:S02]  /*53e0*/  F2FP.BF16.PACK_AB R60, R66, R97 ;  /* 0x00000061423c723e */ /* 0x000fe400000010ff */
[----:B------:R-:W-:-:S02]  /*53f0*/  F2FP.BF16.PACK_AB R54, R54, R79 ;  /* 0x0000004f3636723e */ /* 0x000fc400000010ff */
[----:B------:R-:W-:Y:S02]  /*5400*/  F2FP.BF16.PACK_AB R53, R56, R87 ;  /* 0x000000573835723e */ /* 0x000fe400000010ff */
        /* <DEDUP_REMOVED lines=8> */
[----:B------:R0:W-:Y:S01]  /*5490*/  STS.128 [R45+0x10], R52 ;  /* 0x000010342d007388 */ /* 0x0001e20000000c00 */
[----:B------:R-:W-:-:S06]  /*54a0*/  NOP ;  /* 0x0000000000007918 */ /* 0x000fcc0000000000 */
[----:B------:R-:W2:Y:S01]  /*54b0*/  LDS.128 R4, [R33.X16] ;  /* 0x0000000021047984 */ /* 0x000ea2000000cc00 */
[----:B------:R-:W-:Y:S01]  /*54c0*/  IADD3 R3, R3, R13, RZ ;  /* 0x0000000d03037210 */ /* 0x000fe20007ffe0ff */
[----:B------:R-:W-:Y:S01]  /*54d0*/  FADD.FTZ R13, R30, R129 ;  /* 0x000000811e0d7221 */ /* 0x000fe20000010000 */
[----:B------:R-:W-:Y:S01]  /*54e0*/  F2FP.BF16.PACK_AB R51, R92, R123 ;  /* 0x0000007b5c33723e */ /* 0x000fe200000010ff */
[----:B------:R-:W3:Y:S01]  /*54f0*/  LDS.128 R8, [R33.X16+0x200] ;  /* 0x0002000021087984 */ /* 0x000ee2000000cc00 */
[----:B------:R-:W-:Y:S01]  /*5500*/  IADD3 R40, P1, R40, -0x400, RZ ;  /* 0xfffffc0028287810 */ /* 0x000fe20007f3e0ff */
[----:B------:R-:W-:Y:S01]  /*5510*/  FADD.FTZ R12, R13, R98 ;  /* 0x000000620d0c7221 */ /* 0x000fe20000010000 */
[----:B------:R-:W-:Y:S01]  /*5520*/  IADD3 R34, P2, R34, -0x400, RZ ;  /* 0xfffffc0022227810 */ /* 0x000fe20007f5e0ff */
[----:B------:R-:W-:Y:S01]  /*5530*/  IMAD.WIDE.U32 R2, R29, c[0x0][0x2d8], R2 ;  /* 0x0000b6001d027a25 */ /* 0x000fe200078e0002 */
[----:B0-----:R-:W-:Y:S02]  /*5540*/  F2FP.BF16.PACK_AB R55, R84, R115 ;  /* 0x000000735437723e */ /* 0x001fe400000010ff */
        /* <DEDUP_REMOVED lines=8> */
[----:B------:R-:W-:Y:S01]  /*55d0*/  F2FP.BF16.PACK_AB R52, R90, R121 ;  /* 0x000000795a34723e */ /* 0x000fe200000010ff */
[----:B------:R-:W-:Y:S01]  /*55e0*/  IMAD R16, R0, c[0x0][0x300], RZ ;  /* 0x0000c00000107a24 */ /* 0x000fe200078e02ff */
        /* <DEDUP_REMOVED lines=8> */
[----:B------:R-:W-:Y:S02]  /*5670*/  IADD3.X R37, R37, -0x1, RZ, P3, !PT ;  /* 0xffffffff25257810 */ /* 0x000fe40001ffe4ff */
[----:B------:R-:W-:Y:S01]  /*5680*/  IADD3.X R39, R39, -0x1, RZ, P4, !PT ;  /* 0xffffffff27277810 */ /* 0x000fe200027fe4ff */
[----:B------:R-:W-:Y:S01]  /*5690*/  FADD.FTZ R123, R94, R123 ;  /* 0x0000007b5e7b7221 */ /* 0x000fe20000010000 */
[----:B--2---:R0:W-:Y:S03]  /*56a0*/  STG.E.128 [R2.64+-0x400], R4 ;  /* 0xfffc000402007986 */ /* 0x0041e6000c101d04 */
[----:B------:R-:W-:Y:S01]  /*56b0*/  FADD.FTZ R92, R123, R92 ;  /* 0x0000005c7b5c7221 */ /* 0x000fe20000010000 */
[----:B---3--:R2:W-:Y:S03]  /*56c0*/  STG.E.128 [R2.64+-0x200], R8 ;  /* 0xfffe000802007986 */ /* 0x0085e6000c101d04 */
[----:B------:R-:W-:Y:S01]  /*56d0*/  FADD.FTZ R121, R92, R121 ;  /* 0x000000795c797221 */ /* 0x000fe20000010000 */
[----:B------:R-:W-:Y:S03]  /*56e0*/  BAR.SYNC.DEFER_BLOCKING 0x0 ;  /* 0x0000000000007b1d */ /* 0x000fe60000010000 */
[----:B------:R-:W-:-:S04]  /*56f0*/  FADD.FTZ R90, R121, R90 ;  /* 0x0000005a795a7221 */ /* 0x000fc80000010000 */
[----:B------:R-:W-:-:S04]  /*5700*/  FADD.FTZ R119, R90, R119 ;  /* 0x000000775a777221 */ /* 0x000fc80000010000 */
[----:B------:R-:W-:Y:S02]  /*5710*/  FADD.FTZ R88, R119, R88 ;  /* 0x0000005877587221 */ /* 0x000fe40000010000 */
[----:B0-----:R-:W-:Y:S02]  /*5720*/  IMAD R5, R27, c[0x0][0x304], R16 ;  /* 0x0000c1001b057a24 */ /* 0x001fe400078e0210 */
[----:B------:R-:W-:Y:S02]  /*5730*/  FADD.FTZ R117, R88, R117 ;  /* 0x0000007558757221 */ /* 0x000fe40000010000 */
[----:B--2---:R-:W-:Y:S01]  /*5740*/  IMAD R2, R174, c[0x0][0x2f8], RZ ;  /* 0x0000be00ae027a24 */ /* 0x004fe200078e02ff */
[----:B------:R-:W-:Y:S01]  /*5750*/  IADD3 R13, R13, R5, RZ ;  /* 0x000000050d0d7210 */ /* 0x000fe20007ffe0ff */
[----:B------:R-:W-:Y:S02]  /*5760*/  FADD.FTZ R86, R117, R86 ;  /* 0x0000005675567221 */ /* 0x000fe40000010000 */
[----:B------:R-:W-:-:S02]  /*5770*/  IMAD R5, R29, c[0x0][0x2fc], R2 ;  /* 0x0000bf001d057a24 */ /* 0x000fc400078e0202 */
[----:B------:R-:W-:Y:S01]  /*5780*/  IMAD.WIDE.U32 R2, R29, c[0x0][0x2f8], R12 ;  /* 0x0000be001d027a25 */ /* 0x000fe200078e000c */
[----:B------:R-:W-:Y:S03]  /*5790*/  STS.128 [R45], R48 ;  /* 0x000000302d007388 */ /* 0x000fe60000000c00 */
[----:B------:R-:W-:Y:S01]  /*57a0*/  FADD.FTZ R115, R86, R115 ;  /* 0x0000007356737221 */ /* 0x000fe20000010000 */
[----:B------:R-:W-:Y:S01]  /*57b0*/  IADD3 R3, R3, R5, RZ ;  /* 0x0000000503037210 */ /* 0x000fe20007ffe0ff */
[----:B------:R0:W-:Y:S01]  /*57c0*/  STS.128 [R45+0x10], R52 ;  /* 0x000010342d007388 */ /* 0x0001e20000000c00 */
[----:B------:R-:W-:-:S06]  /*57d0*/  NOP ;  /* 0x0000000000007918 */ /* 0x000fcc0000000000 */
[----:B------:R-:W2:Y:S01]  /*57e0*/  LDS.128 R56, [R33.X16] ;  /* 0x0000000021387984 */ /* 0x000ea2000000cc00 */
[C---:B------:R-:W-:Y:S01]  /*57f0*/  LEA R4, P0, R2.reuse, c[0x0][0x340], 0x1 ;  /* 0x0000d00002047a11 */ /* 0x040fe200078008ff */
[----:B------:R-:W-:Y:S02]  /*5800*/  FADD.FTZ R30, R115, R84 ;  /* 0x00000054731e7221 */ /* 0x000fe40000010000 */
[----:B------:R-:W3:Y:S01]  /*5810*/  LDS.128 R60, [R33.X16+0x200] ;  /* 0x00020000213c7984 */ /* 0x000ee2000000cc00 */
[----:B------:R-:W-:Y:S02]  /*5820*/  LEA.HI.X R5, R2, c[0x0][0x344], R3, 0x1, P0 ;  /* 0x0000d10002057a11 */ /* 0x000fe400000f0c03 */
[C---:B------:R-:W-:Y:S02]  /*5830*/  ISETP.GT.AND P0, PT, R42.reuse, 0x1, PT ;  /* 0x000000012a00780c */ /* 0x040fe40003f04270 */
[----:B------:R-:W-:Y:S01]  /*5840*/  IADD3 R42, R42, -0x1, RZ ;  /* 0xffffffff2a2a7810 */ /* 0x000fe20007ffe0ff */
[----:B0-----:R-:W-:-:S05]  /*5850*/  IMAD.WIDE R44, R44, 0x10, R4 ;  /* 0x000000102c2c7825 */ /* 0x001fca00078e0204 */
[----:B--2---:R0:W-:Y:S04]  /*5860*/  STG.E.128 [R44.64+-0x400], R56 ;  /* 0xfffc00382c007986 */ /* 0x0041e8000c101d04 */
[----:B---3--:R0:W-:Y:S01]  /*5870*/  STG.E.128 [R44.64+-0x200], R60 ;  /* 0xfffe003c2c007986 */ /* 0x0081e2000c101d04 */
[----:B------:R-:W-:Y:S01]  /*5880*/  @!P0 CALL.REL.NOINC `(.L_x_6200) ;  /* 0x0000001000008944 */ /* 0x000fe20003c00000 */
[----:B------:R-:W-:Y:S05]  /*5890*/  BRA `(.L_x_6240) ;  /* 0xffffaec000007947 */ /* 0x000fea000383ffff */
.L_x_6200:
[----:B------:R-:W-:Y:S02]  /*58a0*/  ISETP.NE.U32.AND P0, PT, RZ, c[0x0][0x328], PT ;  /* 0x0000ca00ff007a0c */ /* 0x000fe40003f05070 */
[----:B------:R-:W-:Y:S02]  /*58b0*/  ISETP.NE.U32.AND P2, PT, RZ, c[0x0][0x348], PT ;  /* 0x0000d200ff007a0c */ /* 0x000fe40003f45070 */
[----:B------:R-:W-:Y:S02]  /*58c0*/  ISETP.NE.AND.EX P1, PT, RZ, c[0x0][0x32c], PT, P0 ;  /* 0x0000cb00ff007a0c */ /* 0x000fe40003f25300 */
[----:B------:R-:W-:-:S11]  /*58d0*/  ISETP.NE.AND.EX P0, PT, RZ, c[0x0][0x34c], PT, P2 ;  /* 0x0000d300ff007a0c */ /* 0x000fd60003f05320 */
[----:B------:R-:W-:Y:S05]  /*58e0*/  @!P1 BRA `(.L_x_6241) ;  /* 0x0000014000009947 */ /* 0x000fea0003800000 */
[----:B------:R-:W2:Y:S01]  /*58f0*/  SHFL.DOWN P1, R3, R46, 0x1, 0x1f ;  /* 0x08201f002e037f89 */ /* 0x000ea20000020000 */
        /* <DEDUP_REMOVED lines=11> */
[----:B------:R-:W2:Y:S02]  /*59b0*/  SHFL.DOWN P1, R7, R4, 0x10, 0x1f ;  /* 0x0a001f0004077f89 */ /* 0x000ea40000020000 */
[----:B--2---:R-:W-:Y:S01]  /*59c0*/  @P1 FADD R7, R4, R7 ;  /* 0x0000000704071221 */ /* 0x004fe20000000000 */
[----:B---3--:R-:W-:-:S04]  /*59d0*/  ISETP.NE.AND P1, PT, R6, RZ, PT ;  /* 0x000000ff0600720c */ /* 0x008fc80003f25270 */
[----:B------:R2:W-:Y:S04]  /*59e0*/  @!P2 STS [0xc74], R7 ;  /* 0x000c7407ff00a388 */ /* 0x0005e80000000800 */
[----:B------:R-:W-:Y:S06]  /*59f0*/  BAR.SYNC.DEFER_BLOCKING 0x0 ;  /* 0x0000000000007b1d */ /* 0x000fec0000010000 */
[----:B------:R-:W-:Y:S05]  /*5a00*/  @P1 BRA `(.L_x_6242) ;  /* 0x0000001000001947 */ /* 0x000fea0003800000 */
[----:B--2---:R2:W-:Y:S02]  /*5a10*/  RED.E.ADD.F32.FTZ.RN.STRONG.GPU [R22.64], R7 ;  /* 0x000000071600798e */ /* 0x0045e4000c10e784 */
.L_x_6242:
[----:B--2---:R-:W-:Y:S05]  /*5a20*/  BSYNC B0 ;  /* 0x0000000000007941 */ /* 0x004fea0003800000 */
.L_x_6241:
        /* <DEDUP_REMOVED lines=8> */
[----:B------:R-:W2:Y:S02]  /*5ab0*/  SHFL.DOWN P0, R2, R3, 0x2, 0x1f ;  /* 0x08401f0003027f89 */ /* 0x000ea40000000000 */
[----:B--2---:R-:W-:-:S05]  /*5ac0*/  @P0 FADD R2, R3, R2 ;  /* 0x0000000203020221 */ /* 0x004fca0000000000 */
[----:B------:R-:W2:Y:S02]  /*5ad0*/  SHFL.DOWN P0, R5, R2, 0x4, 0x1f ;  /* 0x08801f0002057f89 */ /* 0x000ea40000000000 */
[----:B--2---:R-:W-:-:S05]  /*5ae0*/  @P0 FADD R5, R2, R5 ;  /* 0x0000000502050221 */ /* 0x004fca0000000000 */
[----:B------:R-:W2:Y:S02]  /*5af0*/  SHFL.DOWN P0, R4, R5, 0x8, 0x1f ;  /* 0x09001f0005047f89 */ /* 0x000ea40000000000 */
[----:B--2---:R-:W-:-:S05]  /*5b00*/  @P0 FADD R4, R5, R4 ;  /* 0x0000000405040221 */ /* 0x004fca0000000000 */
[----:B------:R-:W2:Y:S02]  /*5b10*/  SHFL.DOWN P0, R7, R4, 0x10, 0x1f ;  /* 0x0a001f0004077f89 */ /* 0x000ea40000000000 */
[----:B--2---:R-:W-:Y:S01]  /*5b20*/  @P0 FADD R7, R4, R7 ;  /* 0x0000000704070221 */ /* 0x004fe20000000000 */
[----:B----4-:R-:W-:-:S04]  /*5b30*/  ISETP.NE.AND P0, PT, R15, RZ, PT ;  /* 0x000000ff0f00720c */ /* 0x010fc80003f05270 */
[----:B------:R2:W-:Y:S04]  /*5b40*/  @!P1 STS [0xc74], R7 ;  /* 0x000c7407ff009388 */ /* 0x0005e80000000800 */
[----:B------:R-:W-:Y:S06]  /*5b50*/  BAR.SYNC.DEFER_BLOCKING 0x0 ;  /* 0x0000000000007b1d */ /* 0x000fec0000010000 */
[----:B------:R-:W-:Y:S05]  /*5b60*/  @P0 BRA `(.L_x_6245) ;  /* 0x0000004000000947 */ /* 0x000fea0003800000 */
[----:B--2---:R2:W-:Y:S01]  /*5b70*/  RED.E.ADD.F32.FTZ.RN.STRONG.GPU [R20.64], R7 ;  /* 0x000000071400798e */ /* 0x0045e2000c10e784 */
[----:B------:R-:W-:Y:S01]  /*5b80*/  HFMA2.MMA R15, -RZ, RZ, 0, 0 ;  /* 0x00000000ff0f7435 */ /* 0x000fe200000001ff */
[----:B------:R-:W-:Y:S05]  /*5b90*/  BRA `(.L_x_6245) ;  /* 0x0000001000007947 */ /* 0x000fea0003800000 */
.L_x_6244:
[----:B------:R-:W2:Y:S02]  /*5ba0*/  S2R R15, SR_TID.X ;  /* 0x00000000000f7919 */ /* 0x000ea40000002100 */
.L_x_6245:
[----:B--2---:R-:W-:Y:S05]  /*5bb0*/  BSYNC B0 ;  /* 0x0000000000007941 */ /* 0x004fea0003800000 */
.L_x_6243:
[----:B------:R-:W-:-:S13]  /*5bc0*/  ISETP.GE.AND P0, PT, R15, c[0x0][0x16c], PT ;  /* 0x00005b000f007a0c */ /* 0x000fda0003f06270 */
[----:B------:R-:W-:Y:S05]  /*5bd0*/  @P0 EXIT ;  /* 0x000000000000094d */ /* 0x000fea0003800000 */
[C---:B------:R-:W-:Y:S02]  /*5be0*/  IMAD R4, R0.reuse, c[0x0][0x2c8], RZ ;  /* 0x0000b20000047a24 */ /* 0x040fe400078e02ff */
[----:B------:R-:W-:Y:S02]  /*5bf0*/  IMAD R0, R0, c[0x0][0x288], RZ ;  /* 0x0000a20000007a24 */ /* 0x000fe400078e02ff */
[C---:B------:R-:W-:Y:S02]  /*5c00*/  IMAD R23, R27.reuse, c[0x0][0x2cc], R4 ;  /* 0x0000b3001b177a24 */ /* 0x040fe400078e0204 */
[----:B------:R-:W-:-:S04]  /*5c10*/  IMAD.WIDE.U32 R2, R27, c[0x0][0x2c8], RZ ;  /* 0x0000b2001b027a25 */ /* 0x000fc800078e00ff */
[----:B------:R-:W-:Y:S01]  /*5c20*/  IMAD R21, R27, c[0x0][0x28c], R0 ;  /* 0x0000a3001b157a24 */ /* 0x000fe200078e0200 */
[----:B------:R-:W-:Y:S01]  /*5c30*/  IADD3 R23, R3, R23, RZ ;  /* 0x0000001703177210 */ /* 0x000fe20007ffe0ff */
[----:B------:R-:W-:-:S05]  /*5c40*/  IMAD.WIDE.U32 R4, R27, c[0x0][0x288], RZ ;  /* 0x0000a2001b047a25 */ /* 0x000fca00078e00ff */
[----:B------:R-:W-:Y:S02]  /*5c50*/  IADD3 R21, R5, R21, RZ ;  /* 0x0000001505157210 */ /* 0x000fe40007ffe0ff */
.L_x_6246:
[----:B--2---:R-:W2:Y:S01]  /*5c60*/  LDS R17, [R15.X4+0x1f28] ;  /* 0x001f28000f117984 */ /* 0x004ea20000004800 */
        /* <DEDUP_REMOVED lines=21> */
[----:B--2---:R2:W-:Y:S04]  /*5dc0*/  RED.E.ADD.F32.FTZ.RN.STRONG.GPU [R8.64], R17 ;  /* 0x000000110800798e */ /* 0x0045e8000c10e784 */
[----:B----4-:R2:W-:Y:S02]  /*5dd0*/  RED.E.ADD.F32.FTZ.RN.STRONG.GPU [R12.64], R19 ;  /* 0x000000130c00798e */ /* 0x0105e4000c10e784 */
[----:B------:R-:W-:Y:S05]  /*5de0*/  @!P0 BRA `(.L_x_6246) ;  /* 0xfffffe7000008947 */ /* 0x000fea000383ffff */
[----:B------:R-:W-:Y:S05]  /*5df0*/  EXIT ;  /* 0x000000000000794d */ /* 0x000fea0003800000 */
.L_x_6247:
        /* <DEDUP_REMOVED lines=16> */
.L_x_9093:


//--------------------- .text._Z25selective_scan_bwd_kernelI32Selective_Scan_bwd_kernel_traitsILi32ELi16ELb1ELb1ELb0ELb1ELb0EN3c108BFloat16EfEEv12SSMParamsBwd --------------------------
	.section	.text._Z25selective_scan_bwd_kernelI32Selective_Scan_bwd_kernel_traitsILi32ELi16ELb1ELb1ELb0ELb1ELb0EN3c108BFloat16EfEEv12SSMParamsBwd,"ax",@progbits
	.sectioninfo	@"SHI_REGISTERS=229"
	.align	128
        .global         _Z25selective_scan_bwd_kernelI32Selective_Scan_bwd_kernel_traitsILi32ELi16ELb1ELb1ELb0ELb1ELb0EN3c108BFloat16EfEEv12SSMParamsBwd
        .type           _Z25selective_scan_bwd_kernelI32Selective_Scan_bwd_kernel_traitsILi32ELi16ELb1ELb1ELb0ELb1ELb0EN3c108BFloat16EfEEv12SSMParamsBwd,@function
        .size           _Z25selective_scan_bwd_kernelI32Selective_Scan_bwd_kernel_traitsILi32ELi16ELb1ELb1ELb0ELb1ELb0EN3c108BFloat16EfEEv12SSMParamsBwd,(.L_x_9094 - _Z25selective_scan_bwd_kernelI32Selective_Scan_bwd_kernel_traitsILi32ELi16ELb1ELb1ELb0ELb1ELb0EN3c108BFloat16EfEEv12SSMParamsBwd)
        .other          _Z25selective_scan_bwd_kernelI32Selective_Scan_bwd_kernel_traitsILi32ELi16ELb1ELb1ELb0ELb1ELb0EN3c108BFloat16EfEEv12SSMParamsBwd,@"STO_CUDA_ENTRY STV_DEFAULT"
_Z25selective_scan_bwd_kernelI32Selective_Scan_bwd_kernel_traitsILi32ELi16ELb1ELb1ELb0ELb1ELb0EN3c108BFloat16EfEEv12SSMParamsBwd:
.text._Z25selective_scan_bwd_kernelI32Selective_Scan_bwd_kernel_traitsILi32ELi16ELb1ELb1ELb0ELb1ELb0EN3c108BFloat16EfEEv12SSMParamsBwd:
        /* <DEDUP_REMOVED lines=120> */
.L_x_6319:
[----:B------:R-:W-:Y:S01]  /*0780*/  BAR.SYNC.DEFER_BLOCKING 0x0 ;  /* 0x0000000000007b1d */ /* 0x000fe20000010000 */
[----:B------:R-:W-:Y:S02]  /*0790*/  LOP3.LUT R27, R28, 0x1f, R41, 0xf8, !PT ;  /* 0x0000001f1c1b7812 */ /* 0x000fe400078ef829 */
[----:B0-----:R-:W-:Y:S02]  /*07a0*/  MOV R2, R38 ;  /* 0x0000002600027202 */ /* 0x001fe40000000f00 */
[----:B------:R-:W-:-:S05]  /*07b0*/  MOV R3, R37 ;  /* 0x0000002500037202 */ /* 0x000fca0000000f00 */
[----:B------:R-:W-:-:S05]  /*07c0*/  IMAD.WIDE R12, R27, 0x10, R2 ;  /* 0x000000101b0c7825 */ /* 0x000fca00078e0202 */
[----:B------:R-:W2:Y:S04]  /*07d0*/  LDG.E.128 R16, [R12.64] ;  /* 0x000000040c107981 */ /* 0x000ea8000c1e1d00 */
[----:B------:R-:W3:Y:S01]  /*07e0*/  LDG.E.128 R56, [R12.64+0x200] ;  /* 0x000200040c387981 */ /* 0x000ee2000c1e1d00 */
[----:B------:R-:W-:Y:S02]  /*07f0*/  SHF.L.U32 R26, R39, 0x5, RZ ;  /* 0x00000005271a7819 */ /* 0x000fe400000006ff */
[----:B------:R-:W-:Y:S02]  /*0800*/  MOV R2, R36 ;  /* 0x0000002400027202 */ /* 0x000fe40000000f00 */
        /* <DEDUP_REMOVED lines=21> */
[----:B-1----:R-:W-:Y:S01]  /*0960*/  PRMT R46, RZ, 0x5410, R8 ;  /* 0x00005410ff2e7816 */ /* 0x002fe20000000008 */
[----:B------:R-:W-:Y:S01]  /*0970*/  BSSY B0, `(.L_x_6249) ;  /* 0x0000054000007945 */ /* 0x000fe20003800000 */
[----:B------:R-:W-:-:S02]  /*0980*/  PRMT R50, RZ, 0x5410, R9 ;  /* 0x00005410ff327816 */ /* 0x000fc40000000009 */
[----:B------:R-:W-:Y:S02]  /*0990*/  MOV R54, c[0x0][0x16c] ;  /* 0x00005b0000367a02 */ /* 0x000fe40000000f00 */
[----:B--2---:R-:W-:Y:S02]  /*09a0*/  PRMT R55, RZ, 0x5410, R18 ;  /* 0x00005410ff377816 */ /* 0x004fe40000000012 */
[----:B------:R-:W-:Y:S02]  /*09b0*/  ISETP.GE.AND P5, PT, R54, 0x1, PT ;  /* 0x000000013600780c */ /* 0x000fe40003fa6270 */
[----:B0-----:R-:W-:Y:S01]  /*09c0*/  PRMT R53, RZ, 0x5410, R10 ;  /* 0x00005410ff357816 */ /* 0x001fe2000000000a */
[----:B-----5:R-:W-:-:S05]  /*09d0*/  FADD.FTZ R55, R55, R42 ;  /* 0x0000002a37377221 */ /* 0x020fca0000010000 */
[----:B------:R-:W-:Y:S01]  /*09e0*/  FSETP.GTU.FTZ.AND P0, PT, R55, 20, PT ;  /* 0x41a000003700780b */ /* 0x000fe20003f1c000 */
[----:B---3--:R0:W-:Y:S04]  /*09f0*/  STS.128 [R39.X16], R56 ;  /* 0x0000003827007388 */ /* 0x0081e8000000cc00 */
[----:B----4-:R-:W-:Y:S01]  /*0a00*/  STS.128 [R39.X16+0x200], R68 ;  /* 0x0002004427007388 */ /* 0x010fe2000000cc00 */
[----:B------:R-:W-:-:S06]  /*0a10*/  NOP ;  /* 0x0000000000007918 */ /* 0x000fcc0000000000 */
[----:B------:R-:W1:Y:S04]  /*0a20*/  LDS.128 R60, [R26] ;  /* 0x000000001a3c7984 */ /* 0x000e680000000c00 */
[----:B------:R2:W3:Y:S01]  /*0a30*/  LDS.128 R72, [R26+0x10] ;  /* 0x000010001a487984 */ /* 0x0004e20000000c00 */
[----:B0-----:R-:W-:-:S05]  /*0a40*/  PRMT R59, RZ, 0x7610, R16 ;  /* 0x00007610ff3b7816 */ /* 0x001fca0000000010 */
[----:B------:R-:W-:-:S05]  /*0a50*/  FADD.FTZ R59, R59, R42 ;  /* 0x0000002a3b3b7221 */ /* 0x000fca0000010000 */
[----:B------:R-:W-:Y:S02]  /*0a60*/  FSETP.GTU.FTZ.AND P3, PT, R59, 20, PT ;  /* 0x41a000003b00780b */ /* 0x000fe40003f7c000 */
[--C-:B-1----:R-:W-:Y:S02]  /*0a70*/  PRMT R0, RZ, 0x5410, R60.reuse ;  /* 0x00005410ff007816 */ /* 0x102fe4000000003c */
        /* <DEDUP_REMOVED lines=8> */
[----:B------:R-:W-:Y:S02]  /*0b00*/  PRMT R61, RZ, 0x7610, R18 ;  /* 0x00007610ff3d7816 */ /* 0x000fe40000000012 */
[----:B------:R-:W-:Y:S01]  /*0b10*/  PRMT R64, RZ, 0x7610, R63 ;  /* 0x00007610ff407816 */ /* 0x000fe2000000003f */
        /* <DEDUP_REMOVED lines=10> */
[--C-:B------:R-:W-:Y:S02]  /*0bc0*/  PRMT R53, RZ, 0x5410, R17.reuse ;  /* 0x00005410ff357816 */ /* 0x100fe40000000011 */
[----:B------:R-:W-:Y:S01]  /*0bd0*/  PRMT R17, RZ, 0x7610, R17 ;  /* 0x00007610ff117816 */ /* 0x000fe20000000011 */
[--C-:B------:R-:W-:Y:S01]  /*0be0*/  FADD.FTZ R60, R51, R42.reuse ;  /* 0x0000002a333c7221 */ /* 0x100fe20000010000 */
[----:B------:R-:W-:Y:S01]  /*0bf0*/  PRMT R16, RZ, 0x7610, R11 ;  /* 0x00007610ff107816 */ /* 0x000fe2000000000b */
[----:B------:R-:W-:Y:S01]  /*0c00*/  FADD.FTZ R58, R53, R42 ;  /* 0x0000002a353a7221 */ /* 0x000fe20000010000 */
[----:B------:R-:W-:Y:S01]  /*0c10*/  PRMT R51, RZ, 0x5410, R4 ;  /* 0x00005410ff337816 */ /* 0x000fe20000000004 */
[--C-:B------:R-:W-:Y:S01]  /*0c20*/  FADD.FTZ R53, R61, R42.reuse ;  /* 0x0000002a3d357221 */ /* 0x100fe20000010000 */
[----:B------:R-:W-:Y:S01]  /*0c30*/  FSETP.GTU.FTZ.AND P4, PT, R60, 20, PT ;  /* 0x41a000003c00780b */ /* 0x000fe20003f9c000 */
[----:B------:R-:W-:Y:S01]  /*0c40*/  FADD.FTZ R57, R17, R42 ;  /* 0x0000002a11397221 */ /* 0x000fe20000010000 */
[----:B------:R-:W-:Y:S01]  /*0c50*/  PRMT R61, RZ, 0x5410, R19 ;  /* 0x00005410ff3d7816 */ /* 0x000fe20000000013 */
[----:B------:R-:W-:Y:S01]  /*0c60*/  FFMA.FTZ R65, R64, R16, R65 ;  /* 0x0000001040417223 */ /* 0x000fe20000010041 */
[----:B------:R-:W-:-:S02]  /*0c70*/  FSETP.GTU.FTZ.AND P2, PT, R58, 20, PT ;  /* 0x41a000003a00780b */ /* 0x000fc40003f5c000 */
[----:B------:R-:W-:Y:S01]  /*0c80*/  FSETP.GTU.FTZ.AND P1, PT, R57, 20, PT ;  /* 0x41a000003900780b */ /* 0x000fe20003f3c000 */
[----:B------:R-:W-:Y:S01]  /*0c90*/  FADD.FTZ R61, R61, R42 ;  /* 0x0000002a3d3d7221 */ /* 0x000fe20000010000 */
[----:B------:R-:W-:-:S05]  /*0ca0*/  FSETP.GTU.FTZ.AND P6, PT, R53, 20, PT ;  /* 0x41a000003500780b */ /* 0x000fca0003fdc000 */
        /* <DEDUP_REMOVED lines=32> */
.L_x_6250:
[----:B--23--:R-:W-:Y:S05]  /*0eb0*/  BSYNC B0 ;  /* 0x0000000000007941 */ /* 0x00cfea0003800000 */
.L_x_6249:
        /* <DEDUP_REMOVED lines=41> */
.L_x_6252:
[----:B------:R-:W-:Y:S05]  /*1150*/  BSYNC B0 ;  /* 0x0000000000007941 */ /* 0x000fea0003800000 */
.L_x_6251:
        /* <DEDUP_REMOVED lines=39> */
.L_x_6254:
[----:B------:R-:W-:Y:S05]  /*13d0*/  BSYNC B0 ;  /* 0x0000000000007941 */ /* 0x000fea0003800000 */
.L_x_6253:
        /* <DEDUP_REMOVED lines=39> */
.L_x_6256:
[----:B------:R-:W-:Y:S05]  /*1650*/  BSYNC B0 ;  /* 0x0000000000007941 */ /* 0x000fea0003800000 */
.L_x_6255:
        /* <DEDUP_REMOVED lines=39> */
.L_x_6258:
[----:B------:R-:W-:Y:S05]  /*18d0*/  BSYNC B0 ;  /* 0x0000000000007941 */ /* 0x000fea0003800000 */
.L_x_6257:
        /* <DEDUP_REMOVED lines=39> */
.L_x_6260:
[----:B------:R-:W-:Y:S05]  /*1b50*/  BSYNC B0 ;  /* 0x0000000000007941 */ /* 0x000fea0003800000 */
.L_x_6259:
        /* <DEDUP_REMOVED lines=39> */
.L_x_6262:
[----:B------:R-:W-:Y:S05]  /*1dd0*/  BSYNC B0 ;  /* 0x0000000000007941 */ /* 0x000fea0003800000 */
.L_x_6261:
        /* <DEDUP_REMOVED lines=39> */
.L_x_6264:
[----:B------:R-:W-:Y:S05]  /*2050*/  BSYNC B0 ;  /* 0x0000000000007941 */ /* 0x000fea0003800000 */
.L_x_6263:
[--C-:B------:R-:W-:Y:S01]  /*2060*/  PRMT R75, RZ, 0x5410, R15.reuse ;  /* 0x00005410ff4b7816 */ /* 0x100fe2000000000f */
[----:B------:R-:W-:Y:S01]  /*2070*/  BSSY B0, `(.L_x_6265) ;  /* 0x0000028000007945 */ /* 0x000fe20003800000 */
[----:B------:R-:W-:Y:S01]  /*2080*/  HFMA2.MMA R82, -RZ, RZ, 0, 0 ;  /* 0x00000000ff527435 */ /* 0x000fe200000001ff */
[----:B------:R-:W-:Y:S01]  /*2090*/  FSETP.GTU.FTZ.AND P3, PT, R81, 20, PT ;  /* 0x41a000005100780b */ /* 0x000fe20003f7c000 */
[----:B------:R-:W-:Y:S01]  /*20a0*/  HFMA2.MMA R80, -RZ, RZ, 0, 0 ;  /* 0x00000000ff507435 */ /* 0x000fe200000001ff */
[----:B------:R-:W-:Y:S01]  /*20b0*/  MOV R79, RZ ;  /* 0x000000ff004f7202 */ /* 0x000fe20000000f00 */
[----:B------:R-:W-:Y:S01]  /*20c0*/  FADD.FTZ R75, R75, R42 ;  /* 0x0000002a4b4b7221 */ /* 0x000fe20000010000 */
        /* <DEDUP_REMOVED lines=34> */
.L_x_6266:
[----:B------:R-:W-:Y:S05]  /*22f0*/  BSYNC B0 ;  /* 0x0000000000007941 */ /* 0x000fea0003800000 */
.L_x_6265:
        /* <DEDUP_REMOVED lines=38> */
.L_x_6268:
[----:B------:R-:W-:Y:S05]  /*2560*/  BSYNC B0 ;  /* 0x0000000000007941 */ /* 0x000fea0003800000 */
.L_x_6267:
        /* <DEDUP_REMOVED lines=37> */
.L_x_6270:
[----:B------:R-:W-:Y:S05]  /*27c0*/  BSYNC B0 ;  /* 0x0000000000007941 */ /* 0x000fea0003800000 */
.L_x_6269:
        /* <DEDUP_REMOVED lines=33> */
.L_x_6272:
[----:B------:R-:W-:Y:S05]  /*29e0*/  BSYNC B0 ;  /* 0x0000000000007941 */ /* 0x000fea0003800000 */
.L_x_6271:
        /* <DEDUP_REMOVED lines=33> */
.L_x_6274:
[----:B------:R-:W-:Y:S05]  /*2c00*/  BSYNC B0 ;  /* 0x0000000000007941 */ /* 0x000fea0003800000 */
.L_x_6273:
        /* <DEDUP_REMOVED lines=33> */
.L_x_6276:
[----:B------:R-:W-:Y:S05]  /*2e20*/  BSYNC B0 ;  /* 0x0000000000007941 */ /* 0x000fea0003800000 */
.L_x_6275:
        /* <DEDUP_REMOVED lines=33> */
.L_x_6278:
[----:B------:R-:W-:Y:S05]  /*3040*/  BSYNC B0 ;  /* 0x0000000000007941 */ /* 0x000fea0003800000 */
.L_x_6277:
        /* <DEDUP_REMOVED lines=33> */
.L_x_6280:
[----:B------:R-:W-:Y:S05]  /*3260*/  BSYNC B0 ;  /* 0x0000000000007941 */ /* 0x000fea0003800000 */
.L_x_6279:
        /* <DEDUP_REMOVED lines=22> */
.L_x_6318:
        /* <DEDUP_REMOVED lines=11> */
[----:B--2---:R0:W2:Y:S04]  /*3480*/  LDG.E.128 R16, [R118.64+0x200] ;  /* 0x0002000476107981 */ /* 0x0040a8000c1e1d00 */
        /* <DEDUP_REMOVED lines=29> */
[----:B------:R1:W2:Y:S04]  /*3660*/  LDG.E R145, [R120.64] ;  /* 0x0000000478917981 */ /* 0x0002a8000c1e1900 */
        /* <DEDUP_REMOVED lines=17> */
[C---:B------:R-:W-:Y:S02]  /*3780*/  FMUL.FTZ R172, R166.reuse, R111 ;  /* 0x0000006fa6ac7220 */ /* 0x040fe40000410000 */
[----:B------:R-:W-:-:S10]  /*3790*/  FMUL.FTZ R138, R166, R58 ;  /* 0x0000003aa68a7220 */ /* 0x000fd40000410000 */
[----:B------:R0:W1:Y:S01]  /*37a0*/  @P2 LDS R209, [R41.X4+0x16ac] ;  /* 0x0016ac0029d12984 */ /* 0x0000620000004800 */
[----:B------:R-:W0:Y:S01]  /*37b0*/  MUFU.EX2 R126, R126 ;  /* 0x0000007e007e7308 */ /* 0x000e220000000800 */
[C---:B------:R-:W-:Y:S02]  /*37c0*/  FMUL.FTZ R178, R166.reuse, R75 ;  /* 0x0000004ba6b27220 */ /* 0x040fe40000410000 */
[C---:B------:R-:W-:Y:S01]  /*37d0*/  FMUL.FTZ R137, R166.reuse, R57 ;  /* 0x00000039a6897220 */ /* 0x040fe20000410000 */
[--C-:B------:R-:W-:Y:S02]  /*37e0*/  PRMT R129, RZ, 0x5410, R8.reuse ;  /* 0x00005410ff817816 */ /* 0x100fe40000000008 */
[----:B------:R-:W-:Y:S02]  /*37f0*/  PRMT R130, RZ, 0x7610, R8 ;  /* 0x00007610ff827816 */ /* 0x000fe40000000008 */
[----:B------:R-:W-:Y:S01]  /*3800*/  MUFU.EX2 R172, R172 ;  /* 0x000000ac00ac7308 */ /* 0x000fe20000000800 */
[C---:B------:R-:W-:Y:S01]  /*3810*/  FMUL.FTZ R136, R166.reuse, R55 ;  /* 0x00000037a6887220 */ /* 0x040fe20000410000 */
[--C-:B---3--:R-:W-:Y:S01]  /*3820*/  PRMT R139, RZ, 0x5410, R19.reuse ;  /* 0x00005410ff8b7816 */ /* 0x108fe20000000013 */
[C---:B------:R-:W-:Y:S01]  /*3830*/  FMUL.FTZ R135, R166.reuse, R53 ;  /* 0x00000035a6877220 */ /* 0x040fe20000410000 */
[----:B------:R-:W-:Y:S01]  /*3840*/  PRMT R141, RZ, 0x7610, R19 ;  /* 0x00007610ff8d7816 */ /* 0x000fe20000000013 */
[----:B------:R-:W-:-:S03]  /*3850*/  FMUL.FTZ R134, R166, R61 ;  /* 0x0000003da6867220 */ /* 0x000fc60000410000 */
[----:B------:R-:W3:Y:S01]  /*3860*/  MUFU.EX2 R138, R138 ;  /* 0x0000008a008a7308 */ /* 0x000ee20000000800 */
[C---:B------:R-:W-:Y:S01]  /*3870*/  FMUL.FTZ R133, R166.reuse, R65 ;  /* 0x00000041a6857220 */ /* 0x040fe20000410000 */
[--C-:B0-----:R-:W-:Y:S01]  /*3880*/  PRMT R117, RZ, 0x5410, R12.reuse ;  /* 0x00005410ff757816 */ /* 0x101fe2000000000c */
[C---:B------:R-:W-:Y:S01]  /*3890*/  FMUL.FTZ R143, R166.reuse, R63 ;  /* 0x0000003fa68f7220 */ /* 0x040fe20000410000 */
[----:B----4-:R-:W-:Y:S01]  /*38a0*/  PRMT R118, RZ, 0x7610, R12 ;  /* 0x00007610ff767816 */ /* 0x010fe2000000000c */
[C---:B------:R-:W-:Y:S01]  /*38b0*/  FMUL.FTZ R173, R166.reuse, R69 ;  /* 0x00000045a6ad7220 */ /* 0x040fe20000410000 */
[----:B------:R-:W-:Y:S01]  /*38c0*/  PRMT R19, RZ, 0x5410, R9 ;  /* 0x00005410ff137816 */ /* 0x000fe20000000009 */
[C---:B------:R-:W-:Y:S01]  /*38d0*/  FMUL.FTZ R171, R166.reuse, R67 ;  /* 0x00000043a6ab7220 */ /* 0x040fe20000410000 */
[----:B------:R-:W0:Y:S01]  /*38e0*/  MUFU.EX2 R178, R178 ;  /* 0x000000b200b27308 */ /* 0x000e220000000800 */
[C---:B------:R-:W-:Y:S02]  /*38f0*/  FMUL.FTZ R190, R166.reuse, R73 ;  /* 0x00000049a6be7220 */ /* 0x040fe40000410000 */
[----:B------:R-:W-:-:S02]  /*3900*/  FMUL.FTZ R184, R166, R71 ;  /* 0x00000047a6b87220 */ /* 0x000fc40000410000 */
[----:B------:R-:W-:Y:S02]  /*3910*/  FMUL.FTZ R180, R166, R81 ;  /* 0x00000051a6b47220 */ /* 0x000fe40000410000 */
[----:B------:R-:W-:Y:S01]  /*3920*/  FMUL.FTZ R216, R129, R60 ;  /* 0x0000003c81d87220 */ /* 0x000fe20000410000 */
[----:B------:R-:W4:Y:S01]  /*3930*/  MUFU.EX2 R137, R137 ;  /* 0x0000008900897308 */ /* 0x000f220000000800 */
[----:B------:R-:W-:Y:S01]  /*3940*/  FMUL.FTZ R195, R130, R59 ;  /* 0x0000003b82c37220 */ /* 0x000fe20000410000 */
[----:B------:R-:W-:Y:S01]  /*3950*/  PRMT R119, RZ, 0x5410, R13 ;  /* 0x00005410ff777816 */ /* 0x000fe2000000000d */
[----:B------:R-:W-:Y:S01]  /*3960*/  FMUL.FTZ R212, R19, R58 ;  /* 0x0000003a13d47220 */ /* 0x000fe20000410000 */
[----:B------:R-:W-:Y:S01]  /*3970*/  PRMT R164, RZ, 0x7610, R9 ;  /* 0x00007610ffa47816 */ /* 0x000fe20000000009 */
[----:B------:R-:W-:Y:S02]  /*3980*/  FMUL.FTZ R220, R117, R216 ;  /* 0x000000d875dc7220 */ /* 0x000fe40000410000 */
[----:B------:R-:W-:Y:S01]  /*3990*/  FMUL.FTZ R207, R118, R195 ;  /* 0x000000c376cf7220 */ /* 0x000fe20000410000 */
[----:B------:R-:W0:Y:S01]  /*39a0*/  MUFU.EX2 R136, R136 ;  /* 0x0000008800887308 */ /* 0x000e220000000800 */
[----:B------:R-:W-:Y:S01]  /*39b0*/  PRMT R121, RZ, 0x7610, R13 ;  /* 0x00007610ff797816 */ /* 0x000fe2000000000d */
[----:B------:R-:W-:Y:S01]  /*39c0*/  FMUL.FTZ R13, R165, R126 ;  /* 0x0000007ea50d7220 */ /* 0x000fe20000410000 */
[----:B------:R-:W-:-:S02]  /*39d0*/  PRMT R131, RZ, 0x5410, R18 ;  /* 0x00005410ff837816 */ /* 0x000fc40000000012 */
[----:B------:R-:W-:-:S03]  /*39e0*/  PRMT R140, RZ, 0x7610, R18 ;  /* 0x00007610ff8c7816 */ /* 0x000fc60000000012 */
[----:B------:R-:W0:Y:S01]  /*39f0*/  MUFU.EX2 R135, R135 ;  /* 0x0000008700877308 */ /* 0x000e220000000800 */
        /* <DEDUP_REMOVED lines=22> */
[----:B-1----:R-:W-:-:S07]  /*3b60*/  PRMT R120, RZ, 0x5410, R14 ;  /* 0x00005410ff787816 */ /* 0x002fce000000000e */
[----:B------:R-:W1:Y:S01]  /*3b70*/  MUFU.EX2 R190, R190 ;  /* 0x000000be00be7308 */ /* 0x000e620000000800 */
        /* <DEDUP_REMOVED lines=37> */
[----:B------:R-:W-:Y:S02]  /*3dd0*/  FMUL.FTZ R199, R74, R145 ;  /* 0x000000914ac77220 */ /* 0x000fe40000410000 */
[----:B------:R-:W-:Y:S02]  /*3de0*/  FFMA.FTZ R15, R172, R205, R201 ;  /* 0x000000cdac0f7223 */ /* 0x000fe400000100c9 */
[----:B------:R-:W-:Y:S02]  /*3df0*/  FMUL.FTZ R193, R72, R145 ;  /* 0x0000009148c17220 */ /* 0x000fe40000410000 */
[----:B0-----:R-:W-:Y:S02]  /*3e00*/  FFMA.FTZ R16, R178, R15, R199 ;  /* 0x0000000fb2107223 */ /* 0x001fe400000100c7 */
[----:B----4-:R-:W-:Y:S02]  /*3e10*/  FMUL.FTZ R15, R137, R14 ;  /* 0x0000000e890f7220 */ /* 0x010fe40000410000 */
        /* <DEDUP_REMOVED lines=13> */
[----:B-1----:R-:W-:Y:S01]  /*3ef0*/  ISETP.NE.AND P3, PT, R30, c[0x0][0x174], PT ;  /* 0x00005d001e007a0c */ /* 0x002fe20003f65270 */
[----:B------:R-:W-:-:S12]  /*3f00*/  HFMA2.MMA R209, -RZ, RZ, 1.875, 0 ;  /* 0x3f800000ffd17435 */ /* 0x000fd800000001ff */
[----:B------:R-:W-:-:S04]  /*3f10*/  @P3 LEA.HI R12, R30, R30, RZ, 0x1 ;  /* 0x0000001e1e0c3211 */ /* 0x000fc800078f08ff */
[----:B------:R-:W-:-:S04]  /*3f20*/  @P3 LOP3.LUT R13, R12, 0xfffffe, RZ, 0xc0, !PT ;  /* 0x00fffffe0c0d3812 */ /* 0x000fc800078ec0ff */
[----:B------:R-:W-:-:S04]  /*3f30*/  @P3 IADD3 R12, -R13, R30, RZ ;  /* 0x0000001e0d0c3210 */ /* 0x000fc80007ffe1ff */
[----:B------:R-:W-:-:S05]  /*3f40*/  @P3 LEA R12, R12, R87, 0x8 ;  /* 0x000000570c0c3211 */ /* 0x000fca00078e40ff */
[----:B------:R0:W1:Y:S02]  /*3f50*/  @P3 LDS R209, [R12.X4+0xea8] ;  /* 0x000ea8000cd13984 */ /* 0x0000640000004800 */
.L_x_6283:
[----:B-1----:R-:W-:Y:S05]  /*3f60*/  BSYNC B0 ;  /* 0x0000000000007941 */ /* 0x002fea0003800000 */
.L_x_6282:
[----:B------:R-:W-:Y:S01]  /*3f70*/  FMUL.FTZ R13, R172, R209 ;  /* 0x000000d1ac0d7220 */ /* 0x000fe20000410000 */
[----:B------:R-:W-:Y:S01]  /*3f80*/  ISETP.GE.AND P3, PT, R39, 0x1, PT ;  /* 0x000000012700780c */ /* 0x000fe20003f66270 */
[C---:B------:R-:W-:Y:S01]  /*3f90*/  FFMA.FTZ R14, R136.reuse, R14, R197 ;  /* 0x0000000e880e7223 */ /* 0x040fe200000100c5 */
[----:B------:R-:W-:Y:S01]  /*3fa0*/  LOP3.LUT R219, R41, 0x1f, RZ, 0xc0, !PT ;  /* 0x0000001f29db7812 */ /* 0x000fe200078ec0ff */
[----:B0-----:R-:W-:Y:S01]  /*3fb0*/  FMUL.FTZ R12, R136, R15 ;  /* 0x0000000f880c7220 */ /* 0x001fe20000410000 */
[----:B------:R-:W-:Y:S01]  /*3fc0*/  ISETP.GE.OR P0, PT, R30, c[0x0][0x174], P0 ;  /* 0x00005d001e007a0c */ /* 0x000fe20000706670 */
[----:B------:R-:W-:Y:S01]  /*3fd0*/  FFMA.FTZ R16, R180, R16, R193 ;  /* 0x00000010b4107223 */ /* 0x000fe200000100c1 */
[----:B------:R-:W-:Y:S01]  /*3fe0*/  ISETP.NE.AND P4, PT, R219, 0x1f, PT ;  /* 0x0000001fdb00780c */ /* 0x000fe20003f85270 */
[----:B------:R-:W-:Y:S01]  /*3ff0*/  FMUL.FTZ R15, R178, R13 ;  /* 0x0000000db20f7220 */ /* 0x000fe20000410000 */
[----:B-----5:R-:W-:Y:S01]  /*4000*/  SHFL.IDX PT, R179, R179, RZ, 0x1f ;  /* 0x00001fffb3b37589 */ /* 0x020fe200000e0000 */
[----:B------:R-:W-:Y:S01]  /*4010*/  FFMA.FTZ R14, R135, R14, R214 ;  /* 0x0000000e870e7223 */ /* 0x000fe200000100d6 */
[----:B------:R-:W-:Y:S01]  /*4020*/  ISETP.NE.AND P5, PT, R41, RZ, PT ;  /* 0x000000ff2900720c */ /* 0x000fe20003fa5270 */
[----:B------:R-:W-:Y:S01]  /*4030*/  FMUL.FTZ R13, R135, R12 ;  /* 0x0000000c870d7220 */ /* 0x000fe20000410000 */
[----:B------:R-:W-:Y:S01]  /*4040*/  BSSY B0, `(.L_x_6284) ;  /* 0x000011a000007945 */ /* 0x000fe20003800000 */
[----:B------:R-:W-:-:S02]  /*4050*/  FFMA.FTZ R16, R184, R16, R191 ;  /* 0x00000010b8107223 */ /* 0x000fc400000100bf */
        /* <DEDUP_REMOVED lines=36> */
[C---:B------:R-:W-:Y:S02]  /*42a0*/  FFMA.FTZ R213, R172.reuse, R14, R147 ;  /* 0x0000000eacd57223 */ /* 0x040fe40000010093 */
[----:B------:R-:W-:Y:S02]  /*42b0*/  FMUL.FTZ R186, R172, R13 ;  /* 0x0000000dacba7220 */ /* 0x000fe40000410000 */
[C---:B------:R-:W-:Y:S02]  /*42c0*/  FFMA.FTZ R16, R137.reuse, R16, R168 ;  /* 0x0000001089107223 */ /* 0x040fe400000100a8 */
[----:B------:R-:W-:Y:S01]  /*42d0*/  FMUL.FTZ R15, R137, R12 ;  /* 0x0000000c890f7220 */ /* 0x000fe20000410000 */
[----:B------:R-:W-:Y:S01]  /*42e0*/  SHFL.UP PT, R13, R186, 0x1, RZ ;  /* 0x04200000ba0d7989 */ /* 0x000fe200000e00ff */
[----:B------:R-:W-:Y:S02]  /*42f0*/  FMUL.FTZ R145, R0, R145 ;  /* 0x0000009100917220 */ /* 0x000fe40000410000 */
[C---:B------:R-:W-:Y:S01]  /*4300*/  FFMA.FTZ R16, R138.reuse, R16, R153 ;  /* 0x000000108a107223 */ /* 0x040fe20000010099 */
[----:B------:R-:W0:Y:S01]  /*4310*/  SHFL.UP PT, R12, R213, 0x1, RZ ;  /* 0x04200000d50c7989 */ /* 0x000e2200000e00ff */
[----:B------:R-:W-:-:S02]  /*4320*/  FMUL.FTZ R15, R138, R15 ;  /* 0x0000000f8a0f7220 */ /* 0x000fc40000410000 */
[C---:B------:R-:W-:Y:S02]  /*4330*/  FFMA.FTZ R222, R126.reuse, R16, R145 ;  /* 0x000000107ede7223 */ /* 0x040fe40000010091 */
[----:B------:R-:W-:Y:S02]  /*4340*/  FMUL.FTZ R211, R126, R15 ;  /* 0x0000000f7ed37220 */ /* 0x000fe40000410000 */
[----:B------:R-:W-:Y:S01]  /*4350*/  IMAD R226, R187, c[0x0][0x298], RZ ;  /* 0x0000a600bbe27a24 */ /* 0x000fe200078e02ff */
[----:B------:R-:W1:Y:S03]  /*4360*/  SHFL.DOWN PT, R15, R222, 0x1, 0x1f ;  /* 0x08201f00de0f7f89 */ /* 0x000e6600000e0000 */
[----:B------:R-:W-:Y:S01]  /*4370*/  IMAD R217, R45, c[0x0][0x29c], R226 ;  /* 0x0000a7002dd97a24 */ /* 0x000fe200078e02e2 */
[----:B------:R-:W2:Y:S01]  /*4380*/  SHFL.DOWN PT, R14, R211, 0x1, 0x1f ;  /* 0x08201f00d30e7f89 */ /* 0x000ea200000e0000 */
[----:B------:R-:W-:-:S02]  /*4390*/  IMAD R226, R185, c[0x0][0x2a0], RZ ;  /* 0x0000a800b9e27a24 */ /* 0x000fc400078e02ff */
        /* <DEDUP_REMOVED lines=21> */
[----:B------:R-:W-:Y:S01]  /*44f0*/  HFMA2.MMA R12, -RZ, RZ, 1.875, 0 ;  /* 0x3f800000ff0c7435 */ /* 0x000fe200000001ff */
[----:B-1----:R-:W-:-:S03]  /*4500*/  @P3 FMUL.FTZ R186, R186, R13 ;  /* 0x0000000dbaba3220 */ /* 0x002fc60000410000 */
[----:B------:R-:W0:Y:S01]  /*4510*/  SHFL.UP PT, R14, R213, 0x8, RZ ;  /* 0x05000000d50e7989 */ /* 0x000e2200000e00ff */
[----:B------:R-:W-:-:S03]  /*4520*/  ISETP.GE.AND P3, PT, R39, 0x8, PT ;  /* 0x000000082700780c */ /* 0x000fc60003f66270 */
[C---:B--2---:R-:W-:Y:S01]  /*4530*/  @!P4 FFMA.FTZ R222, R211.reuse, R17, R222 ;  /* 0x00000011d3dec223 */ /* 0x044fe200000100de */
[----:B------:R-:W1:Y:S01]  /*4540*/  SHFL.UP PT, R15, R186, 0x8, RZ ;  /* 0x05000000ba0f7989 */ /* 0x000e6200000e00ff */
[----:B------:R-:W-:Y:S01]  /*4550*/  MOV R13, RZ ;  /* 0x000000ff000d7202 */ /* 0x000fe20000000f00 */
[----:B---3--:R-:W-:Y:S02]  /*4560*/  @!P4 FMUL.FTZ R211, R211, R16 ;  /* 0x00000010d3d3c220 */ /* 0x008fe40000410000 */
        /* <DEDUP_REMOVED lines=9> */
[----:B------:R-:W-:Y:S01]  /*4600*/  ISETP.GE.U32.AND P3, PT, R219, 0x10, PT ;  /* 0x00000010db00780c */ /* 0x000fe20003f66070 */
[----:B------:R-:W-:Y:S01]  /*4610*/  HFMA2.MMA R15, -RZ, RZ, 0, 0 ;  /* 0x00000000ff0f7435 */ /* 0x000fe200000001ff */
[C---:B--2---:R-:W-:Y:S01]  /*4620*/  @!P4 FFMA.FTZ R222, R211.reuse, R215, R222 ;  /* 0x000000d7d3dec223 */ /* 0x044fe200000100de */
[----:B------:R-:W1:Y:S01]  /*4630*/  SHFL.UP PT, R17, R186, 0x10, RZ ;  /* 0x06000000ba117989 */ /* 0x000e6200000e00ff */
[----:B---3--:R-:W-:-:S03]  /*4640*/  @!P4 FMUL.FTZ R211, R211, R224 ;  /* 0x000000e0d3d3c220 */ /* 0x008fc60000410000 */
[----:B------:R-:W2:Y:S04]  /*4650*/  SHFL.DOWN PT, R215, R222, 0x10, 0x1f ;  /* 0x0a001f00ded77f89 */ /* 0x000ea800000e0000 */
[----:B------:R-:W3:Y:S01]  /*4660*/  SHFL.DOWN PT, R224, R211, 0x10, 0x1f ;  /* 0x0a001f00d3e07f89 */ /* 0x000ee200000e0000 */
[----:B------:R-:W-:-:S05]  /*4670*/  IMAD.WIDE.U32 R14, R45, c[0x0][0x298], R14 ;  /* 0x0000a6002d0e7a25 */ /* 0x000fca00078e000e */
[----:B------:R-:W-:Y:S01]  /*4680*/  IADD3 R15, R15, R217, RZ ;  /* 0x000000d90f0f7210 */ /* 0x000fe20007ffe0ff */
[----:B------:R-:W-:Y:S02]  /*4690*/  IMAD R217, R43, c[0x0][0x2a4], R226 ;  /* 0x0000a9002bd97a24 */ /* 0x000fe400078e02e2 */
[C---:B0-----:R-:W-:Y:S02]  /*46a0*/  @P0 FFMA.FTZ R213, R186.reuse, R16, R213 ;  /* 0x00000010bad50223 */ /* 0x041fe400000100d5 */
[----:B-1----:R-:W-:-:S04]  /*46b0*/  @P0 FMUL.FTZ R186, R186, R17 ;  /* 0x00000011baba0220 */ /* 0x002fc80000410000 */
[----:B------:R-:W-:Y:S01]  /*46c0*/  SHFL.UP PT, R213, R213, 0x1, RZ ;  /* 0x04200000d5d57989 */ /* 0x000fe200000e00ff */
[----:B------:R-:W-:-:S03]  /*46d0*/  IMAD.WIDE.U32 R16, R43, c[0x0][0x2a0], R14 ;  /* 0x0000a8002b107a25 */ /* 0x000fc600078e000e */
[----:B------:R-:W0:Y:S01]  /*46e0*/  SHFL.UP PT, R186, R186, 0x1, RZ ;  /* 0x04200000baba7989 */ /* 0x000e2200000e00ff */
[----:B--2---:R-:W-:Y:S01]  /*46f0*/  @!P3 FFMA.FTZ R222, R211, R215, R222 ;  /* 0x000000d7d3deb223 */ /* 0x004fe200000100de */
[----:B------:R-:W-:Y:S01]  /*4700*/  IADD3 R17, R17, R217, RZ ;  /* 0x000000d911117210 */ /* 0x000fe20007ffe0ff */
[----:B---3--:R-:W-:Y:S01]  /*4710*/  @!P3 FMUL.FTZ R211, R211, R224 ;  /* 0x000000e0d3d3b220 */ /* 0x008fe20000410000 */
[C---:B------:R-:W-:Y:S01]  /*4720*/  LEA R14, P0, R16.reuse, c[0x0][0x318], 0x2 ;  /* 0x0000c600100e7a11 */ /* 0x040fe200078010ff */
[----:B------:R-:W-:Y:S01]  /*4730*/  SHFL.IDX PT, R224, R13, RZ, 0x1f ;  /* 0x00001fff0de07589 */ /* 0x000fe200000e0000 */
[----:B------:R-:W-:Y:S02]  /*4740*/  IADD3 R215, R29, -c[0x0][0x174], RZ ;  /* 0x80005d001dd77a10 */ /* 0x000fe40007ffe0ff */
[----:B------:R-:W-:Y:S01]  /*4750*/  LEA.HI.X R15, R16, c[0x0][0x31c], R17, 0x2, P0 ;  /* 0x0000c700100f7a11 */ /* 0x000fe200000f1411 */
[----:B------:R-:W-:Y:S01]  /*4760*/  SHFL.DOWN PT, R221, R222, 0x1, 0x1f ;  /* 0x08201f00dedd7f89 */ /* 0x000fe200000e0000 */
[----:B------:R-:W-:Y:S01]  /*4770*/  SHF.L.U64.HI R217, R85, 0x2, R84 ;  /* 0x0000000255d97819 */ /* 0x000fe20000010254 */
[----:B------:R-:W-:-:S02]  /*4780*/  IMAD R215, R215, -0x200, RZ ;  /* 0xfffffe00d7d77824 */ /* 0x000fc400078e02ff */
[----:B------:R-:W1:Y:S02]  /*4790*/  SHFL.DOWN PT, R219, R211, 0x1, 0x1f ;  /* 0x08201f00d3db7f89 */ /* 0x000e6400000e0000 */
[----:B------:R-:W-:Y:S01]  /*47a0*/  IMAD.WIDE R14, R215, 0x4, R14 ;  /* 0x00000004d70e7825 */ /* 0x000fe200078e020e */
[----:B------:R-:W-:Y:S01]  /*47b0*/  SHF.L.U32 R215, R85, 0x2, RZ ;  /* 0x0000000255d77819 */ /* 0x000fe200000006ff */
[----:B------:R-:W-:Y:S02]  /*47c0*/  SHFL.IDX PT, R222, R222, RZ, 0x1f ;  /* 0x00001fffdede7589 */ /* 0x000fe400000e0000 */
[----:B------:R-:W-:Y:S02]  /*47d0*/  IMAD R226, R217, c[0x0][0x2b0], RZ ;  /* 0x0000ac00d9e27a24 */ /* 0x000fe400078e02ff */
[----:B------:R-:W2:Y:S01]  /*47e0*/  SHFL.IDX PT, R211, R211, RZ, 0x1f ;  /* 0x00001fffd3d37589 */ /* 0x000ea200000e0000 */
[----:B------:R-:W-:-:S04]  /*47f0*/  IMAD.WIDE.U32 R14, R215, c[0x0][0x2b0], R14 ;  /* 0x0000ac00d70e7a25 */ /* 0x000fc800078e000e */
[----:B0-----:R-:W-:Y:S01]  /*4800*/  @P1 FFMA.FTZ R179, R186, R179, R213 ;  /* 0x000000b3bab31223 */ /* 0x001fe200000100d5 */
[----:B------:R-:W-:Y:S01]  /*4810*/  LEA R186, R30, 0xfffffe00, 0x9 ;  /* 0xfffffe001eba7811 */ /* 0x000fe200078e48ff */
[----:B------:R-:W-:Y:S02]  /*4820*/  IMAD R217, R215, c[0x0][0x2b4], R226 ;  /* 0x0000ad00d7d97a24 */ /* 0x000fe400078e02e2 */
[----:B------:R-:W-:Y:S01]  /*4830*/  FFMA.FTZ R179, R165, R179, R220 ;  /* 0x000000b3a5b37223 */ /* 0x000fe200000100dc */
[----:B------:R-:W-:Y:S02]  /*4840*/  IADD3 R16, P0, R186, R16, RZ ;  /* 0x00000010ba107210 */ /* 0x000fe40007f1e0ff */
[----:B------:R-:W-:Y:S01]  /*4850*/  IADD3 R15, R15, R217, RZ ;  /* 0x000000d90f0f7210 */ /* 0x000fe20007ffe0ff */
[----:B------:R-:W-:Y:S01]  /*4860*/  FFMA.FTZ R207, R126, R179, R207 ;  /* 0x000000b37ecf7223 */ /* 0x000fe200000100cf */
[C---:B------:R-:W-:Y:S01]  /*4870*/  LEA.HI.X.SX32 R17, R186.reuse, R17, 0x1, P0 ;  /* 0x00000011ba117211 */ /* 0x040fe200000f0eff */
[----:B------:R-:W-:Y:S01]  /*4880*/  FFMA.FTZ R165, R117, -R216, R179 ;  /* 0x800000d875a57223 */ /* 0x000fe200000100b3 */
[----:B------:R-:W-:Y:S01]  /*4890*/  IADD3 R186, -R186, c[0x0][0x168], -R41 ;  /* 0x00005a00baba7a10 */ /* 0x000fe20007ffe929 */
[----:B-1----:R-:W-:-:S02]  /*48a0*/  @P2 FFMA.FTZ R224, R219, R224, R221 ;  /* 0x000000e0dbe02223 */ /* 0x002fc400000100dd */
[----:B------:R-:W-:Y:S01]  /*48b0*/  FFMA.FTZ R203, R138, R207, R203 ;  /* 0x000000cf8acb7223 */ /* 0x000fe200000100cb */
[----:B------:R-:W-:Y:S01]  /*48c0*/  ISETP.GE.AND P0, PT, R186, 0x1, PT ;  /* 0x00000001ba00780c */ /* 0x000fe20003f06270 */
[----:B------:R-:W-:Y:S01]  /*48d0*/  FFMA.FTZ R216, R224, R209, R205 ;  /* 0x000000d1e0d87223 */ /* 0x000fe200000100cd */
[----:B------:R-:W-:Y:S01]  /*48e0*/  ISETP.GE.AND P1, PT, R186, 0x21, PT ;  /* 0x00000021ba00780c */ /* 0x000fe20003f26270 */
[----:B------:R-:W-:Y:S02]  /*48f0*/  FFMA.FTZ R179, R0, R179, RZ ;  /* 0x000000b300b37223 */ /* 0x000fe400000100ff */
        /* <DEDUP_REMOVED lines=17> */
[-C--:B------:R-:W-:Y:S02]  /*4a10*/  FFMA.FTZ R206, R143, R191.reuse, R206 ;  /* 0x000000bf8fce7223 */ /* 0x080fe400000100ce */
[C---:B------:R-:W-:Y:S02]  /*4a20*/  FFMA.FTZ R198, R173.reuse, R204, R198 ;  /* 0x000000ccadc67223 */ /* 0x040fe400000100c6 */
[----:B------:R-:W-:Y:S02]  /*4a30*/  FFMA.FTZ R179, R64, R191, R179 ;  /* 0x000000bf40b37223 */ /* 0x000fe400000100b3 */
[----:B------:R-:W-:-:S02]  /*4a40*/  FFMA.FTZ R200, R173, R206, R200 ;  /* 0x000000ceadc87223 */ /* 0x000fc400000100c8 */
[----:B------:R-:W-:Y:S02]  /*4a50*/  FFMA.FTZ R194, R143, R198, R194 ;  /* 0x000000c68fc27223 */ /* 0x000fe400000100c2 */
        /* <DEDUP_REMOVED lines=8> */
[-C--:B------:R-:W-:Y:S02]  /*4ae0*/  FFMA.FTZ R161, R184, R167.reuse, R161 ;  /* 0x000000a7b8a17223 */ /* 0x080fe400000100a1 */
[----:B------:R-:W-:Y:S01]  /*4af0*/  FFMA.FTZ R170, R135, R134, R170 ;  /* 0x0000008687aa7223 */ /* 0x000fe200000100aa */
[----:B------:R-:W-:Y:S01]  /*4b00*/  SHF.L.U32 R135, R41, 0x4, RZ ;  /* 0x0000000429877819 */ /* 0x000fe200000006ff */
[----:B------:R-:W-:Y:S02]  /*4b10*/  FFMA.FTZ R179, R70, R167, R179 ;  /* 0x000000a746b37223 */ /* 0x000fe400000100b3 */
[----:B------:R-:W-:Y:S01]  /*4b20*/  FFMA.FTZ R151, R180, R161, R151 ;  /* 0x000000a1b4977223 */ /* 0x000fe20000010097 */
[----:B------:R-:W-:Y:S01]  /*4b30*/  LEA.HI.SX32 R184, R135, R135, 0x1b ;  /* 0x0000008787b87211 */ /* 0x000fe200078fdaff */
        /* <DEDUP_REMOVED lines=8> */
[----:B------:R-:W-:Y:S02]  /*4bc0*/  FMUL.FTZ R172, R78, R147 ;  /* 0x000000934eac7220 */ /* 0x000fe40000410000 */
[----:B------:R-:W-:Y:S02]  /*4bd0*/  FFMA.FTZ R126, R126, R138, R145 ;  /* 0x0000008a7e7e7223 */ /* 0x000fe40000010091 */
[----:B------:R-:W-:Y:S02]  /*4be0*/  FADD.FTZ R133, R179, R172 ;  /* 0x000000acb3857221 */ /* 0x000fe40000010000 */
[----:B------:R-:W-:Y:S02]  /*4bf0*/  FMUL.FTZ R172, R126, R60 ;  /* 0x0000003c7eac7220 */ /* 0x000fe40000410000 */
[----:B------:R-:W-:-:S02]  /*4c00*/  FFMA.FTZ R195, R118, -R195, R207 ;  /* 0x800000c376c37223 */ /* 0x000fc400000100cf */
[----:B------:R-:W-:Y:S02]  /*4c10*/  FMUL.FTZ R135, R138, R59 ;  /* 0x0000003b8a877220 */ /* 0x000fe40000410000 */
[----:B------:R-:W-:Y:S02]  /*4c20*/  FFMA.FTZ R178, R165, R172, RZ ;  /* 0x000000aca5b27223 */ /* 0x000fe400000100ff */
[C---:B--2---:R-:W-:Y:S02]  /*4c30*/  FFMA.FTZ R13, R211.reuse, R13, R222 ;  /* 0x0000000dd30d7223 */ /* 0x044fe400000100de */
[----:B------:R-:W-:Y:S02]  /*4c40*/  FMUL.FTZ R12, R211, R12 ;  /* 0x0000000cd30c7220 */ /* 0x000fe40000410000 */
[----:B------:R-:W-:Y:S02]  /*4c50*/  FFMA.FTZ R212, R119, -R212, R203 ;  /* 0x800000d477d47223 */ /* 0x000fe400000100cb */
[----:B------:R-:W-:Y:S01]  /*4c60*/  FMUL.FTZ R180, R168, R58 ;  /* 0x0000003aa8b47220 */ /* 0x000fe20000410000 */
[----:B------:R0:W-:Y:S01]  /*4c70*/  @!P5 STS.64 [R87.X8+0x1728], R12 ;  /* 0x0017280c5700d388 */ /* 0x0001e20000008a00 */
[----:B------:R-:W-:-:S02]  /*4c80*/  FFMA.FTZ R137, R195, R135, R178 ;  /* 0x00000087c3897223 */ /* 0x000fc400000100b2 */
[----:B------:R-:W-:Y:S02]  /*4c90*/  FFMA.FTZ R210, R121, -R210, R205 ;  /* 0x800000d279d27223 */ /* 0x000fe400000100cd */
[----:B------:R-:W-:Y:S02]  /*4ca0*/  FFMA.FTZ R137, R212, R180, R137 ;  /* 0x000000b4d4897223 */ /* 0x000fe40000010089 */
[----:B------:R-:W-:Y:S02]  /*4cb0*/  FFMA.FTZ R181, R120, -R181, R197 ;  /* 0x800000b578b57223 */ /* 0x000fe400000100c5 */
[----:B------:R-:W-:Y:S02]  /*4cc0*/  FMUL.FTZ R143, R170, R55 ;  /* 0x00000037aa8f7220 */ /* 0x000fe40000410000 */
[----:B------:R-:W-:Y:S02]  /*4cd0*/  FFMA.FTZ R177, R122, -R177, R189 ;  /* 0x800000b17ab17223 */ /* 0x000fe400000100bd */
[----:B0-----:R-:W-:-:S02]  /*4ce0*/  FMUL.FTZ R13, R136, R57 ;  /* 0x00000039880d7220 */ /* 0x001fc40000410000 */
[----:B------:R-:W-:Y:S02]  /*4cf0*/  FMUL.FTZ R189, R216, R111 ;  /* 0x0000006fd8bd7220 */ /* 0x000fe40000410000 */
[----:B------:R-:W-:Y:S02]  /*4d00*/  FFMA.FTZ R12, R210, R13, R137 ;  /* 0x0000000dd20c7223 */ /* 0x000fe40000010089 */
[----:B------:R-:W-:Y:S02]  /*4d10*/  FFMA.FTZ R202, R123, -R202, R199 ;  /* 0x800000ca7bca7223 */ /* 0x000fe400000100c7 */
[----:B------:R-:W-:Y:S02]  /*4d20*/  FMUL.FTZ R145, R134, R53 ;  /* 0x0000003586917220 */ /* 0x000fe40000410000 */
[----:B------:R-:W-:Y:S02]  /*4d30*/  FFMA.FTZ R137, R181, R143, R12 ;  /* 0x0000008fb5897223 */ /* 0x000fe4000001000c */
[----:B------:R-:W-:-:S02]  /*4d40*/  FFMA.FTZ R174, R139, -R174, R149 ;  /* 0x800000ae8bae7223 */ /* 0x000fc40000010095 */
[----:B------:R-:W-:Y:S02]  /*4d50*/  FMUL.FTZ R149, R18, R189 ;  /* 0x000000bd12957220 */ /* 0x000fe40000410000 */
[----:B------:R-:W-:Y:S02]  /*4d60*/  FMUL.FTZ R179, R220, R81 ;  /* 0x00000051dcb37220 */ /* 0x000fe40000410000 */
[----:B------:R-:W-:Y:S01]  /*4d70*/  FFMA.FTZ R166, R141, -R166, R147 ;  /* 0x800000a68da67223 */ /* 0x000fe20000010093 */
[----:B------:R0:W-:Y:S01]  /*4d80*/  STS [R184.X4+0x46c], R149 ;  /* 0x00046c95b8007388 */ /* 0x0001e20000004800 */
[----:B------:R-:W-:Y:S02]  /*4d90*/  FMUL.FTZ R147, R188, R61 ;  /* 0x0000003dbc937220 */ /* 0x000fe40000410000 */
[----:B------:R-:W-:Y:S02]  /*4da0*/  FFMA.FTZ R12, R202, R145, R137 ;  /* 0x00000091ca0c7223 */ /* 0x000fe40000010089 */
[----:B------:R-:W-:-:S02]  /*4db0*/  FFMA.FTZ R157, R140, -R157, R151 ;  /* 0x8000009d8c9d7223 */ /* 0x000fc40000010097 */
[----:B------:R-:W-:Y:S02]  /*4dc0*/  FMUL.FTZ R151, R144, R179 ;  /* 0x000000b390977220 */ /* 0x000fe40000410000 */
[----:B------:R-:W-:Y:S02]  /*4dd0*/  FFMA.FTZ R192, R125, -R192, R191 ;  /* 0x800000c07dc07223 */ /* 0x000fe400000100bf */
[----:B0-----:R-:W-:Y:S01]  /*4de0*/  FMUL.FTZ R149, R194, R65 ;  /* 0x00000041c2957220 */ /* 0x001fe20000410000 */
[----:B------:R0:W-:Y:S01]  /*4df0*/  STS [R184.X4+0x464], R151 ;  /* 0x00046497b8007388 */ /* 0x0001e20000004800 */
[----:B------:R-:W-:Y:S02]  /*4e00*/  FFMA.FTZ R137, R177, R147, R12 ;  /* 0x00000093b1897223 */ /* 0x000fe4000001000c */
[----:B------:R-:W-:Y:S02]  /*4e10*/  FMUL.FTZ R183, R218, R75 ;  /* 0x0000004bdab77220 */ /* 0x000fe40000410000 */
[----:B------:R-:W-:-:S02]  /*4e20*/  FFMA.FTZ R175, R124, -R175, R206 ;  /* 0x800000af7caf7223 */ /* 0x000fc400000100ce */
[----:B------:R-:W-:Y:S02]  /*4e30*/  FFMA.FTZ R12, R192, R149, R137 ;  /* 0x00000095c00c7223 */ /* 0x000fe40000010089 */
[----:B------:R-:W-:Y:S02]  /*4e40*/  FMUL.FTZ R153, R142, R183 ;  /* 0x000000b78e997220 */ /* 0x000fe40000410000 */
[----:B0-----:R-:W-:Y:S02]  /*4e50*/  FMUL.FTZ R151, R198, R63 ;  /* 0x0000003fc6977220 */ /* 0x001fe40000410000 */
[----:B------:R-:W-:Y:S01]  /*4e60*/  FMUL.FTZ R137, R204, R69 ;  /* 0x00000045cc897220 */ /* 0x000fe20000410000 */
[----:B------:R0:W-:Y:S01]  /*4e70*/  STS [R184.X4+0x468], R153 ;  /* 0x00046899b8007388 */ /* 0x0001e20000004800 */
[----:B------:R-:W-:Y:S02]  /*4e80*/  FFMA.FTZ R169, R128, -R169, R200 ;  /* 0x800000a980a97223 */ /* 0x000fe400000100c8 */
[----:B------:R-:W-:-:S02]  /*4e90*/  FFMA.FTZ R12, R175, R151, R12 ;  /* 0x00000097af0c7223 */ /* 0x000fc4000001000c */
[----:B------:R-:W-:Y:S02]  /*4ea0*/  FFMA.FTZ R182, R127, -R182, R171 ;  /* 0x800000b67fb67223 */ /* 0x000fe400000100ab */
[----:B------:R-:W-:Y:S02]  /*4eb0*/  FMUL.FTZ R155, R208, R67 ;  /* 0x00000043d09b7220 */ /* 0x000fe40000410000 */
[----:B------:R-:W-:Y:S02]  /*4ec0*/  FMUL.FTZ R163, R224, R73 ;  /* 0x00000049e0a37220 */ /* 0x000fe40000410000 */
[-C--:B0-----:R-:W-:Y:S02]  /*4ed0*/  FMUL.FTZ R153, R152, R137.reuse ;  /* 0x0000008998997220 */ /* 0x081fe40000410000 */
[----:B------:R-:W-:Y:S02]  /*4ee0*/  FFMA.FTZ R137, R169, R137, R12 ;  /* 0x00000089a9897223 */ /* 0x000fe4000001000c */
[----:B------:R-:W-:Y:S01]  /*4ef0*/  FFMA.FTZ R159, R132, -R159, R167 ;  /* 0x8000009f849f7223 */ /* 0x000fe200000100a7 */
[----:B------:R0:W-:Y:S01]  /*4f00*/  STS [R184.X4+0x454], R153 ;  /* 0x00045499b8007388 */ /* 0x0001e20000004800 */
[----:B------:R-:W-:-:S02]  /*4f10*/  FFMA.FTZ R12, R182, R155, R137 ;  /* 0x0000009bb60c7223 */ /* 0x000fc40000010089 */
[----:B------:R-:W-:Y:S02]  /*4f20*/  FMUL.FTZ R167, R148, R163 ;  /* 0x000000a394a77220 */ /* 0x000fe40000410000 */
[----:B------:R-:W-:Y:S02]  /*4f30*/  FFMA.FTZ R176, R131, -R176, R161 ;  /* 0x800000b083b07223 */ /* 0x000fe400000100a1 */
[----:B------:R-:W-:Y:S01]  /*4f40*/  FMUL.FTZ R171, R214, R71 ;  /* 0x00000047d6ab7220 */ /* 0x000fe20000410000 */
[----:B------:R0:W-:Y:S01]  /*4f50*/  STS [R184.X4+0x45c], R167 ;  /* 0x00045ca7b8007388 */ /* 0x0001e20000004800 */
[----:B------:R-:W-:Y:S02]  /*4f60*/  FFMA.FTZ R163, R159, R163, R12 ;  /* 0x000000a39fa37223 */ /* 0x000fe4000001000c */
[----:B------:R-:W-:Y:S02]  /*4f70*/  FMUL.FTZ R173, R146, R171 ;  /* 0x000000ab92ad7220 */ /* 0x000fe40000410000 */
[----:B------:R-:W-:-:S02]  /*4f80*/  FMUL.FTZ R161, R150, R155 ;  /* 0x0000009b96a17220 */ /* 0x000fc40000410000 */
        /* <DEDUP_REMOVED lines=12> */
[----:B------:R-:W-:Y:S01]  /*5050*/  FMUL.FTZ R135, R130, R135 ;  /* 0x0000008782877220 */ /* 0x000fe20000410000 */
[----:B------:R0:W-:Y:S01]  /*5060*/  STS [R184.X4+0x448], R147 ;  /* 0x00044893b8007388 */ /* 0x0001e20000004800 */
[----:B------:R-:W-:Y:S02]  /*5070*/  FMUL.FTZ R172, R129, R172 ;  /* 0x000000ac81ac7220 */ /* 0x000fe40000410000 */
[----:B------:R-:W-:Y:S01]  /*5080*/  FFMA.FTZ R179, R157, R179, R12 ;  /* 0x000000b39db37223 */ /* 0x000fe2000001000c */
[----:B------:R0:W-:Y:S01]  /*5090*/  STS [R184.X4+0x444], R145 ;  /* 0x00044491b8007388 */ /* 0x0001e20000004800 */
[----:B------:R-:W-:Y:S01]  /*50a0*/  IADD3 R12, R41, 0x20, RZ ;  /* 0x00000020290c7810 */ /* 0x000fe20007ffe0ff */
[----:B------:R-:W-:-:S02]  /*50b0*/  FMUL.FTZ R178, R166, R189 ;  /* 0x000000bda6b27220 */ /* 0x000fc40000410000 */
[----:B------:R0:W-:Y:S01]  /*50c0*/  STS [R184.X4+0x440], R143 ;  /* 0x0004408fb8007388 */ /* 0x0001e20000004800 */
[----:B------:R-:W-:Y:S01]  /*50d0*/  FFMA.FTZ R179, R174, R183, R179 ;  /* 0x000000b7aeb37223 */ /* 0x000fe200000100b3 */
[----:B------:R-:W-:Y:S02]  /*50e0*/  LEA.HI.SX32 R137, R12, R41, 0x1b ;  /* 0x000000290c897211 */ /* 0x000fe400078fdaff */
[----:B------:R0:W-:Y:S04]  /*50f0*/  STS [R184.X4+0x43c], R13 ;  /* 0x00043c0db8007388 */ /* 0x0001e80000004800 */
[----:B------:R0:W-:Y:S04]  /*5100*/  STS [R184.X4+0x438], R180 ;  /* 0x000438b4b8007388 */ /* 0x0001e80000004800 */
[----:B------:R0:W-:Y:S04]  /*5110*/  STS [R184.X4+0x434], R135 ;  /* 0x00043487b8007388 */ /* 0x0001e80000004800 */
[----:B------:R0:W-:Y:S04]  /*5120*/  STS [R184.X4+0x430], R172 ;  /* 0x000430acb8007388 */ /* 0x0001e80000004800 */
[----:B------:R-:W-:Y:S06]  /*5130*/  BAR.SYNC.DEFER_BLOCKING 0x0 ;  /* 0x0000000000007b1d */ /* 0x000fec0000010000 */
[----:B------:R-:W-:Y:S05]  /*5140*/  @!P0 BRA `(.L_x_6285) ;  /* 0x0000009000008947 */ /* 0x000fea0003800000 */
[----:B0-----:R-:W-:Y:S01]  /*5150*/  LEA.HI.SX32 R135, R41, R41, 0x1b ;  /* 0x0000002929877211 */ /* 0x001fe200078fdaff */
        /* <DEDUP_REMOVED lines=8> */
.L_x_6285:
[----:B0-----:R-:W-:Y:S05]  /*51e0*/  BSYNC B0 ;  /* 0x0000000000007941 */ /* 0x001fea0003800000 */
.L_x_6284:
[----:B------:R-:W0:Y:S01]  /*51f0*/  LDS R137, [R137.X4+0x4b0] ;  /* 0x0004b00089897984 */ /* 0x000e220000004800 */
[----:B------:R-:W-:Y:S01]  /*5200*/  BSSY B0, `(.L_x_6286) ;  /* 0x0000006000007945 */ /* 0x000fe20003800000 */
[----:B------:R-:W-:Y:S01]  /*5210*/  FADD.FTZ R12, R179, R178 ;  /* 0x000000b2b30c7221 */ /* 0x000fe20000010000 */
[C---:B------:R-:W-:Y:S02]  /*5220*/  IADD3 R16, R41.reuse, 0x40, RZ ;  /* 0x0000004029107810 */ /* 0x040fe40007ffe0ff */
[----:B------:R-:W-:Y:S01]  /*5230*/  IADD3 R116, R41, 0x60, RZ ;  /* 0x0000006029747810 */ /* 0x000fe20007ffe0ff */
[----:B------:R-:W-:Y:S05]  /*5240*/  @!P1 BRA `(.L_x_6287) ;  /* 0x0000001000009947 */ /* 0x000fea0003800000 */
[----:B0-----:R0:W-:Y:S02]  /*5250*/  RED.E.ADD.F32.FTZ.RN.STRONG.GPU [R14.64+-0x780], R137 ;  /* 0xfff880890e00798e */ /* 0x0011e4000c10e784 */
.L_x_6287:
[----:B------:R-:W-:Y:S05]  /*5260*/  BSYNC B0 ;  /* 0x0000000000007941 */ /* 0x000fea0003800000 */
.L_x_6286:
[-C--:B------:R-:W-:Y:S01]  /*5270*/  LEA.HI.SX32 R16, R16, R41.reuse, 0x1b ;  /* 0x0000002910107211 */ /* 0x080fe200078fdaff */
[----:B------:R-:W-:Y:S01]  /*5280*/  BSSY B0, `(.L_x_6288) ;  /* 0x000000d000007945 */ /* 0x000fe20003800000 */
[----:B------:R-:W-:Y:S02]  /*5290*/  ISETP.GE.AND P6, PT, R186, 0x41, PT ;  /* 0x00000041ba00780c */ /* 0x000fe40003fc6270 */
[----:B------:R-:W-:Y:S01]  /*52a0*/  IADD3 R172, R41, 0x80, RZ ;  /* 0x0000008029ac7810 */ /* 0x000fe20007ffe0ff */
[----:B------:R1:W2:Y:S01]  /*52b0*/  LDS R13, [R16.X4+0x530] ;  /* 0x00053000100d7984 */ /* 0x0002a20000004800 */
        /* <DEDUP_REMOVED lines=9> */
.L_x_6289:
[----:B-1----:R-:W-:Y:S05]  /*5350*/  BSYNC B0 ;  /* 0x0000000000007941 */ /* 0x002fea0003800000 */
.L_x_6288:
[----:B--2---:R1:W2:Y:S01]  /*5360*/  LDS R13, [R116.X4+0x5b0] ;  /* 0x0005b000740d7984 */ /* 0x0042a20000004800 */
[----:B------:R-:W-:Y:S01]  /*5370*/  BSSY B0, `(.L_x_6290) ;  /* 0x0000005000007945 */ /* 0x000fe20003800000 */
[----:B------:R-:W-:-:S02]  /*5380*/  IADD3 R16, R41, 0xa0, RZ ;  /* 0x000000a029107810 */ /* 0x000fc40007ffe0ff */
[----:B------:R-:W-:Y:S01]  /*5390*/  LEA.HI.SX32 R172, R172, R41, 0x1b ;  /* 0x00000029acac7211 */ /* 0x000fe200078fdaff */
[----:B------:R-:W-:Y:S05]  /*53a0*/  @!P0 BRA `(.L_x_6291) ;  /* 0x0000001000008947 */ /* 0x000fea0003800000 */
[----:B--2---:R2:W-:Y:S02]  /*53b0*/  RED.E.ADD.F32.FTZ.RN.STRONG.GPU [R14.64+-0x680], R13 ;  /* 0xfff9800d0e00798e */ /* 0x0045e4000c10e784 */
.L_x_6291:
[----:B------:R-:W-:Y:S05]  /*53c0*/  BSYNC B0 ;  /* 0x0000000000007941 */ /* 0x000fea0003800000 */
.L_x_6290:
[----:B--2---:R2:W3:Y:S01]  /*53d0*/  LDS R13, [R172.X4+0x630] ;  /* 0x00063000ac0d7984 */ /* 0x0044e20000004800 */
[----:B------:R-:W-:Y:S01]  /*53e0*/  BSSY B0, `(.L_x_6292) ;  /* 0x0000005000007945 */ /* 0x000fe20003800000 */
[----:B-1----:R-:W-:Y:S02]  /*53f0*/  IADD3 R116, R41, 0xc0, RZ ;  /* 0x000000c029747810 */ /* 0x002fe40007ffe0ff */
[----:B------:R-:W-:Y:S01]  /*5400*/  LEA.HI.SX32 R16, R16, R41, 0x1b ;  /* 0x0000002910107211 */ /* 0x000fe200078fdaff */
[----:B------:R-:W-:Y:S05]  /*5410*/  @!P1 BRA `(.L_x_6293) ;  /* 0x0000001000009947 */ /* 0x000fea0003800000 */
[----:B---3--:R1:W-:Y:S02]  /*5420*/  RED.E.ADD.F32.FTZ.RN.STRONG.GPU [R14.64+-0x600], R13 ;  /* 0xfffa000d0e00798e */ /* 0x0083e4000c10e784 */
.L_x_6293:
[----:B------:R-:W-:Y:S05]  /*5430*/  BSYNC B0 ;  /* 0x0000000000007941 */ /* 0x000fea0003800000 */
.L_x_6292:
[----:B-1-3--:R1:W3:Y:S01]  /*5440*/  LDS R13, [R16.X4+0x6b0] ;  /* 0x0006b000100d7984 */ /* 0x00a2e20000004800 */
[----:B------:R-:W-:Y:S01]  /*5450*/  BSSY B0, `(.L_x_6294) ;  /* 0x0000005000007945 */ /* 0x000fe20003800000 */
[----:B--2---:R-:W-:Y:S02]  /*5460*/  IADD3 R172, R41, 0xe0, RZ ;  /* 0x000000e029ac7810 */ /* 0x004fe40007ffe0ff */
[----:B------:R-:W-:Y:S01]  /*5470*/  LEA.HI.SX32 R116, R116, R41, 0x1b ;  /* 0x0000002974747211 */ /* 0x000fe200078fdaff */
[----:B------:R-:W-:Y:S05]  /*5480*/  @!P2 BRA `(.L_x_6295) ;  /* 0x000000100000a947 */ /* 0x000fea0003800000 */
[----:B---3--:R2:W-:Y:S02]  /*5490*/  RED.E.ADD.F32.FTZ.RN.STRONG.GPU [R14.64+-0x580], R13 ;  /* 0xfffa800d0e00798e */ /* 0x0085e4000c10e784 */
.L_x_6295:
[----:B------:R-:W-:Y:S05]  /*54a0*/  BSYNC B0 ;  /* 0x0000000000007941 */ /* 0x000fea0003800000 */
.L_x_6294:
[----:B--23--:R2:W3:Y:S01]  /*54b0*/  LDS R13, [R116.X4+0x730] ;  /* 0x00073000740d7984 */ /* 0x00c4e20000004800 */
[----:B------:R-:W-:Y:S01]  /*54c0*/  BSSY B0, `(.L_x_6296) ;  /* 0x0000005000007945 */ /* 0x000fe20003800000 */
[----:B-1----:R-:W-:-:S02]  /*54d0*/  IADD3 R16, R41, 0x100, RZ ;  /* 0x0000010029107810 */ /* 0x002fc40007ffe0ff */
[----:B------:R-:W-:Y:S01]  /*54e0*/  LEA.HI.SX32 R172, R172, R41, 0x1b ;  /* 0x00000029acac7211 */ /* 0x000fe200078fdaff */
[----:B------:R-:W-:Y:S05]  /*54f0*/  @!P3 BRA `(.L_x_6297) ;  /* 0x000000100000b947 */ /* 0x000fea0003800000 */
[----:B---3--:R1:W-:Y:S02]  /*5500*/  RED.E.ADD.F32.FTZ.RN.STRONG.GPU [R14.64+-0x500], R13 ;  /* 0xfffb000d0e00798e */ /* 0x0083e4000c10e784 */
.L_x_6297:
[----:B------:R-:W-:Y:S05]  /*5510*/  BSYNC B0 ;  /* 0x0000000000007941 */ /* 0x000fea0003800000 */
.L_x_6296:
[----:B-1-3--:R1:W3:Y:S01]  /*5520*/  LDS R13, [R172.X4+0x7b0] ;  /* 0x0007b000ac0d7984 */ /* 0x00a2e20000004800 */
[----:B------:R-:W-:Y:S01]  /*5530*/  BSSY B0, `(.L_x_6298) ;  /* 0x0000004000007945 */ /* 0x000fe20003800000 */
[----:B------:R-:W-:Y:S01]  /*5540*/  LEA.HI.SX32 R16, R16, R41, 0x1b ;  /* 0x0000002910107211 */ /* 0x000fe200078fdaff */
[----:B------:R-:W-:Y:S05]  /*5550*/  @!P4 BRA `(.L_x_6299) ;  /* 0x000000100000c947 */ /* 0x000fea0003800000 */
[----:B---3--:R3:W-:Y:S02]  /*5560*/  RED.E.ADD.F32.FTZ.RN.STRONG.GPU [R14.64+-0x480], R13 ;  /* 0xfffb800d0e00798e */ /* 0x0087e4000c10e784 */
.L_x_6299:
[----:B------:R-:W-:Y:S05]  /*5570*/  BSYNC B0 ;  /* 0x0000000000007941 */ /* 0x000fea0003800000 */
.L_x_6298:
[----:B---3--:R3:W4:Y:S01]  /*5580*/  LDS R13, [R16.X4+0x830] ;  /* 0x00083000100d7984 */ /* 0x0087220000004800 */
[----:B------:R-:W-:Y:S01]  /*5590*/  BSSY B0, `(.L_x_6300) ;  /* 0x0000005000007945 */ /* 0x000fe20003800000 */
[C---:B--2---:R-:W-:Y:S02]  /*55a0*/  IADD3 R116, R41.reuse, 0x120, RZ ;  /* 0x0000012029747810 */ /* 0x044fe40007ffe0ff */
[----:B-1----:R-:W-:Y:S01]  /*55b0*/  IADD3 R172, R41, 0x140, RZ ;  /* 0x0000014029ac7810 */ /* 0x002fe20007ffe0ff */
[----:B------:R-:W-:Y:S05]  /*55c0*/  @!P5 BRA `(.L_x_6301) ;  /* 0x000000100000d947 */ /* 0x000fea0003800000 */
[----:B----4-:R1:W-:Y:S02]  /*55d0*/  RED.E.ADD.F32.FTZ.RN.STRONG.GPU [R14.64+-0x400], R13 ;  /* 0xfffc000d0e00798e */ /* 0x0103e4000c10e784 */
.L_x_6301:
[----:B------:R-:W-:Y:S05]  /*55e0*/  BSYNC B0 ;  /* 0x0000000000007941 */ /* 0x000fea0003800000 */
.L_x_6300:
        /* <DEDUP_REMOVED lines=14> */
.L_x_6303:
[----:B-1----:R-:W-:Y:S05]  /*56d0*/  BSYNC B0 ;  /* 0x0000000000007941 */ /* 0x002fea0003800000 */
.L_x_6302:
[----:B--2---:R1:W2:Y:S01]  /*56e0*/  LDS R13, [R172.X4+0x930] ;  /* 0x00093000ac0d7984 */ /* 0x0042a20000004800 */
[----:B------:R-:W-:Y:S01]  /*56f0*/  BSSY B0, `(.L_x_6304) ;  /* 0x0000005000007945 */ /* 0x000fe20003800000 */
[----:B------:R-:W-:Y:S02]  /*5700*/  IADD3 R116, R41, 0x180, RZ ;  /* 0x0000018029747810 */ /* 0x000fe40007ffe0ff */
[----:B------:R-:W-:Y:S01]  /*5710*/  LEA.HI.SX32 R16, R16, R41, 0x1b ;  /* 0x0000002910107211 */ /* 0x000fe200078fdaff */
[----:B------:R-:W-:Y:S05]  /*5720*/  @!P0 BRA `(.L_x_6305) ;  /* 0x0000001000008947 */ /* 0x000fea0003800000 */
[----:B--2---:R2:W-:Y:S02]  /*5730*/  RED.E.ADD.F32.FTZ.RN.STRONG.GPU [R14.64+-0x300], R13 ;  /* 0xfffd000d0e00798e */ /* 0x0045e4000c10e784 */
.L_x_6305:
[----:B------:R-:W-:Y:S05]  /*5740*/  BSYNC B0 ;  /* 0x0000000000007941 */ /* 0x000fea0003800000 */
.L_x_6304:
[----:B--2---:R2:W3:Y:S01]  /*5750*/  LDS R13, [R16.X4+0x9b0] ;  /* 0x0009b000100d7984 */ /* 0x0044e20000004800 */
[----:B------:R-:W-:Y:S01]  /*5760*/  BSSY B0, `(.L_x_6306) ;  /* 0x0000005000007945 */ /* 0x000fe20003800000 */
[----:B-1----:R-:W-:-:S02]  /*5770*/  IADD3 R172, R41, 0x1a0, RZ ;  /* 0x000001a029ac7810 */ /* 0x002fc40007ffe0ff */
[----:B------:R-:W-:Y:S01]  /*5780*/  LEA.HI.SX32 R116, R116, R41, 0x1b ;  /* 0x0000002974747211 */ /* 0x000fe200078fdaff */
[----:B------:R-:W-:Y:S05]  /*5790*/  @!P1 BRA `(.L_x_6307) ;  /* 0x0000001000009947 */ /* 0x000fea0003800000 */
[----:B---3--:R1:W-:Y:S02]  /*57a0*/  RED.E.ADD.F32.FTZ.RN.STRONG.GPU [R14.64+-0x280], R13 ;  /* 0xfffd800d0e00798e */ /* 0x0083e4000c10e784 */
.L_x_6307:
[----:B------:R-:W-:Y:S05]  /*57b0*/  BSYNC B0 ;  /* 0x0000000000007941 */ /* 0x000fea0003800000 */
.L_x_6306:
[----:B-1-3--:R1:W3:Y:S01]  /*57c0*/  LDS R13, [R116.X4+0xa30] ;  /* 0x000a3000740d7984 */ /* 0x00a2e20000004800 */
[----:B------:R-:W-:Y:S01]  /*57d0*/  BSSY B0, `(.L_x_6308) ;  /* 0x0000005000007945 */ /* 0x000fe20003800000 */
[----:B--2---:R-:W-:Y:S02]  /*57e0*/  IADD3 R16, R41, 0x1c0, RZ ;  /* 0x000001c029107810 */ /* 0x004fe40007ffe0ff */
[----:B------:R-:W-:Y:S01]  /*57f0*/  LEA.HI.SX32 R172, R172, R41, 0x1b ;  /* 0x00000029acac7211 */ /* 0x000fe200078fdaff */
[----:B------:R-:W-:Y:S05]  /*5800*/  @!P2 BRA `(.L_x_6309) ;  /* 0x000000100000a947 */ /* 0x000fea0003800000 */
[----:B---3--:R2:W-:Y:S02]  /*5810*/  RED.E.ADD.F32.FTZ.RN.STRONG.GPU [R14.64+-0x200], R13 ;  /* 0xfffe000d0e00798e */ /* 0x0085e4000c10e784 */
.L_x_6309:
[----:B------:R-:W-:Y:S05]  /*5820*/  BSYNC B0 ;  /* 0x0000000000007941 */ /* 0x000fea0003800000 */
.L_x_6308:
[----:B--23--:R2:W3:Y:S01]  /*5830*/  LDS R13, [R172.X4+0xab0] ;  /* 0x000ab000ac0d7984 */ /* 0x00c4e20000004800 */
[----:B------:R-:W-:Y:S01]  /*5840*/  BSSY B0, `(.L_x_6310) ;  /* 0x0000005000007945 */ /* 0x000fe20003800000 */
[----:B-1----:R-:W-:Y:S02]  /*5850*/  IADD3 R116, R41, 0x1e0, RZ ;  /* 0x000001e029747810 */ /* 0x002fe40007ffe0ff */
[----:B------:R-:W-:Y:S01]  /*5860*/  LEA.HI.SX32 R16, R16, R41, 0x1b ;  /* 0x0000002910107211 */ /* 0x000fe200078fdaff */
[----:B------:R-:W-:Y:S05]  /*5870*/  @!P3 BRA `(.L_x_6311) ;  /* 0x000000100000b947 */ /* 0x000fea0003800000 */
[----:B---3--:R1:W-:Y:S02]  /*5880*/  RED.E.ADD.F32.FTZ.RN.STRONG.GPU [R14.64+-0x180], R13 ;  /* 0xfffe800d0e00798e */ /* 0x0083e4000c10e784 */
.L_x_6311:
[----:B------:R-:W-:Y:S05]  /*5890*/  BSYNC B0 ;  /* 0x0000000000007941 */ /* 0x000fea0003800000 */
.L_x_6310:
[----:B-1-3--:R1:W3:Y:S01]  /*58a0*/  LDS R13, [R16.X4+0xb30] ;  /* 0x000b3000100d7984 */ /* 0x00a2e20000004800 */
[----:B------:R-:W-:Y:S01]  /*58b0*/  BSSY B0, `(.L_x_6312) ;  /* 0x0000004000007945 */ /* 0x000fe20003800000 */
[----:B------:R-:W-:Y:S01]  /*58c0*/  LEA.HI.SX32 R116, R116, R41, 0x1b ;  /* 0x0000002974747211 */ /* 0x000fe200078fdaff */
[----:B------:R-:W-:Y:S05]  /*58d0*/  @!P4 BRA `(.L_x_6313) ;  /* 0x000000100000c947 */ /* 0x000fea0003800000 */
[----:B---3--:R3:W-:Y:S02]  /*58e0*/  RED.E.ADD.F32.FTZ.RN.STRONG.GPU [R14.64+-0x100], R13 ;  /* 0xffff000d0e00798e */ /* 0x0087e4000c10e784 */
.L_x_6313:
[----:B------:R-:W-:Y:S05]  /*58f0*/  BSYNC B0 ;  /* 0x0000000000007941 */ /* 0x000fea0003800000 */
.L_x_6312:
[----:B---3--:R3:W4:Y:S01]  /*5900*/  LDS R13, [R116.X4+0xbb0] ;  /* 0x000bb000740d7984 */ /* 0x0087220000004800 */
[----:B------:R-:W-:Y:S01]  /*5910*/  BSSY B0, `(.L_x_6314) ;  /* 0x0000003000007945 */ /* 0x000fe20003800000 */
[----:B------:R-:W-:Y:S05]  /*5920*/  @!P5 BRA `(.L_x_6315) ;  /* 0x000000100000d947 */ /* 0x000fea0003800000 */
[----:B----4-:R4:W-:Y:S02]  /*5930*/  RED.E.ADD.F32.FTZ.RN.STRONG.GPU [R14.64+-0x80], R13 ;  /* 0xffff800d0e00798e */ /* 0x0109e4000c10e784 */
.L_x_6315:
[----:B------:R-:W-:Y:S05]  /*5940*/  BSYNC B0 ;  /* 0x0000000000007941 */ /* 0x000fea0003800000 */
.L_x_6314:
[----:B0---4-:R-:W0:Y:S01]  /*5950*/  SHFL.DOWN PT, R14, R133, 0x1, 0x1f ;  /* 0x08201f00850e7f89 */ /* 0x011e2200000e0000 */
[----:B------:R-:W-:Y:S01]  /*5960*/  ISETP.GT.AND P0, PT, R39, 0x1e, PT ;  /* 0x0000001e2700780c */ /* 0x000fe20003f04270 */
[----:B------:R-:W-:Y:S01]  /*5970*/  FMUL.FTZ R15, R83, R208 ;  /* 0x000000d0530f7220 */ /* 0x000fe20000410000 */
[----:B------:R-:W-:Y:S01]  /*5980*/  ISETP.NE.AND P1, PT, R39, RZ, PT ;  /* 0x000000ff2700720c */ /* 0x000fe20003f25270 */
[----:B------:R-:W4:Y:S01]  /*5990*/  SHFL.DOWN PT, R13, R12, 0x1, 0x1f ;  /* 0x08201f000c0d7f89 */ /* 0x000f2200000e0000 */
[----:B------:R-:W-:Y:S01]  /*59a0*/  FMUL.FTZ R125, R125, R194 ;  /* 0x000000c27d7d7220 */ /* 0x000fe20000410000 */
[----:B------:R-:W-:Y:S01]  /*59b0*/  ISETP.NE.AND P2, PT, R41, RZ, PT ;  /* 0x000000ff2900720c */ /* 0x000fe20003f45270 */
[----:B------:R-:W-:Y:S01]  /*59c0*/  FMUL.FTZ R15, R182, R15 ;  /* 0x0000000fb60f7220 */ /* 0x000fe20000410000 */
[----:B------:R-:W-:Y:S01]  /*59d0*/  BSSY B0, `(.L_x_6316) ;  /* 0x0000080000007945 */ /* 0x000fe20003800000 */
[----:B------:R-:W-:-:S02]  /*59e0*/  FFMA.FTZ R96, R125, R65, R96 ;  /* 0x000000417d607223 */ /* 0x000fc40000010060 */
[----:B------:R-:W-:Y:S02]  /*59f0*/  FMUL.FTZ R123, R123, R134 ;  /* 0x000000867b7b7220 */ /* 0x000fe40000410000 */
[-C--:B------:R-:W-:Y:S02]  /*5a00*/  FMUL.FTZ R17, R132, R224.reuse ;  /* 0x000000e084117220 */ /* 0x080fe40000410000 */
[----:B------:R-:W-:Y:S02]  /*5a10*/  FFMA.FTZ R98, R123, R53, R98 ;  /* 0x000000357b627223 */ /* 0x000fe40000010062 */
[----:B------:R-:W-:Y:S02]  /*5a20*/  FMUL.FTZ R224, R83, R224 ;  /* 0x000000e053e07220 */ /* 0x000fe40000410000 */
[----:B------:R-:W-:Y:S02]  /*5a30*/  FMUL.FTZ R121, R121, R136 ;  /* 0x0000008879797220 */ /* 0x000fe40000410000 */
[----:B------:R-:W-:-:S02]  /*5a40*/  FMUL.FTZ R224, R159, R224 ;  /* 0x000000e09fe07220 */ /* 0x000fc40000410000 */
[----:B------:R-:W-:Y:S02]  /*5a50*/  FMUL.FTZ R124, R124, R198 ;  /* 0x000000c67c7c7220 */ /* 0x000fe40000410000 */
[----:B0-----:R-:W-:Y:S02]  /*5a60*/  @!P0 FADD.FTZ R133, R133, R14 ;  /* 0x0000000e85858221 */ /* 0x001fe40000010000 */
[----:B------:R-:W-:Y:S02]  /*5a70*/  FMUL.FTZ R14, R83, R204 ;  /* 0x000000cc530e7220 */ /* 0x000fe40000410000 */
[----:B----4-:R-:W-:Y:S01]  /*5a80*/  @!P0 FADD.FTZ R12, R12, R13 ;  /* 0x0000000d0c0c8221 */ /* 0x010fe20000010000 */
[----:B-1----:R-:W0:Y:S01]  /*5a90*/  SHFL.DOWN PT, R16, R133, 0x2, 0x1f ;  /* 0x08401f0085107f89 */ /* 0x002e2200000e0000 */
[----:B------:R-:W-:Y:S01]  /*5aa0*/  ISETP.GT.AND P0, PT, R39, 0x1d, PT ;  /* 0x0000001d2700780c */ /* 0x000fe20003f04270 */
[----:B------:R-:W-:Y:S02]  /*5ab0*/  FMUL.FTZ R14, R169, R14 ;  /* 0x0000000ea90e7220 */ /* 0x000fe40000410000 */
[----:B------:R-:W1:Y:S01]  /*5ac0*/  SHFL.DOWN PT, R13, R12, 0x2, 0x1f ;  /* 0x08401f000c0d7f89 */ /* 0x000e6200000e0000 */
[----:B------:R-:W-:-:S02]  /*5ad0*/  FFMA.FTZ R92, R17, R73, R92 ;  /* 0x00000049115c7223 */ /* 0x000fc4000001005c */
[----:B------:R-:W-:Y:S02]  /*5ae0*/  FMUL.FTZ R122, R122, R188 ;  /* 0x000000bc7a7a7220 */ /* 0x000fe40000410000 */
[----:B------:R-:W-:Y:S02]  /*5af0*/  FFMA.FTZ R224, R148, R17, R224 ;  /* 0x0000001194e07223 */ /* 0x000fe400000100e0 */
[----:B------:R-:W-:Y:S02]  /*5b00*/  FMUL.FTZ R120, R120, R170 ;  /* 0x000000aa78787220 */ /* 0x000fe40000410000 */
[C---:B------:R-:W-:Y:S02]  /*5b10*/  FMUL.FTZ R198, R83.reuse, R198 ;  /* 0x000000c653c67220 */ /* 0x040fe40000410000 */
[C---:B------:R-:W-:Y:S02]  /*5b20*/  FMUL.FTZ R188, R83.reuse, R188 ;  /* 0x000000bc53bc7220 */ /* 0x040fe40000410000 */
[----:B------:R-:W-:-:S02]  /*5b30*/  FMUL.FTZ R170, R83, R170 ;  /* 0x000000aa53aa7220 */ /* 0x000fc40000410000 */
[----:B------:R-:W-:Y:S02]  /*5b40*/  FMUL.FTZ R17, R83, R216 ;  /* 0x000000d853117220 */ /* 0x000fe40000410000 */
[----:B------:R-:W-:Y:S02]  /*5b50*/  FFMA.FTZ R100, R121, R57, R100 ;  /* 0x0000003979647223 */ /* 0x000fe40000010064 */
[----:B------:R-:W-:Y:S02]  /*5b60*/  FMUL.FTZ R175, R175, R198 ;  /* 0x000000c6afaf7220 */ /* 0x000fe40000410000 */
[----:B0-----:R-:W-:Y:S02]  /*5b70*/  @!P0 FADD.FTZ R133, R133, R16 ;  /* 0x0000001085858221 */ /* 0x001fe40000010000 */
[----:B------:R-:W-:Y:S02]  /*5b80*/  FMUL.FTZ R16, R127, R208 ;  /* 0x000000d07f107220 */ /* 0x000fe40000410000 */
[----:B-1----:R-:W-:Y:S01]  /*5b90*/  @!P0 FADD.FTZ R12, R12, R13 ;  /* 0x0000000d0c0c8221 */ /* 0x002fe20000010000 */
[----:B---3--:R-:W0:Y:S01]  /*5ba0*/  SHFL.DOWN PT, R116, R133, 0x4, 0x1f ;  /* 0x08801f0085747f89 */ /* 0x008e2200000e0000 */
[----:B------:R-:W-:Y:S01]  /*5bb0*/  ISETP.GT.AND P0, PT, R39, 0x1b, PT ;  /* 0x0000001b2700780c */ /* 0x000fe20003f04270 */
[----:B------:R-:W-:-:S02]  /*5bc0*/  FFMA.FTZ R91, R16, R67, R91 ;  /* 0x00000043105b7223 */ /* 0x000fc4000001005b */
[----:B------:R-:W1:Y:S01]  /*5bd0*/  SHFL.DOWN PT, R135, R12, 0x4, 0x1f ;  /* 0x08801f000c877f89 */ /* 0x000e6200000e0000 */
[----:B------:R-:W-:Y:S02]  /*5be0*/  FFMA.FTZ R15, R150, R16, R15 ;  /* 0x00000010960f7223 */ /* 0x000fe4000001000f */
[----:B------:R-:W-:Y:S02]  /*5bf0*/  FMUL.FTZ R13, R128, R204 ;  /* 0x000000cc800d7220 */ /* 0x000fe40000410000 */
[----:B------:R-:W-:Y:S02]  /*5c00*/  FADD.FTZ R114, R15, R114 ;  /* 0x000000720f727221 */ /* 0x000fe40000010000 */
[----:B------:R-:W-:Y:S02]  /*5c10*/  FFMA.FTZ R94, R13, R69, R94 ;  /* 0x000000450d5e7223 */ /* 0x000fe4000001005e */
[----:B------:R-:W-:Y:S02]  /*5c20*/  FFMA.FTZ R14, R152, R13, R14 ;  /* 0x0000000d980e7223 */ /* 0x000fe4000001000e */
[----:B------:R-:W-:-:S02]  /*5c30*/  FMUL.FTZ R13, R83, R194 ;  /* 0x000000c2530d7220 */ /* 0x000fc40000410000 */
[----:B------:R-:W-:Y:S02]  /*5c40*/  FADD.FTZ R113, R14, R113 ;  /* 0x000000710e717221 */ /* 0x000fe40000010000 */
[----:B------:R-:W-:Y:S02]  /*5c50*/  FMUL.FTZ R13, R192, R13 ;  /* 0x0000000dc00d7220 */ /* 0x000fe40000410000 */
[-C--:B------:R-:W-:Y:S02]  /*5c60*/  FMUL.FTZ R14, R131, R214.reuse ;  /* 0x000000d6830e7220 */ /* 0x080fe40000410000 */
        /* <DEDUP_REMOVED lines=11> */
[----:B------:R-:W-:Y:S02]  /*5d20*/  FMUL.FTZ R220, R83, R220 ;  /* 0x000000dc53dc7220 */ /* 0x000fe40000410000 */
[----:B------:R-:W-:Y:S02]  /*5d30*/  FADD.FTZ R110, R125, R110 ;  /* 0x0000006e7d6e7221 */ /* 0x000fe40000010000 */
[----:B------:R-:W-:Y:S02]  /*5d40*/  FMUL.FTZ R13, R83, R134 ;  /* 0x00000086530d7220 */ /* 0x000fe40000410000 */
[----:B------:R-:W-:Y:S02]  /*5d50*/  FMUL.FTZ R220, R157, R220 ;  /* 0x000000dc9ddc7220 */ /* 0x000fe40000410000 */
[----:B------:R-:W-:Y:S02]  /*5d60*/  FMUL.FTZ R13, R202, R13 ;  /* 0x0000000dca0d7220 */ /* 0x000fe40000410000 */
        /* <DEDUP_REMOVED lines=9> */
[----:B------:R-:W-:-:S02]  /*5e00*/  FADD.FTZ R80, R15, R80 ;  /* 0x000000500f507221 */ /* 0x000fc40000010000 */
[C---:B------:R-:W-:Y:S02]  /*5e10*/  FMUL.FTZ R15, R83.reuse, R168 ;  /* 0x000000a8530f7220 */ /* 0x040fe40000410000 */
[----:B------:R-:W-:Y:S02]  /*5e20*/  FMUL.FTZ R174, R174, R13 ;  /* 0x0000000daeae7220 */ /* 0x000fe40000410000 */
[----:B------:R-:W-:Y:S02]  /*5e30*/  FADD.FTZ R77, R14, R77 ;  /* 0x0000004d0e4d7221 */ /* 0x000fe40000010000 */
        /* <DEDUP_REMOVED lines=8> */
[----:B------:R-:W-:-:S02]  /*5ec0*/  FMUL.FTZ R138, R83, R138 ;  /* 0x0000008a538a7220 */ /* 0x000fc40000410000 */
[----:B------:R-:W-:Y:S02]  /*5ed0*/  FMUL.FTZ R14, R83, R126 ;  /* 0x0000007e530e7220 */ /* 0x000fe40000410000 */
[----:B------:R-:W-:Y:S01]  /*5ee0*/  FFMA.FTZ R121, R164, R121, R13 ;  /* 0x00000079a4797223 */ /* 0x000fe2000001000d */
[----:B------:R-:W-:Y:S01]  /*5ef0*/  MOV R13, R133 ;  /* 0x00000085000d7202 */ /* 0x000fe20000000f00 */
[----:B-1----:R-:W-:Y:S02]  /*5f00*/  @!P0 FADD.FTZ R12, R12, R125 ;  /* 0x0000007d0c0c8221 */ /* 0x002fe40000010000 */
[----:B------:R-:W-:Y:S02]  /*5f10*/  FMUL.FTZ R177, R177, R188 ;  /* 0x000000bcb1b17220 */ /* 0x000fe40000410000 */
[----:B------:R-:W-:Y:S01]  /*5f20*/  FMUL.FTZ R139, R139, R218 ;  /* 0x000000da8b8b7220 */ /* 0x000fe20000410000 */
[----:B------:R0:W-:Y:S01]  /*5f30*/  @!P1 STS.64 [0xc78], R12 ;  /* 0x000c780cff009388 */ /* 0x0001e20000000a00 */
        /* <DEDUP_REMOVED lines=41> */
.L_x_6317:
[----:B0-----:R-:W-:Y:S05]  /*61d0*/  BSYNC B0 ;  /* 0x0000000000007941 */ /* 0x001fea0003800000 */
.L_x_6316:
[----:B------:R-:W-:Y:S02]  /*61e0*/  IADD3 R87, R87, 0x1, RZ ;  /* 0x0000000157577810 */ /* 0x000fe40007ffe0ff */
[----:B------:R-:W-:Y:S02]  /*61f0*/  IADD3 R85, P1, R85, 0x1, RZ ;  /* 0x0000000155557810 */ /* 0x000fe40007f3e0ff */
[----:B------:R-:W-:Y:S02]  /*6200*/  ISETP.GE.AND P0, PT, R87, c[0x0][0x16c], PT ;  /* 0x00005b0057007a0c */ /* 0x000fe40003f06270 */
[----:B------:R-:W-:-:S11]  /*6210*/  IADD3.X R84, RZ, R84, RZ, P1, !PT ;  /* 0x00000054ff547210 */ /* 0x000fd60000ffe4ff */
[----:B------:R-:W-:Y:S01]  /*6220*/  @P0 CALL.REL.NOINC `(.L_x_6281) ;  /* 0x0000001000000944 */ /* 0x000fe20003c00000 */
[----:B------:R-:W-:Y:S05]  /*6230*/  BRA `(.L_x_6318) ;  /* 0xffffd19000007947 */ /* 0x000fea000383ffff */
.L_x_6281:
[----:B------:R-:W-:Y:S06]  /*6240*/  BAR.SYNC.DEFER_BLOCKING 0x0 ;  /* 0x0000000000007b1d */ /* 0x000fec0000010000 */
[----:B------:R-:W3:Y:S04]  /*6250*/  LDG.E.128 R4, [R2.64] ;  /* 0x0000000402047981 */ /* 0x000ee8000c1e1d00 */
[----:B------:R-:W4:Y:S01]  /*6260*/  LDG.E.128 R12, [R2.64+0x200] ;  /* 0x00020004020c7981 */ /* 0x000f22000c1e1d00 */
[----:B------:R-:W-:-:S02]  /*6270*/  F2FP.BF16.PACK_AB R19, R86, R88 ;  /* 0x000000585613723e */ /* 0x000fc400000010ff */
[----:B------:R-:W-:Y:S02]  /*6280*/  F2FP.BF16.PACK_AB R18, R90, R89 ;  /* 0x000000595a12723e */ /* 0x000fe400000010ff */
[----:B------:R-:W-:Y:S02]  /*6290*/  F2FP.BF16.PACK_AB R17, R92, R91 ;  /* 0x0000005b5c11723e */ /* 0x000fe400000010ff */
[----:B------:R-:W-:Y:S02]  /*62a0*/  F2FP.BF16.PACK_AB R16, R94, R93 ;  /* 0x0000005d5e10723e */ /* 0x000fe400000010ff */
[----:B------:R-:W-:Y:S02]  /*62b0*/  IADD3 R64, R30, -0x1, RZ ;  /* 0xffffffff1e407810 */ /* 0x000fe40007ffe0ff */
[----:B------:R-:W-:Y:S02]  /*62c0*/  IADD3 R29, R29, 0x1, RZ ;  /* 0x000000011d1d7810 */ /* 0x000fe40007ffe0ff */
[----:B------:R-:W-:-:S04]  /*62d0*/  SHF.L.U32 R52, R64, 0x9, RZ ;  /* 0x0000000940347819 */ /* 0x000fc800000006ff */
[----:B------:R-:W-:Y:S01]  /*62e0*/  SHF.R.S32.HI R53, RZ, 0x1f, R52 ;  /* 0x0000001fff357819 */ /* 0x000fe20000011434 */
[----:B---3--:R-:W-:Y:S04]  /*62f0*/  STS.128 [R39.X16], R4 ;  /* 0x0000000427007388 */ /* 0x008fe8000000cc00 */
[----:B----4-:R-:W-:Y:S01]  /*6300*/  STS.128 [R39.X16+0x200], R12 ;  /* 0x0002000c27007388 */ /* 0x010fe2000000cc00 */
[----:B------:R-:W-:-:S06]  /*6310*/  NOP ;  /* 0x0000000000007918 */ /* 0x000fcc0000000000 */
[----:B------:R-:W0:Y:S04]  /*6320*/  LDS.128 R8, [R26] ;  /* 0x000000001a087984 */ /* 0x000e280000000c00 */
[----:B------:R-:W1:Y:S04]  /*6330*/  LDS.128 R4, [R26+0x10] ;  /* 0x000010001a047984 */ /* 0x000e680000000c00 */
[----:B------:R-:W-:Y:S06]  /*6340*/  BAR.SYNC.DEFER_BLOCKING 0x0 ;  /* 0x0000000000007b1d */ /* 0x000fec0000010000 */
[----:B------:R3:W-:Y:S01]  /*6350*/  STS.128 [R26+0x10], R16 ;  /* 0x000010101a007388 */ /* 0x0007e20000000c00 */
[----:B0-----:R-:W-:-:S02]  /*6360*/  PRMT R3, RZ, 0x5410, R8 ;  /* 0x00005410ff037816 */ /* 0x001fc40000000008 */
        /* <DEDUP_REMOVED lines=18> */
[----:B------:R-:W-:Y:S01]  /*6490*/  @!P5 FMUL.FTZ R9, R9, -1.4426950216293334961 ;  /* 0xbfb8aa3b0909d820 */ /* 0x000fe20000410000 */
[----:B------:R-:W4:Y:S01]  /*64a0*/  @!P3 MUFU.EX2 R3, R3 ;  /* 0x000000030003b308 */ /* 0x000f220000000800 */
[----:B0-----:R-:W-:-:S07]  /*64b0*/  @!P2 FADD.FTZ R2, R0, 1 ;  /* 0x3f8000000002a421 */ /* 0x001fce0000010000 */
[----:B------:R-:W0:Y:S01]  /*64c0*/  @!P4 MUFU.EX2 R8, R8 ;  /* 0x000000080008c308 */ /* 0x000e220000000800 */
[----:B----4-:R-:W-:Y:S01]  /*64d0*/  @!P3 FADD.FTZ R0, R3, 1 ;  /* 0x3f8000000300b421 */ /* 0x010fe20000010000 */
[----:B------:R-:W-:-:S06]  /*64e0*/  PRMT R3, RZ, 0x7610, R10 ;  /* 0x00007610ff037816 */ /* 0x000fcc000000000a */
[----:B------:R-:W4:Y:S01]  /*64f0*/  @!P2 MUFU.RCP R12, R2 ;  /* 0x00000002000ca308 */ /* 0x000f220000001000 */
[----:B------:R-:W-:Y:S01]  /*6500*/  FADD.FTZ R10, R3, R42 ;  /* 0x0000002a030a7221 */ /* 0x000fe20000010000 */
[--C-:B------:R-:W-:Y:S02]  /*6510*/  PRMT R3, RZ, 0x5410, R11.reuse ;  /* 0x00005410ff037816 */ /* 0x100fe4000000000b */
[----:B------:R-:W-:-:S04]  /*6520*/  PRMT R11, RZ, 0x7610, R11 ;  /* 0x00007610ff0b7816 */ /* 0x000fc8000000000b */
[----:B------:R5:W2:Y:S01]  /*6530*/  @!P3 MUFU.RCP R13, R0 ;  /* 0x00000000000db308 */ /* 0x000aa20000001000 */
[----:B------:R-:W-:Y:S01]  /*6540*/  FSETP.GTU.FTZ.AND P0, PT, R10, 20, PT ;  /* 0x41a000000a00780b */ /* 0x000fe20003f1c000 */
[----:B------:R-:W-:Y:S01]  /*6550*/  FADD.FTZ R15, R3, R42 ;  /* 0x0000002a030f7221 */ /* 0x000fe20000010000 */
[----:B-1----:R-:W-:Y:S01]  /*6560*/  PRMT R3, RZ, 0x5410, R4 ;  /* 0x00005410ff037816 */ /* 0x002fe20000000004 */
[----:B------:R-:W-:Y:S02]  /*6570*/  FADD.FTZ R11, R11, R42 ;  /* 0x0000002a0b0b7221 */ /* 0x000fe40000010000 */
[----:B0-----:R-:W-:Y:S01]  /*6580*/  @!P4 FADD.FTZ R8, R8, 1 ;  /* 0x3f8000000808c421 */ /* 0x001fe20000010000 */
[----:B------:R-:W-:Y:S01]  /*6590*/  FSETP.GTU.FTZ.AND P1, PT, R15, 20, PT ;  /* 0x41a000000f00780b */ /* 0x000fe20003f3c000 */
[----:B----4-:R-:W-:Y:S01]  /*65a0*/  @!P2 FMUL.FTZ R103, R103, R12 ;  /* 0x0000000c6767a220 */ /* 0x010fe20000410000 */
[----:B------:R-:W0:Y:S01]  /*65b0*/  @!P5 MUFU.EX2 R9, R9 ;  /* 0x000000090009d308 */ /* 0x000e220000000800 */
[----:B------:R-:W-:Y:S01]  /*65c0*/  FSETP.GTU.FTZ.AND P2, PT, R11, 20, PT ;  /* 0x41a000000b00780b */ /* 0x000fe20003f5c000 */
[----:B------:R-:W-:-:S03]  /*65d0*/  @!P6 FMUL.FTZ R2, R14, -1.4426950216293334961 ;  /* 0xbfb8aa3b0e02e820 */ /* 0x000fc60000410000 */
[----:B-----5:R-:W-:Y:S02]  /*65e0*/  @!P0 FMUL.FTZ R0, R10, -1.4426950216293334961 ;  /* 0xbfb8aa3b0a008820 */ /* 0x020fe40000410000 */
[----:B------:R-:W-:Y:S01]  /*65f0*/  FADD.FTZ R10, R3, R42 ;  /* 0x0000002a030a7221 */ /* 0x000fe20000010000 */
[----:B------:R-:W-:Y:S01]  /*6600*/  PRMT R3, RZ, 0x7610, R4 ;  /* 0x00007610ff037816 */ /* 0x000fe20000000004 */
[----:B------:R-:W1:Y:S01]  /*6610*/  @!P4 MUFU.RCP R8, R8 ;  /* 0x000000080008c308 */ /* 0x000e620000001000 */
[----:B--2---:R-:W-:Y:S02]  /*6620*/  @!P3 FMUL.FTZ R104, R104, R13 ;  /* 0x0000000d6868b220 */ /* 0x004fe40000410000 */
[----:B------:R-:W-:Y:S01]  /*6630*/  FSETP.GTU.FTZ.AND P3, PT, R10, 20, PT ;  /* 0x41a000000a00780b */ /* 0x000fe20003f7c000 */
[----:B------:R-:W-:Y:S02]  /*6640*/  FADD.FTZ R12, R3, R42 ;  /* 0x0000002a030c7221 */ /* 0x000fe40000010000 */
[----:B------:R-:W-:Y:S01]  /*6650*/  @!P1 FMUL.FTZ R3, R15, -1.4426950216293334961 ;  /* 0xbfb8aa3b0f039820 */ /* 0x000fe20000410000 */
[----:B---3--:R-:W-:Y:S01]  /*6660*/  F2FP.BF16.PACK_AB R16, R104, R103 ;  /* 0x000000676810723e */ /* 0x008fe200000010ff */
[----:B------:R-:W-:Y:S01]  /*6670*/  @!P2 FMUL.FTZ R4, R11, -1.4426950216293334961 ;  /* 0xbfb8aa3b0b04a820 */ /* 0x000fe20000410000 */
[----:B------:R-:W2:Y:S01]  /*6680*/  @!P6 MUFU.EX2 R2, R2 ;  /* 0x000000020002e308 */ /* 0x000ea20000000800 */
[----:B0-----:R-:W-:-:S02]  /*6690*/  @!P5 FADD.FTZ R9, R9, 1 ;  /* 0x3f8000000909d421 */ /* 0x001fc40000010000 */
[----:B-1----:R-:W-:-:S05]  /*66a0*/  @!P4 FMUL.FTZ R105, R105, R8 ;  /* 0x000000086969c220 */ /* 0x002fca0000410000 */
[----:B------:R-:W0:Y:S01]  /*66b0*/  @!P1 MUFU.EX2 R3, R3 ;  /* 0x0000000300039308 */ /* 0x000e220000000800 */
[----:B------:R-:W-:Y:S01]  /*66c0*/  FSETP.GTU.FTZ.AND P4, PT, R12, 20, PT ;  /* 0x41a000000c00780b */ /* 0x000fe20003f9c000 */
[----:B------:R-:W-:-:S06]  /*66d0*/  @!P3 FMUL.FTZ R8, R10, -1.4426950216293334961 ;  /* 0xbfb8aa3b0a08b820 */ /* 0x000fcc0000410000 */
[----:B------:R-:W1:Y:S01]  /*66e0*/  @!P2 MUFU.EX2 R4, R4 ;  /* 0x000000040004a308 */ /* 0x000e620000000800 */
[----:B--2---:R-:W-:-:S05]  /*66f0*/  @!P6 FADD.FTZ R2, R2, 1 ;  /* 0x3f8000000202e421 */ /* 0x004fca0000010000 */
[----:B------:R-:W-:Y:S02]  /*6700*/  @!P4 FMUL.FTZ R10, R12, -1.4426950216293334961 ;  /* 0xbfb8aa3b0c0ac820 */ /* 0x000fe40000410000 */
[----:B------:R-:W2:Y:S01]  /*6710*/  @!P5 MUFU.RCP R9, R9 ;  /* 0x000000090009d308 */ /* 0x000ea20000001000 */
[----:B0-----:R-:W-:-:S07]  /*6720*/  @!P1 FADD.FTZ R3, R3, 1 ;  /* 0x3f80000003039421 */ /* 0x001fce0000010000 */
[----:B------:R-:W0:Y:S01]  /*6730*/  @!P0 MUFU.EX2 R0, R0 ;  /* 0x0000000000008308 */ /* 0x000e220000000800 */
[----:B-1----:R-:W-:-:S07]  /*6740*/  @!P2 FADD.FTZ R4, R4, 1 ;  /* 0x3f8000000404a421 */ /* 0x002fce0000010000 */
[----:B------:R-:W1:Y:S01]  /*6750*/  @!P3 MUFU.EX2 R8, R8 ;  /* 0x000000080008b308 */ /* 0x000e620000000800 */
[----:B--2---:R-:W-:-:S05]  /*6760*/  @!P5 FMUL.FTZ R106, R106, R9 ;  /* 0x000000096a6ad220 */ /* 0x004fca0000410000 */
[----:B------:R-:W-:Y:S02]  /*6770*/  F2FP.BF16.PACK_AB R17, R106, R105 ;  /* 0x000000696a11723e */ /* 0x000fe400000010ff */
[----:B------:R2:W3:Y:S01]  /*6780*/  @!P1 MUFU.RCP R12, R3 ;  /* 0x00000003000c9308 */ /* 0x0004e20000001000 */
[----:B0-----:R-:W-:-:S07]  /*6790*/  @!P0 FADD.FTZ R0, R0, 1 ;  /* 0x3f80000000008421 */ /* 0x001fce0000010000 */
[----:B------:R-:W0:Y:S01]  /*67a0*/  @!P2 MUFU.RCP R9, R4 ;  /* 0x000000040009a308 */ /* 0x000e220000001000 */
[--C-:B--2---:R-:W-:Y:S01]  /*67b0*/  PRMT R3, RZ, 0x5410, R5.reuse ;  /* 0x00005410ff037816 */ /* 0x104fe20000000005 */
[----:B-1----:R-:W-:Y:S01]  /*67c0*/  @!P3 FADD.FTZ R8, R8, 1 ;  /* 0x3f8000000808b421 */ /* 0x002fe20000010000 */
[----:B------:R-:W-:-:S03]  /*67d0*/  PRMT R5, RZ, 0x7610, R5 ;  /* 0x00007610ff057816 */ /* 0x000fc60000000005 */
[----:B------:R-:W-:Y:S01]  /*67e0*/  FADD.FTZ R13, R3, R42 ;  /* 0x0000002a030d7221 */ /* 0x000fe20000010000 */
[----:B------:R-:W-:Y:S01]  /*67f0*/  PRMT R3, RZ, 0x5410, R6 ;  /* 0x00005410ff037816 */ /* 0x000fe20000000006 */
[----:B------:R-:W1:Y:S01]  /*6800*/  @!P6 MUFU.RCP R2, R2 ;  /* 0x000000020002e308 */ /* 0x000e620000001000 */
[--C-:B------:R-:W-:Y:S02]  /*6810*/  FADD.FTZ R14, R5, R42.reuse ;  /* 0x0000002a050e7221 */ /* 0x100fe40000010000 */
[----:B------:R-:W-:Y:S01]  /*6820*/  FSETP.GTU.FTZ.AND P5, PT, R13, 20, PT ;  /* 0x41a000000d00780b */ /* 0x000fe20003fbc000 */
[----:B------:R-:W-:Y:S01]  /*6830*/  FADD.FTZ R15, R3, R42 ;  /* 0x0000002a030f7221 */ /* 0x000fe20000010000 */
[----:B------:R-:W-:Y:S01]  /*6840*/  PRMT R3, RZ, 0x7610, R6 ;  /* 0x00007610ff037816 */ /* 0x000fe20000000006 */
[----:B---3--:R-:W-:Y:S01]  /*6850*/  @!P1 FMUL.FTZ R109, R109, R12 ;  /* 0x0000000c6d6d9220 */ /* 0x008fe20000410000 */
[----:B------:R-:W-:Y:S01]  /*6860*/  F2FP.BF16.PACK_AB R6, R98, R97 ;  /* 0x000000616206723e */ /* 0x000fe200000010ff */
[----:B------:R-:W2:Y:S01]  /*6870*/  @!P0 MUFU.RCP R11, R0 ;  /* 0x00000000000b8308 */ /* 0x000ea20000001000 */
[----:B0-----:R-:W-:-:S02]  /*6880*/  @!P2 FMUL.FTZ R110, R110, R9 ;  /* 0x000000096e6ea220 */ /* 0x001fc40000410000 */
[--C-:B------:R-:W-:Y:S01]  /*6890*/  FADD.FTZ R4, R3, R42.reuse ;  /* 0x0000002a03047221 */ /* 0x100fe20000010000 */
[--C-:B------:R-:W-:Y:S02]  /*68a0*/  PRMT R3, RZ, 0x5410, R7.reuse ;  /* 0x00005410ff037816 */ /* 0x100fe40000000007 */
[----:B------:R-:W-:Y:S02]  /*68b0*/  PRMT R7, RZ, 0x7610, R7 ;  /* 0x00007610ff077816 */ /* 0x000fe40000000007 */
[----:B------:R-:W0:Y:S01]  /*68c0*/  @!P3 MUFU.RCP R5, R8 ;  /* 0x000000080005b308 */ /* 0x000e220000001000 */
[----:B------:R-:W-:Y:S01]  /*68d0*/  FSETP.GTU.FTZ.AND P2, PT, R4, 20, PT ;  /* 0x41a000000400780b */ /* 0x000fe20003f5c000 */
[----:B-1----:R-:W-:Y:S01]  /*68e0*/  @!P6 FMUL.FTZ R107, R107, R2 ;  /* 0x000000026b6be220 */ /* 0x002fe20000410000 */
[----:B------:R-:W-:Y:S01]  /*68f0*/  FSETP.GTU.FTZ.AND P6, PT, R14, 20, PT ;  /* 0x41a000000e00780b */ /* 0x000fe20003fdc000 */
[--C-:B------:R-:W-:Y:S01]  /*6900*/  FADD.FTZ R7, R7, R42.reuse ;  /* 0x0000002a07077221 */ /* 0x100fe20000010000 */
[----:B------:R-:W-:Y:S01]  /*6910*/  F2FP.BF16.PACK_AB R19, R110, R109 ;  /* 0x0000006d6e13723e */ /* 0x000fe200000010ff */
[----:B------:R-:W-:-:S02]  /*6920*/  FADD.FTZ R9, R3, R42 ;  /* 0x0000002a03097221 */ /* 0x000fc40000010000 */
[----:B------:R-:W1:Y:S01]  /*6930*/  @!P4 MUFU.EX2 R10, R10 ;  /* 0x0000000a000ac308 */ /* 0x000e620000000800 */
[----:B--2---:R-:W-:Y:S01]  /*6940*/  @!P0 FMUL.FTZ R108, R108, R11 ;  /* 0x0000000b6c6c8220 */ /* 0x004fe20000410000 */
[----:B------:R-:W-:Y:S01]  /*6950*/  FSETP.GTU.FTZ.AND P0, PT, R15, 20, PT ;  /* 0x41a000000f00780b */ /* 0x000fe20003f1c000 */
[----:B------:R-:W-:Y:S01]  /*6960*/  @!P5 FMUL.FTZ R0, R13, -1.4426950216293334961 ;  /* 0xbfb8aa3b0d00d820 */ /* 0x000fe20000410000 */
[----:B------:R-:W-:Y:S02]  /*6970*/  FSETP.GTU.FTZ.AND P1, PT, R9, 20, PT ;  /* 0x41a000000900780b */ /* 0x000fe40003f3c000 */
[----:B------:R-:W-:Y:S01]  /*6980*/  @!P2 FMUL.FTZ R4, R4, -1.4426950216293334961 ;  /* 0xbfb8aa3b0404a820 */ /* 0x000fe20000410000 */
[----:B------:R-:W-:Y:S01]  /*6990*/  F2FP.BF16.PACK_AB R18, R108, R107 ;  /* 0x0000006b6c12723e */ /* 0x000fe200000010ff */
[----:B0-----:R-:W-:Y:S01]  /*69a0*/  @!P3 FMUL.FTZ R112, R112, R5 ;  /* 0x000000057070b220 */ /* 0x001fe20000410000 */
[----:B------:R-:W-:Y:S01]  /*69b0*/  FSETP.GTU.FTZ.AND P3, PT, R7, 20, PT ;  /* 0x41a000000700780b */ /* 0x000fe20003f7c000 */
[----:B------:R-:W-:Y:S01]  /*69c0*/  @!P6 FMUL.FTZ R2, R14, -1.4426950216293334961 ;  /* 0xbfb8aa3b0e02e820 */ /* 0x000fe20000410000 */
[----:B------:R0:W2:Y:S01]  /*69d0*/  @!P2 MUFU.EX2 R8, R4 ;  /* 0x000000040008a308 */ /* 0x0000a20000000800 */
[----:B------:R-:W-:-:S03]  /*69e0*/  F2FP.BF16.PACK_AB R5, R100, R99 ;  /* 0x000000636405723e */ /* 0x000fc600000010ff */
[----:B------:R-:W-:Y:S02]  /*69f0*/  @!P0 FMUL.FTZ R3, R15, -1.4426950216293334961 ;  /* 0xbfb8aa3b0f038820 */ /* 0x000fe40000410000 */
[----:B-1----:R-:W-:Y:S02]  /*6a00*/  @!P4 FADD.FTZ R10, R10, 1 ;  /* 0x3f8000000a0ac421 */ /* 0x002fe40000010000 */
[----:B------:R-:W1:Y:S01]  /*6a10*/  @!P5 MUFU.EX2 R0, R0 ;  /* 0x000000000000d308 */ /* 0x000e620000000800 */
[----:B0-----:R-:W-:Y:S01]  /*6a20*/  F2FP.BF16.PACK_AB R4, R102, R101 ;  /* 0x000000656604723e */ /* 0x001fe200000010ff */
[----:B------:R-:W-:Y:S02]  /*6a30*/  @!P1 FMUL.FTZ R9, R9, -1.4426950216293334961 ;  /* 0xbfb8aa3b09099820 */ /* 0x000fe40000410000 */
[----:B------:R-:W-:Y:S01]  /*6a40*/  @!P3 FMUL.FTZ R11, R7, -1.4426950216293334961 ;  /* 0xbfb8aa3b070bb820 */ /* 0x000fe20000410000 */
[----:B------:R-:W-:-:S03]  /*6a50*/  F2FP.BF16.PACK_AB R7, R96, R95 ;  /* 0x0000005f6007723e */ /* 0x000fc600000010ff */
[----:B------:R-:W0:Y:S01]  /*6a60*/  @!P6 MUFU.EX2 R2, R2 ;  /* 0x000000020002e308 */ /* 0x000e220000000800 */
[----:B--2---:R-:W-:Y:S01]  /*6a70*/  @!P2 FADD.FTZ R46, R8, 1 ;  /* 0x3f800000082ea421 */ /* 0x004fe20000010000 */
[----:B------:R2:W-:Y:S01]  /*6a80*/  STS.128 [R26], R4 ;  /* 0x000000041a007388 */ /* 0x0005e20000000c00 */
[----:B------:R-:W-:-:S06]  /*6a90*/  NOP ;  /* 0x0000000000007918 */ /* 0x000fcc0000000000 */
[----:B------:R-:W-:Y:S01]  /*6aa0*/  @!P0 MUFU.EX2 R3, R3 ;  /* 0x0000000300038308 */ /* 0x000fe20000000800 */
[----:B------:R-:W-:Y:S01]  /*6ab0*/  LDS.128 R12, [R39.X16+0x200] ;  /* 0x00020000270c7984 */ /* 0x000fe2000000cc00 */
[----:B-1----:R-:W-:Y:S02]  /*6ac0*/  @!P5 FADD.FTZ R0, R0, 1 ;  /* 0x3f8000000000d421 */ /* 0x002fe40000010000 */
[----:B0-----:R-:W-:-:S04]  /*6ad0*/  @!P6 FADD.FTZ R2, R2, 1 ;  /* 0x3f8000000202e421 */ /* 0x001fc80000010000 */
[----:B------:R0:W1:Y:S01]  /*6ae0*/  @!P4 MUFU.RCP R54, R10 ;  /* 0x0000000a0036c308 */ /* 0x0000620000001000 */
[----:B--2---:R-:W-:-:S04]  /*6af0*/  IMAD R4, R44, c[0x0][0x2e0], RZ ;  /* 0x0000b8002c047a24 */ /* 0x004fc800078e02ff */
[----:B------:R-:W-:-:S03]  /*6b00*/  IMAD R5, R49, c[0x0][0x2e4], R4 ;  /* 0x0000b90031057a24 */ /* 0x000fc600078e0204 */
[----:B------:R-:W2:Y:S01]  /*6b10*/  @!P1 MUFU.EX2 R48, R9 ;  /* 0x0000000900309308 */ /* 0x000ea20000000800 */
[----:B0-----:R-:W-:-:S04]  /*6b20*/  IMAD R10, R187, c[0x0][0x2d8], RZ ;  /* 0x0000b600bb0a7a24 */ /* 0x001fc800078e02ff */
[----:B------:R-:W-:-:S03]  /*6b30*/  IMAD R59, R45, c[0x0][0x2dc], R10 ;  /* 0x0000b7002d3b7a24 */ /* 0x000fc600078e020a */
[----:B------:R0:W3:Y:S01]  /*6b40*/  @!P3 MUFU.EX2 R50, R11 ;  /* 0x0000000b0032b308 */ /* 0x0000e20000000800 */
[----:B-1----:R-:W-:-:S07]  /*6b50*/  @!P4 FMUL.FTZ R113, R113, R54 ;  /* 0x000000367171c220 */ /* 0x002fce0000410000 */
[----:B------:R1:W4:Y:S01]  /*6b60*/  @!P5 MUFU.RCP R55, R0 ;  /* 0x000000000037d308 */ /* 0x0003220000001000 */
[----:B0-----:R-:W0:Y:S01]  /*6b70*/  LDS.128 R8, [R39.X16] ;  /* 0x0000000027087984 */ /* 0x001e22000000cc00 */
[----:B--2---:R-:W-:-:S06]  /*6b80*/  @!P1 FADD.FTZ R48, R48, 1 ;  /* 0x3f80000030309421 */ /* 0x004fcc0000010000 */
[----:B------:R2:W5:Y:S01]  /*6b90*/  @!P6 MUFU.RCP R56, R2 ;  /* 0x000000020038e308 */ /* 0x0005620000001000 */
[----:B-1----:R-:W-:Y:S02]  /*6ba0*/  @!P0 FADD.FTZ R0, R3, 1 ;  /* 0x3f80000003008421 */ /* 0x002fe40000010000 */
[----:B---3--:R-:W-:-:S05]  /*6bb0*/  @!P3 FADD.FTZ R50, R50, 1 ;  /* 0x3f8000003232b421 */ /* 0x008fca0000010000 */
[----:B------:R-:W1:Y:S01]  /*6bc0*/  @!P0 MUFU.RCP R0, R0 ;  /* 0x0000000000008308 */ /* 0x000e620000001000 */
[----:B--2---:R-:W-:-:S04]  /*6bd0*/  IMAD.WIDE.U32 R2, R45, c[0x0][0x2d8], R52 ;  /* 0x0000b6002d027a25 */ /* 0x004fc800078e0034 */
[----:B----4-:R-:W-:Y:S01]  /*6be0*/  @!P5 FMUL.FTZ R114, R114, R55 ;  /* 0x000000377272d220 */ /* 0x010fe20000410000 */
[----:B------:R-:W-:Y:S01]  /*6bf0*/  IADD3 R3, R3, R59, RZ ;  /* 0x0000003b03037210 */ /* 0x000fe20007ffe0ff */
[----:B------:R-:W-:Y:S01]  /*6c00*/  IMAD.WIDE.U32 R52, R45, c[0x0][0x2f8], R52 ;  /* 0x0000be002d347a25 */ /* 0x000fe200078e0034 */
[----:B------:R-:W2:Y:S03]  /*6c10*/  @!P2 MUFU.RCP R57, R46 ;  /* 0x0000002e0039a308 */ /* 0x000ea60000001000 */
[----:B------:R-:W-:-:S04]  /*6c20*/  IMAD.WIDE.U32 R2, R49, c[0x0][0x2e0], R2 ;  /* 0x0000b80031027a25 */ /* 0x000fc800078e0002 */
[----:B-----5:R-:W-:Y:S01]  /*6c30*/  @!P6 FMUL.FTZ R115, R115, R56 ;  /* 0x000000387373e220 */ /* 0x020fe20000410000 */
[----:B------:R-:W-:Y:S01]  /*6c40*/  IADD3 R3, R3, R5, RZ ;  /* 0x0000000503037210 */ /* 0x000fe20007ffe0ff */
[----:B-1----:R-:W-:Y:S01]  /*6c50*/  @!P0 FMUL.FTZ R77, R77, R0 ;  /* 0x000000004d4d8220 */ /* 0x002fe20000410000 */
[C---:B------:R-:W-:Y:S01]  /*6c60*/  LEA R4, P4, R2.reuse, c[0x0][0x330], 0x1 ;  /* 0x0000cc0002047a11 */ /* 0x040fe200078808ff */
[----:B------:R-:W1:Y:S01]  /*6c70*/  @!P1 MUFU.RCP R48, R48 ;  /* 0x0000003000309308 */ /* 0x000e620000001000 */
[----:B------:R-:W-:Y:S02]  /*6c80*/  F2FP.BF16.PACK_AB R56, R113, R112 ;  /* 0x000000707138723e */ /* 0x000fe400000010ff */
[----:B------:R-:W-:Y:S01]  /*6c90*/  LEA.HI.X R5, R2, c[0x0][0x334], R3, 0x1, P4 ;  /* 0x0000cd0002057a11 */ /* 0x000fe200020f0c03 */
[----:B------:R-:W-:Y:S01]  /*6ca0*/  FADD.FTZ R3, R103, R40 ;  /* 0x0000002867037221 */ /* 0x000fe20000010000 */
[----:B------:R-:W-:Y:S01]  /*6cb0*/  IADD3 R34, P4, R34, -0x400, RZ ;  /* 0xfffffc0022227810 */ /* 0x000fe20007f9e0ff */
[----:B--2---:R-:W-:Y:S01]  /*6cc0*/  @!P2 FMUL.FTZ R80, R80, R57 ;  /* 0x000000395050a220 */ /* 0x004fe20000410000 */
[----:B------:R-:W-:Y:S01]  /*6cd0*/  F2FP.BF16.PACK_AB R57, R115, R114 ;  /* 0x000000727339723e */ /* 0x000fe200000010ff */
[----:B------:R-:W-:Y:S01]  /*6ce0*/  FADD.FTZ R0, R3, R104 ;  /* 0x0000006803007221 */ /* 0x000fe20000010000 */
[----:B------:R-:W2:Y:S01]  /*6cf0*/  @!P3 MUFU.RCP R7, R50 ;  /* 0x000000320007b308 */ /* 0x000ea20000001000 */
[----:B------:R-:W-:Y:S01]  /*6d00*/  IMAD.WIDE R2, R27, 0x10, R4 ;  /* 0x000000101b027825 */ /* 0x000fe200078e0204 */
[----:B------:R-:W-:-:S02]  /*6d10*/  F2FP.BF16.PACK_AB R58, R80, R77 ;  /* 0x0000004d503a723e */ /* 0x000fc400000010ff */
[----:B------:R-:W-:Y:S01]  /*6d20*/  IADD3 R32, P2, R32, -0x400, RZ ;  /* 0xfffffc0020207810 */ /* 0x000fe20007f5e0ff */
[----:B------:R-:W-:Y:S01]  /*6d30*/  FADD.FTZ R105, R0, R105 ;  /* 0x0000006900697221 */ /* 0x000fe20000010000 */
[----:B0-----:R-:W-:Y:S01]  /*6d40*/  STG.E.128 [R2.64], R8 ;  /* 0x0000000802007986 */ /* 0x001fe2000c101d04 */
[----:B-1----:R-:W-:Y:S01]  /*6d50*/  @!P1 FMUL.FTZ R79, R79, R48 ;  /* 0x000000304f4f9220 */ /* 0x002fe20000410000 */
[----:B------:R-:W-:Y:S01]  /*6d60*/  IADD3 R36, P1, R36, -0x400, RZ ;  /* 0xfffffc0024247810 */ /* 0x000fe20007f3e0ff */
[----:B------:R-:W-:Y:S01]  /*6d70*/  IMAD R0, R187, c[0x0][0x2f8], RZ ;  /* 0x0000be00bb007a24 */ /* 0x000fe200078e02ff */
[----:B------:R0:W-:Y:S01]  /*6d80*/  STG.E.128 [R2.64+0x200], R12 ;  /* 0x0002000c02007986 */ /* 0x0001e2000c101d04 */
[----:B------:R-:W-:Y:S01]  /*6d90*/  FADD.FTZ R106, R105, R106 ;  /* 0x0000006a696a7221 */ /* 0x000fe20000010000 */
[----:B------:R-:W-:Y:S02]  /*6da0*/  IADD3.X R35, R35, -0x1, RZ, P1, !PT ;  /* 0xffffffff23237810 */ /* 0x000fe40000ffe4ff */
[----:B------:R-:W-:Y:S01]  /*6db0*/  BAR.SYNC.DEFER_BLOCKING 0x0 ;  /* 0x0000000000007b1d */ /* 0x000fe20000010000 */
[----:B------:R-:W-:Y:S01]  /*6dc0*/  FADD.FTZ R107, R106, R107 ;  /* 0x0000006b6a6b7221 */ /* 0x000fe20000010000 */
[----:B------:R-:W-:Y:S01]  /*6dd0*/  IADD3.X R31, R31, -0x1, RZ, P2, !PT ;  /* 0xffffffff1f1f7810 */ /* 0x000fe200017fe4ff */
[----:B--2---:R-:W-:Y:S01]  /*6de0*/  @!P3 FMUL.FTZ R82, R82, R7 ;  /* 0x000000075252b220 */ /* 0x004fe20000410000 */
[----:B------:R-:W-:Y:S01]  /*6df0*/  IADD3 R38, P3, R38, -0x400, RZ ;  /* 0xfffffc0026267810 */ /* 0x000fe20007f7e0ff */
[----:B------:R-:W-:Y:S01]  /*6e00*/  FADD.FTZ R108, R107, R108 ;  /* 0x0000006c6b6c7221 */ /* 0x000fe20000010000 */
[----:B------:R-:W-:-:S02]  /*6e10*/  IADD3.X R33, R33, -0x1, RZ, P4, !PT ;  /* 0xffffffff21217810 */ /* 0x000fc400027fe4ff */
[----:B------:R-:W-:Y:S01]  /*6e20*/  F2FP.BF16.PACK_AB R59, R82, R79 ;  /* 0x0000004f523b723e */ /* 0x000fe200000010ff */
[----:B------:R-:W-:Y:S01]  /*6e30*/  FADD.FTZ R109, R108, R109 ;  /* 0x0000006d6c6d7221 */ /* 0x000fe20000010000 */
[----:B------:R-:W-:-:S03]  /*6e40*/  IADD3.X R37, R37, -0x1, RZ, P3, !PT ;  /* 0xffffffff25257810 */ /* 0x000fc60001ffe4ff */
[----:B------:R-:W-:Y:S02]  /*6e50*/  FADD.FTZ R109, R109, R110 ;  /* 0x0000006e6d6d7221 */ /* 0x000fe40000010000 */
[----:B0-----:R-:W-:Y:S02]  /*6e60*/  IMAD R3, R45, c[0x0][0x2fc], R0 ;  /* 0x0000bf002d037a24 */ /* 0x001fe400078e0200 */
[----:B------:R-:W-:Y:S02]  /*6e70*/  IMAD R0, R44, c[0x0][0x300], RZ ;  /* 0x0000c0002c007a24 */ /* 0x000fe400078e02ff */
[----:B------:R-:W-:Y:S01]  /*6e80*/  FADD.FTZ R112, R109, R112 ;  /* 0x000000706d707221 */ /* 0x000fe20000010000 */
[----:B------:R-:W-:Y:S01]  /*6e90*/  IADD3 R53, R53, R3, RZ ;  /* 0x0000000335357210 */ /* 0x000fe20007ffe0ff */
[C---:B------:R-:W-:Y:S02]  /*6ea0*/  IMAD R9, R49.reuse, c[0x0][0x304], R0 ;  /* 0x0000c10031097a24 */ /* 0x040fe400078e0200 */
[----:B------:R-:W-:Y:S01]  /*6eb0*/  FADD.FTZ R113, R112, R113 ;  /* 0x0000007170717221 */ /* 0x000fe20000010000 */
[----:B------:R-:W-:Y:S01]  /*6ec0*/  STS.128 [R26], R16 ;  /* 0x000000101a007388 */ /* 0x000fe20000000c00 */
[----:B------:R-:W-:-:S03]  /*6ed0*/  IMAD.WIDE.U32 R2, R49, c[0x0][0x300], R52 ;  /* 0x0000c00031027a25 */ /* 0x000fc600078e0034 */
        /* <DEDUP_REMOVED lines=20> */
.L_x_6248:
        /* <DEDUP_REMOVED lines=24> */
.L_x_6321:
[----:B0-----:R-:W-:Y:S05]  /*71a0*/  BSYNC B0 ;  /* 0x0000000000007941 */ /* 0x001fea0003800000 */
.L_x_6320:
        /* <DEDUP_REMOVED lines=23> */
.L_x_6323:
[----:B------:R-:W1:Y:S02]  /*7320*/  S2R R15, SR_TID.X ;  /* 0x00000000000f7919 */ /* 0x000e640000002100 */
.L_x_6324:
[----:B0-----:R-:W-:Y:S05]  /*7330*/  BSYNC B0 ;  /* 0x0000000000007941 */ /* 0x001fea0003800000 */
.L_x_6322:
        /* <DEDUP_REMOVED lines=10> */
.L_x_6325:
        /* <DEDUP_REMOVED lines=26> */
.L_x_6326:
        /* <DEDUP_REMOVED lines=16> */
.L_x_9094:


//--------------------- .text._Z25selective_scan_bwd_kernelI32Selective_Scan_bwd_kernel_traitsILi32ELi16ELb1ELb1ELb0ELb1ELb1EN3c108BFloat16EfEEv12SSMParamsBwd --------------------------
	.section	.text._Z25selective_scan_bwd_kernelI32Selective_Scan_bwd_kernel_traitsILi32ELi16ELb1ELb1ELb0ELb1ELb1EN3c108BFloat16EfEEv12SSMParamsBwd,"ax",@progbits
	.sectioninfo	@"SHI_REGISTERS=238"
	.align	128
        .global         _Z25selective_scan_bwd_kernelI32Selective_Scan_bwd_kernel_traitsILi32ELi16ELb1ELb1ELb0ELb1ELb1EN3c108BFloat16EfEEv12SSMParamsBwd
        .type           _Z25selective_scan_bwd_kernelI32Selective_Scan_bwd_kernel_traitsILi32ELi16ELb1ELb1ELb0ELb1ELb1EN3c108BFloat16EfEEv12SSMParamsBwd,@function
        .size           _Z25selective_scan_bwd_kernelI32Selective_Scan_bwd_kernel_traitsILi32ELi16ELb1ELb1ELb0ELb1ELb1EN3c108BFloat16EfEEv12SSMParamsBwd,(.L_x_9095 - _Z25selective_scan_bwd_kernelI32Selective_Scan_bwd_kernel_traitsILi32ELi16ELb1ELb1ELb0ELb1ELb1EN3c108BFloat16EfEEv12SSMParamsBwd)
        .other          _Z25selective_scan_bwd_kernelI32Selective_Scan_bwd_kernel_traitsILi32ELi16ELb1ELb1ELb0ELb1ELb1EN3c108BFloat16EfEEv12SSMParamsBwd,@"STO_CUDA_ENTRY STV_DEFAULT"
_Z25selective_scan_bwd_kernelI32Selective_Scan_bwd_kernel_traitsILi32ELi16ELb1ELb1ELb0ELb1ELb1EN3c108BFloat16EfEEv12SSMParamsBwd:
.text._Z25selective_scan_bwd_kernelI32Selective_Scan_bwd_kernel_traitsILi32ELi16ELb1ELb1ELb0ELb1ELb1EN3c108BFloat16EfEEv12SSMParamsBwd:
        /* <DEDUP_REMOVED lines=119> */
.L_x_6399:
        /* <DEDUP_REMOVED lines=30> */
[----:B------:R-:W-:Y:S02]  /*0950*/  PRMT R67, RZ, 0x7610, R74 ;  /* 0x00007610ff437816 */ /* 0x000fe4000000004a */
[----:B------:R-:W-:Y:S02]  /*0960*/  SHF.R.S32.HI R3, RZ, 0x1f, R2 ;  /* 0x0000001fff037819 */ /* 0x000fe40000011402 */
[--C-:B------:R-:W-:Y:S01]  /*0970*/  PRMT R57, RZ, 0x5410, R75.reuse ;  /* 0x00005410ff397816 */ /* 0x100fe2000000004b */
[----:B-----5:R-:W-:Y:S01]  /*0980*/  FADD.FTZ R67, R67, R52 ;  /* 0x0000003443437221 */ /* 0x020fe20000010000 */
[----:B------:R-:W-:Y:S01]  /*0990*/  PRMT R65, RZ, 0x7610, R75 ;  /* 0x00007610ff417816 */ /* 0x000fe2000000004b */
[----:B------:R-:W-:-:S04]  /*09a0*/  IMAD.WIDE.U32 R18, R53, c[0x0][0x1f0], R2 ;  /* 0x00007c0035127a25 */ /* 0x000fc800078e0002 */
        /* <DEDUP_REMOVED lines=11> */
[----:B------:R-:W-:Y:S02]  /*0a60*/  PRMT R21, RZ, 0x5410, R72 ;  /* 0x00005410ff157816 */ /* 0x000fe40000000048 */
        /* <DEDUP_REMOVED lines=8> */
[----:B------:R-:W-:Y:S01]  /*0af0*/  PRMT R69, RZ, 0x7610, R73 ;  /* 0x00007610ff457816 */ /* 0x000fe20000000049 */
[--C-:B------:R-:W-:Y:S02]  /*0b00*/  FADD.FTZ R70, R25, R52.reuse ;  /* 0x0000003419467221 */ /* 0x100fe40000010000 */
[--C-:B------:R-:W-:Y:S01]  /*0b10*/  FADD.FTZ R71, R71, R52.reuse ;  /* 0x0000003447477221 */ /* 0x100fe20000010000 */
[----:B------:R-:W-:Y:S01]  /*0b20*/  FSETP.GTU.FTZ.AND P2, PT, R72, 20, PT ;  /* 0x41a000004800780b */ /* 0x000fe20003f5c000 */
[--C-:B------:R-:W-:Y:S01]  /*0b30*/  FADD.FTZ R69, R69, R52.reuse ;  /* 0x0000003445457221 */ /* 0x100fe20000010000 */
[----:B------:R-:W-:Y:S01]  /*0b40*/  FSETP.GTU.FTZ.AND P4, PT, R70, 20, PT ;  /* 0x41a000004600780b */ /* 0x000fe20003f9c000 */
[----:B------:R-:W-:Y:S01]  /*0b50*/  FADD.FTZ R68, R27, R52 ;  /* 0x000000341b447221 */ /* 0x000fe20000010000 */
[----:B------:R-:W-:-:S02]  /*0b60*/  FSETP.GTU.FTZ.AND P3, PT, R71, 20, PT ;  /* 0x41a000004700780b */ /* 0x000fc40003f7c000 */
[----:B------:R-:W-:Y:S02]  /*0b70*/  FSETP.GTU.FTZ.AND P5, PT, R69, 20, PT ;  /* 0x41a000004500780b */ /* 0x000fe40003fbc000 */
[----:B------:R-:W-:-:S05]  /*0b80*/  FSETP.GTU.FTZ.AND P6, PT, R68, 20, PT ;  /* 0x41a000004400780b */ /* 0x000fca0003fdc000 */
        /* <DEDUP_REMOVED lines=32> */
.L_x_6329:
[----:B-12---:R-:W-:Y:S05]  /*0d90*/  BSYNC B0 ;  /* 0x0000000000007941 */ /* 0x006fea0003800000 */
.L_x_6328:
        /* <DEDUP_REMOVED lines=36> */
.L_x_6331:
[----:B------:R-:W-:Y:S05]  /*0fe0*/  BSYNC B0 ;  /* 0x0000000000007941 */ /* 0x000fea0003800000 */
.L_x_6330:
        /* <DEDUP_REMOVED lines=36> */
.L_x_6333:
[----:B------:R-:W-:Y:S05]  /*1230*/  BSYNC B0 ;  /* 0x0000000000007941 */ /* 0x000fea0003800000 */
.L_x_6332:
        /* <DEDUP_REMOVED lines=36> */
.L_x_6335:
[----:B------:R-:W-:Y:S05]  /*1480*/  BSYNC B0 ;  /* 0x0000000000007941 */ /* 0x000fea0003800000 */
.L_x_6334:
        /* <DEDUP_REMOVED lines=36> */
.L_x_6337:
[----:B------:R-:W-:Y:S05]  /*16d0*/  BSYNC B0 ;  /* 0x0000000000007941 */ /* 0x000fea0003800000 */
.L_x_6336:
        /* <DEDUP_REMOVED lines=36> */
.L_x_6339:
[----:B------:R-:W-:Y:S05]  /*1920*/  BSYNC B0 ;  /* 0x0000000000007941 */ /* 0x000fea0003800000 */
.L_x_6338:
        /* <DEDUP_REMOVED lines=36> */
.L_x_6341:
[----:B------:R-:W-:Y:S05]  /*1b70*/  BSYNC B0 ;  /* 0x0000000000007941 */ /* 0x000fea0003800000 */
.L_x_6340:
        /* <DEDUP_REMOVED lines=36> */
.L_x_6343:
[----:B------:R-:W-:Y:S05]  /*1dc0*/  BSYNC B0 ;  /* 0x0000000000007941 */ /* 0x000fea0003800000 */
.L_x_6342:
        /* <DEDUP_REMOVED lines=36> */
.L_x_6345:
[----:B------:R-:W-:Y:S05]  /*2010*/  BSYNC B0 ;  /* 0x0000000000007941 */ /* 0x000fea0003800000 */
.L_x_6344:
        /* <DEDUP_REMOVED lines=35> */
.L_x_6347:
[----:B------:R-:W-:Y:S05]  /*2250*/  BSYNC B0 ;  /* 0x0000000000007941 */ /* 0x000fea0003800000 */
.L_x_6346:
        /* <DEDUP_REMOVED lines=33> */
.L_x_6349:
[----:B------:R-:W-:Y:S05]  /*2470*/  BSYNC B0 ;  /* 0x0000000000007941 */ /* 0x000fea0003800000 */
.L_x_6348:
        /* <DEDUP_REMOVED lines=33> */
.L_x_6351:
[----:B------:R-:W-:Y:S05]  /*2690*/  BSYNC B0 ;  /* 0x0000000000007941 */ /* 0x000fea0003800000 */
.L_x_6350:
        /* <DEDUP_REMOVED lines=33> */
.L_x_6353:
[----:B------:R-:W-:Y:S05]  /*28b0*/  BSYNC B0 ;  /* 0x0000000000007941 */ /* 0x000fea0003800000 */
.L_x_6352:
        /* <DEDUP_REMOVED lines=33> */
.L_x_6355:
[----:B------:R-:W-:Y:S05]  /*2ad0*/  BSYNC B0 ;  /* 0x0000000000007941 */ /* 0x000fea0003800000 */
.L_x_6354:
        /* <DEDUP_REMOVED lines=33> */
.L_x_6357:
[----:B------:R-:W-:Y:S05]  /*2cf0*/  BSYNC B0 ;  /* 0x0000000000007941 */ /* 0x000fea0003800000 */
.L_x_6356:
        /* <DEDUP_REMOVED lines=33> */
.L_x_6359:
[----:B------:R-:W-:Y:S05]  /*2f10*/  BSYNC B0 ;  /* 0x0000000000007941 */ /* 0x000fea0003800000 */
.L_x_6358:
        /* <DEDUP_REMOVED lines=14> */
[----:B--2---:R0:W-:Y:S04]  /*3000*/  STS.128 [R48.X16], R88 ;  /* 0x0000005830007388 */ /* 0x0041e8000000cc00 */
[----:B-----5:R-:W-:Y:S01]  /*3010*/  STS.128 [R48.X16+0x200], R92 ;  /* 0x0002005c30007388 */ /* 0x020fe2000000cc00 */
[----:B------:R-:W-:-:S06]  /*3020*/  NOP ;  /* 0x0000000000007918 */ /* 0x000fcc0000000000 */
[----:B------:R-:W1:Y:S04]  /*3030*/  LDS.128 R84, [R36] ;  /* 0x0000000024547984 */ /* 0x000e680000000c00 */
[----:B------:R-:W2:Y:S04]  /*3040*/  LDS.128 R12, [R36+0x10] ;  /* 0x00001000240c7984 */ /* 0x000ea80000000c00 */
[----:B------:R-:W-:Y:S06]  /*3050*/  BAR.SYNC.DEFER_BLOCKING 0x0 ;  /* 0x0000000000007b1d */ /* 0x000fec0000010000 */
[----:B----4-:R5:W4:Y:S04]  /*3060*/  LDG.E.128 R24, [R22.64] ;  /* 0x0000000416187981 */ /* 0x010b28000c1e1d00 */
[----:B---3--:R5:W3:Y:S01]  /*3070*/  LDG.E.128 R80, [R22.64+0x200] ;  /* 0x0002000416507981 */ /* 0x008ae2000c1e1d00 */
[----:B0-----:R-:W-:Y:S01]  /*3080*/  IMAD R88, R140, c[0x0][0x2e8], RZ ;  /* 0x0000ba008c587a24 */ /* 0x001fe200078e02ff */
[----:B------:R-:W-:-:S02]  /*3090*/  PRMT R112, RZ, 0x5410, R78 ;  /* 0x00005410ff707816 */ /* 0x000fc4000000004e */
[--C-:B-1----:R-:W-:Y:S02]  /*30a0*/  PRMT R73, RZ, 0x5410, R84.reuse ;  /* 0x00005410ff497816 */ /* 0x102fe40000000054 */
[----:B------:R-:W-:Y:S02]  /*30b0*/  PRMT R96, RZ, 0x7610, R84 ;  /* 0x00007610ff607816 */ /* 0x000fe40000000054 */
[----:B------:R-:W-:Y:S01]  /*30c0*/  PRMT R102, RZ, 0x5410, R85 ;  /* 0x00005410ff667816 */ /* 0x000fe20000000055 */
[----:B------:R-:W-:Y:S01]  /*30d0*/  FMUL.FTZ R21, R73, -1.4426950216293334961 ;  /* 0xbfb8aa3b49157820 */ /* 0x000fe20000410000 */
[--C-:B--2---:R-:W-:Y:S01]  /*30e0*/  PRMT R95, RZ, 0x7610, R12.reuse ;  /* 0x00007610ff5f7816 */ /* 0x104fe2000000000c */
[----:B------:R-:W-:Y:S01]  /*30f0*/  FMUL.FTZ R74, R96, -1.4426950216293334961 ;  /* 0xbfb8aa3b604a7820 */ /* 0x000fe20000410000 */
[----:B------:R-:W-:Y:S01]  /*3100*/  PRMT R108, RZ, 0x5410, R87 ;  /* 0x00005410ff6c7816 */ /* 0x000fe20000000057 */
[----:B------:R-:W-:Y:S01]  /*3110*/  FMUL.FTZ R84, R102, -1.4426950216293334961 ;  /* 0xbfb8aa3b66547820 */ /* 0x000fe20000410000 */
[----:B------:R-:W-:Y:S01]  /*3120*/  PRMT R91, RZ, 0x5410, R12 ;  /* 0x00005410ff5b7816 */ /* 0x000fe2000000000c */
[----:B------:R-:W-:Y:S01]  /*3130*/  MUFU.EX2 R21, R21 ;  /* 0x0000001500157308 */ /* 0x000fe20000000800 */
[----:B------:R-:W-:Y:S01]  /*3140*/  FMUL.FTZ R12, R95, -1.4426950216293334961 ;  /* 0xbfb8aa3b5f0c7820 */ /* 0x000fe20000410000 */
[----:B------:R-:W-:-:S02]  /*3150*/  PRMT R106, RZ, 0x7610, R86 ;  /* 0x00007610ff6a7816 */ /* 0x000fc40000000056 */
[----:B------:R-:W-:Y:S02]  /*3160*/  PRMT R85, RZ, 0x7610, R85 ;  /* 0x00007610ff557816 */ /* 0x000fe40000000055 */
[----:B------:R-:W-:Y:S02]  /*3170*/  PRMT R104, RZ, 0x5410, R86 ;  /* 0x00005410ff687816 */ /* 0x000fe40000000056 */
[----:B------:R0:W1:Y:S01]  /*3180*/  MUFU.EX2 R75, R74 ;  /* 0x0000004a004b7308 */ /* 0x0000620000000800 */
[----:B-----5:R-:W-:Y:S01]  /*3190*/  FMUL.FTZ R22, R85, -1.4426950216293334961 ;  /* 0xbfb8aa3b55167820 */ /* 0x020fe20000410000 */
[----:B------:R-:W-:Y:S01]  /*31a0*/  PRMT R86, RZ, 0x5410, R14 ;  /* 0x00005410ff567816 */ /* 0x000fe2000000000e */
[----:B------:R-:W-:Y:S01]  /*31b0*/  FMUL.FTZ R23, R104, -1.4426950216293334961 ;  /* 0xbfb8aa3b68177820 */ /* 0x000fe20000410000 */
[----:B------:R-:W-:Y:S02]  /*31c0*/  PRMT R111, RZ, 0x7610, R87 ;  /* 0x00007610ff6f7816 */ /* 0x000fe40000000057 */
[----:B------:R-:W-:-:S02]  /*31d0*/  PRMT R90, RZ, 0x7610, R13 ;  /* 0x00007610ff5a7816 */ /* 0x000fc4000000000d */
[----:B------:R2:W-:Y:S01]  /*31e0*/  MUFU.EX2 R92, R84 ;  /* 0x00000054005c7308 */ /* 0x0005e20000000800 */
[----:B0-----:R-:W-:Y:S01]  /*31f0*/  FMUL.FTZ R74, R106, -1.4426950216293334961 ;  /* 0xbfb8aa3b6a4a7820 */ /* 0x001fe20000410000 */
[----:B------:R-:W-:Y:S02]  /*3200*/  PRMT R114, RZ, 0x7610, R78 ;  /* 0x00007610ff727816 */ /* 0x000fe4000000004e */
[----:B------:R-:W-:Y:S02]  /*3210*/  PRMT R110, RZ, 0x7610, R77 ;  /* 0x00007610ff6e7816 */ /* 0x000fe4000000004d */
[----:B------:R-:W-:Y:S02]  /*3220*/  PRMT R94, RZ, 0x5410, R15 ;  /* 0x00005410ff5e7816 */ /* 0x000fe4000000000f */
[----:B------:R0:W5:Y:S01]  /*3230*/  MUFU.EX2 R115, R12 ;  /* 0x0000000c00737308 */ /* 0x0001620000000800 */
[----:B--2---:R-:W-:Y:S01]  /*3240*/  FMUL.FTZ R84, R108, -1.4426950216293334961 ;  /* 0xbfb8aa3b6c547820 */ /* 0x004fe20000410000 */
[--C-:B------:R-:W-:Y:S01]  /*3250*/  PRMT R101, RZ, 0x5410, R16.reuse ;  /* 0x00005410ff657816 */ /* 0x100fe20000000010 */
[----:B-1----:R-:W-:Y:S01]  /*3260*/  FADD.FTZ R75, R75, 1 ;  /* 0x3f8000004b4b7421 */ /* 0x002fe20000010000 */
[----:B------:R-:W-:Y:S01]  /*3270*/  PRMT R99, RZ, 0x7610, R16 ;  /* 0x00007610ff637816 */ /* 0x000fe20000000010 */
[----:B------:R-:W-:Y:S01]  /*3280*/  FMUL.FTZ R16, R94, -1.4426950216293334961 ;  /* 0xbfb8aa3b5e107820 */ /* 0x000fe20000410000 */
[----:B------:R-:W-:-:S02]  /*3290*/  PRMT R116, RZ, 0x5410, R79 ;  /* 0x00005410ff747816 */ /* 0x000fc4000000004f */
[----:B------:R1:W2:Y:S01]  /*32a0*/  MUFU.EX2 R109, R84 ;  /* 0x00000054006d7308 */ /* 0x0002a20000000800 */
[----:B0-----:R-:W-:Y:S02]  /*32b0*/  MOV R12, c[0x0][0x16c] ;  /* 0x00005b00000c7a02 */ /* 0x001fe40000000f00 */
[----:B------:R-:W-:Y:S02]  /*32c0*/  PRMT R118, RZ, 0x7610, R79 ;  /* 0x00007610ff767816 */ /* 0x000fe4000000004f */
[----:B------:R-:W-:Y:S01]  /*32d0*/  ISETP.GE.AND P1, PT, R12, 0x1, PT ;  /* 0x000000010c00780c */ /* 0x000fe20003f26270 */
[----:B------:R-:W-:Y:S01]  /*32e0*/  FADD.FTZ R12, R21, 1 ;  /* 0x3f800000150c7421 */ /* 0x000fe20000010000 */
[----:B------:R-:W-:Y:S01]  /*32f0*/  PRMT R21, RZ, 0x5410, R76 ;  /* 0x00005410ff157816 */ /* 0x000fe2000000004c */
[----:B------:R0:W2:Y:S01]  /*3300*/  MUFU.EX2 R107, R74 ;  /* 0x0000004a006b7308 */ /* 0x0000a20000000800 */
[----:B-1----:R-:W-:Y:S01]  /*3310*/  PRMT R84, RZ, 0x5410, R13 ;  /* 0x00005410ff547816 */ /* 0x002fe2000000000d */
[----:B------:R-:W-:Y:S01]  /*3320*/  FMUL.FTZ R13, R90, -1.4426950216293334961 ;  /* 0xbfb8aa3b5a0d7820 */ /* 0x000fe20000410000 */
[--C-:B------:R-:W-:Y:S01]  /*3330*/  PRMT R97, RZ, 0x5410, R17.reuse ;  /* 0x00005410ff617816 */ /* 0x100fe20000000011 */
[----:B-----5:R-:W-:Y:S01]  /*3340*/  FADD.FTZ R115, R115, 1 ;  /* 0x3f80000073737421 */ /* 0x020fe20000010000 */
[----:B------:R-:W-:-:S02]  /*3350*/  PRMT R98, RZ, 0x7610, R17 ;  /* 0x00007610ff627816 */ /* 0x000fc40000000011 */
[----:B------:R-:W-:Y:S01]  /*3360*/  PRMT R93, RZ, 0x5410, R18 ;  /* 0x00005410ff5d7816 */ /* 0x000fe20000000012 */
[----:B------:R-:W1:Y:S01]  /*3370*/  MUFU.RCP R120, R12 ;  /* 0x0000000c00787308 */ /* 0x000e620000001000 */
[----:B0-----:R-:W-:Y:S01]  /*3380*/  FMUL.FTZ R74, R84, -1.4426950216293334961 ;  /* 0xbfb8aa3b544a7820 */ /* 0x001fe20000410000 */
[----:B------:R-:W-:Y:S01]  /*3390*/  PRMT R103, RZ, 0x7610, R19 ;  /* 0x00007610ff677816 */ /* 0x000fe20000000013 */
[----:B--2---:R-:W-:-:S05]  /*33a0*/  FADD.FTZ R109, R109, 1 ;  /* 0x3f8000006d6d7421 */ /* 0x004fca0000010000 */
[----:B------:R0:W2:Y:S01]  /*33b0*/  MUFU.EX2 R117, R74 ;  /* 0x0000004a00757308 */ /* 0x0000a20000000800 */
[----:B------:R-:W-:-:S07]  /*33c0*/  FADD.FTZ R107, R107, 1 ;  /* 0x3f8000006b6b7421 */ /* 0x000fce0000010000 */
[----:B------:R5:W2:Y:S01]  /*33d0*/  MUFU.EX2 R100, R22 ;  /* 0x0000001600647308 */ /* 0x000aa20000000800 */
[----:B0-----:R-:W-:Y:S01]  /*33e0*/  PRMT R74, RZ, 0x7610, R14 ;  /* 0x00007610ff4a7816 */ /* 0x001fe2000000000e */
[----:B-1----:R-:W-:Y:S02]  /*33f0*/  FADD.FTZ R12, -R120, 1 ;  /* 0x3f800000780c7421 */ /* 0x002fe40000010100 */
[----:B------:R-:W-:Y:S02]  /*3400*/  FMUL.FTZ R78, R73, R120 ;  /* 0x00000078494e7220 */ /* 0x000fe40000410000 */
[----:B------:R-:W-:Y:S02]  /*3410*/  FMUL.FTZ R14, R74, -1.4426950216293334961 ;  /* 0xbfb8aa3b4a0e7820 */ /* 0x000fe40000410000 */
[----:B------:R-:W-:Y:S01]  /*3420*/  MUFU.RCP R121, R75 ;  /* 0x0000004b00797308 */ /* 0x000fe20000001000 */
[----:B-----5:R-:W-:Y:S02]  /*3430*/  FMUL.FTZ R22, R111, -1.4426950216293334961 ;  /* 0xbfb8aa3b6f167820 */ /* 0x020fe40000410000 */
[----:B------:R-:W-:-:S02]  /*3440*/  FFMA.FTZ R122, R73, R12, 1 ;  /* 0x3f800000497a7423 */ /* 0x000fc4000001000c */
[----:B--2---:R-:W-:-:S03]  /*3450*/  FADD.FTZ R117, R117, 1 ;  /* 0x3f80000075757421 */ /* 0x004fc60000010000 */
[----:B------:R0:W1:Y:S01]  /*3460*/  MUFU.EX2 R105, R23 ;  /* 0x0000001700697308 */ /* 0x0000620000000800 */
[----:B------:R-:W-:-:S07]  /*3470*/  FADD.FTZ R12, R100, 1 ;  /* 0x3f800000640c7421 */ /* 0x000fce0000010000 */
[----:B------:R2:W5:Y:S01]  /*3480*/  MUFU.EX2 R134, R14 ;  /* 0x0000000e00867308 */ /* 0x0005620000000800 */
[----:B0-----:R-:W-:-:S07]  /*3490*/  FMUL.FTZ R23, R91, -1.4426950216293334961 ;  /* 0xbfb8aa3b5b177820 */ /* 0x001fce0000410000 */
[----:B------:R0:W5:Y:S01]  /*34a0*/  MUFU.EX2 R113, R23 ;  /* 0x0000001700717308 */ /* 0x0001620000000800 */
[----:B--2---:R-:W-:Y:S01]  /*34b0*/  FADD.FTZ R14, R92, 1 ;  /* 0x3f8000005c0e7421 */ /* 0x004fe20000010000 */
[----:B------:R-:W-:Y:S01]  /*34c0*/  PRMT R92, RZ, 0x7610, R18 ;  /* 0x00007610ff5c7816 */ /* 0x000fe20000000012 */
[----:B-1----:R-:W-:-:S05]  /*34d0*/  FADD.FTZ R105, R105, 1 ;  /* 0x3f80000069697421 */ /* 0x002fca0000010000 */
[----:B------:R1:W2:Y:S01]  /*34e0*/  MUFU.RCP R125, R14 ;  /* 0x0000000e007d7308 */ /* 0x0002a20000001000 */
[C---:B0-----:R-:W-:Y:S02]  /*34f0*/  IMAD R23, R53.reuse, c[0x0][0x2ec], R88 ;  /* 0x0000bb0035177a24 */ /* 0x041fe400078e0258 */
[----:B------:R-:W-:-:S04]  /*3500*/  IMAD.WIDE.U32 R88, R53, c[0x0][0x2e8], R2 ;  /* 0x0000ba0035587a25 */ /* 0x000fc800078e0002 */
[----:B-----5:R-:W-:Y:S01]  /*3510*/  FADD.FTZ R134, R134, 1 ;  /* 0x3f80000086867421 */ /* 0x020fe20000010000 */
[----:B------:R-:W-:Y:S01]  /*3520*/  IADD3 R89, R89, R23, RZ ;  /* 0x0000001759597210 */ /* 0x000fe20007ffe0ff */
[----:B------:R0:W-:Y:S01]  /*3530*/  MUFU.EX2 R87, R22 ;  /* 0x0000001600577308 */ /* 0x0001e20000000800 */
[----:B------:R-:W-:Y:S01]  /*3540*/  PRMT R23, RZ, 0x5410, R77 ;  /* 0x00005410ff177816 */ /* 0x000fe2000000004d */
[----:B------:R-:W-:Y:S01]  /*3550*/  FMUL.FTZ R77, R21, R78 ;  /* 0x0000004e154d7220 */ /* 0x000fe20000410000 */
[----:B-1----:R-:W-:Y:S01]  /*3560*/  PRMT R14, RZ, 0x5410, R8 ;  /* 0x00005410ff0e7816 */ /* 0x002fe20000000008 */
[----:B------:R-:W-:Y:S02]  /*3570*/  FADD.FTZ R113, R113, 1 ;  /* 0x3f80000071717421 */ /* 0x000fe40000010000 */
[----:B------:R-:W-:Y:S02]  /*3580*/  IMAD.WIDE.U32 R88, R56, c[0x0][0x2f0], R88 ;  /* 0x0000bc0038587a25 */ /* 0x000fe400078e0058 */
[----:B------:R1:W5:Y:S02]  /*3590*/  MUFU.EX2 R130, R13 ;  /* 0x0000000d00827308 */ /* 0x0003640000000800 */
[----:B0-----:R-:W-:-:S02]  /*35a0*/  FMUL.FTZ R22, R86, -1.4426950216293334961 ;  /* 0xbfb8aa3b56167820 */ /* 0x001fc40000410000 */
[----:B------:R-:W-:Y:S02]  /*35b0*/  FFMA.FTZ R14, R77, R14, R20 ;  /* 0x0000000e4d0e7223 */ /* 0x000fe40000010014 */
[----:B--2---:R-:W-:Y:S02]  /*35c0*/  FMUL.FTZ R100, R102, R125 ;  /* 0x0000007d66647220 */ /* 0x004fe40000410000 */
[----:B------:R0:W2:Y:S01]  /*35d0*/  MUFU.EX2 R132, R22 ;  /* 0x0000001600847308 */ /* 0x0000a20000000800 */
[----:B-1----:R-:W-:Y:S02]  /*35e0*/  FADD.FTZ R13, -R121, 1 ;  /* 0x3f800000790d7421 */ /* 0x002fe40000010100 */
[----:B------:R-:W-:Y:S02]  /*35f0*/  FMUL.FTZ R73, R23, R100 ;  /* 0x0000006417497220 */ /* 0x000fe40000410000 */
[C---:B------:R-:W-:Y:S02]  /*3600*/  FFMA.FTZ R123, R96.reuse, R13, 1 ;  /* 0x3f800000607b7423 */ /* 0x040fe4000001000d */
[----:B------:R-:W-:Y:S01]  /*3610*/  FMUL.FTZ R96, R96, R121 ;  /* 0x0000007960607220 */ /* 0x000fe20000410000 */
[----:B------:R1:W2:Y:S01]  /*3620*/  MUFU.RCP R20, R12 ;  /* 0x0000000c00147308 */ /* 0x0002a20000001000 */
[----:B0-----:R-:W-:Y:S01]  /*3630*/  PRMT R22, RZ, 0x7610, R76 ;  /* 0x00007610ff167816 */ /* 0x001fe2000000004c */
[----:B------:R-:W-:Y:S01]  /*3640*/  FADD.FTZ R13, -R125, 1 ;  /* 0x3f8000007d0d7421 */ /* 0x000fe20000010100 */
[----:B------:R-:W-:Y:S01]  /*3650*/  PRMT R76, RZ, 0x5410, R19 ;  /* 0x00005410ff4c7816 */ /* 0x000fe20000000013 */
[----:B-----5:R-:W-:-:S02]  /*3660*/  FADD.FTZ R130, R130, 1 ;  /* 0x3f80000082827421 */ /* 0x020fc40000010000 */
[----:B------:R-:W-:Y:S02]  /*3670*/  FMUL.FTZ R75, R22, R96 ;  /* 0x00000060164b7220 */ /* 0x000fe40000410000 */
[----:B------:R-:W0:Y:S01]  /*3680*/  MUFU.RCP R129, R105 ;  /* 0x0000006900817308 */ /* 0x000e220000001000 */
[----:B-1----:R-:W-:Y:S01]  /*3690*/  PRMT R12, RZ, 0x7610, R8 ;  /* 0x00007610ff0c7816 */ /* 0x002fe20000000008 */
[----:B------:R-:W-:Y:S02]  /*36a0*/  FFMA.FTZ R127, R102, R13, 1 ;  /* 0x3f800000667f7423 */ /* 0x000fe4000001000d */
[----:B--2---:R-:W-:Y:S02]  /*36b0*/  FADD.FTZ R132, R132, 1 ;  /* 0x3f80000084847421 */ /* 0x004fe40000010000 */
[----:B------:R-:W-:Y:S01]  /*36c0*/  FFMA.FTZ R14, R75, R12, R14 ;  /* 0x0000000c4b0e7223 */ /* 0x000fe2000001000e */
[----:B------:R-:W-:Y:S01]  /*36d0*/  PRMT R12, RZ, 0x5410, R9 ;  /* 0x00005410ff0c7816 */ /* 0x000fe20000000009 */
[----:B------:R-:W-:Y:S01]  /*36e0*/  MUFU.RCP R131, R107 ;  /* 0x0000006b00837308 */ /* 0x000fe20000001000 */
[----:B------:R-:W-:-:S03]  /*36f0*/  FMUL.FTZ R102, R85, R20 ;  /* 0x0000001455667220 */ /* 0x000fc60000410000 */
[----:B------:R-:W-:Y:S02]  /*3700*/  FFMA.FTZ R14, R73, R12, R14 ;  /* 0x0000000c490e7223 */ /* 0x000fe4000001000e */
[----:B------:R-:W-:Y:S02]  /*3710*/  FADD.FTZ R12, -R20, 1 ;  /* 0x3f800000140c7421 */ /* 0x000fe40000010100 */
[----:B------:R-:W1:Y:S01]  /*3720*/  MUFU.RCP R133, R109 ;  /* 0x0000006d00857308 */ /* 0x000e620000001000 */
[----:B0-----:R-:W-:Y:S02]  /*3730*/  FADD.FTZ R13, -R129, 1 ;  /* 0x3f800000810d7421 */ /* 0x001fe40000010100 */
[----:B------:R-:W-:Y:S02]  /*3740*/  FFMA.FTZ R124, R85, R12, 1 ;  /* 0x3f800000557c7423 */ /* 0x000fe4000001000c */
[----:B------:R-:W-:Y:S02]  /*3750*/  FADD.FTZ R12, R87, 1 ;  /* 0x3f800000570c7421 */ /* 0x000fe40000010000 */
[----:B------:R-:W-:Y:S01]  /*3760*/  FMUL.FTZ R79, R110, R102 ;  /* 0x000000666e4f7220 */ /* 0x000fe20000410000 */
[----:B------:R-:W0:Y:S01]  /*3770*/  MUFU.EX2 R136, R16 ;  /* 0x0000001000887308 */ /* 0x000e220000000800 */
[----:B-1----:R-:W-:-:S07]  /*3780*/  FMUL.FTZ R105, R108, R133 ;  /* 0x000000856c697220 */ /* 0x002fce0000410000 */
[----:B------:R-:W-:Y:S01]  /*3790*/  MUFU.RCP R137, R117 ;  /* 0x0000007500897308 */ /* 0x000fe20000001000 */
[----:B0-----:R-:W-:-:S07]  /*37a0*/  FADD.FTZ R136, R136, 1 ;  /* 0x3f80000088887421 */ /* 0x001fce0000010000 */
[----:B------:R-:W-:Y:S08]  /*37b0*/  MUFU.RCP R126, R113 ;  /* 0x00000071007e7308 */ /* 0x000ff00000001000 */
[----:B------:R-:W-:Y:S01]  /*37c0*/  MUFU.RCP R128, R115 ;  /* 0x0000007300807308 */ /* 0x000fe20000001000 */
[----:B----4-:R0:W-:Y:S04]  /*37d0*/  STS.128 [R48.X16], R24 ;  /* 0x0000001830007388 */ /* 0x0101e8000000cc00 */
[----:B---3--:R1:W-:Y:S01]  /*37e0*/  STS.128 [R48.X16+0x200], R80 ;  /* 0x0002005030007388 */ /* 0x0083e2000000cc00 */
[----:B------:R-:W-:-:S06]  /*37f0*/  NOP ;  /* 0x0000000000007918 */ /* 0x000fcc0000000000 */
[----:B------:R-:W2:Y:S01]  /*3800*/  LDS.128 R16, [R36] ;  /* 0x0000000024107984 */ /* 0x000ea20000000c00 */
[----:B0-----:R-:W-:Y:S01]  /*3810*/  PRMT R26, RZ, 0x7610, R9 ;  /* 0x00007610ff1a7816 */ /* 0x001fe20000000009 */
[----:B------:R0:W3:Y:S01]  /*3820*/  MUFU.RCP R24, R12 ;  /* 0x0000000c00187308 */ /* 0x0000e20000001000 */
[C---:B------:R-:W-:Y:S02]  /*3830*/  FFMA.FTZ R25, R104.reuse, R13, 1 ;  /* 0x3f80000068197423 */ /* 0x040fe4000001000d */
[----:B-1----:R-:W-:Y:S01]  /*3840*/  FMUL.FTZ R80, R104, R129 ;  /* 0x0000008168507220 */ /* 0x002fe20000410000 */
[----:B------:R-:W-:Y:S01]  /*3850*/  PRMT R82, RZ, 0x7610, R15 ;  /* 0x00007610ff527816 */ /* 0x000fe2000000000f */
[----:B------:R-:W-:Y:S02]  /*3860*/  FADD.FTZ R13, -R131, 1 ;  /* 0x3f800000830d7421 */ /* 0x000fe40000010100 */
[----:B------:R-:W-:Y:S01]  /*3870*/  FFMA.FTZ R26, R79, R26, R14 ;  /* 0x0000001a4f1a7223 */ /* 0x000fe2000001000e */
[----:B0-----:R-:W-:Y:S01]  /*3880*/  PRMT R12, RZ, 0x5410, R10 ;  /* 0x00005410ff0c7816 */ /* 0x001fe2000000000a */
[----:B------:R-:W-:-:S02]  /*3890*/  FMUL.FTZ R87, R112, R80 ;  /* 0x0000005070577220 */ /* 0x000fc40000410000 */
[C---:B------:R-:W-:Y:S02]  /*38a0*/  FMUL.FTZ R104, R106.reuse, R131 ;  /* 0x000000836a687220 */ /* 0x040fe40000410000 */
[----:B------:R-:W-:Y:S02]  /*38b0*/  FFMA.FTZ R27, R106, R13, 1 ;  /* 0x3f8000006a1b7423 */ /* 0x000fe4000001000d */
[----:B------:R-:W-:Y:S01]  /*38c0*/  FFMA.FTZ R26, R87, R12, R26 ;  /* 0x0000000c571a7223 */ /* 0x000fe2000001001a */
[----:B------:R-:W-:Y:S01]  /*38d0*/  PRMT R12, RZ, 0x7610, R10 ;  /* 0x00007610ff0c7816 */ /* 0x000fe2000000000a */
[----:B------:R-:W-:Y:S02]  /*38e0*/  FADD.FTZ R13, -R133, 1 ;  /* 0x3f800000850d7421 */ /* 0x000fe40000010100 */
[----:B------:R-:W-:Y:S02]  /*38f0*/  FMUL.FTZ R85, R114, R104 ;  /* 0x0000006872557220 */ /* 0x000fe40000410000 */
[----:B------:R-:W-:Y:S01]  /*3900*/  FFMA.FTZ R135, R108, R13, 1 ;  /* 0x3f8000006c877423 */ /* 0x000fe2000001000d */
[----:B------:R-:W-:Y:S01]  /*3910*/  PRMT R13, RZ, 0x5410, R11 ;  /* 0x00005410ff0d7816 */ /* 0x000fe2000000000b */
[----:B------:R-:W-:-:S02]  /*3920*/  FMUL.FTZ R14, R82, -1.4426950216293334961 ;  /* 0xbfb8aa3b520e7820 */ /* 0x000fc40000410000 */
[----:B------:R-:W-:Y:S02]  /*3930*/  FFMA.FTZ R26, R85, R12, R26 ;  /* 0x0000000c551a7223 */ /* 0x000fe4000001001a */
[----:B------:R-:W-:Y:S01]  /*3940*/  FMUL.FTZ R83, R116, R105 ;  /* 0x0000006974537220 */ /* 0x000fe20000410000 */
[----:B------:R0:W1:Y:S01]  /*3950*/  MUFU.EX2 R138, R14 ;  /* 0x0000000e008a7308 */ /* 0x0000620000000800 */
[----:B---3--:R-:W-:Y:S02]  /*3960*/  FADD.FTZ R12, -R24, 1 ;  /* 0x3f800000180c7421 */ /* 0x008fe40000010100 */
[----:B------:R-:W-:Y:S01]  /*3970*/  FMUL.FTZ R106, R111, R24 ;  /* 0x000000186f6a7220 */ /* 0x000fe20000410000 */
[----:B--2---:R-:W-:-:S03]  /*3980*/  PRMT R107, RZ, 0x5410, R16 ;  /* 0x00005410ff6b7816 */ /* 0x004fc60000000010 */
[----:B------:R-:W-:Y:S01]  /*3990*/  FMUL.FTZ R81, R118, R106 ;  /* 0x0000006a76517220 */ /* 0x000fe20000410000 */
[----:B------:R-:W-:Y:S01]  /*39a0*/  PRMT R109, RZ, 0x5410, R17 ;  /* 0x00005410ff6d7816 */ /* 0x000fe20000000011 */
[----:B0-----:R-:W-:Y:S01]  /*39b0*/  FFMA.FTZ R14, R83, R13, R26 ;  /* 0x0000000d530e7223 */ /* 0x001fe2000001001a */
[----:B------:R-:W-:Y:S01]  /*39c0*/  PRMT R117, RZ, 0x7610, R18 ;  /* 0x00007610ff757816 */ /* 0x000fe20000000012 */
[----:B------:R-:W-:Y:S01]  /*39d0*/  FFMA.FTZ R26, R111, R12, 1 ;  /* 0x3f8000006f1a7423 */ /* 0x000fe2000001000c */
[----:B------:R-:W-:Y:S01]  /*39e0*/  PRMT R12, RZ, 0x7610, R11 ;  /* 0x00007610ff0c7816 */ /* 0x000fe2000000000b */
[----:B------:R-:W-:Y:S01]  /*39f0*/  FMUL.FTZ R21, R21, R107 ;  /* 0x0000006b15157220 */ /* 0x000fe20000410000 */
[----:B------:R-:W-:Y:S01]  /*3a00*/  PRMT R111, RZ, 0x7610, R16 ;  /* 0x00007610ff6f7816 */ /* 0x000fe20000000010 */
[----:B------:R-:W-:Y:S01]  /*3a10*/  FMUL.FTZ R16, R23, R109 ;  /* 0x0000006d17107220 */ /* 0x000fe20000410000 */
[----:B------:R-:W-:Y:S01]  /*3a20*/  PRMT R108, RZ, 0x5410, R19 ;  /* 0x00005410ff6c7816 */ /* 0x000fe20000000013 */
[----:B------:R-:W-:Y:S01]  /*3a30*/  FFMA.FTZ R142, R81, R12, R14 ;  /* 0x0000000c518e7223 */ /* 0x000fe2000001000e */
[----:B------:R-:W-:Y:S01]  /*3a40*/  PRMT R113, RZ, 0x5410, R18 ;  /* 0x00005410ff717816 */ /* 0x000fe20000000012 */
[----:B------:R-:W0:Y:S01]  /*3a50*/  LDS.128 R12, [R36+0x10] ;  /* 0x00001000240c7984 */ /* 0x000e220000000c00 */
[----:B------:R-:W-:Y:S01]  /*3a60*/  FMUL.FTZ R22, R22, R111 ;  /* 0x0000006f16167220 */ /* 0x000fe20000410000 */
[----:B------:R-:W-:Y:S01]  /*3a70*/  PRMT R115, RZ, 0x7610, R17 ;  /* 0x00007610ff737816 */ /* 0x000fe20000000011 */
[----:B------:R-:W-:Y:S01]  /*3a80*/  FMUL.FTZ R114, R114, R117 ;  /* 0x0000007572727220 */ /* 0x000fe20000410000 */
[----:B------:R-:W-:Y:S01]  /*3a90*/  PRMT R119, RZ, 0x7610, R19 ;  /* 0x00007610ff777816 */ /* 0x000fe20000000013 */
[----:B------:R-:W-:-:S02]  /*3aa0*/  FMUL.FTZ R22, R121, R22 ;  /* 0x0000001679167220 */ /* 0x000fc40000410000 */
[----:B------:R2:W3:Y:S01]  /*3ab0*/  MUFU.RCP R121, R130 ;  /* 0x0000008200797308 */ /* 0x0004e20000001000 */
[----:B------:R-:W-:Y:S02]  /*3ac0*/  FMUL.FTZ R116, R116, R108 ;  /* 0x0000006c74747220 */ /* 0x000fe40000410000 */
[----:B------:R-:W-:Y:S02]  /*3ad0*/  FMUL.FTZ R112, R112, R113 ;  /* 0x0000007170707220 */ /* 0x000fe40000410000 */
[----:B------:R-:W-:Y:S02]  /*3ae0*/  FMUL.FTZ R17, R110, R115 ;  /* 0x000000736e117220 */ /* 0x000fe40000410000 */
[----:B------:R-:W-:Y:S02]  /*3af0*/  FMUL.FTZ R21, R120, R21 ;  /* 0x0000001578157220 */ /* 0x000fe40000410000 */
[----:B------:R-:W-:Y:S02]  /*3b00*/  FMUL.FTZ R16, R125, R16 ;  /* 0x000000107d107220 */ /* 0x000fe40000410000 */
[----:B------:R-:W-:Y:S01]  /*3b10*/  FMUL.FTZ R114, R131, R114 ;  /* 0x0000007283727220 */ /* 0x000fe20000410000 */
[----:B------:R-:W4:Y:S01]  /*3b20*/  MUFU.RCP R125, R132 ;  /* 0x00000084007d7308 */ /* 0x000f220000001000 */
[----:B------:R-:W-:-:S02]  /*3b30*/  FMUL.FTZ R116, R133, R116 ;  /* 0x0000007485747220 */ /* 0x000fc40000410000 */
[----:B------:R-:W-:Y:S02]  /*3b40*/  FMUL.FTZ R112, R129, R112 ;  /* 0x0000007081707220 */ /* 0x000fe40000410000 */
[----:B------:R-:W-:Y:S02]  /*3b50*/  FMUL.FTZ R19, R118, R119 ;  /* 0x0000007776137220 */ /* 0x000fe40000410000 */
[----:B-1----:R-:W-:Y:S01]  /*3b60*/  FADD.FTZ R138, R138, 1 ;  /* 0x3f8000008a8a7421 */ /* 0x002fe20000010000 */
[----:B------:R-:W-:Y:S01]  /*3b70*/  MUFU.RCP R129, R136 ;  /* 0x0000008800817308 */ /* 0x000fe20000001000 */
[----:B------:R-:W-:Y:S02]  /*3b80*/  FMUL.FTZ R17, R20, R17 ;  /* 0x0000001114117220 */ /* 0x000fe40000410000 */
[----:B------:R-:W-:Y:S02]  /*3b90*/  FMUL.FTZ R20, R21, R122 ;  /* 0x0000007a15147220 */ /* 0x000fe40000410000 */
[----:B------:R-:W-:-:S02]  /*3ba0*/  FMUL.FTZ R123, R22, R123 ;  /* 0x0000007b167b7220 */ /* 0x000fc40000410000 */
[----:B------:R-:W-:Y:S01]  /*3bb0*/  FMUL.FTZ R16, R16, R127 ;  /* 0x0000007f10107220 */ /* 0x000fe20000410000 */
[----:B------:R-:W-:Y:S01]  /*3bc0*/  MUFU.RCP R131, R138 ;  /* 0x0000008a00837308 */ /* 0x000fe20000001000 */
[----:B------:R-:W-:Y:S01]  /*3bd0*/  FMUL.FTZ R27, R114, R27 ;  /* 0x0000001b721b7220 */ /* 0x000fe20000410000 */
[----:B------:R-:W-:Y:S01]  /*3be0*/  F2FP.BF16.PACK_AB R20, R123, R20 ;  /* 0x000000147b14723e */ /* 0x000fe200000010ff */
[----:B------:R-:W-:Y:S02]  /*3bf0*/  FMUL.FTZ R23, R116, R135 ;  /* 0x0000008774177220 */ /* 0x000fe40000410000 */
[----:B------:R-:W-:Y:S01]  /*3c00*/  FMUL.FTZ R19, R24, R19 ;  /* 0x0000001318137220 */ /* 0x000fe20000410000 */
[--C-:B0-----:R-:W-:Y:S01]  /*3c10*/  PRMT R114, RZ, 0x5410, R13.reuse ;  /* 0x00005410ff727816 */ /* 0x101fe2000000000d */
[----:B------:R-:W-:Y:S01]  /*3c20*/  FMUL.FTZ R22, R112, R25 ;  /* 0x0000001970167220 */ /* 0x000fe20000410000 */
[----:B------:R-:W0:Y:S01]  /*3c30*/  MUFU.RCP R127, R134 ;  /* 0x00000086007f7308 */ /* 0x000e220000001000 */
[----:B------:R-:W-:Y:S01]  /*3c40*/  PRMT R116, RZ, 0x7610, R13 ;  /* 0x00007610ff747816 */ /* 0x000fe2000000000d */
[----:B------:R-:W-:Y:S01]  /*3c50*/  FADD.FTZ R13, -R137, 1 ;  /* 0x3f800000890d7421 */ /* 0x000fe20000010100 */
[--C-:B------:R-:W-:Y:S01]  /*3c60*/  PRMT R122, RZ, 0x5410, R15.reuse ;  /* 0x00005410ff7a7816 */ /* 0x100fe2000000000f */
[----:B------:R-:W-:Y:S01]  /*3c70*/  FMUL.FTZ R26, R19, R26 ;  /* 0x0000001a131a7220 */ /* 0x000fe20000410000 */
[----:B--2---:R-:W-:Y:S01]  /*3c80*/  PRMT R130, RZ, 0x7610, R15 ;  /* 0x00007610ff827816 */ /* 0x004fe2000000000f */
[----:B---3--:R-:W-:Y:S01]  /*3c90*/  FADD.FTZ R15, -R121, 1 ;  /* 0x3f800000790f7421 */ /* 0x008fe20000010100 */
[--C-:B------:R-:W-:Y:S01]  /*3ca0*/  PRMT R110, RZ, 0x5410, R12.reuse ;  /* 0x00005410ff6e7816 */ /* 0x100fe2000000000c */
[----:B------:R-:W-:Y:S01]  /*3cb0*/  FFMA.FTZ R19, R84, R13, 1 ;  /* 0x3f80000054137423 */ /* 0x000fe2000001000d */
[----:B------:R-:W-:Y:S01]  /*3cc0*/  PRMT R112, RZ, 0x7610, R12 ;  /* 0x00007610ff707816 */ /* 0x000fe2000000000c */
[----:B------:R-:W-:Y:S01]  /*3cd0*/  FFMA.FTZ R21, R90, R15, 1 ;  /* 0x3f8000005a157423 */ /* 0x000fe2000001000f */
[--C-:B------:R-:W-:Y:S01]  /*3ce0*/  PRMT R118, RZ, 0x5410, R14.reuse ;  /* 0x00005410ff767816 */ /* 0x100fe2000000000e */
[----:B------:R-:W-:Y:S01]  /*3cf0*/  FADD.FTZ R12, -R126, 1 ;  /* 0x3f8000007e0c7421 */ /* 0x000fe20000010100 */
[----:B------:R-:W-:Y:S01]  /*3d00*/  PRMT R120, RZ, 0x7610, R14 ;  /* 0x00007610ff787816 */ /* 0x000fe2000000000e */
[----:B------:R-:W-:Y:S01]  /*3d10*/  FADD.FTZ R14, -R128, 1 ;  /* 0x3f800000800e7421 */ /* 0x000fe20000010100 */
        /* <DEDUP_REMOVED lines=17> */
[----:B----4-:R-:W-:Y:S02]  /*3e30*/  FADD.FTZ R13, -R125, 1 ;  /* 0x3f8000007d0d7421 */ /* 0x010fe40000010100 */
[----:B------:R-:W-:Y:S01]  /*3e40*/  FMUL.FTZ R14, R93, R118 ;  /* 0x000000765d0e7220 */ /* 0x000fe20000410000 */
[----:B------:R-:W-:Y:S01]  /*3e50*/  F2FP.BF16.PACK_AB R25, R25, R18 ;  /* 0x000000121919723e */ /* 0x000fe200000010ff */
[----:B0-----:R-:W-:Y:S02]  /*3e60*/  FADD.FTZ R19, -R127, 1 ;  /* 0x3f8000007f137421 */ /* 0x001fe40000010100 */
[----:B------:R-:W-:Y:S02]  /*3e70*/  FADD.FTZ R21, -R129, 1 ;  /* 0x3f80000081157421 */ /* 0x000fe40000010100 */
[----:B------:R-:W-:-:S02]  /*3e80*/  FADD.FTZ R133, -R131, 1 ;  /* 0x3f80000083857421 */ /* 0x000fc40000010100 */
[----:B------:R-:W-:Y:S02]  /*3e90*/  FMUL.FTZ R24, R92, R120 ;  /* 0x000000785c187220 */ /* 0x000fe40000410000 */
[----:B------:R-:W-:Y:S02]  /*3ea0*/  FMUL.FTZ R124, R76, R122 ;  /* 0x0000007a4c7c7220 */ /* 0x000fe40000410000 */
[----:B------:R-:W-:Y:S02]  /*3eb0*/  FMUL.FTZ R132, R103, R130 ;  /* 0x0000008267847220 */ /* 0x000fe40000410000 */
[----:B------:R-:W-:Y:S02]  /*3ec0*/  FFMA.FTZ R13, R86, R13, 1 ;  /* 0x3f800000560d7423 */ /* 0x000fe4000001000d */
[----:B------:R-:W-:Y:S02]  /*3ed0*/  FMUL.FTZ R14, R125, R14 ;  /* 0x0000000e7d0e7220 */ /* 0x000fe40000410000 */
[----:B------:R-:W-:-:S02]  /*3ee0*/  FFMA.FTZ R19, R74, R19, 1 ;  /* 0x3f8000004a137423 */ /* 0x000fc40000010013 */
        /* <DEDUP_REMOVED lines=8> */
[----:B------:R-:W-:Y:S01]  /*3f70*/  FMUL.FTZ R124, R124, R21 ;  /* 0x000000157c7c7220 */ /* 0x000fe20000410000 */
[----:B------:R-:W-:Y:S01]  /*3f80*/  F2FP.BF16.PACK_AB R21, R17, R16 ;  /* 0x000000101115723e */ /* 0x000fe200000010ff */
[----:B------:R-:W-:Y:S01]  /*3f90*/  BAR.SYNC.DEFER_BLOCKING 0x0 ;  /* 0x0000000000007b1d */ /* 0x000fe20000010000 */
[----:B------:R-:W-:Y:S01]  /*3fa0*/  FMUL.FTZ R133, R132, R133 ;  /* 0x0000008584857220 */ /* 0x000fe20000410000 */
[----:B------:R-:W-:Y:S01]  /*3fb0*/  F2FP.BF16.PACK_AB R26, R14, R13 ;  /* 0x0000000d0e1a723e */ /* 0x000fe200000010ff */
[----:B------:R-:W-:Y:S02]  /*3fc0*/  FMUL.FTZ R126, R91, R126 ;  /* 0x0000007e5b7e7220 */ /* 0x000fe40000410000 */
        /* <DEDUP_REMOVED lines=11> */
[----:B------:R0:W-:Y:S01]  /*4080*/  STS.128 [R36], R20 ;  /* 0x0000001424007388 */ /* 0x0001e20000000c00 */
[----:B------:R-:W-:Y:S02]  /*4090*/  FMUL.FTZ R129, R94, R129 ;  /* 0x000000815e817220 */ /* 0x000fe40000410000 */
[----:B------:R-:W-:Y:S01]  /*40a0*/  FMUL.FTZ R91, R92, R127 ;  /* 0x0000007f5c5b7220 */ /* 0x000fe20000410000 */
[----:B------:R-:W-:Y:S01]  /*40b0*/  STS.128 [R36+0x10], R24 ;  /* 0x0000101824007388 */ /* 0x000fe20000000c00 */
[----:B------:R-:W-:-:S06]  /*40c0*/  NOP ;  /* 0x0000000000007918 */ /* 0x000fcc0000000000 */
[----:B------:R-:W1:Y:S01]  /*40d0*/  LDS.128 R16, [R48.X16] ;  /* 0x0000000030107984 */ /* 0x000e62000000cc00 */
[----:B------:R-:W-:-:S03]  /*40e0*/  FMUL.FTZ R82, R82, R131 ;  /* 0x0000008352527220 */ /* 0x000fc60000410000 */
[----:B------:R-:W2:Y:S01]  /*40f0*/  LDS.128 R12, [R48.X16+0x200] ;  /* 0x00020000300c7984 */ /* 0x000ea2000000cc00 */
[----:B0-----:R-:W-:Y:S01]  /*4100*/  PRMT R20, RZ, 0x5410, R4 ;  /* 0x00005410ff147816 */ /* 0x001fe20000000004 */
[----:B------:R-:W-:Y:S02]  /*4110*/  IMAD R21, R55, c[0x0][0x2f0], RZ ;  /* 0x0000bc0037157a24 */ /* 0x000fe400078e02ff */
[----:B------:R-:W-:Y:S02]  /*4120*/  FMUL.FTZ R103, R103, R82 ;  /* 0x0000005267677220 */ /* 0x000fe40000410000 */
[----:B------:R-:W-:Y:S01]  /*4130*/  FFMA.FTZ R142, R101, R20, R142 ;  /* 0x00000014658e7223 */ /* 0x000fe2000001008e */
[----:B------:R-:W-:Y:S01]  /*4140*/  PRMT R20, RZ, 0x7610, R4 ;  /* 0x00007610ff147816 */ /* 0x000fe20000000004 */
[----:B------:R-:W-:Y:S01]  /*4150*/  IMAD R23, R56, c[0x0][0x2f4], R21 ;  /* 0x0000bd0038177a24 */ /* 0x000fe200078e0215 */
[----:B------:R-:W-:-:S03]  /*4160*/  PRMT R21, RZ, 0x5410, R5 ;  /* 0x00005410ff157816 */ /* 0x000fc60000000005 */
        /* <DEDUP_REMOVED lines=8> */
[----:B------:R-:W-:Y:S02]  /*41f0*/  ISETP.NE.U32.AND P0, PT, RZ, c[0x0][0x270], PT ;  /* 0x00009c00ff007a0c */ /* 0x000fe40003f05070 */
[----:B------:R-:W-:Y:S01]  /*4200*/  PRMT R23, RZ, 0x5410, R6 ;  /* 0x00005410ff177816 */ /* 0x000fe20000000006 */
[----:B------:R-:W-:Y:S01]  /*4210*/  IMAD.WIDE R20, R37, 0x10, R20 ;  /* 0x0000001025147825 */ /* 0x000fe200078e0214 */
[----:B------:R-:W-:-:S03]  /*4220*/  ISETP.NE.AND.EX P0, PT, RZ, c[0x0][0x274], PT, P0 ;  /* 0x00009d00ff007a0c */ /* 0x000fc60003f05300 */
[----:B------:R-:W-:Y:S01]  /*4230*/  FFMA.FTZ R22, R93, R23, R22 ;  /* 0x000000175d167223 */ /* 0x000fe20000010016 */
[----:B------:R-:W-:Y:S01]  /*4240*/  PRMT R23, RZ, 0x7610, R6 ;  /* 0x00007610ff177816 */ /* 0x000fe20000000006 */
[----:B-1----:R0:W-:Y:S04]  /*4250*/  STG.E.128 [R20.64], R16 ;  /* 0x0000001014007986 */ /* 0x0021e8000c101d04 */
[----:B------:R-:W-:Y:S01]  /*4260*/  FFMA.FTZ R22, R91, R23, R22 ;  /* 0x000000175b167223 */ /* 0x000fe20000010016 */
[----:B------:R-:W-:Y:S01]  /*4270*/  PRMT R23, RZ, 0x5410, R7 ;  /* 0x00005410ff177816 */ /* 0x000fe20000000007 */
[----:B--2---:R0:W-:Y:S04]  /*4280*/  STG.E.128 [R20.64+0x200], R12 ;  /* 0x0002000c14007986 */ /* 0x0041e8000c101d04 */
[----:B------:R-:W-:Y:S01]  /*4290*/  FFMA.FTZ R74, R89, R23, R22 ;  /* 0x00000017594a7223 */ /* 0x000fe20000010016 */
        /* <DEDUP_REMOVED lines=44> */
.L_x_6360:
        /* <DEDUP_REMOVED lines=44> */
.L_x_6398:
        /* <DEDUP_REMOVED lines=11> */
[----:B0-2---:R0:W2:Y:S04]  /*48d0*/  LDG.E.128 R16, [R132.64+0x200] ;  /* 0x0002000484107981 */ /* 0x0050a8000c1e1d00 */
        /* <DEDUP_REMOVED lines=19> */
[C---:B------:R-:W-:Y:S02]  /*4a10*/  LOP3.LUT P0, RZ, R49.reuse, 0x1f, RZ, 0xc0, !PT ;  /* 0x0000001f31ff7812 */ /* 0x040fe4000780c0ff */
[C---:B------:R-:W-:Y:S02]  /*4a20*/  ISETP.NE.AND P1, PT, R49.reuse, RZ, PT ;  /* 0x000000ff3100720c */ /* 0x040fe40003f25270 */
[----:B------:R-:W-:Y:S02]  /*4a30*/  ISETP.LT.OR P2, PT, R0, 0x2, P0 ;  /* 0x000000020000780c */ /* 0x000fe40000741670 */
[----:B------:R-:W-:-:S09]  /*4a40*/  IADD3 R108, R49, 0x200, RZ ;  /* 0x00000200316c7810 */ /* 0x000fd20007ffe0ff */
[----:B------:R-:W-:Y:S01]  /*4a50*/  @!P1 LEA R108, R104, R131, 0x8 ;  /* 0x00000083686c9211 */ /* 0x000fe200078e40ff */
[----:B--2---:R-:W-:Y:S04]  /*4a60*/  STS.128 [R48.X16+0x200], R16 ;  /* 0x0002001030007388 */ /* 0x004fe8000000cc00 */
[----:B---3--:R0:W-:Y:S01]  /*4a70*/  STS.128 [R48.X16], R12 ;  /* 0x0000000c30007388 */ /* 0x0081e2000000cc00 */
[----:B------:R-:W-:-:S06]  /*4a80*/  NOP ;  /* 0x0000000000007918 */ /* 0x000fcc0000000000 */
[----:B------:R1:W2:Y:S01]  /*4a90*/  LDG.E R186, [R186.64] ;  /* 0x00000004baba7981 */ /* 0x0002a2000c1e1900 */
[----:B----4-:R-:W-:Y:S01]  /*4aa0*/  FMUL.FTZ R161, R100, 1.4426950216293334961 ;  /* 0x3fb8aa3b64a17820 */ /* 0x010fe20000410000 */
[----:B0-----:R-:W-:Y:S02]  /*4ab0*/  @!P2 IADD3 R12, R0, -0x2, RZ ;  /* 0xfffffffe000ca810 */ /* 0x001fe40007ffe0ff */
[----:B------:R-:W0:Y:S01]  /*4ac0*/  LDS.128 R16, [R36+0x10] ;  /* 0x0000100024107984 */ /* 0x000e220000000c00 */
[----:B------:R-:W-:-:S06]  /*4ad0*/  FMUL.FTZ R197, R161, R72 ;  /* 0x00000048a1c57220 */ /* 0x000fcc0000410000 */
[----:B------:R-:W3:Y:S01]  /*4ae0*/  MUFU.EX2 R197, R197 ;  /* 0x000000c500c57308 */ /* 0x000ee20000000800 */
[----:B------:R-:W-:Y:S01]  /*4af0*/  SHF.L.U32 R108, R108, 0x2, RZ ;  /* 0x000000026c6c7819 */ /* 0x000fe200000006ff */
[----:B------:R-:W-:Y:S02]  /*4b00*/  @!P2 IMAD R133, R12, c[0x0][0x16c], R131 ;  /* 0x00005b000c85aa24 */ /* 0x000fe400078e0283 */
[----:B------:R-:W4:Y:S04]  /*4b10*/  LDS.128 R12, [R36] ;  /* 0x00000000240c7984 */ /* 0x000f280000000c00 */
[----:B---3--:R4:W-:Y:S01]  /*4b20*/  STS [R108+0xea8], R197 ;  /* 0x000ea8c56c007388 */ /* 0x0089e20000000800 */
[----:B------:R-:W-:Y:S01]  /*4b30*/  HFMA2.MMA R188, -RZ, RZ, 0, 0 ;  /* 0x00000000ffbc7435 */ /* 0x000fe200000001ff */
[----:B------:R-:W-:-:S02]  /*4b40*/  @!P2 IMAD.WIDE R132, R133, 0x8, R32 ;  /* 0x000000088584a825 */ /* 0x000fc400078e0220 */
[----:B------:R-:W-:Y:S02]  /*4b50*/  BAR.SYNC.DEFER_BLOCKING 0x0 ;  /* 0x0000000000007b1d */ /* 0x000fe40000010000 */
[C---:B------:R-:W-:Y:S02]  /*4b60*/  FMUL.FTZ R128, R161.reuse, R71 ;  /* 0x00000047a1807220 */ /* 0x040fe40000410000 */
[----:B------:R-:W-:-:S03]  /*4b70*/  FMUL.FTZ R126, R161, R70 ;  /* 0x00000046a17e7220 */ /* 0x000fc60000410000 */
[----:B------:R3:W5:Y:S01]  /*4b80*/  @!P2 LDG.E R188, [R132.64+0x4] ;  /* 0x0000040484bca981 */ /* 0x000762000c1e1900 */
[----:B------:R-:W-:Y:S01]  /*4b90*/  ISETP.NE.AND P2, PT, R49, 0x1f, PT ;  /* 0x0000001f3100780c */ /* 0x000fe20003f45270 */
[----:B------:R-:W0:Y:S01]  /*4ba0*/  MUFU.EX2 R128, R128 ;  /* 0x0000008000807308 */ /* 0x000e220000000800 */
[----:B------:R-:W-:-:S11]  /*4bb0*/  FMUL.FTZ R143, R161, R69 ;  /* 0x00000045a18f7220 */ /* 0x000fd60000410000 */
[----:B------:R1:W1:Y:S01]  /*4bc0*/  @P2 LDS R210, [R49.X4+0x16ac] ;  /* 0x0016ac0031d22984 */ /* 0x0002620000004800 */
[----:B------:R-:W1:Y:S01]  /*4bd0*/  MUFU.EX2 R126, R126 ;  /* 0x0000007e007e7308 */ /* 0x000e620000000800 */
[--C-:B---3--:R-:W-:Y:S02]  /*4be0*/  PRMT R133, RZ, 0x5410, R8.reuse ;  /* 0x00005410ff857816 */ /* 0x108fe40000000008 */
[----:B------:R-:W-:Y:S01]  /*4bf0*/  PRMT R134, RZ, 0x7610, R8 ;  /* 0x00007610ff867816 */ /* 0x000fe20000000008 */
[C---:B------:R-:W-:Y:S01]  /*4c00*/  FMUL.FTZ R142, R161.reuse, R68 ;  /* 0x00000044a18e7220 */ /* 0x040fe20000410000 */
[--C-:B0-----:R-:W-:Y:S01]  /*4c10*/  PRMT R144, RZ, 0x5410, R19.reuse ;  /* 0x00005410ff907816 */ /* 0x101fe20000000013 */
[----:B------:R-:W-:Y:S01]  /*4c20*/  FMUL.FTZ R177, R161, R57 ;  /* 0x00000039a1b17220 */ /* 0x000fe20000410000 */
[----:B------:R-:W-:Y:S01]  /*4c30*/  PRMT R158, RZ, 0x7610, R19 ;  /* 0x00007610ff9e7816 */ /* 0x000fe20000000013 */
[----:B------:R-:W0:Y:S01]  /*4c40*/  MUFU.EX2 R143, R143 ;  /* 0x0000008f008f7308 */ /* 0x000e220000000800 */
[--C-:B----4-:R-:W-:Y:S01]  /*4c50*/  PRMT R108, RZ, 0x5410, R12.reuse ;  /* 0x00005410ff6c7816 */ /* 0x110fe2000000000c */
[----:B------:R-:W-:Y:S01]  /*4c60*/  FMUL.FTZ R223, R133, R72 ;  /* 0x0000004885df7220 */ /* 0x000fe20000410000 */
[----:B------:R-:W-:Y:S01]  /*4c70*/  PRMT R112, RZ, 0x7610, R12 ;  /* 0x00007610ff707816 */ /* 0x000fe2000000000c */
[----:B------:R-:W-:Y:S01]  /*4c80*/  FMUL.FTZ R219, R134, R71 ;  /* 0x0000004786db7220 */ /* 0x000fe20000410000 */
[----:B------:R-:W-:Y:S01]  /*4c90*/  PRMT R19, RZ, 0x5410, R9 ;  /* 0x00005410ff137816 */ /* 0x000fe20000000009 */
[C---:B------:R-:W-:Y:S01]  /*4ca0*/  FMUL.FTZ R141, R161.reuse, R67 ;  /* 0x00000043a18d7220 */ /* 0x040fe20000410000 */
[----:B------:R-:W-:Y:S01]  /*4cb0*/  PRMT R110, RZ, 0x5410, R13 ;  /* 0x00005410ff6e7816 */ /* 0x000fe2000000000d */
[C---:B------:R-:W-:Y:S01]  /*4cc0*/  FMUL.FTZ R138, R161.reuse, R66 ;  /* 0x00000042a18a7220 */ /* 0x040fe20000410000 */
[----:B------:R-:W3:Y:S01]  /*4cd0*/  MUFU.EX2 R142, R142 ;  /* 0x0000008e008e7308 */ /* 0x000ee20000000800 */
[C---:B------:R-:W-:Y:S01]  /*4ce0*/  FMUL.FTZ R137, R161.reuse, R65 ;  /* 0x00000041a1897220 */ /* 0x040fe20000410000 */
[----:B------:R-:W-:Y:S01]  /*4cf0*/  PRMT R156, RZ, 0x7610, R9 ;  /* 0x00007610ff9c7816 */ /* 0x000fe20000000009 */
[----:B------:R-:W-:-:S02]  /*4d00*/  FMUL.FTZ R159, R161, R64 ;  /* 0x00000040a19f7220 */ /* 0x000fc40000410000 */
[C---:B------:R-:W-:Y:S02]  /*4d10*/  FMUL.FTZ R160, R161.reuse, R63 ;  /* 0x0000003fa1a07220 */ /* 0x040fe40000410000 */
[C---:B------:R-:W-:Y:S02]  /*4d20*/  FMUL.FTZ R184, R161.reuse, R62 ;  /* 0x0000003ea1b87220 */ /* 0x040fe40000410000 */
[C---:B------:R-:W-:Y:S02]  /*4d30*/  FMUL.FTZ R191, R161.reuse, R61 ;  /* 0x0000003da1bf7220 */ /* 0x040fe40000410000 */
[C---:B------:R-:W-:Y:S02]  /*4d40*/  FMUL.FTZ R182, R161.reuse, R60 ;  /* 0x0000003ca1b67220 */ /* 0x040fe40000410000 */
[C---:B------:R-:W-:Y:S02]  /*4d50*/  FMUL.FTZ R189, R161.reuse, R59 ;  /* 0x0000003ba1bd7220 */ /* 0x040fe40000410000 */
[----:B------:R-:W-:Y:S01]  /*4d60*/  FMUL.FTZ R185, R161, R58 ;  /* 0x0000003aa1b97220 */ /* 0x000fe20000410000 */
[----:B------:R-:W4:Y:S01]  /*4d70*/  MUFU.EX2 R177, R177 ;  /* 0x000000b100b17308 */ /* 0x000f220000000800 */
[----:B------:R-:W-:-:S02]  /*4d80*/  FMUL.FTZ R217, R19, R70 ;  /* 0x0000004613d97220 */ /* 0x000fc40000410000 */
[----:B------:R-:W-:Y:S02]  /*4d90*/  FMUL.FTZ R190, R108, R223 ;  /* 0x000000df6cbe7220 */ /* 0x000fe40000410000 */
[----:B------:R-:W-:Y:S01]  /*4da0*/  FMUL.FTZ R227, R112, R219 ;  /* 0x000000db70e37220 */ /* 0x000fe20000410000 */
[----:B------:R-:W-:Y:S01]  /*4db0*/  PRMT R116, RZ, 0x7610, R13 ;  /* 0x00007610ff747816 */ /* 0x000fe2000000000d */
[----:B------:R-:W-:Y:S01]  /*4dc0*/  FMUL.FTZ R13, R197, R128 ;  /* 0x00000080c50d7220 */ /* 0x000fe20000410000 */
[----:B------:R-:W-:Y:S01]  /*4dd0*/  PRMT R157, RZ, 0x5410, R10 ;  /* 0x00005410ff9d7816 */ /* 0x000fe2000000000a */
[----:B------:R-:W0:Y:S01]  /*4de0*/  MUFU.EX2 R141, R141 ;  /* 0x0000008d008d7308 */ /* 0x000e220000000800 */
[----:B------:R-:W-:Y:S02]  /*4df0*/  FMUL.FTZ R213, R156, R69 ;  /* 0x000000459cd57220 */ /* 0x000fe40000410000 */
[----:B------:R-:W-:Y:S02]  /*4e00*/  FMUL.FTZ R225, R110, R217 ;  /* 0x000000d96ee17220 */ /* 0x000fe40000410000 */
[----:B------:R-:W-:Y:S01]  /*4e10*/  FFMA.FTZ R12, R128, R190, R227 ;  /* 0x000000be800c7223 */ /* 0x000fe200000100e3 */
[----:B------:R-:W-:-:S02]  /*4e20*/  PRMT R114, RZ, 0x5410, R14 ;  /* 0x00005410ff727816 */ /* 0x000fc4000000000e */
[----:B------:R-:W0:Y:S01]  /*4e30*/  MUFU.EX2 R138, R138 ;  /* 0x0000008a008a7308 */ /* 0x000e220000000800 */
[----:B------:R-:W-:Y:S01]  /*4e40*/  PRMT R120, RZ, 0x7610, R14 ;  /* 0x00007610ff787816 */ /* 0x000fe2000000000e */
[----:B-1----:R-:W-:Y:S01]  /*4e50*/  FMUL.FTZ R14, R126, R13 ;  /* 0x0000000d7e0e7220 */ /* 0x002fe20000410000 */
[--C-:B------:R-:W-:Y:S02]  /*4e60*/  PRMT R135, RZ, 0x5410, R18.reuse ;  /* 0x00005410ff877816 */ /* 0x100fe40000000012 */
[----:B------:R-:W-:-:S03]  /*4e70*/  PRMT R145, RZ, 0x7610, R18 ;  /* 0x00007610ff917816 */ /* 0x000fc60000000012 */
[----:B------:R-:W1:Y:S01]  /*4e80*/  MUFU.EX2 R137, R137 ;  /* 0x0000008900897308 */ /* 0x000e620000000800 */
[----:B------:R-:W-:Y:S01]  /*4e90*/  PRMT R154, RZ, 0x7610, R10 ;  /* 0x00007610ff9a7816 */ /* 0x000fe2000000000a */
[----:B------:R-:W-:Y:S01]  /*4ea0*/  FMUL.FTZ R209, R157, R68 ;  /* 0x000000449dd17220 */ /* 0x000fe20000410000 */
[--C-:B------:R-:W-:Y:S01]  /*4eb0*/  PRMT R155, RZ, 0x5410, R11.reuse ;  /* 0x00005410ff9b7816 */ /* 0x100fe2000000000b */
[----:B------:R-:W-:Y:S01]  /*4ec0*/  FMUL.FTZ R206, R116, R213 ;  /* 0x000000d574ce7220 */ /* 0x000fe20000410000 */
[----:B------:R-:W-:-:S03]  /*4ed0*/  PRMT R152, RZ, 0x7610, R11 ;  /* 0x00007610ff987816 */ /* 0x000fc6000000000b */
[----:B------:R-:W0:Y:S01]  /*4ee0*/  MUFU.EX2 R159, R159 ;  /* 0x0000009f009f7308 */ /* 0x000e220000000800 */
[--C-:B------:R-:W-:Y:S01]  /*4ef0*/  PRMT R153, RZ, 0x5410, R4.reuse ;  /* 0x00005410ff997816 */ /* 0x100fe20000000004 */
[----:B------:R-:W-:Y:S01]  /*4f00*/  FFMA.FTZ R12, R126, R12, R225 ;  /* 0x0000000c7e0c7223 */ /* 0x000fe200000100e1 */
        /* <DEDUP_REMOVED lines=13> */
[----:B------:R-:W1:Y:S01]  /*4fe0*/  MUFU.EX2 R189, R189 ;  /* 0x000000bd00bd7308 */ /* 0x000e620000000800 */
[----:B------:R-:W-:-:S07]  /*4ff0*/  PRMT R122, RZ, 0x5410, R16 ;  /* 0x00005410ff7a7816 */ /* 0x000fce0000000010 */
[----:B------:R-:W1:Y:S01]  /*5000*/  MUFU.EX2 R185, R185 ;  /* 0x000000b900b97308 */ /* 0x000e620000000800 */
[----:B------:R-:W-:Y:S01]  /*5010*/  PRMT R132, RZ, 0x7610, R16 ;  /* 0x00007610ff847816 */ /* 0x000fe20000000010 */
[----:B0-----:R-:W-:Y:S01]  /*5020*/  FMUL.FTZ R13, R143, R14 ;  /* 0x0000000e8f0d7220 */ /* 0x001fe20000410000 */
        /* <DEDUP_REMOVED lines=15> */
[----:B------:R-:W-:Y:S02]  /*5120*/  FFMA.FTZ R12, R143, R12, R206 ;  /* 0x0000000c8f0c7223 */ /* 0x000fe400000100ce */
        /* <DEDUP_REMOVED lines=13> */
[-C--:B--2---:R-:W-:Y:S02]  /*5200*/  FMUL.FTZ R204, R89, R186.reuse ;  /* 0x000000ba59cc7220 */ /* 0x084fe40000410000 */
        /* <DEDUP_REMOVED lines=13> */
[----:B----4-:R-:W-:Y:S01]  /*52e0*/  FFMA.FTZ R15, R177, R208, R204 ;  /* 0x000000d0b10f7223 */ /* 0x010fe200000100cc */
        /* <DEDUP_REMOVED lines=9> */
.L_x_6363:
[----:B-1----:R-:W-:Y:S05]  /*5380*/  BSYNC B0 ;  /* 0x0000000000007941 */ /* 0x002fea0003800000 */
.L_x_6362:
[----:B0-----:R-:W-:Y:S01]  /*5390*/  FFMA.FTZ R12, R141, R13, R202 ;  /* 0x0000000d8d0c7223 */ /* 0x001fe200000100ca */
[----:B------:R-:W-:Y:S01]  /*53a0*/  ISETP.GE.AND P3, PT, R48, 0x1, PT ;  /* 0x000000013000780c */ /* 0x000fe20003f66270 */
[----:B------:R-:W-:Y:S01]  /*53b0*/  FMUL.FTZ R16, R177, R210 ;  /* 0x000000d2b1107220 */ /* 0x000fe20000410000 */
[----:B------:R-:W-:Y:S01]  /*53c0*/  LOP3.LUT R216, R49, 0x1f, RZ, 0xc0, !PT ;  /* 0x0000001f31d87812 */ /* 0x000fe200078ec0ff */
[----:B------:R-:W-:Y:S01]  /*53d0*/  FMUL.FTZ R13, R141, R14 ;  /* 0x0000000e8d0d7220 */ /* 0x000fe20000410000 */
[----:B------:R-:W-:Y:S01]  /*53e0*/  ISETP.GE.OR P0, PT, R0, c[0x0][0x174], P0 ;  /* 0x00005d0000007a0c */ /* 0x000fe20000706670 */
[C---:B------:R-:W-:Y:S01]  /*53f0*/  FFMA.FTZ R15, R185.reuse, R15, R200 ;  /* 0x0000000fb90f7223 */ /* 0x040fe200000100c8 */
[----:B------:R-:W-:Y:S01]  /*5400*/  ISETP.NE.AND P4, PT, R216, 0x1f, PT ;  /* 0x0000001fd800780c */ /* 0x000fe20003f85270 */
[C---:B------:R-:W-:Y:S01]  /*5410*/  FFMA.FTZ R14, R138.reuse, R12, R215 ;  /* 0x0000000c8a0e7223 */ /* 0x040fe200000100d7 */
[----:B-----5:R-:W-:Y:S01]  /*5420*/  SHFL.IDX PT, R188, R188, RZ, 0x1f ;  /* 0x00001fffbcbc7589 */ /* 0x020fe200000e0000 */
[----:B------:R-:W-:Y:S01]  /*5430*/  FMUL.FTZ R16, R185, R16 ;  /* 0x00000010b9107220 */ /* 0x000fe20000410000 */
[----:B------:R-:W-:Y:S01]  /*5440*/  ISETP.NE.AND P5, PT, R49, RZ, PT ;  /* 0x000000ff3100720c */ /* 0x000fe20003fa5270 */
[----:B------:R-:W-:Y:S01]  /*5450*/  FMUL.FTZ R12, R138, R13 ;  /* 0x0000000d8a0c7220 */ /* 0x000fe20000410000 */
[----:B------:R-:W-:Y:S01]  /*5460*/  BSSY B0, `(.L_x_6364) ;  /* 0x000011b000007945 */ /* 0x000fe20003800000 */
[----:B------:R-:W-:-:S02]  /*5470*/  FFMA.FTZ R15, R189, R15, R198 ;  /* 0x0000000fbd0f7223 */ /* 0x000fc400000100c6 */
[----:B------:R-:W-:Y:S02]  /*5480*/  FFMA.FTZ R14, R137, R14, R196 ;  /* 0x0000000e890e7223 */ /* 0x000fe400000100c4 */
[----:B------:R-:W-:Y:S02]  /*5490*/  FMUL.FTZ R13, R189, R16 ;  /* 0x00000010bd0d7220 */ /* 0x000fe40000410000 */
[----:B------:R-:W-:Y:S02]  /*54a0*/  FMUL.FTZ R12, R137, R12 ;  /* 0x0000000c890c7220 */ /* 0x000fe40000410000 */
[C---:B------:R-:W-:Y:S02]  /*54b0*/  FFMA.FTZ R15, R182.reuse, R15, R211 ;  /* 0x0000000fb60f7223 */ /* 0x040fe400000100d3 */
[----:B------:R-:W-:Y:S02]  /*54c0*/  FFMA.FTZ R14, R159, R14, R194 ;  /* 0x0000000e9f0e7223 */ /* 0x000fe400000100c2 */
        /* <DEDUP_REMOVED lines=8> */
[C---:B------:R-:W-:Y:S02]  /*5550*/  FMUL.FTZ R15, R184.reuse, R15 ;  /* 0x0000000fb80f7220 */ /* 0x040fe40000410000 */
        /* <DEDUP_REMOVED lines=17> */
[----:B------:R-:W-:Y:S02]  /*5670*/  FFMA.FTZ R17, R141, R17, R174 ;  /* 0x000000118d117223 */ /* 0x000fe400000100ae */
[----:B------:R-:W-:Y:S02]  /*5680*/  FFMA.FTZ R229, R177, R14, R162 ;  /* 0x0000000eb1e57223 */ /* 0x000fe400000100a2 */
[----:B------:R-:W-:Y:S02]  /*5690*/  FMUL.FTZ R13, R141, R16 ;  /* 0x000000108d0d7220 */ /* 0x000fe40000410000 */
[----:B------:R-:W-:Y:S02]  /*56a0*/  FMUL.FTZ R212, R177, R12 ;  /* 0x0000000cb1d47220 */ /* 0x000fe40000410000 */
[C---:B------:R-:W-:Y:S01]  /*56b0*/  FFMA.FTZ R17, R142.reuse, R17, R175 ;  /* 0x000000118e117223 */ /* 0x040fe200000100af */
[----:B------:R-:W0:Y:S01]  /*56c0*/  SHFL.UP PT, R12, R229, 0x1, RZ ;  /* 0x04200000e50c7989 */ /* 0x000e2200000e00ff */
[----:B------:R-:W-:-:S02]  /*56d0*/  FMUL.FTZ R14, R142, R13 ;  /* 0x0000000d8e0e7220 */ /* 0x000fc40000410000 */
[----:B------:R-:W-:Y:S01]  /*56e0*/  FMUL.FTZ R163, R75, R186 ;  /* 0x000000ba4ba37220 */ /* 0x000fe20000410000 */
[----:B------:R-:W1:Y:S01]  /*56f0*/  SHFL.UP PT, R13, R212, 0x1, RZ ;  /* 0x04200000d40d7989 */ /* 0x000e6200000e00ff */
[C---:B------:R-:W-:Y:S02]  /*5700*/  FFMA.FTZ R17, R143.reuse, R17, R176 ;  /* 0x000000118f117223 */ /* 0x040fe400000100b0 */
[----:B------:R-:W-:Y:S02]  /*5710*/  FMUL.FTZ R15, R143, R14 ;  /* 0x0000000e8f0f7220 */ /* 0x000fe40000410000 */
[----:B------:R-:W-:Y:S02]  /*5720*/  FMUL.FTZ R165, R77, R186 ;  /* 0x000000ba4da57220 */ /* 0x000fe40000410000 */
[C---:B------:R-:W-:Y:S02]  /*5730*/  FFMA.FTZ R17, R126.reuse, R17, R163 ;  /* 0x000000117e117223 */ /* 0x040fe400000100a3 */
[----:B------:R-:W-:-:S02]  /*5740*/  FMUL.FTZ R15, R126, R15 ;  /* 0x0000000f7e0f7220 */ /* 0x000fc40000410000 */
[C---:B------:R-:W-:Y:S02]  /*5750*/  FFMA.FTZ R193, R128.reuse, R17, R165 ;  /* 0x0000001180c17223 */ /* 0x040fe400000100a5 */
[----:B------:R-:W-:Y:S02]  /*5760*/  FMUL.FTZ R186, R128, R15 ;  /* 0x0000000f80ba7220 */ /* 0x000fe40000410000 */
[----:B------:R-:W-:Y:S01]  /*5770*/  IMAD R214, R140, c[0x0][0x298], RZ ;  /* 0x0000a6008cd67a24 */ /* 0x000fe200078e02ff */
[----:B------:R-:W2:Y:S03]  /*5780*/  SHFL.DOWN PT, R14, R193, 0x1, 0x1f ;  /* 0x08201f00c10e7f89 */ /* 0x000ea600000e0000 */
[----:B------:R-:W-:Y:S01]  /*5790*/  IMAD R233, R53, c[0x0][0x29c], R214 ;  /* 0x0000a70035e97a24 */ /* 0x000fe200078e02d6 */
[----:B------:R-:W3:Y:S01]  /*57a0*/  SHFL.DOWN PT, R15, R186, 0x1, 0x1f ;  /* 0x08201f00ba0f7f89 */ /* 0x000ee200000e0000 */
[----:B0-----:R-:W-:-:S02]  /*57b0*/  @P3 FFMA.FTZ R229, R212, R12, R229 ;  /* 0x0000000cd4e53223 */ /* 0x001fc400000100e5 */
[----:B-1----:R-:W-:Y:S01]  /*57c0*/  @P3 FMUL.FTZ R212, R212, R13 ;  /* 0x0000000dd4d43220 */ /* 0x002fe20000410000 */
[----:B------:R-:W-:Y:S02]  /*57d0*/  ISETP.GE.AND P3, PT, R48, 0x2, PT ;  /* 0x000000023000780c */ /* 0x000fe40003f66270 */
[----:B------:R-:W0:Y:S04]  /*57e0*/  SHFL.UP PT, R12, R229, 0x2, RZ ;  /* 0x04400000e50c7989 */ /* 0x000e2800000e00ff */
[----:B------:R-:W1:Y:S01]  /*57f0*/  SHFL.UP PT, R13, R212, 0x2, RZ ;  /* 0x04400000d40d7989 */ /* 0x000e6200000e00ff */
[C---:B--2---:R-:W-:Y:S02]  /*5800*/  @P4 FFMA.FTZ R193, R186.reuse, R14, R193 ;  /* 0x0000000ebac14223 */ /* 0x044fe400000100c1 */
[----:B---3--:R-:W-:-:S03]  /*5810*/  @P4 FMUL.FTZ R186, R186, R15 ;  /* 0x0000000fbaba4220 */ /* 0x008fc60000410000 */
[----:B------:R-:W2:Y:S01]  /*5820*/  SHFL.DOWN PT, R14, R193, 0x2, 0x1f ;  /* 0x08401f00c10e7f89 */ /* 0x000ea200000e0000 */
[----:B------:R-:W-:-:S03]  /*5830*/  ISETP.GE.U32.AND P4, PT, R216, 0x1e, PT ;  /* 0x0000001ed800780c */ /* 0x000fc60003f86070 */
[----:B------:R-:W3:Y:S01]  /*5840*/  SHFL.DOWN PT, R15, R186, 0x2, 0x1f ;  /* 0x08401f00ba0f7f89 */ /* 0x000ee200000e0000 */
[C---:B0-----:R-:W-:Y:S02]  /*5850*/  @P3 FFMA.FTZ R229, R212.reuse, R12, R229 ;  /* 0x0000000cd4e53223 */ /* 0x041fe400000100e5 */
        /* <DEDUP_REMOVED lines=20> */
[----:B------:R-:W-:Y:S01]  /*59a0*/  HFMA2.MMA R12, -RZ, RZ, 1.875, 0 ;  /* 0x3f800000ff0c7435 */ /* 0x000fe200000001ff */
[----:B-1----:R-:W-:Y:S01]  /*59b0*/  @P3 FMUL.FTZ R212, R212, R13 ;  /* 0x0000000dd4d43220 */ /* 0x002fe20000410000 */
[----:B------:R-:W-:Y:S02]  /*59c0*/  MOV R13, RZ ;  /* 0x000000ff000d7202 */ /* 0x000fe40000000f00 */
[----:B------:R-:W0:Y:S01]  /*59d0*/  SHFL.UP PT, R16, R229, 0x10, RZ ;  /* 0x06000000e5107989 */ /* 0x000e2200000e00ff */
[----:B------:R-:W-:Y:S01]  /*59e0*/  ISETP.GE.U32.AND P3, PT, R216, 0x10, PT ;  /* 0x00000010d800780c */ /* 0x000fe20003f66070 */
[----:B------:R-:W-:Y:S02]  /*59f0*/  IMAD R216, R139, c[0x0][0x2a0], RZ ;  /* 0x0000a8008bd87a24 */ /* 0x000fe400078e02ff */
[----:B------:R-:W1:Y:S02]  /*5a00*/  SHFL.UP PT, R17, R212, 0x10, RZ ;  /* 0x06000000d4117989 */ /* 0x000e6400000e00ff */
[----:B------:R-:W-:-:S02]  /*5a10*/  IMAD R235, R51, c[0x0][0x2a4], R216 ;  /* 0x0000a90033eb7a24 */ /* 0x000fc400078e02d8 */
[----:B------:R-:W-:Y:S01]  /*5a20*/  @!P0 LDS.64 R12, [R131.X8+0x1728] ;  /* 0x00172800830c8984 */ /* 0x000fe20000008a00 */
[----:B------:R-:W-:Y:S01]  /*5a30*/  ISETP.GE.AND P0, PT, R48, 0x10, PT ;  /* 0x000000103000780c */ /* 0x000fe20003f06270 */
[C---:B--2---:R-:W-:Y:S01]  /*5a40*/  @!P4 FFMA.FTZ R193, R186.reuse, R14, R193 ;  /* 0x0000000ebac1c223 */ /* 0x044fe200000100c1 */
[----:B------:R-:W-:Y:S01]  /*5a50*/  MOV R14, R49 ;  /* 0x00000031000e7202 */ /* 0x000fe20000000f00 */
[----:B---3--:R-:W-:-:S03]  /*5a60*/  @!P4 FMUL.FTZ R186, R186, R15 ;  /* 0x0000000fbabac220 */ /* 0x008fc60000410000 */
[----:B------:R-:W2:Y:S01]  /*5a70*/  SHFL.DOWN PT, R214, R193, 0x10, 0x1f ;  /* 0x0a001f00c1d67f89 */ /* 0x000ea200000e0000 */
[----:B------:R-:W-:-:S03]  /*5a80*/  HFMA2.MMA R15, -RZ, RZ, 0, 0 ;  /* 0x00000000ff0f7435 */ /* 0x000fc600000001ff */
[----:B------:R-:W3:Y:S03]  /*5a90*/  SHFL.DOWN PT, R231, R186, 0x10, 0x1f ;  /* 0x0a001f00bae77f89 */ /* 0x000ee600000e0000 */
[C---:B0-----:R-:W-:Y:S02]  /*5aa0*/  @P0 FFMA.FTZ R229, R212.reuse, R16, R229 ;  /* 0x00000010d4e50223 */ /* 0x041fe400000100e5 */
[----:B-1----:R-:W-:-:S04]  /*5ab0*/  @P0 FMUL.FTZ R212, R212, R17 ;  /* 0x00000011d4d40220 */ /* 0x002fc80000410000 */
[----:B------:R-:W-:Y:S01]  /*5ac0*/  SHFL.UP PT, R229, R229, 0x1, RZ ;  /* 0x04200000e5e57989 */ /* 0x000fe200000e00ff */
[----:B------:R-:W-:-:S03]  /*5ad0*/  IMAD.WIDE.U32 R14, R53, c[0x0][0x298], R14 ;  /* 0x0000a600350e7a25 */ /* 0x000fc600078e000e */
[----:B------:R-:W0:Y:S02]  /*5ae0*/  SHFL.UP PT, R212, R212, 0x1, RZ ;  /* 0x04200000d4d47989 */ /* 0x000e2400000e00ff */
[----:B------:R-:W-:Y:S02]  /*5af0*/  IADD3 R15, R15, R233, RZ ;  /* 0x000000e90f0f7210 */ /* 0x000fe40007ffe0ff */
[----:B------:R-:W-:-:S03]  /*5b00*/  IADD3 R233, R39, -c[0x0][0x174], RZ ;  /* 0x80005d0027e97a10 */ /* 0x000fc60007ffe0ff */
[----:B------:R-:W-:-:S04]  /*5b10*/  IMAD.WIDE.U32 R16, R51, c[0x0][0x2a0], R14 ;  /* 0x0000a80033107a25 */ /* 0x000fc800078e000e */
[C---:B--2---:R-:W-:Y:S01]  /*5b20*/  @!P3 FFMA.FTZ R193, R186.reuse, R214, R193 ;  /* 0x000000d6bac1b223 */ /* 0x044fe200000100c1 */
[----:B------:R-:W-:Y:S01]  /*5b30*/  IADD3 R17, R17, R235, RZ ;  /* 0x000000eb11117210 */ /* 0x000fe20007ffe0ff */
[----:B---3--:R-:W-:Y:S01]  /*5b40*/  @!P3 FMUL.FTZ R186, R186, R231 ;  /* 0x000000e7babab220 */ /* 0x008fe20000410000 */
[C---:B------:R-:W-:Y:S01]  /*5b50*/  LEA R14, P0, R16.reuse, c[0x0][0x318], 0x2 ;  /* 0x0000c600100e7a11 */ /* 0x040fe200078010ff */
[----:B------:R-:W-:Y:S01]  /*5b60*/  SHFL.IDX PT, R231, R13, RZ, 0x1f ;  /* 0x00001fff0de77589 */ /* 0x000fe200000e0000 */
[----:B------:R-:W-:Y:S01]  /*5b70*/  IMAD R233, R233, -0x200, RZ ;  /* 0xfffffe00e9e97824 */ /* 0x000fe200078e02ff */
[----:B------:R-:W-:Y:S02]  /*5b80*/  SHF.L.U64.HI R214, R129, 0x2, R102 ;  /* 0x0000000281d67819 */ /* 0x000fe40000010266 */
[----:B------:R-:W-:Y:S01]  /*5b90*/  SHFL.DOWN PT, R218, R193, 0x1, 0x1f ;  /* 0x08201f00c1da7f89 */ /* 0x000fe200000e0000 */
[----:B------:R-:W-:Y:S02]  /*5ba0*/  LEA.HI.X R15, R16, c[0x0][0x31c], R17, 0x2, P0 ;  /* 0x0000c700100f7a11 */ /* 0x000fe400000f1411 */
[----:B------:R-:W-:Y:S01]  /*5bb0*/  IMAD R214, R214, c[0x0][0x2b0], RZ ;  /* 0x0000ac00d6d67a24 */ /* 0x000fe200078e02ff */
[----:B------:R-:W1:Y:S01]  /*5bc0*/  SHFL.DOWN PT, R216, R186, 0x1, 0x1f ;  /* 0x08201f00bad87f89 */ /* 0x000e6200000e0000 */
[----:B0-----:R-:W-:Y:S01]  /*5bd0*/  @P1 FFMA.FTZ R188, R212, R188, R229 ;  /* 0x000000bcd4bc1223 */ /* 0x001fe200000100e5 */
[----:B------:R-:W-:Y:S01]  /*5be0*/  IADD3 R16, P3, R2, R16, RZ ;  /* 0x0000001002107210 */ /* 0x000fe20007f7e0ff */
[----:B------:R-:W-:Y:S01]  /*5bf0*/  IMAD.WIDE R14, R233, 0x4, R14 ;  /* 0x00000004e90e7825 */ /* 0x000fe200078e020e */
[----:B------:R-:W-:Y:S01]  /*5c00*/  SHFL.IDX PT, R193, R193, RZ, 0x1f ;  /* 0x00001fffc1c17589 */ /* 0x000fe200000e0000 */
[----:B------:R-:W-:-:S02]  /*5c10*/  SHF.L.U32 R233, R129, 0x2, RZ ;  /* 0x0000000281e97819 */ /* 0x000fc400000006ff */
[----:B------:R-:W-:Y:S01]  /*5c20*/  FFMA.FTZ R190, R197, R188, R190 ;  /* 0x000000bcc5be7223 */ /* 0x000fe200000100be */
[----:B------:R-:W0:Y:S01]  /*5c30*/  SHFL.IDX PT, R186, R186, RZ, 0x1f ;  /* 0x00001fffbaba7589 */ /* 0x000e2200000e0000 */
[----:B------:R-:W-:Y:S01]  /*5c40*/  IADD3.X R17, R3, R17, RZ, P3, !PT ;  /* 0x0000001103117210 */ /* 0x000fe20001ffe4ff */
[----:B------:R-:W-:Y:S02]  /*5c50*/  IMAD R235, R233, c[0x0][0x2b4], R214 ;  /* 0x0000ad00e9eb7a24 */ /* 0x000fe400078e02d6 */
[-C--:B------:R-:W-:Y:S02]  /*5c60*/  FFMA.FTZ R227, R128, R190.reuse, R227 ;  /* 0x000000be80e37223 */ /* 0x080fe400000100e3 */
[----:B------:R-:W-:Y:S02]  /*5c70*/  FFMA.FTZ R188, R108, -R223, R190 ;  /* 0x800000df6cbc7223 */ /* 0x000fe400000100be */
[----:B------:R-:W-:Y:S02]  /*5c80*/  FFMA.FTZ R225, R126, R227, R225 ;  /* 0x000000e37ee17223 */ /* 0x000fe400000100e1 */
[----:B------:R-:W-:-:S02]  /*5c90*/  FFMA.FTZ R212, R77, R190, RZ ;  /* 0x000000be4dd47223 */ /* 0x000fc400000100ff */
[----:B------:R-:W-:Y:S02]  /*5ca0*/  FFMA.FTZ R206, R143, R225, R206 ;  /* 0x000000e18fce7223 */ /* 0x000fe400000100ce */
[----:B------:R-:W-:Y:S02]  /*5cb0*/  FFMA.FTZ R190, R112, -R219, R227 ;  /* 0x800000db70be7223 */ /* 0x000fe400000100e3 */
[----:B-1----:R-:W-:Y:S02]  /*5cc0*/  @P2 FFMA.FTZ R231, R216, R231, R218 ;  /* 0x000000e7d8e72223 */ /* 0x002fe400000100da */
        /* <DEDUP_REMOVED lines=19> */
[C---:B------:R-:W-:Y:S02]  /*5e00*/  FFMA.FTZ R194, R159.reuse, R196, R194 ;  /* 0x000000c49fc27223 */ /* 0x040fe400000100c2 */
[----:B------:R-:W-:-:S02]  /*5e10*/  FFMA.FTZ R159, R159, R171, R170 ;  /* 0x000000ab9f9f7223 */ /* 0x000fc400000100aa */
[----:B------:R-:W-:Y:S02]  /*5e20*/  FFMA.FTZ R212, R81, R196, R212 ;  /* 0x000000c451d47223 */ /* 0x000fe400000100d4 */
[-C--:B------:R-:W-:Y:S02]  /*5e30*/  FFMA.FTZ R205, R160, R194.reuse, R205 ;  /* 0x000000c2a0cd7223 */ /* 0x080fe400000100cd */
[----:B------:R-:W-:Y:S02]  /*5e40*/  FFMA.FTZ R137, R137, R159, R172 ;  /* 0x0000009f89897223 */ /* 0x000fe400000100ac */
[----:B------:R-:W-:Y:S02]  /*5e50*/  FFMA.FTZ R212, R101, R194, R212 ;  /* 0x000000c265d47223 */ /* 0x000fe400000100d4 */
[----:B------:R-:W-:Y:S02]  /*5e60*/  FFMA.FTZ R169, R184, R205, R169 ;  /* 0x000000cdb8a97223 */ /* 0x000fe400000100a9 */
[----:B------:R-:W-:Y:S01]  /*5e70*/  FFMA.FTZ R173, R138, R137, R173 ;  /* 0x000000898aad7223 */ /* 0x000fe200000100ad */
[----:B------:R-:W-:Y:S01]  /*5e80*/  P2R R138, PR, RZ, 0x20 ;  /* 0x00000020ff8a7803 */ /* 0x000fe20000000000 */
[----:B------:R-:W-:Y:S01]  /*5e90*/  FFMA.FTZ R212, R99, R205, R212 ;  /* 0x000000cd63d47223 */ /* 0x000fe200000100d4 */
[----:B------:R-:W-:Y:S01]  /*5ea0*/  SHF.L.U32 R138, R49, 0x4, RZ ;  /* 0x00000004318a7819 */ /* 0x000fe200000006ff */
        /* <DEDUP_REMOVED lines=14> */
[----:B------:R-:W-:Y:S02]  /*5f90*/  FFMA.FTZ R180, R135, -R180, R167 ;  /* 0x800000b487b47223 */ /* 0x000fe400000100a7 */
[----:B------:R-:W-:Y:S02]  /*5fa0*/  FFMA.FTZ R212, R89, R164, R212 ;  /* 0x000000a459d47223 */ /* 0x000fe400000100d4 */
[----:B------:R-:W-:Y:S02]  /*5fb0*/  FMUL.FTZ R167, R103, R162 ;  /* 0x000000a267a77220 */ /* 0x000fe40000410000 */
[----:B------:R-:W-:Y:S02]  /*5fc0*/  FMUL.FTZ R128, R165, R72 ;  /* 0x00000048a5807220 */ /* 0x000fe40000410000 */
[----:B0-----:R-:W-:Y:S01]  /*5fd0*/  FFMA.FTZ R13, R186, R13, R193 ;  /* 0x0000000dba0d7223 */ /* 0x001fe200000100c1 */
[----:B------:R-:W-:Y:S01]  /*5fe0*/  LEA.HI.SX32 R193, R138, R138, 0x1b ;  /* 0x0000008a8ac17211 */ /* 0x000fe200078fdaff */
[----:B------:R-:W-:-:S02]  /*5ff0*/  FMUL.FTZ R12, R186, R12 ;  /* 0x0000000cba0c7220 */ /* 0x000fc40000410000 */
[----:B------:R-:W-:Y:S02]  /*6000*/  FFMA.FTZ R183, R130, -R183, R169 ;  /* 0x800000b782b77223 */ /* 0x000fe400000100a9 */
[----:B------:R-:W-:Y:S01]  /*6010*/  FADD.FTZ R126, R212, R167 ;  /* 0x000000a7d47e7221 */ /* 0x000fe20000010000 */
[----:B------:R0:W-:Y:S01]  /*6020*/  @!P5 STS.64 [R131.X8+0x1728], R12 ;  /* 0x0017280c8300d388 */ /* 0x0001e20000008a00 */
[----:B------:R-:W-:Y:S02]  /*6030*/  FMUL.FTZ R169, R163, R71 ;  /* 0x00000047a3a97220 */ /* 0x000fe40000410000 */
[----:B------:R-:W-:Y:S02]  /*6040*/  FFMA.FTZ R167, R188, R128, RZ ;  /* 0x00000080bca77223 */ /* 0x000fe400000100ff */
[----:B------:R-:W-:Y:S02]  /*6050*/  FFMA.FTZ R217, R110, -R217, R225 ;  /* 0x800000d96ed97223 */ /* 0x000fe400000100e1 */
[----:B------:R-:W-:-:S02]  /*6060*/  FMUL.FTZ R138, R143, R70 ;  /* 0x000000468f8a7220 */ /* 0x000fc40000410000 */
[----:B------:R-:W-:Y:S02]  /*6070*/  FFMA.FTZ R213, R116, -R213, R206 ;  /* 0x800000d574d57223 */ /* 0x000fe400000100ce */
[----:B------:R-:W-:Y:S02]  /*6080*/  FMUL.FTZ R182, R197, R57 ;  /* 0x00000039c5b67220 */ /* 0x000fe40000410000 */
[----:B0-----:R-:W-:Y:S02]  /*6090*/  FFMA.FTZ R12, R190, R169, R167 ;  /* 0x000000a9be0c7223 */ /* 0x001fe400000100a7 */
[----:B------:R-:W-:Y:S02]  /*60a0*/  FMUL.FTZ R13, R175, R69 ;  /* 0x00000045af0d7220 */ /* 0x000fe40000410000 */
[----:B------:R-:W-:Y:S02]  /*60b0*/  FFMA.FTZ R12, R217, R138, R12 ;  /* 0x0000008ad90c7223 */ /* 0x000fe4000001000c */
[----:B------:R-:W-:-:S02]  /*60c0*/  FMUL.FTZ R142, R141, R68 ;  /* 0x000000448d8e7220 */ /* 0x000fc40000410000 */
[----:B------:R-:W-:Y:S02]  /*60d0*/  FFMA.FTZ R12, R213, R13, R12 ;  /* 0x0000000dd50c7223 */ /* 0x000fe4000001000c */
[----:B------:R-:W-:Y:S02]  /*60e0*/  FMUL.FTZ R160, R18, R182 ;  /* 0x000000b612a07220 */ /* 0x000fe40000410000 */
[----:B------:R-:W-:Y:S02]  /*60f0*/  FFMA.FTZ R207, R120, -R207, R202 ;  /* 0x800000cf78cf7223 */ /* 0x000fe400000100ca */
[----:B------:R-:W-:Y:S01]  /*6100*/  FMUL.FTZ R167, R173, R67 ;  /* 0x00000043ada77220 */ /* 0x000fe20000410000 */
[----:B------:R0:W-:Y:S01]  /*6110*/  STS [R193.X4+0x46c], R160 ;  /* 0x00046ca0c1007388 */ /* 0x0001e20000004800 */
[----:B------:R-:W-:Y:S02]  /*6120*/  FFMA.FTZ R12, R209, R142, R12 ;  /* 0x0000008ed10c7223 */ /* 0x000fe4000001000c */
[----:B------:R-:W-:-:S02]  /*6130*/  FMUL.FTZ R191, R200, R59 ;  /* 0x0000003bc8bf7220 */ /* 0x000fc40000410000 */
[----:B------:R-:W-:Y:S02]  /*6140*/  FFMA.FTZ R201, R118, -R201, R204 ;  /* 0x800000c976c97223 */ /* 0x000fe400000100cc */
[----:B------:R-:W-:Y:S02]  /*6150*/  FFMA.FTZ R12, R207, R167, R12 ;  /* 0x000000a7cf0c7223 */ /* 0x000fe4000001000c */
[----:B------:R-:W-:Y:S02]  /*6160*/  FFMA.FTZ R161, R158, -R161, R162 ;  /* 0x800000a19ea17223 */ /* 0x000fe400000100a2 */
[----:B0-----:R-:W-:Y:S02]  /*6170*/  FMUL.FTZ R160, R137, R66 ;  /* 0x0000004289a07220 */ /* 0x001fe40000410000 */
[----:B------:R-:W-:Y:S02]  /*6180*/  FMUL.FTZ R162, R146, R191 ;  /* 0x000000bf92a27220 */ /* 0x000fe40000410000 */
[----:B------:R-:W-:-:S02]  /*6190*/  FFMA.FTZ R199, R124, -R199, R196 ;  /* 0x800000c77cc77223 */ /* 0x000fc400000100c4 */
[----:B------:R-:W-:Y:S01]  /*61a0*/  FMUL.FTZ R177, R159, R65 ;  /* 0x000000419fb17220 */ /* 0x000fe20000410000 */
[----:B------:R0:W-:Y:S01]  /*61b0*/  STS [R193.X4+0x464], R162 ;  /* 0x000464a2c1007388 */ /* 0x0001e20000004800 */
[----:B------:R-:W-:Y:S02]  /*61c0*/  FFMA.FTZ R12, R201, R160, R12 ;  /* 0x000000a0c90c7223 */ /* 0x000fe4000001000c */
[----:B------:R-:W-:Y:S02]  /*61d0*/  FFMA.FTZ R195, R122, -R195, R194 ;  /* 0x800000c37ac37223 */ /* 0x000fe400000100c2 */
[----:B------:R-:W-:Y:S02]  /*61e0*/  FFMA.FTZ R12, R199, R177, R12 ;  /* 0x000000b1c70c7223 */ /* 0x000fe4000001000c */
[----:B------:R-:W-:Y:S02]  /*61f0*/  FFMA.FTZ R187, R132, -R187, R205 ;  /* 0x800000bb84bb7223 */ /* 0x000fe400000100cd */
[----:B------:R-:W-:-:S02]  /*6200*/  FMUL.FTZ R185, R203, R63 ;  /* 0x0000003fcbb97220 */ /* 0x000fc40000410000 */
[----:B0-----:R-:W-:Y:S02]  /*6210*/  FMUL.FTZ R162, R171, R64 ;  /* 0x00000040aba27220 */ /* 0x001fe40000410000 */
[----:B------:R-:W-:Y:S02]  /*6220*/  FFMA.FTZ R178, R145, -R178, R166 ;  /* 0x800000b291b27223 */ /* 0x000fe400000100a6 */
[----:B------:R-:W-:Y:S02]  /*6230*/  FFMA.FTZ R12, R195, R162, R12 ;  /* 0x000000a2c30c7223 */ /* 0x000fe4000001000c */
[----:B------:R-:W-:Y:S02]  /*6240*/  FMUL.FTZ R166, R221, R62 ;  /* 0x0000003edda67220 */ /* 0x000fe40000410000 */
[----:B------:R-:W-:Y:S02]  /*6250*/  FFMA.FTZ R12, R187, R185, R12 ;  /* 0x000000b9bb0c7223 */ /* 0x000fe4000001000c */
[----:B------:R-:W-:-:S02]  /*6260*/  FMUL.FTZ R189, R211, R61 ;  /* 0x0000003dd3bd7220 */ /* 0x000fc40000410000 */
[----:B------:R-:W-:Y:S02]  /*6270*/  FFMA.FTZ R181, R136, -R181, R168 ;  /* 0x800000b588b57223 */ /* 0x000fe400000100a8 */
[----:B------:R-:W-:Y:S02]  /*6280*/  FFMA.FTZ R12, R183, R166, R12 ;  /* 0x000000a6b70c7223 */ /* 0x000fe4000001000c */
[-C--:B------:R-:W-:Y:S02]  /*6290*/  FMUL.FTZ R170, R148, R189.reuse ;  /* 0x000000bd94aa7220 */ /* 0x080fe40000410000 */
[----:B------:R-:W-:Y:S02]  /*62a0*/  FMUL.FTZ R162, R153, R162 ;  /* 0x000000a299a27220 */ /* 0x000fe40000410000 */
[----:B------:R-:W-:Y:S01]  /*62b0*/  FFMA.FTZ R189, R181, R189, R12 ;  /* 0x000000bdb5bd7223 */ /* 0x000fe2000001000c */
[----:B------:R-:W-:Y:S01]  /*62c0*/  IADD3 R12, -R39, c[0x0][0x174], RZ ;  /* 0x00005d00270c7a10 */ /* 0x000fe20007ffe1ff */
[----:B------:R-:W-:Y:S01]  /*62d0*/  FMUL.FTZ R176, R219, R58 ;  /* 0x0000003adbb07220 */ /* 0x000fe20000410000 */
[----:B------:R0:W-:Y:S01]  /*62e0*/  STS [R193.X4+0x450], R162 ;  /* 0x000450a2c1007388 */ /* 0x0001e20000004800 */
[----:B------:R-:W-:-:S02]  /*62f0*/  FFMA.FTZ R179, R144, -R179, R164 ;  /* 0x800000b390b37223 */ /* 0x000fc400000100a4 */
[----:B------:R-:W-:Y:S01]  /*6300*/  FMUL.FTZ R164, R147, R176 ;  /* 0x000000b093a47220 */ /* 0x000fe20000410000 */
[----:B------:R-:W-:Y:S01]  /*6310*/  STS [R193.X4+0x45c], R170 ;  /* 0x00045caac1007388 */ /* 0x000fe20000004800 */
[----:B------:R-:W-:Y:S02]  /*6320*/  FMUL.FTZ R172, R215, R60 ;  /* 0x0000003cd7ac7220 */ /* 0x000fe40000410000 */
[----:B------:R-:W-:Y:S01]  /*6330*/  FMUL.FTZ R160, R155, R160 ;  /* 0x000000a09ba07220 */ /* 0x000fe20000410000 */
[----:B------:R1:W-:Y:S01]  /*6340*/  STS [R193.X4+0x468], R164 ;  /* 0x000468a4c1007388 */ /* 0x0003e20000004800 */
[----:B------:R-:W-:Y:S01]  /*6350*/  FMUL.FTZ R174, R149, R172 ;  /* 0x000000ac95ae7220 */ /* 0x000fe20000410000 */
[----:B0-----:R-:W-:Y:S01]  /*6360*/  LEA R162, R12, 0xfffffe00, 0x9 ;  /* 0xfffffe000ca27811 */ /* 0x001fe200078e48ff */
        /* <DEDUP_REMOVED lines=8> */
[----:B-1----:R-:W-:Y:S01]  /*63f0*/  FMUL.FTZ R164, R150, R185 ;  /* 0x000000b996a47220 */ /* 0x002fe20000410000 */
[----:B------:R-:W-:Y:S01]  /*6400*/  STS [R193.X4+0x458], R168 ;  /* 0x000458a8c1007388 */ /* 0x000fe20000004800 */
[----:B------:R-:W-:Y:S01]  /*6410*/  FMUL.FTZ R13, R156, R13 ;  /* 0x0000000d9c0d7220 */ /* 0x000fe20000410000 */
[----:B0-----:R-:W-:Y:S01]  /*6420*/  IADD3 R160, R49, 0x20, RZ ;  /* 0x0000002031a07810 */ /* 0x001fe20007ffe0ff */
[----:B------:R-:W-:Y:S01]  /*6430*/  FMUL.FTZ R138, R19, R138 ;  /* 0x0000008a138a7220 */ /* 0x000fe20000410000 */
[----:B------:R-:W-:Y:S01]  /*6440*/  STS [R193.X4+0x454], R164 ;  /* 0x000454a4c1007388 */ /* 0x000fe20000004800 */
[----:B------:R-:W-:Y:S01]  /*6450*/  FMUL.FTZ R169, R134, R169 ;  /* 0x000000a986a97220 */ /* 0x000fe20000410000 */
[----:B------:R-:W-:Y:S01]  /*6460*/  ISETP.GE.AND P1, PT, R162, 0x21, PT ;  /* 0x00000021a200780c */ /* 0x000fe20003f26270 */
[----:B------:R-:W-:Y:S01]  /*6470*/  FMUL.FTZ R128, R133, R128 ;  /* 0x0000008085807220 */ /* 0x000fe20000410000 */
[----:B------:R0:W-:Y:S01]  /*6480*/  STS [R193.X4+0x44c], R177 ;  /* 0x00044cb1c1007388 */ /* 0x0001e20000004800 */
[----:B------:R-:W-:Y:S01]  /*6490*/  FFMA.FTZ R189, R180, R172, R189 ;  /* 0x000000acb4bd7223 */ /* 0x000fe200000100bd */
[----:B------:R-:W-:Y:S01]  /*64a0*/  LEA.HI.SX32 R160, R160, R49, 0x1b ;  /* 0x00000031a0a07211 */ /* 0x000fe200078fdaff */
[----:B------:R-:W-:Y:S01]  /*64b0*/  IMAD.WIDE.U32 R14, R233, c[0x0][0x2b0], R14 ;  /* 0x0000ac00e90e7a25 */ /* 0x000fe200078e000e */
[----:B------:R1:W-:Y:S03]  /*64c0*/  STS [R193.X4+0x444], R167 ;  /* 0x000444a7c1007388 */ /* 0x0003e60000004800 */
[----:B------:R-:W-:Y:S01]  /*64d0*/  FFMA.FTZ R12, R178, R191, R189 ;  /* 0x000000bfb20c7223 */ /* 0x000fe200000100bd */
[----:B------:R1:W-:Y:S01]  /*64e0*/  STS [R193.X4+0x440], R142 ;  /* 0x0004408ec1007388 */ /* 0x0003e20000004800 */
[----:B------:R-:W-:Y:S01]  /*64f0*/  IADD3 R15, R15, R235, RZ ;  /* 0x000000eb0f0f7210 */ /* 0x000fe20007ffe0ff */
[----:B0-----:R-:W-:-:S02]  /*6500*/  FMUL.FTZ R177, R161, R182 ;  /* 0x000000b6a1b17220 */ /* 0x001fc40000410000 */
        /* <DEDUP_REMOVED lines=16> */
.L_x_6365:
[----:B-1----:R-:W-:Y:S05]  /*6610*/  BSYNC B0 ;  /* 0x0000000000007941 */ /* 0x002fea0003800000 */
.L_x_6364:
[----:B0-----:R0:W1:Y:S01]  /*6620*/  LDS R13, [R160.X4+0x4b0] ;  /* 0x0004b000a00d7984 */ /* 0x0010620000004800 */
[----:B------:R-:W-:Y:S01]  /*6630*/  BSSY B0, `(.L_x_6366) ;  /* 0x0000006000007945 */ /* 0x000fe20003800000 */
[----:B------:R-:W-:Y:S01]  /*6640*/  FADD.FTZ R12, R176, R177 ;  /* 0x000000b1b00c7221 */ /* 0x000fe20000010000 */
[C---:B------:R-:W-:Y:S02]  /*6650*/  IADD3 R16, R49.reuse, 0x40, RZ ;  /* 0x0000004031107810 */ /* 0x040fe40007ffe0ff */
[----:B------:R-:W-:Y:S01]  /*6660*/  IADD3 R106, R49, 0x60, RZ ;  /* 0x00000060316a7810 */ /* 0x000fe20007ffe0ff */
[----:B------:R-:W-:Y:S05]  /*6670*/  @!P1 BRA `(.L_x_6367) ;  /* 0x0000001000009947 */ /* 0x000fea0003800000 */
[----:B-1----:R1:W-:Y:S02]  /*6680*/  RED.E.ADD.F32.FTZ.RN.STRONG.GPU [R14.64+-0x780], R13 ;  /* 0xfff8800d0e00798e */ /* 0x0023e4000c10e784 */
.L_x_6367:
[----:B------:R-:W-:Y:S05]  /*6690*/  BSYNC B0 ;  /* 0x0000000000007941 */ /* 0x000fea0003800000 */
.L_x_6366:
[-C--:B------:R-:W-:Y:S01]  /*66a0*/  LEA.HI.SX32 R16, R16, R49.reuse, 0x1b ;  /* 0x0000003110107211 */ /* 0x080fe200078fdaff */
[----:B------:R-:W-:Y:S01]  /*66b0*/  BSSY B0, `(.L_x_6368) ;  /* 0x000000d000007945 */ /* 0x000fe20003800000 */
[----:B------:R-:W-:Y:S02]  /*66c0*/  ISETP.GE.AND P6, PT, R162, 0x41, PT ;  /* 0x00000041a200780c */ /* 0x000fe40003fc6270 */
[----:B------:R-:W-:Y:S01]  /*66d0*/  IADD3 R128, R49, 0x80, RZ ;  /* 0x0000008031807810 */ /* 0x000fe20007ffe0ff */
[----:B-1----:R1:W2:Y:S01]  /*66e0*/  LDS R13, [R16.X4+0x530] ;  /* 0x00053000100d7984 */ /* 0x0022a20000004800 */
        /* <DEDUP_REMOVED lines=9> */
.L_x_6369:
[----:B-1----:R-:W-:Y:S05]  /*6780*/  BSYNC B0 ;  /* 0x0000000000007941 */ /* 0x002fea0003800000 */
.L_x_6368:
[----:B--2---:R1:W2:Y:S01]  /*6790*/  LDS R13, [R106.X4+0x5b0] ;  /* 0x0005b0006a0d7984 */ /* 0x0042a20000004800 */
[----:B------:R-:W-:Y:S01]  /*67a0*/  BSSY B0, `(.L_x_6370) ;  /* 0x0000005000007945 */ /* 0x000fe20003800000 */
[----:B------:R-:W-:-:S02]  /*67b0*/  IADD3 R16, R49, 0xa0, RZ ;  /* 0x000000a031107810 */ /* 0x000fc40007ffe0ff */
[----:B------:R-:W-:Y:S01]  /*67c0*/  LEA.HI.SX32 R128, R128, R49, 0x1b ;  /* 0x0000003180807211 */ /* 0x000fe200078fdaff */
[----:B------:R-:W-:Y:S05]  /*67d0*/  @!P0 BRA `(.L_x_6371) ;  /* 0x0000001000008947 */ /* 0x000fea0003800000 */
[----:B--2---:R2:W-:Y:S02]  /*67e0*/  RED.E.ADD.F32.FTZ.RN.STRONG.GPU [R14.64+-0x680], R13 ;  /* 0xfff9800d0e00798e */ /* 0x0045e4000c10e784 */
.L_x_6371:
[----:B------:R-:W-:Y:S05]  /*67f0*/  BSYNC B0 ;  /* 0x0000000000007941 */ /* 0x000fea0003800000 */
.L_x_6370:
[----:B--2---:R2:W3:Y:S01]  /*6800*/  LDS R13, [R128.X4+0x630] ;  /* 0x00063000800d7984 */ /* 0x0044e20000004800 */
[----:B------:R-:W-:Y:S01]  /*6810*/  BSSY B0, `(.L_x_6372) ;  /* 0x0000005000007945 */ /* 0x000fe20003800000 */
[----:B-1----:R-:W-:Y:S02]  /*6820*/  IADD3 R106, R49, 0xc0, RZ ;  /* 0x000000c0316a7810 */ /* 0x002fe40007ffe0ff */
[----:B------:R-:W-:Y:S01]  /*6830*/  LEA.HI.SX32 R16, R16, R49, 0x1b ;  /* 0x0000003110107211 */ /* 0x000fe200078fdaff */
[----:B------:R-:W-:Y:S05]  /*6840*/  @!P1 BRA `(.L_x_6373) ;  /* 0x0000001000009947 */ /* 0x000fea0003800000 */
[----:B---3--:R1:W-:Y:S02]  /*6850*/  RED.E.ADD.F32.FTZ.RN.STRONG.GPU [R14.64+-0x600], R13 ;  /* 0xfffa000d0e00798e */ /* 0x0083e4000c10e784 */
.L_x_6373:
[----:B------:R-:W-:Y:S05]  /*6860*/  BSYNC B0 ;  /* 0x0000000000007941 */ /* 0x000fea0003800000 */
.L_x_6372:
[----:B-1-3--:R1:W3:Y:S01]  /*6870*/  LDS R13, [R16.X4+0x6b0] ;  /* 0x0006b000100d7984 */ /* 0x00a2e20000004800 */
[----:B------:R-:W-:Y:S01]  /*6880*/  BSSY B0, `(.L_x_6374) ;  /* 0x0000005000007945 */ /* 0x000fe20003800000 */
[----:B--2---:R-:W-:Y:S02]  /*6890*/  IADD3 R128, R49, 0xe0, RZ ;  /* 0x000000e031807810 */ /* 0x004fe40007ffe0ff */
[----:B------:R-:W-:Y:S01]  /*68a0*/  LEA.HI.SX32 R106, R106, R49, 0x1b ;  /* 0x000000316a6a7211 */ /* 0x000fe200078fdaff */
[----:B------:R-:W-:Y:S05]  /*68b0*/  @!P2 BRA `(.L_x_6375) ;  /* 0x000000100000a947 */ /* 0x000fea0003800000 */
[----:B---3--:R2:W-:Y:S02]  /*68c0*/  RED.E.ADD.F32.FTZ.RN.STRONG.GPU [R14.64+-0x580], R13 ;  /* 0xfffa800d0e00798e */ /* 0x0085e4000c10e784 */
.L_x_6375:
[----:B------:R-:W-:Y:S05]  /*68d0*/  BSYNC B0 ;  /* 0x0000000000007941 */ /* 0x000fea0003800000 */
.L_x_6374:
[----:B--23--:R2:W3:Y:S01]  /*68e0*/  LDS R13, [R106.X4+0x730] ;  /* 0x000730006a0d7984 */ /* 0x00c4e20000004800 */
[----:B------:R-:W-:Y:S01]  /*68f0*/  BSSY B0, `(.L_x_6376) ;  /* 0x0000005000007945 */ /* 0x000fe20003800000 */
[----:B-1----:R-:W-:-:S02]  /*6900*/  IADD3 R16, R49, 0x100, RZ ;  /* 0x0000010031107810 */ /* 0x002fc40007ffe0ff */
[----:B------:R-:W-:Y:S01]  /*6910*/  LEA.HI.SX32 R128, R128, R49, 0x1b ;  /* 0x0000003180807211 */ /* 0x000fe200078fdaff */
[----:B------:R-:W-:Y:S05]  /*6920*/  @!P3 BRA `(.L_x_6377) ;  /* 0x000000100000b947 */ /* 0x000fea0003800000 */
[----:B---3--:R1:W-:Y:S02]  /*6930*/  RED.E.ADD.F32.FTZ.RN.STRONG.GPU [R14.64+-0x500], R13 ;  /* 0xfffb000d0e00798e */ /* 0x0083e4000c10e784 */
.L_x_6377:
[----:B------:R-:W-:Y:S05]  /*6940*/  BSYNC B0 ;  /* 0x0000000000007941 */ /* 0x000fea0003800000 */
.L_x_6376:
[----:B-1-3--:R1:W3:Y:S01]  /*6950*/  LDS R13, [R128.X4+0x7b0] ;  /* 0x0007b000800d7984 */ /* 0x00a2e20000004800 */
[----:B------:R-:W-:Y:S01]  /*6960*/  BSSY B0, `(.L_x_6378) ;  /* 0x0000004000007945 */ /* 0x000fe20003800000 */
[----:B------:R-:W-:Y:S01]  /*6970*/  LEA.HI.SX32 R16, R16, R49, 0x1b ;  /* 0x0000003110107211 */ /* 0x000fe200078fdaff */
[----:B------:R-:W-:Y:S05]  /*6980*/  @!P4 BRA `(.L_x_6379) ;  /* 0x000000100000c947 */ /* 0x000fea0003800000 */
[----:B---3--:R3:W-:Y:S02]  /*6990*/  RED.E.ADD.F32.FTZ.RN.STRONG.GPU [R14.64+-0x480], R13 ;  /* 0xfffb800d0e00798e */ /* 0x0087e4000c10e784 */
.L_x_6379:
[----:B------:R-:W-:Y:S05]  /*69a0*/  BSYNC B0 ;  /* 0x0000000000007941 */ /* 0x000fea0003800000 */
.L_x_6378:
[----:B---3--:R3:W4:Y:S01]  /*69b0*/  LDS R13, [R16.X4+0x830] ;  /* 0x00083000100d7984 */ /* 0x0087220000004800 */
[----:B------:R-:W-:Y:S01]  /*69c0*/  BSSY B0, `(.L_x_6380) ;  /* 0x0000005000007945 */ /* 0x000fe20003800000 */
[C---:B--2---:R-:W-:Y:S02]  /*69d0*/  IADD3 R106, R49.reuse, 0x120, RZ ;  /* 0x00000120316a7810 */ /* 0x044fe40007ffe0ff */
[----:B-1----:R-:W-:Y:S01]  /*69e0*/  IADD3 R128, R49, 0x140, RZ ;  /* 0x0000014031807810 */ /* 0x002fe20007ffe0ff */
[----:B------:R-:W-:Y:S05]  /*69f0*/  @!P5 BRA `(.L_x_6381) ;  /* 0x000000100000d947 */ /* 0x000fea0003800000 */
[----:B----4-:R1:W-:Y:S02]  /*6a00*/  RED.E.ADD.F32.FTZ.RN.STRONG.GPU [R14.64+-0x400], R13 ;  /* 0xfffc000d0e00798e */ /* 0x0103e4000c10e784 */
.L_x_6381:
[----:B------:R-:W-:Y:S05]  /*6a10*/  BSYNC B0 ;  /* 0x0000000000007941 */ /* 0x000fea0003800000 */
.L_x_6380:
        /* <DEDUP_REMOVED lines=14> */
.L_x_6383:
[----:B-1----:R-:W-:Y:S05]  /*6b00*/  BSYNC B0 ;  /* 0x0000000000007941 */ /* 0x002fea0003800000 */
.L_x_6382:
[----:B--2---:R1:W2:Y:S01]  /*6b10*/  LDS R13, [R128.X4+0x930] ;  /* 0x00093000800d7984 */ /* 0x0042a20000004800 */
[----:B------:R-:W-:Y:S01]  /*6b20*/  BSSY B0, `(.L_x_6384) ;  /* 0x0000005000007945 */ /* 0x000fe20003800000 */
[----:B------:R-:W-:Y:S02]  /*6b30*/  IADD3 R106, R49, 0x180, RZ ;  /* 0x00000180316a7810 */ /* 0x000fe40007ffe0ff */
[----:B------:R-:W-:Y:S01]  /*6b40*/  LEA.HI.SX32 R16, R16, R49, 0x1b ;  /* 0x0000003110107211 */ /* 0x000fe200078fdaff */
[----:B------:R-:W-:Y:S05]  /*6b50*/  @!P0 BRA `(.L_x_6385) ;  /* 0x0000001000008947 */ /* 0x000fea0003800000 */
[----:B--2---:R2:W-:Y:S02]  /*6b60*/  RED.E.ADD.F32.FTZ.RN.STRONG.GPU [R14.64+-0x300], R13 ;  /* 0xfffd000d0e00798e */ /* 0x0045e4000c10e784 */
.L_x_6385:
[----:B------:R-:W-:Y:S05]  /*6b70*/  BSYNC B0 ;  /* 0x0000000000007941 */ /* 0x000fea0003800000 */
.L_x_6384:
[----:B--2---:R2:W3:Y:S01]  /*6b80*/  LDS R13, [R16.X4+0x9b0] ;  /* 0x0009b000100d7984 */ /* 0x0044e20000004800 */
[----:B------:R-:W-:Y:S01]  /*6b90*/  BSSY B0, `(.L_x_6386) ;  /* 0x0000005000007945 */ /* 0x000fe20003800000 */
[----:B-1----:R-:W-:-:S02]  /*6ba0*/  IADD3 R128, R49, 0x1a0, RZ ;  /* 0x000001a031807810 */ /* 0x002fc40007ffe0ff */
[----:B------:R-:W-:Y:S01]  /*6bb0*/  LEA.HI.SX32 R106, R106, R49, 0x1b ;  /* 0x000000316a6a7211 */ /* 0x000fe200078fdaff */
[----:B------:R-:W-:Y:S05]  /*6bc0*/  @!P1 BRA `(.L_x_6387) ;  /* 0x0000001000009947 */ /* 0x000fea0003800000 */
[----:B---3--:R1:W-:Y:S02]  /*6bd0*/  RED.E.ADD.F32.FTZ.RN.STRONG.GPU [R14.64+-0x280], R13 ;  /* 0xfffd800d0e00798e */ /* 0x0083e4000c10e784 */
.L_x_6387:
[----:B------:R-:W-:Y:S05]  /*6be0*/  BSYNC B0 ;  /* 0x0000000000007941 */ /* 0x000fea0003800000 */
.L_x_6386:
[----:B-1-3--:R1:W3:Y:S01]  /*6bf0*/  LDS R13, [R106.X4+0xa30] ;  /* 0x000a30006a0d7984 */ /* 0x00a2e20000004800 */
[----:B------:R-:W-:Y:S01]  /*6c00*/  BSSY B0, `(.L_x_6388) ;  /* 0x0000005000007945 */ /* 0x000fe20003800000 */
[----:B--2---:R-:W-:Y:S02]  /*6c10*/  IADD3 R16, R49, 0x1c0, RZ ;  /* 0x000001c031107810 */ /* 0x004fe40007ffe0ff */
[----:B------:R-:W-:Y:S01]  /*6c20*/  LEA.HI.SX32 R128, R128, R49, 0x1b ;  /* 0x0000003180807211 */ /* 0x000fe200078fdaff */
[----:B------:R-:W-:Y:S05]  /*6c30*/  @!P2 BRA `(.L_x_6389) ;  /* 0x000000100000a947 */ /* 0x000fea0003800000 */
[----:B---3--:R2:W-:Y:S02]  /*6c40*/  RED.E.ADD.F32.FTZ.RN.STRONG.GPU [R14.64+-0x200], R13 ;  /* 0xfffe000d0e00798e */ /* 0x0085e4000c10e784 */
.L_x_6389:
[----:B------:R-:W-:Y:S05]  /*6c50*/  BSYNC B0 ;  /* 0x0000000000007941 */ /* 0x000fea0003800000 */
.L_x_6388:
[----:B--23--:R2:W3:Y:S01]  /*6c60*/  LDS R13, [R128.X4+0xab0] ;  /* 0x000ab000800d7984 */ /* 0x00c4e20000004800 */
[----:B------:R-:W-:Y:S01]  /*6c70*/  BSSY B0, `(.L_x_6390) ;  /* 0x0000005000007945 */ /* 0x000fe20003800000 */
[----:B-1----:R-:W-:Y:S02]  /*6c80*/  IADD3 R106, R49, 0x1e0, RZ ;  /* 0x000001e0316a7810 */ /* 0x002fe40007ffe0ff */
[----:B------:R-:W-:Y:S01]  /*6c90*/  LEA.HI.SX32 R16, R16, R49, 0x1b ;  /* 0x0000003110107211 */ /* 0x000fe200078fdaff */
[----:B------:R-:W-:Y:S05]  /*6ca0*/  @!P3 BRA `(.L_x_6391) ;  /* 0x000000100000b947 */ /* 0x000fea0003800000 */
[----:B---3--:R1:W-:Y:S02]  /*6cb0*/  RED.E.ADD.F32.FTZ.RN.STRONG.GPU [R14.64+-0x180], R13 ;  /* 0xfffe800d0e00798e */ /* 0x0083e4000c10e784 */
.L_x_6391:
[----:B------:R-:W-:Y:S05]  /*6cc0*/  BSYNC B0 ;  /* 0x0000000000007941 */ /* 0x000fea0003800000 */
.L_x_6390:
[----:B-1-3--:R1:W3:Y:S01]  /*6cd0*/  LDS R13, [R16.X4+0xb30] ;  /* 0x000b3000100d7984 */ /* 0x00a2e20000004800 */
[----:B------:R-:W-:Y:S01]  /*6ce0*/  BSSY B0, `(.L_x_6392) ;  /* 0x0000004000007945 */ /* 0x000fe20003800000 */
[----:B------:R-:W-:Y:S01]  /*6cf0*/  LEA.HI.SX32 R106, R106, R49, 0x1b ;  /* 0x000000316a6a7211 */ /* 0x000fe200078fdaff */
[----:B------:R-:W-:Y:S05]  /*6d00*/  @!P4 BRA `(.L_x_6393) ;  /* 0x000000100000c947 */ /* 0x000fea0003800000 */
[----:B---3--:R3:W-:Y:S02]  /*6d10*/  RED.E.ADD.F32.FTZ.RN.STRONG.GPU [R14.64+-0x100], R13 ;  /* 0xffff000d0e00798e */ /* 0x0087e4000c10e784 */
.L_x_6393:
[----:B------:R-:W-:Y:S05]  /*6d20*/  BSYNC B0 ;  /* 0x0000000000007941 */ /* 0x000fea0003800000 */
.L_x_6392:
[----:B---3--:R3:W4:Y:S01]  /*6d30*/  LDS R13, [R106.X4+0xbb0] ;  /* 0x000bb0006a0d7984 */ /* 0x0087220000004800 */
[----:B------:R-:W-:Y:S01]  /*6d40*/  BSSY B0, `(.L_x_6394) ;  /* 0x0000003000007945 */ /* 0x000fe20003800000 */
[----:B------:R-:W-:Y:S05]  /*6d50*/  @!P5 BRA `(.L_x_6395) ;  /* 0x000000100000d947 */ /* 0x000fea0003800000 */
[----:B----4-:R4:W-:Y:S02]  /*6d60*/  RED.E.ADD.F32.FTZ.RN.STRONG.GPU [R14.64+-0x80], R13 ;  /* 0xffff800d0e00798e */ /* 0x0109e4000c10e784 */
.L_x_6395:
[----:B------:R-:W-:Y:S05]  /*6d70*/  BSYNC B0 ;  /* 0x0000000000007941 */ /* 0x000fea0003800000 */
.L_x_6394:
[----:B----4-:R-:W4:Y:S01]  /*6d80*/  SHFL.DOWN PT, R15, R126, 0x1, 0x1f ;  /* 0x08201f007e0f7f89 */ /* 0x010f2200000e0000 */
[----:B------:R-:W-:Y:S01]  /*6d90*/  ISETP.GT.AND P0, PT, R48, 0x1e, PT ;  /* 0x0000001e3000780c */ /* 0x000fe20003f04270 */
[----:B------:R-:W-:Y:S01]  /*6da0*/  FMUL.FTZ R14, R100, R203 ;  /* 0x000000cb640e7220 */ /* 0x000fe20000410000 */
[----:B------:R-:W-:Y:S01]  /*6db0*/  ISETP.NE.AND P1, PT, R48, RZ, PT ;  /* 0x000000ff3000720c */ /* 0x000fe20003f25270 */
[----:B------:R-:W5:Y:S01]  /*6dc0*/  SHFL.DOWN PT, R13, R12, 0x1, 0x1f ;  /* 0x08201f000c0d7f89 */ /* 0x000f6200000e0000 */
[-C--:B------:R-:W-:Y:S01]  /*6dd0*/  FMUL.FTZ R122, R122, R171.reuse ;  /* 0x000000ab7a7a7220 */ /* 0x080fe20000410000 */
[----:B------:R-:W-:Y:S01]  /*6de0*/  ISETP.NE.AND P2, PT, R49, RZ, PT ;  /* 0x000000ff3100720c */ /* 0x000fe20003f45270 */
[----:B------:R-:W-:Y:S01]  /*6df0*/  FMUL.FTZ R187, R187, R14 ;  /* 0x0000000ebbbb7220 */ /* 0x000fe20000410000 */
[----:B------:R-:W-:Y:S01]  /*6e00*/  BSSY B0, `(.L_x_6396) ;  /* 0x0000080000007945 */ /* 0x000fe20003800000 */
        /* <DEDUP_REMOVED lines=8> */
[----:B----4-:R-:W-:Y:S02]  /*6e90*/  @!P0 FADD.FTZ R126, R126, R15 ;  /* 0x0000000f7e7e8221 */ /* 0x010fe40000010000 */
[----:B------:R-:W-:Y:S02]  /*6ea0*/  FMUL.FTZ R16, R183, R16 ;  /* 0x00000010b7107220 */ /* 0x000fe40000410000 */
[----:B-----5:R-:W-:Y:S01]  /*6eb0*/  @!P0 FADD.FTZ R12, R12, R13 ;  /* 0x0000000d0c0c8221 */ /* 0x020fe20000010000 */
[----:B------:R-:W1:Y:S01]  /*6ec0*/  SHFL.DOWN PT, R15, R126, 0x2, 0x1f ;  /* 0x08401f007e0f7f89 */ /* 0x000e6200000e0000 */
[----:B------:R-:W-:Y:S01]  /*6ed0*/  ISETP.GT.AND P0, PT, R48, 0x1d, PT ;  /* 0x0000001d3000780c */ /* 0x000fe20003f04270 */
[----:B------:R-:W-:Y:S02]  /*6ee0*/  FFMA.FTZ R151, R151, R130, R16 ;  /* 0x0000008297977223 */ /* 0x000fe40000010010 */
[----:B------:R-:W4:Y:S01]  /*6ef0*/  SHFL.DOWN PT, R13, R12, 0x2, 0x1f ;  /* 0x08401f000c0d7f89 */ /* 0x000f2200000e0000 */
[----:B------:R-:W-:-:S02]  /*6f00*/  FMUL.FTZ R16, R135, R215 ;  /* 0x000000d787107220 */ /* 0x000fc40000410000 */
[C---:B------:R-:W-:Y:S02]  /*6f10*/  FMUL.FTZ R215, R100.reuse, R215 ;  /* 0x000000d764d77220 */ /* 0x040fe40000410000 */
[----:B---3--:R-:W-:Y:S02]  /*6f20*/  FMUL.FTZ R106, R100, R211 ;  /* 0x000000d3646a7220 */ /* 0x008fe40000410000 */
[----:B------:R-:W-:Y:S02]  /*6f30*/  FMUL.FTZ R215, R180, R215 ;  /* 0x000000d7b4d77220 */ /* 0x000fe40000410000 */
[----:B------:R-:W-:Y:S02]  /*6f40*/  FMUL.FTZ R106, R181, R106 ;  /* 0x0000006ab56a7220 */ /* 0x000fe40000410000 */
[----:B------:R-:W-:Y:S02]  /*6f50*/  FFMA.FTZ R23, R16, R60, R23 ;  /* 0x0000003c10177223 */ /* 0x000fe40000010017 */
[----:B------:R-:W-:-:S02]  /*6f60*/  FFMA.FTZ R215, R149, R16, R215 ;  /* 0x0000001095d77223 */ /* 0x000fc400000100d7 */
[----:B------:R-:W-:Y:S02]  /*6f70*/  FMUL.FTZ R16, R100, R219 ;  /* 0x000000db64107220 */ /* 0x000fe40000410000 */
[----:B------:R-:W-:Y:S02]  /*6f80*/  FMUL.FTZ R114, R114, R141 ;  /* 0x0000008d72727220 */ /* 0x000fe40000410000 */
[----:B------:R-:W-:Y:S02]  /*6f90*/  FMUL.FTZ R144, R144, R219 ;  /* 0x000000db90907220 */ /* 0x000fe40000410000 */
[----:B-1----:R-:W-:Y:S02]  /*6fa0*/  @!P0 FADD.FTZ R126, R126, R15 ;  /* 0x0000000f7e7e8221 */ /* 0x002fe40000010000 */
[----:B------:R-:W-:Y:S02]  /*6fb0*/  FMUL.FTZ R15, R136, R211 ;  /* 0x000000d3880f7220 */ /* 0x000fe40000410000 */
[----:B----4-:R-:W-:Y:S01]  /*6fc0*/  @!P0 FADD.FTZ R12, R12, R13 ;  /* 0x0000000d0c0c8221 */ /* 0x010fe20000010000 */
[----:B------:R-:W1:Y:S01]  /*6fd0*/  SHFL.DOWN PT, R167, R126, 0x4, 0x1f ;  /* 0x08801f007ea77f89 */ /* 0x000e6200000e0000 */
[----:B------:R-:W-:Y:S01]  /*6fe0*/  ISETP.GT.AND P0, PT, R48, 0x1b, PT ;  /* 0x0000001b3000780c */ /* 0x000fe20003f04270 */
[----:B------:R-:W-:-:S02]  /*6ff0*/  FMUL.FTZ R13, R124, R159 ;  /* 0x0000009f7c0d7220 */ /* 0x000fc40000410000 */
[----:B------:R-:W3:Y:S01]  /*7000*/  SHFL.DOWN PT, R17, R12, 0x4, 0x1f ;  /* 0x08801f000c117f89 */ /* 0x000ee200000e0000 */
[----:B------:R-:W-:Y:S02]  /*7010*/  FFMA.FTZ R26, R15, R61, R26 ;  /* 0x0000003d0f1a7223 */ /* 0x000fe4000001001a */
[----:B------:R-:W-:Y:S02]  /*7020*/  FFMA.FTZ R152, R152, R13, R14 ;  /* 0x0000000d98987223 */ /* 0x000fe4000001000e */
[----:B------:R-:W-:Y:S02]  /*7030*/  FMUL.FTZ R14, R100, R137 ;  /* 0x00000089640e7220 */ /* 0x000fe40000410000 */
[----:B------:R-:W-:Y:S02]  /*7040*/  FFMA.FTZ R76, R13, R65, R76 ;  /* 0x000000410d4c7223 */ /* 0x000fe4000001004c */
[----:B------:R-:W-:Y:S02]  /*7050*/  FMUL.FTZ R14, R201, R14 ;  /* 0x0000000ec90e7220 */ /* 0x000fe40000410000 */
[----:B------:R-:W-:-:S02]  /*7060*/  FMUL.FTZ R13, R120, R173 ;  /* 0x000000ad780d7220 */ /* 0x000fc40000410000 */
[----:B------:R-:W-:Y:S02]  /*7070*/  FFMA.FTZ R155, R155, R118, R14 ;  /* 0x000000769b9b7223 */ /* 0x000fe4000001000e */
[----:B------:R-:W-:Y:S02]  /*7080*/  FMUL.FTZ R14, R100, R173 ;  /* 0x000000ad640e7220 */ /* 0x000fe40000410000 */
[----:B------:R-:W-:Y:S02]  /*7090*/  FFMA.FTZ R106, R148, R15, R106 ;  /* 0x0000000f946a7223 */ /* 0x000fe4000001006a */
[----:B------:R-:W-:Y:S02]  /*70a0*/  FMUL.FTZ R14, R207, R14 ;  /* 0x0000000ecf0e7220 */ /* 0x000fe40000410000 */
[----:B-1----:R-:W-:Y:S02]  /*70b0*/  @!P0 FADD.FTZ R126, R126, R167 ;  /* 0x000000a77e7e8221 */ /* 0x002fe40000010000 */
[----:B------:R-:W-:-:S02]  /*70c0*/  FFMA.FTZ R154, R154, R13, R14 ;  /* 0x0000000d9a9a7223 */ /* 0x000fc4000001000e */
[----:B---3--:R-:W-:Y:S01]  /*70d0*/  @!P0 FADD.FTZ R12, R12, R17 ;  /* 0x000000110c0c8221 */ /* 0x008fe20000010000 */
[----:B------:R-:W1:Y:S01]  /*70e0*/  SHFL.DOWN PT, R137, R126, 0x8, 0x1f ;  /* 0x09001f007e897f89 */ /* 0x000e6200000e0000 */
[----:B------:R-:W-:Y:S01]  /*70f0*/  ISETP.GT.AND P0, PT, R48, 0x17, PT ;  /* 0x000000173000780c */ /* 0x000fe20003f04270 */
[C---:B------:R-:W-:Y:S02]  /*7100*/  FMUL.FTZ R14, R100.reuse, R141 ;  /* 0x0000008d640e7220 */ /* 0x040fe40000410000 */
[----:B------:R-:W3:Y:S01]  /*7110*/  SHFL.DOWN PT, R17, R12, 0x8, 0x1f ;  /* 0x09001f000c117f89 */ /* 0x000ee200000e0000 */
[----:B------:R-:W-:Y:S02]  /*7120*/  FMUL.FTZ R15, R100, R200 ;  /* 0x000000c8640f7220 */ /* 0x000fe40000410000 */
[----:B------:R-:W-:Y:S02]  /*7130*/  FMUL.FTZ R14, R209, R14 ;  /* 0x0000000ed10e7220 */ /* 0x000fe40000410000 */
[----:B------:R-:W-:-:S02]  /*7140*/  FMUL.FTZ R16, R179, R16 ;  /* 0x00000010b3107220 */ /* 0x000fc40000410000 */
[----:B------:R-:W-:Y:S02]  /*7150*/  FFMA.FTZ R157, R157, R114, R14 ;  /* 0x000000729d9d7223 */ /* 0x000fe4000001000e */
[----:B------:R-:W-:Y:S02]  /*7160*/  FMUL.FTZ R145, R145, R200 ;  /* 0x000000c891917220 */ /* 0x000fe40000410000 */
[----:B------:R-:W-:Y:S02]  /*7170*/  FMUL.FTZ R15, R178, R15 ;  /* 0x0000000fb20f7220 */ /* 0x000fe40000410000 */
[C---:B------:R-:W-:Y:S02]  /*7180*/  FMUL.FTZ R14, R100.reuse, R175 ;  /* 0x000000af640e7220 */ /* 0x040fe40000410000 */
[----:B------:R-:W-:Y:S02]  /*7190*/  FFMA.FTZ R147, R147, R144, R16 ;  /* 0x0000009093937223 */ /* 0x000fe40000010010 */
[----:B------:R-:W-:-:S02]  /*71a0*/  FMUL.FTZ R16, R100, R197 ;  /* 0x000000c564107220 */ /* 0x000fc40000410000 */
[----:B------:R-:W-:Y:S02]  /*71b0*/  FFMA.FTZ R78, R13, R67, R78 ;  /* 0x000000430d4e7223 */ /* 0x000fe4000001004e */
[----:B-1----:R-:W-:Y:S02]  /*71c0*/  @!P0 FADD.FTZ R126, R126, R137 ;  /* 0x000000897e7e8221 */ /* 0x002fe40000010000 */
[----:B------:R-:W-:Y:S02]  /*71d0*/  FFMA.FTZ R146, R146, R145, R15 ;  /* 0x0000009192927223 */ /* 0x000fe4000001000f */
[----:B---3--:R-:W-:Y:S01]  /*71e0*/  @!P0 FADD.FTZ R12, R12, R17 ;  /* 0x000000110c0c8221 */ /* 0x008fe20000010000 */
[----:B------:R-:W1:Y:S01]  /*71f0*/  SHFL.DOWN PT, R135, R126, 0x10, 0x1f ;  /* 0x0a001f007e877f89 */ /* 0x000e6200000e0000 */
[----:B------:R-:W-:Y:S01]  /*7200*/  ISETP.GT.AND P0, PT, R48, 0xf, PT ;  /* 0x0000000f3000780c */ /* 0x000fe20003f04270 */
[----:B------:R-:W-:Y:S02]  /*7210*/  FMUL.FTZ R13, R116, R175 ;  /* 0x000000af740d7220 */ /* 0x000fe40000410000 */
[----:B------:R-:W3:Y:S01]  /*7220*/  SHFL.DOWN PT, R17, R12, 0x10, 0x1f ;  /* 0x0a001f000c117f89 */ /* 0x000ee200000e0000 */
[----:B------:R-:W-:-:S02]  /*7230*/  FMUL.FTZ R14, R213, R14 ;  /* 0x0000000ed50e7220 */ /* 0x000fc40000410000 */
[----:B------:R-:W-:Y:S02]  /*7240*/  FMUL.FTZ R15, R158, R197 ;  /* 0x000000c59e0f7220 */ /* 0x000fe40000410000 */
[----:B------:R-:W-:Y:S02]  /*7250*/  FMUL.FTZ R16, R161, R16 ;  /* 0x00000010a1107220 */ /* 0x000fe40000410000 */
[----:B------:R-:W-:Y:S02]  /*7260*/  FFMA.FTZ R156, R156, R13, R14 ;  /* 0x0000000d9c9c7223 */ /* 0x000fe4000001000e */
[----:B------:R-:W-:Y:S02]  /*7270*/  FFMA.FTZ R22, R15, R57, R22 ;  /* 0x000000390f167223 */ /* 0x000fe40000010016 */
[----:B------:R-:W-:Y:S02]  /*7280*/  FMUL.FTZ R14, R100, R143 ;  /* 0x0000008f640e7220 */ /* 0x000fe40000410000 */
[----:B------:R-:W-:-:S02]  /*7290*/  FFMA.FTZ R16, R18, R15, R16 ;  /* 0x0000000f12107223 */ /* 0x000fc40000010010 */
[----:B------:R-:W-:Y:S02]  /*72a0*/  FMUL.FTZ R15, R100, R165 ;  /* 0x000000a5640f7220 */ /* 0x000fe40000410000 */
[----:B------:R-:W-:Y:S02]  /*72b0*/  FFMA.FTZ R80, R13, R69, R80 ;  /* 0x000000450d507223 */ /* 0x000fe40000010050 */
[----:B------:R-:W-:Y:S02]  /*72c0*/  FMUL.FTZ R110, R110, R143 ;  /* 0x0000008f6e6e7220 */ /* 0x000fe40000410000 */
[----:B-1----:R-:W-:Y:S02]  /*72d0*/  @!P0 FADD.FTZ R126, R126, R135 ;  /* 0x000000877e7e8221 */ /* 0x002fe40000010000 */
[----:B------:R-:W-:Y:S02]  /*72e0*/  FMUL.FTZ R14, R217, R14 ;  /* 0x0000000ed90e7220 */ /* 0x000fe40000410000 */
[----:B---3--:R-:W-:Y:S01]  /*72f0*/  @!P0 FADD.FTZ R12, R12, R17 ;  /* 0x000000110c0c8221 */ /* 0x008fe20000010000 */
[----:B------:R-:W-:Y:S01]  /*7300*/  MOV R13, R126 ;  /* 0x0000007e000d7202 */ /* 0x000fe20000000f00 */
[----:B------:R-:W-:-:S02]  /*7310*/  FMUL.FTZ R17, R112, R163 ;  /* 0x000000a370117220 */ /* 0x000fc40000410000 */
[----:B------:R-:W-:Y:S02]  /*7320*/  FMUL.FTZ R163, R100, R163 ;  /* 0x000000a364a37220 */ /* 0x000fe40000410000 */
[----:B------:R-:W-:Y:S01]  /*7330*/  FMUL.FTZ R203, R132, R203 ;  /* 0x000000cb84cb7220 */ /* 0x000fe20000410000 */
[----:B------:R1:W-:Y:S01]  /*7340*/  @!P1 STS.64 [0xc78], R12 ;  /* 0x000c780cff009388 */ /* 0x0003e20000000a00 */
        /* <DEDUP_REMOVED lines=18> */
[----:B------:R-:W-:Y:S02]  /*7470*/  FADD.FTZ R96, R215, R96 ;  /* 0x00000060d7607221 */ /* 0x000fe40000010000 */
[----:B------:R-:W-:Y:S02]  /*7480*/  FFMA.FTZ R107, R114, R68, R107 ;  /* 0x00000044726b7223 */ /* 0x000fe4000001006b */
[----:B------:R-:W-:Y:S02]  /*7490*/  FFMA.FTZ R21, R144, R58, R21 ;  /* 0x0000003a90157223 */ /* 0x000fe40000010015 */
        /* <DEDUP_REMOVED lines=14> */
[----:B-1----:R-:W-:Y:S02]  /*7580*/  ISETP.NE.AND P0, PT, R0, c[0x0][0x174], PT ;  /* 0x00005d0000007a0c */ /* 0x002fe40003f05270 */
[----:B------:R-:W-:-:S11]  /*7590*/  SHF.L.U32 R16, R131, 0x2, RZ ;  /* 0x0000000283107819 */ /* 0x000fd600000006ff */
[----:B------:R-:W1:Y:S04]  /*75a0*/  @P0 LDS R14, [R16+0x2328] ;  /* 0x00232800100e0984 */ /* 0x000e680000000800 */
[----:B------:R-:W3:Y:S01]  /*75b0*/  @P0 LDS R15, [R16+0x1f28] ;  /* 0x001f2800100f0984 */ /* 0x000ee20000000800 */
[----:B-1----:R-:W-:Y:S02]  /*75c0*/  @P0 FADD.FTZ R13, R13, R14 ;  /* 0x0000000e0d0d0221 */ /* 0x002fe40000010000 */
[----:B---3--:R-:W-:-:S03]  /*75d0*/  @P0 FADD.FTZ R12, R12, R15 ;  /* 0x0000000f0c0c0221 */ /* 0x008fc60000010000 */
[----:B------:R1:W-:Y:S04]  /*75e0*/  STS [R16+0x2328], R13 ;  /* 0x0023280d10007388 */ /* 0x0003e80000000800 */
[----:B------:R1:W-:Y:S02]  /*75f0*/  STS [R16+0x1f28], R12 ;  /* 0x001f280c10007388 */ /* 0x0003e40000000800 */
.L_x_6397:
[----:B-1----:R-:W-:Y:S05]  /*7600*/  BSYNC B0 ;  /* 0x0000000000007941 */ /* 0x002fea0003800000 */
.L_x_6396:
[----:B------:R-:W-:Y:S02]  /*7610*/  IADD3 R131, R131, 0x1, RZ ;  /* 0x0000000183837810 */ /* 0x000fe40007ffe0ff */
[----:B------:R-:W-:Y:S02]  /*7620*/  IADD3 R129, P1, R129, 0x1, RZ ;  /* 0x0000000181817810 */ /* 0x000fe40007f3e0ff */
[----:B------:R-:W-:Y:S02]  /*7630*/  ISETP.GE.AND P0, PT, R131, c[0x0][0x16c], PT ;  /* 0x00005b0083007a0c */ /* 0x000fe40003f06270 */
[----:B------:R-:W-:-:S11]  /*7640*/  IADD3.X R102, RZ, R102, RZ, P1, !PT ;  /* 0x00000066ff667210 */ /* 0x000fd60000ffe4ff */
[----:B------:R-:W-:Y:S01]  /*7650*/  @P0 CALL.REL.NOINC `(.L_x_6361) ;  /* 0x0000001000000944 */ /* 0x000fe20003c00000 */
[----:B------:R-:W-:Y:S05]  /*7660*/  BRA `(.L_x_6398) ;  /* 0xffffd1b000007947 */ /* 0x000fea000383ffff */
.L_x_6361:
[----:B------:R-:W-:Y:S06]  /*7670*/  BAR.SYNC.DEFER_BLOCKING 0x0 ;  /* 0x0000000000007b1d */ /* 0x000fec0000010000 */
[----:B------:R-:W3:Y:S04]  /*7680*/  LDG.E.128 R4, [R34.64] ;  /* 0x0000000422047981 */ /* 0x000ee8000c1e1d00 */
[----:B------:R-:W4:Y:S01]  /*7690*/  LDG.E.128 R8, [R34.64+0x200] ;  /* 0x0002000422087981 */ /* 0x000f22000c1e1d00 */
[----:B------:R-:W-:-:S02]  /*76a0*/  F2FP.BF16.PACK_AB R79, R76, R105 ;  /* 0x000000694c4f723e */ /* 0x000fc400000010ff */
[----:B------:R-:W-:Y:S02]  /*76b0*/  F2FP.BF16.PACK_AB R78, R78, R107 ;  /* 0x0000006b4e4e723e */ /* 0x000fe400000010ff */
[----:B------:R-:W-:Y:S02]  /*76c0*/  F2FP.BF16.PACK_AB R77, R80, R109 ;  /* 0x0000006d504d723e */ /* 0x000fe400000010ff */
[----:B------:R-:W-:Y:S02]  /*76d0*/  F2FP.BF16.PACK_AB R76, R82, R111 ;  /* 0x0000006f524c723e */ /* 0x000fe400000010ff */
[----:B------:R-:W-:Y:S01]  /*76e0*/  IADD3 R39, R39, 0x1, RZ ;  /* 0x0000000127277810 */ /* 0x000fe20007ffe0ff */
[----:B---3--:R-:W-:Y:S04]  /*76f0*/  STS.128 [R48.X16], R4 ;  /* 0x0000000430007388 */ /* 0x008fe8000000cc00 */
[----:B----4-:R-:W-:Y:S01]  /*7700*/  STS.128 [R48.X16+0x200], R8 ;  /* 0x0002000830007388 */ /* 0x010fe2000000cc00 */
[----:B------:R-:W-:-:S06]  /*7710*/  NOP ;  /* 0x0000000000007918 */ /* 0x000fcc0000000000 */
[----:B------:R-:W1:Y:S02]  /*7720*/  LDS.128 R12, [R36] ;  /* 0x00000000240c7984 */ /* 0x000e640000000c00 */
        /* <DEDUP_REMOVED lines=13> */
[----:B------:R1:W3:Y:S02]  /*7800*/  @!P1 MUFU.EX2 R10, R8 ;  /* 0x00000008000a9308 */ /* 0x0002e40000000800 */
[----:B------:R-:W-:Y:S02]  /*7810*/  @!P3 FMUL.FTZ R11, R12, -1.4426950216293334961 ;  /* 0xbfb8aa3b0c0bb820 */ /* 0x000fe40000410000 */
[----:B------:R-:W-:-:S04]  /*7820*/  IMAD R12, R140, c[0x0][0x2d8], RZ ;  /* 0x0000b6008c0c7a24 */ /* 0x000fc800078e02ff */
[----:B------:R-:W-:Y:S01]  /*7830*/  @!P0 FMUL.FTZ R13, R17, -1.4426950216293334961 ;  /* 0xbfb8aa3b110d8820 */ /* 0x000fe20000410000 */
[----:B------:R-:W4:Y:S01]  /*7840*/  @!P3 MUFU.EX2 R11, R11 ;  /* 0x0000000b000bb308 */ /* 0x000f220000000800 */
[----:B------:R-:W-:Y:S02]  /*7850*/  @!P2 FMUL.FTZ R17, R4, -1.4426950216293334961 ;  /* 0xbfb8aa3b0411a820 */ /* 0x000fe40000410000 */
[----:B------:R-:W5:Y:S01]  /*7860*/  LDS.128 R4, [R36+0x10] ;  /* 0x0000100024047984 */ /* 0x000f620000000c00 */
[C---:B------:R-:W-:Y:S02]  /*7870*/  IMAD R19, R53.reuse, c[0x0][0x2dc], R12 ;  /* 0x0000b70035137a24 */ /* 0x040fe400078e020c */
[--C-:B-1----:R-:W-:Y:S01]  /*7880*/  IMAD.WIDE.U32 R8, R53, c[0x0][0x2d8], R2.reuse ;  /* 0x0000b60035087a25 */ /* 0x102fe200078e0002 */
[----:B------:R-:W-:Y:S03]  /*7890*/  BAR.SYNC.DEFER_BLOCKING 0x0 ;  /* 0x0000000000007b1d */ /* 0x000fe60000010000 */
[----:B---3--:R-:W-:Y:S01]  /*78a0*/  @!P1 FADD.FTZ R12, R10, 1 ;  /* 0x3f8000000a0c9421 */ /* 0x008fe20000010000 */
[----:B------:R-:W-:Y:S01]  /*78b0*/  IADD3 R9, R9, R19, RZ ;  /* 0x0000001309097210 */ /* 0x000fe20007ffe0ff */
[----:B------:R-:W-:Y:S01]  /*78c0*/  IMAD R19, R55, c[0x0][0x2e0], RZ ;  /* 0x0000b80037137a24 */ /* 0x000fe200078e02ff */
[----:B------:R1:W3:Y:S01]  /*78d0*/  @!P0 MUFU.EX2 R16, R13 ;  /* 0x0000000d00108308 */ /* 0x0002e20000000800 */
[----:B------:R-:W-:-:S04]  /*78e0*/  IMAD.WIDE.U32 R2, R53, c[0x0][0x2f8], R2 ;  /* 0x0000be0035027a25 */ /* 0x000fc800078e0002 */
[----:B------:R-:W-:-:S03]  /*78f0*/  IMAD R19, R56, c[0x0][0x2e4], R19 ;  /* 0x0000b90038137a24 */ /* 0x000fc600078e0213 */
[----:B------:R-:W0:Y:S01]  /*7900*/  @!P1 MUFU.RCP R12, R12 ;  /* 0x0000000c000c9308 */ /* 0x000e220000001000 */
[----:B-1----:R-:W-:-:S05]  /*7910*/  PRMT R13, RZ, 0x5410, R14 ;  /* 0x00005410ff0d7816 */ /* 0x002fca000000000e */
[----:B------:R-:W-:Y:S02]  /*7920*/  FADD.FTZ R18, R13, R52 ;  /* 0x000000340d127221 */ /* 0x000fe40000010000 */
[----:B----4-:R-:W-:Y:S01]  /*7930*/  @!P3 FADD.FTZ R13, R11, 1 ;  /* 0x3f8000000b0db421 */ /* 0x010fe20000010000 */
[----:B------:R-:W1:Y:S01]  /*7940*/  @!P2 MUFU.EX2 R17, R17 ;  /* 0x000000110011a308 */ /* 0x000e620000000800 */
[----:B------:R-:W-:Y:S01]  /*7950*/  IMAD.WIDE.U32 R10, R56, c[0x0][0x2e0], R8 ;  /* 0x0000b800380a7a25 */ /* 0x000fe200078e0008 */
[----:B------:R-:W-:Y:S01]  /*7960*/  PRMT R9, RZ, 0x7610, R14 ;  /* 0x00007610ff097816 */ /* 0x000fe2000000000e */
[----:B------:R-:W-:Y:S01]  /*7970*/  STS.128 [R36], R76 ;  /* 0x0000004c24007388 */ /* 0x000fe20000000c00 */
[----:B------:R-:W-:Y:S01]  /*7980*/  FSETP.GTU.FTZ.AND P6, PT, R18, 20, PT ;  /* 0x41a000001200780b */ /* 0x000fe20003fdc000 */
[----:B---3--:R-:W-:Y:S01]  /*7990*/  @!P0 FADD.FTZ R16, R16, 1 ;  /* 0x3f80000010108421 */ /* 0x008fe20000010000 */
[----:B------:R-:W-:Y:S01]  /*79a0*/  IADD3 R35, R11, R19, RZ ;  /* 0x000000130b237210 */ /* 0x000fe20007ffe0ff */
[----:B------:R-:W-:Y:S01]  /*79b0*/  FADD.FTZ R14, R9, R52 ;  /* 0x00000034090e7221 */ /* 0x000fe20000010000 */
[----:B------:R-:W3:Y:S01]  /*79c0*/  @!P3 MUFU.RCP R13, R13 ;  /* 0x0000000d000db308 */ /* 0x000ee20000001000 */
[----:B------:R-:W-:Y:S01]  /*79d0*/  PRMT R9, RZ, 0x5410, R15 ;  /* 0x00005410ff097816 */ /* 0x000fe2000000000f */
[----:B0-----:R-:W-:Y:S01]  /*79e0*/  @!P1 FMUL.FTZ R113, R113, R12 ;  /* 0x0000000c71719220 */ /* 0x001fe20000410000 */
[----:B------:R-:W-:-:S02]  /*79f0*/  LEA R8, P4, R10, c[0x0][0x330], 0x1 ;  /* 0x0000cc000a087a11 */ /* 0x000fc400078808ff */
[----:B------:R-:W-:Y:S01]  /*7a00*/  FSETP.GTU.FTZ.AND P5, PT, R14, 20, PT ;  /* 0x41a000000e00780b */ /* 0x000fe20003fbc000 */
[--C-:B------:R-:W-:Y:S01]  /*7a10*/  FADD.FTZ R34, R9, R52.reuse ;  /* 0x0000003409227221 */ /* 0x100fe20000010000 */
[----:B------:R-:W-:Y:S01]  /*7a20*/  LEA.HI.X R9, R10, c[0x0][0x334], R35, 0x1, P4 ;  /* 0x0000cd000a097a11 */ /* 0x000fe200020f0c23 */
[----:B------:R0:W4:Y:S01]  /*7a30*/  @!P0 MUFU.RCP R19, R16 ;  /* 0x0000001000138308 */ /* 0x0001220000001000 */
[----:B------:R-:W-:Y:S01]  /*7a40*/  PRMT R15, RZ, 0x7610, R15 ;  /* 0x00007610ff0f7816 */ /* 0x000fe2000000000f */
[----:B------:R-:W-:Y:S01]  /*7a50*/  @!P6 FMUL.FTZ R11, R18, -1.4426950216293334961 ;  /* 0xbfb8aa3b120be820 */ /* 0x000fe20000410000 */
[----:B------:R-:W-:Y:S01]  /*7a60*/  FSETP.GTU.FTZ.AND P4, PT, R34, 20, PT ;  /* 0x41a000002200780b */ /* 0x000fe20003f9c000 */
[----:B-1----:R-:W-:Y:S02]  /*7a70*/  @!P2 FADD.FTZ R17, R17, 1 ;  /* 0x3f8000001111a421 */ /* 0x002fe40000010000 */
[----:B------:R-:W-:Y:S02]  /*7a80*/  FADD.FTZ R15, R15, R52 ;  /* 0x000000340f0f7221 */ /* 0x000fe40000010000 */
[----:B---3--:R-:W-:Y:S01]  /*7a90*/  @!P3 FMUL.FTZ R84, R84, R13 ;  /* 0x0000000d5454b220 */ /* 0x008fe20000410000 */
[----:B-----5:R-:W-:Y:S01]  /*7aa0*/  PRMT R13, RZ, 0x5410, R4 ;  /* 0x00005410ff0d7816 */ /* 0x020fe20000000004 */
[----:B------:R-:W-:Y:S01]  /*7ab0*/  @!P5 FMUL.FTZ R10, R14, -1.4426950216293334961 ;  /* 0xbfb8aa3b0e0ad820 */ /* 0x000fe20000410000 */
[----:B------:R-:W1:Y:S01]  /*7ac0*/  @!P6 MUFU.EX2 R11, R11 ;  /* 0x0000000b000be308 */ /* 0x000e620000000800 */
[----:B------:R-:W-:Y:S01]  /*7ad0*/  FSETP.GTU.FTZ.AND P3, PT, R15, 20, PT ;  /* 0x41a000000f00780b */ /* 0x000fe20003f7c000 */
[----:B------:R-:W-:-:S04]  /*7ae0*/  IMAD.WIDE R8, R37, 0x10, R8 ;  /* 0x0000001025087825 */ /* 0x000fc800078e0208 */
[----:B------:R-:W-:Y:S01]  /*7af0*/  FADD.FTZ R14, R13, R52 ;  /* 0x000000340d0e7221 */ /* 0x000fe20000010000 */
[----:B------:R-:W-:Y:S01]  /*7b00*/  PRMT R13, RZ, 0x7610, R4 ;  /* 0x00007610ff0d7816 */ /* 0x000fe20000000004 */
[----:B------:R-:W3:Y:S01]  /*7b10*/  @!P5 MUFU.EX2 R10, R10 ;  /* 0x0000000a000ad308 */ /* 0x000ee20000000800 */
[----:B------:R-:W-:Y:S02]  /*7b20*/  @!P4 FMUL.FTZ R4, R34, -1.4426950216293334961 ;  /* 0xbfb8aa3b2204c820 */ /* 0x000fe40000410000 */
[----:B------:R-:W-:Y:S01]  /*7b30*/  FSETP.GTU.FTZ.AND P1, PT, R14, 20, PT ;  /* 0x41a000000e00780b */ /* 0x000fe20003f3c000 */
[----:B0-----:R-:W-:Y:S02]  /*7b40*/  FADD.FTZ R16, R13, R52 ;  /* 0x000000340d107221 */ /* 0x001fe40000010000 */
[----:B----4-:R-:W-:Y:S02]  /*7b50*/  @!P0 FMUL.FTZ R86, R86, R19 ;  /* 0x0000001356568220 */ /* 0x010fe40000410000 */
[----:B------:R-:W0:Y:S01]  /*7b60*/  @!P4 MUFU.EX2 R4, R4 ;  /* 0x000000040004c308 */ /* 0x000e220000000800 */
[----:B------:R-:W-:Y:S01]  /*7b70*/  FSETP.GTU.FTZ.AND P0, PT, R16, 20, PT ;  /* 0x41a000001000780b */ /* 0x000fe20003f1c000 */
[----:B------:R-:W-:-:S02]  /*7b80*/  @!P3 FMUL.FTZ R12, R15, -1.4426950216293334961 ;  /* 0xbfb8aa3b0f0cb820 */ /* 0x000fc40000410000 */
[----:B-1----:R-:W-:-:S04]  /*7b90*/  @!P6 FADD.FTZ R11, R11, 1 ;  /* 0x3f8000000b0be421 */ /* 0x002fc80000010000 */
[----:B------:R-:W-:Y:S01]  /*7ba0*/  @!P1 FMUL.FTZ R13, R14, -1.4426950216293334961 ;  /* 0xbfb8aa3b0e0d9820 */ /* 0x000fe20000410000 */
[----:B------:R1:W4:Y:S01]  /*7bb0*/  @!P6 MUFU.RCP R15, R11 ;  /* 0x0000000b000fe308 */ /* 0x0003220000001000 */
[----:B---3--:R-:W-:-:S04]  /*7bc0*/  @!P5 FADD.FTZ R10, R10, 1 ;  /* 0x3f8000000a0ad421 */ /* 0x008fc80000010000 */
[----:B------:R-:W-:Y:S02]  /*7bd0*/  @!P0 FMUL.FTZ R14, R16, -1.4426950216293334961 ;  /* 0xbfb8aa3b100e8820 */ /* 0x000fe40000410000 */
[----:B0-----:R-:W-:Y:S01]  /*7be0*/  @!P4 FADD.FTZ R4, R4, 1 ;  /* 0x3f8000000404c421 */ /* 0x001fe20000010000 */
[----:B------:R-:W0:Y:S01]  /*7bf0*/  @!P3 MUFU.EX2 R12, R12 ;  /* 0x0000000c000cb308 */ /* 0x000e220000000800 */
[--C-:B-1----:R-:W-:Y:S02]  /*7c00*/  PRMT R11, RZ, 0x5410, R5.reuse ;  /* 0x00005410ff0b7816 */ /* 0x102fe40000000005 */
[----:B------:R-:W-:-:S03]  /*7c10*/  PRMT R5, RZ, 0x7610, R5 ;  /* 0x00007610ff057816 */ /* 0x000fc60000000005 */
[--C-:B------:R-:W-:Y:S02]  /*7c20*/  FADD.FTZ R18, R11, R52.reuse ;  /* 0x000000340b127221 */ /* 0x100fe40000010000 */
[----:B------:R-:W1:Y:S01]  /*7c30*/  @!P2 MUFU.RCP R16, R17 ;  /* 0x000000110010a308 */ /* 0x000e620000001000 */
[----:B------:R-:W-:Y:S01]  /*7c40*/  FADD.FTZ R11, R5, R52 ;  /* 0x00000034050b7221 */ /* 0x000fe20000010000 */
[----:B------:R-:W-:Y:S01]  /*7c50*/  PRMT R5, RZ, 0x5410, R6 ;  /* 0x00005410ff057816 */ /* 0x000fe20000000006 */
[----:B----4-:R-:W-:-:S03]  /*7c60*/  @!P6 FMUL.FTZ R88, R88, R15 ;  /* 0x0000000f5858e220 */ /* 0x010fc60000410000 */
[----:B------:R-:W-:Y:S01]  /*7c70*/  FSETP.GTU.FTZ.AND P6, PT, R11, 20, PT ;  /* 0x41a000000b00780b */ /* 0x000fe20003fdc000 */
[----:B------:R-:W-:Y:S01]  /*7c80*/  FADD.FTZ R15, R5, R52 ;  /* 0x00000034050f7221 */ /* 0x000fe20000010000 */
[----:B------:R-:W3:Y:S01]  /*7c90*/  @!P1 MUFU.EX2 R13, R13 ;  /* 0x0000000d000d9308 */ /* 0x000ee20000000800 */
[----:B0-----:R-:W-:Y:S01]  /*7ca0*/  @!P3 FADD.FTZ R12, R12, 1 ;  /* 0x3f8000000c0cb421 */ /* 0x001fe20000010000 */
[----:B------:R-:W-:-:S06]  /*7cb0*/  PRMT R5, RZ, 0x7610, R6 ;  /* 0x00007610ff057816 */ /* 0x000fcc0000000006 */
[----:B------:R-:W0:Y:S01]  /*7cc0*/  @!P5 MUFU.RCP R10, R10 ;  /* 0x0000000a000ad308 */ /* 0x000e220000001000 */
[----:B-1----:R-:W-:Y:S01]  /*7cd0*/  @!P2 FMUL.FTZ R115, R115, R16 ;  /* 0x000000107373a220 */ /* 0x002fe20000410000 */
[----:B------:R-:W-:-:S06]  /*7ce0*/  FSETP.GTU.FTZ.AND P2, PT, R18, 20, PT ;  /* 0x41a000001200780b */ /* 0x000fcc0003f5c000 */
[----:B------:R1:W4:Y:S01]  /*7cf0*/  @!P4 MUFU.RCP R19, R4 ;  /* 0x000000040013c308 */ /* 0x0003220000001000 */
[----:B---3--:R-:W-:Y:S02]  /*7d00*/  @!P1 FADD.FTZ R13, R13, 1 ;  /* 0x3f8000000d0d9421 */ /* 0x008fe40000010000 */
[----:B0-----:R-:W-:-:S05]  /*7d10*/  @!P5 FMUL.FTZ R117, R117, R10 ;  /* 0x0000000a7575d220 */ /* 0x001fca0000410000 */
[----:B------:R-:W0:Y:S01]  /*7d20*/  @!P3 MUFU.RCP R12, R12 ;  /* 0x0000000c000cb308 */ /* 0x000e220000001000 */
[--C-:B------:R-:W-:Y:S02]  /*7d30*/  FADD.FTZ R10, R5, R52.reuse ;  /* 0x00000034050a7221 */ /* 0x100fe40000010000 */
[----:B------:R-:W-:Y:S01]  /*7d40*/  @!P6 FMUL.FTZ R5, R11, -1.4426950216293334961 ;  /* 0xbfb8aa3b0b05e820 */ /* 0x000fe20000410000 */
[--C-:B------:R-:W-:Y:S01]  /*7d50*/  PRMT R11, RZ, 0x5410, R7.reuse ;  /* 0x00005410ff0b7816 */ /* 0x100fe20000000007 */
[----:B-1----:R-:W-:Y:S01]  /*7d60*/  @!P2 FMUL.FTZ R4, R18, -1.4426950216293334961 ;  /* 0xbfb8aa3b1204a820 */ /* 0x002fe20000410000 */
[----:B------:R-:W-:Y:S01]  /*7d70*/  FSETP.GTU.FTZ.AND P5, PT, R10, 20, PT ;  /* 0x41a000000a00780b */ /* 0x000fe20003fbc000 */
[----:B----4-:R-:W-:Y:S01]  /*7d80*/  @!P4 FMUL.FTZ R90, R90, R19 ;  /* 0x000000135a5ac220 */ /* 0x010fe20000410000 */
[----:B------:R-:W1:Y:S01]  /*7d90*/  @!P1 MUFU.RCP R13, R13 ;  /* 0x0000000d000d9308 */ /* 0x000e620000001000 */
[----:B------:R-:W-:Y:S01]  /*7da0*/  FSETP.GTU.FTZ.AND P4, PT, R15, 20, PT ;  /* 0x41a000000f00780b */ /* 0x000fe20003f9c000 */
[----:B------:R-:W-:Y:S01]  /*7db0*/  FADD.FTZ R11, R11, R52 ;  /* 0x000000340b0b7221 */ /* 0x000fe20000010000 */
[----:B------:R-:W-:-:S05]  /*7dc0*/  PRMT R7, RZ, 0x7610, R7 ;  /* 0x00007610ff077816 */ /* 0x000fca0000000007 */
[----:B------:R-:W3:Y:S01]  /*7dd0*/  @!P2 MUFU.EX2 R4, R4 ;  /* 0x000000040004a308 */ /* 0x000ee20000000800 */
[----:B------:R-:W-:Y:S02]  /*7de0*/  FADD.FTZ R16, R7, R52 ;  /* 0x0000003407107221 */ /* 0x000fe40000010000 */
[----:B0-----:R-:W-:Y:S01]  /*7df0*/  @!P3 FMUL.FTZ R119, R119, R12 ;  /* 0x0000000c7777b220 */ /* 0x001fe20000410000 */
[----:B------:R-:W-:Y:S01]  /*7e00*/  FSETP.GTU.FTZ.AND P3, PT, R11, 20, PT ;  /* 0x41a000000b00780b */ /* 0x000fe20003f7c000 */
[----:B------:R-:W-:Y:S02]  /*7e10*/  @!P5 FMUL.FTZ R7, R10, -1.4426950216293334961 ;  /* 0xbfb8aa3b0a07d820 */ /* 0x000fe40000410000 */
[----:B------:R-:W-:Y:S01]  /*7e20*/  @!P4 FMUL.FTZ R6, R15, -1.4426950216293334961 ;  /* 0xbfb8aa3b0f06c820 */ /* 0x000fe20000410000 */
[----:B------:R-:W0:Y:S01]  /*7e30*/  @!P6 MUFU.EX2 R5, R5 ;  /* 0x000000050005e308 */ /* 0x000e220000000800 */
[----:B-1----:R-:W-:Y:S01]  /*7e40*/  @!P1 FMUL.FTZ R92, R92, R13 ;  /* 0x0000000d5c5c9220 */ /* 0x002fe20000410000 */
[----:B------:R-:W-:-:S06]  /*7e50*/  FSETP.GTU.FTZ.AND P1, PT, R16, 20, PT ;  /* 0x41a000001000780b */ /* 0x000fcc0003f3c000 */
[----:B------:R-:W1:Y:S01]  /*7e60*/  @!P0 MUFU.EX2 R14, R14 ;  /* 0x0000000e000e8308 */ /* 0x000e620000000800 */
[----:B------:R-:W-:Y:S02]  /*7e70*/  @!P3 FMUL.FTZ R15, R11, -1.4426950216293334961 ;  /* 0xbfb8aa3b0b0fb820 */ /* 0x000fe40000410000 */
[----:B---3--:R-:W-:Y:S01]  /*7e80*/  @!P2 FADD.FTZ R10, R4, 1 ;  /* 0x3f800000040aa421 */ /* 0x008fe20000010000 */
[----:B------:R-:W-:Y:S02]  /*7e90*/  F2FP.BF16.PACK_AB R4, R74, R27 ;  /* 0x0000001b4a04723e */ /* 0x000fe400000010ff */
[----:B------:R-:W-:Y:S01]  /*7ea0*/  F2FP.BF16.PACK_AB R27, R119, R90 ;  /* 0x0000005a771b723e */ /* 0x000fe200000010ff */
[----:B------:R-:W-:Y:S01]  /*7eb0*/  @!P1 FMUL.FTZ R16, R16, -1.4426950216293334961 ;  /* 0xbfb8aa3b10109820 */ /* 0x000fe20000410000 */
[----:B------:R3:W4:Y:S01]  /*7ec0*/  @!P4 MUFU.EX2 R12, R6 ;  /* 0x00000006000cc308 */ /* 0x0007220000000800 */
[----:B0-----:R-:W-:Y:S01]  /*7ed0*/  @!P6 FADD.FTZ R11, R5, 1 ;  /* 0x3f800000050be421 */ /* 0x001fe20000010000 */
[----:B------:R-:W-:-:S02]  /*7ee0*/  F2FP.BF16.PACK_AB R5, R26, R25 ;  /* 0x000000191a05723e */ /* 0x000fc400000010ff */
[----:B------:R-:W-:-:S04]  /*7ef0*/  F2FP.BF16.PACK_AB R25, R115, R86 ;  /* 0x000000567319723e */ /* 0x000fc800000010ff */
[----:B------:R0:W5:Y:S01]  /*7f00*/  @!P5 MUFU.EX2 R13, R7 ;  /* 0x00000007000dd308 */ /* 0x0001620000000800 */
[----:B---3--:R-:W-:Y:S01]  /*7f10*/  F2FP.BF16.PACK_AB R6, R24, R23 ;  /* 0x000000171806723e */ /* 0x008fe200000010ff */
[----:B-1----:R-:W-:-:S06]  /*7f20*/  @!P0 FADD.FTZ R14, R14, 1 ;  /* 0x3f8000000e0e8421 */ /* 0x002fcc0000010000 */
[----:B------:R4:W1:Y:S01]  /*7f30*/  @!P2 MUFU.RCP R57, R10 ;  /* 0x0000000a0039a308 */ /* 0x0008620000001000 */
[----:B0-----:R-:W-:-:S05]  /*7f40*/  F2FP.BF16.PACK_AB R7, R22, R21 ;  /* 0x000000151607723e */ /* 0x001fca00000010ff */
[----:B------:R0:W-:Y:S02]  /*7f50*/  STS.128 [R36+0x10], R4 ;  /* 0x0000100424007388 */ /* 0x0001e40000000c00 */
[----:B------:R-:W3:Y:S01]  /*7f60*/  @!P3 MUFU.EX2 R34, R15 ;  /* 0x0000000f0022b308 */ /* 0x000ee20000000800 */
[----:B----4-:R-:W-:Y:S02]  /*7f70*/  @!P4 FADD.FTZ R10, R12, 1 ;  /* 0x3f8000000c0ac421 */ /* 0x010fe40000010000 */
[----:B-----5:R-:W-:-:S05]  /*7f80*/  @!P5 FADD.FTZ R21, R13, 1 ;  /* 0x3f8000000d15d421 */ /* 0x020fca0000010000 */
[----:B------:R4:W5:Y:S01]  /*7f90*/  @!P1 MUFU.EX2 R35, R16 ;  /* 0x0000001000239308 */ /* 0x0009620000000800 */
[----:B------:R-:W-:-:S06]  /*7fa0*/  NOP ;  /* 0x0000000000007918 */ /* 0x000fcc0000000000 */
[----:B-1----:R-:W-:Y:S01]  /*7fb0*/  @!P2 FMUL.FTZ R94, R94, R57 ;  /* 0x000000395e5ea220 */ /* 0x002fe20000410000 */
[----:B------:R1:W2:Y:S01]  /*7fc0*/  @!P0 MUFU.RCP R58, R14 ;  /* 0x0000000e003a8308 */ /* 0x0002a20000001000 */
[----:B----4-:R-:W4:Y:S01]  /*7fd0*/  LDS.128 R16, [R48.X16+0x200] ;  /* 0x0002000030107984 */ /* 0x010f22000000cc00 */
[----:B---3--:R-:W-:Y:S01]  /*7fe0*/  @!P3 FADD.FTZ R34, R34, 1 ;  /* 0x3f8000002222b421 */ /* 0x008fe20000010000 */
[----:B------:R-:W-:Y:S01]  /*7ff0*/  IADD3 R41, P2, R41, -0x400, RZ ;  /* 0xfffffc0029297810 */ /* 0x000fe20007f5e0ff */
[----:B0-----:R-:W-:-:S03]  /*8000*/  FADD.FTZ R5, R113, R50 ;  /* 0x0000003271057221 */ /* 0x001fc60000010000 */
[----:B------:R-:W-:Y:S01]  /*8010*/  IADD3.X R40, R40, -0x1, RZ, P2, !PT ;  /* 0xffffffff28287810 */ /* 0x000fe200017fe4ff */
[----:B-----5:R-:W-:Y:S01]  /*8020*/  @!P1 FADD.FTZ R35, R35, 1 ;  /* 0x3f80000023239421 */ /* 0x020fe20000010000 */
[----:B-1----:R-:W0:Y:S01]  /*8030*/  LDS.128 R12, [R48.X16] ;  /* 0x00000000300c7984 */ /* 0x002e22000000cc00 */
[----:B------:R-:W1:Y:S01]  /*8040*/  @!P6 MUFU.RCP R22, R11 ;  /* 0x0000000b0016e308 */ /* 0x000e620000001000 */
[----:B------:R-:W-:-:S04]  /*8050*/  FADD.FTZ R5, R5, R84 ;  /* 0x0000005405057221 */ /* 0x000fc80000010000 */
[----:B------:R-:W-:Y:S02]  /*8060*/  FADD.FTZ R86, R5, R86 ;  /* 0x0000005605567221 */ /* 0x000fe40000010000 */
[----:B--2---:R-:W-:Y:S01]  /*8070*/  @!P0 FMUL.FTZ R121, R121, R58 ;  /* 0x0000003a79798220 */ /* 0x004fe20000410000 */
[----:B------:R2:W3:Y:S01]  /*8080*/  @!P4 MUFU.RCP R23, R10 ;  /* 0x0000000a0017c308 */ /* 0x0004e20000001000 */
[----:B------:R-:W-:-:S03]  /*8090*/  FADD.FTZ R115, R86, R115 ;  /* 0x0000007356737221 */ /* 0x000fc60000010000 */
[----:B------:R-:W-:-:S04]  /*80a0*/  F2FP.BF16.PACK_AB R60, R121, R92 ;  /* 0x0000005c793c723e */ /* 0x000fc800000010ff */
[----:B------:R-:W5:Y:S01]  /*80b0*/  @!P5 MUFU.RCP R24, R21 ;  /* 0x000000150018d308 */ /* 0x000f620000001000 */
[----:B-1----:R-:W-:Y:S02]  /*80c0*/  @!P6 FMUL.FTZ R123, R123, R22 ;  /* 0x000000167b7be220 */ /* 0x002fe40000410000 */
[----:B--2---:R-:W-:-:S03]  /*80d0*/  IMAD R10, R140, c[0x0][0x2f8], RZ ;  /* 0x0000be008c0a7a24 */ /* 0x004fc600078e02ff */
[----:B------:R-:W-:Y:S02]  /*80e0*/  F2FP.BF16.PACK_AB R61, R123, R94 ;  /* 0x0000005e7b3d723e */ /* 0x000fe400000010ff */
[----:B------:R-:W1:Y:S01]  /*80f0*/  @!P3 MUFU.RCP R11, R34 ;  /* 0x00000022000bb308 */ /* 0x000e620000001000 */
[----:B---3--:R-:W-:Y:S01]  /*8100*/  @!P4 FMUL.FTZ R96, R96, R23 ;  /* 0x000000176060c220 */ /* 0x008fe20000410000 */
[----:B------:R-:W-:-:S04]  /*8110*/  IADD3 R46, P4, R46, -0x400, RZ ;  /* 0xfffffc002e2e7810 */ /* 0x000fc80007f9e0ff */
[----:B------:R-:W-:Y:S01]  /*8120*/  IADD3.X R47, R47, -0x1, RZ, P4, !PT ;  /* 0xffffffff2f2f7810 */ /* 0x000fe200027fe4ff */
[----:B----4-:R-:W-:Y:S01]  /*8130*/  STG.E.128 [R8.64+0x200], R16 ;  /* 0x0002001008007986 */ /* 0x010fe2000c101d04 */
[----:B------:R-:W2:Y:S01]  /*8140*/  @!P1 MUFU.RCP R26, R35 ;  /* 0x00000023001a9308 */ /* 0x000ea20000001000 */
[----:B-----5:R-:W-:Y:S01]  /*8150*/  @!P5 FMUL.FTZ R125, R125, R24 ;  /* 0x000000187d7dd220 */ /* 0x020fe20000410000 */
[----:B------:R-:W-:-:S04]  /*8160*/  F2FP.BF16.PACK_AB R24, R84, R113 ;  /* 0x000000715418723e */ /* 0x000fc800000010ff */
[----:B------:R-:W-:Y:S01]  /*8170*/  F2FP.BF16.PACK_AB R62, R125, R96 ;  /* 0x000000607d3e723e */ /* 0x000fe200000010ff */
[----:B0-----:R0:W-:Y:S01]  /*8180*/  STG.E.128 [R8.64], R12 ;  /* 0x0000000c08007986 */ /* 0x0011e2000c101d04 */
[----:B-1----:R-:W-:-:S03]  /*8190*/  @!P3 FMUL.FTZ R98, R98, R11 ;  /* 0x0000000b6262b220 */ /* 0x002fc60000410000 */
[----:B------:R-:W-:Y:S01]  /*81a0*/  BAR.SYNC.DEFER_BLOCKING 0x0 ;  /* 0x0000000000007b1d */ /* 0x000fe20000010000 */
[----:B------:R-:W-:Y:S01]  /*81b0*/  IADD3 R42, P3, R42, -0x400, RZ ;  /* 0xfffffc002a2a7810 */ /* 0x000fe20007f7e0ff */
[----:B--2---:R-:W-:Y:S01]  /*81c0*/  @!P1 FMUL.FTZ R127, R127, R26 ;  /* 0x0000001a7f7f9220 */ /* 0x004fe20000410000 */
[----:B------:R-:W-:Y:S01]  /*81d0*/  F2FP.BF16.PACK_AB R26, R117, R88 ;  /* 0x00000058751a723e */ /* 0x000fe200000010ff */
[----:B------:R-:W-:Y:S01]  /*81e0*/  FADD.FTZ R88, R115, R88 ;  /* 0x0000005873587221 */ /* 0x000fe20000010000 */
[----:B------:R-:W-:Y:S02]  /*81f0*/  IADD3 R44, P1, R44, -0x400, RZ ;  /* 0xfffffc002c2c7810 */ /* 0x000fe40007f3e0ff */
[----:B------:R-:W-:Y:S01]  /*8200*/  F2FP.BF16.PACK_AB R63, R127, R98 ;  /* 0x000000627f3f723e */ /* 0x000fe200000010ff */
[----:B------:R-:W-:Y:S01]  /*8210*/  FADD.FTZ R117, R88, R117 ;  /* 0x0000007558757221 */ /* 0x000fe20000010000 */
[----:B------:R-:W-:Y:S01]  /*8220*/  IADD3.X R45, R45, -0x1, RZ, P1, !PT ;  /* 0xffffffff2d2d7810 */ /* 0x000fe20000ffe4ff */
[----:B0-----:R-:W-:Y:S01]  /*8230*/  IMAD R9, R53, c[0x0][0x2fc], R10 ;  /* 0x0000bf0035097a24 */ /* 0x001fe200078e020a */
[----:B------:R-:W-:Y:S01]  /*8240*/  IADD3.X R43, R43, -0x1, RZ, P3, !PT ;  /* 0xffffffff2b2b7810 */ /* 0x000fe20001ffe4ff */
        /* <DEDUP_REMOVED lines=28> */
.L_x_6327:
        /* <DEDUP_REMOVED lines=24> */
.L_x_6401:
[----:B0-----:R-:W-:Y:S05]  /*8590*/  BSYNC B0 ;  /* 0x0000000000007941 */ /* 0x001fea0003800000 */
.L_x_6400:
        /* <DEDUP_REMOVED lines=23> */
.L_x_6403:
[----:B------:R-:W1:Y:S02]  /*8710*/  S2R R13, SR_TID.X ;  /* 0x00000000000d7919 */ /* 0x000e640000002100 */
.L_x_6404:
[----:B0-----:R-:W-:Y:S05]  /*8720*/  BSYNC B0 ;  /* 0x0000000000007941 */ /* 0x001fea0003800000 */
.L_x_6402:
        /* <DEDUP_REMOVED lines=10> */
.L_x_6405:
        /* <DEDUP_REMOVED lines=26> */
.L_x_6406:
        /* <DEDUP_REMOVED lines=9> */
.L_x_9095:


//--------------------- .text._Z25selective_scan_bwd_kernelI32Selective_Scan_bwd_kernel_traitsILi32ELi16ELb1ELb1ELb1ELb0ELb0EN3c108BFloat16EfEEv12SSMParamsBwd --------------------------
	.section	.text._Z25selective_scan_bwd_kernelI32Selective_Scan_bwd_kernel_traitsILi32ELi16ELb1ELb1ELb1ELb0ELb0EN3c108BFloat16EfEEv12SSMParamsBwd,"ax",@progbits
	.sectioninfo	@"SHI_REGISTERS=254"
	.align	128
        .global         _Z25selective_scan_bwd_kernelI32Selective_Scan_bwd_kernel_traitsILi32ELi16ELb1ELb1ELb1ELb0ELb0EN3c108BFloat16EfEEv12SSMParamsBwd
        .type           _Z25selective_scan_bwd_kernelI32Selective_Scan_bwd_kernel_traitsILi32ELi16ELb1ELb1ELb1ELb0ELb0EN3c108BFloat16EfEEv12SSMParamsBwd,@function
        .size           _Z25selective_scan_bwd_kernelI32Selective_Scan_bwd_kernel_traitsILi32ELi16ELb1ELb1ELb1ELb0ELb0EN3c108BFloat16EfEEv12SSMParamsBwd,(.L_x_9096 - _Z25selective_scan_bwd_kernelI32Selective_Scan_bwd_kernel_traitsILi32ELi16ELb1ELb1ELb1ELb0ELb0EN3c108BFloat16EfEEv12SSMParamsBwd)
        .other          _Z25selective_scan_bwd_kernelI32Selective_Scan_bwd_kernel_traitsILi32ELi16ELb1ELb1ELb1ELb0ELb0EN3c108BFloat16EfEEv12SSMParamsBwd,@"STO_CUDA_ENTRY STV_DEFAULT"
_Z25selective_scan_bwd_kernelI32Selective_Scan_bwd_kernel_traitsILi32ELi16ELb1ELb1ELb1ELb0ELb0EN3c108BFloat16EfEEv12SSMParamsBwd:
.text._Z25selective_scan_bwd_kernelI32Selective_Scan_bwd_kernel_traitsILi32ELi16ELb1ELb1ELb1ELb0ELb0EN3c108BFloat16EfEEv12SSMParamsBwd:
        /* <DEDUP_REMOVED lines=20> */
[----:B-1----:R-:W-:Y:S02]  /*0140*/  IADD3 R6, R8, 0xffffffe, RZ ;  /* 0x0ffffffe08067810 */ /* 0x002fe40007ffe0ff */
[----:B------:R-:W-:Y:S01]  /*0150*/  LOP3.LUT R18, R0, c[0x0][0x178], RZ, 0x3c, !PT ;  /* 0x00005e0000127a12 */ /* 0x000fe200078e3cff */
[----:B------:R1:W5:Y:S01]  /*0160*/  @P1 LDG.E R42, [R4.64] ;  /* 0x00000004042a1981 */ /* 0x000362000c1e1900 */
[----:B------:R2:W3:Y:S01]  /*0170*/  F2I.FTZ.U32.TRUNC.NTZ R7, R6 ;  /* 0x0000000600077305 */ /* 0x0004e2000021f000 */
[----:B------:R-:W-:Y:S01]  /*0180*/  IMAD R8, R174, c[0x0][0x1d0], RZ ;  /* 0x00007400ae087a24 */ /* 0x000fe200078e02ff */
[----:B------:R-:W-:Y:S01]  /*0190*/  ISETP.GE.AND P1, PT, R18, RZ, PT ;  /* 0x000000ff1200720c */ /* 0x000fe20003f26270 */
[C---:B------:R-:W-:Y:S01]  /*01a0*/  IMAD R16, R174.reuse, c[0x0][0x190], RZ ;  /* 0x00006400ae107a24 */ /* 0x040fe200078e02ff */
[----:B------:R-:W-:Y:S01]  /*01b0*/  MOV R44, c[0x0][0x174] ;  /* 0x00005d00002c7a02 */ /* 0x000fe20000000f00 */
[C---:B------:R-:W-:Y:S01]  /*01c0*/  IMAD R11, R43.reuse, c[0x0][0x1d4], R8 ;  /* 0x000075002b0b7a24 */ /* 0x040fe200078e0208 */
[----:B------:R-:W-:Y:S01]  /*01d0*/  ISETP.NE.AND P0, PT, RZ, c[0x0][0x178], PT ;  /* 0x00005e00ff007a0c */ /* 0x000fe20003f05270 */
[----:B------:R-:W-:Y:S01]  /*01e0*/  IMAD R12, R174, c[0x0][0x1e0], RZ ;  /* 0x00007800ae0c7a24 */ /* 0x000fe200078e02ff */
[C---:B------:R-:W-:Y:S01]  /*01f0*/  ISETP.GE.AND P3, PT, R44.reuse, 0x1, PT ;  /* 0x000000012c00780c */ /* 0x040fe20003f66270 */
[----:B--2---:R-:W-:Y:S01]  /*0200*/  HFMA2.MMA R6, -RZ, RZ, 0, 0 ;  /* 0x00000000ff067435 */ /* 0x004fe200000001ff */
[C---:B------:R-:W-:Y:S01]  /*0210*/  IMAD.WIDE.U32 R8, R43.reuse, c[0x0][0x190], RZ ;  /* 0x000064002b087a25 */ /* 0x040fe200078e00ff */
[----:B------:R-:W-:Y:S01]  /*0220*/  SHF.L.U32 R44, R44, 0x9, RZ ;  /* 0x000000092c2c7819 */ /* 0x000fe200000006ff */
[----:B------:R-:W-:Y:S01]  /*0230*/  CS2R R36, SRZ ;  /* 0x0000000000247805 */ /* 0x000fe2000001ff00 */
[----:B------:R-:W-:Y:S01]  /*0240*/  CS2R R46, SRZ ;  /* 0x00000000002e7805 */ /* 0x000fe2000001ff00 */
[C---:B------:R-:W-:Y:S01]  /*0250*/  IMAD R15, R43.reuse, c[0x0][0x194], R16 ;  /* 0x000065002b0f7a24 */ /* 0x040fe200078e0210 */
[----:B---3--:R-:W-:Y:S01]  /*0260*/  IADD3 R10, RZ, -R7, RZ ;  /* 0x80000007ff0a7210 */ /* 0x008fe20007ffe0ff */
[----:B-1----:R-:W-:-:S03]  /*0270*/  IMAD.WIDE.U32 R4, R43, c[0x0][0x1e0], RZ ;  /* 0x000078002b047a25 */ /* 0x002fc600078e00ff */
[----:B------:R-:W-:Y:S01]  /*0280*/  IADD3 R9, R9, R15, RZ ;  /* 0x0000000f09097210 */ /* 0x000fe20007ffe0ff */
[----:B0-----:R-:W-:Y:S01]  /*0290*/  IMAD R3, R10, R17, RZ ;  /* 0x000000110a037224 */ /* 0x001fe200078e02ff */
[----:B------:R-:W-:Y:S01]  /*02a0*/  IABS R10, R0 ;  /* 0x00000000000a7213 */ /* 0x000fe20000000000 */
[----:B------:R-:W-:Y:S02]  /*02b0*/  IMAD R13, R43, c[0x0][0x1e4], R12 ;  /* 0x000079002b0d7a24 */ /* 0x000fe400078e020c */
[----:B------:R-:W-:-:S03]  /*02c0*/  IMAD.HI.U32 R7, R7, R3, R6 ;  /* 0x0000000307077227 */ /* 0x000fc600078e0006 */
[----:B------:R-:W-:Y:S01]  /*02d0*/  IADD3 R5, R5, R13, RZ ;  /* 0x0000000d05057210 */ /* 0x000fe20007ffe0ff */
[----:B------:R-:W-:Y:S01]  /*02e0*/  IMAD R14, R174, c[0x0][0x278], RZ ;  /* 0x00009e00ae0e7a24 */ /* 0x000fe200078e02ff */
[----:B------:R-:W-:Y:S01]  /*02f0*/  IADD3 R13, R44, -0x200, RZ ;  /* 0xfffffe002c0d7810 */ /* 0x000fe20007ffe0ff */
[----:B------:R-:W-:-:S04]  /*0300*/  IMAD.HI.U32 R45, R7, R10, RZ ;  /* 0x0000000a072d7227 */ /* 0x000fc800078e00ff */
[----:B------:R-:W-:Y:S01]  /*0310*/  IMAD R15, R41, c[0x0][0x1d8], RZ ;  /* 0x00007600290f7a24 */ /* 0x000fe200078e02ff */
[----:B------:R-:W-:Y:S01]  /*0320*/  IADD3 R2, -R45, RZ, RZ ;  /* 0x000000ff2d027210 */ /* 0x000fe20007ffe1ff */
[----:B------:R-:W-:-:S04]  /*0330*/  IMAD.WIDE.U32 R6, R43, c[0x0][0x278], RZ ;  /* 0x00009e002b067a25 */ /* 0x000fc800078e00ff */
[----:B------:R-:W-:Y:S02]  /*0340*/  IMAD R10, R17, R2, R10 ;  /* 0x00000002110a7224 */ /* 0x000fe400078e020a */
[----:B------:R-:W-:-:S03]  /*0350*/  IMAD.WIDE.U32 R2, R43, c[0x0][0x1d0], RZ ;  /* 0x000074002b027a25 */ /* 0x000fc600078e00ff */
[----:B------:R-:W-:Y:S01]  /*0360*/  ISETP.GT.U32.AND P4, PT, R17, R10, PT ;  /* 0x0000000a1100720c */ /* 0x000fe20003f84070 */
[C---:B------:R-:W-:Y:S01]  /*0370*/  IMAD R12, R0.reuse, c[0x0][0x1dc], R15 ;  /* 0x00007700000c7a24 */ /* 0x040fe200078e020f */
[----:B------:R-:W-:Y:S01]  /*0380*/  IADD3 R3, R3, R11, RZ ;  /* 0x0000000b03037210 */ /* 0x000fe20007ffe0ff */
[----:B------:R-:W-:Y:S01]  /*0390*/  IMAD R11, R43, c[0x0][0x27c], R14 ;  /* 0x00009f002b0b7a24 */ /* 0x000fe200078e020e */
[----:B------:R-:W-:Y:S01]  /*03a0*/  SHF.R.S32.HI R15, RZ, 0x1f, R13 ;  /* 0x0000001fff0f7819 */ /* 0x000fe2000001140d */
[----:B------:R-:W-:Y:S02]  /*03b0*/  IMAD R19, R41, c[0x0][0x280], RZ ;  /* 0x0000a00029137a24 */ /* 0x000fe400078e02ff */
[----:B------:R-:W-:Y:S01]  /*03c0*/  IMAD.WIDE.U32 R2, R0, c[0x0][0x1d8], R2 ;  /* 0x0000760000027a25 */ /* 0x000fe200078e0002 */
[----:B------:R-:W-:-:S03]  /*03d0*/  IADD3 R7, R7, R11, RZ ;  /* 0x0000000b07077210 */ /* 0x000fc60007ffe0ff */
[----:B------:R-:W-:Y:S02]  /*03e0*/  IMAD.WIDE.U32 R4, R0, c[0x0][0x1e8], R4 ;  /* 0x00007a0000047a25 */ /* 0x000fe400078e0004 */
[-C--:B------:R-:W-:Y:S02]  /*03f0*/  @!P4 IADD3 R10, R10, -R17.reuse, RZ ;  /* 0x800000110a0ac210 */ /* 0x080fe40007ffe0ff */
[----:B------:R-:W-:Y:S01]  /*0400*/  @!P4 IADD3 R45, R45, 0x1, RZ ;  /* 0x000000012d2dc810 */ /* 0x000fe20007ffe0ff */
[----:B------:R-:W-:Y:S01]  /*0410*/  IMAD.WIDE.U32 R6, R0, c[0x0][0x280], R6 ;  /* 0x0000a00000067a25 */ /* 0x000fe200078e0006 */
[----:B------:R-:W-:Y:S02]  /*0420*/  ISETP.GE.U32.AND P2, PT, R10, R17, PT ;  /* 0x000000110a00720c */ /* 0x000fe40003f46070 */
[----:B------:R-:W-:Y:S01]  /*0430*/  IADD3 R53, P4, R13, R4, RZ ;  /* 0x000000040d357210 */ /* 0x000fe20007f9e0ff */
[----:B------:R-:W-:Y:S01]  /*0440*/  IMAD R17, R41, c[0x0][0x1e8], RZ ;  /* 0x00007a0029117a24 */ /* 0x000fe200078e02ff */
[----:B------:R-:W-:Y:S01]  /*0450*/  IADD3 R55, P5, R13, R6, RZ ;  /* 0x000000060d377210 */ /* 0x000fe20007fbe0ff */
[----:B------:R-:W-:-:S02]  /*0460*/  IMAD R19, R0, c[0x0][0x284], R19 ;  /* 0x0000a10000137a24 */ /* 0x000fc400078e0213 */
[----:B------:R-:W-:Y:S02]  /*0470*/  IMAD R17, R0, c[0x0][0x1ec], R17 ;  /* 0x00007b0000117a24 */ /* 0x000fe400078e0211 */
[----:B------:R-:W-:Y:S01]  /*0480*/  IMAD R14, R174, c[0x0][0x1b0], RZ ;  /* 0x00006c00ae0e7a24 */ /* 0x000fe200078e02ff */
[----:B------:R-:W-:Y:S01]  /*0490*/  IADD3.X R6, R15, R7, R19, P5, !PT ;  /* 0x000000070f067210 */ /* 0x000fe20002ffe413 */
[----:B------:R-:W-:Y:S01]  /*04a0*/  IMAD.WIDE.U32 R10, R43, c[0x0][0x1b0], RZ ;  /* 0x00006c002b0a7a25 */ /* 0x000fe200078e00ff */
[----:B------:R-:W-:Y:S02]  /*04b0*/  IADD3.X R4, R15, R5, R17, P4, !PT ;  /* 0x000000050f047210 */ /* 0x000fe400027fe411 */
[----:B------:R-:W-:Y:S01]  /*04c0*/  @P2 IADD3 R45, R45, 0x1, RZ ;  /* 0x000000012d2d2810 */ /* 0x000fe20007ffe0ff */
[----:B------:R-:W-:Y:S01]  /*04d0*/  IMAD R21, R43, c[0x0][0x1b4], R14 ;  /* 0x00006d002b157a24 */ /* 0x000fe200078e020e */
        /* <DEDUP_REMOVED lines=9> */
[----:B------:R-:W-:Y:S01]  /*0570*/  IMAD R2, R176, c[0x0][0x1a8], RZ ;  /* 0x00006a00b0027a24 */ /* 0x000fe200078e02ff */
[----:B------:R-:W-:-:S02]  /*0580*/  LEA R52, P1, R53, c[0x0][0x248], 0x1 ;  /* 0x0000920035347a11 */ /* 0x000fc400078208ff */
[----:B------:R-:W-:Y:S01]  /*0590*/  LEA R54, P2, R55, c[0x0][0x308], 0x1 ;  /* 0x0000c20037367a11 */ /* 0x000fe200078408ff */
[----:B------:R-:W-:Y:S01]  /*05a0*/  IMAD R3, R45, c[0x0][0x1ac], R2 ;  /* 0x00006b002d037a24 */ /* 0x000fe200078e0202 */
[----:B------:R-:W-:Y:S02]  /*05b0*/  ISETP.NE.AND.EX P0, PT, RZ, c[0x0][0x264], PT, P0 ;  /* 0x00009900ff007a0c */ /* 0x000fe40003f05300 */
[----:B------:R-:W-:Y:S02]  /*05c0*/  IADD3 R57, P5, R13, R8, RZ ;  /* 0x000000080d397210 */ /* 0x000fe40007fbe0ff */
[----:B------:R-:W-:Y:S02]  /*05d0*/  IADD3 R2, R9, R3, RZ ;  /* 0x0000000309027210 */ /* 0x000fe40007ffe0ff */
[----:B------:R-:W-:Y:S01]  /*05e0*/  LEA.HI.X R53, R53, c[0x0][0x24c], R4, 0x1, P1 ;  /* 0x0000930035357a11 */ /* 0x000fe200008f0c04 */
[----:B------:R-:W-:Y:S01]  /*05f0*/  IMAD R4, R176, c[0x0][0x1c8], RZ ;  /* 0x00007200b0047a24 */ /* 0x000fe200078e02ff */
[----:B------:R-:W-:-:S02]  /*0600*/  LEA.HI.X R55, R55, c[0x0][0x30c], R6, 0x1, P2 ;  /* 0x0000c30037377a11 */ /* 0x000fc400010f0c06 */
[----:B------:R-:W-:Y:S01]  /*0610*/  IADD3 R11, R11, R21, RZ ;  /* 0x000000150b0b7210 */ /* 0x000fe20007ffe0ff */
[C---:B------:R-:W-:Y:S01]  /*0620*/  IMAD R5, R45.reuse, c[0x0][0x1cc], R4 ;  /* 0x000073002d057a24 */ /* 0x040fe200078e0204 */
[----:B------:R-:W-:Y:S02]  /*0630*/  ISETP.NE.U32.AND P1, PT, RZ, c[0x0][0x328], PT ;  /* 0x0000ca00ff007a0c */ /* 0x000fe40003f25070 */
[----:B------:R-:W-:Y:S01]  /*0640*/  ISETP.NE.U32.AND P2, PT, RZ, c[0x0][0x348], PT ;  /* 0x0000d200ff007a0c */ /* 0x000fe20003f45070 */
[----:B------:R-:W-:Y:S01]  /*0650*/  IMAD.WIDE.U32 R10, R45, c[0x0][0x1c8], R10 ;  /* 0x000072002d0a7a25 */ /* 0x000fe200078e000a */
[----:B------:R-:W-:Y:S02]  /*0660*/  IADD3.X R2, R15, R2, RZ, P5, !PT ;  /* 0x000000020f027210 */ /* 0x000fe40002ffe4ff */
[----:B------:R-:W-:Y:S02]  /*0670*/  LEA R56, P5, R57, c[0x0][0x228], 0x1 ;  /* 0x00008a0039387a11 */ /* 0x000fe400078a08ff */
[----:B------:R-:W-:-:S02]  /*0680*/  ISETP.NE.AND.EX P1, PT, RZ, c[0x0][0x32c], PT, P1 ;  /* 0x0000cb00ff007a0c */ /* 0x000fc40003f25310 */
[----:B------:R-:W-:Y:S02]  /*0690*/  ISETP.NE.AND.EX P2, PT, RZ, c[0x0][0x34c], PT, P2 ;  /* 0x0000d300ff007a0c */ /* 0x000fe40003f45320 */
[----:B------:R-:W-:Y:S01]  /*06a0*/  LEA.HI.X R57, R57, c[0x0][0x22c], R2, 0x1, P5 ;  /* 0x00008b0039397a11 */ /* 0x000fe200028f0c02 */
[----:B------:R-:W-:Y:S01]  /*06b0*/  @P0 IMAD R2, R43, c[0x0][0x164], R0 ;  /* 0x000059002b020a24 */ /* 0x000fe200078e0200 */
[----:B------:R-:W-:Y:S01]  /*06c0*/  IADD3 R4, R11, R5, RZ ;  /* 0x000000050b047210 */ /* 0x000fe20007ffe0ff */
[----:B------:R-:W-:Y:S01]  /*06d0*/  HFMA2.MMA R5, -RZ, RZ, 0, 0 ;  /* 0x00000000ff057435 */ /* 0x000fe200000001ff */
[----:B------:R-:W-:Y:S01]  /*06e0*/  IADD3 R13, P4, R13, R10, RZ ;  /* 0x0000000a0d0d7210 */ /* 0x000fe20007f9e0ff */
[----:B------:R-:W-:Y:S01]  /*06f0*/  @P0 IMAD R2, R2, c[0x0][0x174], RZ ;  /* 0x00005d0002020a24 */ /* 0x000fe200078e02ff */
[----:B------:R-:W-:Y:S02]  /*0700*/  @P0 MOV R39, 0x8 ;  /* 0x0000000800270802 */ /* 0x000fe40000000f00 */
[----:B------:R-:W-:Y:S01]  /*0710*/  IADD3.X R4, R15, R4, RZ, P4, !PT ;  /* 0x000000040f047210 */ /* 0x000fe200027fe4ff */
[----:B------:R-:W-:Y:S01]  /*0720*/  @P0 IMAD R2, R2, c[0x0][0x16c], RZ ;  /* 0x00005b0002020a24 */ /* 0x000fe200078e02ff */
[----:B------:R-:W-:-:S02]  /*0730*/  LEA R58, P6, R13, c[0x0][0x230], 0x1 ;  /* 0x00008c000d3a7a11 */ /* 0x000fc400078c08ff */
[----:B------:R-:W-:Y:S01]  /*0740*/  @P1 LEA R36, P4, R0, c[0x0][0x328], 0x2 ;  /* 0x0000ca0000241a11 */ /* 0x000fe200078810ff */
[----:B------:R-:W-:Y:S01]  /*0750*/  @P0 IMAD.WIDE R38, R2, R39, c[0x0][0x260] ;  /* 0x0000980002260625 */ /* 0x000fe200078e0227 */
[C---:B------:R-:W-:Y:S01]  /*0760*/  @P2 LEA R5, P5, R0.reuse, c[0x0][0x348], 0x2 ;  /* 0x0000d20000052a11 */ /* 0x040fe200078a10ff */
[----:B------:R-:W-:Y:S01]  /*0770*/  @!P0 CS2R R38, SRZ ;  /* 0x0000000000268805 */ /* 0x000fe2000001ff00 */
[----:B------:R-:W-:Y:S02]  /*0780*/  MOV R3, RZ ;  /* 0x000000ff00037202 */ /* 0x000fe40000000f00 */
[----:B------:R-:W-:Y:S02]  /*0790*/  LEA.HI.X R59, R13, c[0x0][0x234], R4, 0x1, P6 ;  /* 0x00008d000d3b7a11 */ /* 0x000fe400030f0c04 */
[C-C-:B------:R-:W-:Y:S02]  /*07a0*/  @P1 LEA.HI.X R37, R0.reuse, c[0x0][0x32c], R41.reuse, 0x2, P4 ;  /* 0x0000cb0000251a11 */ /* 0x140fe400020f1429 */
[----:B------:R-:W-:-:S02]  /*07b0*/  @P2 LEA.HI.X R3, R0, c[0x0][0x34c], R41, 0x2, P5 ;  /* 0x0000d30000032a11 */ /* 0x000fc400028f1429 */
[----:B------:R-:W-:Y:S01]  /*07c0*/  MOV R2, R5 ;  /* 0x0000000500027202 */ /* 0x000fe20000000f00 */
[----:B------:R-:W-:Y:S05]  /*07d0*/  @!P3 BRA `(.L_x_6407) ;  /* 0x000042200000b947 */ /* 0x000fea0003800000 */
[----:B------:R-:W0:Y:S01]  /*07e0*/  S2R R48, SR_TID.X ;  /* 0x0000000000307919 */ /* 0x000e220000002100 */
[----:B------:R-:W-:Y:S01]  /*07f0*/  MOV R60, c[0x0][0x174] ;  /* 0x00005d00003c7a02 */ /* 0x000fe20000000f00 */
[----:B------:R-:W-:Y:S01]  /*0800*/  CS2R R46, SRZ ;  /* 0x00000000002e7805 */ /* 0x000fe2000001ff00 */
[----:B------:R-:W-:Y:S01]  /*0810*/  MOV R61, RZ ;  /* 0x000000ff003d7202 */ /* 0x000fe20000000f00 */
[----:B------:R-:W1:Y:S01]  /*0820*/  S2R R49, SR_LANEID ;  /* 0x0000000000317919 */ /* 0x000e620000000000 */
[----:B0-----:R-:W-:-:S04]  /*0830*/  SHF.L.U32 R63, R48, 0x1, RZ ;  /* 0x00000001303f7819 */ /* 0x001fc800000006ff */
[----:B-1----:R-:W-:-:S03]  /*0840*/  LOP3.LUT R63, R63, 0xffffffc0, RZ, 0xc0, !PT ;  /* 0xffffffc03f3f7812 */ /* 0x002fc600078ec0ff */
.L_x_6447:
[----:B------:R-:W-:Y:S01]  /*0850*/  BAR.SYNC.DEFER_BLOCKING 0x0 ;  /* 0x0000000000007b1d */ /* 0x000fe20000010000 */
[----:B------:R-:W-:-:S05]  /*0860*/  LOP3.LUT R62, R63, 0x1f, R48, 0xf8, !PT ;  /* 0x0000001f3f3e7812 */ /* 0x000fca00078ef830 */
[----:B-1----:R-:W-:-:S05]  /*0870*/  IMAD.WIDE R12, R62, 0x10, R50 ;  /* 0x000000103e0c7825 */ /* 0x002fca00078e0232 */
[----:B------:R-:W2:Y:S04]  /*0880*/  LDG.E.128 R16, [R12.64] ;  /* 0x000000040c107981 */ /* 0x000ea8000c1e1d00 */
[----:B---3--:R-:W3:Y:S01]  /*0890*/  LDG.E.128 R24, [R12.64+0x200] ;  /* 0x000200040c187981 */ /* 0x008ee2000c1e1d00 */
        /* <DEDUP_REMOVED lines=17> */
[----:B0---4-:R0:W4:Y:S04]  /*09b0*/  LDG.E.128 R24, [R22.64] ;  /* 0x0000000416187981 */ /* 0x011128000c1e1d00 */
[----:B------:R0:W4:Y:S01]  /*09c0*/  LDG.E.128 R68, [R22.64+0x200] ;  /* 0x0002000416447981 */ /* 0x000122000c1e1d00 */
[----:B-1----:R-:W-:-:S02]  /*09d0*/  PRMT R20, RZ, 0x5410, R8 ;  /* 0x00005410ff147816 */ /* 0x002fc40000000008 */
[----:B------:R-:W-:Y:S02]  /*09e0*/  PRMT R21, RZ, 0x7610, R8 ;  /* 0x00007610ff157816 */ /* 0x000fe40000000008 */
[----:B------:R-:W-:Y:S02]  /*09f0*/  ISETP.LT.AND P0, PT, RZ, c[0x0][0x16c], PT ;  /* 0x00005b00ff007a0c */ /* 0x000fe40003f01270 */
[----:B--2---:R-:W-:Y:S02]  /*0a00*/  PRMT R31, RZ, 0x5410, R19 ;  /* 0x00005410ff1f7816 */ /* 0x004fe40000000013 */
[----:B---3--:R-:W-:Y:S02]  /*0a10*/  PRMT R97, RZ, 0x5410, R13 ;  /* 0x00005410ff617816 */ /* 0x008fe4000000000d */
[----:B0-----:R-:W-:Y:S02]  /*0a20*/  PRMT R22, RZ, 0x7610, R6 ;  /* 0x00007610ff167816 */ /* 0x001fe40000000006 */
[----:B------:R-:W-:Y:S01]  /*0a30*/  PRMT R23, RZ, 0x7610, R16 ;  /* 0x00007610ff177816 */ /* 0x000fe20000000010 */
[----:B-----5:R-:W-:Y:S01]  /*0a40*/  FADD.FTZ R86, R97, R42 ;  /* 0x0000002a61567221 */ /* 0x020fe20000010000 */
[----:B------:R-:W-:-:S02]  /*0a50*/  PRMT R99, RZ, 0x5410, R14 ;  /* 0x00005410ff637816 */ /* 0x000fc4000000000e */
[----:B------:R-:W-:Y:S02]  /*0a60*/  PRMT R101, RZ, 0x7610, R14 ;  /* 0x00007610ff657816 */ /* 0x000fe4000000000e */
[----:B------:R-:W-:Y:S01]  /*0a70*/  PRMT R103, RZ, 0x5410, R15 ;  /* 0x00005410ff677816 */ /* 0x000fe2000000000f */
[----:B------:R-:W-:Y:S01]  /*0a80*/  FADD.FTZ R90, R99, R42 ;  /* 0x0000002a635a7221 */ /* 0x000fe20000010000 */
[----:B------:R-:W-:Y:S02]  /*0a90*/  PRMT R29, RZ, 0x7610, R18 ;  /* 0x00007610ff1d7816 */ /* 0x000fe40000000012 */
[----:B------:R-:W-:Y:S02]  /*0aa0*/  PRMT R19, RZ, 0x7610, R19 ;  /* 0x00007610ff137816 */ /* 0x000fe40000000013 */
[--C-:B------:R-:W-:Y:S02]  /*0ab0*/  PRMT R33, RZ, 0x5410, R12.reuse ;  /* 0x00005410ff217816 */ /* 0x100fe4000000000c */
[----:B------:R-:W-:Y:S01]  /*0ac0*/  PRMT R35, RZ, 0x7610, R12 ;  /* 0x00007610ff237816 */ /* 0x000fe2000000000c */
[--C-:B------:R-:W-:Y:S01]  /*0ad0*/  FADD.FTZ R80, R19, R42.reuse ;  /* 0x0000002a13507221 */ /* 0x100fe20000010000 */
[----:B------:R-:W-:Y:S01]  /*0ae0*/  PRMT R13, RZ, 0x7610, R13 ;  /* 0x00007610ff0d7816 */ /* 0x000fe2000000000d */
[--C-:B------:R-:W-:Y:S01]  /*0af0*/  FADD.FTZ R82, R33, R42.reuse ;  /* 0x0000002a21527221 */ /* 0x100fe20000010000 */
[----:B------:R-:W-:Y:S01]  /*0b00*/  PRMT R15, RZ, 0x7610, R15 ;  /* 0x00007610ff0f7816 */ /* 0x000fe2000000000f */
[----:B------:R-:W-:-:S02]  /*0b10*/  FADD.FTZ R84, R35, R42 ;  /* 0x0000002a23547221 */ /* 0x000fc40000010000 */
[--C-:B------:R-:W-:Y:S02]  /*0b20*/  FADD.FTZ R88, R13, R42.reuse ;  /* 0x0000002a0d587221 */ /* 0x100fe40000010000 */
[----:B------:R-:W-:Y:S01]  /*0b30*/  FADD.FTZ R96, R15, R42 ;  /* 0x0000002a0f607221 */ /* 0x000fe20000010000 */
[----:B----4-:R0:W-:Y:S04]  /*0b40*/  STS.128 [R49.X16], R24 ;  /* 0x0000001831007388 */ /* 0x0101e8000000cc00 */
[----:B------:R1:W-:Y:S01]  /*0b50*/  STS.128 [R49.X16+0x200], R68 ;  /* 0x0002004431007388 */ /* 0x0003e2000000cc00 */
[----:B------:R-:W-:-:S06]  /*0b60*/  NOP ;  /* 0x0000000000007918 */ /* 0x000fcc0000000000 */
[----:B------:R-:W2:Y:S04]  /*0b70*/  LDS.128 R76, [R64] ;  /* 0x00000000404c7984 */ /* 0x000ea80000000c00 */
[----:B------:R-:W3:Y:S01]  /*0b80*/  LDS.128 R92, [R64+0x10] ;  /* 0x00001000405c7984 */ /* 0x000ee20000000c00 */
[--C-:B0-----:R-:W-:Y:S02]  /*0b90*/  PRMT R25, RZ, 0x5410, R17.reuse ;  /* 0x00005410ff197816 */ /* 0x101fe40000000011 */
[----:B------:R-:W-:Y:S02]  /*0ba0*/  PRMT R17, RZ, 0x7610, R17 ;  /* 0x00007610ff117816 */ /* 0x000fe40000000011 */
[----:B------:R-:W-:Y:S01]  /*0bb0*/  PRMT R27, RZ, 0x5410, R18 ;  /* 0x00005410ff1b7816 */ /* 0x000fe20000000012 */
[----:B-1----:R-:W-:-:S02]  /*0bc0*/  FADD.FTZ R68, R23, R42 ;  /* 0x0000002a17447221 */ /* 0x002fc40000010000 */
[--C-:B------:R-:W-:Y:S02]  /*0bd0*/  FADD.FTZ R70, R25, R42.reuse ;  /* 0x0000002a19467221 */ /* 0x100fe40000010000 */
[--C-:B------:R-:W-:Y:S02]  /*0be0*/  FADD.FTZ R72, R17, R42.reuse ;  /* 0x0000002a11487221 */ /* 0x100fe40000010000 */
[----:B------:R-:W-:Y:S01]  /*0bf0*/  FADD.FTZ R74, R27, R42 ;  /* 0x0000002a1b4a7221 */ /* 0x000fe20000010000 */
[--C-:B--2---:R-:W-:Y:S02]  /*0c00*/  PRMT R65, RZ, 0x5410, R76.reuse ;  /* 0x00005410ff417816 */ /* 0x104fe4000000004c */
[----:B------:R-:W-:Y:S01]  /*0c10*/  PRMT R67, RZ, 0x7610, R76 ;  /* 0x00007610ff437816 */ /* 0x000fe2000000004c */
[----:B------:R-:W-:Y:S01]  /*0c20*/  FADD.FTZ R76, R29, R42 ;  /* 0x0000002a1d4c7221 */ /* 0x000fe20000010000 */
[--C-:B------:R-:W-:Y:S01]  /*0c30*/  PRMT R69, RZ, 0x5410, R77.reuse ;  /* 0x00005410ff457816 */ /* 0x100fe2000000004d */
[C---:B------:R-:W-:Y:S01]  /*0c40*/  FFMA.FTZ R20, R65.reuse, R20, R46 ;  /* 0x0000001441147223 */ /* 0x040fe2000001002e */
[----:B------:R-:W-:Y:S01]  /*0c50*/  PRMT R71, RZ, 0x7610, R77 ;  /* 0x00007610ff477816 */ /* 0x000fe2000000004d */
[-C--:B------:R-:W-:Y:S01]  /*0c60*/  FMUL.FTZ R97, R65, R40.reuse ;  /* 0x0000002841617220 */ /* 0x080fe20000410000 */
[----:B------:R-:W-:Y:S01]  /*0c70*/  PRMT R73, RZ, 0x5410, R78 ;  /* 0x00005410ff497816 */ /* 0x000fe2000000004e */
[C---:B------:R-:W-:Y:S01]  /*0c80*/  FFMA.FTZ R20, R67.reuse, R21, R20 ;  /* 0x0000001543147223 */ /* 0x040fe20000010014 */
[----:B------:R-:W-:Y:S01]  /*0c90*/  PRMT R21, RZ, 0x5410, R9 ;  /* 0x00005410ff157816 */ /* 0x000fe20000000009 */
[-C--:B------:R-:W-:Y:S01]  /*0ca0*/  FMUL.FTZ R98, R67, R40.reuse ;  /* 0x0000002843627220 */ /* 0x080fe20000410000 */
[----:B------:R-:W-:Y:S01]  /*0cb0*/  PRMT R75, RZ, 0x7610, R78 ;  /* 0x00007610ff4b7816 */ /* 0x000fe2000000004e */
[----:B------:R-:W-:Y:S01]  /*0cc0*/  FADD.FTZ R78, R31, R42 ;  /* 0x0000002a1f4e7221 */ /* 0x000fe20000010000 */
[----:B------:R-:W-:Y:S01]  /*0cd0*/  PRMT R77, RZ, 0x5410, R79 ;  /* 0x00005410ff4d7816 */ /* 0x000fe2000000004f */
[C---:B------:R-:W-:Y:S01]  /*0ce0*/  FFMA.FTZ R20, R69.reuse, R21, R20 ;  /* 0x0000001545147223 */ /* 0x040fe20000010014 */
[----:B------:R-:W-:Y:S01]  /*0cf0*/  PRMT R21, RZ, 0x7610, R9 ;  /* 0x00007610ff157816 */ /* 0x000fe20000000009 */
[-C--:B------:R-:W-:Y:S01]  /*0d00*/  FMUL.FTZ R99, R69, R40.reuse ;  /* 0x0000002845637220 */ /* 0x080fe20000410000 */
[----:B------:R-:W-:Y:S01]  /*0d10*/  PRMT R79, RZ, 0x7610, R79 ;  /* 0x00007610ff4f7816 */ /* 0x000fe2000000004f */
[CC--:B------:R-:W-:Y:S01]  /*0d20*/  FMUL.FTZ R100, R71.reuse, R40.reuse ;  /* 0x0000002847647220 */ /* 0x0c0fe20000410000 */
[----:B---3--:R-:W-:Y:S01]  /*0d30*/  PRMT R81, RZ, 0x5410, R92 ;  /* 0x00005410ff517816 */ /* 0x008fe2000000005c */
[----:B------:R-:W-:Y:S01]  /*0d40*/  FFMA.FTZ R20, R71, R21, R20 ;  /* 0x0000001547147223 */ /* 0x000fe20000010014 */
[----:B------:R-:W-:Y:S01]  /*0d50*/  PRMT R21, RZ, 0x5410, R10 ;  /* 0x00005410ff157816 */ /* 0x000fe2000000000a */
[-C--:B------:R-:W-:Y:S01]  /*0d60*/  FMUL.FTZ R102, R75, R40.reuse ;  /* 0x000000284b667220 */ /* 0x080fe20000410000 */
[----:B------:R-:W-:Y:S01]  /*0d70*/  PRMT R83, RZ, 0x7610, R92 ;  /* 0x00007610ff537816 */ /* 0x000fe2000000005c */
[----:B------:R-:W-:Y:S01]  /*0d80*/  FADD.FTZ R92, R101, R42 ;  /* 0x0000002a655c7221 */ /* 0x000fe20000010000 */
[--C-:B------:R-:W-:Y:S01]  /*0d90*/  PRMT R85, RZ, 0x5410, R93.reuse ;  /* 0x00005410ff557816 */ /* 0x100fe2000000005d */
[C---:B------:R-:W-:Y:S01]  /*0da0*/  FFMA.FTZ R20, R73.reuse, R21, R20 ;  /* 0x0000001549147223 */ /* 0x040fe20000010014 */
        /* <DEDUP_REMOVED lines=20> */
[-C--:B------:R-:W-:Y:S02]  /*0ef0*/  FMUL.FTZ R108, R87, R40.reuse ;  /* 0x00000028576c7220 */ /* 0x080fe40000410000 */
[----:B------:R-:W-:Y:S01]  /*0f00*/  FFMA.FTZ R20, R81, R21, R20 ;  /* 0x0000001551147223 */ /* 0x000fe20000010014 */
[----:B------:R-:W-:Y:S01]  /*0f10*/  PRMT R21, RZ, 0x7610, R4 ;  /* 0x00007610ff157816 */ /* 0x000fe20000000004 */
[-C--:B------:R-:W-:Y:S02]  /*0f20*/  FMUL.FTZ R109, R89, R40.reuse ;  /* 0x00000028596d7220 */ /* 0x080fe40000410000 */
[-C--:B------:R-:W-:Y:S02]  /*0f30*/  FMUL.FTZ R110, R91, R40.reuse ;  /* 0x000000285b6e7220 */ /* 0x080fe40000410000 */
        /* <DEDUP_REMOVED lines=11> */
[----:B------:R-:W-:Y:S02]  /*0ff0*/  FFMA.FTZ R20, R91, R22, R20 ;  /* 0x000000165b147223 */ /* 0x000fe40000010014 */
[----:B------:R-:W-:Y:S02]  /*1000*/  FADD.FTZ R66, R21, R42 ;  /* 0x0000002a15427221 */ /* 0x000fe40000010000 */
        /* <DEDUP_REMOVED lines=14> */
.L_x_6408:
        /* <DEDUP_REMOVED lines=10> */
.L_x_6446:
        /* <DEDUP_REMOVED lines=8> */
[----:B0-----:R0:W2:Y:S04]  /*1210*/  LDG.E.128 R12, [R20.64] ;  /* 0x00000004140c7981 */ /* 0x0010a8000c1e1d00 */
[----:B---3--:R0:W3:Y:S01]  /*1220*/  LDG.E.128 R16, [R20.64+0x200] ;  /* 0x0002000414107981 */ /* 0x0080e2000c1e1d00 */
        /* <DEDUP_REMOVED lines=15> */
[----:B----4-:R-:W4:Y:S03]  /*1320*/  LDG.E R132, [R30.64] ;  /* 0x000000041e847981 */ /* 0x010f26000c1e1900 */
[----:B------:R-:W-:-:S05]  /*1330*/  LEA.HI.X R29, R24, R59, R20, 0x1, P0 ;  /* 0x0000003b181d7211 */ /* 0x000fca00000f0c14 */
[----:B------:R-:W-:Y:S01]  /*1340*/  IMAD.WIDE R28, R62, 0x10, R28 ;  /* 0x000000103e1c7825 */ /* 0x000fe200078e021c */
[----:B--2---:R0:W-:Y:S04]  /*1350*/  STS.128 [R49.X16], R12 ;  /* 0x0000000c31007388 */ /* 0x0041e8000000cc00 */
[----:B---3--:R-:W-:Y:S01]  /*1360*/  STS.128 [R49.X16+0x200], R16 ;  /* 0x0002001031007388 */ /* 0x008fe2000000cc00 */
[----:B------:R-:W-:-:S06]  /*1370*/  NOP ;  /* 0x0000000000007918 */ /* 0x000fcc0000000000 */
[----:B------:R-:W2:Y:S04]  /*1380*/  LDG.E.128 R20, [R28.64] ;  /* 0x000000041c147981 */ /* 0x000ea8000c1e1d00 */
[----:B------:R-:W3:Y:S01]  /*1390*/  LDG.E.128 R24, [R28.64+0x200] ;  /* 0x000200041c187981 */ /* 0x000ee2000c1e1d00 */
[----:B------:R-:W-:Y:S02]  /*13a0*/  LOP3.LUT P0, RZ, R48, 0x1f, RZ, 0xc0, !PT ;  /* 0x0000001f30ff7812 */ /* 0x000fe4000780c0ff */
[C---:B------:R-:W-:Y:S01]  /*13b0*/  IADD3 R32, R60.reuse, -0x1, RZ ;  /* 0xffffffff3c207810 */ /* 0x040fe20007ffe0ff */
[----:B------:R-:W1:Y:S01]  /*13c0*/  LDS.128 R16, [R64+0x10] ;  /* 0x0000100040107984 */ /* 0x000e620000000c00 */
[----:B------:R-:W-:Y:S02]  /*13d0*/  ISETP.LT.OR P2, PT, R60, 0x2, P0 ;  /* 0x000000023c00780c */ /* 0x000fe40000741670 */
[----:B------:R-:W-:-:S02]  /*13e0*/  ISETP.NE.AND P1, PT, R48, RZ, PT ;  /* 0x000000ff3000720c */ /* 0x000fc40003f25270 */
[----:B------:R-:W-:-:S04]  /*13f0*/  LEA.HI R33, R32, R32, RZ, 0x1 ;  /* 0x0000002020217211 */ /* 0x000fc800078f08ff */
[----:B------:R-:W-:Y:S01]  /*1400*/  LOP3.LUT R33, R33, 0xfffffe, RZ, 0xc0, !PT ;  /* 0x00fffffe21217812 */ /* 0x000fe200078ec0ff */
[----:B----4-:R-:W-:-:S04]  /*1410*/  FMUL.FTZ R193, R132, 1.4426950216293334961 ;  /* 0x3fb8aa3b84c17820 */ /* 0x010fc80000410000 */
[----:B------:R-:W-:Y:S01]  /*1420*/  FMUL.FTZ R201, R66, R193 ;  /* 0x000000c142c97220 */ /* 0x000fe20000410000 */
[----:B------:R-:W-:Y:S02]  /*1430*/  IADD3 R32, R32, -R33, RZ ;  /* 0x8000002120207210 */ /* 0x000fe40007ffe0ff */
[----:B0-----:R-:W-:-:S03]  /*1440*/  @!P2 IADD3 R12, R60, -0x2, RZ ;  /* 0xfffffffe3c0ca810 */ /* 0x001fc60007ffe0ff */
[----:B------:R-:W0:Y:S01]  /*1450*/  MUFU.EX2 R201, R201 ;  /* 0x000000c900c97308 */ /* 0x000e220000000800 */
[----:B------:R-:W-:Y:S02]  /*1460*/  IADD3 R30, R48, 0x200, RZ ;  /* 0x00000200301e7810 */ /* 0x000fe40007ffe0ff */
[----:B------:R-:W-:Y:S01]  /*1470*/  @!P1 LEA R30, R32, R129, 0x8 ;  /* 0x00000081201e9211 */ /* 0x000fe200078e40ff */
[----:B------:R-:W-:Y:S02]  /*1480*/  @!P2 IMAD R135, R12, c[0x0][0x16c], R129 ;  /* 0x00005b000c87aa24 */ /* 0x000fe400078e0281 */
[----:B------:R-:W4:Y:S01]  /*1490*/  LDS.128 R12, [R64] ;  /* 0x00000000400c7984 */ /* 0x000f220000000c00 */
[----:B------:R-:W-:Y:S01]  /*14a0*/  SHF.L.U32 R136, R30, 0x2, RZ ;  /* 0x000000021e887819 */ /* 0x000fe200000006ff */
[----:B------:R-:W-:Y:S01]  /*14b0*/  @!P2 IMAD.WIDE R134, R135, 0x8, R38 ;  /* 0x000000088786a825 */ /* 0x000fe200078e0226 */
[----:B------:R-:W-:-:S03]  /*14c0*/  MOV R180, RZ ;  /* 0x000000ff00b47202 */ /* 0x000fc60000000f00 */
[-C--:B------:R-:W-:Y:S02]  /*14d0*/  FMUL.FTZ R148, R68, R193.reuse ;  /* 0x000000c144947220 */ /* 0x080fe40000410000 */
[-C--:B------:R-:W-:Y:S01]  /*14e0*/  FMUL.FTZ R147, R70, R193.reuse ;  /* 0x000000c146937220 */ /* 0x080fe20000410000 */
[--C-:B------:R-:W-:Y:S01]  /*14f0*/  PRMT R177, RZ, 0x5410, R8.reuse ;  /* 0x00005410ffb17816 */ /* 0x100fe20000000008 */
[-C--:B------:R-:W-:Y:S02]  /*1500*/  FMUL.FTZ R146, R72, R193.reuse ;  /* 0x000000c148927220 */ /* 0x080fe40000410000 */
[----:B------:R-:W0:Y:S01]  /*1510*/  MUFU.EX2 R148, R148 ;  /* 0x0000009400947308 */ /* 0x000e220000000800 */
[----:B------:R-:W-:Y:S01]  /*1520*/  PRMT R175, RZ, 0x7610, R8 ;  /* 0x00007610ffaf7816 */ /* 0x000fe20000000008 */
[-C--:B------:R-:W-:Y:S01]  /*1530*/  FMUL.FTZ R150, R74, R193.reuse ;  /* 0x000000c14a967220 */ /* 0x080fe20000410000 */
[----:B------:R-:W-:Y:S01]  /*1540*/  PRMT R173, RZ, 0x5410, R9 ;  /* 0x00005410ffad7816 */ /* 0x000fe20000000009 */
[----:B------:R-:W-:-:S04]  /*1550*/  FMUL.FTZ R168, R96, R193 ;  /* 0x000000c160a87220 */ /* 0x000fc80000410000 */
[----:B------:R-:W0:Y:S01]  /*1560*/  MUFU.EX2 R147, R147 ;  /* 0x0000009300937308 */ /* 0x000e220000000800 */
[----:B------:R-:W-:Y:S01]  /*1570*/  FMUL.FTZ R179, R66, R177 ;  /* 0x000000b142b37220 */ /* 0x000fe20000410000 */
[--C-:B-1----:R-:W-:Y:S01]  /*1580*/  PRMT R144, RZ, 0x5410, R19.reuse ;  /* 0x00005410ff907816 */ /* 0x102fe20000000013 */
[-C--:B------:R-:W-:Y:S01]  /*1590*/  FMUL.FTZ R149, R76, R193.reuse ;  /* 0x000000c14c957220 */ /* 0x080fe20000410000 */
[----:B------:R-:W-:Y:S01]  /*15a0*/  PRMT R145, RZ, 0x7610, R19 ;  /* 0x00007610ff917816 */ /* 0x000fe20000000013 */
[----:B------:R-:W-:-:S03]  /*15b0*/  FMUL.FTZ R170, R94, R193 ;  /* 0x000000c15eaa7220 */ /* 0x000fc60000410000 */
[----:B------:R-:W1:Y:S01]  /*15c0*/  MUFU.EX2 R146, R146 ;  /* 0x0000009200927308 */ /* 0x000e620000000800 */
[----:B------:R-:W-:Y:S01]  /*15d0*/  PRMT R171, RZ, 0x7610, R9 ;  /* 0x00007610ffab7816 */ /* 0x000fe20000000009 */
[----:B------:R-:W-:Y:S01]  /*15e0*/  FMUL.FTZ R181, R70, R173 ;  /* 0x000000ad46b57220 */ /* 0x000fe20000410000 */
[--C-:B------:R-:W-:Y:S01]  /*15f0*/  PRMT R142, RZ, 0x5410, R18.reuse ;  /* 0x00005410ff8e7816 */ /* 0x100fe20000000012 */
[-C--:B------:R-:W-:Y:S01]  /*1600*/  FMUL.FTZ R152, R78, R193.reuse ;  /* 0x000000c14e987220 */ /* 0x080fe20000410000 */
[----:B------:R-:W-:Y:S01]  /*1610*/  PRMT R143, RZ, 0x7610, R18 ;  /* 0x00007610ff8f7816 */ /* 0x000fe20000000012 */
[-C--:B------:R-:W-:Y:S02]  /*1620*/  FMUL.FTZ R154, R80, R193.reuse ;  /* 0x000000c1509a7220 */ /* 0x080fe40000410000 */
[----:B------:R-:W0:Y:S01]  /*1630*/  MUFU.EX2 R150, R150 ;  /* 0x0000009600967308 */ /* 0x000e220000000800 */
[-C--:B------:R-:W-:Y:S01]  /*1640*/  FMUL.FTZ R172, R82, R193.reuse ;  /* 0x000000c152ac7220 */ /* 0x080fe20000410000 */
[----:B------:R-:W-:Y:S01]  /*1650*/  PRMT R169, RZ, 0x5410, R10 ;  /* 0x00005410ffa97816 */ /* 0x000fe2000000000a */
[----:B------:R-:W-:-:S02]  /*1660*/  FMUL.FTZ R219, R84, R193 ;  /* 0x000000c154db7220 */ /* 0x000fc40000410000 */
[----:B------:R-:W-:-:S03]  /*1670*/  FMUL.FTZ R200, R86, R193 ;  /* 0x000000c156c87220 */ /* 0x000fc60000410000 */
[----:B------:R-:W0:Y:S01]  /*1680*/  MUFU.EX2 R168, R168 ;  /* 0x000000a800a87308 */ /* 0x000e220000000800 */
[-C--:B------:R-:W-:Y:S02]  /*1690*/  FMUL.FTZ R204, R88, R193.reuse ;  /* 0x000000c158cc7220 */ /* 0x080fe40000410000 */
[-C--:B------:R-:W-:Y:S02]  /*16a0*/  FMUL.FTZ R202, R90, R193.reuse ;  /* 0x000000c15aca7220 */ /* 0x080fe40000410000 */
[----:B------:R-:W-:-:S03]  /*16b0*/  FMUL.FTZ R184, R92, R193 ;  /* 0x000000c15cb87220 */ /* 0x000fc60000410000 */
[----:B------:R-:W0:Y:S01]  /*16c0*/  MUFU.EX2 R149, R149 ;  /* 0x0000009500957308 */ /* 0x000e220000000800 */
[----:B----4-:R-:W-:Y:S01]  /*16d0*/  PRMT R138, RZ, 0x7610, R15 ;  /* 0x00007610ff8a7816 */ /* 0x010fe2000000000f */
[----:B------:R-:W-:Y:S01]  /*16e0*/  FMUL.FTZ R183, R74, R169 ;  /* 0x000000a94ab77220 */ /* 0x000fe20000410000 */
[----:B------:R-:W-:-:S05]  /*16f0*/  PRMT R167, RZ, 0x7610, R10 ;  /* 0x00007610ffa77816 */ /* 0x000fca000000000a */
[----:B------:R-:W4:Y:S01]  /*1700*/  MUFU.EX2 R170, R170 ;  /* 0x000000aa00aa7308 */ /* 0x000f220000000800 */
[--C-:B------:R-:W-:Y:S02]  /*1710*/  PRMT R137, RZ, 0x5410, R16.reuse ;  /* 0x00005410ff897816 */ /* 0x100fe40000000010 */
[----:B------:R-:W-:Y:S01]  /*1720*/  PRMT R139, RZ, 0x7610, R16 ;  /* 0x00007610ff8b7816 */ /* 0x000fe20000000010 */
[----:B------:R-:W-:Y:S01]  /*1730*/  FMUL.FTZ R156, R76, R167 ;  /* 0x000000a74c9c7220 */ /* 0x000fe20000410000 */
[----:B------:R-:W-:-:S03]  /*1740*/  PRMT R165, RZ, 0x5410, R11 ;  /* 0x00005410ffa57816 */ /* 0x000fc6000000000b */
[----:B------:R-:W0:Y:S01]  /*1750*/  MUFU.EX2 R152, R152 ;  /* 0x0000009800987308 */ /* 0x000e220000000800 */
[----:B------:R-:W-:Y:S02]  /*1760*/  PRMT R163, RZ, 0x7610, R11 ;  /* 0x00007610ffa37816 */ /* 0x000fe4000000000b */
[--C-:B------:R-:W-:Y:S02]  /*1770*/  PRMT R161, RZ, 0x5410, R4.reuse ;  /* 0x00005410ffa17816 */ /* 0x100fe40000000004 */
[----:B------:R-:W-:-:S03]  /*1780*/  PRMT R159, RZ, 0x7610, R4 ;  /* 0x00007610ff9f7816 */ /* 0x000fc60000000004 */
[----:B------:R-:W0:Y:S01]  /*1790*/  MUFU.EX2 R154, R154 ;  /* 0x0000009a009a7308 */ /* 0x000e220000000800 */
[--C-:B------:R-:W-:Y:S02]  /*17a0*/  PRMT R157, RZ, 0x5410, R5.reuse ;  /* 0x00005410ff9d7816 */ /* 0x100fe40000000005 */
[----:B------:R-:W-:Y:S02]  /*17b0*/  PRMT R155, RZ, 0x7610, R5 ;  /* 0x00007610ff9b7816 */ /* 0x000fe40000000005 */
[----:B------:R-:W-:-:S03]  /*17c0*/  PRMT R153, RZ, 0x5410, R6 ;  /* 0x00005410ff997816 */ /* 0x000fc60000000006 */
[----:B------:R-:W0:Y:S01]  /*17d0*/  MUFU.EX2 R172, R172 ;  /* 0x000000ac00ac7308 */ /* 0x000e220000000800 */
[----:B------:R-:W-:-:S07]  /*17e0*/  PRMT R151, RZ, 0x7610, R6 ;  /* 0x00007610ff977816 */ /* 0x000fce0000000006 */
[----:B------:R-:W0:Y:S01]  /*17f0*/  MUFU.EX2 R219, R219 ;  /* 0x000000db00db7308 */ /* 0x000e220000000800 */
[----:B------:R-:W-:-:S07]  /*1800*/  PRMT R140, RZ, 0x5410, R17 ;  /* 0x00005410ff8c7816 */ /* 0x000fce0000000011 */
[----:B------:R-:W0:Y:S01]  /*1810*/  MUFU.EX2 R200, R200 ;  /* 0x000000c800c87308 */ /* 0x000e220000000800 */
[----:B------:R-:W-:-:S07]  /*1820*/  PRMT R141, RZ, 0x7610, R17 ;  /* 0x00007610ff8d7816 */ /* 0x000fce0000000011 */
[----:B------:R-:W0:Y:S08]  /*1830*/  MUFU.EX2 R204, R204 ;  /* 0x000000cc00cc7308 */ /* 0x000e300000000800 */
[----:B------:R-:W0:Y:S08]  /*1840*/  MUFU.EX2 R202, R202 ;  /* 0x000000ca00ca7308 */ /* 0x000e300000000800 */
        /* <DEDUP_REMOVED lines=15> */
[----:B--2---:R-:W-:Y:S04]  /*1940*/  STS.128 [R49.X16+0x420], R20 ;  /* 0x0004201431007388 */ /* 0x004fe8000000cc00 */
[----:B---3--:R-:W-:Y:S01]  /*1950*/  STS.128 [R49.X16+0x620], R24 ;  /* 0x0006201831007388 */ /* 0x008fe2000000cc00 */
[----:B------:R-:W-:-:S06]  /*1960*/  NOP ;  /* 0x0000000000007918 */ /* 0x000fcc0000000000 */
[----:B------:R-:W2:Y:S04]  /*1970*/  LDS.128 R28, [R64+0x420] ;  /* 0x00042000401c7984 */ /* 0x000ea80000000c00 */
[----:B------:R-:W3:Y:S04]  /*1980*/  LDS.128 R32, [R64+0x430] ;  /* 0x0004300040207984 */ /* 0x000ee80000000c00 */
[----:B0-----:R0:W-:Y:S04]  /*1990*/  STS [R136+0x1af8], R201 ;  /* 0x001af8c988007388 */ /* 0x0011e80000000800 */
[----:B------:R-:W-:Y:S06]  /*19a0*/  BAR.SYNC.DEFER_BLOCKING 0x0 ;  /* 0x0000000000007b1d */ /* 0x000fec0000010000 */
[----:B------:R0:W5:Y:S01]  /*19b0*/  @!P2 LDG.E R180, [R134.64+0x4] ;  /* 0x0000040486b4a981 */ /* 0x000162000c1e1900 */
[----:B------:R-:W-:-:S02]  /*19c0*/  ISETP.NE.AND P2, PT, R48, 0x1f, PT ;  /* 0x0000001f3000780c */ /* 0x000fc40003f45270 */
[----:B--2---:R-:W-:-:S05]  /*19d0*/  PRMT R20, RZ, 0x5410, R31 ;  /* 0x00005410ff147816 */ /* 0x004fca000000001f */
[----:B------:R-:W-:-:S06]  /*19e0*/  FMUL.FTZ R227, R77, R20 ;  /* 0x000000144de37220 */ /* 0x000fcc0000410000 */
[----:B------:R2:W2:Y:S01]  /*19f0*/  @P2 LDS R20, [R48.X4+0x22fc] ;  /* 0x0022fc0030142984 */ /* 0x0004a20000004800 */
[--C-:B------:R-:W-:Y:S02]  /*1a00*/  PRMT R24, RZ, 0x5410, R12.reuse ;  /* 0x00005410ff187816 */ /* 0x100fe4000000000c */
[----:B------:R-:W-:Y:S02]  /*1a10*/  PRMT R25, RZ, 0x7610, R12 ;  /* 0x00007610ff197816 */ /* 0x000fe4000000000c */
[--C-:B---3--:R-:W-:Y:S02]  /*1a20*/  PRMT R208, RZ, 0x5410, R32.reuse ;  /* 0x00005410ffd07816 */ /* 0x108fe40000000020 */
[----:B------:R-:W-:Y:S01]  /*1a30*/  PRMT R182, RZ, 0x7610, R32 ;  /* 0x00007610ffb67816 */ /* 0x000fe20000000020 */
[----:B------:R-:W-:Y:S01]  /*1a40*/  FMUL.FTZ R32, R68, R175 ;  /* 0x000000af44207220 */ /* 0x000fe20000410000 */
[--C-:B------:R-:W-:Y:S02]  /*1a50*/  PRMT R26, RZ, 0x5410, R13.reuse ;  /* 0x00005410ff1a7816 */ /* 0x100fe4000000000d */
[--C-:B0-----:R-:W-:Y:S01]  /*1a60*/  PRMT R134, RZ, 0x5410, R14.reuse ;  /* 0x00005410ff867816 */ /* 0x101fe2000000000e */
        /* <DEDUP_REMOVED lines=9> */
[----:B------:R-:W-:Y:S01]  /*1b00*/  FFMA.FTZ R13, R148, R14, R19 ;  /* 0x0000000e940d7223 */ /* 0x000fe20000010013 */
[----:B------:R-:W-:Y:S01]  /*1b10*/  PRMT R136, RZ, 0x5410, R15 ;  /* 0x00005410ff887816 */ /* 0x000fe2000000000f */
[----:B------:R-:W-:Y:S01]  /*1b20*/  FMUL.FTZ R217, R27, R34 ;  /* 0x000000221bd97220 */ /* 0x000fe20000410000 */
[--C-:B------:R-:W-:Y:S01]  /*1b30*/  PRMT R196, RZ, 0x5410, R35.reuse ;  /* 0x00005410ffc47816 */ /* 0x100fe20000000023 */
[C---:B------:R-:W-:Y:S01]  /*1b40*/  FMUL.FTZ R15, R147.reuse, R12 ;  /* 0x0000000c930f7220 */ /* 0x040fe20000410000 */
[----:B------:R-:W-:Y:S01]  /*1b50*/  PRMT R206, RZ, 0x7610, R35 ;  /* 0x00007610ffce7816 */ /* 0x000fe20000000023 */
[----:B------:R-:W-:Y:S01]  /*1b60*/  FFMA.FTZ R13, R147, R13, R18 ;  /* 0x0000000d930d7223 */ /* 0x000fe20000010012 */
[--C-:B------:R-:W-:Y:S02]  /*1b70*/  PRMT R186, RZ, 0x5410, R33.reuse ;  /* 0x00005410ffba7816 */ /* 0x100fe40000000021 */
[----:B------:R-:W-:Y:S02]  /*1b80*/  PRMT R188, RZ, 0x7610, R33 ;  /* 0x00007610ffbc7816 */ /* 0x000fe40000000021 */
[----:B------:R-:W-:Y:S01]  /*1b90*/  PRMT R16, RZ, 0x7610, R29 ;  /* 0x00007610ff107816 */ /* 0x000fe2000000001d */
[----:B------:R-:W-:Y:S01]  /*1ba0*/  FMUL.FTZ R235, R134, R183 ;  /* 0x000000b786eb7220 */ /* 0x000fe20000410000 */
[--C-:B------:R-:W-:Y:S01]  /*1bb0*/  PRMT R35, RZ, 0x5410, R7.reuse ;  /* 0x00005410ff237816 */ /* 0x100fe20000000007 */
[C---:B-1----:R-:W-:Y:S01]  /*1bc0*/  FMUL.FTZ R15, R146.reuse, R15 ;  /* 0x0000000f920f7220 */ /* 0x042fe20000410000 */
[----:B------:R-:W-:Y:S01]  /*1bd0*/  PRMT R33, RZ, 0x7610, R7 ;  /* 0x00007610ff217816 */ /* 0x000fe20000000007 */
[----:B------:R-:W-:Y:S01]  /*1be0*/  FFMA.FTZ R13, R146, R13, R217 ;  /* 0x0000000d920d7223 */ /* 0x000fe200000100d9 */
        /* <DEDUP_REMOVED lines=10> */
[C---:B------:R-:W-:Y:S02]  /*1c90*/  FMUL.FTZ R210, R150.reuse, R15 ;  /* 0x0000000f96d27220 */ /* 0x040fe40000410000 */
[----:B------:R-:W-:Y:S02]  /*1ca0*/  FMUL.FTZ R239, R91, R194 ;  /* 0x000000c25bef7220 */ /* 0x000fe40000410000 */
[----:B------:R-:W-:Y:S02]  /*1cb0*/  FFMA.FTZ R13, R150, R13, R235 ;  /* 0x0000000d960d7223 */ /* 0x000fe400000100eb */
        /* <DEDUP_REMOVED lines=14> */
[C---:B------:R-:W-:Y:S02]  /*1da0*/  FMUL.FTZ R15, R149.reuse, R210 ;  /* 0x000000d2950f7220 */ /* 0x040fe40000410000 */
[----:B------:R-:W-:Y:S02]  /*1db0*/  FFMA.FTZ R17, R149, R13, R190 ;  /* 0x0000000d95117223 */ /* 0x000fe400000100be */
[----:B----4-:R-:W-:Y:S01]  /*1dc0*/  FFMA.FTZ R22, R170, R16, R239 ;  /* 0x00000010aa167223 */ /* 0x010fe200000100ef */
[----:B------:R-:W-:Y:S05]  /*1dd0*/  @P2 BRA `(.L_x_6411) ;  /* 0x0000007000002947 */ /* 0x000fea0003800000 */
[----:B--2---:R-:W-:Y:S02]  /*1de0*/  ISETP.NE.AND P3, PT, R60, c[0x0][0x174], PT ;  /* 0x00005d003c007a0c */ /* 0x004fe40003f65270 */
[----:B------:R-:W-:-:S11]  /*1df0*/  MOV R20, 0x3f800000 ;  /* 0x3f80000000147802 */ /* 0x000fd60000000f00 */
[----:B------:R-:W-:-:S04]  /*1e00*/  @P3 LEA.HI R13, R60, R60, RZ, 0x1 ;  /* 0x0000003c3c0d3211 */ /* 0x000fc800078f08ff */
[----:B------:R-:W-:-:S04]  /*1e10*/  @P3 LOP3.LUT R13, R13, 0xfffffe, RZ, 0xc0, !PT ;  /* 0x00fffffe0d0d3812 */ /* 0x000fc800078ec0ff */
[----:B------:R-:W-:-:S04]  /*1e20*/  @P3 IADD3 R16, -R13, R60, RZ ;  /* 0x0000003c0d103210 */ /* 0x000fc80007ffe1ff */
[----:B------:R-:W-:-:S05]  /*1e30*/  @P3 LEA R16, R16, R129, 0x8 ;  /* 0x0000008110103211 */ /* 0x000fca00078e40ff */
[----:B------:R0:W1:Y:S02]  /*1e40*/  @P3 LDS R20, [R16.X4+0x1af8] ;  /* 0x001af80010143984 */ /* 0x0000640000004800 */
.L_x_6411:
[----:B--2---:R-:W-:Y:S05]  /*1e50*/  BSYNC B0 ;  /* 0x0000000000007941 */ /* 0x004fea0003800000 */
.L_x_6410:
[----:B-1----:R-:W-:Y:S01]  /*1e60*/  FMUL.FTZ R13, R168, R20 ;  /* 0x00000014a80d7220 */ /* 0x002fe20000410000 */
[----:B------:R-:W-:Y:S01]  /*1e70*/  ISETP.GE.AND P3, PT, R49, 0x1, PT ;  /* 0x000000013100780c */ /* 0x000fe20003f66270 */
[----:B------:R-:W-:Y:S01]  /*1e80*/  FFMA.FTZ R17, R152, R17, R207 ;  /* 0x0000001198117223 */ /* 0x000fe200000100cf */
[----:B------:R-:W-:Y:S01]  /*1e90*/  LOP3.LUT R188, R48, 0x1f, RZ, 0xc0, !PT ;  /* 0x0000001f30bc7812 */ /* 0x000fe200078ec0ff */
[----:B------:R-:W-:Y:S01]  /*1ea0*/  FMUL.FTZ R15, R152, R15 ;  /* 0x0000000f980f7220 */ /* 0x000fe20000410000 */
[----:B------:R-:W-:Y:S01]  /*1eb0*/  ISETP.GE.OR P0, PT, R60, c[0x0][0x174], P0 ;  /* 0x00005d003c007a0c */ /* 0x000fe20000706670 */
[----:B------:R-:W-:Y:S01]  /*1ec0*/  FFMA.FTZ R22, R184, R22, R237 ;  /* 0x00000016b8167223 */ /* 0x000fe200000100ed */
[----:B------:R-:W-:Y:S01]  /*1ed0*/  ISETP.NE.AND P4, PT, R188, 0x1f, PT ;  /* 0x0000001fbc00780c */ /* 0x000fe20003f85270 */
[----:B------:R-:W-:Y:S01]  /*1ee0*/  FMUL.FTZ R13, R170, R13 ;  /* 0x0000000daa0d7220 */ /* 0x000fe20000410000 */
[----:B------:R-:W-:Y:S01]  /*1ef0*/  ISETP.NE.AND P5, PT, R48, RZ, PT ;  /* 0x000000ff3000720c */ /* 0x000fe20003fa5270 */
[----:B------:R-:W-:Y:S01]  /*1f00*/  FFMA.FTZ R17, R154, R17, R21 ;  /* 0x000000119a117223 */ /* 0x000fe20000010015 */
[----:B------:R-:W-:Y:S01]  /*1f10*/  IADD3 R245, R48, 0x1c0, RZ ;  /* 0x000001c030f57810 */ /* 0x000fe20007ffe0ff */
[----:B------:R-:W-:Y:S01]  /*1f20*/  FMUL.FTZ R15, R154, R15 ;  /* 0x0000000f9a0f7220 */ /* 0x000fe20000410000 */
[----:B------:R-:W-:Y:S01]  /*1f30*/  IADD3 R247, R48, 0x1e0, RZ ;  /* 0x000001e030f77810 */ /* 0x000fe20007ffe0ff */
[----:B------:R-:W-:Y:S01]  /*1f40*/  FFMA.FTZ R22, R202, R22, R209 ;  /* 0x00000016ca167223 */ /* 0x000fe200000100d1 */
[----:B------:R-:W-:Y:S01]  /*1f50*/  BSSY B0, `(.L_x_6412) ;  /* 0x000016d000007945 */ /* 0x000fe20003800000 */
[----:B------:R-:W-:Y:S01]  /*1f60*/  FMUL.FTZ R13, R184, R13 ;  /* 0x0000000db80d7220 */ /* 0x000fe20000410000 */
[----:B------:R-:W-:Y:S01]  /*1f70*/  LEA.HI.SX32 R220, R247, R48, 0x1b ;  /* 0x00000030f7dc7211 */ /* 0x000fe200078fdaff */
[----:B------:R-:W-:-:S02]  /*1f80*/  FFMA.FTZ R17, R172, R17, R23 ;  /* 0x00000011ac117223 */ /* 0x000fc40000010017 */
[----:B0-----:R-:W-:Y:S02]  /*1f90*/  FMUL.FTZ R16, R172, R15 ;  /* 0x0000000fac107220 */ /* 0x001fe40000410000 */
[----:B------:R-:W-:Y:S02]  /*1fa0*/  FFMA.FTZ R22, R204, R22, R213 ;  /* 0x00000016cc167223 */ /* 0x000fe400000100d5 */
[----:B------:R-:W-:Y:S02]  /*1fb0*/  FMUL.FTZ R15, R202, R13 ;  /* 0x0000000dca0f7220 */ /* 0x000fe40000410000 */
[C---:B------:R-:W-:Y:S02]  /*1fc0*/  FFMA.FTZ R17, R219.reuse, R17, R198 ;  /* 0x00000011db117223 */ /* 0x040fe400000100c6 */
        /* <DEDUP_REMOVED lines=21> */
[C---:B------:R-:W-:Y:S02]  /*2120*/  FFMA.FTZ R30, R149.reuse, R22, R178 ;  /* 0x00000016951e7223 */ /* 0x040fe400000100b2 */
[----:B------:R-:W-:Y:S02]  /*2130*/  FMUL.FTZ R22, R152, R15 ;  /* 0x0000000f98167220 */ /* 0x000fe40000410000 */
[C---:B------:R-:W-:Y:S02]  /*2140*/  FFMA.FTZ R17, R168.reuse, R17, R197 ;  /* 0x00000011a8117223 */ /* 0x040fe400000100c5 */
[----:B------:R-:W-:Y:S02]  /*2150*/  FMUL.FTZ R16, R168, R13 ;  /* 0x0000000da8107220 */ /* 0x000fe40000410000 */
[----:B------:R-:W-:-:S02]  /*2160*/  FMUL.FTZ R15, R149, R22 ;  /* 0x00000016950f7220 */ /* 0x000fc40000410000 */
[C---:B------:R-:W-:Y:S01]  /*2170*/  FFMA.FTZ R22, R150.reuse, R30, R205 ;  /* 0x0000001e96167223 */ /* 0x040fe200000100cd */
[--C-:B------:R-:W-:Y:S01]  /*2180*/  PRMT R30, RZ, 0x7610, R28.reuse ;  /* 0x00007610ff1e7816 */ /* 0x100fe2000000001c */
[----:B------:R-:W-:Y:S01]  /*2190*/  FMUL.FTZ R199, R69, R12 ;  /* 0x0000000c45c77220 */ /* 0x000fe20000410000 */
[----:B------:R-:W-:Y:S01]  /*21a0*/  SHFL.UP PT, R13, R16, 0x1, RZ ;  /* 0x04200000100d7989 */ /* 0x000fe200000e00ff */
[----:B------:R-:W-:Y:S01]  /*21b0*/  FMUL.FTZ R15, R150, R15 ;  /* 0x0000000f960f7220 */ /* 0x000fe20000410000 */
[----:B------:R-:W-:Y:S01]  /*21c0*/  PRMT R28, RZ, 0x5410, R28 ;  /* 0x00005410ff1c7816 */ /* 0x000fe2000000001c */
[----:B------:R-:W-:Y:S01]  /*21d0*/  FMUL.FTZ R30, R67, R30 ;  /* 0x0000001e431e7220 */ /* 0x000fe20000410000 */
[----:B------:R-:W0:Y:S01]  /*21e0*/  SHFL.UP PT, R12, R17, 0x1, RZ ;  /* 0x04200000110c7989 */ /* 0x000e2200000e00ff */
[C---:B------:R-:W-:Y:S02]  /*21f0*/  FFMA.FTZ R182, R146.reuse, R22, R199 ;  /* 0x0000001692b67223 */ /* 0x040fe400000100c7 */
[----:B------:R-:W-:-:S02]  /*2200*/  FMUL.FTZ R22, R146, R15 ;  /* 0x0000000f92167220 */ /* 0x000fc40000410000 */
[----:B------:R-:W-:Y:S02]  /*2210*/  FMUL.FTZ R203, R65, R28 ;  /* 0x0000001c41cb7220 */ /* 0x000fe40000410000 */
[C---:B------:R-:W-:Y:S02]  /*2220*/  FFMA.FTZ R182, R147.reuse, R182, R30 ;  /* 0x000000b693b67223 */ /* 0x040fe4000001001e */
        /* <DEDUP_REMOVED lines=32> */
[----:B------:R-:W1:Y:S04]  /*2430*/  SHFL.DOWN PT, R182, R206, 0x8, 0x1f ;  /* 0x09001f00ceb67f89 */ /* 0x000e6800000e0000 */
[----:B------:R-:W2:Y:S01]  /*2440*/  SHFL.DOWN PT, R28, R231, 0x8, 0x1f ;  /* 0x09001f00e71c7f89 */ /* 0x000ea200000e0000 */
[C---:B0-----:R-:W-:Y:S01]  /*2450*/  @P3 FFMA.FTZ R17, R16.reuse, R12, R17 ;  /* 0x0000000c10113223 */ /* 0x041fe20000010011 */
[----:B------:R-:W-:Y:S01]  /*2460*/  MOV R12, 0x3f800000 ;  /* 0x3f800000000c7802 */ /* 0x000fe20000000f00 */
[----:B---3--:R-:W-:Y:S01]  /*2470*/  @P3 FMUL.FTZ R16, R16, R13 ;  /* 0x0000000d10103220 */ /* 0x008fe20000410000 */
[----:B------:R-:W-:Y:S01]  /*2480*/  HFMA2.MMA R13, -RZ, RZ, 0, 0 ;  /* 0x00000000ff0d7435 */ /* 0x000fe200000001ff */
[----:B------:R-:W-:Y:S01]  /*2490*/  ISETP.GE.U32.AND P3, PT, R188, 0x18, PT ;  /* 0x00000018bc00780c */ /* 0x000fe20003f66070 */
[----:B------:R-:W0:Y:S04]  /*24a0*/  SHFL.UP PT, R22, R17, 0x10, RZ ;  /* 0x0600000011167989 */ /* 0x000e2800000e00ff */
[----:B------:R-:W3:Y:S04]  /*24b0*/  SHFL.UP PT, R15, R16, 0x10, RZ ;  /* 0x06000000100f7989 */ /* 0x000ee800000e00ff */
[----:B------:R-:W-:Y:S01]  /*24c0*/  @!P0 LDS.64 R12, [R129.X8+0x2378] ;  /* 0x00237800810c8984 */ /* 0x000fe20000008a00 */
[----:B------:R-:W-:-:S03]  /*24d0*/  ISETP.GE.AND P0, PT, R49, 0x10, PT ;  /* 0x000000103100780c */ /* 0x000fc60003f06270 */
[C---:B-1----:R-:W-:Y:S02]  /*24e0*/  @!P3 FFMA.FTZ R206, R231.reuse, R182, R206 ;  /* 0x000000b6e7ceb223 */ /* 0x042fe400000100ce */
[----:B--2---:R-:W-:Y:S02]  /*24f0*/  @!P3 FMUL.FTZ R231, R231, R28 ;  /* 0x0000001ce7e7b220 */ /* 0x004fe40000410000 */
[----:B-----5:R1:W-:Y:S04]  /*2500*/  SHFL.IDX PT, R28, R180, RZ, 0x1f ;  /* 0x00001fffb41c7589 */ /* 0x0203e800000e0000 */
[----:B------:R-:W2:Y:S04]  /*2510*/  SHFL.DOWN PT, R186, R206, 0x10, 0x1f ;  /* 0x0a001f00ceba7f89 */ /* 0x000ea800000e0000 */
[----:B------:R-:W4:Y:S01]  /*2520*/  SHFL.DOWN PT, R182, R231, 0x10, 0x1f ;  /* 0x0a001f00e7b67f89 */ /* 0x000f2200000e0000 */
[----:B0-----:R-:W-:-:S02]  /*2530*/  @P0 FFMA.FTZ R17, R16, R22, R17 ;  /* 0x0000001610110223 */ /* 0x001fc40000010011 */
[----:B-1----:R-:W-:Y:S02]  /*2540*/  IMAD R180, R174, c[0x0][0x2b8], RZ ;  /* 0x0000ae00aeb47a24 */ /* 0x002fe400078e02ff */
[----:B---3--:R-:W-:Y:S01]  /*2550*/  @P0 FMUL.FTZ R16, R16, R15 ;  /* 0x0000000f10100220 */ /* 0x008fe20000410000 */
[----:B------:R-:W-:Y:S01]  /*2560*/  ISETP.GE.U32.AND P0, PT, R188, 0x10, PT ;  /* 0x00000010bc00780c */ /* 0x000fe20003f06070 */
[----:B------:R-:W-:Y:S01]  /*2570*/  SHFL.UP PT, R17, R17, 0x1, RZ ;  /* 0x0420000011117989 */ /* 0x000fe200000e00ff */
[----:B------:R-:W-:-:S03]  /*2580*/  IMAD R241, R43, c[0x0][0x2bc], R180 ;  /* 0x0000af002bf17a24 */ /* 0x000fc600078e02b4 */
[----:B------:R-:W0:Y:S08]  /*2590*/  SHFL.UP PT, R16, R16, 0x1, RZ ;  /* 0x0420000010107989 */ /* 0x000e3000000e00ff */
[C---:B--2---:R-:W-:Y:S02]  /*25a0*/  @!P0 FFMA.FTZ R206, R231.reuse, R186, R206 ;  /* 0x000000bae7ce8223 */ /* 0x044fe400000100ce */
[----:B----4-:R-:W-:Y:S01]  /*25b0*/  @!P0 FMUL.FTZ R231, R231, R182 ;  /* 0x000000b6e7e78220 */ /* 0x010fe20000410000 */
[----:B------:R-:W-:Y:S01]  /*25c0*/  SHFL.IDX PT, R22, R13, RZ, 0x1f ;  /* 0x00001fff0d167589 */ /* 0x000fe200000e0000 */
[----:B------:R-:W-:-:S03]  /*25d0*/  IMAD R182, R174, c[0x0][0x298], RZ ;  /* 0x0000a600aeb67a24 */ /* 0x000fc600078e02ff */
[----:B------:R-:W-:Y:S04]  /*25e0*/  SHFL.DOWN PT, R186, R206, 0x1, 0x1f ;  /* 0x08201f00ceba7f89 */ /* 0x000fe800000e0000 */
[----:B------:R-:W1:Y:S01]  /*25f0*/  SHFL.DOWN PT, R243, R231, 0x1, 0x1f ;  /* 0x08201f00e7f37f89 */ /* 0x000e6200000e0000 */
[----:B0-----:R-:W-:Y:S01]  /*2600*/  @P1 FFMA.FTZ R28, R16, R28, R17 ;  /* 0x0000001c101c1223 */ /* 0x001fe20000010011 */
[----:B------:R-:W-:Y:S01]  /*2610*/  HFMA2.MMA R17, -RZ, RZ, 0, 0 ;  /* 0x00000000ff117435 */ /* 0x000fe200000001ff */
[----:B------:R-:W-:Y:S01]  /*2620*/  MOV R16, R48 ;  /* 0x0000003000107202 */ /* 0x000fe20000000f00 */
[----:B------:R-:W-:Y:S01]  /*2630*/  SHFL.IDX PT, R206, R206, RZ, 0x1f ;  /* 0x00001fffcece7589 */ /* 0x000fe200000e0000 */
[----:B------:R-:W-:Y:S02]  /*2640*/  FFMA.FTZ R28, R201, R28, R14 ;  /* 0x0000001cc91c7223 */ /* 0x000fe4000001000e */
[----:B------:R-:W-:Y:S01]  /*2650*/  IMAD R201, R43, c[0x0][0x29c], R182 ;  /* 0x0000a7002bc97a24 */ /* 0x000fe200078e02b6 */
[----:B------:R-:W0:Y:S01]  /*2660*/  SHFL.IDX PT, R231, R231, RZ, 0x1f ;  /* 0x00001fffe7e77589 */ /* 0x000e2200000e0000 */
[----:B------:R-:W-:-:S02]  /*2670*/  FFMA.FTZ R182, R148, R28, R19 ;  /* 0x0000001c94b67223 */ /* 0x000fc40000010013 */
[----:B------:R-:W-:Y:S02]  /*2680*/  FFMA.FTZ R179, R24, -R179, R28 ;  /* 0x800000b318b37223 */ /* 0x000fe4000001001c */
[----:B------:R-:W-:Y:S02]  /*2690*/  FFMA.FTZ R180, R147, R182, R18 ;  /* 0x000000b693b47223 */ /* 0x000fe40000010012 */
[----:B------:R-:W-:-:S04]  /*26a0*/  IMAD.WIDE.U32 R14, R43, c[0x0][0x298], R16 ;  /* 0x0000a6002b0e7a25 */ /* 0x000fc800078e0010 */
[----:B------:R-:W-:Y:S01]  /*26b0*/  IMAD.WIDE.U32 R16, R43, c[0x0][0x2b8], R16 ;  /* 0x0000ae002b107a25 */ /* 0x000fe200078e0010 */
[----:B------:R-:W-:-:S03]  /*26c0*/  IADD3 R15, R15, R201, RZ ;  /* 0x000000c90f0f7210 */ /* 0x000fc60007ffe0ff */
[----:B-1----:R-:W-:Y:S01]  /*26d0*/  @P2 FFMA.FTZ R22, R243, R22, R186 ;  /* 0x00000016f3162223 */ /* 0x002fe200000100ba */
[----:B------:R-:W-:Y:S01]  /*26e0*/  MOV R18, R16 ;  /* 0x0000001000127202 */ /* 0x000fe20000000f00 */
[----:B------:R-:W-:Y:S01]  /*26f0*/  FFMA.FTZ R186, R146, R180, R217 ;  /* 0x000000b492ba7223 */ /* 0x000fe200000100d9 */
[----:B------:R-:W-:Y:S01]  /*2700*/  IADD3 R19, R17, R241, RZ ;  /* 0x000000f111137210 */ /* 0x000fe20007ffe0ff */
[----:B------:R-:W-:Y:S01]  /*2710*/  FFMA.FTZ R29, R22, R20, R29 ;  /* 0x00000014161d7223 */ /* 0x000fe2000001001d */
[----:B------:R-:W-:Y:S01]  /*2720*/  LEA R217, R60, 0xfffffe00, 0x9 ;  /* 0xfffffe003cd97811 */ /* 0x000fe200078e48ff */
[----:B------:R-:W-:Y:S01]  /*2730*/  FFMA.FTZ R188, R150, R186, R235 ;  /* 0x000000ba96bc7223 */ /* 0x000fe200000100eb */
[----:B------:R-:W-:Y:S01]  /*2740*/  IADD3 R243, R48, 0x1a0, RZ ;  /* 0x000001a030f37810 */ /* 0x000fe20007ffe0ff */
[----:B------:R-:W-:Y:S02]  /*2750*/  FFMA.FTZ R31, R168, R29, R31 ;  /* 0x0000001da81f7223 */ /* 0x000fe4000001001f */
[----:B------:R-:W-:-:S02]  /*2760*/  FFMA.FTZ R190, R149, R188, R190 ;  /* 0x000000bc95be7223 */ /* 0x000fc400000100be */
[----:B------:R-:W-:Y:S01]  /*2770*/  FFMA.FTZ R201, R170, R31, R239 ;  /* 0x0000001faac97223 */ /* 0x000fe200000100ef */
[----:B------:R-:W-:Y:S01]  /*2780*/  IADD3 R239, R48, 0x160, RZ ;  /* 0x0000016030ef7810 */ /* 0x000fe20007ffe0ff */
[----:B------:R-:W-:Y:S02]  /*2790*/  FFMA.FTZ R192, R152, R190, R207 ;  /* 0x000000be98c07223 */ /* 0x000fe400000100cf */
[----:B------:R-:W-:Y:S01]  /*27a0*/  FFMA.FTZ R207, R184, R201, R237 ;  /* 0x000000c9b8cf7223 */ /* 0x000fe200000100ed */
[----:B------:R-:W-:Y:S01]  /*27b0*/  IADD3 R237, R48, 0x100, RZ ;  /* 0x0000010030ed7810 */ /* 0x000fe20007ffe0ff */
[----:B------:R-:W-:Y:S02]  /*27c0*/  FFMA.FTZ R194, R154, R192, R21 ;  /* 0x000000c09ac27223 */ /* 0x000fe40000010015 */
[----:B------:R-:W-:Y:S02]  /*27d0*/  FFMA.FTZ R209, R202, R207, R209 ;  /* 0x000000cfcad17223 */ /* 0x000fe400000100d1 */
[----:B------:R-:W-:-:S02]  /*27e0*/  FFMA.FTZ R196, R172, R194, R23 ;  /* 0x000000c2acc47223 */ /* 0x000fc40000010017 */
[----:B------:R-:W-:Y:S02]  /*27f0*/  FFMA.FTZ R213, R204, R209, R213 ;  /* 0x000000d1ccd57223 */ /* 0x000fe400000100d5 */
[C---:B------:R-:W-:Y:S02]  /*2800*/  FFMA.FTZ R198, R219.reuse, R196, R198 ;  /* 0x000000c4dbc67223 */ /* 0x040fe400000100c6 */
[C---:B------:R-:W-:Y:S02]  /*2810*/  FFMA.FTZ R215, R200.reuse, R213, R215 ;  /* 0x000000d5c8d77223 */ /* 0x040fe400000100d7 */
[----:B------:R-:W-:Y:S02]  /*2820*/  FFMA.FTZ R200, R200, R198, R233 ;  /* 0x000000c6c8c87223 */ /* 0x000fe400000100e9 */
[----:B------:R-:W-:Y:S02]  /*2830*/  FFMA.FTZ R219, R219, R215, R208 ;  /* 0x000000d7dbdb7223 */ /* 0x000fe400000100d0 */
[----:B------:R-:W-:-:S02]  /*2840*/  FFMA.FTZ R204, R204, R200, R221 ;  /* 0x000000c8cccc7223 */ /* 0x000fc400000100dd */
[----:B------:R-:W-:Y:S01]  /*2850*/  FFMA.FTZ R221, R172, R219, R229 ;  /* 0x000000dbacdd7223 */ /* 0x000fe200000100e5 */
[----:B------:R-:W-:Y:S01]  /*2860*/  SHF.L.U32 R229, R130, 0x2, RZ ;  /* 0x0000000282e57819 */ /* 0x000fe200000006ff */
[----:B------:R-:W-:Y:S02]  /*2870*/  IMAD R16, R176, c[0x0][0x2a0], RZ ;  /* 0x0000a800b0107a24 */ /* 0x000fe400078e02ff */
[----:B------:R-:W-:Y:S02]  /*2880*/  FFMA.FTZ R227, R154, R221, R227 ;  /* 0x000000dd9ae37223 */ /* 0x000fe400000100e3 */
[----:B------:R-:W-:Y:S02]  /*2890*/  IMAD R20, R176, c[0x0][0x2c0], RZ ;  /* 0x0000b000b0147a24 */ /* 0x000fe400078e02ff */
[----:B------:R-:W-:Y:S02]  /*28a0*/  FFMA.FTZ R223, R152, R227, R223 ;  /* 0x000000e398df7223 */ /* 0x000fe400000100df */
[----:B------:R-:W-:-:S02]  /*28b0*/  IMAD R235, R45, c[0x0][0x2a4], R16 ;  /* 0x0000a9002deb7a24 */ /* 0x000fc400078e0210 */
[----:B------:R-:W-:Y:S02]  /*28c0*/  FFMA.FTZ R149, R149, R223, R178 ;  /* 0x000000df95957223 */ /* 0x000fe400000100b2 */
[----:B------:R-:W-:-:S04]  /*28d0*/  IMAD.WIDE.U32 R16, R45, c[0x0][0x2a0], R14 ;  /* 0x0000a8002d107a25 */ /* 0x000fc800078e000e */
[----:B------:R-:W-:Y:S01]  /*28e0*/  FFMA.FTZ R205, R150, R149, R205 ;  /* 0x0000009596cd7223 */ /* 0x000fe200000100cd */
[----:B------:R-:W-:Y:S01]  /*28f0*/  IADD3 R15, R17, R235, RZ ;  /* 0x000000eb110f7210 */ /* 0x000fe20007ffe0ff */
[----:B------:R-:W-:Y:S01]  /*2900*/  IMAD R241, R45, c[0x0][0x2c4], R20 ;  /* 0x0000b1002df17a24 */ /* 0x000fe200078e0214 */
[----:B------:R-:W-:Y:S01]  /*2910*/  LEA R20, P1, R16, c[0x0][0x318], 0x2 ;  /* 0x0000c60010147a11 */ /* 0x000fe200078210ff */
[----:B------:R-:W-:Y:S01]  /*2920*/  FFMA.FTZ R199, R146, R205, R199 ;  /* 0x000000cd92c77223 */ /* 0x000fe200000100c7 */
[----:B------:R-:W-:Y:S01]  /*2930*/  IADD3 R14, P0, R217, R16, RZ ;  /* 0x00000010d90e7210 */ /* 0x000fe20007f1e0ff */
[----:B------:R-:W-:Y:S01]  /*2940*/  IMAD.WIDE.U32 R18, R45, c[0x0][0x2c0], R18 ;  /* 0x0000b0002d127a25 */ /* 0x000fe200078e0012 */
[----:B------:R-:W-:Y:S02]  /*2950*/  LEA.HI.X R21, R16, c[0x0][0x31c], R15, 0x2, P1 ;  /* 0x0000c70010157a11 */ /* 0x000fe400008f140f */
[----:B------:R-:W-:Y:S01]  /*2960*/  IADD3 R235, R48, 0xe0, RZ ;  /* 0x000000e030eb7810 */ /* 0x000fe20007ffe0ff */
[----:B------:R-:W-:Y:S01]  /*2970*/  FFMA.FTZ R147, R147, R199, R30 ;  /* 0x000000c793937223 */ /* 0x000fe2000001001e */
[----:B------:R-:W-:Y:S01]  /*2980*/  IADD3 R17, R19, R241, RZ ;  /* 0x000000f113117210 */ /* 0x000fe20007ffe0ff */
[----:B0-----:R-:W-:Y:S01]  /*2990*/  FFMA.FTZ R13, R231, R13, R206 ;  /* 0x0000000de70d7223 */ /* 0x001fe200000100ce */
[----:B------:R-:W-:Y:S01]  /*29a0*/  LEA R22, P2, R18, c[0x0][0x320], 0x2 ;  /* 0x0000c80012167a11 */ /* 0x000fe200078410ff */
[----:B------:R-:W-:Y:S01]  /*29b0*/  FFMA.FTZ R203, R148, R147, R203 ;  /* 0x0000009394cb7223 */ /* 0x000fe200000100cb */
[----:B------:R-:W-:Y:S01]  /*29c0*/  IADD3 R16, P1, R217, R18, RZ ;  /* 0x00000012d9107210 */ /* 0x000fe20007f3e0ff */
[----:B------:R-:W-:Y:S01]  /*29d0*/  FMUL.FTZ R12, R231, R12 ;  /* 0x0000000ce70c7220 */ /* 0x000fe20000410000 */
[----:B------:R-:W-:Y:S01]  /*29e0*/  LEA.HI.X R23, R18, c[0x0][0x324], R17, 0x2, P2 ;  /* 0x0000c90012177a11 */ /* 0x000fe200010f1411 */
[----:B------:R-:W-:Y:S01]  /*29f0*/  FMUL.FTZ R30, R66, R203 ;  /* 0x000000cb421e7220 */ /* 0x000fe20000410000 */
[----:B------:R-:W-:Y:S01]  /*2a00*/  SHF.L.U64.HI R18, R130, 0x2, R131 ;  /* 0x0000000282127819 */ /* 0x000fe20000010283 */
[----:B------:R-:W-:Y:S01]  /*2a10*/  FFMA.FTZ R32, R25, -R32, R182 ;  /* 0x8000002019207223 */ /* 0x000fe200000100b6 */
[----:B------:R0:W-:Y:S01]  /*2a20*/  @!P5 STS.64 [R129.X8+0x2378], R12 ;  /* 0x0023780c8100d388 */ /* 0x0001e20000008a00 */
[----:B------:R-:W-:Y:S01]  /*2a30*/  IMAD R19, R61, -0x200, R44 ;  /* 0xfffffe003d137824 */ /* 0x000fe200078e022c */
[----:B------:R-:W-:Y:S01]  /*2a40*/  IADD3 R241, R48, 0x180, RZ ;  /* 0x0000018030f17810 */ /* 0x000fe20007ffe0ff */
[----:B------:R-:W-:-:S02]  /*2a50*/  FFMA.FTZ R181, R26, -R181, R180 ;  /* 0x800000b51ab57223 */ /* 0x000fc400000100b4 */
[----:B------:R-:W-:Y:S02]  /*2a60*/  FMUL.FTZ R152, R70, R199 ;  /* 0x000000c746987220 */ /* 0x000fe40000410000 */
[----:B------:R-:W-:Y:S02]  /*2a70*/  IMAD R172, R18, c[0x0][0x2b0], RZ ;  /* 0x0000ac0012ac7a24 */ /* 0x000fe400078e02ff */
[----:B------:R-:W-:-:S04]  /*2a80*/  IMAD.WIDE R20, R19, 0x4, R20 ;  /* 0x0000000413147825 */ /* 0x000fc800078e0214 */
[----:B0-----:R-:W-:Y:S02]  /*2a90*/  FMUL.FTZ R12, R68, R147 ;  /* 0x00000093440c7220 */ /* 0x001fe40000410000 */
[----:B------:R-:W-:Y:S02]  /*2aa0*/  FFMA.FTZ R13, R179, R30, RZ ;  /* 0x0000001eb30d7223 */ /* 0x000fe400000100ff */
[----:B------:R-:W-:Y:S02]  /*2ab0*/  FFMA.FTZ R34, R27, -R34, R186 ;  /* 0x800000221b227223 */ /* 0x000fe400000100ba */
[----:B------:R-:W-:Y:S02]  /*2ac0*/  FFMA.FTZ R148, R32, R12, R13 ;  /* 0x0000000c20947223 */ /* 0x000fe4000001000d */
[----:B------:R-:W-:Y:S02]  /*2ad0*/  FMUL.FTZ R154, R72, R205 ;  /* 0x000000cd489a7220 */ /* 0x000fe40000410000 */
[----:B------:R-:W-:-:S02]  /*2ae0*/  FFMA.FTZ R13, R181, R152, R148 ;  /* 0x00000098b50d7223 */ /* 0x000fc40000010094 */
[----:B------:R-:W-:-:S04]  /*2af0*/  IMAD.WIDE R22, R19, 0x4, R22 ;  /* 0x0000000413167825 */ /* 0x000fc800078e0216 */
[----:B------:R-:W-:Y:S02]  /*2b00*/  IMAD R18, R18, c[0x0][0x2d0], RZ ;  /* 0x0000b40012127a24 */ /* 0x000fe400078e02ff */
[----:B------:R-:W-:Y:S02]  /*2b10*/  FFMA.FTZ R202, R202, R204, R225 ;  /* 0x000000cccaca7223 */ /* 0x000fe400000100e1 */
[----:B------:R-:W-:Y:S02]  /*2b20*/  IMAD R225, R229, c[0x0][0x2b4], R172 ;  /* 0x0000ad00e5e17a24 */ /* 0x000fe400078e02ac */
[----:B------:R-:W-:Y:S02]  /*2b30*/  FFMA.FTZ R183, R134, -R183, R188 ;  /* 0x800000b786b77223 */ /* 0x000fe400000100bc */
[----:B------:R-:W-:Y:S02]  /*2b40*/  FMUL.FTZ R172, R74, R149 ;  /* 0x000000954aac7220 */ /* 0x000fe40000410000 */
[----:B------:R-:W-:-:S02]  /*2b50*/  FFMA.FTZ R148, R34, R154, R13 ;  /* 0x0000009a22947223 */ /* 0x000fc4000001000d */
[C---:B------:R-:W-:Y:S02]  /*2b60*/  IMAD R233, R229.reuse, c[0x0][0x2d4], R18 ;  /* 0x0000b500e5e97a24 */ /* 0x040fe400078e0212 */
[----:B------:R-:W-:-:S04]  /*2b70*/  IMAD.WIDE.U32 R18, R229, c[0x0][0x2b0], R20 ;  /* 0x0000ac00e5127a25 */ /* 0x000fc800078e0014 */
[----:B------:R-:W-:Y:S01]  /*2b80*/  IMAD.WIDE.U32 R20, R229, c[0x0][0x2d0], R22 ;  /* 0x0000b400e5147a25 */ /* 0x000fe200078e0016 */
[----:B------:R-:W-:Y:S02]  /*2b90*/  SHF.R.S32.HI R22, RZ, 0x1f, R217 ;  /* 0x0000001fff167819 */ /* 0x000fe400000114d9 */
[----:B------:R-:W-:Y:S01]  /*2ba0*/  IADD3 R19, R19, R225, RZ ;  /* 0x000000e113137210 */ /* 0x000fe20007ffe0ff */
[----:B------:R-:W-:Y:S01]  /*2bb0*/  FFMA.FTZ R156, R135, -R156, R190 ;  /* 0x8000009c879c7223 */ /* 0x000fe200000100be */
[----:B------:R-:W-:Y:S01]  /*2bc0*/  IADD3.X R15, R22, R15, RZ, P0, !PT ;  /* 0x0000000f160f7210 */ /* 0x000fe200007fe4ff */
[----:B------:R-:W-:Y:S01]  /*2bd0*/  FMUL.FTZ R178, R76, R223 ;  /* 0x000000df4cb27220 */ /* 0x000fe20000410000 */
[----:B------:R-:W-:Y:S01]  /*2be0*/  IADD3.X R17, R22, R17, RZ, P1, !PT ;  /* 0x0000001116117210 */ /* 0x000fe20000ffe4ff */
[----:B------:R-:W-:Y:S01]  /*2bf0*/  FFMA.FTZ R13, R183, R172, R148 ;  /* 0x000000acb70d7223 */ /* 0x000fe20000010094 */
[----:B------:R-:W-:Y:S01]  /*2c00*/  P2R R22, PR, RZ, 0x20 ;  /* 0x00000020ff167803 */ /* 0x000fe20000000000 */
[----:B------:R-:W-:Y:S01]  /*2c10*/  FFMA.FTZ R184, R184, R202, R211 ;  /* 0x000000cab8b87223 */ /* 0x000fe200000100d3 */
[----:B------:R-:W-:Y:S01]  /*2c20*/  SHF.L.U32 R22, R48, 0x4, RZ ;  /* 0x0000000430167819 */ /* 0x000fe200000006ff */
[----:B------:R-:W-:Y:S01]  /*2c30*/  FFMA.FTZ R185, R136, -R185, R192 ;  /* 0x800000b988b97223 */ /* 0x000fe200000100c0 */
[----:B------:R-:W-:Y:S01]  /*2c40*/  IADD3 R21, R21, R233, RZ ;  /* 0x000000e915157210 */ /* 0x000fe20007ffe0ff */
[----:B------:R-:W-:Y:S01]  /*2c50*/  FMUL.FTZ R206, R78, R227 ;  /* 0x000000e34ece7220 */ /* 0x000fe20000410000 */
[----:B------:R-:W-:Y:S01]  /*2c60*/  LEA.HI.SX32 R22, R22, R22, 0x1b ;  /* 0x0000001616167211 */ /* 0x000fe200078fdaff */
[----:B------:R-:W-:Y:S01]  /*2c70*/  FFMA.FTZ R148, R156, R178, R13 ;  /* 0x000000b29c947223 */ /* 0x000fe2000001000d */
[----:B------:R-:W-:Y:S01]  /*2c80*/  IADD3 R233, R48, 0xc0, RZ ;  /* 0x000000c030e97810 */ /* 0x000fe20007ffe0ff */
[----:B------:R-:W-:Y:S01]  /*2c90*/  FFMA.FTZ R170, R170, R184, R195 ;  /* 0x000000b8aaaa7223 */ /* 0x000fe200000100c3 */
[----:B------:R-:W-:Y:S01]  /*2ca0*/  IADD3 R217, -R217, c[0x0][0x168], -R48 ;  /* 0x00005a00d9d97a10 */ /* 0x000fe20007ffe930 */
[----:B------:R-:W-:-:S02]  /*2cb0*/  FMUL.FTZ R218, R90, R207 ;  /* 0x000000cf5ada7220 */ /* 0x000fc40000410000 */
[----:B------:R-:W-:Y:S01]  /*2cc0*/  FMUL.FTZ R23, R92, R201 ;  /* 0x000000c95c177220 */ /* 0x000fe20000410000 */
[C---:B------:R-:W-:Y:S01]  /*2cd0*/  ISETP.GE.AND P0, PT, R217.reuse, 0x1, PT ;  /* 0x00000001d900780c */ /* 0x040fe20003f06270 */
[----:B------:R-:W-:Y:S01]  /*2ce0*/  FFMA.FTZ R187, R138, -R187, R194 ;  /* 0x800000bb8abb7223 */ /* 0x000fe200000100c2 */
[C---:B------:R-:W-:Y:S01]  /*2cf0*/  ISETP.GE.AND P1, PT, R217.reuse, 0x21, PT ;  /* 0x00000021d900780c */ /* 0x040fe20003f26270 */
[----:B------:R-:W-:Y:S01]  /*2d00*/  FMUL.FTZ R208, R80, R221 ;  /* 0x000000dd50d07220 */ /* 0x000fe20000410000 */
[----:B------:R-:W-:Y:S01]  /*2d10*/  ISETP.GE.AND P2, PT, R217, 0x41, PT ;  /* 0x00000041d900780c */ /* 0x000fe20003f46270 */
[----:B------:R-:W-:Y:S02]  /*2d20*/  FFMA.FTZ R148, R185, R206, R148 ;  /* 0x000000ceb9947223 */ /* 0x000fe40000010094 */
[----:B------:R-:W-:Y:S02]  /*2d30*/  FFMA.FTZ R168, R168, R170, R197 ;  /* 0x000000aaa8a87223 */ /* 0x000fe400000100c5 */
[----:B------:R-:W-:-:S02]  /*2d40*/  FMUL.FTZ R150, R94, R31 ;  /* 0x0000001f5e967220 */ /* 0x000fc40000410000 */
[----:B------:R-:W-:Y:S02]  /*2d50*/  FMUL.FTZ R197, R153, R218 ;  /* 0x000000da99c57220 */ /* 0x000fe40000410000 */
[----:B------:R-:W-:Y:S02]  /*2d60*/  FMUL.FTZ R195, R151, R23 ;  /* 0x0000001797c37220 */ /* 0x000fe40000410000 */
[----:B------:R-:W-:Y:S01]  /*2d70*/  FFMA.FTZ R158, R137, -R158, R196 ;  /* 0x8000009e899e7223 */ /* 0x000fe200000100c4 */
[----:B------:R0:W-:Y:S01]  /*2d80*/  STS [R22.X4+0x870], R197 ;  /* 0x000870c516007388 */ /* 0x0001e20000004800 */
[----:B------:R-:W-:Y:S02]  /*2d90*/  FMUL.FTZ R210, R82, R219 ;  /* 0x000000db52d27220 */ /* 0x000fe40000410000 */
[----:B------:R-:W-:Y:S01]  /*2da0*/  FFMA.FTZ R13, R187, R208, R148 ;  /* 0x000000d0bb0d7223 */ /* 0x000fe20000010094 */
[----:B------:R1:W-:Y:S01]  /*2db0*/  STS [R22.X4+0x874], R195 ;  /* 0x000874c316007388 */ /* 0x0003e20000004800 */
[----:B------:R-:W-:-:S02]  /*2dc0*/  FMUL.FTZ R146, R96, R29 ;  /* 0x0000001d60927220 */ /* 0x000fc40000410000 */
[----:B------:R-:W-:Y:S02]  /*2dd0*/  FMUL.FTZ R211, R35, R150 ;  /* 0x0000009623d37220 */ /* 0x000fe40000410000 */
[----:B------:R-:W-:Y:S02]  /*2de0*/  FMUL.FTZ R216, R88, R209 ;  /* 0x000000d158d87220 */ /* 0x000fe40000410000 */
[----:B------:R-:W-:Y:S01]  /*2df0*/  FMUL.FTZ R212, R84, R215 ;  /* 0x000000d754d47220 */ /* 0x000fe20000410000 */
[----:B------:R2:W-:Y:S01]  /*2e00*/  STS [R22.X4+0x878], R211 ;  /* 0x000878d316007388 */ /* 0x0005e20000004800 */
[----:B------:R-:W-:Y:S02]  /*2e10*/  FFMA.FTZ R160, R139, -R160, R198 ;  /* 0x800000a08ba07223 */ /* 0x000fe400000100c6 */
[----:B0-----:R-:W-:Y:S02]  /*2e20*/  FFMA.FTZ R197, R158, R210, R13 ;  /* 0x000000d29ec57223 */ /* 0x001fe4000001000d */
[----:B------:R-:W-:-:S02]  /*2e30*/  FMUL.FTZ R225, R33, R146 ;  /* 0x0000009221e17220 */ /* 0x000fc40000410000 */
[----:B-1----:R-:W-:Y:S02]  /*2e40*/  FMUL.FTZ R195, R155, R216 ;  /* 0x000000d89bc37220 */ /* 0x002fe40000410000 */
[----:B------:R-:W-:Y:S01]  /*2e50*/  FMUL.FTZ R214, R86, R213 ;  /* 0x000000d556d67220 */ /* 0x000fe20000410000 */
[----:B------:R0:W-:Y:S01]  /*2e60*/  STS [R22.X4+0x87c], R225 ;  /* 0x00087ce116007388 */ /* 0x0001e20000004800 */
[-C--:B--2---:R-:W-:Y:S02]  /*2e70*/  FMUL.FTZ R211, R159, R212.reuse ;  /* 0x000000d49fd37220 */ /* 0x084fe40000410000 */
[----:B------:R-:W-:Y:S01]  /*2e80*/  FFMA.FTZ R212, R160, R212, R197 ;  /* 0x000000d4a0d47223 */ /* 0x000fe200000100c5 */
[----:B------:R1:W-:Y:S01]  /*2e90*/  STS [R22.X4+0x86c], R195 ;  /* 0x00086cc316007388 */ /* 0x0003e20000004800 */
[----:B------:R-:W-:Y:S02]  /*2ea0*/  FFMA.FTZ R189, R140, -R189, R200 ;  /* 0x800000bd8cbd7223 */ /* 0x000fe400000100c8 */
[----:B------:R-:W-:Y:S01]  /*2eb0*/  FMUL.FTZ R13, R165, R206 ;  /* 0x000000cea50d7220 */ /* 0x000fe20000410000 */
[----:B------:R2:W-:Y:S01]  /*2ec0*/  STS [R22.X4+0x864], R211 ;  /* 0x000864d316007388 */ /* 0x0005e20000004800 */
[----:B------:R-:W-:Y:S01]  /*2ed0*/  FFMA.FTZ R197, R189, R214, R212 ;  /* 0x000000d6bdc57223 */ /* 0x000fe200000100d4 */
[----:B------:R-:W-:Y:S01]  /*2ee0*/  LEA.HI.SX32 R206, R48, R48, 0x1b ;  /* 0x0000003030ce7211 */ /* 0x000fe200078fdaff */
[----:B0-----:R-:W-:Y:S01]  /*2ef0*/  FMUL.FTZ R225, R157, R214 ;  /* 0x000000d69de17220 */ /* 0x001fe20000410000 */
[----:B------:R-:W-:Y:S01]  /*2f00*/  STS [R22.X4+0x858], R13 ;  /* 0x0008580d16007388 */ /* 0x000fe20000004800 */
[----:B------:R-:W-:Y:S01]  /*2f10*/  FFMA.FTZ R162, R141, -R162, R204 ;  /* 0x800000a28da27223 */ /* 0x000fe200000100cc */
[----:B------:R-:W-:Y:S01]  /*2f20*/  LEA.HI.SX32 R212, R239, R48, 0x1b ;  /* 0x00000030efd47211 */ /* 0x000fe200078fdaff */
[----:B-1----:R-:W-:Y:S01]  /*2f30*/  FMUL.FTZ R195, R163, R208 ;  /* 0x000000d0a3c37220 */ /* 0x002fe20000410000 */
[----:B------:R0:W-:Y:S01]  /*2f40*/  STS [R22.X4+0x868], R225 ;  /* 0x000868e116007388 */ /* 0x0001e20000004800 */
[----:B------:R-:W-:Y:S01]  /*2f50*/  FFMA.FTZ R216, R162, R216, R197 ;  /* 0x000000d8a2d87223 */ /* 0x000fe200000100c5 */
[----:B------:R-:W-:Y:S01]  /*2f60*/  LEA.HI.SX32 R208, R237, R48, 0x1b ;  /* 0x00000030edd07211 */ /* 0x000fe200078fdaff */
[----:B------:R-:W-:Y:S01]  /*2f70*/  FMUL.FTZ R231, R161, R210 ;  /* 0x000000d2a1e77220 */ /* 0x000fe20000410000 */
[----:B------:R1:W-:Y:S01]  /*2f80*/  STS [R22.X4+0x85c], R195 ;  /* 0x00085cc316007388 */ /* 0x0003e20000004800 */
[----:B------:R-:W-:Y:S01]  /*2f90*/  FMUL.FTZ R229, R167, R178 ;  /* 0x000000b2a7e57220 */ /* 0x000fe20000410000 */
[----:B------:R-:W-:Y:S01]  /*2fa0*/  LEA.HI.SX32 R178, R233, R48, 0x1b ;  /* 0x00000030e9b27211 */ /* 0x000fe200078fdaff */
[----:B--2---:R-:W-:Y:S01]  /*2fb0*/  FMUL.FTZ R211, R171, R154 ;  /* 0x0000009aabd37220 */ /* 0x004fe20000410000 */
[----:B------:R2:W-:Y:S01]  /*2fc0*/  STS [R22.X4+0x860], R231 ;  /* 0x000860e716007388 */ /* 0x0005e20000004800 */
[----:B------:R-:W-:Y:S01]  /*2fd0*/  FMUL.FTZ R197, R173, R152 ;  /* 0x00000098adc57220 */ /* 0x000fe20000410000 */
[----:B------:R-:W-:Y:S01]  /*2fe0*/  LEA.HI.SX32 R214, R241, R48, 0x1b ;  /* 0x00000030f1d67211 */ /* 0x000fe200078fdaff */
[----:B0-----:R-:W-:Y:S01]  /*2ff0*/  FMUL.FTZ R225, R169, R172 ;  /* 0x000000aca9e17220 */ /* 0x001fe20000410000 */
[----:B------:R0:W-:Y:S01]  /*3000*/  STS [R22.X4+0x854], R229 ;  /* 0x000854e516007388 */ /* 0x0001e20000004800 */
[----:B------:R-:W-:-:S02]  /*3010*/  FMUL.FTZ R13, R177, R30 ;  /* 0x0000001eb10d7220 */ /* 0x000fc40000410000 */
[----:B-1----:R-:W-:Y:S01]  /*3020*/  FMUL.FTZ R195, R175, R12 ;  /* 0x0000000cafc37220 */ /* 0x002fe20000410000 */
[----:B------:R1:W-:Y:S01]  /*3030*/  STS [R22.X4+0x850], R225 ;  /* 0x000850e116007388 */ /* 0x0003e20000004800 */
[----:B------:R-:W-:Y:S01]  /*3040*/  FFMA.FTZ R191, R142, -R191, R202 ;  /* 0x800000bf8ebf7223 */ /* 0x000fe200000100ca */
[C---:B--2---:R-:W-:Y:S01]  /*3050*/  IADD3 R231, R48.reuse, 0xa0, RZ ;  /* 0x000000a030e77810 */ /* 0x044fe20007ffe0ff */
[----:B------:R-:W-:Y:S01]  /*3060*/  FFMA.FTZ R164, R143, -R164, R184 ;  /* 0x800000a48fa47223 */ /* 0x000fe200000100b8 */
[----:B------:R2:W-:Y:S01]  /*3070*/  STS [R22.X4+0x84c], R211 ;  /* 0x00084cd316007388 */ /* 0x0005e20000004800 */
[----:B------:R-:W-:Y:S01]  /*3080*/  FFMA.FTZ R216, R191, R218, R216 ;  /* 0x000000dabfd87223 */ /* 0x000fe200000100d8 */
[----:B0-----:R-:W-:Y:S01]  /*3090*/  IADD3 R229, R48, 0x80, RZ ;  /* 0x0000008030e57810 */ /* 0x001fe20007ffe0ff */
[----:B------:R-:W-:Y:S01]  /*30a0*/  FFMA.FTZ R193, R144, -R193, R170 ;  /* 0x800000c190c17223 */ /* 0x000fe200000100aa */
[----:B------:R-:W-:Y:S01]  /*30b0*/  STS [R22.X4+0x848], R197 ;  /* 0x000848c516007388 */ /* 0x000fe20000004800 */
[----:B------:R-:W-:Y:S01]  /*30c0*/  FFMA.FTZ R216, R164, R23, R216 ;  /* 0x00000017a4d87223 */ /* 0x000fe200000100d8 */
[C---:B------:R-:W-:Y:S01]  /*30d0*/  IADD3 R23, R48.reuse, 0x20, RZ ;  /* 0x0000002030177810 */ /* 0x040fe20007ffe0ff */
[----:B------:R-:W-:Y:S01]  /*30e0*/  FMUL.FTZ R186, R71, R186 ;  /* 0x000000ba47ba7220 */ /* 0x000fe20000410000 */
[----:B------:R0:W-:Y:S01]  /*30f0*/  STS [R22.X4+0x844], R195 ;  /* 0x000844c316007388 */ /* 0x0001e20000004800 */
[C---:B-1----:R-:W-:Y:S01]  /*3100*/  IADD3 R225, R48.reuse, 0x60, RZ ;  /* 0x0000006030e17810 */ /* 0x042fe20007ffe0ff */
[----:B------:R-:W-:Y:S01]  /*3110*/  FFMA.FTZ R150, R193, R150, R216 ;  /* 0x00000096c1967223 */ /* 0x000fe200000100d8 */
[C---:B--2---:R-:W-:Y:S01]  /*3120*/  IADD3 R211, R48.reuse, 0x40, RZ ;  /* 0x0000004030d37810 */ /* 0x044fe20007ffe0ff */
[----:B------:R1:W-:Y:S01]  /*3130*/  STS [R22.X4+0x840], R13 ;  /* 0x0008400d16007388 */ /* 0x0003e20000004800 */
[----:B------:R-:W-:Y:S01]  /*3140*/  LEA.HI.SX32 R30, R23, R48, 0x1b ;  /* 0x00000030171e7211 */ /* 0x000fe200078fdaff */
[----:B------:R-:W-:Y:S01]  /*3150*/  FMUL.FTZ R23, R67, R182 ;  /* 0x000000b643177220 */ /* 0x000fe20000410000 */
[-C--:B------:R-:W-:Y:S01]  /*3160*/  LEA.HI.SX32 R148, R211, R48.reuse, 0x1b ;  /* 0x00000030d3947211 */ /* 0x080fe200078fdaff */
[----:B------:R-:W-:Y:S01]  /*3170*/  BAR.SYNC.DEFER_BLOCKING 0x0 ;  /* 0x0000000000007b1d */ /* 0x000fe20000010000 */
[----:B------:R-:W-:Y:S01]  /*3180*/  LEA.HI.SX32 R152, R225, R48, 0x1b ;  /* 0x00000030e1987211 */ /* 0x000fe200078fdaff */
[----:B------:R-:W-:Y:S01]  /*3190*/  FMUL.FTZ R188, R73, R188 ;  /* 0x000000bc49bc7220 */ /* 0x000fe20000410000 */
[C---:B0-----:R-:W-:Y:S01]  /*31a0*/  IADD3 R195, R48.reuse, 0x120, RZ ;  /* 0x0000012030c37810 */ /* 0x041fe20007ffe0ff */
        /* <DEDUP_REMOVED lines=38> */
[----:B------:R-:W-:Y:S01]  /*3410*/  STS [R22.X4+0x108c], R186 ;  /* 0x00108cba16007388 */ /* 0x000fe20000004800 */
[----:B--2---:R-:W-:-:S03]  /*3420*/  FMUL.FTZ R23, R83, R198 ;  /* 0x000000c653177220 */ /* 0x004fc60000410000 */
[----:B------:R1:W-:Y:S01]  /*3430*/  STS [R22.X4+0x10a0], R13 ;  /* 0x0010a00d16007388 */ /* 0x0003e20000004800 */
[----:B---3--:R-:W-:-:S03]  /*3440*/  FFMA.FTZ R195, R145, -R166, R168 ;  /* 0x800000a691c37223 */ /* 0x008fc600000100a8 */
        /* <DEDUP_REMOVED lines=14> */
[----:B0-2-4-:R-:W0:Y:S01]  /*3530*/  LDS R206, [R206.X4+0x1080] ;  /* 0x00108000cece7984 */ /* 0x015e220000004800 */
[----:B------:R-:W-:-:S02]  /*3540*/  IMAD R12, R133, c[0x0][0x2b0], RZ ;  /* 0x0000ac00850c7a24 */ /* 0x000fc400078e02ff */
[----:B------:R-:W-:Y:S02]  /*3550*/  IMAD R22, R133, c[0x0][0x2d0], RZ ;  /* 0x0000b40085167a24 */ /* 0x000fe400078e02ff */
[----:B------:R-:W-:-:S04]  /*3560*/  IMAD.WIDE.U32 R14, R129, c[0x0][0x2b0], R14 ;  /* 0x0000ac00810e7a25 */ /* 0x000fc800078e000e */
        /* <DEDUP_REMOVED lines=11> */
.L_x_6413:
[----:B0-2-4-:R-:W-:Y:S05]  /*3620*/  BSYNC B0 ;  /* 0x0000000000007941 */ /* 0x015fea0003800000 */
.L_x_6412:
[----:B-1----:R0:W1:Y:S01]  /*3630*/  LDS R13, [R30.X4+0x1100] ;  /* 0x001100001e0d7984 */ /* 0x0020620000004800 */
[----:B------:R-:W-:Y:S01]  /*3640*/  BSSY B0, `(.L_x_6414) ;  /* 0x0000004000007945 */ /* 0x000fe20003800000 */
[----:B------:R-:W-:Y:S05]  /*3650*/  @!P1 BRA `(.L_x_6415) ;  /* 0x0000002000009947 */ /* 0x000fea0003800000 */
[----:B------:R2:W-:Y:S04]  /*3660*/  RED.E.ADD.F32.FTZ.RN.STRONG.GPU [R18.64+-0x780], R229 ;  /* 0xfff880e51200798e */ /* 0x0005e8000c10e784 */
[----:B-1----:R2:W-:Y:S02]  /*3670*/  RED.E.ADD.F32.FTZ.RN.STRONG.GPU [R20.64+-0x780], R13 ;  /* 0xfff8800d1400798e */ /* 0x0025e4000c10e784 */
.L_x_6415:
[----:B------:R-:W-:Y:S05]  /*3680*/  BSYNC B0 ;  /* 0x0000000000007941 */ /* 0x000fea0003800000 */
.L_x_6414:
[----:B-12---:R1:W2:Y:S01]  /*3690*/  LDS R13, [R148.X4+0x1180] ;  /* 0x00118000940d7984 */ /* 0x0062a20000004800 */
[----:B------:R-:W-:Y:S01]  /*36a0*/  BSSY B0, `(.L_x_6416) ;  /* 0x0000005000007945 */ /* 0x000fe20003800000 */
[----:B------:R-:W-:Y:S01]  /*36b0*/  FMUL.FTZ R15, R195, R146 ;  /* 0x00000092c30f7220 */ /* 0x000fe20000410000 */
[----:B------:R-:W-:Y:S05]  /*36c0*/  @!P2 BRA `(.L_x_6417) ;  /* 0x000000200000a947 */ /* 0x000fea0003800000 */
[----:B------:R3:W-:Y:S04]  /*36d0*/  RED.E.ADD.F32.FTZ.RN.STRONG.GPU [R18.64+-0x700], R231 ;  /* 0xfff900e71200798e */ /* 0x0007e8000c10e784 */
[----:B--2---:R3:W-:Y:S02]  /*36e0*/  RED.E.ADD.F32.FTZ.RN.STRONG.GPU [R20.64+-0x700], R13 ;  /* 0xfff9000d1400798e */ /* 0x0047e4000c10e784 */
.L_x_6417:
[----:B------:R-:W-:Y:S05]  /*36f0*/  BSYNC B0 ;  /* 0x0000000000007941 */ /* 0x000fea0003800000 */
.L_x_6416:
[----:B--23--:R2:W3:Y:S01]  /*3700*/  LDS R13, [R152.X4+0x1200] ;  /* 0x00120000980d7984 */ /* 0x00c4e20000004800 */
        /* <DEDUP_REMOVED lines=11> */
[----:B---3--:R2:W-:Y:S02]  /*37c0*/  RED.E.ADD.F32.FTZ.RN.STRONG.GPU [R20.64+-0x680], R13 ;  /* 0xfff9800d1400798e */ /* 0x0085e4000c10e784 */
.L_x_6419:
[----:B--2---:R-:W-:Y:S05]  /*37d0*/  BSYNC B0 ;  /* 0x0000000000007941 */ /* 0x004fea0003800000 */
.L_x_6418:
[----:B---3--:R2:W3:Y:S01]  /*37e0*/  LDS R13, [R154.X4+0x1280] ;  /* 0x001280009a0d7984 */ /* 0x0084e20000004800 */
[----:B------:R-:W-:Y:S01]  /*37f0*/  BSSY B0, `(.L_x_6420) ;  /* 0x0000004000007945 */ /* 0x000fe20003800000 */
[----:B------:R-:W-:Y:S05]  /*3800*/  @!P1 BRA `(.L_x_6421) ;  /* 0x0000002000009947 */ /* 0x000fea0003800000 */
[----:B------:R4:W-:Y:S04]  /*3810*/  RED.E.ADD.F32.FTZ.RN.STRONG.GPU [R18.64+-0x600], R235 ;  /* 0xfffa00eb1200798e */ /* 0x0009e8000c10e784 */
[----:B---3--:R4:W-:Y:S02]  /*3820*/  RED.E.ADD.F32.FTZ.RN.STRONG.GPU [R20.64+-0x600], R13 ;  /* 0xfffa000d1400798e */ /* 0x0089e4000c10e784 */
.L_x_6421:
[----:B------:R-:W-:Y:S05]  /*3830*/  BSYNC B0 ;  /* 0x0000000000007941 */ /* 0x000fea0003800000 */
.L_x_6420:
[----:B---34-:R3:W4:Y:S01]  /*3840*/  LDS R13, [R172.X4+0x1300] ;  /* 0x00130000ac0d7984 */ /* 0x0187220000004800 */
[----:B------:R-:W-:Y:S01]  /*3850*/  BSSY B0, `(.L_x_6422) ;  /* 0x0000004000007945 */ /* 0x000fe20003800000 */
[----:B------:R-:W-:Y:S05]  /*3860*/  @!P2 BRA `(.L_x_6423) ;  /* 0x000000200000a947 */ /* 0x000fea0003800000 */
[----:B------:R0:W-:Y:S04]  /*3870*/  RED.E.ADD.F32.FTZ.RN.STRONG.GPU [R18.64+-0x580], R237 ;  /* 0xfffa80ed1200798e */ /* 0x0001e8000c10e784 */
[----:B----4-:R0:W-:Y:S02]  /*3880*/  RED.E.ADD.F32.FTZ.RN.STRONG.GPU [R20.64+-0x580], R13 ;  /* 0xfffa800d1400798e */ /* 0x0101e4000c10e784 */
.L_x_6423:
[----:B------:R-:W-:Y:S05]  /*3890*/  BSYNC B0 ;  /* 0x0000000000007941 */ /* 0x000fea0003800000 */
.L_x_6422:
[----:B0---4-:R0:W4:Y:S01]  /*38a0*/  LDS R13, [R178.X4+0x1380] ;  /* 0x00138000b20d7984 */ /* 0x0111220000004800 */
[----:B------:R-:W-:Y:S01]  /*38b0*/  BSSY B0, `(.L_x_6424) ;  /* 0x0000004000007945 */ /* 0x000fe20003800000 */
[----:B------:R-:W-:Y:S05]  /*38c0*/  @!P3 BRA `(.L_x_6425) ;  /* 0x000000200000b947 */ /* 0x000fea0003800000 */
[----:B------:R0:W-:Y:S04]  /*38d0*/  RED.E.ADD.F32.FTZ.RN.STRONG.GPU [R18.64+-0x500], R239 ;  /* 0xfffb00ef1200798e */ /* 0x0001e8000c10e784 */
[----:B----4-:R0:W-:Y:S02]  /*38e0*/  RED.E.ADD.F32.FTZ.RN.STRONG.GPU [R20.64+-0x500], R13 ;  /* 0xfffb000d1400798e */ /* 0x0101e4000c10e784 */
.L_x_6425:
[----:B------:R-:W-:Y:S05]  /*38f0*/  BSYNC B0 ;  /* 0x0000000000007941 */ /* 0x000fea0003800000 */
.L_x_6424:
[----:B------:R-:W0:Y:S01]  /*3900*/  LDS R197, [R197.X4+0x1400] ;  /* 0x00140000c5c57984 */ /* 0x000e220000004800 */
[----:B------:R-:W-:Y:S01]  /*3910*/  BSSY B0, `(.L_x_6426) ;  /* 0x0000004000007945 */ /* 0x000fe20003800000 */
[----:B------:R-:W-:Y:S05]  /*3920*/  @!P4 BRA `(.L_x_6427) ;  /* 0x000000200000c947 */ /* 0x000fea0003800000 */
[----:B------:R1:W-:Y:S04]  /*3930*/  RED.E.ADD.F32.FTZ.RN.STRONG.GPU [R18.64+-0x480], R241 ;  /* 0xfffb80f11200798e */ /* 0x0003e8000c10e784 */
[----:B0-----:R1:W-:Y:S02]  /*3940*/  RED.E.ADD.F32.FTZ.RN.STRONG.GPU [R20.64+-0x480], R197 ;  /* 0xfffb80c51400798e */ /* 0x0013e4000c10e784 */
.L_x_6427:
[----:B------:R-:W-:Y:S05]  /*3950*/  BSYNC B0 ;  /* 0x0000000000007941 */ /* 0x000fea0003800000 */
.L_x_6426:
[----:B0---4-:R0:W4:Y:S01]  /*3960*/  LDS R13, [R208.X4+0x1480] ;  /* 0x00148000d00d7984 */ /* 0x0111220000004800 */
[----:B------:R-:W-:Y:S01]  /*3970*/  BSSY B0, `(.L_x_6428) ;  /* 0x0000004000007945 */ /* 0x000fe20003800000 */
[----:B------:R-:W-:Y:S05]  /*3980*/  @!P5 BRA `(.L_x_6429) ;  /* 0x000000200000d947 */ /* 0x000fea0003800000 */
[----:B------:R0:W-:Y:S04]  /*3990*/  RED.E.ADD.F32.FTZ.RN.STRONG.GPU [R18.64+-0x400], R243 ;  /* 0xfffc00f31200798e */ /* 0x0001e8000c10e784 */
[----:B----4-:R0:W-:Y:S02]  /*39a0*/  RED.E.ADD.F32.FTZ.RN.STRONG.GPU [R20.64+-0x400], R13 ;  /* 0xfffc000d1400798e */ /* 0x0101e4000c10e784 */
.L_x_6429:
[----:B------:R-:W-:Y:S05]  /*39b0*/  BSYNC B0 ;  /* 0x0000000000007941 */ /* 0x000fea0003800000 */
.L_x_6428:
[----:B0---4-:R0:W4:Y:S01]  /*39c0*/  LDS R13, [R210.X4+0x1500] ;  /* 0x00150000d20d7984 */ /* 0x0111220000004800 */
        /* <DEDUP_REMOVED lines=9> */
[----:B----4-:R0:W-:Y:S02]  /*3a60*/  RED.E.ADD.F32.FTZ.RN.STRONG.GPU [R20.64+-0x380], R13 ;  /* 0xfffc800d1400798e */ /* 0x0101e4000c10e784 */
.L_x_6431:
[----:B0-----:R-:W-:Y:S05]  /*3a70*/  BSYNC B0 ;  /* 0x0000000000007941 */ /* 0x001fea0003800000 */
.L_x_6430:
[----:B------:R-:W0:Y:S01]  /*3a80*/  LDS R211, [R211.X4+0x1580] ;  /* 0x00158000d3d37984 */ /* 0x000e220000004800 */
[----:B------:R-:W-:Y:S01]  /*3a90*/  BSSY B0, `(.L_x_6432) ;  /* 0x0000004000007945 */ /* 0x000fe20003800000 */
[----:B------:R-:W-:Y:S05]  /*3aa0*/  @!P1 BRA `(.L_x_6433) ;  /* 0x0000002000009947 */ /* 0x000fea0003800000 */
[----:B------:R1:W-:Y:S04]  /*3ab0*/  RED.E.ADD.F32.FTZ.RN.STRONG.GPU [R18.64+-0x300], R247 ;  /* 0xfffd00f71200798e */ /* 0x0003e8000c10e784 */
[----:B0-----:R1:W-:Y:S02]  /*3ac0*/  RED.E.ADD.F32.FTZ.RN.STRONG.GPU [R20.64+-0x300], R211 ;  /* 0xfffd00d31400798e */ /* 0x0013e4000c10e784 */
.L_x_6433:
[----:B------:R-:W-:Y:S05]  /*3ad0*/  BSYNC B0 ;  /* 0x0000000000007941 */ /* 0x000fea0003800000 */
.L_x_6432:
[----:B----4-:R4:W1:Y:S01]  /*3ae0*/  LDS R13, [R212.X4+0x1600] ;  /* 0x00160000d40d7984 */ /* 0x0108620000004800 */
[----:B------:R-:W-:Y:S01]  /*3af0*/  BSSY B0, `(.L_x_6434) ;  /* 0x0000004000007945 */ /* 0x000fe20003800000 */
[----:B------:R-:W-:Y:S05]  /*3b00*/  @!P2 BRA `(.L_x_6435) ;  /* 0x000000200000a947 */ /* 0x000fea0003800000 */
[----:B------:R2:W-:Y:S04]  /*3b10*/  RED.E.ADD.F32.FTZ.RN.STRONG.GPU [R18.64+-0x280], R249 ;  /* 0xfffd80f91200798e */ /* 0x0005e8000c10e784 */
[----:B-1----:R2:W-:Y:S02]  /*3b20*/  RED.E.ADD.F32.FTZ.RN.STRONG.GPU [R20.64+-0x280], R13 ;  /* 0xfffd800d1400798e */ /* 0x0025e4000c10e784 */
.L_x_6435:
[----:B------:R-:W-:Y:S05]  /*3b30*/  BSYNC B0 ;  /* 0x0000000000007941 */ /* 0x000fea0003800000 */
.L_x_6434:
[----:B-12---:R1:W2:Y:S01]  /*3b40*/  LDS R13, [R214.X4+0x1680] ;  /* 0x00168000d60d7984 */ /* 0x0062a20000004800 */
[----:B------:R-:W-:Y:S01]  /*3b50*/  BSSY B0, `(.L_x_6436) ;  /* 0x0000004000007945 */ /* 0x000fe20003800000 */
[----:B------:R-:W-:Y:S05]  /*3b60*/  @!P3 BRA `(.L_x_6437) ;  /* 0x000000200000b947 */ /* 0x000fea0003800000 */
[----:B------:R1:W-:Y:S04]  /*3b70*/  RED.E.ADD.F32.FTZ.RN.STRONG.GPU [R18.64+-0x200], R251 ;  /* 0xfffe00fb1200798e */ /* 0x0003e8000c10e784 */
[----:B--2---:R1:W-:Y:S02]  /*3b80*/  RED.E.ADD.F32.FTZ.RN.STRONG.GPU [R20.64+-0x200], R13 ;  /* 0xfffe000d1400798e */ /* 0x0043e4000c10e784 */
.L_x_6437:
[----:B------:R-:W-:Y:S05]  /*3b90*/  BSYNC B0 ;  /* 0x0000000000007941 */ /* 0x000fea0003800000 */
.L_x_6436:
[----:B-12---:R1:W2:Y:S01]  /*3ba0*/  LDS R13, [R216.X4+0x1700] ;  /* 0x00170000d80d7984 */ /* 0x0062a20000004800 */
[----:B------:R-:W-:Y:S01]  /*3bb0*/  BSSY B0, `(.L_x_6438) ;  /* 0x0000004000007945 */ /* 0x000fe20003800000 */
[----:B------:R-:W-:Y:S05]  /*3bc0*/  @!P4 BRA `(.L_x_6439) ;  /* 0x000000200000c947 */ /* 0x000fea0003800000 */
[----:B------:R1:W-:Y:S04]  /*3bd0*/  RED.E.ADD.F32.FTZ.RN.STRONG.GPU [R18.64+-0x180], R28 ;  /* 0xfffe801c1200798e */ /* 0x0003e8000c10e784 */
[----:B--2---:R1:W-:Y:S02]  /*3be0*/  RED.E.ADD.F32.FTZ.RN.STRONG.GPU [R20.64+-0x180], R13 ;  /* 0xfffe800d1400798e */ /* 0x0043e4000c10e784 */
.L_x_6439:
[----:B------:R-:W-:Y:S05]  /*3bf0*/  BSYNC B0 ;  /* 0x0000000000007941 */ /* 0x000fea0003800000 */
.L_x_6438:
[----:B-12---:R1:W2:Y:S01]  /*3c00*/  LDS R13, [R218.X4+0x1780] ;  /* 0x00178000da0d7984 */ /* 0x0062a20000004800 */
[----:B------:R-:W-:Y:S01]  /*3c10*/  BSSY B0, `(.L_x_6440) ;  /* 0x0000004000007945 */ /* 0x000fe20003800000 */
[----:B------:R-:W-:Y:S05]  /*3c20*/  @!P5 BRA `(.L_x_6441) ;  /* 0x000000200000d947 */ /* 0x000fea0003800000 */
[----:B------:R1:W-:Y:S04]  /*3c30*/  RED.E.ADD.F32.FTZ.RN.STRONG.GPU [R18.64+-0x100], R222 ;  /* 0xffff00de1200798e */ /* 0x0003e8000c10e784 */
[----:B--2---:R1:W-:Y:S02]  /*3c40*/  RED.E.ADD.F32.FTZ.RN.STRONG.GPU [R20.64+-0x100], R13 ;  /* 0xffff000d1400798e */ /* 0x0043e4000c10e784 */
.L_x_6441:
[----:B------:R-:W-:Y:S05]  /*3c50*/  BSYNC B0 ;  /* 0x0000000000007941 */ /* 0x000fea0003800000 */
.L_x_6440:
[----:B-12---:R1:W2:Y:S01]  /*3c60*/  LDS R13, [R220.X4+0x1800] ;  /* 0x00180000dc0d7984 */ /* 0x0062a20000004800 */
[----:B------:R-:W-:Y:S01]  /*3c70*/  BSSY B0, `(.L_x_6442) ;  /* 0x0000004000007945 */ /* 0x000fe20003800000 */
[----:B------:R-:W-:Y:S05]  /*3c80*/  @!P6 BRA `(.L_x_6443) ;  /* 0x000000200000e947 */ /* 0x000fea0003800000 */
[----:B------:R1:W-:Y:S04]  /*3c90*/  RED.E.ADD.F32.FTZ.RN.STRONG.GPU [R18.64+-0x80], R224 ;  /* 0xffff80e01200798e */ /* 0x0003e8000c10e784 */
[----:B--2---:R1:W-:Y:S02]  /*3ca0*/  RED.E.ADD.F32.FTZ.RN.STRONG.GPU [R20.64+-0x80], R13 ;  /* 0xffff800d1400798e */ /* 0x0043e4000c10e784 */
.L_x_6443:
[----:B------:R-:W-:Y:S05]  /*3cb0*/  BSYNC B0 ;  /* 0x0000000000007941 */ /* 0x000fea0003800000 */
.L_x_6442:
[----:B-12---:R-:W1:Y:S01]  /*3cc0*/  SHFL.DOWN P0, R13, R150, 0x1, 0x1f ;  /* 0x08201f00960d7f89 */ /* 0x006e620000000000 */
[-C--:B------:R-:W-:Y:S01]  /*3cd0*/  FMUL.FTZ R12, R132, R213.reuse ;  /* 0x000000d5840c7220 */ /* 0x080fe20000410000 */
[----:B------:R-:W-:Y:S01]  /*3ce0*/  ISETP.NE.AND P2, PT, R48, RZ, PT ;  /* 0x000000ff3000720c */ /* 0x000fe20003f45270 */
[----:B------:R-:W-:Y:S01]  /*3cf0*/  FMUL.FTZ R140, R140, R213 ;  /* 0x000000d58c8c7220 */ /* 0x000fe20000410000 */
[----:B------:R-:W-:Y:S01]  /*3d00*/  BSSY B0, `(.L_x_6444) ;  /* 0x0000071000007945 */ /* 0x000fe20003800000 */
[----:B------:R-:W-:-:S02]  /*3d10*/  FMUL.FTZ R12, R189, R12 ;  /* 0x0000000cbd0c7220 */ /* 0x000fc40000410000 */
[C---:B------:R-:W-:Y:S02]  /*3d20*/  FMUL.FTZ R14, R132.reuse, R207 ;  /* 0x000000cf840e7220 */ /* 0x040fe40000410000 */
        /* <DEDUP_REMOVED lines=8> */
[----:B-1----:R-:W-:Y:S02]  /*3db0*/  @P0 FADD R13, R150, R13 ;  /* 0x0000000d960d0221 */ /* 0x002fe40000000000 */
[----:B------:R-:W-:Y:S02]  /*3dc0*/  FMUL.FTZ R14, R191, R14 ;  /* 0x0000000ebf0e7220 */ /* 0x000fe40000410000 */
[----:B------:R-:W-:Y:S01]  /*3dd0*/  FMUL.FTZ R12, R187, R12 ;  /* 0x0000000cbb0c7220 */ /* 0x000fe20000410000 */
[----:B------:R-:W1:Y:S01]  /*3de0*/  SHFL.DOWN P0, R16, R13, 0x2, 0x1f ;  /* 0x08401f000d107f89 */ /* 0x000e620000000000 */
        /* <DEDUP_REMOVED lines=9> */
[C---:B------:R-:W-:Y:S02]  /*3e80*/  FMUL.FTZ R215, R132.reuse, R215 ;  /* 0x000000d784d77220 */ /* 0x040fe40000410000 */
[C---:B------:R-:W-:Y:S02]  /*3e90*/  FMUL.FTZ R209, R132.reuse, R209 ;  /* 0x000000d184d17220 */ /* 0x040fe40000410000 */
[----:B------:R-:W-:Y:S02]  /*3ea0*/  FMUL.FTZ R201, R132, R201 ;  /* 0x000000c984c97220 */ /* 0x000fe40000410000 */
[----:B-1----:R-:W-:-:S02]  /*3eb0*/  @P0 FADD R16, R13, R16 ;  /* 0x000000100d100221 */ /* 0x002fc40000000000 */
[----:B------:R-:W-:Y:S02]  /*3ec0*/  FMUL.FTZ R13, R138, R221 ;  /* 0x000000dd8a0d7220 */ /* 0x000fe40000410000 */
[C---:B------:R-:W-:Y:S01]  /*3ed0*/  FMUL.FTZ R223, R132.reuse, R223 ;  /* 0x000000df84df7220 */ /* 0x040fe20000410000 */
[----:B------:R-:W1:Y:S01]  /*3ee0*/  SHFL.DOWN P0, R15, R16, 0x4, 0x1f ;  /* 0x08801f00100f7f89 */ /* 0x000e620000000000 */
[----:B------:R-:W-:Y:S02]  /*3ef0*/  FFMA.FTZ R14, R163, R13, R12 ;  /* 0x0000000da30e7223 */ /* 0x000fe4000001000c */
[----:B------:R-:W-:Y:S02]  /*3f00*/  FMUL.FTZ R12, R132, R227 ;  /* 0x000000e3840c7220 */ /* 0x000fe40000410000 */
[----:B------:R-:W-:Y:S02]  /*3f10*/  FFMA.FTZ R104, R80, R13, R104 ;  /* 0x0000000d50687223 */ /* 0x000fe40000010068 */
[----:B------:R-:W-:-:S02]  /*3f20*/  FMUL.FTZ R12, R185, R12 ;  /* 0x0000000cb90c7220 */ /* 0x000fc40000410000 */
[----:B------:R-:W-:Y:S02]  /*3f30*/  FADD.FTZ R121, R14, R121 ;  /* 0x000000790e797221 */ /* 0x000fe40000010000 */
[----:B------:R-:W-:Y:S02]  /*3f40*/  FFMA.FTZ R165, R165, R136, R12 ;  /* 0x00000088a5a57223 */ /* 0x000fe4000001000c */
[C---:B------:R-:W-:Y:S02]  /*3f50*/  FMUL.FTZ R12, R132.reuse, R29 ;  /* 0x0000001d840c7220 */ /* 0x040fe40000410000 */
[C---:B------:R-:W-:Y:S02]  /*3f60*/  FMUL.FTZ R205, R132.reuse, R205 ;  /* 0x000000cd84cd7220 */ /* 0x040fe40000410000 */
[----:B------:R-:W-:Y:S02]  /*3f70*/  FMUL.FTZ R14, R195, R12 ;  /* 0x0000000cc30e7220 */ /* 0x000fe40000410000 */
[----:B------:R-:W-:-:S02]  /*3f80*/  FMUL.FTZ R12, R132, R149 ;  /* 0x00000095840c7220 */ /* 0x000fc40000410000 */
[----:B------:R-:W-:Y:S02]  /*3f90*/  FMUL.FTZ R147, R132, R147 ;  /* 0x0000009384937220 */ /* 0x000fe40000410000 */
[----:B------:R-:W-:Y:S02]  /*3fa0*/  FMUL.FTZ R12, R183, R12 ;  /* 0x0000000cb70c7220 */ /* 0x000fe40000410000 */
[----:B-1----:R-:W-:Y:S02]  /*3fb0*/  @P0 FADD R15, R16, R15 ;  /* 0x0000000f100f0221 */ /* 0x002fe40000000000 */
[----:B------:R-:W-:Y:S02]  /*3fc0*/  FFMA.FTZ R169, R169, R134, R12 ;  /* 0x00000086a9a97223 */ /* 0x000fe4000001000c */
[C---:B------:R-:W-:Y:S01]  /*3fd0*/  FMUL.FTZ R16, R132.reuse, R31 ;  /* 0x0000001f84107220 */ /* 0x040fe20000410000 */
[----:B------:R-:W1:Y:S01]  /*3fe0*/  SHFL.DOWN P0, R18, R15, 0x8, 0x1f ;  /* 0x09001f000f127f89 */ /* 0x000e620000000000 */
        /* <DEDUP_REMOVED lines=32> */
[----:B------:R1:W-:Y:S01]  /*41f0*/  @!P0 STS [0x18c4], R13 ;  /* 0x0018c40dff008388 */ /* 0x0003e20000000800 */
        /* <DEDUP_REMOVED lines=8> */
[----:B------:R-:W-:Y:S02]  /*4280*/  FFMA.FTZ R111, R94, R144, R111 ;  /* 0x000000905e6f7223 */ /* 0x000fe4000001006f */
        /* <DEDUP_REMOVED lines=21> */
[----:B------:R-:W1:Y:S02]  /*43e0*/  @P0 LDS R12, [R14+0x2b78] ;  /* 0x002b78000e0c0984 */ /* 0x000e640000000800 */
[----:B-1----:R-:W-:-:S05]  /*43f0*/  @P0 FADD.FTZ R13, R13, R12 ;  /* 0x0000000c0d0d0221 */ /* 0x002fca0000010000 */
[----:B------:R1:W-:Y:S02]  /*4400*/  STS [R14+0x2b78], R13 ;  /* 0x002b780d0e007388 */ /* 0x0003e40000000800 */
.L_x_6445:
[----:B-1----:R-:W-:Y:S05]  /*4410*/  BSYNC B0 ;  /* 0x0000000000007941 */ /* 0x002fea0003800000 */
.L_x_6444:
[----:B------:R-:W-:Y:S02]  /*4420*/  IADD3 R129, R129, 0x1, RZ ;  /* 0x0000000181817810 */ /* 0x000fe40007ffe0ff */
[----:B------:R-:W-:Y:S02]  /*4430*/  IADD3 R130, P1, R130, 0x1, RZ ;  /* 0x0000000182827810 */ /* 0x000fe40007f3e0ff */
[----:B------:R-:W-:Y:S02]  /*4440*/  ISETP.GE.AND P0, PT, R129, c[0x0][0x16c], PT ;  /* 0x00005b0081007a0c */ /* 0x000fe40003f06270 */
[----:B------:R-:W-:-:S11]  /*4450*/  IADD3.X R131, RZ, R131, RZ, P1, !PT ;  /* 0x00000083ff837210 */ /* 0x000fd60000ffe4ff */
[----:B------:R-:W-:Y:S01]  /*4460*/  @P0 CALL.REL.NOINC `(.L_x_6409) ;  /* 0x0000001000000944 */ /* 0x000fe20003c00000 */
[----:B------:R-:W-:Y:S05]  /*4470*/  BRA `(.L_x_6446) ;  /* 0xffffcd1000007947 */ /* 0x000fea000383ffff */
.L_x_6409:
        /* <DEDUP_REMOVED lines=16> */
[----:B------:R-:W-:Y:S02]  /*4580*/  IADD3 R27, R60, -0x1, RZ ;  /* 0xffffffff3c1b7810 */ /* 0x000fe40007ffe0ff */
[----:B------:R-:W-:Y:S02]  /*4590*/  F2FP.BF16.PACK_AB R129, R125, R126 ;  /* 0x0000007e7d81723e */ /* 0x000fe400000010ff */
[----:B------:R-:W-:Y:S02]  /*45a0*/  SHF.L.U32 R22, R27, 0x9, RZ ;  /* 0x000000091b167819 */ /* 0x000fe400000006ff */
[----:B------:R-:W-:Y:S01]  /*45b0*/  F2FP.BF16.PACK_AB R128, R127, R128 ;  /* 0x000000807f80723e */ /* 0x000fe200000010ff */
[----:B------:R-:W-:Y:S01]  /*45c0*/  STS.128 [R64], R100 ;  /* 0x0000006440007388 */ /* 0x000fe20000000c00 */
[----:B------:R-:W-:Y:S02]  /*45d0*/  SHF.R.S32.HI R23, RZ, 0x1f, R22 ;  /* 0x0000001fff177819 */ /* 0x000fe40000011416 */
[----:B------:R-:W-:Y:S01]  /*45e0*/  F2FP.BF16.PACK_AB R130, R123, R124 ;  /* 0x0000007c7b82723e */ /* 0x000fe200000010ff */
[----:B------:R-:W-:Y:S01]  /*45f0*/  STS.128 [R64+0x10], R108 ;  /* 0x0000106c40007388 */ /* 0x000fe20000000c00 */
[----:B------:R-:W-:-:S06]  /*4600*/  NOP ;  /* 0x0000000000007918 */ /* 0x000fcc0000000000 */
[----:B------:R-:W1:Y:S01]  /*4610*/  LDS.128 R4, [R49.X16] ;  /* 0x0000000031047984 */ /* 0x000e62000000cc00 */
[--C-:B------:R-:W-:Y:S01]  /*4620*/  IMAD.WIDE.U32 R12, R43, c[0x0][0x2d8], R22.reuse ;  /* 0x0000b6002b0c7a25 */ /* 0x100fe200078e0016 */
[----:B------:R-:W-:Y:S02]  /*4630*/  F2FP.BF16.PACK_AB R131, R121, R122 ;  /* 0x0000007a7983723e */ /* 0x000fe400000010ff */
[----:B------:R-:W2:Y:S01]  /*4640*/  LDS.128 R8, [R49.X16+0x200] ;  /* 0x0002000031087984 */ /* 0x000ea2000000cc00 */
[----:B------:R-:W-:Y:S01]  /*4650*/  F2FP.BF16.PACK_AB R31, R113, R114 ;  /* 0x00000072711f723e */ /* 0x000fe200000010ff */
[----:B------:R-:W-:Y:S01]  /*4660*/  IMAD.WIDE.U32 R22, R43, c[0x0][0x2f8], R22 ;  /* 0x0000be002b167a25 */ /* 0x000fe200078e0016 */
[----:B------:R-:W-:Y:S02]  /*4670*/  IADD3 R13, R13, R15, RZ ;  /* 0x0000000f0d0d7210 */ /* 0x000fe40007ffe0ff */
[----:B------:R-:W-:Y:S01]  /*4680*/  F2FP.BF16.PACK_AB R30, R115, R116 ;  /* 0x00000074731e723e */ /* 0x000fe200000010ff */
[----:B------:R-:W-:Y:S01]  /*4690*/  FADD.FTZ R15, R14, R127 ;  /* 0x0000007f0e0f7221 */ /* 0x000fe20000010000 */
[----:B------:R-:W-:Y:S01]  /*46a0*/  F2FP.BF16.PACK_AB R29, R117, R118 ;  /* 0x00000076751d723e */ /* 0x000fe200000010ff */
[----:B------:R-:W-:Y:S01]  /*46b0*/  IMAD.WIDE.U32 R12, R0, c[0x0][0x2e0], R12 ;  /* 0x0000b800000c7a25 */ /* 0x000fe200078e000c */
[----:B------:R-:W-:-:S02]  /*46c0*/  F2FP.BF16.PACK_AB R28, R119, R120 ;  /* 0x00000078771c723e */ /* 0x000fc400000010ff */
[----:B------:R-:W-:Y:S01]  /*46d0*/  IADD3 R23, R23, R25, RZ ;  /* 0x0000001917177210 */ /* 0x000fe20007ffe0ff */
[----:B------:R-:W-:Y:S01]  /*46e0*/  FADD.FTZ R14, R15, R126 ;  /* 0x0000007e0f0e7221 */ /* 0x000fe20000010000 */
[----:B------:R-:W-:Y:S02]  /*46f0*/  IADD3 R15, R13, R17, RZ ;  /* 0x000000110d0f7210 */ /* 0x000fe40007ffe0ff */
[----:B------:R-:W-:Y:S01]  /*4700*/  LEA R20, P0, R12, c[0x0][0x330], 0x1 ;  /* 0x0000cc000c147a11 */ /* 0x000fe200078008ff */
[----:B------:R-:W-:Y:S01]  /*4710*/  FADD.FTZ R13, R14, R125 ;  /* 0x0000007d0e0d7221 */ /* 0x000fe20000010000 */
[----:B------:R-:W-:Y:S02]  /*4720*/  IADD3 R56, P1, R56, -0x400, RZ ;  /* 0xfffffc0038387810 */ /* 0x000fe40007f3e0ff */
        /* <DEDUP_REMOVED lines=8> */
[----:B------:R-:W-:Y:S02]  /*47b0*/  IADD3 R61, R61, 0x1, RZ ;  /* 0x000000013d3d7810 */ /* 0x000fe40007ffe0ff */
[----:B------:R-:W-:Y:S01]  /*47c0*/  IADD3.X R57, R57, -0x1, RZ, P1, !PT ;  /* 0xffffffff39397810 */ /* 0x000fe20000ffe4ff */
[----:B------:R-:W-:Y:S01]  /*47d0*/  FADD.FTZ R122, R123, R122 ;  /* 0x0000007a7b7a7221 */ /* 0x000fe20000010000 */
[----:B------:R-:W-:-:S02]  /*47e0*/  IADD3.X R59, R59, -0x1, RZ, P2, !PT ;  /* 0xffffffff3b3b7810 */ /* 0x000fc400017fe4ff */
[----:B------:R-:W-:Y:S01]  /*47f0*/  IADD3.X R55, R55, -0x1, RZ, P3, !PT ;  /* 0xffffffff37377810 */ /* 0x000fe20001ffe4ff */
[----:B-1----:R1:W-:Y:S01]  /*4800*/  STG.E.128 [R20.64], R4 ;  /* 0x0000000414007986 */ /* 0x0023e2000c101d04 */
[----:B------:R-:W-:Y:S01]  /*4810*/  FADD.FTZ R121, R122, R121 ;  /* 0x000000797a797221 */ /* 0x000fe20000010000 */
[----:B------:R-:W-:Y:S02]  /*4820*/  IADD3.X R53, R53, -0x1, RZ, P4, !PT ;  /* 0xffffffff35357810 */ /* 0x000fe400027fe4ff */
[----:B--2---:R-:W-:Y:S01]  /*4830*/  STG.E.128 [R20.64+0x200], R8 ;  /* 0x0002000814007986 */ /* 0x004fe2000c101d04 */
[----:B------:R-:W-:Y:S01]  /*4840*/  FADD.FTZ R120, R121, R120 ;  /* 0x0000007879787221 */ /* 0x000fe20000010000 */
[----:B------:R-:W-:Y:S02]  /*4850*/  IADD3.X R51, R51, -0x1, RZ, P5, !PT ;  /* 0xffffffff33337810 */ /* 0x000fe40002ffe4ff */
[----:B------:R-:W-:Y:S01]  /*4860*/  BAR.SYNC.DEFER_BLOCKING 0x0 ;  /* 0x0000000000007b1d */ /* 0x000fe20000010000 */
[----:B------:R-:W-:-:S04]  /*4870*/  FADD.FTZ R119, R120, R119 ;  /* 0x0000007778777221 */ /* 0x000fc80000010000 */
[----:B------:R-:W-:-:S04]  /*4880*/  FADD.FTZ R118, R119, R118 ;  /* 0x0000007677767221 */ /* 0x000fc80000010000 */
[----:B------:R-:W-:Y:S02]  /*4890*/  FADD.FTZ R117, R118, R117 ;  /* 0x0000007576757221 */ /* 0x000fe40000010000 */
[----:B-1----:R-:W-:Y:S02]  /*48a0*/  IMAD R5, R41, c[0x0][0x300], RZ ;  /* 0x0000c00029057a24 */ /* 0x002fe400078e02ff */
[----:B------:R-:W-:Y:S02]  /*48b0*/  FADD.FTZ R116, R117, R116 ;  /* 0x0000007475747221 */ /* 0x000fe40000010000 */
[C---:B------:R-:W-:Y:S02]  /*48c0*/  IMAD R7, R0.reuse, c[0x0][0x304], R5 ;  /* 0x0000c10000077a24 */ /* 0x040fe400078e0205 */
[----:B------:R-:W-:-:S04]  /*48d0*/  IMAD.WIDE.U32 R4, R0, c[0x0][0x300], R22 ;  /* 0x0000c00000047a25 */ /* 0x000fc800078e0016 */
[----:B------:R-:W-:Y:S01]  /*48e0*/  FADD.FTZ R115, R116, R115 ;  /* 0x0000007374737221 */ /* 0x000fe20000010000 */
[----:B------:R-:W-:Y:S01]  /*48f0*/  IADD3 R5, R5, R7, RZ ;  /* 0x0000000705057210 */ /* 0x000fe20007ffe0ff */
[----:B------:R-:W-:Y:S01]  /*4900*/  STS.128 [R64], R128 ;  /* 0x0000008040007388 */ /* 0x000fe20000000c00 */
[----:B------:R-:W-:Y:S01]  /*4910*/  LEA R6, P0, R4, c[0x0][0x340], 0x1 ;  /* 0x0000d00004067a11 */ /* 0x000fe200078008ff */
[----:B------:R-:W-:Y:S02]  /*4920*/  FADD.FTZ R114, R115, R114 ;  /* 0x0000007273727221 */ /* 0x000fe40000010000 */
[----:B------:R-:W-:Y:S01]  /*4930*/  STS.128 [R64+0x10], R28 ;  /* 0x0000101c40007388 */ /* 0x000fe20000000c00 */
[----:B------:R-:W-:-:S06]  /*4940*/  NOP ;  /* 0x0000000000007918 */ /* 0x000fcc0000000000 */
[----:B------:R-:W1:Y:S01]  /*4950*/  LDS.128 R16, [R49.X16] ;  /* 0x0000000031107984 */ /* 0x000e62000000cc00 */
[----:B------:R-:W-:Y:S01]  /*4960*/  LEA.HI.X R7, R4, c[0x0][0x344], R5, 0x1, P0 ;  /* 0x0000d10004077a11 */ /* 0x000fe200000f0c05 */
[----:B------:R-:W-:Y:S01]  /*4970*/  FADD.FTZ R47, R114, R113 ;  /* 0x00000071722f7221 */ /* 0x000fe20000010000 */
[----:B------:R-:W-:Y:S01]  /*4980*/  ISETP.GT.AND P0, PT, R60, 0x1, PT ;  /* 0x000000013c00780c */ /* 0x000fe20003f04270 */
[----:B------:R-:W2:Y:S01]  /*4990*/  LDS.128 R12, [R49.X16+0x200] ;  /* 0x00020000310c7984 */ /* 0x000ea2000000cc00 */
[----:B------:R-:W-:Y:S01]  /*49a0*/  MOV R60, R27 ;  /* 0x0000001b003c7202 */ /* 0x000fe20000000f00 */
[----:B------:R-:W-:-:S05]  /*49b0*/  IMAD.WIDE R4, R62, 0x10, R6 ;  /* 0x000000103e047825 */ /* 0x000fca00078e0206 */
[----:B-1----:R1:W-:Y:S04]  /*49c0*/  STG.E.128 [R4.64], R16 ;  /* 0x0000001004007986 */ /* 0x0023e8000c101d04 */
[----:B--2---:R1:W-:Y:S01]  /*49d0*/  STG.E.128 [R4.64+0x200], R12 ;  /* 0x0002000c04007986 */ /* 0x0043e2000c101d04 */
[----:B------:R-:W-:Y:S01]  /*49e0*/  @!P0 CALL.REL.NOINC `(.L_x_6407) ;  /* 0x0000001000008944 */ /* 0x000fe20003c00000 */
[----:B------:R-:W-:Y:S05]  /*49f0*/  BRA `(.L_x_6447) ;  /* 0xffffbe5000007947 */ /* 0x000fea000383ffff */
.L_x_6407:
[----:B------:R-:W-:Y:S02]  /*4a00*/  ISETP.NE.U32.AND P0, PT, RZ, c[0x0][0x328], PT ;  /* 0x0000ca00ff007a0c */ /* 0x000fe40003f05070 */
[----:B------:R-:W-:Y:S02]  /*4a10*/  ISETP.NE.U32.AND P2, PT, RZ, c[0x0][0x348], PT ;  /* 0x0000d200ff007a0c */ /* 0x000fe40003f45070 */
        /* <DEDUP_REMOVED lines=22> */
.L_x_6449:
[----:B-1----:R-:W-:Y:S05]  /*4b80*/  BSYNC B0 ;  /* 0x0000000000007941 */ /* 0x002fea0003800000 */
.L_x_6448:
[----:B------:R-:W-:Y:S01]  /*4b90*/  BSSY B0, `(.L_x_6450) ;  /* 0x0000018000007945 */ /* 0x000fe20003800000 */
[----:B------:R-:W-:Y:S05]  /*4ba0*/  @!P0 BRA `(.L_x_6451) ;  /* 0x0000015000008947 */ /* 0x000fea0003800000 */
[----:B------:R-:W-:Y:S06]  /*4bb0*/  BAR.SYNC.DEFER_BLOCKING 0x0 ;  /* 0x0000000000007b1d */ /* 0x000fec0000010000 */
[----:B-1----:R-:W1:Y:S04]  /*4bc0*/  SHFL.DOWN P0, R4, R47, 0x1, 0x1f ;  /* 0x08201f002f047f89 */ /* 0x002e680000000000 */
        /* <DEDUP_REMOVED lines=16> */
[----:B-1----:R1:W-:Y:S01]  /*4cd0*/  RED.E.ADD.F32.FTZ.RN.STRONG.GPU [R2.64], R8 ;  /* 0x000000080200798e */ /* 0x0023e2000c10e784 */
[----:B------:R-:W-:Y:S01]  /*4ce0*/  HFMA2.MMA R9, -RZ, RZ, 0, 0 ;  /* 0x00000000ff097435 */ /* 0x000fe200000001ff */
[----:B------:R-:W-:Y:S05]  /*4cf0*/  BRA `(.L_x_6452) ;  /* 0x0000001000007947 */ /* 0x000fea0003800000 */
.L_x_6451:
[----:B------:R-:W2:Y:S02]  /*4d00*/  S2R R9, SR_TID.X ;  /* 0x0000000000097919 */ /* 0x000ea40000002100 */
.L_x_6452:
[----:B-1----:R-:W-:Y:S05]  /*4d10*/  BSYNC B0 ;  /* 0x0000000000007941 */ /* 0x002fea0003800000 */
.L_x_6450:
[----:B--2---:R-:W-:-:S13]  /*4d20*/  ISETP.GE.AND P0, PT, R9, c[0x0][0x16c], PT ;  /* 0x00005b0009007a0c */ /* 0x004fda0003f06270 */
[----:B------:R-:W-:Y:S05]  /*4d30*/  @P0 EXIT ;  /* 0x000000000000094d */ /* 0x000fea0003800000 */
[----:B------:R-:W-:Y:S02]  /*4d40*/  IMAD R41, R41, c[0x0][0x288], RZ ;  /* 0x0000a20029297a24 */ /* 0x000fe400078e02ff */
[----:B------:R-:W-:-:S04]  /*4d50*/  IMAD.WIDE.U32 R2, R0, c[0x0][0x288], RZ ;  /* 0x0000a20000027a25 */ /* 0x000fc800078e00ff */
[----:B------:R-:W-:-:S05]  /*4d60*/  IMAD R13, R0, c[0x0][0x28c], R41 ;  /* 0x0000a300000d7a24 */ /* 0x000fca00078e0229 */
[----:B------:R-:W-:Y:S02]  /*4d70*/  IADD3 R13, R3, R13, RZ ;  /* 0x0000000d030d7210 */ /* 0x000fe40007ffe0ff */
.L_x_6453:
[----:B-1----:R1:W2:Y:S01]  /*4d80*/  LDS R11, [R9.X4+0x2b78] ;  /* 0x002b7800090b7984 */ /* 0x0022a20000004800 */
        /* <DEDUP_REMOVED lines=15> */
.L_x_6454:
        /* <DEDUP_REMOVED lines=16> */
.L_x_9096:


//--------------------- .text._Z25selective_scan_bwd_kernelI32Selective_Scan_bwd_kernel_traitsILi32ELi16ELb1ELb1ELb1ELb0ELb1EN3c108BFloat16EfEEv12SSMParamsBwd --------------------------
	.section	.text._Z25selective_scan_bwd_kernelI32Selective_Scan_bwd_kernel_traitsILi32ELi16ELb1ELb1ELb1ELb0ELb1EN3c108BFloat16EfEEv12SSMParamsBwd,"ax",@progbits
	.sectioninfo	@"SHI_REGISTERS=254"
	.align	128
        .global         _Z25selective_scan_bwd_kernelI32Selective_Scan_bwd_kernel_traitsILi32ELi16ELb1ELb1ELb1ELb0ELb1EN3c108BFloat16EfEEv12SSMParamsBwd
        .type           _Z25selective_scan_bwd_kernelI32Selective_Scan_bwd_kernel_traitsILi32ELi16ELb1ELb1ELb1ELb0ELb1EN3c108BFloat16EfEEv12SSMParamsBwd,@function
        .size           _Z25selective_scan_bwd_kernelI32Selective_Scan_bwd_kernel_traitsILi32ELi16ELb1ELb1ELb1ELb0ELb1EN3c108BFloat16EfEEv12SSMParamsBwd,(.L_x_9097 - _Z25selective_scan_bwd_kernelI32Selective_Scan_bwd_kernel_traitsILi32ELi16ELb1ELb1ELb1ELb0ELb1EN3c108BFloat16EfEEv12SSMParamsBwd)
        .other          _Z25selective_scan_bwd_kernelI32Selective_Scan_bwd_kernel_traitsILi32ELi16ELb1ELb1ELb1ELb0ELb1EN3c108BFloat16EfEEv12SSMParamsBwd,@"STO_CUDA_ENTRY STV_DEFAULT"
_Z25selective_scan_bwd_kernelI32Selective_Scan_bwd_kernel_traitsILi32ELi16ELb1ELb1ELb1ELb0ELb1EN3c108BFloat16EfEEv12SSMParamsBwd:
.text._Z25selective_scan_bwd_kernelI32Selective_Scan_bwd_kernel_traitsILi32ELi16ELb1ELb1ELb1ELb0ELb1EN3c108BFloat16EfEEv12SSMParamsBwd:
        /* <DEDUP_REMOVED lines=50> */
[----:B------:R-:W-:Y:S01]  /*0320*/  IMAD R12, R43, c[0x0][0x1dc], R12 ;  /* 0x000077002b0c7a24 */ /* 0x000fe200078e020c */
[----:B------:R-:W-:Y:S01]  /*0330*/  SHF.R.S32.HI R15, RZ, 0x1f, R13 ;  /* 0x0000001fff0f7819 */ /* 0x000fe2000001140d */
[----:B------:R-:W-:-:S04]  /*0340*/  IMAD.HI.U32 R47, R7, R10, RZ ;  /* 0x0000000a072f7227 */ /* 0x000fc800078e00ff */
[----:B------:R-:W-:Y:S01]  /*0350*/  IMAD.WIDE.U32 R6, R45, c[0x0][0x278], RZ ;  /* 0x00009e002d067a25 */ /* 0x000fe200078e00ff */
[----:B------:R-:W-:-:S03]  /*0360*/  IADD3 R2, -R47, RZ, RZ ;  /* 0x000000ff2f027210 */ /* 0x000fc60007ffe1ff */
[----:B------:R-:W-:Y:S02]  /*0370*/  IMAD R16, R0, c[0x0][0x280], RZ ;  /* 0x0000a00000107a24 */ /* 0x000fe400078e02ff */
[----:B------:R-:W-:Y:S02]  /*0380*/  IMAD R10, R17, R2, R10 ;  /* 0x00000002110a7224 */ /* 0x000fe400078e020a */
[----:B------:R-:W-:-:S03]  /*0390*/  IMAD.WIDE.U32 R2, R45, c[0x0][0x1d0], RZ ;  /* 0x000074002d027a25 */ /* 0x000fc600078e00ff */
[----:B------:R-:W-:Y:S01]  /*03a0*/  ISETP.GT.U32.AND P4, PT, R17, R10, PT ;  /* 0x0000000a1100720c */ /* 0x000fe20003f84070 */
[----:B------:R-:W-:Y:S01]  /*03b0*/  IMAD.WIDE.U32 R4, R43, c[0x0][0x1e8], R4 ;  /* 0x00007a002b047a25 */ /* 0x000fe200078e0004 */
[----:B------:R-:W-:-:S03]  /*03c0*/  IADD3 R3, R3, R11, RZ ;  /* 0x0000000b03037210 */ /* 0x000fc60007ffe0ff */
[----:B------:R-:W-:Y:S02]  /*03d0*/  IMAD R11, R45, c[0x0][0x27c], R14 ;  /* 0x00009f002d0b7a24 */ /* 0x000fe400078e020e */
[----:B------:R-:W-:-:S03]  /*03e0*/  IMAD.WIDE.U32 R2, R43, c[0x0][0x1d8], R2 ;  /* 0x000076002b027a25 */ /* 0x000fc600078e0002 */
[----:B------:R-:W-:Y:S01]  /*03f0*/  IADD3 R7, R7, R11, RZ ;  /* 0x0000000b07077210 */ /* 0x000fe20007ffe0ff */
[----:B------:R-:W-:Y:S02]  /*0400*/  IMAD R14, R0, c[0x0][0x1e8], RZ ;  /* 0x00007a00000e7a24 */ /* 0x000fe400078e02ff */
[-C--:B------:R-:W-:Y:S01]  /*0410*/  @!P4 IADD3 R10, R10, -R17.reuse, RZ ;  /* 0x800000110a0ac210 */ /* 0x080fe20007ffe0ff */
[----:B------:R-:W-:Y:S01]  /*0420*/  IMAD R16, R43, c[0x0][0x284], R16 ;  /* 0x0000a1002b107a24 */ /* 0x000fe200078e0210 */
[----:B------:R-:W-:Y:S01]  /*0430*/  @!P4 IADD3 R47, R47, 0x1, RZ ;  /* 0x000000012f2fc810 */ /* 0x000fe20007ffe0ff */
[----:B------:R-:W-:Y:S01]  /*0440*/  IMAD.WIDE.U32 R6, R43, c[0x0][0x280], R6 ;  /* 0x0000a0002b067a25 */ /* 0x000fe200078e0006 */
[----:B------:R-:W-:Y:S02]  /*0450*/  ISETP.GE.U32.AND P2, PT, R10, R17, PT ;  /* 0x000000110a00720c */ /* 0x000fe40003f46070 */
[----:B------:R-:W-:Y:S01]  /*0460*/  IADD3 R55, P4, R13, R4, RZ ;  /* 0x000000040d377210 */ /* 0x000fe20007f9e0ff */
[----:B------:R-:W-:Y:S01]  /*0470*/  IMAD R14, R43, c[0x0][0x1ec], R14 ;  /* 0x00007b002b0e7a24 */ /* 0x000fe200078e020e */
[----:B------:R-:W-:Y:S01]  /*0480*/  IADD3 R57, P5, R13, R6, RZ ;  /* 0x000000060d397210 */ /* 0x000fe20007fbe0ff */
[----:B------:R-:W-:-:S02]  /*0490*/  IMAD R18, R170, c[0x0][0x1b0], RZ ;  /* 0x00006c00aa127a24 */ /* 0x000fc400078e02ff */
[----:B------:R-:W-:Y:S01]  /*04a0*/  IMAD.WIDE.U32 R10, R45, c[0x0][0x1b0], RZ ;  /* 0x00006c002d0a7a25 */ /* 0x000fe200078e00ff */
        /* <DEDUP_REMOVED lines=18> */
[----:B------:R-:W-:Y:S01]  /*05d0*/  LEA.HI.X R55, R55, c[0x0][0x24c], R4, 0x1, P1 ;  /* 0x0000930037377a11 */ /* 0x000fe200008f0c04 */
[----:B------:R-:W-:Y:S01]  /*05e0*/  IMAD R4, R172, c[0x0][0x1c8], RZ ;  /* 0x00007200ac047a24 */ /* 0x000fe200078e02ff */
[----:B------:R-:W-:Y:S02]  /*05f0*/  LEA.HI.X R57, R57, c[0x0][0x30c], R6, 0x1, P2 ;  /* 0x0000c30039397a11 */ /* 0x000fe400010f0c06 */
[----:B------:R-:W-:Y:S01]  /*0600*/  ISETP.NE.U32.AND P1, PT, RZ, c[0x0][0x328], PT ;  /* 0x0000ca00ff007a0c */ /* 0x000fe20003f25070 */
[----:B------:R-:W-:Y:S01]  /*0610*/  IMAD R5, R47, c[0x0][0x1cc], R4 ;  /* 0x000073002f057a24 */ /* 0x000fe200078e0204 */
[----:B------:R-:W-:-:S02]  /*0620*/  ISETP.NE.U32.AND P2, PT, RZ, c[0x0][0x348], PT ;  /* 0x0000d200ff007a0c */ /* 0x000fc40003f45070 */
[----:B------:R-:W-:Y:S02]  /*0630*/  IADD3 R11, R11, R17, RZ ;  /* 0x000000110b0b7210 */ /* 0x000fe40007ffe0ff */
[----:B------:R-:W-:Y:S01]  /*0640*/  ISETP.NE.AND.EX P1, PT, RZ, c[0x0][0x32c], PT, P1 ;  /* 0x0000cb00ff007a0c */ /* 0x000fe20003f25310 */
[----:B------:R-:W-:Y:S01]  /*0650*/  @P0 IMAD R2, R45, c[0x0][0x164], R43 ;  /* 0x000059002d020a24 */ /* 0x000fe200078e022b */
[----:B------:R-:W-:Y:S01]  /*0660*/  ISETP.NE.AND.EX P2, PT, RZ, c[0x0][0x34c], PT, P2 ;  /* 0x0000d300ff007a0c */ /* 0x000fe20003f45320 */
[----:B------:R-:W-:Y:S01]  /*0670*/  IMAD.WIDE.U32 R10, R47, c[0x0][0x1c8], R10 ;  /* 0x000072002f0a7a25 */ /* 0x000fe200078e000a */
[----:B------:R-:W-:Y:S02]  /*0680*/  IADD3 R58, P5, R13, R8, RZ ;  /* 0x000000080d3a7210 */ /* 0x000fe40007fbe0ff */
[----:B------:R-:W-:Y:S01]  /*0690*/  IADD3 R8, R9, R3, RZ ;  /* 0x0000000309087210 */ /* 0x000fe20007ffe0ff */
[----:B------:R-:W-:Y:S01]  /*06a0*/  @P0 IMAD R2, R2, c[0x0][0x174], RZ ;  /* 0x00005d0002020a24 */ /* 0x000fe200078e02ff */
[----:B------:R-:W-:-:S02]  /*06b0*/  IADD3 R13, P4, R13, R10, RZ ;  /* 0x0000000a0d0d7210 */ /* 0x000fc40007f9e0ff */
[----:B------:R-:W-:Y:S01]  /*06c0*/  IADD3.X R3, R15, R8, RZ, P5, !PT ;  /* 0x000000080f037210 */ /* 0x000fe20002ffe4ff */
[----:B------:R-:W-:Y:S01]  /*06d0*/  @P0 IMAD R2, R2, c[0x0][0x16c], RZ ;  /* 0x00005b0002020a24 */ /* 0x000fe200078e02ff */
[----:B------:R-:W-:Y:S02]  /*06e0*/  IADD3 R60, R11, R5, RZ ;  /* 0x000000050b3c7210 */ /* 0x000fe40007ffe0ff */
[C---:B------:R-:W-:Y:S02]  /*06f0*/  LEA R51, P5, R58.reuse, c[0x0][0x228], 0x1 ;  /* 0x00008a003a337a11 */ /* 0x040fe400078a08ff */
[----:B------:R-:W-:Y:S02]  /*0700*/  @P0 MOV R41, 0x8 ;  /* 0x0000000800290802 */ /* 0x000fe40000000f00 */
[----:B------:R-:W-:Y:S02]  /*0710*/  IADD3.X R60, R15, R60, RZ, P4, !PT ;  /* 0x0000003c0f3c7210 */ /* 0x000fe400027fe4ff */
[----:B------:R-:W-:Y:S01]  /*0720*/  LEA.HI.X R58, R58, c[0x0][0x22c], R3, 0x1, P5 ;  /* 0x00008b003a3a7a11 */ /* 0x000fe200028f0c03 */
        /* <DEDUP_REMOVED lines=15> */
.L_x_6495:
[----:B------:R-:W-:Y:S01]  /*0820*/  BAR.SYNC.DEFER_BLOCKING 0x0 ;  /* 0x0000000000007b1d */ /* 0x000fe20000010000 */
[----:B0-----:R-:W-:-:S04]  /*0830*/  SHF.L.U32 R2, R49, 0x1, RZ ;  /* 0x0000000131027819 */ /* 0x001fc800000006ff */
[----:B------:R-:W-:-:S04]  /*0840*/  LOP3.LUT R2, R2, 0xffffffc0, RZ, 0xc0, !PT ;  /* 0xffffffc002027812 */ /* 0x000fc800078ec0ff */
[----:B------:R-:W-:-:S05]  /*0850*/  LOP3.LUT R63, R2, 0x1f, R49, 0xf8, !PT ;  /* 0x0000001f023f7812 */ /* 0x000fca00078ef831 */
[----:B------:R-:W-:-:S05]  /*0860*/  IMAD.WIDE R2, R63, 0x10, R52 ;  /* 0x000000103f027825 */ /* 0x000fca00078e0234 */
[----:B--2---:R-:W2:Y:S04]  /*0870*/  LDG.E.128 R12, [R2.64] ;  /* 0x00000004020c7981 */ /* 0x004ea8000c1e1d00 */
[----:B---3--:R-:W3:Y:S01]  /*0880*/  LDG.E.128 R16, [R2.64+0x200] ;  /* 0x0002000402107981 */ /* 0x008ee2000c1e1d00 */
        /* <DEDUP_REMOVED lines=33> */
[----:B---3--:R0:W-:Y:S04]  /*0aa0*/  STS.128 [R50.X16], R32 ;  /* 0x0000002032007388 */ /* 0x0081e8000000cc00 */
[----:B----4-:R-:W-:Y:S01]  /*0ab0*/  STS.128 [R50.X16+0x200], R72 ;  /* 0x0002004832007388 */ /* 0x010fe2000000cc00 */
        /* <DEDUP_REMOVED lines=18> */
[----:B---3--:R-:W-:Y:S01]  /*0be0*/  STS.128 [R50.X16+0x200], R80 ;  /* 0x0002005032007388 */ /* 0x008fe2000000cc00 */
[----:B------:R-:W-:-:S06]  /*0bf0*/  NOP ;  /* 0x0000000000007918 */ /* 0x000fcc0000000000 */
[----:B------:R-:W1:Y:S04]  /*0c00*/  LDS.128 R72, [R64] ;  /* 0x0000000040487984 */ /* 0x000e680000000c00 */
[----:B------:R-:W2:Y:S04]  /*0c10*/  LDS.128 R20, [R64+0x10] ;  /* 0x0000100040147984 */ /* 0x000ea80000000c00 */
[----:B------:R-:W-:Y:S06]  /*0c20*/  BAR.SYNC.DEFER_BLOCKING 0x0 ;  /* 0x0000000000007b1d */ /* 0x000fec0000010000 */
[----:B0-----:R0:W3:Y:S04]  /*0c30*/  LDG.E.128 R32, [R66.64+-0x200] ;  /* 0xfffe000442207981 */ /* 0x0010e8000c1e1d00 */
[----:B------:R0:W4:Y:S01]  /*0c40*/  LDG.E.128 R28, [R66.64+-0x400] ;  /* 0xfffc0004421c7981 */ /* 0x000122000c1e1d00 */
[----:B-1----:R-:W-:-:S02]  /*0c50*/  PRMT R65, RZ, 0x5410, R72 ;  /* 0x00005410ff417816 */ /* 0x002fc40000000048 */
[----:B------:R-:W-:-:S03]  /*0c60*/  PRMT R72, RZ, 0x7610, R72 ;  /* 0x00007610ff487816 */ /* 0x000fc60000000048 */
[----:B------:R-:W-:Y:S01]  /*0c70*/  FMUL.FTZ R84, R65, -1.4426950216293334961 ;  /* 0xbfb8aa3b41547820 */ /* 0x000fe20000410000 */
[----:B------:R-:W-:Y:S01]  /*0c80*/  PRMT R77, RZ, 0x5410, R73 ;  /* 0x00005410ff4d7816 */ /* 0x000fe20000000049 */
[----:B------:R-:W-:-:S04]  /*0c90*/  FMUL.FTZ R76, R72, -1.4426950216293334961 ;  /* 0xbfb8aa3b484c7820 */ /* 0x000fc80000410000 */
[----:B------:R-:W1:Y:S01]  /*0ca0*/  MUFU.EX2 R84, R84 ;  /* 0x0000005400547308 */ /* 0x000e620000000800 */
[----:B------:R-:W-:Y:S01]  /*0cb0*/  FMUL.FTZ R78, R77, -1.4426950216293334961 ;  /* 0xbfb8aa3b4d4e7820 */ /* 0x000fe20000410000 */
[----:B------:R-:W-:-:S06]  /*0cc0*/  PRMT R73, RZ, 0x7610, R73 ;  /* 0x00007610ff497816 */ /* 0x000fcc0000000049 */
[----:B------:R-:W2:Y:S01]  /*0cd0*/  MUFU.EX2 R76, R76 ;  /* 0x0000004c004c7308 */ /* 0x000ea20000000800 */
[----:B0-----:R-:W-:Y:S01]  /*0ce0*/  FMUL.FTZ R66, R73, -1.4426950216293334961 ;  /* 0xbfb8aa3b49427820 */ /* 0x001fe20000410000 */
[----:B------:R-:W-:-:S06]  /*0cf0*/  PRMT R79, RZ, 0x5410, R74 ;  /* 0x00005410ff4f7816 */ /* 0x000fcc000000004a */
[----:B------:R-:W0:Y:S01]  /*0d00*/  MUFU.EX2 R78, R78 ;  /* 0x0000004e004e7308 */ /* 0x000e220000000800 */
[----:B------:R-:W-:Y:S02]  /*0d10*/  FMUL.FTZ R67, R79, -1.4426950216293334961 ;  /* 0xbfb8aa3b4f437820 */ /* 0x000fe40000410000 */
[----:B-1----:R-:W-:-:S05]  /*0d20*/  FADD.FTZ R84, R84, 1 ;  /* 0x3f80000054547421 */ /* 0x002fca0000010000 */
[----:B------:R-:W1:Y:S01]  /*0d30*/  MUFU.EX2 R66, R66 ;  /* 0x0000004200427308 */ /* 0x000e620000000800 */
[----:B------:R-:W-:Y:S01]  /*0d40*/  PRMT R81, RZ, 0x5410, R75 ;  /* 0x00005410ff517816 */ /* 0x000fe2000000004b */
[----:B--2---:R-:W-:Y:S01]  /*0d50*/  FADD.FTZ R76, R76, 1 ;  /* 0x3f8000004c4c7421 */ /* 0x004fe20000010000 */
[----:B------:R-:W-:Y:S02]  /*0d60*/  PRMT R88, RZ, 0x5410, R20 ;  /* 0x00005410ff587816 */ /* 0x000fe40000000014 */
[----:B------:R-:W-:-:S03]  /*0d70*/  PRMT R80, RZ, 0x7610, R74 ;  /* 0x00007610ff507816 */ /* 0x000fc6000000004a */
[----:B------:R-:W-:Y:S01]  /*0d80*/  MUFU.RCP R114, R84 ;  /* 0x0000005400727308 */ /* 0x000fe20000001000 */
[----:B------:R-:W-:Y:S01]  /*0d90*/  FMUL.FTZ R82, R81, -1.4426950216293334961 ;  /* 0xbfb8aa3b51527820 */ /* 0x000fe20000410000 */
[----:B------:R-:W-:Y:S01]  /*0da0*/  PRMT R83, RZ, 0x7610, R75 ;  /* 0x00007610ff537816 */ /* 0x000fe2000000004b */
[----:B------:R-:W-:-:S05]  /*0db0*/  FMUL.FTZ R85, R88, -1.4426950216293334961 ;  /* 0xbfb8aa3b58557820 */ /* 0x000fca0000410000 */
[----:B------:R-:W2:Y:S01]  /*0dc0*/  MUFU.EX2 R67, R67 ;  /* 0x0000004300437308 */ /* 0x000ea20000000800 */
[----:B------:R-:W-:Y:S01]  /*0dd0*/  PRMT R97, RZ, 0x7610, R20 ;  /* 0x00007610ff617816 */ /* 0x000fe20000000014 */
[----:B------:R-:W-:Y:S02]  /*0de0*/  FMUL.FTZ R74, R80, -1.4426950216293334961 ;  /* 0xbfb8aa3b504a7820 */ /* 0x000fe40000410000 */
[----:B0-----:R-:W-:-:S04]  /*0df0*/  FADD.FTZ R78, R78, 1 ;  /* 0x3f8000004e4e7421 */ /* 0x001fc80000010000 */
[----:B------:R-:W0:Y:S01]  /*0e00*/  MUFU.RCP R117, R76 ;  /* 0x0000004c00757308 */ /* 0x000e220000001000 */
[----:B------:R-:W-:Y:S01]  /*0e10*/  FMUL.FTZ R75, R83, -1.4426950216293334961 ;  /* 0xbfb8aa3b534b7820 */ /* 0x000fe20000410000 */
[--C-:B------:R-:W-:Y:S01]  /*0e20*/  PRMT R90, RZ, 0x7610, R21.reuse ;  /* 0x00007610ff5a7816 */ /* 0x100fe20000000015 */
[----:B------:R-:W-:Y:S01]  /*0e30*/  FMUL.FTZ R20, R97, -1.4426950216293334961 ;  /* 0xbfb8aa3b61147820 */ /* 0x000fe20000410000 */
[--C-:B------:R-:W-:Y:S02]  /*0e40*/  PRMT R113, RZ, 0x5410, R24.reuse ;  /* 0x00005410ff717816 */ /* 0x100fe40000000018 */
[----:B------:R-:W-:Y:S02]  /*0e50*/  PRMT R115, RZ, 0x7610, R24 ;  /* 0x00007610ff737816 */ /* 0x000fe40000000018 */
[----:B------:R0:W-:Y:S01]  /*0e60*/  MUFU.EX2 R94, R85 ;  /* 0x00000055005e7308 */ /* 0x0001e20000000800 */
[----:B-1----:R-:W-:Y:S01]  /*0e70*/  FADD.FTZ R24, R66, 1 ;  /* 0x3f80000042187421 */ /* 0x002fe20000010000 */
[----:B------:R-:W-:Y:S01]  /*0e80*/  PRMT R92, RZ, 0x5410, R21 ;  /* 0x00005410ff5c7816 */ /* 0x000fe20000000015 */
[----:B------:R-:W-:-:S05]  /*0e90*/  FMUL.FTZ R21, R90, -1.4426950216293334961 ;  /* 0xbfb8aa3b5a157820 */ /* 0x000fca0000410000 */
[----:B------:R-:W1:Y:S01]  /*0ea0*/  MUFU.RCP R118, R78 ;  /* 0x0000004e00767308 */ /* 0x000e620000001000 */
[----:B0-----:R-:W-:Y:S02]  /*0eb0*/  MOV R85, c[0x0][0x16c] ;  /* 0x00005b0000557a02 */ /* 0x001fe40000000f00 */
[----:B------:R-:W-:Y:S02]  /*0ec0*/  PRMT R76, RZ, 0x7610, R25 ;  /* 0x00007610ff4c7816 */ /* 0x000fe40000000019 */
[----:B------:R-:W-:-:S03]  /*0ed0*/  ISETP.GE.AND P1, PT, R85, 0x1, PT ;  /* 0x000000015500780c */ /* 0x000fc60003f26270 */
[----:B------:R-:W0:Y:S01]  /*0ee0*/  MUFU.EX2 R82, R82 ;  /* 0x0000005200527308 */ /* 0x000e220000000800 */
[----:B------:R-:W-:Y:S01]  /*0ef0*/  PRMT R85, RZ, 0x5410, R25 ;  /* 0x00005410ff557816 */ /* 0x000fe20000000019 */
[----:B--2---:R-:W-:Y:S01]  /*0f00*/  FADD.FTZ R25, R67, 1 ;  /* 0x3f80000043197421 */ /* 0x004fe20000010000 */
[----:B------:R-:W-:-:S05]  /*0f10*/  PRMT R98, RZ, 0x5410, R68 ;  /* 0x00005410ff627816 */ /* 0x000fca0000000044 */
[----:B------:R-:W2:Y:S01]  /*0f20*/  MUFU.EX2 R74, R74 ;  /* 0x0000004a004a7308 */ /* 0x000ea20000000800 */
[----:B------:R-:W-:-:S07]  /*0f30*/  FMUL.FTZ R66, R65, R114 ;  /* 0x0000007241427220 */ /* 0x000fce0000410000 */
[----:B------:R0:W-:Y:S01]  /*0f40*/  MUFU.EX2 R96, R20 ;  /* 0x0000001400607308 */ /* 0x0001e20000000800 */
[----:B------:R-:W-:-:S07]  /*0f50*/  PRMT R100, RZ, 0x7610, R68 ;  /* 0x00007610ff647816 */ /* 0x000fce0000000044 */
[----:B------:R-:W1:Y:S01]  /*0f60*/  MUFU.RCP R122, R24 ;  /* 0x00000018007a7308 */ /* 0x000e620000001000 */
[----:B0-----:R-:W-:-:S04]  /*0f70*/  FADD.FTZ R20, -R114, 1 ;  /* 0x3f80000072147421 */ /* 0x001fc80000010100 */
[----:B------:R-:W-:-:S03]  /*0f80*/  FFMA.FTZ R116, R65, R20, 1 ;  /* 0x3f80000041747423 */ /* 0x000fc60000010014 */
[----:B------:R-:W0:Y:S01]  /*0f90*/  MUFU.EX2 R75, R75 ;  /* 0x0000004b004b7308 */ /* 0x000e220000000800 */
[----:B------:R-:W-:Y:S01]  /*0fa0*/  PRMT R20, RZ, 0x5410, R8 ;  /* 0x00005410ff147816 */ /* 0x000fe20000000008 */
[----:B------:R-:W-:Y:S02]  /*0fb0*/  FMUL.FTZ R65, R98, R66 ;  /* 0x0000004262417220 */ /* 0x000fe40000410000 */
[----:B------:R-:W-:-:S04]  /*0fc0*/  FMUL.FTZ R68, R72, R117 ;  /* 0x0000007548447220 */ /* 0x000fc80000410000 */
[----:B------:R0:W-:Y:S01]  /*0fd0*/  MUFU.EX2 R131, R21 ;  /* 0x0000001500837308 */ /* 0x0001e20000000800 */
[----:B------:R-:W-:-:S07]  /*0fe0*/  FFMA.FTZ R46, R65, R20, R46 ;  /* 0x00000014412e7223 */ /* 0x000fce000001002e */
[----:B------:R-:W2:Y:S01]  /*0ff0*/  MUFU.RCP R126, R25 ;  /* 0x00000019007e7308 */ /* 0x000ea20000001000 */
[----:B0-----:R-:W-:Y:S01]  /*1000*/  FADD.FTZ R21, -R117, 1 ;  /* 0x3f80000075157421 */ /* 0x001fe20000010100 */
[----:B------:R-:W-:Y:S01]  /*1010*/  PRMT R102, RZ, 0x5410, R69 ;  /* 0x00005410ff667816 */ /* 0x000fe20000000045 */
[----:B------:R-:W-:Y:S02]  /*1020*/  FMUL.FTZ R67, R100, R68 ;  /* 0x0000004464437220 */ /* 0x000fe40000410000 */
[----:B------:R-:W-:Y:S01]  /*1030*/  FFMA.FTZ R119, R72, R21, 1 ;  /* 0x3f80000048777423 */ /* 0x000fe20000010015 */
[----:B------:R-:W-:Y:S01]  /*1040*/  PRMT R21, RZ, 0x7610, R8 ;  /* 0x00007610ff157816 */ /* 0x000fe20000000008 */
[----:B-1----:R-:W-:Y:S01]  /*1050*/  FADD.FTZ R20, -R118, 1 ;  /* 0x3f80000076147421 */ /* 0x002fe20000010100 */
[--C-:B------:R-:W-:Y:S01]  /*1060*/  PRMT R106, RZ, 0x5410, R70.reuse ;  /* 0x00005410ff6a7816 */ /* 0x100fe20000000046 */
[----:B------:R-:W-:Y:S01]  /*1070*/  FADD.FTZ R82, R82, 1 ;  /* 0x3f80000052527421 */ /* 0x000fe20000010000 */
[----:B------:R-:W-:Y:S01]  /*1080*/  PRMT R108, RZ, 0x7610, R70 ;  /* 0x00007610ff6c7816 */ /* 0x000fe20000000046 */
[----:B--2---:R-:W-:-:S02]  /*1090*/  FADD.FTZ R74, R74, 1 ;  /* 0x3f8000004a4a7421 */ /* 0x004fc40000010000 */
[----:B------:R-:W-:Y:S01]  /*10a0*/  FMUL.FTZ R70, R77, R118 ;  /* 0x000000764d467220 */ /* 0x000fe20000410000 */
[----:B------:R-:W-:Y:S01]  /*10b0*/  PRMT R104, RZ, 0x7610, R69 ;  /* 0x00007610ff687816 */ /* 0x000fe20000000045 */
[----:B------:R-:W-:Y:S01]  /*10c0*/  FFMA.FTZ R46, R67, R21, R46 ;  /* 0x00000015432e7223 */ /* 0x000fe2000001002e */
[----:B------:R-:W-:Y:S01]  /*10d0*/  PRMT R21, RZ, 0x5410, R9 ;  /* 0x00005410ff157816 */ /* 0x000fe20000000009 */
[----:B------:R-:W-:Y:S01]  /*10e0*/  FFMA.FTZ R120, R77, R20, 1 ;  /* 0x3f8000004d787423 */ /* 0x000fe20000010014 */
[----:B------:R-:W0:Y:S01]  /*10f0*/  MUFU.RCP R130, R82 ;  /* 0x0000005200827308 */ /* 0x000e220000001000 */
[----:B------:R-:W-:Y:S02]  /*1100*/  FADD.FTZ R20, -R122, 1 ;  /* 0x3f8000007a147421 */ /* 0x000fe40000010100 */
[----:B------:R-:W-:Y:S02]  /*1110*/  FMUL.FTZ R69, R102, R70 ;  /* 0x0000004666457220 */ /* 0x000fe40000410000 */
[----:B------:R-:W-:-:S03]  /*1120*/  FADD.FTZ R75, R75, 1 ;  /* 0x3f8000004b4b7421 */ /* 0x000fc60000010000 */
[----:B------:R1:W2:Y:S01]  /*1130*/  MUFU.RCP R121, R74 ;  /* 0x0000004a00797308 */ /* 0x0002a20000001000 */
[C---:B------:R-:W-:Y:S02]  /*1140*/  FMUL.FTZ R72, R73.reuse, R122 ;  /* 0x0000007a49487220 */ /* 0x040fe40000410000 */
[----:B------:R-:W-:Y:S01]  /*1150*/  FFMA.FTZ R124, R73, R20, 1 ;  /* 0x3f800000497c7423 */ /* 0x000fe20000010014 */
[--C-:B------:R-:W-:Y:S01]  /*1160*/  PRMT R110, RZ, 0x5410, R71.reuse ;  /* 0x00005410ff6e7816 */ /* 0x100fe20000000047 */
[----:B------:R-:W-:Y:S01]  /*1170*/  FFMA.FTZ R46, R69, R21, R46 ;  /* 0x00000015452e7223 */ /* 0x000fe2000001002e */
[----:B------:R-:W-:Y:S01]  /*1180*/  PRMT R112, RZ, 0x7610, R71 ;  /* 0x00007610ff707816 */ /* 0x000fe20000000047 */
[----:B------:R-:W-:Y:S01]  /*1190*/  FADD.FTZ R20, -R126, 1 ;  /* 0x3f8000007e147421 */ /* 0x000fe20000010100 */
[----:B------:R0:W0:Y:S01]  /*11a0*/  MUFU.RCP R132, R75 ;  /* 0x0000004b00847308 */ /* 0x0000220000001000 */
[----:B------:R-:W-:Y:S01]  /*11b0*/  PRMT R21, RZ, 0x7610, R9 ;  /* 0x00007610ff157816 */ /* 0x000fe20000000009 */
[----:B------:R-:W-:-:S02]  /*11c0*/  FMUL.FTZ R71, R104, R72 ;  /* 0x0000004868477220 */ /* 0x000fc40000410000 */
[C---:B-1----:R-:W-:Y:S02]  /*11d0*/  FMUL.FTZ R74, R79.reuse, R126 ;  /* 0x0000007e4f4a7220 */ /* 0x042fe40000410000 */
[----:B------:R-:W-:Y:S01]  /*11e0*/  FFMA.FTZ R128, R79, R20, 1 ;  /* 0x3f8000004f807423 */ /* 0x000fe20000010014 */
[----:B------:R-:W-:Y:S01]  /*11f0*/  PRMT R20, RZ, 0x5410, R10 ;  /* 0x00005410ff147816 */ /* 0x000fe2000000000a */
[----:B------:R-:W-:Y:S02]  /*1200*/  FFMA.FTZ R46, R71, R21, R46 ;  /* 0x00000015472e7223 */ /* 0x000fe4000001002e */
[----:B------:R-:W-:Y:S02]  /*1210*/  FMUL.FTZ R73, R106, R74 ;  /* 0x0000004a6a497220 */ /* 0x000fe40000410000 */
[----:B------:R-:W-:Y:S02]  /*1220*/  FADD.FTZ R94, R94, 1 ;  /* 0x3f8000005e5e7421 */ /* 0x000fe40000010000 */
[----:B------:R-:W-:-:S02]  /*1230*/  FFMA.FTZ R46, R73, R20, R46 ;  /* 0x00000014492e7223 */ /* 0x000fc4000001002e */
[----:B0-----:R-:W-:Y:S02]  /*1240*/  FADD.FTZ R20, -R130, 1 ;  /* 0x3f80000082147421 */ /* 0x001fe40000010100 */
[----:B--2---:R-:W-:Y:S01]  /*1250*/  FADD.FTZ R21, -R121, 1 ;  /* 0x3f80000079157421 */ /* 0x004fe20000010100 */
[----:B------:R-:W0:Y:S01]  /*1260*/  MUFU.RCP R125, R94 ;  /* 0x0000005e007d7308 */ /* 0x000e220000001000 */
[----:B------:R-:W-:Y:S02]  /*1270*/  FMUL.FTZ R78, R80, R121 ;  /* 0x00000079504e7220 */ /* 0x000fe40000410000 */
[----:B------:R-:W-:Y:S02]  /*1280*/  FADD.FTZ R96, R96, 1 ;  /* 0x3f80000060607421 */ /* 0x000fe40000010000 */
[----:B------:R-:W-:Y:S01]  /*1290*/  FFMA.FTZ R123, R80, R21, 1 ;  /* 0x3f800000507b7423 */ /* 0x000fe20000010015 */
[----:B------:R-:W-:Y:S01]  /*12a0*/  PRMT R21, RZ, 0x7610, R10 ;  /* 0x00007610ff157816 */ /* 0x000fe2000000000a */
[----:B------:R-:W-:Y:S01]  /*12b0*/  FMUL.FTZ R75, R108, R78 ;  /* 0x0000004e6c4b7220 */ /* 0x000fe20000410000 */
[----:B------:R-:W1:Y:S01]  /*12c0*/  MUFU.RCP R134, R96 ;  /* 0x0000006000867308 */ /* 0x000e620000001000 */
[----:B------:R-:W-:-:S02]  /*12d0*/  FMUL.FTZ R80, R81, R130 ;  /* 0x0000008251507220 */ /* 0x000fc40000410000 */
[----:B------:R-:W-:Y:S02]  /*12e0*/  FFMA.FTZ R46, R75, R21, R46 ;  /* 0x000000154b2e7223 */ /* 0x000fe4000001002e */
[----:B------:R-:W-:Y:S02]  /*12f0*/  FMUL.FTZ R77, R110, R80 ;  /* 0x000000506e4d7220 */ /* 0x000fe40000410000 */
[----:B------:R-:W-:Y:S01]  /*1300*/  FMUL.FTZ R82, R83, R132 ;  /* 0x0000008453527220 */ /* 0x000fe20000410000 */
[----:B------:R-:W-:Y:S01]  /*1310*/  PRMT R21, RZ, 0x7610, R11 ;  /* 0x00007610ff157816 */ /* 0x000fe2000000000b */
[----:B------:R-:W-:Y:S02]  /*1320*/  IMAD R86, R0, c[0x0][0x2f0], RZ ;  /* 0x0000bc0000567a24 */ /* 0x000fe400078e02ff */
[----:B------:R-:W-:Y:S02]  /*1330*/  FMUL.FTZ R79, R112, R82 ;  /* 0x00000052704f7220 */ /* 0x000fe40000410000 */
[----:B------:R-:W-:-:S02]  /*1340*/  IMAD R91, R43, c[0x0][0x2f4], R86 ;  /* 0x0000bd002b5b7a24 */ /* 0x000fc400078e0256 */
[----:B------:R-:W-:-:S04]  /*1350*/  IMAD.WIDE.U32 R86, R43, c[0x0][0x2f0], R2 ;  /* 0x0000bc002b567a25 */ /* 0x000fc800078e0002 */
[----:B------:R-:W-:Y:S01]  /*1360*/  FMUL.FTZ R89, R92, -1.4426950216293334961 ;  /* 0xbfb8aa3b5c597820 */ /* 0x000fe20000410000 */
[----:B------:R-:W-:Y:S01]  /*1370*/  IADD3 R87, R87, R91, RZ ;  /* 0x0000005b57577210 */ /* 0x000fe20007ffe0ff */
[----:B0-----:R-:W-:Y:S01]  /*1380*/  FMUL.FTZ R84, R88, R125 ;  /* 0x0000007d58547220 */ /* 0x001fe20000410000 */
[----:B------:R-:W-:Y:S01]  /*1390*/  PRMT R91, RZ, 0x7610, R26 ;  /* 0x00007610ff5b7816 */ /* 0x000fe2000000001a */
[----:B------:R0:W2:Y:S01]  /*13a0*/  MUFU.EX2 R129, R89 ;  /* 0x0000005900817308 */ /* 0x0000a20000000800 */
[--C-:B------:R-:W-:Y:S02]  /*13b0*/  PRMT R93, RZ, 0x5410, R27.reuse ;  /* 0x00005410ff5d7816 */ /* 0x100fe4000000001b */
[----:B------:R-:W-:Y:S02]  /*13c0*/  PRMT R95, RZ, 0x7610, R27 ;  /* 0x00007610ff5f7816 */ /* 0x000fe4000000001b */
[----:B------:R-:W-:Y:S02]  /*13d0*/  PRMT R94, RZ, 0x7610, R22 ;  /* 0x00007610ff5e7816 */ /* 0x000fe40000000016 */
[----:B0-----:R-:W-:-:S02]  /*13e0*/  PRMT R89, RZ, 0x5410, R26 ;  /* 0x00005410ff597816 */ /* 0x001fc4000000001a */
[----:B------:R-:W-:Y:S01]  /*13f0*/  PRMT R133, RZ, 0x5410, R22 ;  /* 0x00005410ff857816 */ /* 0x000fe20000000016 */
[----:B------:R-:W-:Y:S01]  /*1400*/  FMUL.FTZ R22, R94, -1.4426950216293334961 ;  /* 0xbfb8aa3b5e167820 */ /* 0x000fe20000410000 */
[----:B------:R-:W-:-:S03]  /*1410*/  PRMT R96, RZ, 0x5410, R23 ;  /* 0x00005410ff607816 */ /* 0x000fc60000000017 */
[----:B------:R0:W-:Y:S01]  /*1420*/  MUFU.EX2 R135, R22 ;  /* 0x0000001600877308 */ /* 0x0001e20000000800 */
[----:B---3--:R3:W-:Y:S02]  /*1430*/  STS.128 [R50.X16+0x200], R32 ;  /* 0x0002002032007388 */ /* 0x0087e4000000cc00 */
[----:B---3--:R-:W-:Y:S02]  /*1440*/  FFMA.FTZ R32, R81, R20, 1 ;  /* 0x3f80000051207423 */ /* 0x008fe40000010014 */
[----:B------:R-:W-:-:S04]  /*1450*/  FADD.FTZ R20, -R132, 1 ;  /* 0x3f80000084147421 */ /* 0x000fc80000010100 */
[----:B------:R-:W-:Y:S01]  /*1460*/  FFMA.FTZ R34, R83, R20, 1 ;  /* 0x3f80000053227423 */ /* 0x000fe20000010014 */
[----:B------:R-:W-:Y:S01]  /*1470*/  PRMT R20, RZ, 0x5410, R11 ;  /* 0x00005410ff147816 */ /* 0x000fe2000000000b */
[----:B----4-:R3:W-:Y:S01]  /*1480*/  STS.128 [R50.X16], R28 ;  /* 0x0000001c32007388 */ /* 0x0107e2000000cc00 */
[----:B------:R-:W-:-:S06]  /*1490*/  NOP ;  /* 0x0000000000007918 */ /* 0x000fcc0000000000 */
[----:B------:R-:W-:Y:S01]  /*14a0*/  FFMA.FTZ R20, R77, R20, R46 ;  /* 0x000000144d147223 */ /* 0x000fe2000001002e */
[----:B------:R-:W4:Y:S01]  /*14b0*/  LDS.128 R24, [R64] ;  /* 0x0000000040187984 */ /* 0x000f220000000c00 */
[----:B------:R-:W-:Y:S02]  /*14c0*/  FMUL.FTZ R81, R113, R84 ;  /* 0x0000005471517220 */ /* 0x000fe40000410000 */
[----:B---3--:R-:W-:Y:S02]  /*14d0*/  FFMA.FTZ R30, R79, R21, R20 ;  /* 0x000000154f1e7223 */ /* 0x008fe40000010014 */
[----:B------:R-:W-:Y:S02]  /*14e0*/  FADD.FTZ R21, -R125, 1 ;  /* 0x3f8000007d157421 */ /* 0x000fe40000010100 */
[----:B-1----:R-:W-:Y:S02]  /*14f0*/  FADD.FTZ R20, -R134, 1 ;  /* 0x3f80000086147421 */ /* 0x002fe40000010100 */
[----:B------:R-:W-:Y:S01]  /*1500*/  FFMA.FTZ R127, R88, R21, 1 ;  /* 0x3f800000587f7423 */ /* 0x000fe20000010015 */
[----:B------:R-:W-:Y:S01]  /*1510*/  PRMT R21, RZ, 0x5410, R4 ;  /* 0x00005410ff157816 */ /* 0x000fe20000000004 */
[----:B------:R-:W-:-:S02]  /*1520*/  FMUL.FTZ R88, R97, R134 ;  /* 0x0000008661587220 */ /* 0x000fc40000410000 */
[----:B------:R-:W-:Y:S01]  /*1530*/  FFMA.FTZ R136, R97, R20, 1 ;  /* 0x3f80000061887423 */ /* 0x000fe20000010014 */
[----:B------:R-:W-:Y:S01]  /*1540*/  PRMT R20, RZ, 0x7610, R4 ;  /* 0x00007610ff147816 */ /* 0x000fe20000000004 */
[----:B------:R-:W-:Y:S02]  /*1550*/  FFMA.FTZ R138, R81, R21, R30 ;  /* 0x00000015518a7223 */ /* 0x000fe4000001001e */
[----:B------:R-:W-:Y:S01]  /*1560*/  FMUL.FTZ R83, R115, R88 ;  /* 0x0000005873537220 */ /* 0x000fe20000410000 */
[----:B------:R-:W-:-:S03]  /*1570*/  PRMT R46, RZ, 0x7610, R23 ;  /* 0x00007610ff2e7816 */ /* 0x000fc60000000017 */
[----:B------:R-:W-:Y:S02]  /*1580*/  FFMA.FTZ R140, R83, R20, R138 ;  /* 0x00000014538c7223 */ /* 0x000fe4000001008a */
[----:B0-----:R-:W0:Y:S01]  /*1590*/  LDS.128 R20, [R64+0x10] ;  /* 0x0000100040147984 */ /* 0x001e220000000c00 */
[----:B------:R-:W-:Y:S02]  /*15a0*/  FMUL.FTZ R28, R133, -1.4426950216293334961 ;  /* 0xbfb8aa3b851c7820 */ /* 0x000fe40000410000 */
[----:B------:R-:W-:Y:S02]  /*15b0*/  FMUL.FTZ R29, R96, -1.4426950216293334961 ;  /* 0xbfb8aa3b601d7820 */ /* 0x000fe40000410000 */
[----:B------:R-:W-:Y:S02]  /*15c0*/  FMUL.FTZ R30, R46, -1.4426950216293334961 ;  /* 0xbfb8aa3b2e1e7820 */ /* 0x000fe40000410000 */
[----:B------:R-:W1:Y:S01]  /*15d0*/  MUFU.EX2 R28, R28 ;  /* 0x0000001c001c7308 */ /* 0x000e620000000800 */
[----:B----4-:R-:W-:-:S07]  /*15e0*/  PRMT R99, RZ, 0x7610, R24 ;  /* 0x00007610ff637816 */ /* 0x010fce0000000018 */
[----:B------:R-:W3:Y:S01]  /*15f0*/  MUFU.EX2 R137, R29 ;  /* 0x0000001d00897308 */ /* 0x000ee20000000800 */
[----:B------:R-:W-:Y:S01]  /*1600*/  PRMT R97, RZ, 0x5410, R24 ;  /* 0x00005410ff617816 */ /* 0x000fe20000000018 */
[----:B------:R-:W-:-:S06]  /*1610*/  FMUL.FTZ R100, R100, R99 ;  /* 0x0000006364647220 */ /* 0x000fcc0000410000 */
[----:B------:R-:W4:Y:S01]  /*1620*/  MUFU.EX2 R138, R30 ;  /* 0x0000001e008a7308 */ /* 0x000f220000000800 */
[----:B------:R-:W-:Y:S02]  /*1630*/  FADD.FTZ R131, R131, 1 ;  /* 0x3f80000083837421 */ /* 0x000fe40000010000 */
[----:B--2---:R-:W-:Y:S01]  /*1640*/  FADD.FTZ R129, R129, 1 ;  /* 0x3f80000081817421 */ /* 0x004fe20000010000 */
[--C-:B------:R-:W-:Y:S01]  /*1650*/  PRMT R101, RZ, 0x5410, R25.reuse ;  /* 0x00005410ff657816 */ /* 0x100fe20000000019 */
[----:B------:R-:W-:Y:S01]  /*1660*/  FMUL.FTZ R100, R117, R100 ;  /* 0x0000006475647220 */ /* 0x000fe20000410000 */
[----:B------:R-:W-:Y:S01]  /*1670*/  PRMT R103, RZ, 0x7610, R25 ;  /* 0x00007610ff677816 */ /* 0x000fe20000000019 */
[----:B------:R-:W-:Y:S01]  /*1680*/  FMUL.FTZ R25, R98, R97 ;  /* 0x0000006162197220 */ /* 0x000fe20000410000 */
[----:B------:R-:W2:Y:S01]  /*1690*/  MUFU.RCP R131, R131 ;  /* 0x0000008300837308 */ /* 0x000ea20000001000 */
[----:B-1----:R-:W-:Y:S01]  /*16a0*/  FADD.FTZ R24, R28, 1 ;  /* 0x3f8000001c187421 */ /* 0x002fe20000010000 */
[----:B------:R-:W-:Y:S01]  /*16b0*/  PRMT R107, RZ, 0x7610, R26 ;  /* 0x00007610ff6b7816 */ /* 0x000fe2000000001a */
[----:B------:R-:W-:-:S02]  /*16c0*/  FMUL.FTZ R28, R100, R119 ;  /* 0x00000077641c7220 */ /* 0x000fc40000410000 */
[----:B------:R-:W-:Y:S01]  /*16d0*/  FADD.FTZ R135, R135, 1 ;  /* 0x3f80000087877421 */ /* 0x000fe20000010000 */
[--C-:B0-----:R-:W-:Y:S02]  /*16e0*/  PRMT R98, RZ, 0x5410, R20.reuse ;  /* 0x00005410ff627816 */ /* 0x101fe40000000014 */
[----:B------:R-:W0:Y:S01]  /*16f0*/  MUFU.RCP R129, R129 ;  /* 0x0000008100817308 */ /* 0x000e220000001000 */
[----:B------:R-:W-:Y:S01]  /*1700*/  PRMT R100, RZ, 0x7610, R20 ;  /* 0x00007610ff647816 */ /* 0x000fe20000000014 */
[----:B---3--:R-:W-:Y:S02]  /*1710*/  FADD.FTZ R137, R137, 1 ;  /* 0x3f80000089897421 */ /* 0x008fe40000010000 */
[----:B------:R-:W-:Y:S02]  /*1720*/  FMUL.FTZ R20, R113, R98 ;  /* 0x0000006271147220 */ /* 0x000fe40000410000 */
[----:B----4-:R-:W-:Y:S01]  /*1730*/  FADD.FTZ R138, R138, 1 ;  /* 0x3f8000008a8a7421 */ /* 0x010fe20000010000 */
[----:B------:R-:W-:Y:S01]  /*1740*/  PRMT R105, RZ, 0x5410, R26 ;  /* 0x00005410ff697816 */ /* 0x000fe2000000001a */
[----:B------:R-:W-:Y:S01]  /*1750*/  FMUL.FTZ R108, R108, R107 ;  /* 0x0000006b6c6c7220 */ /* 0x000fe20000410000 */
[----:B------:R-:W1:Y:S01]  /*1760*/  MUFU.RCP R135, R135 ;  /* 0x0000008700877308 */ /* 0x000e620000001000 */
[----:B------:R-:W-:Y:S01]  /*1770*/  FMUL.FTZ R20, R125, R20 ;  /* 0x000000147d147220 */ /* 0x000fe20000410000 */
[--C-:B------:R-:W-:Y:S01]  /*1780*/  PRMT R109, RZ, 0x5410, R27.reuse ;  /* 0x00005410ff6d7816 */ /* 0x100fe2000000001b */
[----:B------:R-:W-:Y:S01]  /*1790*/  FMUL.FTZ R29, R104, R103 ;  /* 0x00000067681d7220 */ /* 0x000fe20000410000 */
[----:B------:R-:W-:Y:S01]  /*17a0*/  PRMT R111, RZ, 0x7610, R27 ;  /* 0x00007610ff6f7816 */ /* 0x000fe2000000001b */
[----:B------:R-:W-:Y:S01]  /*17b0*/  FMUL.FTZ R27, R102, R101 ;  /* 0x00000065661b7220 */ /* 0x000fe20000410000 */
[----:B------:R-:W-:-:S02]  /*17c0*/  PRMT R104, RZ, 0x7610, R21 ;  /* 0x00007610ff687816 */ /* 0x000fc40000000015 */
[----:B------:R3:W4:Y:S01]  /*17d0*/  MUFU.RCP R26, R24 ;  /* 0x00000018001a7308 */ /* 0x0007220000001000 */
[----:B------:R-:W-:Y:S01]  /*17e0*/  FMUL.FTZ R108, R121, R108 ;  /* 0x0000006c796c7220 */ /* 0x000fe20000410000 */
[----:B------:R-:W-:Y:S01]  /*17f0*/  PRMT R102, RZ, 0x5410, R21 ;  /* 0x00005410ff667816 */ /* 0x000fe20000000015 */
[----:B------:R-:W-:-:S05]  /*1800*/  FMUL.FTZ R25, R114, R25 ;  /* 0x0000001972197220 */ /* 0x000fca0000410000 */
[----:B------:R-:W0:Y:S01]  /*1810*/  MUFU.RCP R125, R138 ;  /* 0x0000008a007d7308 */ /* 0x000e220000001000 */
[----:B------:R-:W-:Y:S01]  /*1820*/  FMUL.FTZ R31, R106, R105 ;  /* 0x000000696a1f7220 */ /* 0x000fe20000410000 */
[----:B------:R-:W-:Y:S01]  /*1830*/  PRMT R114, RZ, 0x7610, R23 ;  /* 0x00007610ff727816 */ /* 0x000fe20000000017 */
[----:B------:R-:W-:-:S05]  /*1840*/  FMUL.FTZ R33, R110, R109 ;  /* 0x0000006d6e217220 */ /* 0x000fca0000410000 */
[----:B------:R-:W1:Y:S01]  /*1850*/  MUFU.RCP R137, R137 ;  /* 0x0000008900897308 */ /* 0x000e620000001000 */
[----:B------:R-:W-:Y:S01]  /*1860*/  FMUL.FTZ R123, R108, R123 ;  /* 0x0000007b6c7b7220 */ /* 0x000fe20000410000 */
[----:B------:R-:W-:Y:S01]  /*1870*/  PRMT R110, RZ, 0x5410, R23 ;  /* 0x00005410ff6e7816 */ /* 0x000fe20000000017 */
[----:B--2---:R-:W-:Y:S01]  /*1880*/  FADD.FTZ R23, -R131, 1 ;  /* 0x3f80000083177421 */ /* 0x004fe20000010100 */
[--C-:B------:R-:W-:Y:S01]  /*1890*/  PRMT R106, RZ, 0x5410, R22.reuse ;  /* 0x00005410ff6a7816 */ /* 0x100fe20000000016 */
[----:B---3--:R-:W-:Y:S01]  /*18a0*/  FMUL.FTZ R24, R76, R104 ;  /* 0x000000684c187220 */ /* 0x008fe20000410000 */
[----:B------:R-:W-:Y:S01]  /*18b0*/  PRMT R108, RZ, 0x7610, R22 ;  /* 0x00007610ff6c7816 */ /* 0x000fe20000000016 */
[----:B------:R-:W-:Y:S02]  /*18c0*/  FMUL.FTZ R35, R112, R111 ;  /* 0x0000006f70237220 */ /* 0x000fe40000410000 */
[----:B0-----:R-:W-:Y:S02]  /*18d0*/  FADD.FTZ R21, -R129, 1 ;  /* 0x3f80000081157421 */ /* 0x001fe40000010100 */
[----:B------:R-:W-:-:S02]  /*18e0*/  FMUL.FTZ R22, R85, R102 ;  /* 0x0000006655167220 */ /* 0x000fc40000410000 */
[----:B------:R-:W-:Y:S02]  /*18f0*/  FMUL.FTZ R29, R122, R29 ;  /* 0x0000001d7a1d7220 */ /* 0x000fe40000410000 */
[----:B------:R-:W-:Y:S02]  /*1900*/  FMUL.FTZ R31, R126, R31 ;  /* 0x0000001f7e1f7220 */ /* 0x000fe40000410000 */
[----:B------:R-:W-:Y:S02]  /*1910*/  FMUL.FTZ R33, R130, R33 ;  /* 0x0000002182217220 */ /* 0x000fe40000410000 */
[----:B------:R-:W-:Y:S02]  /*1920*/  FFMA.FTZ R23, R90, R23, 1 ;  /* 0x3f8000005a177423 */ /* 0x000fe40000010017 */
[----:B------:R-:W-:Y:S02]  /*1930*/  FMUL.FTZ R24, R131, R24 ;  /* 0x0000001883187220 */ /* 0x000fe40000410000 */
[----:B------:R-:W-:-:S02]  /*1940*/  FMUL.FTZ R35, R132, R35 ;  /* 0x0000002384237220 */ /* 0x000fc40000410000 */
[----:B------:R-:W-:Y:S02]  /*1950*/  FMUL.FTZ R115, R115, R100 ;  /* 0x0000006473737220 */ /* 0x000fe40000410000 */
[----:B------:R-:W-:Y:S02]  /*1960*/  FFMA.FTZ R21, R92, R21, 1 ;  /* 0x3f8000005c157423 */ /* 0x000fe40000010015 */
[----:B------:R-:W-:Y:S02]  /*1970*/  FMUL.FTZ R22, R129, R22 ;  /* 0x0000001681167220 */ /* 0x000fe40000410000 */
[----:B------:R-:W-:Y:S02]  /*1980*/  FMUL.FTZ R124, R29, R124 ;  /* 0x0000007c1d7c7220 */ /* 0x000fe40000410000 */
[----:B------:R-:W-:Y:S02]  /*1990*/  FMUL.FTZ R30, R31, R128 ;  /* 0x000000801f1e7220 */ /* 0x000fe40000410000 */
[----:B------:R-:W-:-:S02]  /*19a0*/  FMUL.FTZ R31, R33, R32 ;  /* 0x00000020211f7220 */ /* 0x000fc40000410000 */
[----:B------:R-:W-:Y:S02]  /*19b0*/  FMUL.FTZ R29, R89, R106 ;  /* 0x0000006a591d7220 */ /* 0x000fe40000410000 */
[----:B-1----:R-:W-:Y:S02]  /*19c0*/  FADD.FTZ R33, -R135, 1 ;  /* 0x3f80000087217421 */ /* 0x002fe40000010100 */
[----:B------:R-:W-:Y:S02]  /*19d0*/  FMUL.FTZ R24, R24, R23 ;  /* 0x0000001718187220 */ /* 0x000fe40000410000 */
[----:B------:R-:W-:Y:S02]  /*19e0*/  FMUL.FTZ R25, R25, R116 ;  /* 0x0000007419197220 */ /* 0x000fe40000410000 */
[----:B------:R-:W-:Y:S02]  /*19f0*/  FMUL.FTZ R34, R35, R34 ;  /* 0x0000002223227220 */ /* 0x000fe40000410000 */
[----:B------:R-:W-:-:S02]  /*1a00*/  FMUL.FTZ R115, R134, R115 ;  /* 0x0000007386737220 */ /* 0x000fc40000410000 */
[----:B----4-:R-:W-:Y:S02]  /*1a10*/  FADD.FTZ R32, -R26, 1 ;  /* 0x3f8000001a207421 */ /* 0x010fe40000010100 */
[----:B------:R-:W-:Y:S02]  /*1a20*/  FMUL.FTZ R21, R22, R21 ;  /* 0x0000001516157220 */ /* 0x000fe40000410000 */
[----:B------:R-:W-:Y:S02]  /*1a30*/  FADD.FTZ R23, -R125, 1 ;  /* 0x3f8000007d177421 */ /* 0x000fe40000010100 */
[----:B------:R-:W-:Y:S02]  /*1a40*/  FMUL.FTZ R139, R90, R131 ;  /* 0x000000835a8b7220 */ /* 0x000fe40000410000 */
[----:B------:R-:W-:Y:S02]  /*1a50*/  FADD.FTZ R35, -R137, 1 ;  /* 0x3f80000089237421 */ /* 0x000fe40000010100 */
[----:B------:R-:W-:-:S02]  /*1a60*/  FMUL.FTZ R22, R91, R108 ;  /* 0x0000006c5b167220 */ /* 0x000fc40000410000 */
[----:B------:R-:W-:Y:S02]  /*1a70*/  FMUL.FTZ R112, R93, R110 ;  /* 0x0000006e5d707220 */ /* 0x000fe40000410000 */
[----:B------:R-:W-:Y:S02]  /*1a80*/  FMUL.FTZ R116, R95, R114 ;  /* 0x000000725f747220 */ /* 0x000fe40000410000 */
[C---:B------:R-:W-:Y:S02]  /*1a90*/  FMUL.FTZ R90, R133.reuse, R26 ;  /* 0x0000001a855a7220 */ /* 0x040fe40000410000 */
[----:B------:R-:W-:Y:S02]  /*1aa0*/  FMUL.FTZ R29, R26, R29 ;  /* 0x0000001d1a1d7220 */ /* 0x000fe40000410000 */
[----:B------:R-:W-:Y:S02]  /*1ab0*/  FFMA.FTZ R26, R94, R33, 1 ;  /* 0x3f8000005e1a7423 */ /* 0x000fe40000010021 */
[----:B------:R-:W-:-:S02]  /*1ac0*/  FFMA.FTZ R32, R133, R32, 1 ;  /* 0x3f80000085207423 */ /* 0x000fc40000010020 */
        /* <DEDUP_REMOVED lines=13> */
[----:B------:R-:W-:Y:S02]  /*1ba0*/  FMUL.FTZ R116, R116, R33 ;  /* 0x0000002174747220 */ /* 0x000fe40000410000 */
[----:B------:R-:W-:Y:S01]  /*1bb0*/  IMAD R20, R170, c[0x0][0x2e8], RZ ;  /* 0x0000ba00aa147a24 */ /* 0x000fe200078e02ff */
[----:B------:R-:W-:Y:S01]  /*1bc0*/  F2FP.BF16.PACK_AB R31, R34, R31 ;  /* 0x0000001f221f723e */ /* 0x000fe200000010ff */
[----:B------:R-:W-:Y:S01]  /*1bd0*/  FMUL.FTZ R92, R92, R129 ;  /* 0x000000815c5c7220 */ /* 0x000fe20000410000 */
[----:B------:R-:W-:Y:S01]  /*1be0*/  F2FP.BF16.PACK_AB R28, R28, R25 ;  /* 0x000000191c1c723e */ /* 0x000fe200000010ff */
[----:B------:R-:W-:Y:S01]  /*1bf0*/  IMAD R113, R45, c[0x0][0x2ec], R20 ;  /* 0x0000bb002d717a24 */ /* 0x000fe200078e0214 */
[----:B------:R-:W-:Y:S02]  /*1c00*/  F2FP.BF16.PACK_AB R29, R124, R27 ;  /* 0x0000001b7c1d723e */ /* 0x000fe400000010ff */
[----:B------:R-:W-:Y:S01]  /*1c10*/  F2FP.BF16.PACK_AB R30, R123, R30 ;  /* 0x0000001e7b1e723e */ /* 0x000fe200000010ff */
[----:B------:R-:W-:Y:S01]  /*1c20*/  BAR.SYNC.DEFER_BLOCKING 0x0 ;  /* 0x0000000000007b1d */ /* 0x000fe20000010000 */
[----:B------:R-:W-:-:S02]  /*1c30*/  F2FP.BF16.PACK_AB R33, R24, R21 ;  /* 0x000000151821723e */ /* 0x000fc400000010ff */
[----:B------:R-:W-:Y:S02]  /*1c40*/  F2FP.BF16.PACK_AB R34, R23, R22 ;  /* 0x000000161722723e */ /* 0x000fe400000010ff */
        /* <DEDUP_REMOVED lines=18> */
[----:B-1----:R-:W-:Y:S01]  /*1d70*/  PRMT R33, RZ, 0x7610, R16 ;  /* 0x00007610ff217816 */ /* 0x002fe20000000010 */
        /* <DEDUP_REMOVED lines=77> */
.L_x_6456:
        /* <DEDUP_REMOVED lines=50> */
[----:B------:R-:W-:Y:S01]  /*2570*/  MOV R129, RZ ;  /* 0x000000ff00817202 */ /* 0x000fe20000000f00 */
[----:B------:R-:W-:Y:S01]  /*2580*/  CS2R R130, SRZ ;  /* 0x0000000000827805 */ /* 0x000fe2000001ff00 */
[----:B------:R-:W-:Y:S02]  /*2590*/  MOV R97, RZ ;  /* 0x000000ff00617202 */ /* 0x000fe40000000f00 */
.L_x_6494:
        /* <DEDUP_REMOVED lines=8> */
[----:B--2---:R0:W2:Y:S04]  /*2620*/  LDG.E.128 R12, [R20.64] ;  /* 0x00000004140c7981 */ /* 0x0040a8000c1e1d00 */
        /* <DEDUP_REMOVED lines=16> */
[----:B------:R-:W4:Y:S03]  /*2730*/  LDG.E R132, [R30.64] ;  /* 0x000000041e847981 */ /* 0x000f26000c1e1900 */
        /* <DEDUP_REMOVED lines=16> */
[----:B0-----:R-:W-:Y:S02]  /*2840*/  @!P2 IADD3 R12, R61, -0x2, RZ ;  /* 0xfffffffe3d0ca810 */ /* 0x001fe40007ffe0ff */
[----:B------:R-:W-:-:S03]  /*2850*/  IADD3 R32, R32, -R33, RZ ;  /* 0x8000002120207210 */ /* 0x000fc60007ffe0ff */
[----:B------:R-:W-:Y:S01]  /*2860*/  MUFU.EX2 R175, R175 ;  /* 0x000000af00af7308 */ /* 0x000fe20000000800 */
[----:B------:R-:W-:Y:S01]  /*2870*/  @!P2 IMAD R135, R12, c[0x0][0x16c], R129 ;  /* 0x00005b000c87aa24 */ /* 0x000fe200078e0281 */
[----:B------:R-:W-:Y:S01]  /*2880*/  IADD3 R30, R49, 0x200, RZ ;  /* 0x00000200311e7810 */ /* 0x000fe20007ffe0ff */
[----:B------:R-:W0:Y:S01]  /*2890*/  LDS.128 R12, [R64] ;  /* 0x00000000400c7984 */ /* 0x000e220000000c00 */
[----:B------:R-:W-:-:S04]  /*28a0*/  @!P1 LEA R30, R32, R129, 0x8 ;  /* 0x00000081201e9211 */ /* 0x000fc800078e40ff */
[----:B------:R-:W-:Y:S01]  /*28b0*/  SHF.L.U32 R136, R30, 0x2, RZ ;  /* 0x000000021e887819 */ /* 0x000fe200000006ff */
[----:B------:R-:W-:Y:S01]  /*28c0*/  HFMA2.MMA R166, -RZ, RZ, 0, 0 ;  /* 0x00000000ffa67435 */ /* 0x000fe200000001ff */
[----:B------:R-:W-:-:S04]  /*28d0*/  @!P2 IMAD.WIDE R134, R135, 0x8, R40 ;  /* 0x000000088786a825 */ /* 0x000fc800078e0228 */
[-C--:B------:R-:W-:Y:S02]  /*28e0*/  FMUL.FTZ R148, R84, R179.reuse ;  /* 0x000000b354947220 */ /* 0x080fe40000410000 */
[-C--:B------:R-:W-:Y:S01]  /*28f0*/  FMUL.FTZ R147, R86, R179.reuse ;  /* 0x000000b356937220 */ /* 0x080fe20000410000 */
[--C-:B------:R-:W-:Y:S01]  /*2900*/  PRMT R173, RZ, 0x5410, R8.reuse ;  /* 0x00005410ffad7816 */ /* 0x100fe20000000008 */
[-C--:B------:R-:W-:Y:S02]  /*2910*/  FMUL.FTZ R146, R88, R179.reuse ;  /* 0x000000b358927220 */ /* 0x080fe40000410000 */
[----:B------:R-:W4:Y:S01]  /*2920*/  MUFU.EX2 R148, R148 ;  /* 0x0000009400947308 */ /* 0x000f220000000800 */
[----:B------:R-:W-:Y:S01]  /*2930*/  PRMT R171, RZ, 0x7610, R8 ;  /* 0x00007610ffab7816 */ /* 0x000fe20000000008 */
[----:B------:R-:W-:Y:S01]  /*2940*/  FMUL.FTZ R150, R90, R179 ;  /* 0x000000b35a967220 */ /* 0x000fe20000410000 */
        /* <DEDUP_REMOVED lines=11> */
[----:B------:R-:W-:Y:S01]  /*2a00*/  PRMT R165, RZ, 0x5410, R10 ;  /* 0x00005410ffa57816 */ /* 0x000fe2000000000a */
[-C--:B------:R-:W-:Y:S02]  /*2a10*/  FMUL.FTZ R152, R94, R179.reuse ;  /* 0x000000b35e987220 */ /* 0x080fe40000410000 */
[-C--:B------:R-:W-:Y:S02]  /*2a20*/  FMUL.FTZ R215, R98, R179.reuse ;  /* 0x000000b362d77220 */ /* 0x080fe40000410000 */
[----:B------:R-:W0:Y:S01]  /*2a30*/  MUFU.EX2 R150, R150 ;  /* 0x0000009600967308 */ /* 0x000e220000000800 */
[-C--:B------:R-:W-:Y:S02]  /*2a40*/  FMUL.FTZ R213, R100, R179.reuse ;  /* 0x000000b364d57220 */ /* 0x080fe40000410000 */
[----:B------:R-:W-:-:S02]  /*2a50*/  FMUL.FTZ R190, R102, R179 ;  /* 0x000000b366be7220 */ /* 0x000fc40000410000 */
[-C--:B------:R-:W-:Y:S02]  /*2a60*/  FMUL.FTZ R202, R104, R179.reuse ;  /* 0x000000b368ca7220 */ /* 0x080fe40000410000 */
[-C--:B------:R-:W-:Y:S02]  /*2a70*/  FMUL.FTZ R198, R106, R179.reuse ;  /* 0x000000b36ac67220 */ /* 0x080fe40000410000 */
[-C--:B------:R-:W-:Y:S02]  /*2a80*/  FMUL.FTZ R223, R108, R179.reuse ;  /* 0x000000b36cdf7220 */ /* 0x080fe40000410000 */
[----:B------:R-:W-:Y:S01]  /*2a90*/  FMUL.FTZ R192, R110, R179 ;  /* 0x000000b36ec07220 */ /* 0x000fe20000410000 */
[----:B------:R-:W1:Y:S01]  /*2aa0*/  MUFU.EX2 R149, R149 ;  /* 0x0000009500957308 */ /* 0x000e620000000800 */
[----:B------:R-:W-:Y:S02]  /*2ab0*/  FMUL.FTZ R193, R88, R167 ;  /* 0x000000a758c17220 */ /* 0x000fe40000410000 */
[----:B----4-:R-:W-:Y:S01]  /*2ac0*/  FMUL.FTZ R164, R175, R148 ;  /* 0x00000094afa47220 */ /* 0x010fe20000410000 */
[----:B0-----:R-:W-:-:S04]  /*2ad0*/  PRMT R138, RZ, 0x7610, R15 ;  /* 0x00007610ff8a7816 */ /* 0x001fc8000000000f */
[----:B------:R-:W0:Y:S01]  /*2ae0*/  MUFU.EX2 R201, R201 ;  /* 0x000000c900c97308 */ /* 0x000e220000000800 */
[----:B------:R-:W-:Y:S02]  /*2af0*/  PRMT R163, RZ, 0x7610, R10 ;  /* 0x00007610ffa37816 */ /* 0x000fe4000000000a */
[--C-:B------:R-:W-:Y:S02]  /*2b00*/  PRMT R137, RZ, 0x5410, R16.reuse ;  /* 0x00005410ff897816 */ /* 0x100fe40000000010 */
[----:B------:R-:W-:-:S03]  /*2b10*/  PRMT R140, RZ, 0x7610, R16 ;  /* 0x00007610ff8c7816 */ /* 0x000fc60000000010 */
[----:B------:R-:W4:Y:S01]  /*2b20*/  MUFU.EX2 R152, R152 ;  /* 0x0000009800987308 */ /* 0x000f220000000800 */
[--C-:B------:R-:W-:Y:S01]  /*2b30*/  PRMT R161, RZ, 0x5410, R11.reuse ;  /* 0x00005410ffa17816 */ /* 0x100fe2000000000b */
[----:B------:R-:W-:Y:S01]  /*2b40*/  FMUL.FTZ R191, R92, R163 ;  /* 0x000000a35cbf7220 */ /* 0x000fe20000410000 */
[----:B------:R-:W-:Y:S02]  /*2b50*/  PRMT R159, RZ, 0x7610, R11 ;  /* 0x00007610ff9f7816 */ /* 0x000fe4000000000b */
[----:B------:R-:W-:-:S03]  /*2b60*/  PRMT R157, RZ, 0x5410, R4 ;  /* 0x00005410ff9d7816 */ /* 0x000fc60000000004 */
[----:B------:R-:W0:Y:S01]  /*2b70*/  MUFU.EX2 R215, R215 ;  /* 0x000000d700d77308 */ /* 0x000e220000000800 */
[----:B------:R-:W-:Y:S02]  /*2b80*/  PRMT R155, RZ, 0x7610, R4 ;  /* 0x00007610ff9b7816 */ /* 0x000fe40000000004 */
[--C-:B------:R-:W-:Y:S02]  /*2b90*/  PRMT R153, RZ, 0x5410, R5.reuse ;  /* 0x00005410ff997816 */ /* 0x100fe40000000005 */
[----:B------:R-:W-:-:S03]  /*2ba0*/  PRMT R151, RZ, 0x7610, R5 ;  /* 0x00007610ff977816 */ /* 0x000fc60000000005 */
        /* <DEDUP_REMOVED lines=20> */
[----:B--2---:R-:W-:Y:S04]  /*2cf0*/  STS.128 [R50.X16+0x420], R20 ;  /* 0x0004201432007388 */ /* 0x004fe8000000cc00 */
[----:B---3--:R-:W-:Y:S01]  /*2d00*/  STS.128 [R50.X16+0x620], R24 ;  /* 0x0006201832007388 */ /* 0x008fe2000000cc00 */
[----:B------:R-:W-:-:S06]  /*2d10*/  NOP ;  /* 0x0000000000007918 */ /* 0x000fcc0000000000 */
[----:B------:R-:W2:Y:S04]  /*2d20*/  LDS.128 R32, [R64+0x430] ;  /* 0x0004300040207984 */ /* 0x000ea80000000c00 */
[----:B------:R-:W3:Y:S04]  /*2d30*/  LDS.128 R28, [R64+0x420] ;  /* 0x00042000401c7984 */ /* 0x000ee80000000c00 */
[----:B------:R0:W-:Y:S04]  /*2d40*/  STS [R136+0x1af8], R175 ;  /* 0x001af8af88007388 */ /* 0x0001e80000000800 */
[----:B------:R-:W-:Y:S06]  /*2d50*/  BAR.SYNC.DEFER_BLOCKING 0x0 ;  /* 0x0000000000007b1d */ /* 0x000fec0000010000 */
[----:B------:R0:W5:Y:S01]  /*2d60*/  @!P2 LDG.E R166, [R134.64+0x4] ;  /* 0x0000040486a6a981 */ /* 0x000162000c1e1900 */
[----:B------:R-:W-:-:S02]  /*2d70*/  ISETP.NE.AND P2, PT, R49, 0x1f, PT ;  /* 0x0000001f3100780c */ /* 0x000fc40003f45270 */
[----:B--2---:R-:W-:-:S05]  /*2d80*/  PRMT R180, RZ, 0x5410, R33 ;  /* 0x00005410ffb47816 */ /* 0x004fca0000000021 */
[----:B------:R-:W-:-:S06]  /*2d90*/  FMUL.FTZ R231, R85, R180 ;  /* 0x000000b455e77220 */ /* 0x000fcc0000410000 */
[----:B------:R2:W1:Y:S01]  /*2da0*/  @P2 LDS R180, [R49.X4+0x22fc] ;  /* 0x0022fc0031b42984 */ /* 0x0004620000004800 */
[--C-:B------:R-:W-:Y:S02]  /*2db0*/  PRMT R24, RZ, 0x5410, R12.reuse ;  /* 0x00005410ff187816 */ /* 0x100fe4000000000c */
[----:B------:R-:W-:Y:S02]  /*2dc0*/  PRMT R26, RZ, 0x7610, R12 ;  /* 0x00007610ff1a7816 */ /* 0x000fe4000000000c */
[--C-:B------:R-:W-:Y:S01]  /*2dd0*/  PRMT R25, RZ, 0x5410, R13.reuse ;  /* 0x00005410ff197816 */ /* 0x100fe2000000000d */
[----:B------:R-:W-:Y:S02]  /*2de0*/  FMUL.FTZ R18, R24, R177 ;  /* 0x000000b118127220 */ /* 0x000fe40000410000 */
[----:B------:R-:W-:Y:S01]  /*2df0*/  FMUL.FTZ R207, R26, R183 ;  /* 0x000000b71acf7220 */ /* 0x000fe20000410000 */
[----:B0-----:R-:W-:Y:S01]  /*2e00*/  PRMT R134, RZ, 0x7610, R13 ;  /* 0x00007610ff867816 */ /* 0x001fe2000000000d */
[----:B------:R-:W-:-:S02]  /*2e10*/  FMUL.FTZ R22, R96, R179 ;  /* 0x000000b360167220 */ /* 0x000fc40000410000 */
[----:B------:R-:W-:Y:S02]  /*2e20*/  FMUL.FTZ R174, R25, R158 ;  /* 0x0000009e19ae7220 */ /* 0x000fe40000410000 */
[----:B------:R-:W-:Y:S01]  /*2e30*/  FFMA.FTZ R13, R148, R18, R207 ;  /* 0x00000012940d7223 */ /* 0x000fe200000100cf */
[----:B------:R-:W-:Y:S01]  /*2e40*/  PRMT R27, RZ, 0x5410, R14 ;  /* 0x00005410ff1b7816 */ /* 0x000fe2000000000e */
[----:B------:R-:W0:Y:S01]  /*2e50*/  MUFU.EX2 R22, R22 ;  /* 0x0000001600167308 */ /* 0x000e220000000800 */
[----:B------:R-:W-:Y:S01]  /*2e60*/  PRMT R135, RZ, 0x5410, R15 ;  /* 0x00005410ff877816 */ /* 0x000fe2000000000f */
[----:B------:R-:W-:Y:S01]  /*2e70*/  FMUL.FTZ R199, R134, R193 ;  /* 0x000000c186c77220 */ /* 0x000fe20000410000 */
[--C-:B------:R-:W-:Y:S01]  /*2e80*/  PRMT R204, RZ, 0x5410, R32.reuse ;  /* 0x00005410ffcc7816 */ /* 0x100fe20000000020 */
[C---:B------:R-:W-:Y:S01]  /*2e90*/  FMUL.FTZ R15, R147.reuse, R164 ;  /* 0x000000a4930f7220 */ /* 0x040fe20000410000 */
[----:B------:R-:W-:Y:S01]  /*2ea0*/  PRMT R176, RZ, 0x7610, R32 ;  /* 0x00007610ffb07816 */ /* 0x000fe20000000020 */
[----:B------:R-:W-:Y:S01]  /*2eb0*/  FMUL.FTZ R32, R90, R165 ;  /* 0x000000a55a207220 */ /* 0x000fe20000410000 */
[----:B------:R-:W-:Y:S01]  /*2ec0*/  PRMT R136, RZ, 0x7610, R14 ;  /* 0x00007610ff887816 */ /* 0x000fe2000000000e */
[----:B------:R-:W-:Y:S01]  /*2ed0*/  FFMA.FTZ R13, R147, R13, R174 ;  /* 0x0000000d930d7223 */ /* 0x000fe200000100ae */
[----:B---3--:R-:W-:-:S02]  /*2ee0*/  PRMT R14, RZ, 0x5410, R29 ;  /* 0x00005410ff0e7816 */ /* 0x008fc4000000001d */
[----:B------:R-:W-:Y:S02]  /*2ef0*/  PRMT R16, RZ, 0x7610, R29 ;  /* 0x00007610ff107816 */ /* 0x000fe4000000001d */
[--C-:B------:R-:W-:Y:S02]  /*2f00*/  PRMT R168, RZ, 0x5410, R31.reuse ;  /* 0x00005410ffa87816 */ /* 0x100fe4000000001f */
[----:B------:R-:W-:Y:S02]  /*2f10*/  PRMT R200, RZ, 0x7610, R31 ;  /* 0x00007610ffc87816 */ /* 0x000fe4000000001f */
[----:B------:R-:W-:Y:S02]  /*2f20*/  PRMT R182, RZ, 0x7610, R33 ;  /* 0x00007610ffb67816 */ /* 0x000fe40000000021 */
[--C-:B------:R-:W-:Y:S02]  /*2f30*/  PRMT R208, RZ, 0x5410, R35.reuse ;  /* 0x00005410ffd07816 */ /* 0x100fe40000000023 */
[----:B------:R-:W-:Y:S01]  /*2f40*/  PRMT R210, RZ, 0x7610, R35 ;  /* 0x00007610ffd27816 */ /* 0x000fe20000000023 */
[----:B------:R-:W-:Y:S01]  /*2f50*/  FMUL.FTZ R197, R27, R32 ;  /* 0x000000201bc57220 */ /* 0x000fe20000410000 */
[--C-:B------:R-:W-:Y:S01]  /*2f60*/  PRMT R35, RZ, 0x5410, R6.reuse ;  /* 0x00005410ff237816 */ /* 0x100fe20000000006 */
[C---:B-1----:R-:W-:Y:S01]  /*2f70*/  FMUL.FTZ R15, R146.reuse, R15 ;  /* 0x0000000f920f7220 */ /* 0x042fe20000410000 */
[----:B------:R-:W-:Y:S01]  /*2f80*/  PRMT R33, RZ, 0x7610, R6 ;  /* 0x00007610ff217816 */ /* 0x000fe20000000006 */
[----:B------:R-:W-:Y:S01]  /*2f90*/  FFMA.FTZ R13, R146, R13, R199 ;  /* 0x0000000d920d7223 */ /* 0x000fe200000100c7 */
[----:B------:R-:W-:-:S02]  /*2fa0*/  PRMT R31, RZ, 0x5410, R7 ;  /* 0x00005410ff1f7816 */ /* 0x000fc40000000007 */
        /* <DEDUP_REMOVED lines=9> */
[----:B------:R-:W-:Y:S02]  /*3040*/  FMUL.FTZ R34, R94, R161 ;  /* 0x000000a15e227220 */ /* 0x000fe40000410000 */
[----:B------:R-:W-:-:S02]  /*3050*/  FMUL.FTZ R30, R110, R31 ;  /* 0x0000001f6e1e7220 */ /* 0x000fc40000410000 */
[----:B------:R-:W-:Y:S02]  /*3060*/  FMUL.FTZ R162, R112, R29 ;  /* 0x0000001d70a27220 */ /* 0x000fe40000410000 */
[----:B------:R-:W-:Y:S02]  /*3070*/  FMUL.FTZ R178, R136, R191 ;  /* 0x000000bf88b27220 */ /* 0x000fe40000410000 */
[C---:B------:R-:W-:Y:S02]  /*3080*/  FMUL.FTZ R212, R150.reuse, R15 ;  /* 0x0000000f96d47220 */ /* 0x040fe40000410000 */
[----:B------:R-:W-:Y:S02]  /*3090*/  FMUL.FTZ R182, R93, R208 ;  /* 0x000000d05db67220 */ /* 0x000fe40000410000 */
[----:B------:R-:W-:Y:S02]  /*30a0*/  FMUL.FTZ R176, R95, R210 ;  /* 0x000000d25fb07220 */ /* 0x000fe40000410000 */
[----:B------:R-:W-:Y:S01]  /*30b0*/  FFMA.FTZ R13, R150, R13, R197 ;  /* 0x0000000d960d7223 */ /* 0x000fe200000100c5 */
        /* <DEDUP_REMOVED lines=18> */
[----:B------:R-:W-:Y:S01]  /*31e0*/  FFMA.FTZ R17, R149, R13, R178 ;  /* 0x0000000d95117223 */ /* 0x000fe200000100b2 */
[----:B------:R-:W-:Y:S05]  /*31f0*/  @P2 BRA `(.L_x_6459) ;  /* 0x0000007000002947 */ /* 0x000fea0003800000 */
[----:B0-2-4-:R-:W-:Y:S02]  /*3200*/  ISETP.NE.AND P3, PT, R61, c[0x0][0x174], PT ;  /* 0x00005d003d007a0c */ /* 0x015fe40003f65270 */
[----:B------:R-:W-:-:S11]  /*3210*/  MOV R180, 0x3f800000 ;  /* 0x3f80000000b47802 */ /* 0x000fd60000000f00 */
[----:B------:R-:W-:-:S04]  /*3220*/  @P3 LEA.HI R13, R61, R61, RZ, 0x1 ;  /* 0x0000003d3d0d3211 */ /* 0x000fc800078f08ff */
[----:B------:R-:W-:-:S04]  /*3230*/  @P3 LOP3.LUT R16, R13, 0xfffffe, RZ, 0xc0, !PT ;  /* 0x00fffffe0d103812 */ /* 0x000fc800078ec0ff */
[----:B------:R-:W-:-:S04]  /*3240*/  @P3 IADD3 R16, -R16, R61, RZ ;  /* 0x0000003d10103210 */ /* 0x000fc80007ffe1ff */
[----:B------:R-:W-:-:S05]  /*3250*/  @P3 LEA R16, R16, R129, 0x8 ;  /* 0x0000008110103211 */ /* 0x000fca00078e40ff */
[----:B------:R0:W1:Y:S02]  /*3260*/  @P3 LDS R180, [R16.X4+0x1af8] ;  /* 0x001af80010b43984 */ /* 0x0000640000004800 */
.L_x_6459:
[----:B0-2-4-:R-:W-:Y:S05]  /*3270*/  BSYNC B0 ;  /* 0x0000000000007941 */ /* 0x015fea0003800000 */
.L_x_6458:
[----:B-1----:R-:W-:Y:S01]  /*3280*/  FMUL.FTZ R13, R201, R180 ;  /* 0x000000b4c90d7220 */ /* 0x002fe20000410000 */
[----:B------:R-:W-:Y:S01]  /*3290*/  ISETP.GE.AND P3, PT, R50, 0x1, PT ;  /* 0x000000013200780c */ /* 0x000fe20003f66270 */
[----:B------:R-:W-:Y:S01]  /*32a0*/  FFMA.FTZ R19, R192, R19, R235 ;  /* 0x00000013c0137223 */ /* 0x000fe200000100eb */
[----:B------:R-:W-:Y:S01]  /*32b0*/  LOP3.LUT R208, R49, 0x1f, RZ, 0xc0, !PT ;  /* 0x0000001f31d07812 */ /* 0x000fe200078ec0ff */
[----:B------:R-:W-:Y:S01]  /*32c0*/  FFMA.FTZ R17, R152, R17, R205 ;  /* 0x0000001198117223 */ /* 0x000fe200000100cd */
[----:B------:R-:W-:Y:S01]  /*32d0*/  ISETP.GE.OR P0, PT, R61, c[0x0][0x174], P0 ;  /* 0x00005d003d007a0c */ /* 0x000fe20000706670 */
[----:B------:R-:W-:Y:S01]  /*32e0*/  FMUL.FTZ R168, R192, R13 ;  /* 0x0000000dc0a87220 */ /* 0x000fe20000410000 */
[----:B------:R-:W-:Y:S01]  /*32f0*/  ISETP.NE.AND P4, PT, R208, 0x1f, PT ;  /* 0x0000001fd000780c */ /* 0x000fe20003f85270 */
[----:B------:R-:W-:Y:S01]  /*3300*/  FMUL.FTZ R15, R152, R15 ;  /* 0x0000000f980f7220 */ /* 0x000fe20000410000 */
[----:B------:R-:W-:Y:S01]  /*3310*/  ISETP.NE.AND P5, PT, R49, RZ, PT ;  /* 0x000000ff3100720c */ /* 0x000fe20003fa5270 */
[----:B------:R-:W-:Y:S01]  /*3320*/  FFMA.FTZ R19, R223, R19, R20 ;  /* 0x00000013df137223 */ /* 0x000fe20000010014 */
[----:B------:R-:W-:Y:S01]  /*3330*/  SHF.L.U32 R210, R2, 0x2, RZ ;  /* 0x0000000202d27819 */ /* 0x000fe200000006ff */
[C---:B------:R-:W-:Y:S01]  /*3340*/  FFMA.FTZ R17, R22.reuse, R17, R203 ;  /* 0x0000001116117223 */ /* 0x040fe200000100cb */
[----:B------:R-:W-:Y:S01]  /*3350*/  IADD3 R220, R49, 0x1c0, RZ ;  /* 0x000001c031dc7810 */ /* 0x000fe20007ffe0ff */
[----:B------:R-:W-:Y:S01]  /*3360*/  FMUL.FTZ R13, R223, R168 ;  /* 0x000000a8df0d7220 */ /* 0x000fe20000410000 */
[----:B------:R-:W-:Y:S01]  /*3370*/  IADD3 R222, R49, 0x1e0, RZ ;  /* 0x000001e031de7810 */ /* 0x000fe20007ffe0ff */
[----:B------:R-:W-:Y:S01]  /*3380*/  FMUL.FTZ R16, R22, R15 ;  /* 0x0000000f16107220 */ /* 0x000fe20000410000 */
[----:B------:R-:W-:Y:S01]  /*3390*/  LEA.HI.SX32 R220, R220, R49, 0x1b ;  /* 0x00000031dcdc7211 */ /* 0x000fe200078fdaff */
[----:B------:R-:W-:Y:S01]  /*33a0*/  FFMA.FTZ R19, R198, R19, R233 ;  /* 0x00000013c6137223 */ /* 0x000fe200000100e9 */
[----:B------:R-:W-:Y:S01]  /*33b0*/  LEA.HI.SX32 R222, R222, R49, 0x1b ;  /* 0x00000031dede7211 */ /* 0x000fe200078fdaff */
[----:B------:R-:W-:Y:S01]  /*33c0*/  FFMA.FTZ R17, R215, R17, R186 ;  /* 0x00000011d7117223 */ /* 0x000fe200000100ba */
[----:B------:R-:W-:Y:S01]  /*33d0*/  BSSY B0, `(.L_x_6460) ;  /* 0x000016b000007945 */ /* 0x000fe20003800000 */
        /* <DEDUP_REMOVED lines=33> */
[----:B------:R-:W-:Y:S02]  /*35f0*/  FMUL.FTZ R16, R201, R16 ;  /* 0x00000010c9107220 */ /* 0x000fe40000410000 */
[----:B------:R-:W-:Y:S02]  /*3600*/  FMUL.FTZ R28, R67, R28 ;  /* 0x0000001c431c7220 */ /* 0x000fe40000410000 */
[C---:B------:R-:W-:Y:S01]  /*3610*/  FFMA.FTZ R19, R146.reuse, R19, R195 ;  /* 0x0000001392137223 */ /* 0x040fe200000100c3 */
[----:B------:R-:W1:Y:S01]  /*3620*/  SHFL.UP PT, R13, R16, 0x1, RZ ;  /* 0x04200000100d7989 */ /* 0x000e6200000e00ff */
[----:B------:R-:W-:Y:S02]  /*3630*/  FMUL.FTZ R168, R146, R15 ;  /* 0x0000000f92a87220 */ /* 0x000fe40000410000 */
[----:B------:R-:W-:Y:S02]  /*3640*/  FMUL.FTZ R185, R65, R12 ;  /* 0x0000000c41b97220 */ /* 0x000fe40000410000 */
[----:B------:R-:W-:-:S02]  /*3650*/  FFMA.FTZ R19, R147, R19, R28 ;  /* 0x0000001393137223 */ /* 0x000fc4000001001c */
[----:B------:R-:W-:Y:S02]  /*3660*/  FMUL.FTZ R229, R147, R168 ;  /* 0x000000a893e57220 */ /* 0x000fe40000410000 */
[C---:B------:R-:W-:Y:S02]  /*3670*/  FFMA.FTZ R206, R148.reuse, R19, R185 ;  /* 0x0000001394ce7223 */ /* 0x040fe400000100b9 */
[----:B------:R-:W-:-:S03]  /*3680*/  FMUL.FTZ R229, R148, R229 ;  /* 0x000000e594e57220 */ /* 0x000fc60000410000 */
[----:B------:R-:W2:Y:S01]  /*3690*/  SHFL.DOWN PT, R15, R206, 0x1, 0x1f ;  /* 0x08201f00ce0f7f89 */ /* 0x000ea200000e0000 */
[----:B0-----:R-:W-:-:S03]  /*36a0*/  @P3 FFMA.FTZ R17, R16, R14, R17 ;  /* 0x0000000e10113223 */ /* 0x001fc60000010011 */
[----:B------:R-:W0:Y:S04]  /*36b0*/  SHFL.DOWN PT, R168, R229, 0x1, 0x1f ;  /* 0x08201f00e5a87f89 */ /* 0x000e2800000e0000 */
[----:B------:R-:W3:Y:S01]  /*36c0*/  SHFL.UP PT, R12, R17, 0x2, RZ ;  /* 0x04400000110c7989 */ /* 0x000ee200000e00ff */
[----:B-1----:R-:W-:Y:S01]  /*36d0*/  @P3 FMUL.FTZ R16, R16, R13 ;  /* 0x0000000d10103220 */ /* 0x002fe20000410000 */
[----:B------:R-:W-:-:S04]  /*36e0*/  ISETP.GE.AND P3, PT, R50, 0x2, PT ;  /* 0x000000023200780c */ /* 0x000fc80003f66270 */
[----:B------:R-:W1:Y:S01]  /*36f0*/  SHFL.UP PT, R13, R16, 0x2, RZ ;  /* 0x04400000100d7989 */ /* 0x000e6200000e00ff */
[C---:B--2---:R-:W-:Y:S02]  /*3700*/  @P4 FFMA.FTZ R206, R229.reuse, R15, R206 ;  /* 0x0000000fe5ce4223 */ /* 0x044fe400000100ce */
[----:B0-----:R-:W-:-:S03]  /*3710*/  @P4 FMUL.FTZ R229, R229, R168 ;  /* 0x000000a8e5e54220 */ /* 0x001fc60000410000 */
[----:B------:R-:W0:Y:S01]  /*3720*/  SHFL.DOWN PT, R15, R206, 0x2, 0x1f ;  /* 0x08401f00ce0f7f89 */ /* 0x000e2200000e0000 */
[----:B------:R-:W-:Y:S02]  /*3730*/  ISETP.GE.U32.AND P4, PT, R208, 0x1e, PT ;  /* 0x0000001ed000780c */ /* 0x000fe40003f86070 */
[C---:B---3--:R-:W-:Y:S01]  /*3740*/  @P3 FFMA.FTZ R17, R16.reuse, R12, R17 ;  /* 0x0000000c10113223 */ /* 0x048fe20000010011 */
[----:B------:R-:W2:Y:S04]  /*3750*/  SHFL.DOWN PT, R14, R229, 0x2, 0x1f ;  /* 0x08401f00e50e7f89 */ /* 0x000ea800000e0000 */
[----:B------:R-:W3:Y:S01]  /*3760*/  SHFL.UP PT, R12, R17, 0x4, RZ ;  /* 0x04800000110c7989 */ /* 0x000ee200000e00ff */
[----:B-1----:R-:W-:Y:S01]  /*3770*/  @P3 FMUL.FTZ R16, R16, R13 ;  /* 0x0000000d10103220 */ /* 0x002fe20000410000 */
[----:B------:R-:W-:-:S04]  /*3780*/  ISETP.GE.AND P3, PT, R50, 0x4, PT ;  /* 0x000000043200780c */ /* 0x000fc80003f66270 */
[----:B------:R-:W1:Y:S01]  /*3790*/  SHFL.UP PT, R13, R16, 0x4, RZ ;  /* 0x04800000100d7989 */ /* 0x000e6200000e00ff */
[C---:B0-----:R-:W-:Y:S02]  /*37a0*/  @!P4 FFMA.FTZ R206, R229.reuse, R15, R206 ;  /* 0x0000000fe5cec223 */ /* 0x041fe400000100ce */
[----:B--2---:R-:W-:-:S03]  /*37b0*/  @!P4 FMUL.FTZ R229, R229, R14 ;  /* 0x0000000ee5e5c220 */ /* 0x004fc60000410000 */
[----:B------:R-:W0:Y:S01]  /*37c0*/  SHFL.DOWN PT, R19, R206, 0x4, 0x1f ;  /* 0x08801f00ce137f89 */ /* 0x000e2200000e0000 */
[----:B------:R-:W-:Y:S02]  /*37d0*/  ISETP.GE.U32.AND P4, PT, R208, 0x1c, PT ;  /* 0x0000001cd000780c */ /* 0x000fe40003f86070 */
[C---:B---3--:R-:W-:Y:S01]  /*37e0*/  @P3 FFMA.FTZ R17, R16.reuse, R12, R17 ;  /* 0x0000000c10113223 */ /* 0x048fe20000010011 */
[----:B------:R-:W2:Y:S04]  /*37f0*/  SHFL.DOWN PT, R14, R229, 0x4, 0x1f ;  /* 0x08801f00e50e7f89 */ /* 0x000ea800000e0000 */
[----:B------:R-:W3:Y:S01]  /*3800*/  SHFL.UP PT, R12, R17, 0x8, RZ ;  /* 0x05000000110c7989 */ /* 0x000ee200000e00ff */
[----:B-1----:R-:W-:Y:S01]  /*3810*/  @P3 FMUL.FTZ R16, R16, R13 ;  /* 0x0000000d10103220 */ /* 0x002fe20000410000 */
[----:B------:R-:W-:-:S02]  /*3820*/  ISETP.GE.AND P3, PT, R50, 0x8, PT ;  /* 0x000000083200780c */ /* 0x000fc40003f66270 */
[----:B------:R-:W-:Y:S02]  /*3830*/  MOV R13, RZ ;  /* 0x000000ff000d7202 */ /* 0x000fe40000000f00 */
[----:B------:R-:W1:Y:S01]  /*3840*/  SHFL.UP PT, R15, R16, 0x8, RZ ;  /* 0x05000000100f7989 */ /* 0x000e6200000e00ff */
[C---:B0-----:R-:W-:Y:S02]  /*3850*/  @!P4 FFMA.FTZ R206, R229.reuse, R19, R206 ;  /* 0x00000013e5cec223 */ /* 0x041fe400000100ce */
[----:B--2---:R-:W-:-:S03]  /*3860*/  @!P4 FMUL.FTZ R229, R229, R14 ;  /* 0x0000000ee5e5c220 */ /* 0x004fc60000410000 */
[----:B------:R-:W0:Y:S01]  /*3870*/  SHFL.DOWN PT, R19, R206, 0x8, 0x1f ;  /* 0x09001f00ce137f89 */ /* 0x000e2200000e0000 */
[----:B------:R-:W-:Y:S02]  /*3880*/  ISETP.GE.U32.AND P4, PT, R208, 0x18, PT ;  /* 0x00000018d000780c */ /* 0x000fe40003f86070 */
[----:B---3--:R-:W-:Y:S01]  /*3890*/  @P3 FFMA.FTZ R17, R16, R12, R17 ;  /* 0x0000000c10113223 */ /* 0x008fe20000010011 */
[----:B------:R-:W2:Y:S01]  /*38a0*/  SHFL.DOWN PT, R168, R229, 0x8, 0x1f ;  /* 0x09001f00e5a87f89 */ /* 0x000ea200000e0000 */
[----:B------:R-:W-:-:S03]  /*38b0*/  HFMA2.MMA R12, -RZ, RZ, 1.875, 0 ;  /* 0x3f800000ff0c7435 */ /* 0x000fc600000001ff */
[----:B------:R-:W3:Y:S01]  /*38c0*/  SHFL.UP PT, R14, R17, 0x10, RZ ;  /* 0x06000000110e7989 */ /* 0x000ee200000e00ff */
[----:B-1----:R-:W-:Y:S01]  /*38d0*/  @P3 FMUL.FTZ R16, R16, R15 ;  /* 0x0000000f10103220 */ /* 0x002fe20000410000 */
[----:B------:R-:W-:-:S05]  /*38e0*/  ISETP.GE.U32.AND P3, PT, R208, 0x10, PT ;  /* 0x00000010d000780c */ /* 0x000fca0003f66070 */
[----:B------:R-:W-:Y:S01]  /*38f0*/  @!P0 LDS.64 R12, [R129.X8+0x2378] ;  /* 0x00237800810c8984 */ /* 0x000fe20000008a00 */
[----:B------:R-:W-:-:S03]  /*3900*/  ISETP.GE.AND P0, PT, R50, 0x10, PT ;  /* 0x000000103200780c */ /* 0x000fc60003f06270 */
[----:B------:R-:W1:Y:S01]  /*3910*/  SHFL.UP PT, R15, R16, 0x10, RZ ;  /* 0x06000000100f7989 */ /* 0x000e6200000e00ff */
[----:B0-----:R-:W-:-:S03]  /*3920*/  @!P4 FFMA.FTZ R206, R229, R19, R206 ;  /* 0x00000013e5cec223 */ /* 0x001fc600000100ce */
[----:B-----5:R-:W-:Y:S01]  /*3930*/  SHFL.IDX PT, R19, R166, RZ, 0x1f ;  /* 0x00001fffa6137589 */ /* 0x020fe200000e0000 */
[----:B--2---:R-:W-:-:S03]  /*3940*/  @!P4 FMUL.FTZ R229, R229, R168 ;  /* 0x000000a8e5e5c220 */ /* 0x004fc60000410000 */
[----:B------:R-:W0:Y:S02]  /*3950*/  SHFL.DOWN PT, R184, R206, 0x10, 0x1f ;  /* 0x0a001f00ceb87f89 */ /* 0x000e2400000e0000 */
[----:B---3--:R-:W-:Y:S02]  /*3960*/  @P0 FFMA.FTZ R17, R16, R14, R17 ;  /* 0x0000000e10110223 */ /* 0x008fe40000010011 */
[----:B------:R-:W2:Y:S01]  /*3970*/  SHFL.DOWN PT, R168, R229, 0x10, 0x1f ;  /* 0x0a001f00e5a87f89 */ /* 0x000ea200000e0000 */
[----:B------:R-:W-:-:S03]  /*3980*/  IMAD R14, R170, c[0x0][0x298], RZ ;  /* 0x0000a600aa0e7a24 */ /* 0x000fc600078e02ff */
[----:B------:R-:W-:Y:S01]  /*3990*/  SHFL.UP PT, R17, R17, 0x1, RZ ;  /* 0x0420000011117989 */ /* 0x000fe200000e00ff */
[----:B------:R-:W-:Y:S02]  /*39a0*/  IMAD R237, R45, c[0x0][0x29c], R14 ;  /* 0x0000a7002ded7a24 */ /* 0x000fe400078e020e */
[----:B-1----:R-:W-:-:S06]  /*39b0*/  @P0 FMUL.FTZ R16, R16, R15 ;  /* 0x0000000f10100220 */ /* 0x002fcc0000410000 */
[----:B------:R-:W1:Y:S01]  /*39c0*/  SHFL.UP PT, R16, R16, 0x1, RZ ;  /* 0x0420000010107989 */ /* 0x000e6200000e00ff */
[----:B0-----:R-:W-:-:S03]  /*39d0*/  @!P3 FFMA.FTZ R206, R229, R184, R206 ;  /* 0x000000b8e5ceb223 */ /* 0x001fc600000100ce */
[----:B------:R-:W-:Y:S01]  /*39e0*/  SHFL.IDX PT, R209, R13, RZ, 0x1f ;  /* 0x00001fff0dd17589 */ /* 0x000fe200000e0000 */
[----:B--2---:R-:W-:-:S03]  /*39f0*/  @!P3 FMUL.FTZ R229, R229, R168 ;  /* 0x000000a8e5e5b220 */ /* 0x004fc60000410000 */
[----:B------:R-:W-:Y:S01]  /*3a00*/  SHFL.DOWN PT, R208, R206, 0x1, 0x1f ;  /* 0x08201f00ced07f89 */ /* 0x000fe200000e0000 */
[----:B------:R-:W-:-:S03]  /*3a10*/  IMAD R168, R170, c[0x0][0x2b8], RZ ;  /* 0x0000ae00aaa87a24 */ /* 0x000fc600078e02ff */
[----:B------:R-:W0:Y:S01]  /*3a20*/  SHFL.DOWN PT, R184, R229, 0x1, 0x1f ;  /* 0x08201f00e5b87f89 */ /* 0x000e2200000e0000 */
[----:B------:R-:W-:-:S03]  /*3a30*/  IMAD R239, R45, c[0x0][0x2bc], R168 ;  /* 0x0000af002def7a24 */ /* 0x000fc600078e02a8 */
[----:B------:R-:W-:Y:S04]  /*3a40*/  SHFL.IDX PT, R206, R206, RZ, 0x1f ;  /* 0x00001fffcece7589 */ /* 0x000fe800000e0000 */
[----:B------:R-:W2:Y:S01]  /*3a50*/  SHFL.IDX PT, R229, R229, RZ, 0x1f ;  /* 0x00001fffe5e57589 */ /* 0x000ea200000e0000 */
[----:B-1----:R-:W-:Y:S01]  /*3a60*/  @P1 FFMA.FTZ R19, R16, R19, R17 ;  /* 0x0000001310131223 */ /* 0x002fe20000010011 */
[----:B------:R-:W-:Y:S01]  /*3a70*/  HFMA2.MMA R17, -RZ, RZ, 0, 0 ;  /* 0x00000000ff117435 */ /* 0x000fe200000001ff */
[----:B------:R-:W-:Y:S02]  /*3a80*/  MOV R16, R49 ;  /* 0x0000003100107202 */ /* 0x000fe40000000f00 */
[----:B------:R-:W-:-:S04]  /*3a90*/  FFMA.FTZ R166, R175, R19, R18 ;  /* 0x00000013afa67223 */ /* 0x000fc80000010012 */
[----:B------:R-:W-:Y:S02]  /*3aa0*/  FFMA.FTZ R168, R148, R166, R207 ;  /* 0x000000a694a87223 */ /* 0x000fe400000100cf */
[----:B------:R-:W-:Y:S02]  /*3ab0*/  FFMA.FTZ R177, R24, -R177, R166 ;  /* 0x800000b118b17223 */ /* 0x000fe400000100a6 */
[----:B------:R-:W-:-:S04]  /*3ac0*/  IMAD.WIDE.U32 R14, R45, c[0x0][0x298], R16 ;  /* 0x0000a6002d0e7a25 */ /* 0x000fc800078e0010 */
[----:B0-----:R-:W-:Y:S01]  /*3ad0*/  @P2 FFMA.FTZ R209, R184, R209, R208 ;  /* 0x000000d1b8d12223 */ /* 0x001fe200000100d0 */
[----:B------:R-:W-:Y:S01]  /*3ae0*/  IADD3 R15, R15, R237, RZ ;  /* 0x000000ed0f0f7210 */ /* 0x000fe20007ffe0ff */
[----:B------:R-:W-:-:S04]  /*3af0*/  IMAD.WIDE.U32 R16, R45, c[0x0][0x2b8], R16 ;  /* 0x0000ae002d107a25 */ /* 0x000fc800078e0010 */
[----:B------:R-:W-:Y:S01]  /*3b00*/  FFMA.FTZ R174, R147, R168, R174 ;  /* 0x000000a893ae7223 */ /* 0x000fe200000100ae */
[----:B------:R-:W-:Y:S01]  /*3b10*/  MOV R18, R16 ;  /* 0x0000001000127202 */ /* 0x000fe20000000f00 */
[----:B------:R-:W-:Y:S01]  /*3b20*/  FFMA.FTZ R175, R209, R180, R176 ;  /* 0x000000b4d1af7223 */ /* 0x000fe200000100b0 */
[----:B------:R-:W-:Y:S01]  /*3b30*/  IADD3 R19, R17, R239, RZ ;  /* 0x000000ef11137210 */ /* 0x000fe20007ffe0ff */
[----:B------:R-:W-:Y:S01]  /*3b40*/  IMAD R180, R172, c[0x0][0x2c0], RZ ;  /* 0x0000b000acb47a24 */ /* 0x000fe200078e02ff */
[----:B------:R-:W-:Y:S01]  /*3b50*/  IADD3 R209, P0, R2, -0x200, RZ ;  /* 0xfffffe0002d17810 */ /* 0x000fe20007f1e0ff */
[----:B------:R-:W-:Y:S02]  /*3b60*/  FFMA.FTZ R176, R146, R174, R199 ;  /* 0x000000ae92b07223 */ /* 0x000fe400000100c7 */
[----:B------:R-:W-:Y:S02]  /*3b70*/  IMAD R16, R172, c[0x0][0x2a0], RZ ;  /* 0x0000a800ac107a24 */ /* 0x000fe400078e02ff */
[----:B------:R-:W-:-:S02]  /*3b80*/  IMAD R239, R47, c[0x0][0x2c4], R180 ;  /* 0x0000b1002fef7a24 */ /* 0x000fc400078e02b4 */
[----:B------:R-:W-:Y:S02]  /*3b90*/  FFMA.FTZ R180, R150, R176, R197 ;  /* 0x000000b096b47223 */ /* 0x000fe400000100c5 */
[----:B------:R-:W-:Y:S02]  /*3ba0*/  FFMA.FTZ R197, R201, R175, R182 ;  /* 0x000000afc9c57223 */ /* 0x000fe400000100b6 */
[C---:B------:R-:W-:Y:S02]  /*3bb0*/  IMAD R207, R47.reuse, c[0x0][0x2a4], R16 ;  /* 0x0000a9002fcf7a24 */ /* 0x040fe400078e0210 */
[----:B------:R-:W-:-:S04]  /*3bc0*/  IMAD.WIDE.U32 R16, R47, c[0x0][0x2a0], R14 ;  /* 0x0000a8002f107a25 */ /* 0x000fc800078e000e */
[----:B------:R-:W-:Y:S01]  /*3bd0*/  FFMA.FTZ R178, R149, R180, R178 ;  /* 0x000000b495b27223 */ /* 0x000fe200000100b2 */
[----:B------:R-:W-:Y:S01]  /*3be0*/  IADD3 R15, R17, R207, RZ ;  /* 0x000000cf110f7210 */ /* 0x000fe20007ffe0ff */
[----:B------:R-:W-:Y:S01]  /*3bf0*/  FFMA.FTZ R199, R192, R197, R235 ;  /* 0x000000c5c0c77223 */ /* 0x000fe200000100eb */
[----:B------:R-:W-:Y:S01]  /*3c00*/  LEA R237, P2, R16, c[0x0][0x318], 0x2 ;  /* 0x0000c60010ed7a11 */ /* 0x000fe200078410ff */
[----:B------:R-:W-:Y:S01]  /*3c10*/  FFMA.FTZ R182, R152, R178, R205 ;  /* 0x000000b298b67223 */ /* 0x000fe200000100cd */
[----:B------:R-:W-:Y:S01]  /*3c20*/  IADD3 R14, P1, R209, R16, RZ ;  /* 0x00000010d10e7210 */ /* 0x000fe20007f3e0ff */
[----:B------:R-:W-:Y:S01]  /*3c30*/  FFMA.FTZ R207, R223, R199, R20 ;  /* 0x000000c7dfcf7223 */ /* 0x000fe20000010014 */
[----:B------:R-:W-:Y:S01]  /*3c40*/  LEA.HI.X R212, R16, c[0x0][0x31c], R15, 0x2, P2 ;  /* 0x0000c70010d47a11 */ /* 0x000fe200010f140f */
[----:B------:R-:W-:Y:S02]  /*3c50*/  FFMA.FTZ R184, R22, R182, R203 ;  /* 0x000000b616b87223 */ /* 0x000fe400000100cb */
[----:B------:R-:W-:-:S02]  /*3c60*/  FFMA.FTZ R205, R198, R207, R233 ;  /* 0x000000cfc6cd7223 */ /* 0x000fc400000100e9 */
[----:B------:R-:W-:Y:S02]  /*3c70*/  FFMA.FTZ R186, R215, R184, R186 ;  /* 0x000000b8d7ba7223 */ /* 0x000fe400000100ba */
[----:B------:R-:W-:Y:S02]  /*3c80*/  FFMA.FTZ R203, R202, R205, R231 ;  /* 0x000000cdcacb7223 */ /* 0x000fe400000100e7 */
[C---:B------:R-:W-:Y:S02]  /*3c90*/  FFMA.FTZ R188, R213.reuse, R186, R188 ;  /* 0x000000bad5bc7223 */ /* 0x040fe400000100bc */
[C---:B------:R-:W-:Y:S02]  /*3ca0*/  FFMA.FTZ R211, R190.reuse, R203, R211 ;  /* 0x000000cbbed37223 */ /* 0x040fe400000100d3 */
[----:B------:R-:W-:Y:S02]  /*3cb0*/  FFMA.FTZ R190, R190, R188, R21 ;  /* 0x000000bcbebe7223 */ /* 0x000fe40000010015 */
[----:B------:R-:W-:Y:S01]  /*3cc0*/  FFMA.FTZ R213, R213, R211, R204 ;  /* 0x000000d3d5d57223 */ /* 0x000fe200000100cc */
[----:B------:R-:W-:Y:S01]  /*3cd0*/  SHF.L.U64.HI R204, R130, 0x2, R131 ;  /* 0x0000000282cc7819 */ /* 0x000fe20000010283 */
[----:B------:R-:W-:Y:S01]  /*3ce0*/  FFMA.FTZ R202, R202, R190, R227 ;  /* 0x000000becaca7223 */ /* 0x000fe200000100e3 */
[----:B------:R-:W-:Y:S01]  /*3cf0*/  SHF.L.U32 R227, R130, 0x2, RZ ;  /* 0x0000000282e37819 */ /* 0x000fe200000006ff */
[----:B------:R-:W-:-:S02]  /*3d00*/  FFMA.FTZ R215, R215, R213, R200 ;  /* 0x000000d5d7d77223 */ /* 0x000fc400000100c8 */
[----:B------:R-:W-:Y:S02]  /*3d10*/  FFMA.FTZ R198, R198, R202, R225 ;  /* 0x000000cac6c67223 */ /* 0x000fe400000100e1 */
[----:B------:R-:W-:Y:S02]  /*3d20*/  FFMA.FTZ R225, R22, R215, R23 ;  /* 0x000000d716e17223 */ /* 0x000fe40000010017 */
[----:B------:R-:W-:-:S04]  /*3d30*/  IMAD.WIDE.U32 R18, R47, c[0x0][0x2c0], R18 ;  /* 0x0000b0002f127a25 */ /* 0x000fc800078e0012 */
[----:B------:R-:W-:Y:S01]  /*3d40*/  FFMA.FTZ R221, R152, R225, R221 ;  /* 0x000000e198dd7223 */ /* 0x000fe200000100dd */
[----:B------:R-:W-:Y:S01]  /*3d50*/  IADD3 R17, R19, R239, RZ ;  /* 0x000000ef13117210 */ /* 0x000fe20007ffe0ff */
[----:B--2---:R-:W-:Y:S01]  /*3d60*/  FFMA.FTZ R13, R229, R13, R206 ;  /* 0x0000000de50d7223 */ /* 0x004fe200000100ce */
[C---:B------:R-:W-:Y:S01]  /*3d70*/  LEA R19, P3, R18.reuse, c[0x0][0x320], 0x2 ;  /* 0x0000c80012137a11 */ /* 0x040fe200078610ff */
[----:B------:R-:W-:Y:S01]  /*3d80*/  FFMA.FTZ R149, R149, R221, R194 ;  /* 0x000000dd95957223 */ /* 0x000fe200000100c2 */
[----:B------:R-:W-:Y:S01]  /*3d90*/  IADD3 R16, P2, R209, R18, RZ ;  /* 0x00000012d1107210 */ /* 0x000fe20007f5e0ff */
[----:B------:R-:W-:Y:S01]  /*3da0*/  FMUL.FTZ R12, R229, R12 ;  /* 0x0000000ce50c7220 */ /* 0x000fe20000410000 */
[----:B------:R-:W-:Y:S01]  /*3db0*/  LEA.HI.X R208, R18, c[0x0][0x324], R17, 0x2, P3 ;  /* 0x0000c90012d07a11 */ /* 0x000fe200018f1411 */
[----:B------:R-:W-:Y:S01]  /*3dc0*/  FFMA.FTZ R217, R150, R149, R217 ;  /* 0x0000009596d97223 */ /* 0x000fe200000100d9 */
[----:B------:R-:W-:Y:S01]  /*3dd0*/  IADD3 R18, P4, R19, R210, RZ ;  /* 0x000000d213127210 */ /* 0x000fe20007f9e0ff */
[----:B------:R-:W-:Y:S01]  /*3de0*/  FFMA.FTZ R183, R26, -R183, R168 ;  /* 0x800000b71ab77223 */ /* 0x000fe200000100a8 */
[----:B------:R0:W-:Y:S01]  /*3df0*/  @!P5 STS.64 [R129.X8+0x2378], R12 ;  /* 0x0023780c8100d388 */ /* 0x0001e20000008a00 */
[----:B------:R-:W-:Y:S01]  /*3e00*/  FFMA.FTZ R195, R146, R217, R195 ;  /* 0x000000d992c37223 */ /* 0x000fe200000100c3 */
[----:B------:R-:W-:Y:S01]  /*3e10*/  IADD3 R20, P3, R210, R237, RZ ;  /* 0x000000edd2147210 */ /* 0x000fe20007f7e0ff */
[----:B------:R-:W-:Y:S01]  /*3e20*/  FFMA.FTZ R158, R25, -R158, R174 ;  /* 0x8000009e199e7223 */ /* 0x000fe200000100ae */
[----:B------:R-:W-:Y:S01]  /*3e30*/  SHF.L.U64.HI R19, R2, 0x2, R3 ;  /* 0x0000000202137819 */ /* 0x000fe20000010203 */
[----:B------:R-:W-:Y:S01]  /*3e40*/  FFMA.FTZ R147, R147, R195, R28 ;  /* 0x000000c393937223 */ /* 0x000fe2000001001c */
[----:B------:R-:W-:Y:S01]  /*3e50*/  IADD3 R209, -R209, c[0x0][0x168], -R49 ;  /* 0x00005a00d1d17a10 */ /* 0x000fe20007ffe931 */
[----:B------:R-:W-:Y:S01]  /*3e60*/  IMAD R200, R204, c[0x0][0x2b0], RZ ;  /* 0x0000ac00ccc87a24 */ /* 0x000fe200078e02ff */
[----:B------:R-:W-:Y:S01]  /*3e70*/  IADD3.X R21, R19, R212, RZ, P3, !PT ;  /* 0x000000d413157210 */ /* 0x000fe20001ffe4ff */
[----:B------:R-:W-:Y:S01]  /*3e80*/  FFMA.FTZ R185, R148, R147, R185 ;  /* 0x0000009394b97223 */ /* 0x000fe200000100b9 */
[----:B------:R-:W-:Y:S01]  /*3e90*/  IADD3.X R19, R208, R19, RZ, P4, !PT ;  /* 0x00000013d0137210 */ /* 0x000fe200027fe4ff */
[----:B------:R-:W-:-:S02]  /*3ea0*/  FMUL.FTZ R148, R86, R195 ;  /* 0x000000c356947220 */ /* 0x000fc40000410000 */
[----:B------:R-:W-:Y:S02]  /*3eb0*/  FMUL.FTZ R28, R82, R185 ;  /* 0x000000b9521c7220 */ /* 0x000fe40000410000 */
[----:B0-----:R-:W-:Y:S02]  /*3ec0*/  FMUL.FTZ R12, R84, R147 ;  /* 0x00000093540c7220 */ /* 0x001fe40000410000 */
[----:B------:R-:W-:Y:S02]  /*3ed0*/  FFMA.FTZ R13, R177, R28, RZ ;  /* 0x0000001cb10d7223 */ /* 0x000fe400000100ff */
[----:B------:R-:W-:Y:S02]  /*3ee0*/  FFMA.FTZ R193, R134, -R193, R176 ;  /* 0x800000c186c17223 */ /* 0x000fe400000100b0 */
[----:B------:R-:W-:Y:S02]  /*3ef0*/  FFMA.FTZ R13, R183, R12, R13 ;  /* 0x0000000cb70d7223 */ /* 0x000fe4000001000d */
[----:B------:R-:W-:-:S02]  /*3f00*/  FMUL.FTZ R194, R88, R217 ;  /* 0x000000d958c27220 */ /* 0x000fc40000410000 */
[----:B------:R-:W-:Y:S02]  /*3f10*/  FFMA.FTZ R152, R158, R148, R13 ;  /* 0x000000949e987223 */ /* 0x000fe4000001000d */
[----:B------:R-:W-:Y:S01]  /*3f20*/  IMAD.WIDE.U32 R22, R227, c[0x0][0x2d0], R18 ;  /* 0x0000b400e3167a25 */ /* 0x000fe200078e0012 */
[----:B------:R-:W-:Y:S02]  /*3f30*/  IADD3.X R18, R3, -0x1, RZ, P0, !PT ;  /* 0xffffffff03127810 */ /* 0x000fe400007fe4ff */
[----:B------:R-:W-:Y:S01]  /*3f40*/  ISETP.GE.AND P0, PT, R209, 0x1, PT ;  /* 0x00000001d100780c */ /* 0x000fe20003f06270 */
[----:B------:R-:W-:Y:S01]  /*3f50*/  IMAD R204, R204, c[0x0][0x2d0], RZ ;  /* 0x0000b400cccc7a24 */ /* 0x000fe200078e02ff */
[-C--:B------:R-:W-:Y:S01]  /*3f60*/  IADD3.X R15, R15, R18.reuse, RZ, P1, !PT ;  /* 0x000000120f0f7210 */ /* 0x080fe20000ffe4ff */
[----:B------:R-:W-:Y:S01]  /*3f70*/  IMAD R231, R227, c[0x0][0x2b4], R200 ;  /* 0x0000ad00e3e77a24 */ /* 0x000fe200078e02c8 */
[----:B------:R-:W-:Y:S01]  /*3f80*/  IADD3.X R17, R17, R18, RZ, P2, !PT ;  /* 0x0000001211117210 */ /* 0x000fe200017fe4ff */
[----:B------:R-:W-:Y:S01]  /*3f90*/  IMAD.WIDE.U32 R20, R227, c[0x0][0x2b0], R20 ;  /* 0x0000ac00e3147a25 */ /* 0x000fe200078e0014 */
[----:B------:R-:W-:-:S02]  /*3fa0*/  ISETP.GE.AND P1, PT, R209, 0x21, PT ;  /* 0x00000021d100780c */ /* 0x000fc40003f26270 */
[----:B------:R-:W-:Y:S01]  /*3fb0*/  ISETP.GE.AND P2, PT, R209, 0x41, PT ;  /* 0x00000041d100780c */ /* 0x000fe20003f46270 */
[----:B------:R-:W-:Y:S01]  /*3fc0*/  FFMA.FTZ R32, R27, -R32, R180 ;  /* 0x800000201b207223 */ /* 0x000fe200000100b4 */
[----:B------:R-:W-:Y:S01]  /*3fd0*/  MOV R18, R20 ;  /* 0x0000001400127202 */ /* 0x000fe20000000f00 */
[----:B------:R-:W-:Y:S01]  /*3fe0*/  FMUL.FTZ R200, R90, R149 ;  /* 0x000000955ac87220 */ /* 0x000fe20000410000 */
[----:B------:R-:W-:Y:S01]  /*3ff0*/  MOV R20, R22 ;  /* 0x0000001600147202 */ /* 0x000fe20000000f00 */
[----:B------:R-:W-:Y:S01]  /*4000*/  FFMA.FTZ R13, R193, R194, R152 ;  /* 0x000000c2c10d7223 */ /* 0x000fe20000010098 */
[----:B------:R-:W-:Y:S01]  /*4010*/  P2R R22, PR, RZ, 0x20 ;  /* 0x00000020ff167803 */ /* 0x000fe20000000000 */
[----:B------:R-:W-:Y:S01]  /*4020*/  FFMA.FTZ R196, R223, R198, R196 ;  /* 0x000000c6dfc47223 */ /* 0x000fe200000100c4 */
[----:B------:R-:W-:Y:S01]  /*4030*/  SHF.L.U32 R22, R49, 0x4, RZ ;  /* 0x0000000431167819 */ /* 0x000fe200000006ff */
[----:B------:R-:W-:Y:S01]  /*4040*/  IMAD R233, R227, c[0x0][0x2d4], R204 ;  /* 0x0000b500e3e97a24 */ /* 0x000fe200078e02cc */
[----:B------:R-:W-:Y:S01]  /*4050*/  IADD3 R19, R21, R231, RZ ;  /* 0x000000e715137210 */ /* 0x000fe20007ffe0ff */
[----:B------:R-:W-:Y:S01]  /*4060*/  FFMA.FTZ R191, R136, -R191, R178 ;  /* 0x800000bf88bf7223 */ /* 0x000fe200000100b2 */
[----:B------:R-:W-:Y:S01]  /*4070*/  LEA.HI.SX32 R22, R22, R22, 0x1b ;  /* 0x0000001616167211 */ /* 0x000fe200078fdaff */
[----:B------:R-:W-:Y:S01]  /*4080*/  FMUL.FTZ R204, R92, R221 ;  /* 0x000000dd5ccc7220 */ /* 0x000fe20000410000 */
[----:B------:R-:W-:Y:S01]  /*4090*/  IADD3 R21, R23, R233, RZ ;  /* 0x000000e917157210 */ /* 0x000fe20007ffe0ff */
[----:B------:R-:W-:-:S02]  /*40a0*/  FFMA.FTZ R152, R32, R200, R13 ;  /* 0x000000c820987223 */ /* 0x000fc4000001000d */
[----:B------:R-:W-:Y:S02]  /*40b0*/  FFMA.FTZ R192, R192, R196, R219 ;  /* 0x000000c4c0c07223 */ /* 0x000fe400000100db */
[----:B------:R-:W-:Y:S02]  /*40c0*/  FMUL.FTZ R150, R108, R199 ;  /* 0x000000c76c967220 */ /* 0x000fe40000410000 */
[----:B------:R-:W-:Y:S02]  /*40d0*/  FFMA.FTZ R34, R135, -R34, R182 ;  /* 0x8000002287227223 */ /* 0x000fe400000100b6 */
[----:B------:R-:W-:Y:S02]  /*40e0*/  FMUL.FTZ R206, R94, R225 ;  /* 0x000000e15ece7220 */ /* 0x000fe40000410000 */
[----:B------:R-:W-:Y:S02]  /*40f0*/  FFMA.FTZ R13, R191, R204, R152 ;  /* 0x000000ccbf0d7223 */ /* 0x000fe40000010098 */
        /* <DEDUP_REMOVED lines=8> */
[----:B------:R-:W-:Y:S02]  /*4180*/  FMUL.FTZ R216, R104, R205 ;  /* 0x000000cd68d87220 */ /* 0x000fe40000410000 */
[----:B------:R-:W-:Y:S02]  /*4190*/  FMUL.FTZ R23, R110, R197 ;  /* 0x000000c56e177220 */ /* 0x000fe40000410000 */
[----:B------:R-:W-:Y:S02]  /*41a0*/  FFMA.FTZ R156, R137, -R156, R186 ;  /* 0x8000009c899c7223 */ /* 0x000fe400000100ba */
[----:B------:R-:W-:Y:S02]  /*41b0*/  FMUL.FTZ R210, R98, R213 ;  /* 0x000000d562d27220 */ /* 0x000fe40000410000 */
[----:B------:R-:W-:Y:S02]  /*41c0*/  FFMA.FTZ R13, R187, R208, R152 ;  /* 0x000000d0bb0d7223 */ /* 0x000fe40000010098 */
[----:B------:R-:W-:-:S02]  /*41d0*/  FMUL.FTZ R227, R29, R146 ;  /* 0x000000921de37220 */ /* 0x000fc40000410000 */
[----:B------:R-:W-:Y:S02]  /*41e0*/  FMUL.FTZ R219, R35, R218 ;  /* 0x000000da23db7220 */ /* 0x000fe40000410000 */
[----:B0-----:R-:W-:Y:S01]  /*41f0*/  FMUL.FTZ R201, R151, R216 ;  /* 0x000000d897c97220 */ /* 0x001fe20000410000 */
[----:B------:R0:W-:Y:S01]  /*4200*/  STS [R22.X4+0x87c], R227 ;  /* 0x00087ce316007388 */ /* 0x0001e20000004800 */
[----:B------:R-:W-:Y:S02]  /*4210*/  FMUL.FTZ R223, R31, R23 ;  /* 0x000000171fdf7220 */ /* 0x000fe40000410000 */
[----:B------:R-:W-:Y:S01]  /*4220*/  FMUL.FTZ R214, R102, R203 ;  /* 0x000000cb66d67220 */ /* 0x000fe20000410000 */
[----:B------:R1:W-:Y:S01]  /*4230*/  STS [R22.X4+0x870], R219 ;  /* 0x000870db16007388 */ /* 0x0003e20000004800 */
[----:B------:R-:W-:Y:S02]  /*4240*/  FMUL.FTZ R212, R100, R211 ;  /* 0x000000d364d47220 */ /* 0x000fe40000410000 */
[----:B------:R-:W-:Y:S01]  /*4250*/  FFMA.FTZ R189, R140, -R189, R188 ;  /* 0x800000bd8cbd7223 */ /* 0x000fe200000100bc */
[----:B------:R2:W-:Y:S01]  /*4260*/  STS [R22.X4+0x86c], R201 ;  /* 0x00086cc916007388 */ /* 0x0005e20000004800 */
[----:B------:R-:W-:-:S02]  /*4270*/  FFMA.FTZ R152, R156, R210, R13 ;  /* 0x000000d29c987223 */ /* 0x000fc4000001000d */
[----:B------:R-:W-:Y:S01]  /*4280*/  FMUL.FTZ R229, R153, R214 ;  /* 0x000000d699e57220 */ /* 0x000fe20000410000 */
[----:B------:R3:W-:Y:S01]  /*4290*/  STS [R22.X4+0x878], R223 ;  /* 0x000878df16007388 */ /* 0x0007e20000004800 */
[----:B0-----:R-:W-:Y:S02]  /*42a0*/  FMUL.FTZ R227, R155, R212 ;  /* 0x000000d49be37220 */ /* 0x001fe40000410000 */
[----:B-1----:R-:W-:Y:S01]  /*42b0*/  FMUL.FTZ R219, R157, R210 ;  /* 0x000000d29ddb7220 */ /* 0x002fe20000410000 */
[----:B------:R0:W-:Y:S01]  /*42c0*/  STS [R22.X4+0x868], R229 ;  /* 0x000868e516007388 */ /* 0x0001e20000004800 */
[----:B------:R-:W-:Y:S01]  /*42d0*/  FMUL.FTZ R13, R161, R206 ;  /* 0x000000cea10d7220 */ /* 0x000fe20000410000 */
[----:B------:R-:W-:Y:S01]  /*42e0*/  IADD3 R206, R49, 0xe0, RZ ;  /* 0x000000e031ce7810 */ /* 0x000fe20007ffe0ff */
[----:B--2---:R-:W-:Y:S01]  /*42f0*/  FMUL.FTZ R201, R159, R208 ;  /* 0x000000d09fc97220 */ /* 0x004fe20000410000 */
[----:B------:R1:W-:Y:S01]  /*4300*/  STS [R22.X4+0x864], R227 ;  /* 0x000864e316007388 */ /* 0x0003e20000004800 */
[----:B------:R-:W-:Y:S01]  /*4310*/  FFMA.FTZ R154, R139, -R154, R190 ;  /* 0x8000009a8b9a7223 */ /* 0x000fe200000100be */
[----:B------:R-:W-:Y:S01]  /*4320*/  IADD3 R210, R49, 0x100, RZ ;  /* 0x0000010031d27810 */ /* 0x000fe20007ffe0ff */
[----:B---3--:R-:W-:Y:S01]  /*4330*/  FFMA.FTZ R223, R189, R212, R152 ;  /* 0x000000d4bddf7223 */ /* 0x008fe20000010098 */
[----:B------:R2:W-:Y:S01]  /*4340*/  STS [R22.X4+0x860], R219 ;  /* 0x000860db16007388 */ /* 0x0005e20000004800 */
[----:B------:R-:W-:Y:S01]  /*4350*/  FFMA.FTZ R181, R142, -R181, R202 ;  /* 0x800000b58eb57223 */ /* 0x000fe200000100ca */
[----:B------:R-:W-:Y:S01]  /*4360*/  IADD3 R152, R49, 0x60, RZ ;  /* 0x0000006031987810 */ /* 0x000fe20007ffe0ff */
[----:B------:R-:W-:Y:S01]  /*4370*/  FFMA.FTZ R214, R154, R214, R223 ;  /* 0x000000d69ad67223 */ /* 0x000fe200000100df */
[----:B------:R3:W-:Y:S01]  /*4380*/  STS [R22.X4+0x85c], R201 ;  /* 0x00085cc916007388 */ /* 0x0007e20000004800 */
[----:B0-----:R-:W-:Y:S01]  /*4390*/  FMUL.FTZ R229, R163, R204 ;  /* 0x000000cca3e57220 */ /* 0x001fe20000410000 */
[----:B------:R-:W-:Y:S01]  /*43a0*/  IADD3 R204, R49, 0xc0, RZ ;  /* 0x000000c031cc7810 */ /* 0x000fe20007ffe0ff */
[----:B-1----:R-:W-:Y:S01]  /*43b0*/  FMUL.FTZ R227, R165, R200 ;  /* 0x000000c8a5e37220 */ /* 0x002fe20000410000 */
[----:B------:R0:W-:Y:S01]  /*43c0*/  STS [R22.X4+0x858], R13 ;  /* 0x0008580d16007388 */ /* 0x0001e20000004800 */
[----:B------:R-:W-:Y:S01]  /*43d0*/  FMUL.FTZ R223, R167, R194 ;  /* 0x000000c2a7df7220 */ /* 0x000fe20000410000 */
[----:B------:R-:W-:Y:S01]  /*43e0*/  IADD3 R194, R49, 0x80, RZ ;  /* 0x0000008031c27810 */ /* 0x000fe20007ffe0ff */
[----:B--2---:R-:W-:Y:S01]  /*43f0*/  FMUL.FTZ R219, R169, R148 ;  /* 0x00000094a9db7220 */ /* 0x004fe20000410000 */
[----:B------:R-:W-:Y:S01]  /*4400*/  STS [R22.X4+0x854], R229 ;  /* 0x000854e516007388 */ /* 0x000fe20000004800 */
[----:B------:R-:W-:Y:S01]  /*4410*/  FFMA.FTZ R231, R181, R216, R214 ;  /* 0x000000d8b5e77223 */ /* 0x000fe200000100d6 */
[----:B------:R-:W-:Y:S01]  /*4420*/  IADD3 R148, R49, 0x20, RZ ;  /* 0x0000002031947810 */ /* 0x000fe20007ffe0ff */
[----:B---3--:R-:W-:Y:S01]  /*4430*/  FMUL.FTZ R201, R171, R12 ;  /* 0x0000000cabc97220 */ /* 0x008fe20000410000 */
[----:B------:R-:W-:Y:S01]  /*4440*/  STS [R22.X4+0x850], R227 ;  /* 0x000850e316007388 */ /* 0x000fe20000004800 */
[----:B------:R-:W-:Y:S01]  /*4450*/  FFMA.FTZ R160, R141, -R160, R198 ;  /* 0x800000a08da07223 */ /* 0x000fe200000100c6 */
[----:B------:R-:W-:Y:S01]  /*4460*/  IADD3 R200, R49, 0xa0, RZ ;  /* 0x000000a031c87810 */ /* 0x000fe20007ffe0ff */
[----:B0-----:R-:W-:Y:S01]  /*4470*/  FMUL.FTZ R13, R173, R28 ;  /* 0x0000001cad0d7220 */ /* 0x001fe20000410000 */
[----:B------:R-:W-:Y:S01]  /*4480*/  STS [R22.X4+0x84c], R223 ;  /* 0x00084cdf16007388 */ /* 0x000fe20000004800 */
[----:B------:R-:W-:Y:S01]  /*4490*/  FFMA.FTZ R231, R160, R218, R231 ;  /* 0x000000daa0e77223 */ /* 0x000fe200000100e7 */
[C---:B------:R-:W-:Y:S01]  /*44a0*/  IADD3 R212, R49.reuse, 0x120, RZ ;  /* 0x0000012031d47810 */ /* 0x040fe20007ffe0ff */
[----:B------:R-:W-:Y:S01]  /*44b0*/  FFMA.FTZ R179, R144, -R179, R196 ;  /* 0x800000b390b37223 */ /* 0x000fe200000100c4 */
[----:B------:R-:W-:Y:S01]  /*44c0*/  STS [R22.X4+0x848], R219 ;  /* 0x000848db16007388 */ /* 0x000fe20000004800 */
[----:B------:R-:W-:Y:S01]  /*44d0*/  IADD3 R214, R49, 0x140, RZ ;  /* 0x0000014031d67810 */ /* 0x000fe20007ffe0ff */
[----:B------:R-:W-:Y:S01]  /*44e0*/  FFMA.FTZ R30, R143, -R30, R192 ;  /* 0x8000001e8f1e7223 */ /* 0x000fe200000100c0 */
[----:B------:R-:W-:Y:S01]  /*44f0*/  IADD3 R216, R49, 0x160, RZ ;  /* 0x0000016031d87810 */ /* 0x000fe20007ffe0ff */
[----:B------:R0:W-:Y:S01]  /*4500*/  STS [R22.X4+0x844], R201 ;  /* 0x000844c916007388 */ /* 0x0001e20000004800 */
[----:B------:R-:W-:Y:S01]  /*4510*/  FFMA.FTZ R28, R179, R150, R231 ;  /* 0x00000096b31c7223 */ /* 0x000fe200000100e7 */
[----:B------:R-:W-:Y:S01]  /*4520*/  IADD3 R150, R49, 0x40, RZ ;  /* 0x0000004031967810 */ /* 0x000fe20007ffe0ff */
[----:B------:R-:W-:Y:S01]  /*4530*/  FMUL.FTZ R176, R71, R176 ;  /* 0x000000b047b07220 */ /* 0x000fe20000410000 */
[----:B------:R1:W-:Y:S01]  /*4540*/  STS [R22.X4+0x840], R13 ;  /* 0x0008400d16007388 */ /* 0x0003e20000004800 */
[C---:B------:R-:W-:Y:S01]  /*4550*/  IADD3 R218, R49.reuse, 0x180, RZ ;  /* 0x0000018031da7810 */ /* 0x040fe20007ffe0ff */
[----:B------:R-:W-:Y:S01]  /*4560*/  FFMA.FTZ R28, R30, R23, R28 ;  /* 0x000000171e1c7223 */ /* 0x000fe2000001001c */
[C---:B------:R-:W-:Y:S01]  /*4570*/  IADD3 R12, R49.reuse, 0x1a0, RZ ;  /* 0x000001a0310c7810 */ /* 0x040fe20007ffe0ff */
[----:B------:R-:W-:Y:S01]  /*4580*/  BAR.SYNC.DEFER_BLOCKING 0x0 ;  /* 0x0000000000007b1d */ /* 0x000fe20000010000 */
[-C--:B------:R-:W-:Y:S01]  /*4590*/  LEA.HI.SX32 R208, R49, R49.reuse, 0x1b ;  /* 0x0000003131d07211 */ /* 0x080fe200078fdaff */
[----:B------:R-:W-:Y:S01]  /*45a0*/  FMUL.FTZ R23, R67, R168 ;  /* 0x000000a843177220 */ /* 0x000fe20000410000 */
[-C--:B------:R-:W-:Y:S01]  /*45b0*/  LEA.HI.SX32 R148, R148, R49.reuse, 0x1b ;  /* 0x0000003194947211 */ /* 0x080fe200078fdaff */
[----:B0-----:R-:W-:Y:S01]  /*45c0*/  FMUL.FTZ R201, R69, R174 ;  /* 0x000000ae45c97220 */ /* 0x001fe20000410000 */
[-C--:B------:R-:W-:Y:S01]  /*45d0*/  LEA.HI.SX32 R150, R150, R49.reuse, 0x1b ;  /* 0x0000003196967211 */ /* 0x080fe200078fdaff */
[----:B-1----:R-:W-:Y:S01]  /*45e0*/  FMUL.FTZ R13, R65, R166 ;  /* 0x000000a6410d7220 */ /* 0x002fe20000410000 */
        /* <DEDUP_REMOVED lines=17> */
[----:B------:R-:W0:Y:S01]  /*4700*/  LDS R223, [R208.X4+0x840] ;  /* 0x00084000d0df7984 */ /* 0x000e220000004800 */
[-C--:B------:R-:W-:Y:S01]  /*4710*/  LEA.HI.SX32 R218, R218, R49.reuse, 0x1b ;  /* 0x00000031dada7211 */ /* 0x080fe200078fdaff */
[----:B------:R-:W-:Y:S01]  /*4720*/  FMUL.FTZ R192, R93, R192 ;  /* 0x000000c05dc07220 */ /* 0x000fe20000410000 */
        /* <DEDUP_REMOVED lines=53> */
.L_x_6461:
[----:B0-2-4-:R-:W-:Y:S05]  /*4a80*/  BSYNC B0 ;  /* 0x0000000000007941 */ /* 0x015fea0003800000 */
.L_x_6460:
[----:B-1----:R0:W1:Y:S01]  /*4a90*/  LDS R13, [R148.X4+0x1100] ;  /* 0x00110000940d7984 */ /* 0x0020620000004800 */
[----:B------:R-:W-:Y:S01]  /*4aa0*/  BSSY B0, `(.L_x_6462) ;  /* 0x0000004000007945 */ /* 0x000fe20003800000 */
[----:B------:R-:W-:Y:S05]  /*4ab0*/  @!P1 BRA `(.L_x_6463) ;  /* 0x0000002000009947 */ /* 0x000fea0003800000 */
[----:B------:R2:W-:Y:S04]  /*4ac0*/  RED.E.ADD.F32.FTZ.RN.STRONG.GPU [R18.64+-0x780], R227 ;  /* 0xfff880e31200798e */ /* 0x0005e8000c10e784 */
[----:B-1----:R2:W-:Y:S02]  /*4ad0*/  RED.E.ADD.F32.FTZ.RN.STRONG.GPU [R20.64+-0x780], R13 ;  /* 0xfff8800d1400798e */ /* 0x0025e4000c10e784 */
.L_x_6463:
[----:B------:R-:W-:Y:S05]  /*4ae0*/  BSYNC B0 ;  /* 0x0000000000007941 */ /* 0x000fea0003800000 */
.L_x_6462:
[----:B-12---:R1:W2:Y:S01]  /*4af0*/  LDS R13, [R150.X4+0x1180] ;  /* 0x00118000960d7984 */ /* 0x0062a20000004800 */
[----:B------:R-:W-:Y:S01]  /*4b00*/  BSSY B0, `(.L_x_6464) ;  /* 0x0000005000007945 */ /* 0x000fe20003800000 */
[----:B------:R-:W-:Y:S01]  /*4b10*/  FMUL.FTZ R15, R201, R146 ;  /* 0x00000092c90f7220 */ /* 0x000fe20000410000 */
[----:B------:R-:W-:Y:S05]  /*4b20*/  @!P2 BRA `(.L_x_6465) ;  /* 0x000000200000a947 */ /* 0x000fea0003800000 */
[----:B------:R3:W-:Y:S04]  /*4b30*/  RED.E.ADD.F32.FTZ.RN.STRONG.GPU [R18.64+-0x700], R229 ;  /* 0xfff900e51200798e */ /* 0x0007e8000c10e784 */
[----:B--2---:R3:W-:Y:S02]  /*4b40*/  RED.E.ADD.F32.FTZ.RN.STRONG.GPU [R20.64+-0x700], R13 ;  /* 0xfff9000d1400798e */ /* 0x0047e4000c10e784 */
.L_x_6465:
[----:B------:R-:W-:Y:S05]  /*4b50*/  BSYNC B0 ;  /* 0x0000000000007941 */ /* 0x000fea0003800000 */
.L_x_6464:
        /* <DEDUP_REMOVED lines=13> */
.L_x_6467:
[----:B--2---:R-:W-:Y:S05]  /*4c30*/  BSYNC B0 ;  /* 0x0000000000007941 */ /* 0x004fea0003800000 */
.L_x_6466:
[----:B---3--:R2:W3:Y:S01]  /*4c40*/  LDS R13, [R194.X4+0x1280] ;  /* 0x00128000c20d7984 */ /* 0x0084e20000004800 */
[----:B------:R-:W-:Y:S01]  /*4c50*/  BSSY B0, `(.L_x_6468) ;  /* 0x0000004000007945 */ /* 0x000fe20003800000 */
[----:B------:R-:W-:Y:S05]  /*4c60*/  @!P1 BRA `(.L_x_6469) ;  /* 0x0000002000009947 */ /* 0x000fea0003800000 */
[----:B------:R4:W-:Y:S04]  /*4c70*/  RED.E.ADD.F32.FTZ.RN.STRONG.GPU [R18.64+-0x600], R233 ;  /* 0xfffa00e91200798e */ /* 0x0009e8000c10e784 */
[----:B---3--:R4:W-:Y:S02]  /*4c80*/  RED.E.ADD.F32.FTZ.RN.STRONG.GPU [R20.64+-0x600], R13 ;  /* 0xfffa000d1400798e */ /* 0x0089e4000c10e784 */
.L_x_6469:
[----:B------:R-:W-:Y:S05]  /*4c90*/  BSYNC B0 ;  /* 0x0000000000007941 */ /* 0x000fea0003800000 */
.L_x_6468:
[----:B---34-:R3:W4:Y:S01]  /*4ca0*/  LDS R13, [R200.X4+0x1300] ;  /* 0x00130000c80d7984 */ /* 0x0187220000004800 */
[----:B------:R-:W-:Y:S01]  /*4cb0*/  BSSY B0, `(.L_x_6470) ;  /* 0x0000004000007945 */ /* 0x000fe20003800000 */
[----:B------:R-:W-:Y:S05]  /*4cc0*/  @!P2 BRA `(.L_x_6471) ;  /* 0x000000200000a947 */ /* 0x000fea0003800000 */
[----:B------:R0:W-:Y:S04]  /*4cd0*/  RED.E.ADD.F32.FTZ.RN.STRONG.GPU [R18.64+-0x580], R235 ;  /* 0xfffa80eb1200798e */ /* 0x0001e8000c10e784 */
[----:B----4-:R0:W-:Y:S02]  /*4ce0*/  RED.E.ADD.F32.FTZ.RN.STRONG.GPU [R20.64+-0x580], R13 ;  /* 0xfffa800d1400798e */ /* 0x0101e4000c10e784 */
.L_x_6471:
[----:B------:R-:W-:Y:S05]  /*4cf0*/  BSYNC B0 ;  /* 0x0000000000007941 */ /* 0x000fea0003800000 */
.L_x_6470:
[----:B0---4-:R0:W4:Y:S01]  /*4d00*/  LDS R13, [R204.X4+0x1380] ;  /* 0x00138000cc0d7984 */ /* 0x0111220000004800 */
[----:B------:R-:W-:Y:S01]  /*4d10*/  BSSY B0, `(.L_x_6472) ;  /* 0x0000004000007945 */ /* 0x000fe20003800000 */
[----:B------:R-:W-:Y:S05]  /*4d20*/  @!P3 BRA `(.L_x_6473) ;  /* 0x000000200000b947 */ /* 0x000fea0003800000 */
[----:B------:R0:W-:Y:S04]  /*4d30*/  RED.E.ADD.F32.FTZ.RN.STRONG.GPU [R18.64+-0x500], R237 ;  /* 0xfffb00ed1200798e */ /* 0x0001e8000c10e784 */
[----:B----4-:R0:W-:Y:S02]  /*4d40*/  RED.E.ADD.F32.FTZ.RN.STRONG.GPU [R20.64+-0x500], R13 ;  /* 0xfffb000d1400798e */ /* 0x0101e4000c10e784 */
.L_x_6473:
[----:B------:R-:W-:Y:S05]  /*4d50*/  BSYNC B0 ;  /* 0x0000000000007941 */ /* 0x000fea0003800000 */
.L_x_6472:
[----:B0---4-:R0:W4:Y:S01]  /*4d60*/  LDS R13, [R206.X4+0x1400] ;  /* 0x00140000ce0d7984 */ /* 0x0111220000004800 */
[----:B------:R-:W-:Y:S01]  /*4d70*/  BSSY B0, `(.L_x_6474) ;  /* 0x0000004000007945 */ /* 0x000fe20003800000 */
[----:B------:R-:W-:Y:S05]  /*4d80*/  @!P4 BRA `(.L_x_6475) ;  /* 0x000000200000c947 */ /* 0x000fea0003800000 */
[----:B------:R0:W-:Y:S04]  /*4d90*/  RED.E.ADD.F32.FTZ.RN.STRONG.GPU [R18.64+-0x480], R239 ;  /* 0xfffb80ef1200798e */ /* 0x0001e8000c10e784 */
[----:B----4-:R0:W-:Y:S02]  /*4da0*/  RED.E.ADD.F32.FTZ.RN.STRONG.GPU [R20.64+-0x480], R13 ;  /* 0xfffb800d1400798e */ /* 0x0101e4000c10e784 */
.L_x_6475:
[----:B------:R-:W-:Y:S05]  /*4db0*/  BSYNC B0 ;  /* 0x0000000000007941 */ /* 0x000fea0003800000 */
.L_x_6474:
[----:B0---4-:R0:W4:Y:S01]  /*4dc0*/  LDS R13, [R210.X4+0x1480] ;  /* 0x00148000d20d7984 */ /* 0x0111220000004800 */
[----:B------:R-:W-:Y:S01]  /*4dd0*/  BSSY B0, `(.L_x_6476) ;  /* 0x0000004000007945 */ /* 0x000fe20003800000 */
[----:B------:R-:W-:Y:S05]  /*4de0*/  @!P5 BRA `(.L_x_6477) ;  /* 0x000000200000d947 */ /* 0x000fea0003800000 */
[----:B------:R0:W-:Y:S04]  /*4df0*/  RED.E.ADD.F32.FTZ.RN.STRONG.GPU [R18.64+-0x400], R241 ;  /* 0xfffc00f11200798e */ /* 0x0001e8000c10e784 */
[----:B----4-:R0:W-:Y:S02]  /*4e00*/  RED.E.ADD.F32.FTZ.RN.STRONG.GPU [R20.64+-0x400], R13 ;  /* 0xfffc000d1400798e */ /* 0x0101e4000c10e784 */
.L_x_6477:
[----:B------:R-:W-:Y:S05]  /*4e10*/  BSYNC B0 ;  /* 0x0000000000007941 */ /* 0x000fea0003800000 */
.L_x_6476:
        /* <DEDUP_REMOVED lines=11> */
.L_x_6479:
[----:B0-----:R-:W-:Y:S05]  /*4ed0*/  BSYNC B0 ;  /* 0x0000000000007941 */ /* 0x001fea0003800000 */
.L_x_6478:
[----:B----4-:R0:W4:Y:S01]  /*4ee0*/  LDS R13, [R214.X4+0x1580] ;  /* 0x00158000d60d7984 */ /* 0x0101220000004800 */
[----:B------:R-:W-:Y:S01]  /*4ef0*/  BSSY B0, `(.L_x_6480) ;  /* 0x0000004000007945 */ /* 0x000fe20003800000 */
[----:B------:R-:W-:Y:S05]  /*4f00*/  @!P1 BRA `(.L_x_6481) ;  /* 0x0000002000009947 */ /* 0x000fea0003800000 */
[----:B------:R0:W-:Y:S04]  /*4f10*/  RED.E.ADD.F32.FTZ.RN.STRONG.GPU [R18.64+-0x300], R245 ;  /* 0xfffd00f51200798e */ /* 0x0001e8000c10e784 */
[----:B----4-:R0:W-:Y:S02]  /*4f20*/  RED.E.ADD.F32.FTZ.RN.STRONG.GPU [R20.64+-0x300], R13 ;  /* 0xfffd000d1400798e */ /* 0x0101e4000c10e784 */
.L_x_6481:
[----:B------:R-:W-:Y:S05]  /*4f30*/  BSYNC B0 ;  /* 0x0000000000007941 */ /* 0x000fea0003800000 */
.L_x_6480:
[----:B0---4-:R0:W4:Y:S01]  /*4f40*/  LDS R13, [R216.X4+0x1600] ;  /* 0x00160000d80d7984 */ /* 0x0111220000004800 */
[----:B------:R-:W-:Y:S01]  /*4f50*/  BSSY B0, `(.L_x_6482) ;  /* 0x0000004000007945 */ /* 0x000fe20003800000 */
[----:B------:R-:W-:Y:S05]  /*4f60*/  @!P2 BRA `(.L_x_6483) ;  /* 0x000000200000a947 */ /* 0x000fea0003800000 */
[----:B------:R0:W-:Y:S04]  /*4f70*/  RED.E.ADD.F32.FTZ.RN.STRONG.GPU [R18.64+-0x280], R247 ;  /* 0xfffd80f71200798e */ /* 0x0001e8000c10e784 */
[----:B----4-:R0:W-:Y:S02]  /*4f80*/  RED.E.ADD.F32.FTZ.RN.STRONG.GPU [R20.64+-0x280], R13 ;  /* 0xfffd800d1400798e */ /* 0x0101e4000c10e784 */
.L_x_6483:
[----:B------:R-:W-:Y:S05]  /*4f90*/  BSYNC B0 ;  /* 0x0000000000007941 */ /* 0x000fea0003800000 */
.L_x_6482:
[----:B0---4-:R0:W4:Y:S01]  /*4fa0*/  LDS R13, [R218.X4+0x1680] ;  /* 0x00168000da0d7984 */ /* 0x0111220000004800 */
[----:B------:R-:W-:Y:S01]  /*4fb0*/  BSSY B0, `(.L_x_6484) ;  /* 0x0000004000007945 */ /* 0x000fe20003800000 */
[----:B------:R-:W-:Y:S05]  /*4fc0*/  @!P3 BRA `(.L_x_6485) ;  /* 0x000000200000b947 */ /* 0x000fea0003800000 */
[----:B------:R0:W-:Y:S04]  /*4fd0*/  RED.E.ADD.F32.FTZ.RN.STRONG.GPU [R18.64+-0x200], R249 ;  /* 0xfffe00f91200798e */ /* 0x0001e8000c10e784 */
[----:B----4-:R0:W-:Y:S02]  /*4fe0*/  RED.E.ADD.F32.FTZ.RN.STRONG.GPU [R20.64+-0x200], R13 ;  /* 0xfffe000d1400798e */ /* 0x0101e4000c10e784 */
.L_x_6485:
[----:B------:R-:W-:Y:S05]  /*4ff0*/  BSYNC B0 ;  /* 0x0000000000007941 */ /* 0x000fea0003800000 */
.L_x_6484:
[----:B------:R-:W0:Y:S01]  /*5000*/  LDS R219, [R219.X4+0x1700] ;  /* 0x00170000dbdb7984 */ /* 0x000e220000004800 */
[----:B------:R-:W-:Y:S01]  /*5010*/  BSSY B0, `(.L_x_6486) ;  /* 0x0000004000007945 */ /* 0x000fe20003800000 */
[----:B------:R-:W-:Y:S05]  /*5020*/  @!P4 BRA `(.L_x_6487) ;  /* 0x000000200000c947 */ /* 0x000fea0003800000 */
[----:B------:R1:W-:Y:S04]  /*5030*/  RED.E.ADD.F32.FTZ.RN.STRONG.GPU [R18.64+-0x180], R251 ;  /* 0xfffe80fb1200798e */ /* 0x0003e8000c10e784 */
[----:B0-----:R1:W-:Y:S02]  /*5040*/  RED.E.ADD.F32.FTZ.RN.STRONG.GPU [R20.64+-0x180], R219 ;  /* 0xfffe80db1400798e */ /* 0x0013e4000c10e784 */
.L_x_6487:
[----:B------:R-:W-:Y:S05]  /*5050*/  BSYNC B0 ;  /* 0x0000000000007941 */ /* 0x000fea0003800000 */
.L_x_6486:
[----:B0---4-:R0:W4:Y:S01]  /*5060*/  LDS R13, [R220.X4+0x1780] ;  /* 0x00178000dc0d7984 */ /* 0x0111220000004800 */
[----:B------:R-:W-:Y:S01]  /*5070*/  BSSY B0, `(.L_x_6488) ;  /* 0x0000004000007945 */ /* 0x000fe20003800000 */
[----:B------:R-:W-:Y:S05]  /*5080*/  @!P5 BRA `(.L_x_6489) ;  /* 0x000000200000d947 */ /* 0x000fea0003800000 */
[----:B------:R0:W-:Y:S04]  /*5090*/  RED.E.ADD.F32.FTZ.RN.STRONG.GPU [R18.64+-0x100], R166 ;  /* 0xffff00a61200798e */ /* 0x0001e8000c10e784 */
[----:B----4-:R0:W-:Y:S02]  /*50a0*/  RED.E.ADD.F32.FTZ.RN.STRONG.GPU [R20.64+-0x100], R13 ;  /* 0xffff000d1400798e */ /* 0x0101e4000c10e784 */
.L_x_6489:
[----:B------:R-:W-:Y:S05]  /*50b0*/  BSYNC B0 ;  /* 0x0000000000007941 */ /* 0x000fea0003800000 */
.L_x_6488:
[----:B0---4-:R0:W4:Y:S01]  /*50c0*/  LDS R13, [R222.X4+0x1800] ;  /* 0x00180000de0d7984 */ /* 0x0111220000004800 */
[----:B------:R-:W-:Y:S01]  /*50d0*/  BSSY B0, `(.L_x_6490) ;  /* 0x0000004000007945 */ /* 0x000fe20003800000 */
[----:B------:R-:W-:Y:S05]  /*50e0*/  @!P6 BRA `(.L_x_6491) ;  /* 0x000000200000e947 */ /* 0x000fea0003800000 */
[----:B------:R0:W-:Y:S04]  /*50f0*/  RED.E.ADD.F32.FTZ.RN.STRONG.GPU [R18.64+-0x80], R224 ;  /* 0xffff80e01200798e */ /* 0x0001e8000c10e784 */
[----:B----4-:R0:W-:Y:S02]  /*5100*/  RED.E.ADD.F32.FTZ.RN.STRONG.GPU [R20.64+-0x80], R13 ;  /* 0xffff800d1400798e */ /* 0x0101e4000c10e784 */
.L_x_6491:
[----:B------:R-:W-:Y:S05]  /*5110*/  BSYNC B0 ;  /* 0x0000000000007941 */ /* 0x000fea0003800000 */
.L_x_6490:
[----:B01----:R-:W0:Y:S01]  /*5120*/  SHFL.DOWN P0, R19, R28, 0x1, 0x1f ;  /* 0x08201f001c137f89 */ /* 0x003e220000000000 */
        /* <DEDUP_REMOVED lines=8> */
[-C--:B------:R-:W-:Y:S02]  /*51b0*/  FFMA.FTZ R123, R102, R14.reuse, R123 ;  /* 0x0000000e667b7223 */ /* 0x080fe4000001007b */
[----:B------:R-:W-:Y:S02]  /*51c0*/  FFMA.FTZ R15, R153, R14, R15 ;  /* 0x0000000e990f7223 */ /* 0x000fe4000001000f */
[----:B------:R-:W-:-:S02]  /*51d0*/  FFMA.FTZ R14, R155, R13, R12 ;  /* 0x0000000d9b0e7223 */ /* 0x000fc4000001000c */
[-C--:B------:R-:W-:Y:S02]  /*51e0*/  FMUL.FTZ R12, R137, R213.reuse ;  /* 0x000000d5890c7220 */ /* 0x080fe40000410000 */
[----:B------:R-:W-:Y:S02]  /*51f0*/  FMUL.FTZ R213, R132, R213 ;  /* 0x000000d584d57220 */ /* 0x000fe40000410000 */
[----:B------:R-:W-:Y:S02]  /*5200*/  FMUL.FTZ R18, R141, R207 ;  /* 0x000000cf8d127220 */ /* 0x000fe40000410000 */
[----:B0-----:R-:W-:Y:S02]  /*5210*/  @P0 FADD R19, R28, R19 ;  /* 0x000000131c130221 */ /* 0x001fe40000000000 */
[----:B------:R-:W-:Y:S02]  /*5220*/  FMUL.FTZ R213, R156, R213 ;  /* 0x000000d59cd57220 */ /* 0x000fe40000410000 */
[C---:B------:R-:W-:Y:S01]  /*5230*/  FMUL.FTZ R16, R132.reuse, R205 ;  /* 0x000000cd84107220 */ /* 0x040fe20000410000 */
[----:B------:R-:W0:Y:S01]  /*5240*/  SHFL.DOWN P0, R20, R19, 0x2, 0x1f ;  /* 0x08401f0013147f89 */ /* 0x000e220000000000 */
[----:B------:R-:W-:-:S02]  /*5250*/  FMUL.FTZ R207, R132, R207 ;  /* 0x000000cf84cf7220 */ /* 0x000fc40000410000 */
[-C--:B------:R-:W-:Y:S02]  /*5260*/  FFMA.FTZ R121, R98, R12.reuse, R121 ;  /* 0x0000000c62797223 */ /* 0x080fe40000010079 */
        /* <DEDUP_REMOVED lines=9> */
[----:B------:R-:W-:Y:S02]  /*5300*/  FFMA.FTZ R125, R106, R18, R125 ;  /* 0x000000126a7d7223 */ /* 0x000fe4000001007d */
[----:B0-----:R-:W-:-:S02]  /*5310*/  @P0 FADD R20, R19, R20 ;  /* 0x0000001413140221 */ /* 0x001fc40000000000 */
[----:B------:R-:W-:Y:S02]  /*5320*/  FFMA.FTZ R207, R35, R18, R207 ;  /* 0x0000001223cf7223 */ /* 0x000fe400000100cf */
[----:B------:R-:W-:Y:S01]  /*5330*/  FADD.FTZ R105, R14, R105 ;  /* 0x000000690e697221 */ /* 0x000fe20000010000 */
[----:B------:R-:W0:Y:S01]  /*5340*/  SHFL.DOWN P0, R21, R20, 0x4, 0x1f ;  /* 0x08801f0014157f89 */ /* 0x000e220000000000 */
[----:B------:R-:W-:Y:S02]  /*5350*/  FMUL.FTZ R18, R132, R199 ;  /* 0x000000c784127220 */ /* 0x000fe40000410000 */
[----:B------:R-:W-:Y:S02]  /*5360*/  FFMA.FTZ R14, R159, R13, R12 ;  /* 0x0000000d9f0e7223 */ /* 0x000fe4000001000c */
[----:B------:R-:W-:Y:S02]  /*5370*/  FMUL.FTZ R12, R135, R225 ;  /* 0x000000e1870c7220 */ /* 0x000fe40000410000 */
[----:B------:R-:W-:-:S02]  /*5380*/  FADD.FTZ R76, R15, R76 ;  /* 0x0000004c0f4c7221 */ /* 0x000fc40000010000 */
[----:B------:R-:W-:Y:S02]  /*5390*/  FMUL.FTZ R225, R132, R225 ;  /* 0x000000e184e17220 */ /* 0x000fe40000410000 */
[----:B------:R-:W-:Y:S02]  /*53a0*/  FMUL.FTZ R15, R144, R199 ;  /* 0x000000c7900f7220 */ /* 0x000fe40000410000 */
[----:B------:R-:W-:Y:S02]  /*53b0*/  FADD.FTZ R107, R16, R107 ;  /* 0x0000006b106b7221 */ /* 0x000fe40000010000 */
[----:B------:R-:W-:Y:S02]  /*53c0*/  FMUL.FTZ R18, R179, R18 ;  /* 0x00000012b3127220 */ /* 0x000fe40000410000 */
[-C--:B------:R-:W-:Y:S02]  /*53d0*/  FMUL.FTZ R16, R143, R197.reuse ;  /* 0x000000c58f107220 */ /* 0x080fe40000410000 */
[----:B------:R-:W-:-:S02]  /*53e0*/  FMUL.FTZ R197, R132, R197 ;  /* 0x000000c584c57220 */ /* 0x000fc40000410000 */
[----:B------:R-:W-:Y:S02]  /*53f0*/  FMUL.FTZ R225, R34, R225 ;  /* 0x000000e122e17220 */ /* 0x000fe40000410000 */
[-C--:B------:R-:W-:Y:S02]  /*5400*/  FFMA.FTZ R126, R108, R15.reuse, R126 ;  /* 0x0000000f6c7e7223 */ /* 0x080fe4000001007e */
[----:B0-----:R-:W-:Y:S02]  /*5410*/  @P0 FADD R21, R20, R21 ;  /* 0x0000001514150221 */ /* 0x001fe40000000000 */
[----:B------:R-:W-:Y:S02]  /*5420*/  FFMA.FTZ R18, R33, R15, R18 ;  /* 0x0000000f21127223 */ /* 0x000fe40000010012 */
[----:B------:R-:W-:Y:S01]  /*5430*/  FMUL.FTZ R197, R30, R197 ;  /* 0x000000c51ec57220 */ /* 0x000fe20000410000 */
[----:B------:R-:W0:Y:S01]  /*5440*/  SHFL.DOWN P0, R20, R21, 0x8, 0x1f ;  /* 0x09001f0015147f89 */ /* 0x000e220000000000 */
[----:B------:R-:W-:-:S02]  /*5450*/  FFMA.FTZ R119, R94, R12, R119 ;  /* 0x0000000c5e777223 */ /* 0x000fc40000010077 */
[----:B------:R-:W-:Y:S02]  /*5460*/  FFMA.FTZ R225, R161, R12, R225 ;  /* 0x0000000ca1e17223 */ /* 0x000fe400000100e1 */
[----:B------:R-:W-:Y:S02]  /*5470*/  FMUL.FTZ R12, R132, R221 ;  /* 0x000000dd840c7220 */ /* 0x000fe40000410000 */
[-C--:B------:R-:W-:Y:S02]  /*5480*/  FFMA.FTZ R127, R110, R16.reuse, R127 ;  /* 0x000000106e7f7223 */ /* 0x080fe4000001007f */
[----:B------:R-:W-:Y:S02]  /*5490*/  FFMA.FTZ R197, R31, R16, R197 ;  /* 0x000000101fc57223 */ /* 0x000fe400000100c5 */
[----:B------:R-:W-:Y:S02]  /*54a0*/  FFMA.FTZ R120, R96, R13, R120 ;  /* 0x0000000d60787223 */ /* 0x000fe40000010078 */
[----:B------:R-:W-:-:S02]  /*54b0*/  FMUL.FTZ R16, R132, R175 ;  /* 0x000000af84107220 */ /* 0x000fc40000410000 */
[----:B------:R-:W-:Y:S02]  /*54c0*/  FMUL.FTZ R13, R136, R221 ;  /* 0x000000dd880d7220 */ /* 0x000fe40000410000 */
[----:B------:R-:W-:Y:S02]  /*54d0*/  FMUL.FTZ R12, R191, R12 ;  /* 0x0000000cbf0c7220 */ /* 0x000fe40000410000 */
[----:B------:R-:W-:Y:S02]  /*54e0*/  FADD.FTZ R103, R14, R103 ;  /* 0x000000670e677221 */ /* 0x000fe40000010000 */
[----:B------:R-:W-:Y:S02]  /*54f0*/  FADD.FTZ R109, R18, R109 ;  /* 0x0000006d126d7221 */ /* 0x000fe40000010000 */
[----:B------:R-:W-:Y:S02]  /*5500*/  FMUL.FTZ R18, R201, R16 ;  /* 0x00000010c9127220 */ /* 0x000fe40000410000 */
[----:B0-----:R-:W-:Y:S01]  /*5510*/  @P0 FADD R20, R21, R20 ;  /* 0x0000001415140221 */ /* 0x001fe20000000000 */
[----:B------:R-:W-:Y:S01]  /*5520*/  ISETP.NE.AND P0, PT, R50, RZ, PT ;  /* 0x000000ff3200720c */ /* 0x000fe20003f05270 */
[----:B------:R-:W-:-:S02]  /*5530*/  FMUL.FTZ R14, R27, R149 ;  /* 0x000000951b0e7220 */ /* 0x000fc40000410000 */
[C---:B------:R-:W-:Y:S01]  /*5540*/  FMUL.FTZ R149, R132.reuse, R149 ;  /* 0x0000009584957220 */ /* 0x040fe20000410000 */
[----:B------:R-:W0:Y:S01]  /*5550*/  SHFL.DOWN P1, R15, R20, 0x10, 0x1f ;  /* 0x0a001f00140f7f89 */ /* 0x000e220000020000 */
[----:B------:R-:W-:Y:S02]  /*5560*/  FFMA.FTZ R16, R163, R13, R12 ;  /* 0x0000000da3107223 */ /* 0x000fe4000001000c */
[----:B------:R-:W-:Y:S02]  /*5570*/  FMUL.FTZ R12, R132, R217 ;  /* 0x000000d9840c7220 */ /* 0x000fe40000410000 */
[----:B------:R-:W-:Y:S02]  /*5580*/  FFMA.FTZ R118, R92, R13, R118 ;  /* 0x0000000d5c767223 */ /* 0x000fe40000010076 */
[----:B------:R-:W-:Y:S02]  /*5590*/  FMUL.FTZ R149, R32, R149 ;  /* 0x0000009520957220 */ /* 0x000fe40000410000 */
[----:B------:R-:W-:-:S02]  /*55a0*/  FMUL.FTZ R13, R134, R217 ;  /* 0x000000d9860d7220 */ /* 0x000fc40000410000 */
[----:B------:R-:W-:Y:S02]  /*55b0*/  FMUL.FTZ R12, R193, R12 ;  /* 0x0000000cc10c7220 */ /* 0x000fe40000410000 */
[-C--:B------:R-:W-:Y:S02]  /*55c0*/  FFMA.FTZ R117, R90, R14.reuse, R117 ;  /* 0x0000000e5a757223 */ /* 0x080fe40000010075 */
[----:B------:R-:W-:Y:S02]  /*55d0*/  FFMA.FTZ R149, R165, R14, R149 ;  /* 0x0000000ea5957223 */ /* 0x000fe40000010095 */
[----:B------:R-:W-:Y:S02]  /*55e0*/  FADD.FTZ R101, R16, R101 ;  /* 0x0000006510657221 */ /* 0x000fe40000010000 */
[----:B------:R-:W-:Y:S02]  /*55f0*/  FMUL.FTZ R14, R25, R195 ;  /* 0x000000c3190e7220 */ /* 0x000fe40000410000 */
[----:B------:R-:W-:-:S02]  /*5600*/  FFMA.FTZ R16, R167, R13, R12 ;  /* 0x0000000da7107223 */ /* 0x000fc4000001000c */
[C---:B------:R-:W-:Y:S02]  /*5610*/  FMUL.FTZ R195, R132.reuse, R195 ;  /* 0x000000c384c37220 */ /* 0x040fe40000410000 */
[C---:B------:R-:W-:Y:S02]  /*5620*/  FMUL.FTZ R12, R132.reuse, R147 ;  /* 0x00000093840c7220 */ /* 0x040fe40000410000 */
[----:B------:R-:W-:Y:S02]  /*5630*/  FMUL.FTZ R132, R132, R185 ;  /* 0x000000b984847220 */ /* 0x000fe40000410000 */
[----:B------:R-:W-:Y:S02]  /*5640*/  FFMA.FTZ R116, R88, R13, R116 ;  /* 0x0000000d58747223 */ /* 0x000fe40000010074 */
[----:B0-----:R-:W-:Y:S02]  /*5650*/  @P1 FADD R15, R20, R15 ;  /* 0x0000000f140f1221 */ /* 0x001fe40000000000 */
[----:B------:R-:W-:-:S02]  /*5660*/  FMUL.FTZ R13, R26, R147 ;  /* 0x000000931a0d7220 */ /* 0x000fc40000410000 */
[----:B------:R-:W-:Y:S01]  /*5670*/  FMUL.FTZ R145, R145, R175 ;  /* 0x000000af91917220 */ /* 0x000fe20000410000 */
[----:B------:R0:W-:Y:S01]  /*5680*/  @!P0 STS [0x18c4], R15 ;  /* 0x0018c40fff008388 */ /* 0x0001e20000000800 */
        /* <DEDUP_REMOVED lines=27> */
[----:B------:R-:W0:Y:S02]  /*5840*/  @P0 LDS R12, [R14+0x2b78] ;  /* 0x002b78000e0c0984 */ /* 0x000e240000000800 */
[----:B0-----:R-:W-:-:S05]  /*5850*/  @P0 FADD.FTZ R15, R15, R12 ;  /* 0x0000000c0f0f0221 */ /* 0x001fca0000010000 */
[----:B------:R0:W-:Y:S02]  /*5860*/  STS [R14+0x2b78], R15 ;  /* 0x002b780f0e007388 */ /* 0x0001e40000000800 */
.L_x_6493:
[----:B0-----:R-:W-:Y:S05]  /*5870*/  BSYNC B0 ;  /* 0x0000000000007941 */ /* 0x001fea0003800000 */
.L_x_6492:
[----:B------:R-:W-:Y:S02]  /*5880*/  IADD3 R129, R129, 0x1, RZ ;  /* 0x0000000181817810 */ /* 0x000fe40007ffe0ff */
[----:B------:R-:W-:Y:S02]  /*5890*/  IADD3 R130, P1, R130, 0x1, RZ ;  /* 0x0000000182827810 */ /* 0x000fe40007f3e0ff */
[----:B------:R-:W-:Y:S02]  /*58a0*/  ISETP.GE.AND P0, PT, R129, c[0x0][0x16c], PT ;  /* 0x00005b0081007a0c */ /* 0x000fe40003f06270 */
[----:B------:R-:W-:-:S11]  /*58b0*/  IADD3.X R131, RZ, R131, RZ, P1, !PT ;  /* 0x00000083ff837210 */ /* 0x000fd60000ffe4ff */
[----:B------:R-:W-:Y:S01]  /*58c0*/  @P0 CALL.REL.NOINC `(.L_x_6457) ;  /* 0x0000001000000944 */ /* 0x000fe20003c00000 */
[----:B------:R-:W-:Y:S05]  /*58d0*/  BRA `(.L_x_6494) ;  /* 0xffffccc000007947 */ /* 0x000fea000383ffff */
.L_x_6457:
        /* <DEDUP_REMOVED lines=10> */
[----:B------:R-:W-:Y:S01]  /*5980*/  FADD.FTZ R13, R13, R66 ;  /* 0x000000420d0d7221 */ /* 0x000fe20000010000 */
        /* <DEDUP_REMOVED lines=14> */
[----:B------:R-:W-:Y:S01]  /*5a70*/  IMAD R17, R45, c[0x0][0x2dc], R12 ;  /* 0x0000b7002d117a24 */ /* 0x000fe200078e020c */
[----:B------:R-:W-:Y:S01]  /*5a80*/  F2FP.BF16.PACK_AB R22, R109, R78 ;  /* 0x0000004e6d16723e */ /* 0x000fe200000010ff */
[----:B------:R-:W1:Y:S01]  /*5a90*/  LDS.128 R8, [R50.X16+0x200] ;  /* 0x0002000032087984 */ /* 0x000e62000000cc00 */
        /* <DEDUP_REMOVED lines=9> */
[----:B------:R-:W-:Y:S02]  /*5b30*/  F2FP.BF16.PACK_AB R70, R101, R70 ;  /* 0x000000466546723e */ /* 0x000fe400000010ff */
[----:B------:R-:W-:Y:S01]  /*5b40*/  LEA.HI.X R13, R2, c[0x0][0x334], R3, 0x1, P0 ;  /* 0x0000cd00020d7a11 */ /* 0x000fe200000f0c03 */
[----:B------:R-:W-:Y:S01]  /*5b50*/  FADD.FTZ R17, R16, R101 ;  /* 0x0000006510117221 */ /* 0x000fe20000010000 */
[----:B------:R-:W-:Y:S01]  /*5b60*/  IADD3 R51, P1, R51, -0x400, RZ ;  /* 0xfffffc0033337810 */ /* 0x000fe20007f3e0ff */
[----:B------:R-:W-:Y:S01]  /*5b70*/  IMAD R16, R0, c[0x0][0x300], RZ ;  /* 0x0000c00000107a24 */ /* 0x000fe200078e02ff */
[----:B------:R-:W-:Y:S01]  /*5b80*/  IADD3 R59, P2, R59, -0x400, RZ ;  /* 0xfffffc003b3b7810 */ /* 0x000fe20007f5e0ff */
[----:B------:R-:W-:Y:S01]  /*5b90*/  IMAD.WIDE R2, R63, 0x10, R12 ;  /* 0x000000103f027825 */ /* 0x000fe200078e020c */
[----:B------:R-:W-:-:S02]  /*5ba0*/  IADD3 R52, P3, R52, -0x400, RZ ;  /* 0xfffffc0034347810 */ /* 0x000fc40007f7e0ff */
[----:B------:R-:W-:Y:S01]  /*5bb0*/  IADD3 R54, P4, R54, -0x400, RZ ;  /* 0xfffffc0036367810 */ /* 0x000fe20007f9e0ff */
[----:B------:R-:W-:Y:S01]  /*5bc0*/  IMAD.WIDE.U32 R12, R43, c[0x0][0x300], R14 ;  /* 0x0000c0002b0c7a25 */ /* 0x000fe200078e000e */
[----:B------:R-:W-:Y:S02]  /*5bd0*/  IADD3 R56, P5, R56, -0x400, RZ ;  /* 0xfffffc0038387810 */ /* 0x000fe40007fbe0ff */
[----:B------:R-:W-:Y:S01]  /*5be0*/  IADD3 R62, R62, -0x200, RZ ;  /* 0xfffffe003e3e7810 */ /* 0x000fe20007ffe0ff */
[----:B------:R-:W-:Y:S01]  /*5bf0*/  FADD.FTZ R72, R17, R72 ;  /* 0x0000004811487221 */ /* 0x000fe20000010000 */
[----:B------:R-:W-:Y:S02]  /*5c00*/  IADD3.X R58, R58, -0x1, RZ, P1, !PT ;  /* 0xffffffff3a3a7810 */ /* 0x000fe40000ffe4ff */
[----:B------:R-:W-:Y:S01]  /*5c10*/  IADD3.X R60, R60, -0x1, RZ, P2, !PT ;  /* 0xffffffff3c3c7810 */ /* 0x000fe200017fe4ff */
[----:B------:R-:W-:Y:S01]  /*5c20*/  FADD.FTZ R103, R72, R103 ;  /* 0x0000006748677221 */ /* 0x000fe20000010000 */
[----:B------:R-:W-:-:S02]  /*5c30*/  IADD3.X R53, R53, -0x1, RZ, P3, !PT ;  /* 0xffffffff35357810 */ /* 0x000fc40001ffe4ff */
[----:B------:R-:W-:Y:S01]  /*5c40*/  IADD3.X R55, R55, -0x1, RZ, P4, !PT ;  /* 0xffffffff37377810 */ /* 0x000fe200027fe4ff */
[----:B------:R-:W-:Y:S01]  /*5c50*/  FADD.FTZ R74, R103, R74 ;  /* 0x0000004a674a7221 */ /* 0x000fe20000010000 */
[----:B0-----:R0:W-:Y:S01]  /*5c60*/  STG.E.128 [R2.64+-0x400], R4 ;  /* 0xfffc000402007986 */ /* 0x0011e2000c101d04 */
[----:B------:R-:W-:Y:S02]  /*5c70*/  IADD3.X R57, R57, -0x1, RZ, P5, !PT ;  /* 0xffffffff39397810 */ /* 0x000fe40002ffe4ff */
[----:B------:R-:W-:Y:S01]  /*5c80*/  FADD.FTZ R105, R74, R105 ;  /* 0x000000694a697221 */ /* 0x000fe20000010000 */
[----:B-1----:R1:W-:Y:S03]  /*5c90*/  STG.E.128 [R2.64+-0x200], R8 ;  /* 0xfffe000802007986 */ /* 0x0023e6000c101d04 */
[----:B------:R-:W-:Y:S01]  /*5ca0*/  FADD.FTZ R76, R105, R76 ;  /* 0x0000004c694c7221 */ /* 0x000fe20000010000 */
[----:B------:R-:W-:Y:S03]  /*5cb0*/  BAR.SYNC.DEFER_BLOCKING 0x0 ;  /* 0x0000000000007b1d */ /* 0x000fe60000010000 */
[----:B------:R-:W-:-:S04]  /*5cc0*/  FADD.FTZ R107, R76, R107 ;  /* 0x0000006b4c6b7221 */ /* 0x000fc80000010000 */
[----:B------:R-:W-:Y:S02]  /*5cd0*/  FADD.FTZ R78, R107, R78 ;  /* 0x0000004e6b4e7221 */ /* 0x000fe40000010000 */
[----:B0-----:R-:W-:Y:S02]  /*5ce0*/  IMAD R5, R43, c[0x0][0x304], R16 ;  /* 0x0000c1002b057a24 */ /* 0x001fe400078e0210 */
[----:B------:R-:W-:Y:S02]  /*5cf0*/  FADD.FTZ R109, R78, R109 ;  /* 0x0000006d4e6d7221 */ /* 0x000fe40000010000 */
[----:B-1----:R-:W-:Y:S01]  /*5d00*/  IMAD R2, R170, c[0x0][0x2f8], RZ ;  /* 0x0000be00aa027a24 */ /* 0x002fe200078e02ff */
[----:B------:R-:W-:Y:S01]  /*5d10*/  IADD3 R13, R13, R5, RZ ;  /* 0x000000050d0d7210 */ /* 0x000fe20007ffe0ff */
[----:B------:R-:W-:Y:S02]  /*5d20*/  FADD.FTZ R48, R109, R80 ;  /* 0x000000506d307221 */ /* 0x000fe40000010000 */
[----:B------:R-:W-:-:S02]  /*5d30*/  IMAD R5, R45, c[0x0][0x2fc], R2 ;  /* 0x0000bf002d057a24 */ /* 0x000fc400078e0202 */
        /* <DEDUP_REMOVED lines=13> */
[----:B0-----:R0:W-:Y:S04]  /*5e10*/  STG.E.128 [R2.64+-0x400], R24 ;  /* 0xfffc001802007986 */ /* 0x0011e8000c101d04 */
[----:B-1----:R0:W-:Y:S01]  /*5e20*/  STG.E.128 [R2.64+-0x200], R28 ;  /* 0xfffe001c02007986 */ /* 0x0021e2000c101d04 */
[----:B------:R-:W-:Y:S01]  /*5e30*/  @!P0 CALL.REL.NOINC `(.L_x_6455) ;  /* 0x0000001000008944 */ /* 0x000fe20003c00000 */
[----:B------:R-:W-:Y:S05]  /*5e40*/  BRA `(.L_x_6495) ;  /* 0xffffa9d000007947 */ /* 0x000fea000383ffff */
.L_x_6455:
        /* <DEDUP_REMOVED lines=24> */
.L_x_6497:
[----:B0-----:R-:W-:Y:S05]  /*5fd0*/  BSYNC B0 ;  /* 0x0000000000007941 */ /* 0x001fea0003800000 */
.L_x_6496:
[----:B------:R-:W-:Y:S01]  /*5fe0*/  BSSY B0, `(.L_x_6498) ;  /* 0x0000018000007945 */ /* 0x000fe20003800000 */
[----:B------:R-:W-:Y:S05]  /*5ff0*/  @!P0 BRA `(.L_x_6499) ;  /* 0x0000015000008947 */ /* 0x000fea0003800000 */
[----:B------:R-:W-:Y:S06]  /*6000*/  BAR.SYNC.DEFER_BLOCKING 0x0 ;  /* 0x0000000000007b1d */ /* 0x000fec0000010000 */
[----:B0-----:R-:W0:Y:S04]  /*6010*/  SHFL.DOWN P0, R3, R48, 0x1, 0x1f ;  /* 0x08201f0030037f89 */ /* 0x001e280000000000 */
[----:B------:R-:W1:Y:S04]  /*6020*/  S2R R6, SR_LANEID ;  /* 0x0000000000067919 */ /* 0x000e680000000000 */
[----:B------:R-:W4:Y:S01]  /*6030*/  S2R R9, SR_TID.X ;  /* 0x0000000000097919 */ /* 0x000f220000002100 */
        /* <DEDUP_REMOVED lines=17> */
.L_x_6499:
[----:B------:R-:W1:Y:S02]  /*6150*/  S2R R9, SR_TID.X ;  /* 0x0000000000097919 */ /* 0x000e640000002100 */
.L_x_6500:
[----:B0-----:R-:W-:Y:S05]  /*6160*/  BSYNC B0 ;  /* 0x0000000000007941 */ /* 0x001fea0003800000 */
.L_x_6498:
[----:B-1----:R-:W-:-:S13]  /*6170*/  ISETP.GE.AND P0, PT, R9, c[0x0][0x16c], PT ;  /* 0x00005b0009007a0c */ /* 0x002fda0003f06270 */
[----:B------:R-:W-:Y:S05]  /*6180*/  @P0 EXIT ;  /* 0x000000000000094d */ /* 0x000fea0003800000 */
[----:B------:R-:W-:Y:S02]  /*6190*/  IMAD R0, R0, c[0x0][0x288], RZ ;  /* 0x0000a20000007a24 */ /* 0x000fe400078e02ff */
[----:B------:R-:W-:-:S04]  /*61a0*/  IMAD.WIDE.U32 R2, R43, c[0x0][0x288], RZ ;  /* 0x0000a2002b027a25 */ /* 0x000fc800078e00ff */
[----:B------:R-:W-:-:S05]  /*61b0*/  IMAD R13, R43, c[0x0][0x28c], R0 ;  /* 0x0000a3002b0d7a24 */ /* 0x000fca00078e0200 */
[----:B------:R-:W-:Y:S02]  /*61c0*/  IADD3 R13, R3, R13, RZ ;  /* 0x0000000d030d7210 */ /* 0x000fe40007ffe0ff */
.L_x_6501:
        /* <DEDUP_REMOVED lines=16> */
.L_x_6502:
        /* <DEDUP_REMOVED lines=11> */
.L_x_9097:


//--------------------- .text._Z25selective_scan_bwd_kernelI32Selective_Scan_bwd_kernel_traitsILi32ELi16ELb1ELb1ELb1ELb1ELb0EN3c108BFloat16EfEEv12SSMParamsBwd --------------------------
	.section	.text._Z25selective_scan_bwd_kernelI32Selective_Scan_bwd_kernel_traitsILi32ELi16ELb1ELb1ELb1ELb1ELb0EN3c108BFloat16EfEEv12SSMParamsBwd,"ax",@progbits
	.sectioninfo	@"SHI_REGISTERS=254"
	.align	128
        .global         _Z25selective_scan_bwd_kernelI32Selective_Scan_bwd_kernel_traitsILi32ELi16ELb1ELb1ELb1ELb1ELb0EN3c108BFloat16EfEEv12SSMParamsBwd
        .type           _Z25selective_scan_bwd_kernelI32Selective_Scan_bwd_kernel_traitsILi32ELi16ELb1ELb1ELb1ELb1ELb0EN3c108BFloat16EfEEv12SSMParamsBwd,@function
        .size           _Z25selective_scan_bwd_kernelI32Selective_Scan_bwd_kernel_traitsILi32ELi16ELb1ELb1ELb1ELb1ELb0EN3c108BFloat16EfEEv12SSMParamsBwd,(.L_x_9098 - _Z25selective_scan_bwd_kernelI32Selective_Scan_bwd_kernel_traitsILi32ELi16ELb1ELb1ELb1ELb1ELb0EN3c108BFloat16EfEEv12SSMParamsBwd)
        .other          _Z25selective_scan_bwd_kernelI32Selective_Scan_bwd_kernel_traitsILi32ELi16ELb1ELb1ELb1ELb1ELb0EN3c108BFloat16EfEEv12SSMParamsBwd,@"STO_CUDA_ENTRY STV_DEFAULT"
_Z25selective_scan_bwd_kernelI32Selective_Scan_bwd_kernel_traitsILi32ELi16ELb1ELb1ELb1ELb1ELb0EN3c108BFloat16EfEEv12SSMParamsBwd:
.text._Z25selective_scan_bwd_kernelI32Selective_Scan_bwd_kernel_traitsILi32ELi16ELb1ELb1ELb1ELb1ELb0EN3c108BFloat16EfEEv12SSMParamsBwd:
        /* <DEDUP_REMOVED lines=34> */
[----:B-1----:R-:W-:Y:S01]  /*0220*/  IMAD.WIDE.U32 R4, R63, c[0x0][0x1e0], RZ ;  /* 0x000078003f047a25 */ /* 0x002fe200078e00ff */
[----:B------:R-:W-:Y:S01]  /*0230*/  HFMA2.MMA R59, -RZ, RZ, 0, 0 ;  /* 0x00000000ff3b7435 */ /* 0x000fe200000001ff */
[----:B------:R-:W-:-:S02]  /*0240*/  MOV R57, RZ ;  /* 0x000000ff00397202 */ /* 0x000fc40000000f00 */
[----:B------:R-:W-:Y:S01]  /*0250*/  IMAD R15, R63, c[0x0][0x194], R14 ;  /* 0x000065003f0f7a24 */ /* 0x000fe200078e020e */
[----:B------:R-:W-:Y:S01]  /*0260*/  IADD3 R5, R5, R13, RZ ;  /* 0x0000000d05057210 */ /* 0x000fe20007ffe0ff */
[----:B------:R-:W-:Y:S01]  /*0270*/  IMAD R14, R64, c[0x0][0x280], RZ ;  /* 0x0000a000400e7a24 */ /* 0x000fe200078e02ff */
[----:B---3--:R-:W-:Y:S02]  /*0280*/  IADD3 R8, RZ, -R7, RZ ;  /* 0x80000007ff087210 */ /* 0x008fe40007ffe0ff */
        /* <DEDUP_REMOVED lines=91> */
.L_x_6574:
[----:B------:R-:W-:Y:S01]  /*0840*/  BAR.SYNC.DEFER_BLOCKING 0x0 ;  /* 0x0000000000007b1d */ /* 0x000fe20000010000 */
[----:B------:R-:W-:-:S05]  /*0850*/  LOP3.LUT R42, R43, 0x1f, R58, 0xf8, !PT ;  /* 0x0000001f2b2a7812 */ /* 0x000fca00078ef83a */
[----:B------:R-:W-:-:S05]  /*0860*/  IMAD.WIDE R12, R42, 0x10, R54 ;  /* 0x000000102a0c7825 */ /* 0x000fca00078e0236 */
[----:B0-----:R-:W2:Y:S04]  /*0870*/  LDG.E.128 R16, [R12.64] ;  /* 0x000000040c107981 */ /* 0x001ea8000c1e1d00 */
        /* <DEDUP_REMOVED lines=22> */
[--C-:B------:R-:W-:Y:S02]  /*09e0*/  PRMT R27, RZ, 0x5410, R18.reuse ;  /* 0x00005410ff1b7816 */ /* 0x100fe40000000012 */
[----:B------:R-:W-:Y:S01]  /*09f0*/  PRMT R111, RZ, 0x7610, R18 ;  /* 0x00007610ff6f7816 */ /* 0x000fe20000000012 */
[----:B-----5:R-:W-:Y:S01]  /*0a00*/  FADD.FTZ R115, R115, R60 ;  /* 0x0000003c73737221 */ /* 0x020fe20000010000 */
[----:B-1----:R-:W-:Y:S01]  /*0a10*/  PRMT R24, RZ, 0x5410, R4 ;  /* 0x00005410ff187816 */ /* 0x002fe20000000004 */
[--C-:B------:R-:W-:Y:S01]  /*0a20*/  FADD.FTZ R102, R27, R60.reuse ;  /* 0x0000003c1b667221 */ /* 0x100fe20000010000 */
[--C-:B------:R-:W-:Y:S01]  /*0a30*/  PRMT R25, RZ, 0x5410, R17.reuse ;  /* 0x00005410ff197816 */ /* 0x100fe20000000011 */
[--C-:B------:R-:W-:Y:S01]  /*0a40*/  FADD.FTZ R111, R111, R60.reuse ;  /* 0x0000003c6f6f7221 */ /* 0x100fe20000010000 */
[----:B------:R-:W-:Y:S02]  /*0a50*/  PRMT R17, RZ, 0x7610, R17 ;  /* 0x00007610ff117816 */ /* 0x000fe40000000011 */
        /* <DEDUP_REMOVED lines=8> */
[----:B------:R-:W-:Y:S01]  /*0ae0*/  FSETP.GTU.FTZ.AND P6, PT, R111, 20, PT ;  /* 0x41a000006f00780b */ /* 0x000fe20003fdc000 */
[----:B--2---:R-:W-:Y:S04]  /*0af0*/  STS.128 [R56.X16], R68 ;  /* 0x0000004438007388 */ /* 0x004fe8000000cc00 */
[----:B---3--:R-:W-:Y:S01]  /*0b00*/  STS.128 [R56.X16+0x200], R72 ;  /* 0x0002004838007388 */ /* 0x008fe2000000cc00 */
[----:B------:R-:W-:-:S06]  /*0b10*/  NOP ;  /* 0x0000000000007918 */ /* 0x000fcc0000000000 */
[----:B------:R-:W0:Y:S04]  /*0b20*/  LDS.128 R20, [R0] ;  /* 0x0000000000147984 */ /* 0x000e280000000c00 */
[----:B------:R1:W2:Y:S01]  /*0b30*/  LDS.128 R132, [R0+0x10] ;  /* 0x0000100000847984 */ /* 0x0002a20000000c00 */
[--C-:B0-----:R-:W-:Y:S02]  /*0b40*/  PRMT R108, RZ, 0x5410, R20.reuse ;  /* 0x00005410ff6c7816 */ /* 0x101fe40000000014 */
[----:B------:R-:W-:Y:S02]  /*0b50*/  PRMT R127, RZ, 0x7610, R20 ;  /* 0x00007610ff7f7816 */ /* 0x000fe40000000014 */
[----:B------:R-:W-:Y:S01]  /*0b60*/  PRMT R20, RZ, 0x5410, R5 ;  /* 0x00005410ff147816 */ /* 0x000fe20000000005 */
[----:B------:R-:W-:Y:S01]  /*0b70*/  FFMA.FTZ R26, R108, R24, R59 ;  /* 0x000000186c1a7223 */ /* 0x000fe2000001003b */
[----:B------:R-:W-:-:S02]  /*0b80*/  PRMT R24, RZ, 0x7610, R4 ;  /* 0x00007610ff187816 */ /* 0x000fc40000000004 */
[--C-:B------:R-:W-:Y:S02]  /*0b90*/  PRMT R125, RZ, 0x5410, R21.reuse ;  /* 0x00005410ff7d7816 */ /* 0x100fe40000000015 */
[----:B------:R-:W-:Y:S01]  /*0ba0*/  PRMT R123, RZ, 0x7610, R21 ;  /* 0x00007610ff7b7816 */ /* 0x000fe20000000015 */
[----:B------:R-:W-:Y:S01]  /*0bb0*/  FFMA.FTZ R26, R127, R24, R26 ;  /* 0x000000187f1a7223 */ /* 0x000fe2000001001a */
[----:B------:R-:W-:Y:S02]  /*0bc0*/  PRMT R24, RZ, 0x7610, R5 ;  /* 0x00007610ff187816 */ /* 0x000fe40000000005 */
[----:B------:R-:W-:Y:S01]  /*0bd0*/  PRMT R21, RZ, 0x5410, R6 ;  /* 0x00005410ff157816 */ /* 0x000fe20000000006 */
[----:B------:R-:W-:Y:S01]  /*0be0*/  FFMA.FTZ R20, R125, R20, R26 ;  /* 0x000000147d147223 */ /* 0x000fe2000001001a */
[--C-:B------:R-:W-:Y:S02]  /*0bf0*/  PRMT R121, RZ, 0x5410, R22.reuse ;  /* 0x00005410ff797816 */ /* 0x100fe40000000016 */
[----:B------:R-:W-:Y:S01]  /*0c00*/  PRMT R119, RZ, 0x7610, R22 ;  /* 0x00007610ff777816 */ /* 0x000fe20000000016 */
[----:B------:R-:W-:Y:S01]  /*0c10*/  FFMA.FTZ R20, R123, R24, R20 ;  /* 0x000000187b147223 */ /* 0x000fe20000010014 */
[----:B------:R-:W-:-:S02]  /*0c20*/  PRMT R117, RZ, 0x5410, R23 ;  /* 0x00005410ff757816 */ /* 0x000fc40000000017 */
[----:B------:R-:W-:Y:S01]  /*0c30*/  PRMT R109, RZ, 0x7610, R23 ;  /* 0x00007610ff6d7816 */ /* 0x000fe20000000017 */
[----:B------:R-:W-:Y:S01]  /*0c40*/  FFMA.FTZ R20, R121, R21, R20 ;  /* 0x0000001579147223 */ /* 0x000fe20000010014 */
[----:B------:R-:W-:Y:S02]  /*0c50*/  PRMT R21, RZ, 0x7610, R6 ;  /* 0x00007610ff157816 */ /* 0x000fe40000000006 */
[----:B------:R-:W-:-:S03]  /*0c60*/  MOV R24, c[0x0][0x16c] ;  /* 0x00005b0000187a02 */ /* 0x000fc60000000f00 */
[----:B------:R-:W-:Y:S01]  /*0c70*/  FFMA.FTZ R20, R119, R21, R20 ;  /* 0x0000001577147223 */ /* 0x000fe20000010014 */
[----:B------:R-:W-:Y:S02]  /*0c80*/  PRMT R21, RZ, 0x5410, R7 ;  /* 0x00005410ff157816 */ /* 0x000fe40000000007 */
[----:B------:R-:W-:-:S03]  /*0c90*/  ISETP.GE.AND P5, PT, R24, 0x1, PT ;  /* 0x000000011800780c */ /* 0x000fc60003fa6270 */
        /* <DEDUP_REMOVED lines=39> */
.L_x_6505:
[----:B-12---:R-:W-:Y:S05]  /*0f10*/  BSYNC B0 ;  /* 0x0000000000007941 */ /* 0x006fea0003800000 */
.L_x_6504:
        /* <DEDUP_REMOVED lines=41> */
.L_x_6507:
[----:B------:R-:W-:Y:S05]  /*11b0*/  BSYNC B0 ;  /* 0x0000000000007941 */ /* 0x000fea0003800000 */
.L_x_6506:
        /* <DEDUP_REMOVED lines=39> */
.L_x_6509:
[----:B------:R-:W-:Y:S05]  /*1430*/  BSYNC B0 ;  /* 0x0000000000007941 */ /* 0x000fea0003800000 */
.L_x_6508:
        /* <DEDUP_REMOVED lines=39> */
.L_x_6511:
[----:B------:R-:W-:Y:S05]  /*16b0*/  BSYNC B0 ;  /* 0x0000000000007941 */ /* 0x000fea0003800000 */
.L_x_6510:
        /* <DEDUP_REMOVED lines=39> */
.L_x_6513:
[----:B------:R-:W-:Y:S05]  /*1930*/  BSYNC B0 ;  /* 0x0000000000007941 */ /* 0x000fea0003800000 */
.L_x_6512:
        /* <DEDUP_REMOVED lines=39> */
.L_x_6515:
[----:B------:R-:W-:Y:S05]  /*1bb0*/  BSYNC B0 ;  /* 0x0000000000007941 */ /* 0x000fea0003800000 */
.L_x_6514:
        /* <DEDUP_REMOVED lines=39> */
.L_x_6517:
[----:B------:R-:W-:Y:S05]  /*1e30*/  BSYNC B0 ;  /* 0x0000000000007941 */ /* 0x000fea0003800000 */
.L_x_6516:
        /* <DEDUP_REMOVED lines=39> */
.L_x_6519:
[----:B------:R-:W-:Y:S05]  /*20b0*/  BSYNC B0 ;  /* 0x0000000000007941 */ /* 0x000fea0003800000 */
.L_x_6518:
        /* <DEDUP_REMOVED lines=39> */
.L_x_6521:
[----:B------:R-:W-:Y:S05]  /*2330*/  BSYNC B0 ;  /* 0x0000000000007941 */ /* 0x000fea0003800000 */
.L_x_6520:
        /* <DEDUP_REMOVED lines=38> */
.L_x_6523:
[----:B------:R-:W-:Y:S05]  /*25a0*/  BSYNC B0 ;  /* 0x0000000000007941 */ /* 0x000fea0003800000 */
.L_x_6522:
        /* <DEDUP_REMOVED lines=38> */
.L_x_6525:
[----:B------:R-:W-:Y:S05]  /*2810*/  BSYNC B0 ;  /* 0x0000000000007941 */ /* 0x000fea0003800000 */
.L_x_6524:
        /* <DEDUP_REMOVED lines=33> */
.L_x_6527:
[----:B------:R-:W-:Y:S05]  /*2a30*/  BSYNC B0 ;  /* 0x0000000000007941 */ /* 0x000fea0003800000 */
.L_x_6526:
        /* <DEDUP_REMOVED lines=33> */
.L_x_6529:
[----:B------:R-:W-:Y:S05]  /*2c50*/  BSYNC B0 ;  /* 0x0000000000007941 */ /* 0x000fea0003800000 */
.L_x_6528:
        /* <DEDUP_REMOVED lines=33> */
.L_x_6531:
[----:B------:R-:W-:Y:S05]  /*2e70*/  BSYNC B0 ;  /* 0x0000000000007941 */ /* 0x000fea0003800000 */
.L_x_6530:
        /* <DEDUP_REMOVED lines=33> */
.L_x_6533:
[----:B------:R-:W-:Y:S05]  /*3090*/  BSYNC B0 ;  /* 0x0000000000007941 */ /* 0x000fea0003800000 */
.L_x_6532:
        /* <DEDUP_REMOVED lines=33> */
.L_x_6535:
[----:B------:R-:W-:Y:S05]  /*32b0*/  BSYNC B0 ;  /* 0x0000000000007941 */ /* 0x000fea0003800000 */
.L_x_6534:
        /* <DEDUP_REMOVED lines=23> */
.L_x_6573:
        /* <DEDUP_REMOVED lines=33> */
[C---:B------:R-:W-:Y:S02]  /*3640*/  LOP3.LUT P0, RZ, R58.reuse, 0x1f, RZ, 0xc0, !PT ;  /* 0x0000001f3aff7812 */ /* 0x040fe4000780c0ff */
        /* <DEDUP_REMOVED lines=18> */
[C---:B------:R-:W-:Y:S02]  /*3770*/  FMUL.FTZ R146, R165.reuse, R115 ;  /* 0x00000073a5927220 */ /* 0x040fe40000410000 */
[----:B------:R-:W-:-:S04]  /*3780*/  FMUL.FTZ R148, R165, R104 ;  /* 0x00000068a5947220 */ /* 0x000fc80000410000 */
[----:B------:R-:W0:Y:S01]  /*3790*/  MUFU.EX2 R146, R146 ;  /* 0x0000009200927308 */ /* 0x000e220000000800 */
[----:B------:R-:W-:Y:S01]  /*37a0*/  FMUL.FTZ R149, R165, R113 ;  /* 0x00000071a5957220 */ /* 0x000fe20000410000 */
[--C-:B------:R-:W-:Y:S02]  /*37b0*/  PRMT R163, RZ, 0x5410, R4.reuse ;  /* 0x00005410ffa37816 */ /* 0x100fe40000000004 */
[----:B------:R-:W-:-:S04]  /*37c0*/  PRMT R162, RZ, 0x7610, R4 ;  /* 0x00007610ffa27816 */ /* 0x000fc80000000004 */
[----:B------:R-:W0:Y:S01]  /*37d0*/  MUFU.EX2 R148, R148 ;  /* 0x0000009400947308 */ /* 0x000e220000000800 */
[----:B------:R-:W-:Y:S01]  /*37e0*/  FMUL.FTZ R151, R165, R102 ;  /* 0x00000066a5977220 */ /* 0x000fe20000410000 */
[----:B------:R-:W-:Y:S01]  /*37f0*/  PRMT R161, RZ, 0x5410, R5 ;  /* 0x00005410ffa17816 */ /* 0x000fe20000000005 */
[----:B------:R-:W-:Y:S02]  /*3800*/  FMUL.FTZ R191, R163, R106 ;  /* 0x0000006aa3bf7220 */ /* 0x000fe40000410000 */
[----:B------:R-:W-:-:S03]  /*3810*/  FMUL.FTZ R172, R162, R115 ;  /* 0x00000073a2ac7220 */ /* 0x000fc60000410000 */
[----:B------:R-:W0:Y:S01]  /*3820*/  MUFU.EX2 R149, R149 ;  /* 0x0000009500957308 */ /* 0x000e220000000800 */
[C---:B------:R-:W-:Y:S01]  /*3830*/  FMUL.FTZ R150, R165.reuse, R111 ;  /* 0x0000006fa5967220 */ /* 0x040fe20000410000 */
[--C-:B-1----:R-:W-:Y:S01]  /*3840*/  PRMT R138, RZ, 0x5410, R18.reuse ;  /* 0x00005410ff8a7816 */ /* 0x102fe20000000012 */
[----:B------:R-:W-:Y:S01]  /*3850*/  FMUL.FTZ R176, R165, R147 ;  /* 0x00000093a5b07220 */ /* 0x000fe20000410000 */
[----:B------:R-:W-:Y:S01]  /*3860*/  PRMT R140, RZ, 0x7610, R18 ;  /* 0x00007610ff8c7816 */ /* 0x000fe20000000012 */
[----:B------:R-:W-:Y:S01]  /*3870*/  FMUL.FTZ R189, R161, R104 ;  /* 0x00000068a1bd7220 */ /* 0x000fe20000410000 */
[----:B------:R-:W-:Y:S02]  /*3880*/  PRMT R160, RZ, 0x7610, R5 ;  /* 0x00007610ffa07816 */ /* 0x000fe40000000005 */
[----:B------:R-:W1:Y:S01]  /*3890*/  MUFU.EX2 R151, R151 ;  /* 0x0000009700977308 */ /* 0x000e620000000800 */
[C---:B------:R-:W-:Y:S01]  /*38a0*/  FMUL.FTZ R164, R165.reuse, R100 ;  /* 0x00000064a5a47220 */ /* 0x040fe20000410000 */
[----:B------:R-:W-:Y:S01]  /*38b0*/  PRMT R159, RZ, 0x5410, R6 ;  /* 0x00005410ff9f7816 */ /* 0x000fe20000000006 */
[C---:B------:R-:W-:Y:S01]  /*38c0*/  FMUL.FTZ R174, R165.reuse, R103 ;  /* 0x00000067a5ae7220 */ /* 0x040fe20000410000 */
[----:B----4-:R-:W-:Y:S01]  /*38d0*/  PRMT R124, RZ, 0x7610, R14 ;  /* 0x00007610ff7c7816 */ /* 0x010fe2000000000e */
[----:B------:R-:W-:-:S02]  /*38e0*/  FMUL.FTZ R180, R165, R98 ;  /* 0x00000062a5b47220 */ /* 0x000fc40000410000 */
[C---:B------:R-:W-:Y:S02]  /*38f0*/  FMUL.FTZ R219, R165.reuse, R133 ;  /* 0x00000085a5db7220 */ /* 0x040fe40000410000 */
[C---:B------:R-:W-:Y:S02]  /*3900*/  FMUL.FTZ R202, R165.reuse, R110 ;  /* 0x0000006ea5ca7220 */ /* 0x040fe40000410000 */
[C---:B------:R-:W-:Y:S02]  /*3910*/  FMUL.FTZ R204, R165.reuse, R139 ;  /* 0x0000008ba5cc7220 */ /* 0x040fe40000410000 */
[C---:B------:R-:W-:Y:S02]  /*3920*/  FMUL.FTZ R206, R165.reuse, R112 ;  /* 0x00000070a5ce7220 */ /* 0x040fe40000410000 */
[C---:B------:R-:W-:Y:S02]  /*3930*/  FMUL.FTZ R184, R165.reuse, R141 ;  /* 0x0000008da5b87220 */ /* 0x040fe40000410000 */
[----:B------:R-:W-:Y:S01]  /*3940*/  FMUL.FTZ R178, R165, R114 ;  /* 0x00000072a5b27220 */ /* 0x000fe20000410000 */
[----:B------:R-:W-:Y:S01]  /*3950*/  MUFU.EX2 R150, R150 ;  /* 0x0000009600967308 */ /* 0x000fe20000000800 */
[----:B------:R-:W-:Y:S01]  /*3960*/  FMUL.FTZ R170, R160, R113 ;  /* 0x00000071a0aa7220 */ /* 0x000fe20000410000 */
[----:B------:R-:W-:Y:S01]  /*3970*/  PRMT R158, RZ, 0x7610, R6 ;  /* 0x00007610ff9e7816 */ /* 0x000fe20000000006 */
[----:B------:R-:W-:-:S05]  /*3980*/  FMUL.FTZ R187, R159, R102 ;  /* 0x000000669fbb7220 */ /* 0x000fca0000410000 */
[----:B------:R-:W4:Y:S01]  /*3990*/  MUFU.EX2 R176, R176 ;  /* 0x000000b000b07308 */ /* 0x000f220000000800 */
[--C-:B------:R-:W-:Y:S01]  /*39a0*/  PRMT R157, RZ, 0x5410, R7.reuse ;  /* 0x00005410ff9d7816 */ /* 0x100fe20000000007 */
[----:B------:R-:W-:Y:S01]  /*39b0*/  FMUL.FTZ R185, R158, R111 ;  /* 0x0000006f9eb97220 */ /* 0x000fe20000410000 */
[----:B------:R-:W-:Y:S02]  /*39c0*/  PRMT R156, RZ, 0x7610, R7 ;  /* 0x00007610ff9c7816 */ /* 0x000fe40000000007 */
[----:B------:R-:W-:-:S03]  /*39d0*/  PRMT R155, RZ, 0x5410, R8 ;  /* 0x00005410ff9b7816 */ /* 0x000fc60000000008 */
[----:B------:R-:W0:Y:S01]  /*39e0*/  MUFU.EX2 R164, R164 ;  /* 0x000000a400a47308 */ /* 0x000e220000000800 */
[----:B------:R-:W-:Y:S02]  /*39f0*/  PRMT R154, RZ, 0x7610, R8 ;  /* 0x00007610ff9a7816 */ /* 0x000fe40000000008 */
        /* <DEDUP_REMOVED lines=16> */
[----:B------:R-:W-:Y:S01]  /*3b00*/  FMUL.FTZ R183, R157, R100 ;  /* 0x000000649db77220 */ /* 0x000fe20000410000 */
[----:B------:R-:W-:Y:S01]  /*3b10*/  BSSY B0, `(.L_x_6537) ;  /* 0x000005e000007945 */ /* 0x000fe20003800000 */
        /* <DEDUP_REMOVED lines=20> */
[--C-:B------:R-:W-:Y:S02]  /*3c60*/  PRMT R26, RZ, 0x5410, R13.reuse ;  /* 0x00005410ff1a7816 */ /* 0x100fe4000000000d */
[----:B------:R-:W-:Y:S01]  /*3c70*/  PRMT R27, RZ, 0x7610, R13 ;  /* 0x00007610ff1b7816 */ /* 0x000fe2000000000d */
[----:B------:R-:W-:Y:S02]  /*3c80*/  FMUL.FTZ R13, R209, R146 ;  /* 0x00000092d10d7220 */ /* 0x000fe40000410000 */
[----:B------:R-:W-:-:S02]  /*3c90*/  FMUL.FTZ R18, R24, R191 ;  /* 0x000000bf18127220 */ /* 0x000fc40000410000 */
[----:B------:R-:W-:Y:S01]  /*3ca0*/  FMUL.FTZ R217, R25, R172 ;  /* 0x000000ac19d97220 */ /* 0x000fe20000410000 */
[----:B0-----:R-:W-:Y:S01]  /*3cb0*/  PRMT R122, RZ, 0x5410, R14 ;  /* 0x00005410ff7a7816 */ /* 0x001fe2000000000e */
[----:B------:R-:W-:Y:S02]  /*3cc0*/  FMUL.FTZ R14, R148, R13 ;  /* 0x0000000d940e7220 */ /* 0x000fe40000410000 */
[----:B------:R-:W-:Y:S02]  /*3cd0*/  FMUL.FTZ R197, R26, R189 ;  /* 0x000000bd1ac57220 */ /* 0x000fe40000410000 */
[----:B------:R-:W-:Y:S02]  /*3ce0*/  FFMA.FTZ R13, R146, R18, R217 ;  /* 0x00000012920d7223 */ /* 0x000fe400000100d9 */
[----:B------:R-:W-:Y:S02]  /*3cf0*/  FMUL.FTZ R190, R27, R170 ;  /* 0x000000aa1bbe7220 */ /* 0x000fe40000410000 */
[----:B------:R-:W-:Y:S01]  /*3d00*/  FFMA.FTZ R13, R148, R13, R197 ;  /* 0x0000000d940d7223 */ /* 0x000fe200000100c5 */
[----:B---3--:R-:W-:-:S02]  /*3d10*/  PRMT R210, RZ, 0x5410, R32 ;  /* 0x00005410ffd27816 */ /* 0x008fc40000000020 */
[----:B------:R-:W-:Y:S02]  /*3d20*/  PRMT R192, RZ, 0x7610, R32 ;  /* 0x00007610ffc07816 */ /* 0x000fe40000000020 */
[--C-:B------:R-:W-:Y:S02]  /*3d30*/  PRMT R194, RZ, 0x5410, R33.reuse ;  /* 0x00005410ffc27816 */ /* 0x100fe40000000021 */
[----:B------:R-:W-:Y:S02]  /*3d40*/  PRMT R196, RZ, 0x7610, R33 ;  /* 0x00007610ffc47816 */ /* 0x000fe40000000021 */
[--C-:B------:R-:W-:Y:S02]  /*3d50*/  PRMT R198, RZ, 0x5410, R34.reuse ;  /* 0x00005410ffc67816 */ /* 0x100fe40000000022 */
[----:B------:R-:W-:Y:S02]  /*3d60*/  PRMT R208, RZ, 0x7610, R34 ;  /* 0x00007610ffd07816 */ /* 0x000fe40000000022 */
[----:B------:R-:W-:-:S02]  /*3d70*/  PRMT R212, RZ, 0x5410, R35 ;  /* 0x00005410ffd47816 */ /* 0x000fc40000000023 */
[----:B------:R-:W-:Y:S01]  /*3d80*/  PRMT R214, RZ, 0x7610, R35 ;  /* 0x00007610ffd67816 */ /* 0x000fe20000000023 */
[----:B------:R-:W-:Y:S01]  /*3d90*/  FMUL.FTZ R188, R122, R187 ;  /* 0x000000bb7abc7220 */ /* 0x000fe20000410000 */
[--C-:B------:R-:W-:Y:S01]  /*3da0*/  PRMT R153, RZ, 0x5410, R9.reuse ;  /* 0x00005410ff997816 */ /* 0x100fe20000000009 */
[----:B------:R-:W-:Y:S01]  /*3db0*/  FFMA.FTZ R13, R149, R13, R190 ;  /* 0x0000000d950d7223 */ /* 0x000fe200000100be */
[----:B------:R-:W-:Y:S02]  /*3dc0*/  PRMT R152, RZ, 0x7610, R9 ;  /* 0x00007610ff987816 */ /* 0x000fe40000000009 */
[--C-:B------:R-:W-:Y:S02]  /*3dd0*/  PRMT R35, RZ, 0x5410, R10.reuse ;  /* 0x00005410ff237816 */ /* 0x100fe4000000000a */
[----:B------:R-:W-:Y:S02]  /*3de0*/  PRMT R34, RZ, 0x7610, R10 ;  /* 0x00007610ff227816 */ /* 0x000fe4000000000a */
[----:B------:R-:W-:-:S02]  /*3df0*/  PRMT R33, RZ, 0x5410, R11 ;  /* 0x00005410ff217816 */ /* 0x000fc4000000000b */
[----:B------:R-:W-:Y:S01]  /*3e00*/  PRMT R32, RZ, 0x7610, R11 ;  /* 0x00007610ff207816 */ /* 0x000fe2000000000b */
[----:B------:R-:W-:Y:S01]  /*3e10*/  FMUL.FTZ R216, R149, R14 ;  /* 0x0000000e95d87220 */ /* 0x000fe20000410000 */
        /* <DEDUP_REMOVED lines=14> */
[----:B-1----:R-:W-:Y:S02]  /*3f00*/  FFMA.FTZ R13, R151, R13, R188 ;  /* 0x0000000d970d7223 */ /* 0x002fe400000100bc */
        /* <DEDUP_REMOVED lines=20> */
[----:B----4-:R-:W-:-:S02]  /*4050*/  FFMA.FTZ R17, R176, R29, R239 ;  /* 0x0000001db0117223 */ /* 0x010fc400000100ef */
[----:B------:R-:W-:Y:S01]  /*4060*/  FFMA.FTZ R16, R150, R13, R205 ;  /* 0x0000000d96107223 */ /* 0x000fe200000100cd */
[----:B------:R-:W-:Y:S05]  /*4070*/  @P2 BRA `(.L_x_6538) ;  /* 0x0000007000002947 */ /* 0x000fea0003800000 */
[----:B--2---:R-:W-:Y:S01]  /*4080*/  ISETP.NE.AND P3, PT, R45, c[0x0][0x174], PT ;  /* 0x00005d002d007a0c */ /* 0x004fe20003f65270 */
[----:B------:R-:W-:-:S12]  /*4090*/  HFMA2.MMA R20, -RZ, RZ, 1.875, 0 ;  /* 0x3f800000ff147435 */ /* 0x000fd800000001ff */
[----:B------:R-:W-:-:S04]  /*40a0*/  @P3 LEA.HI R13, R45, R45, RZ, 0x1 ;  /* 0x0000002d2d0d3211 */ /* 0x000fc800078f08ff */
[----:B------:R-:W-:-:S04]  /*40b0*/  @P3 LOP3.LUT R14, R13, 0xfffffe, RZ, 0xc0, !PT ;  /* 0x00fffffe0d0e3812 */ /* 0x000fc800078ec0ff */
[----:B------:R-:W-:-:S04]  /*40c0*/  @P3 IADD3 R14, -R14, R45, RZ ;  /* 0x0000002d0e0e3210 */ /* 0x000fc80007ffe1ff */
[----:B------:R-:W-:-:S05]  /*40d0*/  @P3 LEA R14, R14, R145, 0x8 ;  /* 0x000000910e0e3211 */ /* 0x000fca00078e40ff */
[----:B------:R0:W1:Y:S02]  /*40e0*/  @P3 LDS R20, [R14.X4+0x1af8] ;  /* 0x001af8000e143984 */ /* 0x0000640000004800 */
.L_x_6538:
[----:B--2---:R-:W-:Y:S05]  /*40f0*/  BSYNC B0 ;  /* 0x0000000000007941 */ /* 0x004fea0003800000 */
.L_x_6537:
[----:B-1----:R-:W-:Y:S01]  /*4100*/  FMUL.FTZ R13, R176, R20 ;  /* 0x00000014b00d7220 */ /* 0x002fe20000410000 */
[----:B------:R-:W-:Y:S01]  /*4110*/  PRMT R199, RZ, 0x5410, R28 ;  /* 0x00005410ffc77816 */ /* 0x000fe2000000001c */
[----:B------:R-:W-:Y:S01]  /*4120*/  FMUL.FTZ R15, R150, R15 ;  /* 0x0000000f960f7220 */ /* 0x000fe20000410000 */
[----:B------:R-:W-:Y:S01]  /*4130*/  ISETP.GE.AND P3, PT, R56, 0x1, PT ;  /* 0x000000013800780c */ /* 0x000fe20003f66270 */
[----:B------:R-:W-:Y:S01]  /*4140*/  FFMA.FTZ R17, R178, R17, R237 ;  /* 0x00000011b2117223 */ /* 0x000fe200000100ed */
[----:B------:R-:W-:Y:S01]  /*4150*/  LOP3.LUT R192, R58, 0x1f, RZ, 0xc0, !PT ;  /* 0x0000001f3ac07812 */ /* 0x000fe200078ec0ff */
[----:B------:R-:W-:Y:S01]  /*4160*/  FFMA.FTZ R16, R164, R16, R207 ;  /* 0x00000010a4107223 */ /* 0x000fe200000100cf */
[----:B------:R-:W-:Y:S01]  /*4170*/  ISETP.GE.OR P0, PT, R45, c[0x0][0x174], P0 ;  /* 0x00005d002d007a0c */ /* 0x000fe20000706670 */
[----:B------:R-:W-:Y:S01]  /*4180*/  FMUL.FTZ R13, R178, R13 ;  /* 0x0000000db20d7220 */ /* 0x000fe20000410000 */
[----:B------:R-:W-:Y:S01]  /*4190*/  IADD3 R212, R44, -c[0x0][0x174], RZ ;  /* 0x80005d002cd47a10 */ /* 0x000fe20007ffe0ff */
[----:B------:R-:W-:Y:S01]  /*41a0*/  FMUL.FTZ R15, R164, R15 ;  /* 0x0000000fa40f7220 */ /* 0x000fe20000410000 */
[----:B------:R-:W-:Y:S01]  /*41b0*/  ISETP.NE.AND P4, PT, R58, RZ, PT ;  /* 0x000000ff3a00720c */ /* 0x000fe20003f85270 */
[----:B------:R-:W-:Y:S01]  /*41c0*/  FFMA.FTZ R17, R184, R17, R235 ;  /* 0x00000011b8117223 */ /* 0x000fe200000100eb */
[----:B------:R-:W-:Y:S01]  /*41d0*/  IADD3 R247, R58, 0x1c0, RZ ;  /* 0x000001c03af77810 */ /* 0x000fe20007ffe0ff */
[----:B------:R-:W-:Y:S01]  /*41e0*/  FFMA.FTZ R16, R174, R16, R21 ;  /* 0x00000010ae107223 */ /* 0x000fe20000010015 */
[----:B------:R-:W-:Y:S01]  /*41f0*/  IADD3 R249, R58, 0x1e0, RZ ;  /* 0x000001e03af97810 */ /* 0x000fe20007ffe0ff */
[----:B------:R-:W-:Y:S01]  /*4200*/  FMUL.FTZ R13, R184, R13 ;  /* 0x0000000db80d7220 */ /* 0x000fe20000410000 */
[-C--:B------:R-:W-:Y:S01]  /*4210*/  LEA.HI.SX32 R218, R247, R58.reuse, 0x1b ;  /* 0x0000003af7da7211 */ /* 0x080fe200078fdaff */
[----:B------:R-:W-:Y:S01]  /*4220*/  FMUL.FTZ R15, R174, R15 ;  /* 0x0000000fae0f7220 */ /* 0x000fe20000410000 */
[----:B------:R-:W-:Y:S01]  /*4230*/  LEA.HI.SX32 R220, R249, R58, 0x1b ;  /* 0x0000003af9dc7211 */ /* 0x000fe200078fdaff */
[----:B------:R-:W-:Y:S01]  /*4240*/  FFMA.FTZ R17, R206, R17, R213 ;  /* 0x00000011ce117223 */ /* 0x000fe200000100d5 */
[----:B------:R-:W-:Y:S01]  /*4250*/  BSSY B0, `(.L_x_6539) ;  /* 0x0000168000007945 */ /* 0x000fe20003800000 */
[----:B------:R-:W-:-:S02]  /*4260*/  FFMA.FTZ R16, R180, R16, R23 ;  /* 0x00000010b4107223 */ /* 0x000fc40000010017 */
[----:B------:R-:W-:Y:S02]  /*4270*/  FMUL.FTZ R13, R206, R13 ;  /* 0x0000000dce0d7220 */ /* 0x000fe40000410000 */
[----:B0-----:R-:W-:Y:S02]  /*4280*/  FMUL.FTZ R14, R180, R15 ;  /* 0x0000000fb40e7220 */ /* 0x001fe40000410000 */
[C---:B------:R-:W-:Y:S02]  /*4290*/  FFMA.FTZ R17, R204.reuse, R17, R211 ;  /* 0x00000011cc117223 */ /* 0x040fe400000100d3 */
[C---:B------:R-:W-:Y:S02]  /*42a0*/  FFMA.FTZ R16, R219.reuse, R16, R200 ;  /* 0x00000010db107223 */ /* 0x040fe400000100c8 */
[----:B------:R-:W-:Y:S02]  /*42b0*/  FMUL.FTZ R15, R204, R13 ;  /* 0x0000000dcc0f7220 */ /* 0x000fe40000410000 */
[----:B------:R-:W-:-:S02]  /*42c0*/  FMUL.FTZ R13, R219, R14 ;  /* 0x0000000edb0d7220 */ /* 0x000fc40000410000 */
[C---:B------:R-:W-:Y:S02]  /*42d0*/  FFMA.FTZ R17, R202.reuse, R17, R215 ;  /* 0x00000011ca117223 */ /* 0x040fe400000100d7 */
[C---:B------:R-:W-:Y:S02]  /*42e0*/  FFMA.FTZ R16, R202.reuse, R16, R233 ;  /* 0x00000010ca107223 */ /* 0x040fe400000100e9 */
[C---:B------:R-:W-:Y:S02]  /*42f0*/  FMUL.FTZ R14, R202.reuse, R15 ;  /* 0x0000000fca0e7220 */ /* 0x040fe40000410000 */
        /* <DEDUP_REMOVED lines=21> */
[----:B------:R-:W-:Y:S01]  /*4450*/  FMUL.FTZ R30, R125, R12 ;  /* 0x0000000c7d1e7220 */ /* 0x000fe20000410000 */
[----:B------:R-:W0:Y:S01]  /*4460*/  SHFL.UP PT, R13, R16, 0x1, RZ ;  /* 0x04200000100d7989 */ /* 0x000e2200000e00ff */
[C---:B------:R-:W-:Y:S02]  /*4470*/  FFMA.FTZ R19, R151.reuse, R19, R182 ;  /* 0x0000001397137223 */ /* 0x040fe400000100b6 */
[----:B------:R-:W-:Y:S01]  /*4480*/  FMUL.FTZ R14, R151, R14 ;  /* 0x0000000e970e7220 */ /* 0x000fe20000410000 */
[----:B------:R-:W1:Y:S01]  /*4490*/  SHFL.UP PT, R12, R17, 0x1, RZ ;  /* 0x04200000110c7989 */ /* 0x000e6200000e00ff */
[C---:B------:R-:W-:Y:S02]  /*44a0*/  FFMA.FTZ R19, R149.reuse, R19, R30 ;  /* 0x0000001395137223 */ /* 0x040fe4000001001e */
[----:B------:R-:W-:Y:S02]  /*44b0*/  FMUL.FTZ R15, R149, R14 ;  /* 0x0000000e950f7220 */ /* 0x000fe40000410000 */
[----:B------:R-:W-:-:S02]  /*44c0*/  FMUL.FTZ R199, R108, R199 ;  /* 0x000000c76cc77220 */ /* 0x000fc40000410000 */
        /* <DEDUP_REMOVED lines=36> */
[C---:B0-----:R-:W-:Y:S01]  /*4710*/  @P3 FFMA.FTZ R16, R17.reuse, R13, R16 ;  /* 0x0000000d11103223 */ /* 0x041fe20000010010 */
[----:B------:R-:W-:Y:S01]  /*4720*/  MOV R13, RZ ;  /* 0x000000ff000d7202 */ /* 0x000fe20000000f00 */
[----:B-1----:R-:W-:Y:S01]  /*4730*/  @P3 FMUL.FTZ R17, R17, R12 ;  /* 0x0000000c11113220 */ /* 0x002fe20000410000 */
[----:B------:R-:W-:Y:S01]  /*4740*/  HFMA2.MMA R12, -RZ, RZ, 1.875, 0 ;  /* 0x3f800000ff0c7435 */ /* 0x000fe200000001ff */
[----:B------:R-:W-:Y:S01]  /*4750*/  ISETP.GE.U32.AND P3, PT, R192, 0x18, PT ;  /* 0x00000018c000780c */ /* 0x000fe20003f66070 */
[----:B------:R-:W0:Y:S04]  /*4760*/  SHFL.UP PT, R15, R16, 0x10, RZ ;  /* 0x06000000100f7989 */ /* 0x000e2800000e00ff */
[----:B------:R-:W1:Y:S04]  /*4770*/  SHFL.UP PT, R14, R17, 0x10, RZ ;  /* 0x06000000110e7989 */ /* 0x000e6800000e00ff */
[----:B------:R-:W-:Y:S01]  /*4780*/  @!P0 LDS.64 R12, [R145.X8+0x2378] ;  /* 0x00237800910c8984 */ /* 0x000fe20000008a00 */
[----:B------:R-:W-:-:S03]  /*4790*/  ISETP.GE.AND P0, PT, R56, 0x10, PT ;  /* 0x000000103800780c */ /* 0x000fc60003f06270 */
[C---:B--2---:R-:W-:Y:S02]  /*47a0*/  @!P3 FFMA.FTZ R208, R231.reuse, R19, R208 ;  /* 0x00000013e7d0b223 */ /* 0x044fe400000100d0 */
[----:B---3--:R-:W-:Y:S01]  /*47b0*/  @!P3 FMUL.FTZ R231, R231, R22 ;  /* 0x00000016e7e7b220 */ /* 0x008fe20000410000 */
[----:B-----5:R-:W-:Y:S04]  /*47c0*/  SHFL.IDX PT, R19, R186, RZ, 0x1f ;  /* 0x00001fffba137589 */ /* 0x020fe800000e0000 */
[----:B------:R-:W2:Y:S04]  /*47d0*/  SHFL.DOWN PT, R28, R208, 0x10, 0x1f ;  /* 0x0a001f00d01c7f89 */ /* 0x000ea800000e0000 */
[----:B------:R-:W3:Y:S01]  /*47e0*/  SHFL.DOWN PT, R22, R231, 0x10, 0x1f ;  /* 0x0a001f00e7167f89 */ /* 0x000ee200000e0000 */
[----:B0-----:R-:W-:-:S02]  /*47f0*/  @P0 FFMA.FTZ R16, R17, R15, R16 ;  /* 0x0000000f11100223 */ /* 0x001fc40000010010 */
[----:B-1----:R-:W-:Y:S01]  /*4800*/  @P0 FMUL.FTZ R17, R17, R14 ;  /* 0x0000000e11110220 */ /* 0x002fe20000410000 */
[----:B------:R-:W-:-:S03]  /*4810*/  ISETP.GE.U32.AND P0, PT, R192, 0x10, PT ;  /* 0x00000010c000780c */ /* 0x000fc60003f06070 */
[----:B------:R-:W-:Y:S01]  /*4820*/  SHFL.UP PT, R16, R16, 0x1, RZ ;  /* 0x0420000010107989 */ /* 0x000fe200000e00ff */
[----:B------:R-:W-:-:S03]  /*4830*/  IMAD R192, R168, c[0x0][0x2b8], RZ ;  /* 0x0000ae00a8c07a24 */ /* 0x000fc600078e02ff */
[----:B------:R-:W0:Y:S01]  /*4840*/  SHFL.UP PT, R17, R17, 0x1, RZ ;  /* 0x0420000011117989 */ /* 0x000e2200000e00ff */
[----:B------:R-:W-:-:S05]  /*4850*/  IMAD R243, R63, c[0x0][0x2bc], R192 ;  /* 0x0000af003ff37a24 */ /* 0x000fca00078e02c0 */
[C---:B--2---:R-:W-:Y:S02]  /*4860*/  @!P0 FFMA.FTZ R208, R231.reuse, R28, R208 ;  /* 0x0000001ce7d08223 */ /* 0x044fe400000100d0 */
[----:B------:R-:W-:Y:S02]  /*4870*/  IMAD R28, R168, c[0x0][0x298], RZ ;  /* 0x0000a600a81c7a24 */ /* 0x000fe400078e02ff */
[----:B---3--:R-:W-:Y:S01]  /*4880*/  @!P0 FMUL.FTZ R231, R231, R22 ;  /* 0x00000016e7e78220 */ /* 0x008fe20000410000 */
[----:B------:R-:W-:Y:S01]  /*4890*/  SHFL.DOWN PT, R194, R208, 0x1, 0x1f ;  /* 0x08201f00d0c27f89 */ /* 0x000fe200000e0000 */
[----:B------:R-:W-:-:S03]  /*48a0*/  IMAD R241, R63, c[0x0][0x29c], R28 ;  /* 0x0000a7003ff17a24 */ /* 0x000fc600078e021c */
[----:B------:R-:W-:Y:S04]  /*48b0*/  SHFL.IDX PT, R22, R13, RZ, 0x1f ;  /* 0x00001fff0d167589 */ /* 0x000fe800000e0000 */
[----:B------:R-:W1:Y:S01]  /*48c0*/  SHFL.DOWN PT, R245, R231, 0x1, 0x1f ;  /* 0x08201f00e7f57f89 */ /* 0x000e6200000e0000 */
[----:B0-----:R-:W-:Y:S01]  /*48d0*/  @P1 FFMA.FTZ R19, R17, R19, R16 ;  /* 0x0000001311131223 */ /* 0x001fe20000010010 */
[----:B------:R-:W-:Y:S01]  /*48e0*/  HFMA2.MMA R17, -RZ, RZ, 0, 0 ;  /* 0x00000000ff117435 */ /* 0x000fe200000001ff */
[----:B------:R-:W-:Y:S01]  /*48f0*/  MOV R16, R58 ;  /* 0x0000003a00107202 */ /* 0x000fe20000000f00 */
[----:B------:R-:W-:Y:S01]  /*4900*/  SHFL.IDX PT, R208, R208, RZ, 0x1f ;  /* 0x00001fffd0d07589 */ /* 0x000fe200000e0000 */
[----:B------:R-:W-:-:S03]  /*4910*/  FFMA.FTZ R209, R209, R19, R18 ;  /* 0x00000013d1d17223 */ /* 0x000fc60000010012 */
[----:B------:R-:W0:Y:S01]  /*4920*/  SHFL.IDX PT, R231, R231, RZ, 0x1f ;  /* 0x00001fffe7e77589 */ /* 0x000e2200000e0000 */
[----:B------:R-:W-:Y:S01]  /*4930*/  FFMA.FTZ R28, R146, R209, R217 ;  /* 0x000000d1921c7223 */ /* 0x000fe200000100d9 */
[----:B------:R-:W-:Y:S01]  /*4940*/  LEA R217, R45, 0xfffffe00, 0x9 ;  /* 0xfffffe002dd97811 */ /* 0x000fe200078e48ff */
[----:B------:R-:W-:Y:S02]  /*4950*/  FFMA.FTZ R191, R24, -R191, R209 ;  /* 0x800000bf18bf7223 */ /* 0x000fe400000100d1 */
[----:B------:R-:W-:Y:S02]  /*4960*/  FFMA.FTZ R186, R148, R28, R197 ;  /* 0x0000001c94ba7223 */ /* 0x000fe400000100c5 */
[----:B------:R-:W-:-:S04]  /*4970*/  IMAD.WIDE.U32 R14, R63, c[0x0][0x298], R16 ;  /* 0x0000a6003f0e7a25 */ /* 0x000fc800078e0010 */
[----:B------:R-:W-:Y:S01]  /*4980*/  FFMA.FTZ R190, R149, R186, R190 ;  /* 0x000000ba95be7223 */ /* 0x000fe200000100be */
[----:B------:R-:W-:Y:S01]  /*4990*/  IADD3 R15, R15, R241, RZ ;  /* 0x000000f10f0f7210 */ /* 0x000fe20007ffe0ff */
[----:B------:R-:W-:-:S04]  /*49a0*/  IMAD.WIDE.U32 R16, R63, c[0x0][0x2b8], R16 ;  /* 0x0000ae003f107a25 */ /* 0x000fc800078e0010 */
[----:B-1----:R-:W-:Y:S01]  /*49b0*/  @P2 FFMA.FTZ R22, R245, R22, R194 ;  /* 0x00000016f5162223 */ /* 0x002fe200000100c2 */
[----:B------:R-:W-:Y:S01]  /*49c0*/  MOV R18, R16 ;  /* 0x0000001000127202 */ /* 0x000fe20000000f00 */
[----:B------:R-:W-:Y:S01]  /*49d0*/  FFMA.FTZ R188, R151, R190, R188 ;  /* 0x000000be97bc7223 */ /* 0x000fe200000100bc */
[----:B------:R-:W-:Y:S01]  /*49e0*/  IADD3 R19, R17, R243, RZ ;  /* 0x000000f311137210 */ /* 0x000fe20007ffe0ff */
[----:B------:R-:W-:Y:S01]  /*49f0*/  FFMA.FTZ R29, R22, R20, R29 ;  /* 0x00000014161d7223 */ /* 0x000fe2000001001d */
[----:B------:R-:W-:Y:S01]  /*4a00*/  IADD3 R243, R58, 0x180, RZ ;  /* 0x000001803af37810 */ /* 0x000fe20007ffe0ff */
[----:B------:R-:W-:Y:S01]  /*4a10*/  FFMA.FTZ R192, R150, R188, R205 ;  /* 0x000000bc96c07223 */ /* 0x000fe200000100cd */
[----:B------:R-:W-:Y:S01]  /*4a20*/  IADD3 R245, R58, 0x1a0, RZ ;  /* 0x000001a03af57810 */ /* 0x000fe20007ffe0ff */
[----:B------:R-:W-:Y:S01]  /*4a30*/  FFMA.FTZ R197, R176, R29, R239 ;  /* 0x0000001db0c57223 */ /* 0x000fe200000100ef */
[----:B------:R-:W-:Y:S01]  /*4a40*/  LEA.HI.SX32 R214, R243, R58, 0x1b ;  /* 0x0000003af3d67211 */ /* 0x000fe200078fdaff */
        /* <DEDUP_REMOVED lines=9> */
[----:B------:R-:W-:Y:S02]  /*4ae0*/  IMAD R16, R166, c[0x0][0x2a0], RZ ;  /* 0x0000a800a6107a24 */ /* 0x000fe400078e02ff */
[C---:B------:R-:W-:Y:S02]  /*4af0*/  FFMA.FTZ R215, R202.reuse, R211, R215 ;  /* 0x000000d3cad77223 */ /* 0x040fe400000100d7 */
[----:B------:R-:W-:Y:S02]  /*4b00*/  FFMA.FTZ R202, R202, R200, R233 ;  /* 0x000000c8caca7223 */ /* 0x000fe400000100e9 */
[----:B------:R-:W-:Y:S02]  /*4b10*/  FFMA.FTZ R219, R219, R215, R210 ;  /* 0x000000d7dbdb7223 */ /* 0x000fe400000100d2 */
[----:B------:R-:W-:Y:S02]  /*4b20*/  FFMA.FTZ R204, R204, R202, R221 ;  /* 0x000000cacccc7223 */ /* 0x000fe400000100dd */
[----:B------:R-:W-:Y:S01]  /*4b30*/  FFMA.FTZ R221, R180, R219, R229 ;  /* 0x000000dbb4dd7223 */ /* 0x000fe200000100e5 */
[----:B------:R-:W-:Y:S01]  /*4b40*/  SHF.L.U32 R229, R143, 0x2, RZ ;  /* 0x000000028fe57819 */ /* 0x000fe200000006ff */
[----:B------:R-:W-:-:S02]  /*4b50*/  IMAD R20, R166, c[0x0][0x2c0], RZ ;  /* 0x0000b000a6147a24 */ /* 0x000fc400078e02ff */
[C---:B------:R-:W-:Y:S02]  /*4b60*/  IMAD R241, R61.reuse, c[0x0][0x2a4], R16 ;  /* 0x0000a9003df17a24 */ /* 0x040fe400078e0210 */
[----:B------:R-:W-:Y:S02]  /*4b70*/  FFMA.FTZ R206, R206, R204, R223 ;  /* 0x000000cccece7223 */ /* 0x000fe400000100df */
[----:B------:R-:W-:-:S04]  /*4b80*/  IMAD.WIDE.U32 R16, R61, c[0x0][0x2a0], R14 ;  /* 0x0000a8003d107a25 */ /* 0x000fc800078e000e */
[----:B------:R-:W-:Y:S01]  /*4b90*/  FFMA.FTZ R223, R174, R221, R227 ;  /* 0x000000ddaedf7223 */ /* 0x000fe200000100e3 */
[----:B------:R-:W-:Y:S01]  /*4ba0*/  IADD3 R15, R17, R241, RZ ;  /* 0x000000f1110f7210 */ /* 0x000fe20007ffe0ff */
[C---:B------:R-:W-:Y:S01]  /*4bb0*/  IMAD R239, R61.reuse, c[0x0][0x2c4], R20 ;  /* 0x0000b1003def7a24 */ /* 0x040fe200078e0214 */
[C---:B------:R-:W-:Y:S01]  /*4bc0*/  LEA R20, P1, R16.reuse, c[0x0][0x318], 0x2 ;  /* 0x0000c60010147a11 */ /* 0x040fe200078210ff */
[----:B------:R-:W-:Y:S01]  /*4bd0*/  IMAD.WIDE.U32 R18, R61, c[0x0][0x2c0], R18 ;  /* 0x0000b0003d127a25 */ /* 0x000fe200078e0012 */
[----:B------:R-:W-:Y:S02]  /*4be0*/  IADD3 R14, P0, R217, R16, RZ ;  /* 0x00000010d90e7210 */ /* 0x000fe40007f1e0ff */
[----:B------:R-:W-:Y:S01]  /*4bf0*/  LEA.HI.X R21, R16, c[0x0][0x31c], R15, 0x2, P1 ;  /* 0x0000c70010157a11 */ /* 0x000fe200008f140f */
[----:B------:R-:W-:Y:S01]  /*4c00*/  FFMA.FTZ R225, R164, R223, R225 ;  /* 0x000000dfa4e17223 */ /* 0x000fe200000100e1 */
[----:B------:R-:W-:Y:S01]  /*4c10*/  IADD3 R17, R19, R239, RZ ;  /* 0x000000ef13117210 */ /* 0x000fe20007ffe0ff */
[----:B------:R-:W-:Y:S01]  /*4c20*/  IMAD R19, R212, -0x200, RZ ;  /* 0xfffffe00d4137824 */ /* 0x000fe200078e02ff */
[----:B------:R-:W-:Y:S01]  /*4c30*/  LEA R22, P2, R18, c[0x0][0x320], 0x2 ;  /* 0x0000c80012167a11 */ /* 0x000fe200078410ff */
[----:B------:R-:W-:Y:S01]  /*4c40*/  FFMA.FTZ R201, R150, R225, R201 ;  /* 0x000000e196c97223 */ /* 0x000fe200000100c9 */
[----:B------:R-:W-:Y:S01]  /*4c50*/  IADD3 R16, P1, R217, R18, RZ ;  /* 0x00000012d9107210 */ /* 0x000fe20007f3e0ff */
[----:B------:R-:W-:Y:S01]  /*4c60*/  IMAD.WIDE R20, R19, 0x4, R20 ;  /* 0x0000000413147825 */ /* 0x000fe200078e0214 */
[----:B------:R-:W-:-:S02]  /*4c70*/  LEA.HI.X R23, R18, c[0x0][0x324], R17, 0x2, P2 ;  /* 0x0000c90012177a11 */ /* 0x000fc400010f1411 */
[----:B------:R-:W-:Y:S01]  /*4c80*/  SHF.L.U64.HI R18, R143, 0x2, R118 ;  /* 0x000000028f127819 */ /* 0x000fe20000010276 */
[----:B------:R-:W-:Y:S01]  /*4c90*/  FFMA.FTZ R182, R151, R201, R182 ;  /* 0x000000c997b67223 */ /* 0x000fe200000100b6 */
[C---:B------:R-:W-:Y:S01]  /*4ca0*/  IADD3 R239, R58.reuse, 0x120, RZ ;  /* 0x000001203aef7810 */ /* 0x040fe20007ffe0ff */
[----:B------:R-:W-:Y:S01]  /*4cb0*/  IMAD.WIDE R22, R19, 0x4, R22 ;  /* 0x0000000413167825 */ /* 0x000fe200078e0216 */
[----:B------:R-:W-:-:S03]  /*4cc0*/  IADD3 R241, R58, 0x160, RZ ;  /* 0x000001603af17810 */ /* 0x000fc60007ffe0ff */
[C---:B------:R-:W-:Y:S01]  /*4cd0*/  IMAD R180, R18.reuse, c[0x0][0x2b0], RZ ;  /* 0x0000ac0012b47a24 */ /* 0x040fe200078e02ff */
[----:B------:R-:W-:Y:S01]  /*4ce0*/  LEA.HI.SX32 R212, R241, R58, 0x1b ;  /* 0x0000003af1d47211 */ /* 0x000fe200078fdaff */
[----:B------:R-:W-:Y:S02]  /*4cf0*/  FFMA.FTZ R151, R149, R182, R30 ;  /* 0x000000b695977223 */ /* 0x000fe4000001001e */
[----:B------:R-:W-:Y:S02]  /*4d00*/  IMAD R18, R18, c[0x0][0x2d0], RZ ;  /* 0x0000b40012127a24 */ /* 0x000fe400078e02ff */
[----:B------:R-:W-:Y:S02]  /*4d10*/  FFMA.FTZ R148, R148, R151, R31 ;  /* 0x0000009794947223 */ /* 0x000fe4000001001f */
[C---:B------:R-:W-:Y:S02]  /*4d20*/  IMAD R233, R229.reuse, c[0x0][0x2d4], R18 ;  /* 0x0000b500e5e97a24 */ /* 0x040fe400078e0212 */
[----:B------:R-:W-:-:S04]  /*4d30*/  IMAD.WIDE.U32 R18, R229, c[0x0][0x2b0], R20 ;  /* 0x0000ac00e5127a25 */ /* 0x000fc800078e0014 */
[----:B------:R-:W-:Y:S01]  /*4d40*/  IMAD.WIDE.U32 R20, R229, c[0x0][0x2d0], R22 ;  /* 0x0000b400e5147a25 */ /* 0x000fe200078e0016 */
[----:B------:R-:W-:Y:S02]  /*4d50*/  SHF.R.S32.HI R22, RZ, 0x1f, R217 ;  /* 0x0000001fff167819 */ /* 0x000fe400000114d9 */
[----:B------:R-:W-:Y:S01]  /*4d60*/  IADD3 R217, -R217, c[0x0][0x168], -R58 ;  /* 0x00005a00d9d97a10 */ /* 0x000fe20007ffe93a */
[----:B------:R-:W-:Y:S01]  /*4d70*/  FFMA.FTZ R199, R146, R148, R199 ;  /* 0x0000009492c77223 */ /* 0x000fe200000100c7 */
[C---:B------:R-:W-:Y:S01]  /*4d80*/  IADD3.X R15, R22.reuse, R15, RZ, P0, !PT ;  /* 0x0000000f160f7210 */ /* 0x040fe200007fe4ff */
[C---:B0-----:R-:W-:Y:S01]  /*4d90*/  FFMA.FTZ R13, R231.reuse, R13, R208 ;  /* 0x0000000de70d7223 */ /* 0x041fe200000100d0 */
[----:B------:R-:W-:Y:S01]  /*4da0*/  IADD3.X R17, R22, R17, RZ, P1, !PT ;  /* 0x0000001116117210 */ /* 0x000fe20000ffe4ff */
[----:B------:R-:W-:Y:S01]  /*4db0*/  FMUL.FTZ R12, R231, R12 ;  /* 0x0000000ce70c7220 */ /* 0x000fe20000410000 */
[----:B------:R-:W-:Y:S01]  /*4dc0*/  P2R R22, PR, RZ, 0x10 ;  /* 0x00000010ff167803 */ /* 0x000fe20000000000 */
[----:B------:R-:W-:Y:S01]  /*4dd0*/  FMUL.FTZ R146, R199, R106 ;  /* 0x0000006ac7927220 */ /* 0x000fe20000410000 */
[----:B------:R-:W-:Y:S01]  /*4de0*/  SHF.L.U32 R22, R58, 0x4, RZ ;  /* 0x000000043a167819 */ /* 0x000fe200000006ff */
[----:B------:R-:W-:Y:S01]  /*4df0*/  FFMA.FTZ R184, R184, R206, R203 ;  /* 0x000000ceb8b87223 */ /* 0x000fe200000100cb */
[----:B------:R0:W-:Y:S01]  /*4e00*/  @!P4 STS.64 [R145.X8+0x2378], R12 ;  /* 0x0023780c9100c388 */ /* 0x0001e20000008a00 */
[----:B------:R-:W-:Y:S01]  /*4e10*/  FMUL.FTZ R23, R205, R141 ;  /* 0x0000008dcd177220 */ /* 0x000fe20000410000 */
[----:B------:R-:W-:Y:S01]  /*4e20*/  LEA.HI.SX32 R22, R22, R22, 0x1b ;  /* 0x0000001616167211 */ /* 0x000fe200078fdaff */
[----:B------:R-:W-:Y:S01]  /*4e30*/  FFMA.FTZ R172, R25, -R172, R28 ;  /* 0x800000ac19ac7223 */ /* 0x000fe2000001001c */
[----:B------:R-:W-:Y:S01]  /*4e40*/  IADD3 R21, R21, R233, RZ ;  /* 0x000000e915157210 */ /* 0x000fe20007ffe0ff */
[----:B------:R-:W-:Y:S01]  /*4e50*/  FFMA.FTZ R178, R178, R184, R193 ;  /* 0x000000b8b2b27223 */ /* 0x000fe200000100c1 */
[C---:B------:R-:W-:Y:S01]  /*4e60*/  ISETP.GE.AND P0, PT, R217.reuse, 0x1, PT ;  /* 0x00000001d900780c */ /* 0x040fe20003f06270 */
[----:B------:R-:W-:Y:S01]  /*4e70*/  FMUL.FTZ R193, R34, R23 ;  /* 0x0000001722c17220 */ /* 0x000fe20000410000 */
[C---:B------:R-:W-:Y:S01]  /*4e80*/  ISETP.GE.AND P1, PT, R217.reuse, 0x21, PT ;  /* 0x00000021d900780c */ /* 0x040fe20003f26270 */
[----:B------:R-:W-:Y:S01]  /*4e90*/  FFMA.FTZ R189, R26, -R189, R186 ;  /* 0x800000bd1abd7223 */ /* 0x000fe200000100ba */
[----:B------:R-:W-:Y:S01]  /*4ea0*/  ISETP.GE.AND P2, PT, R217, 0x41, PT ;  /* 0x00000041d900780c */ /* 0x000fe20003f46270 */
[----:B------:R-:W-:Y:S01]  /*4eb0*/  FMUL.FTZ R150, R151, R104 ;  /* 0x0000006897967220 */ /* 0x000fe20000410000 */
[----:B------:R1:W-:Y:S01]  /*4ec0*/  STS [R22.X4+0x874], R193 ;  /* 0x000874c116007388 */ /* 0x0003e20000004800 */
[----:B0-----:R-:W-:-:S02]  /*4ed0*/  FMUL.FTZ R13, R148, R115 ;  /* 0x00000073940d7220 */ /* 0x001fc40000410000 */
[----:B------:R-:W-:Y:S02]  /*4ee0*/  FFMA.FTZ R12, R191, R146, RZ ;  /* 0x00000092bf0c7223 */ /* 0x000fe400000100ff */
[----:B------:R-:W-:Y:S02]  /*4ef0*/  FMUL.FTZ R30, R197, R114 ;  /* 0x00000072c51e7220 */ /* 0x000fe40000410000 */
[----:B------:R-:W-:Y:S02]  /*4f00*/  FFMA.FTZ R12, R172, R13, R12 ;  /* 0x0000000dac0c7223 */ /* 0x000fe4000001000c */
[----:B------:R-:W-:Y:S02]  /*4f10*/  FFMA.FTZ R170, R27, -R170, R190 ;  /* 0x800000aa1baa7223 */ /* 0x000fe400000100be */
[----:B-1----:R-:W-:Y:S02]  /*4f20*/  FMUL.FTZ R193, R182, R113 ;  /* 0x00000071b6c17220 */ /* 0x002fe40000410000 */
[----:B------:R-:W-:-:S02]  /*4f30*/  FFMA.FTZ R31, R189, R150, R12 ;  /* 0x00000096bd1f7223 */ /* 0x000fc4000001000c */
[----:B------:R-:W-:Y:S02]  /*4f40*/  FFMA.FTZ R176, R176, R178, R195 ;  /* 0x000000b2b0b07223 */ /* 0x000fe400000100c3 */
[----:B------:R-:W-:Y:S02]  /*4f50*/  FMUL.FTZ R195, R33, R30 ;  /* 0x0000001e21c37220 */ /* 0x000fe40000410000 */
[----:B------:R-:W-:Y:S02]  /*4f60*/  FFMA.FTZ R187, R122, -R187, R188 ;  /* 0x800000bb7abb7223 */ /* 0x000fe400000100bc */
[----:B------:R-:W-:Y:S01]  /*4f70*/  FMUL.FTZ R164, R201, R102 ;  /* 0x00000066c9a47220 */ /* 0x000fe20000410000 */
[----:B------:R0:W-:Y:S01]  /*4f80*/  STS [R22.X4+0x878], R195 ;  /* 0x000878c316007388 */ /* 0x0001e20000004800 */
[----:B------:R-:W-:Y:S02]  /*4f90*/  FFMA.FTZ R12, R170, R193, R31 ;  /* 0x000000c1aa0c7223 */ /* 0x000fe4000001001f */
[----:B------:R-:W-:-:S02]  /*4fa0*/  FMUL.FTZ R237, R213, R139 ;  /* 0x0000008bd5ed7220 */ /* 0x000fc40000410000 */
[----:B------:R-:W-:Y:S02]  /*4fb0*/  FMUL.FTZ R210, R207, R112 ;  /* 0x00000070cfd27220 */ /* 0x000fe40000410000 */
[----:B------:R-:W-:Y:S02]  /*4fc0*/  FFMA.FTZ R185, R124, -R185, R192 ;  /* 0x800000b97cb97223 */ /* 0x000fe400000100c0 */
[----:B------:R-:W-:Y:S02]  /*4fd0*/  FMUL.FTZ R31, R225, R111 ;  /* 0x0000006fe11f7220 */ /* 0x000fe40000410000 */
[----:B------:R-:W-:Y:S02]  /*4fe0*/  FFMA.FTZ R12, R187, R164, R12 ;  /* 0x000000a4bb0c7223 */ /* 0x000fe4000001000c */
[----:B------:R-:W-:Y:S02]  /*4ff0*/  IMAD R227, R229, c[0x0][0x2b4], R180 ;  /* 0x0000ad00e5e37a24 */ /* 0x000fe400078e02b4 */
[----:B0-----:R-:W-:-:S02]  /*5000*/  FMUL.FTZ R195, R152, R237 ;  /* 0x000000ed98c37220 */ /* 0x001fc40000410000 */
[----:B------:R-:W-:Y:S01]  /*5010*/  FMUL.FTZ R149, R29, R147 ;  /* 0x000000931d957220 */ /* 0x000fe20000410000 */
[----:B------:R-:W-:Y:S01]  /*5020*/  IADD3 R19, R19, R227, RZ ;  /* 0x000000e313137210 */ /* 0x000fe20007ffe0ff */
[----:B------:R-:W-:Y:S01]  /*5030*/  FMUL.FTZ R203, R35, R210 ;  /* 0x000000d223cb7220 */ /* 0x000fe20000410000 */
[----:B------:R0:W-:Y:S01]  /*5040*/  STS [R22.X4+0x86c], R195 ;  /* 0x00086cc316007388 */ /* 0x0001e20000004800 */
[----:B------:R-:W-:Y:S02]  /*5050*/  FFMA.FTZ R183, R126, -R183, R194 ;  /* 0x800000b77eb77223 */ /* 0x000fe400000100c2 */
[----:B------:R-:W-:Y:S01]  /*5060*/  FMUL.FTZ R174, R223, R100 ;  /* 0x00000064dfae7220 */ /* 0x000fe20000410000 */
[----:B------:R1:W-:Y:S01]  /*5070*/  STS [R22.X4+0x870], R203 ;  /* 0x000870cb16007388 */ /* 0x0003e20000004800 */
[----:B------:R-:W-:Y:S02]  /*5080*/  FFMA.FTZ R12, R185, R31, R12 ;  /* 0x0000001fb90c7223 */ /* 0x000fe4000001000c */
[----:B------:R-:W-:-:S02]  /*5090*/  FMUL.FTZ R227, R32, R149 ;  /* 0x0000009520e37220 */ /* 0x000fc40000410000 */
[----:B------:R-:W-:Y:S02]  /*50a0*/  FFMA.FTZ R181, R128, -R181, R196 ;  /* 0x800000b580b57223 */ /* 0x000fe400000100c4 */
[----:B0-----:R-:W-:Y:S01]  /*50b0*/  FMUL.FTZ R195, R221, R103 ;  /* 0x00000067ddc37220 */ /* 0x001fe20000410000 */
[----:B------:R0:W-:Y:S01]  /*50c0*/  STS [R22.X4+0x87c], R227 ;  /* 0x00087ce316007388 */ /* 0x0001e20000004800 */
[----:B------:R-:W-:Y:S02]  /*50d0*/  FFMA.FTZ R12, R183, R174, R12 ;  /* 0x000000aeb70c7223 */ /* 0x000fe4000001000c */
[----:B-1----:R-:W-:Y:S02]  /*50e0*/  FMUL.FTZ R203, R215, R133 ;  /* 0x00000085d7cb7220 */ /* 0x002fe40000410000 */
[----:B------:R-:W-:Y:S02]  /*50f0*/  FFMA.FTZ R179, R130, -R179, R198 ;  /* 0x800000b382b37223 */ /* 0x000fe400000100c6 */
[----:B------:R-:W-:-:S02]  /*5100*/  FMUL.FTZ R180, R219, R98 ;  /* 0x00000062dbb47220 */ /* 0x000fc40000410000 */
[----:B------:R-:W-:Y:S02]  /*5110*/  FFMA.FTZ R12, R181, R195, R12 ;  /* 0x000000c3b50c7223 */ /* 0x000fe4000001000c */
[----:B0-----:R-:W-:Y:S02]  /*5120*/  FMUL.FTZ R227, R154, R203 ;  /* 0x000000cb9ae37220 */ /* 0x001fe40000410000 */
[----:B------:R-:W-:Y:S02]  /*5130*/  FFMA.FTZ R177, R134, -R177, R200 ;  /* 0x800000b186b17223 */ /* 0x000fe400000100c8 */
[----:B------:R-:W-:Y:S01]  /*5140*/  FFMA.FTZ R12, R179, R180, R12 ;  /* 0x000000b4b30c7223 */ /* 0x000fe2000001000c */
[----:B------:R0:W-:Y:S01]  /*5150*/  STS [R22.X4+0x864], R227 ;  /* 0x000864e316007388 */ /* 0x0001e20000004800 */
[----:B------:R-:W-:Y:S02]  /*5160*/  FMUL.FTZ R208, R211, R110 ;  /* 0x0000006ed3d07220 */ /* 0x000fe40000410000 */
[----:B------:R-:W-:-:S02]  /*5170*/  FMUL.FTZ R231, R156, R195 ;  /* 0x000000c39ce77220 */ /* 0x000fc40000410000 */
[----:B------:R-:W-:Y:S02]  /*5180*/  FFMA.FTZ R12, R177, R203, R12 ;  /* 0x000000cbb10c7223 */ /* 0x000fe4000001000c */
[----:B------:R-:W-:Y:S01]  /*5190*/  FMUL.FTZ R195, R160, R193 ;  /* 0x000000c1a0c37220 */ /* 0x000fe20000410000 */
[----:B------:R1:W-:Y:S01]  /*51a0*/  STS [R22.X4+0x85c], R231 ;  /* 0x00085ce716007388 */ /* 0x0003e20000004800 */
[----:B------:R-:W-:Y:S02]  /*51b0*/  FMUL.FTZ R235, R153, R208 ;  /* 0x000000d099eb7220 */ /* 0x000fe40000410000 */
[----:B0-----:R-:W-:Y:S01]  /*51c0*/  FMUL.FTZ R227, R158, R31 ;  /* 0x0000001f9ee37220 */ /* 0x001fe20000410000 */
[----:B------:R0:W-:Y:S01]  /*51d0*/  STS [R22.X4+0x84c], R195 ;  /* 0x00084cc316007388 */ /* 0x0001e20000004800 */
[----:B------:R-:W-:Y:S02]  /*51e0*/  FMUL.FTZ R31, R162, R13 ;  /* 0x0000000da21f7220 */ /* 0x000fe40000410000 */
[----:B------:R-:W-:Y:S01]  /*51f0*/  FMUL.FTZ R233, R155, R180 ;  /* 0x000000b49be97220 */ /* 0x000fe20000410000 */
[----:B------:R2:W-:Y:S01]  /*5200*/  STS [R22.X4+0x868], R235 ;  /* 0x000868eb16007388 */ /* 0x0005e20000004800 */
[----:B------:R-:W-:Y:S01]  /*5210*/  FMUL.FTZ R229, R157, R174 ;  /* 0x000000ae9de57220 */ /* 0x000fe20000410000 */
[C---:B-1----:R-:W-:Y:S01]  /*5220*/  IADD3 R231, R58.reuse, 0xa0, RZ ;  /* 0x000000a03ae77810 */ /* 0x042fe20007ffe0ff */
[----:B------:R-:W-:Y:S01]  /*5230*/  FMUL.FTZ R203, R159, R164 ;  /* 0x000000a49fcb7220 */ /* 0x000fe20000410000 */
[----:B------:R1:W-:Y:S01]  /*5240*/  STS [R22.X4+0x860], R233 ;  /* 0x000860e916007388 */ /* 0x0003e20000004800 */
[----:B------:R-:W-:Y:S01]  /*5250*/  FMUL.FTZ R193, R161, R150 ;  /* 0x00000096a1c17220 */ /* 0x000fe20000410000 */
[----:B0-----:R-:W-:Y:S01]  /*5260*/  IADD3 R195, R58, 0x40, RZ ;  /* 0x000000403ac37810 */ /* 0x001fe20007ffe0ff */
[----:B------:R-:W-:Y:S01]  /*5270*/  FMUL.FTZ R13, R163, R146 ;  /* 0x00000092a30d7220 */ /* 0x000fe20000410000 */
[----:B------:R0:W-:Y:S01]  /*5280*/  STS [R22.X4+0x858], R229 ;  /* 0x000858e516007388 */ /* 0x0001e20000004800 */
[----:B------:R-:W-:Y:S01]  /*5290*/  FFMA.FTZ R175, R132, -R175, R202 ;  /* 0x800000af84af7223 */ /* 0x000fe200000100ca */
[----:B--2---:R-:W-:Y:S01]  /*52a0*/  IADD3 R235, R58, 0xe0, RZ ;  /* 0x000000e03aeb7810 */ /* 0x004fe20007ffe0ff */
[----:B------:R-:W-:Y:S01]  /*52b0*/  FFMA.FTZ R173, R136, -R173, R204 ;  /* 0x800000ad88ad7223 */ /* 0x000fe200000100cc */
[----:B------:R2:W-:Y:S01]  /*52c0*/  STS [R22.X4+0x854], R227 ;  /* 0x000854e316007388 */ /* 0x0005e20000004800 */
[----:B------:R-:W-:Y:S01]  /*52d0*/  FFMA.FTZ R12, R175, R208, R12 ;  /* 0x000000d0af0c7223 */ /* 0x000fe2000001000c */
[----:B-1----:R-:W-:Y:S01]  /*52e0*/  IADD3 R233, R58, 0xc0, RZ ;  /* 0x000000c03ae97810 */ /* 0x002fe20007ffe0ff */
[----:B------:R-:W-:Y:S01]  /*52f0*/  FFMA.FTZ R171, R138, -R171, R206 ;  /* 0x800000ab8aab7223 */ /* 0x000fe200000100ce */
[----:B------:R1:W-:Y:S01]  /*5300*/  STS [R22.X4+0x850], R203 ;  /* 0x000850cb16007388 */ /* 0x0003e20000004800 */
[----:B------:R-:W-:Y:S01]  /*5310*/  FFMA.FTZ R12, R173, R237, R12 ;  /* 0x000000edad0c7223 */ /* 0x000fe2000001000c */
[----:B0-----:R-:W-:Y:S01]  /*5320*/  IADD3 R229, R58, 0x80, RZ ;  /* 0x000000803ae57810 */ /* 0x001fe20007ffe0ff */
[----:B------:R-:W-:Y:S01]  /*5330*/  FFMA.FTZ R169, R140, -R169, R184 ;  /* 0x800000a98ca97223 */ /* 0x000fe200000100b8 */
[----:B------:R-:W-:Y:S01]  /*5340*/  STS [R22.X4+0x848], R193 ;  /* 0x000848c116007388 */ /* 0x000fe20000004800 */
[----:B------:R-:W-:Y:S01]  /*5350*/  FFMA.FTZ R12, R171, R210, R12 ;  /* 0x000000d2ab0c7223 */ /* 0x000fe2000001000c */
[----:B--2---:R-:W-:Y:S01]  /*5360*/  IADD3 R227, R58, 0x60, RZ ;  /* 0x000000603ae37810 */ /* 0x004fe20007ffe0ff */
[----:B------:R-:W-:Y:S01]  /*5370*/  FFMA.FTZ R167, R142, -R167, R178 ;  /* 0x800000a78ea77223 */ /* 0x000fe200000100b2 */
[----:B------:R0:W-:Y:S01]  /*5380*/  STS [R22.X4+0x844], R31 ;  /* 0x0008441f16007388 */ /* 0x0001e20000004800 */
[----:B------:R-:W-:Y:S01]  /*5390*/  FFMA.FTZ R12, R169, R23, R12 ;  /* 0x00000017a90c7223 */ /* 0x000fe2000001000c */
[C---:B------:R-:W-:Y:S01]  /*53a0*/  IADD3 R23, R58.reuse, 0x20, RZ ;  /* 0x000000203a177810 */ /* 0x040fe20007ffe0ff */
[----:B------:R-:W-:Y:S01]  /*53b0*/  FMUL.FTZ R190, R123, R190 ;  /* 0x000000be7bbe7220 */ /* 0x000fe20000410000 */
[----:B------:R2:W-:Y:S01]  /*53c0*/  STS [R22.X4+0x840], R13 ;  /* 0x0008400d16007388 */ /* 0x0005e20000004800 */
[C---:B------:R-:W-:Y:S01]  /*53d0*/  IADD3 R237, R58.reuse, 0x100, RZ ;  /* 0x000001003aed7810 */ /* 0x040fe20007ffe0ff */
[----:B------:R-:W-:Y:S01]  /*53e0*/  FFMA.FTZ R30, R167, R30, R12 ;  /* 0x0000001ea71e7223 */ /* 0x000fe2000001000c */
[-C--:B------:R-:W-:Y:S01]  /*53f0*/  LEA.HI.SX32 R146, R195, R58.reuse, 0x1b ;  /* 0x0000003ac3927211 */ /* 0x080fe200078fdaff */
[----:B------:R-:W-:Y:S01]  /*5400*/  BAR.SYNC.DEFER_BLOCKING 0x0 ;  /* 0x0000000000007b1d */ /* 0x000fe20000010000 */
[C---:B-1----:R-:W-:Y:S01]  /*5410*/  LEA.HI.SX32 R203, R58.reuse, R58, 0x1b ;  /* 0x0000003a3acb7211 */ /* 0x042fe200078fdaff */
[----:B------:R-:W-:Y:S01]  /*5420*/  FMUL.FTZ R12, R125, R186 ;  /* 0x000000ba7d0c7220 */ /* 0x000fe20000410000 */
[----:B0-----:R-:W-:Y:S01]  /*5430*/  LEA.HI.SX32 R31, R23, R58, 0x1b ;  /* 0x0000003a171f7211 */ /* 0x001fe200078fdaff */
[----:B------:R-:W-:Y:S01]  /*5440*/  FMUL.FTZ R23, R127, R28 ;  /* 0x0000001c7f177220 */ /* 0x000fe20000410000 */
[----:B------:R-:W-:Y:S01]  /*5450*/  LEA.HI.SX32 R150, R227, R58, 0x1b ;  /* 0x0000003ae3967211 */ /* 0x000fe200078fdaff */
[----:B------:R-:W-:Y:S01]  /*5460*/  FMUL.FTZ R188, R121, R188 ;  /* 0x000000bc79bc7220 */ /* 0x000fe20000410000 */
[----:B--2---:R-:W-:Y:S01]  /*5470*/  IADD3 R13, R58, 0x140, RZ ;  /* 0x000001403a0d7810 */ /* 0x004fe20007ffe0ff */
        /* <DEDUP_REMOVED lines=15> */
[----:B------:R-:W0:Y:S01]  /*5570*/  LDS R209, [R203.X4+0x840] ;  /* 0x00084000cbd17984 */ /* 0x000e220000004800 */
[----:B------:R-:W-:Y:S02]  /*5580*/  FMUL.FTZ R178, R137, R178 ;  /* 0x000000b289b27220 */ /* 0x000fe40000410000 */
[----:B------:R-:W-:Y:S01]  /*5590*/  FFMA.FTZ R28, R144, -R165, R176 ;  /* 0x800000a5901c7223 */ /* 0x000fe200000100b0 */
        /* <DEDUP_REMOVED lines=18> */
[----:B-1----:R-:W-:-:S03]  /*56c0*/  FMUL.FTZ R13, R107, R198 ;  /* 0x000000c66b0d7220 */ /* 0x002fc60000410000 */
[----:B------:R-:W-:Y:S01]  /*56d0*/  STS [R22.X4+0x108c], R190 ;  /* 0x00108cbe16007388 */ /* 0x000fe20000004800 */
[----:B--2---:R-:W-:-:S03]  /*56e0*/  FMUL.FTZ R23, R105, R200 ;  /* 0x000000c869177220 */ /* 0x004fc60000410000 */
[----:B------:R1:W-:Y:S04]  /*56f0*/  STS [R22.X4+0x10a0], R13 ;  /* 0x0010a00d16007388 */ /* 0x0003e80000004800 */
        /* <DEDUP_REMOVED lines=29> */
.L_x_6540:
[----:B0-234-:R-:W-:Y:S05]  /*58d0*/  BSYNC B0 ;  /* 0x0000000000007941 */ /* 0x01dfea0003800000 */
.L_x_6539:
[----:B------:R-:W0:Y:S01]  /*58e0*/  LDS R31, [R31.X4+0x1100] ;  /* 0x001100001f1f7984 */ /* 0x000e220000004800 */
[----:B------:R-:W-:Y:S01]  /*58f0*/  BSSY B0, `(.L_x_6541) ;  /* 0x0000004000007945 */ /* 0x000fe20003800000 */
[----:B------:R-:W-:Y:S05]  /*5900*/  @!P1 BRA `(.L_x_6542) ;  /* 0x0000002000009947 */ /* 0x000fea0003800000 */
[----:B------:R2:W-:Y:S04]  /*5910*/  RED.E.ADD.F32.FTZ.RN.STRONG.GPU [R18.64+-0x780], R227 ;  /* 0xfff880e31200798e */ /* 0x0005e8000c10e784 */
[----:B0-----:R2:W-:Y:S02]  /*5920*/  RED.E.ADD.F32.FTZ.RN.STRONG.GPU [R20.64+-0x780], R31 ;  /* 0xfff8801f1400798e */ /* 0x0015e4000c10e784 */
.L_x_6542:
[----:B------:R-:W-:Y:S05]  /*5930*/  BSYNC B0 ;  /* 0x0000000000007941 */ /* 0x000fea0003800000 */
.L_x_6541:
[----:B-1----:R1:W3:Y:S01]  /*5940*/  LDS R13, [R146.X4+0x1180] ;  /* 0x00118000920d7984 */ /* 0x0022e20000004800 */
[----:B------:R-:W-:Y:S01]  /*5950*/  BSSY B0, `(.L_x_6543) ;  /* 0x0000005000007945 */ /* 0x000fe20003800000 */
[----:B------:R-:W-:Y:S01]  /*5960*/  FMUL.FTZ R149, R28, R149 ;  /* 0x000000951c957220 */ /* 0x000fe20000410000 */
[----:B------:R-:W-:Y:S05]  /*5970*/  @!P2 BRA `(.L_x_6544) ;  /* 0x000000200000a947 */ /* 0x000fea0003800000 */
[----:B------:R4:W-:Y:S04]  /*5980*/  RED.E.ADD.F32.FTZ.RN.STRONG.GPU [R18.64+-0x700], R229 ;  /* 0xfff900e51200798e */ /* 0x0009e8000c10e784 */
[----:B---3--:R4:W-:Y:S02]  /*5990*/  RED.E.ADD.F32.FTZ.RN.STRONG.GPU [R20.64+-0x700], R13 ;  /* 0xfff9000d1400798e */ /* 0x0089e4000c10e784 */
.L_x_6544:
[----:B------:R-:W-:Y:S05]  /*59a0*/  BSYNC B0 ;  /* 0x0000000000007941 */ /* 0x000fea0003800000 */
.L_x_6543:
[----:B---34-:R3:W4:Y:S01]  /*59b0*/  LDS R13, [R150.X4+0x1200] ;  /* 0x00120000960d7984 */ /* 0x0187220000004800 */
        /* <DEDUP_REMOVED lines=10> */
[----:B---3--:R3:W-:Y:S04]  /*5a60*/  RED.E.ADD.F32.FTZ.RN.STRONG.GPU [R18.64+-0x680], R231 ;  /* 0xfff980e71200798e */ /* 0x0087e8000c10e784 */
[----:B----4-:R3:W-:Y:S02]  /*5a70*/  RED.E.ADD.F32.FTZ.RN.STRONG.GPU [R20.64+-0x680], R13 ;  /* 0xfff9800d1400798e */ /* 0x0107e4000c10e784 */
.L_x_6546:
[----:B---3--:R-:W-:Y:S05]  /*5a80*/  BSYNC B0 ;  /* 0x0000000000007941 */ /* 0x008fea0003800000 */
.L_x_6545:
[----:B----4-:R3:W4:Y:S01]  /*5a90*/  LDS R13, [R164.X4+0x1280] ;  /* 0x00128000a40d7984 */ /* 0x0107220000004800 */
[----:B------:R-:W-:Y:S01]  /*5aa0*/  BSSY B0, `(.L_x_6547) ;  /* 0x0000004000007945 */ /* 0x000fe20003800000 */
[----:B------:R-:W-:Y:S05]  /*5ab0*/  @!P1 BRA `(.L_x_6548) ;  /* 0x0000002000009947 */ /* 0x000fea0003800000 */
[----:B------:R1:W-:Y:S04]  /*5ac0*/  RED.E.ADD.F32.FTZ.RN.STRONG.GPU [R18.64+-0x600], R233 ;  /* 0xfffa00e91200798e */ /* 0x0003e8000c10e784 */
[----:B----4-:R1:W-:Y:S02]  /*5ad0*/  RED.E.ADD.F32.FTZ.RN.STRONG.GPU [R20.64+-0x600], R13 ;  /* 0xfffa000d1400798e */ /* 0x0103e4000c10e784 */
.L_x_6548:
[----:B------:R-:W-:Y:S05]  /*5ae0*/  BSYNC B0 ;  /* 0x0000000000007941 */ /* 0x000fea0003800000 */
.L_x_6547:
[----:B-1--4-:R1:W4:Y:S01]  /*5af0*/  LDS R13, [R174.X4+0x1300] ;  /* 0x00130000ae0d7984 */ /* 0x0123220000004800 */
[----:B------:R-:W-:Y:S01]  /*5b00*/  BSSY B0, `(.L_x_6549) ;  /* 0x0000004000007945 */ /* 0x000fe20003800000 */
[----:B------:R-:W-:Y:S05]  /*5b10*/  @!P2 BRA `(.L_x_6550) ;  /* 0x000000200000a947 */ /* 0x000fea0003800000 */
[----:B------:R1:W-:Y:S04]  /*5b20*/  RED.E.ADD.F32.FTZ.RN.STRONG.GPU [R18.64+-0x580], R235 ;  /* 0xfffa80eb1200798e */ /* 0x0003e8000c10e784 */
[----:B----4-:R1:W-:Y:S02]  /*5b30*/  RED.E.ADD.F32.FTZ.RN.STRONG.GPU [R20.64+-0x580], R13 ;  /* 0xfffa800d1400798e */ /* 0x0103e4000c10e784 */
.L_x_6550:
[----:B------:R-:W-:Y:S05]  /*5b40*/  BSYNC B0 ;  /* 0x0000000000007941 */ /* 0x000fea0003800000 */
.L_x_6549:
[----:B-1--4-:R1:W4:Y:S01]  /*5b50*/  LDS R13, [R180.X4+0x1380] ;  /* 0x00138000b40d7984 */ /* 0x0123220000004800 */
[----:B------:R-:W-:Y:S01]  /*5b60*/  BSSY B0, `(.L_x_6551) ;  /* 0x0000004000007945 */ /* 0x000fe20003800000 */
[----:B------:R-:W-:Y:S05]  /*5b70*/  @!P3 BRA `(.L_x_6552) ;  /* 0x000000200000b947 */ /* 0x000fea0003800000 */
[----:B------:R1:W-:Y:S04]  /*5b80*/  RED.E.ADD.F32.FTZ.RN.STRONG.GPU [R18.64+-0x500], R237 ;  /* 0xfffb00ed1200798e */ /* 0x0003e8000c10e784 */
[----:B----4-:R1:W-:Y:S02]  /*5b90*/  RED.E.ADD.F32.FTZ.RN.STRONG.GPU [R20.64+-0x500], R13 ;  /* 0xfffb000d1400798e */ /* 0x0103e4000c10e784 */
.L_x_6552:
[----:B------:R-:W-:Y:S05]  /*5ba0*/  BSYNC B0 ;  /* 0x0000000000007941 */ /* 0x000fea0003800000 */
.L_x_6551:
[----:B------:R-:W1:Y:S01]  /*5bb0*/  LDS R193, [R193.X4+0x1400] ;  /* 0x00140000c1c17984 */ /* 0x000e620000004800 */
[----:B------:R-:W-:Y:S01]  /*5bc0*/  BSSY B0, `(.L_x_6553) ;  /* 0x0000004000007945 */ /* 0x000fe20003800000 */
[----:B------:R-:W-:Y:S05]  /*5bd0*/  @!P4 BRA `(.L_x_6554) ;  /* 0x000000200000c947 */ /* 0x000fea0003800000 */
[----:B------:R2:W-:Y:S04]  /*5be0*/  RED.E.ADD.F32.FTZ.RN.STRONG.GPU [R18.64+-0x480], R239 ;  /* 0xfffb80ef1200798e */ /* 0x0005e8000c10e784 */
[----:B-1----:R2:W-:Y:S02]  /*5bf0*/  RED.E.ADD.F32.FTZ.RN.STRONG.GPU [R20.64+-0x480], R193 ;  /* 0xfffb80c11400798e */ /* 0x0025e4000c10e784 */
.L_x_6554:
[----:B------:R-:W-:Y:S05]  /*5c00*/  BSYNC B0 ;  /* 0x0000000000007941 */ /* 0x000fea0003800000 */
.L_x_6553:
[----:B------:R-:W2:Y:S01]  /*5c10*/  LDS R195, [R195.X4+0x1480] ;  /* 0x00148000c3c37984 */ /* 0x000ea20000004800 */
[----:B------:R-:W-:Y:S01]  /*5c20*/  BSSY B0, `(.L_x_6555) ;  /* 0x0000004000007945 */ /* 0x000fe20003800000 */
[----:B------:R-:W-:Y:S05]  /*5c30*/  @!P5 BRA `(.L_x_6556) ;  /* 0x000000200000d947 */ /* 0x000fea0003800000 */
[----:B------:R3:W-:Y:S04]  /*5c40*/  RED.E.ADD.F32.FTZ.RN.STRONG.GPU [R18.64+-0x400], R241 ;  /* 0xfffc00f11200798e */ /* 0x0007e8000c10e784 */
[----:B--2---:R3:W-:Y:S02]  /*5c50*/  RED.E.ADD.F32.FTZ.RN.STRONG.GPU [R20.64+-0x400], R195 ;  /* 0xfffc00c31400798e */ /* 0x0047e4000c10e784 */
.L_x_6556:
[----:B------:R-:W-:Y:S05]  /*5c60*/  BSYNC B0 ;  /* 0x0000000000007941 */ /* 0x000fea0003800000 */
.L_x_6555:
        /* <DEDUP_REMOVED lines=11> */
.L_x_6558:
[----:B-1----:R-:W-:Y:S05]  /*5d20*/  BSYNC B0 ;  /* 0x0000000000007941 */ /* 0x002fea0003800000 */
.L_x_6557:
[----:B----4-:R1:W4:Y:S01]  /*5d30*/  LDS R13, [R210.X4+0x1580] ;  /* 0x00158000d20d7984 */ /* 0x0103220000004800 */
[----:B------:R-:W-:Y:S01]  /*5d40*/  BSSY B0, `(.L_x_6559) ;  /* 0x0000004000007945 */ /* 0x000fe20003800000 */
[----:B------:R-:W-:Y:S05]  /*5d50*/  @!P1 BRA `(.L_x_6560) ;  /* 0x0000002000009947 */ /* 0x000fea0003800000 */
[----:B------:R1:W-:Y:S04]  /*5d60*/  RED.E.ADD.F32.FTZ.RN.STRONG.GPU [R18.64+-0x300], R245 ;  /* 0xfffd00f51200798e */ /* 0x0003e8000c10e784 */
[----:B----4-:R1:W-:Y:S02]  /*5d70*/  RED.E.ADD.F32.FTZ.RN.STRONG.GPU [R20.64+-0x300], R13 ;  /* 0xfffd000d1400798e */ /* 0x0103e4000c10e784 */
.L_x_6560:
[----:B------:R-:W-:Y:S05]  /*5d80*/  BSYNC B0 ;  /* 0x0000000000007941 */ /* 0x000fea0003800000 */
.L_x_6559:
[----:B-1--4-:R1:W4:Y:S01]  /*5d90*/  LDS R13, [R212.X4+0x1600] ;  /* 0x00160000d40d7984 */ /* 0x0123220000004800 */
[----:B------:R-:W-:Y:S01]  /*5da0*/  BSSY B0, `(.L_x_6561) ;  /* 0x0000004000007945 */ /* 0x000fe20003800000 */
[----:B------:R-:W-:Y:S05]  /*5db0*/  @!P2 BRA `(.L_x_6562) ;  /* 0x000000200000a947 */ /* 0x000fea0003800000 */
[----:B------:R1:W-:Y:S04]  /*5dc0*/  RED.E.ADD.F32.FTZ.RN.STRONG.GPU [R18.64+-0x280], R247 ;  /* 0xfffd80f71200798e */ /* 0x0003e8000c10e784 */
[----:B----4-:R1:W-:Y:S02]  /*5dd0*/  RED.E.ADD.F32.FTZ.RN.STRONG.GPU [R20.64+-0x280], R13 ;  /* 0xfffd800d1400798e */ /* 0x0103e4000c10e784 */
.L_x_6562:
[----:B------:R-:W-:Y:S05]  /*5de0*/  BSYNC B0 ;  /* 0x0000000000007941 */ /* 0x000fea0003800000 */
.L_x_6561:
[----:B-1--4-:R1:W4:Y:S01]  /*5df0*/  LDS R13, [R214.X4+0x1680] ;  /* 0x00168000d60d7984 */ /* 0x0123220000004800 */
[----:B------:R-:W-:Y:S01]  /*5e00*/  BSSY B0, `(.L_x_6563) ;  /* 0x0000004000007945 */ /* 0x000fe20003800000 */
[----:B------:R-:W-:Y:S05]  /*5e10*/  @!P3 BRA `(.L_x_6564) ;  /* 0x000000200000b947 */ /* 0x000fea0003800000 */
[----:B------:R1:W-:Y:S04]  /*5e20*/  RED.E.ADD.F32.FTZ.RN.STRONG.GPU [R18.64+-0x200], R249 ;  /* 0xfffe00f91200798e */ /* 0x0003e8000c10e784 */
[----:B----4-:R1:W-:Y:S02]  /*5e30*/  RED.E.ADD.F32.FTZ.RN.STRONG.GPU [R20.64+-0x200], R13 ;  /* 0xfffe000d1400798e */ /* 0x0103e4000c10e784 */
.L_x_6564:
[----:B------:R-:W-:Y:S05]  /*5e40*/  BSYNC B0 ;  /* 0x0000000000007941 */ /* 0x000fea0003800000 */
.L_x_6563:
[----:B-1--4-:R1:W4:Y:S01]  /*5e50*/  LDS R13, [R216.X4+0x1700] ;  /* 0x00170000d80d7984 */ /* 0x0123220000004800 */
[----:B------:R-:W-:Y:S01]  /*5e60*/  BSSY B0, `(.L_x_6565) ;  /* 0x0000004000007945 */ /* 0x000fe20003800000 */
[----:B------:R-:W-:Y:S05]  /*5e70*/  @!P4 BRA `(.L_x_6566) ;  /* 0x000000200000c947 */ /* 0x000fea0003800000 */
[----:B------:R1:W-:Y:S04]  /*5e80*/  RED.E.ADD.F32.FTZ.RN.STRONG.GPU [R18.64+-0x180], R251 ;  /* 0xfffe80fb1200798e */ /* 0x0003e8000c10e784 */
[----:B----4-:R1:W-:Y:S02]  /*5e90*/  RED.E.ADD.F32.FTZ.RN.STRONG.GPU [R20.64+-0x180], R13 ;  /* 0xfffe800d1400798e */ /* 0x0103e4000c10e784 */
.L_x_6566:
[----:B------:R-:W-:Y:S05]  /*5ea0*/  BSYNC B0 ;  /* 0x0000000000007941 */ /* 0x000fea0003800000 */
.L_x_6565:
[----:B-1--4-:R1:W4:Y:S01]  /*5eb0*/  LDS R13, [R218.X4+0x1780] ;  /* 0x00178000da0d7984 */ /* 0x0123220000004800 */
[----:B------:R-:W-:Y:S01]  /*5ec0*/  BSSY B0, `(.L_x_6567) ;  /* 0x0000004000007945 */ /* 0x000fe20003800000 */
[----:B------:R-:W-:Y:S05]  /*5ed0*/  @!P5 BRA `(.L_x_6568) ;  /* 0x000000200000d947 */ /* 0x000fea0003800000 */
[----:B------:R1:W-:Y:S04]  /*5ee0*/  RED.E.ADD.F32.FTZ.RN.STRONG.GPU [R18.64+-0x100], R186 ;  /* 0xffff00ba1200798e */ /* 0x0003e8000c10e784 */
[----:B----4-:R1:W-:Y:S02]  /*5ef0*/  RED.E.ADD.F32.FTZ.RN.STRONG.GPU [R20.64+-0x100], R13 ;  /* 0xffff000d1400798e */ /* 0x0103e4000c10e784 */
.L_x_6568:
[----:B------:R-:W-:Y:S05]  /*5f00*/  BSYNC B0 ;  /* 0x0000000000007941 */ /* 0x000fea0003800000 */
.L_x_6567:
[----:B-1--4-:R1:W4:Y:S01]  /*5f10*/  LDS R13, [R220.X4+0x1800] ;  /* 0x00180000dc0d7984 */ /* 0x0123220000004800 */
[----:B------:R-:W-:Y:S01]  /*5f20*/  BSSY B0, `(.L_x_6569) ;  /* 0x0000004000007945 */ /* 0x000fe20003800000 */
[----:B------:R-:W-:Y:S05]  /*5f30*/  @!P6 BRA `(.L_x_6570) ;  /* 0x000000200000e947 */ /* 0x000fea0003800000 */
[----:B------:R1:W-:Y:S04]  /*5f40*/  RED.E.ADD.F32.FTZ.RN.STRONG.GPU [R18.64+-0x80], R222 ;  /* 0xffff80de1200798e */ /* 0x0003e8000c10e784 */
[----:B----4-:R1:W-:Y:S02]  /*5f50*/  RED.E.ADD.F32.FTZ.RN.STRONG.GPU [R20.64+-0x80], R13 ;  /* 0xffff800d1400798e */ /* 0x0103e4000c10e784 */
.L_x_6570:
[----:B------:R-:W-:Y:S05]  /*5f60*/  BSYNC B0 ;  /* 0x0000000000007941 */ /* 0x000fea0003800000 */
.L_x_6569:
[----:B------:R-:W5:Y:S01]  /*5f70*/  SHFL.DOWN P0, R17, R30, 0x1, 0x1f ;  /* 0x08201f001e117f89 */ /* 0x000f620000000000 */
[-C--:B------:R-:W-:Y:S01]  /*5f80*/  FMUL.FTZ R12, R116, R215.reuse ;  /* 0x000000d7740c7220 */ /* 0x080fe20000410000 */
[----:B------:R-:W-:Y:S01]  /*5f90*/  ISETP.NE.AND P2, PT, R58, RZ, PT ;  /* 0x000000ff3a00720c */ /* 0x000fe20003f45270 */
[----:B-1--4-:R-:W-:Y:S01]  /*5fa0*/  FMUL.FTZ R13, R134, R215 ;  /* 0x000000d7860d7220 */ /* 0x012fe20000410000 */
[----:B------:R-:W-:Y:S01]  /*5fb0*/  BSSY B0, `(.L_x_6571) ;  /* 0x0000071000007945 */ /* 0x000fe20003800000 */
[----:B------:R-:W-:-:S02]  /*5fc0*/  FMUL.FTZ R12, R177, R12 ;  /* 0x0000000cb10c7220 */ /* 0x000fc40000410000 */
        /* <DEDUP_REMOVED lines=8> */
[-C--:B------:R-:W-:Y:S02]  /*6050*/  FMUL.FTZ R14, R116, R211.reuse ;  /* 0x000000d3740e7220 */ /* 0x080fe40000410000 */
[----:B-----5:R-:W-:Y:S02]  /*6060*/  @P0 FADD R17, R30, R17 ;  /* 0x000000111e110221 */ /* 0x020fe40000000000 */
[----:B------:R-:W-:Y:S02]  /*6070*/  FMUL.FTZ R12, R181, R12 ;  /* 0x0000000cb50c7220 */ /* 0x000fe40000410000 */
[----:B------:R-:W-:Y:S01]  /*6080*/  FMUL.FTZ R132, R132, R211 ;  /* 0x000000d384847220 */ /* 0x000fe20000410000 */
[----:B--23--:R-:W1:Y:S01]  /*6090*/  SHFL.DOWN P0, R18, R17, 0x2, 0x1f ;  /* 0x08401f0011127f89 */ /* 0x00ce620000000000 */
[----:B------:R-:W-:-:S02]  /*60a0*/  FFMA.FTZ R156, R156, R13, R12 ;  /* 0x0000000d9c9c7223 */ /* 0x000fc4000001000c */
[-C--:B------:R-:W-:Y:S02]  /*60b0*/  FMUL.FTZ R12, R116, R223.reuse ;  /* 0x000000df740c7220 */ /* 0x080fe40000410000 */
[----:B------:R-:W-:Y:S02]  /*60c0*/  FMUL.FTZ R14, R175, R14 ;  /* 0x0000000eaf0e7220 */ /* 0x000fe40000410000 */
[----:B------:R-:W-:Y:S02]  /*60d0*/  FMUL.FTZ R126, R126, R223 ;  /* 0x000000df7e7e7220 */ /* 0x000fe40000410000 */
[----:B------:R-:W-:Y:S02]  /*60e0*/  FMUL.FTZ R12, R183, R12 ;  /* 0x0000000cb70c7220 */ /* 0x000fe40000410000 */
[----:B------:R-:W-:Y:S02]  /*60f0*/  FFMA.FTZ R153, R153, R132, R14 ;  /* 0x0000008499997223 */ /* 0x000fe4000001000e */
[----:B------:R-:W-:-:S02]  /*6100*/  FMUL.FTZ R14, R116, R207 ;  /* 0x000000cf740e7220 */ /* 0x000fc40000410000 */
[----:B------:R-:W-:Y:S02]  /*6110*/  FFMA.FTZ R157, R157, R126, R12 ;  /* 0x0000007e9d9d7223 */ /* 0x000fe4000001000c */
[C---:B------:R-:W-:Y:S02]  /*6120*/  FMUL.FTZ R12, R116.reuse, R225 ;  /* 0x000000e1740c7220 */ /* 0x040fe40000410000 */
[----:B------:R-:W-:Y:S02]  /*6130*/  FMUL.FTZ R16, R116, R213 ;  /* 0x000000d574107220 */ /* 0x000fe40000410000 */
[----:B------:R-:W-:Y:S02]  /*6140*/  FMUL.FTZ R138, R138, R207 ;  /* 0x000000cf8a8a7220 */ /* 0x000fe40000410000 */
[----:B------:R-:W-:Y:S02]  /*6150*/  FMUL.FTZ R14, R171, R14 ;  /* 0x0000000eab0e7220 */ /* 0x000fe40000410000 */
[----:B-1----:R-:W-:-:S02]  /*6160*/  @P0 FADD R18, R17, R18 ;  /* 0x0000001211120221 */ /* 0x002fc40000000000 */
[----:B------:R-:W-:Y:S02]  /*6170*/  FFMA.FTZ R78, R13, R103, R78 ;  /* 0x000000670d4e7223 */ /* 0x000fe4000001004e */
[----:B------:R-:W-:Y:S01]  /*6180*/  FMUL.FTZ R13, R124, R225 ;  /* 0x000000e17c0d7220 */ /* 0x000fe20000410000 */
[----:B------:R-:W1:Y:S01]  /*6190*/  SHFL.DOWN P0, R19, R18, 0x4, 0x1f ;  /* 0x08801f0012137f89 */ /* 0x000e620000000000 */
[----:B------:R-:W-:Y:S02]  /*61a0*/  FMUL.FTZ R185, R185, R12 ;  /* 0x0000000cb9b97220 */ /* 0x000fe40000410000 */
[----:B------:R-:W-:Y:S02]  /*61b0*/  FMUL.FTZ R15, R136, R213 ;  /* 0x000000d5880f7220 */ /* 0x000fe40000410000 */
[----:B------:R-:W-:Y:S02]  /*61c0*/  FMUL.FTZ R16, R173, R16 ;  /* 0x00000010ad107220 */ /* 0x000fe40000410000 */
[----:B------:R-:W-:-:S02]  /*61d0*/  FFMA.FTZ R35, R35, R138, R14 ;  /* 0x0000008a23237223 */ /* 0x000fc4000001000e */
[----:B------:R-:W-:Y:S02]  /*61e0*/  FMUL.FTZ R14, R116, R205 ;  /* 0x000000cd740e7220 */ /* 0x000fe40000410000 */
[----:B------:R-:W-:Y:S02]  /*61f0*/  FFMA.FTZ R80, R13, R111, R80 ;  /* 0x0000006f0d507223 */ /* 0x000fe40000010050 */
[----:B------:R-:W-:Y:S02]  /*6200*/  FFMA.FTZ R158, R158, R13, R185 ;  /* 0x0000000d9e9e7223 */ /* 0x000fe400000100b9 */
[C---:B------:R-:W-:Y:S02]  /*6210*/  FMUL.FTZ R12, R116.reuse, R201 ;  /* 0x000000c9740c7220 */ /* 0x040fe40000410000 */
[----:B------:R-:W-:Y:S02]  /*6220*/  FMUL.FTZ R13, R116, R182 ;  /* 0x000000b6740d7220 */ /* 0x000fe40000410000 */
[----:B------:R-:W-:-:S02]  /*6230*/  FFMA.FTZ R74, R15, R139, R74 ;  /* 0x0000008b0f4a7223 */ /* 0x000fc4000001004a */
[----:B------:R-:W-:Y:S02]  /*6240*/  FFMA.FTZ R16, R152, R15, R16 ;  /* 0x0000000f98107223 */ /* 0x000fe40000010010 */
[----:B------:R-:W-:Y:S02]  /*6250*/  FMUL.FTZ R15, R140, R205 ;  /* 0x000000cd8c0f7220 */ /* 0x000fe40000410000 */
[----:B-1----:R-:W-:Y:S02]  /*6260*/  @P0 FADD R19, R18, R19 ;  /* 0x0000001312130221 */ /* 0x002fe40000000000 */
[----:B------:R-:W-:Y:S02]  /*6270*/  FMUL.FTZ R14, R169, R14 ;  /* 0x0000000ea90e7220 */ /* 0x000fe40000410000 */
[----:B------:R-:W-:Y:S01]  /*6280*/  FMUL.FTZ R122, R122, R201 ;  /* 0x000000c97a7a7220 */ /* 0x000fe20000410000 */
[----:B------:R-:W1:Y:S01]  /*6290*/  SHFL.DOWN P0, R18, R19, 0x8, 0x1f ;  /* 0x09001f0013127f89 */ /* 0x000e620000000000 */
[----:B------:R-:W-:-:S02]  /*62a0*/  FMUL.FTZ R12, R187, R12 ;  /* 0x0000000cbb0c7220 */ /* 0x000fc40000410000 */
[----:B------:R-:W-:Y:S02]  /*62b0*/  FMUL.FTZ R27, R27, R182 ;  /* 0x000000b61b1b7220 */ /* 0x000fe40000410000 */
[----:B------:R-:W-:Y:S02]  /*62c0*/  FMUL.FTZ R13, R170, R13 ;  /* 0x0000000daa0d7220 */ /* 0x000fe40000410000 */
[----:B------:R-:W-:Y:S02]  /*62d0*/  FFMA.FTZ R72, R15, R141, R72 ;  /* 0x0000008d0f487223 */ /* 0x000fe40000010048 */
[----:B------:R-:W-:Y:S02]  /*62e0*/  FFMA.FTZ R14, R34, R15, R14 ;  /* 0x0000000f220e7223 */ /* 0x000fe4000001000e */
[----:B------:R-:W-:Y:S02]  /*62f0*/  FADD.FTZ R97, R16, R97 ;  /* 0x0000006110617221 */ /* 0x000fe40000010000 */
[----:B------:R-:W-:-:S02]  /*6300*/  FMUL.FTZ R15, R144, R29 ;  /* 0x0000001d900f7220 */ /* 0x000fc40000410000 */
[----:B------:R-:W-:Y:S02]  /*6310*/  FFMA.FTZ R159, R159, R122, R12 ;  /* 0x0000007a9f9f7223 */ /* 0x000fe4000001000c */
[----:B------:R-:W-:Y:S02]  /*6320*/  FFMA.FTZ R160, R160, R27, R13 ;  /* 0x0000001ba0a07223 */ /* 0x000fe4000001000d */
[C---:B------:R-:W-:Y:S02]  /*6330*/  FMUL.FTZ R16, R116.reuse, R197 ;  /* 0x000000c574107220 */ /* 0x040fe40000410000 */
[C---:B------:R-:W-:Y:S02]  /*6340*/  FMUL.FTZ R29, R116.reuse, R29 ;  /* 0x0000001d741d7220 */ /* 0x040fe40000410000 */
        /* <DEDUP_REMOVED lines=18> */
[----:B-1----:R-:W-:Y:S02]  /*6470*/  @P1 FADD R17, R18, R17 ;  /* 0x0000001112111221 */ /* 0x002fe40000000000 */
[----:B------:R-:W-:Y:S02]  /*6480*/  FFMA.FTZ R162, R162, R25, R13 ;  /* 0x00000019a2a27223 */ /* 0x000fe4000001000d */
[----:B------:R-:W-:Y:S01]  /*6490*/  FFMA.FTZ R163, R163, R24, R116 ;  /* 0x00000018a3a37223 */ /* 0x000fe20000010074 */
[----:B------:R1:W-:Y:S01]  /*64a0*/  @!P0 STS [0x18c4], R17 ;  /* 0x0018c411ff008388 */ /* 0x0003e20000000800 */
[----:B------:R-:W-:Y:S02]  /*64b0*/  FFMA.FTZ R75, R132, R110, R75 ;  /* 0x0000006e844b7223 */ /* 0x000fe4000001004b */
[----:B------:R-:W-:-:S02]  /*64c0*/  FADD.FTZ R96, R153, R96 ;  /* 0x0000006099607221 */ /* 0x000fc40000010000 */
[----:B------:R-:W-:Y:S02]  /*64d0*/  FFMA.FTZ R77, R130, R98, R77 ;  /* 0x00000062824d7223 */ /* 0x000fe4000001004d */
[----:B------:R-:W-:Y:S02]  /*64e0*/  FFMA.FTZ R73, R138, R112, R73 ;  /* 0x000000708a497223 */ /* 0x000fe40000010049 */
[----:B------:R-:W-:Y:S02]  /*64f0*/  FADD.FTZ R95, R154, R95 ;  /* 0x0000005f9a5f7221 */ /* 0x000fe40000010000 */
[----:B------:R-:W-:Y:S02]  /*6500*/  FADD.FTZ R94, R155, R94 ;  /* 0x0000005e9b5e7221 */ /* 0x000fe40000010000 */
        /* <DEDUP_REMOVED lines=27> */
.L_x_6572:
[----:B-1----:R-:W-:Y:S05]  /*66c0*/  BSYNC B0 ;  /* 0x0000000000007941 */ /* 0x002fea0003800000 */
.L_x_6571:
[----:B------:R-:W-:Y:S02]  /*66d0*/  IADD3 R145, R145, 0x1, RZ ;  /* 0x0000000191917810 */ /* 0x000fe40007ffe0ff */
[----:B------:R-:W-:Y:S02]  /*66e0*/  IADD3 R143, P1, R143, 0x1, RZ ;  /* 0x000000018f8f7810 */ /* 0x000fe40007f3e0ff */
[----:B------:R-:W-:Y:S02]  /*66f0*/  ISETP.GE.AND P0, PT, R145, c[0x0][0x16c], PT ;  /* 0x00005b0091007a0c */ /* 0x000fe40003f06270 */
[----:B------:R-:W-:-:S11]  /*6700*/  IADD3.X R118, RZ, R118, RZ, P1, !PT ;  /* 0x00000076ff767210 */ /* 0x000fd60000ffe4ff */
[----:B------:R-:W-:Y:S01]  /*6710*/  @P0 CALL.REL.NOINC `(.L_x_6536) ;  /* 0x0000001000000944 */ /* 0x000fe20003c00000 */
[----:B------:R-:W-:Y:S05]  /*6720*/  BRA `(.L_x_6573) ;  /* 0xffffcd0000007947 */ /* 0x000fea000383ffff */
.L_x_6536:
[----:B------:R-:W-:Y:S06]  /*6730*/  BAR.SYNC.DEFER_BLOCKING 0x0 ;  /* 0x0000000000007b1d */ /* 0x000fec0000010000 */
[----:B------:R-:W2:Y:S04]  /*6740*/  LDG.E.128 R4, [R40.64] ;  /* 0x0000000428047981 */ /* 0x000ea8000c1e1d00 */
[----:B------:R-:W3:Y:S01]  /*6750*/  LDG.E.128 R8, [R40.64+0x200] ;  /* 0x0002000428087981 */ /* 0x000ee2000c1e1d00 */
[----:B------:R-:W-:Y:S01]  /*6760*/  F2FP.BF16.PACK_AB R19, R70, R71 ;  /* 0x000000474613723e */ /* 0x000fe200000010ff */
[----:B------:R-:W-:Y:S01]  /*6770*/  IMAD R32, R168, c[0x0][0x2f8], RZ ;  /* 0x0000be00a8207a24 */ /* 0x000fe200078e02ff */
[----:B------:R-:W-:-:S02]  /*6780*/  F2FP.BF16.PACK_AB R18, R72, R73 ;  /* 0x000000494812723e */ /* 0x000fc400000010ff */
[----:B------:R-:W-:Y:S02]  /*6790*/  IADD3 R33, R45, -0x1, RZ ;  /* 0xffffffff2d217810 */ /* 0x000fe40007ffe0ff */
[----:B------:R-:W-:Y:S02]  /*67a0*/  IADD3 R44, R44, 0x1, RZ ;  /* 0x000000012c2c7810 */ /* 0x000fe40007ffe0ff */
[----:B------:R-:W-:-:S04]  /*67b0*/  SHF.L.U32 R22, R33, 0x9, RZ ;  /* 0x0000000921167819 */ /* 0x000fc800000006ff */
[----:B------:R-:W-:-:S05]  /*67c0*/  SHF.R.S32.HI R23, RZ, 0x1f, R22 ;  /* 0x0000001fff177819 */ /* 0x000fca0000011416 */
[----:B------:R-:W-:-:S04]  /*67d0*/  IMAD.WIDE.U32 R20, R63, c[0x0][0x2d8], R22 ;  /* 0x0000b6003f147a25 */ /* 0x000fc800078e0016 */
[----:B------:R-:W-:Y:S01]  /*67e0*/  IMAD.WIDE.U32 R22, R63, c[0x0][0x2f8], R22 ;  /* 0x0000be003f167a25 */ /* 0x000fe200078e0016 */
[----:B--2---:R-:W-:Y:S04]  /*67f0*/  STS.128 [R56.X16], R4 ;  /* 0x0000000438007388 */ /* 0x004fe8000000cc00 */
[----:B---3--:R-:W-:Y:S01]  /*6800*/  STS.128 [R56.X16+0x200], R8 ;  /* 0x0002000838007388 */ /* 0x008fe2000000cc00 */
        /* <DEDUP_REMOVED lines=11> */
[----:B------:R-:W-:Y:S01]  /*68c0*/  FADD.FTZ R13, R13, R60 ;  /* 0x0000003c0d0d7221 */ /* 0x000fe20000010000 */
[----:B------:R-:W1:Y:S04]  /*68d0*/  LDS.128 R4, [R0+0x10] ;  /* 0x0000100000047984 */ /* 0x000e680000000c00 */
[----:B------:R-:W-:Y:S01]  /*68e0*/  BAR.SYNC.DEFER_BLOCKING 0x0 ;  /* 0x0000000000007b1d */ /* 0x000fe20000010000 */
[----:B------:R-:W-:Y:S01]  /*68f0*/  @!P2 FMUL.FTZ R8, R16, -1.4426950216293334961 ;  /* 0xbfb8aa3b1008a820 */ /* 0x000fe20000410000 */
[----:B------:R-:W-:-:S02]  /*6900*/  FSETP.GTU.FTZ.AND P5, PT, R13, 20, PT ;  /* 0x41a000000d00780b */ /* 0x000fc40003fbc000 */
[----:B------:R-:W-:Y:S01]  /*6910*/  FSETP.GTU.FTZ.AND P4, PT, R17, 20, PT ;  /* 0x41a000001100780b */ /* 0x000fe20003f9c000 */
[----:B------:R-:W-:Y:S02]  /*6920*/  @!P3 FMUL.FTZ R10, R12, -1.4426950216293334961 ;  /* 0xbfb8aa3b0c0ab820 */ /* 0x000fe40000410000 */
[----:B------:R-:W2:Y:S08]  /*6930*/  @!P2 MUFU.EX2 R8, R8 ;  /* 0x000000080008a308 */ /* 0x000eb00000000800 */
[----:B------:R-:W3:Y:S01]  /*6940*/  @!P3 MUFU.EX2 R10, R10 ;  /* 0x0000000a000ab308 */ /* 0x000ee20000000800 */
[----:B------:R-:W-:-:S02]  /*6950*/  @!P5 FMUL.FTZ R12, R13, -1.4426950216293334961 ;  /* 0xbfb8aa3b0d0cd820 */ /* 0x000fc40000410000 */
[----:B------:R-:W-:Y:S02]  /*6960*/  @!P4 FMUL.FTZ R11, R17, -1.4426950216293334961 ;  /* 0xbfb8aa3b110bc820 */ /* 0x000fe40000410000 */
[----:B--2---:R-:W-:-:S04]  /*6970*/  @!P2 FADD.FTZ R9, R8, 1 ;  /* 0x3f8000000809a421 */ /* 0x004fc80000010000 */
[----:B------:R-:W2:Y:S01]  /*6980*/  @!P4 MUFU.EX2 R11, R11 ;  /* 0x0000000b000bc308 */ /* 0x000ea20000000800 */
[----:B---3--:R-:W-:-:S07]  /*6990*/  @!P3 FADD.FTZ R8, R10, 1 ;  /* 0x3f8000000a08b421 */ /* 0x008fce0000010000 */
[----:B------:R3:W4:Y:S08]  /*69a0*/  @!P2 MUFU.RCP R13, R9 ;  /* 0x00000009000da308 */ /* 0x0007300000001000 */
[----:B------:R-:W5:Y:S01]  /*69b0*/  @!P3 MUFU.RCP R8, R8 ;  /* 0x000000080008b308 */ /* 0x000f620000001000 */
[----:B---3--:R-:W-:Y:S01]  /*69c0*/  PRMT R9, RZ, 0x5410, R14 ;  /* 0x00005410ff097816 */ /* 0x008fe2000000000e */
[----:B--2---:R-:W-:-:S04]  /*69d0*/  @!P4 FADD.FTZ R11, R11, 1 ;  /* 0x3f8000000b0bc421 */ /* 0x004fc80000010000 */
[----:B------:R-:W-:Y:S01]  /*69e0*/  FADD.FTZ R16, R9, R60 ;  /* 0x0000003c09107221 */ /* 0x000fe20000010000 */
[----:B------:R-:W-:Y:S01]  /*69f0*/  PRMT R9, RZ, 0x7610, R14 ;  /* 0x00007610ff097816 */ /* 0x000fe2000000000e */
[----:B----4-:R-:W-:Y:S01]  /*6a00*/  @!P2 FMUL.FTZ R86, R86, R13 ;  /* 0x0000000d5656a220 */ /* 0x010fe20000410000 */
[----:B------:R-:W2:Y:S02]  /*6a10*/  @!P5 MUFU.EX2 R12, R12 ;  /* 0x0000000c000cd308 */ /* 0x000ea40000000800 */
[----:B------:R-:W-:Y:S01]  /*6a20*/  FSETP.GTU.FTZ.AND P6, PT, R16, 20, PT ;  /* 0x41a000001000780b */ /* 0x000fe20003fdc000 */
[--C-:B------:R-:W-:Y:S01]  /*6a30*/  FADD.FTZ R10, R9, R60.reuse ;  /* 0x0000003c090a7221 */ /* 0x100fe20000010000 */
[--C-:B------:R-:W-:Y:S02]  /*6a40*/  PRMT R9, RZ, 0x5410, R15.reuse ;  /* 0x00005410ff097816 */ /* 0x100fe4000000000f */
[----:B------:R-:W-:Y:S01]  /*6a50*/  PRMT R15, RZ, 0x7610, R15 ;  /* 0x00007610ff0f7816 */ /* 0x000fe2000000000f */
[----:B-----5:R-:W-:Y:S01]  /*6a60*/  @!P3 FMUL.FTZ R87, R87, R8 ;  /* 0x000000085757b220 */ /* 0x020fe20000410000 */
[----:B------:R-:W-:Y:S01]  /*6a70*/  FSETP.GTU.FTZ.AND P0, PT, R10, 20, PT ;  /* 0x41a000000a00780b */ /* 0x000fe20003f1c000 */
[--C-:B------:R-:W-:Y:S01]  /*6a80*/  FADD.FTZ R14, R9, R60.reuse ;  /* 0x0000003c090e7221 */ /* 0x100fe20000010000 */
[----:B------:R1:W3:Y:S01]  /*6a90*/  @!P4 MUFU.RCP R17, R11 ;  /* 0x0000000b0011c308 */ /* 0x0002e20000001000 */
[----:B------:R-:W-:-:S03]  /*6aa0*/  FADD.FTZ R15, R15, R60 ;  /* 0x0000003c0f0f7221 */ /* 0x000fc60000010000 */
[----:B------:R-:W-:Y:S01]  /*6ab0*/  FSETP.GTU.FTZ.AND P1, PT, R14, 20, PT ;  /* 0x41a000000e00780b */ /* 0x000fe20003f3c000 */
[----:B------:R-:W-:Y:S01]  /*6ac0*/  @!P6 FMUL.FTZ R9, R16, -1.4426950216293334961 ;  /* 0xbfb8aa3b1009e820 */ /* 0x000fe20000410000 */
[----:B------:R-:W-:Y:S01]  /*6ad0*/  FSETP.GTU.FTZ.AND P2, PT, R15, 20, PT ;  /* 0x41a000000f00780b */ /* 0x000fe20003f5c000 */
[----:B--2---:R-:W-:Y:S01]  /*6ae0*/  @!P5 FADD.FTZ R12, R12, 1 ;  /* 0x3f8000000c0cd421 */ /* 0x004fe20000010000 */
[----:B-1----:R-:W-:-:S03]  /*6af0*/  PRMT R11, RZ, 0x5410, R4 ;  /* 0x00005410ff0b7816 */ /* 0x002fc60000000004 */
[----:B------:R-:W1:Y:S01]  /*6b00*/  @!P6 MUFU.EX2 R9, R9 ;  /* 0x000000090009e308 */ /* 0x000e620000000800 */
[----:B------:R-:W-:Y:S02]  /*6b10*/  @!P0 FMUL.FTZ R8, R10, -1.4426950216293334961 ;  /* 0xbfb8aa3b0a088820 */ /* 0x000fe40000410000 */
[----:B------:R-:W-:Y:S01]  /*6b20*/  FADD.FTZ R13, R11, R60 ;  /* 0x0000003c0b0d7221 */ /* 0x000fe20000010000 */
[----:B------:R-:W-:Y:S01]  /*6b30*/  PRMT R11, RZ, 0x7610, R4 ;  /* 0x00007610ff0b7816 */ /* 0x000fe20000000004 */
[----:B---3--:R-:W-:Y:S02]  /*6b40*/  @!P4 FMUL.FTZ R88, R88, R17 ;  /* 0x000000115858c220 */ /* 0x008fe40000410000 */
[----:B------:R-:W-:Y:S01]  /*6b50*/  @!P1 FMUL.FTZ R4, R14, -1.4426950216293334961 ;  /* 0xbfb8aa3b0e049820 */ /* 0x000fe20000410000 */
[----:B------:R-:W2:Y:S01]  /*6b60*/  @!P0 MUFU.EX2 R8, R8 ;  /* 0x0000000800088308 */ /* 0x000ea20000000800 */
[----:B------:R-:W-:Y:S01]  /*6b70*/  FSETP.GTU.FTZ.AND P3, PT, R13, 20, PT ;  /* 0x41a000000d00780b */ /* 0x000fe20003f7c000 */
[----:B------:R-:W-:-:S02]  /*6b80*/  @!P2 FMUL.FTZ R10, R15, -1.4426950216293334961 ;  /* 0xbfb8aa3b0f0aa820 */ /* 0x000fc40000410000 */
[----:B------:R-:W-:Y:S02]  /*6b90*/  FADD.FTZ R16, R11, R60 ;  /* 0x0000003c0b107221 */ /* 0x000fe40000010000 */
[----:B-1----:R-:W-:Y:S02]  /*6ba0*/  @!P6 FADD.FTZ R9, R9, 1 ;  /* 0x3f8000000909e421 */ /* 0x002fe40000010000 */
[----:B------:R-:W1:Y:S01]  /*6bb0*/  @!P2 MUFU.EX2 R10, R10 ;  /* 0x0000000a000aa308 */ /* 0x000e620000000800 */
[----:B------:R-:W-:-:S05]  /*6bc0*/  FSETP.GTU.FTZ.AND P4, PT, R16, 20, PT ;  /* 0x41a000001000780b */ /* 0x000fca0003f9c000 */
[----:B------:R-:W-:Y:S02]  /*6bd0*/  @!P3 FMUL.FTZ R11, R13, -1.4426950216293334961 ;  /* 0xbfb8aa3b0d0bb820 */ /* 0x000fe40000410000 */
[----:B--2---:R-:W-:Y:S01]  /*6be0*/  @!P0 FADD.FTZ R8, R8, 1 ;  /* 0x3f80000008088421 */ /* 0x004fe20000010000 */
[----:B------:R2:W3:Y:S05]  /*6bf0*/  @!P6 MUFU.RCP R15, R9 ;  /* 0x00000009000fe308 */ /* 0x0004ea0000001000 */
[----:B------:R-:W-:Y:S01]  /*6c00*/  @!P4 FMUL.FTZ R13, R16, -1.4426950216293334961 ;  /* 0xbfb8aa3b100dc820 */ /* 0x000fe20000410000 */
[----:B------:R-:W-:Y:S02]  /*6c10*/  F2FP.BF16.PACK_AB R16, R76, R77 ;  /* 0x0000004d4c10723e */ /* 0x000fe400000010ff */
[----:B------:R-:W4:Y:S01]  /*6c20*/  @!P1 MUFU.EX2 R4, R4 ;  /* 0x0000000400049308 */ /* 0x000f220000000800 */
[--C-:B--2---:R-:W-:Y:S01]  /*6c30*/  PRMT R9, RZ, 0x5410, R5.reuse ;  /* 0x00005410ff097816 */ /* 0x104fe20000000005 */
[----:B-1----:R-:W-:Y:S01]  /*6c40*/  @!P2 FADD.FTZ R10, R10, 1 ;  /* 0x3f8000000a0aa421 */ /* 0x002fe20000010000 */
[----:B------:R-:W-:-:S03]  /*6c50*/  PRMT R5, RZ, 0x7610, R5 ;  /* 0x00007610ff057816 */ /* 0x000fc60000000005 */
[--C-:B------:R-:W-:Y:S02]  /*6c60*/  FADD.FTZ R14, R9, R60.reuse ;  /* 0x0000003c090e7221 */ /* 0x100fe40000010000 */
[----:B------:R-:W1:Y:S01]  /*6c70*/  @!P5 MUFU.RCP R12, R12 ;  /* 0x0000000c000cd308 */ /* 0x000e620000001000 */
[----:B------:R-:W-:Y:S01]  /*6c80*/  FADD.FTZ R9, R5, R60 ;  /* 0x0000003c05097221 */ /* 0x000fe20000010000 */
[----:B------:R-:W-:Y:S01]  /*6c90*/  PRMT R5, RZ, 0x5410, R6 ;  /* 0x00005410ff057816 */ /* 0x000fe20000000006 */
[----:B---3--:R-:W-:-:S03]  /*6ca0*/  @!P6 FMUL.FTZ R90, R90, R15 ;  /* 0x0000000f5a5ae220 */ /* 0x008fc60000410000 */
[----:B------:R-:W-:Y:S02]  /*6cb0*/  FSETP.GTU.FTZ.AND P6, PT, R9, 20, PT ;  /* 0x41a000000900780b */ /* 0x000fe40003fdc000 */
[----:B------:R-:W2:Y:S01]  /*6cc0*/  @!P0 MUFU.RCP R8, R8 ;  /* 0x0000000800088308 */ /* 0x000ea20000001000 */
[----:B----4-:R-:W-:-:S07]  /*6cd0*/  @!P1 FADD.FTZ R4, R4, 1 ;  /* 0x3f80000004049421 */ /* 0x010fce0000010000 */
[----:B------:R-:W3:Y:S01]  /*6ce0*/  @!P3 MUFU.EX2 R11, R11 ;  /* 0x0000000b000bb308 */ /* 0x000ee20000000800 */
[----:B-1----:R-:W-:Y:S01]  /*6cf0*/  @!P5 FMUL.FTZ R89, R89, R12 ;  /* 0x0000000c5959d220 */ /* 0x002fe20000410000 */
[----:B------:R-:W-:Y:S01]  /*6d00*/  FSETP.GTU.FTZ.AND P5, PT, R14, 20, PT ;  /* 0x41a000000e00780b */ /* 0x000fe20003fbc000 */
[----:B------:R-:W-:Y:S01]  /*6d10*/  FADD.FTZ R12, R5, R60 ;  /* 0x0000003c050c7221 */ /* 0x000fe20000010000 */
[----:B------:R-:W-:-:S04]  /*6d20*/  PRMT R5, RZ, 0x7610, R6 ;  /* 0x00007610ff057816 */ /* 0x000fc80000000006 */
[----:B------:R-:W1:Y:S01]  /*6d30*/  @!P2 MUFU.RCP R10, R10 ;  /* 0x0000000a000aa308 */ /* 0x000e620000001000 */
[----:B--2---:R-:W-:Y:S01]  /*6d40*/  @!P0 FMUL.FTZ R91, R91, R8 ;  /* 0x000000085b5b8220 */ /* 0x004fe20000410000 */
[----:B------:R-:W-:Y:S01]  /*6d50*/  FSETP.GTU.FTZ.AND P0, PT, R12, 20, PT ;  /* 0x41a000000c00780b */ /* 0x000fe20003f1c000 */
[----:B------:R-:W-:Y:S02]  /*6d60*/  FADD.FTZ R8, R5, R60 ;  /* 0x0000003c05087221 */ /* 0x000fe40000010000 */
[----:B------:R-:W-:Y:S01]  /*6d70*/  @!P6 FMUL.FTZ R5, R9, -1.4426950216293334961 ;  /* 0xbfb8aa3b0905e820 */ /* 0x000fe20000410000 */
[--C-:B------:R-:W-:Y:S02]  /*6d80*/  PRMT R9, RZ, 0x5410, R7.reuse ;  /* 0x00005410ff097816 */ /* 0x100fe40000000007 */
[----:B------:R2:W4:Y:S01]  /*6d90*/  @!P1 MUFU.RCP R17, R4 ;  /* 0x0000000400119308 */ /* 0x0005220000001000 */
[----:B---3--:R-:W-:Y:S01]  /*6da0*/  @!P3 FADD.FTZ R11, R11, 1 ;  /* 0x3f8000000b0bb421 */ /* 0x008fe20000010000 */
[----:B------:R-:W-:-:S05]  /*6db0*/  PRMT R7, RZ, 0x7610, R7 ;  /* 0x00007610ff077816 */ /* 0x000fca0000000007 */
[--C-:B------:R-:W-:Y:S01]  /*6dc0*/  FADD.FTZ R7, R7, R60.reuse ;  /* 0x0000003c07077221 */ /* 0x100fe20000010000 */
[----:B------:R-:W3:Y:S01]  /*6dd0*/  @!P3 MUFU.RCP R11, R11 ;  /* 0x0000000b000bb308 */ /* 0x000ee20000001000 */
[----:B--2---:R-:W-:Y:S02]  /*6de0*/  @!P5 FMUL.FTZ R4, R14, -1.4426950216293334961 ;  /* 0xbfb8aa3b0e04d820 */ /* 0x004fe40000410000 */
[----:B------:R-:W-:Y:S02]  /*6df0*/  FADD.FTZ R14, R9, R60 ;  /* 0x0000003c090e7221 */ /* 0x000fe40000010000 */
[----:B-1----:R-:W-:Y:S01]  /*6e00*/  @!P2 FMUL.FTZ R93, R93, R10 ;  /* 0x0000000a5d5da220 */ /* 0x002fe20000410000 */
[----:B------:R-:W-:Y:S01]  /*6e10*/  FSETP.GTU.FTZ.AND P2, PT, R8, 20, PT ;  /* 0x41a000000800780b */ /* 0x000fe20003f5c000 */
[----:B------:R-:W-:Y:S01]  /*6e20*/  @!P0 FMUL.FTZ R6, R12, -1.4426950216293334961 ;  /* 0xbfb8aa3b0c068820 */ /* 0x000fe20000410000 */
[----:B------:R-:W1:Y:S01]  /*6e30*/  @!P5 MUFU.EX2 R4, R4 ;  /* 0x000000040004d308 */ /* 0x000e620000000800 */
[----:B----4-:R-:W-:Y:S01]  /*6e40*/  @!P1 FMUL.FTZ R92, R92, R17 ;  /* 0x000000115c5c9220 */ /* 0x010fe20000410000 */
[----:B------:R-:W-:-:S02]  /*6e50*/  FSETP.GTU.FTZ.AND P1, PT, R14, 20, PT ;  /* 0x41a000000e00780b */ /* 0x000fc40003f3c000 */
[----:B------:R-:W-:Y:S01]  /*6e60*/  F2FP.BF16.PACK_AB R17, R74, R75 ;  /* 0x0000004b4a11723e */ /* 0x000fe200000010ff */
[----:B---3--:R-:W-:-:S03]  /*6e70*/  @!P3 FMUL.FTZ R94, R94, R11 ;  /* 0x0000000b5e5eb220 */ /* 0x008fc60000410000 */
[----:B------:R-:W2:Y:S01]  /*6e80*/  @!P4 MUFU.EX2 R13, R13 ;  /* 0x0000000d000dc308 */ /* 0x000ea20000000800 */
[----:B------:R-:W-:Y:S02]  /*6e90*/  FSETP.GTU.FTZ.AND P3, PT, R7, 20, PT ;  /* 0x41a000000700780b */ /* 0x000fe40003f7c000 */
[----:B------:R-:W-:Y:S01]  /*6ea0*/  @!P2 FMUL.FTZ R11, R8, -1.4426950216293334961 ;  /* 0xbfb8aa3b080ba820 */ /* 0x000fe20000410000 */
[----:B------:R-:W-:Y:S03]  /*6eb0*/  STS.128 [R0+0x10], R16 ;  /* 0x0000101000007388 */ /* 0x000fe60000000c00 */
[----:B------:R-:W-:Y:S01]  /*6ec0*/  @!P1 FMUL.FTZ R12, R14, -1.4426950216293334961 ;  /* 0xbfb8aa3b0e0c9820 */ /* 0x000fe20000410000 */
[----:B------:R3:W4:Y:S01]  /*6ed0*/  @!P6 MUFU.EX2 R9, R5 ;  /* 0x000000050009e308 */ /* 0x0007220000000800 */
[----:B-1----:R-:W-:Y:S01]  /*6ee0*/  @!P5 FADD.FTZ R8, R4, 1 ;  /* 0x3f8000000408d421 */ /* 0x002fe20000010000 */
[----:B------:R-:W-:-:S04]  /*6ef0*/  F2FP.BF16.PACK_AB R4, R84, R85 ;  /* 0x000000555404723e */ /* 0x000fc800000010ff */
[----:B------:R-:W-:Y:S01]  /*6f00*/  @!P3 FMUL.FTZ R15, R7, -1.4426950216293334961 ;  /* 0xbfb8aa3b070fb820 */ /* 0x000fe20000410000 */
[----:B------:R-:W-:Y:S01]  /*6f10*/  F2FP.BF16.PACK_AB R7, R78, R79 ;  /* 0x0000004f4e07723e */ /* 0x000fe200000010ff */
[----:B------:R1:W5:Y:S01]  /*6f20*/  @!P0 MUFU.EX2 R10, R6 ;  /* 0x00000006000a8308 */ /* 0x0003620000000800 */
[----:B---3--:R-:W-:Y:S01]  /*6f30*/  F2FP.BF16.PACK_AB R5, R82, R83 ;  /* 0x000000535205723e */ /* 0x008fe200000010ff */
[----:B--2---:R-:W-:-:S06]  /*6f40*/  @!P4 FADD.FTZ R13, R13, 1 ;  /* 0x3f8000000d0dc421 */ /* 0x004fcc0000010000 */
[----:B------:R-:W2:Y:S01]  /*6f50*/  @!P2 MUFU.EX2 R11, R11 ;  /* 0x0000000b000ba308 */ /* 0x000ea20000000800 */
[----:B-1----:R-:W-:Y:S01]  /*6f60*/  F2FP.BF16.PACK_AB R6, R80, R81 ;  /* 0x000000515006723e */ /* 0x002fe200000010ff */
[----:B----4-:R-:W-:-:S04]  /*6f70*/  @!P6 FADD.FTZ R9, R9, 1 ;  /* 0x3f8000000909e421 */ /* 0x010fc80000010000 */
[----:B------:R1:W-:Y:S02]  /*6f80*/  STS.128 [R0], R4 ;  /* 0x0000000400007388 */ /* 0x0003e40000000c00 */
[----:B------:R5:W3:Y:S08]  /*6f90*/  @!P1 MUFU.EX2 R14, R12 ;  /* 0x0000000c000e9308 */ /* 0x000af00000000800 */
[----:B------:R4:W0:Y:S01]  /*6fa0*/  @!P5 MUFU.RCP R27, R8 ;  /* 0x00000008001bd308 */ /* 0x0008220000001000 */
[----:B-----5:R-:W-:-:S02]  /*6fb0*/  @!P0 FADD.FTZ R12, R10, 1 ;  /* 0x3f8000000a0c8421 */ /* 0x020fc40000010000 */
[----:B--2---:R-:W-:Y:S02]  /*6fc0*/  @!P2 FADD.FTZ R24, R11, 1 ;  /* 0x3f8000000b18a421 */ /* 0x004fe40000010000 */
[----:B-1----:R-:W-:-:S03]  /*6fd0*/  IMAD R4, R64, c[0x0][0x2e0], RZ ;  /* 0x0000b80040047a24 */ /* 0x002fc600078e02ff */
[----:B------:R-:W-:Y:S01]  /*6fe0*/  @!P3 MUFU.EX2 R26, R15 ;  /* 0x0000000f001ab308 */ /* 0x000fe20000000800 */
[----:B----4-:R-:W-:Y:S02]  /*6ff0*/  IMAD R8, R168, c[0x0][0x2d8], RZ ;  /* 0x0000b600a8087a24 */ /* 0x010fe400078e02ff */
[----:B---3--:R-:W-:Y:S02]  /*7000*/  @!P1 FADD.FTZ R25, R14, 1 ;  /* 0x3f8000000e199421 */ /* 0x008fe40000010000 */
[----:B0-----:R-:W-:Y:S02]  /*7010*/  IMAD R31, R63, c[0x0][0x2dc], R8 ;  /* 0x0000b7003f1f7a24 */ /* 0x001fe400078e0208 */
[----:B------:R-:W-:Y:S01]  /*7020*/  IMAD R7, R65, c[0x0][0x2e4], R4 ;  /* 0x0000b90041077a24 */ /* 0x000fe200078e0204 */
[----:B------:R-:W0:Y:S01]  /*7030*/  @!P4 MUFU.RCP R28, R13 ;  /* 0x0000000d001cc308 */ /* 0x000e220000001000 */
[----:B------:R-:W-:Y:S01]  /*7040*/  @!P5 FMUL.FTZ R96, R96, R27 ;  /* 0x0000001b6060d220 */ /* 0x000fe20000410000 */
[----:B------:R-:W-:-:S02]  /*7050*/  IADD3 R21, R21, R31, RZ ;  /* 0x0000001f15157210 */ /* 0x000fc40007ffe0ff */
[----:B------:R-:W-:Y:S02]  /*7060*/  F2FP.BF16.PACK_AB R27, R93, R92 ;  /* 0x0000005c5d1b723e */ /* 0x000fe400000010ff */
[----:B------:R-:W-:Y:S01]  /*7070*/  IADD3 R50, P5, R50, -0x400, RZ ;  /* 0xfffffc0032327810 */ /* 0x000fe20007fbe0ff */
[----:B------:R-:W-:Y:S01]  /*7080*/  IMAD.WIDE.U32 R4, R65, c[0x0][0x2e0], R20 ;  /* 0x0000b80041047a25 */ /* 0x000fe200078e0014 */
[----:B------:R1:W2:Y:S01]  /*7090*/  @!P6 MUFU.RCP R30, R9 ;  /* 0x00000009001ee308 */ /* 0x0002a20000001000 */
[----:B------:R-:W-:-:S06]  /*70a0*/  NOP ;  /* 0x0000000000007918 */ /* 0x000fcc0000000000 */
[----:B------:R-:W-:Y:S01]  /*70b0*/  IADD3 R5, R5, R7, RZ ;  /* 0x0000000705057210 */ /* 0x000fe20007ffe0ff */
[----:B------:R3:W4:Y:S01]  /*70c0*/  @!P0 MUFU.RCP R29, R12 ;  /* 0x0000000c001d8308 */ /* 0x0007220000001000 */
[----:B-1----:R-:W1:Y:S01]  /*70d0*/  LDS.128 R8, [R56.X16] ;  /* 0x0000000038087984 */ /* 0x002e62000000cc00 */
[----:B0-----:R-:W-:Y:S01]  /*70e0*/  @!P4 FMUL.FTZ R95, R95, R28 ;  /* 0x0000001c5f5fc220 */ /* 0x001fe20000410000 */
[----:B------:R-:W-:Y:S01]  /*70f0*/  LEA R20, P4, R4, c[0x0][0x330], 0x1 ;  /* 0x0000cc0004147a11 */ /* 0x000fe200078808ff */
[----:B------:R-:W-:Y:S01]  /*7100*/  @!P3 FADD.FTZ R26, R26, 1 ;  /* 0x3f8000001a1ab421 */ /* 0x000fe20000010000 */
[----:B------:R-:W-:Y:S02]  /*7110*/  IADD3.X R51, R51, -0x1, RZ, P5, !PT ;  /* 0xffffffff33337810 */ /* 0x000fe40002ffe4ff */
[----:B------:R-:W-:Y:S01]  /*7120*/  LEA.HI.X R21, R4, c[0x0][0x334], R5, 0x1, P4 ;  /* 0x0000cd0004157a11 */ /* 0x000fe200020f0c05 */
[----:B------:R-:W0:Y:S01]  /*7130*/  @!P2 MUFU.RCP R24, R24 ;  /* 0x000000180018a308 */ /* 0x000e220000001000 */
[----:B---3--:R-:W3:Y:S01]  /*7140*/  LDS.128 R12, [R56.X16+0x200] ;  /* 0x00020000380c7984 */ /* 0x008ee2000000cc00 */
[----:B------:R-:W-:Y:S01]  /*7150*/  FADD.FTZ R4, R86, R57 ;  /* 0x0000003956047221 */ /* 0x000fe20000010000 */
[----:B------:R-:W-:Y:S01]  /*7160*/  F2FP.BF16.PACK_AB R28, R95, R94 ;  /* 0x0000005e5f1c723e */ /* 0x000fe200000010ff */
[----:B------:R-:W-:Y:S01]  /*7170*/  IMAD.WIDE R20, R42, 0x10, R20 ;  /* 0x000000102a147825 */ /* 0x000fe200078e0214 */
[----:B------:R-:W-:-:S03]  /*7180*/  IADD3 R54, P4, R54, -0x400, RZ ;  /* 0xfffffc0036367810 */ /* 0x000fc60007f9e0ff */
[----:B------:R-:W5:Y:S01]  /*7190*/  @!P1 MUFU.RCP R25, R25 ;  /* 0x0000001900199308 */ /* 0x000f620000001000 */
[----:B--2---:R-:W-:Y:S01]  /*71a0*/  @!P6 FMUL.FTZ R97, R97, R30 ;  /* 0x0000001e6161e220 */ /* 0x004fe20000410000 */
[----:B------:R-:W-:Y:S01]  /*71b0*/  IADD3.X R55, R55, -0x1, RZ, P4, !PT ;  /* 0xffffffff37377810 */ /* 0x000fe200027fe4ff */
[----:B----4-:R-:W-:Y:S02]  /*71c0*/  @!P0 FMUL.FTZ R66, R66, R29 ;  /* 0x0000001d42428220 */ /* 0x010fe40000410000 */
[----:B------:R-:W-:Y:S01]  /*71d0*/  FADD.FTZ R5, R4, R87 ;  /* 0x0000005704057221 */ /* 0x000fe20000010000 */
[----:B------:R-:W-:Y:S02]  /*71e0*/  F2FP.BF16.PACK_AB R29, R97, R96 ;  /* 0x00000060611d723e */ /* 0x000fe400000010ff */
[----:B------:R-:W2:Y:S01]  /*71f0*/  @!P3 MUFU.RCP R26, R26 ;  /* 0x0000001a001ab308 */ /* 0x000ea20000001000 */
[----:B0-----:R-:W-:Y:S01]  /*7200*/  @!P2 FMUL.FTZ R67, R67, R24 ;  /* 0x000000184343a220 */ /* 0x001fe20000410000 */
[----:B------:R-:W-:Y:S01]  /*7210*/  F2FP.BF16.PACK_AB R24, R87, R86 ;  /* 0x000000565718723e */ /* 0x000fe200000010ff */
[----:B------:R-:W-:Y:S01]  /*7220*/  FADD.FTZ R4, R5, R88 ;  /* 0x0000005805047221 */ /* 0x000fe20000010000 */
[----:B------:R-:W-:-:S02]  /*7230*/  IADD3 R49, P2, R49, -0x400, RZ ;  /* 0xfffffc0031317810 */ /* 0x000fc40007f5e0ff */
[----:B------:R-:W-:Y:S01]  /*7240*/  F2FP.BF16.PACK_AB R30, R67, R66 ;  /* 0x00000042431e723e */ /* 0x000fe200000010ff */
[----:B-----5:R-:W-:Y:S01]  /*7250*/  @!P1 FMUL.FTZ R68, R68, R25 ;  /* 0x0000001944449220 */ /* 0x020fe20000410000 */
[----:B------:R-:W-:Y:S01]  /*7260*/  F2FP.BF16.PACK_AB R25, R89, R88 ;  /* 0x000000585919723e */ /* 0x000fe200000010ff */
[----:B------:R-:W-:Y:S01]  /*7270*/  FADD.FTZ R89, R4, R89 ;  /* 0x0000005904597221 */ /* 0x000fe20000010000 */
[----:B------:R-:W-:Y:S02]  /*7280*/  IADD3 R52, P1, R52, -0x400, RZ ;  /* 0xfffffc0034347810 */ /* 0x000fe40007f3e0ff */
[----:B------:R-:W-:Y:S02]  /*7290*/  IADD3.X R48, R48, -0x1, RZ, P2, !PT ;  /* 0xffffffff30307810 */ /* 0x000fe400017fe4ff */
[----:B------:R-:W-:Y:S01]  /*72a0*/  IADD3.X R53, R53, -0x1, RZ, P1, !PT ;  /* 0xffffffff35357810 */ /* 0x000fe20000ffe4ff */
[----:B--2---:R-:W-:Y:S01]  /*72b0*/  @!P3 FMUL.FTZ R69, R69, R26 ;  /* 0x0000001a4545b220 */ /* 0x004fe20000410000 */
[----:B-1----:R0:W-:Y:S01]  /*72c0*/  STG.E.128 [R20.64], R8 ;  /* 0x0000000814007986 */ /* 0x0021e2000c101d04 */
[----:B------:R-:W-:Y:S01]  /*72d0*/  F2FP.BF16.PACK_AB R26, R91, R90 ;  /* 0x0000005a5b1a723e */ /* 0x000fe200000010ff */
[----:B------:R-:W-:Y:S01]  /*72e0*/  FADD.FTZ R90, R89, R90 ;  /* 0x0000005a595a7221 */ /* 0x000fe20000010000 */
[----:B------:R-:W-:-:S02]  /*72f0*/  IADD3 R47, P3, R47, -0x400, RZ ;  /* 0xfffffc002f2f7810 */ /* 0x000fc40007f7e0ff */
[----:B------:R-:W-:Y:S01]  /*7300*/  F2FP.BF16.PACK_AB R31, R69, R68 ;  /* 0x00000044451f723e */ /* 0x000fe200000010ff */
[----:B------:R-:W-:Y:S01]  /*7310*/  FADD.FTZ R91, R90, R91 ;  /* 0x0000005b5a5b7221 */ /* 0x000fe20000010000 */
[----:B------:R-:W-:Y:S01]  /*7320*/  IADD3.X R46, R46, -0x1, RZ, P3, !PT ;  /* 0xffffffff2e2e7810 */ /* 0x000fe20001ffe4ff */
[----:B---3--:R-:W-:Y:S02]  /*7330*/  STG.E.128 [R20.64+0x200], R12 ;  /* 0x0002000c14007986 */ /* 0x008fe4000c101d04 */
[----:B------:R-:W-:Y:S02]  /*7340*/  FADD.FTZ R92, R91, R92 ;  /* 0x0000005c5b5c7221 */ /* 0x000fe40000010000 */
[----:B------:R-:W-:Y:S02]  /*7350*/  BAR.SYNC.DEFER_BLOCKING 0x0 ;  /* 0x0000000000007b1d */ /* 0x000fe40000010000 */
[----:B------:R-:W-:Y:S02]  /*7360*/  FADD.FTZ R93, R92, R93 ;  /* 0x0000005d5c5d7221 */ /* 0x000fe40000010000 */
[----:B0-----:R-:W-:-:S02]  /*7370*/  IMAD R9, R63, c[0x0][0x2fc], R32 ;  /* 0x0000bf003f097a24 */ /* 0x001fc400078e0220 */
[----:B------:R-:W-:-:S03]  /*7380*/  FADD.FTZ R94, R93, R94 ;  /* 0x0000005e5d5e7221 */ /* 0x000fc60000010000 */
[----:B------:R-:W-:Y:S01]  /*7390*/  IADD3 R23, R23, R9, RZ ;  /* 0x0000000917177210 */ /* 0x000fe20007ffe0ff */
[----:B------:R-:W-:-:S04]  /*73a0*/  FADD.FTZ R95, R94, R95 ;  /* 0x0000005f5e5f7221 */ /* 0x000fc80000010000 */
[----:B------:R-:W-:-:S04]  /*73b0*/  IMAD.WIDE.U32 R8, R65, c[0x0][0x300], R22 ;  /* 0x0000c00041087a25 */ /* 0x000fc800078e0016 */
[----:B------:R-:W-:Y:S01]  /*73c0*/  FADD.FTZ R96, R95, R96 ;  /* 0x000000605f607221 */ /* 0x000fe20000010000 */
[----:B------:R-:W-:Y:S01]  /*73d0*/  LEA R10, P0, R8, c[0x0][0x340], 0x1 ;  /* 0x0000d000080a7a11 */ /* 0x000fe200078008ff */
[----:B------:R-:W-:Y:S02]  /*73e0*/  STS.128 [R0], R24 ;  /* 0x0000001800007388 */ /* 0x000fe40000000c00 */
[----:B------:R-:W-:Y:S02]  /*73f0*/  FADD.FTZ R97, R96, R97 ;  /* 0x0000006160617221 */ /* 0x000fe40000010000 */
[----:B------:R0:W-:Y:S01]  /*7400*/  STS.128 [R0+0x10], R28 ;  /* 0x0000101c00007388 */ /* 0x0001e20000000c00 */
[----:B------:R-:W-:-:S06]  /*7410*/  NOP ;  /* 0x0000000000007918 */ /* 0x000fcc0000000000 */
[----:B------:R-:W1:Y:S01]  /*7420*/  LDS.128 R4, [R56.X16] ;  /* 0x0000000038047984 */ /* 0x000e62000000cc00 */
[----:B------:R-:W-:-:S03]  /*7430*/  FADD.FTZ R66, R97, R66 ;  /* 0x0000004261427221 */ /* 0x000fc60000010000 */
[----:B------:R-:W2:Y:S01]  /*7440*/  LDS.128 R16, [R56.X16+0x200] ;  /* 0x0002000038107984 */ /* 0x000ea2000000cc00 */
[----:B------:R-:W-:Y:S02]  /*7450*/  FADD.FTZ R67, R66, R67 ;  /* 0x0000004342437221 */ /* 0x000fe40000010000 */
[----:B0-----:R-:W-:Y:S02]  /*7460*/  IMAD R0, R64, c[0x0][0x300], RZ ;  /* 0x0000c00040007a24 */ /* 0x001fe400078e02ff */
[----:B------:R-:W-:Y:S02]  /*7470*/  FADD.FTZ R68, R67, R68 ;  /* 0x0000004443447221 */ /* 0x000fe40000010000 */
[----:B------:R-:W-:Y:S02]  /*7480*/  IMAD R11, R65, c[0x0][0x304], R0 ;  /* 0x0000c100410b7a24 */ /* 0x000fe400078e0200 */
[----:B------:R-:W-:-:S03]  /*7490*/  FADD.FTZ R57, R68, R69 ;  /* 0x0000004544397221 */ /* 0x000fc60000010000 */
[----:B------:R-:W-:-:S04]  /*74a0*/  IADD3 R9, R9, R11, RZ ;  /* 0x0000000b09097210 */ /* 0x000fc80007ffe0ff */
[----:B------:R-:W-:Y:S02]  /*74b0*/  LEA.HI.X R11, R8, c[0x0][0x344], R9, 0x1, P0 ;  /* 0x0000d100080b7a11 */ /* 0x000fe400000f0c09 */
[----:B------:R-:W-:Y:S02]  /*74c0*/  ISETP.GT.AND P0, PT, R45, 0x1, PT ;  /* 0x000000012d00780c */ /* 0x000fe40003f04270 */
[----:B------:R-:W-:Y:S01]  /*74d0*/  MOV R45, R33 ;  /* 0x00000021002d7202 */ /* 0x000fe20000000f00 */
[----:B------:R-:W-:-:S05]  /*74e0*/  IMAD.WIDE R8, R42, 0x10, R10 ;  /* 0x000000102a087825 */ /* 0x000fca00078e020a */
[----:B-1----:R0:W-:Y:S04]  /*74f0*/  STG.E.128 [R8.64], R4 ;  /* 0x0000000408007986 */ /* 0x0021e8000c101d04 */
[----:B--2---:R0:W-:Y:S01]  /*7500*/  STG.E.128 [R8.64+0x200], R16 ;  /* 0x0002001008007986 */ /* 0x0041e2000c101d04 */
[----:B------:R-:W-:Y:S01]  /*7510*/  @!P0 CALL.REL.NOINC `(.L_x_6503) ;  /* 0x0000001000008944 */ /* 0x000fe20003c00000 */
[----:B------:R-:W-:Y:S05]  /*7520*/  BRA `(.L_x_6574) ;  /* 0xffff931000007947 */ /* 0x000fea000383ffff */
.L_x_6503:
        /* <DEDUP_REMOVED lines=24> */
.L_x_6576:
[----:B0-----:R-:W-:Y:S05]  /*76b0*/  BSYNC B0 ;  /* 0x0000000000007941 */ /* 0x001fea0003800000 */
.L_x_6575:
        /* <DEDUP_REMOVED lines=23> */
.L_x_6578:
[----:B0-----:R-:W0:Y:S02]  /*7830*/  S2R R9, SR_TID.X ;  /* 0x0000000000097919 */ /* 0x001e240000002100 */
.L_x_6579:
[----:B0-----:R-:W-:Y:S05]  /*7840*/  BSYNC B0 ;  /* 0x0000000000007941 */ /* 0x001fea0003800000 */
.L_x_6577:
[----:B------:R-:W-:-:S13]  /*7850*/  ISETP.GE.AND P0, PT, R9, c[0x0][0x16c], PT ;  /* 0x00005b0009007a0c */ /* 0x000fda0003f06270 */
[----:B------:R-:W-:Y:S05]  /*7860*/  @P0 EXIT ;  /* 0x000000000000094d */ /* 0x000fea0003800000 */
[----:B------:R-:W-:Y:S02]  /*7870*/  IMAD R64, R64, c[0x0][0x288], RZ ;  /* 0x0000a20040407a24 */ /* 0x000fe400078e02ff */
[----:B------:R-:W-:-:S04]  /*7880*/  IMAD.WIDE.U32 R2, R65, c[0x0][0x288], RZ ;  /* 0x0000a20041027a25 */ /* 0x000fc800078e00ff */
[----:B------:R-:W-:-:S05]  /*7890*/  IMAD R13, R65, c[0x0][0x28c], R64 ;  /* 0x0000a300410d7a24 */ /* 0x000fca00078e0240 */
[----:B------:R-:W-:Y:S02]  /*78a0*/  IADD3 R13, R3, R13, RZ ;  /* 0x0000000d030d7210 */ /* 0x000fe40007ffe0ff */
.L_x_6580:
        /* <DEDUP_REMOVED lines=16> */
.L_x_6581:
        /* <DEDUP_REMOVED lines=13> */
.L_x_9098:


//--------------------- .text._Z25selective_scan_bwd_kernelI32Selective_Scan_bwd_kernel_traitsILi32ELi16ELb1ELb1ELb1ELb1ELb1EN3c108BFloat16EfEEv12SSMParamsBwd --------------------------
	.section	.text._Z25selective_scan_bwd_kernelI32Selective_Scan_bwd_kernel_traitsILi32ELi16ELb1ELb1ELb1ELb1ELb1EN3c108BFloat16EfEEv12SSMParamsBwd,"ax",@progbits
	.sectioninfo	@"SHI_REGISTERS=254"
	.align	128
        .global         _Z25selective_scan_bwd_kernelI32Selective_Scan_bwd_kernel_traitsILi32ELi16ELb1ELb1ELb1ELb1ELb1EN3c108BFloat16EfEEv12SSMParamsBwd
        .type           _Z25selective_scan_bwd_kernelI32Selective_Scan_bwd_kernel_traitsILi32ELi16ELb1ELb1ELb1ELb1ELb1EN3c108BFloat16EfEEv12SSMParamsBwd,@function
        .size           _Z25selective_scan_bwd_kernelI32Selective_Scan_bwd_kernel_traitsILi32ELi16ELb1ELb1ELb1ELb1ELb1EN3c108BFloat16EfEEv12SSMParamsBwd,(.L_x_9099 - _Z25selective_scan_bwd_kernelI32Selective_Scan_bwd_kernel_traitsILi32ELi16ELb1ELb1ELb1ELb1ELb1EN3c108BFloat16EfEEv12SSMParamsBwd)
        .other          _Z25selective_scan_bwd_kernelI32Selective_Scan_bwd_kernel_traitsILi32ELi16ELb1ELb1ELb1ELb1ELb1EN3c108BFloat16EfEEv12SSMParamsBwd,@"STO_CUDA_ENTRY STV_DEFAULT"
_Z25selective_scan_bwd_kernelI32Selective_Scan_bwd_kernel_traitsILi32ELi16ELb1ELb1ELb1ELb1ELb1EN3c108BFloat16EfEEv12SSMParamsBwd:
.text._Z25selective_scan_bwd_kernelI32Selective_Scan_bwd_kernel_traitsILi32ELi16ELb1ELb1ELb1ELb1ELb1EN3c108BFloat16EfEEv12SSMParamsBwd:
        /* <DEDUP_REMOVED lines=25> */
[----:B------:R-:W-:Y:S01]  /*0190*/  IMAD R13, R63, c[0x0][0x1e4], R10 ;  /* 0x000079003f0d7a24 */ /* 0x000fe200078e020a */
[----:B------:R-:W-:Y:S01]  /*01a0*/  ISETP.GE.AND P1, PT, R16, RZ, PT ;  /* 0x000000ff1000720c */ /* 0x000fe20003f26270 */
[C---:B------:R-:W-:Y:S01]  /*01b0*/  IMAD R12, R155.reuse, c[0x0][0x278], RZ ;  /* 0x00009e009b0c7a24 */ /* 0x040fe200078e02ff */
[----:B------:R-:W-:Y:S01]  /*01c0*/  ISETP.NE.AND P0, PT, RZ, c[0x0][0x178], PT ;  /* 0x00005e00ff007a0c */ /* 0x000fe20003f05270 */
[----:B------:R-:W-:Y:S01]  /*01d0*/  IMAD R14, R155, c[0x0][0x190], RZ ;  /* 0x000064009b0e7a24 */ /* 0x000fe200078e02ff */
        /* <DEDUP_REMOVED lines=11> */
[----:B---3--:R-:W-:Y:S01]  /*0290*/  IADD3 R8, RZ, -R7, RZ ;  /* 0x80000007ff087210 */ /* 0x008fe20007ffe0ff */
[C---:B------:R-:W-:Y:S01]  /*02a0*/  IMAD R19, R66.reuse, c[0x0][0x1ec], R19 ;  /* 0x00007b0042137a24 */ /* 0x040fe200078e0213 */
        /* <DEDUP_REMOVED lines=19> */
[----:B------:R-:W-:-:S04]  /*03e0*/  IMAD R11, R63, c[0x0][0x27c], R12 ;  /* 0x00009f003f0b7a24 */ /* 0x000fc800078e020c */
[----:B------:R-:W-:Y:S01]  /*03f0*/  IMAD.WIDE.U32 R2, R66, c[0x0][0x1d8], R2 ;  /* 0x0000760042027a25 */ /* 0x000fe200078e0002 */
[----:B------:R-:W-:-:S03]  /*0400*/  IADD3 R7, R7, R11, RZ ;  /* 0x0000000b07077210 */ /* 0x000fc60007ffe0ff */
[----:B------:R-:W-:Y:S02]  /*0410*/  IMAD.WIDE.U32 R10, R63, c[0x0][0x1b0], RZ ;  /* 0x00006c003f0a7a25 */ /* 0x000fe400078e00ff */
[-C--:B------:R-:W-:Y:S02]  /*0420*/  @!P4 IADD3 R0, R0, -R17.reuse, RZ ;  /* 0x800000110000c210 */ /* 0x080fe40007ffe0ff */
[----:B------:R-:W-:Y:S01]  /*0430*/  @!P4 IADD3 R61, R61, 0x1, RZ ;  /* 0x000000013d3dc810 */ /* 0x000fe20007ffe0ff */
[----:B------:R-:W-:Y:S01]  /*0440*/  IMAD.WIDE.U32 R6, R66, c[0x0][0x280], R6 ;  /* 0x0000a00042067a25 */ /* 0x000fe200078e0006 */
[----:B------:R-:W-:Y:S02]  /*0450*/  ISETP.GE.U32.AND P2, PT, R0, R17, PT ;  /* 0x000000110000720c */ /* 0x000fe40003f46070 */
[----:B------:R-:W-:Y:S01]  /*0460*/  IADD3 R55, P4, R13, R4, RZ ;  /* 0x000000040d377210 */ /* 0x000fe20007f9e0ff */
[----:B------:R-:W-:Y:S01]  /*0470*/  IMAD R17, R65, c[0x0][0x1d8], RZ ;  /* 0x0000760041117a24 */ /* 0x000fe200078e02ff */
[----:B------:R-:W-:Y:S01]  /*0480*/  IADD3 R53, P5, R13, R6, RZ ;  /* 0x000000060d357210 */ /* 0x000fe20007fbe0ff */
[----:B------:R-:W-:Y:S01]  /*0490*/  IMAD R0, R155, c[0x0][0x1b0], RZ ;  /* 0x00006c009b007a24 */ /* 0x000fe200078e02ff */
        /* <DEDUP_REMOVED lines=57> */
.L_x_6654:
        /* <DEDUP_REMOVED lines=42> */
[----:B------:R-:W-:Y:S01]  /*0ad0*/  FSETP.GTU.FTZ.AND P4, PT, R94, 20, PT ;  /* 0x41a000005e00780b */ /* 0x000fe20003f9c000 */
[----:B------:R-:W-:Y:S01]  /*0ae0*/  FADD.FTZ R90, R35, R62 ;  /* 0x0000003e235a7221 */ /* 0x000fe20000010000 */
[----:B------:R-:W-:Y:S01]  /*0af0*/  FSETP.GTU.FTZ.AND P5, PT, R92, 20, PT ;  /* 0x41a000005c00780b */ /* 0x000fe20003fbc000 */
[----:B------:R-:W-:-:S03]  /*0b00*/  IMAD.WIDE.U32 R22, R66, c[0x0][0x1f8], R18 ;  /* 0x00007e0042167a25 */ /* 0x000fc600078e0012 */
[----:B------:R-:W-:Y:S01]  /*0b10*/  FSETP.GTU.FTZ.AND P6, PT, R90, 20, PT ;  /* 0x41a000005a00780b */ /* 0x000fe20003fdc000 */
[----:B------:R-:W-:Y:S01]  /*0b20*/  IMAD R21, R66, c[0x0][0x1fc], R21 ;  /* 0x00007f0042157a24 */ /* 0x000fe200078e0215 */
[----:B------:R-:W-:Y:S01]  /*0b30*/  LEA R20, P0, R22, c[0x0][0x268], 0x1 ;  /* 0x00009a0016147a11 */ /* 0x000fe200078008ff */
[----:B------:R-:W-:-:S03]  /*0b40*/  FADD.FTZ R88, R67, R62 ;  /* 0x0000003e43587221 */ /* 0x000fc60000010000 */
[----:B------:R-:W-:Y:S02]  /*0b50*/  IADD3 R21, R23, R21, RZ ;  /* 0x0000001517157210 */ /* 0x000fe40007ffe0ff */
[----:B------:R-:W-:Y:S02]  /*0b60*/  PRMT R23, RZ, 0x7610, R24 ;  /* 0x00007610ff177816 */ /* 0x000fe40000000018 */
[----:B------:R-:W-:Y:S02]  /*0b70*/  LEA.HI.X R21, R22, c[0x0][0x26c], R21, 0x1, P0 ;  /* 0x00009b0016157a11 */ /* 0x000fe400000f0c15 */
[----:B------:R-:W-:Y:S01]  /*0b80*/  FSETP.GTU.FTZ.AND P0, PT, R88, 20, PT ;  /* 0x41a000005800780b */ /* 0x000fe20003f1c000 */
[----:B------:R-:W-:-:S05]  /*0b90*/  FADD.FTZ R96, R23, R62 ;  /* 0x0000003e17607221 */ /* 0x000fca0000010000 */
[----:B------:R-:W-:Y:S01]  /*0ba0*/  FSETP.GTU.FTZ.AND P3, PT, R96, 20, PT ;  /* 0x41a000006000780b */ /* 0x000fe20003f7c000 */
[----:B--2---:R0:W-:Y:S04]  /*0bb0*/  STS.128 [R58.X16], R68 ;  /* 0x000000443a007388 */ /* 0x0041e8000000cc00 */
[----:B---3--:R2:W-:Y:S01]  /*0bc0*/  STS.128 [R58.X16+0x200], R72 ;  /* 0x000200483a007388 */ /* 0x0085e2000000cc00 */
[----:B------:R-:W-:-:S06]  /*0bd0*/  NOP ;  /* 0x0000000000007918 */ /* 0x000fcc0000000000 */
[----:B------:R2:W3:Y:S04]  /*0be0*/  LDS.128 R16, [R44] ;  /* 0x000000002c107984 */ /* 0x0004e80000000c00 */
[----:B------:R2:W4:Y:S01]  /*0bf0*/  LDS.128 R28, [R44+0x10] ;  /* 0x000010002c1c7984 */ /* 0x0005220000000c00 */
[--C-:B0-----:R-:W-:Y:S02]  /*0c00*/  PRMT R69, RZ, 0x5410, R27.reuse ;  /* 0x00005410ff457816 */ /* 0x101fe4000000001b */
[----:B------:R-:W-:-:S03]  /*0c10*/  PRMT R27, RZ, 0x7610, R27 ;  /* 0x00007610ff1b7816 */ /* 0x000fc6000000001b */
[--C-:B------:R-:W-:Y:S02]  /*0c20*/  FADD.FTZ R86, R69, R62.reuse ;  /* 0x0000003e45567221 */ /* 0x100fe40000010000 */
[----:B------:R-:W-:-:S03]  /*0c30*/  FADD.FTZ R84, R27, R62 ;  /* 0x0000003e1b547221 */ /* 0x000fc60000010000 */
        /* <DEDUP_REMOVED lines=33> */
.L_x_6584:
[----:B-12---:R-:W-:Y:S05]  /*0e50*/  BSYNC B0 ;  /* 0x0000000000007941 */ /* 0x006fea0003800000 */
.L_x_6583:
        /* <DEDUP_REMOVED lines=36> */
.L_x_6586:
[----:B------:R-:W-:Y:S05]  /*10a0*/  BSYNC B0 ;  /* 0x0000000000007941 */ /* 0x000fea0003800000 */
.L_x_6585:
        /* <DEDUP_REMOVED lines=36> */
.L_x_6588:
[----:B------:R-:W-:Y:S05]  /*12f0*/  BSYNC B0 ;  /* 0x0000000000007941 */ /* 0x000fea0003800000 */
.L_x_6587:
        /* <DEDUP_REMOVED lines=36> */
.L_x_6590:
[----:B------:R-:W-:Y:S05]  /*1540*/  BSYNC B0 ;  /* 0x0000000000007941 */ /* 0x000fea0003800000 */
.L_x_6589:
        /* <DEDUP_REMOVED lines=36> */
.L_x_6592:
[----:B------:R-:W-:Y:S05]  /*1790*/  BSYNC B0 ;  /* 0x0000000000007941 */ /* 0x000fea0003800000 */
.L_x_6591:
        /* <DEDUP_REMOVED lines=36> */
.L_x_6594:
[----:B------:R-:W-:Y:S05]  /*19e0*/  BSYNC B0 ;  /* 0x0000000000007941 */ /* 0x000fea0003800000 */
.L_x_6593:
        /* <DEDUP_REMOVED lines=36> */
.L_x_6596:
[----:B------:R-:W-:Y:S05]  /*1c30*/  BSYNC B0 ;  /* 0x0000000000007941 */ /* 0x000fea0003800000 */
.L_x_6595:
        /* <DEDUP_REMOVED lines=36> */
.L_x_6598:
[----:B------:R-:W-:Y:S05]  /*1e80*/  BSYNC B0 ;  /* 0x0000000000007941 */ /* 0x000fea0003800000 */
.L_x_6597:
        /* <DEDUP_REMOVED lines=36> */
.L_x_6600:
[----:B------:R-:W-:Y:S05]  /*20d0*/  BSYNC B0 ;  /* 0x0000000000007941 */ /* 0x000fea0003800000 */
.L_x_6599:
        /* <DEDUP_REMOVED lines=35> */
.L_x_6602:
[----:B------:R-:W-:Y:S05]  /*2310*/  BSYNC B0 ;  /* 0x0000000000007941 */ /* 0x000fea0003800000 */
.L_x_6601:
        /* <DEDUP_REMOVED lines=33> */
.L_x_6604:
[----:B------:R-:W-:Y:S05]  /*2530*/  BSYNC B0 ;  /* 0x0000000000007941 */ /* 0x000fea0003800000 */
.L_x_6603:
        /* <DEDUP_REMOVED lines=33> */
.L_x_6606:
[----:B------:R-:W-:Y:S05]  /*2750*/  BSYNC B0 ;  /* 0x0000000000007941 */ /* 0x000fea0003800000 */
.L_x_6605:
        /* <DEDUP_REMOVED lines=33> */
.L_x_6608:
[----:B------:R-:W-:Y:S05]  /*2970*/  BSYNC B0 ;  /* 0x0000000000007941 */ /* 0x000fea0003800000 */
.L_x_6607:
        /* <DEDUP_REMOVED lines=33> */
.L_x_6610:
[----:B------:R-:W-:Y:S05]  /*2b90*/  BSYNC B0 ;  /* 0x0000000000007941 */ /* 0x000fea0003800000 */
.L_x_6609:
        /* <DEDUP_REMOVED lines=33> */
.L_x_6612:
[----:B------:R-:W-:Y:S05]  /*2db0*/  BSYNC B0 ;  /* 0x0000000000007941 */ /* 0x000fea0003800000 */
.L_x_6611:
        /* <DEDUP_REMOVED lines=33> */
.L_x_6614:
[----:B------:R-:W-:Y:S05]  /*2fd0*/  BSYNC B0 ;  /* 0x0000000000007941 */ /* 0x000fea0003800000 */
.L_x_6613:
        /* <DEDUP_REMOVED lines=22> */
[----:B------:R-:W-:-:S02]  /*3140*/  PRMT R114, RZ, 0x5410, R16 ;  /* 0x00005410ff727816 */ /* 0x000fc40000000010 */
[----:B0-----:R-:W-:Y:S02]  /*3150*/  PRMT R101, RZ, 0x7610, R29 ;  /* 0x00007610ff657816 */ /* 0x001fe4000000001d */
[--C-:B-1----:R-:W-:Y:S02]  /*3160*/  PRMT R81, RZ, 0x5410, R32.reuse ;  /* 0x00005410ff517816 */ /* 0x102fe40000000020 */
[----:B------:R-:W-:Y:S02]  /*3170*/  PRMT R100, RZ, 0x7610, R32 ;  /* 0x00007610ff647816 */ /* 0x000fe40000000020 */
[----:B------:R-:W-:Y:S01]  /*3180*/  PRMT R83, RZ, 0x5410, R33 ;  /* 0x00005410ff537816 */ /* 0x000fe20000000021 */
[----:B------:R-:W-:Y:S01]  /*3190*/  FMUL.FTZ R67, R81, -1.4426950216293334961 ;  /* 0xbfb8aa3b51437820 */ /* 0x000fe20000410000 */
[----:B--2---:R-:W-:Y:S01]  /*31a0*/  PRMT R71, RZ, 0x5410, R12 ;  /* 0x00005410ff477816 */ /* 0x004fe2000000000c */
[----:B------:R-:W-:Y:S01]  /*31b0*/  FMUL.FTZ R32, R100, -1.4426950216293334961 ;  /* 0xbfb8aa3b64207820 */ /* 0x000fe20000410000 */
[--C-:B------:R-:W-:Y:S01]  /*31c0*/  PRMT R107, RZ, 0x5410, R35.reuse ;  /* 0x00005410ff6b7816 */ /* 0x100fe20000000023 */
[----:B------:R0:W1:Y:S01]  /*31d0*/  MUFU.EX2 R75, R67 ;  /* 0x00000043004b7308 */ /* 0x0000620000000800 */
[----:B------:R-:W-:Y:S01]  /*31e0*/  FMUL.FTZ R69, R83, -1.4426950216293334961 ;  /* 0xbfb8aa3b53457820 */ /* 0x000fe20000410000 */
[----:B------:R-:W-:Y:S01]  /*31f0*/  PRMT R109, RZ, 0x7610, R35 ;  /* 0x00007610ff6d7816 */ /* 0x000fe20000000023 */
[----:B------:R-:W-:Y:S01]  /*3200*/  FMUL.FTZ R35, R71, -1.4426950216293334961 ;  /* 0xbfb8aa3b47237820 */ /* 0x000fe20000410000 */
[----:B------:R-:W-:-:S02]  /*3210*/  PRMT R103, RZ, 0x7610, R33 ;  /* 0x00007610ff677816 */ /* 0x000fc40000000021 */
[--C-:B------:R-:W-:Y:S02]  /*3220*/  PRMT R104, RZ, 0x5410, R34.reuse ;  /* 0x00005410ff687816 */ /* 0x100fe40000000022 */
[----:B------:R2:W2:Y:S01]  /*3230*/  MUFU.EX2 R77, R32 ;  /* 0x00000020004d7308 */ /* 0x0004a20000000800 */
[----:B------:R-:W-:Y:S01]  /*3240*/  PRMT R106, RZ, 0x7610, R34 ;  /* 0x00007610ff6a7816 */ /* 0x000fe20000000022 */
[----:B------:R-:W-:Y:S01]  /*3250*/  FMUL.FTZ R34, R107, -1.4426950216293334961 ;  /* 0xbfb8aa3b6b227820 */ /* 0x000fe20000410000 */
[----:B------:R-:W-:Y:S01]  /*3260*/  PRMT R73, RZ, 0x7610, R12 ;  /* 0x00007610ff497816 */ /* 0x000fe2000000000c */
[----:B------:R-:W-:Y:S01]  /*3270*/  FMUL.FTZ R33, R103, -1.4426950216293334961 ;  /* 0xbfb8aa3b67217820 */ /* 0x000fe20000410000 */
[----:B-----5:R-:W-:Y:S01]  /*3280*/  PRMT R99, RZ, 0x5410, R15 ;  /* 0x00005410ff637816 */ /* 0x020fe2000000000f */
[----:B0-----:R-:W-:Y:S01]  /*3290*/  FMUL.FTZ R67, R104, -1.4426950216293334961 ;  /* 0xbfb8aa3b68437820 */ /* 0x001fe20000410000 */
[----:B------:R-:W-:Y:S01]  /*32a0*/  PRMT R116, RZ, 0x7610, R16 ;  /* 0x00007610ff747816 */ /* 0x000fe20000000010 */
[----:B------:R0:W5:Y:S01]  /*32b0*/  MUFU.EX2 R85, R69 ;  /* 0x0000004500557308 */ /* 0x0001620000000800 */
[----:B-1----:R-:W-:Y:S01]  /*32c0*/  FADD.FTZ R75, R75, 1 ;  /* 0x3f8000004b4b7421 */ /* 0x002fe20000010000 */
[--C-:B------:R-:W-:Y:S01]  /*32d0*/  PRMT R118, RZ, 0x5410, R17.reuse ;  /* 0x00005410ff767816 */ /* 0x100fe20000000011 */
[----:B------:R-:W-:Y:S01]  /*32e0*/  FMUL.FTZ R12, R73, -1.4426950216293334961 ;  /* 0xbfb8aa3b490c7820 */ /* 0x000fe20000410000 */
[----:B------:R-:W-:Y:S01]  /*32f0*/  PRMT R119, RZ, 0x7610, R17 ;  /* 0x00007610ff777816 */ /* 0x000fe20000000011 */
[----:B--2---:R-:W-:Y:S01]  /*3300*/  FMUL.FTZ R32, R106, -1.4426950216293334961 ;  /* 0xbfb8aa3b6a207820 */ /* 0x004fe20000410000 */
[----:B------:R-:W-:-:S02]  /*3310*/  PRMT R120, RZ, 0x5410, R18 ;  /* 0x00005410ff787816 */ /* 0x000fc40000000012 */
[----:B------:R1:W2:Y:S01]  /*3320*/  MUFU.EX2 R111, R35 ;  /* 0x00000023006f7308 */ /* 0x0002a20000000800 */
[----:B------:R-:W-:Y:S01]  /*3330*/  FADD.FTZ R77, R77, 1 ;  /* 0x3f8000004d4d7421 */ /* 0x000fe20000010000 */
[----:B0-----:R-:W-:Y:S02]  /*3340*/  PRMT R69, RZ, 0x7610, R13 ;  /* 0x00007610ff457816 */ /* 0x001fe4000000000d */
[----:B------:R-:W-:Y:S02]  /*3350*/  PRMT R121, RZ, 0x7610, R18 ;  /* 0x00007610ff797816 */ /* 0x000fe40000000012 */
[----:B------:R-:W-:Y:S02]  /*3360*/  PRMT R122, RZ, 0x5410, R19 ;  /* 0x00005410ff7a7816 */ /* 0x000fe40000000013 */
[----:B------:R0:W2:Y:S01]  /*3370*/  MUFU.EX2 R108, R34 ;  /* 0x00000022006c7308 */ /* 0x0000a20000000800 */
[----:B-1----:R-:W-:Y:S01]  /*3380*/  PRMT R35, RZ, 0x5410, R13 ;  /* 0x00005410ff237816 */ /* 0x002fe2000000000d */
[----:B-----5:R-:W-:Y:S01]  /*3390*/  FADD.FTZ R85, R85, 1 ;  /* 0x3f80000055557421 */ /* 0x020fe20000010000 */
[----:B------:R-:W-:Y:S01]  /*33a0*/  PRMT R123, RZ, 0x7610, R19 ;  /* 0x00007610ff7b7816 */ /* 0x000fe20000000013 */
[----:B------:R-:W-:Y:S01]  /*33b0*/  FMUL.FTZ R13, R69, -1.4426950216293334961 ;  /* 0xbfb8aa3b450d7820 */ /* 0x000fe20000410000 */
[----:B------:R-:W-:-:S02]  /*33c0*/  PRMT R98, RZ, 0x5410, R30 ;  /* 0x00005410ff627816 */ /* 0x000fc4000000001e */
[----:B------:R-:W-:Y:S01]  /*33d0*/  PRMT R30, RZ, 0x7610, R30 ;  /* 0x00007610ff1e7816 */ /* 0x000fe2000000001e */
[----:B------:R1:W5:Y:S01]  /*33e0*/  MUFU.RCP R124, R75 ;  /* 0x0000004b007c7308 */ /* 0x0003620000001000 */
[----:B0-----:R-:W-:Y:S02]  /*33f0*/  FMUL.FTZ R34, R35, -1.4426950216293334961 ;  /* 0xbfb8aa3b23227820 */ /* 0x001fe40000410000 */
[----:B--2---:R-:W-:-:S05]  /*3400*/  FADD.FTZ R111, R111, 1 ;  /* 0x3f8000006f6f7421 */ /* 0x004fca0000010000 */
[----:B------:R0:W-:Y:S01]  /*3410*/  MUFU.RCP R125, R77 ;  /* 0x0000004d007d7308 */ /* 0x0001e20000001000 */
[----:B-1----:R-:W-:Y:S01]  /*3420*/  PRMT R75, RZ, 0x5410, R29 ;  /* 0x00005410ff4b7816 */ /* 0x002fe2000000001d */
[----:B------:R-:W-:-:S06]  /*3430*/  FADD.FTZ R108, R108, 1 ;  /* 0x3f8000006c6c7421 */ /* 0x000fcc0000010000 */
[----:B------:R1:W2:Y:S01]  /*3440*/  MUFU.EX2 R87, R33 ;  /* 0x0000002100577308 */ /* 0x0002a20000000800 */
[----:B-----5:R-:W-:Y:S01]  /*3450*/  FMUL.FTZ R29, R81, R124 ;  /* 0x0000007c511d7220 */ /* 0x020fe20000410000 */
[----:B0-----:R-:W-:-:S03]  /*3460*/  PRMT R77, RZ, 0x7610, R28 ;  /* 0x00007610ff4d7816 */ /* 0x001fc6000000001c */
[----:B------:R-:W-:-:S03]  /*3470*/  FMUL.FTZ R95, R114, R29 ;  /* 0x0000001d725f7220 */ /* 0x000fc60000410000 */
[----:B------:R0:W5:Y:S01]  /*3480*/  MUFU.EX2 R113, R34 ;  /* 0x0000002200717308 */ /* 0x0001620000000800 */
[----:B-1----:R-:W-:-:S07]  /*3490*/  FMUL.FTZ R33, R109, -1.4426950216293334961 ;  /* 0xbfb8aa3b6d217820 */ /* 0x002fce0000410000 */
[----:B------:R1:W5:Y:S01]  /*34a0*/  MUFU.EX2 R89, R67 ;  /* 0x0000004300597308 */ /* 0x0003620000000800 */
[----:B0-----:R-:W-:Y:S01]  /*34b0*/  PRMT R34, RZ, 0x7610, R14 ;  /* 0x00007610ff227816 */ /* 0x001fe2000000000e */
[----:B--2---:R-:W-:-:S06]  /*34c0*/  FADD.FTZ R87, R87, 1 ;  /* 0x3f80000057577421 */ /* 0x004fcc0000010000 */
[----:B------:R0:W2:Y:S01]  /*34d0*/  MUFU.EX2 R112, R12 ;  /* 0x0000000c00707308 */ /* 0x0000a20000000800 */
[----:B-1----:R-:W-:Y:S01]  /*34e0*/  PRMT R67, RZ, 0x5410, R14 ;  /* 0x00005410ff437816 */ /* 0x002fe2000000000e */
[----:B-----5:R-:W-:Y:S01]  /*34f0*/  FADD.FTZ R113, R113, 1 ;  /* 0x3f80000071717421 */ /* 0x020fe20000010000 */
[----:B------:R-:W-:-:S03]  /*3500*/  MOV R14, c[0x0][0x16c] ;  /* 0x00005b00000e7a02 */ /* 0x000fc60000000f00 */
[----:B------:R-:W-:Y:S01]  /*3510*/  FMUL.FTZ R79, R67, -1.4426950216293334961 ;  /* 0xbfb8aa3b434f7820 */ /* 0x000fe20000410000 */
[----:B------:R-:W-:Y:S01]  /*3520*/  ISETP.GE.AND P1, PT, R14, 0x1, PT ;  /* 0x000000010e00780c */ /* 0x000fe20003f26270 */
[----:B------:R-:W1:Y:S01]  /*3530*/  MUFU.RCP R128, R85 ;  /* 0x0000005500807308 */ /* 0x000e620000001000 */
[----:B0-----:R-:W-:Y:S02]  /*3540*/  FMUL.FTZ R12, R34, -1.4426950216293334961 ;  /* 0xbfb8aa3b220c7820 */ /* 0x001fe40000410000 */
[----:B------:R-:W-:Y:S02]  /*3550*/  FADD.FTZ R89, R89, 1 ;  /* 0x3f80000059597421 */ /* 0x000fe40000010000 */
[----:B------:R-:W-:-:S03]  /*3560*/  FMUL.FTZ R14, R99, -1.4426950216293334961 ;  /* 0xbfb8aa3b630e7820 */ /* 0x000fc60000410000 */
[----:B------:R0:W5:Y:S01]  /*3570*/  MUFU.EX2 R105, R32 ;  /* 0x0000002000697308 */ /* 0x0001620000000800 */
[----:B--2---:R-:W-:-:S07]  /*3580*/  FADD.FTZ R112, R112, 1 ;  /* 0x3f80000070707421 */ /* 0x004fce0000010000 */
[----:B------:R2:W-:Y:S01]  /*3590*/  MUFU.EX2 R137, R12 ;  /* 0x0000000c00897308 */ /* 0x0005e20000000800 */
[----:B0-----:R-:W-:Y:S02]  /*35a0*/  IMAD R32, R155, c[0x0][0x2e8], RZ ;  /* 0x0000ba009b207a24 */ /* 0x001fe400078e02ff */
[----:B-1----:R-:W-:Y:S02]  /*35b0*/  FMUL.FTZ R102, R83, R128 ;  /* 0x0000008053667220 */ /* 0x002fe40000410000 */
[----:B------:R-:W-:-:S03]  /*35c0*/  IMAD R91, R63, c[0x0][0x2ec], R32 ;  /* 0x0000bb003f5b7a24 */ /* 0x000fc600078e0220 */
[----:B------:R0:W1:Y:S01]  /*35d0*/  MUFU.EX2 R133, R13 ;  /* 0x0000000d00857308 */ /* 0x0000620000000800 */
[----:B--2---:R-:W-:Y:S02]  /*35e0*/  FADD.FTZ R12, -R124, 1 ;  /* 0x3f8000007c0c7421 */ /* 0x004fe40000010100 */
[----:B-----5:R-:W-:Y:S02]  /*35f0*/  FADD.FTZ R105, R105, 1 ;  /* 0x3f80000069697421 */ /* 0x020fe40000010000 */
[----:B------:R-:W-:Y:S01]  /*3600*/  FFMA.FTZ R126, R81, R12, 1 ;  /* 0x3f800000517e7423 */ /* 0x000fe2000001000c */
[----:B------:R-:W-:Y:S02]  /*3610*/  PRMT R12, RZ, 0x5410, R4 ;  /* 0x00005410ff0c7816 */ /* 0x000fe40000000004 */
[----:B------:R-:W-:Y:S01]  /*3620*/  MUFU.RCP R132, R87 ;  /* 0x0000005700847308 */ /* 0x000fe20000001000 */
[----:B0-----:R-:W-:Y:S02]  /*3630*/  FADD.FTZ R13, -R125, 1 ;  /* 0x3f8000007d0d7421 */ /* 0x001fe40000010100 */
[----:B------:R-:W-:-:S02]  /*3640*/  FFMA.FTZ R130, R95, R12, R130 ;  /* 0x0000000c5f827223 */ /* 0x000fc40000010082 */
[C---:B------:R-:W-:Y:S01]  /*3650*/  FFMA.FTZ R127, R100.reuse, R13, 1 ;  /* 0x3f800000647f7423 */ /* 0x040fe2000001000d */
[----:B------:R-:W-:Y:S01]  /*3660*/  PRMT R13, RZ, 0x7610, R4 ;  /* 0x00007610ff0d7816 */ /* 0x000fe20000000004 */
[----:B------:R-:W-:Y:S01]  /*3670*/  FMUL.FTZ R100, R100, R125 ;  /* 0x0000007d64647220 */ /* 0x000fe20000410000 */
[----:B------:R0:W2:Y:S01]  /*3680*/  MUFU.EX2 R110, R33 ;  /* 0x00000021006e7308 */ /* 0x0000a20000000800 */
[----:B------:R-:W-:Y:S02]  /*3690*/  FADD.FTZ R12, -R128, 1 ;  /* 0x3f800000800c7421 */ /* 0x000fe40000010100 */
[----:B------:R-:W-:Y:S02]  /*36a0*/  FMUL.FTZ R93, R116, R100 ;  /* 0x00000064745d7220 */ /* 0x000fe40000410000 */
[----:B-1----:R-:W-:Y:S02]  /*36b0*/  FADD.FTZ R133, R133, 1 ;  /* 0x3f80000085857421 */ /* 0x002fe40000010000 */
[----:B------:R-:W-:Y:S01]  /*36c0*/  FADD.FTZ R137, R137, 1 ;  /* 0x3f80000089897421 */ /* 0x000fe20000010000 */
[----:B------:R-:W1:Y:S01]  /*36d0*/  MUFU.RCP R129, R89 ;  /* 0x0000005900817308 */ /* 0x000e620000001000 */
[----:B0-----:R-:W-:-:S05]  /*36e0*/  IMAD.WIDE.U32 R32, R63, c[0x0][0x2e8], R2 ;  /* 0x0000ba003f207a25 */ /* 0x001fca00078e0002 */
[----:B------:R-:W-:Y:S01]  /*36f0*/  IADD3 R33, R33, R91, RZ ;  /* 0x0000005b21217210 */ /* 0x000fe20007ffe0ff */
[----:B------:R-:W-:Y:S01]  /*3700*/  FMUL.FTZ R91, R118, R102 ;  /* 0x00000066765b7220 */ /* 0x000fe20000410000 */
[----:B------:R0:W5:Y:S01]  /*3710*/  MUFU.EX2 R139, R14 ;  /* 0x0000000e008b7308 */ /* 0x0001620000000800 */
[----:B--2---:R-:W-:Y:S02]  /*3720*/  FADD.FTZ R110, R110, 1 ;  /* 0x3f8000006e6e7421 */ /* 0x004fe40000010000 */
[----:B------:R-:W-:-:S05]  /*3730*/  IMAD.WIDE.U32 R32, R66, c[0x0][0x2f0], R32 ;  /* 0x0000bc0042207a25 */ /* 0x000fca00078e0020 */
[----:B------:R2:W-:Y:S01]  /*3740*/  MUFU.RCP R131, R105 ;  /* 0x0000006900837308 */ /* 0x0005e20000001000 */
[----:B0-----:R-:W-:Y:S02]  /*3750*/  FFMA.FTZ R14, R93, R13, R130 ;  /* 0x0000000d5d0e7223 */ /* 0x001fe40000010082 */
[----:B------:R-:W-:Y:S01]  /*3760*/  FFMA.FTZ R130, R83, R12, 1 ;  /* 0x3f80000053827423 */ /* 0x000fe2000001000c */
[----:B------:R-:W-:Y:S01]  /*3770*/  PRMT R12, RZ, 0x5410, R5 ;  /* 0x00005410ff0c7816 */ /* 0x000fe20000000005 */
[----:B-1----:R-:W-:-:S03]  /*3780*/  FADD.FTZ R13, -R129, 1 ;  /* 0x3f800000810d7421 */ /* 0x002fc60000010100 */
[----:B------:R-:W-:Y:S01]  /*3790*/  MUFU.RCP R136, R108 ;  /* 0x0000006c00887308 */ /* 0x000fe20000001000 */
[----:B------:R-:W-:Y:S01]  /*37a0*/  FFMA.FTZ R14, R91, R12, R14 ;  /* 0x0000000c5b0e7223 */ /* 0x000fe2000001000e */
[----:B--2---:R-:W-:Y:S01]  /*37b0*/  PRMT R105, RZ, 0x7610, R15 ;  /* 0x00007610ff697816 */ /* 0x004fe2000000000f */
[----:B------:R-:W-:Y:S01]  /*37c0*/  FADD.FTZ R12, -R132, 1 ;  /* 0x3f800000840c7421 */ /* 0x000fe20000010100 */
[----:B------:R-:W-:Y:S01]  /*37d0*/  PRMT R15, RZ, 0x5410, R6 ;  /* 0x00005410ff0f7816 */ /* 0x000fe20000000006 */
[----:B-----5:R-:W-:Y:S02]  /*37e0*/  FADD.FTZ R139, R139, 1 ;  /* 0x3f8000008b8b7421 */ /* 0x020fe40000010000 */
[C---:B------:R-:W-:Y:S01]  /*37f0*/  FFMA.FTZ R134, R103.reuse, R12, 1 ;  /* 0x3f80000067867423 */ /* 0x040fe2000001000c */
[----:B------:R-:W-:Y:S01]  /*3800*/  PRMT R12, RZ, 0x7610, R5 ;  /* 0x00007610ff0c7816 */ /* 0x000fe20000000005 */
[----:B------:R-:W-:Y:S01]  /*3810*/  FMUL.FTZ R103, R103, R132 ;  /* 0x0000008467677220 */ /* 0x000fe20000410000 */
[----:B------:R-:W-:Y:S03]  /*3820*/  MUFU.RCP R138, R111 ;  /* 0x0000006f008a7308 */ /* 0x000fe60000001000 */
[----:B------:R-:W-:-:S04]  /*3830*/  FMUL.FTZ R89, R119, R103 ;  /* 0x0000006777597220 */ /* 0x000fc80000410000 */
[----:B------:R-:W-:Y:S01]  /*3840*/  FFMA.FTZ R12, R89, R12, R14 ;  /* 0x0000000c590c7223 */ /* 0x000fe2000001000e */
[----:B------:R-:W-:Y:S01]  /*3850*/  MUFU.RCP R140, R112 ;  /* 0x00000070008c7308 */ /* 0x000fe20000001000 */
[----:B------:R-:W-:-:S07]  /*3860*/  FMUL.FTZ R14, R105, -1.4426950216293334961 ;  /* 0xbfb8aa3b690e7820 */ /* 0x000fce0000410000 */
[----:B------:R0:W1:Y:S08]  /*3870*/  MUFU.EX2 R135, R79 ;  /* 0x0000004f00877308 */ /* 0x0000700000000800 */
[----:B------:R-:W-:Y:S01]  /*3880*/  MUFU.RCP R142, R113 ;  /* 0x00000071008e7308 */ /* 0x000fe20000001000 */
[----:B0-----:R-:W-:Y:S02]  /*3890*/  PRMT R79, RZ, 0x5410, R28 ;  /* 0x00005410ff4f7816 */ /* 0x001fe4000000001c */
[----:B------:R-:W-:-:S02]  /*38a0*/  PRMT R28, RZ, 0x5410, R31 ;  /* 0x00005410ff1c7816 */ /* 0x000fc4000000001f */
[----:B------:R-:W-:-:S03]  /*38b0*/  PRMT R31, RZ, 0x7610, R31 ;  /* 0x00007610ff1f7816 */ /* 0x000fc6000000001f */
[----:B------:R-:W-:Y:S01]  /*38c0*/  MUFU.RCP R137, R137 ;  /* 0x0000008900897308 */ /* 0x000fe20000001000 */
[----:B-1----:R-:W-:Y:S01]  /*38d0*/  FADD.FTZ R135, R135, 1 ;  /* 0x3f80000087877421 */ /* 0x002fe20000010000 */
[----:B----4-:R0:W-:Y:S04]  /*38e0*/  STS.128 [R58.X16], R20 ;  /* 0x000000143a007388 */ /* 0x0101e8000000cc00 */
[----:B---3--:R1:W-:Y:S01]  /*38f0*/  STS.128 [R58.X16+0x200], R24 ;  /* 0x000200183a007388 */ /* 0x0083e2000000cc00 */
[----:B------:R-:W-:-:S06]  /*3900*/  NOP ;  /* 0x0000000000007918 */ /* 0x000fcc0000000000 */
[----:B------:R-:W2:Y:S01]  /*3910*/  LDS.128 R16, [R44] ;  /* 0x000000002c107984 */ /* 0x000ea20000000c00 */
[C---:B0-----:R-:W-:Y:S01]  /*3920*/  FFMA.FTZ R21, R104.reuse, R13, 1 ;  /* 0x3f80000068157423 */ /* 0x041fe2000001000d */
[----:B------:R-:W0:Y:S01]  /*3930*/  MUFU.RCP R20, R110 ;  /* 0x0000006e00147308 */ /* 0x000e220000001000 */
[----:B------:R-:W-:Y:S02]  /*3940*/  FMUL.FTZ R104, R104, R129 ;  /* 0x0000008168687220 */ /* 0x000fe40000410000 */
[----:B------:R-:W-:Y:S02]  /*3950*/  FADD.FTZ R13, -R131, 1 ;  /* 0x3f800000830d7421 */ /* 0x000fe40000010100 */
[----:B------:R-:W-:Y:S02]  /*3960*/  FMUL.FTZ R87, R120, R104 ;  /* 0x0000006878577220 */ /* 0x000fe40000410000 */
[C---:B------:R-:W-:Y:S01]  /*3970*/  FFMA.FTZ R23, R106.reuse, R13, 1 ;  /* 0x3f8000006a177423 */ /* 0x040fe2000001000d */
[----:B------:R-:W-:Y:S01]  /*3980*/  PRMT R13, RZ, 0x7610, R6 ;  /* 0x00007610ff0d7816 */ /* 0x000fe20000000006 */
[----:B------:R-:W-:Y:S01]  /*3990*/  FFMA.FTZ R22, R87, R15, R12 ;  /* 0x0000000f57167223 */ /* 0x000fe2000001000c */
[----:B-1----:R-:W1:Y:S01]  /*39a0*/  MUFU.EX2 R27, R14 ;  /* 0x0000000e001b7308 */ /* 0x002e620000000800 */
[----:B------:R-:W-:-:S02]  /*39b0*/  FMUL.FTZ R106, R106, R131 ;  /* 0x000000836a6a7220 */ /* 0x000fc40000410000 */
[----:B------:R-:W-:Y:S02]  /*39c0*/  FADD.FTZ R12, -R136, 1 ;  /* 0x3f800000880c7421 */ /* 0x000fe40000010100 */
[----:B------:R-:W-:Y:S02]  /*39d0*/  FMUL.FTZ R85, R121, R106 ;  /* 0x0000006a79557220 */ /* 0x000fe40000410000 */
[C---:B------:R-:W-:Y:S02]  /*39e0*/  FFMA.FTZ R24, R107.reuse, R12, 1 ;  /* 0x3f8000006b187423 */ /* 0x040fe4000001000c */
[----:B------:R-:W-:Y:S02]  /*39f0*/  FMUL.FTZ R107, R107, R136 ;  /* 0x000000886b6b7220 */ /* 0x000fe40000410000 */
[----:B------:R-:W-:Y:S01]  /*3a00*/  FFMA.FTZ R22, R85, R13, R22 ;  /* 0x0000000d55167223 */ /* 0x000fe20000010016 */
[----:B------:R-:W-:Y:S01]  /*3a10*/  PRMT R13, RZ, 0x5410, R7 ;  /* 0x00005410ff0d7816 */ /* 0x000fe20000000007 */
[----:B0-----:R-:W-:-:S02]  /*3a20*/  FADD.FTZ R12, -R20, 1 ;  /* 0x3f800000140c7421 */ /* 0x001fc40000010100 */
[----:B------:R-:W-:Y:S02]  /*3a30*/  FMUL.FTZ R83, R122, R107 ;  /* 0x0000006b7a537220 */ /* 0x000fe40000410000 */
[C---:B------:R-:W-:Y:S02]  /*3a40*/  FMUL.FTZ R108, R109.reuse, R20 ;  /* 0x000000146d6c7220 */ /* 0x040fe40000410000 */
[----:B------:R-:W-:Y:S01]  /*3a50*/  FFMA.FTZ R26, R109, R12, 1 ;  /* 0x3f8000006d1a7423 */ /* 0x000fe2000001000c */
[----:B------:R-:W-:Y:S01]  /*3a60*/  PRMT R12, RZ, 0x7610, R7 ;  /* 0x00007610ff0c7816 */ /* 0x000fe20000000007 */
[----:B------:R-:W-:Y:S02]  /*3a70*/  FFMA.FTZ R22, R83, R13, R22 ;  /* 0x0000000d53167223 */ /* 0x000fe40000010016 */
[----:B------:R-:W-:Y:S01]  /*3a80*/  FMUL.FTZ R81, R123, R108 ;  /* 0x0000006c7b517220 */ /* 0x000fe20000410000 */
[----:B--2---:R-:W-:Y:S01]  /*3a90*/  PRMT R110, RZ, 0x5410, R16 ;  /* 0x00005410ff6e7816 */ /* 0x004fe20000000010 */
[----:B-1----:R-:W-:Y:S01]  /*3aa0*/  FADD.FTZ R27, R27, 1 ;  /* 0x3f8000001b1b7421 */ /* 0x002fe20000010000 */
[--C-:B------:R-:W-:Y:S01]  /*3ab0*/  PRMT R111, RZ, 0x5410, R17.reuse ;  /* 0x00005410ff6f7816 */ /* 0x100fe20000000011 */
[----:B------:R-:W-:Y:S01]  /*3ac0*/  FFMA.FTZ R144, R81, R12, R22 ;  /* 0x0000000c51907223 */ /* 0x000fe20000010016 */
[----:B------:R-:W-:Y:S01]  /*3ad0*/  PRMT R112, RZ, 0x7610, R17 ;  /* 0x00007610ff707816 */ /* 0x000fe20000000011 */
[----:B------:R-:W0:Y:S01]  /*3ae0*/  LDS.128 R12, [R44+0x10] ;  /* 0x000010002c0c7984 */ /* 0x000e220000000c00 */
[----:B------:R-:W-:Y:S01]  /*3af0*/  FMUL.FTZ R17, R114, R110 ;  /* 0x0000006e72117220 */ /* 0x000fe20000410000 */
[----:B------:R-:W-:-:S02]  /*3b00*/  PRMT R109, RZ, 0x7610, R16 ;  /* 0x00007610ff6d7816 */ /* 0x000fc40000000010 */
[--C-:B------:R-:W-:Y:S01]  /*3b10*/  PRMT R113, RZ, 0x5410, R18.reuse ;  /* 0x00005410ff717816 */ /* 0x100fe20000000012 */
[----:B------:R-:W-:Y:S01]  /*3b20*/  FMUL.FTZ R17, R124, R17 ;  /* 0x000000117c117220 */ /* 0x000fe20000410000 */
[--C-:B------:R-:W-:Y:S01]  /*3b30*/  PRMT R117, RZ, 0x7610, R19.reuse ;  /* 0x00007610ff757816 */ /* 0x100fe20000000013 */
[----:B------:R-:W1:Y:S01]  /*3b40*/  MUFU.RCP R124, R133 ;  /* 0x00000085007c7308 */ /* 0x000e620000001000 */
[----:B------:R-:W-:Y:S01]  /*3b50*/  FMUL.FTZ R116, R116, R109 ;  /* 0x0000006d74747220 */ /* 0x000fe20000410000 */
[----:B------:R-:W-:Y:S01]  /*3b60*/  PRMT R114, RZ, 0x5410, R19 ;  /* 0x00005410ff727816 */ /* 0x000fe20000000013 */
[----:B------:R-:W-:Y:S01]  /*3b70*/  FMUL.FTZ R120, R120, R113 ;  /* 0x0000007178787220 */ /* 0x000fe20000410000 */
[----:B------:R-:W-:Y:S01]  /*3b80*/  PRMT R115, RZ, 0x7610, R18 ;  /* 0x00007610ff737816 */ /* 0x000fe20000000012 */
[----:B------:R-:W-:Y:S02]  /*3b90*/  FMUL.FTZ R123, R123, R117 ;  /* 0x000000757b7b7220 */ /* 0x000fe40000410000 */
[----:B------:R-:W-:-:S02]  /*3ba0*/  FMUL.FTZ R116, R125, R116 ;  /* 0x000000747d747220 */ /* 0x000fc40000410000 */
[----:B------:R-:W-:Y:S02]  /*3bb0*/  FMUL.FTZ R119, R119, R112 ;  /* 0x0000007077777220 */ /* 0x000fe40000410000 */
[----:B------:R-:W-:Y:S02]  /*3bc0*/  FMUL.FTZ R120, R129, R120 ;  /* 0x0000007881787220 */ /* 0x000fe40000410000 */
[----:B------:R-:W-:Y:S02]  /*3bd0*/  FMUL.FTZ R25, R122, R114 ;  /* 0x000000727a197220 */ /* 0x000fe40000410000 */
[----:B------:R-:W-:Y:S01]  /*3be0*/  FMUL.FTZ R17, R17, R126 ;  /* 0x0000007e11117220 */ /* 0x000fe20000410000 */
[----:B------:R-:W-:Y:S01]  /*3bf0*/  MUFU.RCP R122, R135 ;  /* 0x00000087007a7308 */ /* 0x000fe20000001000 */
[----:B------:R-:W-:Y:S02]  /*3c00*/  FMUL.FTZ R19, R118, R111 ;  /* 0x0000006f76137220 */ /* 0x000fe40000410000 */
[----:B------:R-:W-:-:S02]  /*3c10*/  FMUL.FTZ R123, R20, R123 ;  /* 0x0000007b147b7220 */ /* 0x000fc40000410000 */
[----:B------:R-:W-:Y:S02]  /*3c20*/  FMUL.FTZ R119, R132, R119 ;  /* 0x0000007784777220 */ /* 0x000fe40000410000 */
[----:B------:R-:W-:Y:S01]  /*3c30*/  FMUL.FTZ R20, R116, R127 ;  /* 0x0000007f74147220 */ /* 0x000fe20000410000 */
[----:B------:R-:W2:Y:S01]  /*3c40*/  MUFU.RCP R126, R139 ;  /* 0x0000008b007e7308 */ /* 0x000ea20000001000 */
[----:B------:R-:W-:Y:S02]  /*3c50*/  FMUL.FTZ R22, R120, R21 ;  /* 0x0000001578167220 */ /* 0x000fe40000410000 */
[----:B------:R-:W-:Y:S01]  /*3c60*/  FMUL.FTZ R16, R121, R115 ;  /* 0x0000007379107220 */ /* 0x000fe20000410000 */
[----:B------:R-:W-:Y:S01]  /*3c70*/  F2FP.BF16.PACK_AB R20, R20, R17 ;  /* 0x000000111414723e */ /* 0x000fe200000010ff */
[----:B------:R-:W-:Y:S02]  /*3c80*/  FMUL.FTZ R25, R136, R25 ;  /* 0x0000001988197220 */ /* 0x000fe40000410000 */
[----:B------:R-:W-:Y:S01]  /*3c90*/  FMUL.FTZ R19, R128, R19 ;  /* 0x0000001380137220 */ /* 0x000fe20000410000 */
[--C-:B0-----:R-:W-:Y:S01]  /*3ca0*/  PRMT R116, RZ, 0x5410, R12.reuse ;  /* 0x00005410ff747816 */ /* 0x101fe2000000000c */
[----:B------:R-:W-:Y:S01]  /*3cb0*/  FMUL.FTZ R134, R119, R134 ;  /* 0x0000008677867220 */ /* 0x000fe20000410000 */
[--C-:B------:R-:W-:Y:S01]  /*3cc0*/  PRMT R120, RZ, 0x7610, R13.reuse ;  /* 0x00007610ff787816 */ /* 0x100fe2000000000d */
[----:B------:R-:W0:Y:S01]  /*3cd0*/  MUFU.RCP R128, R27 ;  /* 0x0000001b00807308 */ /* 0x000e220000001000 */
[----:B------:R-:W-:Y:S01]  /*3ce0*/  FMUL.FTZ R16, R131, R16 ;  /* 0x0000001083107220 */ /* 0x000fe20000410000 */
[----:B------:R-:W-:Y:S01]  /*3cf0*/  PRMT R118, RZ, 0x7610, R12 ;  /* 0x00007610ff767816 */ /* 0x000fe2000000000c */
[----:B------:R-:W-:Y:S01]  /*3d00*/  FMUL.FTZ R24, R25, R24 ;  /* 0x0000001819187220 */ /* 0x000fe20000410000 */
[----:B------:R-:W-:Y:S01]  /*3d10*/  PRMT R119, RZ, 0x5410, R13 ;  /* 0x00005410ff777816 */ /* 0x000fe2000000000d */
[----:B------:R-:W-:Y:S01]  /*3d20*/  FADD.FTZ R12, -R138, 1 ;  /* 0x3f8000008a0c7421 */ /* 0x000fe20000010100 */
[--C-:B------:R-:W-:Y:S01]  /*3d30*/  PRMT R121, RZ, 0x5410, R14.reuse ;  /* 0x00005410ff797816 */ /* 0x100fe2000000000e */
[----:B-1----:R-:W-:Y:S01]  /*3d40*/  FADD.FTZ R18, -R124, 1 ;  /* 0x3f8000007c127421 */ /* 0x002fe20000010100 */
[----:B------:R-:W-:Y:S01]  /*3d50*/  PRMT R125, RZ, 0x7610, R14 ;  /* 0x00007610ff7d7816 */ /* 0x000fe2000000000e */
[----:B------:R-:W-:Y:S01]  /*3d60*/  FMUL.FTZ R13, R79, R116 ;  /* 0x000000744f0d7220 */ /* 0x000fe20000410000 */
[--C-:B------:R-:W-:Y:S01]  /*3d70*/  PRMT R127, RZ, 0x5410, R15.reuse ;  /* 0x00005410ff7f7816 */ /* 0x100fe2000000000f */
[----:B------:R-:W-:Y:S01]  /*3d80*/  FMUL.FTZ R25, R101, R120 ;  /* 0x0000007865197220 */ /* 0x000fe20000410000 */
[----:B------:R-:W-:Y:S01]  /*3d90*/  PRMT R129, RZ, 0x7610, R15 ;  /* 0x00007610ff817816 */ /* 0x000fe2000000000f */
[----:B------:R-:W-:-:S02]  /*3da0*/  FMUL.FTZ R23, R16, R23 ;  /* 0x0000001710177220 */ /* 0x000fc40000410000 */
[----:B------:R-:W-:Y:S02]  /*3db0*/  FADD.FTZ R16, -R142, 1 ;  /* 0x3f8000008e107421 */ /* 0x000fe40000010100 */
[----:B------:R-:W-:Y:S01]  /*3dc0*/  FFMA.FTZ R12, R71, R12, 1 ;  /* 0x3f800000470c7423 */ /* 0x000fe2000001000c */
[----:B------:R-:W-:Y:S01]  /*3dd0*/  F2FP.BF16.PACK_AB R22, R23, R22 ;  /* 0x000000161716723e */ /* 0x000fe200000010ff */
[----:B------:R-:W-:Y:S02]  /*3de0*/  FFMA.FTZ R18, R69, R18, 1 ;  /* 0x3f80000045127423 */ /* 0x000fe40000010012 */
[----:B------:R-:W-:Y:S02]  /*3df0*/  FMUL.FTZ R21, R75, R119 ;  /* 0x000000774b157220 */ /* 0x000fe40000410000 */
[----:B------:R-:W-:Y:S02]  /*3e00*/  FMUL.FTZ R13, R138, R13 ;  /* 0x0000000d8a0d7220 */ /* 0x000fe40000410000 */
[----:B------:R-:W-:-:S02]  /*3e10*/  FMUL.FTZ R25, R124, R25 ;  /* 0x000000197c197220 */ /* 0x000fc40000410000 */
[----:B------:R-:W-:Y:S02]  /*3e20*/  FADD.FTZ R14, -R140, 1 ;  /* 0x3f8000008c0e7421 */ /* 0x000fe40000010100 */
[----:B------:R-:W-:Y:S02]  /*3e30*/  FMUL.FTZ R15, R77, R118 ;  /* 0x000000764d0f7220 */ /* 0x000fe40000410000 */
[----:B------:R-:W-:Y:S02]  /*3e40*/  FFMA.FTZ R16, R35, R16, 1 ;  /* 0x3f80000023107423 */ /* 0x000fe40000010010 */
[----:B------:R-:W-:Y:S02]  /*3e50*/  FMUL.FTZ R21, R142, R21 ;  /* 0x000000158e157220 */ /* 0x000fe40000410000 */
[----:B------:R-:W-:Y:S02]  /*3e60*/  FMUL.FTZ R12, R13, R12 ;  /* 0x0000000c0d0c7220 */ /* 0x000fe40000410000 */
[----:B------:R-:W-:-:S02]  /*3e70*/  FMUL.FTZ R25, R25, R18 ;  /* 0x0000001219197220 */ /* 0x000fc40000410000 */
[----:B------:R-:W-:Y:S02]  /*3e80*/  FFMA.FTZ R14, R73, R14, 1 ;  /* 0x3f800000490e7423 */ /* 0x000fe4000001000e */
[----:B------:R-:W-:Y:S02]  /*3e90*/  FMUL.FTZ R15, R140, R15 ;  /* 0x0000000f8c0f7220 */ /* 0x000fe40000410000 */
[----:B------:R-:W-:Y:S02]  /*3ea0*/  FADD.FTZ R13, -R137, 1 ;  /* 0x3f800000890d7421 */ /* 0x000fe40000010100 */
[----:B--2---:R-:W-:Y:S02]  /*3eb0*/  FADD.FTZ R18, -R126, 1 ;  /* 0x3f8000007e127421 */ /* 0x004fe40000010100 */
[----:B------:R-:W-:Y:S02]  /*3ec0*/  FMUL.FTZ R123, R123, R26 ;  /* 0x0000001a7b7b7220 */ /* 0x000fe40000410000 */
[----:B------:R-:W-:-:S02]  /*3ed0*/  FMUL.FTZ R16, R21, R16 ;  /* 0x0000001015107220 */ /* 0x000fc40000410000 */
[----:B------:R-:W-:Y:S01]  /*3ee0*/  FMUL.FTZ R19, R19, R130 ;  /* 0x0000008213137220 */ /* 0x000fe20000410000 */
[----:B------:R-:W-:Y:S01]  /*3ef0*/  F2FP.BF16.PACK_AB R23, R123, R24 ;  /* 0x000000187b17723e */ /* 0x000fe200000010ff */
[----:B------:R-:W-:Y:S01]  /*3f00*/  FMUL.FTZ R15, R15, R14 ;  /* 0x0000000e0f0f7220 */ /* 0x000fe20000410000 */
[----:B------:R-:W-:Y:S01]  /*3f10*/  F2FP.BF16.PACK_AB R25, R25, R16 ;  /* 0x000000101919723e */ /* 0x000fe200000010ff */
[----:B------:R-:W-:Y:S02]  /*3f20*/  FFMA.FTZ R21, R34, R13, 1 ;  /* 0x3f80000022157423 */ /* 0x000fe4000001000d */
[----:B------:R-:W-:Y:S01]  /*3f30*/  FFMA.FTZ R26, R99, R18, 1 ;  /* 0x3f800000631a7423 */ /* 0x000fe20000010012 */
[----:B------:R-:W-:Y:S01]  /*3f40*/  F2FP.BF16.PACK_AB R24, R15, R12 ;  /* 0x0000000c0f18723e */ /* 0x000fe200000010ff */
[----:B------:R-:W-:Y:S02]  /*3f50*/  FADD.FTZ R14, -R122, 1 ;  /* 0x3f8000007a0e7421 */ /* 0x000fe40000010100 */
[----:B0-----:R-:W-:-:S02]  /*3f60*/  FADD.FTZ R130, -R128, 1 ;  /* 0x3f80000080827421 */ /* 0x001fc40000010100 */
        /* <DEDUP_REMOVED lines=13> */
[----:B------:R-:W-:Y:S01]  /*4040*/  BAR.SYNC.DEFER_BLOCKING 0x0 ;  /* 0x0000000000007b1d */ /* 0x000fe20000010000 */
[----:B------:R-:W-:-:S02]  /*4050*/  FMUL.FTZ R27, R27, R26 ;  /* 0x0000001a1b1b7220 */ /* 0x000fc40000410000 */
[----:B------:R-:W-:Y:S01]  /*4060*/  FMUL.FTZ R130, R131, R130 ;  /* 0x0000008283827220 */ /* 0x000fe20000410000 */
[----:B------:R-:W-:Y:S01]  /*4070*/  F2FP.BF16.PACK_AB R26, R18, R13 ;  /* 0x0000000d121a723e */ /* 0x000fe200000010ff */
[----:B------:R-:W-:Y:S02]  /*4080*/  FMUL.FTZ R138, R71, R138 ;  /* 0x0000008a478a7220 */ /* 0x000fe40000410000 */
[----:B------:R-:W-:Y:S01]  /*4090*/  FMUL.FTZ R140, R73, R140 ;  /* 0x0000008c498c7220 */ /* 0x000fe20000410000 */
[----:B------:R-:W-:Y:S01]  /*40a0*/  F2FP.BF16.PACK_AB R27, R130, R27 ;  /* 0x0000001b821b723e */ /* 0x000fe200000010ff */
        /* <DEDUP_REMOVED lines=8> */
[----:B------:R0:W-:Y:S01]  /*4130*/  STS.128 [R44], R20 ;  /* 0x000000142c007388 */ /* 0x0001e20000000c00 */
[----:B------:R-:W-:-:S03]  /*4140*/  FMUL.FTZ R128, R105, R128 ;  /* 0x0000008069807220 */ /* 0x000fc60000410000 */
[----:B------:R1:W-:Y:S01]  /*4150*/  STS.128 [R44+0x10], R24 ;  /* 0x000010182c007388 */ /* 0x0003e20000000c00 */
[----:B------:R-:W-:-:S06]  /*4160*/  NOP ;  /* 0x0000000000007918 */ /* 0x000fcc0000000000 */
[----:B------:R-:W2:Y:S04]  /*4170*/  LDS.128 R12, [R58.X16] ;  /* 0x000000003a0c7984 */ /* 0x000ea8000000cc00 */
[----:B------:R-:W3:Y:S01]  /*4180*/  LDS.128 R16, [R58.X16+0x200] ;  /* 0x000200003a107984 */ /* 0x000ee2000000cc00 */
[----:B0-----:R-:W-:Y:S01]  /*4190*/  PRMT R20, RZ, 0x5410, R8 ;  /* 0x00005410ff147816 */ /* 0x001fe20000000008 */
[----:B------:R-:W-:Y:S02]  /*41a0*/  IMAD R21, R65, c[0x0][0x2f0], RZ ;  /* 0x0000bc0041157a24 */ /* 0x000fe400078e02ff */
[----:B------:R-:W-:Y:S01]  /*41b0*/  FMUL.FTZ R23, R67, R122 ;  /* 0x0000007a43177220 */ /* 0x000fe20000410000 */
[----:B-1----:R-:W-:Y:S01]  /*41c0*/  PRMT R24, RZ, 0x5410, R10 ;  /* 0x00005410ff187816 */ /* 0x002fe2000000000a */
[----:B------:R-:W-:Y:S01]  /*41d0*/  FFMA.FTZ R144, R79, R20, R144 ;  /* 0x000000144f907223 */ /* 0x000fe20000010090 */
[----:B------:R-:W-:Y:S01]  /*41e0*/  PRMT R20, RZ, 0x7610, R8 ;  /* 0x00007610ff147816 */ /* 0x000fe20000000008 */
[----:B------:R-:W-:Y:S01]  /*41f0*/  IMAD R25, R66, c[0x0][0x2f4], R21 ;  /* 0x0000bd0042197a24 */ /* 0x000fe200078e0215 */
[----:B------:R-:W-:Y:S01]  /*4200*/  PRMT R21, RZ, 0x5410, R9 ;  /* 0x00005410ff157816 */ /* 0x000fe20000000009 */
[----:B------:R-:W-:-:S02]  /*4210*/  FMUL.FTZ R71, R98, R23 ;  /* 0x0000001762477220 */ /* 0x000fc40000410000 */
[----:B------:R-:W-:Y:S01]  /*4220*/  FFMA.FTZ R20, R77, R20, R144 ;  /* 0x000000144d147223 */ /* 0x000fe20000010090 */
[----:B------:R-:W-:-:S03]  /*4230*/  IADD3 R25, R33, R25, RZ ;  /* 0x0000001921197210 */ /* 0x000fc60007ffe0ff */
[----:B------:R-:W-:Y:S01]  /*4240*/  FFMA.FTZ R22, R75, R21, R20 ;  /* 0x000000154b167223 */ /* 0x000fe20000010014 */
[----:B------:R-:W-:Y:S02]  /*4250*/  PRMT R21, RZ, 0x7610, R9 ;  /* 0x00007610ff157816 */ /* 0x000fe40000000009 */
[----:B------:R-:W-:-:S03]  /*4260*/  LEA R20, P0, R32, c[0x0][0x338], 0x1 ;  /* 0x0000ce0020147a11 */ /* 0x000fc600078008ff */
        /* <DEDUP_REMOVED lines=10> */
[----:B------:R-:W-:Y:S01]  /*4310*/  FMUL.FTZ R67, R28, R25 ;  /* 0x000000191c437220 */ /* 0x000fe20000410000 */
[----:B--2---:R0:W-:Y:S01]  /*4320*/  STG.E.128 [R20.64], R12 ;  /* 0x0000000c14007986 */ /* 0x0041e2000c101d04 */
[----:B------:R-:W-:Y:S02]  /*4330*/  FMUL.FTZ R99, R31, R128 ;  /* 0x000000801f637220 */ /* 0x000fe40000410000 */
        /* <DEDUP_REMOVED lines=46> */
.L_x_6615:
        /* <DEDUP_REMOVED lines=37> */
.L_x_6653:
        /* <DEDUP_REMOVED lines=28> */
[----:B--2---:R-:W-:Y:S04]  /*4a30*/  STS.128 [R58.X16], R12 ;  /* 0x0000000c3a007388 */ /* 0x004fe8000000cc00 */
[----:B---3--:R-:W-:Y:S01]  /*4a40*/  STS.128 [R58.X16+0x200], R16 ;  /* 0x000200103a007388 */ /* 0x008fe2000000cc00 */
[----:B------:R-:W-:-:S06]  /*4a50*/  NOP ;  /* 0x0000000000007918 */ /* 0x000fcc0000000000 */
[----:B------:R-:W2:Y:S04]  /*4a60*/  LDG.E.128 R20, [R28.64] ;  /* 0x000000041c147981 */ /* 0x000ea8000c1e1d00 */
[----:B------:R-:W3:Y:S01]  /*4a70*/  LDG.E.128 R24, [R28.64+0x200] ;  /* 0x000200041c187981 */ /* 0x000ee2000c1e1d00 */
[C---:B------:R-:W-:Y:S02]  /*4a80*/  ISETP.NE.AND P1, PT, R59.reuse, RZ, PT ;  /* 0x000000ff3b00720c */ /* 0x040fe40003f25270 */
[C---:B------:R-:W-:Y:S01]  /*4a90*/  LOP3.LUT P0, RZ, R59.reuse, 0x1f, RZ, 0xc0, !PT ;  /* 0x0000001f3bff7812 */ /* 0x040fe2000780c0ff */
[----:B------:R-:W0:Y:S03]  /*4aa0*/  LDS.128 R12, [R44] ;  /* 0x000000002c0c7984 */ /* 0x000e260000000c00 */
[----:B------:R-:W-:Y:S01]  /*4ab0*/  ISETP.LT.OR P2, PT, R0, 0x2, P0 ;  /* 0x000000020000780c */ /* 0x000fe20000741670 */
[----:B------:R-:W1:Y:S01]  /*4ac0*/  LDS.128 R16, [R44+0x10] ;  /* 0x000010002c107984 */ /* 0x000e620000000c00 */
[----:B------:R-:W-:Y:S01]  /*4ad0*/  IADD3 R32, R59, 0x200, RZ ;  /* 0x000002003b207810 */ /* 0x000fe20007ffe0ff */
[----:B----4-:R-:W-:-:S04]  /*4ae0*/  FMUL.FTZ R199, R132, 1.4426950216293334961 ;  /* 0x3fb8aa3b84c77820 */ /* 0x010fc80000410000 */
[----:B------:R-:W-:Y:S01]  /*4af0*/  FMUL.FTZ R180, R199, R97 ;  /* 0x00000061c7b47220 */ /* 0x000fe20000410000 */
[----:B------:R-:W-:-:S05]  /*4b00*/  @!P1 LEA R32, R135, R137, 0x8 ;  /* 0x0000008987209211 */ /* 0x000fca00078e40ff */
[----:B------:R-:W4:Y:S01]  /*4b10*/  MUFU.EX2 R180, R180 ;  /* 0x000000b400b47308 */ /* 0x000f220000000800 */
[----:B------:R-:W-:Y:S02]  /*4b20*/  SHF.L.U32 R141, R32, 0x2, RZ ;  /* 0x00000002208d7819 */ /* 0x000fe400000006ff */
[----:B------:R-:W-:-:S05]  /*4b30*/  @!P2 IADD3 R30, R0, -0x2, RZ ;  /* 0xfffffffe001ea810 */ /* 0x000fca0007ffe0ff */
[----:B------:R-:W-:Y:S01]  /*4b40*/  @!P2 IMAD R139, R30, c[0x0][0x16c], R137 ;  /* 0x00005b001e8baa24 */ /* 0x000fe200078e0289 */
[----:B------:R-:W-:-:S03]  /*4b50*/  HFMA2.MMA R182, -RZ, RZ, 0, 0 ;  /* 0x00000000ffb67435 */ /* 0x000fc600000001ff */
[----:B------:R-:W-:-:S04]  /*4b60*/  @!P2 IMAD.WIDE R138, R139, 0x8, R40 ;  /* 0x000000088b8aa825 */ /* 0x000fc800078e0228 */
[C---:B------:R-:W-:Y:S02]  /*4b70*/  FMUL.FTZ R152, R199.reuse, R94 ;  /* 0x0000005ec7987220 */ /* 0x040fe40000410000 */
[----:B------:R-:W-:-:S04]  /*4b80*/  FMUL.FTZ R153, R199, R92 ;  /* 0x0000005cc7997220 */ /* 0x000fc80000410000 */
[----:B------:R-:W-:Y:S01]  /*4b90*/  MUFU.EX2 R152, R152 ;  /* 0x0000009800987308 */ /* 0x000fe20000000800 */
[C---:B------:R-:W-:Y:S01]  /*4ba0*/  FMUL.FTZ R156, R199.reuse, R90 ;  /* 0x0000005ac79c7220 */ /* 0x040fe20000410000 */
[----:B------:R-:W-:Y:S01]  /*4bb0*/  PRMT R159, RZ, 0x7610, R5 ;  /* 0x00007610ff9f7816 */ /* 0x000fe20000000005 */
[C---:B------:R-:W-:Y:S02]  /*4bc0*/  FMUL.FTZ R157, R199.reuse, R88 ;  /* 0x00000058c79d7220 */ /* 0x040fe40000410000 */
[----:B------:R-:W-:-:S03]  /*4bd0*/  FMUL.FTZ R174, R199, R68 ;  /* 0x00000044c7ae7220 */ /* 0x000fc60000410000 */
[----:B------:R-:W-:Y:S01]  /*4be0*/  MUFU.EX2 R153, R153 ;  /* 0x0000009900997308 */ /* 0x000fe20000000800 */
[C---:B------:R-:W-:Y:S01]  /*4bf0*/  FMUL.FTZ R184, R199.reuse, R82 ;  /* 0x00000052c7b87220 */ /* 0x040fe20000410000 */
[----:B0-----:R-:W-:Y:S01]  /*4c00*/  PRMT R140, RZ, 0x5410, R14 ;  /* 0x00005410ff8c7816 */ /* 0x001fe2000000000e */
[C---:B------:R-:W-:Y:S01]  /*4c10*/  FMUL.FTZ R221, R199.reuse, R80 ;  /* 0x00000050c7dd7220 */ /* 0x040fe20000410000 */
[----:B------:R-:W-:Y:S01]  /*4c20*/  PRMT R161, RZ, 0x5410, R6 ;  /* 0x00005410ffa17816 */ /* 0x000fe20000000006 */
[----:B------:R-:W-:-:S03]  /*4c30*/  FMUL.FTZ R204, R199, R78 ;  /* 0x0000004ec7cc7220 */ /* 0x000fc60000410000 */
[----:B------:R-:W-:Y:S01]  /*4c40*/  MUFU.EX2 R156, R156 ;  /* 0x0000009c009c7308 */ /* 0x000fe20000000800 */
[C---:B------:R-:W-:Y:S02]  /*4c50*/  FMUL.FTZ R192, R199.reuse, R74 ;  /* 0x0000004ac7c07220 */ /* 0x040fe40000410000 */
[C---:B------:R-:W-:Y:S02]  /*4c60*/  FMUL.FTZ R211, R199.reuse, R72 ;  /* 0x00000048c7d37220 */ /* 0x040fe40000410000 */
[----:B------:R-:W-:Y:S02]  /*4c70*/  FMUL.FTZ R172, R199, R70 ;  /* 0x00000046c7ac7220 */ /* 0x000fe40000410000 */
[----:B------:R-:W-:Y:S01]  /*4c80*/  FMUL.FTZ R158, R159, R92 ;  /* 0x0000005c9f9e7220 */ /* 0x000fe20000410000 */
[----:B------:R-:W-:Y:S01]  /*4c90*/  MUFU.EX2 R157, R157 ;  /* 0x0000009d009d7308 */ /* 0x000fe20000000800 */
[----:B------:R-:W-:Y:S01]  /*4ca0*/  PRMT R163, RZ, 0x7610, R6 ;  /* 0x00007610ffa37816 */ /* 0x000fe20000000006 */
[----:B------:R-:W-:-:S06]  /*4cb0*/  FMUL.FTZ R189, R161, R90 ;  /* 0x0000005aa1bd7220 */ /* 0x000fcc0000410000 */
[----:B------:R-:W-:Y:S01]  /*4cc0*/  MUFU.EX2 R174, R174 ;  /* 0x000000ae00ae7308 */ /* 0x000fe20000000800 */
[--C-:B------:R-:W-:Y:S01]  /*4cd0*/  PRMT R165, RZ, 0x5410, R7.reuse ;  /* 0x00005410ffa57816 */ /* 0x100fe20000000007 */
[----:B------:R-:W-:Y:S01]  /*4ce0*/  FMUL.FTZ R160, R163, R88 ;  /* 0x00000058a3a07220 */ /* 0x000fe20000410000 */
[----:B------:R-:W-:Y:S01]  /*4cf0*/  PRMT R167, RZ, 0x7610, R7 ;  /* 0x00007610ffa77816 */ /* 0x000fe20000000007 */
[----:B------:R-:W-:Y:S01]  /*4d00*/  FMUL.FTZ R205, R140, R189 ;  /* 0x000000bd8ccd7220 */ /* 0x000fe20000410000 */
[----:B------:R-:W-:-:S03]  /*4d10*/  PRMT R169, RZ, 0x5410, R8 ;  /* 0x00005410ffa97816 */ /* 0x000fc60000000008 */
[----:B------:R-:W-:Y:S01]  /*4d20*/  MUFU.EX2 R184, R184 ;  /* 0x000000b800b87308 */ /* 0x000fe20000000800 */
[----:B------:R-:W-:Y:S02]  /*4d30*/  PRMT R171, RZ, 0x7610, R8 ;  /* 0x00007610ffab7816 */ /* 0x000fe40000000008 */
[--C-:B------:R-:W-:Y:S02]  /*4d40*/  PRMT R173, RZ, 0x5410, R9.reuse ;  /* 0x00005410ffad7816 */ /* 0x100fe40000000009 */
[----:B------:R-:W-:-:S03]  /*4d50*/  PRMT R175, RZ, 0x7610, R9 ;  /* 0x00007610ffaf7816 */ /* 0x000fc60000000009 */
[----:B------:R-:W-:Y:S01]  /*4d60*/  MUFU.EX2 R221, R221 ;  /* 0x000000dd00dd7308 */ /* 0x000fe20000000800 */
[--C-:B------:R-:W-:Y:S02]  /*4d70*/  PRMT R177, RZ, 0x5410, R10.reuse ;  /* 0x00005410ffb17816 */ /* 0x100fe4000000000a */
[----:B------:R-:W-:Y:S02]  /*4d80*/  PRMT R179, RZ, 0x7610, R10 ;  /* 0x00007610ffb37816 */ /* 0x000fe4000000000a */
[----:B------:R-:W-:-:S03]  /*4d90*/  PRMT R181, RZ, 0x5410, R11 ;  /* 0x00005410ffb57816 */ /* 0x000fc6000000000b */
[----:B------:R-:W-:Y:S01]  /*4da0*/  MUFU.EX2 R204, R204 ;  /* 0x000000cc00cc7308 */ /* 0x000fe20000000800 */
[----:B------:R-:W-:Y:S02]  /*4db0*/  PRMT R183, RZ, 0x7610, R11 ;  /* 0x00007610ffb77816 */ /* 0x000fe4000000000b */
[----:B-1----:R-:W-:-:S05]  /*4dc0*/  PRMT R147, RZ, 0x5410, R18 ;  /* 0x00005410ff937816 */ /* 0x002fca0000000012 */
[----:B------:R-:W-:Y:S01]  /*4dd0*/  MUFU.EX2 R192, R192 ;  /* 0x000000c000c07308 */ /* 0x000fe20000000800 */
[----:B------:R-:W-:Y:S02]  /*4de0*/  PRMT R150, RZ, 0x7610, R18 ;  /* 0x00007610ff967816 */ /* 0x000fe40000000012 */
[----:B------:R-:W-:-:S05]  /*4df0*/  PRMT R142, RZ, 0x5410, R15 ;  /* 0x00005410ff8e7816 */ /* 0x000fca000000000f */
[----:B------:R-:W-:Y:S01]  /*4e00*/  MUFU.EX2 R211, R211 ;  /* 0x000000d300d37308 */ /* 0x000fe20000000800 */
[----:B------:R-:W-:Y:S02]  /*4e10*/  PRMT R143, RZ, 0x7610, R15 ;  /* 0x00007610ff8f7816 */ /* 0x000fe4000000000f */
[----:B------:R-:W-:-:S05]  /*4e20*/  PRMT R144, RZ, 0x5410, R16 ;  /* 0x00005410ff907816 */ /* 0x000fca0000000010 */
[----:B------:R-:W-:Y:S01]  /*4e30*/  MUFU.EX2 R172, R172 ;  /* 0x000000ac00ac7308 */ /* 0x000fe20000000800 */
        /* <DEDUP_REMOVED lines=23> */
[----:B--2---:R0:W-:Y:S04]  /*4fb0*/  STS.128 [R58.X16+0x420], R20 ;  /* 0x000420143a007388 */ /* 0x0041e8000000cc00 */
[----:B---3--:R-:W-:Y:S01]  /*4fc0*/  STS.128 [R58.X16+0x620], R24 ;  /* 0x000620183a007388 */ /* 0x008fe2000000cc00 */
[----:B------:R-:W-:-:S06]  /*4fd0*/  NOP ;  /* 0x0000000000007918 */ /* 0x000fcc0000000000 */
[----:B------:R-:W1:Y:S04]  /*4fe0*/  LDS.128 R32, [R44+0x430] ;  /* 0x000430002c207984 */ /* 0x000e680000000c00 */
[----:B------:R-:W2:Y:S04]  /*4ff0*/  LDS.128 R28, [R44+0x420] ;  /* 0x000420002c1c7984 */ /* 0x000ea80000000c00 */
[----:B----4-:R3:W-:Y:S04]  /*5000*/  STS [R141+0x1af8], R180 ;  /* 0x001af8b48d007388 */ /* 0x0107e80000000800 */
[----:B------:R-:W-:Y:S01]  /*5010*/  BAR.SYNC.DEFER_BLOCKING 0x0 ;  /* 0x0000000000007b1d */ /* 0x000fe20000010000 */
[----:B0-----:R-:W-:-:S06]  /*5020*/  FMUL.FTZ R21, R199, R96 ;  /* 0x00000060c7157220 */ /* 0x001fcc0000410000 */
[----:B------:R-:W0:Y:S01]  /*5030*/  MUFU.EX2 R21, R21 ;  /* 0x0000001500157308 */ /* 0x000e220000000800 */
[----:B------:R4:W5:Y:S01]  /*5040*/  @!P2 LDG.E R182, [R138.64+0x4] ;  /* 0x000004048ab6a981 */ /* 0x000962000c1e1900 */
[----:B------:R-:W-:Y:S02]  /*5050*/  ISETP.NE.AND P2, PT, R59, 0x1f, PT ;  /* 0x0000001f3b00780c */ /* 0x000fe40003f45270 */
[----:B-1----:R-:W-:-:S05]  /*5060*/  PRMT R190, RZ, 0x7610, R32 ;  /* 0x00007610ffbe7816 */ /* 0x002fca0000000020 */
[----:B------:R-:W-:-:S06]  /*5070*/  FMUL.FTZ R219, R77, R190 ;  /* 0x000000be4ddb7220 */ /* 0x000fcc0000410000 */
[----:B------:R1:W1:Y:S01]  /*5080*/  @P2 LDS R190, [R59.X4+0x22fc] ;  /* 0x0022fc003bbe2984 */ /* 0x0002620000004800 */
        /* <DEDUP_REMOVED lines=10> */
[----:B----4-:R-:W-:Y:S02]  /*5130*/  PRMT R138, RZ, 0x7610, R12 ;  /* 0x00007610ff8a7816 */ /* 0x010fe4000000000c */
[----:B------:R-:W-:Y:S02]  /*5140*/  PRMT R35, RZ, 0x5410, R5 ;  /* 0x00005410ff237816 */ /* 0x000fe40000000005 */
[--C-:B------:R-:W-:Y:S02]  /*5150*/  PRMT R27, RZ, 0x5410, R13.reuse ;  /* 0x00005410ff1b7816 */ /* 0x100fe4000000000d */
[----:B------:R-:W-:Y:S01]  /*5160*/  PRMT R139, RZ, 0x7610, R13 ;  /* 0x00007610ff8b7816 */ /* 0x000fe2000000000d */
[----:B0-----:R-:W-:Y:S01]  /*5170*/  FMUL.FTZ R13, R180, R21 ;  /* 0x00000015b40d7220 */ /* 0x001fe20000410000 */
[--C-:B------:R-:W-:Y:S01]  /*5180*/  PRMT R200, RZ, 0x5410, R34.reuse ;  /* 0x00005410ffc87816 */ /* 0x100fe20000000022 */
[----:B------:R-:W-:Y:S01]  /*5190*/  FMUL.FTZ R227, R26, R185 ;  /* 0x000000b91ae37220 */ /* 0x000fe20000410000 */
[----:B------:R-:W-:Y:S01]  /*51a0*/  PRMT R208, RZ, 0x7610, R34 ;  /* 0x00007610ffd07816 */ /* 0x000fe20000000022 */
[----:B------:R-:W-:-:S02]  /*51b0*/  FMUL.FTZ R34, R35, R94 ;  /* 0x0000005e23227220 */ /* 0x000fc40000410000 */
[----:B------:R-:W-:Y:S01]  /*51c0*/  FMUL.FTZ R22, R138, R187 ;  /* 0x000000bb8a167220 */ /* 0x000fe20000410000 */
[----:B---3--:R-:W-:Y:S01]  /*51d0*/  PRMT R141, RZ, 0x7610, R14 ;  /* 0x00007610ff8d7816 */ /* 0x008fe2000000000e */
[C---:B------:R-:W-:Y:S02]  /*51e0*/  FMUL.FTZ R20, R199.reuse, R86 ;  /* 0x00000056c7147220 */ /* 0x040fe40000410000 */
[C---:B------:R-:W-:Y:S02]  /*51f0*/  FMUL.FTZ R24, R199.reuse, R84 ;  /* 0x00000054c7187220 */ /* 0x040fe40000410000 */
[----:B------:R-:W-:Y:S02]  /*5200*/  FMUL.FTZ R25, R199, R76 ;  /* 0x0000004cc7197220 */ /* 0x000fe40000410000 */
[----:B------:R-:W-:Y:S02]  /*5210*/  FMUL.FTZ R14, R152, R13 ;  /* 0x0000000d980e7220 */ /* 0x000fe40000410000 */
[----:B------:R-:W-:-:S02]  /*5220*/  FMUL.FTZ R213, R27, R34 ;  /* 0x000000221bd57220 */ /* 0x000fc40000410000 */
[----:B------:R-:W-:Y:S01]  /*5230*/  FFMA.FTZ R13, R21, R227, R22 ;  /* 0x000000e3150d7223 */ /* 0x000fe20000010016 */
[----:B------:R-:W0:Y:S01]  /*5240*/  MUFU.EX2 R20, R20 ;  /* 0x0000001400147308 */ /* 0x000e220000000800 */
[----:B------:R-:W-:Y:S02]  /*5250*/  FMUL.FTZ R188, R139, R158 ;  /* 0x0000009e8bbc7220 */ /* 0x000fe40000410000 */
[----:B------:R-:W-:-:S05]  /*5260*/  FFMA.FTZ R13, R152, R13, R213 ;  /* 0x0000000d980d7223 */ /* 0x000fca00000100d5 */
[----:B------:R-:W3:Y:S01]  /*5270*/  MUFU.EX2 R24, R24 ;  /* 0x0000001800187308 */ /* 0x000ee20000000800 */
[----:B------:R-:W-:Y:S01]  /*5280*/  FFMA.FTZ R13, R153, R13, R188 ;  /* 0x0000000d990d7223 */ /* 0x000fe200000100bc */
[----:B--2---:R-:W-:-:S06]  /*5290*/  PRMT R18, RZ, 0x5410, R31 ;  /* 0x00005410ff127816 */ /* 0x004fcc000000001f */
[----:B------:R-:W2:Y:S01]  /*52a0*/  MUFU.EX2 R25, R25 ;  /* 0x0000001900197308 */ /* 0x000ea20000000800 */
        /* <DEDUP_REMOVED lines=27> */
[----:B------:R-:W-:Y:S01]  /*5460*/  FFMA.FTZ R15, R157, R13, R196 ;  /* 0x0000000d9d0f7223 */ /* 0x000fe200000100c4 */
[----:B------:R-:W-:Y:S05]  /*5470*/  @P2 BRA `(.L_x_6618) ;  /* 0x0000008000002947 */ /* 0x000fea0003800000 */
[----:B0123--:R-:W-:Y:S02]  /*5480*/  ISETP.NE.AND P3, PT, R0, c[0x0][0x174], PT ;  /* 0x00005d0000007a0c */ /* 0x00ffe40003f65270 */
[----:B------:R-:W-:-:S11]  /*5490*/  MOV R190, 0x3f800000 ;  /* 0x3f80000000be7802 */ /* 0x000fd60000000f00 */
[----:B------:R-:W-:-:S04]  /*54a0*/  @P3 IADD3 R14, -R47, c[0x0][0x174], RZ ;  /* 0x00005d002f0e3a10 */ /* 0x000fc80007ffe1ff */
[----:B------:R-:W-:-:S04]  /*54b0*/  @P3 LEA.HI R13, R14, R14, RZ, 0x1 ;  /* 0x0000000e0e0d3211 */ /* 0x000fc800078f08ff */
[----:B------:R-:W-:-:S04]  /*54c0*/  @P3 LOP3.LUT R13, R13, 0xfffffe, RZ, 0xc0, !PT ;  /* 0x00fffffe0d0d3812 */ /* 0x000fc800078ec0ff */
[----:B------:R-:W-:-:S04]  /*54d0*/  @P3 IADD3 R14, -R13, R14, RZ ;  /* 0x0000000e0d0e3210 */ /* 0x000fc80007ffe1ff */
[----:B------:R-:W-:-:S05]  /*54e0*/  @P3 LEA R14, R14, R137, 0x8 ;  /* 0x000000890e0e3211 */ /* 0x000fca00078e40ff */
[----:B------:R0:W1:Y:S02]  /*54f0*/  @P3 LDS R190, [R14.X4+0x1af8] ;  /* 0x001af8000ebe3984 */ /* 0x0000640000004800 */
.L_x_6618:
[----:B0123--:R-:W-:Y:S05]  /*5500*/  BSYNC B0 ;  /* 0x0000000000007941 */ /* 0x00ffea0003800000 */
.L_x_6617:
[----:B------:R-:W-:Y:S01]  /*5510*/  FMUL.FTZ R17, R174, R190 ;  /* 0x000000beae117220 */ /* 0x000fe20000410000 */
[----:B------:R-:W-:Y:S01]  /*5520*/  PRMT R28, RZ, 0x5410, R28 ;  /* 0x00005410ff1c7816 */ /* 0x000fe2000000001c */
[----:B------:R-:W-:Y:S01]  /*5530*/  FMUL.FTZ R13, R157, R216 ;  /* 0x000000d89d0d7220 */ /* 0x000fe20000410000 */
[----:B------:R-:W-:Y:S01]  /*5540*/  ISETP.GE.AND P3, PT, R58, 0x1, PT ;  /* 0x000000013a00780c */ /* 0x000fe20003f66270 */
[----:B------:R-:W-:Y:S01]  /*5550*/  FFMA.FTZ R16, R172, R16, R229 ;  /* 0x00000010ac107223 */ /* 0x000fe200000100e5 */
[C---:B------:R-:W-:Y:S01]  /*5560*/  LOP3.LUT R212, R59.reuse, 0x1f, RZ, 0xc0, !PT ;  /* 0x0000001f3bd47812 */ /* 0x040fe200078ec0ff */
[----:B------:R-:W-:Y:S01]  /*5570*/  FFMA.FTZ R15, R20, R15, R215 ;  /* 0x0000000f140f7223 */ /* 0x000fe200000100d7 */
[----:B------:R-:W-:Y:S01]  /*5580*/  ISETP.GE.OR P0, PT, R0, c[0x0][0x174], P0 ;  /* 0x00005d0000007a0c */ /* 0x000fe20000706670 */
[----:B------:R-:W-:Y:S01]  /*5590*/  FMUL.FTZ R14, R172, R17 ;  /* 0x00000011ac0e7220 */ /* 0x000fe20000410000 */
[C---:B------:R-:W-:Y:S01]  /*55a0*/  ISETP.NE.AND P5, PT, R59.reuse, RZ, PT ;  /* 0x000000ff3b00720c */ /* 0x040fe20003fa5270 */
[----:B------:R-:W-:Y:S01]  /*55b0*/  FMUL.FTZ R13, R20, R13 ;  /* 0x0000000d140d7220 */ /* 0x000fe20000410000 */
[----:B------:R-:W-:Y:S01]  /*55c0*/  IADD3 R218, R59, 0x180, RZ ;  /* 0x000001803bda7810 */ /* 0x000fe20007ffe0ff */
[----:B------:R-:W-:Y:S01]  /*55d0*/  FFMA.FTZ R16, R211, R16, R194 ;  /* 0x00000010d3107223 */ /* 0x000fe200000100c2 */
[C---:B------:R-:W-:Y:S01]  /*55e0*/  IADD3 R220, R59.reuse, 0x1a0, RZ ;  /* 0x000001a03bdc7810 */ /* 0x040fe20007ffe0ff */
[C---:B------:R-:W-:Y:S01]  /*55f0*/  FFMA.FTZ R15, R24.reuse, R15, R23 ;  /* 0x0000000f180f7223 */ /* 0x040fe20000010017 */
[----:B------:R-:W-:Y:S01]  /*5600*/  IADD3 R222, R59, 0x1c0, RZ ;  /* 0x000001c03bde7810 */ /* 0x000fe20007ffe0ff */
[----:B------:R-:W-:Y:S01]  /*5610*/  FMUL.FTZ R17, R211, R14 ;  /* 0x0000000ed3117220 */ /* 0x000fe20000410000 */
[----:B------:R-:W-:Y:S01]  /*5620*/  IADD3 R224, R59, 0x1e0, RZ ;  /* 0x000001e03be07810 */ /* 0x000fe20007ffe0ff */
[----:B------:R-:W-:Y:S01]  /*5630*/  FMUL.FTZ R13, R24, R13 ;  /* 0x0000000d180d7220 */ /* 0x000fe20000410000 */
[-C--:B------:R-:W-:Y:S01]  /*5640*/  LEA.HI.SX32 R218, R218, R59.reuse, 0x1b ;  /* 0x0000003bdada7211 */ /* 0x080fe200078fdaff */
[----:B------:R-:W-:Y:S01]  /*5650*/  FFMA.FTZ R30, R192, R16, R217 ;  /* 0x00000010c01e7223 */ /* 0x000fe200000100d9 */
[----:B------:R-:W-:Y:S01]  /*5660*/  LEA.HI.SX32 R220, R220, R59, 0x1b ;  /* 0x0000003bdcdc7211 */ /* 0x000fe200078fdaff */
[----:B------:R-:W-:Y:S01]  /*5670*/  FFMA.FTZ R15, R184, R15, R19 ;  /* 0x0000000fb80f7223 */ /* 0x000fe20000010013 */
[----:B------:R-:W-:Y:S01]  /*5680*/  LEA.HI.SX32 R222, R222, R59, 0x1b ;  /* 0x0000003bdede7211 */ /* 0x000fe200078fdaff */
[----:B------:R-:W-:Y:S01]  /*5690*/  FMUL.FTZ R16, R192, R17 ;  /* 0x00000011c0107220 */ /* 0x000fe20000410000 */
[----:B------:R-:W-:Y:S01]  /*56a0*/  BSSY B0, `(.L_x_6619) ;  /* 0x0000165000007945 */ /* 0x000fe20003800000 */
[----:B------:R-:W-:-:S02]  /*56b0*/  FMUL.FTZ R14, R184, R13 ;  /* 0x0000000db80e7220 */ /* 0x000fc40000410000 */
[----:B------:R-:W-:Y:S02]  /*56c0*/  FFMA.FTZ R30, R25, R30, R18 ;  /* 0x0000001e191e7223 */ /* 0x000fe40000010012 */
[----:B------:R-:W-:Y:S02]  /*56d0*/  FFMA.FTZ R15, R221, R15, R202 ;  /* 0x0000000fdd0f7223 */ /* 0x000fe400000100ca */
[----:B------:R-:W-:Y:S02]  /*56e0*/  FMUL.FTZ R17, R25, R16 ;  /* 0x0000001019117220 */ /* 0x000fe40000410000 */
[----:B------:R-:W-:Y:S02]  /*56f0*/  FMUL.FTZ R13, R221, R14 ;  /* 0x0000000edd0d7220 */ /* 0x000fe40000410000 */
[C---:B------:R-:W-:Y:S02]  /*5700*/  FFMA.FTZ R30, R204.reuse, R30, R219 ;  /* 0x0000001ecc1e7223 */ /* 0x040fe400000100db */
[----:B------:R-:W-:-:S02]  /*5710*/  FFMA.FTZ R15, R204, R15, R231 ;  /* 0x0000000fcc0f7223 */ /* 0x000fc400000100e7 */
[C---:B------:R-:W-:Y:S02]  /*5720*/  FMUL.FTZ R16, R204.reuse, R17 ;  /* 0x00000011cc107220 */ /* 0x040fe40000410000 */
        /* <DEDUP_REMOVED lines=21> */
[----:B------:R-:W-:Y:S01]  /*5880*/  FMUL.FTZ R30, R91, R12 ;  /* 0x0000000c5b1e7220 */ /* 0x000fe20000410000 */
[----:B------:R-:W0:Y:S01]  /*5890*/  SHFL.UP PT, R13, R14, 0x1, RZ ;  /* 0x042000000e0d7989 */ /* 0x000e2200000e00ff */
[----:B------:R-:W-:-:S02]  /*58a0*/  FFMA.FTZ R186, R156, R186, R209 ;  /* 0x000000ba9cba7223 */ /* 0x000fc400000100d1 */
        /* <DEDUP_REMOVED lines=51> */
[----:B---3--:R-:W-:Y:S02]  /*5be0*/  @!P3 FMUL.FTZ R237, R237, R186 ;  /* 0x000000baededb220 */ /* 0x008fe40000410000 */
[----:B-----5:R-:W-:Y:S04]  /*5bf0*/  SHFL.IDX PT, R186, R182, RZ, 0x1f ;  /* 0x00001fffb6ba7589 */ /* 0x020fe800000e0000 */
[----:B------:R-:W2:Y:S04]  /*5c00*/  SHFL.DOWN PT, R200, R208, 0x10, 0x1f ;  /* 0x0a001f00d0c87f89 */ /* 0x000ea800000e0000 */
[----:B------:R-:W3:Y:S01]  /*5c10*/  SHFL.DOWN PT, R198, R237, 0x10, 0x1f ;  /* 0x0a001f00edc67f89 */ /* 0x000ee200000e0000 */
[----:B0-----:R-:W-:-:S02]  /*5c20*/  @P0 FFMA.FTZ R14, R17, R15, R14 ;  /* 0x0000000f110e0223 */ /* 0x001fc4000001000e */
[----:B-1----:R-:W-:Y:S01]  /*5c30*/  @P0 FMUL.FTZ R17, R17, R16 ;  /* 0x0000001011110220 */ /* 0x002fe20000410000 */
[----:B------:R-:W-:Y:S01]  /*5c40*/  ISETP.GE.U32.AND P0, PT, R212, 0x10, PT ;  /* 0x00000010d400780c */ /* 0x000fe20003f06070 */
[----:B------:R-:W-:Y:S02]  /*5c50*/  IMAD R212, R155, c[0x0][0x2b8], RZ ;  /* 0x0000ae009bd47a24 */ /* 0x000fe400078e02ff */
[----:B------:R-:W-:Y:S01]  /*5c60*/  SHFL.UP PT, R14, R14, 0x1, RZ ;  /* 0x042000000e0e7989 */ /* 0x000fe200000e00ff */
[----:B------:R-:W-:Y:S01]  /*5c70*/  MOV R16, R59 ;  /* 0x0000003b00107202 */ /* 0x000fe20000000f00 */
[----:B------:R-:W-:Y:S02]  /*5c80*/  IMAD R241, R63, c[0x0][0x2bc], R212 ;  /* 0x0000af003ff17a24 */ /* 0x000fe400078e02d4 */
[----:B------:R-:W0:Y:S01]  /*5c90*/  SHFL.UP PT, R17, R17, 0x1, RZ ;  /* 0x0420000011117989 */ /* 0x000e2200000e00ff */
[----:B------:R-:W-:-:S05]  /*5ca0*/  IADD3 R212, R47, -c[0x0][0x174], RZ ;  /* 0x80005d002fd47a10 */ /* 0x000fca0007ffe0ff */
[----:B--2---:R-:W-:Y:S02]  /*5cb0*/  @!P0 FFMA.FTZ R208, R237, R200, R208 ;  /* 0x000000c8edd08223 */ /* 0x004fe400000100d0 */
[----:B------:R-:W-:Y:S02]  /*5cc0*/  IMAD R200, R155, c[0x0][0x298], RZ ;  /* 0x0000a6009bc87a24 */ /* 0x000fe400078e02ff */
[----:B---3--:R-:W-:Y:S01]  /*5cd0*/  @!P0 FMUL.FTZ R237, R237, R198 ;  /* 0x000000c6eded8220 */ /* 0x008fe20000410000 */
[----:B------:R-:W-:Y:S01]  /*5ce0*/  SHFL.DOWN PT, R214, R208, 0x1, 0x1f ;  /* 0x08201f00d0d67f89 */ /* 0x000fe200000e0000 */
[----:B------:R-:W-:-:S03]  /*5cf0*/  IMAD R239, R63, c[0x0][0x29c], R200 ;  /* 0x0000a7003fef7a24 */ /* 0x000fc600078e02c8 */
[----:B------:R-:W-:Y:S04]  /*5d00*/  SHFL.IDX PT, R198, R13, RZ, 0x1f ;  /* 0x00001fff0dc67589 */ /* 0x000fe800000e0000 */
[----:B------:R-:W1:Y:S01]  /*5d10*/  SHFL.DOWN PT, R243, R237, 0x1, 0x1f ;  /* 0x08201f00edf37f89 */ /* 0x000e6200000e0000 */
[----:B0-----:R-:W-:Y:S01]  /*5d20*/  @P1 FFMA.FTZ R186, R17, R186, R14 ;  /* 0x000000ba11ba1223 */ /* 0x001fe2000001000e */
[----:B------:R-:W-:Y:S02]  /*5d30*/  HFMA2.MMA R17, -RZ, RZ, 0, 0 ;  /* 0x00000000ff117435 */ /* 0x000fe400000001ff */
[----:B------:R-:W-:Y:S01]  /*5d40*/  SHFL.IDX PT, R208, R208, RZ, 0x1f ;  /* 0x00001fffd0d07589 */ /* 0x000fe200000e0000 */
[----:B------:R-:W-:-:S03]  /*5d50*/  FFMA.FTZ R180, R180, R186, R227 ;  /* 0x000000bab4b47223 */ /* 0x000fc600000100e3 */
[----:B------:R-:W0:Y:S01]  /*5d60*/  SHFL.IDX PT, R237, R237, RZ, 0x1f ;  /* 0x00001fffeded7589 */ /* 0x000e2200000e0000 */
[----:B------:R-:W-:Y:S02]  /*5d70*/  FFMA.FTZ R182, R21, R180, R22 ;  /* 0x000000b415b67223 */ /* 0x000fe40000010016 */
[----:B------:R-:W-:Y:S02]  /*5d80*/  IMAD R22, R154, c[0x0][0x2a0], RZ ;  /* 0x0000a8009a167a24 */ /* 0x000fe400078e02ff */
[----:B------:R-:W-:Y:S02]  /*5d90*/  FFMA.FTZ R186, R152, R182, R213 ;  /* 0x000000b698ba7223 */ /* 0x000fe400000100d5 */
[----:B------:R-:W-:-:S04]  /*5da0*/  IMAD.WIDE.U32 R14, R63, c[0x0][0x298], R16 ;  /* 0x0000a6003f0e7a25 */ /* 0x000fc800078e0010 */
[----:B------:R-:W-:Y:S01]  /*5db0*/  FFMA.FTZ R188, R153, R186, R188 ;  /* 0x000000ba99bc7223 */ /* 0x000fe200000100bc */
[----:B------:R-:W-:Y:S01]  /*5dc0*/  IADD3 R15, R15, R239, RZ ;  /* 0x000000ef0f0f7210 */ /* 0x000fe20007ffe0ff */
[----:B------:R-:W-:-:S04]  /*5dd0*/  IMAD.WIDE.U32 R16, R63, c[0x0][0x2b8], R16 ;  /* 0x0000ae003f107a25 */ /* 0x000fc800078e0010 */
[----:B-1----:R-:W-:Y:S01]  /*5de0*/  @P2 FFMA.FTZ R198, R243, R198, R214 ;  /* 0x000000c6f3c62223 */ /* 0x002fe200000100d6 */
[----:B------:R-:W-:Y:S01]  /*5df0*/  IADD3 R17, R17, R241, RZ ;  /* 0x000000f111117210 */ /* 0x000fe20007ffe0ff */
[C---:B------:R-:W-:Y:S02]  /*5e00*/  IMAD R227, R61.reuse, c[0x0][0x2a4], R22 ;  /* 0x0000a9003de37a24 */ /* 0x040fe400078e0216 */
[----:B------:R-:W-:Y:S02]  /*5e10*/  FFMA.FTZ R29, R198, R190, R29 ;  /* 0x000000bec61d7223 */ /* 0x000fe4000001001d */
[----:B------:R-:W-:Y:S02]  /*5e20*/  IMAD R190, R154, c[0x0][0x2c0], RZ ;  /* 0x0000b0009abe7a24 */ /* 0x000fe400078e02ff */
[----:B------:R-:W-:Y:S02]  /*5e30*/  FFMA.FTZ R31, R174, R29, R31 ;  /* 0x0000001dae1f7223 */ /* 0x000fe4000001001f */
[----:B------:R-:W-:-:S02]  /*5e40*/  IMAD R239, R61, c[0x0][0x2c4], R190 ;  /* 0x0000b1003def7a24 */ /* 0x000fc400078e02be */
        /* <DEDUP_REMOVED lines=14> */
[----:B------:R-:W-:-:S04]  /*5f30*/  IMAD.WIDE.U32 R14, R61, c[0x0][0x2a0], R14 ;  /* 0x0000a8003d0e7a25 */ /* 0x000fc800078e000e */
[----:B------:R-:W-:Y:S01]  /*5f40*/  IMAD.WIDE.U32 R16, R61, c[0x0][0x2c0], R16 ;  /* 0x0000b0003d107a25 */ /* 0x000fe200078e0010 */
[----:B------:R-:W-:Y:S02]  /*5f50*/  IADD3 R227, R15, R227, RZ ;  /* 0x000000e30fe37210 */ /* 0x000fe40007ffe0ff */
[----:B------:R-:W-:Y:S01]  /*5f60*/  LEA R22, P0, R14, c[0x0][0x318], 0x2 ;  /* 0x0000c6000e167a11 */ /* 0x000fe200078010ff */
[----:B------:R-:W-:Y:S01]  /*5f70*/  FFMA.FTZ R233, R24, R231, R233 ;  /* 0x000000e718e97223 */ /* 0x000fe200000100e9 */
[----:B------:R-:W-:Y:S01]  /*5f80*/  IADD3 R229, R17, R239, RZ ;  /* 0x000000ef11e57210 */ /* 0x000fe20007ffe0ff */
[----:B------:R-:W-:Y:S01]  /*5f90*/  IMAD R15, R212, -0x200, RZ ;  /* 0xfffffe00d40f7824 */ /* 0x000fe200078e02ff */
[----:B------:R-:W-:Y:S01]  /*5fa0*/  LEA R18, P1, R16, c[0x0][0x320], 0x2 ;  /* 0x0000c80010127a11 */ /* 0x000fe200078210ff */
[----:B------:R-:W-:Y:S01]  /*5fb0*/  FFMA.FTZ R225, R20, R233, R225 ;  /* 0x000000e914e17223 */ /* 0x000fe200000100e1 */
[----:B------:R-:W-:Y:S01]  /*5fc0*/  LEA.HI.X R23, R14, c[0x0][0x31c], R227, 0x2, P0 ;  /* 0x0000c7000e177a11 */ /* 0x000fe200000f14e3 */
[----:B------:R-:W-:Y:S01]  /*5fd0*/  FFMA.FTZ R184, R25, R204, R206 ;  /* 0x000000cc19b87223 */ /* 0x000fe200000100ce */
[----:B------:R-:W-:Y:S01]  /*5fe0*/  LEA.HI.X R19, R16, c[0x0][0x324], R229, 0x2, P1 ;  /* 0x0000c90010137a11 */ /* 0x000fe200008f14e5 */
[----:B------:R-:W-:Y:S01]  /*5ff0*/  FFMA.FTZ R157, R157, R225, R176 ;  /* 0x000000e19d9d7223 */ /* 0x000fe200000100b0 */
[----:B------:R-:W-:Y:S01]  /*6000*/  SHF.L.U64.HI R17, R134, 0x2, R133 ;  /* 0x0000000286117819 */ /* 0x000fe20000010285 */
[----:B------:R-:W-:Y:S01]  /*6010*/  IMAD.WIDE R22, R15, 0x4, R22 ;  /* 0x000000040f167825 */ /* 0x000fe200078e0216 */
[----:B------:R-:W-:-:S03]  /*6020*/  IADD3 R20, P4, R2, R16, RZ ;  /* 0x0000001002147210 */ /* 0x000fc60007f9e0ff */
[----:B------:R-:W-:Y:S01]  /*6030*/  IMAD.WIDE R18, R15, 0x4, R18 ;  /* 0x000000040f127825 */ /* 0x000fe200078e0212 */
[----:B------:R-:W-:-:S03]  /*6040*/  SHF.L.U32 R15, R134, 0x2, RZ ;  /* 0x00000002860f7819 */ /* 0x000fc600000006ff */
[----:B------:R-:W-:Y:S02]  /*6050*/  FFMA.FTZ R209, R156, R157, R209 ;  /* 0x0000009d9cd17223 */ /* 0x000fe400000100d1 */
[C---:B------:R-:W-:Y:S02]  /*6060*/  IMAD R210, R17.reuse, c[0x0][0x2b0], RZ ;  /* 0x0000ac0011d27a24 */ /* 0x040fe400078e02ff */
[----:B------:R-:W-:Y:S02]  /*6070*/  IMAD R212, R17, c[0x0][0x2d0], RZ ;  /* 0x0000b40011d47a24 */ /* 0x000fe400078e02ff */
[----:B------:R-:W-:Y:S02]  /*6080*/  FFMA.FTZ R153, R153, R209, R30 ;  /* 0x000000d199997223 */ /* 0x000fe4000001001e */
[C---:B------:R-:W-:Y:S02]  /*6090*/  IMAD R17, R15.reuse, c[0x0][0x2b4], R210 ;  /* 0x0000ad000f117a24 */ /* 0x040fe400078e02d2 */
[----:B------:R-:W-:-:S04]  /*60a0*/  IMAD.WIDE.U32 R22, R15, c[0x0][0x2b0], R22 ;  /* 0x0000ac000f167a25 */ /* 0x000fc800078e0016 */
[C---:B------:R-:W-:Y:S02]  /*60b0*/  IMAD R235, R15.reuse, c[0x0][0x2d4], R212 ;  /* 0x0000b5000feb7a24 */ /* 0x040fe400078e02d4 */
[----:B------:R-:W-:Y:S01]  /*60c0*/  IMAD.WIDE.U32 R24, R15, c[0x0][0x2d0], R18 ;  /* 0x0000b4000f187a25 */ /* 0x000fe200078e0012 */
[----:B------:R-:W-:Y:S02]  /*60d0*/  IADD3 R15, R23, R17, RZ ;  /* 0x00000011170f7210 */ /* 0x000fe40007ffe0ff */
[----:B------:R-:W-:Y:S01]  /*60e0*/  IADD3 R18, P3, R2, R14, RZ ;  /* 0x0000000e02127210 */ /* 0x000fe20007f7e0ff */
[----:B------:R-:W-:Y:S01]  /*60f0*/  FFMA.FTZ R207, R152, R153, R207 ;  /* 0x0000009998cf7223 */ /* 0x000fe200000100cf */
[----:B------:R-:W-:Y:S01]  /*6100*/  IADD3 R17, R25, R235, RZ ;  /* 0x000000eb19117210 */ /* 0x000fe20007ffe0ff */
[----:B------:R-:W-:Y:S01]  /*6110*/  FFMA.FTZ R192, R192, R184, R223 ;  /* 0x000000b8c0c07223 */ /* 0x000fe200000100df */
[----:B------:R-:W-:Y:S01]  /*6120*/  MOV R14, R22 ;  /* 0x00000016000e7202 */ /* 0x000fe20000000f00 */
[----:B------:R-:W-:Y:S01]  /*6130*/  FFMA.FTZ R25, R21, R207, R28 ;  /* 0x000000cf15197223 */ /* 0x000fe2000001001c */
[----:B------:R-:W-:Y:S01]  /*6140*/  SHF.L.U32 R22, R59, 0x4, RZ ;  /* 0x000000043b167819 */ /* 0x000fe200000006ff */
[C---:B0-----:R-:W-:Y:S01]  /*6150*/  FFMA.FTZ R13, R237.reuse, R13, R208 ;  /* 0x0000000ded0d7223 */ /* 0x041fe200000100d0 */
[----:B------:R-:W-:Y:S01]  /*6160*/  P2R R19, PR, RZ, 0x20 ;  /* 0x00000020ff137803 */ /* 0x000fe20000000000 */
[----:B------:R-:W-:Y:S01]  /*6170*/  FMUL.FTZ R12, R237, R12 ;  /* 0x0000000ced0c7220 */ /* 0x000fe20000410000 */
[----:B------:R-:W-:Y:S01]  /*6180*/  LEA.HI.SX32 R22, R22, R22, 0x1b ;  /* 0x0000001616167211 */ /* 0x000fe200078fdaff */
[----:B------:R-:W-:Y:S01]  /*6190*/  FFMA.FTZ R185, R26, -R185, R180 ;  /* 0x800000b91ab97223 */ /* 0x000fe200000100b4 */
[----:B------:R-:W-:Y:S01]  /*61a0*/  MOV R16, R24 ;  /* 0x0000001800107202 */ /* 0x000fe20000000f00 */
[----:B------:R-:W-:Y:S01]  /*61b0*/  FMUL.FTZ R21, R25, R97 ;  /* 0x0000006119157220 */ /* 0x000fe20000410000 */
[----:B------:R0:W-:Y:S01]  /*61c0*/  @!P5 STS.64 [R137.X8+0x2378], R12 ;  /* 0x0023780c8900d388 */ /* 0x0001e20000008a00 */
[----:B------:R-:W-:-:S02]  /*61d0*/  FFMA.FTZ R178, R211, R192, R178 ;  /* 0x000000c0d3b27223 */ /* 0x000fc400000100b2 */
[----:B------:R-:W-:Y:S02]  /*61e0*/  FMUL.FTZ R30, R205, R72 ;  /* 0x00000048cd1e7220 */ /* 0x000fe40000410000 */
[----:B------:R-:W-:Y:S02]  /*61f0*/  FFMA.FTZ R187, R138, -R187, R182 ;  /* 0x800000bb8abb7223 */ /* 0x000fe400000100b6 */
[----:B------:R-:W-:Y:S02]  /*6200*/  FFMA.FTZ R152, R185, R21, RZ ;  /* 0x00000015b9987223 */ /* 0x000fe400000100ff */
[----:B------:R-:W-:Y:S02]  /*6210*/  FFMA.FTZ R172, R172, R178, R201 ;  /* 0x000000b2acac7223 */ /* 0x000fe400000100c9 */
[----:B------:R-:W-:Y:S02]  /*6220*/  FMUL.FTZ R201, R179, R30 ;  /* 0x0000001eb3c97220 */ /* 0x000fe40000410000 */
[----:B0-----:R-:W-:-:S02]  /*6230*/  FMUL.FTZ R12, R207, R96 ;  /* 0x00000060cf0c7220 */ /* 0x001fc40000410000 */
[----:B------:R-:W-:Y:S01]  /*6240*/  FFMA.FTZ R34, R27, -R34, R186 ;  /* 0x800000221b227223 */ /* 0x000fe200000100ba */
[----:B------:R0:W-:Y:S01]  /*6250*/  STS [R22.X4+0x874], R201 ;  /* 0x000874c916007388 */ /* 0x0001e20000004800 */
[----:B------:R-:W-:Y:S02]  /*6260*/  FMUL.FTZ R13, R153, R94 ;  /* 0x0000005e990d7220 */ /* 0x000fe40000410000 */
[----:B------:R-:W-:Y:S02]  /*6270*/  FFMA.FTZ R152, R187, R12, R152 ;  /* 0x0000000cbb987223 */ /* 0x000fe40000010098 */
[----:B------:R-:W-:Y:S02]  /*6280*/  FFMA.FTZ R158, R139, -R158, R188 ;  /* 0x8000009e8b9e7223 */ /* 0x000fe400000100bc */
[----:B------:R-:W-:Y:S02]  /*6290*/  FMUL.FTZ R156, R209, R92 ;  /* 0x0000005cd19c7220 */ /* 0x000fe40000410000 */
[----:B------:R-:W-:-:S02]  /*62a0*/  FFMA.FTZ R189, R140, -R189, R190 ;  /* 0x800000bd8cbd7223 */ /* 0x000fc400000100be */
[----:B0-----:R-:W-:Y:S02]  /*62b0*/  FFMA.FTZ R201, R34, R13, R152 ;  /* 0x0000000d22c97223 */ /* 0x001fe40000010098 */
[----:B------:R-:W-:Y:S02]  /*62c0*/  FMUL.FTZ R176, R157, R90 ;  /* 0x0000005a9db07220 */ /* 0x000fe40000410000 */
[----:B------:R-:W-:Y:S02]  /*62d0*/  FFMA.FTZ R152, R158, R156, R201 ;  /* 0x0000009c9e987223 */ /* 0x000fe400000100c9 */
[----:B------:R-:W-:Y:S02]  /*62e0*/  FFMA.FTZ R160, R141, -R160, R196 ;  /* 0x800000a08da07223 */ /* 0x000fe400000100c4 */
[----:B------:R-:W-:Y:S02]  /*62f0*/  FMUL.FTZ R206, R225, R88 ;  /* 0x00000058e1ce7220 */ /* 0x000fe40000410000 */
[----:B------:R-:W-:-:S02]  /*6300*/  FFMA.FTZ R201, R189, R176, R152 ;  /* 0x000000b0bdc97223 */ /* 0x000fc40000010098 */
[----:B------:R-:W-:Y:S02]  /*6310*/  FFMA.FTZ R191, R142, -R191, R194 ;  /* 0x800000bf8ebf7223 */ /* 0x000fe400000100c2 */
[----:B------:R-:W-:Y:S02]  /*6320*/  FMUL.FTZ R208, R233, R86 ;  /* 0x00000056e9d07220 */ /* 0x000fe40000410000 */
[----:B------:R-:W-:Y:S02]  /*6330*/  FFMA.FTZ R152, R160, R206, R201 ;  /* 0x000000cea0987223 */ /* 0x000fe400000100c9 */
[----:B------:R-:W-:Y:S02]  /*6340*/  FFMA.FTZ R162, R143, -R162, R198 ;  /* 0x800000a28fa27223 */ /* 0x000fe400000100c6 */
[----:B------:R-:W-:Y:S02]  /*6350*/  FMUL.FTZ R210, R231, R84 ;  /* 0x00000054e7d27220 */ /* 0x000fe40000410000 */
[----:B------:R-:W-:-:S02]  /*6360*/  FFMA.FTZ R201, R191, R208, R152 ;  /* 0x000000d0bfc97223 */ /* 0x000fc40000010098 */
[----:B------:R-:W-:Y:S02]  /*6370*/  FMUL.FTZ R19, R31, R70 ;  /* 0x000000461f137220 */ /* 0x000fe40000410000 */
        /* <DEDUP_REMOVED lines=9> */
[----:B------:R-:W-:Y:S02]  /*6410*/  FFMA.FTZ R152, R193, R212, R152 ;  /* 0x000000d4c1987223 */ /* 0x000fe40000010098 */
[----:B------:R-:W-:Y:S02]  /*6420*/  FMUL.FTZ R211, R177, R23 ;  /* 0x00000017b1d37220 */ /* 0x000fe40000410000 */
[----:B------:R-:W-:-:S02]  /*6430*/  FMUL.FTZ R28, R215, R76 ;  /* 0x0000004cd71c7220 */ /* 0x000fc40000410000 */
[----:B------:R-:W-:Y:S01]  /*6440*/  FMUL.FTZ R216, R217, R78 ;  /* 0x0000004ed9d87220 */ /* 0x000fe20000410000 */
[----:B------:R1:W-:Y:S01]  /*6450*/  STS [R22.X4+0x870], R211 ;  /* 0x000870d316007388 */ /* 0x0003e20000004800 */
[----:B------:R-:W-:Y:S01]  /*6460*/  FFMA.FTZ R201, R195, R214, R152 ;  /* 0x000000d6c3c97223 */ /* 0x000fe20000010098 */
[----:B------:R-:W-:Y:S01]  /*6470*/  IADD3 R152, R59, 0x40, RZ ;  /* 0x000000403b987810 */ /* 0x000fe20007ffe0ff */
[----:B------:R-:W-:Y:S02]  /*6480*/  FFMA.FTZ R164, R145, -R164, R204 ;  /* 0x800000a491a47223 */ /* 0x000fe400000100cc */
[----:B0-----:R-:W-:Y:S01]  /*6490*/  FMUL.FTZ R203, R175, R28 ;  /* 0x0000001cafcb7220 */ /* 0x001fe20000410000 */
[----:B------:R-:W-:Y:S01]  /*64a0*/  LEA.HI.SX32 R152, R152, R59, 0x1b ;  /* 0x0000003b98987211 */ /* 0x000fe200078fdaff */
[----:B------:R-:W-:Y:S02]  /*64b0*/  FMUL.FTZ R24, R29, R68 ;  /* 0x000000441d187220 */ /* 0x000fe40000410000 */
[----:B------:R-:W-:Y:S01]  /*64c0*/  FFMA.FTZ R197, R148, -R197, R184 ;  /* 0x800000c594c57223 */ /* 0x000fe200000100b8 */
[----:B------:R0:W-:Y:S01]  /*64d0*/  STS [R22.X4+0x86c], R203 ;  /* 0x00086ccb16007388 */ /* 0x0001e20000004800 */
[----:B-1----:R-:W-:-:S02]  /*64e0*/  FMUL.FTZ R211, R173, R216 ;  /* 0x000000d8add37220 */ /* 0x002fc40000410000 */
[----:B------:R-:W-:Y:S02]  /*64f0*/  FFMA.FTZ R216, R164, R216, R201 ;  /* 0x000000d8a4d87223 */ /* 0x000fe400000100c9 */
[----:B------:R-:W-:Y:S01]  /*6500*/  FMUL.FTZ R223, R183, R24 ;  /* 0x00000018b7df7220 */ /* 0x000fe20000410000 */
[----:B------:R-:W-:Y:S01]  /*6510*/  STS [R22.X4+0x868], R211 ;  /* 0x000868d316007388 */ /* 0x000fe20000004800 */
[----:B------:R-:W-:Y:S02]  /*6520*/  FFMA.FTZ R216, R197, R28, R216 ;  /* 0x0000001cc5d87223 */ /* 0x000fe400000100d8 */
[----:B------:R-:W-:Y:S01]  /*6530*/  FFMA.FTZ R166, R147, -R166, R192 ;  /* 0x800000a693a67223 */ /* 0x000fe200000100c0 */
[----:B------:R1:W-:Y:S01]  /*6540*/  STS [R22.X4+0x87c], R223 ;  /* 0x00087cdf16007388 */ /* 0x0003e20000004800 */
[----:B0-----:R-:W-:Y:S01]  /*6550*/  FMUL.FTZ R203, R171, R214 ;  /* 0x000000d6abcb7220 */ /* 0x001fe20000410000 */
[----:B------:R-:W-:Y:S01]  /*6560*/  IADD3 R214, R59, 0x140, RZ ;  /* 0x000001403bd67810 */ /* 0x000fe20007ffe0ff */
[----:B------:R-:W-:-:S02]  /*6570*/  FFMA.FTZ R216, R166, R23, R216 ;  /* 0x00000017a6d87223 */ /* 0x000fc400000100d8 */
[----:B------:R-:W-:Y:S01]  /*6580*/  FMUL.FTZ R23, R35, R13 ;  /* 0x0000000d23177220 */ /* 0x000fe20000410000 */
[----:B------:R0:W-:Y:S01]  /*6590*/  STS [R22.X4+0x864], R203 ;  /* 0x000864cb16007388 */ /* 0x0001e20000004800 */
[----:B------:R-:W-:Y:S01]  /*65a0*/  FMUL.FTZ R237, R169, R212 ;  /* 0x000000d4a9ed7220 */ /* 0x000fe20000410000 */
[----:B------:R-:W-:Y:S01]  /*65b0*/  IADD3 R212, R59, 0x120, RZ ;  /* 0x000001203bd47810 */ /* 0x000fe20007ffe0ff */
[----:B------:R-:W-:Y:S01]  /*65c0*/  FMUL.FTZ R235, R167, R210 ;  /* 0x000000d2a7eb7220 */ /* 0x000fe20000410000 */
[----:B------:R2:W-:Y:S01]  /*65d0*/  STS [R22.X4+0x848], R23 ;  /* 0x0008481716007388 */ /* 0x0005e20000004800 */
[----:B-1----:R-:W-:Y:S01]  /*65e0*/  FMUL.FTZ R223, R165, R208 ;  /* 0x000000d0a5df7220 */ /* 0x002fe20000410000 */
[----:B------:R-:W-:Y:S01]  /*65f0*/  IADD3 R208, R59, 0xe0, RZ ;  /* 0x000000e03bd07810 */ /* 0x000fe20007ffe0ff */
[----:B------:R-:W-:Y:S01]  /*6600*/  FMUL.FTZ R211, R163, R206 ;  /* 0x000000cea3d37220 */ /* 0x000fe20000410000 */
[----:B------:R-:W-:Y:S01]  /*6610*/  STS [R22.X4+0x860], R237 ;  /* 0x000860ed16007388 */ /* 0x000fe20000004800 */
[----:B------:R-:W-:Y:S01]  /*6620*/  FMUL.FTZ R201, R159, R156 ;  /* 0x0000009c9fc97220 */ /* 0x000fe20000410000 */
[----:B------:R-:W-:Y:S01]  /*6630*/  IADD3 R156, R59, 0x60, RZ ;  /* 0x000000603b9c7810 */ /* 0x000fe20007ffe0ff */
[----:B0-----:R-:W-:Y:S01]  /*6640*/  FMUL.FTZ R203, R161, R176 ;  /* 0x000000b0a1cb7220 */ /* 0x001fe20000410000 */
[----:B------:R-:W-:Y:S01]  /*6650*/  STS [R22.X4+0x85c], R235 ;  /* 0x00085ceb16007388 */ /* 0x000fe20000004800 */
[----:B------:R-:W-:Y:S01]  /*6660*/  FMUL.FTZ R13, R33, R12 ;  /* 0x0000000c210d7220 */ /* 0x000fe20000410000 */
[C---:B------:R-:W-:Y:S01]  /*6670*/  IADD3 R12, R59.reuse, 0xa0, RZ ;  /* 0x000000a03b0c7810 */ /* 0x040fe20007ffe0ff */
[----:B------:R-:W-:Y:S01]  /*6680*/  FMUL.FTZ R21, R32, R21 ;  /* 0x0000001520157220 */ /* 0x000fe20000410000 */
[----:B------:R-:W-:Y:S01]  /*6690*/  STS [R22.X4+0x858], R223 ;  /* 0x000858df16007388 */ /* 0x000fe20000004800 */
[----:B------:R-:W-:Y:S01]  /*66a0*/  FFMA.FTZ R199, R150, -R199, R178 ;  /* 0x800000c796c77223 */ /* 0x000fe200000100b2 */
[----:B------:R-:W-:Y:S01]  /*66b0*/  IADD3 R176, R59, 0x80, RZ ;  /* 0x000000803bb07810 */ /* 0x000fe20007ffe0ff */
[----:B------:R-:W-:Y:S01]  /*66c0*/  FFMA.FTZ R168, R149, -R168, R172 ;  /* 0x800000a895a87223 */ /* 0x000fe200000100ac */
[----:B------:R0:W-:Y:S01]  /*66d0*/  STS [R22.X4+0x854], R211 ;  /* 0x000854d316007388 */ /* 0x0001e20000004800 */
[----:B------:R-:W-:Y:S01]  /*66e0*/  FFMA.FTZ R28, R199, R30, R216 ;  /* 0x0000001ec71c7223 */ /* 0x000fe200000100d8 */
[----:B------:R-:W-:Y:S01]  /*66f0*/  IADD3 R30, R59, 0x20, RZ ;  /* 0x000000203b1e7810 */ /* 0x000fe20007ffe0ff */
[----:B--2---:R-:W-:Y:S01]  /*6700*/  FMUL.FTZ R23, R89, R188 ;  /* 0x000000bc59177220 */ /* 0x004fe20000410000 */
[----:B------:R1:W-:Y:S01]  /*6710*/  STS [R22.X4+0x850], R203 ;  /* 0x000850cb16007388 */ /* 0x0003e20000004800 */
[C---:B------:R-:W-:Y:S01]  /*6720*/  IADD3 R206, R59.reuse, 0xc0, RZ ;  /* 0x000000c03bce7810 */ /* 0x040fe20007ffe0ff */
[----:B------:R-:W-:Y:S01]  /*6730*/  FFMA.FTZ R28, R168, R19, R28 ;  /* 0x00000013a81c7223 */ /* 0x000fe2000001001c */
[C---:B------:R-:W-:Y:S01]  /*6740*/  IADD3 R210, R59.reuse, 0x100, RZ ;  /* 0x000001003bd27810 */ /* 0x040fe20007ffe0ff */
[----:B------:R2:W-:Y:S01]  /*6750*/  STS [R22.X4+0x84c], R201 ;  /* 0x00084cc916007388 */ /* 0x0005e20000004800 */
[----:B------:R-:W-:Y:S01]  /*6760*/  IADD3 R216, R59, 0x160, RZ ;  /* 0x000001603bd87810 */ /* 0x000fe20007ffe0ff */
[----:B------:R-:W-:Y:S01]  /*6770*/  FMUL.FTZ R19, R93, R182 ;  /* 0x000000b65d137220 */ /* 0x000fe20000410000 */
[-C--:B0-----:R-:W-:Y:S01]  /*6780*/  LEA.HI.SX32 R211, R59, R59.reuse, 0x1b ;  /* 0x0000003b3bd37211 */ /* 0x081fe200078fdaff */
[----:B------:R0:W-:Y:S01]  /*6790*/  STS [R22.X4+0x844], R13 ;  /* 0x0008440d16007388 */ /* 0x0001e20000004800 */
[-C--:B------:R-:W-:Y:S01]  /*67a0*/  LEA.HI.SX32 R30, R30, R59.reuse, 0x1b ;  /* 0x0000003b1e1e7211 */ /* 0x080fe200078fdaff */
[----:B------:R-:W-:Y:S01]  /*67b0*/  FMUL.FTZ R196, R85, R196 ;  /* 0x000000c455c47220 */ /* 0x000fe20000410000 */
[-C--:B-1----:R-:W-:Y:S01]  /*67c0*/  LEA.HI.SX32 R203, R12, R59.reuse, 0x1b ;  /* 0x0000003b0ccb7211 */ /* 0x082fe200078fdaff */
[----:B------:R1:W-:Y:S01]  /*67d0*/  STS [R22.X4+0x840], R21 ;  /* 0x0008401516007388 */ /* 0x0003e20000004800 */
[-C--:B------:R-:W-:Y:S01]  /*67e0*/  LEA.HI.SX32 R156, R156, R59.reuse, 0x1b ;  /* 0x0000003b9c9c7211 */ /* 0x080fe200078fdaff */
[----:B--2---:R-:W-:Y:S01]  /*67f0*/  FMUL.FTZ R201, R87, R190 ;  /* 0x000000be57c97220 */ /* 0x004fe20000410000 */
[-C--:B------:R-:W-:Y:S01]  /*6800*/  LEA.HI.SX32 R176, R176, R59.reuse, 0x1b ;  /* 0x0000003bb0b07211 */ /* 0x080fe200078fdaff */
[----:B------:R-:W-:Y:S01]  /*6810*/  BAR.SYNC.DEFER_BLOCKING 0x0 ;  /* 0x0000000000007b1d */ /* 0x000fe20000010000 */
[-C--:B------:R-:W-:Y:S01]  /*6820*/  LEA.HI.SX32 R206, R206, R59.reuse, 0x1b ;  /* 0x0000003bcece7211 */ /* 0x080fe200078fdaff */
[----:B0-----:R-:W-:Y:S01]  /*6830*/  FMUL.FTZ R13, R95, R180 ;  /* 0x000000b45f0d7220 */ /* 0x001fe20000410000 */
[-C--:B------:R-:W-:Y:S01]  /*6840*/  LEA.HI.SX32 R208, R208, R59.reuse, 0x1b ;  /* 0x0000003bd0d07211 */ /* 0x080fe200078fdaff */
[----:B------:R-:W-:Y:S01]  /*6850*/  FMUL.FTZ R194, R83, R194 ;  /* 0x000000c253c27220 */ /* 0x000fe20000410000 */
        /* <DEDUP_REMOVED lines=30> */
[----:B-1----:R-:W-:Y:S01]  /*6a40*/  FMUL.FTZ R23, R73, R184 ;  /* 0x000000b849177220 */ /* 0x002fe20000410000 */
[----:B------:R-:W-:-:S02]  /*6a50*/  IADD3 R184, -R12, c[0x0][0x168], -R59 ;  /* 0x00005a000cb87a10 */ /* 0x000fc40007ffe93b */
[----:B------:R1:W-:Y:S01]  /*6a60*/  STS [R22.X4+0x1084], R19 ;  /* 0x0010841316007388 */ /* 0x0003e20000004800 */
[----:B--2---:R-:W-:Y:S01]  /*6a70*/  FMUL.FTZ R13, R79, R200 ;  /* 0x000000c84f0d7220 */ /* 0x004fe20000410000 */
[C---:B------:R-:W-:Y:S02]  /*6a80*/  ISETP.GE.AND P2, PT, R184.reuse, 0x1, PT ;  /* 0x00000001b800780c */ /* 0x040fe40003f46270 */
[----:B------:R2:W-:Y:S01]  /*6a90*/  STS [R22.X4+0x1088], R21 ;  /* 0x0010881516007388 */ /* 0x0005e20000004800 */
[C---:B------:R-:W-:Y:S01]  /*6aa0*/  ISETP.GE.AND P0, PT, R184.reuse, 0x21, PT ;  /* 0x00000021b800780c */ /* 0x040fe20003f06270 */
[----:B---3--:R-:W-:Y:S01]  /*6ab0*/  FFMA.FTZ R201, R151, -R170, R174 ;  /* 0x800000aa97c97223 */ /* 0x008fe200000100ae */
[----:B------:R-:W-:Y:S01]  /*6ac0*/  ISETP.GE.AND P1, PT, R184, 0x41, PT ;  /* 0x00000041b800780c */ /* 0x000fe20003f26270 */
[----:B------:R3:W-:Y:S01]  /*6ad0*/  STS [R22.X4+0x10a0], R13 ;  /* 0x0010a00d16007388 */ /* 0x0007e20000004800 */
[----:B------:R-:W-:Y:S02]  /*6ae0*/  FMUL.FTZ R174, R99, R174 ;  /* 0x000000ae63ae7220 */ /* 0x000fe40000410000 */
[----:B-1----:R-:W-:Y:S01]  /*6af0*/  FMUL.FTZ R19, R77, R202 ;  /* 0x000000ca4d137220 */ /* 0x002fe20000410000 */
[----:B------:R-:W-:Y:S01]  /*6b00*/  STS [R22.X4+0x1094], R196 ;  /* 0x001094c416007388 */ /* 0x000fe20000004800 */
[----:B--2---:R-:W-:-:S03]  /*6b10*/  FMUL.FTZ R21, R75, R204 ;  /* 0x000000cc4b157220 */ /* 0x004fc60000410000 */
[----:B------:R-:W-:Y:S01]  /*6b20*/  STS [R22.X4+0x1098], R194 ;  /* 0x001098c216007388 */ /* 0x000fe20000004800 */
[----:B---3--:R-:W-:-:S03]  /*6b30*/  FMUL.FTZ R13, R69, R178 ;  /* 0x000000b2450d7220 */ /* 0x008fc60000410000 */
[----:B------:R-:W-:Y:S04]  /*6b40*/  STS [R22.X4+0x109c], R198 ;  /* 0x00109cc616007388 */ /* 0x000fe80000004800 */
[----:B------:R1:W-:Y:S04]  /*6b50*/  STS [R22.X4+0x10a4], R19 ;  /* 0x0010a41316007388 */ /* 0x0003e80000004800 */
[----:B------:R2:W-:Y:S04]  /*6b60*/  STS [R22.X4+0x10a8], R21 ;  /* 0x0010a81516007388 */ /* 0x0005e80000004800 */
[----:B------:R3:W-:Y:S01]  /*6b70*/  STS [R22.X4+0x10ac], R23 ;  /* 0x0010ac1716007388 */ /* 0x0007e20000004800 */
[----:B-1----:R-:W-:-:S03]  /*6b80*/  IADD3.X R19, R3, R227, RZ, P3, !PT ;  /* 0x000000e303137210 */ /* 0x002fc60001ffe4ff */
[----:B------:R3:W-:Y:S01]  /*6b90*/  STS [R22.X4+0x10b0], R192 ;  /* 0x0010b0c016007388 */ /* 0x0007e20000004800 */
[----:B--2---:R-:W-:-:S03]  /*6ba0*/  IADD3.X R21, R3, R229, RZ, P4, !PT ;  /* 0x000000e503157210 */ /* 0x004fc600027fe4ff */
[----:B------:R3:W-:Y:S04]  /*6bb0*/  STS [R22.X4+0x10b4], R13 ;  /* 0x0010b40d16007388 */ /* 0x0007e80000004800 */
[----:B------:R3:W-:Y:S04]  /*6bc0*/  STS [R22.X4+0x10b8], R172 ;  /* 0x0010b8ac16007388 */ /* 0x0007e80000004800 */
[----:B------:R3:W-:Y:S04]  /*6bd0*/  STS [R22.X4+0x10bc], R174 ;  /* 0x0010bcae16007388 */ /* 0x0007e80000004800 */
[----:B------:R-:W-:Y:S06]  /*6be0*/  BAR.SYNC.DEFER_BLOCKING 0x0 ;  /* 0x0000000000007b1d */ /* 0x000fec0000010000 */
[----:B------:R-:W-:Y:S05]  /*6bf0*/  @!P2 BRA `(.L_x_6620) ;  /* 0x000000f00000a947 */ /* 0x000fea0003800000 */
[----:B0--34-:R-:W0:Y:S01]  /*6c00*/  LDS R211, [R211.X4+0x1080] ;  /* 0x00108000d3d37984 */ /* 0x019e220000004800 */
        /* <DEDUP_REMOVED lines=14> */
.L_x_6620:
[----:B0--34-:R-:W-:Y:S05]  /*6cf0*/  BSYNC B0 ;  /* 0x0000000000007941 */ /* 0x019fea0003800000 */
.L_x_6619:
[----:B-1----:R0:W1:Y:S01]  /*6d00*/  LDS R13, [R30.X4+0x1100] ;  /* 0x001100001e0d7984 */ /* 0x0020620000004800 */
[----:B------:R-:W-:Y:S01]  /*6d10*/  BSSY B0, `(.L_x_6621) ;  /* 0x0000004000007945 */ /* 0x000fe20003800000 */
[----:B------:R-:W-:Y:S05]  /*6d20*/  @!P0 BRA `(.L_x_6622) ;  /* 0x0000002000008947 */ /* 0x000fea0003800000 */
[----:B------:R2:W-:Y:S04]  /*6d30*/  RED.E.ADD.F32.FTZ.RN.STRONG.GPU [R14.64+-0x780], R237 ;  /* 0xfff880ed0e00798e */ /* 0x0005e8000c10e784 */
[----:B-1----:R2:W-:Y:S02]  /*6d40*/  RED.E.ADD.F32.FTZ.RN.STRONG.GPU [R16.64+-0x780], R13 ;  /* 0xfff8800d1000798e */ /* 0x0025e4000c10e784 */
.L_x_6622:
[----:B------:R-:W-:Y:S05]  /*6d50*/  BSYNC B0 ;  /* 0x0000000000007941 */ /* 0x000fea0003800000 */
.L_x_6621:
[----:B-12---:R1:W2:Y:S01]  /*6d60*/  LDS R13, [R152.X4+0x1180] ;  /* 0x00118000980d7984 */ /* 0x0062a20000004800 */
[----:B------:R-:W-:Y:S01]  /*6d70*/  BSSY B0, `(.L_x_6623) ;  /* 0x0000005000007945 */ /* 0x000fe20003800000 */
[----:B------:R-:W-:Y:S01]  /*6d80*/  FMUL.FTZ R19, R201, R24 ;  /* 0x00000018c9137220 */ /* 0x000fe20000410000 */
[----:B------:R-:W-:Y:S05]  /*6d90*/  @!P1 BRA `(.L_x_6624) ;  /* 0x0000002000009947 */ /* 0x000fea0003800000 */
[----:B------:R3:W-:Y:S04]  /*6da0*/  RED.E.ADD.F32.FTZ.RN.STRONG.GPU [R14.64+-0x700], R239 ;  /* 0xfff900ef0e00798e */ /* 0x0007e8000c10e784 */
[----:B--2---:R3:W-:Y:S02]  /*6db0*/  RED.E.ADD.F32.FTZ.RN.STRONG.GPU [R16.64+-0x700], R13 ;  /* 0xfff9000d1000798e */ /* 0x0047e4000c10e784 */
.L_x_6624:
[----:B------:R-:W-:Y:S05]  /*6dc0*/  BSYNC B0 ;  /* 0x0000000000007941 */ /* 0x000fea0003800000 */
.L_x_6623:
[----:B--23--:R2:W3:Y:S01]  /*6dd0*/  LDS R13, [R156.X4+0x1200] ;  /* 0x001200009c0d7984 */ /* 0x00c4e20000004800 */
        /* <DEDUP_REMOVED lines=12> */
.L_x_6626:
[----:B--2---:R-:W-:Y:S05]  /*6ea0*/  BSYNC B0 ;  /* 0x0000000000007941 */ /* 0x004fea0003800000 */
.L_x_6625:
[----:B---3--:R2:W3:Y:S01]  /*6eb0*/  LDS R13, [R176.X4+0x1280] ;  /* 0x00128000b00d7984 */ /* 0x0084e20000004800 */
[----:B------:R-:W-:Y:S01]  /*6ec0*/  BSSY B0, `(.L_x_6627) ;  /* 0x0000004000007945 */ /* 0x000fe20003800000 */
[----:B------:R-:W-:Y:S05]  /*6ed0*/  @!P1 BRA `(.L_x_6628) ;  /* 0x0000002000009947 */ /* 0x000fea0003800000 */
[----:B------:R4:W-:Y:S04]  /*6ee0*/  RED.E.ADD.F32.FTZ.RN.STRONG.GPU [R14.64+-0x600], R243 ;  /* 0xfffa00f30e00798e */ /* 0x0009e8000c10e784 */
[----:B---3--:R4:W-:Y:S02]  /*6ef0*/  RED.E.ADD.F32.FTZ.RN.STRONG.GPU [R16.64+-0x600], R13 ;  /* 0xfffa000d1000798e */ /* 0x0089e4000c10e784 */
.L_x_6628:
[----:B------:R-:W-:Y:S05]  /*6f00*/  BSYNC B0 ;  /* 0x0000000000007941 */ /* 0x000fea0003800000 */
.L_x_6627:
[----:B------:R-:W0:Y:S01]  /*6f10*/  LDS R203, [R203.X4+0x1300] ;  /* 0x00130000cbcb7984 */ /* 0x000e220000004800 */
[----:B------:R-:W-:Y:S01]  /*6f20*/  BSSY B0, `(.L_x_6629) ;  /* 0x0000004000007945 */ /* 0x000fe20003800000 */
[----:B------:R-:W-:Y:S05]  /*6f30*/  @!P2 BRA `(.L_x_6630) ;  /* 0x000000200000a947 */ /* 0x000fea0003800000 */
[----:B------:R1:W-:Y:S04]  /*6f40*/  RED.E.ADD.F32.FTZ.RN.STRONG.GPU [R14.64+-0x580], R245 ;  /* 0xfffa80f50e00798e */ /* 0x0003e8000c10e784 */
[----:B0-----:R1:W-:Y:S02]  /*6f50*/  RED.E.ADD.F32.FTZ.RN.STRONG.GPU [R16.64+-0x580], R203 ;  /* 0xfffa80cb1000798e */ /* 0x0013e4000c10e784 */
.L_x_6630:
[----:B------:R-:W-:Y:S05]  /*6f60*/  BSYNC B0 ;  /* 0x0000000000007941 */ /* 0x000fea0003800000 */
.L_x_6629:
[----:B---34-:R3:W4:Y:S01]  /*6f70*/  LDS R13, [R206.X4+0x1380] ;  /* 0x00138000ce0d7984 */ /* 0x0187220000004800 */
[----:B------:R-:W-:Y:S01]  /*6f80*/  BSSY B0, `(.L_x_6631) ;  /* 0x0000004000007945 */ /* 0x000fe20003800000 */
[----:B------:R-:W-:Y:S05]  /*6f90*/  @!P3 BRA `(.L_x_6632) ;  /* 0x000000200000b947 */ /* 0x000fea0003800000 */
[----:B------:R1:W-:Y:S04]  /*6fa0*/  RED.E.ADD.F32.FTZ.RN.STRONG.GPU [R14.64+-0x500], R247 ;  /* 0xfffb00f70e00798e */ /* 0x0003e8000c10e784 */
[----:B----4-:R1:W-:Y:S02]  /*6fb0*/  RED.E.ADD.F32.FTZ.RN.STRONG.GPU [R16.64+-0x500], R13 ;  /* 0xfffb000d1000798e */ /* 0x0103e4000c10e784 */
.L_x_6632:
[----:B------:R-:W-:Y:S05]  /*6fc0*/  BSYNC B0 ;  /* 0x0000000000007941 */ /* 0x000fea0003800000 */
.L_x_6631:
[----:B-1--4-:R1:W4:Y:S01]  /*6fd0*/  LDS R13, [R208.X4+0x1400] ;  /* 0x00140000d00d7984 */ /* 0x0123220000004800 */
[----:B------:R-:W-:Y:S01]  /*6fe0*/  BSSY B0, `(.L_x_6633) ;  /* 0x0000004000007945 */ /* 0x000fe20003800000 */
[----:B------:R-:W-:Y:S05]  /*6ff0*/  @!P4 BRA `(.L_x_6634) ;  /* 0x000000200000c947 */ /* 0x000fea0003800000 */
[----:B------:R1:W-:Y:S04]  /*7000*/  RED.E.ADD.F32.FTZ.RN.STRONG.GPU [R14.64+-0x480], R249 ;  /* 0xfffb80f90e00798e */ /* 0x0003e8000c10e784 */
[----:B----4-:R1:W-:Y:S02]  /*7010*/  RED.E.ADD.F32.FTZ.RN.STRONG.GPU [R16.64+-0x480], R13 ;  /* 0xfffb800d1000798e */ /* 0x0103e4000c10e784 */
.L_x_6634:
[----:B------:R-:W-:Y:S05]  /*7020*/  BSYNC B0 ;  /* 0x0000000000007941 */ /* 0x000fea0003800000 */
.L_x_6633:
[----:B-1--4-:R1:W4:Y:S01]  /*7030*/  LDS R13, [R210.X4+0x1480] ;  /* 0x00148000d20d7984 */ /* 0x0123220000004800 */
[----:B------:R-:W-:Y:S01]  /*7040*/  BSSY B0, `(.L_x_6635) ;  /* 0x0000004000007945 */ /* 0x000fe20003800000 */
[----:B------:R-:W-:Y:S05]  /*7050*/  @!P5 BRA `(.L_x_6636) ;  /* 0x000000200000d947 */ /* 0x000fea0003800000 */
[----:B------:R1:W-:Y:S04]  /*7060*/  RED.E.ADD.F32.FTZ.RN.STRONG.GPU [R14.64+-0x400], R251 ;  /* 0xfffc00fb0e00798e */ /* 0x0003e8000c10e784 */
[----:B----4-:R1:W-:Y:S02]  /*7070*/  RED.E.ADD.F32.FTZ.RN.STRONG.GPU [R16.64+-0x400], R13 ;  /* 0xfffc000d1000798e */ /* 0x0103e4000c10e784 */
.L_x_6636:
[----:B------:R-:W-:Y:S05]  /*7080*/  BSYNC B0 ;  /* 0x0000000000007941 */ /* 0x000fea0003800000 */
.L_x_6635:
        /* <DEDUP_REMOVED lines=11> */
.L_x_6638:
[----:B-1----:R-:W-:Y:S05]  /*7140*/  BSYNC B0 ;  /* 0x0000000000007941 */ /* 0x002fea0003800000 */
.L_x_6637:
[----:B----4-:R1:W4:Y:S01]  /*7150*/  LDS R13, [R214.X4+0x1580] ;  /* 0x00158000d60d7984 */ /* 0x0103220000004800 */
[----:B------:R-:W-:Y:S01]  /*7160*/  BSSY B0, `(.L_x_6639) ;  /* 0x0000004000007945 */ /* 0x000fe20003800000 */
[----:B------:R-:W-:Y:S05]  /*7170*/  @!P1 BRA `(.L_x_6640) ;  /* 0x0000002000009947 */ /* 0x000fea0003800000 */
[----:B------:R1:W-:Y:S04]  /*7180*/  RED.E.ADD.F32.FTZ.RN.STRONG.GPU [R14.64+-0x300], R182 ;  /* 0xfffd00b60e00798e */ /* 0x0003e8000c10e784 */
[----:B----4-:R1:W-:Y:S02]  /*7190*/  RED.E.ADD.F32.FTZ.RN.STRONG.GPU [R16.64+-0x300], R13 ;  /* 0xfffd000d1000798e */ /* 0x0103e4000c10e784 */
.L_x_6640:
[----:B------:R-:W-:Y:S05]  /*71a0*/  BSYNC B0 ;  /* 0x0000000000007941 */ /* 0x000fea0003800000 */
.L_x_6639:
[----:B-1--4-:R1:W4:Y:S01]  /*71b0*/  LDS R13, [R216.X4+0x1600] ;  /* 0x00160000d80d7984 */ /* 0x0123220000004800 */
[----:B------:R-:W-:Y:S01]  /*71c0*/  BSSY B0, `(.L_x_6641) ;  /* 0x0000004000007945 */ /* 0x000fe20003800000 */
[----:B------:R-:W-:Y:S05]  /*71d0*/  @!P2 BRA `(.L_x_6642) ;  /* 0x000000200000a947 */ /* 0x000fea0003800000 */
[----:B------:R1:W-:Y:S04]  /*71e0*/  RED.E.ADD.F32.FTZ.RN.STRONG.GPU [R14.64+-0x280], R224 ;  /* 0xfffd80e00e00798e */ /* 0x0003e8000c10e784 */
[----:B----4-:R1:W-:Y:S02]  /*71f0*/  RED.E.ADD.F32.FTZ.RN.STRONG.GPU [R16.64+-0x280], R13 ;  /* 0xfffd800d1000798e */ /* 0x0103e4000c10e784 */
.L_x_6642:
[----:B------:R-:W-:Y:S05]  /*7200*/  BSYNC B0 ;  /* 0x0000000000007941 */ /* 0x000fea0003800000 */
.L_x_6641:
[----:B-1--4-:R1:W4:Y:S01]  /*7210*/  LDS R13, [R218.X4+0x1680] ;  /* 0x00168000da0d7984 */ /* 0x0123220000004800 */
[----:B------:R-:W-:Y:S01]  /*7220*/  BSSY B0, `(.L_x_6643) ;  /* 0x0000004000007945 */ /* 0x000fe20003800000 */
[----:B------:R-:W-:Y:S05]  /*7230*/  @!P3 BRA `(.L_x_6644) ;  /* 0x000000200000b947 */ /* 0x000fea0003800000 */
[----:B------:R1:W-:Y:S04]  /*7240*/  RED.E.ADD.F32.FTZ.RN.STRONG.GPU [R14.64+-0x200], R226 ;  /* 0xfffe00e20e00798e */ /* 0x0003e8000c10e784 */
[----:B----4-:R1:W-:Y:S02]  /*7250*/  RED.E.ADD.F32.FTZ.RN.STRONG.GPU [R16.64+-0x200], R13 ;  /* 0xfffe000d1000798e */ /* 0x0103e4000c10e784 */
.L_x_6644:
[----:B------:R-:W-:Y:S05]  /*7260*/  BSYNC B0 ;  /* 0x0000000000007941 */ /* 0x000fea0003800000 */
.L_x_6643:
[----:B-1--4-:R1:W4:Y:S01]  /*7270*/  LDS R13, [R220.X4+0x1700] ;  /* 0x00170000dc0d7984 */ /* 0x0123220000004800 */
[----:B------:R-:W-:Y:S01]  /*7280*/  BSSY B0, `(.L_x_6645) ;  /* 0x0000004000007945 */ /* 0x000fe20003800000 */
[----:B------:R-:W-:Y:S05]  /*7290*/  @!P4 BRA `(.L_x_6646) ;  /* 0x000000200000c947 */ /* 0x000fea0003800000 */
[----:B------:R1:W-:Y:S04]  /*72a0*/  RED.E.ADD.F32.FTZ.RN.STRONG.GPU [R14.64+-0x180], R228 ;  /* 0xfffe80e40e00798e */ /* 0x0003e8000c10e784 */
[----:B----4-:R1:W-:Y:S02]  /*72b0*/  RED.E.ADD.F32.FTZ.RN.STRONG.GPU [R16.64+-0x180], R13 ;  /* 0xfffe800d1000798e */ /* 0x0103e4000c10e784 */
.L_x_6646:
[----:B------:R-:W-:Y:S05]  /*72c0*/  BSYNC B0 ;  /* 0x0000000000007941 */ /* 0x000fea0003800000 */
.L_x_6645:
[----:B-1--4-:R1:W4:Y:S01]  /*72d0*/  LDS R13, [R222.X4+0x1780] ;  /* 0x00178000de0d7984 */ /* 0x0123220000004800 */
[----:B------:R-:W-:Y:S01]  /*72e0*/  BSSY B0, `(.L_x_6647) ;  /* 0x0000004000007945 */ /* 0x000fe20003800000 */
[----:B------:R-:W-:Y:S05]  /*72f0*/  @!P5 BRA `(.L_x_6648) ;  /* 0x000000200000d947 */ /* 0x000fea0003800000 */
[----:B------:R1:W-:Y:S04]  /*7300*/  RED.E.ADD.F32.FTZ.RN.STRONG.GPU [R14.64+-0x100], R230 ;  /* 0xffff00e60e00798e */ /* 0x0003e8000c10e784 */
[----:B----4-:R1:W-:Y:S02]  /*7310*/  RED.E.ADD.F32.FTZ.RN.STRONG.GPU [R16.64+-0x100], R13 ;  /* 0xffff000d1000798e */ /* 0x0103e4000c10e784 */
.L_x_6648:
[----:B------:R-:W-:Y:S05]  /*7320*/  BSYNC B0 ;  /* 0x0000000000007941 */ /* 0x000fea0003800000 */
.L_x_6647:
[----:B------:R-:W1:Y:S01]  /*7330*/  LDS R223, [R223.X4+0x1800] ;  /* 0x00180000dfdf7984 */ /* 0x000e620000004800 */
[----:B------:R-:W-:Y:S01]  /*7340*/  BSSY B0, `(.L_x_6649) ;  /* 0x0000004000007945 */ /* 0x000fe20003800000 */
[----:B------:R-:W-:Y:S05]  /*7350*/  @!P6 BRA `(.L_x_6650) ;  /* 0x000000200000e947 */ /* 0x000fea0003800000 */
[----:B------:R2:W-:Y:S04]  /*7360*/  RED.E.ADD.F32.FTZ.RN.STRONG.GPU [R14.64+-0x80], R232 ;  /* 0xffff80e80e00798e */ /* 0x0005e8000c10e784 */
[----:B-1----:R2:W-:Y:S02]  /*7370*/  RED.E.ADD.F32.FTZ.RN.STRONG.GPU [R16.64+-0x80], R223 ;  /* 0xffff80df1000798e */ /* 0x0025e4000c10e784 */
.L_x_6650:
[----:B------:R-:W-:Y:S05]  /*7380*/  BSYNC B0 ;  /* 0x0000000000007941 */ /* 0x000fea0003800000 */
.L_x_6649:
[----:B-12---:R-:W1:Y:S01]  /*7390*/  SHFL.DOWN P0, R15, R28, 0x1, 0x1f ;  /* 0x08201f001c0f7f89 */ /* 0x006e620000000000 */
[-C--:B------:R-:W-:Y:S01]  /*73a0*/  FMUL.FTZ R12, R132, R219.reuse ;  /* 0x000000db840c7220 */ /* 0x080fe20000410000 */
[----:B------:R-:W-:Y:S01]  /*73b0*/  ISETP.NE.AND P2, PT, R59, RZ, PT ;  /* 0x000000ff3b00720c */ /* 0x000fe20003f45270 */
[----:B------:R-:W-:Y:S01]  /*73c0*/  FMUL.FTZ R146, R146, R219 ;  /* 0x000000db92927220 */ /* 0x000fe20000410000 */
[----:B------:R-:W-:Y:S01]  /*73d0*/  BSSY B0, `(.L_x_6651) ;  /* 0x0000071000007945 */ /* 0x000fe20003800000 */
[----:B------:R-:W-:-:S02]  /*73e0*/  FMUL.FTZ R12, R195, R12 ;  /* 0x0000000cc30c7220 */ /* 0x000fc40000410000 */
[C---:B----4-:R-:W-:Y:S02]  /*73f0*/  FMUL.FTZ R13, R132.reuse, R217 ;  /* 0x000000d9840d7220 */ /* 0x050fe40000410000 */
[C---:B------:R-:W-:Y:S02]  /*7400*/  FMUL.FTZ R14, R132.reuse, R215 ;  /* 0x000000d7840e7220 */ /* 0x040fe40000410000 */
[----:B------:R-:W-:Y:S02]  /*7410*/  FFMA.FTZ R171, R171, R146, R12 ;  /* 0x00000092abab7223 */ /* 0x000fe4000001000c */
[----:B------:R-:W-:Y:S02]  /*7420*/  FMUL.FTZ R12, R132, R221 ;  /* 0x000000dd840c7220 */ /* 0x000fe40000410000 */
[----:B------:R-:W-:Y:S02]  /*7430*/  FMUL.FTZ R164, R164, R13 ;  /* 0x0000000da4a47220 */ /* 0x000fe40000410000 */
[----:B------:R-:W-:-:S02]  /*7440*/  FMUL.FTZ R148, R148, R215 ;  /* 0x000000d794947220 */ /* 0x000fc40000410000 */
[----:B------:R-:W-:Y:S02]  /*7450*/  FMUL.FTZ R14, R197, R14 ;  /* 0x0000000ec50e7220 */ /* 0x000fe40000410000 */
[----:B------:R-:W-:Y:S02]  /*7460*/  FMUL.FTZ R13, R144, R221 ;  /* 0x000000dd900d7220 */ /* 0x000fe40000410000 */
[----:B------:R-:W-:Y:S02]  /*7470*/  FMUL.FTZ R12, R193, R12 ;  /* 0x0000000cc10c7220 */ /* 0x000fe40000410000 */
[----:B-1----:R-:W-:Y:S02]  /*7480*/  @P0 FADD R15, R28, R15 ;  /* 0x0000000f1c0f0221 */ /* 0x002fe40000000000 */
[----:B------:R-:W-:Y:S02]  /*7490*/  FFMA.FTZ R175, R175, R148, R14 ;  /* 0x00000094afaf7223 */ /* 0x000fe4000001000e */
[----:B------:R-:W-:Y:S01]  /*74a0*/  FFMA.FTZ R14, R169, R13, R12 ;  /* 0x0000000da90e7223 */ /* 0x000fe2000001000c */
[----:B------:R-:W1:Y:S01]  /*74b0*/  SHFL.DOWN P0, R16, R15, 0x2, 0x1f ;  /* 0x08401f000f107f89 */ /* 0x000e620000000000 */
[----:B------:R-:W-:-:S02]  /*74c0*/  FMUL.FTZ R12, R143, R231 ;  /* 0x000000e78f0c7220 */ /* 0x000fc40000410000 */
[----:B------:R-:W-:Y:S02]  /*74d0*/  FMUL.FTZ R231, R132, R231 ;  /* 0x000000e784e77220 */ /* 0x000fe40000410000 */
[----:B------:R-:W-:Y:S02]  /*74e0*/  FFMA.FTZ R109, R12, R84, R109 ;  /* 0x000000540c6d7223 */ /* 0x000fe4000001006d */
[----:B------:R-:W-:Y:S02]  /*74f0*/  FMUL.FTZ R231, R162, R231 ;  /* 0x000000e7a2e77220 */ /* 0x000fe40000410000 */
[----:B------:R-:W-:Y:S02]  /*7500*/  FFMA.FTZ R104, R13, R82, R104 ;  /* 0x000000520d687223 */ /* 0x000fe40000010068 */
[----:B------:R-:W-:Y:S02]  /*7510*/  FMUL.FTZ R13, R142, R233 ;  /* 0x000000e98e0d7220 */ /* 0x000fe40000410000 */
[----:B------:R-:W-:-:S02]  /*7520*/  FADD.FTZ R123, R14, R123 ;  /* 0x0000007b0e7b7221 */ /* 0x000fc40000010000 */
[-C--:B------:R-:W-:Y:S02]  /*7530*/  FMUL.FTZ R14, R141, R225.reuse ;  /* 0x000000e18d0e7220 */ /* 0x080fe40000410000 */
[----:B------:R-:W-:Y:S02]  /*7540*/  FMUL.FTZ R225, R132, R225 ;  /* 0x000000e184e17220 */ /* 0x000fe40000410000 */
[----:B------:R-:W-:Y:S02]  /*7550*/  FFMA.FTZ R111, R14, R88, R111 ;  /* 0x000000580e6f7223 */ /* 0x000fe4000001006f */
[----:B------:R-:W-:Y:S02]  /*7560*/  FMUL.FTZ R225, R160, R225 ;  /* 0x000000e1a0e17220 */ /* 0x000fe40000410000 */
[----:B------:R-:W-:Y:S02]  /*7570*/  FFMA.FTZ R106, R13, R86, R106 ;  /* 0x000000560d6a7223 */ /* 0x000fe4000001006a */
[----:B-1----:R-:W-:-:S02]  /*7580*/  @P0 FADD R16, R15, R16 ;  /* 0x000000100f100221 */ /* 0x002fc40000000000 */
[----:B------:R-:W-:Y:S02]  /*7590*/  FMUL.FTZ R147, R147, R213 ;  /* 0x000000d593937220 */ /* 0x000fe40000410000 */
[----:B------:R-:W-:Y:S01]  /*75a0*/  FMUL.FTZ R149, R149, R31 ;  /* 0x0000001f95957220 */ /* 0x000fe20000410000 */
[----:B------:R-:W1:Y:S01]  /*75b0*/  SHFL.DOWN P0, R17, R16, 0x4, 0x1f ;  /* 0x08801f0010117f89 */ /* 0x000e620000000000 */
[----:B------:R-:W-:Y:S02]  /*75c0*/  FMUL.FTZ R27, R27, R153 ;  /* 0x000000991b1b7220 */ /* 0x000fe40000410000 */
        /* <DEDUP_REMOVED lines=11> */
[----:B-1----:R-:W-:Y:S02]  /*7680*/  @P0 FADD R17, R16, R17 ;  /* 0x0000001110110221 */ /* 0x002fe40000000000 */
[----:B------:R-:W-:Y:S02]  /*7690*/  FMUL.FTZ R16, R132, R205 ;  /* 0x000000cd84107220 */ /* 0x000fe40000410000 */
[----:B------:R-:W-:Y:S01]  /*76a0*/  FFMA.FTZ R164, R173, R145, R164 ;  /* 0x00000091ada47223 */ /* 0x000fe200000100a4 */
[----:B------:R-:W1:Y:S01]  /*76b0*/  SHFL.DOWN P0, R20, R17, 0x8, 0x1f ;  /* 0x09001f0011147f89 */ /* 0x000e620000000000 */
[----:B------:R-:W-:-:S02]  /*76c0*/  FMUL.FTZ R199, R199, R16 ;  /* 0x00000010c7c77220 */ /* 0x000fc40000410000 */
[----:B------:R-:W-:Y:S02]  /*76d0*/  FFMA.FTZ R16, R167, R12, R231 ;  /* 0x0000000ca7107223 */ /* 0x000fe400000100e7 */
[----:B------:R-:W-:Y:S02]  /*76e0*/  FMUL.FTZ R12, R132, R233 ;  /* 0x000000e9840c7220 */ /* 0x000fe40000410000 */
[----:B------:R-:W-:Y:S02]  /*76f0*/  FADD.FTZ R131, R16, R131 ;  /* 0x0000008310837221 */ /* 0x000fe40000010000 */
[----:B------:R-:W-:Y:S02]  /*7700*/  FMUL.FTZ R12, R191, R12 ;  /* 0x0000000cbf0c7220 */ /* 0x000fe40000410000 */
[----:B------:R-:W-:Y:S02]  /*7710*/  FFMA.FTZ R16, R163, R14, R225 ;  /* 0x0000000ea3107223 */ /* 0x000fe400000100e1 */
[----:B------:R-:W-:-:S02]  /*7720*/  FFMA.FTZ R165, R165, R13, R12 ;  /* 0x0000000da5a57223 */ /* 0x000fc4000001000c */
[----:B------:R-:W-:Y:S02]  /*7730*/  FMUL.FTZ R12, R132, R29 ;  /* 0x0000001d840c7220 */ /* 0x000fe40000410000 */
[-C--:B------:R-:W-:Y:S02]  /*7740*/  FMUL.FTZ R13, R140, R157.reuse ;  /* 0x0000009d8c0d7220 */ /* 0x080fe40000410000 */
[----:B------:R-:W-:Y:S02]  /*7750*/  FMUL.FTZ R201, R201, R12 ;  /* 0x0000000cc9c97220 */ /* 0x000fe40000410000 */
[----:B------:R-:W-:Y:S02]  /*7760*/  FMUL.FTZ R12, R132, R157 ;  /* 0x0000009d840c7220 */ /* 0x000fe40000410000 */
[----:B------:R-:W-:Y:S02]  /*7770*/  FFMA.FTZ R108, R13, R90, R108 ;  /* 0x0000005a0d6c7223 */ /* 0x000fe4000001006c */
[----:B-1----:R-:W-:Y:S01]  /*7780*/  @P0 FADD R20, R17, R20 ;  /* 0x0000001411140221 */ /* 0x002fe20000000000 */
[----:B------:R-:W-:Y:S01]  /*7790*/  ISETP.NE.AND P0, PT, R58, RZ, PT ;  /* 0x000000ff3a00720c */ /* 0x000fe20003f05270 */
[----:B------:R-:W-:-:S02]  /*77a0*/  FMUL.FTZ R14, R189, R12 ;  /* 0x0000000cbd0e7220 */ /* 0x000fc40000410000 */
[-C--:B------:R-:W-:Y:S01]  /*77b0*/  FMUL.FTZ R12, R139, R209.reuse ;  /* 0x000000d18b0c7220 */ /* 0x080fe20000410000 */
[----:B------:R-:W1:Y:S01]  /*77c0*/  SHFL.DOWN P1, R15, R20, 0x10, 0x1f ;  /* 0x0a001f00140f7f89 */ /* 0x000e620000020000 */
[----:B------:R-:W-:Y:S02]  /*77d0*/  FMUL.FTZ R209, R132, R209 ;  /* 0x000000d184d17220 */ /* 0x000fe40000410000 */
[----:B------:R-:W-:Y:S02]  /*77e0*/  FFMA.FTZ R13, R161, R13, R14 ;  /* 0x0000000da10d7223 */ /* 0x000fe4000001000e */
[----:B------:R-:W-:Y:S02]  /*77f0*/  FMUL.FTZ R209, R158, R209 ;  /* 0x000000d19ed17220 */ /* 0x000fe40000410000 */
[----:B------:R-:W-:Y:S02]  /*7800*/  FFMA.FTZ R113, R12, R92, R113 ;  /* 0x0000005c0c717223 */ /* 0x000fe40000010071 */
[----:B------:R-:W-:-:S02]  /*7810*/  FFMA.FTZ R14, R159, R12, R209 ;  /* 0x0000000c9f0e7223 */ /* 0x000fc400000100d1 */
[C---:B------:R-:W-:Y:S02]  /*7820*/  FMUL.FTZ R12, R132.reuse, R207 ;  /* 0x000000cf840c7220 */ /* 0x040fe40000410000 */
[-C--:B------:R-:W-:Y:S02]  /*7830*/  FMUL.FTZ R132, R132, R25.reuse ;  /* 0x0000001984847220 */ /* 0x080fe40000410000 */
[----:B------:R-:W-:Y:S02]  /*7840*/  FMUL.FTZ R25, R26, R25 ;  /* 0x000000191a197220 */ /* 0x000fe40000410000 */
[----:B------:R-:W-:Y:S02]  /*7850*/  FMUL.FTZ R12, R187, R12 ;  /* 0x0000000cbb0c7220 */ /* 0x000fe40000410000 */
[----:B------:R-:W-:Y:S02]  /*7860*/  FMUL.FTZ R132, R185, R132 ;  /* 0x00000084b9847220 */ /* 0x000fe40000410000 */
[----:B------:R-:W-:-:S02]  /*7870*/  FFMA.FTZ R166, R177, R147, R166 ;  /* 0x00000093b1a67223 */ /* 0x000fc400000100a6 */
[----:B------:R-:W-:Y:S02]  /*7880*/  FFMA.FTZ R199, R179, R150, R199 ;  /* 0x00000096b3c77223 */ /* 0x000fe400000100c7 */
[----:B-1----:R-:W-:Y:S02]  /*7890*/  @P1 FADD R15, R20, R15 ;  /* 0x0000000f140f1221 */ /* 0x002fe40000000000 */
        /* <DEDUP_REMOVED lines=36> */
.L_x_6652:
[----:B-1----:R-:W-:Y:S05]  /*7ae0*/  BSYNC B0 ;  /* 0x0000000000007941 */ /* 0x002fea0003800000 */
.L_x_6651:
[----:B------:R-:W-:Y:S02]  /*7af0*/  IADD3 R137, R137, 0x1, RZ ;  /* 0x0000000189897810 */ /* 0x000fe40007ffe0ff */
[----:B------:R-:W-:Y:S02]  /*7b00*/  IADD3 R134, P1, R134, 0x1, RZ ;  /* 0x0000000186867810 */ /* 0x000fe40007f3e0ff */
[----:B------:R-:W-:Y:S02]  /*7b10*/  ISETP.GE.AND P0, PT, R137, c[0x0][0x16c], PT ;  /* 0x00005b0089007a0c */ /* 0x000fe40003f06270 */
[----:B------:R-:W-:-:S11]  /*7b20*/  IADD3.X R133, RZ, R133, RZ, P1, !PT ;  /* 0x00000085ff857210 */ /* 0x000fd60000ffe4ff */
[----:B------:R-:W-:Y:S01]  /*7b30*/  @P0 CALL.REL.NOINC `(.L_x_6616) ;  /* 0x0000001000000944 */ /* 0x000fe20003c00000 */
[----:B------:R-:W-:Y:S05]  /*7b40*/  BRA `(.L_x_6653) ;  /* 0xffffcd2000007947 */ /* 0x000fea000383ffff */
.L_x_6616:
[----:B------:R-:W-:Y:S06]  /*7b50*/  BAR.SYNC.DEFER_BLOCKING 0x0 ;  /* 0x0000000000007b1d */ /* 0x000fec0000010000 */
[----:B------:R-:W2:Y:S04]  /*7b60*/  LDG.E.128 R4, [R42.64] ;  /* 0x000000042a047981 */ /* 0x000ea8000c1e1d00 */
[----:B------:R-:W4:Y:S01]  /*7b70*/  LDG.E.128 R8, [R42.64+0x200] ;  /* 0x000200042a087981 */ /* 0x000f22000c1e1d00 */
[----:B------:R-:W-:-:S03]  /*7b80*/  IADD3 R47, R47, 0x1, RZ ;  /* 0x000000012f2f7810 */ /* 0x000fc60007ffe0ff */
[----:B--2---:R-:W-:Y:S04]  /*7b90*/  STS.128 [R58.X16], R4 ;  /* 0x000000043a007388 */ /* 0x004fe8000000cc00 */
        /* <DEDUP_REMOVED lines=20> */
[----:B------:R-:W4:Y:S01]  /*7ce0*/  @!P3 MUFU.EX2 R11, R11 ;  /* 0x0000000b000bb308 */ /* 0x000f220000000800 */
[----:B------:R-:W-:Y:S02]  /*7cf0*/  @!P2 FMUL.FTZ R17, R4, -1.4426950216293334961 ;  /* 0xbfb8aa3b0411a820 */ /* 0x000fe40000410000 */
[----:B------:R-:W5:Y:S01]  /*7d00*/  LDS.128 R4, [R44+0x10] ;  /* 0x000010002c047984 */ /* 0x000f620000000c00 */
[C---:B------:R-:W-:Y:S02]  /*7d10*/  IMAD R19, R63.reuse, c[0x0][0x2dc], R12 ;  /* 0x0000b7003f137a24 */ /* 0x040fe400078e020c */
[----:B-1----:R-:W-:Y:S02]  /*7d20*/  IMAD.WIDE.U32 R8, R63, c[0x0][0x2d8], R2 ;  /* 0x0000b6003f087a25 */ /* 0x002fe400078e0002 */
[----:B------:R1:W3:Y:S02]  /*7d30*/  @!P0 MUFU.EX2 R16, R13 ;  /* 0x0000000d00108308 */ /* 0x0002e40000000800 */
[----:B--2---:R-:W-:Y:S01]  /*7d40*/  @!P1 FADD.FTZ R12, R10, 1 ;  /* 0x3f8000000a0c9421 */ /* 0x004fe20000010000 */
[----:B------:R-:W-:Y:S01]  /*7d50*/  IADD3 R9, R9, R19, RZ ;  /* 0x0000001309097210 */ /* 0x000fe20007ffe0ff */
[----:B------:R-:W-:-:S02]  /*7d60*/  IMAD R19, R65, c[0x0][0x2e0], RZ ;  /* 0x0000b80041137a24 */ /* 0x000fc400078e02ff */
[----:B------:R-:W-:Y:S02]  /*7d70*/  IMAD.WIDE.U32 R2, R63, c[0x0][0x2f8], R2 ;  /* 0x0000be003f027a25 */ /* 0x000fe400078e0002 */
[----:B------:R-:W2:Y:S01]  /*7d80*/  @!P1 MUFU.RCP R12, R12 ;  /* 0x0000000c000c9308 */ /* 0x000ea20000001000 */
[----:B-1----:R-:W-:Y:S01]  /*7d90*/  PRMT R13, RZ, 0x5410, R14 ;  /* 0x00005410ff0d7816 */ /* 0x002fe2000000000e */
[----:B------:R-:W-:-:S04]  /*7da0*/  IMAD R19, R66, c[0x0][0x2e4], R19 ;  /* 0x0000b90042137a24 */ /* 0x000fc800078e0213 */
[----:B------:R-:W-:Y:S02]  /*7db0*/  FADD.FTZ R18, R13, R62 ;  /* 0x0000003e0d127221 */ /* 0x000fe40000010000 */
[----:B----4-:R-:W-:Y:S01]  /*7dc0*/  @!P3 FADD.FTZ R13, R11, 1 ;  /* 0x3f8000000b0db421 */ /* 0x010fe20000010000 */
[----:B------:R-:W1:Y:S01]  /*7dd0*/  @!P2 MUFU.EX2 R17, R17 ;  /* 0x000000110011a308 */ /* 0x000e620000000800 */
[----:B------:R-:W-:Y:S01]  /*7de0*/  IMAD.WIDE.U32 R10, R66, c[0x0][0x2e0], R8 ;  /* 0x0000b800420a7a25 */ /* 0x000fe200078e0008 */
[----:B------:R-:W-:Y:S02]  /*7df0*/  PRMT R9, RZ, 0x7610, R14 ;  /* 0x00007610ff097816 */ /* 0x000fe4000000000e */
[----:B------:R-:W-:Y:S01]  /*7e00*/  FSETP.GTU.FTZ.AND P6, PT, R18, 20, PT ;  /* 0x41a000001200780b */ /* 0x000fe20003fdc000 */
[----:B---3--:R-:W-:Y:S01]  /*7e10*/  @!P0 FADD.FTZ R16, R16, 1 ;  /* 0x3f80000010108421 */ /* 0x008fe20000010000 */
[----:B------:R-:W-:Y:S01]  /*7e20*/  IADD3 R21, R11, R19, RZ ;  /* 0x000000130b157210 */ /* 0x000fe20007ffe0ff */
[--C-:B------:R-:W-:Y:S01]  /*7e30*/  FADD.FTZ R14, R9, R62.reuse ;  /* 0x0000003e090e7221 */ /* 0x100fe20000010000 */
[----:B------:R-:W3:Y:S01]  /*7e40*/  @!P3 MUFU.RCP R13, R13 ;  /* 0x0000000d000db308 */ /* 0x000ee20000001000 */
[----:B------:R-:W-:Y:S01]  /*7e50*/  PRMT R9, RZ, 0x5410, R15 ;  /* 0x00005410ff097816 */ /* 0x000fe2000000000f */
[----:B--2---:R-:W-:Y:S01]  /*7e60*/  @!P1 FMUL.FTZ R125, R125, R12 ;  /* 0x0000000c7d7d9220 */ /* 0x004fe20000410000 */
[----:B------:R-:W-:Y:S01]  /*7e70*/  LEA R8, P4, R10, c[0x0][0x330], 0x1 ;  /* 0x0000cc000a087a11 */ /* 0x000fe200078808ff */
[----:B------:R-:W-:Y:S01]  /*7e80*/  BAR.SYNC.DEFER_BLOCKING 0x0 ;  /* 0x0000000000007b1d */ /* 0x000fe20000010000 */
[----:B------:R-:W-:Y:S01]  /*7e90*/  FSETP.GTU.FTZ.AND P5, PT, R14, 20, PT ;  /* 0x41a000000e00780b */ /* 0x000fe20003fbc000 */
[----:B------:R-:W-:Y:S01]  /*7ea0*/  FADD.FTZ R20, R9, R62 ;  /* 0x0000003e09147221 */ /* 0x000fe20000010000 */
[----:B------:R-:W-:Y:S01]  /*7eb0*/  LEA.HI.X R9, R10, c[0x0][0x334], R21, 0x1, P4 ;  /* 0x0000cd000a097a11 */ /* 0x000fe200020f0c15 */
[----:B-1----:R-:W-:Y:S01]  /*7ec0*/  @!P2 FADD.FTZ R17, R17, 1 ;  /* 0x3f8000001111a421 */ /* 0x002fe20000010000 */
[----:B------:R-:W-:Y:S01]  /*7ed0*/  PRMT R15, RZ, 0x7610, R15 ;  /* 0x00007610ff0f7816 */ /* 0x000fe2000000000f */
[----:B------:R-:W-:Y:S01]  /*7ee0*/  @!P6 FMUL.FTZ R11, R18, -1.4426950216293334961 ;  /* 0xbfb8aa3b120be820 */ /* 0x000fe20000410000 */
[----:B------:R-:W-:Y:S01]  /*7ef0*/  FSETP.GTU.FTZ.AND P4, PT, R20, 20, PT ;  /* 0x41a000001400780b */ /* 0x000fe20003f9c000 */
[----:B------:R1:W2:Y:S01]  /*7f00*/  @!P0 MUFU.RCP R19, R16 ;  /* 0x0000001000138308 */ /* 0x0002a20000001000 */
[----:B------:R-:W-:-:S04]  /*7f10*/  IMAD.WIDE R8, R45, 0x10, R8 ;  /* 0x000000102d087825 */ /* 0x000fc800078e0208 */
[----:B---3--:R-:W-:Y:S01]  /*7f20*/  @!P3 FMUL.FTZ R122, R122, R13 ;  /* 0x0000000d7a7ab220 */ /* 0x008fe20000410000 */
[----:B-----5:R-:W-:Y:S01]  /*7f30*/  PRMT R13, RZ, 0x5410, R4 ;  /* 0x00005410ff0d7816 */ /* 0x020fe20000000004 */
[--C-:B------:R-:W-:Y:S01]  /*7f40*/  FADD.FTZ R15, R15, R62.reuse ;  /* 0x0000003e0f0f7221 */ /* 0x100fe20000010000 */
[----:B------:R-:W3:Y:S01]  /*7f50*/  @!P6 MUFU.EX2 R11, R11 ;  /* 0x0000000b000be308 */ /* 0x000ee20000000800 */
[----:B------:R-:W-:Y:S02]  /*7f60*/  @!P5 FMUL.FTZ R10, R14, -1.4426950216293334961 ;  /* 0xbfb8aa3b0e0ad820 */ /* 0x000fe40000410000 */
[----:B------:R-:W-:Y:S01]  /*7f70*/  FADD.FTZ R14, R13, R62 ;  /* 0x0000003e0d0e7221 */ /* 0x000fe20000010000 */
[----:B------:R-:W-:Y:S01]  /*7f80*/  PRMT R13, RZ, 0x7610, R4 ;  /* 0x00007610ff0d7816 */ /* 0x000fe20000000004 */
[----:B------:R-:W-:Y:S01]  /*7f90*/  @!P4 FMUL.FTZ R4, R20, -1.4426950216293334961 ;  /* 0xbfb8aa3b1404c820 */ /* 0x000fe20000410000 */
[----:B------:R-:W-:Y:S02]  /*7fa0*/  FSETP.GTU.FTZ.AND P3, PT, R15, 20, PT ;  /* 0x41a000000f00780b */ /* 0x000fe40003f7c000 */
[----:B------:R-:W-:Y:S01]  /*7fb0*/  FSETP.GTU.FTZ.AND P1, PT, R14, 20, PT ;  /* 0x41a000000e00780b */ /* 0x000fe20003f3c000 */
[----:B-1----:R-:W-:Y:S01]  /*7fc0*/  FADD.FTZ R16, R13, R62 ;  /* 0x0000003e0d107221 */ /* 0x002fe20000010000 */
[----:B------:R-:W1:Y:S01]  /*7fd0*/  @!P5 MUFU.EX2 R10, R10 ;  /* 0x0000000a000ad308 */ /* 0x000e620000000800 */
[----:B--2---:R-:W-:-:S03]  /*7fe0*/  @!P0 FMUL.FTZ R124, R124, R19 ;  /* 0x000000137c7c8220 */ /* 0x004fc60000410000 */
[----:B------:R-:W-:Y:S01]  /*7ff0*/  FSETP.GTU.FTZ.AND P0, PT, R16, 20, PT ;  /* 0x41a000001000780b */ /* 0x000fe20003f1c000 */
[----:B---3--:R-:W-:-:S03]  /*8000*/  @!P6 FADD.FTZ R11, R11, 1 ;  /* 0x3f8000000b0be421 */ /* 0x008fc60000010000 */
[----:B------:R-:W2:Y:S01]  /*8010*/  @!P4 MUFU.EX2 R4, R4 ;  /* 0x000000040004c308 */ /* 0x000ea20000000800 */
[----:B------:R-:W-:Y:S02]  /*8020*/  @!P3 FMUL.FTZ R12, R15, -1.4426950216293334961 ;  /* 0xbfb8aa3b0f0cb820 */ /* 0x000fe40000410000 */
[----:B------:R-:W-:-:S05]  /*8030*/  @!P1 FMUL.FTZ R13, R14, -1.4426950216293334961 ;  /* 0xbfb8aa3b0e0d9820 */ /* 0x000fca0000410000 */
[----:B------:R3:W4:Y:S01]  /*8040*/  @!P6 MUFU.RCP R15, R11 ;  /* 0x0000000b000fe308 */ /* 0x0007220000001000 */
[----:B-1----:R-:W-:Y:S02]  /*8050*/  @!P5 FADD.FTZ R10, R10, 1 ;  /* 0x3f8000000a0ad421 */ /* 0x002fe40000010000 */
[----:B------:R-:W-:-:S05]  /*8060*/  @!P0 FMUL.FTZ R14, R16, -1.4426950216293334961 ;  /* 0xbfb8aa3b100e8820 */ /* 0x000fca0000410000 */
[----:B------:R-:W1:Y:S01]  /*8070*/  @!P3 MUFU.EX2 R12, R12 ;  /* 0x0000000c000cb308 */ /* 0x000e620000000800 */
[----:B--2---:R-:W-:Y:S01]  /*8080*/  @!P4 FADD.FTZ R4, R4, 1 ;  /* 0x3f8000000404c421 */ /* 0x004fe20000010000 */
[--C-:B---3--:R-:W-:Y:S02]  /*8090*/  PRMT R11, RZ, 0x5410, R5.reuse ;  /* 0x00005410ff0b7816 */ /* 0x108fe40000000005 */
[----:B------:R-:W-:-:S03]  /*80a0*/  PRMT R5, RZ, 0x7610, R5 ;  /* 0x00007610ff057816 */ /* 0x000fc60000000005 */
[--C-:B------:R-:W-:Y:S01]  /*80b0*/  FADD.FTZ R18, R11, R62.reuse ;  /* 0x0000003e0b127221 */ /* 0x100fe20000010000 */
[----:B------:R-:W2:Y:S01]  /*80c0*/  @!P1 MUFU.EX2 R13, R13 ;  /* 0x0000000d000d9308 */ /* 0x000ea20000000800 */
[----:B------:R-:W-:Y:S01]  /*80d0*/  FADD.FTZ R11, R5, R62 ;  /* 0x0000003e050b7221 */ /* 0x000fe20000010000 */
[----:B------:R-:W-:Y:S01]  /*80e0*/  PRMT R5, RZ, 0x5410, R6 ;  /* 0x00005410ff057816 */ /* 0x000fe20000000006 */
[----:B----4-:R-:W-:-:S03]  /*80f0*/  @!P6 FMUL.FTZ R126, R126, R15 ;  /* 0x0000000f7e7ee220 */ /* 0x010fc60000410000 */
[----:B------:R-:W-:Y:S01]  /*8100*/  FSETP.GTU.FTZ.AND P6, PT, R11, 20, PT ;  /* 0x41a000000b00780b */ /* 0x000fe20003fdc000 */
[----:B------:R-:W-:Y:S01]  /*8110*/  FADD.FTZ R15, R5, R62 ;  /* 0x0000003e050f7221 */ /* 0x000fe20000010000 */
[----:B------:R-:W3:Y:S01]  /*8120*/  @!P2 MUFU.RCP R16, R17 ;  /* 0x000000110010a308 */ /* 0x000ee20000001000 */
[----:B-1----:R-:W-:Y:S01]  /*8130*/  @!P3 FADD.FTZ R12, R12, 1 ;  /* 0x3f8000000c0cb421 */ /* 0x002fe20000010000 */
[----:B------:R-:W-:-:S06]  /*8140*/  PRMT R5, RZ, 0x7610, R6 ;  /* 0x00007610ff057816 */ /* 0x000fcc0000000006 */
[----:B------:R-:W1:Y:S01]  /*8150*/  @!P4 MUFU.RCP R19, R4 ;  /* 0x000000040013c308 */ /* 0x000e620000001000 */
[----:B--2---:R-:W-:-:S07]  /*8160*/  @!P1 FADD.FTZ R13, R13, 1 ;  /* 0x3f8000000d0d9421 */ /* 0x004fce0000010000 */
[----:B------:R-:W2:Y:S01]  /*8170*/  @!P5 MUFU.RCP R10, R10 ;  /* 0x0000000a000ad308 */ /* 0x000ea20000001000 */
[----:B---3--:R-:W-:Y:S01]  /*8180*/  @!P2 FMUL.FTZ R127, R127, R16 ;  /* 0x000000107f7fa220 */ /* 0x008fe20000410000 */
[----:B------:R-:W-:-:S06]  /*8190*/  FSETP.GTU.FTZ.AND P2, PT, R18, 20, PT ;  /* 0x41a000001200780b */ /* 0x000fcc0003f5c000 */
[----:B------:R-:W3:Y:S01]  /*81a0*/  @!P3 MUFU.RCP R12, R12 ;  /* 0x0000000c000cb308 */ /* 0x000ee20000001000 */
        /* <DEDUP_REMOVED lines=10> */
[----:B------:R-:W2:Y:S01]  /*8250*/  @!P0 MUFU.EX2 R14, R14 ;  /* 0x0000000e000e8308 */ /* 0x000ea20000000800 */
[----:B------:R-:W-:Y:S01]  /*8260*/  FSETP.GTU.FTZ.AND P5, PT, R10, 20, PT ;  /* 0x41a000000a00780b */ /* 0x000fe20003fbc000 */
[----:B------:R-:W-:-:S02]  /*8270*/  FADD.FTZ R11, R11, R62 ;  /* 0x0000003e0b0b7221 */ /* 0x000fc40000010000 */
[----:B------:R-:W-:Y:S02]  /*8280*/  FADD.FTZ R17, R7, R62 ;  /* 0x0000003e07117221 */ /* 0x000fe40000010000 */
[----:B---3--:R-:W-:Y:S01]  /*8290*/  @!P3 FMUL.FTZ R131, R131, R12 ;  /* 0x0000000c8383b220 */ /* 0x008fe20000410000 */
[----:B------:R-:W-:Y:S01]  /*82a0*/  FSETP.GTU.FTZ.AND P3, PT, R11, 20, PT ;  /* 0x41a000000b00780b */ /* 0x000fe20003f7c000 */
[----:B-1----:R-:W-:Y:S01]  /*82b0*/  @!P1 FMUL.FTZ R123, R123, R16 ;  /* 0x000000107b7b9220 */ /* 0x002fe20000410000 */
[----:B------:R-:W-:Y:S01]  /*82c0*/  FSETP.GTU.FTZ.AND P1, PT, R17, 20, PT ;  /* 0x41a000001100780b */ /* 0x000fe20003f3c000 */
[----:B------:R-:W1:Y:S04]  /*82d0*/  @!P2 MUFU.EX2 R4, R4 ;  /* 0x000000040004a308 */ /* 0x000e680000000800 */
[----:B------:R-:W-:-:S02]  /*82e0*/  @!P5 FMUL.FTZ R7, R10, -1.4426950216293334961 ;  /* 0xbfb8aa3b0a07d820 */ /* 0x000fc40000410000 */
[----:B--2---:R-:W-:Y:S02]  /*82f0*/  @!P0 FADD.FTZ R14, R14, 1 ;  /* 0x3f8000000e0e8421 */ /* 0x004fe40000010000 */
[----:B------:R-:W2:Y:S02]  /*8300*/  @!P6 MUFU.EX2 R5, R5 ;  /* 0x000000050005e308 */ /* 0x000ea40000000800 */
[----:B------:R-:W-:Y:S02]  /*8310*/  @!P3 FMUL.FTZ R13, R11, -1.4426950216293334961 ;  /* 0xbfb8aa3b0b0db820 */ /* 0x000fe40000410000 */
[----:B------:R-:W-:-:S04]  /*8320*/  @!P1 FMUL.FTZ R15, R17, -1.4426950216293334961 ;  /* 0xbfb8aa3b110f9820 */ /* 0x000fc80000410000 */
[----:B------:R3:W4:Y:S01]  /*8330*/  @!P4 MUFU.EX2 R12, R6 ;  /* 0x00000006000cc308 */ /* 0x0007220000000800 */
[----:B-1----:R-:W-:Y:S01]  /*8340*/  @!P2 FADD.FTZ R10, R4, 1 ;  /* 0x3f800000040aa421 */ /* 0x002fe20000010000 */
[----:B------:R-:W-:-:S06]  /*8350*/  F2FP.BF16.PACK_AB R4, R115, R112 ;  /* 0x000000707304723e */ /* 0x000fcc00000010ff */
[----:B------:R1:W-:Y:S01]  /*8360*/  @!P5 MUFU.EX2 R16, R7 ;  /* 0x000000070010d308 */ /* 0x0003e20000000800 */
[----:B--2---:R-:W-:Y:S01]  /*8370*/  @!P6 FADD.FTZ R11, R5, 1 ;  /* 0x3f800000050be421 */ /* 0x004fe20000010000 */
[----:B---3--:R-:W-:Y:S02]  /*8380*/  F2FP.BF16.PACK_AB R6, R111, R108 ;  /* 0x0000006c6f06723e */ /* 0x008fe400000010ff */
[----:B------:R-:W-:-:S04]  /*8390*/  F2FP.BF16.PACK_AB R5, R113, R110 ;  /* 0x0000006e7105723e */ /* 0x000fc800000010ff */
[----:B------:R2:W3:Y:S01]  /*83a0*/  @!P3 MUFU.EX2 R25, R13 ;  /* 0x0000000d0019b308 */ /* 0x0004e20000000800 */
[----:B----4-:R-:W-:Y:S01]  /*83b0*/  @!P4 FADD.FTZ R24, R12, 1 ;  /* 0x3f8000000c18c421 */ /* 0x010fe20000010000 */
[----:B-1----:R-:W-:Y:S02]  /*83c0*/  F2FP.BF16.PACK_AB R7, R109, R106 ;  /* 0x0000006a6d07723e */ /* 0x002fe400000010ff */
[----:B------:R-:W-:-:S03]  /*83d0*/  F2FP.BF16.PACK_AB R12, R107, R104 ;  /* 0x000000686b0c723e */ /* 0x000fc600000010ff */
[----:B------:R1:W-:Y:S01]  /*83e0*/  STS.128 [R44], R4 ;  /* 0x000000042c007388 */ /* 0x0003e20000000c00 */
[----:B------:R4:W5:Y:S01]  /*83f0*/  @!P1 MUFU.EX2 R26, R15 ;  /* 0x0000000f001a9308 */ /* 0x0009620000000800 */
[----:B--2---:R-:W-:-:S07]  /*8400*/  F2FP.BF16.PACK_AB R13, R105, R102 ;  /* 0x00000066690d723e */ /* 0x004fce00000010ff */
[----:B------:R2:W0:Y:S01]  /*8410*/  @!P0 MUFU.RCP R27, R14 ;  /* 0x0000000e001b8308 */ /* 0x0004220000001000 */
[----:B----4-:R-:W-:Y:S01]  /*8420*/  F2FP.BF16.PACK_AB R15, R101, R98 ;  /* 0x00000062650f723e */ /* 0x010fe200000010ff */
[----:B---3--:R-:W-:Y:S02]  /*8430*/  @!P3 FADD.FTZ R25, R25, 1 ;  /* 0x3f8000001919b421 */ /* 0x008fe40000010000 */
[----:B-1----:R-:W-:-:S04]  /*8440*/  FADD.FTZ R5, R125, R60 ;  /* 0x0000003c7d057221 */ /* 0x002fc80000010000 */
[----:B------:R1:W3:Y:S01]  /*8450*/  @!P2 MUFU.RCP R28, R10 ;  /* 0x0000000a001ca308 */ /* 0x0002e20000001000 */
[----:B--2---:R-:W-:Y:S01]  /*8460*/  F2FP.BF16.PACK_AB R14, R103, R100 ;  /* 0x00000064670e723e */ /* 0x004fe200000010ff */
[----:B-----5:R-:W-:Y:S02]  /*8470*/  @!P1 FADD.FTZ R26, R26, 1 ;  /* 0x3f8000001a1a9421 */ /* 0x020fe40000010000 */
[----:B------:R-:W-:Y:S02]  /*8480*/  FADD.FTZ R5, R5, R122 ;  /* 0x0000007a05057221 */ /* 0x000fe40000010000 */
[----:B------:R2:W-:Y:S01]  /*8490*/  STS.128 [R44+0x10], R12 ;  /* 0x0000100c2c007388 */ /* 0x0005e20000000c00 */
[----:B------:R-:W-:-:S06]  /*84a0*/  NOP ;  /* 0x0000000000007918 */ /* 0x000fcc0000000000 */
[----:B-1----:R-:W-:Y:S01]  /*84b0*/  @!P5 FADD.FTZ R10, R16, 1 ;  /* 0x3f800000100ad421 */ /* 0x002fe20000010000 */
[----:B------:R-:W1:Y:S01]  /*84c0*/  LDS.128 R20, [R58.X16+0x200] ;  /* 0x000200003a147984 */ /* 0x000e62000000cc00 */
[----:B------:R-:W4:Y:S01]  /*84d0*/  @!P6 MUFU.RCP R11, R11 ;  /* 0x0000000b000be308 */ /* 0x000f220000001000 */
[----:B0-----:R-:W-:Y:S02]  /*84e0*/  @!P0 FMUL.FTZ R120, R120, R27 ;  /* 0x0000001b78788220 */ /* 0x001fe40000410000 */
[----:B------:R-:W0:Y:S01]  /*84f0*/  LDS.128 R16, [R58.X16] ;  /* 0x000000003a107984 */ /* 0x000e22000000cc00 */
[----:B---3--:R-:W-:Y:S01]  /*8500*/  @!P2 FMUL.FTZ R121, R121, R28 ;  /* 0x0000001c7979a220 */ /* 0x008fe20000410000 */
[----:B------:R-:W-:Y:S01]  /*8510*/  IADD3 R51, P2, R51, -0x400, RZ ;  /* 0xfffffc0033337810 */ /* 0x000fe20007f5e0ff */
[----:B------:R-:W-:Y:S01]  /*8520*/  FADD.FTZ R4, R5, R124 ;  /* 0x0000007c05047221 */ /* 0x000fe20000010000 */
[----:B--2---:R-:W-:Y:S01]  /*8530*/  F2FP.BF16.PACK_AB R12, R122, R125 ;  /* 0x0000007d7a0c723e */ /* 0x004fe200000010ff */
[----:B------:R-:W2:Y:S01]  /*8540*/  @!P4 MUFU.RCP R24, R24 ;  /* 0x000000180018c308 */ /* 0x000ea20000001000 */
[----:B------:R-:W-:Y:S01]  /*8550*/  F2FP.BF16.PACK_AB R13, R127, R124 ;  /* 0x0000007c7f0d723e */ /* 0x000fe200000010ff */
[----:B------:R-:W-:Y:S01]  /*8560*/  FADD.FTZ R127, R4, R127 ;  /* 0x0000007f047f7221 */ /* 0x000fe20000010000 */
[----:B------:R-:W-:Y:S01]  /*8570*/  F2FP.BF16.PACK_AB R15, R131, R128 ;  /* 0x00000080830f723e */ /* 0x000fe200000010ff */
[----:B------:R-:W-:Y:S01]  /*8580*/  IMAD R4, R155, c[0x0][0x2f8], RZ ;  /* 0x0000be009b047a24 */ /* 0x000fe200078e02ff */
[----:B------:R-:W-:Y:S01]  /*8590*/  F2FP.BF16.PACK_AB R14, R129, R126 ;  /* 0x0000007e810e723e */ /* 0x000fe200000010ff */
[----:B------:R-:W-:Y:S01]  /*85a0*/  FADD.FTZ R126, R127, R126 ;  /* 0x0000007e7f7e7221 */ /* 0x000fe20000010000 */
[----:B------:R-:W-:Y:S01]  /*85b0*/  IADD3.X R50, R50, -0x1, RZ, P2, !PT ;  /* 0xffffffff32327810 */ /* 0x000fe200017fe4ff */
[----:B------:R-:W3:Y:S01]  /*85c0*/  @!P5 MUFU.RCP R29, R10 ;  /* 0x0000000a001dd308 */ /* 0x000ee20000001000 */
[----:B----4-:R-:W-:-:S02]  /*85d0*/  @!P6 FMUL.FTZ R118, R118, R11 ;  /* 0x0000000b7676e220 */ /* 0x010fc40000410000 */
[----:B------:R-:W-:Y:S02]  /*85e0*/  IMAD R5, R63, c[0x0][0x2fc], R4 ;  /* 0x0000bf003f057a24 */ /* 0x000fe400078e0204 */
[----:B------:R-:W-:-:S03]  /*85f0*/  FADD.FTZ R129, R126, R129 ;  /* 0x000000817e817221 */ /* 0x000fc60000010000 */
[----:B------:R4:W5:Y:S01]  /*8600*/  @!P3 MUFU.RCP R30, R25 ;  /* 0x00000019001eb308 */ /* 0x0009620000001000 */
[----:B--2---:R-:W-:Y:S01]  /*8610*/  @!P4 FMUL.FTZ R119, R119, R24 ;  /* 0x000000187777c220 */ /* 0x004fe20000410000 */
[----:B------:R-:W-:Y:S01]  /*8620*/  F2FP.BF16.PACK_AB R24, R120, R123 ;  /* 0x0000007b7818723e */ /* 0x000fe200000010ff */
[----:B------:R-:W-:Y:S01]  /*8630*/  FADD.FTZ R128, R129, R128 ;  /* 0x0000008081807221 */ /* 0x000fe20000010000 */
[----:B------:R-:W-:Y:S01]  /*8640*/  IADD3 R3, R3, R5, RZ ;  /* 0x0000000503037210 */ /* 0x000fe20007ffe0ff */
[----:B------:R-:W-:Y:S01]  /*8650*/  IMAD R5, R65, c[0x0][0x300], RZ ;  /* 0x0000c00041057a24 */ /* 0x000fe200078e02ff */
[----:B------:R-:W-:Y:S01]  /*8660*/  IADD3 R52, P4, R52, -0x400, RZ ;  /* 0xfffffc0034347810 */ /* 0x000fe20007f9e0ff */
[----:B------:R-:W-:Y:S01]  /*8670*/  FADD.FTZ R128, R128, R131 ;  /* 0x0000008380807221 */ /* 0x000fe20000010000 */
[----:B------:R2:W0:Y:S01]  /*8680*/  @!P1 MUFU.RCP R31, R26 ;  /* 0x0000001a001f9308 */ /* 0x0004220000001000 */
[----:B---3--:R-:W-:Y:S01]  /*8690*/  @!P5 FMUL.FTZ R116, R116, R29 ;  /* 0x0000001d7474d220 */ /* 0x008fe20000410000 */
[----:B----4-:R-:W-:Y:S01]  /*86a0*/  F2FP.BF16.PACK_AB R25, R118, R121 ;  /* 0x000000797619723e */ /* 0x010fe200000010ff */
[----:B------:R-:W-:Y:S01]  /*86b0*/  IMAD R5, R66, c[0x0][0x304], R5 ;  /* 0x0000c10042057a24 */ /* 0x000fe200078e0205 */
[----:B------:R-:W-:Y:S01]  /*86c0*/  IADD3 R56, P5, R56, -0x400, RZ ;  /* 0xfffffc0038387810 */ /* 0x000fe20007fbe0ff */
[----:B------:R-:W-:Y:S01]  /*86d0*/  IMAD.WIDE.U32 R2, R66, c[0x0][0x300], R2 ;  /* 0x0000c00042027a25 */ /* 0x000fe200078e0002 */
[----:B------:R-:W-:Y:S01]  /*86e0*/  IADD3.X R53, R53, -0x1, RZ, P4, !PT ;  /* 0xffffffff35357810 */ /* 0x000fe200027fe4ff */
[----:B-1----:R-:W-:Y:S01]  /*86f0*/  STG.E.128 [R8.64+0x200], R20 ;  /* 0x0002001408007986 */ /* 0x002fe2000c101d04 */
[----:B------:R-:W-:Y:S01]  /*8700*/  IADD3.X R57, R57, -0x1, RZ, P5, !PT ;  /* 0xffffffff39397810 */ /* 0x000fe20002ffe4ff */
[----:B-----5:R-:W-:Y:S01]  /*8710*/  @!P3 FMUL.FTZ R117, R117, R30 ;  /* 0x0000001e7575b220 */ /* 0x020fe20000410000 */
[----:B--2---:R-:W-:Y:S01]  /*8720*/  F2FP.BF16.PACK_AB R26, R116, R119 ;  /* 0x00000077741a723e */ /* 0x004fe200000010ff */
[----:B0-----:R-:W-:Y:S01]  /*8730*/  STG.E.128 [R8.64], R16 ;  /* 0x0000001008007986 */ /* 0x001fe2000c101d04 */
[----:B------:R-:W-:Y:S01]  /*8740*/  IADD3 R3, R3, R5, RZ ;  /* 0x0000000503037210 */ /* 0x000fe20007ffe0ff */
[----:B------:R-:W-:-:S02]  /*8750*/  FADD.FTZ R123, R128, R123 ;  /* 0x0000007b807b7221 */ /* 0x000fc40000010000 */
[----:B------:R-:W-:Y:S01]  /*8760*/  BAR.SYNC.DEFER_BLOCKING 0x0 ;  /* 0x0000000000007b1d */ /* 0x000fe20000010000 */
[----:B------:R-:W-:Y:S01]  /*8770*/  @!P1 FMUL.FTZ R114, R114, R31 ;  /* 0x0000001f72729220 */ /* 0x000fe20000410000 */
[----:B------:R-:W-:Y:S01]  /*8780*/  LEA R4, P0, R2, c[0x0][0x340], 0x1 ;  /* 0x0000d00002047a11 */ /* 0x000fe200078008ff */
[----:B------:R-:W-:Y:S01]  /*8790*/  FADD.FTZ R120, R123, R120 ;  /* 0x000000787b787221 */ /* 0x000fe20000010000 */
[----:B------:R-:W-:Y:S02]  /*87a0*/  IADD3 R54, P1, R54, -0x400, RZ ;  /* 0xfffffc0036367810 */ /* 0x000fe40007f3e0ff */
[----:B------:R-:W-:Y:S01]  /*87b0*/  F2FP.BF16.PACK_AB R27, R114, R117 ;  /* 0x00000075721b723e */ /* 0x000fe200000010ff */
[----:B------:R-:W-:Y:S01]  /*87c0*/  FADD.FTZ R121, R120, R121 ;  /* 0x0000007978797221 */ /* 0x000fe20000010000 */
[----:B------:R-:W-:Y:S02]  /*87d0*/  LEA.HI.X R5, R2, c[0x0][0x344], R3, 0x1, P0 ;  /* 0x0000d10002057a11 */ /* 0x000fe400000f0c03 */
[----:B------:R-:W-:Y:S01]  /*87e0*/  ISETP.GT.AND P0, PT, R0, 0x1, PT ;  /* 0x000000010000780c */ /* 0x000fe20003f04270 */
[----:B------:R-:W-:Y:S01]  /*87f0*/  FADD.FTZ R118, R121, R118 ;  /* 0x0000007679767221 */ /* 0x000fe20000010000 */
[----:B------:R-:W-:Y:S01]  /*8800*/  IADD3 R49, P3, R49, -0x400, RZ ;  /* 0xfffffc0031317810 */ /* 0x000fe20007f7e0ff */
[----:B------:R-:W-:Y:S01]  /*8810*/  IMAD.WIDE R2, R45, 0x10, R4 ;  /* 0x000000102d027825 */ /* 0x000fe200078e0204 */
[----:B------:R-:W-:-:S02]  /*8820*/  IADD3.X R55, R55, -0x1, RZ, P1, !PT ;  /* 0xffffffff37377810 */ /* 0x000fc40000ffe4ff */
[----:B------:R-:W-:Y:S01]  /*8830*/  IADD3.X R48, R48, -0x1, RZ, P3, !PT ;  /* 0xffffffff30307810 */ /* 0x000fe20001ffe4ff */
[----:B------:R-:W-:-:S04]  /*8840*/  FADD.FTZ R119, R118, R119 ;  /* 0x0000007776777221 */ /* 0x000fc80000010000 */
[----:B------:R-:W-:Y:S01]  /*8850*/  FADD.FTZ R116, R119, R116 ;  /* 0x0000007477747221 */ /* 0x000fe20000010000 */
[----:B------:R-:W-:Y:S03]  /*8860*/  STS.128 [R44], R12 ;  /* 0x0000000c2c007388 */ /* 0x000fe60000000c00 */
[----:B------:R-:W-:Y:S01]  /*8870*/  FADD.FTZ R117, R116, R117 ;  /* 0x0000007574757221 */ /* 0x000fe20000010000 */
[----:B------:R-:W-:Y:S01]  /*8880*/  STS.128 [R44+0x10], R24 ;  /* 0x000010182c007388 */ /* 0x000fe20000000c00 */
[----:B------:R-:W-:-:S06]  /*8890*/  NOP ;  /* 0x0000000000007918 */ /* 0x000fcc0000000000 */
[----:B------:R-:W0:Y:S01]  /*88a0*/  LDS.128 R28, [R58.X16] ;  /* 0x000000003a1c7984 */ /* 0x000e22000000cc00 */
[----:B------:R-:W-:-:S03]  /*88b0*/  FADD.FTZ R60, R117, R114 ;  /* 0x00000072753c7221 */ /* 0x000fc60000010000 */
[----:B------:R-:W1:Y:S04]  /*88c0*/  LDS.128 R32, [R58.X16+0x200] ;  /* 0x000200003a207984 */ /* 0x000e68000000cc00 */
[----:B0-----:R0:W-:Y:S04]  /*88d0*/  STG.E.128 [R2.64], R28 ;  /* 0x0000001c02007986 */ /* 0x0011e8000c101d04 */
[----:B-1----:R0:W-:Y:S01]  /*88e0*/  STG.E.128 [R2.64+0x200], R32 ;  /* 0x0002002002007986 */ /* 0x0021e2000c101d04 */
[----:B------:R-:W-:Y:S01]  /*88f0*/  @!P0 CALL.REL.NOINC `(.L_x_6582) ;  /* 0x0000001000008944 */ /* 0x000fe20003c00000 */
[----:B------:R-:W-:Y:S05]  /*8900*/  BRA `(.L_x_6654) ;  /* 0xffff7f2000007947 */ /* 0x000fea000383ffff */
.L_x_6582:
        /* <DEDUP_REMOVED lines=24> */
.L_x_6656:
[----:B0-----:R-:W-:Y:S05]  /*8a90*/  BSYNC B0 ;  /* 0x0000000000007941 */ /* 0x001fea0003800000 */
.L_x_6655:
        /* <DEDUP_REMOVED lines=23> */
.L_x_6658:
[----:B------:R-:W1:Y:S02]  /*8c10*/  S2R R9, SR_TID.X ;  /* 0x0000000000097919 */ /* 0x000e640000002100 */
.L_x_6659:
[----:B0-----:R-:W-:Y:S05]  /*8c20*/  BSYNC B0 ;  /* 0x0000000000007941 */ /* 0x001fea0003800000 */
.L_x_6657:
[----:B-1----:R-:W-:-:S13]  /*8c30*/  ISETP.GE.AND P0, PT, R9, c[0x0][0x16c], PT ;  /* 0x00005b0009007a0c */ /* 0x002fda0003f06270 */
[----:B------:R-:W-:Y:S05]  /*8c40*/  @P0 EXIT ;  /* 0x000000000000094d */ /* 0x000fea0003800000 */
[----:B------:R-:W-:Y:S02]  /*8c50*/  IMAD R65, R65, c[0x0][0x288], RZ ;  /* 0x0000a20041417a24 */ /* 0x000fe400078e02ff */
[----:B------:R-:W-:-:S04]  /*8c60*/  IMAD.WIDE.U32 R2, R66, c[0x0][0x288], RZ ;  /* 0x0000a20042027a25 */ /* 0x000fc800078e00ff */
[----:B------:R-:W-:-:S05]  /*8c70*/  IMAD R13, R66, c[0x0][0x28c], R65 ;  /* 0x0000a300420d7a24 */ /* 0x000fca00078e0241 */
[----:B------:R-:W-:Y:S02]  /*8c80*/  IADD3 R13, R3, R13, RZ ;  /* 0x0000000d030d7210 */ /* 0x000fe40007ffe0ff */
.L_x_6660:
        /* <DEDUP_REMOVED lines=16> */
.L_x_6661:
        /* <DEDUP_REMOVED lines=15> */
.L_x_9099:


//--------------------- .text._Z25selective_scan_bwd_kernelI32Selective_Scan_bwd_kernel_traitsILi32ELi8ELb0ELb0ELb0ELb0ELb0EN3c108BFloat16EfEEv12SSMParamsBwd --------------------------
	.section	.text._Z25selective_scan_bwd_kernelI32Selective_Scan_bwd_kernel_traitsILi32ELi8ELb0ELb0ELb0ELb0ELb0EN3c108BFloat16EfEEv12SSMParamsBwd,"ax",@progbits
	.sectioninfo	@"SHI_REGISTERS=168"
	.align	128
        .global         _Z25selective_scan_bwd_kernelI32Selective_Scan_bwd_kernel_traitsILi32ELi8ELb0ELb0ELb0ELb0ELb0EN3c108BFloat16EfEEv12SSMParamsBwd
        .type           _Z25selective_scan_bwd_kernelI32Selective_Scan_bwd_kernel_traitsILi32ELi8ELb0ELb0ELb0ELb0ELb0EN3c108BFloat16EfEEv12SSMParamsBwd,@function
        .size           _Z25selective_scan_bwd_kernelI32Selective_Scan_bwd_kernel_traitsILi32ELi8ELb0ELb0ELb0ELb0ELb0EN3c108BFloat16EfEEv12SSMParamsBwd,(.L_x_9100 - _Z25selective_scan_bwd_kernelI32Selective_Scan_bwd_kernel_traitsILi32ELi8ELb0ELb0ELb0ELb0ELb0EN3c108BFloat16EfEEv12SSMParamsBwd)
        .other          _Z25selective_scan_bwd_kernelI32Selective_Scan_bwd_kernel_traitsILi32ELi8ELb0ELb0ELb0ELb0ELb0EN3c108BFloat16EfEEv12SSMParamsBwd,@"STO_CUDA_ENTRY STV_DEFAULT"
_Z25selective_scan_bwd_kernelI32Selective_Scan_bwd_kernel_traitsILi32ELi8ELb0ELb0ELb0ELb0ELb0EN3c108BFloat16EfEEv12SSMParamsBwd:
.text._Z25selective_scan_bwd_kernelI32Selective_Scan_bwd_kernel_traitsILi32ELi8ELb0ELb0ELb0ELb0ELb0EN3c108BFloat16EfEEv12SSMParamsBwd:
[----:B------:R-:W-:Y:S02]  /*0000*/  MOV R1, c[0x0][0x28] ;  /* 0x00000a0000017a02 */ /* 0x000fe40000000f00 */
[----:B------:R-:W0:Y:S01]  /*0010*/  S2R R92, SR_CTAID.X ;  /* 0x00000000005c7919 */ /* 0x000e220000002500 */
[----:B------:R-:W-:Y:S01]  /*0020*/  ISETP.NE.U32.AND P0, PT, RZ, c[0x0][0x238], PT ;  /* 0x00008e00ff007a0c */ /* 0x000fe20003f05070 */
[----:B------:R-:W-:Y:S01]  /*0030*/  IMAD.MOV.U32 R96, RZ, RZ, RZ ;  /* 0x000000ffff607224 */ /* 0x000fe200078e00ff */
[----:B------:R-:W-:Y:S01]  /*0040*/  ISETP.NE.U32.AND P1, PT, RZ, c[0x0][0x250], PT ;  /* 0x00009400ff007a0c */ /* 0x000fe20003f25070 */
[----:B------:R-:W1:Y:S01]  /*0050*/  S2R R98, SR_CTAID.Y ;  /* 0x0000000000627919 */ /* 0x000e620000002600 */
[----:B------:R-:W-:Y:S01]  /*0060*/  ISETP.NE.AND.EX P0, PT, RZ, c[0x0][0x23c], PT, P0 ;  /* 0x00008f00ff007a0c */ /* 0x000fe20003f05300 */
[----:B------:R-:W-:Y:S01]  /*0070*/  CS2R R94, SRZ ;  /* 0x00000000005e7805 */ /* 0x000fe2000001ff00 */
[----:B------:R-:W-:Y:S01]  /*0080*/  ISETP.NE.AND.EX P1, PT, RZ, c[0x0][0x254], PT, P1 ;  /* 0x00009500ff007a0c */ /* 0x000fe20003f25310 */
[----:B------:R-:W-:Y:S01]  /*0090*/  IMAD.MOV.U32 R0, RZ, RZ, c[0x0][0x174] ;  /* 0x00005d00ff007624 */ /* 0x000fe200078e00ff */
[----:B------:R-:W-:Y:S01]  /*00a0*/  ULDC.64 UR6, c[0x0][0x118] ;  /* 0x0000460000067ab9 */ /* 0x000fe20000000a00 */
[----:B0-----:R-:W-:Y:S01]  /*00b0*/  SHF.R.S32.HI R90, RZ, 0x1f, R92 ;  /* 0x0000001fff5a7819 */ /* 0x001fe2000001145c */
[----:B------:R-:W-:Y:S01]  /*00c0*/  IMAD.WIDE.U32 R2, R92, c[0x0][0x1d0], RZ ;  /* 0x000074005c027a25 */ /* 0x000fe200078e00ff */
[----:B-1----:R-:W-:-:S03]  /*00d0*/  SHF.R.S32.HI R97, RZ, 0x1f, R98 ;  /* 0x0000001fff617819 */ /* 0x002fc60000011462 */
[----:B------:R-:W-:-:S03]  /*00e0*/  IMAD R7, R90, c[0x0][0x1d0], RZ ;  /* 0x000074005a077a24 */ /* 0x000fc600078e02ff */
[----:B------:R-:W-:Y:S01]  /*00f0*/  @P0 LEA R8, P2, R98, c[0x0][0x238], 0x2 ;  /* 0x00008e0062080a11 */ /* 0x000fe200078410ff */
[----:B------:R-:W-:Y:S01]  /*0100*/  IMAD R15, R90, c[0x0][0x1e0], RZ ;  /* 0x000078005a0f7a24 */ /* 0x000fe200078e02ff */
[----:B------:R-:W-:Y:S01]  /*0110*/  @P1 LEA R10, P3, R98, c[0x0][0x250], 0x2 ;  /* 0x00009400620a1a11 */ /* 0x000fe200078610ff */
[----:B------:R-:W-:Y:S01]  /*0120*/  IMAD R17, R90, c[0x0][0x278], RZ ;  /* 0x00009e005a117a24 */ /* 0x000fe200078e02ff */
[--C-:B------:R-:W-:Y:S01]  /*0130*/  @P0 LEA.HI.X R9, R98, c[0x0][0x23c], R97.reuse, 0x2, P2 ;  /* 0x00008f0062090a11 */ /* 0x100fe200010f1461 */
[----:B------:R-:W-:Y:S01]  /*0140*/  IMAD.WIDE.U32 R4, R92, c[0x0][0x1e0], RZ ;  /* 0x000078005c047a25 */ /* 0x000fe200078e00ff */
[----:B------:R-:W-:-:S03]  /*0150*/  @P1 LEA.HI.X R11, R98, c[0x0][0x254], R97, 0x2, P3 ;  /* 0x00009500620b1a11 */ /* 0x000fc600018f1461 */
[C---:B------:R-:W-:Y:S01]  /*0160*/  IMAD R13, R92.reuse, c[0x0][0x1d4], R7 ;  /* 0x000075005c0d7a24 */ /* 0x040fe200078e0207 */
[----:B------:R0:W5:Y:S01]  /*0170*/  @P0 LDG.E R96, [R8.64] ;  /* 0x0000000608600981 */ /* 0x000162000c1e1900 */
[C---:B------:R-:W-:Y:S02]  /*0180*/  IMAD R15, R92.reuse, c[0x0][0x1e4], R15 ;  /* 0x000079005c0f7a24 */ /* 0x040fe400078e020f */
[C---:B------:R-:W-:Y:S01]  /*0190*/  IMAD.WIDE.U32 R6, R92.reuse, c[0x0][0x278], RZ ;  /* 0x00009e005c067a25 */ /* 0x040fe200078e00ff */
[----:B------:R-:W-:Y:S01]  /*01a0*/  IADD3 R3, R3, R13, RZ ;  /* 0x0000000d03037210 */ /* 0x000fe20007ffe0ff */
[----:B------:R1:W5:Y:S01]  /*01b0*/  @P1 LDG.E R94, [R10.64] ;  /* 0x000000060a5e1981 */ /* 0x000362000c1e1900 */
[----:B------:R-:W-:Y:S01]  /*01c0*/  IADD3 R5, R5, R15, RZ ;  /* 0x0000000f05057210 */ /* 0x000fe20007ffe0ff */
[----:B------:R-:W-:Y:S01]  /*01d0*/  IMAD R17, R92, c[0x0][0x27c], R17 ;  /* 0x00009f005c117a24 */ /* 0x000fe200078e0211 */
[----:B------:R-:W-:Y:S01]  /*01e0*/  ISETP.GE.AND P3, PT, R0, 0x1, PT ;  /* 0x000000010000780c */ /* 0x000fe20003f66270 */
[----:B------:R-:W-:Y:S01]  /*01f0*/  IMAD.WIDE.U32 R2, R98, c[0x0][0x1d8], R2 ;  /* 0x0000760062027a25 */ /* 0x000fe200078e0002 */
[----:B0-----:R-:W-:Y:S01]  /*0200*/  LEA R9, R0, 0xffffff00, 0x8 ;  /* 0xffffff0000097811 */ /* 0x001fe200078e40ff */
[----:B------:R-:W-:-:S02]  /*0210*/  HFMA2.MMA R88, -RZ, RZ, 0, 0 ;  /* 0x00000000ff587435 */ /* 0x000fc400000001ff */
[----:B------:R-:W-:Y:S01]  /*0220*/  IMAD.IADD R7, R7, 0x1, R17 ;  /* 0x0000000107077824 */ /* 0x000fe200078e0211 */
[----:B------:R-:W-:Y:S01]  /*0230*/  IADD3 R85, P0, R9, R2, RZ ;  /* 0x0000000209557210 */ /* 0x000fe20007f1e0ff */
[----:B------:R-:W-:Y:S01]  /*0240*/  IMAD.WIDE.U32 R4, R98, c[0x0][0x1e8], R4 ;  /* 0x00007a0062047a25 */ /* 0x000fe200078e0004 */
[----:B-1----:R-:W-:-:S03]  /*0250*/  SHF.R.S32.HI R11, RZ, 0x1f, R9 ;  /* 0x0000001fff0b7819 */ /* 0x002fc60000011409 */
[----:B------:R-:W-:Y:S01]  /*0260*/  IMAD R17, R97, c[0x0][0x280], RZ ;  /* 0x0000a00061117a24 */ /* 0x000fe200078e02ff */
[----:B------:R-:W-:Y:S01]  /*0270*/  IADD3 R83, P1, R9, R4, RZ ;  /* 0x0000000409537210 */ /* 0x000fe20007f3e0ff */
[----:B------:R-:W-:-:S04]  /*0280*/  IMAD.WIDE.U32 R6, R98, c[0x0][0x280], R6 ;  /* 0x0000a00062067a25 */ /* 0x000fc800078e0006 */
[----:B------:R-:W-:Y:S01]  /*0290*/  IMAD R13, R97, c[0x0][0x1d8], RZ ;  /* 0x00007600610d7a24 */ /* 0x000fe200078e02ff */
[----:B------:R-:W-:Y:S01]  /*02a0*/  IADD3 R9, P2, R9, R6, RZ ;  /* 0x0000000609097210 */ /* 0x000fe20007f5e0ff */
[----:B------:R-:W-:Y:S02]  /*02b0*/  IMAD R15, R97, c[0x0][0x1e8], RZ ;  /* 0x00007a00610f7a24 */ /* 0x000fe400078e02ff */
[C---:B------:R-:W-:Y:S01]  /*02c0*/  IMAD R17, R98.reuse, c[0x0][0x284], R17 ;  /* 0x0000a10062117a24 */ /* 0x040fe200078e0211 */
[----:B------:R-:W-:Y:S01]  /*02d0*/  LEA R80, P4, R9, c[0x0][0x308], 0x1 ;  /* 0x0000c20009507a11 */ /* 0x000fe200078808ff */
[C---:B------:R-:W-:Y:S02]  /*02e0*/  IMAD R13, R98.reuse, c[0x0][0x1dc], R13 ;  /* 0x00007700620d7a24 */ /* 0x040fe400078e020d */
[C---:B------:R-:W-:Y:S01]  /*02f0*/  IMAD R15, R98.reuse, c[0x0][0x1ec], R15 ;  /* 0x00007b00620f7a24 */ /* 0x040fe200078e020f */
[----:B------:R-:W-:Y:S01]  /*0300*/  IADD3.X R6, R11, R7, R17, P2, !PT ;  /* 0x000000070b067210 */ /* 0x000fe200017fe411 */
[C---:B------:R-:W-:Y:S01]  /*0310*/  IMAD R7, R97.reuse, c[0x0][0x1b8], RZ ;  /* 0x00006e0061077a24 */ /* 0x040fe200078e02ff */
[----:B------:R-:W-:Y:S01]  /*0320*/  ISETP.NE.U32.AND P2, PT, RZ, c[0x0][0x260], PT ;  /* 0x00009800ff007a0c */ /* 0x000fe20003f45070 */
[----:B------:R-:W-:Y:S01]  /*0330*/  IMAD R19, R97, c[0x0][0x288], RZ ;  /* 0x0000a20061137a24 */ /* 0x000fe200078e02ff */
[----:B------:R-:W-:Y:S01]  /*0340*/  IADD3.X R2, R11, R3, R13, P0, !PT ;  /* 0x000000030b027210 */ /* 0x000fe200007fe40d */
[----:B------:R-:W-:Y:S01]  /*0350*/  IMAD R17, R97, c[0x0][0x2a8], RZ ;  /* 0x0000aa0061117a24 */ /* 0x000fe200078e02ff */
[----:B------:R-:W-:Y:S01]  /*0360*/  IADD3.X R4, R11, R5, R15, P1, !PT ;  /* 0x000000050b047210 */ /* 0x000fe20000ffe40f */
[----:B------:R-:W-:Y:S01]  /*0370*/  IMAD R21, R97, c[0x0][0x198], RZ ;  /* 0x0000660061157a24 */ /* 0x000fe200078e02ff */
[----:B------:R-:W-:Y:S01]  /*0380*/  LEA R84, P0, R85, c[0x0][0x240], 0x1 ;  /* 0x0000900055547a11 */ /* 0x000fe200078008ff */
[----:B------:R-:W-:Y:S01]  /*0390*/  IMAD.WIDE.U32 R14, R98, c[0x0][0x1b8], RZ ;  /* 0x00006e00620e7a25 */ /* 0x000fe200078e00ff */
[----:B------:R-:W-:-:S02]  /*03a0*/  LEA R82, P1, R83, c[0x0][0x248], 0x1 ;  /* 0x0000920053527a11 */ /* 0x000fc400078208ff */
[----:B------:R-:W-:Y:S01]  /*03b0*/  ISETP.NE.AND.EX P2, PT, RZ, c[0x0][0x264], PT, P2 ;  /* 0x00009900ff007a0c */ /* 0x000fe20003f45320 */
[C---:B------:R-:W-:Y:S01]  /*03c0*/  IMAD.WIDE.U32 R10, R98.reuse, c[0x0][0x288], RZ ;  /* 0x0000a200620a7a25 */ /* 0x040fe200078e00ff */
[----:B------:R-:W-:Y:S02]  /*03d0*/  LEA.HI.X R85, R85, c[0x0][0x244], R2, 0x1, P0 ;  /* 0x0000910055557a11 */ /* 0x000fe400000f0c02 */
[----:B------:R-:W-:Y:S01]  /*03e0*/  LEA.HI.X R83, R83, c[0x0][0x24c], R4, 0x1, P1 ;  /* 0x0000930053537a11 */ /* 0x000fe200008f0c04 */
[----:B------:R-:W-:Y:S01]  /*03f0*/  CS2R R2, SRZ ;  /* 0x0000000000027805 */ /* 0x000fe2000001ff00 */
[----:B------:R-:W-:Y:S01]  /*0400*/  ISETP.NE.U32.AND P0, PT, RZ, c[0x0][0x328], PT ;  /* 0x0000ca00ff007a0c */ /* 0x000fe20003f05070 */
[----:B------:R-:W-:Y:S01]  /*0410*/  CS2R R4, SRZ ;  /* 0x0000000000047805 */ /* 0x000fe2000001ff00 */
[----:B------:R-:W-:Y:S01]  /*0420*/  ISETP.NE.U32.AND P1, PT, RZ, c[0x0][0x348], PT ;  /* 0x0000d200ff007a0c */ /* 0x000fe20003f25070 */
[C---:B------:R-:W-:Y:S01]  /*0430*/  IMAD R93, R98.reuse, c[0x0][0x1bc], R7 ;  /* 0x00006f00625d7a24 */ /* 0x040fe200078e0207 */
[----:B------:R-:W-:Y:S01]  /*0440*/  ISETP.NE.AND.EX P0, PT, RZ, c[0x0][0x32c], PT, P0 ;  /* 0x0000cb00ff007a0c */ /* 0x000fe20003f05300 */
[----:B------:R-:W-:Y:S01]  /*0450*/  IMAD R19, R98, c[0x0][0x28c], R19 ;  /* 0x0000a30062137a24 */ /* 0x000fe200078e0213 */
[----:B------:R-:W-:Y:S01]  /*0460*/  ISETP.NE.AND.EX P1, PT, RZ, c[0x0][0x34c], PT, P1 ;  /* 0x0000d300ff007a0c */ /* 0x000fe20003f25310 */
[----:B------:R-:W-:Y:S01]  /*0470*/  @P2 IMAD R0, R92, c[0x0][0x164], R98 ;  /* 0x000059005c002a24 */ /* 0x000fe200078e0262 */
[----:B------:R-:W-:Y:S01]  /*0480*/  LEA.HI.X R81, R9, c[0x0][0x30c], R6, 0x1, P4 ;  /* 0x0000c30009517a11 */ /* 0x000fe200020f0c06 */
[----:B------:R-:W-:Y:S01]  /*0490*/  @P2 IMAD.MOV.U32 R23, RZ, RZ, 0x8 ;  /* 0x00000008ff172424 */ /* 0x000fe200078e00ff */
[----:B------:R-:W-:Y:S01]  /*04a0*/  IADD3 R93, R15, R93, RZ ;  /* 0x0000005d0f5d7210 */ /* 0x000fe20007ffe0ff */
[----:B------:R-:W-:Y:S01]  /*04b0*/  @P2 IMAD R0, R0, c[0x0][0x174], RZ ;  /* 0x00005d0000002a24 */ /* 0x000fe200078e02ff */
[----:B------:R-:W-:Y:S01]  /*04c0*/  IADD3 R89, R11, R19, RZ ;  /* 0x000000130b597210 */ /* 0x000fe20007ffe0ff */
[----:B------:R-:W-:-:S04]  /*04d0*/  IMAD.WIDE.U32 R12, R98, c[0x0][0x2a8], RZ ;  /* 0x0000aa00620c7a25 */ /* 0x000fc800078e00ff */
[----:B------:R-:W-:Y:S01]  /*04e0*/  @P2 IMAD R0, R0, c[0x0][0x16c], RZ ;  /* 0x00005b0000002a24 */ /* 0x000fe200078e02ff */
[C---:B------:R-:W-:Y:S01]  /*04f0*/  @P0 LEA R4, P4, R98.reuse, c[0x0][0x328], 0x2 ;  /* 0x0000ca0062040a11 */ /* 0x040fe200078810ff */
[C---:B------:R-:W-:Y:S01]  /*0500*/  IMAD.WIDE.U32 R8, R98.reuse, c[0x0][0x198], RZ ;  /* 0x0000660062087a25 */ /* 0x040fe200078e00ff */
[C---:B------:R-:W-:Y:S02]  /*0510*/  @P1 LEA R2, P5, R98.reuse, c[0x0][0x348], 0x2 ;  /* 0x0000d20062021a11 */ /* 0x040fe400078a10ff */
[C---:B------:R-:W-:Y:S01]  /*0520*/  @P0 LEA.HI.X R5, R98.reuse, c[0x0][0x32c], R97, 0x2, P4 ;  /* 0x0000cb0062050a11 */ /* 0x040fe200020f1461 */
[C---:B------:R-:W-:Y:S01]  /*0530*/  IMAD R17, R98.reuse, c[0x0][0x2ac], R17 ;  /* 0x0000ab0062117a24 */ /* 0x040fe200078e0211 */
[C---:B------:R-:W-:Y:S01]  /*0540*/  @P1 LEA.HI.X R3, R98.reuse, c[0x0][0x34c], R97, 0x2, P5 ;  /* 0x0000d30062031a11 */ /* 0x040fe200028f1461 */
[----:B------:R-:W-:Y:S02]  /*0550*/  IMAD R21, R98, c[0x0][0x19c], R21 ;  /* 0x0000670062157a24 */ /* 0x000fe400078e0215 */
[----:B------:R-:W-:Y:S01]  /*0560*/  @P2 IMAD.WIDE R6, R0, R23, c[0x0][0x260] ;  /* 0x0000980000062625 */ /* 0x000fe200078e0217 */
[----:B------:R-:W-:-:S03]  /*0570*/  @!P2 CS2R R6, SRZ ;  /* 0x000000000006a805 */ /* 0x000fc6000001ff00 */
[----:B------:R-:W-:Y:S02]  /*0580*/  IMAD.IADD R91, R13, 0x1, R17 ;  /* 0x000000010d5b7824 */ /* 0x000fe400078e0211 */
[----:B------:R-:W-:Y:S01]  /*0590*/  IMAD.IADD R87, R9, 0x1, R21 ;  /* 0x0000000109577824 */ /* 0x000fe200078e0215 */
[----:B------:R-:W-:Y:S05]  /*05a0*/  @!P3 BRA `(.L_x_6662) ;  /* 0x00002f300000b947 */ /* 0x000fea0003800000 */
[----:B------:R-:W0:Y:S01]  /*05b0*/  S2R R86, SR_TID.X ;  /* 0x0000000000567919 */ /* 0x000e220000002100 */
[----:B------:R-:W-:Y:S01]  /*05c0*/  LEA R78, P0, R14, c[0x0][0x230], 0x2 ;  /* 0x00008c000e4e7a11 */ /* 0x000fe200078010ff */
[----:B------:R-:W-:Y:S01]  /*05d0*/  IMAD.MOV.U32 R75, RZ, RZ, RZ ;  /* 0x000000ffff4b7224 */ /* 0x000fe200078e00ff */
[----:B------:R-:W-:Y:S01]  /*05e0*/  LEA R76, P1, R8, c[0x0][0x228], 0x2 ;  /* 0x00008a00084c7a11 */ /* 0x000fe200078210ff */
[----:B------:R-:W1:Y:S01]  /*05f0*/  S2R R77, SR_LANEID ;  /* 0x00000000004d7919 */ /* 0x000e620000000000 */
[----:B------:R-:W-:Y:S02]  /*0600*/  MOV R79, c[0x0][0x174] ;  /* 0x00005d00004f7a02 */ /* 0x000fe40000000f00 */
[----:B------:R-:W-:-:S02]  /*0610*/  MOV R88, RZ ;  /* 0x000000ff00587202 */ /* 0x000fc40000000f00 */
[----:B------:R-:W-:Y:S02]  /*0620*/  MOV R95, RZ ;  /* 0x000000ff005f7202 */ /* 0x000fe40000000f00 */
[----:B------:R-:W-:Y:S02]  /*0630*/  LEA.HI.X R73, R14, c[0x0][0x234], R93, 0x2, P0 ;  /* 0x00008d000e497a11 */ /* 0x000fe400000f145d */
[----:B------:R-:W-:Y:S01]  /*0640*/  LEA.HI.X R71, R8, c[0x0][0x22c], R87, 0x2, P1 ;  /* 0x00008b0008477a11 */ /* 0x000fe200008f1457 */
[C---:B0-----:R-:W-:Y:S01]  /*0650*/  IMAD.SHL.U32 R0, R86.reuse, 0x8, RZ ;  /* 0x0000000856007824 */ /* 0x041fe200078e00ff */
        /* <DEDUP_REMOVED lines=10> */
[----:B-1----:R-:W-:Y:S02]  /*0700*/  LOP3.LUT R64, R74, 0xe0, RZ, 0xfc, !PT ;  /* 0x000000e04a407812 */ /* 0x002fe400078efcff */
.L_x_6673:
[----:B------:R-:W-:Y:S01]  /*0710*/  BAR.SYNC.DEFER_BLOCKING 0x0 ;  /* 0x0000000000007b1d */ /* 0x000fe20000010000 */
[----:B------:R-:W-:Y:S01]  /*0720*/  LEA R63, R79, 0xffffff00, 0x8 ;  /* 0xffffff004f3f7811 */ /* 0x000fe200078e40ff */
[C---:B------:R-:W-:Y:S01]  /*0730*/  IMAD.SHL.U32 R61, R74.reuse, 0x2, RZ ;  /* 0x000000024a3d7824 */ /* 0x040fe200078e00ff */
[----:B------:R-:W-:Y:S02]  /*0740*/  SHF.L.U64.HI R62, R74, 0x1, R72 ;  /* 0x000000014a3e7819 */ /* 0x000fe40000010248 */
[----:B0-----:R-:W-:Y:S02]  /*0750*/  IADD3 R23, -R63, c[0x0][0x168], RZ ;  /* 0x00005a003f177a10 */ /* 0x001fe40007ffe1ff */
[----:B-1----:R-:W-:Y:S02]  /*0760*/  IADD3 R16, P3, R84, R61, RZ ;  /* 0x0000003d54107210 */ /* 0x002fe40007f7e0ff */
[----:B------:R-:W-:-:S02]  /*0770*/  ISETP.GE.AND P0, PT, R74, R23, PT ;  /* 0x000000174a00720c */ /* 0x000fc40003f06270 */
[-C--:B------:R-:W-:Y:S02]  /*0780*/  ISETP.GE.AND P1, PT, R70, R23.reuse, PT ;  /* 0x000000174600720c */ /* 0x080fe40003f26270 */
[-C--:B------:R-:W-:Y:S02]  /*0790*/  ISETP.GE.AND P2, PT, R69, R23.reuse, PT ;  /* 0x000000174500720c */ /* 0x080fe40003f46270 */
[----:B------:R-:W-:Y:S02]  /*07a0*/  PRMT R19, RZ, 0x7610, R19 ;  /* 0x00007610ff137816 */ /* 0x000fe40000000013 */
[----:B------:R-:W-:Y:S02]  /*07b0*/  IADD3.X R17, R85, R62, RZ, P3, !PT ;  /* 0x0000003e55117210 */ /* 0x000fe40001ffe4ff */
[----:B------:R-:W-:Y:S02]  /*07c0*/  PRMT R0, RZ, 0x7610, R0 ;  /* 0x00007610ff007816 */ /* 0x000fe40000000000 */
[----:B------:R-:W-:Y:S01]  /*07d0*/  PRMT R21, RZ, 0x7610, R21 ;  /* 0x00007610ff157816 */ /* 0x000fe20000000015 */
[----:B------:R0:W2:Y:S01]  /*07e0*/  @!P0 LDG.E.U16 R19, [R16.64] ;  /* 0x0000000610138981 */ /* 0x0000a2000c1e1500 */
[----:B------:R-:W-:-:S03]  /*07f0*/  ISETP.GE.AND P0, PT, R68, R23, PT ;  /* 0x000000174400720c */ /* 0x000fc60003f06270 */
[----:B------:R0:W3:Y:S01]  /*0800*/  @!P1 LDG.E.U16 R0, [R16.64+0x40] ;  /* 0x0000400610009981 */ /* 0x0000e2000c1e1500 */
[----:B------:R-:W-:-:S03]  /*0810*/  ISETP.GE.AND P1, PT, R67, R23, PT ;  /* 0x000000174300720c */ /* 0x000fc60003f26270 */
[----:B------:R0:W4:Y:S01]  /*0820*/  @!P2 LDG.E.U16 R21, [R16.64+0x80] ;  /* 0x000080061015a981 */ /* 0x000122000c1e1500 */
        /* <DEDUP_REMOVED lines=8> */
[----:B------:R-:W-:-:S03]  /*08b0*/  PRMT R22, RZ, 0x7610, R22 ;  /* 0x00007610ff167816 */ /* 0x000fc60000000016 */
[----:B------:R0:W4:Y:S04]  /*08c0*/  @!P1 LDG.E.U16 R23, [R16.64+0x100] ;  /* 0x0001000610179981 */ /* 0x000128000c1e1500 */
[----:B------:R0:W4:Y:S04]  /*08d0*/  @!P2 LDG.E.U16 R20, [R16.64+0x140] ;  /* 0x000140061014a981 */ /* 0x000128000c1e1500 */
[----:B------:R0:W4:Y:S04]  /*08e0*/  @!P3 LDG.E.U16 R25, [R16.64+0x180] ;  /* 0x000180061019b981 */ /* 0x000128000c1e1500 */
[----:B------:R0:W4:Y:S01]  /*08f0*/  @!P4 LDG.E.U16 R22, [R16.64+0x1c0] ;  /* 0x0001c0061016c981 */ /* 0x000122000c1e1500 */
[----:B------:R-:W-:-:S02]  /*0900*/  IADD3 R24, R77, 0x20, RZ ;  /* 0x000000204d187810 */ /* 0x000fc40007ffe0ff */
[C---:B------:R-:W-:Y:S02]  /*0910*/  IADD3 R26, R77.reuse, 0x40, RZ ;  /* 0x000000404d1a7810 */ /* 0x040fe40007ffe0ff */
[CC--:B------:R-:W-:Y:S02]  /*0920*/  LEA.HI.SX32 R60, R77.reuse, R77.reuse, 0x1b ;  /* 0x0000004d4d3c7211 */ /* 0x0c0fe400078fdaff */
[-C--:B------:R-:W-:Y:S02]  /*0930*/  LEA.HI.SX32 R24, R24, R77.reuse, 0x1b ;  /* 0x0000004d18187211 */ /* 0x080fe400078fdaff */
[----:B------:R-:W-:Y:S01]  /*0940*/  LEA.HI.SX32 R26, R26, R77, 0x1b ;  /* 0x0000004d1a1a7211 */ /* 0x000fe200078fdaff */
[----:B------:R-:W-:Y:S01]  /*0950*/  IMAD.SHL.U32 R60, R60, 0x2, RZ ;  /* 0x000000023c3c7824 */ /* 0x000fe200078e00ff */
[----:B------:R-:W-:Y:S02]  /*0960*/  SHF.L.U32 R59, R24, 0x1, RZ ;  /* 0x00000001183b7819 */ /* 0x000fe400000006ff */
[C---:B0-----:R-:W-:Y:S01]  /*0970*/  IADD3 R16, R77.reuse, 0x60, RZ ;  /* 0x000000604d107810 */ /* 0x041fe20007ffe0ff */
[----:B------:R-:W-:Y:S01]  /*0980*/  IMAD.SHL.U32 R58, R26, 0x2, RZ ;  /* 0x000000021a3a7824 */ /* 0x000fe200078e00ff */
[----:B------:R-:W-:-:S02]  /*0990*/  IADD3 R24, R77, 0x80, RZ ;  /* 0x000000804d187810 */ /* 0x000fc40007ffe0ff */
[C---:B------:R-:W-:Y:S02]  /*09a0*/  IADD3 R26, R77.reuse, 0xa0, RZ ;  /* 0x000000a04d1a7810 */ /* 0x040fe40007ffe0ff */
[C---:B------:R-:W-:Y:S02]  /*09b0*/  IADD3 R28, R77.reuse, 0xc0, RZ ;  /* 0x000000c04d1c7810 */ /* 0x040fe40007ffe0ff */
[----:B------:R-:W-:Y:S02]  /*09c0*/  IADD3 R30, R77, 0xe0, RZ ;  /* 0x000000e04d1e7810 */ /* 0x000fe40007ffe0ff */
[-C--:B------:R-:W-:Y:S02]  /*09d0*/  LEA.HI.SX32 R16, R16, R77.reuse, 0x1b ;  /* 0x0000004d10107211 */ /* 0x080fe400078fdaff */
[-C--:B------:R-:W-:Y:S02]  /*09e0*/  LEA.HI.SX32 R24, R24, R77.reuse, 0x1b ;  /* 0x0000004d18187211 */ /* 0x080fe400078fdaff */
[----:B------:R-:W-:-:S02]  /*09f0*/  LEA.HI.SX32 R26, R26, R77, 0x1b ;  /* 0x0000004d1a1a7211 */ /* 0x000fc400078fdaff */
[-C--:B------:R-:W-:Y:S01]  /*0a00*/  LEA.HI.SX32 R28, R28, R77.reuse, 0x1b ;  /* 0x0000004d1c1c7211 */ /* 0x080fe200078fdaff */
[----:B------:R-:W-:Y:S01]  /*0a10*/  IMAD.SHL.U32 R56, R24, 0x2, RZ ;  /* 0x0000000218387824 */ /* 0x000fe200078e00ff */
[----:B------:R-:W-:Y:S02]  /*0a20*/  SHF.L.U32 R57, R16, 0x1, RZ ;  /* 0x0000000110397819 */ /* 0x000fe400000006ff */
[----:B------:R-:W-:Y:S01]  /*0a30*/  LEA.HI.SX32 R30, R30, R77, 0x1b ;  /* 0x0000004d1e1e7211 */ /* 0x000fe200078fdaff */
[----:B------:R-:W-:Y:S01]  /*0a40*/  IMAD.SHL.U32 R54, R28, 0x2, RZ ;  /* 0x000000021c367824 */ /* 0x000fe200078e00ff */
[----:B------:R-:W-:Y:S02]  /*0a50*/  SHF.L.U32 R55, R26, 0x1, RZ ;  /* 0x000000011a377819 */ /* 0x000fe400000006ff */
[----:B------:R-:W-:Y:S02]  /*0a60*/  SHF.L.U32 R53, R30, 0x1, RZ ;  /* 0x000000011e357819 */ /* 0x000fe400000006ff */
[----:B------:R-:W-:-:S02]  /*0a70*/  IADD3 R31, -R63, c[0x0][0x168], RZ ;  /* 0x00005a003f1f7a10 */ /* 0x000fc40007ffe1ff */
[----:B------:R-:W-:Y:S02]  /*0a80*/  IADD3 R16, P0, R82, R61, RZ ;  /* 0x0000003d52107210 */ /* 0x000fe40007f1e0ff */
[-C--:B------:R-:W-:Y:S02]  /*0a90*/  ISETP.GE.AND P6, PT, R74, R31.reuse, PT ;  /* 0x0000001f4a00720c */ /* 0x080fe40003fc6270 */
[-C--:B------:R-:W-:Y:S01]  /*0aa0*/  ISETP.GE.AND P5, PT, R70, R31.reuse, PT ;  /* 0x0000001f4600720c */ /* 0x080fe20003fa6270 */
[----:B------:R-:W-:Y:S01]  /*0ab0*/  IMAD.X R17, R83, 0x1, R62, P0 ;  /* 0x0000000153117824 */ /* 0x000fe200000e063e */
[-C--:B------:R-:W-:Y:S02]  /*0ac0*/  ISETP.GE.AND P4, PT, R69, R31.reuse, PT ;  /* 0x0000001f4500720c */ /* 0x080fe40003f86270 */
[-C--:B------:R-:W-:Y:S02]  /*0ad0*/  ISETP.GE.AND P3, PT, R68, R31.reuse, PT ;  /* 0x0000001f4400720c */ /* 0x080fe40003f66270 */
[----:B------:R-:W-:-:S02]  /*0ae0*/  ISETP.GE.AND P2, PT, R67, R31, PT ;  /* 0x0000001f4300720c */ /* 0x000fc40003f46270 */
[-C--:B------:R-:W-:Y:S02]  /*0af0*/  ISETP.GE.AND P1, PT, R66, R31.reuse, PT ;  /* 0x0000001f4200720c */ /* 0x080fe40003f26270 */
[----:B------:R-:W-:Y:S02]  /*0b00*/  ISETP.GE.AND P0, PT, R65, R31, PT ;  /* 0x0000001f4100720c */ /* 0x000fe40003f06270 */
[----:B------:R-:W-:Y:S02]  /*0b10*/  PRMT R24, RZ, 0x7610, R24 ;  /* 0x00007610ff187816 */ /* 0x000fe40000000018 */
[----:B------:R-:W-:Y:S01]  /*0b20*/  PRMT R27, RZ, 0x7610, R27 ;  /* 0x00007610ff1b7816 */ /* 0x000fe2000000001b */
[----:B--2---:R-:W-:Y:S04]  /*0b30*/  STS.U16 [R60], R19 ;  /* 0x000000133c007388 */ /* 0x004fe80000000400 */
[----:B---3--:R0:W-:Y:S04]  /*0b40*/  STS.U16 [R59+0x40], R0 ;  /* 0x000040003b007388 */ /* 0x0081e80000000400 */
[----:B----4-:R1:W-:Y:S01]  /*0b50*/  STS.U16 [R58+0x80], R21 ;  /* 0x000080153a007388 */ /* 0x0103e20000000400 */
[----:B0-----:R-:W-:Y:S01]  /*0b60*/  IMAD.SHL.U32 R0, R77, 0x8, RZ ;  /* 0x000000084d007824 */ /* 0x001fe200078e00ff */
[----:B-1----:R-:W-:-:S04]  /*0b70*/  PRMT R21, RZ, 0x7610, R21 ;  /* 0x00007610ff157816 */ /* 0x002fc80000000015 */
[----:B------:R-:W-:Y:S01]  /*0b80*/  LEA.HI.SX32 R52, R0, R0, 0x1b ;  /* 0x0000000000347211 */ /* 0x000fe200078fdaff */
[----:B------:R-:W-:Y:S01]  /*0b90*/  STS.U16 [R57+0xc0], R18 ;  /* 0x0000c01239007388 */ /* 0x000fe20000000400 */
[----:B------:R-:W-:Y:S02]  /*0ba0*/  PRMT R0, RZ, 0x7610, R0 ;  /* 0x00007610ff007816 */ /* 0x000fe40000000000 */
[----:B------:R-:W-:Y:S01]  /*0bb0*/  SHF.L.U32 R52, R52, 0x1, RZ ;  /* 0x0000000134347819 */ /* 0x000fe200000006ff */
        /* <DEDUP_REMOVED lines=17> */
[----:B---3--:R-:W-:Y:S01]  /*0cd0*/  PRMT R22, RZ, 0x7610, R22 ;  /* 0x00007610ff167816 */ /* 0x008fe20000000016 */
[----:B------:R-:W2:Y:S01]  /*0ce0*/  @!P6 LDG.E.U16 R21, [R16.64] ;  /* 0x000000061015e981 */ /* 0x000ea2000c1e1500 */
[----:B------:R-:W-:-:S03]  /*0cf0*/  ISETP.GE.AND P6, PT, R64, R31, PT ;  /* 0x0000001f4000720c */ /* 0x000fc60003fc6270 */
[----:B------:R-:W3:Y:S04]  /*0d00*/  @!P5 LDG.E.U16 R24, [R16.64+0x40] ;  /* 0x000040061018d981 */ /* 0x000ee8000c1e1500 */
[----:B------:R-:W4:Y:S04]  /*0d10*/  @!P4 LDG.E.U16 R27, [R16.64+0x80] ;  /* 0x00008006101bc981 */ /* 0x000f28000c1e1500 */
[----:B------:R-:W4:Y:S04]  /*0d20*/  @!P3 LDG.E.U16 R0, [R16.64+0xc0] ;  /* 0x0000c0061000b981 */ /* 0x000f28000c1e1500 */
[----:B------:R-:W4:Y:S04]  /*0d30*/  @!P2 LDG.E.U16 R23, [R16.64+0x100] ;  /* 0x000100061017a981 */ /* 0x000f28000c1e1500 */
[----:B------:R-:W4:Y:S04]  /*0d40*/  @!P1 LDG.E.U16 R20, [R16.64+0x140] ;  /* 0x0001400610149981 */ /* 0x000f28000c1e1500 */
[----:B------:R-:W4:Y:S04]  /*0d50*/  @!P0 LDG.E.U16 R25, [R16.64+0x180] ;  /* 0x0001800610198981 */ /* 0x000f28000c1e1500 */
[----:B------:R-:W4:Y:S01]  /*0d60*/  @!P6 LDG.E.U16 R22, [R16.64+0x1c0] ;  /* 0x0001c0061016e981 */ /* 0x000f22000c1e1500 */
[----:B------:R-:W-:-:S02]  /*0d70*/  ISETP.GE.AND P6, PT, R74, R31, PT ;  /* 0x0000001f4a00720c */ /* 0x000fc40003fc6270 */
[----:B------:R-:W-:Y:S02]  /*0d80*/  IADD3 R18, P0, R80, R61, RZ ;  /* 0x0000003d50127210 */ /* 0x000fe40007f1e0ff */
[----:B------:R-:W-:Y:S02]  /*0d90*/  PRMT R29, RZ, 0x7610, R29 ;  /* 0x00007610ff1d7816 */ /* 0x000fe4000000001d */
[-C--:B------:R-:W-:Y:S02]  /*0da0*/  ISETP.GE.AND P5, PT, R70, R31.reuse, PT ;  /* 0x0000001f4600720c */ /* 0x080fe40003fa6270 */
[----:B------:R-:W-:Y:S02]  /*0db0*/  IADD3.X R19, R81, R62, RZ, P0, !PT ;  /* 0x0000003e51137210 */ /* 0x000fe400007fe4ff */
[-C--:B------:R-:W-:Y:S02]  /*0dc0*/  ISETP.GE.AND P4, PT, R69, R31.reuse, PT ;  /* 0x0000001f4500720c */ /* 0x080fe40003f86270 */
[----:B------:R-:W-:-:S02]  /*0dd0*/  ISETP.GE.AND P3, PT, R68, R31, PT ;  /* 0x0000001f4400720c */ /* 0x000fc40003f66270 */
[-C--:B------:R-:W-:Y:S02]  /*0de0*/  ISETP.GE.AND P2, PT, R67, R31.reuse, PT ;  /* 0x0000001f4300720c */ /* 0x080fe40003f46270 */
[-C--:B------:R-:W-:Y:S02]  /*0df0*/  ISETP.GE.AND P1, PT, R66, R31.reuse, PT ;  /* 0x0000001f4200720c */ /* 0x080fe40003f26270 */
[----:B------:R-:W-:Y:S02]  /*0e00*/  ISETP.GE.AND P0, PT, R65, R31, PT ;  /* 0x0000001f4100720c */ /* 0x000fe40003f06270 */
[----:B------:R-:W-:Y:S02]  /*0e10*/  PRMT R26, RZ, 0x7610, R26 ;  /* 0x00007610ff1a7816 */ /* 0x000fe4000000001a */
[----:B------:R-:W-:Y:S02]  /*0e20*/  PRMT R28, RZ, 0x7610, R28 ;  /* 0x00007610ff1c7816 */ /* 0x000fe4000000001c */
[----:B------:R-:W-:Y:S01]  /*0e30*/  PRMT R30, RZ, 0x7610, R30 ;  /* 0x00007610ff1e7816 */ /* 0x000fe2000000001e */
[----:B--2---:R-:W-:Y:S04]  /*0e40*/  STS.U16 [R60], R21 ;  /* 0x000000153c007388 */ /* 0x004fe80000000400 */
[----:B---3--:R0:W-:Y:S04]  /*0e50*/  STS.U16 [R59+0x40], R24 ;  /* 0x000040183b007388 */ /* 0x0081e80000000400 */
[----:B----4-:R-:W-:Y:S04]  /*0e60*/  STS.U16 [R58+0x80], R27 ;  /* 0x0000801b3a007388 */ /* 0x010fe80000000400 */
        /* <DEDUP_REMOVED lines=8> */
[----:B------:R-:W-:Y:S04]  /*0ef0*/  LDS.U16 R17, [R52+0x4] ;  /* 0x0000040034117984 */ /* 0x000fe80000000400 */
[----:B------:R-:W3:Y:S04]  /*0f00*/  LDS.U16 R20, [R52+0x6] ;  /* 0x0000060034147984 */ /* 0x000ee80000000400 */
[----:B------:R-:W4:Y:S04]  /*0f10*/  LDS.U16 R21, [R52+0x8] ;  /* 0x0000080034157984 */ /* 0x000f280000000400 */
[----:B------:R-:W3:Y:S04]  /*0f20*/  LDS.U16 R22, [R52+0xa] ;  /* 0x00000a0034167984 */ /* 0x000ee80000000400 */
[----:B------:R-:W3:Y:S04]  /*0f30*/  LDS.U16 R99, [R52+0xc] ;  /* 0x00000c0034637984 */ /* 0x000ee80000000400 */
[----:B------:R-:W3:Y:S04]  /*0f40*/  LDS.U16 R100, [R52+0xe] ;  /* 0x00000e0034647984 */ /* 0x000ee80000000400 */
[----:B------:R-:W-:Y:S01]  /*0f50*/  BAR.SYNC.DEFER_BLOCKING 0x0 ;  /* 0x0000000000007b1d */ /* 0x000fe20000010000 */
[----:B0-----:R-:W-:-:S02]  /*0f60*/  PRMT R24, RZ, 0x7610, R24 ;  /* 0x00007610ff187816 */ /* 0x001fc40000000018 */
[----:B-1----:R-:W-:Y:S02]  /*0f70*/  PRMT R23, RZ, 0x7610, R23 ;  /* 0x00007610ff177816 */ /* 0x002fe40000000017 */
[----:B--2---:R-:W-:Y:S02]  /*0f80*/  PRMT R25, RZ, 0x7610, R25 ;  /* 0x00007610ff197816 */ /* 0x004fe40000000019 */
[----:B------:R-:W-:Y:S01]  /*0f90*/  PRMT R27, RZ, 0x7610, R27 ;  /* 0x00007610ff1b7816 */ /* 0x000fe2000000001b */
[----:B------:R0:W2:Y:S01]  /*0fa0*/  @!P6 LDG.E.U16 R29, [R18.64] ;  /* 0x00000006121de981 */ /* 0x0000a2000c1e1500 */
[----:B------:R-:W-:-:S03]  /*0fb0*/  ISETP.GE.AND P6, PT, R64, R31, PT ;  /* 0x0000001f4000720c */ /* 0x000fc60003fc6270 */
[----:B------:R0:W2:Y:S04]  /*0fc0*/  @!P5 LDG.E.U16 R24, [R18.64+0x40] ;  /* 0x000040061218d981 */ /* 0x0000a8000c1e1500 */
[----:B------:R0:W2:Y:S04]  /*0fd0*/  @!P4 LDG.E.U16 R23, [R18.64+0x80] ;  /* 0x000080061217c981 */ /* 0x0000a8000c1e1500 */
[----:B------:R0:W2:Y:S04]  /*0fe0*/  @!P3 LDG.E.U16 R26, [R18.64+0xc0] ;  /* 0x0000c006121ab981 */ /* 0x0000a8000c1e1500 */
[----:B------:R0:W2:Y:S04]  /*0ff0*/  @!P2 LDG.E.U16 R25, [R18.64+0x100] ;  /* 0x000100061219a981 */ /* 0x0000a8000c1e1500 */
[----:B------:R0:W2:Y:S04]  /*1000*/  @!P1 LDG.E.U16 R28, [R18.64+0x140] ;  /* 0x00014006121c9981 */ /* 0x0000a8000c1e1500 */
[----:B------:R0:W2:Y:S04]  /*1010*/  @!P0 LDG.E.U16 R27, [R18.64+0x180] ;  /* 0x00018006121b8981 */ /* 0x0000a8000c1e1500 */
[----:B------:R0:W2:Y:S01]  /*1020*/  @!P6 LDG.E.U16 R30, [R18.64+0x1c0] ;  /* 0x0001c006121ee981 */ /* 0x0000a2000c1e1500 */
[----:B------:R-:W-:Y:S01]  /*1030*/  HFMA2.MMA R36, -RZ, RZ, 0, 0 ;  /* 0x00000000ff247435 */ /* 0x000fe200000001ff */
[----:B---3--:R-:W-:Y:S01]  /*1040*/  PRMT R109, RZ, 0x5410, R20 ;  /* 0x00005410ff6d7816 */ /* 0x008fe20000000014 */
[----:B------:R-:W-:Y:S01]  /*1050*/  IMAD.MOV.U32 R113, RZ, RZ, RZ ;  /* 0x000000ffff717224 */ /* 0x000fe200078e00ff */
[----:B----4-:R-:W-:Y:S01]  /*1060*/  PRMT R107, RZ, 0x5410, R21 ;  /* 0x00005410ff6b7816 */ /* 0x010fe20000000015 */
[----:B------:R-:W-:Y:S01]  /*1070*/  CS2R R34, SRZ ;  /* 0x0000000000227805 */ /* 0x000fe2000001ff00 */
[----:B------:R-:W-:Y:S01]  /*1080*/  PRMT R115, RZ, 0x5410, R22 ;  /* 0x00005410ff737816 */ /* 0x000fe20000000016 */
[----:B------:R-:W-:Y:S01]  /*1090*/  CS2R R32, SRZ ;  /* 0x0000000000207805 */ /* 0x000fe2000001ff00 */
[----:B------:R-:W-:-:S02]  /*10a0*/  PRMT R103, RZ, 0x5410, R0 ;  /* 0x00005410ff677816 */ /* 0x000fc40000000000 */
[----:B0-----:R-:W-:Y:S02]  /*10b0*/  PRMT R18, RZ, 0x5410, R141 ;  /* 0x00005410ff127816 */ /* 0x001fe4000000008d */
[----:B------:R-:W-:Y:S02]  /*10c0*/  PRMT R19, RZ, 0x5410, R51 ;  /* 0x00005410ff137816 */ /* 0x000fe40000000033 */
[----:B------:R-:W-:Y:S02]  /*10d0*/  PRMT R111, RZ, 0x5410, R16 ;  /* 0x00005410ff6f7816 */ /* 0x000fe40000000010 */
[----:B------:R-:W-:Y:S02]  /*10e0*/  PRMT R105, RZ, 0x5410, R17 ;  /* 0x00005410ff697816 */ /* 0x000fe40000000011 */
[----:B------:R-:W-:Y:S02]  /*10f0*/  PRMT R117, RZ, 0x5410, R99 ;  /* 0x00005410ff757816 */ /* 0x000fe40000000063 */
[----:B------:R-:W-:Y:S01]  /*1100*/  PRMT R119, RZ, 0x5410, R100 ;  /* 0x00005410ff777816 */ /* 0x000fe20000000064 */
[----:B--2---:R0:W-:Y:S04]  /*1110*/  STS.U16 [R60], R29 ;  /* 0x0000001d3c007388 */ /* 0x0041e80000000400 */
[----:B------:R1:W-:Y:S04]  /*1120*/  STS.U16 [R59+0x40], R24 ;  /* 0x000040183b007388 */ /* 0x0003e80000000400 */
[----:B------:R2:W-:Y:S01]  /*1130*/  STS.U16 [R58+0x80], R23 ;  /* 0x000080173a007388 */ /* 0x0005e20000000400 */
[----:B0-----:R-:W-:-:S03]  /*1140*/  IMAD.MOV.U32 R29, RZ, RZ, RZ ;  /* 0x000000ffff1d7224 */ /* 0x001fc600078e00ff */
[----:B------:R-:W-:Y:S01]  /*1150*/  STS.U16 [R57+0xc0], R26 ;  /* 0x0000c01a39007388 */ /* 0x000fe20000000400 */
[----:B-1----:R-:W-:-:S03]  /*1160*/  MOV R24, c[0x0][0x174] ;  /* 0x00005d0000187a02 */ /* 0x002fc60000000f00 */
[----:B------:R-:W-:Y:S01]  /*1170*/  STS.U16 [R56+0x100], R25 ;  /* 0x0001001938007388 */ /* 0x000fe20000000400 */
[----:B--2---:R-:W-:-:S03]  /*1180*/  IMAD.MOV.U32 R23, RZ, RZ, c[0x0][0x16c] ;  /* 0x00005b00ff177624 */ /* 0x004fc600078e00ff */
[----:B------:R0:W-:Y:S01]  /*1190*/  STS.U16 [R55+0x140], R28 ;  /* 0x0001401c37007388 */ /* 0x0001e20000000400 */
[----:B------:R-:W-:Y:S01]  /*11a0*/  IMAD R31, R24, 0x100, R75 ;  /* 0x00000100181f7824 */ /* 0x000fe200078e024b */
[----:B------:R-:W-:Y:S02]  /*11b0*/  ISETP.GE.AND P0, PT, R23, 0x1, PT ;  /* 0x000000011700780c */ /* 0x000fe40003f06270 */
[----:B------:R-:W-:Y:S04]  /*11c0*/  STS.U16 [R54+0x180], R27 ;  /* 0x0001801b36007388 */ /* 0x000fe80000000400 */
[----:B------:R1:W-:Y:S01]  /*11d0*/  STS.U16 [R53+0x1c0], R30 ;  /* 0x0001c01e35007388 */ /* 0x0003e20000000400 */
[----:B------:R-:W-:-:S06]  /*11e0*/  NOP ;  /* 0x0000000000007918 */ /* 0x000fcc0000000000 */
[----:B------:R-:W2:Y:S01]  /*11f0*/  LDS.U16 R44, [R52] ;  /* 0x00000000342c7984 */ /* 0x000ea20000000400 */
[----:B0-----:R-:W-:Y:S02]  /*1200*/  SHF.R.S32.HI R28, RZ, 0x1f, R31 ;  /* 0x0000001fff1c7819 */ /* 0x001fe4000001141f */
[----:B-1----:R-:W-:Y:S01]  /*1210*/  MOV R30, RZ ;  /* 0x000000ff001e7202 */ /* 0x002fe20000000f00 */
[----:B------:R-:W0:Y:S04]  /*1220*/  LDS.U16 R43, [R52+0x2] ;  /* 0x00000200342b7984 */ /* 0x000e280000000400 */
[----:B------:R-:W1:Y:S04]  /*1230*/  LDS.U16 R42, [R52+0x4] ;  /* 0x00000400342a7984 */ /* 0x000e680000000400 */
[----:B------:R-:W3:Y:S04]  /*1240*/  LDS.U16 R41, [R52+0x6] ;  /* 0x0000060034297984 */ /* 0x000ee80000000400 */
[----:B------:R-:W4:Y:S04]  /*1250*/  LDS.U16 R40, [R52+0x8] ;  /* 0x0000080034287984 */ /* 0x000f280000000400 */
[----:B------:R-:W4:Y:S04]  /*1260*/  LDS.U16 R39, [R52+0xa] ;  /* 0x00000a0034277984 */ /* 0x000f280000000400 */
[----:B------:R-:W4:Y:S04]  /*1270*/  LDS.U16 R38, [R52+0xc] ;  /* 0x00000c0034267984 */ /* 0x000f280000000400 */
[----:B------:R-:W4:Y:S01]  /*1280*/  LDS.U16 R37, [R52+0xe] ;  /* 0x00000e0034257984 */ /* 0x000f220000000400 */
[----:B--2---:R-:W-:-:S02]  /*1290*/  PRMT R44, RZ, 0x5410, R44 ;  /* 0x00005410ff2c7816 */ /* 0x004fc4000000002c */
[----:B0-----:R-:W-:-:S03]  /*12a0*/  PRMT R43, RZ, 0x5410, R43 ;  /* 0x00005410ff2b7816 */ /* 0x001fc6000000002b */
[C---:B------:R-:W-:Y:S01]  /*12b0*/  FFMA.FTZ R18, R44.reuse, R18, R95 ;  /* 0x000000122c127223 */ /* 0x040fe2000001005f */
[----:B------:R-:W-:Y:S01]  /*12c0*/  PRMT R95, RZ, 0x5410, R45 ;  /* 0x00005410ff5f7816 */ /* 0x000fe2000000002d */
[-C--:B-----5:R-:W-:Y:S01]  /*12d0*/  FMUL.FTZ R27, R44, R96.reuse ;  /* 0x000000602c1b7220 */ /* 0x0a0fe20000410000 */
[----:B-1----:R-:W-:Y:S01]  /*12e0*/  PRMT R42, RZ, 0x5410, R42 ;  /* 0x00005410ff2a7816 */ /* 0x002fe2000000002a */
[C---:B------:R-:W-:Y:S01]  /*12f0*/  FFMA.FTZ R19, R43.reuse, R19, R18 ;  /* 0x000000132b137223 */ /* 0x040fe20000010012 */
[----:B------:R-:W-:Y:S01]  /*1300*/  PRMT R18, RZ, 0x5410, R50 ;  /* 0x00005410ff127816 */ /* 0x000fe20000000032 */
[-C--:B------:R-:W-:Y:S01]  /*1310*/  FMUL.FTZ R26, R43, R96.reuse ;  /* 0x000000602b1a7220 */ /* 0x080fe20000410000 */
[----:B---3--:R-:W-:Y:S01]  /*1320*/  PRMT R41, RZ, 0x5410, R41 ;  /* 0x00005410ff297816 */ /* 0x008fe20000000029 */
[C---:B------:R-:W-:Y:S02]  /*1330*/  FMUL.FTZ R25, R42.reuse, R96 ;  /* 0x000000602a197220 */ /* 0x040fe40000410000 */
[----:B------:R-:W-:Y:S01]  /*1340*/  FFMA.FTZ R18, R42, R18, R19 ;  /* 0x000000122a127223 */ /* 0x000fe20000010013 */
[----:B------:R-:W-:Y:S01]  /*1350*/  PRMT R19, RZ, 0x5410, R49 ;  /* 0x00005410ff137816 */ /* 0x000fe20000000031 */
[----:B------:R-:W-:Y:S01]  /*1360*/  FMUL.FTZ R24, R41, R96 ;  /* 0x0000006029187220 */ /* 0x000fe20000410000 */
[----:B----4-:R-:W-:-:S02]  /*1370*/  PRMT R40, RZ, 0x5410, R40 ;  /* 0x00005410ff287816 */ /* 0x010fc40000000028 */
[----:B------:R-:W-:Y:S01]  /*1380*/  PRMT R39, RZ, 0x5410, R39 ;  /* 0x00005410ff277816 */ /* 0x000fe20000000027 */
[----:B------:R-:W-:Y:S01]  /*1390*/  FFMA.FTZ R19, R41, R19, R18 ;  /* 0x0000001329137223 */ /* 0x000fe20000010012 */
[----:B------:R-:W-:Y:S01]  /*13a0*/  PRMT R18, RZ, 0x5410, R48 ;  /* 0x00005410ff127816 */ /* 0x000fe20000000030 */
[CC--:B------:R-:W-:Y:S01]  /*13b0*/  FMUL.FTZ R23, R40.reuse, R96.reuse ;  /* 0x0000006028177220 */ /* 0x0c0fe20000410000 */
[----:B------:R-:W-:Y:S01]  /*13c0*/  PRMT R38, RZ, 0x5410, R38 ;  /* 0x00005410ff267816 */ /* 0x000fe20000000026 */
[----:B------:R-:W-:Y:S02]  /*13d0*/  FMUL.FTZ R22, R39, R96 ;  /* 0x0000006027167220 */ /* 0x000fe40000410000 */
[----:B------:R-:W-:Y:S01]  /*13e0*/  FFMA.FTZ R18, R40, R18, R19 ;  /* 0x0000001228127223 */ /* 0x000fe20000010013 */
[----:B------:R-:W-:Y:S01]  /*13f0*/  PRMT R19, RZ, 0x5410, R47 ;  /* 0x00005410ff137816 */ /* 0x000fe2000000002f */
[----:B------:R-:W-:Y:S01]  /*1400*/  FMUL.FTZ R21, R38, R96 ;  /* 0x0000006026157220 */ /* 0x000fe20000410000 */
[----:B------:R-:W-:-:S03]  /*1410*/  PRMT R37, RZ, 0x5410, R37 ;  /* 0x00005410ff257816 */ /* 0x000fc60000000025 */
[----:B------:R-:W-:Y:S01]  /*1420*/  FFMA.FTZ R19, R39, R19, R18 ;  /* 0x0000001327137223 */ /* 0x000fe20000010012 */
[----:B------:R-:W-:Y:S01]  /*1430*/  PRMT R18, RZ, 0x5410, R46 ;  /* 0x00005410ff127816 */ /* 0x000fe2000000002e */
[----:B------:R-:W-:-:S04]  /*1440*/  FMUL.FTZ R20, R37, R96 ;  /* 0x0000006025147220 */ /* 0x000fc80000410000 */
[----:B------:R-:W-:-:S04]  /*1450*/  FFMA.FTZ R18, R38, R18, R19 ;  /* 0x0000001226127223 */ /* 0x000fc80000010013 */
[----:B------:R-:W-:Y:S01]  /*1460*/  FFMA.FTZ R95, R37, R95, R18 ;  /* 0x0000005f255f7223 */ /* 0x000fe20000010012 */
[----:B------:R-:W-:Y:S06]  /*1470*/  BAR.SYNC.DEFER_BLOCKING 0x0 ;  /* 0x0000000000007b1d */ /* 0x000fec0000010000 */
[----:B------:R-:W-:Y:S05]  /*1480*/  @!P0 BRA `(.L_x_6663) ;  /* 0x000015f000008947 */ /* 0x000fea0003800000 */
[----:B------:R-:W-:Y:S01]  /*1490*/  IADD3 R99, R79, -0x1, RZ ;  /* 0xffffffff4f637810 */ /* 0x000fe20007ffe0ff */
[----:B------:R-:W-:Y:S01]  /*14a0*/  IMAD R19, R97, c[0x0][0x180], RZ ;  /* 0x0000600061137a24 */ /* 0x000fe200078e02ff */
[----:B------:R-:W-:Y:S01]  /*14b0*/  IADD3 R0, R79, -0x2, RZ ;  /* 0xfffffffe4f007810 */ /* 0x000fe20007ffe0ff */
[C---:B------:R-:W-:Y:S01]  /*14c0*/  IMAD.WIDE.U32 R16, R98.reuse, c[0x0][0x180], RZ ;  /* 0x0000600062107a25 */ /* 0x040fe200078e00ff */
[----:B------:R-:W-:Y:S01]  /*14d0*/  LEA.HI R18, R99, R99, RZ, 0x1 ;  /* 0x0000006363127211 */ /* 0x000fe200078f08ff */
[----:B------:R-:W-:Y:S01]  /*14e0*/  UMOV UR4, URZ ;  /* 0x0000003f00047c82 */ /* 0x000fe20008000000 */
[----:B------:R-:W-:Y:S01]  /*14f0*/  MOV R147, RZ ;  /* 0x000000ff00937202 */ /* 0x000fe20000000f00 */
[----:B------:R-:W-:Y:S01]  /*1500*/  IMAD R101, R98, c[0x0][0x184], R19 ;  /* 0x0000610062657a24 */ /* 0x000fe200078e0213 */
[----:B------:R-:W-:Y:S01]  /*1510*/  LOP3.LUT R100, R18, 0xfffffe, RZ, 0xc0, !PT ;  /* 0x00fffffe12647812 */ /* 0x000fe200078ec0ff */
[----:B------:R-:W-:Y:S01]  /*1520*/  IMAD R19, R0, c[0x0][0x16c], RZ ;  /* 0x00005b0000137a24 */ /* 0x000fe200078e02ff */
[----:B------:R-:W-:Y:S01]  /*1530*/  LEA R0, P0, R16, c[0x0][0x220], 0x2 ;  /* 0x0000880010007a11 */ /* 0x000fe200078010ff */
[----:B------:R-:W-:Y:S01]  /*1540*/  FADD.FTZ R112, R103, R94 ;  /* 0x0000005e67707221 */ /* 0x000fe20000010000 */
[----:B------:R-:W-:Y:S01]  /*1550*/  IADD3 R101, R17, R101, RZ ;  /* 0x0000006511657210 */ /* 0x000fe20007ffe0ff */
[----:B------:R-:W-:Y:S01]  /*1560*/  IMAD.WIDE R18, R19, 0x8, R6 ;  /* 0x0000000813127825 */ /* 0x000fe200078e0206 */
[----:B------:R-:W-:-:S02]  /*1570*/  MOV R104, R78 ;  /* 0x0000004e00687202 */ /* 0x000fc40000000f00 */
[----:B------:R-:W-:Y:S01]  /*1580*/  LEA.HI.X R101, R16, c[0x0][0x224], R101, 0x2, P0 ;  /* 0x0000890010657a11 */ /* 0x000fe200000f1465 */
[----:B------:R-:W-:Y:S01]  /*1590*/  IMAD.IADD R100, R99, 0x1, -R100 ;  /* 0x0000000163647824 */ /* 0x000fe200078e0a64 */
[----:B------:R-:W-:Y:S01]  /*15a0*/  MOV R99, R18 ;  /* 0x0000001200637202 */ /* 0x000fe20000000f00 */
[----:B------:R-:W-:Y:S01]  /*15b0*/  IMAD.MOV.U32 R114, RZ, RZ, R19 ;  /* 0x000000ffff727224 */ /* 0x000fe200078e0013 */
[----:B------:R-:W-:Y:S01]  /*15c0*/  MOV R18, R76 ;  /* 0x0000004c00127202 */ /* 0x000fe20000000f00 */
[--C-:B------:R-:W-:Y:S01]  /*15d0*/  FADD.FTZ R110, R105, R94.reuse ;  /* 0x0000005e696e7221 */ /* 0x100fe20000010000 */
[----:B------:R-:W-:Y:S01]  /*15e0*/  MOV R102, RZ ;  /* 0x000000ff00667202 */ /* 0x000fe20000000f00 */
[--C-:B------:R-:W-:Y:S02]  /*15f0*/  FADD.FTZ R108, R107, R94.reuse ;  /* 0x0000005e6b6c7221 */ /* 0x100fe40000010000 */
[--C-:B------:R-:W-:Y:S02]  /*1600*/  FADD.FTZ R111, R111, R94.reuse ;  /* 0x0000005e6f6f7221 */ /* 0x100fe40000010000 */
[----:B------:R-:W-:-:S02]  /*1610*/  FADD.FTZ R109, R109, R94 ;  /* 0x0000005e6d6d7221 */ /* 0x000fc40000010000 */
[--C-:B------:R-:W-:Y:S02]  /*1620*/  FADD.FTZ R107, R115, R94.reuse ;  /* 0x0000005e736b7221 */ /* 0x100fe40000010000 */
[--C-:B------:R-:W-:Y:S02]  /*1630*/  FADD.FTZ R106, R117, R94.reuse ;  /* 0x0000005e756a7221 */ /* 0x100fe40000010000 */
[----:B------:R-:W-:Y:S02]  /*1640*/  FADD.FTZ R105, R119, R94 ;  /* 0x0000005e77697221 */ /* 0x000fe40000010000 */
[----:B------:R-:W-:Y:S02]  /*1650*/  IMAD.MOV.U32 R113, RZ, RZ, RZ ;  /* 0x000000ffff717224 */ /* 0x000fe400078e00ff */
[----:B------:R-:W-:Y:S02]  /*1660*/  IMAD.MOV.U32 R19, RZ, RZ, R71 ;  /* 0x000000ffff137224 */ /* 0x000fe400078e0047 */
[----:B------:R-:W-:-:S02]  /*1670*/  IMAD.MOV.U32 R103, RZ, RZ, R73 ;  /* 0x000000ffff677224 */ /* 0x000fc400078e0049 */
[----:B------:R-:W-:Y:S02]  /*1680*/  IMAD.SHL.U32 R100, R100, 0x100, RZ ;  /* 0x0000010064647824 */ /* 0x000fe400078e00ff */
.L_x_6668:
[----:B------:R-:W-:Y:S01]  /*1690*/  MOV R16, R0 ;  /* 0x0000000000107202 */ /* 0x000fe20000000f00 */
[----:B------:R-:W-:Y:S01]  /*16a0*/  IMAD.MOV.U32 R17, RZ, RZ, R101 ;  /* 0x000000ffff117224 */ /* 0x000fe200078e0065 */
[----:B------:R-:W2:Y:S04]  /*16b0*/  LDG.E R119, [R18.64] ;  /* 0x0000000612777981 */ /* 0x000ea8000c1e1900 */
[----:B------:R0:W3:Y:S01]  /*16c0*/  LDG.E R115, [R16.64] ;  /* 0x0000000610737981 */ /* 0x0000e2000c1e1900 */
[C---:B------:R-:W-:Y:S02]  /*16d0*/  ISETP.NE.AND P1, PT, R86.reuse, RZ, PT ;  /* 0x000000ff5600720c */ /* 0x040fe40003f25270 */
[----:B------:R-:W-:-:S04]  /*16e0*/  IADD3 R117, R86, 0x200, RZ ;  /* 0x0000020056757810 */ /* 0x000fc80007ffe0ff */
[----:B------:R-:W-:Y:S02]  /*16f0*/  SEL R118, R100, R117, !P1 ;  /* 0x0000007564767207 */ /* 0x000fe40004800000 */
[----:B0-----:R-:W-:Y:S01]  /*1700*/  MOV R16, R104 ;  /* 0x0000006800107202 */ /* 0x001fe20000000f00 */
[----:B------:R-:W-:Y:S01]  /*1710*/  IMAD.MOV.U32 R17, RZ, RZ, R103 ;  /* 0x000000ffff117224 */ /* 0x000fe200078e0067 */
[----:B------:R-:W-:-:S04]  /*1720*/  ISETP.GT.AND P0, PT, R79, 0x1, PT ;  /* 0x000000014f00780c */ /* 0x000fc80003f04270 */
[----:B------:R0:W2:Y:S01]  /*1730*/  LDG.E R116, [R16.64] ;  /* 0x0000000610747981 */ /* 0x0000a2000c1e1900 */
[----:B------:R-:W-:Y:S01]  /*1740*/  ISETP.EQ.AND P0, PT, R143, RZ, P0 ;  /* 0x000000ff8f00720c */ /* 0x000fe20000702270 */
[----:B------:R-:W-:-:S12]  /*1750*/  HFMA2.MMA R142, -RZ, RZ, 0, 0 ;  /* 0x00000000ff8e7435 */ /* 0x000fd800000001ff */
[----:B0-----:R-:W-:Y:S01]  /*1760*/  @P0 IMAD.MOV.U32 R16, RZ, RZ, R99 ;  /* 0x000000ffff100224 */ /* 0x001fe200078e0063 */
[----:B------:R-:W-:Y:S01]  /*1770*/  @P0 MOV R17, R114 ;  /* 0x0000007200110202 */ /* 0x000fe20000000f00 */
[----:B---3--:R-:W-:-:S04]  /*1780*/  FMUL.FTZ R124, R115, 1.4426950216293334961 ;  /* 0x3fb8aa3b737c7820 */ /* 0x008fc80000410000 */
[----:B------:R-:W-:-:S06]  /*1790*/  FMUL.FTZ R137, R112, R124 ;  /* 0x0000007c70897220 */ /* 0x000fcc0000410000 */
[----:B------:R-:W0:Y:S02]  /*17a0*/  MUFU.EX2 R137, R137 ;  /* 0x0000008900897308 */ /* 0x000e240000000800 */
[----:B0-----:R0:W-:Y:S04]  /*17b0*/  STS [R118.X4+0x458], R137 ;  /* 0x0004588976007388 */ /* 0x0011e80000004800 */
[----:B------:R-:W-:Y:S06]  /*17c0*/  BAR.SYNC.DEFER_BLOCKING 0x0 ;  /* 0x0000000000007b1d */ /* 0x000fec0000010000 */
[----:B------:R1:W5:Y:S01]  /*17d0*/  @P0 LDG.E R142, [R16.64+0x4] ;  /* 0x00000406108e0981 */ /* 0x000362000c1e1900 */
[----:B------:R-:W-:-:S13]  /*17e0*/  ISETP.NE.AND P2, PT, R86, 0x1f, PT ;  /* 0x0000001f5600780c */ /* 0x000fda0003f45270 */
[----:B------:R1:W3:Y:S01]  /*17f0*/  @P2 LDS R161, [R86.X4+0xc5c] ;  /* 0x000c5c0056a12984 */ /* 0x0002e20000004800 */
[-C--:B------:R-:W-:Y:S02]  /*1800*/  FMUL.FTZ R132, R111, R124.reuse ;  /* 0x0000007c6f847220 */ /* 0x080fe40000410000 */
[-C--:B------:R-:W-:Y:S02]  /*1810*/  FMUL.FTZ R130, R105, R124.reuse ;  /* 0x0000007c69827220 */ /* 0x080fe40000410000 */
[-C--:B------:R-:W-:Y:S02]  /*1820*/  FMUL.FTZ R136, R110, R124.reuse ;  /* 0x0000007c6e887220 */ /* 0x080fe40000410000 */
[-C--:B------:R-:W-:Y:S02]  /*1830*/  FMUL.FTZ R139, R109, R124.reuse ;  /* 0x0000007c6d8b7220 */ /* 0x080fe40000410000 */
[-C--:B------:R-:W-:Y:S02]  /*1840*/  FMUL.FTZ R146, R108, R124.reuse ;  /* 0x0000007c6c927220 */ /* 0x080fe40000410000 */
[----:B------:R-:W-:-:S02]  /*1850*/  FMUL.FTZ R138, R107, R124 ;  /* 0x0000007c6b8a7220 */ /* 0x000fc40000410000 */
[----:B------:R-:W-:Y:S01]  /*1860*/  FMUL.FTZ R134, R106, R124 ;  /* 0x0000007c6a867220 */ /* 0x000fe20000410000 */
[----:B------:R-:W4:Y:S01]  /*1870*/  MUFU.EX2 R132, R132 ;  /* 0x0000008400847308 */ /* 0x000f220000000800 */
[----:B--2---:R-:W-:-:S07]  /*1880*/  FMUL.FTZ R157, R116, R119 ;  /* 0x00000077749d7220 */ /* 0x004fce0000410000 */
[----:B------:R-:W2:Y:S01]  /*1890*/  MUFU.EX2 R130, R130 ;  /* 0x0000008200827308 */ /* 0x000ea20000000800 */
[----:B------:R-:W-:Y:S02]  /*18a0*/  PRMT R119, RZ, 0x5410, R141 ;  /* 0x00005410ff777816 */ /* 0x000fe4000000008d */
[----:B0-----:R-:W-:-:S05]  /*18b0*/  PRMT R118, RZ, 0x5410, R51 ;  /* 0x00005410ff767816 */ /* 0x001fca0000000033 */
        /* <DEDUP_REMOVED lines=13> */
[----:B------:R-:W-:Y:S01]  /*1990*/  BSSY B0, `(.L_x_6664) ;  /* 0x000001a000007945 */ /* 0x000fe20003800000 */
        /* <DEDUP_REMOVED lines=15> */
[----:B--2---:R-:W-:Y:S01]  /*1a90*/  FFMA.FTZ R125, R130, R126, R159 ;  /* 0x0000007e827d7223 */ /* 0x004fe2000001009f */
[----:B------:R-:W-:Y:S05]  /*1aa0*/  @P2 BRA `(.L_x_6665) ;  /* 0x0000008000002947 */ /* 0x000fea0003800000 */
[----:B01-3--:R-:W-:Y:S02]  /*1ab0*/  ISETP.NE.AND P0, PT, R79, c[0x0][0x174], PT ;  /* 0x00005d004f007a0c */ /* 0x00bfe40003f05270 */
[----:B------:R-:W-:-:S11]  /*1ac0*/  MOV R161, 0x3f800000 ;  /* 0x3f80000000a17802 */ /* 0x000fd60000000f00 */
[----:B------:R-:W-:-:S04]  /*1ad0*/  @P0 LEA.HI R16, R79, R79, RZ, 0x1 ;  /* 0x0000004f4f100211 */ /* 0x000fc800078f08ff */
[----:B------:R-:W-:-:S05]  /*1ae0*/  @P0 LOP3.LUT R16, R16, 0x3ffffe, RZ, 0xc0, !PT ;  /* 0x003ffffe10100812 */ /* 0x000fca00078ec0ff */
[----:B------:R-:W-:-:S05]  /*1af0*/  @P0 IMAD.IADD R16, R79, 0x1, -R16 ;  /* 0x000000014f100824 */ /* 0x000fca00078e0a10 */
[----:B------:R-:W-:-:S05]  /*1b00*/  @P0 LEA R17, R16, 0x458, 0xa ;  /* 0x0000045810110811 */ /* 0x000fca00078e50ff */
[----:B------:R-:W-:-:S05]  /*1b10*/  @P0 IMAD.IADD R17, R17, 0x1, R102 ;  /* 0x0000000111110824 */ /* 0x000fca00078e0266 */
[----:B------:R0:W1:Y:S02]  /*1b20*/  @P0 LDS R161, [R17] ;  /* 0x0000000011a10984 */ /* 0x0000640000000800 */
.L_x_6665:
[----:B01-3--:R-:W-:Y:S05]  /*1b30*/  BSYNC B0 ;  /* 0x0000000000007941 */ /* 0x00bfea0003800000 */
.L_x_6664:
[----:B------:R-:W-:Y:S01]  /*1b40*/  FMUL.FTZ R163, R130, R161 ;  /* 0x000000a182a37220 */ /* 0x000fe20000410000 */
[----:B------:R-:W-:Y:S01]  /*1b50*/  ISETP.NE.AND P3, PT, R143, 0x1f, PT ;  /* 0x0000001f8f00780c */ /* 0x000fe20003f65270 */
[----:B------:R-:W-:Y:S01]  /*1b60*/  FMUL.FTZ R17, R137, R132 ;  /* 0x0000008489117220 */ /* 0x000fe20000410000 */
[----:B------:R-:W-:Y:S01]  /*1b70*/  ISETP.GE.AND P0, PT, R77, 0x1, PT ;  /* 0x000000014d00780c */ /* 0x000fe20003f06270 */
[----:B------:R-:W-:Y:S01]  /*1b80*/  FFMA.FTZ R124, R136, R124, R149 ;  /* 0x0000007c887c7223 */ /* 0x000fe20000010095 */
[----:B------:R-:W-:Y:S01]  /*1b90*/  ISETP.GE.U32.AND P4, PT, R143, 0x18, PT ;  /* 0x000000188f00780c */ /* 0x000fe20003f86070 */
[C---:B------:R-:W-:Y:S01]  /*1ba0*/  FFMA.FTZ R125, R134.reuse, R125, R157 ;  /* 0x0000007d867d7223 */ /* 0x040fe2000001009d */
[----:B------:R-:W-:Y:S01]  /*1bb0*/  BSSY B0, `(.L_x_6666) ;  /* 0x00000d7000007945 */ /* 0x000fe20003800000 */
[----:B------:R-:W-:Y:S02]  /*1bc0*/  FMUL.FTZ R163, R134, R163 ;  /* 0x000000a386a37220 */ /* 0x000fe40000410000 */
[----:B------:R-:W-:-:S02]  /*1bd0*/  FMUL.FTZ R16, R136, R17 ;  /* 0x0000001188107220 */ /* 0x000fc40000410000 */
[C---:B------:R-:W-:Y:S02]  /*1be0*/  FFMA.FTZ R124, R139.reuse, R124, R148 ;  /* 0x0000007c8b7c7223 */ /* 0x040fe40000010094 */
[C---:B------:R-:W-:Y:S02]  /*1bf0*/  FFMA.FTZ R125, R138.reuse, R125, R155 ;  /* 0x0000007d8a7d7223 */ /* 0x040fe4000001009b */
[----:B------:R-:W-:Y:S02]  /*1c00*/  FMUL.FTZ R163, R138, R163 ;  /* 0x000000a38aa37220 */ /* 0x000fe40000410000 */
[----:B------:R-:W-:Y:S02]  /*1c10*/  FMUL.FTZ R17, R139, R16 ;  /* 0x000000108b117220 */ /* 0x000fe40000410000 */
[C---:B------:R-:W-:Y:S02]  /*1c20*/  FFMA.FTZ R124, R146.reuse, R124, R145 ;  /* 0x0000007c927c7223 */ /* 0x040fe40000010091 */
[----:B------:R-:W-:-:S02]  /*1c30*/  FFMA.FTZ R125, R146, R125, R151 ;  /* 0x0000007d927d7223 */ /* 0x000fc40000010097 */
[C---:B------:R-:W-:Y:S02]  /*1c40*/  FMUL.FTZ R16, R146.reuse, R163 ;  /* 0x000000a392107220 */ /* 0x040fe40000410000 */
[----:B------:R-:W-:Y:S02]  /*1c50*/  FMUL.FTZ R17, R146, R17 ;  /* 0x0000001192117220 */ /* 0x000fe40000410000 */
[C---:B------:R-:W-:Y:S02]  /*1c60*/  FFMA.FTZ R124, R138.reuse, R124, R133 ;  /* 0x0000007c8a7c7223 */ /* 0x040fe40000010085 */
[C---:B------:R-:W-:Y:S02]  /*1c70*/  FFMA.FTZ R144, R139.reuse, R125, R140 ;  /* 0x0000007d8b907223 */ /* 0x040fe4000001008c */
        /* <DEDUP_REMOVED lines=9> */
[----:B------:R-:W-:Y:S01]  /*1d10*/  FMUL.FTZ R163, R130, R17 ;  /* 0x0000001182a37220 */ /* 0x000fe20000410000 */
[----:B------:R-:W0:Y:S04]  /*1d20*/  SHFL.DOWN PT, R144, R125, 0x1, 0x1f ;  /* 0x08201f007d907f89 */ /* 0x000e2800000e0000 */
[----:B------:R-:W1:Y:S04]  /*1d30*/  SHFL.DOWN PT, R165, R124, 0x1, 0x1f ;  /* 0x08201f007ca57f89 */ /* 0x000e6800000e0000 */
[----:B------:R-:W2:Y:S04]  /*1d40*/  SHFL.UP PT, R17, R150, 0x1, RZ ;  /* 0x0420000096117989 */ /* 0x000ea800000e00ff */
[----:B------:R-:W3:Y:S01]  /*1d50*/  SHFL.UP PT, R16, R163, 0x1, RZ ;  /* 0x04200000a3107989 */ /* 0x000ee200000e00ff */
        /* <DEDUP_REMOVED lines=12> */
[----:B------:R-:W0:Y:S01]  /*1e20*/  SHFL.DOWN PT, R144, R125, 0x4, 0x1f ;  /* 0x08801f007d907f89 */ /* 0x000e2200000e0000 */
[----:B------:R-:W-:Y:S02]  /*1e30*/  ISETP.GE.U32.AND P3, PT, R143, 0x1c, PT ;  /* 0x0000001c8f00780c */ /* 0x000fe40003f66070 */
[C---:B--2---:R-:W-:Y:S01]  /*1e40*/  @P0 FFMA.FTZ R150, R163.reuse, R17, R150 ;  /* 0x00000011a3960223 */ /* 0x044fe20000010096 */
        /* <DEDUP_REMOVED lines=8> */
[----:B------:R-:W-:Y:S02]  /*1ed0*/  ISETP.GE.AND P3, PT, R77, 0x8, PT ;  /* 0x000000084d00780c */ /* 0x000fe40003f66270 */
[C---:B--2---:R-:W-:Y:S01]  /*1ee0*/  @P0 FFMA.FTZ R150, R163.reuse, R17, R150 ;  /* 0x00000011a3960223 */ /* 0x044fe20000010096 */
[----:B------:R-:W1:Y:S01]  /*1ef0*/  SHFL.DOWN PT, R165, R124, 0x8, 0x1f ;  /* 0x09001f007ca57f89 */ /* 0x000e6200000e0000 */
[----:B------:R-:W-:Y:S01]  /*1f00*/  HFMA2.MMA R17, -RZ, RZ, 0, 0 ;  /* 0x00000000ff117435 */ /* 0x000fe200000001ff */
[----:B---3--:R-:W-:Y:S01]  /*1f10*/  @P0 FMUL.FTZ R163, R163, R16 ;  /* 0x00000010a3a30220 */ /* 0x008fe20000410000 */
[----:B------:R-:W-:Y:S01]  /*1f20*/  ISETP.GE.AND P0, PT, R79, c[0x0][0x174], PT ;  /* 0x00005d004f007a0c */ /* 0x000fe20003f06270 */
[----:B------:R-:W2:Y:S01]  /*1f30*/  SHFL.UP PT, R152, R150, 0x8, RZ ;  /* 0x0500000096987989 */ /* 0x000ea200000e00ff */
[----:B------:R-:W-:Y:S02]  /*1f40*/  MOV R16, 0x3f800000 ;  /* 0x3f80000000107802 */ /* 0x000fe40000000f00 */
[----:B------:R-:W-:Y:S01]  /*1f50*/  ISETP.EQ.AND P0, PT, R143, RZ, !P0 ;  /* 0x000000ff8f00720c */ /* 0x000fe20004702270 */
[----:B------:R-:W3:Y:S01]  /*1f60*/  SHFL.UP PT, R144, R163, 0x8, RZ ;  /* 0x05000000a3907989 */ /* 0x000ee200000e00ff */
[----:B0-----:R-:W-:-:S11]  /*1f70*/  @!P4 FFMA.FTZ R125, R124, R154, R125 ;  /* 0x0000009a7c7dc223 */ /* 0x001fd6000001007d */
[----:B------:R-:W-:Y:S01]  /*1f80*/  @P0 LDS.64 R16, [UR4+0xcd8] ;  /* 0x000cd804ff100984 */ /* 0x000fe20008000a00 */
[----:B------:R-:W-:Y:S01]  /*1f90*/  ISETP.GE.AND P0, PT, R77, 0x10, PT ;  /* 0x000000104d00780c */ /* 0x000fe20003f06270 */
[----:B-1----:R-:W-:Y:S02]  /*1fa0*/  @!P4 FMUL.FTZ R124, R124, R165 ;  /* 0x000000a57c7cc220 */ /* 0x002fe40000410000 */
[----:B------:R-:W0:Y:S01]  /*1fb0*/  SHFL.DOWN PT, R154, R125, 0x10, 0x1f ;  /* 0x0a001f007d9a7f89 */ /* 0x000e2200000e0000 */
[----:B--2---:R-:W-:-:S03]  /*1fc0*/  @P3 FFMA.FTZ R150, R163, R152, R150 ;  /* 0x00000098a3963223 */ /* 0x004fc60000010096 */
[----:B------:R-:W1:Y:S01]  /*1fd0*/  SHFL.DOWN PT, R165, R124, 0x10, 0x1f ;  /* 0x0a001f007ca57f89 */ /* 0x000e6200000e0000 */
[----:B---3--:R-:W-:-:S03]  /*1fe0*/  @P3 FMUL.FTZ R163, R163, R144 ;  /* 0x00000090a3a33220 */ /* 0x008fc60000410000 */
[----:B------:R-:W2:Y:S01]  /*1ff0*/  SHFL.UP PT, R152, R150, 0x10, RZ ;  /* 0x0600000096987989 */ /* 0x000ea200000e00ff */
[----:B------:R-:W-:-:S03]  /*2000*/  ISETP.GE.U32.AND P3, PT, R143, 0x10, PT ;  /* 0x000000108f00780c */ /* 0x000fc60003f66070 */
[----:B------:R-:W3:Y:S10]  /*2010*/  SHFL.UP PT, R144, R163, 0x10, RZ ;  /* 0x06000000a3907989 */ /* 0x000ef400000e00ff */
[----:B0-----:R-:W-:-:S02]  /*2020*/  @!P3 FFMA.FTZ R125, R124, R154, R125 ;  /* 0x0000009a7c7db223 */ /* 0x001fc4000001007d */
[----:B-1----:R-:W-:-:S03]  /*2030*/  @!P3 FMUL.FTZ R124, R124, R165 ;  /* 0x000000a57c7cb220 */ /* 0x002fc60000410000 */
[----:B------:R-:W-:Y:S01]  /*2040*/  SHFL.DOWN PT, R154, R125, 0x1, 0x1f ;  /* 0x08201f007d9a7f89 */ /* 0x000fe200000e0000 */
[----:B--2---:R-:W-:-:S03]  /*2050*/  @P0 FFMA.FTZ R150, R163, R152, R150 ;  /* 0x00000098a3960223 */ /* 0x004fc60000010096 */
[----:B------:R-:W-:Y:S01]  /*2060*/  SHFL.DOWN PT, R165, R124, 0x1, 0x1f ;  /* 0x08201f007ca57f89 */ /* 0x000fe200000e0000 */
[----:B---3--:R-:W-:-:S03]  /*2070*/  @P0 FMUL.FTZ R163, R163, R144 ;  /* 0x00000090a3a30220 */ /* 0x008fc60000410000 */
[----:B------:R-:W0:Y:S01]  /*2080*/  SHFL.IDX PT, R152, R17, RZ, 0x1f ;  /* 0x00001fff11987589 */ /* 0x000e2200000e0000 */
[----:B------:R-:W-:-:S03]  /*2090*/  ISETP.GT.AND P0, PT, R77, 0x1e, PT ;  /* 0x0000001e4d00780c */ /* 0x000fc60003f04270 */
[----:B-----5:R-:W-:Y:S04]  /*20a0*/  SHFL.IDX PT, R144, R142, RZ, 0x1f ;  /* 0x00001fff8e907589 */ /* 0x020fe800000e0000 */
[----:B------:R-:W-:Y:S04]  /*20b0*/  SHFL.UP PT, R150, R150, 0x1, RZ ;  /* 0x0420000096967989 */ /* 0x000fe800000e00ff */
[----:B------:R-:W1:Y:S04]  /*20c0*/  SHFL.UP PT, R163, R163, 0x1, RZ ;  /* 0x04200000a3a37989 */ /* 0x000e6800000e00ff */
[----:B------:R-:W-:Y:S04]  /*20d0*/  SHFL.IDX PT, R125, R125, RZ, 0x1f ;  /* 0x00001fff7d7d7589 */ /* 0x000fe800000e0000 */
[----:B------:R-:W2:Y:S01]  /*20e0*/  SHFL.IDX PT, R124, R124, RZ, 0x1f ;  /* 0x00001fff7c7c7589 */ /* 0x000ea200000e0000 */
[----:B0-----:R-:W-:Y:S01]  /*20f0*/  @P2 FFMA.FTZ R152, R165, R152, R154 ;  /* 0x00000098a5982223 */ /* 0x001fe2000001009a */
[----:B------:R-:W-:-:S03]  /*2100*/  ISETP.NE.AND P2, PT, R86, RZ, PT ;  /* 0x000000ff5600720c */ /* 0x000fc60003f45270 */
[----:B------:R-:W-:Y:S02]  /*2110*/  FFMA.FTZ R126, R152, R161, R126 ;  /* 0x000000a1987e7223 */ /* 0x000fe4000001007e */
[----:B-1----:R-:W-:Y:S01]  /*2120*/  @P1 FFMA.FTZ R144, R163, R144, R150 ;  /* 0x00000090a3901223 */ /* 0x002fe20000010096 */
[----:B------:R-:W-:-:S03]  /*2130*/  ISETP.GT.AND P1, PT, R77, 0x1d, PT ;  /* 0x0000001d4d00780c */ /* 0x000fc60003f24270 */
        /* <DEDUP_REMOVED lines=47> */
[----:B--2---:R-:W-:Y:S02]  /*2430*/  FFMA.FTZ R17, R124, R17, R125 ;  /* 0x000000117c117223 */ /* 0x004fe4000001007d */
[----:B------:R-:W-:Y:S02]  /*2440*/  FFMA.FTZ R133, R153, R154, R133 ;  /* 0x0000009a99857223 */ /* 0x000fe40000010085 */
[----:B0-----:R-:W-:-:S02]  /*2450*/  @!P0 FADD.FTZ R139, R139, R158 ;  /* 0x0000009e8b8b8221 */ /* 0x001fc40000010000 */
[----:B------:R-:W-:Y:S01]  /*2460*/  FMUL.FTZ R16, R124, R16 ;  /* 0x000000107c107220 */ /* 0x000fe20000410000 */
[----:B------:R-:W0:Y:S01]  /*2470*/  SHFL.DOWN PT, R156, R133, 0x1, 0x1f ;  /* 0x08201f00859c7f89 */ /* 0x000e2200000e0000 */
[C---:B------:R-:W-:Y:S02]  /*2480*/  FMUL.FTZ R124, R115.reuse, R128 ;  /* 0x00000080737c7220 */ /* 0x040fe40000410000 */
[----:B------:R-:W-:Y:S01]  /*2490*/  FMUL.FTZ R125, R115, R137 ;  /* 0x00000089737d7220 */ /* 0x000fe20000410000 */
[----:B------:R-:W1:Y:S01]  /*24a0*/  SHFL.DOWN PT, R158, R139, 0x2, 0x1f ;  /* 0x08401f008b9e7f89 */ /* 0x000e6200000e0000 */
[----:B------:R-:W-:Y:S02]  /*24b0*/  FMUL.FTZ R151, R151, R124 ;  /* 0x0000007c97977220 */ /* 0x000fe40000410000 */
[----:B------:R-:W-:Y:S01]  /*24c0*/  FMUL.FTZ R124, R115, R144 ;  /* 0x00000090737c7220 */ /* 0x000fe20000410000 */
[----:B------:R2:W-:Y:S01]  /*24d0*/  @!P2 STS.64 [UR4+0xcd8], R16 ;  /* 0x000cd810ff00a988 */ /* 0x0005e20008000a04 */
[----:B------:R-:W-:-:S02]  /*24e0*/  FFMA.FTZ R151, R121, R128, R151 ;  /* 0x0000008079977223 */ /* 0x000fc40000010097 */
[----:B------:R-:W-:Y:S02]  /*24f0*/  FMUL.FTZ R125, R146, R125 ;  /* 0x0000007d927d7220 */ /* 0x000fe40000410000 */
[----:B------:R-:W-:Y:S02]  /*2500*/  FMUL.FTZ R124, R145, R124 ;  /* 0x0000007c917c7220 */ /* 0x000fe40000410000 */
[----:B------:R-:W-:Y:S02]  /*2510*/  FFMA.FTZ R122, R122, R137, R125 ;  /* 0x000000897a7a7223 */ /* 0x000fe4000001007d */
[----:B------:R-:W-:Y:S02]  /*2520*/  FFMA.FTZ R123, R123, R144, R124 ;  /* 0x000000907b7b7223 */ /* 0x000fe4000001007c */
[----:B--2---:R-:W-:Y:S02]  /*2530*/  FMUL.FTZ R17, R115, R126 ;  /* 0x0000007e73117220 */ /* 0x004fe40000410000 */
[----:B------:R-:W-:-:S02]  /*2540*/  FADD.FTZ R20, R153, R20 ;  /* 0x0000001499147221 */ /* 0x000fc40000010000 */
[----:B------:R-:W-:Y:S02]  /*2550*/  FMUL.FTZ R121, R154, R17 ;  /* 0x000000119a797220 */ /* 0x000fe40000410000 */
[----:B0-----:R-:W-:Y:S01]  /*2560*/  @!P0 FADD.FTZ R133, R133, R156 ;  /* 0x0000009c85858221 */ /* 0x001fe20000010000 */
[----:B------:R-:W-:Y:S01]  /*2570*/  ISETP.GT.AND P0, PT, R77, 0x1b, PT ;  /* 0x0000001b4d00780c */ /* 0x000fe20003f04270 */
[----:B------:R-:W-:Y:S02]  /*2580*/  FMUL.FTZ R17, R115, R142 ;  /* 0x0000008e73117220 */ /* 0x000fe40000410000 */
[----:B-1----:R-:W-:Y:S01]  /*2590*/  @!P1 FADD.FTZ R139, R139, R158 ;  /* 0x0000009e8b8b9221 */ /* 0x002fe20000010000 */
[----:B------:R-:W0:Y:S01]  /*25a0*/  SHFL.DOWN PT, R156, R133, 0x2, 0x1f ;  /* 0x08401f00859c7f89 */ /* 0x000e2200000e0000 */
[----:B------:R-:W-:Y:S02]  /*25b0*/  FFMA.FTZ R120, R120, R126, R121 ;  /* 0x0000007e78787223 */ /* 0x000fe40000010079 */
[----:B------:R-:W-:Y:S01]  /*25c0*/  FMUL.FTZ R121, R148, R17 ;  /* 0x0000001194797220 */ /* 0x000fe20000410000 */
[----:B------:R-:W1:Y:S01]  /*25d0*/  SHFL.DOWN PT, R158, R139, 0x4, 0x1f ;  /* 0x08801f008b9e7f89 */ /* 0x000e6200000e0000 */
[----:B------:R-:W-:-:S02]  /*25e0*/  FADD.FTZ R21, R152, R21 ;  /* 0x0000001598157221 */ /* 0x000fc40000010000 */
[----:B------:R-:W-:Y:S02]  /*25f0*/  FFMA.FTZ R142, R116, R142, R121 ;  /* 0x0000008e748e7223 */ /* 0x000fe40000010079 */
[C---:B------:R-:W-:Y:S02]  /*2600*/  FMUL.FTZ R116, R115.reuse, R140 ;  /* 0x0000008c73747220 */ /* 0x040fe40000410000 */
[----:B------:R-:W-:Y:S02]  /*2610*/  FMUL.FTZ R121, R115, R136 ;  /* 0x0000008873797220 */ /* 0x000fe40000410000 */
[----:B------:R-:W-:Y:S02]  /*2620*/  FMUL.FTZ R131, R131, R116 ;  /* 0x0000007483837220 */ /* 0x000fe40000410000 */
[----:B------:R-:W-:Y:S02]  /*2630*/  FMUL.FTZ R116, R115, R132 ;  /* 0x0000008473747220 */ /* 0x000fe40000410000 */
[----:B------:R-:W-:-:S02]  /*2640*/  FMUL.FTZ R121, R134, R121 ;  /* 0x0000007986797220 */ /* 0x000fc40000410000 */
[----:B------:R-:W-:Y:S02]  /*2650*/  FMUL.FTZ R116, R127, R116 ;  /* 0x000000747f747220 */ /* 0x000fe40000410000 */
[----:B------:R-:W-:Y:S02]  /*2660*/  FFMA.FTZ R131, R117, R140, R131 ;  /* 0x0000008c75837223 */ /* 0x000fe40000010083 */
[----:B------:R-:W-:Y:S02]  /*2670*/  FFMA.FTZ R121, R118, R136, R121 ;  /* 0x0000008876797223 */ /* 0x000fe40000010079 */
[----:B0-----:R-:W-:Y:S01]  /*2680*/  @!P1 FADD.FTZ R133, R133, R156 ;  /* 0x0000009c85859221 */ /* 0x001fe20000010000 */
[----:B------:R-:W-:Y:S01]  /*2690*/  ISETP.GT.AND P1, PT, R77, 0x17, PT ;  /* 0x000000174d00780c */ /* 0x000fe20003f24270 */
[----:B------:R-:W-:Y:S02]  /*26a0*/  FFMA.FTZ R116, R119, R132, R116 ;  /* 0x0000008477747223 */ /* 0x000fe40000010074 */
        /* <DEDUP_REMOVED lines=20> */
[----:B------:R-:W-:-:S03]  /*27f0*/  FADD.FTZ R29, R116, R29 ;  /* 0x0000001d741d7221 */ /* 0x000fc60000010000 */
[----:B------:R-:W1:Y:S01]  /*2800*/  SHFL.DOWN PT, R158, R139, 0x10, 0x1f ;  /* 0x0a001f008b9e7f89 */ /* 0x000e6200000e0000 */
[----:B0-----:R-:W-:Y:S01]  /*2810*/  @!P1 FADD.FTZ R133, R133, R156 ;  /* 0x0000009c85859221 */ /* 0x001fe20000010000 */
[----:B------:R-:W-:-:S03]  /*2820*/  ISETP.NE.AND P1, PT, R77, RZ, PT ;  /* 0x000000ff4d00720c */ /* 0x000fc60003f25270 */
[----:B-1----:R-:W-:Y:S01]  /*2830*/  @!P0 FADD.FTZ R139, R139, R158 ;  /* 0x0000009e8b8b8221 */ /* 0x002fe20000010000 */
[----:B------:R-:W0:Y:S03]  /*2840*/  SHFL.DOWN PT, R156, R133, 0x10, 0x1f ;  /* 0x0a001f00859c7f89 */ /* 0x000e2600000e0000 */
[----:B------:R-:W-:Y:S02]  /*2850*/  IMAD.MOV.U32 R17, RZ, RZ, R139 ;  /* 0x000000ffff117224 */ /* 0x000fe400078e008b */
[----:B0-----:R-:W-:-:S05]  /*2860*/  @!P0 FADD.FTZ R133, R133, R156 ;  /* 0x0000009c85858221 */ /* 0x001fca0000010000 */
[----:B------:R-:W-:-:S05]  /*2870*/  MOV R16, R133 ;  /* 0x0000008500107202 */ /* 0x000fca0000000f00 */
[----:B------:R0:W-:Y:S04]  /*2880*/  @!P1 STS.64 [0x228], R16 ;  /* 0x00022810ff009388 */ /* 0x0001e80000000a00 */
        /* <DEDUP_REMOVED lines=9> */
.L_x_6667:
[----:B0-----:R-:W-:Y:S05]  /*2920*/  BSYNC B0 ;  /* 0x0000000000007941 */ /* 0x001fea0003800000 */
.L_x_6666:
        /* <DEDUP_REMOVED lines=13> */
[C---:B------:R-:W-:Y:S02]  /*2a00*/  LEA R0, P2, R115.reuse, R0, 0x2 ;  /* 0x0000000073007211 */ /* 0x040fe400078410ff */
[----:B------:R-:W-:Y:S02]  /*2a10*/  LEA.HI.X R19, R16, R19, R17, 0x2, P1 ;  /* 0x0000001310137211 */ /* 0x000fe400008f1411 */
[----:B------:R-:W-:Y:S02]  /*2a20*/  LEA.HI.X R101, R115, R101, R116, 0x2, P2 ;  /* 0x0000006573657211 */ /* 0x000fe400010f1474 */
[----:B------:R-:W-:Y:S02]  /*2a30*/  IADD3 R102, R102, 0x4, RZ ;  /* 0x0000000466667810 */ /* 0x000fe40007ffe0ff */
[----:B------:R-:W-:Y:S02]  /*2a40*/  IADD3 R100, R100, 0x1, RZ ;  /* 0x0000000164647810 */ /* 0x000fe40007ffe0ff */
[----:B------:R-:W-:Y:S01]  /*2a50*/  IADD3.X R114, RZ, R114, RZ, P3, !PT ;  /* 0x00000072ff727210 */ /* 0x000fe20001ffe4ff */
[----:B------:R-:W-:Y:S01]  /*2a60*/  @P0 CALL.REL.NOINC `(.L_x_6663) ;  /* 0x0000001000000944 */ /* 0x000fe20003c00000 */
[----:B------:R-:W-:Y:S05]  /*2a70*/  BRA `(.L_x_6668) ;  /* 0xffffec1000007947 */ /* 0x000fea000383ffff */
.L_x_6663:
[----:B------:R-:W-:Y:S01]  /*2a80*/  BAR.SYNC.DEFER_BLOCKING 0x0 ;  /* 0x0000000000007b1d */ /* 0x000fe20000010000 */
[----:B------:R-:W-:Y:S01]  /*2a90*/  ISETP.NE.AND P4, PT, R86, RZ, PT ;  /* 0x000000ff5600720c */ /* 0x000fe20003f85270 */
[----:B------:R-:W-:Y:S01]  /*2aa0*/  IMAD R19, R90, c[0x0][0x2d8], RZ ;  /* 0x0000b6005a137a24 */ /* 0x000fe200078e02ff */
[----:B------:R-:W-:-:S02]  /*2ab0*/  F2FP.BF16.PACK_AB R26, R26, R27 ;  /* 0x0000001b1a1a723e */ /* 0x000fc400000010ff */
[----:B------:R-:W-:Y:S01]  /*2ac0*/  F2FP.BF16.PACK_AB R24, R24, R25 ;  /* 0x000000191818723e */ /* 0x000fe200000010ff */
[----:B------:R-:W-:Y:S01]  /*2ad0*/  BSSY B0, `(.L_x_6669) ;  /* 0x000003b000007945 */ /* 0x000fe20003800000 */
[----:B------:R-:W-:Y:S01]  /*2ae0*/  F2FP.BF16.PACK_AB R22, R22, R23 ;  /* 0x000000171616723e */ /* 0x000fe200000010ff */
[----:B------:R-:W-:Y:S01]  /*2af0*/  IMAD R23, R92, c[0x0][0x2dc], R19 ;  /* 0x0000b7005c177a24 */ /* 0x000fe200078e0213 */
[----:B------:R-:W-:Y:S01]  /*2b00*/  F2FP.BF16.PACK_AB R20, R20, R21 ;  /* 0x000000151414723e */ /* 0x000fe200000010ff */
[----:B------:R-:W-:Y:S01]  /*2b10*/  IMAD R19, R97, c[0x0][0x2e0], RZ ;  /* 0x0000b80061137a24 */ /* 0x000fe200078e02ff */
[----:B------:R-:W-:Y:S02]  /*2b20*/  PRMT R0, R26, 0x7632, R0 ;  /* 0x000076321a007816 */ /* 0x000fe40000000000 */
[----:B------:R-:W-:Y:S01]  /*2b30*/  PRMT R16, R24, 0x7632, R16 ;  /* 0x0000763218107816 */ /* 0x000fe20000000010 */
[----:B------:R-:W-:Y:S01]  /*2b40*/  IMAD R21, R98, c[0x0][0x2e4], R19 ;  /* 0x0000b90062157a24 */ /* 0x000fe200078e0213 */
[----:B------:R-:W-:-:S02]  /*2b50*/  PRMT R17, R22, 0x7632, R17 ;  /* 0x0000763216117816 */ /* 0x000fc40000000011 */
[----:B------:R-:W-:Y:S02]  /*2b60*/  PRMT R18, R20, 0x7632, R18 ;  /* 0x0000763214127816 */ /* 0x000fe40000000012 */
[----:B------:R-:W-:-:S04]  /*2b70*/  IADD3 R61, P2, R61, -0x1c0, RZ ;  /* 0xfffffe403d3d7810 */ /* 0x000fc80007f5e0ff */
[----:B------:R-:W-:Y:S01]  /*2b80*/  IADD3.X R62, R62, -0x1, RZ, P2, !PT ;  /* 0xffffffff3e3e7810 */ /* 0x000fe200017fe4ff */
[----:B------:R0:W-:Y:S04]  /*2b90*/  STS.U16 [R52+0x4], R24 ;  /* 0x0000041834007388 */ /* 0x0001e80000000400 */
[----:B------:R-:W-:Y:S04]  /*2ba0*/  STS.U16 [R52], R26 ;  /* 0x0000001a34007388 */ /* 0x000fe80000000400 */
[----:B------:R-:W-:Y:S01]  /*2bb0*/  STS.U16 [R52+0x2], R0 ;  /* 0x0000020034007388 */ /* 0x000fe20000000400 */
[----:B0-----:R-:W-:-:S03]  /*2bc0*/  IADD3 R24, -R63, c[0x0][0x168], RZ ;  /* 0x00005a003f187a10 */ /* 0x001fc60007ffe1ff */
[----:B------:R-:W-:Y:S04]  /*2bd0*/  STS.U16 [R52+0x6], R16 ;  /* 0x0000061034007388 */ /* 0x000fe80000000400 */
[----:B------:R-:W-:Y:S04]  /*2be0*/  STS.U16 [R52+0x8], R22 ;  /* 0x0000081634007388 */ /* 0x000fe80000000400 */
[----:B------:R0:W-:Y:S04]  /*2bf0*/  STS.U16 [R52+0xa], R17 ;  /* 0x00000a1134007388 */ /* 0x0001e80000000400 */
[----:B------:R-:W-:Y:S04]  /*2c00*/  STS.U16 [R52+0xc], R20 ;  /* 0x00000c1434007388 */ /* 0x000fe80000000400 */
[----:B------:R1:W-:Y:S01]  /*2c10*/  STS.U16 [R52+0xe], R18 ;  /* 0x00000e1234007388 */ /* 0x0003e20000000400 */
[----:B------:R-:W-:-:S06]  /*2c20*/  NOP ;  /* 0x0000000000007918 */ /* 0x000fcc0000000000 */
[----:B------:R-:W-:Y:S01]  /*2c30*/  LDS.U16 R25, [R60] ;  /* 0x000000003c197984 */ /* 0x000fe20000000400 */
[----:B0-----:R-:W-:Y:S01]  /*2c40*/  IMAD.WIDE.U32 R16, R92, c[0x0][0x2d8], RZ ;  /* 0x0000b6005c107a25 */ /* 0x001fe200078e00ff */
[----:B-1----:R-:W-:Y:S02]  /*2c50*/  IADD3 R18, P6, R61, c[0x0][0x330], RZ ;  /* 0x0000cc003d127a10 */ /* 0x002fe40007fde0ff */
[----:B------:R-:W-:Y:S01]  /*2c60*/  LDS.U16 R27, [R59+0x40] ;  /* 0x000040003b1b7984 */ /* 0x000fe20000000400 */
[----:B------:R-:W-:Y:S01]  /*2c70*/  IMAD.IADD R17, R17, 0x1, R23 ;  /* 0x0000000111117824 */ /* 0x000fe200078e0217 */
[----:B------:R-:W-:Y:S02]  /*2c80*/  IADD3.X R0, R62, c[0x0][0x334], RZ, P6, !PT ;  /* 0x0000cd003e007a10 */ /* 0x000fe400037fe4ff */
        /* <DEDUP_REMOVED lines=8> */
[----:B------:R-:W-:Y:S02]  /*2d10*/  LEA R18, P6, R19, R18, 0x1 ;  /* 0x0000001213127211 */ /* 0x000fe400078c08ff */
[----:B------:R-:W-:Y:S01]  /*2d20*/  LEA.HI.X.SX32 R17, R63, R72, 0x1, P0 ;  /* 0x000000483f117211 */ /* 0x000fe200000f0eff */
[----:B------:R-:W-:Y:S01]  /*2d30*/  LDS.U16 R45, [R54+0x180] ;  /* 0x00018000362d7984 */ /* 0x000fe20000000400 */
[----:B------:R-:W-:-:S03]  /*2d40*/  LEA.HI.X R19, R19, R0, R20, 0x1, P6 ;  /* 0x0000000013137211 */ /* 0x000fc600030f0c14 */
        /* <DEDUP_REMOVED lines=19> */
.L_x_6670:
[----:B------:R-:W-:Y:S05]  /*2e80*/  BSYNC B0 ;  /* 0x0000000000007941 */ /* 0x000fea0003800000 */
.L_x_6669:
[----:B------:R-:W-:Y:S01]  /*2e90*/  @!P3 STG.E.U16 [R18.64+0x40], R37 ;  /* 0x000040251200b986 */ /* 0x000fe2000c101506 */
[-C--:B------:R-:W-:Y:S01]  /*2ea0*/  ISETP.GE.AND P6, PT, R65, R49.reuse, PT ;  /* 0x000000314100720c */ /* 0x080fe20003fc6270 */
[----:B------:R-:W-:Y:S01]  /*2eb0*/  BSSY B0, `(.L_x_6671) ;  /* 0x000003e000007945 */ /* 0x000fe20003800000 */
[-C--:B------:R-:W-:Y:S01]  /*2ec0*/  ISETP.GE.AND P5, PT, R70, R49.reuse, PT ;  /* 0x000000314600720c */ /* 0x080fe20003fa6270 */
[----:B------:R-:W-:Y:S01]  /*2ed0*/  @!P2 STG.E.U16 [R18.64+0x80], R39 ;  /* 0x000080271200a986 */ /* 0x000fe2000c101506 */
[----:B------:R-:W-:Y:S02]  /*2ee0*/  ISETP.GE.AND P3, PT, R64, R49, PT ;  /* 0x000000314000720c */ /* 0x000fe40003f66270 */
[----:B------:R-:W-:Y:S01]  /*2ef0*/  F2FP.BF16.PACK_AB R0, R30, R29 ;  /* 0x0000001d1e00723e */ /* 0x000fe200000010ff */
[----:B------:R-:W-:Y:S01]  /*2f00*/  @!P1 STG.E.U16 [R18.64+0xc0], R41 ;  /* 0x0000c02912009986 */ /* 0x000fe2000c101506 */
[----:B------:R-:W-:Y:S01]  /*2f10*/  F2FP.BF16.PACK_AB R20, R33, R32 ;  /* 0x000000202114723e */ /* 0x000fe200000010ff */
[----:B------:R-:W-:Y:S01]  /*2f20*/  FADD.FTZ R29, R29, R88 ;  /* 0x000000581d1d7221 */ /* 0x000fe20000010000 */
[C---:B------:R-:W-:Y:S01]  /*2f30*/  PRMT R26, R0.reuse, 0x7610, R26 ;  /* 0x00007610001a7816 */ /* 0x040fe2000000001a */
[----:B------:R-:W-:Y:S01]  /*2f40*/  @!P0 STG.E.U16 [R18.64+0x100], R43 ;  /* 0x0001002b12008986 */ /* 0x000fe2000c101506 */
[----:B------:R-:W-:Y:S01]  /*2f50*/  PRMT R21, R0, 0x7632, R21 ;  /* 0x0000763200157816 */ /* 0x000fe20000000015 */
[----:B------:R-:W-:Y:S01]  /*2f60*/  FADD.FTZ R29, R29, R30 ;  /* 0x0000001e1d1d7221 */ /* 0x000fe20000010000 */
[----:B------:R-:W-:Y:S01]  /*2f70*/  F2FP.BF16.PACK_AB R0, R35, R34 ;  /* 0x000000222300723e */ /* 0x000fe200000010ff */
[----:B------:R-:W-:Y:S01]  /*2f80*/  @!P6 STG.E.U16 [R18.64+0x140], R45 ;  /* 0x0001402d1200e986 */ /* 0x000fe2000c101506 */
[----:B0-----:R-:W-:Y:S01]  /*2f90*/  PRMT R22, R20, 0x7632, R22 ;  /* 0x0000763214167816 */ /* 0x001fe20000000016 */
[----:B------:R-:W-:Y:S01]  /*2fa0*/  FADD.FTZ R32, R29, R32 ;  /* 0x000000201d207221 */ /* 0x000fe20000010000 */
[----:B------:R-:W-:Y:S01]  /*2fb0*/  PRMT R38, R0, 0x7632, R38 ;  /* 0x0000763200267816 */ /* 0x000fe20000000026 */
[----:B------:R-:W-:Y:S02]  /*2fc0*/  @!P5 STG.E.U16 [R18.64], R27 ;  /* 0x0000001b1200d986 */ /* 0x000fe4000c101506 */
[----:B------:R-:W-:-:S02]  /*2fd0*/  FADD.FTZ R33, R32, R33 ;  /* 0x0000002120217221 */ /* 0x000fc40000010000 */
[----:B------:R0:W-:Y:S02]  /*2fe0*/  @!P3 STG.E.U16 [R18.64+0x180], R47 ;  /* 0x0001802f1200b986 */ /* 0x0001e4000c101506 */
[----:B------:R-:W-:Y:S02]  /*2ff0*/  FADD.FTZ R34, R33, R34 ;  /* 0x0000002221227221 */ /* 0x000fe40000010000 */
[----:B------:R-:W-:Y:S02]  /*3000*/  BAR.SYNC.DEFER_BLOCKING 0x0 ;  /* 0x0000000000007b1d */ /* 0x000fe40000010000 */
[----:B------:R-:W-:Y:S01]  /*3010*/  FADD.FTZ R35, R34, R35 ;  /* 0x0000002322237221 */ /* 0x000fe20000010000 */
[----:B0-----:R-:W-:-:S03]  /*3020*/  F2FP.BF16.PACK_AB R19, R113, R36 ;  /* 0x000000247113723e */ /* 0x001fc600000010ff */
[----:B------:R-:W-:Y:S01]  /*3030*/  FADD.FTZ R36, R35, R36 ;  /* 0x0000002423247221 */ /* 0x000fe20000010000 */
[----:B------:R-:W-:-:S03]  /*3040*/  PRMT R18, R19, 0x7632, R18 ;  /* 0x0000763213127816 */ /* 0x000fc60000000012 */
[----:B------:R-:W-:Y:S01]  /*3050*/  FADD.FTZ R88, R36, R113 ;  /* 0x0000007124587221 */ /* 0x000fe20000010000 */
[----:B------:R-:W-:Y:S04]  /*3060*/  STS.U16 [R52], R26 ;  /* 0x0000001a34007388 */ /* 0x000fe80000000400 */
[----:B------:R0:W-:Y:S04]  /*3070*/  STS.U16 [R52+0x2], R21 ;  /* 0x0000021534007388 */ /* 0x0001e80000000400 */
[----:B------:R-:W-:Y:S04]  /*3080*/  STS.U16 [R52+0x4], R20 ;  /* 0x0000041434007388 */ /* 0x000fe80000000400 */
[----:B------:R-:W-:Y:S01]  /*3090*/  STS.U16 [R52+0x6], R22 ;  /* 0x0000061634007388 */ /* 0x000fe20000000400 */
[----:B0-----:R-:W-:-:S03]  /*30a0*/  IMAD R21, R90, c[0x0][0x2f8], RZ ;  /* 0x0000be005a157a24 */ /* 0x001fc600078e02ff */
[----:B------:R-:W-:Y:S01]  /*30b0*/  STS.U16 [R52+0x8], R0 ;  /* 0x0000080034007388 */ /* 0x000fe20000000400 */
[----:B------:R-:W-:-:S03]  /*30c0*/  IMAD R21, R92, c[0x0][0x2fc], R21 ;  /* 0x0000bf005c157a24 */ /* 0x000fc600078e0215 */
[----:B------:R-:W-:Y:S04]  /*30d0*/  STS.U16 [R52+0xa], R38 ;  /* 0x00000a2634007388 */ /* 0x000fe80000000400 */
[----:B------:R-:W-:Y:S04]  /*30e0*/  STS.U16 [R52+0xc], R19 ;  /* 0x00000c1334007388 */ /* 0x000fe80000000400 */
[----:B------:R0:W-:Y:S01]  /*30f0*/  STS.U16 [R52+0xe], R18 ;  /* 0x00000e1234007388 */ /* 0x0001e20000000400 */
        /* <DEDUP_REMOVED lines=25> */
.L_x_6672:
[----:B------:R-:W-:Y:S05]  /*3290*/  BSYNC B0 ;  /* 0x0000000000007941 */ /* 0x000fea0003800000 */
.L_x_6671:
[----:B------:R-:W-:Y:S01]  /*32a0*/  MOV R17, R29 ;  /* 0x0000001d00117202 */ /* 0x000fe20000000f00 */
[----:B------:R-:W-:Y:S01]  /*32b0*/  IMAD.MOV.U32 R16, RZ, RZ, R18 ;  /* 0x000000ffff107224 */ /* 0x000fe200078e0012 */
[----:B------:R-:W-:Y:S01]  /*32c0*/  IADD3 R0, P1, R61, c[0x0][0x340], RZ ;  /* 0x0000d0003d007a10 */ /* 0x000fe20007f3e0ff */
[----:B------:R-:W-:Y:S01]  /*32d0*/  IMAD R19, R97, c[0x0][0x300], RZ ;  /* 0x0000c00061137a24 */ /* 0x000fe200078e02ff */
[-C--:B------:R-:W-:Y:S01]  /*32e0*/  ISETP.GE.AND P4, PT, R66, R39.reuse, PT ;  /* 0x000000274200720c */ /* 0x080fe20003f86270 */
[----:B------:R-:W-:Y:S01]  /*32f0*/  IMAD.WIDE.U32 R16, R98, c[0x0][0x300], R16 ;  /* 0x0000c00062107a25 */ /* 0x000fe200078e0010 */
[-C--:B------:R-:W-:Y:S02]  /*3300*/  ISETP.GE.AND P5, PT, R65, R39.reuse, PT ;  /* 0x000000274100720c */ /* 0x080fe40003fa6270 */
[----:B------:R-:W-:Y:S01]  /*3310*/  ISETP.GE.AND P6, PT, R64, R39, PT ;  /* 0x000000274000720c */ /* 0x000fe20003fc6270 */
[----:B------:R-:W-:Y:S01]  /*3320*/  IMAD R19, R98, c[0x0][0x304], R19 ;  /* 0x0000c10062137a24 */ /* 0x000fe200078e0213 */
[----:B------:R-:W-:-:S02]  /*3330*/  IADD3 R31, P0, R31, R16, RZ ;  /* 0x000000101f1f7210 */ /* 0x000fc40007f1e0ff */
[----:B------:R-:W-:Y:S02]  /*3340*/  IADD3.X R18, R62, c[0x0][0x344], RZ, P1, !PT ;  /* 0x0000d1003e127a10 */ /* 0x000fe40000ffe4ff */
[----:B------:R-:W-:Y:S02]  /*3350*/  IADD3.X R17, R28, R19, R17, P0, !PT ;  /* 0x000000131c117210 */ /* 0x000fe400007fe411 */
[----:B------:R-:W-:Y:S02]  /*3360*/  LEA R16, P2, R31, R0, 0x1 ;  /* 0x000000001f107211 */ /* 0x000fe400078408ff */
[-C--:B------:R-:W-:Y:S02]  /*3370*/  ISETP.GE.AND P3, PT, R67, R39.reuse, PT ;  /* 0x000000274300720c */ /* 0x080fe40003f66270 */
[----:B------:R-:W-:Y:S02]  /*3380*/  LEA.HI.X R17, R31, R18, R17, 0x1, P2 ;  /* 0x000000121f117211 */ /* 0x000fe400010f0c11 */
[----:B------:R-:W-:-:S02]  /*3390*/  ISETP.GE.AND P0, PT, R70, R39, PT ;  /* 0x000000274600720c */ /* 0x000fc40003f06270 */
[-C--:B------:R-:W-:Y:S01]  /*33a0*/  ISETP.GE.AND P1, PT, R69, R39.reuse, PT ;  /* 0x000000274500720c */ /* 0x080fe20003f26270 */
[----:B------:R1:W-:Y:S01]  /*33b0*/  @!P4 STG.E.U16 [R16.64+0x100], R55 ;  /* 0x000100371000c986 */ /* 0x0003e2000c101506 */
[----:B------:R-:W-:Y:S02]  /*33c0*/  ISETP.GE.AND P2, PT, R68, R39, PT ;  /* 0x000000274400720c */ /* 0x000fe40003f46270 */
[----:B------:R-:W-:Y:S01]  /*33d0*/  IADD3 R75, R75, -0x100, RZ ;  /* 0xffffff004b4b7810 */ /* 0x000fe20007ffe0ff */
[----:B------:R1:W-:Y:S04]  /*33e0*/  @!P5 STG.E.U16 [R16.64+0x140], R37 ;  /* 0x000140251000d986 */ /* 0x0003e8000c101506 */
[----:B------:R1:W-:Y:S04]  /*33f0*/  @!P6 STG.E.U16 [R16.64+0x180], R53 ;  /* 0x000180351000e986 */ /* 0x0003e8000c101506 */
[----:B------:R1:W-:Y:S01]  /*3400*/  @!P3 STG.E.U16 [R16.64+0xc0], R27 ;  /* 0x0000c01b1000b986 */ /* 0x0003e2000c101506 */
[----:B------:R-:W-:-:S02]  /*3410*/  ISETP.GT.AND P3, PT, R79, 0x1, PT ;  /* 0x000000014f00780c */ /* 0x000fc40003f64270 */
[----:B------:R-:W-:Y:S01]  /*3420*/  IADD3 R79, R79, -0x1, RZ ;  /* 0xffffffff4f4f7810 */ /* 0x000fe20007ffe0ff */
[----:B------:R1:W-:Y:S01]  /*3430*/  @!P0 STG.E.U16 [R16.64], R59 ;  /* 0x0000003b10008986 */ /* 0x0003e2000c101506 */
        /* <DEDUP_REMOVED lines=10> */
.L_x_6662:
[----:B------:R-:W-:Y:S02]  /*34e0*/  ISETP.NE.U32.AND P0, PT, RZ, c[0x0][0x328], PT ;  /* 0x0000ca00ff007a0c */ /* 0x000fe40003f05070 */
[----:B------:R-:W-:-:S02]  /*34f0*/  ISETP.NE.U32.AND P2, PT, RZ, c[0x0][0x348], PT ;  /* 0x0000d200ff007a0c */ /* 0x000fc40003f45070 */
        /* <DEDUP_REMOVED lines=13> */
[----:B-1----:R-:W1:Y:S02]  /*35d0*/  SHFL.DOWN P1, R17, R6, 0x8, 0x1f ;  /* 0x09001f0006117f89 */ /* 0x002e640000020000 */
[----:B-1----:R-:W-:-:S05]  /*35e0*/  @P1 FADD R17, R6, R17 ;  /* 0x0000001106111221 */ /* 0x002fca0000000000 */
[----:B------:R-:W1:Y:S02]  /*35f0*/  SHFL.DOWN P1, R16, R17, 0x10, 0x1f ;  /* 0x0a001f0011107f89 */ /* 0x000e640000020000 */
[----:B-1----:R-:W-:Y:S01]  /*3600*/  @P1 FADD R16, R17, R16 ;  /* 0x0000001011101221 */ /* 0x002fe20000000000 */
[----:B---3--:R-:W-:-:S04]  /*3610*/  ISETP.NE.AND P1, PT, R18, RZ, PT ;  /* 0x000000ff1200720c */ /* 0x008fc80003f25270 */
[----:B------:R1:W-:Y:S04]  /*3620*/  @!P2 STS [0x224], R16 ;  /* 0x00022410ff00a388 */ /* 0x0003e80000000800 */
[----:B------:R-:W-:Y:S06]  /*3630*/  BAR.SYNC.DEFER_BLOCKING 0x0 ;  /* 0x0000000000007b1d */ /* 0x000fec0000010000 */
[----:B------:R-:W-:Y:S05]  /*3640*/  @P1 BRA `(.L_x_6675) ;  /* 0x0000001000001947 */ /* 0x000fea0003800000 */
[----:B-1----:R1:W-:Y:S02]  /*3650*/  RED.E.ADD.F32.FTZ.RN.STRONG.GPU [R4.64], R16 ;  /* 0x000000100400798e */ /* 0x0023e4000c10e786 */
.L_x_6675:
[----:B-1----:R-:W-:Y:S05]  /*3660*/  BSYNC B0 ;  /* 0x0000000000007941 */ /* 0x002fea0003800000 */
.L_x_6674:
[----:B------:R-:W-:Y:S01]  /*3670*/  BSSY B0, `(.L_x_6676) ;  /* 0x0000018000007945 */ /* 0x000fe20003800000 */
[----:B------:R-:W-:Y:S05]  /*3680*/  @!P0 BRA `(.L_x_6677) ;  /* 0x0000015000008947 */ /* 0x000fea0003800000 */
[----:B------:R-:W-:Y:S06]  /*3690*/  BAR.SYNC.DEFER_BLOCKING 0x0 ;  /* 0x0000000000007b1d */ /* 0x000fec0000010000 */
[----:B------:R-:W2:Y:S04]  /*36a0*/  SHFL.DOWN P0, R5, R88, 0x1, 0x1f ;  /* 0x08201f0058057f89 */ /* 0x000ea80000000000 */
[----:B------:R-:W3:Y:S04]  /*36b0*/  S2R R6, SR_LANEID ;  /* 0x0000000000067919 */ /* 0x000ee80000000000 */
[----:B0-----:R-:W0:Y:S01]  /*36c0*/  S2R R21, SR_TID.X ;  /* 0x0000000000157919 */ /* 0x001e220000002100 */
        /* <DEDUP_REMOVED lines=8> */
[----:B-1----:R-:W1:Y:S02]  /*3750*/  SHFL.DOWN P0, R17, R4, 0x10, 0x1f ;  /* 0x0a001f0004117f89 */ /* 0x002e640000000000 */
        /* <DEDUP_REMOVED lines=8> */
.L_x_6677:
[----:B0-----:R-:W0:Y:S02]  /*37e0*/  S2R R21, SR_TID.X ;  /* 0x0000000000157919 */ /* 0x001e240000002100 */
.L_x_6678:
[----:B0-----:R-:W-:Y:S05]  /*37f0*/  BSYNC B0 ;  /* 0x0000000000007941 */ /* 0x001fea0003800000 */
.L_x_6676:
[----:B------:R-:W-:-:S13]  /*3800*/  ISETP.GE.AND P0, PT, R21, c[0x0][0x16c], PT ;  /* 0x00005b0015007a0c */ /* 0x000fda0003f06270 */
[----:B------:R-:W-:Y:S05]  /*3810*/  @P0 EXIT ;  /* 0x000000000000094d */ /* 0x000fea0003800000 */
[----:B------:R-:W-:Y:S02]  /*3820*/  IMAD R97, R97, c[0x0][0x2c8], RZ ;  /* 0x0000b20061617a24 */ /* 0x000fe400078e02ff */
[----:B------:R-:W-:-:S04]  /*3830*/  IMAD.WIDE.U32 R2, R98, c[0x0][0x2c8], RZ ;  /* 0x0000b20062027a25 */ /* 0x000fc800078e00ff */
[----:B-1----:R-:W-:-:S04]  /*3840*/  IMAD R27, R98, c[0x0][0x2cc], R97 ;  /* 0x0000b300621b7a24 */ /* 0x002fc800078e0261 */
[----:B------:R-:W-:Y:S02]  /*3850*/  IMAD.IADD R27, R3, 0x1, R27 ;  /* 0x00000001031b7824 */ /* 0x000fe400078e021b */
.L_x_6679:
[----:B0-----:R-:W0:Y:S01]  /*3860*/  LDS R23, [R21.X4+0x14d8] ;  /* 0x0014d80015177984 */ /* 0x001e220000004800 */
[----:B------:R-:W-:Y:S01]  /*3870*/  SHF.R.S32.HI R20, RZ, 0x1f, R21 ;  /* 0x0000001fff147819 */ /* 0x000fe20000011415 */
[----:B------:R-:W-:Y:S01]  /*3880*/  YIELD ;  /* 0x0000000000007946 */ /* 0x000fe20003800000 */
[----:B------:R-:W-:Y:S01]  /*3890*/  MOV R88, R10 ;  /* 0x0000000a00587202 */ /* 0x000fe20000000f00 */
[----:B------:R-:W1:Y:S01]  /*38a0*/  LDS R25, [R21.X4+0x18d8] ;  /* 0x0018d80015197984 */ /* 0x000e620000004800 */
[----:B------:R-:W-:Y:S01]  /*38b0*/  MOV R92, R14 ;  /* 0x0000000e005c7202 */ /* 0x000fe20000000f00 */
[C---:B------:R-:W-:Y:S02]  /*38c0*/  IMAD R0, R20.reuse, c[0x0][0x290], RZ ;  /* 0x0000a40014007a24 */ /* 0x040fe400078e02ff */
[----:B------:R-:W-:Y:S02]  /*38d0*/  IMAD R6, R20, c[0x0][0x1c0], RZ ;  /* 0x0000700014067a24 */ /* 0x000fe400078e02ff */
        /* <DEDUP_REMOVED lines=12> */
[----:B------:R-:W-:Y:S01]  /*39a0*/  MOV R90, R12 ;  /* 0x0000000c005a7202 */ /* 0x000fe20000000f00 */
[C---:B------:R-:W-:Y:S02]  /*39b0*/  IMAD R22, R20.reuse, c[0x0][0x2b0], RZ ;  /* 0x0000ac0014167a24 */ /* 0x040fe400078e02ff */
[----:B------:R-:W-:Y:S02]  /*39c0*/  IMAD.MOV.U32 R86, RZ, RZ, R8 ;  /* 0x000000ffff567224 */ /* 0x000fe400078e0008 */
[----:B------:R-:W-:-:S02]  /*39d0*/  IMAD R24, R20, c[0x0][0x1a0], RZ ;  /* 0x0000680014187a24 */ /* 0x000fc400078e02ff */
[----:B------:R-:W-:-:S04]  /*39e0*/  IMAD.WIDE.U32 R4, R21, c[0x0][0x2b0], R90 ;  /* 0x0000ac0015047a25 */ /* 0x000fc800078e005a */
[C---:B------:R-:W-:Y:S01]  /*39f0*/  IMAD R29, R21.reuse, c[0x0][0x2b4], R22 ;  /* 0x0000ad00151d7a24 */ /* 0x040fe200078e0216 */
[----:B0-----:R-:W-:Y:S01]  /*3a00*/  LEA R6, P0, R4, c[0x0][0x318], 0x2 ;  /* 0x0000c60004067a11 */ /* 0x001fe200078010ff */
[----:B------:R-:W-:-:S03]  /*3a10*/  IMAD.WIDE.U32 R16, R21, c[0x0][0x1a0], R86 ;  /* 0x0000680015107a25 */ /* 0x000fc600078e0056 */
        /* <DEDUP_REMOVED lines=23> */
.L_x_6680:
        /* <DEDUP_REMOVED lines=15> */
.L_x_9100:


//--------------------- .text._Z25selective_scan_bwd_kernelI32Selective_Scan_bwd_kernel_traitsILi32ELi8ELb0ELb0ELb0ELb0ELb1EN3c108BFloat16EfEEv12SSMParamsBwd --------------------------
	.section	.text._Z25selective_scan_bwd_kernelI32Selective_Scan_bwd_kernel_traitsILi32ELi8ELb0ELb0ELb0ELb0ELb1EN3c108BFloat16EfEEv12SSMParamsBwd,"ax",@progbits
	.sectioninfo	@"SHI_REGISTERS=150"
	.align	128
        .global         _Z25selective_scan_bwd_kernelI32Selective_Scan_bwd_kernel_traitsILi32ELi8ELb0ELb0ELb0ELb0ELb1EN3c108BFloat16EfEEv12SSMParamsBwd
        .type           _Z25selective_scan_bwd_kernelI32Selective_Scan_bwd_kernel_traitsILi32ELi8ELb0ELb0ELb0ELb0ELb1EN3c108BFloat16EfEEv12SSMParamsBwd,@function
        .size           _Z25selective_scan_bwd_kernelI32Selective_Scan_bwd_kernel_traitsILi32ELi8ELb0ELb0ELb0ELb0ELb1EN3c108BFloat16EfEEv12SSMParamsBwd,(.L_x_9101 - _Z25selective_scan_bwd_kernelI32Selective_Scan_bwd_kernel_traitsILi32ELi8ELb0ELb0ELb0ELb0ELb1EN3c108BFloat16EfEEv12SSMParamsBwd)
        .other          _Z25selective_scan_bwd_kernelI32Selective_Scan_bwd_kernel_traitsILi32ELi8ELb0ELb0ELb0ELb0ELb1EN3c108BFloat16EfEEv12SSMParamsBwd,@"STO_CUDA_ENTRY STV_DEFAULT"
_Z25selective_scan_bwd_kernelI32Selective_Scan_bwd_kernel_traitsILi32ELi8ELb0ELb0ELb0ELb0ELb1EN3c108BFloat16EfEEv12SSMParamsBwd:
.text._Z25selective_scan_bwd_kernelI32Selective_Scan_bwd_kernel_traitsILi32ELi8ELb0ELb0ELb0ELb0ELb1EN3c108BFloat16EfEEv12SSMParamsBwd:
        /* <DEDUP_REMOVED lines=23> */
[C---:B------:R-:W-:Y:S01]  /*0170*/  IMAD R13, R23.reuse, c[0x0][0x1e4], R10 ;  /* 0x00007900170d7a24 */ /* 0x040fe200078e020a */
[----:B------:R-:W-:Y:S01]  /*0180*/  ISETP.NE.U32.AND P0, PT, RZ, c[0x0][0x260], PT ;  /* 0x00009800ff007a0c */ /* 0x000fe20003f05070 */
[----:B------:R-:W-:Y:S01]  /*0190*/  IMAD.WIDE.U32 R2, R23, c[0x0][0x1d0], RZ ;  /* 0x0000740017027a25 */ /* 0x000fe200078e00ff */
[----:B------:R-:W-:Y:S02]  /*01a0*/  HFMA2.MMA R25, -RZ, RZ, 0, 0 ;  /* 0x00000000ff197435 */ /* 0x000fe400000001ff */
[----:B------:R-:W-:Y:S01]  /*01b0*/  IADD3 R5, R5, R13, RZ ;  /* 0x0000000d05057210 */ /* 0x000fe20007ffe0ff */
[----:B0-----:R-:W-:Y:S01]  /*01c0*/  IMAD.WIDE.U32 R6, R23, c[0x0][0x278], RZ ;  /* 0x00009e0017067a25 */ /* 0x001fe200078e00ff */
[----:B------:R-:W-:-:S03]  /*01d0*/  ISETP.NE.AND.EX P0, PT, RZ, c[0x0][0x264], PT, P0 ;  /* 0x00009900ff007a0c */ /* 0x000fc60003f05300 */
[----:B-1----:R-:W-:Y:S02]  /*01e0*/  IMAD R9, R23, c[0x0][0x27c], R12 ;  /* 0x00009f0017097a24 */ /* 0x002fe400078e020c */
[----:B------:R-:W-:Y:S02]  /*01f0*/  IMAD.IADD R3, R3, 0x1, R11 ;  /* 0x0000000103037824 */ /* 0x000fe400078e020b */
[----:B------:R-:W-:Y:S01]  /*0200*/  IMAD.MOV.U32 R8, RZ, RZ, c[0x0][0x174] ;  /* 0x00005d00ff087624 */ /* 0x000fe200078e00ff */
[----:B------:R-:W-:Y:S01]  /*0210*/  IADD3 R7, R7, R9, RZ ;  /* 0x0000000907077210 */ /* 0x000fe20007ffe0ff */
[C---:B------:R-:W-:Y:S02]  /*0220*/  IMAD R13, R21.reuse, c[0x0][0x1d8], RZ ;  /* 0x00007600150d7a24 */ /* 0x040fe400078e02ff */
[----:B------:R-:W-:Y:S01]  /*0230*/  IMAD R15, R21, c[0x0][0x1e8], RZ ;  /* 0x00007a00150f7a24 */ /* 0x000fe200078e02ff */
[----:B------:R-:W-:Y:S01]  /*0240*/  LEA R9, R8, 0xffffff00, 0x8 ;  /* 0xffffff0008097811 */ /* 0x000fe200078e40ff */
[----:B------:R-:W-:Y:S01]  /*0250*/  IMAD.WIDE.U32 R2, R0, c[0x0][0x1d8], R2 ;  /* 0x0000760000027a25 */ /* 0x000fe200078e0002 */
[----:B------:R-:W-:-:S02]  /*0260*/  ISETP.GE.AND P3, PT, R8, 0x1, PT ;  /* 0x000000010800780c */ /* 0x000fc40003f66270 */
[----:B------:R-:W-:Y:S01]  /*0270*/  SHF.R.S32.HI R11, RZ, 0x1f, R9 ;  /* 0x0000001fff0b7819 */ /* 0x000fe20000011409 */
[----:B------:R-:W-:Y:S01]  /*0280*/  IMAD.WIDE.U32 R4, R0, c[0x0][0x1e8], R4 ;  /* 0x00007a0000047a25 */ /* 0x000fe200078e0004 */
[----:B------:R-:W-:-:S03]  /*0290*/  IADD3 R29, P1, R9, R2, RZ ;  /* 0x00000002091d7210 */ /* 0x000fc60007f3e0ff */
[----:B------:R-:W-:Y:S01]  /*02a0*/  IMAD R17, R21, c[0x0][0x280], RZ ;  /* 0x0000a00015117a24 */ /* 0x000fe200078e02ff */
[----:B------:R-:W-:Y:S01]  /*02b0*/  IADD3 R31, P2, R9, R4, RZ ;  /* 0x00000004091f7210 */ /* 0x000fe20007f5e0ff */
[----:B------:R-:W-:-:S03]  /*02c0*/  IMAD.WIDE.U32 R6, R0, c[0x0][0x280], R6 ;  /* 0x0000a00000067a25 */ /* 0x000fc600078e0006 */
[----:B------:R-:W-:Y:S01]  /*02d0*/  LEA R30, P5, R31, c[0x0][0x248], 0x1 ;  /* 0x000092001f1e7a11 */ /* 0x000fe200078a08ff */
[C---:B------:R-:W-:Y:S01]  /*02e0*/  IMAD R13, R0.reuse, c[0x0][0x1dc], R13 ;  /* 0x00007700000d7a24 */ /* 0x040fe200078e020d */
[----:B------:R-:W-:Y:S01]  /*02f0*/  IADD3 R9, P4, R9, R6, RZ ;  /* 0x0000000609097210 */ /* 0x000fe20007f9e0ff */
[C---:B------:R-:W-:Y:S02]  /*0300*/  IMAD R15, R0.reuse, c[0x0][0x1ec], R15 ;  /* 0x00007b00000f7a24 */ /* 0x040fe400078e020f */
[----:B------:R-:W-:Y:S01]  /*0310*/  IMAD R17, R0, c[0x0][0x284], R17 ;  /* 0x0000a10000117a24 */ /* 0x000fe200078e0211 */
[C---:B------:R-:W-:Y:S01]  /*0320*/  IADD3.X R2, R11.reuse, R3, R13, P1, !PT ;  /* 0x000000030b027210 */ /* 0x040fe20000ffe40d */
[----:B------:R-:W-:Y:S01]  /*0330*/  @P0 IMAD.MOV.U32 R3, RZ, RZ, 0x8 ;  /* 0x00000008ff030424 */ /* 0x000fe200078e00ff */
[----:B------:R-:W-:Y:S01]  /*0340*/  IADD3.X R4, R11, R5, R15, P2, !PT ;  /* 0x000000050b047210 */ /* 0x000fe200017fe40f */
[----:B------:R-:W-:Y:S01]  /*0350*/  IMAD.MOV.U32 R26, RZ, RZ, RZ ;  /* 0x000000ffff1a7224 */ /* 0x000fe200078e00ff */
        /* <DEDUP_REMOVED lines=9> */
[----:B------:R-:W-:-:S02]  /*03f0*/  LEA.HI.X R31, R31, c[0x0][0x24c], R4, 0x1, P5 ;  /* 0x000093001f1f7a11 */ /* 0x000fc400028f0c04 */
[----:B------:R-:W-:Y:S01]  /*0400*/  CS2R R4, SRZ ;  /* 0x0000000000047805 */ /* 0x000fe2000001ff00 */
[----:B------:R-:W-:Y:S01]  /*0410*/  @P0 IMAD R2, R2, c[0x0][0x174], RZ ;  /* 0x00005d0002020a24 */ /* 0x000fe200078e02ff */
[----:B------:R-:W-:-:S03]  /*0420*/  LEA R33, P6, R9, c[0x0][0x308], 0x1 ;  /* 0x0000c20009217a11 */ /* 0x000fc600078c08ff */
[----:B------:R-:W-:Y:S01]  /*0430*/  @P0 IMAD R2, R2, c[0x0][0x16c], RZ ;  /* 0x00005b0002020a24 */ /* 0x000fe200078e02ff */
        /* <DEDUP_REMOVED lines=9> */
[----:B------:R-:W-:Y:S01]  /*04d0*/  IMAD.MOV.U32 R35, RZ, RZ, c[0x0][0x174] ;  /* 0x00005d00ff237624 */ /* 0x000fe200078e00ff */
[----:B------:R-:W-:Y:S01]  /*04e0*/  MOV R26, RZ ;  /* 0x000000ff001a7202 */ /* 0x000fe20000000f00 */
[----:B------:R-:W-:Y:S01]  /*04f0*/  IMAD.MOV.U32 R36, RZ, RZ, RZ ;  /* 0x000000ffff247224 */ /* 0x000fe200078e00ff */
[----:B------:R-:W1:Y:S01]  /*0500*/  S2R R32, SR_LANEID ;  /* 0x0000000000207919 */ /* 0x000e620000000000 */
[----:B------:R-:W-:-:S02]  /*0510*/  MOV R25, RZ ;  /* 0x000000ff00197202 */ /* 0x000fc40000000f00 */
[C---:B0-----:R-:W-:Y:S02]  /*0520*/  SHF.L.U32 R2, R27.reuse, 0x3, RZ ;  /* 0x000000031b027819 */ /* 0x041fe400000006ff */
        /* <DEDUP_REMOVED lines=11> */
.L_x_6697:
[----:B------:R-:W-:Y:S01]  /*05e0*/  BAR.SYNC.DEFER_BLOCKING 0x0 ;  /* 0x0000000000007b1d */ /* 0x000fe20000010000 */
[----:B0-----:R-:W-:Y:S01]  /*05f0*/  LEA R2, R35, 0xffffff00, 0x8 ;  /* 0xffffff0023027811 */ /* 0x001fe200078e40ff */
[C---:B------:R-:W-:Y:S01]  /*0600*/  IMAD.SHL.U32 R47, R37.reuse, 0x2, RZ ;  /* 0x00000002252f7824 */ /* 0x040fe200078e00ff */
[C---:B------:R-:W-:Y:S02]  /*0610*/  SHF.L.U64.HI R46, R37.reuse, 0x1, R38 ;  /* 0x00000001252e7819 */ /* 0x040fe40000010226 */
[----:B------:R-:W-:Y:S02]  /*0620*/  IADD3 R76, -R2, c[0x0][0x168], RZ ;  /* 0x00005a00024c7a10 */ /* 0x000fe40007ffe1ff */
[----:B------:R-:W-:Y:S02]  /*0630*/  IADD3 R10, P3, R28, R47, RZ ;  /* 0x0000002f1c0a7210 */ /* 0x000fe40007f7e0ff */
[----:B------:R-:W-:-:S02]  /*0640*/  ISETP.GE.AND P0, PT, R37, R76, PT ;  /* 0x0000004c2500720c */ /* 0x000fc40003f06270 */
[-C--:B------:R-:W-:Y:S02]  /*0650*/  ISETP.GE.AND P1, PT, R39, R76.reuse, PT ;  /* 0x0000004c2700720c */ /* 0x080fe40003f26270 */
[----:B------:R-:W-:Y:S02]  /*0660*/  ISETP.GE.AND P2, PT, R40, R76, PT ;  /* 0x0000004c2800720c */ /* 0x000fe40003f46270 */
        /* <DEDUP_REMOVED lines=24> */
[-C--:B------:R-:W-:Y:S02]  /*07f0*/  LEA.HI.SX32 R48, R32, R32.reuse, 0x1b ;  /* 0x0000002020307211 */ /* 0x080fe400078fdaff */
[-C--:B------:R-:W-:Y:S02]  /*0800*/  LEA.HI.SX32 R19, R19, R32.reuse, 0x1b ;  /* 0x0000002013137211 */ /* 0x080fe400078fdaff */
[----:B------:R-:W-:Y:S01]  /*0810*/  LEA.HI.SX32 R50, R49, R32, 0x1b ;  /* 0x0000002031327211 */ /* 0x000fe200078fdaff */
[----:B------:R-:W-:Y:S01]  /*0820*/  IMAD.SHL.U32 R48, R48, 0x2, RZ ;  /* 0x0000000230307824 */ /* 0x000fe200078e00ff */
[----:B------:R-:W-:Y:S02]  /*0830*/  SHF.L.U32 R49, R19, 0x1, RZ ;  /* 0x0000000113317819 */ /* 0x000fe400000006ff */
[----:B0-----:R-:W-:Y:S01]  /*0840*/  IADD3 R11, R32, 0x60, RZ ;  /* 0x00000060200b7810 */ /* 0x001fe20007ffe0ff */
        /* <DEDUP_REMOVED lines=15> */
[----:B------:R-:W-:-:S02]  /*0940*/  ISETP.GE.AND P6, PT, R37, R76, PT ;  /* 0x0000004c2500720c */ /* 0x000fc40003fc6270 */
[----:B------:R-:W-:Y:S02]  /*0950*/  IADD3 R10, P0, R30, R47, RZ ;  /* 0x0000002f1e0a7210 */ /* 0x000fe40007f1e0ff */
[-C--:B------:R-:W-:Y:S02]  /*0960*/  ISETP.GE.AND P5, PT, R39, R76.reuse, PT ;  /* 0x0000004c2700720c */ /* 0x080fe40003fa6270 */
[-C--:B------:R-:W-:Y:S01]  /*0970*/  ISETP.GE.AND P4, PT, R40, R76.reuse, PT ;  /* 0x0000004c2800720c */ /* 0x080fe20003f86270 */
[----:B------:R-:W-:Y:S01]  /*0980*/  IMAD.X R11, R31, 0x1, R46, P0 ;  /* 0x000000011f0b7824 */ /* 0x000fe200000e062e */
[-C--:B------:R-:W-:Y:S02]  /*0990*/  ISETP.GE.AND P3, PT, R41, R76.reuse, PT ;  /* 0x0000004c2900720c */ /* 0x080fe40003f66270 */
[-C--:B------:R-:W-:Y:S02]  /*09a0*/  ISETP.GE.AND P2, PT, R42, R76.reuse, PT ;  /* 0x0000004c2a00720c */ /* 0x080fe40003f46270 */
[----:B------:R-:W-:-:S02]  /*09b0*/  ISETP.GE.AND P1, PT, R43, R76, PT ;  /* 0x0000004c2b00720c */ /* 0x000fc40003f26270 */
[----:B------:R-:W-:Y:S02]  /*09c0*/  ISETP.GE.AND P0, PT, R44, R76, PT ;  /* 0x0000004c2c00720c */ /* 0x000fe40003f06270 */
[----:B------:R-:W-:Y:S02]  /*09d0*/  PRMT R64, RZ, 0x7610, R64 ;  /* 0x00007610ff407816 */ /* 0x000fe40000000040 */
[----:B------:R-:W-:Y:S01]  /*09e0*/  PRMT R19, RZ, 0x7610, R19 ;  /* 0x00007610ff137816 */ /* 0x000fe20000000013 */
[----:B--2---:R0:W-:Y:S04]  /*09f0*/  STS.U16 [R48], R3 ;  /* 0x0000000330007388 */ /* 0x0041e80000000400 */
[----:B---3--:R1:W-:Y:S04]  /*0a00*/  STS.U16 [R49+0x40], R12 ;  /* 0x0000400c31007388 */ /* 0x0083e80000000400 */
[----:B----4-:R2:W-:Y:S01]  /*0a10*/  STS.U16 [R50+0x80], R13 ;  /* 0x0000800d32007388 */ /* 0x0105e20000000400 */
[----:B0-----:R-:W-:Y:S01]  /*0a20*/  IMAD.SHL.U32 R3, R32, 0x8, RZ ;  /* 0x0000000820037824 */ /* 0x001fe200078e00ff */
[----:B-1----:R-:W-:-:S04]  /*0a30*/  PRMT R12, RZ, 0x7610, R12 ;  /* 0x00007610ff0c7816 */ /* 0x002fc8000000000c */
[----:B------:R-:W-:Y:S02]  /*0a40*/  LEA.HI.SX32 R56, R3, R3, 0x1b ;  /* 0x0000000303387211 */ /* 0x000fe400078fdaff */
[----:B--2---:R-:W-:Y:S02]  /*0a50*/  PRMT R13, RZ, 0x7610, R13 ;  /* 0x00007610ff0d7816 */ /* 0x004fe4000000000d */
[----:B------:R-:W-:Y:S01]  /*0a60*/  SHF.L.U32 R56, R56, 0x1, RZ ;  /* 0x0000000138387819 */ /* 0x000fe200000006ff */
[----:B------:R-:W-:Y:S01]  /*0a70*/  STS.U16 [R51+0xc0], R14 ;  /* 0x0000c00e33007388 */ /* 0x000fe20000000400 */
[----:B------:R-:W-:-:S03]  /*0a80*/  PRMT R3, RZ, 0x7610, R3 ;  /* 0x00007610ff037816 */ /* 0x000fc60000000003 */
        /* <DEDUP_REMOVED lines=16> */
[----:B-1----:R-:W-:Y:S01]  /*0b90*/  PRMT R18, RZ, 0x7610, R18 ;  /* 0x00007610ff127816 */ /* 0x002fe20000000012 */
        /* <DEDUP_REMOVED lines=12> */
[----:B------:R-:W-:Y:S02]  /*0c60*/  ISETP.GE.AND P5, PT, R39, R76, PT ;  /* 0x0000004c2700720c */ /* 0x000fe40003fa6270 */
        /* <DEDUP_REMOVED lines=14> */
[----:B---3--:R0:W-:Y:S04]  /*0d50*/  STS.U16 [R49+0x40], R12 ;  /* 0x0000400c31007388 */ /* 0x0081e80000000400 */
[----:B----4-:R1:W-:Y:S04]  /*0d60*/  STS.U16 [R50+0x80], R3 ;  /* 0x0000800332007388 */ /* 0x0103e80000000400 */
        /* <DEDUP_REMOVED lines=15> */
[----:B------:R3:W4:Y:S01]  /*0e60*/  @!P6 LDG.E.U16 R73, [R14.64] ;  /* 0x000000060e49e981 */ /* 0x000722000c1e1500 */
        /* <DEDUP_REMOVED lines=11> */
[----:B--2---:R-:W-:-:S02]  /*0f20*/  IMAD R18, R24, c[0x0][0x200], RZ ;  /* 0x0000800018127a24 */ /* 0x004fc400078e02ff */
[----:B------:R-:W-:-:S04]  /*0f30*/  IMAD.WIDE.U32 R10, R23, c[0x0][0x1f0], RZ ;  /* 0x00007c00170a7a25 */ /* 0x000fc800078e00ff */
[C---:B------:R-:W-:Y:S02]  /*0f40*/  IMAD R81, R23.reuse, c[0x0][0x1f4], R12 ;  /* 0x00007d0017517a24 */ /* 0x040fe400078e020c */
[C---:B------:R-:W-:Y:S02]  /*0f50*/  IMAD.WIDE.U32 R16, R23.reuse, c[0x0][0x200], RZ ;  /* 0x0000800017107a25 */ /* 0x040fe400078e00ff */
[----:B------:R-:W-:Y:S02]  /*0f60*/  @!P0 MOV R65, R3 ;  /* 0x0000000300418202 */ /* 0x000fe40000000f00 */
[----:B------:R-:W-:Y:S02]  /*0f70*/  @!P0 IMAD.MOV.U32 R64, RZ, RZ, R2 ;  /* 0x000000ffff408224 */ /* 0x000fe400078e0002 */
[----:B------:R-:W-:Y:S01]  /*0f80*/  IMAD R83, R23, c[0x0][0x204], R18 ;  /* 0x0000810017537a24 */ /* 0x000fe200078e0212 */
[----:B------:R-:W-:Y:S01]  /*0f90*/  IADD3 R18, P1, R37, -0xe0, RZ ;  /* 0xffffff2025127810 */ /* 0x000fe20007f3e0ff */
[----:B------:R-:W-:-:S03]  /*0fa0*/  @!P0 IMAD.WIDE.U32 R12, R23, c[0x0][0x1f0], R2 ;  /* 0x00007c00170c8a25 */ /* 0x000fc600078e0002 */
[----:B------:R-:W-:Y:S01]  /*0fb0*/  IADD3 R17, R17, R83, RZ ;  /* 0x0000005311117210 */ /* 0x000fe20007ffe0ff */
[----:B------:R-:W-:Y:S01]  /*0fc0*/  @!P0 IMAD.WIDE.U32 R64, R23, c[0x0][0x200], R64 ;  /* 0x0000800017408a25 */ /* 0x000fe200078e0040 */
[----:B------:R-:W-:-:S03]  /*0fd0*/  IADD3.X R89, R38, -0x1, RZ, P1, !PT ;  /* 0xffffffff26597810 */ /* 0x000fc60000ffe4ff */
[----:B---3--:R-:W-:Y:S02]  /*0fe0*/  IMAD.IADD R15, R11, 0x1, R81 ;  /* 0x000000010b0f7824 */ /* 0x008fe400078e0251 */
[----:B------:R-:W-:Y:S01]  /*0ff0*/  @!P0 IMAD.IADD R11, R81, 0x1, R13 ;  /* 0x00000001510b8824 */ /* 0x000fe200078e020d */
[----:B------:R-:W-:Y:S01]  /*1000*/  @!P0 IADD3 R13, R83, R65, RZ ;  /* 0x00000041530d8210 */ /* 0x000fe20007ffe0ff */
[----:B------:R-:W-:Y:S01]  /*1010*/  IMAD.MOV.U32 R14, RZ, RZ, R10 ;  /* 0x000000ffff0e7224 */ /* 0x000fe200078e000a */
[----:B------:R-:W-:Y:S01]  /*1020*/  MOV R83, c[0x0][0x174] ;  /* 0x00005d0000537a02 */ /* 0x000fe20000000f00 */
[C---:B------:R-:W-:Y:S01]  /*1030*/  IMAD R65, R21.reuse, c[0x0][0x1f8], RZ ;  /* 0x00007e0015417a24 */ /* 0x040fe200078e02ff */
[----:B------:R-:W-:Y:S01]  /*1040*/  @!P0 MOV R10, R12 ;  /* 0x0000000c000a8202 */ /* 0x000fe20000000f00 */
[----:B------:R-:W-:Y:S02]  /*1050*/  @!P0 IMAD.MOV.U32 R12, RZ, RZ, R64 ;  /* 0x000000ffff0c8224 */ /* 0x000fe400078e0040 */
[----:B------:R-:W-:-:S02]  /*1060*/  IMAD R81, R21, c[0x0][0x208], RZ ;  /* 0x0000820015517a24 */ /* 0x000fc400078e02ff */
[----:B------:R-:W-:Y:S02]  /*1070*/  IMAD R64, R83, 0x100, R36 ;  /* 0x0000010053407824 */ /* 0x000fe400078e0224 */
[----:B------:R-:W-:-:S04]  /*1080*/  IMAD.WIDE.U32 R16, R0, c[0x0][0x208], R16 ;  /* 0x0000820000107a25 */ /* 0x000fc800078e0010 */
[----:B------:R-:W-:Y:S01]  /*1090*/  IMAD.WIDE.U32 R14, R0, c[0x0][0x1f8], R14 ;  /* 0x00007e00000e7a25 */ /* 0x000fe200078e000e */
[----:B------:R-:W-:-:S03]  /*10a0*/  IADD3 R80, P3, R64, R16, RZ ;  /* 0x0000001040507210 */ /* 0x000fc60007f7e0ff */
[C---:B------:R-:W-:Y:S01]  /*10b0*/  IMAD R87, R0.reuse, c[0x0][0x1fc], R65 ;  /* 0x00007f0000577a24 */ /* 0x040fe200078e0241 */
[----:B------:R-:W-:Y:S01]  /*10c0*/  SHF.R.S32.HI R65, RZ, 0x1f, R64 ;  /* 0x0000001fff417819 */ /* 0x000fe20000011440 */
[----:B------:R-:W-:Y:S01]  /*10d0*/  IMAD R91, R0, c[0x0][0x20c], R81 ;  /* 0x00008300005b7a24 */ /* 0x000fe200078e0251 */
[----:B------:R-:W-:Y:S01]  /*10e0*/  IADD3 R83, P2, R64, R14, RZ ;  /* 0x0000000e40537210 */ /* 0x000fe20007f5e0ff */
[----:B------:R-:W-:-:S03]  /*10f0*/  @!P0 IMAD.WIDE.U32 R12, R0, c[0x0][0x208], R12 ;  /* 0x00008200000c8a25 */ /* 0x000fc600078e000c */
[C---:B------:R-:W-:Y:S01]  /*1100*/  IADD3.X R17, R65.reuse, R91, R17, P3, !PT ;  /* 0x0000005b41117210 */ /* 0x040fe20001ffe411 */
[----:B------:R-:W-:Y:S01]  /*1110*/  @!P0 IMAD.WIDE.U32 R10, R0, c[0x0][0x1f8], R10 ;  /* 0x00007e00000a8a25 */ /* 0x000fe200078e000a */
[----:B------:R-:W-:Y:S02]  /*1120*/  IADD3.X R88, R65, R87, R15, P2, !PT ;  /* 0x0000005741587210 */ /* 0x000fe400017fe40f */
[C---:B------:R-:W-:Y:S02]  /*1130*/  @!P0 IADD3 R81, P3, R37.reuse, R12, RZ ;  /* 0x0000000c25518210 */ /* 0x040fe40007f7e0ff */
[----:B------:R-:W-:Y:S02]  /*1140*/  @!P0 IADD3 R85, P1, R37, R10, RZ ;  /* 0x0000000a25558210 */ /* 0x000fe40007f3e0ff */
        /* <DEDUP_REMOVED lines=9> */
[----:B------:R-:W-:Y:S02]  /*11e0*/  @!P0 LEA R10, P3, R81, c[0x0][0x258], 0x1 ;  /* 0x00009600510a8a11 */ /* 0x000fe400078608ff */
[----:B------:R-:W-:Y:S02]  /*11f0*/  LEA.HI.X R15, R83, R13, R88, 0x1, P2 ;  /* 0x0000000d530f7211 */ /* 0x000fe400010f0c58 */
[----:B------:R-:W-:Y:S02]  /*1200*/  LEA.HI.X R13, R80, R11, R17, 0x1, P4 ;  /* 0x0000000b500d7211 */ /* 0x000fe400020f0c11 */
[----:B------:R-:W-:Y:S02]  /*1210*/  @!P0 LEA.HI.X R17, R85, c[0x0][0x26c], R90, 0x1, P1 ;  /* 0x00009b0055118a11 */ /* 0x000fe400008f0c5a */
[----:B------:R-:W-:-:S02]  /*1220*/  @!P0 LEA.HI.X R11, R81, c[0x0][0x25c], R86, 0x1, P3 ;  /* 0x00009700510b8a11 */ /* 0x000fc400018f0c56 */
[-C--:B------:R-:W-:Y:S02]  /*1230*/  ISETP.GE.AND P6, PT, R39, R76.reuse, PT ;  /* 0x0000004c2700720c */ /* 0x080fe40003fc6270 */
[-C--:B------:R-:W-:Y:S02]  /*1240*/  ISETP.GE.AND P1, PT, R40, R76.reuse, PT ;  /* 0x0000004c2800720c */ /* 0x080fe40003f26270 */
[-C--:B------:R-:W-:Y:S02]  /*1250*/  ISETP.GE.AND P2, PT, R41, R76.reuse, PT ;  /* 0x0000004c2900720c */ /* 0x080fe40003f46270 */
[-C--:B------:R-:W-:Y:S02]  /*1260*/  ISETP.GE.AND P3, PT, R42, R76.reuse, PT ;  /* 0x0000004c2a00720c */ /* 0x080fe40003f66270 */
[----:B------:R-:W-:Y:S02]  /*1270*/  PRMT R83, RZ, 0x7610, R83 ;  /* 0x00007610ff537816 */ /* 0x000fe40000000053 */
[----:B------:R-:W-:-:S02]  /*1280*/  ISETP.GE.AND P4, PT, R43, R76, PT ;  /* 0x0000004c2b00720c */ /* 0x000fc40003f86270 */
[----:B------:R-:W-:Y:S01]  /*1290*/  ISETP.GE.AND P5, PT, R44, R76, PT ;  /* 0x0000004c2c00720c */ /* 0x000fe20003fa6270 */
[----:B----4-:R-:W-:Y:S04]  /*12a0*/  STS.U16 [R48], R73 ;  /* 0x0000004930007388 */ /* 0x010fe80000000400 */
        /* <DEDUP_REMOVED lines=21> */
[----:B--2---:R-:W-:Y:S01]  /*1400*/  PRMT R84, RZ, 0x7610, R84 ;  /* 0x00007610ff547816 */ /* 0x004fe20000000054 */
[----:B------:R-:W2:Y:S01]  /*1410*/  @!P6 LDG.E.U16 R78, [R14.64] ;  /* 0x000000060e4ee981 */ /* 0x000ea2000c1e1500 */
[----:B------:R-:W-:-:S03]  /*1420*/  ISETP.GE.AND P6, PT, R45, R76, PT ;  /* 0x0000004c2d00720c */ /* 0x000fc60003fc6270 */
[----:B------:R0:W3:Y:S04]  /*1430*/  @!P0 LDG.E.U16 R83, [R16.64] ;  /* 0x0000000610538981 */ /* 0x0000e8000c1e1500 */
[----:B------:R-:W4:Y:S04]  /*1440*/  @!P1 LDG.E.U16 R73, [R14.64+0x40] ;  /* 0x000040060e499981 */ /* 0x000f28000c1e1500 */
[----:B------:R-:W4:Y:S01]  /*1450*/  @!P2 LDG.E.U16 R82, [R14.64+0x80] ;  /* 0x000080060e52a981 */ /* 0x000f22000c1e1500 */
[----:B0-----:R-:W-:Y:S02]  /*1460*/  PRMT R16, RZ, 0x7610, R16 ;  /* 0x00007610ff107816 */ /* 0x001fe40000000010 */
[----:B------:R-:W-:Y:S01]  /*1470*/  PRMT R17, RZ, 0x7610, R17 ;  /* 0x00007610ff117816 */ /* 0x000fe20000000011 */
[----:B------:R-:W4:Y:S04]  /*1480*/  @!P3 LDG.E.U16 R75, [R14.64+0xc0] ;  /* 0x0000c0060e4bb981 */ /* 0x000f28000c1e1500 */
[----:B------:R-:W4:Y:S04]  /*1490*/  @!P4 LDG.E.U16 R16, [R14.64+0x100] ;  /* 0x000100060e10c981 */ /* 0x000f28000c1e1500 */
[----:B------:R-:W4:Y:S04]  /*14a0*/  @!P5 LDG.E.U16 R17, [R14.64+0x140] ;  /* 0x000140060e11d981 */ /* 0x000f28000c1e1500 */
[----:B------:R-:W4:Y:S01]  /*14b0*/  @!P6 LDG.E.U16 R84, [R14.64+0x180] ;  /* 0x000180060e54e981 */ /* 0x000f22000c1e1500 */
[----:B------:R-:W-:-:S02]  /*14c0*/  PRMT R93, RZ, 0x7610, R93 ;  /* 0x00007610ff5d7816 */ /* 0x000fc4000000005d */
[----:B------:R-:W-:Y:S02]  /*14d0*/  PRMT R95, RZ, 0x7610, R95 ;  /* 0x00007610ff5f7816 */ /* 0x000fe4000000005f */
[----:B------:R-:W-:Y:S02]  /*14e0*/  PRMT R88, RZ, 0x7610, R88 ;  /* 0x00007610ff587816 */ /* 0x000fe40000000058 */
[----:B------:R-:W-:Y:S02]  /*14f0*/  PRMT R97, RZ, 0x7610, R97 ;  /* 0x00007610ff617816 */ /* 0x000fe40000000061 */
[----:B------:R-:W-:Y:S01]  /*1500*/  PRMT R94, RZ, 0x7610, R94 ;  /* 0x00007610ff5e7816 */ /* 0x000fe2000000005e */
[----:B---3--:R-:W-:Y:S04]  /*1510*/  STS.U16 [R48], R83 ;  /* 0x0000005330007388 */ /* 0x008fe80000000400 */
[----:B--2---:R-:W-:Y:S04]  /*1520*/  STS.U16 [R49+0x40], R78 ;  /* 0x0000404e31007388 */ /* 0x004fe80000000400 */
[----:B----4-:R-:W-:Y:S04]  /*1530*/  STS.U16 [R50+0x80], R73 ;  /* 0x0000804932007388 */ /* 0x010fe80000000400 */
[----:B------:R-:W-:Y:S04]  /*1540*/  STS.U16 [R51+0xc0], R82 ;  /* 0x0000c05233007388 */ /* 0x000fe80000000400 */
[----:B------:R-:W-:Y:S04]  /*1550*/  STS.U16 [R52+0x100], R75 ;  /* 0x0001004b34007388 */ /* 0x000fe80000000400 */
[----:B------:R0:W-:Y:S04]  /*1560*/  STS.U16 [R53+0x140], R16 ;  /* 0x0001401035007388 */ /* 0x0001e80000000400 */
[----:B------:R1:W-:Y:S04]  /*1570*/  STS.U16 [R54+0x180], R17 ;  /* 0x0001801136007388 */ /* 0x0003e80000000400 */
[----:B------:R2:W-:Y:S01]  /*1580*/  STS.U16 [R55+0x1c0], R84 ;  /* 0x0001c05437007388 */ /* 0x0005e20000000400 */
[----:B------:R-:W-:-:S06]  /*1590*/  NOP ;  /* 0x0000000000007918 */ /* 0x000fcc0000000000 */
[----:B------:R-:W3:Y:S04]  /*15a0*/  LDS.U16 R14, [R56] ;  /* 0x00000000380e7984 */ /* 0x000ee80000000400 */
[----:B------:R-:W-:Y:S04]  /*15b0*/  LDS.U16 R15, [R56+0x2] ;  /* 0x00000200380f7984 */ /* 0x000fe80000000400 */
[----:B------:R-:W4:Y:S04]  /*15c0*/  LDS.U16 R78, [R56+0x4] ;  /* 0x00000400384e7984 */ /* 0x000f280000000400 */
[----:B------:R-:W-:Y:S04]  /*15d0*/  LDS.U16 R79, [R56+0x6] ;  /* 0x00000600384f7984 */ /* 0x000fe80000000400 */
[----:B------:R-:W-:Y:S04]  /*15e0*/  LDS.U16 R82, [R56+0x8] ;  /* 0x0000080038527984 */ /* 0x000fe80000000400 */
[----:B------:R-:W-:Y:S04]  /*15f0*/  LDS.U16 R83, [R56+0xa] ;  /* 0x00000a0038537984 */ /* 0x000fe80000000400 */
[----:B------:R-:W3:Y:S04]  /*1600*/  LDS.U16 R90, [R56+0xc] ;  /* 0x00000c00385a7984 */ /* 0x000ee80000000400 */
[----:B------:R-:W3:Y:S04]  /*1610*/  LDS.U16 R92, [R56+0xe] ;  /* 0x00000e00385c7984 */ /* 0x000ee80000000400 */
[----:B------:R-:W-:Y:S01]  /*1620*/  BAR.SYNC.DEFER_BLOCKING 0x0 ;  /* 0x0000000000007b1d */ /* 0x000fe20000010000 */
[----:B0-----:R-:W-:-:S02]  /*1630*/  PRMT R16, RZ, 0x7610, R16 ;  /* 0x00007610ff107816 */ /* 0x001fc40000000010 */
[----:B-1----:R-:W-:Y:S02]  /*1640*/  PRMT R17, RZ, 0x7610, R17 ;  /* 0x00007610ff117816 */ /* 0x002fe40000000011 */
[----:B--2---:R-:W-:Y:S01]  /*1650*/  PRMT R84, RZ, 0x7610, R84 ;  /* 0x00007610ff547816 */ /* 0x004fe20000000054 */
[----:B------:R0:W2:Y:S01]  /*1660*/  @!P0 LDG.E.U16 R93, [R10.64] ;  /* 0x000000060a5d8981 */ /* 0x0000a2000c1e1500 */
[----:B------:R-:W-:-:S03]  /*1670*/  ISETP.GE.AND P0, PT, R39, R76, PT ;  /* 0x0000004c2700720c */ /* 0x000fc60003f06270 */
[----:B------:R1:W2:Y:S04]  /*1680*/  @!P1 LDG.E.U16 R17, [R12.64+0x40] ;  /* 0x000040060c119981 */ /* 0x0002a8000c1e1500 */
[----:B------:R1:W2:Y:S04]  /*1690*/  @!P2 LDG.E.U16 R84, [R12.64+0x80] ;  /* 0x000080060c54a981 */ /* 0x0002a8000c1e1500 */
[----:B------:R1:W2:Y:S04]  /*16a0*/  @!P3 LDG.E.U16 R95, [R12.64+0xc0] ;  /* 0x0000c0060c5fb981 */ /* 0x0002a8000c1e1500 */
[----:B------:R1:W2:Y:S04]  /*16b0*/  @!P0 LDG.E.U16 R16, [R12.64] ;  /* 0x000000060c108981 */ /* 0x0002a8000c1e1500 */
[----:B------:R1:W2:Y:S04]  /*16c0*/  @!P4 LDG.E.U16 R88, [R12.64+0x100] ;  /* 0x000100060c58c981 */ /* 0x0002a8000c1e1500 */
[----:B------:R1:W2:Y:S04]  /*16d0*/  @!P5 LDG.E.U16 R97, [R12.64+0x140] ;  /* 0x000140060c61d981 */ /* 0x0002a8000c1e1500 */
[----:B------:R1:W2:Y:S01]  /*16e0*/  @!P6 LDG.E.U16 R94, [R12.64+0x180] ;  /* 0x000180060c5ee981 */ /* 0x0002a2000c1e1500 */
[----:B---3--:R-:W-:-:S05]  /*16f0*/  PRMT R14, RZ, 0x5410, R14 ;  /* 0x00005410ff0e7816 */ /* 0x008fca000000000e */
[----:B0-----:R-:W-:Y:S01]  /*1700*/  FMUL.FTZ R10, R14, -1.4426950216293334961 ;  /* 0xbfb8aa3b0e0a7820 */ /* 0x001fe20000410000 */
[----:B----4-:R-:W-:-:S05]  /*1710*/  PRMT R73, RZ, 0x5410, R78 ;  /* 0x00005410ff497816 */ /* 0x010fca000000004e */
[----:B------:R-:W-:Y:S01]  /*1720*/  MUFU.EX2 R10, R10 ;  /* 0x0000000a000a7308 */ /* 0x000fe20000000800 */
[----:B------:R-:W-:Y:S01]  /*1730*/  FMUL.FTZ R75, R73, -1.4426950216293334961 ;  /* 0xbfb8aa3b494b7820 */ /* 0x000fe20000410000 */
[----:B------:R-:W-:-:S06]  /*1740*/  PRMT R15, RZ, 0x5410, R15 ;  /* 0x00005410ff0f7816 */ /* 0x000fcc000000000f */
[----:B------:R0:W-:Y:S01]  /*1750*/  MUFU.EX2 R96, R75 ;  /* 0x0000004b00607308 */ /* 0x0001e20000000800 */
[----:B------:R-:W-:Y:S01]  /*1760*/  PRMT R90, RZ, 0x5410, R90 ;  /* 0x00005410ff5a7816 */ /* 0x000fe2000000005a */
[----:B------:R-:W-:Y:S01]  /*1770*/  FMUL.FTZ R11, R15, -1.4426950216293334961 ;  /* 0xbfb8aa3b0f0b7820 */ /* 0x000fe20000410000 */
[----:B0-----:R-:W-:-:S05]  /*1780*/  PRMT R75, RZ, 0x5410, R79 ;  /* 0x00005410ff4b7816 */ /* 0x001fca000000004f */
[----:B-1----:R-:W-:Y:S01]  /*1790*/  FMUL.FTZ R12, R75, -1.4426950216293334961 ;  /* 0xbfb8aa3b4b0c7820 */ /* 0x002fe20000410000 */
[----:B------:R-:W-:Y:S01]  /*17a0*/  MUFU.EX2 R11, R11 ;  /* 0x0000000b000b7308 */ /* 0x000fe20000000800 */
[----:B------:R-:W-:Y:S02]  /*17b0*/  PRMT R83, RZ, 0x5410, R83 ;  /* 0x00005410ff537816 */ /* 0x000fe40000000053 */
[----:B------:R-:W-:-:S05]  /*17c0*/  PRMT R82, RZ, 0x5410, R82 ;  /* 0x00005410ff527816 */ /* 0x000fca0000000052 */
[----:B------:R-:W-:Y:S01]  /*17d0*/  MUFU.EX2 R12, R12 ;  /* 0x0000000c000c7308 */ /* 0x000fe20000000800 */
[----:B------:R-:W-:Y:S02]  /*17e0*/  FMUL.FTZ R79, R83, -1.4426950216293334961 ;  /* 0xbfb8aa3b534f7820 */ /* 0x000fe40000410000 */
[----:B------:R-:W-:-:S05]  /*17f0*/  FMUL.FTZ R13, R82, -1.4426950216293334961 ;  /* 0xbfb8aa3b520d7820 */ /* 0x000fca0000410000 */
[----:B------:R0:W1:Y:S01]  /*1800*/  MUFU.EX2 R98, R79 ;  /* 0x0000004f00627308 */ /* 0x0000620000000800 */
[----:B------:R-:W-:-:S07]  /*1810*/  PRMT R92, RZ, 0x5410, R92 ;  /* 0x00005410ff5c7816 */ /* 0x000fce000000005c */
[----:B------:R-:W3:Y:S01]  /*1820*/  MUFU.EX2 R13, R13 ;  /* 0x0000000d000d7308 */ /* 0x000ee20000000800 */
[----:B0-----:R-:W-:Y:S02]  /*1830*/  PRMT R79, RZ, 0x5410, R85 ;  /* 0x00005410ff4f7816 */ /* 0x001fe40000000055 */
[----:B------:R-:W-:Y:S02]  /*1840*/  PRMT R85, RZ, 0x5410, R86 ;  /* 0x00005410ff557816 */ /* 0x000fe40000000056 */
[----:B------:R-:W-:Y:S01]  /*1850*/  PRMT R87, RZ, 0x5410, R87 ;  /* 0x00005410ff577816 */ /* 0x000fe20000000057 */
[----:B-1----:R-:W-:Y:S01]  /*1860*/  FADD.FTZ R100, R98, 1 ;  /* 0x3f80000062647421 */ /* 0x002fe20000010000 */
[----:B------:R-:W-:Y:S01]  /*1870*/  PRMT R91, RZ, 0x5410, R91 ;  /* 0x00005410ff5b7816 */ /* 0x000fe2000000005b */
[----:B---3--:R-:W-:-:S04]  /*1880*/  FADD.FTZ R13, R13, 1 ;  /* 0x3f8000000d0d7421 */ /* 0x008fc80000010000 */
[----:B------:R-:W0:Y:S01]  /*1890*/  MUFU.RCP R100, R100 ;  /* 0x0000006400647308 */ /* 0x000e220000001000 */
[----:B------:R-:W-:Y:S01]  /*18a0*/  PRMT R80, RZ, 0x5410, R80 ;  /* 0x00005410ff507816 */ /* 0x000fe20000000050 */
[----:B0-----:R-:W-:-:S04]  /*18b0*/  FADD.FTZ R112, -R100, 1 ;  /* 0x3f80000064707421 */ /* 0x001fc80000010100 */
[----:B------:R-:W-:Y:S01]  /*18c0*/  FFMA.FTZ R112, R83, R112, 1 ;  /* 0x3f80000053707423 */ /* 0x000fe20000010070 */
[----:B------:R-:W-:Y:S01]  /*18d0*/  ISETP.NE.AND P1, PT, R27, RZ, PT ;  /* 0x000000ff1b00720c */ /* 0x000fe20003f25270 */
[----:B--2---:R-:W-:Y:S04]  /*18e0*/  STS.U16 [R48], R93 ;  /* 0x0000005d30007388 */ /* 0x004fe80000000400 */
[----:B------:R-:W-:Y:S04]  /*18f0*/  STS.U16 [R49+0x40], R16 ;  /* 0x0000401031007388 */ /* 0x000fe80000000400 */
[----:B------:R0:W-:Y:S04]  /*1900*/  STS.U16 [R50+0x80], R17 ;  /* 0x0000801132007388 */ /* 0x0001e80000000400 */
[----:B------:R-:W-:Y:S04]  /*1910*/  STS.U16 [R51+0xc0], R84 ;  /* 0x0000c05433007388 */ /* 0x000fe80000000400 */
[----:B------:R-:W-:Y:S04]  /*1920*/  STS.U16 [R52+0x100], R95 ;  /* 0x0001005f34007388 */ /* 0x000fe80000000400 */
[----:B------:R-:W-:Y:S04]  /*1930*/  STS.U16 [R53+0x140], R88 ;  /* 0x0001405835007388 */ /* 0x000fe80000000400 */
[----:B------:R-:W-:Y:S04]  /*1940*/  STS.U16 [R54+0x180], R97 ;  /* 0x0001806136007388 */ /* 0x000fe80000000400 */
[----:B------:R1:W-:Y:S01]  /*1950*/  STS.U16 [R55+0x1c0], R94 ;  /* 0x0001c05e37007388 */ /* 0x0003e20000000400 */
[----:B------:R-:W-:-:S06]  /*1960*/  NOP ;  /* 0x0000000000007918 */ /* 0x000fcc0000000000 */
[----:B------:R-:W2:Y:S01]  /*1970*/  LDS.U16 R78, [R56] ;  /* 0x00000000384e7984 */ /* 0x000ea20000000400 */
[----:B0-----:R-:W-:-:S03]  /*1980*/  FADD.FTZ R17, R10, 1 ;  /* 0x3f8000000a117421 */ /* 0x001fc60000010000 */
[----:B------:R-:W0:Y:S04]  /*1990*/  LDS.U16 R10, [R56+0x4] ;  /* 0x00000400380a7984 */ /* 0x000e280000000400 */
[----:B------:R-:W3:Y:S01]  /*19a0*/  LDS.U16 R84, [R56+0x2] ;  /* 0x0000020038547984 */ /* 0x000ee20000000400 */
[----:B------:R-:W-:-:S03]  /*19b0*/  FMUL.FTZ R93, R90, -1.4426950216293334961 ;  /* 0xbfb8aa3b5a5d7820 */ /* 0x000fc60000410000 */
[----:B------:R-:W4:Y:S01]  /*19c0*/  LDS.U16 R88, [R56+0x6] ;  /* 0x0000060038587984 */ /* 0x000f220000000400 */
[----:B-1----:R-:W-:Y:S01]  /*19d0*/  FADD.FTZ R94, R96, 1 ;  /* 0x3f800000605e7421 */ /* 0x002fe20000010000 */
[----:B------:R1:W-:Y:S02]  /*19e0*/  MUFU.EX2 R99, R93 ;  /* 0x0000005d00637308 */ /* 0x0003e40000000800 */
[----:B------:R-:W-:Y:S01]  /*19f0*/  LDS.U16 R97, [R56+0xa] ;  /* 0x00000a0038617984 */ /* 0x000fe20000000400 */
[----:B------:R-:W-:-:S03]  /*1a00*/  FADD.FTZ R16, R11, 1 ;  /* 0x3f8000000b107421 */ /* 0x000fc60000010000 */
[----:B------:R-:W-:Y:S04]  /*1a10*/  LDS.U16 R102, [R56+0xc] ;  /* 0x00000c0038667984 */ /* 0x000fe80000000400 */
[----:B-1----:R-:W1:Y:S01]  /*1a20*/  LDS.U16 R93, [R56+0x8] ;  /* 0x00000800385d7984 */ /* 0x002e620000000400 */
[----:B------:R-:W2:Y:S01]  /*1a30*/  MUFU.RCP R94, R94 ;  /* 0x0000005e005e7308 */ /* 0x000ea20000001000 */
[----:B------:R-:W-:Y:S02]  /*1a40*/  FADD.FTZ R96, R12, 1 ;  /* 0x3f8000000c607421 */ /* 0x000fe40000010000 */
[----:B------:R-:W1:Y:S05]  /*1a50*/  LDS.U16 R104, [R56+0xe] ;  /* 0x00000e0038687984 */ /* 0x000e6a0000000400 */
[----:B------:R-:W0:Y:S01]  /*1a60*/  MUFU.RCP R17, R17 ;  /* 0x0000001100117308 */ /* 0x000e220000001000 */
[----:B------:R-:W-:-:S07]  /*1a70*/  FMUL.FTZ R95, R92, -1.4426950216293334961 ;  /* 0xbfb8aa3b5c5f7820 */ /* 0x000fce0000410000 */
[----:B------:R-:W1:Y:S01]  /*1a80*/  MUFU.RCP R16, R16 ;  /* 0x0000001000107308 */ /* 0x000e620000001000 */
[----:B--2---:R-:W-:Y:S01]  /*1a90*/  FADD.FTZ R86, -R94, 1 ;  /* 0x3f8000005e567421 */ /* 0x004fe20000010100 */
[----:B------:R-:W-:-:S03]  /*1aa0*/  PRMT R78, RZ, 0x5410, R78 ;  /* 0x00005410ff4e7816 */ /* 0x000fc6000000004e */
[----:B------:R-:W-:-:S03]  /*1ab0*/  FFMA.FTZ R98, R73, R86, 1 ;  /* 0x3f80000049627423 */ /* 0x000fc60000010056 */
[----:B------:R-:W2:Y:S01]  /*1ac0*/  MUFU.RCP R96, R96 ;  /* 0x0000006000607308 */ /* 0x000ea20000001000 */
[----:B0-----:R-:W-:Y:S01]  /*1ad0*/  PRMT R86, RZ, 0x5410, R10 ;  /* 0x00005410ff567816 */ /* 0x001fe2000000000a */
[----:B------:R-:W-:Y:S02]  /*1ae0*/  FADD.FTZ R11, -R17, 1 ;  /* 0x3f800000110b7421 */ /* 0x000fe40000010100 */
[----:B------:R-:W-:-:S04]  /*1af0*/  FMUL.FTZ R12, R79, R78 ;  /* 0x0000004e4f0c7220 */ /* 0x000fc80000410000 */
[----:B------:R-:W0:Y:S01]  /*1b00*/  MUFU.EX2 R105, R95 ;  /* 0x0000005f00697308 */ /* 0x000e220000000800 */
[----:B------:R-:W-:Y:S01]  /*1b10*/  FADD.FTZ R103, R99, 1 ;  /* 0x3f80000063677421 */ /* 0x000fe20000010000 */
[----:B---3--:R-:W-:Y:S01]  /*1b20*/  PRMT R84, RZ, 0x5410, R84 ;  /* 0x00005410ff547816 */ /* 0x008fe20000000054 */
[----:B------:R-:W-:Y:S01]  /*1b30*/  FMUL.FTZ R99, R87, R86 ;  /* 0x0000005657637220 */ /* 0x000fe20000410000 */
[----:B----4-:R-:W-:Y:S01]  /*1b40*/  PRMT R88, RZ, 0x5410, R88 ;  /* 0x00005410ff587816 */ /* 0x010fe20000000058 */
[----:B------:R-:W-:Y:S02]  /*1b50*/  FFMA.FTZ R11, R14, R11, 1 ;  /* 0x3f8000000e0b7423 */ /* 0x000fe4000001000b */
[----:B------:R-:W-:Y:S01]  /*1b60*/  FMUL.FTZ R12, R17, R12 ;  /* 0x0000000c110c7220 */ /* 0x000fe20000410000 */
[----:B------:R3:W4:Y:S01]  /*1b70*/  MUFU.RCP R95, R13 ;  /* 0x0000000d005f7308 */ /* 0x0007220000001000 */
[----:B------:R-:W-:Y:S02]  /*1b80*/  FMUL.FTZ R99, R94, R99 ;  /* 0x000000635e637220 */ /* 0x000fe40000410000 */
[----:B------:R-:W-:-:S02]  /*1b90*/  FMUL.FTZ R11, R12, R11 ;  /* 0x0000000b0c0b7220 */ /* 0x000fc40000410000 */
[----:B-1----:R-:W-:Y:S02]  /*1ba0*/  FADD.FTZ R12, -R16, 1 ;  /* 0x3f800000100c7421 */ /* 0x002fe40000010100 */
[----:B--2---:R-:W-:Y:S02]  /*1bb0*/  FADD.FTZ R106, -R96, 1 ;  /* 0x3f800000606a7421 */ /* 0x004fe40000010100 */
[----:B---3--:R-:W-:Y:S02]  /*1bc0*/  FMUL.FTZ R13, R85, R84 ;  /* 0x00000054550d7220 */ /* 0x008fe40000410000 */
[----:B------:R-:W-:Y:S02]  /*1bd0*/  FMUL.FTZ R101, R91, R88 ;  /* 0x000000585b657220 */ /* 0x000fe40000410000 */
[----:B------:R-:W-:Y:S01]  /*1be0*/  FMUL.FTZ R10, R99, R98 ;  /* 0x00000062630a7220 */ /* 0x000fe20000410000 */
[----:B------:R-:W-:Y:S01]  /*1bf0*/  PRMT R98, RZ, 0x5410, R81 ;  /* 0x00005410ff627816 */ /* 0x000fe20000000051 */
[----:B------:R-:W-:Y:S01]  /*1c00*/  FFMA.FTZ R12, R15, R12, 1 ;  /* 0x3f8000000f0c7423 */ /* 0x000fe2000001000c */
[----:B------:R-:W-:Y:S01]  /*1c10*/  PRMT R93, RZ, 0x5410, R93 ;  /* 0x00005410ff5d7816 */ /* 0x000fe2000000005d */
[----:B------:R-:W-:-:S02]  /*1c20*/  FMUL.FTZ R13, R16, R13 ;  /* 0x0000000d100d7220 */ /* 0x000fc40000410000 */
[----:B0-----:R-:W-:Y:S02]  /*1c30*/  FADD.FTZ R81, R105, 1 ;  /* 0x3f80000069517421 */ /* 0x001fe40000010000 */
[----:B------:R-:W-:Y:S02]  /*1c40*/  FFMA.FTZ R106, R75, R106, 1 ;  /* 0x3f8000004b6a7423 */ /* 0x000fe4000001006a */
[----:B------:R-:W-:Y:S01]  /*1c50*/  FMUL.FTZ R101, R96, R101 ;  /* 0x0000006560657220 */ /* 0x000fe20000410000 */
[----:B------:R-:W-:Y:S01]  /*1c60*/  PRMT R97, RZ, 0x5410, R97 ;  /* 0x00005410ff617816 */ /* 0x000fe20000000061 */
[----:B------:R-:W-:Y:S01]  /*1c70*/  FMUL.FTZ R12, R13, R12 ;  /* 0x0000000c0d0c7220 */ /* 0x000fe20000410000 */
[----:B------:R-:W0:Y:S01]  /*1c80*/  MUFU.RCP R103, R103 ;  /* 0x0000006700677308 */ /* 0x000e220000001000 */
[----:B------:R-:W-:Y:S02]  /*1c90*/  FMUL.FTZ R13, R101, R106 ;  /* 0x0000006a650d7220 */ /* 0x000fe40000410000 */
[----:B----4-:R-:W-:-:S02]  /*1ca0*/  FADD.FTZ R99, -R95, 1 ;  /* 0x3f8000005f637421 */ /* 0x010fc40000010100 */
[----:B------:R-:W-:-:S03]  /*1cb0*/  FMUL.FTZ R106, R98, R93 ;  /* 0x0000005d626a7220 */ /* 0x000fc60000410000 */
[----:B------:R-:W1:Y:S01]  /*1cc0*/  MUFU.RCP R81, R81 ;  /* 0x0000005100517308 */ /* 0x000e620000001000 */
[----:B------:R-:W-:Y:S02]  /*1cd0*/  FMUL.FTZ R101, R80, R97 ;  /* 0x0000006150657220 */ /* 0x000fe40000410000 */
[----:B------:R-:W-:Y:S02]  /*1ce0*/  FFMA.FTZ R99, R82, R99, 1 ;  /* 0x3f80000052637423 */ /* 0x000fe40000010063 */
[----:B------:R-:W-:Y:S02]  /*1cf0*/  FMUL.FTZ R106, R95, R106 ;  /* 0x0000006a5f6a7220 */ /* 0x000fe40000410000 */
[----:B------:R-:W-:Y:S02]  /*1d00*/  FMUL.FTZ R101, R100, R101 ;  /* 0x0000006564657220 */ /* 0x000fe40000410000 */
[----:B------:R-:W-:Y:S01]  /*1d10*/  FMUL.FTZ R106, R106, R99 ;  /* 0x000000636a6a7220 */ /* 0x000fe20000410000 */
[----:B------:R-:W-:Y:S01]  /*1d20*/  PRMT R99, RZ, 0x5410, R77 ;  /* 0x00005410ff637816 */ /* 0x000fe2000000004d */
[----:B------:R-:W-:Y:S01]  /*1d30*/  FMUL.FTZ R77, R101, R112 ;  /* 0x00000070654d7220 */ /* 0x000fe20000410000 */
[----:B------:R-:W-:-:S02]  /*1d40*/  PRMT R102, RZ, 0x5410, R102 ;  /* 0x00005410ff667816 */ /* 0x000fc40000000066 */
[----:B------:R-:W-:Y:S02]  /*1d50*/  PRMT R101, RZ, 0x5410, R74 ;  /* 0x00005410ff657816 */ /* 0x000fe4000000004a */
[----:B------:R-:W-:Y:S01]  /*1d60*/  PRMT R104, RZ, 0x5410, R104 ;  /* 0x00005410ff687816 */ /* 0x000fe20000000068 */
[----:B0-----:R-:W-:Y:S02]  /*1d70*/  FADD.FTZ R105, -R103, 1 ;  /* 0x3f80000067697421 */ /* 0x001fe40000010100 */
[----:B------:R-:W-:Y:S02]  /*1d80*/  FMUL.FTZ R114, R99, R102 ;  /* 0x0000006663727220 */ /* 0x000fe40000410000 */
[----:B-1----:R-:W-:Y:S02]  /*1d90*/  FADD.FTZ R107, -R81, 1 ;  /* 0x3f800000516b7421 */ /* 0x002fe40000010100 */
[----:B------:R-:W-:Y:S02]  /*1da0*/  FMUL.FTZ R74, R101, R104 ;  /* 0x00000068654a7220 */ /* 0x000fe40000410000 */
[----:B------:R-:W-:-:S02]  /*1db0*/  FFMA.FTZ R105, R90, R105, 1 ;  /* 0x3f8000005a697423 */ /* 0x000fc40000010069 */
[----:B------:R-:W-:Y:S02]  /*1dc0*/  FMUL.FTZ R114, R103, R114 ;  /* 0x0000007267727220 */ /* 0x000fe40000410000 */
[----:B------:R-:W-:Y:S02]  /*1dd0*/  FFMA.FTZ R107, R92, R107, 1 ;  /* 0x3f8000005c6b7423 */ /* 0x000fe4000001006b */
[----:B------:R-:W-:Y:S02]  /*1de0*/  FMUL.FTZ R74, R81, R74 ;  /* 0x0000004a514a7220 */ /* 0x000fe40000410000 */
[----:B------:R-:W-:Y:S02]  /*1df0*/  FMUL.FTZ R105, R114, R105 ;  /* 0x0000006972697220 */ /* 0x000fe40000410000 */
[----:B------:R-:W-:Y:S01]  /*1e00*/  FMUL.FTZ R74, R74, R107 ;  /* 0x0000006b4a4a7220 */ /* 0x000fe20000410000 */
[----:B------:R-:W-:Y:S01]  /*1e10*/  BAR.SYNC.DEFER_BLOCKING 0x0 ;  /* 0x0000000000007b1d */ /* 0x000fe20000010000 */
[----:B------:R-:W-:-:S02]  /*1e20*/  F2FP.BF16.PACK_AB R11, R12, R11 ;  /* 0x0000000b0c0b723e */ /* 0x000fc400000010ff */
[----:B------:R-:W-:Y:S02]  /*1e30*/  F2FP.BF16.PACK_AB R10, R13, R10 ;  /* 0x0000000a0d0a723e */ /* 0x000fe400000010ff */
[----:B------:R-:W-:Y:S02]  /*1e40*/  F2FP.BF16.PACK_AB R77, R77, R106 ;  /* 0x0000006a4d4d723e */ /* 0x000fe400000010ff */
[----:B------:R-:W-:Y:S02]  /*1e50*/  F2FP.BF16.PACK_AB R74, R74, R105 ;  /* 0x000000694a4a723e */ /* 0x000fe400000010ff */
[----:B------:R-:W-:Y:S02]  /*1e60*/  PRMT R12, R11, 0x7632, R12 ;  /* 0x000076320b0c7816 */ /* 0x000fe4000000000c */
[----:B------:R-:W-:Y:S02]  /*1e70*/  PRMT R13, R10, 0x7632, R13 ;  /* 0x000076320a0d7816 */ /* 0x000fe4000000000d */
[----:B------:R-:W-:-:S02]  /*1e80*/  PRMT R105, R77, 0x7610, R105 ;  /* 0x000076104d697816 */ /* 0x000fc40000000069 */
[----:B------:R-:W-:Y:S02]  /*1e90*/  PRMT R106, R77, 0x7632, R106 ;  /* 0x000076324d6a7816 */ /* 0x000fe4000000006a */
[----:B------:R-:W-:Y:S01]  /*1ea0*/  PRMT R112, R74, 0x7632, R112 ;  /* 0x000076324a707816 */ /* 0x000fe20000000070 */
[----:B------:R-:W-:Y:S04]  /*1eb0*/  STS.U16 [R56], R11 ;  /* 0x0000000b38007388 */ /* 0x000fe80000000400 */
[----:B------:R0:W-:Y:S04]  /*1ec0*/  STS.U16 [R56+0x2], R12 ;  /* 0x0000020c38007388 */ /* 0x0001e80000000400 */
[----:B------:R1:W-:Y:S04]  /*1ed0*/  STS.U16 [R56+0x4], R10 ;  /* 0x0000040a38007388 */ /* 0x0003e80000000400 */
        /* <DEDUP_REMOVED lines=16> */
[----:B0-----:R-:W-:-:S02]  /*1fe0*/  IMAD R12, R24, c[0x0][0x2e8], RZ ;  /* 0x0000ba00180c7a24 */ /* 0x001fc400078e02ff */
[----:B-1----:R-:W-:-:S03]  /*1ff0*/  IMAD.WIDE.U32 R10, R23, c[0x0][0x2e8], RZ ;  /* 0x0000ba00170a7a25 */ /* 0x002fc600078e00ff */
[----:B------:R-:W0:Y:S01]  /*2000*/  LDS R74, [0x210] ;  /* 0x00021000ff4a7984 */ /* 0x000e220000000800 */
[----:B------:R-:W-:-:S05]  /*2010*/  IMAD R121, R23, c[0x0][0x2ec], R12 ;  /* 0x0000bb0017797a24 */ /* 0x000fca00078e020c */
[----:B------:R-:W-:Y:S01]  /*2020*/  IADD3 R11, R11, R121, RZ ;  /* 0x000000790b0b7210 */ /* 0x000fe20007ffe0ff */
[----:B--2---:R-:W-:-:S04]  /*2030*/  IMAD R13, R21, c[0x0][0x2f0], RZ ;  /* 0x0000bc00150d7a24 */ /* 0x004fc800078e02ff */
[----:B------:R-:W-:-:S04]  /*2040*/  IMAD.WIDE.U32 R10, R0, c[0x0][0x2f0], R10 ;  /* 0x0000bc00000a7a25 */ /* 0x000fc800078e000a */
[----:B---3--:R-:W-:Y:S01]  /*2050*/  IMAD R106, R0, c[0x0][0x2f4], R13 ;  /* 0x0000bd00006a7a24 */ /* 0x008fe200078e020d */
[----:B------:R-:W-:-:S04]  /*2060*/  IADD3 R105, P0, R64, R10, RZ ;  /* 0x0000000a40697210 */ /* 0x000fc80007f1e0ff */
[----:B------:R-:W-:Y:S02]  /*2070*/  IADD3.X R106, R65, R106, R11, P0, !PT ;  /* 0x0000006a416a7210 */ /* 0x000fe400007fe40b */
[C---:B------:R-:W-:Y:S02]  /*2080*/  LEA R12, P2, R18.reuse, c[0x0][0x338], 0x1 ;  /* 0x0000ce00120c7a11 */ /* 0x040fe400078408ff */
[----:B------:R-:W-:Y:S02]  /*2090*/  IADD3 R10, P3, R37, R2, RZ ;  /* 0x00000002250a7210 */ /* 0x000fe40007f7e0ff */
[----:B------:R-:W-:Y:S02]  /*20a0*/  LEA.HI.X R13, R18, c[0x0][0x33c], R89, 0x1, P2 ;  /* 0x0000cf00120d7a11 */ /* 0x000fe400010f0c59 */
[----:B------:R-:W-:Y:S02]  /*20b0*/  LEA R12, P4, R105, R12, 0x1 ;  /* 0x0000000c690c7211 */ /* 0x000fe400078808ff */
[-C--:B0-----:R-:W-:Y:S01]  /*20c0*/  ISETP.GE.AND P0, PT, R37, R74.reuse, PT ;  /* 0x0000004a2500720c */ /* 0x081fe20003f06270 */
[----:B------:R-:W-:Y:S01]  /*20d0*/  BSSY B0, `(.L_x_6682) ;  /* 0x0000010000007945 */ /* 0x000fe20003800000 */
[----:B------:R-:W-:Y:S01]  /*20e0*/  LEA.HI.X R13, R105, R13, R106, 0x1, P4 ;  /* 0x0000000d690d7211 */ /* 0x000fe200020f0c6a */
[----:B------:R-:W-:Y:S01]  /*20f0*/  FMUL.FTZ R105, R14, R17 ;  /* 0x000000110e697220 */ /* 0x000fe20000410000 */
[----:B------:R-:W-:Y:S01]  /*2100*/  ISETP.GE.AND P2, PT, R40, R74, PT ;  /* 0x0000004a2800720c */ /* 0x000fe20003f46270 */
[----:B------:R-:W-:-:S02]  /*2110*/  FMUL.FTZ R106, R15, R16 ;  /* 0x000000100f6a7220 */ /* 0x000fc40000410000 */
[----:B------:R-:W-:-:S06]  /*2120*/  IMAD.X R11, R38, 0x1, R3, P3 ;  /* 0x00000001260b7824 */ /* 0x000fcc00018e0603 */
        /* <DEDUP_REMOVED lines=10> */
.L_x_6683:
[----:B------:R-:W-:Y:S05]  /*21d0*/  BSYNC B0 ;  /* 0x0000000000007941 */ /* 0x000fea0003800000 */
.L_x_6682:
[-C--:B------:R-:W-:Y:S01]  /*21e0*/  ISETP.GE.AND P0, PT, R41, R74.reuse, PT ;  /* 0x0000004a2900720c */ /* 0x080fe20003f06270 */
[----:B------:R-:W-:Y:S01]  /*21f0*/  @!P2 STG.E.U16 [R12.64+0x40], R109 ;  /* 0x0000406d0c00a986 */ /* 0x000fe2000c101506 */
[----:B------:R-:W-:Y:S01]  /*2200*/  ISETP.GE.AND P5, PT, R42, R74, PT ;  /* 0x0000004a2a00720c */ /* 0x000fe20003fa6270 */
[----:B------:R-:W-:Y:S01]  /*2210*/  FMUL.FTZ R96, R75, R96 ;  /* 0x000000604b607220 */ /* 0x000fe20000410000 */
[----:B------:R-:W-:Y:S01]  /*2220*/  ISETP.GE.AND P6, PT, R43, R74, PT ;  /* 0x0000004a2b00720c */ /* 0x000fe20003fc6270 */
[----:B------:R-:W-:Y:S01]  /*2230*/  FMUL.FTZ R94, R73, R94 ;  /* 0x0000005e495e7220 */ /* 0x000fe20000410000 */
[-C--:B------:R-:W-:Y:S01]  /*2240*/  ISETP.GE.AND P2, PT, R44, R74.reuse, PT ;  /* 0x0000004a2c00720c */ /* 0x080fe20003f46270 */
[----:B------:R-:W-:Y:S01]  /*2250*/  FMUL.FTZ R82, R82, R95 ;  /* 0x0000005f52527220 */ /* 0x000fe20000410000 */
[----:B------:R-:W-:Y:S01]  /*2260*/  ISETP.GE.AND P3, PT, R39, R74, PT ;  /* 0x0000004a2700720c */ /* 0x000fe20003f66270 */
[----:B------:R-:W-:Y:S01]  /*2270*/  FMUL.FTZ R100, R83, R100 ;  /* 0x0000006453647220 */ /* 0x000fe20000410000 */
[----:B------:R-:W-:Y:S01]  /*2280*/  ISETP.GE.AND P4, PT, R45, R74, PT ;  /* 0x0000004a2d00720c */ /* 0x000fe20003f86270 */
[----:B------:R-:W-:Y:S01]  /*2290*/  FMUL.FTZ R90, R90, R103 ;  /* 0x000000675a5a7220 */ /* 0x000fe20000410000 */
[----:B------:R-:W-:Y:S01]  /*22a0*/  PRMT R67, RZ, 0x5410, R67 ;  /* 0x00005410ff437816 */ /* 0x000fe20000000043 */
[----:B------:R-:W-:Y:S01]  /*22b0*/  @!P0 STG.E.U16 [R12.64+0x80], R111 ;  /* 0x0000806f0c008986 */ /* 0x000fe2000c101506 */
[----:B------:R-:W-:Y:S01]  /*22c0*/  ISETP.NE.U32.AND P0, PT, RZ, c[0x0][0x270], PT ;  /* 0x00009c00ff007a0c */ /* 0x000fe20003f05070 */
[----:B------:R-:W-:Y:S01]  /*22d0*/  FMUL.FTZ R92, R92, R81 ;  /* 0x000000515c5c7220 */ /* 0x000fe20000410000 */
[----:B------:R-:W-:Y:S01]  /*22e0*/  PRMT R75, RZ, 0x5410, R71 ;  /* 0x00005410ff4b7816 */ /* 0x000fe20000000047 */
[----:B------:R-:W-:Y:S01]  /*22f0*/  @!P5 STG.E.U16 [R12.64+0xc0], R113 ;  /* 0x0000c0710c00d986 */ /* 0x000fe2000c101506 */
[----:B------:R-:W-:Y:S01]  /*2300*/  ISETP.NE.AND.EX P0, PT, RZ, c[0x0][0x274], PT, P0 ;  /* 0x00009d00ff007a0c */ /* 0x000fe20003f05300 */
[----:B-----5:R-:W-:Y:S01]  /*2310*/  FADD.FTZ R71, R67, R22 ;  /* 0x0000001643477221 */ /* 0x020fe20000010000 */
[----:B0-----:R-:W-:Y:S01]  /*2320*/  PRMT R77, RZ, 0x5410, R72 ;  /* 0x00005410ff4d7816 */ /* 0x001fe20000000048 */
[----:B------:R-:W-:Y:S01]  /*2330*/  @!P6 STG.E.U16 [R12.64+0x100], R115 ;  /* 0x000100730c00e986 */ /* 0x000fe2000c101506 */
[----:B------:R-:W-:Y:S01]  /*2340*/  PRMT R19, RZ, 0x5410, R19 ;  /* 0x00005410ff137816 */ /* 0x000fe20000000013 */
[----:B------:R-:W-:Y:S01]  /*2350*/  FADD.FTZ R67, R75, R22 ;  /* 0x000000164b437221 */ /* 0x000fe20000010000 */
[----:B------:R-:W-:Y:S01]  /*2360*/  PRMT R15, RZ, 0x5410, R68 ;  /* 0x00005410ff0f7816 */ /* 0x000fe20000000044 */
[----:B------:R-:W-:Y:S01]  /*2370*/  @!P2 STG.E.U16 [R12.64+0x140], R117 ;  /* 0x000140750c00a986 */ /* 0x000fe2000c101506 */
[----:B------:R-:W-:Y:S01]  /*2380*/  PRMT R69, RZ, 0x5410, R69 ;  /* 0x00005410ff457816 */ /* 0x000fe20000000045 */
[----:B------:R-:W-:Y:S01]  /*2390*/  FMUL.FTZ R74, R79, R105 ;  /* 0x000000694f4a7220 */ /* 0x000fe20000410000 */
[----:B------:R-:W-:Y:S01]  /*23a0*/  PRMT R17, RZ, 0x5410, R70 ;  /* 0x00005410ff117816 */ /* 0x000fe20000000046 */
[----:B------:R-:W-:Y:S01]  /*23b0*/  @!P3 STG.E.U16 [R12.64], R107 ;  /* 0x0000006b0c00b986 */ /* 0x000fe2000c101506 */
[----:B------:R-:W-:-:S02]  /*23c0*/  FMUL.FTZ R75, R85, R106 ;  /* 0x0000006a554b7220 */ /* 0x000fc40000410000 */
[--C-:B------:R-:W-:Y:S01]  /*23d0*/  FADD.FTZ R73, R19, R22.reuse ;  /* 0x0000001613497221 */ /* 0x100fe20000010000 */
[----:B------:R0:W-:Y:S01]  /*23e0*/  @!P4 STG.E.U16 [R12.64+0x180], R119 ;  /* 0x000180770c00c986 */ /* 0x0001e2000c101506 */
[--C-:B------:R-:W-:Y:S02]  /*23f0*/  FADD.FTZ R70, R15, R22.reuse ;  /* 0x000000160f467221 */ /* 0x100fe40000010000 */
[--C-:B------:R-:W-:Y:S02]  /*2400*/  FADD.FTZ R69, R69, R22.reuse ;  /* 0x0000001645457221 */ /* 0x100fe40000010000 */
[----:B------:R-:W-:Y:S02]  /*2410*/  FADD.FTZ R68, R17, R22 ;  /* 0x0000001611447221 */ /* 0x000fe40000010000 */
[----:B------:R-:W-:Y:S02]  /*2420*/  FMUL.FTZ R79, R91, R96 ;  /* 0x000000605b4f7220 */ /* 0x000fe40000410000 */
[----:B------:R-:W-:-:S02]  /*2430*/  FMUL.FTZ R81, R98, R82 ;  /* 0x0000005262517220 */ /* 0x000fc40000410000 */
[----:B------:R-:W-:Y:S01]  /*2440*/  FMUL.FTZ R83, R80, R100 ;  /* 0x0000006450537220 */ /* 0x000fe20000410000 */
[----:B0-----:R-:W-:Y:S01]  /*2450*/  PRMT R13, RZ, 0x5410, R66 ;  /* 0x00005410ff0d7816 */ /* 0x001fe20000000042 */
[--C-:B------:R-:W-:Y:S02]  /*2460*/  FADD.FTZ R66, R77, R22.reuse ;  /* 0x000000164d427221 */ /* 0x100fe40000010000 */
[----:B------:R-:W-:Y:S02]  /*2470*/  FMUL.FTZ R77, R87, R94 ;  /* 0x0000005e574d7220 */ /* 0x000fe40000410000 */
[----:B------:R-:W-:Y:S02]  /*2480*/  FADD.FTZ R72, R13, R22 ;  /* 0x000000160d487221 */ /* 0x000fe40000010000 */
[----:B------:R-:W-:Y:S02]  /*2490*/  FMUL.FTZ R85, R99, R90 ;  /* 0x0000005a63557220 */ /* 0x000fe40000410000 */
[----:B------:R-:W-:Y:S01]  /*24a0*/  FMUL.FTZ R87, R101, R92 ;  /* 0x0000005c65577220 */ /* 0x000fe20000410000 */
[----:B------:R-:W-:Y:S05]  /*24b0*/  @!P0 BRA `(.L_x_6684) ;  /* 0x0000050000008947 */ /* 0x000fea0003800000 */
[----:B------:R-:W-:Y:S01]  /*24c0*/  FMUL.FTZ R78, R105, R78 ;  /* 0x0000004e694e7220 */ /* 0x000fe20000410000 */
[----:B------:R-:W-:Y:S01]  /*24d0*/  BAR.SYNC.DEFER_BLOCKING 0x0 ;  /* 0x0000000000007b1d */ /* 0x000fe20000010000 */
[----:B------:R-:W-:-:S02]  /*24e0*/  FMUL.FTZ R13, R106, R84 ;  /* 0x000000546a0d7220 */ /* 0x000fc40000410000 */
[----:B------:R-:W-:Y:S02]  /*24f0*/  FMUL.FTZ R86, R94, R86 ;  /* 0x000000565e567220 */ /* 0x000fe40000410000 */
[----:B------:R-:W-:Y:S01]  /*2500*/  FMUL.FTZ R15, R96, R88 ;  /* 0x00000058600f7220 */ /* 0x000fe20000410000 */
[----:B------:R-:W-:Y:S01]  /*2510*/  F2FP.BF16.PACK_AB R13, R13, R78 ;  /* 0x0000004e0d0d723e */ /* 0x000fe200000010ff */
[----:B------:R-:W-:Y:S01]  /*2520*/  FMUL.FTZ R82, R82, R93 ;  /* 0x0000005d52527220 */ /* 0x000fe20000410000 */
[----:B------:R-:W-:Y:S01]  /*2530*/  BSSY B0, `(.L_x_6685) ;  /* 0x000003b000007945 */ /* 0x000fe20003800000 */
[----:B------:R-:W-:Y:S01]  /*2540*/  FMUL.FTZ R97, R100, R97 ;  /* 0x0000006164617220 */ /* 0x000fe20000410000 */
[C---:B------:R-:W-:Y:S01]  /*2550*/  PRMT R12, R13.reuse, 0x7610, R12 ;  /* 0x000076100d0c7816 */ /* 0x040fe2000000000c */
[----:B------:R-:W-:Y:S01]  /*2560*/  FMUL.FTZ R90, R90, R102 ;  /* 0x000000665a5a7220 */ /* 0x000fe20000410000 */
[----:B------:R-:W-:Y:S01]  /*2570*/  PRMT R14, R13, 0x7632, R14 ;  /* 0x000076320d0e7816 */ /* 0x000fe2000000000e */
[----:B------:R-:W-:Y:S01]  /*2580*/  FMUL.FTZ R13, R92, R104 ;  /* 0x000000685c0d7220 */ /* 0x000fe20000410000 */
[----:B------:R-:W-:-:S02]  /*2590*/  F2FP.BF16.PACK_AB R15, R15, R86 ;  /* 0x000000560f0f723e */ /* 0x000fc400000010ff */
[----:B------:R-:W-:Y:S02]  /*25a0*/  F2FP.BF16.PACK_AB R82, R97, R82 ;  /* 0x000000526152723e */ /* 0x000fe400000010ff */
[----:B------:R-:W-:Y:S02]  /*25b0*/  F2FP.BF16.PACK_AB R13, R13, R90 ;  /* 0x0000005a0d0d723e */ /* 0x000fe400000010ff */
[----:B------:R-:W-:Y:S02]  /*25c0*/  PRMT R16, R15, 0x7632, R16 ;  /* 0x000076320f107816 */ /* 0x000fe40000000010 */
[----:B------:R-:W-:Y:S02]  /*25d0*/  PRMT R17, R82, 0x7632, R17 ;  /* 0x0000763252117816 */ /* 0x000fe40000000011 */
[----:B------:R-:W-:Y:S01]  /*25e0*/  PRMT R78, R13, 0x7632, R78 ;  /* 0x000076320d4e7816 */ /* 0x000fe2000000004e */
[----:B------:R-:W-:Y:S04]  /*25f0*/  STS.U16 [R56], R12 ;  /* 0x0000000c38007388 */ /* 0x000fe80000000400 */
[----:B------:R0:W-:Y:S04]  /*2600*/  STS.U16 [R56+0x2], R14 ;  /* 0x0000020e38007388 */ /* 0x0001e80000000400 */
[----:B------:R1:W-:Y:S04]  /*2610*/  STS.U16 [R56+0x4], R15 ;  /* 0x0000040f38007388 */ /* 0x0003e80000000400 */
[----:B------:R2:W-:Y:S01]  /*2620*/  STS.U16 [R56+0x6], R16 ;  /* 0x0000061038007388 */ /* 0x0005e20000000400 */
[----:B0-----:R-:W-:-:S03]  /*2630*/  IMAD R14, R24, c[0x0][0x210], RZ ;  /* 0x00008400180e7a24 */ /* 0x001fc600078e02ff */
[----:B------:R-:W-:Y:S01]  /*2640*/  STS.U16 [R56+0x8], R82 ;  /* 0x0000085238007388 */ /* 0x000fe20000000400 */
[----:B-1----:R-:W-:-:S03]  /*2650*/  IMAD R15, R21, c[0x0][0x218], RZ ;  /* 0x00008600150f7a24 */ /* 0x002fc600078e02ff */
[----:B------:R-:W-:Y:S01]  /*2660*/  STS.U16 [R56+0xa], R17 ;  /* 0x00000a1138007388 */ /* 0x000fe20000000400 */
[----:B--2---:R-:W-:-:S03]  /*2670*/  IMAD R16, R0, c[0x0][0x21c], R15 ;  /* 0x0000870000107a24 */ /* 0x004fc600078e020f */
[----:B------:R0:W-:Y:S04]  /*2680*/  STS.U16 [R56+0xc], R13 ;  /* 0x00000c0d38007388 */ /* 0x0001e80000000400 */
[----:B------:R-:W-:Y:S01]  /*2690*/  STS.U16 [R56+0xe], R78 ;  /* 0x00000e4e38007388 */ /* 0x000fe20000000400 */
[----:B------:R-:W-:-:S06]  /*26a0*/  NOP ;  /* 0x0000000000007918 */ /* 0x000fcc0000000000 */
[----:B------:R-:W-:Y:S01]  /*26b0*/  LDS.U16 R19, [R48] ;  /* 0x0000000030137984 */ /* 0x000fe20000000400 */
[----:B0-----:R-:W-:-:S03]  /*26c0*/  IMAD.WIDE.U32 R12, R23, c[0x0][0x210], RZ ;  /* 0x00008400170c7a25 */ /* 0x001fc600078e00ff */
[----:B------:R-:W-:Y:S01]  /*26d0*/  LDS.U16 R91, [R49+0x40] ;  /* 0x00004000315b7984 */ /* 0x000fe20000000400 */
[----:B------:R-:W-:Y:S01]  /*26e0*/  IMAD R17, R23, c[0x0][0x214], R14 ;  /* 0x0000850017117a24 */ /* 0x000fe200078e020e */
[C---:B------:R-:W-:Y:S02]  /*26f0*/  LEA R14, P2, R18.reuse, c[0x0][0x270], 0x1 ;  /* 0x00009c00120e7a11 */ /* 0x040fe400078408ff */
[----:B------:R-:W-:Y:S02]  /*2700*/  LDS.U16 R93, [R50+0x80] ;  /* 0x00008000325d7984 */ /* 0x000fe40000000400 */
[----:B------:R-:W-:Y:S02]  /*2710*/  IADD3 R13, R13, R17, RZ ;  /* 0x000000110d0d7210 */ /* 0x000fe40007ffe0ff */
[----:B------:R-:W-:Y:S01]  /*2720*/  LDS.U16 R95, [R51+0xc0] ;  /* 0x0000c000335f7984 */ /* 0x000fe20000000400 */
[----:B------:R-:W-:Y:S02]  /*2730*/  LEA.HI.X R18, R18, c[0x0][0x274], R89, 0x1, P2 ;  /* 0x00009d0012127a11 */ /* 0x000fe400010f0c59 */
        /* <DEDUP_REMOVED lines=9> */
[----:B------:R-:W-:Y:S04]  /*27d0*/  @!P1 STS [0x210], R76 ;  /* 0x0002104cff009388 */ /* 0x000fe80000000800 */
[----:B------:R-:W-:Y:S06]  /*27e0*/  BAR.SYNC.DEFER_BLOCKING 0x0 ;  /* 0x0000000000007b1d */ /* 0x000fec0000010000 */
[----:B------:R-:W0:Y:S02]  /*27f0*/  LDS R78, [0x210] ;  /* 0x00021000ff4e7984 */ /* 0x000e240000000800 */
[----:B0-----:R-:W-:-:S02]  /*2800*/  ISETP.GE.AND P0, PT, R37, R78, PT ;  /* 0x0000004e2500720c */ /* 0x001fc40003f06270 */
[----:B------:R-:W-:-:S11]  /*2810*/  ISETP.GE.AND P3, PT, R40, R78, PT ;  /* 0x0000004e2800720c */ /* 0x000fd60003f66270 */
        /* <DEDUP_REMOVED lines=12> */
.L_x_6686:
[----:B------:R-:W-:Y:S05]  /*28e0*/  BSYNC B0 ;  /* 0x0000000000007941 */ /* 0x000fea0003800000 */
.L_x_6685:
[----:B------:R1:W-:Y:S01]  /*28f0*/  @!P3 STG.E.U16 [R12.64+0x40], R93 ;  /* 0x0000405d0c00b986 */ /* 0x0003e2000c101506 */
[-C--:B------:R-:W-:Y:S02]  /*2900*/  ISETP.GE.AND P2, PT, R41, R78.reuse, PT ;  /* 0x0000004e2900720c */ /* 0x080fe40003f46270 */
[-C--:B------:R-:W-:Y:S02]  /*2910*/  ISETP.GE.AND P0, PT, R42, R78.reuse, PT ;  /* 0x0000004e2a00720c */ /* 0x080fe40003f06270 */
[-C--:B------:R-:W-:Y:S02]  /*2920*/  ISETP.GE.AND P4, PT, R43, R78.reuse, PT ;  /* 0x0000004e2b00720c */ /* 0x080fe40003f86270 */
[-C--:B------:R-:W-:Y:S02]  /*2930*/  ISETP.GE.AND P5, PT, R44, R78.reuse, PT ;  /* 0x0000004e2c00720c */ /* 0x080fe40003fa6270 */
[-C--:B------:R-:W-:Y:S02]  /*2940*/  ISETP.GE.AND P3, PT, R39, R78.reuse, PT ;  /* 0x0000004e2700720c */ /* 0x080fe40003f66270 */
[----:B------:R-:W-:-:S03]  /*2950*/  ISETP.GE.AND P6, PT, R45, R78, PT ;  /* 0x0000004e2d00720c */ /* 0x000fc60003fc6270 */
[----:B------:R1:W-:Y:S04]  /*2960*/  @!P2 STG.E.U16 [R12.64+0x80], R95 ;  /* 0x0000805f0c00a986 */ /* 0x0003e8000c101506 */
[----:B------:R1:W-:Y:S04]  /*2970*/  @!P0 STG.E.U16 [R12.64+0xc0], R97 ;  /* 0x0000c0610c008986 */ /* 0x0003e8000c101506 */
[----:B------:R1:W-:Y:S04]  /*2980*/  @!P4 STG.E.U16 [R12.64+0x100], R99 ;  /* 0x000100630c00c986 */ /* 0x0003e8000c101506 */
[----:B------:R1:W-:Y:S04]  /*2990*/  @!P5 STG.E.U16 [R12.64+0x140], R101 ;  /* 0x000140650c00d986 */ /* 0x0003e8000c101506 */
[----:B------:R1:W-:Y:S04]  /*29a0*/  @!P3 STG.E.U16 [R12.64], R91 ;  /* 0x0000005b0c00b986 */ /* 0x0003e8000c101506 */
[----:B------:R1:W-:Y:S02]  /*29b0*/  @!P6 STG.E.U16 [R12.64+0x180], R103 ;  /* 0x000180670c00e986 */ /* 0x0003e4000c101506 */
.L_x_6684:
        /* <DEDUP_REMOVED lines=9> */
[C---:B------:R-:W-:Y:S01]  /*2a50*/  FFMA.FTZ R12, R75.reuse, R13, R12 ;  /* 0x0000000d4b0c7223 */ /* 0x040fe2000001000c */
[----:B------:R-:W-:Y:S01]  /*2a60*/  PRMT R13, RZ, 0x5410, R58 ;  /* 0x00005410ff0d7816 */ /* 0x000fe2000000003a */
[-C--:B------:R-:W-:Y:S01]  /*2a70*/  FMUL.FTZ R96, R74, R20.reuse ;  /* 0x000000144a607220 */ /* 0x080fe20000410000 */
[----:B------:R-:W-:Y:S01]  /*2a80*/  MOV R97, RZ ;  /* 0x000000ff00617202 */ /* 0x000fe20000000f00 */
[-C--:B------:R-:W-:Y:S01]  /*2a90*/  FMUL.FTZ R99, R75, R20.reuse ;  /* 0x000000144b637220 */ /* 0x080fe20000410000 */
[----:B------:R-:W-:Y:S01]  /*2aa0*/  MOV R88, RZ ;  /* 0x000000ff00587202 */ /* 0x000fe20000000f00 */
[C---:B------:R-:W-:Y:S01]  /*2ab0*/  FFMA.FTZ R12, R77.reuse, R13, R12 ;  /* 0x0000000d4d0c7223 */ /* 0x040fe2000001000c */
[----:B------:R-:W-:Y:S01]  /*2ac0*/  PRMT R13, RZ, 0x5410, R59 ;  /* 0x00005410ff0d7816 */ /* 0x000fe2000000003b */
[----:B------:R-:W-:-:S02]  /*2ad0*/  FMUL.FTZ R82, R77, R20 ;  /* 0x000000144d527220 */ /* 0x000fc40000410000 */
[CC--:B------:R-:W-:Y:S02]  /*2ae0*/  FMUL.FTZ R93, R79.reuse, R20.reuse ;  /* 0x000000144f5d7220 */ /* 0x0c0fe40000410000 */
        /* <DEDUP_REMOVED lines=9> */
[----:B------:R-:W-:Y:S01]  /*2b80*/  PRMT R13, RZ, 0x5410, R62 ;  /* 0x00005410ff0d7816 */ /* 0x000fe2000000003e */
[----:B------:R-:W-:Y:S02]  /*2b90*/  IMAD.MOV.U32 R86, RZ, RZ, RZ ;  /* 0x000000ffff567224 */ /* 0x000fe400078e00ff */
[----:B------:R-:W-:Y:S02]  /*2ba0*/  IMAD.MOV.U32 R84, RZ, RZ, RZ ;  /* 0x000000ffff547224 */ /* 0x000fe400078e00ff */
[----:B------:R-:W-:Y:S02]  /*2bb0*/  FFMA.FTZ R12, R85, R13, R12 ;  /* 0x0000000d550c7223 */ /* 0x000fe4000001000c */
[----:B------:R-:W-:-:S02]  /*2bc0*/  IMAD.MOV.U32 R80, RZ, RZ, RZ ;  /* 0x000000ffff507224 */ /* 0x000fc400078e00ff */
[----:B------:R-:W-:Y:S02]  /*2bd0*/  FFMA.FTZ R25, R87, R25, R12 ;  /* 0x0000001957197223 */ /* 0x000fe4000001000c */
[----:B------:R-:W-:Y:S01]  /*2be0*/  IMAD.MOV.U32 R95, RZ, RZ, RZ ;  /* 0x000000ffff5f7224 */ /* 0x000fe200078e00ff */
[----:B------:R-:W-:Y:S05]  /*2bf0*/  @!P0 BRA `(.L_x_6687) ;  /* 0x000015e000008947 */ /* 0x000fea0003800000 */
[----:B------:R-:W-:Y:S01]  /*2c00*/  IMAD R19, R21, c[0x0][0x180], RZ ;  /* 0x0000600015137a24 */ /* 0x000fe200078e02ff */
[----:B------:R-:W-:Y:S01]  /*2c10*/  IADD3 R18, R35, -0x2, RZ ;  /* 0xfffffffe23127810 */ /* 0x000fe20007ffe0ff */
[----:B------:R-:W-:Y:S01]  /*2c20*/  IMAD R103, R21, c[0x0][0x198], RZ ;  /* 0x0000660015677a24 */ /* 0x000fe200078e02ff */
[----:B------:R-:W-:Y:S01]  /*2c30*/  IADD3 R98, R35, -0x1, RZ ;  /* 0xffffffff23627810 */ /* 0x000fe20007ffe0ff */
[----:B------:R-:W-:Y:S01]  /*2c40*/  IMAD R107, R21, c[0x0][0x1b8], RZ ;  /* 0x00006e00156b7a24 */ /* 0x000fe200078e02ff */
[----:B------:R-:W-:Y:S01]  /*2c50*/  MOV R142, RZ ;  /* 0x000000ff008e7202 */ /* 0x000fe20000000f00 */
[----:B------:R-:W-:Y:S01]  /*2c60*/  IMAD.WIDE.U32 R12, R0, c[0x0][0x180], RZ ;  /* 0x00006000000c7a25 */ /* 0x000fe200078e00ff */
[----:B------:R-:W-:-:S03]  /*2c70*/  UMOV UR4, URZ ;  /* 0x0000003f00047c82 */ /* 0x000fc60008000000 */
[----:B------:R-:W-:Y:S01]  /*2c80*/  IMAD R105, R0, c[0x0][0x184], R19 ;  /* 0x0000610000697a24 */ /* 0x000fe200078e0213 */
[----:B------:R-:W-:Y:S01]  /*2c90*/  LEA R90, P0, R12, c[0x0][0x220], 0x2 ;  /* 0x000088000c5a7a11 */ /* 0x000fe200078010ff */
[----:B------:R-:W-:Y:S01]  /*2ca0*/  IMAD R19, R18, c[0x0][0x16c], RZ ;  /* 0x00005b0012137a24 */ /* 0x000fe200078e02ff */
[----:B------:R-:W-:Y:S01]  /*2cb0*/  LEA.HI R18, R98, R98, RZ, 0x1 ;  /* 0x0000006262127211 */ /* 0x000fe200078f08ff */
[----:B------:R-:W-:Y:S01]  /*2cc0*/  IMAD.WIDE.U32 R14, R0, c[0x0][0x198], RZ ;  /* 0x00006600000e7a25 */ /* 0x000fe200078e00ff */
[----:B------:R-:W-:Y:S02]  /*2cd0*/  IADD3 R105, R13, R105, RZ ;  /* 0x000000690d697210 */ /* 0x000fe40007ffe0ff */
[----:B------:R-:W-:Y:S01]  /*2ce0*/  LOP3.LUT R13, R18, 0xfffffe, RZ, 0xc0, !PT ;  /* 0x00fffffe120d7812 */ /* 0x000fe200078ec0ff */
[----:B------:R-:W-:Y:S01]  /*2cf0*/  IMAD.WIDE.U32 R16, R0, c[0x0][0x1b8], RZ ;  /* 0x00006e0000107a25 */ /* 0x000fe200078e00ff */
[----:B------:R-:W-:Y:S02]  /*2d00*/  LEA R92, P2, R14, c[0x0][0x228], 0x2 ;  /* 0x00008a000e5c7a11 */ /* 0x000fe400078410ff */
[----:B------:R-:W-:Y:S01]  /*2d10*/  IADD3 R13, R98, -R13, RZ ;  /* 0x8000000d620d7210 */ /* 0x000fe20007ffe0ff */
[----:B------:R-:W-:Y:S01]  /*2d20*/  IMAD R103, R0, c[0x0][0x19c], R103 ;  /* 0x0000670000677a24 */ /* 0x000fe200078e0267 */
[----:B------:R-:W-:Y:S01]  /*2d30*/  LEA R94, P3, R16, c[0x0][0x230], 0x2 ;  /* 0x00008c00105e7a11 */ /* 0x000fe200078610ff */
[----:B------:R-:W-:Y:S01]  /*2d40*/  IMAD R107, R0, c[0x0][0x1bc], R107 ;  /* 0x00006f00006b7a24 */ /* 0x000fe200078e026b */
[----:B------:R-:W-:Y:S01]  /*2d50*/  SHF.L.U32 R98, R13, 0x8, RZ ;  /* 0x000000080d627819 */ /* 0x000fe200000006ff */
[----:B------:R-:W-:-:S02]  /*2d60*/  IMAD.IADD R15, R15, 0x1, R103 ;  /* 0x000000010f0f7824 */ /* 0x000fc400078e0267 */
[----:B------:R-:W-:Y:S01]  /*2d70*/  IMAD.WIDE R18, R19, 0x8, R8 ;  /* 0x0000000813127825 */ /* 0x000fe200078e0208 */
[----:B------:R-:W-:Y:S02]  /*2d80*/  IADD3 R103, R17, R107, RZ ;  /* 0x0000006b11677210 */ /* 0x000fe40007ffe0ff */
[----:B------:R-:W-:Y:S01]  /*2d90*/  LEA.HI.X R17, R12, c[0x0][0x224], R105, 0x2, P0 ;  /* 0x000089000c117a11 */ /* 0x000fe200000f1469 */
[----:B------:R-:W-:Y:S01]  /*2da0*/  IMAD.MOV.U32 R105, RZ, RZ, R19 ;  /* 0x000000ffff697224 */ /* 0x000fe200078e0013 */
[----:B------:R-:W-:Y:S01]  /*2db0*/  LEA.HI.X R103, R16, c[0x0][0x234], R103, 0x2, P3 ;  /* 0x00008d0010677a11 */ /* 0x000fe200018f1467 */
[----:B------:R-:W-:Y:S01]  /*2dc0*/  IMAD.MOV.U32 R16, RZ, RZ, RZ ;  /* 0x000000ffff107224 */ /* 0x000fe200078e00ff */
[----:B------:R-:W-:Y:S02]  /*2dd0*/  LEA.HI.X R15, R14, c[0x0][0x22c], R15, 0x2, P2 ;  /* 0x00008b000e0f7a11 */ /* 0x000fe400010f140f */
[----:B------:R-:W-:Y:S02]  /*2de0*/  MOV R19, RZ ;  /* 0x000000ff00137202 */ /* 0x000fe40000000f00 */
.L_x_6692:
[----:B------:R-:W-:Y:S01]  /*2df0*/  MOV R12, R90 ;  /* 0x0000005a000c7202 */ /* 0x000fe20000000f00 */
[----:B------:R-:W-:-:S05]  /*2e00*/  IMAD.MOV.U32 R13, RZ, RZ, R17 ;  /* 0x000000ffff0d7224 */ /* 0x000fca00078e0011 */
[----:B------:R0:W2:Y:S01]  /*2e10*/  LDG.E R100, [R12.64] ;  /* 0x000000060c647981 */ /* 0x0000a2000c1e1900 */
[C---:B------:R-:W-:Y:S01]  /*2e20*/  ISETP.NE.AND P2, PT, R27.reuse, RZ, PT ;  /* 0x000000ff1b00720c */ /* 0x040fe20003f45270 */
[----:B------:R-:W-:Y:S01]  /*2e30*/  IMAD.MOV.U32 R14, RZ, RZ, R92 ;  /* 0x000000ffff0e7224 */ /* 0x000fe200078e005c */
[----:B------:R-:W-:-:S04]  /*2e40*/  IADD3 R107, R27, 0x200, RZ ;  /* 0x000002001b6b7810 */ /* 0x000fc80007ffe0ff */
[----:B------:R-:W-:Y:S01]  /*2e50*/  SEL R104, R98, R107, !P2 ;  /* 0x0000006b62687207 */ /* 0x000fe20005000000 */
[----:B------:R1:W3:Y:S01]  /*2e60*/  LDG.E R109, [R14.64] ;  /* 0x000000060e6d7981 */ /* 0x0002e2000c1e1900 */
[----:B0-----:R-:W-:Y:S02]  /*2e70*/  MOV R12, R94 ;  /* 0x0000005e000c7202 */ /* 0x001fe40000000f00 */
[----:B------:R-:W-:Y:S02]  /*2e80*/  MOV R13, R103 ;  /* 0x00000067000d7202 */ /* 0x000fe40000000f00 */
[----:B------:R-:W-:-:S03]  /*2e90*/  ISETP.GT.AND P0, PT, R35, 0x1, PT ;  /* 0x000000012300780c */ /* 0x000fc60003f04270 */
[----:B------:R0:W3:Y:S01]  /*2ea0*/  LDG.E R102, [R12.64] ;  /* 0x000000060c667981 */ /* 0x0000e2000c1e1900 */
[----:B------:R-:W-:Y:S01]  /*2eb0*/  ISETP.EQ.AND P0, PT, R108, RZ, P0 ;  /* 0x000000ff6c00720c */ /* 0x000fe20000702270 */
[----:B------:R-:W-:-:S12]  /*2ec0*/  HFMA2.MMA R116, -RZ, RZ, 0, 0 ;  /* 0x00000000ff747435 */ /* 0x000fd800000001ff */
[----:B0-----:R-:W-:Y:S01]  /*2ed0*/  @P0 MOV R12, R18 ;  /* 0x00000012000c0202 */ /* 0x001fe20000000f00 */
[----:B------:R-:W-:Y:S02]  /*2ee0*/  @P0 IMAD.MOV.U32 R13, RZ, RZ, R105 ;  /* 0x000000ffff0d0224 */ /* 0x000fe400078e0069 */
[----:B--2---:R-:W-:-:S04]  /*2ef0*/  FMUL.FTZ R119, R100, 1.4426950216293334961 ;  /* 0x3fb8aa3b64777820 */ /* 0x004fc80000410000 */
[----:B------:R-:W-:-:S06]  /*2f00*/  FMUL.FTZ R115, R73, R119 ;  /* 0x0000007749737220 */ /* 0x000fcc0000410000 */
[----:B------:R-:W0:Y:S02]  /*2f10*/  MUFU.EX2 R115, R115 ;  /* 0x0000007300737308 */ /* 0x000e240000000800 */
[----:B0-----:R0:W-:Y:S04]  /*2f20*/  STS [R104.X4+0x458], R115 ;  /* 0x0004587368007388 */ /* 0x0011e80000004800 */
[----:B------:R-:W-:Y:S06]  /*2f30*/  BAR.SYNC.DEFER_BLOCKING 0x0 ;  /* 0x0000000000007b1d */ /* 0x000fec0000010000 */
[----:B------:R2:W5:Y:S01]  /*2f40*/  @P0 LDG.E R116, [R12.64+0x4] ;  /* 0x000004060c740981 */ /* 0x000562000c1e1900 */
[----:B------:R-:W-:-:S13]  /*2f50*/  ISETP.NE.AND P3, PT, R27, 0x1f, PT ;  /* 0x0000001f1b00780c */ /* 0x000fda0003f65270 */
[----:B------:R2:W4:Y:S01]  /*2f60*/  @P3 LDS R141, [R27.X4+0xc5c] ;  /* 0x000c5c001b8d3984 */ /* 0x0005220000004800 */
[-C--:B------:R-:W-:Y:S02]  /*2f70*/  FMUL.FTZ R112, R72, R119.reuse ;  /* 0x0000007748707220 */ /* 0x080fe40000410000 */
[-C--:B------:R-:W-:Y:S02]  /*2f80*/  FMUL.FTZ R118, R66, R119.reuse ;  /* 0x0000007742767220 */ /* 0x080fe40000410000 */
[-C--:B------:R-:W-:Y:S02]  /*2f90*/  FMUL.FTZ R114, R71, R119.reuse ;  /* 0x0000007747727220 */ /* 0x080fe40000410000 */
[-C--:B------:R-:W-:Y:S02]  /*2fa0*/  FMUL.FTZ R117, R70, R119.reuse ;  /* 0x0000007746757220 */ /* 0x080fe40000410000 */
[-C--:B------:R-:W-:Y:S02]  /*2fb0*/  FMUL.FTZ R120, R69, R119.reuse ;  /* 0x0000007745787220 */ /* 0x080fe40000410000 */
[----:B------:R-:W-:-:S02]  /*2fc0*/  FMUL.FTZ R121, R68, R119 ;  /* 0x0000007744797220 */ /* 0x000fc40000410000 */
[----:B------:R-:W-:Y:S01]  /*2fd0*/  FMUL.FTZ R127, R67, R119 ;  /* 0x00000077437f7220 */ /* 0x000fe20000410000 */
[----:B------:R-:W0:Y:S01]  /*2fe0*/  MUFU.EX2 R112, R112 ;  /* 0x0000007000707308 */ /* 0x000e220000000800 */
[----:B-1----:R-:W-:-:S07]  /*2ff0*/  PRMT R14, RZ, 0x5410, R110 ;  /* 0x00005410ff0e7816 */ /* 0x002fce000000006e */
[----:B------:R-:W1:Y:S01]  /*3000*/  MUFU.EX2 R118, R118 ;  /* 0x0000007600767308 */ /* 0x000e620000000800 */
[----:B------:R-:W-:Y:S01]  /*3010*/  PRMT R107, RZ, 0x5410, R57 ;  /* 0x00005410ff6b7816 */ /* 0x000fe20000000039 */
[----:B---3--:R-:W-:-:S06]  /*3020*/  FMUL.FTZ R136, R102, R109 ;  /* 0x0000006d66887220 */ /* 0x008fcc0000410000 */
[----:B------:R-:W3:Y:S01]  /*3030*/  MUFU.EX2 R114, R114 ;  /* 0x0000007200727308 */ /* 0x000ee20000000800 */
[----:B------:R-:W-:-:S07]  /*3040*/  PRMT R102, RZ, 0x5410, R58 ;  /* 0x00005410ff667816 */ /* 0x000fce000000003a */
[----:B------:R-:W1:Y:S01]  /*3050*/  MUFU.EX2 R117, R117 ;  /* 0x0000007500757308 */ /* 0x000e620000000800 */
[----:B------:R-:W-:-:S07]  /*3060*/  PRMT R109, RZ, 0x5410, R59 ;  /* 0x00005410ff6d7816 */ /* 0x000fce000000003b */
[----:B------:R-:W1:Y:S01]  /*3070*/  MUFU.EX2 R120, R120 ;  /* 0x0000007800787308 */ /* 0x000e620000000800 */
[----:B0-----:R-:W-:-:S07]  /*3080*/  PRMT R104, RZ, 0x5410, R60 ;  /* 0x00005410ff687816 */ /* 0x001fce000000003c */
        /* <DEDUP_REMOVED lines=22> */
[----:B------:R-:W-:-:S02]  /*31f0*/  FFMA.FTZ R130, R112, R132, R133 ;  /* 0x0000008470827223 */ /* 0x000fc40000010085 */
[----:B-1----:R-:W-:Y:S01]  /*3200*/  FFMA.FTZ R135, R118, R138, R139 ;  /* 0x0000008a76877223 */ /* 0x002fe2000001008b */
[----:B------:R-:W-:Y:S05]  /*3210*/  @P3 BRA `(.L_x_6689) ;  /* 0x0000008000003947 */ /* 0x000fea0003800000 */
[----:B0-234-:R-:W-:Y:S02]  /*3220*/  ISETP.NE.AND P0, PT, R35, c[0x0][0x174], PT ;  /* 0x00005d0023007a0c */ /* 0x01dfe40003f05270 */
[----:B------:R-:W-:-:S11]  /*3230*/  MOV R141, 0x3f800000 ;  /* 0x3f800000008d7802 */ /* 0x000fd60000000f00 */
[----:B------:R-:W-:-:S04]  /*3240*/  @P0 LEA.HI R12, R35, R35, RZ, 0x1 ;  /* 0x00000023230c0211 */ /* 0x000fc800078f08ff */
[----:B------:R-:W-:-:S04]  /*3250*/  @P0 LOP3.LUT R12, R12, 0x3ffffe, RZ, 0xc0, !PT ;  /* 0x003ffffe0c0c0812 */ /* 0x000fc800078ec0ff */
[----:B------:R-:W-:-:S04]  /*3260*/  @P0 IADD3 R12, -R12, R35, RZ ;  /* 0x000000230c0c0210 */ /* 0x000fc80007ffe1ff */
[----:B------:R-:W-:-:S05]  /*3270*/  @P0 LEA R13, R12, 0x458, 0xa ;  /* 0x000004580c0d0811 */ /* 0x000fca00078e50ff */
[----:B------:R-:W-:-:S05]  /*3280*/  @P0 IMAD.IADD R13, R13, 0x1, R16 ;  /* 0x000000010d0d0824 */ /* 0x000fca00078e0210 */
[----:B------:R0:W1:Y:S02]  /*3290*/  @P0 LDS R141, [R13] ;  /* 0x000000000d8d0984 */ /* 0x0000640000000800 */
.L_x_6689:
[----:B0-234-:R-:W-:Y:S05]  /*32a0*/  BSYNC B0 ;  /* 0x0000000000007941 */ /* 0x01dfea0003800000 */
.L_x_6688:
[----:B-1----:R-:W-:Y:S01]  /*32b0*/  FMUL.FTZ R12, R118, R141 ;  /* 0x0000008d760c7220 */ /* 0x002fe20000410000 */
        /* <DEDUP_REMOVED lines=9> */
[----:B------:R-:W-:Y:S02]  /*3350*/  FFMA.FTZ R130, R117, R130, R126 ;  /* 0x0000008275827223 */ /* 0x000fe4000001007e */
[C---:B------:R-:W-:Y:S02]  /*3360*/  FFMA.FTZ R143, R121.reuse, R135, R134 ;  /* 0x00000087798f7223 */ /* 0x040fe40000010086 */
[----:B------:R-:W-:Y:S02]  /*3370*/  FMUL.FTZ R135, R121, R140 ;  /* 0x0000008c79877220 */ /* 0x000fe40000410000 */
[----:B------:R-:W-:Y:S02]  /*3380*/  FMUL.FTZ R13, R117, R12 ;  /* 0x0000000c750d7220 */ /* 0x000fe40000410000 */
[C---:B------:R-:W-:Y:S02]  /*3390*/  FFMA.FTZ R130, R120.reuse, R130, R125 ;  /* 0x0000008278827223 */ /* 0x040fe4000001007d */
[----:B------:R-:W-:-:S02]  /*33a0*/  FFMA.FTZ R143, R120, R143, R137 ;  /* 0x0000008f788f7223 */ /* 0x000fc40000010089 */
[C---:B------:R-:W-:Y:S02]  /*33b0*/  FMUL.FTZ R140, R120.reuse, R135 ;  /* 0x00000087788c7220 */ /* 0x040fe40000410000 */
[----:B------:R-:W-:Y:S02]  /*33c0*/  FMUL.FTZ R12, R120, R13 ;  /* 0x0000000d780c7220 */ /* 0x000fe40000410000 */
[----:B------:R-:W-:Y:S02]  /*33d0*/  FFMA.FTZ R130, R121, R130, R124 ;  /* 0x0000008279827223 */ /* 0x000fe4000001007c */
[C---:B------:R-:W-:Y:S02]  /*33e0*/  FFMA.FTZ R143, R117.reuse, R143, R128 ;  /* 0x0000008f758f7223 */ /* 0x040fe40000010080 */
        /* <DEDUP_REMOVED lines=63> */
[----:B---3--:R-:W-:Y:S01]  /*37e0*/  @P0 FMUL.FTZ R143, R143, R144 ;  /* 0x000000908f8f0220 */ /* 0x008fe20000410000 */
[----:B------:R-:W-:Y:S02]  /*37f0*/  ISETP.GT.AND P0, PT, R32, 0x1e, PT ;  /* 0x0000001e2000780c */ /* 0x000fe40003f04270 */
[----:B------:R-:W0:Y:S04]  /*3800*/  SHFL.IDX PT, R145, R13, RZ, 0x1f ;  /* 0x00001fff0d917589 */ /* 0x000e2800000e0000 */
[----:B-----5:R-:W-:Y:S04]  /*3810*/  SHFL.IDX PT, R144, R116, RZ, 0x1f ;  /* 0x00001fff74907589 */ /* 0x020fe800000e0000 */
[----:B------:R-:W-:Y:S04]  /*3820*/  SHFL.UP PT, R140, R140, 0x1, RZ ;  /* 0x042000008c8c7989 */ /* 0x000fe800000e00ff */
[----:B------:R-:W1:Y:S04]  /*3830*/  SHFL.UP PT, R143, R143, 0x1, RZ ;  /* 0x042000008f8f7989 */ /* 0x000e6800000e00ff */
[----:B------:R-:W-:Y:S04]  /*3840*/  SHFL.IDX PT, R135, R135, RZ, 0x1f ;  /* 0x00001fff87877589 */ /* 0x000fe800000e0000 */
[----:B------:R-:W2:Y:S01]  /*3850*/  SHFL.IDX PT, R130, R130, RZ, 0x1f ;  /* 0x00001fff82827589 */ /* 0x000ea200000e0000 */
[----:B0-----:R-:W-:-:S04]  /*3860*/  @P3 FFMA.FTZ R145, R146, R145, R147 ;  /* 0x0000009192913223 */ /* 0x001fc80000010093 */
[----:B------:R-:W-:-:S04]  /*3870*/  FFMA.FTZ R141, R145, R141, R138 ;  /* 0x0000008d918d7223 */ /* 0x000fc8000001008a */
[-C--:B------:R-:W-:Y:S02]  /*3880*/  FFMA.FTZ R139, R118, R141.reuse, R139 ;  /* 0x0000008d768b7223 */ /* 0x080fe4000001008b */
[----:B-1----:R-:W-:Y:S01]  /*3890*/  @P2 FFMA.FTZ R144, R143, R144, R140 ;  /* 0x000000908f902223 */ /* 0x002fe2000001008c */
[----:B------:R-:W-:Y:S01]  /*38a0*/  ISETP.GT.AND P2, PT, R32, 0x1d, PT ;  /* 0x0000001d2000780c */ /* 0x000fe20003f44270 */
[----:B------:R-:W-:Y:S02]  /*38b0*/  FMUL.FTZ R140, R66, R141 ;  /* 0x0000008d428c7220 */ /* 0x000fe40000410000 */
[----:B------:R-:W-:Y:S02]  /*38c0*/  FFMA.FTZ R145, R115, R144, R132 ;  /* 0x0000009073917223 */ /* 0x000fe40000010084 */
[----:B------:R-:W-:Y:S02]  /*38d0*/  FFMA.FTZ R115, R127, R139, R136 ;  /* 0x0000008b7f737223 */ /* 0x000fe40000010088 */
[----:B------:R-:W-:-:S02]  /*38e0*/  FFMA.FTZ R133, R112, R145, R133 ;  /* 0x0000009170857223 */ /* 0x000fc40000010085 */
[----:B------:R-:W-:Y:S02]  /*38f0*/  FFMA.FTZ R116, R74, R145, RZ ;  /* 0x000000914a747223 */ /* 0x000fe400000100ff */
        /* <DEDUP_REMOVED lines=14> */
[C---:B------:R-:W-:Y:S02]  /*39e0*/  FFMA.FTZ R114, -R73.reuse, R14, R145 ;  /* 0x0000000e49727223 */ /* 0x040fe40000010191 */
[----:B------:R-:W-:Y:S02]  /*39f0*/  FMUL.FTZ R119, R73, R123 ;  /* 0x0000007b49777220 */ /* 0x000fe40000410000 */
[----:B------:R-:W-:-:S02]  /*3a00*/  FFMA.FTZ R120, R81, R134, R116 ;  /* 0x0000008651787223 */ /* 0x000fc40000010074 */
[C---:B------:R-:W-:Y:S02]  /*3a10*/  FFMA.FTZ R121, -R72.reuse, R107, R133 ;  /* 0x0000006b48797223 */ /* 0x040fe40000010185 */
[----:B------:R-:W-:Y:S02]  /*3a20*/  FMUL.FTZ R112, R72, R131 ;  /* 0x0000008348707220 */ /* 0x000fe40000410000 */
[----:B------:R-:W-:Y:S02]  /*3a30*/  FFMA.FTZ R118, R119, R114, RZ ;  /* 0x0000007277767223 */ /* 0x000fe400000100ff */
        /* <DEDUP_REMOVED lines=15> */
[----:B------:R-:W-:Y:S02]  /*3b30*/  FFMA.FTZ R138, -R67, R106, R138 ;  /* 0x0000006a438a7223 */ /* 0x000fe4000001018a */
[----:B------:R-:W-:Y:S02]  /*3b40*/  FFMA.FTZ R133, R132, R134, R133 ;  /* 0x0000008684857223 */ /* 0x000fe40000010085 */
[----:B------:R-:W-:Y:S02]  /*3b50*/  FFMA.FTZ R128, -R66, R111, R144 ;  /* 0x0000006f42807223 */ /* 0x000fe40000010190 */
[----:B------:R-:W-:Y:S02]  /*3b60*/  FFMA.FTZ R133, R136, R138, R133 ;  /* 0x0000008a88857223 */ /* 0x000fe40000010085 */
[----:B------:R-:W-:Y:S02]  /*3b70*/  FFMA.FTZ R122, R87, R144, R124 ;  /* 0x00000090577a7223 */ /* 0x000fe4000001007c */
[----:B------:R-:W-:-:S02]  /*3b80*/  FFMA.FTZ R124, R140, R128, R133 ;  /* 0x000000808c7c7223 */ /* 0x000fc40000010085 */
[C---:B--2---:R-:W-:Y:S01]  /*3b90*/  FFMA.FTZ R13, R130.reuse, R13, R135 ;  /* 0x0000000d820d7223 */ /* 0x044fe20000010087 */
[----:B------:R-:W0:Y:S01]  /*3ba0*/  SHFL.DOWN PT, R143, R122, 0x1, 0x1f ;  /* 0x08201f007a8f7f89 */ /* 0x000e2200000e0000 */
[----:B------:R-:W-:Y:S02]  /*3bb0*/  FMUL.FTZ R12, R130, R12 ;  /* 0x0000000c820c7220 */ /* 0x000fe40000410000 */
[C---:B------:R-:W-:Y:S01]  /*3bc0*/  FMUL.FTZ R130, R100.reuse, R129 ;  /* 0x0000008164827220 */ /* 0x040fe20000410000 */
[----:B------:R-:W1:Y:S01]  /*3bd0*/  SHFL.DOWN PT, R133, R124, 0x1, 0x1f ;  /* 0x08201f007c857f89 */ /* 0x000e6200000e0000 */
[----:B------:R-:W-:Y:S02]  /*3be0*/  FMUL.FTZ R135, R100, R139 ;  /* 0x0000008b64877220 */ /* 0x000fe40000410000 */
[----:B------:R-:W-:Y:S01]  /*3bf0*/  FMUL.FTZ R130, R127, R130 ;  /* 0x000000827f827220 */ /* 0x000fe20000410000 */
[----:B------:R2:W-:Y:S01]  /*3c00*/  @!P1 STS.64 [UR4+0xcd8], R12 ;  /* 0x000cd80cff009988 */ /* 0x0005e20008000a04 */
[----:B------:R-:W-:-:S02]  /*3c10*/  FMUL.FTZ R135, R138, R135 ;  /* 0x000000878a877220 */ /* 0x000fc40000410000 */
[----:B------:R-:W-:Y:S02]  /*3c20*/  FFMA.FTZ R129, R104, R129, R130 ;  /* 0x0000008168817223 */ /* 0x000fe40000010082 */
[----:B------:R-:W-:Y:S02]  /*3c30*/  FMUL.FTZ R104, R100, R131 ;  /* 0x0000008364687220 */ /* 0x000fe40000410000 */
[----:B------:R-:W-:Y:S02]  /*3c40*/  FFMA.FTZ R135, R106, R139, R135 ;  /* 0x0000008b6a877223 */ /* 0x000fe40000010087 */
[----:B------:R-:W-:Y:S02]  /*3c50*/  FMUL.FTZ R104, R121, R104 ;  /* 0x0000006879687220 */ /* 0x000fe40000410000 */
[----:B--2---:R-:W-:Y:S02]  /*3c60*/  FMUL.FTZ R13, R100, R141 ;  /* 0x0000008d640d7220 */ /* 0x004fe40000410000 */
[----:B------:R-:W-:-:S02]  /*3c70*/  FFMA.FTZ R107, R107, R131, R104 ;  /* 0x000000836b6b7223 */ /* 0x000fc40000010068 */
        /* <DEDUP_REMOVED lines=9> */
[----:B------:R-:W-:Y:S02]  /*3d10*/  FFMA.FTZ R118, R109, R137, R118 ;  /* 0x000000896d767223 */ /* 0x000fe40000010076 */
[----:B------:R-:W-:Y:S02]  /*3d20*/  FMUL.FTZ R109, R100, R117 ;  /* 0x00000075646d7220 */ /* 0x000fe40000410000 */
[----:B------:R-:W-:Y:S02]  /*3d30*/  FADD.FTZ R89, R140, R89 ;  /* 0x000000598c597221 */ /* 0x000fe40000010000 */
[----:B------:R-:W-:Y:S02]  /*3d40*/  FMUL.FTZ R116, R116, R109 ;  /* 0x0000006d74747220 */ /* 0x000fe40000410000 */
[----:B------:R-:W-:Y:S02]  /*3d50*/  FMUL.FTZ R109, R100, R123 ;  /* 0x0000007b646d7220 */ /* 0x000fe40000410000 */
[----:B------:R-:W-:-:S02]  /*3d60*/  FFMA.FTZ R117, R102, R117, R116 ;  /* 0x0000007566757223 */ /* 0x000fc40000010074 */
        /* <DEDUP_REMOVED lines=24> */
[----:B------:R-:W-:-:S03]  /*3ef0*/  ISETP.GT.AND P0, PT, R32, 0xf, PT ;  /* 0x0000000f2000780c */ /* 0x000fc60003f04270 */
[----:B------:R-:W1:Y:S01]  /*3f00*/  SHFL.DOWN PT, R133, R124, 0x8, 0x1f ;  /* 0x09001f007c857f89 */ /* 0x000e6200000e0000 */
[----:B0-----:R-:W-:Y:S02]  /*3f10*/  @!P2 FADD.FTZ R122, R122, R143 ;  /* 0x0000008f7a7aa221 */ /* 0x001fe40000010000 */
[----:B-1----:R-:W-:-:S03]  /*3f20*/  @!P2 FADD.FTZ R124, R124, R133 ;  /* 0x000000857c7ca221 */ /* 0x002fc60000010000 */
[----:B------:R-:W0:Y:S01]  /*3f30*/  SHFL.DOWN PT, R145, R122, 0x10, 0x1f ;  /* 0x0a001f007a917f89 */ /* 0x000e2200000e0000 */
[----:B------:R-:W-:Y:S01]  /*3f40*/  ISETP.NE.AND P2, PT, R32, RZ, PT ;  /* 0x000000ff2000720c */ /* 0x000fe20003f45270 */
[----:B------:R-:W-:Y:S02]  /*3f50*/  FMUL.FTZ R133, R100, R115 ;  /* 0x0000007364857220 */ /* 0x000fe40000410000 */
[----:B------:R-:W1:Y:S02]  /*3f60*/  SHFL.DOWN PT, R143, R124, 0x10, 0x1f ;  /* 0x0a001f007c8f7f89 */ /* 0x000e6400000e0000 */
[----:B------:R-:W-:-:S04]  /*3f70*/  FMUL.FTZ R134, R134, R133 ;  /* 0x0000008586867220 */ /* 0x000fc80000410000 */
[----:B------:R-:W-:-:S04]  /*3f80*/  FFMA.FTZ R134, R113, R115, R134 ;  /* 0x0000007371867223 */ /* 0x000fc80000010086 */
[----:B------:R-:W-:Y:S02]  /*3f90*/  FADD.FTZ R97, R134, R97 ;  /* 0x0000006186617221 */ /* 0x000fe40000010000 */
[----:B0-----:R-:W-:Y:S02]  /*3fa0*/  @!P0 FADD.FTZ R122, R122, R145 ;  /* 0x000000917a7a8221 */ /* 0x001fe40000010000 */
[----:B-1----:R-:W-:Y:S02]  /*3fb0*/  @!P0 FADD.FTZ R124, R124, R143 ;  /* 0x0000008f7c7c8221 */ /* 0x002fe40000010000 */
[----:B------:R-:W-:-:S03]  /*3fc0*/  IMAD.MOV.U32 R13, RZ, RZ, R122 ;  /* 0x000000ffff0d7224 */ /* 0x000fc600078e007a */
        /* <DEDUP_REMOVED lines=11> */
.L_x_6691:
[----:B0-----:R-:W-:Y:S05]  /*4080*/  BSYNC B0 ;  /* 0x0000000000007941 */ /* 0x001fea0003800000 */
.L_x_6690:
        /* <DEDUP_REMOVED lines=21> */
.L_x_6687:
[----:B------:R-:W-:Y:S01]  /*41e0*/  BAR.SYNC.DEFER_BLOCKING 0x0 ;  /* 0x0000000000007b1d */ /* 0x000fe20000010000 */
[----:B------:R-:W-:-:S02]  /*41f0*/  F2FP.BF16.PACK_AB R96, R99, R96 ;  /* 0x000000606360723e */ /* 0x000fc400000010ff */
[----:B------:R-:W-:Y:S02]  /*4200*/  F2FP.BF16.PACK_AB R82, R93, R82 ;  /* 0x000000525d52723e */ /* 0x000fe400000010ff */
[----:B------:R-:W-:Y:S01]  /*4210*/  F2FP.BF16.PACK_AB R76, R76, R101 ;  /* 0x000000654c4c723e */ /* 0x000fe200000010ff */
[----:B------:R-:W-:Y:S01]  /*4220*/  BSSY B0, `(.L_x_6693) ;  /* 0x000003b000007945 */ /* 0x000fe20003800000 */
[----:B------:R-:W-:Y:S02]  /*4230*/  F2FP.BF16.PACK_AB R78, R89, R78 ;  /* 0x0000004e594e723e */ /* 0x000fe400000010ff */
[----:B------:R-:W-:Y:S02]  /*4240*/  PRMT R3, R96, 0x7632, R3 ;  /* 0x0000763260037816 */ /* 0x000fe40000000003 */
[----:B------:R-:W-:Y:S02]  /*4250*/  PRMT R12, R82, 0x7632, R12 ;  /* 0x00007632520c7816 */ /* 0x000fe4000000000c */
[----:B------:R-:W-:-:S02]  /*4260*/  PRMT R13, R76, 0x7632, R13 ;  /* 0x000076324c0d7816 */ /* 0x000fc4000000000d */
[----:B------:R-:W-:Y:S02]  /*4270*/  PRMT R14, R78, 0x7632, R14 ;  /* 0x000076324e0e7816 */ /* 0x000fe4000000000e */
[----:B------:R-:W-:Y:S02]  /*4280*/  IADD3 R58, -R2, c[0x0][0x168], RZ ;  /* 0x00005a00023a7a10 */ /* 0x000fe40007ffe1ff */
[----:B------:R-:W-:-:S04]  /*4290*/  IADD3 R18, P0, R47, -0x1c0, RZ ;  /* 0xfffffe402f127810 */ /* 0x000fc80007f1e0ff */
[----:B------:R-:W-:Y:S01]  /*42a0*/  IADD3.X R46, R46, -0x1, RZ, P0, !PT ;  /* 0xffffffff2e2e7810 */ /* 0x000fe200007fe4ff */
[----:B------:R-:W-:Y:S04]  /*42b0*/  STS.U16 [R56], R96 ;  /* 0x0000006038007388 */ /* 0x000fe80000000400 */
[----:B------:R0:W-:Y:S04]  /*42c0*/  STS.U16 [R56+0x2], R3 ;  /* 0x0000020338007388 */ /* 0x0001e80000000400 */
[----:B------:R-:W-:Y:S04]  /*42d0*/  STS.U16 [R56+0x4], R82 ;  /* 0x0000045238007388 */ /* 0x000fe80000000400 */
[----:B------:R1:W-:Y:S01]  /*42e0*/  STS.U16 [R56+0x6], R12 ;  /* 0x0000060c38007388 */ /* 0x0003e20000000400 */
[----:B0-----:R-:W-:-:S03]  /*42f0*/  IMAD.WIDE.U32 R2, R23, c[0x0][0x2d8], RZ ;  /* 0x0000b60017027a25 */ /* 0x001fc600078e00ff */
[----:B------:R-:W-:Y:S04]  /*4300*/  STS.U16 [R56+0x8], R76 ;  /* 0x0000084c38007388 */ /* 0x000fe80000000400 */
[----:B------:R0:W-:Y:S01]  /*4310*/  STS.U16 [R56+0xa], R13 ;  /* 0x00000a0d38007388 */ /* 0x0001e20000000400 */
[----:B-1----:R-:W-:-:S03]  /*4320*/  IMAD R12, R24, c[0x0][0x2d8], RZ ;  /* 0x0000b600180c7a24 */ /* 0x002fc600078e02ff */
[----:B------:R-:W-:Y:S01]  /*4330*/  STS.U16 [R56+0xc], R78 ;  /* 0x00000c4e38007388 */ /* 0x000fe20000000400 */
[----:B------:R-:W-:-:S03]  /*4340*/  IMAD R73, R23, c[0x0][0x2dc], R12 ;  /* 0x0000b70017497a24 */ /* 0x000fc600078e020c */
[----:B------:R1:W-:Y:S01]  /*4350*/  STS.U16 [R56+0xe], R14 ;  /* 0x00000e0e38007388 */ /* 0x0003e20000000400 */
[----:B------:R-:W-:-:S06]  /*4360*/  NOP ;  /* 0x0000000000007918 */ /* 0x000fcc0000000000 */
[----:B------:R-:W-:Y:S01]  /*4370*/  LDS.U16 R17, [R48] ;  /* 0x0000000030117984 */ /* 0x000fe20000000400 */
[----:B------:R-:W-:Y:S02]  /*4380*/  IMAD.IADD R3, R3, 0x1, R73 ;  /* 0x0000000103037824 */ /* 0x000fe400078e0249 */
[----:B0-----:R-:W-:Y:S01]  /*4390*/  IMAD R13, R21, c[0x0][0x2e0], RZ ;  /* 0x0000b800150d7a24 */ /* 0x001fe200078e02ff */
[----:B------:R-:W-:Y:S01]  /*43a0*/  LDS.U16 R57, [R49+0x40] ;  /* 0x0000400031397984 */ /* 0x000fe20000000400 */
[----:B------:R-:W-:Y:S01]  /*43b0*/  IMAD.WIDE.U32 R2, R0, c[0x0][0x2e0], R2 ;  /* 0x0000b80000027a25 */ /* 0x000fe200078e0002 */
[----:B-1----:R-:W-:Y:S02]  /*43c0*/  IADD3 R14, P6, R18, c[0x0][0x330], RZ ;  /* 0x0000cc00120e7a10 */ /* 0x002fe40007fde0ff */
[----:B------:R-:W-:Y:S01]  /*43d0*/  LDS.U16 R59, [R50+0x80] ;  /* 0x00008000323b7984 */ /* 0x000fe20000000400 */
[----:B------:R-:W-:Y:S01]  /*43e0*/  IMAD R12, R0, c[0x0][0x2e4], R13 ;  /* 0x0000b900000c7a24 */ /* 0x000fe200078e020d */
[----:B------:R-:W-:-:S02]  /*43f0*/  IADD3 R13, P2, R64, R2, RZ ;  /* 0x00000002400d7210 */ /* 0x000fc40007f5e0ff */
[----:B------:R-:W-:Y:S01]  /*4400*/  LDS.U16 R61, [R51+0xc0] ;  /* 0x0000c000333d7984 */ /* 0x000fe20000000400 */
[----:B------:R-:W-:Y:S02]  /*4410*/  IADD3.X R2, R46, c[0x0][0x334], RZ, P6, !PT ;  /* 0x0000cd002e027a10 */ /* 0x000fe400037fe4ff */
[----:B------:R-:W-:Y:S01]  /*4420*/  IADD3.X R3, R65, R12, R3, P2, !PT ;  /* 0x0000000c41037210 */ /* 0x000fe200017fe403 */
[----:B------:R-:W-:Y:S01]  /*4430*/  LDS.U16 R63, [R52+0x100] ;  /* 0x00010000343f7984 */ /* 0x000fe20000000400 */
[----:B------:R-:W-:-:S03]  /*4440*/  LEA R14, P6, R13, R14, 0x1 ;  /* 0x0000000e0d0e7211 */ /* 0x000fc600078c08ff */
[----:B------:R-:W-:Y:S01]  /*4450*/  LDS.U16 R67, [R53+0x140] ;  /* 0x0001400035437984 */ /* 0x000fe20000000400 */
[----:B------:R-:W-:-:S03]  /*4460*/  LEA.HI.X R15, R13, R2, R3, 0x1, P6 ;  /* 0x000000020d0f7211 */ /* 0x000fc600030f0c03 */
        /* <DEDUP_REMOVED lines=22> */
.L_x_6694:
[----:B------:R-:W-:Y:S05]  /*45d0*/  BSYNC B0 ;  /* 0x0000000000007941 */ /* 0x000fea0003800000 */
.L_x_6693:
[----:B------:R1:W-:Y:S01]  /*45e0*/  @!P4 STG.E.U16 [R14.64], R57 ;  /* 0x000000390e00c986 */ /* 0x0003e2000c101506 */
[-C--:B------:R-:W-:Y:S01]  /*45f0*/  ISETP.GE.AND P6, PT, R43, R16.reuse, PT ;  /* 0x000000102b00720c */ /* 0x080fe20003fc6270 */
[----:B------:R-:W-:Y:S01]  /*4600*/  BSSY B0, `(.L_x_6695) ;  /* 0x000003e000007945 */ /* 0x000fe20003800000 */
[-C--:B------:R-:W-:Y:S01]  /*4610*/  ISETP.GE.AND P5, PT, R44, R16.reuse, PT ;  /* 0x000000102c00720c */ /* 0x080fe20003fa6270 */
[----:B------:R2:W-:Y:S01]  /*4620*/  @!P3 STG.E.U16 [R14.64+0x40], R59 ;  /* 0x0000403b0e00b986 */ /* 0x0005e2000c101506 */
[----:B------:R-:W-:Y:S02]  /*4630*/  ISETP.GE.AND P4, PT, R45, R16, PT ;  /* 0x000000102d00720c */ /* 0x000fe40003f86270 */
[----:B------:R-:W-:Y:S01]  /*4640*/  F2FP.BF16.PACK_AB R2, R88, R95 ;  /* 0x0000005f5802723e */ /* 0x000fe200000010ff */
[----:B------:R-:W-:Y:S01]  /*4650*/  @!P2 STG.E.U16 [R14.64+0x80], R61 ;  /* 0x0000803d0e00a986 */ /* 0x000fe2000c101506 */
[----:B------:R-:W-:Y:S01]  /*4660*/  F2FP.BF16.PACK_AB R3, R91, R80 ;  /* 0x000000505b03723e */ /* 0x000fe200000010ff */
[----:B------:R-:W-:Y:S01]  /*4670*/  FADD.FTZ R95, R95, R26 ;  /* 0x0000001a5f5f7221 */ /* 0x000fe20000010000 */
[C---:B0-----:R-:W-:Y:S01]  /*4680*/  PRMT R13, R2.reuse, 0x7610, R13 ;  /* 0x00007610020d7816 */ /* 0x041fe2000000000d */
[----:B------:R-:W-:Y:S01]  /*4690*/  @!P0 STG.E.U16 [R14.64+0xc0], R63 ;  /* 0x0000c03f0e008986 */ /* 0x000fe2000c101506 */
[----:B------:R-:W-:Y:S01]  /*46a0*/  PRMT R16, R2, 0x7632, R16 ;  /* 0x0000763202107816 */ /* 0x000fe20000000010 */
[----:B------:R-:W-:Y:S01]  /*46b0*/  FADD.FTZ R95, R95, R88 ;  /* 0x000000585f5f7221 */ /* 0x000fe20000010000 */
[----:B------:R-:W-:Y:S01]  /*46c0*/  F2FP.BF16.PACK_AB R2, R97, R84 ;  /* 0x000000546102723e */ /* 0x000fe200000010ff */
[----:B------:R-:W-:Y:S01]  /*46d0*/  @!P6 STG.E.U16 [R14.64+0x100], R67 ;  /* 0x000100430e00e986 */ /* 0x000fe2000c101506 */
[----:B------:R-:W-:Y:S01]  /*46e0*/  F2FP.BF16.PACK_AB R12, R19, R86 ;  /* 0x00000056130c723e */ /* 0x000fe200000010ff */
[----:B------:R-:W-:Y:S01]  /*46f0*/  FADD.FTZ R80, R95, R80 ;  /* 0x000000505f507221 */ /* 0x000fe20000010000 */
[----:B-1----:R-:W-:Y:S01]  /*4700*/  PRMT R57, R3, 0x7632, R57 ;  /* 0x0000763203397816 */ /* 0x002fe20000000039 */
[----:B------:R-:W-:Y:S01]  /*4710*/  @!P5 STG.E.U16 [R14.64+0x140], R69 ;  /* 0x000140450e00d986 */ /* 0x000fe2000c101506 */
[----:B--2---:R-:W-:Y:S01]  /*4720*/  PRMT R59, R2, 0x7632, R59 ;  /* 0x00007632023b7816 */ /* 0x004fe2000000003b */
[----:B------:R-:W-:-:S02]  /*4730*/  FADD.FTZ R91, R80, R91 ;  /* 0x0000005b505b7221 */ /* 0x000fc40000010000 */
[----:B------:R0:W-:Y:S02]  /*4740*/  @!P4 STG.E.U16 [R14.64+0x180], R71 ;  /* 0x000180470e00c986 */ /* 0x0001e4000c101506 */
[----:B------:R-:W-:Y:S02]  /*4750*/  FADD.FTZ R84, R91, R84 ;  /* 0x000000545b547221 */ /* 0x000fe40000010000 */
[----:B------:R-:W-:Y:S02]  /*4760*/  BAR.SYNC.DEFER_BLOCKING 0x0 ;  /* 0x0000000000007b1d */ /* 0x000fe40000010000 */
[----:B------:R-:W-:-:S04]  /*4770*/  FADD.FTZ R97, R84, R97 ;  /* 0x0000006154617221 */ /* 0x000fc80000010000 */
[----:B------:R-:W-:Y:S01]  /*4780*/  FADD.FTZ R26, R97, R86 ;  /* 0x00000056611a7221 */ /* 0x000fe20000010000 */
[----:B0-----:R-:W-:-:S03]  /*4790*/  PRMT R14, R12, 0x7632, R14 ;  /* 0x000076320c0e7816 */ /* 0x001fc6000000000e */
[----:B------:R-:W-:Y:S01]  /*47a0*/  FADD.FTZ R26, R26, R19 ;  /* 0x000000131a1a7221 */ /* 0x000fe20000010000 */
[----:B------:R-:W-:Y:S04]  /*47b0*/  STS.U16 [R56], R13 ;  /* 0x0000000d38007388 */ /* 0x000fe80000000400 */
        /* <DEDUP_REMOVED lines=34> */
.L_x_6696:
[----:B------:R-:W-:Y:S05]  /*49e0*/  BSYNC B0 ;  /* 0x0000000000007941 */ /* 0x000fea0003800000 */
.L_x_6695:
[----:B------:R-:W-:Y:S01]  /*49f0*/  MOV R3, R59 ;  /* 0x0000003b00037202 */ /* 0x000fe20000000f00 */
[----:B------:R-:W-:Y:S01]  /*4a00*/  IMAD R11, R21, c[0x0][0x300], RZ ;  /* 0x0000c000150b7a24 */ /* 0x000fe200078e02ff */
[----:B------:R-:W-:Y:S02]  /*4a10*/  IADD3 R10, P1, R18, c[0x0][0x340], RZ ;  /* 0x0000d000120a7a10 */ /* 0x000fe40007f3e0ff */
[-C--:B------:R-:W-:Y:S01]  /*4a20*/  ISETP.GE.AND P4, PT, R43, R14.reuse, PT ;  /* 0x0000000e2b00720c */ /* 0x080fe20003f86270 */
[----:B------:R-:W-:Y:S01]  /*4a30*/  IMAD.WIDE.U32 R2, R0, c[0x0][0x300], R2 ;  /* 0x0000c00000027a25 */ /* 0x000fe200078e0002 */
[-C--:B------:R-:W-:Y:S02]  /*4a40*/  ISETP.GE.AND P5, PT, R44, R14.reuse, PT ;  /* 0x0000000e2c00720c */ /* 0x080fe40003fa6270 */
[----:B------:R-:W-:Y:S01]  /*4a50*/  ISETP.GE.AND P6, PT, R45, R14, PT ;  /* 0x0000000e2d00720c */ /* 0x000fe20003fc6270 */
[----:B0-----:R-:W-:Y:S01]  /*4a60*/  IMAD R12, R0, c[0x0][0x304], R11 ;  /* 0x0000c100000c7a24 */ /* 0x001fe200078e020b */
        /* <DEDUP_REMOVED lines=27> */
.L_x_6681:
        /* <DEDUP_REMOVED lines=24> */
.L_x_6699:
[----:B0-----:R-:W-:Y:S05]  /*4da0*/  BSYNC B0 ;  /* 0x0000000000007941 */ /* 0x001fea0003800000 */
.L_x_6698:
        /* <DEDUP_REMOVED lines=21> */
[----:B------:R-:W-:Y:S01]  /*4f00*/  IMAD.MOV.U32 R23, RZ, RZ, RZ ;  /* 0x000000ffff177224 */ /* 0x000fe200078e00ff */
[----:B------:R-:W-:Y:S05]  /*4f10*/  BRA `(.L_x_6702) ;  /* 0x0000001000007947 */ /* 0x000fea0003800000 */
.L_x_6701:
[----:B------:R-:W1:Y:S02]  /*4f20*/  S2R R23, SR_TID.X ;  /* 0x0000000000177919 */ /* 0x000e640000002100 */
.L_x_6702:
[----:B0-----:R-:W-:Y:S05]  /*4f30*/  BSYNC B0 ;  /* 0x0000000000007941 */ /* 0x001fea0003800000 */
.L_x_6700:
        /* <DEDUP_REMOVED lines=22> */
.L_x_6703:
[----:B0-----:R-:W0:Y:S01]  /*50a0*/  LDS R21, [R23.X4+0x14d8] ;  /* 0x0014d80017157984 */ /* 0x001e220000004800 */
[----:B-----5:R-:W-:Y:S01]  /*50b0*/  SHF.R.S32.HI R20, RZ, 0x1f, R23 ;  /* 0x0000001fff147819 */ /* 0x020fe20000011417 */
        /* <DEDUP_REMOVED lines=53> */
.L_x_6704:
        /* <DEDUP_REMOVED lines=15> */
.L_x_9101:


//--------------------- .text._Z25selective_scan_bwd_kernelI32Selective_Scan_bwd_kernel_traitsILi32ELi8ELb0ELb0ELb0ELb1ELb0EN3c108BFloat16EfEEv12SSMParamsBwd --------------------------
	.section	.text._Z25selective_scan_bwd_kernelI32Selective_Scan_bwd_kernel_traitsILi32ELi8ELb0ELb0ELb0ELb1ELb0EN3c108BFloat16EfEEv12SSMParamsBwd,"ax",@progbits
	.sectioninfo	@"SHI_REGISTERS=161"
	.align	128
        .global         _Z25selective_scan_bwd_kernelI32Selective_Scan_bwd_kernel_traitsILi32ELi8ELb0ELb0ELb0ELb1ELb0EN3c108BFloat16EfEEv12SSMParamsBwd
        .type           _Z25selective_scan_bwd_kernelI32Selective_Scan_bwd_kernel_traitsILi32ELi8ELb0ELb0ELb0ELb1ELb0EN3c108BFloat16EfEEv12SSMParamsBwd,@function
        .size           _Z25selective_scan_bwd_kernelI32Selective_Scan_bwd_kernel_traitsILi32ELi8ELb0ELb0ELb0ELb1ELb0EN3c108BFloat16EfEEv12SSMParamsBwd,(.L_x_9102 - _Z25selective_scan_bwd_kernelI32Selective_Scan_bwd_kernel_traitsILi32ELi8ELb0ELb0ELb0ELb1ELb0EN3c108BFloat16EfEEv12SSMParamsBwd)
        .other          _Z25selective_scan_bwd_kernelI32Selective_Scan_bwd_kernel_traitsILi32ELi8ELb0ELb0ELb0ELb1ELb0EN3c108BFloat16EfEEv12SSMParamsBwd,@"STO_CUDA_ENTRY STV_DEFAULT"
_Z25selective_scan_bwd_kernelI32Selective_Scan_bwd_kernel_traitsILi32ELi8ELb0ELb0ELb0ELb1ELb0EN3c108BFloat16EfEEv12SSMParamsBwd:
.text._Z25selective_scan_bwd_kernelI32Selective_Scan_bwd_kernel_traitsILi32ELi8ELb0ELb0ELb0ELb1ELb0EN3c108BFloat16EfEEv12SSMParamsBwd:
        /* <DEDUP_REMOVED lines=12> */
[----:B------:R-:W-:Y:S01]  /*00c0*/  @P0 LEA.HI.X R9, R71, c[0x0][0x23c], R70, 0x2, P2 ;  /* 0x00008f0047090a11 */ /* 0x000fe200010f1446 */
[----:B------:R-:W-:Y:S01]  /*00d0*/  IMAD.WIDE.U32 R4, R67, c[0x0][0x1e0], RZ ;  /* 0x0000780043047a25 */ /* 0x000fe200078e00ff */
[----:B------:R-:W-:-:S03]  /*00e0*/  @P1 LEA R10, P3, R71, c[0x0][0x250], 0x2 ;  /* 0x00009400470a1a11 */ /* 0x000fc600078610ff */
[C---:B------:R-:W-:Y:S01]  /*00f0*/  IMAD R12, R66.reuse, c[0x0][0x1e0], RZ ;  /* 0x00007800420c7a24 */ /* 0x040fe200078e02ff */
[----:B------:R0:W5:Y:S01]  /*0100*/  @P0 LDG.E R69, [R8.64] ;  /* 0x0000000608450981 */ /* 0x000162000c1e1900 */
[----:B------:R-:W-:Y:S01]  /*0110*/  @P1 LEA.HI.X R11, R71, c[0x0][0x254], R70, 0x2, P3 ;  /* 0x00009500470b1a11 */ /* 0x000fe200018f1446 */
[C---:B------:R-:W-:Y:S02]  /*0120*/  IMAD R0, R66.reuse, c[0x0][0x1d0], RZ ;  /* 0x0000740042007a24 */ /* 0x040fe400078e02ff */
[----:B------:R-:W-:Y:S02]  /*0130*/  IMAD R14, R66, c[0x0][0x278], RZ ;  /* 0x00009e00420e7a24 */ /* 0x000fe400078e02ff */
[----:B------:R1:W5:Y:S01]  /*0140*/  @P1 LDG.E R68, [R10.64] ;  /* 0x000000060a441981 */ /* 0x000362000c1e1900 */
[----:B0-----:R-:W-:Y:S01]  /*0150*/  IMAD R9, R67, c[0x0][0x1e4], R12 ;  /* 0x0000790043097a24 */ /* 0x001fe200078e020c */
[----:B------:R-:W-:-:S04]  /*0160*/  MOV R12, c[0x0][0x174] ;  /* 0x00005d00000c7a02 */ /* 0x000fc80000000f00 */
[----:B------:R-:W-:Y:S01]  /*0170*/  IADD3 R5, R5, R9, RZ ;  /* 0x0000000905057210 */ /* 0x000fe20007ffe0ff */
[----:B------:R-:W-:Y:S01]  /*0180*/  IMAD.WIDE.U32 R2, R67, c[0x0][0x1d0], RZ ;  /* 0x0000740043027a25 */ /* 0x000fe200078e00ff */
[----:B------:R-:W-:-:S03]  /*0190*/  LEA R9, R12, 0xffffff00, 0x8 ;  /* 0xffffff000c097811 */ /* 0x000fc600078e40ff */
[C---:B------:R-:W-:Y:S02]  /*01a0*/  IMAD R13, R67.reuse, c[0x0][0x1d4], R0 ;  /* 0x00007500430d7a24 */ /* 0x040fe400078e0200 */
[----:B------:R-:W-:-:S04]  /*01b0*/  IMAD.WIDE.U32 R6, R67, c[0x0][0x278], RZ ;  /* 0x00009e0043067a25 */ /* 0x000fc800078e00ff */
[----:B-1----:R-:W-:Y:S02]  /*01c0*/  IMAD R11, R67, c[0x0][0x27c], R14 ;  /* 0x00009f00430b7a24 */ /* 0x002fe400078e020e */
[C---:B------:R-:W-:Y:S02]  /*01d0*/  IMAD R8, R70.reuse, c[0x0][0x1e8], RZ ;  /* 0x00007a0046087a24 */ /* 0x040fe400078e02ff */
[----:B------:R-:W-:Y:S01]  /*01e0*/  IMAD.WIDE.U32 R4, R71, c[0x0][0x1e8], R4 ;  /* 0x00007a0047047a25 */ /* 0x000fe200078e0004 */
[----:B------:R-:W-:Y:S02]  /*01f0*/  IADD3 R3, R3, R13, RZ ;  /* 0x0000000d03037210 */ /* 0x000fe40007ffe0ff */
[----:B------:R-:W-:Y:S01]  /*0200*/  IADD3 R7, R7, R11, RZ ;  /* 0x0000000b07077210 */ /* 0x000fe20007ffe0ff */
[----:B------:R-:W-:Y:S01]  /*0210*/  IMAD R8, R71, c[0x0][0x1ec], R8 ;  /* 0x00007b0047087a24 */ /* 0x000fe200078e0208 */
[----:B------:R-:W-:Y:S02]  /*0220*/  SHF.R.S32.HI R11, RZ, 0x1f, R9 ;  /* 0x0000001fff0b7819 */ /* 0x000fe40000011409 */
[----:B------:R-:W-:Y:S01]  /*0230*/  IADD3 R57, P1, R9, R4, RZ ;  /* 0x0000000409397210 */ /* 0x000fe20007f3e0ff */
[----:B------:R-:W-:-:S02]  /*0240*/  IMAD R0, R70, c[0x0][0x1d8], RZ ;  /* 0x0000760046007a24 */ /* 0x000fc400078e02ff */
[----:B------:R-:W-:Y:S01]  /*0250*/  IMAD.WIDE.U32 R2, R71, c[0x0][0x1d8], R2 ;  /* 0x0000760047027a25 */ /* 0x000fe200078e0002 */
[----:B------:R-:W-:Y:S02]  /*0260*/  IADD3.X R4, R11, R5, R8, P1, !PT ;  /* 0x000000050b047210 */ /* 0x000fe40000ffe408 */
[----:B------:R-:W-:Y:S01]  /*0270*/  LEA R56, P1, R57, c[0x0][0x248], 0x1 ;  /* 0x0000920039387a11 */ /* 0x000fe200078208ff */
[----:B------:R-:W-:Y:S01]  /*0280*/  IMAD R0, R71, c[0x0][0x1dc], R0 ;  /* 0x0000770047007a24 */ /* 0x000fe200078e0200 */
[----:B------:R-:W-:Y:S01]  /*0290*/  IADD3 R59, P0, R9, R2, RZ ;  /* 0x00000002093b7210 */ /* 0x000fe20007f1e0ff */
[----:B------:R-:W-:Y:S01]  /*02a0*/  IMAD R10, R70, c[0x0][0x280], RZ ;  /* 0x0000a000460a7a24 */ /* 0x000fe200078e02ff */
[----:B------:R-:W-:Y:S01]  /*02b0*/  LEA.HI.X R57, R57, c[0x0][0x24c], R4, 0x1, P1 ;  /* 0x0000930039397a11 */ /* 0x000fe200008f0c04 */
[----:B------:R-:W-:Y:S01]  /*02c0*/  IMAD.WIDE.U32 R6, R71, c[0x0][0x280], R6 ;  /* 0x0000a00047067a25 */ /* 0x000fe200078e0006 */
[----:B------:R-:W-:Y:S02]  /*02d0*/  ISETP.NE.U32.AND P1, PT, RZ, c[0x0][0x260], PT ;  /* 0x00009800ff007a0c */ /* 0x000fe40003f25070 */
[----:B------:R-:W-:Y:S01]  /*02e0*/  IADD3.X R2, R11, R3, R0, P0, !PT ;  /* 0x000000030b027210 */ /* 0x000fe200007fe400 */
[----:B------:R-:W-:Y:S01]  /*02f0*/  IMAD R10, R71, c[0x0][0x284], R10 ;  /* 0x0000a100470a7a24 */ /* 0x000fe200078e020a */
[----:B------:R-:W-:-:S02]  /*0300*/  IADD3 R9, P2, R9, R6, RZ ;  /* 0x0000000609097210 */ /* 0x000fc40007f5e0ff */
[----:B------:R-:W-:Y:S02]  /*0310*/  LEA R58, P0, R59, c[0x0][0x240], 0x1 ;  /* 0x000090003b3a7a11 */ /* 0x000fe400078008ff */
[----:B------:R-:W-:Y:S02]  /*0320*/  ISETP.NE.AND.EX P1, PT, RZ, c[0x0][0x264], PT, P1 ;  /* 0x00009900ff007a0c */ /* 0x000fe40003f25310 */
[----:B------:R-:W-:Y:S02]  /*0330*/  IADD3.X R6, R11, R7, R10, P2, !PT ;  /* 0x000000070b067210 */ /* 0x000fe400017fe40a */
[----:B------:R-:W-:Y:S02]  /*0340*/  LEA.HI.X R59, R59, c[0x0][0x244], R2, 0x1, P0 ;  /* 0x000091003b3b7a11 */ /* 0x000fe400000f0c02 */
[----:B------:R-:W-:Y:S02]  /*0350*/  ISETP.NE.U32.AND P0, PT, RZ, c[0x0][0x328], PT ;  /* 0x0000ca00ff007a0c */ /* 0x000fe40003f05070 */
[----:B------:R-:W-:-:S02]  /*0360*/  ISETP.NE.U32.AND P2, PT, RZ, c[0x0][0x348], PT ;  /* 0x0000d200ff007a0c */ /* 0x000fc40003f45070 */
[----:B------:R-:W-:Y:S02]  /*0370*/  ISETP.NE.AND.EX P0, PT, RZ, c[0x0][0x32c], PT, P0 ;  /* 0x0000cb00ff007a0c */ /* 0x000fe40003f05300 */
[----:B------:R-:W-:Y:S02]  /*0380*/  ISETP.NE.AND.EX P2, PT, RZ, c[0x0][0x34c], PT, P2 ;  /* 0x0000d300ff007a0c */ /* 0x000fe40003f45320 */
[----:B------:R-:W-:Y:S01]  /*0390*/  ISETP.GE.AND P3, PT, R12, 0x1, PT ;  /* 0x000000010c00780c */ /* 0x000fe20003f66270 */
[----:B------:R-:W-:Y:S01]  /*03a0*/  @P1 IMAD R0, R67, c[0x0][0x164], R71 ;  /* 0x0000590043001a24 */ /* 0x000fe200078e0247 */
[----:B------:R-:W-:Y:S01]  /*03b0*/  LEA R54, P4, R9, c[0x0][0x308], 0x1 ;  /* 0x0000c20009367a11 */ /* 0x000fe200078808ff */
[----:B------:R-:W-:Y:S02]  /*03c0*/  IMAD R2, R70, c[0x0][0x1b8], RZ ;  /* 0x00006e0046027a24 */ /* 0x000fe400078e02ff */
[----:B------:R-:W-:Y:S02]  /*03d0*/  @P1 IMAD R0, R0, c[0x0][0x174], RZ ;  /* 0x00005d0000001a24 */ /* 0x000fe400078e02ff */
[----:B------:R-:W-:-:S02]  /*03e0*/  IMAD R8, R70, c[0x0][0x2a8], RZ ;  /* 0x0000aa0046087a24 */ /* 0x000fc400078e02ff */
[----:B------:R-:W-:Y:S01]  /*03f0*/  IMAD R16, R70, c[0x0][0x288], RZ ;  /* 0x0000a20046107a24 */ /* 0x000fe200078e02ff */
[----:B------:R-:W-:Y:S01]  /*0400*/  LEA.HI.X R55, R9, c[0x0][0x30c], R6, 0x1, P4 ;  /* 0x0000c30009377a11 */ /* 0x000fe200020f0c06 */
[----:B------:R-:W-:Y:S01]  /*0410*/  CS2R R4, SRZ ;  /* 0x0000000000047805 */ /* 0x000fe2000001ff00 */
[----:B------:R-:W-:Y:S01]  /*0420*/  CS2R R6, SRZ ;  /* 0x0000000000067805 */ /* 0x000fe2000001ff00 */
[----:B------:R-:W-:Y:S01]  /*0430*/  @P1 MOV R9, 0x8 ;  /* 0x0000000800091802 */ /* 0x000fe20000000f00 */
[C---:B------:R-:W-:Y:S01]  /*0440*/  IMAD.WIDE.U32 R14, R71.reuse, c[0x0][0x1b8], RZ ;  /* 0x00006e00470e7a25 */ /* 0x040fe200078e00ff */
[C---:B------:R-:W-:Y:S02]  /*0450*/  @P0 LEA R6, P4, R71.reuse, c[0x0][0x328], 0x2 ;  /* 0x0000ca0047060a11 */ /* 0x040fe400078810ff */
[C---:B------:R-:W-:Y:S01]  /*0460*/  @P2 LEA R4, P5, R71.reuse, c[0x0][0x348], 0x2 ;  /* 0x0000d20047042a11 */ /* 0x040fe200078a10ff */
[----:B------:R-:W-:Y:S01]  /*0470*/  IMAD.WIDE.U32 R12, R71, c[0x0][0x2a8], RZ ;  /* 0x0000aa00470c7a25 */ /* 0x000fe200078e00ff */
[----:B------:R-:W-:-:S03]  /*0480*/  HFMA2.MMA R64, -RZ, RZ, 0, 0 ;  /* 0x00000000ff407435 */ /* 0x000fc600000001ff */
[----:B------:R-:W-:-:S04]  /*0490*/  IMAD.WIDE.U32 R10, R71, c[0x0][0x288], RZ ;  /* 0x0000a200470a7a25 */ /* 0x000fc800078e00ff */
[----:B------:R-:W-:Y:S02]  /*04a0*/  @P1 IMAD R0, R0, c[0x0][0x16c], RZ ;  /* 0x00005b0000001a24 */ /* 0x000fe400078e02ff */
[C---:B------:R-:W-:Y:S02]  /*04b0*/  IMAD R65, R71.reuse, c[0x0][0x1bc], R2 ;  /* 0x00006f0047417a24 */ /* 0x040fe400078e0202 */
[C---:B------:R-:W-:Y:S02]  /*04c0*/  IMAD R63, R71.reuse, c[0x0][0x2ac], R8 ;  /* 0x0000ab00473f7a24 */ /* 0x040fe400078e0208 */
[C---:B------:R-:W-:Y:S01]  /*04d0*/  IMAD R61, R71.reuse, c[0x0][0x28c], R16 ;  /* 0x0000a300473d7a24 */ /* 0x040fe200078e0210 */
[C-C-:B------:R-:W-:Y:S01]  /*04e0*/  @P0 LEA.HI.X R7, R71.reuse, c[0x0][0x32c], R70.reuse, 0x2, P4 ;  /* 0x0000cb0047070a11 */ /* 0x140fe200020f1446 */
[----:B------:R-:W-:Y:S01]  /*04f0*/  @P1 IMAD.WIDE R8, R0, R9, c[0x0][0x260] ;  /* 0x0000980000081625 */ /* 0x000fe200078e0209 */
[----:B------:R-:W-:Y:S01]  /*0500*/  @P2 LEA.HI.X R5, R71, c[0x0][0x34c], R70, 0x2, P5 ;  /* 0x0000d30047052a11 */ /* 0x000fe200028f1446 */
[----:B------:R-:W-:Y:S01]  /*0510*/  @!P1 CS2R R8, SRZ ;  /* 0x0000000000089805 */ /* 0x000fe2000001ff00 */
[----:B------:R-:W-:Y:S01]  /*0520*/  IADD3 R65, R15, R65, RZ ;  /* 0x000000410f417210 */ /* 0x000fe20007ffe0ff */
[----:B------:R-:W-:Y:S01]  /*0530*/  IMAD.MOV.U32 R62, RZ, RZ, RZ ;  /* 0x000000ffff3e7224 */ /* 0x000fe200078e00ff */
[----:B------:R-:W-:-:S02]  /*0540*/  IADD3 R63, R13, R63, RZ ;  /* 0x0000003f0d3f7210 */ /* 0x000fc40007ffe0ff */
[----:B------:R-:W-:Y:S01]  /*0550*/  IADD3 R61, R11, R61, RZ ;  /* 0x0000003d0b3d7210 */ /* 0x000fe20007ffe0ff */
[----:B------:R-:W-:Y:S05]  /*0560*/  @!P3 BRA `(.L_x_6705) ;  /* 0x000047700000b947 */ /* 0x000fea0003800000 */
[----:B------:R-:W0:Y:S01]  /*0570*/  S2R R60, SR_TID.X ;  /* 0x00000000003c7919 */ /* 0x000e220000002100 */
[C---:B------:R-:W-:Y:S01]  /*0580*/  LEA R51, P0, R14.reuse, c[0x0][0x230], 0x2 ;  /* 0x00008c000e337a11 */ /* 0x040fe200078010ff */
[----:B------:R-:W-:Y:S01]  /*0590*/  IMAD.MOV.U32 R52, RZ, RZ, c[0x0][0x174] ;  /* 0x00005d00ff347624 */ /* 0x000fe200078e00ff */
[----:B------:R-:W-:Y:S01]  /*05a0*/  MOV R62, RZ ;  /* 0x000000ff003e7202 */ /* 0x000fe20000000f00 */
[----:B------:R-:W1:Y:S01]  /*05b0*/  S2R R53, SR_LANEID ;  /* 0x0000000000357919 */ /* 0x000e620000000000 */
[----:B------:R-:W-:Y:S02]  /*05c0*/  MOV R50, RZ ;  /* 0x000000ff00327202 */ /* 0x000fe40000000f00 */
[----:B------:R-:W-:Y:S02]  /*05d0*/  MOV R64, RZ ;  /* 0x000000ff00407202 */ /* 0x000fe40000000f00 */
[----:B------:R-:W-:-:S02]  /*05e0*/  LEA.HI.X R47, R14, c[0x0][0x234], R65, 0x2, P0 ;  /* 0x00008d000e2f7a11 */ /* 0x000fc400000f1441 */
        /* <DEDUP_REMOVED lines=12> */
.L_x_6732:
[----:B------:R-:W-:Y:S01]  /*06b0*/  BAR.SYNC.DEFER_BLOCKING 0x0 ;  /* 0x0000000000007b1d */ /* 0x000fe20000010000 */
[----:B------:R-:W-:Y:S02]  /*06c0*/  LEA R39, R52, 0xffffff00, 0x8 ;  /* 0xffffff0034277811 */ /* 0x000fe400078e40ff */
[----:B-1----:R-:W-:Y:S02]  /*06d0*/  SHF.L.U32 R37, R49, 0x1, RZ ;  /* 0x0000000131257819 */ /* 0x002fe400000006ff */
[----:B------:R-:W-:Y:S02]  /*06e0*/  IADD3 R16, -R39, c[0x0][0x168], RZ ;  /* 0x00005a0027107a10 */ /* 0x000fe40007ffe1ff */
[C---:B------:R-:W-:Y:S02]  /*06f0*/  SHF.L.U64.HI R38, R49.reuse, 0x1, R48 ;  /* 0x0000000131267819 */ /* 0x040fe40000010230 */
[----:B------:R-:W-:-:S02]  /*0700*/  ISETP.GE.AND P0, PT, R49, R16, PT ;  /* 0x000000103100720c */ /* 0x000fc40003f06270 */
[-C--:B------:R-:W-:Y:S02]  /*0710*/  ISETP.GE.AND P1, PT, R46, R16.reuse, PT ;  /* 0x000000102e00720c */ /* 0x080fe40003f26270 */
[----:B------:R-:W-:Y:S02]  /*0720*/  ISETP.GE.AND P2, PT, R45, R16, PT ;  /* 0x000000102d00720c */ /* 0x000fe40003f46270 */
[----:B------:R-:W-:Y:S02]  /*0730*/  IADD3 R2, P3, R58, R37, RZ ;  /* 0x000000253a027210 */ /* 0x000fe40007f7e0ff */
[----:B------:R-:W-:Y:S02]  /*0740*/  PRMT R17, RZ, 0x7610, R17 ;  /* 0x00007610ff117816 */ /* 0x000fe40000000011 */
[----:B------:R-:W-:Y:S02]  /*0750*/  IADD3.X R3, R59, R38, RZ, P3, !PT ;  /* 0x000000263b037210 */ /* 0x000fe40001ffe4ff */
[----:B------:R-:W-:-:S02]  /*0760*/  PRMT R0, RZ, 0x7610, R0 ;  /* 0x00007610ff007816 */ /* 0x000fc40000000000 */
[----:B0-----:R-:W-:Y:S01]  /*0770*/  PRMT R19, RZ, 0x7610, R19 ;  /* 0x00007610ff137816 */ /* 0x001fe20000000013 */
        /* <DEDUP_REMOVED lines=25> */
[----:B0-----:R-:W-:-:S02]  /*0910*/  IADD3 R2, R53, 0x60, RZ ;  /* 0x0000006035027810 */ /* 0x001fc40007ffe0ff */
[----:B------:R-:W-:Y:S02]  /*0920*/  SHF.L.U32 R34, R24, 0x1, RZ ;  /* 0x0000000118227819 */ /* 0x000fe400000006ff */
[C---:B------:R-:W-:Y:S02]  /*0930*/  IADD3 R22, R53.reuse, 0x80, RZ ;  /* 0x0000008035167810 */ /* 0x040fe40007ffe0ff */
[C---:B------:R-:W-:Y:S02]  /*0940*/  IADD3 R28, R53.reuse, 0xe0, RZ ;  /* 0x000000e0351c7810 */ /* 0x040fe40007ffe0ff */
[C---:B------:R-:W-:Y:S02]  /*0950*/  IADD3 R24, R53.reuse, 0xa0, RZ ;  /* 0x000000a035187810 */ /* 0x040fe40007ffe0ff */
[----:B------:R-:W-:Y:S02]  /*0960*/  IADD3 R26, R53, 0xc0, RZ ;  /* 0x000000c0351a7810 */ /* 0x000fe40007ffe0ff */
[----:B------:R-:W-:-:S02]  /*0970*/  LEA.HI.SX32 R2, R2, R53, 0x1b ;  /* 0x0000003502027211 */ /* 0x000fc400078fdaff */
[-C--:B------:R-:W-:Y:S02]  /*0980*/  LEA.HI.SX32 R22, R22, R53.reuse, 0x1b ;  /* 0x0000003516167211 */ /* 0x080fe400078fdaff */
[-C--:B------:R-:W-:Y:S02]  /*0990*/  LEA.HI.SX32 R28, R28, R53.reuse, 0x1b ;  /* 0x000000351c1c7211 */ /* 0x080fe400078fdaff */
[-C--:B------:R-:W-:Y:S02]  /*09a0*/  LEA.HI.SX32 R24, R24, R53.reuse, 0x1b ;  /* 0x0000003518187211 */ /* 0x080fe400078fdaff */
[----:B------:R-:W-:Y:S02]  /*09b0*/  LEA.HI.SX32 R26, R26, R53, 0x1b ;  /* 0x000000351a1a7211 */ /* 0x000fe400078fdaff */
[----:B------:R-:W-:Y:S02]  /*09c0*/  SHF.L.U32 R33, R2, 0x1, RZ ;  /* 0x0000000102217819 */ /* 0x000fe400000006ff */
[----:B------:R-:W-:Y:S01]  /*09d0*/  SHF.L.U32 R32, R22, 0x1, RZ ;  /* 0x0000000116207819 */ /* 0x000fe200000006ff */
[----:B------:R-:W-:Y:S01]  /*09e0*/  IMAD.SHL.U32 R30, R26, 0x2, RZ ;  /* 0x000000021a1e7824 */ /* 0x000fe200078e00ff */
[----:B------:R-:W-:-:S02]  /*09f0*/  SHF.L.U32 R29, R28, 0x1, RZ ;  /* 0x000000011c1d7819 */ /* 0x000fc400000006ff */
[----:B------:R-:W-:Y:S02]  /*0a00*/  SHF.L.U32 R31, R24, 0x1, RZ ;  /* 0x00000001181f7819 */ /* 0x000fe400000006ff */
[----:B------:R-:W-:Y:S02]  /*0a10*/  IADD3 R78, -R39, c[0x0][0x168], RZ ;  /* 0x00005a00274e7a10 */ /* 0x000fe40007ffe1ff */
[----:B------:R-:W-:Y:S02]  /*0a20*/  IADD3 R2, P3, R56, R37, RZ ;  /* 0x0000002538027210 */ /* 0x000fe40007f7e0ff */
[-C--:B------:R-:W-:Y:S02]  /*0a30*/  ISETP.GE.AND P6, PT, R49, R78.reuse, PT ;  /* 0x0000004e3100720c */ /* 0x080fe40003fc6270 */
[----:B------:R-:W-:Y:S02]  /*0a40*/  ISETP.GE.AND P0, PT, R46, R78, PT ;  /* 0x0000004e2e00720c */ /* 0x000fe40003f06270 */
[----:B------:R-:W-:-:S02]  /*0a50*/  IADD3.X R3, R57, R38, RZ, P3, !PT ;  /* 0x0000002639037210 */ /* 0x000fc40001ffe4ff */
        /* <DEDUP_REMOVED lines=8> */
[----:B------:R-:W-:Y:S01]  /*0ae0*/  PRMT R76, RZ, 0x7610, R76 ;  /* 0x00007610ff4c7816 */ /* 0x000fe2000000004c */
[----:B--2---:R-:W-:Y:S04]  /*0af0*/  STS.U16 [R36], R17 ;  /* 0x0000001124007388 */ /* 0x004fe80000000400 */
[----:B---3--:R0:W-:Y:S04]  /*0b00*/  STS.U16 [R35+0x40], R0 ;  /* 0x0000400023007388 */ /* 0x0081e80000000400 */
[----:B----4-:R1:W-:Y:S01]  /*0b10*/  STS.U16 [R34+0x80], R19 ;  /* 0x0000801322007388 */ /* 0x0103e20000000400 */
[----:B0-----:R-:W-:-:S04]  /*0b20*/  SHF.L.U32 R0, R53, 0x3, RZ ;  /* 0x0000000335007819 */ /* 0x001fc800000006ff */
[----:B------:R-:W-:Y:S02]  /*0b30*/  LEA.HI.SX32 R28, R0, R0, 0x1b ;  /* 0x00000000001c7211 */ /* 0x000fe400078fdaff */
[----:B-1----:R-:W-:Y:S01]  /*0b40*/  PRMT R19, RZ, 0x7610, R19 ;  /* 0x00007610ff137816 */ /* 0x002fe20000000013 */
[----:B------:R0:W-:Y:S01]  /*0b50*/  STS.U16 [R33+0xc0], R16 ;  /* 0x0000c01021007388 */ /* 0x0001e20000000400 */
[----:B------:R-:W-:-:S03]  /*0b60*/  SHF.L.U32 R28, R28, 0x1, RZ ;  /* 0x000000011c1c7819 */ /* 0x000fc600000006ff */
[----:B------:R1:W-:Y:S04]  /*0b70*/  STS.U16 [R32+0x100], R21 ;  /* 0x0001001520007388 */ /* 0x0003e80000000400 */
[----:B------:R2:W-:Y:S01]  /*0b80*/  STS.U16 [R31+0x140], R18 ;  /* 0x000140121f007388 */ /* 0x0005e20000000400 */
[----:B0-----:R-:W-:-:S03]  /*0b90*/  IADD3 R16, P5, R54, R37, RZ ;  /* 0x0000002536107210 */ /* 0x001fc60007fbe0ff */
[----:B------:R-:W-:Y:S01]  /*0ba0*/  STS.U16 [R30+0x180], R23 ;  /* 0x000180171e007388 */ /* 0x000fe20000000400 */
[----:B------:R-:W-:-:S03]  /*0bb0*/  IADD3.X R17, R55, R38, RZ, P5, !PT ;  /* 0x0000002637117210 */ /* 0x000fc60002ffe4ff */
[----:B------:R-:W-:Y:S01]  /*0bc0*/  STS.U16 [R29+0x1c0], R20 ;  /* 0x0001c0141d007388 */ /* 0x000fe20000000400 */
[----:B------:R-:W-:-:S06]  /*0bd0*/  NOP ;  /* 0x0000000000007918 */ /* 0x000fcc0000000000 */
[----:B------:R-:W0:Y:S01]  /*0be0*/  LDS.U16 R137, [R28] ;  /* 0x000000001c897984 */ /* 0x000e220000000400 */
[----:B------:R-:W-:Y:S02]  /*0bf0*/  ISETP.GE.AND P5, PT, R41, R78, PT ;  /* 0x0000004e2900720c */ /* 0x000fe40003fa6270 */
[----:B-1----:R-:W-:Y:S01]  /*0c00*/  PRMT R21, RZ, 0x7610, R21 ;  /* 0x00007610ff157816 */ /* 0x002fe20000000015 */
[----:B------:R-:W-:Y:S01]  /*0c10*/  LDS.U16 R27, [R28+0x2] ;  /* 0x000002001c1b7984 */ /* 0x000fe20000000400 */
[----:B--2---:R-:W-:-:S03]  /*0c20*/  PRMT R18, RZ, 0x7610, R18 ;  /* 0x00007610ff127816 */ /* 0x004fc60000000012 */
[----:B------:R-:W-:Y:S04]  /*0c30*/  LDS.U16 R26, [R28+0x4] ;  /* 0x000004001c1a7984 */ /* 0x000fe80000000400 */
[----:B------:R-:W-:Y:S04]  /*0c40*/  LDS.U16 R25, [R28+0x6] ;  /* 0x000006001c197984 */ /* 0x000fe80000000400 */
[----:B------:R-:W-:Y:S04]  /*0c50*/  LDS.U16 R24, [R28+0x8] ;  /* 0x000008001c187984 */ /* 0x000fe80000000400 */
[----:B------:R-:W-:Y:S04]  /*0c60*/  LDS.U16 R23, [R28+0xa] ;  /* 0x00000a001c177984 */ /* 0x000fe80000000400 */
[----:B------:R-:W-:Y:S04]  /*0c70*/  LDS.U16 R22, [R28+0xc] ;  /* 0x00000c001c167984 */ /* 0x000fe80000000400 */
[----:B------:R-:W-:Y:S04]  /*0c80*/  LDS.U16 R0, [R28+0xe] ;  /* 0x00000e001c007984 */ /* 0x000fe80000000400 */
[----:B------:R-:W-:Y:S06]  /*0c90*/  BAR.SYNC.DEFER_BLOCKING 0x0 ;  /* 0x0000000000007b1d */ /* 0x000fec0000010000 */
[----:B------:R-:W2:Y:S01]  /*0ca0*/  @!P6 LDG.E.U16 R19, [R2.64] ;  /* 0x000000060213e981 */ /* 0x000ea2000c1e1500 */
[----:B------:R-:W-:-:S03]  /*0cb0*/  ISETP.GE.AND P6, PT, R40, R78, PT ;  /* 0x0000004e2800720c */ /* 0x000fc60003fc6270 */
[----:B------:R-:W3:Y:S01]  /*0cc0*/  @!P0 LDG.E.U16 R72, [R2.64+0x40] ;  /* 0x0000400602488981 */ /* 0x000ee2000c1e1500 */
[----:B------:R-:W-:-:S03]  /*0cd0*/  P2R R79, PR, RZ, 0x1 ;  /* 0x00000001ff4f7803 */ /* 0x000fc60000000000 */
[----:B------:R-:W4:Y:S04]  /*0ce0*/  @!P1 LDG.E.U16 R73, [R2.64+0x80] ;  /* 0x0000800602499981 */ /* 0x000f28000c1e1500 */
[----:B------:R-:W4:Y:S04]  /*0cf0*/  @!P2 LDG.E.U16 R74, [R2.64+0xc0] ;  /* 0x0000c006024aa981 */ /* 0x000f28000c1e1500 */
[----:B------:R-:W4:Y:S04]  /*0d00*/  @!P3 LDG.E.U16 R75, [R2.64+0x100] ;  /* 0x00010006024bb981 */ /* 0x000f28000c1e1500 */
[----:B------:R-:W4:Y:S04]  /*0d10*/  @!P4 LDG.E.U16 R76, [R2.64+0x140] ;  /* 0x00014006024cc981 */ /* 0x000f28000c1e1500 */
[----:B------:R-:W4:Y:S04]  /*0d20*/  @!P5 LDG.E.U16 R21, [R2.64+0x180] ;  /* 0x000180060215d981 */ /* 0x000f28000c1e1500 */
[----:B------:R-:W4:Y:S01]  /*0d30*/  @!P6 LDG.E.U16 R18, [R2.64+0x1c0] ;  /* 0x0001c0060212e981 */ /* 0x000f22000c1e1500 */
[----:B------:R-:W-:-:S02]  /*0d40*/  ISETP.GE.AND P0, PT, R49, R78, PT ;  /* 0x0000004e3100720c */ /* 0x000fc40003f06270 */
        /* <DEDUP_REMOVED lines=18> */
[----:B------:R-:W2:Y:S04]  /*0e70*/  LDS.U16 R74, [R28+0x8] ;  /* 0x000008001c4a7984 */ /* 0x000ea80000000400 */
[----:B------:R-:W0:Y:S04]  /*0e80*/  LDS.U16 R75, [R28+0xa] ;  /* 0x00000a001c4b7984 */ /* 0x000e280000000400 */
[----:B------:R-:W0:Y:S04]  /*0e90*/  LDS.U16 R85, [R28+0xc] ;  /* 0x00000c001c557984 */ /* 0x000e280000000400 */
[----:B------:R-:W-:Y:S04]  /*0ea0*/  LDS.U16 R21, [R28+0xe] ;  /* 0x00000e001c157984 */ /* 0x000fe80000000400 */
[----:B------:R-:W-:Y:S01]  /*0eb0*/  BAR.SYNC.DEFER_BLOCKING 0x0 ;  /* 0x0000000000007b1d */ /* 0x000fe20000010000 */
[----:B-1----:R-:W-:-:S02]  /*0ec0*/  PRMT R18, RZ, 0x7610, R18 ;  /* 0x00007610ff127816 */ /* 0x002fc40000000012 */
[----:B------:R-:W-:-:S03]  /*0ed0*/  PRMT R76, RZ, 0x7610, R76 ;  /* 0x00007610ff4c7816 */ /* 0x000fc6000000004c */
[----:B------:R0:W4:Y:S01]  /*0ee0*/  @!P0 LDG.E.U16 R77, [R16.64] ;  /* 0x00000006104d8981 */ /* 0x000122000c1e1500 */
[----:B------:R-:W-:Y:S02]  /*0ef0*/  ISETP.NE.AND P0, PT, R79, RZ, PT ;  /* 0x000000ff4f00720c */ /* 0x000fe40003f05270 */
        /* <DEDUP_REMOVED lines=9> */
[----:B--2---:R-:W-:Y:S02]  /*0f90*/  PRMT R19, RZ, 0x5410, R19 ;  /* 0x00005410ff137816 */ /* 0x004fe40000000013 */
[----:B---3--:R-:W-:Y:S02]  /*0fa0*/  PRMT R73, RZ, 0x5410, R73 ;  /* 0x00005410ff497816 */ /* 0x008fe40000000049 */
[----:B------:R-:W-:Y:S02]  /*0fb0*/  PRMT R87, RZ, 0x5410, R74 ;  /* 0x00005410ff577816 */ /* 0x000fe4000000004a */
[----:B------:R-:W-:Y:S02]  /*0fc0*/  PRMT R75, RZ, 0x5410, R75 ;  /* 0x00005410ff4b7816 */ /* 0x000fe4000000004b */
[----:B------:R-:W-:Y:S01]  /*0fd0*/  PRMT R85, RZ, 0x5410, R85 ;  /* 0x00005410ff557816 */ /* 0x000fe20000000055 */
[----:B------:R-:W-:Y:S01]  /*0fe0*/  BSSY B0, `(.L_x_6706) ;  /* 0x0000054000007945 */ /* 0x000fe20003800000 */
[----:B----4-:R-:W-:Y:S04]  /*0ff0*/  STS.U16 [R36], R77 ;  /* 0x0000004d24007388 */ /* 0x010fe80000000400 */
        /* <DEDUP_REMOVED lines=13> */
[----:B0-----:R-:W-:-:S03]  /*10d0*/  PRMT R18, RZ, 0x5410, R26 ;  /* 0x00005410ff127816 */ /* 0x001fc6000000001a */
[----:B------:R-:W0:Y:S01]  /*10e0*/  LDS.U16 R76, [R28+0xa] ;  /* 0x00000a001c4c7984 */ /* 0x000e220000000400 */
[----:B-1----:R-:W-:Y:S02]  /*10f0*/  PRMT R83, RZ, 0x5410, R82 ;  /* 0x00005410ff537816 */ /* 0x002fe40000000052 */
[----:B--2---:R-:W-:-:S03]  /*1100*/  PRMT R90, RZ, 0x5410, R90 ;  /* 0x00005410ff5a7816 */ /* 0x004fc6000000005a */
[----:B------:R-:W-:Y:S01]  /*1110*/  FFMA.FTZ R17, R83, R16, R64 ;  /* 0x0000001053117223 */ /* 0x000fe20000010040 */
[----:B------:R-:W-:Y:S02]  /*1120*/  PRMT R16, RZ, 0x5410, R27 ;  /* 0x00005410ff107816 */ /* 0x000fe4000000001b */
[----:B---3--:R-:W-:-:S03]  /*1130*/  PRMT R88, RZ, 0x5410, R88 ;  /* 0x00005410ff587816 */ /* 0x008fc60000000058 */
[----:B------:R-:W-:Y:S01]  /*1140*/  FFMA.FTZ R77, R90, R16, R17 ;  /* 0x000000105a4d7223 */ /* 0x000fe20000010011 */
[----:B----4-:R-:W-:Y:S01]  /*1150*/  PRMT R86, RZ, 0x5410, R86 ;  /* 0x00005410ff567816 */ /* 0x010fe20000000056 */
[----:B------:R1:W2:Y:S02]  /*1160*/  LDS.U16 R16, [R28+0xc] ;  /* 0x00000c001c107984 */ /* 0x0002a40000000400 */
[----:B------:R-:W-:Y:S01]  /*1170*/  FFMA.FTZ R77, R88, R18, R77 ;  /* 0x00000012584d7223 */ /* 0x000fe2000001004d */
[----:B------:R-:W-:Y:S01]  /*1180*/  PRMT R18, RZ, 0x5410, R25 ;  /* 0x00005410ff127816 */ /* 0x000fe20000000019 */
[----:B------:R1:W3:Y:S01]  /*1190*/  LDS.U16 R17, [R28+0xe] ;  /* 0x00000e001c117984 */ /* 0x0002e20000000400 */
[----:B------:R-:W-:-:S03]  /*11a0*/  PRMT R84, RZ, 0x5410, R84 ;  /* 0x00005410ff547816 */ /* 0x000fc60000000054 */
[----:B------:R-:W-:Y:S01]  /*11b0*/  FFMA.FTZ R77, R86, R18, R77 ;  /* 0x00000012564d7223 */ /* 0x000fe2000001004d */
[----:B------:R-:W-:-:S05]  /*11c0*/  PRMT R18, RZ, 0x5410, R24 ;  /* 0x00005410ff127816 */ /* 0x000fca0000000018 */
[----:B------:R-:W-:Y:S01]  /*11d0*/  FFMA.FTZ R89, R84, R18, R77 ;  /* 0x0000001254597223 */ /* 0x000fe2000001004d */
[----:B------:R-:W-:-:S05]  /*11e0*/  PRMT R77, RZ, 0x5410, R20 ;  /* 0x00005410ff4d7816 */ /* 0x000fca0000000014 */
[----:B-----5:R-:W-:Y:S01]  /*11f0*/  FADD.FTZ R82, R77, R68 ;  /* 0x000000444d527221 */ /* 0x020fe20000010000 */
[----:B------:R-:W-:-:S04]  /*1200*/  PRMT R79, RZ, 0x5410, R72 ;  /* 0x00005410ff4f7816 */ /* 0x000fc80000000048 */
[----:B------:R-:W-:Y:S01]  /*1210*/  FSETP.GTU.FTZ.AND P0, PT, R82, 20, PT ;  /* 0x41a000005200780b */ /* 0x000fe20003f1c000 */
[----:B------:R-:W-:Y:S01]  /*1220*/  FADD.FTZ R80, R79, R68 ;  /* 0x000000444f507221 */ /* 0x000fe20000010000 */
[----:B------:R-:W-:Y:S01]  /*1230*/  PRMT R18, RZ, 0x5410, R23 ;  /* 0x00005410ff127816 */ /* 0x000fe20000000017 */
[----:B------:R-:W-:Y:S01]  /*1240*/  IMAD.MOV.U32 R64, RZ, RZ, c[0x0][0x16c] ;  /* 0x00005b00ff407624 */ /* 0x000fe200078e00ff */
[----:B0-----:R-:W-:Y:S01]  /*1250*/  PRMT R76, RZ, 0x5410, R76 ;  /* 0x00005410ff4c7816 */ /* 0x001fe2000000004c */
[--C-:B------:R-:W-:Y:S02]  /*1260*/  FADD.FTZ R81, R19, R68.reuse ;  /* 0x0000004413517221 */ /* 0x100fe40000010000 */
[--C-:B------:R-:W-:Y:S02]  /*1270*/  FADD.FTZ R79, R73, R68.reuse ;  /* 0x00000044494f7221 */ /* 0x100fe40000010000 */
[--C-:B------:R-:W-:Y:S02]  /*1280*/  FADD.FTZ R78, R87, R68.reuse ;  /* 0x00000044574e7221 */ /* 0x100fe40000010000 */
[--C-:B------:R-:W-:Y:S01]  /*1290*/  FADD.FTZ R77, R75, R68.reuse ;  /* 0x000000444b4d7221 */ /* 0x100fe20000010000 */
[----:B------:R-:W-:Y:S01]  /*12a0*/  ISETP.GE.AND P5, PT, R64, 0x1, PT ;  /* 0x000000014000780c */ /* 0x000fe20003fa6270 */
[----:B------:R-:W-:Y:S01]  /*12b0*/  FFMA.FTZ R89, R76, R18, R89 ;  /* 0x000000124c597223 */ /* 0x000fe20000010059 */
[----:B------:R-:W-:Y:S01]  /*12c0*/  FSETP.GTU.FTZ.AND P6, PT, R81, 20, PT ;  /* 0x41a000005100780b */ /* 0x000fe20003fdc000 */
[----:B------:R-:W-:Y:S01]  /*12d0*/  FADD.FTZ R75, R85, R68 ;  /* 0x00000044554b7221 */ /* 0x000fe20000010000 */
[----:B------:R-:W-:-:S02]  /*12e0*/  FSETP.GTU.FTZ.AND P4, PT, R80, 20, PT ;  /* 0x41a000005000780b */ /* 0x000fc40003f9c000 */
[----:B------:R-:W-:Y:S02]  /*12f0*/  FSETP.GTU.FTZ.AND P3, PT, R79, 20, PT ;  /* 0x41a000004f00780b */ /* 0x000fe40003f7c000 */
[----:B------:R-:W-:Y:S02]  /*1300*/  FSETP.GTU.FTZ.AND P2, PT, R78, 20, PT ;  /* 0x41a000004e00780b */ /* 0x000fe40003f5c000 */
[----:B------:R-:W-:Y:S01]  /*1310*/  FSETP.GTU.FTZ.AND P1, PT, R77, 20, PT ;  /* 0x41a000004d00780b */ /* 0x000fe20003f3c000 */
[----:B------:R-:W-:Y:S07]  /*1320*/  @P0 BRA `(.L_x_6707) ;  /* 0x000001f000000947 */ /* 0x000fee0003800000 */
[----:B-123--:R-:W-:Y:S01]  /*1330*/  FMUL.FTZ R82, R82, 1.4426950216293334961 ;  /* 0x3fb8aa3b52527820 */ /* 0x00efe20000410000 */
        /* <DEDUP_REMOVED lines=30> */
.L_x_6707:
[----:B-123--:R-:W-:Y:S05]  /*1520*/  BSYNC B0 ;  /* 0x0000000000007941 */ /* 0x00efea0003800000 */
.L_x_6706:
        /* <DEDUP_REMOVED lines=39> */
.L_x_6709:
[----:B------:R-:W-:Y:S05]  /*17a0*/  BSYNC B0 ;  /* 0x0000000000007941 */ /* 0x000fea0003800000 */
.L_x_6708:
[----:B------:R-:W-:Y:S01]  /*17b0*/  PRMT R64, RZ, 0x5410, R0 ;  /* 0x00005410ff407816 */ /* 0x000fe20000000000 */
[----:B------:R-:W-:Y:S01]  /*17c0*/  BSSY B0, `(.L_x_6710) ;  /* 0x0000026000007945 */ /* 0x000fe20003800000 */
[----:B------:R-:W-:Y:S01]  /*17d0*/  PRMT R72, RZ, 0x5410, R17 ;  /* 0x00005410ff487816 */ /* 0x000fe20000000011 */
[----:B------:R-:W-:Y:S01]  /*17e0*/  HFMA2.MMA R104, -RZ, RZ, 0, 0 ;  /* 0x00000000ff687435 */ /* 0x000fe200000001ff */
[----:B------:R-:W-:Y:S02]  /*17f0*/  FSETP.GTU.FTZ.AND P6, PT, R73, 20, PT ;  /* 0x41a000004900780b */ /* 0x000fe40003fdc000 */
[----:B------:R-:W-:Y:S01]  /*1800*/  MOV R99, c[0x0][0x174] ;  /* 0x00005d0000637a02 */ /* 0x000fe20000000f00 */
[----:B------:R-:W-:Y:S01]  /*1810*/  FFMA.FTZ R64, R72, R64, R89 ;  /* 0x0000004048407223 */ /* 0x000fe20000010059 */
        /* <DEDUP_REMOVED lines=32> */
.L_x_6711:
[----:B------:R-:W-:Y:S05]  /*1a20*/  BSYNC B0 ;  /* 0x0000000000007941 */ /* 0x000fea0003800000 */
.L_x_6710:
        /* <DEDUP_REMOVED lines=33> */
.L_x_6713:
[----:B------:R-:W-:Y:S05]  /*1c40*/  BSYNC B0 ;  /* 0x0000000000007941 */ /* 0x000fea0003800000 */
.L_x_6712:
        /* <DEDUP_REMOVED lines=33> */
.L_x_6715:
[----:B------:R-:W-:Y:S05]  /*1e60*/  BSYNC B0 ;  /* 0x0000000000007941 */ /* 0x000fea0003800000 */
.L_x_6714:
        /* <DEDUP_REMOVED lines=33> */
.L_x_6717:
[----:B------:R-:W-:Y:S05]  /*2080*/  BSYNC B0 ;  /* 0x0000000000007941 */ /* 0x000fea0003800000 */
.L_x_6716:
        /* <DEDUP_REMOVED lines=33> */
.L_x_6719:
[----:B------:R-:W-:Y:S05]  /*22a0*/  BSYNC B0 ;  /* 0x0000000000007941 */ /* 0x000fea0003800000 */
.L_x_6718:
        /* <DEDUP_REMOVED lines=33> */
.L_x_6721:
[----:B------:R-:W-:Y:S05]  /*24c0*/  BSYNC B0 ;  /* 0x0000000000007941 */ /* 0x000fea0003800000 */
.L_x_6720:
[----:B------:R-:W-:Y:S01]  /*24d0*/  LEA R99, R99, R50, 0x8 ;  /* 0x0000003263637211 */ /* 0x000fe200078e40ff */
[----:B------:R-:W-:Y:S01]  /*24e0*/  BAR.SYNC.DEFER_BLOCKING 0x0 ;  /* 0x0000000000007b1d */ /* 0x000fe20000010000 */
[----:B------:R-:W-:Y:S01]  /*24f0*/  HFMA2.MMA R21, -RZ, RZ, 0, 0 ;  /* 0x00000000ff157435 */ /* 0x000fe200000001ff */
[----:B------:R-:W-:Y:S01]  /*2500*/  CS2R R102, SRZ ;  /* 0x0000000000667805 */ /* 0x000fe2000001ff00 */
[----:B------:R-:W-:Y:S01]  /*2510*/  MOV R101, RZ ;  /* 0x000000ff00657202 */ /* 0x000fe20000000f00 */
[----:B------:R-:W-:Y:S01]  /*2520*/  CS2R R110, SRZ ;  /* 0x00000000006e7805 */ /* 0x000fe2000001ff00 */
[----:B------:R-:W-:Y:S01]  /*2530*/  MOV R112, RZ ;  /* 0x000000ff00707202 */ /* 0x000fe20000000f00 */
[-C--:B------:R-:W-:Y:S01]  /*2540*/  FMUL.FTZ R98, R83, R69.reuse ;  /* 0x0000004553627220 */ /* 0x080fe20000410000 */
[----:B------:R-:W-:Y:S01]  /*2550*/  SHF.R.S32.HI R97, RZ, 0x1f, R99 ;  /* 0x0000001fff617819 */ /* 0x000fe20000011463 */
        /* <DEDUP_REMOVED lines=9> */
[----:B------:R-:W-:Y:S01]  /*25f0*/  IMAD R102, R70, c[0x0][0x198], RZ ;  /* 0x0000660046667a24 */ /* 0x000fe200078e02ff */
[----:B------:R-:W-:Y:S01]  /*2600*/  IADD3 R101, R52, -0x1, RZ ;  /* 0xffffffff34657810 */ /* 0x000fe20007ffe0ff */
[----:B------:R-:W-:Y:S01]  /*2610*/  IMAD R100, R70, c[0x0][0x180], RZ ;  /* 0x0000600046647a24 */ /* 0x000fe200078e02ff */
[----:B------:R-:W-:Y:S01]  /*2620*/  MOV R147, RZ ;  /* 0x000000ff00937202 */ /* 0x000fe20000000f00 */
[----:B------:R-:W-:Y:S01]  /*2630*/  IMAD R21, R20, c[0x0][0x16c], RZ ;  /* 0x00005b0014157a24 */ /* 0x000fe200078e02ff */
[----:B------:R-:W-:Y:S01]  /*2640*/  LEA.HI R20, R101, R101, RZ, 0x1 ;  /* 0x0000006565147211 */ /* 0x000fe200078f08ff */
[C---:B------:R-:W-:Y:S01]  /*2650*/  IMAD.WIDE.U32 R18, R71.reuse, c[0x0][0x198], RZ ;  /* 0x0000660047127a25 */ /* 0x040fe200078e00ff */
[----:B------:R-:W-:Y:S01]  /*2660*/  MOV R104, RZ ;  /* 0x000000ff00687202 */ /* 0x000fe20000000f00 */
[----:B------:R-:W-:Y:S01]  /*2670*/  CS2R R110, SRZ ;  /* 0x00000000006e7805 */ /* 0x000fe2000001ff00 */
[----:B------:R-:W-:Y:S01]  /*2680*/  MOV R108, R51 ;  /* 0x00000033006c7202 */ /* 0x000fe20000000f00 */
[C---:B------:R-:W-:Y:S01]  /*2690*/  IMAD R105, R71.reuse, c[0x0][0x19c], R102 ;  /* 0x0000670047697a24 */ /* 0x040fe200078e0266 */
[----:B------:R-:W-:Y:S01]  /*26a0*/  LOP3.LUT R102, R20, 0xfffffe, RZ, 0xc0, !PT ;  /* 0x00fffffe14667812 */ /* 0x000fe200078ec0ff */
[----:B------:R-:W-:Y:S01]  /*26b0*/  IMAD.WIDE.U32 R16, R71, c[0x0][0x180], RZ ;  /* 0x0000600047107a25 */ /* 0x000fe200078e00ff */
[----:B------:R-:W-:Y:S01]  /*26c0*/  LEA R85, P1, R18, c[0x0][0x228], 0x2 ;  /* 0x00008a0012557a11 */ /* 0x000fe200078210ff */
[----:B------:R-:W-:Y:S01]  /*26d0*/  UMOV UR4, URZ ;  /* 0x0000003f00047c82 */ /* 0x000fe20008000000 */
[----:B------:R-:W-:Y:S01]  /*26e0*/  IADD3 R19, R19, R105, RZ ;  /* 0x0000006913137210 */ /* 0x000fe20007ffe0ff */
[----:B------:R-:W-:Y:S01]  /*26f0*/  IMAD R103, R71, c[0x0][0x184], R100 ;  /* 0x0000610047677a24 */ /* 0x000fe200078e0264 */
[----:B------:R-:W-:Y:S01]  /*2700*/  LEA R87, P0, R16, c[0x0][0x220], 0x2 ;  /* 0x0000880010577a11 */ /* 0x000fe200078010ff */
[----:B------:R-:W-:Y:S01]  /*2710*/  IMAD.WIDE R20, R21, 0x8, R8 ;  /* 0x0000000815147825 */ /* 0x000fe200078e0208 */
[----:B------:R-:W-:-:S02]  /*2720*/  LEA.HI.X R19, R18, c[0x0][0x22c], R19, 0x2, P1 ;  /* 0x00008b0012137a11 */ /* 0x000fc400008f1413 */
[----:B------:R-:W-:Y:S01]  /*2730*/  IADD3 R17, R17, R103, RZ ;  /* 0x0000006711117210 */ /* 0x000fe20007ffe0ff */
[----:B------:R-:W-:Y:S01]  /*2740*/  IMAD.IADD R105, R101, 0x1, -R102 ;  /* 0x0000000165697824 */ /* 0x000fe200078e0a66 */
[----:B------:R-:W-:Y:S01]  /*2750*/  MOV R109, R21 ;  /* 0x00000015006d7202 */ /* 0x000fe20000000f00 */
[----:B------:R-:W-:Y:S01]  /*2760*/  CS2R R102, SRZ ;  /* 0x0000000000667805 */ /* 0x000fe2000001ff00 */
[----:B------:R-:W-:Y:S01]  /*2770*/  LEA.HI.X R100, R16, c[0x0][0x224], R17, 0x2, P0 ;  /* 0x0000890010647a11 */ /* 0x000fe200000f1411 */
[----:B------:R-:W-:Y:S01]  /*2780*/  IMAD.MOV.U32 R101, RZ, RZ, RZ ;  /* 0x000000ffff657224 */ /* 0x000fe200078e00ff */
[----:B------:R-:W-:Y:S02]  /*2790*/  MOV R107, R47 ;  /* 0x0000002f006b7202 */ /* 0x000fe40000000f00 */
[----:B------:R-:W-:Y:S02]  /*27a0*/  MOV R106, RZ ;  /* 0x000000ff006a7202 */ /* 0x000fe40000000f00 */
[----:B------:R-:W-:-:S02]  /*27b0*/  MOV R21, RZ ;  /* 0x000000ff00157202 */ /* 0x000fc40000000f00 */
[----:B------:R-:W-:Y:S02]  /*27c0*/  MOV R112, RZ ;  /* 0x000000ff00707202 */ /* 0x000fe40000000f00 */
[----:B------:R-:W-:Y:S02]  /*27d0*/  SHF.L.U32 R105, R105, 0x8, RZ ;  /* 0x0000000869697819 */ /* 0x000fe400000006ff */
.L_x_6727:
[----:B------:R-:W-:Y:S02]  /*27e0*/  MOV R16, R87 ;  /* 0x0000005700107202 */ /* 0x000fe40000000f00 */
[----:B------:R-:W-:-:S05]  /*27f0*/  MOV R17, R100 ;  /* 0x0000006400117202 */ /* 0x000fca0000000f00 */
[----:B------:R0:W2:Y:S01]  /*2800*/  LDG.E R113, [R16.64] ;  /* 0x0000000610717981 */ /* 0x0000a2000c1e1900 */
[C---:B------:R-:W-:Y:S02]  /*2810*/  ISETP.NE.AND P1, PT, R60.reuse, RZ, PT ;  /* 0x000000ff3c00720c */ /* 0x040fe40003f25270 */
[----:B------:R-:W-:Y:S02]  /*2820*/  IADD3 R114, R60, 0x200, RZ ;  /* 0x000002003c727810 */ /* 0x000fe40007ffe0ff */
[----:B------:R-:W-:Y:S02]  /*2830*/  MOV R18, R85 ;  /* 0x0000005500127202 */ /* 0x000fe40000000f00 */
[----:B------:R-:W-:Y:S02]  /*2840*/  SEL R114, R105, R114, !P1 ;  /* 0x0000007269727207 */ /* 0x000fe40004800000 */
[----:B0-----:R-:W-:Y:S01]  /*2850*/  MOV R16, R108 ;  /* 0x0000006c00107202 */ /* 0x001fe20000000f00 */
[----:B------:R-:W-:Y:S01]  /*2860*/  IMAD.MOV.U32 R17, RZ, RZ, R107 ;  /* 0x000000ffff117224 */ /* 0x000fe200078e006b */
[----:B------:R-:W3:Y:S01]  /*2870*/  LDG.E R18, [R18.64] ;  /* 0x0000000612127981 */ /* 0x000ee2000c1e1900 */
[----:B------:R-:W-:-:S03]  /*2880*/  ISETP.GT.AND P0, PT, R52, 0x1, PT ;  /* 0x000000013400780c */ /* 0x000fc60003f04270 */
[----:B------:R0:W3:Y:S01]  /*2890*/  LDG.E R115, [R16.64] ;  /* 0x0000000610737981 */ /* 0x0000e2000c1e1900 */
[----:B------:R-:W-:Y:S01]  /*28a0*/  ISETP.EQ.AND P0, PT, R139, RZ, P0 ;  /* 0x000000ff8b00720c */ /* 0x000fe20000702270 */
[----:B------:R-:W-:-:S12]  /*28b0*/  HFMA2.MMA R134, -RZ, RZ, 0, 0 ;  /* 0x00000000ff867435 */ /* 0x000fd800000001ff */
[----:B0-----:R-:W-:Y:S02]  /*28c0*/  @P0 MOV R16, R20 ;  /* 0x0000001400100202 */ /* 0x001fe40000000f00 */
[----:B------:R-:W-:Y:S01]  /*28d0*/  @P0 MOV R17, R109 ;  /* 0x0000006d00110202 */ /* 0x000fe20000000f00 */
[----:B--2---:R-:W-:-:S04]  /*28e0*/  FMUL.FTZ R122, R113, 1.4426950216293334961 ;  /* 0x3fb8aa3b717a7820 */ /* 0x004fc80000410000 */
[----:B------:R-:W-:-:S06]  /*28f0*/  FMUL.FTZ R135, R122, R82 ;  /* 0x000000527a877220 */ /* 0x000fcc0000410000 */
[----:B------:R-:W0:Y:S02]  /*2900*/  MUFU.EX2 R135, R135 ;  /* 0x0000008700877308 */ /* 0x000e240000000800 */
[----:B0-----:R0:W-:Y:S04]  /*2910*/  STS [R114.X4+0x458], R135 ;  /* 0x0004588772007388 */ /* 0x0011e80000004800 */
[----:B------:R-:W-:Y:S06]  /*2920*/  BAR.SYNC.DEFER_BLOCKING 0x0 ;  /* 0x0000000000007b1d */ /* 0x000fec0000010000 */
[----:B------:R1:W5:Y:S01]  /*2930*/  @P0 LDG.E R134, [R16.64+0x4] ;  /* 0x0000040610860981 */ /* 0x000362000c1e1900 */
[----:B------:R-:W-:-:S13]  /*2940*/  ISETP.NE.AND P2, PT, R60, 0x1f, PT ;  /* 0x0000001f3c00780c */ /* 0x000fda0003f45270 */
[----:B------:R1:W2:Y:S01]  /*2950*/  @P2 LDS R153, [R60.X4+0xc5c] ;  /* 0x000c5c003c992984 */ /* 0x0002a20000004800 */
[C---:B------:R-:W-:Y:S02]  /*2960*/  FMUL.FTZ R130, R122.reuse, R81 ;  /* 0x000000517a827220 */ /* 0x040fe40000410000 */
[C---:B------:R-:W-:Y:S02]  /*2970*/  FMUL.FTZ R126, R122.reuse, R73 ;  /* 0x000000497a7e7220 */ /* 0x040fe40000410000 */
[C---:B------:R-:W-:Y:S02]  /*2980*/  FMUL.FTZ R129, R122.reuse, R80 ;  /* 0x000000507a817220 */ /* 0x040fe40000410000 */
[C---:B------:R-:W-:Y:S02]  /*2990*/  FMUL.FTZ R131, R122.reuse, R79 ;  /* 0x0000004f7a837220 */ /* 0x040fe40000410000 */
[C---:B------:R-:W-:Y:S02]  /*29a0*/  FMUL.FTZ R141, R122.reuse, R78 ;  /* 0x0000004e7a8d7220 */ /* 0x040fe40000410000 */
[----:B------:R-:W-:-:S02]  /*29b0*/  FMUL.FTZ R144, R122, R77 ;  /* 0x0000004d7a907220 */ /* 0x000fc40000410000 */
[----:B------:R-:W-:Y:S01]  /*29c0*/  FMUL.FTZ R132, R122, R75 ;  /* 0x0000004b7a847220 */ /* 0x000fe20000410000 */
[----:B------:R-:W4:Y:S01]  /*29d0*/  MUFU.EX2 R130, R130 ;  /* 0x0000008200827308 */ /* 0x000f220000000800 */
[----:B---3--:R-:W-:-:S07]  /*29e0*/  FMUL.FTZ R149, R115, R18 ;  /* 0x0000001273957220 */ /* 0x008fce0000410000 */
[----:B------:R-:W3:Y:S01]  /*29f0*/  MUFU.EX2 R126, R126 ;  /* 0x0000007e007e7308 */ /* 0x000ee20000000800 */
[----:B------:R-:W-:Y:S02]  /*2a00*/  PRMT R115, RZ, 0x5410, R137 ;  /* 0x00005410ff737816 */ /* 0x000fe40000000089 */
[----:B------:R-:W-:-:S05]  /*2a10*/  PRMT R18, RZ, 0x5410, R27 ;  /* 0x00005410ff127816 */ /* 0x000fca000000001b */
[----:B------:R-:W1:Y:S01]  /*2a20*/  MUFU.EX2 R129, R129 ;  /* 0x0000008100817308 */ /* 0x000e620000000800 */
[----:B------:R-:W-:-:S07]  /*2a30*/  PRMT R117, RZ, 0x5410, R26 ;  /* 0x00005410ff757816 */ /* 0x000fce000000001a */
[----:B------:R-:W1:Y:S01]  /*2a40*/  MUFU.EX2 R131, R131 ;  /* 0x0000008300837308 */ /* 0x000e620000000800 */
[----:B0-----:R-:W-:-:S07]  /*2a50*/  PRMT R114, RZ, 0x5410, R25 ;  /* 0x00005410ff727816 */ /* 0x001fce0000000019 */
        /* <DEDUP_REMOVED lines=25> */
[----:B---3--:R-:W-:Y:S01]  /*2bf0*/  FFMA.FTZ R122, R126, R124, R151 ;  /* 0x0000007c7e7a7223 */ /* 0x008fe20000010097 */
[----:B------:R-:W-:Y:S05]  /*2c00*/  @P2 BRA `(.L_x_6724) ;  /* 0x0000008000002947 */ /* 0x000fea0003800000 */
[----:B012---:R-:W-:Y:S02]  /*2c10*/  ISETP.NE.AND P0, PT, R52, c[0x0][0x174], PT ;  /* 0x00005d0034007a0c */ /* 0x007fe40003f05270 */
[----:B------:R-:W-:-:S11]  /*2c20*/  MOV R153, 0x3f800000 ;  /* 0x3f80000000997802 */ /* 0x000fd60000000f00 */
[----:B------:R-:W-:-:S04]  /*2c30*/  @P0 LEA.HI R16, R52, R52, RZ, 0x1 ;  /* 0x0000003434100211 */ /* 0x000fc800078f08ff */
[----:B------:R-:W-:-:S04]  /*2c40*/  @P0 LOP3.LUT R17, R16, 0x3ffffe, RZ, 0xc0, !PT ;  /* 0x003ffffe10110812 */ /* 0x000fc800078ec0ff */
[----:B------:R-:W-:-:S04]  /*2c50*/  @P0 IADD3 R17, -R17, R52, RZ ;  /* 0x0000003411110210 */ /* 0x000fc80007ffe1ff */
[----:B------:R-:W-:-:S05]  /*2c60*/  @P0 LEA R17, R17, 0x458, 0xa ;  /* 0x0000045811110811 */ /* 0x000fca00078e50ff */
[----:B------:R-:W-:-:S05]  /*2c70*/  @P0 IMAD.IADD R17, R17, 0x1, R106 ;  /* 0x0000000111110824 */ /* 0x000fca00078e026a */
[----:B------:R0:W1:Y:S02]  /*2c80*/  @P0 LDS R153, [R17] ;  /* 0x0000000011990984 */ /* 0x0000640000000800 */
.L_x_6724:
[----:B012---:R-:W-:Y:S05]  /*2c90*/  BSYNC B0 ;  /* 0x0000000000007941 */ /* 0x007fea0003800000 */
.L_x_6723:
        /* <DEDUP_REMOVED lines=94> */
[----:B------:R-:W-:Y:S02]  /*3280*/  FMUL.FTZ R154, R124, R73 ;  /* 0x000000497c9a7220 */ /* 0x000fe40000410000 */
[----:B-1----:R-:W-:Y:S01]  /*3290*/  @P1 FFMA.FTZ R152, R155, R152, R150 ;  /* 0x000000989b981223 */ /* 0x002fe20000010096 */
[----:B------:R-:W-:Y:S01]  /*32a0*/  ISETP.GT.AND P1, PT, R53, 0x1d, PT ;  /* 0x0000001d3500780c */ /* 0x000fe20003f24270 */
[----:B------:R-:W-:Y:S02]  /*32b0*/  FADD.FTZ R89, R154, R89 ;  /* 0x000000599a597221 */ /* 0x000fe40000010000 */
        /* <DEDUP_REMOVED lines=19> */
[-C--:B------:R-:W-:Y:S02]  /*33f0*/  FFMA.FTZ R132, R115, -R82.reuse, R152 ;  /* 0x8000005273847223 */ /* 0x080fe40000010098 */
[----:B------:R-:W-:-:S02]  /*3400*/  FMUL.FTZ R123, R130, R82 ;  /* 0x00000052827b7220 */ /* 0x000fc40000410000 */
[----:B------:R-:W-:Y:S02]  /*3410*/  FFMA.FTZ R127, R84, R141, R127 ;  /* 0x0000008d547f7223 */ /* 0x000fe4000001007f */
[-C--:B------:R-:W-:Y:S02]  /*3420*/  FFMA.FTZ R125, R18, -R81.reuse, R151 ;  /* 0x80000051127d7223 */ /* 0x080fe40000010097 */
[----:B------:R-:W-:Y:S02]  /*3430*/  FMUL.FTZ R126, R142, R81 ;  /* 0x000000518e7e7220 */ /* 0x000fe40000410000 */
[----:B------:R-:W-:Y:S02]  /*3440*/  FFMA.FTZ R129, R123, R132, RZ ;  /* 0x000000847b817223 */ /* 0x000fe400000100ff */
[----:B------:R-:W-:Y:S02]  /*3450*/  FFMA.FTZ R144, R117, -R80, R145 ;  /* 0x8000005075907223 */ /* 0x000fe40000010091 */
[----:B------:R-:W-:-:S02]  /*3460*/  FFMA.FTZ R145, R76, R133, R127 ;  /* 0x000000854c917223 */ /* 0x000fc4000001007f */
[----:B------:R-:W-:Y:S02]  /*3470*/  FMUL.FTZ R127, R140, R80 ;  /* 0x000000508c7f7220 */ /* 0x000fe40000410000 */
[----:B------:R-:W-:Y:S02]  /*3480*/  FFMA.FTZ R129, R126, R125, R129 ;  /* 0x0000007d7e817223 */ /* 0x000fe40000010081 */
[----:B------:R-:W-:Y:S02]  /*3490*/  FFMA.FTZ R149, R74, R131, R145 ;  /* 0x000000834a957223 */ /* 0x000fe40000010091 */
[-C--:B------:R-:W-:Y:S02]  /*34a0*/  FFMA.FTZ R135, R114, -R79.reuse, R135 ;  /* 0x8000004f72877223 */ /* 0x080fe40000010087 */
[----:B------:R-:W-:Y:S02]  /*34b0*/  FMUL.FTZ R146, R138, R79 ;  /* 0x0000004f8a927220 */ /* 0x000fe40000410000 */
[----:B------:R-:W-:-:S02]  /*34c0*/  FFMA.FTZ R145, R127, R144, R129 ;  /* 0x000000907f917223 */ /* 0x000fc40000010081 */
[-C--:B------:R-:W-:Y:S02]  /*34d0*/  FFMA.FTZ R148, R119, -R78.reuse, R141 ;  /* 0x8000004e77947223 */ /* 0x080fe4000001008d */
[----:B------:R-:W-:Y:S02]  /*34e0*/  FMUL.FTZ R141, R136, R78 ;  /* 0x0000004e888d7220 */ /* 0x000fe40000410000 */
[----:B------:R-:W-:Y:S02]  /*34f0*/  FFMA.FTZ R145, R146, R135, R145 ;  /* 0x0000008792917223 */ /* 0x000fe40000010091 */
[----:B------:R-:W-:Y:S02]  /*3500*/  FFMA.FTZ R129, R72, R143, R149 ;  /* 0x0000008f48817223 */ /* 0x000fe40000010095 */
[-C--:B------:R-:W-:Y:S02]  /*3510*/  FFMA.FTZ R133, R116, -R77.reuse, R133 ;  /* 0x8000004d74857223 */ /* 0x080fe40000010085 */
[----:B------:R-:W-:Y:S01]  /*3520*/  FMUL.FTZ R150, R134, R77 ;  /* 0x0000004d86967220 */ /* 0x000fe20000410000 */
[----:B------:R-:W0:Y:S01]  /*3530*/  SHFL.DOWN PT, R158, R129, 0x1, 0x1f ;  /* 0x08201f00819e7f89 */ /* 0x000e2200000e0000 */
[----:B------:R-:W-:-:S02]  /*3540*/  FFMA.FTZ R149, R141, R148, R145 ;  /* 0x000000948d957223 */ /* 0x000fc40000010091 */
[-C--:B------:R-:W-:Y:S02]  /*3550*/  FMUL.FTZ R145, R128, R75.reuse ;  /* 0x0000004b80917220 */ /* 0x080fe40000410000 */
[----:B------:R-:W-:Y:S02]  /*3560*/  FFMA.FTZ R152, R118, -R75, R131 ;  /* 0x8000004b76987223 */ /* 0x000fe40000010083 */
[----:B------:R-:W-:Y:S02]  /*3570*/  FFMA.FTZ R149, R150, R133, R149 ;  /* 0x0000008596957223 */ /* 0x000fe40000010095 */
[----:B------:R-:W-:Y:S02]  /*3580*/  FFMA.FTZ R143, R120, -R73, R143 ;  /* 0x80000049788f7223 */ /* 0x000fe4000001008f */
[----:B------:R-:W-:Y:S02]  /*3590*/  FFMA.FTZ R149, R145, R152, R149 ;  /* 0x0000009891957223 */ /* 0x000fe40000010095 */
[----:B--2---:R-:W-:-:S02]  /*35a0*/  FFMA.FTZ R17, R121, R17, R122 ;  /* 0x0000001179117223 */ /* 0x004fc4000001007a */
[----:B------:R-:W-:Y:S02]  /*35b0*/  FFMA.FTZ R131, R154, R143, R149 ;  /* 0x0000008f9a837223 */ /* 0x000fe40000010095 */
[----:B------:R-:W-:Y:S02]  /*35c0*/  FMUL.FTZ R16, R121, R16 ;  /* 0x0000001079107220 */ /* 0x000fe40000410000 */
[----:B------:R-:W-:Y:S01]  /*35d0*/  FMUL.FTZ R121, R113, R128 ;  /* 0x0000008071797220 */ /* 0x000fe20000410000 */
[----:B------:R-:W1:Y:S01]  /*35e0*/  SHFL.DOWN PT, R156, R131, 0x1, 0x1f ;  /* 0x08201f00839c7f89 */ /* 0x000e6200000e0000 */
[----:B------:R-:W-:Y:S02]  /*35f0*/  FADD.FTZ R92, R145, R92 ;  /* 0x0000005c915c7221 */ /* 0x000fe40000010000 */
[----:B------:R-:W-:Y:S01]  /*3600*/  FMUL.FTZ R145, R152, R121 ;  /* 0x0000007998917220 */ /* 0x000fe20000410000 */
[----:B------:R2:W-:Y:S01]  /*3610*/  @!P2 STS.64 [UR4+0xcd8], R16 ;  /* 0x000cd810ff00a988 */ /* 0x0005e20008000a04 */
[----:B0-----:R-:W-:-:S02]  /*3620*/  @!P0 FADD.FTZ R129, R129, R158 ;  /* 0x0000009e81818221 */ /* 0x001fc40000010000 */
[C---:B------:R-:W-:Y:S02]  /*3630*/  FMUL.FTZ R121, R113.reuse, R136 ;  /* 0x0000008871797220 */ /* 0x040fe40000410000 */
[----:B------:R-:W-:Y:S01]  /*3640*/  FMUL.FTZ R122, R113, R134 ;  /* 0x00000086717a7220 */ /* 0x000fe20000410000 */
[----:B------:R-:W0:Y:S01]  /*3650*/  SHFL.DOWN PT, R158, R129, 0x2, 0x1f ;  /* 0x08401f00819e7f89 */ /* 0x000e2200000e0000 */
[----:B------:R-:W-:Y:S02]  /*3660*/  FMUL.FTZ R121, R148, R121 ;  /* 0x0000007994797220 */ /* 0x000fe40000410000 */
[----:B------:R-:W-:Y:S02]  /*3670*/  FMUL.FTZ R133, R133, R122 ;  /* 0x0000007a85857220 */ /* 0x000fe40000410000 */
[----:B--2---:R-:W-:Y:S02]  /*3680*/  FMUL.FTZ R16, R113, R124 ;  /* 0x0000007c71107220 */ /* 0x004fe40000410000 */
[----:B------:R-:W-:-:S02]  /*3690*/  FFMA.FTZ R136, R119, R136, R121 ;  /* 0x0000008877887223 */ /* 0x000fc40000010079 */
[----:B------:R-:W-:Y:S02]  /*36a0*/  FMUL.FTZ R143, R143, R16 ;  /* 0x000000108f8f7220 */ /* 0x000fe40000410000 */
[C---:B------:R-:W-:Y:S02]  /*36b0*/  FMUL.FTZ R16, R113.reuse, R138 ;  /* 0x0000008a71107220 */ /* 0x040fe40000410000 */
[----:B------:R-:W-:Y:S02]  /*36c0*/  FMUL.FTZ R119, R113, R140 ;  /* 0x0000008c71777220 */ /* 0x000fe40000410000 */
[----:B-1----:R-:W-:Y:S01]  /*36d0*/  @!P0 FADD.FTZ R131, R131, R156 ;  /* 0x0000009c83838221 */ /* 0x002fe20000010000 */
[----:B------:R-:W-:Y:S01]  /*36e0*/  ISETP.GT.AND P0, PT, R53, 0x1b, PT ;  /* 0x0000001b3500780c */ /* 0x000fe20003f04270 */
[----:B------:R-:W-:Y:S02]  /*36f0*/  FMUL.FTZ R135, R135, R16 ;  /* 0x0000001087877220 */ /* 0x000fe40000410000 */
[----:B------:R-:W-:Y:S01]  /*3700*/  FMUL.FTZ R119, R144, R119 ;  /* 0x0000007790777220 */ /* 0x000fe20000410000 */
[----:B------:R-:W1:Y:S01]  /*3710*/  SHFL.DOWN PT, R156, R131, 0x2, 0x1f ;  /* 0x08401f00839c7f89 */ /* 0x000e6200000e0000 */
[----:B------:R-:W-:-:S02]  /*3720*/  FFMA.FTZ R138, R114, R138, R135 ;  /* 0x0000008a728a7223 */ /* 0x000fc40000010087 */
[----:B------:R-:W-:Y:S02]  /*3730*/  FMUL.FTZ R114, R113, R142 ;  /* 0x0000008e71727220 */ /* 0x000fe40000410000 */
[----:B0-----:R-:W-:Y:S02]  /*3740*/  @!P1 FADD.FTZ R129, R129, R158 ;  /* 0x0000009e81819221 */ /* 0x001fe40000010000 */
[----:B------:R-:W-:Y:S02]  /*3750*/  FMUL.FTZ R113, R113, R130 ;  /* 0x0000008271717220 */ /* 0x000fe40000410000 */
[----:B------:R-:W-:Y:S01]  /*3760*/  FMUL.FTZ R125, R125, R114 ;  /* 0x000000727d7d7220 */ /* 0x000fe20000410000 */
[----:B------:R-:W0:Y:S01]  /*3770*/  SHFL.DOWN PT, R158, R129, 0x4, 0x1f ;  /* 0x08801f00819e7f89 */ /* 0x000e2200000e0000 */
[----:B------:R-:W-:Y:S02]  /*3780*/  FMUL.FTZ R113, R132, R113 ;  /* 0x0000007184717220 */ /* 0x000fe40000410000 */
[----:B------:R-:W-:-:S02]  /*3790*/  FFMA.FTZ R133, R116, R134, R133 ;  /* 0x0000008674857223 */ /* 0x000fc40000010085 */
[----:B------:R-:W-:Y:S02]  /*37a0*/  FFMA.FTZ R118, R118, R128, R145 ;  /* 0x0000008076767223 */ /* 0x000fe40000010091 */
[----:B------:R-:W-:Y:S02]  /*37b0*/  FFMA.FTZ R143, R120, R124, R143 ;  /* 0x0000007c788f7223 */ /* 0x000fe4000001008f */
[----:B------:R-:W-:Y:S02]  /*37c0*/  FFMA.FTZ R119, R117, R140, R119 ;  /* 0x0000008c75777223 */ /* 0x000fe40000010077 */
[----:B------:R-:W-:Y:S02]  /*37d0*/  FFMA.FTZ R125, R18, R142, R125 ;  /* 0x0000008e127d7223 */ /* 0x000fe4000001007d */
[----:B------:R-:W-:Y:S02]  /*37e0*/  FFMA.FTZ R130, R115, R130, R113 ;  /* 0x0000008273827223 */ /* 0x000fe40000010071 */
[----:B-1----:R-:W-:Y:S01]  /*37f0*/  @!P1 FADD.FTZ R131, R131, R156 ;  /* 0x0000009c83839221 */ /* 0x002fe20000010000 */
[----:B------:R-:W-:Y:S01]  /*3800*/  ISETP.GT.AND P1, PT, R53, 0x17, PT ;  /* 0x000000173500780c */ /* 0x000fe20003f24270 */
[----:B------:R-:W-:-:S02]  /*3810*/  FADD.FTZ R91, R150, R91 ;  /* 0x0000005b965b7221 */ /* 0x000fc40000010000 */
[----:B------:R-:W-:Y:S01]  /*3820*/  FADD.FTZ R94, R141, R94 ;  /* 0x0000005e8d5e7221 */ /* 0x000fe20000010000 */
[----:B------:R-:W1:Y:S01]  /*3830*/  SHFL.DOWN PT, R156, R131, 0x4, 0x1f ;  /* 0x08801f00839c7f89 */ /* 0x000e6200000e0000 */
[----:B------:R-:W-:Y:S02]  /*3840*/  FADD.FTZ R93, R146, R93 ;  /* 0x0000005d925d7221 */ /* 0x000fe40000010000 */
[----:B------:R-:W-:Y:S02]  /*3850*/  FADD.FTZ R102, R133, R102 ;  /* 0x0000006685667221 */ /* 0x000fe40000010000 */
[----:B0-----:R-:W-:Y:S02]  /*3860*/  @!P0 FADD.FTZ R129, R129, R158 ;  /* 0x0000009e81818221 */ /* 0x001fe40000010000 */
        /* <DEDUP_REMOVED lines=10> */
[----:B-1----:R-:W-:Y:S01]  /*3910*/  @!P0 FADD.FTZ R131, R131, R156 ;  /* 0x0000009c83838221 */ /* 0x002fe20000010000 */
[----:B------:R-:W-:Y:S01]  /*3920*/  ISETP.GT.AND P0, PT, R53, 0xf, PT ;  /* 0x0000000f3500780c */ /* 0x000fe20003f04270 */
[----:B------:R-:W-:-:S03]  /*3930*/  FADD.FTZ R111, R130, R111 ;  /* 0x0000006f826f7221 */ /* 0x000fc60000010000 */
[----:B------:R-:W1:Y:S01]  /*3940*/  SHFL.DOWN PT, R156, R131, 0x8, 0x1f ;  /* 0x09001f00839c7f89 */ /* 0x000e6200000e0000 */
[----:B0-----:R-:W-:-:S05]  /*3950*/  @!P1 FADD.FTZ R129, R129, R158 ;  /* 0x0000009e81819221 */ /* 0x001fca0000010000 */
[----:B------:R-:W0:Y:S01]  /*3960*/  SHFL.DOWN PT, R158, R129, 0x10, 0x1f ;  /* 0x0a001f00819e7f89 */ /* 0x000e2200000e0000 */
[----:B-1----:R-:W-:Y:S01]  /*3970*/  @!P1 FADD.FTZ R131, R131, R156 ;  /* 0x0000009c83839221 */ /* 0x002fe20000010000 */
[----:B------:R-:W-:-:S04]  /*3980*/  ISETP.NE.AND P1, PT, R53, RZ, PT ;  /* 0x000000ff3500720c */ /* 0x000fc80003f25270 */
[----:B------:R-:W1:Y:S01]  /*3990*/  SHFL.DOWN PT, R156, R131, 0x10, 0x1f ;  /* 0x0a001f00839c7f89 */ /* 0x000e6200000e0000 */
[----:B0-----:R-:W-:-:S05]  /*39a0*/  @!P0 FADD.FTZ R129, R129, R158 ;  /* 0x0000009e81818221 */ /* 0x001fca0000010000 */
[----:B------:R-:W-:Y:S01]  /*39b0*/  MOV R17, R129 ;  /* 0x0000008100117202 */ /* 0x000fe20000000f00 */
[----:B-1----:R-:W-:-:S05]  /*39c0*/  @!P0 FADD.FTZ R131, R131, R156 ;  /* 0x0000009c83838221 */ /* 0x002fca0000010000 */
        /* <DEDUP_REMOVED lines=11> */
.L_x_6726:
[----:B0-----:R-:W-:Y:S05]  /*3a80*/  BSYNC B0 ;  /* 0x0000000000007941 */ /* 0x001fea0003800000 */
.L_x_6725:
[----:B------:R-:W-:Y:S01]  /*3a90*/  MOV R16, c[0x0][0x1c0] ;  /* 0x0000700000107a02 */ /* 0x000fe20000000f00 */
[----:B------:R-:W-:Y:S01]  /*3aa0*/  UIADD3 UR4, UR4, 0x8, URZ ;  /* 0x0000000804047890 */ /* 0x000fe2000fffe03f */
[----:B------:R-:W-:Y:S02]  /*3ab0*/  MOV R17, c[0x0][0x1c4] ;  /* 0x0000710000117a02 */ /* 0x000fe40000000f00 */
[----:B------:R-:W-:Y:S02]  /*3ac0*/  LEA R108, P0, R16, R108, 0x2 ;  /* 0x0000006c106c7211 */ /* 0x000fe400078010ff */
[----:B------:R-:W-:-:S02]  /*3ad0*/  IADD3 R147, R147, 0x1, RZ ;  /* 0x0000000193937810 */ /* 0x000fc40007ffe0ff */
[----:B------:R-:W-:Y:S01]  /*3ae0*/  LEA.HI.X R107, R16, R107, R17, 0x2, P0 ;  /* 0x0000006b106b7211 */ /* 0x000fe200000f1411 */
[----:B------:R-:W-:Y:S01]  /*3af0*/  IMAD.MOV.U32 R16, RZ, RZ, c[0x0][0x1a0] ;  /* 0x00006800ff107624 */ /* 0x000fe200078e00ff */
[----:B------:R-:W-:Y:S02]  /*3b00*/  ISETP.GE.AND P0, PT, R147, c[0x0][0x16c], PT ;  /* 0x00005b0093007a0c */ /* 0x000fe40003f06270 */
[----:B------:R-:W-:Y:S02]  /*3b10*/  MOV R18, c[0x0][0x188] ;  /* 0x0000620000127a02 */ /* 0x000fe40000000f00 */
[----:B------:R-:W-:Y:S02]  /*3b20*/  IADD3 R20, P3, R20, 0x8, RZ ;  /* 0x0000000814147810 */ /* 0x000fe40007f7e0ff */
[----:B------:R-:W-:Y:S02]  /*3b30*/  MOV R17, c[0x0][0x1a4] ;  /* 0x0000690000117a02 */ /* 0x000fe40000000f00 */
[----:B------:R-:W-:-:S02]  /*3b40*/  MOV R113, c[0x0][0x18c] ;  /* 0x0000630000717a02 */ /* 0x000fc40000000f00 */
[----:B------:R-:W-:Y:S02]  /*3b50*/  LEA R85, P1, R16, R85, 0x2 ;  /* 0x0000005510557211 */ /* 0x000fe400078210ff */
[----:B------:R-:W-:Y:S02]  /*3b60*/  LEA R87, P2, R18, R87, 0x2 ;  /* 0x0000005712577211 */ /* 0x000fe400078410ff */
[----:B------:R-:W-:Y:S02]  /*3b70*/  LEA.HI.X R19, R16, R19, R17, 0x2, P1 ;  /* 0x0000001310137211 */ /* 0x000fe400008f1411 */
[----:B------:R-:W-:Y:S02]  /*3b80*/  LEA.HI.X R100, R18, R100, R113, 0x2, P2 ;  /* 0x0000006412647211 */ /* 0x000fe400010f1471 */
[----:B------:R-:W-:Y:S02]  /*3b90*/  IADD3 R106, R106, 0x4, RZ ;  /* 0x000000046a6a7810 */ /* 0x000fe40007ffe0ff */
[----:B------:R-:W-:-:S02]  /*3ba0*/  IADD3 R105, R105, 0x1, RZ ;  /* 0x0000000169697810 */ /* 0x000fc40007ffe0ff */
[----:B------:R-:W-:Y:S01]  /*3bb0*/  IADD3.X R109, RZ, R109, RZ, P3, !PT ;  /* 0x0000006dff6d7210 */ /* 0x000fe20001ffe4ff */
[----:B------:R-:W-:Y:S01]  /*3bc0*/  @P0 CALL.REL.NOINC `(.L_x_6722) ;  /* 0x0000001000000944 */ /* 0x000fe20003c00000 */
[----:B------:R-:W-:Y:S05]  /*3bd0*/  BRA `(.L_x_6727) ;  /* 0xffffec0000007947 */ /* 0x000fea000383ffff */
.L_x_6722:
[----:B------:R-:W-:Y:S01]  /*3be0*/  BAR.SYNC.DEFER_BLOCKING 0x0 ;  /* 0x0000000000007b1d */ /* 0x000fe20000010000 */
[----:B------:R-:W-:Y:S02]  /*3bf0*/  IADD3 R0, -R39, c[0x0][0x168], RZ ;  /* 0x00005a0027007a10 */ /* 0x000fe40007ffe1ff */
[----:B------:R-:W-:Y:S02]  /*3c00*/  PRMT R17, RZ, 0x7610, R17 ;  /* 0x00007610ff117816 */ /* 0x000fe40000000011 */
[-C--:B------:R-:W-:Y:S02]  /*3c10*/  ISETP.GE.AND P6, PT, R49, R0.reuse, PT ;  /* 0x000000003100720c */ /* 0x080fe40003fc6270 */
[-C--:B------:R-:W-:Y:S02]  /*3c20*/  ISETP.GE.AND P5, PT, R46, R0.reuse, PT ;  /* 0x000000002e00720c */ /* 0x080fe40003fa6270 */
[----:B------:R-:W-:-:S02]  /*3c30*/  ISETP.GE.AND P4, PT, R45, R0, PT ;  /* 0x000000002d00720c */ /* 0x000fc40003f86270 */
[-C--:B------:R-:W-:Y:S02]  /*3c40*/  ISETP.GE.AND P3, PT, R44, R0.reuse, PT ;  /* 0x000000002c00720c */ /* 0x080fe40003f66270 */
[-C--:B------:R-:W-:Y:S02]  /*3c50*/  ISETP.GE.AND P2, PT, R43, R0.reuse, PT ;  /* 0x000000002b00720c */ /* 0x080fe40003f46270 */
[-C--:B------:R-:W-:Y:S02]  /*3c60*/  ISETP.GE.AND P1, PT, R42, R0.reuse, PT ;  /* 0x000000002a00720c */ /* 0x080fe40003f26270 */
[-C--:B------:R-:W-:Y:S02]  /*3c70*/  ISETP.GE.AND P0, PT, R41, R0.reuse, PT ;  /* 0x000000002900720c */ /* 0x080fe40003f06270 */
[----:B------:R-:W-:Y:S02]  /*3c80*/  PRMT R16, RZ, 0x7610, R16 ;  /* 0x00007610ff107816 */ /* 0x000fe40000000010 */
[----:B------:R-:W-:Y:S01]  /*3c90*/  PRMT R19, RZ, 0x7610, R19 ;  /* 0x00007610ff137816 */ /* 0x000fe20000000013 */
[----:B------:R-:W2:Y:S01]  /*3ca0*/  @!P6 LDG.E.U16 R17, [R2.64] ;  /* 0x000000060211e981 */ /* 0x000ea2000c1e1500 */
[----:B------:R-:W-:-:S02]  /*3cb0*/  ISETP.GE.AND P6, PT, R40, R0, PT ;  /* 0x000000002800720c */ /* 0x000fc40003fc6270 */
[----:B------:R-:W-:Y:S01]  /*3cc0*/  PRMT R18, RZ, 0x7610, R18 ;  /* 0x00007610ff127816 */ /* 0x000fe20000000012 */
[----:B------:R-:W3:Y:S01]  /*3cd0*/  @!P5 LDG.E.U16 R16, [R2.64+0x40] ;  /* 0x000040060210d981 */ /* 0x000ee2000c1e1500 */
[----:B------:R-:W-:Y:S02]  /*3ce0*/  PRMT R23, RZ, 0x7610, R23 ;  /* 0x00007610ff177816 */ /* 0x000fe40000000017 */
[----:B------:R-:W-:Y:S01]  /*3cf0*/  PRMT R20, RZ, 0x7610, R20 ;  /* 0x00007610ff147816 */ /* 0x000fe20000000014 */
[----:B------:R-:W4:Y:S01]  /*3d00*/  @!P4 LDG.E.U16 R19, [R2.64+0x80] ;  /* 0x000080060213c981 */ /* 0x000f22000c1e1500 */
[----:B------:R-:W-:Y:S02]  /*3d10*/  PRMT R25, RZ, 0x7610, R25 ;  /* 0x00007610ff197816 */ /* 0x000fe40000000019 */
        /* <DEDUP_REMOVED lines=9> */
[----:B------:R-:W-:-:S04]  /*3db0*/  F2FP.BF16.PACK_AB R89, R89, R92 ;  /* 0x0000005c5959723e */ /* 0x000fc800000010ff */
[----:B------:R-:W-:Y:S01]  /*3dc0*/  PRMT R26, R89, 0x7632, R26 ;  /* 0x00007632591a7816 */ /* 0x000fe2000000001a */
[----:B------:R-:W-:Y:S01]  /*3dd0*/  IMAD R72, R70, c[0x0][0x2e0], RZ ;  /* 0x0000b80046487a24 */ /* 0x000fe200078e02ff */
[----:B------:R-:W-:Y:S01]  /*3de0*/  BSSY B0, `(.L_x_6728) ;  /* 0x000008a000007945 */ /* 0x000fe20003800000 */
[----:B--2---:R-:W-:Y:S04]  /*3df0*/  STS.U16 [R36], R17 ;  /* 0x0000001124007388 */ /* 0x004fe80000000400 */
        /* <DEDUP_REMOVED lines=8> */
[----:B------:R-:W0:Y:S04]  /*3e80*/  LDS.U16 R2, [R28+0x2] ;  /* 0x000002001c027984 */ /* 0x000e280000000400 */
[----:B------:R-:W1:Y:S04]  /*3e90*/  LDS.U16 R24, [R28] ;  /* 0x000000001c187984 */ /* 0x000e680000000400 */
[----:B------:R-:W-:Y:S04]  /*3ea0*/  LDS.U16 R18, [R28+0xc] ;  /* 0x00000c001c127984 */ /* 0x000fe80000000400 */
[----:B------:R-:W-:Y:S01]  /*3eb0*/  LDS.U16 R19, [R28+0xe] ;  /* 0x00000e001c137984 */ /* 0x000fe20000000400 */
[----:B0-----:R-:W-:-:S03]  /*3ec0*/  PRMT R17, RZ, 0x5410, R2 ;  /* 0x00005410ff117816 */ /* 0x001fc60000000002 */
[----:B------:R-:W-:Y:S01]  /*3ed0*/  LDS.U16 R2, [R28+0x6] ;  /* 0x000006001c027984 */ /* 0x000fe20000000400 */
[----:B-1----:R-:W-:Y:S01]  /*3ee0*/  PRMT R3, RZ, 0x5410, R24 ;  /* 0x00005410ff037816 */ /* 0x002fe20000000018 */
[----:B------:R-:W-:-:S04]  /*3ef0*/  FADD.FTZ R17, R17, R68 ;  /* 0x0000004411117221 */ /* 0x000fc80000010000 */
[----:B------:R-:W-:Y:S01]  /*3f00*/  FADD.FTZ R16, R3, R68 ;  /* 0x0000004403107221 */ /* 0x000fe20000010000 */
[----:B------:R-:W-:Y:S01]  /*3f10*/  FSETP.GTU.FTZ.AND P3, PT, R17, 20, PT ;  /* 0x41a000001100780b */ /* 0x000fe20003f7c000 */
[----:B------:R-:W0:Y:S03]  /*3f20*/  LDS.U16 R3, [R28+0x4] ;  /* 0x000004001c037984 */ /* 0x000e260000000400 */
[----:B------:R-:W-:-:S09]  /*3f30*/  FSETP.GTU.FTZ.AND P0, PT, R16, 20, PT ;  /* 0x41a000001000780b */ /* 0x000fd20003f1c000 */
[----:B------:R-:W-:Y:S02]  /*3f40*/  @!P3 FMUL.FTZ R23, R17, -1.4426950216293334961 ;  /* 0xbfb8aa3b1117b820 */ /* 0x000fe40000410000 */
[----:B------:R-:W1:Y:S02]  /*3f50*/  LDS.U16 R17, [R28+0xa] ;  /* 0x00000a001c117984 */ /* 0x000e640000000400 */
[----:B------:R-:W-:Y:S02]  /*3f60*/  @!P0 FMUL.FTZ R20, R16, -1.4426950216293334961 ;  /* 0xbfb8aa3b10148820 */ /* 0x000fe40000410000 */
[----:B------:R-:W-:Y:S01]  /*3f70*/  @!P3 MUFU.EX2 R23, R23 ;  /* 0x000000170017b308 */ /* 0x000fe20000000800 */
[----:B------:R-:W2:Y:S04]  /*3f80*/  LDS.U16 R16, [R28+0x8] ;  /* 0x000008001c107984 */ /* 0x000ea80000000400 */
[----:B------:R-:W-:Y:S06]  /*3f90*/  BAR.SYNC.DEFER_BLOCKING 0x0 ;  /* 0x0000000000007b1d */ /* 0x000fec0000010000 */
[----:B------:R-:W3:Y:S02]  /*3fa0*/  @!P0 MUFU.EX2 R20, R20 ;  /* 0x0000001400148308 */ /* 0x000ee40000000800 */
[----:B---3--:R-:W-:-:S06]  /*3fb0*/  @!P0 FADD.FTZ R22, R20, 1 ;  /* 0x3f80000014168421 */ /* 0x008fcc0000010000 */
[----:B------:R-:W3:Y:S01]  /*3fc0*/  @!P0 MUFU.RCP R22, R22 ;  /* 0x0000001600168308 */ /* 0x000ee20000001000 */
[----:B0-----:R-:W-:Y:S02]  /*3fd0*/  PRMT R25, RZ, 0x5410, R3 ;  /* 0x00005410ff197816 */ /* 0x001fe40000000003 */
[----:B-1----:R-:W-:-:S03]  /*3fe0*/  PRMT R17, RZ, 0x5410, R17 ;  /* 0x00005410ff117816 */ /* 0x002fc60000000011 */
[----:B------:R-:W-:-:S05]  /*3ff0*/  FADD.FTZ R24, R25, R68 ;  /* 0x0000004419187221 */ /* 0x000fca0000010000 */
[----:B------:R-:W-:Y:S01]  /*4000*/  FSETP.GTU.FTZ.AND P1, PT, R24, 20, PT ;  /* 0x41a000001800780b */ /* 0x000fe20003f3c000 */
[----:B---3--:R-:W-:Y:S02]  /*4010*/  @!P0 FMUL.FTZ R111, R111, R22 ;  /* 0x000000166f6f8220 */ /* 0x008fe40000410000 */
[----:B------:R-:W-:Y:S02]  /*4020*/  FADD.FTZ R22, R17, R68 ;  /* 0x0000004411167221 */ /* 0x000fe40000010000 */
[----:B------:R-:W-:-:S03]  /*4030*/  @!P3 FADD.FTZ R3, R23, 1 ;  /* 0x3f8000001703b421 */ /* 0x000fc60000010000 */
[----:B------:R-:W-:Y:S01]  /*4040*/  FSETP.GTU.FTZ.AND P5, PT, R22, 20, PT ;  /* 0x41a000001600780b */ /* 0x000fe20003fbc000 */
[----:B------:R0:W1:Y:S01]  /*4050*/  @!P3 MUFU.RCP R25, R3 ;  /* 0x000000030019b308 */ /* 0x0000620000001000 */
[----:B------:R-:W-:Y:S02]  /*4060*/  ISETP.NE.AND P0, PT, R60, RZ, PT ;  /* 0x000000ff3c00720c */ /* 0x000fe40003f05270 */
[----:B------:R-:W-:Y:S02]  /*4070*/  PRMT R17, RZ, 0x5410, R18 ;  /* 0x00005410ff117816 */ /* 0x000fe40000000012 */
[----:B0-----:R-:W-:Y:S01]  /*4080*/  PRMT R3, RZ, 0x5410, R2 ;  /* 0x00005410ff037816 */ /* 0x001fe20000000002 */
[----:B------:R-:W-:Y:S01]  /*4090*/  @!P1 FMUL.FTZ R2, R24, -1.4426950216293334961 ;  /* 0xbfb8aa3b18029820 */ /* 0x000fe20000410000 */
[----:B------:R-:W-:-:S05]  /*40a0*/  PRMT R24, R95, 0x7632, R24 ;  /* 0x000076325f187816 */ /* 0x000fca0000000018 */
[----:B------:R-:W-:Y:S01]  /*40b0*/  @!P5 FMUL.FTZ R18, R22, -1.4426950216293334961 ;  /* 0xbfb8aa3b1612d820 */ /* 0x000fe20000410000 */
[----:B------:R-:W-:Y:S01]  /*40c0*/  PRMT R22, R93, 0x7632, R22 ;  /* 0x000076325d167816 */ /* 0x000fe20000000016 */
[----:B------:R0:W-:Y:S01]  /*40d0*/  STS.U16 [R28+0x2], R24 ;  /* 0x000002181c007388 */ /* 0x0001e20000000400 */
[----:B------:R-:W-:Y:S02]  /*40e0*/  FADD.FTZ R20, R3, R68 ;  /* 0x0000004403147221 */ /* 0x000fe40000010000 */
[----:B-1----:R-:W-:Y:S01]  /*40f0*/  @!P3 FMUL.FTZ R110, R110, R25 ;  /* 0x000000196e6eb220 */ /* 0x002fe20000410000 */
[----:B------:R-:W-:Y:S01]  /*4100*/  STS.U16 [R28], R95 ;  /* 0x0000005f1c007388 */ /* 0x000fe20000000400 */
[----:B0-----:R-:W-:-:S03]  /*4110*/  PRMT R24, R91, 0x7632, R24 ;  /* 0x000076325b187816 */ /* 0x001fc60000000018 */
[----:B------:R-:W-:Y:S01]  /*4120*/  STS.U16 [R28+0x4], R93 ;  /* 0x0000045d1c007388 */ /* 0x000fe20000000400 */
[----:B------:R-:W-:-:S03]  /*4130*/  FSETP.GTU.FTZ.AND P2, PT, R20, 20, PT ;  /* 0x41a000001400780b */ /* 0x000fc60003f5c000 */
        /* <DEDUP_REMOVED lines=13> */
[----:B------:R-:W-:Y:S01]  /*4210*/  LDS.U16 R83, [R29+0x1c0] ;  /* 0x0001c0001d537984 */ /* 0x000fe20000000400 */
[----:B--2---:R-:W-:-:S03]  /*4220*/  PRMT R3, RZ, 0x5410, R16 ;  /* 0x00005410ff037816 */ /* 0x004fc60000000010 */
[----:B------:R-:W-:Y:S04]  /*4230*/  @!P0 STS [0x210], R0 ;  /* 0x00021000ff008388 */ /* 0x000fe80000000800 */
[----:B------:R-:W-:Y:S01]  /*4240*/  BAR.SYNC.DEFER_BLOCKING 0x0 ;  /* 0x0000000000007b1d */ /* 0x000fe20000010000 */
[--C-:B------:R-:W-:Y:S01]  /*4250*/  FADD.FTZ R16, R3, R68.reuse ;  /* 0x0000004403107221 */ /* 0x100fe20000010000 */
[----:B------:R-:W-:Y:S01]  /*4260*/  PRMT R19, RZ, 0x5410, R19 ;  /* 0x00005410ff137816 */ /* 0x000fe20000000013 */
[----:B------:R-:W-:Y:S02]  /*4270*/  @!P2 FMUL.FTZ R3, R20, -1.4426950216293334961 ;  /* 0xbfb8aa3b1403a820 */ /* 0x000fe40000410000 */
[--C-:B------:R-:W-:Y:S01]  /*4280*/  FADD.FTZ R20, R17, R68.reuse ;  /* 0x0000004411147221 */ /* 0x100fe20000010000 */
[----:B------:R-:W-:Y:S01]  /*4290*/  FSETP.GTU.FTZ.AND P6, PT, R16, 20, PT ;  /* 0x41a000001000780b */ /* 0x000fe20003fdc000 */
[----:B------:R-:W-:-:S03]  /*42a0*/  FADD.FTZ R23, R19, R68 ;  /* 0x0000004413177221 */ /* 0x000fc60000010000 */
[----:B------:R-:W-:Y:S02]  /*42b0*/  FSETP.GTU.FTZ.AND P3, PT, R20, 20, PT ;  /* 0x41a000001400780b */ /* 0x000fe40003f7c000 */
[----:B------:R-:W-:Y:S01]  /*42c0*/  FSETP.GTU.FTZ.AND P4, PT, R23, 20, PT ;  /* 0x41a000001700780b */ /* 0x000fe20003f9c000 */
[----:B------:R-:W-:Y:S06]  /*42d0*/  @!P2 MUFU.EX2 R3, R3 ;  /* 0x000000030003a308 */ /* 0x000fec0000000800 */
[----:B------:R-:W-:Y:S02]  /*42e0*/  @!P6 FMUL.FTZ R16, R16, -1.4426950216293334961 ;  /* 0xbfb8aa3b1010e820 */ /* 0x000fe40000410000 */
[----:B------:R-:W1:Y:S01]  /*42f0*/  @!P5 MUFU.EX2 R18, R18 ;  /* 0x000000120012d308 */ /* 0x000e620000000800 */
[----:B------:R-:W2:Y:S07]  /*4300*/  LDS R24, [0x210] ;  /* 0x00021000ff187984 */ /* 0x000eae0000000800 */
[----:B------:R-:W3:Y:S08]  /*4310*/  @!P1 MUFU.EX2 R2, R2 ;  /* 0x0000000200029308 */ /* 0x000ef00000000800 */
[----:B------:R4:W5:Y:S02]  /*4320*/  @!P6 MUFU.EX2 R17, R16 ;  /* 0x000000100011e308 */ /* 0x0009640000000800 */
[----:B----4-:R-:W-:-:S02]  /*4330*/  @!P3 FMUL.FTZ R16, R20, -1.4426950216293334961 ;  /* 0xbfb8aa3b1410b820 */ /* 0x010fc40000410000 */
[----:B------:R-:W-:-:S06]  /*4340*/  @!P4 FMUL.FTZ R20, R23, -1.4426950216293334961 ;  /* 0xbfb8aa3b1714c820 */ /* 0x000fcc0000410000 */
[----:B------:R-:W4:Y:S01]  /*4350*/  @!P4 MUFU.EX2 R20, R20 ;  /* 0x000000140014c308 */ /* 0x000f220000000800 */
[----:B-1----:R-:W-:Y:S02]  /*4360*/  @!P5 FADD.FTZ R18, R18, 1 ;  /* 0x3f8000001212d421 */ /* 0x002fe40000010000 */
[----:B---3--:R-:W-:-:S05]  /*4370*/  @!P1 FADD.FTZ R2, R2, 1 ;  /* 0x3f80000002029421 */ /* 0x008fca0000010000 */
[----:B------:R1:W3:Y:S01]  /*4380*/  @!P3 MUFU.EX2 R19, R16 ;  /* 0x000000100013b308 */ /* 0x0002e20000000800 */
[----:B-----5:R-:W-:Y:S02]  /*4390*/  @!P6 FADD.FTZ R17, R17, 1 ;  /* 0x3f8000001111e421 */ /* 0x020fe40000010000 */
[----:B-1----:R-:W-:-:S05]  /*43a0*/  @!P2 FADD.FTZ R16, R3, 1 ;  /* 0x3f8000000310a421 */ /* 0x002fca0000010000 */
[----:B------:R-:W1:Y:S01]  /*43b0*/  @!P5 MUFU.RCP R85, R18 ;  /* 0x000000120055d308 */ /* 0x000e620000001000 */
[----:B0-----:R-:W-:Y:S02]  /*43c0*/  IMAD R26, R66, c[0x0][0x2d8], RZ ;  /* 0x0000b600421a7a24 */ /* 0x001fe400078e02ff */
[----:B----4-:R-:W-:-:S05]  /*43d0*/  @!P4 FADD.FTZ R20, R20, 1 ;  /* 0x3f8000001414c421 */ /* 0x010fca0000010000 */
[----:B------:R0:W4:Y:S01]  /*43e0*/  @!P1 MUFU.RCP R23, R2 ;  /* 0x0000000200179308 */ /* 0x0001220000001000 */
[----:B------:R-:W-:-:S07]  /*43f0*/  IMAD R87, R67, c[0x0][0x2dc], R26 ;  /* 0x0000b70043577a24 */ /* 0x000fce00078e021a */
[----:B------:R-:W5:Y:S01]  /*4400*/  @!P2 MUFU.RCP R16, R16 ;  /* 0x000000100010a308 */ /* 0x000f620000001000 */
[----:B0-----:R-:W-:-:S07]  /*4410*/  IMAD.WIDE.U32 R2, R67, c[0x0][0x2d8], RZ ;  /* 0x0000b60043027a25 */ /* 0x001fce00078e00ff */
[----:B------:R-:W0:Y:S01]  /*4420*/  @!P6 MUFU.RCP R22, R17 ;  /* 0x000000110016e308 */ /* 0x000e220000001000 */
[----:B---3--:R-:W-:Y:S01]  /*4430*/  @!P3 FADD.FTZ R19, R19, 1 ;  /* 0x3f8000001313b421 */ /* 0x008fe20000010000 */
[----:B------:R-:W-:-:S06]  /*4440*/  IADD3 R3, R3, R87, RZ ;  /* 0x0000005703037210 */ /* 0x000fcc0007ffe0ff */
[----:B------:R-:W3:Y:S01]  /*4450*/  @!P4 MUFU.RCP R17, R20 ;  /* 0x000000140011c308 */ /* 0x000ee20000001000 */
[----:B-1----:R-:W-:Y:S01]  /*4460*/  @!P5 FMUL.FTZ R102, R102, R85 ;  /* 0x000000556666d220 */ /* 0x002fe20000410000 */
[----:B--2---:R-:W-:Y:S01]  /*4470*/  ISETP.GE.AND P5, PT, R49, R24, PT ;  /* 0x000000183100720c */ /* 0x004fe20003fa6270 */
[----:B------:R-:W-:-:S05]  /*4480*/  IMAD.WIDE.U32 R2, R71, c[0x0][0x2e0], R2 ;  /* 0x0000b80047027a25 */ /* 0x000fca00078e0002 */
[----:B------:R-:W1:Y:S01]  /*4490*/  @!P3 MUFU.RCP R26, R19 ;  /* 0x00000013001ab308 */ /* 0x000e620000001000 */
[----:B----4-:R-:W-:Y:S02]  /*44a0*/  @!P1 FMUL.FTZ R112, R112, R23 ;  /* 0x0000001770709220 */ /* 0x010fe40000410000 */
[----:B------:R-:W-:Y:S02]  /*44b0*/  IMAD R23, R71, c[0x0][0x2e4], R72 ;  /* 0x0000b90047177a24 */ /* 0x000fe400078e0248 */
[----:B-----5:R-:W-:Y:S01]  /*44c0*/  @!P2 FMUL.FTZ R21, R21, R16 ;  /* 0x000000101515a220 */ /* 0x020fe20000410000 */
[----:B------:R-:W-:Y:S01]  /*44d0*/  IADD3 R72, P2, R37, -0x1c0, RZ ;  /* 0xfffffe4025487810 */ /* 0x000fe20007f5e0ff */
[----:B0-----:R-:W-:Y:S01]  /*44e0*/  @!P6 FMUL.FTZ R101, R101, R22 ;  /* 0x000000166565e220 */ /* 0x001fe20000410000 */
[----:B------:R-:W-:Y:S02]  /*44f0*/  IADD3 R18, P1, R99, R2, RZ ;  /* 0x0000000263127210 */ /* 0x000fe40007f3e0ff */
[----:B------:R-:W-:-:S02]  /*4500*/  IADD3.X R38, R38, -0x1, RZ, P2, !PT ;  /* 0xffffffff26267810 */ /* 0x000fc400017fe4ff */
[----:B------:R-:W-:Y:S01]  /*4510*/  IADD3 R16, P6, R72, c[0x0][0x330], RZ ;  /* 0x0000cc0048107a10 */ /* 0x000fe20007fde0ff */
[----:B---3--:R-:W-:Y:S01]  /*4520*/  @!P4 FMUL.FTZ R104, R104, R17 ;  /* 0x000000116868c220 */ /* 0x008fe20000410000 */
[----:B------:R-:W-:Y:S02]  /*4530*/  IADD3.X R23, R97, R23, R3, P1, !PT ;  /* 0x0000001761177210 */ /* 0x000fe40000ffe403 */
[----:B------:R-:W-:Y:S02]  /*4540*/  IADD3 R2, P1, R49, R39, RZ ;  /* 0x0000002731027210 */ /* 0x000fe40007f3e0ff */
[----:B------:R-:W-:Y:S02]  /*4550*/  IADD3.X R17, R38, c[0x0][0x334], RZ, P6, !PT ;  /* 0x0000cd0026117a10 */ /* 0x000fe400037fe4ff */
[----:B------:R-:W-:Y:S01]  /*4560*/  LEA R16, P6, R18, R16, 0x1 ;  /* 0x0000001012107211 */ /* 0x000fe200078c08ff */
[----:B-1----:R-:W-:Y:S01]  /*4570*/  @!P3 FMUL.FTZ R103, R103, R26 ;  /* 0x0000001a6767b220 */ /* 0x002fe20000410000 */
[----:B------:R-:W-:-:S02]  /*4580*/  LEA.HI.X.SX32 R3, R39, R48, 0x1, P1 ;  /* 0x0000003027037211 */ /* 0x000fc400008f0eff */
[-C--:B------:R-:W-:Y:S02]  /*4590*/  ISETP.GE.AND P4, PT, R45, R24.reuse, PT ;  /* 0x000000182d00720c */ /* 0x080fe40003f86270 */
[-C--:B------:R-:W-:Y:S02]  /*45a0*/  ISETP.GE.AND P3, PT, R44, R24.reuse, PT ;  /* 0x000000182c00720c */ /* 0x080fe40003f66270 */
[-C--:B------:R-:W-:Y:S02]  /*45b0*/  ISETP.GE.AND P2, PT, R43, R24.reuse, PT ;  /* 0x000000182b00720c */ /* 0x080fe40003f46270 */
[----:B------:R-:W-:Y:S02]  /*45c0*/  ISETP.GE.AND P1, PT, R42, R24, PT ;  /* 0x000000182a00720c */ /* 0x000fe40003f26270 */
[----:B------:R-:W-:Y:S01]  /*45d0*/  LEA.HI.X R17, R18, R17, R23, 0x1, P6 ;  /* 0x0000001112117211 */ /* 0x000fe200030f0c17 */
        /* <DEDUP_REMOVED lines=10> */
.L_x_6729:
[----:B------:R-:W-:Y:S05]  /*4680*/  BSYNC B0 ;  /* 0x0000000000007941 */ /* 0x000fea0003800000 */
.L_x_6728:
        /* <DEDUP_REMOVED lines=12> */
[----:B0-----:R-:W-:Y:S01]  /*4750*/  PRMT R22, R18, 0x7632, R22 ;  /* 0x0000763212167816 */ /* 0x001fe20000000016 */
[----:B------:R-:W-:Y:S01]  /*4760*/  FADD.FTZ R111, R111, R110 ;  /* 0x0000006e6f6f7221 */ /* 0x000fe20000010000 */
[----:B------:R-:W-:Y:S01]  /*4770*/  F2FP.BF16.PACK_AB R18, R104, R103 ;  /* 0x000000676812723e */ /* 0x000fe200000010ff */
[----:B------:R-:W-:Y:S01]  /*4780*/  @!P6 STG.E.U16 [R16.64+0x140], R81 ;  /* 0x000140511000e986 */ /* 0x000fe2000c101506 */
[----:B------:R-:W-:Y:S01]  /*4790*/  PRMT R24, R19, 0x7632, R24 ;  /* 0x0000763213187816 */ /* 0x000fe20000000018 */
[----:B------:R-:W-:-:S02]  /*47a0*/  FADD.FTZ R112, R111, R112 ;  /* 0x000000706f707221 */ /* 0x000fc40000010000 */
[----:B------:R-:W-:Y:S02]  /*47b0*/  @!P5 STG.E.U16 [R16.64], R27 ;  /* 0x0000001b1000d986 */ /* 0x000fe4000c101506 */
[----:B------:R-:W-:Y:S02]  /*47c0*/  FADD.FTZ R112, R112, R21 ;  /* 0x0000001570707221 */ /* 0x000fe40000010000 */
[----:B------:R0:W-:Y:S04]  /*47d0*/  @!P4 STG.E.U16 [R16.64+0x180], R83 ;  /* 0x000180531000c986 */ /* 0x0001e8000c101506 */
[----:B------:R-:W-:Y:S01]  /*47e0*/  BAR.SYNC.DEFER_BLOCKING 0x0 ;  /* 0x0000000000007b1d */ /* 0x000fe20000010000 */
[----:B0-----:R-:W-:Y:S01]  /*47f0*/  F2FP.BF16.PACK_AB R17, R102, R101 ;  /* 0x000000656611723e */ /* 0x001fe200000010ff */
[----:B------:R-:W-:Y:S01]  /*4800*/  FADD.FTZ R101, R112, R101 ;  /* 0x0000006570657221 */ /* 0x000fe20000010000 */
[----:B------:R-:W-:-:S02]  /*4810*/  PRMT R16, R18, 0x7632, R16 ;  /* 0x0000763212107816 */ /* 0x000fc40000000010 */
[----:B------:R-:W-:Y:S01]  /*4820*/  PRMT R26, R17, 0x7632, R26 ;  /* 0x00007632111a7816 */ /* 0x000fe2000000001a */
[----:B------:R-:W-:-:S04]  /*4830*/  FADD.FTZ R102, R101, R102 ;  /* 0x0000006665667221 */ /* 0x000fc80000010000 */
[----:B------:R-:W-:-:S04]  /*4840*/  FADD.FTZ R103, R102, R103 ;  /* 0x0000006766677221 */ /* 0x000fc80000010000 */
[----:B------:R-:W-:Y:S01]  /*4850*/  FADD.FTZ R62, R103, R104 ;  /* 0x00000068673e7221 */ /* 0x000fe20000010000 */
[----:B------:R-:W-:Y:S04]  /*4860*/  STS.U16 [R28], R20 ;  /* 0x000000141c007388 */ /* 0x000fe80000000400 */
        /* <DEDUP_REMOVED lines=9> */
[----:B0-----:R-:W-:Y:S02]  /*4900*/  IMAD R18, R66, c[0x0][0x2f8], RZ ;  /* 0x0000be0042127a24 */ /* 0x001fe400078e02ff */
[C---:B-1----:R-:W-:Y:S01]  /*4910*/  IMAD.WIDE.U32 R16, R67.reuse, c[0x0][0x2f8], RZ ;  /* 0x0000be0043107a25 */ /* 0x042fe200078e00ff */
[----:B------:R-:W-:Y:S03]  /*4920*/  LDS.U16 R35, [R35+0x40] ;  /* 0x0000400023237984 */ /* 0x000fe60000000400 */
[----:B------:R-:W-:Y:S01]  /*4930*/  IMAD R19, R67, c[0x0][0x2fc], R18 ;  /* 0x0000bf0043137a24 */ /* 0x000fe200078e0212 */
[----:B------:R-:W-:Y:S04]  /*4940*/  LDS.U16 R25, [R34+0x80] ;  /* 0x0000800022197984 */ /* 0x000fe80000000400 */
[----:B------:R-:W-:Y:S01]  /*4950*/  LDS.U16 R33, [R33+0xc0] ;  /* 0x0000c00021217984 */ /* 0x000fe20000000400 */
[----:B------:R-:W-:-:S03]  /*4960*/  IADD3 R21, R17, R19, RZ ;  /* 0x0000001311157210 */ /* 0x000fc60007ffe0ff */
        /* <DEDUP_REMOVED lines=18> */
.L_x_6731:
[----:B------:R-:W-:Y:S05]  /*4a90*/  BSYNC B0 ;  /* 0x0000000000007941 */ /* 0x000fea0003800000 */
.L_x_6730:
[----:B------:R-:W-:Y:S01]  /*4aa0*/  MOV R2, R16 ;  /* 0x0000001000027202 */ /* 0x000fe20000000f00 */
[----:B------:R-:W-:Y:S01]  /*4ab0*/  IMAD R16, R70, c[0x0][0x300], RZ ;  /* 0x0000c00046107a24 */ /* 0x000fe200078e02ff */
[----:B------:R-:W-:Y:S02]  /*4ac0*/  MOV R3, R21 ;  /* 0x0000001500037202 */ /* 0x000fe40000000f00 */
[----:B------:R-:W-:Y:S01]  /*4ad0*/  IADD3 R0, P1, R72, c[0x0][0x340], RZ ;  /* 0x0000d00048007a10 */ /* 0x000fe20007f3e0ff */
[C---:B------:R-:W-:Y:S01]  /*4ae0*/  IMAD R17, R71.reuse, c[0x0][0x304], R16 ;  /* 0x0000c10047117a24 */ /* 0x040fe200078e0210 */
[-C--:B------:R-:W-:Y:S01]  /*4af0*/  ISETP.GE.AND P4, PT, R42, R20.reuse, PT ;  /* 0x000000142a00720c */ /* 0x080fe20003f86270 */
[----:B------:R-:W-:Y:S01]  /*4b00*/  IMAD.WIDE.U32 R2, R71, c[0x0][0x300], R2 ;  /* 0x0000c00047027a25 */ /* 0x000fe200078e0002 */
[-C--:B------:R-:W-:Y:S02]  /*4b10*/  ISETP.GE.AND P5, PT, R41, R20.reuse, PT ;  /* 0x000000142900720c */ /* 0x080fe40003fa6270 */
[----:B------:R-:W-:-:S02]  /*4b20*/  ISETP.GE.AND P6, PT, R40, R20, PT ;  /* 0x000000142800720c */ /* 0x000fc40003fc6270 */
[----:B------:R-:W-:Y:S02]  /*4b30*/  IADD3 R99, P0, R99, R2, RZ ;  /* 0x0000000263637210 */ /* 0x000fe40007f1e0ff */
[----:B------:R-:W-:Y:S02]  /*4b40*/  IADD3.X R16, R38, c[0x0][0x344], RZ, P1, !PT ;  /* 0x0000d10026107a10 */ /* 0x000fe40000ffe4ff */
[----:B------:R-:W-:Y:S02]  /*4b50*/  IADD3.X R3, R97, R17, R3, P0, !PT ;  /* 0x0000001161037210 */ /* 0x000fe400007fe403 */
[----:B------:R-:W-:Y:S02]  /*4b60*/  LEA R2, P2, R99, R0, 0x1 ;  /* 0x0000000063027211 */ /* 0x000fe400078408ff */
[----:B------:R-:W-:Y:S02]  /*4b70*/  ISETP.GE.AND P3, PT, R43, R20, PT ;  /* 0x000000142b00720c */ /* 0x000fe40003f66270 */
[----:B------:R-:W-:-:S02]  /*4b80*/  LEA.HI.X R3, R99, R16, R3, 0x1, P2 ;  /* 0x0000001063037211 */ /* 0x000fc400010f0c03 */
[-C--:B------:R-:W-:Y:S02]  /*4b90*/  ISETP.GE.AND P0, PT, R46, R20.reuse, PT ;  /* 0x000000142e00720c */ /* 0x080fe40003f06270 */
        /* <DEDUP_REMOVED lines=20> */
.L_x_6705:
        /* <DEDUP_REMOVED lines=24> */
.L_x_6734:
[----:B-1----:R-:W-:Y:S05]  /*4e60*/  BSYNC B0 ;  /* 0x0000000000007941 */ /* 0x002fea0003800000 */
.L_x_6733:
        /* <DEDUP_REMOVED lines=21> */
[----:B------:R-:W-:Y:S01]  /*4fc0*/  HFMA2.MMA R21, -RZ, RZ, 0, 0 ;  /* 0x00000000ff157435 */ /* 0x000fe200000001ff */
[----:B------:R-:W-:Y:S05]  /*4fd0*/  BRA `(.L_x_6737) ;  /* 0x0000001000007947 */ /* 0x000fea0003800000 */
.L_x_6736:
[----:B------:R-:W2:Y:S02]  /*4fe0*/  S2R R21, SR_TID.X ;  /* 0x0000000000157919 */ /* 0x000ea40000002100 */
.L_x_6737:
[----:B-1----:R-:W-:Y:S05]  /*4ff0*/  BSYNC B0 ;  /* 0x0000000000007941 */ /* 0x002fea0003800000 */
.L_x_6735:
[----:B--2---:R-:W-:-:S13]  /*5000*/  ISETP.GE.AND P0, PT, R21, c[0x0][0x16c], PT ;  /* 0x00005b0015007a0c */ /* 0x004fda0003f06270 */
        /* <DEDUP_REMOVED lines=9> */
.L_x_6738:
        /* <DEDUP_REMOVED lines=22> */
[----:B------:R-:W-:Y:S02]  /*5200*/  IMAD R24, R20, c[0x0][0x1a0], RZ ;  /* 0x0000680014187a24 */ /* 0x000fe400078e02ff */
[----:B------:R-:W-:Y:S01]  /*5210*/  IMAD.WIDE.U32 R4, R21, c[0x0][0x2b0], R62 ;  /* 0x0000ac0015047a25 */ /* 0x000fe200078e003e */
[----:B0-----:R-:W-:-:S03]  /*5220*/  MOV R7, R33 ;  /* 0x0000002100077202 */ /* 0x001fc60000000f00 */
[----:B------:R-:W-:Y:S02]  /*5230*/  IMAD.MOV.U32 R6, RZ, RZ, R18 ;  /* 0x000000ffff067224 */ /* 0x000fe400078e0012 */
[C---:B------:R-:W-:Y:S02]  /*5240*/  IMAD R29, R21.reuse, c[0x0][0x2b4], R22 ;  /* 0x0000ad00151d7a24 */ /* 0x040fe400078e0216 */
[----:B------:R-:W-:Y:S01]  /*5250*/  IMAD.WIDE.U32 R8, R21, c[0x0][0x1a0], R6 ;  /* 0x0000680015087a25 */ /* 0x000fe200078e0006 */
[----:B------:R-:W-:Y:S02]  /*5260*/  LEA R6, P0, R4, c[0x0][0x318], 0x2 ;  /* 0x0000c60004067a11 */ /* 0x000fe400078010ff */
[----:B------:R-:W-:Y:S01]  /*5270*/  IADD3 R7, R5, R29, RZ ;  /* 0x0000001d05077210 */ /* 0x000fe20007ffe0ff */
[----:B------:R-:W-:Y:S01]  /*5280*/  IMAD R31, R21, c[0x0][0x1a4], R24 ;  /* 0x00006900151f7a24 */ /* 0x000fe200078e0218 */
[----:B--2---:R-:W-:Y:S02]  /*5290*/  LEA R16, P1, R8, c[0x0][0x228], 0x2 ;  /* 0x00008a0008107a11 */ /* 0x004fe400078210ff */
[----:B------:R-:W-:-:S02]  /*52a0*/  LEA.HI.X R7, R4, c[0x0][0x31c], R7, 0x2, P0 ;  /* 0x0000c70004077a11 */ /* 0x000fc400000f1407 */
[----:B------:R-:W-:-:S04]  /*52b0*/  IADD3 R5, R9, R31, RZ ;  /* 0x0000001f09057210 */ /* 0x000fc80007ffe0ff */
        /* <DEDUP_REMOVED lines=18> */
.L_x_6739:
        /* <DEDUP_REMOVED lines=10> */
.L_x_9102:


//--------------------- .text._Z25selective_scan_bwd_kernelI32Selective_Scan_bwd_kernel_traitsILi32ELi8ELb0ELb0ELb0ELb1ELb1EN3c108BFloat16EfEEv12SSMParamsBwd --------------------------
	.section	.text._Z25selective_scan_bwd_kernelI32Selective_Scan_bwd_kernel_traitsILi32ELi8ELb0ELb0ELb0ELb1ELb1EN3c108BFloat16EfEEv12SSMParamsBwd,"ax",@progbits
	.sectioninfo	@"SHI_REGISTERS=153"
	.align	128
        .global         _Z25selective_scan_bwd_kernelI32Selective_Scan_bwd_kernel_traitsILi32ELi8ELb0ELb0ELb0ELb1ELb1EN3c108BFloat16EfEEv12SSMParamsBwd
        .type           _Z25selective_scan_bwd_kernelI32Selective_Scan_bwd_kernel_traitsILi32ELi8ELb0ELb0ELb0ELb1ELb1EN3c108BFloat16EfEEv12SSMParamsBwd,@function
        .size           _Z25selective_scan_bwd_kernelI32Selective_Scan_bwd_kernel_traitsILi32ELi8ELb0ELb0ELb0ELb1ELb1EN3c108BFloat16EfEEv12SSMParamsBwd,(.L_x_9103 - _Z25selective_scan_bwd_kernelI32Selective_Scan_bwd_kernel_traitsILi32ELi8ELb0ELb0ELb0ELb1ELb1EN3c108BFloat16EfEEv12SSMParamsBwd)
        .other          _Z25selective_scan_bwd_kernelI32Selective_Scan_bwd_kernel_traitsILi32ELi8ELb0ELb0ELb0ELb1ELb1EN3c108BFloat16EfEEv12SSMParamsBwd,@"STO_CUDA_ENTRY STV_DEFAULT"
_Z25selective_scan_bwd_kernelI32Selective_Scan_bwd_kernel_traitsILi32ELi8ELb0ELb0ELb0ELb1ELb1EN3c108BFloat16EfEEv12SSMParamsBwd:
.text._Z25selective_scan_bwd_kernelI32Selective_Scan_bwd_kernel_traitsILi32ELi8ELb0ELb0ELb0ELb1ELb1EN3c108BFloat16EfEEv12SSMParamsBwd:
[----:B------:R-:W-:Y:S02]  /*0000*/  MOV R1, c[0x0][0x28] ;  /* 0x00000a0000017a02 */ /* 0x000fe40000000f00 */
[----:B------:R-:W0:Y:S01]  /*0010*/  S2R R63, SR_CTAID.X ;  /* 0x00000000003f7919 */ /* 0x000e220000002500 */
[----:B------:R-:W-:Y:S01]  /*0020*/  ISETP.NE.U32.AND P0, PT, RZ, c[0x0][0x238], PT ;  /* 0x00008e00ff007a0c */ /* 0x000fe20003f05070 */
[----:B------:R-:W-:Y:S01]  /*0030*/  CS2R R64, SRZ ;  /* 0x0000000000407805 */ /* 0x000fe2000001ff00 */
[----:B------:R-:W-:Y:S01]  /*0040*/  ISETP.NE.U32.AND P1, PT, RZ, c[0x0][0x250], PT ;  /* 0x00009400ff007a0c */ /* 0x000fe20003f25070 */
[----:B------:R-:W1:Y:S01]  /*0050*/  S2R R67, SR_CTAID.Y ;  /* 0x0000000000437919 */ /* 0x000e620000002600 */
[----:B------:R-:W-:Y:S01]  /*0060*/  ISETP.NE.AND.EX P0, PT, RZ, c[0x0][0x23c], PT, P0 ;  /* 0x00008f00ff007a0c */ /* 0x000fe20003f05300 */
[----:B------:R-:W-:Y:S01]  /*0070*/  ULDC.64 UR6, c[0x0][0x118] ;  /* 0x0000460000067ab9 */ /* 0x000fe20000000a00 */
[----:B------:R-:W-:Y:S02]  /*0080*/  ISETP.NE.AND.EX P1, PT, RZ, c[0x0][0x254], PT, P1 ;  /* 0x00009500ff007a0c */ /* 0x000fe40003f25310 */
[----:B0-----:R-:W-:Y:S02]  /*0090*/  SHF.R.S32.HI R62, RZ, 0x1f, R63 ;  /* 0x0000001fff3e7819 */ /* 0x001fe4000001143f */
[----:B-1----:R-:W-:-:S03]  /*00a0*/  SHF.R.S32.HI R66, RZ, 0x1f, R67 ;  /* 0x0000001fff427819 */ /* 0x002fc60000011443 */
[----:B------:R-:W-:-:S04]  /*00b0*/  IMAD R0, R62, c[0x0][0x1d0], RZ ;  /* 0x000074003e007a24 */ /* 0x000fc800078e02ff */
[C---:B------:R-:W-:Y:S02]  /*00c0*/  @P0 LEA R6, P2, R67.reuse, c[0x0][0x238], 0x2 ;  /* 0x00008e0043060a11 */ /* 0x040fe400078410ff */
[C---:B------:R-:W-:Y:S01]  /*00d0*/  @P1 LEA R8, P3, R67.reuse, c[0x0][0x250], 0x2 ;  /* 0x0000940043081a11 */ /* 0x040fe200078610ff */
[----:B------:R-:W-:Y:S01]  /*00e0*/  IMAD R10, R62, c[0x0][0x1e0], RZ ;  /* 0x000078003e0a7a24 */ /* 0x000fe200078e02ff */
[--C-:B------:R-:W-:Y:S01]  /*00f0*/  @P0 LEA.HI.X R7, R67, c[0x0][0x23c], R66.reuse, 0x2, P2 ;  /* 0x00008f0043070a11 */ /* 0x100fe200010f1442 */
        /* <DEDUP_REMOVED lines=14> */
[----:B------:R-:W-:Y:S01]  /*01e0*/  ISETP.NE.AND.EX P0, PT, RZ, c[0x0][0x264], PT, P0 ;  /* 0x00009900ff007a0c */ /* 0x000fe20003f05300 */
[----:B-1----:R-:W-:Y:S01]  /*01f0*/  IMAD R9, R63, c[0x0][0x27c], R12 ;  /* 0x00009f003f097a24 */ /* 0x002fe200078e020c */
[----:B------:R-:W-:Y:S01]  /*0200*/  MOV R12, c[0x0][0x174] ;  /* 0x00005d00000c7a02 */ /* 0x000fe20000000f00 */
[----:B------:R-:W-:-:S03]  /*0210*/  IMAD.WIDE.U32 R2, R67, c[0x0][0x1d8], R2 ;  /* 0x0000760043027a25 */ /* 0x000fc600078e0002 */
[C---:B------:R-:W-:Y:S01]  /*0220*/  ISETP.GE.AND P3, PT, R12.reuse, 0x1, PT ;  /* 0x000000010c00780c */ /* 0x040fe20003f66270 */
[----:B------:R-:W-:Y:S01]  /*0230*/  IMAD.IADD R7, R7, 0x1, R9 ;  /* 0x0000000107077824 */ /* 0x000fe200078e0209 */
[----:B------:R-:W-:Y:S01]  /*0240*/  LEA R9, R12, 0xffffff00, 0x8 ;  /* 0xffffff000c097811 */ /* 0x000fe200078e40ff */
[----:B------:R-:W-:Y:S02]  /*0250*/  IMAD R8, R66, c[0x0][0x1e8], RZ ;  /* 0x00007a0042087a24 */ /* 0x000fe400078e02ff */
[----:B------:R-:W-:Y:S01]  /*0260*/  IMAD.WIDE.U32 R4, R67, c[0x0][0x1e8], R4 ;  /* 0x00007a0043047a25 */ /* 0x000fe200078e0004 */
[----:B------:R-:W-:Y:S02]  /*0270*/  SHF.R.S32.HI R11, RZ, 0x1f, R9 ;  /* 0x0000001fff0b7819 */ /* 0x000fe40000011409 */
[----:B------:R-:W-:Y:S01]  /*0280*/  IADD3 R57, P1, R9, R2, RZ ;  /* 0x0000000209397210 */ /* 0x000fe20007f3e0ff */
[----:B------:R-:W-:Y:S01]  /*0290*/  IMAD R0, R67, c[0x0][0x1dc], R0 ;  /* 0x0000770043007a24 */ /* 0x000fe200078e0200 */
[----:B------:R-:W-:Y:S01]  /*02a0*/  IADD3 R55, P2, R9, R4, RZ ;  /* 0x0000000409377210 */ /* 0x000fe20007f5e0ff */
[----:B------:R-:W-:-:S02]  /*02b0*/  IMAD R8, R67, c[0x0][0x1ec], R8 ;  /* 0x00007b0043087a24 */ /* 0x000fc400078e0208 */
[----:B------:R-:W-:Y:S01]  /*02c0*/  IMAD R10, R66, c[0x0][0x280], RZ ;  /* 0x0000a000420a7a24 */ /* 0x000fe200078e02ff */
[----:B------:R-:W-:Y:S01]  /*02d0*/  IADD3.X R2, R11, R3, R0, P1, !PT ;  /* 0x000000030b027210 */ /* 0x000fe20000ffe400 */
[----:B------:R-:W-:Y:S01]  /*02e0*/  IMAD.WIDE.U32 R6, R67, c[0x0][0x280], R6 ;  /* 0x0000a00043067a25 */ /* 0x000fe200078e0006 */
[----:B------:R-:W-:Y:S02]  /*02f0*/  ISETP.NE.U32.AND P1, PT, RZ, c[0x0][0x328], PT ;  /* 0x0000ca00ff007a0c */ /* 0x000fe40003f25070 */
[----:B------:R-:W-:Y:S01]  /*0300*/  IADD3.X R4, R11, R5, R8, P2, !PT ;  /* 0x000000050b047210 */ /* 0x000fe200017fe408 */
[----:B------:R-:W-:Y:S01]  /*0310*/  IMAD R10, R67, c[0x0][0x284], R10 ;  /* 0x0000a100430a7a24 */ /* 0x000fe200078e020a */
[----:B------:R-:W-:Y:S01]  /*0320*/  ISETP.NE.U32.AND P2, PT, RZ, c[0x0][0x348], PT ;  /* 0x0000d200ff007a0c */ /* 0x000fe20003f45070 */
[----:B------:R-:W-:Y:S01]  /*0330*/  HFMA2.MMA R8, -RZ, RZ, 0, 0 ;  /* 0x00000000ff087435 */ /* 0x000fe200000001ff */
[----:B------:R-:W-:Y:S01]  /*0340*/  ISETP.NE.AND.EX P1, PT, RZ, c[0x0][0x32c], PT, P1 ;  /* 0x0000cb00ff007a0c */ /* 0x000fe20003f25310 */
[----:B------:R-:W-:Y:S01]  /*0350*/  @P0 IMAD R0, R63, c[0x0][0x164], R67 ;  /* 0x000059003f000a24 */ /* 0x000fe200078e0243 */
[----:B------:R-:W-:-:S02]  /*0360*/  IADD3 R9, P4, R9, R6, RZ ;  /* 0x0000000609097210 */ /* 0x000fc40007f9e0ff */
[----:B------:R-:W-:Y:S01]  /*0370*/  ISETP.NE.AND.EX P2, PT, RZ, c[0x0][0x34c], PT, P2 ;  /* 0x0000d300ff007a0c */ /* 0x000fe20003f45320 */
[----:B------:R-:W-:Y:S01]  /*0380*/  @P0 IMAD R0, R0, c[0x0][0x174], RZ ;  /* 0x00005d0000000a24 */ /* 0x000fe200078e02ff */
[----:B------:R-:W-:Y:S02]  /*0390*/  IADD3.X R6, R11, R7, R10, P4, !PT ;  /* 0x000000070b067210 */ /* 0x000fe400027fe40a */
[----:B------:R-:W-:Y:S01]  /*03a0*/  LEA R58, P4, R57, c[0x0][0x240], 0x1 ;  /* 0x00009000393a7a11 */ /* 0x000fe200078808ff */
[----:B------:R-:W-:Y:S01]  /*03b0*/  @P0 IMAD R0, R0, c[0x0][0x16c], RZ ;  /* 0x00005b0000000a24 */ /* 0x000fe200078e02ff */
[----:B------:R-:W-:Y:S02]  /*03c0*/  LEA R56, P5, R55, c[0x0][0x248], 0x1 ;  /* 0x0000920037387a11 */ /* 0x000fe400078a08ff */
[----:B------:R-:W-:Y:S02]  /*03d0*/  LEA.HI.X R57, R57, c[0x0][0x244], R2, 0x1, P4 ;  /* 0x0000910039397a11 */ /* 0x000fe400020f0c02 */
[----:B------:R-:W-:Y:S01]  /*03e0*/  @P1 LEA R8, P4, R67, c[0x0][0x328], 0x2 ;  /* 0x0000ca0043081a11 */ /* 0x000fe200078810ff */
[----:B------:R-:W-:Y:S01]  /*03f0*/  CS2R R2, SRZ ;  /* 0x0000000000027805 */ /* 0x000fe2000001ff00 */
[----:B------:R-:W-:-:S02]  /*0400*/  LEA.HI.X R55, R55, c[0x0][0x24c], R4, 0x1, P5 ;  /* 0x0000930037377a11 */ /* 0x000fc400028f0c04 */
[----:B------:R-:W-:Y:S02]  /*0410*/  @P0 MOV R11, 0x8 ;  /* 0x00000008000b0802 */ /* 0x000fe40000000f00 */
[----:B------:R-:W-:Y:S02]  /*0420*/  LEA R52, P6, R9, c[0x0][0x308], 0x1 ;  /* 0x0000c20009347a11 */ /* 0x000fe400078c08ff */
[C---:B------:R-:W-:Y:S01]  /*0430*/  @P2 LEA R2, P5, R67.reuse, c[0x0][0x348], 0x2 ;  /* 0x0000d20043022a11 */ /* 0x040fe200078a10ff */
[----:B------:R-:W-:Y:S01]  /*0440*/  @P0 IMAD.WIDE R10, R0, R11, c[0x0][0x260] ;  /* 0x00009800000a0625 */ /* 0x000fe200078e020b */
[----:B------:R-:W-:Y:S01]  /*0450*/  @P1 LEA.HI.X R3, R67, c[0x0][0x32c], R66, 0x2, P4 ;  /* 0x0000cb0043031a11 */ /* 0x000fe200020f1442 */
[----:B------:R-:W-:Y:S01]  /*0460*/  @!P0 CS2R R10, SRZ ;  /* 0x00000000000a8805 */ /* 0x000fe2000001ff00 */
[----:B------:R-:W-:Y:S02]  /*0470*/  MOV R7, RZ ;  /* 0x000000ff00077202 */ /* 0x000fe40000000f00 */
[----:B------:R-:W-:Y:S01]  /*0480*/  LEA.HI.X R53, R9, c[0x0][0x30c], R6, 0x1, P6 ;  /* 0x0000c30009357a11 */ /* 0x000fe200030f0c06 */
[----:B------:R-:W-:Y:S01]  /*0490*/  IMAD.MOV.U32 R6, RZ, RZ, R2 ;  /* 0x000000ffff067224 */ /* 0x000fe200078e0002 */
        /* <DEDUP_REMOVED lines=20> */
.L_x_6772:
[----:B------:R-:W-:Y:S01]  /*05e0*/  BAR.SYNC.DEFER_BLOCKING 0x0 ;  /* 0x0000000000007b1d */ /* 0x000fe20000010000 */
[----:B------:R-:W-:Y:S02]  /*05f0*/  LEA R4, R51, 0xffffff00, 0x8 ;  /* 0xffffff0033047811 */ /* 0x000fe400078e40ff */
[----:B------:R-:W-:Y:S02]  /*0600*/  SHF.L.U32 R39, R50, 0x1, RZ ;  /* 0x0000000132277819 */ /* 0x000fe400000006ff */
[----:B------:R-:W-:Y:S02]  /*0610*/  IADD3 R20, -R4, c[0x0][0x168], RZ ;  /* 0x00005a0004147a10 */ /* 0x000fe40007ffe1ff */
[C---:B------:R-:W-:Y:S02]  /*0620*/  SHF.L.U64.HI R40, R50.reuse, 0x1, R49 ;  /* 0x0000000132287819 */ /* 0x040fe40000010231 */
[----:B------:R-:W-:-:S02]  /*0630*/  ISETP.GE.AND P0, PT, R50, R20, PT ;  /* 0x000000143200720c */ /* 0x000fc40003f06270 */
[-C--:B------:R-:W-:Y:S02]  /*0640*/  ISETP.GE.AND P1, PT, R47, R20.reuse, PT ;  /* 0x000000142f00720c */ /* 0x080fe40003f26270 */
[----:B------:R-:W-:Y:S02]  /*0650*/  ISETP.GE.AND P2, PT, R46, R20, PT ;  /* 0x000000142e00720c */ /* 0x000fe40003f46270 */
[----:B0-----:R-:W-:Y:S02]  /*0660*/  IADD3 R2, P3, R58, R39, RZ ;  /* 0x000000273a027210 */ /* 0x001fe40007f7e0ff */
[----:B------:R-:W-:Y:S02]  /*0670*/  PRMT R5, RZ, 0x7610, R5 ;  /* 0x00007610ff057816 */ /* 0x000fe40000000005 */
[----:B------:R-:W-:Y:S01]  /*0680*/  PRMT R0, RZ, 0x7610, R0 ;  /* 0x00007610ff007816 */ /* 0x000fe20000000000 */
[----:B------:R-:W-:Y:S01]  /*0690*/  IMAD.X R3, R57, 0x1, R40, P3 ;  /* 0x0000000139037824 */ /* 0x000fe200018e0628 */
[----:B------:R-:W-:-:S04]  /*06a0*/  PRMT R13, RZ, 0x7610, R13 ;  /* 0x00007610ff0d7816 */ /* 0x000fc8000000000d */
        /* <DEDUP_REMOVED lines=22> */
[----:B------:R-:W-:Y:S02]  /*0810*/  LEA.HI.SX32 R21, R21, R54, 0x1b ;  /* 0x0000003615157211 */ /* 0x000fe400078fdaff */
[----:B------:R-:W-:Y:S02]  /*0820*/  SHF.L.U32 R38, R38, 0x1, RZ ;  /* 0x0000000126267819 */ /* 0x000fe400000006ff */
[----:B------:R-:W-:-:S02]  /*0830*/  SHF.L.U32 R37, R19, 0x1, RZ ;  /* 0x0000000113257819 */ /* 0x000fc400000006ff */
[C---:B0-----:R-:W-:Y:S02]  /*0840*/  IADD3 R3, R54.reuse, 0x60, RZ ;  /* 0x0000006036037810 */ /* 0x041fe40007ffe0ff */
[C---:B------:R-:W-:Y:S02]  /*0850*/  IADD3 R19, R54.reuse, 0x80, RZ ;  /* 0x0000008036137810 */ /* 0x040fe40007ffe0ff */
[----:B------:R-:W-:Y:S02]  /*0860*/  SHF.L.U32 R36, R21, 0x1, RZ ;  /* 0x0000000115247819 */ /* 0x000fe400000006ff */
[C---:B------:R-:W-:Y:S02]  /*0870*/  IADD3 R21, R54.reuse, 0xa0, RZ ;  /* 0x000000a036157810 */ /* 0x040fe40007ffe0ff */
[C---:B------:R-:W-:Y:S02]  /*0880*/  IADD3 R23, R54.reuse, 0xc0, RZ ;  /* 0x000000c036177810 */ /* 0x040fe40007ffe0ff */
[----:B------:R-:W-:-:S02]  /*0890*/  IADD3 R25, R54, 0xe0, RZ ;  /* 0x000000e036197810 */ /* 0x000fc40007ffe0ff */
[-C--:B------:R-:W-:Y:S02]  /*08a0*/  LEA.HI.SX32 R3, R3, R54.reuse, 0x1b ;  /* 0x0000003603037211 */ /* 0x080fe400078fdaff */
[-C--:B------:R-:W-:Y:S02]  /*08b0*/  LEA.HI.SX32 R19, R19, R54.reuse, 0x1b ;  /* 0x0000003613137211 */ /* 0x080fe400078fdaff */
[-C--:B------:R-:W-:Y:S02]  /*08c0*/  LEA.HI.SX32 R21, R21, R54.reuse, 0x1b ;  /* 0x0000003615157211 */ /* 0x080fe400078fdaff */
[-C--:B------:R-:W-:Y:S01]  /*08d0*/  LEA.HI.SX32 R23, R23, R54.reuse, 0x1b ;  /* 0x0000003617177211 */ /* 0x080fe200078fdaff */
[----:B------:R-:W-:Y:S01]  /*08e0*/  IMAD.SHL.U32 R34, R19, 0x2, RZ ;  /* 0x0000000213227824 */ /* 0x000fe200078e00ff */
[----:B------:R-:W-:Y:S02]  /*08f0*/  SHF.L.U32 R35, R3, 0x1, RZ ;  /* 0x0000000103237819 */ /* 0x000fe400000006ff */
[----:B------:R-:W-:-:S02]  /*0900*/  LEA.HI.SX32 R25, R25, R54, 0x1b ;  /* 0x0000003619197211 */ /* 0x000fc400078fdaff */
[----:B------:R-:W-:Y:S02]  /*0910*/  SHF.L.U32 R33, R21, 0x1, RZ ;  /* 0x0000000115217819 */ /* 0x000fe400000006ff */
[----:B------:R-:W-:Y:S02]  /*0920*/  SHF.L.U32 R32, R23, 0x1, RZ ;  /* 0x0000000117207819 */ /* 0x000fe400000006ff */
[----:B------:R-:W-:Y:S02]  /*0930*/  SHF.L.U32 R31, R25, 0x1, RZ ;  /* 0x00000001191f7819 */ /* 0x000fe400000006ff */
[----:B------:R-:W-:Y:S02]  /*0940*/  ISETP.GE.AND P6, PT, R50, R20, PT ;  /* 0x000000143200720c */ /* 0x000fe40003fc6270 */
[-C--:B------:R-:W-:Y:S02]  /*0950*/  IADD3 R2, P3, R56, R39.reuse, RZ ;  /* 0x0000002738027210 */ /* 0x080fe40007f7e0ff */
[----:B------:R-:W-:-:S02]  /*0960*/  IADD3 R18, P5, R52, R39, RZ ;  /* 0x0000002734127210 */ /* 0x000fc40007fbe0ff */
[----:B------:R-:W-:Y:S02]  /*0970*/  ISETP.GE.AND P0, PT, R47, R20, PT ;  /* 0x000000142f00720c */ /* 0x000fe40003f06270 */
[----:B------:R-:W-:Y:S02]  /*0980*/  IADD3.X R3, R55, R40, RZ, P3, !PT ;  /* 0x0000002837037210 */ /* 0x000fe40001ffe4ff */
[-C--:B------:R-:W-:Y:S02]  /*0990*/  ISETP.GE.AND P1, PT, R46, R20.reuse, PT ;  /* 0x000000142e00720c */ /* 0x080fe40003f26270 */
[-C--:B------:R-:W-:Y:S02]  /*09a0*/  ISETP.GE.AND P2, PT, R45, R20.reuse, PT ;  /* 0x000000142d00720c */ /* 0x080fe40003f46270 */
[-C--:B------:R-:W-:Y:S02]  /*09b0*/  ISETP.GE.AND P3, PT, R44, R20.reuse, PT ;  /* 0x000000142c00720c */ /* 0x080fe40003f66270 */
[----:B------:R-:W-:-:S02]  /*09c0*/  ISETP.GE.AND P4, PT, R43, R20, PT ;  /* 0x000000142b00720c */ /* 0x000fc40003f86270 */
[----:B------:R-:W-:Y:S02]  /*09d0*/  IADD3.X R19, R53, R40, RZ, P5, !PT ;  /* 0x0000002835137210 */ /* 0x000fe40002ffe4ff */
[----:B------:R-:W-:Y:S02]  /*09e0*/  ISETP.GE.AND P5, PT, R42, R20, PT ;  /* 0x000000142a00720c */ /* 0x000fe40003fa6270 */
[----:B------:R-:W-:Y:S02]  /*09f0*/  PRMT R22, RZ, 0x7610, R22 ;  /* 0x00007610ff167816 */ /* 0x000fe40000000016 */
[----:B------:R-:W-:Y:S02]  /*0a00*/  PRMT R68, RZ, 0x7610, R68 ;  /* 0x00007610ff447816 */ /* 0x000fe40000000044 */
[----:B------:R-:W-:Y:S01]  /*0a10*/  PRMT R21, RZ, 0x7610, R21 ;  /* 0x00007610ff157816 */ /* 0x000fe20000000015 */
[----:B--2---:R0:W-:Y:S04]  /*0a20*/  STS.U16 [R38], R5 ;  /* 0x0000000526007388 */ /* 0x0041e80000000400 */
[----:B---3--:R1:W-:Y:S04]  /*0a30*/  STS.U16 [R37+0x40], R0 ;  /* 0x0000400025007388 */ /* 0x0083e80000000400 */
[----:B----4-:R2:W-:Y:S01]  /*0a40*/  STS.U16 [R36+0x80], R13 ;  /* 0x0000800d24007388 */ /* 0x0105e20000000400 */
[----:B0-----:R-:W-:-:S02]  /*0a50*/  PRMT R5, RZ, 0x7610, R5 ;  /* 0x00007610ff057816 */ /* 0x001fc40000000005 */
[----:B-1----:R-:W-:-:S04]  /*0a60*/  SHF.L.U32 R0, R54, 0x3, RZ ;  /* 0x0000000336007819 */ /* 0x002fc800000006ff */
[----:B------:R-:W-:Y:S02]  /*0a70*/  LEA.HI.SX32 R30, R0, R0, 0x1b ;  /* 0x00000000001e7211 */ /* 0x000fe400078fdaff */
[----:B--2---:R-:W-:Y:S01]  /*0a80*/  PRMT R13, RZ, 0x7610, R13 ;  /* 0x00007610ff0d7816 */ /* 0x004fe2000000000d */
[----:B------:R0:W-:Y:S02]  /*0a90*/  STS.U16 [R35+0xc0], R12 ;  /* 0x0000c00c23007388 */ /* 0x0001e40000000400 */
[----:B------:R-:W-:Y:S01]  /*0aa0*/  IMAD.SHL.U32 R30, R30, 0x2, RZ ;  /* 0x000000021e1e7824 */ /* 0x000fe200078e00ff */
[----:B------:R-:W-:Y:S01]  /*0ab0*/  PRMT R0, RZ, 0x7610, R0 ;  /* 0x00007610ff007816 */ /* 0x000fe20000000000 */
[----:B------:R1:W-:Y:S04]  /*0ac0*/  STS.U16 [R34+0x100], R15 ;  /* 0x0001000f22007388 */ /* 0x0003e80000000400 */
[----:B------:R2:W-:Y:S01]  /*0ad0*/  STS.U16 [R33+0x140], R14 ;  /* 0x0001400e21007388 */ /* 0x0005e20000000400 */
[----:B0-----:R-:W-:-:S03]  /*0ae0*/  PRMT R12, RZ, 0x7610, R12 ;  /* 0x00007610ff0c7816 */ /* 0x001fc6000000000c */
[----:B------:R-:W-:Y:S01]  /*0af0*/  STS.U16 [R32+0x180], R17 ;  /* 0x0001801120007388 */ /* 0x000fe20000000400 */
[----:B-1----:R-:W-:-:S03]  /*0b00*/  PRMT R15, RZ, 0x7610, R15 ;  /* 0x00007610ff0f7816 */ /* 0x002fc6000000000f */
        /* <DEDUP_REMOVED lines=11> */
[----:B------:R-:W3:Y:S01]  /*0bc0*/  @!P6 LDG.E.U16 R5, [R2.64] ;  /* 0x000000060205e981 */ /* 0x000ee2000c1e1500 */
[----:B------:R-:W-:-:S03]  /*0bd0*/  ISETP.GE.AND P6, PT, R41, R20, PT ;  /* 0x000000142900720c */ /* 0x000fc60003fc6270 */
[----:B------:R-:W4:Y:S01]  /*0be0*/  @!P0 LDG.E.U16 R22, [R2.64+0x40] ;  /* 0x0000400602168981 */ /* 0x000f22000c1e1500 */
[----:B--2---:R-:W-:-:S03]  /*0bf0*/  P2R R14, PR, RZ, 0x1 ;  /* 0x00000001ff0e7803 */ /* 0x004fc60000000000 */
[----:B------:R-:W2:Y:S04]  /*0c00*/  @!P1 LDG.E.U16 R13, [R2.64+0x80] ;  /* 0x00008006020d9981 */ /* 0x000ea8000c1e1500 */
[----:B------:R-:W2:Y:S04]  /*0c10*/  @!P2 LDG.E.U16 R68, [R2.64+0xc0] ;  /* 0x0000c0060244a981 */ /* 0x000ea8000c1e1500 */
[----:B------:R-:W2:Y:S04]  /*0c20*/  @!P3 LDG.E.U16 R21, [R2.64+0x100] ;  /* 0x000100060215b981 */ /* 0x000ea8000c1e1500 */
[----:B------:R-:W2:Y:S04]  /*0c30*/  @!P4 LDG.E.U16 R12, [R2.64+0x140] ;  /* 0x00014006020cc981 */ /* 0x000ea8000c1e1500 */
[----:B------:R-:W2:Y:S04]  /*0c40*/  @!P5 LDG.E.U16 R15, [R2.64+0x180] ;  /* 0x00018006020fd981 */ /* 0x000ea8000c1e1500 */
[----:B------:R-:W2:Y:S01]  /*0c50*/  @!P6 LDG.E.U16 R0, [R2.64+0x1c0] ;  /* 0x0001c0060200e981 */ /* 0x000ea2000c1e1500 */
[----:B------:R-:W-:-:S02]  /*0c60*/  ISETP.GE.AND P0, PT, R50, R20, PT ;  /* 0x000000143200720c */ /* 0x000fc40003f06270 */
        /* <DEDUP_REMOVED lines=8> */
[----:B---3--:R0:W-:Y:S04]  /*0cf0*/  STS.U16 [R38], R5 ;  /* 0x0000000526007388 */ /* 0x0081e80000000400 */
[----:B----4-:R-:W-:Y:S04]  /*0d00*/  STS.U16 [R37+0x40], R22 ;  /* 0x0000401625007388 */ /* 0x010fe80000000400 */
[----:B--2---:R-:W-:Y:S04]  /*0d10*/  STS.U16 [R36+0x80], R13 ;  /* 0x0000800d24007388 */ /* 0x004fe80000000400 */
        /* <DEDUP_REMOVED lines=8> */
[----:B------:R-:W-:Y:S04]  /*0da0*/  LDS.U16 R71, [R30+0x4] ;  /* 0x000004001e477984 */ /* 0x000fe80000000400 */
[----:B------:R-:W-:Y:S04]  /*0db0*/  LDS.U16 R72, [R30+0x6] ;  /* 0x000006001e487984 */ /* 0x000fe80000000400 */
[----:B------:R-:W3:Y:S04]  /*0dc0*/  LDS.U16 R68, [R30+0x8] ;  /* 0x000008001e447984 */ /* 0x000ee80000000400 */
[----:B------:R-:W2:Y:S04]  /*0dd0*/  LDS.U16 R73, [R30+0xa] ;  /* 0x00000a001e497984 */ /* 0x000ea80000000400 */
[----:B------:R-:W0:Y:S04]  /*0de0*/  LDS.U16 R74, [R30+0xc] ;  /* 0x00000c001e4a7984 */ /* 0x000e280000000400 */
[----:B------:R-:W0:Y:S04]  /*0df0*/  LDS.U16 R75, [R30+0xe] ;  /* 0x00000e001e4b7984 */ /* 0x000e280000000400 */
[----:B------:R-:W-:Y:S06]  /*0e00*/  BAR.SYNC.DEFER_BLOCKING 0x0 ;  /* 0x0000000000007b1d */ /* 0x000fec0000010000 */
[----:B------:R0:W4:Y:S01]  /*0e10*/  @!P0 LDG.E.U16 R77, [R18.64] ;  /* 0x00000006124d8981 */ /* 0x000122000c1e1500 */
[----:B------:R-:W-:-:S03]  /*0e20*/  ISETP.NE.AND P0, PT, R14, RZ, PT ;  /* 0x000000ff0e00720c */ /* 0x000fc60003f05270 */
[----:B------:R0:W4:Y:S04]  /*0e30*/  @!P1 LDG.E.U16 R79, [R18.64+0x80] ;  /* 0x00008006124f9981 */ /* 0x000128000c1e1500 */
[----:B------:R0:W4:Y:S04]  /*0e40*/  @!P2 LDG.E.U16 R78, [R18.64+0xc0] ;  /* 0x0000c006124ea981 */ /* 0x000128000c1e1500 */
[----:B------:R0:W4:Y:S04]  /*0e50*/  @!P3 LDG.E.U16 R81, [R18.64+0x100] ;  /* 0x000100061251b981 */ /* 0x000128000c1e1500 */
[----:B------:R0:W4:Y:S04]  /*0e60*/  @!P0 LDG.E.U16 R76, [R18.64+0x40] ;  /* 0x00004006124c8981 */ /* 0x000128000c1e1500 */
[----:B------:R0:W4:Y:S04]  /*0e70*/  @!P4 LDG.E.U16 R80, [R18.64+0x140] ;  /* 0x000140061250c981 */ /* 0x000128000c1e1500 */
[----:B------:R1:W4:Y:S04]  /*0e80*/  @!P5 LDG.E.U16 R85, [R18.64+0x180] ;  /* 0x000180061255d981 */ /* 0x000328000c1e1500 */
[----:B------:R2:W4:Y:S01]  /*0e90*/  @!P6 LDG.E.U16 R84, [R18.64+0x1c0] ;  /* 0x0001c0061254e981 */ /* 0x000522000c1e1500 */
[----:B------:R-:W-:-:S02]  /*0ea0*/  ISETP.GE.AND P0, PT, R50, R20, PT ;  /* 0x000000143200720c */ /* 0x000fc40003f06270 */
[----:B0-----:R-:W-:Y:S01]  /*0eb0*/  SHF.R.S32.HI R5, RZ, 0x1f, R4 ;  /* 0x0000001fff057819 */ /* 0x001fe20000011404 */
[C---:B------:R-:W-:Y:S02]  /*0ec0*/  IMAD R16, R62.reuse, c[0x0][0x200], RZ ;  /* 0x000080003e107a24 */ /* 0x040fe400078e02ff */
[----:B-1----:R-:W-:Y:S02]  /*0ed0*/  IMAD R0, R62, c[0x0][0x1f0], RZ ;  /* 0x00007c003e007a24 */ /* 0x002fe400078e02ff */
[C---:B------:R-:W-:Y:S02]  /*0ee0*/  IMAD R83, R63.reuse, c[0x0][0x204], R16 ;  /* 0x000081003f537a24 */ /* 0x040fe400078e0210 */
[----:B------:R-:W-:-:S04]  /*0ef0*/  IMAD.WIDE.U32 R12, R63, c[0x0][0x1f0], RZ ;  /* 0x00007c003f0c7a25 */ /* 0x000fc800078e00ff */
[----:B--2---:R-:W-:Y:S01]  /*0f00*/  @!P0 MOV R19, R5 ;  /* 0x0000000500138202 */ /* 0x004fe20000000f00 */
[----:B------:R-:W-:Y:S02]  /*0f10*/  @!P0 IMAD.MOV.U32 R18, RZ, RZ, R4 ;  /* 0x000000ffff128224 */ /* 0x000fe400078e0004 */
[C---:B------:R-:W-:Y:S02]  /*0f20*/  IMAD R21, R63.reuse, c[0x0][0x1f4], R0 ;  /* 0x00007d003f157a24 */ /* 0x040fe400078e0200 */
[----:B------:R-:W-:-:S04]  /*0f30*/  @!P0 IMAD.WIDE.U32 R16, R63, c[0x0][0x1f0], R4 ;  /* 0x00007c003f108a25 */ /* 0x000fc800078e0004 */
[----:B------:R-:W-:-:S04]  /*0f40*/  IMAD.WIDE.U32 R14, R63, c[0x0][0x200], RZ ;  /* 0x000080003f0e7a25 */ /* 0x000fc800078e00ff */
[----:B------:R-:W-:Y:S01]  /*0f50*/  @!P0 IMAD.WIDE.U32 R18, R63, c[0x0][0x200], R18 ;  /* 0x000080003f128a25 */ /* 0x000fe200078e0012 */
[----:B------:R-:W-:Y:S02]  /*0f60*/  IADD3 R13, R13, R21, RZ ;  /* 0x000000150d0d7210 */ /* 0x000fe40007ffe0ff */
[----:B------:R-:W-:Y:S02]  /*0f70*/  @!P0 IADD3 R17, R21, R17, RZ ;  /* 0x0000001115118210 */ /* 0x000fe40007ffe0ff */
[----:B------:R-:W-:Y:S02]  /*0f80*/  IADD3 R15, R15, R83, RZ ;  /* 0x000000530f0f7210 */ /* 0x000fe40007ffe0ff */
[----:B------:R-:W-:Y:S02]  /*0f90*/  @!P0 IADD3 R19, R83, R19, RZ ;  /* 0x0000001353138210 */ /* 0x000fe40007ffe0ff */
[----:B------:R-:W-:Y:S01]  /*0fa0*/  MOV R21, c[0x0][0x174] ;  /* 0x00005d0000157a02 */ /* 0x000fe20000000f00 */
[----:B------:R-:W-:-:S02]  /*0fb0*/  IMAD R0, R66, c[0x0][0x1f8], RZ ;  /* 0x00007e0042007a24 */ /* 0x000fc400078e02ff */
[----:B------:R-:W-:Y:S02]  /*0fc0*/  IMAD R82, R66, c[0x0][0x208], RZ ;  /* 0x0000820042527a24 */ /* 0x000fe400078e02ff */
[----:B------:R-:W-:Y:S02]  /*0fd0*/  IMAD R22, R21, 0x100, R48 ;  /* 0x0000010015167824 */ /* 0x000fe400078e0230 */
[----:B------:R-:W-:-:S04]  /*0fe0*/  IMAD.WIDE.U32 R14, R67, c[0x0][0x208], R14 ;  /* 0x00008200430e7a25 */ /* 0x000fc800078e000e */
[----:B------:R-:W-:-:S04]  /*0ff0*/  @!P0 IMAD.WIDE.U32 R18, R67, c[0x0][0x208], R18 ;  /* 0x0000820043128a25 */ /* 0x000fc800078e0012 */
[----:B------:R-:W-:-:S04]  /*1000*/  IMAD.WIDE.U32 R12, R67, c[0x0][0x1f8], R12 ;  /* 0x00007e00430c7a25 */ /* 0x000fc800078e000c */
[C---:B------:R-:W-:Y:S01]  /*1010*/  @!P0 IMAD.WIDE.U32 R16, R67.reuse, c[0x0][0x1f8], R16 ;  /* 0x00007e0043108a25 */ /* 0x040fe200078e0010 */
[----:B------:R-:W-:Y:S02]  /*1020*/  IADD3 R86, P4, R22, R14, RZ ;  /* 0x0000000e16567210 */ /* 0x000fe40007f9e0ff */
[----:B------:R-:W-:Y:S01]  /*1030*/  @!P0 IADD3 R87, P3, R50, R18, RZ ;  /* 0x0000001232578210 */ /* 0x000fe20007f7e0ff */
[C---:B------:R-:W-:Y:S01]  /*1040*/  IMAD R21, R67.reuse, c[0x0][0x1fc], R0 ;  /* 0x00007f0043157a24 */ /* 0x040fe200078e0200 */
[----:B------:R-:W-:Y:S01]  /*1050*/  SHF.R.S32.HI R0, RZ, 0x1f, R22 ;  /* 0x0000001fff007819 */ /* 0x000fe20000011416 */
[----:B------:R-:W-:Y:S01]  /*1060*/  IMAD R83, R67, c[0x0][0x20c], R82 ;  /* 0x0000830043537a24 */ /* 0x000fe200078e0252 */
[----:B------:R-:W-:Y:S02]  /*1070*/  IADD3 R89, P2, R22, R12, RZ ;  /* 0x0000000c16597210 */ /* 0x000fe40007f5e0ff */
[----:B------:R-:W-:Y:S02]  /*1080*/  @!P0 IADD3 R91, P1, R50, R16, RZ ;  /* 0x00000010325b8210 */ /* 0x000fe40007f3e0ff */
[----:B------:R-:W-:-:S02]  /*1090*/  IADD3.X R15, R0, R83, R15, P4, !PT ;  /* 0x00000053000f7210 */ /* 0x000fc400027fe40f */
[C---:B------:R-:W-:Y:S02]  /*10a0*/  @!P0 IADD3.X R88, R49.reuse, R19, R83, P3, !PT ;  /* 0x0000001331588210 */ /* 0x040fe40001ffe453 */
[----:B------:R-:W-:Y:S02]  /*10b0*/  IADD3.X R90, R0, R21, R13, P2, !PT ;  /* 0x00000015005a7210 */ /* 0x000fe400017fe40d */
[----:B------:R-:W-:Y:S02]  /*10c0*/  @!P0 IADD3.X R94, R49, R17, R21, P1, !PT ;  /* 0x00000011315e8210 */ /* 0x000fe40000ffe415 */
[----:B------:R-:W-:-:S04]  /*10d0*/  IADD3 R21, P1, R50, -0xe0, RZ ;  /* 0xffffff2032157810 */ /* 0x000fc80007f3e0ff */
[----:B------:R-:W-:Y:S02]  /*10e0*/  IADD3.X R92, R49, -0x1, RZ, P1, !PT ;  /* 0xffffffff315c7810 */ /* 0x000fe40000ffe4ff */
[C---:B------:R-:W-:Y:S02]  /*10f0*/  LEA R16, P2, R21.reuse, c[0x0][0x258], 0x1 ;  /* 0x0000960015107a11 */ /* 0x040fe400078408ff */
[C---:B------:R-:W-:Y:S02]  /*1100*/  LEA R18, P1, R21.reuse, c[0x0][0x268], 0x1 ;  /* 0x00009a0015127a11 */ /* 0x040fe400078208ff */
[C-C-:B------:R-:W-:Y:S02]  /*1110*/  LEA.HI.X R13, R21.reuse, c[0x0][0x25c], R92.reuse, 0x1, P2 ;  /* 0x00009700150d7a11 */ /* 0x140fe400010f0c5c */
[----:B------:R-:W-:Y:S02]  /*1120*/  LEA.HI.X R17, R21, c[0x0][0x26c], R92, 0x1, P1 ;  /* 0x00009b0015117a11 */ /* 0x000fe400008f0c5c */
[----:B------:R-:W-:-:S02]  /*1130*/  LEA R18, P2, R89, R18, 0x1 ;  /* 0x0000001259127211 */ /* 0x000fc400078408ff */
[----:B------:R-:W-:Y:S02]  /*1140*/  PRMT R69, RZ, 0x5410, R69 ;  /* 0x00005410ff457816 */ /* 0x000fe40000000045 */
[----:B------:R-:W-:Y:S02]  /*1150*/  LEA.HI.X R19, R89, R17, R90, 0x1, P2 ;  /* 0x0000001159137211 */ /* 0x000fe400010f0c5a */
[C---:B------:R-:W-:Y:S02]  /*1160*/  LEA R16, P4, R86.reuse, R16, 0x1 ;  /* 0x0000001056107211 */ /* 0x040fe400078808ff */
[----:B---3--:R-:W-:Y:S01]  /*1170*/  PRMT R89, RZ, 0x5410, R68 ;  /* 0x00005410ff597816 */ /* 0x008fe20000000044 */
[----:B-----5:R-:W-:Y:S01]  /*1180*/  FADD.FTZ R68, R69, R64 ;  /* 0x0000004045447221 */ /* 0x020fe20000010000 */
[----:B------:R-:W-:Y:S02]  /*1190*/  @!P0 LEA R14, P1, R91, c[0x0][0x268], 0x1 ;  /* 0x00009a005b0e8a11 */ /* 0x000fe400078208ff */
[----:B------:R-:W-:-:S02]  /*11a0*/  LEA.HI.X R17, R86, R13, R15, 0x1, P4 ;  /* 0x0000000d56117211 */ /* 0x000fc400020f0c0f */
[----:B------:R-:W-:Y:S02]  /*11b0*/  @!P0 LEA.HI.X R15, R91, c[0x0][0x26c], R94, 0x1, P1 ;  /* 0x00009b005b0f8a11 */ /* 0x000fe400008f0c5e */
[C---:B------:R-:W-:Y:S02]  /*11c0*/  @!P0 LEA R12, P3, R87.reuse, c[0x0][0x258], 0x1 ;  /* 0x00009600570c8a11 */ /* 0x040fe400078608ff */
[----:B------:R-:W-:Y:S02]  /*11d0*/  FSETP.GTU.FTZ.AND P1, PT, R68, 20, PT ;  /* 0x41a000004400780b */ /* 0x000fe40003f3c000 */
[----:B------:R-:W-:Y:S02]  /*11e0*/  @!P0 LEA.HI.X R13, R87, c[0x0][0x25c], R88, 0x1, P3 ;  /* 0x00009700570d8a11 */ /* 0x000fe400018f0c58 */
[----:B------:R-:W-:Y:S02]  /*11f0*/  PRMT R71, RZ, 0x5410, R71 ;  /* 0x00005410ff477816 */ /* 0x000fe40000000047 */
[----:B------:R-:W-:-:S02]  /*1200*/  PRMT R87, RZ, 0x5410, R72 ;  /* 0x00005410ff577816 */ /* 0x000fc40000000048 */
[----:B------:R-:W-:Y:S01]  /*1210*/  PRMT R73, RZ, 0x5410, R73 ;  /* 0x00005410ff497816 */ /* 0x000fe20000000049 */
[--C-:B------:R-:W-:Y:S01]  /*1220*/  FADD.FTZ R72, R89, R64.reuse ;  /* 0x0000004059487221 */ /* 0x100fe20000010000 */
[----:B------:R-:W-:Y:S03]  /*1230*/  BSSY B0, `(.L_x_6741) ;  /* 0x000003e000007945 */ /* 0x000fe60003800000 */
[----:B------:R-:W-:Y:S01]  /*1240*/  FADD.FTZ R73, R73, R64 ;  /* 0x0000004049497221 */ /* 0x000fe20000010000 */
[----:B------:R-:W-:-:S04]  /*1250*/  FSETP.GTU.FTZ.AND P3, PT, R72, 20, PT ;  /* 0x41a000004800780b */ /* 0x000fc80003f7c000 */
[----:B------:R-:W-:Y:S01]  /*1260*/  FSETP.GTU.FTZ.AND P2, PT, R73, 20, PT ;  /* 0x41a000004900780b */ /* 0x000fe20003f5c000 */
[----:B----4-:R-:W-:Y:S04]  /*1270*/  STS.U16 [R38], R77 ;  /* 0x0000004d26007388 */ /* 0x010fe80000000400 */
        /* <DEDUP_REMOVED lines=8> */
[----:B------:R1:W2:Y:S04]  /*1300*/  LDS.U16 R83, [R30] ;  /* 0x000000001e537984 */ /* 0x0002a80000000400 */
[----:B------:R1:W3:Y:S04]  /*1310*/  LDS.U16 R82, [R30+0x2] ;  /* 0x000002001e527984 */ /* 0x0002e80000000400 */
[----:B------:R1:W4:Y:S04]  /*1320*/  LDS.U16 R81, [R30+0x4] ;  /* 0x000004001e517984 */ /* 0x0003280000000400 */
[----:B------:R1:W1:Y:S04]  /*1330*/  LDS.U16 R80, [R30+0x6] ;  /* 0x000006001e507984 */ /* 0x0002680000000400 */
[----:B------:R0:W1:Y:S04]  /*1340*/  LDS.U16 R79, [R30+0x8] ;  /* 0x000008001e4f7984 */ /* 0x0000680000000400 */
[----:B------:R0:W1:Y:S04]  /*1350*/  LDS.U16 R78, [R30+0xa] ;  /* 0x00000a001e4e7984 */ /* 0x0000680000000400 */
[----:B------:R1:W1:Y:S04]  /*1360*/  LDS.U16 R77, [R30+0xc] ;  /* 0x00000c001e4d7984 */ /* 0x0002680000000400 */
[----:B------:R1:W1:Y:S01]  /*1370*/  LDS.U16 R76, [R30+0xe] ;  /* 0x00000e001e4c7984 */ /* 0x0002620000000400 */
[----:B0-----:R-:W-:Y:S01]  /*1380*/  PRMT R85, RZ, 0x5410, R70 ;  /* 0x00005410ff557816 */ /* 0x001fe20000000046 */
[----:B------:R-:W-:-:S02]  /*1390*/  FADD.FTZ R70, R71, R64 ;  /* 0x0000004047467221 */ /* 0x000fc40000010000 */
[--C-:B------:R-:W-:Y:S02]  /*13a0*/  FADD.FTZ R71, R87, R64.reuse ;  /* 0x0000004057477221 */ /* 0x100fe40000010000 */
[----:B------:R-:W-:Y:S01]  /*13b0*/  FADD.FTZ R69, R85, R64 ;  /* 0x0000004055457221 */ /* 0x000fe20000010000 */
[----:B------:R-:W-:Y:S02]  /*13c0*/  PRMT R85, RZ, 0x5410, R74 ;  /* 0x00005410ff557816 */ /* 0x000fe4000000004a */
[----:B------:R-:W-:Y:S02]  /*13d0*/  FSETP.GTU.FTZ.AND P5, PT, R70, 20, PT ;  /* 0x41a000004600780b */ /* 0x000fe40003fbc000 */
[----:B------:R-:W-:Y:S01]  /*13e0*/  FSETP.GTU.FTZ.AND P6, PT, R69, 20, PT ;  /* 0x41a000004500780b */ /* 0x000fe20003fdc000 */
[----:B------:R-:W-:Y:S01]  /*13f0*/  FADD.FTZ R74, R85, R64 ;  /* 0x00000040554a7221 */ /* 0x000fe20000010000 */
[----:B------:R-:W-:Y:S01]  /*1400*/  FSETP.GTU.FTZ.AND P4, PT, R71, 20, PT ;  /* 0x41a000004700780b */ /* 0x000fe20003f9c000 */
[----:B------:R-:W-:Y:S07]  /*1410*/  @P1 BRA `(.L_x_6742) ;  /* 0x000001f000001947 */ /* 0x000fee0003800000 */
[----:B--2---:R-:W-:Y:S01]  /*1420*/  FMUL.FTZ R68, R68, 1.4426950216293334961 ;  /* 0x3fb8aa3b44447820 */ /* 0x004fe20000410000 */
[----:B------:R-:W-:Y:S01]  /*1430*/  HFMA2.MMA R87, -RZ, RZ, 1.625, 0 ;  /* 0x3e800000ff577435 */ /* 0x000fe200000001ff */
[----:B------:R-:W-:-:S02]  /*1440*/  MOV R88, 0x3d39bf78 ;  /* 0x3d39bf7800587802 */ /* 0x000fc40000000f00 */
[----:B------:R-:W0:Y:S02]  /*1450*/  MUFU.EX2 R89, R68 ;  /* 0x0000004400597308 */ /* 0x000e240000000800 */
[C---:B01----:R-:W-:Y:S01]  /*1460*/  FADD.FTZ.RZ R84, R89.reuse, 1 ;  /* 0x3f80000059547421 */ /* 0x043fe2000001c000 */
        /* <DEDUP_REMOVED lines=26> */
.L_x_6742:
[----:B--2---:R-:W-:Y:S05]  /*1610*/  BSYNC B0 ;  /* 0x0000000000007941 */ /* 0x004fea0003800000 */
.L_x_6741:
[----:B------:R-:W-:Y:S01]  /*1620*/  PRMT R75, RZ, 0x5410, R75 ;  /* 0x00005410ff4b7816 */ /* 0x000fe2000000004b */
[----:B------:R-:W-:Y:S01]  /*1630*/  BSSY B0, `(.L_x_6743) ;  /* 0x0000023000007945 */ /* 0x000fe20003800000 */
[----:B------:R-:W-:-:S03]  /*1640*/  FSETP.GTU.FTZ.AND P1, PT, R74, 20, PT ;  /* 0x41a000004a00780b */ /* 0x000fc60003f3c000 */
[----:B------:R-:W-:Y:S01]  /*1650*/  FADD.FTZ R75, R75, R64 ;  /* 0x000000404b4b7221 */ /* 0x000fe20000010000 */
[----:B------:R-:W-:Y:S05]  /*1660*/  @P6 BRA `(.L_x_6744) ;  /* 0x000001f000006947 */ /* 0x000fea0003800000 */
[----:B------:R-:W-:Y:S01]  /*1670*/  FMUL.FTZ R69, R69, 1.4426950216293334961 ;  /* 0x3fb8aa3b45457820 */ /* 0x000fe20000410000 */
[----:B------:R-:W-:Y:S01]  /*1680*/  HFMA2.MMA R88, -RZ, RZ, 1.3056640625, -1.8671875 ;  /* 0x3d39bf78ff587435 */ /* 0x000fe200000001ff */
[----:B------:R-:W-:Y:S02]  /*1690*/  IMAD.MOV.U32 R89, RZ, RZ, 0x3e800000 ;  /* 0x3e800000ff597424 */ /* 0x000fe400078e00ff */
        /* <DEDUP_REMOVED lines=28> */
.L_x_6744:
[----:B------:R-:W-:Y:S05]  /*1860*/  BSYNC B0 ;  /* 0x0000000000007941 */ /* 0x000fea0003800000 */
.L_x_6743:
        /* <DEDUP_REMOVED lines=8> */
[C---:B01----:R-:W-:Y:S01]  /*18f0*/  FADD.FTZ.RZ R84, R89.reuse, 1 ;  /* 0x3f80000059547421 */ /* 0x043fe2000001c000 */
        /* <DEDUP_REMOVED lines=26> */
.L_x_6746:
[----:B------:R-:W-:Y:S05]  /*1aa0*/  BSYNC B0 ;  /* 0x0000000000007941 */ /* 0x000fea0003800000 */
.L_x_6745:
[----:B------:R-:W-:Y:S01]  /*1ab0*/  BSSY B0, `(.L_x_6747) ;  /* 0x0000021000007945 */ /* 0x000fe20003800000 */
[----:B------:R-:W-:Y:S05]  /*1ac0*/  @P4 BRA `(.L_x_6748) ;  /* 0x000001f000004947 */ /* 0x000fea0003800000 */
[----:B------:R-:W-:Y:S01]  /*1ad0*/  FMUL.FTZ R71, R71, 1.4426950216293334961 ;  /* 0x3fb8aa3b47477820 */ /* 0x000fe20000410000 */
[----:B------:R-:W-:Y:S01]  /*1ae0*/  MOV R88, 0x3e800000 ;  /* 0x3e80000000587802 */ /* 0x000fe20000000f00 */
        /* <DEDUP_REMOVED lines=29> */
.L_x_6748:
[----:B------:R-:W-:Y:S05]  /*1cc0*/  BSYNC B0 ;  /* 0x0000000000007941 */ /* 0x000fea0003800000 */
.L_x_6747:
[----:B------:R-:W-:Y:S01]  /*1cd0*/  BSSY B0, `(.L_x_6749) ;  /* 0x0000021000007945 */ /* 0x000fe20003800000 */
[----:B------:R-:W-:Y:S05]  /*1ce0*/  @P3 BRA `(.L_x_6750) ;  /* 0x000001f000003947 */ /* 0x000fea0003800000 */
[----:B------:R-:W-:Y:S01]  /*1cf0*/  FMUL.FTZ R72, R72, 1.4426950216293334961 ;  /* 0x3fb8aa3b48487820 */ /* 0x000fe20000410000 */
[----:B------:R-:W-:Y:S01]  /*1d00*/  HFMA2.MMA R88, -RZ, RZ, 1.625, 0 ;  /* 0x3e800000ff587435 */ /* 0x000fe200000001ff */
[----:B------:R-:W-:Y:S02]  /*1d10*/  MOV R91, 0x3d39bf78 ;  /* 0x3d39bf78005b7802 */ /* 0x000fe40000000f00 */
        /* <DEDUP_REMOVED lines=28> */
.L_x_6750:
[----:B------:R-:W-:Y:S05]  /*1ee0*/  BSYNC B0 ;  /* 0x0000000000007941 */ /* 0x000fea0003800000 */
.L_x_6749:
        /* <DEDUP_REMOVED lines=33> */
.L_x_6752:
[----:B------:R-:W-:Y:S05]  /*2100*/  BSYNC B0 ;  /* 0x0000000000007941 */ /* 0x000fea0003800000 */
.L_x_6751:
[----:B------:R-:W-:Y:S01]  /*2110*/  BSSY B0, `(.L_x_6753) ;  /* 0x0000021000007945 */ /* 0x000fe20003800000 */
        /* <DEDUP_REMOVED lines=32> */
.L_x_6754:
[----:B------:R-:W-:Y:S05]  /*2320*/  BSYNC B0 ;  /* 0x0000000000007941 */ /* 0x000fea0003800000 */
.L_x_6753:
[----:B------:R-:W-:Y:S01]  /*2330*/  BSSY B0, `(.L_x_6755) ;  /* 0x0000021000007945 */ /* 0x000fe20003800000 */
        /* <DEDUP_REMOVED lines=32> */
.L_x_6756:
[----:B------:R-:W-:Y:S05]  /*2540*/  BSYNC B0 ;  /* 0x0000000000007941 */ /* 0x000fea0003800000 */
.L_x_6755:
[----:B------:R-:W-:Y:S01]  /*2550*/  BAR.SYNC.DEFER_BLOCKING 0x0 ;  /* 0x0000000000007b1d */ /* 0x000fe20000010000 */
[-C--:B------:R-:W-:Y:S02]  /*2560*/  ISETP.GE.AND P6, PT, R47, R20.reuse, PT ;  /* 0x000000142f00720c */ /* 0x080fe40003fc6270 */
[----:B-1----:R-:W-:Y:S02]  /*2570*/  PRMT R84, RZ, 0x7610, R84 ;  /* 0x00007610ff547816 */ /* 0x002fe40000000054 */
[-C--:B------:R-:W-:Y:S02]  /*2580*/  ISETP.GE.AND P1, PT, R46, R20.reuse, PT ;  /* 0x000000142e00720c */ /* 0x080fe40003f26270 */
[-C--:B------:R-:W-:Y:S02]  /*2590*/  ISETP.GE.AND P2, PT, R45, R20.reuse, PT ;  /* 0x000000142d00720c */ /* 0x080fe40003f46270 */
[-C--:B------:R-:W-:Y:S02]  /*25a0*/  ISETP.GE.AND P3, PT, R44, R20.reuse, PT ;  /* 0x000000142c00720c */ /* 0x080fe40003f66270 */
[----:B------:R-:W-:-:S02]  /*25b0*/  ISETP.GE.AND P4, PT, R43, R20, PT ;  /* 0x000000142b00720c */ /* 0x000fc40003f86270 */
[-C--:B------:R-:W-:Y:S02]  /*25c0*/  ISETP.GE.AND P5, PT, R42, R20.reuse, PT ;  /* 0x000000142a00720c */ /* 0x080fe40003fa6270 */
[----:B------:R-:W-:Y:S02]  /*25d0*/  PRMT R87, RZ, 0x7610, R87 ;  /* 0x00007610ff577816 */ /* 0x000fe40000000057 */
[----:B------:R-:W-:Y:S02]  /*25e0*/  PRMT R86, RZ, 0x7610, R86 ;  /* 0x00007610ff567816 */ /* 0x000fe40000000056 */
[----:B------:R-:W-:Y:S01]  /*25f0*/  PRMT R89, RZ, 0x7610, R89 ;  /* 0x00007610ff597816 */ /* 0x000fe20000000059 */
[----:B------:R-:W2:Y:S01]  /*2600*/  @!P6 LDG.E.U16 R84, [R18.64] ;  /* 0x000000061254e981 */ /* 0x000ea2000c1e1500 */
[----:B------:R-:W-:-:S03]  /*2610*/  ISETP.GE.AND P6, PT, R41, R20, PT ;  /* 0x000000142900720c */ /* 0x000fc60003fc6270 */
[----:B------:R0:W5:Y:S01]  /*2620*/  @!P0 LDG.E.U16 R85, [R14.64] ;  /* 0x000000060e558981 */ /* 0x000162000c1e1500 */
[----:B------:R-:W-:-:S03]  /*2630*/  PRMT R88, RZ, 0x7610, R88 ;  /* 0x00007610ff587816 */ /* 0x000fc60000000058 */
[----:B----4-:R-:W4:Y:S04]  /*2640*/  @!P1 LDG.E.U16 R87, [R18.64+0x40] ;  /* 0x0000400612579981 */ /* 0x010f28000c1e1500 */
[----:B---3--:R-:W3:Y:S01]  /*2650*/  @!P2 LDG.E.U16 R86, [R18.64+0x80] ;  /* 0x000080061256a981 */ /* 0x008ee2000c1e1500 */
[----:B0-----:R-:W-:Y:S02]  /*2660*/  PRMT R14, RZ, 0x7610, R14 ;  /* 0x00007610ff0e7816 */ /* 0x001fe4000000000e */
[----:B------:R-:W-:Y:S01]  /*2670*/  PRMT R15, RZ, 0x7610, R15 ;  /* 0x00007610ff0f7816 */ /* 0x000fe2000000000f */
[----:B------:R-:W3:Y:S04]  /*2680*/  @!P3 LDG.E.U16 R89, [R18.64+0xc0] ;  /* 0x0000c0061259b981 */ /* 0x000ee8000c1e1500 */
[----:B------:R-:W3:Y:S04]  /*2690*/  @!P4 LDG.E.U16 R14, [R18.64+0x100] ;  /* 0x00010006120ec981 */ /* 0x000ee8000c1e1500 */
[----:B------:R-:W3:Y:S04]  /*26a0*/  @!P5 LDG.E.U16 R15, [R18.64+0x140] ;  /* 0x00014006120fd981 */ /* 0x000ee8000c1e1500 */
[----:B------:R-:W3:Y:S01]  /*26b0*/  @!P6 LDG.E.U16 R88, [R18.64+0x180] ;  /* 0x000180061258e981 */ /* 0x000ee2000c1e1500 */
[----:B------:R-:W-:-:S02]  /*26c0*/  PRMT R93, RZ, 0x7610, R93 ;  /* 0x00007610ff5d7816 */ /* 0x000fc4000000005d */
[----:B------:R-:W-:Y:S02]  /*26d0*/  PRMT R94, RZ, 0x7610, R94 ;  /* 0x00007610ff5e7816 */ /* 0x000fe4000000005e */
[----:B------:R-:W-:Y:S02]  /*26e0*/  PRMT R95, RZ, 0x7610, R95 ;  /* 0x00007610ff5f7816 */ /* 0x000fe4000000005f */
[----:B------:R-:W-:Y:S02]  /*26f0*/  PRMT R96, RZ, 0x7610, R96 ;  /* 0x00007610ff607816 */ /* 0x000fe40000000060 */
[----:B------:R-:W-:Y:S02]  /*2700*/  PRMT R97, RZ, 0x7610, R97 ;  /* 0x00007610ff617816 */ /* 0x000fe40000000061 */
[----:B------:R-:W-:Y:S01]  /*2710*/  PRMT R98, RZ, 0x7610, R98 ;  /* 0x00007610ff627816 */ /* 0x000fe20000000062 */
[----:B-----5:R-:W-:Y:S04]  /*2720*/  STS.U16 [R38], R85 ;  /* 0x0000005526007388 */ /* 0x020fe80000000400 */
[----:B--2---:R-:W-:Y:S04]  /*2730*/  STS.U16 [R37+0x40], R84 ;  /* 0x0000405425007388 */ /* 0x004fe80000000400 */
[----:B----4-:R-:W-:Y:S04]  /*2740*/  STS.U16 [R36+0x80], R87 ;  /* 0x0000805724007388 */ /* 0x010fe80000000400 */
[----:B---3--:R-:W-:Y:S04]  /*2750*/  STS.U16 [R35+0xc0], R86 ;  /* 0x0000c05623007388 */ /* 0x008fe80000000400 */
[----:B------:R-:W-:Y:S04]  /*2760*/  STS.U16 [R34+0x100], R89 ;  /* 0x0001005922007388 */ /* 0x000fe80000000400 */
[----:B------:R-:W-:Y:S04]  /*2770*/  STS.U16 [R33+0x140], R14 ;  /* 0x0001400e21007388 */ /* 0x000fe80000000400 */
[----:B------:R-:W-:Y:S04]  /*2780*/  STS.U16 [R32+0x180], R15 ;  /* 0x0001800f20007388 */ /* 0x000fe80000000400 */
[----:B------:R0:W-:Y:S01]  /*2790*/  STS.U16 [R31+0x1c0], R88 ;  /* 0x0001c0581f007388 */ /* 0x0001e20000000400 */
[----:B------:R-:W-:-:S06]  /*27a0*/  NOP ;  /* 0x0000000000007918 */ /* 0x000fcc0000000000 */
[----:B------:R-:W1:Y:S04]  /*27b0*/  LDS.U16 R18, [R30] ;  /* 0x000000001e127984 */ /* 0x000e680000000400 */
[----:B------:R-:W-:Y:S04]  /*27c0*/  LDS.U16 R85, [R30+0x2] ;  /* 0x000002001e557984 */ /* 0x000fe80000000400 */
[----:B------:R-:W2:Y:S04]  /*27d0*/  LDS.U16 R19, [R30+0x4] ;  /* 0x000004001e137984 */ /* 0x000ea80000000400 */
[----:B------:R-:W3:Y:S04]  /*27e0*/  LDS.U16 R87, [R30+0x6] ;  /* 0x000006001e577984 */ /* 0x000ee80000000400 */
[----:B------:R-:W-:Y:S04]  /*27f0*/  LDS.U16 R90, [R30+0x8] ;  /* 0x000008001e5a7984 */ /* 0x000fe80000000400 */
[----:B------:R-:W4:Y:S04]  /*2800*/  LDS.U16 R89, [R30+0xa] ;  /* 0x00000a001e597984 */ /* 0x000f280000000400 */
[----:B------:R-:W-:Y:S04]  /*2810*/  LDS.U16 R14, [R30+0xc] ;  /* 0x00000c001e0e7984 */ /* 0x000fe80000000400 */
[----:B------:R-:W2:Y:S04]  /*2820*/  LDS.U16 R91, [R30+0xe] ;  /* 0x00000e001e5b7984 */ /* 0x000ea80000000400 */
[----:B------:R-:W-:Y:S01]  /*2830*/  BAR.SYNC.DEFER_BLOCKING 0x0 ;  /* 0x0000000000007b1d */ /* 0x000fe20000010000 */
[----:B0-----:R-:W-:-:S02]  /*2840*/  PRMT R88, RZ, 0x7610, R88 ;  /* 0x00007610ff587816 */ /* 0x001fc40000000058 */
[----:B------:R-:W-:-:S03]  /*2850*/  PRMT R15, RZ, 0x7610, R15 ;  /* 0x00007610ff0f7816 */ /* 0x000fc6000000000f */
[----:B------:R0:W5:Y:S01]  /*2860*/  @!P0 LDG.E.U16 R93, [R12.64] ;  /* 0x000000060c5d8981 */ /* 0x000162000c1e1500 */
[----:B------:R-:W-:-:S03]  /*2870*/  ISETP.GE.AND P0, PT, R47, R20, PT ;  /* 0x000000142f00720c */ /* 0x000fc60003f06270 */
[----:B------:R0:W5:Y:S04]  /*2880*/  @!P1 LDG.E.U16 R15, [R16.64+0x40] ;  /* 0x00004006100f9981 */ /* 0x000168000c1e1500 */
[----:B------:R0:W5:Y:S04]  /*2890*/  @!P2 LDG.E.U16 R94, [R16.64+0x80] ;  /* 0x00008006105ea981 */ /* 0x000168000c1e1500 */
[----:B------:R0:W5:Y:S04]  /*28a0*/  @!P3 LDG.E.U16 R95, [R16.64+0xc0] ;  /* 0x0000c006105fb981 */ /* 0x000168000c1e1500 */
[----:B------:R0:W5:Y:S04]  /*28b0*/  @!P0 LDG.E.U16 R88, [R16.64] ;  /* 0x0000000610588981 */ /* 0x000168000c1e1500 */
[----:B------:R0:W5:Y:S04]  /*28c0*/  @!P4 LDG.E.U16 R96, [R16.64+0x100] ;  /* 0x000100061060c981 */ /* 0x000168000c1e1500 */
[----:B------:R0:W5:Y:S04]  /*28d0*/  @!P5 LDG.E.U16 R97, [R16.64+0x140] ;  /* 0x000140061061d981 */ /* 0x000168000c1e1500 */
[----:B------:R2:W5:Y:S01]  /*28e0*/  @!P6 LDG.E.U16 R98, [R16.64+0x180] ;  /* 0x000180061062e981 */ /* 0x000562000c1e1500 */
[----:B-1----:R-:W-:-:S05]  /*28f0*/  PRMT R84, RZ, 0x5410, R18 ;  /* 0x00005410ff547816 */ /* 0x002fca0000000012 */
[----:B0-----:R-:W-:-:S04]  /*2900*/  FMUL.FTZ R12, R84, -1.4426950216293334961 ;  /* 0xbfb8aa3b540c7820 */ /* 0x001fc80000410000 */
[----:B------:R-:W0:Y:S01]  /*2910*/  MUFU.EX2 R13, R12 ;  /* 0x0000000c000d7308 */ /* 0x000e220000000800 */
[----:B--2---:R-:W-:Y:S02]  /*2920*/  PRMT R86, RZ, 0x5410, R19 ;  /* 0x00005410ff567816 */ /* 0x004fe40000000013 */
[----:B------:R-:W-:Y:S02]  /*2930*/  PRMT R85, RZ, 0x5410, R85 ;  /* 0x00005410ff557816 */ /* 0x000fe40000000055 */
[----:B---3--:R-:W-:Y:S01]  /*2940*/  PRMT R87, RZ, 0x5410, R87 ;  /* 0x00005410ff577816 */ /* 0x008fe20000000057 */
[----:B------:R-:W-:Y:S02]  /*2950*/  FMUL.FTZ R19, R86, -1.4426950216293334961 ;  /* 0xbfb8aa3b56137820 */ /* 0x000fe40000410000 */
[----:B------:R-:W-:Y:S02]  /*2960*/  FMUL.FTZ R18, R85, -1.4426950216293334961 ;  /* 0xbfb8aa3b55127820 */ /* 0x000fe40000410000 */
[----:B------:R-:W-:-:S02]  /*2970*/  FMUL.FTZ R16, R87, -1.4426950216293334961 ;  /* 0xbfb8aa3b57107820 */ /* 0x000fc40000410000 */
[----:B------:R-:W1:Y:S01]  /*2980*/  MUFU.EX2 R19, R19 ;  /* 0x0000001300137308 */ /* 0x000e620000000800 */
[----:B0-----:R-:W-:Y:S01]  /*2990*/  FADD.FTZ R13, R13, 1 ;  /* 0x3f8000000d0d7421 */ /* 0x001fe20000010000 */
[----:B----4-:R-:W-:-:S06]  /*29a0*/  PRMT R89, RZ, 0x5410, R89 ;  /* 0x00005410ff597816 */ /* 0x010fcc0000000059 */
[----:B------:R-:W0:Y:S01]  /*29b0*/  MUFU.EX2 R18, R18 ;  /* 0x0000001200127308 */ /* 0x000e220000000800 */
[----:B------:R-:W-:-:S07]  /*29c0*/  PRMT R91, RZ, 0x5410, R91 ;  /* 0x00005410ff5b7816 */ /* 0x000fce000000005b */
[----:B------:R-:W2:Y:S01]  /*29d0*/  MUFU.EX2 R16, R16 ;  /* 0x0000001000107308 */ /* 0x000ea20000000800 */
[----:B-1----:R-:W-:Y:S02]  /*29e0*/  FADD.FTZ R19, R19, 1 ;  /* 0x3f80000013137421 */ /* 0x002fe40000010000 */
[----:B0-----:R-:W-:Y:S02]  /*29f0*/  FADD.FTZ R18, R18, 1 ;  /* 0x3f80000012127421 */ /* 0x001fe40000010000 */
[----:B--2---:R-:W-:Y:S01]  /*2a00*/  FADD.FTZ R16, R16, 1 ;  /* 0x3f80000010107421 */ /* 0x004fe20000010000 */
[----:B------:R-:W-:Y:S02]  /*2a10*/  PRMT R82, RZ, 0x5410, R82 ;  /* 0x00005410ff527816 */ /* 0x000fe40000000052 */
[----:B------:R-:W-:Y:S02]  /*2a20*/  PRMT R81, RZ, 0x5410, R81 ;  /* 0x00005410ff517816 */ /* 0x000fe40000000051 */
[----:B------:R-:W-:-:S02]  /*2a30*/  PRMT R104, RZ, 0x5410, R79 ;  /* 0x00005410ff687816 */ /* 0x000fc4000000004f */
[----:B------:R-:W-:Y:S02]  /*2a40*/  PRMT R77, RZ, 0x5410, R77 ;  /* 0x00005410ff4d7816 */ /* 0x000fe4000000004d */
[----:B------:R-:W-:Y:S02]  /*2a50*/  PRMT R110, RZ, 0x5410, R76 ;  /* 0x00005410ff6e7816 */ /* 0x000fe4000000004c */
[----:B------:R-:W-:Y:S01]  /*2a60*/  ISETP.NE.AND P1, PT, R59, RZ, PT ;  /* 0x000000ff3b00720c */ /* 0x000fe20003f25270 */
[----:B------:R-:W-:Y:S01]  /*2a70*/  BSSY B0, `(.L_x_6757) ;  /* 0x0000093000007945 */ /* 0x000fe20003800000 */
[----:B-----5:R-:W-:Y:S04]  /*2a80*/  STS.U16 [R38], R93 ;  /* 0x0000005d26007388 */ /* 0x020fe80000000400 */
[----:B------:R0:W-:Y:S04]  /*2a90*/  STS.U16 [R37+0x40], R88 ;  /* 0x0000405825007388 */ /* 0x0001e80000000400 */
[----:B------:R1:W-:Y:S04]  /*2aa0*/  STS.U16 [R36+0x80], R15 ;  /* 0x0000800f24007388 */ /* 0x0003e80000000400 */
[----:B------:R2:W-:Y:S04]  /*2ab0*/  STS.U16 [R35+0xc0], R94 ;  /* 0x0000c05e23007388 */ /* 0x0005e80000000400 */
[----:B------:R-:W-:Y:S04]  /*2ac0*/  STS.U16 [R34+0x100], R95 ;  /* 0x0001005f22007388 */ /* 0x000fe80000000400 */
[----:B------:R-:W-:Y:S04]  /*2ad0*/  STS.U16 [R33+0x140], R96 ;  /* 0x0001406021007388 */ /* 0x000fe80000000400 */
[----:B------:R3:W-:Y:S04]  /*2ae0*/  STS.U16 [R32+0x180], R97 ;  /* 0x0001806120007388 */ /* 0x0007e80000000400 */
[----:B------:R-:W-:Y:S01]  /*2af0*/  STS.U16 [R31+0x1c0], R98 ;  /* 0x0001c0621f007388 */ /* 0x000fe20000000400 */
[----:B------:R-:W-:-:S06]  /*2b00*/  NOP ;  /* 0x0000000000007918 */ /* 0x000fcc0000000000 */
[----:B------:R-:W4:Y:S04]  /*2b10*/  LDS.U16 R12, [R30] ;  /* 0x000000001e0c7984 */ /* 0x000f280000000400 */
[----:B------:R-:W5:Y:S04]  /*2b20*/  LDS.U16 R99, [R30+0x2] ;  /* 0x000002001e637984 */ /* 0x000f680000000400 */
[----:B------:R-:W4:Y:S04]  /*2b30*/  LDS.U16 R100, [R30+0x4] ;  /* 0x000004001e647984 */ /* 0x000f280000000400 */
[----:B------:R-:W4:Y:S01]  /*2b40*/  LDS.U16 R102, [R30+0x6] ;  /* 0x000006001e667984 */ /* 0x000f220000000400 */
[----:B0-----:R-:W-:Y:S01]  /*2b50*/  PRMT R88, RZ, 0x5410, R90 ;  /* 0x00005410ff587816 */ /* 0x001fe2000000005a */
[----:B------:R0:W3:Y:S02]  /*2b60*/  MUFU.RCP R93, R13 ;  /* 0x0000000d005d7308 */ /* 0x0000e40000001000 */
[----:B------:R-:W-:Y:S01]  /*2b70*/  LDS.U16 R106, [R30+0xa] ;  /* 0x00000a001e6a7984 */ /* 0x000fe20000000400 */
[----:B-1----:R-:W-:-:S02]  /*2b80*/  FMUL.FTZ R15, R89, -1.4426950216293334961 ;  /* 0xbfb8aa3b590f7820 */ /* 0x002fc40000410000 */
[----:B------:R-:W-:Y:S01]  /*2b90*/  FMUL.FTZ R17, R88, -1.4426950216293334961 ;  /* 0xbfb8aa3b58117820 */ /* 0x000fe20000410000 */
[----:B------:R-:W-:Y:S04]  /*2ba0*/  LDS.U16 R108, [R30+0xc] ;  /* 0x00000c001e6c7984 */ /* 0x000fe80000000400 */
[----:B0-----:R-:W0:Y:S01]  /*2bb0*/  LDS.U16 R13, [R30+0x8] ;  /* 0x000008001e0d7984 */ /* 0x001e220000000400 */
[----:B------:R-:W-:Y:S01]  /*2bc0*/  PRMT R90, RZ, 0x5410, R14 ;  /* 0x00005410ff5a7816 */ /* 0x000fe2000000000e */
[----:B------:R3:W1:Y:S02]  /*2bd0*/  MUFU.EX2 R103, R15 ;  /* 0x0000000f00677308 */ /* 0x0006640000000800 */
[----:B------:R-:W0:Y:S01]  /*2be0*/  LDS.U16 R107, [R30+0xe] ;  /* 0x00000e001e6b7984 */ /* 0x000e220000000400 */
[----:B--2---:R-:W-:-:S02]  /*2bf0*/  FMUL.FTZ R94, R91, -1.4426950216293334961 ;  /* 0xbfb8aa3b5b5e7820 */ /* 0x004fc40000410000 */
[----:B------:R-:W-:-:S03]  /*2c00*/  FMUL.FTZ R14, R90, -1.4426950216293334961 ;  /* 0xbfb8aa3b5a0e7820 */ /* 0x000fc60000410000 */
[----:B------:R-:W2:Y:S01]  /*2c10*/  MUFU.EX2 R17, R17 ;  /* 0x0000001100117308 */ /* 0x000ea20000000800 */
[----:B---3--:R-:W-:-:S07]  /*2c20*/  FADD.FTZ R15, -R93, 1 ;  /* 0x3f8000005d0f7421 */ /* 0x008fce0000010100 */
[----:B------:R3:W-:Y:S01]  /*2c30*/  MUFU.EX2 R109, R94 ;  /* 0x0000005e006d7308 */ /* 0x0007e20000000800 */
[----:B------:R-:W-:-:S07]  /*2c40*/  PRMT R97, RZ, 0x5410, R80 ;  /* 0x00005410ff617816 */ /* 0x000fce0000000050 */
[----:B------:R-:W-:Y:S01]  /*2c50*/  MUFU.RCP R95, R19 ;  /* 0x00000013005f7308 */ /* 0x000fe20000001000 */
[----:B---3--:R-:W-:Y:S02]  /*2c60*/  PRMT R94, RZ, 0x5410, R83 ;  /* 0x00005410ff5e7816 */ /* 0x008fe40000000053 */
[----:B----4-:R-:W-:-:S05]  /*2c70*/  PRMT R83, RZ, 0x5410, R12 ;  /* 0x00005410ff537816 */ /* 0x010fca000000000c */
[----:B------:R-:W3:Y:S01]  /*2c80*/  MUFU.EX2 R14, R14 ;  /* 0x0000000e000e7308 */ /* 0x000ee20000000800 */
[----:B------:R-:W-:Y:S02]  /*2c90*/  FMUL.FTZ R12, R94, R83 ;  /* 0x000000535e0c7220 */ /* 0x000fe40000410000 */
[----:B-1----:R-:W-:-:S05]  /*2ca0*/  FADD.FTZ R80, R103, 1 ;  /* 0x3f80000067507421 */ /* 0x002fca0000010000 */
[----:B------:R-:W1:Y:S01]  /*2cb0*/  MUFU.RCP R96, R18 ;  /* 0x0000001200607308 */ /* 0x000e620000001000 */
[----:B--2---:R-:W-:-:S07]  /*2cc0*/  FADD.FTZ R17, R17, 1 ;  /* 0x3f80000011117421 */ /* 0x004fce0000010000 */
[----:B------:R-:W2:Y:S01]  /*2cd0*/  MUFU.RCP R98, R16 ;  /* 0x0000001000627308 */ /* 0x000ea20000001000 */
[----:B------:R-:W-:Y:S02]  /*2ce0*/  FFMA.FTZ R15, R84, R15, 1 ;  /* 0x3f800000540f7423 */ /* 0x000fe4000001000f */
[----:B------:R-:W-:Y:S01]  /*2cf0*/  FMUL.FTZ R12, R93, R12 ;  /* 0x0000000c5d0c7220 */ /* 0x000fe20000410000 */
[----:B-----5:R-:W-:Y:S01]  /*2d00*/  PRMT R99, RZ, 0x5410, R99 ;  /* 0x00005410ff637816 */ /* 0x020fe20000000063 */
[----:B---3--:R-:W-:Y:S01]  /*2d10*/  FADD.FTZ R105, R14, 1 ;  /* 0x3f8000000e697421 */ /* 0x008fe20000010000 */
[----:B------:R-:W-:Y:S01]  /*2d20*/  PRMT R100, RZ, 0x5410, R100 ;  /* 0x00005410ff647816 */ /* 0x000fe20000000064 */
[----:B------:R-:W-:Y:S01]  /*2d30*/  FMUL.FTZ R12, R12, R15 ;  /* 0x0000000f0c0c7220 */ /* 0x000fe20000410000 */
[----:B------:R3:W4:Y:S01]  /*2d40*/  MUFU.RCP R101, R17 ;  /* 0x0000001100657308 */ /* 0x0007220000001000 */
[----:B------:R-:W-:Y:S01]  /*2d50*/  FADD.FTZ R15, -R95, 1 ;  /* 0x3f8000005f0f7421 */ /* 0x000fe20000010100 */
[----:B------:R-:W-:Y:S01]  /*2d60*/  PRMT R102, RZ, 0x5410, R102 ;  /* 0x00005410ff667816 */ /* 0x000fe20000000066 */
[----:B------:R-:W-:-:S05]  /*2d70*/  FADD.FTZ R109, R109, 1 ;  /* 0x3f8000006d6d7421 */ /* 0x000fca0000010000 */
[----:B------:R-:W5:Y:S01]  /*2d80*/  MUFU.RCP R80, R80 ;  /* 0x0000005000507308 */ /* 0x000f620000001000 */
[----:B---3--:R-:W-:Y:S01]  /*2d90*/  FFMA.FTZ R17, R86, R15, 1 ;  /* 0x3f80000056117423 */ /* 0x008fe2000001000f */
[----:B------:R-:W-:Y:S01]  /*2da0*/  PRMT R103, RZ, 0x5410, R78 ;  /* 0x00005410ff677816 */ /* 0x000fe2000000004e */
[----:B-1----:R-:W-:Y:S02]  /*2db0*/  FADD.FTZ R14, -R96, 1 ;  /* 0x3f800000600e7421 */ /* 0x002fe40000010100 */
[----:B--2---:R-:W-:Y:S02]  /*2dc0*/  FADD.FTZ R18, -R98, 1 ;  /* 0x3f80000062127421 */ /* 0x004fe40000010100 */
[----:B------:R-:W-:Y:S02]  /*2dd0*/  FMUL.FTZ R15, R82, R99 ;  /* 0x00000063520f7220 */ /* 0x000fe40000410000 */
[----:B------:R-:W-:Y:S02]  /*2de0*/  FMUL.FTZ R16, R81, R100 ;  /* 0x0000006451107220 */ /* 0x000fe40000410000 */
[----:B------:R-:W-:Y:S01]  /*2df0*/  FMUL.FTZ R19, R97, R102 ;  /* 0x0000006661137220 */ /* 0x000fe20000410000 */
[----:B------:R-:W1:Y:S01]  /*2e00*/  MUFU.RCP R105, R105 ;  /* 0x0000006900697308 */ /* 0x000e620000001000 */
[----:B------:R-:W-:Y:S01]  /*2e10*/  FFMA.FTZ R14, R85, R14, 1 ;  /* 0x3f800000550e7423 */ /* 0x000fe2000001000e */
[----:B0-----:R-:W-:Y:S01]  /*2e20*/  PRMT R79, RZ, 0x5410, R13 ;  /* 0x00005410ff4f7816 */ /* 0x001fe2000000000d */
[----:B------:R-:W-:Y:S01]  /*2e30*/  FMUL.FTZ R15, R96, R15 ;  /* 0x0000000f600f7220 */ /* 0x000fe20000410000 */
[----:B------:R-:W-:Y:S01]  /*2e40*/  PRMT R106, RZ, 0x5410, R106 ;  /* 0x00005410ff6a7816 */ /* 0x000fe2000000006a */
[----:B------:R-:W-:-:S03]  /*2e50*/  FMUL.FTZ R16, R95, R16 ;  /* 0x000000105f107220 */ /* 0x000fc60000410000 */
[----:B------:R-:W0:Y:S01]  /*2e60*/  MUFU.RCP R78, R109 ;  /* 0x0000006d004e7308 */ /* 0x000e220000001000 */
[----:B------:R-:W-:Y:S02]  /*2e70*/  FFMA.FTZ R18, R87, R18, 1 ;  /* 0x3f80000057127423 */ /* 0x000fe40000010012 */
[----:B------:R-:W-:Y:S02]  /*2e80*/  FMUL.FTZ R19, R98, R19 ;  /* 0x0000001362137220 */ /* 0x000fe40000410000 */
[----:B------:R-:W-:Y:S02]  /*2e90*/  FMUL.FTZ R15, R15, R14 ;  /* 0x0000000e0f0f7220 */ /* 0x000fe40000410000 */
[----:B------:R-:W-:Y:S02]  /*2ea0*/  FMUL.FTZ R16, R16, R17 ;  /* 0x0000001110107220 */ /* 0x000fe40000410000 */
[----:B------:R-:W-:Y:S02]  /*2eb0*/  FMUL.FTZ R19, R19, R18 ;  /* 0x0000001213137220 */ /* 0x000fe40000410000 */
[----:B----4-:R-:W-:-:S02]  /*2ec0*/  FADD.FTZ R17, -R101, 1 ;  /* 0x3f80000065117421 */ /* 0x010fc40000010100 */
[----:B------:R-:W-:Y:S02]  /*2ed0*/  FMUL.FTZ R14, R104, R79 ;  /* 0x0000004f680e7220 */ /* 0x000fe40000410000 */
[----:B-----5:R-:W-:Y:S02]  /*2ee0*/  FADD.FTZ R18, -R80, 1 ;  /* 0x3f80000050127421 */ /* 0x020fe40000010100 */
[----:B------:R-:W-:Y:S01]  /*2ef0*/  FMUL.FTZ R13, R103, R106 ;  /* 0x0000006a670d7220 */ /* 0x000fe20000410000 */
[----:B------:R-:W-:Y:S01]  /*2f00*/  PRMT R108, RZ, 0x5410, R108 ;  /* 0x00005410ff6c7816 */ /* 0x000fe2000000006c */
[----:B------:R-:W-:Y:S01]  /*2f10*/  FFMA.FTZ R17, R88, R17, 1 ;  /* 0x3f80000058117423 */ /* 0x000fe20000010011 */
[----:B------:R-:W-:Y:S01]  /*2f20*/  PRMT R107, RZ, 0x5410, R107 ;  /* 0x00005410ff6b7816 */ /* 0x000fe2000000006b */
[----:B------:R-:W-:Y:S02]  /*2f30*/  FMUL.FTZ R14, R101, R14 ;  /* 0x0000000e650e7220 */ /* 0x000fe40000410000 */
[----:B------:R-:W-:-:S02]  /*2f40*/  FFMA.FTZ R18, R89, R18, 1 ;  /* 0x3f80000059127423 */ /* 0x000fc40000010012 */
[----:B------:R-:W-:Y:S02]  /*2f50*/  FMUL.FTZ R13, R80, R13 ;  /* 0x0000000d500d7220 */ /* 0x000fe40000410000 */
[----:B------:R-:W-:Y:S02]  /*2f60*/  FMUL.FTZ R14, R14, R17 ;  /* 0x000000110e0e7220 */ /* 0x000fe40000410000 */
[----:B------:R-:W-:Y:S02]  /*2f70*/  FMUL.FTZ R13, R13, R18 ;  /* 0x000000120d0d7220 */ /* 0x000fe40000410000 */
[----:B-1----:R-:W-:Y:S02]  /*2f80*/  FADD.FTZ R17, -R105, 1 ;  /* 0x3f80000069117421 */ /* 0x002fe40000010100 */
[----:B------:R-:W-:Y:S02]  /*2f90*/  FMUL.FTZ R112, R77, R108 ;  /* 0x0000006c4d707220 */ /* 0x000fe40000410000 */
[----:B0-----:R-:W-:-:S02]  /*2fa0*/  FADD.FTZ R18, -R78, 1 ;  /* 0x3f8000004e127421 */ /* 0x001fc40000010100 */
[----:B------:R-:W-:Y:S02]  /*2fb0*/  FMUL.FTZ R109, R110, R107 ;  /* 0x0000006b6e6d7220 */ /* 0x000fe40000410000 */
[----:B------:R-:W-:Y:S02]  /*2fc0*/  FFMA.FTZ R17, R90, R17, 1 ;  /* 0x3f8000005a117423 */ /* 0x000fe40000010011 */
[----:B------:R-:W-:Y:S02]  /*2fd0*/  FMUL.FTZ R112, R105, R112 ;  /* 0x0000007069707220 */ /* 0x000fe40000410000 */
[----:B------:R-:W-:Y:S02]  /*2fe0*/  FFMA.FTZ R18, R91, R18, 1 ;  /* 0x3f8000005b127423 */ /* 0x000fe40000010012 */
[----:B------:R-:W-:Y:S02]  /*2ff0*/  FMUL.FTZ R109, R78, R109 ;  /* 0x0000006d4e6d7220 */ /* 0x000fe40000410000 */
[----:B------:R-:W-:-:S02]  /*3000*/  FMUL.FTZ R17, R112, R17 ;  /* 0x0000001170117220 */ /* 0x000fc40000410000 */
[----:B------:R-:W-:Y:S01]  /*3010*/  FMUL.FTZ R18, R109, R18 ;  /* 0x000000126d127220 */ /* 0x000fe20000410000 */
[----:B------:R-:W-:Y:S01]  /*3020*/  BAR.SYNC.DEFER_BLOCKING 0x0 ;  /* 0x0000000000007b1d */ /* 0x000fe20000010000 */
[----:B------:R-:W-:Y:S02]  /*3030*/  F2FP.BF16.PACK_AB R12, R15, R12 ;  /* 0x0000000c0f0c723e */ /* 0x000fe400000010ff */
[----:B------:R-:W-:Y:S02]  /*3040*/  F2FP.BF16.PACK_AB R16, R19, R16 ;  /* 0x000000101310723e */ /* 0x000fe400000010ff */
[----:B------:R-:W-:Y:S02]  /*3050*/  F2FP.BF16.PACK_AB R13, R13, R14 ;  /* 0x0000000e0d0d723e */ /* 0x000fe400000010ff */
[----:B------:R-:W-:Y:S02]  /*3060*/  F2FP.BF16.PACK_AB R17, R18, R17 ;  /* 0x000000111211723e */ /* 0x000fe400000010ff */
[----:B------:R-:W-:-:S02]  /*3070*/  PRMT R15, R12, 0x7632, R15 ;  /* 0x000076320c0f7816 */ /* 0x000fc4000000000f */
[----:B------:R-:W-:Y:S02]  /*3080*/  PRMT R14, R16, 0x7632, R14 ;  /* 0x00007632100e7816 */ /* 0x000fe4000000000e */
[----:B------:R-:W-:Y:S02]  /*3090*/  PRMT R18, R13, 0x7632, R18 ;  /* 0x000076320d127816 */ /* 0x000fe40000000012 */
[----:B------:R-:W-:Y:S01]  /*30a0*/  PRMT R19, R17, 0x7632, R19 ;  /* 0x0000763211137816 */ /* 0x000fe20000000013 */
[----:B------:R-:W-:Y:S04]  /*30b0*/  STS.U16 [R30], R12 ;  /* 0x0000000c1e007388 */ /* 0x000fe80000000400 */
        /* <DEDUP_REMOVED lines=21> */
[----:B--2---:R-:W-:-:S05]  /*3210*/  IMAD R19, R63, c[0x0][0x2ec], R14 ;  /* 0x0000bb003f137a24 */ /* 0x004fca00078e020e */
[----:B------:R-:W-:Y:S01]  /*3220*/  IADD3 R13, R13, R19, RZ ;  /* 0x000000130d0d7210 */ /* 0x000fe20007ffe0ff */
[----:B------:R-:W-:-:S04]  /*3230*/  IMAD R14, R66, c[0x0][0x2f0], RZ ;  /* 0x0000bc00420e7a24 */ /* 0x000fc800078e02ff */
[----:B------:R-:W-:-:S04]  /*3240*/  IMAD.WIDE.U32 R12, R67, c[0x0][0x2f0], R12 ;  /* 0x0000bc00430c7a25 */ /* 0x000fc800078e000c */
[----:B------:R-:W-:Y:S01]  /*3250*/  IMAD R17, R67, c[0x0][0x2f4], R14 ;  /* 0x0000bd0043117a24 */ /* 0x000fe200078e020e */
[----:B------:R-:W-:Y:S02]  /*3260*/  IADD3 R15, P0, R22, R12, RZ ;  /* 0x0000000c160f7210 */ /* 0x000fe40007f1e0ff */
[C---:B------:R-:W-:Y:S02]  /*3270*/  LEA R14, P2, R21.reuse, c[0x0][0x338], 0x1 ;  /* 0x0000ce00150e7a11 */ /* 0x040fe400078408ff */
[----:B------:R-:W-:Y:S02]  /*3280*/  IADD3.X R13, R0, R17, R13, P0, !PT ;  /* 0x00000011000d7210 */ /* 0x000fe400007fe40d */
[----:B------:R-:W-:Y:S02]  /*3290*/  LEA.HI.X R12, R21, c[0x0][0x33c], R92, 0x1, P2 ;  /* 0x0000cf00150c7a11 */ /* 0x000fe400010f0c5c */
[----:B------:R-:W-:-:S04]  /*32a0*/  LEA R14, P2, R15, R14, 0x1 ;  /* 0x0000000e0f0e7211 */ /* 0x000fc800078408ff */
[----:B------:R-:W-:Y:S02]  /*32b0*/  LEA.HI.X R15, R15, R12, R13, 0x1, P2 ;  /* 0x0000000c0f0f7211 */ /* 0x000fe400010f0c0d */
[C---:B0-----:R-:W-:Y:S02]  /*32c0*/  ISETP.GE.AND P0, PT, R50.reuse, R76, PT ;  /* 0x0000004c3200720c */ /* 0x041fe40003f06270 */
[----:B------:R-:W-:Y:S02]  /*32d0*/  IADD3 R12, P2, R50, R4, RZ ;  /* 0x00000004320c7210 */ /* 0x000fe40007f5e0ff */
[----:B------:R-:W-:Y:S02]  /*32e0*/  ISETP.GE.AND P3, PT, R46, R76, PT ;  /* 0x0000004c2e00720c */ /* 0x000fe40003f66270 */
[----:B------:R-:W-:-:S07]  /*32f0*/  IADD3.X R13, R49, R5, RZ, P2, !PT ;  /* 0x00000005310d7210 */ /* 0x000fce00017fe4ff */
        /* <DEDUP_REMOVED lines=10> */
.L_x_6758:
[----:B------:R-:W-:Y:S05]  /*33a0*/  BSYNC B0 ;  /* 0x0000000000007941 */ /* 0x000fea0003800000 */
.L_x_6757:
[----:B------:R1:W-:Y:S01]  /*33b0*/  @!P3 STG.E.U16 [R14.64+0x40], R113 ;  /* 0x000040710e00b986 */ /* 0x0003e2000c101506 */
[----:B------:R-:W-:Y:S01]  /*33c0*/  ISETP.GE.AND P2, PT, R45, R76, PT ;  /* 0x0000004c2d00720c */ /* 0x000fe20003f46270 */
[----:B------:R-:W-:Y:S01]  /*33d0*/  FMUL.FTZ R85, R85, R96 ;  /* 0x0000006055557220 */ /* 0x000fe20000410000 */
[-C--:B------:R-:W-:Y:S01]  /*33e0*/  ISETP.GE.AND P0, PT, R44, R76.reuse, PT ;  /* 0x0000004c2c00720c */ /* 0x080fe20003f06270 */
[----:B------:R-:W-:Y:S01]  /*33f0*/  FMUL.FTZ R93, R84, R93 ;  /* 0x0000005d545d7220 */ /* 0x000fe20000410000 */
[-C--:B------:R-:W-:Y:S01]  /*3400*/  ISETP.GE.AND P4, PT, R43, R76.reuse, PT ;  /* 0x0000004c2b00720c */ /* 0x080fe20003f86270 */
[----:B------:R-:W-:Y:S01]  /*3410*/  FMUL.FTZ R95, R86, R95 ;  /* 0x0000005f565f7220 */ /* 0x000fe20000410000 */
[----:B------:R-:W-:Y:S01]  /*3420*/  ISETP.GE.AND P5, PT, R42, R76, PT ;  /* 0x0000004c2a00720c */ /* 0x000fe20003fa6270 */
[----:B------:R-:W-:Y:S01]  /*3430*/  FMUL.FTZ R87, R87, R98 ;  /* 0x0000006257577220 */ /* 0x000fe20000410000 */
[-C--:B------:R-:W-:Y:S01]  /*3440*/  ISETP.GE.AND P3, PT, R47, R76.reuse, PT ;  /* 0x0000004c2f00720c */ /* 0x080fe20003f66270 */
[----:B------:R-:W-:Y:S01]  /*3450*/  FMUL.FTZ R101, R88, R101 ;  /* 0x0000006558657220 */ /* 0x000fe20000410000 */
[----:B------:R-:W-:Y:S01]  /*3460*/  ISETP.GE.AND P6, PT, R41, R76, PT ;  /* 0x0000004c2900720c */ /* 0x000fe20003fc6270 */
[----:B------:R-:W-:-:S02]  /*3470*/  FMUL.FTZ R89, R89, R80 ;  /* 0x0000005059597220 */ /* 0x000fc40000410000 */
[----:B------:R1:W-:Y:S01]  /*3480*/  @!P2 STG.E.U16 [R14.64+0x80], R117 ;  /* 0x000080750e00a986 */ /* 0x0003e2000c101506 */
[----:B------:R-:W-:Y:S02]  /*3490*/  FMUL.FTZ R105, R90, R105 ;  /* 0x000000695a697220 */ /* 0x000fe40000410000 */
[----:B------:R-:W-:Y:S01]  /*34a0*/  FMUL.FTZ R91, R91, R78 ;  /* 0x0000004e5b5b7220 */ /* 0x000fe20000410000 */
[----:B------:R1:W-:Y:S01]  /*34b0*/  @!P0 STG.E.U16 [R14.64+0xc0], R119 ;  /* 0x0000c0770e008986 */ /* 0x0003e2000c101506 */
[----:B------:R-:W-:Y:S01]  /*34c0*/  ISETP.NE.U32.AND P0, PT, RZ, c[0x0][0x270], PT ;  /* 0x00009c00ff007a0c */ /* 0x000fe20003f05070 */
[----:B------:R-:W-:Y:S02]  /*34d0*/  FMUL.FTZ R78, R82, R85 ;  /* 0x00000055524e7220 */ /* 0x000fe40000410000 */
[----:B------:R1:W-:Y:S01]  /*34e0*/  @!P4 STG.E.U16 [R14.64+0x100], R121 ;  /* 0x000100790e00c986 */ /* 0x0003e2000c101506 */
[----:B------:R-:W-:Y:S01]  /*34f0*/  ISETP.NE.AND.EX P0, PT, RZ, c[0x0][0x274], PT, P0 ;  /* 0x00009d00ff007a0c */ /* 0x000fe20003f05300 */
[----:B------:R-:W-:-:S02]  /*3500*/  FMUL.FTZ R76, R94, R93 ;  /* 0x0000005d5e4c7220 */ /* 0x000fc40000410000 */
[----:B------:R1:W-:Y:S01]  /*3510*/  @!P5 STG.E.U16 [R14.64+0x140], R123 ;  /* 0x0001407b0e00d986 */ /* 0x0003e2000c101506 */
[----:B------:R-:W-:Y:S02]  /*3520*/  FMUL.FTZ R80, R81, R95 ;  /* 0x0000005f51507220 */ /* 0x000fe40000410000 */
[----:B------:R-:W-:Y:S01]  /*3530*/  FMUL.FTZ R82, R97, R87 ;  /* 0x0000005761527220 */ /* 0x000fe20000410000 */
[----:B------:R1:W-:Y:S01]  /*3540*/  @!P3 STG.E.U16 [R14.64], R111 ;  /* 0x0000006f0e00b986 */ /* 0x0003e2000c101506 */
[----:B------:R-:W-:Y:S02]  /*3550*/  FMUL.FTZ R84, R104, R101 ;  /* 0x0000006568547220 */ /* 0x000fe40000410000 */
[----:B------:R-:W-:Y:S01]  /*3560*/  FMUL.FTZ R86, R103, R89 ;  /* 0x0000005967567220 */ /* 0x000fe20000410000 */
[----:B------:R1:W-:Y:S01]  /*3570*/  @!P6 STG.E.U16 [R14.64+0x180], R125 ;  /* 0x0001807d0e00e986 */ /* 0x0003e2000c101506 */
[----:B------:R-:W-:Y:S02]  /*3580*/  FMUL.FTZ R90, R77, R105 ;  /* 0x000000694d5a7220 */ /* 0x000fe40000410000 */
[----:B------:R-:W-:Y:S01]  /*3590*/  FMUL.FTZ R88, R110, R91 ;  /* 0x0000005b6e587220 */ /* 0x000fe20000410000 */
[----:B------:R-:W-:Y:S05]  /*35a0*/  @!P0 BRA `(.L_x_6759) ;  /* 0x0000051000008947 */ /* 0x000fea0003800000 */
[----:B------:R-:W-:Y:S01]  /*35b0*/  FMUL.FTZ R83, R93, R83 ;  /* 0x000000535d537220 */ /* 0x000fe20000410000 */
[----:B------:R-:W-:Y:S01]  /*35c0*/  BAR.SYNC.DEFER_BLOCKING 0x0 ;  /* 0x0000000000007b1d */ /* 0x000fe20000010000 */
[----:B-1----:R-:W-:-:S02]  /*35d0*/  FMUL.FTZ R14, R85, R99 ;  /* 0x00000063550e7220 */ /* 0x002fc40000410000 */
        /* <DEDUP_REMOVED lines=14> */
[C---:B0-----:R-:W-:Y:S02]  /*36c0*/  PRMT R18, R79.reuse, 0x7610, R18 ;  /* 0x000076104f127816 */ /* 0x041fe40000000012 */
[----:B------:R-:W-:Y:S01]  /*36d0*/  PRMT R19, R79, 0x7632, R19 ;  /* 0x000076324f137816 */ /* 0x000fe20000000013 */
[----:B------:R-:W-:Y:S01]  /*36e0*/  STS.U16 [R30], R15 ;  /* 0x0000000f1e007388 */ /* 0x000fe20000000400 */
[----:B------:R-:W-:-:S03]  /*36f0*/  PRMT R93, R14, 0x7632, R93 ;  /* 0x000076320e5d7816 */ /* 0x000fc6000000005d */
[----:B------:R0:W-:Y:S04]  /*3700*/  STS.U16 [R30+0x2], R16 ;  /* 0x000002101e007388 */ /* 0x0001e80000000400 */
[----:B------:R-:W-:Y:S04]  /*3710*/  STS.U16 [R30+0x4], R95 ;  /* 0x0000045f1e007388 */ /* 0x000fe80000000400 */
[----:B------:R-:W-:Y:S01]  /*3720*/  STS.U16 [R30+0x6], R17 ;  /* 0x000006111e007388 */ /* 0x000fe20000000400 */
[----:B0-----:R-:W-:-:S03]  /*3730*/  IMAD R16, R62, c[0x0][0x210], RZ ;  /* 0x000084003e107a24 */ /* 0x001fc600078e02ff */
[----:B------:R0:W-:Y:S04]  /*3740*/  STS.U16 [R30+0x8], R18 ;  /* 0x000008121e007388 */ /* 0x0001e80000000400 */
[----:B------:R-:W-:Y:S04]  /*3750*/  STS.U16 [R30+0xa], R19 ;  /* 0x00000a131e007388 */ /* 0x000fe80000000400 */
[----:B------:R1:W-:Y:S01]  /*3760*/  STS.U16 [R30+0xc], R14 ;  /* 0x00000c0e1e007388 */ /* 0x0003e20000000400 */
[----:B0-----:R-:W-:-:S03]  /*3770*/  IMAD R18, R66, c[0x0][0x218], RZ ;  /* 0x0000860042127a24 */ /* 0x001fc600078e02ff */
[----:B------:R-:W-:Y:S01]  /*3780*/  STS.U16 [R30+0xe], R93 ;  /* 0x00000e5d1e007388 */ /* 0x000fe20000000400 */
[----:B------:R-:W-:-:S06]  /*3790*/  NOP ;  /* 0x0000000000007918 */ /* 0x000fcc0000000000 */
[----:B------:R-:W-:Y:S01]  /*37a0*/  LDS.U16 R77, [R38] ;  /* 0x00000000264d7984 */ /* 0x000fe20000000400 */
[----:B-1----:R-:W-:-:S03]  /*37b0*/  IMAD.WIDE.U32 R14, R63, c[0x0][0x210], RZ ;  /* 0x000084003f0e7a25 */ /* 0x002fc600078e00ff */
[----:B------:R-:W-:Y:S01]  /*37c0*/  LDS.U16 R79, [R37+0x40] ;  /* 0x00004000254f7984 */ /* 0x000fe20000000400 */
[----:B------:R-:W-:Y:S01]  /*37d0*/  IMAD R19, R63, c[0x0][0x214], R16 ;  /* 0x000085003f137a24 */ /* 0x000fe200078e0210 */
[----:B------:R-:W-:Y:S01]  /*37e0*/  LEA R16, P2, R21, c[0x0][0x270], 0x1 ;  /* 0x00009c0015107a11 */ /* 0x000fe200078408ff */
[----:B------:R-:W-:Y:S01]  /*37f0*/  IMAD R95, R67, c[0x0][0x21c], R18 ;  /* 0x00008700435f7a24 */ /* 0x000fe200078e0212 */
        /* <DEDUP_REMOVED lines=20> */
[----:B------:R-:W-:Y:S01]  /*3940*/  IMAD R18, R66, c[0x0][0x218], RZ ;  /* 0x0000860042127a24 */ /* 0x000fe200078e02ff */
[----:B------:R-:W-:-:S05]  /*3950*/  MOV R17, R13 ;  /* 0x0000000d00117202 */ /* 0x000fca0000000f00 */
        /* <DEDUP_REMOVED lines=8> */
.L_x_6761:
[----:B------:R-:W-:Y:S05]  /*39e0*/  BSYNC B0 ;  /* 0x0000000000007941 */ /* 0x000fea0003800000 */
.L_x_6760:
        /* <DEDUP_REMOVED lines=13> */
.L_x_6759:
[----:B-1----:R-:W-:Y:S01]  /*3ac0*/  PRMT R14, RZ, 0x5410, R115 ;  /* 0x00005410ff0e7816 */ /* 0x002fe20000000073 */
[----:B------:R-:W-:Y:S01]  /*3ad0*/  BAR.SYNC.DEFER_BLOCKING 0x0 ;  /* 0x0000000000007b1d */ /* 0x000fe20000010000 */
[----:B------:R-:W-:Y:S01]  /*3ae0*/  MOV R15, c[0x0][0x16c] ;  /* 0x00005b00000f7a02 */ /* 0x000fe20000000f00 */
[----:B------:R-:W-:Y:S01]  /*3af0*/  HFMA2.MMA R21, -RZ, RZ, 0, 0 ;  /* 0x00000000ff157435 */ /* 0x000fe200000001ff */
[CC--:B------:R-:W-:Y:S01]  /*3b00*/  FMUL.FTZ R89, R76.reuse, R65.reuse ;  /* 0x000000414c597220 */ /* 0x0c0fe20000410000 */
[----:B------:R-:W-:Y:S01]  /*3b10*/  HFMA2.MMA R91, -RZ, RZ, 0, 0 ;  /* 0x00000000ff5b7435 */ /* 0x000fe200000001ff */
[----:B------:R-:W-:Y:S01]  /*3b20*/  FFMA.FTZ R61, R76, R14, R61 ;  /* 0x0000000e4c3d7223 */ /* 0x000fe2000001003d */
[----:B------:R-:W-:Y:S01]  /*3b30*/  PRMT R14, RZ, 0x5410, R29 ;  /* 0x00005410ff0e7816 */ /* 0x000fe2000000001d */
[----:B------:R-:W-:Y:S01]  /*3b40*/  HFMA2.MMA R106, -RZ, RZ, 0, 0 ;  /* 0x00000000ff6a7435 */ /* 0x000fe200000001ff */
[----:B------:R-:W-:Y:S01]  /*3b50*/  ISETP.GE.AND P0, PT, R15, 0x1, PT ;  /* 0x000000010f00780c */ /* 0x000fe20003f06270 */
[CC--:B------:R-:W-:Y:S01]  /*3b60*/  FMUL.FTZ R96, R78.reuse, R65.reuse ;  /* 0x000000414e607220 */ /* 0x0c0fe20000410000 */
[----:B------:R-:W-:Y:S01]  /*3b70*/  MOV R102, RZ ;  /* 0x000000ff00667202 */ /* 0x000fe20000000f00 */
[----:B------:R-:W-:Y:S01]  /*3b80*/  FFMA.FTZ R61, R78, R14, R61 ;  /* 0x0000000e4e3d7223 */ /* 0x000fe2000001003d */
[----:B------:R-:W-:Y:S01]  /*3b90*/  PRMT R14, RZ, 0x5410, R28 ;  /* 0x00005410ff0e7816 */ /* 0x000fe2000000001c */
[-C--:B------:R-:W-:Y:S01]  /*3ba0*/  FMUL.FTZ R81, R80, R65.reuse ;  /* 0x0000004150517220 */ /* 0x080fe20000410000 */
[----:B0-----:R-:W-:Y:S01]  /*3bb0*/  MOV R19, RZ ;  /* 0x000000ff00137202 */ /* 0x001fe20000000f00 */
        /* <DEDUP_REMOVED lines=11> */
[----:B------:R-:W-:Y:S01]  /*3c70*/  PRMT R14, RZ, 0x5410, R25 ;  /* 0x00005410ff0e7816 */ /* 0x000fe20000000019 */
[----:B------:R-:W-:-:S02]  /*3c80*/  IMAD.MOV.U32 R104, RZ, RZ, RZ ;  /* 0x000000ffff687224 */ /* 0x000fc400078e00ff */
[----:B------:R-:W-:Y:S02]  /*3c90*/  IMAD.MOV.U32 R95, RZ, RZ, RZ ;  /* 0x000000ffff5f7224 */ /* 0x000fe400078e00ff */
[----:B------:R-:W-:Y:S01]  /*3ca0*/  FFMA.FTZ R61, R86, R14, R61 ;  /* 0x0000000e563d7223 */ /* 0x000fe2000001003d */
[----:B------:R-:W-:-:S05]  /*3cb0*/  PRMT R14, RZ, 0x5410, R24 ;  /* 0x00005410ff0e7816 */ /* 0x000fca0000000018 */
[----:B------:R-:W-:Y:S01]  /*3cc0*/  FFMA.FTZ R61, R90, R14, R61 ;  /* 0x0000000e5a3d7223 */ /* 0x000fe2000001003d */
[----:B------:R-:W-:-:S05]  /*3cd0*/  PRMT R14, RZ, 0x5410, R23 ;  /* 0x00005410ff0e7816 */ /* 0x000fca0000000017 */
[----:B------:R-:W-:Y:S01]  /*3ce0*/  FFMA.FTZ R61, R88, R14, R61 ;  /* 0x0000000e583d7223 */ /* 0x000fe2000001003d */
[----:B------:R-:W-:Y:S05]  /*3cf0*/  @!P0 BRA `(.L_x_6762) ;  /* 0x0000165000008947 */ /* 0x000fea0003800000 */
[C---:B------:R-:W-:Y:S01]  /*3d00*/  IADD3 R20, R51.reuse, -0x2, RZ ;  /* 0xfffffffe33147810 */ /* 0x040fe20007ffe0ff */
[C---:B------:R-:W-:Y:S01]  /*3d10*/  IMAD R100, R66.reuse, c[0x0][0x180], RZ ;  /* 0x0000600042647a24 */ /* 0x040fe200078e02ff */
[----:B------:R-:W-:Y:S01]  /*3d20*/  IADD3 R91, R51, -0x1, RZ ;  /* 0xffffffff335b7810 */ /* 0x000fe20007ffe0ff */
[C---:B------:R-:W-:Y:S01]  /*3d30*/  IMAD R102, R66.reuse, c[0x0][0x198], RZ ;  /* 0x0000660042667a24 */ /* 0x040fe200078e02ff */
[----:B------:R-:W-:Y:S01]  /*3d40*/  MOV R145, RZ ;  /* 0x000000ff00917202 */ /* 0x000fe20000000f00 */
[----:B------:R-:W-:Y:S01]  /*3d50*/  IMAD R104, R66, c[0x0][0x1b8], RZ ;  /* 0x00006e0042687a24 */ /* 0x000fe200078e02ff */
[----:B------:R-:W-:Y:S01]  /*3d60*/  MOV R99, RZ ;  /* 0x000000ff00637202 */ /* 0x000fe20000000f00 */
[----:B------:R-:W-:Y:S01]  /*3d70*/  IMAD R21, R20, c[0x0][0x16c], RZ ;  /* 0x00005b0014157a24 */ /* 0x000fe200078e02ff */
[----:B------:R-:W-:Y:S01]  /*3d80*/  LEA.HI R20, R91, R91, RZ, 0x1 ;  /* 0x0000005b5b147211 */ /* 0x000fe200078f08ff */
[----:B------:R-:W-:Y:S01]  /*3d90*/  IMAD.WIDE.U32 R14, R67, c[0x0][0x180], RZ ;  /* 0x00006000430e7a25 */ /* 0x000fe200078e00ff */
[----:B------:R-:W-:Y:S01]  /*3da0*/  MOV R106, RZ ;  /* 0x000000ff006a7202 */ /* 0x000fe20000000f00 */
[----:B------:R-:W-:-:S02]  /*3db0*/  UMOV UR4, URZ ;  /* 0x0000003f00047c82 */ /* 0x000fc40008000000 */
[C---:B------:R-:W-:Y:S01]  /*3dc0*/  IMAD R93, R67.reuse, c[0x0][0x184], R100 ;  /* 0x00006100435d7a24 */ /* 0x040fe200078e0264 */
[----:B------:R-:W-:Y:S01]  /*3dd0*/  LEA R83, P0, R14, c[0x0][0x220], 0x2 ;  /* 0x000088000e537a11 */ /* 0x000fe200078010ff */
[----:B------:R-:W-:-:S03]  /*3de0*/  IMAD.WIDE.U32 R16, R67, c[0x0][0x198], RZ ;  /* 0x0000660043107a25 */ /* 0x000fc600078e00ff */
[----:B------:R-:W-:Y:S01]  /*3df0*/  IADD3 R93, R15, R93, RZ ;  /* 0x0000005d0f5d7210 */ /* 0x000fe20007ffe0ff */
[C---:B------:R-:W-:Y:S01]  /*3e00*/  IMAD.WIDE.U32 R18, R67.reuse, c[0x0][0x1b8], RZ ;  /* 0x00006e0043127a25 */ /* 0x040fe200078e00ff */
[----:B------:R-:W-:Y:S02]  /*3e10*/  LEA R85, P2, R16, c[0x0][0x228], 0x2 ;  /* 0x00008a0010557a11 */ /* 0x000fe400078410ff */
[----:B------:R-:W-:Y:S01]  /*3e20*/  LEA.HI.X R100, R14, c[0x0][0x224], R93, 0x2, P0 ;  /* 0x000089000e647a11 */ /* 0x000fe200000f145d */
[C---:B------:R-:W-:Y:S01]  /*3e30*/  IMAD R95, R67.reuse, c[0x0][0x19c], R102 ;  /* 0x00006700435f7a24 */ /* 0x040fe200078e0266 */
[----:B------:R-:W-:Y:S01]  /*3e40*/  LOP3.LUT R102, R20, 0xfffffe, RZ, 0xc0, !PT ;  /* 0x00fffffe14667812 */ /* 0x000fe200078ec0ff */
[----:B------:R-:W-:Y:S01]  /*3e50*/  IMAD R97, R67, c[0x0][0x1bc], R104 ;  /* 0x00006f0043617a24 */ /* 0x000fe200078e0268 */
[----:B------:R-:W-:Y:S01]  /*3e60*/  LEA R87, P3, R18, c[0x0][0x230], 0x2 ;  /* 0x00008c0012577a11 */ /* 0x000fe200078610ff */
[----:B------:R-:W-:Y:S01]  /*3e70*/  IMAD.WIDE R20, R21, 0x8, R10 ;  /* 0x0000000815147825 */ /* 0x000fe200078e020a */
[----:B------:R-:W-:-:S02]  /*3e80*/  IADD3 R17, R17, R95, RZ ;  /* 0x0000005f11117210 */ /* 0x000fc40007ffe0ff */
[----:B------:R-:W-:Y:S01]  /*3e90*/  IADD3 R15, R19, R97, RZ ;  /* 0x00000061130f7210 */ /* 0x000fe20007ffe0ff */
[----:B------:R-:W-:Y:S01]  /*3ea0*/  IMAD.MOV.U32 R97, RZ, RZ, R21 ;  /* 0x000000ffff617224 */ /* 0x000fe200078e0015 */
[----:B------:R-:W-:Y:S01]  /*3eb0*/  IADD3 R101, R91, -R102, RZ ;  /* 0x800000665b657210 */ /* 0x000fe20007ffe0ff */
[----:B------:R-:W-:Y:S01]  /*3ec0*/  IMAD.MOV.U32 R104, RZ, RZ, RZ ;  /* 0x000000ffff687224 */ /* 0x000fe200078e00ff */
[----:B------:R-:W-:Y:S01]  /*3ed0*/  LEA.HI.X R17, R16, c[0x0][0x22c], R17, 0x2, P2 ;  /* 0x00008b0010117a11 */ /* 0x000fe200010f1411 */
[----:B------:R-:W-:Y:S01]  /*3ee0*/  IMAD.MOV.U32 R95, RZ, RZ, RZ ;  /* 0x000000ffff5f7224 */ /* 0x000fe200078e00ff */
[----:B------:R-:W-:Y:S02]  /*3ef0*/  LEA.HI.X R18, R18, c[0x0][0x234], R15, 0x2, P3 ;  /* 0x00008d0012127a11 */ /* 0x000fe400018f140f */
[----:B------:R-:W-:Y:S02]  /*3f00*/  MOV R21, RZ ;  /* 0x000000ff00157202 */ /* 0x000fe40000000f00 */
[----:B------:R-:W-:-:S02]  /*3f10*/  MOV R102, RZ ;  /* 0x000000ff00667202 */ /* 0x000fc40000000f00 */
[----:B------:R-:W-:Y:S02]  /*3f20*/  MOV R91, RZ ;  /* 0x000000ff005b7202 */ /* 0x000fe40000000f00 */
[----:B------:R-:W-:Y:S02]  /*3f30*/  MOV R19, RZ ;  /* 0x000000ff00137202 */ /* 0x000fe40000000f00 */
[----:B------:R-:W-:Y:S02]  /*3f40*/  MOV R93, RZ ;  /* 0x000000ff005d7202 */ /* 0x000fe40000000f00 */
[----:B------:R-:W-:Y:S02]  /*3f50*/  SHF.L.U32 R101, R101, 0x8, RZ ;  /* 0x0000000865657819 */ /* 0x000fe400000006ff */
.L_x_6767:
[----:B------:R-:W-:Y:S02]  /*3f60*/  MOV R14, R83 ;  /* 0x00000053000e7202 */ /* 0x000fe40000000f00 */
[----:B------:R-:W-:-:S05]  /*3f70*/  MOV R15, R100 ;  /* 0x00000064000f7202 */ /* 0x000fca0000000f00 */
[----:B------:R0:W2:Y:S01]  /*3f80*/  LDG.E R103, [R14.64] ;  /* 0x000000060e677981 */ /* 0x0000a2000c1e1900 */
[----:B------:R-:W-:-:S06]  /*3f90*/  MOV R16, R85 ;  /* 0x0000005500107202 */ /* 0x000fcc0000000f00 */
[----:B------:R-:W3:Y:S01]  /*3fa0*/  LDG.E R16, [R16.64] ;  /* 0x0000000610107981 */ /* 0x000ee2000c1e1900 */
[----:B0-----:R-:W-:Y:S01]  /*3fb0*/  MOV R14, R87 ;  /* 0x00000057000e7202 */ /* 0x001fe20000000f00 */
[----:B------:R-:W-:-:S05]  /*3fc0*/  IMAD.MOV.U32 R15, RZ, RZ, R18 ;  /* 0x000000ffff0f7224 */ /* 0x000fca00078e0012 */
[----:B------:R0:W3:Y:S01]  /*3fd0*/  LDG.E R105, [R14.64] ;  /* 0x000000060e697981 */ /* 0x0000e2000c1e1900 */
[C---:B------:R-:W-:Y:S02]  /*3fe0*/  ISETP.NE.AND P2, PT, R59.reuse, RZ, PT ;  /* 0x000000ff3b00720c */ /* 0x040fe40003f45270 */
[----:B------:R-:W-:-:S04]  /*3ff0*/  IADD3 R108, R59, 0x200, RZ ;  /* 0x000002003b6c7810 */ /* 0x000fc80007ffe0ff */
[----:B------:R-:W-:Y:S02]  /*4000*/  SEL R107, R101, R108, !P2 ;  /* 0x0000006c656b7207 */ /* 0x000fe40005000000 */
[----:B------:R-:W-:Y:S02]  /*4010*/  ISETP.NE.AND P3, PT, R59, 0x1f, PT ;  /* 0x0000001f3b00780c */ /* 0x000fe40003f65270 */
[----:B------:R-:W-:-:S04]  /*4020*/  ISETP.GT.AND P0, PT, R51, 0x1, PT ;  /* 0x000000013300780c */ /* 0x000fc80003f04270 */
[----:B------:R-:W-:Y:S01]  /*4030*/  ISETP.EQ.AND P0, PT, R116, RZ, P0 ;  /* 0x000000ff7400720c */ /* 0x000fe20000702270 */
[----:B------:R-:W-:Y:S01]  /*4040*/  HFMA2.MMA R120, -RZ, RZ, 0, 0 ;  /* 0x00000000ff787435 */ /* 0x000fe200000001ff */
[----:B------:R-:W-:Y:S02]  /*4050*/  PRMT R108, RZ, 0x5410, R29 ;  /* 0x00005410ff6c7816 */ /* 0x000fe4000000001d */
[----:B------:R-:W-:Y:S02]  /*4060*/  PRMT R109, RZ, 0x5410, R26 ;  /* 0x00005410ff6d7816 */ /* 0x000fe4000000001a */
[----:B------:R-:W-:Y:S01]  /*4070*/  PRMT R112, RZ, 0x5410, R25 ;  /* 0x00005410ff707816 */ /* 0x000fe20000000019 */
[----:B------:R-:W-:Y:S01]  /*4080*/  FMUL.FTZ R138, R108, R69 ;  /* 0x000000456c8a7220 */ /* 0x000fe20000410000 */
[----:B------:R-:W-:Y:S02]  /*4090*/  PRMT R111, RZ, 0x5410, R24 ;  /* 0x00005410ff6f7816 */ /* 0x000fe40000000018 */
[----:B------:R-:W-:-:S03]  /*40a0*/  PRMT R110, RZ, 0x5410, R23 ;  /* 0x00005410ff6e7816 */ /* 0x000fc60000000017 */
[----:B0-----:R-:W-:Y:S02]  /*40b0*/  @P0 MOV R14, R20 ;  /* 0x00000014000e0202 */ /* 0x001fe40000000f00 */
[----:B------:R-:W-:Y:S01]  /*40c0*/  @P0 MOV R15, R97 ;  /* 0x00000061000f0202 */ /* 0x000fe20000000f00 */
[----:B------:R-:W-:Y:S01]  /*40d0*/  BSSY B0, `(.L_x_6763) ;  /* 0x0000034000007945 */ /* 0x000fe20003800000 */
        /* <DEDUP_REMOVED lines=8> */
[----:B------:R-:W-:Y:S01]  /*4160*/  BAR.SYNC.DEFER_BLOCKING 0x0 ;  /* 0x0000000000007b1d */ /* 0x000fe20000010000 */
[C---:B------:R-:W-:Y:S02]  /*4170*/  FMUL.FTZ R117, R113.reuse, R69 ;  /* 0x0000004571757220 */ /* 0x040fe40000410000 */
[C---:B------:R-:W-:Y:S02]  /*4180*/  FMUL.FTZ R122, R113.reuse, R75 ;  /* 0x0000004b717a7220 */ /* 0x040fe40000410000 */
[C---:B------:R-:W-:Y:S01]  /*4190*/  FMUL.FTZ R119, R113.reuse, R70 ;  /* 0x0000004671777220 */ /* 0x040fe20000410000 */
[----:B------:R1:W2:Y:S01]  /*41a0*/  @P3 LDS R141, [R59.X4+0xc5c] ;  /* 0x000c5c003b8d3984 */ /* 0x0002a20000004800 */
[----:B------:R-:W-:-:S02]  /*41b0*/  FMUL.FTZ R121, R113, R71 ;  /* 0x0000004771797220 */ /* 0x000fc40000410000 */
[C---:B------:R-:W-:Y:S02]  /*41c0*/  FMUL.FTZ R124, R113.reuse, R72 ;  /* 0x00000048717c7220 */ /* 0x040fe40000410000 */
[C---:B------:R-:W-:Y:S02]  /*41d0*/  FMUL.FTZ R125, R113.reuse, R73 ;  /* 0x00000049717d7220 */ /* 0x040fe40000410000 */
[----:B------:R-:W-:Y:S01]  /*41e0*/  FMUL.FTZ R130, R113, R74 ;  /* 0x0000004a71827220 */ /* 0x000fe20000410000 */
[----:B------:R-:W4:Y:S01]  /*41f0*/  MUFU.EX2 R117, R117 ;  /* 0x0000007500757308 */ /* 0x000f220000000800 */
[----:B0-----:R-:W-:Y:S01]  /*4200*/  PRMT R107, RZ, 0x5410, R115 ;  /* 0x00005410ff6b7816 */ /* 0x001fe20000000073 */
[----:B---3--:R-:W-:Y:S01]  /*4210*/  FMUL.FTZ R137, R105, R16 ;  /* 0x0000001069897220 */ /* 0x008fe20000410000 */
[----:B------:R4:W5:Y:S05]  /*4220*/  @P0 LDG.E R120, [R14.64+0x4] ;  /* 0x000004060e780981 */ /* 0x00096a000c1e1900 */
[----:B------:R-:W0:Y:S01]  /*4230*/  MUFU.EX2 R122, R122 ;  /* 0x0000007a007a7308 */ /* 0x000e220000000800 */
[----:B------:R-:W-:-:S07]  /*4240*/  PRMT R105, RZ, 0x5410, R28 ;  /* 0x00005410ff697816 */ /* 0x000fce000000001c */
[----:B------:R-:W3:Y:S01]  /*4250*/  MUFU.EX2 R119, R119 ;  /* 0x0000007700777308 */ /* 0x000ee20000000800 */
[----:B------:R-:W-:-:S07]  /*4260*/  PRMT R16, RZ, 0x5410, R27 ;  /* 0x00005410ff107816 */ /* 0x000fce000000001b */
[----:B------:R-:W0:Y:S08]  /*4270*/  MUFU.EX2 R121, R121 ;  /* 0x0000007900797308 */ /* 0x000e300000000800 */
[----:B------:R-:W0:Y:S08]  /*4280*/  MUFU.EX2 R124, R124 ;  /* 0x0000007c007c7308 */ /* 0x000e300000000800 */
[----:B------:R-:W0:Y:S08]  /*4290*/  MUFU.EX2 R125, R125 ;  /* 0x0000007d007d7308 */ /* 0x000e300000000800 */
[----:B------:R-:W0:Y:S01]  /*42a0*/  MUFU.EX2 R130, R130 ;  /* 0x0000008200827308 */ /* 0x000e220000000800 */
        /* <DEDUP_REMOVED lines=8> */
[----:B------:R-:W-:Y:S02]  /*4330*/  FMUL.FTZ R132, R105, R70 ;  /* 0x0000004669847220 */ /* 0x000fe40000410000 */
[----:B------:R-:W-:Y:S02]  /*4340*/  FMUL.FTZ R136, R16, R71 ;  /* 0x0000004710887220 */ /* 0x000fe40000410000 */
[----:B------:R-:W-:Y:S02]  /*4350*/  FMUL.FTZ R137, R86, R137 ;  /* 0x0000008956897220 */ /* 0x000fe40000410000 */
[----:B----4-:R-:W-:Y:S02]  /*4360*/  FFMA.FTZ R15, R117, R133, R138 ;  /* 0x00000085750f7223 */ /* 0x010fe4000001008a */
[----:B0-----:R-:W-:Y:S01]  /*4370*/  FFMA.FTZ R113, R122, R139, R135 ;  /* 0x0000008b7a717223 */ /* 0x001fe20000010087 */
[----:B------:R-:W-:Y:S05]  /*4380*/  @P3 BRA `(.L_x_6764) ;  /* 0x0000008000003947 */ /* 0x000fea0003800000 */
[----:B-123--:R-:W-:Y:S02]  /*4390*/  ISETP.NE.AND P0, PT, R51, c[0x0][0x174], PT ;  /* 0x00005d0033007a0c */ /* 0x00efe40003f05270 */
[----:B------:R-:W-:-:S11]  /*43a0*/  MOV R141, 0x3f800000 ;  /* 0x3f800000008d7802 */ /* 0x000fd60000000f00 */
[----:B------:R-:W-:-:S04]  /*43b0*/  @P0 LEA.HI R14, R51, R51, RZ, 0x1 ;  /* 0x00000033330e0211 */ /* 0x000fc800078f08ff */
[----:B------:R-:W-:-:S05]  /*43c0*/  @P0 LOP3.LUT R14, R14, 0x3ffffe, RZ, 0xc0, !PT ;  /* 0x003ffffe0e0e0812 */ /* 0x000fca00078ec0ff */
[----:B------:R-:W-:-:S05]  /*43d0*/  @P0 IMAD.IADD R14, R51, 0x1, -R14 ;  /* 0x00000001330e0824 */ /* 0x000fca00078e0a0e */
[----:B------:R-:W-:-:S04]  /*43e0*/  @P0 LEA R14, R14, 0x458, 0xa ;  /* 0x000004580e0e0811 */ /* 0x000fc800078e50ff */
[----:B------:R-:W-:-:S05]  /*43f0*/  @P0 IADD3 R14, R14, R99, RZ ;  /* 0x000000630e0e0210 */ /* 0x000fca0007ffe0ff */
[----:B------:R0:W1:Y:S02]  /*4400*/  @P0 LDS R141, [R14] ;  /* 0x000000000e8d0984 */ /* 0x0000640000000800 */
.L_x_6764:
[----:B-123--:R-:W-:Y:S05]  /*4410*/  BSYNC B0 ;  /* 0x0000000000007941 */ /* 0x00efea0003800000 */
.L_x_6763:
[----:B------:R-:W-:Y:S01]  /*4420*/  FMUL.FTZ R143, R122, R141 ;  /* 0x0000008d7a8f7220 */ /* 0x000fe20000410000 */
[----:B------:R-:W-:Y:S01]  /*4430*/  ISETP.NE.AND P4, PT, R116, 0x1f, PT ;  /* 0x0000001f7400780c */ /* 0x000fe20003f85270 */
[----:B0-----:R-:W-:Y:S01]  /*4440*/  FMUL.FTZ R14, R118, R117 ;  /* 0x00000075760e7220 */ /* 0x001fe20000410000 */
[----:B------:R-:W-:Y:S01]  /*4450*/  ISETP.GE.AND P0, PT, R54, 0x1, PT ;  /* 0x000000013600780c */ /* 0x000fe20003f06270 */
[C---:B------:R-:W-:Y:S01]  /*4460*/  FFMA.FTZ R15, R119.reuse, R15, R132 ;  /* 0x0000000f770f7223 */ /* 0x040fe20000010084 */
        /* <DEDUP_REMOVED lines=55> */
[----:B------:R-:W-:Y:S01]  /*47e0*/  MOV R14, 0x3f800000 ;  /* 0x3f800000000e7802 */ /* 0x000fe20000000f00 */
[----:B---3--:R-:W-:Y:S01]  /*47f0*/  @P0 FMUL.FTZ R144, R144, R15 ;  /* 0x0000000f90900220 */ /* 0x008fe20000410000 */
[----:B------:R-:W-:Y:S01]  /*4800*/  ISETP.GE.AND P0, PT, R51, c[0x0][0x174], PT ;  /* 0x00005d0033007a0c */ /* 0x000fe20003f06270 */
[----:B------:R-:W2:Y:S01]  /*4810*/  SHFL.UP PT, R146, R143, 0x8, RZ ;  /* 0x050000008f927989 */ /* 0x000ea200000e00ff */
[----:B------:R-:W-:Y:S02]  /*4820*/  HFMA2.MMA R15, -RZ, RZ, 0, 0 ;  /* 0x00000000ff0f7435 */ /* 0x000fe400000001ff */
        /* <DEDUP_REMOVED lines=49> */
[-C--:B------:R-:W-:Y:S02]  /*4b40*/  FFMA.FTZ R119, R107, -R68.reuse, R133 ;  /* 0x800000446b777223 */ /* 0x080fe40000010085 */
[----:B------:R-:W-:Y:S02]  /*4b50*/  FMUL.FTZ R122, R126, R68 ;  /* 0x000000447e7a7220 */ /* 0x000fe40000410000 */
        /* <DEDUP_REMOVED lines=8> */
[----:B------:R-:W-:-:S02]  /*4be0*/  FFMA.FTZ R123, R16, -R71, R136 ;  /* 0x80000047107b7223 */ /* 0x000fc40000010088 */
[----:B------:R-:W-:Y:S02]  /*4bf0*/  FFMA.FTZ R131, R90, R139, R131 ;  /* 0x0000008b5a837223 */ /* 0x000fe40000010083 */
[----:B------:R-:W-:Y:S02]  /*4c00*/  FMUL.FTZ R125, R132, R71 ;  /* 0x00000047847d7220 */ /* 0x000fe40000410000 */
[----:B------:R-:W-:Y:S02]  /*4c10*/  FFMA.FTZ R136, R128, R121, R127 ;  /* 0x0000007980887223 */ /* 0x000fe4000001007f */
[-C--:B------:R-:W-:Y:S02]  /*4c20*/  FFMA.FTZ R130, R109, -R72.reuse, R129 ;  /* 0x800000486d827223 */ /* 0x080fe40000010081 */
[----:B------:R-:W-:Y:S02]  /*4c30*/  FFMA.FTZ R127, R88, R141, R131 ;  /* 0x0000008d587f7223 */ /* 0x000fe40000010083 */
[----:B------:R-:W-:-:S02]  /*4c40*/  FMUL.FTZ R131, R142, R72 ;  /* 0x000000488e837220 */ /* 0x000fc40000410000 */
[----:B------:R-:W-:Y:S01]  /*4c50*/  FFMA.FTZ R129, R125, R123, R136 ;  /* 0x0000007b7d817223 */ /* 0x000fe20000010088 */
[----:B------:R-:W0:Y:S01]  /*4c60*/  SHFL.DOWN PT, R148, R127, 0x1, 0x1f ;  /* 0x08201f007f947f89 */ /* 0x000e2200000e0000 */
[-C--:B------:R-:W-:Y:S02]  /*4c70*/  FFMA.FTZ R135, R112, -R73.reuse, R137 ;  /* 0x8000004970877223 */ /* 0x080fe40000010089 */
[----:B------:R-:W-:Y:S02]  /*4c80*/  FMUL.FTZ R136, R120, R73 ;  /* 0x0000004978887220 */ /* 0x000fe40000410000 */
[----:B------:R-:W-:Y:S02]  /*4c90*/  FFMA.FTZ R129, R131, R130, R129 ;  /* 0x0000008283817223 */ /* 0x000fe40000010081 */
[-C--:B------:R-:W-:Y:S02]  /*4ca0*/  FMUL.FTZ R138, R118, R74.reuse ;  /* 0x0000004a768a7220 */ /* 0x080fe40000410000 */
[----:B------:R-:W-:-:S02]  /*4cb0*/  FFMA.FTZ R137, R111, -R74, R139 ;  /* 0x8000004a6f897223 */ /* 0x000fc4000001008b */
[----:B------:R-:W-:Y:S02]  /*4cc0*/  FFMA.FTZ R129, R136, R135, R129 ;  /* 0x0000008788817223 */ /* 0x000fe40000010081 */
[-C--:B------:R-:W-:Y:S02]  /*4cd0*/  FMUL.FTZ R139, R146, R75.reuse ;  /* 0x0000004b928b7220 */ /* 0x080fe40000410000 */
[----:B------:R-:W-:Y:S02]  /*4ce0*/  FFMA.FTZ R133, R110, -R75, R141 ;  /* 0x8000004b6e857223 */ /* 0x000fe4000001008d */
[----:B------:R-:W-:Y:S02]  /*4cf0*/  FFMA.FTZ R144, R138, R137, R129 ;  /* 0x000000898a907223 */ /* 0x000fe40000010081 */
[----:B--2---:R-:W-:Y:S02]  /*4d00*/  FFMA.FTZ R15, R113, R15, R114 ;  /* 0x0000000f710f7223 */ /* 0x004fe40000010072 */
[----:B------:R-:W-:-:S02]  /*4d10*/  FFMA.FTZ R129, R139, R133, R144 ;  /* 0x000000858b817223 */ /* 0x000fc40000010090 */
[----:B------:R-:W-:Y:S02]  /*4d20*/  FMUL.FTZ R14, R113, R14 ;  /* 0x0000000e710e7220 */ /* 0x000fe40000410000 */
[----:B0-----:R-:W-:Y:S01]  /*4d30*/  @!P0 FADD.FTZ R127, R127, R148 ;  /* 0x000000947f7f8221 */ /* 0x001fe20000010000 */
        /* <DEDUP_REMOVED lines=9> */
[----:B------:R-:W-:Y:S02]  /*4dd0*/  FFMA.FTZ R135, R112, R120, R135 ;  /* 0x0000007870877223 */ /* 0x000fe40000010087 */
[----:B------:R-:W-:Y:S02]  /*4de0*/  FMUL.FTZ R109, R124, R109 ;  /* 0x0000006d7c6d7220 */ /* 0x000fe40000410000 */
[----:B------:R-:W-:Y:S02]  /*4df0*/  FADD.FTZ R92, R139, R92 ;  /* 0x0000005c8b5c7221 */ /* 0x000fe40000010000 */
[----:B--2---:R-:W-:Y:S02]  /*4e00*/  FMUL.FTZ R14, R103, R146 ;  /* 0x00000092670e7220 */ /* 0x004fe40000410000 */
[----:B------:R-:W-:-:S02]  /*4e10*/  FFMA.FTZ R108, R108, R134, R109 ;  /* 0x000000866c6c7223 */ /* 0x000fc4000001006d */
[----:B------:R-:W-:Y:S02]  /*4e20*/  FMUL.FTZ R133, R133, R14 ;  /* 0x0000000e85857220 */ /* 0x000fe40000410000 */
[----:B0-----:R-:W-:Y:S01]  /*4e30*/  @!P0 FADD.FTZ R129, R129, R144 ;  /* 0x0000009081818221 */ /* 0x001fe20000010000 */
[----:B------:R-:W-:Y:S01]  /*4e40*/  ISETP.GT.AND P0, PT, R54, 0x1b, PT ;  /* 0x0000001b3600780c */ /* 0x000fe20003f04270 */
[----:B------:R-:W-:Y:S02]  /*4e50*/  FMUL.FTZ R14, R103, R132 ;  /* 0x00000084670e7220 */ /* 0x000fe40000410000 */
[----:B-1----:R-:W-:Y:S01]  /*4e60*/  @!P2 FADD.FTZ R127, R127, R148 ;  /* 0x000000947f7fa221 */ /* 0x002fe20000010000 */
[----:B------:R-:W0:Y:S01]  /*4e70*/  SHFL.DOWN PT, R144, R129, 0x2, 0x1f ;  /* 0x08401f0081907f89 */ /* 0x000e2200000e0000 */
[----:B------:R-:W-:Y:S02]  /*4e80*/  FMUL.FTZ R123, R123, R14 ;  /* 0x0000000e7b7b7220 */ /* 0x000fe40000410000 */
[----:B------:R-:W-:Y:S01]  /*4e90*/  FFMA.FTZ R110, R110, R146, R133 ;  /* 0x000000926e6e7223 */ /* 0x000fe20000010085 */
[----:B------:R-:W1:Y:S01]  /*4ea0*/  SHFL.DOWN PT, R148, R127, 0x4, 0x1f ;  /* 0x08801f007f947f89 */ /* 0x000e6200000e0000 */
[----:B------:R-:W-:-:S02]  /*4eb0*/  FFMA.FTZ R132, R16, R132, R123 ;  /* 0x0000008410847223 */ /* 0x000fc4000001007b */
[----:B------:R-:W-:Y:S02]  /*4ec0*/  FMUL.FTZ R16, R103, R140 ;  /* 0x0000008c67107220 */ /* 0x000fe40000410000 */
[----:B------:R-:W-:Y:S02]  /*4ed0*/  FADD.FTZ R79, R138, R79 ;  /* 0x0000004f8a4f7221 */ /* 0x000fe40000010000 */
[----:B------:R-:W-:Y:S02]  /*4ee0*/  FMUL.FTZ R121, R121, R16 ;  /* 0x0000001079797220 */ /* 0x000fe40000410000 */
[----:B------:R-:W-:Y:S02]  /*4ef0*/  FMUL.FTZ R16, R103, R126 ;  /* 0x0000007e67107220 */ /* 0x000fe40000410000 */
[----:B------:R-:W-:Y:S02]  /*4f00*/  FFMA.FTZ R121, R105, R140, R121 ;  /* 0x0000008c69797223 */ /* 0x000fe40000010079 */
[----:B------:R-:W-:-:S02]  /*4f10*/  FMUL.FTZ R16, R119, R16 ;  /* 0x0000001077107220 */ /* 0x000fc40000410000 */
[----:B------:R-:W-:Y:S02]  /*4f20*/  FADD.FTZ R77, R136, R77 ;  /* 0x0000004d884d7221 */ /* 0x000fe40000010000 */
[----:B------:R-:W-:Y:S02]  /*4f30*/  FFMA.FTZ R16, R107, R126, R16 ;  /* 0x0000007e6b107223 */ /* 0x000fe40000010010 */
        /* <DEDUP_REMOVED lines=24> */
[----:B------:R-:W-:Y:S02]  /*50c0*/  FMUL.FTZ R144, R103, R118 ;  /* 0x0000007667907220 */ /* 0x000fe40000410000 */
[----:B-1----:R-:W-:Y:S01]  /*50d0*/  @!P0 FADD.FTZ R127, R127, R150 ;  /* 0x000000967f7f8221 */ /* 0x002fe20000010000 */
[----:B------:R-:W0:Y:S01]  /*50e0*/  SHFL.DOWN PT, R148, R129, 0x10, 0x1f ;  /* 0x0a001f0081947f89 */ /* 0x000e2200000e0000 */
[----:B------:R-:W-:-:S02]  /*50f0*/  FMUL.FTZ R144, R137, R144 ;  /* 0x0000009089907220 */ /* 0x000fc40000410000 */
[----:B------:R-:W-:Y:S02]  /*5100*/  IMAD.MOV.U32 R15, RZ, RZ, R127 ;  /* 0x000000ffff0f7224 */ /* 0x000fe400078e007f */
[----:B------:R-:W-:-:S04]  /*5110*/  FFMA.FTZ R111, R111, R118, R144 ;  /* 0x000000766f6f7223 */ /* 0x000fc80000010090 */
[----:B------:R-:W-:Y:S02]  /*5120*/  FADD.FTZ R102, R111, R102 ;  /* 0x000000666f667221 */ /* 0x000fe40000010000 */
        /* <DEDUP_REMOVED lines=12> */
.L_x_6766:
[----:B0-----:R-:W-:Y:S05]  /*51f0*/  BSYNC B0 ;  /* 0x0000000000007941 */ /* 0x001fea0003800000 */
.L_x_6765:
[----:B------:R-:W-:Y:S01]  /*5200*/  MOV R14, c[0x0][0x1c0] ;  /* 0x00007000000e7a02 */ /* 0x000fe20000000f00 */
[----:B------:R-:W-:Y:S01]  /*5210*/  IMAD.MOV.U32 R16, RZ, RZ, c[0x0][0x188] ;  /* 0x00006200ff107624 */ /* 0x000fe200078e00ff */
[----:B------:R-:W-:Y:S01]  /*5220*/  MOV R15, c[0x0][0x1c4] ;  /* 0x00007100000f7a02 */ /* 0x000fe20000000f00 */
[----:B------:R-:W-:Y:S01]  /*5230*/  UIADD3 UR4, UR4, 0x8, URZ ;  /* 0x0000000804047890 */ /* 0x000fe2000fffe03f */
[----:B------:R-:W-:Y:S02]  /*5240*/  LEA R87, P0, R14, R87, 0x2 ;  /* 0x000000570e577211 */ /* 0x000fe400078010ff */
[----:B------:R-:W-:-:S02]  /*5250*/  IADD3 R145, R145, 0x1, RZ ;  /* 0x0000000191917810 */ /* 0x000fc40007ffe0ff */
[----:B------:R-:W-:Y:S02]  /*5260*/  LEA.HI.X R18, R14, R18, R15, 0x2, P0 ;  /* 0x000000120e127211 */ /* 0x000fe400000f140f */
        /* <DEDUP_REMOVED lines=14> */
.L_x_6762:
[----:B------:R-:W-:Y:S01]  /*5350*/  BAR.SYNC.DEFER_BLOCKING 0x0 ;  /* 0x0000000000007b1d */ /* 0x000fe20000010000 */
[----:B------:R-:W-:Y:S02]  /*5360*/  IADD3 R4, -R4, c[0x0][0x168], RZ ;  /* 0x00005a0004047a10 */ /* 0x000fe40007ffe1ff */
[----:B------:R-:W-:Y:S02]  /*5370*/  PRMT R5, RZ, 0x7610, R5 ;  /* 0x00007610ff057816 */ /* 0x000fe40000000005 */
[-C--:B------:R-:W-:Y:S02]  /*5380*/  ISETP.GE.AND P6, PT, R50, R4.reuse, PT ;  /* 0x000000043200720c */ /* 0x080fe40003fc6270 */
[----:B------:R-:W-:Y:S02]  /*5390*/  ISETP.GE.AND P0, PT, R47, R4, PT ;  /* 0x000000042f00720c */ /* 0x000fe40003f06270 */
[----:B------:R-:W-:-:S02]  /*53a0*/  PRMT R14, RZ, 0x7610, R14 ;  /* 0x00007610ff0e7816 */ /* 0x000fc4000000000e */
[-C--:B------:R-:W-:Y:S02]  /*53b0*/  ISETP.GE.AND P2, PT, R46, R4.reuse, PT ;  /* 0x000000042e00720c */ /* 0x080fe40003f46270 */
[-C--:B------:R-:W-:Y:S02]  /*53c0*/  ISETP.GE.AND P3, PT, R45, R4.reuse, PT ;  /* 0x000000042d00720c */ /* 0x080fe40003f66270 */
[-C--:B------:R-:W-:Y:S02]  /*53d0*/  ISETP.GE.AND P4, PT, R44, R4.reuse, PT ;  /* 0x000000042c00720c */ /* 0x080fe40003f86270 */
[-C--:B------:R-:W-:Y:S02]  /*53e0*/  ISETP.GE.AND P5, PT, R43, R4.reuse, PT ;  /* 0x000000042b00720c */ /* 0x080fe40003fa6270 */
[----:B------:R-:W-:Y:S01]  /*53f0*/  PRMT R15, RZ, 0x7610, R15 ;  /* 0x00007610ff0f7816 */ /* 0x000fe2000000000f */
[----:B------:R-:W2:Y:S01]  /*5400*/  @!P6 LDG.E.U16 R5, [R2.64] ;  /* 0x000000060205e981 */ /* 0x000ea2000c1e1500 */
[----:B------:R-:W-:-:S03]  /*5410*/  ISETP.GE.AND P6, PT, R42, R4, PT ;  /* 0x000000042a00720c */ /* 0x000fc60003fc6270 */
[----:B------:R-:W3:Y:S01]  /*5420*/  @!P0 LDG.E.U16 R14, [R2.64+0x40] ;  /* 0x00004006020e8981 */ /* 0x000ee2000c1e1500 */
[----:B------:R-:W-:Y:S02]  /*5430*/  ISETP.GE.AND P0, PT, R41, R4, PT ;  /* 0x000000042900720c */ /* 0x000fe40003f06270 */
[----:B------:R-:W-:Y:S01]  /*5440*/  PRMT R16, RZ, 0x7610, R16 ;  /* 0x00007610ff107816 */ /* 0x000fe20000000010 */
[----:B------:R-:W4:Y:S01]  /*5450*/  @!P2 LDG.E.U16 R15, [R2.64+0x80] ;  /* 0x00008006020fa981 */ /* 0x000f22000c1e1500 */
[----:B------:R-:W-:Y:S02]  /*5460*/  PRMT R17, RZ, 0x7610, R17 ;  /* 0x00007610ff117816 */ /* 0x000fe40000000011 */
[----:B------:R-:W-:Y:S02]  /*5470*/  PRMT R18, RZ, 0x7610, R18 ;  /* 0x00007610ff127816 */ /* 0x000fe40000000012 */
[----:B------:R-:W-:Y:S01]  /*5480*/  PRMT R23, RZ, 0x7610, R23 ;  /* 0x00007610ff177816 */ /* 0x000fe20000000017 */
[----:B------:R-:W5:Y:S01]  /*5490*/  @!P3 LDG.E.U16 R16, [R2.64+0xc0] ;  /* 0x0000c0060210b981 */ /* 0x000f62000c1e1500 */
[----:B------:R-:W-:-:S03]  /*54a0*/  PRMT R20, RZ, 0x7610, R20 ;  /* 0x00007610ff147816 */ /* 0x000fc60000000014 */
        /* <DEDUP_REMOVED lines=23> */
[----:B------:R-:W4:Y:S01]  /*5620*/  LDS.U16 R14, [R30+0x8] ;  /* 0x000008001e0e7984 */ /* 0x000f220000000400 */
[----:B0-----:R-:W-:-:S05]  /*5630*/  PRMT R15, RZ, 0x5410, R24 ;  /* 0x00005410ff0f7816 */ /* 0x001fca0000000018 */
[----:B------:R-:W-:Y:S01]  /*5640*/  FADD.FTZ R16, R15, R64 ;  /* 0x000000400f107221 */ /* 0x000fe20000010000 */
[----:B-1----:R-:W-:Y:S02]  /*5650*/  PRMT R15, RZ, 0x5410, R2 ;  /* 0x00005410ff0f7816 */ /* 0x002fe40000000002 */
[----:B--2---:R-:W-:Y:S01]  /*5660*/  PRMT R3, RZ, 0x5410, R3 ;  /* 0x00005410ff037816 */ /* 0x004fe20000000003 */
[----:B------:R-:W-:Y:S01]  /*5670*/  LDS.U16 R2, [R30+0xa] ;  /* 0x00000a001e027984 */ /* 0x000fe20000000400 */
[----:B------:R-:W-:Y:S01]  /*5680*/  FSETP.GTU.FTZ.AND P2, PT, R16, 20, PT ;  /* 0x41a000001000780b */ /* 0x000fe20003f5c000 */
[--C-:B------:R-:W-:Y:S02]  /*5690*/  FADD.FTZ R15, R15, R64.reuse ;  /* 0x000000400f0f7221 */ /* 0x100fe40000010000 */
[----:B------:R-:W-:Y:S02]  /*56a0*/  FADD.FTZ R18, R3, R64 ;  /* 0x0000004003127221 */ /* 0x000fe40000010000 */
[----:B------:R-:W0:Y:S01]  /*56b0*/  LDS.U16 R3, [R30+0xc] ;  /* 0x00000c001e037984 */ /* 0x000e220000000400 */
[----:B------:R-:W-:-:S07]  /*56c0*/  FSETP.GTU.FTZ.AND P6, PT, R15, 20, PT ;  /* 0x41a000000f00780b */ /* 0x000fce0003fdc000 */
[----:B------:R-:W-:-:S06]  /*56d0*/  @!P2 FMUL.FTZ R16, R16, -1.4426950216293334961 ;  /* 0xbfb8aa3b1010a820 */ /* 0x000fcc0000410000 */
[----:B------:R-:W1:Y:S01]  /*56e0*/  @!P2 MUFU.EX2 R16, R16 ;  /* 0x000000100010a308 */ /* 0x000e620000000800 */
[----:B------:R-:W-:Y:S02]  /*56f0*/  @!P6 FMUL.FTZ R17, R15, -1.4426950216293334961 ;  /* 0xbfb8aa3b0f11e820 */ /* 0x000fe40000410000 */
[----:B------:R-:W2:Y:S01]  /*5700*/  LDS.U16 R15, [R30+0xe] ;  /* 0x00000e001e0f7984 */ /* 0x000ea20000000400 */
[----:B---3--:R-:W-:-:S03]  /*5710*/  PRMT R5, RZ, 0x5410, R5 ;  /* 0x00005410ff057816 */ /* 0x008fc60000000005 */
[----:B------:R-:W-:Y:S02]  /*5720*/  BAR.SYNC.DEFER_BLOCKING 0x0 ;  /* 0x0000000000007b1d */ /* 0x000fe40000010000 */
[----:B------:R-:W-:-:S05]  /*5730*/  FADD.FTZ R20, R5, R64 ;  /* 0x0000004005147221 */ /* 0x000fca0000010000 */
[----:B------:R-:W-:Y:S01]  /*5740*/  FSETP.GTU.FTZ.AND P4, PT, R20, 20, PT ;  /* 0x41a000001400780b */ /* 0x000fe20003f9c000 */
[----:B-1----:R-:W-:-:S04]  /*5750*/  @!P2 FADD.FTZ R5, R16, 1 ;  /* 0x3f8000001005a421 */ /* 0x002fc80000010000 */
[----:B------:R4:W1:Y:S02]  /*5760*/  @!P2 MUFU.RCP R16, R5 ;  /* 0x000000050010a308 */ /* 0x0008640000001000 */
[----:B----4-:R-:W-:Y:S02]  /*5770*/  PRMT R5, RZ, 0x5410, R14 ;  /* 0x00005410ff057816 */ /* 0x010fe4000000000e */
[----:B0-----:R-:W-:-:S03]  /*5780*/  PRMT R3, RZ, 0x5410, R3 ;  /* 0x00005410ff037816 */ /* 0x001fc60000000003 */
[----:B------:R-:W-:Y:S01]  /*5790*/  FADD.FTZ R23, R5, R64 ;  /* 0x0000004005177221 */ /* 0x000fe20000010000 */
[----:B------:R-:W-:Y:S01]  /*57a0*/  PRMT R5, RZ, 0x5410, R2 ;  /* 0x00005410ff057816 */ /* 0x000fe20000000002 */
[----:B------:R-:W0:Y:S01]  /*57b0*/  @!P6 MUFU.EX2 R17, R17 ;  /* 0x000000110011e308 */ /* 0x000e220000000800 */
[----:B------:R-:W-:Y:S02]  /*57c0*/  @!P4 FMUL.FTZ R2, R20, -1.4426950216293334961 ;  /* 0xbfb8aa3b1402c820 */ /* 0x000fe40000410000 */
[--C-:B------:R-:W-:Y:S02]  /*57d0*/  FADD.FTZ R20, R3, R64.reuse ;  /* 0x0000004003147221 */ /* 0x100fe40000010000 */
[----:B------:R-:W-:Y:S02]  /*57e0*/  FADD.FTZ R24, R5, R64 ;  /* 0x0000004005187221 */ /* 0x000fe40000010000 */
[----:B-1----:R-:W-:Y:S01]  /*57f0*/  @!P2 FMUL.FTZ R95, R95, R16 ;  /* 0x000000105f5fa220 */ /* 0x002fe20000410000 */
[----:B------:R-:W-:-:S02]  /*5800*/  FSETP.GTU.FTZ.AND P2, PT, R20, 20, PT ;  /* 0x41a000001400780b */ /* 0x000fc40003f5c000 */
[----:B------:R-:W-:Y:S02]  /*5810*/  FSETP.GTU.FTZ.AND P0, PT, R24, 20, PT ;  /* 0x41a000001800780b */ /* 0x000fe40003f1c000 */
[----:B------:R-:W-:Y:S02]  /*5820*/  FSETP.GTU.FTZ.AND P5, PT, R18, 20, PT ;  /* 0x41a000001200780b */ /* 0x000fe40003fbc000 */
[----:B------:R-:W-:Y:S02]  /*5830*/  FSETP.GTU.FTZ.AND P3, PT, R23, 20, PT ;  /* 0x41a000001700780b */ /* 0x000fe40003f7c000 */
[----:B--2---:R-:W-:Y:S01]  /*5840*/  PRMT R15, RZ, 0x5410, R15 ;  /* 0x00005410ff0f7816 */ /* 0x004fe2000000000f */
[----:B0-----:R-:W-:-:S04]  /*5850*/  @!P6 FADD.FTZ R17, R17, 1 ;  /* 0x3f8000001111e421 */ /* 0x001fc80000010000 */
[----:B------:R-:W-:Y:S01]  /*5860*/  FADD.FTZ R16, R15, R64 ;  /* 0x000000400f107221 */ /* 0x000fe20000010000 */
[----:B------:R0:W1:Y:S01]  /*5870*/  @!P6 MUFU.RCP R14, R17 ;  /* 0x00000011000ee308 */ /* 0x0000620000001000 */
[----:B------:R-:W-:Y:S01]  /*5880*/  @!P0 FMUL.FTZ R5, R24, -1.4426950216293334961 ;  /* 0xbfb8aa3b18058820 */ /* 0x000fe20000410000 */
[----:B------:R-:W-:Y:S01]  /*5890*/  PRMT R24, R77, 0x7632, R24 ;  /* 0x000076324d187816 */ /* 0x000fe20000000018 */
[----:B------:R-:W-:Y:S01]  /*58a0*/  @!P2 FMUL.FTZ R15, R20, -1.4426950216293334961 ;  /* 0xbfb8aa3b140fa820 */ /* 0x000fe20000410000 */
[----:B------:R-:W-:Y:S02]  /*58b0*/  PRMT R20, R81, 0x7632, R20 ;  /* 0x0000763251147816 */ /* 0x000fe40000000014 */
[----:B0-----:R-:W-:Y:S01]  /*58c0*/  PRMT R17, R89, 0x7632, R17 ;  /* 0x0000763259117816 */ /* 0x001fe20000000011 */
[----:B------:R-:W-:Y:S01]  /*58d0*/  @!P5 FMUL.FTZ R18, R18, -1.4426950216293334961 ;  /* 0xbfb8aa3b1212d820 */ /* 0x000fe20000410000 */
[----:B------:R-:W-:Y:S01]  /*58e0*/  STS.U16 [R30], R89 ;  /* 0x000000591e007388 */ /* 0x000fe20000000400 */
[----:B------:R-:W-:-:S03]  /*58f0*/  @!P3 FMUL.FTZ R3, R23, -1.4426950216293334961 ;  /* 0xbfb8aa3b1703b820 */ /* 0x000fc60000410000 */
        /* <DEDUP_REMOVED lines=16> */
[----:B------:R-:W3:Y:S03]  /*5a00*/  @!P5 MUFU.EX2 R18, R18 ;  /* 0x000000120012d308 */ /* 0x000ee60000000800 */
[----:B------:R-:W-:Y:S01]  /*5a10*/  @!P1 STS [0x210], R4 ;  /* 0x00021004ff009388 */ /* 0x000fe20000000800 */
[----:B-1----:R-:W-:-:S03]  /*5a20*/  @!P6 FMUL.FTZ R93, R93, R14 ;  /* 0x0000000e5d5de220 */ /* 0x002fc60000410000 */
[----:B------:R-:W-:Y:S01]  /*5a30*/  BAR.SYNC.DEFER_BLOCKING 0x0 ;  /* 0x0000000000007b1d */ /* 0x000fe20000010000 */
[----:B------:R-:W-:Y:S01]  /*5a40*/  FSETP.GTU.FTZ.AND P6, PT, R16, 20, PT ;  /* 0x41a000001000780b */ /* 0x000fe20003fdc000 */
[----:B---3--:R-:W-:-:S04]  /*5a50*/  @!P5 FADD.FTZ R18, R18, 1 ;  /* 0x3f8000001212d421 */ /* 0x008fc80000010000 */
[----:B------:R-:W1:Y:S08]  /*5a60*/  @!P4 MUFU.EX2 R2, R2 ;  /* 0x000000020002c308 */ /* 0x000e700000000800 */
[----:B0-----:R0:W-:Y:S02]  /*5a70*/  @!P5 MUFU.RCP R17, R18 ;  /* 0x000000120011d308 */ /* 0x0011e40000001000 */
[----:B0-----:R-:W0:Y:S06]  /*5a80*/  LDS R18, [0x210] ;  /* 0x00021000ff127984 */ /* 0x001e2c0000000800 */
[----:B------:R3:W-:Y:S08]  /*5a90*/  @!P0 MUFU.EX2 R14, R5 ;  /* 0x00000005000e8308 */ /* 0x0007f00000000800 */
[----:B------:R-:W4:Y:S01]  /*5aa0*/  @!P3 MUFU.EX2 R3, R3 ;  /* 0x000000030003b308 */ /* 0x000f220000000800 */
[----:B---3--:R-:W-:-:S07]  /*5ab0*/  @!P6 FMUL.FTZ R5, R16, -1.4426950216293334961 ;  /* 0xbfb8aa3b1005e820 */ /* 0x008fce0000410000 */
[----:B------:R4:W3:Y:S01]  /*5ac0*/  @!P6 MUFU.EX2 R16, R5 ;  /* 0x000000050010e308 */ /* 0x0008e20000000800 */
[----:B-1----:R-:W-:Y:S02]  /*5ad0*/  @!P4 FADD.FTZ R2, R2, 1 ;  /* 0x3f8000000202c421 */ /* 0x002fe40000010000 */
[----:B--2---:R-:W-:-:S05]  /*5ae0*/  IMAD R26, R62, c[0x0][0x2d8], RZ ;  /* 0x0000b6003e1a7a24 */ /* 0x004fca00078e02ff */
[----:B------:R-:W1:Y:S01]  /*5af0*/  @!P2 MUFU.EX2 R15, R15 ;  /* 0x0000000f000fa308 */ /* 0x000e620000000800 */
[----:B----4-:R-:W-:Y:S02]  /*5b00*/  @!P3 FADD.FTZ R5, R3, 1 ;  /* 0x3f8000000305b421 */ /* 0x010fe40000010000 */
[----:B------:R-:W-:-:S05]  /*5b10*/  IMAD R79, R63, c[0x0][0x2dc], R26 ;  /* 0x0000b7003f4f7a24 */ /* 0x000fca00078e021a */
[----:B------:R2:W-:Y:S01]  /*5b20*/  @!P4 MUFU.RCP R20, R2 ;  /* 0x000000020014c308 */ /* 0x0005e20000001000 */
[----:B---3--:R-:W-:Y:S02]  /*5b30*/  @!P6 FADD.FTZ R16, R16, 1 ;  /* 0x3f8000001010e421 */ /* 0x008fe40000010000 */
[----:B--2---:R-:W-:-:S05]  /*5b40*/  IMAD.WIDE.U32 R2, R63, c[0x0][0x2d8], RZ ;  /* 0x0000b6003f027a25 */ /* 0x004fca00078e00ff */
[----:B------:R2:W3:Y:S01]  /*5b50*/  @!P3 MUFU.RCP R24, R5 ;  /* 0x000000050018b308 */ /* 0x0004e20000001000 */
[----:B------:R-:W-:Y:S01]  /*5b60*/  IADD3 R3, R3, R79, RZ ;  /* 0x0000004f03037210 */ /* 0x000fe20007ffe0ff */
[----:B------:R-:W-:-:S06]  /*5b70*/  IMAD R26, R66, c[0x0][0x2e0], RZ ;  /* 0x0000b800421a7a24 */ /* 0x000fcc00078e02ff */
[----:B------:R-:W4:Y:S01]  /*5b80*/  @!P6 MUFU.RCP R16, R16 ;  /* 0x000000100010e308 */ /* 0x000f220000001000 */
[----:B------:R-:W-:-:S04]  /*5b90*/  IMAD.WIDE.U32 R2, R67, c[0x0][0x2e0], R2 ;  /* 0x0000b80043027a25 */ /* 0x000fc800078e0002 */
[----:B-1----:R-:W-:Y:S02]  /*5ba0*/  @!P2 FADD.FTZ R15, R15, 1 ;  /* 0x3f8000000f0fa421 */ /* 0x002fe40000010000 */
[----:B------:R-:W-:Y:S01]  /*5bb0*/  @!P5 FMUL.FTZ R106, R106, R17 ;  /* 0x000000116a6ad220 */ /* 0x000fe20000410000 */
[----:B--2---:R-:W-:Y:S01]  /*5bc0*/  IADD3 R5, P5, R22, R2, RZ ;  /* 0x0000000216057210 */ /* 0x004fe20007fbe0ff */
[----:B------:R-:W-:Y:S02]  /*5bd0*/  @!P0 FADD.FTZ R14, R14, 1 ;  /* 0x3f8000000e0e8421 */ /* 0x000fe40000010000 */
[----:B------:R-:W-:Y:S01]  /*5be0*/  IMAD R17, R67, c[0x0][0x2e4], R26 ;  /* 0x0000b90043117a24 */ /* 0x000fe200078e021a */
[----:B------:R-:W-:Y:S01]  /*5bf0*/  @!P2 MUFU.RCP R15, R15 ;  /* 0x0000000f000fa308 */ /* 0x000fe20000001000 */
[----:B---3--:R-:W-:-:S03]  /*5c00*/  @!P3 FMUL.FTZ R91, R91, R24 ;  /* 0x000000185b5bb220 */ /* 0x008fc60000410000 */
[----:B------:R-:W-:Y:S02]  /*5c10*/  IADD3.X R3, R0, R17, R3, P5, !PT ;  /* 0x0000001100037210 */ /* 0x000fe40002ffe403 */
[----:B0-----:R-:W-:Y:S02]  /*5c20*/  ISETP.GE.AND P5, PT, R50, R18, PT ;  /* 0x000000123200720c */ /* 0x001fe40003fa6270 */
[----:B------:R-:W0:Y:S01]  /*5c30*/  @!P0 MUFU.RCP R77, R14 ;  /* 0x0000000e004d8308 */ /* 0x000e220000001000 */
[----:B------:R-:W-:Y:S01]  /*5c40*/  IADD3 R39, P3, R39, -0x1c0, RZ ;  /* 0xfffffe4027277810 */ /* 0x000fe20007f7e0ff */
[----:B----4-:R-:W-:-:S03]  /*5c50*/  @!P6 FMUL.FTZ R21, R21, R16 ;  /* 0x000000101515e220 */ /* 0x010fc60000410000 */
[----:B------:R-:W-:Y:S02]  /*5c60*/  IADD3.X R40, R40, -0x1, RZ, P3, !PT ;  /* 0xffffffff28287810 */ /* 0x000fe40001ffe4ff */
[----:B------:R-:W-:-:S04]  /*5c70*/  IADD3 R16, P6, R39, c[0x0][0x330], RZ ;  /* 0x0000cc0027107a10 */ /* 0x000fc80007fde0ff */
[----:B------:R-:W-:Y:S02]  /*5c80*/  IADD3.X R2, R40, c[0x0][0x334], RZ, P6, !PT ;  /* 0x0000cd0028027a10 */ /* 0x000fe400037fe4ff */
[----:B------:R-:W-:Y:S01]  /*5c90*/  LEA R16, P6, R5, R16, 0x1 ;  /* 0x0000001005107211 */ /* 0x000fe200078c08ff */
[----:B------:R-:W-:Y:S01]  /*5ca0*/  @!P4 FMUL.FTZ R19, R19, R20 ;  /* 0x000000141313c220 */ /* 0x000fe20000410000 */
[-C--:B------:R-:W-:Y:S01]  /*5cb0*/  ISETP.GE.AND P4, PT, R47, R18.reuse, PT ;  /* 0x000000122f00720c */ /* 0x080fe20003f86270 */
[----:B0-----:R-:W-:Y:S01]  /*5cc0*/  @!P0 FMUL.FTZ R104, R104, R77 ;  /* 0x0000004d68688220 */ /* 0x001fe20000410000 */
[-C--:B------:R-:W-:Y:S01]  /*5cd0*/  ISETP.GE.AND P3, PT, R46, R18.reuse, PT ;  /* 0x000000122e00720c */ /* 0x080fe20003f66270 */
[----:B------:R-:W-:Y:S01]  /*5ce0*/  @!P2 FMUL.FTZ R102, R102, R15 ;  /* 0x0000000f6666a220 */ /* 0x000fe20000410000 */
[-C--:B------:R-:W-:Y:S02]  /*5cf0*/  ISETP.GE.AND P2, PT, R45, R18.reuse, PT ;  /* 0x000000122d00720c */ /* 0x080fe40003f46270 */
[----:B------:R-:W-:-:S02]  /*5d00*/  ISETP.GE.AND P0, PT, R44, R18, PT ;  /* 0x000000122c00720c */ /* 0x000fc40003f06270 */
[----:B------:R-:W-:Y:S01]  /*5d10*/  LEA.HI.X R17, R5, R2, R3, 0x1, P6 ;  /* 0x0000000205117211 */ /* 0x000fe200030f0c03 */
        /* <DEDUP_REMOVED lines=12> */
.L_x_6769:
[----:B------:R-:W-:Y:S05]  /*5de0*/  BSYNC B0 ;  /* 0x0000000000007941 */ /* 0x000fea0003800000 */
.L_x_6768:
[----:B------:R-:W-:Y:S01]  /*5df0*/  @!P4 STG.E.U16 [R16.64], R25 ;  /* 0x000000191000c986 */ /* 0x000fe2000c101506 */
[-C--:B------:R-:W-:Y:S01]  /*5e00*/  ISETP.GE.AND P6, PT, R43, R18.reuse, PT ;  /* 0x000000122b00720c */ /* 0x080fe20003fc6270 */
[----:B------:R-:W-:Y:S01]  /*5e10*/  FADD.FTZ R60, R95, R60 ;  /* 0x0000003c5f3c7221 */ /* 0x000fe20000010000 */
[-C--:B------:R-:W-:Y:S01]  /*5e20*/  ISETP.GE.AND P5, PT, R42, R18.reuse, PT ;  /* 0x000000122a00720c */ /* 0x080fe20003fa6270 */
[----:B------:R-:W-:Y:S01]  /*5e30*/  @!P3 STG.E.U16 [R16.64+0x40], R27 ;  /* 0x0000401b1000b986 */ /* 0x000fe2000c101506 */
[----:B------:R-:W-:Y:S01]  /*5e40*/  ISETP.GE.AND P4, PT, R41, R18, PT ;  /* 0x000000122900720c */ /* 0x000fe20003f86270 */
[----:B------:R-:W-:Y:S01]  /*5e50*/  BSSY B0, `(.L_x_6770) ;  /* 0x000003c000007945 */ /* 0x000fe20003800000 */
        /* <DEDUP_REMOVED lines=12> */
[----:B------:R-:W-:Y:S01]  /*5f20*/  PRMT R18, R3, 0x7632, R18 ;  /* 0x0000763203127816 */ /* 0x000fe20000000012 */
[----:B------:R-:W-:Y:S01]  /*5f30*/  @!P5 STG.E.U16 [R16.64+0x140], R73 ;  /* 0x000140491000d986 */ /* 0x000fe2000c101506 */
[----:B------:R-:W-:Y:S01]  /*5f40*/  PRMT R20, R2, 0x7632, R20 ;  /* 0x0000763202147816 */ /* 0x000fe20000000014 */
[----:B------:R-:W-:-:S02]  /*5f50*/  FADD.FTZ R91, R106, R91 ;  /* 0x0000005b6a5b7221 */ /* 0x000fc40000010000 */
[----:B------:R0:W-:Y:S02]  /*5f60*/  @!P4 STG.E.U16 [R16.64+0x180], R75 ;  /* 0x0001804b1000c986 */ /* 0x0001e4000c101506 */
[----:B------:R-:W-:Y:S02]  /*5f70*/  FADD.FTZ R91, R91, R104 ;  /* 0x000000685b5b7221 */ /* 0x000fe40000010000 */
[----:B------:R-:W-:Y:S02]  /*5f80*/  BAR.SYNC.DEFER_BLOCKING 0x0 ;  /* 0x0000000000007b1d */ /* 0x000fe40000010000 */
[----:B------:R-:W-:-:S04]  /*5f90*/  FADD.FTZ R60, R91, R102 ;  /* 0x000000665b3c7221 */ /* 0x000fc80000010000 */
[----:B------:R-:W-:Y:S01]  /*5fa0*/  FADD.FTZ R60, R60, R21 ;  /* 0x000000153c3c7221 */ /* 0x000fe20000010000 */
[----:B0-----:R-:W-:Y:S01]  /*5fb0*/  PRMT R16, R5, 0x7632, R16 ;  /* 0x0000763205107816 */ /* 0x001fe20000000010 */
[----:B------:R-:W-:Y:S04]  /*5fc0*/  STS.U16 [R30], R15 ;  /* 0x0000000f1e007388 */ /* 0x000fe80000000400 */
[----:B------:R-:W-:Y:S04]  /*5fd0*/  STS.U16 [R30+0x2], R14 ;  /* 0x0000020e1e007388 */ /* 0x000fe80000000400 */
[----:B------:R-:W-:Y:S04]  /*5fe0*/  STS.U16 [R30+0x4], R3 ;  /* 0x000004031e007388 */ /* 0x000fe80000000400 */
[----:B------:R-:W-:Y:S04]  /*5ff0*/  STS.U16 [R30+0x6], R18 ;  /* 0x000006121e007388 */ /* 0x000fe80000000400 */
[----:B------:R0:W-:Y:S04]  /*6000*/  STS.U16 [R30+0x8], R2 ;  /* 0x000008021e007388 */ /* 0x0001e80000000400 */
[----:B------:R-:W-:Y:S04]  /*6010*/  STS.U16 [R30+0xa], R20 ;  /* 0x00000a141e007388 */ /* 0x000fe80000000400 */
[----:B------:R-:W-:Y:S01]  /*6020*/  STS.U16 [R30+0xc], R5 ;  /* 0x00000c051e007388 */ /* 0x000fe20000000400 */
[----:B0-----:R-:W-:-:S03]  /*6030*/  IMAD.WIDE.U32 R2, R63, c[0x0][0x2f8], RZ ;  /* 0x0000be003f027a25 */ /* 0x001fc600078e00ff */
[----:B------:R0:W-:Y:S01]  /*6040*/  STS.U16 [R30+0xe], R16 ;  /* 0x00000e101e007388 */ /* 0x0001e20000000400 */
[----:B------:R-:W-:-:S06]  /*6050*/  NOP ;  /* 0x0000000000007918 */ /* 0x000fcc0000000000 */
[----:B------:R-:W-:Y:S01]  /*6060*/  LDS.U16 R15, [R38] ;  /* 0x00000000260f7984 */ /* 0x000fe20000000400 */
[----:B0-----:R-:W-:-:S03]  /*6070*/  IMAD R16, R62, c[0x0][0x2f8], RZ ;  /* 0x0000be003e107a24 */ /* 0x001fc600078e02ff */
[----:B------:R-:W-:Y:S01]  /*6080*/  LDS.U16 R37, [R37+0x40] ;  /* 0x0000400025257984 */ /* 0x000fe20000000400 */
[----:B------:R-:W-:-:S03]  /*6090*/  IMAD R27, R63, c[0x0][0x2fc], R16 ;  /* 0x0000bf003f1b7a24 */ /* 0x000fc600078e0210 */
        /* <DEDUP_REMOVED lines=23> */
.L_x_6771:
[----:B------:R-:W-:Y:S05]  /*6210*/  BSYNC B0 ;  /* 0x0000000000007941 */ /* 0x000fea0003800000 */
.L_x_6770:
[----:B------:R-:W-:Y:S01]  /*6220*/  MOV R3, R19 ;  /* 0x0000001300037202 */ /* 0x000fe20000000f00 */
[----:B0-----:R-:W-:Y:S01]  /*6230*/  IMAD R12, R66, c[0x0][0x300], RZ ;  /* 0x0000c000420c7a24 */ /* 0x001fe200078e02ff */
[----:B------:R-:W-:Y:S02]  /*6240*/  IADD3 R4, P1, R39, c[0x0][0x340], RZ ;  /* 0x0000d00027047a10 */ /* 0x000fe40007f3e0ff */
        /* <DEDUP_REMOVED lines=32> */
.L_x_6740:
[----:B------:R-:W-:Y:S02]  /*6450*/  ISETP.NE.U32.AND P0, PT, RZ, c[0x0][0x328], PT ;  /* 0x0000ca00ff007a0c */ /* 0x000fe40003f05070 */
[----:B------:R-:W-:-:S02]  /*6460*/  ISETP.NE.U32.AND P2, PT, RZ, c[0x0][0x348], PT ;  /* 0x0000d200ff007a0c */ /* 0x000fc40003f45070 */
[----:B------:R-:W-:Y:S02]  /*6470*/  ISETP.NE.AND.EX P1, PT, RZ, c[0x0][0x32c], PT, P0 ;  /* 0x0000cb00ff007a0c */ /* 0x000fe40003f25300 */
[----:B------:R-:W-:-:S11]  /*6480*/  ISETP.NE.AND.EX P0, PT, RZ, c[0x0][0x34c], PT, P2 ;  /* 0x0000d300ff007a0c */ /* 0x000fd60003f05320 */
[----:B------:R-:W-:Y:S05]  /*6490*/  @!P1 BRA `(.L_x_6773) ;  /* 0x0000014000009947 */ /* 0x000fea0003800000 */
[----:B------:R-:W1:Y:S01]  /*64a0*/  SHFL.DOWN P1, R0, R61, 0x1, 0x1f ;  /* 0x08201f003d007f89 */ /* 0x000e620000020000 */
        /* <DEDUP_REMOVED lines=18> */
.L_x_6774:
[----:B0-----:R-:W-:Y:S05]  /*65d0*/  BSYNC B0 ;  /* 0x0000000000007941 */ /* 0x001fea0003800000 */
.L_x_6773:
        /* <DEDUP_REMOVED lines=23> */
.L_x_6776:
[----:B------:R-:W1:Y:S02]  /*6750*/  S2R R21, SR_TID.X ;  /* 0x0000000000157919 */ /* 0x000e640000002100 */
.L_x_6777:
[----:B0-----:R-:W-:Y:S05]  /*6760*/  BSYNC B0 ;  /* 0x0000000000007941 */ /* 0x001fea0003800000 */
.L_x_6775:
        /* <DEDUP_REMOVED lines=12> */
[----:B------:R-:W-:Y:S01]  /*6830*/  IMAD R27, R67, c[0x0][0x2ac], R10 ;  /* 0x0000ab00431b7a24 */ /* 0x000fe200078e020a */
[----:B------:R-:W-:Y:S01]  /*6840*/  IADD3 R31, R3, R31, RZ ;  /* 0x0000001f031f7210 */ /* 0x000fe20007ffe0ff */
[----:B------:R-:W-:Y:S01]  /*6850*/  IMAD R11, R67, c[0x0][0x1bc], R66 ;  /* 0x00006f00430b7a24 */ /* 0x000fe200078e0242 */
[----:B------:R-:W-:Y:S01]  /*6860*/  IADD3 R37, R17, R9, RZ ;  /* 0x0000000911257210 */ /* 0x000fe20007ffe0ff */
[----:B------:R-:W-:Y:S01]  /*6870*/  IMAD.WIDE.U32 R18, R67, c[0x0][0x1b8], RZ ;  /* 0x00006e0043127a25 */ /* 0x000fe200078e00ff */
[----:B------:R-:W-:-:S03]  /*6880*/  IADD3 R27, R7, R27, RZ ;  /* 0x0000001b071b7210 */ /* 0x000fc60007ffe0ff */
[----:B------:R-:W-:Y:S01]  /*6890*/  IMAD.WIDE.U32 R4, R67, c[0x0][0x288], RZ ;  /* 0x0000a20043047a25 */ /* 0x000fe200078e00ff */
[----:B------:R-:W-:-:S03]  /*68a0*/  IADD3 R39, R19, R11, RZ ;  /* 0x0000000b13277210 */ /* 0x000fc60007ffe0ff */
[----:B------:R-:W-:-:S04]  /*68b0*/  IMAD R29, R67, c[0x0][0x28c], R8 ;  /* 0x0000a300431d7a24 */ /* 0x000fc800078e0208 */
[----:B------:R-:W-:Y:S02]  /*68c0*/  IMAD.IADD R29, R5, 0x1, R29 ;  /* 0x00000001051d7824 */ /* 0x000fe400078e021d */
.L_x_6778:
        /* <DEDUP_REMOVED lines=55> */
.L_x_6779:
        /* <DEDUP_REMOVED lines=12> */
.L_x_9103:


//--------------------- .text._Z25selective_scan_bwd_kernelI32Selective_Scan_bwd_kernel_traitsILi32ELi8ELb0ELb0ELb1ELb0ELb0EN3c108BFloat16EfEEv12SSMParamsBwd --------------------------
	.section	.text._Z25selective_scan_bwd_kernelI32Selective_Scan_bwd_kernel_traitsILi32ELi8ELb0ELb0ELb1ELb0ELb0EN3c108BFloat16EfEEv12SSMParamsBwd,"ax",@progbits
	.sectioninfo	@"SHI_REGISTERS=177"
	.align	128
        .global         _Z25selective_scan_bwd_kernelI32Selective_Scan_bwd_kernel_traitsILi32ELi8ELb0ELb0ELb1ELb0ELb0EN3c108BFloat16EfEEv12SSMParamsBwd
        .type           _Z25selective_scan_bwd_kernelI32Selective_Scan_bwd_kernel_traitsILi32ELi8ELb0ELb0ELb1ELb0ELb0EN3c108BFloat16EfEEv12SSMParamsBwd,@function
        .size           _Z25selective_scan_bwd_kernelI32Selective_Scan_bwd_kernel_traitsILi32ELi8ELb0ELb0ELb1ELb0ELb0EN3c108BFloat16EfEEv12SSMParamsBwd,(.L_x_9104 - _Z25selective_scan_bwd_kernelI32Selective_Scan_bwd_kernel_traitsILi32ELi8ELb0ELb0ELb1ELb0ELb0EN3c108BFloat16EfEEv12SSMParamsBwd)
        .other          _Z25selective_scan_bwd_kernelI32Selective_Scan_bwd_kernel_traitsILi32ELi8ELb0ELb0ELb1ELb0ELb0EN3c108BFloat16EfEEv12SSMParamsBwd,@"STO_CUDA_ENTRY STV_DEFAULT"
_Z25selective_scan_bwd_kernelI32Selective_Scan_bwd_kernel_traitsILi32ELi8ELb0ELb0ELb1ELb0ELb0EN3c108BFloat16EfEEv12SSMParamsBwd:
.text._Z25selective_scan_bwd_kernelI32Selective_Scan_bwd_kernel_traitsILi32ELi8ELb0ELb0ELb1ELb0ELb0EN3c108BFloat16EfEEv12SSMParamsBwd:
        /* <DEDUP_REMOVED lines=24> */
[C---:B------:R-:W-:Y:S01]  /*0180*/  IMAD R13, R31.reuse, c[0x0][0x1d8], RZ ;  /* 0x000076001f0d7a24 */ /* 0x040fe200078e02ff */
[C---:B------:R-:W-:Y:S01]  /*0190*/  LOP3.LUT R9, R0.reuse, c[0x0][0x178], RZ, 0x3c, !PT ;  /* 0x00005e0000097a12 */ /* 0x040fe200078e3cff */
[----:B------:R-:W-:Y:S01]  /*01a0*/  IMAD R19, R31, c[0x0][0x280], RZ ;  /* 0x0000a0001f137a24 */ /* 0x000fe200078e02ff */
[----:B0-----:R-:W-:Y:S01]  /*01b0*/  IABS R2, R0 ;  /* 0x0000000000027213 */ /* 0x001fe20000000000 */
[----:B------:R-:W-:Y:S01]  /*01c0*/  IMAD R15, R0, c[0x0][0x1dc], R13 ;  /* 0x00007700000f7a24 */ /* 0x000fe200078e020d */
[----:B------:R-:W-:Y:S01]  /*01d0*/  ISETP.GE.AND P3, PT, R34, 0x1, PT ;  /* 0x000000012200780c */ /* 0x000fe20003f66270 */
[----:B-1----:R-:W-:Y:S01]  /*01e0*/  IMAD.MOV.U32 R6, RZ, RZ, RZ ;  /* 0x000000ffff067224 */ /* 0x002fe200078e00ff */
[----:B------:R-:W-:Y:S01]  /*01f0*/  ISETP.GE.AND P2, PT, R9, RZ, PT ;  /* 0x000000ff0900720c */ /* 0x000fe20003f46270 */
[----:B--2---:R-:W-:Y:S01]  /*0200*/  IMAD R4, R138, c[0x0][0x1d0], RZ ;  /* 0x000074008a047a24 */ /* 0x004fe200078e02ff */
[----:B------:R-:W-:Y:S01]  /*0210*/  CS2R R22, SRZ ;  /* 0x0000000000167805 */ /* 0x000fe2000001ff00 */
[----:B------:R-:W-:Y:S01]  /*0220*/  IMAD.SHL.U32 R34, R34, 0x100, RZ ;  /* 0x0000010022227824 */ /* 0x000fe200078e00ff */
[----:B------:R-:W-:Y:S01]  /*0230*/  CS2R R20, SRZ ;  /* 0x0000000000147805 */ /* 0x000fe2000001ff00 */
[----:B---3--:R-:W-:Y:S01]  /*0240*/  IMAD.MOV R10, RZ, RZ, -R7 ;  /* 0x000000ffff0a7224 */ /* 0x008fe200078e0a07 */
[----:B------:R-:W-:Y:S01]  /*0250*/  CS2R R36, SRZ ;  /* 0x0000000000247805 */ /* 0x000fe2000001ff00 */
[----:B------:R-:W-:-:S02]  /*0260*/  IMAD R5, R33, c[0x0][0x1d4], R4 ;  /* 0x0000750021057a24 */ /* 0x000fc400078e0204 */
        /* <DEDUP_REMOVED lines=9> */
[----:B------:R-:W-:Y:S02]  /*0300*/  IMAD R8, R11, R8, R2 ;  /* 0x000000080b087224 */ /* 0x000fe400078e0202 */
[----:B------:R-:W-:-:S03]  /*0310*/  IMAD.WIDE.U32 R2, R33, c[0x0][0x1d0], RZ ;  /* 0x0000740021027a25 */ /* 0x000fc600078e00ff */
[----:B------:R-:W-:Y:S01]  /*0320*/  ISETP.GT.U32.AND P1, PT, R11, R8, PT ;  /* 0x000000080b00720c */ /* 0x000fe20003f24070 */
[----:B------:R-:W-:Y:S02]  /*0330*/  IMAD.IADD R3, R3, 0x1, R5 ;  /* 0x0000000103037824 */ /* 0x000fe400078e0205 */
[----:B------:R-:W-:-:S04]  /*0340*/  IMAD.WIDE.U32 R4, R33, c[0x0][0x1e0], RZ ;  /* 0x0000780021047a25 */ /* 0x000fc800078e00ff */
[----:B------:R-:W-:Y:S02]  /*0350*/  IMAD.IADD R5, R5, 0x1, R7 ;  /* 0x0000000105057824 */ /* 0x000fe400078e0207 */
[----:B------:R-:W-:-:S04]  /*0360*/  IMAD.WIDE.U32 R6, R33, c[0x0][0x278], RZ ;  /* 0x00009e0021067a25 */ /* 0x000fc800078e00ff */
[----:B------:R-:W-:Y:S01]  /*0370*/  @!P1 IMAD.IADD R8, R8, 0x1, -R11 ;  /* 0x0000000108089824 */ /* 0x000fe200078e0a0b */
[----:B------:R-:W-:Y:S01]  /*0380*/  IADD3 R7, R7, R9, RZ ;  /* 0x0000000907077210 */ /* 0x000fe20007ffe0ff */
[----:B------:R-:W-:Y:S01]  /*0390*/  IMAD.WIDE.U32 R2, R0, c[0x0][0x1d8], R2 ;  /* 0x0000760000027a25 */ /* 0x000fe200078e0002 */
[----:B------:R-:W-:Y:S02]  /*03a0*/  @!P1 IADD3 R35, R35, 0x1, RZ ;  /* 0x0000000123239810 */ /* 0x000fe40007ffe0ff */
[----:B------:R-:W-:Y:S01]  /*03b0*/  ISETP.GE.U32.AND P0, PT, R8, R11, PT ;  /* 0x0000000b0800720c */ /* 0x000fe20003f06070 */
[C---:B------:R-:W-:Y:S01]  /*03c0*/  IMAD.WIDE.U32 R8, R33.reuse, c[0x0][0x1b0], RZ ;  /* 0x00006c0021087a25 */ /* 0x040fe200078e00ff */
[----:B------:R-:W-:Y:S02]  /*03d0*/  IADD3 R11, R34, -0x100, RZ ;  /* 0xffffff00220b7810 */ /* 0x000fe40007ffe0ff */
[----:B------:R-:W-:Y:S01]  /*03e0*/  ISETP.NE.AND P1, PT, RZ, c[0x0][0x178], PT ;  /* 0x00005e00ff007a0c */ /* 0x000fe20003f25270 */
[----:B------:R-:W-:Y:S01]  /*03f0*/  IMAD R17, R33, c[0x0][0x1b4], R10 ;  /* 0x00006d0021117a24 */ /* 0x000fe200078e020a */
[----:B------:R-:W-:Y:S01]  /*0400*/  SHF.R.S32.HI R13, RZ, 0x1f, R11 ;  /* 0x0000001fff0d7819 */ /* 0x000fe2000001140b */
[----:B------:R-:W-:Y:S01]  /*0410*/  IMAD R19, R0, c[0x0][0x284], R19 ;  /* 0x0000a10000137a24 */ /* 0x000fe200078e0213 */
[----:B------:R-:W-:-:S02]  /*0420*/  IADD3 R40, P4, R11, R2, RZ ;  /* 0x000000020b287210 */ /* 0x000fc40007f9e0ff */
[----:B------:R-:W-:Y:S01]  /*0430*/  IADD3 R9, R9, R17, RZ ;  /* 0x0000001109097210 */ /* 0x000fe20007ffe0ff */
[----:B------:R-:W-:Y:S01]  /*0440*/  IMAD R17, R31, c[0x0][0x1e8], RZ ;  /* 0x00007a001f117a24 */ /* 0x000fe200078e02ff */
[----:B------:R-:W-:Y:S01]  /*0450*/  IADD3.X R15, R13, R3, R15, P4, !PT ;  /* 0x000000030d0f7210 */ /* 0x000fe200027fe40f */
[----:B------:R-:W-:Y:S01]  /*0460*/  IMAD.WIDE.U32 R2, R0, c[0x0][0x1e8], R4 ;  /* 0x00007a0000027a25 */ /* 0x000fe200078e0004 */
[----:B------:R-:W-:-:S03]  /*0470*/  @P0 IADD3 R35, R35, 0x1, RZ ;  /* 0x0000000123230810 */ /* 0x000fc60007ffe0ff */
[----:B------:R-:W-:Y:S01]  /*0480*/  IMAD.WIDE.U32 R4, R0, c[0x0][0x280], R6 ;  /* 0x0000a00000047a25 */ /* 0x000fe200078e0006 */
[----:B------:R-:W-:-:S03]  /*0490*/  IADD3 R42, P0, R11, R2, RZ ;  /* 0x000000020b2a7210 */ /* 0x000fc60007f1e0ff */
[----:B------:R-:W-:Y:S02]  /*04a0*/  IMAD R17, R0, c[0x0][0x1ec], R17 ;  /* 0x00007b0000117a24 */ /* 0x000fe400078e0211 */
[----:B------:R-:W-:Y:S01]  /*04b0*/  @!P2 IMAD.MOV R35, RZ, RZ, -R35 ;  /* 0x000000ffff23a224 */ /* 0x000fe200078e0a23 */
[----:B------:R-:W-:Y:S02]  /*04c0*/  IADD3 R44, P2, R11, R4, RZ ;  /* 0x000000040b2c7210 */ /* 0x000fe40007f5e0ff */
[C---:B------:R-:W-:Y:S02]  /*04d0*/  IADD3.X R3, R13.reuse, R3, R17, P0, !PT ;  /* 0x000000030d037210 */ /* 0x040fe400007fe411 */
[----:B------:R-:W-:Y:S02]  /*04e0*/  ISETP.NE.U32.AND P0, PT, RZ, c[0x0][0x260], PT ;  /* 0x00009800ff007a0c */ /* 0x000fe40003f05070 */
[----:B------:R-:W-:Y:S02]  /*04f0*/  @!P1 LOP3.LUT R35, RZ, c[0x0][0x178], RZ, 0x33, !PT ;  /* 0x00005e00ff239a12 */ /* 0x000fe400078e33ff */
[----:B------:R-:W-:-:S02]  /*0500*/  IADD3.X R5, R13, R5, R19, P2, !PT ;  /* 0x000000050d057210 */ /* 0x000fc400017fe413 */
[----:B------:R-:W-:Y:S01]  /*0510*/  LEA R39, P1, R40, c[0x0][0x240], 0x1 ;  /* 0x0000900028277a11 */ /* 0x000fe200078208ff */
[----:B------:R-:W-:Y:S01]  /*0520*/  IMAD.WIDE.U32 R8, R35, c[0x0][0x1c8], R8 ;  /* 0x0000720023087a25 */ /* 0x000fe200078e0008 */
        /* <DEDUP_REMOVED lines=12> */
[----:B------:R-:W-:Y:S01]  /*05f0*/  IADD3 R11, P5, R11, R8, RZ ;  /* 0x000000080b0b7210 */ /* 0x000fe20007fbe0ff */
[----:B------:R-:W-:Y:S01]  /*0600*/  @P0 IMAD R2, R2, c[0x0][0x174], RZ ;  /* 0x00005d0002020a24 */ /* 0x000fe200078e02ff */
[----:B------:R-:W-:Y:S02]  /*0610*/  IADD3 R46, R9, R3, RZ ;  /* 0x00000003092e7210 */ /* 0x000fe40007ffe0ff */
[----:B------:R-:W-:Y:S01]  /*0620*/  LEA R43, P4, R44, c[0x0][0x308], 0x1 ;  /* 0x0000c2002c2b7a11 */ /* 0x000fe200078808ff */
[----:B------:R-:W-:Y:S01]  /*0630*/  @P0 IMAD R2, R2, c[0x0][0x16c], RZ ;  /* 0x00005b0002020a24 */ /* 0x000fe200078e02ff */
[----:B------:R-:W-:Y:S01]  /*0640*/  @P0 MOV R25, 0x8 ;  /* 0x0000000800190802 */ /* 0x000fe20000000f00 */
[----:B------:R-:W-:Y:S01]  /*0650*/  IMAD.X R46, R13, 0x1, R46, P5 ;  /* 0x000000010d2e7824 */ /* 0x000fe200028e062e */
[----:B------:R-:W-:-:S02]  /*0660*/  LEA.HI.X R44, R44, c[0x0][0x30c], R5, 0x1, P4 ;  /* 0x0000c3002c2c7a11 */ /* 0x000fc400020f0c05 */
[C---:B------:R-:W-:Y:S01]  /*0670*/  LEA R45, P6, R11.reuse, c[0x0][0x230], 0x1 ;  /* 0x00008c000b2d7a11 */ /* 0x040fe200078c08ff */
[----:B------:R-:W-:Y:S01]  /*0680*/  @P0 IMAD.WIDE R24, R2, R25, c[0x0][0x260] ;  /* 0x0000980002180625 */ /* 0x000fe200078e0219 */
[C---:B------:R-:W-:Y:S01]  /*0690*/  @P1 LEA R22, P4, R0.reuse, c[0x0][0x328], 0x2 ;  /* 0x0000ca0000161a11 */ /* 0x040fe200078810ff */
[----:B------:R-:W-:Y:S01]  /*06a0*/  @!P0 CS2R R24, SRZ ;  /* 0x0000000000188805 */ /* 0x000fe2000001ff00 */
[C---:B------:R-:W-:Y:S02]  /*06b0*/  @P2 LEA R20, P5, R0.reuse, c[0x0][0x348], 0x2 ;  /* 0x0000d20000142a11 */ /* 0x040fe400078a10ff */
[----:B------:R-:W-:Y:S02]  /*06c0*/  LEA.HI.X R46, R11, c[0x0][0x234], R46, 0x1, P6 ;  /* 0x00008d000b2e7a11 */ /* 0x000fe400030f0c2e */
[C-C-:B------:R-:W-:Y:S02]  /*06d0*/  @P1 LEA.HI.X R23, R0.reuse, c[0x0][0x32c], R31.reuse, 0x2, P4 ;  /* 0x0000cb0000171a11 */ /* 0x140fe400020f141f */
[----:B------:R-:W-:Y:S01]  /*06e0*/  @P2 LEA.HI.X R21, R0, c[0x0][0x34c], R31, 0x2, P5 ;  /* 0x0000d30000152a11 */ /* 0x000fe200028f141f */
[----:B------:R-:W-:Y:S05]  /*06f0*/  @!P3 BRA `(.L_x_6780) ;  /* 0x00003c200000b947 */ /* 0x000fea0003800000 */
[----:B------:R-:W0:Y:S01]  /*0700*/  S2R R38, SR_TID.X ;  /* 0x0000000000267919 */ /* 0x000e220000002100 */
[----:B------:R-:W-:Y:S01]  /*0710*/  CS2R R36, SRZ ;  /* 0x0000000000247805 */ /* 0x000fe2000001ff00 */
[----:B------:R-:W-:-:S02]  /*0720*/  IMAD.MOV.U32 R49, RZ, RZ, RZ ;  /* 0x000000ffff317224 */ /* 0x000fc400078e00ff */
[----:B------:R-:W1:Y:S01]  /*0730*/  S2R R47, SR_LANEID ;  /* 0x00000000002f7919 */ /* 0x000e620000000000 */
[C---:B0-----:R-:W-:Y:S02]  /*0740*/  SHF.L.U32 R48, R38.reuse, 0x3, RZ ;  /* 0x0000000326307819 */ /* 0x041fe400000006ff */
[----:B------:R-:W-:Y:S02]  /*0750*/  IADD3 R3, R38, 0x20, RZ ;  /* 0x0000002026037810 */ /* 0x000fe40007ffe0ff */
[----:B------:R-:W-:Y:S02]  /*0760*/  LOP3.LUT R19, R48, 0xffffff00, RZ, 0xc0, !PT ;  /* 0xffffff0030137812 */ /* 0x000fe400078ec0ff */
[C---:B------:R-:W-:Y:S02]  /*0770*/  IADD3 R51, R38.reuse, 0x40, RZ ;  /* 0x0000004026337810 */ /* 0x040fe40007ffe0ff */
[C---:B------:R-:W-:Y:S02]  /*0780*/  IADD3 R5, R38.reuse, 0x60, RZ ;  /* 0x0000006026057810 */ /* 0x040fe40007ffe0ff */
[----:B------:R-:W-:-:S02]  /*0790*/  IADD3 R53, R38, 0x80, RZ ;  /* 0x0000008026357810 */ /* 0x000fc40007ffe0ff */
[C---:B------:R-:W-:Y:S02]  /*07a0*/  IADD3 R7, R38.reuse, 0xa0, RZ ;  /* 0x000000a026077810 */ /* 0x040fe40007ffe0ff */
[C---:B------:R-:W-:Y:S02]  /*07b0*/  IADD3 R55, R38.reuse, 0xc0, RZ ;  /* 0x000000c026377810 */ /* 0x040fe40007ffe0ff */
[C---:B------:R-:W-:Y:S02]  /*07c0*/  IADD3 R9, R38.reuse, 0xe0, RZ ;  /* 0x000000e026097810 */ /* 0x040fe40007ffe0ff */
[----:B------:R-:W-:Y:S02]  /*07d0*/  LOP3.LUT R18, R19, 0x1f, R38, 0xf8, !PT ;  /* 0x0000001f13127812 */ /* 0x000fe400078ef826 */
[----:B------:R-:W-:Y:S02]  /*07e0*/  LOP3.LUT R142, R38, 0x1f, RZ, 0xc0, !PT ;  /* 0x0000001f268e7812 */ /* 0x000fe400078ec0ff */
[----:B------:R-:W-:-:S02]  /*07f0*/  LEA.HI.SX32 R48, R48, R48, 0x1b ;  /* 0x0000003030307211 */ /* 0x000fc400078fdaff */
[-C--:B------:R-:W-:Y:S02]  /*0800*/  LEA.HI.SX32 R50, R3, R38.reuse, 0x1b ;  /* 0x0000002603327211 */ /* 0x080fe400078fdaff */
[-C--:B------:R-:W-:Y:S02]  /*0810*/  LEA.HI.SX32 R51, R51, R38.reuse, 0x1b ;  /* 0x0000002633337211 */ /* 0x080fe400078fdaff */
[-C--:B------:R-:W-:Y:S02]  /*0820*/  LEA.HI.SX32 R52, R5, R38.reuse, 0x1b ;  /* 0x0000002605347211 */ /* 0x080fe400078fdaff */
[-C--:B------:R-:W-:Y:S02]  /*0830*/  LEA.HI.SX32 R53, R53, R38.reuse, 0x1b ;  /* 0x0000002635357211 */ /* 0x080fe400078fdaff */
[-C--:B------:R-:W-:Y:S02]  /*0840*/  LEA.HI.SX32 R54, R7, R38.reuse, 0x1b ;  /* 0x0000002607367211 */ /* 0x080fe400078fdaff */
[----:B------:R-:W-:-:S02]  /*0850*/  LEA.HI.SX32 R55, R55, R38, 0x1b ;  /* 0x0000002637377211 */ /* 0x000fc400078fdaff */
[----:B------:R-:W-:Y:S02]  /*0860*/  LEA.HI.SX32 R56, R9, R38, 0x1b ;  /* 0x0000002609387211 */ /* 0x000fe400078fdaff */
[----:B------:R-:W-:Y:S02]  /*0870*/  SHF.R.S32.HI R19, RZ, 0x1f, R18 ;  /* 0x0000001fff137819 */ /* 0x000fe40000011412 */
[C---:B------:R-:W-:Y:S02]  /*0880*/  LOP3.LUT R57, R18.reuse, 0x20, RZ, 0xfc, !PT ;  /* 0x0000002012397812 */ /* 0x040fe400078efcff */
[C---:B------:R-:W-:Y:S02]  /*0890*/  LOP3.LUT R58, R18.reuse, 0x40, RZ, 0xfc, !PT ;  /* 0x00000040123a7812 */ /* 0x040fe400078efcff */
[C---:B------:R-:W-:Y:S02]  /*08a0*/  LOP3.LUT R59, R18.reuse, 0x60, RZ, 0xfc, !PT ;  /* 0x00000060123b7812 */ /* 0x040fe400078efcff */
[----:B------:R-:W-:-:S02]  /*08b0*/  LOP3.LUT R60, R18, 0x80, RZ, 0xfc, !PT ;  /* 0x00000080123c7812 */ /* 0x000fc400078efcff */
[C---:B------:R-:W-:Y:S02]  /*08c0*/  LOP3.LUT R61, R18.reuse, 0xa0, RZ, 0xfc, !PT ;  /* 0x000000a0123d7812 */ /* 0x040fe400078efcff */
[C---:B------:R-:W-:Y:S02]  /*08d0*/  LOP3.LUT R62, R18.reuse, 0xc0, RZ, 0xfc, !PT ;  /* 0x000000c0123e7812 */ /* 0x040fe400078efcff */
[----:B-1----:R-:W-:Y:S02]  /*08e0*/  LOP3.LUT R63, R18, 0xe0, RZ, 0xfc, !PT ;  /* 0x000000e0123f7812 */ /* 0x002fe400078efcff */
.L_x_6808:
[----:B------:R-:W-:Y:S01]  /*08f0*/  IADD3 R144, -R49, c[0x0][0x174], RZ ;  /* 0x00005d0031907a10 */ /* 0x000fe20007ffe1ff */
[----:B------:R-:W-:Y:S01]  /*0900*/  BAR.SYNC.DEFER_BLOCKING 0x0 ;  /* 0x0000000000007b1d */ /* 0x000fe20000010000 */
[C---:B------:R-:W-:Y:S01]  /*0910*/  IMAD.SHL.U32 R64, R18.reuse, 0x2, RZ ;  /* 0x0000000212407824 */ /* 0x040fe200078e00ff */
[----:B------:R-:W-:Y:S02]  /*0920*/  SHF.L.U64.HI R65, R18, 0x1, R19 ;  /* 0x0000000112417819 */ /* 0x000fe40000010213 */
[----:B------:R-:W-:Y:S02]  /*0930*/  LEA R75, R144, 0xffffff00, 0x8 ;  /* 0xffffff00904b7811 */ /* 0x000fe400078e40ff */
[----:B----4-:R-:W-:-:S02]  /*0940*/  IADD3 R2, P3, R39, R64, RZ ;  /* 0x0000004027027210 */ /* 0x010fc40007f7e0ff */
[----:B------:R-:W-:Y:S02]  /*0950*/  IADD3 R74, -R75, c[0x0][0x168], RZ ;  /* 0x00005a004b4a7a10 */ /* 0x000fe40007ffe1ff */
[----:B------:R-:W-:Y:S02]  /*0960*/  PRMT R5, RZ, 0x7610, R5 ;  /* 0x00007610ff057816 */ /* 0x000fe40000000005 */
[-C--:B------:R-:W-:Y:S02]  /*0970*/  ISETP.GE.AND P0, PT, R18, R74.reuse, PT ;  /* 0x0000004a1200720c */ /* 0x080fe40003f06270 */
[-C--:B------:R-:W-:Y:S02]  /*0980*/  ISETP.GE.AND P1, PT, R57, R74.reuse, PT ;  /* 0x0000004a3900720c */ /* 0x080fe40003f26270 */
[----:B------:R-:W-:Y:S02]  /*0990*/  ISETP.GE.AND P2, PT, R58, R74, PT ;  /* 0x0000004a3a00720c */ /* 0x000fe40003f46270 */
[----:B------:R-:W-:-:S02]  /*09a0*/  IADD3.X R3, R40, R65, RZ, P3, !PT ;  /* 0x0000004128037210 */ /* 0x000fc40001ffe4ff */
[----:B------:R-:W-:Y:S02]  /*09b0*/  PRMT R4, RZ, 0x7610, R4 ;  /* 0x00007610ff047816 */ /* 0x000fe40000000004 */
[----:B------:R-:W-:-:S03]  /*09c0*/  PRMT R7, RZ, 0x7610, R7 ;  /* 0x00007610ff077816 */ /* 0x000fc60000000007 */
[----:B0-2---:R0:W2:Y:S01]  /*09d0*/  @!P0 LDG.E.U16 R5, [R2.64] ;  /* 0x0000000402058981 */ /* 0x0050a2000c1e1500 */
[----:B------:R-:W-:-:S03]  /*09e0*/  ISETP.GE.AND P0, PT, R59, R74, PT ;  /* 0x0000004a3b00720c */ /* 0x000fc60003f06270 */
[----:B---3--:R0:W3:Y:S01]  /*09f0*/  @!P1 LDG.E.U16 R4, [R2.64+0x40] ;  /* 0x0000400402049981 */ /* 0x0080e2000c1e1500 */
        /* <DEDUP_REMOVED lines=19> */
[----:B------:R-:W-:Y:S01]  /*0b30*/  SHF.L.U32 R67, R12, 0x1, RZ ;  /* 0x000000010c437819 */ /* 0x000fe200000006ff */
[C---:B0-----:R-:W-:Y:S01]  /*0b40*/  IMAD.SHL.U32 R3, R47.reuse, 0x8, RZ ;  /* 0x000000082f037824 */ /* 0x041fe200078e00ff */
[C---:B------:R-:W-:Y:S01]  /*0b50*/  LEA.HI.SX32 R68, R47.reuse, R47, 0x1b ;  /* 0x0000002f2f447211 */ /* 0x040fe200078fdaff */
[----:B------:R-:W-:Y:S01]  /*0b60*/  IMAD.SHL.U32 R66, R14, 0x2, RZ ;  /* 0x000000020e427824 */ /* 0x000fe200078e00ff */
[----:B------:R-:W-:-:S02]  /*0b70*/  IADD3 R2, R47, 0x60, RZ ;  /* 0x000000602f027810 */ /* 0x000fc40007ffe0ff */
[C---:B------:R-:W-:Y:S01]  /*0b80*/  IADD3 R12, R47.reuse, 0x80, RZ ;  /* 0x000000802f0c7810 */ /* 0x040fe20007ffe0ff */
[----:B------:R-:W-:Y:S01]  /*0b90*/  IMAD.SHL.U32 R68, R68, 0x2, RZ ;  /* 0x0000000244447824 */ /* 0x000fe200078e00ff */
[C---:B------:R-:W-:Y:S02]  /*0ba0*/  IADD3 R14, R47.reuse, 0xa0, RZ ;  /* 0x000000a02f0e7810 */ /* 0x040fe40007ffe0ff */
[C---:B------:R-:W-:Y:S02]  /*0bb0*/  IADD3 R16, R47.reuse, 0xc0, RZ ;  /* 0x000000c02f107810 */ /* 0x040fe40007ffe0ff */
[----:B------:R-:W-:Y:S02]  /*0bc0*/  IADD3 R26, R47, 0xe0, RZ ;  /* 0x000000e02f1a7810 */ /* 0x000fe40007ffe0ff */
[-C--:B------:R-:W-:Y:S02]  /*0bd0*/  LEA.HI.SX32 R2, R2, R47.reuse, 0x1b ;  /* 0x0000002f02027211 */ /* 0x080fe400078fdaff */
[----:B------:R-:W-:-:S02]  /*0be0*/  LEA.HI.SX32 R12, R12, R47, 0x1b ;  /* 0x0000002f0c0c7211 */ /* 0x000fc400078fdaff */
[-C--:B------:R-:W-:Y:S02]  /*0bf0*/  LEA.HI.SX32 R14, R14, R47.reuse, 0x1b ;  /* 0x0000002f0e0e7211 */ /* 0x080fe400078fdaff */
[-C--:B------:R-:W-:Y:S01]  /*0c00*/  LEA.HI.SX32 R16, R16, R47.reuse, 0x1b ;  /* 0x0000002f10107211 */ /* 0x080fe200078fdaff */
[----:B------:R-:W-:Y:S01]  /*0c10*/  IMAD.SHL.U32 R71, R12, 0x2, RZ ;  /* 0x000000020c477824 */ /* 0x000fe200078e00ff */
[----:B------:R-:W-:Y:S02]  /*0c20*/  SHF.L.U32 R72, R2, 0x1, RZ ;  /* 0x0000000102487819 */ /* 0x000fe400000006ff */
[----:B------:R-:W-:Y:S01]  /*0c30*/  LEA.HI.SX32 R26, R26, R47, 0x1b ;  /* 0x0000002f1a1a7211 */ /* 0x000fe200078fdaff */
[----:B------:R-:W-:Y:S01]  /*0c40*/  IMAD.SHL.U32 R69, R16, 0x2, RZ ;  /* 0x0000000210457824 */ /* 0x000fe200078e00ff */
[----:B------:R-:W-:Y:S02]  /*0c50*/  LEA.HI.SX32 R76, R3, R3, 0x1b ;  /* 0x00000003034c7211 */ /* 0x000fe400078fdaff */
[----:B------:R-:W-:-:S02]  /*0c60*/  SHF.L.U32 R70, R14, 0x1, RZ ;  /* 0x000000010e467819 */ /* 0x000fc400000006ff */
[----:B------:R-:W-:Y:S01]  /*0c70*/  SHF.L.U32 R73, R26, 0x1, RZ ;  /* 0x000000011a497819 */ /* 0x000fe200000006ff */
[----:B------:R-:W-:Y:S01]  /*0c80*/  IMAD.SHL.U32 R76, R76, 0x2, RZ ;  /* 0x000000024c4c7824 */ /* 0x000fe200078e00ff */
[----:B------:R-:W-:Y:S02]  /*0c90*/  ISETP.GE.AND P6, PT, R18, R74, PT ;  /* 0x0000004a1200720c */ /* 0x000fe40003fc6270 */
[----:B------:R-:W-:Y:S02]  /*0ca0*/  IADD3 R2, P0, R41, R64, RZ ;  /* 0x0000004029027210 */ /* 0x000fe40007f1e0ff */
[-C--:B------:R-:W-:Y:S02]  /*0cb0*/  ISETP.GE.AND P5, PT, R57, R74.reuse, PT ;  /* 0x0000004a3900720c */ /* 0x080fe40003fa6270 */
[----:B------:R-:W-:Y:S02]  /*0cc0*/  IADD3.X R3, R42, R65, RZ, P0, !PT ;  /* 0x000000412a037210 */ /* 0x000fe400007fe4ff */
[----:B------:R-:W-:-:S02]  /*0cd0*/  ISETP.GE.AND P4, PT, R58, R74, PT ;  /* 0x0000004a3a00720c */ /* 0x000fc40003f86270 */
[-C--:B------:R-:W-:Y:S02]  /*0ce0*/  ISETP.GE.AND P3, PT, R59, R74.reuse, PT ;  /* 0x0000004a3b00720c */ /* 0x080fe40003f66270 */
[-C--:B------:R-:W-:Y:S02]  /*0cf0*/  ISETP.GE.AND P2, PT, R60, R74.reuse, PT ;  /* 0x0000004a3c00720c */ /* 0x080fe40003f46270 */
[-C--:B------:R-:W-:Y:S02]  /*0d00*/  ISETP.GE.AND P1, PT, R61, R74.reuse, PT ;  /* 0x0000004a3d00720c */ /* 0x080fe40003f26270 */
[----:B------:R-:W-:Y:S02]  /*0d10*/  ISETP.GE.AND P0, PT, R62, R74, PT ;  /* 0x0000004a3e00720c */ /* 0x000fe40003f06270 */
[----:B------:R-:W-:Y:S02]  /*0d20*/  PRMT R12, RZ, 0x7610, R12 ;  /* 0x00007610ff0c7816 */ /* 0x000fe4000000000c */
[----:B------:R-:W-:Y:S01]  /*0d30*/  PRMT R13, RZ, 0x7610, R13 ;  /* 0x00007610ff0d7816 */ /* 0x000fe2000000000d */
[----:B--2---:R-:W-:Y:S04]  /*0d40*/  STS.U16 [R68], R5 ;  /* 0x0000000544007388 */ /* 0x004fe80000000400 */
[----:B---3--:R-:W-:Y:S04]  /*0d50*/  STS.U16 [R67+0x40], R4 ;  /* 0x0000400443007388 */ /* 0x008fe80000000400 */
[----:B----4-:R0:W-:Y:S02]  /*0d60*/  STS.U16 [R66+0x80], R7 ;  /* 0x0000800742007388 */ /* 0x0101e40000000400 */
[----:B0-----:R-:W-:-:S02]  /*0d70*/  PRMT R7, RZ, 0x7610, R7 ;  /* 0x00007610ff077816 */ /* 0x001fc40000000007 */
[----:B------:R0:W-:Y:S04]  /*0d80*/  STS.U16 [R72+0xc0], R9 ;  /* 0x0000c00948007388 */ /* 0x0001e80000000400 */
[----:B-1----:R1:W-:Y:S04]  /*0d90*/  STS.U16 [R71+0x100], R6 ;  /* 0x0001000647007388 */ /* 0x0023e80000000400 */
[----:B------:R2:W-:Y:S01]  /*0da0*/  STS.U16 [R70+0x140], R11 ;  /* 0x0001400b46007388 */ /* 0x0005e20000000400 */
[----:B0-----:R-:W-:-:S03]  /*0db0*/  PRMT R9, RZ, 0x7610, R9 ;  /* 0x00007610ff097816 */ /* 0x001fc60000000009 */
        /* <DEDUP_REMOVED lines=13> */
[----:B--2---:R-:W-:Y:S02]  /*0e90*/  PRMT R11, RZ, 0x7610, R11 ;  /* 0x00007610ff0b7816 */ /* 0x004fe4000000000b */
[----:B0-----:R-:W-:Y:S02]  /*0ea0*/  PRMT R8, RZ, 0x7610, R8 ;  /* 0x00007610ff087816 */ /* 0x001fe40000000008 */
        /* <DEDUP_REMOVED lines=13> */
[----:B------:R-:W-:Y:S02]  /*0f80*/  IADD3.X R5, R44, R65, RZ, P0, !PT ;  /* 0x000000412c057210 */ /* 0x000fe400007fe4ff */
[-C--:B------:R-:W-:Y:S02]  /*0f90*/  ISETP.GE.AND P5, PT, R57, R74.reuse, PT ;  /* 0x0000004a3900720c */ /* 0x080fe40003fa6270 */
        /* <DEDUP_REMOVED lines=22> */
[----:B------:R-:W2:Y:S04]  /*1100*/  LDS.U16 R7, [R76+0x6] ;  /* 0x000006004c077984 */ /* 0x000ea80000000400 */
[----:B------:R-:W-:Y:S04]  /*1110*/  LDS.U16 R8, [R76+0x8] ;  /* 0x000008004c087984 */ /* 0x000fe80000000400 */
[----:B------:R-:W3:Y:S04]  /*1120*/  LDS.U16 R9, [R76+0xa] ;  /* 0x00000a004c097984 */ /* 0x000ee80000000400 */
[----:B------:R-:W-:Y:S04]  /*1130*/  LDS.U16 R10, [R76+0xc] ;  /* 0x00000c004c0a7984 */ /* 0x000fe80000000400 */
[----:B------:R-:W2:Y:S04]  /*1140*/  LDS.U16 R11, [R76+0xe] ;  /* 0x00000e004c0b7984 */ /* 0x000ea80000000400 */
[----:B------:R-:W-:Y:S01]  /*1150*/  BAR.SYNC.DEFER_BLOCKING 0x0 ;  /* 0x0000000000007b1d */ /* 0x000fe20000010000 */
[----:B0-----:R-:W-:-:S02]  /*1160*/  PRMT R13, RZ, 0x7610, R13 ;  /* 0x00007610ff0d7816 */ /* 0x001fc4000000000d */
[----:B------:R-:W-:-:S03]  /*1170*/  PRMT R12, RZ, 0x7610, R12 ;  /* 0x00007610ff0c7816 */ /* 0x000fc6000000000c */
        /* <DEDUP_REMOVED lines=9> */
[----:B------:R-:W-:-:S02]  /*1210*/  ISETP.LT.AND P0, PT, RZ, c[0x0][0x16c], PT ;  /* 0x00005b00ff007a0c */ /* 0x000fc40003f01270 */
[----:B-1----:R-:W-:Y:S02]  /*1220*/  PRMT R3, RZ, 0x5410, R3 ;  /* 0x00005410ff037816 */ /* 0x002fe40000000003 */
[----:B--2---:R-:W-:Y:S02]  /*1230*/  PRMT R7, RZ, 0x5410, R7 ;  /* 0x00005410ff077816 */ /* 0x004fe40000000007 */
[----:B---3--:R-:W-:Y:S01]  /*1240*/  PRMT R9, RZ, 0x5410, R9 ;  /* 0x00005410ff097816 */ /* 0x008fe20000000009 */
[--C-:B-----5:R-:W-:Y:S01]  /*1250*/  FADD.FTZ R88, R3, R32.reuse ;  /* 0x0000002003587221 */ /* 0x120fe20000010000 */
[----:B------:R-:W-:Y:S01]  /*1260*/  PRMT R11, RZ, 0x5410, R11 ;  /* 0x00005410ff0b7816 */ /* 0x000fe2000000000b */
[----:B------:R-:W-:Y:S01]  /*1270*/  FADD.FTZ R98, R7, R32 ;  /* 0x0000002007627221 */ /* 0x000fe20000010000 */
[----:B0-----:R-:W-:Y:S01]  /*1280*/  PRMT R4, RZ, 0x5410, R146 ;  /* 0x00005410ff047816 */ /* 0x001fe20000000092 */
[--C-:B------:R-:W-:Y:S01]  /*1290*/  FADD.FTZ R102, R9, R32.reuse ;  /* 0x0000002009667221 */ /* 0x100fe20000010000 */
[----:B------:R-:W-:Y:S01]  /*12a0*/  PRMT R5, RZ, 0x5410, R77 ;  /* 0x00005410ff057816 */ /* 0x000fe2000000004d */
[----:B------:R-:W-:Y:S01]  /*12b0*/  FADD.FTZ R106, R11, R32 ;  /* 0x000000200b6a7221 */ /* 0x000fe20000010000 */
[----:B----4-:R0:W-:Y:S04]  /*12c0*/  STS.U16 [R68], R15 ;  /* 0x0000000f44007388 */ /* 0x0101e80000000400 */
[----:B------:R-:W-:Y:S04]  /*12d0*/  STS.U16 [R67+0x40], R14 ;  /* 0x0000400e43007388 */ /* 0x000fe80000000400 */
[----:B------:R1:W-:Y:S01]  /*12e0*/  STS.U16 [R66+0x80], R13 ;  /* 0x0000800d42007388 */ /* 0x0003e20000000400 */
[----:B0-----:R-:W-:-:S03]  /*12f0*/  PRMT R15, RZ, 0x5410, R8 ;  /* 0x00005410ff0f7816 */ /* 0x001fc60000000008 */
[----:B------:R0:W-:Y:S02]  /*1300*/  STS.U16 [R72+0xc0], R17 ;  /* 0x0000c01148007388 */ /* 0x0001e40000000400 */
[----:B------:R-:W-:Y:S02]  /*1310*/  FADD.FTZ R100, R15, R32 ;  /* 0x000000200f647221 */ /* 0x000fe40000010000 */
[----:B------:R-:W-:Y:S01]  /*1320*/  STS.U16 [R71+0x100], R12 ;  /* 0x0001000c47007388 */ /* 0x000fe20000000400 */
[----:B-1----:R-:W-:-:S03]  /*1330*/  PRMT R13, RZ, 0x5410, R6 ;  /* 0x00005410ff0d7816 */ /* 0x002fc60000000006 */
[----:B------:R-:W-:Y:S01]  /*1340*/  STS.U16 [R70+0x140], R27 ;  /* 0x0001401b46007388 */ /* 0x000fe20000000400 */
[----:B0-----:R-:W-:Y:S01]  /*1350*/  PRMT R17, RZ, 0x5410, R10 ;  /* 0x00005410ff117816 */ /* 0x001fe2000000000a */
[--C-:B------:R-:W-:Y:S02]  /*1360*/  FADD.FTZ R90, R13, R32.reuse ;  /* 0x000000200d5a7221 */ /* 0x100fe40000010000 */
[----:B------:R-:W-:Y:S02]  /*1370*/  STS.U16 [R69+0x180], R16 ;  /* 0x0001801045007388 */ /* 0x000fe40000000400 */
[----:B------:R-:W-:Y:S02]  /*1380*/  FADD.FTZ R104, R17, R32 ;  /* 0x0000002011687221 */ /* 0x000fe40000010000 */
        /* <DEDUP_REMOVED lines=9> */
[----:B------:R-:W4:Y:S01]  /*1420*/  LDS.U16 R99, [R76+0xe] ;  /* 0x00000e004c637984 */ /* 0x000f220000000400 */
[----:B0-----:R-:W-:-:S02]  /*1430*/  PRMT R85, RZ, 0x5410, R85 ;  /* 0x00005410ff557816 */ /* 0x001fc40000000055 */
[----:B-1----:R-:W-:-:S03]  /*1440*/  PRMT R87, RZ, 0x5410, R87 ;  /* 0x00005410ff577816 */ /* 0x002fc60000000057 */
[C---:B------:R-:W-:Y:S01]  /*1450*/  FFMA.FTZ R4, R85.reuse, R4, R36 ;  /* 0x0000000455047223 */ /* 0x040fe20000010024 */
[----:B------:R-:W-:Y:S01]  /*1460*/  PRMT R36, RZ, 0x5410, R83 ;  /* 0x00005410ff247816 */ /* 0x000fe20000000053 */
[-C--:B------:R-:W-:Y:S01]  /*1470*/  FMUL.FTZ R108, R85, R30.reuse ;  /* 0x0000001e556c7220 */ /* 0x080fe20000410000 */
[----:B--2---:R-:W-:Y:S01]  /*1480*/  PRMT R89, RZ, 0x5410, R89 ;  /* 0x00005410ff597816 */ /* 0x004fe20000000059 */
[C---:B------:R-:W-:Y:S01]  /*1490*/  FFMA.FTZ R4, R87.reuse, R5, R4 ;  /* 0x0000000557047223 */ /* 0x040fe20000010004 */
[----:B------:R-:W-:Y:S01]  /*14a0*/  PRMT R5, RZ, 0x5410, R78 ;  /* 0x00005410ff057816 */ /* 0x000fe2000000004e */
[-C--:B------:R-:W-:Y:S01]  /*14b0*/  FMUL.FTZ R109, R87, R30.reuse ;  /* 0x0000001e576d7220 */ /* 0x080fe20000410000 */
[----:B---3--:R-:W-:Y:S01]  /*14c0*/  PRMT R91, RZ, 0x5410, R91 ;  /* 0x00005410ff5b7816 */ /* 0x008fe2000000005b */
[CC--:B------:R-:W-:Y:S02]  /*14d0*/  FMUL.FTZ R110, R89.reuse, R30.reuse ;  /* 0x0000001e596e7220 */ /* 0x0c0fe40000410000 */
[----:B------:R-:W-:Y:S01]  /*14e0*/  FFMA.FTZ R4, R89, R5, R4 ;  /* 0x0000000559047223 */ /* 0x000fe20000010004 */
[----:B------:R-:W-:Y:S01]  /*14f0*/  PRMT R5, RZ, 0x5410, R79 ;  /* 0x00005410ff057816 */ /* 0x000fe2000000004f */
[----:B------:R-:W-:Y:S01]  /*1500*/  FMUL.FTZ R111, R91, R30 ;  /* 0x0000001e5b6f7220 */ /* 0x000fe20000410000 */
[----:B----4-:R-:W-:-:S02]  /*1510*/  PRMT R93, RZ, 0x5410, R93 ;  /* 0x00005410ff5d7816 */ /* 0x010fc4000000005d */
[----:B------:R-:W-:Y:S01]  /*1520*/  PRMT R95, RZ, 0x5410, R95 ;  /* 0x00005410ff5f7816 */ /* 0x000fe2000000005f */
[----:B------:R-:W-:Y:S01]  /*1530*/  FFMA.FTZ R4, R91, R5, R4 ;  /* 0x000000055b047223 */ /* 0x000fe20000010004 */
[----:B------:R-:W-:Y:S01]  /*1540*/  PRMT R5, RZ, 0x5410, R80 ;  /* 0x00005410ff057816 */ /* 0x000fe20000000050 */
[-C--:B------:R-:W-:Y:S01]  /*1550*/  FMUL.FTZ R112, R93, R30.reuse ;  /* 0x0000001e5d707220 */ /* 0x080fe20000410000 */
[----:B------:R-:W-:Y:S01]  /*1560*/  PRMT R97, RZ, 0x5410, R97 ;  /* 0x00005410ff617816 */ /* 0x000fe20000000061 */
[-C--:B------:R-:W-:Y:S02]  /*1570*/  FMUL.FTZ R113, R95, R30.reuse ;  /* 0x0000001e5f717220 */ /* 0x080fe40000410000 */
[----:B------:R-:W-:Y:S01]  /*1580*/  FFMA.FTZ R4, R93, R5, R4 ;  /* 0x000000055d047223 */ /* 0x000fe20000010004 */
[----:B------:R-:W-:Y:S01]  /*1590*/  PRMT R5, RZ, 0x5410, R81 ;  /* 0x00005410ff057816 */ /* 0x000fe20000000051 */
[----:B------:R-:W-:Y:S01]  /*15a0*/  FMUL.FTZ R114, R97, R30 ;  /* 0x0000001e61727220 */ /* 0x000fe20000410000 */
[----:B------:R-:W-:-:S03]  /*15b0*/  PRMT R99, RZ, 0x5410, R99 ;  /* 0x00005410ff637816 */ /* 0x000fc60000000063 */
[----:B------:R-:W-:Y:S01]  /*15c0*/  FFMA.FTZ R4, R95, R5, R4 ;  /* 0x000000055f047223 */ /* 0x000fe20000010004 */
[----:B------:R-:W-:Y:S01]  /*15d0*/  PRMT R5, RZ, 0x5410, R82 ;  /* 0x00005410ff057816 */ /* 0x000fe20000000052 */
[----:B------:R-:W-:-:S04]  /*15e0*/  FMUL.FTZ R115, R99, R30 ;  /* 0x0000001e63737220 */ /* 0x000fc80000410000 */
[----:B------:R-:W-:Y:S01]  /*15f0*/  FFMA.FTZ R4, R97, R5, R4 ;  /* 0x0000000561047223 */ /* 0x000fe20000010004 */
[----:B------:R-:W-:-:S03]  /*1600*/  PRMT R5, RZ, 0x5410, R2 ;  /* 0x00005410ff057816 */ /* 0x000fc60000000002 */
[----:B------:R-:W-:Y:S02]  /*1610*/  FFMA.FTZ R36, R99, R36, R4 ;  /* 0x0000002463247223 */ /* 0x000fe40000010004 */
[----:B------:R-:W-:Y:S01]  /*1620*/  FADD.FTZ R84, R5, R32 ;  /* 0x0000002005547221 */ /* 0x000fe20000010000 */
[----:B------:R-:W-:Y:S06]  /*1630*/  BAR.SYNC.DEFER_BLOCKING 0x0 ;  /* 0x0000000000007b1d */ /* 0x000fec0000010000 */
[----:B------:R-:W-:Y:S05]  /*1640*/  @P0 BRA `(.L_x_6781) ;  /* 0x0000009000000947 */ /* 0x000fea0003800000 */
[----:B------:R-:W-:Y:S01]  /*1650*/  HFMA2.MMA R86, -RZ, RZ, 0, 0 ;  /* 0x00000000ff567435 */ /* 0x000fe200000001ff */
[----:B------:R-:W-:Y:S01]  /*1660*/  IMAD.MOV.U32 R101, RZ, RZ, RZ ;  /* 0x000000ffff657224 */ /* 0x000fe200078e00ff */
[----:B------:R-:W-:Y:S01]  /*1670*/  HFMA2.MMA R94, -RZ, RZ, 0, 0 ;  /* 0x00000000ff5e7435 */ /* 0x000fe200000001ff */
[----:B------:R-:W-:Y:S01]  /*1680*/  IMAD.MOV.U32 R107, RZ, RZ, RZ ;  /* 0x000000ffff6b7224 */ /* 0x000fe200078e00ff */
[----:B------:R-:W-:Y:S01]  /*1690*/  MOV R96, RZ ;  /* 0x000000ff00607202 */ /* 0x000fe20000000f00 */
[----:B------:R-:W-:Y:S01]  /*16a0*/  IMAD.MOV.U32 R105, RZ, RZ, RZ ;  /* 0x000000ffff697224 */ /* 0x000fe200078e00ff */
[----:B------:R-:W-:Y:S01]  /*16b0*/  MOV R92, RZ ;  /* 0x000000ff005c7202 */ /* 0x000fe20000000f00 */
[----:B------:R-:W-:Y:S01]  /*16c0*/  IMAD.MOV.U32 R103, RZ, RZ, RZ ;  /* 0x000000ffff677224 */ /* 0x000fe200078e00ff */
[----:B------:R-:W-:Y:S05]  /*16d0*/  BRA `(.L_x_6782) ;  /* 0x000021c000007947 */ /* 0x000fea0003800000 */
.L_x_6781:
[----:B------:R-:W-:Y:S01]  /*16e0*/  HFMA2.MMA R3, -RZ, RZ, 0, 0 ;  /* 0x00000000ff037435 */ /* 0x000fe200000001ff */
[----:B------:R-:W-:Y:S01]  /*16f0*/  IMAD R4, R138, c[0x0][0x2b8], RZ ;  /* 0x0000ae008a047a24 */ /* 0x000fe200078e02ff */
[----:B------:R-:W-:Y:S01]  /*1700*/  IADD3 R116, R144, -0x1, RZ ;  /* 0xffffffff90747810 */ /* 0x000fe20007ffe0ff */
[----:B------:R-:W-:Y:S01]  /*1710*/  IMAD.MOV.U32 R2, RZ, RZ, R38 ;  /* 0x000000ffff027224 */ /* 0x000fe200078e0026 */
[----:B------:R-:W-:Y:S01]  /*1720*/  HFMA2.MMA R86, -RZ, RZ, 0, 0 ;  /* 0x00000000ff567435 */ /* 0x000fe200000001ff */
[----:B------:R-:W-:Y:S01]  /*1730*/  IMAD R5, R33, c[0x0][0x2bc], R4 ;  /* 0x0000af0021057a24 */ /* 0x000fe200078e0204 */
[----:B------:R-:W-:Y:S01]  /*1740*/  HFMA2.MMA R94, -RZ, RZ, 0, 0 ;  /* 0x00000000ff5e7435 */ /* 0x000fe200000001ff */
[----:B------:R-:W-:Y:S01]  /*1750*/  IMAD R4, R140, c[0x0][0x2c0], RZ ;  /* 0x0000b0008c047a24 */ /* 0x000fe200078e02ff */
[----:B------:R-:W-:Y:S01]  /*1760*/  MOV R117, RZ ;  /* 0x000000ff00757202 */ /* 0x000fe20000000f00 */
[----:B------:R-:W-:Y:S01]  /*1770*/  IMAD R7, R49, -0x100, R34 ;  /* 0xffffff0031077824 */ /* 0x000fe200078e0222 */
[----:B------:R-:W-:Y:S01]  /*1780*/  CS2R R118, SRZ ;  /* 0x0000000000767805 */ /* 0x000fe2000001ff00 */
[----:B------:R-:W-:Y:S01]  /*1790*/  IMAD.WIDE.U32 R2, R33, c[0x0][0x2b8], R2 ;  /* 0x0000ae0021027a25 */ /* 0x000fe200078e0002 */
[----:B------:R-:W-:-:S02]  /*17a0*/  MOV R96, RZ ;  /* 0x000000ff00607202 */ /* 0x000fc40000000f00 */
[----:B------:R-:W-:Y:S01]  /*17b0*/  MOV R92, RZ ;  /* 0x000000ff005c7202 */ /* 0x000fe20000000f00 */
[----:B------:R-:W-:Y:S02]  /*17c0*/  IMAD.IADD R3, R3, 0x1, R5 ;  /* 0x0000000103037824 */ /* 0x000fe400078e0205 */
[C---:B------:R-:W-:Y:S01]  /*17d0*/  IMAD R5, R35.reuse, c[0x0][0x2c4], R4 ;  /* 0x0000b10023057a24 */ /* 0x040fe200078e0204 */
[----:B------:R-:W-:Y:S01]  /*17e0*/  LEA.HI R4, R116, R116, RZ, 0x1 ;  /* 0x0000007474047211 */ /* 0x000fe200078f08ff */
[----:B------:R-:W-:-:S04]  /*17f0*/  IMAD.WIDE.U32 R16, R35, c[0x0][0x2c0], R2 ;  /* 0x0000b00023107a25 */ /* 0x000fc800078e0002 */
[----:B------:R-:W-:Y:S01]  /*1800*/  IMAD.MOV.U32 R101, RZ, RZ, RZ ;  /* 0x000000ffff657224 */ /* 0x000fe200078e00ff */
[----:B------:R-:W-:Y:S01]  /*1810*/  IADD3 R17, R17, R5, RZ ;  /* 0x0000000511117210 */ /* 0x000fe20007ffe0ff */
[----:B------:R-:W-:Y:S01]  /*1820*/  IMAD.MOV.U32 R107, RZ, RZ, RZ ;  /* 0x000000ffff6b7224 */ /* 0x000fe200078e00ff */
[----:B------:R-:W-:Y:S01]  /*1830*/  LEA R2, P0, R16, c[0x0][0x320], 0x2 ;  /* 0x0000c80010027a11 */ /* 0x000fe200078010ff */
[----:B------:R-:W-:Y:S01]  /*1840*/  IMAD.MOV.U32 R105, RZ, RZ, RZ ;  /* 0x000000ffff697224 */ /* 0x000fe200078e00ff */
[----:B------:R-:W-:Y:S01]  /*1850*/  LOP3.LUT R5, R4, 0xfffffe, RZ, 0xc0, !PT ;  /* 0x00fffffe04057812 */ /* 0x000fe200078ec0ff */
[----:B------:R-:W-:Y:S01]  /*1860*/  IMAD.MOV.U32 R103, RZ, RZ, RZ ;  /* 0x000000ffff677224 */ /* 0x000fe200078e00ff */
[----:B------:R-:W-:Y:S02]  /*1870*/  LEA.HI.X R3, R16, c[0x0][0x324], R17, 0x2, P0 ;  /* 0x0000c90010037a11 */ /* 0x000fe400000f1411 */
[----:B------:R-:W-:Y:S01]  /*1880*/  IADD3 R16, P1, R75, R16, RZ ;  /* 0x000000104b107210 */ /* 0x000fe20007f3e0ff */
[----:B------:R-:W-:-:S02]  /*1890*/  IMAD.IADD R116, R116, 0x1, -R5 ;  /* 0x0000000174747824 */ /* 0x000fc400078e0a05 */
[----:B------:R-:W-:Y:S01]  /*18a0*/  IMAD.WIDE R2, R7, 0x4, R2 ;  /* 0x0000000407027825 */ /* 0x000fe200078e0202 */
[----:B------:R-:W-:-:S04]  /*18b0*/  LEA.HI.X.SX32 R17, R75, R17, 0x1, P1 ;  /* 0x000000114b117211 */ /* 0x000fc800008f0eff */
[C---:B------:R-:W-:Y:S02]  /*18c0*/  IADD3 R14, P6, R2.reuse, -0x380, RZ ;  /* 0xfffffc80020e7810 */ /* 0x040fe40007fde0ff */
[C---:B------:R-:W-:Y:S02]  /*18d0*/  IADD3 R4, P0, R2.reuse, -0x100, RZ ;  /* 0xffffff0002047810 */ /* 0x040fe40007f1e0ff */
[C---:B------:R-:W-:Y:S02]  /*18e0*/  IADD3 R12, P5, R2.reuse, -0x300, RZ ;  /* 0xfffffd00020c7810 */ /* 0x040fe40007fbe0ff */
[C---:B------:R-:W-:Y:S02]  /*18f0*/  IADD3 R10, P4, R2.reuse, -0x280, RZ ;  /* 0xfffffd80020a7810 */ /* 0x040fe40007f9e0ff */
[C---:B------:R-:W-:Y:S02]  /*1900*/  IADD3 R8, P3, R2.reuse, -0x200, RZ ;  /* 0xfffffe0002087810 */ /* 0x040fe40007f7e0ff */
[----:B------:R-:W-:-:S02]  /*1910*/  IADD3 R6, P2, R2, -0x180, RZ ;  /* 0xfffffe8002067810 */ /* 0x000fc40007f5e0ff */
[C---:B------:R-:W-:Y:S02]  /*1920*/  IADD3.X R15, R3.reuse, -0x1, RZ, P6, !PT ;  /* 0xffffffff030f7810 */ /* 0x040fe400037fe4ff */
[C---:B------:R-:W-:Y:S02]  /*1930*/  IADD3.X R5, R3.reuse, -0x1, RZ, P0, !PT ;  /* 0xffffffff03057810 */ /* 0x040fe400007fe4ff */
[----:B------:R-:W-:Y:S02]  /*1940*/  IADD3 R2, P6, R2, -0x80, RZ ;  /* 0xffffff8002027810 */ /* 0x000fe40007fde0ff */
[----:B------:R-:W-:Y:S02]  /*1950*/  ISETP.GT.AND P0, PT, R144, 0x1, PT ;  /* 0x000000019000780c */ /* 0x000fe40003f04270 */
[C---:B------:R-:W-:Y:S02]  /*1960*/  IADD3.X R13, R3.reuse, -0x1, RZ, P5, !PT ;  /* 0xffffffff030d7810 */ /* 0x040fe40002ffe4ff */
[----:B------:R-:W-:-:S02]  /*1970*/  IADD3.X R11, R3, -0x1, RZ, P4, !PT ;  /* 0xffffffff030b7810 */ /* 0x000fc400027fe4ff */
[C---:B------:R-:W-:Y:S02]  /*1980*/  IADD3.X R9, R3.reuse, -0x1, RZ, P3, !PT ;  /* 0xffffffff03097810 */ /* 0x040fe40001ffe4ff */
[C---:B------:R-:W-:Y:S02]  /*1990*/  IADD3.X R7, R3.reuse, -0x1, RZ, P2, !PT ;  /* 0xffffffff03077810 */ /* 0x040fe400017fe4ff */
[----:B------:R-:W-:Y:S02]  /*19a0*/  IADD3.X R3, R3, -0x1, RZ, P6, !PT ;  /* 0xffffffff03037810 */ /* 0x000fe400037fe4ff */
[----:B------:R-:W-:Y:S02]  /*19b0*/  ISETP.EQ.AND P0, PT, R142, RZ, P0 ;  /* 0x000000ff8e00720c */ /* 0x000fe40000702270 */
.L_x_6803:
[----:B------:R-:W-:Y:S01]  /*19c0*/  IMAD R29, R31, c[0x0][0x180], RZ ;  /* 0x000060001f1d7a24 */ /* 0x000fe200078e02ff */
[----:B------:R-:W-:Y:S01]  /*19d0*/  SHF.R.S32.HI R28, RZ, 0x1f, R117 ;  /* 0x0000001fff1c7819 */ /* 0x000fe20000011475 */
[C---:B------:R-:W-:Y:S01]  /*19e0*/  IMAD.WIDE.U32 R26, R0.reuse, c[0x0][0x180], RZ ;  /* 0x00006000001a7a25 */ /* 0x040fe200078e00ff */
[----:B------:R-:W-:Y:S02]  /*19f0*/  PRMT R126, RZ, 0x7610, R126 ;  /* 0x00007610ff7e7816 */ /* 0x000fe4000000007e */
[----:B------:R-:W-:Y:S01]  /*1a00*/  PRMT R127, RZ, 0x7610, R127 ;  /* 0x00007610ff7f7816 */ /* 0x000fe2000000007f */
[----:B------:R-:W-:Y:S01]  /*1a10*/  IMAD R29, R0, c[0x0][0x184], R29 ;  /* 0x00006100001d7a24 */ /* 0x000fe200078e021d */
[----:B------:R-:W-:Y:S01]  /*1a20*/  PRMT R129, RZ, 0x7610, R129 ;  /* 0x00007610ff817816 */ /* 0x000fe20000000081 */
[----:B------:R-:W-:-:S02]  /*1a30*/  IMAD R120, R28, c[0x0][0x1c0], RZ ;  /* 0x000070001c787a24 */ /* 0x000fc400078e02ff */
[----:B------:R-:W-:Y:S02]  /*1a40*/  IMAD R74, R28, c[0x0][0x188], RZ ;  /* 0x000062001c4a7a24 */ /* 0x000fe400078e02ff */
[----:B------:R-:W-:Y:S02]  /*1a50*/  IMAD.IADD R27, R27, 0x1, R29 ;  /* 0x000000011b1b7824 */ /* 0x000fe400078e021d */
[----:B------:R-:W-:-:S04]  /*1a60*/  IMAD.WIDE.U32 R124, R117, c[0x0][0x1c0], R18 ;  /* 0x00007000757c7a25 */ /* 0x000fc800078e0012 */
[C---:B------:R-:W-:Y:S02]  /*1a70*/  IMAD R123, R117.reuse, c[0x0][0x1c4], R120 ;  /* 0x00007100757b7a24 */ /* 0x040fe400078e0278 */
[----:B------:R-:W-:Y:S01]  /*1a80*/  IMAD R29, R117, c[0x0][0x18c], R74 ;  /* 0x00006300751d7a24 */ /* 0x000fe200078e024a */
[----:B------:R-:W-:Y:S01]  /*1a90*/  IADD3 R74, -R75, c[0x0][0x168], RZ ;  /* 0x00005a004b4a7a10 */ /* 0x000fe20007ffe1ff */
[----:B------:R-:W-:Y:S01]  /*1aa0*/  IMAD.WIDE.U32 R120, R117, c[0x0][0x188], R26 ;  /* 0x0000620075787a25 */ /* 0x000fe200078e001a */
[----:B------:R-:W-:Y:S02]  /*1ab0*/  LEA R26, P1, R124, R45, 0x1 ;  /* 0x0000002d7c1a7211 */ /* 0x000fe400078208ff */
[----:B------:R-:W-:Y:S01]  /*1ac0*/  IADD3 R27, R125, R123, RZ ;  /* 0x0000007b7d1b7210 */ /* 0x000fe20007ffe0ff */
[----:B------:R-:W-:Y:S01]  /*1ad0*/  IMAD.IADD R29, R121, 0x1, R29 ;  /* 0x00000001791d7824 */ /* 0x000fe200078e021d */
[----:B------:R-:W-:Y:S02]  /*1ae0*/  ISETP.GE.AND P6, PT, R18, R74, PT ;  /* 0x0000004a1200720c */ /* 0x000fe40003fc6270 */
[----:B------:R-:W-:-:S02]  /*1af0*/  LEA R122, P2, R120, c[0x0][0x220], 0x2 ;  /* 0x00008800787a7a11 */ /* 0x000fc400078410ff */
[----:B------:R-:W-:Y:S02]  /*1b00*/  LEA.HI.X R27, R124, R46, R27, 0x1, P1 ;  /* 0x0000002e7c1b7211 */ /* 0x000fe400008f0c1b */
[-C--:B------:R-:W-:Y:S02]  /*1b10*/  ISETP.GE.AND P1, PT, R57, R74.reuse, PT ;  /* 0x0000004a3900720c */ /* 0x080fe40003f26270 */
[----:B------:R-:W-:Y:S02]  /*1b20*/  LEA.HI.X R123, R120, c[0x0][0x224], R29, 0x2, P2 ;  /* 0x00008900787b7a11 */ /* 0x000fe400010f141d */
[----:B------:R-:W-:Y:S02]  /*1b30*/  PRMT R121, RZ, 0x7610, R121 ;  /* 0x00007610ff797816 */ /* 0x000fe40000000079 */
[-C--:B------:R-:W-:Y:S01]  /*1b40*/  ISETP.GE.AND P2, PT, R58, R74.reuse, PT ;  /* 0x0000004a3a00720c */ /* 0x080fe20003f46270 */
[----:B0-2---:R0:W2:Y:S01]  /*1b50*/  LDG.E R120, [R122.64] ;  /* 0x000000047a787981 */ /* 0x0050a2000c1e1900 */
[----:B------:R-:W-:-:S02]  /*1b60*/  ISETP.GE.AND P3, PT, R59, R74, PT ;  /* 0x0000004a3b00720c */ /* 0x000fc40003f66270 */
[-C--:B------:R-:W-:Y:S01]  /*1b70*/  ISETP.GE.AND P4, PT, R60, R74.reuse, PT ;  /* 0x0000004a3c00720c */ /* 0x080fe20003f86270 */
[----:B-1-3--:R1:W3:Y:S01]  /*1b80*/  @!P6 LDG.E.U16 R121, [R26.64] ;  /* 0x000000041a79e981 */ /* 0x00a2e2000c1e1500 */
[-C--:B------:R-:W-:Y:S02]  /*1b90*/  ISETP.GE.AND P5, PT, R61, R74.reuse, PT ;  /* 0x0000004a3d00720c */ /* 0x080fe40003fa6270 */
[-C--:B------:R-:W-:Y:S01]  /*1ba0*/  ISETP.GE.AND P6, PT, R62, R74.reuse, PT ;  /* 0x0000004a3e00720c */ /* 0x080fe20003fc6270 */
[----:B------:R1:W4:Y:S01]  /*1bb0*/  @!P1 LDG.E.U16 R126, [R26.64+0x40] ;  /* 0x000040041a7e9981 */ /* 0x000322000c1e1500 */
[----:B------:R-:W-:Y:S02]  /*1bc0*/  ISETP.GE.AND P1, PT, R63, R74, PT ;  /* 0x0000004a3f00720c */ /* 0x000fe40003f26270 */
        /* <DEDUP_REMOVED lines=14> */
[----:B------:R-:W-:Y:S02]  /*1cb0*/  IADD3 R125, R125, R29, RZ ;  /* 0x0000001d7d7d7210 */ /* 0x000fe40007ffe0ff */
[----:B------:R-:W-:Y:S01]  /*1cc0*/  ISETP.NE.AND P3, PT, R38, RZ, PT ;  /* 0x000000ff2600720c */ /* 0x000fe20003f65270 */
[C---:B------:R-:W-:Y:S02]  /*1cd0*/  IMAD R29, R117.reuse, c[0x0][0x1a4], R134 ;  /* 0x00006900751d7a24 */ /* 0x040fe400078e0286 */
[----:B------:R-:W-:-:S04]  /*1ce0*/  IMAD.WIDE.U32 R124, R117, c[0x0][0x1a0], R124 ;  /* 0x00006800757c7a25 */ /* 0x000fc800078e007c */
[----:B------:R-:W-:Y:S01]  /*1cf0*/  IMAD.IADD R29, R125, 0x1, R29 ;  /* 0x000000017d1d7824 */ /* 0x000fe200078e021d */
[----:B0-----:R-:W-:Y:S02]  /*1d00*/  LEA R122, P1, R124, c[0x0][0x228], 0x2 ;  /* 0x00008a007c7a7a11 */ /* 0x001fe400078210ff */
[----:B-1----:R-:W-:Y:S02]  /*1d10*/  LEA R26, R116, R117, 0x8 ;  /* 0x00000075741a7211 */ /* 0x002fe400078e40ff */
[----:B------:R-:W-:Y:S02]  /*1d20*/  LEA.HI.X R123, R124, c[0x0][0x22c], R29, 0x2, P1 ;  /* 0x00008b007c7b7a11 */ /* 0x000fe400008f141d */
[----:B------:R-:W-:-:S03]  /*1d30*/  @P3 IADD3 R26, R38, 0x200, RZ ;  /* 0x00000200261a3810 */ /* 0x000fc60007ffe0ff */
[----:B------:R0:W5:Y:S02]  /*1d40*/  LDG.E R29, [R122.64] ;  /* 0x000000047a1d7981 */ /* 0x000164000c1e1900 */
[----:B0-----:R-:W-:Y:S02]  /*1d50*/  SHF.L.U32 R123, R26, 0x2, RZ ;  /* 0x000000021a7b7819 */ /* 0x001fe400000006ff */
[----:B------:R-:W-:Y:S02]  /*1d60*/  ISETP.NE.AND P2, PT, R38, 0x1f, PT ;  /* 0x0000001f2600780c */ /* 0x000fe40003f45270 */
[----:B------:R-:W-:-:S05]  /*1d70*/  @P0 IADD3 R124, R144, -0x2, RZ ;  /* 0xfffffffe907c0810 */ /* 0x000fca0007ffe0ff */
[----:B------:R-:W-:Y:S02]  /*1d80*/  @P0 IMAD R27, R124, c[0x0][0x16c], R117 ;  /* 0x00005b007c1b0a24 */ /* 0x000fe400078e0275 */
[----:B------:R-:W-:Y:S01]  /*1d90*/  IMAD.MOV.U32 R155, RZ, RZ, RZ ;  /* 0x000000ffff9b7224 */ /* 0x000fe200078e00ff */
[----:B------:R-:W-:Y:S01]  /*1da0*/  PRMT R125, RZ, 0x5410, R78 ;  /* 0x00005410ff7d7816 */ /* 0x000fe2000000004e */
[----:B------:R-:W-:-:S04]  /*1db0*/  @P0 IMAD.WIDE R26, R27, 0x8, R24 ;  /* 0x000000081b1a0825 */ /* 0x000fc800078e0218 */
[----:B------:R-:W-:Y:S01]  /*1dc0*/  FMUL.FTZ R161, R90, R125 ;  /* 0x0000007d5aa17220 */ /* 0x000fe20000410000 */
[----:B------:R-:W-:Y:S01]  /*1dd0*/  PRMT R135, RZ, 0x5410, R83 ;  /* 0x00005410ff877816 */ /* 0x000fe20000000053 */
[----:B------:R-:W-:Y:S04]  /*1de0*/  BSSY B0, `(.L_x_6783) ;  /* 0x000004b000007945 */ /* 0x000fe80003800000 */
[----:B------:R-:W-:Y:S02]  /*1df0*/  FMUL.FTZ R137, R106, R135 ;  /* 0x000000876a897220 */ /* 0x000fe40000410000 */
[----:B--2---:R-:W-:Y:S01]  /*1e00*/  FMUL.FTZ R133, R120, 1.4426950216293334961 ;  /* 0x3fb8aa3b78857820 */ /* 0x004fe20000410000 */
[----:B---3--:R0:W-:Y:S03]  /*1e10*/  STS.U16 [R68], R121 ;  /* 0x0000007944007388 */ /* 0x0081e60000000400 */
[----:B0-----:R-:W-:-:S04]  /*1e20*/  FMUL.FTZ R121, R84, R133 ;  /* 0x0000008554797220 */ /* 0x001fc80000410000 */
[----:B------:R-:W0:Y:S01]  /*1e30*/  MUFU.EX2 R167, R121 ;  /* 0x0000007900a77308 */ /* 0x000e220000000800 */
[----:B----4-:R1:W-:Y:S04]  /*1e40*/  STS.U16 [R67+0x40], R126 ;  /* 0x0000407e43007388 */ /* 0x0103e80000000400 */
[----:B------:R-:W-:Y:S04]  /*1e50*/  STS.U16 [R66+0x80], R127 ;  /* 0x0000807f42007388 */ /* 0x000fe80000000400 */
[----:B------:R-:W-:Y:S04]  /*1e60*/  STS.U16 [R72+0xc0], R129 ;  /* 0x0000c08148007388 */ /* 0x000fe80000000400 */
[----:B------:R2:W-:Y:S04]  /*1e70*/  STS.U16 [R71+0x100], R128 ;  /* 0x0001008047007388 */ /* 0x0005e80000000400 */
[----:B------:R-:W-:Y:S04]  /*1e80*/  STS.U16 [R70+0x140], R131 ;  /* 0x0001408346007388 */ /* 0x000fe80000000400 */
[----:B------:R-:W-:Y:S04]  /*1e90*/  STS.U16 [R69+0x180], R130 ;  /* 0x0001808245007388 */ /* 0x000fe80000000400 */
[----:B------:R-:W-:Y:S01]  /*1ea0*/  STS.U16 [R73+0x1c0], R132 ;  /* 0x0001c08449007388 */ /* 0x000fe20000000400 */
[----:B------:R-:W-:-:S06]  /*1eb0*/  NOP ;  /* 0x0000000000007918 */ /* 0x000fcc0000000000 */
[----:B------:R-:W3:Y:S04]  /*1ec0*/  LDS.U16 R134, [R76] ;  /* 0x000000004c867984 */ /* 0x000ee80000000400 */
[----:B------:R-:W4:Y:S04]  /*1ed0*/  LDS.U16 R147, [R76+0x2] ;  /* 0x000002004c937984 */ /* 0x000f280000000400 */
[----:B------:R-:W3:Y:S04]  /*1ee0*/  LDS.U16 R148, [R76+0x4] ;  /* 0x000004004c947984 */ /* 0x000ee80000000400 */
[----:B------:R-:W3:Y:S04]  /*1ef0*/  LDS.U16 R149, [R76+0x6] ;  /* 0x000006004c957984 */ /* 0x000ee80000000400 */
[----:B------:R-:W3:Y:S04]  /*1f00*/  LDS.U16 R150, [R76+0x8] ;  /* 0x000008004c967984 */ /* 0x000ee80000000400 */
[----:B------:R-:W3:Y:S04]  /*1f10*/  LDS.U16 R151, [R76+0xa] ;  /* 0x00000a004c977984 */ /* 0x000ee80000000400 */
[----:B------:R-:W3:Y:S04]  /*1f20*/  LDS.U16 R152, [R76+0xc] ;  /* 0x00000c004c987984 */ /* 0x000ee80000000400 */
[----:B------:R-:W3:Y:S04]  /*1f30*/  LDS.U16 R153, [R76+0xe] ;  /* 0x00000e004c997984 */ /* 0x000ee80000000400 */
[----:B0-----:R0:W-:Y:S04]  /*1f40*/  STS [R123+0x878], R167 ;  /* 0x000878a77b007388 */ /* 0x0011e80000000800 */
[----:B------:R-:W-:Y:S01]  /*1f50*/  BAR.SYNC.DEFER_BLOCKING 0x0 ;  /* 0x0000000000007b1d */ /* 0x000fe20000010000 */
[----:B------:R-:W-:-:S02]  /*1f60*/  FMUL.FTZ R122, R88, R133 ;  /* 0x00000085587a7220 */ /* 0x000fc40000410000 */
[-C--:B------:R-:W-:Y:S02]  /*1f70*/  FMUL.FTZ R124, R90, R133.reuse ;  /* 0x000000855a7c7220 */ /* 0x080fe40000410000 */
[-C--:B-1----:R-:W-:Y:S02]  /*1f80*/  FMUL.FTZ R126, R98, R133.reuse ;  /* 0x00000085627e7220 */ /* 0x082fe40000410000 */
[----:B------:R-:W1:Y:S01]  /*1f90*/  MUFU.EX2 R122, R122 ;  /* 0x0000007a007a7308 */ /* 0x000e620000000800 */
[----:B--2---:R-:W-:Y:S01]  /*1fa0*/  FMUL.FTZ R128, R100, R133 ;  /* 0x0000008564807220 */ /* 0x004fe20000410000 */
[----:B------:R-:W-:Y:S02]  /*1fb0*/  PRMT R121, RZ, 0x5410, R146 ;  /* 0x00005410ff797816 */ /* 0x000fe40000000092 */
[----:B0-----:R-:W-:-:S04]  /*1fc0*/  PRMT R123, RZ, 0x5410, R77 ;  /* 0x00005410ff7b7816 */ /* 0x001fc8000000004d */
[----:B------:R-:W0:Y:S01]  /*1fd0*/  MUFU.EX2 R124, R124 ;  /* 0x0000007c007c7308 */ /* 0x000e220000000800 */
[----:B------:R-:W-:Y:S01]  /*1fe0*/  FMUL.FTZ R130, R102, R133 ;  /* 0x0000008566827220 */ /* 0x000fe20000410000 */
[----:B------:R2:W2:Y:S06]  /*1ff0*/  @P2 LDS R139, [R38.X4+0x107c] ;  /* 0x00107c00268b2984 */ /* 0x0004ac0000004800 */
[----:B------:R-:W0:Y:S01]  /*2000*/  MUFU.EX2 R126, R126 ;  /* 0x0000007e007e7308 */ /* 0x000e220000000800 */
[----:B------:R-:W-:Y:S02]  /*2010*/  FMUL.FTZ R157, R84, R121 ;  /* 0x00000079549d7220 */ /* 0x000fe40000410000 */
[----:B------:R-:W-:Y:S01]  /*2020*/  FMUL.FTZ R159, R88, R123 ;  /* 0x0000007b589f7220 */ /* 0x000fe20000410000 */
[----:B------:R1:W5:Y:S01]  /*2030*/  @P0 LDG.E R155, [R26.64+0x4] ;  /* 0x000004041a9b0981 */ /* 0x000362000c1e1900 */
[----:B------:R-:W-:-:S03]  /*2040*/  FMUL.FTZ R132, R104, R133 ;  /* 0x0000008568847220 */ /* 0x000fc60000410000 */
[----:B------:R-:W3:Y:S01]  /*2050*/  MUFU.EX2 R128, R128 ;  /* 0x0000008000807308 */ /* 0x000ee20000000800 */
[----:B------:R-:W-:Y:S01]  /*2060*/  PRMT R127, RZ, 0x5410, R79 ;  /* 0x00005410ff7f7816 */ /* 0x000fe2000000004f */
[----:B------:R-:W-:Y:S01]  /*2070*/  FMUL.FTZ R136, R106, R133 ;  /* 0x000000856a887220 */ /* 0x000fe20000410000 */
[----:B------:R-:W-:Y:S01]  /*2080*/  PRMT R129, RZ, 0x5410, R80 ;  /* 0x00005410ff817816 */ /* 0x000fe20000000050 */
[----:B-1----:R-:W-:-:S04]  /*2090*/  FMUL.FTZ R27, R167, R122 ;  /* 0x0000007aa71b7220 */ /* 0x002fc80000410000 */
[----:B------:R-:W1:Y:S01]  /*20a0*/  MUFU.EX2 R130, R130 ;  /* 0x0000008200827308 */ /* 0x000e620000000800 */
[----:B------:R-:W-:Y:S02]  /*20b0*/  FFMA.FTZ R26, R122, R157, R159 ;  /* 0x0000009d7a1a7223 */ /* 0x000fe4000001009f */
[----:B------:R-:W-:Y:S02]  /*20c0*/  FMUL.FTZ R163, R98, R127 ;  /* 0x0000007f62a37220 */ /* 0x000fe40000410000 */
[C---:B0-----:R-:W-:Y:S02]  /*20d0*/  FMUL.FTZ R27, R124.reuse, R27 ;  /* 0x0000001b7c1b7220 */ /* 0x041fe40000410000 */
[----:B------:R-:W-:Y:S01]  /*20e0*/  FFMA.FTZ R26, R124, R26, R161 ;  /* 0x0000001a7c1a7223 */ /* 0x000fe200000100a1 */
[----:B------:R-:W0:Y:S01]  /*20f0*/  MUFU.EX2 R132, R132 ;  /* 0x0000008400847308 */ /* 0x000e220000000800 */
[----:B------:R-:W-:Y:S01]  /*2100*/  PRMT R131, RZ, 0x5410, R81 ;  /* 0x00005410ff837816 */ /* 0x000fe20000000051 */
[----:B------:R-:W-:-:S02]  /*2110*/  FMUL.FTZ R145, R100, R129 ;  /* 0x0000008164917220 */ /* 0x000fc40000410000 */
[C---:B------:R-:W-:Y:S02]  /*2120*/  FMUL.FTZ R27, R126.reuse, R27 ;  /* 0x0000001b7e1b7220 */ /* 0x040fe40000410000 */
[----:B------:R-:W-:Y:S02]  /*2130*/  FFMA.FTZ R26, R126, R26, R163 ;  /* 0x0000001a7e1a7223 */ /* 0x000fe400000100a3 */
[----:B------:R-:W2:Y:S01]  /*2140*/  MUFU.EX2 R136, R136 ;  /* 0x0000008800887308 */ /* 0x000ea20000000800 */
[----:B------:R-:W-:Y:S01]  /*2150*/  PRMT R133, RZ, 0x5410, R82 ;  /* 0x00005410ff857816 */ /* 0x000fe20000000052 */
[----:B------:R-:W-:Y:S02]  /*2160*/  FMUL.FTZ R143, R102, R131 ;  /* 0x00000083668f7220 */ /* 0x000fe40000410000 */
[C---:B---3--:R-:W-:Y:S02]  /*2170*/  FMUL.FTZ R27, R128.reuse, R27 ;  /* 0x0000001b801b7220 */ /* 0x048fe40000410000 */
[----:B------:R-:W-:-:S02]  /*2180*/  FFMA.FTZ R26, R128, R26, R145 ;  /* 0x0000001a801a7223 */ /* 0x000fc40000010091 */
[----:B------:R-:W-:Y:S02]  /*2190*/  FMUL.FTZ R141, R104, R133 ;  /* 0x00000085688d7220 */ /* 0x000fe40000410000 */
[C---:B-1----:R-:W-:Y:S02]  /*21a0*/  FMUL.FTZ R27, R130.reuse, R27 ;  /* 0x0000001b821b7220 */ /* 0x042fe40000410000 */
[----:B------:R-:W-:Y:S02]  /*21b0*/  FFMA.FTZ R26, R130, R26, R143 ;  /* 0x0000001a821a7223 */ /* 0x000fe4000001008f */
[C---:B0-----:R-:W-:Y:S02]  /*21c0*/  FMUL.FTZ R27, R132.reuse, R27 ;  /* 0x0000001b841b7220 */ /* 0x041fe40000410000 */
[----:B------:R-:W-:Y:S02]  /*21d0*/  FFMA.FTZ R26, R132, R26, R141 ;  /* 0x0000001a841a7223 */ /* 0x000fe4000001008d */
[----:B--2---:R-:W-:-:S02]  /*21e0*/  FMUL.FTZ R165, R136, R27 ;  /* 0x0000001b88a57220 */ /* 0x004fc40000410000 */
[----:B------:R-:W-:Y:S01]  /*21f0*/  FFMA.FTZ R164, R136, R26, R137 ;  /* 0x0000001a88a47223 */ /* 0x000fe20000010089 */
[----:B------:R-:W-:Y:S05]  /*2200*/  @P2 BRA `(.L_x_6784) ;  /* 0x0000008000002947 */ /* 0x000fea0003800000 */
[----:B----4-:R-:W-:Y:S01]  /*2210*/  ISETP.NE.AND P1, PT, R144, c[0x0][0x174], PT ;  /* 0x00005d0090007a0c */ /* 0x010fe20003f25270 */
[----:B------:R-:W-:-:S12]  /*2220*/  HFMA2.MMA R139, -RZ, RZ, 1.875, 0 ;  /* 0x3f800000ff8b7435 */ /* 0x000fd800000001ff */
[----:B------:R-:W-:-:S04]  /*2230*/  @P1 IADD3 R27, -R49, c[0x0][0x174], RZ ;  /* 0x00005d00311b1a10 */ /* 0x000fc80007ffe1ff */
[----:B------:R-:W-:-:S04]  /*2240*/  @P1 LEA.HI R26, R27, R27, RZ, 0x1 ;  /* 0x0000001b1b1a1211 */ /* 0x000fc800078f08ff */
[----:B------:R-:W-:-:S05]  /*2250*/  @P1 LOP3.LUT R26, R26, 0xfffffe, RZ, 0xc0, !PT ;  /* 0x00fffffe1a1a1812 */ /* 0x000fca00078ec0ff */
[----:B------:R-:W-:-:S04]  /*2260*/  @P1 IMAD.IADD R26, R27, 0x1, -R26 ;  /* 0x000000011b1a1824 */ /* 0x000fc800078e0a1a */
[----:B------:R-:W-:-:S05]  /*2270*/  @P1 IMAD R26, R26, 0x100, R117 ;  /* 0x000001001a1a1824 */ /* 0x000fca00078e0275 */
[----:B------:R0:W1:Y:S02]  /*2280*/  @P1 LDS R139, [R26.X4+0x878] ;  /* 0x000878001a8b1984 */ /* 0x0000640000004800 */
.L_x_6784:
[----:B----4-:R-:W-:Y:S05]  /*2290*/  BSYNC B0 ;  /* 0x0000000000007941 */ /* 0x010fea0003800000 */
.L_x_6783:
[----:B------:R-:W2:Y:S01]  /*22a0*/  SHFL.UP PT, R27, R164, 0x1, RZ ;  /* 0x04200000a41b7989 */ /* 0x000ea200000e00ff */
[----:B------:R-:W-:Y:S01]  /*22b0*/  ISETP.GE.AND P1, PT, R47, 0x1, PT ;  /* 0x000000012f00780c */ /* 0x000fe20003f26270 */
[----:B------:R-:W-:Y:S01]  /*22c0*/  BSSY B0, `(.L_x_6785) ;  /* 0x00000ca000007945 */ /* 0x000fe20003800000 */
[----:B------:R-:W-:Y:S01]  /*22d0*/  PRMT R160, RZ, 0x5410, R153 ;  /* 0x00005410ffa07816 */ /* 0x000fe20000000099 */
[----:B0-----:R-:W0:Y:S01]  /*22e0*/  SHFL.UP PT, R26, R165, 0x1, RZ ;  /* 0x04200000a51a7989 */ /* 0x001e2200000e00ff */
[----:B------:R-:W-:Y:S02]  /*22f0*/  PRMT R158, RZ, 0x5410, R152 ;  /* 0x00005410ff9e7816 */ /* 0x000fe40000000098 */
[----:B------:R-:W-:Y:S01]  /*2300*/  PRMT R156, RZ, 0x5410, R151 ;  /* 0x00005410ff9c7816 */ /* 0x000fe20000000097 */
[----:B-----5:R-:W-:Y:S01]  /*2310*/  FMUL.FTZ R152, R29, R160 ;  /* 0x000000a01d987220 */ /* 0x020fe20000410000 */
[----:B------:R-:W-:Y:S02]  /*2320*/  PRMT R154, RZ, 0x5410, R147 ;  /* 0x00005410ff9a7816 */ /* 0x000fe40000000093 */
        /* <DEDUP_REMOVED lines=9> */
[----:B------:R-:W-:Y:S01]  /*23c0*/  ISETP.NE.AND P5, PT, R38, RZ, PT ;  /* 0x000000ff2600720c */ /* 0x000fe20003fa5270 */
[----:B--2---:R-:W-:Y:S02]  /*23d0*/  @P1 FFMA.FTZ R164, R165, R27, R164 ;  /* 0x0000001ba5a41223 */ /* 0x004fe400000100a4 */
[----:B------:R-:W-:Y:S02]  /*23e0*/  FMUL.FTZ R170, R91, R162 ;  /* 0x000000a25baa7220 */ /* 0x000fe40000410000 */
[----:B0-----:R-:W-:Y:S01]  /*23f0*/  @P1 FMUL.FTZ R165, R165, R26 ;  /* 0x0000001aa5a51220 */ /* 0x001fe20000410000 */
[----:B------:R-:W-:Y:S01]  /*2400*/  ISETP.GE.AND P1, PT, R47, 0x2, PT ;  /* 0x000000022f00780c */ /* 0x000fe20003f26270 */
[----:B------:R-:W-:-:S02]  /*2410*/  FMUL.FTZ R26, R29, R158 ;  /* 0x0000009e1d1a7220 */ /* 0x000fc40000410000 */
[----:B------:R-:W-:Y:S01]  /*2420*/  FMUL.FTZ R162, R29, R154 ;  /* 0x0000009a1da27220 */ /* 0x000fe20000410000 */
[----:B------:R-:W-:Y:S01]  /*2430*/  SHFL.UP PT, R166, R165, 0x2, RZ ;  /* 0x04400000a5a67989 */ /* 0x000fe200000e00ff */
[----:B------:R-:W-:Y:S02]  /*2440*/  FMUL.FTZ R173, R97, R26 ;  /* 0x0000001a61ad7220 */ /* 0x000fe40000410000 */
[----:B------:R-:W-:Y:S02]  /*2450*/  FMUL.FTZ R26, R29, R152 ;  /* 0x000000981d1a7220 */ /* 0x000fe40000410000 */
[----:B------:R-:W-:Y:S02]  /*2460*/  FFMA.FTZ R27, R136, R174, R173 ;  /* 0x000000ae881b7223 */ /* 0x000fe400000100ad */
[----:B------:R-:W-:Y:S02]  /*2470*/  FMUL.FTZ R171, R93, R26 ;  /* 0x0000001a5dab7220 */ /* 0x000fe40000410000 */
[----:B------:R-:W-:-:S02]  /*2480*/  FFMA.FTZ R147, R132, R27, R172 ;  /* 0x0000001b84937223 */ /* 0x000fc400000100ac */
[----:B-1----:R-:W-:Y:S02]  /*2490*/  FMUL.FTZ R27, R136, R139 ;  /* 0x0000008b881b7220 */ /* 0x002fe40000410000 */
[----:B------:R-:W-:Y:S02]  /*24a0*/  FFMA.FTZ R147, R130, R147, R171 ;  /* 0x0000009382937223 */ /* 0x000fe400000100ab */
[----:B------:R-:W-:Y:S02]  /*24b0*/  FMUL.FTZ R27, R132, R27 ;  /* 0x0000001b841b7220 */ /* 0x000fe40000410000 */
[----:B------:R-:W-:Y:S02]  /*24c0*/  FMUL.FTZ R26, R29, R148 ;  /* 0x000000941d1a7220 */ /* 0x000fe40000410000 */
[----:B------:R-:W-:Y:S02]  /*24d0*/  FFMA.FTZ R153, R128, R147, R170 ;  /* 0x0000009380997223 */ /* 0x000fe400000100aa */
[----:B------:R-:W-:-:S02]  /*24e0*/  FMUL.FTZ R147, R130, R27 ;  /* 0x0000001b82937220 */ /* 0x000fc40000410000 */
[----:B------:R-:W-:Y:S01]  /*24f0*/  FMUL.FTZ R151, R89, R26 ;  /* 0x0000001a59977220 */ /* 0x000fe20000410000 */
[----:B------:R-:W0:Y:S01]  /*2500*/  SHFL.UP PT, R27, R164, 0x2, RZ ;  /* 0x04400000a41b7989 */ /* 0x000e2200000e00ff */
        /* <DEDUP_REMOVED lines=8> */
[C---:B------:R-:W-:Y:S02]  /*2590*/  FFMA.FTZ R153, R122.reuse, R153, R169 ;  /* 0x000000997a997223 */ /* 0x040fe400000100a9 */
[----:B------:R-:W-:-:S03]  /*25a0*/  FMUL.FTZ R168, R122, R147 ;  /* 0x000000937aa87220 */ /* 0x000fc60000410000 */
[----:B------:R-:W1:Y:S01]  /*25b0*/  SHFL.DOWN PT, R162, R153, 0x1, 0x1f ;  /* 0x08201f0099a27f89 */ /* 0x000e6200000e0000 */
[----:B0-----:R-:W-:-:S03]  /*25c0*/  @P1 FFMA.FTZ R164, R165, R27, R164 ;  /* 0x0000001ba5a41223 */ /* 0x001fc600000100a4 */
[----:B------:R-:W0:Y:S01]  /*25d0*/  SHFL.DOWN PT, R147, R168, 0x1, 0x1f ;  /* 0x08201f00a8937f89 */ /* 0x000e2200000e0000 */
[----:B------:R-:W-:Y:S01]  /*25e0*/  @P1 FMUL.FTZ R165, R165, R166 ;  /* 0x000000a6a5a51220 */ /* 0x000fe20000410000 */
[----:B------:R-:W-:Y:S02]  /*25f0*/  ISETP.GE.AND P1, PT, R47, 0x4, PT ;  /* 0x000000042f00780c */ /* 0x000fe40003f26270 */
[----:B------:R-:W2:Y:S04]  /*2600*/  SHFL.UP PT, R27, R164, 0x4, RZ ;  /* 0x04800000a41b7989 */ /* 0x000ea800000e00ff */
[----:B------:R-:W3:Y:S01]  /*2610*/  SHFL.UP PT, R26, R165, 0x4, RZ ;  /* 0x04800000a51a7989 */ /* 0x000ee200000e00ff */
[C---:B-1----:R-:W-:Y:S02]  /*2620*/  @P4 FFMA.FTZ R153, R168.reuse, R162, R153 ;  /* 0x000000a2a8994223 */ /* 0x042fe40000010099 */
[----:B0-----:R-:W-:-:S03]  /*2630*/  @P4 FMUL.FTZ R168, R168, R147 ;  /* 0x00000093a8a84220 */ /* 0x001fc60000410000 */
        /* <DEDUP_REMOVED lines=14> */
[----:B---3--:R-:W-:Y:S01]  /*2720*/  @P1 FMUL.FTZ R165, R165, R26 ;  /* 0x0000001aa5a51220 */ /* 0x008fe20000410000 */
[----:B------:R-:W-:Y:S02]  /*2730*/  ISETP.GE.U32.AND P1, PT, R142, 0x1c, PT ;  /* 0x0000001c8e00780c */ /* 0x000fe40003f26070 */
[----:B------:R-:W2:Y:S04]  /*2740*/  SHFL.UP PT, R27, R164, 0x10, RZ ;  /* 0x06000000a41b7989 */ /* 0x000ea800000e00ff */
[----:B------:R-:W3:Y:S07]  /*2750*/  SHFL.UP PT, R26, R165, 0x10, RZ ;  /* 0x06000000a51a7989 */ /* 0x000eee00000e00ff */
[----:B0-----:R-:W-:-:S02]  /*2760*/  @!P1 FFMA.FTZ R153, R168, R162, R153 ;  /* 0x000000a2a8999223 */ /* 0x001fc40000010099 */
[----:B------:R-:W-:Y:S01]  /*2770*/  SHFL.IDX PT, R162, R155, RZ, 0x1f ;  /* 0x00001fff9ba27589 */ /* 0x000fe200000e0000 */
[----:B-1----:R-:W-:Y:S01]  /*2780*/  @!P1 FMUL.FTZ R168, R168, R147 ;  /* 0x00000093a8a89220 */ /* 0x002fe20000410000 */
[----:B------:R-:W-:Y:S02]  /*2790*/  ISETP.GE.AND P1, PT, R144, c[0x0][0x174], PT ;  /* 0x00005d0090007a0c */ /* 0x000fe40003f26270 */
[----:B------:R-:W0:Y:S02]  /*27a0*/  SHFL.DOWN PT, R166, R153, 0x8, 0x1f ;  /* 0x09001f0099a67f89 */ /* 0x000e2400000e0000 */
[C---:B------:R-:W-:Y:S02]  /*27b0*/  ISETP.NE.OR P1, PT, R142.reuse, RZ, P1 ;  /* 0x000000ff8e00720c */ /* 0x040fe40000f25670 */
[----:B------:R-:W1:Y:S01]  /*27c0*/  SHFL.DOWN PT, R147, R168, 0x8, 0x1f ;  /* 0x09001f00a8937f89 */ /* 0x000e6200000e0000 */
[C---:B--2---:R-:W-:Y:S01]  /*27d0*/  @P4 FFMA.FTZ R164, R165.reuse, R27, R164 ;  /* 0x0000001ba5a44223 */ /* 0x044fe200000100a4 */
[----:B------:R-:W-:Y:S01]  /*27e0*/  MOV R27, RZ ;  /* 0x000000ff001b7202 */ /* 0x000fe20000000f00 */
[----:B---3--:R-:W-:Y:S01]  /*27f0*/  @P4 FMUL.FTZ R165, R165, R26 ;  /* 0x0000001aa5a54220 */ /* 0x008fe20000410000 */
[----:B------:R-:W-:Y:S01]  /*2800*/  ISETP.GE.U32.AND P4, PT, R142, 0x18, PT ;  /* 0x000000188e00780c */ /* 0x000fe20003f86070 */
[----:B------:R-:W-:-:S02]  /*2810*/  IMAD.MOV.U32 R26, RZ, RZ, 0x3f800000 ;  /* 0x3f800000ff1a7424 */ /* 0x000fc400078e00ff */
[----:B------:R-:W-:Y:S04]  /*2820*/  SHFL.UP PT, R164, R164, 0x1, RZ ;  /* 0x04200000a4a47989 */ /* 0x000fe800000e00ff */
[----:B------:R-:W2:Y:S04]  /*2830*/  SHFL.UP PT, R165, R165, 0x1, RZ ;  /* 0x04200000a5a57989 */ /* 0x000ea800000e00ff */
[----:B------:R-:W-:Y:S01]  /*2840*/  @!P1 LDS.64 R26, [R117.X8+0x10f8] ;  /* 0x0010f800751a9984 */ /* 0x000fe20000008a00 */
[----:B------:R-:W-:Y:S01]  /*2850*/  ISETP.GE.U32.AND P1, PT, R142, 0x10, PT ;  /* 0x000000108e00780c */ /* 0x000fe20003f26070 */
[----:B0-----:R-:W-:-:S02]  /*2860*/  @!P4 FFMA.FTZ R153, R168, R166, R153 ;  /* 0x000000a6a899c223 */ /* 0x001fc40000010099 */
[----:B-1----:R-:W-:-:S03]  /*2870*/  @!P4 FMUL.FTZ R168, R168, R147 ;  /* 0x00000093a8a8c220 */ /* 0x002fc60000410000 */
[----:B------:R-:W0:Y:S04]  /*2880*/  SHFL.DOWN PT, R166, R153, 0x10, 0x1f ;  /* 0x0a001f0099a67f89 */ /* 0x000e2800000e0000 */
[----:B------:R-:W1:Y:S01]  /*2890*/  SHFL.DOWN PT, R147, R168, 0x10, 0x1f ;  /* 0x0a001f00a8937f89 */ /* 0x000e6200000e0000 */
[----:B--2---:R-:W-:-:S04]  /*28a0*/  @P3 FFMA.FTZ R162, R165, R162, R164 ;  /* 0x000000a2a5a23223 */ /* 0x004fc800000100a4 */
[----:B------:R-:W-:Y:S01]  /*28b0*/  FFMA.FTZ R162, R167, R162, R157 ;  /* 0x000000a2a7a27223 */ /* 0x000fe2000001009d */
[----:B------:R-:W-:-:S03]  /*28c0*/  IADD3 R167, -R75, c[0x0][0x168], -R38 ;  /* 0x00005a004ba77a10 */ /* 0x000fc60007ffe926 */
[-C--:B------:R-:W-:Y:S02]  /*28d0*/  FMUL.FTZ R134, R134, R162.reuse ;  /* 0x000000a286867220 */ /* 0x080fe40000410000 */
[----:B------:R-:W-:Y:S02]  /*28e0*/  FFMA.FTZ R164, R122, R162, R159 ;  /* 0x000000a27aa47223 */ /* 0x000fe4000001009f */
[----:B------:R-:W-:Y:S02]  /*28f0*/  FFMA.FTZ R134, R85, R134, RZ ;  /* 0x0000008655867223 */ /* 0x000fe400000100ff */
[----:B------:R-:W-:Y:S02]  /*2900*/  FMUL.FTZ R154, R154, R164 ;  /* 0x000000a49a9a7220 */ /* 0x000fe40000410000 */
[----:B0-----:R-:W-:Y:S02]  /*2910*/  @!P1 FFMA.FTZ R153, R168, R166, R153 ;  /* 0x000000a6a8999223 */ /* 0x001fe40000010099 */
[----:B------:R-:W-:-:S02]  /*2920*/  FFMA.FTZ R165, R124, R164, R161 ;  /* 0x000000a47ca57223 */ /* 0x000fc400000100a1 */
[----:B-1----:R-:W-:Y:S01]  /*2930*/  @!P1 FMUL.FTZ R168, R168, R147 ;  /* 0x00000093a8a89220 */ /* 0x002fe20000410000 */
[----:B------:R-:W-:Y:S01]  /*2940*/  SHFL.DOWN PT, R157, R153, 0x1, 0x1f ;  /* 0x08201f00999d7f89 */ /* 0x000fe200000e0000 */
[----:B------:R-:W-:Y:S01]  /*2950*/  FFMA.FTZ R134, R87, R154, R134 ;  /* 0x0000009a57867223 */ /* 0x000fe20000010086 */
[----:B------:R-:W-:Y:S01]  /*2960*/  ISETP.GE.AND P1, PT, R167, 0x1, PT ;  /* 0x00000001a700780c */ /* 0x000fe20003f26270 */
[-C--:B------:R-:W-:Y:S01]  /*2970*/  FMUL.FTZ R154, R148, R165.reuse ;  /* 0x000000a5949a7220 */ /* 0x080fe20000410000 */
[----:B------:R-:W-:Y:S01]  /*2980*/  SHFL.DOWN PT, R155, R168, 0x1, 0x1f ;  /* 0x08201f00a89b7f89 */ /* 0x000fe200000e0000 */
[----:B------:R-:W-:Y:S02]  /*2990*/  FFMA.FTZ R163, R126, R165, R163 ;  /* 0x000000a57ea37223 */ /* 0x000fe400000100a3 */
[----:B------:R-:W-:Y:S01]  /*29a0*/  FFMA.FTZ R154, R89, R154, R134 ;  /* 0x0000009a599a7223 */ /* 0x000fe20000010086 */
[----:B------:R-:W0:Y:S01]  /*29b0*/  SHFL.IDX PT, R148, R27, RZ, 0x1f ;  /* 0x00001fff1b947589 */ /* 0x000e2200000e0000 */
[----:B------:R-:W-:-:S02]  /*29c0*/  FMUL.FTZ R150, R150, R163 ;  /* 0x000000a396967220 */ /* 0x000fc40000410000 */
[----:B------:R-:W-:Y:S01]  /*29d0*/  FFMA.FTZ R166, R128, R163, R145 ;  /* 0x000000a380a67223 */ /* 0x000fe20000010091 */
[----:B------:R-:W-:Y:S01]  /*29e0*/  SHFL.IDX PT, R147, R153, RZ, 0x1f ;  /* 0x00001fff99937589 */ /* 0x000fe200000e0000 */
[----:B------:R-:W-:Y:S02]  /*29f0*/  FFMA.FTZ R150, R91, R150, R154 ;  /* 0x000000965b967223 */ /* 0x000fe4000001009a */
[-C--:B------:R-:W-:Y:S01]  /*2a00*/  FMUL.FTZ R152, R152, R166.reuse ;  /* 0x000000a698987220 */ /* 0x080fe20000410000 */
[----:B------:R-:W1:Y:S01]  /*2a10*/  SHFL.IDX PT, R134, R168, RZ, 0x1f ;  /* 0x00001fffa8867589 */ /* 0x000e6200000e0000 */
[----:B------:R-:W-:Y:S02]  /*2a20*/  FFMA.FTZ R154, R130, R166, R143 ;  /* 0x000000a6829a7223 */ /* 0x000fe4000001008f */
[----:B------:R-:W-:Y:S02]  /*2a30*/  FFMA.FTZ R150, R93, R152, R150 ;  /* 0x000000985d967223 */ /* 0x000fe40000010096 */
[----:B------:R-:W-:-:S02]  /*2a40*/  FMUL.FTZ R156, R156, R154 ;  /* 0x0000009a9c9c7220 */ /* 0x000fc40000410000 */
[----:B------:R-:W-:Y:S02]  /*2a50*/  FFMA.FTZ R152, R132, R154, R141 ;  /* 0x0000009a84987223 */ /* 0x000fe4000001008d */
[----:B------:R-:W-:Y:S02]  /*2a60*/  FFMA.FTZ R150, R95, R156, R150 ;  /* 0x0000009c5f967223 */ /* 0x000fe40000010096 */
[-C--:B------:R-:W-:Y:S01]  /*2a70*/  FFMA.FTZ R156, R136, R152.reuse, R137 ;  /* 0x00000098889c7223 */ /* 0x080fe20000010089 */
[----:B------:R-:W-:Y:S01]  /*2a80*/  P2R R137, PR, RZ, 0x20 ;  /* 0x00000020ff897803 */ /* 0x000fe20000000000 */
[----:B------:R-:W-:Y:S02]  /*2a90*/  FMUL.FTZ R158, R158, R152 ;  /* 0x000000989e9e7220 */ /* 0x000fe40000410000 */
[----:B------:R-:W-:Y:S02]  /*2aa0*/  FMUL.FTZ R160, R160, R156 ;  /* 0x0000009ca0a07220 */ /* 0x000fe40000410000 */
[----:B0-----:R-:W-:Y:S01]  /*2ab0*/  @P2 FFMA.FTZ R148, R155, R148, R157 ;  /* 0x000000949b942223 */ /* 0x001fe2000001009d */
[----:B------:R-:W-:Y:S01]  /*2ac0*/  ISETP.GE.AND P2, PT, R167, 0x21, PT ;  /* 0x00000021a700780c */ /* 0x000fe20003f46270 */
[----:B------:R-:W-:-:S02]  /*2ad0*/  FFMA.FTZ R150, R97, R158, R150 ;  /* 0x0000009e61967223 */ /* 0x000fc40000010096 */
[----:B------:R-:W-:Y:S02]  /*2ae0*/  FFMA.FTZ R137, R148, R139, R174 ;  /* 0x0000008b94897223 */ /* 0x000fe400000100ae */
[----:B------:R-:W-:Y:S02]  /*2af0*/  FMUL.FTZ R148, R29, R164 ;  /* 0x000000a41d947220 */ /* 0x000fe40000410000 */
[----:B------:R-:W-:Y:S02]  /*2b00*/  FFMA.FTZ R141, R136, R137, R173 ;  /* 0x00000089888d7223 */ /* 0x000fe400000100ad */
[C---:B-1----:R-:W-:Y:S02]  /*2b10*/  FFMA.FTZ R27, R134.reuse, R27, R147 ;  /* 0x0000001b861b7223 */ /* 0x042fe40000010093 */
[----:B------:R-:W-:Y:S02]  /*2b20*/  FMUL.FTZ R26, R134, R26 ;  /* 0x0000001a861a7220 */ /* 0x000fe40000410000 */
[----:B------:R-:W-:-:S02]  /*2b30*/  FFMA.FTZ R139, R132, R141, R172 ;  /* 0x0000008d848b7223 */ /* 0x000fc400000100ac */
[----:B------:R-:W-:Y:S01]  /*2b40*/  FFMA.FTZ R134, R99, R160, R150 ;  /* 0x000000a063867223 */ /* 0x000fe20000010096 */
[----:B------:R0:W-:Y:S01]  /*2b50*/  @!P5 STS.64 [R117.X8+0x10f8], R26 ;  /* 0x0010f81a7500d388 */ /* 0x0001e20000008a00 */
[----:B------:R-:W-:Y:S02]  /*2b60*/  FMUL.FTZ R150, R29, R162 ;  /* 0x000000a21d967220 */ /* 0x000fe40000410000 */
[----:B------:R-:W-:Y:S02]  /*2b70*/  FFMA.FTZ R147, R130, R139, R171 ;  /* 0x0000008b82937223 */ /* 0x000fe400000100ab */
[----:B------:R-:W-:Y:S02]  /*2b80*/  FMUL.FTZ R143, R85, R150 ;  /* 0x00000096558f7220 */ /* 0x000fe40000410000 */
[----:B------:R-:W-:Y:S02]  /*2b90*/  FFMA.FTZ R145, R128, R147, R170 ;  /* 0x0000009380917223 */ /* 0x000fe400000100aa */
[----:B------:R-:W-:Y:S01]  /*2ba0*/  FMUL.FTZ R153, R87, R148 ;  /* 0x0000009457997220 */ /* 0x000fe20000410000 */
[----:B------:R1:W-:Y:S01]  /*2bb0*/  STS [R48.X4+0x220], R143 ;  /* 0x0002208f30007388 */ /* 0x0003e20000004800 */
[----:B------:R-:W-:-:S02]  /*2bc0*/  FMUL.FTZ R128, R29, R152 ;  /* 0x000000981d807220 */ /* 0x000fc40000410000 */
[C---:B0-----:R-:W-:Y:S01]  /*2bd0*/  FMUL.FTZ R26, R29.reuse, R166 ;  /* 0x000000a61d1a7220 */ /* 0x041fe20000410000 */
[----:B------:R0:W-:Y:S01]  /*2be0*/  STS [R48.X4+0x224], R153 ;  /* 0x0002249930007388 */ /* 0x0001e20000004800 */
[----:B------:R-:W-:Y:S02]  /*2bf0*/  FMUL.FTZ R130, R29, R156 ;  /* 0x0000009c1d827220 */ /* 0x000fe40000410000 */
[----:B------:R-:W-:Y:S02]  /*2c00*/  FMUL.FTZ R27, R93, R26 ;  /* 0x0000001a5d1b7220 */ /* 0x000fe40000410000 */
[----:B------:R-:W-:Y:S02]  /*2c10*/  FMUL.FTZ R136, R29, R165 ;  /* 0x000000a51d887220 */ /* 0x000fe40000410000 */
[----:B-1----:R-:W-:Y:S01]  /*2c20*/  FFMA.FTZ R143, R126, R145, R151 ;  /* 0x000000917e8f7223 */ /* 0x002fe20000010097 */
[----:B------:R1:W-:Y:S01]  /*2c30*/  STS [R48.X4+0x230], R27 ;  /* 0x0002301b30007388 */ /* 0x0003e20000004800 */
[----:B------:R-:W-:-:S02]  /*2c40*/  FFMA.FTZ R126, -R88, R123, R164 ;  /* 0x0000007b587e7223 */ /* 0x000fc400000101a4 */
[----:B------:R-:W-:Y:S02]  /*2c50*/  FFMA.FTZ R149, R124, R143, R149 ;  /* 0x0000008f7c957223 */ /* 0x000fe40000010095 */
[----:B------:R-:W-:Y:S02]  /*2c60*/  FMUL.FTZ R159, R97, R128 ;  /* 0x00000080619f7220 */ /* 0x000fe40000410000 */
[----:B0-----:R-:W-:Y:S01]  /*2c70*/  FFMA.FTZ R153, R122, R149, R169 ;  /* 0x000000957a997223 */ /* 0x001fe200000100a9 */
[----:B------:R-:W-:Y:S01]  /*2c80*/  SHF.L.U32 R169, R118, 0x2, RZ ;  /* 0x0000000276a97819 */ /* 0x000fe200000006ff */
[C---:B------:R-:W-:Y:S01]  /*2c90*/  FFMA.FTZ R122, -R84.reuse, R121, R162 ;  /* 0x00000079547a7223 */ /* 0x040fe200000101a2 */
[----:B------:R0:W-:Y:S01]  /*2ca0*/  STS [R48.X4+0x238], R159 ;  /* 0x0002389f30007388 */ /* 0x0001e20000004800 */
[----:B------:R-:W-:Y:S02]  /*2cb0*/  FMUL.FTZ R151, R84, R153 ;  /* 0x0000009954977220 */ /* 0x000fe40000410000 */
[----:B------:R-:W-:-:S02]  /*2cc0*/  FMUL.FTZ R124, R88, R149 ;  /* 0x00000095587c7220 */ /* 0x000fc40000410000 */
[----:B-1----:R-:W-:Y:S02]  /*2cd0*/  FFMA.FTZ R27, R151, R122, RZ ;  /* 0x0000007a971b7223 */ /* 0x002fe400000100ff */
[----:B------:R-:W-:Y:S02]  /*2ce0*/  FMUL.FTZ R161, R99, R130 ;  /* 0x0000008263a17220 */ /* 0x000fe40000410000 */
[C---:B------:R-:W-:Y:S02]  /*2cf0*/  FFMA.FTZ R130, -R90.reuse, R125, R165 ;  /* 0x0000007d5a827223 */ /* 0x040fe400000101a5 */
[----:B------:R-:W-:Y:S01]  /*2d00*/  FMUL.FTZ R128, R90, R143 ;  /* 0x0000008f5a807220 */ /* 0x000fe20000410000 */
[----:B------:R-:W-:Y:S01]  /*2d10*/  STS [R48.X4+0x23c], R161 ;  /* 0x00023ca130007388 */ /* 0x000fe20000004800 */
[----:B------:R-:W-:Y:S02]  /*2d20*/  FFMA.FTZ R27, R124, R126, R27 ;  /* 0x0000007e7c1b7223 */ /* 0x000fe4000001001b */
[----:B------:R-:W-:-:S02]  /*2d30*/  FMUL.FTZ R148, R29, R163 ;  /* 0x000000a31d947220 */ /* 0x000fc40000410000 */
[----:B------:R-:W-:Y:S02]  /*2d40*/  FMUL.FTZ R155, R89, R136 ;  /* 0x00000088599b7220 */ /* 0x000fe40000410000 */
[----:B------:R-:W-:Y:S02]  /*2d50*/  FMUL.FTZ R26, R29, R154 ;  /* 0x0000009a1d1a7220 */ /* 0x000fe40000410000 */
[C---:B------:R-:W-:Y:S01]  /*2d60*/  FFMA.FTZ R136, -R98.reuse, R127, R163 ;  /* 0x0000007f62887223 */ /* 0x040fe200000101a3 */
[----:B------:R-:W-:Y:S01]  /*2d70*/  STS [R48.X4+0x228], R155 ;  /* 0x0002289b30007388 */ /* 0x000fe20000004800 */
[----:B------:R-:W-:Y:S02]  /*2d80*/  FMUL.FTZ R132, R98, R145 ;  /* 0x0000009162847220 */ /* 0x000fe40000410000 */
[----:B------:R-:W-:Y:S02]  /*2d90*/  FFMA.FTZ R27, R128, R130, R27 ;  /* 0x00000082801b7223 */ /* 0x000fe4000001001b */
[----:B------:R-:W-:-:S02]  /*2da0*/  FMUL.FTZ R157, R91, R148 ;  /* 0x000000945b9d7220 */ /* 0x000fc40000410000 */
[----:B------:R-:W-:Y:S01]  /*2db0*/  FMUL.FTZ R29, R95, R26 ;  /* 0x0000001a5f1d7220 */ /* 0x000fe20000410000 */
[----:B------:R-:W-:Y:S01]  /*2dc0*/  SHF.L.U64.HI R26, R118, 0x2, R119 ;  /* 0x00000002761a7819 */ /* 0x000fe20000010277 */
[C---:B------:R-:W-:Y:S01]  /*2dd0*/  FFMA.FTZ R150, -R100.reuse, R129, R166 ;  /* 0x0000008164967223 */ /* 0x040fe200000101a6 */
[----:B------:R1:W-:Y:S01]  /*2de0*/  STS [R48.X4+0x22c], R157 ;  /* 0x00022c9d30007388 */ /* 0x0003e20000004800 */
[----:B------:R-:W-:Y:S02]  /*2df0*/  FMUL.FTZ R148, R100, R147 ;  /* 0x0000009364947220 */ /* 0x000fe40000410000 */
[----:B------:R-:W-:Y:S01]  /*2e00*/  FFMA.FTZ R27, R132, R136, R27 ;  /* 0x00000088841b7223 */ /* 0x000fe2000001001b */
[----:B------:R2:W-:Y:S01]  /*2e10*/  STS [R48.X4+0x234], R29 ;  /* 0x0002341d30007388 */ /* 0x0005e20000004800 */
[----:B------:R-:W-:Y:S02]  /*2e20*/  FFMA.FTZ R154, -R102, R131, R154 ;  /* 0x00000083669a7223 */ /* 0x000fe4000001019a */
[----:B------:R-:W-:-:S02]  /*2e30*/  FFMA.FTZ R27, R148, R150, R27 ;  /* 0x00000096941b7223 */ /* 0x000fc4000001001b */
[----:B0-----:R-:W-:Y:S02]  /*2e40*/  FFMA.FTZ R159, -R106, R135, R156 ;  /* 0x000000876a9f7223 */ /* 0x001fe4000001019c */
[----:B-1----:R-:W-:Y:S02]  /*2e50*/  FFMA.FTZ R157, -R104, R133, R152 ;  /* 0x00000085689d7223 */ /* 0x002fe40000010198 */
[----:B------:R-:W-:Y:S02]  /*2e60*/  FMUL.FTZ R152, R102, R139 ;  /* 0x0000008b66987220 */ /* 0x000fe40000410000 */
[----:B------:R-:W-:Y:S02]  /*2e70*/  IMAD R162, R26, c[0x0][0x2d0], RZ ;  /* 0x0000b4001aa27a24 */ /* 0x000fe400078e02ff */
[----:B------:R-:W-:Y:S02]  /*2e80*/  FMUL.FTZ R158, R106, R137 ;  /* 0x000000896a9e7220 */ /* 0x000fe40000410000 */
[----:B------:R-:W-:-:S02]  /*2e90*/  FMUL.FTZ R156, R104, R141 ;  /* 0x0000008d689c7220 */ /* 0x000fc40000410000 */
[----:B------:R-:W-:Y:S01]  /*2ea0*/  FFMA.FTZ R155, R152, R154, R27 ;  /* 0x0000009a989b7223 */ /* 0x000fe2000001001b */
[----:B------:R-:W-:Y:S06]  /*2eb0*/  BAR.SYNC.DEFER_BLOCKING 0x0 ;  /* 0x0000000000007b1d */ /* 0x000fec0000010000 */
[----:B------:R-:W-:Y:S05]  /*2ec0*/  @!P1 BRA `(.L_x_6786) ;  /* 0x0000009000009947 */ /* 0x000fea0003800000 */
[----:B--2---:R-:W-:Y:S01]  /*2ed0*/  LEA.HI.SX32 R160, R38, R38, 0x1b ;  /* 0x0000002626a07211 */ /* 0x004fe200078fdaff */
[----:B------:R-:W-:Y:S02]  /*2ee0*/  IMAD R28, R28, c[0x0][0x2d0], RZ ;  /* 0x0000b4001c1c7a24 */ /* 0x000fe400078e02ff */
[----:B------:R-:W-:-:S02]  /*2ef0*/  IMAD.WIDE.U32 R26, R117, c[0x0][0x2d0], R16 ;  /* 0x0000b400751a7a25 */ /* 0x000fc400078e0010 */
[----:B------:R-:W0:Y:S02]  /*2f00*/  LDS R161, [R160.X4+0x220] ;  /* 0x00022000a0a17984 */ /* 0x000e240000004800 */
[----:B------:R-:W-:Y:S01]  /*2f10*/  IMAD R29, R117, c[0x0][0x2d4], R28 ;  /* 0x0000b500751d7a24 */ /* 0x000fe200078e021c */
[----:B------:R-:W-:-:S03]  /*2f20*/  LEA R28, P1, R26, c[0x0][0x320], 0x2 ;  /* 0x0000c8001a1c7a11 */ /* 0x000fc600078210ff */
[----:B------:R-:W-:-:S05]  /*2f30*/  IMAD.IADD R27, R27, 0x1, R29 ;  /* 0x000000011b1b7824 */ /* 0x000fca00078e021d */
[----:B------:R-:W-:-:S05]  /*2f40*/  LEA.HI.X R29, R26, c[0x0][0x324], R27, 0x2, P1 ;  /* 0x0000c9001a1d7a11 */ /* 0x000fca00008f141b */
[----:B0-----:R0:W-:Y:S02]  /*2f50*/  RED.E.ADD.F32.FTZ.RN.STRONG.GPU [R28.64], R161 ;  /* 0x000000a11c00798e */ /* 0x0011e4000c10e784 */
.L_x_6786:
[----:B--2---:R-:W-:Y:S05]  /*2f60*/  BSYNC B0 ;  /* 0x0000000000007941 */ /* 0x004fea0003800000 */
.L_x_6785:
[----:B0-----:R0:W1:Y:S01]  /*2f70*/  LDS R29, [R50.X4+0x2a0] ;  /* 0x0002a000321d7984 */ /* 0x0010620000004800 */
[----:B------:R-:W-:Y:S01]  /*2f80*/  BSSY B0, `(.L_x_6787) ;  /* 0x0000008000007945 */ /* 0x000fe20003800000 */
[----:B------:R-:W-:Y:S02]  /*2f90*/  IMAD R161, R169, c[0x0][0x2d4], R162 ;  /* 0x0000b500a9a17a24 */ /* 0x000fe400078e02a2 */
[----:B------:R-:W-:Y:S02]  /*2fa0*/  FMUL.FTZ R160, R158, R159 ;  /* 0x0000009f9ea07220 */ /* 0x000fe40000410000 */
[----:B------:R-:W-:Y:S01]  /*2fb0*/  FFMA.FTZ R155, R156, R157, R155 ;  /* 0x0000009d9c9b7223 */ /* 0x000fe2000001009b */
[----:B------:R-:W-:Y:S05]  /*2fc0*/  @!P2 BRA `(.L_x_6788) ;  /* 0x000000300000a947 */ /* 0x000fea0003800000 */
[----:B------:R-:W-:-:S05]  /*2fd0*/  IMAD.WIDE.U32 R26, R169, c[0x0][0x2d0], R14 ;  /* 0x0000b400a91a7a25 */ /* 0x000fca00078e000e */
[----:B------:R-:W-:-:S05]  /*2fe0*/  IADD3 R27, R27, R161, RZ ;  /* 0x000000a11b1b7210 */ /* 0x000fca0007ffe0ff */
[----:B-1----:R1:W-:Y:S02]  /*2ff0*/  RED.E.ADD.F32.FTZ.RN.STRONG.GPU [R26.64], R29 ;  /* 0x0000001d1a00798e */ /* 0x0023e4000c10e784 */
.L_x_6788:
[----:B------:R-:W-:Y:S05]  /*3000*/  BSYNC B0 ;  /* 0x0000000000007941 */ /* 0x000fea0003800000 */
.L_x_6787:
[----:B-1----:R1:W2:Y:S01]  /*3010*/  LDS R29, [R51.X4+0x320] ;  /* 0x00032000331d7984 */ /* 0x0022a20000004800 */
[----:B------:R-:W-:Y:S01]  /*3020*/  ISETP.GE.AND P6, PT, R167, 0x41, PT ;  /* 0x00000041a700780c */ /* 0x000fe20003fc6270 */
[----:B------:R-:W-:Y:S01]  /*3030*/  BSSY B0, `(.L_x_6789) ;  /* 0x000000b000007945 */ /* 0x000fe20003800000 */
[----:B------:R-:W-:Y:S01]  /*3040*/  FADD.FTZ R160, R155, R160 ;  /* 0x000000a09ba07221 */ /* 0x000fe20000010000 */
[C---:B------:R-:W-:Y:S02]  /*3050*/  ISETP.GE.AND P1, PT, R167.reuse, 0x61, PT ;  /* 0x00000061a700780c */ /* 0x040fe40003f26270 */
[C---:B------:R-:W-:Y:S02]  /*3060*/  ISETP.GE.AND P2, PT, R167.reuse, 0x81, PT ;  /* 0x00000081a700780c */ /* 0x040fe40003f46270 */
[C---:B------:R-:W-:Y:S02]  /*3070*/  ISETP.GE.AND P3, PT, R167.reuse, 0xa1, PT ;  /* 0x000000a1a700780c */ /* 0x040fe40003f66270 */
[----:B------:R-:W-:-:S02]  /*3080*/  ISETP.GE.AND P4, PT, R167, 0xc1, PT ;  /* 0x000000c1a700780c */ /* 0x000fc40003f86270 */
[----:B------:R-:W-:Y:S02]  /*3090*/  ISETP.GE.AND P5, PT, R167, 0xe1, PT ;  /* 0x000000e1a700780c */ /* 0x000fe40003fa6270 */
[----:B------:R-:W-:Y:S06]  /*30a0*/  @!P6 BRA `(.L_x_6790) ;  /* 0x000000300000e947 */ /* 0x000fec0003800000 */
[----:B-1----:R-:W-:-:S04]  /*30b0*/  IMAD.WIDE.U32 R26, R169, c[0x0][0x2d0], R12 ;  /* 0x0000b400a91a7a25 */ /* 0x002fc800078e000c */
[----:B------:R-:W-:-:S05]  /*30c0*/  IMAD.IADD R27, R161, 0x1, R27 ;  /* 0x00000001a11b7824 */ /* 0x000fca00078e021b */
[----:B--2---:R1:W-:Y:S02]  /*30d0*/  RED.E.ADD.F32.FTZ.RN.STRONG.GPU [R26.64], R29 ;  /* 0x0000001d1a00798e */ /* 0x0043e4000c10e784 */
.L_x_6790:
[----:B-1----:R-:W-:Y:S05]  /*30e0*/  BSYNC B0 ;  /* 0x0000000000007941 */ /* 0x002fea0003800000 */
.L_x_6789:
[----:B--2---:R1:W2:Y:S01]  /*30f0*/  LDS R29, [R52.X4+0x3a0] ;  /* 0x0003a000341d7984 */ /* 0x0042a20000004800 */
[----:B------:R-:W-:Y:S01]  /*3100*/  BSSY B0, `(.L_x_6791) ;  /* 0x0000005000007945 */ /* 0x000fe20003800000 */
[----:B------:R-:W-:Y:S05]  /*3110*/  @!P1 BRA `(.L_x_6792) ;  /* 0x0000003000009947 */ /* 0x000fea0003800000 */
[----:B------:R-:W-:-:S05]  /*3120*/  IMAD.WIDE.U32 R26, R169, c[0x0][0x2d0], R10 ;  /* 0x0000b400a91a7a25 */ /* 0x000fca00078e000a */
[----:B------:R-:W-:-:S05]  /*3130*/  IADD3 R27, R161, R27, RZ ;  /* 0x0000001ba11b7210 */ /* 0x000fca0007ffe0ff */
[----:B--2---:R2:W-:Y:S02]  /*3140*/  RED.E.ADD.F32.FTZ.RN.STRONG.GPU [R26.64], R29 ;  /* 0x0000001d1a00798e */ /* 0x0045e4000c10e784 */
.L_x_6792:
[----:B------:R-:W-:Y:S05]  /*3150*/  BSYNC B0 ;  /* 0x0000000000007941 */ /* 0x000fea0003800000 */
.L_x_6791:
[----:B--2---:R2:W3:Y:S01]  /*3160*/  LDS R29, [R53.X4+0x420] ;  /* 0x00042000351d7984 */ /* 0x0044e20000004800 */
[----:B------:R-:W-:Y:S01]  /*3170*/  BSSY B0, `(.L_x_6793) ;  /* 0x0000005000007945 */ /* 0x000fe20003800000 */
[----:B------:R-:W-:Y:S05]  /*3180*/  @!P2 BRA `(.L_x_6794) ;  /* 0x000000300000a947 */ /* 0x000fea0003800000 */
[----:B------:R-:W-:-:S04]  /*3190*/  IMAD.WIDE.U32 R26, R169, c[0x0][0x2d0], R8 ;  /* 0x0000b400a91a7a25 */ /* 0x000fc800078e0008 */
[----:B------:R-:W-:-:S05]  /*31a0*/  IMAD.IADD R27, R161, 0x1, R27 ;  /* 0x00000001a11b7824 */ /* 0x000fca00078e021b */
[----:B---3--:R3:W-:Y:S02]  /*31b0*/  RED.E.ADD.F32.FTZ.RN.STRONG.GPU [R26.64], R29 ;  /* 0x0000001d1a00798e */ /* 0x0087e4000c10e784 */
.L_x_6794:
[----:B------:R-:W-:Y:S05]  /*31c0*/  BSYNC B0 ;  /* 0x0000000000007941 */ /* 0x000fea0003800000 */
.L_x_6793:
[----:B---3--:R3:W4:Y:S01]  /*31d0*/  LDS R29, [R54.X4+0x4a0] ;  /* 0x0004a000361d7984 */ /* 0x0087220000004800 */
[----:B------:R-:W-:Y:S01]  /*31e0*/  BSSY B0, `(.L_x_6795) ;  /* 0x0000005000007945 */ /* 0x000fe20003800000 */
[----:B------:R-:W-:Y:S05]  /*31f0*/  @!P3 BRA `(.L_x_6796) ;  /* 0x000000300000b947 */ /* 0x000fea0003800000 */
[----:B------:R-:W-:-:S05]  /*3200*/  IMAD.WIDE.U32 R26, R169, c[0x0][0x2d0], R6 ;  /* 0x0000b400a91a7a25 */ /* 0x000fca00078e0006 */
[----:B------:R-:W-:-:S05]  /*3210*/  IADD3 R27, R161, R27, RZ ;  /* 0x0000001ba11b7210 */ /* 0x000fca0007ffe0ff */
[----:B----4-:R4:W-:Y:S02]  /*3220*/  RED.E.ADD.F32.FTZ.RN.STRONG.GPU [R26.64], R29 ;  /* 0x0000001d1a00798e */ /* 0x0109e4000c10e784 */
.L_x_6796:
[----:B------:R-:W-:Y:S05]  /*3230*/  BSYNC B0 ;  /* 0x0000000000007941 */ /* 0x000fea0003800000 */
.L_x_6795:
[----:B------:R0:W1:Y:S01]  /*3240*/  LDS R155, [R55.X4+0x520] ;  /* 0x00052000379b7984 */ /* 0x0000620000004800 */
[----:B------:R-:W-:Y:S01]  /*3250*/  BSSY B0, `(.L_x_6797) ;  /* 0x0000006000007945 */ /* 0x000fe20003800000 */
[----:B----4-:R-:W-:Y:S01]  /*3260*/  IMAD.WIDE.U32 R26, R169, c[0x0][0x2d0], R2 ;  /* 0x0000b400a91a7a25 */ /* 0x010fe200078e0002 */
[----:B------:R-:W-:Y:S05]  /*3270*/  @!P4 BRA `(.L_x_6798) ;  /* 0x000000300000c947 */ /* 0x000fea0003800000 */
[----:B------:R-:W-:-:S04]  /*3280*/  IMAD.WIDE.U32 R28, R169, c[0x0][0x2d0], R4 ;  /* 0x0000b400a91c7a25 */ /* 0x000fc800078e0004 */
[----:B------:R-:W-:-:S05]  /*3290*/  IMAD.IADD R29, R161, 0x1, R29 ;  /* 0x00000001a11d7824 */ /* 0x000fca00078e021d */
[----:B-1----:R1:W-:Y:S02]  /*32a0*/  RED.E.ADD.F32.FTZ.RN.STRONG.GPU [R28.64], R155 ;  /* 0x0000009b1c00798e */ /* 0x0023e4000c10e784 */
.L_x_6798:
[----:B------:R-:W-:Y:S05]  /*32b0*/  BSYNC B0 ;  /* 0x0000000000007941 */ /* 0x000fea0003800000 */
.L_x_6797:
[----:B-1----:R1:W4:Y:S01]  /*32c0*/  LDS R29, [R56.X4+0x5a0] ;  /* 0x0005a000381d7984 */ /* 0x0023220000004800 */
[----:B------:R-:W-:Y:S01]  /*32d0*/  BSSY B0, `(.L_x_6799) ;  /* 0x0000004000007945 */ /* 0x000fe20003800000 */
[----:B------:R-:W-:Y:S05]  /*32e0*/  @!P5 BRA `(.L_x_6800) ;  /* 0x000000200000d947 */ /* 0x000fea0003800000 */
[----:B------:R-:W-:-:S05]  /*32f0*/  IADD3 R27, R161, R27, RZ ;  /* 0x0000001ba11b7210 */ /* 0x000fca0007ffe0ff */
[----:B----4-:R4:W-:Y:S02]  /*3300*/  RED.E.ADD.F32.FTZ.RN.STRONG.GPU [R26.64], R29 ;  /* 0x0000001d1a00798e */ /* 0x0109e4000c10e784 */
.L_x_6800:
[----:B------:R-:W-:Y:S05]  /*3310*/  BSYNC B0 ;  /* 0x0000000000007941 */ /* 0x000fea0003800000 */
.L_x_6799:
        /* <DEDUP_REMOVED lines=8> */
[----:B------:R-:W-:Y:S02]  /*33a0*/  FMUL.FTZ R28, R120, R137 ;  /* 0x00000089781c7220 */ /* 0x000fe40000410000 */
[----:B------:R-:W-:-:S02]  /*33b0*/  FFMA.FTZ R133, R133, R141, R26 ;  /* 0x0000008d85857223 */ /* 0x000fc4000001001a */
[----:B------:R-:W-:Y:S02]  /*33c0*/  FMUL.FTZ R28, R159, R28 ;  /* 0x0000001c9f1c7220 */ /* 0x000fe40000410000 */
[----:B------:R-:W-:Y:S02]  /*33d0*/  FADD.FTZ R115, R158, R115 ;  /* 0x000000739e737221 */ /* 0x000fe40000010000 */
[----:B------:R-:W-:Y:S02]  /*33e0*/  FFMA.FTZ R28, R135, R137, R28 ;  /* 0x00000089871c7223 */ /* 0x000fe4000001001c */
[----:B------:R-:W-:Y:S02]  /*33f0*/  FADD.FTZ R114, R156, R114 ;  /* 0x000000729c727221 */ /* 0x000fe40000010000 */
[----:B------:R-:W-:Y:S02]  /*3400*/  FADD.FTZ R113, R152, R113 ;  /* 0x0000007198717221 */ /* 0x000fe40000010000 */
[----:B------:R-:W-:-:S02]  /*3410*/  FADD.FTZ R112, R148, R112 ;  /* 0x0000007094707221 */ /* 0x000fc40000010000 */
        /* <DEDUP_REMOVED lines=10> */
[----:B------:R-:W-:-:S03]  /*34c0*/  FADD.FTZ R108, R151, R108 ;  /* 0x0000006c976c7221 */ /* 0x000fc60000010000 */
        /* <DEDUP_REMOVED lines=11> */
[----:B------:R-:W-:Y:S02]  /*3580*/  FMUL.FTZ R27, R120, R139 ;  /* 0x0000008b781b7220 */ /* 0x000fe40000410000 */
[----:B-----5:R-:W-:Y:S01]  /*3590*/  @!P1 FADD.FTZ R134, R134, R29 ;  /* 0x0000001d86869221 */ /* 0x020fe20000010000 */
[----:B------:R-:W-:Y:S01]  /*35a0*/  ISETP.GT.AND P1, PT, R47, 0xf, PT ;  /* 0x0000000f2f00780c */ /* 0x000fe20003f24270 */
[----:B------:R-:W4:Y:S01]  /*35b0*/  SHFL.DOWN PT, R29, R160, 0x10, 0x1f ;  /* 0x0a001f00a01d7f89 */ /* 0x000f2200000e0000 */
[----:B------:R-:W-:Y:S02]  /*35c0*/  FMUL.FTZ R154, R154, R27 ;  /* 0x0000001b9a9a7220 */ /* 0x000fe40000410000 */
[----:B------:R-:W-:Y:S01]  /*35d0*/  FMUL.FTZ R27, R120, R147 ;  /* 0x00000093781b7220 */ /* 0x000fe20000410000 */
[----:B------:R-:W5:Y:S01]  /*35e0*/  SHFL.DOWN PT, R155, R134, 0x10, 0x1f ;  /* 0x0a001f00869b7f89 */ /* 0x000f6200000e0000 */
[----:B------:R-:W-:Y:S02]  /*35f0*/  FFMA.FTZ R154, R131, R139, R154 ;  /* 0x0000008b839a7223 */ /* 0x000fe4000001009a */
[----:B------:R-:W-:-:S02]  /*3600*/  FMUL.FTZ R150, R150, R27 ;  /* 0x0000001b96967220 */ /* 0x000fc40000410000 */
[----:B------:R-:W-:Y:S02]  /*3610*/  FADD.FTZ R107, R154, R107 ;  /* 0x0000006b9a6b7221 */ /* 0x000fe40000010000 */
[----:B------:R-:W-:-:S04]  /*3620*/  FFMA.FTZ R129, R129, R147, R150 ;  /* 0x0000009381817223 */ /* 0x000fc80000010096 */
[----:B------:R-:W-:Y:S02]  /*3630*/  FADD.FTZ R96, R129, R96 ;  /* 0x0000006081607221 */ /* 0x000fe40000010000 */
[----:B----4-:R-:W-:Y:S02]  /*3640*/  @!P1 FADD.FTZ R160, R160, R29 ;  /* 0x0000001da0a09221 */ /* 0x010fe40000010000 */
[----:B------:R-:W-:Y:S02]  /*3650*/  FMUL.FTZ R29, R120, R145 ;  /* 0x00000091781d7220 */ /* 0x000fe40000410000 */
[----:B-----5:R-:W-:Y:S01]  /*3660*/  @!P1 FADD.FTZ R134, R134, R155 ;  /* 0x0000009b86869221 */ /* 0x020fe20000010000 */
        /* <DEDUP_REMOVED lines=17> */
[----:B------:R-:W-:Y:S01]  /*3780*/  FADD.FTZ R92, R121, R92 ;  /* 0x0000005c795c7221 */ /* 0x000fe20000010000 */
[----:B------:R-:W-:Y:S06]  /*3790*/  BAR.SYNC.DEFER_BLOCKING 0x0 ;  /* 0x0000000000007b1d */ /* 0x000fec0000010000 */
[----:B------:R-:W-:Y:S05]  /*37a0*/  @P3 BRA `(.L_x_6802) ;  /* 0x0000008000003947 */ /* 0x000fea0003800000 */
[----:B----4-:R-:W-:Y:S01]  /*37b0*/  ISETP.NE.AND P1, PT, R144, c[0x0][0x174], PT ;  /* 0x00005d0090007a0c */ /* 0x010fe20003f25270 */
[----:B------:R-:W-:-:S12]  /*37c0*/  IMAD.SHL.U32 R120, R117, 0x4, RZ ;  /* 0x0000000475787824 */ /* 0x000fd800078e00ff */
[----:B------:R-:W4:Y:S04]  /*37d0*/  @P1 LDS R28, [R120+0x1cf8] ;  /* 0x001cf800781c1984 */ /* 0x000f280000000800 */
[----:B------:R-:W5:Y:S01]  /*37e0*/  @P1 LDS R29, [R120+0x18f8] ;  /* 0x0018f800781d1984 */ /* 0x000f620000000800 */
[----:B----4-:R-:W-:Y:S02]  /*37f0*/  @P1 FADD.FTZ R27, R27, R28 ;  /* 0x0000001c1b1b1221 */ /* 0x010fe40000010000 */
[----:B-----5:R-:W-:-:S03]  /*3800*/  @P1 FADD.FTZ R26, R26, R29 ;  /* 0x0000001d1a1a1221 */ /* 0x020fc60000010000 */
[----:B------:R4:W-:Y:S04]  /*3810*/  STS [R120+0x1cf8], R27 ;  /* 0x001cf81b78007388 */ /* 0x0009e80000000800 */
[----:B------:R4:W-:Y:S02]  /*3820*/  STS [R120+0x18f8], R26 ;  /* 0x0018f81a78007388 */ /* 0x0009e40000000800 */
.L_x_6802:
[----:B----4-:R-:W-:Y:S05]  /*3830*/  BSYNC B0 ;  /* 0x0000000000007941 */ /* 0x010fea0003800000 */
.L_x_6801:
[----:B------:R-:W-:Y:S02]  /*3840*/  IADD3 R117, R117, 0x1, RZ ;  /* 0x0000000175757810 */ /* 0x000fe40007ffe0ff */
[----:B------:R-:W-:Y:S02]  /*3850*/  IADD3 R118, P2, R118, 0x1, RZ ;  /* 0x0000000176767810 */ /* 0x000fe40007f5e0ff */
[----:B------:R-:W-:Y:S02]  /*3860*/  ISETP.GE.AND P1, PT, R117, c[0x0][0x16c], PT ;  /* 0x00005b0075007a0c */ /* 0x000fe40003f26270 */
[----:B------:R-:W-:-:S11]  /*3870*/  IADD3.X R119, RZ, R119, RZ, P2, !PT ;  /* 0x00000077ff777210 */ /* 0x000fd600017fe4ff */
[----:B------:R-:W-:Y:S01]  /*3880*/  @P1 CALL.REL.NOINC `(.L_x_6782) ;  /* 0x0000001000001944 */ /* 0x000fe20003c00000 */
[----:B------:R-:W-:Y:S05]  /*3890*/  BRA `(.L_x_6803) ;  /* 0xffffe12000007947 */ /* 0x000fea000383ffff */
.L_x_6782:
[----:B------:R-:W-:Y:S01]  /*38a0*/  BAR.SYNC.DEFER_BLOCKING 0x0 ;  /* 0x0000000000007b1d */ /* 0x000fe20000010000 */
[----:B------:R-:W-:Y:S01]  /*38b0*/  ISETP.NE.AND P4, PT, R38, RZ, PT ;  /* 0x000000ff2600720c */ /* 0x000fe20003f85270 */
[----:B------:R-:W-:Y:S01]  /*38c0*/  IMAD R85, R31, c[0x0][0x2e0], RZ ;  /* 0x0000b8001f557a24 */ /* 0x000fe200078e02ff */
[----:B------:R-:W-:Y:S01]  /*38d0*/  F2FP.BF16.PACK_AB R108, R109, R108 ;  /* 0x0000006c6d6c723e */ /* 0x000fe200000010ff */
[----:B------:R-:W-:Y:S01]  /*38e0*/  IMAD R83, R49, -0x100, R34 ;  /* 0xffffff0031537824 */ /* 0x000fe200078e0222 */
[----:B------:R-:W-:Y:S01]  /*38f0*/  F2FP.BF16.PACK_AB R110, R111, R110 ;  /* 0x0000006e6f6e723e */ /* 0x000fe200000010ff */
[----:B------:R-:W-:Y:S01]  /*3900*/  IMAD R85, R0, c[0x0][0x2e4], R85 ;  /* 0x0000b90000557a24 */ /* 0x000fe200078e0255 */
[----:B------:R-:W-:Y:S01]  /*3910*/  F2FP.BF16.PACK_AB R112, R113, R112 ;  /* 0x000000707170723e */ /* 0x000fe200000010ff */
[----:B------:R-:W-:Y:S01]  /*3920*/  BSSY B0, `(.L_x_6804) ;  /* 0x0000037000007945 */ /* 0x000fe20003800000 */
[----:B------:R-:W-:Y:S02]  /*3930*/  F2FP.BF16.PACK_AB R114, R115, R114 ;  /* 0x000000727372723e */ /* 0x000fe400000010ff */
[----:B------:R-:W-:-:S02]  /*3940*/  PRMT R2, R108, 0x7632, R2 ;  /* 0x000076326c027816 */ /* 0x000fc40000000002 */
[----:B------:R-:W-:Y:S02]  /*3950*/  PRMT R3, R110, 0x7632, R3 ;  /* 0x000076326e037816 */ /* 0x000fe40000000003 */
[----:B------:R-:W-:Y:S02]  /*3960*/  PRMT R4, R112, 0x7632, R4 ;  /* 0x0000763270047816 */ /* 0x000fe40000000004 */
[----:B------:R-:W-:Y:S02]  /*3970*/  PRMT R5, R114, 0x7632, R5 ;  /* 0x0000763272057816 */ /* 0x000fe40000000005 */
[----:B------:R-:W-:Y:S01]  /*3980*/  MOV R9, 0x2 ;  /* 0x0000000200097802 */ /* 0x000fe20000000f00 */
[----:B------:R-:W-:Y:S04]  /*3990*/  STS.U16 [R76], R108 ;  /* 0x0000006c4c007388 */ /* 0x000fe80000000400 */
[----:B------:R4:W-:Y:S04]  /*39a0*/  STS.U16 [R76+0x2], R2 ;  /* 0x000002024c007388 */ /* 0x0009e80000000400 */
[----:B------:R-:W-:Y:S04]  /*39b0*/  STS.U16 [R76+0x4], R110 ;  /* 0x0000046e4c007388 */ /* 0x000fe80000000400 */
[----:B------:R5:W-:Y:S01]  /*39c0*/  STS.U16 [R76+0x6], R3 ;  /* 0x000006034c007388 */ /* 0x000be20000000400 */
[----:B----4-:R-:W-:-:S03]  /*39d0*/  IMAD R2, R138, c[0x0][0x2d8], RZ ;  /* 0x0000b6008a027a24 */ /* 0x010fc600078e02ff */
[----:B------:R-:W-:Y:S01]  /*39e0*/  STS.U16 [R76+0x8], R112 ;  /* 0x000008704c007388 */ /* 0x000fe20000000400 */
[----:B------:R-:W-:Y:S01]  /*39f0*/  IMAD R81, R33, c[0x0][0x2dc], R2 ;  /* 0x0000b70021517a24 */ /* 0x000fe200078e0202 */
[----:B------:R-:W-:Y:S02]  /*3a00*/  IADD3 R2, P0, R18, R75, RZ ;  /* 0x0000004b12027210 */ /* 0x000fe40007f1e0ff */
[----:B------:R-:W-:Y:S02]  /*3a10*/  STS.U16 [R76+0xa], R4 ;  /* 0x00000a044c007388 */ /* 0x000fe40000000400 */
[----:B-----5:R-:W-:Y:S02]  /*3a20*/  LEA.HI.X.SX32 R3, R75, R19, 0x1, P0 ;  /* 0x000000134b037211 */ /* 0x020fe400000f0eff */
[----:B------:R-:W-:Y:S01]  /*3a30*/  STS.U16 [R76+0xc], R114 ;  /* 0x00000c724c007388 */ /* 0x000fe20000000400 */
[----:B------:R-:W-:-:S03]  /*3a40*/  SHF.R.S32.HI R75, RZ, 0x1f, R83 ;  /* 0x0000001fff4b7819 */ /* 0x000fc60000011453 */
[----:B------:R4:W-:Y:S01]  /*3a50*/  STS.U16 [R76+0xe], R5 ;  /* 0x00000e054c007388 */ /* 0x0009e20000000400 */
[----:B------:R-:W-:-:S06]  /*3a60*/  NOP ;  /* 0x0000000000007918 */ /* 0x000fcc0000000000 */
[----:B------:R-:W-:Y:S01]  /*3a70*/  LDS.U16 R11, [R68] ;  /* 0x00000000440b7984 */ /* 0x000fe20000000400 */
[----:B----4-:R-:W-:-:S03]  /*3a80*/  IMAD.WIDE.U32 R4, R33, c[0x0][0x2d8], RZ ;  /* 0x0000b60021047a25 */ /* 0x010fc600078e00ff */
[----:B------:R-:W-:Y:S01]  /*3a90*/  LDS.U16 R13, [R67+0x40] ;  /* 0x00004000430d7984 */ /* 0x000fe20000000400 */
[----:B------:R-:W-:-:S03]  /*3aa0*/  IMAD.IADD R5, R5, 0x1, R81 ;  /* 0x0000000105057824 */ /* 0x000fc600078e0251 */
[----:B------:R-:W-:Y:S01]  /*3ab0*/  LDS.U16 R15, [R66+0x80] ;  /* 0x00008000420f7984 */ /* 0x000fe20000000400 */
[----:B------:R-:W-:-:S03]  /*3ac0*/  IMAD.WIDE.U32 R6, R0, c[0x0][0x2e0], R4 ;  /* 0x0000b80000067a25 */ /* 0x000fc600078e0004 */
[----:B------:R-:W-:Y:S01]  /*3ad0*/  LDS.U16 R17, [R72+0xc0] ;  /* 0x0000c00048117984 */ /* 0x000fe20000000400 */
[----:B------:R-:W-:-:S03]  /*3ae0*/  IMAD.WIDE R4, R18, R9, c[0x0][0x330] ;  /* 0x0000cc0012047625 */ /* 0x000fc600078e0209 */
        /* <DEDUP_REMOVED lines=8> */
[----:B------:R-:W-:Y:S04]  /*3b70*/  @!P4 STS [0x210], R74 ;  /* 0x0002104aff00c388 */ /* 0x000fe80000000800 */
[----:B------:R-:W-:Y:S06]  /*3b80*/  BAR.SYNC.DEFER_BLOCKING 0x0 ;  /* 0x0000000000007b1d */ /* 0x000fec0000010000 */
[----:B------:R-:W4:Y:S02]  /*3b90*/  LDS R10, [0x210] ;  /* 0x00021000ff0a7984 */ /* 0x000f240000000800 */
[----:B----4-:R-:W-:-:S02]  /*3ba0*/  ISETP.GE.AND P5, PT, R18, R10, PT ;  /* 0x0000000a1200720c */ /* 0x010fc40003fa6270 */
[-C--:B------:R-:W-:Y:S02]  /*3bb0*/  ISETP.GE.AND P3, PT, R58, R10.reuse, PT ;  /* 0x0000000a3a00720c */ /* 0x080fe40003f66270 */
[-C--:B------:R-:W-:Y:S02]  /*3bc0*/  ISETP.GE.AND P2, PT, R59, R10.reuse, PT ;  /* 0x0000000a3b00720c */ /* 0x080fe40003f46270 */
[-C--:B------:R-:W-:Y:S02]  /*3bd0*/  ISETP.GE.AND P1, PT, R60, R10.reuse, PT ;  /* 0x0000000a3c00720c */ /* 0x080fe40003f26270 */
[----:B------:R-:W-:-:S05]  /*3be0*/  ISETP.GE.AND P0, PT, R61, R10, PT ;  /* 0x0000000a3d00720c */ /* 0x000fca0003f06270 */
        /* <DEDUP_REMOVED lines=10> */
.L_x_6805:
[----:B------:R-:W-:Y:S05]  /*3c90*/  BSYNC B0 ;  /* 0x0000000000007941 */ /* 0x000fea0003800000 */
.L_x_6804:
        /* <DEDUP_REMOVED lines=8> */
[----:B------:R-:W-:Y:S01]  /*3d20*/  F2FP.BF16.PACK_AB R5, R105, R94 ;  /* 0x0000005e6905723e */ /* 0x000fe200000010ff */
[----:B------:R-:W-:Y:S01]  /*3d30*/  FADD.FTZ R92, R92, R37 ;  /* 0x000000255c5c7221 */ /* 0x000fe20000010000 */
[C---:B----4-:R-:W-:Y:S01]  /*3d40*/  PRMT R7, R4.reuse, 0x7610, R7 ;  /* 0x0000761004077816 */ /* 0x050fe20000000007 */
[----:B------:R-:W-:Y:S01]  /*3d50*/  @!P0 STG.E.U16 [R8.64+-0xc0], R29 ;  /* 0xffff401d08008986 */ /* 0x000fe2000c101504 */
[----:B------:R-:W-:Y:S01]  /*3d60*/  PRMT R10, R4, 0x7632, R10 ;  /* 0x00007632040a7816 */ /* 0x000fe2000000000a */
[----:B------:R-:W-:Y:S01]  /*3d70*/  FADD.FTZ R103, R92, R103 ;  /* 0x000000675c677221 */ /* 0x000fe20000010000 */
[----:B------:R-:W-:Y:S01]  /*3d80*/  F2FP.BF16.PACK_AB R4, R107, R96 ;  /* 0x000000606b04723e */ /* 0x000fe200000010ff */
[----:B------:R-:W-:Y:S01]  /*3d90*/  @!P6 STG.E.U16 [R8.64+-0x80], R77 ;  /* 0xffff804d0800e986 */ /* 0x000fe2000c101504 */
[----:B------:R-:W-:Y:S01]  /*3da0*/  F2FP.BF16.PACK_AB R6, R101, R86 ;  /* 0x000000566506723e */ /* 0x000fe200000010ff */
[----:B------:R-:W-:Y:S01]  /*3db0*/  FADD.FTZ R94, R103, R94 ;  /* 0x0000005e675e7221 */ /* 0x000fe20000010000 */
[----:B------:R-:W-:Y:S01]  /*3dc0*/  PRMT R12, R5, 0x7632, R12 ;  /* 0x00007632050c7816 */ /* 0x000fe2000000000c */
[----:B------:R-:W-:Y:S01]  /*3dd0*/  @!P5 STG.E.U16 [R8.64+-0x1c0], R13 ;  /* 0xfffe400d0800d986 */ /* 0x000fe2000c101504 */
[----:B------:R-:W-:Y:S01]  /*3de0*/  PRMT R14, R4, 0x7632, R14 ;  /* 0x00007632040e7816 */ /* 0x000fe2000000000e */
[----:B------:R-:W-:-:S02]  /*3df0*/  FADD.FTZ R105, R94, R105 ;  /* 0x000000695e697221 */ /* 0x000fc40000010000 */
[----:B------:R4:W-:Y:S02]  /*3e00*/  @!P3 STG.E.U16 [R8.64+-0x40], R79 ;  /* 0xffffc04f0800b986 */ /* 0x0009e4000c101504 */
[----:B------:R-:W-:Y:S02]  /*3e10*/  FADD.FTZ R96, R105, R96 ;  /* 0x0000006069607221 */ /* 0x000fe40000010000 */
[----:B------:R-:W-:Y:S02]  /*3e20*/  BAR.SYNC.DEFER_BLOCKING 0x0 ;  /* 0x0000000000007b1d */ /* 0x000fe40000010000 */
[----:B------:R-:W-:-:S04]  /*3e30*/  FADD.FTZ R107, R96, R107 ;  /* 0x0000006b606b7221 */ /* 0x000fc80000010000 */
[----:B------:R-:W-:Y:S01]  /*3e40*/  FADD.FTZ R86, R107, R86 ;  /* 0x000000566b567221 */ /* 0x000fe20000010000 */
[----:B----4-:R-:W-:-:S03]  /*3e50*/  PRMT R8, R6, 0x7632, R8 ;  /* 0x0000763206087816 */ /* 0x010fc60000000008 */
        /* <DEDUP_REMOVED lines=8> */
[----:B----4-:R-:W-:-:S03]  /*3ee0*/  IMAD.WIDE.U32 R4, R33, c[0x0][0x2f8], RZ ;  /* 0x0000be0021047a25 */ /* 0x010fc600078e00ff */
[----:B------:R-:W-:Y:S01]  /*3ef0*/  STS.U16 [R76+0xe], R8 ;  /* 0x00000e084c007388 */ /* 0x000fe20000000400 */
[----:B------:R-:W-:-:S06]  /*3f00*/  NOP ;  /* 0x0000000000007918 */ /* 0x000fcc0000000000 */
[----:B------:R-:W-:Y:S01]  /*3f10*/  LDS.U16 R9, [R68] ;  /* 0x0000000044097984 */ /* 0x000fe20000000400 */
[----:B-----5:R-:W-:-:S03]  /*3f20*/  IMAD R6, R138, c[0x0][0x2f8], RZ ;  /* 0x0000be008a067a24 */ /* 0x020fc600078e02ff */
        /* <DEDUP_REMOVED lines=9> */
[----:B------:R-:W-:Y:S04]  /*3fc0*/  @!P4 STS [0x210], R74 ;  /* 0x0002104aff00c388 */ /* 0x000fe80000000800 */
[----:B------:R-:W-:Y:S06]  /*3fd0*/  BAR.SYNC.DEFER_BLOCKING 0x0 ;  /* 0x0000000000007b1d */ /* 0x000fec0000010000 */
[----:B------:R-:W4:Y:S02]  /*3fe0*/  LDS R8, [0x210] ;  /* 0x00021000ff087984 */ /* 0x000f240000000800 */
[----:B----4-:R-:W-:-:S13]  /*3ff0*/  ISETP.GE.AND P0, PT, R18, R8, PT ;  /* 0x000000081200720c */ /* 0x010fda0003f06270 */
        /* <DEDUP_REMOVED lines=10> */
.L_x_6807:
[----:B------:R-:W-:Y:S05]  /*40a0*/  BSYNC B0 ;  /* 0x0000000000007941 */ /* 0x000fea0003800000 */
.L_x_6806:
[----:B------:R-:W-:Y:S01]  /*40b0*/  MOV R2, R4 ;  /* 0x0000000400027202 */ /* 0x000fe20000000f00 */
[----:B------:R-:W-:Y:S01]  /*40c0*/  IMAD.MOV.U32 R3, RZ, RZ, R17 ;  /* 0x000000ffff037224 */ /* 0x000fe200078e0011 */
[----:B------:R-:W-:Y:S01]  /*40d0*/  IADD3 R4, P0, R64, -0x1c0, RZ ;  /* 0xfffffe4040047810 */ /* 0x000fe20007f1e0ff */
[----:B------:R-:W-:Y:S01]  /*40e0*/  IMAD R5, R31, c[0x0][0x300], RZ ;  /* 0x0000c0001f057a24 */ /* 0x000fe200078e02ff */
[-C--:B------:R-:W-:Y:S01]  /*40f0*/  ISETP.GE.AND P5, PT, R62, R8.reuse, PT ;  /* 0x000000083e00720c */ /* 0x080fe20003fa6270 */
[----:B------:R-:W-:Y:S01]  /*4100*/  IMAD.WIDE.U32 R2, R0, c[0x0][0x300], R2 ;  /* 0x0000c00000027a25 */ /* 0x000fe200078e0002 */
[----:B------:R-:W-:Y:S02]  /*4110*/  IADD3 R4, P1, R4, c[0x0][0x340], RZ ;  /* 0x0000d00004047a10 */ /* 0x000fe40007f3e0ff */
[----:B------:R-:W-:Y:S01]  /*4120*/  ISETP.GE.AND P6, PT, R63, R8, PT ;  /* 0x000000083f00720c */ /* 0x000fe20003fc6270 */
[----:B----4-:R-:W-:Y:S01]  /*4130*/  IMAD R7, R0, c[0x0][0x304], R5 ;  /* 0x0000c10000077a24 */ /* 0x010fe200078e0205 */
[----:B------:R-:W-:-:S02]  /*4140*/  IADD3.X R5, R65, -0x1, RZ, P0, !PT ;  /* 0xffffffff41057810 */ /* 0x000fc400007fe4ff */
[----:B------:R-:W-:Y:S02]  /*4150*/  IADD3 R6, P0, R83, R2, RZ ;  /* 0x0000000253067210 */ /* 0x000fe40007f1e0ff */
[----:B------:R-:W-:Y:S02]  /*4160*/  IADD3.X R5, R5, c[0x0][0x344], RZ, P1, !PT ;  /* 0x0000d10005057a10 */ /* 0x000fe40000ffe4ff */
        /* <DEDUP_REMOVED lines=8> */
[----:B------:R-:W-:Y:S01]  /*41f0*/  ISETP.GE.AND P3, PT, R60, R8, PT ;  /* 0x000000083c00720c */ /* 0x000fe20003f66270 */
[----:B------:R4:W-:Y:S01]  /*4200*/  @!P6 STG.E.U16 [R2.64+0x180], R73 ;  /* 0x000180490200e986 */ /* 0x0009e2000c101504 */
[----:B------:R-:W-:-:S03]  /*4210*/  IADD3 R49, R49, 0x1, RZ ;  /* 0x0000000131317810 */ /* 0x000fc60007ffe0ff */
[----:B------:R4:W-:Y:S01]  /*4220*/  @!P4 STG.E.U16 [R2.64+0x100], R15 ;  /* 0x0001000f0200c986 */ /* 0x0009e2000c101504 */
[----:B------:R-:W-:-:S03]  /*4230*/  ISETP.GT.AND P4, PT, R144, 0x1, PT ;  /* 0x000000019000780c */ /* 0x000fc60003f84270 */
[----:B------:R4:W-:Y:S01]  /*4240*/  @!P0 STG.E.U16 [R2.64], R67 ;  /* 0x0000004302008986 */ /* 0x0009e2000c101504 */
        /* <DEDUP_REMOVED lines=11> */
[----:B------:R-:W-:Y:S01]  /*4300*/  @!P4 CALL.REL.NOINC `(.L_x_6780) ;  /* 0x000000100000c944 */ /* 0x000fe20003c00000 */
[----:B------:R-:W-:Y:S05]  /*4310*/  BRA `(.L_x_6808) ;  /* 0xffffc5d000007947 */ /* 0x000fea000383ffff */
.L_x_6780:
[----:B------:R-:W-:Y:S02]  /*4320*/  ISETP.NE.U32.AND P0, PT, RZ, c[0x0][0x328], PT ;  /* 0x0000ca00ff007a0c */ /* 0x000fe40003f05070 */
[----:B------:R-:W-:Y:S02]  /*4330*/  ISETP.NE.U32.AND P2, PT, RZ, c[0x0][0x348], PT ;  /* 0x0000d200ff007a0c */ /* 0x000fe40003f45070 */
[----:B------:R-:W-:Y:S02]  /*4340*/  ISETP.NE.AND.EX P1, PT, RZ, c[0x0][0x32c], PT, P0 ;  /* 0x0000cb00ff007a0c */ /* 0x000fe40003f25300 */
[----:B------:R-:W-:-:S11]  /*4350*/  ISETP.NE.AND.EX P0, PT, RZ, c[0x0][0x34c], PT, P2 ;  /* 0x0000d300ff007a0c */ /* 0x000fd60003f05320 */
[----:B------:R-:W-:Y:S05]  /*4360*/  @!P1 BRA `(.L_x_6809) ;  /* 0x0000014000009947 */ /* 0x000fea0003800000 */
[----:B----4-:R-:W4:Y:S01]  /*4370*/  SHFL.DOWN P1, R3, R36, 0x1, 0x1f ;  /* 0x08201f0024037f89 */ /* 0x010f220000020000 */
[----:B------:R-:W-:Y:S03]  /*4380*/  BSSY B0, `(.L_x_6809) ;  /* 0x0000012000007945 */ /* 0x000fe60003800000 */
[----:B------:R-:W0:Y:S01]  /*4390*/  S2R R6, SR_LANEID ;  /* 0x0000000000067919 */ /* 0x000e220000000000 */
[----:B----4-:R-:W-:Y:S01]  /*43a0*/  @P1 FADD R3, R3, R36 ;  /* 0x0000002403031221 */ /* 0x010fe20000000000 */
[----:B0-----:R-:W-:-:S04]  /*43b0*/  ISETP.NE.AND P2, PT, R6, RZ, PT ;  /* 0x000000ff0600720c */ /* 0x001fc80003f45270 */
[----:B------:R-:W0:Y:S04]  /*43c0*/  SHFL.DOWN P1, R2, R3, 0x2, 0x1f ;  /* 0x08401f0003027f89 */ /* 0x000e280000020000 */
[----:B------:R-:W4:Y:S01]  /*43d0*/  S2R R6, SR_TID.X ;  /* 0x0000000000067919 */ /* 0x000f220000002100 */
        /* <DEDUP_REMOVED lines=11> */
[----:B0-----:R0:W-:Y:S02]  /*4490*/  RED.E.ADD.F32.FTZ.RN.STRONG.GPU [R22.64], R7 ;  /* 0x000000071600798e */ /* 0x0011e4000c10e784 */
.L_x_6810:
[----:B0-----:R-:W-:Y:S05]  /*44a0*/  BSYNC B0 ;  /* 0x0000000000007941 */ /* 0x001fea0003800000 */
.L_x_6809:
[----:B------:R-:W-:Y:S01]  /*44b0*/  BSSY B0, `(.L_x_6811) ;  /* 0x0000018000007945 */ /* 0x000fe20003800000 */
[----:B------:R-:W-:Y:S05]  /*44c0*/  @!P0 BRA `(.L_x_6812) ;  /* 0x0000015000008947 */ /* 0x000fea0003800000 */
[----:B------:R-:W-:Y:S06]  /*44d0*/  BAR.SYNC.DEFER_BLOCKING 0x0 ;  /* 0x0000000000007b1d */ /* 0x000fec0000010000 */
[----:B----4-:R-:W4:Y:S04]  /*44e0*/  SHFL.DOWN P0, R2, R37, 0x1, 0x1f ;  /* 0x08201f0025027f89 */ /* 0x010f280000000000 */
[----:B------:R-:W0:Y:S04]  /*44f0*/  S2R R7, SR_LANEID ;  /* 0x0000000000077919 */ /* 0x000e280000000000 */
[----:B------:R-:W1:Y:S01]  /*4500*/  S2R R15, SR_TID.X ;  /* 0x00000000000f7919 */ /* 0x000e620000002100 */
[----:B----4-:R-:W-:Y:S01]  /*4510*/  @P0 FADD R2, R2, R37 ;  /* 0x0000002502020221 */ /* 0x010fe20000000000 */
        /* <DEDUP_REMOVED lines=13> */
[----:B0-----:R0:W-:Y:S01]  /*45f0*/  RED.E.ADD.F32.FTZ.RN.STRONG.GPU [R20.64], R6 ;  /* 0x000000061400798e */ /* 0x0011e2000c10e784 */
[----:B------:R-:W-:Y:S01]  /*4600*/  HFMA2.MMA R15, -RZ, RZ, 0, 0 ;  /* 0x00000000ff0f7435 */ /* 0x000fe200000001ff */
[----:B------:R-:W-:Y:S05]  /*4610*/  BRA `(.L_x_6813) ;  /* 0x0000001000007947 */ /* 0x000fea0003800000 */
.L_x_6812:
[----:B----4-:R-:W4:Y:S02]  /*4620*/  S2R R15, SR_TID.X ;  /* 0x00000000000f7919 */ /* 0x010f240000002100 */
.L_x_6813:
[----:B0-----:R-:W-:Y:S05]  /*4630*/  BSYNC B0 ;  /* 0x0000000000007941 */ /* 0x001fea0003800000 */
.L_x_6811:
[----:B----4-:R-:W-:-:S13]  /*4640*/  ISETP.GE.AND P0, PT, R15, c[0x0][0x16c], PT ;  /* 0x00005b000f007a0c */ /* 0x010fda0003f06270 */
[----:B------:R-:W-:Y:S05]  /*4650*/  @P0 EXIT ;  /* 0x000000000000094d */ /* 0x000fea0003800000 */
[C---:B------:R-:W-:Y:S02]  /*4660*/  IMAD R5, R31.reuse, c[0x0][0x2a8], RZ ;  /* 0x0000aa001f057a24 */ /* 0x040fe400078e02ff */
[----:B------:R-:W-:Y:S02]  /*4670*/  IMAD R31, R31, c[0x0][0x288], RZ ;  /* 0x0000a2001f1f7a24 */ /* 0x000fe400078e02ff */
[C---:B------:R-:W-:Y:S02]  /*4680*/  IMAD R23, R0.reuse, c[0x0][0x2ac], R5 ;  /* 0x0000ab0000177a24 */ /* 0x040fe400078e0205 */
[C---:B------:R-:W-:Y:S02]  /*4690*/  IMAD R21, R0.reuse, c[0x0][0x28c], R31 ;  /* 0x0000a30000157a24 */ /* 0x040fe400078e021f */
[----:B------:R-:W-:-:S04]  /*46a0*/  IMAD.WIDE.U32 R4, R0, c[0x0][0x288], RZ ;  /* 0x0000a20000047a25 */ /* 0x000fc800078e00ff */
[----:B------:R-:W-:Y:S01]  /*46b0*/  IMAD.WIDE.U32 R2, R0, c[0x0][0x2a8], RZ ;  /* 0x0000aa0000027a25 */ /* 0x000fe200078e00ff */
[----:B------:R-:W-:-:S03]  /*46c0*/  IADD3 R21, R5, R21, RZ ;  /* 0x0000001505157210 */ /* 0x000fc60007ffe0ff */
[----:B------:R-:W-:Y:S02]  /*46d0*/  IMAD.IADD R23, R3, 0x1, R23 ;  /* 0x0000000103177824 */ /* 0x000fe400078e0217 */
.L_x_6814:
[----:B0-----:R-:W0:Y:S01]  /*46e0*/  LDS R17, [R15.X4+0x18f8] ;  /* 0x0018f8000f117984 */ /* 0x001e220000004800 */
[----:B------:R-:W-:Y:S01]  /*46f0*/  SHF.R.S32.HI R0, RZ, 0x1f, R15 ;  /* 0x0000001fff007819 */ /* 0x000fe2000001140f */
[----:B------:R-:W-:Y:S01]  /*4700*/  IMAD.MOV.U32 R8, RZ, RZ, R2 ;  /* 0x000000ffff087224 */ /* 0x000fe200078e0002 */
[----:B------:R-:W-:Y:S01]  /*4710*/  MOV R9, R23 ;  /* 0x0000001700097202 */ /* 0x000fe20000000f00 */
[----:B------:R4:W1:Y:S01]  /*4720*/  LDS R19, [R15.X4+0x1cf8] ;  /* 0x001cf8000f137984 */ /* 0x0008620000004800 */
        /* <DEDUP_REMOVED lines=12> */
[----:B----4-:R-:W-:Y:S02]  /*47f0*/  IADD3 R15, R15, c[0x0][0x0], RZ ;  /* 0x000000000f0f7a10 */ /* 0x010fe40007ffe0ff */
[----:B------:R-:W-:Y:S02]  /*4800*/  LEA.HI.X R9, R6, c[0x0][0x314], R9, 0x2, P0 ;  /* 0x0000c50006097a11 */ /* 0x000fe400000f1409 */
[----:B------:R-:W-:-:S02]  /*4810*/  ISETP.GE.AND P0, PT, R15, c[0x0][0x16c], PT ;  /* 0x00005b000f007a0c */ /* 0x000fc40003f06270 */
[----:B------:R-:W-:-:S04]  /*4820*/  IADD3 R7, R11, R13, RZ ;  /* 0x0000000d0b077210 */ /* 0x000fc80007ffe0ff */
[----:B------:R-:W-:Y:S01]  /*4830*/  LEA.HI.X R13, R10, c[0x0][0x31c], R7, 0x2, P1 ;  /* 0x0000c7000a0d7a11 */ /* 0x000fe200008f1407 */
[----:B0-----:R0:W-:Y:S04]  /*4840*/  RED.E.ADD.F32.FTZ.RN.STRONG.GPU [R8.64], R17 ;  /* 0x000000110800798e */ /* 0x0011e8000c10e784 */
[----:B-1----:R0:W-:Y:S02]  /*4850*/  RED.E.ADD.F32.FTZ.RN.STRONG.GPU [R12.64], R19 ;  /* 0x000000130c00798e */ /* 0x0021e4000c10e784 */
[----:B------:R-:W-:Y:S05]  /*4860*/  @!P0 BRA `(.L_x_6814) ;  /* 0xfffffe7000008947 */ /* 0x000fea000383ffff */
[----:B------:R-:W-:Y:S05]  /*4870*/  EXIT ;  /* 0x000000000000794d */ /* 0x000fea0003800000 */
.L_x_6815:
        /* <DEDUP_REMOVED lines=16> */
.L_x_9104:


//--------------------- .text._Z25selective_scan_bwd_kernelI32Selective_Scan_bwd_kernel_traitsILi32ELi8ELb0ELb0ELb1ELb0ELb1EN3c108BFloat16EfEEv12SSMParamsBwd --------------------------
	.section	.text._Z25selective_scan_bwd_kernelI32Selective_Scan_bwd_kernel_traitsILi32ELi8ELb0ELb0ELb1ELb0ELb1EN3c108BFloat16EfEEv12SSMParamsBwd,"ax",@progbits
	.sectioninfo	@"SHI_REGISTERS=181"
	.align	128
        .global         _Z25selective_scan_bwd_kernelI32Selective_Scan_bwd_kernel_traitsILi32ELi8ELb0ELb0ELb1ELb0ELb1EN3c108BFloat16EfEEv12SSMParamsBwd
        .type           _Z25selective_scan_bwd_kernelI32Selective_Scan_bwd_kernel_traitsILi32ELi8ELb0ELb0ELb1ELb0ELb1EN3c108BFloat16EfEEv12SSMParamsBwd,@function
        .size           _Z25selective_scan_bwd_kernelI32Selective_Scan_bwd_kernel_traitsILi32ELi8ELb0ELb0ELb1ELb0ELb1EN3c108BFloat16EfEEv12SSMParamsBwd,(.L_x_9105 - _Z25selective_scan_bwd_kernelI32Selective_Scan_bwd_kernel_traitsILi32ELi8ELb0ELb0ELb1ELb0ELb1EN3c108BFloat16EfEEv12SSMParamsBwd)
        .other          _Z25selective_scan_bwd_kernelI32Selective_Scan_bwd_kernel_traitsILi32ELi8ELb0ELb0ELb1ELb0ELb1EN3c108BFloat16EfEEv12SSMParamsBwd,@"STO_CUDA_ENTRY STV_DEFAULT"
_Z25selective_scan_bwd_kernelI32Selective_Scan_bwd_kernel_traitsILi32ELi8ELb0ELb0ELb1ELb0ELb1EN3c108BFloat16EfEEv12SSMParamsBwd:
.text._Z25selective_scan_bwd_kernelI32Selective_Scan_bwd_kernel_traitsILi32ELi8ELb0ELb0ELb1ELb0ELb1EN3c108BFloat16EfEEv12SSMParamsBwd:
        /* <DEDUP_REMOVED lines=23> */
[----:B------:R-:W-:Y:S01]  /*0170*/  IMAD.MOV.U32 R12, RZ, RZ, c[0x0][0x174] ;  /* 0x00005d00ff0c7624 */ /* 0x000fe200078e00ff */
[----:B------:R-:W-:Y:S01]  /*0180*/  MOV R39, RZ ;  /* 0x000000ff00277202 */ /* 0x000fe20000000f00 */
[----:B------:R-:W-:Y:S01]  /*0190*/  IMAD R15, R35, c[0x0][0x1d8], RZ ;  /* 0x00007600230f7a24 */ /* 0x000fe200078e02ff */
[----:B0-----:R-:W-:Y:S01]  /*01a0*/  IABS R2, R0 ;  /* 0x0000000000027213 */ /* 0x001fe20000000000 */
[----:B------:R-:W-:Y:S01]  /*01b0*/  IMAD.MOV.U32 R40, RZ, RZ, RZ ;  /* 0x000000ffff287224 */ /* 0x000fe200078e00ff */
[----:B------:R-:W-:Y:S01]  /*01c0*/  ISETP.GE.AND P3, PT, R12, 0x1, PT ;  /* 0x000000010c00780c */ /* 0x000fe20003f66270 */
[----:B-1----:R-:W-:-:S02]  /*01d0*/  IMAD.MOV.U32 R6, RZ, RZ, RZ ;  /* 0x000000ffff067224 */ /* 0x002fc400078e00ff */
[----:B----4-:R-:W-:Y:S02]  /*01e0*/  IMAD R4, R144, c[0x0][0x1d0], RZ ;  /* 0x0000740090047a24 */ /* 0x010fe400078e02ff */
[----:B---3--:R-:W-:-:S04]  /*01f0*/  IMAD.MOV R10, RZ, RZ, -R7 ;  /* 0x000000ffff0a7224 */ /* 0x008fc800078e0a07 */
[----:B------:R-:W-:Y:S01]  /*0200*/  IMAD R3, R10, R11, RZ ;  /* 0x0000000b0a037224 */ /* 0x000fe200078e02ff */
[----:B------:R-:W-:-:S03]  /*0210*/  LOP3.LUT R10, R0, c[0x0][0x178], RZ, 0x3c, !PT ;  /* 0x00005e00000a7a12 */ /* 0x000fc600078e3cff */
[----:B------:R-:W-:Y:S01]  /*0220*/  IMAD.HI.U32 R7, R7, R3, R6 ;  /* 0x0000000307077227 */ /* 0x000fe200078e0006 */
[----:B------:R-:W-:-:S03]  /*0230*/  ISETP.GE.AND P2, PT, R10, RZ, PT ;  /* 0x000000ff0a00720c */ /* 0x000fc60003f46270 */
[----:B------:R-:W-:Y:S02]  /*0240*/  IMAD R6, R144, c[0x0][0x1e0], RZ ;  /* 0x0000780090067a24 */ /* 0x000fe400078e02ff */
[----:B------:R-:W-:-:S04]  /*0250*/  IMAD.HI.U32 R38, R7, R2, RZ ;  /* 0x0000000207267227 */ /* 0x000fc800078e00ff */
[C---:B------:R-:W-:Y:S01]  /*0260*/  IMAD R7, R37.reuse, c[0x0][0x1d4], R4 ;  /* 0x0000750025077a24 */ /* 0x040fe200078e0204 */
[----:B------:R-:W-:Y:S01]  /*0270*/  IADD3 R8, -R38, RZ, RZ ;  /* 0x000000ff26087210 */ /* 0x000fe20007ffe1ff */
[----:B------:R-:W-:-:S04]  /*0280*/  IMAD.WIDE.U32 R4, R37, c[0x0][0x1e0], RZ ;  /* 0x0000780025047a25 */ /* 0x000fc800078e00ff */
[----:B------:R-:W-:Y:S02]  /*0290*/  IMAD R8, R11, R8, R2 ;  /* 0x000000080b087224 */ /* 0x000fe400078e0202 */
[----:B------:R-:W-:-:S03]  /*02a0*/  IMAD.WIDE.U32 R2, R37, c[0x0][0x1d0], RZ ;  /* 0x0000740025027a25 */ /* 0x000fc600078e00ff */
[----:B------:R-:W-:Y:S01]  /*02b0*/  ISETP.GT.U32.AND P1, PT, R11, R8, PT ;  /* 0x000000080b00720c */ /* 0x000fe20003f24070 */
[----:B------:R-:W-:Y:S02]  /*02c0*/  IMAD R9, R37, c[0x0][0x1e4], R6 ;  /* 0x0000790025097a24 */ /* 0x000fe400078e0206 */
[C---:B------:R-:W-:Y:S02]  /*02d0*/  IMAD R10, R144.reuse, c[0x0][0x278], RZ ;  /* 0x00009e00900a7a24 */ /* 0x040fe400078e02ff */
[----:B------:R-:W-:Y:S02]  /*02e0*/  IMAD.IADD R3, R3, 0x1, R7 ;  /* 0x0000000103037824 */ /* 0x000fe400078e0207 */
[----:B------:R-:W-:Y:S02]  /*02f0*/  IMAD.IADD R5, R5, 0x1, R9 ;  /* 0x0000000105057824 */ /* 0x000fe400078e0209 */
[----:B------:R-:W-:Y:S02]  /*0300*/  IMAD R9, R37, c[0x0][0x27c], R10 ;  /* 0x00009f0025097a24 */ /* 0x000fe400078e020a */
[----:B------:R-:W-:-:S02]  /*0310*/  IMAD R10, R144, c[0x0][0x1b0], RZ ;  /* 0x00006c00900a7a24 */ /* 0x000fc400078e02ff */
[-C--:B------:R-:W-:Y:S01]  /*0320*/  @!P1 IADD3 R8, R8, -R11.reuse, RZ ;  /* 0x8000000b08089210 */ /* 0x080fe20007ffe0ff */
[----:B------:R-:W-:Y:S01]  /*0330*/  IMAD.WIDE.U32 R2, R0, c[0x0][0x1d8], R2 ;  /* 0x0000760000027a25 */ /* 0x000fe200078e0002 */
[----:B------:R-:W-:Y:S02]  /*0340*/  @!P1 IADD3 R38, R38, 0x1, RZ ;  /* 0x0000000126269810 */ /* 0x000fe40007ffe0ff */
[----:B------:R-:W-:Y:S01]  /*0350*/  ISETP.GE.U32.AND P0, PT, R8, R11, PT ;  /* 0x0000000b0800720c */ /* 0x000fe20003f06070 */
[C---:B------:R-:W-:Y:S01]  /*0360*/  IMAD.WIDE.U32 R6, R37.reuse, c[0x0][0x278], RZ ;  /* 0x00009e0025067a25 */ /* 0x040fe200078e00ff */
[----:B------:R-:W-:Y:S02]  /*0370*/  LEA R11, R12, 0xffffff00, 0x8 ;  /* 0xffffff000c0b7811 */ /* 0x000fe400078e40ff */
[----:B------:R-:W-:Y:S01]  /*0380*/  ISETP.NE.AND P1, PT, RZ, c[0x0][0x178], PT ;  /* 0x00005e00ff007a0c */ /* 0x000fe20003f25270 */
[----:B------:R-:W-:Y:S01]  /*0390*/  IMAD R17, R37, c[0x0][0x1b4], R10 ;  /* 0x00006d0025117a24 */ /* 0x000fe200078e020a */
[----:B------:R-:W-:Y:S01]  /*03a0*/  SHF.R.S32.HI R13, RZ, 0x1f, R11 ;  /* 0x0000001fff0d7819 */ /* 0x000fe2000001140b */
[----:B------:R-:W-:Y:S01]  /*03b0*/  IMAD R10, R0, c[0x0][0x1dc], R15 ;  /* 0x00007700000a7a24 */ /* 0x000fe200078e020f */
[----:B------:R-:W-:Y:S01]  /*03c0*/  IADD3 R45, P4, R11, R2, RZ ;  /* 0x000000020b2d7210 */ /* 0x000fe20007f9e0ff */
[----:B------:R-:W-:-:S02]  /*03d0*/  IMAD.IADD R7, R7, 0x1, R9 ;  /* 0x0000000107077824 */ /* 0x000fc400078e0209 */
[----:B------:R-:W-:Y:S01]  /*03e0*/  IMAD.WIDE.U32 R8, R37, c[0x0][0x1b0], RZ ;  /* 0x00006c0025087a25 */ /* 0x000fe200078e00ff */
[----:B------:R-:W-:Y:S02]  /*03f0*/  IADD3.X R10, R13, R3, R10, P4, !PT ;  /* 0x000000030d0a7210 */ /* 0x000fe400027fe40a */
[----:B------:R-:W-:Y:S01]  /*0400*/  @P0 IADD3 R38, R38, 0x1, RZ ;  /* 0x0000000126260810 */ /* 0x000fe20007ffe0ff */
[----:B------:R-:W-:Y:S01]  /*0410*/  IMAD R15, R35, c[0x0][0x1e8], RZ ;  /* 0x00007a00230f7a24 */ /* 0x000fe200078e02ff */
[----:B------:R-:W-:Y:S01]  /*0420*/  IADD3 R9, R9, R17, RZ ;  /* 0x0000001109097210 */ /* 0x000fe20007ffe0ff */
[----:B------:R-:W-:-:S04]  /*0430*/  IMAD.WIDE.U32 R2, R0, c[0x0][0x1e8], R4 ;  /* 0x00007a0000027a25 */ /* 0x000fc800078e0004 */
[----:B------:R-:W-:Y:S01]  /*0440*/  IMAD R17, R35, c[0x0][0x280], RZ ;  /* 0x0000a00023117a24 */ /* 0x000fe200078e02ff */
[----:B------:R-:W-:Y:S01]  /*0450*/  IADD3 R44, P0, R11, R2, RZ ;  /* 0x000000020b2c7210 */ /* 0x000fe20007f1e0ff */
[----:B------:R-:W-:-:S04]  /*0460*/  IMAD.WIDE.U32 R4, R0, c[0x0][0x280], R6 ;  /* 0x0000a00000047a25 */ /* 0x000fc800078e0006 */
[C---:B------:R-:W-:Y:S02]  /*0470*/  IMAD R15, R0.reuse, c[0x0][0x1ec], R15 ;  /* 0x00007b00000f7a24 */ /* 0x040fe400078e020f */
[----:B------:R-:W-:Y:S01]  /*0480*/  @!P2 IMAD.MOV R38, RZ, RZ, -R38 ;  /* 0x000000ffff26a224 */ /* 0x000fe200078e0a26 */
[----:B------:R-:W-:Y:S01]  /*0490*/  @!P1 LOP3.LUT R38, RZ, c[0x0][0x178], RZ, 0x33, !PT ;  /* 0x00005e00ff269a12 */ /* 0x000fe200078e33ff */
[----:B------:R-:W-:Y:S01]  /*04a0*/  IMAD R17, R0, c[0x0][0x284], R17 ;  /* 0x0000a10000117a24 */ /* 0x000fe200078e0211 */
[----:B------:R-:W-:Y:S02]  /*04b0*/  IADD3 R49, P2, R11, R4, RZ ;  /* 0x000000040b317210 */ /* 0x000fe40007f5e0ff */
[----:B------:R-:W-:Y:S01]  /*04c0*/  IADD3.X R3, R13, R3, R15, P0, !PT ;  /* 0x000000030d037210 */ /* 0x000fe200007fe40f */
[----:B------:R-:W-:Y:S01]  /*04d0*/  IMAD.WIDE.U32 R8, R38, c[0x0][0x1c8], R8 ;  /* 0x0000720026087a25 */ /* 0x000fe200078e0008 */
[----:B------:R-:W-:Y:S02]  /*04e0*/  LEA R43, P1, R45, c[0x0][0x240], 0x1 ;  /* 0x000090002d2b7a11 */ /* 0x000fe400078208ff */
[----:B------:R-:W-:-:S02]  /*04f0*/  ISETP.NE.U32.AND P0, PT, RZ, c[0x0][0x260], PT ;  /* 0x00009800ff007a0c */ /* 0x000fc40003f05070 */
[----:B------:R-:W-:Y:S02]  /*0500*/  IADD3.X R4, R13, R5, R17, P2, !PT ;  /* 0x000000050d047210 */ /* 0x000fe400017fe411 */
[----:B------:R-:W-:Y:S02]  /*0510*/  LEA R42, P2, R44, c[0x0][0x248], 0x1 ;  /* 0x000092002c2a7a11 */ /* 0x000fe400078408ff */
[----:B------:R-:W-:Y:S01]  /*0520*/  LEA.HI.X R45, R45, c[0x0][0x244], R10, 0x1, P1 ;  /* 0x000091002d2d7a11 */ /* 0x000fe200008f0c0a */
[----:B------:R-:W-:Y:S01]  /*0530*/  IMAD.MOV.U32 R10, RZ, RZ, RZ ;  /* 0x000000ffff0a7224 */ /* 0x000fe200078e00ff */
[----:B------:R-:W-:Y:S02]  /*0540*/  ISETP.NE.AND.EX P0, PT, RZ, c[0x0][0x264], PT, P0 ;  /* 0x00009900ff007a0c */ /* 0x000fe40003f05300 */
[----:B------:R-:W-:Y:S02]  /*0550*/  ISETP.NE.U32.AND P1, PT, RZ, c[0x0][0x328], PT ;  /* 0x0000ca00ff007a0c */ /* 0x000fe40003f25070 */
[----:B------:R-:W-:-:S02]  /*0560*/  SHF.R.S32.HI R146, RZ, 0x1f, R38 ;  /* 0x0000001fff927819 */ /* 0x000fc40000011426 */
[----:B------:R-:W-:Y:S01]  /*0570*/  LEA.HI.X R44, R44, c[0x0][0x24c], R3, 0x1, P2 ;  /* 0x000093002c2c7a11 */ /* 0x000fe200010f0c03 */
[----:B------:R-:W-:Y:S01]  /*0580*/  HFMA2.MMA R3, -RZ, RZ, 0, 0 ;  /* 0x00000000ff037435 */ /* 0x000fe200000001ff */
[----:B------:R-:W-:Y:S01]  /*0590*/  ISETP.NE.U32.AND P2, PT, RZ, c[0x0][0x348], PT ;  /* 0x0000d200ff007a0c */ /* 0x000fe20003f45070 */
[----:B------:R-:W-:Y:S01]  /*05a0*/  IMAD R5, R146, c[0x0][0x1c8], RZ ;  /* 0x0000720092057a24 */ /* 0x000fe200078e02ff */
[----:B------:R-:W-:Y:S02]  /*05b0*/  ISETP.NE.AND.EX P1, PT, RZ, c[0x0][0x32c], PT, P1 ;  /* 0x0000cb00ff007a0c */ /* 0x000fe40003f25310 */
[----:B------:R-:W-:Y:S01]  /*05c0*/  ISETP.NE.AND.EX P2, PT, RZ, c[0x0][0x34c], PT, P2 ;  /* 0x0000d300ff007a0c */ /* 0x000fe20003f45320 */
[----:B------:R-:W-:Y:S01]  /*05d0*/  IMAD R5, R38, c[0x0][0x1cc], R5 ;  /* 0x0000730026057a24 */ /* 0x000fe200078e0205 */
[----:B------:R-:W-:Y:S01]  /*05e0*/  LEA R47, P4, R49, c[0x0][0x308], 0x1 ;  /* 0x0000c200312f7a11 */ /* 0x000fe200078808ff */
[----:B------:R-:W-:Y:S01]  /*05f0*/  @P0 IMAD R2, R37, c[0x0][0x164], R0 ;  /* 0x0000590025020a24 */ /* 0x000fe200078e0200 */
[----:B------:R-:W-:Y:S01]  /*0600*/  IADD3 R11, P5, R11, R8, RZ ;  /* 0x000000080b0b7210 */ /* 0x000fe20007fbe0ff */
[----:B------:R-:W-:Y:S01]  /*0610*/  IMAD.IADD R48, R9, 0x1, R5 ;  /* 0x0000000109307824 */ /* 0x000fe200078e0205 */
[----:B------:R-:W-:Y:S01]  /*0620*/  LEA.HI.X R49, R49, c[0x0][0x30c], R4, 0x1, P4 ;  /* 0x0000c30031317a11 */ /* 0x000fe200020f0c04 */
[----:B------:R-:W-:Y:S01]  /*0630*/  @P0 IMAD R2, R2, c[0x0][0x174], RZ ;  /* 0x00005d0002020a24 */ /* 0x000fe200078e02ff */
[----:B------:R-:W-:Y:S01]  /*0640*/  CS2R R8, SRZ ;  /* 0x0000000000087805 */ /* 0x000fe2000001ff00 */
[----:B------:R-:W-:-:S02]  /*0650*/  LEA R46, P6, R11, c[0x0][0x230], 0x1 ;  /* 0x00008c000b2e7a11 */ /* 0x000fc400078c08ff */
[----:B------:R-:W-:Y:S01]  /*0660*/  @P1 LEA R10, P4, R0, c[0x0][0x328], 0x2 ;  /* 0x0000ca00000a1a11 */ /* 0x000fe200078810ff */
[----:B------:R-:W-:Y:S01]  /*0670*/  @P0 IMAD R2, R2, c[0x0][0x16c], RZ ;  /* 0x00005b0002020a24 */ /* 0x000fe200078e02ff */
[----:B------:R-:W-:Y:S01]  /*0680*/  IADD3.X R48, R13, R48, RZ, P5, !PT ;  /* 0x000000300d307210 */ /* 0x000fe20002ffe4ff */
[----:B------:R-:W-:Y:S01]  /*0690*/  @P0 IMAD.MOV.U32 R13, RZ, RZ, 0x8 ;  /* 0x00000008ff0d0424 */ /* 0x000fe200078e00ff */
[C---:B------:R-:W-:Y:S02]  /*06a0*/  @P2 LEA R8, P5, R0.reuse, c[0x0][0x348], 0x2 ;  /* 0x0000d20000082a11 */ /* 0x040fe400078a10ff */
[--C-:B------:R-:W-:Y:S01]  /*06b0*/  @P1 LEA.HI.X R3, R0, c[0x0][0x32c], R35.reuse, 0x2, P4 ;  /* 0x0000cb0000031a11 */ /* 0x100fe200020f1423 */
[----:B------:R-:W-:Y:S01]  /*06c0*/  @P0 IMAD.WIDE R12, R2, R13, c[0x0][0x260] ;  /* 0x00009800020c0625 */ /* 0x000fe200078e020d */
[----:B------:R-:W-:Y:S01]  /*06d0*/  LEA.HI.X R48, R11, c[0x0][0x234], R48, 0x1, P6 ;  /* 0x00008d000b307a11 */ /* 0x000fe200030f0c30 */
[----:B------:R-:W-:Y:S01]  /*06e0*/  @!P0 CS2R R12, SRZ ;  /* 0x00000000000c8805 */ /* 0x000fe2000001ff00 */
        /* <DEDUP_REMOVED lines=8> */
[C---:B0-----:R-:W-:Y:S02]  /*0770*/  SHF.L.U32 R52, R41.reuse, 0x3, RZ ;  /* 0x0000000329347819 */ /* 0x041fe400000006ff */
[----:B------:R-:W-:Y:S02]  /*0780*/  IADD3 R2, R41, 0x20, RZ ;  /* 0x0000002029027810 */ /* 0x000fe40007ffe0ff */
[----:B------:R-:W-:-:S02]  /*0790*/  LOP3.LUT R6, R52, 0xffffff00, RZ, 0xc0, !PT ;  /* 0xffffff0034067812 */ /* 0x000fc400078ec0ff */
[C---:B------:R-:W-:Y:S02]  /*07a0*/  IADD3 R54, R41.reuse, 0x40, RZ ;  /* 0x0000004029367810 */ /* 0x040fe40007ffe0ff */
[C---:B------:R-:W-:Y:S02]  /*07b0*/  IADD3 R4, R41.reuse, 0x60, RZ ;  /* 0x0000006029047810 */ /* 0x040fe40007ffe0ff */
[C---:B------:R-:W-:Y:S02]  /*07c0*/  IADD3 R56, R41.reuse, 0x80, RZ ;  /* 0x0000008029387810 */ /* 0x040fe40007ffe0ff */
[C---:B------:R-:W-:Y:S02]  /*07d0*/  IADD3 R14, R41.reuse, 0xa0, RZ ;  /* 0x000000a0290e7810 */ /* 0x040fe40007ffe0ff */
[C---:B------:R-:W-:Y:S02]  /*07e0*/  IADD3 R58, R41.reuse, 0xc0, RZ ;  /* 0x000000c0293a7810 */ /* 0x040fe40007ffe0ff */
[----:B------:R-:W-:-:S02]  /*07f0*/  IADD3 R16, R41, 0xe0, RZ ;  /* 0x000000e029107810 */ /* 0x000fc40007ffe0ff */
[----:B------:R-:W-:Y:S02]  /*0800*/  LOP3.LUT R6, R6, 0x1f, R41, 0xf8, !PT ;  /* 0x0000001f06067812 */ /* 0x000fe400078ef829 */
[----:B------:R-:W-:Y:S02]  /*0810*/  LOP3.LUT R148, R41, 0x1f, RZ, 0xc0, !PT ;  /* 0x0000001f29947812 */ /* 0x000fe400078ec0ff */
[----:B------:R-:W-:Y:S02]  /*0820*/  LEA.HI.SX32 R52, R52, R52, 0x1b ;  /* 0x0000003434347211 */ /* 0x000fe400078fdaff */
[-C--:B------:R-:W-:Y:S02]  /*0830*/  LEA.HI.SX32 R53, R2, R41.reuse, 0x1b ;  /* 0x0000002902357211 */ /* 0x080fe400078fdaff */
[-C--:B------:R-:W-:Y:S02]  /*0840*/  LEA.HI.SX32 R54, R54, R41.reuse, 0x1b ;  /* 0x0000002936367211 */ /* 0x080fe400078fdaff */
[----:B------:R-:W-:-:S02]  /*0850*/  LEA.HI.SX32 R55, R4, R41, 0x1b ;  /* 0x0000002904377211 */ /* 0x000fc400078fdaff */
[-C--:B------:R-:W-:Y:S02]  /*0860*/  LEA.HI.SX32 R56, R56, R41.reuse, 0x1b ;  /* 0x0000002938387211 */ /* 0x080fe400078fdaff */
[-C--:B------:R-:W-:Y:S02]  /*0870*/  LEA.HI.SX32 R57, R14, R41.reuse, 0x1b ;  /* 0x000000290e397211 */ /* 0x080fe400078fdaff */
[-C--:B------:R-:W-:Y:S02]  /*0880*/  LEA.HI.SX32 R58, R58, R41.reuse, 0x1b ;  /* 0x000000293a3a7211 */ /* 0x080fe400078fdaff */
[----:B------:R-:W-:Y:S02]  /*0890*/  LEA.HI.SX32 R59, R16, R41, 0x1b ;  /* 0x00000029103b7211 */ /* 0x000fe400078fdaff */
[----:B------:R-:W-:Y:S02]  /*08a0*/  SHF.R.S32.HI R7, RZ, 0x1f, R6 ;  /* 0x0000001fff077819 */ /* 0x000fe40000011406 */
[----:B------:R-:W-:-:S02]  /*08b0*/  LOP3.LUT R60, R6, 0x20, RZ, 0xfc, !PT ;  /* 0x00000020063c7812 */ /* 0x000fc400078efcff */
[C---:B------:R-:W-:Y:S02]  /*08c0*/  LOP3.LUT R61, R6.reuse, 0x40, RZ, 0xfc, !PT ;  /* 0x00000040063d7812 */ /* 0x040fe400078efcff */
[C---:B------:R-:W-:Y:S02]  /*08d0*/  LOP3.LUT R62, R6.reuse, 0x60, RZ, 0xfc, !PT ;  /* 0x00000060063e7812 */ /* 0x040fe400078efcff */
[C---:B------:R-:W-:Y:S02]  /*08e0*/  LOP3.LUT R63, R6.reuse, 0x80, RZ, 0xfc, !PT ;  /* 0x00000080063f7812 */ /* 0x040fe400078efcff */
[C---:B------:R-:W-:Y:S02]  /*08f0*/  LOP3.LUT R64, R6.reuse, 0xa0, RZ, 0xfc, !PT ;  /* 0x000000a006407812 */ /* 0x040fe400078efcff */
[C---:B------:R-:W-:Y:S02]  /*0900*/  LOP3.LUT R65, R6.reuse, 0xc0, RZ, 0xfc, !PT ;  /* 0x000000c006417812 */ /* 0x040fe400078efcff */
[----:B-1----:R-:W-:-:S02]  /*0910*/  LOP3.LUT R66, R6, 0xe0, RZ, 0xfc, !PT ;  /* 0x000000e006427812 */ /* 0x002fc400078efcff */
.L_x_6848:
[----:B------:R-:W-:Y:S01]  /*0920*/  IADD3 R150, -R51, c[0x0][0x174], RZ ;  /* 0x00005d0033967a10 */ /* 0x000fe20007ffe1ff */
[----:B------:R-:W-:Y:S01]  /*0930*/  BAR.SYNC.DEFER_BLOCKING 0x0 ;  /* 0x0000000000007b1d */ /* 0x000fe20000010000 */
[----:B----4-:R-:W-:-:S02]  /*0940*/  LEA R2, P3, R6, R43, 0x1 ;  /* 0x0000002b06027211 */ /* 0x010fc400078608ff */
[----:B------:R-:W-:Y:S02]  /*0950*/  LEA R4, R150, 0xffffff00, 0x8 ;  /* 0xffffff0096047811 */ /* 0x000fe400078e40ff */
[----:B------:R-:W-:Y:S02]  /*0960*/  PRMT R14, RZ, 0x7610, R14 ;  /* 0x00007610ff0e7816 */ /* 0x000fe4000000000e */
[----:B------:R-:W-:Y:S02]  /*0970*/  IADD3 R85, -R4, c[0x0][0x168], RZ ;  /* 0x00005a0004557a10 */ /* 0x000fe40007ffe1ff */
[C---:B------:R-:W-:Y:S02]  /*0980*/  LEA.HI.X R3, R6.reuse, R45, R7, 0x1, P3 ;  /* 0x0000002d06037211 */ /* 0x040fe400018f0c07 */
[-C--:B------:R-:W-:Y:S02]  /*0990*/  ISETP.GE.AND P0, PT, R6, R85.reuse, PT ;  /* 0x000000550600720c */ /* 0x080fe40003f06270 */
[----:B------:R-:W-:-:S02]  /*09a0*/  ISETP.GE.AND P1, PT, R60, R85, PT ;  /* 0x000000553c00720c */ /* 0x000fc40003f26270 */
[----:B------:R-:W-:Y:S02]  /*09b0*/  ISETP.GE.AND P2, PT, R61, R85, PT ;  /* 0x000000553d00720c */ /* 0x000fe40003f46270 */
[----:B------:R-:W-:Y:S02]  /*09c0*/  PRMT R5, RZ, 0x7610, R5 ;  /* 0x00007610ff057816 */ /* 0x000fe40000000005 */
[----:B------:R-:W-:-:S05]  /*09d0*/  PRMT R16, RZ, 0x7610, R16 ;  /* 0x00007610ff107816 */ /* 0x000fca0000000010 */
        /* <DEDUP_REMOVED lines=22> */
[----:B------:R-:W-:Y:S02]  /*0b40*/  SHF.L.U32 R68, R21, 0x1, RZ ;  /* 0x0000000115447819 */ /* 0x000fe400000006ff */
[C---:B0-----:R-:W-:Y:S01]  /*0b50*/  IADD3 R3, R50.reuse, 0x60, RZ ;  /* 0x0000006032037810 */ /* 0x041fe20007ffe0ff */
[----:B------:R-:W-:Y:S01]  /*0b60*/  IMAD.SHL.U32 R69, R23, 0x2, RZ ;  /* 0x0000000217457824 */ /* 0x000fe200078e00ff */
[----:B------:R-:W-:-:S02]  /*0b70*/  LEA.HI.SX32 R67, R50, R50, 0x1b ;  /* 0x0000003232437211 */ /* 0x000fc400078fdaff */
[-C--:B------:R-:W-:Y:S02]  /*0b80*/  LEA.HI.SX32 R3, R3, R50.reuse, 0x1b ;  /* 0x0000003203037211 */ /* 0x080fe400078fdaff */
[C---:B------:R-:W-:Y:S01]  /*0b90*/  IADD3 R21, R50.reuse, 0x80, RZ ;  /* 0x0000008032157810 */ /* 0x040fe20007ffe0ff */
[----:B------:R-:W-:Y:S01]  /*0ba0*/  IMAD.SHL.U32 R67, R67, 0x2, RZ ;  /* 0x0000000243437824 */ /* 0x000fe200078e00ff */
[----:B------:R-:W-:Y:S02]  /*0bb0*/  SHF.L.U32 R70, R3, 0x1, RZ ;  /* 0x0000000103467819 */ /* 0x000fe400000006ff */
[C---:B------:R-:W-:Y:S02]  /*0bc0*/  IADD3 R3, R50.reuse, 0xe0, RZ ;  /* 0x000000e032037810 */ /* 0x040fe40007ffe0ff */
[----:B------:R-:W-:Y:S02]  /*0bd0*/  IADD3 R23, R50, 0xa0, RZ ;  /* 0x000000a032177810 */ /* 0x000fe40007ffe0ff */
[----:B------:R-:W-:-:S02]  /*0be0*/  LEA.HI.SX32 R3, R3, R50, 0x1b ;  /* 0x0000003203037211 */ /* 0x000fc400078fdaff */
[C---:B------:R-:W-:Y:S02]  /*0bf0*/  IADD3 R25, R50.reuse, 0xc0, RZ ;  /* 0x000000c032197810 */ /* 0x040fe40007ffe0ff */
[-C--:B------:R-:W-:Y:S01]  /*0c00*/  LEA.HI.SX32 R21, R21, R50.reuse, 0x1b ;  /* 0x0000003215157211 */ /* 0x080fe200078fdaff */
[----:B------:R-:W-:Y:S01]  /*0c10*/  IMAD.SHL.U32 R74, R3, 0x2, RZ ;  /* 0x00000002034a7824 */ /* 0x000fe200078e00ff */
[-C--:B------:R-:W-:Y:S02]  /*0c20*/  LEA.HI.SX32 R23, R23, R50.reuse, 0x1b ;  /* 0x0000003217177211 */ /* 0x080fe400078fdaff */
[----:B------:R-:W-:Y:S01]  /*0c30*/  LEA.HI.SX32 R25, R25, R50, 0x1b ;  /* 0x0000003219197211 */ /* 0x000fe200078fdaff */
[----:B------:R-:W-:Y:S01]  /*0c40*/  IMAD.SHL.U32 R71, R21, 0x2, RZ ;  /* 0x0000000215477824 */ /* 0x000fe200078e00ff */
[----:B------:R-:W-:Y:S02]  /*0c50*/  SHF.L.U32 R3, R50, 0x3, RZ ;  /* 0x0000000332037819 */ /* 0x000fe400000006ff */
[----:B------:R-:W-:Y:S01]  /*0c60*/  SHF.L.U32 R72, R23, 0x1, RZ ;  /* 0x0000000117487819 */ /* 0x000fe200000006ff */
[----:B------:R-:W-:Y:S01]  /*0c70*/  IMAD.SHL.U32 R73, R25, 0x2, RZ ;  /* 0x0000000219497824 */ /* 0x000fe200078e00ff */
[----:B------:R-:W-:-:S02]  /*0c80*/  LEA.HI.SX32 R76, R3, R3, 0x1b ;  /* 0x00000003034c7211 */ /* 0x000fc400078fdaff */
[----:B------:R-:W-:Y:S02]  /*0c90*/  SHF.L.U32 R75, R6, 0x1, RZ ;  /* 0x00000001064b7819 */ /* 0x000fe400000006ff */
[----:B------:R-:W-:Y:S02]  /*0ca0*/  SHF.L.U32 R76, R76, 0x1, RZ ;  /* 0x000000014c4c7819 */ /* 0x000fe400000006ff */
[C---:B------:R-:W-:Y:S02]  /*0cb0*/  ISETP.GE.AND P6, PT, R6.reuse, R85, PT ;  /* 0x000000550600720c */ /* 0x040fe40003fc6270 */
[----:B------:R-:W-:Y:S02]  /*0cc0*/  SHF.L.U64.HI R77, R6, 0x1, R7 ;  /* 0x00000001064d7819 */ /* 0x000fe40000010207 */
[----:B------:R-:W-:Y:S02]  /*0cd0*/  IADD3 R2, P0, R42, R75, RZ ;  /* 0x0000004b2a027210 */ /* 0x000fe40007f1e0ff */
[----:B------:R-:W-:-:S02]  /*0ce0*/  ISETP.GE.AND P5, PT, R60, R85, PT ;  /* 0x000000553c00720c */ /* 0x000fc40003fa6270 */
[-C--:B------:R-:W-:Y:S01]  /*0cf0*/  ISETP.GE.AND P4, PT, R61, R85.reuse, PT ;  /* 0x000000553d00720c */ /* 0x080fe20003f86270 */
[----:B------:R-:W-:Y:S01]  /*0d00*/  IMAD.X R3, R44, 0x1, R77, P0 ;  /* 0x000000012c037824 */ /* 0x000fe200000e064d */
[-C--:B------:R-:W-:Y:S02]  /*0d10*/  ISETP.GE.AND P3, PT, R62, R85.reuse, PT ;  /* 0x000000553e00720c */ /* 0x080fe40003f66270 */
[-C--:B------:R-:W-:Y:S02]  /*0d20*/  ISETP.GE.AND P2, PT, R63, R85.reuse, PT ;  /* 0x000000553f00720c */ /* 0x080fe40003f46270 */
[-C--:B------:R-:W-:Y:S02]  /*0d30*/  ISETP.GE.AND P1, PT, R64, R85.reuse, PT ;  /* 0x000000554000720c */ /* 0x080fe40003f26270 */
[----:B------:R-:W-:Y:S01]  /*0d40*/  ISETP.GE.AND P0, PT, R65, R85, PT ;  /* 0x000000554100720c */ /* 0x000fe20003f06270 */
[----:B--2---:R0:W-:Y:S04]  /*0d50*/  STS.U16 [R67], R14 ;  /* 0x0000000e43007388 */ /* 0x0041e80000000400 */
[----:B-1-3--:R1:W-:Y:S04]  /*0d60*/  STS.U16 [R68+0x40], R5 ;  /* 0x0000400544007388 */ /* 0x00a3e80000000400 */
[----:B----4-:R2:W-:Y:S01]  /*0d70*/  STS.U16 [R69+0x80], R16 ;  /* 0x0000801045007388 */ /* 0x0105e20000000400 */
[----:B0-----:R-:W-:-:S02]  /*0d80*/  PRMT R14, RZ, 0x7610, R14 ;  /* 0x00007610ff0e7816 */ /* 0x001fc4000000000e */
[----:B-1----:R-:W-:Y:S02]  /*0d90*/  PRMT R5, RZ, 0x7610, R5 ;  /* 0x00007610ff057816 */ /* 0x002fe40000000005 */
[----:B--2---:R-:W-:Y:S01]  /*0da0*/  PRMT R16, RZ, 0x7610, R16 ;  /* 0x00007610ff107816 */ /* 0x004fe20000000010 */
[----:B------:R0:W-:Y:S04]  /*0db0*/  STS.U16 [R70+0xc0], R15 ;  /* 0x0000c00f46007388 */ /* 0x0001e80000000400 */
[----:B------:R1:W-:Y:S04]  /*0dc0*/  STS.U16 [R71+0x100], R18 ;  /* 0x0001001247007388 */ /* 0x0003e80000000400 */
        /* <DEDUP_REMOVED lines=28> */
[C---:B------:R-:W-:Y:S02]  /*0f90*/  LEA R26, P0, R6.reuse, R47, 0x1 ;  /* 0x0000002f061a7211 */ /* 0x040fe400078008ff */
[----:B------:R-:W-:Y:S02]  /*0fa0*/  PRMT R30, RZ, 0x7610, R30 ;  /* 0x00007610ff1e7816 */ /* 0x000fe4000000001e */
[----:B------:R-:W-:Y:S02]  /*0fb0*/  LEA.HI.X R27, R6, R49, R7, 0x1, P0 ;  /* 0x00000031061b7211 */ /* 0x000fe400000f0c07 */
        /* <DEDUP_REMOVED lines=31> */
[----:B------:R1:W2:Y:S01]  /*11b0*/  @!P6 LDG.E.U16 R30, [R26.64] ;  /* 0x000000041a1ee981 */ /* 0x0002a2000c1e1500 */
[----:B------:R-:W-:-:S03]  /*11c0*/  ISETP.GE.AND P6, PT, R66, R85, PT ;  /* 0x000000554200720c */ /* 0x000fc60003fc6270 */
[----:B------:R1:W3:Y:S04]  /*11d0*/  @!P5 LDG.E.U16 R31, [R26.64+0x40] ;  /* 0x000040041a1fd981 */ /* 0x0002e8000c1e1500 */
        /* <DEDUP_REMOVED lines=8> */
[----:B0-----:R-:W-:Y:S01]  /*1260*/  SHF.R.S32.HI R5, RZ, 0x1f, R4 ;  /* 0x0000001fff057819 */ /* 0x001fe20000011404 */
[----:B------:R-:W-:Y:S01]  /*1270*/  IMAD R28, R144, c[0x0][0x200], RZ ;  /* 0x00008000901c7a24 */ /* 0x000fe200078e02ff */
[----:B------:R-:W-:Y:S01]  /*1280*/  IADD3 R86, R51, -c[0x0][0x174], RZ ;  /* 0x80005d0033567a10 */ /* 0x000fe20007ffe0ff */
[----:B------:R-:W-:-:S04]  /*1290*/  IMAD.WIDE.U32 R2, R37, c[0x0][0x1f0], RZ ;  /* 0x00007c0025027a25 */ /* 0x000fc800078e00ff */
[C---:B------:R-:W-:Y:S02]  /*12a0*/  IMAD R87, R37.reuse, c[0x0][0x1f4], R22 ;  /* 0x00007d0025577a24 */ /* 0x040fe400078e0216 */
[C---:B------:R-:W-:Y:S02]  /*12b0*/  IMAD.WIDE.U32 R24, R37.reuse, c[0x0][0x200], RZ ;  /* 0x0000800025187a25 */ /* 0x040fe400078e00ff */
[----:B-1----:R-:W-:Y:S02]  /*12c0*/  @!P0 MOV R27, R5 ;  /* 0x00000005001b8202 */ /* 0x002fe40000000f00 */
[C---:B------:R-:W-:Y:S02]  /*12d0*/  IMAD R93, R37.reuse, c[0x0][0x204], R28 ;  /* 0x00008100255d7a24 */ /* 0x040fe400078e021c */
[--C-:B------:R-:W-:Y:S02]  /*12e0*/  @!P0 IMAD.MOV.U32 R26, RZ, RZ, R4.reuse ;  /* 0x000000ffff1a8224 */ /* 0x100fe400078e0004 */
[----:B------:R-:W-:Y:S01]  /*12f0*/  @!P0 IMAD.WIDE.U32 R22, R37, c[0x0][0x1f0], R4 ;  /* 0x00007c0025168a25 */ /* 0x000fe200078e0004 */
[----:B------:R-:W-:-:S03]  /*1300*/  IADD3 R29, R25, R93, RZ ;  /* 0x0000005d191d7210 */ /* 0x000fc60007ffe0ff */
[----:B------:R-:W-:Y:S02]  /*1310*/  IMAD.IADD R3, R3, 0x1, R87 ;  /* 0x0000000103037824 */ /* 0x000fe400078e0257 */
[----:B------:R-:W-:-:S04]  /*1320*/  @!P0 IMAD.WIDE.U32 R26, R37, c[0x0][0x200], R26 ;  /* 0x00008000251a8a25 */ /* 0x000fc800078e001a */
[----:B------:R-:W-:Y:S01]  /*1330*/  @!P0 IMAD.IADD R23, R87, 0x1, R23 ;  /* 0x0000000157178824 */ /* 0x000fe200078e0217 */
[----:B------:R-:W-:Y:S01]  /*1340*/  @!P0 IADD3 R27, R93, R27, RZ ;  /* 0x0000001b5d1b8210 */ /* 0x000fe20007ffe0ff */
[----:B------:R-:W-:Y:S02]  /*1350*/  IMAD.MOV.U32 R28, RZ, RZ, R24 ;  /* 0x000000ffff1c7224 */ /* 0x000fe400078e0018 */
[----:B------:R-:W-:Y:S02]  /*1360*/  IMAD R87, R35, c[0x0][0x1f8], RZ ;  /* 0x00007e0023577a24 */ /* 0x000fe400078e02ff */
[----:B------:R-:W-:Y:S02]  /*1370*/  IMAD R86, R86, -0x100, RZ ;  /* 0xffffff0056567824 */ /* 0x000fe400078e02ff */
[----:B------:R-:W-:-:S04]  /*1380*/  IMAD.WIDE.U32 R24, R0, c[0x0][0x1f8], R2 ;  /* 0x00007e0000187a25 */ /* 0x000fc800078e0002 */
[C---:B------:R-:W-:Y:S01]  /*1390*/  IMAD R97, R0.reuse, c[0x0][0x1fc], R87 ;  /* 0x00007f0000617a24 */ /* 0x040fe200078e0257 */
[----:B------:R-:W-:Y:S01]  /*13a0*/  SHF.R.S32.HI R87, RZ, 0x1f, R86 ;  /* 0x0000001fff577819 */ /* 0x000fe20000011456 */
[----:B------:R-:W-:Y:S01]  /*13b0*/  @!P0 IMAD.WIDE.U32 R2, R0, c[0x0][0x1f8], R22 ;  /* 0x00007e0000028a25 */ /* 0x000fe200078e0016 */
[----:B------:R-:W-:-:S03]  /*13c0*/  IADD3 R94, P1, R86, R24, RZ ;  /* 0x00000018565e7210 */ /* 0x000fc60007f3e0ff */
[----:B------:R-:W-:Y:S02]  /*13d0*/  IMAD R93, R35, c[0x0][0x208], RZ ;  /* 0x00008200235d7a24 */ /* 0x000fe400078e02ff */
[----:B------:R-:W-:-:S04]  /*13e0*/  IMAD.WIDE.U32 R28, R0, c[0x0][0x208], R28 ;  /* 0x00008200001c7a25 */ /* 0x000fc800078e001c */
[----:B------:R-:W-:Y:S01]  /*13f0*/  @!P0 IMAD.WIDE.U32 R22, R0, c[0x0][0x208], R26 ;  /* 0x0000820000168a25 */ /* 0x000fe200078e001a */
[----:B------:R-:W-:Y:S02]  /*1400*/  IADD3.X R27, R87, R97, R25, P1, !PT ;  /* 0x00000061571b7210 */ /* 0x000fe40000ffe419 */
[----:B------:R-:W-:Y:S01]  /*1410*/  @!P0 IADD3 R96, P1, R6, R2, RZ ;  /* 0x0000000206608210 */ /* 0x000fe20007f3e0ff */
[----:B------:R-:W-:Y:S01]  /*1420*/  IMAD R93, R0, c[0x0][0x20c], R93 ;  /* 0x00008300005d7a24 */ /* 0x000fe200078e025d */
[----:B------:R-:W-:Y:S02]  /*1430*/  IADD3 R28, P2, R86, R28, RZ ;  /* 0x0000001c561c7210 */ /* 0x000fe40007f5e0ff */
[----:B------:R-:W-:Y:S02]  /*1440*/  LEA R25, P4, R6, c[0x0][0x258], 0x1 ;  /* 0x0000960006197a11 */ /* 0x000fe400078808ff */
[----:B------:R-:W-:Y:S02]  /*1450*/  @!P0 IADD3.X R97, R7, R3, R97, P1, !PT ;  /* 0x0000000307618210 */ /* 0x000fe40000ffe461 */
[----:B------:R-:W-:-:S02]  /*1460*/  IADD3.X R29, R87, R93, R29, P2, !PT ;  /* 0x0000005d571d7210 */ /* 0x000fc400017fe41d */
[----:B------:R-:W-:Y:S02]  /*1470*/  LEA.HI.X R3, R6, c[0x0][0x25c], R7, 0x1, P4 ;  /* 0x0000970006037a11 */ /* 0x000fe400020f0c07 */
[----:B------:R-:W-:Y:S02]  /*1480*/  LEA R2, P4, R28, R25, 0x1 ;  /* 0x000000191c027211 */ /* 0x000fe400078808ff */
[----:B------:R-:W-:Y:S02]  /*1490*/  @!P0 IADD3 R92, P3, R6, R22, RZ ;  /* 0x00000016065c8210 */ /* 0x000fe40007f7e0ff */
[----:B------:R-:W-:Y:S02]  /*14a0*/  LEA.HI.X R3, R28, R3, R29, 0x1, P4 ;  /* 0x000000031c037211 */ /* 0x000fe400020f0c1d */
[----:B------:R-:W-:Y:S02]  /*14b0*/  LEA R95, P2, R6, c[0x0][0x268], 0x1 ;  /* 0x00009a00065f7a11 */ /* 0x000fe400078408ff */
[----:B------:R-:W-:-:S02]  /*14c0*/  ISETP.GE.AND P6, PT, R60, R85, PT ;  /* 0x000000553c00720c */ /* 0x000fc40003fc6270 */
[----:B------:R-:W-:Y:S02]  /*14d0*/  @!P0 IADD3.X R93, R7, R23, R93, P3, !PT ;  /* 0x00000017075d8210 */ /* 0x000fe40001ffe45d */
[----:B------:R-:W-:Y:S02]  /*14e0*/  LEA.HI.X R23, R6, c[0x0][0x26c], R7, 0x1, P2 ;  /* 0x00009b0006177a11 */ /* 0x000fe400010f0c07 */
[----:B------:R-:W-:Y:S02]  /*14f0*/  LEA R26, P2, R94, R95, 0x1 ;  /* 0x0000005f5e1a7211 */ /* 0x000fe400078408ff */
[----:B------:R-:W-:Y:S02]  /*1500*/  @!P0 LEA R22, P1, R96, c[0x0][0x268], 0x1 ;  /* 0x00009a0060168a11 */ /* 0x000fe400078208ff */
[----:B------:R-:W-:Y:S02]  /*1510*/  @!P0 LEA R24, P3, R92, c[0x0][0x258], 0x1 ;  /* 0x000096005c188a11 */ /* 0x000fe400078608ff */
[----:B------:R-:W-:-:S02]  /*1520*/  LEA.HI.X R27, R94, R23, R27, 0x1, P2 ;  /* 0x000000175e1b7211 */ /* 0x000fc400010f0c1b */
[----:B------:R-:W-:Y:S02]  /*1530*/  @!P0 LEA.HI.X R23, R96, c[0x0][0x26c], R97, 0x1, P1 ;  /* 0x00009b0060178a11 */ /* 0x000fe400008f0c61 */
[-C--:B------:R-:W-:Y:S02]  /*1540*/  ISETP.GE.AND P1, PT, R61, R85.reuse, PT ;  /* 0x000000553d00720c */ /* 0x080fe40003f26270 */
[----:B------:R-:W-:Y:S02]  /*1550*/  @!P0 LEA.HI.X R25, R92, c[0x0][0x25c], R93, 0x1, P3 ;  /* 0x000097005c198a11 */ /* 0x000fe400018f0c5d */
[-C--:B------:R-:W-:Y:S02]  /*1560*/  ISETP.GE.AND P2, PT, R62, R85.reuse, PT ;  /* 0x000000553e00720c */ /* 0x080fe40003f46270 */
[----:B------:R-:W-:Y:S02]  /*1570*/  ISETP.GE.AND P3, PT, R63, R85, PT ;  /* 0x000000553f00720c */ /* 0x000fe40003f66270 */
[----:B------:R-:W-:-:S02]  /*1580*/  PRMT R92, RZ, 0x7610, R92 ;  /* 0x00007610ff5c7816 */ /* 0x000fc4000000005c */
[-C--:B------:R-:W-:Y:S02]  /*1590*/  ISETP.GE.AND P4, PT, R64, R85.reuse, PT ;  /* 0x000000554000720c */ /* 0x080fe40003f86270 */
[----:B------:R-:W-:Y:S02]  /*15a0*/  ISETP.GE.AND P5, PT, R65, R85, PT ;  /* 0x000000554100720c */ /* 0x000fe40003fa6270 */
        /* <DEDUP_REMOVED lines=22> */
[----:B------:R-:W-:-:S04]  /*1710*/  PRMT R90, RZ, 0x7610, R90 ;  /* 0x00007610ff5a7816 */ /* 0x000fc8000000005a */
[----:B------:R-:W2:Y:S01]  /*1720*/  @!P6 LDG.E.U16 R91, [R26.64+-0x1c0] ;  /* 0xfffe40041a5be981 */ /* 0x000ea2000c1e1500 */
[----:B------:R-:W-:-:S03]  /*1730*/  ISETP.GE.AND P6, PT, R66, R85, PT ;  /* 0x000000554200720c */ /* 0x000fc60003fc6270 */
[----:B------:R0:W3:Y:S04]  /*1740*/  @!P0 LDG.E.U16 R92, [R22.64] ;  /* 0x00000004165c8981 */ /* 0x0000e8000c1e1500 */
[----:B------:R-:W4:Y:S04]  /*1750*/  @!P1 LDG.E.U16 R90, [R26.64+-0x180] ;  /* 0xfffe80041a5a9981 */ /* 0x000f28000c1e1500 */
[----:B------:R-:W4:Y:S01]  /*1760*/  @!P2 LDG.E.U16 R93, [R26.64+-0x140] ;  /* 0xfffec0041a5da981 */ /* 0x000f22000c1e1500 */
[----:B0-----:R-:W-:Y:S02]  /*1770*/  PRMT R23, RZ, 0x7610, R23 ;  /* 0x00007610ff177816 */ /* 0x001fe40000000017 */
[----:B------:R-:W-:Y:S01]  /*1780*/  PRMT R22, RZ, 0x7610, R22 ;  /* 0x00007610ff167816 */ /* 0x000fe20000000016 */
[----:B------:R-:W4:Y:S04]  /*1790*/  @!P3 LDG.E.U16 R94, [R26.64+-0x100] ;  /* 0xffff00041a5eb981 */ /* 0x000f28000c1e1500 */
[----:B------:R-:W4:Y:S04]  /*17a0*/  @!P4 LDG.E.U16 R23, [R26.64+-0xc0] ;  /* 0xffff40041a17c981 */ /* 0x000f28000c1e1500 */
[----:B------:R-:W4:Y:S04]  /*17b0*/  @!P5 LDG.E.U16 R22, [R26.64+-0x80] ;  /* 0xffff80041a16d981 */ /* 0x000f28000c1e1500 */
[----:B------:R-:W4:Y:S01]  /*17c0*/  @!P6 LDG.E.U16 R95, [R26.64+-0x40] ;  /* 0xffffc0041a5fe981 */ /* 0x000f22000c1e1500 */
        /* <DEDUP_REMOVED lines=20> */
[----:B------:R-:W-:Y:S04]  /*1910*/  LDS.U16 R93, [R76+0xa] ;  /* 0x00000a004c5d7984 */ /* 0x000fe80000000400 */
[----:B------:R-:W-:Y:S04]  /*1920*/  LDS.U16 R23, [R76+0xc] ;  /* 0x00000c004c177984 */ /* 0x000fe80000000400 */
[----:B------:R-:W2:Y:S04]  /*1930*/  LDS.U16 R22, [R76+0xe] ;  /* 0x00000e004c167984 */ /* 0x000ea80000000400 */
[----:B------:R-:W-:Y:S01]  /*1940*/  BAR.SYNC.DEFER_BLOCKING 0x0 ;  /* 0x0000000000007b1d */ /* 0x000fe20000010000 */
[----:B0-----:R-:W-:-:S02]  /*1950*/  PRMT R95, RZ, 0x7610, R95 ;  /* 0x00007610ff5f7816 */ /* 0x001fc4000000005f */
[----:B------:R-:W-:-:S03]  /*1960*/  PRMT R94, RZ, 0x7610, R94 ;  /* 0x00007610ff5e7816 */ /* 0x000fc6000000005e */
[----:B------:R0:W4:Y:S01]  /*1970*/  @!P0 LDG.E.U16 R96, [R24.64] ;  /* 0x0000000418608981 */ /* 0x000122000c1e1500 */
[----:B------:R-:W-:-:S03]  /*1980*/  ISETP.GE.AND P0, PT, R60, R85, PT ;  /* 0x000000553c00720c */ /* 0x000fc60003f06270 */
[----:B------:R0:W4:Y:S04]  /*1990*/  @!P1 LDG.E.U16 R94, [R2.64+-0x180] ;  /* 0xfffe8004025e9981 */ /* 0x000128000c1e1500 */
[----:B------:R0:W4:Y:S04]  /*19a0*/  @!P2 LDG.E.U16 R97, [R2.64+-0x140] ;  /* 0xfffec0040261a981 */ /* 0x000128000c1e1500 */
[----:B------:R0:W4:Y:S04]  /*19b0*/  @!P3 LDG.E.U16 R98, [R2.64+-0x100] ;  /* 0xffff00040262b981 */ /* 0x000128000c1e1500 */
[----:B------:R0:W4:Y:S04]  /*19c0*/  @!P0 LDG.E.U16 R95, [R2.64+-0x1c0] ;  /* 0xfffe4004025f8981 */ /* 0x000128000c1e1500 */
[----:B------:R0:W4:Y:S04]  /*19d0*/  @!P4 LDG.E.U16 R99, [R2.64+-0xc0] ;  /* 0xffff40040263c981 */ /* 0x000128000c1e1500 */
[----:B------:R0:W4:Y:S04]  /*19e0*/  @!P5 LDG.E.U16 R100, [R2.64+-0x80] ;  /* 0xffff80040264d981 */ /* 0x000128000c1e1500 */
[----:B------:R2:W4:Y:S01]  /*19f0*/  @!P6 LDG.E.U16 R101, [R2.64+-0x40] ;  /* 0xffffc0040265e981 */ /* 0x000522000c1e1500 */
[----:B-1----:R-:W-:-:S05]  /*1a00*/  PRMT R102, RZ, 0x5410, R26 ;  /* 0x00005410ff667816 */ /* 0x002fca000000001a */
[----:B0-----:R-:W-:-:S04]  /*1a10*/  FMUL.FTZ R24, R102, -1.4426950216293334961 ;  /* 0xbfb8aa3b66187820 */ /* 0x001fc80000410000 */
[----:B------:R-:W0:Y:S01]  /*1a20*/  MUFU.EX2 R26, R24 ;  /* 0x00000018001a7308 */ /* 0x000e220000000800 */
[----:B--2---:R-:W-:-:S05]  /*1a30*/  PRMT R103, RZ, 0x5410, R27 ;  /* 0x00005410ff677816 */ /* 0x004fca000000001b */
[----:B------:R-:W-:-:S04]  /*1a40*/  FMUL.FTZ R25, R103, -1.4426950216293334961 ;  /* 0xbfb8aa3b67197820 */ /* 0x000fc80000410000 */
[----:B------:R1:W2:Y:S01]  /*1a50*/  MUFU.EX2 R27, R25 ;  /* 0x00000019001b7308 */ /* 0x0002a20000000800 */
[----:B---3--:R-:W-:Y:S02]  /*1a60*/  PRMT R105, RZ, 0x5410, R90 ;  /* 0x00005410ff697816 */ /* 0x008fe4000000005a */
[----:B-1----:R-:W-:Y:S01]  /*1a70*/  PRMT R25, RZ, 0x5410, R91 ;  /* 0x00005410ff197816 */ /* 0x002fe2000000005b */
[----:B0-----:R-:W-:-:S04]  /*1a80*/  FADD.FTZ R26, R26, 1 ;  /* 0x3f8000001a1a7421 */ /* 0x001fc80000010000 */
[----:B------:R-:W-:Y:S01]  /*1a90*/  FMUL.FTZ R91, R25, -1.4426950216293334961 ;  /* 0xbfb8aa3b195b7820 */ /* 0x000fe20000410000 */
[----:B------:R-:W-:Y:S01]  /*1aa0*/  PRMT R118, RZ, 0x5410, R22 ;  /* 0x00005410ff767816 */ /* 0x000fe20000000016 */
[----:B------:R-:W-:Y:S02]  /*1ab0*/  FMUL.FTZ R2, R105, -1.4426950216293334961 ;  /* 0xbfb8aa3b69027820 */ /* 0x000fe40000410000 */
[----:B------:R-:W-:Y:S01]  /*1ac0*/  MUFU.EX2 R104, R91 ;  /* 0x0000005b00687308 */ /* 0x000fe20000000800 */
[----:B--2---:R-:W-:-:S07]  /*1ad0*/  FADD.FTZ R90, R27, 1 ;  /* 0x3f8000001b5a7421 */ /* 0x004fce0000010000 */
[----:B------:R-:W0:Y:S08]  /*1ae0*/  MUFU.RCP R91, R26 ;  /* 0x0000001a005b7308 */ /* 0x000e300000001000 */
[----:B------:R-:W1:Y:S01]  /*1af0*/  MUFU.EX2 R106, R2 ;  /* 0x00000002006a7308 */ /* 0x000e620000000800 */
[----:B0-----:R-:W-:Y:S02]  /*1b00*/  FADD.FTZ R27, -R91, 1 ;  /* 0x3f8000005b1b7421 */ /* 0x001fe40000010100 */
[----:B-1----:R-:W-:-:S05]  /*1b10*/  FADD.FTZ R106, R106, 1 ;  /* 0x3f8000006a6a7421 */ /* 0x002fca0000010000 */
[----:B------:R-:W0:Y:S01]  /*1b20*/  MUFU.RCP R108, R106 ;  /* 0x0000006a006c7308 */ /* 0x000e220000001000 */
[----:B------:R-:W-:Y:S01]  /*1b30*/  PRMT R31, RZ, 0x5410, R31 ;  /* 0x00005410ff1f7816 */ /* 0x000fe2000000001f */
[----:B------:R-:W-:Y:S01]  /*1b40*/  FADD.FTZ R104, R104, 1 ;  /* 0x3f80000068687421 */ /* 0x000fe20000010000 */
[----:B------:R-:W-:Y:S02]  /*1b50*/  PRMT R32, RZ, 0x5410, R32 ;  /* 0x00005410ff207816 */ /* 0x000fe40000000020 */
[----:B------:R-:W-:-:S03]  /*1b60*/  PRMT R33, RZ, 0x5410, R33 ;  /* 0x00005410ff217816 */ /* 0x000fc60000000021 */
[----:B------:R-:W-:Y:S01]  /*1b70*/  MUFU.RCP R104, R104 ;  /* 0x0000006800687308 */ /* 0x000fe20000001000 */
[----:B0-----:R-:W-:-:S04]  /*1b80*/  FADD.FTZ R112, -R108, 1 ;  /* 0x3f8000006c707421 */ /* 0x001fc80000010100 */
[----:B------:R-:W-:Y:S01]  /*1b90*/  FFMA.FTZ R112, R105, R112, 1 ;  /* 0x3f80000069707423 */ /* 0x000fe20000010070 */
[----:B------:R-:W-:Y:S02]  /*1ba0*/  PRMT R30, RZ, 0x5410, R30 ;  /* 0x00005410ff1e7816 */ /* 0x000fe4000000001e */
[----:B------:R-:W-:Y:S01]  /*1bb0*/  ISETP.NE.AND P6, PT, R41, RZ, PT ;  /* 0x000000ff2900720c */ /* 0x000fe20003fc5270 */
[----:B----4-:R-:W-:Y:S04]  /*1bc0*/  STS.U16 [R67], R96 ;  /* 0x0000006043007388 */ /* 0x010fe80000000400 */
        /* <DEDUP_REMOVED lines=8> */
[----:B------:R-:W2:Y:S01]  /*1c50*/  LDS.U16 R24, [R76] ;  /* 0x000000004c187984 */ /* 0x000ea20000000400 */
[----:B0-----:R-:W-:Y:S02]  /*1c60*/  PRMT R99, RZ, 0x5410, R93 ;  /* 0x00005410ff637816 */ /* 0x001fe4000000005d */
[----:B------:R-:W-:Y:S01]  /*1c70*/  PRMT R95, RZ, 0x5410, R92 ;  /* 0x00005410ff5f7816 */ /* 0x000fe2000000005c */
[----:B------:R-:W-:Y:S01]  /*1c80*/  FMUL.FTZ R97, R118, -1.4426950216293334961 ;  /* 0xbfb8aa3b76617820 */ /* 0x000fe20000410000 */
[----:B------:R-:W-:Y:S01]  /*1c90*/  LDS.U16 R2, [R76+0x2] ;  /* 0x000002004c027984 */ /* 0x000fe20000000400 */
[----:B------:R-:W-:Y:S02]  /*1ca0*/  FMUL.FTZ R92, R99, -1.4426950216293334961 ;  /* 0xbfb8aa3b635c7820 */ /* 0x000fe40000410000 */
[----:B------:R-:W-:Y:S01]  /*1cb0*/  FMUL.FTZ R3, R95, -1.4426950216293334961 ;  /* 0xbfb8aa3b5f037820 */ /* 0x000fe20000410000 */
[----:B-1----:R-:W-:Y:S01]  /*1cc0*/  PRMT R101, RZ, 0x5410, R23 ;  /* 0x00005410ff657816 */ /* 0x002fe20000000017 */
[----:B------:R-:W-:Y:S01]  /*1cd0*/  MUFU.EX2 R94, R92 ;  /* 0x0000005c005e7308 */ /* 0x000fe20000000800 */
[----:B------:R-:W-:Y:S07]  /*1ce0*/  LDS.U16 R22, [R76+0x6] ;  /* 0x000006004c167984 */ /* 0x000fee0000000400 */
[----:B------:R0:W-:Y:S01]  /*1cf0*/  MUFU.EX2 R93, R3 ;  /* 0x00000003005d7308 */ /* 0x0001e20000000800 */
[----:B------:R-:W-:-:S07]  /*1d00*/  FMUL.FTZ R23, R101, -1.4426950216293334961 ;  /* 0xbfb8aa3b65177820 */ /* 0x000fce0000410000 */
[----:B------:R-:W1:Y:S01]  /*1d10*/  MUFU.RCP R92, R90 ;  /* 0x0000005a005c7308 */ /* 0x000e620000001000 */
[----:B0-----:R-:W0:Y:S07]  /*1d20*/  LDS.U16 R3, [R76+0x4] ;  /* 0x000004004c037984 */ /* 0x001e2e0000000400 */
[----:B------:R3:W-:Y:S01]  /*1d30*/  MUFU.EX2 R109, R97 ;  /* 0x00000061006d7308 */ /* 0x0007e20000000800 */
[----:B--2---:R-:W-:Y:S02]  /*1d40*/  PRMT R24, RZ, 0x5410, R24 ;  /* 0x00005410ff187816 */ /* 0x004fe40000000018 */
[----:B---3--:R-:W-:Y:S01]  /*1d50*/  PRMT R97, RZ, 0x5410, R28 ;  /* 0x00005410ff617816 */ /* 0x008fe2000000001c */
[----:B------:R-:W-:-:S04]  /*1d60*/  FFMA.FTZ R28, R102, R27, 1 ;  /* 0x3f800000661c7423 */ /* 0x000fc8000001001b */
[----:B------:R-:W-:Y:S01]  /*1d70*/  FMUL.FTZ R26, R97, R24 ;  /* 0x00000018611a7220 */ /* 0x000fe20000410000 */
[----:B------:R2:W3:Y:S03]  /*1d80*/  MUFU.EX2 R96, R23 ;  /* 0x0000001700607308 */ /* 0x0004e60000000800 */
[----:B------:R-:W-:Y:S02]  /*1d90*/  FMUL.FTZ R27, R91, R26 ;  /* 0x0000001a5b1b7220 */ /* 0x000fe40000410000 */
[----:B------:R-:W4:Y:S02]  /*1da0*/  LDS.U16 R26, [R76+0xa] ;  /* 0x00000a004c1a7984 */ /* 0x000f240000000400 */
[----:B------:R-:W-:Y:S02]  /*1db0*/  FMUL.FTZ R90, R27, R28 ;  /* 0x0000001c1b5a7220 */ /* 0x000fe40000410000 */
[----:B--2---:R-:W2:Y:S01]  /*1dc0*/  LDS.U16 R23, [R76+0x8] ;  /* 0x000008004c177984 */ /* 0x004ea20000000400 */
[----:B-1----:R-:W-:-:S02]  /*1dd0*/  FADD.FTZ R28, -R92, 1 ;  /* 0x3f8000005c1c7421 */ /* 0x002fc40000010100 */
[----:B------:R-:W-:Y:S01]  /*1de0*/  FADD.FTZ R100, R94, 1 ;  /* 0x3f8000005e647421 */ /* 0x000fe20000010000 */
[----:B------:R-:W1:Y:S01]  /*1df0*/  LDS.U16 R27, [R76+0xc] ;  /* 0x00000c004c1b7984 */ /* 0x000e620000000400 */
[----:B------:R-:W-:-:S03]  /*1e00*/  FFMA.FTZ R94, R103, R28, 1 ;  /* 0x3f800000675e7423 */ /* 0x000fc6000001001c */
[----:B------:R-:W1:Y:S01]  /*1e10*/  LDS.U16 R28, [R76+0xe] ;  /* 0x00000e004c1c7984 */ /* 0x000e620000000400 */
[----:B------:R3:W-:Y:S01]  /*1e20*/  MUFU.RCP R116, R100 ;  /* 0x0000006400747308 */ /* 0x0007e20000001000 */
[----:B------:R-:W-:Y:S01]  /*1e30*/  PRMT R98, RZ, 0x5410, R29 ;  /* 0x00005410ff627816 */ /* 0x000fe2000000001d */
[----:B------:R-:W-:Y:S01]  /*1e40*/  FADD.FTZ R93, R93, 1 ;  /* 0x3f8000005d5d7421 */ /* 0x000fe20000010000 */
[----:B0-----:R-:W-:Y:S02]  /*1e50*/  PRMT R106, RZ, 0x5410, R3 ;  /* 0x00005410ff6a7816 */ /* 0x001fe40000000003 */
[----:B---3--:R-:W-:-:S03]  /*1e60*/  PRMT R100, RZ, 0x5410, R2 ;  /* 0x00005410ff647816 */ /* 0x008fc60000000002 */
[----:B------:R0:W3:Y:S01]  /*1e70*/  MUFU.RCP R114, R93 ;  /* 0x0000005d00727308 */ /* 0x0000e20000001000 */
[----:B------:R-:W-:Y:S01]  /*1e80*/  PRMT R110, RZ, 0x5410, R22 ;  /* 0x00005410ff6e7816 */ /* 0x000fe20000000016 */
[----:B------:R-:W-:Y:S02]  /*1e90*/  FMUL.FTZ R3, R98, R100 ;  /* 0x0000006462037220 */ /* 0x000fe40000410000 */
[----:B------:R-:W-:Y:S02]  /*1ea0*/  FADD.FTZ R107, R96, 1 ;  /* 0x3f800000606b7421 */ /* 0x000fe40000010000 */
[----:B------:R-:W-:Y:S02]  /*1eb0*/  FMUL.FTZ R3, R92, R3 ;  /* 0x000000035c037220 */ /* 0x000fe40000410000 */
[----:B------:R-:W-:Y:S02]  /*1ec0*/  FADD.FTZ R109, R109, 1 ;  /* 0x3f8000006d6d7421 */ /* 0x000fe40000010000 */
[----:B0-----:R-:W-:-:S02]  /*1ed0*/  FMUL.FTZ R93, R31, R110 ;  /* 0x0000006e1f5d7220 */ /* 0x001fc40000410000 */
[----:B------:R-:W-:Y:S01]  /*1ee0*/  FMUL.FTZ R3, R3, R94 ;  /* 0x0000005e03037220 */ /* 0x000fe20000410000 */
[----:B------:R-:W-:Y:S01]  /*1ef0*/  MUFU.RCP R119, R109 ;  /* 0x0000006d00777308 */ /* 0x000fe20000001000 */
[----:B------:R-:W-:Y:S01]  /*1f00*/  FMUL.FTZ R93, R108, R93 ;  /* 0x0000005d6c5d7220 */ /* 0x000fe20000410000 */
[----:B----4-:R-:W-:Y:S02]  /*1f10*/  PRMT R115, RZ, 0x5410, R26 ;  /* 0x00005410ff737816 */ /* 0x010fe4000000001a */
[----:B--2---:R-:W-:-:S04]  /*1f20*/  PRMT R113, RZ, 0x5410, R23 ;  /* 0x00005410ff717816 */ /* 0x004fc80000000017 */
[----:B------:R0:W2:Y:S01]  /*1f30*/  MUFU.RCP R94, R107 ;  /* 0x0000006b005e7308 */ /* 0x0000a20000001000 */
[----:B------:R-:W-:Y:S02]  /*1f40*/  FMUL.FTZ R112, R93, R112 ;  /* 0x000000705d707220 */ /* 0x000fe40000410000 */
[----:B---3--:R-:W-:Y:S02]  /*1f50*/  FADD.FTZ R2, -R114, 1 ;  /* 0x3f80000072027421 */ /* 0x008fe40000010100 */
[----:B------:R-:W-:Y:S02]  /*1f60*/  FMUL.FTZ R23, R32, R113 ;  /* 0x0000007120177220 */ /* 0x000fe40000410000 */
[----:B------:R-:W-:Y:S02]  /*1f70*/  FADD.FTZ R22, -R116, 1 ;  /* 0x3f80000074167421 */ /* 0x000fe40000010100 */
[----:B------:R-:W-:Y:S01]  /*1f80*/  FMUL.FTZ R93, R33, R115 ;  /* 0x00000073215d7220 */ /* 0x000fe20000410000 */
[----:B0-----:R-:W-:Y:S01]  /*1f90*/  PRMT R107, RZ, 0x5410, R88 ;  /* 0x00005410ff6b7816 */ /* 0x001fe20000000058 */
[----:B------:R-:W-:Y:S01]  /*1fa0*/  FFMA.FTZ R2, R95, R2, 1 ;  /* 0x3f8000005f027423 */ /* 0x000fe20000010002 */
[----:B-1----:R-:W-:Y:S01]  /*1fb0*/  PRMT R117, RZ, 0x5410, R27 ;  /* 0x00005410ff757816 */ /* 0x002fe2000000001b */
[----:B------:R-:W-:Y:S01]  /*1fc0*/  FMUL.FTZ R23, R114, R23 ;  /* 0x0000001772177220 */ /* 0x000fe20000410000 */
[----:B------:R-:W-:Y:S01]  /*1fd0*/  PRMT R109, RZ, 0x5410, R89 ;  /* 0x00005410ff6d7816 */ /* 0x000fe20000000059 */
[----:B------:R-:W-:Y:S01]  /*1fe0*/  FFMA.FTZ R22, R99, R22, 1 ;  /* 0x3f80000063167423 */ /* 0x000fe20000010016 */
[----:B------:R-:W-:Y:S01]  /*1ff0*/  PRMT R120, RZ, 0x5410, R28 ;  /* 0x00005410ff787816 */ /* 0x000fe2000000001c */
[----:B------:R-:W-:Y:S01]  /*2000*/  FMUL.FTZ R93, R116, R93 ;  /* 0x0000005d745d7220 */ /* 0x000fe20000410000 */
[----:B------:R-:W-:Y:S01]  /*2010*/  BAR.SYNC.DEFER_BLOCKING 0x0 ;  /* 0x0000000000007b1d */ /* 0x000fe20000010000 */
[----:B------:R-:W-:-:S02]  /*2020*/  FMUL.FTZ R2, R23, R2 ;  /* 0x0000000217027220 */ /* 0x000fc40000410000 */
[----:B------:R-:W-:Y:S02]  /*2030*/  FMUL.FTZ R93, R93, R22 ;  /* 0x000000165d5d7220 */ /* 0x000fe40000410000 */
[----:B------:R-:W-:Y:S02]  /*2040*/  FADD.FTZ R96, -R104, 1 ;  /* 0x3f80000068607421 */ /* 0x000fe40000010100 */
[----:B------:R-:W-:Y:S02]  /*2050*/  FMUL.FTZ R29, R30, R106 ;  /* 0x0000006a1e1d7220 */ /* 0x000fe40000410000 */
[----:B--2---:R-:W-:Y:S02]  /*2060*/  FADD.FTZ R26, -R94, 1 ;  /* 0x3f8000005e1a7421 */ /* 0x004fe40000010100 */
[----:B------:R-:W-:Y:S02]  /*2070*/  FMUL.FTZ R23, R107, R117 ;  /* 0x000000756b177220 */ /* 0x000fe40000410000 */
[----:B------:R-:W-:-:S02]  /*2080*/  FADD.FTZ R27, -R119, 1 ;  /* 0x3f800000771b7421 */ /* 0x000fc40000010100 */
[----:B------:R-:W-:Y:S02]  /*2090*/  FMUL.FTZ R22, R109, R120 ;  /* 0x000000786d167220 */ /* 0x000fe40000410000 */
[----:B------:R-:W-:Y:S02]  /*20a0*/  FFMA.FTZ R96, R25, R96, 1 ;  /* 0x3f80000019607423 */ /* 0x000fe40000010060 */
[----:B------:R-:W-:Y:S02]  /*20b0*/  FMUL.FTZ R29, R104, R29 ;  /* 0x0000001d681d7220 */ /* 0x000fe40000410000 */
[----:B------:R-:W-:Y:S02]  /*20c0*/  FFMA.FTZ R26, R101, R26, 1 ;  /* 0x3f800000651a7423 */ /* 0x000fe4000001001a */
[----:B------:R-:W-:Y:S02]  /*20d0*/  FMUL.FTZ R23, R94, R23 ;  /* 0x000000175e177220 */ /* 0x000fe40000410000 */
[----:B------:R-:W-:-:S02]  /*20e0*/  FFMA.FTZ R27, R118, R27, 1 ;  /* 0x3f800000761b7423 */ /* 0x000fc4000001001b */
        /* <DEDUP_REMOVED lines=8> */
[----:B------:R-:W-:Y:S02]  /*2170*/  PRMT R26, R3, 0x7632, R26 ;  /* 0x00007632031a7816 */ /* 0x000fe4000000001a */
[----:B------:R-:W-:Y:S02]  /*2180*/  PRMT R23, R29, 0x7632, R23 ;  /* 0x000076321d177816 */ /* 0x000fe40000000017 */
[----:B------:R-:W-:Y:S02]  /*2190*/  PRMT R27, R2, 0x7632, R27 ;  /* 0x00007632021b7816 */ /* 0x000fe4000000001b */
[----:B------:R-:W-:Y:S01]  /*21a0*/  PRMT R28, R22, 0x7632, R28 ;  /* 0x00007632161c7816 */ /* 0x000fe2000000001c */
[----:B------:R-:W-:Y:S04]  /*21b0*/  STS.U16 [R76], R3 ;  /* 0x000000034c007388 */ /* 0x000fe80000000400 */
        /* <DEDUP_REMOVED lines=19> */
[----:B0-----:R-:W-:Y:S01]  /*22f0*/  IMAD R22, R144, c[0x0][0x2e8], RZ ;  /* 0x0000ba0090167a24 */ /* 0x001fe200078e02ff */
[----:B------:R-:W-:-:S03]  /*2300*/  P2R R2, PR, RZ, 0x40 ;  /* 0x00000040ff027803 */ /* 0x000fc60000000000 */
[----:B------:R-:W-:-:S04]  /*2310*/  IMAD.WIDE.U32 R2, R37, c[0x0][0x2e8], RZ ;  /* 0x0000ba0025027a25 */ /* 0x000fc800078e00ff */
[----:B------:R-:W-:Y:S01]  /*2320*/  IMAD R29, R37, c[0x0][0x2ec], R22 ;  /* 0x0000bb00251d7a24 */ /* 0x000fe200078e0216 */
[----:B------:R-:W-:-:S04]  /*2330*/  LEA R22, P0, R6, c[0x0][0x338], 0x1 ;  /* 0x0000ce0006167a11 */ /* 0x000fc800078008ff */
[----:B------:R-:W-:Y:S02]  /*2340*/  IADD3 R3, R3, R29, RZ ;  /* 0x0000001d03037210 */ /* 0x000fe40007ffe0ff */
[----:B------:R-:W-:Y:S01]  /*2350*/  LEA.HI.X R27, R6, c[0x0][0x33c], R7, 0x1, P0 ;  /* 0x0000cf00061b7a11 */ /* 0x000fe200000f0c07 */
[----:B------:R-:W-:Y:S02]  /*2360*/  IMAD R23, R35, c[0x0][0x2f0], RZ ;  /* 0x0000bc0023177a24 */ /* 0x000fe400078e02ff */
[----:B------:R-:W-:-:S04]  /*2370*/  IMAD.WIDE.U32 R2, R0, c[0x0][0x2f0], R2 ;  /* 0x0000bc0000027a25 */ /* 0x000fc800078e0002 */
[----:B------:R-:W-:Y:S01]  /*2380*/  IMAD R26, R0, c[0x0][0x2f4], R23 ;  /* 0x0000bd00001a7a24 */ /* 0x000fe200078e0217 */
[----:B------:R-:W-:Y:S02]  /*2390*/  IADD3 R23, P1, R86, R2, RZ ;  /* 0x0000000256177210 */ /* 0x000fe40007f3e0ff */
[C---:B------:R-:W-:Y:S01]  /*23a0*/  IADD3 R2, P2, R6.reuse, R4, RZ ;  /* 0x0000000406027210 */ /* 0x040fe20007f5e0ff */
[----:B------:R-:W-:Y:S01]  /*23b0*/  BSSY B0, `(.L_x_6817) ;  /* 0x0000013000007945 */ /* 0x000fe20003800000 */
[----:B------:R-:W-:Y:S02]  /*23c0*/  IADD3.X R26, R87, R26, R3, P1, !PT ;  /* 0x0000001a571a7210 */ /* 0x000fe40000ffe403 */
[----:B-1----:R-:W-:Y:S02]  /*23d0*/  ISETP.GE.AND P0, PT, R6, R133, PT ;  /* 0x000000850600720c */ /* 0x002fe40003f06270 */
[----:B------:R-:W-:Y:S01]  /*23e0*/  LEA R22, P3, R23, R22, 0x1 ;  /* 0x0000001617167211 */ /* 0x000fe200078608ff */
[----:B------:R-:W-:Y:S01]  /*23f0*/  FMUL.FTZ R102, R102, R91 ;  /* 0x0000005b66667220 */ /* 0x000fe20000410000 */
[----:B------:R-:W-:Y:S01]  /*2400*/  ISETP.GE.AND P1, PT, R61, R133, PT ;  /* 0x000000853d00720c */ /* 0x000fe20003f26270 */
[----:B------:R-:W-:Y:S01]  /*2410*/  FMUL.FTZ R111, R103, R92 ;  /* 0x0000005c676f7220 */ /* 0x000fe20000410000 */
[----:B------:R-:W-:Y:S01]  /*2420*/  LEA.HI.X R23, R23, R27, R26, 0x1, P3 ;  /* 0x0000001b17177211 */ /* 0x000fe200018f0c1a */
        /* <DEDUP_REMOVED lines=11> */
.L_x_6818:
[----:B------:R-:W-:Y:S05]  /*24e0*/  BSYNC B0 ;  /* 0x0000000000007941 */ /* 0x000fea0003800000 */
.L_x_6817:
[----:B------:R-:W-:Y:S01]  /*24f0*/  @!P1 STG.E.U16 [R22.64+-0x180], R121 ;  /* 0xfffe807916009986 */ /* 0x000fe2000c101504 */
[-C--:B------:R-:W-:Y:S01]  /*2500*/  ISETP.GE.AND P0, PT, R62, R133.reuse, PT ;  /* 0x000000853e00720c */ /* 0x080fe20003f06270 */
[----:B------:R-:W-:Y:S01]  /*2510*/  FMUL.FTZ R27, R95, R114 ;  /* 0x000000725f1b7220 */ /* 0x000fe20000410000 */
        /* <DEDUP_REMOVED lines=8> */
[----:B------:R-:W-:Y:S01]  /*25a0*/  ISETP.GE.AND P2, PT, R60, R133, PT ;  /* 0x000000853c00720c */ /* 0x000fe20003f46270 */
[----:B------:R-:W-:Y:S01]  /*25b0*/  FMUL.FTZ R118, R118, R119 ;  /* 0x0000007776767220 */ /* 0x000fe20000410000 */
[----:B------:R-:W-:Y:S01]  /*25c0*/  PRMT R21, RZ, 0x5410, R21 ;  /* 0x00005410ff157816 */ /* 0x000fe20000000015 */
[----:B------:R-:W-:Y:S01]  /*25d0*/  @!P0 STG.E.U16 [R22.64+-0x140], R123 ;  /* 0xfffec07b16008986 */ /* 0x000fe2000c101504 */
[----:B------:R-:W-:Y:S01]  /*25e0*/  ISETP.NE.U32.AND P0, PT, RZ, c[0x0][0x270], PT ;  /* 0x00009c00ff007a0c */ /* 0x000fe20003f05070 */
[----:B------:R-:W-:Y:S01]  /*25f0*/  FMUL.FTZ R96, R97, R102 ;  /* 0x0000006661607220 */ /* 0x000fe20000410000 */
[----:B0-----:R-:W-:Y:S01]  /*2600*/  PRMT R89, RZ, 0x5410, R20 ;  /* 0x00005410ff597816 */ /* 0x001fe20000000014 */
[----:B------:R-:W-:Y:S01]  /*2610*/  @!P4 STG.E.U16 [R22.64+-0x100], R125 ;  /* 0xffff007d1600c986 */ /* 0x000fe2000c101504 */
[----:B------:R-:W-:Y:S01]  /*2620*/  ISETP.NE.AND.EX P0, PT, RZ, c[0x0][0x274], PT, P0 ;  /* 0x00009d00ff007a0c */ /* 0x000fe20003f05300 */
        /* <DEDUP_REMOVED lines=10> */
[----:B------:R-:W-:Y:S01]  /*26d0*/  @!P3 STG.E.U16 [R22.64+-0x40], R131 ;  /* 0xffffc0831600b986 */ /* 0x000fe2000c101504 */
[----:B------:R-:W-:-:S02]  /*26e0*/  FADD.FTZ R91, R91, R36 ;  /* 0x000000245b5b7221 */ /* 0x000fc40000010000 */
[--C-:B------:R-:W-:Y:S01]  /*26f0*/  FADD.FTZ R92, R17, R36.reuse ;  /* 0x00000024115c7221 */ /* 0x100fe20000010000 */
[----:B------:R0:W-:Y:S01]  /*2700*/  @!P2 STG.E.U16 [R22.64+-0x1c0], R93 ;  /* 0xfffe405d1600a986 */ /* 0x0001e2000c101504 */
[--C-:B------:R-:W-:Y:S02]  /*2710*/  FADD.FTZ R94, R15, R36.reuse ;  /* 0x000000240f5e7221 */ /* 0x100fe40000010000 */
[----:B------:R-:W-:Y:S02]  /*2720*/  FADD.FTZ R95, R95, R36 ;  /* 0x000000245f5f7221 */ /* 0x000fe40000010000 */
[----:B------:R-:W-:Y:S02]  /*2730*/  FMUL.FTZ R97, R98, R111 ;  /* 0x0000006f62617220 */ /* 0x000fe40000410000 */
[----:B------:R-:W-:Y:S02]  /*2740*/  FMUL.FTZ R99, R30, R25 ;  /* 0x000000191e637220 */ /* 0x000fe40000410000 */
[----:B------:R-:W-:-:S02]  /*2750*/  FMUL.FTZ R101, R31, R108 ;  /* 0x0000006c1f657220 */ /* 0x000fc40000410000 */
[----:B------:R-:W-:Y:S01]  /*2760*/  FMUL.FTZ R103, R32, R27 ;  /* 0x0000001b20677220 */ /* 0x000fe20000410000 */
[----:B0-----:R-:W-:Y:S01]  /*2770*/  PRMT R93, RZ, 0x5410, R16 ;  /* 0x00005410ff5d7816 */ /* 0x001fe20000000010 */
[----:B------:R-:W-:Y:S02]  /*2780*/  FMUL.FTZ R105, R33, R116 ;  /* 0x0000007421697220 */ /* 0x000fe40000410000 */
[----:B------:R-:W-:Y:S02]  /*2790*/  FMUL.FTZ R107, R107, R26 ;  /* 0x0000001a6b6b7220 */ /* 0x000fe40000410000 */
[----:B------:R-:W-:Y:S02]  /*27a0*/  FADD.FTZ R93, R93, R36 ;  /* 0x000000245d5d7221 */ /* 0x000fe40000010000 */
        /* <DEDUP_REMOVED lines=16> */
[----:B------:R-:W-:Y:S01]  /*28b0*/  IMAD R115, R35, c[0x0][0x218], RZ ;  /* 0x0000860023737a24 */ /* 0x000fe200078e02ff */
[----:B------:R-:W-:-:S02]  /*28c0*/  PRMT R16, R25, 0x7632, R16 ;  /* 0x0000763219107816 */ /* 0x000fc40000000010 */
[----:B------:R-:W-:Y:S01]  /*28d0*/  F2FP.BF16.PACK_AB R15, R15, R26 ;  /* 0x0000001a0f0f723e */ /* 0x000fe200000010ff */
[----:B------:R-:W-:Y:S01]  /*28e0*/  IMAD R115, R0, c[0x0][0x21c], R115 ;  /* 0x0000870000737a24 */ /* 0x000fe200078e0273 */
[C---:B------:R-:W-:Y:S02]  /*28f0*/  PRMT R17, R27.reuse, 0x7610, R17 ;  /* 0x000076101b117816 */ /* 0x040fe40000000011 */
[----:B------:R-:W-:Y:S01]  /*2900*/  PRMT R18, R27, 0x7632, R18 ;  /* 0x000076321b127816 */ /* 0x000fe20000000012 */
[----:B------:R-:W-:Y:S01]  /*2910*/  STS.U16 [R76], R24 ;  /* 0x000000184c007388 */ /* 0x000fe20000000400 */
[----:B------:R-:W-:-:S03]  /*2920*/  PRMT R19, R15, 0x7632, R19 ;  /* 0x000076320f137816 */ /* 0x000fc60000000013 */
[----:B------:R-:W-:Y:S04]  /*2930*/  STS.U16 [R76+0x2], R14 ;  /* 0x0000020e4c007388 */ /* 0x000fe80000000400 */
[----:B------:R-:W-:Y:S04]  /*2940*/  STS.U16 [R76+0x4], R25 ;  /* 0x000004194c007388 */ /* 0x000fe80000000400 */
[----:B------:R0:W-:Y:S04]  /*2950*/  STS.U16 [R76+0x6], R16 ;  /* 0x000006104c007388 */ /* 0x0001e80000000400 */
[----:B------:R1:W-:Y:S04]  /*2960*/  STS.U16 [R76+0x8], R17 ;  /* 0x000008114c007388 */ /* 0x0003e80000000400 */
[----:B------:R-:W-:Y:S01]  /*2970*/  STS.U16 [R76+0xa], R18 ;  /* 0x00000a124c007388 */ /* 0x000fe20000000400 */
[----:B0-----:R-:W-:-:S03]  /*2980*/  IMAD R16, R144, c[0x0][0x210], RZ ;  /* 0x0000840090107a24 */ /* 0x001fc600078e02ff */
[----:B------:R0:W-:Y:S01]  /*2990*/  STS.U16 [R76+0xc], R15 ;  /* 0x00000c0f4c007388 */ /* 0x0001e20000000400 */
[----:B-1----:R-:W-:-:S03]  /*29a0*/  IMAD R17, R37, c[0x0][0x214], R16 ;  /* 0x0000850025117a24 */ /* 0x002fc600078e0210 */
[----:B------:R1:W-:Y:S01]  /*29b0*/  STS.U16 [R76+0xe], R19 ;  /* 0x00000e134c007388 */ /* 0x0003e20000000400 */
[----:B------:R-:W-:-:S06]  /*29c0*/  NOP ;  /* 0x0000000000007918 */ /* 0x000fcc0000000000 */
[----:B------:R-:W-:Y:S01]  /*29d0*/  LDS.U16 R21, [R67] ;  /* 0x0000000043157984 */ /* 0x000fe20000000400 */
[----:B0-----:R-:W-:Y:S01]  /*29e0*/  IMAD.WIDE.U32 R14, R37, c[0x0][0x210], RZ ;  /* 0x00008400250e7a25 */ /* 0x001fe200078e00ff */
[C---:B-1----:R-:W-:Y:S02]  /*29f0*/  LEA R19, P0, R6.reuse, c[0x0][0x270], 0x1 ;  /* 0x00009c0006137a11 */ /* 0x042fe400078008ff */
        /* <DEDUP_REMOVED lines=31> */
.L_x_6821:
[----:B------:R-:W-:Y:S05]  /*2bf0*/  BSYNC B0 ;  /* 0x0000000000007941 */ /* 0x000fea0003800000 */
.L_x_6820:
[----:B------:R1:W-:Y:S01]  /*2c00*/  @!P2 STG.E.U16 [R18.64+-0x180], R25 ;  /* 0xfffe80191200a986 */ /* 0x0003e2000c101504 */
[-C--:B------:R-:W-:Y:S02]  /*2c10*/  ISETP.GE.AND P1, PT, R62, R113.reuse, PT ;  /* 0x000000713e00720c */ /* 0x080fe40003f26270 */
[-C--:B------:R-:W-:Y:S02]  /*2c20*/  ISETP.GE.AND P0, PT, R63, R113.reuse, PT ;  /* 0x000000713f00720c */ /* 0x080fe40003f06270 */
[-C--:B------:R-:W-:Y:S02]  /*2c30*/  ISETP.GE.AND P3, PT, R64, R113.reuse, PT ;  /* 0x000000714000720c */ /* 0x080fe40003f66270 */
[-C--:B------:R-:W-:Y:S02]  /*2c40*/  ISETP.GE.AND P4, PT, R65, R113.reuse, PT ;  /* 0x000000714100720c */ /* 0x080fe40003f86270 */
[-C--:B------:R-:W-:Y:S02]  /*2c50*/  ISETP.GE.AND P2, PT, R60, R113.reuse, PT ;  /* 0x000000713c00720c */ /* 0x080fe40003f46270 */
[----:B------:R-:W-:-:S03]  /*2c60*/  ISETP.GE.AND P5, PT, R66, R113, PT ;  /* 0x000000714200720c */ /* 0x000fc60003fa6270 */
[----:B------:R1:W-:Y:S04]  /*2c70*/  @!P1 STG.E.U16 [R18.64+-0x140], R27 ;  /* 0xfffec01b12009986 */ /* 0x0003e8000c101504 */
[----:B------:R1:W-:Y:S04]  /*2c80*/  @!P0 STG.E.U16 [R18.64+-0x100], R29 ;  /* 0xffff001d12008986 */ /* 0x0003e8000c101504 */
[----:B------:R1:W-:Y:S04]  /*2c90*/  @!P3 STG.E.U16 [R18.64+-0xc0], R31 ;  /* 0xffff401f1200b986 */ /* 0x0003e8000c101504 */
[----:B------:R1:W-:Y:S04]  /*2ca0*/  @!P4 STG.E.U16 [R18.64+-0x80], R33 ;  /* 0xffff80211200c986 */ /* 0x0003e8000c101504 */
[----:B------:R1:W-:Y:S04]  /*2cb0*/  @!P2 STG.E.U16 [R18.64+-0x1c0], R23 ;  /* 0xfffe40171200a986 */ /* 0x0003e8000c101504 */
[----:B------:R1:W-:Y:S02]  /*2cc0*/  @!P5 STG.E.U16 [R18.64+-0x40], R111 ;  /* 0xffffc06f1200d986 */ /* 0x0003e4000c101504 */
.L_x_6819:
[----:B------:R-:W-:Y:S01]  /*2cd0*/  PRMT R14, RZ, 0x5410, R152 ;  /* 0x00005410ff0e7816 */ /* 0x000fe20000000098 */
[----:B0-----:R-:W-:Y:S01]  /*2ce0*/  IMAD.MOV.U32 R16, RZ, RZ, c[0x0][0x16c] ;  /* 0x00005b00ff107624 */ /* 0x001fe200078e00ff */
[----:B------:R-:W-:Y:S01]  /*2cf0*/  PRMT R15, RZ, 0x5410, R78 ;  /* 0x00005410ff0f7816 */ /* 0x000fe2000000004e */
[----:B------:R-:W-:Y:S01]  /*2d00*/  BAR.SYNC.DEFER_BLOCKING 0x0 ;  /* 0x0000000000007b1d */ /* 0x000fe20000010000 */
[----:B------:R-:W-:Y:S01]  /*2d10*/  HFMA2.MMA R117, -RZ, RZ, 0, 0 ;  /* 0x00000000ff757435 */ /* 0x000fe200000001ff */
        /* <DEDUP_REMOVED lines=25> */
[----:B-1----:R-:W-:Y:S02]  /*2eb0*/  IMAD.MOV.U32 R111, RZ, RZ, RZ ;  /* 0x000000ffff6f7224 */ /* 0x002fe400078e00ff */
[----:B------:R-:W-:Y:S02]  /*2ec0*/  FFMA.FTZ R14, R107, R15, R14 ;  /* 0x0000000f6b0e7223 */ /* 0x000fe4000001000e */
[----:B------:R-:W-:-:S02]  /*2ed0*/  IMAD.MOV.U32 R113, RZ, RZ, RZ ;  /* 0x000000ffff717224 */ /* 0x000fc400078e00ff */
[----:B------:R-:W-:Y:S02]  /*2ee0*/  FFMA.FTZ R39, R109, R39, R14 ;  /* 0x000000276d277223 */ /* 0x000fe4000001000e */
[----:B------:R-:W-:Y:S01]  /*2ef0*/  IMAD.MOV.U32 R115, RZ, RZ, RZ ;  /* 0x000000ffff737224 */ /* 0x000fe200078e00ff */
[----:B------:R-:W-:Y:S05]  /*2f00*/  @!P0 BRA `(.L_x_6822) ;  /* 0x0000213000008947 */ /* 0x000fea0003800000 */
[----:B------:R-:W-:Y:S01]  /*2f10*/  MOV R14, R41 ;  /* 0x00000029000e7202 */ /* 0x000fe20000000f00 */
[----:B------:R-:W-:Y:S01]  /*2f20*/  IMAD R16, R144, c[0x0][0x2b8], RZ ;  /* 0x0000ae0090107a24 */ /* 0x000fe200078e02ff */
[----:B------:R-:W-:Y:S01]  /*2f30*/  IADD3 R114, R150, -0x1, RZ ;  /* 0xffffffff96727810 */ /* 0x000fe20007ffe0ff */
[----:B------:R-:W-:Y:S01]  /*2f40*/  IMAD.MOV.U32 R15, RZ, RZ, RZ ;  /* 0x000000ffff0f7224 */ /* 0x000fe200078e00ff */
[----:B------:R-:W-:Y:S01]  /*2f50*/  MOV R127, RZ ;  /* 0x000000ff007f7202 */ /* 0x000fe20000000f00 */
[C---:B------:R-:W-:Y:S01]  /*2f60*/  IMAD R17, R37.reuse, c[0x0][0x2bc], R16 ;  /* 0x0000af0025117a24 */ /* 0x040fe200078e0210 */
[----:B------:R-:W-:Y:S01]  /*2f70*/  LEA.HI R16, R114, R114, RZ, 0x1 ;  /* 0x0000007272107211 */ /* 0x000fe200078f08ff */
[----:B------:R-:W-:Y:S01]  /*2f80*/  IMAD.WIDE.U32 R14, R37, c[0x0][0x2b8], R14 ;  /* 0x0000ae00250e7a25 */ /* 0x000fe200078e000e */
[----:B------:R-:W-:-:S03]  /*2f90*/  CS2R R116, SRZ ;  /* 0x0000000000747805 */ /* 0x000fc6000001ff00 */
[----:B------:R-:W-:Y:S01]  /*2fa0*/  IMAD R19, R146, c[0x0][0x2c0], RZ ;  /* 0x0000b00092137a24 */ /* 0x000fe200078e02ff */
[----:B------:R-:W-:Y:S01]  /*2fb0*/  IADD3 R15, R15, R17, RZ ;  /* 0x000000110f0f7210 */ /* 0x000fe20007ffe0ff */
[----:B------:R-:W-:Y:S01]  /*2fc0*/  IMAD.MOV.U32 R129, RZ, RZ, RZ ;  /* 0x000000ffff817224 */ /* 0x000fe200078e00ff */
[----:B------:R-:W-:Y:S01]  /*2fd0*/  LOP3.LUT R17, R16, 0xfffffe, RZ, 0xc0, !PT ;  /* 0x00fffffe10117812 */ /* 0x000fe200078ec0ff */
[C---:B------:R-:W-:Y:S02]  /*2fe0*/  IMAD R19, R38.reuse, c[0x0][0x2c4], R19 ;  /* 0x0000b10026137a24 */ /* 0x040fe400078e0213 */
[----:B------:R-:W-:Y:S01]  /*2ff0*/  IMAD.WIDE.U32 R28, R38, c[0x0][0x2c0], R14 ;  /* 0x0000b000261c7a25 */ /* 0x000fe200078e000e */
[----:B------:R-:W-:-:S03]  /*3000*/  IADD3 R114, R114, -R17, RZ ;  /* 0x8000001172727210 */ /* 0x000fc60007ffe0ff */
[----:B------:R-:W-:Y:S01]  /*3010*/  IMAD.IADD R19, R29, 0x1, R19 ;  /* 0x000000011d137824 */ /* 0x000fe200078e0213 */
[----:B------:R-:W-:-:S04]  /*3020*/  LEA R14, P0, R28, c[0x0][0x320], 0x2 ;  /* 0x0000c8001c0e7a11 */ /* 0x000fc800078010ff */
[----:B------:R-:W-:Y:S02]  /*3030*/  LEA.HI.X R15, R28, c[0x0][0x324], R19, 0x2, P0 ;  /* 0x0000c9001c0f7a11 */ /* 0x000fe400000f1413 */
[----:B------:R-:W-:Y:S02]  /*3040*/  IADD3 R28, P1, R4, R28, RZ ;  /* 0x0000001c041c7210 */ /* 0x000fe40007f3e0ff */
[----:B------:R-:W-:Y:S01]  /*3050*/  ISETP.GT.AND P0, PT, R150, 0x1, PT ;  /* 0x000000019600780c */ /* 0x000fe20003f04270 */
[----:B------:R-:W-:-:S03]  /*3060*/  IMAD.WIDE R14, R86, 0x4, R14 ;  /* 0x00000004560e7825 */ /* 0x000fc600078e020e */
[----:B------:R-:W-:Y:S01]  /*3070*/  ISETP.EQ.AND P0, PT, R148, RZ, P0 ;  /* 0x000000ff9400720c */ /* 0x000fe20000702270 */
[----:B------:R-:W-:Y:S01]  /*3080*/  IMAD.X R29, R5, 0x1, R19, P1 ;  /* 0x00000001051d7824 */ /* 0x000fe200008e0613 */
[C---:B------:R-:W-:Y:S02]  /*3090*/  IADD3 R26, P5, R14.reuse, -0x380, RZ ;  /* 0xfffffc800e1a7810 */ /* 0x040fe40007fbe0ff */
[C---:B------:R-:W-:Y:S02]  /*30a0*/  IADD3 R24, P1, R14.reuse, -0x300, RZ ;  /* 0xfffffd000e187810 */ /* 0x040fe40007f3e0ff */
[----:B------:R-:W-:Y:S02]  /*30b0*/  IADD3.X R27, R15, -0x1, RZ, P5, !PT ;  /* 0xffffffff0f1b7810 */ /* 0x000fe40002ffe4ff */
[C---:B------:R-:W-:Y:S02]  /*30c0*/  IADD3 R22, P2, R14.reuse, -0x280, RZ ;  /* 0xfffffd800e167810 */ /* 0x040fe40007f5e0ff */
[----:B------:R-:W-:-:S02]  /*30d0*/  IADD3 R20, P3, R14, -0x200, RZ ;  /* 0xfffffe000e147810 */ /* 0x000fc40007f7e0ff */
[C---:B------:R-:W-:Y:S02]  /*30e0*/  IADD3 R18, P4, R14.reuse, -0x180, RZ ;  /* 0xfffffe800e127810 */ /* 0x040fe40007f9e0ff */
[C---:B------:R-:W-:Y:S02]  /*30f0*/  IADD3 R16, P5, R14.reuse, -0x100, RZ ;  /* 0xffffff000e107810 */ /* 0x040fe40007fbe0ff */
[C---:B------:R-:W-:Y:S02]  /*3100*/  IADD3.X R25, R15.reuse, -0x1, RZ, P1, !PT ;  /* 0xffffffff0f197810 */ /* 0x040fe40000ffe4ff */
[----:B------:R-:W-:Y:S02]  /*3110*/  IADD3 R14, P1, R14, -0x80, RZ ;  /* 0xffffff800e0e7810 */ /* 0x000fe40007f3e0ff */
[C---:B------:R-:W-:Y:S02]  /*3120*/  IADD3.X R23, R15.reuse, -0x1, RZ, P2, !PT ;  /* 0xffffffff0f177810 */ /* 0x040fe400017fe4ff */
[----:B------:R-:W-:-:S02]  /*3130*/  IADD3.X R21, R15, -0x1, RZ, P3, !PT ;  /* 0xffffffff0f157810 */ /* 0x000fc40001ffe4ff */
[C---:B------:R-:W-:Y:S02]  /*3140*/  IADD3.X R19, R15.reuse, -0x1, RZ, P4, !PT ;  /* 0xffffffff0f137810 */ /* 0x040fe400027fe4ff */
[C---:B------:R-:W-:Y:S02]  /*3150*/  IADD3.X R17, R15.reuse, -0x1, RZ, P5, !PT ;  /* 0xffffffff0f117810 */ /* 0x040fe40002ffe4ff */
[----:B------:R-:W-:Y:S02]  /*3160*/  IADD3.X R15, R15, -0x1, RZ, P1, !PT ;  /* 0xffffffff0f0f7810 */ /* 0x000fe40000ffe4ff */
.L_x_6843:
        /* <DEDUP_REMOVED lines=9> */
[----:B------:R-:W-:Y:S01]  /*3200*/  IMAD R120, R32, c[0x0][0x1c0], RZ ;  /* 0x0000700020787a24 */ /* 0x000fe200078e02ff */
[----:B------:R-:W-:Y:S01]  /*3210*/  IADD3 R31, R31, R33, RZ ;  /* 0x000000211f1f7210 */ /* 0x000fe20007ffe0ff */
[----:B------:R-:W-:Y:S01]  /*3220*/  IMAD R33, R127, c[0x0][0x18c], R118 ;  /* 0x000063007f217a24 */ /* 0x000fe200078e0276 */
[----:B------:R-:W-:Y:S01]  /*3230*/  ISETP.GE.AND P4, PT, R61, R85, PT ;  /* 0x000000553d00720c */ /* 0x000fe20003f86270 */
[----:B------:R-:W-:-:S04]  /*3240*/  IMAD.WIDE.U32 R134, R127, c[0x0][0x1c0], R6 ;  /* 0x000070007f867a25 */ /* 0x000fc800078e0006 */
[----:B------:R-:W-:Y:S01]  /*3250*/  IMAD.WIDE.U32 R130, R127, c[0x0][0x188], R30 ;  /* 0x000062007f827a25 */ /* 0x000fe200078e001e */
[----:B------:R-:W-:-:S03]  /*3260*/  LEA R30, P3, R134, R46, 0x1 ;  /* 0x0000002e861e7211 */ /* 0x000fc600078608ff */
[--C-:B------:R-:W-:Y:S01]  /*3270*/  IMAD R133, R127, c[0x0][0x1c4], R120.reuse ;  /* 0x000071007f857a24 */ /* 0x100fe200078e0278 */
[----:B------:R-:W-:Y:S02]  /*3280*/  IADD3 R33, R131, R33, RZ ;  /* 0x0000002183217210 */ /* 0x000fe40007ffe0ff */
[C---:B------:R-:W-:Y:S01]  /*3290*/  LEA R132, P1, R130.reuse, c[0x0][0x220], 0x2 ;  /* 0x0000880082847a11 */ /* 0x040fe200078210ff */
[----:B------:R-:W-:Y:S01]  /*32a0*/  IMAD.IADD R31, R135, 0x1, R133 ;  /* 0x00000001871f7824 */ /* 0x000fe200078e0285 */
[----:B------:R-:W-:Y:S02]  /*32b0*/  PRMT R120, RZ, 0x7610, R120 ;  /* 0x00007610ff787816 */ /* 0x000fe40000000078 */
[----:B------:R-:W-:Y:S02]  /*32c0*/  LEA.HI.X R133, R130, c[0x0][0x224], R33, 0x2, P1 ;  /* 0x0000890082857a11 */ /* 0x000fe400008f1421 */
[----:B------:R-:W-:Y:S02]  /*32d0*/  LEA.HI.X R31, R134, R48, R31, 0x1, P3 ;  /* 0x00000030861f7211 */ /* 0x000fe400018f0c1f */
[----:B------:R-:W-:Y:S01]  /*32e0*/  PRMT R135, RZ, 0x7610, R135 ;  /* 0x00007610ff877816 */ /* 0x000fe20000000087 */
[----:B0-2---:R0:W2:Y:S01]  /*32f0*/  LDG.E R118, [R132.64] ;  /* 0x0000000484767981 */ /* 0x0050a2000c1e1900 */
[----:B------:R-:W-:-:S02]  /*3300*/  ISETP.GE.AND P1, PT, R62, R85, PT ;  /* 0x000000553e00720c */ /* 0x000fc40003f26270 */
[-C--:B------:R-:W-:Y:S01]  /*3310*/  ISETP.GE.AND P3, PT, R63, R85.reuse, PT ;  /* 0x000000553f00720c */ /* 0x080fe20003f66270 */
[----:B-1-3--:R1:W3:Y:S01]  /*3320*/  @!P2 LDG.E.U16 R120, [R30.64] ;  /* 0x000000041e78a981 */ /* 0x00a2e2000c1e1500 */
        /* <DEDUP_REMOVED lines=16> */
[----:B------:R-:W-:Y:S01]  /*3430*/  IMAD.WIDE.U32 R130, R0, c[0x0][0x198], RZ ;  /* 0x0000660000827a25 */ /* 0x000fe200078e00ff */
[----:B------:R-:W-:-:S03]  /*3440*/  ISETP.NE.AND P2, PT, R41, RZ, PT ;  /* 0x000000ff2900720c */ /* 0x000fc60003f45270 */
[----:B------:R-:W-:Y:S02]  /*3450*/  IMAD R33, R0, c[0x0][0x19c], R33 ;  /* 0x0000670000217a24 */ /* 0x000fe400078e0221 */
[----:B------:R-:W-:Y:S02]  /*3460*/  IMAD R128, R32, c[0x0][0x1a0], RZ ;  /* 0x0000680020807a24 */ /* 0x000fe400078e02ff */
[----:B------:R-:W-:Y:S02]  /*3470*/  IMAD.IADD R131, R131, 0x1, R33 ;  /* 0x0000000183837824 */ /* 0x000fe400078e0221 */
[C---:B------:R-:W-:Y:S02]  /*3480*/  IMAD R33, R127.reuse, c[0x0][0x1a4], R128 ;  /* 0x000069007f217a24 */ /* 0x040fe400078e0280 */
[----:B------:R-:W-:-:S04]  /*3490*/  IMAD.WIDE.U32 R130, R127, c[0x0][0x1a0], R130 ;  /* 0x000068007f827a25 */ /* 0x000fc800078e0082 */
[----:B-1----:R-:W-:Y:S01]  /*34a0*/  IMAD R30, R114, 0x100, R127 ;  /* 0x00000100721e7824 */ /* 0x002fe200078e027f */
[----:B------:R-:W-:Y:S02]  /*34b0*/  IADD3 R33, R131, R33, RZ ;  /* 0x0000002183217210 */ /* 0x000fe40007ffe0ff */
[C---:B0-----:R-:W-:Y:S02]  /*34c0*/  LEA R132, P1, R130.reuse, c[0x0][0x228], 0x2 ;  /* 0x00008a0082847a11 */ /* 0x041fe400078210ff */
[----:B------:R-:W-:Y:S02]  /*34d0*/  @P2 IADD3 R30, R41, 0x200, RZ ;  /* 0x00000200291e2810 */ /* 0x000fe40007ffe0ff */
[----:B------:R-:W-:Y:S02]  /*34e0*/  LEA.HI.X R133, R130, c[0x0][0x22c], R33, 0x2, P1 ;  /* 0x00008b0082857a11 */ /* 0x000fe400008f1421 */
[----:B------:R-:W-:-:S03]  /*34f0*/  @P0 IADD3 R128, R150, -0x2, RZ ;  /* 0xfffffffe96800810 */ /* 0x000fc60007ffe0ff */
[----:B------:R0:W5:Y:S02]  /*3500*/  LDG.E R33, [R132.64] ;  /* 0x0000000484217981 */ /* 0x000164000c1e1900 */
[----:B------:R-:W-:Y:S01]  /*3510*/  @P0 IMAD R31, R128, c[0x0][0x16c], R127 ;  /* 0x00005b00801f0a24 */ /* 0x000fe200078e027f */
[----:B------:R-:W-:Y:S01]  /*3520*/  HFMA2.MMA R161, -RZ, RZ, 0, 0 ;  /* 0x00000000ffa17435 */ /* 0x000fe200000001ff */
[----:B------:R-:W-:Y:S02]  /*3530*/  ISETP.NE.AND P3, PT, R41, 0x1f, PT ;  /* 0x0000001f2900780c */ /* 0x000fe40003f65270 */
[----:B------:R-:W-:Y:S02]  /*3540*/  PRMT R131, RZ, 0x5410, R152 ;  /* 0x00005410ff837816 */ /* 0x000fe40000000098 */
[----:B0-----:R-:W-:-:S03]  /*3550*/  PRMT R133, RZ, 0x5410, R79 ;  /* 0x00005410ff857816 */ /* 0x001fc6000000004f */
[----:B------:R-:W-:Y:S02]  /*3560*/  FMUL.FTZ R163, R88, R131 ;  /* 0x0000008358a37220 */ /* 0x000fe40000410000 */
[----:B------:R-:W-:Y:S01]  /*3570*/  FMUL.FTZ R167, R90, R133 ;  /* 0x000000855aa77220 */ /* 0x000fe20000410000 */
[----:B------:R-:W-:Y:S01]  /*3580*/  BSSY B0, `(.L_x_6823) ;  /* 0x000004c000007945 */ /* 0x000fe20003800000 */
[----:B--2---:R-:W-:-:S04]  /*3590*/  FMUL.FTZ R140, R118, 1.4426950216293334961 ;  /* 0x3fb8aa3b768c7820 */ /* 0x004fc80000410000 */
[----:B------:R-:W-:-:S06]  /*35a0*/  FMUL.FTZ R141, R88, R140 ;  /* 0x0000008c588d7220 */ /* 0x000fcc0000410000 */
[----:B------:R-:W0:Y:S01]  /*35b0*/  MUFU.EX2 R141, R141 ;  /* 0x0000008d008d7308 */ /* 0x000e220000000800 */
[----:B---3--:R1:W-:Y:S04]  /*35c0*/  STS.U16 [R67], R120 ;  /* 0x0000007843007388 */ /* 0x0083e80000000400 */
[----:B----4-:R-:W-:Y:S04]  /*35d0*/  STS.U16 [R68+0x40], R135 ;  /* 0x0000408744007388 */ /* 0x010fe80000000400 */
[----:B------:R-:W-:Y:S01]  /*35e0*/  STS.U16 [R69+0x80], R122 ;  /* 0x0000807a45007388 */ /* 0x000fe20000000400 */
[----:B-1----:R-:W-:-:S03]  /*35f0*/  IMAD.SHL.U32 R120, R30, 0x4, RZ ;  /* 0x000000041e787824 */ /* 0x002fc600078e00ff */
        /* <DEDUP_REMOVED lines=9> */
[----:B------:R-:W1:Y:S04]  /*3690*/  LDS.U16 R155, [R76+0x6] ;  /* 0x000006004c9b7984 */ /* 0x000e680000000400 */
[----:B------:R-:W1:Y:S04]  /*36a0*/  LDS.U16 R156, [R76+0x8] ;  /* 0x000008004c9c7984 */ /* 0x000e680000000400 */
[----:B------:R-:W1:Y:S04]  /*36b0*/  LDS.U16 R157, [R76+0xa] ;  /* 0x00000a004c9d7984 */ /* 0x000e680000000400 */
[----:B------:R-:W1:Y:S04]  /*36c0*/  LDS.U16 R158, [R76+0xc] ;  /* 0x00000c004c9e7984 */ /* 0x000e680000000400 */
[----:B------:R-:W2:Y:S04]  /*36d0*/  LDS.U16 R159, [R76+0xe] ;  /* 0x00000e004c9f7984 */ /* 0x000ea80000000400 */
[----:B0-----:R0:W-:Y:S01]  /*36e0*/  STS [R120+0x878], R141 ;  /* 0x0008788d78007388 */ /* 0x0011e20000000800 */
[----:B------:R-:W-:-:S02]  /*36f0*/  FMUL.FTZ R128, R89, R140 ;  /* 0x0000008c59807220 */ /* 0x000fc40000410000 */
[-C--:B------:R-:W-:Y:S02]  /*3700*/  FMUL.FTZ R130, R90, R140.reuse ;  /* 0x0000008c5a827220 */ /* 0x080fe40000410000 */
[-C--:B------:R-:W-:Y:S02]  /*3710*/  FMUL.FTZ R132, R91, R140.reuse ;  /* 0x0000008c5b847220 */ /* 0x080fe40000410000 */
[----:B------:R-:W0:Y:S01]  /*3720*/  MUFU.EX2 R128, R128 ;  /* 0x0000008000807308 */ /* 0x000e220000000800 */
[----:B------:R-:W-:-:S07]  /*3730*/  FMUL.FTZ R134, R92, R140 ;  /* 0x0000008c5c867220 */ /* 0x000fce0000410000 */
[----:B------:R-:W0:Y:S01]  /*3740*/  MUFU.EX2 R130, R130 ;  /* 0x0000008200827308 */ /* 0x000e220000000800 */
[----:B------:R-:W-:Y:S01]  /*3750*/  @P0 IMAD.WIDE R30, R31, 0x8, R12 ;  /* 0x000000081f1e0825 */ /* 0x000fe200078e020c */
[----:B------:R-:W-:Y:S03]  /*3760*/  BAR.SYNC.DEFER_BLOCKING 0x0 ;  /* 0x0000000000007b1d */ /* 0x000fe60000010000 */
[----:B------:R-:W-:-:S03]  /*3770*/  FMUL.FTZ R136, R93, R140 ;  /* 0x0000008c5d887220 */ /* 0x000fc60000410000 */
[----:B------:R-:W0:Y:S01]  /*3780*/  MUFU.EX2 R132, R132 ;  /* 0x0000008400847308 */ /* 0x000e220000000800 */
[----:B------:R-:W-:-:S07]  /*3790*/  FMUL.FTZ R138, R94, R140 ;  /* 0x0000008c5e8a7220 */ /* 0x000fce0000410000 */
[----:B------:R-:W0:Y:S01]  /*37a0*/  MUFU.EX2 R134, R134 ;  /* 0x0000008600867308 */ /* 0x000e220000000800 */
[----:B-1----:R-:W-:-:S07]  /*37b0*/  FMUL.FTZ R139, R95, R140 ;  /* 0x0000008c5f8b7220 */ /* 0x002fce0000410000 */
[----:B------:R-:W1:Y:S01]  /*37c0*/  MUFU.EX2 R136, R136 ;  /* 0x0000008800887308 */ /* 0x000e620000000800 */
[----:B------:R0:W5:Y:S07]  /*37d0*/  @P0 LDG.E R161, [R30.64+0x4] ;  /* 0x000004041ea10981 */ /* 0x00016e000c1e1900 */
[----:B------:R-:W1:Y:S01]  /*37e0*/  MUFU.EX2 R138, R138 ;  /* 0x0000008a008a7308 */ /* 0x000e620000000800 */
[----:B0-----:R-:W-:-:S04]  /*37f0*/  FMUL.FTZ R31, R141, R128 ;  /* 0x000000808d1f7220 */ /* 0x001fc80000410000 */
[----:B------:R-:W-:-:S03]  /*3800*/  FMUL.FTZ R31, R130, R31 ;  /* 0x0000001f821f7220 */ /* 0x000fc60000410000 */
[----:B------:R-:W0:Y:S01]  /*3810*/  MUFU.EX2 R139, R139 ;  /* 0x0000008b008b7308 */ /* 0x000e220000000800 */
[----:B------:R-:W-:-:S04]  /*3820*/  FMUL.FTZ R31, R132, R31 ;  /* 0x0000001f841f7220 */ /* 0x000fc80000410000 */
[----:B------:R-:W-:-:S04]  /*3830*/  FMUL.FTZ R31, R134, R31 ;  /* 0x0000001f861f7220 */ /* 0x000fc80000410000 */
[----:B-1----:R-:W-:-:S04]  /*3840*/  FMUL.FTZ R31, R136, R31 ;  /* 0x0000001f881f7220 */ /* 0x002fc80000410000 */
[----:B------:R-:W-:-:S04]  /*3850*/  FMUL.FTZ R142, R138, R31 ;  /* 0x0000001f8a8e7220 */ /* 0x000fc80000410000 */
[----:B0-----:R-:W-:Y:S02]  /*3860*/  FMUL.FTZ R174, R139, R142 ;  /* 0x0000008e8bae7220 */ /* 0x001fe40000410000 */
[----:B------:R0:W1:Y:S01]  /*3870*/  @P3 LDS R142, [R41.X4+0x107c] ;  /* 0x00107c00298e3984 */ /* 0x0000620000004800 */
[----:B------:R-:W-:Y:S02]  /*3880*/  PRMT R120, RZ, 0x5410, R78 ;  /* 0x00005410ff787816 */ /* 0x000fe4000000004e */
[----:B------:R-:W-:-:S03]  /*3890*/  PRMT R122, RZ, 0x5410, R80 ;  /* 0x00005410ff7a7816 */ /* 0x000fc60000000050 */
[----:B------:R-:W-:Y:S01]  /*38a0*/  FMUL.FTZ R165, R89, R120 ;  /* 0x0000007859a57220 */ /* 0x000fe20000410000 */
[----:B------:R-:W-:-:S03]  /*38b0*/  PRMT R135, RZ, 0x5410, R81 ;  /* 0x00005410ff877816 */ /* 0x000fc60000000051 */
[----:B------:R-:W-:Y:S02]  /*38c0*/  FFMA.FTZ R30, R128, R163, R165 ;  /* 0x000000a3801e7223 */ /* 0x000fe400000100a5 */
        /* <DEDUP_REMOVED lines=12> */
[----:B------:R-:W-:-:S04]  /*3990*/  FFMA.FTZ R30, R138, R30, R147 ;  /* 0x0000001e8a1e7223 */ /* 0x000fc80000010093 */
[----:B------:R-:W-:Y:S01]  /*39a0*/  FFMA.FTZ R169, R139, R30, R140 ;  /* 0x0000001e8ba97223 */ /* 0x000fe2000001008c */
[----:B------:R-:W-:Y:S05]  /*39b0*/  @P3 BRA `(.L_x_6824) ;  /* 0x0000008000003947 */ /* 0x000fea0003800000 */
[----:B0-234-:R-:W-:Y:S01]  /*39c0*/  ISETP.NE.AND P1, PT, R150, c[0x0][0x174], PT ;  /* 0x00005d0096007a0c */ /* 0x01dfe20003f25270 */
[----:B-1----:R-:W-:-:S12]  /*39d0*/  IMAD.MOV.U32 R142, RZ, RZ, 0x3f800000 ;  /* 0x3f800000ff8e7424 */ /* 0x002fd800078e00ff */
[----:B------:R-:W-:-:S04]  /*39e0*/  @P1 IADD3 R31, -R51, c[0x0][0x174], RZ ;  /* 0x00005d00331f1a10 */ /* 0x000fc80007ffe1ff */
[----:B------:R-:W-:-:S04]  /*39f0*/  @P1 LEA.HI R30, R31, R31, RZ, 0x1 ;  /* 0x0000001f1f1e1211 */ /* 0x000fc800078f08ff */
[----:B------:R-:W-:-:S04]  /*3a00*/  @P1 LOP3.LUT R30, R30, 0xfffffe, RZ, 0xc0, !PT ;  /* 0x00fffffe1e1e1812 */ /* 0x000fc800078ec0ff */
[----:B------:R-:W-:-:S04]  /*3a10*/  @P1 IADD3 R30, -R30, R31, RZ ;  /* 0x0000001f1e1e1210 */ /* 0x000fc80007ffe1ff */
[----:B------:R-:W-:-:S05]  /*3a20*/  @P1 LEA R30, R30, R127, 0x8 ;  /* 0x0000007f1e1e1211 */ /* 0x000fca00078e40ff */
[----:B------:R0:W1:Y:S02]  /*3a30*/  @P1 LDS R142, [R30.X4+0x878] ;  /* 0x000878001e8e1984 */ /* 0x0000640000004800 */
.L_x_6824:
[----:B0-234-:R-:W-:Y:S05]  /*3a40*/  BSYNC B0 ;  /* 0x0000000000007941 */ /* 0x01dfea0003800000 */
.L_x_6823:
[----:B------:R-:W0:Y:S01]  /*3a50*/  SHFL.UP PT, R30, R169, 0x1, RZ ;  /* 0x04200000a91e7989 */ /* 0x000e2200000e00ff */
[----:B------:R-:W-:Y:S01]  /*3a60*/  ISETP.GE.AND P1, PT, R50, 0x1, PT ;  /* 0x000000013200780c */ /* 0x000fe20003f26270 */
[----:B------:R-:W-:Y:S01]  /*3a70*/  BSSY B0, `(.L_x_6825) ;  /* 0x00000c9000007945 */ /* 0x000fe20003800000 */
[----:B------:R-:W-:Y:S01]  /*3a80*/  PRMT R166, RZ, 0x5410, R158 ;  /* 0x00005410ffa67816 */ /* 0x000fe2000000009e */
[----:B------:R-:W2:Y:S01]  /*3a90*/  SHFL.UP PT, R31, R174, 0x1, RZ ;  /* 0x04200000ae1f7989 */ /* 0x000ea200000e00ff */
[----:B------:R-:W-:Y:S02]  /*3aa0*/  PRMT R168, RZ, 0x5410, R159 ;  /* 0x00005410ffa87816 */ /* 0x000fe4000000009f */
[----:B------:R-:W-:Y:S01]  /*3ab0*/  PRMT R158, RZ, 0x5410, R157 ;  /* 0x00005410ff9e7816 */ /* 0x000fe2000000009d */
[C---:B-----5:R-:W-:Y:S01]  /*3ac0*/  FMUL.FTZ R170, R33.reuse, R166 ;  /* 0x000000a621aa7220 */ /* 0x060fe20000410000 */
        /* <DEDUP_REMOVED lines=10> */
[----:B------:R-:W-:Y:S01]  /*3b70*/  ISETP.NE.AND P4, PT, R148, 0x1f, PT ;  /* 0x0000001f9400780c */ /* 0x000fe20003f85270 */
[----:B------:R-:W-:Y:S01]  /*3b80*/  FMUL.FTZ R157, R103, R170 ;  /* 0x000000aa679d7220 */ /* 0x000fe20000410000 */
[----:B------:R-:W-:Y:S01]  /*3b90*/  ISETP.NE.AND P5, PT, R41, RZ, PT ;  /* 0x000000ff2900720c */ /* 0x000fe20003fa5270 */
[----:B------:R-:W-:-:S02]  /*3ba0*/  FMUL.FTZ R151, R138, R151 ;  /* 0x000000978a977220 */ /* 0x000fc40000410000 */
[C---:B0-----:R-:W-:Y:S02]  /*3bb0*/  @P1 FFMA.FTZ R169, R174.reuse, R30, R169 ;  /* 0x0000001eaea91223 */ /* 0x041fe400000100a9 */
[----:B------:R-:W-:Y:S02]  /*3bc0*/  FMUL.FTZ R30, R33, R158 ;  /* 0x0000009e211e7220 */ /* 0x000fe40000410000 */
[----:B--2---:R-:W-:Y:S01]  /*3bd0*/  @P1 FMUL.FTZ R174, R174, R31 ;  /* 0x0000001faeae1220 */ /* 0x004fe20000410000 */
[----:B------:R-:W-:Y:S01]  /*3be0*/  ISETP.GE.AND P1, PT, R50, 0x2, PT ;  /* 0x000000023200780c */ /* 0x000fe20003f26270 */
[----:B------:R-:W-:Y:S02]  /*3bf0*/  FMUL.FTZ R175, R105, R30 ;  /* 0x0000001e69af7220 */ /* 0x000fe40000410000 */
[----:B------:R-:W-:Y:S02]  /*3c00*/  FFMA.FTZ R31, R139, R177, R178 ;  /* 0x000000b18b1f7223 */ /* 0x000fe400000100b2 */
[----:B------:R-:W-:-:S02]  /*3c10*/  FMUL.FTZ R30, R33, R164 ;  /* 0x000000a4211e7220 */ /* 0x000fc40000410000 */
[----:B------:R-:W-:Y:S02]  /*3c20*/  FFMA.FTZ R31, R138, R31, R175 ;  /* 0x0000001f8a1f7223 */ /* 0x000fe400000100af */
[----:B------:R-:W-:Y:S02]  /*3c30*/  FMUL.FTZ R170, R33, R154 ;  /* 0x0000009a21aa7220 */ /* 0x000fe40000410000 */
[----:B------:R-:W-:Y:S02]  /*3c40*/  FMUL.FTZ R159, R101, R30 ;  /* 0x0000001e659f7220 */ /* 0x000fe40000410000 */
[C---:B------:R-:W-:Y:S02]  /*3c50*/  FFMA.FTZ R31, R136.reuse, R31, R157 ;  /* 0x0000001f881f7223 */ /* 0x040fe4000001009d */
[----:B------:R-:W-:Y:S02]  /*3c60*/  FMUL.FTZ R151, R136, R151 ;  /* 0x0000009788977220 */ /* 0x000fe40000410000 */
[----:B------:R-:W-:-:S02]  /*3c70*/  FMUL.FTZ R30, R33, R162 ;  /* 0x000000a2211e7220 */ /* 0x000fc40000410000 */
[----:B------:R-:W-:Y:S02]  /*3c80*/  FMUL.FTZ R153, R99, R170 ;  /* 0x000000aa63997220 */ /* 0x000fe40000410000 */
[C---:B------:R-:W-:Y:S01]  /*3c90*/  FFMA.FTZ R172, R134.reuse, R31, R159 ;  /* 0x0000001f86ac7223 */ /* 0x040fe2000001009f */
[----:B------:R-:W0:Y:S01]  /*3ca0*/  SHFL.UP PT, R170, R169, 0x2, RZ ;  /* 0x04400000a9aa7989 */ /* 0x000e2200000e00ff */
[----:B------:R-:W-:Y:S02]  /*3cb0*/  FMUL.FTZ R171, R134, R151 ;  /* 0x0000009786ab7220 */ /* 0x000fe40000410000 */
[----:B------:R-:W-:Y:S01]  /*3cc0*/  FMUL.FTZ R155, R33, R160 ;  /* 0x000000a0219b7220 */ /* 0x000fe20000410000 */
[----:B------:R-:W1:Y:S01]  /*3cd0*/  SHFL.UP PT, R31, R174, 0x2, RZ ;  /* 0x04400000ae1f7989 */ /* 0x000e6200000e00ff */
[----:B------:R-:W-:Y:S02]  /*3ce0*/  FMUL.FTZ R151, R97, R30 ;  /* 0x0000001e61977220 */ /* 0x000fe40000410000 */
[----:B------:R-:W-:-:S02]  /*3cf0*/  FFMA.FTZ R172, R132, R172, R153 ;  /* 0x000000ac84ac7223 */ /* 0x000fc40000010099 */
[----:B------:R-:W-:Y:S02]  /*3d00*/  FMUL.FTZ R171, R132, R171 ;  /* 0x000000ab84ab7220 */ /* 0x000fe40000410000 */
[----:B------:R-:W-:Y:S02]  /*3d10*/  FMUL.FTZ R155, R96, R155 ;  /* 0x0000009b609b7220 */ /* 0x000fe40000410000 */
[C---:B------:R-:W-:Y:S02]  /*3d20*/  FFMA.FTZ R172, R130.reuse, R172, R151 ;  /* 0x000000ac82ac7223 */ /* 0x040fe40000010097 */
[----:B------:R-:W-:Y:S02]  /*3d30*/  FMUL.FTZ R171, R130, R171 ;  /* 0x000000ab82ab7220 */ /* 0x000fe40000410000 */
[C---:B------:R-:W-:Y:S02]  /*3d40*/  FFMA.FTZ R172, R128.reuse, R172, R155 ;  /* 0x000000ac80ac7223 */ /* 0x040fe4000001009b */
[----:B------:R-:W-:-:S03]  /*3d50*/  FMUL.FTZ R171, R128, R171 ;  /* 0x000000ab80ab7220 */ /* 0x000fc60000410000 */
[----:B------:R-:W2:Y:S01]  /*3d60*/  SHFL.DOWN PT, R173, R172, 0x1, 0x1f ;  /* 0x08201f00acad7f89 */ /* 0x000ea200000e0000 */
[----:B0-----:R-:W-:-:S03]  /*3d70*/  @P1 FFMA.FTZ R169, R174, R170, R169 ;  /* 0x000000aaaea91223 */ /* 0x001fc600000100a9 */
[----:B------:R-:W0:Y:S01]  /*3d80*/  SHFL.DOWN PT, R176, R171, 0x1, 0x1f ;  /* 0x08201f00abb07f89 */ /* 0x000e2200000e0000 */
[----:B-1----:R-:W-:Y:S01]  /*3d90*/  @P1 FMUL.FTZ R174, R174, R31 ;  /* 0x0000001faeae1220 */ /* 0x002fe20000410000 */
[----:B------:R-:W-:Y:S02]  /*3da0*/  ISETP.GE.AND P1, PT, R50, 0x4, PT ;  /* 0x000000043200780c */ /* 0x000fe40003f26270 */
[----:B------:R-:W1:Y:S04]  /*3db0*/  SHFL.UP PT, R30, R169, 0x4, RZ ;  /* 0x04800000a91e7989 */ /* 0x000e6800000e00ff */
[----:B------:R-:W3:Y:S01]  /*3dc0*/  SHFL.UP PT, R31, R174, 0x4, RZ ;  /* 0x04800000ae1f7989 */ /* 0x000ee200000e00ff */
[C---:B--2---:R-:W-:Y:S02]  /*3dd0*/  @P4 FFMA.FTZ R172, R171.reuse, R173, R172 ;  /* 0x000000adabac4223 */ /* 0x044fe400000100ac */
[----:B0-----:R-:W-:-:S03]  /*3de0*/  @P4 FMUL.FTZ R171, R171, R176 ;  /* 0x000000b0abab4220 */ /* 0x001fc60000410000 */
[----:B------:R-:W0:Y:S01]  /*3df0*/  SHFL.DOWN PT, R173, R172, 0x2, 0x1f ;  /* 0x08401f00acad7f89 */ /* 0x000e2200000e0000 */
[----:B------:R-:W-:Y:S01]  /*3e00*/  ISETP.GE.U32.AND P4, PT, R148, 0x1e, PT ;  /* 0x0000001e9400780c */ /* 0x000fe20003f86070 */
[C---:B-1----:R-:W-:Y:S02]  /*3e10*/  @P1 FFMA.FTZ R169, R174.reuse, R30, R169 ;  /* 0x0000001eaea91223 */ /* 0x042fe400000100a9 */
        /* <DEDUP_REMOVED lines=16> */
[----:B-1----:R-:W-:-:S03]  /*3f20*/  @!P1 FMUL.FTZ R171, R171, R170 ;  /* 0x000000aaabab9220 */ /* 0x002fc60000410000 */
[----:B------:R-:W0:Y:S01]  /*3f30*/  SHFL.DOWN PT, R173, R172, 0x8, 0x1f ;  /* 0x09001f00acad7f89 */ /* 0x000e2200000e0000 */
[----:B------:R-:W-:-:S03]  /*3f40*/  ISETP.GE.AND P1, PT, R150, c[0x0][0x174], PT ;  /* 0x00005d0096007a0c */ /* 0x000fc60003f26270 */
[----:B------:R-:W1:Y:S01]  /*3f50*/  SHFL.DOWN PT, R176, R171, 0x8, 0x1f ;  /* 0x09001f00abb07f89 */ /* 0x000e6200000e0000 */
[----:B------:R-:W-:Y:S01]  /*3f60*/  ISETP.NE.OR P1, PT, R148, RZ, P1 ;  /* 0x000000ff9400720c */ /* 0x000fe20000f25670 */
[C---:B--2---:R-:W-:Y:S01]  /*3f70*/  @P4 FFMA.FTZ R169, R174.reuse, R30, R169 ;  /* 0x0000001eaea94223 */ /* 0x044fe200000100a9 */
[----:B------:R-:W-:Y:S01]  /*3f80*/  MOV R30, 0x3f800000 ;  /* 0x3f800000001e7802 */ /* 0x000fe20000000f00 */
[----:B---3--:R-:W-:Y:S01]  /*3f90*/  @P4 FMUL.FTZ R174, R174, R31 ;  /* 0x0000001faeae4220 */ /* 0x008fe20000410000 */
[C---:B------:R-:W-:Y:S01]  /*3fa0*/  ISETP.GE.U32.AND P4, PT, R148.reuse, 0x18, PT ;  /* 0x000000189400780c */ /* 0x040fe20003f86070 */
[----:B------:R-:W-:Y:S01]  /*3fb0*/  IMAD.MOV.U32 R31, RZ, RZ, RZ ;  /* 0x000000ffff1f7224 */ /* 0x000fe200078e00ff */
[----:B------:R-:W-:Y:S04]  /*3fc0*/  SHFL.IDX PT, R170, R161, RZ, 0x1f ;  /* 0x00001fffa1aa7589 */ /* 0x000fe800000e0000 */
[----:B------:R-:W-:Y:S04]  /*3fd0*/  SHFL.UP PT, R169, R169, 0x1, RZ ;  /* 0x04200000a9a97989 */ /* 0x000fe800000e00ff */
[----:B------:R-:W-:Y:S01]  /*3fe0*/  @!P1 LDS.64 R30, [R127.X8+0x10f8] ;  /* 0x0010f8007f1e9984 */ /* 0x000fe20000008a00 */
[----:B------:R-:W-:-:S03]  /*3ff0*/  ISETP.GE.U32.AND P1, PT, R148, 0x10, PT ;  /* 0x000000109400780c */ /* 0x000fc60003f26070 */
[----:B------:R-:W2:Y:S01]  /*4000*/  SHFL.UP PT, R174, R174, 0x1, RZ ;  /* 0x04200000aeae7989 */ /* 0x000ea200000e00ff */
[C---:B0-----:R-:W-:Y:S02]  /*4010*/  @!P4 FFMA.FTZ R172, R171.reuse, R173, R172 ;  /* 0x000000adabacc223 */ /* 0x041fe400000100ac */
[----:B-1----:R-:W-:-:S03]  /*4020*/  @!P4 FMUL.FTZ R171, R171, R176 ;  /* 0x000000b0ababc220 */ /* 0x002fc60000410000 */
[----:B------:R-:W0:Y:S04]  /*4030*/  SHFL.DOWN PT, R173, R172, 0x10, 0x1f ;  /* 0x0a001f00acad7f89 */ /* 0x000e2800000e0000 */
[----:B------:R-:W1:Y:S01]  /*4040*/  SHFL.DOWN PT, R176, R171, 0x10, 0x1f ;  /* 0x0a001f00abb07f89 */ /* 0x000e6200000e0000 */
[----:B--2---:R-:W-:-:S04]  /*4050*/  @P2 FFMA.FTZ R170, R174, R170, R169 ;  /* 0x000000aaaeaa2223 */ /* 0x004fc800000100a9 */
[----:B------:R-:W-:Y:S02]  /*4060*/  FFMA.FTZ R170, R141, R170, R163 ;  /* 0x000000aa8daa7223 */ /* 0x000fe400000100a3 */
[C---:B0-----:R-:W-:Y:S02]  /*4070*/  @!P1 FFMA.FTZ R172, R171.reuse, R173, R172 ;  /* 0x000000adabac9223 */ /* 0x041fe400000100ac */
[-C--:B------:R-:W-:Y:S02]  /*4080*/  FMUL.FTZ R141, R160, R170.reuse ;  /* 0x000000aaa08d7220 */ /* 0x080fe40000410000 */
[----:B------:R-:W-:Y:S01]  /*4090*/  FFMA.FTZ R169, R128, R170, R165 ;  /* 0x000000aa80a97223 */ /* 0x000fe200000100a5 */
[----:B------:R-:W-:Y:S01]  /*40a0*/  SHFL.DOWN PT, R163, R172, 0x1, 0x1f ;  /* 0x08201f00aca37f89 */ /* 0x000fe200000e0000 */
[----:B-1----:R-:W-:Y:S02]  /*40b0*/  @!P1 FMUL.FTZ R171, R171, R176 ;  /* 0x000000b0abab9220 */ /* 0x002fe40000410000 */
[----:B------:R-:W-:Y:S01]  /*40c0*/  FFMA.FTZ R160, R96, R141, RZ ;  /* 0x0000008d60a07223 */ /* 0x000fe200000100ff */
[----:B------:R-:W-:Y:S01]  /*40d0*/  SHFL.IDX PT, R161, R31, RZ, 0x1f ;  /* 0x00001fff1fa17589 */ /* 0x000fe200000e0000 */
[----:B------:R-:W-:-:S02]  /*40e0*/  FMUL.FTZ R162, R162, R169 ;  /* 0x000000a9a2a27220 */ /* 0x000fc40000410000 */
[----:B------:R-:W-:Y:S01]  /*40f0*/  FFMA.FTZ R167, R130, R169, R167 ;  /* 0x000000a982a77223 */ /* 0x000fe200000100a7 */
[----:B------:R-:W0:Y:S01]  /*4100*/  SHFL.DOWN PT, R174, R171, 0x1, 0x1f ;  /* 0x08201f00abae7f89 */ /* 0x000e2200000e0000 */
[----:B------:R-:W-:Y:S02]  /*4110*/  FFMA.FTZ R162, R97, R162, R160 ;  /* 0x000000a261a27223 */ /* 0x000fe400000100a0 */
[-C--:B------:R-:W-:Y:S01]  /*4120*/  FMUL.FTZ R154, R154, R167.reuse ;  /* 0x000000a79a9a7220 */ /* 0x080fe20000410000 */
[----:B------:R-:W-:Y:S01]  /*4130*/  SHFL.IDX PT, R160, R172, RZ, 0x1f ;  /* 0x00001fffaca07589 */ /* 0x000fe200000e0000 */
[----:B------:R-:W-:Y:S02]  /*4140*/  FFMA.FTZ R173, R132, R167, R143 ;  /* 0x000000a784ad7223 */ /* 0x000fe4000001008f */
[----:B------:R-:W-:Y:S01]  /*4150*/  FFMA.FTZ R154, R99, R154, R162 ;  /* 0x0000009a639a7223 */ /* 0x000fe200000100a2 */
[----:B------:R-:W1:Y:S01]  /*4160*/  SHFL.IDX PT, R141, R171, RZ, 0x1f ;  /* 0x00001fffab8d7589 */ /* 0x000e6200000e0000 */
[----:B------:R-:W-:-:S02]  /*4170*/  FMUL.FTZ R164, R164, R173 ;  /* 0x000000ada4a47220 */ /* 0x000fc40000410000 */
[----:B------:R-:W-:Y:S02]  /*4180*/  FFMA.FTZ R162, R134, R173, R145 ;  /* 0x000000ad86a27223 */ /* 0x000fe40000010091 */
[----:B------:R-:W-:Y:S02]  /*4190*/  FFMA.FTZ R154, R101, R164, R154 ;  /* 0x000000a4659a7223 */ /* 0x000fe4000001009a */
[-C--:B------:R-:W-:Y:S02]  /*41a0*/  FMUL.FTZ R156, R156, R162.reuse ;  /* 0x000000a29c9c7220 */ /* 0x080fe40000410000 */
[----:B------:R-:W-:Y:S02]  /*41b0*/  FFMA.FTZ R164, R136, R162, R149 ;  /* 0x000000a288a47223 */ /* 0x000fe40000010095 */
[----:B------:R-:W-:Y:S02]  /*41c0*/  FFMA.FTZ R154, R103, R156, R154 ;  /* 0x0000009c679a7223 */ /* 0x000fe4000001009a */
[----:B------:R-:W-:-:S02]  /*41d0*/  FMUL.FTZ R158, R158, R164 ;  /* 0x000000a49e9e7220 */ /* 0x000fc40000410000 */
[----:B------:R-:W-:Y:S02]  /*41e0*/  FFMA.FTZ R156, R138, R164, R147 ;  /* 0x000000a48a9c7223 */ /* 0x000fe40000010093 */
[----:B0-----:R-:W-:Y:S02]  /*41f0*/  @P3 FFMA.FTZ R161, R174, R161, R163 ;  /* 0x000000a1aea13223 */ /* 0x001fe400000100a3 */
[----:B------:R-:W-:Y:S02]  /*4200*/  FFMA.FTZ R154, R105, R158, R154 ;  /* 0x0000009e699a7223 */ /* 0x000fe4000001009a */
[----:B------:R-:W-:Y:S02]  /*4210*/  FFMA.FTZ R158, R139, R156, R140 ;  /* 0x0000009c8b9e7223 */ /* 0x000fe4000001008c */
[----:B------:R-:W-:Y:S02]  /*4220*/  FMUL.FTZ R143, R33, R170 ;  /* 0x000000aa218f7220 */ /* 0x000fe40000410000 */
[C---:B-1----:R-:W-:Y:S01]  /*4230*/  FFMA.FTZ R31, R141.reuse, R31, R160 ;  /* 0x0000001f8d1f7223 */ /* 0x042fe200000100a0 */
[----:B------:R-:W-:Y:S01]  /*4240*/  SHF.L.U64.HI R160, R116, 0x2, R129 ;  /* 0x0000000274a07819 */ /* 0x000fe20000010281 */
[----:B------:R-:W-:-:S02]  /*4250*/  FMUL.FTZ R30, R141, R30 ;  /* 0x0000001e8d1e7220 */ /* 0x000fc40000410000 */
[----:B------:R-:W-:Y:S02]  /*4260*/  FFMA.FTZ R141, R161, R142, R177 ;  /* 0x0000008ea18d7223 */ /* 0x000fe400000100b1 */
[----:B------:R-:W-:Y:S01]  /*4270*/  FMUL.FTZ R143, R96, R143 ;  /* 0x0000008f608f7220 */ /* 0x000fe20000410000 */
[----:B------:R0:W-:Y:S01]  /*4280*/  @!P5 STS.64 [R127.X8+0x10f8], R30 ;  /* 0x0010f81e7f00d388 */ /* 0x0001e20000008a00 */
[----:B------:R-:W-:Y:S02]  /*4290*/  FFMA.FTZ R147, R139, R141, R178 ;  /* 0x0000008d8b937223 */ /* 0x000fe400000100b2 */
[----:B------:R-:W-:Y:S01]  /*42a0*/  FMUL.FTZ R166, R166, R156 ;  /* 0x0000009ca6a67220 */ /* 0x000fe20000410000 */
[----:B------:R1:W-:Y:S01]  /*42b0*/  STS [R52.X4+0x220], R143 ;  /* 0x0002208f34007388 */ /* 0x0003e20000004800 */
[----:B------:R-:W-:Y:S02]  /*42c0*/  FFMA.FTZ R139, R138, R147, R175 ;  /* 0x000000938a8b7223 */ /* 0x000fe400000100af */
[----:B------:R-:W-:-:S02]  /*42d0*/  FMUL.FTZ R142, R33, R169 ;  /* 0x000000a9218e7220 */ /* 0x000fc40000410000 */
[----:B------:R-:W-:Y:S02]  /*42e0*/  FFMA.FTZ R149, R136, R139, R157 ;  /* 0x0000008b88957223 */ /* 0x000fe4000001009d */
[----:B------:R-:W-:Y:S01]  /*42f0*/  FFMA.FTZ R154, R107, R166, R154 ;  /* 0x000000a66b9a7223 */ /* 0x000fe2000001009a */
[----:B------:R-:W-:Y:S01]  /*4300*/  IADD3 R166, -R4, c[0x0][0x168], -R41 ;  /* 0x00005a0004a67a10 */ /* 0x000fe20007ffe929 */
[----:B------:R-:W-:Y:S02]  /*4310*/  FFMA.FTZ R145, R134, R149, R159 ;  /* 0x0000009586917223 */ /* 0x000fe4000001009f */
[----:B0-----:R-:W-:Y:S01]  /*4320*/  FMUL.FTZ R30, R33, R162 ;  /* 0x000000a2211e7220 */ /* 0x001fe20000410000 */
[----:B------:R-:W-:Y:S01]  /*4330*/  ISETP.GE.AND P1, PT, R166, 0x1, PT ;  /* 0x00000001a600780c */ /* 0x000fe20003f26270 */
[----:B-1----:R-:W-:Y:S01]  /*4340*/  FFMA.FTZ R143, R132, R145, R153 ;  /* 0x00000091848f7223 */ /* 0x002fe20000010099 */
[----:B------:R-:W-:Y:S01]  /*4350*/  ISETP.GE.AND P2, PT, R166, 0x21, PT ;  /* 0x00000021a600780c */ /* 0x000fe20003f46270 */
[----:B------:R-:W-:-:S02]  /*4360*/  FMUL.FTZ R140, R168, R158 ;  /* 0x0000009ea88c7220 */ /* 0x000fc40000410000 */
[----:B------:R-:W-:Y:S02]  /*4370*/  FFMA.FTZ R151, R130, R143, R151 ;  /* 0x0000008f82977223 */ /* 0x000fe40000010097 */
[----:B------:R-:W-:Y:S02]  /*4380*/  FMUL.FTZ R31, R103, R30 ;  /* 0x0000001e671f7220 */ /* 0x000fe40000410000 */
[----:B------:R-:W-:Y:S02]  /*4390*/  FFMA.FTZ R153, R128, R151, R155 ;  /* 0x0000009780997223 */ /* 0x000fe4000001009b */
[C---:B------:R-:W-:Y:S01]  /*43a0*/  FMUL.FTZ R134, R33.reuse, R156 ;  /* 0x0000009c21867220 */ /* 0x040fe20000410000 */
[----:B------:R-:W-:Y:S01]  /*43b0*/  STS [R52.X4+0x230], R31 ;  /* 0x0002301f34007388 */ /* 0x000fe20000004800 */
[----:B------:R-:W-:Y:S02]  /*43c0*/  FMUL.FTZ R30, R33, R164 ;  /* 0x000000a4211e7220 */ /* 0x000fe40000410000 */
[----:B------:R-:W-:-:S02]  /*43d0*/  FMUL.FTZ R161, R97, R142 ;  /* 0x0000008e61a17220 */ /* 0x000fc40000410000 */
[C---:B------:R-:W-:Y:S02]  /*43e0*/  FFMA.FTZ R157, -R88.reuse, R131, R170 ;  /* 0x00000083589d7223 */ /* 0x040fe400000101aa */
[----:B------:R-:W-:Y:S01]  /*43f0*/  FMUL.FTZ R128, R88, R153 ;  /* 0x0000009958807220 */ /* 0x000fe20000410000 */
[----:B------:R0:W-:Y:S01]  /*4400*/  STS [R52.X4+0x224], R161 ;  /* 0x000224a134007388 */ /* 0x0001e20000004800 */
[----:B------:R-:W-:Y:S02]  /*4410*/  FFMA.FTZ R140, R109, R140, R154 ;  /* 0x0000008c6d8c7223 */ /* 0x000fe4000001009a */
[C---:B------:R-:W-:Y:S02]  /*4420*/  FMUL.FTZ R142, R33.reuse, R167 ;  /* 0x000000a7218e7220 */ /* 0x040fe40000410000 */
[C---:B------:R-:W-:Y:S02]  /*4430*/  FMUL.FTZ R154, R33.reuse, R173 ;  /* 0x000000ad219a7220 */ /* 0x040fe40000410000 */
[----:B------:R-:W-:-:S02]  /*4440*/  FMUL.FTZ R136, R33, R158 ;  /* 0x0000009e21887220 */ /* 0x000fc40000410000 */
[----:B------:R-:W-:Y:S02]  /*4450*/  FMUL.FTZ R159, R107, R134 ;  /* 0x000000866b9f7220 */ /* 0x000fe40000410000 */
[----:B------:R-:W-:Y:S02]  /*4460*/  FMUL.FTZ R33, R105, R30 ;  /* 0x0000001e69217220 */ /* 0x000fe40000410000 */
[C---:B------:R-:W-:Y:S01]  /*4470*/  FFMA.FTZ R130, -R89.reuse, R120, R169 ;  /* 0x0000007859827223 */ /* 0x040fe200000101a9 */
[----:B------:R1:W-:Y:S01]  /*4480*/  STS [R52.X4+0x238], R159 ;  /* 0x0002389f34007388 */ /* 0x0003e20000004800 */
[----:B------:R-:W-:Y:S02]  /*4490*/  FMUL.FTZ R155, R89, R151 ;  /* 0x00000097599b7220 */ /* 0x000fe40000410000 */
[----:B------:R-:W-:Y:S01]  /*44a0*/  FFMA.FTZ R30, R128, R157, RZ ;  /* 0x0000009d801e7223 */ /* 0x000fe200000100ff */
[----:B------:R-:W-:Y:S01]  /*44b0*/  STS [R52.X4+0x234], R33 ;  /* 0x0002342134007388 */ /* 0x000fe20000004800 */
[----:B0-----:R-:W-:-:S02]  /*44c0*/  FMUL.FTZ R161, R109, R136 ;  /* 0x000000886da17220 */ /* 0x001fc40000410000 */
[C---:B------:R-:W-:Y:S02]  /*44d0*/  FMUL.FTZ R132, R90.reuse, R143 ;  /* 0x0000008f5a847220 */ /* 0x040fe40000410000 */
[----:B------:R-:W-:Y:S01]  /*44e0*/  FFMA.FTZ R30, R155, R130, R30 ;  /* 0x000000829b1e7223 */ /* 0x000fe2000001001e */
[----:B------:R0:W-:Y:S01]  /*44f0*/  STS [R52.X4+0x23c], R161 ;  /* 0x00023ca134007388 */ /* 0x0001e20000004800 */
[----:B-1----:R-:W-:Y:S02]  /*4500*/  FFMA.FTZ R159, -R90, R133, R167 ;  /* 0x000000855a9f7223 */ /* 0x002fe400000101a7 */
[----:B------:R-:W-:Y:S02]  /*4510*/  FMUL.FTZ R163, R99, R142 ;  /* 0x0000008e63a37220 */ /* 0x000fe40000410000 */
[----:B------:R-:W-:Y:S02]  /*4520*/  FFMA.FTZ R134, -R91, R122, R173 ;  /* 0x0000007a5b867223 */ /* 0x000fe400000101ad */
[----:B------:R-:W-:Y:S01]  /*4530*/  FFMA.FTZ R30, R132, R159, R30 ;  /* 0x0000009f841e7223 */ /* 0x000fe2000001001e */
[----:B------:R1:W-:Y:S01]  /*4540*/  STS [R52.X4+0x228], R163 ;  /* 0x000228a334007388 */ /* 0x0003e20000004800 */
[----:B------:R-:W-:-:S02]  /*4550*/  FMUL.FTZ R165, R101, R154 ;  /* 0x0000009a65a57220 */ /* 0x000fc40000410000 */
[----:B0-----:R-:W-:Y:S02]  /*4560*/  FMUL.FTZ R161, R91, R145 ;  /* 0x000000915ba17220 */ /* 0x001fe40000410000 */
[C---:B------:R-:W-:Y:S01]  /*4570*/  FMUL.FTZ R136, R92.reuse, R149 ;  /* 0x000000955c887220 */ /* 0x040fe20000410000 */
[----:B------:R0:W-:Y:S01]  /*4580*/  STS [R52.X4+0x22c], R165 ;  /* 0x00022ca534007388 */ /* 0x0001e20000004800 */
[----:B------:R-:W-:Y:S02]  /*4590*/  FFMA.FTZ R30, R161, R134, R30 ;  /* 0x00000086a11e7223 */ /* 0x000fe4000001001e */
[----:B------:R-:W-:Y:S02]  /*45a0*/  FFMA.FTZ R138, -R93, R124, R164 ;  /* 0x0000007c5d8a7223 */ /* 0x000fe400000101a4 */
[----:B-1----:R-:W-:Y:S02]  /*45b0*/  FFMA.FTZ R163, -R92, R135, R162 ;  /* 0x000000875ca37223 */ /* 0x002fe400000101a2 */
[----:B------:R-:W-:-:S02]  /*45c0*/  FFMA.FTZ R167, -R94, R137, R156 ;  /* 0x000000895ea77223 */ /* 0x000fc4000001019c */
[----:B------:R-:W-:Y:S02]  /*45d0*/  FFMA.FTZ R30, R136, R163, R30 ;  /* 0x000000a3881e7223 */ /* 0x000fe4000001001e */
[----:B0-----:R-:W-:Y:S02]  /*45e0*/  FMUL.FTZ R165, R93, R139 ;  /* 0x0000008b5da57220 */ /* 0x001fe40000410000 */
[----:B------:R-:W-:Y:S02]  /*45f0*/  IMAD.SHL.U32 R175, R116, 0x4, RZ ;  /* 0x0000000474af7824 */ /* 0x000fe400078e00ff */
[----:B------:R-:W-:Y:S02]  /*4600*/  IMAD R160, R160, c[0x0][0x2d0], RZ ;  /* 0x0000b400a0a07a24 */ /* 0x000fe400078e02ff */
[C---:B------:R-:W-:Y:S02]  /*4610*/  FMUL.FTZ R169, R95.reuse, R141 ;  /* 0x0000008d5fa97220 */ /* 0x040fe40000410000 */
[----:B------:R-:W-:-:S02]  /*4620*/  FFMA.FTZ R156, -R95, R126, R158 ;  /* 0x0000007e5f9c7223 */ /* 0x000fc4000001019e */
[----:B------:R-:W-:Y:S02]  /*4630*/  FMUL.FTZ R154, R94, R147 ;  /* 0x000000935e9a7220 */ /* 0x000fe40000410000 */
[----:B------:R-:W-:Y:S01]  /*4640*/  FFMA.FTZ R142, R165, R138, R30 ;  /* 0x0000008aa58e7223 */ /* 0x000fe2000001001e */
        /* <DEDUP_REMOVED lines=11> */
.L_x_6826:
[----:B------:R-:W-:Y:S05]  /*4700*/  BSYNC B0 ;  /* 0x0000000000007941 */ /* 0x000fea0003800000 */
.L_x_6825:
[----:B0-----:R0:W1:Y:S01]  /*4710*/  LDS R33, [R53.X4+0x2a0] ;  /* 0x0002a00035217984 */ /* 0x0010620000004800 */
[----:B------:R-:W-:Y:S01]  /*4720*/  BSSY B0, `(.L_x_6827) ;  /* 0x0000008000007945 */ /* 0x000fe20003800000 */
[----:B------:R-:W-:Y:S02]  /*4730*/  IMAD R173, R175, c[0x0][0x2d4], R160 ;  /* 0x0000b500afad7a24 */ /* 0x000fe400078e02a0 */
[----:B------:R-:W-:Y:S02]  /*4740*/  FMUL.FTZ R171, R169, R156 ;  /* 0x0000009ca9ab7220 */ /* 0x000fe40000410000 */
[----:B------:R-:W-:Y:S01]  /*4750*/  FFMA.FTZ R142, R154, R167, R142 ;  /* 0x000000a79a8e7223 */ /* 0x000fe2000001008e */
[----:B------:R-:W-:Y:S05]  /*4760*/  @!P2 BRA `(.L_x_6828) ;  /* 0x000000300000a947 */ /* 0x000fea0003800000 */
[----:B------:R-:W-:-:S04]  /*4770*/  IMAD.WIDE.U32 R30, R175, c[0x0][0x2d0], R26 ;  /* 0x0000b400af1e7a25 */ /* 0x000fc800078e001a */
[----:B------:R-:W-:-:S05]  /*4780*/  IMAD.IADD R31, R31, 0x1, R173 ;  /* 0x000000011f1f7824 */ /* 0x000fca00078e02ad */
[----:B-1----:R1:W-:Y:S02]  /*4790*/  RED.E.ADD.F32.FTZ.RN.STRONG.GPU [R30.64], R33 ;  /* 0x000000211e00798e */ /* 0x0023e4000c10e784 */
.L_x_6828:
[----:B------:R-:W-:Y:S05]  /*47a0*/  BSYNC B0 ;  /* 0x0000000000007941 */ /* 0x000fea0003800000 */
.L_x_6827:
        /* <DEDUP_REMOVED lines=10> */
[----:B-1----:R-:W-:-:S05]  /*4850*/  IMAD.WIDE.U32 R30, R175, c[0x0][0x2d0], R24 ;  /* 0x0000b400af1e7a25 */ /* 0x002fca00078e0018 */
[----:B------:R-:W-:-:S05]  /*4860*/  IADD3 R31, R173, R31, RZ ;  /* 0x0000001fad1f7210 */ /* 0x000fca0007ffe0ff */
[----:B--2---:R1:W-:Y:S02]  /*4870*/  RED.E.ADD.F32.FTZ.RN.STRONG.GPU [R30.64], R33 ;  /* 0x000000211e00798e */ /* 0x0043e4000c10e784 */
.L_x_6830:
[----:B-1----:R-:W-:Y:S05]  /*4880*/  BSYNC B0 ;  /* 0x0000000000007941 */ /* 0x002fea0003800000 */
.L_x_6829:
[----:B--2---:R1:W2:Y:S01]  /*4890*/  LDS R33, [R55.X4+0x3a0] ;  /* 0x0003a00037217984 */ /* 0x0042a20000004800 */
[----:B------:R-:W-:Y:S01]  /*48a0*/  BSSY B0, `(.L_x_6831) ;  /* 0x0000005000007945 */ /* 0x000fe20003800000 */
[----:B------:R-:W-:Y:S05]  /*48b0*/  @!P1 BRA `(.L_x_6832) ;  /* 0x0000003000009947 */ /* 0x000fea0003800000 */
[----:B------:R-:W-:-:S04]  /*48c0*/  IMAD.WIDE.U32 R30, R175, c[0x0][0x2d0], R22 ;  /* 0x0000b400af1e7a25 */ /* 0x000fc800078e0016 */
[----:B------:R-:W-:-:S05]  /*48d0*/  IMAD.IADD R31, R173, 0x1, R31 ;  /* 0x00000001ad1f7824 */ /* 0x000fca00078e021f */
[----:B--2---:R2:W-:Y:S02]  /*48e0*/  RED.E.ADD.F32.FTZ.RN.STRONG.GPU [R30.64], R33 ;  /* 0x000000211e00798e */ /* 0x0045e4000c10e784 */
.L_x_6832:
[----:B------:R-:W-:Y:S05]  /*48f0*/  BSYNC B0 ;  /* 0x0000000000007941 */ /* 0x000fea0003800000 */
.L_x_6831:
[----:B--2---:R2:W3:Y:S01]  /*4900*/  LDS R33, [R56.X4+0x420] ;  /* 0x0004200038217984 */ /* 0x0044e20000004800 */
[----:B------:R-:W-:Y:S01]  /*4910*/  BSSY B0, `(.L_x_6833) ;  /* 0x0000005000007945 */ /* 0x000fe20003800000 */
[----:B------:R-:W-:Y:S05]  /*4920*/  @!P2 BRA `(.L_x_6834) ;  /* 0x000000300000a947 */ /* 0x000fea0003800000 */
[----:B------:R-:W-:-:S05]  /*4930*/  IMAD.WIDE.U32 R30, R175, c[0x0][0x2d0], R20 ;  /* 0x0000b400af1e7a25 */ /* 0x000fca00078e0014 */
[----:B------:R-:W-:-:S05]  /*4940*/  IADD3 R31, R173, R31, RZ ;  /* 0x0000001fad1f7210 */ /* 0x000fca0007ffe0ff */
[----:B---3--:R3:W-:Y:S02]  /*4950*/  RED.E.ADD.F32.FTZ.RN.STRONG.GPU [R30.64], R33 ;  /* 0x000000211e00798e */ /* 0x0087e4000c10e784 */
.L_x_6834:
[----:B------:R-:W-:Y:S05]  /*4960*/  BSYNC B0 ;  /* 0x0000000000007941 */ /* 0x000fea0003800000 */
.L_x_6833:
[----:B---3--:R3:W4:Y:S01]  /*4970*/  LDS R33, [R57.X4+0x4a0] ;  /* 0x0004a00039217984 */ /* 0x0087220000004800 */
[----:B------:R-:W-:Y:S01]  /*4980*/  BSSY B0, `(.L_x_6835) ;  /* 0x0000005000007945 */ /* 0x000fe20003800000 */
[----:B------:R-:W-:Y:S05]  /*4990*/  @!P3 BRA `(.L_x_6836) ;  /* 0x000000300000b947 */ /* 0x000fea0003800000 */
[----:B------:R-:W-:-:S04]  /*49a0*/  IMAD.WIDE.U32 R30, R175, c[0x0][0x2d0], R18 ;  /* 0x0000b400af1e7a25 */ /* 0x000fc800078e0012 */
[----:B------:R-:W-:-:S05]  /*49b0*/  IMAD.IADD R31, R173, 0x1, R31 ;  /* 0x00000001ad1f7824 */ /* 0x000fca00078e021f */
[----:B----4-:R4:W-:Y:S02]  /*49c0*/  RED.E.ADD.F32.FTZ.RN.STRONG.GPU [R30.64], R33 ;  /* 0x000000211e00798e */ /* 0x0109e4000c10e784 */
.L_x_6836:
[----:B------:R-:W-:Y:S05]  /*49d0*/  BSYNC B0 ;  /* 0x0000000000007941 */ /* 0x000fea0003800000 */
.L_x_6835:
[----:B------:R0:W1:Y:S01]  /*49e0*/  LDS R171, [R58.X4+0x520] ;  /* 0x000520003aab7984 */ /* 0x0000620000004800 */
[----:B------:R-:W-:Y:S01]  /*49f0*/  BSSY B0, `(.L_x_6837) ;  /* 0x0000006000007945 */ /* 0x000fe20003800000 */
[----:B----4-:R-:W-:Y:S01]  /*4a00*/  IMAD.WIDE.U32 R30, R175, c[0x0][0x2d0], R14 ;  /* 0x0000b400af1e7a25 */ /* 0x010fe200078e000e */
[----:B------:R-:W-:Y:S05]  /*4a10*/  @!P4 BRA `(.L_x_6838) ;  /* 0x000000300000c947 */ /* 0x000fea0003800000 */
[----:B------:R-:W-:-:S05]  /*4a20*/  IMAD.WIDE.U32 R32, R175, c[0x0][0x2d0], R16 ;  /* 0x0000b400af207a25 */ /* 0x000fca00078e0010 */
[----:B------:R-:W-:-:S05]  /*4a30*/  IADD3 R33, R173, R33, RZ ;  /* 0x00000021ad217210 */ /* 0x000fca0007ffe0ff */
[----:B-1----:R1:W-:Y:S02]  /*4a40*/  RED.E.ADD.F32.FTZ.RN.STRONG.GPU [R32.64], R171 ;  /* 0x000000ab2000798e */ /* 0x0023e4000c10e784 */
.L_x_6838:
[----:B------:R-:W-:Y:S05]  /*4a50*/  BSYNC B0 ;  /* 0x0000000000007941 */ /* 0x000fea0003800000 */
.L_x_6837:
[----:B-1----:R1:W4:Y:S01]  /*4a60*/  LDS R33, [R59.X4+0x5a0] ;  /* 0x0005a0003b217984 */ /* 0x0023220000004800 */
[----:B------:R-:W-:Y:S01]  /*4a70*/  BSSY B0, `(.L_x_6839) ;  /* 0x0000004000007945 */ /* 0x000fe20003800000 */
[----:B------:R-:W-:Y:S05]  /*4a80*/  @!P5 BRA `(.L_x_6840) ;  /* 0x000000200000d947 */ /* 0x000fea0003800000 */
[----:B------:R-:W-:-:S05]  /*4a90*/  IMAD.IADD R31, R173, 0x1, R31 ;  /* 0x00000001ad1f7824 */ /* 0x000fca00078e021f */
[----:B----4-:R4:W-:Y:S02]  /*4aa0*/  RED.E.ADD.F32.FTZ.RN.STRONG.GPU [R30.64], R33 ;  /* 0x000000211e00798e */ /* 0x0109e4000c10e784 */
.L_x_6840:
[----:B------:R-:W-:Y:S05]  /*4ab0*/  BSYNC B0 ;  /* 0x0000000000007941 */ /* 0x000fea0003800000 */
.L_x_6839:
        /* <DEDUP_REMOVED lines=11> */
[----:B------:R-:W-:Y:S02]  /*4b70*/  FMUL.FTZ R32, R159, R32 ;  /* 0x000000209f207220 */ /* 0x000fe40000410000 */
[----:B------:R-:W-:Y:S02]  /*4b80*/  FMUL.FTZ R30, R163, R30 ;  /* 0x0000001ea31e7220 */ /* 0x000fe40000410000 */
[----:B------:R-:W-:Y:S02]  /*4b90*/  FFMA.FTZ R32, R133, R143, R32 ;  /* 0x0000008f85207223 */ /* 0x000fe40000010020 */
        /* <DEDUP_REMOVED lines=15> */
[----:B----4-:R-:W-:-:S02]  /*4c90*/  @!P1 FADD.FTZ R140, R140, R33 ;  /* 0x000000218c8c9221 */ /* 0x010fc40000010000 */
        /* <DEDUP_REMOVED lines=12> */
[----:B------:R-:W4:Y:S01]  /*4d60*/  SHFL.DOWN PT, R173, R140, 0x10, 0x1f ;  /* 0x0a001f008cad7f89 */ /* 0x000f2200000e0000 */
[----:B------:R-:W-:Y:S01]  /*4d70*/  ISETP.GT.AND P1, PT, R50, 0xf, PT ;  /* 0x0000000f3200780c */ /* 0x000fe20003f24270 */
[----:B------:R-:W-:Y:S02]  /*4d80*/  FMUL.FTZ R33, R156, R33 ;  /* 0x000000219c217220 */ /* 0x000fe40000410000 */
[----:B------:R-:W5:Y:S01]  /*4d90*/  SHFL.DOWN PT, R171, R142, 0x10, 0x1f ;  /* 0x0a001f008eab7f89 */ /* 0x000f6200000e0000 */
[----:B------:R-:W-:Y:S02]  /*4da0*/  FMUL.FTZ R31, R118, R139 ;  /* 0x0000008b761f7220 */ /* 0x000fe40000410000 */
[----:B------:R-:W-:-:S02]  /*4db0*/  FFMA.FTZ R126, R126, R141, R33 ;  /* 0x0000008d7e7e7223 */ /* 0x000fc40000010021 */
[----:B------:R-:W-:Y:S02]  /*4dc0*/  FMUL.FTZ R33, R118, R145 ;  /* 0x0000009176217220 */ /* 0x000fe40000410000 */
[----:B------:R-:W-:Y:S02]  /*4dd0*/  FMUL.FTZ R31, R138, R31 ;  /* 0x0000001f8a1f7220 */ /* 0x000fe40000410000 */
[----:B------:R-:W-:Y:S02]  /*4de0*/  FMUL.FTZ R33, R134, R33 ;  /* 0x0000002186217220 */ /* 0x000fe40000410000 */
[----:B------:R-:W-:Y:S02]  /*4df0*/  FFMA.FTZ R139, R124, R139, R31 ;  /* 0x0000008b7c8b7223 */ /* 0x000fe4000001001f */
[----:B------:R-:W-:Y:S02]  /*4e00*/  FFMA.FTZ R145, R122, R145, R33 ;  /* 0x000000917a917223 */ /* 0x000fe40000010021 */
[----:B------:R-:W-:-:S02]  /*4e10*/  FMUL.FTZ R33, R118, R151 ;  /* 0x0000009776217220 */ /* 0x000fc40000410000 */
[----:B------:R-:W-:Y:S02]  /*4e20*/  FMUL.FTZ R118, R118, R153 ;  /* 0x0000009976767220 */ /* 0x000fe40000410000 */
[----:B------:R-:W-:Y:S02]  /*4e30*/  FFMA.FTZ R124, R135, R149, R30 ;  /* 0x00000095877c7223 */ /* 0x000fe4000001001e */
[----:B----4-:R-:W-:Y:S02]  /*4e40*/  @!P1 FADD.FTZ R140, R140, R173 ;  /* 0x000000ad8c8c9221 */ /* 0x010fe40000010000 */
[----:B------:R-:W-:Y:S02]  /*4e50*/  FMUL.FTZ R33, R130, R33 ;  /* 0x0000002182217220 */ /* 0x000fe40000410000 */
[----:B-----5:R-:W-:Y:S01]  /*4e60*/  @!P1 FADD.FTZ R142, R142, R171 ;  /* 0x000000ab8e8e9221 */ /* 0x020fe20000010000 */
[----:B------:R-:W-:Y:S01]  /*4e70*/  MOV R31, R140 ;  /* 0x0000008c001f7202 */ /* 0x000fe20000000f00 */
[----:B------:R-:W-:-:S02]  /*4e80*/  FMUL.FTZ R118, R157, R118 ;  /* 0x000000769d767220 */ /* 0x000fc40000410000 */
[----:B------:R-:W-:Y:S02]  /*4e90*/  IMAD.MOV.U32 R30, RZ, RZ, R142 ;  /* 0x000000ffff1e7224 */ /* 0x000fe400078e008e */
[----:B------:R-:W-:Y:S02]  /*4ea0*/  FFMA.FTZ R33, R120, R151, R33 ;  /* 0x0000009778217223 */ /* 0x000fe40000010021 */
[----:B------:R-:W-:Y:S01]  /*4eb0*/  FFMA.FTZ R118, R131, R153, R118 ;  /* 0x0000009983767223 */ /* 0x000fe20000010076 */
[----:B------:R4:W-:Y:S01]  /*4ec0*/  @!P2 STS.64 [0x648], R30 ;  /* 0x0006481eff00a388 */ /* 0x0009e20000000a00 */
        /* <DEDUP_REMOVED lines=8> */
[----:B----4-:R-:W-:Y:S02]  /*4f50*/  ISETP.NE.AND P1, PT, R150, c[0x0][0x174], PT ;  /* 0x00005d0096007a0c */ /* 0x010fe40003f25270 */
[----:B------:R-:W-:-:S11]  /*4f60*/  SHF.L.U32 R118, R127, 0x2, RZ ;  /* 0x000000027f767819 */ /* 0x000fd600000006ff */
[----:B------:R-:W4:Y:S04]  /*4f70*/  @P1 LDS R32, [R118+0x1cf8] ;  /* 0x001cf80076201984 */ /* 0x000f280000000800 */
[----:B------:R-:W5:Y:S01]  /*4f80*/  @P1 LDS R33, [R118+0x18f8] ;  /* 0x0018f80076211984 */ /* 0x000f620000000800 */
[----:B----4-:R-:W-:Y:S02]  /*4f90*/  @P1 FADD.FTZ R31, R31, R32 ;  /* 0x000000201f1f1221 */ /* 0x010fe40000010000 */
[----:B-----5:R-:W-:-:S03]  /*4fa0*/  @P1 FADD.FTZ R30, R30, R33 ;  /* 0x000000211e1e1221 */ /* 0x020fc60000010000 */
[----:B------:R4:W-:Y:S04]  /*4fb0*/  STS [R118+0x1cf8], R31 ;  /* 0x001cf81f76007388 */ /* 0x0009e80000000800 */
[----:B------:R4:W-:Y:S02]  /*4fc0*/  STS [R118+0x18f8], R30 ;  /* 0x0018f81e76007388 */ /* 0x0009e40000000800 */
.L_x_6842:
[----:B----4-:R-:W-:Y:S05]  /*4fd0*/  BSYNC B0 ;  /* 0x0000000000007941 */ /* 0x010fea0003800000 */
.L_x_6841:
[----:B------:R-:W-:Y:S02]  /*4fe0*/  IADD3 R127, R127, 0x1, RZ ;  /* 0x000000017f7f7810 */ /* 0x000fe40007ffe0ff */
[----:B------:R-:W-:Y:S02]  /*4ff0*/  IADD3 R116, P2, R116, 0x1, RZ ;  /* 0x0000000174747810 */ /* 0x000fe40007f5e0ff */
[----:B------:R-:W-:-:S03]  /*5000*/  ISETP.GE.AND P1, PT, R127, c[0x0][0x16c], PT ;  /* 0x00005b007f007a0c */ /* 0x000fc60003f26270 */
[----:B------:R-:W-:-:S10]  /*5010*/  IMAD.X R129, RZ, RZ, R129, P2 ;  /* 0x000000ffff817224 */ /* 0x000fd400010e0681 */
[----:B------:R-:W-:Y:S01]  /*5020*/  @P1 CALL.REL.NOINC `(.L_x_6822) ;  /* 0x0000001000001944 */ /* 0x000fe20003c00000 */
[----:B------:R-:W-:Y:S05]  /*5030*/  BRA `(.L_x_6843) ;  /* 0xffffe13000007947 */ /* 0x000fea000383ffff */
.L_x_6822:
[----:B------:R-:W-:Y:S01]  /*5040*/  BAR.SYNC.DEFER_BLOCKING 0x0 ;  /* 0x0000000000007b1d */ /* 0x000fe20000010000 */
[----:B------:R-:W-:Y:S01]  /*5050*/  ISETP.NE.AND P6, PT, R41, RZ, PT ;  /* 0x000000ff2900720c */ /* 0x000fe20003fc5270 */
[----:B------:R-:W-:Y:S01]  /*5060*/  IMAD R17, R35, c[0x0][0x2e0], RZ ;  /* 0x0000b80023117a24 */ /* 0x000fe200078e02ff */
[----:B------:R-:W-:Y:S02]  /*5070*/  F2FP.BF16.PACK_AB R112, R112, R125 ;  /* 0x0000007d7070723e */ /* 0x000fe400000010ff */
[----:B------:R-:W-:Y:S01]  /*5080*/  F2FP.BF16.PACK_AB R110, R110, R123 ;  /* 0x0000007b6e6e723e */ /* 0x000fe200000010ff */
[----:B------:R-:W-:Y:S01]  /*5090*/  BSSY B0, `(.L_x_6844) ;  /* 0x0000038000007945 */ /* 0x000fe20003800000 */
        /* <DEDUP_REMOVED lines=10> */
[----:B------:R-:W-:Y:S04]  /*5140*/  STS.U16 [R76+0x8], R108 ;  /* 0x0000086c4c007388 */ /* 0x000fe80000000400 */
[----:B------:R5:W-:Y:S01]  /*5150*/  STS.U16 [R76+0xa], R14 ;  /* 0x00000a0e4c007388 */ /* 0x000be20000000400 */
[----:B----4-:R-:W-:-:S03]  /*5160*/  IMAD.WIDE.U32 R4, R37, c[0x0][0x2d8], RZ ;  /* 0x0000b60025047a25 */ /* 0x010fc600078e00ff */
[----:B------:R-:W-:Y:S04]  /*5170*/  STS.U16 [R76+0xc], R106 ;  /* 0x00000c6a4c007388 */ /* 0x000fe80000000400 */
[----:B------:R4:W-:Y:S01]  /*5180*/  STS.U16 [R76+0xe], R15 ;  /* 0x00000e0f4c007388 */ /* 0x0009e20000000400 */
[----:B------:R-:W-:-:S06]  /*5190*/  NOP ;  /* 0x0000000000007918 */ /* 0x000fcc0000000000 */
[----:B------:R-:W-:Y:S01]  /*51a0*/  LDS.U16 R19, [R67] ;  /* 0x0000000043137984 */ /* 0x000fe20000000400 */
[----:B-----5:R-:W-:-:S03]  /*51b0*/  IMAD R14, R144, c[0x0][0x2d8], RZ ;  /* 0x0000b600900e7a24 */ /* 0x020fc600078e02ff */
[----:B------:R-:W-:Y:S01]  /*51c0*/  LDS.U16 R21, [R68+0x40] ;  /* 0x0000400044157984 */ /* 0x000fe20000000400 */
[----:B----4-:R-:W-:Y:S02]  /*51d0*/  IMAD R15, R37, c[0x0][0x2dc], R14 ;  /* 0x0000b700250f7a24 */ /* 0x010fe400078e020e */
[----:B------:R-:W-:Y:S01]  /*51e0*/  IMAD R14, R0, c[0x0][0x2e4], R17 ;  /* 0x0000b900000e7a24 */ /* 0x000fe200078e0211 */
[----:B------:R-:W-:Y:S01]  /*51f0*/  LDS.U16 R23, [R69+0x80] ;  /* 0x0000800045177984 */ /* 0x000fe20000000400 */
[----:B------:R-:W-:Y:S02]  /*5200*/  LEA R17, P4, R6, c[0x0][0x330], 0x1 ;  /* 0x0000cc0006117a11 */ /* 0x000fe400078808ff */
[----:B------:R-:W-:Y:S01]  /*5210*/  IADD3 R5, R5, R15, RZ ;  /* 0x0000000f05057210 */ /* 0x000fe20007ffe0ff */
[----:B------:R-:W-:Y:S04]  /*5220*/  LDS.U16 R25, [R70+0xc0] ;  /* 0x0000c00046197984 */ /* 0x000fe80000000400 */
        /* <DEDUP_REMOVED lines=9> */
[----:B------:R-:W-:Y:S03]  /*52c0*/  @!P6 STS [0x210], R85 ;  /* 0x00021055ff00e388 */ /* 0x000fe60000000800 */
[----:B------:R-:W-:Y:S01]  /*52d0*/  LEA.HI.X R17, R4, R14, R5, 0x1, P4 ;  /* 0x0000000e04117211 */ /* 0x000fe200020f0c05 */
        /* <DEDUP_REMOVED lines=19> */
.L_x_6845:
[----:B------:R-:W-:Y:S05]  /*5410*/  BSYNC B0 ;  /* 0x0000000000007941 */ /* 0x000fea0003800000 */
.L_x_6844:
        /* <DEDUP_REMOVED lines=64> */
.L_x_6847:
[----:B------:R-:W-:Y:S05]  /*5820*/  BSYNC B0 ;  /* 0x0000000000007941 */ /* 0x000fea0003800000 */
.L_x_6846:
        /* <DEDUP_REMOVED lines=39> */
.L_x_6816:
        /* <DEDUP_REMOVED lines=24> */
.L_x_6850:
[----:B0-----:R-:W-:Y:S05]  /*5c20*/  BSYNC B0 ;  /* 0x0000000000007941 */ /* 0x001fea0003800000 */
.L_x_6849:
        /* <DEDUP_REMOVED lines=23> */
.L_x_6852:
[----:B------:R-:W0:Y:S02]  /*5da0*/  S2R R15, SR_TID.X ;  /* 0x00000000000f7919 */ /* 0x000e240000002100 */
.L_x_6853:
[----:B0-----:R-:W-:Y:S05]  /*5db0*/  BSYNC B0 ;  /* 0x0000000000007941 */ /* 0x001fea0003800000 */
.L_x_6851:
[----:B------:R-:W-:-:S13]  /*5dc0*/  ISETP.GE.AND P0, PT, R15, c[0x0][0x16c], PT ;  /* 0x00005b000f007a0c */ /* 0x000fda0003f06270 */
[----:B------:R-:W-:Y:S05]  /*5dd0*/  @P0 EXIT ;  /* 0x000000000000094d */ /* 0x000fea0003800000 */
[C---:B------:R-:W-:Y:S02]  /*5de0*/  IMAD R5, R35.reuse, c[0x0][0x2a8], RZ ;  /* 0x0000aa0023057a24 */ /* 0x040fe400078e02ff */
[----:B------:R-:W-:Y:S02]  /*5df0*/  IMAD R35, R35, c[0x0][0x288], RZ ;  /* 0x0000a20023237a24 */ /* 0x000fe400078e02ff */
[C---:B----4-:R-:W-:Y:S02]  /*5e00*/  IMAD R23, R0.reuse, c[0x0][0x2ac], R5 ;  /* 0x0000ab0000177a24 */ /* 0x050fe400078e0205 */
[C---:B------:R-:W-:Y:S02]  /*5e10*/  IMAD R21, R0.reuse, c[0x0][0x28c], R35 ;  /* 0x0000a30000157a24 */ /* 0x040fe400078e0223 */
[----:B------:R-:W-:-:S04]  /*5e20*/  IMAD.WIDE.U32 R4, R0, c[0x0][0x288], RZ ;  /* 0x0000a20000047a25 */ /* 0x000fc800078e00ff */
[----:B------:R-:W-:Y:S01]  /*5e30*/  IMAD.WIDE.U32 R2, R0, c[0x0][0x2a8], RZ ;  /* 0x0000aa0000027a25 */ /* 0x000fe200078e00ff */
[----:B------:R-:W-:-:S03]  /*5e40*/  IADD3 R21, R5, R21, RZ ;  /* 0x0000001505157210 */ /* 0x000fc60007ffe0ff */
[----:B------:R-:W-:Y:S02]  /*5e50*/  IMAD.IADD R23, R3, 0x1, R23 ;  /* 0x0000000103177824 */ /* 0x000fe400078e0217 */
.L_x_6854:
        /* <DEDUP_REMOVED lines=26> */
.L_x_6855:
        /* <DEDUP_REMOVED lines=16> */
.L_x_9105:


//--------------------- .text._Z25selective_scan_bwd_kernelI32Selective_Scan_bwd_kernel_traitsILi32ELi8ELb0ELb0ELb1ELb1ELb0EN3c108BFloat16EfEEv12SSMParamsBwd --------------------------
	.section	.text._Z25selective_scan_bwd_kernelI32Selective_Scan_bwd_kernel_traitsILi32ELi8ELb0ELb0ELb1ELb1ELb0EN3c108BFloat16EfEEv12SSMParamsBwd,"ax",@progbits
	.sectioninfo	@"SHI_REGISTERS=180"
	.align	128
        .global         _Z25selective_scan_bwd_kernelI32Selective_Scan_bwd_kernel_traitsILi32ELi8ELb0ELb0ELb1ELb1ELb0EN3c108BFloat16EfEEv12SSMParamsBwd
        .type           _Z25selective_scan_bwd_kernelI32Selective_Scan_bwd_kernel_traitsILi32ELi8ELb0ELb0ELb1ELb1ELb0EN3c108BFloat16EfEEv12SSMParamsBwd,@function
        .size           _Z25selective_scan_bwd_kernelI32Selective_Scan_bwd_kernel_traitsILi32ELi8ELb0ELb0ELb1ELb1ELb0EN3c108BFloat16EfEEv12SSMParamsBwd,(.L_x_9106 - _Z25selective_scan_bwd_kernelI32Selective_Scan_bwd_kernel_traitsILi32ELi8ELb0ELb0ELb1ELb1ELb0EN3c108BFloat16EfEEv12SSMParamsBwd)
        .other          _Z25selective_scan_bwd_kernelI32Selective_Scan_bwd_kernel_traitsILi32ELi8ELb0ELb0ELb1ELb1ELb0EN3c108BFloat16EfEEv12SSMParamsBwd,@"STO_CUDA_ENTRY STV_DEFAULT"
_Z25selective_scan_bwd_kernelI32Selective_Scan_bwd_kernel_traitsILi32ELi8ELb0ELb0ELb1ELb1ELb0EN3c108BFloat16EfEEv12SSMParamsBwd:
.text._Z25selective_scan_bwd_kernelI32Selective_Scan_bwd_kernel_traitsILi32ELi8ELb0ELb0ELb1ELb1ELb0EN3c108BFloat16EfEEv12SSMParamsBwd:
        /* <DEDUP_REMOVED lines=33> */
[----:B------:R-:W-:Y:S01]  /*0210*/  SHF.L.U32 R36, R36, 0x8, RZ ;  /* 0x0000000824247819 */ /* 0x000fe200000006ff */
[----:B------:R-:W-:Y:S01]  /*0220*/  IMAD R19, R0, c[0x0][0x284], R19 ;  /* 0x0000a10000137a24 */ /* 0x000fe200078e0213 */
[----:B------:R-:W-:Y:S01]  /*0230*/  CS2R R24, SRZ ;  /* 0x0000000000187805 */ /* 0x000fe2000001ff00 */
[----:B---3--:R-:W-:Y:S01]  /*0240*/  IADD3 R10, RZ, -R7, RZ ;  /* 0x80000007ff0a7210 */ /* 0x008fe20007ffe0ff */
[----:B------:R-:W-:Y:S01]  /*0250*/  IMAD R5, R35, c[0x0][0x1d4], R4 ;  /* 0x0000750023057a24 */ /* 0x000fe200078e0204 */
[----:B------:R-:W-:Y:S01]  /*0260*/  CS2R R22, SRZ ;  /* 0x0000000000167805 */ /* 0x000fe2000001ff00 */
[----:B------:R-:W-:-:S02]  /*0270*/  CS2R R38, SRZ ;  /* 0x0000000000267805 */ /* 0x000fc4000001ff00 */
        /* <DEDUP_REMOVED lines=18> */
[----:B------:R-:W-:Y:S02]  /*03a0*/  @!P1 IADD3 R37, R37, 0x1, RZ ;  /* 0x0000000125259810 */ /* 0x000fe40007ffe0ff */
[----:B------:R-:W-:Y:S01]  /*03b0*/  @!P1 IMAD.IADD R8, R8, 0x1, -R11 ;  /* 0x0000000108089824 */ /* 0x000fe200078e0a0b */
[----:B------:R-:W-:Y:S02]  /*03c0*/  IADD3 R7, R7, R9, RZ ;  /* 0x0000000907077210 */ /* 0x000fe40007ffe0ff */
[----:B------:R-:W-:Y:S02]  /*03d0*/  ISETP.NE.AND P1, PT, RZ, c[0x0][0x178], PT ;  /* 0x00005e00ff007a0c */ /* 0x000fe40003f25270 */
[----:B------:R-:W-:Y:S01]  /*03e0*/  ISETP.GE.U32.AND P0, PT, R8, R11, PT ;  /* 0x0000000b0800720c */ /* 0x000fe20003f06070 */
[----:B------:R-:W-:Y:S01]  /*03f0*/  IMAD.WIDE.U32 R8, R35, c[0x0][0x1b0], RZ ;  /* 0x00006c0023087a25 */ /* 0x000fe200078e00ff */
[----:B------:R-:W-:-:S04]  /*0400*/  IADD3 R11, R36, -0x100, RZ ;  /* 0xffffff00240b7810 */ /* 0x000fc80007ffe0ff */
[----:B------:R-:W-:Y:S02]  /*0410*/  SHF.R.S32.HI R13, RZ, 0x1f, R11 ;  /* 0x0000001fff0d7819 */ /* 0x000fe4000001140b */
[----:B------:R-:W-:Y:S02]  /*0420*/  IADD3 R42, P4, R11, R2, RZ ;  /* 0x000000020b2a7210 */ /* 0x000fe40007f9e0ff */
[----:B------:R-:W-:Y:S01]  /*0430*/  IADD3 R9, R9, R17, RZ ;  /* 0x0000001109097210 */ /* 0x000fe20007ffe0ff */
[----:B------:R-:W-:Y:S01]  /*0440*/  IMAD R17, R33, c[0x0][0x1e8], RZ ;  /* 0x00007a0021117a24 */ /* 0x000fe200078e02ff */
[----:B------:R-:W-:Y:S01]  /*0450*/  IADD3.X R15, R13, R3, R15, P4, !PT ;  /* 0x000000030d0f7210 */ /* 0x000fe200027fe40f */
[----:B------:R-:W-:Y:S01]  /*0460*/  IMAD.WIDE.U32 R2, R0, c[0x0][0x1e8], R4 ;  /* 0x00007a0000027a25 */ /* 0x000fe200078e0004 */
[----:B------:R-:W-:-:S03]  /*0470*/  @P0 IADD3 R37, R37, 0x1, RZ ;  /* 0x0000000125250810 */ /* 0x000fc60007ffe0ff */
[C---:B------:R-:W-:Y:S01]  /*0480*/  IMAD.WIDE.U32 R4, R0.reuse, c[0x0][0x280], R6 ;  /* 0x0000a00000047a25 */ /* 0x040fe200078e0006 */
[----:B------:R-:W-:Y:S02]  /*0490*/  IADD3 R44, P0, R11, R2, RZ ;  /* 0x000000020b2c7210 */ /* 0x000fe40007f1e0ff */
[----:B------:R-:W-:Y:S01]  /*04a0*/  @!P2 IADD3 R37, -R37, RZ, RZ ;  /* 0x000000ff2525a210 */ /* 0x000fe20007ffe1ff */
[----:B------:R-:W-:Y:S01]  /*04b0*/  IMAD R17, R0, c[0x0][0x1ec], R17 ;  /* 0x00007b0000117a24 */ /* 0x000fe200078e0211 */
[----:B------:R-:W-:Y:S02]  /*04c0*/  IADD3 R46, P2, R11, R4, RZ ;  /* 0x000000040b2e7210 */ /* 0x000fe40007f5e0ff */
[----:B------:R-:W-:Y:S02]  /*04d0*/  @!P1 LOP3.LUT R37, RZ, c[0x0][0x178], RZ, 0x33, !PT ;  /* 0x00005e00ff259a12 */ /* 0x000fe400078e33ff */
[----:B------:R-:W-:Y:S02]  /*04e0*/  IADD3.X R3, R13, R3, R17, P0, !PT ;  /* 0x000000030d037210 */ /* 0x000fe400007fe411 */
[----:B------:R-:W-:Y:S01]  /*04f0*/  ISETP.NE.U32.AND P0, PT, RZ, c[0x0][0x260], PT ;  /* 0x00009800ff007a0c */ /* 0x000fe20003f05070 */
[----:B------:R-:W-:Y:S01]  /*0500*/  IMAD.WIDE.U32 R8, R37, c[0x0][0x1c8], R8 ;  /* 0x0000720025087a25 */ /* 0x000fe200078e0008 */
[----:B------:R-:W-:-:S02]  /*0510*/  IADD3.X R5, R13, R5, R19, P2, !PT ;  /* 0x000000050d057210 */ /* 0x000fc400017fe413 */
[----:B------:R-:W-:Y:S02]  /*0520*/  LEA R41, P1, R42, c[0x0][0x240], 0x1 ;  /* 0x000090002a297a11 */ /* 0x000fe400078208ff */
        /* <DEDUP_REMOVED lines=11> */
[----:B------:R-:W-:Y:S01]  /*05e0*/  ISETP.NE.AND.EX P2, PT, RZ, c[0x0][0x34c], PT, P2 ;  /* 0x0000d300ff007a0c */ /* 0x000fe20003f45320 */
[----:B------:R-:W-:Y:S01]  /*05f0*/  IMAD.IADD R48, R9, 0x1, R3 ;  /* 0x0000000109307824 */ /* 0x000fe200078e0203 */
[----:B------:R-:W-:Y:S01]  /*0600*/  LEA R45, P4, R46, c[0x0][0x308], 0x1 ;  /* 0x0000c2002e2d7a11 */ /* 0x000fe200078808ff */
[----:B------:R-:W-:Y:S01]  /*0610*/  @P0 IMAD R2, R2, c[0x0][0x174], RZ ;  /* 0x00005d0002020a24 */ /* 0x000fe200078e02ff */
[----:B------:R-:W-:Y:S02]  /*0620*/  IADD3 R11, P5, R11, R8, RZ ;  /* 0x000000080b0b7210 */ /* 0x000fe40007fbe0ff */
[----:B------:R-:W-:Y:S01]  /*0630*/  @P0 MOV R27, 0x8 ;  /* 0x00000008001b0802 */ /* 0x000fe20000000f00 */
[----:B------:R-:W-:Y:S01]  /*0640*/  @P0 IMAD R2, R2, c[0x0][0x16c], RZ ;  /* 0x00005b0002020a24 */ /* 0x000fe200078e02ff */
[----:B------:R-:W-:-:S02]  /*0650*/  LEA.HI.X R46, R46, c[0x0][0x30c], R5, 0x1, P4 ;  /* 0x0000c3002e2e7a11 */ /* 0x000fc400020f0c05 */
[----:B------:R-:W-:Y:S01]  /*0660*/  IADD3.X R48, R13, R48, RZ, P5, !PT ;  /* 0x000000300d307210 */ /* 0x000fe20002ffe4ff */
[----:B------:R-:W-:Y:S01]  /*0670*/  @P0 IMAD.WIDE R26, R2, R27, c[0x0][0x260] ;  /* 0x00009800021a0625 */ /* 0x000fe200078e021b */
[C---:B------:R-:W-:Y:S01]  /*0680*/  LEA R47, P6, R11.reuse, c[0x0][0x230], 0x1 ;  /* 0x00008c000b2f7a11 */ /* 0x040fe200078c08ff */
[----:B------:R-:W-:Y:S01]  /*0690*/  @!P0 CS2R R26, SRZ ;  /* 0x00000000001a8805 */ /* 0x000fe2000001ff00 */
[C---:B------:R-:W-:Y:S02]  /*06a0*/  @P1 LEA R24, P4, R0.reuse, c[0x0][0x328], 0x2 ;  /* 0x0000ca0000181a11 */ /* 0x040fe400078810ff */
[C---:B------:R-:W-:Y:S02]  /*06b0*/  @P2 LEA R22, P5, R0.reuse, c[0x0][0x348], 0x2 ;  /* 0x0000d20000162a11 */ /* 0x040fe400078a10ff */
[----:B------:R-:W-:Y:S02]  /*06c0*/  LEA.HI.X R48, R11, c[0x0][0x234], R48, 0x1, P6 ;  /* 0x00008d000b307a11 */ /* 0x000fe400030f0c30 */
[----:B------:R-:W-:-:S02]  /*06d0*/  @P1 LEA.HI.X R25, R0, c[0x0][0x32c], R33, 0x2, P4 ;  /* 0x0000cb0000191a11 */ /* 0x000fc400020f1421 */
[----:B------:R-:W-:Y:S01]  /*06e0*/  @P2 LEA.HI.X R23, R0, c[0x0][0x34c], R33, 0x2, P5 ;  /* 0x0000d30000172a11 */ /* 0x000fe200028f1421 */
[----:B------:R-:W-:Y:S05]  /*06f0*/  @!P3 BRA `(.L_x_6856) ;  /* 0x000053800000b947 */ /* 0x000fea0003800000 */
[----:B------:R-:W0:Y:S01]  /*0700*/  S2R R40, SR_TID.X ;  /* 0x0000000000287919 */ /* 0x000e220000002100 */
[----:B------:R-:W-:Y:S01]  /*0710*/  CS2R R38, SRZ ;  /* 0x0000000000267805 */ /* 0x000fe2000001ff00 */
[----:B------:R-:W-:Y:S02]  /*0720*/  MOV R51, RZ ;  /* 0x000000ff00337202 */ /* 0x000fe40000000f00 */
        /* <DEDUP_REMOVED lines=28> */
.L_x_6899:
[----:B------:R-:W-:Y:S01]  /*08f0*/  IADD3 R148, -R51, c[0x0][0x174], RZ ;  /* 0x00005d0033947a10 */ /* 0x000fe20007ffe1ff */
[----:B------:R-:W-:Y:S01]  /*0900*/  BAR.SYNC.DEFER_BLOCKING 0x0 ;  /* 0x0000000000007b1d */ /* 0x000fe20000010000 */
[C---:B------:R-:W-:Y:S01]  /*0910*/  IMAD.SHL.U32 R66, R20.reuse, 0x2, RZ ;  /* 0x0000000214427824 */ /* 0x040fe200078e00ff */
[----:B------:R-:W-:-:S02]  /*0920*/  SHF.L.U64.HI R67, R20, 0x1, R21 ;  /* 0x0000000114437819 */ /* 0x000fc40000010215 */
[----:B------:R-:W-:Y:S02]  /*0930*/  LEA R77, R148, 0xffffff00, 0x8 ;  /* 0xffffff00944d7811 */ /* 0x000fe400078e40ff */
[----:B0-----:R-:W-:Y:S02]  /*0940*/  IADD3 R2, P3, R41, R66, RZ ;  /* 0x0000004229027210 */ /* 0x001fe40007f7e0ff */
[----:B------:R-:W-:Y:S02]  /*0950*/  IADD3 R78, -R77, c[0x0][0x168], RZ ;  /* 0x00005a004d4e7a10 */ /* 0x000fe40007ffe1ff */
[----:B------:R-:W-:Y:S02]  /*0960*/  PRMT R5, RZ, 0x7610, R5 ;  /* 0x00007610ff057816 */ /* 0x000fe40000000005 */
[-C--:B------:R-:W-:Y:S02]  /*0970*/  ISETP.GE.AND P0, PT, R20, R78.reuse, PT ;  /* 0x0000004e1400720c */ /* 0x080fe40003f06270 */
[----:B------:R-:W-:-:S02]  /*0980*/  ISETP.GE.AND P1, PT, R59, R78, PT ;  /* 0x0000004e3b00720c */ /* 0x000fc40003f26270 */
[----:B------:R-:W-:Y:S02]  /*0990*/  ISETP.GE.AND P2, PT, R60, R78, PT ;  /* 0x0000004e3c00720c */ /* 0x000fe40003f46270 */
[----:B------:R-:W-:Y:S02]  /*09a0*/  IADD3.X R3, R42, R67, RZ, P3, !PT ;  /* 0x000000432a037210 */ /* 0x000fe40001ffe4ff */
[----:B------:R-:W-:Y:S02]  /*09b0*/  PRMT R4, RZ, 0x7610, R4 ;  /* 0x00007610ff047816 */ /* 0x000fe40000000004 */
[----:B------:R-:W-:-:S03]  /*09c0*/  PRMT R7, RZ, 0x7610, R7 ;  /* 0x00007610ff077816 */ /* 0x000fc60000000007 */
        /* <DEDUP_REMOVED lines=23> */
[C---:B0-----:R-:W-:Y:S02]  /*0b40*/  IADD3 R2, R49.reuse, 0x60, RZ ;  /* 0x0000006031027810 */ /* 0x041fe40007ffe0ff */
[----:B------:R-:W-:-:S02]  /*0b50*/  LEA.HI.SX32 R68, R49, R49, 0x1b ;  /* 0x0000003131447211 */ /* 0x000fc400078fdaff */
[----:B------:R-:W-:Y:S02]  /*0b60*/  LEA.HI.SX32 R2, R2, R49, 0x1b ;  /* 0x0000003102027211 */ /* 0x000fe400078fdaff */
[----:B------:R-:W-:Y:S02]  /*0b70*/  SHF.L.U32 R70, R14, 0x1, RZ ;  /* 0x000000010e467819 */ /* 0x000fe400000006ff */
[C---:B------:R-:W-:Y:S01]  /*0b80*/  IADD3 R12, R49.reuse, 0x80, RZ ;  /* 0x00000080310c7810 */ /* 0x040fe20007ffe0ff */
[----:B------:R-:W-:Y:S01]  /*0b90*/  IMAD.SHL.U32 R71, R2, 0x2, RZ ;  /* 0x0000000202477824 */ /* 0x000fe200078e00ff */
[C---:B------:R-:W-:Y:S01]  /*0ba0*/  IADD3 R14, R49.reuse, 0xa0, RZ ;  /* 0x000000a0310e7810 */ /* 0x040fe20007ffe0ff */
[C---:B------:R-:W-:Y:S01]  /*0bb0*/  IMAD.SHL.U32 R2, R49.reuse, 0x8, RZ ;  /* 0x0000000831027824 */ /* 0x040fe200078e00ff */
[C---:B------:R-:W-:Y:S02]  /*0bc0*/  IADD3 R16, R49.reuse, 0xc0, RZ ;  /* 0x000000c031107810 */ /* 0x040fe40007ffe0ff */
[----:B------:R-:W-:-:S02]  /*0bd0*/  IADD3 R18, R49, 0xe0, RZ ;  /* 0x000000e031127810 */ /* 0x000fc40007ffe0ff */
[----:B------:R-:W-:Y:S02]  /*0be0*/  SHF.L.U32 R68, R68, 0x1, RZ ;  /* 0x0000000144447819 */ /* 0x000fe400000006ff */
[-C--:B------:R-:W-:Y:S02]  /*0bf0*/  LEA.HI.SX32 R12, R12, R49.reuse, 0x1b ;  /* 0x000000310c0c7211 */ /* 0x080fe400078fdaff */
[-C--:B------:R-:W-:Y:S02]  /*0c00*/  LEA.HI.SX32 R14, R14, R49.reuse, 0x1b ;  /* 0x000000310e0e7211 */ /* 0x080fe400078fdaff */
[-C--:B------:R-:W-:Y:S02]  /*0c10*/  LEA.HI.SX32 R16, R16, R49.reuse, 0x1b ;  /* 0x0000003110107211 */ /* 0x080fe400078fdaff */
[----:B------:R-:W-:Y:S02]  /*0c20*/  LEA.HI.SX32 R18, R18, R49, 0x1b ;  /* 0x0000003112127211 */ /* 0x000fe400078fdaff */
[----:B------:R-:W-:-:S02]  /*0c30*/  SHF.L.U32 R72, R12, 0x1, RZ ;  /* 0x000000010c487819 */ /* 0x000fc400000006ff */
[----:B------:R-:W-:Y:S02]  /*0c40*/  SHF.L.U32 R73, R14, 0x1, RZ ;  /* 0x000000010e497819 */ /* 0x000fe400000006ff */
[----:B------:R-:W-:Y:S02]  /*0c50*/  LEA.HI.SX32 R76, R2, R2, 0x1b ;  /* 0x00000002024c7211 */ /* 0x000fe400078fdaff */
[----:B------:R-:W-:Y:S02]  /*0c60*/  SHF.L.U32 R74, R16, 0x1, RZ ;  /* 0x00000001104a7819 */ /* 0x000fe400000006ff */
[----:B------:R-:W-:Y:S02]  /*0c70*/  SHF.L.U32 R75, R18, 0x1, RZ ;  /* 0x00000001124b7819 */ /* 0x000fe400000006ff */
[----:B------:R-:W-:Y:S02]  /*0c80*/  SHF.L.U32 R76, R76, 0x1, RZ ;  /* 0x000000014c4c7819 */ /* 0x000fe400000006ff */
[----:B------:R-:W-:-:S02]  /*0c90*/  ISETP.GE.AND P6, PT, R20, R78, PT ;  /* 0x0000004e1400720c */ /* 0x000fc40003fc6270 */
[-C--:B------:R-:W-:Y:S02]  /*0ca0*/  IADD3 R18, P0, R43, R66.reuse, RZ ;  /* 0x000000422b127210 */ /* 0x080fe40007f1e0ff */
[----:B------:R-:W-:Y:S02]  /*0cb0*/  IADD3 R2, P1, R45, R66, RZ ;  /* 0x000000422d027210 */ /* 0x000fe40007f3e0ff */
[-C--:B------:R-:W-:Y:S02]  /*0cc0*/  IADD3.X R19, R44, R67.reuse, RZ, P0, !PT ;  /* 0x000000432c137210 */ /* 0x080fe400007fe4ff */
[----:B------:R-:W-:Y:S02]  /*0cd0*/  IADD3.X R3, R46, R67, RZ, P1, !PT ;  /* 0x000000432e037210 */ /* 0x000fe40000ffe4ff */
[-C--:B------:R-:W-:Y:S02]  /*0ce0*/  ISETP.GE.AND P0, PT, R59, R78.reuse, PT ;  /* 0x0000004e3b00720c */ /* 0x080fe40003f06270 */
[----:B------:R-:W-:-:S02]  /*0cf0*/  ISETP.GE.AND P1, PT, R60, R78, PT ;  /* 0x0000004e3c00720c */ /* 0x000fc40003f26270 */
[-C--:B------:R-:W-:Y:S02]  /*0d00*/  ISETP.GE.AND P2, PT, R61, R78.reuse, PT ;  /* 0x0000004e3d00720c */ /* 0x080fe40003f46270 */
[-C--:B------:R-:W-:Y:S02]  /*0d10*/  ISETP.GE.AND P3, PT, R62, R78.reuse, PT ;  /* 0x0000004e3e00720c */ /* 0x080fe40003f66270 */
[-C--:B------:R-:W-:Y:S02]  /*0d20*/  ISETP.GE.AND P4, PT, R63, R78.reuse, PT ;  /* 0x0000004e3f00720c */ /* 0x080fe40003f86270 */
[----:B------:R-:W-:Y:S02]  /*0d30*/  ISETP.GE.AND P5, PT, R64, R78, PT ;  /* 0x0000004e4000720c */ /* 0x000fe40003fa6270 */
[----:B------:R-:W-:Y:S02]  /*0d40*/  PRMT R12, RZ, 0x7610, R12 ;  /* 0x00007610ff0c7816 */ /* 0x000fe4000000000c */
[----:B------:R-:W-:Y:S01]  /*0d50*/  PRMT R13, RZ, 0x7610, R13 ;  /* 0x00007610ff0d7816 */ /* 0x000fe2000000000d */
[----:B--2---:R0:W-:Y:S04]  /*0d60*/  STS.U16 [R68], R5 ;  /* 0x0000000544007388 */ /* 0x0041e80000000400 */
[----:B---3--:R1:W-:Y:S04]  /*0d70*/  STS.U16 [R69+0x40], R4 ;  /* 0x0000400445007388 */ /* 0x0083e80000000400 */
        /* <DEDUP_REMOVED lines=8> */
[----:B------:R-:W-:Y:S01]  /*0e00*/  STS.U16 [R74+0x180], R11 ;  /* 0x0001800b4a007388 */ /* 0x000fe20000000400 */
[----:B-1----:R-:W-:-:S03]  /*0e10*/  PRMT R9, RZ, 0x7610, R9 ;  /* 0x00007610ff097816 */ /* 0x002fc60000000009 */
[----:B------:R-:W-:Y:S01]  /*0e20*/  STS.U16 [R75+0x1c0], R10 ;  /* 0x0001c00a4b007388 */ /* 0x000fe20000000400 */
[----:B------:R-:W-:-:S06]  /*0e30*/  NOP ;  /* 0x0000000000007918 */ /* 0x000fcc0000000000 */
[----:B------:R-:W0:Y:S01]  /*0e40*/  LDS.U16 R150, [R76] ;  /* 0x000000004c967984 */ /* 0x000e220000000400 */
[----:B--2---:R-:W-:-:S03]  /*0e50*/  PRMT R8, RZ, 0x7610, R8 ;  /* 0x00007610ff087816 */ /* 0x004fc60000000008 */
[----:B------:R-:W1:Y:S04]  /*0e60*/  LDS.U16 R79, [R76+0x2] ;  /* 0x000002004c4f7984 */ /* 0x000e680000000400 */
        /* <DEDUP_REMOVED lines=33> */
[----:B------:R-:W3:Y:S04]  /*1080*/  LDS.U16 R5, [R76+0x2] ;  /* 0x000002004c057984 */ /* 0x000ee80000000400 */
[----:B------:R-:W-:Y:S04]  /*1090*/  LDS.U16 R4, [R76+0x4] ;  /* 0x000004004c047984 */ /* 0x000fe80000000400 */
[----:B------:R-:W4:Y:S04]  /*10a0*/  LDS.U16 R7, [R76+0x6] ;  /* 0x000006004c077984 */ /* 0x000f280000000400 */
[----:B------:R-:W0:Y:S04]  /*10b0*/  LDS.U16 R11, [R76+0x8] ;  /* 0x000008004c0b7984 */ /* 0x000e280000000400 */
[----:B------:R-:W0:Y:S04]  /*10c0*/  LDS.U16 R12, [R76+0xa] ;  /* 0x00000a004c0c7984 */ /* 0x000e280000000400 */
[----:B------:R-:W-:Y:S04]  /*10d0*/  LDS.U16 R6, [R76+0xc] ;  /* 0x00000c004c067984 */ /* 0x000fe80000000400 */
[----:B------:R-:W-:Y:S04]  /*10e0*/  LDS.U16 R9, [R76+0xe] ;  /* 0x00000e004c097984 */ /* 0x000fe80000000400 */
[----:B------:R-:W-:Y:S01]  /*10f0*/  BAR.SYNC.DEFER_BLOCKING 0x0 ;  /* 0x0000000000007b1d */ /* 0x000fe20000010000 */
[----:B--2---:R-:W-:-:S02]  /*1100*/  PRMT R8, RZ, 0x7610, R8 ;  /* 0x00007610ff087816 */ /* 0x004fc40000000008 */
[----:B------:R-:W-:-:S03]  /*1110*/  PRMT R13, RZ, 0x7610, R13 ;  /* 0x00007610ff0d7816 */ /* 0x000fc6000000000d */
[----:B------:R0:W2:Y:S01]  /*1120*/  @!P0 LDG.E.U16 R15, [R2.64] ;  /* 0x00000004020f8981 */ /* 0x0000a2000c1e1500 */
[----:B------:R-:W-:Y:S02]  /*1130*/  ISETP.NE.AND P0, PT, R14, RZ, PT ;  /* 0x000000ff0e00720c */ /* 0x000fe40003f05270 */
[----:B------:R-:W-:Y:S01]  /*1140*/  PRMT R14, RZ, 0x7610, R14 ;  /* 0x00007610ff0e7816 */ /* 0x000fe2000000000e */
[----:B------:R0:W2:Y:S04]  /*1150*/  @!P1 LDG.E.U16 R13, [R2.64+0x80] ;  /* 0x00008004020d9981 */ /* 0x0000a8000c1e1500 */
[----:B------:R0:W2:Y:S04]  /*1160*/  @!P3 LDG.E.U16 R17, [R2.64+0x100] ;  /* 0x000100040211b981 */ /* 0x0000a8000c1e1500 */
[----:B------:R0:W2:Y:S04]  /*1170*/  @!P2 LDG.E.U16 R14, [R2.64+0xc0] ;  /* 0x0000c004020ea981 */ /* 0x0000a8000c1e1500 */
[----:B------:R0:W2:Y:S04]  /*1180*/  @!P0 LDG.E.U16 R8, [R2.64+0x40] ;  /* 0x0000400402088981 */ /* 0x0000a8000c1e1500 */
[----:B------:R0:W2:Y:S04]  /*1190*/  @!P4 LDG.E.U16 R16, [R2.64+0x140] ;  /* 0x000140040210c981 */ /* 0x0000a8000c1e1500 */
[----:B------:R0:W2:Y:S04]  /*11a0*/  @!P5 LDG.E.U16 R29, [R2.64+0x180] ;  /* 0x00018004021dd981 */ /* 0x0000a8000c1e1500 */
[----:B------:R0:W2:Y:S02]  /*11b0*/  @!P6 LDG.E.U16 R28, [R2.64+0x1c0] ;  /* 0x0001c004021ce981 */ /* 0x0000a4000c1e1500 */
[----:B0-----:R-:W-:-:S02]  /*11c0*/  PRMT R2, RZ, 0x5410, R150 ;  /* 0x00005410ff027816 */ /* 0x001fc40000000096 */
[----:B-1----:R-:W-:Y:S02]  /*11d0*/  PRMT R3, RZ, 0x5410, R79 ;  /* 0x00005410ff037816 */ /* 0x002fe4000000004f */
[----:B---3--:R-:W-:Y:S02]  /*11e0*/  PRMT R5, RZ, 0x5410, R5 ;  /* 0x00005410ff057816 */ /* 0x008fe40000000005 */
[----:B----4-:R-:W-:Y:S02]  /*11f0*/  PRMT R7, RZ, 0x5410, R7 ;  /* 0x00005410ff077816 */ /* 0x010fe40000000007 */
[----:B------:R-:W-:Y:S02]  /*1200*/  PRMT R11, RZ, 0x5410, R11 ;  /* 0x00005410ff0b7816 */ /* 0x000fe4000000000b */
[----:B------:R-:W-:Y:S01]  /*1210*/  PRMT R93, RZ, 0x5410, R12 ;  /* 0x00005410ff5d7816 */ /* 0x000fe2000000000c */
[--C-:B-----5:R-:W-:Y:S02]  /*1220*/  FADD.FTZ R86, R5, R34.reuse ;  /* 0x0000002205567221 */ /* 0x120fe40000010000 */
[----:B------:R-:W-:-:S02]  /*1230*/  FADD.FTZ R90, R7, R34 ;  /* 0x00000022075a7221 */ /* 0x000fc40000010000 */
[--C-:B------:R-:W-:Y:S02]  /*1240*/  FADD.FTZ R92, R11, R34.reuse ;  /* 0x000000220b5c7221 */ /* 0x100fe40000010000 */
[----:B------:R-:W-:Y:S01]  /*1250*/  FADD.FTZ R93, R93, R34 ;  /* 0x000000225d5d7221 */ /* 0x000fe20000010000 */
[----:B------:R-:W-:Y:S01]  /*1260*/  BSSY B0, `(.L_x_6857) ;  /* 0x000004a000007945 */ /* 0x000fe20003800000 */
[----:B------:R-:W-:Y:S02]  /*1270*/  FSETP.GTU.FTZ.AND P6, PT, R86, 20, PT ;  /* 0x41a000005600780b */ /* 0x000fe40003fdc000 */
[----:B------:R-:W-:Y:S02]  /*1280*/  FSETP.GTU.FTZ.AND P3, PT, R90, 20, PT ;  /* 0x41a000005a00780b */ /* 0x000fe40003f7c000 */
[----:B------:R-:W-:Y:S02]  /*1290*/  FSETP.GTU.FTZ.AND P2, PT, R92, 20, PT ;  /* 0x41a000005c00780b */ /* 0x000fe40003f5c000 */
[----:B------:R-:W-:Y:S01]  /*12a0*/  FSETP.GTU.FTZ.AND P1, PT, R93, 20, PT ;  /* 0x41a000005d00780b */ /* 0x000fe20003f3c000 */
[----:B--2---:R-:W-:Y:S04]  /*12b0*/  STS.U16 [R68], R15 ;  /* 0x0000000f44007388 */ /* 0x004fe80000000400 */
        /* <DEDUP_REMOVED lines=12> */
[----:B------:R4:W3:Y:S04]  /*1380*/  LDS.U16 R97, [R76+0x8] ;  /* 0x000008004c617984 */ /* 0x0008e80000000400 */
[----:B------:R4:W3:Y:S04]  /*1390*/  LDS.U16 R99, [R76+0xa] ;  /* 0x00000a004c637984 */ /* 0x0008e80000000400 */
[----:B------:R4:W3:Y:S04]  /*13a0*/  LDS.U16 R101, [R76+0xc] ;  /* 0x00000c004c657984 */ /* 0x0008e80000000400 */
[----:B------:R4:W3:Y:S01]  /*13b0*/  LDS.U16 R103, [R76+0xe] ;  /* 0x00000e004c677984 */ /* 0x0008e20000000400 */
[----:B0-----:R-:W-:-:S02]  /*13c0*/  PRMT R87, RZ, 0x5410, R87 ;  /* 0x00005410ff577816 */ /* 0x001fc40000000057 */
[----:B-1----:R-:W-:-:S03]  /*13d0*/  PRMT R89, RZ, 0x5410, R89 ;  /* 0x00005410ff597816 */ /* 0x002fc60000000059 */
[----:B------:R-:W-:Y:S01]  /*13e0*/  FFMA.FTZ R2, R87, R2, R38 ;  /* 0x0000000257027223 */ /* 0x000fe20000010026 */
[----:B--2---:R-:W-:-:S03]  /*13f0*/  PRMT R91, RZ, 0x5410, R91 ;  /* 0x00005410ff5b7816 */ /* 0x004fc6000000005b */
[----:B------:R-:W-:Y:S01]  /*1400*/  FFMA.FTZ R2, R89, R3, R2 ;  /* 0x0000000359027223 */ /* 0x000fe20000010002 */
[----:B------:R-:W-:-:S05]  /*1410*/  PRMT R3, RZ, 0x5410, R80 ;  /* 0x00005410ff037816 */ /* 0x000fca0000000050 */
[----:B------:R-:W-:Y:S01]  /*1420*/  FFMA.FTZ R2, R91, R3, R2 ;  /* 0x000000035b027223 */ /* 0x000fe20000010002 */
[----:B------:R-:W-:-:S05]  /*1430*/  PRMT R3, RZ, 0x5410, R10 ;  /* 0x00005410ff037816 */ /* 0x000fca000000000a */
[----:B------:R-:W-:Y:S01]  /*1440*/  FADD.FTZ R96, R3, R34 ;  /* 0x0000002203607221 */ /* 0x000fe20000010000 */
[----:B------:R-:W-:-:S04]  /*1450*/  MOV R8, c[0x0][0x16c] ;  /* 0x00005b0000087a02 */ /* 0x000fc80000000f00 */
[----:B------:R-:W-:Y:S02]  /*1460*/  FSETP.GTU.FTZ.AND P0, PT, R96, 20, PT ;  /* 0x41a000006000780b */ /* 0x000fe40003f1c000 */
[----:B------:R-:W-:Y:S02]  /*1470*/  PRMT R3, RZ, 0x5410, R81 ;  /* 0x00005410ff037816 */ /* 0x000fe40000000051 */
[----:B---3--:R-:W-:Y:S02]  /*1480*/  PRMT R95, RZ, 0x5410, R95 ;  /* 0x00005410ff5f7816 */ /* 0x008fe4000000005f */
[----:B------:R-:W-:Y:S02]  /*1490*/  PRMT R13, RZ, 0x5410, R4 ;  /* 0x00005410ff0d7816 */ /* 0x000fe40000000004 */
[----:B------:R-:W-:Y:S01]  /*14a0*/  ISETP.GE.AND P5, PT, R8, 0x1, PT ;  /* 0x000000010800780c */ /* 0x000fe20003fa6270 */
[----:B------:R-:W-:Y:S01]  /*14b0*/  FFMA.FTZ R8, R95, R3, R2 ;  /* 0x000000035f087223 */ /* 0x000fe20000010002 */
[----:B------:R-:W-:Y:S01]  /*14c0*/  PRMT R3, RZ, 0x5410, R6 ;  /* 0x00005410ff037816 */ /* 0x000fe20000000006 */
[----:B------:R-:W-:-:S04]  /*14d0*/  FADD.FTZ R88, R13, R34 ;  /* 0x000000220d587221 */ /* 0x000fc80000010000 */
[----:B------:R-:W-:Y:S01]  /*14e0*/  FADD.FTZ R94, R3, R34 ;  /* 0x00000022035e7221 */ /* 0x000fe20000010000 */
[----:B------:R-:W-:Y:S01]  /*14f0*/  FSETP.GTU.FTZ.AND P4, PT, R88, 20, PT ;  /* 0x41a000005800780b */ /* 0x000fe20003f9c000 */
[----:B------:R-:W-:Y:S07]  /*1500*/  @P0 BRA `(.L_x_6858) ;  /* 0x000001f000000947 */ /* 0x000fee0003800000 */
[----:B----4-:R-:W-:Y:S01]  /*1510*/  FMUL.FTZ R96, R96, 1.4426950216293334961 ;  /* 0x3fb8aa3b60607820 */ /* 0x010fe20000410000 */
        /* <DEDUP_REMOVED lines=30> */
.L_x_6858:
[----:B----4-:R-:W-:Y:S05]  /*1700*/  BSYNC B0 ;  /* 0x0000000000007941 */ /* 0x010fea0003800000 */
.L_x_6857:
[----:B------:R-:W-:Y:S01]  /*1710*/  PRMT R2, RZ, 0x5410, R82 ;  /* 0x00005410ff027816 */ /* 0x000fe20000000052 */
[----:B------:R-:W-:Y:S01]  /*1720*/  BSSY B0, `(.L_x_6859) ;  /* 0x0000027000007945 */ /* 0x000fe20003800000 */
[----:B------:R-:W-:Y:S02]  /*1730*/  PRMT R97, RZ, 0x5410, R97 ;  /* 0x00005410ff617816 */ /* 0x000fe40000000061 */
[----:B------:R-:W-:Y:S02]  /*1740*/  PRMT R9, RZ, 0x5410, R9 ;  /* 0x00005410ff097816 */ /* 0x000fe40000000009 */
[----:B------:R-:W-:Y:S01]  /*1750*/  FSETP.GTU.FTZ.AND P0, PT, R94, 20, PT ;  /* 0x41a000005e00780b */ /* 0x000fe20003f1c000 */
[----:B------:R-:W-:Y:S01]  /*1760*/  FFMA.FTZ R8, R97, R2, R8 ;  /* 0x0000000261087223 */ /* 0x000fe20000010008 */
[----:B------:R-:W-:Y:S01]  /*1770*/  PRMT R5, RZ, 0x5410, R83 ;  /* 0x00005410ff057816 */ /* 0x000fe20000000053 */
[----:B------:R-:W-:Y:S01]  /*1780*/  FADD.FTZ R98, R9, R34 ;  /* 0x0000002209627221 */ /* 0x000fe20000010000 */
        /* <DEDUP_REMOVED lines=32> */
.L_x_6860:
[----:B------:R-:W-:Y:S05]  /*1990*/  BSYNC B0 ;  /* 0x0000000000007941 */ /* 0x000fea0003800000 */
.L_x_6859:
[----:B------:R-:W-:Y:S01]  /*19a0*/  PRMT R99, RZ, 0x5410, R99 ;  /* 0x00005410ff637816 */ /* 0x000fe20000000063 */
[----:B------:R-:W-:Y:S01]  /*19b0*/  BSSY B0, `(.L_x_6861) ;  /* 0x0000028000007945 */ /* 0x000fe20003800000 */
[----:B------:R-:W-:Y:S02]  /*19c0*/  PRMT R2, RZ, 0x5410, R84 ;  /* 0x00005410ff027816 */ /* 0x000fe40000000054 */
[----:B------:R-:W-:Y:S01]  /*19d0*/  PRMT R101, RZ, 0x5410, R101 ;  /* 0x00005410ff657816 */ /* 0x000fe20000000065 */
[----:B------:R-:W-:Y:S01]  /*19e0*/  FFMA.FTZ R8, R99, R5, R8 ;  /* 0x0000000563087223 */ /* 0x000fe20000010008 */
[----:B------:R-:W-:Y:S02]  /*19f0*/  FSETP.GTU.FTZ.AND P6, PT, R98, 20, PT ;  /* 0x41a000006200780b */ /* 0x000fe40003fdc000 */
[----:B------:R-:W-:Y:S01]  /*1a00*/  PRMT R38, RZ, 0x5410, R85 ;  /* 0x00005410ff267816 */ /* 0x000fe20000000055 */
[----:B------:R-:W-:Y:S01]  /*1a10*/  FFMA.FTZ R8, R101, R2, R8 ;  /* 0x0000000265087223 */ /* 0x000fe20000010008 */
[----:B------:R-:W-:Y:S01]  /*1a20*/  PRMT R103, RZ, 0x5410, R103 ;  /* 0x00005410ff677816 */ /* 0x000fe20000000067 */
        /* <DEDUP_REMOVED lines=32> */
.L_x_6862:
[----:B------:R-:W-:Y:S05]  /*1c30*/  BSYNC B0 ;  /* 0x0000000000007941 */ /* 0x000fea0003800000 */
.L_x_6861:
        /* <DEDUP_REMOVED lines=33> */
.L_x_6864:
[----:B------:R-:W-:Y:S05]  /*1e50*/  BSYNC B0 ;  /* 0x0000000000007941 */ /* 0x000fea0003800000 */
.L_x_6863:
        /* <DEDUP_REMOVED lines=33> */
.L_x_6866:
[----:B------:R-:W-:Y:S05]  /*2070*/  BSYNC B0 ;  /* 0x0000000000007941 */ /* 0x000fea0003800000 */
.L_x_6865:
        /* <DEDUP_REMOVED lines=33> */
.L_x_6868:
[----:B------:R-:W-:Y:S05]  /*2290*/  BSYNC B0 ;  /* 0x0000000000007941 */ /* 0x000fea0003800000 */
.L_x_6867:
        /* <DEDUP_REMOVED lines=33> */
.L_x_6870:
[----:B------:R-:W-:Y:S05]  /*24b0*/  BSYNC B0 ;  /* 0x0000000000007941 */ /* 0x000fea0003800000 */
.L_x_6869:
        /* <DEDUP_REMOVED lines=33> */
.L_x_6872:
[----:B------:R-:W-:Y:S05]  /*26d0*/  BSYNC B0 ;  /* 0x0000000000007941 */ /* 0x000fea0003800000 */
.L_x_6871:
[----:B------:R-:W-:Y:S01]  /*26e0*/  BAR.SYNC.DEFER_BLOCKING 0x0 ;  /* 0x0000000000007b1d */ /* 0x000fe20000010000 */
[----:B------:R-:W-:Y:S01]  /*26f0*/  HFMA2.MMA R100, -RZ, RZ, 0, 0 ;  /* 0x00000000ff647435 */ /* 0x000fe200000001ff */
[----:B------:R-:W-:Y:S01]  /*2700*/  FFMA.FTZ R38, R103, R38, R8 ;  /* 0x0000002667267223 */ /* 0x000fe20000010008 */
[----:B------:R-:W-:Y:S01]  /*2710*/  CS2R R104, SRZ ;  /* 0x0000000000687805 */ /* 0x000fe2000001ff00 */
[----:B------:R-:W-:Y:S01]  /*2720*/  MOV R102, RZ ;  /* 0x000000ff00667202 */ /* 0x000fe20000000f00 */
[----:B------:R-:W-:Y:S01]  /*2730*/  CS2R R106, SRZ ;  /* 0x00000000006a7805 */ /* 0x000fe2000001ff00 */
[----:B------:R-:W-:Y:S01]  /*2740*/  CS2R R108, SRZ ;  /* 0x00000000006c7805 */ /* 0x000fe2000001ff00 */
        /* <DEDUP_REMOVED lines=9> */
[----:B------:R-:W-:Y:S01]  /*27e0*/  MOV R2, R40 ;  /* 0x0000002800027202 */ /* 0x000fe20000000f00 */
[----:B------:R-:W-:Y:S01]  /*27f0*/  IMAD R4, R142, c[0x0][0x2b8], RZ ;  /* 0x0000ae008e047a24 */ /* 0x000fe200078e02ff */
[----:B------:R-:W-:Y:S01]  /*2800*/  IADD3 R118, R148, -0x1, RZ ;  /* 0xffffffff94767810 */ /* 0x000fe20007ffe0ff */
[----:B------:R-:W-:Y:S01]  /*2810*/  IMAD.MOV.U32 R3, RZ, RZ, RZ ;  /* 0x000000ffff037224 */ /* 0x000fe200078e00ff */
[----:B------:R-:W-:Y:S01]  /*2820*/  MOV R119, RZ ;  /* 0x000000ff00777202 */ /* 0x000fe20000000f00 */
[C---:B------:R-:W-:Y:S01]  /*2830*/  IMAD R5, R35.reuse, c[0x0][0x2bc], R4 ;  /* 0x0000af0023057a24 */ /* 0x040fe200078e0204 */
[----:B------:R-:W-:Y:S01]  /*2840*/  CS2R R120, SRZ ;  /* 0x0000000000787805 */ /* 0x000fe2000001ff00 */
[----:B------:R-:W-:Y:S01]  /*2850*/  IMAD.WIDE.U32 R2, R35, c[0x0][0x2b8], R2 ;  /* 0x0000ae0023027a25 */ /* 0x000fe200078e0002 */
[----:B------:R-:W-:Y:S01]  /*2860*/  CS2R R104, SRZ ;  /* 0x0000000000687805 */ /* 0x000fe2000001ff00 */
[----:B------:R-:W-:Y:S01]  /*2870*/  MOV R102, RZ ;  /* 0x000000ff00667202 */ /* 0x000fe20000000f00 */
[----:B------:R-:W-:Y:S01]  /*2880*/  CS2R R106, SRZ ;  /* 0x00000000006a7805 */ /* 0x000fe2000001ff00 */
[----:B------:R-:W-:Y:S01]  /*2890*/  IMAD R4, R144, c[0x0][0x2c0], RZ ;  /* 0x0000b00090047a24 */ /* 0x000fe200078e02ff */
[----:B------:R-:W-:Y:S01]  /*28a0*/  IADD3 R3, R3, R5, RZ ;  /* 0x0000000503037210 */ /* 0x000fe20007ffe0ff */
[----:B------:R-:W-:Y:S01]  /*28b0*/  IMAD R7, R51, -0x100, R36 ;  /* 0xffffff0033077824 */ /* 0x000fe200078e0224 */
[----:B------:R-:W-:Y:S01]  /*28c0*/  CS2R R108, SRZ ;  /* 0x00000000006c7805 */ /* 0x000fe2000001ff00 */
[C---:B------:R-:W-:Y:S01]  /*28d0*/  IMAD R5, R37.reuse, c[0x0][0x2c4], R4 ;  /* 0x0000b10025057a24 */ /* 0x040fe200078e0204 */
[----:B------:R-:W-:Y:S01]  /*28e0*/  LEA.HI R4, R118, R118, RZ, 0x1 ;  /* 0x0000007676047211 */ /* 0x000fe200078f08ff */
[----:B------:R-:W-:-:S04]  /*28f0*/  IMAD.WIDE.U32 R16, R37, c[0x0][0x2c0], R2 ;  /* 0x0000b00025107a25 */ /* 0x000fc800078e0002 */
[----:B------:R-:W-:Y:S01]  /*2900*/  IMAD.MOV.U32 R100, RZ, RZ, RZ ;  /* 0x000000ffff647224 */ /* 0x000fe200078e00ff */
[----:B------:R-:W-:Y:S02]  /*2910*/  IADD3 R17, R17, R5, RZ ;  /* 0x0000000511117210 */ /* 0x000fe40007ffe0ff */
[----:B------:R-:W-:Y:S02]  /*2920*/  LEA R2, P0, R16, c[0x0][0x320], 0x2 ;  /* 0x0000c80010027a11 */ /* 0x000fe400078010ff */
[----:B------:R-:W-:Y:S02]  /*2930*/  LOP3.LUT R5, R4, 0xfffffe, RZ, 0xc0, !PT ;  /* 0x00fffffe04057812 */ /* 0x000fe400078ec0ff */
[----:B------:R-:W-:Y:S02]  /*2940*/  LEA.HI.X R3, R16, c[0x0][0x324], R17, 0x2, P0 ;  /* 0x0000c90010037a11 */ /* 0x000fe400000f1411 */
[----:B------:R-:W-:Y:S02]  /*2950*/  IADD3 R118, R118, -R5, RZ ;  /* 0x8000000576767210 */ /* 0x000fe40007ffe0ff */
[----:B------:R-:W-:Y:S01]  /*2960*/  IADD3 R16, P1, R77, R16, RZ ;  /* 0x000000104d107210 */ /* 0x000fe20007f3e0ff */
[----:B------:R-:W-:-:S03]  /*2970*/  IMAD.WIDE R2, R7, 0x4, R2 ;  /* 0x0000000407027825 */ /* 0x000fc600078e0202 */
[----:B------:R-:W-:Y:S02]  /*2980*/  LEA.HI.X.SX32 R17, R77, R17, 0x1, P1 ;  /* 0x000000114d117211 */ /* 0x000fe400008f0eff */
[C---:B------:R-:W-:Y:S02]  /*2990*/  IADD3 R14, P6, R2.reuse, -0x380, RZ ;  /* 0xfffffc80020e7810 */ /* 0x040fe40007fde0ff */
[C---:B------:R-:W-:Y:S02]  /*29a0*/  IADD3 R4, P0, R2.reuse, -0x100, RZ ;  /* 0xffffff0002047810 */ /* 0x040fe40007f1e0ff */
[C---:B------:R-:W-:Y:S02]  /*29b0*/  IADD3 R12, P5, R2.reuse, -0x300, RZ ;  /* 0xfffffd00020c7810 */ /* 0x040fe40007fbe0ff */
[C---:B------:R-:W-:Y:S02]  /*29c0*/  IADD3 R10, P4, R2.reuse, -0x280, RZ ;  /* 0xfffffd80020a7810 */ /* 0x040fe40007f9e0ff */
[----:B------:R-:W-:-:S02]  /*29d0*/  IADD3 R8, P3, R2, -0x200, RZ ;  /* 0xfffffe0002087810 */ /* 0x000fc40007f7e0ff */
[C---:B------:R-:W-:Y:S02]  /*29e0*/  IADD3 R6, P2, R2.reuse, -0x180, RZ ;  /* 0xfffffe8002067810 */ /* 0x040fe40007f5e0ff */
[C---:B------:R-:W-:Y:S02]  /*29f0*/  IADD3.X R15, R3.reuse, -0x1, RZ, P6, !PT ;  /* 0xffffffff030f7810 */ /* 0x040fe400037fe4ff */
[C---:B------:R-:W-:Y:S02]  /*2a00*/  IADD3.X R5, R3.reuse, -0x1, RZ, P0, !PT ;  /* 0xffffffff03057810 */ /* 0x040fe400007fe4ff */
[----:B------:R-:W-:Y:S02]  /*2a10*/  IADD3 R2, P6, R2, -0x80, RZ ;  /* 0xffffff8002027810 */ /* 0x000fe40007fde0ff */
[----:B------:R-:W-:Y:S02]  /*2a20*/  ISETP.GT.AND P0, PT, R148, 0x1, PT ;  /* 0x000000019400780c */ /* 0x000fe40003f04270 */
[----:B------:R-:W-:-:S02]  /*2a30*/  IADD3.X R13, R3, -0x1, RZ, P5, !PT ;  /* 0xffffffff030d7810 */ /* 0x000fc40002ffe4ff */
[C---:B------:R-:W-:Y:S02]  /*2a40*/  IADD3.X R11, R3.reuse, -0x1, RZ, P4, !PT ;  /* 0xffffffff030b7810 */ /* 0x040fe400027fe4ff */
[C---:B------:R-:W-:Y:S02]  /*2a50*/  IADD3.X R9, R3.reuse, -0x1, RZ, P3, !PT ;  /* 0xffffffff03097810 */ /* 0x040fe40001ffe4ff */
[C---:B------:R-:W-:Y:S02]  /*2a60*/  IADD3.X R7, R3.reuse, -0x1, RZ, P2, !PT ;  /* 0xffffffff03077810 */ /* 0x040fe400017fe4ff */
[----:B------:R-:W-:Y:S02]  /*2a70*/  IADD3.X R3, R3, -0x1, RZ, P6, !PT ;  /* 0xffffffff03037810 */ /* 0x000fe400037fe4ff */
[----:B------:R-:W-:Y:S02]  /*2a80*/  ISETP.EQ.AND P0, PT, R146, RZ, P0 ;  /* 0x000000ff9200720c */ /* 0x000fe40000702270 */
.L_x_6894:
[----:B------:R-:W-:Y:S01]  /*2a90*/  IMAD R31, R33, c[0x0][0x180], RZ ;  /* 0x00006000211f7a24 */ /* 0x000fe200078e02ff */
[----:B------:R-:W-:Y:S01]  /*2aa0*/  SHF.R.S32.HI R30, RZ, 0x1f, R119 ;  /* 0x0000001fff1e7819 */ /* 0x000fe20000011477 */
[----:B------:R-:W-:Y:S01]  /*2ab0*/  IMAD.WIDE.U32 R28, R0, c[0x0][0x180], RZ ;  /* 0x00006000001c7a25 */ /* 0x000fe200078e00ff */
[----:B------:R-:W-:-:S02]  /*2ac0*/  PRMT R128, RZ, 0x7610, R128 ;  /* 0x00007610ff807816 */ /* 0x000fc40000000080 */
[----:B------:R-:W-:Y:S01]  /*2ad0*/  PRMT R129, RZ, 0x7610, R129 ;  /* 0x00007610ff817816 */ /* 0x000fe20000000081 */
[----:B------:R-:W-:Y:S01]  /*2ae0*/  IMAD R31, R0, c[0x0][0x184], R31 ;  /* 0x00006100001f7a24 */ /* 0x000fe200078e021f */
[----:B------:R-:W-:Y:S01]  /*2af0*/  PRMT R130, RZ, 0x7610, R130 ;  /* 0x00007610ff827816 */ /* 0x000fe20000000082 */
[C---:B------:R-:W-:Y:S02]  /*2b00*/  IMAD R122, R30.reuse, c[0x0][0x1c0], RZ ;  /* 0x000070001e7a7a24 */ /* 0x040fe400078e02ff */
[----:B------:R-:W-:Y:S01]  /*2b10*/  IMAD R78, R30, c[0x0][0x188], RZ ;  /* 0x000062001e4e7a24 */ /* 0x000fe200078e02ff */
[----:B------:R-:W-:Y:S01]  /*2b20*/  IADD3 R29, R29, R31, RZ ;  /* 0x0000001f1d1d7210 */ /* 0x000fe20007ffe0ff */
[C---:B------:R-:W-:Y:S02]  /*2b30*/  IMAD R125, R119.reuse, c[0x0][0x1c4], R122 ;  /* 0x00007100777d7a24 */ /* 0x040fe400078e027a */
[----:B------:R-:W-:-:S04]  /*2b40*/  IMAD.WIDE.U32 R126, R119, c[0x0][0x1c0], R20 ;  /* 0x00007000777e7a25 */ /* 0x000fc800078e0014 */
[----:B------:R-:W-:Y:S01]  /*2b50*/  IMAD R31, R119, c[0x0][0x18c], R78 ;  /* 0x00006300771f7a24 */ /* 0x000fe200078e024e */
[----:B------:R-:W-:Y:S01]  /*2b60*/  IADD3 R78, -R77, c[0x0][0x168], RZ ;  /* 0x00005a004d4e7a10 */ /* 0x000fe20007ffe1ff */
[----:B------:R-:W-:Y:S01]  /*2b70*/  IMAD.WIDE.U32 R122, R119, c[0x0][0x188], R28 ;  /* 0x00006200777a7a25 */ /* 0x000fe200078e001c */
[----:B------:R-:W-:Y:S02]  /*2b80*/  LEA R28, P1, R126, R47, 0x1 ;  /* 0x0000002f7e1c7211 */ /* 0x000fe400078208ff */
[----:B------:R-:W-:Y:S02]  /*2b90*/  IADD3 R29, R127, R125, RZ ;  /* 0x0000007d7f1d7210 */ /* 0x000fe40007ffe0ff */
[----:B------:R-:W-:Y:S02]  /*2ba0*/  IADD3 R31, R123, R31, RZ ;  /* 0x0000001f7b1f7210 */ /* 0x000fe40007ffe0ff */
[----:B------:R-:W-:Y:S02]  /*2bb0*/  LEA R124, P2, R122, c[0x0][0x220], 0x2 ;  /* 0x000088007a7c7a11 */ /* 0x000fe400078410ff */
[----:B------:R-:W-:-:S02]  /*2bc0*/  ISETP.GE.AND P6, PT, R20, R78, PT ;  /* 0x0000004e1400720c */ /* 0x000fc40003fc6270 */
[----:B------:R-:W-:Y:S02]  /*2bd0*/  LEA.HI.X R29, R126, R48, R29, 0x1, P1 ;  /* 0x000000307e1d7211 */ /* 0x000fe400008f0c1d */
[----:B------:R-:W-:Y:S02]  /*2be0*/  LEA.HI.X R125, R122, c[0x0][0x224], R31, 0x2, P2 ;  /* 0x000089007a7d7a11 */ /* 0x000fe400010f141f */
[-C--:B------:R-:W-:Y:S02]  /*2bf0*/  ISETP.GE.AND P1, PT, R59, R78.reuse, PT ;  /* 0x0000004e3b00720c */ /* 0x080fe40003f26270 */
[----:B------:R-:W-:Y:S01]  /*2c00*/  PRMT R123, RZ, 0x7610, R123 ;  /* 0x00007610ff7b7816 */ /* 0x000fe2000000007b */
[----:B0-2---:R0:W2:Y:S01]  /*2c10*/  LDG.E R122, [R124.64] ;  /* 0x000000047c7a7981 */ /* 0x0050a2000c1e1900 */
[-C--:B------:R-:W-:Y:S02]  /*2c20*/  ISETP.GE.AND P2, PT, R60, R78.reuse, PT ;  /* 0x0000004e3c00720c */ /* 0x080fe40003f46270 */
        /* <DEDUP_REMOVED lines=24> */
[----:B------:R-:W-:-:S05]  /*2db0*/  IMAD.WIDE.U32 R126, R119, c[0x0][0x1a0], R126 ;  /* 0x00006800777e7a25 */ /* 0x000fca00078e007e */
[----:B------:R-:W-:Y:S02]  /*2dc0*/  IADD3 R31, R127, R31, RZ ;  /* 0x0000001f7f1f7210 */ /* 0x000fe40007ffe0ff */
[----:B0-----:R-:W-:Y:S02]  /*2dd0*/  LEA R124, P1, R126, c[0x0][0x228], 0x2 ;  /* 0x00008a007e7c7a11 */ /* 0x001fe400078210ff */
[----:B-1----:R-:W-:Y:S02]  /*2de0*/  LEA R28, R118, R119, 0x8 ;  /* 0x00000077761c7211 */ /* 0x002fe400078e40ff */
[----:B------:R-:W-:Y:S02]  /*2df0*/  LEA.HI.X R125, R126, c[0x0][0x22c], R31, 0x2, P1 ;  /* 0x00008b007e7d7a11 */ /* 0x000fe400008f141f */
[----:B------:R-:W-:-:S03]  /*2e00*/  @P3 IADD3 R28, R40, 0x200, RZ ;  /* 0x00000200281c3810 */ /* 0x000fc60007ffe0ff */
[----:B------:R0:W5:Y:S01]  /*2e10*/  LDG.E R31, [R124.64] ;  /* 0x000000047c1f7981 */ /* 0x000162000c1e1900 */
[----:B------:R-:W-:Y:S02]  /*2e20*/  @P0 IADD3 R126, R148, -0x2, RZ ;  /* 0xfffffffe947e0810 */ /* 0x000fe40007ffe0ff */
[----:B0-----:R-:W-:-:S03]  /*2e30*/  SHF.L.U32 R124, R28, 0x2, RZ ;  /* 0x000000021c7c7819 */ /* 0x001fc600000006ff */
[----:B------:R-:W-:Y:S01]  /*2e40*/  @P0 IMAD R29, R126, c[0x0][0x16c], R119 ;  /* 0x00005b007e1d0a24 */ /* 0x000fe200078e0277 */
[----:B------:R-:W-:-:S03]  /*2e50*/  HFMA2.MMA R159, -RZ, RZ, 0, 0 ;  /* 0x00000000ff9f7435 */ /* 0x000fc600000001ff */
[----:B------:R-:W-:Y:S01]  /*2e60*/  @P0 IMAD.WIDE R28, R29, 0x8, R26 ;  /* 0x000000081d1c0825 */ /* 0x000fe200078e021a */
[----:B------:R-:W-:Y:S02]  /*2e70*/  ISETP.NE.AND P2, PT, R40, 0x1f, PT ;  /* 0x0000001f2800780c */ /* 0x000fe40003f45270 */
[----:B------:R-:W-:Y:S02]  /*2e80*/  PRMT R125, RZ, 0x5410, R150 ;  /* 0x00005410ff7d7816 */ /* 0x000fe40000000096 */
[----:B------:R-:W-:-:S03]  /*2e90*/  PRMT R127, RZ, 0x5410, R80 ;  /* 0x00005410ff7f7816 */ /* 0x000fc60000000050 */
[----:B------:R-:W-:Y:S02]  /*2ea0*/  FMUL.FTZ R161, R125, R96 ;  /* 0x000000607da17220 */ /* 0x000fe40000410000 */
[----:B------:R-:W-:Y:S01]  /*2eb0*/  FMUL.FTZ R165, R127, R88 ;  /* 0x000000587fa57220 */ /* 0x000fe20000410000 */
[----:B------:R-:W-:Y:S01]  /*2ec0*/  BSSY B0, `(.L_x_6874) ;  /* 0x000004a000007945 */ /* 0x000fe20003800000 */
[----:B--2---:R-:W-:-:S04]  /*2ed0*/  FMUL.FTZ R135, R122, 1.4426950216293334961 ;  /* 0x3fb8aa3b7a877820 */ /* 0x004fc80000410000 */
[----:B------:R-:W-:-:S06]  /*2ee0*/  FMUL.FTZ R147, R135, R96 ;  /* 0x0000006087937220 */ /* 0x000fcc0000410000 */
[----:B------:R-:W0:Y:S01]  /*2ef0*/  MUFU.EX2 R147, R147 ;  /* 0x0000009300937308 */ /* 0x000e220000000800 */
[----:B---3--:R-:W-:Y:S04]  /*2f00*/  STS.U16 [R68], R123 ;  /* 0x0000007b44007388 */ /* 0x008fe80000000400 */
[----:B----4-:R1:W-:Y:S04]  /*2f10*/  STS.U16 [R69+0x40], R128 ;  /* 0x0000408045007388 */ /* 0x0103e80000000400 */
[----:B------:R-:W-:Y:S04]  /*2f20*/  STS.U16 [R70+0x80], R129 ;  /* 0x0000808146007388 */ /* 0x000fe80000000400 */
[----:B------:R2:W-:Y:S04]  /*2f30*/  STS.U16 [R71+0xc0], R130 ;  /* 0x0000c08247007388 */ /* 0x0005e80000000400 */
[----:B------:R-:W-:Y:S04]  /*2f40*/  STS.U16 [R72+0x100], R131 ;  /* 0x0001008348007388 */ /* 0x000fe80000000400 */
[----:B------:R3:W-:Y:S04]  /*2f50*/  STS.U16 [R73+0x140], R132 ;  /* 0x0001408449007388 */ /* 0x0007e80000000400 */
[----:B------:R-:W-:Y:S04]  /*2f60*/  STS.U16 [R74+0x180], R133 ;  /* 0x000180854a007388 */ /* 0x000fe80000000400 */
[----:B------:R4:W-:Y:S01]  /*2f70*/  STS.U16 [R75+0x1c0], R134 ;  /* 0x0001c0864b007388 */ /* 0x0009e20000000400 */
[----:B------:R-:W-:-:S06]  /*2f80*/  NOP ;  /* 0x0000000000007918 */ /* 0x000fcc0000000000 */
[----:B------:R-:W3:Y:S04]  /*2f90*/  LDS.U16 R149, [R76] ;  /* 0x000000004c957984 */ /* 0x000ee80000000400 */
[----:B------:R-:W4:Y:S04]  /*2fa0*/  LDS.U16 R151, [R76+0x2] ;  /* 0x000002004c977984 */ /* 0x000f280000000400 */
[----:B------:R-:W4:Y:S04]  /*2fb0*/  LDS.U16 R152, [R76+0x4] ;  /* 0x000004004c987984 */ /* 0x000f280000000400 */
[----:B------:R-:W4:Y:S04]  /*2fc0*/  LDS.U16 R153, [R76+0x6] ;  /* 0x000006004c997984 */ /* 0x000f280000000400 */
[----:B------:R-:W4:Y:S04]  /*2fd0*/  LDS.U16 R154, [R76+0x8] ;  /* 0x000008004c9a7984 */ /* 0x000f280000000400 */
[----:B------:R-:W4:Y:S04]  /*2fe0*/  LDS.U16 R155, [R76+0xa] ;  /* 0x00000a004c9b7984 */ /* 0x000f280000000400 */
[----:B------:R-:W4:Y:S04]  /*2ff0*/  LDS.U16 R156, [R76+0xc] ;  /* 0x00000c004c9c7984 */ /* 0x000f280000000400 */
[----:B------:R-:W4:Y:S04]  /*3000*/  LDS.U16 R157, [R76+0xe] ;  /* 0x00000e004c9d7984 */ /* 0x000f280000000400 */
[----:B0-----:R0:W-:Y:S01]  /*3010*/  STS [R124+0x878], R147 ;  /* 0x000878937c007388 */ /* 0x0011e20000000800 */
[----:B------:R-:W-:-:S03]  /*3020*/  FMUL.FTZ R126, R135, R86 ;  /* 0x00000056877e7220 */ /* 0x000fc60000410000 */
[----:B------:R-:W-:Y:S01]  /*3030*/  BAR.SYNC.DEFER_BLOCKING 0x0 ;  /* 0x0000000000007b1d */ /* 0x000fe20000010000 */
[C---:B-1----:R-:W-:Y:S02]  /*3040*/  FMUL.FTZ R128, R135.reuse, R88 ;  /* 0x0000005887807220 */ /* 0x042fe40000410000 */
[----:B--2---:R-:W-:-:S03]  /*3050*/  FMUL.FTZ R130, R135, R90 ;  /* 0x0000005a87827220 */ /* 0x004fc60000410000 */
[----:B------:R-:W1:Y:S01]  /*3060*/  MUFU.EX2 R126, R126 ;  /* 0x0000007e007e7308 */ /* 0x000e620000000800 */
[----:B---3--:R-:W-:-:S07]  /*3070*/  FMUL.FTZ R132, R135, R92 ;  /* 0x0000005c87847220 */ /* 0x008fce0000410000 */
[----:B------:R-:W2:Y:S01]  /*3080*/  MUFU.EX2 R128, R128 ;  /* 0x0000008000807308 */ /* 0x000ea20000000800 */
[----:B----4-:R-:W-:-:S07]  /*3090*/  FMUL.FTZ R134, R135, R93 ;  /* 0x0000005d87867220 */ /* 0x010fce0000410000 */
[----:B------:R-:W3:Y:S01]  /*30a0*/  MUFU.EX2 R130, R130 ;  /* 0x0000008200827308 */ /* 0x000ee20000000800 */
[C---:B------:R-:W-:Y:S01]  /*30b0*/  FMUL.FTZ R136, R135.reuse, R94 ;  /* 0x0000005e87887220 */ /* 0x040fe20000410000 */
[----:B------:R1:W5:Y:S06]  /*30c0*/  @P0 LDG.E R159, [R28.64+0x4] ;  /* 0x000004041c9f0981 */ /* 0x00036c000c1e1900 */
[----:B------:R-:W4:Y:S01]  /*30d0*/  MUFU.EX2 R132, R132 ;  /* 0x0000008400847308 */ /* 0x000f220000000800 */
[----:B------:R-:W-:Y:S02]  /*30e0*/  FMUL.FTZ R137, R135, R98 ;  /* 0x0000006287897220 */ /* 0x000fe40000410000 */
[----:B-1----:R-:W-:-:S05]  /*30f0*/  FMUL.FTZ R29, R147, R126 ;  /* 0x0000007e931d7220 */ /* 0x002fca0000410000 */
[----:B------:R-:W1:Y:S01]  /*3100*/  MUFU.EX2 R134, R134 ;  /* 0x0000008600867308 */ /* 0x000e620000000800 */
[----:B--2---:R-:W-:-:S07]  /*3110*/  FMUL.FTZ R29, R128, R29 ;  /* 0x0000001d801d7220 */ /* 0x004fce0000410000 */
[----:B------:R-:W2:Y:S01]  /*3120*/  MUFU.EX2 R136, R136 ;  /* 0x0000008800887308 */ /* 0x000ea20000000800 */
[----:B---3--:R-:W-:-:S04]  /*3130*/  FMUL.FTZ R29, R130, R29 ;  /* 0x0000001d821d7220 */ /* 0x008fc80000410000 */
[----:B----4-:R-:W-:-:S03]  /*3140*/  FMUL.FTZ R29, R132, R29 ;  /* 0x0000001d841d7220 */ /* 0x010fc60000410000 */
[----:B------:R-:W3:Y:S01]  /*3150*/  MUFU.EX2 R137, R137 ;  /* 0x0000008900897308 */ /* 0x000ee20000000800 */
[----:B-1----:R-:W-:-:S04]  /*3160*/  FMUL.FTZ R29, R134, R29 ;  /* 0x0000001d861d7220 */ /* 0x002fc80000410000 */
[----:B--2---:R-:W-:Y:S01]  /*3170*/  FMUL.FTZ R140, R136, R29 ;  /* 0x0000001d888c7220 */ /* 0x004fe20000410000 */
[----:B------:R-:W-:-:S03]  /*3180*/  PRMT R123, RZ, 0x5410, R79 ;  /* 0x00005410ff7b7816 */ /* 0x000fc6000000004f */
[----:B---3--:R-:W-:Y:S02]  /*3190*/  FMUL.FTZ R170, R137, R140 ;  /* 0x0000008c89aa7220 */ /* 0x008fe40000410000 */
[----:B------:R1:W2:Y:S01]  /*31a0*/  @P2 LDS R140, [R40.X4+0x107c] ;  /* 0x00107c00288c2984 */ /* 0x0002a20000004800 */
[----:B------:R-:W-:Y:S01]  /*31b0*/  FMUL.FTZ R163, R123, R86 ;  /* 0x000000567ba37220 */ /* 0x000fe20000410000 */
[----:B------:R-:W-:-:S03]  /*31c0*/  PRMT R129, RZ, 0x5410, R81 ;  /* 0x00005410ff817816 */ /* 0x000fc60000000051 */
[----:B------:R-:W-:Y:S01]  /*31d0*/  FFMA.FTZ R28, R126, R161, R163 ;  /* 0x000000a17e1c7223 */ /* 0x000fe200000100a3 */
[----:B------:R-:W-:Y:S01]  /*31e0*/  PRMT R131, RZ, 0x5410, R82 ;  /* 0x00005410ff837816 */ /* 0x000fe20000000052 */
[----:B------:R-:W-:Y:S02]  /*31f0*/  FMUL.FTZ R139, R129, R90 ;  /* 0x0000005a818b7220 */ /* 0x000fe40000410000 */
[----:B------:R-:W-:Y:S01]  /*3200*/  FFMA.FTZ R28, R128, R28, R165 ;  /* 0x0000001c801c7223 */ /* 0x000fe200000100a5 */
[----:B0-----:R-:W-:Y:S01]  /*3210*/  PRMT R124, RZ, 0x5410, R83 ;  /* 0x00005410ff7c7816 */ /* 0x001fe20000000053 */
        /* <DEDUP_REMOVED lines=12> */
[----:B-1----:R-:W-:Y:S02]  /*32e0*/  ISETP.NE.AND P1, PT, R148, c[0x0][0x174], PT ;  /* 0x00005d0094007a0c */ /* 0x002fe40003f25270 */
[----:B--2---:R-:W-:-:S11]  /*32f0*/  MOV R140, 0x3f800000 ;  /* 0x3f800000008c7802 */ /* 0x004fd60000000f00 */
[----:B------:R-:W-:-:S04]  /*3300*/  @P1 IADD3 R29, -R51, c[0x0][0x174], RZ ;  /* 0x00005d00331d1a10 */ /* 0x000fc80007ffe1ff */
[----:B------:R-:W-:-:S04]  /*3310*/  @P1 LEA.HI R28, R29, R29, RZ, 0x1 ;  /* 0x0000001d1d1c1211 */ /* 0x000fc800078f08ff */
[----:B------:R-:W-:-:S05]  /*3320*/  @P1 LOP3.LUT R28, R28, 0xfffffe, RZ, 0xc0, !PT ;  /* 0x00fffffe1c1c1812 */ /* 0x000fca00078ec0ff */
[----:B------:R-:W-:-:S05]  /*3330*/  @P1 IMAD.IADD R28, R29, 0x1, -R28 ;  /* 0x000000011d1c1824 */ /* 0x000fca00078e0a1c */
[----:B------:R-:W-:-:S05]  /*3340*/  @P1 LEA R28, R28, R119, 0x8 ;  /* 0x000000771c1c1211 */ /* 0x000fca00078e40ff */
[----:B------:R0:W1:Y:S02]  /*3350*/  @P1 LDS R140, [R28.X4+0x878] ;  /* 0x000878001c8c1984 */ /* 0x0000640000004800 */
.L_x_6875:
[----:B-1----:R-:W-:Y:S05]  /*3360*/  BSYNC B0 ;  /* 0x0000000000007941 */ /* 0x002fea0003800000 */
.L_x_6874:
[----:B0-----:R-:W0:Y:S01]  /*3370*/  SHFL.UP PT, R28, R167, 0x1, RZ ;  /* 0x04200000a71c7989 */ /* 0x001e2200000e00ff */
[----:B------:R-:W-:Y:S01]  /*3380*/  ISETP.GE.AND P1, PT, R49, 0x1, PT ;  /* 0x000000013100780c */ /* 0x000fe20003f26270 */
[----:B------:R-:W-:Y:S01]  /*3390*/  BSSY B0, `(.L_x_6876) ;  /* 0x00000ca000007945 */ /* 0x000fe20003800000 */
[----:B------:R-:W-:Y:S01]  /*33a0*/  PRMT R166, RZ, 0x5410, R157 ;  /* 0x00005410ffa67816 */ /* 0x000fe2000000009d */
[----:B------:R-:W1:Y:S01]  /*33b0*/  SHFL.UP PT, R29, R170, 0x1, RZ ;  /* 0x04200000aa1d7989 */ /* 0x000e6200000e00ff */
        /* <DEDUP_REMOVED lines=12> */
[C---:B------:R-:W-:Y:S01]  /*3480*/  FMUL.FTZ R168, R31.reuse, R154 ;  /* 0x0000009a1fa87220 */ /* 0x040fe20000410000 */
[----:B------:R-:W-:Y:S01]  /*3490*/  ISETP.NE.AND P5, PT, R40, RZ, PT ;  /* 0x000000ff2800720c */ /* 0x000fe20003fa5270 */
[C---:B0-----:R-:W-:Y:S02]  /*34a0*/  @P1 FFMA.FTZ R167, R170.reuse, R28, R167 ;  /* 0x0000001caaa71223 */ /* 0x041fe400000100a7 */
[----:B------:R-:W-:Y:S02]  /*34b0*/  FMUL.FTZ R28, R31, R164 ;  /* 0x000000a41f1c7220 */ /* 0x000fe40000410000 */
[----:B-1----:R-:W-:Y:S01]  /*34c0*/  @P1 FMUL.FTZ R170, R170, R29 ;  /* 0x0000001daaaa1220 */ /* 0x002fe20000410000 */
[----:B------:R-:W0:Y:S01]  /*34d0*/  SHFL.UP PT, R169, R167, 0x2, RZ ;  /* 0x04400000a7a97989 */ /* 0x000e2200000e00ff */
[----:B------:R-:W-:Y:S01]  /*34e0*/  FMUL.FTZ R176, R101, R28 ;  /* 0x0000001c65b07220 */ /* 0x000fe20000410000 */
[----:B------:R-:W-:Y:S01]  /*34f0*/  ISETP.GE.AND P1, PT, R49, 0x2, PT ;  /* 0x000000023100780c */ /* 0x000fe20003f26270 */
[----:B------:R-:W-:-:S02]  /*3500*/  FMUL.FTZ R28, R31, R156 ;  /* 0x0000009c1f1c7220 */ /* 0x000fc40000410000 */
[----:B------:R-:W-:Y:S02]  /*3510*/  FFMA.FTZ R29, R137, R177, R176 ;  /* 0x000000b1891d7223 */ /* 0x000fe400000100b0 */
[----:B------:R-:W-:Y:S02]  /*3520*/  FMUL.FTZ R157, R97, R28 ;  /* 0x0000001c619d7220 */ /* 0x000fe40000410000 */
[----:B------:R-:W-:Y:S02]  /*3530*/  FFMA.FTZ R149, R136, R29, R175 ;  /* 0x0000001d88957223 */ /* 0x000fe400000100af */
[----:B--2---:R-:W-:Y:S02]  /*3540*/  FMUL.FTZ R29, R137, R140 ;  /* 0x0000008c891d7220 */ /* 0x004fe40000410000 */
        /* <DEDUP_REMOVED lines=8> */
[----:B------:R-:W-:Y:S01]  /*35d0*/  FMUL.FTZ R149, R89, R168 ;  /* 0x000000a859957220 */ /* 0x000fe20000410000 */
[----:B------:R-:W1:Y:S01]  /*35e0*/  SHFL.UP PT, R29, R170, 0x2, RZ ;  /* 0x04400000aa1d7989 */ /* 0x000e6200000e00ff */
[----:B------:R-:W-:Y:S02]  /*35f0*/  FFMA.FTZ R168, R130, R171, R151 ;  /* 0x000000ab82a87223 */ /* 0x000fe40000010097 */
[----:B------:R-:W-:Y:S02]  /*3600*/  FMUL.FTZ R171, R132, R153 ;  /* 0x0000009984ab7220 */ /* 0x000fe40000410000 */
[----:B------:R-:W-:Y:S02]  /*3610*/  FMUL.FTZ R28, R31, R158 ;  /* 0x0000009e1f1c7220 */ /* 0x000fe40000410000 */
[----:B------:R-:W-:Y:S02]  /*3620*/  FMUL.FTZ R171, R130, R171 ;  /* 0x000000ab82ab7220 */ /* 0x000fe40000410000 */
[----:B------:R-:W-:-:S02]  /*3630*/  FMUL.FTZ R153, R87, R28 ;  /* 0x0000001c57997220 */ /* 0x000fc40000410000 */
[C---:B------:R-:W-:Y:S02]  /*3640*/  FFMA.FTZ R168, R128.reuse, R168, R149 ;  /* 0x000000a880a87223 */ /* 0x040fe40000010095 */
[----:B------:R-:W-:Y:S02]  /*3650*/  FMUL.FTZ R171, R128, R171 ;  /* 0x000000ab80ab7220 */ /* 0x000fe40000410000 */
[C---:B------:R-:W-:Y:S02]  /*3660*/  FFMA.FTZ R172, R126.reuse, R168, R153 ;  /* 0x000000a87eac7223 */ /* 0x040fe40000010099 */
[----:B------:R-:W-:Y:S02]  /*3670*/  FMUL.FTZ R171, R126, R171 ;  /* 0x000000ab7eab7220 */ /* 0x000fe40000410000 */
[C---:B0-----:R-:W-:Y:S01]  /*3680*/  @P1 FFMA.FTZ R167, R170.reuse, R169, R167 ;  /* 0x000000a9aaa71223 */ /* 0x041fe200000100a7 */
[----:B------:R-:W0:Y:S04]  /*3690*/  SHFL.DOWN PT, R173, R172, 0x1, 0x1f ;  /* 0x08201f00acad7f89 */ /* 0x000e2800000e0000 */
[----:B------:R-:W2:Y:S01]  /*36a0*/  SHFL.DOWN PT, R168, R171, 0x1, 0x1f ;  /* 0x08201f00aba87f89 */ /* 0x000ea200000e0000 */
[----:B-1----:R-:W-:Y:S01]  /*36b0*/  @P1 FMUL.FTZ R170, R170, R29 ;  /* 0x0000001daaaa1220 */ /* 0x002fe20000410000 */
[----:B------:R-:W-:-:S02]  /*36c0*/  ISETP.GE.AND P1, PT, R49, 0x4, PT ;  /* 0x000000043100780c */ /* 0x000fc40003f26270 */
[----:B------:R-:W1:Y:S04]  /*36d0*/  SHFL.UP PT, R28, R167, 0x4, RZ ;  /* 0x04800000a71c7989 */ /* 0x000e6800000e00ff */
[----:B------:R-:W3:Y:S01]  /*36e0*/  SHFL.UP PT, R29, R170, 0x4, RZ ;  /* 0x04800000aa1d7989 */ /* 0x000ee200000e00ff */
[C---:B0-----:R-:W-:Y:S02]  /*36f0*/  @P4 FFMA.FTZ R172, R171.reuse, R173, R172 ;  /* 0x000000adabac4223 */ /* 0x041fe400000100ac */
[----:B------:R-:W-:Y:S02]  /*3700*/  IMAD.SHL.U32 R173, R120, 0x4, RZ ;  /* 0x0000000478ad7824 */ /* 0x000fe400078e00ff */
[----:B--2---:R-:W-:Y:S01]  /*3710*/  @P4 FMUL.FTZ R171, R171, R168 ;  /* 0x000000a8abab4220 */ /* 0x004fe20000410000 */
[----:B------:R-:W0:Y:S01]  /*3720*/  SHFL.DOWN PT, R169, R172, 0x2, 0x1f ;  /* 0x08401f00aca97f89 */ /* 0x000e2200000e0000 */
[----:B------:R-:W-:Y:S01]  /*3730*/  ISETP.GE.U32.AND P4, PT, R146, 0x1e, PT ;  /* 0x0000001e9200780c */ /* 0x000fe20003f86070 */
[----:B-1----:R-:W-:-:S02]  /*3740*/  @P1 FFMA.FTZ R167, R170, R28, R167 ;  /* 0x0000001caaa71223 */ /* 0x002fc400000100a7 */
        /* <DEDUP_REMOVED lines=22> */
[----:B------:R-:W-:Y:S01]  /*38b0*/  HFMA2.MMA R28, -RZ, RZ, 1.875, 0 ;  /* 0x3f800000ff1c7435 */ /* 0x000fe200000001ff */
[----:B---3--:R-:W-:Y:S01]  /*38c0*/  @P4 FMUL.FTZ R170, R170, R29 ;  /* 0x0000001daaaa4220 */ /* 0x008fe20000410000 */
[----:B------:R-:W-:Y:S01]  /*38d0*/  ISETP.GE.U32.AND P4, PT, R146, 0x18, PT ;  /* 0x000000189200780c */ /* 0x000fe20003f86070 */
[----:B------:R-:W-:Y:S01]  /*38e0*/  SHFL.IDX PT, R168, R159, RZ, 0x1f ;  /* 0x00001fff9fa87589 */ /* 0x000fe200000e0000 */
[----:B------:R-:W-:-:S03]  /*38f0*/  MOV R29, RZ ;  /* 0x000000ff001d7202 */ /* 0x000fc60000000f00 */
        /* <DEDUP_REMOVED lines=9> */
[----:B------:R-:W-:-:S04]  /*3990*/  FFMA.FTZ R168, R147, R168, R161 ;  /* 0x000000a893a87223 */ /* 0x000fc800000100a1 */
[-C--:B------:R-:W-:Y:S02]  /*39a0*/  FFMA.FTZ R167, R126, R168.reuse, R163 ;  /* 0x000000a87ea77223 */ /* 0x080fe400000100a3 */
[----:B------:R-:W-:Y:S02]  /*39b0*/  FMUL.FTZ R158, R158, R168 ;  /* 0x000000a89e9e7220 */ /* 0x000fe40000410000 */
[-C--:B------:R-:W-:Y:S02]  /*39c0*/  FFMA.FTZ R165, R128, R167.reuse, R165 ;  /* 0x000000a780a57223 */ /* 0x080fe400000100a5 */
[----:B------:R-:W-:Y:S02]  /*39d0*/  FFMA.FTZ R158, R87, R158, RZ ;  /* 0x0000009e579e7223 */ /* 0x000fe400000100ff */
[----:B------:R-:W-:Y:S02]  /*39e0*/  FMUL.FTZ R160, R160, R167 ;  /* 0x000000a7a0a07220 */ /* 0x000fe40000410000 */
[----:B0-----:R-:W-:-:S02]  /*39f0*/  @!P1 FFMA.FTZ R172, R171, R169, R172 ;  /* 0x000000a9abac9223 */ /* 0x001fc400000100ac */
[----:B-1----:R-:W-:Y:S01]  /*3a00*/  @!P1 FMUL.FTZ R171, R171, R174 ;  /* 0x000000aeabab9220 */ /* 0x002fe20000410000 */
[----:B------:R-:W-:Y:S01]  /*3a10*/  SHFL.IDX PT, R147, R29, RZ, 0x1f ;  /* 0x00001fff1d937589 */ /* 0x000fe200000e0000 */
[-C--:B------:R-:W-:Y:S02]  /*3a20*/  FMUL.FTZ R152, R152, R165.reuse ;  /* 0x000000a598987220 */ /* 0x080fe40000410000 */
[----:B------:R-:W-:Y:S01]  /*3a30*/  FFMA.FTZ R158, R89, R160, R158 ;  /* 0x000000a0599e7223 */ /* 0x000fe2000001009e */
[----:B------:R-:W-:Y:S01]  /*3a40*/  SHFL.DOWN PT, R159, R172, 0x1, 0x1f ;  /* 0x08201f00ac9f7f89 */ /* 0x000fe200000e0000 */
[----:B------:R-:W-:Y:S02]  /*3a50*/  FFMA.FTZ R160, R130, R165, R139 ;  /* 0x000000a582a07223 */ /* 0x000fe4000001008b */
[----:B------:R-:W-:Y:S01]  /*3a60*/  FFMA.FTZ R158, R91, R152, R158 ;  /* 0x000000985b9e7223 */ /* 0x000fe2000001009e */
[----:B------:R-:W0:Y:S01]  /*3a70*/  SHFL.DOWN PT, R174, R171, 0x1, 0x1f ;  /* 0x08201f00abae7f89 */ /* 0x000e2200000e0000 */
[----:B------:R-:W-:-:S02]  /*3a80*/  FMUL.FTZ R154, R154, R160 ;  /* 0x000000a09a9a7220 */ /* 0x000fc40000410000 */
[----:B------:R-:W-:Y:S01]  /*3a90*/  FFMA.FTZ R169, R132, R160, R141 ;  /* 0x000000a084a97223 */ /* 0x000fe2000001008d */
[----:B------:R-:W-:Y:S01]  /*3aa0*/  SHFL.IDX PT, R152, R172, RZ, 0x1f ;  /* 0x00001fffac987589 */ /* 0x000fe200000e0000 */
[----:B------:R-:W-:Y:S01]  /*3ab0*/  FFMA.FTZ R154, R95, R154, R158 ;  /* 0x0000009a5f9a7223 */ /* 0x000fe2000001009e */
[----:B------:R-:W-:Y:S01]  /*3ac0*/  SHF.L.U64.HI R158, R120, 0x2, R121 ;  /* 0x00000002789e7819 */ /* 0x000fe20000010279 */
        /* <DEDUP_REMOVED lines=11> */
[----:B0-----:R-:W-:-:S02]  /*3b80*/  @P2 FFMA.FTZ R147, R174, R147, R159 ;  /* 0x00000093ae932223 */ /* 0x001fc4000001009f */
[----:B------:R-:W-:Y:S01]  /*3b90*/  FFMA.FTZ R154, R101, R164, R154 ;  /* 0x000000a4659a7223 */ /* 0x000fe2000001009a */
[----:B------:R-:W-:Y:S01]  /*3ba0*/  IADD3 R164, -R77, c[0x0][0x168], -R40 ;  /* 0x00005a004da47a10 */ /* 0x000fe20007ffe928 */
[----:B------:R-:W-:Y:S02]  /*3bb0*/  IMAD R158, R158, c[0x0][0x2d0], RZ ;  /* 0x0000b4009e9e7a24 */ /* 0x000fe400078e02ff */
[----:B------:R-:W-:Y:S01]  /*3bc0*/  FFMA.FTZ R138, R103, R138, R154 ;  /* 0x0000008a678a7223 */ /* 0x000fe2000001009a */
[C---:B------:R-:W-:Y:S01]  /*3bd0*/  ISETP.GE.AND P1, PT, R164.reuse, 0x1, PT ;  /* 0x00000001a400780c */ /* 0x040fe20003f26270 */
[C---:B-1----:R-:W-:Y:S01]  /*3be0*/  FFMA.FTZ R29, R139.reuse, R29, R152 ;  /* 0x0000001d8b1d7223 */ /* 0x042fe20000010098 */
[----:B------:R-:W-:Y:S01]  /*3bf0*/  ISETP.GE.AND P2, PT, R164, 0x21, PT ;  /* 0x00000021a400780c */ /* 0x000fe20003f46270 */
[----:B------:R-:W-:Y:S02]  /*3c00*/  FMUL.FTZ R28, R139, R28 ;  /* 0x0000001c8b1c7220 */ /* 0x000fe40000410000 */
[----:B------:R-:W-:-:S02]  /*3c10*/  FFMA.FTZ R139, R147, R140, R177 ;  /* 0x0000008c938b7223 */ /* 0x000fc400000100b1 */
[----:B------:R-:W-:Y:S01]  /*3c20*/  FMUL.FTZ R152, R31, R168 ;  /* 0x000000a81f987220 */ /* 0x000fe20000410000 */
[----:B------:R0:W-:Y:S01]  /*3c30*/  @!P5 STS.64 [R119.X8+0x10f8], R28 ;  /* 0x0010f81c7700d388 */ /* 0x0001e20000008a00 */
[----:B------:R-:W-:Y:S02]  /*3c40*/  FFMA.FTZ R141, R137, R139, R176 ;  /* 0x0000008b898d7223 */ /* 0x000fe400000100b0 */
[----:B------:R-:W-:Y:S02]  /*3c50*/  FMUL.FTZ R143, R87, R152 ;  /* 0x00000098578f7220 */ /* 0x000fe40000410000 */
[----:B------:R-:W-:Y:S02]  /*3c60*/  FFMA.FTZ R137, R136, R141, R175 ;  /* 0x0000008d88897223 */ /* 0x000fe400000100af */
[----:B------:R-:W-:Y:S01]  /*3c70*/  FMUL.FTZ R140, R31, R167 ;  /* 0x000000a71f8c7220 */ /* 0x000fe20000410000 */
[----:B------:R1:W-:Y:S01]  /*3c80*/  STS [R50.X4+0x220], R143 ;  /* 0x0002208f32007388 */ /* 0x0003e20000004800 */
[----:B------:R-:W-:-:S02]  /*3c90*/  FFMA.FTZ R147, R134, R137, R157 ;  /* 0x0000008986937223 */ /* 0x000fc4000001009d */
[----:B------:R-:W-:Y:S02]  /*3ca0*/  FMUL.FTZ R159, R89, R140 ;  /* 0x0000008c599f7220 */ /* 0x000fe40000410000 */
[----:B------:R-:W-:Y:S02]  /*3cb0*/  FFMA.FTZ R145, R132, R147, R155 ;  /* 0x0000009384917223 */ /* 0x000fe4000001009b */
[C---:B0-----:R-:W-:Y:S01]  /*3cc0*/  FMUL.FTZ R28, R31.reuse, R169 ;  /* 0x000000a91f1c7220 */ /* 0x041fe20000410000 */
[----:B------:R0:W-:Y:S01]  /*3cd0*/  STS [R50.X4+0x224], R159 ;  /* 0x0002249f32007388 */ /* 0x0001e20000004800 */
[----:B------:R-:W-:Y:S02]  /*3ce0*/  FMUL.FTZ R132, R31, R156 ;  /* 0x0000009c1f847220 */ /* 0x000fe40000410000 */
[----:B-1----:R-:W-:Y:S02]  /*3cf0*/  FFMA.FTZ R143, R130, R145, R151 ;  /* 0x00000091828f7223 */ /* 0x002fe40000010097 */
[----:B------:R-:W-:-:S02]  /*3d00*/  FMUL.FTZ R29, R97, R28 ;  /* 0x0000001c611d7220 */ /* 0x000fc40000410000 */
[----:B------:R-:W-:Y:S02]  /*3d10*/  FFMA.FTZ R149, R128, R143, R149 ;  /* 0x0000008f80957223 */ /* 0x000fe40000010095 */
[----:B------:R-:W-:Y:S01]  /*3d20*/  FMUL.FTZ R28, R31, R170 ;  /* 0x000000aa1f1c7220 */ /* 0x000fe20000410000 */
[----:B------:R-:W-:Y:S01]  /*3d30*/  STS [R50.X4+0x230], R29 ;  /* 0x0002301d32007388 */ /* 0x000fe20000004800 */
[----:B------:R-:W-:Y:S02]  /*3d40*/  FFMA.FTZ R151, R126, R149, R153 ;  /* 0x000000957e977223 */ /* 0x000fe40000010099 */
[-C--:B------:R-:W-:Y:S02]  /*3d50*/  FFMA.FTZ R153, R125, -R96.reuse, R168 ;  /* 0x800000607d997223 */ /* 0x080fe400000100a8 */
[----:B------:R-:W-:Y:S02]  /*3d60*/  FMUL.FTZ R126, R151, R96 ;  /* 0x00000060977e7220 */ /* 0x000fe40000410000 */
[----:B------:R-:W-:-:S02]  /*3d70*/  FMUL.FTZ R140, R31, R165 ;  /* 0x000000a51f8c7220 */ /* 0x000fc40000410000 */
[C---:B------:R-:W-:Y:S02]  /*3d80*/  FMUL.FTZ R152, R31.reuse, R160 ;  /* 0x000000a01f987220 */ /* 0x040fe40000410000 */
[----:B------:R-:W-:Y:S02]  /*3d90*/  FMUL.FTZ R134, R31, R162 ;  /* 0x000000a21f867220 */ /* 0x000fe40000410000 */
[----:B------:R-:W-:Y:S02]  /*3da0*/  FMUL.FTZ R157, R101, R132 ;  /* 0x00000084659d7220 */ /* 0x000fe40000410000 */
[----:B------:R-:W-:Y:S02]  /*3db0*/  FMUL.FTZ R31, R99, R28 ;  /* 0x0000001c631f7220 */ /* 0x000fe40000410000 */
[-C--:B------:R-:W-:Y:S01]  /*3dc0*/  FFMA.FTZ R128, R123, -R86.reuse, R167 ;  /* 0x800000567b807223 */ /* 0x080fe200000100a7 */
[----:B------:R1:W-:Y:S01]  /*3dd0*/  STS [R50.X4+0x238], R157 ;  /* 0x0002389d32007388 */ /* 0x0003e20000004800 */
[----:B------:R-:W-:-:S02]  /*3de0*/  FMUL.FTZ R155, R149, R86 ;  /* 0x00000056959b7220 */ /* 0x000fc40000410000 */
[----:B------:R-:W-:Y:S01]  /*3df0*/  FFMA.FTZ R28, R126, R153, RZ ;  /* 0x000000997e1c7223 */ /* 0x000fe200000100ff */
[----:B------:R-:W-:Y:S01]  /*3e00*/  STS [R50.X4+0x234], R31 ;  /* 0x0002341f32007388 */ /* 0x000fe20000004800 */
[----:B0-----:R-:W-:Y:S02]  /*3e10*/  FMUL.FTZ R159, R103, R134 ;  /* 0x00000086679f7220 */ /* 0x001fe40000410000 */
[----:B------:R-:W-:Y:S02]  /*3e20*/  FMUL.FTZ R130, R143, R88 ;  /* 0x000000588f827220 */ /* 0x000fe40000410000 */
[----:B------:R-:W-:Y:S01]  /*3e30*/  FFMA.FTZ R28, R155, R128, R28 ;  /* 0x000000809b1c7223 */ /* 0x000fe2000001001c */
[----:B------:R0:W-:Y:S01]  /*3e40*/  STS [R50.X4+0x23c], R159 ;  /* 0x00023c9f32007388 */ /* 0x0001e20000004800 */
[----:B-1----:R-:W-:Y:S02]  /*3e50*/  FFMA.FTZ R157, R127, -R88, R165 ;  /* 0x800000587f9d7223 */ /* 0x002fe400000100a5 */
[----:B------:R-:W-:-:S02]  /*3e60*/  FMUL.FTZ R161, R91, R140 ;  /* 0x0000008c5ba17220 */ /* 0x000fc40000410000 */
[----:B------:R-:W-:Y:S02]  /*3e70*/  FFMA.FTZ R132, R129, -R90, R160 ;  /* 0x8000005a81847223 */ /* 0x000fe400000100a0 */
[----:B------:R-:W-:Y:S01]  /*3e80*/  FFMA.FTZ R28, R130, R157, R28 ;  /* 0x0000009d821c7223 */ /* 0x000fe2000001001c */
[----:B------:R1:W-:Y:S01]  /*3e90*/  STS [R50.X4+0x228], R161 ;  /* 0x000228a132007388 */ /* 0x0003e20000004800 */
[----:B------:R-:W-:Y:S02]  /*3ea0*/  FMUL.FTZ R163, R95, R152 ;  /* 0x000000985fa37220 */ /* 0x000fe40000410000 */
[----:B0-----:R-:W-:Y:S02]  /*3eb0*/  FMUL.FTZ R159, R145, R90 ;  /* 0x0000005a919f7220 */ /* 0x001fe40000410000 */
[----:B------:R-:W-:Y:S01]  /*3ec0*/  FMUL.FTZ R134, R147, R92 ;  /* 0x0000005c93867220 */ /* 0x000fe20000410000 */
[----:B------:R0:W-:Y:S01]  /*3ed0*/  STS [R50.X4+0x22c], R163 ;  /* 0x00022ca332007388 */ /* 0x0001e20000004800 */
[----:B------:R-:W-:-:S02]  /*3ee0*/  FFMA.FTZ R28, R159, R132, R28 ;  /* 0x000000849f1c7223 */ /* 0x000fc4000001001c */
[----:B------:R-:W-:Y:S02]  /*3ef0*/  FFMA.FTZ R136, R124, -R93, R170 ;  /* 0x8000005d7c887223 */ /* 0x000fe400000100aa */
[----:B-1----:R-:W-:Y:S02]  /*3f00*/  FFMA.FTZ R161, R131, -R92, R169 ;  /* 0x8000005c83a17223 */ /* 0x002fe400000100a9 */
[----:B------:R-:W-:Y:S02]  /*3f10*/  FFMA.FTZ R165, R133, -R94, R156 ;  /* 0x8000005e85a57223 */ /* 0x000fe4000001009c */
[----:B------:R-:W-:Y:S02]  /*3f20*/  FFMA.FTZ R28, R134, R161, R28 ;  /* 0x000000a1861c7223 */ /* 0x000fe4000001001c */
[----:B0-----:R-:W-:Y:S02]  /*3f30*/  FMUL.FTZ R163, R137, R93 ;  /* 0x0000005d89a37220 */ /* 0x001fe40000410000 */
[----:B------:R-:W-:-:S02]  /*3f40*/  FMUL.FTZ R167, R139, R98 ;  /* 0x000000628ba77220 */ /* 0x000fc40000410000 */
[----:B------:R-:W-:Y:S02]  /*3f50*/  FFMA.FTZ R154, R135, -R98, R162 ;  /* 0x80000062879a7223 */ /* 0x000fe400000100a2 */
        /* <DEDUP_REMOVED lines=13> */
.L_x_6877:
[----:B------:R-:W-:Y:S05]  /*4030*/  BSYNC B0 ;  /* 0x0000000000007941 */ /* 0x000fea0003800000 */
.L_x_6876:
        /* <DEDUP_REMOVED lines=9> */
.L_x_6879:
[----:B------:R-:W-:Y:S05]  /*40d0*/  BSYNC B0 ;  /* 0x0000000000007941 */ /* 0x000fea0003800000 */
.L_x_6878:
        /* <DEDUP_REMOVED lines=13> */
.L_x_6881:
[----:B-1----:R-:W-:Y:S05]  /*41b0*/  BSYNC B0 ;  /* 0x0000000000007941 */ /* 0x002fea0003800000 */
.L_x_6880:
[----:B--2---:R1:W2:Y:S01]  /*41c0*/  LDS R31, [R54.X4+0x3a0] ;  /* 0x0003a000361f7984 */ /* 0x0042a20000004800 */
[----:B------:R-:W-:Y:S01]  /*41d0*/  BSSY B0, `(.L_x_6882) ;  /* 0x0000005000007945 */ /* 0x000fe20003800000 */
[----:B------:R-:W-:Y:S05]  /*41e0*/  @!P1 BRA `(.L_x_6883) ;  /* 0x0000003000009947 */ /* 0x000fea0003800000 */
[----:B------:R-:W-:-:S05]  /*41f0*/  IMAD.WIDE.U32 R28, R173, c[0x0][0x2d0], R10 ;  /* 0x0000b400ad1c7a25 */ /* 0x000fca00078e000a */
[----:B------:R-:W-:-:S05]  /*4200*/  IADD3 R29, R171, R29, RZ ;  /* 0x0000001dab1d7210 */ /* 0x000fca0007ffe0ff */
[----:B--2---:R2:W-:Y:S02]  /*4210*/  RED.E.ADD.F32.FTZ.RN.STRONG.GPU [R28.64], R31 ;  /* 0x0000001f1c00798e */ /* 0x0045e4000c10e784 */
.L_x_6883:
[----:B------:R-:W-:Y:S05]  /*4220*/  BSYNC B0 ;  /* 0x0000000000007941 */ /* 0x000fea0003800000 */
.L_x_6882:
[----:B--2---:R2:W3:Y:S01]  /*4230*/  LDS R31, [R55.X4+0x420] ;  /* 0x00042000371f7984 */ /* 0x0044e20000004800 */
[----:B------:R-:W-:Y:S01]  /*4240*/  BSSY B0, `(.L_x_6884) ;  /* 0x0000005000007945 */ /* 0x000fe20003800000 */
[----:B------:R-:W-:Y:S05]  /*4250*/  @!P2 BRA `(.L_x_6885) ;  /* 0x000000300000a947 */ /* 0x000fea0003800000 */
[----:B------:R-:W-:-:S04]  /*4260*/  IMAD.WIDE.U32 R28, R173, c[0x0][0x2d0], R8 ;  /* 0x0000b400ad1c7a25 */ /* 0x000fc800078e0008 */
[----:B------:R-:W-:-:S05]  /*4270*/  IMAD.IADD R29, R171, 0x1, R29 ;  /* 0x00000001ab1d7824 */ /* 0x000fca00078e021d */
[----:B---3--:R3:W-:Y:S02]  /*4280*/  RED.E.ADD.F32.FTZ.RN.STRONG.GPU [R28.64], R31 ;  /* 0x0000001f1c00798e */ /* 0x0087e4000c10e784 */
.L_x_6885:
[----:B------:R-:W-:Y:S05]  /*4290*/  BSYNC B0 ;  /* 0x0000000000007941 */ /* 0x000fea0003800000 */
.L_x_6884:
[----:B---3--:R3:W4:Y:S01]  /*42a0*/  LDS R31, [R56.X4+0x4a0] ;  /* 0x0004a000381f7984 */ /* 0x0087220000004800 */
[----:B------:R-:W-:Y:S01]  /*42b0*/  BSSY B0, `(.L_x_6886) ;  /* 0x0000005000007945 */ /* 0x000fe20003800000 */
[----:B------:R-:W-:Y:S05]  /*42c0*/  @!P3 BRA `(.L_x_6887) ;  /* 0x000000300000b947 */ /* 0x000fea0003800000 */
[----:B------:R-:W-:-:S05]  /*42d0*/  IMAD.WIDE.U32 R28, R173, c[0x0][0x2d0], R6 ;  /* 0x0000b400ad1c7a25 */ /* 0x000fca00078e0006 */
[----:B------:R-:W-:-:S05]  /*42e0*/  IADD3 R29, R171, R29, RZ ;  /* 0x0000001dab1d7210 */ /* 0x000fca0007ffe0ff */
[----:B----4-:R4:W-:Y:S02]  /*42f0*/  RED.E.ADD.F32.FTZ.RN.STRONG.GPU [R28.64], R31 ;  /* 0x0000001f1c00798e */ /* 0x0109e4000c10e784 */
.L_x_6887:
[----:B------:R-:W-:Y:S05]  /*4300*/  BSYNC B0 ;  /* 0x0000000000007941 */ /* 0x000fea0003800000 */
.L_x_6886:
[----:B------:R0:W1:Y:S01]  /*4310*/  LDS R169, [R57.X4+0x520] ;  /* 0x0005200039a97984 */ /* 0x0000620000004800 */
[----:B------:R-:W-:Y:S01]  /*4320*/  BSSY B0, `(.L_x_6888) ;  /* 0x0000006000007945 */ /* 0x000fe20003800000 */
[----:B----4-:R-:W-:Y:S01]  /*4330*/  IMAD.WIDE.U32 R28, R173, c[0x0][0x2d0], R2 ;  /* 0x0000b400ad1c7a25 */ /* 0x010fe200078e0002 */
[----:B------:R-:W-:Y:S05]  /*4340*/  @!P4 BRA `(.L_x_6889) ;  /* 0x000000300000c947 */ /* 0x000fea0003800000 */
[----:B------:R-:W-:-:S05]  /*4350*/  IMAD.WIDE.U32 R30, R173, c[0x0][0x2d0], R4 ;  /* 0x0000b400ad1e7a25 */ /* 0x000fca00078e0004 */
[----:B------:R-:W-:-:S05]  /*4360*/  IADD3 R31, R171, R31, RZ ;  /* 0x0000001fab1f7210 */ /* 0x000fca0007ffe0ff */
[----:B-1----:R1:W-:Y:S02]  /*4370*/  RED.E.ADD.F32.FTZ.RN.STRONG.GPU [R30.64], R169 ;  /* 0x000000a91e00798e */ /* 0x0023e4000c10e784 */
.L_x_6889:
[----:B------:R-:W-:Y:S05]  /*4380*/  BSYNC B0 ;  /* 0x0000000000007941 */ /* 0x000fea0003800000 */
.L_x_6888:
[----:B-1----:R1:W4:Y:S01]  /*4390*/  LDS R31, [R58.X4+0x5a0] ;  /* 0x0005a0003a1f7984 */ /* 0x0023220000004800 */
[----:B------:R-:W-:Y:S01]  /*43a0*/  BSSY B0, `(.L_x_6890) ;  /* 0x0000004000007945 */ /* 0x000fe20003800000 */
[----:B------:R-:W-:Y:S05]  /*43b0*/  @!P5 BRA `(.L_x_6891) ;  /* 0x000000200000d947 */ /* 0x000fea0003800000 */
[----:B------:R-:W-:-:S05]  /*43c0*/  IADD3 R29, R171, R29, RZ ;  /* 0x0000001dab1d7210 */ /* 0x000fca0007ffe0ff */
[----:B----4-:R4:W-:Y:S02]  /*43d0*/  RED.E.ADD.F32.FTZ.RN.STRONG.GPU [R28.64], R31 ;  /* 0x0000001f1c00798e */ /* 0x0109e4000c10e784 */
.L_x_6891:
[----:B------:R-:W-:Y:S05]  /*43e0*/  BSYNC B0 ;  /* 0x0000000000007941 */ /* 0x000fea0003800000 */
.L_x_6890:
[----:B----4-:R-:W4:Y:S01]  /*43f0*/  SHFL.DOWN PT, R31, R138, 0x1, 0x1f ;  /* 0x08201f008a1f7f89 */ /* 0x010f2200000e0000 */
[C---:B------:R-:W-:Y:S01]  /*4400*/  ISETP.GT.AND P1, PT, R49.reuse, 0x1e, PT ;  /* 0x0000001e3100780c */ /* 0x040fe20003f24270 */
[-C--:B------:R-:W-:Y:S01]  /*4410*/  FMUL.FTZ R28, R122, R141.reuse ;  /* 0x0000008d7a1c7220 */ /* 0x080fe20000410000 */
[----:B------:R-:W-:Y:S01]  /*4420*/  ISETP.NE.AND P2, PT, R49, RZ, PT ;  /* 0x000000ff3100720c */ /* 0x000fe20003f45270 */
[----:B------:R-:W5:Y:S01]  /*4430*/  SHFL.DOWN PT, R29, R140, 0x1, 0x1f ;  /* 0x08201f008c1d7f89 */ /* 0x000f6200000e0000 */
[----:B------:R-:W-:Y:S01]  /*4440*/  ISETP.NE.AND P3, PT, R40, RZ, PT ;  /* 0x000000ff2800720c */ /* 0x000fe20003f65270 */
[----:B------:R-:W-:Y:S01]  /*4450*/  FMUL.FTZ R28, R165, R28 ;  /* 0x0000001ca51c7220 */ /* 0x000fe20000410000 */
[----:B------:R-:W-:Y:S01]  /*4460*/  BSSY B0, `(.L_x_6892) ;  /* 0x000004a000007945 */ /* 0x000fe20003800000 */
[----:B------:R-:W-:Y:S02]  /*4470*/  FADD.FTZ R110, R167, R110 ;  /* 0x0000006ea76e7221 */ /* 0x000fe40000010000 */
[----:B------:R-:W-:-:S02]  /*4480*/  FFMA.FTZ R30, R133, R141, R28 ;  /* 0x0000008d851e7223 */ /* 0x000fc4000001001c */
[----:B------:R-:W-:Y:S02]  /*4490*/  FMUL.FTZ R28, R122, R147 ;  /* 0x000000937a1c7220 */ /* 0x000fe40000410000 */
[----:B------:R-:W-:Y:S02]  /*44a0*/  FADD.FTZ R105, R30, R105 ;  /* 0x000000691e697221 */ /* 0x000fe40000010000 */
[----:B------:R-:W-:Y:S02]  /*44b0*/  FMUL.FTZ R28, R161, R28 ;  /* 0x0000001ca11c7220 */ /* 0x000fe40000410000 */
[----:B------:R-:W-:Y:S02]  /*44c0*/  FMUL.FTZ R30, R122, R143 ;  /* 0x0000008f7a1e7220 */ /* 0x000fe40000410000 */
[----:B------:R-:W-:Y:S02]  /*44d0*/  FADD.FTZ R111, R152, R111 ;  /* 0x0000006f986f7221 */ /* 0x000fe40000010000 */
[----:B------:R-:W-:-:S02]  /*44e0*/  FMUL.FTZ R30, R157, R30 ;  /* 0x0000001e9d1e7220 */ /* 0x000fc40000410000 */
[----:B----4-:R-:W-:Y:S02]  /*44f0*/  @!P1 FADD.FTZ R138, R138, R31 ;  /* 0x0000001f8a8a9221 */ /* 0x010fe40000010000 */
[----:B------:R-:W-:Y:S02]  /*4500*/  FFMA.FTZ R30, R127, R143, R30 ;  /* 0x0000008f7f1e7223 */ /* 0x000fe4000001001e */
        /* <DEDUP_REMOVED lines=38> */
[----:B----4-:R-:W-:Y:S02]  /*4770*/  @!P1 FADD.FTZ R138, R138, R171 ;  /* 0x000000ab8a8a9221 */ /* 0x010fe40000010000 */
[----:B------:R-:W-:Y:S02]  /*4780*/  FFMA.FTZ R135, R135, R139, R154 ;  /* 0x0000008b87877223 */ /* 0x000fe4000001009a */
[----:B-----5:R-:W-:Y:S01]  /*4790*/  @!P1 FADD.FTZ R140, R140, R169 ;  /* 0x000000a98c8c9221 */ /* 0x020fe20000010000 */
[----:B------:R-:W-:Y:S01]  /*47a0*/  MOV R29, R138 ;  /* 0x0000008a001d7202 */ /* 0x000fe20000000f00 */
[----:B------:R-:W-:-:S02]  /*47b0*/  FFMA.FTZ R129, R129, R145, R132 ;  /* 0x0000009181817223 */ /* 0x000fc40000010084 */
        /* <DEDUP_REMOVED lines=20> */
.L_x_6893:
[----:B----4-:R-:W-:Y:S05]  /*4900*/  BSYNC B0 ;  /* 0x0000000000007941 */ /* 0x010fea0003800000 */
.L_x_6892:
[----:B------:R-:W-:Y:S02]  /*4910*/  IADD3 R119, R119, 0x1, RZ ;  /* 0x0000000177777810 */ /* 0x000fe40007ffe0ff */
[----:B------:R-:W-:Y:S02]  /*4920*/  IADD3 R120, P2, R120, 0x1, RZ ;  /* 0x0000000178787810 */ /* 0x000fe40007f5e0ff */
[----:B------:R-:W-:Y:S02]  /*4930*/  ISETP.GE.AND P1, PT, R119, c[0x0][0x16c], PT ;  /* 0x00005b0077007a0c */ /* 0x000fe40003f26270 */
[----:B------:R-:W-:-:S11]  /*4940*/  IADD3.X R121, RZ, R121, RZ, P2, !PT ;  /* 0x00000079ff797210 */ /* 0x000fd600017fe4ff */
[----:B------:R-:W-:Y:S01]  /*4950*/  @P1 CALL.REL.NOINC `(.L_x_6873) ;  /* 0x0000001000001944 */ /* 0x000fe20003c00000 */
[----:B------:R-:W-:Y:S05]  /*4960*/  BRA `(.L_x_6894) ;  /* 0xffffe12000007947 */ /* 0x000fea000383ffff */
.L_x_6873:
[----:B------:R-:W-:Y:S01]  /*4970*/  BAR.SYNC.DEFER_BLOCKING 0x0 ;  /* 0x0000000000007b1d */ /* 0x000fe20000010000 */
[-C--:B------:R-:W-:Y:S02]  /*4980*/  ISETP.GE.AND P6, PT, R20, R78.reuse, PT ;  /* 0x0000004e1400720c */ /* 0x080fe40003fc6270 */
[----:B------:R-:W-:Y:S02]  /*4990*/  PRMT R3, RZ, 0x7610, R3 ;  /* 0x00007610ff037816 */ /* 0x000fe40000000003 */
[-C--:B------:R-:W-:Y:S02]  /*49a0*/  ISETP.GE.AND P5, PT, R59, R78.reuse, PT ;  /* 0x0000004e3b00720c */ /* 0x080fe40003fa6270 */
[-C--:B------:R-:W-:Y:S02]  /*49b0*/  ISETP.GE.AND P4, PT, R60, R78.reuse, PT ;  /* 0x0000004e3c00720c */ /* 0x080fe40003f86270 */
[-C--:B------:R-:W-:Y:S02]  /*49c0*/  ISETP.GE.AND P3, PT, R61, R78.reuse, PT ;  /* 0x0000004e3d00720c */ /* 0x080fe40003f66270 */
[----:B------:R-:W-:-:S02]  /*49d0*/  ISETP.GE.AND P2, PT, R62, R78, PT ;  /* 0x0000004e3e00720c */ /* 0x000fc40003f46270 */
[-C--:B------:R-:W-:Y:S02]  /*49e0*/  ISETP.GE.AND P1, PT, R63, R78.reuse, PT ;  /* 0x0000004e3f00720c */ /* 0x080fe40003f26270 */
[-C--:B------:R-:W-:Y:S02]  /*49f0*/  ISETP.GE.AND P0, PT, R64, R78.reuse, PT ;  /* 0x0000004e4000720c */ /* 0x080fe40003f06270 */
[----:B------:R-:W-:Y:S02]  /*4a00*/  PRMT R2, RZ, 0x7610, R2 ;  /* 0x00007610ff027816 */ /* 0x000fe40000000002 */
[----:B------:R-:W-:Y:S01]  /*4a10*/  PRMT R5, RZ, 0x7610, R5 ;  /* 0x00007610ff057816 */ /* 0x000fe20000000005 */
[----:B------:R-:W4:Y:S01]  /*4a20*/  @!P6 LDG.E.U16 R3, [R18.64] ;  /* 0x000000041203e981 */ /* 0x000f22000c1e1500 */
[----:B------:R-:W-:Y:S02]  /*4a30*/  ISETP.GE.AND P6, PT, R65, R78, PT ;  /* 0x0000004e4100720c */ /* 0x000fe40003fc6270 */
[----:B------:R-:W-:Y:S01]  /*4a40*/  PRMT R4, RZ, 0x7610, R4 ;  /* 0x00007610ff047816 */ /* 0x000fe20000000004 */
[----:B------:R-:W5:Y:S01]  /*4a50*/  @!P5 LDG.E.U16 R2, [R18.64+0x40] ;  /* 0x000040041202d981 */ /* 0x000f62000c1e1500 */
[----:B------:R-:W-:-:S02]  /*4a60*/  PRMT R7, RZ, 0x7610, R7 ;  /* 0x00007610ff077816 */ /* 0x000fc40000000007 */
[----:B------:R-:W-:Y:S01]  /*4a70*/  PRMT R6, RZ, 0x7610, R6 ;  /* 0x00007610ff067816 */ /* 0x000fe20000000006 */
[----:B--2---:R-:W2:Y:S01]  /*4a80*/  @!P4 LDG.E.U16 R5, [R18.64+0x80] ;  /* 0x000080041205c981 */ /* 0x004ea2000c1e1500 */
[----:B------:R-:W-:Y:S02]  /*4a90*/  PRMT R9, RZ, 0x7610, R9 ;  /* 0x00007610ff097816 */ /* 0x000fe40000000009 */
[----:B------:R-:W-:Y:S01]  /*4aa0*/  PRMT R8, RZ, 0x7610, R8 ;  /* 0x00007610ff087816 */ /* 0x000fe20000000008 */
[----:B---3--:R-:W3:Y:S04]  /*4ab0*/  @!P3 LDG.E.U16 R4, [R18.64+0xc0] ;  /* 0x0000c0041204b981 */ /* 0x008ee8000c1e1500 */
[----:B------:R-:W3:Y:S04]  /*4ac0*/  @!P2 LDG.E.U16 R7, [R18.64+0x100] ;  /* 0x000100041207a981 */ /* 0x000ee8000c1e1500 */
[----:B------:R-:W3:Y:S04]  /*4ad0*/  @!P1 LDG.E.U16 R6, [R18.64+0x140] ;  /* 0x0001400412069981 */ /* 0x000ee8000c1e1500 */
[----:B------:R-:W3:Y:S04]  /*4ae0*/  @!P0 LDG.E.U16 R9, [R18.64+0x180] ;  /* 0x0001800412098981 */ /* 0x000ee8000c1e1500 */
[----:B------:R-:W3:Y:S01]  /*4af0*/  @!P6 LDG.E.U16 R8, [R18.64+0x1c0] ;  /* 0x0001c0041208e981 */ /* 0x000ee2000c1e1500 */
[----:B------:R-:W-:-:S02]  /*4b00*/  F2FP.BF16.PACK_AB R116, R116, R117 ;  /* 0x000000757474723e */ /* 0x000fc400000010ff */
[----:B------:R-:W-:Y:S02]  /*4b10*/  F2FP.BF16.PACK_AB R114, R114, R115 ;  /* 0x000000737272723e */ /* 0x000fe400000010ff */
[----:B------:R-:W-:Y:S02]  /*4b20*/  F2FP.BF16.PACK_AB R112, R112, R113 ;  /* 0x000000717070723e */ /* 0x000fe400000010ff */
[----:B------:R-:W-:Y:S01]  /*4b30*/  F2FP.BF16.PACK_AB R110, R110, R111 ;  /* 0x0000006f6e6e723e */ /* 0x000fe200000010ff */
[----:B------:R-:W-:-:S04]  /*4b40*/  IMAD R16, R142, c[0x0][0x2d8], RZ ;  /* 0x0000b6008e107a24 */ /* 0x000fc800078e02ff */
[----:B------:R-:W-:Y:S02]  /*4b50*/  IMAD R83, R35, c[0x0][0x2dc], R16 ;  /* 0x0000b70023537a24 */ /* 0x000fe400078e0210 */
[----:B------:R-:W-:-:S04]  /*4b60*/  IMAD R85, R33, c[0x0][0x2e0], RZ ;  /* 0x0000b80021557a24 */ /* 0x000fc800078e02ff */
[----:B------:R-:W-:Y:S01]  /*4b70*/  IMAD R85, R0, c[0x0][0x2e4], R85 ;  /* 0x0000b90000557a24 */ /* 0x000fe200078e0255 */
[----:B------:R-:W-:Y:S01]  /*4b80*/  BSSY B0, `(.L_x_6895) ;  /* 0x0000088000007945 */ /* 0x000fe20003800000 */
[----:B----4-:R-:W-:Y:S04]  /*4b90*/  STS.U16 [R68], R3 ;  /* 0x0000000344007388 */ /* 0x010fe80000000400 */
[----:B-----5:R-:W-:Y:S04]  /*4ba0*/  STS.U16 [R69+0x40], R2 ;  /* 0x0000400245007388 */ /* 0x020fe80000000400 */
[----:B--2---:R-:W-:Y:S04]  /*4bb0*/  STS.U16 [R70+0x80], R5 ;  /* 0x0000800546007388 */ /* 0x004fe80000000400 */
[----:B---3--:R-:W-:Y:S04]  /*4bc0*/  STS.U16 [R71+0xc0], R4 ;  /* 0x0000c00447007388 */ /* 0x008fe80000000400 */
        /* <DEDUP_REMOVED lines=9> */
[----:B------:R-:W0:Y:S01]  /*4c60*/  LDS.U16 R4, [R76+0x8] ;  /* 0x000008004c047984 */ /* 0x000e220000000400 */
[----:B--2---:R-:W-:-:S02]  /*4c70*/  PRMT R5, RZ, 0x5410, R10 ;  /* 0x00005410ff057816 */ /* 0x004fc4000000000a */
[----:B---3--:R-:W-:-:S03]  /*4c80*/  PRMT R11, RZ, 0x5410, R11 ;  /* 0x00005410ff0b7816 */ /* 0x008fc6000000000b */
[--C-:B------:R-:W-:Y:S02]  /*4c90*/  FADD.FTZ R10, R5, R34.reuse ;  /* 0x00000022050a7221 */ /* 0x100fe40000010000 */
[----:B------:R-:W2:Y:S01]  /*4ca0*/  LDS.U16 R5, [R76+0xa] ;  /* 0x00000a004c057984 */ /* 0x000ea20000000400 */
[----:B----4-:R-:W-:Y:S01]  /*4cb0*/  PRMT R3, RZ, 0x5410, R3 ;  /* 0x00005410ff037816 */ /* 0x010fe20000000003 */
[----:B------:R-:W-:Y:S01]  /*4cc0*/  FADD.FTZ R11, R11, R34 ;  /* 0x000000220b0b7221 */ /* 0x000fe20000010000 */
[----:B------:R-:W-:-:S03]  /*4cd0*/  FSETP.GTU.FTZ.AND P6, PT, R10, 20, PT ;  /* 0x41a000000a00780b */ /* 0x000fc60003fdc000 */
[----:B------:R-:W-:Y:S02]  /*4ce0*/  FADD.FTZ R8, R3, R34 ;  /* 0x0000002203087221 */ /* 0x000fe40000010000 */
[----:B------:R-:W3:Y:S01]  /*4cf0*/  LDS.U16 R3, [R76+0xc] ;  /* 0x00000c004c037984 */ /* 0x000ee20000000400 */
[----:B-----5:R-:W-:Y:S02]  /*4d00*/  PRMT R7, RZ, 0x5410, R2 ;  /* 0x00005410ff077816 */ /* 0x020fe40000000002 */
[----:B------:R-:W-:Y:S01]  /*4d10*/  FSETP.GTU.FTZ.AND P0, PT, R11, 20, PT ;  /* 0x41a000000b00780b */ /* 0x000fe20003f1c000 */
[----:B------:R-:W4:Y:S04]  /*4d20*/  LDS.U16 R2, [R76+0xe] ;  /* 0x00000e004c027984 */ /* 0x000f280000000400 */
[----:B------:R-:W-:Y:S01]  /*4d30*/  @!P6 FMUL.FTZ R6, R10, -1.4426950216293334961 ;  /* 0xbfb8aa3b0a06e820 */ /* 0x000fe20000410000 */
[----:B------:R-:W-:Y:S01]  /*4d40*/  BAR.SYNC.DEFER_BLOCKING 0x0 ;  /* 0x0000000000007b1d */ /* 0x000fe20000010000 */
[----:B------:R-:W-:-:S05]  /*4d50*/  FADD.FTZ R9, R7, R34 ;  /* 0x0000002207097221 */ /* 0x000fca0000010000 */
[----:B------:R-:W5:Y:S01]  /*4d60*/  @!P6 MUFU.EX2 R6, R6 ;  /* 0x000000060006e308 */ /* 0x000f620000000800 */
[----:B------:R-:W-:Y:S01]  /*4d70*/  @!P0 FMUL.FTZ R7, R11, -1.4426950216293334961 ;  /* 0xbfb8aa3b0b078820 */ /* 0x000fe20000410000 */
[----:B0-----:R-:W-:-:S06]  /*4d80*/  PRMT R11, RZ, 0x5410, R4 ;  /* 0x00005410ff0b7816 */ /* 0x001fcc0000000004 */
[----:B------:R-:W0:Y:S01]  /*4d90*/  @!P0 MUFU.EX2 R7, R7 ;  /* 0x0000000700078308 */ /* 0x000e220000000800 */
[----:B------:R-:W-:-:S05]  /*4da0*/  FADD.FTZ R10, R11, R34 ;  /* 0x000000220b0a7221 */ /* 0x000fca0000010000 */
[----:B------:R-:W-:Y:S01]  /*4db0*/  FSETP.GTU.FTZ.AND P3, PT, R10, 20, PT ;  /* 0x41a000000a00780b */ /* 0x000fe20003f7c000 */
[----:B-----5:R-:W-:Y:S01]  /*4dc0*/  @!P6 FADD.FTZ R4, R6, 1 ;  /* 0x3f8000000604e421 */ /* 0x020fe20000010000 */
[----:B--2---:R-:W-:-:S03]  /*4dd0*/  PRMT R5, RZ, 0x5410, R5 ;  /* 0x00005410ff057816 */ /* 0x004fc60000000005 */
[----:B------:R-:W2:Y:S01]  /*4de0*/  @!P6 MUFU.RCP R11, R4 ;  /* 0x00000004000be308 */ /* 0x000ea20000001000 */
[----:B0-----:R-:W-:Y:S01]  /*4df0*/  @!P0 FADD.FTZ R7, R7, 1 ;  /* 0x3f80000007078421 */ /* 0x001fe20000010000 */
[----:B---3--:R-:W-:Y:S01]  /*4e00*/  PRMT R3, RZ, 0x5410, R3 ;  /* 0x00005410ff037816 */ /* 0x008fe20000000003 */
[----:B------:R-:W-:Y:S01]  /*4e10*/  FADD.FTZ R6, R5, R34 ;  /* 0x0000002205067221 */ /* 0x000fe20000010000 */
[----:B----4-:R-:W-:-:S04]  /*4e20*/  PRMT R5, RZ, 0x5410, R2 ;  /* 0x00005410ff057816 */ /* 0x010fc80000000002 */
[----:B------:R-:W0:Y:S01]  /*4e30*/  @!P0 MUFU.RCP R7, R7 ;  /* 0x0000000700078308 */ /* 0x000e220000001000 */
[--C-:B------:R-:W-:Y:S02]  /*4e40*/  FADD.FTZ R12, R3, R34.reuse ;  /* 0x00000022030c7221 */ /* 0x100fe40000010000 */
[----:B------:R-:W-:Y:S02]  /*4e50*/  @!P3 FMUL.FTZ R3, R10, -1.4426950216293334961 ;  /* 0xbfb8aa3b0a03b820 */ /* 0x000fe40000410000 */
[----:B------:R-:W-:Y:S01]  /*4e60*/  FADD.FTZ R10, R5, R34 ;  /* 0x00000022050a7221 */ /* 0x000fe20000010000 */
[----:B------:R-:W-:Y:S01]  /*4e70*/  FSETP.GTU.FTZ.AND P5, PT, R12, 20, PT ;  /* 0x41a000000c00780b */ /* 0x000fe20003fbc000 */
[----:B--2---:R-:W-:Y:S01]  /*4e80*/  @!P6 FMUL.FTZ R108, R108, R11 ;  /* 0x0000000b6c6ce220 */ /* 0x004fe20000410000 */
[----:B------:R-:W-:Y:S02]  /*4e90*/  FSETP.GTU.FTZ.AND P4, PT, R6, 20, PT ;  /* 0x41a000000600780b */ /* 0x000fe40003f9c000 */
[----:B------:R-:W-:Y:S01]  /*4ea0*/  FSETP.GTU.FTZ.AND P6, PT, R10, 20, PT ;  /* 0x41a000000a00780b */ /* 0x000fe20003fdc000 */
[----:B0-----:R-:W-:Y:S01]  /*4eb0*/  @!P0 FMUL.FTZ R106, R106, R7 ;  /* 0x000000076a6a8220 */ /* 0x001fe20000410000 */
[----:B------:R-:W-:-:S07]  /*4ec0*/  PRMT R7, R116, 0x7632, R7 ;  /* 0x0000763274077816 */ /* 0x000fce0000000007 */
[----:B------:R-:W-:Y:S01]  /*4ed0*/  @!P5 FMUL.FTZ R4, R12, -1.4426950216293334961 ;  /* 0xbfb8aa3b0c04d820 */ /* 0x000fe20000410000 */
[----:B------:R-:W-:Y:S01]  /*4ee0*/  ISETP.NE.AND P0, PT, R40, RZ, PT ;  /* 0x000000ff2800720c */ /* 0x000fe20003f05270 */
[----:B------:R-:W-:Y:S01]  /*4ef0*/  @!P4 FMUL.FTZ R2, R6, -1.4426950216293334961 ;  /* 0xbfb8aa3b0602c820 */ /* 0x000fe20000410000 */
[----:B------:R0:W-:Y:S01]  /*4f00*/  STS.U16 [R76+0x2], R7 ;  /* 0x000002074c007388 */ /* 0x0001e20000000400 */
[----:B------:R2:W-:Y:S01]  /*4f10*/  @!P5 MUFU.EX2 R5, R4 ;  /* 0x000000040005d308 */ /* 0x0005e20000000800 */
[----:B------:R-:W-:Y:S01]  /*4f20*/  @!P6 FMUL.FTZ R6, R10, -1.4426950216293334961 ;  /* 0xbfb8aa3b0a06e820 */ /* 0x000fe20000410000 */
[----:B------:R-:W-:Y:S01]  /*4f30*/  PRMT R10, R114, 0x7632, R10 ;  /* 0x00007632720a7816 */ /* 0x000fe2000000000a */
[----:B------:R-:W-:Y:S01]  /*4f40*/  STS.U16 [R76], R116 ;  /* 0x000000744c007388 */ /* 0x000fe20000000400 */
[----:B--2---:R-:W-:Y:S02]  /*4f50*/  PRMT R4, R112, 0x7632, R4 ;  /* 0x0000763270047816 */ /* 0x004fe40000000004 */
[----:B0-----:R-:W-:Y:S01]  /*4f60*/  PRMT R7, R110, 0x7632, R7 ;  /* 0x000076326e077816 */ /* 0x001fe20000000007 */
        /* <DEDUP_REMOVED lines=18> */
[----:B------:R-:W-:-:S11]  /*5090*/  FSETP.GTU.FTZ.AND P1, PT, R8, 20, PT ;  /* 0x41a000000800780b */ /* 0x000fd60003f3c000 */
[----:B------:R-:W-:Y:S02]  /*50a0*/  @!P2 FMUL.FTZ R9, R9, -1.4426950216293334961 ;  /* 0xbfb8aa3b0909a820 */ /* 0x000fe40000410000 */
[----:B------:R-:W-:Y:S01]  /*50b0*/  @!P1 FMUL.FTZ R8, R8, -1.4426950216293334961 ;  /* 0xbfb8aa3b08089820 */ /* 0x000fe20000410000 */
[----:B------:R-:W-:Y:S01]  /*50c0*/  @!P4 MUFU.EX2 R2, R2 ;  /* 0x000000020002c308 */ /* 0x000fe20000000800 */
[----:B------:R-:W3:Y:S07]  /*50d0*/  LDS R10, [0x210] ;  /* 0x00021000ff0a7984 */ /* 0x000eee0000000800 */
[----:B------:R-:W4:Y:S08]  /*50e0*/  @!P2 MUFU.EX2 R9, R9 ;  /* 0x000000090009a308 */ /* 0x000f300000000800 */
[----:B------:R-:W5:Y:S08]  /*50f0*/  @!P1 MUFU.EX2 R8, R8 ;  /* 0x0000000800089308 */ /* 0x000f700000000800 */
[----:B------:R-:W1:Y:S01]  /*5100*/  @!P6 MUFU.EX2 R6, R6 ;  /* 0x000000060006e308 */ /* 0x000e620000000800 */
[----:B----4-:R-:W-:-:S07]  /*5110*/  @!P2 FADD.FTZ R9, R9, 1 ;  /* 0x3f8000000909a421 */ /* 0x010fce0000010000 */
[----:B------:R-:W4:Y:S01]  /*5120*/  @!P3 MUFU.EX2 R3, R3 ;  /* 0x000000030003b308 */ /* 0x000f220000000800 */
[----:B-----5:R-:W-:Y:S02]  /*5130*/  @!P1 FADD.FTZ R8, R8, 1 ;  /* 0x3f80000008089421 */ /* 0x020fe40000010000 */
[----:B------:R-:W-:Y:S02]  /*5140*/  @!P5 FADD.FTZ R5, R5, 1 ;  /* 0x3f8000000505d421 */ /* 0x000fe40000010000 */
[----:B0-----:R-:W-:Y:S02]  /*5150*/  @!P4 FADD.FTZ R4, R2, 1 ;  /* 0x3f8000000204c421 */ /* 0x001fe40000010000 */
[----:B-1----:R-:W-:Y:S01]  /*5160*/  @!P6 FADD.FTZ R6, R6, 1 ;  /* 0x3f8000000606e421 */ /* 0x002fe20000010000 */
[----:B------:R-:W0:Y:S08]  /*5170*/  @!P2 MUFU.RCP R9, R9 ;  /* 0x000000090009a308 */ /* 0x000e300000001000 */
[----:B------:R-:W1:Y:S01]  /*5180*/  @!P5 MUFU.RCP R14, R5 ;  /* 0x00000005000ed308 */ /* 0x000e620000001000 */
[----:B----4-:R-:W-:-:S07]  /*5190*/  @!P3 FADD.FTZ R3, R3, 1 ;  /* 0x3f8000000303b421 */ /* 0x010fce0000010000 */
[----:B------:R-:W4:Y:S08]  /*51a0*/  @!P1 MUFU.RCP R8, R8 ;  /* 0x0000000800089308 */ /* 0x000f300000001000 */
[----:B--2---:R-:W2:Y:S08]  /*51b0*/  @!P4 MUFU.RCP R7, R4 ;  /* 0x000000040007c308 */ /* 0x004eb00000001000 */
[----:B------:R-:W5:Y:S08]  /*51c0*/  @!P6 MUFU.RCP R81, R6 ;  /* 0x000000060051e308 */ /* 0x000f700000001000 */
[----:B------:R1:W2:Y:S01]  /*51d0*/  @!P3 MUFU.RCP R12, R3 ;  /* 0x00000003000cb308 */ /* 0x0002a20000001000 */
[----:B0-----:R-:W-:-:S02]  /*51e0*/  @!P2 FMUL.FTZ R104, R104, R9 ;  /* 0x000000096868a220 */ /* 0x001fc40000410000 */
[----:B-1----:R-:W-:Y:S01]  /*51f0*/  IMAD.WIDE.U32 R2, R35, c[0x0][0x2d8], RZ ;  /* 0x0000b60023027a25 */ /* 0x002fe200078e00ff */
[----:B------:R-:W-:-:S04]  /*5200*/  MOV R9, 0x2 ;  /* 0x0000000200097802 */ /* 0x000fc80000000f00 */
[----:B------:R-:W-:Y:S01]  /*5210*/  IADD3 R3, R3, R83, RZ ;  /* 0x0000005303037210 */ /* 0x000fe20007ffe0ff */
[----:B------:R-:W-:Y:S01]  /*5220*/  @!P5 FMUL.FTZ R105, R105, R14 ;  /* 0x0000000e6969d220 */ /* 0x000fe20000410000 */
[C---:B---3--:R-:W-:Y:S01]  /*5230*/  ISETP.GE.AND P5, PT, R20.reuse, R10, PT ;  /* 0x0000000a1400720c */ /* 0x048fe20003fa6270 */
[----:B----4-:R-:W-:Y:S01]  /*5240*/  @!P1 FMUL.FTZ R109, R109, R8 ;  /* 0x000000086d6d9220 */ /* 0x010fe20000410000 */
[----:B------:R-:W-:Y:S01]  /*5250*/  IADD3 R4, P1, R20, R77, RZ ;  /* 0x0000004d14047210 */ /* 0x000fe20007f3e0ff */
[----:B--2---:R-:W-:Y:S02]  /*5260*/  @!P4 FMUL.FTZ R102, R102, R7 ;  /* 0x000000076666c220 */ /* 0x004fe40000410000 */
[----:B-----5:R-:W-:Y:S02]  /*5270*/  @!P6 FMUL.FTZ R100, R100, R81 ;  /* 0x000000516464e220 */ /* 0x020fe40000410000 */
[----:B------:R-:W-:Y:S02]  /*5280*/  IMAD R81, R51, -0x100, R36 ;  /* 0xffffff0033517824 */ /* 0x000fe400078e0224 */
[----:B------:R-:W-:Y:S01]  /*5290*/  IMAD.WIDE.U32 R6, R0, c[0x0][0x2e0], R2 ;  /* 0x0000b80000067a25 */ /* 0x000fe200078e0002 */
[----:B------:R-:W-:-:S02]  /*52a0*/  LEA.HI.X.SX32 R5, R77, R21, 0x1, P1 ;  /* 0x000000154d057211 */ /* 0x000fc400008f0eff */
[----:B------:R-:W-:Y:S01]  /*52b0*/  SHF.R.S32.HI R77, RZ, 0x1f, R81 ;  /* 0x0000001fff4d7819 */ /* 0x000fe20000011451 */
[----:B------:R-:W-:Y:S01]  /*52c0*/  IMAD.WIDE R2, R20, R9, c[0x0][0x330] ;  /* 0x0000cc0014027625 */ /* 0x000fe200078e0209 */
[----:B------:R-:W-:-:S04]  /*52d0*/  IADD3 R9, P6, R81, R6, RZ ;  /* 0x0000000651097210 */ /* 0x000fc80007fde0ff */
[----:B------:R-:W-:Y:S02]  /*52e0*/  IADD3.X R6, R77, R85, R7, P6, !PT ;  /* 0x000000554d067210 */ /* 0x000fe400037fe407 */
[----:B------:R-:W-:Y:S01]  /*52f0*/  LEA R8, P6, R9, R2, 0x1 ;  /* 0x0000000209087211 */ /* 0x000fe200078c08ff */
[----:B------:R-:W-:Y:S01]  /*5300*/  @!P3 FMUL.FTZ R107, R107, R12 ;  /* 0x0000000c6b6bb220 */ /* 0x000fe20000410000 */
[-C--:B------:R-:W-:Y:S02]  /*5310*/  ISETP.GE.AND P4, PT, R60, R10.reuse, PT ;  /* 0x0000000a3c00720c */ /* 0x080fe40003f86270 */
[-C--:B------:R-:W-:Y:S02]  /*5320*/  ISETP.GE.AND P3, PT, R61, R10.reuse, PT ;  /* 0x0000000a3d00720c */ /* 0x080fe40003f66270 */
[-C--:B------:R-:W-:Y:S02]  /*5330*/  ISETP.GE.AND P2, PT, R62, R10.reuse, PT ;  /* 0x0000000a3e00720c */ /* 0x080fe40003f46270 */
[----:B------:R-:W-:-:S02]  /*5340*/  ISETP.GE.AND P1, PT, R63, R10, PT ;  /* 0x0000000a3f00720c */ /* 0x000fc40003f26270 */
[----:B------:R-:W-:Y:S01]  /*5350*/  LEA.HI.X R9, R9, R3, R6, 0x1, P6 ;  /* 0x0000000309097211 */ /* 0x000fe200030f0c06 */
        /* <DEDUP_REMOVED lines=10> */
.L_x_6896:
[----:B------:R-:W-:Y:S05]  /*5400*/  BSYNC B0 ;  /* 0x0000000000007941 */ /* 0x000fea0003800000 */
.L_x_6895:
[----:B------:R-:W-:Y:S01]  /*5410*/  @!P4 STG.E.U16 [R8.64+-0x180], R15 ;  /* 0xfffe800f0800c986 */ /* 0x000fe2000c101504 */
[-C--:B------:R-:W-:Y:S01]  /*5420*/  ISETP.GE.AND P6, PT, R64, R10.reuse, PT ;  /* 0x0000000a4000720c */ /* 0x080fe20003fc6270 */
[----:B------:R-:W-:Y:S01]  /*5430*/  FADD.FTZ R39, R108, R39 ;  /* 0x000000276c277221 */ /* 0x000fe20000010000 */
[-C--:B------:R-:W-:Y:S01]  /*5440*/  ISETP.GE.AND P5, PT, R59, R10.reuse, PT ;  /* 0x0000000a3b00720c */ /* 0x080fe20003fa6270 */
[----:B------:R-:W-:Y:S01]  /*5450*/  @!P3 STG.E.U16 [R8.64+-0x140], R17 ;  /* 0xfffec0110800b986 */ /* 0x000fe2000c101504 */
[----:B------:R-:W-:Y:S01]  /*5460*/  ISETP.GE.AND P4, PT, R65, R10, PT ;  /* 0x0000000a4100720c */ /* 0x000fe20003f86270 */
[----:B------:R-:W-:Y:S01]  /*5470*/  BSSY B0, `(.L_x_6897) ;  /* 0x000003a000007945 */ /* 0x000fe20003800000 */
[----:B------:R-:W-:Y:S01]  /*5480*/  F2FP.BF16.PACK_AB R2, R106, R108 ;  /* 0x0000006c6a02723e */ /* 0x000fe200000010ff */
[----:B------:R-:W-:Y:S01]  /*5490*/  @!P2 STG.E.U16 [R8.64+-0x100], R19 ;  /* 0xffff00130800a986 */ /* 0x000fe2000c101504 */
[----:B------:R-:W-:Y:S01]  /*54a0*/  F2FP.BF16.PACK_AB R3, R104, R109 ;  /* 0x0000006d6803723e */ /* 0x000fe200000010ff */
[----:B------:R-:W-:Y:S01]  /*54b0*/  FADD.FTZ R106, R39, R106 ;  /* 0x0000006a276a7221 */ /* 0x000fe20000010000 */
[C---:B0-----:R-:W-:Y:S01]  /*54c0*/  PRMT R7, R2.reuse, 0x7610, R7 ;  /* 0x0000761002077816 */ /* 0x041fe20000000007 */
        /* <DEDUP_REMOVED lines=52> */
.L_x_6898:
[----:B------:R-:W-:Y:S05]  /*5810*/  BSYNC B0 ;  /* 0x0000000000007941 */ /* 0x000fea0003800000 */
.L_x_6897:
[----:B------:R-:W-:Y:S01]  /*5820*/  IMAD.MOV.U32 R3, RZ, RZ, R17 ;  /* 0x000000ffff037224 */ /* 0x000fe200078e0011 */
[----:B------:R-:W-:Y:S01]  /*5830*/  IADD3 R4, P0, R66, -0x1c0, RZ ;  /* 0xfffffe4042047810 */ /* 0x000fe20007f1e0ff */
[----:B------:R-:W-:Y:S01]  /*5840*/  IMAD R5, R33, c[0x0][0x300], RZ ;  /* 0x0000c00021057a24 */ /* 0x000fe200078e02ff */
[-C--:B------:R-:W-:Y:S01]  /*5850*/  ISETP.GE.AND P5, PT, R64, R8.reuse, PT ;  /* 0x000000084000720c */ /* 0x080fe20003fa6270 */
[----:B------:R-:W-:Y:S01]  /*5860*/  IMAD.WIDE.U32 R2, R0, c[0x0][0x300], R2 ;  /* 0x0000c00000027a25 */ /* 0x000fe200078e0002 */
[----:B------:R-:W-:Y:S02]  /*5870*/  IADD3 R4, P1, R4, c[0x0][0x340], RZ ;  /* 0x0000d00004047a10 */ /* 0x000fe40007f3e0ff */
[----:B------:R-:W-:Y:S01]  /*5880*/  ISETP.GE.AND P6, PT, R65, R8, PT ;  /* 0x000000084100720c */ /* 0x000fe20003fc6270 */
[----:B0-----:R-:W-:Y:S01]  /*5890*/  IMAD R7, R0, c[0x0][0x304], R5 ;  /* 0x0000c10000077a24 */ /* 0x001fe200078e0205 */
[----:B------:R-:W-:Y:S02]  /*58a0*/  IADD3.X R5, R67, -0x1, RZ, P0, !PT ;  /* 0xffffffff43057810 */ /* 0x000fe400007fe4ff */
[----:B------:R-:W-:-:S02]  /*58b0*/  IADD3 R6, P0, R81, R2, RZ ;  /* 0x0000000251067210 */ /* 0x000fc40007f1e0ff */
[----:B------:R-:W-:Y:S02]  /*58c0*/  IADD3.X R5, R5, c[0x0][0x344], RZ, P1, !PT ;  /* 0x0000d10005057a10 */ /* 0x000fe40000ffe4ff */
        /* <DEDUP_REMOVED lines=27> */
.L_x_6856:
        /* <DEDUP_REMOVED lines=24> */
.L_x_6901:
[----:B0-----:R-:W-:Y:S05]  /*5c00*/  BSYNC B0 ;  /* 0x0000000000007941 */ /* 0x001fea0003800000 */
.L_x_6900:
        /* <DEDUP_REMOVED lines=23> */
.L_x_6903:
[----:B0-----:R-:W0:Y:S02]  /*5d80*/  S2R R15, SR_TID.X ;  /* 0x00000000000f7919 */ /* 0x001e240000002100 */
.L_x_6904:
[----:B0-----:R-:W-:Y:S05]  /*5d90*/  BSYNC B0 ;  /* 0x0000000000007941 */ /* 0x001fea0003800000 */
.L_x_6902:
[----:B------:R-:W-:-:S13]  /*5da0*/  ISETP.GE.AND P0, PT, R15, c[0x0][0x16c], PT ;  /* 0x00005b000f007a0c */ /* 0x000fda0003f06270 */
        /* <DEDUP_REMOVED lines=8> */
[----:B------:R-:W-:-:S03]  /*5e30*/  IADD3 R21, R5, R21, RZ ;  /* 0x0000001505157210 */ /* 0x000fc60007ffe0ff */
.L_x_6905:
[----:B0-----:R-:W0:Y:S01]  /*5e40*/  LDS R17, [R15.X4+0x18f8] ;  /* 0x0018f8000f117984 */ /* 0x001e220000004800 */
[----:B------:R-:W-:Y:S01]  /*5e50*/  SHF.R.S32.HI R0, RZ, 0x1f, R15 ;  /* 0x0000001fff007819 */ /* 0x000fe2000001140f */
[----:B------:R-:W-:Y:S01]  /*5e60*/  IMAD.MOV.U32 R7, RZ, RZ, R21 ;  /* 0x000000ffff077224 */ /* 0x000fe200078e0015 */
[----:B------:R-:W-:Y:S01]  /*5e70*/  MOV R8, R2 ;  /* 0x0000000200087202 */ /* 0x000fe20000000f00 */
[----:B------:R1:W2:Y:S01]  /*5e80*/  LDS R19, [R15.X4+0x1cf8] ;  /* 0x001cf8000f137984 */ /* 0x0002a20000004800 */
        /* <DEDUP_REMOVED lines=21> */
.L_x_6906:
        /* <DEDUP_REMOVED lines=10> */
.L_x_9106:


//--------------------- .text._Z25selective_scan_bwd_kernelI32Selective_Scan_bwd_kernel_traitsILi32ELi8ELb0ELb0ELb1ELb1ELb1EN3c108BFloat16EfEEv12SSMParamsBwd --------------------------
	.section	.text._Z25selective_scan_bwd_kernelI32Selective_Scan_bwd_kernel_traitsILi32ELi8ELb0ELb0ELb1ELb1ELb1EN3c108BFloat16EfEEv12SSMParamsBwd,"ax",@progbits
	.sectioninfo	@"SHI_REGISTERS=185"
	.align	128
        .global         _Z25selective_scan_bwd_kernelI32Selective_Scan_bwd_kernel_traitsILi32ELi8ELb0ELb0ELb1ELb1ELb1EN3c108BFloat16EfEEv12SSMParamsBwd
        .type           _Z25selective_scan_bwd_kernelI32Selective_Scan_bwd_kernel_traitsILi32ELi8ELb0ELb0ELb1ELb1ELb1EN3c108BFloat16EfEEv12SSMParamsBwd,@function
        .size           _Z25selective_scan_bwd_kernelI32Selective_Scan_bwd_kernel_traitsILi32ELi8ELb0ELb0ELb1ELb1ELb1EN3c108BFloat16EfEEv12SSMParamsBwd,(.L_x_9107 - _Z25selective_scan_bwd_kernelI32Selective_Scan_bwd_kernel_traitsILi32ELi8ELb0ELb0ELb1ELb1ELb1EN3c108BFloat16EfEEv12SSMParamsBwd)
        .other          _Z25selective_scan_bwd_kernelI32Selective_Scan_bwd_kernel_traitsILi32ELi8ELb0ELb0ELb1ELb1ELb1EN3c108BFloat16EfEEv12SSMParamsBwd,@"STO_CUDA_ENTRY STV_DEFAULT"
_Z25selective_scan_bwd_kernelI32Selective_Scan_bwd_kernel_traitsILi32ELi8ELb0ELb0ELb1ELb1ELb1EN3c108BFloat16EfEEv12SSMParamsBwd:
.text._Z25selective_scan_bwd_kernelI32Selective_Scan_bwd_kernel_traitsILi32ELi8ELb0ELb0ELb1ELb1ELb1EN3c108BFloat16EfEEv12SSMParamsBwd:
[----:B------:R-:W-:Y:S02]  /*0000*/  MOV R1, c[0x0][0x28] ;  /* 0x00000a0000017a02 */ /* 0x000fe40000000f00 */
[----:B------:R-:W-:Y:S01]  /*0010*/  IABS R11, c[0x0][0x178] ;  /* 0x00005e00000b7a13 */ /* 0x000fe20000000000 */
[----:B------:R-:W0:Y:S01]  /*0020*/  S2R R0, SR_CTAID.Y ;  /* 0x0000000000007919 */ /* 0x000e220000002600 */
[----:B------:R-:W-:Y:S01]  /*0030*/  ISETP.NE.U32.AND P0, PT, RZ, c[0x0][0x238], PT ;  /* 0x00008e00ff007a0c */ /* 0x000fe20003f05070 */
[----:B------:R-:W-:Y:S01]  /*0040*/  HFMA2.MMA R36, -RZ, RZ, 0, 0 ;  /* 0x00000000ff247435 */ /* 0x000fe200000001ff */
[----:B------:R-:W1:Y:S01]  /*0050*/  I2F.RP R8, R11 ;  /* 0x0000000b00087306 */ /* 0x000e620000209400 */
[----:B------:R-:W-:Y:S01]  /*0060*/  ISETP.NE.U32.AND P1, PT, RZ, c[0x0][0x250], PT ;  /* 0x00009400ff007a0c */ /* 0x000fe20003f25070 */
[----:B------:R-:W-:Y:S01]  /*0070*/  ULDC.64 UR4, c[0x0][0x118] ;  /* 0x0000460000047ab9 */ /* 0x000fe20000000a00 */
[----:B------:R-:W-:Y:S01]  /*0080*/  ISETP.NE.AND.EX P0, PT, RZ, c[0x0][0x23c], PT, P0 ;  /* 0x00008f00ff007a0c */ /* 0x000fe20003f05300 */
[----:B------:R-:W2:Y:S01]  /*0090*/  S2R R39, SR_CTAID.X ;  /* 0x0000000000277919 */ /* 0x000ea20000002500 */
[----:B------:R-:W-:Y:S01]  /*00a0*/  ISETP.NE.AND.EX P1, PT, RZ, c[0x0][0x254], PT, P1 ;  /* 0x00009500ff007a0c */ /* 0x000fe20003f25310 */
[----:B------:R-:W-:-:S02]  /*00b0*/  IMAD.MOV.U32 R38, RZ, RZ, RZ ;  /* 0x000000ffff267224 */ /* 0x000fc400078e00ff */
        /* <DEDUP_REMOVED lines=12> */
[----:B------:R-:W-:Y:S01]  /*0180*/  MOV R12, c[0x0][0x174] ;  /* 0x00005d00000c7a02 */ /* 0x000fe20000000f00 */
[----:B------:R-:W-:Y:S01]  /*0190*/  HFMA2.MMA R41, -RZ, RZ, 0, 0 ;  /* 0x00000000ff297435 */ /* 0x000fe200000001ff */
[----:B------:R-:W-:-:S02]  /*01a0*/  MOV R42, RZ ;  /* 0x000000ff002a7202 */ /* 0x000fc40000000f00 */
[----:B0-----:R-:W-:Y:S01]  /*01b0*/  IABS R2, R0 ;  /* 0x0000000000027213 */ /* 0x001fe20000000000 */
[----:B-1----:R-:W-:Y:S01]  /*01c0*/  HFMA2.MMA R6, -RZ, RZ, 0, 0 ;  /* 0x00000000ff067435 */ /* 0x002fe200000001ff */
[----:B------:R-:W-:Y:S01]  /*01d0*/  ISETP.GE.AND P3, PT, R12, 0x1, PT ;  /* 0x000000010c00780c */ /* 0x000fe20003f66270 */
        /* <DEDUP_REMOVED lines=13> */
[----:B------:R-:W-:Y:S01]  /*02b0*/  IMAD.WIDE.U32 R4, R39, c[0x0][0x1e0], RZ ;  /* 0x0000780027047a25 */ /* 0x000fe200078e00ff */
[----:B------:R-:W-:-:S03]  /*02c0*/  IADD3 R3, R3, R7, RZ ;  /* 0x0000000703037210 */ /* 0x000fc60007ffe0ff */
[----:B------:R-:W-:Y:S02]  /*02d0*/  IMAD R9, R39, c[0x0][0x1e4], R6 ;  /* 0x0000790027097a24 */ /* 0x000fe400078e0206 */
[----:B------:R-:W-:Y:S02]  /*02e0*/  IMAD R10, R148, c[0x0][0x278], RZ ;  /* 0x00009e00940a7a24 */ /* 0x000fe400078e02ff */
[----:B------:R-:W-:Y:S01]  /*02f0*/  IMAD.WIDE.U32 R2, R0, c[0x0][0x1d8], R2 ;  /* 0x0000760000027a25 */ /* 0x000fe200078e0002 */
[----:B------:R-:W-:-:S03]  /*0300*/  IADD3 R5, R5, R9, RZ ;  /* 0x0000000905057210 */ /* 0x000fc60007ffe0ff */
[----:B------:R-:W-:Y:S01]  /*0310*/  @!P1 IMAD.IADD R8, R8, 0x1, -R11 ;  /* 0x0000000108089824 */ /* 0x000fe200078e0a0b */
[----:B------:R-:W-:Y:S01]  /*0320*/  @!P1 IADD3 R40, R40, 0x1, RZ ;  /* 0x0000000128289810 */ /* 0x000fe20007ffe0ff */
[C---:B------:R-:W-:Y:S01]  /*0330*/  IMAD R9, R39.reuse, c[0x0][0x27c], R10 ;  /* 0x00009f0027097a24 */ /* 0x040fe200078e020a */
[----:B------:R-:W-:Y:S01]  /*0340*/  ISETP.NE.AND P1, PT, RZ, c[0x0][0x178], PT ;  /* 0x00005e00ff007a0c */ /* 0x000fe20003f25270 */
[----:B------:R-:W-:Y:S01]  /*0350*/  IMAD R10, R148, c[0x0][0x1b0], RZ ;  /* 0x00006c00940a7a24 */ /* 0x000fe200078e02ff */
[----:B------:R-:W-:Y:S01]  /*0360*/  ISETP.GE.U32.AND P0, PT, R8, R11, PT ;  /* 0x0000000b0800720c */ /* 0x000fe20003f06070 */
[----:B------:R-:W-:Y:S01]  /*0370*/  IMAD.WIDE.U32 R6, R39, c[0x0][0x278], RZ ;  /* 0x00009e0027067a25 */ /* 0x000fe200078e00ff */
[----:B------:R-:W-:-:S03]  /*0380*/  LEA R11, R12, 0xffffff00, 0x8 ;  /* 0xffffff000c0b7811 */ /* 0x000fc600078e40ff */
[----:B------:R-:W-:Y:S01]  /*0390*/  IMAD R17, R39, c[0x0][0x1b4], R10 ;  /* 0x00006d0027117a24 */ /* 0x000fe200078e020a */
[----:B------:R-:W-:Y:S01]  /*03a0*/  SHF.R.S32.HI R13, RZ, 0x1f, R11 ;  /* 0x0000001fff0d7819 */ /* 0x000fe2000001140b */
[----:B------:R-:W-:Y:S01]  /*03b0*/  IMAD R10, R0, c[0x0][0x1dc], R15 ;  /* 0x00007700000a7a24 */ /* 0x000fe200078e020f */
[----:B------:R-:W-:Y:S01]  /*03c0*/  IADD3 R47, P4, R11, R2, RZ ;  /* 0x000000020b2f7210 */ /* 0x000fe20007f9e0ff */
[----:B------:R-:W-:Y:S01]  /*03d0*/  IMAD R15, R37, c[0x0][0x1e8], RZ ;  /* 0x00007a00250f7a24 */ /* 0x000fe200078e02ff */
[----:B------:R-:W-:Y:S01]  /*03e0*/  IADD3 R7, R7, R9, RZ ;  /* 0x0000000907077210 */ /* 0x000fe20007ffe0ff */
[----:B------:R-:W-:Y:S01]  /*03f0*/  IMAD.WIDE.U32 R8, R39, c[0x0][0x1b0], RZ ;  /* 0x00006c0027087a25 */ /* 0x000fe200078e00ff */
[----:B------:R-:W-:Y:S02]  /*0400*/  IADD3.X R10, R13, R3, R10, P4, !PT ;  /* 0x000000030d0a7210 */ /* 0x000fe400027fe40a */
[----:B------:R-:W-:Y:S01]  /*0410*/  @P0 IADD3 R40, R40, 0x1, RZ ;  /* 0x0000000128280810 */ /* 0x000fe20007ffe0ff */
[----:B------:R-:W-:-:S03]  /*0420*/  IMAD.WIDE.U32 R2, R0, c[0x0][0x1e8], R4 ;  /* 0x00007a0000027a25 */ /* 0x000fc600078e0004 */
[----:B------:R-:W-:Y:S01]  /*0430*/  @!P2 IADD3 R40, -R40, RZ, RZ ;  /* 0x000000ff2828a210 */ /* 0x000fe20007ffe1ff */
[----:B------:R-:W-:Y:S01]  /*0440*/  IMAD.IADD R9, R9, 0x1, R17 ;  /* 0x0000000109097824 */ /* 0x000fe200078e0211 */
[----:B------:R-:W-:Y:S01]  /*0450*/  IADD3 R46, P0, R11, R2, RZ ;  /* 0x000000020b2e7210 */ /* 0x000fe20007f1e0ff */
[----:B------:R-:W-:Y:S01]  /*0460*/  IMAD R17, R37, c[0x0][0x280], RZ ;  /* 0x0000a00025117a24 */ /* 0x000fe200078e02ff */
[----:B------:R-:W-:Y:S01]  /*0470*/  @!P1 LOP3.LUT R40, RZ, c[0x0][0x178], RZ, 0x33, !PT ;  /* 0x00005e00ff289a12 */ /* 0x000fe200078e33ff */
[C---:B------:R-:W-:Y:S01]  /*0480*/  IMAD.WIDE.U32 R4, R0.reuse, c[0x0][0x280], R6 ;  /* 0x0000a00000047a25 */ /* 0x040fe200078e0006 */
[----:B------:R-:W-:Y:S02]  /*0490*/  LEA R45, P1, R47, c[0x0][0x240], 0x1 ;  /* 0x000090002f2d7a11 */ /* 0x000fe400078208ff */
[----:B------:R-:W-:Y:S01]  /*04a0*/  SHF.R.S32.HI R150, RZ, 0x1f, R40 ;  /* 0x0000001fff967819 */ /* 0x000fe20000011428 */
[C---:B------:R-:W-:Y:S01]  /*04b0*/  IMAD R15, R0.reuse, c[0x0][0x1ec], R15 ;  /* 0x00007b00000f7a24 */ /* 0x040fe200078e020f */
[----:B------:R-:W-:Y:S01]  /*04c0*/  IADD3 R51, P2, R11, R4, RZ ;  /* 0x000000040b337210 */ /* 0x000fe20007f5e0ff */
[----:B------:R-:W-:Y:S01]  /*04d0*/  IMAD R17, R0, c[0x0][0x284], R17 ;  /* 0x0000a10000117a24 */ /* 0x000fe200078e0211 */
[----:B------:R-:W-:Y:S01]  /*04e0*/  LEA.HI.X R47, R47, c[0x0][0x244], R10, 0x1, P1 ;  /* 0x000091002f2f7a11 */ /* 0x000fe200008f0c0a */
[----:B------:R-:W-:Y:S01]  /*04f0*/  IMAD.WIDE.U32 R8, R40, c[0x0][0x1c8], R8 ;  /* 0x0000720028087a25 */ /* 0x000fe200078e0008 */
[----:B------:R-:W-:Y:S01]  /*0500*/  IADD3.X R3, R13, R3, R15, P0, !PT ;  /* 0x000000030d037210 */ /* 0x000fe200007fe40f */
[----:B------:R-:W-:Y:S01]  /*0510*/  HFMA2.MMA R10, -RZ, RZ, 0, 0 ;  /* 0x00000000ff0a7435 */ /* 0x000fe200000001ff */
[----:B------:R-:W-:-:S02]  /*0520*/  ISETP.NE.U32.AND P0, PT, RZ, c[0x0][0x260], PT ;  /* 0x00009800ff007a0c */ /* 0x000fc40003f05070 */
[----:B------:R-:W-:Y:S01]  /*0530*/  IADD3.X R4, R13, R5, R17, P2, !PT ;  /* 0x000000050d047210 */ /* 0x000fe200017fe411 */
[----:B------:R-:W-:Y:S01]  /*0540*/  IMAD R5, R150, c[0x0][0x1c8], RZ ;  /* 0x0000720096057a24 */ /* 0x000fe200078e02ff */
[----:B------:R-:W-:Y:S02]  /*0550*/  LEA R44, P2, R46, c[0x0][0x248], 0x1 ;  /* 0x000092002e2c7a11 */ /* 0x000fe400078408ff */
[----:B------:R-:W-:Y:S01]  /*0560*/  ISETP.NE.AND.EX P0, PT, RZ, c[0x0][0x264], PT, P0 ;  /* 0x00009900ff007a0c */ /* 0x000fe20003f05300 */
[----:B------:R-:W-:Y:S01]  /*0570*/  IMAD R5, R40, c[0x0][0x1cc], R5 ;  /* 0x0000730028057a24 */ /* 0x000fe200078e0205 */
[----:B------:R-:W-:Y:S02]  /*0580*/  ISETP.NE.U32.AND P1, PT, RZ, c[0x0][0x328], PT ;  /* 0x0000ca00ff007a0c */ /* 0x000fe40003f25070 */
[----:B------:R-:W-:Y:S02]  /*0590*/  LEA.HI.X R46, R46, c[0x0][0x24c], R3, 0x1, P2 ;  /* 0x000093002e2e7a11 */ /* 0x000fe400010f0c03 */
[----:B------:R-:W-:-:S02]  /*05a0*/  ISETP.NE.AND.EX P1, PT, RZ, c[0x0][0x32c], PT, P1 ;  /* 0x0000cb00ff007a0c */ /* 0x000fc40003f25310 */
[----:B------:R-:W-:Y:S02]  /*05b0*/  ISETP.NE.U32.AND P2, PT, RZ, c[0x0][0x348], PT ;  /* 0x0000d200ff007a0c */ /* 0x000fe40003f45070 */
[----:B------:R-:W-:Y:S02]  /*05c0*/  LEA R49, P4, R51, c[0x0][0x308], 0x1 ;  /* 0x0000c20033317a11 */ /* 0x000fe400078808ff */
[----:B------:R-:W-:Y:S01]  /*05d0*/  ISETP.NE.AND.EX P2, PT, RZ, c[0x0][0x34c], PT, P2 ;  /* 0x0000d300ff007a0c */ /* 0x000fe20003f45320 */
[----:B------:R-:W-:Y:S01]  /*05e0*/  @P0 IMAD R2, R39, c[0x0][0x164], R0 ;  /* 0x0000590027020a24 */ /* 0x000fe200078e0200 */
[----:B------:R-:W-:Y:S02]  /*05f0*/  IADD3 R11, P5, R11, R8, RZ ;  /* 0x000000080b0b7210 */ /* 0x000fe40007fbe0ff */
[----:B------:R-:W-:Y:S01]  /*0600*/  IADD3 R50, R9, R5, RZ ;  /* 0x0000000509327210 */ /* 0x000fe20007ffe0ff */
[----:B------:R-:W-:Y:S01]  /*0610*/  @P0 IMAD R2, R2, c[0x0][0x174], RZ ;  /* 0x00005d0002020a24 */ /* 0x000fe200078e02ff */
[----:B------:R-:W-:Y:S01]  /*0620*/  LEA.HI.X R51, R51, c[0x0][0x30c], R4, 0x1, P4 ;  /* 0x0000c30033337a11 */ /* 0x000fe200020f0c04 */
[----:B------:R-:W-:Y:S01]  /*0630*/  CS2R R8, SRZ ;  /* 0x0000000000087805 */ /* 0x000fe2000001ff00 */
[----:B------:R-:W-:Y:S01]  /*0640*/  @P1 LEA R10, P4, R0, c[0x0][0x328], 0x2 ;  /* 0x0000ca00000a1a11 */ /* 0x000fe200078810ff */
[----:B------:R-:W-:Y:S01]  /*0650*/  IMAD.X R50, R13, 0x1, R50, P5 ;  /* 0x000000010d327824 */ /* 0x000fe200028e0632 */
[----:B------:R-:W-:Y:S01]  /*0660*/  MOV R3, RZ ;  /* 0x000000ff00037202 */ /* 0x000fe20000000f00 */
[----:B------:R-:W-:Y:S01]  /*0670*/  @P0 IMAD.MOV.U32 R13, RZ, RZ, 0x8 ;  /* 0x00000008ff0d0424 */ /* 0x000fe200078e00ff */
[----:B------:R-:W-:Y:S01]  /*0680*/  LEA R48, P6, R11, c[0x0][0x230], 0x1 ;  /* 0x00008c000b307a11 */ /* 0x000fe200078c08ff */
[----:B------:R-:W-:Y:S01]  /*0690*/  @P0 IMAD R2, R2, c[0x0][0x16c], RZ ;  /* 0x00005b0002020a24 */ /* 0x000fe200078e02ff */
[----:B------:R-:W-:-:S02]  /*06a0*/  @P1 LEA.HI.X R3, R0, c[0x0][0x32c], R37, 0x2, P4 ;  /* 0x0000cb0000031a11 */ /* 0x000fc400020f1425 */
[----:B------:R-:W-:Y:S01]  /*06b0*/  @P2 LEA R8, P5, R0, c[0x0][0x348], 0x2 ;  /* 0x0000d20000082a11 */ /* 0x000fe200078a10ff */
[----:B------:R-:W-:Y:S01]  /*06c0*/  @P0 IMAD.WIDE R12, R2, R13, c[0x0][0x260] ;  /* 0x00009800020c0625 */ /* 0x000fe200078e020d */
[----:B------:R-:W-:Y:S01]  /*06d0*/  LEA.HI.X R50, R11, c[0x0][0x234], R50, 0x1, P6 ;  /* 0x00008d000b327a11 */ /* 0x000fe200030f0c32 */
[----:B------:R-:W-:Y:S01]  /*06e0*/  @!P0 CS2R R12, SRZ ;  /* 0x00000000000c8805 */ /* 0x000fe2000001ff00 */
[----:B------:R-:W-:Y:S01]  /*06f0*/  @P2 LEA.HI.X R9, R0, c[0x0][0x34c], R37, 0x2, P5 ;  /* 0x0000d30000092a11 */ /* 0x000fe200028f1425 */
[----:B------:R-:W-:Y:S01]  /*0700*/  IMAD.MOV.U32 R11, RZ, RZ, R3 ;  /* 0x000000ffff0b7224 */ /* 0x000fe200078e0003 */
[----:B------:R-:W-:Y:S05]  /*0710*/  @!P3 BRA `(.L_x_6907) ;  /* 0x00006bc00000b947 */ /* 0x000fea0003800000 */
[----:B------:R-:W0:Y:S01]  /*0720*/  S2R R43, SR_TID.X ;  /* 0x00000000002b7919 */ /* 0x000e220000002100 */
[----:B------:R-:W-:Y:S01]  /*0730*/  MOV R42, RZ ;  /* 0x000000ff002a7202 */ /* 0x000fe20000000f00 */
[----:B------:R-:W-:Y:S01]  /*0740*/  IMAD.MOV.U32 R41, RZ, RZ, RZ ;  /* 0x000000ffff297224 */ /* 0x000fe200078e00ff */
[----:B------:R-:W-:Y:S01]  /*0750*/  MOV R53, RZ ;  /* 0x000000ff00357202 */ /* 0x000fe20000000f00 */
[----:B------:R-:W1:Y:S01]  /*0760*/  S2R R52, SR_LANEID ;  /* 0x0000000000347919 */ /* 0x000e620000000000 */
[----:B0-----:R-:W-:-:S02]  /*0770*/  SHF.L.U32 R54, R43, 0x3, RZ ;  /* 0x000000032b367819 */ /* 0x001fc400000006ff */
[C---:B------:R-:W-:Y:S02]  /*0780*/  IADD3 R2, R43.reuse, 0x20, RZ ;  /* 0x000000202b027810 */ /* 0x040fe40007ffe0ff */
[----:B------:R-:W-:Y:S02]  /*0790*/  LOP3.LUT R6, R54, 0xffffff00, RZ, 0xc0, !PT ;  /* 0xffffff0036067812 */ /* 0x000fe400078ec0ff */
[C---:B------:R-:W-:Y:S02]  /*07a0*/  IADD3 R56, R43.reuse, 0x40, RZ ;  /* 0x000000402b387810 */ /* 0x040fe40007ffe0ff */
[C---:B------:R-:W-:Y:S02]  /*07b0*/  IADD3 R4, R43.reuse, 0x60, RZ ;  /* 0x000000602b047810 */ /* 0x040fe40007ffe0ff */
[C---:B------:R-:W-:Y:S02]  /*07c0*/  IADD3 R58, R43.reuse, 0x80, RZ ;  /* 0x000000802b3a7810 */ /* 0x040fe40007ffe0ff */
[----:B------:R-:W-:-:S02]  /*07d0*/  IADD3 R14, R43, 0xa0, RZ ;  /* 0x000000a02b0e7810 */ /* 0x000fc40007ffe0ff */
[C---:B------:R-:W-:Y:S02]  /*07e0*/  IADD3 R60, R43.reuse, 0xc0, RZ ;  /* 0x000000c02b3c7810 */ /* 0x040fe40007ffe0ff */
[C---:B------:R-:W-:Y:S02]  /*07f0*/  IADD3 R16, R43.reuse, 0xe0, RZ ;  /* 0x000000e02b107810 */ /* 0x040fe40007ffe0ff */
[----:B------:R-:W-:Y:S02]  /*0800*/  LOP3.LUT R6, R6, 0x1f, R43, 0xf8, !PT ;  /* 0x0000001f06067812 */ /* 0x000fe400078ef82b */
[----:B------:R-:W-:Y:S02]  /*0810*/  LOP3.LUT R152, R43, 0x1f, RZ, 0xc0, !PT ;  /* 0x0000001f2b987812 */ /* 0x000fe400078ec0ff */
[----:B------:R-:W-:Y:S02]  /*0820*/  LEA.HI.SX32 R54, R54, R54, 0x1b ;  /* 0x0000003636367211 */ /* 0x000fe400078fdaff */
[----:B------:R-:W-:-:S02]  /*0830*/  LEA.HI.SX32 R55, R2, R43, 0x1b ;  /* 0x0000002b02377211 */ /* 0x000fc400078fdaff */
[-C--:B------:R-:W-:Y:S02]  /*0840*/  LEA.HI.SX32 R56, R56, R43.reuse, 0x1b ;  /* 0x0000002b38387211 */ /* 0x080fe400078fdaff */
[-C--:B------:R-:W-:Y:S02]  /*0850*/  LEA.HI.SX32 R57, R4, R43.reuse, 0x1b ;  /* 0x0000002b04397211 */ /* 0x080fe400078fdaff */
[-C--:B------:R-:W-:Y:S02]  /*0860*/  LEA.HI.SX32 R58, R58, R43.reuse, 0x1b ;  /* 0x0000002b3a3a7211 */ /* 0x080fe400078fdaff */
[-C--:B------:R-:W-:Y:S02]  /*0870*/  LEA.HI.SX32 R59, R14, R43.reuse, 0x1b ;  /* 0x0000002b0e3b7211 */ /* 0x080fe400078fdaff */
[-C--:B------:R-:W-:Y:S02]  /*0880*/  LEA.HI.SX32 R60, R60, R43.reuse, 0x1b ;  /* 0x0000002b3c3c7211 */ /* 0x080fe400078fdaff */
[----:B------:R-:W-:-:S02]  /*0890*/  LEA.HI.SX32 R61, R16, R43, 0x1b ;  /* 0x0000002b103d7211 */ /* 0x000fc400078fdaff */
        /* <DEDUP_REMOVED lines=8> */
.L_x_6955:
[----:B------:R-:W-:Y:S01]  /*0920*/  IADD3 R154, -R53, c[0x0][0x174], RZ ;  /* 0x00005d00359a7a10 */ /* 0x000fe20007ffe1ff */
[----:B------:R-:W-:Y:S01]  /*0930*/  BAR.SYNC.DEFER_BLOCKING 0x0 ;  /* 0x0000000000007b1d */ /* 0x000fe20000010000 */
[----:B0-----:R-:W-:Y:S02]  /*0940*/  LEA R2, P3, R6, R45, 0x1 ;  /* 0x0000002d06027211 */ /* 0x001fe400078608ff */
[----:B------:R-:W-:Y:S02]  /*0950*/  LEA R4, R154, 0xffffff00, 0x8 ;  /* 0xffffff009a047811 */ /* 0x000fe400078e40ff */
[----:B------:R-:W-:Y:S02]  /*0960*/  PRMT R14, RZ, 0x7610, R14 ;  /* 0x00007610ff0e7816 */ /* 0x000fe4000000000e */
[----:B------:R-:W-:-:S02]  /*0970*/  IADD3 R87, -R4, c[0x0][0x168], RZ ;  /* 0x00005a0004577a10 */ /* 0x000fc40007ffe1ff */
[C---:B------:R-:W-:Y:S02]  /*0980*/  LEA.HI.X R3, R6.reuse, R47, R7, 0x1, P3 ;  /* 0x0000002f06037211 */ /* 0x040fe400018f0c07 */
[-C--:B------:R-:W-:Y:S02]  /*0990*/  ISETP.GE.AND P0, PT, R6, R87.reuse, PT ;  /* 0x000000570600720c */ /* 0x080fe40003f06270 */
[-C--:B------:R-:W-:Y:S02]  /*09a0*/  ISETP.GE.AND P1, PT, R62, R87.reuse, PT ;  /* 0x000000573e00720c */ /* 0x080fe40003f26270 */
[----:B------:R-:W-:Y:S02]  /*09b0*/  ISETP.GE.AND P2, PT, R63, R87, PT ;  /* 0x000000573f00720c */ /* 0x000fe40003f46270 */
[----:B------:R-:W-:Y:S02]  /*09c0*/  PRMT R5, RZ, 0x7610, R5 ;  /* 0x00007610ff057816 */ /* 0x000fe40000000005 */
[----:B------:R-:W-:-:S05]  /*09d0*/  PRMT R16, RZ, 0x7610, R16 ;  /* 0x00007610ff107816 */ /* 0x000fca0000000010 */
        /* <DEDUP_REMOVED lines=22> */
[C---:B------:R-:W-:Y:S01]  /*0b40*/  LEA.HI.SX32 R69, R52.reuse, R52, 0x1b ;  /* 0x0000003434457211 */ /* 0x040fe200078fdaff */
[----:B------:R-:W-:Y:S01]  /*0b50*/  IMAD.SHL.U32 R70, R21, 0x2, RZ ;  /* 0x0000000215467824 */ /* 0x000fe200078e00ff */
[C---:B0-----:R-:W-:Y:S02]  /*0b60*/  IADD3 R3, R52.reuse, 0x60, RZ ;  /* 0x0000006034037810 */ /* 0x041fe40007ffe0ff */
[----:B------:R-:W-:-:S02]  /*0b70*/  IADD3 R21, R52, 0x80, RZ ;  /* 0x0000008034157810 */ /* 0x000fc40007ffe0ff */
[----:B------:R-:W-:Y:S02]  /*0b80*/  SHF.L.U32 R71, R23, 0x1, RZ ;  /* 0x0000000117477819 */ /* 0x000fe400000006ff */
[-C--:B------:R-:W-:Y:S02]  /*0b90*/  LEA.HI.SX32 R3, R3, R52.reuse, 0x1b ;  /* 0x0000003403037211 */ /* 0x080fe400078fdaff */
[C---:B------:R-:W-:Y:S02]  /*0ba0*/  IADD3 R23, R52.reuse, 0xa0, RZ ;  /* 0x000000a034177810 */ /* 0x040fe40007ffe0ff */
[C---:B------:R-:W-:Y:S02]  /*0bb0*/  IADD3 R25, R52.reuse, 0xc0, RZ ;  /* 0x000000c034197810 */ /* 0x040fe40007ffe0ff */
[----:B------:R-:W-:Y:S02]  /*0bc0*/  IADD3 R27, R52, 0xe0, RZ ;  /* 0x000000e0341b7810 */ /* 0x000fe40007ffe0ff */
[----:B------:R-:W-:-:S02]  /*0bd0*/  LEA.HI.SX32 R21, R21, R52, 0x1b ;  /* 0x0000003415157211 */ /* 0x000fc400078fdaff */
[----:B------:R-:W-:Y:S02]  /*0be0*/  SHF.L.U32 R69, R69, 0x1, RZ ;  /* 0x0000000145457819 */ /* 0x000fe400000006ff */
[----:B------:R-:W-:Y:S01]  /*0bf0*/  SHF.L.U32 R72, R3, 0x1, RZ ;  /* 0x0000000103487819 */ /* 0x000fe200000006ff */
[----:B------:R-:W-:Y:S01]  /*0c00*/  IMAD.SHL.U32 R73, R21, 0x2, RZ ;  /* 0x0000000215497824 */ /* 0x000fe200078e00ff */
[-C--:B------:R-:W-:Y:S02]  /*0c10*/  LEA.HI.SX32 R23, R23, R52.reuse, 0x1b ;  /* 0x0000003417177211 */ /* 0x080fe400078fdaff */
[----:B------:R-:W-:Y:S02]  /*0c20*/  SHF.L.U32 R3, R52, 0x3, RZ ;  /* 0x0000000334037819 */ /* 0x000fe400000006ff */
[-C--:B------:R-:W-:Y:S02]  /*0c30*/  LEA.HI.SX32 R25, R25, R52.reuse, 0x1b ;  /* 0x0000003419197211 */ /* 0x080fe400078fdaff */
[----:B------:R-:W-:-:S02]  /*0c40*/  LEA.HI.SX32 R27, R27, R52, 0x1b ;  /* 0x000000341b1b7211 */ /* 0x000fc400078fdaff */
[----:B------:R-:W-:Y:S02]  /*0c50*/  SHF.L.U32 R74, R23, 0x1, RZ ;  /* 0x00000001174a7819 */ /* 0x000fe400000006ff */
[----:B------:R-:W-:Y:S01]  /*0c60*/  LEA.HI.SX32 R78, R3, R3, 0x1b ;  /* 0x00000003034e7211 */ /* 0x000fe200078fdaff */
[----:B------:R-:W-:Y:S01]  /*0c70*/  IMAD.SHL.U32 R76, R27, 0x2, RZ ;  /* 0x000000021b4c7824 */ /* 0x000fe200078e00ff */
[----:B------:R-:W-:Y:S02]  /*0c80*/  SHF.L.U32 R75, R25, 0x1, RZ ;  /* 0x00000001194b7819 */ /* 0x000fe400000006ff */
[----:B------:R-:W-:Y:S02]  /*0c90*/  SHF.L.U32 R78, R78, 0x1, RZ ;  /* 0x000000014e4e7819 */ /* 0x000fe400000006ff */
[C---:B------:R-:W-:Y:S02]  /*0ca0*/  SHF.L.U32 R79, R6.reuse, 0x1, RZ ;  /* 0x00000001064f7819 */ /* 0x040fe400000006ff */
[----:B------:R-:W-:-:S02]  /*0cb0*/  ISETP.GE.AND P6, PT, R6, R87, PT ;  /* 0x000000570600720c */ /* 0x000fc40003fc6270 */
[----:B------:R-:W-:Y:S02]  /*0cc0*/  SHF.L.U64.HI R77, R6, 0x1, R7 ;  /* 0x00000001064d7819 */ /* 0x000fe40000010207 */
[----:B------:R-:W-:Y:S02]  /*0cd0*/  IADD3 R2, P0, R44, R79, RZ ;  /* 0x0000004f2c027210 */ /* 0x000fe40007f1e0ff */
[-C--:B------:R-:W-:Y:S02]  /*0ce0*/  ISETP.GE.AND P2, PT, R64, R87.reuse, PT ;  /* 0x000000574000720c */ /* 0x080fe40003f46270 */
[-C--:B------:R-:W-:Y:S01]  /*0cf0*/  ISETP.GE.AND P3, PT, R65, R87.reuse, PT ;  /* 0x000000574100720c */ /* 0x080fe20003f66270 */
[----:B------:R-:W-:Y:S01]  /*0d00*/  IMAD.X R3, R46, 0x1, R77, P0 ;  /* 0x000000012e037824 */ /* 0x000fe200000e064d */
        /* <DEDUP_REMOVED lines=10> */
[----:B--2---:R-:W-:Y:S01]  /*0db0*/  LEA R16, P1, R6, R49, 0x1 ;  /* 0x0000003106107211 */ /* 0x004fe200078208ff */
[----:B------:R0:W-:Y:S04]  /*0dc0*/  STS.U16 [R72+0xc0], R15 ;  /* 0x0000c00f48007388 */ /* 0x0001e80000000400 */
[----:B------:R1:W-:Y:S04]  /*0dd0*/  STS.U16 [R73+0x100], R18 ;  /* 0x0001001249007388 */ /* 0x0003e80000000400 */
[----:B------:R2:W-:Y:S01]  /*0de0*/  STS.U16 [R74+0x140], R17 ;  /* 0x000140114a007388 */ /* 0x0005e20000000400 */
[----:B0-----:R-:W-:-:S03]  /*0df0*/  PRMT R15, RZ, 0x7610, R15 ;  /* 0x00007610ff0f7816 */ /* 0x001fc6000000000f */
[----:B------:R0:W-:Y:S01]  /*0e00*/  STS.U16 [R75+0x180], R20 ;  /* 0x000180144b007388 */ /* 0x0001e20000000400 */
[----:B-1----:R-:W-:-:S03]  /*0e10*/  PRMT R18, RZ, 0x7610, R18 ;  /* 0x00007610ff127816 */ /* 0x002fc60000000012 */
[----:B------:R1:W-:Y:S01]  /*0e20*/  STS.U16 [R76+0x1c0], R19 ;  /* 0x0001c0134c007388 */ /* 0x0003e20000000400 */
[----:B------:R-:W-:-:S06]  /*0e30*/  NOP ;  /* 0x0000000000007918 */ /* 0x000fcc0000000000 */
[----:B------:R-:W-:Y:S01]  /*0e40*/  LDS.U16 R156, [R78] ;  /* 0x000000004e9c7984 */ /* 0x000fe20000000400 */
[----:B--2---:R-:W-:Y:S02]  /*0e50*/  LEA.HI.X R17, R6, R51, R7, 0x1, P1 ;  /* 0x0000003306117211 */ /* 0x004fe400008f0c07 */
[-C--:B------:R-:W-:Y:S01]  /*0e60*/  ISETP.GE.AND P1, PT, R63, R87.reuse, PT ;  /* 0x000000573f00720c */ /* 0x080fe20003f26270 */
[----:B------:R-:W-:Y:S01]  /*0e70*/  LDS.U16 R80, [R78+0x2] ;  /* 0x000002004e507984 */ /* 0x000fe20000000400 */
[----:B0-----:R-:W-:Y:S02]  /*0e80*/  PRMT R20, RZ, 0x7610, R20 ;  /* 0x00007610ff147816 */ /* 0x001fe40000000014 */
[----:B-1----:R-:W-:Y:S01]  /*0e90*/  PRMT R19, RZ, 0x7610, R19 ;  /* 0x00007610ff137816 */ /* 0x002fe20000000013 */
        /* <DEDUP_REMOVED lines=33> */
[----:B------:R1:W-:Y:S01]  /*10b0*/  STS.U16 [R76+0x1c0], R19 ;  /* 0x0001c0134c007388 */ /* 0x0003e20000000400 */
[----:B------:R-:W-:-:S06]  /*10c0*/  NOP ;  /* 0x0000000000007918 */ /* 0x000fcc0000000000 */
[----:B------:R-:W-:Y:S04]  /*10d0*/  LDS.U16 R30, [R78] ;  /* 0x000000004e1e7984 */ /* 0x000fe80000000400 */
[----:B------:R-:W2:Y:S04]  /*10e0*/  LDS.U16 R31, [R78+0x2] ;  /* 0x000002004e1f7984 */ /* 0x000ea80000000400 */
        /* <DEDUP_REMOVED lines=18> */
[----:B------:R-:W-:Y:S01]  /*1210*/  SHF.R.S32.HI R5, RZ, 0x1f, R4 ;  /* 0x0000001fff057819 */ /* 0x000fe20000011404 */
[----:B------:R-:W-:-:S02]  /*1220*/  IMAD R22, R148, c[0x0][0x200], RZ ;  /* 0x0000800094167a24 */ /* 0x000fc400078e02ff */
[C---:B------:R-:W-:Y:S02]  /*1230*/  IMAD R29, R39.reuse, c[0x0][0x1f4], R20 ;  /* 0x00007d00271d7a24 */ /* 0x040fe400078e0214 */
[----:B------:R-:W-:-:S04]  /*1240*/  IMAD.WIDE.U32 R14, R39, c[0x0][0x1f0], RZ ;  /* 0x00007c00270e7a25 */ /* 0x000fc800078e00ff */
[C---:B-1----:R-:W-:Y:S02]  /*1250*/  IMAD.WIDE.U32 R18, R39.reuse, c[0x0][0x200], RZ ;  /* 0x0000800027127a25 */ /* 0x042fe400078e00ff */
[----:B------:R-:W-:Y:S02]  /*1260*/  @!P0 MOV R20, R4 ;  /* 0x0000000400148202 */ /* 0x000fe40000000f00 */
[C---:B------:R-:W-:Y:S01]  /*1270*/  IMAD R89, R39.reuse, c[0x0][0x204], R22 ;  /* 0x0000810027597a24 */ /* 0x040fe200078e0216 */
[----:B------:R-:W-:Y:S01]  /*1280*/  @!P0 MOV R21, R5 ;  /* 0x0000000500158202 */ /* 0x000fe20000000f00 */
[----:B------:R-:W-:Y:S01]  /*1290*/  @!P0 IMAD.WIDE.U32 R16, R39, c[0x0][0x1f0], R4 ;  /* 0x00007c0027108a25 */ /* 0x000fe200078e0004 */
[----:B------:R-:W-:-:S03]  /*12a0*/  IADD3 R15, R15, R29, RZ ;  /* 0x0000001d0f0f7210 */ /* 0x000fc60007ffe0ff */
[----:B------:R-:W-:Y:S01]  /*12b0*/  IMAD.IADD R23, R19, 0x1, R89 ;  /* 0x0000000113177824 */ /* 0x000fe200078e0259 */
[----:B------:R-:W-:Y:S01]  /*12c0*/  MOV R22, R18 ;  /* 0x0000001200167202 */ /* 0x000fe20000000f00 */
[----:B------:R-:W-:Y:S01]  /*12d0*/  @!P0 IMAD.WIDE.U32 R20, R39, c[0x0][0x200], R20 ;  /* 0x0000800027148a25 */ /* 0x000fe200078e0014 */
[----:B------:R-:W-:-:S03]  /*12e0*/  IADD3 R88, R53, -c[0x0][0x174], RZ ;  /* 0x80005d0035587a10 */ /* 0x000fc60007ffe0ff */
[----:B------:R-:W-:Y:S02]  /*12f0*/  IMAD R19, R37, c[0x0][0x1f8], RZ ;  /* 0x00007e0025137a24 */ /* 0x000fe400078e02ff */
[----:B------:R-:W-:Y:S01]  /*1300*/  @!P0 IMAD.IADD R17, R29, 0x1, R17 ;  /* 0x000000011d118824 */ /* 0x000fe200078e0211 */
[----:B------:R-:W-:Y:S01]  /*1310*/  @!P0 IADD3 R21, R89, R21, RZ ;  /* 0x0000001559158210 */ /* 0x000fe20007ffe0ff */
[C---:B------:R-:W-:Y:S02]  /*1320*/  IMAD R29, R0.reuse, c[0x0][0x1fc], R19 ;  /* 0x00007f00001d7a24 */ /* 0x040fe400078e0213 */
[----:B------:R-:W-:-:S04]  /*1330*/  IMAD.WIDE.U32 R18, R0, c[0x0][0x1f8], R14 ;  /* 0x00007e0000127a25 */ /* 0x000fc800078e000e */
[----:B------:R-:W-:Y:S02]  /*1340*/  IMAD R89, R37, c[0x0][0x208], RZ ;  /* 0x0000820025597a24 */ /* 0x000fe400078e02ff */
[----:B------:R-:W-:Y:S02]  /*1350*/  IMAD R88, R88, -0x100, RZ ;  /* 0xffffff0058587824 */ /* 0x000fe400078e02ff */
[----:B------:R-:W-:-:S04]  /*1360*/  IMAD.WIDE.U32 R22, R0, c[0x0][0x208], R22 ;  /* 0x0000820000167a25 */ /* 0x000fc800078e0016 */
[----:B------:R-:W-:Y:S01]  /*1370*/  @!P0 IMAD.WIDE.U32 R14, R0, c[0x0][0x1f8], R16 ;  /* 0x00007e00000e8a25 */ /* 0x000fe200078e0010 */
[----:B------:R-:W-:-:S03]  /*1380*/  IADD3 R99, P2, R88, R18, RZ ;  /* 0x0000001258637210 */ /* 0x000fc60007f5e0ff */
[C---:B------:R-:W-:Y:S01]  /*1390*/  IMAD R103, R0.reuse, c[0x0][0x20c], R89 ;  /* 0x0000830000677a24 */ /* 0x040fe200078e0259 */
[----:B------:R-:W-:Y:S01]  /*13a0*/  SHF.R.S32.HI R89, RZ, 0x1f, R88 ;  /* 0x0000001fff597819 */ /* 0x000fe20000011458 */
[----:B------:R-:W-:Y:S01]  /*13b0*/  @!P0 IMAD.WIDE.U32 R16, R0, c[0x0][0x208], R20 ;  /* 0x0000820000108a25 */ /* 0x000fe200078e0014 */
[----:B------:R-:W-:Y:S02]  /*13c0*/  IADD3 R21, P4, R88, R22, RZ ;  /* 0x0000001658157210 */ /* 0x000fe40007f9e0ff */
[----:B------:R-:W-:Y:S02]  /*13d0*/  @!P0 IADD3 R101, P1, R6, R14, RZ ;  /* 0x0000000e06658210 */ /* 0x000fe40007f3e0ff */
[C---:B------:R-:W-:Y:S02]  /*13e0*/  IADD3.X R100, R89.reuse, R29, R19, P2, !PT ;  /* 0x0000001d59647210 */ /* 0x040fe400017fe413 */
[----:B------:R-:W-:Y:S02]  /*13f0*/  IADD3.X R94, R89, R103, R23, P4, !PT ;  /* 0x00000067595e7210 */ /* 0x000fe400027fe417 */
[----:B------:R-:W-:-:S02]  /*1400*/  @!P0 IADD3.X R102, R7, R15, R29, P1, !PT ;  /* 0x0000000f07668210 */ /* 0x000fc40000ffe41d */
[C---:B------:R-:W-:Y:S02]  /*1410*/  LEA R14, P1, R6.reuse, c[0x0][0x268], 0x1 ;  /* 0x00009a00060e7a11 */ /* 0x040fe400078208ff */
[C---:B------:R-:W-:Y:S02]  /*1420*/  @!P0 IADD3 R95, P3, R6.reuse, R16, RZ ;  /* 0x00000010065f8210 */ /* 0x040fe40007f7e0ff */
[C---:B------:R-:W-:Y:S02]  /*1430*/  LEA R16, P2, R6.reuse, c[0x0][0x258], 0x1 ;  /* 0x0000960006107a11 */ /* 0x040fe400078408ff */
[----:B------:R-:W-:Y:S02]  /*1440*/  LEA.HI.X R15, R6, c[0x0][0x26c], R7, 0x1, P1 ;  /* 0x00009b00060f7a11 */ /* 0x000fe400008f0c07 */
[----:B------:R-:W-:Y:S02]  /*1450*/  @!P0 LEA R18, P1, R101, c[0x0][0x268], 0x1 ;  /* 0x00009a0065128a11 */ /* 0x000fe400078208ff */
[----:B------:R-:W-:-:S02]  /*1460*/  @!P0 IADD3.X R98, R7, R17, R103, P3, !PT ;  /* 0x0000001107628210 */ /* 0x000fc40001ffe467 */
[----:B------:R-:W-:Y:S02]  /*1470*/  LEA.HI.X R17, R6, c[0x0][0x25c], R7, 0x1, P2 ;  /* 0x0000970006117a11 */ /* 0x000fe400010f0c07 */
[----:B------:R-:W-:Y:S02]  /*1480*/  LEA R16, P4, R21, R16, 0x1 ;  /* 0x0000001015107211 */ /* 0x000fe400078808ff */
[----:B------:R-:W-:Y:S02]  /*1490*/  @!P0 LEA R20, P3, R95, c[0x0][0x258], 0x1 ;  /* 0x000096005f148a11 */ /* 0x000fe400078608ff */
[----:B------:R-:W-:Y:S02]  /*14a0*/  @!P0 LEA.HI.X R19, R101, c[0x0][0x26c], R102, 0x1, P1 ;  /* 0x00009b0065138a11 */ /* 0x000fe400008f0c66 */
[----:B------:R-:W-:Y:S02]  /*14b0*/  LEA.HI.X R17, R21, R17, R94, 0x1, P4 ;  /* 0x0000001115117211 */ /* 0x000fe400020f0c5e */
[----:B------:R-:W-:-:S02]  /*14c0*/  @!P0 LEA.HI.X R21, R95, c[0x0][0x25c], R98, 0x1, P3 ;  /* 0x000097005f158a11 */ /* 0x000fc400018f0c62 */
[----:B--2---:R-:W-:Y:S02]  /*14d0*/  PRMT R31, RZ, 0x5410, R31 ;  /* 0x00005410ff1f7816 */ /* 0x004fe4000000001f */
[----:B---3--:R-:W-:Y:S02]  /*14e0*/  PRMT R95, RZ, 0x5410, R34 ;  /* 0x00005410ff5f7816 */ /* 0x008fe40000000022 */
[----:B------:R-:W-:Y:S02]  /*14f0*/  PRMT R33, RZ, 0x5410, R33 ;  /* 0x00005410ff217816 */ /* 0x000fe40000000021 */
[----:B------:R-:W-:Y:S01]  /*1500*/  PRMT R35, RZ, 0x5410, R35 ;  /* 0x00005410ff237816 */ /* 0x000fe20000000023 */
[--C-:B-----5:R-:W-:Y:S01]  /*1510*/  FADD.FTZ R94, R95, R38.reuse ;  /* 0x000000265f5e7221 */ /* 0x120fe20000010000 */
[----:B------:R-:W-:Y:S01]  /*1520*/  LEA R14, P2, R99, R14, 0x1 ;  /* 0x0000000e630e7211 */ /* 0x000fe200078408ff */
[----:B------:R-:W-:Y:S02]  /*1530*/  BSSY B0, `(.L_x_6908) ;  /* 0x0000042000007945 */ /* 0x000fe40003800000 */
[----:B------:R-:W-:Y:S01]  /*1540*/  FADD.FTZ R95, R35, R38 ;  /* 0x00000026235f7221 */ /* 0x000fe20000010000 */
[----:B------:R-:W-:-:S02]  /*1550*/  LEA.HI.X R15, R99, R15, R100, 0x1, P2 ;  /* 0x0000000f630f7211 */ /* 0x000fc400010f0c64 */
[----:B------:R-:W-:Y:S02]  /*1560*/  FSETP.GTU.FTZ.AND P3, PT, R94, 20, PT ;  /* 0x41a000005e00780b */ /* 0x000fe40003f7c000 */
[----:B------:R-:W-:Y:S01]  /*1570*/  FSETP.GTU.FTZ.AND P2, PT, R95, 20, PT ;  /* 0x41a000005f00780b */ /* 0x000fe20003f5c000 */
        /* <DEDUP_REMOVED lines=9> */
[----:B------:R2:W3:Y:S04]  /*1610*/  LDS.U16 R29, [R78] ;  /* 0x000000004e1d7984 */ /* 0x0004e80000000400 */
[----:B------:R2:W4:Y:S04]  /*1620*/  LDS.U16 R28, [R78+0x2] ;  /* 0x000002004e1c7984 */ /* 0x0005280000000400 */
[----:B------:R2:W2:Y:S04]  /*1630*/  LDS.U16 R27, [R78+0x4] ;  /* 0x000004004e1b7984 */ /* 0x0004a80000000400 */
[----:B------:R0:W2:Y:S04]  /*1640*/  LDS.U16 R26, [R78+0x6] ;  /* 0x000006004e1a7984 */ /* 0x0000a80000000400 */
[----:B------:R0:W2:Y:S04]  /*1650*/  LDS.U16 R25, [R78+0x8] ;  /* 0x000008004e197984 */ /* 0x0000a80000000400 */
[----:B------:R0:W2:Y:S04]  /*1660*/  LDS.U16 R24, [R78+0xa] ;  /* 0x00000a004e187984 */ /* 0x0000a80000000400 */
[----:B------:R1:W2:Y:S04]  /*1670*/  LDS.U16 R23, [R78+0xc] ;  /* 0x00000c004e177984 */ /* 0x0002a80000000400 */
[----:B------:R2:W2:Y:S01]  /*1680*/  LDS.U16 R22, [R78+0xe] ;  /* 0x00000e004e167984 */ /* 0x0004a20000000400 */
[----:B0-----:R-:W-:-:S05]  /*1690*/  PRMT R91, RZ, 0x5410, R30 ;  /* 0x00005410ff5b7816 */ /* 0x001fca000000001e */
[----:B------:R-:W-:Y:S01]  /*16a0*/  FADD.FTZ R90, R91, R38 ;  /* 0x000000265b5a7221 */ /* 0x000fe20000010000 */
[----:B-1----:R-:W-:-:S04]  /*16b0*/  PRMT R93, RZ, 0x5410, R32 ;  /* 0x00005410ff5d7816 */ /* 0x002fc80000000020 */
[----:B------:R-:W-:Y:S01]  /*16c0*/  FSETP.GTU.FTZ.AND P1, PT, R90, 20, PT ;  /* 0x41a000005a00780b */ /* 0x000fe20003f3c000 */
[----:B------:R-:W-:Y:S01]  /*16d0*/  FADD.FTZ R91, R31, R38 ;  /* 0x000000261f5b7221 */ /* 0x000fe20000010000 */
[----:B------:R-:W-:Y:S01]  /*16e0*/  PRMT R31, RZ, 0x5410, R96 ;  /* 0x00005410ff1f7816 */ /* 0x000fe20000000060 */
[--C-:B------:R-:W-:Y:S02]  /*16f0*/  FADD.FTZ R92, R93, R38.reuse ;  /* 0x000000265d5c7221 */ /* 0x100fe40000010000 */
[--C-:B------:R-:W-:Y:S01]  /*1700*/  FADD.FTZ R93, R33, R38.reuse ;  /* 0x00000026215d7221 */ /* 0x100fe20000010000 */
[----:B------:R-:W-:Y:S01]  /*1710*/  FSETP.GTU.FTZ.AND P6, PT, R91, 20, PT ;  /* 0x41a000005b00780b */ /* 0x000fe20003fdc000 */
[----:B------:R-:W-:Y:S01]  /*1720*/  FADD.FTZ R96, R31, R38 ;  /* 0x000000261f607221 */ /* 0x000fe20000010000 */
[----:B------:R-:W-:Y:S02]  /*1730*/  FSETP.GTU.FTZ.AND P5, PT, R92, 20, PT ;  /* 0x41a000005c00780b */ /* 0x000fe40003fbc000 */
[----:B------:R-:W-:-:S03]  /*1740*/  FSETP.GTU.FTZ.AND P4, PT, R93, 20, PT ;  /* 0x41a000005d00780b */ /* 0x000fc60003f9c000 */
[----:B------:R-:W-:Y:S05]  /*1750*/  @P1 BRA `(.L_x_6909) ;  /* 0x000001f000001947 */ /* 0x000fea0003800000 */
[----:B---34-:R-:W-:Y:S01]  /*1760*/  FMUL.FTZ R90, R90, 1.4426950216293334961 ;  /* 0x3fb8aa3b5a5a7820 */ /* 0x018fe20000410000 */
        /* <DEDUP_REMOVED lines=30> */
.L_x_6909:
[----:B---34-:R-:W-:Y:S05]  /*1950*/  BSYNC B0 ;  /* 0x0000000000007941 */ /* 0x018fea0003800000 */
.L_x_6908:
        /* <DEDUP_REMOVED lines=36> */
.L_x_6911:
[----:B------:R-:W-:Y:S05]  /*1ba0*/  BSYNC B0 ;  /* 0x0000000000007941 */ /* 0x000fea0003800000 */
.L_x_6910:
        /* <DEDUP_REMOVED lines=35> */
.L_x_6913:
[----:B------:R-:W-:Y:S05]  /*1de0*/  BSYNC B0 ;  /* 0x0000000000007941 */ /* 0x000fea0003800000 */
.L_x_6912:
        /* <DEDUP_REMOVED lines=33> */
.L_x_6915:
[----:B------:R-:W-:Y:S05]  /*2000*/  BSYNC B0 ;  /* 0x0000000000007941 */ /* 0x000fea0003800000 */
.L_x_6914:
        /* <DEDUP_REMOVED lines=33> */
.L_x_6917:
[----:B------:R-:W-:Y:S05]  /*2220*/  BSYNC B0 ;  /* 0x0000000000007941 */ /* 0x000fea0003800000 */
.L_x_6916:
        /* <DEDUP_REMOVED lines=33> */
.L_x_6919:
[----:B------:R-:W-:Y:S05]  /*2440*/  BSYNC B0 ;  /* 0x0000000000007941 */ /* 0x000fea0003800000 */
.L_x_6918:
        /* <DEDUP_REMOVED lines=33> */
.L_x_6921:
[----:B------:R-:W-:Y:S05]  /*2660*/  BSYNC B0 ;  /* 0x0000000000007941 */ /* 0x000fea0003800000 */
.L_x_6920:
        /* <DEDUP_REMOVED lines=33> */
.L_x_6923:
[----:B------:R-:W-:Y:S05]  /*2880*/  BSYNC B0 ;  /* 0x0000000000007941 */ /* 0x000fea0003800000 */
.L_x_6922:
        /* <DEDUP_REMOVED lines=11> */
[----:B------:R-:W3:Y:S01]  /*2940*/  @!P6 LDG.E.U16 R31, [R14.64+-0x1c0] ;  /* 0xfffe40040e1fe981 */ /* 0x000ee2000c1e1500 */
[----:B------:R-:W-:-:S03]  /*2950*/  ISETP.GE.AND P6, PT, R68, R87, PT ;  /* 0x000000574400720c */ /* 0x000fc60003fc6270 */
[----:B------:R0:W4:Y:S01]  /*2960*/  @!P0 LDG.E.U16 R34, [R18.64] ;  /* 0x0000000412228981 */ /* 0x000122000c1e1500 */
[----:B------:R-:W-:-:S03]  /*2970*/  PRMT R35, RZ, 0x7610, R35 ;  /* 0x00007610ff237816 */ /* 0x000fc60000000023 */
[----:B------:R-:W5:Y:S04]  /*2980*/  @!P1 LDG.E.U16 R30, [R14.64+-0x180] ;  /* 0xfffe80040e1e9981 */ /* 0x000f68000c1e1500 */
[----:B--2---:R-:W2:Y:S01]  /*2990*/  @!P2 LDG.E.U16 R33, [R14.64+-0x140] ;  /* 0xfffec0040e21a981 */ /* 0x004ea2000c1e1500 */
[----:B0-----:R-:W-:Y:S02]  /*29a0*/  PRMT R19, RZ, 0x7610, R19 ;  /* 0x00007610ff137816 */ /* 0x001fe40000000013 */
[----:B------:R-:W-:Y:S01]  /*29b0*/  PRMT R18, RZ, 0x7610, R18 ;  /* 0x00007610ff127816 */ /* 0x000fe20000000012 */
[----:B------:R-:W2:Y:S04]  /*29c0*/  @!P3 LDG.E.U16 R32, [R14.64+-0x100] ;  /* 0xffff00040e20b981 */ /* 0x000ea8000c1e1500 */
[----:B------:R-:W2:Y:S04]  /*29d0*/  @!P4 LDG.E.U16 R19, [R14.64+-0xc0] ;  /* 0xffff40040e13c981 */ /* 0x000ea8000c1e1500 */
[----:B------:R-:W2:Y:S04]  /*29e0*/  @!P5 LDG.E.U16 R18, [R14.64+-0x80] ;  /* 0xffff80040e12d981 */ /* 0x000ea8000c1e1500 */
[----:B------:R-:W2:Y:S01]  /*29f0*/  @!P6 LDG.E.U16 R35, [R14.64+-0x40] ;  /* 0xffffc0040e23e981 */ /* 0x000ea2000c1e1500 */
        /* <DEDUP_REMOVED lines=8> */
[----:B---3--:R-:W-:Y:S04]  /*2a80*/  STS.U16 [R70+0x40], R31 ;  /* 0x0000401f46007388 */ /* 0x008fe80000000400 */
[----:B-----5:R-:W-:Y:S04]  /*2a90*/  STS.U16 [R71+0x80], R30 ;  /* 0x0000801e47007388 */ /* 0x020fe80000000400 */
[----:B--2---:R-:W-:Y:S04]  /*2aa0*/  STS.U16 [R72+0xc0], R33 ;  /* 0x0000c02148007388 */ /* 0x004fe80000000400 */
        /* <DEDUP_REMOVED lines=10> */
[----:B------:R-:W4:Y:S04]  /*2b50*/  LDS.U16 R32, [R78+0xa] ;  /* 0x00000a004e207984 */ /* 0x000f280000000400 */
[----:B------:R-:W2:Y:S04]  /*2b60*/  LDS.U16 R34, [R78+0xc] ;  /* 0x00000c004e227984 */ /* 0x000ea80000000400 */
[----:B------:R-:W1:Y:S04]  /*2b70*/  LDS.U16 R98, [R78+0xe] ;  /* 0x00000e004e627984 */ /* 0x000e680000000400 */
[----:B------:R-:W-:Y:S01]  /*2b80*/  BAR.SYNC.DEFER_BLOCKING 0x0 ;  /* 0x0000000000007b1d */ /* 0x000fe20000010000 */
[----:B0-----:R-:W-:-:S05]  /*2b90*/  PRMT R35, RZ, 0x7610, R35 ;  /* 0x00007610ff237816 */ /* 0x001fca0000000023 */
[----:B------:R3:W5:Y:S01]  /*2ba0*/  @!P0 LDG.E.U16 R100, [R20.64] ;  /* 0x0000000414648981 */ /* 0x000762000c1e1500 */
[----:B------:R-:W-:-:S03]  /*2bb0*/  ISETP.GE.AND P0, PT, R62, R87, PT ;  /* 0x000000573e00720c */ /* 0x000fc60003f06270 */
[----:B------:R0:W5:Y:S04]  /*2bc0*/  @!P1 LDG.E.U16 R102, [R16.64+-0x180] ;  /* 0xfffe800410669981 */ /* 0x000168000c1e1500 */
[----:B------:R0:W5:Y:S04]  /*2bd0*/  @!P2 LDG.E.U16 R99, [R16.64+-0x140] ;  /* 0xfffec0041063a981 */ /* 0x000168000c1e1500 */
[----:B------:R0:W5:Y:S04]  /*2be0*/  @!P3 LDG.E.U16 R104, [R16.64+-0x100] ;  /* 0xffff00041068b981 */ /* 0x000168000c1e1500 */
[----:B------:R0:W5:Y:S04]  /*2bf0*/  @!P0 LDG.E.U16 R35, [R16.64+-0x1c0] ;  /* 0xfffe400410238981 */ /* 0x000168000c1e1500 */
[----:B------:R0:W5:Y:S04]  /*2c00*/  @!P4 LDG.E.U16 R101, [R16.64+-0xc0] ;  /* 0xffff40041065c981 */ /* 0x000168000c1e1500 */
[----:B------:R0:W5:Y:S04]  /*2c10*/  @!P5 LDG.E.U16 R106, [R16.64+-0x80] ;  /* 0xffff8004106ad981 */ /* 0x000168000c1e1500 */
[----:B------:R0:W5:Y:S01]  /*2c20*/  @!P6 LDG.E.U16 R103, [R16.64+-0x40] ;  /* 0xffffc0041067e981 */ /* 0x000162000c1e1500 */
[----:B-1----:R-:W-:-:S05]  /*2c30*/  PRMT R18, RZ, 0x5410, R14 ;  /* 0x00005410ff127816 */ /* 0x002fca000000000e */
[----:B------:R-:W-:-:S04]  /*2c40*/  FMUL.FTZ R14, R18, -1.4426950216293334961 ;  /* 0xbfb8aa3b120e7820 */ /* 0x000fc80000410000 */
[----:B------:R-:W1:Y:S01]  /*2c50*/  MUFU.EX2 R105, R14 ;  /* 0x0000000e00697308 */ /* 0x000e620000000800 */
[----:B--2---:R-:W-:Y:S02]  /*2c60*/  PRMT R19, RZ, 0x5410, R15 ;  /* 0x00005410ff137816 */ /* 0x004fe4000000000f */
[----:B---3--:R-:W-:-:S03]  /*2c70*/  PRMT R20, RZ, 0x5410, R31 ;  /* 0x00005410ff147816 */ /* 0x008fc6000000001f */
[----:B------:R-:W-:Y:S02]  /*2c80*/  FMUL.FTZ R15, R19, -1.4426950216293334961 ;  /* 0xbfb8aa3b130f7820 */ /* 0x000fe40000410000 */
[----:B------:R-:W-:-:S04]  /*2c90*/  FMUL.FTZ R21, R20, -1.4426950216293334961 ;  /* 0xbfb8aa3b14157820 */ /* 0x000fc80000410000 */
[----:B------:R-:W2:Y:S01]  /*2ca0*/  MUFU.EX2 R15, R15 ;  /* 0x0000000f000f7308 */ /* 0x000ea20000000800 */
[----:B----4-:R-:W-:-:S07]  /*2cb0*/  PRMT R113, RZ, 0x5410, R32 ;  /* 0x00005410ff717816 */ /* 0x010fce0000000020 */
[----:B------:R3:W4:Y:S01]  /*2cc0*/  MUFU.EX2 R31, R21 ;  /* 0x00000015001f7308 */ /* 0x0007220000000800 */
[----:B-1----:R-:W-:Y:S01]  /*2cd0*/  FADD.FTZ R105, R105, 1 ;  /* 0x3f80000069697421 */ /* 0x002fe20000010000 */
[----:B------:R-:W-:Y:S02]  /*2ce0*/  PRMT R116, RZ, 0x5410, R34 ;  /* 0x00005410ff747816 */ /* 0x000fe40000000022 */
[----:B---3--:R-:W-:Y:S02]  /*2cf0*/  PRMT R21, RZ, 0x5410, R30 ;  /* 0x00005410ff157816 */ /* 0x008fe4000000001e */
[----:B------:R-:W-:-:S03]  /*2d00*/  PRMT R112, RZ, 0x5410, R33 ;  /* 0x00005410ff707816 */ /* 0x000fc60000000021 */
[----:B0-----:R-:W-:Y:S01]  /*2d10*/  FMUL.FTZ R16, R21, -1.4426950216293334961 ;  /* 0xbfb8aa3b15107820 */ /* 0x001fe20000410000 */
[----:B------:R-:W0:Y:S01]  /*2d20*/  MUFU.RCP R33, R105 ;  /* 0x0000006900217308 */ /* 0x000e220000001000 */
[----:B------:R-:W-:Y:S02]  /*2d30*/  FMUL.FTZ R34, R116, -1.4426950216293334961 ;  /* 0xbfb8aa3b74227820 */ /* 0x000fe40000410000 */
[----:B------:R-:W-:-:S05]  /*2d40*/  FMUL.FTZ R17, R112, -1.4426950216293334961 ;  /* 0xbfb8aa3b70117820 */ /* 0x000fca0000410000 */
[----:B------:R1:W-:Y:S01]  /*2d50*/  MUFU.EX2 R30, R16 ;  /* 0x00000010001e7308 */ /* 0x0003e20000000800 */
[----:B--2---:R-:W-:Y:S02]  /*2d60*/  FADD.FTZ R32, R15, 1 ;  /* 0x3f8000000f207421 */ /* 0x004fe40000010000 */
[----:B-1----:R-:W-:Y:S01]  /*2d70*/  FMUL.FTZ R16, R113, -1.4426950216293334961 ;  /* 0xbfb8aa3b71107820 */ /* 0x002fe20000410000 */
[----:B------:R-:W-:-:S04]  /*2d80*/  PRMT R117, RZ, 0x5410, R98 ;  /* 0x00005410ff757816 */ /* 0x000fc80000000062 */
[----:B------:R-:W-:Y:S01]  /*2d90*/  MUFU.RCP R98, R32 ;  /* 0x0000002000627308 */ /* 0x000fe20000001000 */
[----:B------:R-:W-:Y:S02]  /*2da0*/  PRMT R29, RZ, 0x5410, R29 ;  /* 0x00005410ff1d7816 */ /* 0x000fe4000000001d */
[----:B------:R-:W-:Y:S02]  /*2db0*/  PRMT R27, RZ, 0x5410, R27 ;  /* 0x00005410ff1b7816 */ /* 0x000fe4000000001b */
[----:B------:R-:W-:Y:S02]  /*2dc0*/  PRMT R28, RZ, 0x5410, R28 ;  /* 0x00005410ff1c7816 */ /* 0x000fe4000000001c */
[----:B------:R-:W-:Y:S02]  /*2dd0*/  PRMT R26, RZ, 0x5410, R26 ;  /* 0x00005410ff1a7816 */ /* 0x000fe4000000001a */
[----:B------:R-:W-:Y:S02]  /*2de0*/  PRMT R111, RZ, 0x5410, R22 ;  /* 0x00005410ff6f7816 */ /* 0x000fe40000000016 */
[----:B------:R-:W-:Y:S01]  /*2df0*/  ISETP.NE.AND P6, PT, R43, RZ, PT ;  /* 0x000000ff2b00720c */ /* 0x000fe20003fc5270 */
[----:B-----5:R-:W-:Y:S04]  /*2e00*/  STS.U16 [R69], R100 ;  /* 0x0000006445007388 */ /* 0x020fe80000000400 */
        /* <DEDUP_REMOVED lines=8> */
[----:B------:R-:W3:Y:S01]  /*2e90*/  LDS.U16 R14, [R78] ;  /* 0x000000004e0e7984 */ /* 0x000ee20000000400 */
[----:B-1----:R1:W-:Y:S03]  /*2ea0*/  MUFU.EX2 R104, R16 ;  /* 0x0000001000687308 */ /* 0x0023e60000000800 */
[----:B------:R-:W-:Y:S05]  /*2eb0*/  LDS.U16 R15, [R78+0x2] ;  /* 0x000002004e0f7984 */ /* 0x000fea0000000400 */
[----:B--2---:R4:W-:Y:S01]  /*2ec0*/  MUFU.EX2 R101, R34 ;  /* 0x0000002200657308 */ /* 0x0049e20000000800 */
[----:B-1----:R-:W1:Y:S07]  /*2ed0*/  LDS.U16 R16, [R78+0x4] ;  /* 0x000004004e107984 */ /* 0x002e6e0000000400 */
[----:B------:R2:W5:Y:S01]  /*2ee0*/  MUFU.EX2 R35, R17 ;  /* 0x0000001100237308 */ /* 0x0005620000000800 */
[----:B----4-:R-:W-:-:S02]  /*2ef0*/  FADD.FTZ R34, R31, 1 ;  /* 0x3f8000001f227421 */ /* 0x010fc40000010000 */
[----:B0-----:R-:W-:-:S05]  /*2f00*/  FADD.FTZ R31, -R33, 1 ;  /* 0x3f800000211f7421 */ /* 0x001fca0000010100 */
[----:B------:R3:W0:Y:S01]  /*2f10*/  MUFU.RCP R99, R34 ;  /* 0x0000002200637308 */ /* 0x0006220000001000 */
[----:B------:R-:W-:Y:S01]  /*2f20*/  FFMA.FTZ R32, R18, R31, 1 ;  /* 0x3f80000012207423 */ /* 0x000fe2000001001f */
[----:B--2---:R-:W2:Y:S01]  /*2f30*/  LDS.U16 R17, [R78+0x6] ;  /* 0x000006004e117984 */ /* 0x004ea20000000400 */
[----:B---3--:R-:W-:-:S05]  /*2f40*/  PRMT R34, RZ, 0x5410, R14 ;  /* 0x00005410ff227816 */ /* 0x008fca000000000e */
[----:B------:R-:W-:-:S04]  /*2f50*/  FMUL.FTZ R14, R29, R34 ;  /* 0x000000221d0e7220 */ /* 0x000fc80000410000 */
[----:B------:R-:W-:Y:S02]  /*2f60*/  FMUL.FTZ R31, R33, R14 ;  /* 0x0000000e211f7220 */ /* 0x000fe40000410000 */
[----:B------:R-:W3:Y:S01]  /*2f70*/  LDS.U16 R14, [R78+0xa] ;  /* 0x00000a004e0e7984 */ /* 0x000ee20000000400 */
[----:B-----5:R-:W-:Y:S02]  /*2f80*/  FADD.FTZ R102, R35, 1 ;  /* 0x3f80000023667421 */ /* 0x020fe40000010000 */
[----:B------:R-:W-:Y:S02]  /*2f90*/  FMUL.FTZ R35, R31, R32 ;  /* 0x000000201f237220 */ /* 0x000fe40000410000 */
[----:B------:R-:W-:Y:S01]  /*2fa0*/  FMUL.FTZ R100, R117, -1.4426950216293334961 ;  /* 0xbfb8aa3b75647820 */ /* 0x000fe20000410000 */
[----:B------:R4:W-:Y:S01]  /*2fb0*/  MUFU.RCP R103, R102 ;  /* 0x0000006600677308 */ /* 0x0009e20000001000 */
[----:B------:R-:W-:Y:S01]  /*2fc0*/  FADD.FTZ R32, -R98, 1 ;  /* 0x3f80000062207421 */ /* 0x000fe20000010100 */
[----:B------:R-:W-:Y:S06]  /*2fd0*/  LDS.U16 R31, [R78+0xc] ;  /* 0x00000c004e1f7984 */ /* 0x000fec0000000400 */
[----:B------:R5:W0:Y:S01]  /*2fe0*/  MUFU.EX2 R107, R100 ;  /* 0x00000064006b7308 */ /* 0x000a220000000800 */
[----:B----4-:R-:W-:-:S02]  /*2ff0*/  FFMA.FTZ R102, R19, R32, 1 ;  /* 0x3f80000013667423 */ /* 0x010fc40000010020 */
[----:B------:R-:W-:Y:S01]  /*3000*/  LDS.U16 R32, [R78+0xe] ;  /* 0x00000e004e207984 */ /* 0x000fe20000000400 */
[----:B-----5:R-:W-:-:S03]  /*3010*/  FADD.FTZ R100, R30, 1 ;  /* 0x3f8000001e647421 */ /* 0x020fc60000010000 */
[----:B------:R-:W4:Y:S01]  /*3020*/  LDS.U16 R30, [R78+0x8] ;  /* 0x000008004e1e7984 */ /* 0x000f220000000400 */
[----:B------:R-:W-:-:S04]  /*3030*/  FADD.FTZ R104, R104, 1 ;  /* 0x3f80000068687421 */ /* 0x000fc80000010000 */
[----:B------:R1:W-:Y:S01]  /*3040*/  MUFU.RCP R114, R104 ;  /* 0x0000006800727308 */ /* 0x0003e20000001000 */
[----:B------:R-:W-:Y:S02]  /*3050*/  FADD.FTZ R105, R101, 1 ;  /* 0x3f80000065697421 */ /* 0x000fe40000010000 */
[----:B0-----:R-:W-:Y:S01]  /*3060*/  FADD.FTZ R101, -R99, 1 ;  /* 0x3f80000063657421 */ /* 0x001fe20000010100 */
[----:B-1----:R-:W-:-:S04]  /*3070*/  PRMT R104, RZ, 0x5410, R16 ;  /* 0x00005410ff687816 */ /* 0x002fc80000000010 */
[----:B------:R0:W1:Y:S01]  /*3080*/  MUFU.RCP R106, R100 ;  /* 0x00000064006a7308 */ /* 0x0000620000001000 */
[----:B------:R-:W-:Y:S02]  /*3090*/  FFMA.FTZ R101, R20, R101, 1 ;  /* 0x3f80000014657423 */ /* 0x000fe40000010065 */
[----:B------:R-:W-:Y:S02]  /*30a0*/  FMUL.FTZ R16, R27, R104 ;  /* 0x000000681b107220 */ /* 0x000fe40000410000 */
[----:B------:R-:W-:Y:S02]  /*30b0*/  FADD.FTZ R109, R107, 1 ;  /* 0x3f8000006b6d7421 */ /* 0x000fe40000010000 */
[----:B------:R-:W-:Y:S02]  /*30c0*/  FMUL.FTZ R16, R99, R16 ;  /* 0x0000001063107220 */ /* 0x000fe40000410000 */
[----:B------:R-:W-:Y:S02]  /*30d0*/  MUFU.RCP R118, R109 ;  /* 0x0000006d00767308 */ /* 0x000fe40000001000 */
[----:B------:R-:W-:Y:S01]  /*30e0*/  FMUL.FTZ R16, R16, R101 ;  /* 0x0000006510107220 */ /* 0x000fe20000410000 */
[----:B0-----:R-:W-:-:S02]  /*30f0*/  PRMT R100, RZ, 0x5410, R15 ;  /* 0x00005410ff647816 */ /* 0x001fc4000000000f */
[----:B--2---:R-:W-:-:S03]  /*3100*/  PRMT R108, RZ, 0x5410, R17 ;  /* 0x00005410ff6c7816 */ /* 0x004fc60000000011 */
[----:B------:R0:W2:Y:S01]  /*3110*/  MUFU.RCP R101, R105 ;  /* 0x0000006900657308 */ /* 0x0000a20000001000 */
[----:B------:R-:W-:Y:S02]  /*3120*/  PRMT R107, RZ, 0x5410, R24 ;  /* 0x00005410ff6b7816 */ /* 0x000fe40000000018 */
[----:B---3--:R-:W-:Y:S01]  /*3130*/  PRMT R115, RZ, 0x5410, R14 ;  /* 0x00005410ff737816 */ /* 0x008fe2000000000e */
[----:B-1----:R-:W-:Y:S02]  /*3140*/  FADD.FTZ R110, -R106, 1 ;  /* 0x3f8000006a6e7421 */ /* 0x002fe40000010100 */
[----:B------:R-:W-:Y:S02]  /*3150*/  FMUL.FTZ R15, R28, R100 ;  /* 0x000000641c0f7220 */ /* 0x000fe40000410000 */
[----:B------:R-:W-:Y:S01]  /*3160*/  FMUL.FTZ R17, R26, R108 ;  /* 0x0000006c1a117220 */ /* 0x000fe20000410000 */
[----:B0-----:R-:W-:Y:S01]  /*3170*/  PRMT R105, RZ, 0x5410, R25 ;  /* 0x00005410ff697816 */ /* 0x001fe20000000019 */
[----:B------:R-:W-:-:S02]  /*3180*/  FADD.FTZ R24, -R114, 1 ;  /* 0x3f80000072187421 */ /* 0x000fc40000010100 */
[----:B------:R-:W-:Y:S01]  /*3190*/  FMUL.FTZ R25, R107, R115 ;  /* 0x000000736b197220 */ /* 0x000fe20000410000 */
[----:B----4-:R-:W-:Y:S01]  /*31a0*/  PRMT R30, RZ, 0x5410, R30 ;  /* 0x00005410ff1e7816 */ /* 0x010fe2000000001e */
[----:B------:R-:W-:Y:S01]  /*31b0*/  FMUL.FTZ R15, R98, R15 ;  /* 0x0000000f620f7220 */ /* 0x000fe20000410000 */
[----:B------:R-:W-:Y:S01]  /*31c0*/  PRMT R109, RZ, 0x5410, R23 ;  /* 0x00005410ff6d7816 */ /* 0x000fe20000000017 */
[----:B------:R-:W-:Y:S01]  /*31d0*/  FFMA.FTZ R110, R21, R110, 1 ;  /* 0x3f800000156e7423 */ /* 0x000fe2000001006e */
[----:B------:R-:W-:Y:S01]  /*31e0*/  PRMT R31, RZ, 0x5410, R31 ;  /* 0x00005410ff1f7816 */ /* 0x000fe2000000001f */
[----:B------:R-:W-:Y:S01]  /*31f0*/  FMUL.FTZ R17, R106, R17 ;  /* 0x000000116a117220 */ /* 0x000fe20000410000 */
[----:B------:R-:W-:Y:S01]  /*3200*/  PRMT R32, RZ, 0x5410, R32 ;  /* 0x00005410ff207816 */ /* 0x000fe20000000020 */
[----:B------:R-:W-:Y:S02]  /*3210*/  FFMA.FTZ R24, R113, R24, 1 ;  /* 0x3f80000071187423 */ /* 0x000fe40000010018 */
[----:B------:R-:W-:-:S02]  /*3220*/  FMUL.FTZ R25, R114, R25 ;  /* 0x0000001972197220 */ /* 0x000fc40000410000 */
[----:B------:R-:W-:Y:S02]  /*3230*/  FMUL.FTZ R102, R15, R102 ;  /* 0x000000660f667220 */ /* 0x000fe40000410000 */
[----:B------:R-:W-:Y:S02]  /*3240*/  FMUL.FTZ R17, R17, R110 ;  /* 0x0000006e11117220 */ /* 0x000fe40000410000 */
[----:B------:R-:W-:Y:S02]  /*3250*/  FMUL.FTZ R24, R25, R24 ;  /* 0x0000001819187220 */ /* 0x000fe40000410000 */
[----:B------:R-:W-:Y:S02]  /*3260*/  FADD.FTZ R15, -R103, 1 ;  /* 0x3f800000670f7421 */ /* 0x000fe40000010100 */
[----:B------:R-:W-:Y:S02]  /*3270*/  FMUL.FTZ R110, R105, R30 ;  /* 0x0000001e696e7220 */ /* 0x000fe40000410000 */
[----:B--2---:R-:W-:-:S02]  /*3280*/  FADD.FTZ R23, -R101, 1 ;  /* 0x3f80000065177421 */ /* 0x004fc40000010100 */
[----:B------:R-:W-:Y:S02]  /*3290*/  FMUL.FTZ R14, R109, R31 ;  /* 0x0000001f6d0e7220 */ /* 0x000fe40000410000 */
[----:B------:R-:W-:Y:S02]  /*32a0*/  FADD.FTZ R22, -R118, 1 ;  /* 0x3f80000076167421 */ /* 0x000fe40000010100 */
        /* <DEDUP_REMOVED lines=9> */
[----:B------:R-:W-:Y:S01]  /*3340*/  FMUL.FTZ R25, R25, R22 ;  /* 0x0000001619197220 */ /* 0x000fe20000410000 */
[----:B------:R-:W-:Y:S01]  /*3350*/  F2FP.BF16.PACK_AB R35, R102, R35 ;  /* 0x000000236623723e */ /* 0x000fe200000010ff */
[----:B------:R-:W-:Y:S01]  /*3360*/  BAR.SYNC.DEFER_BLOCKING 0x0 ;  /* 0x0000000000007b1d */ /* 0x000fe20000010000 */
[----:B------:R-:W-:-:S02]  /*3370*/  F2FP.BF16.PACK_AB R16, R17, R16 ;  /* 0x000000101110723e */ /* 0x000fc400000010ff */
[----:B------:R-:W-:Y:S02]  /*3380*/  F2FP.BF16.PACK_AB R15, R24, R15 ;  /* 0x0000000f180f723e */ /* 0x000fe400000010ff */
[----:B------:R-:W-:Y:S02]  /*3390*/  F2FP.BF16.PACK_AB R14, R25, R14 ;  /* 0x0000000e190e723e */ /* 0x000fe400000010ff */
[----:B------:R-:W-:Y:S02]  /*33a0*/  PRMT R17, R35, 0x7632, R17 ;  /* 0x0000763223117816 */ /* 0x000fe40000000011 */
[----:B------:R-:W-:Y:S02]  /*33b0*/  PRMT R22, R16, 0x7632, R22 ;  /* 0x0000763210167816 */ /* 0x000fe40000000016 */
[----:B------:R-:W-:Y:S02]  /*33c0*/  PRMT R23, R15, 0x7632, R23 ;  /* 0x000076320f177816 */ /* 0x000fe40000000017 */
[----:B------:R-:W-:Y:S01]  /*33d0*/  PRMT R24, R14, 0x7632, R24 ;  /* 0x000076320e187816 */ /* 0x000fe20000000018 */
[----:B------:R-:W-:Y:S04]  /*33e0*/  STS.U16 [R78], R35 ;  /* 0x000000234e007388 */ /* 0x000fe80000000400 */
[----:B------:R-:W-:Y:S04]  /*33f0*/  STS.U16 [R78+0x2], R17 ;  /* 0x000002114e007388 */ /* 0x000fe80000000400 */
[----:B------:R0:W-:Y:S04]  /*3400*/  STS.U16 [R78+0x4], R16 ;  /* 0x000004104e007388 */ /* 0x0001e80000000400 */
        /* <DEDUP_REMOVED lines=18> */
[----:B-1----:R-:W-:Y:S01]  /*3530*/  P2R R14, PR, RZ, 0x40 ;  /* 0x00000040ff0e7803 */ /* 0x002fe20000000000 */
[C---:B------:R-:W-:Y:S02]  /*3540*/  IMAD R25, R39.reuse, c[0x0][0x2ec], R16 ;  /* 0x0000bb0027197a24 */ /* 0x040fe400078e0210 */
[----:B------:R-:W-:Y:S01]  /*3550*/  IMAD.WIDE.U32 R14, R39, c[0x0][0x2e8], RZ ;  /* 0x0000ba00270e7a25 */ /* 0x000fe200078e00ff */
[----:B------:R-:W-:-:S04]  /*3560*/  LEA R17, P0, R6, c[0x0][0x338], 0x1 ;  /* 0x0000ce0006117a11 */ /* 0x000fc800078008ff */
[----:B------:R-:W-:Y:S01]  /*3570*/  IADD3 R15, R15, R25, RZ ;  /* 0x000000190f0f7210 */ /* 0x000fe20007ffe0ff */
[----:B------:R-:W-:Y:S01]  /*3580*/  IMAD R23, R37, c[0x0][0x2f0], RZ ;  /* 0x0000bc0025177a24 */ /* 0x000fe200078e02ff */
[----:B------:R-:W-:-:S03]  /*3590*/  LEA.HI.X R22, R6, c[0x0][0x33c], R7, 0x1, P0 ;  /* 0x0000cf0006167a11 */ /* 0x000fc600000f0c07 */
[----:B------:R-:W-:-:S04]  /*35a0*/  IMAD.WIDE.U32 R14, R0, c[0x0][0x2f0], R14 ;  /* 0x0000bc00000e7a25 */ /* 0x000fc800078e000e */
[----:B------:R-:W-:Y:S01]  /*35b0*/  IMAD R23, R0, c[0x0][0x2f4], R23 ;  /* 0x0000bd0000177a24 */ /* 0x000fe200078e0217 */
[----:B------:R-:W-:-:S04]  /*35c0*/  IADD3 R14, P1, R88, R14, RZ ;  /* 0x0000000e580e7210 */ /* 0x000fc80007f3e0ff */
[----:B------:R-:W-:Y:S02]  /*35d0*/  IADD3.X R15, R89, R23, R15, P1, !PT ;  /* 0x00000017590f7210 */ /* 0x000fe40000ffe40f */
[C---:B------:R-:W-:Y:S01]  /*35e0*/  LEA R16, P1, R14.reuse, R17, 0x1 ;  /* 0x000000110e107211 */ /* 0x040fe200078208ff */
[----:B------:R-:W-:Y:S03]  /*35f0*/  BSSY B0, `(.L_x_6924) ;  /* 0x0000010000007945 */ /* 0x000fe60003800000 */
[----:B------:R-:W-:Y:S02]  /*3600*/  LEA.HI.X R17, R14, R22, R15, 0x1, P1 ;  /* 0x000000160e117211 */ /* 0x000fe400008f0c0f */
[C---:B0-----:R-:W-:Y:S02]  /*3610*/  ISETP.GE.AND P0, PT, R6.reuse, R133, PT ;  /* 0x000000850600720c */ /* 0x041fe40003f06270 */
[----:B------:R-:W-:-:S02]  /*3620*/  IADD3 R14, P1, R6, R4, RZ ;  /* 0x00000004060e7210 */ /* 0x000fc40007f3e0ff */
[----:B------:R-:W-:Y:S02]  /*3630*/  ISETP.GE.AND P2, PT, R63, R133, PT ;  /* 0x000000853f00720c */ /* 0x000fe40003f46270 */
[----:B------:R-:W-:-:S07]  /*3640*/  IADD3.X R15, R7, R5, RZ, P1, !PT ;  /* 0x00000005070f7210 */ /* 0x000fce0000ffe4ff */
        /* <DEDUP_REMOVED lines=10> */
.L_x_6925:
[----:B------:R-:W-:Y:S05]  /*36f0*/  BSYNC B0 ;  /* 0x0000000000007941 */ /* 0x000fea0003800000 */
.L_x_6924:
[----:B------:R1:W-:Y:S01]  /*3700*/  @!P2 STG.E.U16 [R16.64+-0x180], R121 ;  /* 0xfffe80791000a986 */ /* 0x0003e2000c101504 */
[----:B------:R-:W-:Y:S01]  /*3710*/  ISETP.GE.AND P1, PT, R64, R133, PT ;  /* 0x000000854000720c */ /* 0x000fe20003f26270 */
        /* <DEDUP_REMOVED lines=41> */
[----:B-1----:R-:W-:Y:S01]  /*39b0*/  PRMT R16, R18, 0x7632, R16 ;  /* 0x0000763212107816 */ /* 0x002fe20000000010 */
[----:B------:R-:W-:Y:S01]  /*39c0*/  FMUL.FTZ R32, R118, R32 ;  /* 0x0000002076207220 */ /* 0x000fe20000410000 */
[----:B------:R-:W-:Y:S01]  /*39d0*/  F2FP.BF16.PACK_AB R30, R115, R30 ;  /* 0x0000001e731e723e */ /* 0x000fe200000010ff */
[----:B------:R-:W-:Y:S01]  /*39e0*/  IMAD R117, R37, c[0x0][0x218], RZ ;  /* 0x0000860025757a24 */ /* 0x000fe200078e02ff */
[----:B------:R-:W-:-:S02]  /*39f0*/  PRMT R17, R20, 0x7632, R17 ;  /* 0x0000763214117816 */ /* 0x000fc40000000011 */
[----:B------:R-:W-:Y:S01]  /*3a00*/  F2FP.BF16.PACK_AB R31, R32, R31 ;  /* 0x0000001f201f723e */ /* 0x000fe200000010ff */
[----:B------:R-:W-:Y:S01]  /*3a10*/  IMAD R117, R0, c[0x0][0x21c], R117 ;  /* 0x0000870000757a24 */ /* 0x000fe200078e0275 */
[----:B------:R-:W-:Y:S02]  /*3a20*/  PRMT R19, R30, 0x7632, R19 ;  /* 0x000076321e137816 */ /* 0x000fe40000000013 */
[C---:B------:R-:W-:Y:S01]  /*3a30*/  PRMT R21, R31.reuse, 0x7610, R21 ;  /* 0x000076101f157816 */ /* 0x040fe20000000015 */
[----:B------:R1:W-:Y:S01]  /*3a40*/  STS.U16 [R78], R18 ;  /* 0x000000124e007388 */ /* 0x0003e20000000400 */
[----:B------:R-:W-:-:S03]  /*3a50*/  PRMT R22, R31, 0x7632, R22 ;  /* 0x000076321f167816 */ /* 0x000fc60000000016 */
[----:B------:R-:W-:Y:S04]  /*3a60*/  STS.U16 [R78+0x2], R16 ;  /* 0x000002104e007388 */ /* 0x000fe80000000400 */
[----:B------:R-:W-:Y:S01]  /*3a70*/  STS.U16 [R78+0x4], R20 ;  /* 0x000004144e007388 */ /* 0x000fe20000000400 */
[----:B-1----:R-:W-:-:S03]  /*3a80*/  IMAD R18, R148, c[0x0][0x210], RZ ;  /* 0x0000840094127a24 */ /* 0x002fc600078e02ff */
[----:B------:R1:W-:Y:S04]  /*3a90*/  STS.U16 [R78+0x6], R17 ;  /* 0x000006114e007388 */ /* 0x0003e80000000400 */
[----:B------:R-:W-:Y:S04]  /*3aa0*/  STS.U16 [R78+0x8], R30 ;  /* 0x0000081e4e007388 */ /* 0x000fe80000000400 */
[----:B------:R2:W-:Y:S01]  /*3ab0*/  STS.U16 [R78+0xa], R19 ;  /* 0x00000a134e007388 */ /* 0x0005e20000000400 */
[----:B-1----:R-:W-:-:S03]  /*3ac0*/  IMAD.WIDE.U32 R16, R39, c[0x0][0x210], RZ ;  /* 0x0000840027107a25 */ /* 0x002fc600078e00ff */
[----:B------:R1:W-:Y:S04]  /*3ad0*/  STS.U16 [R78+0xc], R21 ;  /* 0x00000c154e007388 */ /* 0x0003e80000000400 */
[----:B------:R-:W-:Y:S01]  /*3ae0*/  STS.U16 [R78+0xe], R22 ;  /* 0x00000e164e007388 */ /* 0x000fe20000000400 */
[----:B------:R-:W-:-:S06]  /*3af0*/  NOP ;  /* 0x0000000000007918 */ /* 0x000fcc0000000000 */
[----:B------:R-:W-:Y:S01]  /*3b00*/  LDS.U16 R23, [R69] ;  /* 0x0000000045177984 */ /* 0x000fe20000000400 */
[----:B--2---:R-:W-:Y:S01]  /*3b10*/  IMAD R19, R39, c[0x0][0x214], R18 ;  /* 0x0000850027137a24 */ /* 0x004fe200078e0212 */
[C---:B-1----:R-:W-:Y:S02]  /*3b20*/  LEA R21, P0, R6.reuse, c[0x0][0x270], 0x1 ;  /* 0x00009c0006157a11 */ /* 0x042fe400078008ff */
[----:B0-----:R-:W-:Y:S02]  /*3b30*/  LDS.U16 R25, [R70+0x40] ;  /* 0x0000400046197984 */ /* 0x001fe40000000400 */
        /* <DEDUP_REMOVED lines=30> */
.L_x_6928:
[----:B------:R-:W-:Y:S05]  /*3d20*/  BSYNC B0 ;  /* 0x0000000000007941 */ /* 0x000fea0003800000 */
.L_x_6927:
        /* <DEDUP_REMOVED lines=13> */
.L_x_6926:
[----:B-1----:R-:W-:Y:S01]  /*3e00*/  PRMT R16, RZ, 0x5410, R156 ;  /* 0x00005410ff107816 */ /* 0x002fe2000000009c */
[----:B------:R-:W-:Y:S01]  /*3e10*/  BAR.SYNC.DEFER_BLOCKING 0x0 ;  /* 0x0000000000007b1d */ /* 0x000fe20000010000 */
[----:B------:R-:W-:Y:S01]  /*3e20*/  PRMT R17, RZ, 0x5410, R80 ;  /* 0x00005410ff117816 */ /* 0x000fe20000000050 */
[----:B------:R-:W-:Y:S01]  /*3e30*/  HFMA2.MMA R100, -RZ, RZ, 0, 0 ;  /* 0x00000000ff647435 */ /* 0x000fe200000001ff */
[----:B0-----:R-:W-:Y:S01]  /*3e40*/  MOV R18, c[0x0][0x16c] ;  /* 0x00005b0000127a02 */ /* 0x001fe20000000f00 */
[----:B------:R-:W-:Y:S01]  /*3e50*/  FFMA.FTZ R16, R98, R16, R41 ;  /* 0x0000001062107223 */ /* 0x000fe20000010029 */
[----:B------:R-:W-:Y:S01]  /*3e60*/  PRMT R41, RZ, 0x5410, R86 ;  /* 0x00005410ff297816 */ /* 0x000fe20000000056 */
[----:B------:R-:W-:Y:S01]  /*3e70*/  HFMA2.MMA R115, -RZ, RZ, 0, 0 ;  /* 0x00000000ff737435 */ /* 0x000fe200000001ff */
[----:B------:R-:W-:Y:S01]  /*3e80*/  ISETP.GE.AND P0, PT, R18, 0x1, PT ;  /* 0x000000011200780c */ /* 0x000fe20003f06270 */
[C---:B------:R-:W-:Y:S01]  /*3e90*/  FFMA.FTZ R16, R99.reuse, R17, R16 ;  /* 0x0000001163107223 */ /* 0x040fe20000010010 */
[----:B------:R-:W-:Y:S01]  /*3ea0*/  PRMT R17, RZ, 0x5410, R81 ;  /* 0x00005410ff117816 */ /* 0x000fe20000000051 */
[----:B------:R-:W-:Y:S01]  /*3eb0*/  HFMA2.MMA R106, -RZ, RZ, 0, 0 ;  /* 0x00000000ff6a7435 */ /* 0x000fe200000001ff */
[-C--:B------:R-:W-:Y:S01]  /*3ec0*/  FMUL.FTZ R108, R98, R36.reuse ;  /* 0x00000024626c7220 */ /* 0x080fe20000410000 */
[----:B------:R-:W-:Y:S01]  /*3ed0*/  MOV R102, RZ ;  /* 0x000000ff00667202 */ /* 0x000fe20000000f00 */
[-C--:B------:R-:W-:Y:S01]  /*3ee0*/  FMUL.FTZ R121, R99, R36.reuse ;  /* 0x0000002463797220 */ /* 0x080fe20000410000 */
[----:B------:R-:W-:Y:S01]  /*3ef0*/  MOV R104, RZ ;  /* 0x000000ff00687202 */ /* 0x000fe20000000f00 */
[C---:B------:R-:W-:Y:S01]  /*3f00*/  FFMA.FTZ R16, R101.reuse, R17, R16 ;  /* 0x0000001165107223 */ /* 0x040fe20000010010 */
        /* <DEDUP_REMOVED lines=16> */
[----:B------:R-:W-:-:S04]  /*4010*/  FFMA.FTZ R16, R109, R17, R16 ;  /* 0x000000116d107223 */ /* 0x000fc80000010010 */
[----:B------:R-:W-:Y:S01]  /*4020*/  FFMA.FTZ R41, R111, R41, R16 ;  /* 0x000000296f297223 */ /* 0x000fe20000010010 */
[----:B------:R-:W-:Y:S05]  /*4030*/  @!P0 BRA `(.L_x_6929) ;  /* 0x0000219000008947 */ /* 0x000fea0003800000 */
[----:B------:R-:W-:Y:S01]  /*4040*/  MOV R16, R43 ;  /* 0x0000002b00107202 */ /* 0x000fe20000000f00 */
[----:B------:R-:W-:Y:S01]  /*4050*/  IMAD R18, R148, c[0x0][0x2b8], RZ ;  /* 0x0000ae0094127a24 */ /* 0x000fe200078e02ff */
[----:B------:R-:W-:Y:S01]  /*4060*/  IADD3 R116, R154, -0x1, RZ ;  /* 0xffffffff9a747810 */ /* 0x000fe20007ffe0ff */
[----:B------:R-:W-:Y:S01]  /*4070*/  IMAD.MOV.U32 R17, RZ, RZ, RZ ;  /* 0x000000ffff117224 */ /* 0x000fe200078e00ff */
[----:B------:R-:W-:Y:S01]  /*4080*/  MOV R129, RZ ;  /* 0x000000ff00817202 */ /* 0x000fe20000000f00 */
[C---:B------:R-:W-:Y:S01]  /*4090*/  IMAD R19, R39.reuse, c[0x0][0x2bc], R18 ;  /* 0x0000af0027137a24 */ /* 0x040fe200078e0212 */
[----:B------:R-:W-:Y:S01]  /*40a0*/  MOV R100, RZ ;  /* 0x000000ff00647202 */ /* 0x000fe20000000f00 */
[----:B------:R-:W-:Y:S01]  /*40b0*/  IMAD.WIDE.U32 R16, R39, c[0x0][0x2b8], R16 ;  /* 0x0000ae0027107a25 */ /* 0x000fe200078e0010 */
[----:B------:R-:W-:Y:S01]  /*40c0*/  CS2R R118, SRZ ;  /* 0x0000000000767805 */ /* 0x000fe2000001ff00 */
[----:B------:R-:W-:-:S02]  /*40d0*/  MOV R131, RZ ;  /* 0x000000ff00837202 */ /* 0x000fc40000000f00 */
[----:B------:R-:W-:Y:S01]  /*40e0*/  IMAD R21, R150, c[0x0][0x2c0], RZ ;  /* 0x0000b00096157a24 */ /* 0x000fe200078e02ff */
[----:B------:R-:W-:Y:S01]  /*40f0*/  IADD3 R17, R17, R19, RZ ;  /* 0x0000001311117210 */ /* 0x000fe20007ffe0ff */
[----:B------:R-:W-:Y:S01]  /*4100*/  IMAD.MOV.U32 R113, RZ, RZ, RZ ;  /* 0x000000ffff717224 */ /* 0x000fe200078e00ff */
[----:B------:R-:W-:Y:S01]  /*4110*/  MOV R102, RZ ;  /* 0x000000ff00667202 */ /* 0x000fe20000000f00 */
[C---:B------:R-:W-:Y:S01]  /*4120*/  IMAD R19, R40.reuse, c[0x0][0x2c4], R21 ;  /* 0x0000b10028137a24 */ /* 0x040fe200078e0215 */
[----:B------:R-:W-:Y:S01]  /*4130*/  MOV R115, RZ ;  /* 0x000000ff00737202 */ /* 0x000fe20000000f00 */
[----:B------:R-:W-:Y:S01]  /*4140*/  IMAD.WIDE.U32 R16, R40, c[0x0][0x2c0], R16 ;  /* 0x0000b00028107a25 */ /* 0x000fe200078e0010 */
[----:B------:R-:W-:Y:S02]  /*4150*/  MOV R104, RZ ;  /* 0x000000ff00687202 */ /* 0x000fe40000000f00 */
[----:B------:R-:W-:Y:S01]  /*4160*/  MOV R106, RZ ;  /* 0x000000ff006a7202 */ /* 0x000fe20000000f00 */
[----:B------:R-:W-:Y:S01]  /*4170*/  IMAD.MOV.U32 R117, RZ, RZ, RZ ;  /* 0x000000ffff757224 */ /* 0x000fe200078e00ff */
[----:B------:R-:W-:-:S02]  /*4180*/  IADD3 R19, R17, R19, RZ ;  /* 0x0000001311137210 */ /* 0x000fc40007ffe0ff */
[----:B------:R-:W-:Y:S02]  /*4190*/  LEA R30, P0, R16, c[0x0][0x320], 0x2 ;  /* 0x0000c800101e7a11 */ /* 0x000fe400078010ff */
[----:B------:R-:W-:Y:S02]  /*41a0*/  LEA.HI R17, R116, R116, RZ, 0x1 ;  /* 0x0000007474117211 */ /* 0x000fe400078f08ff */
[----:B------:R-:W-:Y:S02]  /*41b0*/  LEA.HI.X R31, R16, c[0x0][0x324], R19, 0x2, P0 ;  /* 0x0000c900101f7a11 */ /* 0x000fe400000f1413 */
[----:B------:R-:W-:Y:S02]  /*41c0*/  LOP3.LUT R17, R17, 0xfffffe, RZ, 0xc0, !PT ;  /* 0x00fffffe11117812 */ /* 0x000fe400078ec0ff */
[----:B------:R-:W-:Y:S01]  /*41d0*/  IADD3 R16, P0, R4, R16, RZ ;  /* 0x0000001004107210 */ /* 0x000fe20007f1e0ff */
[----:B------:R-:W-:Y:S01]  /*41e0*/  IMAD.WIDE R30, R88, 0x4, R30 ;  /* 0x00000004581e7825 */ /* 0x000fe200078e021e */
[----:B------:R-:W-:-:S03]  /*41f0*/  IADD3 R116, R116, -R17, RZ ;  /* 0x8000001174747210 */ /* 0x000fc60007ffe0ff */
[----:B------:R-:W-:Y:S01]  /*4200*/  IMAD.X R17, R5, 0x1, R19, P0 ;  /* 0x0000000105117824 */ /* 0x000fe200000e0613 */
[C---:B------:R-:W-:Y:S02]  /*4210*/  IADD3 R18, P5, R30.reuse, -0x380, RZ ;  /* 0xfffffc801e127810 */ /* 0x040fe40007fbe0ff */
[C---:B------:R-:W-:Y:S02]  /*4220*/  IADD3 R20, P4, R30.reuse, -0x300, RZ ;  /* 0xfffffd001e147810 */ /* 0x040fe40007f9e0ff */
[C---:B------:R-:W-:Y:S02]  /*4230*/  IADD3 R22, P3, R30.reuse, -0x280, RZ ;  /* 0xfffffd801e167810 */ /* 0x040fe40007f7e0ff */
[C---:B------:R-:W-:Y:S02]  /*4240*/  IADD3 R24, P2, R30.reuse, -0x200, RZ ;  /* 0xfffffe001e187810 */ /* 0x040fe40007f5e0ff */
[C---:B------:R-:W-:Y:S02]  /*4250*/  IADD3 R26, P1, R30.reuse, -0x180, RZ ;  /* 0xfffffe801e1a7810 */ /* 0x040fe40007f3e0ff */
[----:B------:R-:W-:-:S02]  /*4260*/  IADD3 R28, P0, R30, -0x100, RZ ;  /* 0xffffff001e1c7810 */ /* 0x000fc40007f1e0ff */
[C---:B------:R-:W-:Y:S02]  /*4270*/  IADD3.X R19, R31.reuse, -0x1, RZ, P5, !PT ;  /* 0xffffffff1f137810 */ /* 0x040fe40002ffe4ff */
[----:B------:R-:W-:Y:S02]  /*4280*/  IADD3 R30, P5, R30, -0x80, RZ ;  /* 0xffffff801e1e7810 */ /* 0x000fe40007fbe0ff */
[C---:B------:R-:W-:Y:S02]  /*4290*/  IADD3.X R21, R31.reuse, -0x1, RZ, P4, !PT ;  /* 0xffffffff1f157810 */ /* 0x040fe400027fe4ff */
[C---:B------:R-:W-:Y:S02]  /*42a0*/  IADD3.X R23, R31.reuse, -0x1, RZ, P3, !PT ;  /* 0xffffffff1f177810 */ /* 0x040fe40001ffe4ff */
[C---:B------:R-:W-:Y:S02]  /*42b0*/  IADD3.X R25, R31.reuse, -0x1, RZ, P2, !PT ;  /* 0xffffffff1f197810 */ /* 0x040fe400017fe4ff */
[----:B------:R-:W-:-:S02]  /*42c0*/  IADD3.X R27, R31, -0x1, RZ, P1, !PT ;  /* 0xffffffff1f1b7810 */ /* 0x000fc40000ffe4ff */
[C---:B------:R-:W-:Y:S02]  /*42d0*/  IADD3.X R29, R31.reuse, -0x1, RZ, P0, !PT ;  /* 0xffffffff1f1d7810 */ /* 0x040fe400007fe4ff */
[----:B------:R-:W-:Y:S02]  /*42e0*/  IADD3.X R31, R31, -0x1, RZ, P5, !PT ;  /* 0xffffffff1f1f7810 */ /* 0x000fe40002ffe4ff */
.L_x_6950:
        /* <DEDUP_REMOVED lines=11> */
[----:B------:R-:W-:Y:S01]  /*43a0*/  IMAD.WIDE.U32 R136, R129, c[0x0][0x1c0], R6 ;  /* 0x0000700081887a25 */ /* 0x000fe200078e0006 */
[----:B------:R-:W-:-:S02]  /*43b0*/  ISETP.GE.AND P3, PT, R65, R87, PT ;  /* 0x000000574100720c */ /* 0x000fc40003f66270 */
[----:B------:R-:W-:Y:S01]  /*43c0*/  ISETP.GE.AND P4, PT, R66, R87, PT ;  /* 0x000000574200720c */ /* 0x000fe20003f86270 */
[C---:B------:R-:W-:Y:S01]  /*43d0*/  IMAD R35, R129.reuse, c[0x0][0x18c], R120 ;  /* 0x0000630081237a24 */ /* 0x040fe200078e0278 */
[----:B------:R-:W-:Y:S01]  /*43e0*/  PRMT R139, RZ, 0x7610, R139 ;  /* 0x00007610ff8b7816 */ /* 0x000fe2000000008b */
[C-C-:B------:R-:W-:Y:S01]  /*43f0*/  IMAD R133, R129.reuse, c[0x0][0x1c4], R122.reuse ;  /* 0x0000710081857a24 */ /* 0x140fe200078e027a */
[----:B------:R-:W-:Y:S01]  /*4400*/  PRMT R122, RZ, 0x7610, R122 ;  /* 0x00007610ff7a7816 */ /* 0x000fe2000000007a */
[----:B------:R-:W-:Y:S01]  /*4410*/  IMAD.WIDE.U32 R134, R129, c[0x0][0x188], R32 ;  /* 0x0000620081867a25 */ /* 0x000fe200078e0020 */
[----:B------:R-:W-:Y:S02]  /*4420*/  LEA R32, P0, R136, R48, 0x1 ;  /* 0x0000003088207211 */ /* 0x000fe400078008ff */
[----:B------:R-:W-:Y:S01]  /*4430*/  IADD3 R33, R137, R133, RZ ;  /* 0x0000008589217210 */ /* 0x000fe20007ffe0ff */
[----:B------:R-:W-:Y:S01]  /*4440*/  IMAD.IADD R35, R135, 0x1, R35 ;  /* 0x0000000187237824 */ /* 0x000fe200078e0223 */
[----:B------:R-:W-:-:S02]  /*4450*/  LEA R132, P1, R134, c[0x0][0x220], 0x2 ;  /* 0x0000880086847a11 */ /* 0x000fc400078210ff */
[----:B------:R-:W-:Y:S02]  /*4460*/  LEA.HI.X R33, R136, R50, R33, 0x1, P0 ;  /* 0x0000003288217211 */ /* 0x000fe400000f0c21 */
[----:B------:R-:W-:Y:S02]  /*4470*/  LEA.HI.X R133, R134, c[0x0][0x224], R35, 0x2, P1 ;  /* 0x0000890086857a11 */ /* 0x000fe400008f1423 */
[-C--:B------:R-:W-:Y:S01]  /*4480*/  ISETP.GE.AND P0, PT, R62, R87.reuse, PT ;  /* 0x000000573e00720c */ /* 0x080fe20003f06270 */
[----:B0-2---:R0:W2:Y:S01]  /*4490*/  @!P5 LDG.E.U16 R122, [R32.64] ;  /* 0x00000004207ad981 */ /* 0x0050a2000c1e1500 */
[----:B------:R-:W-:Y:S02]  /*44a0*/  PRMT R137, RZ, 0x7610, R137 ;  /* 0x00007610ff897816 */ /* 0x000fe40000000089 */
[-C--:B------:R-:W-:Y:S01]  /*44b0*/  ISETP.GE.AND P1, PT, R63, R87.reuse, PT ;  /* 0x000000573f00720c */ /* 0x080fe20003f26270 */
[----:B-1-3--:R1:W3:Y:S01]  /*44c0*/  LDG.E R120, [R132.64] ;  /* 0x0000000484787981 */ /* 0x00a2e2000c1e1900 */
[----:B------:R-:W-:-:S02]  /*44d0*/  ISETP.GE.AND P5, PT, R67, R87, PT ;  /* 0x000000574300720c */ /* 0x000fc40003fa6270 */
[----:B------:R-:W-:Y:S01]  /*44e0*/  PRMT R126, RZ, 0x7610, R126 ;  /* 0x00007610ff7e7816 */ /* 0x000fe2000000007e */
[----:B------:R0:W4:Y:S04]  /*44f0*/  @!P2 LDG.E.U16 R139, [R32.64+0xc0] ;  /* 0x0000c004208ba981 */ /* 0x000128000c1e1500 */
[----:B------:R0:W2:Y:S01]  /*4500*/  @!P0 LDG.E.U16 R137, [R32.64+0x40] ;  /* 0x0000400420898981 */ /* 0x0000a2000c1e1500 */
[----:B------:R-:W-:Y:S02]  /*4510*/  ISETP.GE.AND P0, PT, R68, R87, PT ;  /* 0x000000574400720c */ /* 0x000fe40003f06270 */
[----:B------:R-:W-:Y:S01]  /*4520*/  PRMT R141, RZ, 0x7610, R141 ;  /* 0x00007610ff8d7816 */ /* 0x000fe2000000008d */
[----:B------:R0:W4:Y:S01]  /*4530*/  @!P1 LDG.E.U16 R124, [R32.64+0x80] ;  /* 0x00008004207c9981 */ /* 0x000122000c1e1500 */
[----:B------:R-:W-:-:S02]  /*4540*/  PRMT R128, RZ, 0x7610, R128 ;  /* 0x00007610ff807816 */ /* 0x000fc40000000080 */
[----:B------:R-:W-:Y:S01]  /*4550*/  PRMT R145, RZ, 0x7610, R145 ;  /* 0x00007610ff917816 */ /* 0x000fe20000000091 */
        /* <DEDUP_REMOVED lines=12> */
[----:B-1----:R-:W-:-:S04]  /*4620*/  LEA R132, P1, R134, c[0x0][0x228], 0x2 ;  /* 0x00008a0086847a11 */ /* 0x002fc800078210ff */
[----:B------:R-:W-:Y:S02]  /*4630*/  LEA.HI.X R133, R134, c[0x0][0x22c], R35, 0x2, P1 ;  /* 0x00008b0086857a11 */ /* 0x000fe400008f1423 */
[----:B------:R-:W-:Y:S02]  /*4640*/  ISETP.NE.AND P1, PT, R43, RZ, PT ;  /* 0x000000ff2b00720c */ /* 0x000fe40003f25270 */
[----:B------:R-:W-:Y:S01]  /*4650*/  ISETP.NE.AND P0, PT, R152, RZ, PT ;  /* 0x000000ff9800720c */ /* 0x000fe20003f05270 */
[----:B------:R1:W5:Y:S03]  /*4660*/  LDG.E R35, [R132.64] ;  /* 0x0000000484237981 */ /* 0x000366000c1e1900 */
[----:B------:R-:W-:Y:S02]  /*4670*/  ISETP.LT.OR P2, PT, R154, 0x2, P0 ;  /* 0x000000029a00780c */ /* 0x000fe40000741670 */
[----:B0-----:R-:W-:-:S05]  /*4680*/  LEA R32, R116, R129, 0x8 ;  /* 0x0000008174207211 */ /* 0x001fca00078e40ff */
[----:B------:R-:W-:-:S06]  /*4690*/  @P1 IADD3 R32, R43, 0x200, RZ ;  /* 0x000002002b201810 */ /* 0x000fcc0007ffe0ff */
[----:B------:R-:W-:-:S05]  /*46a0*/  @!P2 IADD3 R130, R154, -0x2, RZ ;  /* 0xfffffffe9a82a810 */ /* 0x000fca0007ffe0ff */
[----:B------:R-:W-:Y:S02]  /*46b0*/  @!P2 IMAD R33, R130, c[0x0][0x16c], R129 ;  /* 0x00005b008221aa24 */ /* 0x000fe400078e0281 */
[----:B------:R-:W-:Y:S01]  /*46c0*/  IMAD.MOV.U32 R142, RZ, RZ, RZ ;  /* 0x000000ffff8e7224 */ /* 0x000fe200078e00ff */
[----:B-1----:R-:W-:Y:S02]  /*46d0*/  PRMT R133, RZ, 0x5410, R156 ;  /* 0x00005410ff857816 */ /* 0x002fe4000000009c */
[----:B------:R-:W-:-:S03]  /*46e0*/  PRMT R135, RZ, 0x5410, R81 ;  /* 0x00005410ff877816 */ /* 0x000fc60000000051 */
[----:B------:R-:W-:Y:S02]  /*46f0*/  FMUL.FTZ R165, R133, R90 ;  /* 0x0000005a85a57220 */ /* 0x000fe40000410000 */
[----:B------:R-:W-:Y:S01]  /*4700*/  FMUL.FTZ R153, R135, R92 ;  /* 0x0000005c87997220 */ /* 0x000fe20000410000 */
[----:B------:R-:W-:Y:S01]  /*4710*/  BSSY B0, `(.L_x_6930) ;  /* 0x000004d000007945 */ /* 0x000fe20003800000 */
[----:B---3--:R-:W-:-:S04]  /*4720*/  FMUL.FTZ R144, R120, 1.4426950216293334961 ;  /* 0x3fb8aa3b78907820 */ /* 0x008fc80000410000 */
[----:B------:R-:W-:-:S06]  /*4730*/  FMUL.FTZ R143, R144, R90 ;  /* 0x0000005a908f7220 */ /* 0x000fcc0000410000 */
[----:B------:R-:W0:Y:S01]  /*4740*/  MUFU.EX2 R143, R143 ;  /* 0x0000008f008f7308 */ /* 0x000e220000000800 */
[----:B--2---:R1:W-:Y:S04]  /*4750*/  STS.U16 [R69], R122 ;  /* 0x0000007a45007388 */ /* 0x0043e80000000400 */
[----:B------:R-:W-:Y:S04]  /*4760*/  STS.U16 [R70+0x40], R137 ;  /* 0x0000408946007388 */ /* 0x000fe80000000400 */
[----:B----4-:R-:W-:Y:S01]  /*4770*/  STS.U16 [R71+0x80], R124 ;  /* 0x0000807c47007388 */ /* 0x010fe20000000400 */
[----:B-1----:R-:W-:-:S03]  /*4780*/  SHF.L.U32 R122, R32, 0x2, RZ ;  /* 0x00000002207a7819 */ /* 0x002fc600000006ff */
        /* <DEDUP_REMOVED lines=16> */
[C---:B------:R-:W-:Y:S02]  /*4890*/  FMUL.FTZ R132, R144.reuse, R92 ;  /* 0x0000005c90847220 */ /* 0x040fe40000410000 */
[C---:B------:R-:W-:Y:S02]  /*48a0*/  FMUL.FTZ R134, R144.reuse, R93 ;  /* 0x0000005d90867220 */ /* 0x040fe40000410000 */
[----:B------:R-:W0:Y:S01]  /*48b0*/  MUFU.EX2 R130, R130 ;  /* 0x0000008200827308 */ /* 0x000e220000000800 */
[----:B------:R-:W-:-:S07]  /*48c0*/  FMUL.FTZ R136, R144, R94 ;  /* 0x0000005e90887220 */ /* 0x000fce0000410000 */
[----:B------:R-:W0:Y:S01]  /*48d0*/  MUFU.EX2 R132, R132 ;  /* 0x0000008400847308 */ /* 0x000e220000000800 */
[----:B------:R-:W-:Y:S01]  /*48e0*/  @!P2 IMAD.WIDE R32, R33, 0x8, R12 ;  /* 0x000000082120a825 */ /* 0x000fe200078e020c */
[----:B------:R-:W-:Y:S03]  /*48f0*/  BAR.SYNC.DEFER_BLOCKING 0x0 ;  /* 0x0000000000007b1d */ /* 0x000fe60000010000 */
[----:B------:R-:W-:-:S03]  /*4900*/  FMUL.FTZ R138, R144, R95 ;  /* 0x0000005f908a7220 */ /* 0x000fc60000410000 */
[----:B------:R-:W0:Y:S01]  /*4910*/  MUFU.EX2 R134, R134 ;  /* 0x0000008600867308 */ /* 0x000e220000000800 */
[----:B------:R-:W-:-:S07]  /*4920*/  FMUL.FTZ R140, R144, R96 ;  /* 0x00000060908c7220 */ /* 0x000fce0000410000 */
[----:B------:R-:W0:Y:S01]  /*4930*/  MUFU.EX2 R136, R136 ;  /* 0x0000008800887308 */ /* 0x000e220000000800 */
[----:B-1----:R-:W-:-:S07]  /*4940*/  FMUL.FTZ R141, R144, R97 ;  /* 0x00000061908d7220 */ /* 0x002fce0000410000 */
[----:B------:R-:W1:Y:S01]  /*4950*/  MUFU.EX2 R138, R138 ;  /* 0x0000008a008a7308 */ /* 0x000e620000000800 */
[----:B------:R0:W5:Y:S07]  /*4960*/  @!P2 LDG.E R142, [R32.64+0x4] ;  /* 0x00000404208ea981 */ /* 0x00016e000c1e1900 */
[----:B------:R-:W1:Y:S01]  /*4970*/  MUFU.EX2 R140, R140 ;  /* 0x0000008c008c7308 */ /* 0x000e620000000800 */
[----:B0-----:R-:W-:-:S04]  /*4980*/  FMUL.FTZ R33, R143, R130 ;  /* 0x000000828f217220 */ /* 0x001fc80000410000 */
[----:B------:R-:W-:-:S03]  /*4990*/  FMUL.FTZ R33, R132, R33 ;  /* 0x0000002184217220 */ /* 0x000fc60000410000 */
[----:B------:R-:W0:Y:S01]  /*49a0*/  MUFU.EX2 R141, R141 ;  /* 0x0000008d008d7308 */ /* 0x000e220000000800 */
[----:B------:R-:W-:Y:S01]  /*49b0*/  FMUL.FTZ R33, R134, R33 ;  /* 0x0000002186217220 */ /* 0x000fe20000410000 */
[----:B------:R-:W-:-:S03]  /*49c0*/  ISETP.NE.AND P2, PT, R43, 0x1f, PT ;  /* 0x0000001f2b00780c */ /* 0x000fc60003f45270 */
        /* <DEDUP_REMOVED lines=26> */
[----:B-1----:R-:W-:-:S12]  /*4b70*/  HFMA2.MMA R146, -RZ, RZ, 1.875, 0 ;  /* 0x3f800000ff927435 */ /* 0x002fd800000001ff */
[----:B------:R-:W-:-:S04]  /*4b80*/  @P3 IADD3 R33, -R53, c[0x0][0x174], RZ ;  /* 0x00005d0035213a10 */ /* 0x000fc80007ffe1ff */
[----:B------:R-:W-:-:S04]  /*4b90*/  @P3 LEA.HI R32, R33, R33, RZ, 0x1 ;  /* 0x0000002121203211 */ /* 0x000fc800078f08ff */
[----:B------:R-:W-:-:S04]  /*4ba0*/  @P3 LOP3.LUT R32, R32, 0xfffffe, RZ, 0xc0, !PT ;  /* 0x00fffffe20203812 */ /* 0x000fc800078ec0ff */
[----:B------:R-:W-:-:S05]  /*4bb0*/  @P3 IADD3 R32, -R32, R33, RZ ;  /* 0x0000002120203210 */ /* 0x000fca0007ffe1ff */
[----:B------:R-:W-:-:S05]  /*4bc0*/  @P3 IMAD R32, R32, 0x100, R129 ;  /* 0x0000010020203824 */ /* 0x000fca00078e0281 */
[----:B------:R0:W1:Y:S02]  /*4bd0*/  @P3 LDS R146, [R32.X4+0x878] ;  /* 0x0008780020923984 */ /* 0x0000640000004800 */
.L_x_6931:
[----:B0-234-:R-:W-:Y:S05]  /*4be0*/  BSYNC B0 ;  /* 0x0000000000007941 */ /* 0x01dfea0003800000 */
.L_x_6930:
        /* <DEDUP_REMOVED lines=20> */
[----:B------:R-:W-:Y:S01]  /*4d30*/  ISETP.GE.OR P0, PT, R154, c[0x0][0x174], P0 ;  /* 0x00005d009a007a0c */ /* 0x000fe20000706670 */
[----:B------:R-:W-:Y:S01]  /*4d40*/  FMUL.FTZ R155, R140, R155 ;  /* 0x0000009b8c9b7220 */ /* 0x000fe20000410000 */
[----:B------:R-:W-:Y:S01]  /*4d50*/  ISETP.NE.AND P5, PT, R43, RZ, PT ;  /* 0x000000ff2b00720c */ /* 0x000fe20003fa5270 */
[----:B0-----:R-:W-:-:S02]  /*4d60*/  @P3 FFMA.FTZ R169, R178, R32, R169 ;  /* 0x00000020b2a93223 */ /* 0x001fc400000100a9 */
[----:B------:R-:W-:Y:S02]  /*4d70*/  FMUL.FTZ R32, R35, R162 ;  /* 0x000000a223207220 */ /* 0x000fe40000410000 */
[----:B--2---:R-:W-:Y:S01]  /*4d80*/  @P3 FMUL.FTZ R178, R178, R33 ;  /* 0x00000021b2b23220 */ /* 0x004fe20000410000 */
[----:B------:R-:W-:Y:S01]  /*4d90*/  ISETP.GE.AND P3, PT, R52, 0x2, PT ;  /* 0x000000023400780c */ /* 0x000fe20003f66270 */
        /* <DEDUP_REMOVED lines=21> */
[C---:B------:R-:W-:Y:S02]  /*4ef0*/  FFMA.FTZ R171, R130.reuse, R163, R155 ;  /* 0x000000a382ab7223 */ /* 0x040fe4000001009b */
[----:B------:R-:W-:-:S03]  /*4f00*/  FMUL.FTZ R176, R130, R161 ;  /* 0x000000a182b07220 */ /* 0x000fc60000410000 */
[----:B------:R-:W2:Y:S04]  /*4f10*/  SHFL.DOWN PT, R163, R171, 0x1, 0x1f ;  /* 0x08201f00aba37f89 */ /* 0x000ea800000e0000 */
[----:B------:R-:W3:Y:S01]  /*4f20*/  SHFL.DOWN PT, R161, R176, 0x1, 0x1f ;  /* 0x08201f00b0a17f89 */ /* 0x000ee200000e0000 */
[C---:B0-----:R-:W-:Y:S02]  /*4f30*/  @P3 FFMA.FTZ R169, R178.reuse, R32, R169 ;  /* 0x00000020b2a93223 */ /* 0x041fe400000100a9 */
[----:B-1----:R-:W-:-:S03]  /*4f40*/  @P3 FMUL.FTZ R178, R178, R33 ;  /* 0x00000021b2b23220 */ /* 0x002fc60000410000 */
[----:B------:R-:W0:Y:S01]  /*4f50*/  SHFL.UP PT, R32, R169, 0x4, RZ ;  /* 0x04800000a9207989 */ /* 0x000e2200000e00ff */
[----:B------:R-:W-:-:S03]  /*4f60*/  ISETP.GE.AND P3, PT, R52, 0x4, PT ;  /* 0x000000043400780c */ /* 0x000fc60003f66270 */
        /* <DEDUP_REMOVED lines=20> */
[----:B------:R-:W-:Y:S02]  /*50b0*/  ISETP.GE.AND P3, PT, R52, 0x10, PT ;  /* 0x000000103400780c */ /* 0x000fe40003f66270 */
[----:B------:R-:W-:Y:S01]  /*50c0*/  MOV R33, RZ ;  /* 0x000000ff00217202 */ /* 0x000fe20000000f00 */
[----:B------:R-:W1:Y:S01]  /*50d0*/  SHFL.UP PT, R161, R178, 0x10, RZ ;  /* 0x06000000b2a17989 */ /* 0x000e6200000e00ff */
[----:B--2---:R-:W-:-:S04]  /*50e0*/  @!P4 FFMA.FTZ R171, R176, R174, R171 ;  /* 0x000000aeb0abc223 */ /* 0x004fc800000100ab */
[----:B------:R-:W-:Y:S01]  /*50f0*/  @!P0 LDS.64 R32, [R129.X8+0x10f8] ;  /* 0x0010f80081208984 */ /* 0x000fe20000008a00 */
[----:B------:R-:W-:Y:S01]  /*5100*/  ISETP.GE.U32.AND P0, PT, R152, 0x10, PT ;  /* 0x000000109800780c */ /* 0x000fe20003f06070 */
[----:B---3--:R-:W-:Y:S02]  /*5110*/  @!P4 FMUL.FTZ R176, R176, R173 ;  /* 0x000000adb0b0c220 */ /* 0x008fe40000410000 */
[----:B------:R-:W2:Y:S01]  /*5120*/  SHFL.DOWN PT, R175, R171, 0x8, 0x1f ;  /* 0x09001f00abaf7f89 */ /* 0x000ea200000e0000 */
[----:B------:R-:W-:-:S03]  /*5130*/  ISETP.GE.U32.AND P4, PT, R152, 0x18, PT ;  /* 0x000000189800780c */ /* 0x000fc60003f86070 */
[----:B------:R-:W3:Y:S04]  /*5140*/  SHFL.DOWN PT, R173, R176, 0x8, 0x1f ;  /* 0x09001f00b0ad7f89 */ /* 0x000ee800000e0000 */
[----:B------:R-:W-:Y:S01]  /*5150*/  SHFL.IDX PT, R174, R142, RZ, 0x1f ;  /* 0x00001fff8eae7589 */ /* 0x000fe200000e0000 */
[C---:B0-----:R-:W-:Y:S02]  /*5160*/  @P3 FFMA.FTZ R169, R178.reuse, R163, R169 ;  /* 0x000000a3b2a93223 */ /* 0x041fe400000100a9 */
[----:B-1----:R-:W-:-:S04]  /*5170*/  @P3 FMUL.FTZ R178, R178, R161 ;  /* 0x000000a1b2b23220 */ /* 0x002fc80000410000 */
[----:B------:R-:W-:Y:S04]  /*5180*/  SHFL.UP PT, R169, R169, 0x1, RZ ;  /* 0x04200000a9a97989 */ /* 0x000fe800000e00ff */
[----:B------:R-:W0:Y:S01]  /*5190*/  SHFL.UP PT, R178, R178, 0x1, RZ ;  /* 0x04200000b2b27989 */ /* 0x000e2200000e00ff */
[C---:B--2---:R-:W-:Y:S02]  /*51a0*/  @!P4 FFMA.FTZ R171, R176.reuse, R175, R171 ;  /* 0x000000afb0abc223 */ /* 0x044fe400000100ab */
[----:B---3--:R-:W-:-:S03]  /*51b0*/  @!P4 FMUL.FTZ R176, R176, R173 ;  /* 0x000000adb0b0c220 */ /* 0x008fc60000410000 */
[----:B------:R-:W1:Y:S04]  /*51c0*/  SHFL.DOWN PT, R163, R171, 0x10, 0x1f ;  /* 0x0a001f00aba37f89 */ /* 0x000e6800000e0000 */
[----:B------:R-:W2:Y:S01]  /*51d0*/  SHFL.DOWN PT, R161, R176, 0x10, 0x1f ;  /* 0x0a001f00b0a17f89 */ /* 0x000ea200000e0000 */
[----:B0-----:R-:W-:-:S04]  /*51e0*/  @P1 FFMA.FTZ R174, R178, R174, R169 ;  /* 0x000000aeb2ae1223 */ /* 0x001fc800000100a9 */
[----:B------:R-:W-:Y:S02]  /*51f0*/  FFMA.FTZ R174, R143, R174, R165 ;  /* 0x000000ae8fae7223 */ /* 0x000fe400000100a5 */
[----:B------:R-:W-:Y:S01]  /*5200*/  SHFL.IDX PT, R143, R33, RZ, 0x1f ;  /* 0x00001fff218f7589 */ /* 0x000fe200000e0000 */
[----:B-1----:R-:W-:Y:S02]  /*5210*/  @!P0 FFMA.FTZ R171, R176, R163, R171 ;  /* 0x000000a3b0ab8223 */ /* 0x002fe400000100ab */
[-C--:B------:R-:W-:Y:S02]  /*5220*/  FMUL.FTZ R163, R164, R174.reuse ;  /* 0x000000aea4a37220 */ /* 0x080fe40000410000 */
[----:B------:R-:W-:Y:S02]  /*5230*/  FFMA.FTZ R164, R130, R174, R167 ;  /* 0x000000ae82a47223 */ /* 0x000fe400000100a7 */
[----:B--2---:R-:W-:Y:S02]  /*5240*/  @!P0 FMUL.FTZ R176, R176, R161 ;  /* 0x000000a1b0b08220 */ /* 0x004fe40000410000 */
[----:B------:R-:W-:-:S02]  /*5250*/  FFMA.FTZ R173, R132, R164, R153 ;  /* 0x000000a484ad7223 */ /* 0x000fc40000010099 */
[----:B------:R-:W-:Y:S01]  /*5260*/  SHFL.DOWN PT, R153, R171, 0x1, 0x1f ;  /* 0x08201f00ab997f89 */ /* 0x000fe200000e0000 */
[----:B------:R-:W-:Y:S02]  /*5270*/  FFMA.FTZ R142, R98, R163, RZ ;  /* 0x000000a3628e7223 */ /* 0x000fe400000100ff */
[----:B------:R-:W-:Y:S01]  /*5280*/  FMUL.FTZ R166, R166, R164 ;  /* 0x000000a4a6a67220 */ /* 0x000fe20000410000 */
[----:B------:R-:W0:Y:S01]  /*5290*/  SHFL.DOWN PT, R178, R176, 0x1, 0x1f ;  /* 0x08201f00b0b27f89 */ /* 0x000e2200000e0000 */
[-C--:B------:R-:W-:Y:S02]  /*52a0*/  FMUL.FTZ R158, R158, R173.reuse ;  /* 0x000000ad9e9e7220 */ /* 0x080fe40000410000 */
[----:B------:R-:W-:Y:S02]  /*52b0*/  FFMA.FTZ R142, R99, R166, R142 ;  /* 0x000000a6638e7223 */ /* 0x000fe4000001008e */
[----:B------:R-:W-:Y:S02]  /*52c0*/  FFMA.FTZ R166, R134, R173, R147 ;  /* 0x000000ad86a67223 */ /* 0x000fe40000010093 */
[----:B------:R-:W-:Y:S01]  /*52d0*/  FFMA.FTZ R142, R101, R158, R142 ;  /* 0x0000009e658e7223 */ /* 0x000fe2000001008e */
[----:B------:R-:W1:Y:S01]  /*52e0*/  SHFL.IDX PT, R147, R176, RZ, 0x1f ;  /* 0x00001fffb0937589 */ /* 0x000e6200000e0000 */
[----:B------:R-:W-:-:S02]  /*52f0*/  FMUL.FTZ R168, R168, R166 ;  /* 0x000000a6a8a87220 */ /* 0x000fc40000410000 */
[----:B------:R-:W-:Y:S01]  /*5300*/  FFMA.FTZ R175, R136, R166, R145 ;  /* 0x000000a688af7223 */ /* 0x000fe20000010091 */
[----:B------:R-:W2:Y:S01]  /*5310*/  SHFL.IDX PT, R158, R171, RZ, 0x1f ;  /* 0x00001fffab9e7589 */ /* 0x000ea200000e0000 */
        /* <DEDUP_REMOVED lines=10> */
[----:B------:R-:W-:-:S02]  /*53c0*/  FFMA.FTZ R143, R141, R142, R182 ;  /* 0x0000008e8d8f7223 */ /* 0x000fc400000100b6 */
[C---:B-1----:R-:W-:Y:S02]  /*53d0*/  FMUL.FTZ R32, R147.reuse, R32 ;  /* 0x0000002093207220 */ /* 0x042fe40000410000 */
[----:B------:R-:W-:Y:S02]  /*53e0*/  FFMA.FTZ R149, R140, R143, R180 ;  /* 0x0000008f8c957223 */ /* 0x000fe400000100b4 */
[----:B--2---:R-:W-:Y:S02]  /*53f0*/  FFMA.FTZ R33, R147, R33, R158 ;  /* 0x0000002193217223 */ /* 0x004fe4000001009e */
[----:B------:R-:W-:Y:S02]  /*5400*/  FFMA.FTZ R147, R138, R149, R179 ;  /* 0x000000958a937223 */ /* 0x000fe400000100b3 */
[----:B------:R-:W-:Y:S01]  /*5410*/  FMUL.FTZ R153, R98, R145 ;  /* 0x0000009162997220 */ /* 0x000fe20000410000 */
[----:B------:R0:W-:Y:S01]  /*5420*/  @!P5 STS.64 [R129.X8+0x10f8], R32 ;  /* 0x0010f8208100d388 */ /* 0x0001e20000008a00 */
[----:B------:R-:W-:-:S02]  /*5430*/  FFMA.FTZ R151, R136, R147, R159 ;  /* 0x0000009388977223 */ /* 0x000fc4000001009f */
[----:B------:R-:W-:Y:S01]  /*5440*/  FMUL.FTZ R140, R35, R164 ;  /* 0x000000a4238c7220 */ /* 0x000fe20000410000 */
[----:B------:R1:W-:Y:S01]  /*5450*/  STS [R54.X4+0x220], R153 ;  /* 0x0002209936007388 */ /* 0x0003e20000004800 */
[----:B------:R-:W-:Y:S02]  /*5460*/  FFMA.FTZ R145, R134, R151, R177 ;  /* 0x0000009786917223 */ /* 0x000fe400000100b1 */
[-C--:B------:R-:W-:Y:S02]  /*5470*/  FMUL.FTZ R170, R170, R160.reuse ;  /* 0x000000a0aaaa7220 */ /* 0x080fe40000410000 */
[-C--:B------:R-:W-:Y:S02]  /*5480*/  FFMA.FTZ R171, R141, R160.reuse, R144 ;  /* 0x000000a08dab7223 */ /* 0x080fe40000010090 */
[C---:B------:R-:W-:Y:S02]  /*5490*/  FMUL.FTZ R144, R35.reuse, R173 ;  /* 0x000000ad23907220 */ /* 0x040fe40000410000 */
[----:B0-----:R-:W-:-:S02]  /*54a0*/  FMUL.FTZ R32, R35, R160 ;  /* 0x000000a023207220 */ /* 0x001fc40000410000 */
[----:B-1----:R-:W-:Y:S02]  /*54b0*/  FFMA.FTZ R153, R132, R145, R157 ;  /* 0x0000009184997223 */ /* 0x002fe4000001009d */
[----:B------:R-:W-:Y:S02]  /*54c0*/  FFMA.FTZ R132, R133, -R90, R174 ;  /* 0x8000005a85847223 */ /* 0x000fe400000100ae */
[----:B------:R-:W-:Y:S02]  /*54d0*/  FFMA.FTZ R155, R130, R153, R155 ;  /* 0x00000099829b7223 */ /* 0x000fe4000001009b */
[----:B------:R-:W-:Y:S02]  /*54e0*/  FMUL.FTZ R161, R99, R140 ;  /* 0x0000008c63a17220 */ /* 0x000fe40000410000 */
[----:B------:R-:W-:Y:S02]  /*54f0*/  FMUL.FTZ R157, R155, R90 ;  /* 0x0000005a9b9d7220 */ /* 0x000fe40000410000 */
[C---:B------:R-:W-:Y:S01]  /*5500*/  FMUL.FTZ R136, R35.reuse, R166 ;  /* 0x000000a623887220 */ /* 0x040fe20000410000 */
[----:B------:R0:W-:Y:S01]  /*5510*/  STS [R54.X4+0x224], R161 ;  /* 0x000224a136007388 */ /* 0x0001e20000004800 */
[----:B------:R-:W-:-:S02]  /*5520*/  FMUL.FTZ R134, R35, R175 ;  /* 0x000000af23867220 */ /* 0x000fc40000410000 */
[C---:B------:R-:W-:Y:S02]  /*5530*/  FMUL.FTZ R169, R109.reuse, R32 ;  /* 0x000000206da97220 */ /* 0x040fe40000410000 */
[----:B------:R-:W-:Y:S02]  /*5540*/  FFMA.FTZ R162, R109, R170, R162 ;  /* 0x000000aa6da27223 */ /* 0x000fe400000100a2 */
[----:B------:R-:W-:Y:S01]  /*5550*/  FMUL.FTZ R172, R172, R171 ;  /* 0x000000abacac7220 */ /* 0x000fe20000410000 */
[----:B------:R-:W-:Y:S01]  /*5560*/  STS [R54.X4+0x238], R169 ;  /* 0x000238a936007388 */ /* 0x000fe20000004800 */
[-C--:B------:R-:W-:Y:S01]  /*5570*/  FFMA.FTZ R159, R122, -R91.reuse, R164 ;  /* 0x8000005b7a9f7223 */ /* 0x080fe200000100a4 */
[----:B------:R-:W-:Y:S01]  /*5580*/  SHF.L.U64.HI R164, R118, 0x2, R131 ;  /* 0x0000000276a47819 */ /* 0x000fe20000010283 */
[----:B------:R-:W-:Y:S02]  /*5590*/  FMUL.FTZ R130, R153, R91 ;  /* 0x0000005b99827220 */ /* 0x000fe40000410000 */
[----:B------:R-:W-:-:S02]  /*55a0*/  FFMA.FTZ R32, R157, R132, RZ ;  /* 0x000000849d207223 */ /* 0x000fc400000100ff */
[----:B------:R-:W-:Y:S02]  /*55b0*/  FMUL.FTZ R163, R101, R144 ;  /* 0x0000009065a37220 */ /* 0x000fe40000410000 */
[----:B------:R-:W-:Y:S02]  /*55c0*/  FMUL.FTZ R165, R103, R136 ;  /* 0x0000008867a57220 */ /* 0x000fe40000410000 */
[----:B------:R-:W-:Y:S01]  /*55d0*/  FMUL.FTZ R136, R35, R168 ;  /* 0x000000a823887220 */ /* 0x000fe20000410000 */
[----:B------:R1:W-:Y:S01]  /*55e0*/  STS [R54.X4+0x228], R163 ;  /* 0x000228a336007388 */ /* 0x0003e20000004800 */
[----:B------:R-:W-:Y:S02]  /*55f0*/  FMUL.FTZ R33, R105, R134 ;  /* 0x0000008669217220 */ /* 0x000fe40000410000 */
[----:B------:R-:W-:Y:S01]  /*5600*/  FFMA.FTZ R141, R111, R172, R162 ;  /* 0x000000ac6f8d7223 */ /* 0x000fe200000100a2 */
[----:B------:R-:W-:Y:S01]  /*5610*/  IADD3 R162, -R4, c[0x0][0x168], -R43 ;  /* 0x00005a0004a27a10 */ /* 0x000fe20007ffe92b */
[-C--:B------:R-:W-:Y:S01]  /*5620*/  FFMA.FTZ R134, R135, -R92.reuse, R173 ;  /* 0x8000005c87867223 */ /* 0x080fe200000100ad */
[----:B------:R2:W-:Y:S01]  /*5630*/  STS [R54.X4+0x22c], R165 ;  /* 0x00022ca536007388 */ /* 0x0005e20000004800 */
[----:B0-----:R-:W-:Y:S01]  /*5640*/  FMUL.FTZ R161, R145, R92 ;  /* 0x0000005c91a17220 */ /* 0x001fe20000410000 */
[----:B------:R-:W-:Y:S01]  /*5650*/  ISETP.GE.AND P0, PT, R162, 0x1, PT ;  /* 0x00000001a200780c */ /* 0x000fe20003f06270 */
[----:B------:R-:W-:Y:S01]  /*5660*/  FFMA.FTZ R32, R130, R159, R32 ;  /* 0x0000009f82207223 */ /* 0x000fe20000010020 */
[----:B------:R0:W-:Y:S01]  /*5670*/  STS [R54.X4+0x230], R33 ;  /* 0x0002302136007388 */ /* 0x0001e20000004800 */
[----:B------:R-:W-:-:S02]  /*5680*/  FMUL.FTZ R167, R107, R136 ;  /* 0x000000886ba77220 */ /* 0x000fc40000410000 */
[-C--:B-1----:R-:W-:Y:S02]  /*5690*/  FFMA.FTZ R163, R124, -R93.reuse, R166 ;  /* 0x8000005d7ca37223 */ /* 0x082fe400000100a6 */
[----:B------:R-:W-:Y:S01]  /*56a0*/  FMUL.FTZ R136, R151, R93 ;  /* 0x0000005d97887220 */ /* 0x000fe20000410000 */
[----:B------:R1:W-:Y:S01]  /*56b0*/  STS [R54.X4+0x234], R167 ;  /* 0x000234a736007388 */ /* 0x0003e20000004800 */
[----:B------:R-:W-:Y:S02]  /*56c0*/  FFMA.FTZ R32, R161, R134, R32 ;  /* 0x00000086a1207223 */ /* 0x000fe40000010020 */
[----:B------:R-:W-:Y:S02]  /*56d0*/  FMUL.FTZ R140, R35, R171 ;  /* 0x000000ab238c7220 */ /* 0x000fe40000410000 */
[-C--:B------:R-:W-:Y:S02]  /*56e0*/  FFMA.FTZ R138, R137, -R94.reuse, R175 ;  /* 0x8000005e898a7223 */ /* 0x080fe400000100af */
[----:B--2---:R-:W-:-:S02]  /*56f0*/  FMUL.FTZ R165, R147, R94 ;  /* 0x0000005e93a57220 */ /* 0x004fc40000410000 */
[----:B------:R-:W-:Y:S02]  /*5700*/  FFMA.FTZ R32, R136, R163, R32 ;  /* 0x000000a388207223 */ /* 0x000fe40000010020 */
[----:B0-----:R-:W-:Y:S02]  /*5710*/  FMUL.FTZ R33, R111, R140 ;  /* 0x0000008c6f217220 */ /* 0x001fe40000410000 */
[-C--:B-1----:R-:W-:Y:S02]  /*5720*/  FFMA.FTZ R167, R126, -R95.reuse, R168 ;  /* 0x8000005f7ea77223 */ /* 0x082fe400000100a8 */
[----:B------:R-:W-:Y:S01]  /*5730*/  FMUL.FTZ R140, R149, R95 ;  /* 0x0000005f958c7220 */ /* 0x000fe20000410000 */
[----:B------:R0:W-:Y:S01]  /*5740*/  STS [R54.X4+0x23c], R33 ;  /* 0x00023c2136007388 */ /* 0x0001e20000004800 */
[----:B------:R-:W-:Y:S02]  /*5750*/  FFMA.FTZ R32, R165, R138, R32 ;  /* 0x0000008aa5207223 */ /* 0x000fe40000010020 */
[----:B------:R-:W-:-:S02]  /*5760*/  FFMA.FTZ R144, R139, -R96, R160 ;  /* 0x800000608b907223 */ /* 0x000fc400000100a0 */
[-C--:B------:R-:W-:Y:S02]  /*5770*/  FMUL.FTZ R146, R142, R97.reuse ;  /* 0x000000618e927220 */ /* 0x080fe40000410000 */
[----:B------:R-:W-:Y:S02]  /*5780*/  FFMA.FTZ R171, R128, -R97, R171 ;  /* 0x8000006180ab7223 */ /* 0x000fe400000100ab */
[----:B------:R-:W-:Y:S02]  /*5790*/  FMUL.FTZ R169, R143, R96 ;  /* 0x000000608fa97220 */ /* 0x000fe40000410000 */
[----:B------:R-:W-:Y:S02]  /*57a0*/  FFMA.FTZ R32, R140, R167, R32 ;  /* 0x000000a78c207223 */ /* 0x000fe40000010020 */
        /* <DEDUP_REMOVED lines=13> */
.L_x_6933:
[----:B0-----:R-:W-:Y:S05]  /*5880*/  BSYNC B0 ;  /* 0x0000000000007941 */ /* 0x001fea0003800000 */
.L_x_6932:
[----:B------:R0:W1:Y:S01]  /*5890*/  LDS R35, [R55.X4+0x2a0] ;  /* 0x0002a00037237984 */ /* 0x0000620000004800 */
[----:B------:R-:W-:Y:S01]  /*58a0*/  ISETP.GE.AND P6, PT, R162, 0x21, PT ;  /* 0x00000021a200780c */ /* 0x000fe20003fc6270 */
[----:B------:R-:W-:Y:S01]  /*58b0*/  IMAD.SHL.U32 R177, R118, 0x4, RZ ;  /* 0x0000000476b17824 */ /* 0x000fe200078e00ff */
[----:B------:R-:W-:Y:S01]  /*58c0*/  BSSY B0, `(.L_x_6934) ;  /* 0x000000e000007945 */ /* 0x000fe20003800000 */
[----:B------:R-:W-:Y:S01]  /*58d0*/  IMAD R32, R164, c[0x0][0x2d0], RZ ;  /* 0x0000b400a4207a24 */ /* 0x000fe200078e02ff */
[----:B------:R-:W-:Y:S01]  /*58e0*/  ISETP.GE.AND P0, PT, R162, 0x41, PT ;  /* 0x00000041a200780c */ /* 0x000fe20003f06270 */
[----:B------:R-:W-:Y:S01]  /*58f0*/  FADD.FTZ R158, R160, R175 ;  /* 0x000000afa09e7221 */ /* 0x000fe20000010000 */
[C---:B------:R-:W-:Y:S01]  /*5900*/  ISETP.GE.AND P1, PT, R162.reuse, 0x61, PT ;  /* 0x00000061a200780c */ /* 0x040fe20003f26270 */
[----:B------:R-:W-:Y:S01]  /*5910*/  IMAD R175, R177, c[0x0][0x2d4], R32 ;  /* 0x0000b500b1af7a24 */ /* 0x000fe200078e0220 */
[C---:B------:R-:W-:Y:S02]  /*5920*/  ISETP.GE.AND P2, PT, R162.reuse, 0x81, PT ;  /* 0x00000081a200780c */ /* 0x040fe40003f46270 */
[----:B------:R-:W-:-:S02]  /*5930*/  ISETP.GE.AND P3, PT, R162, 0xa1, PT ;  /* 0x000000a1a200780c */ /* 0x000fc40003f66270 */
[C---:B------:R-:W-:Y:S02]  /*5940*/  ISETP.GE.AND P4, PT, R162.reuse, 0xc1, PT ;  /* 0x000000c1a200780c */ /* 0x040fe40003f86270 */
[----:B------:R-:W-:Y:S01]  /*5950*/  ISETP.GE.AND P5, PT, R162, 0xe1, PT ;  /* 0x000000e1a200780c */ /* 0x000fe20003fa6270 */
[----:B------:R-:W-:Y:S07]  /*5960*/  @!P6 BRA `(.L_x_6935) ;  /* 0x000000300000e947 */ /* 0x000fee0003800000 */
[----:B0-----:R-:W-:-:S05]  /*5970*/  IMAD.WIDE.U32 R32, R177, c[0x0][0x2d0], R18 ;  /* 0x0000b400b1207a25 */ /* 0x001fca00078e0012 */
[----:B------:R-:W-:-:S05]  /*5980*/  IADD3 R33, R33, R175, RZ ;  /* 0x000000af21217210 */ /* 0x000fca0007ffe0ff */
[----:B-1----:R0:W-:Y:S02]  /*5990*/  RED.E.ADD.F32.FTZ.RN.STRONG.GPU [R32.64], R35 ;  /* 0x000000232000798e */ /* 0x0021e4000c10e784 */
.L_x_6935:
[----:B0-----:R-:W-:Y:S05]  /*59a0*/  BSYNC B0 ;  /* 0x0000000000007941 */ /* 0x001fea0003800000 */
.L_x_6934:
[----:B-1----:R0:W1:Y:S01]  /*59b0*/  LDS R35, [R56.X4+0x320] ;  /* 0x0003200038237984 */ /* 0x0020620000004800 */
[----:B------:R-:W-:Y:S01]  /*59c0*/  BSSY B0, `(.L_x_6936) ;  /* 0x0000005000007945 */ /* 0x000fe20003800000 */
[----:B------:R-:W-:Y:S05]  /*59d0*/  @!P0 BRA `(.L_x_6937) ;  /* 0x0000003000008947 */ /* 0x000fea0003800000 */
[----:B------:R-:W-:-:S05]  /*59e0*/  IMAD.WIDE.U32 R32, R177, c[0x0][0x2d0], R20 ;  /* 0x0000b400b1207a25 */ /* 0x000fca00078e0014 */
[----:B------:R-:W-:-:S05]  /*59f0*/  IADD3 R33, R175, R33, RZ ;  /* 0x00000021af217210 */ /* 0x000fca0007ffe0ff */
[----:B-1----:R1:W-:Y:S02]  /*5a00*/  RED.E.ADD.F32.FTZ.RN.STRONG.GPU [R32.64], R35 ;  /* 0x000000232000798e */ /* 0x0023e4000c10e784 */
.L_x_6937:
[----:B------:R-:W-:Y:S05]  /*5a10*/  BSYNC B0 ;  /* 0x0000000000007941 */ /* 0x000fea0003800000 */
.L_x_6936:
[----:B-1----:R1:W2:Y:S01]  /*5a20*/  LDS R35, [R57.X4+0x3a0] ;  /* 0x0003a00039237984 */ /* 0x0022a20000004800 */
[----:B------:R-:W-:Y:S01]  /*5a30*/  BSSY B0, `(.L_x_6938) ;  /* 0x0000005000007945 */ /* 0x000fe20003800000 */
[----:B------:R-:W-:Y:S05]  /*5a40*/  @!P1 BRA `(.L_x_6939) ;  /* 0x0000003000009947 */ /* 0x000fea0003800000 */
[----:B------:R-:W-:-:S05]  /*5a50*/  IMAD.WIDE.U32 R32, R177, c[0x0][0x2d0], R22 ;  /* 0x0000b400b1207a25 */ /* 0x000fca00078e0016 */
[----:B------:R-:W-:-:S05]  /*5a60*/  IADD3 R33, R175, R33, RZ ;  /* 0x00000021af217210 */ /* 0x000fca0007ffe0ff */
[----:B--2---:R2:W-:Y:S02]  /*5a70*/  RED.E.ADD.F32.FTZ.RN.STRONG.GPU [R32.64], R35 ;  /* 0x000000232000798e */ /* 0x0045e4000c10e784 */
.L_x_6939:
[----:B------:R-:W-:Y:S05]  /*5a80*/  BSYNC B0 ;  /* 0x0000000000007941 */ /* 0x000fea0003800000 */
.L_x_6938:
[----:B--2---:R2:W3:Y:S01]  /*5a90*/  LDS R35, [R58.X4+0x420] ;  /* 0x000420003a237984 */ /* 0x0044e20000004800 */
[----:B------:R-:W-:Y:S01]  /*5aa0*/  BSSY B0, `(.L_x_6940) ;  /* 0x0000005000007945 */ /* 0x000fe20003800000 */
[----:B------:R-:W-:Y:S05]  /*5ab0*/  @!P2 BRA `(.L_x_6941) ;  /* 0x000000300000a947 */ /* 0x000fea0003800000 */
[----:B------:R-:W-:-:S04]  /*5ac0*/  IMAD.WIDE.U32 R32, R177, c[0x0][0x2d0], R24 ;  /* 0x0000b400b1207a25 */ /* 0x000fc800078e0018 */
[----:B------:R-:W-:-:S05]  /*5ad0*/  IMAD.IADD R33, R175, 0x1, R33 ;  /* 0x00000001af217824 */ /* 0x000fca00078e0221 */
[----:B---3--:R3:W-:Y:S02]  /*5ae0*/  RED.E.ADD.F32.FTZ.RN.STRONG.GPU [R32.64], R35 ;  /* 0x000000232000798e */ /* 0x0087e4000c10e784 */
.L_x_6941:
[----:B------:R-:W-:Y:S05]  /*5af0*/  BSYNC B0 ;  /* 0x0000000000007941 */ /* 0x000fea0003800000 */
.L_x_6940:
[----:B---3--:R3:W4:Y:S01]  /*5b00*/  LDS R35, [R59.X4+0x4a0] ;  /* 0x0004a0003b237984 */ /* 0x0087220000004800 */
[----:B------:R-:W-:Y:S01]  /*5b10*/  BSSY B0, `(.L_x_6942) ;  /* 0x0000005000007945 */ /* 0x000fe20003800000 */
[----:B------:R-:W-:Y:S05]  /*5b20*/  @!P3 BRA `(.L_x_6943) ;  /* 0x000000300000b947 */ /* 0x000fea0003800000 */
[----:B------:R-:W-:-:S05]  /*5b30*/  IMAD.WIDE.U32 R32, R177, c[0x0][0x2d0], R26 ;  /* 0x0000b400b1207a25 */ /* 0x000fca00078e001a */
[----:B------:R-:W-:-:S05]  /*5b40*/  IADD3 R33, R175, R33, RZ ;  /* 0x00000021af217210 */ /* 0x000fca0007ffe0ff */
[----:B----4-:R4:W-:Y:S02]  /*5b50*/  RED.E.ADD.F32.FTZ.RN.STRONG.GPU [R32.64], R35 ;  /* 0x000000232000798e */ /* 0x0109e4000c10e784 */
.L_x_6943:
[----:B------:R-:W-:Y:S05]  /*5b60*/  BSYNC B0 ;  /* 0x0000000000007941 */ /* 0x000fea0003800000 */
.L_x_6942:
[----:B------:R0:W1:Y:S01]  /*5b70*/  LDS R173, [R60.X4+0x520] ;  /* 0x000520003cad7984 */ /* 0x0000620000004800 */
[----:B------:R-:W-:Y:S01]  /*5b80*/  BSSY B0, `(.L_x_6944) ;  /* 0x0000006000007945 */ /* 0x000fe20003800000 */
[----:B----4-:R-:W-:Y:S01]  /*5b90*/  IMAD.WIDE.U32 R32, R177, c[0x0][0x2d0], R30 ;  /* 0x0000b400b1207a25 */ /* 0x010fe200078e001e */
[----:B------:R-:W-:Y:S05]  /*5ba0*/  @!P4 BRA `(.L_x_6945) ;  /* 0x000000300000c947 */ /* 0x000fea0003800000 */
[----:B------:R-:W-:-:S05]  /*5bb0*/  IMAD.WIDE.U32 R34, R177, c[0x0][0x2d0], R28 ;  /* 0x0000b400b1227a25 */ /* 0x000fca00078e001c */
[----:B------:R-:W-:-:S05]  /*5bc0*/  IADD3 R35, R175, R35, RZ ;  /* 0x00000023af237210 */ /* 0x000fca0007ffe0ff */
[----:B-1----:R1:W-:Y:S02]  /*5bd0*/  RED.E.ADD.F32.FTZ.RN.STRONG.GPU [R34.64], R173 ;  /* 0x000000ad2200798e */ /* 0x0023e4000c10e784 */
.L_x_6945:
[----:B------:R-:W-:Y:S05]  /*5be0*/  BSYNC B0 ;  /* 0x0000000000007941 */ /* 0x000fea0003800000 */
.L_x_6944:
[----:B-1----:R1:W4:Y:S01]  /*5bf0*/  LDS R35, [R61.X4+0x5a0] ;  /* 0x0005a0003d237984 */ /* 0x0023220000004800 */
[----:B------:R-:W-:Y:S01]  /*5c00*/  BSSY B0, `(.L_x_6946) ;  /* 0x0000004000007945 */ /* 0x000fe20003800000 */
[----:B------:R-:W-:Y:S05]  /*5c10*/  @!P5 BRA `(.L_x_6947) ;  /* 0x000000200000d947 */ /* 0x000fea0003800000 */
[----:B------:R-:W-:-:S05]  /*5c20*/  IADD3 R33, R175, R33, RZ ;  /* 0x00000021af217210 */ /* 0x000fca0007ffe0ff */
[----:B----4-:R4:W-:Y:S02]  /*5c30*/  RED.E.ADD.F32.FTZ.RN.STRONG.GPU [R32.64], R35 ;  /* 0x000000232000798e */ /* 0x0109e4000c10e784 */
.L_x_6947:
[----:B------:R-:W-:Y:S05]  /*5c40*/  BSYNC B0 ;  /* 0x0000000000007941 */ /* 0x000fea0003800000 */
.L_x_6946:
        /* <DEDUP_REMOVED lines=51> */
[----:B------:R-:W-:Y:S02]  /*5f80*/  FFMA.FTZ R149, R126, R149, R32 ;  /* 0x000000957e957223 */ /* 0x000fe40000010020 */
[----:B------:R-:W-:Y:S02]  /*5f90*/  FMUL.FTZ R138, R138, R33 ;  /* 0x000000218a8a7220 */ /* 0x000fe40000410000 */
[----:B------:R-:W-:Y:S02]  /*5fa0*/  FFMA.FTZ R144, R139, R143, R144 ;  /* 0x0000008f8b907223 */ /* 0x000fe40000010090 */
[----:B------:R-:W-:Y:S02]  /*5fb0*/  FFMA.FTZ R138, R137, R147, R138 ;  /* 0x00000093898a7223 */ /* 0x000fe4000001008a */
[----:B------:R-:W-:-:S02]  /*5fc0*/  FADD.FTZ R113, R144, R113 ;  /* 0x0000007190717221 */ /* 0x000fc40000010000 */
[----:B------:R-:W-:Y:S02]  /*5fd0*/  FADD.FTZ R102, R149, R102 ;  /* 0x0000006695667221 */ /* 0x000fe40000010000 */
[----:B------:R-:W-:Y:S02]  /*5fe0*/  FADD.FTZ R115, R138, R115 ;  /* 0x000000738a737221 */ /* 0x000fe40000010000 */
[----:B----4-:R-:W-:Y:S02]  /*5ff0*/  @!P0 FADD.FTZ R158, R158, R35 ;  /* 0x000000239e9e8221 */ /* 0x010fe40000010000 */
[----:B------:R-:W-:Y:S02]  /*6000*/  FMUL.FTZ R35, R120, R145 ;  /* 0x0000009178237220 */ /* 0x000fe40000410000 */
[----:B-----5:R-:W-:Y:S01]  /*6010*/  @!P0 FADD.FTZ R141, R141, R160 ;  /* 0x000000a08d8d8221 */ /* 0x020fe20000010000 */
[----:B------:R-:W-:Y:S01]  /*6020*/  MOV R32, R158 ;  /* 0x0000009e00207202 */ /* 0x000fe20000000f00 */
[----:B------:R-:W-:-:S02]  /*6030*/  FMUL.FTZ R134, R134, R35 ;  /* 0x0000002386867220 */ /* 0x000fc40000410000 */
[----:B------:R-:W-:Y:S02]  /*6040*/  FMUL.FTZ R35, R120, R155 ;  /* 0x0000009b78237220 */ /* 0x000fe40000410000 */
[----:B------:R-:W-:Y:S02]  /*6050*/  IMAD.MOV.U32 R33, RZ, RZ, R141 ;  /* 0x000000ffff217224 */ /* 0x000fe400078e008d */
[----:B------:R-:W-:Y:S02]  /*6060*/  FMUL.FTZ R132, R132, R35 ;  /* 0x0000002384847220 */ /* 0x000fe40000410000 */
[----:B------:R-:W-:Y:S01]  /*6070*/  FFMA.FTZ R134, R135, R145, R134 ;  /* 0x0000009187867223 */ /* 0x000fe20000010086 */
[----:B------:R4:W-:Y:S01]  /*6080*/  @!P1 STS.64 [0x648], R32 ;  /* 0x00064820ff009388 */ /* 0x0009e20000000a00 */
[----:B------:R-:W-:Y:S02]  /*6090*/  FFMA.FTZ R132, R133, R155, R132 ;  /* 0x0000009b85847223 */ /* 0x000fe40000010084 */
[----:B------:R-:W-:-:S02]  /*60a0*/  FADD.FTZ R117, R134, R117 ;  /* 0x0000007586757221 */ /* 0x000fc40000010000 */
        /* <DEDUP_REMOVED lines=11> */
.L_x_6949:
[----:B----4-:R-:W-:Y:S05]  /*6160*/  BSYNC B0 ;  /* 0x0000000000007941 */ /* 0x010fea0003800000 */
.L_x_6948:
[----:B------:R-:W-:Y:S02]  /*6170*/  IADD3 R129, R129, 0x1, RZ ;  /* 0x0000000181817810 */ /* 0x000fe40007ffe0ff */
[----:B------:R-:W-:Y:S02]  /*6180*/  IADD3 R118, P1, R118, 0x1, RZ ;  /* 0x0000000176767810 */ /* 0x000fe40007f3e0ff */
[----:B------:R-:W-:Y:S02]  /*6190*/  ISETP.GE.AND P0, PT, R129, c[0x0][0x16c], PT ;  /* 0x00005b0081007a0c */ /* 0x000fe40003f06270 */
[----:B------:R-:W-:-:S11]  /*61a0*/  IADD3.X R131, RZ, R131, RZ, P1, !PT ;  /* 0x00000083ff837210 */ /* 0x000fd60000ffe4ff */
[----:B------:R-:W-:Y:S01]  /*61b0*/  @P0 CALL.REL.NOINC `(.L_x_6929) ;  /* 0x0000001000000944 */ /* 0x000fe20003c00000 */
[----:B------:R-:W-:Y:S05]  /*61c0*/  BRA `(.L_x_6950) ;  /* 0xffffe12000007947 */ /* 0x000fea000383ffff */
.L_x_6929:
[----:B------:R-:W-:Y:S01]  /*61d0*/  BAR.SYNC.DEFER_BLOCKING 0x0 ;  /* 0x0000000000007b1d */ /* 0x000fe20000010000 */
[-C--:B------:R-:W-:Y:S02]  /*61e0*/  ISETP.GE.AND P5, PT, R6, R87.reuse, PT ;  /* 0x000000570600720c */ /* 0x080fe40003fa6270 */
[-C--:B------:R-:W-:Y:S02]  /*61f0*/  ISETP.GE.AND P0, PT, R62, R87.reuse, PT ;  /* 0x000000573e00720c */ /* 0x080fe40003f06270 */
[----:B------:R-:W-:Y:S02]  /*6200*/  PRMT R4, RZ, 0x7610, R4 ;  /* 0x00007610ff047816 */ /* 0x000fe40000000004 */
[----:B------:R-:W-:Y:S02]  /*6210*/  PRMT R5, RZ, 0x7610, R5 ;  /* 0x00007610ff057816 */ /* 0x000fe40000000005 */
[-C--:B------:R-:W-:Y:S02]  /*6220*/  ISETP.GE.AND P1, PT, R63, R87.reuse, PT ;  /* 0x000000573f00720c */ /* 0x080fe40003f26270 */
[----:B------:R-:W-:-:S02]  /*6230*/  ISETP.GE.AND P2, PT, R64, R87, PT ;  /* 0x000000574000720c */ /* 0x000fc40003f46270 */
[-C--:B------:R-:W-:Y:S02]  /*6240*/  ISETP.GE.AND P3, PT, R65, R87.reuse, PT ;  /* 0x000000574100720c */ /* 0x080fe40003f66270 */
[-C--:B------:R-:W-:Y:S02]  /*6250*/  ISETP.GE.AND P4, PT, R66, R87.reuse, PT ;  /* 0x000000574200720c */ /* 0x080fe40003f86270 */
[----:B------:R-:W-:Y:S02]  /*6260*/  PRMT R16, RZ, 0x7610, R16 ;  /* 0x00007610ff107816 */ /* 0x000fe40000000010 */
[----:B------:R-:W-:Y:S01]  /*6270*/  PRMT R17, RZ, 0x7610, R17 ;  /* 0x00007610ff117816 */ /* 0x000fe20000000011 */
[----:B------:R-:W4:Y:S01]  /*6280*/  @!P5 LDG.E.U16 R4, [R2.64] ;  /* 0x000000040204d981 */ /* 0x000f22000c1e1500 */
[----:B------:R-:W-:-:S03]  /*6290*/  ISETP.GE.AND P5, PT, R67, R87, PT ;  /* 0x000000574300720c */ /* 0x000fc60003fa6270 */
[----:B------:R-:W5:Y:S01]  /*62a0*/  @!P0 LDG.E.U16 R5, [R2.64+0x40] ;  /* 0x0000400402058981 */ /* 0x000f62000c1e1500 */
[----:B------:R-:W-:Y:S02]  /*62b0*/  ISETP.GE.AND P0, PT, R68, R87, PT ;  /* 0x000000574400720c */ /* 0x000fe40003f06270 */
[----:B------:R-:W-:Y:S01]  /*62c0*/  PRMT R18, RZ, 0x7610, R18 ;  /* 0x00007610ff127816 */ /* 0x000fe20000000012 */
[----:B--2---:R-:W2:Y:S01]  /*62d0*/  @!P1 LDG.E.U16 R16, [R2.64+0x80] ;  /* 0x0000800402109981 */ /* 0x004ea2000c1e1500 */
[----:B------:R-:W-:Y:S02]  /*62e0*/  PRMT R19, RZ, 0x7610, R19 ;  /* 0x00007610ff137816 */ /* 0x000fe40000000013 */
[----:B------:R-:W-:Y:S01]  /*62f0*/  PRMT R20, RZ, 0x7610, R20 ;  /* 0x00007610ff147816 */ /* 0x000fe20000000014 */
[----:B---3--:R-:W3:Y:S01]  /*6300*/  @!P2 LDG.E.U16 R17, [R2.64+0xc0] ;  /* 0x0000c0040211a981 */ /* 0x008ee2000c1e1500 */
[----:B------:R-:W-:-:S03]  /*6310*/  PRMT R21, RZ, 0x7610, R21 ;  /* 0x00007610ff157816 */ /* 0x000fc60000000015 */
[----:B------:R-:W3:Y:S04]  /*6320*/  @!P3 LDG.E.U16 R18, [R2.64+0x100] ;  /* 0x000100040212b981 */ /* 0x000ee8000c1e1500 */
[----:B------:R-:W3:Y:S04]  /*6330*/  @!P4 LDG.E.U16 R19, [R2.64+0x140] ;  /* 0x000140040213c981 */ /* 0x000ee8000c1e1500 */
[----:B------:R-:W3:Y:S04]  /*6340*/  @!P5 LDG.E.U16 R20, [R2.64+0x180] ;  /* 0x000180040214d981 */ /* 0x000ee8000c1e1500 */
[----:B------:R-:W3:Y:S01]  /*6350*/  @!P0 LDG.E.U16 R21, [R2.64+0x1c0] ;  /* 0x0001c00402158981 */ /* 0x000ee2000c1e1500 */
[----:B------:R-:W-:-:S02]  /*6360*/  F2FP.BF16.PACK_AB R108, R121, R108 ;  /* 0x0000006c796c723e */ /* 0x000fc400000010ff */
[----:B------:R-:W-:Y:S02]  /*6370*/  ISETP.NE.AND P6, PT, R43, RZ, PT ;  /* 0x000000ff2b00720c */ /* 0x000fe40003fc5270 */
[----:B------:R-:W-:Y:S02]  /*6380*/  F2FP.BF16.PACK_AB R110, R123, R110 ;  /* 0x0000006e7b6e723e */ /* 0x000fe400000010ff */
[----:B------:R-:W-:Y:S02]  /*6390*/  F2FP.BF16.PACK_AB R112, R125, R112 ;  /* 0x000000707d70723e */ /* 0x000fe400000010ff */
[----:B------:R-:W-:Y:S01]  /*63a0*/  F2FP.BF16.PACK_AB R114, R127, R114 ;  /* 0x000000727f72723e */ /* 0x000fe200000010ff */
        /* <DEDUP_REMOVED lines=17> */
[----:B------:R-:W-:Y:S01]  /*64c0*/  FADD.FTZ R16, R5, R38 ;  /* 0x0000002605107221 */ /* 0x000fe20000010000 */
[----:B---3--:R-:W-:Y:S01]  /*64d0*/  PRMT R17, RZ, 0x5410, R2 ;  /* 0x00005410ff117816 */ /* 0x008fe20000000002 */
[----:B------:R-:W2:Y:S01]  /*64e0*/  LDS.U16 R5, [R78+0x8] ;  /* 0x000008004e057984 */ /* 0x000ea20000000400 */
[----:B----4-:R-:W-:Y:S02]  /*64f0*/  PRMT R3, RZ, 0x5410, R3 ;  /* 0x00005410ff037816 */ /* 0x010fe40000000003 */
[----:B------:R-:W-:Y:S01]  /*6500*/  FSETP.GTU.FTZ.AND P0, PT, R16, 20, PT ;  /* 0x41a000001000780b */ /* 0x000fe20003f1c000 */
[--C-:B------:R-:W-:Y:S01]  /*6510*/  FADD.FTZ R18, R17, R38.reuse ;  /* 0x0000002611127221 */ /* 0x100fe20000010000 */
[----:B------:R-:W3:Y:S01]  /*6520*/  LDS.U16 R2, [R78+0xa] ;  /* 0x00000a004e027984 */ /* 0x000ee20000000400 */
[----:B------:R-:W-:-:S03]  /*6530*/  FADD.FTZ R19, R3, R38 ;  /* 0x0000002603137221 */ /* 0x000fc60000010000 */
[----:B------:R-:W-:Y:S01]  /*6540*/  FSETP.GTU.FTZ.AND P5, PT, R18, 20, PT ;  /* 0x41a000001200780b */ /* 0x000fe20003fbc000 */
[----:B------:R-:W4:Y:S06]  /*6550*/  LDS.U16 R3, [R78+0xc] ;  /* 0x00000c004e037984 */ /* 0x000f2c0000000400 */
[----:B------:R-:W-:Y:S02]  /*6560*/  @!P0 FMUL.FTZ R17, R16, -1.4426950216293334961 ;  /* 0xbfb8aa3b10118820 */ /* 0x000fe40000410000 */
[----:B------:R-:W0:Y:S04]  /*6570*/  LDS.U16 R16, [R78+0xe] ;  /* 0x00000e004e107984 */ /* 0x000e280000000400 */
[----:B------:R-:W1:Y:S01]  /*6580*/  @!P0 MUFU.EX2 R17, R17 ;  /* 0x0000001100118308 */ /* 0x000e620000000800 */
[----:B------:R-:W-:Y:S01]  /*6590*/  @!P5 FMUL.FTZ R18, R18, -1.4426950216293334961 ;  /* 0xbfb8aa3b1212d820 */ /* 0x000fe20000410000 */
[----:B-----5:R-:W-:Y:S01]  /*65a0*/  PRMT R21, RZ, 0x5410, R4 ;  /* 0x00005410ff157816 */ /* 0x020fe20000000004 */
[----:B------:R-:W-:Y:S06]  /*65b0*/  BAR.SYNC.DEFER_BLOCKING 0x0 ;  /* 0x0000000000007b1d */ /* 0x000fec0000010000 */
[----:B------:R-:W5:Y:S01]  /*65c0*/  @!P5 MUFU.EX2 R18, R18 ;  /* 0x000000120012d308 */ /* 0x000f620000000800 */
[----:B------:R-:W-:Y:S01]  /*65d0*/  FADD.FTZ R21, R21, R38 ;  /* 0x0000002615157221 */ /* 0x000fe20000010000 */
[----:B------:R-:W-:Y:S01]  /*65e0*/  FSETP.GTU.FTZ.AND P4, PT, R19, 20, PT ;  /* 0x41a000001300780b */ /* 0x000fe20003f9c000 */
[----:B-1----:R-:W-:-:S03]  /*65f0*/  @!P0 FADD.FTZ R4, R17, 1 ;  /* 0x3f80000011048421 */ /* 0x002fc60000010000 */
[----:B------:R-:W-:Y:S02]  /*6600*/  FSETP.GTU.FTZ.AND P3, PT, R21, 20, PT ;  /* 0x41a000001500780b */ /* 0x000fe40003f7c000 */
[----:B--2---:R-:W-:Y:S01]  /*6610*/  PRMT R5, RZ, 0x5410, R5 ;  /* 0x00005410ff057816 */ /* 0x004fe20000000005 */
[----:B------:R-:W1:Y:S01]  /*6620*/  @!P0 MUFU.RCP R4, R4 ;  /* 0x0000000400048308 */ /* 0x000e620000001000 */
[----:B-----5:R-:W-:-:S03]  /*6630*/  @!P5 FADD.FTZ R18, R18, 1 ;  /* 0x3f8000001212d421 */ /* 0x020fc60000010000 */
[----:B------:R-:W-:Y:S01]  /*6640*/  FADD.FTZ R20, R5, R38 ;  /* 0x0000002605147221 */ /* 0x000fe20000010000 */
[----:B---3--:R-:W-:-:S03]  /*6650*/  PRMT R5, RZ, 0x5410, R2 ;  /* 0x00005410ff057816 */ /* 0x008fc60000000002 */
[----:B------:R2:W3:Y:S01]  /*6660*/  @!P5 MUFU.RCP R17, R18 ;  /* 0x000000120011d308 */ /* 0x0004e20000001000 */
[----:B----4-:R-:W-:Y:S01]  /*6670*/  PRMT R3, RZ, 0x5410, R3 ;  /* 0x00005410ff037816 */ /* 0x010fe20000000003 */
[----:B------:R-:W-:Y:S01]  /*6680*/  @!P4 FMUL.FTZ R19, R19, -1.4426950216293334961 ;  /* 0xbfb8aa3b1313c820 */ /* 0x000fe20000410000 */
[----:B------:R-:W-:Y:S01]  /*6690*/  FSETP.GTU.FTZ.AND P2, PT, R20, 20, PT ;  /* 0x41a000001400780b */ /* 0x000fe20003f5c000 */
[----:B------:R-:W-:Y:S02]  /*66a0*/  @!P3 FMUL.FTZ R2, R21, -1.4426950216293334961 ;  /* 0xbfb8aa3b1502b820 */ /* 0x000fe40000410000 */
[----:B------:R-:W-:Y:S01]  /*66b0*/  FADD.FTZ R22, R5, R38 ;  /* 0x0000002605167221 */ /* 0x000fe20000010000 */
[----:B0-----:R-:W-:Y:S01]  /*66c0*/  PRMT R5, RZ, 0x5410, R16 ;  /* 0x00005410ff057816 */ /* 0x001fe20000000010 */
[--C-:B------:R-:W-:Y:S01]  /*66d0*/  FADD.FTZ R21, R3, R38.reuse ;  /* 0x0000002603157221 */ /* 0x100fe20000010000 */
[----:B------:R-:W0:Y:S01]  /*66e0*/  @!P4 MUFU.EX2 R19, R19 ;  /* 0x000000130013c308 */ /* 0x000e220000000800 */
[----:B-1----:R-:W-:Y:S01]  /*66f0*/  @!P0 FMUL.FTZ R119, R119, R4 ;  /* 0x0000000477778220 */ /* 0x002fe20000410000 */
[----:B------:R-:W-:Y:S01]  /*6700*/  FSETP.GTU.FTZ.AND P1, PT, R22, 20, PT ;  /* 0x41a000001600780b */ /* 0x000fe20003f3c000 */
[----:B--2---:R-:W-:Y:S01]  /*6710*/  FADD.FTZ R18, R5, R38 ;  /* 0x0000002605127221 */ /* 0x004fe20000010000 */
[----:B------:R-:W-:Y:S01]  /*6720*/  FSETP.GTU.FTZ.AND P0, PT, R21, 20, PT ;  /* 0x41a000001500780b */ /* 0x000fe20003f1c000 */
[----:B---3--:R-:W-:-:S03]  /*6730*/  @!P5 FMUL.FTZ R106, R106, R17 ;  /* 0x000000116a6ad220 */ /* 0x008fc60000410000 */
[----:B------:R-:W-:Y:S01]  /*6740*/  FSETP.GTU.FTZ.AND P5, PT, R18, 20, PT ;  /* 0x41a000001200780b */ /* 0x000fe20003fbc000 */
[----:B------:R-:W-:Y:S01]  /*6750*/  @!P2 FMUL.FTZ R3, R20, -1.4426950216293334961 ;  /* 0xbfb8aa3b1403a820 */ /* 0x000fe20000410000 */
[----:B------:R-:W-:-:S05]  /*6760*/  PRMT R20, R108, 0x7632, R20 ;  /* 0x000076326c147816 */ /* 0x000fca0000000014 */
[----:B------:R-:W-:Y:S01]  /*6770*/  @!P1 FMUL.FTZ R4, R22, -1.4426950216293334961 ;  /* 0xbfb8aa3b16049820 */ /* 0x000fe20000410000 */
[----:B------:R1:W-:Y:S01]  /*6780*/  STS.U16 [R78+0x2], R20 ;  /* 0x000002144e007388 */ /* 0x0003e20000000400 */
[----:B------:R-:W-:Y:S01]  /*6790*/  @!P0 FMUL.FTZ R16, R21, -1.4426950216293334961 ;  /* 0xbfb8aa3b15108820 */ /* 0x000fe20000410000 */
[----:B------:R-:W-:Y:S01]  /*67a0*/  PRMT R21, R110, 0x7632, R21 ;  /* 0x000076326e157816 */ /* 0x000fe20000000015 */
[----:B0-----:R-:W-:Y:S01]  /*67b0*/  @!P4 FADD.FTZ R19, R19, 1 ;  /* 0x3f8000001313c421 */ /* 0x001fe20000010000 */
[----:B------:R-:W-:Y:S01]  /*67c0*/  PRMT R22, R112, 0x7632, R22 ;  /* 0x0000763270167816 */ /* 0x000fe20000000016 */
[----:B------:R0:W-:Y:S01]  /*67d0*/  @!P1 MUFU.EX2 R5, R4 ;  /* 0x0000000400059308 */ /* 0x0001e20000000800 */
[----:B-1----:R-:W-:Y:S01]  /*67e0*/  PRMT R20, R114, 0x7632, R20 ;  /* 0x0000763272147816 */ /* 0x002fe20000000014 */
[----:B------:R-:W-:Y:S01]  /*67f0*/  STS.U16 [R78], R108 ;  /* 0x0000006c4e007388 */ /* 0x000fe20000000400 */
[----:B0-----:R-:W-:-:S03]  /*6800*/  @!P5 FMUL.FTZ R4, R18, -1.4426950216293334961 ;  /* 0xbfb8aa3b1204d820 */ /* 0x001fc60000410000 */
[----:B------:R-:W-:Y:S02]  /*6810*/  STS.U16 [R78+0x4], R110 ;  /* 0x0000046e4e007388 */ /* 0x000fe40000000400 */
[----:B------:R0:W-:Y:S02]  /*6820*/  @!P4 MUFU.RCP R18, R19 ;  /* 0x000000130012c308 */ /* 0x0001e40000001000 */
        /* <DEDUP_REMOVED lines=13> */
[----:B0-----:R-:W-:Y:S04]  /*6900*/  LDS.U16 R19, [R76+0x1c0] ;  /* 0x0001c0004c137984 */ /* 0x001fe80000000400 */
[----:B------:R-:W-:Y:S04]  /*6910*/  @!P6 STS [0x210], R87 ;  /* 0x00021057ff00e388 */ /* 0x000fe80000000800 */
[----:B------:R-:W-:Y:S06]  /*6920*/  BAR.SYNC.DEFER_BLOCKING 0x0 ;  /* 0x0000000000007b1d */ /* 0x000fec0000010000 */
[----:B------:R-:W0:Y:S08]  /*6930*/  @!P3 MUFU.EX2 R2, R2 ;  /* 0x000000020002b308 */ /* 0x000e300000000800 */
[----:B------:R-:W2:Y:S01]  /*6940*/  @!P2 MUFU.EX2 R3, R3 ;  /* 0x000000030003a308 */ /* 0x000ea20000000800 */
[----:B------:R-:W3:Y:S07]  /*6950*/  LDS R35, [0x210] ;  /* 0x00021000ff237984 */ /* 0x000eee0000000800 */
[----:B------:R2:W4:Y:S01]  /*6960*/  @!P5 MUFU.EX2 R17, R4 ;  /* 0x000000040011d308 */ /* 0x0005220000000800 */
[----:B0-----:R-:W-:-:S07]  /*6970*/  @!P3 FADD.FTZ R2, R2, 1 ;  /* 0x3f8000000202b421 */ /* 0x001fce0000010000 */
[----:B------:R-:W0:Y:S01]  /*6980*/  @!P0 MUFU.EX2 R16, R16 ;  /* 0x0000001000108308 */ /* 0x000e220000000800 */
[----:B-1----:R-:W-:Y:S02]  /*6990*/  IMAD R20, R148, c[0x0][0x2d8], RZ ;  /* 0x0000b60094147a24 */ /* 0x002fe400078e02ff */
[----:B--2---:R-:W-:Y:S02]  /*69a0*/  @!P2 FADD.FTZ R4, R3, 1 ;  /* 0x3f8000000304a421 */ /* 0x004fe40000010000 */
[----:B------:R-:W-:-:S03]  /*69b0*/  IMAD R83, R39, c[0x0][0x2dc], R20 ;  /* 0x0000b70027537a24 */ /* 0x000fc600078e0214 */
[----:B------:R1:W-:Y:S01]  /*69c0*/  @!P3 MUFU.RCP R81, R2 ;  /* 0x000000020051b308 */ /* 0x0003e20000001000 */
[----:B----4-:R-:W-:Y:S02]  /*69d0*/  @!P5 FADD.FTZ R17, R17, 1 ;  /* 0x3f8000001111d421 */ /* 0x010fe40000010000 */
[----:B-1----:R-:W-:-:S05]  /*69e0*/  IMAD.WIDE.U32 R2, R39, c[0x0][0x2d8], RZ ;  /* 0x0000b60027027a25 */ /* 0x002fca00078e00ff */
[----:B------:R-:W1:Y:S01]  /*69f0*/  @!P5 MUFU.RCP R17, R17 ;  /* 0x000000110011d308 */ /* 0x000e620000001000 */
[----:B------:R-:W-:Y:S02]  /*6a00*/  IMAD.IADD R3, R3, 0x1, R83 ;  /* 0x0000000103037824 */ /* 0x000fe400078e0253 */
[----:B0-----:R-:W-:Y:S02]  /*6a10*/  @!P0 FADD.FTZ R16, R16, 1 ;  /* 0x3f80000010108421 */ /* 0x001fe40000010000 */
[----:B------:R-:W-:-:S03]  /*6a20*/  IMAD.WIDE.U32 R2, R0, c[0x0][0x2e0], R2 ;  /* 0x0000b80000027a25 */ /* 0x000fc600078e0002 */
[----:B------:R-:W0:Y:S01]  /*6a30*/  @!P2 MUFU.RCP R4, R4 ;  /* 0x000000040004a308 */ /* 0x000e220000001000 */
[----:B------:R-:W-:Y:S02]  /*6a40*/  @!P1 FADD.FTZ R5, R5, 1 ;  /* 0x3f80000005059421 */ /* 0x000fe40000010000 */
[----:B------:R-:W-:Y:S01]  /*6a50*/  @!P4 FMUL.FTZ R117, R117, R18 ;  /* 0x000000127575c220 */ /* 0x000fe20000410000 */
[----:B------:R-:W-:-:S04]  /*6a60*/  IADD3 R2, P4, R88, R2, RZ ;  /* 0x0000000258027210 */ /* 0x000fc80007f9e0ff */
[----:B------:R-:W2:Y:S01]  /*6a70*/  @!P0 MUFU.RCP R16, R16 ;  /* 0x0000001000108308 */ /* 0x000ea20000001000 */
[----:B------:R-:W-:Y:S02]  /*6a80*/  IADD3.X R3, R89, R85, R3, P4, !PT ;  /* 0x0000005559037210 */ /* 0x000fe400027fe403 */
[----:B---3--:R-:W-:-:S05]  /*6a90*/  ISETP.GE.AND P4, PT, R6, R35, PT ;  /* 0x000000230600720c */ /* 0x008fca0003f86270 */
[----:B------:R-:W3:Y:S01]  /*6aa0*/  @!P1 MUFU.RCP R5, R5 ;  /* 0x0000000500059308 */ /* 0x000ee20000001000 */
[----:B-1----:R-:W-:Y:S01]  /*6ab0*/  @!P5 FMUL.FTZ R100, R100, R17 ;  /* 0x000000116464d220 */ /* 0x002fe20000410000 */
[----:B------:R-:W-:Y:S01]  /*6ac0*/  LEA R17, P5, R6, c[0x0][0x330], 0x1 ;  /* 0x0000cc0006117a11 */ /* 0x000fe200078a08ff */
[----:B0-----:R-:W-:-:S03]  /*6ad0*/  @!P2 FMUL.FTZ R115, R115, R4 ;  /* 0x000000047373a220 */ /* 0x001fc60000410000 */
[----:B------:R-:W-:Y:S01]  /*6ae0*/  LEA.HI.X R4, R6, c[0x0][0x334], R7, 0x1, P5 ;  /* 0x0000cd0006047a11 */ /* 0x000fe200028f0c07 */
[----:B--2---:R-:W-:Y:S01]  /*6af0*/  @!P0 FMUL.FTZ R113, R113, R16 ;  /* 0x0000001071718220 */ /* 0x004fe20000410000 */
[----:B------:R-:W-:Y:S01]  /*6b00*/  LEA R16, P5, R2, R17, 0x1 ;  /* 0x0000001102107211 */ /* 0x000fe200078a08ff */
[----:B------:R-:W-:Y:S01]  /*6b10*/  @!P3 FMUL.FTZ R104, R104, R81 ;  /* 0x000000516868b220 */ /* 0x000fe20000410000 */
[-C--:B------:R-:W-:Y:S02]  /*6b20*/  ISETP.GE.AND P3, PT, R63, R35.reuse, PT ;  /* 0x000000233f00720c */ /* 0x080fe40003f66270 */
[-C--:B------:R-:W-:Y:S02]  /*6b30*/  ISETP.GE.AND P2, PT, R64, R35.reuse, PT ;  /* 0x000000234000720c */ /* 0x080fe40003f46270 */
[----:B------:R-:W-:Y:S01]  /*6b40*/  ISETP.GE.AND P0, PT, R66, R35, PT ;  /* 0x000000234200720c */ /* 0x000fe20003f06270 */
[----:B---3--:R-:W-:Y:S01]  /*6b50*/  @!P1 FMUL.FTZ R102, R102, R5 ;  /* 0x0000000566669220 */ /* 0x008fe20000410000 */
[----:B------:R-:W-:-:S02]  /*6b60*/  ISETP.GE.AND P1, PT, R65, R35, PT ;  /* 0x000000234100720c */ /* 0x000fc40003f26270 */
        /* <DEDUP_REMOVED lines=8> */
[----:B------:R-:W-:-:S04]  /*6bf0*/  IMAD.WIDE.U32 R2, R0, c[0x0][0x2e0], R2 ;  /* 0x0000b80000027a25 */ /* 0x000fc800078e0002 */
[----:B------:R-:W-:Y:S01]  /*6c00*/  IMAD.IADD R3, R3, 0x1, R5 ;  /* 0x0000000103037824 */ /* 0x000fe200078e0205 */
[----:B------:R-:W-:-:S04]  /*6c10*/  LEA R4, P4, R2, c[0x0][0x330], 0x1 ;  /* 0x0000cc0002047a11 */ /* 0x000fc800078808ff */
[----:B------:R-:W-:-:S05]  /*6c20*/  LEA.HI.X R5, R2, c[0x0][0x334], R3, 0x1, P4 ;  /* 0x0000cd0002057a11 */ /* 0x000fca00020f0c03 */
[----:B------:R0:W-:Y:S04]  /*6c30*/  STG.E.U16 [R4.64], R21 ;  /* 0x0000001504007986 */ /* 0x0001e8000c101504 */
.L_x_6952:
[----:B------:R-:W-:Y:S05]  /*6c40*/  BSYNC B0 ;  /* 0x0000000000007941 */ /* 0x000fea0003800000 */
.L_x_6951:
        /* <DEDUP_REMOVED lines=55> */
[----:B------:R-:W-:Y:S02]  /*6fc0*/  MOV R4, R14 ;  /* 0x0000000e00047202 */ /* 0x000fe40000000f00 */
[----:B------:R-:W-:Y:S01]  /*6fd0*/  MOV R5, R15 ;  /* 0x0000000f00057202 */ /* 0x000fe20000000f00 */
[----:B------:R-:W-:-:S04]  /*6fe0*/  IMAD R15, R37, c[0x0][0x300], RZ ;  /* 0x0000c000250f7a24 */ /* 0x000fc800078e02ff */
        /* <DEDUP_REMOVED lines=8> */
.L_x_6954:
[----:B------:R-:W-:Y:S05]  /*7070*/  BSYNC B0 ;  /* 0x0000000000007941 */ /* 0x000fea0003800000 */
.L_x_6953:
[----:B------:R-:W-:Y:S01]  /*7080*/  MOV R3, R27 ;  /* 0x0000001b00037202 */ /* 0x000fe20000000f00 */
[----:B------:R-:W-:Y:S01]  /*7090*/  IMAD R5, R37, c[0x0][0x300], RZ ;  /* 0x0000c00025057a24 */ /* 0x000fe200078e02ff */
[----:B------:R-:W-:Y:S02]  /*70a0*/  IADD3 R4, P0, R79, -0x1c0, RZ ;  /* 0xfffffe404f047810 */ /* 0x000fe40007f1e0ff */
[-C--:B------:R-:W-:Y:S01]  /*70b0*/  ISETP.GE.AND P5, PT, R67, R25.reuse, PT ;  /* 0x000000194300720c */ /* 0x080fe20003fa6270 */
[----:B------:R-:W-:Y:S01]  /*70c0*/  IMAD.WIDE.U32 R2, R0, c[0x0][0x300], R2 ;  /* 0x0000c00000027a25 */ /* 0x000fe200078e0002 */
[----:B------:R-:W-:Y:S02]  /*70d0*/  IADD3 R4, P1, R4, c[0x0][0x340], RZ ;  /* 0x0000d00004047a10 */ /* 0x000fe40007f3e0ff */
[----:B------:R-:W-:Y:S01]  /*70e0*/  ISETP.GE.AND P6, PT, R68, R25, PT ;  /* 0x000000194400720c */ /* 0x000fe20003fc6270 */
[----:B0-----:R-:W-:Y:S01]  /*70f0*/  IMAD R14, R0, c[0x0][0x304], R5 ;  /* 0x0000c100000e7a24 */ /* 0x001fe200078e0205 */
        /* <DEDUP_REMOVED lines=14> */
[----:B------:R0:W-:Y:S01]  /*71e0*/  @!P0 STG.E.U16 [R2.64], R17 ;  /* 0x0000001102008986 */ /* 0x0001e2000c101504 */
        /* <DEDUP_REMOVED lines=15> */
.L_x_6907:
        /* <DEDUP_REMOVED lines=24> */
.L_x_6957:
[----:B0-----:R-:W-:Y:S05]  /*7460*/  BSYNC B0 ;  /* 0x0000000000007941 */ /* 0x001fea0003800000 */
.L_x_6956:
        /* <DEDUP_REMOVED lines=23> */
.L_x_6959:
[----:B------:R-:W1:Y:S02]  /*75e0*/  S2R R15, SR_TID.X ;  /* 0x00000000000f7919 */ /* 0x000e640000002100 */
.L_x_6960:
[----:B0-----:R-:W-:Y:S05]  /*75f0*/  BSYNC B0 ;  /* 0x0000000000007941 */ /* 0x001fea0003800000 */
.L_x_6958:
[----:B-1----:R-:W-:-:S13]  /*7600*/  ISETP.GE.AND P0, PT, R15, c[0x0][0x16c], PT ;  /* 0x00005b000f007a0c */ /* 0x002fda0003f06270 */
        /* <DEDUP_REMOVED lines=9> */
.L_x_6961:
[----:B0-----:R-:W0:Y:S01]  /*76a0*/  LDS R17, [R15.X4+0x18f8] ;  /* 0x0018f8000f117984 */ /* 0x001e220000004800 */
[----:B------:R-:W-:Y:S01]  /*76b0*/  SHF.R.S32.HI R0, RZ, 0x1f, R15 ;  /* 0x0000001fff007819 */ /* 0x000fe2000001140f */
[----:B------:R-:W-:Y:S01]  /*76c0*/  IMAD.MOV.U32 R8, RZ, RZ, R2 ;  /* 0x000000ffff087224 */ /* 0x000fe200078e0002 */
[----:B------:R-:W-:Y:S01]  /*76d0*/  MOV R9, R23 ;  /* 0x0000001700097202 */ /* 0x000fe20000000f00 */
[----:B------:R1:W2:Y:S01]  /*76e0*/  LDS R19, [R15.X4+0x1cf8] ;  /* 0x001cf8000f137984 */ /* 0x0002a20000004800 */
[----:B------:R-:W-:Y:S01]  /*76f0*/  MOV R6, R4 ;  /* 0x0000000400067202 */ /* 0x000fe20000000f00 */
[----:B------:R-:W-:Y:S01]  /*7700*/  IMAD R12, R0, c[0x0][0x290], RZ ;  /* 0x0000a400000c7a24 */ /* 0x000fe200078e02ff */
[----:B------:R-:W-:Y:S01]  /*7710*/  MOV R7, R21 ;  /* 0x0000001500077202 */ /* 0x000fe20000000f00 */
[C---:B------:R-:W-:Y:S01]  /*7720*/  IMAD.WIDE.U32 R10, R15.reuse, c[0x0][0x2b0], R8 ;  /* 0x0000ac000f0a7a25 */ /* 0x040fe200078e0008 */
[----:B------:R-:W-:Y:S03]  /*7730*/  YIELD ;  /* 0x0000000000007946 */ /* 0x000fe60003800000 */
        /* <DEDUP_REMOVED lines=16> */
.L_x_6962:
        /* <DEDUP_REMOVED lines=12> */
.L_x_9107:


//--------------------- .text._Z25selective_scan_bwd_kernelI32Selective_Scan_bwd_kernel_traitsILi32ELi8ELb0ELb1ELb0ELb0ELb0EN3c108BFloat16EfEEv12SSMParamsBwd --------------------------
	.section	.text._Z25selective_scan_bwd_kernelI32Selective_Scan_bwd_kernel_traitsILi32ELi8ELb0ELb1ELb0ELb0ELb0EN3c108BFloat16EfEEv12SSMParamsBwd,"ax",@progbits
	.sectioninfo	@"SHI_REGISTERS=186"
	.align	128
        .global         _Z25selective_scan_bwd_kernelI32Selective_Scan_bwd_kernel_traitsILi32ELi8ELb0ELb1ELb0ELb0ELb0EN3c108BFloat16EfEEv12SSMParamsBwd
        .type           _Z25selective_scan_bwd_kernelI32Selective_Scan_bwd_kernel_traitsILi32ELi8ELb0ELb1ELb0ELb0ELb0EN3c108BFloat16EfEEv12SSMParamsBwd,@function
        .size           _Z25selective_scan_bwd_kernelI32Selective_Scan_bwd_kernel_traitsILi32ELi8ELb0ELb1ELb0ELb0ELb0EN3c108BFloat16EfEEv12SSMParamsBwd,(.L_x_9108 - _Z25selective_scan_bwd_kernelI32Selective_Scan_bwd_kernel_traitsILi32ELi8ELb0ELb1ELb0ELb0ELb0EN3c108BFloat16EfEEv12SSMParamsBwd)
        .other          _Z25selective_scan_bwd_kernelI32Selective_Scan_bwd_kernel_traitsILi32ELi8ELb0ELb1ELb0ELb0ELb0EN3c108BFloat16EfEEv12SSMParamsBwd,@"STO_CUDA_ENTRY STV_DEFAULT"
_Z25selective_scan_bwd_kernelI32Selective_Scan_bwd_kernel_traitsILi32ELi8ELb0ELb1ELb0ELb0ELb0EN3c108BFloat16EfEEv12SSMParamsBwd:
.text._Z25selective_scan_bwd_kernelI32Selective_Scan_bwd_kernel_traitsILi32ELi8ELb0ELb1ELb0ELb0ELb0EN3c108BFloat16EfEEv12SSMParamsBwd:
        /* <DEDUP_REMOVED lines=23> */
[C---:B------:R-:W-:Y:S01]  /*0170*/  IMAD R13, R31.reuse, c[0x0][0x1d8], RZ ;  /* 0x000076001f0d7a24 */ /* 0x040fe200078e02ff */
[----:B------:R-:W-:Y:S01]  /*0180*/  MOV R34, c[0x0][0x174] ;  /* 0x00005d0000227a02 */ /* 0x000fe20000000f00 */
[----:B------:R-:W-:Y:S01]  /*0190*/  IMAD R19, R31, c[0x0][0x280], RZ ;  /* 0x0000a0001f137a24 */ /* 0x000fe200078e02ff */
[C---:B------:R-:W-:Y:S01]  /*01a0*/  LOP3.LUT R9, R0.reuse, c[0x0][0x178], RZ, 0x3c, !PT ;  /* 0x00005e0000097a12 */ /* 0x040fe200078e3cff */
[----:B------:R-:W-:Y:S01]  /*01b0*/  IMAD R15, R0, c[0x0][0x1dc], R13 ;  /* 0x00007700000f7a24 */ /* 0x000fe200078e020d */
[----:B0-----:R-:W-:Y:S01]  /*01c0*/  IABS R2, R0 ;  /* 0x0000000000027213 */ /* 0x001fe20000000000 */
[----:B-1----:R-:W-:Y:S01]  /*01d0*/  IMAD.MOV.U32 R6, RZ, RZ, RZ ;  /* 0x000000ffff067224 */ /* 0x002fe200078e00ff */
[----:B------:R-:W-:Y:S01]  /*01e0*/  ISETP.GE.AND P3, PT, R34, 0x1, PT ;  /* 0x000000012200780c */ /* 0x000fe20003f66270 */
[----:B----4-:R-:W-:Y:S01]  /*01f0*/  IMAD R4, R154, c[0x0][0x1d0], RZ ;  /* 0x000074009a047a24 */ /* 0x010fe200078e02ff */
[----:B------:R-:W-:Y:S01]  /*0200*/  SHF.L.U32 R34, R34, 0x8, RZ ;  /* 0x0000000822227819 */ /* 0x000fe200000006ff */
[----:B------:R-:W-:Y:S01]  /*0210*/  IMAD R19, R0, c[0x0][0x284], R19 ;  /* 0x0000a10000137a24 */ /* 0x000fe200078e0213 */
[----:B------:R-:W-:Y:S01]  /*0220*/  ISETP.GE.AND P2, PT, R9, RZ, PT ;  /* 0x000000ff0900720c */ /* 0x000fe20003f46270 */
[----:B------:R-:W-:Y:S01]  /*0230*/  IMAD R5, R33, c[0x0][0x1d4], R4 ;  /* 0x0000750021057a24 */ /* 0x000fe200078e0204 */
[----:B------:R-:W-:Y:S01]  /*0240*/  CS2R R22, SRZ ;  /* 0x0000000000167805 */ /* 0x000fe2000001ff00 */
[----:B---3--:R-:W-:Y:S01]  /*0250*/  IMAD.MOV R10, RZ, RZ, -R7 ;  /* 0x000000ffff0a7224 */ /* 0x008fe200078e0a07 */
        /* <DEDUP_REMOVED lines=19> */
[----:B------:R-:W-:Y:S01]  /*0390*/  @!P1 IADD3 R35, R35, 0x1, RZ ;  /* 0x0000000123239810 */ /* 0x000fe20007ffe0ff */
[----:B------:R-:W-:Y:S01]  /*03a0*/  IMAD.WIDE.U32 R2, R0, c[0x0][0x1d8], R2 ;  /* 0x0000760000027a25 */ /* 0x000fe200078e0002 */
[----:B------:R-:W-:Y:S02]  /*03b0*/  ISETP.NE.AND P1, PT, RZ, c[0x0][0x178], PT ;  /* 0x00005e00ff007a0c */ /* 0x000fe40003f25270 */
[----:B------:R-:W-:Y:S01]  /*03c0*/  ISETP.GE.U32.AND P0, PT, R8, R11, PT ;  /* 0x0000000b0800720c */ /* 0x000fe20003f06070 */
[----:B------:R-:W-:Y:S01]  /*03d0*/  IMAD.IADD R7, R7, 0x1, R9 ;  /* 0x0000000107077824 */ /* 0x000fe200078e0209 */
[----:B------:R-:W-:Y:S01]  /*03e0*/  IADD3 R11, R34, -0x100, RZ ;  /* 0xffffff00220b7810 */ /* 0x000fe20007ffe0ff */
[----:B------:R-:W-:-:S03]  /*03f0*/  IMAD.WIDE.U32 R8, R33, c[0x0][0x190], RZ ;  /* 0x0000640021087a25 */ /* 0x000fc600078e00ff */
[----:B------:R-:W-:Y:S01]  /*0400*/  SHF.R.S32.HI R13, RZ, 0x1f, R11 ;  /* 0x0000001fff0d7819 */ /* 0x000fe2000001140b */
[----:B------:R-:W-:Y:S01]  /*0410*/  IMAD R17, R33, c[0x0][0x194], R10 ;  /* 0x0000650021117a24 */ /* 0x000fe200078e020a */
[----:B------:R-:W-:-:S03]  /*0420*/  IADD3 R40, P4, R11, R2, RZ ;  /* 0x000000020b287210 */ /* 0x000fc60007f9e0ff */
[----:B------:R-:W-:Y:S01]  /*0430*/  IMAD.IADD R9, R9, 0x1, R17 ;  /* 0x0000000109097824 */ /* 0x000fe200078e0211 */
[----:B------:R-:W-:Y:S01]  /*0440*/  IADD3.X R15, R13, R3, R15, P4, !PT ;  /* 0x000000030d0f7210 */ /* 0x000fe200027fe40f */
[----:B------:R-:W-:Y:S01]  /*0450*/  IMAD R17, R31, c[0x0][0x1e8], RZ ;  /* 0x00007a001f117a24 */ /* 0x000fe200078e02ff */
[----:B------:R-:W-:Y:S01]  /*0460*/  @P0 IADD3 R35, R35, 0x1, RZ ;  /* 0x0000000123230810 */ /* 0x000fe20007ffe0ff */
[----:B------:R-:W-:-:S04]  /*0470*/  IMAD.WIDE.U32 R2, R0, c[0x0][0x1e8], R4 ;  /* 0x00007a0000027a25 */ /* 0x000fc800078e0004 */
        /* <DEDUP_REMOVED lines=23> */
[----:B------:R-:W-:Y:S01]  /*05f0*/  @P0 IMAD.MOV.U32 R25, RZ, RZ, 0x8 ;  /* 0x00000008ff190424 */ /* 0x000fe200078e00ff */
[----:B------:R-:W-:Y:S01]  /*0600*/  IADD3 R11, P5, R11, R8, RZ ;  /* 0x000000080b0b7210 */ /* 0x000fe20007fbe0ff */
[----:B------:R-:W-:Y:S01]  /*0610*/  @P0 IMAD R2, R2, c[0x0][0x174], RZ ;  /* 0x00005d0002020a24 */ /* 0x000fe200078e02ff */
[----:B------:R-:W-:Y:S02]  /*0620*/  IADD3 R46, R9, R3, RZ ;  /* 0x00000003092e7210 */ /* 0x000fe40007ffe0ff */
[----:B------:R-:W-:Y:S01]  /*0630*/  LEA R43, P4, R44, c[0x0][0x308], 0x1 ;  /* 0x0000c2002c2b7a11 */ /* 0x000fe200078808ff */
[----:B------:R-:W-:Y:S01]  /*0640*/  @P0 IMAD R2, R2, c[0x0][0x16c], RZ ;  /* 0x00005b0002020a24 */ /* 0x000fe200078e02ff */
[----:B------:R-:W-:Y:S01]  /*0650*/  LEA R45, P6, R11, c[0x0][0x228], 0x1 ;  /* 0x00008a000b2d7a11 */ /* 0x000fe200078c08ff */
[----:B------:R-:W-:Y:S01]  /*0660*/  IMAD.X R46, R13, 0x1, R46, P5 ;  /* 0x000000010d2e7824 */ /* 0x000fe200028e062e */
        /* <DEDUP_REMOVED lines=10> */
[----:B------:R-:W-:Y:S01]  /*0710*/  CS2R R36, SRZ ;  /* 0x0000000000247805 */ /* 0x000fe2000001ff00 */
[----:B------:R-:W-:Y:S02]  /*0720*/  MOV R49, RZ ;  /* 0x000000ff00317202 */ /* 0x000fe40000000f00 */
[----:B------:R-:W1:Y:S01]  /*0730*/  S2R R47, SR_LANEID ;  /* 0x00000000002f7919 */ /* 0x000e620000000000 */
[C---:B0-----:R-:W-:Y:S01]  /*0740*/  IMAD.SHL.U32 R48, R38.reuse, 0x8, RZ ;  /* 0x0000000826307824 */ /* 0x041fe200078e00ff */
[----:B------:R-:W-:-:S02]  /*0750*/  IADD3 R3, R38, 0x20, RZ ;  /* 0x0000002026037810 */ /* 0x000fc40007ffe0ff */
[----:B------:R-:W-:Y:S02]  /*0760*/  IADD3 R51, R38, 0x40, RZ ;  /* 0x0000004026337810 */ /* 0x000fe40007ffe0ff */
[----:B------:R-:W-:Y:S02]  /*0770*/  LOP3.LUT R19, R48, 0xffffff00, RZ, 0xc0, !PT ;  /* 0xffffff0030137812 */ /* 0x000fe400078ec0ff */
[C---:B------:R-:W-:Y:S02]  /*0780*/  IADD3 R5, R38.reuse, 0x60, RZ ;  /* 0x0000006026057810 */ /* 0x040fe40007ffe0ff */
[C---:B------:R-:W-:Y:S02]  /*0790*/  IADD3 R53, R38.reuse, 0x80, RZ ;  /* 0x0000008026357810 */ /* 0x040fe40007ffe0ff */
[C---:B------:R-:W-:Y:S02]  /*07a0*/  IADD3 R7, R38.reuse, 0xa0, RZ ;  /* 0x000000a026077810 */ /* 0x040fe40007ffe0ff */
[----:B------:R-:W-:-:S02]  /*07b0*/  IADD3 R55, R38, 0xc0, RZ ;  /* 0x000000c026377810 */ /* 0x000fc40007ffe0ff */
[C---:B------:R-:W-:Y:S02]  /*07c0*/  IADD3 R9, R38.reuse, 0xe0, RZ ;  /* 0x000000e026097810 */ /* 0x040fe40007ffe0ff */
[----:B------:R-:W-:Y:S02]  /*07d0*/  LOP3.LUT R18, R19, 0x1f, R38, 0xf8, !PT ;  /* 0x0000001f13127812 */ /* 0x000fe400078ef826 */
[----:B------:R-:W-:Y:S02]  /*07e0*/  LOP3.LUT R158, R38, 0x1f, RZ, 0xc0, !PT ;  /* 0x0000001f269e7812 */ /* 0x000fe400078ec0ff */
[----:B------:R-:W-:Y:S02]  /*07f0*/  LEA.HI.SX32 R48, R48, R48, 0x1b ;  /* 0x0000003030307211 */ /* 0x000fe400078fdaff */
[-C--:B------:R-:W-:Y:S02]  /*0800*/  LEA.HI.SX32 R50, R3, R38.reuse, 0x1b ;  /* 0x0000002603327211 */ /* 0x080fe400078fdaff */
[----:B------:R-:W-:-:S02]  /*0810*/  LEA.HI.SX32 R51, R51, R38, 0x1b ;  /* 0x0000002633337211 */ /* 0x000fc400078fdaff */
[-C--:B------:R-:W-:Y:S02]  /*0820*/  LEA.HI.SX32 R52, R5, R38.reuse, 0x1b ;  /* 0x0000002605347211 */ /* 0x080fe400078fdaff */
[-C--:B------:R-:W-:Y:S02]  /*0830*/  LEA.HI.SX32 R53, R53, R38.reuse, 0x1b ;  /* 0x0000002635357211 */ /* 0x080fe400078fdaff */
[-C--:B------:R-:W-:Y:S02]  /*0840*/  LEA.HI.SX32 R54, R7, R38.reuse, 0x1b ;  /* 0x0000002607367211 */ /* 0x080fe400078fdaff */
[-C--:B------:R-:W-:Y:S02]  /*0850*/  LEA.HI.SX32 R55, R55, R38.reuse, 0x1b ;  /* 0x0000002637377211 */ /* 0x080fe400078fdaff */
[----:B------:R-:W-:Y:S02]  /*0860*/  LEA.HI.SX32 R56, R9, R38, 0x1b ;  /* 0x0000002609387211 */ /* 0x000fe400078fdaff */
[----:B------:R-:W-:-:S02]  /*0870*/  SHF.R.S32.HI R19, RZ, 0x1f, R18 ;  /* 0x0000001fff137819 */ /* 0x000fc40000011412 */
[C---:B------:R-:W-:Y:S02]  /*0880*/  LOP3.LUT R57, R18.reuse, 0x20, RZ, 0xfc, !PT ;  /* 0x0000002012397812 */ /* 0x040fe400078efcff */
[C---:B------:R-:W-:Y:S02]  /*0890*/  LOP3.LUT R58, R18.reuse, 0x40, RZ, 0xfc, !PT ;  /* 0x00000040123a7812 */ /* 0x040fe400078efcff */
[C---:B------:R-:W-:Y:S02]  /*08a0*/  LOP3.LUT R59, R18.reuse, 0x60, RZ, 0xfc, !PT ;  /* 0x00000060123b7812 */ /* 0x040fe400078efcff */
[C---:B------:R-:W-:Y:S02]  /*08b0*/  LOP3.LUT R60, R18.reuse, 0x80, RZ, 0xfc, !PT ;  /* 0x00000080123c7812 */ /* 0x040fe400078efcff */
[C---:B------:R-:W-:Y:S02]  /*08c0*/  LOP3.LUT R61, R18.reuse, 0xa0, RZ, 0xfc, !PT ;  /* 0x000000a0123d7812 */ /* 0x040fe400078efcff */
[----:B------:R-:W-:-:S02]  /*08d0*/  LOP3.LUT R62, R18, 0xc0, RZ, 0xfc, !PT ;  /* 0x000000c0123e7812 */ /* 0x000fc400078efcff */
[----:B-1----:R-:W-:Y:S02]  /*08e0*/  LOP3.LUT R63, R18, 0xe0, RZ, 0xfc, !PT ;  /* 0x000000e0123f7812 */ /* 0x002fe400078efcff */
.L_x_6991:
[----:B------:R-:W-:Y:S01]  /*08f0*/  IADD3 R160, -R49, c[0x0][0x174], RZ ;  /* 0x00005d0031a07a10 */ /* 0x000fe20007ffe1ff */
[----:B------:R-:W-:Y:S01]  /*0900*/  BAR.SYNC.DEFER_BLOCKING 0x0 ;  /* 0x0000000000007b1d */ /* 0x000fe20000010000 */
[C---:B------:R-:W-:Y:S01]  /*0910*/  IMAD.SHL.U32 R64, R18.reuse, 0x2, RZ ;  /* 0x0000000212407824 */ /* 0x040fe200078e00ff */
[----:B------:R-:W-:Y:S02]  /*0920*/  SHF.L.U64.HI R65, R18, 0x1, R19 ;  /* 0x0000000112417819 */ /* 0x000fe40000010213 */
[----:B------:R-:W-:Y:S02]  /*0930*/  LEA R75, R160, 0xffffff00, 0x8 ;  /* 0xffffff00a04b7811 */ /* 0x000fe400078e40ff */
[----:B----4-:R-:W-:Y:S02]  /*0940*/  IADD3 R2, P3, R39, R64, RZ ;  /* 0x0000004027027210 */ /* 0x010fe40007f7e0ff */
[----:B------:R-:W-:Y:S02]  /*0950*/  IADD3 R76, -R75, c[0x0][0x168], RZ ;  /* 0x00005a004b4c7a10 */ /* 0x000fe40007ffe1ff */
[----:B------:R-:W-:-:S02]  /*0960*/  PRMT R5, RZ, 0x7610, R5 ;  /* 0x00007610ff057816 */ /* 0x000fc40000000005 */
[-C--:B------:R-:W-:Y:S02]  /*0970*/  ISETP.GE.AND P0, PT, R18, R76.reuse, PT ;  /* 0x0000004c1200720c */ /* 0x080fe40003f06270 */
[-C--:B------:R-:W-:Y:S02]  /*0980*/  ISETP.GE.AND P1, PT, R57, R76.reuse, PT ;  /* 0x0000004c3900720c */ /* 0x080fe40003f26270 */
[----:B------:R-:W-:Y:S02]  /*0990*/  ISETP.GE.AND P2, PT, R58, R76, PT ;  /* 0x0000004c3a00720c */ /* 0x000fe40003f46270 */
[----:B------:R-:W-:Y:S02]  /*09a0*/  IADD3.X R3, R40, R65, RZ, P3, !PT ;  /* 0x0000004128037210 */ /* 0x000fe40001ffe4ff */
        /* <DEDUP_REMOVED lines=27> */
[----:B------:R-:W-:Y:S01]  /*0b60*/  IADD3 R12, R47, 0x80, RZ ;  /* 0x000000802f0c7810 */ /* 0x000fe20007ffe0ff */
[----:B------:R-:W-:Y:S01]  /*0b70*/  IMAD.SHL.U32 R66, R66, 0x2, RZ ;  /* 0x0000000242427824 */ /* 0x000fe200078e00ff */
[----:B------:R-:W-:-:S02]  /*0b80*/  SHF.L.U32 R68, R14, 0x1, RZ ;  /* 0x000000010e447819 */ /* 0x000fc400000006ff */
[C---:B------:R-:W-:Y:S02]  /*0b90*/  IADD3 R14, R47.reuse, 0xa0, RZ ;  /* 0x000000a02f0e7810 */ /* 0x040fe40007ffe0ff */
[C---:B------:R-:W-:Y:S02]  /*0ba0*/  IADD3 R16, R47.reuse, 0xc0, RZ ;  /* 0x000000c02f107810 */ /* 0x040fe40007ffe0ff */
[C---:B------:R-:W-:Y:S02]  /*0bb0*/  IADD3 R26, R47.reuse, 0xe0, RZ ;  /* 0x000000e02f1a7810 */ /* 0x040fe40007ffe0ff */
[-C--:B------:R-:W-:Y:S02]  /*0bc0*/  LEA.HI.SX32 R2, R2, R47.reuse, 0x1b ;  /* 0x0000002f02027211 */ /* 0x080fe400078fdaff */
[-C--:B------:R-:W-:Y:S02]  /*0bd0*/  LEA.HI.SX32 R12, R12, R47.reuse, 0x1b ;  /* 0x0000002f0c0c7211 */ /* 0x080fe400078fdaff */
[-C--:B------:R-:W-:Y:S01]  /*0be0*/  LEA.HI.SX32 R14, R14, R47.reuse, 0x1b ;  /* 0x0000002f0e0e7211 */ /* 0x080fe200078fdaff */
[----:B------:R-:W-:Y:S01]  /*0bf0*/  IMAD.SHL.U32 R69, R2, 0x2, RZ ;  /* 0x0000000202457824 */ /* 0x000fe200078e00ff */
[----:B------:R-:W-:Y:S01]  /*0c00*/  LEA.HI.SX32 R16, R16, R47, 0x1b ;  /* 0x0000002f10107211 */ /* 0x000fe200078fdaff */
[----:B------:R-:W-:Y:S01]  /*0c10*/  IMAD.SHL.U32 R70, R12, 0x2, RZ ;  /* 0x000000020c467824 */ /* 0x000fe200078e00ff */
[----:B------:R-:W-:-:S02]  /*0c20*/  SHF.L.U32 R3, R47, 0x3, RZ ;  /* 0x000000032f037819 */ /* 0x000fc400000006ff */
[----:B------:R-:W-:Y:S01]  /*0c30*/  LEA.HI.SX32 R26, R26, R47, 0x1b ;  /* 0x0000002f1a1a7211 */ /* 0x000fe200078fdaff */
[----:B------:R-:W-:Y:S01]  /*0c40*/  IMAD.SHL.U32 R72, R16, 0x2, RZ ;  /* 0x0000000210487824 */ /* 0x000fe200078e00ff */
[----:B------:R-:W-:Y:S02]  /*0c50*/  SHF.L.U32 R71, R14, 0x1, RZ ;  /* 0x000000010e477819 */ /* 0x000fe400000006ff */
[----:B------:R-:W-:Y:S01]  /*0c60*/  LEA.HI.SX32 R74, R3, R3, 0x1b ;  /* 0x00000003034a7211 */ /* 0x000fe200078fdaff */
[----:B------:R-:W-:Y:S01]  /*0c70*/  IMAD.SHL.U32 R73, R26, 0x2, RZ ;  /* 0x000000021a497824 */ /* 0x000fe200078e00ff */
[----:B------:R-:W-:Y:S02]  /*0c80*/  ISETP.GE.AND P6, PT, R18, R76, PT ;  /* 0x0000004c1200720c */ /* 0x000fe40003fc6270 */
[----:B------:R-:W-:Y:S02]  /*0c90*/  SHF.L.U32 R74, R74, 0x1, RZ ;  /* 0x000000014a4a7819 */ /* 0x000fe400000006ff */
[----:B------:R-:W-:-:S02]  /*0ca0*/  IADD3 R2, P0, R41, R64, RZ ;  /* 0x0000004029027210 */ /* 0x000fc40007f1e0ff */
[-C--:B------:R-:W-:Y:S02]  /*0cb0*/  ISETP.GE.AND P5, PT, R57, R76.reuse, PT ;  /* 0x0000004c3900720c */ /* 0x080fe40003fa6270 */
[-C--:B------:R-:W-:Y:S01]  /*0cc0*/  ISETP.GE.AND P4, PT, R58, R76.reuse, PT ;  /* 0x0000004c3a00720c */ /* 0x080fe20003f86270 */
[----:B------:R-:W-:Y:S01]  /*0cd0*/  IMAD.X R3, R42, 0x1, R65, P0 ;  /* 0x000000012a037824 */ /* 0x000fe200000e0641 */
[-C--:B------:R-:W-:Y:S02]  /*0ce0*/  ISETP.GE.AND P3, PT, R59, R76.reuse, PT ;  /* 0x0000004c3b00720c */ /* 0x080fe40003f66270 */
[-C--:B------:R-:W-:Y:S02]  /*0cf0*/  ISETP.GE.AND P2, PT, R60, R76.reuse, PT ;  /* 0x0000004c3c00720c */ /* 0x080fe40003f46270 */
[-C--:B------:R-:W-:Y:S02]  /*0d00*/  ISETP.GE.AND P1, PT, R61, R76.reuse, PT ;  /* 0x0000004c3d00720c */ /* 0x080fe40003f26270 */
[----:B------:R-:W-:-:S02]  /*0d10*/  ISETP.GE.AND P0, PT, R62, R76, PT ;  /* 0x0000004c3e00720c */ /* 0x000fc40003f06270 */
        /* <DEDUP_REMOVED lines=8> */
[----:B------:R-:W-:Y:S01]  /*0da0*/  STS.U16 [R71+0x140], R8 ;  /* 0x0001400847007388 */ /* 0x000fe20000000400 */
[----:B0-----:R-:W-:-:S03]  /*0db0*/  PRMT R6, RZ, 0x7610, R6 ;  /* 0x00007610ff067816 */ /* 0x001fc60000000006 */
[----:B------:R0:W-:Y:S01]  /*0dc0*/  STS.U16 [R72+0x180], R11 ;  /* 0x0001800b48007388 */ /* 0x0001e20000000400 */
[----:B-1----:R-:W-:-:S03]  /*0dd0*/  PRMT R9, RZ, 0x7610, R9 ;  /* 0x00007610ff097816 */ /* 0x002fc60000000009 */
        /* <DEDUP_REMOVED lines=82> */
[----:B------:R-:W-:Y:S02]  /*1300*/  STS.U16 [R69+0xc0], R12 ;  /* 0x0000c00c45007388 */ /* 0x000fe40000000400 */
[----:B------:R-:W-:Y:S02]  /*1310*/  FADD.FTZ R100, R15, R32 ;  /* 0x000000200f647221 */ /* 0x000fe40000010000 */
[----:B------:R0:W-:Y:S01]  /*1320*/  STS.U16 [R70+0x100], R17 ;  /* 0x0001001146007388 */ /* 0x0001e20000000400 */
[----:B-1----:R-:W-:-:S03]  /*1330*/  PRMT R13, RZ, 0x5410, R6 ;  /* 0x00005410ff0d7816 */ /* 0x002fc60000000006 */
[----:B------:R-:W-:Y:S02]  /*1340*/  STS.U16 [R71+0x140], R16 ;  /* 0x0001401047007388 */ /* 0x000fe40000000400 */
[----:B------:R-:W-:Y:S02]  /*1350*/  FADD.FTZ R96, R13, R32 ;  /* 0x000000200d607221 */ /* 0x000fe40000010000 */
[----:B------:R-:W-:Y:S01]  /*1360*/  STS.U16 [R72+0x180], R27 ;  /* 0x0001801b48007388 */ /* 0x000fe20000000400 */
[----:B0-----:R-:W-:-:S03]  /*1370*/  PRMT R17, RZ, 0x5410, R10 ;  /* 0x00005410ff117816 */ /* 0x001fc6000000000a */
[----:B------:R-:W-:Y:S01]  /*1380*/  STS.U16 [R73+0x1c0], R26 ;  /* 0x0001c01a49007388 */ /* 0x000fe20000000400 */
[----:B------:R-:W-:-:S06]  /*1390*/  NOP ;  /* 0x0000000000007918 */ /* 0x000fcc0000000000 */
[----:B------:R-:W0:Y:S01]  /*13a0*/  LDS.U16 R105, [R74] ;  /* 0x000000004a697984 */ /* 0x000e220000000400 */
[----:B------:R-:W-:-:S03]  /*13b0*/  FADD.FTZ R104, R17, R32 ;  /* 0x0000002011687221 */ /* 0x000fc60000010000 */
        /* <DEDUP_REMOVED lines=42> */
[----:B------:R-:W-:Y:S01]  /*1660*/  CS2R R78, SRZ ;  /* 0x00000000004e7805 */ /* 0x000fe2000001ff00 */
[----:B------:R-:W-:Y:S01]  /*1670*/  CS2R R80, SRZ ;  /* 0x0000000000507805 */ /* 0x000fe2000001ff00 */
[----:B------:R-:W-:Y:S01]  /*1680*/  CS2R R82, SRZ ;  /* 0x0000000000527805 */ /* 0x000fe2000001ff00 */
[----:B------:R-:W-:Y:S01]  /*1690*/  IMAD.MOV.U32 R84, RZ, RZ, RZ ;  /* 0x000000ffff547224 */ /* 0x000fe200078e00ff */
[----:B------:R-:W-:Y:S05]  /*16a0*/  BRA `(.L_x_6965) ;  /* 0x0000212000007947 */ /* 0x000fea0003800000 */
.L_x_6964:
[----:B------:R-:W-:Y:S01]  /*16b0*/  MOV R2, R38 ;  /* 0x0000002600027202 */ /* 0x000fe20000000f00 */
[----:B------:R-:W-:Y:S01]  /*16c0*/  IMAD R4, R154, c[0x0][0x298], RZ ;  /* 0x0000a6009a047a24 */ /* 0x000fe200078e02ff */
[----:B------:R-:W-:Y:S01]  /*16d0*/  IADD3 R116, R160, -0x1, RZ ;  /* 0xffffffffa0747810 */ /* 0x000fe20007ffe0ff */
[----:B------:R-:W-:Y:S01]  /*16e0*/  IMAD.MOV.U32 R3, RZ, RZ, RZ ;  /* 0x000000ffff037224 */ /* 0x000fe200078e00ff */
[----:B------:R-:W-:Y:S01]  /*16f0*/  HFMA2.MMA R77, -RZ, RZ, 0, 0 ;  /* 0x00000000ff4d7435 */ /* 0x000fe200000001ff */
[C---:B------:R-:W-:Y:S01]  /*1700*/  IMAD R5, R33.reuse, c[0x0][0x29c], R4 ;  /* 0x0000a70021057a24 */ /* 0x040fe200078e0204 */
[----:B------:R-:W-:Y:S01]  /*1710*/  CS2R R78, SRZ ;  /* 0x00000000004e7805 */ /* 0x000fe2000001ff00 */
[----:B------:R-:W-:Y:S01]  /*1720*/  IMAD.WIDE.U32 R2, R33, c[0x0][0x298], R2 ;  /* 0x0000a60021027a25 */ /* 0x000fe200078e0002 */
[----:B------:R-:W-:Y:S01]  /*1730*/  CS2R R118, SRZ ;  /* 0x0000000000767805 */ /* 0x000fe2000001ff00 */
[----:B------:R-:W-:Y:S01]  /*1740*/  CS2R R80, SRZ ;  /* 0x0000000000507805 */ /* 0x000fe2000001ff00 */
[----:B------:R-:W-:Y:S01]  /*1750*/  CS2R R82, SRZ ;  /* 0x0000000000527805 */ /* 0x000fe2000001ff00 */
[----:B------:R-:W-:Y:S01]  /*1760*/  IMAD R4, R156, c[0x0][0x2a0], RZ ;  /* 0x0000a8009c047a24 */ /* 0x000fe200078e02ff */
[----:B------:R-:W-:Y:S01]  /*1770*/  IADD3 R3, R3, R5, RZ ;  /* 0x0000000503037210 */ /* 0x000fe20007ffe0ff */
[----:B------:R-:W-:-:S02]  /*1780*/  IMAD R7, R49, -0x100, R34 ;  /* 0xffffff0031077824 */ /* 0x000fc400078e0222 */
[C---:B------:R-:W-:Y:S01]  /*1790*/  IMAD R5, R35.reuse, c[0x0][0x2a4], R4 ;  /* 0x0000a90023057a24 */ /* 0x040fe200078e0204 */
[----:B------:R-:W-:Y:S01]  /*17a0*/  LEA.HI R4, R116, R116, RZ, 0x1 ;  /* 0x0000007474047211 */ /* 0x000fe200078f08ff */
[----:B------:R-:W-:-:S04]  /*17b0*/  IMAD.WIDE.U32 R16, R35, c[0x0][0x2a0], R2 ;  /* 0x0000a80023107a25 */ /* 0x000fc800078e0002 */
[----:B------:R-:W-:Y:S01]  /*17c0*/  IMAD.IADD R17, R17, 0x1, R5 ;  /* 0x0000000111117824 */ /* 0x000fe200078e0205 */
[----:B------:R-:W-:Y:S01]  /*17d0*/  LEA R2, P0, R16, c[0x0][0x318], 0x2 ;  /* 0x0000c60010027a11 */ /* 0x000fe200078010ff */
[----:B------:R-:W-:Y:S01]  /*17e0*/  IMAD.MOV.U32 R117, RZ, RZ, RZ ;  /* 0x000000ffff757224 */ /* 0x000fe200078e00ff */
[----:B------:R-:W-:Y:S01]  /*17f0*/  LOP3.LUT R5, R4, 0xfffffe, RZ, 0xc0, !PT ;  /* 0x00fffffe04057812 */ /* 0x000fe200078ec0ff */
[----:B------:R-:W-:Y:S01]  /*1800*/  IMAD.MOV.U32 R84, RZ, RZ, RZ ;  /* 0x000000ffff547224 */ /* 0x000fe200078e00ff */
        /* <DEDUP_REMOVED lines=21> */
.L_x_6986:
[----:B------:R-:W-:Y:S01]  /*1960*/  SHF.R.S32.HI R28, RZ, 0x1f, R117 ;  /* 0x0000001fff1c7819 */ /* 0x000fe20000011475 */
[----:B------:R-:W-:Y:S01]  /*1970*/  IMAD R27, R31, c[0x0][0x180], RZ ;  /* 0x000060001f1b7a24 */ /* 0x000fe200078e02ff */
[----:B------:R-:W-:Y:S01]  /*1980*/  IADD3 R76, -R75, c[0x0][0x168], RZ ;  /* 0x00005a004b4c7a10 */ /* 0x000fe20007ffe1ff */
[----:B------:R-:W-:Y:S01]  /*1990*/  IMAD.WIDE.U32 R120, R0, c[0x0][0x180], RZ ;  /* 0x0000600000787a25 */ /* 0x000fe200078e00ff */
[----:B------:R-:W-:-:S02]  /*19a0*/  PRMT R126, RZ, 0x7610, R126 ;  /* 0x00007610ff7e7816 */ /* 0x000fc4000000007e */
[-C--:B------:R-:W-:Y:S01]  /*19b0*/  ISETP.GE.AND P6, PT, R18, R76.reuse, PT ;  /* 0x0000004c1200720c */ /* 0x080fe20003fc6270 */
[----:B------:R-:W-:Y:S01]  /*19c0*/  IMAD R26, R28, c[0x0][0x1a0], RZ ;  /* 0x000068001c1a7a24 */ /* 0x000fe200078e02ff */
[-C--:B------:R-:W-:Y:S01]  /*19d0*/  ISETP.GE.AND P1, PT, R57, R76.reuse, PT ;  /* 0x0000004c3900720c */ /* 0x080fe20003f26270 */
[----:B------:R-:W-:Y:S01]  /*19e0*/  IMAD R27, R0, c[0x0][0x184], R27 ;  /* 0x00006100001b7a24 */ /* 0x000fe200078e021b */
[-C--:B------:R-:W-:Y:S01]  /*19f0*/  ISETP.GE.AND P3, PT, R59, R76.reuse, PT ;  /* 0x0000004c3b00720c */ /* 0x080fe20003f66270 */
[----:B------:R-:W-:Y:S01]  /*1a00*/  IMAD.WIDE.U32 R122, R117, c[0x0][0x1a0], R18 ;  /* 0x00006800757a7a25 */ /* 0x000fe200078e0012 */
[----:B------:R-:W-:Y:S02]  /*1a10*/  ISETP.GE.AND P4, PT, R60, R76, PT ;  /* 0x0000004c3c00720c */ /* 0x000fe40003f86270 */
[----:B------:R-:W-:Y:S01]  /*1a20*/  IADD3 R121, R121, R27, RZ ;  /* 0x0000001b79797210 */ /* 0x000fe20007ffe0ff */
[----:B------:R-:W-:Y:S01]  /*1a30*/  IMAD R29, R117, c[0x0][0x1a4], R26 ;  /* 0x00006900751d7a24 */ /* 0x000fe200078e021a */
[----:B------:R-:W-:-:S02]  /*1a40*/  LEA R26, P2, R122, R45, 0x1 ;  /* 0x0000002d7a1a7211 */ /* 0x000fc400078408ff */
[----:B------:R-:W-:Y:S01]  /*1a50*/  ISETP.GE.AND P5, PT, R61, R76, PT ;  /* 0x0000004c3d00720c */ /* 0x000fe20003fa6270 */
[--C-:B------:R-:W-:Y:S01]  /*1a60*/  IMAD.IADD R27, R123, 0x1, R29.reuse ;  /* 0x000000017b1b7824 */ /* 0x100fe200078e021d */
[----:B------:R-:W-:Y:S02]  /*1a70*/  PRMT R29, RZ, 0x7610, R29 ;  /* 0x00007610ff1d7816 */ /* 0x000fe4000000001d */
[----:B------:R-:W-:Y:S02]  /*1a80*/  PRMT R127, RZ, 0x7610, R127 ;  /* 0x00007610ff7f7816 */ /* 0x000fe4000000007f */
[----:B------:R-:W-:Y:S02]  /*1a90*/  LEA.HI.X R27, R122, R46, R27, 0x1, P2 ;  /* 0x0000002e7a1b7211 */ /* 0x000fe400010f0c1b */
[-C--:B------:R-:W-:Y:S02]  /*1aa0*/  ISETP.GE.AND P2, PT, R58, R76.reuse, PT ;  /* 0x0000004c3a00720c */ /* 0x080fe40003f46270 */
[----:B------:R-:W-:Y:S01]  /*1ab0*/  PRMT R128, RZ, 0x7610, R128 ;  /* 0x00007610ff807816 */ /* 0x000fe20000000080 */
[----:B0-2---:R0:W2:Y:S01]  /*1ac0*/  @!P6 LDG.E.U16 R29, [R26.64] ;  /* 0x000000041a1de981 */ /* 0x0050a2000c1e1500 */
[----:B------:R-:W-:-:S03]  /*1ad0*/  ISETP.GE.AND P6, PT, R62, R76, PT ;  /* 0x0000004c3e00720c */ /* 0x000fc60003fc6270 */
[----:B---3--:R0:W3:Y:S01]  /*1ae0*/  @!P1 LDG.E.U16 R126, [R26.64+0x40] ;  /* 0x000040041a7e9981 */ /* 0x0080e2000c1e1500 */
[----:B------:R-:W-:Y:S01]  /*1af0*/  ISETP.GE.AND P1, PT, R63, R76, PT ;  /* 0x0000004c3f00720c */ /* 0x000fe20003f26270 */
[----:B------:R-:W-:Y:S01]  /*1b00*/  IMAD R122, R28, c[0x0][0x188], RZ ;  /* 0x000062001c7a7a24 */ /* 0x000fe200078e02ff */
[----:B------:R-:W-:Y:S01]  /*1b10*/  PRMT R129, RZ, 0x7610, R129 ;  /* 0x00007610ff817816 */ /* 0x000fe20000000081 */
[----:B------:R0:W4:Y:S01]  /*1b20*/  @!P3 LDG.E.U16 R128, [R26.64+0xc0] ;  /* 0x0000c0041a80b981 */ /* 0x000122000c1e1500 */
[----:B------:R-:W-:Y:S01]  /*1b30*/  PRMT R130, RZ, 0x7610, R130 ;  /* 0x00007610ff827816 */ /* 0x000fe20000000082 */
[C---:B------:R-:W-:Y:S01]  /*1b40*/  IMAD R123, R117.reuse, c[0x0][0x18c], R122 ;  /* 0x00006300757b7a24 */ /* 0x040fe200078e027a */
[----:B------:R-:W-:Y:S01]  /*1b50*/  PRMT R131, RZ, 0x7610, R131 ;  /* 0x00007610ff837816 */ /* 0x000fe20000000083 */
[----:B------:R0:W4:Y:S01]  /*1b60*/  @!P2 LDG.E.U16 R127, [R26.64+0x80] ;  /* 0x000080041a7fa981 */ /* 0x000122000c1e1500 */
[----:B------:R-:W-:Y:S01]  /*1b70*/  PRMT R132, RZ, 0x7610, R132 ;  /* 0x00007610ff847816 */ /* 0x000fe20000000084 */
[----:B------:R-:W-:-:S02]  /*1b80*/  IMAD.WIDE.U32 R120, R117, c[0x0][0x188], R120 ;  /* 0x0000620075787a25 */ /* 0x000fc400078e0078 */
[----:B------:R0:W4:Y:S04]  /*1b90*/  @!P4 LDG.E.U16 R129, [R26.64+0x100] ;  /* 0x000100041a81c981 */ /* 0x000128000c1e1500 */
[----:B------:R0:W4:Y:S04]  /*1ba0*/  @!P5 LDG.E.U16 R130, [R26.64+0x140] ;  /* 0x000140041a82d981 */ /* 0x000128000c1e1500 */
[----:B------:R0:W4:Y:S04]  /*1bb0*/  @!P6 LDG.E.U16 R131, [R26.64+0x180] ;  /* 0x000180041a83e981 */ /* 0x000128000c1e1500 */
[----:B------:R0:W4:Y:S01]  /*1bc0*/  @!P1 LDG.E.U16 R132, [R26.64+0x1c0] ;  /* 0x0001c0041a849981 */ /* 0x000122000c1e1500 */
[----:B------:R-:W-:-:S02]  /*1bd0*/  IADD3 R121, R121, R123, RZ ;  /* 0x0000007b79797210 */ /* 0x000fc40007ffe0ff */
[----:B------:R-:W-:-:S04]  /*1be0*/  LEA R122, P1, R120, c[0x0][0x220], 0x2 ;  /* 0x00008800787a7a11 */ /* 0x000fc800078210ff */
[----:B------:R-:W-:-:S05]  /*1bf0*/  LEA.HI.X R123, R120, c[0x0][0x224], R121, 0x2, P1 ;  /* 0x00008900787b7a11 */ /* 0x000fca00008f1479 */
[----:B------:R-:W4:Y:S01]  /*1c00*/  LDG.E R120, [R122.64] ;  /* 0x000000047a787981 */ /* 0x000f22000c1e1900 */
[----:B------:R-:W-:Y:S02]  /*1c10*/  IMAD R121, R31, c[0x0][0x1b8], RZ ;  /* 0x00006e001f797a24 */ /* 0x000fe400078e02ff */
[----:B------:R-:W-:-:S04]  /*1c20*/  IMAD.WIDE.U32 R124, R0, c[0x0][0x1b8], RZ ;  /* 0x00006e00007c7a25 */ /* 0x000fc800078e00ff */
[----:B------:R-:W-:Y:S02]  /*1c30*/  IMAD R121, R0, c[0x0][0x1bc], R121 ;  /* 0x00006f0000797a24 */ /* 0x000fe400078e0279 */
[----:B------:R-:W-:Y:S02]  /*1c40*/  IMAD R134, R28, c[0x0][0x1c0], RZ ;  /* 0x000070001c867a24 */ /* 0x000fe400078e02ff */
[----:B------:R-:W-:Y:S02]  /*1c50*/  IMAD.IADD R125, R125, 0x1, R121 ;  /* 0x000000017d7d7824 */ /* 0x000fe400078e0279 */
[C---:B------:R-:W-:Y:S02]  /*1c60*/  IMAD R121, R117.reuse, c[0x0][0x1c4], R134 ;  /* 0x0000710075797a24 */ /* 0x040fe400078e0286 */
[----:B0-----:R-:W-:-:S05]  /*1c70*/  IMAD.WIDE.U32 R26, R117, c[0x0][0x1c0], R124 ;  /* 0x00007000751a7a25 */ /* 0x001fca00078e007c */
[----:B------:R-:W-:Y:S02]  /*1c80*/  IADD3 R27, R27, R121, RZ ;  /* 0x000000791b1b7210 */ /* 0x000fe40007ffe0ff */
[----:B------:R-:W-:-:S04]  /*1c90*/  LEA R124, P1, R26, c[0x0][0x230], 0x2 ;  /* 0x00008c001a7c7a11 */ /* 0x000fc800078210ff */
[----:B------:R-:W-:Y:S02]  /*1ca0*/  LEA.HI.X R125, R26, c[0x0][0x234], R27, 0x2, P1 ;  /* 0x00008d001a7d7a11 */ /* 0x000fe400008f141b */
[----:B------:R-:W-:Y:S01]  /*1cb0*/  ISETP.NE.AND P3, PT, R38, RZ, PT ;  /* 0x000000ff2600720c */ /* 0x000fe20003f65270 */
        /* <DEDUP_REMOVED lines=9> */
[----:B-1----:R1:W2:Y:S01]  /*1d50*/  LDG.E R176, [R124.64] ;  /* 0x000000047cb07981 */ /* 0x0022a2000c1e1900 */
[----:B------:R-:W-:Y:S02]  /*1d60*/  FMUL.FTZ R139, R120, 1.4426950216293334961 ;  /* 0x3fb8aa3b788b7820 */ /* 0x000fe40000410000 */
[--C-:B------:R-:W-:Y:S01]  /*1d70*/  IMAD R26, R116, 0x100, R117.reuse ;  /* 0x00000100741a7824 */ /* 0x100fe200078e0275 */
[----:B------:R-:W-:Y:S01]  /*1d80*/  @P0 IADD3 R122, R160, -0x2, RZ ;  /* 0xfffffffea07a0810 */ /* 0x000fe20007ffe0ff */
[----:B------:R-:W-:Y:S01]  /*1d90*/  FMUL.FTZ R144, R92, R139 ;  /* 0x0000008b5c907220 */ /* 0x000fe20000410000 */
[----:B------:R-:W-:Y:S04]  /*1da0*/  LDS.U16 R126, [R74+0x4] ;  /* 0x000004004a7e7984 */ /* 0x000fe80000000400 */
[----:B-1----:R-:W-:Y:S01]  /*1db0*/  LDS.U16 R124, [R74+0x2] ;  /* 0x000002004a7c7984 */ /* 0x002fe20000000400 */
[----:B------:R-:W1:Y:S01]  /*1dc0*/  MUFU.EX2 R144, R144 ;  /* 0x0000009000907308 */ /* 0x000e620000000800 */
[----:B------:R-:W-:Y:S01]  /*1dd0*/  @P3 IADD3 R26, R38, 0x200, RZ ;  /* 0x00000200261a3810 */ /* 0x000fe20007ffe0ff */
[----:B------:R-:W-:Y:S01]  /*1de0*/  @P0 IMAD R27, R122, c[0x0][0x16c], R117 ;  /* 0x00005b007a1b0a24 */ /* 0x000fe200078e0275 */
[----:B------:R-:W-:Y:S03]  /*1df0*/  LDS.U16 R128, [R74+0x6] ;  /* 0x000006004a807984 */ /* 0x000fe60000000400 */
[----:B------:R-:W-:Y:S01]  /*1e00*/  IMAD.SHL.U32 R121, R26, 0x4, RZ ;  /* 0x000000041a797824 */ /* 0x000fe200078e00ff */
[----:B------:R-:W3:Y:S04]  /*1e10*/  LDS.U16 R122, [R74] ;  /* 0x000000004a7a7984 */ /* 0x000ee80000000400 */
[----:B------:R-:W4:Y:S04]  /*1e20*/  LDS.U16 R130, [R74+0x8] ;  /* 0x000008004a827984 */ /* 0x000f280000000400 */
[----:B------:R-:W3:Y:S04]  /*1e30*/  LDS.U16 R132, [R74+0xa] ;  /* 0x00000a004a847984 */ /* 0x000ee80000000400 */
[----:B------:R-:W3:Y:S04]  /*1e40*/  LDS.U16 R134, [R74+0xc] ;  /* 0x00000c004a867984 */ /* 0x000ee80000000400 */
[----:B------:R-:W3:Y:S04]  /*1e50*/  LDS.U16 R136, [R74+0xe] ;  /* 0x00000e004a887984 */ /* 0x000ee80000000400 */
[----:B-1----:R1:W-:Y:S01]  /*1e60*/  STS [R121+0x878], R144 ;  /* 0x0008789079007388 */ /* 0x0023e20000000800 */
[----:B------:R-:W-:-:S03]  /*1e70*/  ISETP.NE.AND P2, PT, R38, 0x1f, PT ;  /* 0x0000001f2600780c */ /* 0x000fc60003f45270 */
[----:B------:R-:W-:Y:S01]  /*1e80*/  BAR.SYNC.DEFER_BLOCKING 0x0 ;  /* 0x0000000000007b1d */ /* 0x000fe20000010000 */
[-C--:B0-----:R-:W-:Y:S02]  /*1e90*/  FMUL.FTZ R29, R94, R139.reuse ;  /* 0x0000008b5e1d7220 */ /* 0x081fe40000410000 */
[-C--:B------:R-:W-:Y:S02]  /*1ea0*/  FMUL.FTZ R137, R96, R139.reuse ;  /* 0x0000008b60897220 */ /* 0x080fe40000410000 */
[-C--:B------:R-:W-:Y:S02]  /*1eb0*/  FMUL.FTZ R138, R98, R139.reuse ;  /* 0x0000008b628a7220 */ /* 0x080fe40000410000 */
[----:B------:R-:W0:Y:S01]  /*1ec0*/  MUFU.EX2 R29, R29 ;  /* 0x0000001d001d7308 */ /* 0x000e220000000800 */
[----:B------:R-:W-:Y:S01]  /*1ed0*/  FMUL.FTZ R140, R100, R139 ;  /* 0x0000008b648c7220 */ /* 0x000fe20000410000 */
[----:B------:R-:W-:-:S06]  /*1ee0*/  MOV R149, RZ ;  /* 0x000000ff00957202 */ /* 0x000fcc0000000f00 */
[----:B------:R-:W0:Y:S01]  /*1ef0*/  MUFU.EX2 R137, R137 ;  /* 0x0000008900897308 */ /* 0x000e220000000800 */
[----:B------:R0:W2:Y:S07]  /*1f00*/  @P2 LDS R146, [R38.X4+0x107c] ;  /* 0x00107c0026922984 */ /* 0x0000ae0000004800 */
[----:B------:R-:W0:Y:S01]  /*1f10*/  MUFU.EX2 R138, R138 ;  /* 0x0000008a008a7308 */ /* 0x000e220000000800 */
[----:B------:R-:W-:-:S04]  /*1f20*/  @P0 IMAD.WIDE R26, R27, 0x8, R24 ;  /* 0x000000081b1a0825 */ /* 0x000fc800078e0218 */
[-C--:B------:R-:W-:Y:S01]  /*1f30*/  FMUL.FTZ R142, R102, R139.reuse ;  /* 0x0000008b668e7220 */ /* 0x080fe20000410000 */
[----:B------:R0:W5:Y:S02]  /*1f40*/  @P0 LDG.E R149, [R26.64+0x4] ;  /* 0x000004041a950981 */ /* 0x000164000c1e1900 */
[----:B------:R-:W3:Y:S01]  /*1f50*/  MUFU.EX2 R140, R140 ;  /* 0x0000008c008c7308 */ /* 0x000ee20000000800 */
[-C--:B------:R-:W-:Y:S02]  /*1f60*/  FMUL.FTZ R141, R104, R139.reuse ;  /* 0x0000008b688d7220 */ /* 0x080fe40000410000 */
[----:B------:R-:W-:-:S05]  /*1f70*/  FMUL.FTZ R147, R106, R139 ;  /* 0x0000008b6a937220 */ /* 0x000fca0000410000 */
[----:B------:R-:W3:Y:S01]  /*1f80*/  MUFU.EX2 R142, R142 ;  /* 0x0000008e008e7308 */ /* 0x000ee20000000800 */
[----:B0-----:R-:W-:Y:S01]  /*1f90*/  FMUL.FTZ R26, R144, R29 ;  /* 0x0000001d901a7220 */ /* 0x001fe20000410000 */
[----:B-1----:R-:W-:-:S03]  /*1fa0*/  PRMT R121, RZ, 0x5410, R162 ;  /* 0x00005410ff797816 */ /* 0x002fc600000000a2 */
[----:B------:R-:W-:-:S03]  /*1fb0*/  FMUL.FTZ R27, R137, R26 ;  /* 0x0000001a891b7220 */ /* 0x000fc60000410000 */
[----:B------:R-:W0:Y:S01]  /*1fc0*/  MUFU.EX2 R141, R141 ;  /* 0x0000008d008d7308 */ /* 0x000e220000000800 */
[----:B------:R-:W-:Y:S01]  /*1fd0*/  PRMT R123, RZ, 0x5410, R85 ;  /* 0x00005410ff7b7816 */ /* 0x000fe20000000055 */
[----:B------:R-:W-:-:S06]  /*1fe0*/  FMUL.FTZ R27, R138, R27 ;  /* 0x0000001b8a1b7220 */ /* 0x000fcc0000410000 */
[----:B------:R-:W1:Y:S01]  /*1ff0*/  MUFU.EX2 R147, R147 ;  /* 0x0000009300937308 */ /* 0x000e620000000800 */
        /* <DEDUP_REMOVED lines=18> */
[----:B------:R-:W-:Y:S01]  /*2120*/  BSSY B0, `(.L_x_6966) ;  /* 0x000001e000007945 */ /* 0x000fe20003800000 */
        /* <DEDUP_REMOVED lines=8> */
[----:B0-----:R-:W-:-:S02]  /*21b0*/  FMUL.FTZ R170, R141, R26 ;  /* 0x0000001a8daa7220 */ /* 0x001fc40000410000 */
[----:B------:R-:W-:Y:S02]  /*21c0*/  FMUL.FTZ R164, R126, R153 ;  /* 0x000000997ea47220 */ /* 0x000fe40000410000 */
[----:B------:R-:W-:Y:S02]  /*21d0*/  FMUL.FTZ R167, R128, R157 ;  /* 0x0000009d80a77220 */ /* 0x000fe40000410000 */
[----:B------:R-:W-:Y:S02]  /*21e0*/  FFMA.FTZ R27, R29, R150, R152 ;  /* 0x000000961d1b7223 */ /* 0x000fe40000010098 */
[-C--:B--2---:R-:W-:Y:S02]  /*21f0*/  FMUL.FTZ R180, R93, R176.reuse ;  /* 0x000000b05db47220 */ /* 0x084fe40000410000 */
[-C--:B------:R-:W-:Y:S02]  /*2200*/  FMUL.FTZ R177, R107, R176.reuse ;  /* 0x000000b06bb17220 */ /* 0x080fe40000410000 */
[----:B------:R-:W-:-:S02]  /*2210*/  FMUL.FTZ R148, R103, R176 ;  /* 0x000000b067947220 */ /* 0x000fc40000410000 */
[-C--:B------:R-:W-:Y:S02]  /*2220*/  FMUL.FTZ R159, R101, R176.reuse ;  /* 0x000000b0659f7220 */ /* 0x080fe40000410000 */
[-C--:B------:R-:W-:Y:S02]  /*2230*/  FMUL.FTZ R161, R99, R176.reuse ;  /* 0x000000b063a17220 */ /* 0x080fe40000410000 */
[-C--:B------:R-:W-:Y:S02]  /*2240*/  FMUL.FTZ R163, R97, R176.reuse ;  /* 0x000000b061a37220 */ /* 0x080fe40000410000 */
[----:B------:R-:W-:Y:S02]  /*2250*/  FMUL.FTZ R178, R95, R176 ;  /* 0x000000b05fb27220 */ /* 0x000fe40000410000 */
[----:B-1----:R-:W-:Y:S01]  /*2260*/  FFMA.FTZ R166, R147, R177, R180 ;  /* 0x000000b193a67223 */ /* 0x002fe200000100b4 */
[----:B------:R-:W-:Y:S05]  /*2270*/  @P2 BRA `(.L_x_6967) ;  /* 0x0000008000002947 */ /* 0x000fea0003800000 */
[----:B------:R-:W-:Y:S01]  /*2280*/  ISETP.NE.AND P1, PT, R160, c[0x0][0x174], PT ;  /* 0x00005d00a0007a0c */ /* 0x000fe20003f25270 */
[----:B------:R-:W-:-:S12]  /*2290*/  IMAD.MOV.U32 R146, RZ, RZ, 0x3f800000 ;  /* 0x3f800000ff927424 */ /* 0x000fd800078e00ff */
[----:B------:R-:W-:-:S04]  /*22a0*/  @P1 IADD3 R169, -R49, c[0x0][0x174], RZ ;  /* 0x00005d0031a91a10 */ /* 0x000fc80007ffe1ff */
[----:B------:R-:W-:-:S04]  /*22b0*/  @P1 LEA.HI R26, R169, R169, RZ, 0x1 ;  /* 0x000000a9a91a1211 */ /* 0x000fc800078f08ff */
[----:B------:R-:W-:-:S04]  /*22c0*/  @P1 LOP3.LUT R26, R26, 0xfffffe, RZ, 0xc0, !PT ;  /* 0x00fffffe1a1a1812 */ /* 0x000fc800078ec0ff */
[----:B------:R-:W-:-:S04]  /*22d0*/  @P1 IADD3 R26, -R26, R169, RZ ;  /* 0x000000a91a1a1210 */ /* 0x000fc80007ffe1ff */
[----:B------:R-:W-:-:S05]  /*22e0*/  @P1 LEA R26, R26, R117, 0x8 ;  /* 0x000000751a1a1211 */ /* 0x000fca00078e40ff */
[----:B------:R0:W1:Y:S02]  /*22f0*/  @P1 LDS R146, [R26.X4+0x878] ;  /* 0x000878001a921984 */ /* 0x0000640000004800 */
.L_x_6967:
[----:B------:R-:W-:Y:S05]  /*2300*/  BSYNC B0 ;  /* 0x0000000000007941 */ /* 0x000fea0003800000 */
.L_x_6966:
[----:B01----:R-:W-:Y:S01]  /*2310*/  FMUL.FTZ R26, R147, R146 ;  /* 0x00000092931a7220 */ /* 0x003fe20000410000 */
[----:B------:R-:W-:Y:S01]  /*2320*/  ISETP.GE.AND P1, PT, R47, 0x1, PT ;  /* 0x000000012f00780c */ /* 0x000fe20003f26270 */
[----:B------:R-:W-:Y:S01]  /*2330*/  FFMA.FTZ R27, R137, R27, R164 ;  /* 0x0000001b891b7223 */ /* 0x000fe200000100a4 */
[C---:B------:R-:W-:Y:S01]  /*2340*/  ISETP.NE.AND P4, PT, R158.reuse, 0x1f, PT ;  /* 0x0000001f9e00780c */ /* 0x040fe20003f85270 */
[C---:B------:R-:W-:Y:S01]  /*2350*/  FFMA.FTZ R166, R141.reuse, R166, R178 ;  /* 0x000000a68da67223 */ /* 0x040fe200000100b2 */
[----:B------:R-:W-:Y:S01]  /*2360*/  ISETP.GE.U32.AND P5, PT, R158, 0x18, PT ;  /* 0x000000189e00780c */ /* 0x000fe20003fa6070 */
        /* <DEDUP_REMOVED lines=16> */
[----:B------:R-:W-:-:S02]  /*2470*/  FFMA.FTZ R27, R141, R27, R166 ;  /* 0x0000001b8d1b7223 */ /* 0x000fc400000100a6 */
[C---:B------:R-:W-:Y:S02]  /*2480*/  FFMA.FTZ R174, R137.reuse, R172, R148 ;  /* 0x000000ac89ae7223 */ /* 0x040fe40000010094 */
[----:B------:R-:W-:Y:S02]  /*2490*/  FMUL.FTZ R26, R137, R26 ;  /* 0x0000001a891a7220 */ /* 0x000fe40000410000 */
[----:B------:R-:W-:Y:S02]  /*24a0*/  FFMA.FTZ R172, R147, R27, R168 ;  /* 0x0000001b93ac7223 */ /* 0x000fe400000100a8 */
[----:B------:R-:W-:Y:S02]  /*24b0*/  FMUL.FTZ R176, R105, R176 ;  /* 0x000000b069b07220 */ /* 0x000fe40000410000 */
[----:B------:R-:W-:Y:S01]  /*24c0*/  FMUL.FTZ R173, R147, R170 ;  /* 0x000000aa93ad7220 */ /* 0x000fe20000410000 */
[----:B------:R-:W0:Y:S01]  /*24d0*/  SHFL.UP PT, R27, R172, 0x1, RZ ;  /* 0x04200000ac1b7989 */ /* 0x000e2200000e00ff */
[----:B------:R-:W-:-:S02]  /*24e0*/  FFMA.FTZ R179, R29, R174, R176 ;  /* 0x000000ae1db37223 */ /* 0x000fc400000100b0 */
[----:B------:R-:W-:Y:S02]  /*24f0*/  FMUL.FTZ R182, R29, R26 ;  /* 0x0000001a1db67220 */ /* 0x000fe40000410000 */
[----:B------:R-:W1:Y:S01]  /*2500*/  SHFL.UP PT, R26, R173, 0x1, RZ ;  /* 0x04200000ad1a7989 */ /* 0x000e6200000e00ff */
[----:B------:R-:W-:-:S03]  /*2510*/  IMAD.SHL.U32 R183, R117, 0x8, RZ ;  /* 0x0000000875b77824 */ /* 0x000fc600078e00ff */
        /* <DEDUP_REMOVED lines=24> */
[----:B-1----:R-:W-:-:S03]  /*26a0*/  @P1 FMUL.FTZ R173, R173, R26 ;  /* 0x0000001aadad1220 */ /* 0x002fc60000410000 */
[----:B------:R-:W0:Y:S01]  /*26b0*/  SHFL.UP PT, R174, R172, 0x8, RZ ;  /* 0x05000000acae7989 */ /* 0x000e2200000e00ff */
[----:B------:R-:W-:Y:S01]  /*26c0*/  ISETP.GE.AND P1, PT, R160, c[0x0][0x174], PT ;  /* 0x00005d00a0007a0c */ /* 0x000fe20003f26270 */
[----:B------:R-:W-:Y:S02]  /*26d0*/  IMAD.MOV.U32 R26, RZ, RZ, 0x3f800000 ;  /* 0x3f800000ff1a7424 */ /* 0x000fe400078e00ff */
[----:B--2---:R-:W-:Y:S01]  /*26e0*/  @!P4 FFMA.FTZ R179, R182, R170, R179 ;  /* 0x000000aab6b3c223 */ /* 0x004fe200000100b3 */
[----:B------:R-:W-:Y:S01]  /*26f0*/  ISETP.NE.OR P1, PT, R158, RZ, P1 ;  /* 0x000000ff9e00720c */ /* 0x000fe20000f25670 */
[----:B------:R-:W1:Y:S01]  /*2700*/  SHFL.UP PT, R170, R173, 0x8, RZ ;  /* 0x05000000adaa7989 */ /* 0x000e6200000e00ff */
[----:B---3--:R-:W-:Y:S01]  /*2710*/  @!P4 FMUL.FTZ R182, R182, R175 ;  /* 0x000000afb6b6c220 */ /* 0x008fe20000410000 */
[C---:B------:R-:W-:Y:S02]  /*2720*/  ISETP.GE.AND P4, PT, R47.reuse, 0x8, PT ;  /* 0x000000082f00780c */ /* 0x040fe40003f86270 */
[----:B------:R-:W2:Y:S04]  /*2730*/  SHFL.DOWN PT, R181, R179, 0x8, 0x1f ;  /* 0x09001f00b3b57f89 */ /* 0x000ea800000e0000 */
[----:B------:R-:W3:Y:S04]  /*2740*/  SHFL.DOWN PT, R175, R182, 0x8, 0x1f ;  /* 0x09001f00b6af7f89 */ /* 0x000ee800000e0000 */
[----:B------:R-:W-:Y:S01]  /*2750*/  @!P1 LDS.64 R26, [R183+0x10f8] ;  /* 0x0010f800b71a9984 */ /* 0x000fe20000000a00 */
[----:B------:R-:W-:-:S02]  /*2760*/  ISETP.GE.AND P1, PT, R47, 0x10, PT ;  /* 0x000000102f00780c */ /* 0x000fc40003f26270 */
        /* <DEDUP_REMOVED lines=9> */
[C---:B0-----:R-:W-:Y:S02]  /*2800*/  @P1 FFMA.FTZ R172, R173.reuse, R174, R172 ;  /* 0x000000aeadac1223 */ /* 0x041fe400000100ac */
[----:B-1----:R-:W-:-:S04]  /*2810*/  @P1 FMUL.FTZ R173, R173, R170 ;  /* 0x000000aaadad1220 */ /* 0x002fc80000410000 */
[----:B------:R-:W-:Y:S01]  /*2820*/  SHFL.UP PT, R172, R172, 0x1, RZ ;  /* 0x04200000acac7989 */ /* 0x000fe200000e00ff */
[----:B--2---:R-:W-:-:S03]  /*2830*/  @!P4 FFMA.FTZ R179, R182, R181, R179 ;  /* 0x000000b5b6b3c223 */ /* 0x004fc600000100b3 */
[----:B------:R-:W-:Y:S01]  /*2840*/  SHFL.IDX PT, R170, R27, RZ, 0x1f ;  /* 0x00001fff1baa7589 */ /* 0x000fe200000e0000 */
[----:B---3--:R-:W-:-:S03]  /*2850*/  @!P4 FMUL.FTZ R182, R182, R175 ;  /* 0x000000afb6b6c220 */ /* 0x008fc60000410000 */
[----:B------:R-:W-:Y:S04]  /*2860*/  SHFL.UP PT, R173, R173, 0x1, RZ ;  /* 0x04200000adad7989 */ /* 0x000fe800000e00ff */
[----:B-----5:R-:W0:Y:S04]  /*2870*/  SHFL.IDX PT, R175, R149, RZ, 0x1f ;  /* 0x00001fff95af7589 */ /* 0x020e2800000e0000 */
[----:B------:R-:W-:Y:S04]  /*2880*/  SHFL.DOWN PT, R174, R179, 0x1, 0x1f ;  /* 0x08201f00b3ae7f89 */ /* 0x000fe800000e0000 */
[----:B------:R-:W1:Y:S01]  /*2890*/  SHFL.DOWN PT, R181, R182, 0x1, 0x1f ;  /* 0x08201f00b6b57f89 */ /* 0x000e6200000e0000 */
[----:B0-----:R-:W-:-:S04]  /*28a0*/  @P3 FFMA.FTZ R175, R173, R175, R172 ;  /* 0x000000afadaf3223 */ /* 0x001fc800000100ac */
[----:B------:R-:W-:Y:S02]  /*28b0*/  FFMA.FTZ R150, R144, R175, R150 ;  /* 0x000000af90967223 */ /* 0x000fe40000010096 */
[----:B-1----:R-:W-:Y:S02]  /*28c0*/  @P2 FFMA.FTZ R170, R181, R170, R174 ;  /* 0x000000aab5aa2223 */ /* 0x002fe400000100ae */
[----:B------:R-:W-:Y:S01]  /*28d0*/  FFMA.FTZ R152, R29, R150, R152 ;  /* 0x000000961d987223 */ /* 0x000fe20000010098 */
[----:B------:R-:W-:Y:S01]  /*28e0*/  SHFL.IDX PT, R174, R179, RZ, 0x1f ;  /* 0x00001fffb3ae7589 */ /* 0x000fe200000e0000 */
[----:B------:R-:W-:Y:S02]  /*28f0*/  FFMA.FTZ R149, R170, R146, R177 ;  /* 0x00000092aa957223 */ /* 0x000fe400000100b1 */
[----:B------:R-:W-:Y:S01]  /*2900*/  FFMA.FTZ R144, R122, -R151, R150 ;  /* 0x800000977a907223 */ /* 0x000fe20000010096 */
[----:B------:R-:W0:Y:S01]  /*2910*/  SHFL.IDX PT, R170, R182, RZ, 0x1f ;  /* 0x00001fffb6aa7589 */ /* 0x000e2200000e0000 */
[----:B------:R-:W-:-:S02]  /*2920*/  FFMA.FTZ R150, R105, R150, RZ ;  /* 0x0000009669967223 */ /* 0x000fc400000100ff */
[-C--:B------:R-:W-:Y:S02]  /*2930*/  FFMA.FTZ R164, R137, R152.reuse, R164 ;  /* 0x0000009889a47223 */ /* 0x080fe400000100a4 */
[----:B------:R-:W-:Y:S02]  /*2940*/  FFMA.FTZ R151, R147, R149, R180 ;  /* 0x0000009593977223 */ /* 0x000fe400000100b4 */
[----:B------:R-:W-:Y:S02]  /*2950*/  FFMA.FTZ R146, R124, -R165, R152 ;  /* 0x800000a57c927223 */ /* 0x000fe40000010098 */
[----:B------:R-:W-:Y:S02]  /*2960*/  FFMA.FTZ R152, R103, R152, R150 ;  /* 0x0000009867987223 */ /* 0x000fe40000010096 */
[----:B------:R-:W-:Y:S02]  /*2970*/  FFMA.FTZ R167, R138, R164, R167 ;  /* 0x000000a48aa77223 */ /* 0x000fe400000100a7 */
[----:B------:R-:W-:-:S02]  /*2980*/  FFMA.FTZ R150, R126, -R153, R164 ;  /* 0x800000997e967223 */ /* 0x000fc400000100a4 */
[----:B------:R-:W-:Y:S02]  /*2990*/  FFMA.FTZ R153, R141, R151, R178 ;  /* 0x000000978d997223 */ /* 0x000fe400000100b2 */
[----:B------:R-:W-:Y:S02]  /*29a0*/  FFMA.FTZ R164, R101, R164, R152 ;  /* 0x000000a465a47223 */ /* 0x000fe40000010098 */
[----:B------:R-:W-:Y:S02]  /*29b0*/  FFMA.FTZ R169, R140, R167, R169 ;  /* 0x000000a78ca97223 */ /* 0x000fe400000100a9 */
[----:B------:R-:W-:Y:S02]  /*29c0*/  FFMA.FTZ R152, R128, -R157, R167 ;  /* 0x8000009d80987223 */ /* 0x000fe400000100a7 */
[----:B------:R-:W-:Y:S02]  /*29d0*/  FFMA.FTZ R157, R142, R153, R163 ;  /* 0x000000998e9d7223 */ /* 0x000fe400000100a3 */
[----:B------:R-:W-:-:S02]  /*29e0*/  FFMA.FTZ R164, R99, R167, R164 ;  /* 0x000000a763a47223 */ /* 0x000fc400000100a4 */
[----:B------:R-:W-:Y:S02]  /*29f0*/  FFMA.FTZ R171, R142, R169, R171 ;  /* 0x000000a98eab7223 */ /* 0x000fe400000100ab */
[----:B------:R-:W-:Y:S02]  /*2a00*/  FFMA.FTZ R142, R130, -R155, R169 ;  /* 0x8000009b828e7223 */ /* 0x000fe400000100a9 */
[----:B------:R-:W-:Y:S02]  /*2a10*/  FFMA.FTZ R155, R140, R157, R161 ;  /* 0x0000009d8c9b7223 */ /* 0x000fe400000100a1 */
[----:B------:R-:W-:Y:S02]  /*2a20*/  FFMA.FTZ R164, R97, R169, R164 ;  /* 0x000000a961a47223 */ /* 0x000fe400000100a4 */
[----:B------:R-:W-:Y:S02]  /*2a30*/  FFMA.FTZ R140, R132, -R145, R171 ;  /* 0x80000091848c7223 */ /* 0x000fe400000100ab */
[----:B------:R-:W-:-:S02]  /*2a40*/  FFMA.FTZ R145, R138, R155, R159 ;  /* 0x0000009b8a917223 */ /* 0x000fc4000001009f */
[-C--:B------:R-:W-:Y:S02]  /*2a50*/  FFMA.FTZ R141, R141, R171.reuse, R166 ;  /* 0x000000ab8d8d7223 */ /* 0x080fe400000100a6 */
[----:B------:R-:W-:Y:S02]  /*2a60*/  FFMA.FTZ R164, R95, R171, R164 ;  /* 0x000000ab5fa47223 */ /* 0x000fe400000100a4 */
[----:B------:R-:W-:Y:S02]  /*2a70*/  FFMA.FTZ R137, R137, R145, R148 ;  /* 0x0000009189897223 */ /* 0x000fe40000010094 */
[----:B------:R-:W-:Y:S02]  /*2a80*/  FFMA.FTZ R138, R147, R141, R168 ;  /* 0x0000008d938a7223 */ /* 0x000fe400000100a8 */
[----:B------:R-:W-:Y:S02]  /*2a90*/  FFMA.FTZ R143, R134, -R143, R141 ;  /* 0x8000008f868f7223 */ /* 0x000fe4000001008d */
[----:B------:R-:W-:Y:S01]  /*2aa0*/  FFMA.FTZ R164, R93, R141, R164 ;  /* 0x0000008d5da47223 */ /* 0x000fe200000100a4 */
[----:B------:R-:W-:Y:S01]  /*2ab0*/  P2R R141, PR, RZ, 0x40 ;  /* 0x00000040ff8d7803 */ /* 0x000fe20000000000 */
[----:B------:R-:W-:-:S02]  /*2ac0*/  FFMA.FTZ R141, R29, R137, R176 ;  /* 0x000000891d8d7223 */ /* 0x000fc400000100b0 */
[----:B------:R-:W-:Y:S02]  /*2ad0*/  FMUL.FTZ R148, R94, R137 ;  /* 0x000000895e947220 */ /* 0x000fe40000410000 */
[----:B------:R-:W-:Y:S02]  /*2ae0*/  FMUL.FTZ R29, R92, R141 ;  /* 0x0000008d5c1d7220 */ /* 0x000fe40000410000 */
[----:B------:R-:W-:Y:S02]  /*2af0*/  FFMA.FTZ R139, R136, -R139, R138 ;  /* 0x8000008b888b7223 */ /* 0x000fe4000001008a */
[----:B------:R-:W-:Y:S02]  /*2b00*/  FFMA.FTZ R147, R144, R29, RZ ;  /* 0x0000001d90937223 */ /* 0x000fe400000100ff */
[----:B------:R-:W-:Y:S02]  /*2b10*/  FFMA.FTZ R138, R107, R138, R164 ;  /* 0x0000008a6b8a7223 */ /* 0x000fe400000100a4 */
[----:B------:R-:W-:-:S02]  /*2b20*/  FMUL.FTZ R164, R96, R145 ;  /* 0x0000009160a47220 */ /* 0x000fc40000410000 */
[----:B------:R-:W-:Y:S02]  /*2b30*/  FFMA.FTZ R147, R146, R148, R147 ;  /* 0x0000009492937223 */ /* 0x000fe40000010093 */
[C---:B0-----:R-:W-:Y:S02]  /*2b40*/  FFMA.FTZ R27, R170.reuse, R27, R174 ;  /* 0x0000001baa1b7223 */ /* 0x041fe400000100ae */
[----:B------:R-:W-:Y:S02]  /*2b50*/  FMUL.FTZ R26, R170, R26 ;  /* 0x0000001aaa1a7220 */ /* 0x000fe40000410000 */
[----:B------:R-:W-:Y:S02]  /*2b60*/  FMUL.FTZ R166, R98, R155 ;  /* 0x0000009b62a67220 */ /* 0x000fe40000410000 */
[----:B------:R-:W-:Y:S01]  /*2b70*/  FFMA.FTZ R147, R150, R164, R147 ;  /* 0x000000a496937223 */ /* 0x000fe20000010093 */
[----:B------:R0:W-:Y:S01]  /*2b80*/  @!P6 STS.64 [R183+0x10f8], R26 ;  /* 0x0010f81ab700e388 */ /* 0x0001e20000000a00 */
[----:B------:R-:W-:-:S02]  /*2b90*/  FMUL.FTZ R174, R106, R149 ;  /* 0x000000956aae7220 */ /* 0x000fc40000410000 */
[----:B------:R-:W-:Y:S02]  /*2ba0*/  FMUL.FTZ R168, R100, R157 ;  /* 0x0000009d64a87220 */ /* 0x000fe40000410000 */
[----:B------:R-:W-:Y:S02]  /*2bb0*/  FMUL.FTZ R159, R133, R174 ;  /* 0x000000ae859f7220 */ /* 0x000fe40000410000 */
[----:B------:R-:W-:Y:S02]  /*2bc0*/  FMUL.FTZ R170, R102, R153 ;  /* 0x0000009966aa7220 */ /* 0x000fe40000410000 */
[----:B------:R-:W-:Y:S01]  /*2bd0*/  FMUL.FTZ R172, R104, R151 ;  /* 0x0000009768ac7220 */ /* 0x000fe20000410000 */
[----:B------:R1:W-:Y:S01]  /*2be0*/  STS [R48.X4+0x23c], R159 ;  /* 0x00023c9f30007388 */ /* 0x0003e20000004800 */
[----:B------:R-:W-:Y:S01]  /*2bf0*/  FMUL.FTZ R163, R131, R170 ;  /* 0x000000aa83a37220 */ /* 0x000fe20000410000 */
[----:B0-----:R-:W-:Y:S01]  /*2c00*/  SHF.L.U64.HI R26, R118, 0x2, R119 ;  /* 0x00000002761a7819 */ /* 0x001fe20000010277 */
[----:B------:R-:W-:-:S02]  /*2c10*/  FFMA.FTZ R27, R152, R166, R147 ;  /* 0x000000a6981b7223 */ /* 0x000fc40000010093 */
[----:B------:R-:W-:Y:S01]  /*2c20*/  FMUL.FTZ R147, R125, R164 ;  /* 0x000000a47d937220 */ /* 0x000fe20000410000 */
[----:B------:R-:W-:Y:S01]  /*2c30*/  IADD3 R164, -R75, c[0x0][0x168], -R38 ;  /* 0x00005a004ba47a10 */ /* 0x000fe20007ffe926 */
[----:B------:R-:W-:Y:S01]  /*2c40*/  FFMA.FTZ R27, R142, R168, R27 ;  /* 0x000000a88e1b7223 */ /* 0x000fe2000001001b */
[----:B------:R0:W-:Y:S01]  /*2c50*/  STS [R48.X4+0x234], R163 ;  /* 0x000234a330007388 */ /* 0x0001e20000004800 */
[----:B------:R-:W-:Y:S01]  /*2c60*/  FMUL.FTZ R165, R135, R172 ;  /* 0x000000ac87a57220 */ /* 0x000fe20000410000 */
[----:B------:R-:W-:Y:S01]  /*2c70*/  ISETP.GE.AND P1, PT, R164, 0x1, PT ;  /* 0x00000001a400780c */ /* 0x000fe20003f26270 */
[----:B------:R-:W-:Y:S01]  /*2c80*/  FFMA.FTZ R170, R140, R170, R27 ;  /* 0x000000aa8caa7223 */ /* 0x000fe2000001001b */
[----:B------:R-:W-:Y:S01]  /*2c90*/  STS [R48.X4+0x228], R147 ;  /* 0x0002289330007388 */ /* 0x000fe20000004800 */
[----:B------:R-:W-:Y:S01]  /*2ca0*/  FMUL.FTZ R161, R129, R168 ;  /* 0x000000a881a17220 */ /* 0x000fe20000410000 */
[----:B------:R-:W-:Y:S01]  /*2cb0*/  ISETP.GE.AND P2, PT, R164, 0x21, PT ;  /* 0x00000021a400780c */ /* 0x000fe20003f46270 */
[----:B-1----:R-:W-:Y:S01]  /*2cc0*/  FMUL.FTZ R159, R127, R166 ;  /* 0x000000a67f9f7220 */ /* 0x002fe20000410000 */
[----:B------:R-:W-:Y:S01]  /*2cd0*/  STS [R48.X4+0x238], R165 ;  /* 0x000238a530007388 */ /* 0x000fe20000004800 */
[----:B------:R-:W-:Y:S01]  /*2ce0*/  FMUL.FTZ R27, R123, R148 ;  /* 0x000000947b1b7220 */ /* 0x000fe20000410000 */
[----:B0-----:R-:W-:Y:S01]  /*2cf0*/  SHF.L.U32 R163, R118, 0x2, RZ ;  /* 0x0000000276a37819 */ /* 0x001fe200000006ff */
[----:B------:R-:W-:Y:S01]  /*2d00*/  FMUL.FTZ R29, R121, R29 ;  /* 0x0000001d791d7220 */ /* 0x000fe20000410000 */
[----:B------:R0:W-:Y:S01]  /*2d10*/  STS [R48.X4+0x230], R161 ;  /* 0x000230a130007388 */ /* 0x0001e20000004800 */
[----:B------:R-:W-:-:S03]  /*2d20*/  FFMA.FTZ R170, R143, R172, R170 ;  /* 0x000000ac8faa7223 */ /* 0x000fc600000100aa */
[----:B------:R1:W-:Y:S04]  /*2d30*/  STS [R48.X4+0x22c], R159 ;  /* 0x00022c9f30007388 */ /* 0x0003e80000004800 */
[----:B------:R2:W-:Y:S01]  /*2d40*/  STS [R48.X4+0x224], R27 ;  /* 0x0002241b30007388 */ /* 0x0005e20000004800 */
[----:B0-----:R-:W-:-:S03]  /*2d50*/  FMUL.FTZ R161, R139, R174 ;  /* 0x000000ae8ba17220 */ /* 0x001fc60000410000 */
[----:B------:R2:W-:Y:S01]  /*2d60*/  STS [R48.X4+0x220], R29 ;  /* 0x0002201d30007388 */ /* 0x0005e20000004800 */
[----:B-1----:R-:W-:-:S03]  /*2d70*/  IMAD R159, R26, c[0x0][0x2b0], RZ ;  /* 0x0000ac001a9f7a24 */ /* 0x002fc600078e02ff */
[----:B------:R-:W-:Y:S06]  /*2d80*/  BAR.SYNC.DEFER_BLOCKING 0x0 ;  /* 0x0000000000007b1d */ /* 0x000fec0000010000 */
[----:B------:R-:W-:Y:S05]  /*2d90*/  @!P1 BRA `(.L_x_6969) ;  /* 0x0000009000009947 */ /* 0x000fea0003800000 */
[----:B--2---:R-:W-:Y:S01]  /*2da0*/  LEA.HI.SX32 R147, R38, R38, 0x1b ;  /* 0x0000002626937211 */ /* 0x004fe200078fdaff */
[----:B------:R-:W-:Y:S02]  /*2db0*/  IMAD R28, R28, c[0x0][0x2b0], RZ ;  /* 0x0000ac001c1c7a24 */ /* 0x000fe400078e02ff */
[----:B------:R-:W-:-:S03]  /*2dc0*/  IMAD.WIDE.U32 R26, R117, c[0x0][0x2b0], R16 ;  /* 0x0000ac00751a7a25 */ /* 0x000fc600078e0010 */
[----:B------:R-:W0:Y:S01]  /*2dd0*/  LDS R147, [R147.X4+0x220] ;  /* 0x0002200093937984 */ /* 0x000e220000004800 */
[----:B------:R-:W-:Y:S01]  /*2de0*/  IMAD R29, R117, c[0x0][0x2b4], R28 ;  /* 0x0000ad00751d7a24 */ /* 0x000fe200078e021c */
[----:B------:R-:W-:-:S03]  /*2df0*/  LEA R28, P1, R26, c[0x0][0x318], 0x2 ;  /* 0x0000c6001a1c7a11 */ /* 0x000fc600078210ff */
[----:B------:R-:W-:-:S05]  /*2e00*/  IMAD.IADD R27, R27, 0x1, R29 ;  /* 0x000000011b1b7824 */ /* 0x000fca00078e021d */
[----:B------:R-:W-:-:S05]  /*2e10*/  LEA.HI.X R29, R26, c[0x0][0x31c], R27, 0x2, P1 ;  /* 0x0000c7001a1d7a11 */ /* 0x000fca00008f141b */
[----:B0-----:R0:W-:Y:S02]  /*2e20*/  RED.E.ADD.F32.FTZ.RN.STRONG.GPU [R28.64], R147 ;  /* 0x000000931c00798e */ /* 0x0011e4000c10e784 */
.L_x_6969:
[----:B--2---:R-:W-:Y:S05]  /*2e30*/  BSYNC B0 ;  /* 0x0000000000007941 */ /* 0x004fea0003800000 */
.L_x_6968:
[----:B0-----:R0:W1:Y:S01]  /*2e40*/  LDS R29, [R50.X4+0x2a0] ;  /* 0x0002a000321d7984 */ /* 0x0010620000004800 */
[----:B------:R-:W-:Y:S01]  /*2e50*/  BSSY B0, `(.L_x_6970) ;  /* 0x0000007000007945 */ /* 0x000fe20003800000 */
[----:B------:R-:W-:Y:S02]  /*2e60*/  FADD.FTZ R148, R170, R161 ;  /* 0x000000a1aa947221 */ /* 0x000fe40000010000 */
[----:B------:R-:W-:Y:S01]  /*2e70*/  IMAD R159, R163, c[0x0][0x2b4], R159 ;  /* 0x0000ad00a39f7a24 */ /* 0x000fe200078e029f */
[----:B------:R-:W-:Y:S05]  /*2e80*/  @!P2 BRA `(.L_x_6971) ;  /* 0x000000300000a947 */ /* 0x000fea0003800000 */
[----:B------:R-:W-:-:S05]  /*2e90*/  IMAD.WIDE.U32 R26, R163, c[0x0][0x2b0], R14 ;  /* 0x0000ac00a31a7a25 */ /* 0x000fca00078e000e */
[----:B------:R-:W-:-:S05]  /*2ea0*/  IADD3 R27, R27, R159, RZ ;  /* 0x0000009f1b1b7210 */ /* 0x000fca0007ffe0ff */
[----:B-1----:R1:W-:Y:S02]  /*2eb0*/  RED.E.ADD.F32.FTZ.RN.STRONG.GPU [R26.64], R29 ;  /* 0x0000001d1a00798e */ /* 0x0023e4000c10e784 */
.L_x_6971:
[----:B------:R-:W-:Y:S05]  /*2ec0*/  BSYNC B0 ;  /* 0x0000000000007941 */ /* 0x000fea0003800000 */
.L_x_6970:
[----:B-1----:R1:W2:Y:S01]  /*2ed0*/  LDS R29, [R51.X4+0x320] ;  /* 0x00032000331d7984 */ /* 0x0022a20000004800 */
[C---:B------:R-:W-:Y:S01]  /*2ee0*/  ISETP.GE.AND P6, PT, R164.reuse, 0x41, PT ;  /* 0x00000041a400780c */ /* 0x040fe20003fc6270 */
[----:B------:R-:W-:Y:S01]  /*2ef0*/  BSSY B0, `(.L_x_6972) ;  /* 0x000000a000007945 */ /* 0x000fe20003800000 */
[C---:B------:R-:W-:Y:S02]  /*2f00*/  ISETP.GE.AND P1, PT, R164.reuse, 0x61, PT ;  /* 0x00000061a400780c */ /* 0x040fe40003f26270 */
[C---:B------:R-:W-:Y:S02]  /*2f10*/  ISETP.GE.AND P2, PT, R164.reuse, 0x81, PT ;  /* 0x00000081a400780c */ /* 0x040fe40003f46270 */
[C---:B------:R-:W-:Y:S02]  /*2f20*/  ISETP.GE.AND P3, PT, R164.reuse, 0xa1, PT ;  /* 0x000000a1a400780c */ /* 0x040fe40003f66270 */
[C---:B------:R-:W-:Y:S02]  /*2f30*/  ISETP.GE.AND P4, PT, R164.reuse, 0xc1, PT ;  /* 0x000000c1a400780c */ /* 0x040fe40003f86270 */
[----:B------:R-:W-:-:S03]  /*2f40*/  ISETP.GE.AND P5, PT, R164, 0xe1, PT ;  /* 0x000000e1a400780c */ /* 0x000fc60003fa6270 */
[----:B------:R-:W-:Y:S05]  /*2f50*/  @!P6 BRA `(.L_x_6973) ;  /* 0x000000300000e947 */ /* 0x000fea0003800000 */
[----:B-1----:R-:W-:-:S04]  /*2f60*/  IMAD.WIDE.U32 R26, R163, c[0x0][0x2b0], R12 ;  /* 0x0000ac00a31a7a25 */ /* 0x002fc800078e000c */
[----:B------:R-:W-:-:S05]  /*2f70*/  IMAD.IADD R27, R159, 0x1, R27 ;  /* 0x000000019f1b7824 */ /* 0x000fca00078e021b */
[----:B--2---:R1:W-:Y:S02]  /*2f80*/  RED.E.ADD.F32.FTZ.RN.STRONG.GPU [R26.64], R29 ;  /* 0x0000001d1a00798e */ /* 0x0043e4000c10e784 */
.L_x_6973:
[----:B-1----:R-:W-:Y:S05]  /*2f90*/  BSYNC B0 ;  /* 0x0000000000007941 */ /* 0x002fea0003800000 */
.L_x_6972:
[----:B--2---:R1:W2:Y:S01]  /*2fa0*/  LDS R29, [R52.X4+0x3a0] ;  /* 0x0003a000341d7984 */ /* 0x0042a20000004800 */
[----:B------:R-:W-:Y:S01]  /*2fb0*/  BSSY B0, `(.L_x_6974) ;  /* 0x0000005000007945 */ /* 0x000fe20003800000 */
[----:B------:R-:W-:Y:S05]  /*2fc0*/  @!P1 BRA `(.L_x_6975) ;  /* 0x0000003000009947 */ /* 0x000fea0003800000 */
[----:B------:R-:W-:-:S05]  /*2fd0*/  IMAD.WIDE.U32 R26, R163, c[0x0][0x2b0], R10 ;  /* 0x0000ac00a31a7a25 */ /* 0x000fca00078e000a */
[----:B------:R-:W-:-:S05]  /*2fe0*/  IADD3 R27, R159, R27, RZ ;  /* 0x0000001b9f1b7210 */ /* 0x000fca0007ffe0ff */
[----:B--2---:R2:W-:Y:S02]  /*2ff0*/  RED.E.ADD.F32.FTZ.RN.STRONG.GPU [R26.64], R29 ;  /* 0x0000001d1a00798e */ /* 0x0045e4000c10e784 */
.L_x_6975:
[----:B------:R-:W-:Y:S05]  /*3000*/  BSYNC B0 ;  /* 0x0000000000007941 */ /* 0x000fea0003800000 */
.L_x_6974:
[----:B--2---:R2:W3:Y:S01]  /*3010*/  LDS R29, [R53.X4+0x420] ;  /* 0x00042000351d7984 */ /* 0x0044e20000004800 */
[----:B------:R-:W-:Y:S01]  /*3020*/  BSSY B0, `(.L_x_6976) ;  /* 0x0000005000007945 */ /* 0x000fe20003800000 */
[----:B------:R-:W-:Y:S05]  /*3030*/  @!P2 BRA `(.L_x_6977) ;  /* 0x000000300000a947 */ /* 0x000fea0003800000 */
[----:B------:R-:W-:-:S04]  /*3040*/  IMAD.WIDE.U32 R26, R163, c[0x0][0x2b0], R8 ;  /* 0x0000ac00a31a7a25 */ /* 0x000fc800078e0008 */
[----:B------:R-:W-:-:S05]  /*3050*/  IMAD.IADD R27, R159, 0x1, R27 ;  /* 0x000000019f1b7824 */ /* 0x000fca00078e021b */
[----:B---3--:R3:W-:Y:S02]  /*3060*/  RED.E.ADD.F32.FTZ.RN.STRONG.GPU [R26.64], R29 ;  /* 0x0000001d1a00798e */ /* 0x0087e4000c10e784 */
.L_x_6977:
[----:B------:R-:W-:Y:S05]  /*3070*/  BSYNC B0 ;  /* 0x0000000000007941 */ /* 0x000fea0003800000 */
.L_x_6976:
[----:B---3--:R3:W4:Y:S01]  /*3080*/  LDS R29, [R54.X4+0x4a0] ;  /* 0x0004a000361d7984 */ /* 0x0087220000004800 */
[----:B------:R-:W-:Y:S01]  /*3090*/  BSSY B0, `(.L_x_6978) ;  /* 0x0000005000007945 */ /* 0x000fe20003800000 */
[----:B------:R-:W-:Y:S05]  /*30a0*/  @!P3 BRA `(.L_x_6979) ;  /* 0x000000300000b947 */ /* 0x000fea0003800000 */
[----:B------:R-:W-:-:S05]  /*30b0*/  IMAD.WIDE.U32 R26, R163, c[0x0][0x2b0], R6 ;  /* 0x0000ac00a31a7a25 */ /* 0x000fca00078e0006 */
[----:B------:R-:W-:-:S05]  /*30c0*/  IADD3 R27, R159, R27, RZ ;  /* 0x0000001b9f1b7210 */ /* 0x000fca0007ffe0ff */
[----:B----4-:R4:W-:Y:S02]  /*30d0*/  RED.E.ADD.F32.FTZ.RN.STRONG.GPU [R26.64], R29 ;  /* 0x0000001d1a00798e */ /* 0x0109e4000c10e784 */
.L_x_6979:
[----:B------:R-:W-:Y:S05]  /*30e0*/  BSYNC B0 ;  /* 0x0000000000007941 */ /* 0x000fea0003800000 */
.L_x_6978:
[----:B------:R0:W1:Y:S01]  /*30f0*/  LDS R147, [R55.X4+0x520] ;  /* 0x0005200037937984 */ /* 0x0000620000004800 */
[----:B------:R-:W-:Y:S01]  /*3100*/  BSSY B0, `(.L_x_6980) ;  /* 0x0000006000007945 */ /* 0x000fe20003800000 */
[----:B----4-:R-:W-:Y:S01]  /*3110*/  IMAD.WIDE.U32 R26, R163, c[0x0][0x2b0], R2 ;  /* 0x0000ac00a31a7a25 */ /* 0x010fe200078e0002 */
[----:B------:R-:W-:Y:S05]  /*3120*/  @!P4 BRA `(.L_x_6981) ;  /* 0x000000300000c947 */ /* 0x000fea0003800000 */
[----:B------:R-:W-:-:S04]  /*3130*/  IMAD.WIDE.U32 R28, R163, c[0x0][0x2b0], R4 ;  /* 0x0000ac00a31c7a25 */ /* 0x000fc800078e0004 */
[----:B------:R-:W-:-:S05]  /*3140*/  IMAD.IADD R29, R159, 0x1, R29 ;  /* 0x000000019f1d7824 */ /* 0x000fca00078e021d */
[----:B-1----:R1:W-:Y:S02]  /*3150*/  RED.E.ADD.F32.FTZ.RN.STRONG.GPU [R28.64], R147 ;  /* 0x000000931c00798e */ /* 0x0023e4000c10e784 */
.L_x_6981:
[----:B------:R-:W-:Y:S05]  /*3160*/  BSYNC B0 ;  /* 0x0000000000007941 */ /* 0x000fea0003800000 */
.L_x_6980:
[----:B-1----:R1:W4:Y:S01]  /*3170*/  LDS R29, [R56.X4+0x5a0] ;  /* 0x0005a000381d7984 */ /* 0x0023220000004800 */
[----:B------:R-:W-:Y:S01]  /*3180*/  BSSY B0, `(.L_x_6982) ;  /* 0x0000004000007945 */ /* 0x000fe20003800000 */
[----:B------:R-:W-:Y:S05]  /*3190*/  @!P5 BRA `(.L_x_6983) ;  /* 0x000000200000d947 */ /* 0x000fea0003800000 */
[----:B------:R-:W-:-:S05]  /*31a0*/  IADD3 R27, R159, R27, RZ ;  /* 0x0000001b9f1b7210 */ /* 0x000fca0007ffe0ff */
[----:B----4-:R4:W-:Y:S02]  /*31b0*/  RED.E.ADD.F32.FTZ.RN.STRONG.GPU [R26.64], R29 ;  /* 0x0000001d1a00798e */ /* 0x0109e4000c10e784 */
.L_x_6983:
[----:B------:R-:W-:Y:S05]  /*31c0*/  BSYNC B0 ;  /* 0x0000000000007941 */ /* 0x000fea0003800000 */
.L_x_6982:
[----:B----4-:R-:W4:Y:S01]  /*31d0*/  SHFL.DOWN PT, R27, R148, 0x1, 0x1f ;  /* 0x08201f00941b7f89 */ /* 0x010f2200000e0000 */
[C---:B------:R-:W-:Y:S01]  /*31e0*/  ISETP.GT.AND P1, PT, R47.reuse, 0x1e, PT ;  /* 0x0000001e2f00780c */ /* 0x040fe20003f24270 */
[----:B------:R-:W-:Y:S01]  /*31f0*/  FMUL.FTZ R130, R130, R157 ;  /* 0x0000009d82827220 */ /* 0x000fe20000410000 */
[----:B------:R-:W-:Y:S01]  /*3200*/  ISETP.NE.AND P2, PT, R47, RZ, PT ;  /* 0x000000ff2f00720c */ /* 0x000fe20003f45270 */
[----:B------:R-:W5:Y:S01]  /*3210*/  SHFL.DOWN PT, R29, R138, 0x1, 0x1f ;  /* 0x08201f008a1d7f89 */ /* 0x000f6200000e0000 */
[-C--:B------:R-:W-:Y:S01]  /*3220*/  FMUL.FTZ R26, R120, R151.reuse ;  /* 0x00000097781a7220 */ /* 0x080fe20000410000 */
[----:B------:R-:W-:Y:S01]  /*3230*/  ISETP.NE.AND P3, PT, R38, RZ, PT ;  /* 0x000000ff2600720c */ /* 0x000fe20003f65270 */
[----:B------:R-:W-:Y:S01]  /*3240*/  FMUL.FTZ R134, R134, R151 ;  /* 0x0000009786867220 */ /* 0x000fe20000410000 */
[----:B------:R-:W-:Y:S01]  /*3250*/  BSSY B0, `(.L_x_6984) ;  /* 0x0000051000007945 */ /* 0x000fe20003800000 */
[----:B------:R-:W-:Y:S02]  /*3260*/  FMUL.FTZ R26, R143, R26 ;  /* 0x0000001a8f1a7220 */ /* 0x000fe40000410000 */
[----:B------:R-:W-:-:S02]  /*3270*/  FMUL.FTZ R126, R126, R145 ;  /* 0x000000917e7e7220 */ /* 0x000fc40000410000 */
[----:B------:R-:W-:Y:S02]  /*3280*/  FMUL.FTZ R122, R122, R141 ;  /* 0x0000008d7a7a7220 */ /* 0x000fe40000410000 */
[C---:B------:R-:W-:Y:S02]  /*3290*/  FMUL.FTZ R145, R120.reuse, R145 ;  /* 0x0000009178917220 */ /* 0x040fe40000410000 */
[C---:B------:R-:W-:Y:S02]  /*32a0*/  FMUL.FTZ R28, R120.reuse, R149 ;  /* 0x00000095781c7220 */ /* 0x040fe40000410000 */
[----:B------:R-:W-:Y:S02]  /*32b0*/  FMUL.FTZ R141, R120, R141 ;  /* 0x0000008d788d7220 */ /* 0x000fe40000410000 */
[-C--:B------:R-:W-:Y:S02]  /*32c0*/  FFMA.FTZ R115, R104, R134.reuse, R115 ;  /* 0x0000008668737223 */ /* 0x080fe40000010073 */
[----:B------:R-:W-:-:S02]  /*32d0*/  FFMA.FTZ R134, R135, R134, R26 ;  /* 0x0000008687867223 */ /* 0x000fc4000001001a */
[----:B----4-:R-:W-:Y:S02]  /*32e0*/  @!P1 FADD.FTZ R148, R148, R27 ;  /* 0x0000001b94949221 */ /* 0x010fe40000010000 */
[----:B------:R-:W-:Y:S02]  /*32f0*/  FMUL.FTZ R145, R150, R145 ;  /* 0x0000009196917220 */ /* 0x000fe40000410000 */
[----:B-----5:R-:W-:Y:S01]  /*3300*/  @!P1 FADD.FTZ R138, R138, R29 ;  /* 0x0000001d8a8a9221 */ /* 0x020fe20000010000 */
[----:B------:R-:W4:Y:S01]  /*3310*/  SHFL.DOWN PT, R27, R148, 0x2, 0x1f ;  /* 0x08401f00941b7f89 */ /* 0x000f2200000e0000 */
[----:B------:R-:W-:Y:S01]  /*3320*/  ISETP.GT.AND P1, PT, R47, 0x1d, PT ;  /* 0x0000001d2f00780c */ /* 0x000fe20003f24270 */
[----:B------:R-:W-:Y:S02]  /*3330*/  FMUL.FTZ R28, R139, R28 ;  /* 0x0000001c8b1c7220 */ /* 0x000fe40000410000 */
[----:B------:R-:W5:Y:S01]  /*3340*/  SHFL.DOWN PT, R29, R138, 0x2, 0x1f ;  /* 0x08401f008a1d7f89 */ /* 0x000f6200000e0000 */
[----:B------:R-:W-:-:S02]  /*3350*/  FMUL.FTZ R141, R144, R141 ;  /* 0x0000008d908d7220 */ /* 0x000fc40000410000 */
        /* <DEDUP_REMOVED lines=8> */
[----:B----4-:R-:W-:Y:S02]  /*33e0*/  @!P1 FADD.FTZ R148, R148, R27 ;  /* 0x0000001b94949221 */ /* 0x010fe40000010000 */
        /* <DEDUP_REMOVED lines=9> */
[----:B------:R-:W-:-:S03]  /*3480*/  FMUL.FTZ R27, R142, R27 ;  /* 0x0000001b8e1b7220 */ /* 0x000fc60000410000 */
[----:B------:R-:W5:Y:S01]  /*3490*/  SHFL.DOWN PT, R147, R138, 0x8, 0x1f ;  /* 0x09001f008a937f89 */ /* 0x000f6200000e0000 */
[----:B------:R-:W-:Y:S02]  /*34a0*/  FFMA.FTZ R129, R129, R130, R27 ;  /* 0x0000008281817223 */ /* 0x000fe4000001001b */
[-C--:B------:R-:W-:Y:S02]  /*34b0*/  FMUL.FTZ R27, R128, R155.reuse ;  /* 0x0000009b801b7220 */ /* 0x080fe40000410000 */
[----:B------:R-:W-:Y:S02]  /*34c0*/  FMUL.FTZ R155, R120, R155 ;  /* 0x0000009b789b7220 */ /* 0x000fe40000410000 */
[----:B------:R-:W-:Y:S02]  /*34d0*/  FFMA.FTZ R110, R98, R27, R110 ;  /* 0x0000001b626e7223 */ /* 0x000fe4000001006e */
[----:B------:R-:W-:Y:S02]  /*34e0*/  FMUL.FTZ R152, R152, R155 ;  /* 0x0000009b98987220 */ /* 0x000fe40000410000 */
[----:B------:R-:W-:-:S02]  /*34f0*/  FADD.FTZ R80, R129, R80 ;  /* 0x0000005081507221 */ /* 0x000fc40000010000 */
[----:B------:R-:W-:Y:S02]  /*3500*/  FFMA.FTZ R152, R127, R27, R152 ;  /* 0x0000001b7f987223 */ /* 0x000fe40000010098 */
[----:B------:R-:W-:Y:S02]  /*3510*/  FMUL.FTZ R127, R136, R149 ;  /* 0x00000095887f7220 */ /* 0x000fe40000410000 */
[----:B------:R-:W-:Y:S02]  /*3520*/  FADD.FTZ R81, R152, R81 ;  /* 0x0000005198517221 */ /* 0x000fe40000010000 */
[----:B------:R-:W-:Y:S02]  /*3530*/  FFMA.FTZ R114, R106, R127, R114 ;  /* 0x0000007f6a727223 */ /* 0x000fe40000010072 */
[----:B----4-:R-:W-:Y:S02]  /*3540*/  @!P1 FADD.FTZ R148, R148, R29 ;  /* 0x0000001d94949221 */ /* 0x010fe40000010000 */
[----:B------:R-:W-:-:S02]  /*3550*/  FMUL.FTZ R29, R120, R153 ;  /* 0x00000099781d7220 */ /* 0x000fc40000410000 */
[----:B-----5:R-:W-:Y:S01]  /*3560*/  @!P1 FADD.FTZ R138, R138, R147 ;  /* 0x000000938a8a9221 */ /* 0x020fe20000010000 */
[----:B------:R-:W-:Y:S01]  /*3570*/  ISETP.GT.AND P1, PT, R47, 0xf, PT ;  /* 0x0000000f2f00780c */ /* 0x000fe20003f24270 */
[----:B------:R-:W4:Y:S01]  /*3580*/  SHFL.DOWN PT, R147, R148, 0x10, 0x1f ;  /* 0x0a001f0094937f89 */ /* 0x000f2200000e0000 */
[----:B------:R-:W-:Y:S02]  /*3590*/  FMUL.FTZ R140, R140, R29 ;  /* 0x0000001d8c8c7220 */ /* 0x000fe40000410000 */
[-C--:B------:R-:W-:Y:S01]  /*35a0*/  FMUL.FTZ R29, R124, R137.reuse ;  /* 0x000000897c1d7220 */ /* 0x080fe20000410000 */
[----:B------:R-:W5:Y:S01]  /*35b0*/  SHFL.DOWN PT, R157, R138, 0x10, 0x1f ;  /* 0x0a001f008a9d7f89 */ /* 0x000f6200000e0000 */
[----:B------:R-:W-:Y:S02]  /*35c0*/  FMUL.FTZ R137, R120, R137 ;  /* 0x0000008978897220 */ /* 0x000fe40000410000 */
[----:B------:R-:W-:Y:S02]  /*35d0*/  FMUL.FTZ R153, R132, R153 ;  /* 0x0000009984997220 */ /* 0x000fe40000410000 */
        /* <DEDUP_REMOVED lines=8> */
[----:B----4-:R-:W-:Y:S02]  /*3660*/  @!P1 FADD.FTZ R148, R148, R147 ;  /* 0x0000009394949221 */ /* 0x010fe40000010000 */
[----:B------:R-:W-:Y:S02]  /*3670*/  FADD.FTZ R83, R146, R83 ;  /* 0x0000005392537221 */ /* 0x000fe40000010000 */
[----:B-----5:R-:W-:Y:S01]  /*3680*/  @!P1 FADD.FTZ R138, R138, R157 ;  /* 0x0000009d8a8a9221 */ /* 0x020fe20000010000 */
[----:B------:R-:W-:-:S03]  /*3690*/  MOV R26, R148 ;  /* 0x00000094001a7202 */ /* 0x000fc60000000f00 */
[----:B------:R-:W-:-:S05]  /*36a0*/  IMAD.MOV.U32 R27, RZ, RZ, R138 ;  /* 0x000000ffff1b7224 */ /* 0x000fca00078e008a */
[----:B------:R4:W-:Y:S04]  /*36b0*/  @!P2 STS.64 [0x648], R26 ;  /* 0x0006481aff00a388 */ /* 0x0009e80000000a00 */
        /* <DEDUP_REMOVED lines=10> */
.L_x_6985:
[----:B----4-:R-:W-:Y:S05]  /*3760*/  BSYNC B0 ;  /* 0x0000000000007941 */ /* 0x010fea0003800000 */
.L_x_6984:
[----:B------:R-:W-:Y:S02]  /*3770*/  IADD3 R117, R117, 0x1, RZ ;  /* 0x0000000175757810 */ /* 0x000fe40007ffe0ff */
[----:B------:R-:W-:Y:S02]  /*3780*/  IADD3 R118, P2, R118, 0x1, RZ ;  /* 0x0000000176767810 */ /* 0x000fe40007f5e0ff */
[----:B------:R-:W-:Y:S02]  /*3790*/  ISETP.GE.AND P1, PT, R117, c[0x0][0x16c], PT ;  /* 0x00005b0075007a0c */ /* 0x000fe40003f26270 */
[----:B------:R-:W-:-:S11]  /*37a0*/  IADD3.X R119, RZ, R119, RZ, P2, !PT ;  /* 0x00000077ff777210 */ /* 0x000fd600017fe4ff */
[----:B------:R-:W-:Y:S01]  /*37b0*/  @P1 CALL.REL.NOINC `(.L_x_6965) ;  /* 0x0000001000001944 */ /* 0x000fe20003c00000 */
[----:B------:R-:W-:Y:S05]  /*37c0*/  BRA `(.L_x_6986) ;  /* 0xffffe19000007947 */ /* 0x000fea000383ffff */
.L_x_6965:
        /* <DEDUP_REMOVED lines=63> */
.L_x_6988:
[----:B------:R-:W-:Y:S05]  /*3bc0*/  BSYNC B0 ;  /* 0x0000000000007941 */ /* 0x000fea0003800000 */
.L_x_6987:
        /* <DEDUP_REMOVED lines=64> */
.L_x_6990:
[----:B------:R-:W-:Y:S05]  /*3fd0*/  BSYNC B0 ;  /* 0x0000000000007941 */ /* 0x000fea0003800000 */
.L_x_6989:
        /* <DEDUP_REMOVED lines=39> */
.L_x_6963:
        /* <DEDUP_REMOVED lines=24> */
.L_x_6993:
[----:B0-----:R-:W-:Y:S05]  /*43d0*/  BSYNC B0 ;  /* 0x0000000000007941 */ /* 0x001fea0003800000 */
.L_x_6992:
        /* <DEDUP_REMOVED lines=23> */
.L_x_6995:
[----:B----4-:R-:W4:Y:S02]  /*4550*/  S2R R15, SR_TID.X ;  /* 0x00000000000f7919 */ /* 0x010f240000002100 */
.L_x_6996:
[----:B0-----:R-:W-:Y:S05]  /*4560*/  BSYNC B0 ;  /* 0x0000000000007941 */ /* 0x001fea0003800000 */
.L_x_6994:
        /* <DEDUP_REMOVED lines=10> */
.L_x_6997:
        /* <DEDUP_REMOVED lines=26> */
.L_x_6998:
        /* <DEDUP_REMOVED lines=13> */
.L_x_9108:


//--------------------- .text._Z25selective_scan_bwd_kernelI32Selective_Scan_bwd_kernel_traitsILi32ELi8ELb0ELb1ELb0ELb0ELb1EN3c108BFloat16EfEEv12SSMParamsBwd --------------------------
	.section	.text._Z25selective_scan_bwd_kernelI32Selective_Scan_bwd_kernel_traitsILi32ELi8ELb0ELb1ELb0ELb0ELb1EN3c108BFloat16EfEEv12SSMParamsBwd,"ax",@progbits
	.sectioninfo	@"SHI_REGISTERS=198"
	.align	128
        .global         _Z25selective_scan_bwd_kernelI32Selective_Scan_bwd_kernel_traitsILi32ELi8ELb0ELb1ELb0ELb0ELb1EN3c108BFloat16EfEEv12SSMParamsBwd
        .type           _Z25selective_scan_bwd_kernelI32Selective_Scan_bwd_kernel_traitsILi32ELi8ELb0ELb1ELb0ELb0ELb1EN3c108BFloat16EfEEv12SSMParamsBwd,@function
        .size           _Z25selective_scan_bwd_kernelI32Selective_Scan_bwd_kernel_traitsILi32ELi8ELb0ELb1ELb0ELb0ELb1EN3c108BFloat16EfEEv12SSMParamsBwd,(.L_x_9109 - _Z25selective_scan_bwd_kernelI32Selective_Scan_bwd_kernel_traitsILi32ELi8ELb0ELb1ELb0ELb0ELb1EN3c108BFloat16EfEEv12SSMParamsBwd)
        .other          _Z25selective_scan_bwd_kernelI32Selective_Scan_bwd_kernel_traitsILi32ELi8ELb0ELb1ELb0ELb0ELb1EN3c108BFloat16EfEEv12SSMParamsBwd,@"STO_CUDA_ENTRY STV_DEFAULT"
_Z25selective_scan_bwd_kernelI32Selective_Scan_bwd_kernel_traitsILi32ELi8ELb0ELb1ELb0ELb0ELb1EN3c108BFloat16EfEEv12SSMParamsBwd:
.text._Z25selective_scan_bwd_kernelI32Selective_Scan_bwd_kernel_traitsILi32ELi8ELb0ELb1ELb0ELb0ELb1EN3c108BFloat16EfEEv12SSMParamsBwd:
        /* <DEDUP_REMOVED lines=24> */
[----:B------:R-:W-:Y:S01]  /*0180*/  HFMA2.MMA R40, -RZ, RZ, 0, 0 ;  /* 0x00000000ff287435 */ /* 0x000fe200000001ff */
        /* <DEDUP_REMOVED lines=44> */
[C---:B------:R-:W-:Y:S01]  /*0450*/  IADD3 R44, P0, R11.reuse, R2, RZ ;  /* 0x000000020b2c7210 */ /* 0x040fe20007f1e0ff */
[C---:B------:R-:W-:Y:S02]  /*0460*/  IMAD.WIDE.U32 R4, R0.reuse, c[0x0][0x280], R6 ;  /* 0x0000a00000047a25 */ /* 0x040fe400078e0006 */
[----:B------:R-:W-:Y:S02]  /*0470*/  CS2R R6, SRZ ;  /* 0x0000000000067805 */ /* 0x000fe4000001ff00 */
[C---:B------:R-:W-:Y:S02]  /*0480*/  IMAD R15, R0.reuse, c[0x0][0x1ec], R15 ;  /* 0x00007b00000f7a24 */ /* 0x040fe400078e020f */
[----:B------:R-:W-:Y:S01]  /*0490*/  @!P2 IMAD.MOV R38, RZ, RZ, -R38 ;  /* 0x000000ffff26a224 */ /* 0x000fe200078e0a26 */
[----:B------:R-:W-:Y:S01]  /*04a0*/  IADD3 R49, P2, R11, R4, RZ ;  /* 0x000000040b317210 */ /* 0x000fe20007f5e0ff */
[----:B------:R-:W-:Y:S01]  /*04b0*/  IMAD R17, R0, c[0x0][0x284], R17 ;  /* 0x0000a10000117a24 */ /* 0x000fe200078e0211 */
[----:B------:R-:W-:-:S02]  /*04c0*/  IADD3.X R3, R13, R3, R15, P0, !PT ;  /* 0x000000030d037210 */ /* 0x000fc400007fe40f */
[----:B------:R-:W-:Y:S02]  /*04d0*/  ISETP.NE.U32.AND P0, PT, RZ, c[0x0][0x260], PT ;  /* 0x00009800ff007a0c */ /* 0x000fe40003f05070 */
[----:B------:R-:W-:Y:S02]  /*04e0*/  @!P1 LOP3.LUT R38, RZ, c[0x0][0x178], RZ, 0x33, !PT ;  /* 0x00005e00ff269a12 */ /* 0x000fe400078e33ff */
[----:B------:R-:W-:Y:S02]  /*04f0*/  IADD3.X R4, R13, R5, R17, P2, !PT ;  /* 0x000000050d047210 */ /* 0x000fe400017fe411 */
[----:B------:R-:W-:Y:S01]  /*0500*/  LEA R43, P1, R45, c[0x0][0x240], 0x1 ;  /* 0x000090002d2b7a11 */ /* 0x000fe200078208ff */
[----:B------:R-:W-:Y:S01]  /*0510*/  IMAD.WIDE.U32 R8, R38, c[0x0][0x1a8], R8 ;  /* 0x00006a0026087a25 */ /* 0x000fe200078e0008 */
        /* <DEDUP_REMOVED lines=11> */
[----:B------:R-:W-:Y:S01]  /*05d0*/  ISETP.NE.AND.EX P2, PT, RZ, c[0x0][0x34c], PT, P2 ;  /* 0x0000d300ff007a0c */ /* 0x000fe20003f45320 */
[----:B------:R-:W-:Y:S01]  /*05e0*/  IMAD.IADD R48, R9, 0x1, R5 ;  /* 0x0000000109307824 */ /* 0x000fe200078e0205 */
[----:B------:R-:W-:Y:S01]  /*05f0*/  IADD3 R11, P5, R11, R8, RZ ;  /* 0x000000080b0b7210 */ /* 0x000fe20007fbe0ff */
[----:B------:R-:W-:Y:S01]  /*0600*/  @P0 IMAD R2, R2, c[0x0][0x174], RZ ;  /* 0x00005d0002020a24 */ /* 0x000fe200078e02ff */
[----:B------:R-:W-:Y:S01]  /*0610*/  LEA R47, P4, R49, c[0x0][0x308], 0x1 ;  /* 0x0000c200312f7a11 */ /* 0x000fe200078808ff */
[----:B------:R-:W-:Y:S01]  /*0620*/  CS2R R8, SRZ ;  /* 0x0000000000087805 */ /* 0x000fe2000001ff00 */
[----:B------:R-:W-:Y:S01]  /*0630*/  IADD3.X R48, R13, R48, RZ, P5, !PT ;  /* 0x000000300d307210 */ /* 0x000fe20002ffe4ff */
[----:B------:R-:W-:Y:S01]  /*0640*/  @P0 IMAD.MOV.U32 R3, RZ, RZ, 0x8 ;  /* 0x00000008ff030424 */ /* 0x000fe200078e00ff */
[----:B------:R-:W-:Y:S01]  /*0650*/  LEA R46, P6, R11, c[0x0][0x228], 0x1 ;  /* 0x00008a000b2e7a11 */ /* 0x000fe200078c08ff */
[----:B------:R-:W-:Y:S01]  /*0660*/  @P0 IMAD R2, R2, c[0x0][0x16c], RZ ;  /* 0x00005b0002020a24 */ /* 0x000fe200078e02ff */
[----:B------:R-:W-:-:S02]  /*0670*/  LEA.HI.X R49, R49, c[0x0][0x30c], R4, 0x1, P4 ;  /* 0x0000c30031317a11 */ /* 0x000fc400020f0c04 */
        /* <DEDUP_REMOVED lines=10> */
[----:B------:R-:W-:Y:S01]  /*0720*/  MOV R39, RZ ;  /* 0x000000ff00277202 */ /* 0x000fe20000000f00 */
[----:B------:R-:W-:Y:S01]  /*0730*/  IMAD.MOV.U32 R51, RZ, RZ, RZ ;  /* 0x000000ffff337224 */ /* 0x000fe200078e00ff */
[----:B------:R-:W1:Y:S01]  /*0740*/  S2R R50, SR_LANEID ;  /* 0x0000000000327919 */ /* 0x000e620000000000 */
[C---:B0-----:R-:W-:Y:S01]  /*0750*/  IMAD.SHL.U32 R52, R41.reuse, 0x8, RZ ;  /* 0x0000000829347824 */ /* 0x041fe200078e00ff */
[----:B------:R-:W-:-:S02]  /*0760*/  IADD3 R2, R41, 0x20, RZ ;  /* 0x0000002029027810 */ /* 0x000fc40007ffe0ff */
[C---:B------:R-:W-:Y:S02]  /*0770*/  IADD3 R54, R41.reuse, 0x40, RZ ;  /* 0x0000004029367810 */ /* 0x040fe40007ffe0ff */
        /* <DEDUP_REMOVED lines=24> */
.L_x_7031:
[----:B------:R-:W-:Y:S01]  /*0900*/  IADD3 R170, -R51, c[0x0][0x174], RZ ;  /* 0x00005d0033aa7a10 */ /* 0x000fe20007ffe1ff */
[----:B------:R-:W-:Y:S01]  /*0910*/  BAR.SYNC.DEFER_BLOCKING 0x0 ;  /* 0x0000000000007b1d */ /* 0x000fe20000010000 */
[----:B------:R-:W-:Y:S02]  /*0920*/  LEA R12, P3, R4, R43, 0x1 ;  /* 0x0000002b040c7211 */ /* 0x000fe400078608ff */
[----:B----4-:R-:W-:Y:S02]  /*0930*/  LEA R2, R170, 0xffffff00, 0x8 ;  /* 0xffffff00aa027811 */ /* 0x010fe400078e40ff */
[----:B------:R-:W-:Y:S02]  /*0940*/  PRMT R14, RZ, 0x7610, R14 ;  /* 0x00007610ff0e7816 */ /* 0x000fe4000000000e */
[----:B------:R-:W-:Y:S02]  /*0950*/  IADD3 R85, -R2, c[0x0][0x168], RZ ;  /* 0x00005a0002557a10 */ /* 0x000fe40007ffe1ff */
[----:B------:R-:W-:-:S02]  /*0960*/  LEA.HI.X R13, R4, R45, R5, 0x1, P3 ;  /* 0x0000002d040d7211 */ /* 0x000fc400018f0c05 */
[-C--:B------:R-:W-:Y:S02]  /*0970*/  ISETP.GE.AND P0, PT, R4, R85.reuse, PT ;  /* 0x000000550400720c */ /* 0x080fe40003f06270 */
[-C--:B------:R-:W-:Y:S02]  /*0980*/  ISETP.GE.AND P1, PT, R60, R85.reuse, PT ;  /* 0x000000553c00720c */ /* 0x080fe40003f26270 */
        /* <DEDUP_REMOVED lines=25> */
[-C--:B------:R-:W-:Y:S01]  /*0b20*/  LEA.HI.SX32 R23, R23, R50.reuse, 0x1b ;  /* 0x0000003217177211 */ /* 0x080fe200078fdaff */
[----:B------:R-:W-:Y:S01]  /*0b30*/  IMAD.SHL.U32 R67, R67, 0x2, RZ ;  /* 0x0000000243437824 */ /* 0x000fe200078e00ff */
[----:B0-----:R-:W-:Y:S02]  /*0b40*/  IADD3 R13, R50, 0x60, RZ ;  /* 0x00000060320d7810 */ /* 0x001fe40007ffe0ff */
[----:B------:R-:W-:Y:S01]  /*0b50*/  SHF.L.U32 R68, R21, 0x1, RZ ;  /* 0x0000000115447819 */ /* 0x000fe200000006ff */
[----:B------:R-:W-:Y:S01]  /*0b60*/  IMAD.SHL.U32 R69, R23, 0x2, RZ ;  /* 0x0000000217457824 */ /* 0x000fe200078e00ff */
[----:B------:R-:W-:-:S02]  /*0b70*/  LEA.HI.SX32 R13, R13, R50, 0x1b ;  /* 0x000000320d0d7211 */ /* 0x000fc400078fdaff */
[C---:B------:R-:W-:Y:S02]  /*0b80*/  IADD3 R21, R50.reuse, 0x80, RZ ;  /* 0x0000008032157810 */ /* 0x040fe40007ffe0ff */
[C---:B------:R-:W-:Y:S01]  /*0b90*/  IADD3 R23, R50.reuse, 0xa0, RZ ;  /* 0x000000a032177810 */ /* 0x040fe20007ffe0ff */
[----:B------:R-:W-:Y:S01]  /*0ba0*/  IMAD.SHL.U32 R70, R13, 0x2, RZ ;  /* 0x000000020d467824 */ /* 0x000fe200078e00ff */
[C---:B------:R-:W-:Y:S02]  /*0bb0*/  IADD3 R25, R50.reuse, 0xc0, RZ ;  /* 0x000000c032197810 */ /* 0x040fe40007ffe0ff */
[----:B------:R-:W-:Y:S02]  /*0bc0*/  IADD3 R13, R50, 0xe0, RZ ;  /* 0x000000e0320d7810 */ /* 0x000fe40007ffe0ff */
[-C--:B------:R-:W-:Y:S02]  /*0bd0*/  LEA.HI.SX32 R21, R21, R50.reuse, 0x1b ;  /* 0x0000003215157211 */ /* 0x080fe400078fdaff */
[----:B------:R-:W-:-:S02]  /*0be0*/  LEA.HI.SX32 R23, R23, R50, 0x1b ;  /* 0x0000003217177211 */ /* 0x000fc400078fdaff */
[-C--:B------:R-:W-:Y:S02]  /*0bf0*/  LEA.HI.SX32 R25, R25, R50.reuse, 0x1b ;  /* 0x0000003219197211 */ /* 0x080fe400078fdaff */
[----:B------:R-:W-:Y:S01]  /*0c00*/  LEA.HI.SX32 R13, R13, R50, 0x1b ;  /* 0x000000320d0d7211 */ /* 0x000fe200078fdaff */
[----:B------:R-:W-:Y:S01]  /*0c10*/  IMAD.SHL.U32 R72, R23, 0x2, RZ ;  /* 0x0000000217487824 */ /* 0x000fe200078e00ff */
[----:B------:R-:W-:Y:S01]  /*0c20*/  SHF.L.U32 R71, R21, 0x1, RZ ;  /* 0x0000000115477819 */ /* 0x000fe200000006ff */
[----:B------:R-:W-:Y:S01]  /*0c30*/  IMAD.SHL.U32 R73, R25, 0x2, RZ ;  /* 0x0000000219497824 */ /* 0x000fe200078e00ff */
[C---:B------:R-:W-:Y:S01]  /*0c40*/  SHF.L.U32 R75, R4.reuse, 0x1, RZ ;  /* 0x00000001044b7819 */ /* 0x040fe200000006ff */
[----:B------:R-:W-:Y:S01]  /*0c50*/  IMAD.SHL.U32 R74, R13, 0x2, RZ ;  /* 0x000000020d4a7824 */ /* 0x000fe200078e00ff */
[C---:B------:R-:W-:Y:S02]  /*0c60*/  ISETP.GE.AND P6, PT, R4.reuse, R85, PT ;  /* 0x000000550400720c */ /* 0x040fe40003fc6270 */
[----:B------:R-:W-:-:S02]  /*0c70*/  SHF.L.U64.HI R77, R4, 0x1, R5 ;  /* 0x00000001044d7819 */ /* 0x000fc40000010205 */
[----:B------:R-:W-:Y:S02]  /*0c80*/  IADD3 R12, P0, R42, R75, RZ ;  /* 0x0000004b2a0c7210 */ /* 0x000fe40007f1e0ff */
[----:B------:R-:W-:Y:S02]  /*0c90*/  ISETP.GE.AND P5, PT, R60, R85, PT ;  /* 0x000000553c00720c */ /* 0x000fe40003fa6270 */
[----:B------:R-:W-:Y:S02]  /*0ca0*/  IADD3.X R13, R44, R77, RZ, P0, !PT ;  /* 0x0000004d2c0d7210 */ /* 0x000fe400007fe4ff */
[-C--:B------:R-:W-:Y:S02]  /*0cb0*/  ISETP.GE.AND P4, PT, R61, R85.reuse, PT ;  /* 0x000000553d00720c */ /* 0x080fe40003f86270 */
[-C--:B------:R-:W-:Y:S02]  /*0cc0*/  ISETP.GE.AND P3, PT, R62, R85.reuse, PT ;  /* 0x000000553e00720c */ /* 0x080fe40003f66270 */
[----:B------:R-:W-:-:S02]  /*0cd0*/  ISETP.GE.AND P2, PT, R63, R85, PT ;  /* 0x000000553f00720c */ /* 0x000fc40003f46270 */
[-C--:B------:R-:W-:Y:S02]  /*0ce0*/  ISETP.GE.AND P1, PT, R64, R85.reuse, PT ;  /* 0x000000554000720c */ /* 0x080fe40003f26270 */
[----:B------:R-:W-:Y:S01]  /*0cf0*/  ISETP.GE.AND P0, PT, R65, R85, PT ;  /* 0x000000554100720c */ /* 0x000fe20003f06270 */
[----:B--2---:R0:W-:Y:S04]  /*0d00*/  STS.U16 [R67], R14 ;  /* 0x0000000e43007388 */ /* 0x0041e80000000400 */
[----:B-1-3--:R1:W-:Y:S04]  /*0d10*/  STS.U16 [R68+0x40], R3 ;  /* 0x0000400344007388 */ /* 0x00a3e80000000400 */
[----:B----4-:R2:W-:Y:S01]  /*0d20*/  STS.U16 [R69+0x80], R16 ;  /* 0x0000801045007388 */ /* 0x0105e20000000400 */
[----:B0-----:R-:W-:Y:S01]  /*0d30*/  PRMT R14, RZ, 0x7610, R14 ;  /* 0x00007610ff0e7816 */ /* 0x001fe2000000000e */
[----:B-1----:R-:W-:Y:S01]  /*0d40*/  IMAD.SHL.U32 R3, R50, 0x8, RZ ;  /* 0x0000000832037824 */ /* 0x002fe200078e00ff */
[----:B--2---:R-:W-:-:S04]  /*0d50*/  PRMT R16, RZ, 0x7610, R16 ;  /* 0x00007610ff107816 */ /* 0x004fc80000000010 */
[----:B------:R-:W-:Y:S01]  /*0d60*/  LEA.HI.SX32 R76, R3, R3, 0x1b ;  /* 0x00000003034c7211 */ /* 0x000fe200078fdaff */
[----:B------:R0:W-:Y:S01]  /*0d70*/  STS.U16 [R70+0xc0], R15 ;  /* 0x0000c00f46007388 */ /* 0x0001e20000000400 */
[----:B------:R-:W-:-:S03]  /*0d80*/  PRMT R3, RZ, 0x7610, R3 ;  /* 0x00007610ff037816 */ /* 0x000fc60000000003 */
[----:B------:R-:W-:Y:S01]  /*0d90*/  IMAD.SHL.U32 R76, R76, 0x2, RZ ;  /* 0x000000024c4c7824 */ /* 0x000fe200078e00ff */
        /* <DEDUP_REMOVED lines=81> */
[----:B------:R-:W-:-:S04]  /*12b0*/  @!P0 IMAD.WIDE.U32 R22, R37, c[0x0][0x1f0], R2 ;  /* 0x00007c0025168a25 */ /* 0x000fc800078e0002 */
[----:B------:R-:W-:Y:S01]  /*12c0*/  IMAD R93, R37, c[0x0][0x204], R28 ;  /* 0x00008100255d7a24 */ /* 0x000fe200078e021c */
[----:B------:R-:W-:Y:S01]  /*12d0*/  @!P0 IADD3 R23, R87, R23, RZ ;  /* 0x0000001757178210 */ /* 0x000fe20007ffe0ff */
[----:B------:R-:W-:Y:S01]  /*12e0*/  @!P0 IMAD.MOV.U32 R26, RZ, RZ, R2 ;  /* 0x000000ffff1a8224 */ /* 0x000fe200078e0002 */
[----:B------:R-:W-:Y:S01]  /*12f0*/  MOV R28, R24 ;  /* 0x00000018001c7202 */ /* 0x000fe20000000f00 */
[----:B------:R-:W-:Y:S02]  /*1300*/  IMAD.IADD R13, R13, 0x1, R87 ;  /* 0x000000010d0d7824 */ /* 0x000fe400078e0257 */
[----:B------:R-:W-:Y:S02]  /*1310*/  IMAD.IADD R29, R25, 0x1, R93 ;  /* 0x00000001191d7824 */ /* 0x000fe400078e025d */
[----:B------:R-:W-:-:S04]  /*1320*/  @!P0 IMAD.WIDE.U32 R26, R37, c[0x0][0x200], R26 ;  /* 0x00008000251a8a25 */ /* 0x000fc800078e001a */
[----:B------:R-:W-:Y:S02]  /*1330*/  IMAD R87, R35, c[0x0][0x1f8], RZ ;  /* 0x00007e0023577a24 */ /* 0x000fe400078e02ff */
[----:B------:R-:W-:Y:S02]  /*1340*/  IMAD R86, R86, -0x100, RZ ;  /* 0xffffff0056567824 */ /* 0x000fe400078e02ff */
[----:B------:R-:W-:-:S04]  /*1350*/  IMAD.WIDE.U32 R24, R0, c[0x0][0x1f8], R12 ;  /* 0x00007e0000187a25 */ /* 0x000fc800078e000c */
[----:B------:R-:W-:Y:S01]  /*1360*/  @!P0 IMAD.IADD R27, R93, 0x1, R27 ;  /* 0x000000015d1b8824 */ /* 0x000fe200078e021b */
[----:B------:R-:W-:Y:S01]  /*1370*/  IADD3 R94, P1, R86, R24, RZ ;  /* 0x00000018565e7210 */ /* 0x000fe20007f3e0ff */
[C---:B------:R-:W-:Y:S01]  /*1380*/  IMAD R97, R0.reuse, c[0x0][0x1fc], R87 ;  /* 0x00007f0000617a24 */ /* 0x040fe200078e0257 */
[----:B------:R-:W-:Y:S01]  /*1390*/  SHF.R.S32.HI R87, RZ, 0x1f, R86 ;  /* 0x0000001fff577819 */ /* 0x000fe20000011456 */
[----:B------:R-:W-:-:S04]  /*13a0*/  @!P0 IMAD.WIDE.U32 R12, R0, c[0x0][0x1f8], R22 ;  /* 0x00007e00000c8a25 */ /* 0x000fc800078e0016 */
        /* <DEDUP_REMOVED lines=246> */
[----:B------:R-:W-:-:S03]  /*2310*/  LEA R22, P0, R4, c[0x0][0x338], 0x1 ;  /* 0x0000ce0004167a11 */ /* 0x000fc600078008ff */
[----:B------:R-:W-:Y:S01]  /*2320*/  IMAD.IADD R13, R13, 0x1, R29 ;  /* 0x000000010d0d7824 */ /* 0x000fe200078e021d */
[----:B------:R-:W-:Y:S01]  /*2330*/  LEA.HI.X R27, R4, c[0x0][0x33c], R5, 0x1, P0 ;  /* 0x0000cf00041b7a11 */ /* 0x000fe200000f0c05 */
[----:B------:R-:W-:Y:S02]  /*2340*/  IMAD R23, R35, c[0x0][0x2f0], RZ ;  /* 0x0000bc0023177a24 */ /* 0x000fe400078e02ff */
[----:B------:R-:W-:-:S04]  /*2350*/  IMAD.WIDE.U32 R12, R0, c[0x0][0x2f0], R12 ;  /* 0x0000bc00000c7a25 */ /* 0x000fc800078e000c */
[----:B------:R-:W-:Y:S01]  /*2360*/  IMAD R26, R0, c[0x0][0x2f4], R23 ;  /* 0x0000bd00001a7a24 */ /* 0x000fe200078e0217 */
[----:B------:R-:W-:Y:S01]  /*2370*/  IADD3 R23, P1, R86, R12, RZ ;  /* 0x0000000c56177210 */ /* 0x000fe20007f3e0ff */
[----:B------:R-:W-:Y:S01]  /*2380*/  BSSY B0, `(.L_x_7000) ;  /* 0x0000014000007945 */ /* 0x000fe20003800000 */
[C---:B------:R-:W-:Y:S02]  /*2390*/  IADD3 R12, P2, R4.reuse, R2, RZ ;  /* 0x00000002040c7210 */ /* 0x040fe40007f5e0ff */
[----:B------:R-:W-:Y:S02]  /*23a0*/  IADD3.X R26, R87, R26, R13, P1, !PT ;  /* 0x0000001a571a7210 */ /* 0x000fe40000ffe40d */
[----:B------:R-:W-:Y:S02]  /*23b0*/  LEA R22, P3, R23, R22, 0x1 ;  /* 0x0000001617167211 */ /* 0x000fe400078608ff */
[----:B-1----:R-:W-:Y:S01]  /*23c0*/  ISETP.GE.AND P0, PT, R4, R133, PT ;  /* 0x000000850400720c */ /* 0x002fe20003f06270 */
[----:B------:R-:W-:Y:S01]  /*23d0*/  FMUL.FTZ R102, R102, R91 ;  /* 0x0000005b66667220 */ /* 0x000fe20000410000 */
[----:B------:R-:W-:Y:S01]  /*23e0*/  ISETP.GE.AND P1, PT, R61, R133, PT ;  /* 0x000000853d00720c */ /* 0x000fe20003f26270 */
[----:B------:R-:W-:Y:S01]  /*23f0*/  FMUL.FTZ R111, R103, R92 ;  /* 0x0000005c676f7220 */ /* 0x000fe20000410000 */
[----:B------:R-:W-:-:S02]  /*2400*/  LEA.HI.X R23, R23, R27, R26, 0x1, P3 ;  /* 0x0000001b17177211 */ /* 0x000fc400018f0c1a */
        /* <DEDUP_REMOVED lines=11> */
.L_x_7001:
[----:B------:R-:W-:Y:S05]  /*24c0*/  BSYNC B0 ;  /* 0x0000000000007941 */ /* 0x000fea0003800000 */
.L_x_7000:
        /* <DEDUP_REMOVED lines=81> */
[----:B------:R-:W-:Y:S01]  /*29e0*/  LDS.U16 R23, [R68+0x40] ;  /* 0x0000400044177984 */ /* 0x000fe20000000400 */
[----:B------:R-:W-:Y:S01]  /*29f0*/  IMAD.IADD R15, R15, 0x1, R17 ;  /* 0x000000010f0f7824 */ /* 0x000fe200078e0211 */
[----:B------:R-:W-:Y:S02]  /*2a00*/  LEA.HI.X R16, R4, c[0x0][0x274], R5, 0x1, P0 ;  /* 0x00009d0004107a11 */ /* 0x000fe400000f0c05 */
        /* <DEDUP_REMOVED lines=28> */
.L_x_7004:
[----:B------:R-:W-:Y:S05]  /*2bd0*/  BSYNC B0 ;  /* 0x0000000000007941 */ /* 0x000fea0003800000 */
.L_x_7003:
        /* <DEDUP_REMOVED lines=13> */
.L_x_7002:
[----:B------:R-:W-:Y:S01]  /*2cb0*/  PRMT R14, RZ, 0x5410, R172 ;  /* 0x00005410ff0e7816 */ /* 0x000fe200000000ac */
        /* <DEDUP_REMOVED lines=10> */
[-C--:B-1----:R-:W-:Y:S01]  /*2d60*/  FMUL.FTZ R111, R96, R34.reuse ;  /* 0x00000022606f7220 */ /* 0x082fe20000410000 */
        /* <DEDUP_REMOVED lines=24> */
[----:B------:R-:W-:Y:S01]  /*2ef0*/  MOV R15, RZ ;  /* 0x000000ff000f7202 */ /* 0x000fe20000000f00 */
[----:B------:R-:W-:Y:S01]  /*2f00*/  IMAD R16, R164, c[0x0][0x298], RZ ;  /* 0x0000a600a4107a24 */ /* 0x000fe200078e02ff */
[----:B------:R-:W-:Y:S01]  /*2f10*/  IADD3 R114, R170, -0x1, RZ ;  /* 0xffffffffaa727810 */ /* 0x000fe20007ffe0ff */
[----:B------:R-:W-:Y:S01]  /*2f20*/  IMAD.MOV.U32 R14, RZ, RZ, R41 ;  /* 0x000000ffff0e7224 */ /* 0x000fe200078e0029 */
[----:B------:R-:W-:Y:S01]  /*2f30*/  MOV R125, RZ ;  /* 0x000000ff007d7202 */ /* 0x000fe20000000f00 */
[C---:B------:R-:W-:Y:S01]  /*2f40*/  IMAD R17, R37.reuse, c[0x0][0x29c], R16 ;  /* 0x0000a70025117a24 */ /* 0x040fe200078e0210 */
[----:B------:R-:W-:Y:S01]  /*2f50*/  LEA.HI R16, R114, R114, RZ, 0x1 ;  /* 0x0000007272107211 */ /* 0x000fe200078f08ff */
[----:B------:R-:W-:Y:S01]  /*2f60*/  IMAD.WIDE.U32 R14, R37, c[0x0][0x298], R14 ;  /* 0x0000a600250e7a25 */ /* 0x000fe200078e000e */
[----:B------:R-:W-:-:S03]  /*2f70*/  MOV R116, RZ ;  /* 0x000000ff00747202 */ /* 0x000fc60000000f00 */
[----:B------:R-:W-:Y:S02]  /*2f80*/  IMAD R19, R166, c[0x0][0x2a0], RZ ;  /* 0x0000a800a6137a24 */ /* 0x000fe400078e02ff */
[----:B------:R-:W-:Y:S01]  /*2f90*/  IMAD.IADD R15, R15, 0x1, R17 ;  /* 0x000000010f0f7824 */ /* 0x000fe200078e0211 */
[----:B------:R-:W-:Y:S01]  /*2fa0*/  LOP3.LUT R17, R16, 0xfffffe, RZ, 0xc0, !PT ;  /* 0x00fffffe10117812 */ /* 0x000fe200078ec0ff */
[C---:B------:R-:W-:Y:S02]  /*2fb0*/  IMAD R19, R38.reuse, c[0x0][0x2a4], R19 ;  /* 0x0000a90026137a24 */ /* 0x040fe400078e0213 */
[----:B------:R-:W-:-:S04]  /*2fc0*/  IMAD.WIDE.U32 R28, R38, c[0x0][0x2a0], R14 ;  /* 0x0000a800261c7a25 */ /* 0x000fc800078e000e */
[----:B------:R-:W-:Y:S01]  /*2fd0*/  IMAD.IADD R114, R114, 0x1, -R17 ;  /* 0x0000000172727824 */ /* 0x000fe200078e0a11 */
[----:B------:R-:W-:Y:S01]  /*2fe0*/  IADD3 R19, R29, R19, RZ ;  /* 0x000000131d137210 */ /* 0x000fe20007ffe0ff */
[----:B------:R-:W-:Y:S01]  /*2ff0*/  IMAD.MOV.U32 R129, RZ, RZ, RZ ;  /* 0x000000ffff817224 */ /* 0x000fe200078e00ff */
[----:B------:R-:W-:Y:S01]  /*3000*/  LEA R14, P0, R28, c[0x0][0x318], 0x2 ;  /* 0x0000c6001c0e7a11 */ /* 0x000fe200078010ff */
[----:B------:R-:W-:-:S03]  /*3010*/  IMAD.MOV.U32 R127, RZ, RZ, RZ ;  /* 0x000000ffff7f7224 */ /* 0x000fc600078e00ff */
[----:B------:R-:W-:Y:S02]  /*3020*/  LEA.HI.X R15, R28, c[0x0][0x31c], R19, 0x2, P0 ;  /* 0x0000c7001c0f7a11 */ /* 0x000fe400000f1413 */
[----:B------:R-:W-:Y:S02]  /*3030*/  IADD3 R28, P1, R2, R28, RZ ;  /* 0x0000001c021c7210 */ /* 0x000fe40007f3e0ff */
[----:B------:R-:W-:Y:S01]  /*3040*/  ISETP.GT.AND P0, PT, R170, 0x1, PT ;  /* 0x00000001aa00780c */ /* 0x000fe20003f04270 */
[----:B------:R-:W-:Y:S01]  /*3050*/  IMAD.WIDE R14, R86, 0x4, R14 ;  /* 0x00000004560e7825 */ /* 0x000fe200078e020e */
[----:B------:R-:W-:Y:S02]  /*3060*/  IADD3.X R29, R3, R19, RZ, P1, !PT ;  /* 0x00000013031d7210 */ /* 0x000fe40000ffe4ff */
[----:B------:R-:W-:Y:S02]  /*3070*/  ISETP.EQ.AND P0, PT, R168, RZ, P0 ;  /* 0x000000ffa800720c */ /* 0x000fe40000702270 */
[----:B------:R-:W-:-:S02]  /*3080*/  IADD3 R26, P5, R14, -0x380, RZ ;  /* 0xfffffc800e1a7810 */ /* 0x000fc40007fbe0ff */
[C---:B------:R-:W-:Y:S02]  /*3090*/  IADD3 R24, P1, R14.reuse, -0x300, RZ ;  /* 0xfffffd000e187810 */ /* 0x040fe40007f3e0ff */
[----:B------:R-:W-:Y:S02]  /*30a0*/  IADD3.X R27, R15, -0x1, RZ, P5, !PT ;  /* 0xffffffff0f1b7810 */ /* 0x000fe40002ffe4ff */
        /* <DEDUP_REMOVED lines=10> */
[----:B------:R-:W-:Y:S02]  /*3150*/  IADD3.X R15, R15, -0x1, RZ, P1, !PT ;  /* 0xffffffff0f0f7810 */ /* 0x000fe40000ffe4ff */
.L_x_7026:
        /* <DEDUP_REMOVED lines=8> */
[-C--:B------:R-:W-:Y:S01]  /*31e0*/  ISETP.GE.AND P5, PT, R60, R85.reuse, PT ;  /* 0x000000553c00720c */ /* 0x080fe20003fa6270 */
[----:B------:R-:W-:Y:S01]  /*31f0*/  IMAD.IADD R31, R31, 0x1, R33 ;  /* 0x000000011f1f7824 */ /* 0x000fe200078e0221 */
[----:B------:R-:W-:Y:S01]  /*3200*/  ISETP.GE.AND P4, PT, R61, R85, PT ;  /* 0x000000553d00720c */ /* 0x000fe20003f86270 */
[----:B------:R-:W-:-:S02]  /*3210*/  IMAD R118, R32, c[0x0][0x188], RZ ;  /* 0x0000620020767a24 */ /* 0x000fc400078e02ff */
[----:B------:R-:W-:-:S04]  /*3220*/  IMAD.WIDE.U32 R134, R129, c[0x0][0x1a0], R4 ;  /* 0x0000680081867a25 */ /* 0x000fc800078e0004 */
[C---:B------:R-:W-:Y:S01]  /*3230*/  IMAD R33, R129.reuse, c[0x0][0x1a4], R120 ;  /* 0x0000690081217a24 */ /* 0x040fe200078e0278 */
[----:B------:R-:W-:Y:S01]  /*3240*/  LEA R130, P3, R134, R46, 0x1 ;  /* 0x0000002e86827211 */ /* 0x000fe200078608ff */
[C---:B------:R-:W-:Y:S01]  /*3250*/  IMAD R131, R129.reuse, c[0x0][0x18c], R118 ;  /* 0x0000630081837a24 */ /* 0x040fe200078e0276 */
[----:B------:R-:W-:Y:S01]  /*3260*/  PRMT R120, RZ, 0x7610, R120 ;  /* 0x00007610ff787816 */ /* 0x000fe20000000078 */
[----:B------:R-:W-:Y:S01]  /*3270*/  IMAD.WIDE.U32 R30, R129, c[0x0][0x188], R30 ;  /* 0x00006200811e7a25 */ /* 0x000fe200078e001e */
[----:B------:R-:W-:-:S03]  /*3280*/  IADD3 R33, R135, R33, RZ ;  /* 0x0000002187217210 */ /* 0x000fc60007ffe0ff */
[----:B------:R-:W-:Y:S01]  /*3290*/  IMAD.IADD R31, R31, 0x1, R131 ;  /* 0x000000011f1f7824 */ /* 0x000fe200078e0283 */
[----:B------:R-:W-:Y:S02]  /*32a0*/  LEA R132, P1, R30, c[0x0][0x220], 0x2 ;  /* 0x000088001e847a11 */ /* 0x000fe400078210ff */
[--C-:B------:R-:W-:Y:S02]  /*32b0*/  LEA.HI.X R131, R134, R48, R33.reuse, 0x1, P3 ;  /* 0x0000003086837211 */ /* 0x100fe400018f0c21 */
[----:B------:R-:W-:Y:S02]  /*32c0*/  PRMT R33, RZ, 0x7610, R33 ;  /* 0x00007610ff217816 */ /* 0x000fe40000000021 */
[----:B------:R-:W-:Y:S01]  /*32d0*/  LEA.HI.X R133, R30, c[0x0][0x224], R31, 0x2, P1 ;  /* 0x000089001e857a11 */ /* 0x000fe200008f141f */
[----:B--2---:R-:W2:Y:S01]  /*32e0*/  @!P2 LDG.E.U16 R120, [R130.64] ;  /* 0x000000048278a981 */ /* 0x004ea2000c1e1500 */
[-C--:B------:R-:W-:Y:S02]  /*32f0*/  ISETP.GE.AND P1, PT, R62, R85.reuse, PT ;  /* 0x000000553e00720c */ /* 0x080fe40003f26270 */
[-C--:B------:R-:W-:Y:S01]  /*3300*/  ISETP.GE.AND P3, PT, R63, R85.reuse, PT ;  /* 0x000000553f00720c */ /* 0x080fe20003f66270 */
[----:B---3--:R-:W3:Y:S01]  /*3310*/  @!P5 LDG.E.U16 R33, [R130.64+0x40] ;  /* 0x000040048221d981 */ /* 0x008ee2000c1e1500 */
[----:B------:R-:W-:-:S02]  /*3320*/  ISETP.GE.AND P2, PT, R64, R85, PT ;  /* 0x000000554000720c */ /* 0x000fc40003f46270 */
[-C--:B------:R-:W-:Y:S01]  /*3330*/  ISETP.GE.AND P5, PT, R65, R85.reuse, PT ;  /* 0x000000554100720c */ /* 0x080fe20003fa6270 */
[----:B------:R-:W4:Y:S01]  /*3340*/  @!P4 LDG.E.U16 R122, [R130.64+0x80] ;  /* 0x00008004827ac981 */ /* 0x000f22000c1e1500 */
[----:B------:R-:W-:Y:S02]  /*3350*/  ISETP.GE.AND P4, PT, R66, R85, PT ;  /* 0x000000554200720c */ /* 0x000fe40003f86270 */
[----:B------:R-:W-:Y:S01]  /*3360*/  PRMT R137, RZ, 0x7610, R137 ;  /* 0x00007610ff897816 */ /* 0x000fe20000000089 */
[----:B------:R-:W4:Y:S01]  /*3370*/  LDG.E R118, [R132.64] ;  /* 0x0000000484767981 */ /* 0x000f22000c1e1900 */
[----:B------:R-:W-:Y:S02]  /*3380*/  PRMT R124, RZ, 0x7610, R124 ;  /* 0x00007610ff7c7816 */ /* 0x000fe4000000007c */
[----:B------:R-:W-:Y:S02]  /*3390*/  PRMT R139, RZ, 0x7610, R139 ;  /* 0x00007610ff8b7816 */ /* 0x000fe4000000008b */
[----:B------:R-:W-:Y:S01]  /*33a0*/  PRMT R126, RZ, 0x7610, R126 ;  /* 0x00007610ff7e7816 */ /* 0x000fe2000000007e */
[----:B------:R-:W4:Y:S01]  /*33b0*/  @!P1 LDG.E.U16 R137, [R130.64+0xc0] ;  /* 0x0000c00482899981 */ /* 0x000f22000c1e1500 */
[----:B------:R-:W-:-:S03]  /*33c0*/  PRMT R141, RZ, 0x7610, R141 ;  /* 0x00007610ff8d7816 */ /* 0x000fc6000000008d */
[----:B------:R-:W4:Y:S04]  /*33d0*/  @!P3 LDG.E.U16 R124, [R130.64+0x100] ;  /* 0x00010004827cb981 */ /* 0x000f28000c1e1500 */
[----:B------:R-:W4:Y:S04]  /*33e0*/  @!P2 LDG.E.U16 R139, [R130.64+0x140] ;  /* 0x00014004828ba981 */ /* 0x000f28000c1e1500 */
[----:B------:R-:W4:Y:S04]  /*33f0*/  @!P5 LDG.E.U16 R126, [R130.64+0x180] ;  /* 0x00018004827ed981 */ /* 0x000f28000c1e1500 */
[----:B------:R-:W4:Y:S01]  /*3400*/  @!P4 LDG.E.U16 R141, [R130.64+0x1c0] ;  /* 0x0001c004828dc981 */ /* 0x000f22000c1e1500 */
        /* <DEDUP_REMOVED lines=9> */
[----:B------:R-:W-:Y:S02]  /*34a0*/  LEA.HI.X R31, R134, c[0x0][0x234], R31, 0x2, P1 ;  /* 0x00008d00861f7a11 */ /* 0x000fe400008f141f */
[----:B------:R-:W-:Y:S01]  /*34b0*/  ISETP.NE.AND P2, PT, R41, RZ, PT ;  /* 0x000000ff2900720c */ /* 0x000fe20003f45270 */
[----:B0-2---:R0:W-:Y:S04]  /*34c0*/  STS.U16 [R67], R120 ;  /* 0x0000007843007388 */ /* 0x0051e80000000400 */
[----:B-1-3--:R1:W-:Y:S04]  /*34d0*/  STS.U16 [R68+0x40], R33 ;  /* 0x0000402144007388 */ /* 0x00a3e80000000400 */
[----:B----4-:R2:W-:Y:S04]  /*34e0*/  STS.U16 [R69+0x80], R122 ;  /* 0x0000807a45007388 */ /* 0x0105e80000000400 */
[----:B------:R-:W-:Y:S04]  /*34f0*/  STS.U16 [R70+0xc0], R137 ;  /* 0x0000c08946007388 */ /* 0x000fe80000000400 */
[----:B------:R-:W-:Y:S04]  /*3500*/  STS.U16 [R71+0x100], R124 ;  /* 0x0001007c47007388 */ /* 0x000fe80000000400 */
[----:B------:R-:W-:Y:S04]  /*3510*/  STS.U16 [R72+0x140], R139 ;  /* 0x0001408b48007388 */ /* 0x000fe80000000400 */
[----:B------:R-:W-:Y:S04]  /*3520*/  STS.U16 [R73+0x180], R126 ;  /* 0x0001807e49007388 */ /* 0x000fe80000000400 */
[----:B------:R2:W-:Y:S01]  /*3530*/  STS.U16 [R74+0x1c0], R141 ;  /* 0x0001c08d4a007388 */ /* 0x0005e20000000400 */
[----:B------:R-:W-:-:S06]  /*3540*/  NOP ;  /* 0x0000000000007918 */ /* 0x000fcc0000000000 */
[----:B------:R4:W3:Y:S01]  /*3550*/  LDG.E R154, [R30.64] ;  /* 0x000000041e9a7981 */ /* 0x0008e2000c1e1900 */
[----:B------:R-:W-:Y:S01]  /*3560*/  FMUL.FTZ R150, R118, 1.4426950216293334961 ;  /* 0x3fb8aa3b76967820 */ /* 0x000fe20000410000 */
[----:B------:R-:W-:Y:S02]  /*3570*/  LEA R128, R114, R129, 0x8 ;  /* 0x0000008172807211 */ /* 0x000fe400078e40ff */
[----:B------:R-:W3:Y:S01]  /*3580*/  LDS.U16 R132, [R76+0x2] ;  /* 0x000002004c847984 */ /* 0x000ee20000000400 */
[----:B0-----:R-:W-:-:S03]  /*3590*/  FMUL.FTZ R120, R88, R150 ;  /* 0x0000009658787220 */ /* 0x001fc60000410000 */
[----:B------:R-:W0:Y:S01]  /*35a0*/  LDS.U16 R134, [R76+0x4] ;  /* 0x000004004c867984 */ /* 0x000e220000000400 */
[----:B-1----:R-:W1:Y:S01]  /*35b0*/  MUFU.EX2 R33, R120 ;  /* 0x0000007800217308 */ /* 0x002e620000000800 */
[C---:B------:R-:W-:Y:S02]  /*35c0*/  @P2 IADD3 R128, R41.reuse, 0x200, RZ ;  /* 0x0000020029802810 */ /* 0x040fe40007ffe0ff */
[----:B------:R-:W0:Y:S02]  /*35d0*/  LDS.U16 R136, [R76+0x6] ;  /* 0x000006004c887984 */ /* 0x000e240000000400 */
[----:B--2---:R-:W-:Y:S02]  /*35e0*/  SHF.L.U32 R122, R128, 0x2, RZ ;  /* 0x00000002807a7819 */ /* 0x004fe400000006ff */
[----:B------:R-:W2:Y:S04]  /*35f0*/  LDS.U16 R128, [R76] ;  /* 0x000000004c807984 */ /* 0x000ea80000000400 */
[----:B------:R-:W0:Y:S04]  /*3600*/  LDS.U16 R138, [R76+0x8] ;  /* 0x000008004c8a7984 */ /* 0x000e280000000400 */
[----:B------:R-:W0:Y:S04]  /*3610*/  LDS.U16 R139, [R76+0xa] ;  /* 0x00000a004c8b7984 */ /* 0x000e280000000400 */
[----:B------:R-:W0:Y:S04]  /*3620*/  LDS.U16 R148, [R76+0xc] ;  /* 0x00000c004c947984 */ /* 0x000e280000000400 */
[----:B----4-:R-:W4:Y:S04]  /*3630*/  LDS.U16 R30, [R76+0xe] ;  /* 0x00000e004c1e7984 */ /* 0x010f280000000400 */
[----:B-1----:R1:W-:Y:S01]  /*3640*/  STS [R122+0x878], R33 ;  /* 0x000878217a007388 */ /* 0x0023e20000000800 */
[----:B------:R-:W-:-:S03]  /*3650*/  ISETP.NE.AND P3, PT, R41, 0x1f, PT ;  /* 0x0000001f2900780c */ /* 0x000fc60003f65270 */
[----:B------:R-:W-:Y:S01]  /*3660*/  BAR.SYNC.DEFER_BLOCKING 0x0 ;  /* 0x0000000000007b1d */ /* 0x000fe20000010000 */
[-C--:B------:R-:W-:Y:S01]  /*3670*/  FMUL.FTZ R140, R95, R150.reuse ;  /* 0x000000965f8c7220 */ /* 0x080fe20000410000 */
[----:B------:R-:W-:Y:S01]  /*3680*/  @P0 IADD3 R130, R170, -0x2, RZ ;  /* 0xfffffffeaa820810 */ /* 0x000fe20007ffe0ff */
[-C--:B------:R-:W-:Y:S02]  /*3690*/  FMUL.FTZ R144, R90, R150.reuse ;  /* 0x000000965a907220 */ /* 0x080fe40000410000 */
[----:B------:R-:W-:-:S05]  /*36a0*/  FMUL.FTZ R143, R91, R150 ;  /* 0x000000965b8f7220 */ /* 0x000fca0000410000 */
[----:B------:R0:W0:Y:S01]  /*36b0*/  @P3 LDS R159, [R41.X4+0x107c] ;  /* 0x00107c00299f3984 */ /* 0x0000220000004800 */
[-C--:B------:R-:W-:Y:S02]  /*36c0*/  FMUL.FTZ R142, R92, R150.reuse ;  /* 0x000000965c8e7220 */ /* 0x080fe40000410000 */
[-C--:B------:R-:W-:Y:S02]  /*36d0*/  FMUL.FTZ R141, R93, R150.reuse ;  /* 0x000000965d8d7220 */ /* 0x080fe40000410000 */
[----:B------:R-:W-:Y:S01]  /*36e0*/  FMUL.FTZ R146, R94, R150 ;  /* 0x000000965e927220 */ /* 0x000fe20000410000 */
[----:B------:R-:W0:Y:S01]  /*36f0*/  MUFU.EX2 R140, R140 ;  /* 0x0000008c008c7308 */ /* 0x000e220000000800 */
[----:B------:R-:W-:Y:S02]  /*3700*/  @P0 IMAD R131, R130, c[0x0][0x16c], R129 ;  /* 0x00005b0082830a24 */ /* 0x000fe400078e0281 */
[----:B------:R-:W-:Y:S02]  /*3710*/  IMAD.MOV.U32 R156, RZ, RZ, RZ ;  /* 0x000000ffff9c7224 */ /* 0x000fe400078e00ff */
[----:B------:R-:W-:-:S03]  /*3720*/  @P0 IMAD.WIDE R130, R131, 0x8, R10 ;  /* 0x0000000883820825 */ /* 0x000fc600078e020a */
[----:B------:R-:W0:Y:S01]  /*3730*/  MUFU.EX2 R144, R144 ;  /* 0x0000009000907308 */ /* 0x000e220000000800 */
[----:B------:R-:W-:Y:S01]  /*3740*/  PRMT R133, RZ, 0x5410, R172 ;  /* 0x00005410ff857816 */ /* 0x000fe200000000ac */
[----:B------:R1:W5:Y:S06]  /*3750*/  @P0 LDG.E R156, [R130.64+0x4] ;  /* 0x00000404829c0981 */ /* 0x00036c000c1e1900 */
[----:B------:R-:W0:Y:S01]  /*3760*/  MUFU.EX2 R143, R143 ;  /* 0x0000008f008f7308 */ /* 0x000e220000000800 */
[----:B------:R-:W-:-:S07]  /*3770*/  PRMT R120, RZ, 0x5410, R78 ;  /* 0x00005410ff787816 */ /* 0x000fce000000004e */
[----:B------:R-:W0:Y:S01]  /*3780*/  MUFU.EX2 R142, R142 ;  /* 0x0000008e008e7308 */ /* 0x000e220000000800 */
[----:B-1----:R-:W-:-:S07]  /*3790*/  PRMT R131, RZ, 0x5410, R79 ;  /* 0x00005410ff837816 */ /* 0x002fce000000004f */
[----:B------:R-:W1:Y:S01]  /*37a0*/  MUFU.EX2 R141, R141 ;  /* 0x0000008d008d7308 */ /* 0x000e620000000800 */
[----:B------:R-:W-:-:S07]  /*37b0*/  PRMT R124, RZ, 0x5410, R80 ;  /* 0x00005410ff7c7816 */ /* 0x000fce0000000050 */
[----:B------:R-:W0:Y:S01]  /*37c0*/  MUFU.EX2 R146, R146 ;  /* 0x0000009200927308 */ /* 0x000e220000000800 */
[----:B------:R-:W-:Y:S02]  /*37d0*/  PRMT R137, RZ, 0x5410, R81 ;  /* 0x00005410ff897816 */ /* 0x000fe40000000051 */
[----:B------:R-:W-:Y:S01]  /*37e0*/  PRMT R126, RZ, 0x5410, R82 ;  /* 0x00005410ff7e7816 */ /* 0x000fe20000000052 */
[----:B------:R-:W-:Y:S01]  /*37f0*/  BSSY B0, `(.L_x_7006) ;  /* 0x0000017000007945 */ /* 0x000fe20003800000 */
[----:B------:R-:W-:Y:S01]  /*3800*/  ISETP.NE.AND P4, PT, R168, 0x1f, PT ;  /* 0x0000001fa800780c */ /* 0x000fe20003f85270 */
        /* <DEDUP_REMOVED lines=8> */
[-C--:B---3--:R-:W-:Y:S02]  /*3890*/  FMUL.FTZ R189, R107, R154.reuse ;  /* 0x0000009a6bbd7220 */ /* 0x088fe40000410000 */
[-C--:B------:R-:W-:Y:S02]  /*38a0*/  FMUL.FTZ R180, R109, R154.reuse ;  /* 0x0000009a6db47220 */ /* 0x080fe40000410000 */
[----:B------:R-:W-:-:S02]  /*38b0*/  FMUL.FTZ R163, R105, R154 ;  /* 0x0000009a69a37220 */ /* 0x000fc40000410000 */
[----:B0-----:R-:W-:Y:S01]  /*38c0*/  FFMA.FTZ R157, R140, R180, R189 ;  /* 0x000000b48c9d7223 */ /* 0x001fe200000100bd */
[----:B------:R-:W-:Y:S05]  /*38d0*/  @P3 BRA `(.L_x_7007) ;  /* 0x0000008000003947 */ /* 0x000fea0003800000 */
[----:B-12-4-:R-:W-:Y:S01]  /*38e0*/  ISETP.NE.AND P1, PT, R170, c[0x0][0x174], PT ;  /* 0x00005d00aa007a0c */ /* 0x016fe20003f25270 */
[----:B------:R-:W-:-:S12]  /*38f0*/  HFMA2.MMA R159, -RZ, RZ, 1.875, 0 ;  /* 0x3f800000ff9f7435 */ /* 0x000fd800000001ff */
[----:B------:R-:W-:-:S04]  /*3900*/  @P1 IADD3 R130, -R51, c[0x0][0x174], RZ ;  /* 0x00005d0033821a10 */ /* 0x000fc80007ffe1ff */
[----:B------:R-:W-:-:S04]  /*3910*/  @P1 LEA.HI R31, R130, R130, RZ, 0x1 ;  /* 0x00000082821f1211 */ /* 0x000fc800078f08ff */
[----:B------:R-:W-:-:S05]  /*3920*/  @P1 LOP3.LUT R31, R31, 0xfffffe, RZ, 0xc0, !PT ;  /* 0x00fffffe1f1f1812 */ /* 0x000fca00078ec0ff */
[----:B------:R-:W-:-:S04]  /*3930*/  @P1 IMAD.IADD R130, R130, 0x1, -R31 ;  /* 0x0000000182821824 */ /* 0x000fc800078e0a1f */
[----:B------:R-:W-:-:S05]  /*3940*/  @P1 IMAD R130, R130, 0x100, R129 ;  /* 0x0000010082821824 */ /* 0x000fca00078e0281 */
[----:B------:R0:W1:Y:S02]  /*3950*/  @P1 LDS R159, [R130.X4+0x878] ;  /* 0x00087800829f1984 */ /* 0x0000640000004800 */
.L_x_7007:
[----:B-12-4-:R-:W-:Y:S05]  /*3960*/  BSYNC B0 ;  /* 0x0000000000007941 */ /* 0x016fea0003800000 */
.L_x_7006:
[----:B------:R-:W-:Y:S01]  /*3970*/  FMUL.FTZ R31, R140, R159 ;  /* 0x0000009f8c1f7220 */ /* 0x000fe20000410000 */
[----:B------:R-:W-:Y:S01]  /*3980*/  PRMT R128, RZ, 0x5410, R128 ;  /* 0x00005410ff807816 */ /* 0x000fe20000000080 */
[----:B------:R-:W-:Y:S01]  /*3990*/  FMUL.FTZ R152, R89, R150 ;  /* 0x0000009659987220 */ /* 0x000fe20000410000 */
[----:B------:R-:W-:Y:S01]  /*39a0*/  ISETP.GE.AND P1, PT, R50, 0x1, PT ;  /* 0x000000013200780c */ /* 0x000fe20003f26270 */
[-C--:B------:R-:W-:Y:S01]  /*39b0*/  FMUL.FTZ R187, R103, R154.reuse ;  /* 0x0000009a67bb7220 */ /* 0x080fe20000410000 */
[----:B------:R-:W-:Y:S01]  /*39c0*/  ISETP.GE.U32.AND P5, PT, R168, 0x18, PT ;  /* 0x00000018a800780c */ /* 0x000fe20003fa6070 */
[C---:B------:R-:W-:Y:S01]  /*39d0*/  FFMA.FTZ R150, R146.reuse, R157, R163 ;  /* 0x0000009d92967223 */ /* 0x040fe200000100a3 */
[----:B------:R-:W-:Y:S01]  /*39e0*/  ISETP.NE.AND P6, PT, R41, RZ, PT ;  /* 0x000000ff2900720c */ /* 0x000fe20003fc5270 */
[----:B0-----:R-:W-:Y:S01]  /*39f0*/  FMUL.FTZ R130, R146, R31 ;  /* 0x0000001f92827220 */ /* 0x001fe20000410000 */
[----:B------:R-:W0:Y:S01]  /*3a00*/  MUFU.EX2 R152, R152 ;  /* 0x0000009800987308 */ /* 0x000e220000000800 */
[----:B------:R-:W-:Y:S01]  /*3a10*/  FMUL.FTZ R185, R101, R154 ;  /* 0x0000009a65b97220 */ /* 0x000fe20000410000 */
[----:B------:R-:W-:Y:S01]  /*3a20*/  BSSY B0, `(.L_x_7008) ;  /* 0x00000bf000007945 */ /* 0x000fe20003800000 */
[----:B------:R-:W-:-:S02]  /*3a30*/  FFMA.FTZ R157, R141, R150, R187 ;  /* 0x000000968d9d7223 */ /* 0x000fc400000100bb */
[----:B------:R-:W-:Y:S02]  /*3a40*/  FMUL.FTZ R31, R141, R130 ;  /* 0x000000828d1f7220 */ /* 0x000fe40000410000 */
[-C--:B------:R-:W-:Y:S02]  /*3a50*/  FMUL.FTZ R162, R99, R154.reuse ;  /* 0x0000009a63a27220 */ /* 0x080fe40000410000 */
[C---:B------:R-:W-:Y:S02]  /*3a60*/  FFMA.FTZ R158, R142.reuse, R157, R185 ;  /* 0x0000009d8e9e7223 */ /* 0x040fe400000100b9 */
[----:B------:R-:W-:Y:S02]  /*3a70*/  FMUL.FTZ R130, R142, R31 ;  /* 0x0000001f8e827220 */ /* 0x000fe40000410000 */
[----:B------:R-:W-:Y:S02]  /*3a80*/  FMUL.FTZ R167, R97, R154 ;  /* 0x0000009a61a77220 */ /* 0x000fe40000410000 */
[----:B------:R-:W-:-:S02]  /*3a90*/  FFMA.FTZ R158, R143, R158, R162 ;  /* 0x0000009e8f9e7223 */ /* 0x000fc400000100a2 */
        /* <DEDUP_REMOVED lines=8> */
[C---:B0-----:R-:W-:Y:S01]  /*3b20*/  FFMA.FTZ R169, R152.reuse, R161, R186 ;  /* 0x000000a198a97223 */ /* 0x041fe200000100ba */
[----:B------:R-:W-:Y:S01]  /*3b30*/  PRMT R138, RZ, 0x5410, R139 ;  /* 0x00005410ff8a7816 */ /* 0x000fe2000000008b */
[----:B------:R-:W-:Y:S01]  /*3b40*/  FMUL.FTZ R182, R152, R31 ;  /* 0x0000001f98b67220 */ /* 0x000fe20000410000 */
[----:B------:R-:W-:Y:S01]  /*3b50*/  PRMT R139, RZ, 0x5410, R148 ;  /* 0x00005410ff8b7816 */ /* 0x000fe20000000094 */
[----:B------:R-:W-:Y:S01]  /*3b60*/  FMUL.FTZ R174, R128, R155 ;  /* 0x0000009b80ae7220 */ /* 0x000fe20000410000 */
[----:B------:R-:W0:Y:S01]  /*3b70*/  SHFL.DOWN PT, R176, R169, 0x1, 0x1f ;  /* 0x08201f00a9b07f89 */ /* 0x000e2200000e0000 */
[----:B------:R-:W-:Y:S01]  /*3b80*/  FMUL.FTZ R179, R130, R153 ;  /* 0x0000009982b37220 */ /* 0x000fe20000410000 */
[----:B------:R-:W-:Y:S01]  /*3b90*/  PRMT R148, RZ, 0x5410, R30 ;  /* 0x00005410ff947816 */ /* 0x000fe2000000001e */
[----:B------:R-:W-:Y:S01]  /*3ba0*/  FMUL.FTZ R177, R132, R151 ;  /* 0x0000009784b17220 */ /* 0x000fe20000410000 */
[----:B------:R-:W1:Y:S01]  /*3bb0*/  SHFL.DOWN PT, R165, R182, 0x1, 0x1f ;  /* 0x08201f00b6a57f89 */ /* 0x000e6200000e0000 */
        /* <DEDUP_REMOVED lines=19> */
[C---:B0-----:R-:W-:Y:S02]  /*3cf0*/  @P4 FFMA.FTZ R169, R182.reuse, R176, R169 ;  /* 0x000000b0b6a94223 */ /* 0x041fe400000100a9 */
[----:B-1----:R-:W-:Y:S01]  /*3d00*/  @P4 FMUL.FTZ R182, R182, R165 ;  /* 0x000000a5b6b64220 */ /* 0x002fe20000410000 */
[----:B------:R-:W-:Y:S01]  /*3d10*/  ISETP.GE.U32.AND P4, PT, R168, 0x1e, PT ;  /* 0x0000001ea800780c */ /* 0x000fe20003f86070 */
[C---:B------:R-:W-:Y:S01]  /*3d20*/  FFMA.FTZ R165, R140.reuse, R161, R175 ;  /* 0x000000a18ca57223 */ /* 0x040fe200000100af */
[----:B------:R-:W0:Y:S01]  /*3d30*/  SHFL.DOWN PT, R154, R169, 0x2, 0x1f ;  /* 0x08401f00a99a7f89 */ /* 0x000e2200000e0000 */
[----:B------:R-:W-:-:S03]  /*3d40*/  FMUL.FTZ R176, R140, R31 ;  /* 0x0000001f8cb07220 */ /* 0x000fc60000410000 */
[----:B------:R-:W1:Y:S04]  /*3d50*/  SHFL.DOWN PT, R161, R182, 0x2, 0x1f ;  /* 0x08401f00b6a17f89 */ /* 0x000e6800000e0000 */
[----:B------:R-:W2:Y:S04]  /*3d60*/  SHFL.UP PT, R30, R165, 0x1, RZ ;  /* 0x04200000a51e7989 */ /* 0x000ea800000e00ff */
[----:B------:R-:W3:Y:S01]  /*3d70*/  SHFL.UP PT, R31, R176, 0x1, RZ ;  /* 0x04200000b01f7989 */ /* 0x000ee200000e00ff */
[C---:B0-----:R-:W-:Y:S02]  /*3d80*/  @!P4 FFMA.FTZ R169, R182.reuse, R154, R169 ;  /* 0x0000009ab6a9c223 */ /* 0x041fe400000100a9 */
[----:B-1----:R-:W-:-:S03]  /*3d90*/  @!P4 FMUL.FTZ R182, R182, R161 ;  /* 0x000000a1b6b6c220 */ /* 0x002fc60000410000 */
        /* <DEDUP_REMOVED lines=14> */
[----:B------:R-:W-:Y:S02]  /*3e80*/  IMAD.MOV.U32 R30, RZ, RZ, 0x3f800000 ;  /* 0x3f800000ff1e7424 */ /* 0x000fe400078e00ff */
[----:B---3--:R-:W-:Y:S01]  /*3e90*/  @P1 FMUL.FTZ R176, R176, R31 ;  /* 0x0000001fb0b01220 */ /* 0x008fe20000410000 */
[----:B------:R-:W2:Y:S01]  /*3ea0*/  SHFL.UP PT, R154, R165, 0x4, RZ ;  /* 0x04800000a59a7989 */ /* 0x000ea200000e00ff */
[----:B------:R-:W-:Y:S02]  /*3eb0*/  ISETP.GE.AND P1, PT, R170, c[0x0][0x174], PT ;  /* 0x00005d00aa007a0c */ /* 0x000fe40003f26270 */
[----:B------:R-:W-:Y:S01]  /*3ec0*/  MOV R31, RZ ;  /* 0x000000ff001f7202 */ /* 0x000fe20000000f00 */
[----:B------:R-:W3:Y:S01]  /*3ed0*/  SHFL.UP PT, R161, R176, 0x4, RZ ;  /* 0x04800000b0a17989 */ /* 0x000ee200000e00ff */
[----:B------:R-:W-:Y:S01]  /*3ee0*/  ISETP.NE.OR P1, PT, R168, RZ, P1 ;  /* 0x000000ffa800720c */ /* 0x000fe20000f25670 */
[----:B0-----:R-:W-:-:S12]  /*3ef0*/  @!P5 FFMA.FTZ R169, R182, R178, R169 ;  /* 0x000000b2b6a9d223 */ /* 0x001fd800000100a9 */
[----:B------:R-:W-:Y:S01]  /*3f00*/  @!P1 LDS.64 R30, [R129.X8+0x10f8] ;  /* 0x0010f800811e9984 */ /* 0x000fe20000008a00 */
[----:B------:R-:W-:Y:S01]  /*3f10*/  ISETP.GE.AND P1, PT, R50, 0x8, PT ;  /* 0x000000083200780c */ /* 0x000fe20003f26270 */
[----:B-1----:R-:W-:Y:S02]  /*3f20*/  @!P5 FMUL.FTZ R182, R182, R181 ;  /* 0x000000b5b6b6d220 */ /* 0x002fe40000410000 */
[----:B------:R-:W0:Y:S01]  /*3f30*/  SHFL.DOWN PT, R178, R169, 0x10, 0x1f ;  /* 0x0a001f00a9b27f89 */ /* 0x000e2200000e0000 */
[----:B--2---:R-:W-:-:S03]  /*3f40*/  @P4 FFMA.FTZ R165, R176, R154, R165 ;  /* 0x0000009ab0a54223 */ /* 0x004fc600000100a5 */
[----:B------:R-:W1:Y:S01]  /*3f50*/  SHFL.DOWN PT, R181, R182, 0x10, 0x1f ;  /* 0x0a001f00b6b57f89 */ /* 0x000e6200000e0000 */
[----:B---3--:R-:W-:Y:S01]  /*3f60*/  @P4 FMUL.FTZ R176, R176, R161 ;  /* 0x000000a1b0b04220 */ /* 0x008fe20000410000 */
[----:B------:R-:W-:Y:S02]  /*3f70*/  ISETP.GE.U32.AND P4, PT, R168, 0x10, PT ;  /* 0x00000010a800780c */ /* 0x000fe40003f86070 */
[----:B------:R-:W2:Y:S04]  /*3f80*/  SHFL.UP PT, R154, R165, 0x8, RZ ;  /* 0x05000000a59a7989 */ /* 0x000ea800000e00ff */
[----:B------:R-:W3:Y:S07]  /*3f90*/  SHFL.UP PT, R161, R176, 0x8, RZ ;  /* 0x05000000b0a17989 */ /* 0x000eee00000e00ff */
[----:B0-----:R-:W-:-:S02]  /*3fa0*/  @!P4 FFMA.FTZ R169, R182, R178, R169 ;  /* 0x000000b2b6a9c223 */ /* 0x001fc400000100a9 */
[----:B-1----:R-:W-:-:S03]  /*3fb0*/  @!P4 FMUL.FTZ R182, R182, R181 ;  /* 0x000000b5b6b6c220 */ /* 0x002fc60000410000 */
[----:B------:R-:W-:Y:S01]  /*3fc0*/  SHFL.DOWN PT, R188, R169, 0x1, 0x1f ;  /* 0x08201f00a9bc7f89 */ /* 0x000fe200000e0000 */
[----:B--2---:R-:W-:-:S03]  /*3fd0*/  @P1 FFMA.FTZ R165, R176, R154, R165 ;  /* 0x0000009ab0a51223 */ /* 0x004fc600000100a5 */
[----:B------:R-:W-:Y:S01]  /*3fe0*/  SHFL.DOWN PT, R181, R182, 0x1, 0x1f ;  /* 0x08201f00b6b57f89 */ /* 0x000fe200000e0000 */
[----:B---3--:R-:W-:-:S03]  /*3ff0*/  @P1 FMUL.FTZ R176, R176, R161 ;  /* 0x000000a1b0b01220 */ /* 0x008fc60000410000 */
[----:B------:R-:W0:Y:S01]  /*4000*/  SHFL.IDX PT, R178, R31, RZ, 0x1f ;  /* 0x00001fff1fb27589 */ /* 0x000e2200000e0000 */
[----:B------:R-:W-:-:S03]  /*4010*/  ISETP.GE.AND P1, PT, R50, 0x10, PT ;  /* 0x000000103200780c */ /* 0x000fc60003f26270 */
[----:B------:R-:W1:Y:S04]  /*4020*/  SHFL.UP PT, R154, R165, 0x10, RZ ;  /* 0x06000000a59a7989 */ /* 0x000e6800000e00ff */
[----:B------:R-:W2:Y:S04]  /*4030*/  SHFL.UP PT, R161, R176, 0x10, RZ ;  /* 0x06000000b0a17989 */ /* 0x000ea800000e00ff */
[----:B------:R-:W-:Y:S04]  /*4040*/  SHFL.IDX PT, R184, R169, RZ, 0x1f ;  /* 0x00001fffa9b87589 */ /* 0x000fe800000e0000 */
[----:B------:R-:W3:Y:S01]  /*4050*/  SHFL.IDX PT, R183, R182, RZ, 0x1f ;  /* 0x00001fffb6b77589 */ /* 0x000ee200000e0000 */
[----:B0-----:R-:W-:-:S02]  /*4060*/  @P3 FFMA.FTZ R178, R181, R178, R188 ;  /* 0x000000b2b5b23223 */ /* 0x001fc400000100bc */
[----:B-1----:R-:W-:Y:S02]  /*4070*/  @P1 FFMA.FTZ R165, R176, R154, R165 ;  /* 0x0000009ab0a51223 */ /* 0x002fe400000100a5 */
[----:B------:R-:W-:Y:S02]  /*4080*/  FFMA.FTZ R159, R178, R159, R180 ;  /* 0x0000009fb29f7223 */ /* 0x000fe400000100b4 */
[----:B--2---:R-:W-:Y:S01]  /*4090*/  @P1 FMUL.FTZ R176, R176, R161 ;  /* 0x000000a1b0b01220 */ /* 0x004fe20000410000 */
[----:B-----5:R0:W-:Y:S01]  /*40a0*/  SHFL.IDX PT, R180, R156, RZ, 0x1f ;  /* 0x00001fff9cb47589 */ /* 0x0201e200000e0000 */
[----:B------:R-:W-:-:S03]  /*40b0*/  FFMA.FTZ R161, R140, R159, R189 ;  /* 0x0000009f8ca17223 */ /* 0x000fc600000100bd */
[----:B------:R1:W-:Y:S01]  /*40c0*/  SHFL.UP PT, R181, R165, 0x1, RZ ;  /* 0x04200000a5b57989 */ /* 0x0003e200000e00ff */
[----:B------:R-:W-:Y:S02]  /*40d0*/  FFMA.FTZ R154, R146, R161, R163 ;  /* 0x000000a1929a7223 */ /* 0x000fe400000100a3 */
[----:B---3--:R-:W-:Y:S01]  /*40e0*/  FFMA.FTZ R31, R183, R31, R184 ;  /* 0x0000001fb71f7223 */ /* 0x008fe200000100b8 */
[----:B------:R-:W2:Y:S01]  /*40f0*/  SHFL.UP PT, R178, R176, 0x1, RZ ;  /* 0x04200000b0b27989 */ /* 0x000ea200000e00ff */
[-C--:B------:R-:W-:Y:S02]  /*4100*/  FFMA.FTZ R169, R141, R154.reuse, R187 ;  /* 0x0000009a8da97223 */ /* 0x080fe400000100bb */
[----:B------:R-:W-:Y:S02]  /*4110*/  FMUL.FTZ R191, R93, R154 ;  /* 0x0000009a5dbf7220 */ /* 0x000fe40000410000 */
[----:B0-----:R-:W-:Y:S02]  /*4120*/  FFMA.FTZ R156, R142, R169, R185 ;  /* 0x000000a98e9c7223 */ /* 0x001fe400000100b9 */
[----:B------:R-:W-:-:S02]  /*4130*/  FMUL.FTZ R30, R183, R30 ;  /* 0x0000001eb71e7220 */ /* 0x000fc40000410000 */
[----:B------:R-:W-:Y:S02]  /*4140*/  FMUL.FTZ R193, R126, R191 ;  /* 0x000000bf7ec17220 */ /* 0x000fe40000410000 */
[----:B-1----:R-:W-:Y:S01]  /*4150*/  FFMA.FTZ R165, R143, R156, R162 ;  /* 0x0000009c8fa57223 */ /* 0x002fe200000100a2 */
[----:B------:R0:W-:Y:S01]  /*4160*/  @!P6 STS.64 [R129.X8+0x10f8], R30 ;  /* 0x0010f81e8100e388 */ /* 0x0001e20000008a00 */
[----:B------:R-:W-:Y:S02]  /*4170*/  FMUL.FTZ R182, R94, R161 ;  /* 0x000000a15eb67220 */ /* 0x000fe40000410000 */
[-C--:B------:R-:W-:Y:S01]  /*4180*/  FFMA.FTZ R163, R144, R165.reuse, R167 ;  /* 0x000000a590a37223 */ /* 0x080fe200000100a7 */
[----:B------:R1:W-:Y:S01]  /*4190*/  STS [R52.X4+0x234], R193 ;  /* 0x000234c134007388 */ /* 0x0003e20000004800 */
[----:B------:R-:W-:Y:S02]  /*41a0*/  FMUL.FTZ R162, R90, R165 ;  /* 0x000000a55aa27220 */ /* 0x000fe40000410000 */
[----:B------:R-:W-:-:S02]  /*41b0*/  FFMA.FTZ R167, R152, R163, R186 ;  /* 0x000000a398a77223 */ /* 0x000fc400000100ba */
[----:B------:R-:W-:Y:S02]  /*41c0*/  FMUL.FTZ R185, R91, R156 ;  /* 0x0000009c5bb97220 */ /* 0x000fe40000410000 */
[----:B------:R-:W-:Y:S02]  /*41d0*/  FMUL.FTZ R183, R135, R182 ;  /* 0x000000b687b77220 */ /* 0x000fe40000410000 */
[----:B--2---:R-:W-:Y:S02]  /*41e0*/  @P2 FFMA.FTZ R180, R178, R180, R181 ;  /* 0x000000b4b2b42223 */ /* 0x004fe400000100b5 */
[----:B0-----:R-:W-:Y:S01]  /*41f0*/  FMUL.FTZ R30, R88, R167 ;  /* 0x000000a7581e7220 */ /* 0x001fe20000410000 */
[----:B------:R0:W-:Y:S01]  /*4200*/  STS [R52.X4+0x238], R183 ;  /* 0x000238b734007388 */ /* 0x0001e20000004800 */
[----:B-1----:R-:W-:Y:S02]  /*4210*/  FFMA.FTZ R193, R33, R180, R174 ;  /* 0x000000b421c17223 */ /* 0x002fe400000100ae */
[----:B------:R-:W-:-:S02]  /*4220*/  FMUL.FTZ R31, R133, R30 ;  /* 0x0000001e851f7220 */ /* 0x000fc40000410000 */
[-C--:B------:R-:W-:Y:S02]  /*4230*/  FFMA.FTZ R179, R152, R193.reuse, R179 ;  /* 0x000000c198b37223 */ /* 0x080fe400000100b3 */
[----:B------:R-:W-:Y:S01]  /*4240*/  FFMA.FTZ R152, R96, R193, RZ ;  /* 0x000000c160987223 */ /* 0x000fe200000100ff */
[----:B------:R1:W-:Y:S01]  /*4250*/  STS [R52.X4+0x220], R31 ;  /* 0x0002201f34007388 */ /* 0x0003e20000004800 */
[----:B------:R-:W-:Y:S02]  /*4260*/  FFMA.FTZ R144, R144, R179, R177 ;  /* 0x000000b390907223 */ /* 0x000fe400000100b1 */
[----:B------:R-:W-:Y:S02]  /*4270*/  FFMA.FTZ R155, R128, -R155, R193 ;  /* 0x8000009b809b7223 */ /* 0x000fe400000100c1 */
[----:B------:R-:W-:Y:S02]  /*4280*/  FMUL.FTZ R181, R89, R163 ;  /* 0x000000a359b57220 */ /* 0x000fe40000410000 */
[----:B------:R-:W-:-:S02]  /*4290*/  FFMA.FTZ R153, R130, -R153, R179 ;  /* 0x8000009982997223 */ /* 0x000fc400000100b3 */
[----:B------:R-:W-:Y:S02]  /*42a0*/  FFMA.FTZ R152, R97, R179, R152 ;  /* 0x000000b361987223 */ /* 0x000fe40000010098 */
[----:B------:R-:W-:Y:S02]  /*42b0*/  FFMA.FTZ R143, R143, R144, R158 ;  /* 0x000000908f8f7223 */ /* 0x000fe4000001009e */
[----:B------:R-:W-:Y:S02]  /*42c0*/  FFMA.FTZ R30, R155, R30, RZ ;  /* 0x0000001e9b1e7223 */ /* 0x000fe400000100ff */
[----:B------:R-:W-:Y:S02]  /*42d0*/  FFMA.FTZ R151, R132, -R151, R144 ;  /* 0x8000009784977223 */ /* 0x000fe40000010090 */
[----:B------:R-:W-:Y:S01]  /*42e0*/  FFMA.FTZ R152, R99, R144, R152 ;  /* 0x0000009063987223 */ /* 0x000fe20000010098 */
[----:B------:R-:W-:Y:S01]  /*42f0*/  IADD3 R144, -R2, c[0x0][0x168], -R41 ;  /* 0x00005a0002907a10 */ /* 0x000fe20007ffe929 */
[----:B------:R-:W-:-:S02]  /*4300*/  FFMA.FTZ R142, R142, R143, R171 ;  /* 0x0000008f8e8e7223 */ /* 0x000fc400000100ab */
[----:B------:R-:W-:Y:S01]  /*4310*/  FFMA.FTZ R30, R153, R181, R30 ;  /* 0x000000b5991e7223 */ /* 0x000fe2000001001e */
[----:B------:R-:W-:Y:S01]  /*4320*/  ISETP.GE.AND P1, PT, R144, 0x1, PT ;  /* 0x000000019000780c */ /* 0x000fe20003f26270 */
[----:B------:R-:W-:Y:S01]  /*4330*/  FFMA.FTZ R149, R134, -R149, R143 ;  /* 0x8000009586957223 */ /* 0x000fe2000001008f */
[----:B------:R-:W-:Y:S01]  /*4340*/  ISETP.GE.AND P2, PT, R144, 0x21, PT ;  /* 0x000000219000780c */ /* 0x000fe20003f46270 */
[----:B------:R-:W-:Y:S02]  /*4350*/  FFMA.FTZ R152, R101, R143, R152 ;  /* 0x0000008f65987223 */ /* 0x000fe40000010098 */
[----:B------:R-:W-:Y:S02]  /*4360*/  FFMA.FTZ R141, R141, R142, R160 ;  /* 0x0000008e8d8d7223 */ /* 0x000fe400000100a0 */
[----:B------:R-:W-:Y:S02]  /*4370*/  FFMA.FTZ R30, R151, R162, R30 ;  /* 0x000000a2971e7223 */ /* 0x000fe4000001001e */
[----:B------:R-:W-:-:S02]  /*4380*/  FMUL.FTZ R184, R95, R159 ;  /* 0x0000009f5fb87220 */ /* 0x000fc40000410000 */
[----:B------:R-:W-:Y:S02]  /*4390*/  FMUL.FTZ R176, R92, R169 ;  /* 0x000000a95cb07220 */ /* 0x000fe40000410000 */
[----:B------:R-:W-:Y:S02]  /*43a0*/  FFMA.FTZ R145, R136, -R145, R142 ;  /* 0x8000009188917223 */ /* 0x000fe4000001008e */
[----:B------:R-:W-:Y:S01]  /*43b0*/  FFMA.FTZ R152, R103, R142, R152 ;  /* 0x0000008e67987223 */ /* 0x000fe20000010098 */
[C---:B------:R-:W-:Y:S01]  /*43c0*/  SHF.L.U64.HI R142, R127.reuse, 0x2, R116 ;  /* 0x000000027f8e7819 */ /* 0x040fe20000010274 */
[----:B------:R-:W-:Y:S01]  /*43d0*/  FFMA.FTZ R146, R146, R141, R173 ;  /* 0x0000008d92927223 */ /* 0x000fe200000100ad */
[----:B------:R-:W-:Y:S01]  /*43e0*/  SHF.L.U32 R173, R127, 0x2, RZ ;  /* 0x000000027fad7819 */ /* 0x000fe200000006ff */
[----:B------:R-:W-:Y:S02]  /*43f0*/  FFMA.FTZ R30, R149, R185, R30 ;  /* 0x000000b9951e7223 */ /* 0x000fe4000001001e */
[----:B------:R-:W-:-:S02]  /*4400*/  FMUL.FTZ R195, R122, R184 ;  /* 0x000000b87ac37220 */ /* 0x000fc40000410000 */
[----:B------:R-:W-:Y:S02]  /*4410*/  FMUL.FTZ R189, R137, R176 ;  /* 0x000000b089bd7220 */ /* 0x000fe40000410000 */
[----:B------:R-:W-:Y:S01]  /*4420*/  FMUL.FTZ R187, R124, R185 ;  /* 0x000000b97cbb7220 */ /* 0x000fe20000410000 */
[----:B------:R1:W-:Y:S01]  /*4430*/  STS [R52.X4+0x23c], R195 ;  /* 0x00023cc334007388 */ /* 0x0003e20000004800 */
[----:B0-----:R-:W-:Y:S02]  /*4440*/  FMUL.FTZ R183, R131, R162 ;  /* 0x000000a283b77220 */ /* 0x001fe40000410000 */
[----:B------:R-:W-:Y:S01]  /*4450*/  FMUL.FTZ R33, R120, R181 ;  /* 0x000000b578217220 */ /* 0x000fe20000410000 */
[----:B------:R1:W-:Y:S01]  /*4460*/  STS [R52.X4+0x230], R189 ;  /* 0x000230bd34007388 */ /* 0x0003e20000004800 */
[----:B------:R-:W-:Y:S02]  /*4470*/  FFMA.FTZ R147, R138, -R147, R141 ;  /* 0x800000938a937223 */ /* 0x000fe4000001008d */
[----:B------:R-:W-:Y:S01]  /*4480*/  FFMA.FTZ R152, R105, R141, R152 ;  /* 0x0000008d69987223 */ /* 0x000fe20000010098 */
[----:B------:R1:W-:Y:S01]  /*4490*/  STS [R52.X4+0x22c], R187 ;  /* 0x00022cbb34007388 */ /* 0x0003e20000004800 */
[----:B------:R-:W-:-:S02]  /*44a0*/  FFMA.FTZ R140, R140, R146, R175 ;  /* 0x000000928c8c7223 */ /* 0x000fc400000100af */
[----:B------:R-:W-:Y:S01]  /*44b0*/  FFMA.FTZ R30, R145, R176, R30 ;  /* 0x000000b0911e7223 */ /* 0x000fe2000001001e */
[----:B------:R1:W-:Y:S01]  /*44c0*/  STS [R52.X4+0x228], R183 ;  /* 0x000228b734007388 */ /* 0x0003e20000004800 */
[----:B------:R-:W-:Y:S02]  /*44d0*/  FFMA.FTZ R141, R139, -R150, R146 ;  /* 0x800000968b8d7223 */ /* 0x000fe40000010092 */
[----:B------:R-:W-:Y:S01]  /*44e0*/  FFMA.FTZ R146, R107, R146, R152 ;  /* 0x000000926b927223 */ /* 0x000fe20000010098 */
[----:B------:R1:W-:Y:S01]  /*44f0*/  STS [R52.X4+0x224], R33 ;  /* 0x0002242134007388 */ /* 0x0003e20000004800 */
[----:B------:R-:W-:Y:S02]  /*4500*/  FFMA.FTZ R30, R147, R191, R30 ;  /* 0x000000bf931e7223 */ /* 0x000fe4000001001e */
[----:B------:R-:W-:Y:S02]  /*4510*/  FFMA.FTZ R157, R148, -R157, R140 ;  /* 0x8000009d949d7223 */ /* 0x000fe4000001008c */
[----:B------:R-:W-:-:S02]  /*4520*/  FFMA.FTZ R146, R109, R140, R146 ;  /* 0x0000008c6d927223 */ /* 0x000fc40000010092 */
[----:B------:R-:W-:Y:S02]  /*4530*/  FFMA.FTZ R150, R141, R182, R30 ;  /* 0x000000b68d967223 */ /* 0x000fe4000001001e */
[----:B------:R-:W-:Y:S02]  /*4540*/  IMAD R142, R142, c[0x0][0x2b0], RZ ;  /* 0x0000ac008e8e7a24 */ /* 0x000fe400078e02ff */
[----:B------:R-:W-:Y:S01]  /*4550*/  FMUL.FTZ R171, R157, R184 ;  /* 0x000000b89dab7220 */ /* 0x000fe20000410000 */
        /* <DEDUP_REMOVED lines=11> */
.L_x_7009:
[----:B-1----:R-:W-:Y:S05]  /*4610*/  BSYNC B0 ;  /* 0x0000000000007941 */ /* 0x002fea0003800000 */
.L_x_7008:
        /* <DEDUP_REMOVED lines=8> */
.L_x_7011:
[----:B------:R-:W-:Y:S05]  /*46a0*/  BSYNC B0 ;  /* 0x0000000000007941 */ /* 0x000fea0003800000 */
.L_x_7010:
        /* <DEDUP_REMOVED lines=12> */
.L_x_7013:
[----:B-1----:R-:W-:Y:S05]  /*4770*/  BSYNC B0 ;  /* 0x0000000000007941 */ /* 0x002fea0003800000 */
.L_x_7012:
[----:B--2---:R1:W2:Y:S01]  /*4780*/  LDS R33, [R55.X4+0x3a0] ;  /* 0x0003a00037217984 */ /* 0x0042a20000004800 */
[----:B------:R-:W-:Y:S01]  /*4790*/  BSSY B0, `(.L_x_7014) ;  /* 0x0000005000007945 */ /* 0x000fe20003800000 */
[----:B------:R-:W-:Y:S05]  /*47a0*/  @!P1 BRA `(.L_x_7015) ;  /* 0x0000003000009947 */ /* 0x000fea0003800000 */
[----:B------:R-:W-:-:S05]  /*47b0*/  IMAD.WIDE.U32 R30, R173, c[0x0][0x2b0], R22 ;  /* 0x0000ac00ad1e7a25 */ /* 0x000fca00078e0016 */
[----:B------:R-:W-:-:S05]  /*47c0*/  IADD3 R31, R171, R31, RZ ;  /* 0x0000001fab1f7210 */ /* 0x000fca0007ffe0ff */
[----:B--2---:R2:W-:Y:S02]  /*47d0*/  RED.E.ADD.F32.FTZ.RN.STRONG.GPU [R30.64], R33 ;  /* 0x000000211e00798e */ /* 0x0045e4000c10e784 */
.L_x_7015:
[----:B------:R-:W-:Y:S05]  /*47e0*/  BSYNC B0 ;  /* 0x0000000000007941 */ /* 0x000fea0003800000 */
.L_x_7014:
[----:B--2---:R2:W3:Y:S01]  /*47f0*/  LDS R33, [R56.X4+0x420] ;  /* 0x0004200038217984 */ /* 0x0044e20000004800 */
[----:B------:R-:W-:Y:S01]  /*4800*/  BSSY B0, `(.L_x_7016) ;  /* 0x0000005000007945 */ /* 0x000fe20003800000 */
[----:B------:R-:W-:Y:S05]  /*4810*/  @!P2 BRA `(.L_x_7017) ;  /* 0x000000300000a947 */ /* 0x000fea0003800000 */
[----:B------:R-:W-:-:S04]  /*4820*/  IMAD.WIDE.U32 R30, R173, c[0x0][0x2b0], R20 ;  /* 0x0000ac00ad1e7a25 */ /* 0x000fc800078e0014 */
[----:B------:R-:W-:-:S05]  /*4830*/  IMAD.IADD R31, R171, 0x1, R31 ;  /* 0x00000001ab1f7824 */ /* 0x000fca00078e021f */
[----:B---3--:R3:W-:Y:S02]  /*4840*/  RED.E.ADD.F32.FTZ.RN.STRONG.GPU [R30.64], R33 ;  /* 0x000000211e00798e */ /* 0x0087e4000c10e784 */
.L_x_7017:
[----:B------:R-:W-:Y:S05]  /*4850*/  BSYNC B0 ;  /* 0x0000000000007941 */ /* 0x000fea0003800000 */
.L_x_7016:
[----:B---3--:R3:W4:Y:S01]  /*4860*/  LDS R33, [R57.X4+0x4a0] ;  /* 0x0004a00039217984 */ /* 0x0087220000004800 */
[----:B------:R-:W-:Y:S01]  /*4870*/  BSSY B0, `(.L_x_7018) ;  /* 0x0000005000007945 */ /* 0x000fe20003800000 */
[----:B------:R-:W-:Y:S05]  /*4880*/  @!P3 BRA `(.L_x_7019) ;  /* 0x000000300000b947 */ /* 0x000fea0003800000 */
[----:B------:R-:W-:-:S05]  /*4890*/  IMAD.WIDE.U32 R30, R173, c[0x0][0x2b0], R18 ;  /* 0x0000ac00ad1e7a25 */ /* 0x000fca00078e0012 */
[----:B------:R-:W-:-:S05]  /*48a0*/  IADD3 R31, R171, R31, RZ ;  /* 0x0000001fab1f7210 */ /* 0x000fca0007ffe0ff */
[----:B----4-:R4:W-:Y:S02]  /*48b0*/  RED.E.ADD.F32.FTZ.RN.STRONG.GPU [R30.64], R33 ;  /* 0x000000211e00798e */ /* 0x0109e4000c10e784 */
.L_x_7019:
[----:B------:R-:W-:Y:S05]  /*48c0*/  BSYNC B0 ;  /* 0x0000000000007941 */ /* 0x000fea0003800000 */
.L_x_7018:
[----:B------:R0:W1:Y:S01]  /*48d0*/  LDS R143, [R58.X4+0x520] ;  /* 0x000520003a8f7984 */ /* 0x0000620000004800 */
[----:B------:R-:W-:Y:S01]  /*48e0*/  BSSY B0, `(.L_x_7020) ;  /* 0x0000006000007945 */ /* 0x000fe20003800000 */
[----:B----4-:R-:W-:Y:S01]  /*48f0*/  IMAD.WIDE.U32 R30, R173, c[0x0][0x2b0], R14 ;  /* 0x0000ac00ad1e7a25 */ /* 0x010fe200078e000e */
[----:B------:R-:W-:Y:S05]  /*4900*/  @!P4 BRA `(.L_x_7021) ;  /* 0x000000300000c947 */ /* 0x000fea0003800000 */
[----:B------:R-:W-:-:S04]  /*4910*/  IMAD.WIDE.U32 R32, R173, c[0x0][0x2b0], R16 ;  /* 0x0000ac00ad207a25 */ /* 0x000fc800078e0010 */
[----:B------:R-:W-:-:S05]  /*4920*/  IMAD.IADD R33, R171, 0x1, R33 ;  /* 0x00000001ab217824 */ /* 0x000fca00078e0221 */
[----:B-1----:R1:W-:Y:S02]  /*4930*/  RED.E.ADD.F32.FTZ.RN.STRONG.GPU [R32.64], R143 ;  /* 0x0000008f2000798e */ /* 0x0023e4000c10e784 */
.L_x_7021:
[----:B------:R-:W-:Y:S05]  /*4940*/  BSYNC B0 ;  /* 0x0000000000007941 */ /* 0x000fea0003800000 */
.L_x_7020:
[----:B-1----:R1:W4:Y:S01]  /*4950*/  LDS R33, [R59.X4+0x5a0] ;  /* 0x0005a0003b217984 */ /* 0x0023220000004800 */
[----:B------:R-:W-:Y:S01]  /*4960*/  BSSY B0, `(.L_x_7022) ;  /* 0x0000004000007945 */ /* 0x000fe20003800000 */
[----:B------:R-:W-:Y:S05]  /*4970*/  @!P5 BRA `(.L_x_7023) ;  /* 0x000000200000d947 */ /* 0x000fea0003800000 */
[----:B------:R-:W-:-:S05]  /*4980*/  IADD3 R31, R171, R31, RZ ;  /* 0x0000001fab1f7210 */ /* 0x000fca0007ffe0ff */
[----:B----4-:R4:W-:Y:S02]  /*4990*/  RED.E.ADD.F32.FTZ.RN.STRONG.GPU [R30.64], R33 ;  /* 0x000000211e00798e */ /* 0x0109e4000c10e784 */
.L_x_7023:
[----:B------:R-:W-:Y:S05]  /*49a0*/  BSYNC B0 ;  /* 0x0000000000007941 */ /* 0x000fea0003800000 */
.L_x_7022:
[----:B----4-:R-:W4:Y:S01]  /*49b0*/  SHFL.DOWN PT, R31, R150, 0x1, 0x1f ;  /* 0x08201f00961f7f89 */ /* 0x010f2200000e0000 */
[----:B------:R-:W-:Y:S01]  /*49c0*/  ISETP.GT.AND P1, PT, R50, 0x1e, PT ;  /* 0x0000001e3200780c */ /* 0x000fe20003f24270 */
[-C--:B------:R-:W-:Y:S01]  /*49d0*/  FMUL.FTZ R30, R118, R169.reuse ;  /* 0x000000a9761e7220 */ /* 0x080fe20000410000 */
[----:B------:R-:W-:Y:S01]  /*49e0*/  ISETP.NE.AND P2, PT, R50, RZ, PT ;  /* 0x000000ff3200720c */ /* 0x000fe20003f45270 */
[----:B------:R-:W5:Y:S01]  /*49f0*/  SHFL.DOWN PT, R33, R146, 0x1, 0x1f ;  /* 0x08201f0092217f89 */ /* 0x000f6200000e0000 */
[----:B------:R-:W-:Y:S01]  /*4a00*/  FMUL.FTZ R136, R136, R169 ;  /* 0x000000a988887220 */ /* 0x000fe20000410000 */
[----:B------:R-:W-:Y:S01]  /*4a10*/  ISETP.NE.AND P3, PT, R41, RZ, PT ;  /* 0x000000ff2900720c */ /* 0x000fe20003f65270 */
[----:B------:R-:W-:Y:S01]  /*4a20*/  FMUL.FTZ R30, R145, R30 ;  /* 0x0000001e911e7220 */ /* 0x000fe20000410000 */
[----:B------:R-:W-:Y:S01]  /*4a30*/  BSSY B0, `(.L_x_7024) ;  /* 0x0000051000007945 */ /* 0x000fe20003800000 */
[----:B------:R-:W-:Y:S02]  /*4a40*/  FMUL.FTZ R140, R139, R161 ;  /* 0x000000a18b8c7220 */ /* 0x000fe40000410000 */
[----:B------:R-:W-:-:S02]  /*4a50*/  FMUL.FTZ R139, R138, R154 ;  /* 0x0000009a8a8b7220 */ /* 0x000fc40000410000 */
[C---:B------:R-:W-:Y:S02]  /*4a60*/  FMUL.FTZ R144, R118.reuse, R159 ;  /* 0x0000009f76907220 */ /* 0x040fe40000410000 */
        /* <DEDUP_REMOVED lines=13> */
[----:B------:R-:W-:Y:S02]  /*4b40*/  FMUL.FTZ R154, R147, R154 ;  /* 0x0000009a939a7220 */ /* 0x000fe40000410000 */
[----:B------:R-:W-:Y:S02]  /*4b50*/  FMUL.FTZ R142, R141, R142 ;  /* 0x0000008e8d8e7220 */ /* 0x000fe40000410000 */
[----:B------:R-:W-:Y:S02]  /*4b60*/  FMUL.FTZ R144, R157, R144 ;  /* 0x000000909d907220 */ /* 0x000fe40000410000 */
[----:B------:R-:W-:Y:S02]  /*4b70*/  FMUL.FTZ R32, R153, R32 ;  /* 0x0000002099207220 */ /* 0x000fe40000410000 */
[-C--:B------:R-:W-:Y:S02]  /*4b80*/  FFMA.FTZ R102, R93, R139.reuse, R102 ;  /* 0x0000008b5d667223 */ /* 0x080fe40000010066 */
[----:B------:R-:W-:-:S02]  /*4b90*/  FFMA.FTZ R139, R126, R139, R154 ;  /* 0x0000008b7e8b7223 */ /* 0x000fc4000001009a */
[-C--:B------:R-:W-:Y:S02]  /*4ba0*/  FFMA.FTZ R135, R135, R140.reuse, R142 ;  /* 0x0000008c87877223 */ /* 0x080fe4000001008e */
[----:B------:R-:W-:Y:S02]  /*4bb0*/  FFMA.FTZ R144, R122, R143, R144 ;  /* 0x0000008f7a907223 */ /* 0x000fe40000010090 */
[----:B------:R-:W-:Y:S02]  /*4bc0*/  FFMA.FTZ R117, R94, R140, R117 ;  /* 0x0000008c5e757223 */ /* 0x000fe40000010075 */
[----:B----4-:R-:W-:Y:S02]  /*4bd0*/  @!P1 FADD.FTZ R150, R150, R31 ;  /* 0x0000001f96969221 */ /* 0x010fe40000010000 */
[----:B------:R-:W-:Y:S02]  /*4be0*/  FADD.FTZ R119, R136, R119 ;  /* 0x0000007788777221 */ /* 0x000fe40000010000 */
[----:B-----5:R-:W-:Y:S01]  /*4bf0*/  @!P1 FADD.FTZ R146, R146, R33 ;  /* 0x0000002192929221 */ /* 0x020fe20000010000 */
[----:B------:R-:W4:Y:S01]  /*4c00*/  SHFL.DOWN PT, R31, R150, 0x4, 0x1f ;  /* 0x08801f00961f7f89 */ /* 0x000f2200000e0000 */
[----:B------:R-:W-:Y:S01]  /*4c10*/  ISETP.GT.AND P1, PT, R50, 0x1b, PT ;  /* 0x0000001b3200780c */ /* 0x000fe20003f24270 */
[----:B------:R-:W-:-:S02]  /*4c20*/  FADD.FTZ R108, R139, R108 ;  /* 0x0000006c8b6c7221 */ /* 0x000fc40000010000 */
[----:B------:R-:W5:Y:S01]  /*4c30*/  SHFL.DOWN PT, R33, R146, 0x4, 0x1f ;  /* 0x08801f0092217f89 */ /* 0x000f6200000e0000 */
[----:B------:R-:W-:Y:S02]  /*4c40*/  FFMA.FTZ R113, R90, R132, R113 ;  /* 0x000000845a717223 */ /* 0x000fe40000010071 */
[----:B------:R-:W-:Y:S02]  /*4c50*/  FFMA.FTZ R104, R95, R143, R104 ;  /* 0x0000008f5f687223 */ /* 0x000fe40000010068 */
[----:B------:R-:W-:Y:S02]  /*4c60*/  FADD.FTZ R106, R135, R106 ;  /* 0x0000006a876a7221 */ /* 0x000fe40000010000 */
[----:B------:R-:W-:Y:S02]  /*4c70*/  FFMA.FTZ R111, R88, R128, R111 ;  /* 0x00000080586f7223 */ /* 0x000fe4000001006f */
[----:B------:R-:W-:Y:S02]  /*4c80*/  FADD.FTZ R125, R144, R125 ;  /* 0x0000007d907d7221 */ /* 0x000fe40000010000 */
[----:B----4-:R-:W-:-:S02]  /*4c90*/  @!P1 FADD.FTZ R150, R150, R31 ;  /* 0x0000001f96969221 */ /* 0x010fc40000010000 */
[----:B-----5:R-:W-:-:S03]  /*4ca0*/  @!P1 FADD.FTZ R146, R146, R33 ;  /* 0x0000002192929221 */ /* 0x020fc60000010000 */
[----:B------:R-:W4:Y:S01]  /*4cb0*/  SHFL.DOWN PT, R31, R150, 0x8, 0x1f ;  /* 0x09001f00961f7f89 */ /* 0x000f2200000e0000 */
[----:B------:R-:W-:-:S03]  /*4cc0*/  ISETP.GT.AND P1, PT, R50, 0x17, PT ;  /* 0x000000173200780c */ /* 0x000fc60003f24270 */
[----:B------:R-:W5:Y:S10]  /*4cd0*/  SHFL.DOWN PT, R33, R146, 0x8, 0x1f ;  /* 0x09001f0092217f89 */ /* 0x000f7400000e0000 */
[----:B----4-:R-:W-:-:S02]  /*4ce0*/  @!P1 FADD.FTZ R150, R150, R31 ;  /* 0x0000001f96969221 */ /* 0x010fc40000010000 */
[-C--:B------:R-:W-:Y:S02]  /*4cf0*/  FMUL.FTZ R31, R134, R156.reuse ;  /* 0x0000009c861f7220 */ /* 0x080fe40000410000 */
[----:B-----5:R-:W-:Y:S01]  /*4d00*/  @!P1 FADD.FTZ R146, R146, R33 ;  /* 0x0000002192929221 */ /* 0x020fe20000010000 */
[----:B------:R-:W4:Y:S01]  /*4d10*/  SHFL.DOWN PT, R145, R150, 0x10, 0x1f ;  /* 0x0a001f0096917f89 */ /* 0x000f2200000e0000 */
[----:B------:R-:W-:Y:S01]  /*4d20*/  ISETP.GT.AND P1, PT, R50, 0xf, PT ;  /* 0x0000000f3200780c */ /* 0x000fe20003f24270 */
[C---:B------:R-:W-:Y:S02]  /*4d30*/  FMUL.FTZ R156, R118.reuse, R156 ;  /* 0x0000009c769c7220 */ /* 0x040fe40000410000 */
[----:B------:R-:W5:Y:S01]  /*4d40*/  SHFL.DOWN PT, R169, R146, 0x10, 0x1f ;  /* 0x0a001f0092a97f89 */ /* 0x000f6200000e0000 */
[----:B------:R-:W-:Y:S02]  /*4d50*/  FMUL.FTZ R134, R118, R165 ;  /* 0x000000a576867220 */ /* 0x000fe40000410000 */
[----:B------:R-:W-:-:S02]  /*4d60*/  FMUL.FTZ R156, R149, R156 ;  /* 0x0000009c959c7220 */ /* 0x000fc40000410000 */
[----:B------:R-:W-:Y:S02]  /*4d70*/  FMUL.FTZ R118, R118, R167 ;  /* 0x000000a776767220 */ /* 0x000fe40000410000 */
[-C--:B------:R-:W-:Y:S02]  /*4d80*/  FFMA.FTZ R100, R91, R31.reuse, R100 ;  /* 0x0000001f5b647223 */ /* 0x080fe40000010064 */
[----:B------:R-:W-:Y:S02]  /*4d90*/  FFMA.FTZ R137, R124, R31, R156 ;  /* 0x0000001f7c897223 */ /* 0x000fe4000001009c */
[----:B------:R-:W-:Y:S02]  /*4da0*/  FMUL.FTZ R33, R130, R163 ;  /* 0x000000a382217220 */ /* 0x000fe40000410000 */
[----:B------:R-:W-:Y:S02]  /*4db0*/  FMUL.FTZ R134, R151, R134 ;  /* 0x0000008697867220 */ /* 0x000fe40000410000 */
[----:B------:R-:W-:-:S02]  /*4dc0*/  FMUL.FTZ R118, R155, R118 ;  /* 0x000000769b767220 */ /* 0x000fc40000410000 */
[-C--:B------:R-:W-:Y:S02]  /*4dd0*/  FFMA.FTZ R98, R89, R33.reuse, R98 ;  /* 0x0000002159627223 */ /* 0x080fe40000010062 */
[----:B------:R-:W-:Y:S02]  /*4de0*/  FFMA.FTZ R134, R131, R132, R134 ;  /* 0x0000008483867223 */ /* 0x000fe40000010086 */
[----:B----4-:R-:W-:Y:S02]  /*4df0*/  @!P1 FADD.FTZ R150, R150, R145 ;  /* 0x0000009196969221 */ /* 0x010fe40000010000 */
[----:B------:R-:W-:Y:S02]  /*4e00*/  FFMA.FTZ R33, R120, R33, R32 ;  /* 0x0000002178217223 */ /* 0x000fe40000010020 */
[----:B-----5:R-:W-:Y:S01]  /*4e10*/  @!P1 FADD.FTZ R146, R146, R169 ;  /* 0x000000a992929221 */ /* 0x020fe20000010000 */
[----:B------:R-:W-:Y:S01]  /*4e20*/  MOV R30, R150 ;  /* 0x00000096001e7202 */ /* 0x000fe20000000f00 */
[----:B------:R-:W-:-:S02]  /*4e30*/  FFMA.FTZ R118, R133, R128, R118 ;  /* 0x0000008085767223 */ /* 0x000fc40000010076 */
[----:B------:R-:W-:Y:S02]  /*4e40*/  IMAD.MOV.U32 R31, RZ, RZ, R146 ;  /* 0x000000ffff1f7224 */ /* 0x000fe400078e0092 */
[----:B------:R-:W-:Y:S02]  /*4e50*/  FADD.FTZ R110, R137, R110 ;  /* 0x0000006e896e7221 */ /* 0x000fe40000010000 */
[----:B------:R-:W-:Y:S01]  /*4e60*/  FADD.FTZ R121, R134, R121 ;  /* 0x0000007986797221 */ /* 0x000fe20000010000 */
[----:B------:R4:W-:Y:S01]  /*4e70*/  @!P2 STS.64 [0x648], R30 ;  /* 0x0006481eff00a388 */ /* 0x0009e20000000a00 */
        /* <DEDUP_REMOVED lines=12> */
.L_x_7025:
[----:B----4-:R-:W-:Y:S05]  /*4f40*/  BSYNC B0 ;  /* 0x0000000000007941 */ /* 0x010fea0003800000 */
.L_x_7024:
[----:B------:R-:W-:Y:S02]  /*4f50*/  IADD3 R129, R129, 0x1, RZ ;  /* 0x0000000181817810 */ /* 0x000fe40007ffe0ff */
[----:B------:R-:W-:Y:S02]  /*4f60*/  IADD3 R127, P2, R127, 0x1, RZ ;  /* 0x000000017f7f7810 */ /* 0x000fe40007f5e0ff */
[----:B------:R-:W-:Y:S02]  /*4f70*/  ISETP.GE.AND P1, PT, R129, c[0x0][0x16c], PT ;  /* 0x00005b0081007a0c */ /* 0x000fe40003f26270 */
[----:B------:R-:W-:-:S11]  /*4f80*/  IADD3.X R116, RZ, R116, RZ, P2, !PT ;  /* 0x00000074ff747210 */ /* 0x000fd600017fe4ff */
[----:B------:R-:W-:Y:S01]  /*4f90*/  @P1 CALL.REL.NOINC `(.L_x_7005) ;  /* 0x0000001000001944 */ /* 0x000fe20003c00000 */
[----:B------:R-:W-:Y:S05]  /*4fa0*/  BRA `(.L_x_7026) ;  /* 0xffffe1b000007947 */ /* 0x000fea000383ffff */
.L_x_7005:
        /* <DEDUP_REMOVED lines=28> */
[----:B------:R-:W-:Y:S01]  /*5170*/  IMAD.IADD R3, R3, 0x1, R15 ;  /* 0x0000000103037824 */ /* 0x000fe200078e020f */
[----:B------:R-:W-:Y:S02]  /*5180*/  LEA R17, P4, R4, c[0x0][0x330], 0x1 ;  /* 0x0000cc0004117a11 */ /* 0x000fe400078808ff */
        /* <DEDUP_REMOVED lines=31> */
.L_x_7028:
[----:B------:R-:W-:Y:S05]  /*5380*/  BSYNC B0 ;  /* 0x0000000000007941 */ /* 0x000fea0003800000 */
.L_x_7027:
        /* <DEDUP_REMOVED lines=64> */
.L_x_7030:
[----:B------:R-:W-:Y:S05]  /*5790*/  BSYNC B0 ;  /* 0x0000000000007941 */ /* 0x000fea0003800000 */
.L_x_7029:
        /* <DEDUP_REMOVED lines=8> */
[----:B------:R-:W-:Y:S02]  /*5820*/  IADD3.X R13, R77, -0x1, RZ, P0, !PT ;  /* 0xffffffff4d0d7810 */ /* 0x000fe400007fe4ff */
[----:B------:R-:W-:-:S02]  /*5830*/  IADD3 R86, P0, R86, R2, RZ ;  /* 0x0000000256567210 */ /* 0x000fc40007f1e0ff */
[----:B------:R-:W-:Y:S02]  /*5840*/  IADD3.X R13, R13, c[0x0][0x344], RZ, P1, !PT ;  /* 0x0000d1000d0d7a10 */ /* 0x000fe40000ffe4ff */
        /* <DEDUP_REMOVED lines=27> */
.L_x_6999:
        /* <DEDUP_REMOVED lines=24> */
.L_x_7033:
[----:B0-----:R-:W-:Y:S05]  /*5b80*/  BSYNC B0 ;  /* 0x0000000000007941 */ /* 0x001fea0003800000 */
.L_x_7032:
        /* <DEDUP_REMOVED lines=23> */
.L_x_7035:
[----:B------:R-:W0:Y:S02]  /*5d00*/  S2R R15, SR_TID.X ;  /* 0x00000000000f7919 */ /* 0x000e240000002100 */
.L_x_7036:
[----:B0-----:R-:W-:Y:S05]  /*5d10*/  BSYNC B0 ;  /* 0x0000000000007941 */ /* 0x001fea0003800000 */
.L_x_7034:
        /* <DEDUP_REMOVED lines=10> */
.L_x_7037:
        /* <DEDUP_REMOVED lines=26> */
.L_x_7038:
        /* <DEDUP_REMOVED lines=10> */
.L_x_9109:


//--------------------- .text._Z25selective_scan_bwd_kernelI32Selective_Scan_bwd_kernel_traitsILi32ELi8ELb0ELb1ELb0ELb1ELb0EN3c108BFloat16EfEEv12SSMParamsBwd --------------------------
	.section	.text._Z25selective_scan_bwd_kernelI32Selective_Scan_bwd_kernel_traitsILi32ELi8ELb0ELb1ELb0ELb1ELb0EN3c108BFloat16EfEEv12SSMParamsBwd,"ax",@progbits
	.sectioninfo	@"SHI_REGISTERS=188"
	.align	128
        .global         _Z25selective_scan_bwd_kernelI32Selective_Scan_bwd_kernel_traitsILi32ELi8ELb0ELb1ELb0ELb1ELb0EN3c108BFloat16EfEEv12SSMParamsBwd
        .type           _Z25selective_scan_bwd_kernelI32Selective_Scan_bwd_kernel_traitsILi32ELi8ELb0ELb1ELb0ELb1ELb0EN3c108BFloat16EfEEv12SSMParamsBwd,@function
        .size           _Z25selective_scan_bwd_kernelI32Selective_Scan_bwd_kernel_traitsILi32ELi8ELb0ELb1ELb0ELb1ELb0EN3c108BFloat16EfEEv12SSMParamsBwd,(.L_x_9110 - _Z25selective_scan_bwd_kernelI32Selective_Scan_bwd_kernel_traitsILi32ELi8ELb0ELb1ELb0ELb1ELb0EN3c108BFloat16EfEEv12SSMParamsBwd)
        .other          _Z25selective_scan_bwd_kernelI32Selective_Scan_bwd_kernel_traitsILi32ELi8ELb0ELb1ELb0ELb1ELb0EN3c108BFloat16EfEEv12SSMParamsBwd,@"STO_CUDA_ENTRY STV_DEFAULT"
_Z25selective_scan_bwd_kernelI32Selective_Scan_bwd_kernel_traitsILi32ELi8ELb0ELb1ELb0ELb1ELb0EN3c108BFloat16EfEEv12SSMParamsBwd:
.text._Z25selective_scan_bwd_kernelI32Selective_Scan_bwd_kernel_traitsILi32ELi8ELb0ELb1ELb0ELb1ELb0EN3c108BFloat16EfEEv12SSMParamsBwd:
        /* <DEDUP_REMOVED lines=29> */
[----:B-1----:R-:W-:Y:S01]  /*01d0*/  HFMA2.MMA R6, -RZ, RZ, 0, 0 ;  /* 0x00000000ff067435 */ /* 0x002fe200000001ff */
[----:B------:R-:W-:Y:S01]  /*01e0*/  ISETP.GE.AND P3, PT, R36, 0x1, PT ;  /* 0x000000012400780c */ /* 0x000fe20003f66270 */
[----:B------:R-:W-:Y:S01]  /*01f0*/  IMAD R19, R0, c[0x0][0x284], R19 ;  /* 0x0000a10000137a24 */ /* 0x000fe200078e0213 */
[----:B------:R-:W-:Y:S01]  /*0200*/  ISETP.GE.AND P2, PT, R9, RZ, PT ;  /* 0x000000ff0900720c */ /* 0x000fe20003f46270 */
[----:B--2---:R-:W-:Y:S01]  /*0210*/  IMAD R4, R158, c[0x0][0x1d0], RZ ;  /* 0x000074009e047a24 */ /* 0x004fe200078e02ff */
[----:B------:R-:W-:Y:S01]  /*0220*/  SHF.L.U32 R36, R36, 0x8, RZ ;  /* 0x0000000824247819 */ /* 0x000fe200000006ff */
[----:B------:R-:W-:Y:S01]  /*0230*/  CS2R R24, SRZ ;  /* 0x0000000000187805 */ /* 0x000fe2000001ff00 */
[----:B---3--:R-:W-:Y:S01]  /*0240*/  IMAD.MOV R10, RZ, RZ, -R7 ;  /* 0x000000ffff0a7224 */ /* 0x008fe200078e0a07 */
[----:B------:R-:W-:Y:S01]  /*0250*/  CS2R R22, SRZ ;  /* 0x0000000000167805 */ /* 0x000fe2000001ff00 */
[----:B------:R-:W-:Y:S01]  /*0260*/  IMAD R5, R35, c[0x0][0x1d4], R4 ;  /* 0x0000750023057a24 */ /* 0x000fe200078e0204 */
[----:B------:R-:W-:Y:S01]  /*0270*/  HFMA2.MMA R65, -RZ, RZ, 0, 0 ;  /* 0x00000000ff417435 */ /* 0x000fe200000001ff */
[----:B------:R-:W-:-:S02]  /*0280*/  IMAD R3, R10, R11, RZ ;  /* 0x0000000b0a037224 */ /* 0x000fc400078e02ff */
        /* <DEDUP_REMOVED lines=13> */
[----:B------:R-:W-:Y:S01]  /*0360*/  IMAD.WIDE.U32 R2, R0, c[0x0][0x1d8], R2 ;  /* 0x0000760000027a25 */ /* 0x000fe200078e0002 */
[----:B------:R-:W-:-:S03]  /*0370*/  IADD3 R5, R5, R7, RZ ;  /* 0x0000000705057210 */ /* 0x000fc60007ffe0ff */
[----:B------:R-:W-:Y:S02]  /*0380*/  IMAD.WIDE.U32 R6, R35, c[0x0][0x278], RZ ;  /* 0x00009e0023067a25 */ /* 0x000fe400078e00ff */
[----:B------:R-:W-:Y:S02]  /*0390*/  @!P1 IADD3 R37, R37, 0x1, RZ ;  /* 0x0000000125259810 */ /* 0x000fe40007ffe0ff */
[----:B------:R-:W-:Y:S01]  /*03a0*/  @!P1 IMAD.IADD R8, R8, 0x1, -R11 ;  /* 0x0000000108089824 */ /* 0x000fe200078e0a0b */
[----:B------:R-:W-:Y:S01]  /*03b0*/  IADD3 R7, R7, R9, RZ ;  /* 0x0000000907077210 */ /* 0x000fe20007ffe0ff */
[C---:B------:R-:W-:Y:S01]  /*03c0*/  IMAD R17, R35.reuse, c[0x0][0x194], R10 ;  /* 0x0000650023117a24 */ /* 0x040fe200078e020a */
[----:B------:R-:W-:Y:S01]  /*03d0*/  ISETP.NE.AND P1, PT, RZ, c[0x0][0x178], PT ;  /* 0x00005e00ff007a0c */ /* 0x000fe20003f25270 */
[----:B------:R-:W-:Y:S01]  /*03e0*/  IMAD.MOV.U32 R67, RZ, RZ, RZ ;  /* 0x000000ffff437224 */ /* 0x000fe200078e00ff */
        /* <DEDUP_REMOVED lines=51> */
[----:B------:R-:W-:Y:S01]  /*0720*/  MOV R65, RZ ;  /* 0x000000ff00417202 */ /* 0x000fe20000000f00 */
[----:B------:R-:W-:Y:S01]  /*0730*/  IMAD.MOV.U32 R67, RZ, RZ, RZ ;  /* 0x000000ffff437224 */ /* 0x000fe200078e00ff */
[----:B------:R-:W-:Y:S01]  /*0740*/  MOV R55, RZ ;  /* 0x000000ff00377202 */ /* 0x000fe20000000f00 */
[----:B------:R-:W1:Y:S01]  /*0750*/  S2R R56, SR_LANEID ;  /* 0x0000000000387919 */ /* 0x000e620000000000 */
[C---:B0-----:R-:W-:Y:S02]  /*0760*/  SHF.L.U32 R54, R66.reuse, 0x3, RZ ;  /* 0x0000000342367819 */ /* 0x041fe400000006ff */
[----:B------:R-:W-:-:S02]  /*0770*/  IADD3 R53, R66, 0x20, RZ ;  /* 0x0000002042357810 */ /* 0x000fc40007ffe0ff */
[----:B------:R-:W-:Y:S02]  /*0780*/  LOP3.LUT R21, R54, 0xffffff00, RZ, 0xc0, !PT ;  /* 0xffffff0036157812 */ /* 0x000fe400078ec0ff */
[C---:B------:R-:W-:Y:S02]  /*0790*/  IADD3 R3, R66.reuse, 0x40, RZ ;  /* 0x0000004042037810 */ /* 0x040fe40007ffe0ff */
        /* <DEDUP_REMOVED lines=23> */
.L_x_7082:
[----:B------:R-:W-:Y:S01]  /*0910*/  IADD3 R162, -R55, c[0x0][0x174], RZ ;  /* 0x00005d0037a27a10 */ /* 0x000fe20007ffe1ff */
[----:B------:R-:W-:Y:S01]  /*0920*/  BAR.SYNC.DEFER_BLOCKING 0x0 ;  /* 0x0000000000007b1d */ /* 0x000fe20000010000 */
[----:B------:R-:W-:Y:S02]  /*0930*/  SHF.L.U32 R38, R20, 0x1, RZ ;  /* 0x0000000114267819 */ /* 0x000fe400000006ff */
[----:B------:R-:W-:Y:S02]  /*0940*/  LEA R79, R162, 0xffffff00, 0x8 ;  /* 0xffffff00a24f7811 */ /* 0x000fe400078e40ff */
[----:B------:R-:W-:Y:S02]  /*0950*/  SHF.L.U64.HI R39, R20, 0x1, R21 ;  /* 0x0000000114277819 */ /* 0x000fe40000010215 */
[----:B------:R-:W-:Y:S02]  /*0960*/  IADD3 R85, -R79, c[0x0][0x168], RZ ;  /* 0x00005a004f557a10 */ /* 0x000fe40007ffe1ff */
[----:B0-----:R-:W-:-:S02]  /*0970*/  IADD3 R2, P3, R63, R38, RZ ;  /* 0x000000263f027210 */ /* 0x001fc40007f7e0ff */
[-C--:B------:R-:W-:Y:S02]  /*0980*/  ISETP.GE.AND P0, PT, R20, R85.reuse, PT ;  /* 0x000000551400720c */ /* 0x080fe40003f06270 */
[-C--:B------:R-:W-:Y:S02]  /*0990*/  ISETP.GE.AND P1, PT, R46, R85.reuse, PT ;  /* 0x000000552e00720c */ /* 0x080fe40003f26270 */
[----:B------:R-:W-:Y:S02]  /*09a0*/  ISETP.GE.AND P2, PT, R45, R85, PT ;  /* 0x000000552d00720c */ /* 0x000fe40003f46270 */
[----:B------:R-:W-:Y:S02]  /*09b0*/  PRMT R5, RZ, 0x7610, R5 ;  /* 0x00007610ff057816 */ /* 0x000fe40000000005 */
[----:B------:R-:W-:Y:S02]  /*09c0*/  IADD3.X R3, R64, R39, RZ, P3, !PT ;  /* 0x0000002740037210 */ /* 0x000fe40001ffe4ff */
[----:B------:R-:W-:-:S02]  /*09d0*/  PRMT R4, RZ, 0x7610, R4 ;  /* 0x00007610ff047816 */ /* 0x000fc40000000004 */
        /* <DEDUP_REMOVED lines=25> */
[C---:B------:R-:W-:Y:S02]  /*0b70*/  LEA.HI.SX32 R68, R56.reuse, R56, 0x1b ;  /* 0x0000003838447211 */ /* 0x040fe400078fdaff */
[----:B------:R-:W-:-:S02]  /*0b80*/  IADD3 R3, R56, 0x60, RZ ;  /* 0x0000006038037810 */ /* 0x000fc40007ffe0ff */
[----:B------:R-:W-:Y:S01]  /*0b90*/  IADD3 R13, R56, 0x80, RZ ;  /* 0x00000080380d7810 */ /* 0x000fe20007ffe0ff */
[----:B------:R-:W-:Y:S01]  /*0ba0*/  IMAD.SHL.U32 R68, R68, 0x2, RZ ;  /* 0x0000000244447824 */ /* 0x000fe200078e00ff */
[----:B------:R-:W-:Y:S02]  /*0bb0*/  SHF.L.U32 R70, R15, 0x1, RZ ;  /* 0x000000010f467819 */ /* 0x000fe400000006ff */
[C---:B------:R-:W-:Y:S02]  /*0bc0*/  IADD3 R15, R56.reuse, 0xa0, RZ ;  /* 0x000000a0380f7810 */ /* 0x040fe40007ffe0ff */
[C---:B------:R-:W-:Y:S02]  /*0bd0*/  IADD3 R17, R56.reuse, 0xc0, RZ ;  /* 0x000000c038117810 */ /* 0x040fe40007ffe0ff */
[----:B------:R-:W-:Y:S02]  /*0be0*/  IADD3 R19, R56, 0xe0, RZ ;  /* 0x000000e038137810 */ /* 0x000fe40007ffe0ff */
[----:B------:R-:W-:-:S02]  /*0bf0*/  LEA.HI.SX32 R3, R3, R56, 0x1b ;  /* 0x0000003803037211 */ /* 0x000fc400078fdaff */
[-C--:B------:R-:W-:Y:S02]  /*0c00*/  LEA.HI.SX32 R13, R13, R56.reuse, 0x1b ;  /* 0x000000380d0d7211 */ /* 0x080fe400078fdaff */
[-C--:B------:R-:W-:Y:S02]  /*0c10*/  LEA.HI.SX32 R15, R15, R56.reuse, 0x1b ;  /* 0x000000380f0f7211 */ /* 0x080fe400078fdaff */
[-C--:B------:R-:W-:Y:S01]  /*0c20*/  LEA.HI.SX32 R17, R17, R56.reuse, 0x1b ;  /* 0x0000003811117211 */ /* 0x080fe200078fdaff */
[----:B------:R-:W-:Y:S01]  /*0c30*/  IMAD.SHL.U32 R72, R13, 0x2, RZ ;  /* 0x000000020d487824 */ /* 0x000fe200078e00ff */
[----:B------:R-:W-:Y:S02]  /*0c40*/  SHF.L.U32 R71, R3, 0x1, RZ ;  /* 0x0000000103477819 */ /* 0x000fe400000006ff */
[----:B------:R-:W-:Y:S02]  /*0c50*/  LEA.HI.SX32 R19, R19, R56, 0x1b ;  /* 0x0000003813137211 */ /* 0x000fe400078fdaff */
[----:B------:R-:W-:-:S02]  /*0c60*/  SHF.L.U32 R73, R15, 0x1, RZ ;  /* 0x000000010f497819 */ /* 0x000fc400000006ff */
[----:B------:R-:W-:Y:S02]  /*0c70*/  LEA.HI.SX32 R76, R2, R2, 0x1b ;  /* 0x00000002024c7211 */ /* 0x000fe400078fdaff */
[----:B------:R-:W-:Y:S02]  /*0c80*/  SHF.L.U32 R74, R17, 0x1, RZ ;  /* 0x00000001114a7819 */ /* 0x000fe400000006ff */
[----:B------:R-:W-:Y:S02]  /*0c90*/  SHF.L.U32 R75, R19, 0x1, RZ ;  /* 0x00000001134b7819 */ /* 0x000fe400000006ff */
[----:B------:R-:W-:Y:S02]  /*0ca0*/  SHF.L.U32 R76, R76, 0x1, RZ ;  /* 0x000000014c4c7819 */ /* 0x000fe400000006ff */
[----:B------:R-:W-:Y:S02]  /*0cb0*/  ISETP.GE.AND P6, PT, R20, R85, PT ;  /* 0x000000551400720c */ /* 0x000fe40003fc6270 */
[----:B------:R-:W-:-:S02]  /*0cc0*/  IADD3 R18, P0, R61, R38, RZ ;  /* 0x000000263d127210 */ /* 0x000fc40007f1e0ff */
[----:B------:R-:W-:Y:S02]  /*0cd0*/  IADD3 R2, P1, R59, R38, RZ ;  /* 0x000000263b027210 */ /* 0x000fe40007f3e0ff */
[-C--:B------:R-:W-:Y:S02]  /*0ce0*/  IADD3.X R19, R62, R39.reuse, RZ, P0, !PT ;  /* 0x000000273e137210 */ /* 0x080fe400007fe4ff */
        /* <DEDUP_REMOVED lines=60> */
[----:B------:R-:W4:Y:S04]  /*10b0*/  LDS.U16 R4, [R76+0x4] ;  /* 0x000004004c047984 */ /* 0x000f280000000400 */
[----:B------:R-:W0:Y:S04]  /*10c0*/  LDS.U16 R7, [R76+0x6] ;  /* 0x000006004c077984 */ /* 0x000e280000000400 */
[----:B------:R-:W0:Y:S04]  /*10d0*/  LDS.U16 R11, [R76+0x8] ;  /* 0x000008004c0b7984 */ /* 0x000e280000000400 */
[----:B------:R-:W-:Y:S04]  /*10e0*/  LDS.U16 R12, [R76+0xa] ;  /* 0x00000a004c0c7984 */ /* 0x000fe80000000400 */
        /* <DEDUP_REMOVED lines=56> */
[----:B------:R-:W-:Y:S01]  /*1470*/  PRMT R3, RZ, 0x5410, R89 ;  /* 0x00005410ff037816 */ /* 0x000fe20000000059 */
[----:B------:R-:W-:-:S03]  /*1480*/  IMAD.MOV.U32 R8, RZ, RZ, c[0x0][0x16c] ;  /* 0x00005b00ff087624 */ /* 0x000fc600078e00ff */
[----:B------:R-:W-:Y:S02]  /*1490*/  FSETP.GTU.FTZ.AND P0, PT, R96, 20, PT ;  /* 0x41a000006000780b */ /* 0x000fe40003f1c000 */
        /* <DEDUP_REMOVED lines=40> */
.L_x_7041:
[----:B----4-:R-:W-:Y:S05]  /*1720*/  BSYNC B0 ;  /* 0x0000000000007941 */ /* 0x010fea0003800000 */
.L_x_7040:
        /* <DEDUP_REMOVED lines=40> */
.L_x_7043:
[----:B------:R-:W-:Y:S05]  /*19b0*/  BSYNC B0 ;  /* 0x0000000000007941 */ /* 0x000fea0003800000 */
.L_x_7042:
        /* <DEDUP_REMOVED lines=41> */
.L_x_7045:
[----:B------:R-:W-:Y:S05]  /*1c50*/  BSYNC B0 ;  /* 0x0000000000007941 */ /* 0x000fea0003800000 */
.L_x_7044:
        /* <DEDUP_REMOVED lines=33> */
.L_x_7047:
[----:B------:R-:W-:Y:S05]  /*1e70*/  BSYNC B0 ;  /* 0x0000000000007941 */ /* 0x000fea0003800000 */
.L_x_7046:
        /* <DEDUP_REMOVED lines=33> */
.L_x_7049:
[----:B------:R-:W-:Y:S05]  /*2090*/  BSYNC B0 ;  /* 0x0000000000007941 */ /* 0x000fea0003800000 */
.L_x_7048:
        /* <DEDUP_REMOVED lines=33> */
.L_x_7051:
[----:B------:R-:W-:Y:S05]  /*22b0*/  BSYNC B0 ;  /* 0x0000000000007941 */ /* 0x000fea0003800000 */
.L_x_7050:
        /* <DEDUP_REMOVED lines=33> */
.L_x_7053:
[----:B------:R-:W-:Y:S05]  /*24d0*/  BSYNC B0 ;  /* 0x0000000000007941 */ /* 0x000fea0003800000 */
.L_x_7052:
        /* <DEDUP_REMOVED lines=33> */
.L_x_7055:
[----:B------:R-:W-:Y:S05]  /*26f0*/  BSYNC B0 ;  /* 0x0000000000007941 */ /* 0x000fea0003800000 */
.L_x_7054:
[----:B------:R-:W-:Y:S01]  /*2700*/  BAR.SYNC.DEFER_BLOCKING 0x0 ;  /* 0x0000000000007b1d */ /* 0x000fe20000010000 */
[----:B------:R-:W-:Y:S01]  /*2710*/  HFMA2.MMA R78, -RZ, RZ, 0, 0 ;  /* 0x00000000ff4e7435 */ /* 0x000fe200000001ff */
[----:B------:R-:W-:Y:S01]  /*2720*/  FFMA.FTZ R67, R111, R67, R8 ;  /* 0x000000436f437223 */ /* 0x000fe20000010008 */
[----:B------:R-:W-:Y:S01]  /*2730*/  MOV R77, RZ ;  /* 0x000000ff004d7202 */ /* 0x000fe20000000f00 */
[----:B------:R-:W-:Y:S01]  /*2740*/  CS2R R80, SRZ ;  /* 0x0000000000507805 */ /* 0x000fe2000001ff00 */
[----:B------:R-:W-:Y:S01]  /*2750*/  CS2R R82, SRZ ;  /* 0x0000000000527805 */ /* 0x000fe2000001ff00 */
[----:B------:R-:W-:Y:S01]  /*2760*/  MOV R84, RZ ;  /* 0x000000ff00547202 */ /* 0x000fe20000000f00 */
[----:B------:R-:W-:Y:S02]  /*2770*/  IMAD.MOV.U32 R86, RZ, RZ, RZ ;  /* 0x000000ffff567224 */ /* 0x000fe400078e00ff */
        /* <DEDUP_REMOVED lines=11> */
[----:B------:R-:W-:Y:S01]  /*2830*/  MOV R3, RZ ;  /* 0x000000ff00037202 */ /* 0x000fe20000000f00 */
[----:B------:R-:W-:Y:S01]  /*2840*/  IMAD R7, R55, -0x100, R36 ;  /* 0xffffff0037077824 */ /* 0x000fe200078e0224 */
[----:B------:R-:W-:Y:S01]  /*2850*/  IADD3 R116, R162, -0x1, RZ ;  /* 0xffffffffa2747810 */ /* 0x000fe20007ffe0ff */
[C---:B------:R-:W-:Y:S01]  /*2860*/  IMAD R5, R35.reuse, c[0x0][0x29c], R4 ;  /* 0x0000a70023057a24 */ /* 0x040fe200078e0204 */
[----:B------:R-:W-:Y:S01]  /*2870*/  MOV R121, RZ ;  /* 0x000000ff00797202 */ /* 0x000fe20000000f00 */
[----:B------:R-:W-:Y:S01]  /*2880*/  IMAD.WIDE.U32 R2, R35, c[0x0][0x298], R2 ;  /* 0x0000a60023027a25 */ /* 0x000fe200078e0002 */
[----:B------:R-:W-:Y:S01]  /*2890*/  MOV R77, RZ ;  /* 0x000000ff004d7202 */ /* 0x000fe20000000f00 */
[----:B------:R-:W-:Y:S01]  /*28a0*/  CS2R R80, SRZ ;  /* 0x0000000000507805 */ /* 0x000fe2000001ff00 */
[----:B------:R-:W-:Y:S01]  /*28b0*/  MOV R123, RZ ;  /* 0x000000ff007b7202 */ /* 0x000fe20000000f00 */
[----:B------:R-:W-:Y:S01]  /*28c0*/  IMAD R4, R160, c[0x0][0x2a0], RZ ;  /* 0x0000a800a0047a24 */ /* 0x000fe200078e02ff */
[----:B------:R-:W-:Y:S01]  /*28d0*/  IADD3 R3, R3, R5, RZ ;  /* 0x0000000503037210 */ /* 0x000fe20007ffe0ff */
[----:B------:R-:W-:Y:S01]  /*28e0*/  IMAD.MOV.U32 R118, RZ, RZ, RZ ;  /* 0x000000ffff767224 */ /* 0x000fe200078e00ff */
[----:B------:R-:W-:Y:S01]  /*28f0*/  MOV R78, RZ ;  /* 0x000000ff004e7202 */ /* 0x000fe20000000f00 */
[C---:B------:R-:W-:Y:S01]  /*2900*/  IMAD R5, R37.reuse, c[0x0][0x2a4], R4 ;  /* 0x0000a90025057a24 */ /* 0x040fe200078e0204 */
[----:B------:R-:W-:Y:S01]  /*2910*/  LEA.HI R4, R116, R116, RZ, 0x1 ;  /* 0x0000007474047211 */ /* 0x000fe200078f08ff */
[----:B------:R-:W-:Y:S01]  /*2920*/  IMAD.WIDE.U32 R16, R37, c[0x0][0x2a0], R2 ;  /* 0x0000a80025107a25 */ /* 0x000fe200078e0002 */
[----:B------:R-:W-:Y:S01]  /*2930*/  CS2R R82, SRZ ;  /* 0x0000000000527805 */ /* 0x000fe2000001ff00 */
[----:B------:R-:W-:-:S02]  /*2940*/  MOV R84, RZ ;  /* 0x000000ff00547202 */ /* 0x000fc40000000f00 */
[----:B------:R-:W-:Y:S01]  /*2950*/  IMAD.IADD R17, R17, 0x1, R5 ;  /* 0x0000000111117824 */ /* 0x000fe200078e0205 */
[----:B------:R-:W-:Y:S01]  /*2960*/  LEA R2, P0, R16, c[0x0][0x318], 0x2 ;  /* 0x0000c60010027a11 */ /* 0x000fe200078010ff */
[----:B------:R-:W-:Y:S01]  /*2970*/  IMAD.MOV.U32 R86, RZ, RZ, RZ ;  /* 0x000000ffff567224 */ /* 0x000fe200078e00ff */
        /* <DEDUP_REMOVED lines=22> */
.L_x_7077:
        /* <DEDUP_REMOVED lines=15> */
[----:B------:R-:W-:Y:S02]  /*2bd0*/  ISETP.GE.AND P5, PT, R42, R85, PT ;  /* 0x000000552a00720c */ /* 0x000fe40003fa6270 */
[----:B------:R-:W-:Y:S02]  /*2be0*/  IADD3 R29, R127, R31, RZ ;  /* 0x0000001f7f1d7210 */ /* 0x000fe40007ffe0ff */
[----:B------:R-:W-:Y:S02]  /*2bf0*/  PRMT R31, RZ, 0x7610, R31 ;  /* 0x00007610ff1f7816 */ /* 0x000fe4000000001f */
[----:B------:R-:W-:Y:S02]  /*2c00*/  LEA.HI.X R29, R126, R57, R29, 0x1, P2 ;  /* 0x000000397e1d7211 */ /* 0x000fe400010f0c1d */
[-C--:B------:R-:W-:Y:S02]  /*2c10*/  ISETP.GE.AND P2, PT, R45, R85.reuse, PT ;  /* 0x000000552d00720c */ /* 0x080fe40003f46270 */
[----:B------:R-:W-:Y:S01]  /*2c20*/  PRMT R129, RZ, 0x7610, R129 ;  /* 0x00007610ff817816 */ /* 0x000fe20000000081 */
[----:B0-2---:R0:W2:Y:S01]  /*2c30*/  @!P6 LDG.E.U16 R31, [R28.64] ;  /* 0x000000041c1fe981 */ /* 0x0050a2000c1e1500 */
[----:B------:R-:W-:-:S02]  /*2c40*/  ISETP.GE.AND P6, PT, R41, R85, PT ;  /* 0x000000552900720c */ /* 0x000fc40003fc6270 */
[----:B------:R-:W-:Y:S01]  /*2c50*/  PRMT R128, RZ, 0x7610, R128 ;  /* 0x00007610ff807816 */ /* 0x000fe20000000080 */
[----:B---3--:R0:W3:Y:S01]  /*2c60*/  @!P1 LDG.E.U16 R122, [R28.64+0x40] ;  /* 0x000040041c7a9981 */ /* 0x0080e2000c1e1500 */
[----:B------:R-:W-:Y:S02]  /*2c70*/  ISETP.GE.AND P1, PT, R40, R85, PT ;  /* 0x000000552800720c */ /* 0x000fe40003f26270 */
        /* <DEDUP_REMOVED lines=11> */
[----:B------:R-:W-:-:S04]  /*2d30*/  IMAD.WIDE.U32 R124, R121, c[0x0][0x188], R124 ;  /* 0x00006200797c7a25 */ /* 0x000fc800078e007c */
[----:B------:R-:W-:Y:S01]  /*2d40*/  IMAD R127, R121, c[0x0][0x18c], R120 ;  /* 0x00006300797f7a24 */ /* 0x000fe200078e0278 */
[----:B------:R-:W-:-:S04]  /*2d50*/  LEA R126, P1, R124, c[0x0][0x220], 0x2 ;  /* 0x000088007c7e7a11 */ /* 0x000fc800078210ff */
[----:B------:R-:W-:-:S04]  /*2d60*/  IADD3 R125, R125, R127, RZ ;  /* 0x0000007f7d7d7210 */ /* 0x000fc80007ffe0ff */
        /* <DEDUP_REMOVED lines=11> */
[----:B------:R-:W-:Y:S01]  /*2e20*/  LEA.HI.X R125, R28, c[0x0][0x234], R29, 0x2, P1 ;  /* 0x00008d001c7d7a11 */ /* 0x000fe200008f141d */
[----:B--2---:R0:W-:Y:S04]  /*2e30*/  STS.U16 [R68], R31 ;  /* 0x0000001f44007388 */ /* 0x0041e80000000400 */
[----:B-1-3--:R1:W-:Y:S04]  /*2e40*/  STS.U16 [R69+0x40], R122 ;  /* 0x0000407a45007388 */ /* 0x00a3e80000000400 */
[----:B----4-:R-:W-:Y:S04]  /*2e50*/  STS.U16 [R70+0x80], R129 ;  /* 0x0000808146007388 */ /* 0x010fe80000000400 */
[----:B------:R-:W-:Y:S04]  /*2e60*/  STS.U16 [R71+0xc0], R128 ;  /* 0x0000c08047007388 */ /* 0x000fe80000000400 */
[----:B------:R-:W-:Y:S04]  /*2e70*/  STS.U16 [R72+0x100], R131 ;  /* 0x0001008348007388 */ /* 0x000fe80000000400 */
[----:B------:R-:W-:Y:S04]  /*2e80*/  STS.U16 [R73+0x140], R130 ;  /* 0x0001408249007388 */ /* 0x000fe80000000400 */
[----:B------:R-:W-:Y:S04]  /*2e90*/  STS.U16 [R74+0x180], R133 ;  /* 0x000180854a007388 */ /* 0x000fe80000000400 */
[----:B------:R-:W-:Y:S01]  /*2ea0*/  STS.U16 [R75+0x1c0], R132 ;  /* 0x0001c0844b007388 */ /* 0x000fe20000000400 */
[----:B------:R-:W-:-:S06]  /*2eb0*/  NOP ;  /* 0x0000000000007918 */ /* 0x000fcc0000000000 */
[----:B------:R2:W3:Y:S01]  /*2ec0*/  LDG.E R178, [R124.64] ;  /* 0x000000047cb27981 */ /* 0x0004e2000c1e1900 */
[----:B------:R-:W-:Y:S01]  /*2ed0*/  ISETP.NE.AND P3, PT, R66, RZ, PT ;  /* 0x000000ff4200720c */ /* 0x000fe20003f65270 */
[----:B------:R-:W-:Y:S01]  /*2ee0*/  FMUL.FTZ R141, R120, 1.4426950216293334961 ;  /* 0x3fb8aa3b788d7820 */ /* 0x000fe20000410000 */
[----:B------:R-:W-:Y:S01]  /*2ef0*/  LEA R28, R116, R121, 0x8 ;  /* 0x00000079741c7211 */ /* 0x000fe200078e40ff */
[----:B------:R-:W4:Y:S02]  /*2f00*/  LDS.U16 R126, [R76] ;  /* 0x000000004c7e7984 */ /* 0x000f240000000400 */
[----:B------:R-:W-:Y:S02]  /*2f10*/  FMUL.FTZ R146, R141, R96 ;  /* 0x000000608d927220 */ /* 0x000fe40000410000 */
[----:B------:R-:W2:Y:S04]  /*2f20*/  LDS.U16 R128, [R76+0x2] ;  /* 0x000002004c807984 */ /* 0x000ea80000000400 */
[----:B------:R-:W0:Y:S02]  /*2f30*/  MUFU.EX2 R146, R146 ;  /* 0x0000009200927308 */ /* 0x000e240000000800 */
[----:B------:R-:W-:Y:S01]  /*2f40*/  @P3 IADD3 R28, R66, 0x200, RZ ;  /* 0x00000200421c3810 */ /* 0x000fe20007ffe0ff */
[----:B------:R-:W2:Y:S04]  /*2f50*/  LDS.U16 R130, [R76+0x4] ;  /* 0x000004004c827984 */ /* 0x000ea80000000400 */
[----:B------:R-:W-:Y:S01]  /*2f60*/  IMAD.SHL.U32 R127, R28, 0x4, RZ ;  /* 0x000000041c7f7824 */ /* 0x000fe200078e00ff */
[----:B------:R-:W2:Y:S04]  /*2f70*/  LDS.U16 R132, [R76+0x6] ;  /* 0x000006004c847984 */ /* 0x000ea80000000400 */
[----:B------:R-:W2:Y:S04]  /*2f80*/  LDS.U16 R134, [R76+0x8] ;  /* 0x000008004c867984 */ /* 0x000ea80000000400 */
[----:B------:R-:W2:Y:S04]  /*2f90*/  LDS.U16 R136, [R76+0xa] ;  /* 0x00000a004c887984 */ /* 0x000ea80000000400 */
[----:B------:R-:W2:Y:S04]  /*2fa0*/  LDS.U16 R137, [R76+0xc] ;  /* 0x00000c004c897984 */ /* 0x000ea80000000400 */
[----:B------:R-:W2:Y:S04]  /*2fb0*/  LDS.U16 R138, [R76+0xe] ;  /* 0x00000e004c8a7984 */ /* 0x000ea80000000400 */
[----:B0-----:R0:W-:Y:S01]  /*2fc0*/  STS [R127+0x878], R146 ;  /* 0x000878927f007388 */ /* 0x0011e20000000800 */
[----:B------:R-:W-:-:S03]  /*2fd0*/  ISETP.NE.AND P2, PT, R66, 0x1f, PT ;  /* 0x0000001f4200780c */ /* 0x000fc60003f45270 */
[----:B------:R-:W-:Y:S01]  /*2fe0*/  BAR.SYNC.DEFER_BLOCKING 0x0 ;  /* 0x0000000000007b1d */ /* 0x000fe20000010000 */
[C---:B------:R-:W-:Y:S02]  /*2ff0*/  FMUL.FTZ R31, R141.reuse, R98 ;  /* 0x000000628d1f7220 */ /* 0x040fe40000410000 */
[C---:B------:R-:W-:Y:S01]  /*3000*/  FMUL.FTZ R139, R141.reuse, R99 ;  /* 0x000000638d8b7220 */ /* 0x040fe20000410000 */
[----:B-1----:R-:W-:Y:S01]  /*3010*/  @P0 IADD3 R122, R162, -0x2, RZ ;  /* 0xfffffffea27a0810 */ /* 0x002fe20007ffe0ff */
[C---:B------:R-:W-:Y:S02]  /*3020*/  FMUL.FTZ R140, R141.reuse, R100 ;  /* 0x000000648d8c7220 */ /* 0x040fe40000410000 */
[----:B------:R-:W1:Y:S01]  /*3030*/  MUFU.EX2 R31, R31 ;  /* 0x0000001f001f7308 */ /* 0x000e620000000800 */
[----:B------:R-:W-:Y:S01]  /*3040*/  HFMA2.MMA R151, -RZ, RZ, 0, 0 ;  /* 0x00000000ff977435 */ /* 0x000fe200000001ff */
[----:B------:R-:W-:Y:S02]  /*3050*/  @P0 IMAD R29, R122, c[0x0][0x16c], R121 ;  /* 0x00005b007a1d0a24 */ /* 0x000fe400078e0279 */
[----:B------:R-:W-:-:S04]  /*3060*/  FMUL.FTZ R142, R141, R101 ;  /* 0x000000658d8e7220 */ /* 0x000fc80000410000 */
[----:B------:R-:W0:Y:S01]  /*3070*/  MUFU.EX2 R139, R139 ;  /* 0x0000008b008b7308 */ /* 0x000e220000000800 */
[----:B------:R0:W3:Y:S07]  /*3080*/  @P2 LDS R152, [R66.X4+0x107c] ;  /* 0x00107c0042982984 */ /* 0x0000ee0000004800 */
[----:B------:R-:W0:Y:S01]  /*3090*/  MUFU.EX2 R140, R140 ;  /* 0x0000008c008c7308 */ /* 0x000e220000000800 */
[----:B------:R-:W-:-:S04]  /*30a0*/  @P0 IMAD.WIDE R28, R29, 0x8, R26 ;  /* 0x000000081d1c0825 */ /* 0x000fc800078e021a */
[C---:B------:R-:W-:Y:S01]  /*30b0*/  FMUL.FTZ R144, R141.reuse, R102 ;  /* 0x000000668d907220 */ /* 0x040fe20000410000 */
[----:B------:R1:W5:Y:S02]  /*30c0*/  @P0 LDG.E R151, [R28.64+0x4] ;  /* 0x000004041c970981 */ /* 0x000364000c1e1900 */
[----:B------:R-:W4:Y:S01]  /*30d0*/  MUFU.EX2 R142, R142 ;  /* 0x0000008e008e7308 */ /* 0x000f220000000800 */
[C---:B------:R-:W-:Y:S02]  /*30e0*/  FMUL.FTZ R143, R141.reuse, R104 ;  /* 0x000000688d8f7220 */ /* 0x040fe40000410000 */
[----:B------:R-:W-:-:S05]  /*30f0*/  FMUL.FTZ R147, R141, R106 ;  /* 0x0000006a8d937220 */ /* 0x000fca0000410000 */
[----:B------:R-:W4:Y:S01]  /*3100*/  MUFU.EX2 R144, R144 ;  /* 0x0000009000907308 */ /* 0x000f220000000800 */
[----:B-1----:R-:W-:Y:S01]  /*3110*/  FMUL.FTZ R28, R146, R31 ;  /* 0x0000001f921c7220 */ /* 0x002fe20000410000 */
[----:B--2---:R-:W-:-:S03]  /*3120*/  PRMT R125, RZ, 0x5410, R165 ;  /* 0x00005410ff7d7816 */ /* 0x004fc600000000a5 */
[----:B0-----:R-:W-:-:S03]  /*3130*/  FMUL.FTZ R29, R139, R28 ;  /* 0x0000001c8b1d7220 */ /* 0x001fc60000410000 */
        /* <DEDUP_REMOVED lines=35> */
[-C--:B---3--:R-:W-:Y:S02]  /*3370*/  FMUL.FTZ R180, R109, R178.reuse ;  /* 0x000000b26db47220 */ /* 0x088fe40000410000 */
        /* <DEDUP_REMOVED lines=8> */
[----:B------:R-:W-:Y:S02]  /*3400*/  ISETP.NE.AND P1, PT, R162, c[0x0][0x174], PT ;  /* 0x00005d00a2007a0c */ /* 0x000fe40003f25270 */
[----:B------:R-:W-:-:S11]  /*3410*/  MOV R152, 0x3f800000 ;  /* 0x3f80000000987802 */ /* 0x000fd60000000f00 */
[----:B------:R-:W-:-:S04]  /*3420*/  @P1 IADD3 R173, -R55, c[0x0][0x174], RZ ;  /* 0x00005d0037ad1a10 */ /* 0x000fc80007ffe1ff */
[----:B------:R-:W-:-:S04]  /*3430*/  @P1 LEA.HI R28, R173, R173, RZ, 0x1 ;  /* 0x000000adad1c1211 */ /* 0x000fc800078f08ff */
[----:B------:R-:W-:-:S04]  /*3440*/  @P1 LOP3.LUT R28, R28, 0xfffffe, RZ, 0xc0, !PT ;  /* 0x00fffffe1c1c1812 */ /* 0x000fc800078ec0ff */
[----:B------:R-:W-:-:S04]  /*3450*/  @P1 IADD3 R28, -R28, R173, RZ ;  /* 0x000000ad1c1c1210 */ /* 0x000fc80007ffe1ff */
[----:B------:R-:W-:-:S05]  /*3460*/  @P1 LEA R28, R28, R121, 0x8 ;  /* 0x000000791c1c1211 */ /* 0x000fca00078e40ff */
[----:B------:R0:W1:Y:S02]  /*3470*/  @P1 LDS R152, [R28.X4+0x878] ;  /* 0x000878001c981984 */ /* 0x0000640000004800 */
.L_x_7058:
[----:B------:R-:W-:Y:S05]  /*3480*/  BSYNC B0 ;  /* 0x0000000000007941 */ /* 0x000fea0003800000 */
.L_x_7057:
        /* <DEDUP_REMOVED lines=25> */
[C---:B------:R-:W-:Y:S02]  /*3620*/  FFMA.FTZ R174, R147.reuse, R29, R170 ;  /* 0x0000001d93ae7223 */ /* 0x040fe400000100aa */
[----:B------:R-:W-:Y:S02]  /*3630*/  FMUL.FTZ R178, R94, R178 ;  /* 0x000000b25eb27220 */ /* 0x000fe40000410000 */
[----:B------:R-:W-:Y:S01]  /*3640*/  FMUL.FTZ R177, R147, R172 ;  /* 0x000000ac93b17220 */ /* 0x000fe20000410000 */
[----:B------:R-:W0:Y:S01]  /*3650*/  SHFL.UP PT, R29, R174, 0x1, RZ ;  /* 0x04200000ae1d7989 */ /* 0x000e2200000e00ff */
[----:B------:R-:W-:-:S02]  /*3660*/  FFMA.FTZ R181, R31, R176, R178 ;  /* 0x000000b01fb57223 */ /* 0x000fc400000100b2 */
[----:B------:R-:W-:Y:S02]  /*3670*/  FMUL.FTZ R182, R31, R28 ;  /* 0x0000001c1fb67220 */ /* 0x000fe40000410000 */
[----:B------:R-:W1:Y:S04]  /*3680*/  SHFL.UP PT, R28, R177, 0x1, RZ ;  /* 0x04200000b11c7989 */ /* 0x000e6800000e00ff */
[----:B------:R-:W2:Y:S04]  /*3690*/  SHFL.DOWN PT, R172, R181, 0x1, 0x1f ;  /* 0x08201f00b5ac7f89 */ /* 0x000ea800000e0000 */
[----:B------:R-:W3:Y:S01]  /*36a0*/  SHFL.DOWN PT, R183, R182, 0x1, 0x1f ;  /* 0x08201f00b6b77f89 */ /* 0x000ee200000e0000 */
[----:B0-----:R-:W-:-:S02]  /*36b0*/  @P1 FFMA.FTZ R174, R177, R29, R174 ;  /* 0x0000001db1ae1223 */ /* 0x001fc400000100ae */
        /* <DEDUP_REMOVED lines=22> */
[----:B------:R-:W0:Y:S01]  /*3820*/  SHFL.UP PT, R176, R174, 0x8, RZ ;  /* 0x05000000aeb07989 */ /* 0x000e2200000e00ff */
[----:B------:R-:W-:Y:S02]  /*3830*/  ISETP.GE.AND P1, PT, R162, c[0x0][0x174], PT ;  /* 0x00005d00a2007a0c */ /* 0x000fe40003f26270 */
[----:B--2---:R-:W-:Y:S01]  /*3840*/  @!P4 FFMA.FTZ R181, R182, R172, R181 ;  /* 0x000000acb6b5c223 */ /* 0x004fe200000100b5 */
[----:B------:R-:W-:Y:S01]  /*3850*/  MOV R28, 0x3f800000 ;  /* 0x3f800000001c7802 */ /* 0x000fe20000000f00 */
[----:B------:R-:W1:Y:S01]  /*3860*/  SHFL.UP PT, R172, R177, 0x8, RZ ;  /* 0x05000000b1ac7989 */ /* 0x000e6200000e00ff */
[----:B------:R-:W-:Y:S01]  /*3870*/  ISETP.NE.OR P1, PT, R164, RZ, P1 ;  /* 0x000000ffa400720c */ /* 0x000fe20000f25670 */
[----:B---3--:R-:W-:Y:S01]  /*3880*/  @!P4 FMUL.FTZ R182, R182, R183 ;  /* 0x000000b7b6b6c220 */ /* 0x008fe20000410000 */
[C---:B------:R-:W-:Y:S01]  /*3890*/  ISETP.GE.AND P4, PT, R56.reuse, 0x8, PT ;  /* 0x000000083800780c */ /* 0x040fe20003f86270 */
[----:B------:R-:W2:Y:S04]  /*38a0*/  SHFL.DOWN PT, R184, R181, 0x8, 0x1f ;  /* 0x09001f00b5b87f89 */ /* 0x000ea800000e0000 */
[----:B------:R-:W3:Y:S06]  /*38b0*/  SHFL.DOWN PT, R183, R182, 0x8, 0x1f ;  /* 0x09001f00b6b77f89 */ /* 0x000eec00000e0000 */
        /* <DEDUP_REMOVED lines=13> */
[----:B------:R-:W-:Y:S01]  /*3990*/  SHFL.IDX PT, R176, R29, RZ, 0x1f ;  /* 0x00001fff1db07589 */ /* 0x000fe200000e0000 */
[----:B--2---:R-:W-:-:S03]  /*39a0*/  @!P4 FFMA.FTZ R181, R182, R184, R181 ;  /* 0x000000b8b6b5c223 */ /* 0x004fc600000100b5 */
[----:B-----5:R-:W-:Y:S01]  /*39b0*/  SHFL.IDX PT, R172, R151, RZ, 0x1f ;  /* 0x00001fff97ac7589 */ /* 0x020fe200000e0000 */
[----:B---3--:R-:W-:-:S03]  /*39c0*/  @!P4 FMUL.FTZ R182, R182, R183 ;  /* 0x000000b7b6b6c220 */ /* 0x008fc60000410000 */
[----:B------:R-:W-:Y:S04]  /*39d0*/  SHFL.UP PT, R174, R174, 0x1, RZ ;  /* 0x04200000aeae7989 */ /* 0x000fe800000e00ff */
[----:B------:R-:W0:Y:S04]  /*39e0*/  SHFL.UP PT, R177, R177, 0x1, RZ ;  /* 0x04200000b1b17989 */ /* 0x000e2800000e00ff */
[----:B------:R-:W-:Y:S04]  /*39f0*/  SHFL.DOWN PT, R184, R181, 0x1, 0x1f ;  /* 0x08201f00b5b87f89 */ /* 0x000fe800000e0000 */
[----:B------:R-:W1:Y:S01]  /*3a00*/  SHFL.DOWN PT, R185, R182, 0x1, 0x1f ;  /* 0x08201f00b6b97f89 */ /* 0x000e6200000e0000 */
[----:B0-----:R-:W-:-:S04]  /*3a10*/  @P3 FFMA.FTZ R172, R177, R172, R174 ;  /* 0x000000acb1ac3223 */ /* 0x001fc800000100ae */
[----:B------:R-:W-:Y:S02]  /*3a20*/  FFMA.FTZ R183, R146, R172, R153 ;  /* 0x000000ac92b77223 */ /* 0x000fe40000010099 */
[----:B------:R-:W-:Y:S01]  /*3a30*/  SHFL.IDX PT, R172, R181, RZ, 0x1f ;  /* 0x00001fffb5ac7589 */ /* 0x000fe200000e0000 */
[----:B-1----:R-:W-:Y:S02]  /*3a40*/  @P2 FFMA.FTZ R176, R185, R176, R184 ;  /* 0x000000b0b9b02223 */ /* 0x002fe400000100b8 */
[-C--:B------:R-:W-:Y:S02]  /*3a50*/  FFMA.FTZ R154, R31, R183.reuse, R154 ;  /* 0x000000b71f9a7223 */ /* 0x080fe4000001009a */
[----:B------:R-:W-:Y:S02]  /*3a60*/  FFMA.FTZ R153, R176, R152, R179 ;  /* 0x00000098b0997223 */ /* 0x000fe400000100b3 */
[----:B------:R-:W-:Y:S02]  /*3a70*/  FFMA.FTZ R152, R94, R183, RZ ;  /* 0x000000b75e987223 */ /* 0x000fe400000100ff */
        /* <DEDUP_REMOVED lines=10> */
[C---:B------:R-:W-:Y:S02]  /*3b20*/  FFMA.FTZ R159, R144.reuse, R157, R163 ;  /* 0x0000009d909f7223 */ /* 0x040fe400000100a3 */
[----:B------:R-:W-:Y:S02]  /*3b30*/  FFMA.FTZ R175, R144, R173, R175 ;  /* 0x000000ad90af7223 */ /* 0x000fe400000100af */
[----:B------:R-:W-:-:S02]  /*3b40*/  FFMA.FTZ R166, R103, R171, R166 ;  /* 0x000000ab67a67223 */ /* 0x000fc400000100a6 */
[----:B------:R-:W-:Y:S02]  /*3b50*/  FFMA.FTZ R144, R134, -R149, R173 ;  /* 0x8000009586907223 */ /* 0x000fe400000100ad */
[----:B------:R-:W-:Y:S01]  /*3b60*/  FFMA.FTZ R149, R142, R159, R161 ;  /* 0x0000009f8e957223 */ /* 0x000fe200000100a1 */
[----:B------:R-:W-:Y:S01]  /*3b70*/  P2R R142, PR, RZ, 0x40 ;  /* 0x00000040ff8e7803 */ /* 0x000fe20000000000 */
[----:B------:R-:W-:Y:S02]  /*3b80*/  FFMA.FTZ R166, R105, R173, R166 ;  /* 0x000000ad69a67223 */ /* 0x000fe400000100a6 */
[----:B------:R-:W-:Y:S02]  /*3b90*/  FFMA.FTZ R155, R140, R149, R155 ;  /* 0x000000958c9b7223 */ /* 0x000fe4000001009b */
[----:B------:R-:W-:Y:S02]  /*3ba0*/  FFMA.FTZ R146, R126, -R167, R183 ;  /* 0x800000a77e927223 */ /* 0x000fe400000100b7 */
[----:B------:R-:W0:Y:S01]  /*3bb0*/  SHFL.IDX PT, R167, R182, RZ, 0x1f ;  /* 0x00001fffb6a77589 */ /* 0x000e2200000e0000 */
[----:B------:R-:W-:-:S02]  /*3bc0*/  FFMA.FTZ R143, R143, R175, R168 ;  /* 0x000000af8f8f7223 */ /* 0x000fc400000100a8 */
[----:B------:R-:W-:Y:S02]  /*3bd0*/  FFMA.FTZ R166, R107, R175, R166 ;  /* 0x000000af6ba67223 */ /* 0x000fe400000100a6 */
[----:B------:R-:W-:Y:S02]  /*3be0*/  FFMA.FTZ R139, R139, R155, R150 ;  /* 0x0000009b8b8b7223 */ /* 0x000fe40000010096 */
[-C--:B------:R-:W-:Y:S02]  /*3bf0*/  FFMA.FTZ R140, R147, R143.reuse, R170 ;  /* 0x0000008f938c7223 */ /* 0x080fe400000100aa */
[----:B------:R-:W-:Y:S02]  /*3c00*/  FFMA.FTZ R148, R137, -R148, R143 ;  /* 0x8000009489947223 */ /* 0x000fe4000001008f */
[----:B------:R-:W-:Y:S02]  /*3c10*/  FFMA.FTZ R166, R109, R143, R166 ;  /* 0x0000008f6da67223 */ /* 0x000fe400000100a6 */
[----:B------:R-:W-:-:S02]  /*3c20*/  FFMA.FTZ R143, R31, R139, R178 ;  /* 0x0000008b1f8f7223 */ /* 0x000fc400000100b2 */
[----:B------:R-:W-:Y:S02]  /*3c30*/  FMUL.FTZ R150, R139, R98 ;  /* 0x000000628b967220 */ /* 0x000fe40000410000 */
[----:B------:R-:W-:Y:S02]  /*3c40*/  FMUL.FTZ R31, R143, R96 ;  /* 0x000000608f1f7220 */ /* 0x000fe40000410000 */
[----:B------:R-:W-:Y:S02]  /*3c50*/  FMUL.FTZ R161, R155, R99 ;  /* 0x000000639ba17220 */ /* 0x000fe40000410000 */
[----:B------:R-:W-:Y:S02]  /*3c60*/  FFMA.FTZ R142, R146, R31, RZ ;  /* 0x0000001f928e7223 */ /* 0x000fe400000100ff */
[----:B------:R-:W-:Y:S02]  /*3c70*/  FFMA.FTZ R141, R138, -R141, R140 ;  /* 0x8000008d8a8d7223 */ /* 0x000fe4000001008c */
[----:B------:R-:W-:-:S02]  /*3c80*/  FFMA.FTZ R147, R151, R150, R142 ;  /* 0x0000009697937223 */ /* 0x000fc4000001008e */
[----:B------:R-:W-:Y:S02]  /*3c90*/  FMUL.FTZ R142, R149, R100 ;  /* 0x00000064958e7220 */ /* 0x000fe40000410000 */
[----:B------:R-:W-:Y:S02]  /*3ca0*/  FFMA.FTZ R147, R152, R161, R147 ;  /* 0x000000a198937223 */ /* 0x000fe40000010093 */
[C---:B0-----:R-:W-:Y:S02]  /*3cb0*/  FFMA.FTZ R29, R167.reuse, R29, R172 ;  /* 0x0000001da71d7223 */ /* 0x041fe400000100ac */
[----:B------:R-:W-:Y:S02]  /*3cc0*/  FMUL.FTZ R28, R167, R28 ;  /* 0x0000001ca71c7220 */ /* 0x000fe40000410000 */
[----:B------:R-:W-:Y:S02]  /*3cd0*/  FMUL.FTZ R167, R159, R101 ;  /* 0x000000659fa77220 */ /* 0x000fe40000410000 */
[----:B------:R-:W-:Y:S01]  /*3ce0*/  FFMA.FTZ R147, R156, R142, R147 ;  /* 0x0000008e9c937223 */ /* 0x000fe20000010093 */
[----:B------:R0:W-:Y:S01]  /*3cf0*/  @!P6 STS.64 [R121.X8+0x10f8], R28 ;  /* 0x0010f81c7900e388 */ /* 0x0001e20000008a00 */
[----:B------:R-:W-:-:S02]  /*3d00*/  FFMA.FTZ R140, R111, R140, R166 ;  /* 0x0000008c6f8c7223 */ /* 0x000fc400000100a6 */
[----:B------:R-:W-:Y:S02]  /*3d10*/  FFMA.FTZ R145, R136, -R145, R175 ;  /* 0x8000009188917223 */ /* 0x000fe400000100af */
[----:B------:R-:W-:Y:S02]  /*3d20*/  FMUL.FTZ R166, R157, R102 ;  /* 0x000000669da67220 */ /* 0x000fe40000410000 */
[----:B------:R-:W-:Y:S02]  /*3d30*/  FMUL.FTZ R170, R153, R106 ;  /* 0x0000006a99aa7220 */ /* 0x000fe40000410000 */
[----:B------:R-:W-:Y:S02]  /*3d40*/  FMUL.FTZ R171, R131, R166 ;  /* 0x000000a683ab7220 */ /* 0x000fe40000410000 */
[----:B------:R-:W-:Y:S02]  /*3d50*/  FMUL.FTZ R163, R129, R170 ;  /* 0x000000aa81a37220 */ /* 0x000fe40000410000 */
[----:B0-----:R-:W-:Y:S01]  /*3d60*/  FFMA.FTZ R28, R144, R167, R147 ;  /* 0x000000a7901c7223 */ /* 0x001fe20000010093 */
[----:B------:R-:W-:Y:S01]  /*3d70*/  STS [R54.X4+0x234], R171 ;  /* 0x000234ab36007388 */ /* 0x000fe20000004800 */
[----:B------:R-:W-:-:S02]  /*3d80*/  FMUL.FTZ R168, R154, R104 ;  /* 0x000000689aa87220 */ /* 0x000fc40000410000 */
[----:B------:R-:W-:Y:S01]  /*3d90*/  FFMA.FTZ R147, R145, R166, R28 ;  /* 0x000000a691937223 */ /* 0x000fe2000001001c */
[----:B------:R-:W-:Y:S01]  /*3da0*/  IADD3 R166, -R79, c[0x0][0x168], -R66 ;  /* 0x00005a004fa67a10 */ /* 0x000fe20007ffe942 */
[----:B------:R0:W-:Y:S01]  /*3db0*/  STS [R54.X4+0x23c], R163 ;  /* 0x00023ca336007388 */ /* 0x0001e20000004800 */
[----:B------:R-:W-:Y:S02]  /*3dc0*/  FMUL.FTZ R173, R135, R168 ;  /* 0x000000a887ad7220 */ /* 0x000fe40000410000 */
[----:B------:R-:W-:Y:S01]  /*3dd0*/  ISETP.GE.AND P1, PT, R166, 0x1, PT ;  /* 0x00000001a600780c */ /* 0x000fe20003f26270 */
[----:B------:R-:W-:Y:S01]  /*3de0*/  FMUL.FTZ R169, R124, R167 ;  /* 0x000000a77ca97220 */ /* 0x000fe20000410000 */
[----:B------:R-:W-:Y:S01]  /*3df0*/  ISETP.GE.AND P2, PT, R166, 0x21, PT ;  /* 0x00000021a600780c */ /* 0x000fe20003f46270 */
[----:B------:R-:W-:Y:S01]  /*3e00*/  FMUL.FTZ R161, R122, R161 ;  /* 0x000000a17aa17220 */ /* 0x000fe20000410000 */
[----:B------:R-:W-:Y:S01]  /*3e10*/  STS [R54.X4+0x238], R173 ;  /* 0x000238ad36007388 */ /* 0x000fe20000004800 */
[----:B------:R-:W-:Y:S01]  /*3e20*/  FMUL.FTZ R29, R127, R150 ;  /* 0x000000967f1d7220 */ /* 0x000fe20000410000 */
[----:B------:R-:W-:Y:S01]  /*3e30*/  SHF.L.U64.HI R150, R118, 0x2, R123 ;  /* 0x0000000276967819 */ /* 0x000fe2000001027b */
[----:B0-----:R-:W-:Y:S01]  /*3e40*/  FMUL.FTZ R163, R133, R142 ;  /* 0x0000008e85a37220 */ /* 0x001fe20000410000 */
[----:B------:R-:W-:Y:S01]  /*3e50*/  STS [R54.X4+0x230], R169 ;  /* 0x000230a936007388 */ /* 0x000fe20000004800 */
[----:B------:R-:W-:-:S02]  /*3e60*/  FMUL.FTZ R31, R125, R31 ;  /* 0x0000001f7d1f7220 */ /* 0x000fc40000410000 */
[----:B------:R-:W-:Y:S01]  /*3e70*/  FFMA.FTZ R168, R148, R168, R147 ;  /* 0x000000a894a87223 */ /* 0x000fe20000010093 */
[----:B------:R0:W-:Y:S01]  /*3e80*/  STS [R54.X4+0x22c], R163 ;  /* 0x00022ca336007388 */ /* 0x0001e20000004800 */
[----:B------:R-:W-:-:S03]  /*3e90*/  IMAD R150, R150, c[0x0][0x2b0], RZ ;  /* 0x0000ac0096967a24 */ /* 0x000fc600078e02ff */
[----:B------:R1:W-:Y:S04]  /*3ea0*/  STS [R54.X4+0x228], R161 ;  /* 0x000228a136007388 */ /* 0x0003e80000004800 */
[----:B------:R2:W-:Y:S01]  /*3eb0*/  STS [R54.X4+0x224], R29 ;  /* 0x0002241d36007388 */ /* 0x0005e20000004800 */
[----:B0-----:R-:W-:-:S03]  /*3ec0*/  SHF.L.U32 R163, R118, 0x2, RZ ;  /* 0x0000000276a37819 */ /* 0x001fc600000006ff */
[----:B------:R2:W-:Y:S01]  /*3ed0*/  STS [R54.X4+0x220], R31 ;  /* 0x0002201f36007388 */ /* 0x0005e20000004800 */
[----:B-1----:R-:W-:-:S03]  /*3ee0*/  FMUL.FTZ R161, R141, R170 ;  /* 0x000000aa8da17220 */ /* 0x002fc60000410000 */
[----:B------:R-:W-:Y:S06]  /*3ef0*/  BAR.SYNC.DEFER_BLOCKING 0x0 ;  /* 0x0000000000007b1d */ /* 0x000fec0000010000 */
[----:B------:R-:W-:Y:S05]  /*3f00*/  @!P1 BRA `(.L_x_7060) ;  /* 0x0000009000009947 */ /* 0x000fea0003800000 */
[----:B--2---:R-:W-:Y:S01]  /*3f10*/  LEA.HI.SX32 R142, R66, R66, 0x1b ;  /* 0x00000042428e7211 */ /* 0x004fe200078fdaff */
[----:B------:R-:W-:Y:S02]  /*3f20*/  IMAD R30, R30, c[0x0][0x2b0], RZ ;  /* 0x0000ac001e1e7a24 */ /* 0x000fe400078e02ff */
[C---:B------:R-:W-:Y:S02]  /*3f30*/  IMAD.WIDE.U32 R28, R121.reuse, c[0x0][0x2b0], R16 ;  /* 0x0000ac00791c7a25 */ /* 0x040fe400078e0010 */
[----:B------:R-:W0:Y:S02]  /*3f40*/  LDS R147, [R142.X4+0x220] ;  /* 0x000220008e937984 */ /* 0x000e240000004800 */
[----:B------:R-:W-:Y:S01]  /*3f50*/  IMAD R31, R121, c[0x0][0x2b4], R30 ;  /* 0x0000ad00791f7a24 */ /* 0x000fe200078e021e */
[----:B------:R-:W-:-:S04]  /*3f60*/  LEA R30, P1, R28, c[0x0][0x318], 0x2 ;  /* 0x0000c6001c1e7a11 */ /* 0x000fc800078210ff */
[----:B------:R-:W-:-:S04]  /*3f70*/  IADD3 R29, R29, R31, RZ ;  /* 0x0000001f1d1d7210 */ /* 0x000fc80007ffe0ff */
[----:B------:R-:W-:-:S05]  /*3f80*/  LEA.HI.X R31, R28, c[0x0][0x31c], R29, 0x2, P1 ;  /* 0x0000c7001c1f7a11 */ /* 0x000fca00008f141d */
[----:B0-----:R0:W-:Y:S02]  /*3f90*/  RED.E.ADD.F32.FTZ.RN.STRONG.GPU [R30.64], R147 ;  /* 0x000000931e00798e */ /* 0x0011e4000c10e784 */
.L_x_7060:
[----:B--2---:R-:W-:Y:S05]  /*3fa0*/  BSYNC B0 ;  /* 0x0000000000007941 */ /* 0x004fea0003800000 */
.L_x_7059:
[----:B0-----:R0:W1:Y:S01]  /*3fb0*/  LDS R31, [R53.X4+0x2a0] ;  /* 0x0002a000351f7984 */ /* 0x0010620000004800 */
[----:B------:R-:W-:Y:S01]  /*3fc0*/  BSSY B0, `(.L_x_7061) ;  /* 0x0000007000007945 */ /* 0x000fe20003800000 */
[----:B------:R-:W-:Y:S02]  /*3fd0*/  FADD.FTZ R142, R168, R161 ;  /* 0x000000a1a88e7221 */ /* 0x000fe40000010000 */
[----:B------:R-:W-:Y:S01]  /*3fe0*/  IMAD R161, R163, c[0x0][0x2b4], R150 ;  /* 0x0000ad00a3a17a24 */ /* 0x000fe200078e0296 */
[----:B------:R-:W-:Y:S05]  /*3ff0*/  @!P2 BRA `(.L_x_7062) ;  /* 0x000000300000a947 */ /* 0x000fea0003800000 */
[----:B------:R-:W-:-:S04]  /*4000*/  IMAD.WIDE.U32 R28, R163, c[0x0][0x2b0], R14 ;  /* 0x0000ac00a31c7a25 */ /* 0x000fc800078e000e */
[----:B------:R-:W-:-:S05]  /*4010*/  IMAD.IADD R29, R29, 0x1, R161 ;  /* 0x000000011d1d7824 */ /* 0x000fca00078e02a1 */
[----:B-1----:R1:W-:Y:S02]  /*4020*/  RED.E.ADD.F32.FTZ.RN.STRONG.GPU [R28.64], R31 ;  /* 0x0000001f1c00798e */ /* 0x0023e4000c10e784 */
.L_x_7062:
[----:B------:R-:W-:Y:S05]  /*4030*/  BSYNC B0 ;  /* 0x0000000000007941 */ /* 0x000fea0003800000 */
.L_x_7061:
        /* <DEDUP_REMOVED lines=9> */
[----:B-1----:R-:W-:-:S05]  /*40d0*/  IMAD.WIDE.U32 R28, R163, c[0x0][0x2b0], R12 ;  /* 0x0000ac00a31c7a25 */ /* 0x002fca00078e000c */
[----:B------:R-:W-:-:S05]  /*40e0*/  IADD3 R29, R161, R29, RZ ;  /* 0x0000001da11d7210 */ /* 0x000fca0007ffe0ff */
[----:B--2---:R1:W-:Y:S02]  /*40f0*/  RED.E.ADD.F32.FTZ.RN.STRONG.GPU [R28.64], R31 ;  /* 0x0000001f1c00798e */ /* 0x0043e4000c10e784 */
.L_x_7064:
[----:B-1----:R-:W-:Y:S05]  /*4100*/  BSYNC B0 ;  /* 0x0000000000007941 */ /* 0x002fea0003800000 */
.L_x_7063:
[----:B--2---:R1:W2:Y:S01]  /*4110*/  LDS R31, [R51.X4+0x3a0] ;  /* 0x0003a000331f7984 */ /* 0x0042a20000004800 */
[----:B------:R-:W-:Y:S01]  /*4120*/  BSSY B0, `(.L_x_7065) ;  /* 0x0000005000007945 */ /* 0x000fe20003800000 */
[----:B------:R-:W-:Y:S05]  /*4130*/  @!P1 BRA `(.L_x_7066) ;  /* 0x0000003000009947 */ /* 0x000fea0003800000 */
[----:B------:R-:W-:-:S05]  /*4140*/  IMAD.WIDE.U32 R28, R163, c[0x0][0x2b0], R10 ;  /* 0x0000ac00a31c7a25 */ /* 0x000fca00078e000a */
[----:B------:R-:W-:-:S05]  /*4150*/  IADD3 R29, R161, R29, RZ ;  /* 0x0000001da11d7210 */ /* 0x000fca0007ffe0ff */
[----:B--2---:R2:W-:Y:S02]  /*4160*/  RED.E.ADD.F32.FTZ.RN.STRONG.GPU [R28.64], R31 ;  /* 0x0000001f1c00798e */ /* 0x0045e4000c10e784 */
.L_x_7066:
[----:B------:R-:W-:Y:S05]  /*4170*/  BSYNC B0 ;  /* 0x0000000000007941 */ /* 0x000fea0003800000 */
.L_x_7065:
[----:B--2---:R2:W3:Y:S01]  /*4180*/  LDS R31, [R50.X4+0x420] ;  /* 0x00042000321f7984 */ /* 0x0044e20000004800 */
[----:B------:R-:W-:Y:S01]  /*4190*/  BSSY B0, `(.L_x_7067) ;  /* 0x0000005000007945 */ /* 0x000fe20003800000 */
[----:B------:R-:W-:Y:S05]  /*41a0*/  @!P2 BRA `(.L_x_7068) ;  /* 0x000000300000a947 */ /* 0x000fea0003800000 */
[----:B------:R-:W-:-:S05]  /*41b0*/  IMAD.WIDE.U32 R28, R163, c[0x0][0x2b0], R8 ;  /* 0x0000ac00a31c7a25 */ /* 0x000fca00078e0008 */
[----:B------:R-:W-:-:S05]  /*41c0*/  IADD3 R29, R161, R29, RZ ;  /* 0x0000001da11d7210 */ /* 0x000fca0007ffe0ff */
[----:B---3--:R3:W-:Y:S02]  /*41d0*/  RED.E.ADD.F32.FTZ.RN.STRONG.GPU [R28.64], R31 ;  /* 0x0000001f1c00798e */ /* 0x0087e4000c10e784 */
.L_x_7068:
[----:B------:R-:W-:Y:S05]  /*41e0*/  BSYNC B0 ;  /* 0x0000000000007941 */ /* 0x000fea0003800000 */
.L_x_7067:
[----:B---3--:R3:W4:Y:S01]  /*41f0*/  LDS R31, [R49.X4+0x4a0] ;  /* 0x0004a000311f7984 */ /* 0x0087220000004800 */
[----:B------:R-:W-:Y:S01]  /*4200*/  BSSY B0, `(.L_x_7069) ;  /* 0x0000005000007945 */ /* 0x000fe20003800000 */
[----:B------:R-:W-:Y:S05]  /*4210*/  @!P3 BRA `(.L_x_7070) ;  /* 0x000000300000b947 */ /* 0x000fea0003800000 */
[----:B------:R-:W-:-:S04]  /*4220*/  IMAD.WIDE.U32 R28, R163, c[0x0][0x2b0], R6 ;  /* 0x0000ac00a31c7a25 */ /* 0x000fc800078e0006 */
[----:B------:R-:W-:-:S05]  /*4230*/  IMAD.IADD R29, R161, 0x1, R29 ;  /* 0x00000001a11d7824 */ /* 0x000fca00078e021d */
[----:B----4-:R4:W-:Y:S02]  /*4240*/  RED.E.ADD.F32.FTZ.RN.STRONG.GPU [R28.64], R31 ;  /* 0x0000001f1c00798e */ /* 0x0109e4000c10e784 */
.L_x_7070:
[----:B------:R-:W-:Y:S05]  /*4250*/  BSYNC B0 ;  /* 0x0000000000007941 */ /* 0x000fea0003800000 */
.L_x_7069:
[----:B------:R0:W1:Y:S01]  /*4260*/  LDS R147, [R48.X4+0x520] ;  /* 0x0005200030937984 */ /* 0x0000620000004800 */
[----:B------:R-:W-:Y:S01]  /*4270*/  BSSY B0, `(.L_x_7071) ;  /* 0x0000006000007945 */ /* 0x000fe20003800000 */
[----:B----4-:R-:W-:Y:S01]  /*4280*/  IMAD.WIDE.U32 R28, R163, c[0x0][0x2b0], R2 ;  /* 0x0000ac00a31c7a25 */ /* 0x010fe200078e0002 */
[----:B------:R-:W-:Y:S05]  /*4290*/  @!P4 BRA `(.L_x_7072) ;  /* 0x000000300000c947 */ /* 0x000fea0003800000 */
[----:B------:R-:W-:-:S05]  /*42a0*/  IMAD.WIDE.U32 R30, R163, c[0x0][0x2b0], R4 ;  /* 0x0000ac00a31e7a25 */ /* 0x000fca00078e0004 */
[----:B------:R-:W-:-:S05]  /*42b0*/  IADD3 R31, R161, R31, RZ ;  /* 0x0000001fa11f7210 */ /* 0x000fca0007ffe0ff */
[----:B-1----:R1:W-:Y:S02]  /*42c0*/  RED.E.ADD.F32.FTZ.RN.STRONG.GPU [R30.64], R147 ;  /* 0x000000931e00798e */ /* 0x0023e4000c10e784 */
.L_x_7072:
[----:B------:R-:W-:Y:S05]  /*42d0*/  BSYNC B0 ;  /* 0x0000000000007941 */ /* 0x000fea0003800000 */
.L_x_7071:
[----:B-1----:R1:W4:Y:S01]  /*42e0*/  LDS R31, [R47.X4+0x5a0] ;  /* 0x0005a0002f1f7984 */ /* 0x0023220000004800 */
[----:B------:R-:W-:Y:S01]  /*42f0*/  BSSY B0, `(.L_x_7073) ;  /* 0x0000004000007945 */ /* 0x000fe20003800000 */
[----:B------:R-:W-:Y:S05]  /*4300*/  @!P5 BRA `(.L_x_7074) ;  /* 0x000000200000d947 */ /* 0x000fea0003800000 */
[----:B------:R-:W-:-:S05]  /*4310*/  IADD3 R29, R161, R29, RZ ;  /* 0x0000001da11d7210 */ /* 0x000fca0007ffe0ff */
[----:B----4-:R4:W-:Y:S02]  /*4320*/  RED.E.ADD.F32.FTZ.RN.STRONG.GPU [R28.64], R31 ;  /* 0x0000001f1c00798e */ /* 0x0109e4000c10e784 */
.L_x_7074:
[----:B------:R-:W-:Y:S05]  /*4330*/  BSYNC B0 ;  /* 0x0000000000007941 */ /* 0x000fea0003800000 */
.L_x_7073:
[----:B----4-:R-:W4:Y:S01]  /*4340*/  SHFL.DOWN PT, R31, R140, 0x1, 0x1f ;  /* 0x08201f008c1f7f89 */ /* 0x010f2200000e0000 */
[C---:B------:R-:W-:Y:S01]  /*4350*/  ISETP.GT.AND P1, PT, R56.reuse, 0x1e, PT ;  /* 0x0000001e3800780c */ /* 0x040fe20003f24270 */
[----:B------:R-:W-:Y:S01]  /*4360*/  FMUL.FTZ R30, R137, R154 ;  /* 0x0000009a891e7220 */ /* 0x000fe20000410000 */
[----:B------:R-:W-:Y:S01]  /*4370*/  ISETP.NE.AND P2, PT, R56, RZ, PT ;  /* 0x000000ff3800720c */ /* 0x000fe20003f45270 */
[----:B------:R-:W5:Y:S01]  /*4380*/  SHFL.DOWN PT, R29, R142, 0x1, 0x1f ;  /* 0x08201f008e1d7f89 */ /* 0x000f6200000e0000 */
[----:B------:R-:W-:Y:S01]  /*4390*/  FMUL.FTZ R28, R120, R157 ;  /* 0x0000009d781c7220 */ /* 0x000fe20000410000 */
[----:B------:R-:W-:Y:S01]  /*43a0*/  ISETP.NE.AND P3, PT, R66, RZ, PT ;  /* 0x000000ff4200720c */ /* 0x000fe20003f65270 */
[-C--:B------:R-:W-:Y:S01]  /*43b0*/  FMUL.FTZ R132, R132, R149.reuse ;  /* 0x0000009584847220 */ /* 0x080fe20000410000 */
[----:B------:R-:W-:Y:S01]  /*43c0*/  BSSY B0, `(.L_x_7075) ;  /* 0x0000051000007945 */ /* 0x000fe20003800000 */
[----:B------:R-:W-:Y:S02]  /*43d0*/  FFMA.FTZ R119, R30, R104, R119 ;  /* 0x000000681e777223 */ /* 0x000fe40000010077 */
[----:B------:R-:W-:-:S02]  /*43e0*/  FMUL.FTZ R149, R120, R149 ;  /* 0x0000009578957220 */ /* 0x000fc40000410000 */
[----:B------:R-:W-:Y:S02]  /*43f0*/  FMUL.FTZ R136, R136, R157 ;  /* 0x0000009d88887220 */ /* 0x000fe40000410000 */
[----:B------:R-:W-:Y:S02]  /*4400*/  FMUL.FTZ R28, R145, R28 ;  /* 0x0000001c911c7220 */ /* 0x000fe40000410000 */
[----:B------:R-:W-:Y:S02]  /*4410*/  FMUL.FTZ R149, R156, R149 ;  /* 0x000000959c957220 */ /* 0x000fe40000410000 */
[-C--:B------:R-:W-:Y:S02]  /*4420*/  FMUL.FTZ R126, R126, R143.reuse ;  /* 0x0000008f7e7e7220 */ /* 0x080fe40000410000 */
[----:B------:R-:W-:Y:S02]  /*4430*/  FMUL.FTZ R143, R120, R143 ;  /* 0x0000008f788f7220 */ /* 0x000fe40000410000 */
[----:B------:R-:W-:-:S02]  /*4440*/  FFMA.FTZ R131, R131, R136, R28 ;  /* 0x0000008883837223 */ /* 0x000fc4000001001c */
[----:B----4-:R-:W-:Y:S02]  /*4450*/  @!P1 FADD.FTZ R140, R140, R31 ;  /* 0x0000001f8c8c9221 */ /* 0x010fe40000010000 */
[----:B------:R-:W-:Y:S02]  /*4460*/  FFMA.FTZ R149, R133, R132, R149 ;  /* 0x0000008485957223 */ /* 0x000fe40000010095 */
        /* <DEDUP_REMOVED lines=9> */
[----:B------:R-:W-:Y:S02]  /*4500*/  FADD.FTZ R80, R131, R80 ;  /* 0x0000005083507221 */ /* 0x000fe40000010000 */
[----:B------:R-:W-:Y:S02]  /*4510*/  FFMA.FTZ R114, R133, R106, R114 ;  /* 0x0000006a85727223 */ /* 0x000fe40000010072 */
[----:B------:R-:W-:-:S02]  /*4520*/  FADD.FTZ R82, R149, R82 ;  /* 0x0000005295527221 */ /* 0x000fc40000010000 */
[----:B------:R-:W-:Y:S02]  /*4530*/  FFMA.FTZ R113, R126, R96, R113 ;  /* 0x000000607e717223 */ /* 0x000fe40000010071 */
        /* <DEDUP_REMOVED lines=9> */
[----:B------:R-:W-:Y:S01]  /*45d0*/  ISETP.GT.AND P1, PT, R56, 0x17, PT ;  /* 0x000000173800780c */ /* 0x000fe20003f24270 */
[-C--:B------:R-:W-:Y:S02]  /*45e0*/  FMUL.FTZ R29, R120, R159.reuse ;  /* 0x0000009f781d7220 */ /* 0x080fe40000410000 */
[----:B------:R-:W5:Y:S01]  /*45f0*/  SHFL.DOWN PT, R31, R142, 0x8, 0x1f ;  /* 0x09001f008e1f7f89 */ /* 0x000f6200000e0000 */
[----:B------:R-:W-:Y:S02]  /*4600*/  FMUL.FTZ R159, R134, R159 ;  /* 0x0000009f869f7220 */ /* 0x000fe40000410000 */
[----:B------:R-:W-:Y:S02]  /*4610*/  FMUL.FTZ R29, R144, R29 ;  /* 0x0000001d901d7220 */ /* 0x000fe40000410000 */
[----:B------:R-:W-:Y:S02]  /*4620*/  FFMA.FTZ R112, R159, R101, R112 ;  /* 0x000000659f707223 */ /* 0x000fe40000010070 */
[----:B------:R-:W-:-:S02]  /*4630*/  FFMA.FTZ R124, R124, R159, R29 ;  /* 0x0000009f7c7c7223 */ /* 0x000fc4000001001d */
[----:B------:R-:W-:Y:S02]  /*4640*/  FMUL.FTZ R29, R120, R154 ;  /* 0x0000009a781d7220 */ /* 0x000fe40000410000 */
[----:B------:R-:W-:Y:S02]  /*4650*/  FADD.FTZ R81, R124, R81 ;  /* 0x000000517c517221 */ /* 0x000fe40000010000 */
[----:B------:R-:W-:-:S04]  /*4660*/  FMUL.FTZ R29, R148, R29 ;  /* 0x0000001d941d7220 */ /* 0x000fc80000410000 */
[----:B------:R-:W-:Y:S02]  /*4670*/  FFMA.FTZ R135, R135, R30, R29 ;  /* 0x0000001e87877223 */ /* 0x000fe4000001001d */
[----:B------:R-:W-:Y:S02]  /*4680*/  FMUL.FTZ R30, R120, R153 ;  /* 0x00000099781e7220 */ /* 0x000fe40000410000 */
[----:B----4-:R-:W-:Y:S02]  /*4690*/  @!P1 FADD.FTZ R140, R140, R147 ;  /* 0x000000938c8c9221 */ /* 0x010fe40000010000 */
[----:B------:R-:W-:Y:S02]  /*46a0*/  FMUL.FTZ R124, R141, R30 ;  /* 0x0000001e8d7c7220 */ /* 0x000fe40000410000 */
[----:B-----5:R-:W-:Y:S01]  /*46b0*/  @!P1 FADD.FTZ R142, R142, R31 ;  /* 0x0000001f8e8e9221 */ /* 0x020fe20000010000 */
[----:B------:R-:W4:Y:S01]  /*46c0*/  SHFL.DOWN PT, R161, R140, 0x10, 0x1f ;  /* 0x0a001f008ca17f89 */ /* 0x000f2200000e0000 */
[----:B------:R-:W-:Y:S01]  /*46d0*/  ISETP.GT.AND P1, PT, R56, 0xf, PT ;  /* 0x0000000f3800780c */ /* 0x000fe20003f24270 */
[----:B------:R-:W-:-:S02]  /*46e0*/  FMUL.FTZ R31, R130, R155 ;  /* 0x0000009b821f7220 */ /* 0x000fc40000410000 */
[----:B------:R-:W5:Y:S01]  /*46f0*/  SHFL.DOWN PT, R147, R142, 0x10, 0x1f ;  /* 0x0a001f008e937f89 */ /* 0x000f6200000e0000 */
[C---:B------:R-:W-:Y:S02]  /*4700*/  FMUL.FTZ R155, R120.reuse, R155 ;  /* 0x0000009b789b7220 */ /* 0x040fe40000410000 */
        /* <DEDUP_REMOVED lines=8> */
[----:B------:R-:W-:Y:S02]  /*4790*/  FFMA.FTZ R31, R127, R31, R30 ;  /* 0x0000001f7f1f7223 */ /* 0x000fe4000001001e */
[----:B----4-:R-:W-:Y:S02]  /*47a0*/  @!P1 FADD.FTZ R140, R140, R161 ;  /* 0x000000a18c8c9221 */ /* 0x010fe40000010000 */
[----:B------:R-:W-:-:S02]  /*47b0*/  FADD.FTZ R78, R135, R78 ;  /* 0x0000004e874e7221 */ /* 0x000fc40000010000 */
[----:B-----5:R-:W-:Y:S01]  /*47c0*/  @!P1 FADD.FTZ R142, R142, R147 ;  /* 0x000000938e8e9221 */ /* 0x020fe20000010000 */
[----:B------:R-:W-:Y:S01]  /*47d0*/  MOV R29, R140 ;  /* 0x0000008c001d7202 */ /* 0x000fe20000000f00 */
[----:B------:R-:W-:Y:S02]  /*47e0*/  FADD.FTZ R83, R122, R83 ;  /* 0x000000537a537221 */ /* 0x000fe40000010000 */
[----:B------:R-:W-:Y:S02]  /*47f0*/  IMAD.MOV.U32 R28, RZ, RZ, R142 ;  /* 0x000000ffff1c7224 */ /* 0x000fe400078e008e */
[----:B------:R-:W-:Y:S02]  /*4800*/  FADD.FTZ R77, R124, R77 ;  /* 0x0000004d7c4d7221 */ /* 0x000fe40000010000 */
[----:B------:R-:W-:Y:S01]  /*4810*/  FADD.FTZ R84, R31, R84 ;  /* 0x000000541f547221 */ /* 0x000fe20000010000 */
[----:B------:R4:W-:Y:S04]  /*4820*/  @!P2 STS.64 [0x648], R28 ;  /* 0x0006481cff00a388 */ /* 0x0009e80000000a00 */
        /* <DEDUP_REMOVED lines=10> */
.L_x_7076:
[----:B----4-:R-:W-:Y:S05]  /*48d0*/  BSYNC B0 ;  /* 0x0000000000007941 */ /* 0x010fea0003800000 */
.L_x_7075:
[----:B------:R-:W-:Y:S02]  /*48e0*/  IADD3 R121, R121, 0x1, RZ ;  /* 0x0000000179797810 */ /* 0x000fe40007ffe0ff */
[----:B------:R-:W-:Y:S02]  /*48f0*/  IADD3 R118, P2, R118, 0x1, RZ ;  /* 0x0000000176767810 */ /* 0x000fe40007f5e0ff */
[----:B------:R-:W-:Y:S02]  /*4900*/  ISETP.GE.AND P1, PT, R121, c[0x0][0x16c], PT ;  /* 0x00005b0079007a0c */ /* 0x000fe40003f26270 */
[----:B------:R-:W-:-:S11]  /*4910*/  IADD3.X R123, RZ, R123, RZ, P2, !PT ;  /* 0x0000007bff7b7210 */ /* 0x000fd600017fe4ff */
[----:B------:R-:W-:Y:S01]  /*4920*/  @P1 CALL.REL.NOINC `(.L_x_7056) ;  /* 0x0000001000001944 */ /* 0x000fe20003c00000 */
[----:B------:R-:W-:Y:S05]  /*4930*/  BRA `(.L_x_7077) ;  /* 0xffffe1a000007947 */ /* 0x000fea000383ffff */
.L_x_7056:
        /* <DEDUP_REMOVED lines=29> */
[----:B------:R-:W-:Y:S02]  /*4b10*/  IMAD R95, R33, c[0x0][0x2e0], RZ ;  /* 0x0000b800215f7a24 */ /* 0x000fe400078e02ff */
[----:B------:R-:W-:Y:S02]  /*4b20*/  IMAD R93, R55, -0x100, R36 ;  /* 0xffffff00375d7824 */ /* 0x000fe400078e0224 */
        /* <DEDUP_REMOVED lines=58> */
[----:B------:R2:W3:Y:S01]  /*4ed0*/  @!P5 MUFU.EX2 R5, R4 ;  /* 0x000000040005d308 */ /* 0x0004e20000000800 */
        /* <DEDUP_REMOVED lines=23> */
[----:B------:R-:W-:-:S03]  /*5050*/  FSETP.GTU.FTZ.AND P2, PT, R9, 20, PT ;  /* 0x41a000000900780b */ /* 0x000fc60003f5c000 */
[----:B------:R-:W-:Y:S08]  /*5060*/  @!P6 MUFU.EX2 R6, R6 ;  /* 0x000000060006e308 */ /* 0x000ff00000000800 */
[----:B------:R-:W-:Y:S02]  /*5070*/  @!P1 FMUL.FTZ R8, R8, -1.4426950216293334961 ;  /* 0xbfb8aa3b08089820 */ /* 0x000fe40000410000 */
[----:B------:R-:W-:Y:S01]  /*5080*/  @!P2 FMUL.FTZ R9, R9, -1.4426950216293334961 ;  /* 0xbfb8aa3b0909a820 */ /* 0x000fe20000410000 */
[----:B------:R-:W-:Y:S01]  /*5090*/  @!P4 MUFU.EX2 R2, R2 ;  /* 0x000000020002c308 */ /* 0x000fe20000000800 */
[----:B------:R-:W4:Y:S07]  /*50a0*/  LDS R89, [0x210] ;  /* 0x00021000ff597984 */ /* 0x000f2e0000000800 */
[----:B------:R-:W5:Y:S08]  /*50b0*/  @!P1 MUFU.EX2 R8, R8 ;  /* 0x0000000800089308 */ /* 0x000f700000000800 */
[----:B------:R-:W1:Y:S01]  /*50c0*/  @!P2 MUFU.EX2 R9, R9 ;  /* 0x000000090009a308 */ /* 0x000e620000000800 */
[----:B---3--:R-:W-:-:S07]  /*50d0*/  @!P5 FADD.FTZ R5, R5, 1 ;  /* 0x3f8000000505d421 */ /* 0x008fce0000010000 */
[----:B------:R-:W3:Y:S01]  /*50e0*/  @!P3 MUFU.EX2 R3, R3 ;  /* 0x000000030003b308 */ /* 0x000ee20000000800 */
[----:B-----5:R-:W-:Y:S02]  /*50f0*/  @!P1 FADD.FTZ R8, R8, 1 ;  /* 0x3f80000008089421 */ /* 0x020fe40000010000 */
[----:B------:R-:W-:Y:S02]  /*5100*/  @!P6 FADD.FTZ R6, R6, 1 ;  /* 0x3f8000000606e421 */ /* 0x000fe40000010000 */
[----:B0-----:R-:W-:Y:S02]  /*5110*/  @!P4 FADD.FTZ R4, R2, 1 ;  /* 0x3f8000000204c421 */ /* 0x001fe40000010000 */
[----:B-1----:R-:W-:Y:S01]  /*5120*/  @!P2 FADD.FTZ R9, R9, 1 ;  /* 0x3f8000000909a421 */ /* 0x002fe20000010000 */
[----:B------:R-:W0:Y:S01]  /*5130*/  @!P5 MUFU.RCP R5, R5 ;  /* 0x000000050005d308 */ /* 0x000e220000001000 */
[----:B------:R-:W-:-:S07]  /*5140*/  IMAD R12, R158, c[0x0][0x2d8], RZ ;  /* 0x0000b6009e0c7a24 */ /* 0x000fce00078e02ff */
[----:B------:R-:W1:Y:S01]  /*5150*/  @!P1 MUFU.RCP R8, R8 ;  /* 0x0000000800089308 */ /* 0x000e620000001000 */
[----:B---3--:R-:W-:-:S07]  /*5160*/  @!P3 FADD.FTZ R3, R3, 1 ;  /* 0x3f8000000303b421 */ /* 0x008fce0000010000 */
[----:B------:R-:W3:Y:S01]  /*5170*/  @!P2 MUFU.RCP R9, R9 ;  /* 0x000000090009a308 */ /* 0x000ee20000001000 */
[----:B------:R-:W-:-:S07]  /*5180*/  IMAD R91, R35, c[0x0][0x2dc], R12 ;  /* 0x0000b700235b7a24 */ /* 0x000fce00078e020c */
[----:B--2---:R-:W2:Y:S08]  /*5190*/  @!P4 MUFU.RCP R7, R4 ;  /* 0x000000040007c308 */ /* 0x004eb00000001000 */
[----:B------:R-:W5:Y:S08]  /*51a0*/  @!P6 MUFU.RCP R6, R6 ;  /* 0x000000060006e308 */ /* 0x000f700000001000 */
[----:B------:R1:W2:Y:S01]  /*51b0*/  @!P3 MUFU.RCP R10, R3 ;  /* 0x00000003000ab308 */ /* 0x0002a20000001000 */
[----:B0-----:R-:W-:-:S02]  /*51c0*/  @!P5 FMUL.FTZ R78, R78, R5 ;  /* 0x000000054e4ed220 */ /* 0x001fc40000410000 */
[----:B-1----:R-:W-:Y:S01]  /*51d0*/  IMAD.WIDE.U32 R2, R35, c[0x0][0x2d8], RZ ;  /* 0x0000b60023027a25 */ /* 0x002fe200078e00ff */
[----:B----4-:R-:W-:-:S04]  /*51e0*/  ISETP.GE.AND P5, PT, R20, R89, PT ;  /* 0x000000591400720c */ /* 0x010fc80003fa6270 */
[----:B------:R-:W-:Y:S01]  /*51f0*/  IADD3 R3, R3, R91, RZ ;  /* 0x0000005b03037210 */ /* 0x000fe20007ffe0ff */
[----:B------:R-:W-:Y:S01]  /*5200*/  @!P1 FMUL.FTZ R83, R83, R8 ;  /* 0x0000000853539220 */ /* 0x000fe20000410000 */
[----:B------:R-:W-:Y:S01]  /*5210*/  IADD3 R4, P1, R20, R79, RZ ;  /* 0x0000004f14047210 */ /* 0x000fe20007f3e0ff */
[----:B---3--:R-:W-:Y:S02]  /*5220*/  @!P2 FMUL.FTZ R82, R82, R9 ;  /* 0x000000095252a220 */ /* 0x008fe40000410000 */
[----:B--2---:R-:W-:Y:S02]  /*5230*/  @!P4 FMUL.FTZ R80, R80, R7 ;  /* 0x000000075050c220 */ /* 0x004fe40000410000 */
[----:B-----5:R-:W-:Y:S02]  /*5240*/  @!P6 FMUL.FTZ R77, R77, R6 ;  /* 0x000000064d4de220 */ /* 0x020fe40000410000 */
[----:B------:R-:W-:Y:S02]  /*5250*/  IMAD.MOV.U32 R9, RZ, RZ, 0x2 ;  /* 0x00000002ff097424 */ /* 0x000fe400078e00ff */
        /* <DEDUP_REMOVED lines=23> */
.L_x_7079:
[----:B------:R-:W-:Y:S05]  /*53d0*/  BSYNC B0 ;  /* 0x0000000000007941 */ /* 0x000fea0003800000 */
.L_x_7078:
        /* <DEDUP_REMOVED lines=64> */
.L_x_7081:
[----:B------:R-:W-:Y:S05]  /*57e0*/  BSYNC B0 ;  /* 0x0000000000007941 */ /* 0x000fea0003800000 */
.L_x_7080:
        /* <DEDUP_REMOVED lines=38> */
.L_x_7039:
        /* <DEDUP_REMOVED lines=24> */
.L_x_7084:
[----:B0-----:R-:W-:Y:S05]  /*5bd0*/  BSYNC B0 ;  /* 0x0000000000007941 */ /* 0x001fea0003800000 */
.L_x_7083:
        /* <DEDUP_REMOVED lines=23> */
.L_x_7086:
[----:B0-----:R-:W0:Y:S02]  /*5d50*/  S2R R15, SR_TID.X ;  /* 0x00000000000f7919 */ /* 0x001e240000002100 */
.L_x_7087:
[----:B0-----:R-:W-:Y:S05]  /*5d60*/  BSYNC B0 ;  /* 0x0000000000007941 */ /* 0x001fea0003800000 */
.L_x_7085:
[----:B------:R-:W-:-:S13]  /*5d70*/  ISETP.GE.AND P0, PT, R15, c[0x0][0x16c], PT ;  /* 0x00005b000f007a0c */ /* 0x000fda0003f06270 */
        /* <DEDUP_REMOVED lines=9> */
.L_x_7088:
        /* <DEDUP_REMOVED lines=26> */
.L_x_7089:
        /* <DEDUP_REMOVED lines=13> */
.L_x_9110:


//--------------------- .text._Z25selective_scan_bwd_kernelI32Selective_Scan_bwd_kernel_traitsILi32ELi8ELb0ELb1ELb0ELb1ELb1EN3c108BFloat16EfEEv12SSMParamsBwd --------------------------
	.section	.text._Z25selective_scan_bwd_kernelI32Selective_Scan_bwd_kernel_traitsILi32ELi8ELb0ELb1ELb0ELb1ELb1EN3c108BFloat16EfEEv12SSMParamsBwd,"ax",@progbits
	.sectioninfo	@"SHI_REGISTERS=198"
	.align	128
        .global         _Z25selective_scan_bwd_kernelI32Selective_Scan_bwd_kernel_traitsILi32ELi8ELb0ELb1ELb0ELb1ELb1EN3c108BFloat16EfEEv12SSMParamsBwd
        .type           _Z25selective_scan_bwd_kernelI32Selective_Scan_bwd_kernel_traitsILi32ELi8ELb0ELb1ELb0ELb1ELb1EN3c108BFloat16EfEEv12SSMParamsBwd,@function
        .size           _Z25selective_scan_bwd_kernelI32Selective_Scan_bwd_kernel_traitsILi32ELi8ELb0ELb1ELb0ELb1ELb1EN3c108BFloat16EfEEv12SSMParamsBwd,(.L_x_9111 - _Z25selective_scan_bwd_kernelI32Selective_Scan_bwd_kernel_traitsILi32ELi8ELb0ELb1ELb0ELb1ELb1EN3c108BFloat16EfEEv12SSMParamsBwd)
        .other          _Z25selective_scan_bwd_kernelI32Selective_Scan_bwd_kernel_traitsILi32ELi8ELb0ELb1ELb0ELb1ELb1EN3c108BFloat16EfEEv12SSMParamsBwd,@"STO_CUDA_ENTRY STV_DEFAULT"
_Z25selective_scan_bwd_kernelI32Selective_Scan_bwd_kernel_traitsILi32ELi8ELb0ELb1ELb0ELb1ELb1EN3c108BFloat16EfEEv12SSMParamsBwd:
.text._Z25selective_scan_bwd_kernelI32Selective_Scan_bwd_kernel_traitsILi32ELi8ELb0ELb1ELb0ELb1ELb1EN3c108BFloat16EfEEv12SSMParamsBwd:
        /* <DEDUP_REMOVED lines=23> */
[----:B------:R-:W-:Y:S01]  /*0170*/  HFMA2.MMA R90, -RZ, RZ, 0, 0 ;  /* 0x00000000ff5a7435 */ /* 0x000fe200000001ff */
[----:B------:R-:W-:Y:S01]  /*0180*/  IMAD R12, R96, c[0x0][0x280], RZ ;  /* 0x0000a000600c7a24 */ /* 0x000fe200078e02ff */
[----:B0-----:R-:W-:Y:S01]  /*0190*/  IABS R2, R97 ;  /* 0x0000006100027213 */ /* 0x001fe20000000000 */
[----:B------:R-:W-:-:S02]  /*01a0*/  IMAD R10, R97, c[0x0][0x1ec], R10 ;  /* 0x00007b00610a7a24 */ /* 0x000fc400078e020a */
[----:B-1----:R-:W-:Y:S02]  /*01b0*/  IMAD.MOV.U32 R6, RZ, RZ, RZ ;  /* 0x000000ffff067224 */ /* 0x002fe400078e00ff */
[----:B----4-:R-:W-:Y:S02]  /*01c0*/  IMAD R4, R181, c[0x0][0x1d0], RZ ;  /* 0x00007400b5047a24 */ /* 0x010fe400078e02ff */
[----:B------:R-:W-:Y:S01]  /*01d0*/  IMAD R12, R97, c[0x0][0x284], R12 ;  /* 0x0000a100610c7a24 */ /* 0x000fe200078e020c */
[----:B---3--:R-:W-:Y:S01]  /*01e0*/  IADD3 R8, RZ, -R7, RZ ;  /* 0x80000007ff087210 */ /* 0x008fe20007ffe0ff */
[----:B------:R-:W-:-:S04]  /*01f0*/  IMAD.MOV.U32 R88, RZ, RZ, RZ ;  /* 0x000000ffff587224 */ /* 0x000fc800078e00ff */
        /* <DEDUP_REMOVED lines=15> */
[----:B------:R-:W-:Y:S02]  /*02f0*/  IMAD.IADD R5, R5, 0x1, R9 ;  /* 0x0000000105057824 */ /* 0x000fe400078e0209 */
[----:B------:R-:W-:Y:S01]  /*0300*/  IMAD R9, R93, c[0x0][0x27c], R8 ;  /* 0x00009f005d097a24 */ /* 0x000fe200078e0208 */
[----:B------:R-:W-:Y:S01]  /*0310*/  MOV R8, c[0x0][0x174] ;  /* 0x00005d0000087a02 */ /* 0x000fe20000000f00 */
[----:B------:R-:W-:-:S03]  /*0320*/  IMAD.WIDE.U32 R2, R97, c[0x0][0x1d8], R2 ;  /* 0x0000760061027a25 */ /* 0x000fc600078e0002 */
[----:B------:R-:W-:Y:S01]  /*0330*/  ISETP.GE.AND P3, PT, R8, 0x1, PT ;  /* 0x000000010800780c */ /* 0x000fe20003f66270 */
[----:B------:R-:W-:Y:S01]  /*0340*/  IMAD.WIDE.U32 R6, R93, c[0x0][0x278], RZ ;  /* 0x00009e005d067a25 */ /* 0x000fe200078e00ff */
[-C--:B------:R-:W-:Y:S02]  /*0350*/  @!P1 IADD3 R0, R0, -R11.reuse, RZ ;  /* 0x8000000b00009210 */ /* 0x080fe40007ffe0ff */
[----:B------:R-:W-:Y:S01]  /*0360*/  @!P1 IADD3 R92, R92, 0x1, RZ ;  /* 0x000000015c5c9810 */ /* 0x000fe20007ffe0ff */
[----:B------:R-:W-:Y:S01]  /*0370*/  IMAD.IADD R7, R7, 0x1, R9 ;  /* 0x0000000107077824 */ /* 0x000fe200078e0209 */
[----:B------:R-:W-:Y:S01]  /*0380*/  ISETP.GE.U32.AND P0, PT, R0, R11, PT ;  /* 0x0000000b0000720c */ /* 0x000fe20003f06070 */
[----:B------:R-:W-:Y:S01]  /*0390*/  IMAD R0, R181, c[0x0][0x190], RZ ;  /* 0x00006400b5007a24 */ /* 0x000fe200078e02ff */
[----:B------:R-:W-:Y:S01]  /*03a0*/  LEA R11, R8, 0xffffff00, 0x8 ;  /* 0xffffff00080b7811 */ /* 0x000fe200078e40ff */
[----:B------:R-:W-:Y:S01]  /*03b0*/  IMAD.WIDE.U32 R8, R93, c[0x0][0x190], RZ ;  /* 0x000064005d087a25 */ /* 0x000fe200078e00ff */
[----:B------:R-:W-:-:S02]  /*03c0*/  ISETP.NE.AND P1, PT, RZ, c[0x0][0x178], PT ;  /* 0x00005e00ff007a0c */ /* 0x000fc40003f25270 */
[----:B------:R-:W-:Y:S01]  /*03d0*/  SHF.R.S32.HI R13, RZ, 0x1f, R11 ;  /* 0x0000001fff0d7819 */ /* 0x000fe2000001140b */
[----:B------:R-:W-:Y:S01]  /*03e0*/  IMAD R15, R93, c[0x0][0x194], R0 ;  /* 0x000065005d0f7a24 */ /* 0x000fe200078e0200 */
[----:B------:R-:W-:Y:S01]  /*03f0*/  IADD3 R89, P4, R11, R2, RZ ;  /* 0x000000020b597210 */ /* 0x000fe20007f9e0ff */
[----:B------:R-:W-:-:S03]  /*0400*/  IMAD R0, R96, c[0x0][0x1d8], RZ ;  /* 0x0000760060007a24 */ /* 0x000fc600078e02ff */
[----:B------:R-:W-:Y:S01]  /*0410*/  IADD3 R9, R9, R15, RZ ;  /* 0x0000000f09097210 */ /* 0x000fe20007ffe0ff */
[----:B------:R-:W-:Y:S01]  /*0420*/  IMAD R0, R97, c[0x0][0x1dc], R0 ;  /* 0x0000770061007a24 */ /* 0x000fe200078e0200 */
[----:B------:R-:W-:-:S04]  /*0430*/  @P0 IADD3 R92, R92, 0x1, RZ ;  /* 0x000000015c5c0810 */ /* 0x000fc80007ffe0ff */
[----:B------:R-:W-:Y:S01]  /*0440*/  IADD3.X R0, R13, R3, R0, P4, !PT ;  /* 0x000000030d007210 */ /* 0x000fe200027fe400 */
[C---:B------:R-:W-:Y:S01]  /*0450*/  IMAD.WIDE.U32 R2, R97.reuse, c[0x0][0x1e8], R4 ;  /* 0x00007a0061027a25 */ /* 0x040fe200078e0004 */
[----:B------:R-:W-:Y:S02]  /*0460*/  @!P2 IADD3 R92, -R92, RZ, RZ ;  /* 0x000000ff5c5ca210 */ /* 0x000fe40007ffe1ff */
[----:B------:R-:W-:Y:S01]  /*0470*/  @!P1 LOP3.LUT R92, RZ, c[0x0][0x178], RZ, 0x33, !PT ;  /* 0x00005e00ff5c9a12 */ /* 0x000fe200078e33ff */
[----:B------:R-:W-:Y:S01]  /*0480*/  IMAD.WIDE.U32 R4, R97, c[0x0][0x280], R6 ;  /* 0x0000a00061047a25 */ /* 0x000fe200078e0006 */
[----:B------:R-:W-:Y:S02]  /*0490*/  IADD3 R87, P0, R11, R2, RZ ;  /* 0x000000020b577210 */ /* 0x000fe40007f1e0ff */
[----:B------:R-:W-:Y:S01]  /*04a0*/  LEA R91, P1, R89, c[0x0][0x240], 0x1 ;  /* 0x00009000595b7a11 */ /* 0x000fe200078208ff */
[----:B------:R-:W-:Y:S01]  /*04b0*/  IMAD.WIDE.U32 R8, R92, c[0x0][0x1a8], R8 ;  /* 0x00006a005c087a25 */ /* 0x000fe200078e0008 */
[----:B------:R-:W-:-:S02]  /*04c0*/  IADD3 R83, P2, R11, R4, RZ ;  /* 0x000000040b537210 */ /* 0x000fc40007f5e0ff */
[C---:B------:R-:W-:Y:S01]  /*04d0*/  IADD3.X R2, R13.reuse, R3, R10, P0, !PT ;  /* 0x000000030d027210 */ /* 0x040fe200007fe40a */
[----:B------:R-:W-:Y:S01]  /*04e0*/  HFMA2.MMA R10, -RZ, RZ, 0, 0 ;  /* 0x00000000ff0a7435 */ /* 0x000fe200000001ff */
[----:B------:R-:W-:Y:S02]  /*04f0*/  ISETP.NE.U32.AND P0, PT, RZ, c[0x0][0x260], PT ;  /* 0x00009800ff007a0c */ /* 0x000fe40003f05070 */
[----:B------:R-:W-:Y:S02]  /*0500*/  IADD3.X R4, R13, R5, R12, P2, !PT ;  /* 0x000000050d047210 */ /* 0x000fe400017fe40c */
[----:B------:R-:W-:Y:S02]  /*0510*/  LEA R84, P2, R87, c[0x0][0x248], 0x1 ;  /* 0x0000920057547a11 */ /* 0x000fe400078408ff */
[----:B------:R-:W-:Y:S02]  /*0520*/  LEA.HI.X R89, R89, c[0x0][0x244], R0, 0x1, P1 ;  /* 0x0000910059597a11 */ /* 0x000fe400008f0c00 */
[----:B------:R-:W-:-:S02]  /*0530*/  ISETP.NE.AND.EX P0, PT, RZ, c[0x0][0x264], PT, P0 ;  /* 0x00009900ff007a0c */ /* 0x000fc40003f05300 */
[----:B------:R-:W-:Y:S02]  /*0540*/  SHF.R.S32.HI R180, RZ, 0x1f, R92 ;  /* 0x0000001fffb47819 */ /* 0x000fe4000001145c */
[----:B------:R-:W-:Y:S02]  /*0550*/  ISETP.NE.U32.AND P1, PT, RZ, c[0x0][0x328], PT ;  /* 0x0000ca00ff007a0c */ /* 0x000fe40003f25070 */
[----:B------:R-:W-:Y:S01]  /*0560*/  LEA.HI.X R87, R87, c[0x0][0x24c], R2, 0x1, P2 ;  /* 0x0000930057577a11 */ /* 0x000fe200010f0c02 */
[----:B------:R-:W-:Y:S01]  /*0570*/  IMAD R3, R180, c[0x0][0x1a8], RZ ;  /* 0x00006a00b4037a24 */ /* 0x000fe200078e02ff */
[----:B------:R-:W-:Y:S02]  /*0580*/  ISETP.NE.U32.AND P2, PT, RZ, c[0x0][0x348], PT ;  /* 0x0000d200ff007a0c */ /* 0x000fe40003f45070 */
[----:B------:R-:W-:Y:S01]  /*0590*/  ISETP.NE.AND.EX P1, PT, RZ, c[0x0][0x32c], PT, P1 ;  /* 0x0000cb00ff007a0c */ /* 0x000fe20003f25310 */
[----:B------:R-:W-:Y:S01]  /*05a0*/  IMAD R3, R92, c[0x0][0x1ac], R3 ;  /* 0x00006b005c037a24 */ /* 0x000fe200078e0203 */
[----:B------:R-:W-:Y:S01]  /*05b0*/  ISETP.NE.AND.EX P2, PT, RZ, c[0x0][0x34c], PT, P2 ;  /* 0x0000d300ff007a0c */ /* 0x000fe20003f45320 */
[----:B------:R-:W-:Y:S01]  /*05c0*/  @P0 IMAD R0, R93, c[0x0][0x164], R97 ;  /* 0x000059005d000a24 */ /* 0x000fe200078e0261 */
[----:B------:R-:W-:Y:S01]  /*05d0*/  LEA R85, P4, R83, c[0x0][0x308], 0x1 ;  /* 0x0000c20053557a11 */ /* 0x000fe200078808ff */
[----:B------:R-:W-:Y:S01]  /*05e0*/  IMAD.IADD R2, R9, 0x1, R3 ;  /* 0x0000000109027824 */ /* 0x000fe200078e0203 */
[----:B------:R-:W-:Y:S01]  /*05f0*/  IADD3 R11, P5, R11, R8, RZ ;  /* 0x000000080b0b7210 */ /* 0x000fe20007fbe0ff */
[----:B------:R-:W-:Y:S01]  /*0600*/  @P0 IMAD R0, R0, c[0x0][0x174], RZ ;  /* 0x00005d0000000a24 */ /* 0x000fe200078e02ff */
[----:B------:R-:W-:Y:S01]  /*0610*/  LEA.HI.X R83, R83, c[0x0][0x30c], R4, 0x1, P4 ;  /* 0x0000c30053537a11 */ /* 0x000fe200020f0c04 */
[----:B------:R-:W-:Y:S01]  /*0620*/  CS2R R8, SRZ ;  /* 0x0000000000087805 */ /* 0x000fe2000001ff00 */
[----:B------:R-:W-:Y:S01]  /*0630*/  IADD3.X R2, R13, R2, RZ, P5, !PT ;  /* 0x000000020d027210 */ /* 0x000fe20002ffe4ff */
[----:B------:R-:W-:Y:S01]  /*0640*/  IMAD.MOV.U32 R3, RZ, RZ, RZ ;  /* 0x000000ffff037224 */ /* 0x000fe200078e00ff */
[----:B------:R-:W-:Y:S01]  /*0650*/  @P0 MOV R13, 0x8 ;  /* 0x00000008000d0802 */ /* 0x000fe20000000f00 */
[----:B------:R-:W-:Y:S01]  /*0660*/  @P0 IMAD R0, R0, c[0x0][0x16c], RZ ;  /* 0x00005b0000000a24 */ /* 0x000fe200078e02ff */
[----:B------:R-:W-:-:S02]  /*0670*/  @P1 LEA R10, P4, R97, c[0x0][0x328], 0x2 ;  /* 0x0000ca00610a1a11 */ /* 0x000fc400078810ff */
[----:B------:R-:W-:Y:S01]  /*0680*/  LEA R82, P6, R11, c[0x0][0x228], 0x1 ;  /* 0x00008a000b527a11 */ /* 0x000fe200078c08ff */
[----:B------:R-:W-:Y:S01]  /*0690*/  @P0 IMAD.WIDE R12, R0, R13, c[0x0][0x260] ;  /* 0x00009800000c0625 */ /* 0x000fe200078e020d */
[C---:B------:R-:W-:Y:S01]  /*06a0*/  @P2 LEA R8, P5, R97.reuse, c[0x0][0x348], 0x2 ;  /* 0x0000d20061082a11 */ /* 0x040fe200078a10ff */
[----:B------:R-:W-:Y:S01]  /*06b0*/  @!P0 CS2R R12, SRZ ;  /* 0x00000000000c8805 */ /* 0x000fe2000001ff00 */
[----:B------:R-:W-:Y:S02]  /*06c0*/  @P1 LEA.HI.X R3, R97, c[0x0][0x32c], R96, 0x2, P4 ;  /* 0x0000cb0061031a11 */ /* 0x000fe400020f1460 */
[----:B------:R-:W-:Y:S02]  /*06d0*/  LEA.HI.X R81, R11, c[0x0][0x22c], R2, 0x1, P6 ;  /* 0x00008b000b517a11 */ /* 0x000fe400030f0c02 */
[----:B------:R-:W-:Y:S02]  /*06e0*/  @P2 LEA.HI.X R9, R97, c[0x0][0x34c], R96, 0x2, P5 ;  /* 0x0000d30061092a11 */ /* 0x000fe400028f1460 */
[----:B------:R-:W-:Y:S01]  /*06f0*/  MOV R11, R3 ;  /* 0x00000003000b7202 */ /* 0x000fe20000000f00 */
[----:B------:R-:W-:Y:S05]  /*0700*/  @!P3 BRA `(.L_x_7090) ;  /* 0x00006b400000b947 */ /* 0x000fea0003800000 */
[----:B------:R-:W0:Y:S01]  /*0710*/  S2R R86, SR_TID.X ;  /* 0x0000000000567919 */ /* 0x000e220000002100 */
[----:B------:R-:W-:Y:S01]  /*0720*/  MOV R88, RZ ;  /* 0x000000ff00587202 */ /* 0x000fe20000000f00 */
[----:B------:R-:W-:Y:S01]  /*0730*/  IMAD.MOV.U32 R79, RZ, RZ, RZ ;  /* 0x000000ffff4f7224 */ /* 0x000fe200078e00ff */
[----:B------:R-:W-:Y:S01]  /*0740*/  MOV R90, RZ ;  /* 0x000000ff005a7202 */ /* 0x000fe20000000f00 */
[----:B------:R-:W1:Y:S01]  /*0750*/  S2R R80, SR_LANEID ;  /* 0x0000000000507919 */ /* 0x000e620000000000 */
[----:B0-----:R-:W-:-:S02]  /*0760*/  SHF.L.U32 R78, R86, 0x3, RZ ;  /* 0x00000003564e7819 */ /* 0x001fc400000006ff */
[----:B------:R-:W-:Y:S02]  /*0770*/  IADD3 R77, R86, 0x20, RZ ;  /* 0x00000020564d7810 */ /* 0x000fe40007ffe0ff */
        /* <DEDUP_REMOVED lines=25> */
.L_x_7138:
        /* <DEDUP_REMOVED lines=30> */
[----:B------:R-:W-:Y:S01]  /*0af0*/  IADD3 R21, R80, 0x20, RZ ;  /* 0x0000002050157810 */ /* 0x000fe20007ffe0ff */
[----:B------:R-:W-:Y:S01]  /*0b00*/  IMAD.SHL.U32 R53, R6, 0x2, RZ ;  /* 0x0000000206357824 */ /* 0x000fe200078e00ff */
[----:B------:R-:W-:-:S02]  /*0b10*/  IADD3 R23, R80, 0x40, RZ ;  /* 0x0000004050177810 */ /* 0x000fc40007ffe0ff */
[-C--:B------:R-:W-:Y:S02]  /*0b20*/  LEA.HI.SX32 R62, R80, R80.reuse, 0x1b ;  /* 0x00000050503e7211 */ /* 0x080fe400078fdaff */
[-C--:B------:R-:W-:Y:S02]  /*0b30*/  LEA.HI.SX32 R21, R21, R80.reuse, 0x1b ;  /* 0x0000005015157211 */ /* 0x080fe400078fdaff */
[----:B------:R-:W-:Y:S01]  /*0b40*/  LEA.HI.SX32 R23, R23, R80, 0x1b ;  /* 0x0000005017177211 */ /* 0x000fe200078fdaff */
[----:B------:R-:W-:Y:S01]  /*0b50*/  IMAD.SHL.U32 R62, R62, 0x2, RZ ;  /* 0x000000023e3e7824 */ /* 0x000fe200078e00ff */
[----:B0-----:R-:W-:Y:S02]  /*0b60*/  IADD3 R3, R80, 0x60, RZ ;  /* 0x0000006050037810 */ /* 0x001fe40007ffe0ff */
[----:B------:R-:W-:Y:S02]  /*0b70*/  SHF.L.U32 R61, R21, 0x1, RZ ;  /* 0x00000001153d7819 */ /* 0x000fe400000006ff */
[----:B------:R-:W-:-:S02]  /*0b80*/  SHF.L.U32 R60, R23, 0x1, RZ ;  /* 0x00000001173c7819 */ /* 0x000fc400000006ff */
[C---:B------:R-:W-:Y:S02]  /*0b90*/  IADD3 R21, R80.reuse, 0x80, RZ ;  /* 0x0000008050157810 */ /* 0x040fe40007ffe0ff */
[C---:B------:R-:W-:Y:S02]  /*0ba0*/  IADD3 R23, R80.reuse, 0xa0, RZ ;  /* 0x000000a050177810 */ /* 0x040fe40007ffe0ff */
[C---:B------:R-:W-:Y:S02]  /*0bb0*/  IADD3 R25, R80.reuse, 0xc0, RZ ;  /* 0x000000c050197810 */ /* 0x040fe40007ffe0ff */
[-C--:B------:R-:W-:Y:S02]  /*0bc0*/  LEA.HI.SX32 R3, R3, R80.reuse, 0x1b ;  /* 0x0000005003037211 */ /* 0x080fe400078fdaff */
[----:B------:R-:W-:Y:S02]  /*0bd0*/  IADD3 R27, R80, 0xe0, RZ ;  /* 0x000000e0501b7810 */ /* 0x000fe40007ffe0ff */
[-C--:B------:R-:W-:Y:S01]  /*0be0*/  LEA.HI.SX32 R21, R21, R80.reuse, 0x1b ;  /* 0x0000005015157211 */ /* 0x080fe200078fdaff */
[----:B------:R-:W-:Y:S01]  /*0bf0*/  IMAD.SHL.U32 R59, R3, 0x2, RZ ;  /* 0x00000002033b7824 */ /* 0x000fe200078e00ff */
[----:B------:R-:W-:-:S02]  /*0c00*/  LEA.HI.SX32 R23, R23, R80, 0x1b ;  /* 0x0000005017177211 */ /* 0x000fc400078fdaff */
[-C--:B------:R-:W-:Y:S02]  /*0c10*/  LEA.HI.SX32 R25, R25, R80.reuse, 0x1b ;  /* 0x0000005019197211 */ /* 0x080fe400078fdaff */
[----:B------:R-:W-:Y:S02]  /*0c20*/  LEA.HI.SX32 R27, R27, R80, 0x1b ;  /* 0x000000501b1b7211 */ /* 0x000fe400078fdaff */
[----:B------:R-:W-:Y:S01]  /*0c30*/  SHF.L.U32 R58, R21, 0x1, RZ ;  /* 0x00000001153a7819 */ /* 0x000fe200000006ff */
[----:B------:R-:W-:Y:S01]  /*0c40*/  IMAD.SHL.U32 R56, R25, 0x2, RZ ;  /* 0x0000000219387824 */ /* 0x000fe200078e00ff */
[----:B------:R-:W-:Y:S02]  /*0c50*/  SHF.L.U32 R57, R23, 0x1, RZ ;  /* 0x0000000117397819 */ /* 0x000fe400000006ff */
[----:B------:R-:W-:Y:S02]  /*0c60*/  SHF.L.U32 R55, R27, 0x1, RZ ;  /* 0x000000011b377819 */ /* 0x000fe400000006ff */
[----:B------:R-:W-:-:S02]  /*0c70*/  ISETP.GE.AND P6, PT, R6, R63, PT ;  /* 0x0000003f0600720c */ /* 0x000fc40003fc6270 */
[----:B------:R-:W-:Y:S02]  /*0c80*/  SHF.L.U64.HI R54, R6, 0x1, R7 ;  /* 0x0000000106367819 */ /* 0x000fe40000010207 */
[----:B------:R-:W-:Y:S02]  /*0c90*/  IADD3 R2, P0, R84, R53, RZ ;  /* 0x0000003554027210 */ /* 0x000fe40007f1e0ff */
[-C--:B------:R-:W-:Y:S02]  /*0ca0*/  ISETP.GE.AND P2, PT, R72, R63.reuse, PT ;  /* 0x0000003f4800720c */ /* 0x080fe40003f46270 */
[----:B------:R-:W-:Y:S02]  /*0cb0*/  IADD3.X R3, R87, R54, RZ, P0, !PT ;  /* 0x0000003657037210 */ /* 0x000fe400007fe4ff */
[-C--:B------:R-:W-:Y:S02]  /*0cc0*/  ISETP.GE.AND P0, PT, R76, R63.reuse, PT ;  /* 0x0000003f4c00720c */ /* 0x080fe40003f06270 */
[----:B------:R-:W-:-:S02]  /*0cd0*/  ISETP.GE.AND P3, PT, R70, R63, PT ;  /* 0x0000003f4600720c */ /* 0x000fc40003f66270 */
[-C--:B------:R-:W-:Y:S02]  /*0ce0*/  ISETP.GE.AND P4, PT, R68, R63.reuse, PT ;  /* 0x0000003f4400720c */ /* 0x080fe40003f86270 */
        /* <DEDUP_REMOVED lines=11> */
[----:B------:R0:W-:Y:S01]  /*0da0*/  STS.U16 [R59+0xc0], R14 ;  /* 0x0000c00e3b007388 */ /* 0x0001e20000000400 */
[----:B------:R-:W-:Y:S02]  /*0db0*/  SHF.L.U32 R52, R52, 0x1, RZ ;  /* 0x0000000134347819 */ /* 0x000fe400000006ff */
[----:B------:R-:W-:Y:S01]  /*0dc0*/  PRMT R0, RZ, 0x7610, R0 ;  /* 0x00007610ff007816 */ /* 0x000fe20000000000 */
[----:B------:R-:W-:Y:S04]  /*0dd0*/  STS.U16 [R58+0x100], R17 ;  /* 0x000100113a007388 */ /* 0x000fe80000000400 */
[----:B------:R1:W-:Y:S01]  /*0de0*/  STS.U16 [R57+0x140], R16 ;  /* 0x0001401039007388 */ /* 0x0003e20000000400 */
[----:B0-----:R-:W-:-:S03]  /*0df0*/  PRMT R14, RZ, 0x7610, R14 ;  /* 0x00007610ff0e7816 */ /* 0x001fc6000000000e */
[----:B------:R0:W-:Y:S04]  /*0e00*/  STS.U16 [R56+0x180], R19 ;  /* 0x0001801338007388 */ /* 0x0001e80000000400 */
[----:B------:R2:W-:Y:S01]  /*0e10*/  STS.U16 [R55+0x1c0], R18 ;  /* 0x0001c01237007388 */ /* 0x0005e20000000400 */
[----:B------:R-:W-:-:S06]  /*0e20*/  NOP ;  /* 0x0000000000007918 */ /* 0x000fcc0000000000 */
[----:B------:R-:W-:Y:S01]  /*0e30*/  LDS.U16 R174, [R52] ;  /* 0x0000000034ae7984 */ /* 0x000fe20000000400 */
[C---:B-1----:R-:W-:Y:S02]  /*0e40*/  LEA R16, P1, R6.reuse, R85, 0x1 ;  /* 0x0000005506107211 */ /* 0x042fe400078208ff */
[----:B0-----:R-:W-:Y:S01]  /*0e50*/  PRMT R19, RZ, 0x7610, R19 ;  /* 0x00007610ff137816 */ /* 0x001fe20000000013 */
[----:B------:R-:W-:Y:S01]  /*0e60*/  LDS.U16 R51, [R52+0x2] ;  /* 0x0000020034337984 */ /* 0x000fe20000000400 */
[----:B------:R-:W-:Y:S02]  /*0e70*/  LEA.HI.X R17, R6, R83, R7, 0x1, P1 ;  /* 0x0000005306117211 */ /* 0x000fe400008f0c07 */
[-C--:B------:R-:W-:Y:S01]  /*0e80*/  ISETP.GE.AND P1, PT, R74, R63.reuse, PT ;  /* 0x0000003f4a00720c */ /* 0x080fe20003f26270 */
        /* <DEDUP_REMOVED lines=24> */
[----:B------:R-:W-:Y:S01]  /*1010*/  PRMT R40, RZ, 0x7610, R40 ;  /* 0x00007610ff287816 */ /* 0x000fe20000000028 */
[----:B---3--:R-:W-:Y:S04]  /*1020*/  STS.U16 [R62], R5 ;  /* 0x000000053e007388 */ /* 0x008fe80000000400 */
        /* <DEDUP_REMOVED lines=10> */
[----:B------:R-:W-:Y:S04]  /*10d0*/  LDS.U16 R32, [R52+0x4] ;  /* 0x0000040034207984 */ /* 0x000fe80000000400 */
[----:B------:R-:W2:Y:S04]  /*10e0*/  LDS.U16 R33, [R52+0x6] ;  /* 0x0000060034217984 */ /* 0x000ea80000000400 */
[----:B------:R-:W-:Y:S04]  /*10f0*/  LDS.U16 R34, [R52+0x8] ;  /* 0x0000080034227984 */ /* 0x000fe80000000400 */
[----:B------:R-:W3:Y:S04]  /*1100*/  LDS.U16 R35, [R52+0xa] ;  /* 0x00000a0034237984 */ /* 0x000ee80000000400 */
[----:B------:R-:W4:Y:S04]  /*1110*/  LDS.U16 R36, [R52+0xc] ;  /* 0x00000c0034247984 */ /* 0x000f280000000400 */
[----:B------:R-:W1:Y:S04]  /*1120*/  LDS.U16 R98, [R52+0xe] ;  /* 0x00000e0034627984 */ /* 0x000e680000000400 */
[----:B------:R-:W-:Y:S01]  /*1130*/  BAR.SYNC.DEFER_BLOCKING 0x0 ;  /* 0x0000000000007b1d */ /* 0x000fe20000010000 */
[----:B0-----:R-:W-:-:S05]  /*1140*/  PRMT R0, RZ, 0x7610, R0 ;  /* 0x00007610ff007816 */ /* 0x001fca0000000000 */
        /* <DEDUP_REMOVED lines=13> */
[----:B------:R-:W-:-:S04]  /*1220*/  IMAD.WIDE.U32 R18, R93, c[0x0][0x200], RZ ;  /* 0x000080005d127a25 */ /* 0x000fc800078e00ff */
[C---:B------:R-:W-:Y:S02]  /*1230*/  IMAD R29, R93.reuse, c[0x0][0x1f4], R20 ;  /* 0x00007d005d1d7a24 */ /* 0x040fe400078e0214 */
[C---:B------:R-:W-:Y:S02]  /*1240*/  IMAD R41, R93.reuse, c[0x0][0x204], R22 ;  /* 0x000081005d297a24 */ /* 0x040fe400078e0216 */
[----:B0-----:R-:W-:Y:S01]  /*1250*/  @!P0 IMAD.WIDE.U32 R16, R93, c[0x0][0x1f0], R4 ;  /* 0x00007c005d108a25 */ /* 0x001fe200078e0004 */
[----:B------:R-:W-:-:S03]  /*1260*/  @!P0 MOV R20, R4 ;  /* 0x0000000400148202 */ /* 0x000fc60000000f00 */
[----:B------:R-:W-:Y:S01]  /*1270*/  IMAD.WIDE.U32 R14, R93, c[0x0][0x1f0], RZ ;  /* 0x00007c005d0e7a25 */ /* 0x000fe200078e00ff */
[----:B------:R-:W-:-:S03]  /*1280*/  MOV R22, R18 ;  /* 0x0000001200167202 */ /* 0x000fc60000000f00 */
[----:B------:R-:W-:Y:S01]  /*1290*/  @!P0 IMAD.MOV.U32 R21, RZ, RZ, R5 ;  /* 0x000000ffff158224 */ /* 0x000fe200078e0005 */
[----:B------:R-:W-:Y:S01]  /*12a0*/  IADD3 R23, R19, R41, RZ ;  /* 0x0000002913177210 */ /* 0x000fe20007ffe0ff */
[----:B------:R-:W-:Y:S01]  /*12b0*/  IMAD R18, R96, c[0x0][0x1f8], RZ ;  /* 0x00007e0060127a24 */ /* 0x000fe200078e02ff */
[----:B------:R-:W-:Y:S01]  /*12c0*/  @!P0 IADD3 R17, R29, R17, RZ ;  /* 0x000000111d118210 */ /* 0x000fe20007ffe0ff */
[----:B------:R-:W-:Y:S01]  /*12d0*/  IMAD.IADD R15, R15, 0x1, R29 ;  /* 0x000000010f0f7824 */ /* 0x000fe200078e021d */
[----:B------:R-:W-:Y:S01]  /*12e0*/  IADD3 R44, R79, -c[0x0][0x174], RZ ;  /* 0x80005d004f2c7a10 */ /* 0x000fe20007ffe0ff */
[----:B------:R-:W-:-:S04]  /*12f0*/  @!P0 IMAD.WIDE.U32 R20, R93, c[0x0][0x200], R20 ;  /* 0x000080005d148a25 */ /* 0x000fc800078e0014 */
[C---:B------:R-:W-:Y:S02]  /*1300*/  IMAD R29, R97.reuse, c[0x0][0x1fc], R18 ;  /* 0x00007f00611d7a24 */ /* 0x040fe400078e0212 */
[----:B------:R-:W-:-:S04]  /*1310*/  IMAD.WIDE.U32 R18, R97, c[0x0][0x1f8], R14 ;  /* 0x00007e0061127a25 */ /* 0x000fc800078e000e */
[----:B------:R-:W-:Y:S02]  /*1320*/  @!P0 IMAD.IADD R21, R41, 0x1, R21 ;  /* 0x0000000129158824 */ /* 0x000fe400078e0215 */
[----:B------:R-:W-:Y:S02]  /*1330*/  IMAD R26, R96, c[0x0][0x208], RZ ;  /* 0x00008200601a7a24 */ /* 0x000fe400078e02ff */
[----:B------:R-:W-:Y:S02]  /*1340*/  IMAD R44, R44, -0x100, RZ ;  /* 0xffffff002c2c7824 */ /* 0x000fe400078e02ff */
[----:B------:R-:W-:-:S04]  /*1350*/  IMAD.WIDE.U32 R22, R97, c[0x0][0x208], R22 ;  /* 0x0000820061167a25 */ /* 0x000fc800078e0016 */
[C---:B------:R-:W-:Y:S01]  /*1360*/  @!P0 IMAD.WIDE.U32 R14, R97.reuse, c[0x0][0x1f8], R16 ;  /* 0x00007e00610e8a25 */ /* 0x040fe200078e0010 */
[----:B------:R-:W-:Y:S02]  /*1370*/  SHF.R.S32.HI R43, RZ, 0x1f, R44 ;  /* 0x0000001fff2b7819 */ /* 0x000fe4000001142c */
[----:B------:R-:W-:Y:S01]  /*1380*/  IADD3 R99, P2, R44, R18, RZ ;  /* 0x000000122c637210 */ /* 0x000fe20007f5e0ff */
[C---:B------:R-:W-:Y:S01]  /*1390*/  IMAD R103, R97.reuse, c[0x0][0x20c], R26 ;  /* 0x0000830061677a24 */ /* 0x040fe200078e021a */
[----:B------:R-:W-:Y:S01]  /*13a0*/  @!P0 IADD3 R101, P1, R6, R14, RZ ;  /* 0x0000000e06658210 */ /* 0x000fe20007f3e0ff */
[----:B------:R-:W-:Y:S01]  /*13b0*/  @!P0 IMAD.WIDE.U32 R16, R97, c[0x0][0x208], R20 ;  /* 0x0000820061108a25 */ /* 0x000fe200078e0014 */
[----:B------:R-:W-:Y:S02]  /*13c0*/  IADD3 R21, P4, R44, R22, RZ ;  /* 0x000000162c157210 */ /* 0x000fe40007f9e0ff */
[C---:B------:R-:W-:Y:S02]  /*13d0*/  IADD3.X R102, R43.reuse, R29, R19, P2, !PT ;  /* 0x0000001d2b667210 */ /* 0x040fe400017fe413 */
[----:B------:R-:W-:-:S02]  /*13e0*/  IADD3.X R42, R43, R103, R23, P4, !PT ;  /* 0x000000672b2a7210 */ /* 0x000fc400027fe417 */
[----:B------:R-:W-:Y:S02]  /*13f0*/  @!P0 IADD3.X R104, R7, R15, R29, P1, !PT ;  /* 0x0000000f07688210 */ /* 0x000fe40000ffe41d */
[C---:B------:R-:W-:Y:S02]  /*1400*/  @!P0 IADD3 R41, P3, R6.reuse, R16, RZ ;  /* 0x0000001006298210 */ /* 0x040fe40007f7e0ff */
[C---:B------:R-:W-:Y:S02]  /*1410*/  LEA R16, P2, R6.reuse, c[0x0][0x258], 0x1 ;  /* 0x0000960006107a11 */ /* 0x040fe400078408ff */
[----:B------:R-:W-:Y:S02]  /*1420*/  LEA R14, P1, R6, c[0x0][0x268], 0x1 ;  /* 0x00009a00060e7a11 */ /* 0x000fe400078208ff */
[----:B------:R-:W-:Y:S02]  /*1430*/  LEA R16, P4, R21, R16, 0x1 ;  /* 0x0000001015107211 */ /* 0x000fe400078808ff */
[----:B------:R-:W-:-:S02]  /*1440*/  @!P0 IADD3.X R100, R7, R17, R103, P3, !PT ;  /* 0x0000001107648210 */ /* 0x000fc40001ffe467 */
[----:B------:R-:W-:Y:S02]  /*1450*/  LEA.HI.X R15, R6, c[0x0][0x26c], R7, 0x1, P1 ;  /* 0x00009b00060f7a11 */ /* 0x000fe400008f0c07 */
[----:B------:R-:W-:-:S04]  /*1460*/  @!P0 LEA R18, P1, R101, c[0x0][0x268], 0x1 ;  /* 0x00009a0065128a11 */ /* 0x000fc800078208ff */
[----:B------:R-:W-:Y:S02]  /*1470*/  @!P0 LEA.HI.X R19, R101, c[0x0][0x26c], R104, 0x1, P1 ;  /* 0x00009b0065138a11 */ /* 0x000fe400008f0c68 */
[----:B------:R-:W-:Y:S02]  /*1480*/  @!P0 LEA R20, P3, R41, c[0x0][0x258], 0x1 ;  /* 0x0000960029148a11 */ /* 0x000fe400078608ff */
[----:B-1----:R-:W-:Y:S02]  /*1490*/  PRMT R31, RZ, 0x5410, R31 ;  /* 0x00005410ff1f7816 */ /* 0x002fe4000000001f */
[----:B--2---:R-:W-:Y:S02]  /*14a0*/  PRMT R33, RZ, 0x5410, R33 ;  /* 0x00005410ff217816 */ /* 0x004fe40000000021 */
[----:B---3--:R-:W-:Y:S01]  /*14b0*/  PRMT R35, RZ, 0x5410, R35 ;  /* 0x00005410ff237816 */ /* 0x008fe20000000023 */
[----:B------:R-:W-:Y:S01]  /*14c0*/  BSSY B0, `(.L_x_7091) ;  /* 0x0000048000007945 */ /* 0x000fe20003800000 */
[----:B----4-:R-:W-:Y:S04]  /*14d0*/  STS.U16 [R62], R25 ;  /* 0x000000193e007388 */ /* 0x010fe80000000400 */
        /* <DEDUP_REMOVED lines=8> */
[----:B------:R4:W2:Y:S04]  /*1560*/  LDS.U16 R29, [R52] ;  /* 0x00000000341d7984 */ /* 0x0008a80000000400 */
[----:B------:R4:W2:Y:S04]  /*1570*/  LDS.U16 R28, [R52+0x2] ;  /* 0x00000200341c7984 */ /* 0x0008a80000000400 */
[----:B------:R4:W3:Y:S04]  /*1580*/  LDS.U16 R27, [R52+0x4] ;  /* 0x00000400341b7984 */ /* 0x0008e80000000400 */
[----:B------:R4:W3:Y:S04]  /*1590*/  LDS.U16 R26, [R52+0x6] ;  /* 0x00000600341a7984 */ /* 0x0008e80000000400 */
[----:B------:R4:W4:Y:S04]  /*15a0*/  LDS.U16 R25, [R52+0x8] ;  /* 0x0000080034197984 */ /* 0x0009280000000400 */
[----:B------:R0:W4:Y:S04]  /*15b0*/  LDS.U16 R24, [R52+0xa] ;  /* 0x00000a0034187984 */ /* 0x0001280000000400 */
[----:B------:R2:W4:Y:S04]  /*15c0*/  LDS.U16 R23, [R52+0xc] ;  /* 0x00000c0034177984 */ /* 0x0005280000000400 */
[----:B------:R2:W4:Y:S01]  /*15d0*/  LDS.U16 R22, [R52+0xe] ;  /* 0x00000e0034167984 */ /* 0x0005220000000400 */
[----:B0-----:R-:W-:-:S02]  /*15e0*/  LEA.HI.X R0, R6, c[0x0][0x25c], R7, 0x1, P2 ;  /* 0x0000970006007a11 */ /* 0x001fc400010f0c07 */
[----:B-1----:R-:W-:Y:S02]  /*15f0*/  PRMT R37, RZ, 0x5410, R30 ;  /* 0x00005410ff257816 */ /* 0x002fe4000000001e */
[----:B------:R-:W-:-:S03]  /*1600*/  LEA.HI.X R17, R21, R0, R42, 0x1, P4 ;  /* 0x0000000015117211 */ /* 0x000fc600020f0c2a */
[----:B-----5:R-:W-:Y:S01]  /*1610*/  FADD.FTZ R42, R37, R94 ;  /* 0x0000005e252a7221 */ /* 0x020fe20000010000 */
[----:B------:R-:W-:-:S04]  /*1620*/  LEA R14, P2, R99, R14, 0x1 ;  /* 0x0000000e630e7211 */ /* 0x000fc800078408ff */
[----:B------:R-:W-:Y:S02]  /*1630*/  FSETP.GTU.FTZ.AND P1, PT, R42, 20, PT ;  /* 0x41a000002a00780b */ /* 0x000fe40003f3c000 */
[----:B------:R-:W-:Y:S02]  /*1640*/  LEA.HI.X R15, R99, R15, R102, 0x1, P2 ;  /* 0x0000000f630f7211 */ /* 0x000fe400010f0c66 */
[----:B--2---:R-:W-:Y:S02]  /*1650*/  PRMT R39, RZ, 0x5410, R32 ;  /* 0x00005410ff277816 */ /* 0x004fe40000000020 */
[----:B------:R-:W-:Y:S02]  /*1660*/  PRMT R99, RZ, 0x5410, R34 ;  /* 0x00005410ff637816 */ /* 0x000fe40000000022 */
[----:B------:R-:W-:Y:S01]  /*1670*/  @!P0 LEA.HI.X R21, R41, c[0x0][0x25c], R100, 0x1, P3 ;  /* 0x0000970029158a11 */ /* 0x000fe200018f0c64 */
[----:B------:R-:W-:Y:S01]  /*1680*/  FADD.FTZ R41, R31, R94 ;  /* 0x0000005e1f297221 */ /* 0x000fe20000010000 */
[----:B------:R-:W-:Y:S01]  /*1690*/  PRMT R31, RZ, 0x5410, R36 ;  /* 0x00005410ff1f7816 */ /* 0x000fe20000000024 */
[----:B---3--:R-:W-:-:S02]  /*16a0*/  FADD.FTZ R40, R39, R94 ;  /* 0x0000005e27287221 */ /* 0x008fc40000010000 */
[--C-:B------:R-:W-:Y:S02]  /*16b0*/  FADD.FTZ R39, R33, R94.reuse ;  /* 0x0000005e21277221 */ /* 0x100fe40000010000 */
[--C-:B------:R-:W-:Y:S02]  /*16c0*/  FADD.FTZ R38, R99, R94.reuse ;  /* 0x0000005e63267221 */ /* 0x100fe40000010000 */
[--C-:B------:R-:W-:Y:S01]  /*16d0*/  FADD.FTZ R37, R35, R94.reuse ;  /* 0x0000005e23257221 */ /* 0x100fe20000010000 */
[----:B------:R-:W-:Y:S01]  /*16e0*/  FSETP.GTU.FTZ.AND P6, PT, R41, 20, PT ;  /* 0x41a000002900780b */ /* 0x000fe20003fdc000 */
[----:B------:R-:W-:Y:S01]  /*16f0*/  FADD.FTZ R36, R31, R94 ;  /* 0x0000005e1f247221 */ /* 0x000fe20000010000 */
[----:B------:R-:W-:Y:S02]  /*1700*/  FSETP.GTU.FTZ.AND P5, PT, R40, 20, PT ;  /* 0x41a000002800780b */ /* 0x000fe40003fbc000 */
[----:B------:R-:W-:Y:S02]  /*1710*/  FSETP.GTU.FTZ.AND P4, PT, R39, 20, PT ;  /* 0x41a000002700780b */ /* 0x000fe40003f9c000 */
[----:B------:R-:W-:-:S02]  /*1720*/  FSETP.GTU.FTZ.AND P3, PT, R38, 20, PT ;  /* 0x41a000002600780b */ /* 0x000fc40003f7c000 */
[----:B------:R-:W-:Y:S01]  /*1730*/  FSETP.GTU.FTZ.AND P2, PT, R37, 20, PT ;  /* 0x41a000002500780b */ /* 0x000fe20003f5c000 */
[----:B------:R-:W-:Y:S07]  /*1740*/  @P1 BRA `(.L_x_7092) ;  /* 0x000001f000001947 */ /* 0x000fee0003800000 */
[----:B----4-:R-:W-:Y:S01]  /*1750*/  FMUL.FTZ R42, R42, 1.4426950216293334961 ;  /* 0x3fb8aa3b2a2a7820 */ /* 0x010fe20000410000 */
        /* <DEDUP_REMOVED lines=30> */
.L_x_7092:
[----:B----4-:R-:W-:Y:S05]  /*1940*/  BSYNC B0 ;  /* 0x0000000000007941 */ /* 0x010fea0003800000 */
.L_x_7091:
        /* <DEDUP_REMOVED lines=36> */
.L_x_7094:
[----:B------:R-:W-:Y:S05]  /*1b90*/  BSYNC B0 ;  /* 0x0000000000007941 */ /* 0x000fea0003800000 */
.L_x_7093:
[----:B------:R-:W-:Y:S01]  /*1ba0*/  BSSY B0, `(.L_x_7095) ;  /* 0x0000023000007945 */ /* 0x000fe20003800000 */
[----:B------:R-:W-:Y:S02]  /*1bb0*/  FSETP.GTU.FTZ.AND P6, PT, R0, 20, PT ;  /* 0x41a000000000780b */ /* 0x000fe40003fdc000 */
[----:B------:R-:W-:Y:S01]  /*1bc0*/  PRMT R33, RZ, 0x7610, R33 ;  /* 0x00007610ff217816 */ /* 0x000fe20000000021 */
        /* <DEDUP_REMOVED lines=32> */
.L_x_7096:
[----:B------:R-:W-:Y:S05]  /*1dd0*/  BSYNC B0 ;  /* 0x0000000000007941 */ /* 0x000fea0003800000 */
.L_x_7095:
        /* <DEDUP_REMOVED lines=33> */
.L_x_7098:
[----:B------:R-:W-:Y:S05]  /*1ff0*/  BSYNC B0 ;  /* 0x0000000000007941 */ /* 0x000fea0003800000 */
.L_x_7097:
        /* <DEDUP_REMOVED lines=33> */
.L_x_7100:
[----:B------:R-:W-:Y:S05]  /*2210*/  BSYNC B0 ;  /* 0x0000000000007941 */ /* 0x000fea0003800000 */
.L_x_7099:
        /* <DEDUP_REMOVED lines=33> */
.L_x_7102:
[----:B------:R-:W-:Y:S05]  /*2430*/  BSYNC B0 ;  /* 0x0000000000007941 */ /* 0x000fea0003800000 */
.L_x_7101:
        /* <DEDUP_REMOVED lines=33> */
.L_x_7104:
[----:B------:R-:W-:Y:S05]  /*2650*/  BSYNC B0 ;  /* 0x0000000000007941 */ /* 0x000fea0003800000 */
.L_x_7103:
        /* <DEDUP_REMOVED lines=33> */
.L_x_7106:
[----:B------:R-:W-:Y:S05]  /*2870*/  BSYNC B0 ;  /* 0x0000000000007941 */ /* 0x000fea0003800000 */
.L_x_7105:
        /* <DEDUP_REMOVED lines=11> */
[----:B------:R-:W2:Y:S01]  /*2930*/  @!P6 LDG.E.U16 R30, [R14.64+-0x1c0] ;  /* 0xfffe40040e1ee981 */ /* 0x000ea2000c1e1500 */
[----:B------:R-:W-:-:S03]  /*2940*/  ISETP.GE.AND P6, PT, R64, R63, PT ;  /* 0x0000003f4000720c */ /* 0x000fc60003fc6270 */
[----:B------:R0:W3:Y:S01]  /*2950*/  @!P0 LDG.E.U16 R33, [R18.64] ;  /* 0x0000000412218981 */ /* 0x0000e2000c1e1500 */
[----:B------:R-:W-:-:S03]  /*2960*/  PRMT R34, RZ, 0x7610, R34 ;  /* 0x00007610ff227816 */ /* 0x000fc60000000022 */
[----:B------:R-:W4:Y:S04]  /*2970*/  @!P1 LDG.E.U16 R31, [R14.64+-0x180] ;  /* 0xfffe80040e1f9981 */ /* 0x000f28000c1e1500 */
[----:B------:R-:W5:Y:S01]  /*2980*/  @!P2 LDG.E.U16 R32, [R14.64+-0x140] ;  /* 0xfffec0040e20a981 */ /* 0x000f62000c1e1500 */
[----:B0-----:R-:W-:Y:S02]  /*2990*/  PRMT R18, RZ, 0x7610, R18 ;  /* 0x00007610ff127816 */ /* 0x001fe40000000012 */
[----:B------:R-:W-:Y:S01]  /*29a0*/  PRMT R19, RZ, 0x7610, R19 ;  /* 0x00007610ff137816 */ /* 0x000fe20000000013 */
[----:B------:R-:W5:Y:S04]  /*29b0*/  @!P3 LDG.E.U16 R35, [R14.64+-0x100] ;  /* 0xffff00040e23b981 */ /* 0x000f68000c1e1500 */
[----:B------:R-:W5:Y:S04]  /*29c0*/  @!P4 LDG.E.U16 R18, [R14.64+-0xc0] ;  /* 0xffff40040e12c981 */ /* 0x000f68000c1e1500 */
[----:B------:R-:W5:Y:S04]  /*29d0*/  @!P5 LDG.E.U16 R19, [R14.64+-0x80] ;  /* 0xffff80040e13d981 */ /* 0x000f68000c1e1500 */
[----:B------:R-:W5:Y:S01]  /*29e0*/  @!P6 LDG.E.U16 R34, [R14.64+-0x40] ;  /* 0xffffc0040e22e981 */ /* 0x000f62000c1e1500 */
        /* <DEDUP_REMOVED lines=22> */
[----:B------:R-:W4:Y:S04]  /*2b50*/  LDS.U16 R35, [R52+0xc] ;  /* 0x00000c0034237984 */ /* 0x000f280000000400 */
[----:B------:R-:W2:Y:S04]  /*2b60*/  LDS.U16 R98, [R52+0xe] ;  /* 0x00000e0034627984 */ /* 0x000ea80000000400 */
        /* <DEDUP_REMOVED lines=18> */
[----:B------:R2:W-:Y:S01]  /*2c90*/  MUFU.EX2 R30, R21 ;  /* 0x00000015001e7308 */ /* 0x0005e20000000800 */
[----:B----4-:R-:W-:-:S07]  /*2ca0*/  PRMT R113, RZ, 0x5410, R35 ;  /* 0x00005410ff717816 */ /* 0x010fce0000000023 */
[----:B------:R-:W3:Y:S01]  /*2cb0*/  MUFU.EX2 R15, R15 ;  /* 0x0000000f000f7308 */ /* 0x000ee20000000800 */
[----:B--2---:R-:W-:Y:S01]  /*2cc0*/  PRMT R21, RZ, 0x5410, R31 ;  /* 0x00005410ff157816 */ /* 0x004fe2000000001f */
[----:B-1----:R-:W-:Y:S01]  /*2cd0*/  FADD.FTZ R106, R106, 1 ;  /* 0x3f8000006a6a7421 */ /* 0x002fe20000010000 */
[----:B------:R-:W-:-:S03]  /*2ce0*/  PRMT R111, RZ, 0x5410, R33 ;  /* 0x00005410ff6f7816 */ /* 0x000fc60000000021 */
[----:B0-----:R-:W-:Y:S02]  /*2cf0*/  FMUL.FTZ R16, R21, -1.4426950216293334961 ;  /* 0xbfb8aa3b15107820 */ /* 0x001fe40000410000 */
[----:B------:R-:W-:Y:S01]  /*2d00*/  MUFU.RCP R33, R106 ;  /* 0x0000006a00217308 */ /* 0x000fe20000001000 */
[----:B------:R-:W-:-:S07]  /*2d10*/  PRMT R109, RZ, 0x5410, R32 ;  /* 0x00005410ff6d7816 */ /* 0x000fce0000000020 */
[----:B------:R0:W-:Y:S01]  /*2d20*/  MUFU.EX2 R31, R16 ;  /* 0x00000010001f7308 */ /* 0x0001e20000000800 */
[----:B---3--:R-:W-:Y:S01]  /*2d30*/  FADD.FTZ R32, R15, 1 ;  /* 0x3f8000000f207421 */ /* 0x008fe20000010000 */
[----:B------:R-:W-:Y:S01]  /*2d40*/  PRMT R115, RZ, 0x5410, R98 ;  /* 0x00005410ff737816 */ /* 0x000fe20000000062 */
[----:B0-----:R-:W-:-:S05]  /*2d50*/  FMUL.FTZ R16, R111, -1.4426950216293334961 ;  /* 0xbfb8aa3b6f107820 */ /* 0x001fca0000410000 */
[----:B------:R-:W-:Y:S01]  /*2d60*/  MUFU.RCP R98, R32 ;  /* 0x0000002000627308 */ /* 0x000fe20000001000 */
[----:B------:R-:W-:Y:S01]  /*2d70*/  PRMT R29, RZ, 0x5410, R29 ;  /* 0x00005410ff1d7816 */ /* 0x000fe2000000001d */
[----:B------:R-:W-:Y:S02]  /*2d80*/  FMUL.FTZ R17, R109, -1.4426950216293334961 ;  /* 0xbfb8aa3b6d117820 */ /* 0x000fe40000410000 */
[----:B------:R-:W-:-:S04]  /*2d90*/  FMUL.FTZ R35, R115, -1.4426950216293334961 ;  /* 0xbfb8aa3b73237820 */ /* 0x000fc80000410000 */
[----:B------:R-:W0:Y:S08]  /*2da0*/  MUFU.EX2 R107, R17 ;  /* 0x00000011006b7308 */ /* 0x000e300000000800 */
[----:B------:R-:W1:Y:S01]  /*2db0*/  MUFU.EX2 R110, R35 ;  /* 0x00000023006e7308 */ /* 0x000e620000000800 */
[----:B------:R-:W-:Y:S01]  /*2dc0*/  PRMT R27, RZ, 0x5410, R27 ;  /* 0x00005410ff1b7816 */ /* 0x000fe2000000001b */
[----:B0-----:R-:W-:Y:S01]  /*2dd0*/  FADD.FTZ R107, R107, 1 ;  /* 0x3f8000006b6b7421 */ /* 0x001fe20000010000 */
[----:B------:R-:W-:-:S05]  /*2de0*/  PRMT R28, RZ, 0x5410, R28 ;  /* 0x00005410ff1c7816 */ /* 0x000fca000000001c */
[----:B------:R-:W-:Y:S01]  /*2df0*/  MUFU.RCP R114, R107 ;  /* 0x0000006b00727308 */ /* 0x000fe20000001000 */
[----:B-1----:R-:W-:Y:S01]  /*2e00*/  FADD.FTZ R110, R110, 1 ;  /* 0x3f8000006e6e7421 */ /* 0x002fe20000010000 */
[----:B------:R-:W-:-:S06]  /*2e10*/  PRMT R26, RZ, 0x5410, R26 ;  /* 0x00005410ff1a7816 */ /* 0x000fcc000000001a */
[----:B------:R0:W1:Y:S01]  /*2e20*/  MUFU.RCP R120, R110 ;  /* 0x0000006e00787308 */ /* 0x0000620000001000 */
[----:B------:R-:W-:Y:S02]  /*2e30*/  PRMT R106, RZ, 0x5410, R25 ;  /* 0x00005410ff6a7816 */ /* 0x000fe40000000019 */
[----:B------:R-:W-:Y:S02]  /*2e40*/  PRMT R112, RZ, 0x5410, R22 ;  /* 0x00005410ff707816 */ /* 0x000fe40000000016 */
[----:B0-----:R-:W-:Y:S01]  /*2e50*/  PRMT R110, RZ, 0x5410, R23 ;  /* 0x00005410ff6e7816 */ /* 0x001fe20000000017 */
[----:B-1----:R-:W-:-:S04]  /*2e60*/  FADD.FTZ R22, -R120, 1 ;  /* 0x3f80000078167421 */ /* 0x002fc80000010100 */
[----:B------:R-:W-:Y:S01]  /*2e70*/  FFMA.FTZ R22, R115, R22, 1 ;  /* 0x3f80000073167423 */ /* 0x000fe20000010016 */
[----:B------:R-:W-:Y:S01]  /*2e80*/  ISETP.NE.AND P6, PT, R86, RZ, PT ;  /* 0x000000ff5600720c */ /* 0x000fe20003fc5270 */
[----:B-----5:R-:W-:Y:S04]  /*2e90*/  STS.U16 [R62], R99 ;  /* 0x000000633e007388 */ /* 0x020fe80000000400 */
[----:B------:R0:W-:Y:S04]  /*2ea0*/  STS.U16 [R61+0x40], R34 ;  /* 0x000040223d007388 */ /* 0x0001e80000000400 */
[----:B------:R-:W-:Y:S04]  /*2eb0*/  STS.U16 [R60+0x80], R101 ;  /* 0x000080653c007388 */ /* 0x000fe80000000400 */
[----:B------:R1:W-:Y:S04]  /*2ec0*/  STS.U16 [R59+0xc0], R100 ;  /* 0x0000c0643b007388 */ /* 0x0003e80000000400 */
[----:B------:R-:W-:Y:S04]  /*2ed0*/  STS.U16 [R58+0x100], R103 ;  /* 0x000100673a007388 */ /* 0x000fe80000000400 */
[----:B------:R-:W-:Y:S04]  /*2ee0*/  STS.U16 [R57+0x140], R102 ;  /* 0x0001406639007388 */ /* 0x000fe80000000400 */
[----:B------:R-:W-:Y:S04]  /*2ef0*/  STS.U16 [R56+0x180], R105 ;  /* 0x0001806938007388 */ /* 0x000fe80000000400 */
[----:B------:R-:W-:Y:S01]  /*2f00*/  STS.U16 [R55+0x1c0], R104 ;  /* 0x0001c06837007388 */ /* 0x000fe20000000400 */
[----:B------:R-:W-:-:S06]  /*2f10*/  NOP ;  /* 0x0000000000007918 */ /* 0x000fcc0000000000 */
[----:B------:R-:W2:Y:S01]  /*2f20*/  LDS.U16 R14, [R52] ;  /* 0x00000000340e7984 */ /* 0x000ea20000000400 */
[----:B0-----:R-:W-:Y:S01]  /*2f30*/  FMUL.FTZ R34, R113, -1.4426950216293334961 ;  /* 0xbfb8aa3b71227820 */ /* 0x001fe20000410000 */
[----:B-1----:R0:W1:Y:S01]  /*2f40*/  MUFU.EX2 R100, R16 ;  /* 0x0000001000647308 */ /* 0x0020620000000800 */
[----:B------:R-:W-:Y:S01]  /*2f50*/  FADD.FTZ R99, R31, 1 ;  /* 0x3f8000001f637421 */ /* 0x000fe20000010000 */
[----:B------:R-:W-:Y:S04]  /*2f60*/  LDS.U16 R15, [R52+0x2] ;  /* 0x00000200340f7984 */ /* 0x000fe80000000400 */
[----:B------:R-:W-:Y:S02]  /*2f70*/  LDS.U16 R17, [R52+0x6] ;  /* 0x0000060034117984 */ /* 0x000fe40000000400 */
[----:B------:R3:W4:Y:S02]  /*2f80*/  MUFU.EX2 R108, R34 ;  /* 0x00000022006c7308 */ /* 0x0007240000000800 */
[----:B0-----:R-:W0:Y:S01]  /*2f90*/  LDS.U16 R16, [R52+0x4] ;  /* 0x0000040034107984 */ /* 0x001e220000000400 */
[----:B---3--:R-:W-:-:S02]  /*2fa0*/  FADD.FTZ R34, R30, 1 ;  /* 0x3f8000001e227421 */ /* 0x008fc40000010000 */
[----:B------:R-:W-:Y:S01]  /*2fb0*/  FADD.FTZ R31, -R33, 1 ;  /* 0x3f800000211f7421 */ /* 0x000fe20000010100 */
[----:B------:R-:W-:Y:S02]  /*2fc0*/  LDS.U16 R30, [R52+0x8] ;  /* 0x00000800341e7984 */ /* 0x000fe40000000400 */
[----:B------:R2:W3:Y:S01]  /*2fd0*/  MUFU.RCP R101, R34 ;  /* 0x0000002200657308 */ /* 0x0004e20000001000 */
[----:B------:R-:W-:Y:S01]  /*2fe0*/  FFMA.FTZ R32, R18, R31, 1 ;  /* 0x3f80000012207423 */ /* 0x000fe2000001001f */
[----:B--2---:R-:W-:-:S05]  /*2ff0*/  PRMT R34, RZ, 0x5410, R14 ;  /* 0x00005410ff227816 */ /* 0x004fca000000000e */
[----:B------:R-:W-:-:S04]  /*3000*/  FMUL.FTZ R14, R29, R34 ;  /* 0x000000221d0e7220 */ /* 0x000fc80000410000 */
[----:B------:R-:W-:Y:S02]  /*3010*/  FMUL.FTZ R31, R33, R14 ;  /* 0x0000000e211f7220 */ /* 0x000fe40000410000 */
[----:B------:R-:W2:Y:S02]  /*3020*/  LDS.U16 R14, [R52+0xa] ;  /* 0x00000a00340e7984 */ /* 0x000ea40000000400 */
[----:B------:R-:W-:Y:S02]  /*3030*/  FMUL.FTZ R35, R31, R32 ;  /* 0x000000201f237220 */ /* 0x000fe40000410000 */
[----:B------:R-:W-:Y:S01]  /*3040*/  FADD.FTZ R32, -R98, 1 ;  /* 0x3f80000062207421 */ /* 0x000fe20000010100 */
[----:B------:R-:W5:Y:S01]  /*3050*/  LDS.U16 R31, [R52+0xc] ;  /* 0x00000c00341f7984 */ /* 0x000f620000000400 */
[----:B-1----:R-:W-:Y:S02]  /*3060*/  FADD.FTZ R103, R100, 1 ;  /* 0x3f80000064677421 */ /* 0x002fe40000010000 */
[----:B------:R-:W-:-:S02]  /*3070*/  FFMA.FTZ R100, R19, R32, 1 ;  /* 0x3f80000013647423 */ /* 0x000fc40000010020 */
[----:B------:R-:W1:Y:S01]  /*3080*/  LDS.U16 R32, [R52+0xe] ;  /* 0x00000e0034207984 */ /* 0x000e620000000400 */
[----:B------:R0:W-:Y:S01]  /*3090*/  MUFU.RCP R116, R103 ;  /* 0x0000006700747308 */ /* 0x0001e20000001000 */
[----:B----4-:R-:W-:Y:S01]  /*30a0*/  FADD.FTZ R108, R108, 1 ;  /* 0x3f8000006c6c7421 */ /* 0x010fe20000010000 */
[----:B0-----:R-:W-:-:S06]  /*30b0*/  PRMT R103, RZ, 0x5410, R16 ;  /* 0x00005410ff677816 */ /* 0x001fcc0000000010 */
[----:B------:R3:W0:Y:S01]  /*30c0*/  MUFU.RCP R102, R99 ;  /* 0x0000006300667308 */ /* 0x0006220000001000 */
[----:B------:R-:W-:Y:S02]  /*30d0*/  FMUL.FTZ R16, R27, R103 ;  /* 0x000000671b107220 */ /* 0x000fe40000410000 */
[C---:B---3--:R-:W-:Y:S02]  /*30e0*/  FADD.FTZ R99, -R101.reuse, 1 ;  /* 0x3f80000065637421 */ /* 0x048fe40000010100 */
[----:B------:R-:W-:Y:S02]  /*30f0*/  FMUL.FTZ R16, R101, R16 ;  /* 0x0000001065107220 */ /* 0x000fe40000410000 */
[----:B------:R-:W-:Y:S01]  /*3100*/  FFMA.FTZ R105, R20, R99, 1 ;  /* 0x3f80000014697423 */ /* 0x000fe20000010063 */
[----:B------:R3:W4:Y:S01]  /*3110*/  MUFU.RCP R118, R108 ;  /* 0x0000006c00767308 */ /* 0x0007220000001000 */
[----:B------:R-:W-:Y:S02]  /*3120*/  PRMT R99, RZ, 0x5410, R15 ;  /* 0x00005410ff637816 */ /* 0x000fe4000000000f */
[----:B------:R-:W-:Y:S01]  /*3130*/  FMUL.FTZ R16, R16, R105 ;  /* 0x0000006910107220 */ /* 0x000fe20000410000 */
[----:B------:R-:W-:-:S02]  /*3140*/  PRMT R107, RZ, 0x5410, R17 ;  /* 0x00005410ff6b7816 */ /* 0x000fc40000000011 */
[----:B--2---:R-:W-:Y:S02]  /*3150*/  PRMT R105, RZ, 0x5410, R14 ;  /* 0x00005410ff697816 */ /* 0x004fe4000000000e */
[----:B---3--:R-:W-:Y:S01]  /*3160*/  PRMT R108, RZ, 0x5410, R24 ;  /* 0x00005410ff6c7816 */ /* 0x008fe20000000018 */
[----:B0-----:R-:W-:Y:S02]  /*3170*/  FADD.FTZ R104, -R102, 1 ;  /* 0x3f80000066687421 */ /* 0x001fe40000010100 */
[----:B------:R-:W-:Y:S02]  /*3180*/  FMUL.FTZ R15, R28, R99 ;  /* 0x000000631c0f7220 */ /* 0x000fe40000410000 */
[----:B------:R-:W-:Y:S02]  /*3190*/  FMUL.FTZ R17, R26, R107 ;  /* 0x0000006b1a117220 */ /* 0x000fe40000410000 */
[----:B------:R-:W-:Y:S02]  /*31a0*/  FADD.FTZ R24, -R116, 1 ;  /* 0x3f80000074187421 */ /* 0x000fe40000010100 */
[----:B------:R-:W-:Y:S01]  /*31b0*/  FMUL.FTZ R25, R108, R105 ;  /* 0x000000696c197220 */ /* 0x000fe20000410000 */
[----:B------:R-:W-:Y:S01]  /*31c0*/  PRMT R30, RZ, 0x5410, R30 ;  /* 0x00005410ff1e7816 */ /* 0x000fe2000000001e */
[----:B------:R-:W-:Y:S01]  /*31d0*/  FMUL.FTZ R15, R98, R15 ;  /* 0x0000000f620f7220 */ /* 0x000fe20000410000 */
[----:B-----5:R-:W-:Y:S01]  /*31e0*/  PRMT R31, RZ, 0x5410, R31 ;  /* 0x00005410ff1f7816 */ /* 0x020fe2000000001f */
[----:B------:R-:W-:Y:S01]  /*31f0*/  FFMA.FTZ R104, R21, R104, 1 ;  /* 0x3f80000015687423 */ /* 0x000fe20000010068 */
[----:B-1----:R-:W-:Y:S01]  /*3200*/  PRMT R32, RZ, 0x5410, R32 ;  /* 0x00005410ff207816 */ /* 0x002fe20000000020 */
[----:B------:R-:W-:-:S02]  /*3210*/  FMUL.FTZ R17, R102, R17 ;  /* 0x0000001166117220 */ /* 0x000fc40000410000 */
[----:B------:R-:W-:Y:S02]  /*3220*/  FFMA.FTZ R24, R111, R24, 1 ;  /* 0x3f8000006f187423 */ /* 0x000fe40000010018 */
[----:B------:R-:W-:Y:S02]  /*3230*/  FMUL.FTZ R25, R116, R25 ;  /* 0x0000001974197220 */ /* 0x000fe40000410000 */
[----:B------:R-:W-:Y:S02]  /*3240*/  FMUL.FTZ R100, R15, R100 ;  /* 0x000000640f647220 */ /* 0x000fe40000410000 */
[----:B------:R-:W-:Y:S02]  /*3250*/  FMUL.FTZ R17, R17, R104 ;  /* 0x0000006811117220 */ /* 0x000fe40000410000 */
[----:B------:R-:W-:Y:S02]  /*3260*/  FMUL.FTZ R24, R25, R24 ;  /* 0x0000001819187220 */ /* 0x000fe40000410000 */
[----:B------:R-:W-:-:S02]  /*3270*/  FADD.FTZ R104, -R114, 1 ;  /* 0x3f80000072687421 */ /* 0x000fc40000010100 */
[----:B------:R-:W-:Y:S02]  /*3280*/  FMUL.FTZ R15, R106, R30 ;  /* 0x0000001e6a0f7220 */ /* 0x000fe40000410000 */
[----:B----4-:R-:W-:Y:S02]  /*3290*/  FADD.FTZ R14, -R118, 1 ;  /* 0x3f800000760e7421 */ /* 0x010fe40000010100 */
[----:B------:R-:W-:Y:S02]  /*32a0*/  FMUL.FTZ R23, R110, R31 ;  /* 0x0000001f6e177220 */ /* 0x000fe40000410000 */
[----:B------:R-:W-:Y:S02]  /*32b0*/  FMUL.FTZ R25, R112, R32 ;  /* 0x0000002070197220 */ /* 0x000fe40000410000 */
[----:B------:R-:W-:Y:S02]  /*32c0*/  FFMA.FTZ R104, R109, R104, 1 ;  /* 0x3f8000006d687423 */ /* 0x000fe40000010068 */
[----:B------:R-:W-:-:S02]  /*32d0*/  FMUL.FTZ R15, R114, R15 ;  /* 0x0000000f720f7220 */ /* 0x000fc40000410000 */
[----:B------:R-:W-:Y:S02]  /*32e0*/  FFMA.FTZ R14, R113, R14, 1 ;  /* 0x3f800000710e7423 */ /* 0x000fe4000001000e */
[----:B------:R-:W-:Y:S02]  /*32f0*/  FMUL.FTZ R23, R118, R23 ;  /* 0x0000001776177220 */ /* 0x000fe40000410000 */
        /* <DEDUP_REMOVED lines=34> */
[----:B-1----:R-:W-:-:S03]  /*3520*/  P2R R14, PR, RZ, 0x40 ;  /* 0x00000040ff0e7803 */ /* 0x002fc60000000000 */
[----:B------:R-:W-:-:S04]  /*3530*/  IMAD.WIDE.U32 R14, R93, c[0x0][0x2e8], RZ ;  /* 0x0000ba005d0e7a25 */ /* 0x000fc800078e00ff */
[----:B------:R-:W-:Y:S01]  /*3540*/  IMAD R25, R93, c[0x0][0x2ec], R16 ;  /* 0x0000bb005d197a24 */ /* 0x000fe200078e0210 */
[----:B------:R-:W-:-:S03]  /*3550*/  LEA R17, P0, R6, c[0x0][0x338], 0x1 ;  /* 0x0000ce0006117a11 */ /* 0x000fc600078008ff */
[----:B------:R-:W-:Y:S02]  /*3560*/  IMAD.IADD R15, R15, 0x1, R25 ;  /* 0x000000010f0f7824 */ /* 0x000fe400078e0219 */
[----:B------:R-:W-:Y:S02]  /*3570*/  IMAD R16, R96, c[0x0][0x2f0], RZ ;  /* 0x0000bc0060107a24 */ /* 0x000fe400078e02ff */
[----:B------:R-:W-:Y:S01]  /*3580*/  IMAD.WIDE.U32 R14, R97, c[0x0][0x2f0], R14 ;  /* 0x0000bc00610e7a25 */ /* 0x000fe200078e000e */
[----:B------:R-:W-:-:S03]  /*3590*/  LEA.HI.X R22, R6, c[0x0][0x33c], R7, 0x1, P0 ;  /* 0x0000cf0006167a11 */ /* 0x000fc600000f0c07 */
[----:B------:R-:W-:Y:S01]  /*35a0*/  IMAD R16, R97, c[0x0][0x2f4], R16 ;  /* 0x0000bd0061107a24 */ /* 0x000fe200078e0210 */
[----:B------:R-:W-:-:S04]  /*35b0*/  IADD3 R14, P1, R44, R14, RZ ;  /* 0x0000000e2c0e7210 */ /* 0x000fc80007f3e0ff */
[----:B------:R-:W-:Y:S02]  /*35c0*/  IADD3.X R15, R43, R16, R15, P1, !PT ;  /* 0x000000102b0f7210 */ /* 0x000fe40000ffe40f */
[----:B------:R-:W-:Y:S02]  /*35d0*/  LEA R16, P1, R14, R17, 0x1 ;  /* 0x000000110e107211 */ /* 0x000fe400078208ff */
[-C--:B--2---:R-:W-:Y:S02]  /*35e0*/  ISETP.GE.AND P0, PT, R6, R131.reuse, PT ;  /* 0x000000830600720c */ /* 0x084fe40003f06270 */
[----:B------:R-:W-:Y:S01]  /*35f0*/  LEA.HI.X R17, R14, R22, R15, 0x1, P1 ;  /* 0x000000160e117211 */ /* 0x000fe200008f0c0f */
[----:B------:R-:W-:Y:S01]  /*3600*/  BSSY B0, `(.L_x_7107) ;  /* 0x000000e000007945 */ /* 0x000fe20003800000 */
[----:B------:R-:W-:Y:S02]  /*3610*/  IADD3 R14, P1, R6, R4, RZ ;  /* 0x00000004060e7210 */ /* 0x000fe40007f3e0ff */
[----:B------:R-:W-:-:S02]  /*3620*/  ISETP.GE.AND P2, PT, R74, R131, PT ;  /* 0x000000834a00720c */ /* 0x000fc40003f46270 */
[----:B------:R-:W-:-:S05]  /*3630*/  IADD3.X R15, R7, R5, RZ, P1, !PT ;  /* 0x00000005070f7210 */ /* 0x000fca0000ffe4ff */
        /* <DEDUP_REMOVED lines=10> */
.L_x_7108:
[----:B------:R-:W-:Y:S05]  /*36e0*/  BSYNC B0 ;  /* 0x0000000000007941 */ /* 0x000fea0003800000 */
.L_x_7107:
        /* <DEDUP_REMOVED lines=9> */
[-C--:B------:R-:W-:Y:S01]  /*3780*/  ISETP.GE.AND P2, PT, R76, R131.reuse, PT ;  /* 0x000000834c00720c */ /* 0x080fe20003f46270 */
        /* <DEDUP_REMOVED lines=35> */
[----:B------:R-:W-:-:S02]  /*39c0*/  F2FP.BF16.PACK_AB R30, R105, R30 ;  /* 0x0000001e691e723e */ /* 0x000fc400000010ff */
[----:B-1----:R-:W-:Y:S02]  /*39d0*/  PRMT R16, R20, 0x7632, R16 ;  /* 0x0000763214107816 */ /* 0x002fe40000000010 */
[----:B------:R-:W-:Y:S02]  /*39e0*/  F2FP.BF16.PACK_AB R31, R32, R31 ;  /* 0x0000001f201f723e */ /* 0x000fe400000010ff */
[----:B------:R-:W-:Y:S02]  /*39f0*/  PRMT R17, R30, 0x7632, R17 ;  /* 0x000076321e117816 */ /* 0x000fe40000000011 */
[C---:B------:R-:W-:Y:S01]  /*3a00*/  PRMT R19, R31.reuse, 0x7610, R19 ;  /* 0x000076101f137816 */ /* 0x040fe20000000013 */
[----:B------:R1:W-:Y:S01]  /*3a10*/  STS.U16 [R52], R18 ;  /* 0x0000001234007388 */ /* 0x0003e20000000400 */
[----:B------:R-:W-:-:S03]  /*3a20*/  PRMT R21, R31, 0x7632, R21 ;  /* 0x000076321f157816 */ /* 0x000fc60000000015 */
[----:B------:R-:W-:Y:S04]  /*3a30*/  STS.U16 [R52+0x2], R26 ;  /* 0x0000021a34007388 */ /* 0x000fe80000000400 */
[----:B------:R-:W-:Y:S01]  /*3a40*/  STS.U16 [R52+0x4], R20 ;  /* 0x0000041434007388 */ /* 0x000fe20000000400 */
[----:B-1----:R-:W-:-:S03]  /*3a50*/  IMAD R18, R181, c[0x0][0x210], RZ ;  /* 0x00008400b5127a24 */ /* 0x002fc600078e02ff */
[----:B------:R-:W-:Y:S04]  /*3a60*/  STS.U16 [R52+0x6], R16 ;  /* 0x0000061034007388 */ /* 0x000fe80000000400 */
[----:B------:R-:W-:Y:S04]  /*3a70*/  STS.U16 [R52+0x8], R30 ;  /* 0x0000081e34007388 */ /* 0x000fe80000000400 */
[----:B------:R1:W-:Y:S04]  /*3a80*/  STS.U16 [R52+0xa], R17 ;  /* 0x00000a1134007388 */ /* 0x0003e80000000400 */
[----:B------:R-:W-:Y:S04]  /*3a90*/  STS.U16 [R52+0xc], R19 ;  /* 0x00000c1334007388 */ /* 0x000fe80000000400 */
[----:B------:R2:W-:Y:S01]  /*3aa0*/  STS.U16 [R52+0xe], R21 ;  /* 0x00000e1534007388 */ /* 0x0005e20000000400 */
[----:B------:R-:W-:-:S06]  /*3ab0*/  NOP ;  /* 0x0000000000007918 */ /* 0x000fcc0000000000 */
[----:B------:R-:W-:Y:S01]  /*3ac0*/  LDS.U16 R23, [R62] ;  /* 0x000000003e177984 */ /* 0x000fe20000000400 */
[C---:B-1----:R-:W-:Y:S01]  /*3ad0*/  IMAD.WIDE.U32 R16, R93.reuse, c[0x0][0x210], RZ ;  /* 0x000084005d107a25 */ /* 0x042fe200078e00ff */
[----:B--2---:R-:W-:Y:S02]  /*3ae0*/  LEA R21, P0, R6, c[0x0][0x270], 0x1 ;  /* 0x00009c0006157a11 */ /* 0x004fe400078008ff */
[----:B0-----:R-:W-:Y:S01]  /*3af0*/  LDS.U16 R25, [R61+0x40] ;  /* 0x000040003d197984 */ /* 0x001fe20000000400 */
[----:B------:R-:W-:Y:S02]  /*3b00*/  IMAD R19, R93, c[0x0][0x214], R18 ;  /* 0x000085005d137a24 */ /* 0x000fe400078e0212 */
[----:B------:R-:W-:Y:S01]  /*3b10*/  IMAD R18, R96, c[0x0][0x218], RZ ;  /* 0x0000860060127a24 */ /* 0x000fe200078e02ff */
[----:B------:R-:W-:Y:S02]  /*3b20*/  LDS.U16 R27, [R60+0x80] ;  /* 0x000080003c1b7984 */ /* 0x000fe40000000400 */
[----:B------:R-:W-:Y:S01]  /*3b30*/  IADD3 R17, R17, R19, RZ ;  /* 0x0000001311117210 */ /* 0x000fe20007ffe0ff */
[----:B------:R-:W-:Y:S01]  /*3b40*/  IMAD R20, R97, c[0x0][0x21c], R18 ;  /* 0x0000870061147a24 */ /* 0x000fe200078e0212 */
[----:B------:R-:W-:Y:S01]  /*3b50*/  LDS.U16 R29, [R59+0xc0] ;  /* 0x0000c0003b1d7984 */ /* 0x000fe20000000400 */
[----:B------:R-:W-:-:S02]  /*3b60*/  LEA.HI.X R18, R6, c[0x0][0x274], R7, 0x1, P0 ;  /* 0x00009d0006127a11 */ /* 0x000fc400000f0c07 */
        /* <DEDUP_REMOVED lines=26> */
.L_x_7111:
[----:B------:R-:W-:Y:S05]  /*3d10*/  BSYNC B0 ;  /* 0x0000000000007941 */ /* 0x000fea0003800000 */
.L_x_7110:
        /* <DEDUP_REMOVED lines=13> */
.L_x_7109:
[----:B-1----:R-:W-:Y:S01]  /*3df0*/  PRMT R17, RZ, 0x5410, R174 ;  /* 0x00005410ff117816 */ /* 0x002fe200000000ae */
        /* <DEDUP_REMOVED lines=35> */
[----:B------:R-:W-:Y:S01]  /*4030*/  MOV R17, RZ ;  /* 0x000000ff00117202 */ /* 0x000fe20000000f00 */
[----:B------:R-:W-:Y:S01]  /*4040*/  IMAD R18, R181, c[0x0][0x298], RZ ;  /* 0x0000a600b5127a24 */ /* 0x000fe200078e02ff */
[----:B------:R-:W-:Y:S01]  /*4050*/  IADD3 R119, R176, -0x1, RZ ;  /* 0xffffffffb0777810 */ /* 0x000fe20007ffe0ff */
[----:B------:R-:W-:Y:S01]  /*4060*/  IMAD.MOV.U32 R16, RZ, RZ, R86 ;  /* 0x000000ffff107224 */ /* 0x000fe200078e0056 */
[----:B------:R-:W-:Y:S01]  /*4070*/  CS2R R120, SRZ ;  /* 0x0000000000787805 */ /* 0x000fe2000001ff00 */
[C---:B------:R-:W-:Y:S01]  /*4080*/  IMAD R19, R93.reuse, c[0x0][0x29c], R18 ;  /* 0x0000a7005d137a24 */ /* 0x040fe200078e0212 */
[----:B------:R-:W-:Y:S01]  /*4090*/  CS2R R122, SRZ ;  /* 0x00000000007a7805 */ /* 0x000fe2000001ff00 */
[----:B------:R-:W-:Y:S01]  /*40a0*/  IMAD.WIDE.U32 R16, R93, c[0x0][0x298], R16 ;  /* 0x0000a6005d107a25 */ /* 0x000fe200078e0010 */
[----:B------:R-:W-:Y:S02]  /*40b0*/  MOV R126, RZ ;  /* 0x000000ff007e7202 */ /* 0x000fe40000000f00 */
[----:B------:R-:W-:Y:S01]  /*40c0*/  MOV R111, RZ ;  /* 0x000000ff006f7202 */ /* 0x000fe20000000f00 */
[----:B------:R-:W-:Y:S01]  /*40d0*/  IMAD R21, R180, c[0x0][0x2a0], RZ ;  /* 0x0000a800b4157a24 */ /* 0x000fe200078e02ff */
[----:B------:R-:W-:Y:S01]  /*40e0*/  IADD3 R17, R17, R19, RZ ;  /* 0x0000001311117210 */ /* 0x000fe20007ffe0ff */
[----:B------:R-:W-:Y:S01]  /*40f0*/  IMAD.MOV.U32 R109, RZ, RZ, RZ ;  /* 0x000000ffff6d7224 */ /* 0x000fe200078e00ff */
[----:B------:R-:W-:Y:S01]  /*4100*/  MOV R113, RZ ;  /* 0x000000ff00717202 */ /* 0x000fe20000000f00 */
[C---:B------:R-:W-:Y:S01]  /*4110*/  IMAD R19, R92.reuse, c[0x0][0x2a4], R21 ;  /* 0x0000a9005c137a24 */ /* 0x040fe200078e0215 */
[----:B------:R-:W-:Y:S01]  /*4120*/  MOV R124, RZ ;  /* 0x000000ff007c7202 */ /* 0x000fe20000000f00 */
[----:B------:R-:W-:Y:S01]  /*4130*/  IMAD.WIDE.U32 R16, R92, c[0x0][0x2a0], R16 ;  /* 0x0000a8005c107a25 */ /* 0x000fe200078e0010 */
[----:B------:R-:W-:-:S03]  /*4140*/  MOV R117, RZ ;  /* 0x000000ff00757202 */ /* 0x000fc60000000f00 */
[----:B------:R-:W-:Y:S01]  /*4150*/  IMAD.IADD R19, R17, 0x1, R19 ;  /* 0x0000000111137824 */ /* 0x000fe200078e0213 */
[C---:B------:R-:W-:Y:S01]  /*4160*/  LEA R30, P0, R16.reuse, c[0x0][0x318], 0x2 ;  /* 0x0000c600101e7a11 */ /* 0x040fe200078010ff */
[----:B------:R-:W-:Y:S01]  /*4170*/  IMAD.MOV.U32 R115, RZ, RZ, RZ ;  /* 0x000000ffff737224 */ /* 0x000fe200078e00ff */
[----:B------:R-:W-:Y:S02]  /*4180*/  LEA.HI R17, R119, R119, RZ, 0x1 ;  /* 0x0000007777117211 */ /* 0x000fe400078f08ff */
[----:B------:R-:W-:Y:S02]  /*4190*/  LEA.HI.X R31, R16, c[0x0][0x31c], R19, 0x2, P0 ;  /* 0x0000c700101f7a11 */ /* 0x000fe400000f1413 */
[----:B------:R-:W-:Y:S02]  /*41a0*/  LOP3.LUT R18, R17, 0xfffffe, RZ, 0xc0, !PT ;  /* 0x00fffffe11127812 */ /* 0x000fe400078ec0ff */
[----:B------:R-:W-:Y:S01]  /*41b0*/  IADD3 R16, P0, R4, R16, RZ ;  /* 0x0000001004107210 */ /* 0x000fe20007f1e0ff */
[----:B------:R-:W-:Y:S01]  /*41c0*/  IMAD.WIDE R30, R44, 0x4, R30 ;  /* 0x000000042c1e7825 */ /* 0x000fe200078e021e */
[----:B------:R-:W-:-:S02]  /*41d0*/  IADD3 R119, R119, -R18, RZ ;  /* 0x8000001277777210 */ /* 0x000fc40007ffe0ff */
[----:B------:R-:W-:Y:S02]  /*41e0*/  IADD3.X R17, R5, R19, RZ, P0, !PT ;  /* 0x0000001305117210 */ /* 0x000fe400007fe4ff */
        /* <DEDUP_REMOVED lines=16> */
.L_x_7133:
[----:B------:R-:W-:Y:S01]  /*42f0*/  IMAD R34, R96, c[0x0][0x180], RZ ;  /* 0x0000600060227a24 */ /* 0x000fe200078e02ff */
[----:B------:R-:W-:Y:S01]  /*4300*/  SHF.R.S32.HI R127, RZ, 0x1f, R121 ;  /* 0x0000001fff7f7819 */ /* 0x000fe20000011479 */
[----:B------:R-:W-:Y:S01]  /*4310*/  IMAD.WIDE.U32 R32, R97, c[0x0][0x180], RZ ;  /* 0x0000600061207a25 */ /* 0x000fe200078e00ff */
[----:B------:R-:W-:-:S02]  /*4320*/  IADD3 R63, -R4, c[0x0][0x168], RZ ;  /* 0x00005a00043f7a10 */ /* 0x000fc40007ffe1ff */
[----:B------:R-:W-:Y:S01]  /*4330*/  PRMT R133, RZ, 0x7610, R133 ;  /* 0x00007610ff857816 */ /* 0x000fe20000000085 */
[----:B------:R-:W-:Y:S01]  /*4340*/  IMAD R35, R97, c[0x0][0x184], R34 ;  /* 0x0000610061237a24 */ /* 0x000fe200078e0222 */
[-C--:B------:R-:W-:Y:S01]  /*4350*/  ISETP.GE.AND P2, PT, R6, R63.reuse, PT ;  /* 0x0000003f0600720c */ /* 0x080fe20003f46270 */
[C---:B------:R-:W-:Y:S01]  /*4360*/  IMAD R128, R127.reuse, c[0x0][0x1a0], RZ ;  /* 0x000068007f807a24 */ /* 0x040fe200078e02ff */
[----:B------:R-:W-:Y:S01]  /*4370*/  ISETP.GE.AND P5, PT, R76, R63, PT ;  /* 0x0000003f4c00720c */ /* 0x000fe20003fa6270 */
[----:B------:R-:W-:Y:S01]  /*4380*/  IMAD R34, R127, c[0x0][0x188], RZ ;  /* 0x000062007f227a24 */ /* 0x000fe200078e02ff */
[----:B------:R-:W-:Y:S01]  /*4390*/  IADD3 R33, R33, R35, RZ ;  /* 0x0000002321217210 */ /* 0x000fe20007ffe0ff */
[----:B------:R-:W-:Y:S01]  /*43a0*/  IMAD.WIDE.U32 R130, R121, c[0x0][0x1a0], R6 ;  /* 0x0000680079827a25 */ /* 0x000fe200078e0006 */
[----:B------:R-:W-:-:S03]  /*43b0*/  ISETP.GE.AND P4, PT, R74, R63, PT ;  /* 0x0000003f4a00720c */ /* 0x000fc60003f86270 */
[C---:B------:R-:W-:Y:S02]  /*43c0*/  IMAD R125, R121.reuse, c[0x0][0x1a4], R128 ;  /* 0x00006900797d7a24 */ /* 0x040fe400078e0280 */
[C---:B------:R-:W-:Y:S02]  /*43d0*/  IMAD R35, R121.reuse, c[0x0][0x18c], R34 ;  /* 0x0000630079237a24 */ /* 0x040fe400078e0222 */
[----:B------:R-:W-:Y:S01]  /*43e0*/  IMAD.WIDE.U32 R128, R121, c[0x0][0x188], R32 ;  /* 0x0000620079807a25 */ /* 0x000fe200078e0020 */
[----:B------:R-:W-:Y:S02]  /*43f0*/  LEA R32, P3, R130, R82, 0x1 ;  /* 0x0000005282207211 */ /* 0x000fe400078608ff */
[----:B------:R-:W-:Y:S01]  /*4400*/  IADD3 R33, R131, R125, RZ ;  /* 0x0000007d83217210 */ /* 0x000fe20007ffe0ff */
[----:B------:R-:W-:Y:S01]  /*4410*/  IMAD.IADD R35, R129, 0x1, R35 ;  /* 0x0000000181237824 */ /* 0x000fe200078e0223 */
[----:B------:R-:W-:Y:S02]  /*4420*/  LEA R34, P1, R128, c[0x0][0x220], 0x2 ;  /* 0x0000880080227a11 */ /* 0x000fe400078210ff */
[----:B------:R-:W-:-:S02]  /*4430*/  LEA.HI.X R33, R130, R81, R33, 0x1, P3 ;  /* 0x0000005182217211 */ /* 0x000fc400018f0c21 */
[----:B------:R-:W-:Y:S02]  /*4440*/  PRMT R131, RZ, 0x7610, R131 ;  /* 0x00007610ff837816 */ /* 0x000fe40000000083 */
[----:B------:R-:W-:Y:S01]  /*4450*/  PRMT R130, RZ, 0x7610, R130 ;  /* 0x00007610ff827816 */ /* 0x000fe20000000082 */
[----:B--2---:R-:W2:Y:S01]  /*4460*/  @!P4 LDG.E.U16 R133, [R32.64+0x80] ;  /* 0x000080042085c981 */ /* 0x004ea2000c1e1500 */
[----:B------:R-:W-:Y:S02]  /*4470*/  LEA.HI.X R35, R128, c[0x0][0x224], R35, 0x2, P1 ;  /* 0x0000890080237a11 */ /* 0x000fe400008f1423 */
[-C--:B------:R-:W-:Y:S01]  /*4480*/  ISETP.GE.AND P1, PT, R72, R63.reuse, PT ;  /* 0x0000003f4800720c */ /* 0x080fe20003f26270 */
[----:B---3--:R-:W3:Y:S01]  /*4490*/  @!P2 LDG.E.U16 R131, [R32.64] ;  /* 0x000000042083a981 */ /* 0x008ee2000c1e1500 */
[-C--:B------:R-:W-:Y:S02]  /*44a0*/  ISETP.GE.AND P3, PT, R70, R63.reuse, PT ;  /* 0x0000003f4600720c */ /* 0x080fe40003f66270 */
[-C--:B------:R-:W-:Y:S01]  /*44b0*/  ISETP.GE.AND P2, PT, R68, R63.reuse, PT ;  /* 0x0000003f4400720c */ /* 0x080fe20003f46270 */
[----:B------:R-:W4:Y:S01]  /*44c0*/  @!P5 LDG.E.U16 R130, [R32.64+0x40] ;  /* 0x000040042082d981 */ /* 0x000f22000c1e1500 */
[----:B------:R-:W-:-:S02]  /*44d0*/  ISETP.GE.AND P5, PT, R66, R63, PT ;  /* 0x0000003f4200720c */ /* 0x000fc40003fa6270 */
[----:B------:R-:W-:Y:S01]  /*44e0*/  ISETP.GE.AND P4, PT, R64, R63, PT ;  /* 0x0000003f4000720c */ /* 0x000fe20003f86270 */
[----:B0-----:R0:W2:Y:S01]  /*44f0*/  LDG.E R125, [R34.64] ;  /* 0x00000004227d7981 */ /* 0x0010a2000c1e1900 */
[----:B------:R-:W-:Y:S02]  /*4500*/  PRMT R132, RZ, 0x7610, R132 ;  /* 0x00007610ff847816 */ /* 0x000fe40000000084 */
[----:B------:R-:W-:Y:S02]  /*4510*/  PRMT R135, RZ, 0x7610, R135 ;  /* 0x00007610ff877816 */ /* 0x000fe40000000087 */
[----:B------:R-:W-:Y:S02]  /*4520*/  PRMT R134, RZ, 0x7610, R134 ;  /* 0x00007610ff867816 */ /* 0x000fe40000000086 */
[----:B------:R-:W-:Y:S01]  /*4530*/  PRMT R137, RZ, 0x7610, R137 ;  /* 0x00007610ff897816 */ /* 0x000fe20000000089 */
[----:B------:R-:W2:Y:S01]  /*4540*/  @!P1 LDG.E.U16 R132, [R32.64+0xc0] ;  /* 0x0000c00420849981 */ /* 0x000ea2000c1e1500 */
[----:B------:R-:W-:-:S03]  /*4550*/  PRMT R136, RZ, 0x7610, R136 ;  /* 0x00007610ff887816 */ /* 0x000fc60000000088 */
[----:B------:R-:W2:Y:S04]  /*4560*/  @!P3 LDG.E.U16 R135, [R32.64+0x100] ;  /* 0x000100042087b981 */ /* 0x000ea8000c1e1500 */
[----:B------:R-:W2:Y:S04]  /*4570*/  @!P2 LDG.E.U16 R134, [R32.64+0x140] ;  /* 0x000140042086a981 */ /* 0x000ea8000c1e1500 */
[----:B------:R-:W2:Y:S04]  /*4580*/  @!P5 LDG.E.U16 R137, [R32.64+0x180] ;  /* 0x000180042089d981 */ /* 0x000ea8000c1e1500 */
[----:B------:R-:W2:Y:S01]  /*4590*/  @!P4 LDG.E.U16 R136, [R32.64+0x1c0] ;  /* 0x0001c0042088c981 */ /* 0x000ea2000c1e1500 */
[----:B------:R-:W-:-:S02]  /*45a0*/  IMAD R138, R96, c[0x0][0x1b8], RZ ;  /* 0x00006e00608a7a24 */ /* 0x000fc400078e02ff */
[----:B------:R-:W-:-:S04]  /*45b0*/  IMAD.WIDE.U32 R128, R97, c[0x0][0x1b8], RZ ;  /* 0x00006e0061807a25 */ /* 0x000fc800078e00ff */
[----:B------:R-:W-:Y:S02]  /*45c0*/  IMAD R139, R97, c[0x0][0x1bc], R138 ;  /* 0x00006f00618b7a24 */ /* 0x000fe400078e028a */
[----:B------:R-:W-:-:S03]  /*45d0*/  IMAD R138, R127, c[0x0][0x1c0], RZ ;  /* 0x000070007f8a7a24 */ /* 0x000fc600078e02ff */
[----:B------:R-:W-:Y:S01]  /*45e0*/  IADD3 R129, R129, R139, RZ ;  /* 0x0000008b81817210 */ /* 0x000fe20007ffe0ff */
[----:B------:R-:W-:-:S04]  /*45f0*/  IMAD R139, R121, c[0x0][0x1c4], R138 ;  /* 0x00007100798b7a24 */ /* 0x000fc800078e028a */
[----:B------:R-:W-:-:S05]  /*4600*/  IMAD.WIDE.U32 R128, R121, c[0x0][0x1c0], R128 ;  /* 0x0000700079807a25 */ /* 0x000fca00078e0080 */
[----:B0-----:R-:W-:Y:S02]  /*4610*/  IADD3 R35, R129, R139, RZ ;  /* 0x0000008b81237210 */ /* 0x001fe40007ffe0ff */
[----:B------:R-:W-:-:S04]  /*4620*/  LEA R34, P1, R128, c[0x0][0x230], 0x2 ;  /* 0x00008c0080227a11 */ /* 0x000fc800078210ff */
[----:B------:R-:W-:Y:S02]  /*4630*/  LEA.HI.X R35, R128, c[0x0][0x234], R35, 0x2, P1 ;  /* 0x00008d0080237a11 */ /* 0x000fe400008f1423 */
[----:B------:R-:W-:Y:S01]  /*4640*/  ISETP.NE.AND P2, PT, R86, RZ, PT ;  /* 0x000000ff5600720c */ /* 0x000fe20003f45270 */
[----:B---3--:R-:W-:Y:S04]  /*4650*/  STS.U16 [R62], R131 ;  /* 0x000000833e007388 */ /* 0x008fe80000000400 */
[----:B----4-:R-:W-:Y:S04]  /*4660*/  STS.U16 [R61+0x40], R130 ;  /* 0x000040823d007388 */ /* 0x010fe80000000400 */
[----:B--2---:R-:W-:Y:S04]  /*4670*/  STS.U16 [R60+0x80], R133 ;  /* 0x000080853c007388 */ /* 0x004fe80000000400 */
[----:B------:R-:W-:Y:S04]  /*4680*/  STS.U16 [R59+0xc0], R132 ;  /* 0x0000c0843b007388 */ /* 0x000fe80000000400 */
[----:B------:R-:W-:Y:S04]  /*4690*/  STS.U16 [R58+0x100], R135 ;  /* 0x000100873a007388 */ /* 0x000fe80000000400 */
[----:B------:R-:W-:Y:S04]  /*46a0*/  STS.U16 [R57+0x140], R134 ;  /* 0x0001408639007388 */ /* 0x000fe80000000400 */
[----:B------:R-:W-:Y:S04]  /*46b0*/  STS.U16 [R56+0x180], R137 ;  /* 0x0001808938007388 */ /* 0x000fe80000000400 */
[----:B------:R-:W-:Y:S01]  /*46c0*/  STS.U16 [R55+0x1c0], R136 ;  /* 0x0001c08837007388 */ /* 0x000fe20000000400 */
[----:B------:R-:W-:-:S06]  /*46d0*/  NOP ;  /* 0x0000000000007918 */ /* 0x000fcc0000000000 */
[----:B------:R0:W2:Y:S01]  /*46e0*/  LDG.E R177, [R34.64] ;  /* 0x0000000422b17981 */ /* 0x0000a2000c1e1900 */
[----:B------:R-:W-:Y:S01]  /*46f0*/  FMUL.FTZ R159, R125, 1.4426950216293334961 ;  /* 0x3fb8aa3b7d9f7820 */ /* 0x000fe20000410000 */
[----:B------:R-:W-:Y:S02]  /*4700*/  @P0 IADD3 R128, R176, -0x2, RZ ;  /* 0xfffffffeb0800810 */ /* 0x000fe40007ffe0ff */
[----:B------:R-:W-:Y:S01]  /*4710*/  LEA R32, R119, R121, 0x8 ;  /* 0x0000007977207211 */ /* 0x000fe200078e40ff */
[----:B------:R-:W-:Y:S01]  /*4720*/  FMUL.FTZ R141, R159, R42 ;  /* 0x0000002a9f8d7220 */ /* 0x000fe20000410000 */
[----:B-1----:R-:W1:Y:S04]  /*4730*/  LDS.U16 R134, [R52] ;  /* 0x0000000034867984 */ /* 0x002e680000000400 */
[----:B------:R-:W3:Y:S01]  /*4740*/  LDS.U16 R136, [R52+0x2] ;  /* 0x0000020034887984 */ /* 0x000ee20000000400 */
[----:B------:R-:W4:Y:S01]  /*4750*/  MUFU.EX2 R141, R141 ;  /* 0x0000008d008d7308 */ /* 0x000f220000000800 */
[----:B------:R-:W-:Y:S01]  /*4760*/  @P2 IADD3 R32, R86, 0x200, RZ ;  /* 0x0000020056202810 */ /* 0x000fe20007ffe0ff */
[----:B------:R-:W-:Y:S01]  /*4770*/  @P0 IMAD R33, R128, c[0x0][0x16c], R121 ;  /* 0x00005b0080210a24 */ /* 0x000fe200078e0279 */
[----:B------:R-:W1:Y:S02]  /*4780*/  LDS.U16 R138, [R52+0x4] ;  /* 0x00000400348a7984 */ /* 0x000e640000000400 */
[----:B------:R-:W-:-:S02]  /*4790*/  SHF.L.U32 R128, R32, 0x2, RZ ;  /* 0x0000000220807819 */ /* 0x000fc400000006ff */
[----:B------:R-:W1:Y:S04]  /*47a0*/  LDS.U16 R139, [R52+0x6] ;  /* 0x00000600348b7984 */ /* 0x000e680000000400 */
[----:B------:R-:W1:Y:S04]  /*47b0*/  LDS.U16 R140, [R52+0x8] ;  /* 0x00000800348c7984 */ /* 0x000e680000000400 */
[----:B------:R-:W1:Y:S04]  /*47c0*/  LDS.U16 R142, [R52+0xa] ;  /* 0x00000a00348e7984 */ /* 0x000e680000000400 */
[----:B------:R-:W1:Y:S04]  /*47d0*/  LDS.U16 R143, [R52+0xc] ;  /* 0x00000c00348f7984 */ /* 0x000e680000000400 */
[----:B------:R-:W1:Y:S04]  /*47e0*/  LDS.U16 R147, [R52+0xe] ;  /* 0x00000e0034937984 */ /* 0x000e680000000400 */
[----:B----4-:R4:W-:Y:S01]  /*47f0*/  STS [R128+0x878], R141 ;  /* 0x0008788d80007388 */ /* 0x0109e20000000800 */
[----:B------:R-:W-:-:S03]  /*4800*/  ISETP.NE.AND P3, PT, R86, 0x1f, PT ;  /* 0x0000001f5600780c */ /* 0x000fc60003f65270 */
[----:B------:R-:W-:Y:S01]  /*4810*/  BAR.SYNC.DEFER_BLOCKING 0x0 ;  /* 0x0000000000007b1d */ /* 0x000fe20000010000 */
[C---:B0-----:R-:W-:Y:S02]  /*4820*/  FMUL.FTZ R34, R159.reuse, R0 ;  /* 0x000000009f227220 */ /* 0x041fe40000410000 */
[C---:B------:R-:W-:Y:S02]  /*4830*/  FMUL.FTZ R146, R159.reuse, R40 ;  /* 0x000000289f927220 */ /* 0x040fe40000410000 */
[----:B------:R-:W-:-:S05]  /*4840*/  FMUL.FTZ R145, R159, R39 ;  /* 0x000000279f917220 */ /* 0x000fca0000410000 */
[----:B------:R0:W0:Y:S01]  /*4850*/  @P3 LDS R183, [R86.X4+0x107c] ;  /* 0x00107c0056b73984 */ /* 0x0000220000004800 */
[C---:B------:R-:W-:Y:S02]  /*4860*/  FMUL.FTZ R144, R159.reuse, R38 ;  /* 0x000000269f907220 */ /* 0x040fe40000410000 */
[C---:B------:R-:W-:Y:S02]  /*4870*/  FMUL.FTZ R35, R159.reuse, R37 ;  /* 0x000000259f237220 */ /* 0x040fe40000410000 */
[----:B------:R-:W-:Y:S01]  /*4880*/  FMUL.FTZ R148, R159, R36 ;  /* 0x000000249f947220 */ /* 0x000fe20000410000 */
[----:B------:R-:W0:Y:S01]  /*4890*/  MUFU.EX2 R34, R34 ;  /* 0x0000002200227308 */ /* 0x000e220000000800 */
[----:B------:R-:W-:-:S07]  /*48a0*/  IMAD.MOV.U32 R152, RZ, RZ, RZ ;  /* 0x000000ffff987224 */ /* 0x000fce00078e00ff */
[----:B------:R-:W0:Y:S01]  /*48b0*/  MUFU.EX2 R146, R146 ;  /* 0x0000009200927308 */ /* 0x000e220000000800 */
[----:B------:R-:W-:Y:S01]  /*48c0*/  @P0 IMAD.WIDE R32, R33, 0x8, R12 ;  /* 0x0000000821200825 */ /* 0x000fe200078e020c */
[----:B------:R-:W-:Y:S02]  /*48d0*/  PRMT R129, RZ, 0x5410, R174 ;  /* 0x00005410ff817816 */ /* 0x000fe400000000ae */
[----:B----4-:R-:W-:Y:S02]  /*48e0*/  PRMT R128, RZ, 0x5410, R51 ;  /* 0x00005410ff807816 */ /* 0x010fe40000000033 */
[----:B------:R-:W-:Y:S01]  /*48f0*/  PRMT R131, RZ, 0x5410, R50 ;  /* 0x00005410ff837816 */ /* 0x000fe20000000032 */
[----:B------:R-:W-:Y:S01]  /*4900*/  BSSY B0, `(.L_x_7113) ;  /* 0x000001f000007945 */ /* 0x000fe20003800000 */
[----:B------:R-:W4:Y:S01]  /*4910*/  MUFU.EX2 R145, R145 ;  /* 0x0000009100917308 */ /* 0x000f220000000800 */
[----:B------:R-:W-:Y:S01]  /*4920*/  PRMT R130, RZ, 0x5410, R49 ;  /* 0x00005410ff827816 */ /* 0x000fe20000000031 */
[----:B------:R0:W5:Y:S06]  /*4930*/  @P0 LDG.E R152, [R32.64+0x4] ;  /* 0x0000040420980981 */ /* 0x00016c000c1e1900 */
[----:B------:R-:W0:Y:S01]  /*4940*/  MUFU.EX2 R144, R144 ;  /* 0x0000009000907308 */ /* 0x000e220000000800 */
[----:B------:R-:W-:-:S07]  /*4950*/  PRMT R137, RZ, 0x5410, R48 ;  /* 0x00005410ff897816 */ /* 0x000fce0000000030 */
[----:B------:R-:W0:Y:S01]  /*4960*/  MUFU.EX2 R35, R35 ;  /* 0x0000002300237308 */ /* 0x000e220000000800 */
[----:B------:R-:W-:-:S07]  /*4970*/  PRMT R132, RZ, 0x5410, R47 ;  /* 0x00005410ff847816 */ /* 0x000fce000000002f */
[----:B------:R-:W0:Y:S01]  /*4980*/  MUFU.EX2 R148, R148 ;  /* 0x0000009400947308 */ /* 0x000e220000000800 */
[----:B------:R-:W-:Y:S01]  /*4990*/  ISETP.NE.AND P4, PT, R178, 0x1f, PT ;  /* 0x0000001fb200780c */ /* 0x000fe20003f85270 */
[----:B------:R-:W-:Y:S01]  /*49a0*/  FMUL.FTZ R157, R129, R42 ;  /* 0x0000002a819d7220 */ /* 0x000fe20000410000 */
[----:B------:R-:W-:Y:S01]  /*49b0*/  PRMT R133, RZ, 0x5410, R46 ;  /* 0x00005410ff857816 */ /* 0x000fe2000000002e */
[----:B------:R-:W-:Y:S01]  /*49c0*/  FMUL.FTZ R155, R128, R41 ;  /* 0x00000029809b7220 */ /* 0x000fe20000410000 */
[----:B------:R-:W-:Y:S01]  /*49d0*/  PRMT R135, RZ, 0x5410, R45 ;  /* 0x00005410ff877816 */ /* 0x000fe2000000002d */
[----:B------:R-:W-:Y:S02]  /*49e0*/  FMUL.FTZ R153, R131, R40 ;  /* 0x0000002883997220 */ /* 0x000fe40000410000 */
[----:B------:R-:W-:Y:S02]  /*49f0*/  FMUL.FTZ R150, R130, R39 ;  /* 0x0000002782967220 */ /* 0x000fe40000410000 */
[----:B------:R-:W-:-:S02]  /*4a00*/  FMUL.FTZ R149, R137, R38 ;  /* 0x0000002689957220 */ /* 0x000fc40000410000 */
[----:B------:R-:W-:Y:S02]  /*4a10*/  FMUL.FTZ R151, R132, R37 ;  /* 0x0000002584977220 */ /* 0x000fe40000410000 */
[-C--:B--2---:R-:W-:Y:S02]  /*4a20*/  FMUL.FTZ R171, R110, R177.reuse ;  /* 0x000000b16eab7220 */ /* 0x084fe40000410000 */
[-C--:B------:R-:W-:Y:S02]  /*4a30*/  FMUL.FTZ R190, R112, R177.reuse ;  /* 0x000000b170be7220 */ /* 0x080fe40000410000 */
[----:B------:R-:W-:Y:S02]  /*4a40*/  FMUL.FTZ R161, R108, R177 ;  /* 0x000000b16ca17220 */ /* 0x000fe40000410000 */
[----:B0-----:R-:W-:Y:S01]  /*4a50*/  FFMA.FTZ R33, R34, R190, R171 ;  /* 0x000000be22217223 */ /* 0x001fe200000100ab */
[----:B------:R-:W-:Y:S05]  /*4a60*/  @P3 BRA `(.L_x_7114) ;  /* 0x0000008000003947 */ /* 0x000fea0003800000 */
[----:B-1-34-:R-:W-:Y:S01]  /*4a70*/  ISETP.NE.AND P1, PT, R176, c[0x0][0x174], PT ;  /* 0x00005d00b0007a0c */ /* 0x01afe20003f25270 */
[----:B------:R-:W-:-:S12]  /*4a80*/  HFMA2.MMA R183, -RZ, RZ, 1.875, 0 ;  /* 0x3f800000ffb77435 */ /* 0x000fd800000001ff */
[----:B------:R-:W-:-:S04]  /*4a90*/  @P1 IADD3 R163, -R79, c[0x0][0x174], RZ ;  /* 0x00005d004fa31a10 */ /* 0x000fc80007ffe1ff */
[----:B------:R-:W-:-:S04]  /*4aa0*/  @P1 LEA.HI R32, R163, R163, RZ, 0x1 ;  /* 0x000000a3a3201211 */ /* 0x000fc800078f08ff */
[----:B------:R-:W-:-:S04]  /*4ab0*/  @P1 LOP3.LUT R32, R32, 0xfffffe, RZ, 0xc0, !PT ;  /* 0x00fffffe20201812 */ /* 0x000fc800078ec0ff */
[----:B------:R-:W-:-:S05]  /*4ac0*/  @P1 IADD3 R32, -R32, R163, RZ ;  /* 0x000000a320201210 */ /* 0x000fca0007ffe1ff */
[----:B------:R-:W-:-:S05]  /*4ad0*/  @P1 IMAD R32, R32, 0x100, R121 ;  /* 0x0000010020201824 */ /* 0x000fca00078e0279 */
[----:B------:R0:W1:Y:S02]  /*4ae0*/  @P1 LDS R183, [R32.X4+0x878] ;  /* 0x0008780020b71984 */ /* 0x0000640000004800 */
.L_x_7114:
[----:B-1-34-:R-:W-:Y:S05]  /*4af0*/  BSYNC B0 ;  /* 0x0000000000007941 */ /* 0x01afea0003800000 */
.L_x_7113:
        /* <DEDUP_REMOVED lines=8> */
[----:B0-----:R-:W-:Y:S01]  /*4b80*/  FMUL.FTZ R32, R148, R163 ;  /* 0x000000a394207220 */ /* 0x001fe20000410000 */
[----:B------:R-:W0:Y:S01]  /*4b90*/  MUFU.EX2 R158, R158 ;  /* 0x0000009e009e7308 */ /* 0x000e220000000800 */
[-C--:B------:R-:W-:Y:S01]  /*4ba0*/  FMUL.FTZ R179, R104, R177.reuse ;  /* 0x000000b168b37220 */ /* 0x080fe20000410000 */
[----:B------:R-:W-:Y:S01]  /*4bb0*/  PRMT R140, RZ, 0x5410, R140 ;  /* 0x00005410ff8c7816 */ /* 0x000fe2000000008c */
[C---:B------:R-:W-:Y:S01]  /*4bc0*/  FFMA.FTZ R156, R35.reuse, R154, R189 ;  /* 0x0000009a239c7223 */ /* 0x040fe200000100bd */
[----:B------:R-:W-:Y:S01]  /*4bd0*/  PRMT R142, RZ, 0x5410, R142 ;  /* 0x00005410ff8e7816 */ /* 0x000fe2000000008e */
[----:B------:R-:W-:Y:S01]  /*4be0*/  FMUL.FTZ R33, R35, R32 ;  /* 0x0000002023217220 */ /* 0x000fe20000410000 */
[----:B------:R-:W-:Y:S01]  /*4bf0*/  PRMT R143, RZ, 0x5410, R143 ;  /* 0x00005410ff8f7816 */ /* 0x000fe2000000008f */
[----:B------:R-:W-:Y:S01]  /*4c00*/  FMUL.FTZ R170, R102, R177 ;  /* 0x000000b166aa7220 */ /* 0x000fe20000410000 */
[----:B------:R-:W-:Y:S01]  /*4c10*/  PRMT R147, RZ, 0x5410, R147 ;  /* 0x00005410ff937816 */ /* 0x000fe20000000093 */
[----:B------:R-:W-:Y:S01]  /*4c20*/  FFMA.FTZ R159, R144, R156, R179 ;  /* 0x0000009c909f7223 */ /* 0x000fe200000100b3 */
[----:B------:R-:W-:Y:S01]  /*4c30*/  ISETP.GE.AND P1, PT, R80, 0x1, PT ;  /* 0x000000015000780c */ /* 0x000fe20003f26270 */
[----:B------:R-:W-:Y:S01]  /*4c40*/  FMUL.FTZ R32, R144, R33 ;  /* 0x0000002190207220 */ /* 0x000fe20000410000 */
[----:B------:R-:W-:Y:S01]  /*4c50*/  ISETP.GE.U32.AND P5, PT, R178, 0x18, PT ;  /* 0x00000018b200780c */ /* 0x000fe20003fa6070 */
[----:B------:R-:W-:Y:S01]  /*4c60*/  FMUL.FTZ R163, R100, R177 ;  /* 0x000000b164a37220 */ /* 0x000fe20000410000 */
[----:B------:R-:W-:Y:S01]  /*4c70*/  ISETP.NE.AND P6, PT, R86, RZ, PT ;  /* 0x000000ff5600720c */ /* 0x000fe20003fc5270 */
[C---:B------:R-:W-:Y:S01]  /*4c80*/  FFMA.FTZ R159, R145.reuse, R159, R170 ;  /* 0x0000009f919f7223 */ /* 0x040fe200000100aa */
[----:B------:R-:W-:Y:S01]  /*4c90*/  BSSY B0, `(.L_x_7115) ;  /* 0x00000b1000007945 */ /* 0x000fe20003800000 */
[----:B------:R-:W-:-:S02]  /*4ca0*/  FMUL.FTZ R33, R145, R32 ;  /* 0x0000002091217220 */ /* 0x000fc40000410000 */
[----:B------:R-:W-:Y:S02]  /*4cb0*/  FMUL.FTZ R177, R98, R177 ;  /* 0x000000b162b17220 */ /* 0x000fe40000410000 */
[C---:B------:R-:W-:Y:S02]  /*4cc0*/  FFMA.FTZ R159, R146.reuse, R159, R163 ;  /* 0x0000009f929f7223 */ /* 0x040fe400000100a3 */
[----:B------:R-:W-:Y:S02]  /*4cd0*/  FMUL.FTZ R33, R146, R33 ;  /* 0x0000002192217220 */ /* 0x000fe40000410000 */
[C---:B0-----:R-:W-:Y:S02]  /*4ce0*/  FFMA.FTZ R162, R158.reuse, R159, R177 ;  /* 0x0000009f9ea27223 */ /* 0x041fe400000100b1 */
[----:B------:R-:W-:Y:S02]  /*4cf0*/  FMUL.FTZ R187, R158, R33 ;  /* 0x000000219ebb7220 */ /* 0x000fe40000410000 */
[----:B------:R-:W-:Y:S01]  /*4d00*/  FMUL.FTZ R172, R134, R157 ;  /* 0x0000009d86ac7220 */ /* 0x000fe20000410000 */
[----:B------:R-:W0:Y:S01]  /*4d10*/  SHFL.DOWN PT, R164, R162, 0x1, 0x1f ;  /* 0x08201f00a2a47f89 */ /* 0x000e2200000e0000 */
[----:B------:R-:W-:-:S02]  /*4d20*/  FMUL.FTZ R175, R136, R155 ;  /* 0x0000009b88af7220 */ /* 0x000fc40000410000 */
[----:B------:R-:W-:Y:S01]  /*4d30*/  FMUL.FTZ R173, R138, R153 ;  /* 0x000000998aad7220 */ /* 0x000fe20000410000 */
[----:B------:R-:W1:Y:S01]  /*4d40*/  SHFL.DOWN PT, R160, R187, 0x1, 0x1f ;  /* 0x08201f00bba07f89 */ /* 0x000e6200000e0000 */
[----:B------:R-:W-:Y:S02]  /*4d50*/  FFMA.FTZ R32, R158, R172, R175 ;  /* 0x000000ac9e207223 */ /* 0x000fe400000100af */
        /* <DEDUP_REMOVED lines=18> */
[C---:B0-----:R-:W-:Y:S02]  /*4e80*/  @P4 FFMA.FTZ R162, R187.reuse, R164, R162 ;  /* 0x000000a4bba24223 */ /* 0x041fe400000100a2 */
[----:B-1----:R-:W-:Y:S01]  /*4e90*/  @P4 FMUL.FTZ R187, R187, R160 ;  /* 0x000000a0bbbb4220 */ /* 0x002fe20000410000 */
[----:B------:R-:W-:Y:S01]  /*4ea0*/  ISETP.GE.U32.AND P4, PT, R178, 0x1e, PT ;  /* 0x0000001eb200780c */ /* 0x000fe20003f86070 */
[C---:B------:R-:W-:Y:S02]  /*4eb0*/  FFMA.FTZ R164, R34.reuse, R159, R169 ;  /* 0x0000009f22a47223 */ /* 0x040fe400000100a9 */
[----:B------:R-:W-:Y:S01]  /*4ec0*/  FMUL.FTZ R185, R34, R33 ;  /* 0x0000002122b97220 */ /* 0x000fe20000410000 */
[----:B------:R-:W0:Y:S04]  /*4ed0*/  SHFL.DOWN PT, R159, R162, 0x2, 0x1f ;  /* 0x08401f00a29f7f89 */ /* 0x000e2800000e0000 */
[----:B------:R-:W1:Y:S04]  /*4ee0*/  SHFL.DOWN PT, R160, R187, 0x2, 0x1f ;  /* 0x08401f00bba07f89 */ /* 0x000e6800000e0000 */
[----:B------:R-:W2:Y:S04]  /*4ef0*/  SHFL.UP PT, R33, R164, 0x1, RZ ;  /* 0x04200000a4217989 */ /* 0x000ea800000e00ff */
[----:B------:R-:W3:Y:S01]  /*4f00*/  SHFL.UP PT, R32, R185, 0x1, RZ ;  /* 0x04200000b9207989 */ /* 0x000ee200000e00ff */
[----:B0-----:R-:W-:-:S02]  /*4f10*/  @!P4 FFMA.FTZ R162, R187, R159, R162 ;  /* 0x0000009fbba2c223 */ /* 0x001fc400000100a2 */
        /* <DEDUP_REMOVED lines=15> */
[----:B------:R-:W-:Y:S01]  /*5010*/  MOV R33, RZ ;  /* 0x000000ff00217202 */ /* 0x000fe20000000f00 */
[----:B---3--:R-:W-:Y:S02]  /*5020*/  @P1 FMUL.FTZ R185, R185, R32 ;  /* 0x00000020b9b91220 */ /* 0x008fe40000410000 */
[----:B------:R-:W2:Y:S01]  /*5030*/  SHFL.UP PT, R159, R164, 0x4, RZ ;  /* 0x04800000a49f7989 */ /* 0x000ea200000e00ff */
[----:B------:R-:W-:Y:S01]  /*5040*/  ISETP.GE.AND P1, PT, R176, c[0x0][0x174], PT ;  /* 0x00005d00b0007a0c */ /* 0x000fe20003f26270 */
[----:B------:R-:W-:-:S02]  /*5050*/  HFMA2.MMA R32, -RZ, RZ, 1.875, 0 ;  /* 0x3f800000ff207435 */ /* 0x000fc400000001ff */
        /* <DEDUP_REMOVED lines=23> */
[----:B------:R3:W-:Y:S04]  /*51d0*/  SHFL.IDX PT, R188, R162, RZ, 0x1f ;  /* 0x00001fffa2bc7589 */ /* 0x0007e800000e0000 */
[----:B------:R-:W4:Y:S01]  /*51e0*/  SHFL.IDX PT, R186, R187, RZ, 0x1f ;  /* 0x00001fffbbba7589 */ /* 0x000f2200000e0000 */
[----:B0-----:R-:W-:-:S03]  /*51f0*/  @P3 FFMA.FTZ R182, R191, R182, R184 ;  /* 0x000000b6bfb63223 */ /* 0x001fc600000100b8 */
[----:B-----5:R-:W-:Y:S01]  /*5200*/  SHFL.IDX PT, R184, R152, RZ, 0x1f ;  /* 0x00001fff98b87589 */ /* 0x020fe200000e0000 */
[C---:B-1----:R-:W-:Y:S02]  /*5210*/  @P1 FFMA.FTZ R164, R185.reuse, R159, R164 ;  /* 0x0000009fb9a41223 */ /* 0x042fe400000100a4 */
[----:B------:R-:W-:Y:S02]  /*5220*/  FFMA.FTZ R159, R182, R183, R190 ;  /* 0x000000b7b69f7223 */ /* 0x000fe400000100be */
[----:B--2---:R-:W-:Y:S01]  /*5230*/  @P1 FMUL.FTZ R185, R185, R160 ;  /* 0x000000a0b9b91220 */ /* 0x004fe20000410000 */
[----:B------:R0:W-:Y:S01]  /*5240*/  SHFL.UP PT, R183, R164, 0x1, RZ ;  /* 0x04200000a4b77989 */ /* 0x0001e200000e00ff */
[----:B------:R-:W-:Y:S02]  /*5250*/  FFMA.FTZ R160, R34, R159, R171 ;  /* 0x0000009f22a07223 */ /* 0x000fe400000100ab */
[----:B------:R-:W-:Y:S01]  /*5260*/  FMUL.FTZ R190, R159, R0 ;  /* 0x000000009fbe7220 */ /* 0x000fe20000410000 */
[----:B------:R-:W1:Y:S01]  /*5270*/  SHFL.UP PT, R182, R185, 0x1, RZ ;  /* 0x04200000b9b67989 */ /* 0x000e6200000e00ff */
[----:B---3--:R-:W-:-:S02]  /*5280*/  FFMA.FTZ R162, R148, R160, R161 ;  /* 0x000000a094a27223 */ /* 0x008fc400000100a1 */
[----:B----4-:R-:W-:Y:S02]  /*5290*/  FFMA.FTZ R33, R186, R33, R188 ;  /* 0x00000021ba217223 */ /* 0x010fe400000100bc */
[----:B------:R-:W-:Y:S02]  /*52a0*/  FFMA.FTZ R171, R35, R162, R189 ;  /* 0x000000a223ab7223 */ /* 0x000fe400000100bd */
[----:B------:R-:W-:Y:S02]  /*52b0*/  FMUL.FTZ R188, R160, R36 ;  /* 0x00000024a0bc7220 */ /* 0x000fe40000410000 */
[----:B0-----:R-:W-:Y:S02]  /*52c0*/  FFMA.FTZ R164, R144, R171, R179 ;  /* 0x000000ab90a47223 */ /* 0x001fe400000100b3 */
[----:B------:R-:W-:Y:S02]  /*52d0*/  FMUL.FTZ R32, R186, R32 ;  /* 0x00000020ba207220 */ /* 0x000fe40000410000 */
[----:B------:R-:W-:-:S02]  /*52e0*/  FMUL.FTZ R193, R133, R188 ;  /* 0x000000bc85c17220 */ /* 0x000fc40000410000 */
[----:B------:R-:W-:Y:S01]  /*52f0*/  FFMA.FTZ R161, R145, R164, R170 ;  /* 0x000000a491a17223 */ /* 0x000fe200000100aa */
[----:B------:R0:W-:Y:S01]  /*5300*/  @!P6 STS.64 [R121.X8+0x10f8], R32 ;  /* 0x0010f8207900e388 */ /* 0x0001e20000008a00 */
[----:B------:R-:W-:Y:S02]  /*5310*/  FMUL.FTZ R191, R162, R37 ;  /* 0x00000025a2bf7220 */ /* 0x000fe40000410000 */
[----:B------:R-:W-:Y:S01]  /*5320*/  FFMA.FTZ R152, R146, R161, R163 ;  /* 0x000000a192987223 */ /* 0x000fe200000100a3 */
[----:B------:R2:W-:Y:S01]  /*5330*/  STS [R78.X4+0x238], R193 ;  /* 0x000238c14e007388 */ /* 0x0005e20000004800 */
[----:B------:R-:W-:Y:S02]  /*5340*/  FMUL.FTZ R170, R161, R40 ;  /* 0x00000028a1aa7220 */ /* 0x000fe40000410000 */
[----:B------:R-:W-:Y:S02]  /*5350*/  FFMA.FTZ R163, R158, R152, R177 ;  /* 0x000000989ea37223 */ /* 0x000fe400000100b1 */
[----:B-1----:R-:W-:-:S02]  /*5360*/  @P2 FFMA.FTZ R184, R182, R184, R183 ;  /* 0x000000b8b6b82223 */ /* 0x002fc400000100b7 */
[----:B------:R-:W-:Y:S02]  /*5370*/  FMUL.FTZ R177, R152, R41 ;  /* 0x0000002998b17220 */ /* 0x000fe40000410000 */
[----:B0-----:R-:W-:Y:S02]  /*5380*/  FMUL.FTZ R32, R163, R42 ;  /* 0x0000002aa3207220 */ /* 0x001fe40000410000 */
[----:B--2---:R-:W-:Y:S02]  /*5390*/  FFMA.FTZ R193, R141, R184, R172 ;  /* 0x000000b88dc17223 */ /* 0x004fe400000100ac */
[----:B------:R-:W-:Y:S02]  /*53a0*/  FMUL.FTZ R141, R129, R32 ;  /* 0x00000020818d7220 */ /* 0x000fe40000410000 */
[-C--:B------:R-:W-:Y:S02]  /*53b0*/  FFMA.FTZ R158, R158, R193.reuse, R175 ;  /* 0x000000c19e9e7223 */ /* 0x080fe400000100af */
[----:B------:R-:W-:Y:S01]  /*53c0*/  FFMA.FTZ R33, R98, R193, RZ ;  /* 0x000000c162217223 */ /* 0x000fe200000100ff */
[----:B------:R0:W-:Y:S01]  /*53d0*/  STS [R78.X4+0x220], R141 ;  /* 0x0002208d4e007388 */ /* 0x0001e20000004800 */
[----:B------:R-:W-:-:S02]  /*53e0*/  FFMA.FTZ R146, R146, R158, R173 ;  /* 0x0000009e92927223 */ /* 0x000fc400000100ad */
[----:B------:R-:W-:Y:S02]  /*53f0*/  FFMA.FTZ R157, R134, -R157, R193 ;  /* 0x8000009d869d7223 */ /* 0x000fe400000100c1 */
[----:B------:R-:W-:Y:S02]  /*5400*/  FFMA.FTZ R33, R100, R158, R33 ;  /* 0x0000009e64217223 */ /* 0x000fe40000010021 */
[----:B------:R-:W-:Y:S01]  /*5410*/  FFMA.FTZ R155, R136, -R155, R158 ;  /* 0x8000009b889b7223 */ /* 0x000fe2000001009e */
[----:B------:R-:W-:Y:S01]  /*5420*/  IADD3 R158, -R4, c[0x0][0x168], -R86 ;  /* 0x00005a00049e7a10 */ /* 0x000fe20007ffe956 */
[----:B------:R-:W-:Y:S02]  /*5430*/  FFMA.FTZ R145, R145, R146, R166 ;  /* 0x0000009291917223 */ /* 0x000fe400000100a6 */
[----:B------:R-:W-:Y:S01]  /*5440*/  FFMA.FTZ R32, R157, R32, RZ ;  /* 0x000000209d207223 */ /* 0x000fe200000100ff */
[----:B------:R-:W-:Y:S01]  /*5450*/  ISETP.GE.AND P1, PT, R158, 0x1, PT ;  /* 0x000000019e00780c */ /* 0x000fe20003f26270 */
[----:B------:R-:W-:Y:S01]  /*5460*/  FFMA.FTZ R33, R102, R146, R33 ;  /* 0x0000009266217223 */ /* 0x000fe20000010021 */
[----:B------:R-:W-:Y:S01]  /*5470*/  ISETP.GE.AND P2, PT, R158, 0x21, PT ;  /* 0x000000219e00780c */ /* 0x000fe20003f46270 */
[----:B------:R-:W-:Y:S01]  /*5480*/  FFMA.FTZ R153, R138, -R153, R146 ;  /* 0x800000998a997223 */ /* 0x000fe20000010092 */
[----:B------:R-:W-:Y:S01]  /*5490*/  SHF.L.U64.HI R146, R123, 0x2, R126 ;  /* 0x000000027b927819 */ /* 0x000fe2000001027e */
[----:B------:R-:W-:-:S02]  /*54a0*/  FFMA.FTZ R165, R144, R145, R165 ;  /* 0x0000009190a57223 */ /* 0x000fc400000100a5 */
[----:B------:R-:W-:Y:S02]  /*54b0*/  FFMA.FTZ R32, R155, R177, R32 ;  /* 0x000000b19b207223 */ /* 0x000fe40000010020 */
[----:B0-----:R-:W-:Y:S02]  /*54c0*/  FFMA.FTZ R141, R104, R145, R33 ;  /* 0x00000091688d7223 */ /* 0x001fe40000010021 */
[----:B------:R-:W-:Y:S02]  /*54d0*/  FMUL.FTZ R185, R164, R39 ;  /* 0x00000027a4b97220 */ /* 0x000fe40000410000 */
[----:B------:R-:W-:Y:S02]  /*54e0*/  FFMA.FTZ R150, R139, -R150, R145 ;  /* 0x800000968b967223 */ /* 0x000fe40000010091 */
[----:B------:R-:W-:Y:S02]  /*54f0*/  FFMA.FTZ R35, R35, R165, R168 ;  /* 0x000000a523237223 */ /* 0x000fe400000100a8 */
[----:B------:R-:W-:-:S02]  /*5500*/  FFMA.FTZ R33, R153, R170, R32 ;  /* 0x000000aa99217223 */ /* 0x000fc40000010020 */
[----:B------:R-:W-:Y:S02]  /*5510*/  FMUL.FTZ R179, R132, R191 ;  /* 0x000000bf84b37220 */ /* 0x000fe40000410000 */
[----:B------:R-:W-:Y:S02]  /*5520*/  FMUL.FTZ R186, R171, R38 ;  /* 0x00000026abba7220 */ /* 0x000fe40000410000 */
[----:B------:R-:W-:Y:S01]  /*5530*/  FFMA.FTZ R144, R140, -R149, R165 ;  /* 0x800000958c907223 */ /* 0x000fe200000100a5 */
[----:B------:R0:W-:Y:S01]  /*5540*/  STS [R78.X4+0x234], R179 ;  /* 0x000234b34e007388 */ /* 0x0001e20000004800 */
[----:B------:R-:W-:Y:S01]  /*5550*/  FFMA.FTZ R141, R106, R165, R141 ;  /* 0x000000a56a8d7223 */ /* 0x000fe2000001008d */
[----:B------:R-:W-:Y:S01]  /*5560*/  SHF.L.U32 R165, R123, 0x2, RZ ;  /* 0x000000027ba57819 */ /* 0x000fe200000006ff */
[----:B------:R-:W-:Y:S02]  /*5570*/  FFMA.FTZ R148, R148, R35, R167 ;  /* 0x0000002394947223 */ /* 0x000fe400000100a7 */
[----:B------:R-:W-:-:S02]  /*5580*/  FFMA.FTZ R33, R150, R185, R33 ;  /* 0x000000b996217223 */ /* 0x000fc40000010021 */
[----:B------:R-:W-:Y:S02]  /*5590*/  FMUL.FTZ R195, R135, R190 ;  /* 0x000000be87c37220 */ /* 0x000fe40000410000 */
[----:B------:R-:W-:Y:S02]  /*55a0*/  FMUL.FTZ R189, R137, R186 ;  /* 0x000000ba89bd7220 */ /* 0x000fe40000410000 */
[----:B------:R-:W-:Y:S01]  /*55b0*/  FMUL.FTZ R187, R130, R185 ;  /* 0x000000b982bb7220 */ /* 0x000fe20000410000 */
[----:B------:R1:W-:Y:S01]  /*55c0*/  STS [R78.X4+0x23c], R195 ;  /* 0x00023cc34e007388 */ /* 0x0003e20000004800 */
[----:B------:R-:W-:Y:S02]  /*55d0*/  FMUL.FTZ R183, R131, R170 ;  /* 0x000000aa83b77220 */ /* 0x000fe40000410000 */
[----:B0-----:R-:W-:Y:S01]  /*55e0*/  FMUL.FTZ R179, R128, R177 ;  /* 0x000000b180b37220 */ /* 0x001fe20000410000 */
[----:B------:R1:W-:Y:S01]  /*55f0*/  STS [R78.X4+0x230], R189 ;  /* 0x000230bd4e007388 */ /* 0x0003e20000004800 */
[----:B------:R-:W-:-:S02]  /*5600*/  FFMA.FTZ R151, R142, -R151, R35 ;  /* 0x800000978e977223 */ /* 0x000fc40000010023 */
[----:B------:R-:W-:Y:S01]  /*5610*/  FFMA.FTZ R141, R108, R35, R141 ;  /* 0x000000236c8d7223 */ /* 0x000fe2000001008d */
[----:B------:R1:W-:Y:S01]  /*5620*/  STS [R78.X4+0x22c], R187 ;  /* 0x00022cbb4e007388 */ /* 0x0003e20000004800 */
[----:B------:R-:W-:Y:S02]  /*5630*/  FFMA.FTZ R145, R34, R148, R169 ;  /* 0x0000009422917223 */ /* 0x000fe400000100a9 */
[----:B------:R-:W-:Y:S01]  /*5640*/  FFMA.FTZ R186, R144, R186, R33 ;  /* 0x000000ba90ba7223 */ /* 0x000fe20000010021 */
[----:B------:R1:W-:Y:S01]  /*5650*/  STS [R78.X4+0x228], R183 ;  /* 0x000228b74e007388 */ /* 0x0003e20000004800 */
[----:B------:R-:W-:Y:S02]  /*5660*/  FFMA.FTZ R154, R143, -R154, R148 ;  /* 0x8000009a8f9a7223 */ /* 0x000fe40000010094 */
[----:B------:R-:W-:Y:S01]  /*5670*/  FFMA.FTZ R141, R110, R148, R141 ;  /* 0x000000946e8d7223 */ /* 0x000fe2000001008d */
[----:B------:R1:W-:Y:S01]  /*5680*/  STS [R78.X4+0x224], R179 ;  /* 0x000224b34e007388 */ /* 0x0003e20000004800 */
[----:B------:R-:W-:-:S02]  /*5690*/  FFMA.FTZ R191, R151, R191, R186 ;  /* 0x000000bf97bf7223 */ /* 0x000fc400000100ba */
[----:B------:R-:W-:Y:S02]  /*56a0*/  FFMA.FTZ R156, R147, -R156, R145 ;  /* 0x8000009c939c7223 */ /* 0x000fe40000010091 */
[----:B------:R-:W-:Y:S02]  /*56b0*/  FFMA.FTZ R145, R112, R145, R141 ;  /* 0x0000009170917223 */ /* 0x000fe4000001008d */
[----:B------:R-:W-:Y:S02]  /*56c0*/  FFMA.FTZ R191, R154, R188, R191 ;  /* 0x000000bc9abf7223 */ /* 0x000fe400000100bf */
[----:B------:R-:W-:Y:S02]  /*56d0*/  IMAD R146, R146, c[0x0][0x2b0], RZ ;  /* 0x0000ac0092927a24 */ /* 0x000fe400078e02ff */
[----:B------:R-:W-:Y:S01]  /*56e0*/  FMUL.FTZ R190, R156, R190 ;  /* 0x000000be9cbe7220 */ /* 0x000fe20000410000 */
[----:B------:R-:W-:Y:S06]  /*56f0*/  BAR.SYNC.DEFER_BLOCKING 0x0 ;  /* 0x0000000000007b1d */ /* 0x000fec0000010000 */
[----:B------:R-:W-:Y:S05]  /*5700*/  @!P1 BRA `(.L_x_7116) ;  /* 0x0000009000009947 */ /* 0x000fea0003800000 */
[----:B-1----:R-:W-:Y:S01]  /*5710*/  LEA.HI.SX32 R141, R86, R86, 0x1b ;  /* 0x00000056568d7211 */ /* 0x002fe200078fdaff */
[----:B------:R-:W-:-:S04]  /*5720*/  IMAD R32, R127, c[0x0][0x2b0], RZ ;  /* 0x0000ac007f207a24 */ /* 0x000fc800078e02ff */
[C---:B------:R-:W-:Y:S01]  /*5730*/  IMAD R35, R121.reuse, c[0x0][0x2b4], R32 ;  /* 0x0000ad0079237a24 */ /* 0x040fe200078e0220 */
[----:B------:R-:W0:Y:S01]  /*5740*/  LDS R141, [R141.X4+0x220] ;  /* 0x000220008d8d7984 */ /* 0x000e220000004800 */
[----:B------:R-:W-:-:S04]  /*5750*/  IMAD.WIDE.U32 R32, R121, c[0x0][0x2b0], R16 ;  /* 0x0000ac0079207a25 */ /* 0x000fc800078e0010 */
[----:B------:R-:W-:Y:S01]  /*5760*/  IMAD.IADD R33, R33, 0x1, R35 ;  /* 0x0000000121217824 */ /* 0x000fe200078e0223 */
[----:B------:R-:W-:-:S04]  /*5770*/  LEA R34, P1, R32, c[0x0][0x318], 0x2 ;  /* 0x0000c60020227a11 */ /* 0x000fc800078210ff */
[----:B------:R-:W-:-:S05]  /*5780*/  LEA.HI.X R35, R32, c[0x0][0x31c], R33, 0x2, P1 ;  /* 0x0000c70020237a11 */ /* 0x000fca00008f1421 */
[----:B0-----:R0:W-:Y:S04]  /*5790*/  RED.E.ADD.F32.FTZ.RN.STRONG.GPU [R34.64], R141 ;  /* 0x0000008d2200798e */ /* 0x0011e8000c10e784 */
.L_x_7116:
[----:B-1----:R-:W-:Y:S05]  /*57a0*/  BSYNC B0 ;  /* 0x0000000000007941 */ /* 0x002fea0003800000 */
.L_x_7115:
        /* <DEDUP_REMOVED lines=8> */
.L_x_7118:
[----:B------:R-:W-:Y:S05]  /*5830*/  BSYNC B0 ;  /* 0x0000000000007941 */ /* 0x000fea0003800000 */
.L_x_7117:
        /* <DEDUP_REMOVED lines=12> */
.L_x_7120:
[----:B-1----:R-:W-:Y:S05]  /*5900*/  BSYNC B0 ;  /* 0x0000000000007941 */ /* 0x002fea0003800000 */
.L_x_7119:
[----:B--2---:R1:W2:Y:S01]  /*5910*/  LDS R35, [R73.X4+0x3a0] ;  /* 0x0003a00049237984 */ /* 0x0042a20000004800 */
[----:B------:R-:W-:Y:S01]  /*5920*/  BSSY B0, `(.L_x_7121) ;  /* 0x0000005000007945 */ /* 0x000fe20003800000 */
[----:B------:R-:W-:Y:S05]  /*5930*/  @!P1 BRA `(.L_x_7122) ;  /* 0x0000003000009947 */ /* 0x000fea0003800000 */
[----:B------:R-:W-:-:S05]  /*5940*/  IMAD.WIDE.U32 R32, R165, c[0x0][0x2b0], R22 ;  /* 0x0000ac00a5207a25 */ /* 0x000fca00078e0016 */
[----:B------:R-:W-:-:S05]  /*5950*/  IADD3 R33, R141, R33, RZ ;  /* 0x000000218d217210 */ /* 0x000fca0007ffe0ff */
[----:B--2---:R2:W-:Y:S02]  /*5960*/  RED.E.ADD.F32.FTZ.RN.STRONG.GPU [R32.64], R35 ;  /* 0x000000232000798e */ /* 0x0045e4000c10e784 */
.L_x_7122:
[----:B------:R-:W-:Y:S05]  /*5970*/  BSYNC B0 ;  /* 0x0000000000007941 */ /* 0x000fea0003800000 */
.L_x_7121:
[----:B--2---:R2:W3:Y:S01]  /*5980*/  LDS R35, [R71.X4+0x420] ;  /* 0x0004200047237984 */ /* 0x0044e20000004800 */
[----:B------:R-:W-:Y:S01]  /*5990*/  BSSY B0, `(.L_x_7123) ;  /* 0x0000005000007945 */ /* 0x000fe20003800000 */
[----:B------:R-:W-:Y:S05]  /*59a0*/  @!P2 BRA `(.L_x_7124) ;  /* 0x000000300000a947 */ /* 0x000fea0003800000 */
[----:B------:R-:W-:-:S04]  /*59b0*/  IMAD.WIDE.U32 R32, R165, c[0x0][0x2b0], R24 ;  /* 0x0000ac00a5207a25 */ /* 0x000fc800078e0018 */
[----:B------:R-:W-:-:S05]  /*59c0*/  IMAD.IADD R33, R141, 0x1, R33 ;  /* 0x000000018d217824 */ /* 0x000fca00078e0221 */
[----:B---3--:R3:W-:Y:S02]  /*59d0*/  RED.E.ADD.F32.FTZ.RN.STRONG.GPU [R32.64], R35 ;  /* 0x000000232000798e */ /* 0x0087e4000c10e784 */
.L_x_7124:
[----:B------:R-:W-:Y:S05]  /*59e0*/  BSYNC B0 ;  /* 0x0000000000007941 */ /* 0x000fea0003800000 */
.L_x_7123:
[----:B---3--:R3:W4:Y:S01]  /*59f0*/  LDS R35, [R69.X4+0x4a0] ;  /* 0x0004a00045237984 */ /* 0x0087220000004800 */
[----:B------:R-:W-:Y:S01]  /*5a00*/  BSSY B0, `(.L_x_7125) ;  /* 0x0000005000007945 */ /* 0x000fe20003800000 */
[----:B------:R-:W-:Y:S05]  /*5a10*/  @!P3 BRA `(.L_x_7126) ;  /* 0x000000300000b947 */ /* 0x000fea0003800000 */
[----:B------:R-:W-:-:S05]  /*5a20*/  IMAD.WIDE.U32 R32, R165, c[0x0][0x2b0], R26 ;  /* 0x0000ac00a5207a25 */ /* 0x000fca00078e001a */
[----:B------:R-:W-:-:S05]  /*5a30*/  IADD3 R33, R141, R33, RZ ;  /* 0x000000218d217210 */ /* 0x000fca0007ffe0ff */
[----:B----4-:R4:W-:Y:S02]  /*5a40*/  RED.E.ADD.F32.FTZ.RN.STRONG.GPU [R32.64], R35 ;  /* 0x000000232000798e */ /* 0x0109e4000c10e784 */
.L_x_7126:
[----:B------:R-:W-:Y:S05]  /*5a50*/  BSYNC B0 ;  /* 0x0000000000007941 */ /* 0x000fea0003800000 */
.L_x_7125:
[----:B------:R0:W1:Y:S01]  /*5a60*/  LDS R127, [R67.X4+0x520] ;  /* 0x00052000437f7984 */ /* 0x0000620000004800 */
[----:B------:R-:W-:Y:S01]  /*5a70*/  BSSY B0, `(.L_x_7127) ;  /* 0x0000006000007945 */ /* 0x000fe20003800000 */
[----:B----4-:R-:W-:Y:S01]  /*5a80*/  IMAD.WIDE.U32 R32, R165, c[0x0][0x2b0], R30 ;  /* 0x0000ac00a5207a25 */ /* 0x010fe200078e001e */
[----:B------:R-:W-:Y:S05]  /*5a90*/  @!P4 BRA `(.L_x_7128) ;  /* 0x000000300000c947 */ /* 0x000fea0003800000 */
[----:B------:R-:W-:-:S05]  /*5aa0*/  IMAD.WIDE.U32 R34, R165, c[0x0][0x2b0], R28 ;  /* 0x0000ac00a5227a25 */ /* 0x000fca00078e001c */
[----:B------:R-:W-:-:S05]  /*5ab0*/  IADD3 R35, R141, R35, RZ ;  /* 0x000000238d237210 */ /* 0x000fca0007ffe0ff */
[----:B-1----:R1:W-:Y:S02]  /*5ac0*/  RED.E.ADD.F32.FTZ.RN.STRONG.GPU [R34.64], R127 ;  /* 0x0000007f2200798e */ /* 0x0023e4000c10e784 */
.L_x_7128:
[----:B------:R-:W-:Y:S05]  /*5ad0*/  BSYNC B0 ;  /* 0x0000000000007941 */ /* 0x000fea0003800000 */
.L_x_7127:
[----:B-1----:R1:W4:Y:S01]  /*5ae0*/  LDS R35, [R65.X4+0x5a0] ;  /* 0x0005a00041237984 */ /* 0x0023220000004800 */
[----:B------:R-:W-:Y:S01]  /*5af0*/  BSSY B0, `(.L_x_7129) ;  /* 0x0000004000007945 */ /* 0x000fe20003800000 */
[----:B------:R-:W-:Y:S05]  /*5b00*/  @!P5 BRA `(.L_x_7130) ;  /* 0x000000200000d947 */ /* 0x000fea0003800000 */
[----:B------:R-:W-:-:S05]  /*5b10*/  IADD3 R33, R141, R33, RZ ;  /* 0x000000218d217210 */ /* 0x000fca0007ffe0ff */
[----:B----4-:R4:W-:Y:S02]  /*5b20*/  RED.E.ADD.F32.FTZ.RN.STRONG.GPU [R32.64], R35 ;  /* 0x000000232000798e */ /* 0x0109e4000c10e784 */
.L_x_7130:
[----:B------:R-:W-:Y:S05]  /*5b30*/  BSYNC B0 ;  /* 0x0000000000007941 */ /* 0x000fea0003800000 */
.L_x_7129:
[----:B----4-:R-:W4:Y:S01]  /*5b40*/  SHFL.DOWN PT, R32, R149, 0x1, 0x1f ;  /* 0x08201f0095207f89 */ /* 0x010f2200000e0000 */
[C---:B------:R-:W-:Y:S01]  /*5b50*/  ISETP.GT.AND P1, PT, R80.reuse, 0x1e, PT ;  /* 0x0000001e5000780c */ /* 0x040fe20003f24270 */
[C---:B------:R-:W-:Y:S01]  /*5b60*/  FMUL.FTZ R33, R125.reuse, R171 ;  /* 0x000000ab7d217220 */ /* 0x040fe20000410000 */
[----:B------:R-:W-:Y:S01]  /*5b70*/  ISETP.NE.AND P2, PT, R80, RZ, PT ;  /* 0x000000ff5000720c */ /* 0x000fe20003f45270 */
[----:B------:R-:W5:Y:S01]  /*5b80*/  SHFL.DOWN PT, R34, R145, 0x1, 0x1f ;  /* 0x08201f0091227f89 */ /* 0x000f6200000e0000 */
[----:B------:R-:W-:Y:S01]  /*5b90*/  ISETP.NE.AND P3, PT, R86, RZ, PT ;  /* 0x000000ff5600720c */ /* 0x000fe20003f65270 */
[----:B------:R-:W-:Y:S01]  /*5ba0*/  FMUL.FTZ R144, R144, R33 ;  /* 0x0000002190907220 */ /* 0x000fe20000410000 */
[----:B------:R-:W-:Y:S01]  /*5bb0*/  BSSY B0, `(.L_x_7131) ;  /* 0x0000052000007945 */ /* 0x000fe20003800000 */
[-C--:B------:R-:W-:Y:S02]  /*5bc0*/  FMUL.FTZ R33, R125, R164.reuse ;  /* 0x000000a47d217220 */ /* 0x080fe40000410000 */
[----:B------:R-:W-:-:S02]  /*5bd0*/  FMUL.FTZ R139, R139, R164 ;  /* 0x000000a48b8b7220 */ /* 0x000fc40000410000 */
[----:B------:R-:W-:Y:S02]  /*5be0*/  FMUL.FTZ R33, R150, R33 ;  /* 0x0000002196217220 */ /* 0x000fe40000410000 */
[-C--:B------:R-:W-:Y:S02]  /*5bf0*/  FMUL.FTZ R148, R147, R159.reuse ;  /* 0x0000009f93947220 */ /* 0x080fe40000410000 */
[----:B------:R-:W-:Y:S02]  /*5c00*/  FMUL.FTZ R127, R142, R162 ;  /* 0x000000a28e7f7220 */ /* 0x000fe40000410000 */
[----:B------:R-:W-:Y:S02]  /*5c10*/  FMUL.FTZ R35, R136, R152 ;  /* 0x0000009888237220 */ /* 0x000fe40000410000 */
[C---:B------:R-:W-:Y:S02]  /*5c20*/  FMUL.FTZ R159, R125.reuse, R159 ;  /* 0x0000009f7d9f7220 */ /* 0x040fe40000410000 */
[----:B------:R-:W-:-:S02]  /*5c30*/  FMUL.FTZ R141, R125, R160 ;  /* 0x000000a07d8d7220 */ /* 0x000fc40000410000 */
[----:B----4-:R-:W-:Y:S02]  /*5c40*/  @!P1 FADD.FTZ R149, R149, R32 ;  /* 0x0000002095959221 */ /* 0x010fe40000010000 */
[----:B------:R-:W-:Y:S02]  /*5c50*/  FMUL.FTZ R162, R125, R162 ;  /* 0x000000a27da27220 */ /* 0x000fe40000410000 */
[----:B-----5:R-:W-:Y:S01]  /*5c60*/  @!P1 FADD.FTZ R145, R145, R34 ;  /* 0x0000002291919221 */ /* 0x020fe20000010000 */
[----:B------:R-:W4:Y:S01]  /*5c70*/  SHFL.DOWN PT, R32, R149, 0x2, 0x1f ;  /* 0x08401f0095207f89 */ /* 0x000f2200000e0000 */
[----:B------:R-:W-:Y:S01]  /*5c80*/  ISETP.GT.AND P1, PT, R80, 0x1d, PT ;  /* 0x0000001d5000780c */ /* 0x000fe20003f24270 */
[----:B------:R-:W-:Y:S02]  /*5c90*/  FMUL.FTZ R152, R125, R152 ;  /* 0x000000987d987220 */ /* 0x000fe40000410000 */
[----:B------:R-:W5:Y:S01]  /*5ca0*/  SHFL.DOWN PT, R34, R145, 0x2, 0x1f ;  /* 0x08401f0091227f89 */ /* 0x000f6200000e0000 */
        /* <DEDUP_REMOVED lines=10> */
[----:B----4-:R-:W-:Y:S02]  /*5d50*/  @!P1 FADD.FTZ R149, R149, R32 ;  /* 0x0000002095959221 */ /* 0x010fe40000010000 */
[----:B------:R-:W-:Y:S02]  /*5d60*/  FFMA.FTZ R146, R133, R146, R141 ;  /* 0x0000009285927223 */ /* 0x000fe4000001008d */
[----:B-----5:R-:W-:Y:S01]  /*5d70*/  @!P1 FADD.FTZ R145, R145, R34 ;  /* 0x0000002291919221 */ /* 0x020fe20000010000 */
[----:B------:R-:W4:Y:S01]  /*5d80*/  SHFL.DOWN PT, R32, R149, 0x4, 0x1f ;  /* 0x08801f0095207f89 */ /* 0x000f2200000e0000 */
[----:B------:R-:W-:Y:S01]  /*5d90*/  ISETP.GT.AND P1, PT, R80, 0x1b, PT ;  /* 0x0000001b5000780c */ /* 0x000fe20003f24270 */
[----:B------:R-:W-:-:S02]  /*5da0*/  FFMA.FTZ R159, R135, R148, R159 ;  /* 0x00000094879f7223 */ /* 0x000fc4000001009f */
[----:B------:R-:W5:Y:S01]  /*5db0*/  SHFL.DOWN PT, R34, R145, 0x4, 0x1f ;  /* 0x08801f0091227f89 */ /* 0x000f6200000e0000 */
[----:B------:R-:W-:Y:S02]  /*5dc0*/  FFMA.FTZ R152, R128, R35, R152 ;  /* 0x0000002380987223 */ /* 0x000fe40000010098 */
[----:B------:R-:W-:Y:S02]  /*5dd0*/  FFMA.FTZ R118, R127, R37, R118 ;  /* 0x000000257f767223 */ /* 0x000fe40000010076 */
[----:B------:R-:W-:Y:S02]  /*5de0*/  FFMA.FTZ R116, R139, R39, R116 ;  /* 0x000000278b747223 */ /* 0x000fe40000010074 */
[----:B------:R-:W-:Y:S02]  /*5df0*/  FADD.FTZ R111, R162, R111 ;  /* 0x0000006fa26f7221 */ /* 0x000fe40000010000 */
[----:B------:R-:W-:Y:S02]  /*5e00*/  FFMA.FTZ R101, R138, R40, R101 ;  /* 0x000000288a657223 */ /* 0x000fe40000010065 */
[----:B------:R-:W-:-:S02]  /*5e10*/  FFMA.FTZ R107, R148, R0, R107 ;  /* 0x00000000946b7223 */ /* 0x000fc4000001006b */
[----:B------:R-:W-:Y:S02]  /*5e20*/  FADD.FTZ R113, R130, R113 ;  /* 0x0000007182717221 */ /* 0x000fe40000010000 */
[----:B------:R-:W-:Y:S02]  /*5e30*/  FADD.FTZ R109, R146, R109 ;  /* 0x0000006d926d7221 */ /* 0x000fe40000010000 */
[----:B------:R-:W-:Y:S02]  /*5e40*/  FFMA.FTZ R114, R35, R41, R114 ;  /* 0x0000002923727223 */ /* 0x000fe40000010072 */
[----:B------:R-:W-:Y:S02]  /*5e50*/  FFMA.FTZ R99, R134, R42, R99 ;  /* 0x0000002a86637223 */ /* 0x000fe40000010063 */
[----:B----4-:R-:W-:Y:S02]  /*5e60*/  @!P1 FADD.FTZ R149, R149, R32 ;  /* 0x0000002095959221 */ /* 0x010fe40000010000 */
[----:B------:R-:W-:-:S02]  /*5e70*/  FADD.FTZ R120, R159, R120 ;  /* 0x000000789f787221 */ /* 0x000fc40000010000 */
[----:B-----5:R-:W-:Y:S01]  /*5e80*/  @!P1 FADD.FTZ R145, R145, R34 ;  /* 0x0000002291919221 */ /* 0x020fe20000010000 */
[----:B------:R-:W4:Y:S01]  /*5e90*/  SHFL.DOWN PT, R32, R149, 0x8, 0x1f ;  /* 0x09001f0095207f89 */ /* 0x000f2200000e0000 */
[----:B------:R-:W-:Y:S01]  /*5ea0*/  ISETP.GT.AND P1, PT, R80, 0x17, PT ;  /* 0x000000175000780c */ /* 0x000fe20003f24270 */
[----:B------:R-:W-:Y:S02]  /*5eb0*/  FADD.FTZ R115, R152, R115 ;  /* 0x0000007398737221 */ /* 0x000fe40000010000 */
[----:B------:R-:W5:Y:S10]  /*5ec0*/  SHFL.DOWN PT, R34, R145, 0x8, 0x1f ;  /* 0x09001f0091227f89 */ /* 0x000f7400000e0000 */
[----:B----4-:R-:W-:-:S02]  /*5ed0*/  @!P1 FADD.FTZ R149, R149, R32 ;  /* 0x0000002095959221 */ /* 0x010fc40000010000 */
[----:B------:R-:W-:Y:S02]  /*5ee0*/  FMUL.FTZ R32, R140, R171 ;  /* 0x000000ab8c207220 */ /* 0x000fe40000410000 */
[----:B-----5:R-:W-:Y:S01]  /*5ef0*/  @!P1 FADD.FTZ R145, R145, R34 ;  /* 0x0000002291919221 */ /* 0x020fe20000010000 */
[----:B------:R-:W4:Y:S01]  /*5f00*/  SHFL.DOWN PT, R158, R149, 0x10, 0x1f ;  /* 0x0a001f00959e7f89 */ /* 0x000f2200000e0000 */
[----:B------:R-:W-:Y:S01]  /*5f10*/  ISETP.GT.AND P1, PT, R80, 0xf, PT ;  /* 0x0000000f5000780c */ /* 0x000fe20003f24270 */
[C---:B------:R-:W-:Y:S02]  /*5f20*/  FMUL.FTZ R140, R125.reuse, R161 ;  /* 0x000000a17d8c7220 */ /* 0x040fe40000410000 */
[----:B------:R-:W5:Y:S01]  /*5f30*/  SHFL.DOWN PT, R166, R145, 0x10, 0x1f ;  /* 0x0a001f0091a67f89 */ /* 0x000f6200000e0000 */
[----:B------:R-:W-:Y:S02]  /*5f40*/  FMUL.FTZ R34, R125, R163 ;  /* 0x000000a37d227220 */ /* 0x000fe40000410000 */
[----:B------:R-:W-:-:S02]  /*5f50*/  FFMA.FTZ R103, R32, R38, R103 ;  /* 0x0000002620677223 */ /* 0x000fc40000010067 */
[----:B------:R-:W-:Y:S02]  /*5f60*/  FFMA.FTZ R137, R137, R32, R144 ;  /* 0x0000002089897223 */ /* 0x000fe40000010090 */
[----:B------:R-:W-:Y:S02]  /*5f70*/  FMUL.FTZ R140, R153, R140 ;  /* 0x0000008c998c7220 */ /* 0x000fe40000410000 */
[----:B------:R-:W-:Y:S02]  /*5f80*/  FMUL.FTZ R34, R157, R34 ;  /* 0x000000229d227220 */ /* 0x000fe40000410000 */
[----:B------:R-:W-:Y:S02]  /*5f90*/  FFMA.FTZ R131, R131, R138, R140 ;  /* 0x0000008a83837223 */ /* 0x000fe4000001008c */
[----:B------:R-:W-:Y:S02]  /*5fa0*/  FFMA.FTZ R34, R129, R134, R34 ;  /* 0x0000008681227223 */ /* 0x000fe40000010022 */
[----:B------:R-:W-:-:S02]  /*5fb0*/  FADD.FTZ R122, R137, R122 ;  /* 0x0000007a897a7221 */ /* 0x000fc40000010000 */
[----:B------:R-:W-:Y:S02]  /*5fc0*/  FADD.FTZ R124, R131, R124 ;  /* 0x0000007c837c7221 */ /* 0x000fe40000010000 */
[----:B------:R-:W-:Y:S02]  /*5fd0*/  FADD.FTZ R117, R34, R117 ;  /* 0x0000007522757221 */ /* 0x000fe40000010000 */
[----:B----4-:R-:W-:Y:S02]  /*5fe0*/  @!P1 FADD.FTZ R149, R149, R158 ;  /* 0x0000009e95959221 */ /* 0x010fe40000010000 */
[----:B-----5:R-:W-:-:S03]  /*5ff0*/  @!P1 FADD.FTZ R145, R145, R166 ;  /* 0x000000a691919221 */ /* 0x020fc60000010000 */
[----:B------:R-:W-:Y:S01]  /*6000*/  MOV R32, R149 ;  /* 0x0000009500207202 */ /* 0x000fe20000000f00 */
[----:B------:R-:W-:-:S05]  /*6010*/  IMAD.MOV.U32 R33, RZ, RZ, R145 ;  /* 0x000000ffff217224 */ /* 0x000fca00078e0091 */
        /* <DEDUP_REMOVED lines=11> */
.L_x_7132:
[----:B----4-:R-:W-:Y:S05]  /*60d0*/  BSYNC B0 ;  /* 0x0000000000007941 */ /* 0x010fea0003800000 */
.L_x_7131:
[----:B------:R-:W-:Y:S02]  /*60e0*/  IADD3 R121, R121, 0x1, RZ ;  /* 0x0000000179797810 */ /* 0x000fe40007ffe0ff */
[----:B------:R-:W-:Y:S02]  /*60f0*/  IADD3 R123, P2, R123, 0x1, RZ ;  /* 0x000000017b7b7810 */ /* 0x000fe40007f5e0ff */
[----:B------:R-:W-:Y:S02]  /*6100*/  ISETP.GE.AND P1, PT, R121, c[0x0][0x16c], PT ;  /* 0x00005b0079007a0c */ /* 0x000fe40003f26270 */
[----:B------:R-:W-:-:S11]  /*6110*/  IADD3.X R126, RZ, R126, RZ, P2, !PT ;  /* 0x0000007eff7e7210 */ /* 0x000fd600017fe4ff */
[----:B------:R-:W-:Y:S01]  /*6120*/  @P1 CALL.REL.NOINC `(.L_x_7112) ;  /* 0x0000001000001944 */ /* 0x000fe20003c00000 */
[----:B------:R-:W-:Y:S05]  /*6130*/  BRA `(.L_x_7133) ;  /* 0xffffe1b000007947 */ /* 0x000fea000383ffff */
.L_x_7112:
        /* <DEDUP_REMOVED lines=27> */
[----:B------:R-:W-:Y:S02]  /*62f0*/  PRMT R26, R99, 0x7632, R26 ;  /* 0x00007632631a7816 */ /* 0x000fe4000000001a */
[----:B------:R-:W-:Y:S02]  /*6300*/  F2FP.BF16.PACK_AB R101, R116, R101 ;  /* 0x000000657465723e */ /* 0x000fe400000010ff */
[----:B------:R-:W-:Y:S02]  /*6310*/  F2FP.BF16.PACK_AB R103, R118, R103 ;  /* 0x000000677667723e */ /* 0x000fe400000010ff */
[----:B------:R-:W-:Y:S02]  /*6320*/  F2FP.BF16.PACK_AB R105, R107, R105 ;  /* 0x000000696b69723e */ /* 0x000fe400000010ff */
[----:B------:R-:W-:Y:S01]  /*6330*/  PRMT R22, R103, 0x7632, R22 ;  /* 0x0000763267167816 */ /* 0x000fe20000000016 */
        /* <DEDUP_REMOVED lines=15> */
[----:B--2---:R-:W-:-:S05]  /*6430*/  PRMT R5, RZ, 0x5410, R20 ;  /* 0x00005410ff057816 */ /* 0x004fca0000000014 */
[----:B------:R-:W-:Y:S01]  /*6440*/  FADD.FTZ R17, R5, R94 ;  /* 0x0000005e05117221 */ /* 0x000fe20000010000 */
[----:B---3--:R-:W-:Y:S02]  /*6450*/  PRMT R5, RZ, 0x5410, R2 ;  /* 0x00005410ff057816 */ /* 0x008fe40000000002 */
[----:B------:R-:W2:Y:S03]  /*6460*/  LDS.U16 R2, [R52+0xa] ;  /* 0x00000a0034027984 */ /* 0x000ea60000000400 */
[----:B------:R-:W-:Y:S01]  /*6470*/  FADD.FTZ R5, R5, R94 ;  /* 0x0000005e05057221 */ /* 0x000fe20000010000 */
[----:B------:R-:W-:-:S04]  /*6480*/  FSETP.GTU.FTZ.AND P0, PT, R17, 20, PT ;  /* 0x41a000001100780b */ /* 0x000fc80003f1c000 */
[----:B------:R-:W-:Y:S02]  /*6490*/  FSETP.GTU.FTZ.AND P5, PT, R5, 20, PT ;  /* 0x41a000000500780b */ /* 0x000fe40003fbc000 */
[----:B----4-:R-:W-:-:S07]  /*64a0*/  PRMT R3, RZ, 0x5410, R3 ;  /* 0x00005410ff037816 */ /* 0x010fce0000000003 */
[----:B------:R-:W-:-:S04]  /*64b0*/  @!P0 FMUL.FTZ R16, R17, -1.4426950216293334961 ;  /* 0xbfb8aa3b11108820 */ /* 0x000fc80000410000 */
[----:B------:R-:W-:Y:S02]  /*64c0*/  @!P5 FMUL.FTZ R17, R5, -1.4426950216293334961 ;  /* 0xbfb8aa3b0511d820 */ /* 0x000fe40000410000 */
[----:B------:R-:W-:Y:S01]  /*64d0*/  FADD.FTZ R18, R3, R94 ;  /* 0x0000005e03127221 */ /* 0x000fe20000010000 */
[----:B------:R-:W-:Y:S04]  /*64e0*/  LDS.U16 R5, [R52+0xe] ;  /* 0x00000e0034057984 */ /* 0x000fe80000000400 */
[----:B------:R-:W3:Y:S01]  /*64f0*/  LDS.U16 R3, [R52+0xc] ;  /* 0x00000c0034037984 */ /* 0x000ee20000000400 */
[----:B------:R-:W4:Y:S01]  /*6500*/  @!P5 MUFU.EX2 R17, R17 ;  /* 0x000000110011d308 */ /* 0x000f220000000800 */
[----:B-----5:R-:W-:Y:S02]  /*6510*/  PRMT R19, RZ, 0x5410, R0 ;  /* 0x00005410ff137816 */ /* 0x020fe40000000000 */
[----:B------:R-:W-:Y:S03]  /*6520*/  BAR.SYNC.DEFER_BLOCKING 0x0 ;  /* 0x0000000000007b1d */ /* 0x000fe60000010000 */
[----:B------:R-:W-:Y:S01]  /*6530*/  FADD.FTZ R20, R19, R94 ;  /* 0x0000005e13147221 */ /* 0x000fe20000010000 */
[----:B0-----:R-:W-:-:S02]  /*6540*/  PRMT R19, RZ, 0x5410, R4 ;  /* 0x00005410ff137816 */ /* 0x001fc40000000004 */
[----:B------:R-:W0:Y:S01]  /*6550*/  @!P0 MUFU.EX2 R16, R16 ;  /* 0x0000001000108308 */ /* 0x000e220000000800 */
[----:B----4-:R-:W-:-:S07]  /*6560*/  @!P5 FADD.FTZ R17, R17, 1 ;  /* 0x3f8000001111d421 */ /* 0x010fce0000010000 */
[----:B------:R2:W-:Y:S01]  /*6570*/  @!P5 MUFU.RCP R4, R17 ;  /* 0x000000110004d308 */ /* 0x0005e20000001000 */
[----:B------:R-:W-:Y:S01]  /*6580*/  FADD.FTZ R19, R19, R94 ;  /* 0x0000005e13137221 */ /* 0x000fe20000010000 */
[----:B--2---:R-:W-:Y:S02]  /*6590*/  PRMT R17, RZ, 0x5410, R2 ;  /* 0x00005410ff117816 */ /* 0x004fe40000000002 */
[----:B------:R-:W-:-:S03]  /*65a0*/  FSETP.GTU.FTZ.AND P3, PT, R20, 20, PT ;  /* 0x41a000001400780b */ /* 0x000fc60003f7c000 */
[----:B------:R-:W-:Y:S01]  /*65b0*/  FADD.FTZ R21, R17, R94 ;  /* 0x0000005e11157221 */ /* 0x000fe20000010000 */
[----:B------:R-:W-:-:S04]  /*65c0*/  FSETP.GTU.FTZ.AND P2, PT, R19, 20, PT ;  /* 0x41a000001300780b */ /* 0x000fc80003f5c000 */
[----:B------:R-:W-:Y:S01]  /*65d0*/  FSETP.GTU.FTZ.AND P1, PT, R21, 20, PT ;  /* 0x41a000001500780b */ /* 0x000fe20003f3c000 */
[----:B0-----:R-:W-:Y:S01]  /*65e0*/  @!P0 FADD.FTZ R0, R16, 1 ;  /* 0x3f80000010008421 */ /* 0x001fe20000010000 */
[----:B------:R0:W-:Y:S01]  /*65f0*/  STS.U16 [R52+0x2], R26 ;  /* 0x0000021a34007388 */ /* 0x0001e20000000400 */
[----:B---3--:R-:W-:Y:S02]  /*6600*/  PRMT R3, RZ, 0x5410, R3 ;  /* 0x00005410ff037816 */ /* 0x008fe40000000003 */
[----:B------:R-:W-:Y:S01]  /*6610*/  PRMT R17, R101, 0x7632, R17 ;  /* 0x0000763265117816 */ /* 0x000fe20000000011 */
[----:B------:R2:W3:Y:S01]  /*6620*/  @!P0 MUFU.RCP R16, R0 ;  /* 0x0000000000108308 */ /* 0x0004e20000001000 */
[----:B------:R-:W-:Y:S01]  /*6630*/  @!P3 FMUL.FTZ R2, R20, -1.4426950216293334961 ;  /* 0xbfb8aa3b1402b820 */ /* 0x000fe20000410000 */
[----:B0-----:R-:W-:Y:S01]  /*6640*/  PRMT R26, R105, 0x7632, R26 ;  /* 0x00007632691a7816 */ /* 0x001fe2000000001a */
[----:B------:R-:W-:Y:S01]  /*6650*/  FADD.FTZ R20, R3, R94 ;  /* 0x0000005e03147221 */ /* 0x000fe20000010000 */
[----:B------:R-:W-:Y:S01]  /*6660*/  STS.U16 [R52], R99 ;  /* 0x0000006334007388 */ /* 0x000fe20000000400 */
[----:B--2---:R-:W-:-:S02]  /*6670*/  @!P2 FMUL.FTZ R0, R19, -1.4426950216293334961 ;  /* 0xbfb8aa3b1300a820 */ /* 0x004fc40000410000 */
[----:B------:R-:W-:Y:S01]  /*6680*/  @!P1 FMUL.FTZ R3, R21, -1.4426950216293334961 ;  /* 0xbfb8aa3b15039820 */ /* 0x000fe20000410000 */
        /* <DEDUP_REMOVED lines=16> */
[----:B------:R-:W-:Y:S04]  /*6790*/  @!P6 STS [0x210], R63 ;  /* 0x0002103fff00e388 */ /* 0x000fe80000000800 */
[----:B------:R-:W-:Y:S01]  /*67a0*/  BAR.SYNC.DEFER_BLOCKING 0x0 ;  /* 0x0000000000007b1d */ /* 0x000fe20000010000 */
[----:B------:R-:W-:Y:S01]  /*67b0*/  PRMT R5, RZ, 0x5410, R5 ;  /* 0x00005410ff057816 */ /* 0x000fe20000000005 */
[----:B---3--:R-:W-:-:S04]  /*67c0*/  @!P0 FMUL.FTZ R117, R117, R16 ;  /* 0x0000001075758220 */ /* 0x008fc80000410000 */
[----:B------:R-:W-:Y:S02]  /*67d0*/  FADD.FTZ R16, R5, R94 ;  /* 0x0000005e05107221 */ /* 0x000fe40000010000 */
[----:B------:R-:W-:Y:S02]  /*67e0*/  @!P5 FMUL.FTZ R115, R115, R4 ;  /* 0x000000047373d220 */ /* 0x000fe40000410000 */
[----:B------:R-:W-:Y:S01]  /*67f0*/  @!P4 FMUL.FTZ R18, R18, -1.4426950216293334961 ;  /* 0xbfb8aa3b1212c820 */ /* 0x000fe20000410000 */
[----:B------:R-:W-:Y:S01]  /*6800*/  FSETP.GTU.FTZ.AND P5, PT, R16, 20, PT ;  /* 0x41a000001000780b */ /* 0x000fe20003fbc000 */
[----:B------:R-:W-:Y:S01]  /*6810*/  @!P3 MUFU.EX2 R2, R2 ;  /* 0x000000020002b308 */ /* 0x000fe20000000800 */
[----:B------:R-:W-:-:S07]  /*6820*/  FSETP.GTU.FTZ.AND P0, PT, R20, 20, PT ;  /* 0x41a000001400780b */ /* 0x000fce0003f1c000 */
[----:B------:R-:W2:Y:S01]  /*6830*/  @!P4 MUFU.EX2 R18, R18 ;  /* 0x000000120012c308 */ /* 0x000ea20000000800 */
[----:B------:R-:W3:Y:S03]  /*6840*/  LDS R35, [0x210] ;  /* 0x00021000ff237984 */ /* 0x000ee60000000800 */
[----:B------:R-:W-:-:S04]  /*6850*/  @!P5 FMUL.FTZ R16, R16, -1.4426950216293334961 ;  /* 0xbfb8aa3b1010d820 */ /* 0x000fc80000410000 */
[----:B------:R-:W-:Y:S01]  /*6860*/  @!P1 MUFU.EX2 R3, R3 ;  /* 0x0000000300039308 */ /* 0x000fe20000000800 */
[----:B------:R-:W-:-:S07]  /*6870*/  @!P0 FMUL.FTZ R4, R20, -1.4426950216293334961 ;  /* 0xbfb8aa3b14048820 */ /* 0x000fce0000410000 */
[----:B------:R-:W4:Y:S01]  /*6880*/  @!P2 MUFU.EX2 R0, R0 ;  /* 0x000000000000a308 */ /* 0x000f220000000800 */
[----:B--2---:R-:W-:-:S07]  /*6890*/  @!P4 FADD.FTZ R18, R18, 1 ;  /* 0x3f8000001212c421 */ /* 0x004fce0000010000 */
[----:B------:R-:W2:Y:S01]  /*68a0*/  @!P5 MUFU.EX2 R16, R16 ;  /* 0x000000100010d308 */ /* 0x000ea20000000800 */
[----:B------:R-:W-:-:S07]  /*68b0*/  @!P3 FADD.FTZ R2, R2, 1 ;  /* 0x3f8000000202b421 */ /* 0x000fce0000010000 */
[----:B0-----:R0:W5:Y:S01]  /*68c0*/  @!P4 MUFU.RCP R17, R18 ;  /* 0x000000120011c308 */ /* 0x0011620000001000 */
[----:B----4-:R-:W-:-:S07]  /*68d0*/  @!P2 FADD.FTZ R0, R0, 1 ;  /* 0x3f8000000000a421 */ /* 0x010fce0000010000 */
[----:B------:R4:W1:Y:S01]  /*68e0*/  @!P0 MUFU.EX2 R5, R4 ;  /* 0x0000000400058308 */ /* 0x0008620000000800 */
[----:B0-----:R-:W-:-:S04]  /*68f0*/  IMAD R18, R181, c[0x0][0x2d8], RZ ;  /* 0x0000b600b5127a24 */ /* 0x001fc800078e02ff */
[----:B------:R-:W-:-:S03]  /*6900*/  IMAD R41, R93, c[0x0][0x2dc], R18 ;  /* 0x0000b7005d297a24 */ /* 0x000fc600078e0212 */
[----:B------:R0:W-:Y:S01]  /*6910*/  @!P3 MUFU.RCP R20, R2 ;  /* 0x000000020014b308 */ /* 0x0001e20000001000 */
[----:B----4-:R-:W-:Y:S02]  /*6920*/  @!P1 FADD.FTZ R4, R3, 1 ;  /* 0x3f80000003049421 */ /* 0x010fe40000010000 */
[----:B--2---:R-:W-:Y:S02]  /*6930*/  @!P5 FADD.FTZ R16, R16, 1 ;  /* 0x3f8000001010d421 */ /* 0x004fe40000010000 */
[----:B0-----:R-:W-:-:S03]  /*6940*/  IMAD.WIDE.U32 R2, R93, c[0x0][0x2d8], RZ ;  /* 0x0000b6005d027a25 */ /* 0x001fc600078e00ff */
[----:B------:R0:W-:Y:S01]  /*6950*/  @!P2 MUFU.RCP R37, R0 ;  /* 0x000000000025a308 */ /* 0x0001e20000001000 */
[----:B------:R-:W-:-:S04]  /*6960*/  IMAD.IADD R3, R3, 0x1, R41 ;  /* 0x0000000103037824 */ /* 0x000fc800078e0229 */
[----:B------:R-:W-:-:S03]  /*6970*/  IMAD.WIDE.U32 R2, R97, c[0x0][0x2e0], R2 ;  /* 0x0000b80061027a25 */ /* 0x000fc600078e0002 */
[----:B------:R-:W2:Y:S01]  /*6980*/  @!P5 MUFU.RCP R39, R16 ;  /* 0x000000100027d308 */ /* 0x000ea20000001000 */
[----:B0-----:R-:W-:Y:S02]  /*6990*/  IMAD R0, R96, c[0x0][0x2e0], RZ ;  /* 0x0000b80060007a24 */ /* 0x001fe400078e02ff */
[----:B-----5:R-:W-:Y:S02]  /*69a0*/  @!P4 FMUL.FTZ R124, R124, R17 ;  /* 0x000000117c7cc220 */ /* 0x020fe40000410000 */
[----:B-1----:R-:W-:Y:S02]  /*69b0*/  @!P0 FADD.FTZ R5, R5, 1 ;  /* 0x3f80000005058421 */ /* 0x002fe40000010000 */
[----:B------:R-:W-:Y:S01]  /*69c0*/  IMAD R17, R97, c[0x0][0x2e4], R0 ;  /* 0x0000b90061117a24 */ /* 0x000fe200078e0200 */
[----:B------:R-:W-:Y:S01]  /*69d0*/  IADD3 R0, P4, R44, R2, RZ ;  /* 0x000000022c007210 */ /* 0x000fe20007f9e0ff */
[----:B------:R-:W0:Y:S03]  /*69e0*/  @!P1 MUFU.RCP R4, R4 ;  /* 0x0000000400049308 */ /* 0x000e260000001000 */
[----:B------:R-:W-:-:S02]  /*69f0*/  IADD3.X R3, R43, R17, R3, P4, !PT ;  /* 0x000000112b037210 */ /* 0x000fc400027fe403 */
[----:B---3--:R-:W-:-:S03]  /*6a00*/  ISETP.GE.AND P4, PT, R6, R35, PT ;  /* 0x000000230600720c */ /* 0x008fc60003f86270 */
[----:B------:R-:W1:Y:S01]  /*6a10*/  @!P0 MUFU.RCP R18, R5 ;  /* 0x0000000500128308 */ /* 0x000e620000001000 */
[----:B--2---:R-:W-:Y:S01]  /*6a20*/  @!P5 FMUL.FTZ R120, R120, R39 ;  /* 0x000000277878d220 */ /* 0x004fe20000410000 */
[----:B------:R-:W-:-:S04]  /*6a30*/  LEA R17, P5, R6, c[0x0][0x330], 0x1 ;  /* 0x0000cc0006117a11 */ /* 0x000fc800078a08ff */
[----:B------:R-:W-:Y:S02]  /*6a40*/  LEA.HI.X R2, R6, c[0x0][0x334], R7, 0x1, P5 ;  /* 0x0000cd0006027a11 */ /* 0x000fe400028f0c07 */
[----:B------:R-:W-:Y:S01]  /*6a50*/  LEA R16, P5, R0, R17, 0x1 ;  /* 0x0000001100107211 */ /* 0x000fe200078a08ff */
[----:B------:R-:W-:Y:S01]  /*6a60*/  @!P3 FMUL.FTZ R113, R113, R20 ;  /* 0x000000147171b220 */ /* 0x000fe20000410000 */
[----:B------:R-:W-:Y:S01]  /*6a70*/  ISETP.GE.AND P3, PT, R74, R35, PT ;  /* 0x000000234a00720c */ /* 0x000fe20003f66270 */
[----:B------:R-:W-:Y:S01]  /*6a80*/  @!P2 FMUL.FTZ R122, R122, R37 ;  /* 0x000000257a7aa220 */ /* 0x000fe20000410000 */
[-C--:B------:R-:W-:Y:S01]  /*6a90*/  ISETP.GE.AND P2, PT, R72, R35.reuse, PT ;  /* 0x000000234800720c */ /* 0x080fe20003f46270 */
[----:B0-----:R-:W-:Y:S01]  /*6aa0*/  @!P1 FMUL.FTZ R111, R111, R4 ;  /* 0x000000046f6f9220 */ /* 0x001fe20000410000 */
[-C--:B------:R-:W-:Y:S01]  /*6ab0*/  ISETP.GE.AND P1, PT, R70, R35.reuse, PT ;  /* 0x000000234600720c */ /* 0x080fe20003f26270 */
[----:B-1----:R-:W-:Y:S01]  /*6ac0*/  @!P0 FMUL.FTZ R109, R109, R18 ;  /* 0x000000126d6d8220 */ /* 0x002fe20000410000 */
        /* <DEDUP_REMOVED lines=14> */
.L_x_7135:
[----:B------:R-:W-:Y:S05]  /*6bb0*/  BSYNC B0 ;  /* 0x0000000000007941 */ /* 0x000fea0003800000 */
.L_x_7134:
        /* <DEDUP_REMOVED lines=11> */
[C---:B------:R-:W-:Y:S01]  /*6c70*/  PRMT R26, R0.reuse, 0x7610, R26 ;  /* 0x00007610001a7816 */ /* 0x040fe2000000001a */
[----:B------:R-:W-:Y:S01]  /*6c80*/  @!P0 STG.E.U16 [R16.64+-0xc0], R29 ;  /* 0xffff401d10008986 */ /* 0x000fe2000c101504 */
[----:B0-----:R-:W-:Y:S01]  /*6c90*/  PRMT R4, R0, 0x7632, R4 ;  /* 0x0000763200047816 */ /* 0x001fe20000000004 */
        /* <DEDUP_REMOVED lines=52> */
.L_x_7137:
[----:B------:R-:W-:Y:S05]  /*6fe0*/  BSYNC B0 ;  /* 0x0000000000007941 */ /* 0x000fea0003800000 */
.L_x_7136:
[----:B------:R-:W-:Y:S01]  /*6ff0*/  MOV R3, R27 ;  /* 0x0000001b00037202 */ /* 0x000fe20000000f00 */
[----:B------:R-:W-:Y:S01]  /*7000*/  IMAD R4, R96, c[0x0][0x300], RZ ;  /* 0x0000c00060047a24 */ /* 0x000fe200078e02ff */
[----:B------:R-:W-:Y:S02]  /*7010*/  IADD3 R0, P0, R53, -0x1c0, RZ ;  /* 0xfffffe4035007810 */ /* 0x000fe40007f1e0ff */
[-C--:B------:R-:W-:Y:S01]  /*7020*/  ISETP.GE.AND P5, PT, R66, R25.reuse, PT ;  /* 0x000000194200720c */ /* 0x080fe20003fa6270 */
[C---:B------:R-:W-:Y:S01]  /*7030*/  IMAD.WIDE.U32 R2, R97.reuse, c[0x0][0x300], R2 ;  /* 0x0000c00061027a25 */ /* 0x040fe200078e0002 */
[----:B------:R-:W-:Y:S02]  /*7040*/  IADD3 R0, P1, R0, c[0x0][0x340], RZ ;  /* 0x0000d00000007a10 */ /* 0x000fe40007f3e0ff */
[----:B------:R-:W-:Y:S01]  /*7050*/  ISETP.GE.AND P6, PT, R64, R25, PT ;  /* 0x000000194000720c */ /* 0x000fe20003fc6270 */
[----:B0-----:R-:W-:Y:S01]  /*7060*/  IMAD R14, R97, c[0x0][0x304], R4 ;  /* 0x0000c100610e7a24 */ /* 0x001fe200078e0204 */
        /* <DEDUP_REMOVED lines=30> */
.L_x_7090:
        /* <DEDUP_REMOVED lines=24> */
.L_x_7140:
[----:B0-----:R-:W-:Y:S05]  /*73d0*/  BSYNC B0 ;  /* 0x0000000000007941 */ /* 0x001fea0003800000 */
.L_x_7139:
        /* <DEDUP_REMOVED lines=23> */
.L_x_7142:
[----:B------:R-:W1:Y:S02]  /*7550*/  S2R R15, SR_TID.X ;  /* 0x00000000000f7919 */ /* 0x000e640000002100 */
.L_x_7143:
[----:B0-----:R-:W-:Y:S05]  /*7560*/  BSYNC B0 ;  /* 0x0000000000007941 */ /* 0x001fea0003800000 */
.L_x_7141:
[----:B-1----:R-:W-:-:S13]  /*7570*/  ISETP.GE.AND P0, PT, R15, c[0x0][0x16c], PT ;  /* 0x00005b000f007a0c */ /* 0x002fda0003f06270 */
        /* <DEDUP_REMOVED lines=9> */
.L_x_7144:
        /* <DEDUP_REMOVED lines=26> */
.L_x_7145:
        /* <DEDUP_REMOVED lines=13> */
.L_x_9111:


//--------------------- .text._Z25selective_scan_bwd_kernelI32Selective_Scan_bwd_kernel_traitsILi32ELi8ELb0ELb1ELb1ELb0ELb0EN3c108BFloat16EfEEv12SSMParamsBwd --------------------------
	.section	.text._Z25selective_scan_bwd_kernelI32Selective_Scan_bwd_kernel_traitsILi32ELi8ELb0ELb1ELb1ELb0ELb0EN3c108BFloat16EfEEv12SSMParamsBwd,"ax",@progbits
	.sectioninfo	@"SHI_REGISTERS=200"
	.align	128
        .global         _Z25selective_scan_bwd_kernelI32Selective_Scan_bwd_kernel_traitsILi32ELi8ELb0ELb1ELb1ELb0ELb0EN3c108BFloat16EfEEv12SSMParamsBwd
        .type           _Z25selective_scan_bwd_kernelI32Selective_Scan_bwd_kernel_traitsILi32ELi8ELb0ELb1ELb1ELb0ELb0EN3c108BFloat16EfEEv12SSMParamsBwd,@function
        .size           _Z25selective_scan_bwd_kernelI32Selective_Scan_bwd_kernel_traitsILi32ELi8ELb0ELb1ELb1ELb0ELb0EN3c108BFloat16EfEEv12SSMParamsBwd,(.L_x_9112 - _Z25selective_scan_bwd_kernelI32Selective_Scan_bwd_kernel_traitsILi32ELi8ELb0ELb1ELb1ELb0ELb0EN3c108BFloat16EfEEv12SSMParamsBwd)
        .other          _Z25selective_scan_bwd_kernelI32Selective_Scan_bwd_kernel_traitsILi32ELi8ELb0ELb1ELb1ELb0ELb0EN3c108BFloat16EfEEv12SSMParamsBwd,@"STO_CUDA_ENTRY STV_DEFAULT"
_Z25selective_scan_bwd_kernelI32Selective_Scan_bwd_kernel_traitsILi32ELi8ELb0ELb1ELb1ELb0ELb0EN3c108BFloat16EfEEv12SSMParamsBwd:
.text._Z25selective_scan_bwd_kernelI32Selective_Scan_bwd_kernel_traitsILi32ELi8ELb0ELb1ELb1ELb0ELb0EN3c108BFloat16EfEEv12SSMParamsBwd:
        /* <DEDUP_REMOVED lines=23> */
[----:B------:R-:W-:Y:S01]  /*0170*/  LOP3.LUT R16, R134, c[0x0][0x178], RZ, 0x3c, !PT ;  /* 0x00005e0086107a12 */ /* 0x000fe200078e3cff */
[----:B------:R-:W-:Y:S01]  /*0180*/  IMAD.MOV.U32 R130, RZ, RZ, c[0x0][0x174] ;  /* 0x00005d00ff827624 */ /* 0x000fe200078e00ff */
[----:B------:R-:W-:Y:S01]  /*0190*/  ISETP.NE.AND P0, PT, RZ, c[0x0][0x178], PT ;  /* 0x00005e00ff007a0c */ /* 0x000fe20003f05270 */
[C---:B------:R-:W-:Y:S01]  /*01a0*/  IMAD R14, R175.reuse, c[0x0][0x190], RZ ;  /* 0x00006400af0e7a24 */ /* 0x040fe200078e02ff */
[----:B0-----:R-:W-:Y:S01]  /*01b0*/  IABS R2, R134 ;  /* 0x0000008600027213 */ /* 0x001fe20000000000 */
[----:B------:R-:W-:Y:S01]  /*01c0*/  IMAD R10, R175, c[0x0][0x1e0], RZ ;  /* 0x00007800af0a7a24 */ /* 0x000fe200078e02ff */
[----:B-1----:R-:W-:Y:S01]  /*01d0*/  HFMA2.MMA R6, -RZ, RZ, 0, 0 ;  /* 0x00000000ff067435 */ /* 0x002fe200000001ff */
[----:B------:R-:W-:Y:S01]  /*01e0*/  ISETP.GE.AND P1, PT, R16, RZ, PT ;  /* 0x000000ff1000720c */ /* 0x000fe20003f26270 */
[C---:B------:R-:W-:Y:S01]  /*01f0*/  IMAD R15, R129.reuse, c[0x0][0x194], R14 ;  /* 0x00006500810f7a24 */ /* 0x040fe200078e020e */
[----:B------:R-:W-:Y:S01]  /*0200*/  ISETP.GE.AND P3, PT, R130, 0x1, PT ;  /* 0x000000018200780c */ /* 0x000fe20003f66270 */
[----:B--2---:R-:W-:-:S04]  /*0210*/  IMAD.WIDE.U32 R4, R129, c[0x0][0x1e0], RZ ;  /* 0x0000780081047a25 */ /* 0x004fc800078e00ff */
[--C-:B---3--:R-:W-:Y:S02]  /*0220*/  IMAD.MOV R8, RZ, RZ, -R7.reuse ;  /* 0x000000ffff087224 */ /* 0x108fe400078e0a07 */
[C---:B------:R-:W-:Y:S02]  /*0230*/  IMAD R12, R175.reuse, c[0x0][0x278], RZ ;  /* 0x00009e00af0c7a24 */ /* 0x040fe400078e02ff */
        /* <DEDUP_REMOVED lines=8> */
[----:B------:R-:W-:Y:S01]  /*02c0*/  IADD3 R9, R9, R15, RZ ;  /* 0x0000000f09097210 */ /* 0x000fe20007ffe0ff */
[----:B------:R-:W-:-:S03]  /*02d0*/  IMAD.WIDE.U32 R2, R129, c[0x0][0x1d0], RZ ;  /* 0x0000740081027a25 */ /* 0x000fc600078e00ff */
[----:B------:R-:W-:Y:S01]  /*02e0*/  ISETP.GT.U32.AND P4, PT, R17, R0, PT ;  /* 0x000000001100720c */ /* 0x000fe20003f84070 */
[----:B------:R-:W-:Y:S02]  /*02f0*/  IMAD R13, R129, c[0x0][0x1e4], R10 ;  /* 0x00007900810d7a24 */ /* 0x000fe400078e020a */
[----:B------:R-:W-:Y:S02]  /*0300*/  IMAD.IADD R3, R3, 0x1, R11 ;  /* 0x0000000103037824 */ /* 0x000fe400078e020b */
[----:B------:R-:W-:Y:S02]  /*0310*/  IMAD.SHL.U32 R130, R130, 0x100, RZ ;  /* 0x0000010082827824 */ /* 0x000fe400078e00ff */
[----:B------:R-:W-:-:S04]  /*0320*/  IMAD.WIDE.U32 R6, R129, c[0x0][0x278], RZ ;  /* 0x00009e0081067a25 */ /* 0x000fc800078e00ff */
[----:B------:R-:W-:Y:S02]  /*0330*/  IMAD R11, R129, c[0x0][0x27c], R12 ;  /* 0x00009f00810b7a24 */ /* 0x000fe400078e020c */
[----:B------:R-:W-:Y:S01]  /*0340*/  @!P4 IMAD.IADD R0, R0, 0x1, -R17 ;  /* 0x000000010000c824 */ /* 0x000fe200078e0a11 */
[----:B------:R-:W-:Y:S01]  /*0350*/  @!P4 IADD3 R127, R127, 0x1, RZ ;  /* 0x000000017f7fc810 */ /* 0x000fe20007ffe0ff */
[----:B------:R-:W-:Y:S01]  /*0360*/  IMAD.IADD R5, R5, 0x1, R13 ;  /* 0x0000000105057824 */ /* 0x000fe200078e020d */
[----:B------:R-:W-:Y:S01]  /*0370*/  IADD3 R13, R130, -0x100, RZ ;  /* 0xffffff00820d7810 */ /* 0x000fe20007ffe0ff */
[----:B------:R-:W-:Y:S01]  /*0380*/  IMAD R15, R133, c[0x0][0x1d8], RZ ;  /* 0x00007600850f7a24 */ /* 0x000fe200078e02ff */
[----:B------:R-:W-:Y:S01]  /*0390*/  ISETP.GE.U32.AND P2, PT, R0, R17, PT ;  /* 0x000000110000720c */ /* 0x000fe20003f46070 */
[----:B------:R-:W-:-:S04]  /*03a0*/  IMAD.WIDE.U32 R2, R134, c[0x0][0x1d8], R2 ;  /* 0x0000760086027a25 */ /* 0x000fc800078e0002 */
[----:B------:R-:W-:Y:S02]  /*03b0*/  IMAD.IADD R7, R7, 0x1, R11 ;  /* 0x0000000107077824 */ /* 0x000fe400078e020b */
[C---:B------:R-:W-:Y:S01]  /*03c0*/  IMAD R0, R134.reuse, c[0x0][0x1dc], R15 ;  /* 0x0000770086007a24 */ /* 0x040fe200078e020f */
[----:B------:R-:W-:Y:S01]  /*03d0*/  SHF.R.S32.HI R15, RZ, 0x1f, R13 ;  /* 0x0000001fff0f7819 */ /* 0x000fe2000001140d */
[----:B------:R-:W-:Y:S02]  /*03e0*/  IMAD R19, R133, c[0x0][0x280], RZ ;  /* 0x0000a00085137a24 */ /* 0x000fe400078e02ff */
[C---:B------:R-:W-:Y:S02]  /*03f0*/  IMAD.WIDE.U32 R6, R134.reuse, c[0x0][0x280], R6 ;  /* 0x0000a00086067a25 */ /* 0x040fe400078e0006 */
[----:B------:R-:W-:Y:S02]  /*0400*/  @P2 IADD3 R127, R127, 0x1, RZ ;  /* 0x000000017f7f2810 */ /* 0x000fe40007ffe0ff */
[----:B------:R-:W-:Y:S01]  /*0410*/  IADD3 R124, P2, R13, R2, RZ ;  /* 0x000000020d7c7210 */ /* 0x000fe20007f5e0ff */
[----:B------:R-:W-:Y:S01]  /*0420*/  IMAD R17, R133, c[0x0][0x1e8], RZ ;  /* 0x00007a0085117a24 */ /* 0x000fe200078e02ff */
[----:B------:R-:W-:Y:S01]  /*0430*/  @!P1 IADD3 R127, -R127, RZ, RZ ;  /* 0x000000ff7f7f9210 */ /* 0x000fe20007ffe1ff */
[----:B------:R-:W-:Y:S01]  /*0440*/  IMAD.WIDE.U32 R4, R134, c[0x0][0x1e8], R4 ;  /* 0x00007a0086047a25 */ /* 0x000fe200078e0004 */
[----:B------:R-:W-:-:S02]  /*0450*/  @!P0 LOP3.LUT R127, RZ, c[0x0][0x178], RZ, 0x33, !PT ;  /* 0x00005e00ff7f8a12 */ /* 0x000fc400078e33ff */
[----:B------:R-:W-:Y:S01]  /*0460*/  IADD3.X R3, R15, R3, R0, P2, !PT ;  /* 0x000000030f037210 */ /* 0x000fe200017fe400 */
[C---:B------:R-:W-:Y:S01]  /*0470*/  IMAD R19, R134.reuse, c[0x0][0x284], R19 ;  /* 0x0000a10086137a24 */ /* 0x040fe200078e0213 */
[----:B------:R-:W-:Y:S01]  /*0480*/  SHF.R.S32.HI R174, RZ, 0x1f, R127 ;  /* 0x0000001fffae7819 */ /* 0x000fe2000001147f */
[----:B------:R-:W-:Y:S01]  /*0490*/  IMAD R17, R134, c[0x0][0x1ec], R17 ;  /* 0x00007b0086117a24 */ /* 0x000fe200078e0211 */
[----:B------:R-:W-:Y:S01]  /*04a0*/  LEA R123, P0, R124, c[0x0][0x240], 0x1 ;  /* 0x000090007c7b7a11 */ /* 0x000fe200078008ff */
[----:B------:R-:W-:Y:S01]  /*04b0*/  IMAD R12, R175, c[0x0][0x1b0], RZ ;  /* 0x00006c00af0c7a24 */ /* 0x000fe200078e02ff */
[----:B------:R-:W-:Y:S01]  /*04c0*/  IADD3 R120, P5, R13, R6, RZ ;  /* 0x000000060d787210 */ /* 0x000fe20007fbe0ff */
[----:B------:R-:W-:Y:S01]  /*04d0*/  IMAD R0, R174, c[0x0][0x1a8], RZ ;  /* 0x00006a00ae007a24 */ /* 0x000fe200078e02ff */
[----:B------:R-:W-:Y:S01]  /*04e0*/  LEA.HI.X R124, R124, c[0x0][0x244], R3, 0x1, P0 ;  /* 0x000091007c7c7a11 */ /* 0x000fe200000f0c03 */
[----:B------:R-:W-:Y:S01]  /*04f0*/  IMAD.WIDE.U32 R8, R127, c[0x0][0x1a8], R8 ;  /* 0x00006a007f087a25 */ /* 0x000fe200078e0008 */
[----:B------:R-:W-:-:S02]  /*0500*/  IADD3 R122, P4, R13, R4, RZ ;  /* 0x000000040d7a7210 */ /* 0x000fc40007f9e0ff */
[----:B------:R-:W-:Y:S01]  /*0510*/  ISETP.NE.U32.AND P0, PT, RZ, c[0x0][0x260], PT ;  /* 0x00009800ff007a0c */ /* 0x000fe20003f05070 */
[----:B------:R-:W-:Y:S01]  /*0520*/  IMAD R3, R127, c[0x0][0x1ac], R0 ;  /* 0x00006b007f037a24 */ /* 0x000fe200078e0200 */
[----:B------:R-:W-:Y:S01]  /*0530*/  IADD3.X R7, R15, R7, R19, P5, !PT ;  /* 0x000000070f077210 */ /* 0x000fe20002ffe413 */
[----:B------:R-:W-:Y:S01]  /*0540*/  IMAD.WIDE.U32 R10, R129, c[0x0][0x1b0], RZ ;  /* 0x00006c00810a7a25 */ /* 0x000fe200078e00ff */
[----:B------:R-:W-:Y:S02]  /*0550*/  LEA R119, P2, R120, c[0x0][0x308], 0x1 ;  /* 0x0000c20078777a11 */ /* 0x000fe400078408ff */
[----:B------:R-:W-:Y:S01]  /*0560*/  IADD3.X R5, R15, R5, R17, P4, !PT ;  /* 0x000000050f057210 */ /* 0x000fe200027fe411 */
[----:B------:R-:W-:Y:S01]  /*0570*/  IMAD R21, R129, c[0x0][0x1b4], R12 ;  /* 0x00006d0081157a24 */ /* 0x000fe200078e020c */
[----:B------:R-:W-:Y:S01]  /*0580*/  LEA R121, P1, R122, c[0x0][0x248], 0x1 ;  /* 0x000092007a797a11 */ /* 0x000fe200078208ff */
[----:B------:R-:W-:Y:S01]  /*0590*/  IMAD.IADD R0, R9, 0x1, R3 ;  /* 0x0000000109007824 */ /* 0x000fe200078e0203 */
[----:B------:R-:W-:Y:S01]  /*05a0*/  ISETP.NE.AND.EX P0, PT, RZ, c[0x0][0x264], PT, P0 ;  /* 0x00009900ff007a0c */ /* 0x000fe20003f05300 */
[----:B------:R-:W-:Y:S01]  /*05b0*/  IMAD.IADD R11, R11, 0x1, R21 ;  /* 0x000000010b0b7824 */ /* 0x000fe200078e0215 */
[----:B------:R-:W-:Y:S01]  /*05c0*/  LEA.HI.X R120, R120, c[0x0][0x30c], R7, 0x1, P2 ;  /* 0x0000c30078787a11 */ /* 0x000fe200010f0c07 */
[----:B------:R-:W-:Y:S01]  /*05d0*/  IMAD R2, R174, c[0x0][0x1c8], RZ ;  /* 0x00007200ae027a24 */ /* 0x000fe200078e02ff */
[----:B------:R-:W-:Y:S01]  /*05e0*/  IADD3 R115, P5, R13, R8, RZ ;  /* 0x000000080d737210 */ /* 0x000fe20007fbe0ff */
[----:B------:R-:W-:Y:S01]  /*05f0*/  IMAD.WIDE.U32 R10, R127, c[0x0][0x1c8], R10 ;  /* 0x000072007f0a7a25 */ /* 0x000fe200078e000a */
[----:B------:R-:W-:-:S02]  /*0600*/  LEA.HI.X R122, R122, c[0x0][0x24c], R5, 0x1, P1 ;  /* 0x000093007a7a7a11 */ /* 0x000fc400008f0c05 */
[----:B------:R-:W-:Y:S01]  /*0610*/  ISETP.NE.U32.AND P2, PT, RZ, c[0x0][0x348], PT ;  /* 0x0000d200ff007a0c */ /* 0x000fe20003f45070 */
[----:B------:R-:W-:Y:S01]  /*0620*/  IMAD R5, R127, c[0x0][0x1cc], R2 ;  /* 0x000073007f057a24 */ /* 0x000fe200078e0202 */
[----:B------:R-:W-:Y:S01]  /*0630*/  ISETP.NE.U32.AND P1, PT, RZ, c[0x0][0x328], PT ;  /* 0x0000ca00ff007a0c */ /* 0x000fe20003f25070 */
[----:B------:R-:W-:Y:S01]  /*0640*/  IMAD.MOV.U32 R8, RZ, RZ, RZ ;  /* 0x000000ffff087224 */ /* 0x000fe200078e00ff */
[----:B------:R-:W-:Y:S01]  /*0650*/  IADD3.X R0, R15, R0, RZ, P5, !PT ;  /* 0x000000000f007210 */ /* 0x000fe20002ffe4ff */
[----:B------:R-:W-:Y:S01]  /*0660*/  IMAD.IADD R2, R11, 0x1, R5 ;  /* 0x000000010b027824 */ /* 0x000fe200078e0205 */
[C---:B------:R-:W-:Y:S01]  /*0670*/  LEA R118, P5, R115.reuse, c[0x0][0x228], 0x1 ;  /* 0x00008a0073767a11 */ /* 0x040fe200078a08ff */
[----:B------:R-:W-:Y:S01]  /*0680*/  CS2R R4, SRZ ;  /* 0x0000000000047805 */ /* 0x000fe2000001ff00 */
[----:B------:R-:W-:Y:S01]  /*0690*/  ISETP.NE.AND.EX P2, PT, RZ, c[0x0][0x34c], PT, P2 ;  /* 0x0000d300ff007a0c */ /* 0x000fe20003f45320 */
[----:B------:R-:W-:Y:S01]  /*06a0*/  IMAD.MOV.U32 R3, RZ, RZ, RZ ;  /* 0x000000ffff037224 */ /* 0x000fe200078e00ff */
[----:B------:R-:W-:Y:S01]  /*06b0*/  ISETP.NE.AND.EX P1, PT, RZ, c[0x0][0x32c], PT, P1 ;  /* 0x0000cb00ff007a0c */ /* 0x000fe20003f25310 */
[----:B------:R-:W-:Y:S01]  /*06c0*/  IMAD.MOV.U32 R128, RZ, RZ, RZ ;  /* 0x000000ffff807224 */ /* 0x000fe200078e00ff */
[----:B------:R-:W-:Y:S01]  /*06d0*/  LEA.HI.X R115, R115, c[0x0][0x22c], R0, 0x1, P5 ;  /* 0x00008b0073737a11 */ /* 0x000fe200028f0c00 */
[----:B------:R-:W-:Y:S01]  /*06e0*/  @P0 IMAD R0, R129, c[0x0][0x164], R134 ;  /* 0x0000590081000a24 */ /* 0x000fe200078e0286 */
[----:B------:R-:W-:Y:S01]  /*06f0*/  IADD3 R13, P4, R13, R10, RZ ;  /* 0x0000000a0d0d7210 */ /* 0x000fe20007f9e0ff */
[----:B------:R-:W-:Y:S01]  /*0700*/  IMAD.MOV.U32 R125, RZ, RZ, RZ ;  /* 0x000000ffff7d7224 */ /* 0x000fe200078e00ff */
[----:B------:R-:W-:Y:S01]  /*0710*/  @P0 MOV R7, 0x8 ;  /* 0x0000000800070802 */ /* 0x000fe20000000f00 */
[----:B------:R-:W-:Y:S01]  /*0720*/  @P0 IMAD R0, R0, c[0x0][0x174], RZ ;  /* 0x00005d0000000a24 */ /* 0x000fe200078e02ff */
[----:B------:R-:W-:Y:S01]  /*0730*/  LEA R113, P6, R13, c[0x0][0x230], 0x1 ;  /* 0x00008c000d717a11 */ /* 0x000fe200078c08ff */
[----:B------:R-:W-:-:S02]  /*0740*/  IMAD.X R2, R15, 0x1, R2, P4 ;  /* 0x000000010f027824 */ /* 0x000fc400020e0602 */
[----:B------:R-:W-:Y:S01]  /*0750*/  @P0 IMAD R0, R0, c[0x0][0x16c], RZ ;  /* 0x00005b0000000a24 */ /* 0x000fe200078e02ff */
[C---:B------:R-:W-:Y:S02]  /*0760*/  @P2 LEA R8, P5, R134.reuse, c[0x0][0x348], 0x2 ;  /* 0x0000d20086082a11 */ /* 0x040fe400078a10ff */
[----:B------:R-:W-:Y:S01]  /*0770*/  @P1 LEA R4, P4, R134, c[0x0][0x328], 0x2 ;  /* 0x0000ca0086041a11 */ /* 0x000fe200078810ff */
[----:B------:R-:W-:Y:S01]  /*0780*/  @P0 IMAD.WIDE R6, R0, R7, c[0x0][0x260] ;  /* 0x0000980000060625 */ /* 0x000fe200078e0207 */
[----:B------:R-:W-:Y:S01]  /*0790*/  LEA.HI.X R111, R13, c[0x0][0x234], R2, 0x1, P6 ;  /* 0x00008d000d6f7a11 */ /* 0x000fe200030f0c02 */
[----:B------:R-:W-:Y:S01]  /*07a0*/  @!P0 CS2R R6, SRZ ;  /* 0x0000000000068805 */ /* 0x000fe2000001ff00 */
[C-C-:B------:R-:W-:Y:S01]  /*07b0*/  @P1 LEA.HI.X R5, R134.reuse, c[0x0][0x32c], R133.reuse, 0x2, P4 ;  /* 0x0000cb0086051a11 */ /* 0x140fe200020f1485 */
[----:B------:R-:W-:Y:S01]  /*07c0*/  IMAD.MOV.U32 R2, RZ, RZ, R8 ;  /* 0x000000ffff027224 */ /* 0x000fe200078e0008 */
[----:B------:R-:W-:Y:S01]  /*07d0*/  @P2 LEA.HI.X R3, R134, c[0x0][0x34c], R133, 0x2, P5 ;  /* 0x0000d30086032a11 */ /* 0x000fe200028f1485 */
[----:B------:R-:W-:Y:S05]  /*07e0*/  @!P3 BRA `(.L_x_7146) ;  /* 0x000043100000b947 */ /* 0x000fea0003800000 */
[----:B------:R-:W0:Y:S01]  /*07f0*/  S2R R126, SR_TID.X ;  /* 0x00000000007e7919 */ /* 0x000e220000002100 */
[----:B------:R-:W-:-:S02]  /*0800*/  IMAD.MOV.U32 R125, RZ, RZ, RZ ;  /* 0x000000ffff7d7224 */ /* 0x000fc400078e00ff */
[----:B------:R-:W-:Y:S01]  /*0810*/  IMAD.MOV.U32 R109, RZ, RZ, RZ ;  /* 0x000000ffff6d7224 */ /* 0x000fe200078e00ff */
[----:B------:R-:W1:Y:S01]  /*0820*/  S2R R117, SR_LANEID ;  /* 0x0000000000757919 */ /* 0x000e620000000000 */
[----:B------:R-:W-:Y:S01]  /*0830*/  IMAD.MOV.U32 R128, RZ, RZ, RZ ;  /* 0x000000ffff807224 */ /* 0x000fe200078e00ff */
        /* <DEDUP_REMOVED lines=12> */
.L_x_7174:
[----:B------:R-:W-:Y:S01]  /*0900*/  IADD3 R172, -R109, c[0x0][0x174], RZ ;  /* 0x00005d006dac7a10 */ /* 0x000fe20007ffe1ff */
[----:B------:R-:W-:Y:S01]  /*0910*/  BAR.SYNC.DEFER_BLOCKING 0x0 ;  /* 0x0000000000007b1d */ /* 0x000fe20000010000 */
[----:B------:R-:W-:Y:S02]  /*0920*/  SHF.L.U32 R102, R8, 0x1, RZ ;  /* 0x0000000108667819 */ /* 0x000fe400000006ff */
[----:B------:R-:W-:Y:S02]  /*0930*/  LEA R107, R172, 0xffffff00, 0x8 ;  /* 0xffffff00ac6b7811 */ /* 0x000fe400078e40ff */
[----:B------:R-:W-:Y:S02]  /*0940*/  SHF.L.U64.HI R103, R8, 0x1, R9 ;  /* 0x0000000108677819 */ /* 0x000fe40000010209 */
[----:B------:R-:W-:-:S02]  /*0950*/  IADD3 R105, -R107, c[0x0][0x168], RZ ;  /* 0x00005a006b697a10 */ /* 0x000fc40007ffe1ff */
[----:B0-----:R-:W-:Y:S02]  /*0960*/  IADD3 R10, P3, R123, R102, RZ ;  /* 0x000000667b0a7210 */ /* 0x001fe40007f7e0ff */
[-C--:B------:R-:W-:Y:S02]  /*0970*/  ISETP.GE.AND P0, PT, R8, R105.reuse, PT ;  /* 0x000000690800720c */ /* 0x080fe40003f06270 */
[-C--:B------:R-:W-:Y:S01]  /*0980*/  ISETP.GE.AND P1, PT, R116, R105.reuse, PT ;  /* 0x000000697400720c */ /* 0x080fe20003f26270 */
[----:B------:R-:W-:Y:S01]  /*0990*/  IMAD.X R11, R124, 0x1, R103, P3 ;  /* 0x000000017c0b7824 */ /* 0x000fe200018e0667 */
[----:B------:R-:W-:Y:S02]  /*09a0*/  ISETP.GE.AND P2, PT, R114, R105, PT ;  /* 0x000000697200720c */ /* 0x000fe40003f46270 */
[----:B------:R-:W-:Y:S02]  /*09b0*/  PRMT R0, RZ, 0x7610, R0 ;  /* 0x00007610ff007816 */ /* 0x000fe40000000000 */
[----:B------:R-:W-:-:S02]  /*09c0*/  PRMT R13, RZ, 0x7610, R13 ;  /* 0x00007610ff0d7816 */ /* 0x000fc4000000000d */
[----:B------:R-:W-:-:S03]  /*09d0*/  PRMT R12, RZ, 0x7610, R12 ;  /* 0x00007610ff0c7816 */ /* 0x000fc6000000000c */
[----:B--2---:R0:W2:Y:S01]  /*09e0*/  @!P0 LDG.E.U16 R0, [R10.64] ;  /* 0x000000040a008981 */ /* 0x0040a2000c1e1500 */
        /* <DEDUP_REMOVED lines=23> */
[----:B0-----:R-:W-:Y:S01]  /*0b60*/  IADD3 R10, R117, 0x60, RZ ;  /* 0x00000060750a7810 */ /* 0x001fe20007ffe0ff */
[----:B------:R-:W-:Y:S01]  /*0b70*/  IMAD.SHL.U32 R100, R18, 0x2, RZ ;  /* 0x0000000212647824 */ /* 0x000fe200078e00ff */
[----:B------:R-:W-:-:S02]  /*0b80*/  SHF.L.U32 R99, R20, 0x1, RZ ;  /* 0x0000000114637819 */ /* 0x000fc400000006ff */
[C---:B------:R-:W-:Y:S02]  /*0b90*/  IADD3 R18, R117.reuse, 0x80, RZ ;  /* 0x0000008075127810 */ /* 0x040fe40007ffe0ff */
[C---:B------:R-:W-:Y:S02]  /*0ba0*/  IADD3 R20, R117.reuse, 0xa0, RZ ;  /* 0x000000a075147810 */ /* 0x040fe40007ffe0ff */
[C---:B------:R-:W-:Y:S02]  /*0bb0*/  IADD3 R22, R117.reuse, 0xc0, RZ ;  /* 0x000000c075167810 */ /* 0x040fe40007ffe0ff */
[----:B------:R-:W-:Y:S02]  /*0bc0*/  IADD3 R24, R117, 0xe0, RZ ;  /* 0x000000e075187810 */ /* 0x000fe40007ffe0ff */
[-C--:B------:R-:W-:Y:S02]  /*0bd0*/  LEA.HI.SX32 R10, R10, R117.reuse, 0x1b ;  /* 0x000000750a0a7211 */ /* 0x080fe400078fdaff */
[----:B------:R-:W-:-:S02]  /*0be0*/  LEA.HI.SX32 R18, R18, R117, 0x1b ;  /* 0x0000007512127211 */ /* 0x000fc400078fdaff */
[-C--:B------:R-:W-:Y:S01]  /*0bf0*/  LEA.HI.SX32 R20, R20, R117.reuse, 0x1b ;  /* 0x0000007514147211 */ /* 0x080fe200078fdaff */
[----:B------:R-:W-:Y:S01]  /*0c00*/  IMAD.SHL.U32 R98, R10, 0x2, RZ ;  /* 0x000000020a627824 */ /* 0x000fe200078e00ff */
[-C--:B------:R-:W-:Y:S01]  /*0c10*/  LEA.HI.SX32 R22, R22, R117.reuse, 0x1b ;  /* 0x0000007516167211 */ /* 0x080fe200078fdaff */
[----:B------:R-:W-:Y:S01]  /*0c20*/  IMAD.SHL.U32 R97, R18, 0x2, RZ ;  /* 0x0000000212617824 */ /* 0x000fe200078e00ff */
[----:B------:R-:W-:Y:S01]  /*0c30*/  LEA.HI.SX32 R24, R24, R117, 0x1b ;  /* 0x0000007518187211 */ /* 0x000fe200078fdaff */
[----:B------:R-:W-:Y:S01]  /*0c40*/  IMAD.SHL.U32 R96, R20, 0x2, RZ ;  /* 0x0000000214607824 */ /* 0x000fe200078e00ff */
[----:B------:R-:W-:Y:S02]  /*0c50*/  SHF.L.U32 R95, R22, 0x1, RZ ;  /* 0x00000001165f7819 */ /* 0x000fe400000006ff */
[----:B------:R-:W-:Y:S01]  /*0c60*/  ISETP.GE.AND P6, PT, R8, R105, PT ;  /* 0x000000690800720c */ /* 0x000fe20003fc6270 */
[----:B------:R-:W-:Y:S01]  /*0c70*/  IMAD.SHL.U32 R94, R24, 0x2, RZ ;  /* 0x00000002185e7824 */ /* 0x000fe200078e00ff */
[----:B------:R-:W-:-:S02]  /*0c80*/  IADD3 R10, P0, R121, R102, RZ ;  /* 0x00000066790a7210 */ /* 0x000fc40007f1e0ff */
[----:B------:R-:W-:Y:S02]  /*0c90*/  PRMT R18, RZ, 0x7610, R18 ;  /* 0x00007610ff127816 */ /* 0x000fe40000000012 */
[-C--:B------:R-:W-:Y:S01]  /*0ca0*/  ISETP.GE.AND P5, PT, R116, R105.reuse, PT ;  /* 0x000000697400720c */ /* 0x080fe20003fa6270 */
[----:B------:R-:W-:Y:S01]  /*0cb0*/  IMAD.X R11, R122, 0x1, R103, P0 ;  /* 0x000000017a0b7824 */ /* 0x000fe200000e0667 */
[-C--:B------:R-:W-:Y:S02]  /*0cc0*/  ISETP.GE.AND P4, PT, R114, R105.reuse, PT ;  /* 0x000000697200720c */ /* 0x080fe40003f86270 */
[-C--:B------:R-:W-:Y:S02]  /*0cd0*/  ISETP.GE.AND P3, PT, R112, R105.reuse, PT ;  /* 0x000000697000720c */ /* 0x080fe40003f66270 */
[-C--:B------:R-:W-:Y:S02]  /*0ce0*/  ISETP.GE.AND P2, PT, R110, R105.reuse, PT ;  /* 0x000000696e00720c */ /* 0x080fe40003f46270 */
[----:B------:R-:W-:-:S02]  /*0cf0*/  ISETP.GE.AND P1, PT, R108, R105, PT ;  /* 0x000000696c00720c */ /* 0x000fc40003f26270 */
[----:B------:R-:W-:Y:S02]  /*0d00*/  ISETP.GE.AND P0, PT, R106, R105, PT ;  /* 0x000000696a00720c */ /* 0x000fe40003f06270 */
[----:B------:R-:W-:Y:S01]  /*0d10*/  PRMT R21, RZ, 0x7610, R21 ;  /* 0x00007610ff157816 */ /* 0x000fe20000000015 */
[----:B--2---:R0:W-:Y:S04]  /*0d20*/  STS.U16 [R101], R0 ;  /* 0x0000000065007388 */ /* 0x0041e80000000400 */
[----:B---3--:R-:W-:Y:S04]  /*0d30*/  STS.U16 [R100+0x40], R13 ;  /* 0x0000400d64007388 */ /* 0x008fe80000000400 */
[----:B----4-:R-:W-:Y:S01]  /*0d40*/  STS.U16 [R99+0x80], R12 ;  /* 0x0000800c63007388 */ /* 0x010fe20000000400 */
[----:B0-----:R-:W-:-:S05]  /*0d50*/  IMAD.SHL.U32 R0, R117, 0x8, RZ ;  /* 0x0000000875007824 */ /* 0x001fca00078e00ff */
[----:B------:R-:W-:-:S04]  /*0d60*/  LEA.HI.SX32 R0, R0, R0, 0x1b ;  /* 0x0000000000007211 */ /* 0x000fc800078fdaff */
[----:B------:R-:W-:Y:S01]  /*0d70*/  SHF.L.U32 R93, R0, 0x1, RZ ;  /* 0x00000001005d7819 */ /* 0x000fe200000006ff */
[----:B------:R0:W-:Y:S04]  /*0d80*/  STS.U16 [R98+0xc0], R15 ;  /* 0x0000c00f62007388 */ /* 0x0001e80000000400 */
[----:B-1----:R1:W-:Y:S04]  /*0d90*/  STS.U16 [R97+0x100], R14 ;  /* 0x0001000e61007388 */ /* 0x0023e80000000400 */
[----:B------:R2:W-:Y:S01]  /*0da0*/  STS.U16 [R96+0x140], R17 ;  /* 0x0001401160007388 */ /* 0x0005e20000000400 */
        /* <DEDUP_REMOVED lines=15> */
[----:B--2---:R-:W-:Y:S02]  /*0ea0*/  PRMT R17, RZ, 0x7610, R17 ;  /* 0x00007610ff117816 */ /* 0x004fe40000000011 */
[----:B0-----:R-:W-:Y:S02]  /*0eb0*/  PRMT R16, RZ, 0x7610, R16 ;  /* 0x00007610ff107816 */ /* 0x001fe40000000010 */
        /* <DEDUP_REMOVED lines=37> */
[----:B------:R-:W2:Y:S04]  /*1110*/  LDS.U16 R14, [R93+0x6] ;  /* 0x000006005d0e7984 */ /* 0x000ea80000000400 */
        /* <DEDUP_REMOVED lines=24> */
[----:B------:R-:W-:Y:S01]  /*12a0*/  FADD.FTZ R74, R74, R131 ;  /* 0x000000834a4a7221 */ /* 0x000fe20000010000 */
[----:B------:R-:W-:Y:S01]  /*12b0*/  PRMT R72, RZ, 0x5410, R15 ;  /* 0x00005410ff487816 */ /* 0x000fe2000000000f */
[----:B------:R-:W-:Y:S01]  /*12c0*/  FADD.FTZ R75, R14, R131 ;  /* 0x000000830e4b7221 */ /* 0x000fe20000010000 */
[----:B------:R-:W-:-:S02]  /*12d0*/  PRMT R16, RZ, 0x5410, R16 ;  /* 0x00005410ff107816 */ /* 0x000fc40000000010 */
[----:B------:R-:W-:Y:S01]  /*12e0*/  PRMT R70, RZ, 0x5410, R17 ;  /* 0x00005410ff467816 */ /* 0x000fe20000000011 */
[--C-:B------:R-:W-:Y:S01]  /*12f0*/  FADD.FTZ R72, R72, R131.reuse ;  /* 0x0000008348487221 */ /* 0x100fe20000010000 */
[----:B------:R-:W-:Y:S01]  /*1300*/  PRMT R18, RZ, 0x5410, R18 ;  /* 0x00005410ff127816 */ /* 0x000fe20000000012 */
        /* <DEDUP_REMOVED lines=26> */
[C---:B------:R-:W-:Y:S01]  /*14b0*/  FMUL.FTZ R68, R84.reuse, R132 ;  /* 0x0000008454447220 */ /* 0x040fe20000410000 */
[----:B------:R-:W-:Y:S01]  /*14c0*/  PRMT R128, RZ, 0x5410, R86 ;  /* 0x00005410ff807816 */ /* 0x000fe20000000056 */
[----:B------:R-:W-:Y:S01]  /*14d0*/  FFMA.FTZ R12, R84, R12, R13 ;  /* 0x0000000c540c7223 */ /* 0x000fe2000001000d */
[----:B------:R-:W-:Y:S01]  /*14e0*/  PRMT R13, RZ, 0x5410, R91 ;  /* 0x00005410ff0d7816 */ /* 0x000fe2000000005b */
[CC--:B------:R-:W-:Y:S01]  /*14f0*/  FMUL.FTZ R67, R83.reuse, R132.reuse ;  /* 0x0000008453437220 */ /* 0x0c0fe20000410000 */
[----:B---3--:R-:W-:Y:S02]  /*1500*/  PRMT R82, RZ, 0x5410, R82 ;  /* 0x00005410ff527816 */ /* 0x008fe40000000052 */
[----:B----4-:R-:W-:Y:S01]  /*1510*/  PRMT R81, RZ, 0x5410, R81 ;  /* 0x00005410ff517816 */ /* 0x010fe20000000051 */
[----:B------:R-:W-:Y:S01]  /*1520*/  FFMA.FTZ R13, R83, R13, R12 ;  /* 0x0000000d530d7223 */ /* 0x000fe2000001000c */
[----:B------:R-:W-:Y:S01]  /*1530*/  PRMT R12, RZ, 0x5410, R90 ;  /* 0x00005410ff0c7816 */ /* 0x000fe2000000005a */
[-C--:B------:R-:W-:Y:S01]  /*1540*/  FMUL.FTZ R66, R82, R132.reuse ;  /* 0x0000008452427220 */ /* 0x080fe20000410000 */
[----:B------:R-:W-:Y:S01]  /*1550*/  PRMT R80, RZ, 0x5410, R80 ;  /* 0x00005410ff507816 */ /* 0x000fe20000000050 */
[----:B------:R-:W-:-:S02]  /*1560*/  FMUL.FTZ R65, R81, R132 ;  /* 0x0000008451417220 */ /* 0x000fc40000410000 */
[----:B------:R-:W-:Y:S01]  /*1570*/  FFMA.FTZ R12, R82, R12, R13 ;  /* 0x0000000c520c7223 */ /* 0x000fe2000001000d */
[----:B------:R-:W-:Y:S01]  /*1580*/  PRMT R13, RZ, 0x5410, R89 ;  /* 0x00005410ff0d7816 */ /* 0x000fe20000000059 */
[-C--:B------:R-:W-:Y:S01]  /*1590*/  FMUL.FTZ R64, R80, R132.reuse ;  /* 0x0000008450407220 */ /* 0x080fe20000410000 */
[----:B------:R-:W-:Y:S02]  /*15a0*/  PRMT R79, RZ, 0x5410, R79 ;  /* 0x00005410ff4f7816 */ /* 0x000fe4000000004f */
[----:B------:R-:W-:Y:S01]  /*15b0*/  PRMT R78, RZ, 0x5410, R78 ;  /* 0x00005410ff4e7816 */ /* 0x000fe2000000004e */
[----:B------:R-:W-:Y:S01]  /*15c0*/  FFMA.FTZ R13, R81, R13, R12 ;  /* 0x0000000d510d7223 */ /* 0x000fe2000001000c */
[----:B------:R-:W-:Y:S01]  /*15d0*/  PRMT R12, RZ, 0x5410, R88 ;  /* 0x00005410ff0c7816 */ /* 0x000fe20000000058 */
[-C--:B------:R-:W-:Y:S02]  /*15e0*/  FMUL.FTZ R63, R79, R132.reuse ;  /* 0x000000844f3f7220 */ /* 0x080fe40000410000 */
[----:B------:R-:W-:-:S02]  /*15f0*/  FMUL.FTZ R62, R78, R132 ;  /* 0x000000844e3e7220 */ /* 0x000fc40000410000 */
[----:B------:R-:W-:Y:S01]  /*1600*/  FFMA.FTZ R12, R80, R12, R13 ;  /* 0x0000000c500c7223 */ /* 0x000fe2000001000d */
[----:B------:R-:W-:-:S05]  /*1610*/  PRMT R13, RZ, 0x5410, R87 ;  /* 0x00005410ff0d7816 */ /* 0x000fca0000000057 */
[----:B------:R-:W-:-:S04]  /*1620*/  FFMA.FTZ R13, R79, R13, R12 ;  /* 0x0000000d4f0d7223 */ /* 0x000fc8000001000c */
[----:B------:R-:W-:Y:S01]  /*1630*/  FFMA.FTZ R128, R78, R128, R13 ;  /* 0x000000804e807223 */ /* 0x000fe2000001000d */
[----:B------:R-:W-:Y:S06]  /*1640*/  BAR.SYNC.DEFER_BLOCKING 0x0 ;  /* 0x0000000000007b1d */ /* 0x000fec0000010000 */
[----:B------:R-:W-:Y:S05]  /*1650*/  @P0 BRA `(.L_x_7147) ;  /* 0x0000005000000947 */ /* 0x000fea0003800000 */
[----:B------:R-:W-:Y:S01]  /*1660*/  CS2R R60, SRZ ;  /* 0x00000000003c7805 */ /* 0x000fe2000001ff00 */
[----:B------:R-:W-:Y:S01]  /*1670*/  CS2R R58, SRZ ;  /* 0x00000000003a7805 */ /* 0x000fe2000001ff00 */
[----:B------:R-:W-:Y:S01]  /*1680*/  CS2R R56, SRZ ;  /* 0x0000000000387805 */ /* 0x000fe2000001ff00 */
[----:B------:R-:W-:Y:S01]  /*1690*/  CS2R R54, SRZ ;  /* 0x0000000000367805 */ /* 0x000fe2000001ff00 */
[----:B------:R-:W-:Y:S05]  /*16a0*/  BRA `(.L_x_7148) ;  /* 0x000029c000007947 */ /* 0x000fea0003800000 */
.L_x_7147:
[----:B------:R-:W-:Y:S01]  /*16b0*/  IMAD R0, R175, c[0x0][0x298], RZ ;  /* 0x0000a600af007a24 */ /* 0x000fe200078e02ff */
[----:B------:R-:W-:Y:S01]  /*16c0*/  IADD3 R52, R172, -0x1, RZ ;  /* 0xffffffffac347810 */ /* 0x000fe20007ffe0ff */
[----:B------:R-:W-:Y:S01]  /*16d0*/  IMAD.MOV.U32 R12, RZ, RZ, R126 ;  /* 0x000000ffff0c7224 */ /* 0x000fe200078e007e */
[----:B------:R-:W-:Y:S01]  /*16e0*/  CS2R R60, SRZ ;  /* 0x00000000003c7805 */ /* 0x000fe2000001ff00 */
[----:B------:R-:W-:Y:S01]  /*16f0*/  IMAD.MOV.U32 R13, RZ, RZ, RZ ;  /* 0x000000ffff0d7224 */ /* 0x000fe200078e00ff */
[----:B------:R-:W-:Y:S01]  /*1700*/  CS2R R50, SRZ ;  /* 0x0000000000327805 */ /* 0x000fe2000001ff00 */
[C---:B------:R-:W-:Y:S01]  /*1710*/  IMAD R15, R129.reuse, c[0x0][0x29c], R0 ;  /* 0x0000a700810f7a24 */ /* 0x040fe200078e0200 */
[----:B------:R-:W-:Y:S01]  /*1720*/  CS2R R58, SRZ ;  /* 0x00000000003a7805 */ /* 0x000fe2000001ff00 */
[----:B------:R-:W-:Y:S01]  /*1730*/  IMAD.WIDE.U32 R10, R129, c[0x0][0x298], R12 ;  /* 0x0000a600810a7a25 */ /* 0x000fe200078e000c */
[----:B------:R-:W-:Y:S01]  /*1740*/  CS2R R56, SRZ ;  /* 0x0000000000387805 */ /* 0x000fe2000001ff00 */
[----:B------:R-:W-:-:S02]  /*1750*/  CS2R R54, SRZ ;  /* 0x0000000000367805 */ /* 0x000fc4000001ff00 */
[----:B------:R-:W-:Y:S01]  /*1760*/  IMAD R0, R175, c[0x0][0x2b8], RZ ;  /* 0x0000ae00af007a24 */ /* 0x000fe200078e02ff */
[----:B------:R-:W-:Y:S01]  /*1770*/  IADD3 R11, R11, R15, RZ ;  /* 0x0000000f0b0b7210 */ /* 0x000fe20007ffe0ff */
[----:B------:R-:W-:-:S04]  /*1780*/  IMAD.WIDE.U32 R14, R129, c[0x0][0x2b8], R12 ;  /* 0x0000ae00810e7a25 */ /* 0x000fc800078e000c */
[----:B------:R-:W-:Y:S02]  /*1790*/  IMAD R13, R129, c[0x0][0x2bc], R0 ;  /* 0x0000af00810d7a24 */ /* 0x000fe400078e0200 */
[C---:B------:R-:W-:Y:S02]  /*17a0*/  IMAD R0, R174.reuse, c[0x0][0x2a0], RZ ;  /* 0x0000a800ae007a24 */ /* 0x040fe400078e02ff */
[----:B------:R-:W-:Y:S02]  /*17b0*/  IMAD.IADD R15, R15, 0x1, R13 ;  /* 0x000000010f0f7824 */ /* 0x000fe400078e020d */
[----:B------:R-:W-:Y:S02]  /*17c0*/  IMAD R16, R174, c[0x0][0x2c0], RZ ;  /* 0x0000b000ae107a24 */ /* 0x000fe400078e02ff */
[C---:B------:R-:W-:Y:S01]  /*17d0*/  IMAD R17, R127.reuse, c[0x0][0x2a4], R0 ;  /* 0x0000a9007f117a24 */ /* 0x040fe200078e0200 */
[----:B------:R-:W-:Y:S01]  /*17e0*/  LEA.HI R0, R52, R52, RZ, 0x1 ;  /* 0x0000003434007211 */ /* 0x000fe200078f08ff */
[----:B------:R-:W-:-:S03]  /*17f0*/  IMAD.WIDE.U32 R12, R127, c[0x0][0x2a0], R10 ;  /* 0x0000a8007f0c7a25 */ /* 0x000fc600078e000a */
[----:B------:R-:W-:Y:S01]  /*1800*/  LOP3.LUT R11, R0, 0xfffffe, RZ, 0xc0, !PT ;  /* 0x00fffffe000b7812 */ /* 0x000fe200078ec0ff */
[C---:B------:R-:W-:Y:S01]  /*1810*/  IMAD R19, R127.reuse, c[0x0][0x2c4], R16 ;  /* 0x0000b1007f137a24 */ /* 0x040fe200078e0210 */
[----:B------:R-:W-:Y:S01]  /*1820*/  LEA R26, P1, R12, c[0x0][0x318], 0x2 ;  /* 0x0000c6000c1a7a11 */ /* 0x000fe200078210ff */
[----:B------:R-:W-:Y:S01]  /*1830*/  IMAD.WIDE.U32 R14, R127, c[0x0][0x2c0], R14 ;  /* 0x0000b0007f0e7a25 */ /* 0x000fe200078e000e */
[----:B------:R-:W-:Y:S02]  /*1840*/  IADD3 R10, P0, R107, R12, RZ ;  /* 0x0000000c6b0a7210 */ /* 0x000fe40007f1e0ff */
[----:B------:R-:W-:Y:S01]  /*1850*/  SHF.R.S32.HI R0, RZ, 0x1f, R107 ;  /* 0x0000001fff007819 */ /* 0x000fe2000001146b */
[----:B------:R-:W-:Y:S01]  /*1860*/  IMAD.IADD R17, R13, 0x1, R17 ;  /* 0x000000010d117824 */ /* 0x000fe200078e0211 */
[----:B------:R-:W-:Y:S01]  /*1870*/  IADD3 R13, R15, R19, RZ ;  /* 0x000000130f0d7210 */ /* 0x000fe20007ffe0ff */
[----:B------:R-:W-:Y:S01]  /*1880*/  IMAD R15, R109, -0x100, R130 ;  /* 0xffffff006d0f7824 */ /* 0x000fe200078e0282 */
[----:B------:R-:W-:Y:S01]  /*1890*/  LEA R40, P2, R14, c[0x0][0x320], 0x2 ;  /* 0x0000c8000e287a11 */ /* 0x000fe200078410ff */
[----:B------:R-:W-:Y:S01]  /*18a0*/  IMAD.IADD R52, R52, 0x1, -R11 ;  /* 0x0000000134347824 */ /* 0x000fe200078e0a0b */
[--C-:B------:R-:W-:Y:S01]  /*18b0*/  LEA.HI.X R27, R12, c[0x0][0x31c], R17.reuse, 0x2, P1 ;  /* 0x0000c7000c1b7a11 */ /* 0x100fe200008f1411 */
[----:B------:R-:W-:Y:S01]  /*18c0*/  IMAD.X R11, R0, 0x1, R17, P0 ;  /* 0x00000001000b7824 */ /* 0x000fe200000e0611 */
[----:B------:R-:W-:Y:S01]  /*18d0*/  IADD3 R12, P1, R107, R14, RZ ;  /* 0x0000000e6b0c7210 */ /* 0x000fe20007f3e0ff */
[----:B------:R-:W-:Y:S01]  /*18e0*/  IMAD.MOV.U32 R53, RZ, RZ, RZ ;  /* 0x000000ffff357224 */ /* 0x000fe200078e00ff */
[----:B------:R-:W-:Y:S01]  /*18f0*/  LEA.HI.X R41, R14, c[0x0][0x324], R13, 0x2, P2 ;  /* 0x0000c9000e297a11 */ /* 0x000fe200010f140d */
[----:B------:R-:W-:-:S04]  /*1900*/  IMAD.WIDE R26, R15, 0x4, R26 ;  /* 0x000000040f1a7825 */ /* 0x000fc800078e021a */
[----:B------:R-:W-:Y:S01]  /*1910*/  IMAD.X R13, R0, 0x1, R13, P1 ;  /* 0x00000001000d7824 */ /* 0x000fe200008e060d */
[C---:B------:R-:W-:Y:S01]  /*1920*/  IADD3 R14, P0, R26.reuse, -0x380, RZ ;  /* 0xfffffc801a0e7810 */ /* 0x040fe20007f1e0ff */
[----:B------:R-:W-:Y:S01]  /*1930*/  IMAD.WIDE R40, R15, 0x4, R40 ;  /* 0x000000040f287825 */ /* 0x000fe200078e0228 */
[C---:B------:R-:W-:Y:S02]  /*1940*/  IADD3 R16, P1, R26.reuse, -0x300, RZ ;  /* 0xfffffd001a107810 */ /* 0x040fe40007f3e0ff */
[C---:B------:R-:W-:Y:S02]  /*1950*/  IADD3 R18, P2, R26.reuse, -0x280, RZ ;  /* 0xfffffd801a127810 */ /* 0x040fe40007f5e0ff */
[C---:B------:R-:W-:Y:S02]  /*1960*/  IADD3 R20, P3, R26.reuse, -0x200, RZ ;  /* 0xfffffe001a147810 */ /* 0x040fe40007f7e0ff */
[C---:B------:R-:W-:Y:S02]  /*1970*/  IADD3 R22, P4, R26.reuse, -0x180, RZ ;  /* 0xfffffe801a167810 */ /* 0x040fe40007f9e0ff */
[----:B------:R-:W-:-:S02]  /*1980*/  IADD3 R24, P5, R26, -0x100, RZ ;  /* 0xffffff001a187810 */ /* 0x000fc40007fbe0ff */
[----:B------:R-:W-:Y:S02]  /*1990*/  IADD3 R26, P6, R26, -0x80, RZ ;  /* 0xffffff801a1a7810 */ /* 0x000fe40007fde0ff */
[C---:B------:R-:W-:Y:S02]  /*19a0*/  IADD3.X R15, R27.reuse, -0x1, RZ, P0, !PT ;  /* 0xffffffff1b0f7810 */ /* 0x040fe400007fe4ff */
[C---:B------:R-:W-:Y:S02]  /*19b0*/  IADD3.X R17, R27.reuse, -0x1, RZ, P1, !PT ;  /* 0xffffffff1b117810 */ /* 0x040fe40000ffe4ff */
[C---:B------:R-:W-:Y:S02]  /*19c0*/  IADD3.X R19, R27.reuse, -0x1, RZ, P2, !PT ;  /* 0xffffffff1b137810 */ /* 0x040fe400017fe4ff */
[C---:B------:R-:W-:Y:S02]  /*19d0*/  IADD3.X R21, R27.reuse, -0x1, RZ, P3, !PT ;  /* 0xffffffff1b157810 */ /* 0x040fe40001ffe4ff */
[----:B------:R-:W-:-:S02]  /*19e0*/  IADD3.X R23, R27, -0x1, RZ, P4, !PT ;  /* 0xffffffff1b177810 */ /* 0x000fc400027fe4ff */
[C---:B------:R-:W-:Y:S02]  /*19f0*/  IADD3.X R25, R27.reuse, -0x1, RZ, P5, !PT ;  /* 0xffffffff1b197810 */ /* 0x040fe40002ffe4ff */
[----:B------:R-:W-:Y:S02]  /*1a00*/  IADD3.X R27, R27, -0x1, RZ, P6, !PT ;  /* 0xffffffff1b1b7810 */ /* 0x000fe400037fe4ff */
[C---:B------:R-:W-:Y:S02]  /*1a10*/  IADD3 R28, P0, R40.reuse, -0x380, RZ ;  /* 0xfffffc80281c7810 */ /* 0x040fe40007f1e0ff */
[C---:B------:R-:W-:Y:S02]  /*1a20*/  IADD3 R30, P1, R40.reuse, -0x300, RZ ;  /* 0xfffffd00281e7810 */ /* 0x040fe40007f3e0ff */
[C---:B------:R-:W-:Y:S02]  /*1a30*/  IADD3 R32, P2, R40.reuse, -0x280, RZ ;  /* 0xfffffd8028207810 */ /* 0x040fe40007f5e0ff */
[----:B------:R-:W-:-:S02]  /*1a40*/  IADD3 R34, P3, R40, -0x200, RZ ;  /* 0xfffffe0028227810 */ /* 0x000fc40007f7e0ff */
[C---:B------:R-:W-:Y:S02]  /*1a50*/  IADD3 R36, P4, R40.reuse, -0x180, RZ ;  /* 0xfffffe8028247810 */ /* 0x040fe40007f9e0ff */
[C---:B------:R-:W-:Y:S02]  /*1a60*/  IADD3 R38, P5, R40.reuse, -0x100, RZ ;  /* 0xffffff0028267810 */ /* 0x040fe40007fbe0ff */
[----:B------:R-:W-:Y:S02]  /*1a70*/  IADD3 R40, P6, R40, -0x80, RZ ;  /* 0xffffff8028287810 */ /* 0x000fe40007fde0ff */
[C---:B------:R-:W-:Y:S02]  /*1a80*/  IADD3.X R29, R41.reuse, -0x1, RZ, P0, !PT ;  /* 0xffffffff291d7810 */ /* 0x040fe400007fe4ff */
[C---:B------:R-:W-:Y:S02]  /*1a90*/  IADD3.X R31, R41.reuse, -0x1, RZ, P1, !PT ;  /* 0xffffffff291f7810 */ /* 0x040fe40000ffe4ff */
[----:B------:R-:W-:-:S02]  /*1aa0*/  IADD3.X R33, R41, -0x1, RZ, P2, !PT ;  /* 0xffffffff29217810 */ /* 0x000fc400017fe4ff */
[C---:B------:R-:W-:Y:S02]  /*1ab0*/  IADD3.X R35, R41.reuse, -0x1, RZ, P3, !PT ;  /* 0xffffffff29237810 */ /* 0x040fe40001ffe4ff */
[C---:B------:R-:W-:Y:S02]  /*1ac0*/  IADD3.X R37, R41.reuse, -0x1, RZ, P4, !PT ;  /* 0xffffffff29257810 */ /* 0x040fe400027fe4ff */
[C---:B------:R-:W-:Y:S02]  /*1ad0*/  IADD3.X R39, R41.reuse, -0x1, RZ, P5, !PT ;  /* 0xffffffff29277810 */ /* 0x040fe40002ffe4ff */
[----:B------:R-:W-:Y:S02]  /*1ae0*/  IADD3.X R41, R41, -0x1, RZ, P6, !PT ;  /* 0xffffffff29297810 */ /* 0x000fe400037fe4ff */
.L_x_7169:
[----:B------:R-:W-:Y:S01]  /*1af0*/  SHF.R.S32.HI R44, RZ, 0x1f, R53 ;  /* 0x0000001fff2c7819 */ /* 0x000fe20000011435 */
[----:B------:R-:W-:Y:S01]  /*1b00*/  IMAD.WIDE.U32 R42, R53, c[0x0][0x1a0], R8 ;  /* 0x00006800352a7a25 */ /* 0x000fe200078e0008 */
[----:B------:R-:W-:Y:S02]  /*1b10*/  IADD3 R105, -R107, c[0x0][0x168], RZ ;  /* 0x00005a006b697a10 */ /* 0x000fe40007ffe1ff */
[----:B------:R-:W-:Y:S01]  /*1b20*/  PRMT R136, RZ, 0x7610, R136 ;  /* 0x00007610ff887816 */ /* 0x000fe20000000088 */
[----:B------:R-:W-:Y:S01]  /*1b30*/  IMAD R0, R44, c[0x0][0x1a0], RZ ;  /* 0x000068002c007a24 */ /* 0x000fe200078e02ff */
[----:B------:R-:W-:-:S02]  /*1b40*/  ISETP.GE.AND P6, PT, R8, R105, PT ;  /* 0x000000690800720c */ /* 0x000fc40003fc6270 */
[----:B------:R-:W-:Y:S01]  /*1b50*/  LEA R48, P0, R42, R118, 0x1 ;  /* 0x000000762a307211 */ /* 0x000fe200078008ff */
[----:B------:R-:W-:Y:S01]  /*1b60*/  IMAD R45, R53, c[0x0][0x1a4], R0 ;  /* 0x00006900352d7a24 */ /* 0x000fe200078e0200 */
[-C--:B------:R-:W-:Y:S02]  /*1b70*/  ISETP.GE.AND P5, PT, R116, R105.reuse, PT ;  /* 0x000000697400720c */ /* 0x080fe40003fa6270 */
[----:B------:R-:W-:Y:S02]  /*1b80*/  ISETP.GE.AND P4, PT, R114, R105, PT ;  /* 0x000000697200720c */ /* 0x000fe40003f86270 */
[----:B------:R-:W-:Y:S02]  /*1b90*/  IADD3 R0, R43, R45, RZ ;  /* 0x0000002d2b007210 */ /* 0x000fe40007ffe0ff */
[----:B------:R-:W-:Y:S02]  /*1ba0*/  ISETP.GE.AND P3, PT, R112, R105, PT ;  /* 0x000000697000720c */ /* 0x000fe40003f66270 */
[----:B------:R-:W-:-:S02]  /*1bb0*/  LEA.HI.X R49, R42, R115, R0, 0x1, P0 ;  /* 0x000000732a317211 */ /* 0x000fc400000f0c00 */
[-C--:B------:R-:W-:Y:S02]  /*1bc0*/  ISETP.GE.AND P2, PT, R110, R105.reuse, PT ;  /* 0x000000696e00720c */ /* 0x080fe40003f46270 */
[-C--:B------:R-:W-:Y:S01]  /*1bd0*/  ISETP.GE.AND P1, PT, R108, R105.reuse, PT ;  /* 0x000000696c00720c */ /* 0x080fe20003f26270 */
[----:B--2---:R0:W2:Y:S01]  /*1be0*/  @!P6 LDG.E.U16 R136, [R48.64] ;  /* 0x000000043088e981 */ /* 0x0040a2000c1e1500 */
[-C--:B------:R-:W-:Y:S02]  /*1bf0*/  ISETP.GE.AND P0, PT, R106, R105.reuse, PT ;  /* 0x000000696a00720c */ /* 0x080fe40003f06270 */
[----:B------:R-:W-:Y:S02]  /*1c00*/  ISETP.GE.AND P6, PT, R104, R105, PT ;  /* 0x000000696800720c */ /* 0x000fe40003fc6270 */
[----:B------:R-:W-:Y:S02]  /*1c10*/  PRMT R45, RZ, 0x7610, R45 ;  /* 0x00007610ff2d7816 */ /* 0x000fe4000000002d */
[----:B------:R-:W-:-:S02]  /*1c20*/  PRMT R138, RZ, 0x7610, R138 ;  /* 0x00007610ff8a7816 */ /* 0x000fc4000000008a */
[----:B------:R-:W-:Y:S02]  /*1c30*/  PRMT R135, RZ, 0x7610, R135 ;  /* 0x00007610ff877816 */ /* 0x000fe40000000087 */
[----:B------:R-:W-:Y:S01]  /*1c40*/  PRMT R140, RZ, 0x7610, R140 ;  /* 0x00007610ff8c7816 */ /* 0x000fe2000000008c */
[----:B---3--:R0:W3:Y:S01]  /*1c50*/  @!P5 LDG.E.U16 R45, [R48.64+0x40] ;  /* 0x00004004302dd981 */ /* 0x0080e2000c1e1500 */
        /* <DEDUP_REMOVED lines=16> */
[----:B------:R-:W-:Y:S01]  /*1d60*/  IMAD R0, R44, c[0x0][0x1c0], RZ ;  /* 0x000070002c007a24 */ /* 0x000fe200078e02ff */
[----:B0-----:R-:W-:Y:S01]  /*1d70*/  LEA R48, P0, R42, c[0x0][0x220], 0x2 ;  /* 0x000088002a307a11 */ /* 0x001fe200078010ff */
[----:B------:R-:W-:Y:S02]  /*1d80*/  IMAD.IADD R43, R43, 0x1, R141 ;  /* 0x000000012b2b7824 */ /* 0x000fe400078e028d */
[----:B------:R-:W-:-:S04]  /*1d90*/  IMAD.WIDE.U32 R46, R53, c[0x0][0x1c0], R8 ;  /* 0x00007000352e7a25 */ /* 0x000fc800078e0008 */
[----:B------:R-:W-:Y:S01]  /*1da0*/  IMAD R141, R53, c[0x0][0x1c4], R0 ;  /* 0x00007100358d7a24 */ /* 0x000fe200078e0200 */
[----:B------:R-:W-:Y:S02]  /*1db0*/  LEA.HI.X R49, R42, c[0x0][0x224], R43, 0x2, P0 ;  /* 0x000089002a317a11 */ /* 0x000fe400000f142b */
[----:B------:R-:W-:Y:S01]  /*1dc0*/  LEA R42, P0, R46, R113, 0x1 ;  /* 0x000000712e2a7211 */ /* 0x000fe200078008ff */
[----:B------:R-:W-:Y:S01]  /*1dd0*/  IMAD.IADD R0, R47, 0x1, R141 ;  /* 0x000000012f007824 */ /* 0x000fe200078e028d */
[----:B------:R-:W-:-:S04]  /*1de0*/  ISETP.GE.AND P1, PT, R116, R105, PT ;  /* 0x000000697400720c */ /* 0x000fc80003f26270 */
[----:B------:R-:W-:Y:S02]  /*1df0*/  LEA.HI.X R43, R46, R111, R0, 0x1, P0 ;  /* 0x0000006f2e2b7211 */ /* 0x000fe400000f0c00 */
[-C--:B------:R-:W-:Y:S01]  /*1e00*/  ISETP.GE.AND P0, PT, R8, R105.reuse, PT ;  /* 0x000000690800720c */ /* 0x080fe20003f06270 */
[----:B------:R0:W4:Y:S01]  /*1e10*/  LDG.E R0, [R48.64] ;  /* 0x0000000430007981 */ /* 0x000122000c1e1900 */
[-C--:B------:R-:W-:Y:S02]  /*1e20*/  ISETP.GE.AND P2, PT, R114, R105.reuse, PT ;  /* 0x000000697200720c */ /* 0x080fe40003f46270 */
[----:B------:R-:W-:Y:S02]  /*1e30*/  PRMT R46, RZ, 0x7610, R46 ;  /* 0x00007610ff2e7816 */ /* 0x000fe4000000002e */
[----:B0-----:R-:W-:Y:S02]  /*1e40*/  PRMT R48, RZ, 0x7610, R48 ;  /* 0x00007610ff307816 */ /* 0x001fe40000000030 */
[----:B------:R-:W-:-:S02]  /*1e50*/  ISETP.GE.AND P3, PT, R106, R105, PT ;  /* 0x000000696a00720c */ /* 0x000fc40003f66270 */
[----:B------:R-:W-:Y:S02]  /*1e60*/  ISETP.GE.AND P4, PT, R104, R105, PT ;  /* 0x000000696800720c */ /* 0x000fe40003f86270 */
        /* <DEDUP_REMOVED lines=8> */
[----:B------:R-:W-:Y:S01]  /*1ef0*/  STS.U16 [R98+0xc0], R135 ;  /* 0x0000c08762007388 */ /* 0x000fe20000000400 */
[----:B0-----:R-:W-:-:S03]  /*1f00*/  PRMT R45, RZ, 0x7610, R45 ;  /* 0x00007610ff2d7816 */ /* 0x001fc6000000002d */
[----:B------:R-:W-:Y:S04]  /*1f10*/  STS.U16 [R97+0x100], R140 ;  /* 0x0001008c61007388 */ /* 0x000fe80000000400 */
[----:B------:R0:W-:Y:S04]  /*1f20*/  STS.U16 [R96+0x140], R137 ;  /* 0x0001408960007388 */ /* 0x0001e80000000400 */
[----:B------:R-:W-:Y:S04]  /*1f30*/  STS.U16 [R95+0x180], R142 ;  /* 0x0001808e5f007388 */ /* 0x000fe80000000400 */
[----:B-1----:R1:W-:Y:S01]  /*1f40*/  STS.U16 [R94+0x1c0], R139 ;  /* 0x0001c08b5e007388 */ /* 0x0023e20000000400 */
[----:B------:R-:W-:-:S06]  /*1f50*/  NOP ;  /* 0x0000000000007918 */ /* 0x000fcc0000000000 */
[----:B------:R2:W3:Y:S04]  /*1f60*/  @!P0 LDG.E.U16 R46, [R42.64] ;  /* 0x000000042a2e8981 */ /* 0x0004e8000c1e1500 */
[----:B------:R2:W4:Y:S04]  /*1f70*/  @!P1 LDG.E.U16 R45, [R42.64+0x40] ;  /* 0x000040042a2d9981 */ /* 0x000528000c1e1500 */
[----:B------:R2:W4:Y:S01]  /*1f80*/  @!P2 LDG.E.U16 R48, [R42.64+0x80] ;  /* 0x000080042a30a981 */ /* 0x000522000c1e1500 */
[-C--:B------:R-:W-:Y:S02]  /*1f90*/  ISETP.GE.AND P0, PT, R112, R105.reuse, PT ;  /* 0x000000697000720c */ /* 0x080fe40003f06270 */
[-C--:B------:R-:W-:Y:S01]  /*1fa0*/  ISETP.GE.AND P1, PT, R110, R105.reuse, PT ;  /* 0x000000696e00720c */ /* 0x080fe20003f26270 */
[----:B------:R2:W4:Y:S01]  /*1fb0*/  @!P3 LDG.E.U16 R146, [R42.64+0x180] ;  /* 0x000180042a92b981 */ /* 0x000522000c1e1500 */
[----:B------:R-:W-:-:S03]  /*1fc0*/  ISETP.GE.AND P2, PT, R108, R105, PT ;  /* 0x000000696c00720c */ /* 0x000fc60003f46270 */
[----:B------:R2:W4:Y:S01]  /*1fd0*/  @!P4 LDG.E.U16 R143, [R42.64+0x1c0] ;  /* 0x0001c0042a8fc981 */ /* 0x000522000c1e1500 */
[C---:B0-----:R-:W-:Y:S02]  /*1fe0*/  IADD3 R96, R117.reuse, 0x20, RZ ;  /* 0x0000002075607810 */ /* 0x041fe40007ffe0ff */
[C---:B-1----:R-:W-:Y:S01]  /*1ff0*/  IADD3 R94, R117.reuse, 0x40, RZ ;  /* 0x00000040755e7810 */ /* 0x042fe20007ffe0ff */
[----:B------:R-:W-:Y:S04]  /*2000*/  LDS.U16 R140, [R93+0xe] ;  /* 0x00000e005d8c7984 */ /* 0x000fe80000000400 */
[----:B------:R2:W4:Y:S04]  /*2010*/  @!P0 LDG.E.U16 R47, [R42.64+0xc0] ;  /* 0x0000c0042a2f8981 */ /* 0x000528000c1e1500 */
[----:B------:R2:W4:Y:S04]  /*2020*/  @!P1 LDG.E.U16 R144, [R42.64+0x100] ;  /* 0x000100042a909981 */ /* 0x000528000c1e1500 */
[----:B------:R2:W4:Y:S01]  /*2030*/  @!P2 LDG.E.U16 R49, [R42.64+0x140] ;  /* 0x000140042a31a981 */ /* 0x000522000c1e1500 */
[----:B------:R-:W-:-:S02]  /*2040*/  LEA.HI.SX32 R101, R117, R117, 0x1b ;  /* 0x0000007575657211 */ /* 0x000fc400078fdaff */
[-C--:B------:R-:W-:Y:S01]  /*2050*/  LEA.HI.SX32 R96, R96, R117.reuse, 0x1b ;  /* 0x0000007560607211 */ /* 0x080fe200078fdaff */
[----:B------:R-:W0:Y:S01]  /*2060*/  LDS.U16 R142, [R93] ;  /* 0x000000005d8e7984 */ /* 0x000e220000000400 */
[----:B------:R-:W-:Y:S02]  /*2070*/  LEA.HI.SX32 R94, R94, R117, 0x1b ;  /* 0x000000755e5e7211 */ /* 0x000fe400078fdaff */
[----:B------:R-:W-:Y:S01]  /*2080*/  SHF.L.U32 R101, R101, 0x1, RZ ;  /* 0x0000000165657819 */ /* 0x000fe200000006ff */
[----:B------:R-:W-:Y:S01]  /*2090*/  IMAD.SHL.U32 R100, R96, 0x2, RZ ;  /* 0x0000000260647824 */ /* 0x000fe200078e00ff */
[----:B------:R-:W1:Y:S01]  /*20a0*/  LDS.U16 R141, [R93+0x2] ;  /* 0x000002005d8d7984 */ /* 0x000e620000000400 */
[----:B------:R-:W-:-:S03]  /*20b0*/  IMAD.SHL.U32 R99, R94, 0x2, RZ ;  /* 0x000000025e637824 */ /* 0x000fc600078e00ff */
[----:B------:R-:W0:Y:S04]  /*20c0*/  LDS.U16 R139, [R93+0x4] ;  /* 0x000004005d8b7984 */ /* 0x000e280000000400 */
[----:B------:R-:W0:Y:S04]  /*20d0*/  LDS.U16 R138, [R93+0x6] ;  /* 0x000006005d8a7984 */ /* 0x000e280000000400 */
[----:B------:R-:W0:Y:S04]  /*20e0*/  LDS.U16 R137, [R93+0x8] ;  /* 0x000008005d897984 */ /* 0x000e280000000400 */
[----:B------:R-:W0:Y:S04]  /*20f0*/  LDS.U16 R136, [R93+0xa] ;  /* 0x00000a005d887984 */ /* 0x000e280000000400 */
[----:B------:R-:W0:Y:S01]  /*2100*/  LDS.U16 R135, [R93+0xc] ;  /* 0x00000c005d877984 */ /* 0x000e220000000400 */
[----:B------:R-:W-:-:S02]  /*2110*/  ISETP.NE.AND P1, PT, R126, RZ, PT ;  /* 0x000000ff7e00720c */ /* 0x000fc40003f25270 */
[C---:B------:R-:W-:Y:S02]  /*2120*/  IADD3 R94, R117.reuse, 0xc0, RZ ;  /* 0x000000c0755e7810 */ /* 0x040fe40007ffe0ff */
[C---:B------:R-:W-:Y:S02]  /*2130*/  IADD3 R148, R117.reuse, 0x60, RZ ;  /* 0x0000006075947810 */ /* 0x040fe40007ffe0ff */
[C---:B--2---:R-:W-:Y:S02]  /*2140*/  IADD3 R42, R117.reuse, 0xe0, RZ ;  /* 0x000000e0752a7810 */ /* 0x044fe40007ffe0ff */
[C---:B------:R-:W-:Y:S02]  /*2150*/  IADD3 R98, R117.reuse, 0x80, RZ ;  /* 0x0000008075627810 */ /* 0x040fe40007ffe0ff */
[----:B------:R-:W-:Y:S02]  /*2160*/  IADD3 R96, R117, 0xa0, RZ ;  /* 0x000000a075607810 */ /* 0x000fe40007ffe0ff */
[----:B------:R-:W-:-:S02]  /*2170*/  LEA.HI.SX32 R94, R94, R117, 0x1b ;  /* 0x000000755e5e7211 */ /* 0x000fc400078fdaff */
[-C--:B------:R-:W-:Y:S02]  /*2180*/  LEA.HI.SX32 R148, R148, R117.reuse, 0x1b ;  /* 0x0000007594947211 */ /* 0x080fe400078fdaff */
[-C--:B------:R-:W-:Y:S02]  /*2190*/  LEA.HI.SX32 R42, R42, R117.reuse, 0x1b ;  /* 0x000000752a2a7211 */ /* 0x080fe400078fdaff */
[-C--:B------:R-:W-:Y:S02]  /*21a0*/  LEA.HI.SX32 R97, R98, R117.reuse, 0x1b ;  /* 0x0000007562617211 */ /* 0x080fe400078fdaff */
[----:B------:R-:W-:Y:S01]  /*21b0*/  LEA.HI.SX32 R96, R96, R117, 0x1b ;  /* 0x0000007560607211 */ /* 0x000fe200078fdaff */
[----:B------:R-:W-:Y:S01]  /*21c0*/  IMAD.SHL.U32 R95, R94, 0x2, RZ ;  /* 0x000000025e5f7824 */ /* 0x000fe200078e00ff */
[----:B------:R-:W-:Y:S01]  /*21d0*/  SHF.L.U32 R97, R97, 0x1, RZ ;  /* 0x0000000161617819 */ /* 0x000fe200000006ff */
[----:B------:R-:W-:Y:S02]  /*21e0*/  IMAD.SHL.U32 R98, R148, 0x2, RZ ;  /* 0x0000000294627824 */ /* 0x000fe400078e00ff */
[----:B------:R-:W-:Y:S01]  /*21f0*/  IMAD.SHL.U32 R94, R42, 0x2, RZ ;  /* 0x000000022a5e7824 */ /* 0x000fe200078e00ff */
[----:B------:R-:W-:Y:S01]  /*2200*/  LEA R42, R52, R53, 0x8 ;  /* 0x00000035342a7211 */ /* 0x000fe200078e40ff */
[----:B------:R-:W-:Y:S01]  /*2210*/  IMAD.SHL.U32 R96, R96, 0x2, RZ ;  /* 0x0000000260607824 */ /* 0x000fe200078e00ff */
[----:B------:R-:W-:-:S02]  /*2220*/  @P1 IADD3 R42, R126, 0x200, RZ ;  /* 0x000002007e2a1810 */ /* 0x000fc40007ffe0ff */
[----:B------:R-:W-:-:S04]  /*2230*/  ISETP.NE.AND P0, PT, R173, RZ, PT ;  /* 0x000000ffad00720c */ /* 0x000fc80003f05270 */
[----:B------:R-:W-:Y:S01]  /*2240*/  ISETP.LT.OR P2, PT, R172, 0x2, P0 ;  /* 0x00000002ac00780c */ /* 0x000fe20000741670 */
[----:B------:R-:W-:Y:S01]  /*2250*/  IMAD.MOV.U32 R151, RZ, RZ, RZ ;  /* 0x000000ffff977224 */ /* 0x000fe200078e00ff */
[----:B------:R-:W-:Y:S02]  /*2260*/  PRMT R149, RZ, 0x5410, R171 ;  /* 0x00005410ff957816 */ /* 0x000fe400000000ab */
[----:B------:R-:W-:Y:S02]  /*2270*/  PRMT R150, RZ, 0x5410, R92 ;  /* 0x00005410ff967816 */ /* 0x000fe4000000005c */
[----:B------:R-:W-:Y:S01]  /*2280*/  PRMT R147, RZ, 0x5410, R91 ;  /* 0x00005410ff937816 */ /* 0x000fe2000000005b */
[----:B------:R-:W-:Y:S01]  /*2290*/  FMUL.FTZ R165, R76, R149 ;  /* 0x000000954ca57220 */ /* 0x000fe20000410000 */
[----:B0-----:R-:W-:Y:S01]  /*22a0*/  PRMT R142, RZ, 0x5410, R142 ;  /* 0x00005410ff8e7816 */ /* 0x001fe2000000008e */
        /* <DEDUP_REMOVED lines=11> */
[----:B------:R-:W-:-:S03]  /*2360*/  PRMT R137, RZ, 0x5410, R137 ;  /* 0x00005410ff897816 */ /* 0x000fc60000000089 */
[----:B------:R-:W-:Y:S01]  /*2370*/  FMUL.FTZ R155, R138, R163 ;  /* 0x000000a38a9b7220 */ /* 0x000fe20000410000 */
[----:B------:R-:W-:Y:S02]  /*2380*/  PRMT R136, RZ, 0x5410, R136 ;  /* 0x00005410ff887816 */ /* 0x000fe40000000088 */
[----:B------:R-:W-:Y:S02]  /*2390*/  PRMT R135, RZ, 0x5410, R135 ;  /* 0x00005410ff877816 */ /* 0x000fe40000000087 */
[----:B------:R-:W-:Y:S01]  /*23a0*/  PRMT R140, RZ, 0x5410, R140 ;  /* 0x00005410ff8c7816 */ /* 0x000fe2000000008c */
[----:B------:R-:W-:Y:S01]  /*23b0*/  BSSY B0, `(.L_x_7149) ;  /* 0x0000059000007945 */ /* 0x000fe20003800000 */
[----:B---3--:R-:W-:Y:S04]  /*23c0*/  STS.U16 [R101+0x210], R46 ;  /* 0x0002102e65007388 */ /* 0x008fe80000000400 */
[----:B----4-:R-:W-:Y:S04]  /*23d0*/  STS.U16 [R100+0x250], R45 ;  /* 0x0002502d64007388 */ /* 0x010fe80000000400 */
[----:B------:R0:W-:Y:S02]  /*23e0*/  STS.U16 [R99+0x290], R48 ;  /* 0x0002903063007388 */ /* 0x0001e40000000400 */
[----:B0-----:R-:W-:-:S04]  /*23f0*/  FMUL.FTZ R48, R0, 1.4426950216293334961 ;  /* 0x3fb8aa3b00307820 */ /* 0x001fc80000410000 */
[----:B------:R-:W-:Y:S02]  /*2400*/  FMUL.FTZ R168, R76, R48 ;  /* 0x000000304ca87220 */ /* 0x000fe40000410000 */
[----:B------:R-:W-:-:S04]  /*2410*/  IMAD.SHL.U32 R45, R117, 0x8, RZ ;  /* 0x00000008752d7824 */ /* 0x000fc800078e00ff */
[----:B------:R-:W0:Y:S01]  /*2420*/  MUFU.EX2 R168, R168 ;  /* 0x000000a800a87308 */ /* 0x000e220000000800 */
[----:B------:R-:W-:Y:S01]  /*2430*/  LEA.HI.SX32 R45, R45, R45, 0x1b ;  /* 0x0000002d2d2d7211 */ /* 0x000fe200078fdaff */
[----:B------:R1:W-:Y:S03]  /*2440*/  STS.U16 [R98+0x2d0], R47 ;  /* 0x0002d02f62007388 */ /* 0x0003e60000000400 */
[----:B------:R-:W-:Y:S01]  /*2450*/  SHF.L.U32 R93, R45, 0x1, RZ ;  /* 0x000000012d5d7819 */ /* 0x000fe200000006ff */
[----:B------:R-:W-:Y:S04]  /*2460*/  STS.U16 [R97+0x310], R144 ;  /* 0x0003109061007388 */ /* 0x000fe80000000400 */
[----:B------:R-:W-:Y:S01]  /*2470*/  STS.U16 [R96+0x350], R49 ;  /* 0x0003503160007388 */ /* 0x000fe20000000400 */
[----:B-1----:R-:W-:-:S03]  /*2480*/  IMAD.SHL.U32 R47, R42, 0x4, RZ ;  /* 0x000000042a2f7824 */ /* 0x002fc600078e00ff */
[----:B------:R1:W-:Y:S04]  /*2490*/  STS.U16 [R95+0x390], R146 ;  /* 0x000390925f007388 */ /* 0x0003e80000000400 */
[----:B------:R2:W-:Y:S01]  /*24a0*/  STS.U16 [R94+0x3d0], R143 ;  /* 0x0003d08f5e007388 */ /* 0x0005e20000000400 */
[----:B------:R-:W-:-:S06]  /*24b0*/  NOP ;  /* 0x0000000000007918 */ /* 0x000fcc0000000000 */
[----:B------:R-:W-:Y:S04]  /*24c0*/  LDS.U16 R176, [R93+0x210] ;  /* 0x000210005db07984 */ /* 0x000fe80000000400 */
[----:B------:R-:W-:Y:S04]  /*24d0*/  LDS.U16 R178, [R93+0x212] ;  /* 0x000212005db27984 */ /* 0x000fe80000000400 */
[----:B------:R-:W-:Y:S04]  /*24e0*/  LDS.U16 R179, [R93+0x214] ;  /* 0x000214005db37984 */ /* 0x000fe80000000400 */
[----:B------:R-:W-:Y:S04]  /*24f0*/  LDS.U16 R180, [R93+0x216] ;  /* 0x000216005db47984 */ /* 0x000fe80000000400 */
[----:B------:R-:W-:Y:S04]  /*2500*/  LDS.U16 R181, [R93+0x218] ;  /* 0x000218005db57984 */ /* 0x000fe80000000400 */
[----:B------:R-:W-:Y:S04]  /*2510*/  LDS.U16 R182, [R93+0x21a] ;  /* 0x00021a005db67984 */ /* 0x000fe80000000400 */
[----:B------:R-:W3:Y:S04]  /*2520*/  LDS.U16 R177, [R93+0x21c] ;  /* 0x00021c005db17984 */ /* 0x000ee80000000400 */
[----:B------:R-:W4:Y:S04]  /*2530*/  LDS.U16 R183, [R93+0x21e] ;  /* 0x00021e005db77984 */ /* 0x000f280000000400 */
        /* <DEDUP_REMOVED lines=9> */
[----:B------:R-:W-:Y:S01]  /*25d0*/  @!P2 IMAD.WIDE R42, R43, 0x8, R6 ;  /* 0x000000082b2aa825 */ /* 0x000fe200078e0206 */
[----:B------:R-:W-:Y:S03]  /*25e0*/  BAR.SYNC.DEFER_BLOCKING 0x0 ;  /* 0x0000000000007b1d */ /* 0x000fe60000010000 */
[----:B------:R-:W-:-:S03]  /*25f0*/  FMUL.FTZ R164, R73, R48 ;  /* 0x0000003049a47220 */ /* 0x000fc60000410000 */
[----:B------:R-:W0:Y:S01]  /*2600*/  MUFU.EX2 R158, R158 ;  /* 0x0000009e009e7308 */ /* 0x000e220000000800 */
[----:B------:R-:W-:-:S07]  /*2610*/  FMUL.FTZ R162, R70, R48 ;  /* 0x0000003046a27220 */ /* 0x000fce0000410000 */
[----:B------:R-:W0:Y:S08]  /*2620*/  MUFU.EX2 R160, R160 ;  /* 0x000000a000a07308 */ /* 0x000e300000000800 */
[----:B------:R-:W1:Y:S01]  /*2630*/  MUFU.EX2 R164, R164 ;  /* 0x000000a400a47308 */ /* 0x000e620000000800 */
[----:B------:R0:W5:Y:S07]  /*2640*/  @!P2 LDG.E R151, [R42.64+0x4] ;  /* 0x000004042a97a981 */ /* 0x00016e000c1e1900 */
[----:B------:R-:W1:Y:S01]  /*2650*/  MUFU.EX2 R162, R162 ;  /* 0x000000a200a27308 */ /* 0x000e620000000800 */
[----:B0-----:R-:W-:-:S04]  /*2660*/  FMUL.FTZ R43, R168, R45 ;  /* 0x0000002da82b7220 */ /* 0x001fc80000410000 */
[----:B------:R-:W-:Y:S02]  /*2670*/  FMUL.FTZ R43, R152, R43 ;  /* 0x0000002b982b7220 */ /* 0x000fe40000410000 */
[----:B------:R-:W-:Y:S02]  /*2680*/  FFMA.FTZ R42, R45, R157, R170 ;  /* 0x0000009d2d2a7223 */ /* 0x000fe400000100aa */
[----:B------:R-:W-:Y:S02]  /*2690*/  FMUL.FTZ R43, R158, R43 ;  /* 0x0000002b9e2b7220 */ /* 0x000fe40000410000 */
[----:B------:R-:W-:Y:S02]  /*26a0*/  FMUL.FTZ R46, R72, R145 ;  /* 0x00000091482e7220 */ /* 0x000fe40000410000 */
[----:B------:R-:W-:Y:S02]  /*26b0*/  FMUL.FTZ R43, R160, R43 ;  /* 0x0000002ba02b7220 */ /* 0x000fe40000410000 */
[----:B------:R-:W-:Y:S01]  /*26c0*/  FFMA.FTZ R42, R152, R42, R153 ;  /* 0x0000002a982a7223 */ /* 0x000fe20000010099 */
[----:B-1----:R-:W-:Y:S01]  /*26d0*/  PRMT R146, RZ, 0x5410, R88 ;  /* 0x00005410ff927816 */ /* 0x002fe20000000058 */
[----:B------:R-:W-:-:S02]  /*26e0*/  FMUL.FTZ R43, R164, R43 ;  /* 0x0000002ba42b7220 */ /* 0x000fc40000410000 */
[----:B------:R-:W-:Y:S02]  /*26f0*/  FMUL.FTZ R169, R137, R46 ;  /* 0x0000002e89a97220 */ /* 0x000fe40000410000 */
[----:B------:R-:W-:Y:S01]  /*2700*/  FFMA.FTZ R42, R158, R42, R155 ;  /* 0x0000002a9e2a7223 */ /* 0x000fe2000001009b */
[----:B--2---:R-:W-:Y:S01]  /*2710*/  PRMT R143, RZ, 0x5410, R87 ;  /* 0x00005410ff8f7816 */ /* 0x004fe20000000057 */
[----:B------:R-:W-:Y:S01]  /*2720*/  FMUL.FTZ R47, R73, R146 ;  /* 0x00000092492f7220 */ /* 0x000fe20000410000 */
[----:B------:R-:W-:Y:S01]  /*2730*/  ISETP.NE.AND P2, PT, R126, 0x1f, PT ;  /* 0x0000001f7e00780c */ /* 0x000fe20003f45270 */
[----:B------:R-:W-:Y:S02]  /*2740*/  FMUL.FTZ R193, R162, R43 ;  /* 0x0000002ba2c17220 */ /* 0x000fe40000410000 */
[----:B------:R-:W-:Y:S01]  /*2750*/  FFMA.FTZ R43, R160, R42, R169 ;  /* 0x0000002aa02b7223 */ /* 0x000fe200000100a9 */
[----:B---3--:R-:W-:Y:S01]  /*2760*/  PRMT R42, RZ, 0x5410, R177 ;  /* 0x00005410ff2a7816 */ /* 0x008fe200000000b1 */
[----:B------:R-:W-:-:S02]  /*2770*/  FMUL.FTZ R166, R71, R48 ;  /* 0x0000003047a67220 */ /* 0x000fc40000410000 */
[----:B------:R-:W-:Y:S02]  /*2780*/  FMUL.FTZ R48, R70, R143 ;  /* 0x0000008f46307220 */ /* 0x000fe40000410000 */
[----:B------:R-:W-:Y:S02]  /*2790*/  FMUL.FTZ R159, R136, R47 ;  /* 0x0000002f889f7220 */ /* 0x000fe40000410000 */
[----:B------:R-:W-:Y:S02]  /*27a0*/  FMUL.FTZ R177, R79, R42 ;  /* 0x0000002a4fb17220 */ /* 0x000fe40000410000 */
[----:B------:R-:W-:Y:S02]  /*27b0*/  FMUL.FTZ R161, R135, R48 ;  /* 0x0000003087a17220 */ /* 0x000fe40000410000 */
[----:B------:R-:W-:Y:S01]  /*27c0*/  FFMA.FTZ R42, R164, R43, R159 ;  /* 0x0000002ba42a7223 */ /* 0x000fe2000001009f */
[----:B------:R-:W-:-:S03]  /*27d0*/  PRMT R43, RZ, 0x5410, R182 ;  /* 0x00005410ff2b7816 */ /* 0x000fc600000000b6 */
[----:B------:R-:W-:Y:S01]  /*27e0*/  FFMA.FTZ R182, R162, R42, R161 ;  /* 0x0000002aa2b67223 */ /* 0x000fe200000100a1 */
[----:B------:R-:W-:Y:S02]  /*27f0*/  PRMT R42, RZ, 0x5410, R181 ;  /* 0x00005410ff2a7816 */ /* 0x000fe400000000b5 */
[----:B------:R0:W1:Y:S01]  /*2800*/  @P2 LDS R181, [R126.X4+0x169c] ;  /* 0x00169c007eb52984 */ /* 0x0000620000004800 */
[----:B------:R-:W2:Y:S01]  /*2810*/  MUFU.EX2 R166, R166 ;  /* 0x000000a600a67308 */ /* 0x000ea20000000800 */
[----:B----4-:R-:W-:Y:S02]  /*2820*/  PRMT R183, RZ, 0x5410, R183 ;  /* 0x00005410ffb77816 */ /* 0x010fe400000000b7 */
[----:B------:R-:W-:-:S03]  /*2830*/  PRMT R144, RZ, 0x5410, R86 ;  /* 0x00005410ff907816 */ /* 0x000fc60000000056 */
[----:B------:R-:W-:Y:S02]  /*2840*/  FMUL.FTZ R184, R78, R183 ;  /* 0x000000b74eb87220 */ /* 0x000fe40000410000 */
[----:B------:R-:W-:Y:S02]  /*2850*/  FMUL.FTZ R191, R80, R43 ;  /* 0x0000002b50bf7220 */ /* 0x000fe40000410000 */
[----:B------:R-:W-:Y:S02]  /*2860*/  FMUL.FTZ R49, R71, R144 ;  /* 0x0000009047317220 */ /* 0x000fe40000410000 */
[----:B------:R-:W-:Y:S02]  /*2870*/  FMUL.FTZ R183, R81, R42 ;  /* 0x0000002a51b77220 */ /* 0x000fe40000410000 */
[----:B--2---:R-:W-:Y:S02]  /*2880*/  FFMA.FTZ R43, R166, R184, R177 ;  /* 0x000000b8a62b7223 */ /* 0x004fe400000100b1 */
[----:B------:R-:W-:-:S02]  /*2890*/  FMUL.FTZ R167, R140, R49 ;  /* 0x000000318ca77220 */ /* 0x000fc40000410000 */
[----:B------:R-:W-:Y:S01]  /*28a0*/  FFMA.FTZ R186, R162, R43, R191 ;  /* 0x0000002ba2ba7223 */ /* 0x000fe200000100bf */
[----:B------:R-:W-:Y:S05]  /*28b0*/  @P2 BRA `(.L_x_7150) ;  /* 0x0000008000002947 */ /* 0x000fea0003800000 */
[----:B0-----:R-:W-:Y:S01]  /*28c0*/  ISETP.NE.AND P3, PT, R172, c[0x0][0x174], PT ;  /* 0x00005d00ac007a0c */ /* 0x001fe20003f65270 */
[----:B-1----:R-:W-:-:S12]  /*28d0*/  IMAD.MOV.U32 R181, RZ, RZ, 0x3f800000 ;  /* 0x3f800000ffb57424 */ /* 0x002fd800078e00ff */
[----:B------:R-:W-:-:S04]  /*28e0*/  @P3 IADD3 R43, -R109, c[0x0][0x174], RZ ;  /* 0x00005d006d2b3a10 */ /* 0x000fc80007ffe1ff */
[----:B------:R-:W-:-:S04]  /*28f0*/  @P3 LEA.HI R42, R43, R43, RZ, 0x1 ;  /* 0x0000002b2b2a3211 */ /* 0x000fc800078f08ff */
[----:B------:R-:W-:-:S05]  /*2900*/  @P3 LOP3.LUT R42, R42, 0xfffffe, RZ, 0xc0, !PT ;  /* 0x00fffffe2a2a3812 */ /* 0x000fca00078ec0ff */
[----:B------:R-:W-:-:S04]  /*2910*/  @P3 IMAD.IADD R42, R43, 0x1, -R42 ;  /* 0x000000012b2a3824 */ /* 0x000fc800078e0a2a */
[----:B------:R-:W-:-:S05]  /*2920*/  @P3 IMAD R42, R42, 0x100, R53 ;  /* 0x000001002a2a3824 */ /* 0x000fca00078e0235 */
[----:B------:R0:W1:Y:S02]  /*2930*/  @P3 LDS R181, [R42.X4+0xe98] ;  /* 0x000e98002ab53984 */ /* 0x0000640000004800 */
.L_x_7150:
[----:B0-----:R-:W-:Y:S05]  /*2940*/  BSYNC B0 ;  /* 0x0000000000007941 */ /* 0x001fea0003800000 */
.L_x_7149:
[----:B-1----:R-:W-:Y:S01]  /*2950*/  FMUL.FTZ R185, R166, R181 ;  /* 0x000000b5a6b97220 */ /* 0x002fe20000410000 */
        /* <DEDUP_REMOVED lines=8> */
[----:B------:R-:W-:Y:S01]  /*29e0*/  ISETP.GE.AND P3, PT, R117, 0x1, PT ;  /* 0x000000017500780c */ /* 0x000fe20003f66270 */
[----:B------:R-:W-:Y:S01]  /*29f0*/  FMUL.FTZ R187, R83, R42 ;  /* 0x0000002a53bb7220 */ /* 0x000fe20000410000 */
[----:B------:R-:W-:Y:S01]  /*2a00*/  ISETP.NE.AND P4, PT, R173, 0x1f, PT ;  /* 0x0000001fad00780c */ /* 0x000fe20003f85270 */
[----:B------:R-:W-:Y:S01]  /*2a10*/  FFMA.FTZ R186, R160, R186, R189 ;  /* 0x000000baa0ba7223 */ /* 0x000fe200000100bd */
[----:B------:R-:W-:Y:S01]  /*2a20*/  ISETP.GE.OR P0, PT, R172, c[0x0][0x174], P0 ;  /* 0x00005d00ac007a0c */ /* 0x000fe20000706670 */
[----:B------:R-:W-:Y:S01]  /*2a30*/  FMUL.FTZ R179, R160, R179 ;  /* 0x000000b3a0b37220 */ /* 0x000fe20000410000 */
[----:B------:R-:W-:Y:S01]  /*2a40*/  ISETP.NE.AND P5, PT, R126, RZ, PT ;  /* 0x000000ff7e00720c */ /* 0x000fe20003fa5270 */
[----:B------:R-:W-:Y:S01]  /*2a50*/  FMUL.FTZ R185, R84, R43 ;  /* 0x0000002b54b97220 */ /* 0x000fe20000410000 */
[----:B------:R-:W-:Y:S01]  /*2a60*/  IADD3 R196, -R107, c[0x0][0x168], -R126 ;  /* 0x00005a006bc47a10 */ /* 0x000fe20007ffe97e */
[C---:B------:R-:W-:Y:S01]  /*2a70*/  FFMA.FTZ R186, R158.reuse, R186, R187 ;  /* 0x000000ba9eba7223 */ /* 0x040fe200000100bb */
[----:B------:R-:W-:Y:S01]  /*2a80*/  BSSY B0, `(.L_x_7151) ;  /* 0x00000c0000007945 */ /* 0x000fe20003800000 */
[----:B------:R-:W-:-:S02]  /*2a90*/  FMUL.FTZ R179, R158, R179 ;  /* 0x000000b39eb37220 */ /* 0x000fc40000410000 */
[----:B------:R-:W-:Y:S02]  /*2aa0*/  FFMA.FTZ R182, R166, R182, R167 ;  /* 0x000000b6a6b67223 */ /* 0x000fe400000100a7 */
[----:B------:R-:W-:Y:S02]  /*2ab0*/  FMUL.FTZ R176, R85, R176 ;  /* 0x000000b055b07220 */ /* 0x000fe40000410000 */
[----:B------:R-:W-:Y:S01]  /*2ac0*/  FFMA.FTZ R186, R152, R186, R185 ;  /* 0x000000ba98ba7223 */ /* 0x000fe200000100b9 */
[----:B------:R-:W0:Y:S01]  /*2ad0*/  SHFL.UP PT, R43, R182, 0x1, RZ ;  /* 0x04200000b62b7989 */ /* 0x000e2200000e00ff */
[----:B------:R-:W-:Y:S02]  /*2ae0*/  FMUL.FTZ R193, R166, R193 ;  /* 0x000000c1a6c17220 */ /* 0x000fe40000410000 */
[----:B------:R-:W-:Y:S02]  /*2af0*/  FMUL.FTZ R178, R152, R179 ;  /* 0x000000b398b27220 */ /* 0x000fe40000410000 */
[C---:B------:R-:W-:Y:S01]  /*2b00*/  FFMA.FTZ R186, R45.reuse, R186, R176 ;  /* 0x000000ba2dba7223 */ /* 0x040fe200000100b0 */
[----:B------:R-:W1:Y:S01]  /*2b10*/  SHFL.UP PT, R42, R193, 0x1, RZ ;  /* 0x04200000c12a7989 */ /* 0x000e6200000e00ff */
[----:B------:R-:W-:-:S03]  /*2b20*/  FMUL.FTZ R195, R45, R178 ;  /* 0x000000b22dc37220 */ /* 0x000fc60000410000 */
[----:B------:R-:W2:Y:S04]  /*2b30*/  SHFL.DOWN PT, R179, R186, 0x1, 0x1f ;  /* 0x08201f00bab37f89 */ /* 0x000ea800000e0000 */
[----:B------:R-:W3:Y:S01]  /*2b40*/  SHFL.DOWN PT, R178, R195, 0x1, 0x1f ;  /* 0x08201f00c3b27f89 */ /* 0x000ee200000e0000 */
[----:B0-----:R-:W-:-:S05]  /*2b50*/  @P3 FFMA.FTZ R182, R193, R43, R182 ;  /* 0x0000002bc1b63223 */ /* 0x001fca00000100b6 */
[----:B------:R-:W0:Y:S01]  /*2b60*/  SHFL.UP PT, R43, R182, 0x2, RZ ;  /* 0x04400000b62b7989 */ /* 0x000e2200000e00ff */
[----:B-1----:R-:W-:Y:S01]  /*2b70*/  @P3 FMUL.FTZ R193, R193, R42 ;  /* 0x0000002ac1c13220 */ /* 0x002fe20000410000 */
[----:B------:R-:W-:Y:S01]  /*2b80*/  ISETP.GE.AND P3, PT, R117, 0x2, PT ;  /* 0x000000027500780c */ /* 0x000fe20003f66270 */
[----:B--2---:R-:W-:-:S03]  /*2b90*/  @P4 FFMA.FTZ R186, R195, R179, R186 ;  /* 0x000000b3c3ba4223 */ /* 0x004fc600000100ba */
[----:B------:R-:W1:Y:S01]  /*2ba0*/  SHFL.UP PT, R42, R193, 0x2, RZ ;  /* 0x04400000c12a7989 */ /* 0x000e6200000e00ff */
[----:B---3--:R-:W-:-:S03]  /*2bb0*/  @P4 FMUL.FTZ R195, R195, R178 ;  /* 0x000000b2c3c34220 */ /* 0x008fc60000410000 */
[----:B------:R-:W2:Y:S01]  /*2bc0*/  SHFL.DOWN PT, R179, R186, 0x2, 0x1f ;  /* 0x08401f00bab37f89 */ /* 0x000ea200000e0000 */
[----:B------:R-:W-:-:S03]  /*2bd0*/  ISETP.GE.U32.AND P4, PT, R173, 0x1e, PT ;  /* 0x0000001ead00780c */ /* 0x000fc60003f86070 */
[----:B------:R-:W3:Y:S01]  /*2be0*/  SHFL.DOWN PT, R178, R195, 0x2, 0x1f ;  /* 0x08401f00c3b27f89 */ /* 0x000ee200000e0000 */
[----:B0-----:R-:W-:-:S05]  /*2bf0*/  @P3 FFMA.FTZ R182, R193, R43, R182 ;  /* 0x0000002bc1b63223 */ /* 0x001fca00000100b6 */
[----:B------:R-:W0:Y:S01]  /*2c00*/  SHFL.UP PT, R43, R182, 0x4, RZ ;  /* 0x04800000b62b7989 */ /* 0x000e2200000e00ff */
[----:B-1----:R-:W-:Y:S01]  /*2c10*/  @P3 FMUL.FTZ R193, R193, R42 ;  /* 0x0000002ac1c13220 */ /* 0x002fe20000410000 */
[----:B------:R-:W-:Y:S02]  /*2c20*/  ISETP.GE.AND P3, PT, R117, 0x4, PT ;  /* 0x000000047500780c */ /* 0x000fe40003f66270 */
[C---:B--2---:R-:W-:Y:S02]  /*2c30*/  @!P4 FFMA.FTZ R186, R195.reuse, R179, R186 ;  /* 0x000000b3c3bac223 */ /* 0x044fe400000100ba */
[----:B------:R-:W1:Y:S01]  /*2c40*/  SHFL.UP PT, R42, R193, 0x4, RZ ;  /* 0x04800000c12a7989 */ /* 0x000e6200000e00ff */
[----:B---3--:R-:W-:Y:S01]  /*2c50*/  @!P4 FMUL.FTZ R195, R195, R178 ;  /* 0x000000b2c3c3c220 */ /* 0x008fe20000410000 */
[----:B------:R-:W-:Y:S02]  /*2c60*/  ISETP.GE.U32.AND P4, PT, R173, 0x1c, PT ;  /* 0x0000001cad00780c */ /* 0x000fe40003f86070 */
[----:B------:R-:W2:Y:S04]  /*2c70*/  SHFL.DOWN PT, R178, R186, 0x4, 0x1f ;  /* 0x08801f00bab27f89 */ /* 0x000ea800000e0000 */
[----:B------:R-:W3:Y:S01]  /*2c80*/  SHFL.DOWN PT, R180, R195, 0x4, 0x1f ;  /* 0x08801f00c3b47f89 */ /* 0x000ee200000e0000 */
[----:B0-----:R-:W-:Y:S01]  /*2c90*/  @P3 FFMA.FTZ R182, R193, R43, R182 ;  /* 0x0000002bc1b63223 */ /* 0x001fe200000100b6 */
[----:B------:R-:W-:-:S04]  /*2ca0*/  HFMA2.MMA R43, -RZ, RZ, 0, 0 ;  /* 0x00000000ff2b7435 */ /* 0x000fc800000001ff */
[----:B------:R-:W0:Y:S01]  /*2cb0*/  SHFL.UP PT, R179, R182, 0x8, RZ ;  /* 0x05000000b6b37989 */ /* 0x000e2200000e00ff */
[----:B-1----:R-:W-:Y:S01]  /*2cc0*/  @P3 FMUL.FTZ R193, R193, R42 ;  /* 0x0000002ac1c13220 */ /* 0x002fe20000410000 */
[----:B------:R-:W-:Y:S01]  /*2cd0*/  ISETP.GE.AND P3, PT, R117, 0x8, PT ;  /* 0x000000087500780c */ /* 0x000fe20003f66270 */
[----:B------:R-:W-:Y:S02]  /*2ce0*/  IMAD.MOV.U32 R42, RZ, RZ, 0x3f800000 ;  /* 0x3f800000ff2a7424 */ /* 0x000fe400078e00ff */
[C---:B--2---:R-:W-:Y:S02]  /*2cf0*/  @!P4 FFMA.FTZ R186, R195.reuse, R178, R186 ;  /* 0x000000b2c3bac223 */ /* 0x044fe400000100ba */
[----:B------:R-:W1:Y:S01]  /*2d00*/  SHFL.UP PT, R178, R193, 0x8, RZ ;  /* 0x05000000c1b27989 */ /* 0x000e6200000e00ff */
[----:B---3--:R-:W-:Y:S01]  /*2d10*/  @!P4 FMUL.FTZ R195, R195, R180 ;  /* 0x000000b4c3c3c220 */ /* 0x008fe20000410000 */
[----:B------:R-:W-:Y:S02]  /*2d20*/  ISETP.GE.U32.AND P4, PT, R173, 0x18, PT ;  /* 0x00000018ad00780c */ /* 0x000fe40003f86070 */
[----:B------:R-:W2:Y:S04]  /*2d30*/  SHFL.DOWN PT, R188, R186, 0x8, 0x1f ;  /* 0x09001f00babc7f89 */ /* 0x000ea800000e0000 */
[----:B------:R-:W3:Y:S04]  /*2d40*/  SHFL.DOWN PT, R180, R195, 0x8, 0x1f ;  /* 0x09001f00c3b47f89 */ /* 0x000ee800000e0000 */
[----:B------:R-:W-:Y:S01]  /*2d50*/  @!P0 LDS.64 R42, [R53.X8+0x1718] ;  /* 0x00171800352a8984 */ /* 0x000fe20000008a00 */
        /* <DEDUP_REMOVED lines=10> */
[----:B0-----:R-:W-:-:S06]  /*2e00*/  @P0 FFMA.FTZ R182, R193, R179, R182 ;  /* 0x000000b3c1b60223 */ /* 0x001fcc00000100b6 */
[----:B------:R-:W-:Y:S01]  /*2e10*/  SHFL.UP PT, R182, R182, 0x1, RZ ;  /* 0x04200000b6b67989 */ /* 0x000fe200000e00ff */
[----:B-1----:R-:W-:Y:S01]  /*2e20*/  @P0 FMUL.FTZ R193, R193, R178 ;  /* 0x000000b2c1c10220 */ /* 0x002fe20000410000 */
[----:B------:R-:W-:Y:S02]  /*2e30*/  ISETP.GE.AND P0, PT, R196, 0x1, PT ;  /* 0x00000001c400780c */ /* 0x000fe40003f06270 */
[----:B-----5:R-:W-:Y:S01]  /*2e40*/  SHFL.IDX PT, R178, R151, RZ, 0x1f ;  /* 0x00001fff97b27589 */ /* 0x020fe200000e0000 */
[----:B--2---:R-:W-:-:S03]  /*2e50*/  @!P3 FFMA.FTZ R186, R195, R188, R186 ;  /* 0x000000bcc3bab223 */ /* 0x004fc600000100ba */
[----:B------:R-:W0:Y:S01]  /*2e60*/  SHFL.UP PT, R193, R193, 0x1, RZ ;  /* 0x04200000c1c17989 */ /* 0x000e2200000e00ff */
[----:B---3--:R-:W-:-:S03]  /*2e70*/  @!P3 FMUL.FTZ R195, R195, R180 ;  /* 0x000000b4c3c3b220 */ /* 0x008fc60000410000 */
[----:B------:R-:W-:Y:S04]  /*2e80*/  SHFL.IDX PT, R180, R43, RZ, 0x1f ;  /* 0x00001fff2bb47589 */ /* 0x000fe800000e0000 */
[----:B------:R-:W-:Y:S04]  /*2e90*/  SHFL.DOWN PT, R190, R186, 0x1, 0x1f ;  /* 0x08201f00babe7f89 */ /* 0x000fe800000e0000 */
[----:B------:R-:W1:Y:S04]  /*2ea0*/  SHFL.DOWN PT, R179, R195, 0x1, 0x1f ;  /* 0x08201f00c3b37f89 */ /* 0x000e6800000e0000 */
[----:B------:R-:W-:Y:S01]  /*2eb0*/  SHFL.IDX PT, R188, R186, RZ, 0x1f ;  /* 0x00001fffbabc7589 */ /* 0x000fe200000e0000 */
[----:B0-----:R-:W-:Y:S01]  /*2ec0*/  @P1 FFMA.FTZ R178, R193, R178, R182 ;  /* 0x000000b2c1b21223 */ /* 0x001fe200000100b6 */
[----:B------:R-:W-:-:S03]  /*2ed0*/  LEA.HI.SX32 R182, R126, R126, 0x1b ;  /* 0x0000007e7eb67211 */ /* 0x000fc600078fdaff */
[----:B------:R-:W-:Y:S02]  /*2ee0*/  FFMA.FTZ R178, R168, R178, R157 ;  /* 0x000000b2a8b27223 */ /* 0x000fe4000001009d */
[----:B------:R0:W2:Y:S02]  /*2ef0*/  SHFL.IDX PT, R168, R195, RZ, 0x1f ;  /* 0x00001fffc3a87589 */ /* 0x0000a400000e0000 */
[----:B------:R-:W-:Y:S02]  /*2f00*/  FFMA.FTZ R165, R142, -R165, R178 ;  /* 0x800000a58ea57223 */ /* 0x000fe400000100b2 */
[----:B-1----:R-:W-:Y:S02]  /*2f10*/  @P2 FFMA.FTZ R180, R179, R180, R190 ;  /* 0x000000b4b3b42223 */ /* 0x002fe400000100be */
        /* <DEDUP_REMOVED lines=12> */
[----:B------:R-:W-:Y:S01]  /*2fe0*/  IADD3 R189, R126, 0xe0, RZ ;  /* 0x000000e07ebd7810 */ /* 0x000fe20007ffe0ff */
[----:B------:R-:W-:Y:S01]  /*2ff0*/  FFMA.FTZ R161, R158, R159, R187 ;  /* 0x0000009f9ea17223 */ /* 0x000fe200000100bb */
[----:B------:R-:W-:Y:S01]  /*3000*/  IADD3 R187, R126, 0xc0, RZ ;  /* 0x000000c07ebb7810 */ /* 0x000fe20007ffe0ff */
[----:B0-----:R-:W-:Y:S02]  /*3010*/  FFMA.FTZ R195, R166, R194, R167 ;  /* 0x000000c2a6c37223 */ /* 0x001fe400000100a7 */
[----:B------:R-:W-:-:S02]  /*3020*/  FFMA.FTZ R152, R152, R161, R185 ;  /* 0x000000a198987223 */ /* 0x000fc400000100b9 */
[C---:B--2---:R-:W-:Y:S02]  /*3030*/  FFMA.FTZ R43, R168.reuse, R43, R188 ;  /* 0x0000002ba82b7223 */ /* 0x044fe400000100bc */
[----:B------:R-:W-:Y:S02]  /*3040*/  FFMA.FTZ R167, R45, R152, R176 ;  /* 0x000000982da77223 */ /* 0x000fe400000100b0 */
[----:B------:R-:W-:Y:S02]  /*3050*/  FMUL.FTZ R42, R168, R42 ;  /* 0x0000002aa82a7220 */ /* 0x000fe40000410000 */
[----:B------:R-:W-:Y:S02]  /*3060*/  FMUL.FTZ R166, R76, R167 ;  /* 0x000000a74ca67220 */ /* 0x000fe40000410000 */
[----:B------:R-:W-:Y:S01]  /*3070*/  FFMA.FTZ R156, R141, -R156, R179 ;  /* 0x8000009c8d9c7223 */ /* 0x000fe200000100b3 */
[----:B------:R0:W-:Y:S01]  /*3080*/  @!P5 STS.64 [R53.X8+0x1718], R42 ;  /* 0x0017182a3500d388 */ /* 0x0001e20000008a00 */
[----:B------:R-:W-:-:S02]  /*3090*/  FMUL.FTZ R45, R77, R152 ;  /* 0x000000984d2d7220 */ /* 0x000fc40000410000 */
[----:B------:R-:W-:Y:S02]  /*30a0*/  FFMA.FTZ R154, R139, -R154, R192 ;  /* 0x8000009a8b9a7223 */ /* 0x000fe400000100c0 */
[----:B------:R-:W-:Y:S02]  /*30b0*/  IMAD.SHL.U32 R158, R126, 0x8, RZ ;  /* 0x000000087e9e7824 */ /* 0x000fe400078e00ff */
[----:B------:R-:W-:Y:S02]  /*30c0*/  FFMA.FTZ R163, R138, -R163, R181 ;  /* 0x800000a38aa37223 */ /* 0x000fe400000100b5 */
[----:B------:R-:W-:Y:S01]  /*30d0*/  FMUL.FTZ R169, R75, R159 ;  /* 0x0000009f4ba97220 */ /* 0x000fe20000410000 */
[----:B------:R-:W-:Y:S01]  /*30e0*/  LEA.HI.SX32 R197, R158, R158, 0x1b ;  /* 0x0000009e9ec57211 */ /* 0x000fe200078fdaff */
[----:B------:R-:W-:Y:S02]  /*30f0*/  FMUL.FTZ R185, R71, R151 ;  /* 0x0000009747b97220 */ /* 0x000fe40000410000 */
[----:B0-----:R-:W-:-:S02]  /*3100*/  FFMA.FTZ R43, R165, R166, RZ ;  /* 0x000000a6a52b7223 */ /* 0x001fc400000100ff */
[----:B------:R-:W-:Y:S02]  /*3110*/  FMUL.FTZ R42, R74, R161 ;  /* 0x000000a14a2a7220 */ /* 0x000fe40000410000 */
[----:B------:R-:W-:Y:S02]  /*3120*/  FFMA.FTZ R43, R156, R45, R43 ;  /* 0x0000002d9c2b7223 */ /* 0x000fe4000001002b */
[----:B------:R-:W-:Y:S02]  /*3130*/  FMUL.FTZ R162, R72, R157 ;  /* 0x0000009d48a27220 */ /* 0x000fe40000410000 */
[----:B------:R-:W-:Y:S02]  /*3140*/  FFMA.FTZ R160, R154, R42, R43 ;  /* 0x0000002a9aa07223 */ /* 0x000fe4000001002b */
[----:B------:R-:W-:Y:S02]  /*3150*/  FFMA.FTZ R158, R137, -R46, R180 ;  /* 0x8000002e899e7223 */ /* 0x000fe400000100b4 */
[----:B------:R-:W-:-:S02]  /*3160*/  FFMA.FTZ R43, R163, R169, R160 ;  /* 0x000000a9a32b7223 */ /* 0x000fc400000100a0 */
[----:B------:R-:W-:Y:S02]  /*3170*/  FMUL.FTZ R168, R144, R185 ;  /* 0x000000b990a87220 */ /* 0x000fe40000410000 */
[----:B------:R-:W-:Y:S02]  /*3180*/  FMUL.FTZ R177, R73, R155 ;  /* 0x0000009b49b17220 */ /* 0x000fe40000410000 */
[-C--:B------:R-:W-:Y:S01]  /*3190*/  FFMA.FTZ R43, R158, R162.reuse, R43 ;  /* 0x000000a29e2b7223 */ /* 0x080fe2000001002b */
[----:B------:R0:W-:Y:S01]  /*31a0*/  STS [R197.X4+0x43c], R168 ;  /* 0x00043ca8c5007388 */ /* 0x0001e20000004800 */
[----:B------:R-:W-:Y:S01]  /*31b0*/  FFMA.FTZ R160, R136, -R47, R183 ;  /* 0x8000002f88a07223 */ /* 0x000fe200000100b7 */
[----:B------:R-:W-:Y:S01]  /*31c0*/  IADD3 R47, R126, 0x20, RZ ;  /* 0x000000207e2f7810 */ /* 0x000fe20007ffe0ff */
[----:B------:R-:W-:Y:S02]  /*31d0*/  FMUL.FTZ R170, R70, R153 ;  /* 0x0000009946aa7220 */ /* 0x000fe40000410000 */
[----:B------:R-:W-:Y:S01]  /*31e0*/  FMUL.FTZ R46, R145, R162 ;  /* 0x000000a2912e7220 */ /* 0x000fe20000410000 */
[----:B------:R-:W-:Y:S01]  /*31f0*/  LEA.HI.SX32 R184, R47, R126, 0x1b ;  /* 0x0000007e2fb87211 */ /* 0x000fe200078fdaff */
[----:B------:R-:W-:-:S02]  /*3200*/  FMUL.FTZ R164, R143, R170 ;  /* 0x000000aa8fa47220 */ /* 0x000fc40000410000 */
[----:B------:R-:W-:Y:S01]  /*3210*/  FMUL.FTZ R169, R148, R169 ;  /* 0x000000a994a97220 */ /* 0x000fe20000410000 */
[----:B------:R-:W-:Y:S01]  /*3220*/  STS [R197.X4+0x430], R46 ;  /* 0x0004302ec5007388 */ /* 0x000fe20000004800 */
[-C--:B0-----:R-:W-:Y:S02]  /*3230*/  FMUL.FTZ R168, R146, R177.reuse ;  /* 0x000000b192a87220 */ /* 0x081fe40000410000 */
[----:B------:R-:W-:Y:S01]  /*3240*/  FFMA.FTZ R177, R160, R177, R43 ;  /* 0x000000b1a0b17223 */ /* 0x000fe2000001002b */
[----:B------:R0:W-:Y:S01]  /*3250*/  STS [R197.X4+0x438], R164 ;  /* 0x000438a4c5007388 */ /* 0x0001e20000004800 */
[----:B------:R-:W-:Y:S02]  /*3260*/  FMUL.FTZ R43, R147, R42 ;  /* 0x0000002a932b7220 */ /* 0x000fe40000410000 */
[----:B------:R-:W-:Y:S01]  /*3270*/  FMUL.FTZ R45, R150, R45 ;  /* 0x0000002d962d7220 */ /* 0x000fe20000410000 */
[----:B------:R-:W-:Y:S01]  /*3280*/  STS [R197.X4+0x434], R168 ;  /* 0x000434a8c5007388 */ /* 0x000fe20000004800 */
[----:B------:R-:W-:-:S02]  /*3290*/  FMUL.FTZ R42, R149, R166 ;  /* 0x000000a6952a7220 */ /* 0x000fc40000410000 */
[----:B------:R-:W-:Y:S01]  /*32a0*/  FFMA.FTZ R162, R140, -R49, R195 ;  /* 0x800000318ca27223 */ /* 0x000fe200000100c3 */
[----:B------:R1:W-:Y:S01]  /*32b0*/  STS [R197.X4+0x42c], R169 ;  /* 0x00042ca9c5007388 */ /* 0x0003e20000004800 */
[----:B------:R-:W-:Y:S01]  /*32c0*/  IADD3 R49, R126, 0x40, RZ ;  /* 0x000000407e317810 */ /* 0x000fe20007ffe0ff */
[----:B0-----:R-:W-:Y:S02]  /*32d0*/  FFMA.FTZ R164, R135, -R48, R194 ;  /* 0x8000003087a47223 */ /* 0x001fe400000100c2 */
[----:B------:R0:W-:Y:S01]  /*32e0*/  STS [R197.X4+0x428], R43 ;  /* 0x0004282bc5007388 */ /* 0x0001e20000004800 */
[----:B------:R-:W-:Y:S01]  /*32f0*/  FMUL.FTZ R185, R162, R185 ;  /* 0x000000b9a2b97220 */ /* 0x000fe20000410000 */
[----:B------:R-:W-:Y:S01]  /*3300*/  LEA.HI.SX32 R186, R49, R126, 0x1b ;  /* 0x0000007e31ba7211 */ /* 0x000fe200078fdaff */
[----:B------:R-:W-:Y:S01]  /*3310*/  FFMA.FTZ R166, R164, R170, R177 ;  /* 0x000000aaa4a67223 */ /* 0x000fe200000100b1 */
[----:B------:R-:W-:Y:S01]  /*3320*/  STS [R197.X4+0x424], R45 ;  /* 0x0004242dc5007388 */ /* 0x000fe20000004800 */
[C---:B------:R-:W-:Y:S01]  /*3330*/  IADD3 R177, R126.reuse, 0x80, RZ ;  /* 0x000000807eb17810 */ /* 0x040fe20007ffe0ff */
[----:B------:R-:W-:Y:S01]  /*3340*/  FMUL.FTZ R178, R85, R178 ;  /* 0x000000b255b27220 */ /* 0x000fe20000410000 */
[----:B-1----:R-:W-:Y:S01]  /*3350*/  IADD3 R169, R126, 0x60, RZ ;  /* 0x000000607ea97810 */ /* 0x002fe20007ffe0ff */
[----:B------:R1:W-:Y:S01]  /*3360*/  STS [R197.X4+0x420], R42 ;  /* 0x0004202ac5007388 */ /* 0x0003e20000004800 */
[----:B------:R-:W-:Y:S01]  /*3370*/  FADD.FTZ R166, R166, R185 ;  /* 0x000000b9a6a67221 */ /* 0x000fe20000010000 */
[----:B------:R-:W-:Y:S01]  /*3380*/  IADD3 R185, R126, 0xa0, RZ ;  /* 0x000000a07eb97810 */ /* 0x000fe20007ffe0ff */
[----:B0-----:R-:W-:Y:S01]  /*3390*/  FMUL.FTZ R43, R83, R192 ;  /* 0x000000c0532b7220 */ /* 0x001fe20000410000 */
[----:B------:R-:W-:Y:S01]  /*33a0*/  BAR.SYNC.DEFER_BLOCKING 0x0 ;  /* 0x0000000000007b1d */ /* 0x000fe20000010000 */
[-C--:B------:R-:W-:Y:S01]  /*33b0*/  LEA.HI.SX32 R188, R169, R126.reuse, 0x1b ;  /* 0x0000007ea9bc7211 */ /* 0x080fe200078fdaff */
[----:B------:R-:W-:Y:S01]  /*33c0*/  FMUL.FTZ R181, R82, R181 ;  /* 0x000000b552b57220 */ /* 0x000fe20000410000 */
[----:B------:R-:W-:Y:S01]  /*33d0*/  LEA.HI.SX32 R190, R177, R126, 0x1b ;  /* 0x0000007eb1be7211 */ /* 0x000fe200078fdaff */
[----:B------:R-:W-:Y:S01]  /*33e0*/  FMUL.FTZ R180, R81, R180 ;  /* 0x000000b451b47220 */ /* 0x000fe20000410000 */
[-C--:B------:R-:W-:Y:S01]  /*33f0*/  LEA.HI.SX32 R176, R185, R126.reuse, 0x1b ;  /* 0x0000007eb9b07211 */ /* 0x080fe200078fdaff */
[----:B-1----:R-:W-:Y:S01]  /*3400*/  FMUL.FTZ R42, R84, R179 ;  /* 0x000000b3542a7220 */ /* 0x002fe20000410000 */
[-C--:B------:R-:W-:Y:S01]  /*3410*/  LEA.HI.SX32 R170, R187, R126.reuse, 0x1b ;  /* 0x0000007ebbaa7211 */ /* 0x080fe200078fdaff */
        /* <DEDUP_REMOVED lines=12> */
[----:B------:R1:W-:Y:S04]  /*34e0*/  STS [R197.X4+0x840], R178 ;  /* 0x000840b2c5007388 */ /* 0x0003e80000004800 */
[----:B------:R0:W-:Y:S04]  /*34f0*/  STS [R197.X4+0x844], R42 ;  /* 0x0008442ac5007388 */ /* 0x0001e80000004800 */
[----:B------:R0:W-:Y:S01]  /*3500*/  STS [R197.X4+0x848], R43 ;  /* 0x0008482bc5007388 */ /* 0x0001e20000004800 */
[----:B-1----:R-:W-:-:S03]  /*3510*/  SHF.L.U64.HI R178, R51, 0x2, R50 ;  /* 0x0000000233b27819 */ /* 0x002fc60000010232 */
[----:B------:R1:W-:Y:S04]  /*3520*/  STS [R197.X4+0x84c], R181 ;  /* 0x00084cb5c5007388 */ /* 0x0003e80000004800 */
[----:B------:R1:W-:Y:S04]  /*3530*/  STS [R197.X4+0x850], R180 ;  /* 0x000850b4c5007388 */ /* 0x0003e80000004800 */
[----:B------:R1:W-:Y:S04]  /*3540*/  STS [R197.X4+0x854], R183 ;  /* 0x000854b7c5007388 */ /* 0x0003e80000004800 */
[----:B------:R1:W-:Y:S04]  /*3550*/  STS [R197.X4+0x858], R45 ;  /* 0x0008582dc5007388 */ /* 0x0003e80000004800 */
[----:B------:R1:W-:Y:S04]  /*3560*/  STS [R197.X4+0x85c], R46 ;  /* 0x00085c2ec5007388 */ /* 0x0003e80000004800 */
[----:B------:R-:W-:Y:S06]  /*3570*/  BAR.SYNC.DEFER_BLOCKING 0x0 ;  /* 0x0000000000007b1d */ /* 0x000fec0000010000 */
[----:B------:R-:W-:Y:S05]  /*3580*/  @!P0 BRA `(.L_x_7152) ;  /* 0x000000f000008947 */ /* 0x000fea0003800000 */
[----:B01234-:R-:W0:Y:S01]  /*3590*/  LDS R181, [R182.X4+0x840] ;  /* 0x00084000b6b57984 */ /* 0x01fe220000004800 */
[----:B------:R-:W-:-:S02]  /*35a0*/  IMAD R46, R44, c[0x0][0x2b0], RZ ;  /* 0x0000ac002c2e7a24 */ /* 0x000fc400078e02ff */
[----:B------:R-:W-:Y:S02]  /*35b0*/  IMAD R44, R44, c[0x0][0x2d0], RZ ;  /* 0x0000b4002c2c7a24 */ /* 0x000fe400078e02ff */
[----:B------:R-:W-:-:S04]  /*35c0*/  IMAD.WIDE.U32 R42, R53, c[0x0][0x2b0], R10 ;  /* 0x0000ac00352a7a25 */ /* 0x000fc800078e000a */
[C---:B------:R-:W-:Y:S01]  /*35d0*/  IMAD R47, R53.reuse, c[0x0][0x2b4], R46 ;  /* 0x0000ad00352f7a24 */ /* 0x040fe200078e022e */
[----:B------:R-:W-:Y:S01]  /*35e0*/  LEA R46, P0, R42, c[0x0][0x318], 0x2 ;  /* 0x0000c6002a2e7a11 */ /* 0x000fe200078010ff */
[C---:B------:R-:W-:Y:S02]  /*35f0*/  IMAD R49, R53.reuse, c[0x0][0x2d4], R44 ;  /* 0x0000b50035317a24 */ /* 0x040fe400078e022c */
[----:B------:R-:W-:-:S04]  /*3600*/  IMAD.WIDE.U32 R44, R53, c[0x0][0x2d0], R12 ;  /* 0x0000b400352c7a25 */ /* 0x000fc800078e000c */
[----:B------:R-:W-:Y:S01]  /*3610*/  IMAD.IADD R47, R43, 0x1, R47 ;  /* 0x000000012b2f7824 */ /* 0x000fe200078e022f */
[----:B------:R-:W-:Y:S02]  /*3620*/  IADD3 R43, R45, R49, RZ ;  /* 0x000000312d2b7210 */ /* 0x000fe40007ffe0ff */
[----:B------:R-:W-:Y:S02]  /*3630*/  LEA R48, P1, R44, c[0x0][0x320], 0x2 ;  /* 0x0000c8002c307a11 */ /* 0x000fe400078210ff */
[----:B------:R-:W-:Y:S02]  /*3640*/  LEA.HI.X R47, R42, c[0x0][0x31c], R47, 0x2, P0 ;  /* 0x0000c7002a2f7a11 */ /* 0x000fe400000f142f */
[----:B------:R-:W-:-:S03]  /*3650*/  LEA.HI.X R49, R44, c[0x0][0x324], R43, 0x2, P1 ;  /* 0x0000c9002c317a11 */ /* 0x000fc600008f142b */
[----:B------:R1:W-:Y:S04]  /*3660*/  RED.E.ADD.F32.FTZ.RN.STRONG.GPU [R46.64], R187 ;  /* 0x000000bb2e00798e */ /* 0x0003e8000c10e784 */
[----:B0-----:R1:W-:Y:S02]  /*3670*/  RED.E.ADD.F32.FTZ.RN.STRONG.GPU [R48.64], R181 ;  /* 0x000000b53000798e */ /* 0x0013e4000c10e784 */
.L_x_7152:
[----:B01234-:R-:W-:Y:S05]  /*3680*/  BSYNC B0 ;  /* 0x0000000000007941 */ /* 0x01ffea0003800000 */
.L_x_7151:
[----:B------:R0:W1:Y:S01]  /*3690*/  LDS R47, [R184.X4+0x8c0] ;  /* 0x0008c000b82f7984 */ /* 0x0000620000004800 */
[----:B------:R-:W-:Y:S01]  /*36a0*/  ISETP.GE.AND P6, PT, R196, 0x21, PT ;  /* 0x00000021c400780c */ /* 0x000fe20003fc6270 */
[----:B------:R-:W-:Y:S01]  /*36b0*/  IMAD.SHL.U32 R183, R51, 0x4, RZ ;  /* 0x0000000433b77824 */ /* 0x000fe200078e00ff */
[----:B------:R-:W-:Y:S01]  /*36c0*/  BSSY B0, `(.L_x_7153) ;  /* 0x0000012000007945 */ /* 0x000fe20003800000 */
[----:B------:R-:W-:Y:S01]  /*36d0*/  IMAD R42, R178, c[0x0][0x2b0], RZ ;  /* 0x0000ac00b22a7a24 */ /* 0x000fe200078e02ff */
[----:B------:R-:W-:Y:S01]  /*36e0*/  ISETP.GE.AND P0, PT, R196, 0x41, PT ;  /* 0x00000041c400780c */ /* 0x000fe20003f06270 */
[----:B------:R-:W-:Y:S01]  /*36f0*/  IMAD R43, R178, c[0x0][0x2d0], RZ ;  /* 0x0000b400b22b7a24 */ /* 0x000fe200078e02ff */
[C---:B------:R-:W-:Y:S01]  /*3700*/  ISETP.GE.AND P1, PT, R196.reuse, 0x61, PT ;  /* 0x00000061c400780c */ /* 0x040fe20003f26270 */
[C---:B------:R-:W-:Y:S01]  /*3710*/  IMAD R49, R183.reuse, c[0x0][0x2b4], R42 ;  /* 0x0000ad00b7317a24 */ /* 0x040fe200078e022a */
[C---:B------:R-:W-:Y:S01]  /*3720*/  ISETP.GE.AND P2, PT, R196.reuse, 0x81, PT ;  /* 0x00000081c400780c */ /* 0x040fe20003f46270 */
[----:B------:R-:W-:Y:S01]  /*3730*/  IMAD R181, R183, c[0x0][0x2d4], R43 ;  /* 0x0000b500b7b57a24 */ /* 0x000fe200078e022b */
[----:B------:R-:W-:-:S02]  /*3740*/  ISETP.GE.AND P3, PT, R196, 0xa1, PT ;  /* 0x000000a1c400780c */ /* 0x000fc40003f66270 */
[C---:B------:R-:W-:Y:S02]  /*3750*/  ISETP.GE.AND P4, PT, R196.reuse, 0xc1, PT ;  /* 0x000000c1c400780c */ /* 0x040fe40003f86270 */
[----:B------:R-:W-:Y:S01]  /*3760*/  ISETP.GE.AND P5, PT, R196, 0xe1, PT ;  /* 0x000000e1c400780c */ /* 0x000fe20003fa6270 */
[----:B------:R-:W-:Y:S07]  /*3770*/  @!P6 BRA `(.L_x_7154) ;  /* 0x000000600000e947 */ /* 0x000fee0003800000 */
[----:B0-----:R-:W-:-:S04]  /*3780*/  IMAD.WIDE.U32 R44, R183, c[0x0][0x2b0], R14 ;  /* 0x0000ac00b72c7a25 */ /* 0x001fc800078e000e */
[----:B------:R-:W-:-:S04]  /*3790*/  IMAD.WIDE.U32 R42, R183, c[0x0][0x2d0], R28 ;  /* 0x0000b400b72a7a25 */ /* 0x000fc800078e001c */
[----:B------:R-:W-:Y:S02]  /*37a0*/  IMAD.IADD R45, R45, 0x1, R49 ;  /* 0x000000012d2d7824 */ /* 0x000fe400078e0231 */
[----:B------:R-:W-:-:S03]  /*37b0*/  IMAD.IADD R43, R43, 0x1, R181 ;  /* 0x000000012b2b7824 */ /* 0x000fc600078e02b5 */
[----:B------:R0:W-:Y:S04]  /*37c0*/  RED.E.ADD.F32.FTZ.RN.STRONG.GPU [R44.64], R189 ;  /* 0x000000bd2c00798e */ /* 0x0001e8000c10e784 */
[----:B-1----:R0:W-:Y:S02]  /*37d0*/  RED.E.ADD.F32.FTZ.RN.STRONG.GPU [R42.64], R47 ;  /* 0x0000002f2a00798e */ /* 0x0021e4000c10e784 */
.L_x_7154:
[----:B0-----:R-:W-:Y:S05]  /*37e0*/  BSYNC B0 ;  /* 0x0000000000007941 */ /* 0x001fea0003800000 */
.L_x_7153:
[----:B-1----:R0:W1:Y:S01]  /*37f0*/  LDS R47, [R186.X4+0x940] ;  /* 0x00094000ba2f7984 */ /* 0x0020620000004800 */
[----:B------:R-:W-:Y:S01]  /*3800*/  BSSY B0, `(.L_x_7155) ;  /* 0x0000008000007945 */ /* 0x000fe20003800000 */
[----:B------:R-:W-:Y:S05]  /*3810*/  @!P0 BRA `(.L_x_7156) ;  /* 0x0000006000008947 */ /* 0x000fea0003800000 */
[----:B------:R-:W-:-:S04]  /*3820*/  IMAD.WIDE.U32 R44, R183, c[0x0][0x2b0], R16 ;  /* 0x0000ac00b72c7a25 */ /* 0x000fc800078e0010 */
[----:B------:R-:W-:Y:S01]  /*3830*/  IMAD.WIDE.U32 R42, R183, c[0x0][0x2d0], R30 ;  /* 0x0000b400b72a7a25 */ /* 0x000fe200078e001e */
[----:B------:R-:W-:-:S03]  /*3840*/  IADD3 R45, R49, R45, RZ ;  /* 0x0000002d312d7210 */ /* 0x000fc60007ffe0ff */
[----:B------:R-:W-:Y:S02]  /*3850*/  IMAD.IADD R43, R181, 0x1, R43 ;  /* 0x00000001b52b7824 */ /* 0x000fe400078e022b */
[----:B------:R2:W-:Y:S04]  /*3860*/  RED.E.ADD.F32.FTZ.RN.STRONG.GPU [R44.64], R191 ;  /* 0x000000bf2c00798e */ /* 0x0005e8000c10e784 */
[----:B-1----:R2:W-:Y:S02]  /*3870*/  RED.E.ADD.F32.FTZ.RN.STRONG.GPU [R42.64], R47 ;  /* 0x0000002f2a00798e */ /* 0x0025e4000c10e784 */
.L_x_7156:
[----:B------:R-:W-:Y:S05]  /*3880*/  BSYNC B0 ;  /* 0x0000000000007941 */ /* 0x000fea0003800000 */
.L_x_7155:
[----:B-12---:R1:W2:Y:S01]  /*3890*/  LDS R47, [R188.X4+0x9c0] ;  /* 0x0009c000bc2f7984 */ /* 0x0062a20000004800 */
[----:B------:R-:W-:Y:S01]  /*38a0*/  BSSY B0, `(.L_x_7157) ;  /* 0x0000008000007945 */ /* 0x000fe20003800000 */
[----:B------:R-:W-:Y:S05]  /*38b0*/  @!P1 BRA `(.L_x_7158) ;  /* 0x0000006000009947 */ /* 0x000fea0003800000 */
[----:B------:R-:W-:-:S04]  /*38c0*/  IMAD.WIDE.U32 R44, R183, c[0x0][0x2b0], R18 ;  /* 0x0000ac00b72c7a25 */ /* 0x000fc800078e0012 */
[----:B------:R-:W-:-:S04]  /*38d0*/  IMAD.WIDE.U32 R42, R183, c[0x0][0x2d0], R32 ;  /* 0x0000b400b72a7a25 */ /* 0x000fc800078e0020 */
[----:B------:R-:W-:Y:S02]  /*38e0*/  IMAD.IADD R45, R49, 0x1, R45 ;  /* 0x00000001312d7824 */ /* 0x000fe400078e022d */
[----:B------:R-:W-:-:S03]  /*38f0*/  IMAD.IADD R43, R181, 0x1, R43 ;  /* 0x00000001b52b7824 */ /* 0x000fc600078e022b */
[----:B------:R3:W-:Y:S04]  /*3900*/  RED.E.ADD.F32.FTZ.RN.STRONG.GPU [R44.64], R193 ;  /* 0x000000c12c00798e */ /* 0x0007e8000c10e784 */
[----:B--2---:R3:W-:Y:S02]  /*3910*/  RED.E.ADD.F32.FTZ.RN.STRONG.GPU [R42.64], R47 ;  /* 0x0000002f2a00798e */ /* 0x0047e4000c10e784 */
.L_x_7158:
[----:B------:R-:W-:Y:S05]  /*3920*/  BSYNC B0 ;  /* 0x0000000000007941 */ /* 0x000fea0003800000 */
.L_x_7157:
[----:B--23--:R2:W3:Y:S01]  /*3930*/  LDS R47, [R190.X4+0xa40] ;  /* 0x000a4000be2f7984 */ /* 0x00c4e20000004800 */
[----:B------:R-:W-:Y:S01]  /*3940*/  BSSY B0, `(.L_x_7159) ;  /* 0x0000008000007945 */ /* 0x000fe20003800000 */
[----:B------:R-:W-:Y:S05]  /*3950*/  @!P2 BRA `(.L_x_7160) ;  /* 0x000000600000a947 */ /* 0x000fea0003800000 */
[----:B------:R-:W-:-:S04]  /*3960*/  IMAD.WIDE.U32 R44, R183, c[0x0][0x2b0], R20 ;  /* 0x0000ac00b72c7a25 */ /* 0x000fc800078e0014 */
[----:B------:R-:W-:Y:S01]  /*3970*/  IMAD.WIDE.U32 R42, R183, c[0x0][0x2d0], R34 ;  /* 0x0000b400b72a7a25 */ /* 0x000fe200078e0022 */
[----:B------:R-:W-:-:S03]  /*3980*/  IADD3 R45, R49, R45, RZ ;  /* 0x0000002d312d7210 */ /* 0x000fc60007ffe0ff */
[----:B------:R-:W-:Y:S02]  /*3990*/  IMAD.IADD R43, R181, 0x1, R43 ;  /* 0x00000001b52b7824 */ /* 0x000fe400078e022b */
[----:B------:R4:W-:Y:S04]  /*39a0*/  RED.E.ADD.F32.FTZ.RN.STRONG.GPU [R44.64], R185 ;  /* 0x000000b92c00798e */ /* 0x0009e8000c10e784 */
[----:B---3--:R4:W-:Y:S02]  /*39b0*/  RED.E.ADD.F32.FTZ.RN.STRONG.GPU [R42.64], R47 ;  /* 0x0000002f2a00798e */ /* 0x0089e4000c10e784 */
.L_x_7160:
[----:B------:R-:W-:Y:S05]  /*39c0*/  BSYNC B0 ;  /* 0x0000000000007941 */ /* 0x000fea0003800000 */
.L_x_7159:
[----:B---34-:R3:W4:Y:S01]  /*39d0*/  LDS R47, [R176.X4+0xac0] ;  /* 0x000ac000b02f7984 */ /* 0x0187220000004800 */
[----:B------:R-:W-:Y:S01]  /*39e0*/  BSSY B0, `(.L_x_7161) ;  /* 0x0000008000007945 */ /* 0x000fe20003800000 */
[----:B------:R-:W-:Y:S05]  /*39f0*/  @!P3 BRA `(.L_x_7162) ;  /* 0x000000600000b947 */ /* 0x000fea0003800000 */
[----:B------:R-:W-:-:S04]  /*3a00*/  IMAD.WIDE.U32 R44, R183, c[0x0][0x2b0], R22 ;  /* 0x0000ac00b72c7a25 */ /* 0x000fc800078e0016 */
[----:B------:R-:W-:-:S04]  /*3a10*/  IMAD.WIDE.U32 R42, R183, c[0x0][0x2d0], R36 ;  /* 0x0000b400b72a7a25 */ /* 0x000fc800078e0024 */
[----:B------:R-:W-:Y:S02]  /*3a20*/  IMAD.IADD R45, R49, 0x1, R45 ;  /* 0x00000001312d7824 */ /* 0x000fe400078e022d */
[----:B------:R-:W-:-:S03]  /*3a30*/  IMAD.IADD R43, R181, 0x1, R43 ;  /* 0x00000001b52b7824 */ /* 0x000fc600078e022b */
[----:B------:R0:W-:Y:S04]  /*3a40*/  RED.E.ADD.F32.FTZ.RN.STRONG.GPU [R44.64], R179 ;  /* 0x000000b32c00798e */ /* 0x0001e8000c10e784 */
[----:B----4-:R0:W-:Y:S02]  /*3a50*/  RED.E.ADD.F32.FTZ.RN.STRONG.GPU [R42.64], R47 ;  /* 0x0000002f2a00798e */ /* 0x0101e4000c10e784 */
.L_x_7162:
[----:B------:R-:W-:Y:S05]  /*3a60*/  BSYNC B0 ;  /* 0x0000000000007941 */ /* 0x000fea0003800000 */
.L_x_7161:
[----:B0---4-:R0:W4:Y:S01]  /*3a70*/  LDS R47, [R170.X4+0xb40] ;  /* 0x000b4000aa2f7984 */ /* 0x0111220000004800 */
[----:B------:R-:W-:Y:S01]  /*3a80*/  BSSY B0, `(.L_x_7163) ;  /* 0x0000008000007945 */ /* 0x000fe20003800000 */
[----:B------:R-:W-:Y:S05]  /*3a90*/  @!P4 BRA `(.L_x_7164) ;  /* 0x000000600000c947 */ /* 0x000fea0003800000 */
[----:B------:R-:W-:-:S04]  /*3aa0*/  IMAD.WIDE.U32 R44, R183, c[0x0][0x2b0], R24 ;  /* 0x0000ac00b72c7a25 */ /* 0x000fc800078e0018 */
[----:B------:R-:W-:Y:S01]  /*3ab0*/  IMAD.WIDE.U32 R42, R183, c[0x0][0x2d0], R38 ;  /* 0x0000b400b72a7a25 */ /* 0x000fe200078e0026 */
[----:B------:R-:W-:-:S03]  /*3ac0*/  IADD3 R45, R49, R45, RZ ;  /* 0x0000002d312d7210 */ /* 0x000fc60007ffe0ff */
[----:B------:R-:W-:Y:S02]  /*3ad0*/  IMAD.IADD R43, R181, 0x1, R43 ;  /* 0x00000001b52b7824 */ /* 0x000fe400078e022b */
[----:B------:R0:W-:Y:S04]  /*3ae0*/  RED.E.ADD.F32.FTZ.RN.STRONG.GPU [R44.64], R177 ;  /* 0x000000b12c00798e */ /* 0x0001e8000c10e784 */
[----:B----4-:R0:W-:Y:S02]  /*3af0*/  RED.E.ADD.F32.FTZ.RN.STRONG.GPU [R42.64], R47 ;  /* 0x0000002f2a00798e */ /* 0x0101e4000c10e784 */
.L_x_7164:
[----:B------:R-:W-:Y:S05]  /*3b00*/  BSYNC B0 ;  /* 0x0000000000007941 */ /* 0x000fea0003800000 */
.L_x_7163:
[----:B0---4-:R0:W4:Y:S01]  /*3b10*/  LDS R47, [R168.X4+0xbc0] ;  /* 0x000bc000a82f7984 */ /* 0x0111220000004800 */
        /* <DEDUP_REMOVED lines=8> */
.L_x_7166:
[----:B------:R-:W-:Y:S05]  /*3ba0*/  BSYNC B0 ;  /* 0x0000000000007941 */ /* 0x000fea0003800000 */
.L_x_7165:
[----:B0-----:R-:W0:Y:S01]  /*3bb0*/  SHFL.DOWN P0, R45, R166, 0x1, 0x1f ;  /* 0x08201f00a62d7f89 */ /* 0x001e220000000000 */
[-C--:B------:R-:W-:Y:S01]  /*3bc0*/  FMUL.FTZ R43, R0, R153.reuse ;  /* 0x00000099002b7220 */ /* 0x080fe20000410000 */
[----:B------:R-:W-:Y:S01]  /*3bd0*/  ISETP.NE.AND P2, PT, R126, RZ, PT ;  /* 0x000000ff7e00720c */ /* 0x000fe20003f45270 */
[----:B------:R-:W-:Y:S01]  /*3be0*/  FMUL.FTZ R42, R135, R153 ;  /* 0x00000099872a7220 */ /* 0x000fe20000410000 */
[----:B------:R-:W-:Y:S01]  /*3bf0*/  BSSY B0, `(.L_x_7167) ;  /* 0x0000041000007945 */ /* 0x000fe20003800000 */
[----:B------:R-:W-:Y:S02]  /*3c00*/  FMUL.FTZ R43, R164, R43 ;  /* 0x0000002ba42b7220 */ /* 0x000fe40000410000 */
[----:B------:R-:W-:-:S02]  /*3c10*/  FFMA.FTZ R63, R70, R42, R63 ;  /* 0x0000002a463f7223 */ /* 0x000fc4000001003f */
[----:B------:R-:W-:Y:S02]  /*3c20*/  FFMA.FTZ R143, R143, R42, R43 ;  /* 0x0000002a8f8f7223 */ /* 0x000fe4000001002b */
[C---:B------:R-:W-:Y:S02]  /*3c30*/  FMUL.FTZ R43, R0.reuse, R157 ;  /* 0x0000009d002b7220 */ /* 0x040fe40000410000 */
[----:B------:R-:W-:Y:S02]  /*3c40*/  FMUL.FTZ R42, R0, R159 ;  /* 0x0000009f002a7220 */ /* 0x000fe40000410000 */
[----:B------:R-:W-:Y:S02]  /*3c50*/  FMUL.FTZ R158, R158, R43 ;  /* 0x0000002b9e9e7220 */ /* 0x000fe40000410000 */
[----:B------:R-:W-:Y:S02]  /*3c60*/  FMUL.FTZ R43, R138, R159 ;  /* 0x0000009f8a2b7220 */ /* 0x000fe40000410000 */
[----:B------:R-:W-:-:S02]  /*3c70*/  FMUL.FTZ R163, R163, R42 ;  /* 0x0000002aa3a37220 */ /* 0x000fc40000410000 */
[----:B----4-:R-:W-:Y:S02]  /*3c80*/  FMUL.FTZ R47, R140, R151 ;  /* 0x000000978c2f7220 */ /* 0x010fe40000410000 */
[----:B------:R-:W-:Y:S02]  /*3c90*/  FMUL.FTZ R42, R139, R161 ;  /* 0x000000a18b2a7220 */ /* 0x000fe40000410000 */
[----:B0-----:R-:W-:Y:S02]  /*3ca0*/  @P0 FADD R45, R166, R45 ;  /* 0x0000002da62d0221 */ /* 0x001fe40000000000 */
[-C--:B------:R-:W-:Y:S02]  /*3cb0*/  FFMA.FTZ R66, R75, R43.reuse, R66 ;  /* 0x0000002b4b427223 */ /* 0x080fe40000010042 */
[----:B------:R-:W-:Y:S01]  /*3cc0*/  FFMA.FTZ R148, R148, R43, R163 ;  /* 0x0000002b94947223 */ /* 0x000fe200000100a3 */
[----:B------:R-:W0:Y:S01]  /*3cd0*/  SHFL.DOWN P0, R44, R45, 0x2, 0x1f ;  /* 0x08401f002d2c7f89 */ /* 0x000e220000000000 */
[----:B------:R-:W-:-:S02]  /*3ce0*/  FMUL.FTZ R151, R0, R151 ;  /* 0x0000009700977220 */ /* 0x000fc40000410000 */
[C---:B------:R-:W-:Y:S02]  /*3cf0*/  FMUL.FTZ R161, R0.reuse, R161 ;  /* 0x000000a100a17220 */ /* 0x040fe40000410000 */
[-C--:B------:R-:W-:Y:S02]  /*3d00*/  FMUL.FTZ R43, R0, R152.reuse ;  /* 0x00000098002b7220 */ /* 0x080fe40000410000 */
[----:B------:R-:W-:Y:S02]  /*3d10*/  FMUL.FTZ R151, R162, R151 ;  /* 0x00000097a2977220 */ /* 0x000fe40000410000 */
[----:B------:R-:W-:Y:S02]  /*3d20*/  FMUL.FTZ R161, R154, R161 ;  /* 0x000000a19aa17220 */ /* 0x000fe40000410000 */
[----:B------:R-:W-:Y:S02]  /*3d30*/  FMUL.FTZ R141, R141, R152 ;  /* 0x000000988d8d7220 */ /* 0x000fe40000410000 */
[----:B------:R-:W-:-:S02]  /*3d40*/  FMUL.FTZ R142, R142, R167 ;  /* 0x000000a78e8e7220 */ /* 0x000fc40000410000 */
[----:B------:R-:W-:Y:S02]  /*3d50*/  FMUL.FTZ R43, R156, R43 ;  /* 0x0000002b9c2b7220 */ /* 0x000fe40000410000 */
[----:B------:R-:W-:Y:S02]  /*3d60*/  FFMA.FTZ R144, R144, R47, R151 ;  /* 0x0000002f90907223 */ /* 0x000fe40000010097 */
[----:B------:R-:W-:Y:S02]  /*3d70*/  FFMA.FTZ R161, R147, R42, R161 ;  /* 0x0000002a93a17223 */ /* 0x000fe400000100a1 */
[----:B------:R-:W-:Y:S02]  /*3d80*/  FFMA.FTZ R150, R150, R141, R43 ;  /* 0x0000008d96967223 */ /* 0x000fe4000001002b */
[----:B------:R-:W-:Y:S02]  /*3d90*/  FFMA.FTZ R62, R71, R47, R62 ;  /* 0x0000002f473e7223 */ /* 0x000fe4000001003e */
[----:B0-----:R-:W-:-:S02]  /*3da0*/  @P0 FADD R44, R45, R44 ;  /* 0x0000002c2d2c0221 */ /* 0x001fc40000000000 */
[-C--:B------:R-:W-:Y:S02]  /*3db0*/  FMUL.FTZ R45, R136, R155.reuse ;  /* 0x0000009b882d7220 */ /* 0x080fe40000410000 */
[C---:B------:R-:W-:Y:S01]  /*3dc0*/  FMUL.FTZ R155, R0.reuse, R155 ;  /* 0x0000009b009b7220 */ /* 0x040fe20000410000 */
[----:B------:R-:W0:Y:S01]  /*3dd0*/  SHFL.DOWN P0, R49, R44, 0x4, 0x1f ;  /* 0x08801f002c317f89 */ /* 0x000e220000000000 */
[----:B------:R-:W-:Y:S02]  /*3de0*/  FMUL.FTZ R0, R0, R167 ;  /* 0x000000a700007220 */ /* 0x000fe40000410000 */
        /* <DEDUP_REMOVED lines=8> */
[----:B------:R-:W-:-:S02]  /*3e70*/  FFMA.FTZ R67, R74, R42, R67 ;  /* 0x0000002a4a437223 */ /* 0x000fc40000010043 */
[----:B------:R-:W-:Y:S02]  /*3e80*/  FADD.FTZ R57, R148, R57 ;  /* 0x0000003994397221 */ /* 0x000fe40000010000 */
[----:B------:R-:W-:Y:S02]  /*3e90*/  FFMA.FTZ R68, R77, R141, R68 ;  /* 0x0000008d4d447223 */ /* 0x000fe40000010044 */
[----:B0-----:R-:W-:Y:S02]  /*3ea0*/  @P0 FADD R49, R44, R49 ;  /* 0x000000312c310221 */ /* 0x001fe40000000000 */
[----:B------:R-:W-:Y:S02]  /*3eb0*/  FMUL.FTZ R44, R137, R157 ;  /* 0x0000009d892c7220 */ /* 0x000fe40000410000 */
[----:B------:R-:W-:Y:S01]  /*3ec0*/  FFMA.FTZ R69, R76, R142, R69 ;  /* 0x0000008e4c457223 */ /* 0x000fe20000010045 */
[----:B------:R-:W0:Y:S01]  /*3ed0*/  SHFL.DOWN P0, R46, R49, 0x8, 0x1f ;  /* 0x09001f00312e7f89 */ /* 0x000e220000000000 */
[----:B------:R-:W-:-:S02]  /*3ee0*/  FFMA.FTZ R145, R145, R44, R158 ;  /* 0x0000002c91917223 */ /* 0x000fc4000001009e */
[----:B------:R-:W-:Y:S02]  /*3ef0*/  FFMA.FTZ R65, R72, R44, R65 ;  /* 0x0000002c48417223 */ /* 0x000fe40000010041 */
[----:B------:R-:W-:Y:S02]  /*3f00*/  FADD.FTZ R58, R145, R58 ;  /* 0x0000003a913a7221 */ /* 0x000fe40000010000 */
[----:B------:R-:W-:Y:S02]  /*3f10*/  FADD.FTZ R56, R161, R56 ;  /* 0x00000038a1387221 */ /* 0x000fe40000010000 */
[----:B------:R-:W-:Y:S02]  /*3f20*/  FADD.FTZ R55, R150, R55 ;  /* 0x0000003796377221 */ /* 0x000fe40000010000 */
[----:B------:R-:W-:Y:S02]  /*3f30*/  FADD.FTZ R54, R149, R54 ;  /* 0x0000003695367221 */ /* 0x000fe40000010000 */
[----:B0-----:R-:W-:Y:S01]  /*3f40*/  @P0 FADD R46, R49, R46 ;  /* 0x0000002e312e0221 */ /* 0x001fe20000000000 */
[----:B------:R-:W-:-:S04]  /*3f50*/  ISETP.NE.AND P0, PT, R117, RZ, PT ;  /* 0x000000ff7500720c */ /* 0x000fc80003f05270 */
[----:B------:R-:W0:Y:S02]  /*3f60*/  SHFL.DOWN P1, R169, R46, 0x10, 0x1f ;  /* 0x0a001f002ea97f89 */ /* 0x000e240000020000 */
[----:B0-----:R-:W-:-:S07]  /*3f70*/  @P1 FADD R169, R46, R169 ;  /* 0x000000a92ea91221 */ /* 0x001fce0000000000 */
[----:B------:R0:W-:Y:S04]  /*3f80*/  @!P0 STS [0xc64], R169 ;  /* 0x000c64a9ff008388 */ /* 0x0001e80000000800 */
[----:B------:R-:W-:Y:S06]  /*3f90*/  BAR.SYNC.DEFER_BLOCKING 0x0 ;  /* 0x0000000000007b1d */ /* 0x000fec0000010000 */
[----:B------:R-:W-:Y:S05]  /*3fa0*/  @P2 BRA `(.L_x_7168) ;  /* 0x0000005000002947 */ /* 0x000fea0003800000 */
[----:B0-----:R-:W-:Y:S02]  /*3fb0*/  ISETP.NE.AND P0, PT, R172, c[0x0][0x174], PT ;  /* 0x00005d00ac007a0c */ /* 0x001fe40003f05270 */
[----:B------:R-:W-:-:S11]  /*3fc0*/  SHF.L.U32 R42, R53, 0x2, RZ ;  /* 0x00000002352a7819 */ /* 0x000fd600000006ff */
[----:B------:R-:W0:Y:S02]  /*3fd0*/  @P0 LDS R0, [R42+0x1f18] ;  /* 0x001f18002a000984 */ /* 0x000e240000000800 */
[----:B0-----:R-:W-:-:S05]  /*3fe0*/  @P0 FADD.FTZ R169, R169, R0 ;  /* 0x00000000a9a90221 */ /* 0x001fca0000010000 */
[----:B------:R0:W-:Y:S02]  /*3ff0*/  STS [R42+0x1f18], R169 ;  /* 0x001f18a92a007388 */ /* 0x0001e40000000800 */
.L_x_7168:
[----:B0-----:R-:W-:Y:S05]  /*4000*/  BSYNC B0 ;  /* 0x0000000000007941 */ /* 0x001fea0003800000 */
.L_x_7167:
[----:B------:R-:W-:Y:S02]  /*4010*/  IADD3 R53, R53, 0x1, RZ ;  /* 0x0000000135357810 */ /* 0x000fe40007ffe0ff */
[----:B------:R-:W-:Y:S02]  /*4020*/  IADD3 R51, P1, R51, 0x1, RZ ;  /* 0x0000000133337810 */ /* 0x000fe40007f3e0ff */
[----:B------:R-:W-:-:S03]  /*4030*/  ISETP.GE.AND P0, PT, R53, c[0x0][0x16c], PT ;  /* 0x00005b0035007a0c */ /* 0x000fc60003f06270 */
[----:B------:R-:W-:-:S10]  /*4040*/  IMAD.X R50, RZ, RZ, R50, P1 ;  /* 0x000000ffff327224 */ /* 0x000fd400008e0632 */
[----:B------:R-:W-:Y:S01]  /*4050*/  @P0 CALL.REL.NOINC `(.L_x_7148) ;  /* 0x0000001000000944 */ /* 0x000fe20003c00000 */
[----:B------:R-:W-:Y:S05]  /*4060*/  BRA `(.L_x_7169) ;  /* 0xffffda8000007947 */ /* 0x000fea000383ffff */
.L_x_7148:
[----:B------:R-:W-:Y:S01]  /*4070*/  BAR.SYNC.DEFER_BLOCKING 0x0 ;  /* 0x0000000000007b1d */ /* 0x000fe20000010000 */
[----:B------:R-:W-:Y:S01]  /*4080*/  ISETP.NE.AND P4, PT, R126, RZ, PT ;  /* 0x000000ff7e00720c */ /* 0x000fe20003f85270 */
[----:B------:R-:W-:Y:S01]  /*4090*/  IMAD R39, R133, c[0x0][0x2e0], RZ ;  /* 0x0000b80085277a24 */ /* 0x000fe200078e02ff */
[----:B------:R-:W-:Y:S01]  /*40a0*/  F2FP.BF16.PACK_AB R68, R68, R69 ;  /* 0x000000454444723e */ /* 0x000fe200000010ff */
[----:B------:R-:W-:Y:S01]  /*40b0*/  IMAD R41, R109, -0x100, R130 ;  /* 0xffffff006d297824 */ /* 0x000fe200078e0282 */
[----:B------:R-:W-:Y:S01]  /*40c0*/  F2FP.BF16.PACK_AB R66, R66, R67 ;  /* 0x000000434242723e */ /* 0x000fe200000010ff */
[----:B------:R-:W-:Y:S01]  /*40d0*/  IMAD.MOV.U32 R17, RZ, RZ, 0x2 ;  /* 0x00000002ff117424 */ /* 0x000fe200078e00ff */
[----:B------:R-:W-:Y:S01]  /*40e0*/  F2FP.BF16.PACK_AB R64, R64, R65 ;  /* 0x000000414040723e */ /* 0x000fe200000010ff */
[----:B------:R-:W-:Y:S01]  /*40f0*/  BSSY B0, `(.L_x_7170) ;  /* 0x0000037000007945 */ /* 0x000fe20003800000 */
[----:B------:R-:W-:Y:S02]  /*4100*/  F2FP.BF16.PACK_AB R62, R62, R63 ;  /* 0x0000003f3e3e723e */ /* 0x000fe400000010ff */
[----:B------:R-:W-:-:S02]  /*4110*/  PRMT R0, R68, 0x7632, R0 ;  /* 0x0000763244007816 */ /* 0x000fc40000000000 */
[----:B------:R-:W-:Y:S02]  /*4120*/  PRMT R10, R66, 0x7632, R10 ;  /* 0x00007632420a7816 */ /* 0x000fe4000000000a */
[----:B------:R-:W-:Y:S02]  /*4130*/  PRMT R11, R64, 0x7632, R11 ;  /* 0x00007632400b7816 */ /* 0x000fe4000000000b */
[----:B------:R-:W-:Y:S01]  /*4140*/  PRMT R12, R62, 0x7632, R12 ;  /* 0x000076323e0c7816 */ /* 0x000fe2000000000c */
[----:B------:R-:W-:Y:S04]  /*4150*/  STS.U16 [R93], R68 ;  /* 0x000000445d007388 */ /* 0x000fe80000000400 */
[----:B------:R0:W-:Y:S04]  /*4160*/  STS.U16 [R93+0x2], R0 ;  /* 0x000002005d007388 */ /* 0x0001e80000000400 */
[----:B------:R-:W-:Y:S04]  /*4170*/  STS.U16 [R93+0x4], R66 ;  /* 0x000004425d007388 */ /* 0x000fe80000000400 */
[----:B------:R-:W-:Y:S01]  /*4180*/  STS.U16 [R93+0x6], R10 ;  /* 0x0000060a5d007388 */ /* 0x000fe20000000400 */
[----:B0-----:R-:W-:-:S03]  /*4190*/  IMAD R0, R175, c[0x0][0x2d8], RZ ;  /* 0x0000b600af007a24 */ /* 0x001fc600078e02ff */
[----:B------:R-:W-:Y:S01]  /*41a0*/  STS.U16 [R93+0x8], R64 ;  /* 0x000008405d007388 */ /* 0x000fe20000000400 */
[----:B------:R-:W-:-:S03]  /*41b0*/  IMAD R37, R129, c[0x0][0x2dc], R0 ;  /* 0x0000b70081257a24 */ /* 0x000fc600078e0200 */
[----:B------:R0:W-:Y:S01]  /*41c0*/  STS.U16 [R93+0xa], R11 ;  /* 0x00000a0b5d007388 */ /* 0x0001e20000000400 */
[----:B------:R-:W-:Y:S01]  /*41d0*/  IMAD R0, R134, c[0x0][0x2e4], R39 ;  /* 0x0000b90086007a24 */ /* 0x000fe200078e0227 */
[----:B------:R-:W-:Y:S02]  /*41e0*/  SHF.R.S32.HI R39, RZ, 0x1f, R41 ;  /* 0x0000001fff277819 */ /* 0x000fe40000011429 */
[----:B------:R-:W-:Y:S04]  /*41f0*/  STS.U16 [R93+0xc], R62 ;  /* 0x00000c3e5d007388 */ /* 0x000fe80000000400 */
[----:B------:R4:W-:Y:S01]  /*4200*/  STS.U16 [R93+0xe], R12 ;  /* 0x00000e0c5d007388 */ /* 0x0009e20000000400 */
[----:B------:R-:W-:-:S06]  /*4210*/  NOP ;  /* 0x0000000000007918 */ /* 0x000fcc0000000000 */
[----:B------:R-:W-:Y:S01]  /*4220*/  LDS.U16 R19, [R101] ;  /* 0x0000000065137984 */ /* 0x000fe20000000400 */
[----:B0-----:R-:W-:Y:S01]  /*4230*/  IMAD.WIDE.U32 R10, R129, c[0x0][0x2d8], RZ ;  /* 0x0000b600810a7a25 */ /* 0x001fe200078e00ff */
[----:B----4-:R-:W-:Y:S02]  /*4240*/  IADD3 R12, P0, R8, R107, RZ ;  /* 0x0000006b080c7210 */ /* 0x010fe40007f1e0ff */
[----:B------:R-:W-:Y:S01]  /*4250*/  LDS.U16 R21, [R100+0x40] ;  /* 0x0000400064157984 */ /* 0x000fe20000000400 */
[----:B------:R-:W-:Y:S01]  /*4260*/  IMAD.IADD R11, R11, 0x1, R37 ;  /* 0x000000010b0b7824 */ /* 0x000fe200078e0225 */
[----:B------:R-:W-:Y:S02]  /*4270*/  LEA.HI.X.SX32 R13, R107, R9, 0x1, P0 ;  /* 0x000000096b0d7211 */ /* 0x000fe400000f0eff */
[----:B------:R-:W-:Y:S01]  /*4280*/  LDS.U16 R23, [R99+0x80] ;  /* 0x0000800063177984 */ /* 0x000fe20000000400 */
[----:B------:R-:W-:-:S03]  /*4290*/  IMAD.WIDE.U32 R14, R134, c[0x0][0x2e0], R10 ;  /* 0x0000b800860e7a25 */ /* 0x000fc600078e000a */
[----:B------:R-:W-:Y:S01]  /*42a0*/  LDS.U16 R25, [R98+0xc0] ;  /* 0x0000c00062197984 */ /* 0x000fe20000000400 */
[----:B------:R-:W-:Y:S01]  /*42b0*/  IMAD.WIDE R10, R8, R17, c[0x0][0x330] ;  /* 0x0000cc00080a7625 */ /* 0x000fe200078e0211 */
        /* <DEDUP_REMOVED lines=26> */
.L_x_7171:
[----:B------:R-:W-:Y:S05]  /*4460*/  BSYNC B0 ;  /* 0x0000000000007941 */ /* 0x000fea0003800000 */
.L_x_7170:
        /* <DEDUP_REMOVED lines=40> */
[----:B----4-:R-:W-:-:S03]  /*46f0*/  IMAD.WIDE.U32 R10, R129, c[0x0][0x2f8], RZ ;  /* 0x0000be00810a7a25 */ /* 0x010fc600078e00ff */
        /* <DEDUP_REMOVED lines=23> */
.L_x_7173:
[----:B------:R-:W-:Y:S05]  /*4870*/  BSYNC B0 ;  /* 0x0000000000007941 */ /* 0x000fea0003800000 */
.L_x_7172:
[----:B------:R-:W-:Y:S01]  /*4880*/  IMAD.MOV.U32 R11, RZ, RZ, R27 ;  /* 0x000000ffff0b7224 */ /* 0x000fe200078e001b */
[----:B------:R-:W-:Y:S01]  /*4890*/  IADD3 R0, P0, R102, -0x1c0, RZ ;  /* 0xfffffe4066007810 */ /* 0x000fe20007f1e0ff */
[----:B------:R-:W-:Y:S01]  /*48a0*/  IMAD R13, R133, c[0x0][0x300], RZ ;  /* 0x0000c000850d7a24 */ /* 0x000fe200078e02ff */
[----:B------:R-:W-:Y:S01]  /*48b0*/  ISETP.GE.AND P6, PT, R104, R25, PT ;  /* 0x000000196800720c */ /* 0x000fe20003fc6270 */
[----:B------:R-:W-:Y:S01]  /*48c0*/  IMAD.WIDE.U32 R10, R134, c[0x0][0x300], R10 ;  /* 0x0000c000860a7a25 */ /* 0x000fe200078e000a */
[----:B------:R-:W-:Y:S02]  /*48d0*/  IADD3.X R12, R103, -0x1, RZ, P0, !PT ;  /* 0xffffffff670c7810 */ /* 0x000fe400007fe4ff */
[----:B------:R-:W-:Y:S01]  /*48e0*/  IADD3 R0, P1, R0, c[0x0][0x340], RZ ;  /* 0x0000d00000007a10 */ /* 0x000fe20007f3e0ff */
[----:B0-----:R-:W-:Y:S01]  /*48f0*/  IMAD R14, R134, c[0x0][0x304], R13 ;  /* 0x0000c100860e7a24 */ /* 0x001fe200078e020d */
[----:B------:R-:W-:Y:S02]  /*4900*/  IADD3 R13, P0, R41, R10, RZ ;  /* 0x0000000a290d7210 */ /* 0x000fe40007f1e0ff */
[----:B------:R-:W-:-:S02]  /*4910*/  IADD3.X R12, R12, c[0x0][0x344], RZ, P1, !PT ;  /* 0x0000d1000c0c7a10 */ /* 0x000fc40000ffe4ff */
[----:B------:R-:W-:Y:S02]  /*4920*/  IADD3.X R11, R39, R14, R11, P0, !PT ;  /* 0x0000000e270b7210 */ /* 0x000fe400007fe40b */
[C---:B------:R-:W-:Y:S02]  /*4930*/  LEA R10, P2, R13.reuse, R0, 0x1 ;  /* 0x000000000d0a7211 */ /* 0x040fe400078408ff */
[-C--:B------:R-:W-:Y:S02]  /*4940*/  ISETP.GE.AND P0, PT, R116, R25.reuse, PT ;  /* 0x000000197400720c */ /* 0x080fe40003f06270 */
[----:B------:R-:W-:Y:S02]  /*4950*/  LEA.HI.X R11, R13, R12, R11, 0x1, P2 ;  /* 0x0000000c0d0b7211 */ /* 0x000fe400010f0c0b */
[-C--:B------:R-:W-:Y:S02]  /*4960*/  ISETP.GE.AND P1, PT, R114, R25.reuse, PT ;  /* 0x000000197200720c */ /* 0x080fe40003f26270 */
[-C--:B------:R-:W-:Y:S01]  /*4970*/  ISETP.GE.AND P2, PT, R112, R25.reuse, PT ;  /* 0x000000197000720c */ /* 0x080fe20003f46270 */
[----:B------:R0:W-:Y:S01]  /*4980*/  @!P6 STG.E.U16 [R10.64+0x180], R23 ;  /* 0x000180170a00e986 */ /* 0x0001e2000c101504 */
[----:B------:R-:W-:-:S02]  /*4990*/  ISETP.GE.AND P3, PT, R110, R25, PT ;  /* 0x000000196e00720c */ /* 0x000fc40003f66270 */
[-C--:B------:R-:W-:Y:S02]  /*49a0*/  ISETP.GE.AND P4, PT, R108, R25.reuse, PT ;  /* 0x000000196c00720c */ /* 0x080fe40003f86270 */
[----:B------:R-:W-:Y:S01]  /*49b0*/  ISETP.GE.AND P5, PT, R106, R25, PT ;  /* 0x000000196a00720c */ /* 0x000fe20003fa6270 */
[----:B------:R0:W-:Y:S01]  /*49c0*/  @!P0 STG.E.U16 [R10.64], R17 ;  /* 0x000000110a008986 */ /* 0x0001e2000c101504 */
[----:B------:R-:W-:Y:S02]  /*49d0*/  ISETP.GT.AND P0, PT, R172, 0x1, PT ;  /* 0x00000001ac00780c */ /* 0x000fe40003f04270 */
[----:B------:R-:W-:Y:S01]  /*49e0*/  IADD3 R109, R109, 0x1, RZ ;  /* 0x000000016d6d7810 */ /* 0x000fe20007ffe0ff */
        /* <DEDUP_REMOVED lines=15> */
[----:B------:R-:W-:Y:S01]  /*4ae0*/  @!P0 CALL.REL.NOINC `(.L_x_7146) ;  /* 0x0000001000008944 */ /* 0x000fe20003c00000 */
[----:B------:R-:W-:Y:S05]  /*4af0*/  BRA `(.L_x_7174) ;  /* 0xffffbe0000007947 */ /* 0x000fea000383ffff */
.L_x_7146:
[----:B------:R-:W-:Y:S02]  /*4b00*/  ISETP.NE.U32.AND P0, PT, RZ, c[0x0][0x328], PT ;  /* 0x0000ca00ff007a0c */ /* 0x000fe40003f05070 */
[----:B------:R-:W-:Y:S02]  /*4b10*/  ISETP.NE.U32.AND P2, PT, RZ, c[0x0][0x348], PT ;  /* 0x0000d200ff007a0c */ /* 0x000fe40003f45070 */
[----:B------:R-:W-:Y:S02]  /*4b20*/  ISETP.NE.AND.EX P1, PT, RZ, c[0x0][0x32c], PT, P0 ;  /* 0x0000cb00ff007a0c */ /* 0x000fe40003f25300 */
[----:B------:R-:W-:-:S11]  /*4b30*/  ISETP.NE.AND.EX P0, PT, RZ, c[0x0][0x34c], PT, P2 ;  /* 0x0000d300ff007a0c */ /* 0x000fd60003f05320 */
[----:B------:R-:W-:Y:S05]  /*4b40*/  @!P1 BRA `(.L_x_7175) ;  /* 0x0000014000009947 */ /* 0x000fea0003800000 */
[----:B------:R-:W4:Y:S01]  /*4b50*/  SHFL.DOWN P1, R7, R128, 0x1, 0x1f ;  /* 0x08201f0080077f89 */ /* 0x000f220000020000 */
        /* <DEDUP_REMOVED lines=18> */
.L_x_7176:
[----:B0-----:R-:W-:Y:S05]  /*4c80*/  BSYNC B0 ;  /* 0x0000000000007941 */ /* 0x001fea0003800000 */
.L_x_7175:
[----:B------:R-:W-:Y:S01]  /*4c90*/  BSSY B0, `(.L_x_7177) ;  /* 0x0000018000007945 */ /* 0x000fe20003800000 */
[----:B------:R-:W-:Y:S05]  /*4ca0*/  @!P0 BRA `(.L_x_7178) ;  /* 0x0000015000008947 */ /* 0x000fea0003800000 */
[----:B------:R-:W-:Y:S06]  /*4cb0*/  BAR.SYNC.DEFER_BLOCKING 0x0 ;  /* 0x0000000000007b1d */ /* 0x000fec0000010000 */
[----:B------:R-:W4:Y:S04]  /*4cc0*/  SHFL.DOWN P0, R0, R125, 0x1, 0x1f ;  /* 0x08201f007d007f89 */ /* 0x000f280000000000 */
        /* <DEDUP_REMOVED lines=17> */
[----:B------:R-:W-:Y:S01]  /*4de0*/  IMAD.MOV.U32 R9, RZ, RZ, RZ ;  /* 0x000000ffff097224 */ /* 0x000fe200078e00ff */
[----:B------:R-:W-:Y:S05]  /*4df0*/  BRA `(.L_x_7179) ;  /* 0x0000001000007947 */ /* 0x000fea0003800000 */
.L_x_7178:
[----:B------:R-:W4:Y:S02]  /*4e00*/  S2R R9, SR_TID.X ;  /* 0x0000000000097919 */ /* 0x000f240000002100 */
.L_x_7179:
[----:B0-----:R-:W-:Y:S05]  /*4e10*/  BSYNC B0 ;  /* 0x0000000000007941 */ /* 0x001fea0003800000 */
.L_x_7177:
[----:B----4-:R-:W-:-:S13]  /*4e20*/  ISETP.GE.AND P0, PT, R9, c[0x0][0x16c], PT ;  /* 0x00005b0009007a0c */ /* 0x010fda0003f06270 */
[----:B------:R-:W-:Y:S05]  /*4e30*/  @P0 EXIT ;  /* 0x000000000000094d */ /* 0x000fea0003800000 */
[----:B------:R-:W-:Y:S02]  /*4e40*/  IMAD R133, R133, c[0x0][0x288], RZ ;  /* 0x0000a20085857a24 */ /* 0x000fe400078e02ff */
[----:B------:R-:W-:-:S04]  /*4e50*/  IMAD.WIDE.U32 R2, R134, c[0x0][0x288], RZ ;  /* 0x0000a20086027a25 */ /* 0x000fc800078e00ff */
[----:B------:R-:W-:-:S04]  /*4e60*/  IMAD R13, R134, c[0x0][0x28c], R133 ;  /* 0x0000a300860d7a24 */ /* 0x000fc800078e0285 */
[----:B------:R-:W-:Y:S02]  /*4e70*/  IMAD.IADD R13, R3, 0x1, R13 ;  /* 0x00000001030d7824 */ /* 0x000fe400078e020d */
.L_x_7180:
[----:B0-----:R0:W4:Y:S01]  /*4e80*/  LDS R11, [R9.X4+0x1f18] ;  /* 0x001f1800090b7984 */ /* 0x0011220000004800 */
[----:B------:R-:W-:Y:S01]  /*4e90*/  SHF.R.S32.HI R0, RZ, 0x1f, R9 ;  /* 0x0000001fff007819 */ /* 0x000fe20000011409 */
[----:B------:R-:W-:Y:S01]  /*4ea0*/  IMAD.MOV.U32 R5, RZ, RZ, R13 ;  /* 0x000000ffff057224 */ /* 0x000fe200078e000d */
        /* <DEDUP_REMOVED lines=13> */
.L_x_7181:
        /* <DEDUP_REMOVED lines=16> */
.L_x_9112:


//--------------------- .text._Z25selective_scan_bwd_kernelI32Selective_Scan_bwd_kernel_traitsILi32ELi8ELb0ELb1ELb1ELb0ELb1EN3c108BFloat16EfEEv12SSMParamsBwd --------------------------
	.section	.text._Z25selective_scan_bwd_kernelI32Selective_Scan_bwd_kernel_traitsILi32ELi8ELb0ELb1ELb1ELb0ELb1EN3c108BFloat16EfEEv12SSMParamsBwd,"ax",@progbits
	.sectioninfo	@"SHI_REGISTERS=211"
	.align	128
        .global         _Z25selective_scan_bwd_kernelI32Selective_Scan_bwd_kernel_traitsILi32ELi8ELb0ELb1ELb1ELb0ELb1EN3c108BFloat16EfEEv12SSMParamsBwd
        .type           _Z25selective_scan_bwd_kernelI32Selective_Scan_bwd_kernel_traitsILi32ELi8ELb0ELb1ELb1ELb0ELb1EN3c108BFloat16EfEEv12SSMParamsBwd,@function
        .size           _Z25selective_scan_bwd_kernelI32Selective_Scan_bwd_kernel_traitsILi32ELi8ELb0ELb1ELb1ELb0ELb1EN3c108BFloat16EfEEv12SSMParamsBwd,(.L_x_9113 - _Z25selective_scan_bwd_kernelI32Selective_Scan_bwd_kernel_traitsILi32ELi8ELb0ELb1ELb1ELb0ELb1EN3c108BFloat16EfEEv12SSMParamsBwd)
        .other          _Z25selective_scan_bwd_kernelI32Selective_Scan_bwd_kernel_traitsILi32ELi8ELb0ELb1ELb1ELb0ELb1EN3c108BFloat16EfEEv12SSMParamsBwd,@"STO_CUDA_ENTRY STV_DEFAULT"
_Z25selective_scan_bwd_kernelI32Selective_Scan_bwd_kernel_traitsILi32ELi8ELb0ELb1ELb1ELb0ELb1EN3c108BFloat16EfEEv12SSMParamsBwd:
.text._Z25selective_scan_bwd_kernelI32Selective_Scan_bwd_kernel_traitsILi32ELi8ELb0ELb1ELb1ELb0ELb1EN3c108BFloat16EfEEv12SSMParamsBwd:
        /* <DEDUP_REMOVED lines=30> */
[----:B------:R-:W-:Y:S01]  /*01e0*/  IMAD R15, R99, c[0x0][0x194], R14 ;  /* 0x00006500630f7a24 */ /* 0x000fe200078e020e */
[----:B------:R-:W-:Y:S01]  /*01f0*/  CS2R R96, SRZ ;  /* 0x0000000000607805 */ /* 0x000fe2000001ff00 */
[----:B--2---:R-:W-:-:S02]  /*0200*/  IMAD.MOV.U32 R6, RZ, RZ, RZ ;  /* 0x000000ffff067224 */ /* 0x004fc400078e00ff */
[----:B-1----:R-:W-:-:S04]  /*0210*/  IMAD.WIDE.U32 R4, R99, c[0x0][0x1e0], RZ ;  /* 0x0000780063047a25 */ /* 0x002fc800078e00ff */
[----:B------:R-:W-:Y:S01]  /*0220*/  IMAD.IADD R5, R5, 0x1, R13 ;  /* 0x0000000105057824 */ /* 0x000fe200078e020d */
[----:B------:R-:W-:Y:S01]  /*0230*/  MOV R13, c[0x0][0x174] ;  /* 0x00005d00000d7a02 */ /* 0x000fe20000000f00 */
[--C-:B---3--:R-:W-:Y:S02]  /*0240*/  IMAD.MOV R8, RZ, RZ, -R7.reuse ;  /* 0x000000ffff087224 */ /* 0x108fe400078e0a07 */
[----:B------:R-:W-:Y:S01]  /*0250*/  IMAD R14, R102, c[0x0][0x280], RZ ;  /* 0x0000a000660e7a24 */ /* 0x000fe200078e02ff */
[C---:B------:R-:W-:Y:S01]  /*0260*/  ISETP.GE.AND P3, PT, R13.reuse, 0x1, PT ;  /* 0x000000010d00780c */ /* 0x040fe20003f66270 */
[----:B------:R-:W-:Y:S01]  /*0270*/  IMAD R3, R8, R17, RZ ;  /* 0x0000001108037224 */ /* 0x000fe200078e02ff */
[----:B------:R-:W-:Y:S01]  /*0280*/  LEA R13, R13, 0xffffff00, 0x8 ;  /* 0xffffff000d0d7811 */ /* 0x000fe200078e40ff */
[----:B------:R-:W-:Y:S02]  /*0290*/  IMAD R8, R173, c[0x0][0x1d0], RZ ;  /* 0x00007400ad087a24 */ /* 0x000fe400078e02ff */
[----:B------:R-:W-:-:S04]  /*02a0*/  IMAD.HI.U32 R7, R7, R3, R6 ;  /* 0x0000000307077227 */ /* 0x000fc800078e0006 */
[----:B------:R-:W-:Y:S02]  /*02b0*/  IMAD R11, R99, c[0x0][0x1d4], R8 ;  /* 0x00007500630b7a24 */ /* 0x000fe400078e0208 */
[----:B------:R-:W-:-:S04]  /*02c0*/  IMAD.HI.U32 R98, R7, R2, RZ ;  /* 0x0000000207627227 */ /* 0x000fc800078e00ff */
[----:B------:R-:W-:Y:S02]  /*02d0*/  IMAD.MOV R0, RZ, RZ, -R98 ;  /* 0x000000ffff007224 */ /* 0x000fe400078e0a62 */
[----:B------:R-:W-:-:S04]  /*02e0*/  IMAD.WIDE.U32 R8, R99, c[0x0][0x190], RZ ;  /* 0x0000640063087a25 */ /* 0x000fc800078e00ff */
[----:B------:R-:W-:Y:S02]  /*02f0*/  IMAD R0, R17, R0, R2 ;  /* 0x0000000011007224 */ /* 0x000fe400078e0202 */
[----:B------:R-:W-:-:S03]  /*0300*/  IMAD.WIDE.U32 R2, R99, c[0x0][0x1d0], RZ ;  /* 0x0000740063027a25 */ /* 0x000fc600078e00ff */
[----:B------:R-:W-:Y:S01]  /*0310*/  ISETP.GT.U32.AND P4, PT, R17, R0, PT ;  /* 0x000000001100720c */ /* 0x000fe20003f84070 */
[----:B------:R-:W-:Y:S01]  /*0320*/  IMAD.WIDE.U32 R6, R99, c[0x0][0x278], RZ ;  /* 0x00009e0063067a25 */ /* 0x000fe200078e00ff */
[----:B------:R-:W-:-:S03]  /*0330*/  IADD3 R3, R3, R11, RZ ;  /* 0x0000000b03037210 */ /* 0x000fc60007ffe0ff */
[----:B------:R-:W-:Y:S02]  /*0340*/  IMAD R11, R99, c[0x0][0x27c], R12 ;  /* 0x00009f00630b7a24 */ /* 0x000fe400078e020c */
[----:B------:R-:W-:-:S04]  /*0350*/  IMAD.WIDE.U32 R2, R103, c[0x0][0x1d8], R2 ;  /* 0x0000760067027a25 */ /* 0x000fc800078e0002 */
[----:B------:R-:W-:Y:S01]  /*0360*/  IMAD.IADD R9, R9, 0x1, R15 ;  /* 0x0000000109097824 */ /* 0x000fe200078e020f */
        /* <DEDUP_REMOVED lines=10> */
[----:B------:R-:W-:-:S04]  /*0410*/  IMAD.WIDE.U32 R6, R103, c[0x0][0x280], R6 ;  /* 0x0000a00067067a25 */ /* 0x000fc800078e0006 */
[----:B------:R-:W-:Y:S01]  /*0420*/  @P2 IADD3 R98, R98, 0x1, RZ ;  /* 0x0000000162622810 */ /* 0x000fe20007ffe0ff */
[----:B------:R-:W-:Y:S01]  /*0430*/  IMAD R12, R103, c[0x0][0x1ec], R12 ;  /* 0x00007b00670c7a24 */ /* 0x000fe200078e020c */
[----:B------:R-:W-:Y:S01]  /*0440*/  IADD3 R93, P2, R13, R2, RZ ;  /* 0x000000020d5d7210 */ /* 0x000fe20007f5e0ff */
[----:B------:R-:W-:Y:S01]  /*0450*/  IMAD R14, R103, c[0x0][0x284], R14 ;  /* 0x0000a100670e7a24 */ /* 0x000fe200078e020e */
[----:B------:R-:W-:Y:S01]  /*0460*/  IADD3 R89, P5, R13, R6, RZ ;  /* 0x000000060d597210 */ /* 0x000fe20007fbe0ff */
[----:B------:R-:W-:Y:S01]  /*0470*/  @!P1 IMAD.MOV R98, RZ, RZ, -R98 ;  /* 0x000000ffff629224 */ /* 0x000fe200078e0a62 */
[----:B------:R-:W-:Y:S01]  /*0480*/  @!P0 LOP3.LUT R98, RZ, c[0x0][0x178], RZ, 0x33, !PT ;  /* 0x00005e00ff628a12 */ /* 0x000fe200078e33ff */
[----:B------:R-:W-:Y:S01]  /*0490*/  IMAD R16, R173, c[0x0][0x1b0], RZ ;  /* 0x00006c00ad107a24 */ /* 0x000fe200078e02ff */
[----:B------:R-:W-:Y:S01]  /*04a0*/  IADD3.X R2, R15, R3, R0, P2, !PT ;  /* 0x000000030f027210 */ /* 0x000fe200017fe400 */
[----:B------:R-:W-:Y:S01]  /*04b0*/  IMAD.WIDE.U32 R10, R99, c[0x0][0x1b0], RZ ;  /* 0x00006c00630a7a25 */ /* 0x000fe200078e00ff */
[----:B------:R-:W-:-:S02]  /*04c0*/  SHF.R.S32.HI R172, RZ, 0x1f, R98 ;  /* 0x0000001fffac7819 */ /* 0x000fc40000011462 */
[----:B------:R-:W-:Y:S01]  /*04d0*/  LEA R95, P0, R93, c[0x0][0x240], 0x1 ;  /* 0x000090005d5f7a11 */ /* 0x000fe200078008ff */
[----:B------:R-:W-:Y:S01]  /*04e0*/  IMAD.WIDE.U32 R8, R98, c[0x0][0x1a8], R8 ;  /* 0x00006a0062087a25 */ /* 0x000fe200078e0008 */
[----:B------:R-:W-:Y:S02]  /*04f0*/  IADD3.X R5, R15, R5, R12, P4, !PT ;  /* 0x000000050f057210 */ /* 0x000fe400027fe40c */
[----:B------:R-:W-:Y:S01]  /*0500*/  LEA.HI.X R93, R93, c[0x0][0x244], R2, 0x1, P0 ;  /* 0x000091005d5d7a11 */ /* 0x000fe200000f0c02 */
[----:B------:R-:W-:Y:S01]  /*0510*/  IMAD R3, R172, c[0x0][0x1a8], RZ ;  /* 0x00006a00ac037a24 */ /* 0x000fe200078e02ff */
[----:B------:R-:W-:Y:S01]  /*0520*/  ISETP.NE.U32.AND P0, PT, RZ, c[0x0][0x260], PT ;  /* 0x00009800ff007a0c */ /* 0x000fe20003f05070 */
[----:B------:R-:W-:Y:S01]  /*0530*/  IMAD R17, R99, c[0x0][0x1b4], R16 ;  /* 0x00006d0063117a24 */ /* 0x000fe200078e0210 */
[----:B------:R-:W-:Y:S01]  /*0540*/  IADD3.X R6, R15, R7, R14, P5, !PT ;  /* 0x000000070f067210 */ /* 0x000fe20002ffe40e */
[----:B------:R-:W-:Y:S01]  /*0550*/  IMAD R3, R98, c[0x0][0x1ac], R3 ;  /* 0x00006b0062037a24 */ /* 0x000fe200078e0203 */
[----:B------:R-:W-:Y:S01]  /*0560*/  LEA R92, P1, R90, c[0x0][0x248], 0x1 ;  /* 0x000092005a5c7a11 */ /* 0x000fe200078208ff */
[----:B------:R-:W-:Y:S01]  /*0570*/  IMAD.IADD R11, R11, 0x1, R17 ;  /* 0x000000010b0b7824 */ /* 0x000fe200078e0211 */
[----:B------:R-:W-:Y:S01]  /*0580*/  LEA R91, P2, R89, c[0x0][0x308], 0x1 ;  /* 0x0000c200595b7a11 */ /* 0x000fe200078408ff */
[----:B------:R-:W-:Y:S01]  /*0590*/  IMAD.IADD R0, R9, 0x1, R3 ;  /* 0x0000000109007824 */ /* 0x000fe200078e0203 */
[----:B------:R-:W-:Y:S01]  /*05a0*/  ISETP.NE.AND.EX P0, PT, RZ, c[0x0][0x264], PT, P0 ;  /* 0x00009900ff007a0c */ /* 0x000fe20003f05300 */
[----:B------:R-:W-:Y:S01]  /*05b0*/  IMAD.WIDE.U32 R10, R98, c[0x0][0x1c8], R10 ;  /* 0x00007200620a7a25 */ /* 0x000fe200078e000a */
[----:B------:R-:W-:-:S02]  /*05c0*/  IADD3 R87, P5, R13, R8, RZ ;  /* 0x000000080d577210 */ /* 0x000fc40007fbe0ff */
[----:B------:R-:W-:Y:S01]  /*05d0*/  LEA.HI.X R90, R90, c[0x0][0x24c], R5, 0x1, P1 ;  /* 0x000093005a5a7a11 */ /* 0x000fe200008f0c05 */
[----:B------:R-:W-:Y:S01]  /*05e0*/  IMAD R5, R172, c[0x0][0x1c8], RZ ;  /* 0x00007200ac057a24 */ /* 0x000fe200078e02ff */
[----:B------:R-:W-:Y:S01]  /*05f0*/  LEA.HI.X R89, R89, c[0x0][0x30c], R6, 0x1, P2 ;  /* 0x0000c30059597a11 */ /* 0x000fe200010f0c06 */
[----:B------:R-:W-:Y:S01]  /*0600*/  IMAD.X R0, R15, 0x1, R0, P5 ;  /* 0x000000010f007824 */ /* 0x000fe200028e0600 */
[----:B------:R-:W-:Y:S01]  /*0610*/  ISETP.NE.U32.AND P1, PT, RZ, c[0x0][0x328], PT ;  /* 0x0000ca00ff007a0c */ /* 0x000fe20003f25070 */
[----:B------:R-:W-:Y:S01]  /*0620*/  IMAD R5, R98, c[0x0][0x1cc], R5 ;  /* 0x0000730062057a24 */ /* 0x000fe200078e0205 */
[----:B------:R-:W-:Y:S01]  /*0630*/  ISETP.NE.U32.AND P2, PT, RZ, c[0x0][0x348], PT ;  /* 0x0000d200ff007a0c */ /* 0x000fe20003f45070 */
[----:B------:R-:W-:Y:S01]  /*0640*/  CS2R R8, SRZ ;  /* 0x0000000000087805 */ /* 0x000fe2000001ff00 */
[----:B------:R-:W-:Y:S01]  /*0650*/  LEA R88, P5, R87, c[0x0][0x228], 0x1 ;  /* 0x00008a0057587a11 */ /* 0x000fe200078a08ff */
[----:B------:R-:W-:Y:S01]  /*0660*/  @P0 IMAD.MOV.U32 R3, RZ, RZ, 0x8 ;  /* 0x00000008ff030424 */ /* 0x000fe200078e00ff */
[----:B------:R-:W-:-:S02]  /*0670*/  ISETP.NE.AND.EX P1, PT, RZ, c[0x0][0x32c], PT, P1 ;  /* 0x0000cb00ff007a0c */ /* 0x000fc40003f25310 */
[----:B------:R-:W-:Y:S02]  /*0680*/  ISETP.NE.AND.EX P2, PT, RZ, c[0x0][0x34c], PT, P2 ;  /* 0x0000d300ff007a0c */ /* 0x000fe40003f45320 */
[----:B------:R-:W-:Y:S01]  /*0690*/  LEA.HI.X R87, R87, c[0x0][0x22c], R0, 0x1, P5 ;  /* 0x00008b0057577a11 */ /* 0x000fe200028f0c00 */
[----:B------:R-:W-:Y:S01]  /*06a0*/  @P0 IMAD R0, R99, c[0x0][0x164], R103 ;  /* 0x0000590063000a24 */ /* 0x000fe200078e0267 */
[----:B------:R-:W-:Y:S02]  /*06b0*/  IADD3 R13, P4, R13, R10, RZ ;  /* 0x0000000a0d0d7210 */ /* 0x000fe40007f9e0ff */
[----:B------:R-:W-:Y:S01]  /*06c0*/  IADD3 R2, R11, R5, RZ ;  /* 0x000000050b027210 */ /* 0x000fe20007ffe0ff */
[----:B------:R-:W-:Y:S01]  /*06d0*/  @P0 IMAD R0, R0, c[0x0][0x174], RZ ;  /* 0x00005d0000000a24 */ /* 0x000fe200078e02ff */
[----:B------:R-:W-:Y:S01]  /*06e0*/  CS2R R10, SRZ ;  /* 0x00000000000a7805 */ /* 0x000fe2000001ff00 */
[----:B------:R-:W-:Y:S02]  /*06f0*/  LEA R85, P6, R13, c[0x0][0x230], 0x1 ;  /* 0x00008c000d557a11 */ /* 0x000fe400078c08ff */
[----:B------:R-:W-:Y:S01]  /*0700*/  IMAD.X R2, R15, 0x1, R2, P4 ;  /* 0x000000010f027824 */ /* 0x000fe200020e0602 */
[C---:B------:R-:W-:Y:S01]  /*0710*/  @P1 LEA R10, P4, R103.reuse, c[0x0][0x328], 0x2 ;  /* 0x0000ca00670a1a11 */ /* 0x040fe200078810ff */
[----:B------:R-:W-:Y:S01]  /*0720*/  @P0 IMAD R0, R0, c[0x0][0x16c], RZ ;  /* 0x00005b0000000a24 */ /* 0x000fe200078e02ff */
[----:B------:R-:W-:-:S02]  /*0730*/  @P2 LEA R8, P5, R103, c[0x0][0x348], 0x2 ;  /* 0x0000d20067082a11 */ /* 0x000fc400078a10ff */
        /* <DEDUP_REMOVED lines=8> */
[----:B------:R-:W-:Y:S02]  /*07c0*/  IMAD.MOV.U32 R79, RZ, RZ, RZ ;  /* 0x000000ffff4f7224 */ /* 0x000fe400078e00ff */
[----:B------:R-:W1:Y:S01]  /*07d0*/  S2R R83, SR_LANEID ;  /* 0x0000000000537919 */ /* 0x000e620000000000 */
[----:B0-----:R-:W-:-:S02]  /*07e0*/  SHF.L.U32 R75, R94, 0x3, RZ ;  /* 0x000000035e4b7819 */ /* 0x001fc400000006ff */
[C---:B------:R-:W-:Y:S02]  /*07f0*/  LOP3.LUT R171, R94.reuse, 0x1f, RZ, 0xc0, !PT ;  /* 0x0000001f5eab7812 */ /* 0x040fe400078ec0ff */
[----:B------:R-:W-:Y:S02]  /*0800*/  LOP3.LUT R7, R75, 0xffffff00, RZ, 0xc0, !PT ;  /* 0xffffff004b077812 */ /* 0x000fe400078ec0ff */
[----:B------:R-:W-:Y:S02]  /*0810*/  LEA.HI.SX32 R77, R94, R94, 0x1b ;  /* 0x0000005e5e4d7211 */ /* 0x000fe400078fdaff */
[----:B------:R-:W-:Y:S02]  /*0820*/  LOP3.LUT R6, R7, 0x1f, R94, 0xf8, !PT ;  /* 0x0000001f07067812 */ /* 0x000fe400078ef85e */
        /* <DEDUP_REMOVED lines=9> */
.L_x_7214:
[----:B------:R-:W-:Y:S01]  /*08c0*/  IADD3 R169, -R79, c[0x0][0x174], RZ ;  /* 0x00005d004fa97a10 */ /* 0x000fe20007ffe1ff */
[----:B------:R-:W-:Y:S01]  /*08d0*/  BAR.SYNC.DEFER_BLOCKING 0x0 ;  /* 0x0000000000007b1d */ /* 0x000fe20000010000 */
[----:B0-----:R-:W-:Y:S02]  /*08e0*/  LEA R2, P3, R6, R95, 0x1 ;  /* 0x0000005f06027211 */ /* 0x001fe400078608ff */
[----:B------:R-:W-:Y:S02]  /*08f0*/  LEA R4, R169, 0xffffff00, 0x8 ;  /* 0xffffff00a9047811 */ /* 0x000fe400078e40ff */
        /* <DEDUP_REMOVED lines=26> */
[C---:B------:R-:W-:Y:S01]  /*0aa0*/  IADD3 R18, R83.reuse, 0x20, RZ ;  /* 0x0000002053127810 */ /* 0x040fe20007ffe0ff */
[----:B------:R-:W-:Y:S01]  /*0ab0*/  IMAD.SHL.U32 R65, R6, 0x2, RZ ;  /* 0x0000000206417824 */ /* 0x000fe200078e00ff */
[----:B------:R-:W-:-:S02]  /*0ac0*/  IADD3 R20, R83, 0x40, RZ ;  /* 0x0000004053147810 */ /* 0x000fc40007ffe0ff */
[CC--:B------:R-:W-:Y:S02]  /*0ad0*/  LEA.HI.SX32 R72, R83.reuse, R83.reuse, 0x1b ;  /* 0x0000005353487211 */ /* 0x0c0fe400078fdaff */
[-C--:B------:R-:W-:Y:S02]  /*0ae0*/  LEA.HI.SX32 R18, R18, R83.reuse, 0x1b ;  /* 0x0000005312127211 */ /* 0x080fe400078fdaff */
[-C--:B------:R-:W-:Y:S01]  /*0af0*/  LEA.HI.SX32 R20, R20, R83.reuse, 0x1b ;  /* 0x0000005314147211 */ /* 0x080fe200078fdaff */
[----:B------:R-:W-:Y:S01]  /*0b00*/  IMAD.SHL.U32 R72, R72, 0x2, RZ ;  /* 0x0000000248487824 */ /* 0x000fe200078e00ff */
[----:B0-----:R-:W-:Y:S01]  /*0b10*/  IADD3 R2, R83, 0x60, RZ ;  /* 0x0000006053027810 */ /* 0x001fe20007ffe0ff */
[----:B------:R-:W-:Y:S01]  /*0b20*/  IMAD.SHL.U32 R71, R18, 0x2, RZ ;  /* 0x0000000212477824 */ /* 0x000fe200078e00ff */
[----:B------:R-:W-:Y:S02]  /*0b30*/  SHF.L.U32 R70, R20, 0x1, RZ ;  /* 0x0000000114467819 */ /* 0x000fe400000006ff */
        /* <DEDUP_REMOVED lines=8> */
[-C--:B------:R-:W-:Y:S01]  /*0bc0*/  LEA.HI.SX32 R22, R22, R83.reuse, 0x1b ;  /* 0x0000005316167211 */ /* 0x080fe200078fdaff */
[----:B------:R-:W-:Y:S01]  /*0bd0*/  IMAD.SHL.U32 R68, R18, 0x2, RZ ;  /* 0x0000000212447824 */ /* 0x000fe200078e00ff */
[----:B------:R-:W-:Y:S01]  /*0be0*/  LEA.HI.SX32 R2, R2, R83, 0x1b ;  /* 0x0000005302027211 */ /* 0x000fe200078fdaff */
[----:B------:R-:W-:Y:S01]  /*0bf0*/  IMAD.SHL.U32 R67, R20, 0x2, RZ ;  /* 0x0000000214437824 */ /* 0x000fe200078e00ff */
[----:B------:R-:W-:Y:S02]  /*0c00*/  SHF.L.U32 R66, R22, 0x1, RZ ;  /* 0x0000000116427819 */ /* 0x000fe400000006ff */
[----:B------:R-:W-:Y:S01]  /*0c10*/  ISETP.GE.AND P6, PT, R6, R73, PT ;  /* 0x000000490600720c */ /* 0x000fe20003fc6270 */
[----:B------:R-:W-:Y:S01]  /*0c20*/  IMAD.SHL.U32 R64, R2, 0x2, RZ ;  /* 0x0000000202407824 */ /* 0x000fe200078e00ff */
[----:B------:R-:W-:Y:S02]  /*0c30*/  SHF.L.U64.HI R63, R6, 0x1, R7 ;  /* 0x00000001063f7819 */ /* 0x000fe40000010207 */
[----:B------:R-:W-:-:S02]  /*0c40*/  IADD3 R2, P0, R92, R65, RZ ;  /* 0x000000415c027210 */ /* 0x000fc40007f1e0ff */
[----:B------:R-:W-:Y:S02]  /*0c50*/  ISETP.GE.AND P5, PT, R86, R73, PT ;  /* 0x000000495600720c */ /* 0x000fe40003fa6270 */
[----:B------:R-:W-:Y:S02]  /*0c60*/  IADD3.X R3, R90, R63, RZ, P0, !PT ;  /* 0x0000003f5a037210 */ /* 0x000fe400007fe4ff */
[-C--:B------:R-:W-:Y:S02]  /*0c70*/  ISETP.GE.AND P4, PT, R84, R73.reuse, PT ;  /* 0x000000495400720c */ /* 0x080fe40003f86270 */
[-C--:B------:R-:W-:Y:S02]  /*0c80*/  ISETP.GE.AND P3, PT, R82, R73.reuse, PT ;  /* 0x000000495200720c */ /* 0x080fe40003f66270 */
[-C--:B------:R-:W-:Y:S02]  /*0c90*/  ISETP.GE.AND P2, PT, R80, R73.reuse, PT ;  /* 0x000000495000720c */ /* 0x080fe40003f46270 */
[----:B------:R-:W-:-:S02]  /*0ca0*/  ISETP.GE.AND P1, PT, R78, R73, PT ;  /* 0x000000494e00720c */ /* 0x000fc40003f26270 */
[----:B------:R-:W-:Y:S02]  /*0cb0*/  ISETP.GE.AND P0, PT, R76, R73, PT ;  /* 0x000000494c00720c */ /* 0x000fe40003f06270 */
[----:B------:R-:W-:Y:S01]  /*0cc0*/  PRMT R23, RZ, 0x7610, R23 ;  /* 0x00007610ff177816 */ /* 0x000fe20000000017 */
[----:B--2---:R0:W-:Y:S04]  /*0cd0*/  STS.U16 [R72], R5 ;  /* 0x0000000548007388 */ /* 0x0041e80000000400 */
[----:B---3--:R1:W-:Y:S04]  /*0ce0*/  STS.U16 [R71+0x40], R0 ;  /* 0x0000400047007388 */ /* 0x0083e80000000400 */
[----:B----4-:R2:W-:Y:S01]  /*0cf0*/  STS.U16 [R70+0x80], R15 ;  /* 0x0000800f46007388 */ /* 0x0105e20000000400 */
[----:B0-----:R-:W-:Y:S01]  /*0d00*/  PRMT R5, RZ, 0x7610, R5 ;  /* 0x00007610ff057816 */ /* 0x001fe20000000005 */
[----:B-1----:R-:W-:Y:S01]  /*0d10*/  IMAD.SHL.U32 R0, R83, 0x8, RZ ;  /* 0x0000000853007824 */ /* 0x002fe200078e00ff */
[----:B--2---:R-:W-:-:S04]  /*0d20*/  PRMT R15, RZ, 0x7610, R15 ;  /* 0x00007610ff0f7816 */ /* 0x004fc8000000000f */
[----:B------:R-:W-:Y:S01]  /*0d30*/  LEA.HI.SX32 R0, R0, R0, 0x1b ;  /* 0x0000000000007211 */ /* 0x000fe200078fdaff */
[----:B------:R0:W-:Y:S04]  /*0d40*/  STS.U16 [R69+0xc0], R14 ;  /* 0x0000c00e45007388 */ /* 0x0001e80000000400 */
[----:B------:R-:W-:Y:S01]  /*0d50*/  IMAD.SHL.U32 R62, R0, 0x2, RZ ;  /* 0x00000002003e7824 */ /* 0x000fe200078e00ff */
[----:B------:R-:W-:Y:S04]  /*0d60*/  STS.U16 [R68+0x100], R17 ;  /* 0x0001001144007388 */ /* 0x000fe80000000400 */
[----:B------:R1:W-:Y:S01]  /*0d70*/  STS.U16 [R67+0x140], R16 ;  /* 0x0001401043007388 */ /* 0x0003e20000000400 */
[----:B0-----:R-:W-:-:S03]  /*0d80*/  PRMT R14, RZ, 0x7610, R14 ;  /* 0x00007610ff0e7816 */ /* 0x001fc6000000000e */
[----:B------:R0:W-:Y:S04]  /*0d90*/  STS.U16 [R66+0x180], R19 ;  /* 0x0001801342007388 */ /* 0x0001e80000000400 */
[----:B------:R-:W-:Y:S01]  /*0da0*/  STS.U16 [R64+0x1c0], R21 ;  /* 0x0001c01540007388 */ /* 0x000fe20000000400 */
[----:B------:R-:W-:-:S06]  /*0db0*/  NOP ;  /* 0x0000000000007918 */ /* 0x000fcc0000000000 */
[----:B------:R-:W-:Y:S01]  /*0dc0*/  LDS.U16 R167, [R62] ;  /* 0x000000003ea77984 */ /* 0x000fe20000000400 */
[----:B-1----:R-:W-:-:S03]  /*0dd0*/  PRMT R16, RZ, 0x7610, R16 ;  /* 0x00007610ff107816 */ /* 0x002fc60000000010 */
        /* <DEDUP_REMOVED lines=9> */
[----:B------:R-:W-:Y:S02]  /*0e70*/  PRMT R0, RZ, 0x7610, R0 ;  /* 0x00007610ff007816 */ /* 0x000fe40000000000 */
[----:B0-----:R-:W-:Y:S01]  /*0e80*/  PRMT R19, RZ, 0x7610, R19 ;  /* 0x00007610ff137816 */ /* 0x001fe20000000013 */
        /* <DEDUP_REMOVED lines=54> */
[----:B0-----:R-:W-:Y:S01]  /*11f0*/  IMAD R0, R173, c[0x0][0x1f0], RZ ;  /* 0x00007c00ad007a24 */ /* 0x001fe200078e02ff */
[----:B------:R-:W-:Y:S01]  /*1200*/  SHF.R.S32.HI R5, RZ, 0x1f, R4 ;  /* 0x0000001fff057819 */ /* 0x000fe20000011404 */
[----:B------:R-:W-:Y:S01]  /*1210*/  IMAD.WIDE.U32 R2, R99, c[0x0][0x1f0], RZ ;  /* 0x00007c0063027a25 */ /* 0x000fe200078e00ff */
[----:B------:R-:W-:-:S03]  /*1220*/  IADD3 R54, R79, -c[0x0][0x174], RZ ;  /* 0x80005d004f367a10 */ /* 0x000fc60007ffe0ff */
[----:B------:R-:W-:Y:S02]  /*1230*/  IMAD R41, R99, c[0x0][0x1f4], R0 ;  /* 0x00007d0063297a24 */ /* 0x000fe400078e0200 */
[----:B------:R-:W-:Y:S02]  /*1240*/  IMAD R22, R173, c[0x0][0x200], RZ ;  /* 0x00008000ad167a24 */ /* 0x000fe400078e02ff */
[----:B------:R-:W-:Y:S01]  /*1250*/  IMAD.WIDE.U32 R24, R99, c[0x0][0x200], RZ ;  /* 0x0000800063187a25 */ /* 0x000fe200078e00ff */
[----:B------:R-:W-:-:S03]  /*1260*/  IADD3 R3, R3, R41, RZ ;  /* 0x0000002903037210 */ /* 0x000fc60007ffe0ff */
[C---:B------:R-:W-:Y:S01]  /*1270*/  IMAD R43, R99.reuse, c[0x0][0x204], R22 ;  /* 0x00008100632b7a24 */ /* 0x040fe200078e0216 */
[----:B------:R-:W-:Y:S01]  /*1280*/  MOV R28, R24 ;  /* 0x00000018001c7202 */ /* 0x000fe20000000f00 */
[--C-:B--2---:R-:W-:Y:S02]  /*1290*/  @!P0 IMAD.MOV.U32 R26, RZ, RZ, R4.reuse ;  /* 0x000000ffff1a8224 */ /* 0x104fe400078e0004 */
[--C-:B------:R-:W-:Y:S02]  /*12a0*/  @!P0 IMAD.MOV.U32 R27, RZ, RZ, R5.reuse ;  /* 0x000000ffff1b8224 */ /* 0x100fe400078e0005 */
[----:B-1----:R-:W-:-:S04]  /*12b0*/  @!P0 IMAD.WIDE.U32 R22, R99, c[0x0][0x1f0], R4 ;  /* 0x00007c0063168a25 */ /* 0x002fc800078e0004 */
[----:B------:R-:W-:-:S04]  /*12c0*/  @!P0 IMAD.WIDE.U32 R26, R99, c[0x0][0x200], R26 ;  /* 0x00008000631a8a25 */ /* 0x000fc800078e001a */
[----:B------:R-:W-:Y:S02]  /*12d0*/  IMAD.IADD R29, R25, 0x1, R43 ;  /* 0x00000001191d7824 */ /* 0x000fe400078e022b */
[----:B------:R-:W-:Y:S02]  /*12e0*/  IMAD R0, R102, c[0x0][0x1f8], RZ ;  /* 0x00007e0066007a24 */ /* 0x000fe400078e02ff */
[----:B------:R-:W-:Y:S02]  /*12f0*/  IMAD R54, R54, -0x100, RZ ;  /* 0xffffff0036367824 */ /* 0x000fe400078e02ff */
[----:B------:R-:W-:-:S04]  /*1300*/  IMAD.WIDE.U32 R24, R103, c[0x0][0x1f8], R2 ;  /* 0x00007e0067187a25 */ /* 0x000fc800078e0002 */
[----:B------:R-:W-:Y:S01]  /*1310*/  @!P0 IMAD.IADD R23, R41, 0x1, R23 ;  /* 0x0000000129178824 */ /* 0x000fe200078e0217 */
[----:B------:R-:W-:Y:S01]  /*1320*/  IADD3 R38, P1, R54, R24, RZ ;  /* 0x0000001836267210 */ /* 0x000fe20007f3e0ff */
[----:B------:R-:W-:Y:S02]  /*1330*/  @!P0 IMAD.IADD R27, R43, 0x1, R27 ;  /* 0x000000012b1b8824 */ /* 0x000fe400078e021b */
[C---:B------:R-:W-:Y:S01]  /*1340*/  IMAD R43, R103.reuse, c[0x0][0x1fc], R0 ;  /* 0x00007f00672b7a24 */ /* 0x040fe200078e0200 */
[----:B------:R-:W-:Y:S01]  /*1350*/  SHF.R.S32.HI R0, RZ, 0x1f, R54 ;  /* 0x0000001fff007819 */ /* 0x000fe20000011436 */
[----:B------:R-:W-:-:S03]  /*1360*/  @!P0 IMAD.WIDE.U32 R2, R103, c[0x0][0x1f8], R22 ;  /* 0x00007e0067028a25 */ /* 0x000fc600078e0016 */
[----:B------:R-:W-:Y:S01]  /*1370*/  IADD3.X R25, R0, R43, R25, P1, !PT ;  /* 0x0000002b00197210 */ /* 0x000fe20000ffe419 */
[----:B------:R-:W-:Y:S01]  /*1380*/  IMAD R36, R102, c[0x0][0x208], RZ ;  /* 0x0000820066247a24 */ /* 0x000fe200078e02ff */
[----:B------:R-:W-:Y:S01]  /*1390*/  @!P0 IADD3 R42, P1, R6, R2, RZ ;  /* 0x00000002062a8210 */ /* 0x000fe20007f3e0ff */
[----:B------:R-:W-:-:S03]  /*13a0*/  IMAD.WIDE.U32 R28, R103, c[0x0][0x208], R28 ;  /* 0x00008200671c7a25 */ /* 0x000fc600078e001c */
[----:B------:R-:W-:Y:S01]  /*13b0*/  @!P0 IADD3.X R43, R7, R3, R43, P1, !PT ;  /* 0x00000003072b8210 */ /* 0x000fe20000ffe42b */
[C---:B------:R-:W-:Y:S01]  /*13c0*/  IMAD R45, R103.reuse, c[0x0][0x20c], R36 ;  /* 0x00008300672d7a24 */ /* 0x040fe200078e0224 */
[----:B------:R-:W-:Y:S01]  /*13d0*/  IADD3 R28, P2, R54, R28, RZ ;  /* 0x0000001c361c7210 */ /* 0x000fe20007f5e0ff */
[----:B------:R-:W-:Y:S01]  /*13e0*/  @!P0 IMAD.WIDE.U32 R22, R103, c[0x0][0x208], R26 ;  /* 0x0000820067168a25 */ /* 0x000fe200078e001a */
[----:B------:R-:W-:Y:S02]  /*13f0*/  LEA R27, P4, R6, c[0x0][0x258], 0x1 ;  /* 0x00009600061b7a11 */ /* 0x000fe400078808ff */
[----:B------:R-:W-:Y:S02]  /*1400*/  IADD3.X R29, R0, R45, R29, P2, !PT ;  /* 0x0000002d001d7210 */ /* 0x000fe400017fe41d */
[----:B------:R-:W-:Y:S02]  /*1410*/  LEA.HI.X R3, R6, c[0x0][0x25c], R7, 0x1, P4 ;  /* 0x0000970006037a11 */ /* 0x000fe400020f0c07 */
[----:B------:R-:W-:-:S02]  /*1420*/  LEA R26, P4, R28, R27, 0x1 ;  /* 0x0000001b1c1a7211 */ /* 0x000fc400078808ff */
[----:B------:R-:W-:Y:S02]  /*1430*/  @!P0 IADD3 R36, P3, R6, R22, RZ ;  /* 0x0000001606248210 */ /* 0x000fe40007f7e0ff */
[----:B------:R-:W-:Y:S02]  /*1440*/  LEA.HI.X R27, R28, R3, R29, 0x1, P4 ;  /* 0x000000031c1b7211 */ /* 0x000fe400020f0c1d */
[----:B------:R-:W-:Y:S02]  /*1450*/  LEA R41, P2, R6, c[0x0][0x268], 0x1 ;  /* 0x00009a0006297a11 */ /* 0x000fe400078408ff */
[----:B------:R-:W-:Y:S02]  /*1460*/  ISETP.GE.AND P6, PT, R86, R73, PT ;  /* 0x000000495600720c */ /* 0x000fe40003fc6270 */
[----:B------:R-:W-:Y:S02]  /*1470*/  @!P0 IADD3.X R23, R7, R23, R45, P3, !PT ;  /* 0x0000001707178210 */ /* 0x000fe40001ffe42d */
[----:B------:R-:W-:-:S02]  /*1480*/  @!P0 LEA R22, P3, R36, c[0x0][0x258], 0x1 ;  /* 0x0000960024168a11 */ /* 0x000fc400078608ff */
[----:B------:R-:W-:Y:S02]  /*1490*/  LEA.HI.X R40, R6, c[0x0][0x26c], R7, 0x1, P2 ;  /* 0x00009b0006287a11 */ /* 0x000fe400010f0c07 */
[----:B------:R-:W-:Y:S02]  /*14a0*/  LEA R24, P2, R38, R41, 0x1 ;  /* 0x0000002926187211 */ /* 0x000fe400078408ff */
[----:B------:R-:W-:Y:S02]  /*14b0*/  @!P0 LEA R2, P1, R42, c[0x0][0x268], 0x1 ;  /* 0x00009a002a028a11 */ /* 0x000fe400078208ff */
[----:B------:R-:W-:Y:S02]  /*14c0*/  @!P0 LEA.HI.X R23, R36, c[0x0][0x25c], R23, 0x1, P3 ;  /* 0x0000970024178a11 */ /* 0x000fe400018f0c17 */
[----:B------:R-:W-:Y:S02]  /*14d0*/  PRMT R36, RZ, 0x7610, R36 ;  /* 0x00007610ff247816 */ /* 0x000fe40000000024 */
[----:B------:R-:W-:-:S02]  /*14e0*/  LEA.HI.X R25, R38, R40, R25, 0x1, P2 ;  /* 0x0000002826197211 */ /* 0x000fc400010f0c19 */
[----:B------:R-:W-:Y:S02]  /*14f0*/  @!P0 LEA.HI.X R3, R42, c[0x0][0x26c], R43, 0x1, P1 ;  /* 0x00009b002a038a11 */ /* 0x000fe400008f0c2b */
[-C--:B------:R-:W-:Y:S02]  /*1500*/  ISETP.GE.AND P1, PT, R84, R73.reuse, PT ;  /* 0x000000495400720c */ /* 0x080fe40003f26270 */
[-C--:B------:R-:W-:Y:S02]  /*1510*/  ISETP.GE.AND P2, PT, R82, R73.reuse, PT ;  /* 0x000000495200720c */ /* 0x080fe40003f46270 */
[-C--:B------:R-:W-:Y:S02]  /*1520*/  ISETP.GE.AND P3, PT, R80, R73.reuse, PT ;  /* 0x000000495000720c */ /* 0x080fe40003f66270 */
[----:B------:R-:W-:Y:S02]  /*1530*/  PRMT R41, RZ, 0x7610, R41 ;  /* 0x00007610ff297816 */ /* 0x000fe40000000029 */
[----:B------:R-:W-:-:S02]  /*1540*/  ISETP.GE.AND P4, PT, R78, R73, PT ;  /* 0x000000494e00720c */ /* 0x000fc40003f86270 */
[----:B------:R-:W-:Y:S02]  /*1550*/  ISETP.GE.AND P5, PT, R76, R73, PT ;  /* 0x000000494c00720c */ /* 0x000fe40003fa6270 */
        /* <DEDUP_REMOVED lines=21> */
[----:B-1----:R-:W-:-:S03]  /*16b0*/  PRMT R39, RZ, 0x7610, R39 ;  /* 0x00007610ff277816 */ /* 0x002fc60000000027 */
        /* <DEDUP_REMOVED lines=17> */
[----:B---3--:R0:W-:Y:S04]  /*17d0*/  STS.U16 [R72], R41 ;  /* 0x0000002948007388 */ /* 0x0081e80000000400 */
        /* <DEDUP_REMOVED lines=10> */
[----:B------:R-:W-:Y:S04]  /*1880*/  LDS.U16 R36, [R62+0x4] ;  /* 0x000004003e247984 */ /* 0x000fe80000000400 */
[----:B------:R-:W-:Y:S04]  /*1890*/  LDS.U16 R37, [R62+0x6] ;  /* 0x000006003e257984 */ /* 0x000fe80000000400 */
[----:B------:R-:W2:Y:S04]  /*18a0*/  LDS.U16 R38, [R62+0x8] ;  /* 0x000008003e267984 */ /* 0x000ea80000000400 */
[----:B------:R-:W-:Y:S04]  /*18b0*/  LDS.U16 R39, [R62+0xa] ;  /* 0x00000a003e277984 */ /* 0x000fe80000000400 */
[----:B------:R-:W2:Y:S04]  /*18c0*/  LDS.U16 R2, [R62+0xc] ;  /* 0x00000c003e027984 */ /* 0x000ea80000000400 */
[----:B------:R-:W2:Y:S04]  /*18d0*/  LDS.U16 R3, [R62+0xe] ;  /* 0x00000e003e037984 */ /* 0x000ea80000000400 */
[----:B------:R-:W-:Y:S01]  /*18e0*/  BAR.SYNC.DEFER_BLOCKING 0x0 ;  /* 0x0000000000007b1d */ /* 0x000fe20000010000 */
[----:B0-----:R-:W-:-:S02]  /*18f0*/  PRMT R41, RZ, 0x7610, R41 ;  /* 0x00007610ff297816 */ /* 0x001fc40000000029 */
[----:B-1----:R-:W-:-:S03]  /*1900*/  PRMT R43, RZ, 0x7610, R43 ;  /* 0x00007610ff2b7816 */ /* 0x002fc6000000002b */
        /* <DEDUP_REMOVED lines=8> */
[----:B------:R2:W4:Y:S02]  /*1990*/  @!P6 LDG.E.U16 R49, [R26.64+-0x40] ;  /* 0xffffc0041a31e981 */ /* 0x000524000c1e1500 */
[----:B--2---:R-:W-:-:S05]  /*19a0*/  PRMT R27, RZ, 0x5410, R24 ;  /* 0x00005410ff1b7816 */ /* 0x004fca0000000018 */
[----:B0-----:R-:W-:-:S04]  /*19b0*/  FMUL.FTZ R22, R27, -1.4426950216293334961 ;  /* 0xbfb8aa3b1b167820 */ /* 0x001fc80000410000 */
[----:B------:R-:W-:Y:S01]  /*19c0*/  MUFU.EX2 R23, R22 ;  /* 0x0000001600177308 */ /* 0x000fe20000000800 */
[----:B---3--:R-:W-:Y:S02]  /*19d0*/  PRMT R46, RZ, 0x5410, R25 ;  /* 0x00005410ff2e7816 */ /* 0x008fe40000000019 */
[----:B------:R-:W-:-:S03]  /*19e0*/  PRMT R53, RZ, 0x5410, R38 ;  /* 0x00005410ff357816 */ /* 0x000fc60000000026 */
[----:B------:R-:W-:Y:S01]  /*19f0*/  FMUL.FTZ R24, R46, -1.4426950216293334961 ;  /* 0xbfb8aa3b2e187820 */ /* 0x000fe20000410000 */
[----:B------:R-:W-:Y:S02]  /*1a00*/  PRMT R51, RZ, 0x5410, R37 ;  /* 0x00005410ff337816 */ /* 0x000fe40000000025 */
[----:B------:R-:W-:Y:S01]  /*1a10*/  PRMT R48, RZ, 0x5410, R36 ;  /* 0x00005410ff307816 */ /* 0x000fe20000000024 */
[----:B------:R0:W1:Y:S02]  /*1a20*/  MUFU.EX2 R25, R24 ;  /* 0x0000001800197308 */ /* 0x0000640000000800 */
[----:B------:R-:W-:Y:S02]  /*1a30*/  FMUL.FTZ R26, R51, -1.4426950216293334961 ;  /* 0xbfb8aa3b331a7820 */ /* 0x000fe40000410000 */
[----:B------:R-:W-:Y:S02]  /*1a40*/  FMUL.FTZ R36, R48, -1.4426950216293334961 ;  /* 0xbfb8aa3b30247820 */ /* 0x000fe40000410000 */
[----:B0-----:R-:W-:Y:S01]  /*1a50*/  FMUL.FTZ R24, R53, -1.4426950216293334961 ;  /* 0xbfb8aa3b35187820 */ /* 0x001fe20000410000 */
[----:B------:R-:W-:-:S02]  /*1a60*/  PRMT R107, RZ, 0x5410, R2 ;  /* 0x00005410ff6b7816 */ /* 0x000fc40000000002 */
[----:B------:R-:W-:Y:S01]  /*1a70*/  PRMT R109, RZ, 0x5410, R3 ;  /* 0x00005410ff6d7816 */ /* 0x000fe20000000003 */
[----:B------:R-:W0:Y:S08]  /*1a80*/  MUFU.EX2 R50, R36 ;  /* 0x0000002400327308 */ /* 0x000e300000000800 */
[----:B------:R-:W2:Y:S01]  /*1a90*/  MUFU.EX2 R26, R26 ;  /* 0x0000001a001a7308 */ /* 0x000ea20000000800 */
[----:B------:R-:W-:Y:S01]  /*1aa0*/  PRMT R28, RZ, 0x5410, R28 ;  /* 0x00005410ff1c7816 */ /* 0x000fe2000000001c */
[----:B-1----:R-:W-:-:S02]  /*1ab0*/  FADD.FTZ R37, R25, 1 ;  /* 0x3f80000019257421 */ /* 0x002fc40000010000 */
[----:B0-----:R-:W-:Y:S01]  /*1ac0*/  FADD.FTZ R50, R50, 1 ;  /* 0x3f80000032327421 */ /* 0x001fe20000010000 */
[----:B------:R-:W-:Y:S02]  /*1ad0*/  PRMT R29, RZ, 0x5410, R29 ;  /* 0x00005410ff1d7816 */ /* 0x000fe4000000001d */
[----:B------:R-:W-:Y:S02]  /*1ae0*/  PRMT R30, RZ, 0x5410, R30 ;  /* 0x00005410ff1e7816 */ /* 0x000fe4000000001e */
[----:B------:R-:W-:Y:S02]  /*1af0*/  PRMT R31, RZ, 0x5410, R31 ;  /* 0x00005410ff1f7816 */ /* 0x000fe4000000001f */
[----:B------:R-:W-:Y:S02]  /*1b00*/  PRMT R32, RZ, 0x5410, R32 ;  /* 0x00005410ff207816 */ /* 0x000fe40000000020 */
[----:B------:R-:W-:Y:S02]  /*1b10*/  PRMT R33, RZ, 0x5410, R33 ;  /* 0x00005410ff217816 */ /* 0x000fe40000000021 */
[----:B------:R-:W-:-:S02]  /*1b20*/  PRMT R34, RZ, 0x5410, R34 ;  /* 0x00005410ff227816 */ /* 0x000fc40000000022 */
[----:B------:R-:W-:Y:S02]  /*1b30*/  PRMT R35, RZ, 0x5410, R35 ;  /* 0x00005410ff237816 */ /* 0x000fe40000000023 */
[----:B------:R-:W-:Y:S01]  /*1b40*/  ISETP.NE.AND P6, PT, R94, RZ, PT ;  /* 0x000000ff5e00720c */ /* 0x000fe20003fc5270 */
[----:B----4-:R0:W-:Y:S04]  /*1b50*/  STS.U16 [R72], R45 ;  /* 0x0000002d48007388 */ /* 0x0101e80000000400 */
        /* <DEDUP_REMOVED lines=8> */
[----:B------:R-:W3:Y:S01]  /*1be0*/  LDS.U16 R22, [R62] ;  /* 0x000000003e167984 */ /* 0x000ee20000000400 */
[----:B0-----:R0:W-:Y:S03]  /*1bf0*/  MUFU.EX2 R45, R24 ;  /* 0x00000018002d7308 */ /* 0x0011e60000000800 */
[----:B------:R-:W4:Y:S01]  /*1c00*/  LDS.U16 R2, [R62+0x2] ;  /* 0x000002003e027984 */ /* 0x000f220000000400 */
[----:B-1----:R-:W-:-:S03]  /*1c10*/  PRMT R49, RZ, 0x5410, R39 ;  /* 0x00005410ff317816 */ /* 0x002fc60000000027 */
[----:B------:R-:W1:Y:S01]  /*1c20*/  LDS.U16 R3, [R62+0x4] ;  /* 0x000004003e037984 */ /* 0x000e620000000400 */
[----:B0-----:R-:W-:-:S03]  /*1c30*/  FADD.FTZ R24, R23, 1 ;  /* 0x3f80000017187421 */ /* 0x001fc60000010000 */
[----:B------:R-:W0:Y:S01]  /*1c40*/  LDS.U16 R23, [R62+0x6] ;  /* 0x000006003e177984 */ /* 0x000e220000000400 */
[----:B------:R2:W3:Y:S01]  /*1c50*/  MUFU.RCP R36, R24 ;  /* 0x0000001800247308 */ /* 0x0004e20000001000 */
[----:B------:R-:W-:Y:S02]  /*1c60*/  FMUL.FTZ R38, R49, -1.4426950216293334961 ;  /* 0xbfb8aa3b31267820 */ /* 0x000fe40000410000 */
[----:B------:R-:W-:-:S05]  /*1c70*/  FMUL.FTZ R40, R107, -1.4426950216293334961 ;  /* 0xbfb8aa3b6b287820 */ /* 0x000fca0000410000 */
[----:B------:R3:W0:Y:S01]  /*1c80*/  MUFU.EX2 R41, R38 ;  /* 0x0000002600297308 */ /* 0x0006220000000800 */
[----:B--2---:R-:W2:Y:S07]  /*1c90*/  LDS.U16 R24, [R62+0x8] ;  /* 0x000008003e187984 */ /* 0x004eae0000000400 */
[----:B------:R3:W0:Y:S02]  /*1ca0*/  MUFU.EX2 R44, R40 ;  /* 0x00000028002c7308 */ /* 0x0006240000000800 */
[----:B---3--:R-:W-:-:S02]  /*1cb0*/  PRMT R38, RZ, 0x5410, R22 ;  /* 0x00005410ff267816 */ /* 0x008fc40000000016 */
[----:B------:R-:W3:Y:S01]  /*1cc0*/  LDS.U16 R22, [R62+0xa] ;  /* 0x00000a003e167984 */ /* 0x000ee20000000400 */
[----:B------:R-:W-:Y:S02]  /*1cd0*/  FADD.FTZ R40, R26, 1 ;  /* 0x3f8000001a287421 */ /* 0x000fe40000010000 */
[----:B------:R-:W-:Y:S02]  /*1ce0*/  FADD.FTZ R26, -R36, 1 ;  /* 0x3f800000241a7421 */ /* 0x000fe40000010100 */
[----:B------:R-:W-:Y:S02]  /*1cf0*/  FMUL.FTZ R25, R28, R38 ;  /* 0x000000261c197220 */ /* 0x000fe40000410000 */
[----:B------:R-:W-:Y:S02]  /*1d00*/  FFMA.FTZ R26, R27, R26, 1 ;  /* 0x3f8000001b1a7423 */ /* 0x000fe4000001001a */
[----:B------:R-:W-:Y:S01]  /*1d10*/  FMUL.FTZ R25, R36, R25 ;  /* 0x0000001924197220 */ /* 0x000fe20000410000 */
[----:B------:R0:W1:Y:S01]  /*1d20*/  MUFU.RCP R39, R37 ;  /* 0x0000002500277308 */ /* 0x0000620000001000 */
[----:B------:R-:W-:-:S02]  /*1d30*/  FMUL.FTZ R42, R109, -1.4426950216293334961 ;  /* 0xbfb8aa3b6d2a7820 */ /* 0x000fc40000410000 */
[----:B0-----:R-:W-:-:S05]  /*1d40*/  FMUL.FTZ R37, R25, R26 ;  /* 0x0000001a19257220 */ /* 0x001fca0000410000 */
[----:B------:R-:W0:Y:S01]  /*1d50*/  MUFU.RCP R43, R50 ;  /* 0x00000032002b7308 */ /* 0x000e220000001000 */
[----:B------:R-:W2:Y:S04]  /*1d60*/  LDS.U16 R25, [R62+0xc] ;  /* 0x00000c003e197984 */ /* 0x000ea80000000400 */
[----:B------:R-:W2:Y:S03]  /*1d70*/  LDS.U16 R26, [R62+0xe] ;  /* 0x00000e003e1a7984 */ /* 0x000ea60000000400 */
[----:B------:R0:W-:Y:S01]  /*1d80*/  MUFU.EX2 R110, R42 ;  /* 0x0000002a006e7308 */ /* 0x0001e20000000800 */
[----:B------:R-:W-:-:S07]  /*1d90*/  FADD.FTZ R47, R41, 1 ;  /* 0x3f800000292f7421 */ /* 0x000fce0000010000 */
[----:B------:R4:W2:Y:S01]  /*1da0*/  MUFU.RCP R52, R40 ;  /* 0x0000002800347308 */ /* 0x0008a20000001000 */
[----:B0-----:R-:W-:Y:S02]  /*1db0*/  FADD.FTZ R42, R45, 1 ;  /* 0x3f8000002d2a7421 */ /* 0x001fe40000010000 */
[----:B------:R-:W-:-:S05]  /*1dc0*/  FADD.FTZ R105, R44, 1 ;  /* 0x3f8000002c697421 */ /* 0x000fca0000010000 */
[----:B------:R0:W2:Y:S01]  /*1dd0*/  MUFU.RCP R104, R42 ;  /* 0x0000002a00687308 */ /* 0x0000a20000001000 */
[----:B----4-:R-:W-:Y:S01]  /*1de0*/  PRMT R40, RZ, 0x5410, R2 ;  /* 0x00005410ff287816 */ /* 0x010fe20000000002 */
[----:B-1----:R-:W-:Y:S02]  /*1df0*/  FADD.FTZ R41, -R39, 1 ;  /* 0x3f80000027297421 */ /* 0x002fe40000010100 */
[----:B------:R-:W-:Y:S01]  /*1e00*/  FADD.FTZ R45, -R43, 1 ;  /* 0x3f8000002b2d7421 */ /* 0x000fe20000010100 */
[----:B0-----:R-:W-:-:S03]  /*1e10*/  PRMT R42, RZ, 0x5410, R3 ;  /* 0x00005410ff2a7816 */ /* 0x001fc60000000003 */
[----:B------:R0:W1:Y:S01]  /*1e20*/  MUFU.RCP R106, R47 ;  /* 0x0000002f006a7308 */ /* 0x0000620000001000 */
[----:B------:R-:W-:Y:S02]  /*1e30*/  FMUL.FTZ R2, R29, R40 ;  /* 0x000000281d027220 */ /* 0x000fe40000410000 */
[----:B------:R-:W-:Y:S01]  /*1e40*/  FMUL.FTZ R44, R30, R42 ;  /* 0x0000002a1e2c7220 */ /* 0x000fe20000410000 */
[----:B0-----:R-:W-:Y:S01]  /*1e50*/  PRMT R47, RZ, 0x5410, R23 ;  /* 0x00005410ff2f7816 */ /* 0x001fe20000000017 */
[----:B------:R-:W-:Y:S02]  /*1e60*/  FFMA.FTZ R41, R46, R41, 1 ;  /* 0x3f8000002e297423 */ /* 0x000fe40000010029 */
[----:B------:R-:W-:Y:S02]  /*1e70*/  FFMA.FTZ R45, R48, R45, 1 ;  /* 0x3f800000302d7423 */ /* 0x000fe4000001002d */
[----:B------:R-:W-:Y:S02]  /*1e80*/  FMUL.FTZ R2, R39, R2 ;  /* 0x0000000227027220 */ /* 0x000fe40000410000 */
[----:B------:R-:W-:-:S02]  /*1e90*/  FMUL.FTZ R44, R43, R44 ;  /* 0x0000002c2b2c7220 */ /* 0x000fc40000410000 */
[----:B--2---:R-:W-:Y:S02]  /*1ea0*/  FADD.FTZ R50, -R52, 1 ;  /* 0x3f80000034327421 */ /* 0x004fe40000010100 */
[----:B------:R-:W-:Y:S02]  /*1eb0*/  FMUL.FTZ R3, R31, R47 ;  /* 0x0000002f1f037220 */ /* 0x000fe40000410000 */
[----:B------:R-:W-:Y:S02]  /*1ec0*/  FADD.FTZ R110, R110, 1 ;  /* 0x3f8000006e6e7421 */ /* 0x000fe40000010000 */
[----:B------:R-:W-:Y:S01]  /*1ed0*/  FMUL.FTZ R2, R2, R41 ;  /* 0x0000002902027220 */ /* 0x000fe20000410000 */
[----:B------:R-:W-:Y:S01]  /*1ee0*/  PRMT R41, RZ, 0x5410, R24 ;  /* 0x00005410ff297816 */ /* 0x000fe20000000018 */
[----:B------:R-:W-:Y:S01]  /*1ef0*/  FMUL.FTZ R44, R44, R45 ;  /* 0x0000002d2c2c7220 */ /* 0x000fe20000410000 */
[----:B---3--:R-:W-:Y:S01]  /*1f00*/  PRMT R45, RZ, 0x5410, R22 ;  /* 0x00005410ff2d7816 */ /* 0x008fe20000000016 */
[----:B------:R-:W-:-:S02]  /*1f10*/  FFMA.FTZ R50, R51, R50, 1 ;  /* 0x3f80000033327423 */ /* 0x000fc40000010032 */
[----:B------:R-:W-:Y:S01]  /*1f20*/  FMUL.FTZ R3, R52, R3 ;  /* 0x0000000334037220 */ /* 0x000fe20000410000 */
[----:B------:R0:W2:Y:S01]  /*1f30*/  MUFU.RCP R108, R105 ;  /* 0x00000069006c7308 */ /* 0x0000a20000001000 */
[----:B------:R-:W-:Y:S02]  /*1f40*/  FMUL.FTZ R23, R32, R41 ;  /* 0x0000002920177220 */ /* 0x000fe40000410000 */
[----:B------:R-:W-:Y:S02]  /*1f50*/  FMUL.FTZ R3, R3, R50 ;  /* 0x0000003203037220 */ /* 0x000fe40000410000 */
[----:B------:R-:W-:-:S03]  /*1f60*/  FADD.FTZ R50, -R104, 1 ;  /* 0x3f80000068327421 */ /* 0x000fc60000010100 */
[----:B------:R-:W3:Y:S01]  /*1f70*/  MUFU.RCP R110, R110 ;  /* 0x0000006e006e7308 */ /* 0x000ee20000001000 */
[----:B-1----:R-:W-:Y:S02]  /*1f80*/  FADD.FTZ R24, -R106, 1 ;  /* 0x3f8000006a187421 */ /* 0x002fe40000010100 */
[----:B0-----:R-:W-:Y:S02]  /*1f90*/  FMUL.FTZ R105, R33, R45 ;  /* 0x0000002d21697220 */ /* 0x001fe40000410000 */
[----:B------:R-:W-:Y:S02]  /*1fa0*/  FFMA.FTZ R50, R53, R50, 1 ;  /* 0x3f80000035327423 */ /* 0x000fe40000010032 */
[----:B------:R-:W-:Y:S02]  /*1fb0*/  FMUL.FTZ R23, R104, R23 ;  /* 0x0000001768177220 */ /* 0x000fe40000410000 */
[----:B------:R-:W-:Y:S02]  /*1fc0*/  FFMA.FTZ R24, R49, R24, 1 ;  /* 0x3f80000031187423 */ /* 0x000fe40000010018 */
[----:B------:R-:W-:-:S02]  /*1fd0*/  FMUL.FTZ R105, R106, R105 ;  /* 0x000000696a697220 */ /* 0x000fc40000410000 */
[----:B------:R-:W-:Y:S01]  /*1fe0*/  FMUL.FTZ R23, R23, R50 ;  /* 0x0000003217177220 */ /* 0x000fe20000410000 */
[----:B------:R-:W-:Y:S01]  /*1ff0*/  PRMT R50, RZ, 0x5410, R25 ;  /* 0x00005410ff327816 */ /* 0x000fe20000000019 */
[----:B------:R-:W-:Y:S01]  /*2000*/  FMUL.FTZ R24, R105, R24 ;  /* 0x0000001869187220 */ /* 0x000fe20000410000 */
[----:B------:R-:W-:Y:S01]  /*2010*/  PRMT R105, RZ, 0x5410, R26 ;  /* 0x00005410ff697816 */ /* 0x000fe2000000001a */
[----:B--2---:R-:W-:Y:S02]  /*2020*/  FADD.FTZ R22, -R108, 1 ;  /* 0x3f8000006c167421 */ /* 0x004fe40000010100 */
[----:B------:R-:W-:Y:S02]  /*2030*/  FMUL.FTZ R25, R34, R50 ;  /* 0x0000003222197220 */ /* 0x000fe40000410000 */
[----:B---3--:R-:W-:Y:S02]  /*2040*/  FADD.FTZ R112, -R110, 1 ;  /* 0x3f8000006e707421 */ /* 0x008fe40000010100 */
[----:B------:R-:W-:-:S02]  /*2050*/  FMUL.FTZ R111, R35, R105 ;  /* 0x00000069236f7220 */ /* 0x000fc40000410000 */
[----:B------:R-:W-:Y:S02]  /*2060*/  FFMA.FTZ R22, R107, R22, 1 ;  /* 0x3f8000006b167423 */ /* 0x000fe40000010016 */
[----:B------:R-:W-:Y:S02]  /*2070*/  FMUL.FTZ R25, R108, R25 ;  /* 0x000000196c197220 */ /* 0x000fe40000410000 */
[----:B------:R-:W-:Y:S02]  /*2080*/  FFMA.FTZ R112, R109, R112, 1 ;  /* 0x3f8000006d707423 */ /* 0x000fe40000010070 */
        /* <DEDUP_REMOVED lines=41> */
[----:B-1----:R-:W-:Y:S01]  /*2320*/  IMAD R37, R103, c[0x0][0x2f4], R24 ;  /* 0x0000bd0067257a24 */ /* 0x002fe200078e0218 */
[----:B------:R-:W-:Y:S02]  /*2330*/  IADD3 R23, P1, R54, R2, RZ ;  /* 0x0000000236177210 */ /* 0x000fe40007f3e0ff */
[----:B------:R-:W-:Y:S01]  /*2340*/  IADD3 R2, P2, R6, R4, RZ ;  /* 0x0000000406027210 */ /* 0x000fe20007f5e0ff */
[----:B------:R-:W-:Y:S01]  /*2350*/  BSSY B0, `(.L_x_7183) ;  /* 0x0000013000007945 */ /* 0x000fe20003800000 */
[----:B------:R-:W-:Y:S02]  /*2360*/  IADD3.X R24, R0, R37, R3, P1, !PT ;  /* 0x0000002500187210 */ /* 0x000fe40000ffe403 */
[----:B------:R-:W-:Y:S02]  /*2370*/  LEA R22, P3, R23, R22, 0x1 ;  /* 0x0000001617167211 */ /* 0x000fe400078608ff */
[-C--:B--2---:R-:W-:Y:S01]  /*2380*/  ISETP.GE.AND P0, PT, R6, R127.reuse, PT ;  /* 0x0000007f0600720c */ /* 0x084fe20003f06270 */
[----:B------:R-:W-:Y:S01]  /*2390*/  FMUL.FTZ R37, R27, R36 ;  /* 0x000000241b257220 */ /* 0x000fe20000410000 */
[----:B------:R-:W-:Y:S01]  /*23a0*/  ISETP.GE.AND P1, PT, R84, R127, PT ;  /* 0x0000007f5400720c */ /* 0x000fe20003f26270 */
[----:B------:R-:W-:Y:S01]  /*23b0*/  FMUL.FTZ R46, R46, R39 ;  /* 0x000000272e2e7220 */ /* 0x000fe20000410000 */
[----:B------:R-:W-:Y:S01]  /*23c0*/  LEA.HI.X R23, R23, R25, R24, 0x1, P3 ;  /* 0x0000001917177211 */ /* 0x000fe200018f0c18 */
[----:B------:R-:W-:-:S08]  /*23d0*/  IMAD.X R3, R7, 0x1, R5, P2 ;  /* 0x0000000107037824 */ /* 0x000fd000010e0605 */
        /* <DEDUP_REMOVED lines=10> */
.L_x_7184:
[----:B------:R-:W-:Y:S05]  /*2480*/  BSYNC B0 ;  /* 0x0000000000007941 */ /* 0x000fea0003800000 */
.L_x_7183:
[----:B------:R-:W-:Y:S01]  /*2490*/  @!P1 STG.E.U16 [R22.64+-0x180], R115 ;  /* 0xfffe807316009986 */ /* 0x000fe2000c101504 */
[----:B------:R-:W-:Y:S01]  /*24a0*/  ISETP.GE.AND P0, PT, R82, R127, PT ;  /* 0x0000007f5200720c */ /* 0x000fe20003f06270 */
        /* <DEDUP_REMOVED lines=18> */
[----:B-----5:R-:W-:Y:S01]  /*25d0*/  FADD.FTZ R146, R21, R100 ;  /* 0x0000006415927221 */ /* 0x020fe20000010000 */
[----:B------:R-:W-:Y:S01]  /*25e0*/  PRMT R19, RZ, 0x5410, R19 ;  /* 0x00005410ff137816 */ /* 0x000fe20000000013 */
[----:B------:R-:W-:Y:S01]  /*25f0*/  @!P5 STG.E.U16 [R22.64+-0xc0], R121 ;  /* 0xffff40791600d986 */ /* 0x000fe2000c101504 */
[----:B------:R-:W-:Y:S01]  /*2600*/  PRMT R129, RZ, 0x5410, R18 ;  /* 0x00005410ff817816 */ /* 0x000fe20000000012 */
[----:B------:R-:W-:Y:S01]  /*2610*/  FADD.FTZ R131, R131, R100 ;  /* 0x0000006483837221 */ /* 0x000fe20000010000 */
[----:B------:R-:W-:Y:S01]  /*2620*/  PRMT R17, RZ, 0x5410, R17 ;  /* 0x00005410ff117816 */ /* 0x000fe20000000011 */
[----:B------:R-:W-:Y:S01]  /*2630*/  @!P1 STG.E.U16 [R22.64+-0x80], R123 ;  /* 0xffff807b16009986 */ /* 0x000fe2000c101504 */
[----:B------:R-:W-:Y:S01]  /*2640*/  PRMT R127, RZ, 0x5410, R16 ;  /* 0x00005410ff7f7816 */ /* 0x000fe20000000010 */
[--C-:B------:R-:W-:Y:S01]  /*2650*/  FADD.FTZ R144, R19, R100.reuse ;  /* 0x0000006413907221 */ /* 0x100fe20000010000 */
        /* <DEDUP_REMOVED lines=11> */
[----:B-1----:R-:W-:Y:S01]  /*2710*/  PRMT R125, RZ, 0x5410, R14 ;  /* 0x00005410ff7d7816 */ /* 0x002fe2000000000e */
[----:B------:R-:W-:Y:S02]  /*2720*/  FMUL.FTZ R128, R33, R106 ;  /* 0x0000006a21807220 */ /* 0x000fe40000410000 */
[----:B------:R-:W-:Y:S02]  /*2730*/  FMUL.FTZ R126, R34, R107 ;  /* 0x0000006b227e7220 */ /* 0x000fe40000410000 */
[----:B------:R-:W-:Y:S02]  /*2740*/  FADD.FTZ R125, R125, R100 ;  /* 0x000000647d7d7221 */ /* 0x000fe40000010000 */
[----:B------:R-:W-:Y:S01]  /*2750*/  FMUL.FTZ R124, R35, R110 ;  /* 0x0000006e237c7220 */ /* 0x000fe20000410000 */
[----:B------:R-:W-:Y:S05]  /*2760*/  @!P0 BRA `(.L_x_7185) ;  /* 0x000004f000008947 */ /* 0x000fea0003800000 */
[----:B------:R-:W-:Y:S01]  /*2770*/  BAR.SYNC.DEFER_BLOCKING 0x0 ;  /* 0x0000000000007b1d */ /* 0x000fe20000010000 */
[----:B------:R-:W-:Y:S01]  /*2780*/  FMUL.FTZ R37, R37, R38 ;  /* 0x0000002625257220 */ /* 0x000fe20000410000 */
[----:B------:R-:W-:Y:S01]  /*2790*/  LEA R19, P0, R6, c[0x0][0x270], 0x1 ;  /* 0x00009c0006137a11 */ /* 0x000fe200078008ff */
        /* <DEDUP_REMOVED lines=12> */
[----:B------:R-:W-:Y:S02]  /*2860*/  PRMT R14, R42, 0x7632, R14 ;  /* 0x000076322a0e7816 */ /* 0x000fe4000000000e */
[----:B------:R-:W-:Y:S02]  /*2870*/  F2FP.BF16.PACK_AB R50, R105, R50 ;  /* 0x000000326932723e */ /* 0x000fe400000010ff */
[----:B------:R-:W-:Y:S02]  /*2880*/  PRMT R15, R41, 0x7632, R15 ;  /* 0x00007632290f7816 */ /* 0x000fe4000000000f */
[----:B------:R-:W-:Y:S01]  /*2890*/  PRMT R16, R50, 0x7632, R16 ;  /* 0x0000763232107816 */ /* 0x000fe20000000010 */
[----:B------:R-:W-:Y:S04]  /*28a0*/  STS.U16 [R62], R37 ;  /* 0x000000253e007388 */ /* 0x000fe80000000400 */
        /* <DEDUP_REMOVED lines=9> */
[----:B-1----:R-:W-:-:S03]  /*2940*/  IMAD.WIDE.U32 R14, R99, c[0x0][0x210], RZ ;  /* 0x00008400630e7a25 */ /* 0x002fc600078e00ff */
[----:B------:R-:W-:Y:S01]  /*2950*/  LDS.U16 R23, [R71+0x40] ;  /* 0x0000400047177984 */ /* 0x000fe20000000400 */
[----:B--2---:R-:W-:-:S03]  /*2960*/  IMAD R16, R173, c[0x0][0x210], RZ ;  /* 0x00008400ad107a24 */ /* 0x004fc600078e02ff */
[----:B------:R-:W-:Y:S01]  /*2970*/  LDS.U16 R25, [R70+0x80] ;  /* 0x0000800046197984 */ /* 0x000fe20000000400 */
[----:B------:R-:W-:Y:S02]  /*2980*/  IMAD R17, R99, c[0x0][0x214], R16 ;  /* 0x0000850063117a24 */ /* 0x000fe400078e0210 */
[----:B------:R-:W-:Y:S01]  /*2990*/  IMAD R16, R102, c[0x0][0x218], RZ ;  /* 0x0000860066107a24 */ /* 0x000fe200078e02ff */
[----:B0-----:R-:W-:Y:S01]  /*29a0*/  LDS.U16 R27, [R69+0xc0] ;  /* 0x0000c000451b7984 */ /* 0x001fe20000000400 */
[----:B------:R-:W-:Y:S02]  /*29b0*/  IMAD.IADD R15, R15, 0x1, R17 ;  /* 0x000000010f0f7824 */ /* 0x000fe400078e0211 */
[C---:B------:R-:W-:Y:S01]  /*29c0*/  IMAD R39, R103.reuse, c[0x0][0x21c], R16 ;  /* 0x0000870067277a24 */ /* 0x040fe200078e0210 */
[----:B------:R-:W-:Y:S01]  /*29d0*/  LDS.U16 R29, [R68+0x100] ;  /* 0x00010000441d7984 */ /* 0x000fe20000000400 */
[----:B------:R-:W-:Y:S01]  /*29e0*/  LEA.HI.X R16, R6, c[0x0][0x274], R7, 0x1, P0 ;  /* 0x00009d0006107a11 */ /* 0x000fe200000f0c07 */
[----:B------:R-:W-:-:S02]  /*29f0*/  IMAD.WIDE.U32 R14, R103, c[0x0][0x218], R14 ;  /* 0x00008600670e7a25 */ /* 0x000fc400078e000e */
[----:B------:R-:W-:Y:S03]  /*2a00*/  LDS.U16 R31, [R67+0x140] ;  /* 0x00014000431f7984 */ /* 0x000fe60000000400 */
[----:B------:R-:W-:Y:S01]  /*2a10*/  IADD3 R14, P1, R54, R14, RZ ;  /* 0x0000000e360e7210 */ /* 0x000fe20007f3e0ff */
[----:B------:R-:W-:Y:S03]  /*2a20*/  LDS.U16 R33, [R66+0x180] ;  /* 0x0001800042217984 */ /* 0x000fe60000000400 */
[----:B------:R-:W-:Y:S01]  /*2a30*/  IADD3.X R15, R0, R39, R15, P1, !PT ;  /* 0x00000027000f7210 */ /* 0x000fe20000ffe40f */
[----:B------:R-:W-:Y:S01]  /*2a40*/  LDS.U16 R35, [R64+0x1c0] ;  /* 0x0001c00040237984 */ /* 0x000fe20000000400 */
[----:B------:R-:W-:-:S03]  /*2a50*/  LEA R18, P1, R14, R19, 0x1 ;  /* 0x000000130e127211 */ /* 0x000fc600078208ff */
[----:B------:R-:W-:Y:S01]  /*2a60*/  @!P6 STS [0x210], R73 ;  /* 0x00021049ff00e388 */ /* 0x000fe20000000800 */
[----:B------:R-:W-:-:S03]  /*2a70*/  LEA.HI.X R19, R14, R16, R15, 0x1, P1 ;  /* 0x000000100e137211 */ /* 0x000fc600008f0c0f */
[----:B------:R-:W-:Y:S06]  /*2a80*/  BAR.SYNC.DEFER_BLOCKING 0x0 ;  /* 0x0000000000007b1d */ /* 0x000fec0000010000 */
[----:B------:R-:W0:Y:S02]  /*2a90*/  LDS R37, [0x210] ;  /* 0x00021000ff257984 */ /* 0x000e240000000800 */
[-C--:B0-----:R-:W-:Y:S02]  /*2aa0*/  ISETP.GE.AND P0, PT, R6, R37.reuse, PT ;  /* 0x000000250600720c */ /* 0x081fe40003f06270 */
[----:B------:R-:W-:-:S11]  /*2ab0*/  ISETP.GE.AND P2, PT, R84, R37, PT ;  /* 0x000000255400720c */ /* 0x000fd60003f46270 */
        /* <DEDUP_REMOVED lines=12> */
.L_x_7187:
[----:B------:R-:W-:Y:S05]  /*2b80*/  BSYNC B0 ;  /* 0x0000000000007941 */ /* 0x000fea0003800000 */
.L_x_7186:
        /* <DEDUP_REMOVED lines=13> */
.L_x_7185:
[----:B------:R-:W-:Y:S01]  /*2c60*/  PRMT R14, RZ, 0x5410, R167 ;  /* 0x00005410ff0e7816 */ /* 0x000fe200000000a7 */
[----:B------:R-:W-:Y:S01]  /*2c70*/  IMAD.MOV.U32 R15, RZ, RZ, c[0x0][0x16c] ;  /* 0x00005b00ff0f7624 */ /* 0x000fe200078e00ff */
[----:B------:R-:W-:Y:S01]  /*2c80*/  BAR.SYNC.DEFER_BLOCKING 0x0 ;  /* 0x0000000000007b1d */ /* 0x000fe20000010000 */
[CC--:B------:R-:W-:Y:S01]  /*2c90*/  FMUL.FTZ R123, R138.reuse, R101.reuse ;  /* 0x000000658a7b7220 */ /* 0x0c0fe20000410000 */
[----:B------:R-:W-:Y:S01]  /*2ca0*/  CS2R R114, SRZ ;  /* 0x0000000000727805 */ /* 0x000fe2000001ff00 */
[----:B------:R-:W-:Y:S01]  /*2cb0*/  FFMA.FTZ R97, R138, R14, R97 ;  /* 0x0000000e8a617223 */ /* 0x000fe20000010061 */
[----:B------:R-:W-:Y:S01]  /*2cc0*/  PRMT R14, RZ, 0x5410, R61 ;  /* 0x00005410ff0e7816 */ /* 0x000fe2000000003d */
[-C--:B------:R-:W-:Y:S01]  /*2cd0*/  FMUL.FTZ R122, R136, R101.reuse ;  /* 0x00000065887a7220 */ /* 0x080fe20000410000 */
[----:B------:R-:W-:Y:S01]  /*2ce0*/  ISETP.GE.AND P0, PT, R15, 0x1, PT ;  /* 0x000000010f00780c */ /* 0x000fe20003f06270 */
[-C--:B------:R-:W-:Y:S01]  /*2cf0*/  FMUL.FTZ R121, R134, R101.reuse ;  /* 0x0000006586797220 */ /* 0x080fe20000410000 */
[----:B------:R-:W-:Y:S01]  /*2d00*/  CS2R R112, SRZ ;  /* 0x0000000000707805 */ /* 0x000fe2000001ff00 */
[----:B------:R-:W-:Y:S01]  /*2d10*/  FFMA.FTZ R97, R136, R14, R97 ;  /* 0x0000000e88617223 */ /* 0x000fe20000010061 */
[----:B------:R-:W-:Y:S01]  /*2d20*/  PRMT R14, RZ, 0x5410, R60 ;  /* 0x00005410ff0e7816 */ /* 0x000fe2000000003c */
[-C--:B------:R-:W-:Y:S01]  /*2d30*/  FMUL.FTZ R120, R132, R101.reuse ;  /* 0x0000006584787220 */ /* 0x080fe20000410000 */
[----:B0-----:R-:W-:Y:S01]  /*2d40*/  CS2R R110, SRZ ;  /* 0x00000000006e7805 */ /* 0x001fe2000001ff00 */
[-C--:B------:R-:W-:Y:S01]  /*2d50*/  FMUL.FTZ R119, R130, R101.reuse ;  /* 0x0000006582777220 */ /* 0x080fe20000410000 */
[----:B------:R-:W-:Y:S01]  /*2d60*/  CS2R R108, SRZ ;  /* 0x00000000006c7805 */ /* 0x000fe2000001ff00 */
[----:B------:R-:W-:Y:S01]  /*2d70*/  FFMA.FTZ R97, R134, R14, R97 ;  /* 0x0000000e86617223 */ /* 0x000fe20000010061 */
[----:B------:R-:W-:Y:S01]  /*2d80*/  PRMT R14, RZ, 0x5410, R59 ;  /* 0x00005410ff0e7816 */ /* 0x000fe2000000003b */
[----:B------:R-:W-:-:S02]  /*2d90*/  FMUL.FTZ R118, R128, R101 ;  /* 0x0000006580767220 */ /* 0x000fc40000410000 */
        /* <DEDUP_REMOVED lines=9> */
[----:B------:R-:W-:-:S05]  /*2e30*/  PRMT R14, RZ, 0x5410, R55 ;  /* 0x00005410ff0e7816 */ /* 0x000fca0000000037 */
[----:B------:R-:W-:Y:S01]  /*2e40*/  FFMA.FTZ R97, R124, R14, R97 ;  /* 0x0000000e7c617223 */ /* 0x000fe20000010061 */
[----:B------:R-:W-:Y:S05]  /*2e50*/  @!P0 BRA `(.L_x_7188) ;  /* 0x0000295000008947 */ /* 0x000fea0003800000 */
[----:B------:R-:W-:Y:S01]  /*2e60*/  HFMA2.MMA R17, -RZ, RZ, 0, 0 ;  /* 0x00000000ff117435 */ /* 0x000fe200000001ff */
[----:B-1----:R-:W-:Y:S01]  /*2e70*/  IMAD R18, R173, c[0x0][0x298], RZ ;  /* 0x0000a600ad127a24 */ /* 0x002fe200078e02ff */
[----:B------:R-:W-:Y:S01]  /*2e80*/  IADD3 R106, R169, -0x1, RZ ;  /* 0xffffffffa96a7810 */ /* 0x000fe20007ffe0ff */
[----:B------:R-:W-:Y:S01]  /*2e90*/  IMAD.MOV.U32 R16, RZ, RZ, R94 ;  /* 0x000000ffff107224 */ /* 0x000fe200078e005e */
[----:B------:R-:W-:Y:S01]  /*2ea0*/  MOV R107, RZ ;  /* 0x000000ff006b7202 */ /* 0x000fe20000000f00 */
[----:B------:R-:W-:Y:S01]  /*2eb0*/  IMAD R20, R173, c[0x0][0x2b8], RZ ;  /* 0x0000ae00ad147a24 */ /* 0x000fe200078e02ff */
[----:B------:R-:W-:Y:S01]  /*2ec0*/  CS2R R104, SRZ ;  /* 0x0000000000687805 */ /* 0x000fe2000001ff00 */
[C---:B------:R-:W-:Y:S02]  /*2ed0*/  IMAD R19, R99.reuse, c[0x0][0x29c], R18 ;  /* 0x0000a70063137a24 */ /* 0x040fe400078e0212 */
[C---:B------:R-:W-:Y:S01]  /*2ee0*/  IMAD R21, R99.reuse, c[0x0][0x2bc], R20 ;  /* 0x0000af0063157a24 */ /* 0x040fe200078e0214 */
[----:B------:R-:W-:Y:S01]  /*2ef0*/  LEA.HI R20, R106, R106, RZ, 0x1 ;  /* 0x0000006a6a147211 */ /* 0x000fe200078f08ff */
[----:B------:R-:W-:-:S04]  /*2f00*/  IMAD.WIDE.U32 R14, R99, c[0x0][0x298], R16 ;  /* 0x0000a600630e7a25 */ /* 0x000fc800078e0010 */
[----:B------:R-:W-:-:S04]  /*2f10*/  IMAD.WIDE.U32 R16, R99, c[0x0][0x2b8], R16 ;  /* 0x0000ae0063107a25 */ /* 0x000fc800078e0010 */
[----:B------:R-:W-:Y:S02]  /*2f20*/  IMAD.IADD R15, R15, 0x1, R19 ;  /* 0x000000010f0f7824 */ /* 0x000fe400078e0213 */
[----:B------:R-:W-:Y:S02]  /*2f30*/  IMAD R19, R172, c[0x0][0x2a0], RZ ;  /* 0x0000a800ac137a24 */ /* 0x000fe400078e02ff */
[----:B------:R-:W-:Y:S02]  /*2f40*/  IMAD.IADD R17, R17, 0x1, R21 ;  /* 0x0000000111117824 */ /* 0x000fe400078e0215 */
[C---:B------:R-:W-:Y:S02]  /*2f50*/  IMAD R21, R98.reuse, c[0x0][0x2a4], R19 ;  /* 0x0000a90062157a24 */ /* 0x040fe400078e0213 */
[----:B------:R-:W-:-:S04]  /*2f60*/  IMAD.WIDE.U32 R14, R98, c[0x0][0x2a0], R14 ;  /* 0x0000a800620e7a25 */ /* 0x000fc800078e000e */
[----:B------:R-:W-:Y:S01]  /*2f70*/  IMAD.IADD R21, R15, 0x1, R21 ;  /* 0x000000010f157824 */ /* 0x000fe200078e0215 */
[----:B------:R-:W-:Y:S01]  /*2f80*/  LEA R30, P0, R14, c[0x0][0x318], 0x2 ;  /* 0x0000c6000e1e7a11 */ /* 0x000fe200078010ff */
[----:B------:R-:W-:Y:S01]  /*2f90*/  IMAD R23, R172, c[0x0][0x2c0], RZ ;  /* 0x0000b000ac177a24 */ /* 0x000fe200078e02ff */
[----:B------:R-:W-:Y:S01]  /*2fa0*/  LOP3.LUT R15, R20, 0xfffffe, RZ, 0xc0, !PT ;  /* 0x00fffffe140f7812 */ /* 0x000fe200078ec0ff */
[----:B------:R-:W-:Y:S01]  /*2fb0*/  IMAD.WIDE.U32 R18, R98, c[0x0][0x2c0], R16 ;  /* 0x0000b00062127a25 */ /* 0x000fe200078e0010 */
[----:B------:R-:W-:Y:S02]  /*2fc0*/  LEA.HI.X R31, R14, c[0x0][0x31c], R21, 0x2, P0 ;  /* 0x0000c7000e1f7a11 */ /* 0x000fe400000f1415 */
[----:B------:R-:W-:Y:S01]  /*2fd0*/  IADD3 R14, P0, R4, R14, RZ ;  /* 0x0000000e040e7210 */ /* 0x000fe20007f1e0ff */
[----:B------:R-:W-:Y:S01]  /*2fe0*/  IMAD R23, R98, c[0x0][0x2c4], R23 ;  /* 0x0000b10062177a24 */ /* 0x000fe200078e0217 */
[----:B------:R-:W-:Y:S01]  /*2ff0*/  LEA R44, P2, R18, c[0x0][0x320], 0x2 ;  /* 0x0000c800122c7a11 */ /* 0x000fe200078410ff */
[----:B------:R-:W-:Y:S01]  /*3000*/  IMAD.WIDE R30, R54, 0x4, R30 ;  /* 0x00000004361e7825 */ /* 0x000fe200078e021e */
[----:B------:R-:W-:-:S02]  /*3010*/  IADD3 R16, P1, R4, R18, RZ ;  /* 0x0000001204107210 */ /* 0x000fc40007f3e0ff */
[----:B------:R-:W-:Y:S01]  /*3020*/  IADD3 R17, R19, R23, RZ ;  /* 0x0000001713117210 */ /* 0x000fe20007ffe0ff */
[----:B------:R-:W-:Y:S01]  /*3030*/  IMAD.IADD R106, R106, 0x1, -R15 ;  /* 0x000000016a6a7824 */ /* 0x000fe200078e0a0f */
[----:B------:R-:W-:Y:S01]  /*3040*/  IADD3 R20, P4, R30, -0x300, RZ ;  /* 0xfffffd001e147810 */ /* 0x000fe20007f9e0ff */
[C---:B------:R-:W-:Y:S01]  /*3050*/  IMAD.X R15, R5.reuse, 0x1, R21, P0 ;  /* 0x00000001050f7824 */ /* 0x040fe200000e0615 */
[--C-:B------:R-:W-:Y:S01]  /*3060*/  LEA.HI.X R45, R18, c[0x0][0x324], R17.reuse, 0x2, P2 ;  /* 0x0000c900122d7a11 */ /* 0x100fe200010f1411 */
[----:B------:R-:W-:Y:S01]  /*3070*/  IMAD.X R17, R5, 0x1, R17, P1 ;  /* 0x0000000105117824 */ /* 0x000fe200008e0611 */
[C---:B------:R-:W-:Y:S01]  /*3080*/  IADD3 R18, P5, R30.reuse, -0x380, RZ ;  /* 0xfffffc801e127810 */ /* 0x040fe20007fbe0ff */
[----:B------:R-:W-:Y:S01]  /*3090*/  IMAD.MOV.U32 R115, RZ, RZ, RZ ;  /* 0x000000ffff737224 */ /* 0x000fe200078e00ff */
[----:B------:R-:W-:Y:S01]  /*30a0*/  IADD3 R22, P3, R30, -0x280, RZ ;  /* 0xfffffd801e167810 */ /* 0x000fe20007f7e0ff */
[----:B------:R-:W-:Y:S01]  /*30b0*/  IMAD.WIDE R44, R54, 0x4, R44 ;  /* 0x00000004362c7825 */ /* 0x000fe200078e022c */
        /* <DEDUP_REMOVED lines=9> */
[C---:B------:R-:W-:Y:S02]  /*3150*/  IADD3.X R29, R31.reuse, -0x1, RZ, P0, !PT ;  /* 0xffffffff1f1d7810 */ /* 0x040fe400007fe4ff */
[----:B------:R-:W-:Y:S02]  /*3160*/  IADD3.X R31, R31, -0x1, RZ, P5, !PT ;  /* 0xffffffff1f1f7810 */ /* 0x000fe40002ffe4ff */
[C---:B------:R-:W-:Y:S02]  /*3170*/  IADD3 R32, P5, R44.reuse, -0x380, RZ ;  /* 0xfffffc802c207810 */ /* 0x040fe40007fbe0ff */
[----:B------:R-:W-:-:S02]  /*3180*/  IADD3 R34, P4, R44, -0x300, RZ ;  /* 0xfffffd002c227810 */ /* 0x000fc40007f9e0ff */
[C---:B------:R-:W-:Y:S02]  /*3190*/  IADD3 R36, P3, R44.reuse, -0x280, RZ ;  /* 0xfffffd802c247810 */ /* 0x040fe40007f7e0ff */
[C---:B------:R-:W-:Y:S02]  /*31a0*/  IADD3 R38, P2, R44.reuse, -0x200, RZ ;  /* 0xfffffe002c267810 */ /* 0x040fe40007f5e0ff */
[C---:B------:R-:W-:Y:S02]  /*31b0*/  IADD3 R40, P1, R44.reuse, -0x180, RZ ;  /* 0xfffffe802c287810 */ /* 0x040fe40007f3e0ff */
[C---:B------:R-:W-:Y:S02]  /*31c0*/  IADD3 R42, P0, R44.reuse, -0x100, RZ ;  /* 0xffffff002c2a7810 */ /* 0x040fe40007f1e0ff */
[----:B------:R-:W-:Y:S02]  /*31d0*/  IADD3.X R33, R45, -0x1, RZ, P5, !PT ;  /* 0xffffffff2d217810 */ /* 0x000fe40002ffe4ff */
[----:B------:R-:W-:-:S02]  /*31e0*/  IADD3 R44, P5, R44, -0x80, RZ ;  /* 0xffffff802c2c7810 */ /* 0x000fc40007fbe0ff */
[C---:B------:R-:W-:Y:S02]  /*31f0*/  IADD3.X R35, R45.reuse, -0x1, RZ, P4, !PT ;  /* 0xffffffff2d237810 */ /* 0x040fe400027fe4ff */
[C---:B------:R-:W-:Y:S02]  /*3200*/  IADD3.X R37, R45.reuse, -0x1, RZ, P3, !PT ;  /* 0xffffffff2d257810 */ /* 0x040fe40001ffe4ff */
[C---:B------:R-:W-:Y:S02]  /*3210*/  IADD3.X R39, R45.reuse, -0x1, RZ, P2, !PT ;  /* 0xffffffff2d277810 */ /* 0x040fe400017fe4ff */
[C---:B------:R-:W-:Y:S02]  /*3220*/  IADD3.X R41, R45.reuse, -0x1, RZ, P1, !PT ;  /* 0xffffffff2d297810 */ /* 0x040fe40000ffe4ff */
[C---:B------:R-:W-:Y:S02]  /*3230*/  IADD3.X R43, R45.reuse, -0x1, RZ, P0, !PT ;  /* 0xffffffff2d2b7810 */ /* 0x040fe400007fe4ff */
[----:B------:R-:W-:-:S02]  /*3240*/  IADD3.X R45, R45, -0x1, RZ, P5, !PT ;  /* 0xffffffff2d2d7810 */ /* 0x000fc40002ffe4ff */
.L_x_7209:
[----:B------:R-:W-:Y:S01]  /*3250*/  SHF.R.S32.HI R52, RZ, 0x1f, R107 ;  /* 0x0000001fff347819 */ /* 0x000fe2000001146b */
[----:B------:R-:W-:Y:S01]  /*3260*/  IMAD.WIDE.U32 R46, R107, c[0x0][0x1a0], R6 ;  /* 0x000068006b2e7a25 */ /* 0x000fe200078e0006 */
[----:B------:R-:W-:-:S02]  /*3270*/  IADD3 R73, -R4, c[0x0][0x168], RZ ;  /* 0x00005a0004497a10 */ /* 0x000fc40007ffe1ff */
[----:B------:R-:W-:Y:S01]  /*3280*/  PRMT R53, RZ, 0x7610, R53 ;  /* 0x00007610ff357816 */ /* 0x000fe20000000035 */
[----:B------:R-:W-:Y:S01]  /*3290*/  IMAD R48, R52, c[0x0][0x1a0], RZ ;  /* 0x0000680034307a24 */ /* 0x000fe200078e02ff */
[-C--:B------:R-:W-:Y:S02]  /*32a0*/  ISETP.GE.AND P5, PT, R6, R73.reuse, PT ;  /* 0x000000490600720c */ /* 0x080fe40003fa6270 */
[-C--:B------:R-:W-:Y:S01]  /*32b0*/  ISETP.GE.AND P0, PT, R86, R73.reuse, PT ;  /* 0x000000495600720c */ /* 0x080fe20003f06270 */
[----:B------:R-:W-:Y:S01]  /*32c0*/  IMAD R49, R107, c[0x0][0x1a4], R48 ;  /* 0x000069006b317a24 */ /* 0x000fe200078e0230 */
[----:B------:R-:W-:Y:S02]  /*32d0*/  LEA R48, P1, R46, R88, 0x1 ;  /* 0x000000582e307211 */ /* 0x000fe400078208ff */
[----:B------:R-:W-:Y:S01]  /*32e0*/  PRMT R148, RZ, 0x7610, R148 ;  /* 0x00007610ff947816 */ /* 0x000fe20000000094 */
[----:B------:R-:W-:Y:S01]  /*32f0*/  IMAD.IADD R47, R47, 0x1, R49 ;  /* 0x000000012f2f7824 */ /* 0x000fe200078e0231 */
[----:B------:R-:W-:-:S02]  /*3300*/  ISETP.GE.AND P2, PT, R82, R73, PT ;  /* 0x000000495200720c */ /* 0x000fc40003f46270 */
[----:B------:R-:W-:Y:S02]  /*3310*/  ISETP.GE.AND P3, PT, R80, R73, PT ;  /* 0x000000495000720c */ /* 0x000fe40003f66270 */
[----:B------:R-:W-:Y:S02]  /*3320*/  LEA.HI.X R49, R46, R87, R47, 0x1, P1 ;  /* 0x000000572e317211 */ /* 0x000fe400008f0c2f */
[-C--:B------:R-:W-:Y:S02]  /*3330*/  ISETP.GE.AND P1, PT, R84, R73.reuse, PT ;  /* 0x000000495400720c */ /* 0x080fe40003f26270 */
[-C--:B------:R-:W-:Y:S01]  /*3340*/  ISETP.GE.AND P4, PT, R78, R73.reuse, PT ;  /* 0x000000494e00720c */ /* 0x080fe20003f86270 */
[----:B--2---:R0:W2:Y:S01]  /*3350*/  @!P5 LDG.E.U16 R53, [R48.64] ;  /* 0x000000043035d981 */ /* 0x0040a2000c1e1500 */
[----:B------:R-:W-:-:S03]  /*3360*/  ISETP.GE.AND P5, PT, R76, R73, PT ;  /* 0x000000494c00720c */ /* 0x000fc60003fa6270 */
[----:B---3--:R0:W3:Y:S01]  /*3370*/  @!P0 LDG.E.U16 R148, [R48.64+0x40] ;  /* 0x0000400430948981 */ /* 0x0080e2000c1e1500 */
        /* <DEDUP_REMOVED lines=21> */
[----:B0-----:R-:W-:Y:S01]  /*34d0*/  IADD3 R49, R51, R133, RZ ;  /* 0x0000008533317210 */ /* 0x001fe20007ffe0ff */
[----:B------:R-:W-:Y:S01]  /*34e0*/  IMAD.WIDE.U32 R46, R107, c[0x0][0x1c0], R6 ;  /* 0x000070006b2e7a25 */ /* 0x000fe200078e0006 */
[----:B------:R-:W-:-:S03]  /*34f0*/  LEA R48, P0, R50, c[0x0][0x220], 0x2 ;  /* 0x0000880032307a11 */ /* 0x000fc600078010ff */
[----:B------:R-:W-:Y:S01]  /*3500*/  IMAD R51, R107, c[0x0][0x1c4], R154 ;  /* 0x000071006b337a24 */ /* 0x000fe200078e029a */
[----:B------:R-:W-:Y:S02]  /*3510*/  LEA.HI.X R49, R50, c[0x0][0x224], R49, 0x2, P0 ;  /* 0x0000890032317a11 */ /* 0x000fe400000f1431 */
[----:B------:R-:W-:Y:S01]  /*3520*/  LEA R50, P0, R46, R85, 0x1 ;  /* 0x000000552e327211 */ /* 0x000fe200078008ff */
[----:B------:R-:W-:Y:S01]  /*3530*/  IMAD.IADD R47, R47, 0x1, R51 ;  /* 0x000000012f2f7824 */ /* 0x000fe200078e0233 */
[----:B------:R-:W-:Y:S01]  /*3540*/  ISETP.GE.AND P1, PT, R86, R73, PT ;  /* 0x000000495600720c */ /* 0x000fe20003f26270 */
[----:B------:R0:W4:Y:S03]  /*3550*/  LDG.E R133, [R48.64] ;  /* 0x0000000430857981 */ /* 0x000126000c1e1900 */
[----:B------:R-:W-:Y:S02]  /*3560*/  LEA.HI.X R51, R46, R81, R47, 0x1, P0 ;  /* 0x000000512e337211 */ /* 0x000fe400000f0c2f */
[----:B------:R-:W-:-:S02]  /*3570*/  ISETP.GE.AND P0, PT, R6, R73, PT ;  /* 0x000000490600720c */ /* 0x000fc40003f06270 */
[-C--:B------:R-:W-:Y:S02]  /*3580*/  ISETP.GE.AND P2, PT, R84, R73.reuse, PT ;  /* 0x000000495400720c */ /* 0x080fe40003f46270 */
[----:B------:R-:W-:Y:S02]  /*3590*/  PRMT R47, RZ, 0x7610, R47 ;  /* 0x00007610ff2f7816 */ /* 0x000fe4000000002f */
[----:B------:R-:W-:Y:S02]  /*35a0*/  PRMT R46, RZ, 0x7610, R46 ;  /* 0x00007610ff2e7816 */ /* 0x000fe4000000002e */
[----:B0-----:R-:W-:Y:S02]  /*35b0*/  PRMT R49, RZ, 0x7610, R49 ;  /* 0x00007610ff317816 */ /* 0x001fe40000000031 */
[-C--:B------:R-:W-:Y:S02]  /*35c0*/  ISETP.GE.AND P3, PT, R76, R73.reuse, PT ;  /* 0x000000494c00720c */ /* 0x080fe40003f66270 */
[----:B------:R-:W-:-:S02]  /*35d0*/  ISETP.GE.AND P4, PT, R74, R73, PT ;  /* 0x000000494a00720c */ /* 0x000fc40003f86270 */
[----:B------:R-:W-:Y:S02]  /*35e0*/  PRMT R48, RZ, 0x7610, R48 ;  /* 0x00007610ff307816 */ /* 0x000fe40000000030 */
[----:B------:R-:W-:Y:S02]  /*35f0*/  PRMT R149, RZ, 0x7610, R149 ;  /* 0x00007610ff957816 */ /* 0x000fe40000000095 */
[----:B------:R-:W-:Y:S01]  /*3600*/  PRMT R151, RZ, 0x7610, R151 ;  /* 0x00007610ff977816 */ /* 0x000fe20000000097 */
[----:B--2---:R0:W-:Y:S04]  /*3610*/  STS.U16 [R72], R53 ;  /* 0x0000003548007388 */ /* 0x0041e80000000400 */
[----:B---3--:R-:W-:Y:S04]  /*3620*/  STS.U16 [R71+0x40], R148 ;  /* 0x0000409447007388 */ /* 0x008fe80000000400 */
[----:B----4-:R-:W-:Y:S04]  /*3630*/  STS.U16 [R70+0x80], R135 ;  /* 0x0000808746007388 */ /* 0x010fe80000000400 */
[----:B-1----:R1:W-:Y:S04]  /*3640*/  STS.U16 [R69+0xc0], R150 ;  /* 0x0000c09645007388 */ /* 0x0023e80000000400 */
[----:B------:R-:W-:Y:S04]  /*3650*/  STS.U16 [R68+0x100], R137 ;  /* 0x0001008944007388 */ /* 0x000fe80000000400 */
        /* <DEDUP_REMOVED lines=10> */
[----:B0-----:R-:W-:Y:S01]  /*3700*/  PRMT R53, RZ, 0x7610, R53 ;  /* 0x00007610ff357816 */ /* 0x001fe20000000035 */
[----:B------:R0:W4:Y:S01]  /*3710*/  @!P3 LDG.E.U16 R149, [R50.64+0x180] ;  /* 0x000180043295b981 */ /* 0x000122000c1e1500 */
[----:B-1----:R-:W-:-:S03]  /*3720*/  PRMT R150, RZ, 0x7610, R150 ;  /* 0x00007610ff967816 */ /* 0x002fc60000000096 */
[----:B------:R0:W4:Y:S04]  /*3730*/  @!P0 LDG.E.U16 R48, [R50.64+0xc0] ;  /* 0x0000c00432308981 */ /* 0x000128000c1e1500 */
[----:B------:R0:W4:Y:S04]  /*3740*/  @!P1 LDG.E.U16 R53, [R50.64+0x100] ;  /* 0x0001000432359981 */ /* 0x000128000c1e1500 */
[----:B------:R0:W4:Y:S04]  /*3750*/  @!P2 LDG.E.U16 R150, [R50.64+0x140] ;  /* 0x000140043296a981 */ /* 0x000128000c1e1500 */
[----:B------:R0:W4:Y:S01]  /*3760*/  @!P4 LDG.E.U16 R151, [R50.64+0x1c0] ;  /* 0x0001c0043297c981 */ /* 0x000122000c1e1500 */
[----:B--2---:R-:W-:-:S02]  /*3770*/  IADD3 R66, R83, 0x20, RZ ;  /* 0x0000002053427810 */ /* 0x004fc40007ffe0ff */
[C---:B---3--:R-:W-:Y:S01]  /*3780*/  IADD3 R64, R83.reuse, 0x40, RZ ;  /* 0x0000004053407810 */ /* 0x048fe20007ffe0ff */
[----:B------:R-:W-:Y:S01]  /*3790*/  LDS.U16 R145, [R62+0xe] ;  /* 0x00000e003e917984 */ /* 0x000fe20000000400 */
[CC--:B------:R-:W-:Y:S02]  /*37a0*/  LEA.HI.SX32 R72, R83.reuse, R83.reuse, 0x1b ;  /* 0x0000005353487211 */ /* 0x0c0fe400078fdaff */
[-C--:B------:R-:W-:Y:S01]  /*37b0*/  LEA.HI.SX32 R66, R66, R83.reuse, 0x1b ;  /* 0x0000005342427211 */ /* 0x080fe200078fdaff */
[----:B------:R-:W1:Y:S01]  /*37c0*/  LDS.U16 R148, [R62] ;  /* 0x000000003e947984 */ /* 0x000e620000000400 */
[----:B------:R-:W-:Y:S01]  /*37d0*/  LEA.HI.SX32 R64, R64, R83, 0x1b ;  /* 0x0000005340407211 */ /* 0x000fe200078fdaff */
[----:B------:R-:W-:Y:S02]  /*37e0*/  IMAD.SHL.U32 R72, R72, 0x2, RZ ;  /* 0x0000000248487824 */ /* 0x000fe400078e00ff */
[----:B------:R-:W-:Y:S01]  /*37f0*/  IMAD.SHL.U32 R71, R66, 0x2, RZ ;  /* 0x0000000242477824 */ /* 0x000fe200078e00ff */
[----:B------:R-:W-:Y:S01]  /*3800*/  SHF.L.U32 R70, R64, 0x1, RZ ;  /* 0x0000000140467819 */ /* 0x000fe200000006ff */
[----:B------:R-:W2:Y:S01]  /*3810*/  LDS.U16 R147, [R62+0x2] ;  /* 0x000002003e937984 */ /* 0x000ea20000000400 */
[----:B------:R-:W-:Y:S01]  /*3820*/  IADD3 R152, R83, 0x60, RZ ;  /* 0x0000006053987810 */ /* 0x000fe20007ffe0ff */
[----:B0-----:R-:W-:Y:S01]  /*3830*/  FMUL.FTZ R51, R133, 1.4426950216293334961 ;  /* 0x3fb8aa3b85337820 */ /* 0x001fe20000410000 */
[C---:B------:R-:W-:Y:S01]  /*3840*/  IADD3 R68, R83.reuse, 0x80, RZ ;  /* 0x0000008053447810 */ /* 0x040fe20007ffe0ff */
[----:B------:R-:W0:Y:S01]  /*3850*/  LDS.U16 R143, [R62+0x4] ;  /* 0x000004003e8f7984 */ /* 0x000e220000000400 */
[----:B------:R-:W-:-:S03]  /*3860*/  IADD3 R66, R83, 0xa0, RZ ;  /* 0x000000a053427810 */ /* 0x000fc60007ffe0ff */
[----:B------:R-:W3:Y:S01]  /*3870*/  LDS.U16 R141, [R62+0x6] ;  /* 0x000006003e8d7984 */ /* 0x000ee20000000400 */
[----:B------:R-:W-:-:S03]  /*3880*/  ISETP.NE.AND P1, PT, R94, RZ, PT ;  /* 0x000000ff5e00720c */ /* 0x000fc60003f25270 */
[----:B------:R-:W0:Y:S01]  /*3890*/  LDS.U16 R139, [R62+0x8] ;  /* 0x000008003e8b7984 */ /* 0x000e220000000400 */
[----:B------:R-:W-:-:S03]  /*38a0*/  IADD3 R64, R83, 0xc0, RZ ;  /* 0x000000c053407810 */ /* 0x000fc60007ffe0ff */
[----:B------:R-:W0:Y:S01]  /*38b0*/  LDS.U16 R137, [R62+0xa] ;  /* 0x00000a003e897984 */ /* 0x000e220000000400 */
[----:B------:R-:W-:-:S03]  /*38c0*/  IADD3 R50, R83, 0xe0, RZ ;  /* 0x000000e053327810 */ /* 0x000fc60007ffe0ff */
[----:B------:R-:W0:Y:S01]  /*38d0*/  LDS.U16 R135, [R62+0xc] ;  /* 0x00000c003e877984 */ /* 0x000e220000000400 */
[----:B------:R-:W-:Y:S01]  /*38e0*/  LEA.HI.SX32 R152, R152, R83, 0x1b ;  /* 0x0000005398987211 */ /* 0x000fe200078fdaff */
[----:B------:R-:W-:Y:S01]  /*38f0*/  FMUL.FTZ R160, R146, R51 ;  /* 0x0000003392a07220 */ /* 0x000fe20000410000 */
[-C--:B------:R-:W-:Y:S02]  /*3900*/  LEA.HI.SX32 R68, R68, R83.reuse, 0x1b ;  /* 0x0000005344447211 */ /* 0x080fe400078fdaff */
[-C--:B------:R-:W-:Y:S01]  /*3910*/  LEA.HI.SX32 R66, R66, R83.reuse, 0x1b ;  /* 0x0000005342427211 */ /* 0x080fe200078fdaff */
[----:B------:R-:W-:Y:S01]  /*3920*/  IMAD.SHL.U32 R69, R152, 0x2, RZ ;  /* 0x0000000298457824 */ /* 0x000fe200078e00ff */
[-C--:B------:R-:W-:Y:S02]  /*3930*/  LEA.HI.SX32 R64, R64, R83.reuse, 0x1b ;  /* 0x0000005340407211 */ /* 0x080fe400078fdaff */
[----:B------:R-:W-:Y:S01]  /*3940*/  LEA.HI.SX32 R50, R50, R83, 0x1b ;  /* 0x0000005332327211 */ /* 0x000fe200078fdaff */
[----:B------:R-:W-:Y:S01]  /*3950*/  IMAD.SHL.U32 R68, R68, 0x2, RZ ;  /* 0x0000000244447824 */ /* 0x000fe200078e00ff */
[----:B------:R-:W0:Y:S01]  /*3960*/  MUFU.EX2 R160, R160 ;  /* 0x000000a000a07308 */ /* 0x000e220000000800 */
[----:B------:R-:W-:Y:S01]  /*3970*/  IMAD.SHL.U32 R67, R66, 0x2, RZ ;  /* 0x0000000242437824 */ /* 0x000fe200078e00ff */
[----:B------:R-:W-:Y:S01]  /*3980*/  SHF.L.U32 R66, R64, 0x1, RZ ;  /* 0x0000000140427819 */ /* 0x000fe200000006ff */
[----:B------:R-:W-:Y:S01]  /*3990*/  IMAD.SHL.U32 R64, R50, 0x2, RZ ;  /* 0x0000000232407824 */ /* 0x000fe200078e00ff */
[----:B------:R-:W-:-:S04]  /*39a0*/  ISETP.NE.AND P0, PT, R171, RZ, PT ;  /* 0x000000ffab00720c */ /* 0x000fc80003f05270 */
[----:B------:R-:W-:Y:S01]  /*39b0*/  ISETP.LT.OR P2, PT, R169, 0x2, P0 ;  /* 0x00000002a900780c */ /* 0x000fe20000741670 */
[----:B------:R-:W-:Y:S01]  /*39c0*/  FMUL.FTZ R157, R131, R51 ;  /* 0x00000033839d7220 */ /* 0x000fe20000410000 */
[----:B------:R-:W-:-:S11]  /*39d0*/  MOV R162, RZ ;  /* 0x000000ff00a27202 */ /* 0x000fd60000000f00 */
[----:B------:R-:W-:Y:S01]  /*39e0*/  @!P2 IADD3 R50, R169, -0x2, RZ ;  /* 0xfffffffea932a810 */ /* 0x000fe20007ffe0ff */
[----:B------:R-:W0:Y:S01]  /*39f0*/  MUFU.EX2 R157, R157 ;  /* 0x0000009d009d7308 */ /* 0x000e220000000800 */
[-C--:B------:R-:W-:Y:S02]  /*3a00*/  FMUL.FTZ R161, R129, R51.reuse ;  /* 0x0000003381a17220 */ /* 0x080fe40000410000 */
[-C--:B------:R-:W-:Y:S02]  /*3a10*/  FMUL.FTZ R165, R142, R51.reuse ;  /* 0x000000338ea57220 */ /* 0x080fe40000410000 */
[----:B------:R-:W-:-:S03]  /*3a20*/  FMUL.FTZ R163, R127, R51 ;  /* 0x000000337fa37220 */ /* 0x000fc60000410000 */
[----:B------:R-:W-:Y:S08]  /*3a30*/  MUFU.EX2 R161, R161 ;  /* 0x000000a100a17308 */ /* 0x000ff00000000800 */
[----:B------:R-:W-:Y:S01]  /*3a40*/  MUFU.EX2 R165, R165 ;  /* 0x000000a500a57308 */ /* 0x000fe20000000800 */
[----:B------:R-:W-:Y:S02]  /*3a50*/  PRMT R155, RZ, 0x5410, R167 ;  /* 0x00005410ff9b7816 */ /* 0x000fe400000000a7 */
[----:B------:R-:W-:-:S05]  /*3a60*/  PRMT R156, RZ, 0x5410, R61 ;  /* 0x00005410ff9c7816 */ /* 0x000fca000000003d */
[----:B------:R-:W-:Y:S01]  /*3a70*/  MUFU.EX2 R163, R163 ;  /* 0x000000a300a37308 */ /* 0x000fe20000000800 */
[----:B------:R-:W-:Y:S01]  /*3a80*/  PRMT R153, RZ, 0x5410, R60 ;  /* 0x00005410ff997816 */ /* 0x000fe2000000003c */
[----:B------:R-:W-:Y:S01]  /*3a90*/  FMUL.FTZ R159, R146, R155 ;  /* 0x0000009b929f7220 */ /* 0x000fe20000410000 */
[----:B-1----:R-:W-:Y:S01]  /*3aa0*/  PRMT R148, RZ, 0x5410, R148 ;  /* 0x00005410ff947816 */ /* 0x002fe20000000094 */
[----:B------:R-:W-:Y:S01]  /*3ab0*/  FMUL.FTZ R180, R131, R156 ;  /* 0x0000009c83b47220 */ /* 0x000fe20000410000 */
[----:B--2---:R-:W-:Y:S01]  /*3ac0*/  PRMT R147, RZ, 0x5410, R147 ;  /* 0x00005410ff937816 */ /* 0x004fe20000000093 */
[----:B------:R-:W-:Y:S01]  /*3ad0*/  FMUL.FTZ R182, R144, R153 ;  /* 0x0000009990b67220 */ /* 0x000fe20000410000 */
[----:B------:R-:W-:Y:S01]  /*3ae0*/  PRMT R154, RZ, 0x5410, R59 ;  /* 0x00005410ff9a7816 */ /* 0x000fe2000000003b */
[----:B------:R-:W-:Y:S01]  /*3af0*/  FMUL.FTZ R175, R148, R159 ;  /* 0x0000009f94af7220 */ /* 0x000fe20000410000 */
[----:B0-----:R-:W-:Y:S01]  /*3b00*/  PRMT R143, RZ, 0x5410, R143 ;  /* 0x00005410ff8f7816 */ /* 0x001fe2000000008f */
[----:B------:R-:W-:Y:S01]  /*3b10*/  FMUL.FTZ R164, R147, R180 ;  /* 0x000000b493a47220 */ /* 0x000fe20000410000 */
[----:B---3--:R-:W-:Y:S01]  /*3b20*/  PRMT R141, RZ, 0x5410, R141 ;  /* 0x00005410ff8d7816 */ /* 0x008fe2000000008d */
[----:B------:R-:W-:-:S02]  /*3b30*/  FMUL.FTZ R174, R129, R154 ;  /* 0x0000009a81ae7220 */ /* 0x000fc40000410000 */
[----:B------:R-:W-:Y:S01]  /*3b40*/  FMUL.FTZ R166, R143, R182 ;  /* 0x000000b68fa67220 */ /* 0x000fe20000410000 */
[----:B------:R-:W-:Y:S01]  /*3b50*/  PRMT R152, RZ, 0x5410, R57 ;  /* 0x00005410ff987816 */ /* 0x000fe20000000039 */
[----:B------:R-:W-:Y:S01]  /*3b60*/  FMUL.FTZ R168, R141, R174 ;  /* 0x000000ae8da87220 */ /* 0x000fe20000410000 */
[----:B------:R-:W-:Y:S02]  /*3b70*/  PRMT R139, RZ, 0x5410, R139 ;  /* 0x00005410ff8b7816 */ /* 0x000fe4000000008b */
[----:B------:R-:W-:Y:S02]  /*3b80*/  PRMT R137, RZ, 0x5410, R137 ;  /* 0x00005410ff897816 */ /* 0x000fe40000000089 */
[----:B------:R-:W-:Y:S02]  /*3b90*/  PRMT R145, RZ, 0x5410, R145 ;  /* 0x00005410ff917816 */ /* 0x000fe40000000091 */
[----:B------:R-:W-:Y:S01]  /*3ba0*/  PRMT R135, RZ, 0x5410, R135 ;  /* 0x00005410ff877816 */ /* 0x000fe20000000087 */
[----:B------:R-:W-:Y:S01]  /*3bb0*/  BSSY B0, `(.L_x_7189) ;  /* 0x000004a000007945 */ /* 0x000fe20003800000 */
[----:B----4-:R-:W-:Y:S04]  /*3bc0*/  STS.U16 [R72+0x210], R47 ;  /* 0x0002102f48007388 */ /* 0x010fe80000000400 */
[----:B------:R-:W-:Y:S04]  /*3bd0*/  STS.U16 [R71+0x250], R46 ;  /* 0x0002502e47007388 */ /* 0x000fe80000000400 */
[----:B------:R0:W-:Y:S02]  /*3be0*/  STS.U16 [R70+0x290], R49 ;  /* 0x0002903146007388 */ /* 0x0001e40000000400 */
[----:B0-----:R-:W-:-:S02]  /*3bf0*/  IMAD.SHL.U32 R49, R83, 0x8, RZ ;  /* 0x0000000853317824 */ /* 0x001fc400078e00ff */
[----:B------:R-:W-:Y:S03]  /*3c00*/  STS.U16 [R69+0x2d0], R48 ;  /* 0x0002d03045007388 */ /* 0x000fe60000000400 */
[----:B------:R-:W-:Y:S01]  /*3c10*/  LEA.HI.SX32 R49, R49, R49, 0x1b ;  /* 0x0000003131317211 */ /* 0x000fe200078fdaff */
[----:B------:R0:W-:Y:S01]  /*3c20*/  STS.U16 [R68+0x310], R53 ;  /* 0x0003103544007388 */ /* 0x0001e20000000400 */
[----:B------:R-:W-:Y:S01]  /*3c30*/  IMAD R46, R106, 0x100, R107 ;  /* 0x000001006a2e7824 */ /* 0x000fe200078e026b */
[----:B------:R-:W-:Y:S02]  /*3c40*/  @P1 IADD3 R46, R94, 0x200, RZ ;  /* 0x000002005e2e1810 */ /* 0x000fe40007ffe0ff */
[----:B------:R-:W-:Y:S01]  /*3c50*/  IMAD.SHL.U32 R62, R49, 0x2, RZ ;  /* 0x00000002313e7824 */ /* 0x000fe200078e00ff */
[----:B------:R-:W-:Y:S04]  /*3c60*/  STS.U16 [R67+0x350], R150 ;  /* 0x0003509643007388 */ /* 0x000fe80000000400 */
[----:B------:R-:W-:Y:S04]  /*3c70*/  STS.U16 [R66+0x390], R149 ;  /* 0x0003909542007388 */ /* 0x000fe80000000400 */
[----:B------:R-:W-:Y:S01]  /*3c80*/  STS.U16 [R64+0x3d0], R151 ;  /* 0x0003d09740007388 */ /* 0x000fe20000000400 */
[----:B------:R-:W-:-:S06]  /*3c90*/  NOP ;  /* 0x0000000000007918 */ /* 0x000fcc0000000000 */
[----:B------:R-:W1:Y:S01]  /*3ca0*/  LDS.U16 R187, [R62+0x21a] ;  /* 0x00021a003ebb7984 */ /* 0x000e620000000400 */
[----:B0-----:R-:W-:-:S03]  /*3cb0*/  IMAD.SHL.U32 R53, R46, 0x4, RZ ;  /* 0x000000042e357824 */ /* 0x001fc600078e00ff */
[----:B------:R-:W-:Y:S04]  /*3cc0*/  LDS.U16 R177, [R62+0x210] ;  /* 0x000210003eb17984 */ /* 0x000fe80000000400 */
[----:B------:R-:W-:Y:S04]  /*3cd0*/  LDS.U16 R179, [R62+0x212] ;  /* 0x000212003eb37984 */ /* 0x000fe80000000400 */
[----:B------:R-:W-:Y:S04]  /*3ce0*/  LDS.U16 R181, [R62+0x214] ;  /* 0x000214003eb57984 */ /* 0x000fe80000000400 */
[----:B------:R-:W-:Y:S04]  /*3cf0*/  LDS.U16 R183, [R62+0x216] ;  /* 0x000216003eb77984 */ /* 0x000fe80000000400 */
[----:B------:R-:W-:Y:S04]  /*3d00*/  LDS.U16 R185, [R62+0x218] ;  /* 0x000218003eb97984 */ /* 0x000fe80000000400 */
[----:B------:R-:W0:Y:S04]  /*3d10*/  LDS.U16 R158, [R62+0x21c] ;  /* 0x00021c003e9e7984 */ /* 0x000e280000000400 */
[----:B------:R-:W2:Y:S04]  /*3d20*/  LDS.U16 R189, [R62+0x21e] ;  /* 0x00021e003ebd7984 */ /* 0x000ea80000000400 */
[----:B------:R3:W-:Y:S01]  /*3d30*/  STS [R53+0xe98], R160 ;  /* 0x000e98a035007388 */ /* 0x0007e20000000800 */
[----:B------:R-:W-:-:S04]  /*3d40*/  @!P2 IMAD R47, R50, c[0x0][0x16c], R107 ;  /* 0x00005b00322faa24 */ /* 0x000fc800078e026b */
[----:B------:R-:W-:Y:S01]  /*3d50*/  @!P2 IMAD.WIDE R46, R47, 0x8, R12 ;  /* 0x000000082f2ea825 */ /* 0x000fe200078e020c */
[----:B------:R-:W-:Y:S03]  /*3d60*/  BAR.SYNC.DEFER_BLOCKING 0x0 ;  /* 0x0000000000007b1d */ /* 0x000fe60000010000 */
[----:B------:R-:W-:Y:S01]  /*3d70*/  FMUL.FTZ R49, R144, R51 ;  /* 0x0000003390317220 */ /* 0x000fe20000410000 */
[----:B-1----:R-:W-:-:S05]  /*3d80*/  PRMT R187, RZ, 0x5410, R187 ;  /* 0x00005410ffbb7816 */ /* 0x002fca00000000bb */
[----:B------:R-:W1:Y:S01]  /*3d90*/  MUFU.EX2 R49, R49 ;  /* 0x0000003100317308 */ /* 0x000e620000000800 */
[----:B------:R-:W-:Y:S01]  /*3da0*/  FMUL.FTZ R192, R128, R187 ;  /* 0x000000bb80c07220 */ /* 0x000fe20000410000 */
[----:B------:R4:W5:Y:S01]  /*3db0*/  @!P2 LDG.E R162, [R46.64+0x4] ;  /* 0x000004042ea2a981 */ /* 0x000962000c1e1900 */
[----:B------:R-:W-:Y:S01]  /*3dc0*/  ISETP.NE.AND P2, PT, R94, 0x1f, PT ;  /* 0x0000001f5e00780c */ /* 0x000fe20003f45270 */
[----:B----4-:R-:W-:-:S12]  /*3dd0*/  FMUL.FTZ R46, R160, R157 ;  /* 0x0000009da02e7220 */ /* 0x010fd80000410000 */
[----:B------:R4:W4:Y:S01]  /*3de0*/  @P2 LDS R187, [R94.X4+0x169c] ;  /* 0x00169c005ebb2984 */ /* 0x0009220000004800 */
[----:B-1----:R-:W-:Y:S02]  /*3df0*/  FMUL.FTZ R46, R49, R46 ;  /* 0x0000002e312e7220 */ /* 0x002fe40000410000 */
[-C--:B---3--:R-:W-:Y:S02]  /*3e00*/  FMUL.FTZ R53, R140, R51.reuse ;  /* 0x000000338c357220 */ /* 0x088fe40000410000 */
[----:B------:R-:W-:Y:S02]  /*3e10*/  FMUL.FTZ R46, R161, R46 ;  /* 0x0000002ea12e7220 */ /* 0x000fe40000410000 */
[----:B------:R-:W-:Y:S02]  /*3e20*/  FMUL.FTZ R51, R125, R51 ;  /* 0x000000337d337220 */ /* 0x000fe40000410000 */
[----:B------:R-:W-:Y:S01]  /*3e30*/  FMUL.FTZ R46, R165, R46 ;  /* 0x0000002ea52e7220 */ /* 0x000fe20000410000 */
[----:B------:R-:W-:-:S03]  /*3e40*/  PRMT R151, RZ, 0x5410, R58 ;  /* 0x00005410ff977816 */ /* 0x000fc6000000003a */
[----:B------:R-:W-:Y:S01]  /*3e50*/  FMUL.FTZ R204, R163, R46 ;  /* 0x0000002ea3cc7220 */ /* 0x000fe20000410000 */
[----:B------:R-:W1:Y:S01]  /*3e60*/  MUFU.EX2 R51, R51 ;  /* 0x0000003300337308 */ /* 0x000e620000000800 */
[----:B------:R-:W-:Y:S02]  /*3e70*/  FFMA.FTZ R46, R157, R175, R164 ;  /* 0x000000af9d2e7223 */ /* 0x000fe400000100a4 */
[----:B------:R-:W-:Y:S02]  /*3e80*/  FMUL.FTZ R176, R142, R151 ;  /* 0x000000978eb07220 */ /* 0x000fe40000410000 */
[----:B------:R-:W-:-:S03]  /*3e90*/  FFMA.FTZ R46, R49, R46, R166 ;  /* 0x0000002e312e7223 */ /* 0x000fc600000100a6 */
[----:B------:R-:W3:Y:S01]  /*3ea0*/  MUFU.EX2 R53, R53 ;  /* 0x0000003500357308 */ /* 0x000ee20000000800 */
[----:B------:R-:W-:Y:S01]  /*3eb0*/  PRMT R149, RZ, 0x5410, R56 ;  /* 0x00005410ff957816 */ /* 0x000fe20000000038 */
[----:B------:R-:W-:Y:S01]  /*3ec0*/  FMUL.FTZ R50, R127, R152 ;  /* 0x000000987f327220 */ /* 0x000fe20000410000 */
[----:B------:R-:W-:Y:S01]  /*3ed0*/  PRMT R150, RZ, 0x5410, R55 ;  /* 0x00005410ff967816 */ /* 0x000fe20000000037 */
[----:B------:R-:W-:Y:S01]  /*3ee0*/  FMUL.FTZ R188, R139, R176 ;  /* 0x000000b08bbc7220 */ /* 0x000fe20000410000 */
[----:B0-----:R-:W-:Y:S01]  /*3ef0*/  PRMT R47, RZ, 0x5410, R158 ;  /* 0x00005410ff2f7816 */ /* 0x001fe2000000009e */
[----:B------:R-:W-:Y:S01]  /*3f00*/  FFMA.FTZ R46, R161, R46, R168 ;  /* 0x0000002ea12e7223 */ /* 0x000fe200000100a8 */
[----:B--2---:R-:W-:Y:S01]  /*3f10*/  PRMT R189, RZ, 0x5410, R189 ;  /* 0x00005410ffbd7816 */ /* 0x004fe200000000bd */
[----:B------:R-:W-:Y:S02]  /*3f20*/  FMUL.FTZ R178, R140, R149 ;  /* 0x000000958cb27220 */ /* 0x000fe40000410000 */
        /* <DEDUP_REMOVED lines=8> */
[----:B-1----:R-:W-:Y:S01]  /*3fb0*/  FFMA.FTZ R189, R51, R158, R190 ;  /* 0x0000009e33bd7223 */ /* 0x002fe200000100be */
[----:B------:R-:W-:Y:S05]  /*3fc0*/  @P2 BRA `(.L_x_7190) ;  /* 0x0000008000002947 */ /* 0x000fea0003800000 */
[----:B---34-:R-:W-:-:S13]  /*3fd0*/  ISETP.NE.AND P3, PT, R169, c[0x0][0x174], PT ;  /* 0x00005d00a9007a0c */ /* 0x018fda0003f65270 */
[----:B------:R-:W-:-:S04]  /*3fe0*/  @P3 IADD3 R187, -R79, c[0x0][0x174], RZ ;  /* 0x00005d004fbb3a10 */ /* 0x000fc80007ffe1ff */
[----:B------:R-:W-:-:S04]  /*3ff0*/  @P3 LEA.HI R46, R187, R187, RZ, 0x1 ;  /* 0x000000bbbb2e3211 */ /* 0x000fc800078f08ff */
[----:B------:R-:W-:-:S05]  /*4000*/  @P3 LOP3.LUT R46, R46, 0xfffffe, RZ, 0xc0, !PT ;  /* 0x00fffffe2e2e3812 */ /* 0x000fca00078ec0ff */
[----:B------:R-:W-:Y:S01]  /*4010*/  @P3 IMAD.IADD R46, R187, 0x1, -R46 ;  /* 0x00000001bb2e3824 */ /* 0x000fe200078e0a2e */
[----:B------:R-:W-:-:S03]  /*4020*/  HFMA2.MMA R187, -RZ, RZ, 1.875, 0 ;  /* 0x3f800000ffbb7435 */ /* 0x000fc600000001ff */
[----:B------:R-:W-:-:S07]  /*4030*/  @P3 IMAD R46, R46, 0x100, R107 ;  /* 0x000001002e2e3824 */ /* 0x000fce00078e026b */
[----:B------:R0:W1:Y:S02]  /*4040*/  @P3 LDS R187, [R46.X4+0xe98] ;  /* 0x000e98002ebb3984 */ /* 0x0000640000004800 */
.L_x_7190:
[----:B---34-:R-:W-:Y:S05]  /*4050*/  BSYNC B0 ;  /* 0x0000000000007941 */ /* 0x018fea0003800000 */
.L_x_7189:
[----:B------:R-:W-:Y:S01]  /*4060*/  PRMT R185, RZ, 0x5410, R185 ;  /* 0x00005410ffb97816 */ /* 0x000fe200000000b9 */
[----:B01----:R-:W-:Y:S01]  /*4070*/  FMUL.FTZ R46, R51, R187 ;  /* 0x000000bb332e7220 */ /* 0x003fe20000410000 */
[----:B------:R-:W-:Y:S01]  /*4080*/  PRMT R183, RZ, 0x5410, R183 ;  /* 0x00005410ffb77816 */ /* 0x000fe200000000b7 */
[C---:B------:R-:W-:Y:S01]  /*4090*/  FFMA.FTZ R189, R53.reuse, R189, R192 ;  /* 0x000000bd35bd7223 */ /* 0x040fe200000100c0 */
[----:B------:R-:W-:Y:S01]  /*40a0*/  PRMT R181, RZ, 0x5410, R181 ;  /* 0x00005410ffb57816 */ /* 0x000fe200000000b5 */
[----:B------:R-:W-:Y:S01]  /*40b0*/  FMUL.FTZ R202, R130, R185 ;  /* 0x000000b982ca7220 */ /* 0x000fe20000410000 */
[----:B------:R-:W-:Y:S01]  /*40c0*/  PRMT R179, RZ, 0x5410, R179 ;  /* 0x00005410ffb37816 */ /* 0x000fe200000000b3 */
[----:B------:R-:W-:Y:S01]  /*40d0*/  FMUL.FTZ R46, R53, R46 ;  /* 0x0000002e352e7220 */ /* 0x000fe20000410000 */
[----:B------:R-:W-:Y:S01]  /*40e0*/  PRMT R177, RZ, 0x5410, R177 ;  /* 0x00005410ffb17816 */ /* 0x000fe200000000b1 */
[----:B------:R-:W-:Y:S01]  /*40f0*/  FMUL.FTZ R200, R132, R183 ;  /* 0x000000b784c87220 */ /* 0x000fe20000410000 */
[----:B------:R-:W-:Y:S01]  /*4100*/  ISETP.NE.AND P4, PT, R171, 0x1f, PT ;  /* 0x0000001fab00780c */ /* 0x000fe20003f85270 */
[----:B------:R-:W-:Y:S01]  /*4110*/  FFMA.FTZ R189, R163, R189, R202 ;  /* 0x000000bda3bd7223 */ /* 0x000fe200000100ca */
[----:B------:R-:W-:Y:S01]  /*4120*/  ISETP.GE.AND P3, PT, R83, 0x1, PT ;  /* 0x000000015300780c */ /* 0x000fe20003f66270 */
[----:B------:R-:W-:Y:S01]  /*4130*/  FMUL.FTZ R46, R163, R46 ;  /* 0x0000002ea32e7220 */ /* 0x000fe20000410000 */
[----:B------:R-:W-:Y:S01]  /*4140*/  ISETP.GE.OR P0, PT, R169, c[0x0][0x174], P0 ;  /* 0x00005d00a9007a0c */ /* 0x000fe20000706670 */
[----:B------:R-:W-:Y:S01]  /*4150*/  FMUL.FTZ R198, R134, R181 ;  /* 0x000000b586c67220 */ /* 0x000fe20000410000 */
[C---:B------:R-:W-:Y:S01]  /*4160*/  ISETP.NE.AND P5, PT, R94.reuse, RZ, PT ;  /* 0x000000ff5e00720c */ /* 0x040fe20003fa5270 */
[C---:B------:R-:W-:Y:S01]  /*4170*/  FFMA.FTZ R189, R165.reuse, R189, R200 ;  /* 0x000000bda5bd7223 */ /* 0x040fe200000100c8 */
[C---:B------:R-:W-:Y:S01]  /*4180*/  IADD3 R193, R94.reuse, 0xa0, RZ ;  /* 0x000000a05ec17810 */ /* 0x040fe20007ffe0ff */
[----:B------:R-:W-:Y:S01]  /*4190*/  FMUL.FTZ R46, R165, R46 ;  /* 0x0000002ea52e7220 */ /* 0x000fe20000410000 */
[----:B------:R-:W-:Y:S01]  /*41a0*/  IADD3 R195, R94, 0xe0, RZ ;  /* 0x000000e05ec37810 */ /* 0x000fe20007ffe0ff */
[----:B------:R-:W-:Y:S01]  /*41b0*/  FMUL.FTZ R196, R136, R179 ;  /* 0x000000b388c47220 */ /* 0x000fe20000410000 */
[----:B------:R-:W-:Y:S01]  /*41c0*/  BSSY B0, `(.L_x_7191) ;  /* 0x00000c0000007945 */ /* 0x000fe20003800000 */
        /* <DEDUP_REMOVED lines=9> */
[C---:B------:R-:W-:Y:S01]  /*4260*/  FFMA.FTZ R177, R51.reuse, R47, R184 ;  /* 0x0000002f33b17223 */ /* 0x040fe200000100b8 */
[----:B------:R-:W0:Y:S01]  /*4270*/  SHFL.DOWN PT, R181, R191, 0x1, 0x1f ;  /* 0x08201f00bfb57f89 */ /* 0x000e2200000e0000 */
[----:B------:R-:W-:-:S03]  /*4280*/  FMUL.FTZ R204, R51, R204 ;  /* 0x000000cc33cc7220 */ /* 0x000fc60000410000 */
[----:B------:R-:W1:Y:S04]  /*4290*/  SHFL.DOWN PT, R179, R206, 0x1, 0x1f ;  /* 0x08201f00ceb37f89 */ /* 0x000e6800000e0000 */
[----:B------:R-:W2:Y:S04]  /*42a0*/  SHFL.UP PT, R46, R177, 0x1, RZ ;  /* 0x04200000b12e7989 */ /* 0x000ea800000e00ff */
[----:B------:R-:W3:Y:S01]  /*42b0*/  SHFL.UP PT, R47, R204, 0x1, RZ ;  /* 0x04200000cc2f7989 */ /* 0x000ee200000e00ff */
        /* <DEDUP_REMOVED lines=26> */
[----:B------:R-:W-:Y:S02]  /*4460*/  IMAD.MOV.U32 R46, RZ, RZ, 0x3f800000 ;  /* 0x3f800000ff2e7424 */ /* 0x000fe400078e00ff */
[----:B---3--:R-:W-:Y:S01]  /*4470*/  @P3 FMUL.FTZ R204, R204, R47 ;  /* 0x0000002fcccc3220 */ /* 0x008fe20000410000 */
[----:B------:R-:W2:Y:S01]  /*4480*/  SHFL.UP PT, R181, R177, 0x8, RZ ;  /* 0x05000000b1b57989 */ /* 0x000ea200000e00ff */
[----:B------:R-:W-:Y:S01]  /*4490*/  IMAD.MOV.U32 R47, RZ, RZ, RZ ;  /* 0x000000ffff2f7224 */ /* 0x000fe200078e00ff */
[----:B------:R-:W-:-:S02]  /*44a0*/  ISETP.GE.AND P3, PT, R83, 0x8, PT ;  /* 0x000000085300780c */ /* 0x000fc40003f66270 */
[----:B------:R-:W3:Y:S04]  /*44b0*/  SHFL.UP PT, R179, R204, 0x8, RZ ;  /* 0x05000000ccb37989 */ /* 0x000ee800000e00ff */
[----:B------:R-:W-:Y:S01]  /*44c0*/  @!P0 LDS.64 R46, [R107.X8+0x1718] ;  /* 0x001718006b2e8984 */ /* 0x000fe20000008a00 */
[----:B------:R-:W-:Y:S01]  /*44d0*/  ISETP.GE.AND P0, PT, R83, 0x10, PT ;  /* 0x000000105300780c */ /* 0x000fe20003f06270 */
[C---:B0-----:R-:W-:Y:S02]  /*44e0*/  @!P4 FFMA.FTZ R191, R206.reuse, R185, R191 ;  /* 0x000000b9cebfc223 */ /* 0x041fe400000100bf */
[----:B-1----:R-:W-:-:S03]  /*44f0*/  @!P4 FMUL.FTZ R206, R206, R183 ;  /* 0x000000b7cecec220 */ /* 0x002fc60000410000 */
        /* <DEDUP_REMOVED lines=11> */
[----:B------:R-:W-:Y:S01]  /*45b0*/  SHFL.IDX PT, R181, R47, RZ, 0x1f ;  /* 0x00001fff2fb57589 */ /* 0x000fe200000e0000 */
[----:B---3--:R-:W-:-:S03]  /*45c0*/  @P0 FMUL.FTZ R204, R204, R179 ;  /* 0x000000b3cccc0220 */ /* 0x008fc60000410000 */
[----:B------:R-:W0:Y:S04]  /*45d0*/  SHFL.DOWN PT, R208, R206, 0x1, 0x1f ;  /* 0x08201f00ced07f89 */ /* 0x000e2800000e0000 */
[----:B-----5:R-:W-:Y:S04]  /*45e0*/  SHFL.IDX PT, R179, R162, RZ, 0x1f ;  /* 0x00001fffa2b37589 */ /* 0x020fe800000e0000 */
[----:B------:R-:W-:Y:S04]  /*45f0*/  SHFL.UP PT, R177, R177, 0x1, RZ ;  /* 0x04200000b1b17989 */ /* 0x000fe800000e00ff */
[----:B------:R-:W1:Y:S01]  /*4600*/  SHFL.UP PT, R204, R204, 0x1, RZ ;  /* 0x04200000cccc7989 */ /* 0x000e6200000e00ff */
[----:B0-----:R-:W-:-:S03]  /*4610*/  @P2 FFMA.FTZ R181, R208, R181, R183 ;  /* 0x000000b5d0b52223 */ /* 0x001fc600000100b7 */
[----:B------:R0:W-:Y:S01]  /*4620*/  SHFL.IDX PT, R208, R191, RZ, 0x1f ;  /* 0x00001fffbfd07589 */ /* 0x0001e200000e0000 */
[----:B------:R-:W-:-:S03]  /*4630*/  FFMA.FTZ R158, R181, R187, R158 ;  /* 0x000000bbb59e7223 */ /* 0x000fc6000001009e */
[----:B------:R-:W2:Y:S01]  /*4640*/  SHFL.IDX PT, R187, R206, RZ, 0x1f ;  /* 0x00001fffcebb7589 */ /* 0x000ea200000e0000 */
[----:B-1----:R-:W-:-:S04]  /*4650*/  @P1 FFMA.FTZ R179, R204, R179, R177 ;  /* 0x000000b3ccb31223 */ /* 0x002fc800000100b1 */
[----:B------:R-:W-:Y:S02]  /*4660*/  FFMA.FTZ R179, R160, R179, R175 ;  /* 0x000000b3a0b37223 */ /* 0x000fe400000100af */
[----:B------:R-:W-:Y:S02]  /*4670*/  FFMA.FTZ R160, R51, R158, R190 ;  /* 0x0000009e33a07223 */ /* 0x000fe400000100be */
[----:B------:R-:W-:Y:S02]  /*4680*/  FFMA.FTZ R183, R157, R179, R164 ;  /* 0x000000b39db77223 */ /* 0x000fe400000100a4 */
[----:B------:R-:W-:Y:S02]  /*4690*/  FFMA.FTZ R162, R53, R160, R192 ;  /* 0x000000a035a27223 */ /* 0x000fe400000100c0 */
[----:B------:R-:W-:Y:S02]  /*46a0*/  FFMA.FTZ R185, R49, R183, R166 ;  /* 0x000000b731b97223 */ /* 0x000fe400000100a6 */
[----:B------:R-:W-:-:S02]  /*46b0*/  FFMA.FTZ R164, R163, R162, R202 ;  /* 0x000000a2a3a47223 */ /* 0x000fc400000100ca */
[----:B------:R-:W-:Y:S02]  /*46c0*/  FFMA.FTZ R181, R161, R185, R168 ;  /* 0x000000b9a1b57223 */ /* 0x000fe400000100a8 */
[C---:B------:R-:W-:Y:S01]  /*46d0*/  FFMA.FTZ R166, R165.reuse, R164, R200 ;  /* 0x000000a4a5a67223 */ /* 0x040fe200000100c8 */
[----:B------:R-:W-:Y:S01]  /*46e0*/  IADD3 R200, -R4, c[0x0][0x168], -R94 ;  /* 0x00005a0004c87a10 */ /* 0x000fe20007ffe95e */
[----:B------:R-:W-:Y:S02]  /*46f0*/  FFMA.FTZ R189, R165, R181, R188 ;  /* 0x000000b5a5bd7223 */ /* 0x000fe400000100bc */
[----:B------:R-:W-:Y:S01]  /*4700*/  FFMA.FTZ R168, R161, R166, R198 ;  /* 0x000000a6a1a87223 */ /* 0x000fe200000100c6 */
[----:B------:R-:W-:Y:S01]  /*4710*/  ISETP.GE.AND P0, PT, R200, 0x1, PT ;  /* 0x00000001c800780c */ /* 0x000fe20003f06270 */
[----:B0-----:R-:W-:Y:S02]  /*4720*/  FFMA.FTZ R191, R163, R189, R170 ;  /* 0x000000bda3bf7223 */ /* 0x001fe400000100aa */
[----:B------:R-:W-:Y:S01]  /*4730*/  FFMA.FTZ R170, R49, R168, R196 ;  /* 0x000000a831aa7223 */ /* 0x000fe200000100c4 */
[C---:B------:R-:W-:Y:S01]  /*4740*/  SHF.L.U32 R49, R94.reuse, 0x3, RZ ;  /* 0x000000035e317819 */ /* 0x040fe200000006ff */
[----:B------:R-:W-:Y:S01]  /*4750*/  FFMA.FTZ R201, R53, R191, R186 ;  /* 0x000000bf35c97223 */ /* 0x000fe200000100ba */
[----:B------:R-:W-:Y:S01]  /*4760*/  IADD3 R53, R94, 0x60, RZ ;  /* 0x000000605e357810 */ /* 0x000fe20007ffe0ff */
[----:B------:R-:W-:Y:S01]  /*4770*/  FFMA.FTZ R157, R157, R170, R194 ;  /* 0x000000aa9d9d7223 */ /* 0x000fe200000100c2 */
[----:B------:R-:W-:Y:S01]  /*4780*/  LEA.HI.SX32 R202, R49, R49, 0x1b ;  /* 0x0000003131ca7211 */ /* 0x000fe200078fdaff */
[----:B------:R-:W-:Y:S01]  /*4790*/  FFMA.FTZ R159, R148, -R159, R179 ;  /* 0x8000009f949f7223 */ /* 0x000fe200000100b3 */
[----:B------:R-:W-:Y:S01]  /*47a0*/  LEA.HI.SX32 R192, R53, R94, 0x1b ;  /* 0x0000005e35c07211 */ /* 0x000fe200078fdaff */
[----:B------:R-:W-:-:S02]  /*47b0*/  FMUL.FTZ R186, R146, R157 ;  /* 0x0000009d92ba7220 */ /* 0x000fc40000410000 */
[----:B------:R-:W-:Y:S02]  /*47c0*/  FFMA.FTZ R161, R147, -R180, R183 ;  /* 0x800000b493a17223 */ /* 0x000fe400000100b7 */
[----:B------:R-:W-:Y:S02]  /*47d0*/  FMUL.FTZ R49, R131, R170 ;  /* 0x000000aa83317220 */ /* 0x000fe40000410000 */
[----:B------:R-:W-:Y:S02]  /*47e0*/  FFMA.FTZ R180, R159, R186, RZ ;  /* 0x000000ba9fb47223 */ /* 0x000fe400000100ff */
[----:B------:R-:W-:Y:S02]  /*47f0*/  FFMA.FTZ R163, R143, -R182, R185 ;  /* 0x800000b68fa37223 */ /* 0x000fe400000100b9 */
[----:B------:R-:W-:Y:S02]  /*4800*/  FFMA.FTZ R180, R161, R49, R180 ;  /* 0x00000031a1b47223 */ /* 0x000fe400000100b4 */
[----:B------:R-:W-:-:S02]  /*4810*/  FMUL.FTZ R182, R144, R168 ;  /* 0x000000a890b67220 */ /* 0x000fc40000410000 */
[C---:B--2---:R-:W-:Y:S02]  /*4820*/  FFMA.FTZ R47, R187.reuse, R47, R208 ;  /* 0x0000002fbb2f7223 */ /* 0x044fe400000100d0 */
[----:B------:R-:W-:Y:S01]  /*4830*/  FMUL.FTZ R46, R187, R46 ;  /* 0x0000002ebb2e7220 */ /* 0x000fe20000410000 */
[----:B------:R-:W-:Y:S01]  /*4840*/  IADD3 R187, R94, 0x80, RZ ;  /* 0x000000805ebb7810 */ /* 0x000fe20007ffe0ff */
[----:B------:R-:W-:Y:S02]  /*4850*/  FFMA.FTZ R203, R51, R201, R184 ;  /* 0x000000c933cb7223 */ /* 0x000fe400000100b8 */
[----:B------:R-:W-:Y:S01]  /*4860*/  FMUL.FTZ R184, R156, R49 ;  /* 0x000000319cb87220 */ /* 0x000fe20000410000 */
[----:B------:R0:W-:Y:S01]  /*4870*/  @!P5 STS.64 [R107.X8+0x1718], R46 ;  /* 0x0017182e6b00d388 */ /* 0x0001e20000008a00 */
[----:B------:R-:W-:Y:S02]  /*4880*/  FMUL.FTZ R49, R129, R166 ;  /* 0x000000a681317220 */ /* 0x000fe40000410000 */
[----:B------:R-:W-:-:S02]  /*4890*/  FFMA.FTZ R165, R141, -R174, R181 ;  /* 0x800000ae8da57223 */ /* 0x000fc400000100b5 */
[----:B------:R-:W-:Y:S02]  /*48a0*/  FFMA.FTZ R180, R163, R182, R180 ;  /* 0x000000b6a3b47223 */ /* 0x000fe400000100b4 */
[----:B------:R-:W-:Y:S02]  /*48b0*/  FMUL.FTZ R174, R142, R164 ;  /* 0x000000a48eae7220 */ /* 0x000fe40000410000 */
[----:B------:R-:W-:Y:S02]  /*48c0*/  FFMA.FTZ R176, R139, -R176, R189 ;  /* 0x800000b08bb07223 */ /* 0x000fe400000100bd */
[----:B------:R-:W-:Y:S02]  /*48d0*/  FMUL.FTZ R186, R155, R186 ;  /* 0x000000ba9bba7220 */ /* 0x000fe40000410000 */
[-C--:B0-----:R-:W-:Y:S02]  /*48e0*/  FMUL.FTZ R46, R154, R49.reuse ;  /* 0x000000319a2e7220 */ /* 0x081fe40000410000 */
[----:B------:R-:W-:Y:S01]  /*48f0*/  FFMA.FTZ R49, R165, R49, R180 ;  /* 0x00000031a5317223 */ /* 0x000fe200000100b4 */
[----:B------:R0:W-:Y:S01]  /*4900*/  STS [R202.X4+0x420], R186 ;  /* 0x000420baca007388 */ /* 0x0001e20000004800 */
[----:B------:R-:W-:-:S02]  /*4910*/  FMUL.FTZ R180, R151, R174 ;  /* 0x000000ae97b47220 */ /* 0x000fc40000410000 */
[----:B------:R-:W-:Y:S01]  /*4920*/  FFMA.FTZ R49, R176, R174, R49 ;  /* 0x000000aeb0317223 */ /* 0x000fe20000010031 */
[----:B------:R-:W-:Y:S01]  /*4930*/  STS [R75.X4+0x42c], R46 ;  /* 0x00042c2e4b007388 */ /* 0x000fe20000004800 */
[----:B------:R-:W-:Y:S02]  /*4940*/  FFMA.FTZ R174, R137, -R50, R191 ;  /* 0x8000003289ae7223 */ /* 0x000fe400000100bf */
[----:B------:R-:W-:Y:S01]  /*4950*/  FMUL.FTZ R47, R127, R162 ;  /* 0x000000a27f2f7220 */ /* 0x000fe20000410000 */
[----:B------:R1:W-:Y:S01]  /*4960*/  STS [R75.X4+0x424], R184 ;  /* 0x000424b84b007388 */ /* 0x0003e20000004800 */
[----:B------:R-:W-:Y:S01]  /*4970*/  FMUL.FTZ R50, R140, R160 ;  /* 0x000000a08c327220 */ /* 0x000fe20000410000 */
[----:B0-----:R-:W-:Y:S01]  /*4980*/  LEA.HI.SX32 R186, R187, R94, 0x1b ;  /* 0x0000005ebbba7211 */ /* 0x001fe200078fdaff */
[----:B------:R-:W-:Y:S01]  /*4990*/  FMUL.FTZ R51, R125, R158 ;  /* 0x0000009e7d337220 */ /* 0x000fe20000410000 */
[----:B------:R0:W-:Y:S01]  /*49a0*/  STS [R75.X4+0x430], R180 ;  /* 0x000430b44b007388 */ /* 0x0001e20000004800 */
[----:B------:R-:W-:-:S02]  /*49b0*/  FMUL.FTZ R182, R153, R182 ;  /* 0x000000b699b67220 */ /* 0x000fc40000410000 */
[-C--:B------:R-:W-:Y:S02]  /*49c0*/  FFMA.FTZ R49, R174, R47.reuse, R49 ;  /* 0x0000002fae317223 */ /* 0x080fe40000010031 */
[----:B------:R-:W-:Y:S01]  /*49d0*/  FMUL.FTZ R47, R152, R47 ;  /* 0x0000002f982f7220 */ /* 0x000fe20000410000 */
[----:B------:R-:W-:Y:S01]  /*49e0*/  STS [R75.X4+0x428], R182 ;  /* 0x000428b64b007388 */ /* 0x000fe20000004800 */
[----:B------:R-:W-:Y:S01]  /*49f0*/  FFMA.FTZ R175, R145, -R48, R203 ;  /* 0x8000003091af7223 */ /* 0x000fe200000100cb */
[----:B-1----:R-:W-:Y:S01]  /*4a00*/  LEA.HI.SX32 R184, R193, R94, 0x1b ;  /* 0x0000005ec1b87211 */ /* 0x002fe200078fdaff */
[----:B------:R-:W-:Y:S01]  /*4a10*/  FMUL.FTZ R46, R149, R50 ;  /* 0x00000032952e7220 */ /* 0x000fe20000410000 */
[----:B------:R1:W-:Y:S01]  /*4a20*/  STS [R202.X4+0x434], R47 ;  /* 0x0004342fca007388 */ /* 0x0003e20000004800 */
[----:B------:R-:W-:Y:S01]  /*4a30*/  FMUL.FTZ R48, R150, R51 ;  /* 0x0000003396307220 */ /* 0x000fe20000410000 */
[----:B0-----:R-:W-:Y:S01]  /*4a40*/  LEA.HI.SX32 R180, R195, R94, 0x1b ;  /* 0x0000005ec3b47211 */ /* 0x001fe200078fdaff */
[----:B------:R-:W-:Y:S01]  /*4a50*/  FFMA.FTZ R178, R135, -R178, R201 ;  /* 0x800000b287b27223 */ /* 0x000fe200000100c9 */
[----:B------:R0:W-:Y:S01]  /*4a60*/  STS [R202.X4+0x438], R46 ;  /* 0x0004382eca007388 */ /* 0x0001e20000004800 */
[----:B------:R-:W-:-:S02]  /*4a70*/  FMUL.FTZ R194, R132, R181 ;  /* 0x000000b584c27220 */ /* 0x000fc40000410000 */
[----:B------:R-:W-:Y:S01]  /*4a80*/  FFMA.FTZ R177, R178, R50, R49 ;  /* 0x00000032b2b17223 */ /* 0x000fe20000010031 */
[----:B------:R2:W-:Y:S01]  /*4a90*/  STS [R75.X4+0x43c], R48 ;  /* 0x00043c304b007388 */ /* 0x0005e20000004800 */
[----:B------:R-:W-:Y:S01]  /*4aa0*/  FMUL.FTZ R50, R175, R51 ;  /* 0x00000033af327220 */ /* 0x000fe20000410000 */
[----:B------:R-:W-:Y:S01]  /*4ab0*/  IADD3 R49, R94, 0x20, RZ ;  /* 0x000000205e317810 */ /* 0x000fe20007ffe0ff */
[----:B------:R-:W-:Y:S01]  /*4ac0*/  FMUL.FTZ R196, R130, R189 ;  /* 0x000000bd82c47220 */ /* 0x000fe20000410000 */
[----:B------:R-:W-:Y:S01]  /*4ad0*/  BAR.SYNC.DEFER_BLOCKING 0x0 ;  /* 0x0000000000007b1d */ /* 0x000fe20000010000 */
[C---:B------:R-:W-:Y:S01]  /*4ae0*/  IADD3 R51, R94.reuse, 0x40, RZ ;  /* 0x000000405e337810 */ /* 0x040fe20007ffe0ff */
[----:B------:R-:W-:Y:S01]  /*4af0*/  FADD.FTZ R177, R177, R50 ;  /* 0x00000032b1b17221 */ /* 0x000fe20000010000 */
[----:B-1----:R-:W-:Y:S01]  /*4b00*/  IADD3 R47, R94, 0xc0, RZ ;  /* 0x000000c05e2f7810 */ /* 0x002fe20007ffe0ff */
[----:B0-----:R-:W-:Y:S01]  /*4b10*/  FMUL.FTZ R46, R138, R179 ;  /* 0x000000b38a2e7220 */ /* 0x001fe20000410000 */
[-C--:B------:R-:W-:Y:S01]  /*4b20*/  LEA.HI.SX32 R188, R49, R94.reuse, 0x1b ;  /* 0x0000005e31bc7211 */ /* 0x080fe200078fdaff */
[----:B--2---:R-:W-:Y:S01]  /*4b30*/  FMUL.FTZ R48, R136, R183 ;  /* 0x000000b788307220 */ /* 0x004fe20000410000 */
[-C--:B------:R-:W-:Y:S01]  /*4b40*/  LEA.HI.SX32 R190, R51, R94.reuse, 0x1b ;  /* 0x0000005e33be7211 */ /* 0x080fe200078fdaff */
[----:B------:R-:W-:Y:S01]  /*4b50*/  FMUL.FTZ R50, R134, R185 ;  /* 0x000000b986327220 */ /* 0x000fe20000410000 */
[----:B------:R-:W-:Y:S01]  /*4b60*/  LEA.HI.SX32 R182, R47, R94, 0x1b ;  /* 0x0000005e2fb67211 */ /* 0x000fe200078fdaff */
[----:B------:R-:W-:Y:S01]  /*4b70*/  FMUL.FTZ R191, R128, R191 ;  /* 0x000000bf80bf7220 */ /* 0x000fe20000410000 */
[----:B------:R-:W-:Y:S01]  /*4b80*/  SHF.L.U64.HI R189, R105, 0x2, R104 ;  /* 0x0000000269bd7819 */ /* 0x000fe20000010268 */
[----:B------:R-:W-:-:S02]  /*4b90*/  FMUL.FTZ R47, R126, R201 ;  /* 0x000000c97e2f7220 */ /* 0x000fc40000410000 */
[----:B------:R-:W-:Y:S01]  /*4ba0*/  FMUL.FTZ R198, R124, R203 ;  /* 0x000000cb7cc67220 */ /* 0x000fe20000410000 */
[----:B------:R0:W1:Y:S04]  /*4bb0*/  LDS R193, [R77.X4+0x420] ;  /* 0x000420004dc17984 */ /* 0x0000680000004800 */
[----:B------:R0:W2:Y:S04]  /*4bc0*/  LDS R195, [R188.X4+0x4a0] ;  /* 0x0004a000bcc37984 */ /* 0x0000a80000004800 */
[----:B------:R0:W3:Y:S04]  /*4bd0*/  LDS R197, [R190.X4+0x520] ;  /* 0x00052000bec57984 */ /* 0x0000e80000004800 */
[----:B------:R0:W4:Y:S04]  /*4be0*/  LDS R199, [R192.X4+0x5a0] ;  /* 0x0005a000c0c77984 */ /* 0x0001280000004800 */
[----:B------:R0:W0:Y:S04]  /*4bf0*/  LDS R187, [R186.X4+0x620] ;  /* 0x00062000babb7984 */ /* 0x0000280000004800 */
[----:B------:R0:W0:Y:S04]  /*4c00*/  LDS R185, [R184.X4+0x6a0] ;  /* 0x0006a000b8b97984 */ /* 0x0000280000004800 */
[----:B------:R0:W0:Y:S04]  /*4c10*/  LDS R183, [R182.X4+0x720] ;  /* 0x00072000b6b77984 */ /* 0x0000280000004800 */
[----:B------:R0:W0:Y:S04]  /*4c20*/  LDS R179, [R180.X4+0x7a0] ;  /* 0x0007a000b4b37984 */ /* 0x0000280000004800 */
        /* <DEDUP_REMOVED lines=19> */
[----:B------:R-:W-:Y:S01]  /*4d60*/  LEA R52, P1, R48, c[0x0][0x320], 0x2 ;  /* 0x0000c80030347a11 */ /* 0x000fe200078210ff */
[----:B------:R-:W-:-:S03]  /*4d70*/  IMAD.IADD R47, R49, 0x1, R53 ;  /* 0x00000001312f7824 */ /* 0x000fc600078e0235 */
[----:B------:R-:W-:Y:S02]  /*4d80*/  LEA.HI.X R51, R46, c[0x0][0x31c], R51, 0x2, P0 ;  /* 0x0000c7002e337a11 */ /* 0x000fe400000f1433 */
[----:B------:R-:W-:-:S03]  /*4d90*/  LEA.HI.X R53, R48, c[0x0][0x324], R47, 0x2, P1 ;  /* 0x0000c90030357a11 */ /* 0x000fc600008f142f */
[----:B------:R1:W-:Y:S04]  /*4da0*/  RED.E.ADD.F32.FTZ.RN.STRONG.GPU [R50.64], R193 ;  /* 0x000000c13200798e */ /* 0x0003e8000c10e784 */
[----:B0-----:R1:W-:Y:S02]  /*4db0*/  RED.E.ADD.F32.FTZ.RN.STRONG.GPU [R52.64], R181 ;  /* 0x000000b53400798e */ /* 0x0013e4000c10e784 */
.L_x_7192:
[----:B01234-:R-:W-:Y:S05]  /*4dc0*/  BSYNC B0 ;  /* 0x0000000000007941 */ /* 0x01ffea0003800000 */
.L_x_7191:
[----:B------:R0:W1:Y:S01]  /*4dd0*/  LDS R51, [R188.X4+0x8c0] ;  /* 0x0008c000bc337984 */ /* 0x0000620000004800 */
[C---:B------:R-:W-:Y:S01]  /*4de0*/  ISETP.GE.AND P6, PT, R200.reuse, 0x21, PT ;  /* 0x00000021c800780c */ /* 0x040fe20003fc6270 */
[----:B------:R-:W-:Y:S01]  /*4df0*/  IMAD.SHL.U32 R191, R105, 0x4, RZ ;  /* 0x0000000469bf7824 */ /* 0x000fe200078e00ff */
[----:B------:R-:W-:Y:S01]  /*4e00*/  BSSY B0, `(.L_x_7193) ;  /* 0x0000012000007945 */ /* 0x000fe20003800000 */
[C---:B------:R-:W-:Y:S01]  /*4e10*/  IMAD R46, R189.reuse, c[0x0][0x2b0], RZ ;  /* 0x0000ac00bd2e7a24 */ /* 0x040fe200078e02ff */
[C---:B------:R-:W-:Y:S01]  /*4e20*/  ISETP.GE.AND P0, PT, R200.reuse, 0x41, PT ;  /* 0x00000041c800780c */ /* 0x040fe20003f06270 */
        /* <DEDUP_REMOVED lines=10> */
[----:B------:R-:W-:Y:S01]  /*4ed0*/  IMAD.WIDE.U32 R46, R191, c[0x0][0x2d0], R32 ;  /* 0x0000b400bf2e7a25 */ /* 0x000fe200078e0020 */
[----:B------:R-:W-:-:S03]  /*4ee0*/  IADD3 R49, R49, R53, RZ ;  /* 0x0000003531317210 */ /* 0x000fc60007ffe0ff */
[----:B------:R-:W-:Y:S02]  /*4ef0*/  IMAD.IADD R47, R47, 0x1, R181 ;  /* 0x000000012f2f7824 */ /* 0x000fe400078e02b5 */
[----:B------:R0:W-:Y:S04]  /*4f00*/  RED.E.ADD.F32.FTZ.RN.STRONG.GPU [R48.64], R195 ;  /* 0x000000c33000798e */ /* 0x0001e8000c10e784 */
[----:B-1----:R0:W-:Y:S02]  /*4f10*/  RED.E.ADD.F32.FTZ.RN.STRONG.GPU [R46.64], R51 ;  /* 0x000000332e00798e */ /* 0x0021e4000c10e784 */
.L_x_7194:
[----:B0-----:R-:W-:Y:S05]  /*4f20*/  BSYNC B0 ;  /* 0x0000000000007941 */ /* 0x001fea0003800000 */
.L_x_7193:
[----:B-1----:R0:W1:Y:S01]  /*4f30*/  LDS R51, [R190.X4+0x940] ;  /* 0x00094000be337984 */ /* 0x0020620000004800 */
[----:B------:R-:W-:Y:S01]  /*4f40*/  BSSY B0, `(.L_x_7195) ;  /* 0x0000008000007945 */ /* 0x000fe20003800000 */
[----:B------:R-:W-:Y:S05]  /*4f50*/  @!P0 BRA `(.L_x_7196) ;  /* 0x0000006000008947 */ /* 0x000fea0003800000 */
[----:B------:R-:W-:-:S04]  /*4f60*/  IMAD.WIDE.U32 R48, R191, c[0x0][0x2b0], R20 ;  /* 0x0000ac00bf307a25 */ /* 0x000fc800078e0014 */
[----:B------:R-:W-:-:S04]  /*4f70*/  IMAD.WIDE.U32 R46, R191, c[0x0][0x2d0], R34 ;  /* 0x0000b400bf2e7a25 */ /* 0x000fc800078e0022 */
[----:B------:R-:W-:Y:S02]  /*4f80*/  IMAD.IADD R49, R53, 0x1, R49 ;  /* 0x0000000135317824 */ /* 0x000fe400078e0231 */
[----:B------:R-:W-:-:S03]  /*4f90*/  IMAD.IADD R47, R181, 0x1, R47 ;  /* 0x00000001b52f7824 */ /* 0x000fc600078e022f */
[----:B------:R2:W-:Y:S04]  /*4fa0*/  RED.E.ADD.F32.FTZ.RN.STRONG.GPU [R48.64], R197 ;  /* 0x000000c53000798e */ /* 0x0005e8000c10e784 */
[----:B-1----:R2:W-:Y:S02]  /*4fb0*/  RED.E.ADD.F32.FTZ.RN.STRONG.GPU [R46.64], R51 ;  /* 0x000000332e00798e */ /* 0x0025e4000c10e784 */
.L_x_7196:
[----:B------:R-:W-:Y:S05]  /*4fc0*/  BSYNC B0 ;  /* 0x0000000000007941 */ /* 0x000fea0003800000 */
.L_x_7195:
[----:B-12---:R1:W2:Y:S01]  /*4fd0*/  LDS R51, [R192.X4+0x9c0] ;  /* 0x0009c000c0337984 */ /* 0x0062a20000004800 */
[----:B------:R-:W-:Y:S01]  /*4fe0*/  BSSY B0, `(.L_x_7197) ;  /* 0x0000008000007945 */ /* 0x000fe20003800000 */
[----:B------:R-:W-:Y:S05]  /*4ff0*/  @!P1 BRA `(.L_x_7198) ;  /* 0x0000006000009947 */ /* 0x000fea0003800000 */
[----:B------:R-:W-:-:S04]  /*5000*/  IMAD.WIDE.U32 R48, R191, c[0x0][0x2b0], R22 ;  /* 0x0000ac00bf307a25 */ /* 0x000fc800078e0016 */
[----:B------:R-:W-:Y:S01]  /*5010*/  IMAD.WIDE.U32 R46, R191, c[0x0][0x2d0], R36 ;  /* 0x0000b400bf2e7a25 */ /* 0x000fe200078e0024 */
[----:B------:R-:W-:-:S03]  /*5020*/  IADD3 R49, R53, R49, RZ ;  /* 0x0000003135317210 */ /* 0x000fc60007ffe0ff */
[----:B------:R-:W-:Y:S02]  /*5030*/  IMAD.IADD R47, R181, 0x1, R47 ;  /* 0x00000001b52f7824 */ /* 0x000fe400078e022f */
[----:B------:R3:W-:Y:S04]  /*5040*/  RED.E.ADD.F32.FTZ.RN.STRONG.GPU [R48.64], R199 ;  /* 0x000000c73000798e */ /* 0x0007e8000c10e784 */
[----:B--2---:R3:W-:Y:S02]  /*5050*/  RED.E.ADD.F32.FTZ.RN.STRONG.GPU [R46.64], R51 ;  /* 0x000000332e00798e */ /* 0x0047e4000c10e784 */
.L_x_7198:
[----:B------:R-:W-:Y:S05]  /*5060*/  BSYNC B0 ;  /* 0x0000000000007941 */ /* 0x000fea0003800000 */
.L_x_7197:
[----:B--23--:R2:W3:Y:S01]  /*5070*/  LDS R51, [R186.X4+0xa40] ;  /* 0x000a4000ba337984 */ /* 0x00c4e20000004800 */
[----:B------:R-:W-:Y:S01]  /*5080*/  BSSY B0, `(.L_x_7199) ;  /* 0x0000008000007945 */ /* 0x000fe20003800000 */
[----:B------:R-:W-:Y:S05]  /*5090*/  @!P2 BRA `(.L_x_7200) ;  /* 0x000000600000a947 */ /* 0x000fea0003800000 */
[----:B------:R-:W-:-:S04]  /*50a0*/  IMAD.WIDE.U32 R48, R191, c[0x0][0x2b0], R24 ;  /* 0x0000ac00bf307a25 */ /* 0x000fc800078e0018 */
[----:B------:R-:W-:-:S04]  /*50b0*/  IMAD.WIDE.U32 R46, R191, c[0x0][0x2d0], R38 ;  /* 0x0000b400bf2e7a25 */ /* 0x000fc800078e0026 */
[----:B------:R-:W-:Y:S02]  /*50c0*/  IMAD.IADD R49, R53, 0x1, R49 ;  /* 0x0000000135317824 */ /* 0x000fe400078e0231 */
[----:B------:R-:W-:-:S03]  /*50d0*/  IMAD.IADD R47, R181, 0x1, R47 ;  /* 0x00000001b52f7824 */ /* 0x000fc600078e022f */
[----:B------:R4:W-:Y:S04]  /*50e0*/  RED.E.ADD.F32.FTZ.RN.STRONG.GPU [R48.64], R187 ;  /* 0x000000bb3000798e */ /* 0x0009e8000c10e784 */
[----:B---3--:R4:W-:Y:S02]  /*50f0*/  RED.E.ADD.F32.FTZ.RN.STRONG.GPU [R46.64], R51 ;  /* 0x000000332e00798e */ /* 0x0089e4000c10e784 */
.L_x_7200:
[----:B------:R-:W-:Y:S05]  /*5100*/  BSYNC B0 ;  /* 0x0000000000007941 */ /* 0x000fea0003800000 */
.L_x_7199:
[----:B---34-:R3:W4:Y:S01]  /*5110*/  LDS R51, [R184.X4+0xac0] ;  /* 0x000ac000b8337984 */ /* 0x0187220000004800 */
        /* <DEDUP_REMOVED lines=8> */
.L_x_7202:
[----:B------:R-:W-:Y:S05]  /*51a0*/  BSYNC B0 ;  /* 0x0000000000007941 */ /* 0x000fea0003800000 */
.L_x_7201:
        /* <DEDUP_REMOVED lines=9> */
.L_x_7204:
[----:B------:R-:W-:Y:S05]  /*5240*/  BSYNC B0 ;  /* 0x0000000000007941 */ /* 0x000fea0003800000 */
.L_x_7203:
        /* <DEDUP_REMOVED lines=9> */
.L_x_7206:
[----:B------:R-:W-:Y:S05]  /*52e0*/  BSYNC B0 ;  /* 0x0000000000007941 */ /* 0x000fea0003800000 */
.L_x_7205:
[----:B0-----:R-:W0:Y:S01]  /*52f0*/  SHFL.DOWN P0, R46, R177, 0x1, 0x1f ;  /* 0x08201f00b12e7f89 */ /* 0x001e220000000000 */
        /* <DEDUP_REMOVED lines=9> */
[C---:B------:R-:W-:Y:S02]  /*5390*/  FMUL.FTZ R158, R133.reuse, R158 ;  /* 0x0000009e859e7220 */ /* 0x040fe40000410000 */
[----:B------:R-:W-:-:S02]  /*53a0*/  FMUL.FTZ R47, R133, R164 ;  /* 0x000000a4852f7220 */ /* 0x000fc40000410000 */
[C---:B------:R-:W-:Y:S02]  /*53b0*/  FMUL.FTZ R166, R133.reuse, R166 ;  /* 0x000000a685a67220 */ /* 0x040fe40000410000 */
[----:B------:R-:W-:Y:S02]  /*53c0*/  FMUL.FTZ R170, R133, R170 ;  /* 0x000000aa85aa7220 */ /* 0x000fe40000410000 */
[----:B------:R-:W-:Y:S02]  /*53d0*/  FMUL.FTZ R160, R135, R160 ;  /* 0x000000a087a07220 */ /* 0x000fe40000410000 */
[----:B0-----:R-:W-:Y:S02]  /*53e0*/  @P0 FADD R46, R177, R46 ;  /* 0x0000002eb12e0221 */ /* 0x001fe40000000000 */
[----:B------:R-:W-:Y:S02]  /*53f0*/  FMUL.FTZ R158, R175, R158 ;  /* 0x0000009eaf9e7220 */ /* 0x000fe40000410000 */
[----:B------:R-:W-:Y:S01]  /*5400*/  FMUL.FTZ R137, R137, R162 ;  /* 0x000000a289897220 */ /* 0x000fe20000410000 */
[----:B------:R-:W0:Y:S01]  /*5410*/  SHFL.DOWN P0, R49, R46, 0x2, 0x1f ;  /* 0x08401f002e317f89 */ /* 0x000e220000000000 */
        /* <DEDUP_REMOVED lines=12> */
[----:B0-----:R-:W-:-:S02]  /*54e0*/  @P0 FADD R49, R46, R49 ;  /* 0x000000312e310221 */ /* 0x001fc40000000000 */
[----:B------:R-:W-:Y:S02]  /*54f0*/  FMUL.FTZ R46, R133, R157 ;  /* 0x0000009d852e7220 */ /* 0x000fe40000410000 */
[----:B------:R-:W-:Y:S01]  /*5500*/  FFMA.FTZ R117, R140, R160, R117 ;  /* 0x000000a08c757223 */ /* 0x000fe20000010075 */
[----:B------:R-:W0:Y:S01]  /*5510*/  SHFL.DOWN P0, R48, R49, 0x4, 0x1f ;  /* 0x08801f0031307f89 */ /* 0x000e220000000000 */
[----:B------:R-:W-:Y:S02]  /*5520*/  FMUL.FTZ R46, R159, R46 ;  /* 0x0000002e9f2e7220 */ /* 0x000fe40000410000 */
[----:B------:R-:W-:Y:S02]  /*5530*/  FFMA.FTZ R116, R125, R145, R116 ;  /* 0x000000917d747223 */ /* 0x000fe40000010074 */
[----:B------:R-:W-:Y:S02]  /*5540*/  FFMA.FTZ R46, R155, R148, R46 ;  /* 0x000000949b2e7223 */ /* 0x000fe4000001002e */
[----:B------:R-:W-:-:S02]  /*5550*/  FFMA.FTZ R118, R127, R137, R118 ;  /* 0x000000897f767223 */ /* 0x000fc40000010076 */
[----:B------:R-:W-:Y:S02]  /*5560*/  FADD.FTZ R114, R149, R114 ;  /* 0x0000007295727221 */ /* 0x000fe40000010000 */
[----:B------:R-:W-:Y:S02]  /*5570*/  FADD.FTZ R115, R158, R115 ;  /* 0x000000739e737221 */ /* 0x000fe40000010000 */
[----:B------:R-:W-:Y:S02]  /*5580*/  FFMA.FTZ R119, R142, R164, R119 ;  /* 0x000000a48e777223 */ /* 0x000fe40000010077 */
[----:B------:R-:W-:Y:S02]  /*5590*/  FADD.FTZ R113, R174, R113 ;  /* 0x00000071ae717221 */ /* 0x000fe40000010000 */
[----:B------:R-:W-:Y:S02]  /*55a0*/  FFMA.FTZ R120, R129, R141, R120 ;  /* 0x0000008d81787223 */ /* 0x000fe40000010078 */
[----:B------:R-:W-:-:S02]  /*55b0*/  FADD.FTZ R112, R47, R112 ;  /* 0x000000702f707221 */ /* 0x000fc40000010000 */
[----:B------:R-:W-:Y:S02]  /*55c0*/  FADD.FTZ R111, R166, R111 ;  /* 0x0000006fa66f7221 */ /* 0x000fe40000010000 */
[----:B------:R-:W-:Y:S02]  /*55d0*/  FFMA.FTZ R123, R146, R148, R123 ;  /* 0x00000094927b7223 */ /* 0x000fe4000001007b */
[----:B0-----:R-:W-:Y:S02]  /*55e0*/  @P0 FADD R48, R49, R48 ;  /* 0x0000003031300221 */ /* 0x001fe40000000000 */
[----:B------:R-:W-:Y:S02]  /*55f0*/  FADD.FTZ R108, R147, R108 ;  /* 0x0000006c936c7221 */ /* 0x000fe40000010000 */
[----:B------:R-:W-:Y:S01]  /*5600*/  FADD.FTZ R109, R46, R109 ;  /* 0x0000006d2e6d7221 */ /* 0x000fe20000010000 */
[----:B----4-:R-:W0:Y:S02]  /*5610*/  SHFL.DOWN P0, R51, R48, 0x8, 0x1f ;  /* 0x09001f0030337f89 */ /* 0x010e240000000000 */
[----:B0-----:R-:W-:Y:S01]  /*5620*/  @P0 FADD R51, R48, R51 ;  /* 0x0000003330330221 */ /* 0x001fe20000000000 */
[----:B------:R-:W-:Y:S01]  /*5630*/  ISETP.NE.AND P0, PT, R83, RZ, PT ;  /* 0x000000ff5300720c */ /* 0x000fe20003f05270 */
[----:B------:R-:W-:-:S02]  /*5640*/  FMUL.FTZ R48, R143, R168 ;  /* 0x000000a88f307220 */ /* 0x000fc40000410000 */
[----:B------:R-:W-:Y:S01]  /*5650*/  FMUL.FTZ R168, R133, R168 ;  /* 0x000000a885a87220 */ /* 0x000fe20000410000 */
[----:B------:R-:W0:Y:S01]  /*5660*/  SHFL.DOWN P1, R50, R51, 0x10, 0x1f ;  /* 0x0a001f0033327f89 */ /* 0x000e220000020000 */
[----:B------:R-:W-:Y:S02]  /*5670*/  FFMA.FTZ R121, R144, R48, R121 ;  /* 0x0000003090797223 */ /* 0x000fe40000010079 */
[----:B------:R-:W-:-:S04]  /*5680*/  FMUL.FTZ R168, R163, R168 ;  /* 0x000000a8a3a87220 */ /* 0x000fc80000410000 */
[----:B------:R-:W-:-:S04]  /*5690*/  FFMA.FTZ R153, R153, R48, R168 ;  /* 0x0000003099997223 */ /* 0x000fc800000100a8 */
[----:B------:R-:W-:Y:S02]  /*56a0*/  FADD.FTZ R110, R153, R110 ;  /* 0x0000006e996e7221 */ /* 0x000fe40000010000 */
[----:B0-----:R-:W-:-:S05]  /*56b0*/  @P1 FADD R50, R51, R50 ;  /* 0x0000003233321221 */ /* 0x001fca0000000000 */
[----:B------:R0:W-:Y:S04]  /*56c0*/  @!P0 STS [0xc64], R50 ;  /* 0x000c6432ff008388 */ /* 0x0001e80000000800 */
[----:B------:R-:W-:Y:S06]  /*56d0*/  BAR.SYNC.DEFER_BLOCKING 0x0 ;  /* 0x0000000000007b1d */ /* 0x000fec0000010000 */
[----:B------:R-:W-:Y:S05]  /*56e0*/  @P2 BRA `(.L_x_7208) ;  /* 0x0000005000002947 */ /* 0x000fea0003800000 */
[----:B0-----:R-:W-:Y:S01]  /*56f0*/  ISETP.NE.AND P0, PT, R169, c[0x0][0x174], PT ;  /* 0x00005d00a9007a0c */ /* 0x001fe20003f05270 */
[----:B------:R-:W-:-:S12]  /*5700*/  IMAD.SHL.U32 R49, R107, 0x4, RZ ;  /* 0x000000046b317824 */ /* 0x000fd800078e00ff */
[----:B------:R-:W0:Y:S02]  /*5710*/  @P0 LDS R47, [R49+0x1f18] ;  /* 0x001f1800312f0984 */ /* 0x000e240000000800 */
[----:B0-----:R-:W-:-:S05]  /*5720*/  @P0 FADD.FTZ R50, R50, R47 ;  /* 0x0000002f32320221 */ /* 0x001fca0000010000 */
[----:B------:R0:W-:Y:S02]  /*5730*/  STS [R49+0x1f18], R50 ;  /* 0x001f183231007388 */ /* 0x0001e40000000800 */
.L_x_7208:
[----:B0-----:R-:W-:Y:S05]  /*5740*/  BSYNC B0 ;  /* 0x0000000000007941 */ /* 0x001fea0003800000 */
.L_x_7207:
[----:B------:R-:W-:Y:S02]  /*5750*/  IADD3 R107, R107, 0x1, RZ ;  /* 0x000000016b6b7810 */ /* 0x000fe40007ffe0ff */
[----:B------:R-:W-:Y:S02]  /*5760*/  IADD3 R105, P1, R105, 0x1, RZ ;  /* 0x0000000169697810 */ /* 0x000fe40007f3e0ff */
[----:B------:R-:W-:-:S03]  /*5770*/  ISETP.GE.AND P0, PT, R107, c[0x0][0x16c], PT ;  /* 0x00005b006b007a0c */ /* 0x000fc60003f06270 */
[----:B------:R-:W-:-:S10]  /*5780*/  IMAD.X R104, RZ, RZ, R104, P1 ;  /* 0x000000ffff687224 */ /* 0x000fd400008e0668 */
[----:B------:R-:W-:Y:S01]  /*5790*/  @P0 CALL.REL.NOINC `(.L_x_7188) ;  /* 0x0000001000000944 */ /* 0x000fe20003c00000 */
[----:B------:R-:W-:Y:S05]  /*57a0*/  BRA `(.L_x_7209) ;  /* 0xffffdaa000007947 */ /* 0x000fea000383ffff */
.L_x_7188:
[----:B------:R-:W-:Y:S01]  /*57b0*/  BAR.SYNC.DEFER_BLOCKING 0x0 ;  /* 0x0000000000007b1d */ /* 0x000fe20000010000 */
[----:B------:R-:W-:Y:S02]  /*57c0*/  ISETP.NE.AND P6, PT, R94, RZ, PT ;  /* 0x000000ff5e00720c */ /* 0x000fe40003fc5270 */
[----:B------:R-:W-:Y:S02]  /*57d0*/  F2FP.BF16.PACK_AB R122, R122, R123 ;  /* 0x0000007b7a7a723e */ /* 0x000fe400000010ff */
[----:B------:R-:W-:Y:S01]  /*57e0*/  F2FP.BF16.PACK_AB R120, R120, R121 ;  /* 0x000000797878723e */ /* 0x000fe200000010ff */
[----:B------:R-:W-:Y:S01]  /*57f0*/  BSSY B0, `(.L_x_7210) ;  /* 0x0000039000007945 */ /* 0x000fe20003800000 */
[----:B------:R-:W-:Y:S02]  /*5800*/  F2FP.BF16.PACK_AB R118, R118, R119 ;  /* 0x000000777676723e */ /* 0x000fe400000010ff */
[----:B------:R-:W-:Y:S02]  /*5810*/  F2FP.BF16.PACK_AB R116, R116, R117 ;  /* 0x000000757474723e */ /* 0x000fe400000010ff */
[----:B-1----:R-:W-:-:S02]  /*5820*/  PRMT R31, R122, 0x7632, R31 ;  /* 0x000076327a1f7816 */ /* 0x002fc4000000001f */
[----:B------:R-:W-:Y:S02]  /*5830*/  PRMT R4, R120, 0x7632, R4 ;  /* 0x0000763278047816 */ /* 0x000fe40000000004 */
[----:B------:R-:W-:Y:S02]  /*5840*/  PRMT R5, R118, 0x7632, R5 ;  /* 0x0000763276057816 */ /* 0x000fe40000000005 */
[----:B------:R-:W-:Y:S02]  /*5850*/  PRMT R14, R116, 0x7632, R14 ;  /* 0x00007632740e7816 */ /* 0x000fe4000000000e */
[----:B------:R-:W-:Y:S01]  /*5860*/  LEA R17, P4, R6, c[0x0][0x330], 0x1 ;  /* 0x0000cc0006117a11 */ /* 0x000fe200078808ff */
        /* <DEDUP_REMOVED lines=12> */
[----:B-1----:R-:W-:-:S03]  /*5930*/  IMAD R14, R173, c[0x0][0x2d8], RZ ;  /* 0x0000b600ad0e7a24 */ /* 0x002fc600078e02ff */
[----:B------:R-:W-:Y:S01]  /*5940*/  LDS.U16 R23, [R70+0x80] ;  /* 0x0000800046177984 */ /* 0x000fe20000000400 */
[----:B------:R-:W-:Y:S02]  /*5950*/  IMAD R15, R99, c[0x0][0x2dc], R14 ;  /* 0x0000b700630f7a24 */ /* 0x000fe400078e020e */
[----:B------:R-:W-:Y:S01]  /*5960*/  IMAD R14, R102, c[0x0][0x2e0], RZ ;  /* 0x0000b800660e7a24 */ /* 0x000fe200078e02ff */
[----:B------:R-:W-:Y:S02]  /*5970*/  LDS.U16 R25, [R69+0xc0] ;  /* 0x0000c00045197984 */ /* 0x000fe40000000400 */
[----:B------:R-:W-:Y:S01]  /*5980*/  IADD3 R5, R5, R15, RZ ;  /* 0x0000000f05057210 */ /* 0x000fe20007ffe0ff */
[C---:B------:R-:W-:Y:S01]  /*5990*/  IMAD R37, R103.reuse, c[0x0][0x2e4], R14 ;  /* 0x0000b90067257a24 */ /* 0x040fe200078e020e */
        /* <DEDUP_REMOVED lines=9> */
[----:B------:R-:W-:Y:S03]  /*5a30*/  @!P6 STS [0x210], R73 ;  /* 0x00021049ff00e388 */ /* 0x000fe60000000800 */
[----:B------:R-:W-:Y:S01]  /*5a40*/  LEA.HI.X R17, R4, R14, R5, 0x1, P4 ;  /* 0x0000000e04117211 */ /* 0x000fe200020f0c05 */
        /* <DEDUP_REMOVED lines=8> */
[----:B------:R-:W-:Y:S02]  /*5ad0*/  IMAD.MOV.U32 R4, RZ, RZ, R2 ;  /* 0x000000ffff047224 */ /* 0x000fe400078e0002 */
        /* <DEDUP_REMOVED lines=10> */
.L_x_7211:
[----:B------:R-:W-:Y:S05]  /*5b80*/  BSYNC B0 ;  /* 0x0000000000007941 */ /* 0x000fea0003800000 */
.L_x_7210:
        /* <DEDUP_REMOVED lines=15> */
[----:B------:R0:W-:Y:S01]  /*5c80*/  @!P5 STG.E.U16 [R16.64+-0x80], R31 ;  /* 0xffff801f1000d986 */ /* 0x0001e2000c101504 */
[----:B------:R-:W-:Y:S01]  /*5c90*/  F2FP.BF16.PACK_AB R14, R115, R114 ;  /* 0x00000072730e723e */ /* 0x000fe200000010ff */
[----:B------:R-:W-:Y:S01]  /*5ca0*/  FADD.FTZ R110, R109, R110 ;  /* 0x0000006e6d6e7221 */ /* 0x000fe20000010000 */
[----:B------:R-:W-:Y:S01]  /*5cb0*/  PRMT R20, R4, 0x7632, R20 ;  /* 0x0000763204147816 */ /* 0x000fe20000000014 */
[----:B------:R-:W-:Y:S02]  /*5cc0*/  @!P4 STG.E.U16 [R16.64+-0x1c0], R21 ;  /* 0xfffe40151000c986 */ /* 0x000fe4000c101504 */
[----:B------:R-:W-:-:S02]  /*5cd0*/  FADD.FTZ R111, R110, R111 ;  /* 0x0000006f6e6f7221 */ /* 0x000fc40000010000 */
[----:B------:R1:W-:Y:S02]  /*5ce0*/  @!P3 STG.E.U16 [R16.64+-0x40], R33 ;  /* 0xffffc0211000b986 */ /* 0x0003e4000c101504 */
[----:B------:R-:W-:Y:S02]  /*5cf0*/  FADD.FTZ R112, R111, R112 ;  /* 0x000000706f707221 */ /* 0x000fe40000010000 */
[----:B------:R-:W-:Y:S01]  /*5d00*/  BAR.SYNC.DEFER_BLOCKING 0x0 ;  /* 0x0000000000007b1d */ /* 0x000fe20000010000 */
[----:B0-----:R-:W-:Y:S01]  /*5d10*/  PRMT R31, R5, 0x7632, R31 ;  /* 0x00007632051f7816 */ /* 0x001fe2000000001f */
[----:B------:R-:W-:-:S04]  /*5d20*/  FADD.FTZ R113, R112, R113 ;  /* 0x0000007170717221 */ /* 0x000fc80000010000 */
[----:B------:R-:W-:Y:S01]  /*5d30*/  FADD.FTZ R96, R113, R114 ;  /* 0x0000007271607221 */ /* 0x000fe20000010000 */
[----:B-1----:R-:W-:-:S03]  /*5d40*/  PRMT R16, R14, 0x7632, R16 ;  /* 0x000076320e107816 */ /* 0x002fc60000000010 */
        /* <DEDUP_REMOVED lines=36> */
.L_x_7213:
[----:B------:R-:W-:Y:S05]  /*5f90*/  BSYNC B0 ;  /* 0x0000000000007941 */ /* 0x000fea0003800000 */
.L_x_7212:
[----:B------:R-:W-:Y:S01]  /*5fa0*/  MOV R2, R4 ;  /* 0x0000000400027202 */ /* 0x000fe20000000f00 */
[----:B------:R-:W-:Y:S01]  /*5fb0*/  IMAD.MOV.U32 R3, RZ, RZ, R29 ;  /* 0x000000ffff037224 */ /* 0x000fe200078e001d */
[----:B------:R-:W-:Y:S01]  /*5fc0*/  IADD3 R4, P0, R65, -0x1c0, RZ ;  /* 0xfffffe4041047810 */ /* 0x000fe20007f1e0ff */
[----:B0-----:R-:W-:Y:S01]  /*5fd0*/  IMAD R14, R102, c[0x0][0x300], RZ ;  /* 0x0000c000660e7a24 */ /* 0x001fe200078e02ff */
[----:B------:R-:W-:Y:S01]  /*5fe0*/  ISETP.GE.AND P6, PT, R74, R27, PT ;  /* 0x0000001b4a00720c */ /* 0x000fe20003fc6270 */
[----:B------:R-:W-:Y:S01]  /*5ff0*/  IMAD.WIDE.U32 R2, R103, c[0x0][0x300], R2 ;  /* 0x0000c00067027a25 */ /* 0x000fe200078e0002 */
[----:B------:R-:W-:Y:S02]  /*6000*/  IADD3.X R5, R63, -0x1, RZ, P0, !PT ;  /* 0xffffffff3f057810 */ /* 0x000fe400007fe4ff */
[----:B------:R-:W-:Y:S01]  /*6010*/  IADD3 R4, P1, R4, c[0x0][0x340], RZ ;  /* 0x0000d00004047a10 */ /* 0x000fe20007f3e0ff */
[----:B------:R-:W-:Y:S01]  /*6020*/  IMAD R15, R103, c[0x0][0x304], R14 ;  /* 0x0000c100670f7a24 */ /* 0x000fe200078e020e */
        /* <DEDUP_REMOVED lines=32> */
.L_x_7182:
[----:B------:R-:W-:Y:S02]  /*6230*/  ISETP.NE.U32.AND P0, PT, RZ, c[0x0][0x328], PT ;  /* 0x0000ca00ff007a0c */ /* 0x000fe40003f05070 */
[----:B------:R-:W-:Y:S02]  /*6240*/  ISETP.NE.U32.AND P2, PT, RZ, c[0x0][0x348], PT ;  /* 0x0000d200ff007a0c */ /* 0x000fe40003f45070 */
[----:B------:R-:W-:Y:S02]  /*6250*/  ISETP.NE.AND.EX P1, PT, RZ, c[0x0][0x32c], PT, P0 ;  /* 0x0000cb00ff007a0c */ /* 0x000fe40003f25300 */
[----:B------:R-:W-:-:S11]  /*6260*/  ISETP.NE.AND.EX P0, PT, RZ, c[0x0][0x34c], PT, P2 ;  /* 0x0000d300ff007a0c */ /* 0x000fd60003f05320 */
[----:B------:R-:W-:Y:S05]  /*6270*/  @!P1 BRA `(.L_x_7215) ;  /* 0x0000014000009947 */ /* 0x000fea0003800000 */
[----:B------:R-:W1:Y:S01]  /*6280*/  SHFL.DOWN P1, R0, R97, 0x1, 0x1f ;  /* 0x08201f0061007f89 */ /* 0x000e620000020000 */
[----:B------:R-:W-:Y:S03]  /*6290*/  BSSY B0, `(.L_x_7215) ;  /* 0x0000012000007945 */ /* 0x000fe60003800000 */
[----:B------:R-:W4:Y:S01]  /*62a0*/  S2R R6, SR_LANEID ;  /* 0x0000000000067919 */ /* 0x000f220000000000 */
[----:B-1----:R-:W-:Y:S01]  /*62b0*/  @P1 FADD R0, R0, R97 ;  /* 0x0000006100001221 */ /* 0x002fe20000000000 */
[----:B----4-:R-:W-:-:S04]  /*62c0*/  ISETP.NE.AND P2, PT, R6, RZ, PT ;  /* 0x000000ff0600720c */ /* 0x010fc80003f45270 */
        /* <DEDUP_REMOVED lines=14> */
.L_x_7216:
[----:B0-----:R-:W-:Y:S05]  /*63b0*/  BSYNC B0 ;  /* 0x0000000000007941 */ /* 0x001fea0003800000 */
.L_x_7215:
        /* <DEDUP_REMOVED lines=21> */
[----:B------:R-:W-:Y:S01]  /*6510*/  IMAD.MOV.U32 R11, RZ, RZ, RZ ;  /* 0x000000ffff0b7224 */ /* 0x000fe200078e00ff */
[----:B------:R-:W-:Y:S05]  /*6520*/  BRA `(.L_x_7219) ;  /* 0x0000001000007947 */ /* 0x000fea0003800000 */
.L_x_7218:
[----:B------:R-:W1:Y:S02]  /*6530*/  S2R R11, SR_TID.X ;  /* 0x00000000000b7919 */ /* 0x000e640000002100 */
.L_x_7219:
[----:B0-----:R-:W-:Y:S05]  /*6540*/  BSYNC B0 ;  /* 0x0000000000007941 */ /* 0x001fea0003800000 */
.L_x_7217:
[----:B-1----:R-:W-:-:S13]  /*6550*/  ISETP.GE.AND P0, PT, R11, c[0x0][0x16c], PT ;  /* 0x00005b000b007a0c */ /* 0x002fda0003f06270 */
[----:B------:R-:W-:Y:S05]  /*6560*/  @P0 EXIT ;  /* 0x000000000000094d */ /* 0x000fea0003800000 */
[----:B------:R-:W-:Y:S02]  /*6570*/  IMAD R102, R102, c[0x0][0x288], RZ ;  /* 0x0000a20066667a24 */ /* 0x000fe400078e02ff */
[----:B------:R-:W-:-:S04]  /*6580*/  IMAD.WIDE.U32 R2, R103, c[0x0][0x288], RZ ;  /* 0x0000a20067027a25 */ /* 0x000fc800078e00ff */
[----:B------:R-:W-:-:S04]  /*6590*/  IMAD R13, R103, c[0x0][0x28c], R102 ;  /* 0x0000a300670d7a24 */ /* 0x000fc800078e0266 */
[----:B------:R-:W-:Y:S02]  /*65a0*/  IMAD.IADD R13, R3, 0x1, R13 ;  /* 0x00000001030d7824 */ /* 0x000fe400078e020d */
.L_x_7220:
[----:B0-----:R0:W1:Y:S01]  /*65b0*/  LDS R9, [R11.X4+0x1f18] ;  /* 0x001f18000b097984 */ /* 0x0010620000004800 */
        /* <DEDUP_REMOVED lines=12> */
[----:B-1----:R0:W-:Y:S10]  /*6680*/  RED.E.ADD.F32.FTZ.RN.STRONG.GPU [R6.64], R9 ;  /* 0x000000090600798e */ /* 0x0021f4000c10e784 */
[----:B------:R-:W-:Y:S05]  /*6690*/  @!P0 BRA `(.L_x_7220) ;  /* 0xffffff1000008947 */ /* 0x000fea000383ffff */
[----:B------:R-:W-:Y:S05]  /*66a0*/  EXIT ;  /* 0x000000000000794d */ /* 0x000fea0003800000 */
.L_x_7221:
        /* <DEDUP_REMOVED lines=13> */
.L_x_9113:


//--------------------- .text._Z25selective_scan_bwd_kernelI32Selective_Scan_bwd_kernel_traitsILi32ELi8ELb0ELb1ELb1ELb1ELb0EN3c108BFloat16EfEEv12SSMParamsBwd --------------------------
	.section	.text._Z25selective_scan_bwd_kernelI32Selective_Scan_bwd_kernel_traitsILi32ELi8ELb0ELb1ELb1ELb1ELb0EN3c108BFloat16EfEEv12SSMParamsBwd,"ax",@progbits
	.sectioninfo	@"SHI_REGISTERS=202"
	.align	128
        .global         _Z25selective_scan_bwd_kernelI32Selective_Scan_bwd_kernel_traitsILi32ELi8ELb0ELb1ELb1ELb1ELb0EN3c108BFloat16EfEEv12SSMParamsBwd
        .type           _Z25selective_scan_bwd_kernelI32Selective_Scan_bwd_kernel_traitsILi32ELi8ELb0ELb1ELb1ELb1ELb0EN3c108BFloat16EfEEv12SSMParamsBwd,@function
        .size           _Z25selective_scan_bwd_kernelI32Selective_Scan_bwd_kernel_traitsILi32ELi8ELb0ELb1ELb1ELb1ELb0EN3c108BFloat16EfEEv12SSMParamsBwd,(.L_x_9114 - _Z25selective_scan_bwd_kernelI32Selective_Scan_bwd_kernel_traitsILi32ELi8ELb0ELb1ELb1ELb1ELb0EN3c108BFloat16EfEEv12SSMParamsBwd)
        .other          _Z25selective_scan_bwd_kernelI32Selective_Scan_bwd_kernel_traitsILi32ELi8ELb0ELb1ELb1ELb1ELb0EN3c108BFloat16EfEEv12SSMParamsBwd,@"STO_CUDA_ENTRY STV_DEFAULT"
_Z25selective_scan_bwd_kernelI32Selective_Scan_bwd_kernel_traitsILi32ELi8ELb0ELb1ELb1ELb1ELb0EN3c108BFloat16EfEEv12SSMParamsBwd:
.text._Z25selective_scan_bwd_kernelI32Selective_Scan_bwd_kernel_traitsILi32ELi8ELb0ELb1ELb1ELb1ELb0EN3c108BFloat16EfEEv12SSMParamsBwd:
[----:B------:R-:W-:Y:S02]  /*0000*/  MOV R1, c[0x0][0x28] ;  /* 0x00000a0000017a02 */ /* 0x000fe40000000f00 */
        /* <DEDUP_REMOVED lines=23> */
[C---:B------:R-:W-:Y:S01]  /*0180*/  IMAD R14, R175.reuse, c[0x0][0x190], RZ ;  /* 0x00006400af0e7a24 */ /* 0x040fe200078e02ff */
[----:B------:R-:W-:Y:S01]  /*0190*/  ISETP.GE.AND P1, PT, R16, RZ, PT ;  /* 0x000000ff1000720c */ /* 0x000fe20003f26270 */
[----:B------:R-:W-:Y:S01]  /*01a0*/  IMAD.MOV.U32 R132, RZ, RZ, c[0x0][0x174] ;  /* 0x00005d00ff847624 */ /* 0x000fe200078e00ff */
[----:B------:R-:W-:Y:S01]  /*01b0*/  ISETP.NE.AND P0, PT, RZ, c[0x0][0x178], PT ;  /* 0x00005e00ff007a0c */ /* 0x000fe20003f05270 */
[C---:B------:R-:W-:Y:S01]  /*01c0*/  IMAD R10, R175.reuse, c[0x0][0x1e0], RZ ;  /* 0x00007800af0a7a24 */ /* 0x040fe200078e02ff */
[----:B0-----:R-:W-:Y:S01]  /*01d0*/  IABS R2, R136 ;  /* 0x0000008800027213 */ /* 0x001fe20000000000 */
[----:B------:R-:W-:Y:S01]  /*01e0*/  IMAD R12, R175, c[0x0][0x278], RZ ;  /* 0x00009e00af0c7a24 */ /* 0x000fe200078e02ff */
[C---:B------:R-:W-:Y:S01]  /*01f0*/  ISETP.GE.AND P3, PT, R132.reuse, 0x1, PT ;  /* 0x000000018400780c */ /* 0x040fe20003f66270 */
[----:B--2---:R-:W-:Y:S01]  /*0200*/  HFMA2.MMA R6, -RZ, RZ, 0, 0 ;  /* 0x00000000ff067435 */ /* 0x004fe200000001ff */
[C---:B------:R-:W-:Y:S01]  /*0210*/  IMAD R15, R131.reuse, c[0x0][0x194], R14 ;  /* 0x00006500830f7a24 */ /* 0x040fe200078e020e */
[----:B------:R-:W-:Y:S01]  /*0220*/  SHF.L.U32 R132, R132, 0x8, RZ ;  /* 0x0000000884847819 */ /* 0x000fe200000006ff */
[----:B-1----:R-:W-:Y:S01]  /*0230*/  IMAD.WIDE.U32 R4, R131, c[0x0][0x1e0], RZ ;  /* 0x0000780083047a25 */ /* 0x002fe200078e00ff */
[----:B------:R-:W-:-:S03]  /*0240*/  HFMA2.MMA R130, -RZ, RZ, 0, 0 ;  /* 0x00000000ff827435 */ /* 0x000fc600000001ff */
[--C-:B---3--:R-:W-:Y:S02]  /*0250*/  IMAD.MOV R8, RZ, RZ, -R7.reuse ;  /* 0x000000ffff087224 */ /* 0x108fe400078e0a07 */
[----:B------:R-:W-:Y:S02]  /*0260*/  IMAD R13, R131, c[0x0][0x1e4], R10 ;  /* 0x00007900830d7a24 */ /* 0x000fe400078e020a */
[----:B------:R-:W-:Y:S02]  /*0270*/  IMAD R3, R8, R17, RZ ;  /* 0x0000001108037224 */ /* 0x000fe400078e02ff */
        /* <DEDUP_REMOVED lines=12> */
[----:B------:R-:W-:Y:S02]  /*0340*/  IMAD.IADD R9, R9, 0x1, R15 ;  /* 0x0000000109097824 */ /* 0x000fe400078e020f */
[----:B------:R-:W-:Y:S01]  /*0350*/  IMAD.IADD R5, R5, 0x1, R13 ;  /* 0x0000000105057824 */ /* 0x000fe200078e020d */
[----:B------:R-:W-:Y:S01]  /*0360*/  IADD3 R13, R132, -0x100, RZ ;  /* 0xffffff00840d7810 */ /* 0x000fe20007ffe0ff */
[----:B------:R-:W-:Y:S01]  /*0370*/  IMAD R15, R135, c[0x0][0x1d8], RZ ;  /* 0x00007600870f7a24 */ /* 0x000fe200078e02ff */
[----:B------:R-:W-:Y:S01]  /*0380*/  IADD3 R7, R7, R11, RZ ;  /* 0x0000000b07077210 */ /* 0x000fe20007ffe0ff */
[----:B------:R-:W-:Y:S01]  /*0390*/  IMAD.WIDE.U32 R2, R136, c[0x0][0x1d8], R2 ;  /* 0x0000760088027a25 */ /* 0x000fe200078e0002 */
[-C--:B------:R-:W-:Y:S02]  /*03a0*/  @!P4 IADD3 R0, R0, -R17.reuse, RZ ;  /* 0x800000110000c210 */ /* 0x080fe40007ffe0ff */
[----:B------:R-:W-:Y:S01]  /*03b0*/  @!P4 IADD3 R129, R129, 0x1, RZ ;  /* 0x000000018181c810 */ /* 0x000fe20007ffe0ff */
[C---:B------:R-:W-:Y:S01]  /*03c0*/  IMAD R19, R135.reuse, c[0x0][0x280], RZ ;  /* 0x0000a00087137a24 */ /* 0x040fe200078e02ff */
[----:B------:R-:W-:Y:S01]  /*03d0*/  ISETP.GE.U32.AND P2, PT, R0, R17, PT ;  /* 0x000000110000720c */ /* 0x000fe20003f46070 */
[----:B------:R-:W-:Y:S01]  /*03e0*/  IMAD R0, R136, c[0x0][0x1dc], R15 ;  /* 0x0000770088007a24 */ /* 0x000fe200078e020f */
[----:B------:R-:W-:Y:S01]  /*03f0*/  SHF.R.S32.HI R15, RZ, 0x1f, R13 ;  /* 0x0000001fff0f7819 */ /* 0x000fe2000001140d */
[----:B------:R-:W-:-:S02]  /*0400*/  IMAD R17, R135, c[0x0][0x1e8], RZ ;  /* 0x00007a0087117a24 */ /* 0x000fc400078e02ff */
[----:B------:R-:W-:-:S04]  /*0410*/  IMAD.WIDE.U32 R4, R136, c[0x0][0x1e8], R4 ;  /* 0x00007a0088047a25 */ /* 0x000fc800078e0004 */
[----:B------:R-:W-:Y:S01]  /*0420*/  IMAD.WIDE.U32 R6, R136, c[0x0][0x280], R6 ;  /* 0x0000a00088067a25 */ /* 0x000fe200078e0006 */
[----:B------:R-:W-:-:S03]  /*0430*/  IADD3 R124, P4, R13, R4, RZ ;  /* 0x000000040d7c7210 */ /* 0x000fc60007f9e0ff */
[----:B------:R-:W-:Y:S01]  /*0440*/  @P2 IADD3 R129, R129, 0x1, RZ ;  /* 0x0000000181812810 */ /* 0x000fe20007ffe0ff */
[C---:B------:R-:W-:Y:S01]  /*0450*/  IMAD R17, R136.reuse, c[0x0][0x1ec], R17 ;  /* 0x00007b0088117a24 */ /* 0x040fe200078e0211 */
[C---:B------:R-:W-:Y:S01]  /*0460*/  IADD3 R126, P2, R13.reuse, R2, RZ ;  /* 0x000000020d7e7210 */ /* 0x040fe20007f5e0ff */
        /* <DEDUP_REMOVED lines=8> */
[C---:B------:R-:W-:Y:S01]  /*04f0*/  LEA R125, P0, R126.reuse, c[0x0][0x240], 0x1 ;  /* 0x000090007e7d7a11 */ /* 0x040fe200078008ff */
        /* <DEDUP_REMOVED lines=9> */
[----:B------:R-:W-:Y:S01]  /*0590*/  IMAD R2, R174, c[0x0][0x1c8], RZ ;  /* 0x00007200ae027a24 */ /* 0x000fe200078e02ff */
[----:B------:R-:W-:Y:S01]  /*05a0*/  LEA R121, P2, R122, c[0x0][0x308], 0x1 ;  /* 0x0000c2007a797a11 */ /* 0x000fe200078408ff */
[----:B------:R-:W-:Y:S01]  /*05b0*/  IMAD.IADD R0, R9, 0x1, R3 ;  /* 0x0000000109007824 */ /* 0x000fe200078e0203 */
[----:B------:R-:W-:Y:S01]  /*05c0*/  ISETP.NE.AND.EX P0, PT, RZ, c[0x0][0x264], PT, P0 ;  /* 0x00009900ff007a0c */ /* 0x000fe20003f05300 */
[----:B------:R-:W-:Y:S01]  /*05d0*/  IMAD.MOV.U32 R127, RZ, RZ, RZ ;  /* 0x000000ffff7f7224 */ /* 0x000fe200078e00ff */
[----:B------:R-:W-:Y:S01]  /*05e0*/  IADD3 R117, P5, R13, R8, RZ ;  /* 0x000000080d757210 */ /* 0x000fe20007fbe0ff */
[----:B------:R-:W-:Y:S01]  /*05f0*/  IMAD.MOV.U32 R8, RZ, RZ, RZ ;  /* 0x000000ffff087224 */ /* 0x000fe200078e00ff */
[----:B------:R-:W-:Y:S01]  /*0600*/  LEA.HI.X R124, R124, c[0x0][0x24c], R5, 0x1, P1 ;  /* 0x000093007c7c7a11 */ /* 0x000fe200008f0c05 */
[----:B------:R-:W-:Y:S01]  /*0610*/  IMAD R5, R129, c[0x0][0x1cc], R2 ;  /* 0x0000730081057a24 */ /* 0x000fe200078e0202 */
[----:B------:R-:W-:Y:S01]  /*0620*/  LEA.HI.X R122, R122, c[0x0][0x30c], R7, 0x1, P2 ;  /* 0x0000c3007a7a7a11 */ /* 0x000fe200010f0c07 */
[----:B------:R-:W-:Y:S01]  /*0630*/  IMAD.X R0, R15, 0x1, R0, P5 ;  /* 0x000000010f007824 */ /* 0x000fe200028e0600 */
[----:B------:R-:W-:-:S02]  /*0640*/  ISETP.NE.U32.AND P1, PT, RZ, c[0x0][0x328], PT ;  /* 0x0000ca00ff007a0c */ /* 0x000fc40003f25070 */
[----:B------:R-:W-:Y:S02]  /*0650*/  ISETP.NE.U32.AND P2, PT, RZ, c[0x0][0x348], PT ;  /* 0x0000d200ff007a0c */ /* 0x000fe40003f45070 */
[----:B------:R-:W-:Y:S01]  /*0660*/  IADD3 R11, R11, R21, RZ ;  /* 0x000000150b0b7210 */ /* 0x000fe20007ffe0ff */
[----:B------:R-:W-:Y:S01]  /*0670*/  @P0 IMAD.MOV.U32 R7, RZ, RZ, 0x8 ;  /* 0x00000008ff070424 */ /* 0x000fe200078e00ff */
[----:B------:R-:W-:Y:S02]  /*0680*/  LEA R120, P5, R117, c[0x0][0x228], 0x1 ;  /* 0x00008a0075787a11 */ /* 0x000fe400078a08ff */
[----:B------:R-:W-:Y:S01]  /*0690*/  ISETP.NE.AND.EX P1, PT, RZ, c[0x0][0x32c], PT, P1 ;  /* 0x0000cb00ff007a0c */ /* 0x000fe20003f25310 */
[----:B------:R-:W-:Y:S01]  /*06a0*/  IMAD.WIDE.U32 R10, R129, c[0x0][0x1c8], R10 ;  /* 0x00007200810a7a25 */ /* 0x000fe200078e000a */
[----:B------:R-:W-:Y:S02]  /*06b0*/  ISETP.NE.AND.EX P2, PT, RZ, c[0x0][0x34c], PT, P2 ;  /* 0x0000d300ff007a0c */ /* 0x000fe40003f45320 */
[----:B------:R-:W-:Y:S01]  /*06c0*/  LEA.HI.X R117, R117, c[0x0][0x22c], R0, 0x1, P5 ;  /* 0x00008b0075757a11 */ /* 0x000fe200028f0c00 */
[----:B------:R-:W-:Y:S01]  /*06d0*/  @P0 IMAD R0, R131, c[0x0][0x164], R136 ;  /* 0x0000590083000a24 */ /* 0x000fe200078e0288 */
[----:B------:R-:W-:-:S02]  /*06e0*/  IADD3 R13, P4, R13, R10, RZ ;  /* 0x0000000a0d0d7210 */ /* 0x000fc40007f9e0ff */
[----:B------:R-:W-:Y:S01]  /*06f0*/  IADD3 R2, R11, R5, RZ ;  /* 0x000000050b027210 */ /* 0x000fe20007ffe0ff */
[----:B------:R-:W-:Y:S01]  /*0700*/  @P0 IMAD R0, R0, c[0x0][0x174], RZ ;  /* 0x00005d0000000a24 */ /* 0x000fe200078e02ff */
[----:B------:R-:W-:Y:S01]  /*0710*/  CS2R R4, SRZ ;  /* 0x0000000000047805 */ /* 0x000fe2000001ff00 */
[----:B------:R-:W-:Y:S02]  /*0720*/  LEA R115, P6, R13, c[0x0][0x230], 0x1 ;  /* 0x00008c000d737a11 */ /* 0x000fe400078c08ff */
[----:B------:R-:W-:Y:S01]  /*0730*/  IADD3.X R2, R15, R2, RZ, P4, !PT ;  /* 0x000000020f027210 */ /* 0x000fe200027fe4ff */
[----:B------:R-:W-:Y:S01]  /*0740*/  @P0 IMAD R0, R0, c[0x0][0x16c], RZ ;  /* 0x00005b0000000a24 */ /* 0x000fe200078e02ff */
[C---:B------:R-:W-:Y:S02]  /*0750*/  @P1 LEA R4, P4, R136.reuse, c[0x0][0x328], 0x2 ;  /* 0x0000ca0088041a11 */ /* 0x040fe400078810ff */
[----:B------:R-:W-:Y:S01]  /*0760*/  @P2 LEA R8, P5, R136, c[0x0][0x348], 0x2 ;  /* 0x0000d20088082a11 */ /* 0x000fe200078a10ff */
[----:B------:R-:W-:Y:S01]  /*0770*/  @P0 IMAD.WIDE R6, R0, R7, c[0x0][0x260] ;  /* 0x0000980000060625 */ /* 0x000fe200078e0207 */
[----:B------:R-:W-:Y:S01]  /*0780*/  MOV R3, RZ ;  /* 0x000000ff00037202 */ /* 0x000fe20000000f00 */
[----:B------:R-:W-:Y:S01]  /*0790*/  @!P0 CS2R R6, SRZ ;  /* 0x0000000000068805 */ /* 0x000fe2000001ff00 */
[----:B------:R-:W-:-:S02]  /*07a0*/  LEA.HI.X R113, R13, c[0x0][0x234], R2, 0x1, P6 ;  /* 0x00008d000d717a11 */ /* 0x000fc400030f0c02 */
[C-C-:B------:R-:W-:Y:S02]  /*07b0*/  @P1 LEA.HI.X R5, R136.reuse, c[0x0][0x32c], R135.reuse, 0x2, P4 ;  /* 0x0000cb0088051a11 */ /* 0x140fe400020f1487 */
        /* <DEDUP_REMOVED lines=20> */
.L_x_7265:
[----:B------:R-:W-:Y:S01]  /*0900*/  IADD3 R172, -R111, c[0x0][0x174], RZ ;  /* 0x00005d006fac7a10 */ /* 0x000fe20007ffe1ff */
[----:B------:R-:W-:Y:S01]  /*0910*/  BAR.SYNC.DEFER_BLOCKING 0x0 ;  /* 0x0000000000007b1d */ /* 0x000fe20000010000 */
[C---:B------:R-:W-:Y:S01]  /*0920*/  IMAD.SHL.U32 R104, R8.reuse, 0x2, RZ ;  /* 0x0000000208687824 */ /* 0x040fe200078e00ff */
[----:B------:R-:W-:Y:S02]  /*0930*/  SHF.L.U64.HI R105, R8, 0x1, R9 ;  /* 0x0000000108697819 */ /* 0x000fe40000010209 */
[----:B------:R-:W-:Y:S02]  /*0940*/  LEA R109, R172, 0xffffff00, 0x8 ;  /* 0xffffff00ac6d7811 */ /* 0x000fe400078e40ff */
[----:B0-----:R-:W-:Y:S02]  /*0950*/  IADD3 R10, P3, R125, R104, RZ ;  /* 0x000000687d0a7210 */ /* 0x001fe40007f7e0ff */
[----:B------:R-:W-:-:S02]  /*0960*/  IADD3 R107, -R109, c[0x0][0x168], RZ ;  /* 0x00005a006d6b7a10 */ /* 0x000fc40007ffe1ff */
[----:B------:R-:W-:Y:S02]  /*0970*/  PRMT R0, RZ, 0x7610, R0 ;  /* 0x00007610ff007816 */ /* 0x000fe40000000000 */
[-C--:B------:R-:W-:Y:S02]  /*0980*/  ISETP.GE.AND P0, PT, R8, R107.reuse, PT ;  /* 0x0000006b0800720c */ /* 0x080fe40003f06270 */
[-C--:B------:R-:W-:Y:S02]  /*0990*/  ISETP.GE.AND P1, PT, R118, R107.reuse, PT ;  /* 0x0000006b7600720c */ /* 0x080fe40003f26270 */
[----:B------:R-:W-:Y:S02]  /*09a0*/  ISETP.GE.AND P2, PT, R116, R107, PT ;  /* 0x0000006b7400720c */ /* 0x000fe40003f46270 */
[----:B------:R-:W-:Y:S02]  /*09b0*/  IADD3.X R11, R126, R105, RZ, P3, !PT ;  /* 0x000000697e0b7210 */ /* 0x000fe40001ffe4ff */
[----:B------:R-:W-:-:S02]  /*09c0*/  PRMT R13, RZ, 0x7610, R13 ;  /* 0x00007610ff0d7816 */ /* 0x000fc4000000000d */
        /* <DEDUP_REMOVED lines=55> */
[----:B--2---:R0:W-:Y:S04]  /*0d40*/  STS.U16 [R103], R0 ;  /* 0x0000000067007388 */ /* 0x0041e80000000400 */
[----:B---3--:R-:W-:Y:S04]  /*0d50*/  STS.U16 [R102+0x40], R13 ;  /* 0x0000400d66007388 */ /* 0x008fe80000000400 */
[----:B----4-:R1:W-:Y:S01]  /*0d60*/  STS.U16 [R101+0x80], R12 ;  /* 0x0000800c65007388 */ /* 0x0103e20000000400 */
[----:B0-----:R-:W-:-:S05]  /*0d70*/  IMAD.SHL.U32 R0, R119, 0x8, RZ ;  /* 0x0000000877007824 */ /* 0x001fca00078e00ff */
[----:B------:R-:W-:Y:S02]  /*0d80*/  LEA.HI.SX32 R0, R0, R0, 0x1b ;  /* 0x0000000000007211 */ /* 0x000fe400078fdaff */
[----:B-1----:R-:W-:-:S03]  /*0d90*/  IADD3 R12, P1, R121, R104, RZ ;  /* 0x00000068790c7210 */ /* 0x002fc60007f3e0ff */
[----:B------:R-:W-:Y:S01]  /*0da0*/  IMAD.SHL.U32 R95, R0, 0x2, RZ ;  /* 0x00000002005f7824 */ /* 0x000fe200078e00ff */
[----:B------:R0:W-:Y:S01]  /*0db0*/  STS.U16 [R100+0xc0], R15 ;  /* 0x0000c00f64007388 */ /* 0x0001e20000000400 */
[----:B------:R-:W-:Y:S02]  /*0dc0*/  IADD3.X R13, R122, R105, RZ, P1, !PT ;  /* 0x000000697a0d7210 */ /* 0x000fe40000ffe4ff */
[----:B------:R-:W-:Y:S01]  /*0dd0*/  ISETP.GE.AND P1, PT, R116, R107, PT ;  /* 0x0000006b7400720c */ /* 0x000fe20003f26270 */
[----:B------:R1:W-:Y:S04]  /*0de0*/  STS.U16 [R99+0x100], R14 ;  /* 0x0001000e63007388 */ /* 0x0003e80000000400 */
[----:B------:R2:W-:Y:S01]  /*0df0*/  STS.U16 [R98+0x140], R17 ;  /* 0x0001401162007388 */ /* 0x0005e20000000400 */
[----:B0-----:R-:W-:-:S03]  /*0e00*/  PRMT R15, RZ, 0x7610, R15 ;  /* 0x00007610ff0f7816 */ /* 0x001fc6000000000f */
[----:B------:R-:W-:Y:S01]  /*0e10*/  STS.U16 [R97+0x180], R16 ;  /* 0x0001801061007388 */ /* 0x000fe20000000400 */
[----:B-1----:R-:W-:-:S03]  /*0e20*/  PRMT R14, RZ, 0x7610, R14 ;  /* 0x00007610ff0e7816 */ /* 0x002fc6000000000e */
[----:B------:R-:W-:Y:S01]  /*0e30*/  STS.U16 [R96+0x1c0], R19 ;  /* 0x0001c01360007388 */ /* 0x000fe20000000400 */
[----:B------:R-:W-:-:S06]  /*0e40*/  NOP ;  /* 0x0000000000007918 */ /* 0x000fcc0000000000 */
[----:B------:R-:W-:Y:S01]  /*0e50*/  LDS.U16 R171, [R95] ;  /* 0x000000005fab7984 */ /* 0x000fe20000000400 */
[----:B--2---:R-:W-:-:S03]  /*0e60*/  PRMT R17, RZ, 0x7610, R17 ;  /* 0x00007610ff117816 */ /* 0x004fc60000000011 */
        /* <DEDUP_REMOVED lines=36> */
[----:B------:R-:W2:Y:S04]  /*10b0*/  LDS.U16 R20, [R95+0x8] ;  /* 0x000008005f147984 */ /* 0x000ea80000000400 */
[----:B------:R-:W-:Y:S04]  /*10c0*/  LDS.U16 R21, [R95+0xa] ;  /* 0x00000a005f157984 */ /* 0x000fe80000000400 */
[----:B------:R-:W1:Y:S04]  /*10d0*/  LDS.U16 R15, [R95+0xc] ;  /* 0x00000c005f0f7984 */ /* 0x000e680000000400 */
[----:B------:R-:W-:Y:S04]  /*10e0*/  LDS.U16 R14, [R95+0xe] ;  /* 0x00000e005f0e7984 */ /* 0x000fe80000000400 */
[----:B------:R-:W-:Y:S01]  /*10f0*/  BAR.SYNC.DEFER_BLOCKING 0x0 ;  /* 0x0000000000007b1d */ /* 0x000fe20000010000 */
[----:B0-----:R-:W-:-:S02]  /*1100*/  PRMT R17, RZ, 0x7610, R17 ;  /* 0x00007610ff117816 */ /* 0x001fc40000000011 */
[----:B------:R-:W-:Y:S02]  /*1110*/  PRMT R22, RZ, 0x7610, R22 ;  /* 0x00007610ff167816 */ /* 0x000fe40000000016 */
[----:B------:R-:W-:Y:S01]  /*1120*/  PRMT R23, RZ, 0x7610, R23 ;  /* 0x00007610ff177816 */ /* 0x000fe20000000017 */
        /* <DEDUP_REMOVED lines=10> */
[----:B-1----:R-:W-:-:S02]  /*11d0*/  PRMT R0, RZ, 0x5410, R0 ;  /* 0x00005410ff007816 */ /* 0x002fc40000000000 */
[----:B0-----:R-:W-:-:S03]  /*11e0*/  PRMT R12, RZ, 0x5410, R171 ;  /* 0x00005410ff0c7816 */ /* 0x001fc600000000ab */
[----:B-----5:R-:W-:-:S05]  /*11f0*/  FADD.FTZ R84, R0, R133 ;  /* 0x0000008500547221 */ /* 0x020fca0000010000 */
[----:B------:R-:W-:Y:S02]  /*1200*/  FSETP.GTU.FTZ.AND P0, PT, R84, 20, PT ;  /* 0x41a000005400780b */ /* 0x000fe40003f1c000 */
[----:B--2---:R-:W-:Y:S02]  /*1210*/  PRMT R16, RZ, 0x5410, R16 ;  /* 0x00005410ff107816 */ /* 0x004fe40000000010 */
[----:B---3--:R-:W-:Y:S02]  /*1220*/  PRMT R18, RZ, 0x5410, R18 ;  /* 0x00005410ff127816 */ /* 0x008fe40000000012 */
[----:B------:R-:W-:Y:S01]  /*1230*/  PRMT R20, RZ, 0x5410, R20 ;  /* 0x00005410ff147816 */ /* 0x000fe20000000014 */
[--C-:B------:R-:W-:Y:S01]  /*1240*/  FADD.FTZ R83, R16, R133.reuse ;  /* 0x0000008510537221 */ /* 0x100fe20000010000 */
[----:B------:R-:W-:Y:S01]  /*1250*/  PRMT R0, RZ, 0x5410, R92 ;  /* 0x00005410ff007816 */ /* 0x000fe2000000005c */
[----:B------:R-:W-:Y:S01]  /*1260*/  FADD.FTZ R82, R18, R133 ;  /* 0x0000008512527221 */ /* 0x000fe20000010000 */
[----:B------:R-:W-:Y:S01]  /*1270*/  PRMT R78, RZ, 0x5410, R15 ;  /* 0x00005410ff4e7816 */ /* 0x000fe2000000000f */
[----:B------:R-:W-:Y:S01]  /*1280*/  FADD.FTZ R80, R20, R133 ;  /* 0x0000008514507221 */ /* 0x000fe20000010000 */
[----:B------:R-:W-:Y:S01]  /*1290*/  BSSY B0, `(.L_x_7223) ;  /* 0x0000048000007945 */ /* 0x000fe20003800000 */
[----:B------:R-:W-:-:S02]  /*12a0*/  FSETP.GTU.FTZ.AND P6, PT, R83, 20, PT ;  /* 0x41a000005300780b */ /* 0x000fc40003fdc000 */
[----:B------:R-:W-:Y:S01]  /*12b0*/  FSETP.GTU.FTZ.AND P4, PT, R82, 20, PT ;  /* 0x41a000005200780b */ /* 0x000fe20003f9c000 */
[----:B------:R-:W-:Y:S01]  /*12c0*/  FADD.FTZ R78, R78, R133 ;  /* 0x000000854e4e7221 */ /* 0x000fe20000010000 */
        /* <DEDUP_REMOVED lines=16> */
[----:B------:R4:W4:Y:S04]  /*13d0*/  LDS.U16 R73, [R95+0xc] ;  /* 0x00000c005f497984 */ /* 0x0009280000000400 */
[----:B------:R0:W4:Y:S02]  /*13e0*/  LDS.U16 R72, [R95+0xe] ;  /* 0x00000e005f487984 */ /* 0x0001240000000400 */
[----:B0-----:R-:W-:-:S02]  /*13f0*/  PRMT R87, RZ, 0x5410, R87 ;  /* 0x00005410ff577816 */ /* 0x001fc40000000057 */
[----:B-1----:R-:W-:-:S03]  /*1400*/  PRMT R86, RZ, 0x5410, R86 ;  /* 0x00005410ff567816 */ /* 0x002fc60000000056 */
[----:B------:R-:W-:Y:S01]  /*1410*/  FFMA.FTZ R13, R87, R12, R130 ;  /* 0x0000000c570d7223 */ /* 0x000fe20000010082 */
[----:B------:R-:W-:Y:S02]  /*1420*/  PRMT R12, RZ, 0x5410, R94 ;  /* 0x00005410ff0c7816 */ /* 0x000fe4000000005e */
[----:B--2---:R-:W-:-:S03]  /*1430*/  PRMT R85, RZ, 0x5410, R85 ;  /* 0x00005410ff557816 */ /* 0x004fc60000000055 */
[----:B------:R-:W-:Y:S01]  /*1440*/  FFMA.FTZ R12, R86, R12, R13 ;  /* 0x0000000c560c7223 */ /* 0x000fe2000001000d */
[----:B------:R-:W-:Y:S02]  /*1450*/  PRMT R13, RZ, 0x5410, R93 ;  /* 0x00005410ff0d7816 */ /* 0x000fe4000000005d */
[----:B------:R-:W-:-:S03]  /*1460*/  PRMT R22, RZ, 0x5410, R21 ;  /* 0x00005410ff167816 */ /* 0x000fc60000000015 */
[----:B------:R-:W-:Y:S01]  /*1470*/  FFMA.FTZ R24, R85, R13, R12 ;  /* 0x0000000d55187223 */ /* 0x000fe2000001000c */
[----:B------:R-:W-:Y:S01]  /*1480*/  PRMT R12, RZ, 0x5410, R19 ;  /* 0x00005410ff0c7816 */ /* 0x000fe20000000013 */
[----:B------:R-:W-:Y:S01]  /*1490*/  IMAD.MOV.U32 R17, RZ, RZ, c[0x0][0x16c] ;  /* 0x00005b00ff117624 */ /* 0x000fe200078e00ff */
[----:B---3--:R-:W-:Y:S01]  /*14a0*/  PRMT R77, RZ, 0x5410, R77 ;  /* 0x00005410ff4d7816 */ /* 0x008fe2000000004d */
[--C-:B------:R-:W-:Y:S02]  /*14b0*/  FADD.FTZ R79, R22, R133.reuse ;  /* 0x00000085164f7221 */ /* 0x100fe40000010000 */
[----:B------:R-:W-:Y:S01]  /*14c0*/  FADD.FTZ R81, R12, R133 ;  /* 0x000000850c517221 */ /* 0x000fe20000010000 */
[----:B------:R-:W-:Y:S01]  /*14d0*/  ISETP.GE.AND P5, PT, R17, 0x1, PT ;  /* 0x000000011100780c */ /* 0x000fe20003fa6270 */
[----:B------:R-:W-:Y:S01]  /*14e0*/  FFMA.FTZ R17, R77, R0, R24 ;  /* 0x000000004d117223 */ /* 0x000fe20000010018 */
[----:B------:R-:W-:Y:S02]  /*14f0*/  FSETP.GTU.FTZ.AND P1, PT, R79, 20, PT ;  /* 0x41a000004f00780b */ /* 0x000fe40003f3c000 */
[----:B------:R-:W-:Y:S01]  /*1500*/  FSETP.GTU.FTZ.AND P3, PT, R81, 20, PT ;  /* 0x41a000005100780b */ /* 0x000fe20003f7c000 */
[----:B------:R-:W-:Y:S07]  /*1510*/  @P0 BRA `(.L_x_7224) ;  /* 0x000001f000000947 */ /* 0x000fee0003800000 */
[----:B----4-:R-:W-:Y:S01]  /*1520*/  FMUL.FTZ R84, R84, 1.4426950216293334961 ;  /* 0x3fb8aa3b54547820 */ /* 0x010fe20000410000 */
        /* <DEDUP_REMOVED lines=30> */
.L_x_7224:
[----:B----4-:R-:W-:Y:S05]  /*1710*/  BSYNC B0 ;  /* 0x0000000000007941 */ /* 0x010fea0003800000 */
.L_x_7223:
[----:B------:R-:W-:Y:S01]  /*1720*/  PRMT R14, RZ, 0x5410, R14 ;  /* 0x00005410ff0e7816 */ /* 0x000fe2000000000e */
[----:B------:R-:W-:Y:S01]  /*1730*/  BSSY B0, `(.L_x_7225) ;  /* 0x0000027000007945 */ /* 0x000fe20003800000 */
[----:B------:R-:W-:Y:S02]  /*1740*/  PRMT R0, RZ, 0x5410, R91 ;  /* 0x00005410ff007816 */ /* 0x000fe4000000005b */
[----:B------:R-:W-:Y:S01]  /*1750*/  PRMT R76, RZ, 0x5410, R76 ;  /* 0x00005410ff4c7816 */ /* 0x000fe2000000004c */
[----:B------:R-:W-:Y:S01]  /*1760*/  FADD.FTZ R75, R14, R133 ;  /* 0x000000850e4b7221 */ /* 0x000fe20000010000 */
[----:B------:R-:W-:Y:S02]  /*1770*/  FSETP.GTU.FTZ.AND P0, PT, R78, 20, PT ;  /* 0x41a000004e00780b */ /* 0x000fe40003f1c000 */
[----:B------:R-:W-:Y:S01]  /*1780*/  PRMT R14, RZ, 0x5410, R90 ;  /* 0x00005410ff0e7816 */ /* 0x000fe2000000005a */
[----:B------:R-:W-:Y:S01]  /*1790*/  FFMA.FTZ R17, R76, R0, R17 ;  /* 0x000000004c117223 */ /* 0x000fe20000010011 */
        /* <DEDUP_REMOVED lines=32> */
.L_x_7226:
[----:B------:R-:W-:Y:S05]  /*19a0*/  BSYNC B0 ;  /* 0x0000000000007941 */ /* 0x000fea0003800000 */
.L_x_7225:
        /* <DEDUP_REMOVED lines=41> */
.L_x_7228:
[----:B------:R-:W-:Y:S05]  /*1c40*/  BSYNC B0 ;  /* 0x0000000000007941 */ /* 0x000fea0003800000 */
.L_x_7227:
        /* <DEDUP_REMOVED lines=33> */
.L_x_7230:
[----:B------:R-:W-:Y:S05]  /*1e60*/  BSYNC B0 ;  /* 0x0000000000007941 */ /* 0x000fea0003800000 */
.L_x_7229:
        /* <DEDUP_REMOVED lines=33> */
.L_x_7232:
[----:B------:R-:W-:Y:S05]  /*2080*/  BSYNC B0 ;  /* 0x0000000000007941 */ /* 0x000fea0003800000 */
.L_x_7231:
        /* <DEDUP_REMOVED lines=33> */
.L_x_7234:
[----:B------:R-:W-:Y:S05]  /*22a0*/  BSYNC B0 ;  /* 0x0000000000007941 */ /* 0x000fea0003800000 */
.L_x_7233:
        /* <DEDUP_REMOVED lines=33> */
.L_x_7236:
[----:B------:R-:W-:Y:S05]  /*24c0*/  BSYNC B0 ;  /* 0x0000000000007941 */ /* 0x000fea0003800000 */
.L_x_7235:
        /* <DEDUP_REMOVED lines=33> */
.L_x_7238:
[----:B------:R-:W-:Y:S05]  /*26e0*/  BSYNC B0 ;  /* 0x0000000000007941 */ /* 0x000fea0003800000 */
.L_x_7237:
[----:B------:R-:W-:Y:S01]  /*26f0*/  BAR.SYNC.DEFER_BLOCKING 0x0 ;  /* 0x0000000000007b1d */ /* 0x000fe20000010000 */
[----:B------:R-:W-:Y:S01]  /*2700*/  FFMA.FTZ R130, R72, R130, R15 ;  /* 0x0000008248827223 */ /* 0x000fe2000001000f */
[----:B------:R-:W-:Y:S01]  /*2710*/  CS2R R70, SRZ ;  /* 0x0000000000467805 */ /* 0x000fe2000001ff00 */
[----:B------:R-:W-:Y:S01]  /*2720*/  CS2R R68, SRZ ;  /* 0x0000000000447805 */ /* 0x000fe2000001ff00 */
        /* <DEDUP_REMOVED lines=15> */
[----:B------:R-:W-:Y:S01]  /*2820*/  CS2R R70, SRZ ;  /* 0x0000000000467805 */ /* 0x000fe2000001ff00 */
[C---:B------:R-:W-:Y:S01]  /*2830*/  IMAD R17, R131.reuse, c[0x0][0x29c], R0 ;  /* 0x0000a70083117a24 */ /* 0x040fe200078e0200 */
[----:B------:R-:W-:Y:S01]  /*2840*/  CS2R R52, SRZ ;  /* 0x0000000000347805 */ /* 0x000fe2000001ff00 */
[--C-:B------:R-:W-:Y:S01]  /*2850*/  IMAD.WIDE.U32 R12, R131, c[0x0][0x298], R14.reuse ;  /* 0x0000a600830c7a25 */ /* 0x100fe200078e000e */
[----:B------:R-:W-:Y:S01]  /*2860*/  CS2R R68, SRZ ;  /* 0x0000000000447805 */ /* 0x000fe2000001ff00 */
[----:B------:R-:W-:Y:S01]  /*2870*/  CS2R R66, SRZ ;  /* 0x0000000000427805 */ /* 0x000fe2000001ff00 */
[----:B------:R-:W-:Y:S01]  /*2880*/  CS2R R64, SRZ ;  /* 0x0000000000407805 */ /* 0x000fe2000001ff00 */
        /* <DEDUP_REMOVED lines=11> */
[----:B------:R-:W-:Y:S01]  /*2940*/  IMAD R21, R129, c[0x0][0x2c4], R18 ;  /* 0x0000b10081157a24 */ /* 0x000fe200078e0212 */
[----:B------:R-:W-:Y:S01]  /*2950*/  IADD3 R19, R15, R19, RZ ;  /* 0x000000130f137210 */ /* 0x000fe20007ffe0ff */
[----:B------:R-:W-:Y:S01]  /*2960*/  IMAD.WIDE.U32 R16, R129, c[0x0][0x2c0], R16 ;  /* 0x0000b00081107a25 */ /* 0x000fe200078e0010 */
[----:B------:R-:W-:Y:S02]  /*2970*/  LEA R28, P1, R14, c[0x0][0x318], 0x2 ;  /* 0x0000c6000e1c7a11 */ /* 0x000fe400078210ff */
[----:B------:R-:W-:Y:S01]  /*2980*/  IADD3 R12, P0, R109, R14, RZ ;  /* 0x0000000e6d0c7210 */ /* 0x000fe20007f1e0ff */
[----:B------:R-:W-:Y:S01]  /*2990*/  IMAD.IADD R54, R54, 0x1, -R13 ;  /* 0x0000000136367824 */ /* 0x000fe200078e0a0d */
[----:B------:R-:W-:Y:S01]  /*29a0*/  LEA.HI.X R29, R14, c[0x0][0x31c], R19, 0x2, P1 ;  /* 0x0000c7000e1d7a11 */ /* 0x000fe200008f1413 */
[----:B------:R-:W-:Y:S01]  /*29b0*/  IMAD.MOV.U32 R55, RZ, RZ, RZ ;  /* 0x000000ffff377224 */ /* 0x000fe200078e00ff */
[----:B------:R-:W-:Y:S01]  /*29c0*/  IADD3 R15, R17, R21, RZ ;  /* 0x00000015110f7210 */ /* 0x000fe20007ffe0ff */
[----:B------:R-:W-:Y:S01]  /*29d0*/  IMAD R17, R111, -0x100, R132 ;  /* 0xffffff006f117824 */ /* 0x000fe200078e0284 */
[----:B------:R-:W-:-:S02]  /*29e0*/  LEA R42, P2, R16, c[0x0][0x320], 0x2 ;  /* 0x0000c800102a7a11 */ /* 0x000fc400078410ff */
[----:B------:R-:W-:Y:S01]  /*29f0*/  SHF.R.S32.HI R0, RZ, 0x1f, R109 ;  /* 0x0000001fff007819 */ /* 0x000fe2000001146d */
[----:B------:R-:W-:Y:S01]  /*2a00*/  IMAD.WIDE R28, R17, 0x4, R28 ;  /* 0x00000004111c7825 */ /* 0x000fe200078e021c */
[----:B------:R-:W-:Y:S02]  /*2a10*/  IADD3 R14, P1, R109, R16, RZ ;  /* 0x000000106d0e7210 */ /* 0x000fe40007f3e0ff */
[----:B------:R-:W-:Y:S01]  /*2a20*/  LEA.HI.X R43, R16, c[0x0][0x324], R15, 0x2, P2 ;  /* 0x0000c900102b7a11 */ /* 0x000fe200010f140f */
[C---:B------:R-:W-:Y:S01]  /*2a30*/  IMAD.X R13, R0.reuse, 0x1, R19, P0 ;  /* 0x00000001000d7824 */ /* 0x040fe200000e0613 */
[----:B------:R-:W-:Y:S02]  /*2a40*/  IADD3.X R15, R0, R15, RZ, P1, !PT ;  /* 0x0000000f000f7210 */ /* 0x000fe40000ffe4ff */
[C---:B------:R-:W-:Y:S01]  /*2a50*/  IADD3 R16, P0, R28.reuse, -0x380, RZ ;  /* 0xfffffc801c107810 */ /* 0x040fe20007f1e0ff */
[----:B------:R-:W-:Y:S01]  /*2a60*/  IMAD.WIDE R42, R17, 0x4, R42 ;  /* 0x00000004112a7825 */ /* 0x000fe200078e022a */
[----:B------:R-:W-:-:S02]  /*2a70*/  IADD3 R18, P1, R28, -0x300, RZ ;  /* 0xfffffd001c127810 */ /* 0x000fc40007f3e0ff */
[C---:B------:R-:W-:Y:S02]  /*2a80*/  IADD3 R20, P2, R28.reuse, -0x280, RZ ;  /* 0xfffffd801c147810 */ /* 0x040fe40007f5e0ff */
[C---:B------:R-:W-:Y:S02]  /*2a90*/  IADD3 R22, P3, R28.reuse, -0x200, RZ ;  /* 0xfffffe001c167810 */ /* 0x040fe40007f7e0ff */
[C---:B------:R-:W-:Y:S02]  /*2aa0*/  IADD3 R24, P4, R28.reuse, -0x180, RZ ;  /* 0xfffffe801c187810 */ /* 0x040fe40007f9e0ff */
[C---:B------:R-:W-:Y:S02]  /*2ab0*/  IADD3 R26, P5, R28.reuse, -0x100, RZ ;  /* 0xffffff001c1a7810 */ /* 0x040fe40007fbe0ff */
[----:B------:R-:W-:Y:S02]  /*2ac0*/  IADD3 R28, P6, R28, -0x80, RZ ;  /* 0xffffff801c1c7810 */ /* 0x000fe40007fde0ff */
[----:B------:R-:W-:-:S02]  /*2ad0*/  IADD3.X R17, R29, -0x1, RZ, P0, !PT ;  /* 0xffffffff1d117810 */ /* 0x000fc400007fe4ff */
[C---:B------:R-:W-:Y:S02]  /*2ae0*/  IADD3.X R19, R29.reuse, -0x1, RZ, P1, !PT ;  /* 0xffffffff1d137810 */ /* 0x040fe40000ffe4ff */
[C---:B------:R-:W-:Y:S02]  /*2af0*/  IADD3.X R21, R29.reuse, -0x1, RZ, P2, !PT ;  /* 0xffffffff1d157810 */ /* 0x040fe400017fe4ff */
[C---:B------:R-:W-:Y:S02]  /*2b00*/  IADD3.X R23, R29.reuse, -0x1, RZ, P3, !PT ;  /* 0xffffffff1d177810 */ /* 0x040fe40001ffe4ff */
[C---:B------:R-:W-:Y:S02]  /*2b10*/  IADD3.X R25, R29.reuse, -0x1, RZ, P4, !PT ;  /* 0xffffffff1d197810 */ /* 0x040fe400027fe4ff */
[C---:B------:R-:W-:Y:S02]  /*2b20*/  IADD3.X R27, R29.reuse, -0x1, RZ, P5, !PT ;  /* 0xffffffff1d1b7810 */ /* 0x040fe40002ffe4ff */
[----:B------:R-:W-:-:S02]  /*2b30*/  IADD3.X R29, R29, -0x1, RZ, P6, !PT ;  /* 0xffffffff1d1d7810 */ /* 0x000fc400037fe4ff */
[C---:B------:R-:W-:Y:S02]  /*2b40*/  IADD3 R30, P0, R42.reuse, -0x380, RZ ;  /* 0xfffffc802a1e7810 */ /* 0x040fe40007f1e0ff */
        /* <DEDUP_REMOVED lines=13> */
.L_x_7260:
[----:B------:R-:W-:Y:S01]  /*2c20*/  SHF.R.S32.HI R46, RZ, 0x1f, R55 ;  /* 0x0000001fff2e7819 */ /* 0x000fe20000011437 */
[----:B------:R-:W-:Y:S01]  /*2c30*/  IMAD.WIDE.U32 R44, R55, c[0x0][0x1a0], R8 ;  /* 0x00006800372c7a25 */ /* 0x000fe200078e0008 */
[----:B------:R-:W-:Y:S02]  /*2c40*/  IADD3 R107, -R109, c[0x0][0x168], RZ ;  /* 0x00005a006d6b7a10 */ /* 0x000fe40007ffe1ff */
[----:B------:R-:W-:Y:S01]  /*2c50*/  PRMT R138, RZ, 0x7610, R138 ;  /* 0x00007610ff8a7816 */ /* 0x000fe2000000008a */
[----:B------:R-:W-:Y:S01]  /*2c60*/  IMAD R0, R46, c[0x0][0x1a0], RZ ;  /* 0x000068002e007a24 */ /* 0x000fe200078e02ff */
[-C--:B------:R-:W-:Y:S02]  /*2c70*/  ISETP.GE.AND P6, PT, R8, R107.reuse, PT ;  /* 0x0000006b0800720c */ /* 0x080fe40003fc6270 */
[----:B------:R-:W-:Y:S01]  /*2c80*/  LEA R50, P0, R44, R120, 0x1 ;  /* 0x000000782c327211 */ /* 0x000fe200078008ff */
[----:B------:R-:W-:Y:S01]  /*2c90*/  IMAD R47, R55, c[0x0][0x1a4], R0 ;  /* 0x00006900372f7a24 */ /* 0x000fe200078e0200 */
[----:B------:R-:W-:-:S02]  /*2ca0*/  ISETP.GE.AND P5, PT, R118, R107, PT ;  /* 0x0000006b7600720c */ /* 0x000fc40003fa6270 */
[----:B------:R-:W-:Y:S02]  /*2cb0*/  ISETP.GE.AND P4, PT, R116, R107, PT ;  /* 0x0000006b7400720c */ /* 0x000fe40003f86270 */
[----:B------:R-:W-:Y:S02]  /*2cc0*/  IADD3 R0, R45, R47, RZ ;  /* 0x0000002f2d007210 */ /* 0x000fe40007ffe0ff */
[----:B------:R-:W-:Y:S02]  /*2cd0*/  ISETP.GE.AND P3, PT, R114, R107, PT ;  /* 0x0000006b7200720c */ /* 0x000fe40003f66270 */
[----:B------:R-:W-:Y:S02]  /*2ce0*/  LEA.HI.X R51, R44, R117, R0, 0x1, P0 ;  /* 0x000000752c337211 */ /* 0x000fe400000f0c00 */
[-C--:B------:R-:W-:Y:S02]  /*2cf0*/  ISETP.GE.AND P2, PT, R112, R107.reuse, PT ;  /* 0x0000006b7000720c */ /* 0x080fe40003f46270 */
[-C--:B------:R-:W-:Y:S01]  /*2d00*/  ISETP.GE.AND P1, PT, R110, R107.reuse, PT ;  /* 0x0000006b6e00720c */ /* 0x080fe20003f26270 */
[----:B--2---:R0:W2:Y:S01]  /*2d10*/  @!P6 LDG.E.U16 R138, [R50.64] ;  /* 0x00000004328ae981 */ /* 0x0040a2000c1e1500 */
[----:B------:R-:W-:-:S02]  /*2d20*/  ISETP.GE.AND P0, PT, R108, R107, PT ;  /* 0x0000006b6c00720c */ /* 0x000fc40003f06270 */
[----:B------:R-:W-:Y:S02]  /*2d30*/  ISETP.GE.AND P6, PT, R106, R107, PT ;  /* 0x0000006b6a00720c */ /* 0x000fe40003fc6270 */
[----:B------:R-:W-:Y:S02]  /*2d40*/  PRMT R47, RZ, 0x7610, R47 ;  /* 0x00007610ff2f7816 */ /* 0x000fe4000000002f */
[----:B------:R-:W-:Y:S02]  /*2d50*/  PRMT R140, RZ, 0x7610, R140 ;  /* 0x00007610ff8c7816 */ /* 0x000fe4000000008c */
[----:B------:R-:W-:Y:S02]  /*2d60*/  PRMT R137, RZ, 0x7610, R137 ;  /* 0x00007610ff897816 */ /* 0x000fe40000000089 */
[----:B------:R-:W-:Y:S01]  /*2d70*/  PRMT R142, RZ, 0x7610, R142 ;  /* 0x00007610ff8e7816 */ /* 0x000fe2000000008e */
[----:B---3--:R0:W3:Y:S01]  /*2d80*/  @!P5 LDG.E.U16 R47, [R50.64+0x40] ;  /* 0x00004004322fd981 */ /* 0x0080e2000c1e1500 */
        /* <DEDUP_REMOVED lines=17> */
[----:B------:R-:W-:Y:S01]  /*2ea0*/  IADD3 R45, R45, R143, RZ ;  /* 0x0000008f2d2d7210 */ /* 0x000fe20007ffe0ff */
[----:B------:R-:W-:Y:S01]  /*2eb0*/  IMAD.WIDE.U32 R48, R55, c[0x0][0x1c0], R8 ;  /* 0x0000700037307a25 */ /* 0x000fe200078e0008 */
[----:B0-----:R-:W-:-:S03]  /*2ec0*/  LEA R50, P0, R44, c[0x0][0x220], 0x2 ;  /* 0x000088002c327a11 */ /* 0x001fc600078010ff */
[----:B------:R-:W-:Y:S01]  /*2ed0*/  IMAD R143, R55, c[0x0][0x1c4], R0 ;  /* 0x00007100378f7a24 */ /* 0x000fe200078e0200 */
[----:B------:R-:W-:Y:S02]  /*2ee0*/  LEA.HI.X R51, R44, c[0x0][0x224], R45, 0x2, P0 ;  /* 0x000089002c337a11 */ /* 0x000fe400000f142d */
[----:B------:R-:W-:Y:S02]  /*2ef0*/  LEA R44, P0, R48, R115, 0x1 ;  /* 0x00000073302c7211 */ /* 0x000fe400078008ff */
[----:B------:R-:W-:Y:S02]  /*2f00*/  IADD3 R0, R49, R143, RZ ;  /* 0x0000008f31007210 */ /* 0x000fe40007ffe0ff */
[----:B------:R-:W-:Y:S02]  /*2f10*/  ISETP.GE.AND P1, PT, R118, R107, PT ;  /* 0x0000006b7600720c */ /* 0x000fe40003f26270 */
[----:B------:R-:W-:Y:S02]  /*2f20*/  LEA.HI.X R45, R48, R113, R0, 0x1, P0 ;  /* 0x00000071302d7211 */ /* 0x000fe400000f0c00 */
[-C--:B------:R-:W-:Y:S01]  /*2f30*/  ISETP.GE.AND P0, PT, R8, R107.reuse, PT ;  /* 0x0000006b0800720c */ /* 0x080fe20003f06270 */
[----:B------:R0:W4:Y:S01]  /*2f40*/  LDG.E R0, [R50.64] ;  /* 0x0000000432007981 */ /* 0x000122000c1e1900 */
[----:B------:R-:W-:-:S02]  /*2f50*/  ISETP.GE.AND P2, PT, R116, R107, PT ;  /* 0x0000006b7400720c */ /* 0x000fc40003f46270 */
[----:B------:R-:W-:Y:S02]  /*2f60*/  PRMT R48, RZ, 0x7610, R48 ;  /* 0x00007610ff307816 */ /* 0x000fe40000000030 */
[----:B0-----:R-:W-:Y:S02]  /*2f70*/  PRMT R50, RZ, 0x7610, R50 ;  /* 0x00007610ff327816 */ /* 0x001fe40000000032 */
        /* <DEDUP_REMOVED lines=34> */
[----:B------:R-:W-:Y:S01]  /*31a0*/  LEA.HI.SX32 R96, R96, R119, 0x1b ;  /* 0x0000007760607211 */ /* 0x000fe200078fdaff */
[----:B------:R-:W-:Y:S01]  /*31b0*/  IMAD.SHL.U32 R103, R103, 0x2, RZ ;  /* 0x0000000267677824 */ /* 0x000fe200078e00ff */
[----:B------:R-:W-:Y:S01]  /*31c0*/  SHF.L.U32 R102, R98, 0x1, RZ ;  /* 0x0000000162667819 */ /* 0x000fe200000006ff */
[----:B------:R-:W1:Y:S01]  /*31d0*/  LDS.U16 R143, [R95+0x2] ;  /* 0x000002005f8f7984 */ /* 0x000e620000000400 */
[----:B------:R-:W-:-:S03]  /*31e0*/  SHF.L.U32 R101, R96, 0x1, RZ ;  /* 0x0000000160657819 */ /* 0x000fc600000006ff */
        /* <DEDUP_REMOVED lines=8> */
[C---:B------:R-:W-:Y:S02]  /*3270*/  IADD3 R100, R119.reuse, 0x80, RZ ;  /* 0x0000008077647810 */ /* 0x040fe40007ffe0ff */
[C---:B--2---:R-:W-:Y:S02]  /*3280*/  IADD3 R44, R119.reuse, 0xe0, RZ ;  /* 0x000000e0772c7810 */ /* 0x044fe40007ffe0ff */
        /* <DEDUP_REMOVED lines=8> */
[----:B------:R-:W-:Y:S01]  /*3310*/  IMAD.SHL.U32 R97, R96, 0x2, RZ ;  /* 0x0000000260617824 */ /* 0x000fe200078e00ff */
[----:B------:R-:W-:-:S02]  /*3320*/  SHF.L.U32 R96, R44, 0x1, RZ ;  /* 0x000000012c607819 */ /* 0x000fc400000006ff */
[----:B------:R-:W-:Y:S02]  /*3330*/  SHF.L.U32 R98, R98, 0x1, RZ ;  /* 0x0000000162627819 */ /* 0x000fe400000006ff */
[----:B------:R-:W-:Y:S02]  /*3340*/  LEA R44, R54, R55, 0x8 ;  /* 0x00000037362c7211 */ /* 0x000fe400078e40ff */
[----:B------:R-:W-:Y:S02]  /*3350*/  @P1 IADD3 R44, R128, 0x200, RZ ;  /* 0x00000200802c1810 */ /* 0x000fe40007ffe0ff */
[----:B------:R-:W-:-:S04]  /*3360*/  ISETP.NE.AND P0, PT, R173, RZ, PT ;  /* 0x000000ffad00720c */ /* 0x000fc80003f05270 */
[----:B------:R-:W-:Y:S01]  /*3370*/  ISETP.LT.OR P2, PT, R172, 0x2, P0 ;  /* 0x00000002ac00780c */ /* 0x000fe20000741670 */
[----:B------:R-:W-:Y:S01]  /*3380*/  HFMA2.MMA R153, -RZ, RZ, 0, 0 ;  /* 0x00000000ff997435 */ /* 0x000fe200000001ff */
        /* <DEDUP_REMOVED lines=15> */
[----:B------:R-:W-:Y:S02]  /*3480*/  PRMT R139, RZ, 0x5410, R139 ;  /* 0x00005410ff8b7816 */ /* 0x000fe4000000008b */
        /* <DEDUP_REMOVED lines=12> */
[----:B------:R-:W-:Y:S01]  /*3550*/  STS.U16 [R100+0x2d0], R49 ;  /* 0x0002d03164007388 */ /* 0x000fe20000000400 */
[----:B------:R-:W-:-:S03]  /*3560*/  SHF.L.U32 R47, R44, 0x2, RZ ;  /* 0x000000022c2f7819 */ /* 0x000fc600000006ff */
[----:B------:R-:W-:Y:S01]  /*3570*/  STS.U16 [R99+0x310], R146 ;  /* 0x0003109263007388 */ /* 0x000fe20000000400 */
[----:B------:R-:W-:-:S03]  /*3580*/  IMAD.SHL.U32 R95, R95, 0x2, RZ ;  /* 0x000000025f5f7824 */ /* 0x000fc600078e00ff */
[----:B------:R1:W-:Y:S04]  /*3590*/  STS.U16 [R98+0x350], R51 ;  /* 0x0003503362007388 */ /* 0x0003e80000000400 */
        /* <DEDUP_REMOVED lines=12> */
[----:B------:R-:W-:Y:S01]  /*3660*/  @!P2 IADD3 R48, R172, -0x2, RZ ;  /* 0xfffffffeac30a810 */ /* 0x000fe20007ffe0ff */
[----:B------:R-:W-:-:S04]  /*3670*/  FMUL.FTZ R165, R50, R83 ;  /* 0x0000005332a57220 */ /* 0x000fc80000410000 */
[----:B------:R-:W-:-:S04]  /*3680*/  @!P2 IMAD R45, R48, c[0x0][0x16c], R55 ;  /* 0x00005b00302daa24 */ /* 0x000fc800078e0237 */
[----:B------:R-:W-:Y:S01]  /*3690*/  @!P2 IMAD.WIDE R44, R45, 0x8, R6 ;  /* 0x000000082d2ca825 */ /* 0x000fe200078e0206 */
[----:B------:R-:W-:Y:S03]  /*36a0*/  BAR.SYNC.DEFER_BLOCKING 0x0 ;  /* 0x0000000000007b1d */ /* 0x000fe60000010000 */
[----:B------:R-:W-:-:S03]  /*36b0*/  FMUL.FTZ R154, R50, R82 ;  /* 0x00000052329a7220 */ /* 0x000fc60000410000 */
[----:B------:R-:W0:Y:S01]  /*36c0*/  MUFU.EX2 R165, R165 ;  /* 0x000000a500a57308 */ /* 0x000e220000000800 */
[C---:B------:R-:W-:Y:S02]  /*36d0*/  FMUL.FTZ R160, R50.reuse, R81 ;  /* 0x0000005132a07220 */ /* 0x040fe40000410000 */
[----:B------:R-:W-:-:S05]  /*36e0*/  FMUL.FTZ R162, R50, R80 ;  /* 0x0000005032a27220 */ /* 0x000fca0000410000 */
[----:B------:R-:W0:Y:S01]  /*36f0*/  MUFU.EX2 R154, R154 ;  /* 0x0000009a009a7308 */ /* 0x000e220000000800 */
[----:B------:R0:W5:Y:S01]  /*3700*/  @!P2 LDG.E R153, [R44.64+0x4] ;  /* 0x000004042c99a981 */ /* 0x000162000c1e1900 */
[----:B------:R-:W-:-:S06]  /*3710*/  ISETP.NE.AND P2, PT, R128, 0x1f, PT ;  /* 0x0000001f8000780c */ /* 0x000fcc0003f45270 */
[----:B------:R-:W1:Y:S01]  /*3720*/  MUFU.EX2 R160, R160 ;  /* 0x000000a000a07308 */ /* 0x000e620000000800 */
[C---:B------:R-:W-:Y:S02]  /*3730*/  FMUL.FTZ R168, R50.reuse, R79 ;  /* 0x0000004f32a87220 */ /* 0x040fe40000410000 */
[----:B------:R-:W-:-:S05]  /*3740*/  FMUL.FTZ R164, R50, R78 ;  /* 0x0000004e32a47220 */ /* 0x000fca0000410000 */
[----:B------:R-:W1:Y:S01]  /*3750*/  MUFU.EX2 R162, R162 ;  /* 0x000000a200a27308 */ /* 0x000e620000000800 */
[----:B0-----:R-:W-:Y:S01]  /*3760*/  FMUL.FTZ R45, R170, R165 ;  /* 0x000000a5aa2d7220 */ /* 0x001fe20000410000 */
[----:B------:R0:W0:Y:S06]  /*3770*/  @P2 LDS R193, [R128.X4+0x169c] ;  /* 0x00169c0080c12984 */ /* 0x00002c0000004800 */
[----:B------:R-:W2:Y:S01]  /*3780*/  MUFU.EX2 R168, R168 ;  /* 0x000000a800a87308 */ /* 0x000ea20000000800 */
[----:B------:R-:W-:Y:S02]  /*3790*/  FMUL.FTZ R45, R154, R45 ;  /* 0x0000002d9a2d7220 */ /* 0x000fe40000410000 */
[----:B------:R-:W-:-:S05]  /*37a0*/  FMUL.FTZ R166, R50, R75 ;  /* 0x0000004b32a67220 */ /* 0x000fca0000410000 */
[----:B------:R-:W3:Y:S01]  /*37b0*/  MUFU.EX2 R164, R164 ;  /* 0x000000a400a47308 */ /* 0x000ee20000000800 */
[----:B-1----:R-:W-:Y:S02]  /*37c0*/  FMUL.FTZ R45, R160, R45 ;  /* 0x0000002da02d7220 */ /* 0x002fe40000410000 */
[----:B------:R-:W-:Y:S02]  /*37d0*/  FMUL.FTZ R51, R150, R81 ;  /* 0x0000005196337220 */ /* 0x000fe40000410000 */
[----:B------:R-:W-:Y:S02]  /*37e0*/  FMUL.FTZ R45, R162, R45 ;  /* 0x0000002da22d7220 */ /* 0x000fe40000410000 */
[----:B------:R-:W-:Y:S01]  /*37f0*/  FFMA.FTZ R44, R165, R177, R176 ;  /* 0x000000b1a52c7223 */ /* 0x000fe200000100b0 */
[----:B------:R-:W1:Y:S01]  /*3800*/  MUFU.EX2 R166, R166 ;  /* 0x000000a600a67308 */ /* 0x000e620000000800 */
[----:B--2---:R-:W-:Y:S01]  /*3810*/  FMUL.FTZ R45, R168, R45 ;  /* 0x0000002da82d7220 */ /* 0x004fe20000410000 */
[----:B------:R-:W-:Y:S01]  /*3820*/  PRMT R148, RZ, 0x5410, R90 ;  /* 0x00005410ff947816 */ /* 0x000fe2000000005a */
[----:B------:R-:W-:-:S02]  /*3830*/  FMUL.FTZ R48, R147, R80 ;  /* 0x0000005093307220 */ /* 0x000fc40000410000 */
[----:B------:R-:W-:Y:S02]  /*3840*/  FMUL.FTZ R157, R140, R51 ;  /* 0x000000338c9d7220 */ /* 0x000fe40000410000 */
[----:B------:R-:W-:Y:S01]  /*3850*/  FFMA.FTZ R44, R154, R44, R155 ;  /* 0x0000002c9a2c7223 */ /* 0x000fe2000001009b */
[----:B---3--:R-:W-:Y:S01]  /*3860*/  PRMT R178, RZ, 0x5410, R178 ;  /* 0x00005410ffb27816 */ /* 0x008fe200000000b2 */
[----:B------:R-:W-:Y:S01]  /*3870*/  FMUL.FTZ R195, R164, R45 ;  /* 0x0000002da4c37220 */ /* 0x000fe20000410000 */
[----:B------:R-:W-:Y:S01]  /*3880*/  PRMT R145, RZ, 0x5410, R89 ;  /* 0x00005410ff917816 */ /* 0x000fe20000000059 */
[----:B------:R-:W-:Y:S01]  /*3890*/  FMUL.FTZ R47, R148, R79 ;  /* 0x0000004f942f7220 */ /* 0x000fe20000410000 */
[----:B----4-:R-:W-:Y:S01]  /*38a0*/  PRMT R45, RZ, 0x5410, R179 ;  /* 0x00005410ff2d7816 */ /* 0x010fe200000000b3 */
[----:B------:R-:W-:Y:S02]  /*38b0*/  FMUL.FTZ R159, R139, R48 ;  /* 0x000000308b9f7220 */ /* 0x000fe40000410000 */
[----:B------:R-:W-:Y:S01]  /*38c0*/  FFMA.FTZ R44, R160, R44, R157 ;  /* 0x0000002ca02c7223 */ /* 0x000fe2000001009d */
[----:B------:R-:W-:Y:S01]  /*38d0*/  PRMT R146, RZ, 0x5410, R88 ;  /* 0x00005410ff927816 */ /* 0x000fe20000000058 */
[----:B------:R-:W-:Y:S01]  /*38e0*/  FMUL.FTZ R179, R73, R178 ;  /* 0x000000b249b37220 */ /* 0x000fe20000410000 */
[----:B------:R-:W-:Y:S01]  /*38f0*/  PRMT R181, RZ, 0x5410, R181 ;  /* 0x00005410ffb57816 */ /* 0x000fe200000000b5 */
[----:B------:R-:W-:-:S02]  /*3900*/  FMUL.FTZ R50, R145, R78 ;  /* 0x0000004e91327220 */ /* 0x000fc40000410000 */
[----:B------:R-:W-:Y:S02]  /*3910*/  FMUL.FTZ R161, R138, R47 ;  /* 0x0000002f8aa17220 */ /* 0x000fe40000410000 */
[----:B------:R-:W-:Y:S02]  /*3920*/  FFMA.FTZ R44, R162, R44, R159 ;  /* 0x0000002ca22c7223 */ /* 0x000fe4000001009f */
[----:B------:R-:W-:Y:S01]  /*3930*/  FMUL.FTZ R178, R72, R45 ;  /* 0x0000002d48b27220 */ /* 0x000fe20000410000 */
[----:B------:R-:W-:Y:S01]  /*3940*/  PRMT R185, RZ, 0x5410, R185 ;  /* 0x00005410ffb97816 */ /* 0x000fe200000000b9 */
[----:B------:R-:W-:Y:S02]  /*3950*/  FMUL.FTZ R49, R146, R75 ;  /* 0x0000004b92317220 */ /* 0x000fe40000410000 */
[----:B------:R-:W-:Y:S02]  /*3960*/  FMUL.FTZ R163, R137, R50 ;  /* 0x0000003289a37220 */ /* 0x000fe40000410000 */
[----:B------:R-:W-:-:S02]  /*3970*/  FFMA.FTZ R44, R168, R44, R161 ;  /* 0x0000002ca82c7223 */ /* 0x000fc400000100a1 */
[----:B------:R-:W-:Y:S02]  /*3980*/  FMUL.FTZ R181, R74, R181 ;  /* 0x000000b54ab57220 */ /* 0x000fe40000410000 */
[----:B-1----:R-:W-:Y:S02]  /*3990*/  FFMA.FTZ R45, R166, R178, R179 ;  /* 0x000000b2a62d7223 */ /* 0x002fe400000100b3 */
[----:B------:R-:W-:Y:S02]  /*39a0*/  FMUL.FTZ R169, R142, R49 ;  /* 0x000000318ea97220 */ /* 0x000fe40000410000 */
[----:B------:R-:W-:Y:S02]  /*39b0*/  FFMA.FTZ R186, R164, R44, R163 ;  /* 0x0000002ca4ba7223 */ /* 0x000fe400000100a3 */
[----:B------:R-:W-:Y:S02]  /*39c0*/  FMUL.FTZ R185, R76, R185 ;  /* 0x000000b94cb97220 */ /* 0x000fe40000410000 */
[----:B------:R-:W-:Y:S01]  /*39d0*/  FFMA.FTZ R187, R164, R45, R181 ;  /* 0x0000002da4bb7223 */ /* 0x000fe200000100b5 */
[----:B------:R-:W-:Y:S05]  /*39e0*/  @P2 BRA `(.L_x_7241) ;  /* 0x0000008000002947 */ /* 0x000fea0003800000 */
[----:B0-----:R-:W-:Y:S02]  /*39f0*/  ISETP.NE.AND P3, PT, R172, c[0x0][0x174], PT ;  /* 0x00005d00ac007a0c */ /* 0x001fe40003f65270 */
[----:B------:R-:W-:-:S11]  /*3a00*/  MOV R193, 0x3f800000 ;  /* 0x3f80000000c17802 */ /* 0x000fd60000000f00 */
[----:B------:R-:W-:-:S04]  /*3a10*/  @P3 IADD3 R45, -R111, c[0x0][0x174], RZ ;  /* 0x00005d006f2d3a10 */ /* 0x000fc80007ffe1ff */
[----:B------:R-:W-:-:S04]  /*3a20*/  @P3 LEA.HI R44, R45, R45, RZ, 0x1 ;  /* 0x0000002d2d2c3211 */ /* 0x000fc800078f08ff */
[----:B------:R-:W-:-:S04]  /*3a30*/  @P3 LOP3.LUT R44, R44, 0xfffffe, RZ, 0xc0, !PT ;  /* 0x00fffffe2c2c3812 */ /* 0x000fc800078ec0ff */
[----:B------:R-:W-:-:S05]  /*3a40*/  @P3 IADD3 R44, -R44, R45, RZ ;  /* 0x0000002d2c2c3210 */ /* 0x000fca0007ffe1ff */
[----:B------:R-:W-:-:S05]  /*3a50*/  @P3 IMAD R44, R44, 0x100, R55 ;  /* 0x000001002c2c3824 */ /* 0x000fca00078e0237 */
[----:B------:R0:W1:Y:S02]  /*3a60*/  @P3 LDS R193, [R44.X4+0xe98] ;  /* 0x000e98002cc13984 */ /* 0x0000640000004800 */
.L_x_7241:
[----:B0-----:R-:W-:Y:S05]  /*3a70*/  BSYNC B0 ;  /* 0x0000000000007941 */ /* 0x001fea0003800000 */
.L_x_7240:
[----:B-1----:R-:W-:Y:S01]  /*3a80*/  FMUL.FTZ R45, R166, R193 ;  /* 0x000000c1a62d7220 */ /* 0x002fe20000410000 */
        /* <DEDUP_REMOVED lines=8> */
[----:B------:R-:W-:Y:S01]  /*3b10*/  PRMT R45, RZ, 0x5410, R182 ;  /* 0x00005410ff2d7816 */ /* 0x000fe200000000b6 */
        /* <DEDUP_REMOVED lines=12> */
[C---:B------:R-:W-:Y:S02]  /*3be0*/  FFMA.FTZ R186, R166.reuse, R186, R169 ;  /* 0x000000baa6ba7223 */ /* 0x040fe400000100a9 */
[----:B------:R-:W-:Y:S02]  /*3bf0*/  FMUL.FTZ R180, R87, R180 ;  /* 0x000000b457b47220 */ /* 0x000fe40000410000 */
[----:B------:R-:W-:Y:S01]  /*3c00*/  FMUL.FTZ R195, R166, R195 ;  /* 0x000000c3a6c37220 */ /* 0x000fe20000410000 */
[----:B------:R-:W0:Y:S01]  /*3c10*/  SHFL.UP PT, R45, R186, 0x1, RZ ;  /* 0x04200000ba2d7989 */ /* 0x000e2200000e00ff */
[----:B------:R-:W-:Y:S02]  /*3c20*/  FMUL.FTZ R182, R154, R183 ;  /* 0x000000b79ab67220 */ /* 0x000fe40000410000 */
[----:B------:R-:W-:-:S02]  /*3c30*/  FFMA.FTZ R184, R165, R44, R180 ;  /* 0x0000002ca5b87223 */ /* 0x000fc400000100b4 */
        /* <DEDUP_REMOVED lines=24> */
[C---:B0-----:R-:W-:Y:S01]  /*3dc0*/  @P3 FFMA.FTZ R186, R195.reuse, R45, R186 ;  /* 0x0000002dc3ba3223 */ /* 0x041fe200000100ba */
[----:B------:R-:W-:Y:S01]  /*3dd0*/  MOV R45, RZ ;  /* 0x000000ff002d7202 */ /* 0x000fe20000000f00 */
[----:B-1----:R-:W-:-:S03]  /*3de0*/  @P3 FMUL.FTZ R195, R195, R44 ;  /* 0x0000002cc3c33220 */ /* 0x002fc60000410000 */
[----:B------:R-:W0:Y:S01]  /*3df0*/  SHFL.UP PT, R183, R186, 0x8, RZ ;  /* 0x05000000bab77989 */ /* 0x000e2200000e00ff */
[----:B------:R-:W-:Y:S01]  /*3e00*/  ISETP.GE.AND P3, PT, R119, 0x8, PT ;  /* 0x000000087700780c */ /* 0x000fe20003f66270 */
[----:B------:R-:W-:Y:S01]  /*3e10*/  HFMA2.MMA R44, -RZ, RZ, 1.875, 0 ;  /* 0x3f800000ff2c7435 */ /* 0x000fe200000001ff */
        /* <DEDUP_REMOVED lines=20> */
[----:B------:R-:W-:Y:S02]  /*3f60*/  ISETP.GE.AND P0, PT, R198, 0x1, PT ;  /* 0x00000001c600780c */ /* 0x000fe40003f06270 */
[----:B-----5:R-:W-:Y:S01]  /*3f70*/  SHFL.IDX PT, R182, R153, RZ, 0x1f ;  /* 0x00001fff99b67589 */ /* 0x020fe200000e0000 */
[----:B--2---:R-:W-:-:S03]  /*3f80*/  @!P3 FFMA.FTZ R184, R197, R190, R184 ;  /* 0x000000bec5b8b223 */ /* 0x004fc600000100b8 */
[----:B------:R-:W-:Y:S01]  /*3f90*/  SHFL.UP PT, R186, R186, 0x1, RZ ;  /* 0x04200000baba7989 */ /* 0x000fe200000e00ff */
[----:B---3--:R-:W-:-:S03]  /*3fa0*/  @!P3 FMUL.FTZ R197, R197, R188 ;  /* 0x000000bcc5c5b220 */ /* 0x008fc60000410000 */
[----:B------:R-:W0:Y:S04]  /*3fb0*/  SHFL.UP PT, R195, R195, 0x1, RZ ;  /* 0x04200000c3c37989 */ /* 0x000e2800000e00ff */
[----:B------:R-:W-:Y:S04]  /*3fc0*/  SHFL.DOWN PT, R192, R184, 0x1, 0x1f ;  /* 0x08201f00b8c07f89 */ /* 0x000fe800000e0000 */
[----:B------:R-:W1:Y:S04]  /*3fd0*/  SHFL.DOWN PT, R188, R197, 0x1, 0x1f ;  /* 0x08201f00c5bc7f89 */ /* 0x000e6800000e0000 */
[----:B------:R2:W-:Y:S01]  /*3fe0*/  SHFL.IDX PT, R190, R184, RZ, 0x1f ;  /* 0x00001fffb8be7589 */ /* 0x0005e200000e0000 */
[----:B0-----:R-:W-:-:S04]  /*3ff0*/  @P1 FFMA.FTZ R182, R195, R182, R186 ;  /* 0x000000b6c3b61223 */ /* 0x001fc800000100ba */
[----:B------:R-:W-:Y:S02]  /*4000*/  FFMA.FTZ R182, R170, R182, R177 ;  /* 0x000000b6aab67223 */ /* 0x000fe400000100b1 */
[----:B-1----:R-:W-:Y:S02]  /*4010*/  @P2 FFMA.FTZ R183, R188, R183, R192 ;  /* 0x000000b7bcb72223 */ /* 0x002fe400000100c0 */
[----:B------:R-:W-:Y:S01]  /*4020*/  FFMA.FTZ R177, R165, R182, R176 ;  /* 0x000000b6a5b17223 */ /* 0x000fe200000100b0 */
[----:B------:R-:W0:Y:S01]  /*4030*/  SHFL.IDX PT, R188, R197, RZ, 0x1f ;  /* 0x00001fffc5bc7589 */ /* 0x000e2200000e0000 */
        /* <DEDUP_REMOVED lines=8> */
[----:B------:R-:W-:Y:S01]  /*40c0*/  FFMA.FTZ R161, R162, R159, R191 ;  /* 0x0000009fa2a17223 */ /* 0x000fe200000100bf */
[----:B------:R-:W-:Y:S01]  /*40d0*/  P2R R162, PR, RZ, 0x20 ;  /* 0x00000020ffa27803 */ /* 0x000fe20000000000 */
[----:B--2---:R-:W-:-:S02]  /*40e0*/  FFMA.FTZ R184, R164, R185, R163 ;  /* 0x000000b9a4b87223 */ /* 0x004fc400000100a3 */
[----:B------:R-:W-:Y:S01]  /*40f0*/  FFMA.FTZ R163, R160, R161, R189 ;  /* 0x000000a1a0a37223 */ /* 0x000fe200000100bd */
[----:B------:R-:W-:Y:S01]  /*4100*/  IADD3 R189, R128, 0xe0, RZ ;  /* 0x000000e080bd7810 */ /* 0x000fe20007ffe0ff */
[----:B------:R-:W-:Y:S02]  /*4110*/  FFMA.FTZ R167, R144, -R167, R182 ;  /* 0x800000a790a77223 */ /* 0x000fe400000100b6 */
[----:B------:R-:W-:Y:S01]  /*4120*/  FFMA.FTZ R154, R154, R163, R187 ;  /* 0x000000a39a9a7223 */ /* 0x000fe200000100bb */
[----:B------:R-:W-:Y:S01]  /*4130*/  IADD3 R187, R128, 0xc0, RZ ;  /* 0x000000c080bb7810 */ /* 0x000fe20007ffe0ff */
[C---:B0-----:R-:W-:Y:S02]  /*4140*/  FFMA.FTZ R45, R188.reuse, R45, R190 ;  /* 0x0000002dbc2d7223 */ /* 0x041fe400000100be */
[----:B------:R-:W-:Y:S02]  /*4150*/  FFMA.FTZ R165, R165, R154, R180 ;  /* 0x0000009aa5a57223 */ /* 0x000fe400000100b4 */
[----:B------:R-:W-:Y:S01]  /*4160*/  FMUL.FTZ R44, R188, R44 ;  /* 0x0000002cbc2c7220 */ /* 0x000fe20000410000 */
[----:B------:R-:W-:Y:S01]  /*4170*/  LEA.HI.SX32 R188, R128, R128, 0x1b ;  /* 0x0000008080bc7211 */ /* 0x000fe200078fdaff */
[----:B------:R-:W-:-:S02]  /*4180*/  FMUL.FTZ R176, R165, R84 ;  /* 0x00000054a5b07220 */ /* 0x000fc40000410000 */
[----:B------:R-:W-:Y:S01]  /*4190*/  FFMA.FTZ R197, R166, R184, R169 ;  /* 0x000000b8a6c57223 */ /* 0x000fe200000100a9 */
[----:B------:R0:W-:Y:S01]  /*41a0*/  @!P5 STS.64 [R55.X8+0x1718], R44 ;  /* 0x0017182c3700d388 */ /* 0x0001e20000008a00 */
[----:B------:R-:W-:Y:S02]  /*41b0*/  FFMA.FTZ R158, R143, -R158, R177 ;  /* 0x8000009e8f9e7223 */ /* 0x000fe400000100b1 */
[----:B------:R-:W-:Y:S02]  /*41c0*/  FMUL.FTZ R169, R154, R83 ;  /* 0x000000539aa97220 */ /* 0x000fe40000410000 */
[----:B------:R-:W-:Y:S02]  /*41d0*/  IMAD.SHL.U32 R160, R128, 0x8, RZ ;  /* 0x0000000880a07824 */ /* 0x000fe400078e00ff */
[----:B------:R-:W-:Y:S02]  /*41e0*/  FFMA.FTZ R156, R141, -R156, R186 ;  /* 0x8000009c8d9c7223 */ /* 0x000fe400000100ba */
[----:B------:R-:W-:Y:S01]  /*41f0*/  FMUL.FTZ R164, R159, R80 ;  /* 0x000000509fa47220 */ /* 0x000fe20000410000 */
[----:B------:R-:W-:Y:S01]  /*4200*/  LEA.HI.SX32 R199, R160, R160, 0x1b ;  /* 0x000000a0a0c77211 */ /* 0x000fe200078fdaff */
[----:B------:R-:W-:-:S02]  /*4210*/  FFMA.FTZ R160, R140, -R51, R170 ;  /* 0x800000338ca07223 */ /* 0x000fc400000100aa */
[----:B0-----:R-:W-:Y:S02]  /*4220*/  FFMA.FTZ R45, R167, R176, RZ ;  /* 0x000000b0a72d7223 */ /* 0x001fe400000100ff */
[----:B------:R-:W-:Y:S02]  /*4230*/  FMUL.FTZ R44, R163, R82 ;  /* 0x00000052a32c7220 */ /* 0x000fe40000410000 */
[----:B------:R-:W-:Y:S02]  /*4240*/  FFMA.FTZ R45, R158, R169, R45 ;  /* 0x000000a99e2d7223 */ /* 0x000fe4000001002d */
[----:B------:R-:W-:Y:S02]  /*4250*/  FMUL.FTZ R51, R161, R81 ;  /* 0x00000051a1337220 */ /* 0x000fe40000410000 */
[----:B------:R-:W-:Y:S02]  /*4260*/  FFMA.FTZ R45, R156, R44, R45 ;  /* 0x0000002c9c2d7223 */ /* 0x000fe4000001002d */
[----:B------:R-:W-:-:S02]  /*4270*/  FFMA.FTZ R162, R139, -R48, R183 ;  /* 0x800000308ba27223 */ /* 0x000fc400000100b7 */
[----:B------:R-:W-:Y:S02]  /*4280*/  FFMA.FTZ R45, R160, R51, R45 ;  /* 0x00000033a02d7223 */ /* 0x000fe4000001002d */
[----:B------:R-:W-:Y:S02]  /*4290*/  FMUL.FTZ R179, R157, R79 ;  /* 0x0000004f9db37220 */ /* 0x000fe40000410000 */
[-C--:B------:R-:W-:Y:S02]  /*42a0*/  FMUL.FTZ R48, R147, R164.reuse ;  /* 0x000000a493307220 */ /* 0x080fe40000410000 */
[----:B------:R-:W-:Y:S02]  /*42b0*/  FFMA.FTZ R45, R162, R164, R45 ;  /* 0x000000a4a22d7223 */ /* 0x000fe4000001002d */
[----:B------:R-:W-:Y:S01]  /*42c0*/  FFMA.FTZ R164, R138, -R47, R185 ;  /* 0x8000002f8aa47223 */ /* 0x000fe200000100b9 */
[----:B------:R-:W-:Y:S01]  /*42d0*/  STS [R199.X4+0x430], R48 ;  /* 0x00043030c7007388 */ /* 0x000fe20000004800 */
[----:B------:R-:W-:Y:S01]  /*42e0*/  FMUL.FTZ R181, R153, R75 ;  /* 0x0000004b99b57220 */ /* 0x000fe20000410000 */
[----:B------:R-:W-:Y:S01]  /*42f0*/  IADD3 R47, R128, 0x20, RZ ;  /* 0x00000020802f7810 */ /* 0x000fe20007ffe0ff */
[----:B------:R-:W-:-:S02]  /*4300*/  FMUL.FTZ R180, R155, R78 ;  /* 0x0000004e9bb47220 */ /* 0x000fc40000410000 */
[-C--:B------:R-:W-:Y:S01]  /*4310*/  FMUL.FTZ R178, R148, R179.reuse ;  /* 0x000000b394b27220 */ /* 0x080fe20000410000 */
[----:B------:R-:W-:Y:S01]  /*4320*/  LEA.HI.SX32 R190, R47, R128, 0x1b ;  /* 0x000000802fbe7211 */ /* 0x000fe200078fdaff */
[----:B------:R-:W-:Y:S02]  /*4330*/  FFMA.FTZ R179, R164, R179, R45 ;  /* 0x000000b3a4b37223 */ /* 0x000fe4000001002d */
[----:B------:R-:W-:Y:S01]  /*4340*/  FMUL.FTZ R45, R149, R44 ;  /* 0x0000002c952d7220 */ /* 0x000fe20000410000 */
[----:B------:R0:W-:Y:S01]  /*4350*/  STS [R199.X4+0x434], R178 ;  /* 0x000434b2c7007388 */ /* 0x0001e20000004800 */
[----:B------:R-:W-:Y:S02]  /*4360*/  FMUL.FTZ R168, R146, R181 ;  /* 0x000000b592a87220 */ /* 0x000fe40000410000 */
[----:B------:R-:W-:Y:S01]  /*4370*/  FMUL.FTZ R166, R145, R180 ;  /* 0x000000b491a67220 */ /* 0x000fe20000410000 */
[----:B------:R-:W-:Y:S01]  /*4380*/  STS [R199.X4+0x428], R45 ;  /* 0x0004282dc7007388 */ /* 0x000fe20000004800 */
[----:B------:R-:W-:-:S02]  /*4390*/  FMUL.FTZ R51, R150, R51 ;  /* 0x0000003396337220 */ /* 0x000fc40000410000 */
[----:B------:R-:W-:Y:S01]  /*43a0*/  FMUL.FTZ R44, R152, R169 ;  /* 0x000000a9982c7220 */ /* 0x000fe20000410000 */
[----:B------:R1:W-:Y:S01]  /*43b0*/  STS [R199.X4+0x43c], R168 ;  /* 0x00043ca8c7007388 */ /* 0x0003e20000004800 */
[----:B------:R-:W-:Y:S01]  /*43c0*/  FMUL.FTZ R176, R151, R176 ;  /* 0x000000b097b07220 */ /* 0x000fe20000410000 */
[----:B0-----:R-:W-:Y:S01]  /*43d0*/  LEA.HI.SX32 R178, R187, R128, 0x1b ;  /* 0x00000080bbb27211 */ /* 0x001fe200078fdaff */
[----:B------:R-:W-:Y:S01]  /*43e0*/  FMUL.FTZ R182, R87, R182 ;  /* 0x000000b657b67220 */ /* 0x000fe20000410000 */
[----:B------:R0:W-:Y:S01]  /*43f0*/  STS [R199.X4+0x438], R166 ;  /* 0x000438a6c7007388 */ /* 0x0001e20000004800 */
[----:B------:R-:W-:Y:S02]  /*4400*/  FMUL.FTZ R186, R85, R186 ;  /* 0x000000ba55ba7220 */ /* 0x000fe40000410000 */
[----:B------:R-:W-:Y:S01]  /*4410*/  FMUL.FTZ R170, R77, R170 ;  /* 0x000000aa4daa7220 */ /* 0x000fe20000410000 */
[----:B------:R2:W-:Y:S01]  /*4420*/  STS [R199.X4+0x42c], R51 ;  /* 0x00042c33c7007388 */ /* 0x0005e20000004800 */
[----:B------:R-:W-:-:S02]  /*4430*/  FMUL.FTZ R183, R76, R183 ;  /* 0x000000b74cb77220 */ /* 0x000fc40000410000 */
[----:B-1----:R-:W-:Y:S01]  /*4440*/  FFMA.FTZ R168, R142, -R49, R197 ;  /* 0x800000318ea87223 */ /* 0x002fe200000100c5 */
[----:B------:R1:W-:Y:S01]  /*4450*/  STS [R199.X4+0x424], R44 ;  /* 0x0004242cc7007388 */ /* 0x0003e20000004800 */
[----:B------:R-:W-:Y:S01]  /*4460*/  IADD3 R49, R128, 0x40, RZ ;  /* 0x0000004080317810 */ /* 0x000fe20007ffe0ff */
[----:B0-----:R-:W-:Y:S02]  /*4470*/  FFMA.FTZ R166, R137, -R50, R184 ;  /* 0x8000003289a67223 */ /* 0x001fe400000100b8 */
[----:B------:R0:W-:Y:S01]  /*4480*/  STS [R199.X4+0x420], R176 ;  /* 0x000420b0c7007388 */ /* 0x0001e20000004800 */
[----:B------:R-:W-:Y:S01]  /*4490*/  FMUL.FTZ R50, R168, R181 ;  /* 0x000000b5a8327220 */ /* 0x000fe20000410000 */
[----:B--2---:R-:W-:Y:S01]  /*44a0*/  IADD3 R51, R128, 0x60, RZ ;  /* 0x0000006080337810 */ /* 0x004fe20007ffe0ff */
[----:B------:R-:W-:Y:S01]  /*44b0*/  FFMA.FTZ R169, R166, R180, R179 ;  /* 0x000000b4a6a97223 */ /* 0x000fe200000100b3 */
[----:B------:R-:W-:Y:S01]  /*44c0*/  BAR.SYNC.DEFER_BLOCKING 0x0 ;  /* 0x0000000000007b1d */ /* 0x000fe20000010000 */
[----:B------:R-:W-:Y:S01]  /*44d0*/  IADD3 R179, R128, 0x80, RZ ;  /* 0x0000008080b37810 */ /* 0x000fe20007ffe0ff */
[----:B-1----:R-:W-:Y:S01]  /*44e0*/  FMUL.FTZ R44, R86, R177 ;  /* 0x000000b1562c7220 */ /* 0x002fe20000410000 */
[----:B------:R-:W-:Y:S01]  /*44f0*/  IADD3 R181, R128, 0xa0, RZ ;  /* 0x000000a080b57810 */ /* 0x000fe20007ffe0ff */
[----:B------:R-:W-:Y:S01]  /*4500*/  FMUL.FTZ R185, R74, R185 ;  /* 0x000000b94ab97220 */ /* 0x000fe20000410000 */
[----:B------:R-:W-:Y:S01]  /*4510*/  LEA.HI.SX32 R192, R49, R128, 0x1b ;  /* 0x0000008031c07211 */ /* 0x000fe200078fdaff */
[----:B------:R-:W-:Y:S01]  /*4520*/  FMUL.FTZ R184, R73, R184 ;  /* 0x000000b849b87220 */ /* 0x000fe20000410000 */
[-C--:B------:R-:W-:Y:S01]  /*4530*/  LEA.HI.SX32 R194, R51, R128.reuse, 0x1b ;  /* 0x0000008033c27211 */ /* 0x080fe200078fdaff */
[----:B------:R-:W-:Y:S01]  /*4540*/  FMUL.FTZ R45, R72, R197 ;  /* 0x000000c5482d7220 */ /* 0x000fe20000410000 */
[-C--:B------:R-:W-:Y:S01]  /*4550*/  LEA.HI.SX32 R196, R179, R128.reuse, 0x1b ;  /* 0x00000080b3c47211 */ /* 0x080fe200078fdaff */
[----:B------:R-:W-:Y:S01]  /*4560*/  FADD.FTZ R169, R169, R50 ;  /* 0x00000032a9a97221 */ /* 0x000fe20000010000 */
[----:B------:R-:W-:-:S02]  /*4570*/  LEA.HI.SX32 R180, R181, R128, 0x1b ;  /* 0x00000080b5b47211 */ /* 0x000fc400078fdaff */
[----:B0-----:R-:W-:Y:S02]  /*4580*/  LEA.HI.SX32 R176, R189, R128, 0x1b ;  /* 0x00000080bdb07211 */ /* 0x001fe400078fdaff */
        /* <DEDUP_REMOVED lines=26> */
[----:B------:R-:W-:Y:S01]  /*4730*/  IMAD.WIDE.U32 R46, R55, c[0x0][0x2d0], R14 ;  /* 0x0000b400372e7a25 */ /* 0x000fe200078e000e */
[----:B------:R-:W-:-:S04]  /*4740*/  IADD3 R49, R45, R49, RZ ;  /* 0x000000312d317210 */ /* 0x000fc80007ffe0ff */
[----:B------:R-:W-:Y:S02]  /*4750*/  IADD3 R45, R47, R51, RZ ;  /* 0x000000332f2d7210 */ /* 0x000fe40007ffe0ff */
[----:B------:R-:W-:Y:S02]  /*4760*/  LEA R50, P1, R46, c[0x0][0x320], 0x2 ;  /* 0x0000c8002e327a11 */ /* 0x000fe400078210ff */
[----:B------:R-:W-:Y:S02]  /*4770*/  LEA.HI.X R49, R44, c[0x0][0x31c], R49, 0x2, P0 ;  /* 0x0000c7002c317a11 */ /* 0x000fe400000f1431 */
[----:B------:R-:W-:-:S03]  /*4780*/  LEA.HI.X R51, R46, c[0x0][0x324], R45, 0x2, P1 ;  /* 0x0000c9002e337a11 */ /* 0x000fc600008f142d */
[----:B------:R1:W-:Y:S04]  /*4790*/  RED.E.ADD.F32.FTZ.RN.STRONG.GPU [R48.64], R189 ;  /* 0x000000bd3000798e */ /* 0x0003e8000c10e784 */
[----:B0-----:R1:W-:Y:S02]  /*47a0*/  RED.E.ADD.F32.FTZ.RN.STRONG.GPU [R50.64], R183 ;  /* 0x000000b73200798e */ /* 0x0013e4000c10e784 */
.L_x_7243:
[----:B01234-:R-:W-:Y:S05]  /*47b0*/  BSYNC B0 ;  /* 0x0000000000007941 */ /* 0x01ffea0003800000 */
.L_x_7242:
        /* <DEDUP_REMOVED lines=17> */
[----:B------:R-:W-:-:S04]  /*48d0*/  IADD3 R47, R47, R51, RZ ;  /* 0x000000332f2f7210 */ /* 0x000fc80007ffe0ff */
[----:B------:R-:W-:Y:S01]  /*48e0*/  IADD3 R45, R45, R183, RZ ;  /* 0x000000b72d2d7210 */ /* 0x000fe20007ffe0ff */
[----:B------:R0:W-:Y:S04]  /*48f0*/  RED.E.ADD.F32.FTZ.RN.STRONG.GPU [R46.64], R191 ;  /* 0x000000bf2e00798e */ /* 0x0001e8000c10e784 */
[----:B-1----:R0:W-:Y:S02]  /*4900*/  RED.E.ADD.F32.FTZ.RN.STRONG.GPU [R44.64], R49 ;  /* 0x000000312c00798e */ /* 0x0021e4000c10e784 */
.L_x_7245:
[----:B0-----:R-:W-:Y:S05]  /*4910*/  BSYNC B0 ;  /* 0x0000000000007941 */ /* 0x001fea0003800000 */
.L_x_7244:
[----:B-1----:R0:W1:Y:S01]  /*4920*/  LDS R49, [R192.X4+0x940] ;  /* 0x00094000c0317984 */ /* 0x0020620000004800 */
[----:B------:R-:W-:Y:S01]  /*4930*/  BSSY B0, `(.L_x_7246) ;  /* 0x0000008000007945 */ /* 0x000fe20003800000 */
[----:B------:R-:W-:Y:S05]  /*4940*/  @!P0 BRA `(.L_x_7247) ;  /* 0x0000006000008947 */ /* 0x000fea0003800000 */
[----:B------:R-:W-:-:S04]  /*4950*/  IMAD.WIDE.U32 R46, R185, c[0x0][0x2b0], R18 ;  /* 0x0000ac00b92e7a25 */ /* 0x000fc800078e0012 */
[----:B------:R-:W-:-:S04]  /*4960*/  IMAD.WIDE.U32 R44, R185, c[0x0][0x2d0], R32 ;  /* 0x0000b400b92c7a25 */ /* 0x000fc800078e0020 */
[----:B------:R-:W-:Y:S01]  /*4970*/  IMAD.IADD R47, R51, 0x1, R47 ;  /* 0x00000001332f7824 */ /* 0x000fe200078e022f */
[----:B------:R-:W-:-:S04]  /*4980*/  IADD3 R45, R183, R45, RZ ;  /* 0x0000002db72d7210 */ /* 0x000fc80007ffe0ff */
[----:B------:R2:W-:Y:S04]  /*4990*/  RED.E.ADD.F32.FTZ.RN.STRONG.GPU [R46.64], R193 ;  /* 0x000000c12e00798e */ /* 0x0005e8000c10e784 */
[----:B-1----:R2:W-:Y:S02]  /*49a0*/  RED.E.ADD.F32.FTZ.RN.STRONG.GPU [R44.64], R49 ;  /* 0x000000312c00798e */ /* 0x0025e4000c10e784 */
.L_x_7247:
[----:B------:R-:W-:Y:S05]  /*49b0*/  BSYNC B0 ;  /* 0x0000000000007941 */ /* 0x000fea0003800000 */
.L_x_7246:
        /* <DEDUP_REMOVED lines=9> */
.L_x_7249:
[----:B------:R-:W-:Y:S05]  /*4a50*/  BSYNC B0 ;  /* 0x0000000000007941 */ /* 0x000fea0003800000 */
.L_x_7248:
[----:B--23--:R2:W3:Y:S01]  /*4a60*/  LDS R49, [R196.X4+0xa40] ;  /* 0x000a4000c4317984 */ /* 0x00c4e20000004800 */
[----:B------:R-:W-:Y:S01]  /*4a70*/  BSSY B0, `(.L_x_7250) ;  /* 0x0000008000007945 */ /* 0x000fe20003800000 */
[----:B------:R-:W-:Y:S05]  /*4a80*/  @!P2 BRA `(.L_x_7251) ;  /* 0x000000600000a947 */ /* 0x000fea0003800000 */
[----:B------:R-:W-:-:S04]  /*4a90*/  IMAD.WIDE.U32 R46, R185, c[0x0][0x2b0], R22 ;  /* 0x0000ac00b92e7a25 */ /* 0x000fc800078e0016 */
[----:B------:R-:W-:Y:S01]  /*4aa0*/  IMAD.WIDE.U32 R44, R185, c[0x0][0x2d0], R36 ;  /* 0x0000b400b92c7a25 */ /* 0x000fe200078e0024 */
[----:B------:R-:W-:-:S04]  /*4ab0*/  IADD3 R47, R51, R47, RZ ;  /* 0x0000002f332f7210 */ /* 0x000fc80007ffe0ff */
[----:B------:R-:W-:Y:S01]  /*4ac0*/  IADD3 R45, R183, R45, RZ ;  /* 0x0000002db72d7210 */ /* 0x000fe20007ffe0ff */
[----:B------:R4:W-:Y:S04]  /*4ad0*/  RED.E.ADD.F32.FTZ.RN.STRONG.GPU [R46.64], R187 ;  /* 0x000000bb2e00798e */ /* 0x0009e8000c10e784 */
[----:B---3--:R4:W-:Y:S02]  /*4ae0*/  RED.E.ADD.F32.FTZ.RN.STRONG.GPU [R44.64], R49 ;  /* 0x000000312c00798e */ /* 0x0089e4000c10e784 */
.L_x_7251:
[----:B------:R-:W-:Y:S05]  /*4af0*/  BSYNC B0 ;  /* 0x0000000000007941 */ /* 0x000fea0003800000 */
.L_x_7250:
[----:B---34-:R3:W4:Y:S01]  /*4b00*/  LDS R49, [R180.X4+0xac0] ;  /* 0x000ac000b4317984 */ /* 0x0187220000004800 */
[----:B------:R-:W-:Y:S01]  /*4b10*/  BSSY B0, `(.L_x_7252) ;  /* 0x0000008000007945 */ /* 0x000fe20003800000 */
[----:B------:R-:W-:Y:S05]  /*4b20*/  @!P3 BRA `(.L_x_7253) ;  /* 0x000000600000b947 */ /* 0x000fea0003800000 */
[----:B------:R-:W-:-:S04]  /*4b30*/  IMAD.WIDE.U32 R46, R185, c[0x0][0x2b0], R24 ;  /* 0x0000ac00b92e7a25 */ /* 0x000fc800078e0018 */
[----:B------:R-:W-:-:S04]  /*4b40*/  IMAD.WIDE.U32 R44, R185, c[0x0][0x2d0], R38 ;  /* 0x0000b400b92c7a25 */ /* 0x000fc800078e0026 */
[----:B------:R-:W-:Y:S01]  /*4b50*/  IMAD.IADD R47, R51, 0x1, R47 ;  /* 0x00000001332f7824 */ /* 0x000fe200078e022f */
[----:B------:R-:W-:-:S04]  /*4b60*/  IADD3 R45, R183, R45, RZ ;  /* 0x0000002db72d7210 */ /* 0x000fc80007ffe0ff */
[----:B------:R0:W-:Y:S04]  /*4b70*/  RED.E.ADD.F32.FTZ.RN.STRONG.GPU [R46.64], R181 ;  /* 0x000000b52e00798e */ /* 0x0001e8000c10e784 */
[----:B----4-:R0:W-:Y:S02]  /*4b80*/  RED.E.ADD.F32.FTZ.RN.STRONG.GPU [R44.64], R49 ;  /* 0x000000312c00798e */ /* 0x0101e4000c10e784 */
.L_x_7253:
[----:B------:R-:W-:Y:S05]  /*4b90*/  BSYNC B0 ;  /* 0x0000000000007941 */ /* 0x000fea0003800000 */
.L_x_7252:
        /* <DEDUP_REMOVED lines=9> */
.L_x_7255:
[----:B------:R-:W-:Y:S05]  /*4c30*/  BSYNC B0 ;  /* 0x0000000000007941 */ /* 0x000fea0003800000 */
.L_x_7254:
[----:B0---4-:R0:W4:Y:S01]  /*4c40*/  LDS R49, [R176.X4+0xbc0] ;  /* 0x000bc000b0317984 */ /* 0x0111220000004800 */
[----:B------:R-:W-:Y:S01]  /*4c50*/  BSSY B0, `(.L_x_7256) ;  /* 0x0000008000007945 */ /* 0x000fe20003800000 */
[----:B------:R-:W-:Y:S05]  /*4c60*/  @!P5 BRA `(.L_x_7257) ;  /* 0x000000600000d947 */ /* 0x000fea0003800000 */
[----:B------:R-:W-:-:S04]  /*4c70*/  IMAD.WIDE.U32 R46, R185, c[0x0][0x2b0], R28 ;  /* 0x0000ac00b92e7a25 */ /* 0x000fc800078e001c */
[----:B------:R-:W-:Y:S01]  /*4c80*/  IMAD.WIDE.U32 R44, R185, c[0x0][0x2d0], R42 ;  /* 0x0000b400b92c7a25 */ /* 0x000fe200078e002a */
[----:B------:R-:W-:-:S04]  /*4c90*/  IADD3 R47, R51, R47, RZ ;  /* 0x0000002f332f7210 */ /* 0x000fc80007ffe0ff */
[----:B------:R-:W-:Y:S01]  /*4ca0*/  IADD3 R45, R183, R45, RZ ;  /* 0x0000002db72d7210 */ /* 0x000fe20007ffe0ff */
[----:B------:R0:W-:Y:S04]  /*4cb0*/  RED.E.ADD.F32.FTZ.RN.STRONG.GPU [R46.64], R177 ;  /* 0x000000b12e00798e */ /* 0x0001e8000c10e784 */
[----:B----4-:R0:W-:Y:S02]  /*4cc0*/  RED.E.ADD.F32.FTZ.RN.STRONG.GPU [R44.64], R49 ;  /* 0x000000312c00798e */ /* 0x0101e4000c10e784 */
.L_x_7257:
[----:B------:R-:W-:Y:S05]  /*4cd0*/  BSYNC B0 ;  /* 0x0000000000007941 */ /* 0x000fea0003800000 */
.L_x_7256:
[----:B0-----:R-:W0:Y:S01]  /*4ce0*/  SHFL.DOWN P0, R46, R169, 0x1, 0x1f ;  /* 0x08201f00a92e7f89 */ /* 0x001e220000000000 */
[-C--:B------:R-:W-:Y:S01]  /*4cf0*/  FMUL.FTZ R45, R0, R155.reuse ;  /* 0x0000009b002d7220 */ /* 0x080fe20000410000 */
[----:B------:R-:W-:Y:S01]  /*4d00*/  ISETP.NE.AND P2, PT, R128, RZ, PT ;  /* 0x000000ff8000720c */ /* 0x000fe20003f45270 */
[----:B------:R-:W-:Y:S01]  /*4d10*/  FMUL.FTZ R44, R137, R155 ;  /* 0x0000009b892c7220 */ /* 0x000fe20000410000 */
[----:B------:R-:W-:Y:S01]  /*4d20*/  BSSY B0, `(.L_x_7258) ;  /* 0x0000041000007945 */ /* 0x000fe20003800000 */
[----:B------:R-:W-:-:S02]  /*4d30*/  FMUL.FTZ R45, R166, R45 ;  /* 0x0000002da62d7220 */ /* 0x000fc40000410000 */
[----:B------:R-:W-:Y:S02]  /*4d40*/  FFMA.FTZ R57, R44, R78, R57 ;  /* 0x0000004e2c397223 */ /* 0x000fe40000010039 */
[----:B------:R-:W-:Y:S02]  /*4d50*/  FFMA.FTZ R145, R145, R44, R45 ;  /* 0x0000002c91917223 */ /* 0x000fe4000001002d */
[-C--:B------:R-:W-:Y:S02]  /*4d60*/  FMUL.FTZ R45, R0, R159.reuse ;  /* 0x0000009f002d7220 */ /* 0x080fe40000410000 */
[----:B------:R-:W-:Y:S02]  /*4d70*/  FMUL.FTZ R44, R139, R159 ;  /* 0x0000009f8b2c7220 */ /* 0x000fe40000410000 */
[----:B------:R-:W-:Y:S02]  /*4d80*/  FMUL.FTZ R162, R162, R45 ;  /* 0x0000002da2a27220 */ /* 0x000fe40000410000 */
[----:B------:R-:W-:-:S02]  /*4d90*/  FMUL.FTZ R45, R140, R161 ;  /* 0x000000a18c2d7220 */ /* 0x000fc40000410000 */
[----:B------:R-:W-:Y:S02]  /*4da0*/  FMUL.FTZ R161, R0, R161 ;  /* 0x000000a100a17220 */ /* 0x000fe40000410000 */
[----:B------:R-:W-:Y:S02]  /*4db0*/  FFMA.FTZ R59, R44, R80, R59 ;  /* 0x000000502c3b7223 */ /* 0x000fe4000001003b */
[----:B------:R-:W-:Y:S02]  /*4dc0*/  FMUL.FTZ R161, R160, R161 ;  /* 0x000000a1a0a17220 */ /* 0x000fe40000410000 */
[----:B0-----:R-:W-:Y:S02]  /*4dd0*/  @P0 FADD R46, R169, R46 ;  /* 0x0000002ea92e0221 */ /* 0x001fe40000000000 */
[----:B------:R-:W-:Y:S02]  /*4de0*/  FFMA.FTZ R147, R147, R44, R162 ;  /* 0x0000002c93937223 */ /* 0x000fe400000100a2 */
[----:B----4-:R-:W-:Y:S01]  /*4df0*/  FMUL.FTZ R49, R142, R153 ;  /* 0x000000998e317220 */ /* 0x010fe20000410000 */
[----:B------:R-:W0:Y:S01]  /*4e00*/  SHFL.DOWN P0, R47, R46, 0x2, 0x1f ;  /* 0x08401f002e2f7f89 */ /* 0x000e220000000000 */
[----:B------:R-:W-:-:S02]  /*4e10*/  FMUL.FTZ R44, R141, R163 ;  /* 0x000000a38d2c7220 */ /* 0x000fc40000410000 */
[----:B------:R-:W-:Y:S02]  /*4e20*/  FFMA.FTZ R60, R45, R81, R60 ;  /* 0x000000512d3c7223 */ /* 0x000fe4000001003c */
[----:B------:R-:W-:Y:S02]  /*4e30*/  FFMA.FTZ R150, R150, R45, R161 ;  /* 0x0000002d96967223 */ /* 0x000fe400000100a1 */
        /* <DEDUP_REMOVED lines=8> */
[----:B------:R-:W-:Y:S02]  /*4ec0*/  FFMA.FTZ R146, R146, R49, R153 ;  /* 0x0000003192927223 */ /* 0x000fe40000010099 */
[----:B0-----:R-:W-:-:S02]  /*4ed0*/  @P0 FADD R47, R46, R47 ;  /* 0x0000002f2e2f0221 */ /* 0x001fc40000000000 */
[----:B------:R-:W-:Y:S02]  /*4ee0*/  FFMA.FTZ R163, R149, R44, R163 ;  /* 0x0000002c95a37223 */ /* 0x000fe400000100a3 */
[----:B------:R-:W-:Y:S01]  /*4ef0*/  FFMA.FTZ R152, R152, R143, R45 ;  /* 0x0000008f98987223 */ /* 0x000fe2000001002d */
[----:B------:R-:W0:Y:S01]  /*4f00*/  SHFL.DOWN P0, R48, R47, 0x4, 0x1f ;  /* 0x08801f002f307f89 */ /* 0x000e220000000000 */
[----:B------:R-:W-:Y:S02]  /*4f10*/  FFMA.FTZ R56, R49, R75, R56 ;  /* 0x0000004b31387223 */ /* 0x000fe40000010038 */
[----:B------:R-:W-:Y:S02]  /*4f20*/  FADD.FTZ R70, R145, R70 ;  /* 0x0000004691467221 */ /* 0x000fe40000010000 */
[----:B------:R-:W-:Y:S02]  /*4f30*/  FADD.FTZ R71, R146, R71 ;  /* 0x0000004792477221 */ /* 0x000fe40000010000 */
[----:B------:R-:W-:-:S02]  /*4f40*/  FADD.FTZ R68, R147, R68 ;  /* 0x0000004493447221 */ /* 0x000fc40000010000 */
[----:B------:R-:W-:Y:S02]  /*4f50*/  FFMA.FTZ R61, R44, R82, R61 ;  /* 0x000000522c3d7223 */ /* 0x000fe4000001003d */
[----:B------:R-:W-:Y:S02]  /*4f60*/  FADD.FTZ R67, R150, R67 ;  /* 0x0000004396437221 */ /* 0x000fe40000010000 */
[----:B------:R-:W-:Y:S02]  /*4f70*/  FFMA.FTZ R62, R143, R83, R62 ;  /* 0x000000538f3e7223 */ /* 0x000fe4000001003e */
[----:B------:R-:W-:Y:S02]  /*4f80*/  FFMA.FTZ R63, R144, R84, R63 ;  /* 0x00000054903f7223 */ /* 0x000fe4000001003f */
[----:B------:R-:W-:Y:S02]  /*4f90*/  FADD.FTZ R66, R163, R66 ;  /* 0x00000042a3427221 */ /* 0x000fe40000010000 */
[----:B------:R-:W-:-:S02]  /*4fa0*/  FADD.FTZ R65, R152, R65 ;  /* 0x0000004198417221 */ /* 0x000fc40000010000 */
[----:B0-----:R-:W-:Y:S02]  /*4fb0*/  @P0 FADD R48, R47, R48 ;  /* 0x000000302f300221 */ /* 0x001fe40000000000 */
[-C--:B------:R-:W-:Y:S02]  /*4fc0*/  FMUL.FTZ R47, R138, R157.reuse ;  /* 0x0000009d8a2f7220 */ /* 0x080fe40000410000 */
[C---:B------:R-:W-:Y:S01]  /*4fd0*/  FMUL.FTZ R157, R0.reuse, R157 ;  /* 0x0000009d009d7220 */ /* 0x040fe20000410000 */
[----:B------:R-:W0:Y:S01]  /*4fe0*/  SHFL.DOWN P0, R51, R48, 0x8, 0x1f ;  /* 0x09001f0030337f89 */ /* 0x000e220000000000 */
[----:B------:R-:W-:Y:S02]  /*4ff0*/  FMUL.FTZ R0, R0, R165 ;  /* 0x000000a500007220 */ /* 0x000fe40000410000 */
[----:B------:R-:W-:Y:S02]  /*5000*/  FMUL.FTZ R157, R164, R157 ;  /* 0x0000009da49d7220 */ /* 0x000fe40000410000 */
[----:B------:R-:W-:-:S02]  /*5010*/  FMUL.FTZ R0, R167, R0 ;  /* 0x00000000a7007220 */ /* 0x000fc40000410000 */
[----:B------:R-:W-:Y:S02]  /*5020*/  FFMA.FTZ R148, R148, R47, R157 ;  /* 0x0000002f94947223 */ /* 0x000fe4000001009d */
[----:B------:R-:W-:Y:S02]  /*5030*/  FFMA.FTZ R151, R151, R144, R0 ;  /* 0x0000009097977223 */ /* 0x000fe40000010000 */
[----:B------:R-:W-:Y:S02]  /*5040*/  FFMA.FTZ R58, R47, R79, R58 ;  /* 0x0000004f2f3a7223 */ /* 0x000fe4000001003a */
        /* <DEDUP_REMOVED lines=14> */
.L_x_7259:
[----:B0-----:R-:W-:Y:S05]  /*5130*/  BSYNC B0 ;  /* 0x0000000000007941 */ /* 0x001fea0003800000 */
.L_x_7258:
[----:B------:R-:W-:Y:S02]  /*5140*/  IADD3 R55, R55, 0x1, RZ ;  /* 0x0000000137377810 */ /* 0x000fe40007ffe0ff */
[----:B------:R-:W-:Y:S02]  /*5150*/  IADD3 R53, P1, R53, 0x1, RZ ;  /* 0x0000000135357810 */ /* 0x000fe40007f3e0ff */
[----:B------:R-:W-:Y:S02]  /*5160*/  ISETP.GE.AND P0, PT, R55, c[0x0][0x16c], PT ;  /* 0x00005b0037007a0c */ /* 0x000fe40003f06270 */
[----:B------:R-:W-:-:S11]  /*5170*/  IADD3.X R52, RZ, R52, RZ, P1, !PT ;  /* 0x00000034ff347210 */ /* 0x000fd60000ffe4ff */
[----:B------:R-:W-:Y:S01]  /*5180*/  @P0 CALL.REL.NOINC `(.L_x_7239) ;  /* 0x0000001000000944 */ /* 0x000fe20003c00000 */
[----:B------:R-:W-:Y:S05]  /*5190*/  BRA `(.L_x_7260) ;  /* 0xffffda8000007947 */ /* 0x000fea000383ffff */
.L_x_7239:
        /* <DEDUP_REMOVED lines=30> */
[----:B------:R-:W-:Y:S01]  /*5380*/  IMAD R41, R111, -0x100, R132 ;  /* 0xffffff006f297824 */ /* 0x000fe200078e0284 */
        /* <DEDUP_REMOVED lines=10> */
[----:B------:R-:W0:Y:S04]  /*5430*/  LDS.U16 R10, [R95+0x2] ;  /* 0x000002005f0a7984 */ /* 0x000e280000000400 */
[----:B------:R-:W2:Y:S04]  /*5440*/  LDS.U16 R18, [R95] ;  /* 0x000000005f127984 */ /* 0x000ea80000000400 */
[----:B------:R-:W3:Y:S04]  /*5450*/  LDS.U16 R0, [R95+0x4] ;  /* 0x000004005f007984 */ /* 0x000ee80000000400 */
[----:B------:R-:W4:Y:S04]  /*5460*/  LDS.U16 R11, [R95+0x6] ;  /* 0x000006005f0b7984 */ /* 0x000f280000000400 */
[----:B------:R-:W5:Y:S01]  /*5470*/  LDS.U16 R12, [R95+0x8] ;  /* 0x000008005f0c7984 */ /* 0x000f620000000400 */
[----:B0-----:R-:W-:-:S02]  /*5480*/  PRMT R10, RZ, 0x5410, R10 ;  /* 0x00005410ff0a7816 */ /* 0x001fc4000000000a */
[----:B--2---:R-:W-:-:S03]  /*5490*/  PRMT R18, RZ, 0x5410, R18 ;  /* 0x00005410ff127816 */ /* 0x004fc60000000012 */
[--C-:B------:R-:W-:Y:S02]  /*54a0*/  FADD.FTZ R15, R10, R133.reuse ;  /* 0x000000850a0f7221 */ /* 0x100fe40000010000 */
[----:B------:R-:W0:Y:S01]  /*54b0*/  LDS.U16 R10, [R95+0xa] ;  /* 0x00000a005f0a7984 */ /* 0x000e220000000400 */
[--C-:B------:R-:W-:Y:S01]  /*54c0*/  FADD.FTZ R18, R18, R133.reuse ;  /* 0x0000008512127221 */ /* 0x100fe20000010000 */
[----:B---3--:R-:W-:Y:S02]  /*54d0*/  PRMT R0, RZ, 0x5410, R0 ;  /* 0x00005410ff007816 */ /* 0x008fe40000000000 */
[C---:B------:R-:W-:Y:S02]  /*54e0*/  FSETP.GTU.FTZ.AND P0, PT, R15.reuse, 20, PT ;  /* 0x41a000000f00780b */ /* 0x040fe40003f1c000 */
[----:B------:R-:W-:Y:S01]  /*54f0*/  FSETP.GTU.FTZ.AND P6, PT, R18, 20, PT ;  /* 0x41a000001200780b */ /* 0x000fe20003fdc000 */
[----:B------:R-:W-:Y:S01]  /*5500*/  FADD.FTZ R16, R0, R133 ;  /* 0x0000008500107221 */ /* 0x000fe20000010000 */
[----:B----4-:R-:W-:Y:S01]  /*5510*/  PRMT R14, RZ, 0x5410, R11 ;  /* 0x00005410ff0e7816 */ /* 0x010fe2000000000b */
[----:B------:R-:W2:Y:S04]  /*5520*/  LDS.U16 R0, [R95+0xc] ;  /* 0x00000c005f007984 */ /* 0x000ea80000000400 */
[----:B------:R-:W-:Y:S01]  /*5530*/  FADD.FTZ R17, R14, R133 ;  /* 0x000000850e117221 */ /* 0x000fe20000010000 */
[----:B------:R-:W3:Y:S03]  /*5540*/  LDS.U16 R11, [R95+0xe] ;  /* 0x00000e005f0b7984 */ /* 0x000ee60000000400 */
[----:B------:R-:W-:-:S02]  /*5550*/  @!P0 FMUL.FTZ R14, R15, -1.4426950216293334961 ;  /* 0xbfb8aa3b0f0e8820 */ /* 0x000fc40000410000 */
[----:B------:R-:W-:Y:S01]  /*5560*/  @!P6 FMUL.FTZ R13, R18, -1.4426950216293334961 ;  /* 0xbfb8aa3b120de820 */ /* 0x000fe20000410000 */
[----:B------:R-:W-:Y:S01]  /*5570*/  BAR.SYNC.DEFER_BLOCKING 0x0 ;  /* 0x0000000000007b1d */ /* 0x000fe20000010000 */
[----:B------:R-:W-:Y:S02]  /*5580*/  FSETP.GTU.FTZ.AND P1, PT, R16, 20, PT ;  /* 0x41a000001000780b */ /* 0x000fe40003f3c000 */
[----:B------:R-:W-:-:S03]  /*5590*/  FSETP.GTU.FTZ.AND P2, PT, R17, 20, PT ;  /* 0x41a000001100780b */ /* 0x000fc60003f5c000 */
[----:B------:R-:W4:Y:S08]  /*55a0*/  @!P0 MUFU.EX2 R14, R14 ;  /* 0x0000000e000e8308 */ /* 0x000f300000000800 */
[----:B------:R-:W1:Y:S01]  /*55b0*/  @!P6 MUFU.EX2 R13, R13 ;  /* 0x0000000d000de308 */ /* 0x000e620000000800 */
[----:B-----5:R-:W-:Y:S01]  /*55c0*/  PRMT R12, RZ, 0x5410, R12 ;  /* 0x00005410ff0c7816 */ /* 0x020fe2000000000c */
[----:B------:R-:W-:-:S02]  /*55d0*/  @!P1 FMUL.FTZ R15, R16, -1.4426950216293334961 ;  /* 0xbfb8aa3b100f9820 */ /* 0x000fc40000410000 */
[----:B------:R-:W-:Y:S02]  /*55e0*/  @!P2 FMUL.FTZ R16, R17, -1.4426950216293334961 ;  /* 0xbfb8aa3b1110a820 */ /* 0x000fe40000410000 */
[----:B------:R-:W-:Y:S02]  /*55f0*/  FADD.FTZ R17, R12, R133 ;  /* 0x000000850c117221 */ /* 0x000fe40000010000 */
[----:B----4-:R-:W-:Y:S01]  /*5600*/  @!P0 FADD.FTZ R14, R14, 1 ;  /* 0x3f8000000e0e8421 */ /* 0x010fe20000010000 */
[----:B0-----:R-:W-:Y:S01]  /*5610*/  PRMT R10, RZ, 0x5410, R10 ;  /* 0x00005410ff0a7816 */ /* 0x001fe2000000000a */
[----:B-1----:R-:W-:-:S04]  /*5620*/  @!P6 FADD.FTZ R12, R13, 1 ;  /* 0x3f8000000d0ce421 */ /* 0x002fc80000010000 */
[----:B------:R-:W0:Y:S01]  /*5630*/  @!P0 MUFU.RCP R14, R14 ;  /* 0x0000000e000e8308 */ /* 0x000e220000001000 */
[----:B------:R-:W-:Y:S01]  /*5640*/  FADD.FTZ R18, R10, R133 ;  /* 0x000000850a127221 */ /* 0x000fe20000010000 */
[----:B--2---:R-:W-:-:S06]  /*5650*/  PRMT R0, RZ, 0x5410, R0 ;  /* 0x00005410ff007816 */ /* 0x004fcc0000000000 */
[----:B------:R-:W1:Y:S01]  /*5660*/  @!P6 MUFU.RCP R13, R12 ;  /* 0x0000000c000de308 */ /* 0x000e620000001000 */
[----:B------:R-:W-:Y:S02]  /*5670*/  FSETP.GTU.FTZ.AND P3, PT, R17, 20, PT ;  /* 0x41a000001100780b */ /* 0x000fe40003f7c000 */
[----:B------:R-:W-:Y:S01]  /*5680*/  FSETP.GTU.FTZ.AND P4, PT, R18, 20, PT ;  /* 0x41a000001200780b */ /* 0x000fe20003f9c000 */
[----:B------:R-:W-:Y:S01]  /*5690*/  FADD.FTZ R19, R0, R133 ;  /* 0x0000008500137221 */ /* 0x000fe20000010000 */
[----:B---3--:R-:W-:Y:S01]  /*56a0*/  PRMT R10, RZ, 0x5410, R11 ;  /* 0x00005410ff0a7816 */ /* 0x008fe2000000000b */
[----:B0-----:R-:W-:-:S03]  /*56b0*/  @!P0 FMUL.FTZ R65, R65, R14 ;  /* 0x0000000e41418220 */ /* 0x001fc60000410000 */
[----:B------:R-:W-:Y:S02]  /*56c0*/  FSETP.GTU.FTZ.AND P5, PT, R19, 20, PT ;  /* 0x41a000001300780b */ /* 0x000fe40003fbc000 */
[----:B------:R-:W-:Y:S01]  /*56d0*/  ISETP.NE.AND P0, PT, R128, RZ, PT ;  /* 0x000000ff8000720c */ /* 0x000fe20003f05270 */
[----:B-1----:R-:W-:Y:S01]  /*56e0*/  @!P6 FMUL.FTZ R64, R64, R13 ;  /* 0x0000000d4040e220 */ /* 0x002fe20000410000 */
[----:B------:R-:W-:Y:S01]  /*56f0*/  PRMT R13, R62, 0x7632, R13 ;  /* 0x000076323e0d7816 */ /* 0x000fe2000000000d */
[----:B------:R-:W-:Y:S02]  /*5700*/  FADD.FTZ R12, R10, R133 ;  /* 0x000000850a0c7221 */ /* 0x000fe40000010000 */
[----:B------:R-:W-:Y:S01]  /*5710*/  @!P3 FMUL.FTZ R0, R17, -1.4426950216293334961 ;  /* 0xbfb8aa3b1100b820 */ /* 0x000fe20000410000 */
[----:B------:R-:W-:Y:S01]  /*5720*/  PRMT R17, R60, 0x7632, R17 ;  /* 0x000076323c117816 */ /* 0x000fe20000000011 */
[----:B------:R-:W-:Y:S01]  /*5730*/  @!P4 FMUL.FTZ R10, R18, -1.4426950216293334961 ;  /* 0xbfb8aa3b120ac820 */ /* 0x000fe20000410000 */
[----:B------:R0:W-:Y:S01]  /*5740*/  STS.U16 [R95+0x2], R13 ;  /* 0x0000020d5f007388 */ /* 0x0001e20000000400 */
[----:B------:R-:W-:-:S02]  /*5750*/  PRMT R18, R58, 0x7632, R18 ;  /* 0x000076323a127816 */ /* 0x000fc40000000012 */
[----:B------:R-:W-:Y:S01]  /*5760*/  @!P5 FMUL.FTZ R11, R19, -1.4426950216293334961 ;  /* 0xbfb8aa3b130bd820 */ /* 0x000fe20000410000 */
[----:B------:R-:W-:Y:S01]  /*5770*/  STS.U16 [R95], R62 ;  /* 0x0000003e5f007388 */ /* 0x000fe20000000400 */
[----:B0-----:R-:W-:-:S03]  /*5780*/  PRMT R13, R56, 0x7632, R13 ;  /* 0x00007632380d7816 */ /* 0x001fc6000000000d */
        /* <DEDUP_REMOVED lines=17> */
[----:B------:R-:W-:-:S05]  /*58a0*/  FSETP.GTU.FTZ.AND P6, PT, R12, 20, PT ;  /* 0x41a000000c00780b */ /* 0x000fca0003fdc000 */
[----:B------:R-:W0:Y:S08]  /*58b0*/  @!P5 MUFU.EX2 R11, R11 ;  /* 0x0000000b000bd308 */ /* 0x000e300000000800 */
[----:B------:R-:W-:Y:S01]  /*58c0*/  @!P6 FMUL.FTZ R12, R12, -1.4426950216293334961 ;  /* 0xbfb8aa3b0c0ce820 */ /* 0x000fe20000410000 */
[----:B------:R-:W1:Y:S01]  /*58d0*/  @!P1 MUFU.EX2 R15, R15 ;  /* 0x0000000f000f9308 */ /* 0x000e620000000800 */
[----:B------:R-:W2:Y:S07]  /*58e0*/  LDS R35, [0x210] ;  /* 0x00021000ff237984 */ /* 0x000eae0000000800 */
[----:B------:R-:W3:Y:S08]  /*58f0*/  @!P6 MUFU.EX2 R14, R12 ;  /* 0x0000000c000ee308 */ /* 0x000ef00000000800 */
[----:B------:R-:W4:Y:S01]  /*5900*/  @!P3 MUFU.EX2 R0, R0 ;  /* 0x000000000000b308 */ /* 0x000f220000000800 */
[----:B0-----:R-:W-:-:S07]  /*5910*/  @!P5 FADD.FTZ R13, R11, 1 ;  /* 0x3f8000000b0dd421 */ /* 0x001fce0000010000 */
[----:B------:R-:W0:Y:S01]  /*5920*/  @!P4 MUFU.EX2 R10, R10 ;  /* 0x0000000a000ac308 */ /* 0x000e220000000800 */
[----:B-1----:R-:W-:-:S07]  /*5930*/  @!P1 FADD.FTZ R15, R15, 1 ;  /* 0x3f8000000f0f9421 */ /* 0x002fce0000010000 */
[----:B------:R-:W1:Y:S01]  /*5940*/  @!P2 MUFU.EX2 R16, R16 ;  /* 0x000000100010a308 */ /* 0x000e620000000800 */
[----:B---3--:R-:W-:Y:S02]  /*5950*/  @!P6 FADD.FTZ R14, R14, 1 ;  /* 0x3f8000000e0ee421 */ /* 0x008fe40000010000 */
[----:B----4-:R-:W-:-:S05]  /*5960*/  @!P3 FADD.FTZ R0, R0, 1 ;  /* 0x3f8000000000b421 */ /* 0x010fca0000010000 */
[----:B------:R-:W3:Y:S01]  /*5970*/  @!P5 MUFU.RCP R13, R13 ;  /* 0x0000000d000dd308 */ /* 0x000ee20000001000 */
[----:B0-----:R-:W-:-:S07]  /*5980*/  @!P4 FADD.FTZ R12, R10, 1 ;  /* 0x3f8000000a0cc421 */ /* 0x001fce0000010000 */
[----:B------:R-:W0:Y:S01]  /*5990*/  @!P1 MUFU.RCP R15, R15 ;  /* 0x0000000f000f9308 */ /* 0x000e220000001000 */
[----:B-1----:R-:W-:-:S07]  /*59a0*/  @!P2 FADD.FTZ R16, R16, 1 ;  /* 0x3f8000001010a421 */ /* 0x002fce0000010000 */
[----:B------:R1:W4:Y:S01]  /*59b0*/  @!P3 MUFU.RCP R17, R0 ;  /* 0x000000000011b308 */ /* 0x0003220000001000 */
[----:B------:R-:W-:-:S07]  /*59c0*/  IMAD.WIDE.U32 R10, R131, c[0x0][0x2d8], RZ ;  /* 0x0000b600830a7a25 */ /* 0x000fce00078e00ff */
[----:B------:R-:W5:Y:S01]  /*59d0*/  @!P6 MUFU.RCP R14, R14 ;  /* 0x0000000e000ee308 */ /* 0x000f620000001000 */
[----:B-1----:R-:W-:-:S04]  /*59e0*/  IMAD R0, R175, c[0x0][0x2d8], RZ ;  /* 0x0000b600af007a24 */ /* 0x002fc800078e02ff */
[----:B------:R-:W-:-:S03]  /*59f0*/  IMAD R37, R131, c[0x0][0x2dc], R0 ;  /* 0x0000b70083257a24 */ /* 0x000fc600078e0200 */
[----:B------:R-:W1:Y:S02]  /*5a00*/  @!P4 MUFU.RCP R12, R12 ;  /* 0x0000000c000cc308 */ /* 0x000e640000001000 */
[----:B------:R-:W-:Y:S01]  /*5a10*/  IADD3 R11, R11, R37, RZ ;  /* 0x000000250b0b7210 */ /* 0x000fe20007ffe0ff */
[----:B---3--:R-:W-:-:S05]  /*5a20*/  @!P5 FMUL.FTZ R70, R70, R13 ;  /* 0x0000000d4646d220 */ /* 0x008fca0000410000 */
[----:B------:R-:W3:Y:S01]  /*5a30*/  @!P2 MUFU.RCP R16, R16 ;  /* 0x000000100010a308 */ /* 0x000ee20000001000 */
[----:B0-----:R-:W-:Y:S01]  /*5a40*/  @!P1 FMUL.FTZ R66, R66, R15 ;  /* 0x0000000f42429220 */ /* 0x001fe20000410000 */
[----:B--2---:R-:W-:Y:S01]  /*5a50*/  ISETP.GE.AND P5, PT, R8, R35, PT ;  /* 0x000000230800720c */ /* 0x004fe20003fa6270 */
[----:B----4-:R-:W-:Y:S02]  /*5a60*/  @!P3 FMUL.FTZ R68, R68, R17 ;  /* 0x000000114444b220 */ /* 0x010fe40000410000 */
[----:B-----5:R-:W-:Y:S02]  /*5a70*/  @!P6 FMUL.FTZ R71, R71, R14 ;  /* 0x0000000e4747e220 */ /* 0x020fe40000410000 */
[----:B------:R-:W-:Y:S02]  /*5a80*/  IMAD.MOV.U32 R17, RZ, RZ, 0x2 ;  /* 0x00000002ff117424 */ /* 0x000fe400078e00ff */
[----:B------:R-:W-:-:S04]  /*5a90*/  IMAD.WIDE.U32 R14, R136, c[0x0][0x2e0], R10 ;  /* 0x0000b800880e7a25 */ /* 0x000fc800078e000a */
[----:B------:R-:W-:Y:S01]  /*5aa0*/  IMAD R0, R136, c[0x0][0x2e4], R39 ;  /* 0x0000b90088007a24 */ /* 0x000fe200078e0227 */
[----:B------:R-:W-:Y:S01]  /*5ab0*/  SHF.R.S32.HI R39, RZ, 0x1f, R41 ;  /* 0x0000001fff277819 */ /* 0x000fe20000011429 */
[----:B------:R-:W-:Y:S01]  /*5ac0*/  IMAD.WIDE R10, R8, R17, c[0x0][0x330] ;  /* 0x0000cc00080a7625 */ /* 0x000fe200078e0211 */
[----:B------:R-:W-:-:S03]  /*5ad0*/  IADD3 R17, P6, R41, R14, RZ ;  /* 0x0000000e29117210 */ /* 0x000fc60007fde0ff */
[----:B-1----:R-:W-:Y:S01]  /*5ae0*/  @!P4 FMUL.FTZ R69, R69, R12 ;  /* 0x0000000c4545c220 */ /* 0x002fe20000410000 */
[----:B------:R-:W-:Y:S01]  /*5af0*/  IADD3 R12, P1, R8, R109, RZ ;  /* 0x0000006d080c7210 */ /* 0x000fe20007f3e0ff */
[----:B---3--:R-:W-:Y:S01]  /*5b00*/  @!P2 FMUL.FTZ R67, R67, R16 ;  /* 0x000000104343a220 */ /* 0x008fe20000410000 */
[----:B------:R-:W-:Y:S02]  /*5b10*/  IADD3.X R14, R39, R0, R15, P6, !PT ;  /* 0x00000000270e7210 */ /* 0x000fe400037fe40f */
[----:B------:R-:W-:Y:S02]  /*5b20*/  LEA R16, P6, R17, R10, 0x1 ;  /* 0x0000000a11107211 */ /* 0x000fe400078c08ff */
[----:B------:R-:W-:Y:S02]  /*5b30*/  LEA.HI.X.SX32 R13, R109, R9, 0x1, P1 ;  /* 0x000000096d0d7211 */ /* 0x000fe400008f0eff */
[-C--:B------:R-:W-:Y:S02]  /*5b40*/  ISETP.GE.AND P4, PT, R116, R35.reuse, PT ;  /* 0x000000237400720c */ /* 0x080fe40003f86270 */
[----:B------:R-:W-:-:S02]  /*5b50*/  ISETP.GE.AND P3, PT, R114, R35, PT ;  /* 0x000000237200720c */ /* 0x000fc40003f66270 */
        /* <DEDUP_REMOVED lines=13> */
.L_x_7262:
[----:B------:R-:W-:Y:S05]  /*5c30*/  BSYNC B0 ;  /* 0x0000000000007941 */ /* 0x000fea0003800000 */
.L_x_7261:
        /* <DEDUP_REMOVED lines=64> */
.L_x_7264:
[----:B------:R-:W-:Y:S05]  /*6040*/  BSYNC B0 ;  /* 0x0000000000007941 */ /* 0x000fea0003800000 */
.L_x_7263:
        /* <DEDUP_REMOVED lines=40> */
.L_x_7222:
[----:B------:R-:W-:Y:S02]  /*62d0*/  ISETP.NE.U32.AND P0, PT, RZ, c[0x0][0x328], PT ;  /* 0x0000ca00ff007a0c */ /* 0x000fe40003f05070 */
[----:B------:R-:W-:Y:S02]  /*62e0*/  ISETP.NE.U32.AND P2, PT, RZ, c[0x0][0x348], PT ;  /* 0x0000d200ff007a0c */ /* 0x000fe40003f45070 */
        /* <DEDUP_REMOVED lines=15> */
[----:B0-----:R-:W0:Y:S02]  /*63e0*/  SHFL.DOWN P1, R11, R6, 0x10, 0x1f ;  /* 0x0a001f00060b7f89 */ /* 0x001e240000020000 */
[----:B0-----:R-:W-:Y:S01]  /*63f0*/  @P1 FADD R11, R6, R11 ;  /* 0x0000000b060b1221 */ /* 0x001fe20000000000 */
[----:B--2---:R-:W-:-:S04]  /*6400*/  ISETP.NE.AND P1, PT, R8, RZ, PT ;  /* 0x000000ff0800720c */ /* 0x004fc80003f25270 */
[----:B------:R0:W-:Y:S04]  /*6410*/  @!P2 STS [0xc64], R11 ;  /* 0x000c640bff00a388 */ /* 0x0001e80000000800 */
[----:B------:R-:W-:Y:S06]  /*6420*/  BAR.SYNC.DEFER_BLOCKING 0x0 ;  /* 0x0000000000007b1d */ /* 0x000fec0000010000 */
[----:B------:R-:W-:Y:S05]  /*6430*/  @P1 BRA `(.L_x_7267) ;  /* 0x0000001000001947 */ /* 0x000fea0003800000 */
[----:B0-----:R0:W-:Y:S02]  /*6440*/  RED.E.ADD.F32.FTZ.RN.STRONG.GPU [R4.64], R11 ;  /* 0x0000000b0400798e */ /* 0x0011e4000c10e784 */
.L_x_7267:
[----:B0-----:R-:W-:Y:S05]  /*6450*/  BSYNC B0 ;  /* 0x0000000000007941 */ /* 0x001fea0003800000 */
.L_x_7266:
        /* <DEDUP_REMOVED lines=21> */
[----:B------:R-:W-:Y:S01]  /*65b0*/  MOV R9, RZ ;  /* 0x000000ff00097202 */ /* 0x000fe20000000f00 */
[----:B------:R-:W-:Y:S05]  /*65c0*/  BRA `(.L_x_7270) ;  /* 0x0000001000007947 */ /* 0x000fea0003800000 */
.L_x_7269:
[----:B------:R-:W1:Y:S02]  /*65d0*/  S2R R9, SR_TID.X ;  /* 0x0000000000097919 */ /* 0x000e640000002100 */
.L_x_7270:
[----:B-1----:R-:W-:Y:S05]  /*65e0*/  BSYNC B0 ;  /* 0x0000000000007941 */ /* 0x002fea0003800000 */
.L_x_7268:
[----:B------:R-:W-:-:S13]  /*65f0*/  ISETP.GE.AND P0, PT, R9, c[0x0][0x16c], PT ;  /* 0x00005b0009007a0c */ /* 0x000fda0003f06270 */
[----:B------:R-:W-:Y:S05]  /*6600*/  @P0 EXIT ;  /* 0x000000000000094d */ /* 0x000fea0003800000 */
[----:B------:R-:W-:Y:S02]  /*6610*/  IMAD R135, R135, c[0x0][0x288], RZ ;  /* 0x0000a20087877a24 */ /* 0x000fe400078e02ff */
[----:B------:R-:W-:-:S04]  /*6620*/  IMAD.WIDE.U32 R2, R136, c[0x0][0x288], RZ ;  /* 0x0000a20088027a25 */ /* 0x000fc800078e00ff */
[----:B------:R-:W-:-:S05]  /*6630*/  IMAD R13, R136, c[0x0][0x28c], R135 ;  /* 0x0000a300880d7a24 */ /* 0x000fca00078e0287 */
[----:B------:R-:W-:Y:S02]  /*6640*/  IADD3 R13, R3, R13, RZ ;  /* 0x0000000d030d7210 */ /* 0x000fe40007ffe0ff */
.L_x_7271:
[----:B0-----:R0:W1:Y:S01]  /*6650*/  LDS R11, [R9.X4+0x1f18] ;  /* 0x001f1800090b7984 */ /* 0x0010620000004800 */
[----:B------:R-:W-:Y:S01]  /*6660*/  SHF.R.S32.HI R0, RZ, 0x1f, R9 ;  /* 0x0000001fff007819 */ /* 0x000fe20000011409 */
[----:B------:R-:W-:Y:S01]  /*6670*/  IMAD.MOV.U32 R4, RZ, RZ, R2 ;  /* 0x000000ffff047224 */ /* 0x000fe200078e0002 */
[----:B------:R-:W-:Y:S01]  /*6680*/  MOV R5, R13 ;  /* 0x0000000d00057202 */ /* 0x000fe20000000f00 */
[----:B------:R-:W-:Y:S02]  /*6690*/  YIELD ;  /* 0x0000000000007946 */ /* 0x000fe40003800000 */
[----:B------:R-:W-:Y:S02]  /*66a0*/  IMAD R0, R0, c[0x0][0x290], RZ ;  /* 0x0000a40000007a24 */ /* 0x000fe400078e02ff */
        /* <DEDUP_REMOVED lines=10> */
.L_x_7272:
        /* <DEDUP_REMOVED lines=11> */
.L_x_9114:


//--------------------- .text._Z25selective_scan_bwd_kernelI32Selective_Scan_bwd_kernel_traitsILi32ELi8ELb0ELb1ELb1ELb1ELb1EN3c108BFloat16EfEEv12SSMParamsBwd --------------------------
	.section	.text._Z25selective_scan_bwd_kernelI32Selective_Scan_bwd_kernel_traitsILi32ELi8ELb0ELb1ELb1ELb1ELb1EN3c108BFloat16EfEEv12SSMParamsBwd,"ax",@progbits
	.sectioninfo	@"SHI_REGISTERS=209"
	.align	128
        .global         _Z25selective_scan_bwd_kernelI32Selective_Scan_bwd_kernel_traitsILi32ELi8ELb0ELb1ELb1ELb1ELb1EN3c108BFloat16EfEEv12SSMParamsBwd
        .type           _Z25selective_scan_bwd_kernelI32Selective_Scan_bwd_kernel_traitsILi32ELi8ELb0ELb1ELb1ELb1ELb1EN3c108BFloat16EfEEv12SSMParamsBwd,@function
        .size           _Z25selective_scan_bwd_kernelI32Selective_Scan_bwd_kernel_traitsILi32ELi8ELb0ELb1ELb1ELb1ELb1EN3c108BFloat16EfEEv12SSMParamsBwd,(.L_x_9115 - _Z25selective_scan_bwd_kernelI32Selective_Scan_bwd_kernel_traitsILi32ELi8ELb0ELb1ELb1ELb1ELb1EN3c108BFloat16EfEEv12SSMParamsBwd)
        .other          _Z25selective_scan_bwd_kernelI32Selective_Scan_bwd_kernel_traitsILi32ELi8ELb0ELb1ELb1ELb1ELb1EN3c108BFloat16EfEEv12SSMParamsBwd,@"STO_CUDA_ENTRY STV_DEFAULT"
_Z25selective_scan_bwd_kernelI32Selective_Scan_bwd_kernel_traitsILi32ELi8ELb0ELb1ELb1ELb1ELb1EN3c108BFloat16EfEEv12SSMParamsBwd:
.text._Z25selective_scan_bwd_kernelI32Selective_Scan_bwd_kernel_traitsILi32ELi8ELb0ELb1ELb1ELb1ELb1EN3c108BFloat16EfEEv12SSMParamsBwd:
        /* <DEDUP_REMOVED lines=28> */
[C---:B------:R-:W-:Y:S01]  /*01c0*/  IMAD R14, R177.reuse, c[0x0][0x190], RZ ;  /* 0x00006400b10e7a24 */ /* 0x040fe200078e02ff */
[----:B0-----:R-:W-:Y:S01]  /*01d0*/  IABS R2, R105 ;  /* 0x0000006900027213 */ /* 0x001fe20000000000 */
[----:B------:R-:W-:Y:S01]  /*01e0*/  IMAD R16, R177, c[0x0][0x1b0], RZ ;  /* 0x00006c00b1107a24 */ /* 0x000fe200078e02ff */
[----:B------:R-:W-:Y:S01]  /*01f0*/  HFMA2.MMA R96, -RZ, RZ, 0, 0 ;  /* 0x00000000ff607435 */ /* 0x000fe200000001ff */
[----:B-1----:R-:W-:Y:S01]  /*0200*/  IMAD.WIDE.U32 R4, R101, c[0x0][0x1e0], RZ ;  /* 0x0000780065047a25 */ /* 0x002fe200078e00ff */
[----:B--2---:R-:W-:-:S03]  /*0210*/  HFMA2.MMA R6, -RZ, RZ, 0, 0 ;  /* 0x00000000ff067435 */ /* 0x004fc600000001ff */
[----:B------:R-:W-:Y:S02]  /*0220*/  IMAD.IADD R5, R5, 0x1, R13 ;  /* 0x0000000105057824 */ /* 0x000fe400078e020d */
[----:B------:R-:W-:Y:S02]  /*0230*/  IMAD.MOV.U32 R13, RZ, RZ, c[0x0][0x174] ;  /* 0x00005d00ff0d7624 */ /* 0x000fe400078e00ff */
[----:B---3--:R-:W-:Y:S02]  /*0240*/  IMAD.MOV R8, RZ, RZ, -R7 ;  /* 0x000000ffff087224 */ /* 0x008fe400078e0a07 */
[----:B------:R-:W-:Y:S01]  /*0250*/  IMAD R15, R101, c[0x0][0x194], R14 ;  /* 0x00006500650f7a24 */ /* 0x000fe200078e020e */
[C---:B------:R-:W-:Y:S01]  /*0260*/  ISETP.GE.AND P3, PT, R13.reuse, 0x1, PT ;  /* 0x000000010d00780c */ /* 0x040fe20003f66270 */
[----:B------:R-:W-:Y:S01]  /*0270*/  IMAD R3, R8, R17, RZ ;  /* 0x0000001108037224 */ /* 0x000fe200078e02ff */
[----:B------:R-:W-:Y:S01]  /*0280*/  LEA R13, R13, 0xffffff00, 0x8 ;  /* 0xffffff000d0d7811 */ /* 0x000fe200078e40ff */
[----:B------:R-:W-:-:S02]  /*0290*/  IMAD R8, R177, c[0x0][0x1d0], RZ ;  /* 0x00007400b1087a24 */ /* 0x000fc400078e02ff */
        /* <DEDUP_REMOVED lines=11> */
[----:B------:R-:W-:-:S03]  /*0350*/  IMAD.WIDE.U32 R2, R105, c[0x0][0x1d8], R2 ;  /* 0x0000760069027a25 */ /* 0x000fc600078e0002 */
[----:B------:R-:W-:Y:S01]  /*0360*/  IADD3 R7, R7, R11, RZ ;  /* 0x0000000b07077210 */ /* 0x000fe20007ffe0ff */
[----:B------:R-:W-:Y:S01]  /*0370*/  IMAD.IADD R9, R9, 0x1, R15 ;  /* 0x0000000109097824 */ /* 0x000fe200078e020f */
[----:B------:R-:W-:Y:S01]  /*0380*/  SHF.R.S32.HI R15, RZ, 0x1f, R13 ;  /* 0x0000001fff0f7819 */ /* 0x000fe2000001140d */
[----:B------:R-:W-:Y:S01]  /*0390*/  IMAD R12, R104, c[0x0][0x1e8], RZ ;  /* 0x00007a00680c7a24 */ /* 0x000fe200078e02ff */
[-C--:B------:R-:W-:Y:S01]  /*03a0*/  @!P4 IADD3 R0, R0, -R17.reuse, RZ ;  /* 0x800000110000c210 */ /* 0x080fe20007ffe0ff */
[----:B------:R-:W-:Y:S01]  /*03b0*/  IMAD.WIDE.U32 R4, R105, c[0x0][0x1e8], R4 ;  /* 0x00007a0069047a25 */ /* 0x000fe200078e0004 */
[----:B------:R-:W-:Y:S02]  /*03c0*/  @!P4 IADD3 R100, R100, 0x1, RZ ;  /* 0x000000016464c810 */ /* 0x000fe40007ffe0ff */
[----:B------:R-:W-:Y:S01]  /*03d0*/  ISETP.GE.U32.AND P2, PT, R0, R17, PT ;  /* 0x000000110000720c */ /* 0x000fe20003f46070 */
[----:B------:R-:W-:Y:S01]  /*03e0*/  IMAD R0, R104, c[0x0][0x1d8], RZ ;  /* 0x0000760068007a24 */ /* 0x000fe200078e02ff */
[----:B------:R-:W-:Y:S01]  /*03f0*/  IADD3 R95, P4, R13, R4, RZ ;  /* 0x000000040d5f7210 */ /* 0x000fe20007f9e0ff */
[----:B------:R-:W-:-:S02]  /*0400*/  IMAD R12, R105, c[0x0][0x1ec], R12 ;  /* 0x00007b00690c7a24 */ /* 0x000fc400078e020c */
[----:B------:R-:W-:Y:S02]  /*0410*/  IMAD R0, R105, c[0x0][0x1dc], R0 ;  /* 0x0000770069007a24 */ /* 0x000fe400078e0200 */
[----:B------:R-:W-:Y:S01]  /*0420*/  IMAD R14, R104, c[0x0][0x280], RZ ;  /* 0x0000a000680e7a24 */ /* 0x000fe200078e02ff */
[----:B------:R-:W-:Y:S01]  /*0430*/  IADD3.X R4, R15, R5, R12, P4, !PT ;  /* 0x000000050f047210 */ /* 0x000fe200027fe40c */
[----:B------:R-:W-:Y:S01]  /*0440*/  IMAD.WIDE.U32 R6, R105, c[0x0][0x280], R6 ;  /* 0x0000a00069067a25 */ /* 0x000fe200078e0006 */
[----:B------:R-:W-:-:S03]  /*0450*/  MOV R12, RZ ;  /* 0x000000ff000c7202 */ /* 0x000fc60000000f00 */
[----:B------:R-:W-:Y:S01]  /*0460*/  @P2 IADD3 R100, R100, 0x1, RZ ;  /* 0x0000000164642810 */ /* 0x000fe20007ffe0ff */
[----:B------:R-:W-:Y:S01]  /*0470*/  IMAD R14, R105, c[0x0][0x284], R14 ;  /* 0x0000a100690e7a24 */ /* 0x000fe200078e020e */
[----:B------:R-:W-:Y:S01]  /*0480*/  IADD3 R97, P2, R13, R2, RZ ;  /* 0x000000020d617210 */ /* 0x000fe20007f5e0ff */
[C---:B------:R-:W-:Y:S01]  /*0490*/  IMAD.WIDE.U32 R10, R101.reuse, c[0x0][0x1b0], RZ ;  /* 0x00006c00650a7a25 */ /* 0x040fe200078e00ff */
[----:B------:R-:W-:Y:S02]  /*04a0*/  @!P1 IADD3 R100, -R100, RZ, RZ ;  /* 0x000000ff64649210 */ /* 0x000fe40007ffe1ff */
[----:B------:R-:W-:Y:S01]  /*04b0*/  @!P0 LOP3.LUT R100, RZ, c[0x0][0x178], RZ, 0x33, !PT ;  /* 0x00005e00ff648a12 */ /* 0x000fe200078e33ff */
[----:B------:R-:W-:Y:S01]  /*04c0*/  IMAD R17, R101, c[0x0][0x1b4], R16 ;  /* 0x00006d0065117a24 */ /* 0x000fe200078e0210 */
[----:B------:R-:W-:Y:S01]  /*04d0*/  IADD3.X R2, R15, R3, R0, P2, !PT ;  /* 0x000000030f027210 */ /* 0x000fe200017fe400 */
[----:B------:R-:W-:Y:S01]  /*04e0*/  IMAD.MOV.U32 R98, RZ, RZ, RZ ;  /* 0x000000ffff627224 */ /* 0x000fe200078e00ff */
[----:B------:R-:W-:Y:S01]  /*04f0*/  SHF.R.S32.HI R176, RZ, 0x1f, R100 ;  /* 0x0000001fffb07819 */ /* 0x000fe20000011464 */
[----:B------:R-:W-:Y:S01]  /*0500*/  IMAD.WIDE.U32 R8, R100, c[0x0][0x1a8], R8 ;  /* 0x00006a0064087a25 */ /* 0x000fe200078e0008 */
[----:B------:R-:W-:-:S02]  /*0510*/  LEA R99, P0, R97, c[0x0][0x240], 0x1 ;  /* 0x0000900061637a11 */ /* 0x000fc400078008ff */
[----:B------:R-:W-:Y:S01]  /*0520*/  LEA R92, P1, R95, c[0x0][0x248], 0x1 ;  /* 0x000092005f5c7a11 */ /* 0x000fe200078208ff */
[----:B------:R-:W-:Y:S01]  /*0530*/  IMAD R3, R176, c[0x0][0x1a8], RZ ;  /* 0x00006a00b0037a24 */ /* 0x000fe200078e02ff */
[----:B------:R-:W-:Y:S01]  /*0540*/  LEA.HI.X R97, R97, c[0x0][0x244], R2, 0x1, P0 ;  /* 0x0000910061617a11 */ /* 0x000fe200000f0c02 */
[----:B------:R-:W-:Y:S01]  /*0550*/  IMAD.IADD R11, R11, 0x1, R17 ;  /* 0x000000010b0b7824 */ /* 0x000fe200078e0211 */
[----:B------:R-:W-:Y:S01]  /*0560*/  IADD3 R91, P5, R13, R6, RZ ;  /* 0x000000060d5b7210 */ /* 0x000fe20007fbe0ff */
[----:B------:R-:W-:Y:S01]  /*0570*/  IMAD R3, R100, c[0x0][0x1ac], R3 ;  /* 0x00006b0064037a24 */ /* 0x000fe200078e0203 */
[----:B------:R-:W-:Y:S01]  /*0580*/  ISETP.NE.U32.AND P0, PT, RZ, c[0x0][0x260], PT ;  /* 0x00009800ff007a0c */ /* 0x000fe20003f05070 */
[----:B------:R-:W-:Y:S01]  /*0590*/  IMAD R5, R176, c[0x0][0x1c8], RZ ;  /* 0x00007200b0057a24 */ /* 0x000fe200078e02ff */
[----:B------:R-:W-:Y:S01]  /*05a0*/  LEA.HI.X R95, R95, c[0x0][0x24c], R4, 0x1, P1 ;  /* 0x000093005f5f7a11 */ /* 0x000fe200008f0c04 */
[----:B------:R-:W-:Y:S01]  /*05b0*/  IMAD.WIDE.U32 R10, R100, c[0x0][0x1c8], R10 ;  /* 0x00007200640a7a25 */ /* 0x000fe200078e000a */
[----:B------:R-:W-:-:S02]  /*05c0*/  IADD3.X R6, R15, R7, R14, P5, !PT ;  /* 0x000000070f067210 */ /* 0x000fc40002ffe40e */
[----:B------:R-:W-:Y:S01]  /*05d0*/  LEA R93, P2, R91, c[0x0][0x308], 0x1 ;  /* 0x0000c2005b5d7a11 */ /* 0x000fe200078408ff */
[----:B------:R-:W-:Y:S01]  /*05e0*/  IMAD R5, R100, c[0x0][0x1cc], R5 ;  /* 0x0000730064057a24 */ /* 0x000fe200078e0205 */
[----:B------:R-:W-:Y:S02]  /*05f0*/  ISETP.NE.AND.EX P0, PT, RZ, c[0x0][0x264], PT, P0 ;  /* 0x00009900ff007a0c */ /* 0x000fe40003f05300 */
[----:B------:R-:W-:Y:S01]  /*0600*/  ISETP.NE.U32.AND P1, PT, RZ, c[0x0][0x328], PT ;  /* 0x0000ca00ff007a0c */ /* 0x000fe20003f25070 */
[----:B------:R-:W-:Y:S01]  /*0610*/  IMAD.IADD R2, R11, 0x1, R5 ;  /* 0x000000010b027824 */ /* 0x000fe200078e0205 */
[----:B------:R-:W-:Y:S02]  /*0620*/  IADD3 R89, P5, R13, R8, RZ ;  /* 0x000000080d597210 */ /* 0x000fe40007fbe0ff */
[----:B------:R-:W-:Y:S01]  /*0630*/  IADD3 R0, R9, R3, RZ ;  /* 0x0000000309007210 */ /* 0x000fe20007ffe0ff */
[----:B------:R-:W-:Y:S01]  /*0640*/  IMAD.MOV.U32 R3, RZ, RZ, RZ ;  /* 0x000000ffff037224 */ /* 0x000fe200078e00ff */
[----:B------:R-:W-:-:S02]  /*0650*/  LEA.HI.X R91, R91, c[0x0][0x30c], R6, 0x1, P2 ;  /* 0x0000c3005b5b7a11 */ /* 0x000fc400010f0c06 */
[----:B------:R-:W-:Y:S02]  /*0660*/  ISETP.NE.AND.EX P1, PT, RZ, c[0x0][0x32c], PT, P1 ;  /* 0x0000cb00ff007a0c */ /* 0x000fe40003f25310 */
[----:B------:R-:W-:Y:S02]  /*0670*/  ISETP.NE.U32.AND P2, PT, RZ, c[0x0][0x348], PT ;  /* 0x0000d200ff007a0c */ /* 0x000fe40003f45070 */
[----:B------:R-:W-:Y:S02]  /*0680*/  IADD3.X R0, R15, R0, RZ, P5, !PT ;  /* 0x000000000f007210 */ /* 0x000fe40002ffe4ff */
[----:B------:R-:W-:Y:S02]  /*0690*/  LEA R90, P5, R89, c[0x0][0x228], 0x1 ;  /* 0x00008a00595a7a11 */ /* 0x000fe400078a08ff */
[----:B------:R-:W-:Y:S02]  /*06a0*/  ISETP.NE.AND.EX P2, PT, RZ, c[0x0][0x34c], PT, P2 ;  /* 0x0000d300ff007a0c */ /* 0x000fe40003f45320 */
[----:B------:R-:W-:-:S02]  /*06b0*/  IADD3 R13, P4, R13, R10, RZ ;  /* 0x0000000a0d0d7210 */ /* 0x000fc40007f9e0ff */
[----:B------:R-:W-:Y:S01]  /*06c0*/  LEA.HI.X R89, R89, c[0x0][0x22c], R0, 0x1, P5 ;  /* 0x00008b0059597a11 */ /* 0x000fe200028f0c00 */
[----:B------:R-:W-:Y:S01]  /*06d0*/  @P0 IMAD R0, R101, c[0x0][0x164], R105 ;  /* 0x0000590065000a24 */ /* 0x000fe200078e0269 */
[----:B------:R-:W-:Y:S01]  /*06e0*/  CS2R R10, SRZ ;  /* 0x00000000000a7805 */ /* 0x000fe2000001ff00 */
[----:B------:R-:W-:Y:S01]  /*06f0*/  IMAD.X R2, R15, 0x1, R2, P4 ;  /* 0x000000010f027824 */ /* 0x000fe200020e0602 */
[----:B------:R-:W-:Y:S01]  /*0700*/  @P1 LEA R12, P4, R105, c[0x0][0x328], 0x2 ;  /* 0x0000ca00690c1a11 */ /* 0x000fe200078810ff */
[----:B------:R-:W-:Y:S01]  /*0710*/  @P0 IMAD R0, R0, c[0x0][0x174], RZ ;  /* 0x00005d0000000a24 */ /* 0x000fe200078e02ff */
[----:B------:R-:W-:Y:S02]  /*0720*/  @P0 MOV R15, 0x8 ;  /* 0x00000008000f0802 */ /* 0x000fe40000000f00 */
        /* <DEDUP_REMOVED lines=11> */
[----:B------:R-:W-:Y:S01]  /*07e0*/  IMAD.MOV.U32 R96, RZ, RZ, RZ ;  /* 0x000000ffff607224 */ /* 0x000fe200078e00ff */
[----:B------:R-:W-:Y:S01]  /*07f0*/  MOV R81, RZ ;  /* 0x000000ff00517202 */ /* 0x000fe20000000f00 */
[----:B------:R-:W-:Y:S01]  /*0800*/  IMAD.MOV.U32 R98, RZ, RZ, RZ ;  /* 0x000000ffff627224 */ /* 0x000fe200078e00ff */
        /* <DEDUP_REMOVED lines=15> */
.L_x_7321:
        /* <DEDUP_REMOVED lines=35> */
[----:B------:R-:W-:Y:S02]  /*0b30*/  LEA.HI.SX32 R22, R22, R85, 0x1b ;  /* 0x0000005516167211 */ /* 0x000fe400078fdaff */
[----:B------:R-:W-:Y:S01]  /*0b40*/  SHF.L.U32 R74, R74, 0x1, RZ ;  /* 0x000000014a4a7819 */ /* 0x000fe200000006ff */
[----:B------:R-:W-:Y:S01]  /*0b50*/  IMAD.SHL.U32 R73, R20, 0x2, RZ ;  /* 0x0000000214497824 */ /* 0x000fe200078e00ff */
[----:B0-----:R-:W-:Y:S02]  /*0b60*/  IADD3 R2, R85, 0x60, RZ ;  /* 0x0000006055027810 */ /* 0x001fe40007ffe0ff */
        /* <DEDUP_REMOVED lines=15> */
[----:B------:R-:W-:-:S02]  /*0c60*/  ISETP.GE.AND P6, PT, R8, R75, PT ;  /* 0x0000004b0800720c */ /* 0x000fc40003fc6270 */
[----:B------:R-:W-:Y:S02]  /*0c70*/  SHF.L.U64.HI R66, R8, 0x1, R9 ;  /* 0x0000000108427819 */ /* 0x000fe40000010209 */
        /* <DEDUP_REMOVED lines=9> */
[----:B--2---:R-:W-:Y:S04]  /*0d10*/  STS.U16 [R74], R5 ;  /* 0x000000054a007388 */ /* 0x004fe80000000400 */
[----:B---3--:R0:W-:Y:S04]  /*0d20*/  STS.U16 [R73+0x40], R0 ;  /* 0x0000400049007388 */ /* 0x0081e80000000400 */
[----:B-1--4-:R1:W-:Y:S01]  /*0d30*/  STS.U16 [R72+0x80], R7 ;  /* 0x0000800748007388 */ /* 0x0123e20000000400 */
[----:B0-----:R-:W-:-:S04]  /*0d40*/  SHF.L.U32 R0, R85, 0x3, RZ ;  /* 0x0000000355007819 */ /* 0x001fc800000006ff */
[----:B------:R-:W-:Y:S02]  /*0d50*/  LEA.HI.SX32 R0, R0, R0, 0x1b ;  /* 0x0000000000007211 */ /* 0x000fe400078fdaff */
[----:B-1----:R-:W-:Y:S01]  /*0d60*/  PRMT R7, RZ, 0x7610, R7 ;  /* 0x00007610ff077816 */ /* 0x002fe20000000007 */
[----:B------:R0:W-:Y:S02]  /*0d70*/  STS.U16 [R71+0xc0], R4 ;  /* 0x0000c00447007388 */ /* 0x0001e40000000400 */
[----:B------:R-:W-:Y:S02]  /*0d80*/  IMAD.SHL.U32 R64, R0, 0x2, RZ ;  /* 0x0000000200407824 */ /* 0x000fe400078e00ff */
[----:B------:R-:W-:Y:S04]  /*0d90*/  STS.U16 [R70+0x100], R17 ;  /* 0x0001001146007388 */ /* 0x000fe80000000400 */
[----:B------:R1:W-:Y:S01]  /*0da0*/  STS.U16 [R69+0x140], R16 ;  /* 0x0001401045007388 */ /* 0x0003e20000000400 */
[----:B0-----:R-:W-:-:S03]  /*0db0*/  IADD3 R4, P0, R92, R65, RZ ;  /* 0x000000415c047210 */ /* 0x001fc60007f1e0ff */
[----:B------:R0:W-:Y:S01]  /*0dc0*/  STS.U16 [R68+0x180], R19 ;  /* 0x0001801344007388 */ /* 0x0001e20000000400 */
[----:B------:R-:W-:-:S03]  /*0dd0*/  IADD3.X R5, R95, R66, RZ, P0, !PT ;  /* 0x000000425f057210 */ /* 0x000fc600007fe4ff */
[----:B------:R2:W-:Y:S01]  /*0de0*/  STS.U16 [R67+0x1c0], R18 ;  /* 0x0001c01243007388 */ /* 0x0005e20000000400 */
[----:B------:R-:W-:-:S06]  /*0df0*/  NOP ;  /* 0x0000000000007918 */ /* 0x000fcc0000000000 */
[----:B------:R-:W-:Y:S01]  /*0e00*/  LDS.U16 R173, [R64] ;  /* 0x0000000040ad7984 */ /* 0x000fe20000000400 */
[----:B-1----:R-:W-:Y:S02]  /*0e10*/  LEA R16, P1, R8, R93, 0x1 ;  /* 0x0000005d08107211 */ /* 0x002fe400078208ff */
[----:B------:R-:W-:Y:S01]  /*0e20*/  ISETP.GE.AND P0, PT, R88, R75, PT ;  /* 0x0000004b5800720c */ /* 0x000fe20003f06270 */
[----:B------:R-:W-:Y:S01]  /*0e30*/  LDS.U16 R63, [R64+0x2] ;  /* 0x00000200403f7984 */ /* 0x000fe20000000400 */
[----:B------:R-:W-:Y:S02]  /*0e40*/  LEA.HI.X R17, R8, R91, R9, 0x1, P1 ;  /* 0x0000005b08117211 */ /* 0x000fe400008f0c09 */
[-C--:B------:R-:W-:Y:S01]  /*0e50*/  ISETP.GE.AND P1, PT, R86, R75.reuse, PT ;  /* 0x0000004b5600720c */ /* 0x080fe20003f26270 */
[----:B------:R-:W-:Y:S01]  /*0e60*/  LDS.U16 R62, [R64+0x4] ;  /* 0x00000400403e7984 */ /* 0x000fe20000000400 */
[----:B0-----:R-:W-:Y:S02]  /*0e70*/  PRMT R19, RZ, 0x7610, R19 ;  /* 0x00007610ff137816 */ /* 0x001fe40000000013 */
[----:B--2---:R-:W-:Y:S01]  /*0e80*/  PRMT R18, RZ, 0x7610, R18 ;  /* 0x00007610ff127816 */ /* 0x004fe20000000012 */
        /* <DEDUP_REMOVED lines=60> */
[C---:B------:R-:W-:Y:S02]  /*1250*/  IMAD R29, R101.reuse, c[0x0][0x1f4], R0 ;  /* 0x00007d00651d7a24 */ /* 0x040fe400078e0200 */
[----:B------:R-:W-:-:S04]  /*1260*/  @!P0 IMAD.WIDE.U32 R16, R101, c[0x0][0x1f0], R6 ;  /* 0x00007c0065108a25 */ /* 0x000fc800078e0006 */
[----:B------:R-:W-:Y:S01]  /*1270*/  @!P0 IMAD.MOV.U32 R21, RZ, RZ, R7 ;  /* 0x000000ffff158224 */ /* 0x000fe200078e0007 */
[----:B------:R-:W-:Y:S01]  /*1280*/  IADD3 R3, R3, R29, RZ ;  /* 0x0000001d03037210 */ /* 0x000fe20007ffe0ff */
[----:B------:R-:W-:Y:S01]  /*1290*/  IMAD.MOV.U32 R22, RZ, RZ, R18 ;  /* 0x000000ffff167224 */ /* 0x000fe200078e0012 */
[----:B------:R-:W-:Y:S01]  /*12a0*/  @!P0 IADD3 R17, R29, R17, RZ ;  /* 0x000000111d118210 */ /* 0x000fe20007ffe0ff */
[----:B------:R-:W-:Y:S01]  /*12b0*/  @!P0 IMAD.WIDE.U32 R20, R101, c[0x0][0x200], R20 ;  /* 0x0000800065148a25 */ /* 0x000fe200078e0014 */
[----:B------:R-:W-:-:S03]  /*12c0*/  IADD3 R56, R81, -c[0x0][0x174], RZ ;  /* 0x80005d0051387a10 */ /* 0x000fc60007ffe0ff */
[----:B------:R-:W-:Y:S02]  /*12d0*/  IMAD R18, R104, c[0x0][0x208], RZ ;  /* 0x0000820068127a24 */ /* 0x000fe400078e02ff */
[----:B------:R-:W-:Y:S01]  /*12e0*/  IMAD.IADD R23, R19, 0x1, R43 ;  /* 0x0000000113177824 */ /* 0x000fe200078e022b */
        /* <DEDUP_REMOVED lines=18> */
[C---:B------:R-:W-:Y:S02]  /*1410*/  LEA.HI.X R3, R8.reuse, c[0x0][0x26c], R9, 0x1, P1 ;  /* 0x00009b0008037a11 */ /* 0x040fe400008f0c09 */
[----:B------:R-:W-:Y:S02]  /*1420*/  LEA R16, P2, R8, c[0x0][0x258], 0x1 ;  /* 0x0000960008107a11 */ /* 0x000fe400078408ff */
[----:B------:R-:W-:Y:S02]  /*1430*/  @!P0 LEA R18, P1, R47, c[0x0][0x268], 0x1 ;  /* 0x00009a002f128a11 */ /* 0x000fe400078208ff */
[----:B------:R-:W-:-:S02]  /*1440*/  @!P0 IADD3.X R44, R9, R17, R49, P3, !PT ;  /* 0x00000011092c8210 */ /* 0x000fc40001ffe431 */
[----:B------:R-:W-:Y:S02]  /*1450*/  LEA.HI.X R17, R8, c[0x0][0x25c], R9, 0x1, P2 ;  /* 0x0000970008117a11 */ /* 0x000fe400010f0c09 */
[----:B------:R-:W-:Y:S02]  /*1460*/  LEA R16, P4, R21, R16, 0x1 ;  /* 0x0000001015107211 */ /* 0x000fe400078808ff */
[----:B------:R-:W-:Y:S02]  /*1470*/  @!P0 LEA.HI.X R19, R47, c[0x0][0x26c], R48, 0x1, P1 ;  /* 0x00009b002f138a11 */ /* 0x000fe400008f0c30 */
[----:B------:R-:W-:Y:S02]  /*1480*/  @!P0 LEA R20, P3, R43, c[0x0][0x258], 0x1 ;  /* 0x000096002b148a11 */ /* 0x000fe400078608ff */
        /* <DEDUP_REMOVED lines=8> */
[----:B------:R-:W-:Y:S01]  /*1510*/  FADD.FTZ R109, R33, R102 ;  /* 0x00000066216d7221 */ /* 0x000fe20000010000 */
[----:B------:R-:W-:Y:S01]  /*1520*/  PRMT R31, RZ, 0x5410, R36 ;  /* 0x00005410ff1f7816 */ /* 0x000fe20000000024 */
[----:B------:R-:W-:-:S02]  /*1530*/  FADD.FTZ R110, R43, R102 ;  /* 0x000000662b6e7221 */ /* 0x000fc40000010000 */
[----:B------:R-:W-:Y:S01]  /*1540*/  FADD.FTZ R111, R35, R102 ;  /* 0x00000066236f7221 */ /* 0x000fe20000010000 */
[----:B------:R-:W-:Y:S01]  /*1550*/  BSSY B0, `(.L_x_7274) ;  /* 0x000003e000007945 */ /* 0x000fe20003800000 */
[----:B------:R-:W-:Y:S01]  /*1560*/  LEA.HI.X R3, R45, R3, R46, 0x1, P2 ;  /* 0x000000032d037211 */ /* 0x000fe200010f0c2e */
[----:B------:R-:W-:Y:S01]  /*1570*/  FADD.FTZ R112, R31, R102 ;  /* 0x000000661f707221 */ /* 0x000fe20000010000 */
[----:B------:R-:W-:Y:S02]  /*1580*/  FSETP.GTU.FTZ.AND P6, PT, R107, 20, PT ;  /* 0x41a000006b00780b */ /* 0x000fe40003fdc000 */
[----:B------:R-:W-:Y:S02]  /*1590*/  FSETP.GTU.FTZ.AND P4, PT, R109, 20, PT ;  /* 0x41a000006d00780b */ /* 0x000fe40003f9c000 */
[----:B------:R-:W-:Y:S02]  /*15a0*/  FSETP.GTU.FTZ.AND P3, PT, R110, 20, PT ;  /* 0x41a000006e00780b */ /* 0x000fe40003f7c000 */
[----:B------:R-:W-:Y:S01]  /*15b0*/  FSETP.GTU.FTZ.AND P2, PT, R111, 20, PT ;  /* 0x41a000006f00780b */ /* 0x000fe20003f5c000 */
[----:B----4-:R-:W-:Y:S04]  /*15c0*/  STS.U16 [R74], R25 ;  /* 0x000000194a007388 */ /* 0x010fe80000000400 */
[----:B------:R-:W-:Y:S04]  /*15d0*/  STS.U16 [R73+0x40], R24 ;  /* 0x0000401849007388 */ /* 0x000fe80000000400 */
[----:B------:R-:W-:Y:S04]  /*15e0*/  STS.U16 [R72+0x80], R27 ;  /* 0x0000801b48007388 */ /* 0x000fe80000000400 */
[----:B------:R-:W-:Y:S04]  /*15f0*/  STS.U16 [R71+0xc0], R26 ;  /* 0x0000c01a47007388 */ /* 0x000fe80000000400 */
[----:B------:R0:W-:Y:S04]  /*1600*/  STS.U16 [R70+0x100], R39 ;  /* 0x0001002746007388 */ /* 0x0001e80000000400 */
[----:B------:R-:W-:Y:S04]  /*1610*/  STS.U16 [R69+0x140], R38 ;  /* 0x0001402645007388 */ /* 0x000fe80000000400 */
[----:B------:R1:W-:Y:S04]  /*1620*/  STS.U16 [R68+0x180], R41 ;  /* 0x0001802944007388 */ /* 0x0003e80000000400 */
        /* <DEDUP_REMOVED lines=11> */
[----:B------:R-:W-:-:S05]  /*16e0*/  FADD.FTZ R106, R39, R102 ;  /* 0x00000066276a7221 */ /* 0x000fca0000010000 */
[----:B------:R-:W-:Y:S02]  /*16f0*/  FSETP.GTU.FTZ.AND P1, PT, R106, 20, PT ;  /* 0x41a000006a00780b */ /* 0x000fe40003f3c000 */
[----:B-1----:R-:W-:-:S05]  /*1700*/  PRMT R41, RZ, 0x5410, R32 ;  /* 0x00005410ff297816 */ /* 0x002fca0000000020 */
[----:B------:R-:W-:-:S05]  /*1710*/  FADD.FTZ R108, R41, R102 ;  /* 0x00000066296c7221 */ /* 0x000fca0000010000 */
[----:B------:R-:W-:Y:S01]  /*1720*/  FSETP.GTU.FTZ.AND P5, PT, R108, 20, PT ;  /* 0x41a000006c00780b */ /* 0x000fe20003fbc000 */
[----:B------:R-:W-:Y:S07]  /*1730*/  @P1 BRA `(.L_x_7275) ;  /* 0x000001f000001947 */ /* 0x000fee0003800000 */
[----:B---34-:R-:W-:Y:S02]  /*1740*/  FMUL.FTZ R106, R106, 1.4426950216293334961 ;  /* 0x3fb8aa3b6a6a7820 */ /* 0x018fe40000410000 */
        /* <DEDUP_REMOVED lines=30> */
.L_x_7275:
[----:B---34-:R-:W-:Y:S05]  /*1930*/  BSYNC B0 ;  /* 0x0000000000007941 */ /* 0x018fea0003800000 */
.L_x_7274:
[----:B------:R-:W-:Y:S01]  /*1940*/  PRMT R37, RZ, 0x5410, R37 ;  /* 0x00005410ff257816 */ /* 0x000fe20000000025 */
[----:B------:R-:W-:Y:S01]  /*1950*/  BSSY B0, `(.L_x_7276) ;  /* 0x0000023000007945 */ /* 0x000fe20003800000 */
[----:B------:R-:W-:-:S03]  /*1960*/  FSETP.GTU.FTZ.AND P1, PT, R112, 20, PT ;  /* 0x41a000007000780b */ /* 0x000fc60003f3c000 */
[----:B------:R-:W-:Y:S01]  /*1970*/  FADD.FTZ R113, R37, R102 ;  /* 0x0000006625717221 */ /* 0x000fe20000010000 */
        /* <DEDUP_REMOVED lines=32> */
.L_x_7277:
[----:B------:R-:W-:Y:S05]  /*1b80*/  BSYNC B0 ;  /* 0x0000000000007941 */ /* 0x000fea0003800000 */
.L_x_7276:
[----:B------:R-:W-:Y:S01]  /*1b90*/  BSSY B0, `(.L_x_7278) ;  /* 0x0000023000007945 */ /* 0x000fe20003800000 */
[----:B------:R-:W-:Y:S02]  /*1ba0*/  FSETP.GTU.FTZ.AND P6, PT, R113, 20, PT ;  /* 0x41a000007100780b */ /* 0x000fe40003fdc000 */
[----:B------:R-:W-:Y:S01]  /*1bb0*/  PRMT R33, RZ, 0x7610, R33 ;  /* 0x00007610ff217816 */ /* 0x000fe20000000021 */
        /* <DEDUP_REMOVED lines=32> */
.L_x_7279:
[----:B------:R-:W-:Y:S05]  /*1dc0*/  BSYNC B0 ;  /* 0x0000000000007941 */ /* 0x000fea0003800000 */
.L_x_7278:
        /* <DEDUP_REMOVED lines=33> */
.L_x_7281:
[----:B------:R-:W-:Y:S05]  /*1fe0*/  BSYNC B0 ;  /* 0x0000000000007941 */ /* 0x000fea0003800000 */
.L_x_7280:
        /* <DEDUP_REMOVED lines=33> */
.L_x_7283:
[----:B------:R-:W-:Y:S05]  /*2200*/  BSYNC B0 ;  /* 0x0000000000007941 */ /* 0x000fea0003800000 */
.L_x_7282:
        /* <DEDUP_REMOVED lines=33> */
.L_x_7285:
[----:B------:R-:W-:Y:S05]  /*2420*/  BSYNC B0 ;  /* 0x0000000000007941 */ /* 0x000fea0003800000 */
.L_x_7284:
        /* <DEDUP_REMOVED lines=33> */
.L_x_7287:
[----:B------:R-:W-:Y:S05]  /*2640*/  BSYNC B0 ;  /* 0x0000000000007941 */ /* 0x000fea0003800000 */
.L_x_7286:
        /* <DEDUP_REMOVED lines=33> */
.L_x_7289:
[----:B------:R-:W-:Y:S05]  /*2860*/  BSYNC B0 ;  /* 0x0000000000007941 */ /* 0x000fea0003800000 */
.L_x_7288:
        /* <DEDUP_REMOVED lines=42> */
[----:B------:R-:W4:Y:S04]  /*2b10*/  LDS.U16 R32, [R64+0x8] ;  /* 0x0000080040207984 */ /* 0x000f280000000400 */
[----:B------:R-:W-:Y:S04]  /*2b20*/  LDS.U16 R33, [R64+0xa] ;  /* 0x00000a0040217984 */ /* 0x000fe80000000400 */
[----:B------:R-:W2:Y:S04]  /*2b30*/  LDS.U16 R18, [R64+0xc] ;  /* 0x00000c0040127984 */ /* 0x000ea80000000400 */
[----:B------:R-:W1:Y:S04]  /*2b40*/  LDS.U16 R19, [R64+0xe] ;  /* 0x00000e0040137984 */ /* 0x000e680000000400 */
[----:B------:R-:W-:Y:S01]  /*2b50*/  BAR.SYNC.DEFER_BLOCKING 0x0 ;  /* 0x0000000000007b1d */ /* 0x000fe20000010000 */
[----:B0-----:R-:W-:-:S02]  /*2b60*/  PRMT R34, RZ, 0x7610, R34 ;  /* 0x00007610ff227816 */ /* 0x001fc40000000022 */
[----:B------:R-:W-:-:S03]  /*2b70*/  PRMT R35, RZ, 0x7610, R35 ;  /* 0x00007610ff237816 */ /* 0x000fc60000000023 */
        /* <DEDUP_REMOVED lines=8> */
[----:B------:R1:W5:Y:S02]  /*2c00*/  @!P6 LDG.E.U16 R40, [R16.64+-0x40] ;  /* 0xffffc0041028e981 */ /* 0x000364000c1e1500 */
[----:B-1----:R-:W-:-:S05]  /*2c10*/  PRMT R16, RZ, 0x5410, R2 ;  /* 0x00005410ff107816 */ /* 0x002fca0000000002 */
[----:B------:R-:W-:-:S04]  /*2c20*/  FMUL.FTZ R2, R16, -1.4426950216293334961 ;  /* 0xbfb8aa3b10027820 */ /* 0x000fc80000410000 */
[----:B0-----:R-:W0:Y:S01]  /*2c30*/  MUFU.EX2 R20, R2 ;  /* 0x0000000200147308 */ /* 0x001e220000000800 */
[----:B--2---:R-:W-:Y:S02]  /*2c40*/  PRMT R17, RZ, 0x5410, R3 ;  /* 0x00005410ff117816 */ /* 0x004fe40000000003 */
[----:B---3--:R-:W-:-:S03]  /*2c50*/  PRMT R42, RZ, 0x5410, R30 ;  /* 0x00005410ff2a7816 */ /* 0x008fc6000000001e */
[----:B------:R-:W-:Y:S02]  /*2c60*/  FMUL.FTZ R3, R17, -1.4426950216293334961 ;  /* 0xbfb8aa3b11037820 */ /* 0x000fe40000410000 */
[----:B------:R-:W-:Y:S01]  /*2c70*/  FMUL.FTZ R21, R42, -1.4426950216293334961 ;  /* 0xbfb8aa3b2a157820 */ /* 0x000fe20000410000 */
[----:B----4-:R-:W-:-:S03]  /*2c80*/  PRMT R45, RZ, 0x5410, R32 ;  /* 0x00005410ff2d7816 */ /* 0x010fc60000000020 */
[----:B------:R-:W1:Y:S01]  /*2c90*/  MUFU.EX2 R3, R3 ;  /* 0x0000000300037308 */ /* 0x000e620000000800 */
[----:B------:R-:W-:Y:S01]  /*2ca0*/  PRMT R43, RZ, 0x5410, R31 ;  /* 0x00005410ff2b7816 */ /* 0x000fe2000000001f */
[----:B------:R-:W-:-:S06]  /*2cb0*/  FMUL.FTZ R31, R45, -1.4426950216293334961 ;  /* 0xbfb8aa3b2d1f7820 */ /* 0x000fcc0000410000 */
[----:B------:R-:W-:Y:S01]  /*2cc0*/  MUFU.EX2 R21, R21 ;  /* 0x0000001500157308 */ /* 0x000fe20000000800 */
[----:B0-----:R-:W-:Y:S02]  /*2cd0*/  FADD.FTZ R20, R20, 1 ;  /* 0x3f80000014147421 */ /* 0x001fe40000010000 */
[----:B------:R-:W-:Y:S01]  /*2ce0*/  FMUL.FTZ R30, R43, -1.4426950216293334961 ;  /* 0xbfb8aa3b2b1e7820 */ /* 0x000fe20000410000 */
[----:B------:R-:W-:-:S04]  /*2cf0*/  PRMT R51, RZ, 0x5410, R18 ;  /* 0x00005410ff337816 */ /* 0x000fc80000000012 */
[----:B------:R1:W0:Y:S01]  /*2d00*/  MUFU.EX2 R44, R30 ;  /* 0x0000001e002c7308 */ /* 0x0002220000000800 */
[----:B------:R-:W-:Y:S02]  /*2d10*/  PRMT R53, RZ, 0x5410, R19 ;  /* 0x00005410ff357816 */ /* 0x000fe40000000013 */
[----:B------:R-:W-:Y:S01]  /*2d20*/  PRMT R29, RZ, 0x5410, R29 ;  /* 0x00005410ff1d7816 */ /* 0x000fe2000000001d */
[----:B-1----:R-:W-:Y:S02]  /*2d30*/  FADD.FTZ R30, R3, 1 ;  /* 0x3f800000031e7421 */ /* 0x002fe40000010000 */
[----:B0-----:R-:W-:-:S06]  /*2d40*/  FADD.FTZ R44, R44, 1 ;  /* 0x3f8000002c2c7421 */ /* 0x001fcc0000010000 */
[----:B------:R-:W0:Y:S01]  /*2d50*/  MUFU.RCP R44, R44 ;  /* 0x0000002c002c7308 */ /* 0x000e220000001000 */
[----:B------:R-:W-:Y:S02]  /*2d60*/  PRMT R27, RZ, 0x5410, R27 ;  /* 0x00005410ff1b7816 */ /* 0x000fe4000000001b */
[----:B------:R-:W-:Y:S02]  /*2d70*/  PRMT R28, RZ, 0x5410, R28 ;  /* 0x00005410ff1c7816 */ /* 0x000fe4000000001c */
[----:B------:R-:W-:Y:S02]  /*2d80*/  PRMT R26, RZ, 0x5410, R26 ;  /* 0x00005410ff1a7816 */ /* 0x000fe4000000001a */
[----:B------:R-:W-:Y:S01]  /*2d90*/  PRMT R25, RZ, 0x5410, R25 ;  /* 0x00005410ff197816 */ /* 0x000fe20000000019 */
[----:B0-----:R-:W-:-:S04]  /*2da0*/  FADD.FTZ R46, -R44, 1 ;  /* 0x3f8000002c2e7421 */ /* 0x001fc80000010100 */
[----:B------:R-:W-:Y:S01]  /*2db0*/  FFMA.FTZ R46, R43, R46, 1 ;  /* 0x3f8000002b2e7423 */ /* 0x000fe2000001002e */
        /* <DEDUP_REMOVED lines=13> */
[----:B------:R-:W1:Y:S01]  /*2e90*/  LDS.U16 R2, [R64] ;  /* 0x0000000040027984 */ /* 0x000e620000000400 */
[----:B0-----:R-:W-:Y:S02]  /*2ea0*/  PRMT R41, RZ, 0x5410, R33 ;  /* 0x00005410ff297816 */ /* 0x001fe40000000021 */
[----:B------:R-:W-:Y:S01]  /*2eb0*/  MUFU.EX2 R33, R31 ;  /* 0x0000001f00217308 */ /* 0x000fe20000000800 */
[----:B------:R-:W-:Y:S02]  /*2ec0*/  LDS.U16 R18, [R64+0x4] ;  /* 0x0000040040127984 */ /* 0x000fe40000000400 */
[----:B------:R-:W-:Y:S02]  /*2ed0*/  FMUL.FTZ R32, R41, -1.4426950216293334961 ;  /* 0xbfb8aa3b29207820 */ /* 0x000fe40000410000 */
[----:B------:R-:W-:Y:S03]  /*2ee0*/  LDS.U16 R3, [R64+0x2] ;  /* 0x0000020040037984 */ /* 0x000fe60000000400 */
[----:B------:R0:W2:Y:S01]  /*2ef0*/  MUFU.RCP R31, R20 ;  /* 0x00000014001f7308 */ /* 0x0000a20000001000 */
[----:B------:R-:W3:Y:S07]  /*2f00*/  LDS.U16 R19, [R64+0x6] ;  /* 0x0000060040137984 */ /* 0x000eee0000000400 */
[----:B------:R4:W-:Y:S01]  /*2f10*/  MUFU.EX2 R35, R32 ;  /* 0x0000002000237308 */ /* 0x0009e20000000800 */
[----:B0-----:R-:W0:Y:S01]  /*2f20*/  LDS.U16 R20, [R64+0x8] ;  /* 0x0000080040147984 */ /* 0x001e220000000400 */
[----:B----4-:R-:W-:-:S06]  /*2f30*/  FADD.FTZ R32, R21, 1 ;  /* 0x3f80000015207421 */ /* 0x010fcc0000010000 */
[----:B------:R-:W4:Y:S01]  /*2f40*/  MUFU.RCP R34, R30 ;  /* 0x0000001e00227308 */ /* 0x000f220000001000 */
[----:B--2---:R-:W-:-:S07]  /*2f50*/  FADD.FTZ R21, -R31, 1 ;  /* 0x3f8000001f157421 */ /* 0x004fce0000010100 */
[----:B------:R1:W-:Y:S01]  /*2f60*/  MUFU.RCP R37, R32 ;  /* 0x0000002000257308 */ /* 0x0003e20000001000 */
[----:B------:R-:W-:Y:S01]  /*2f70*/  FMUL.FTZ R36, R51, -1.4426950216293334961 ;  /* 0xbfb8aa3b33247820 */ /* 0x000fe20000410000 */
[----:B-1----:R-:W-:Y:S01]  /*2f80*/  PRMT R32, RZ, 0x5410, R2 ;  /* 0x00005410ff207816 */ /* 0x002fe20000000002 */
[----:B------:R-:W-:-:S04]  /*2f90*/  FFMA.FTZ R30, R16, R21, 1 ;  /* 0x3f800000101e7423 */ /* 0x000fc80000010015 */
[----:B------:R-:W-:Y:S01]  /*2fa0*/  FMUL.FTZ R2, R29, R32 ;  /* 0x000000201d027220 */ /* 0x000fe20000410000 */
[----:B------:R1:W2:Y:S03]  /*2fb0*/  MUFU.EX2 R39, R36 ;  /* 0x0000002400277308 */ /* 0x0002a60000000800 */
[----:B------:R-:W-:Y:S02]  /*2fc0*/  FMUL.FTZ R21, R31, R2 ;  /* 0x000000021f157220 */ /* 0x000fe40000410000 */
[----:B------:R-:W5:Y:S01]  /*2fd0*/  LDS.U16 R2, [R64+0xa] ;  /* 0x00000a0040027984 */ /* 0x000f620000000400 */
[----:B-1----:R-:W-:Y:S02]  /*2fe0*/  FADD.FTZ R36, R33, 1 ;  /* 0x3f80000021247421 */ /* 0x002fe40000010000 */
[----:B------:R-:W-:Y:S02]  /*2ff0*/  FMUL.FTZ R33, R21, R30 ;  /* 0x0000001e15217220 */ /* 0x000fe40000410000 */
[----:B----4-:R-:W-:Y:S01]  /*3000*/  FADD.FTZ R30, -R34, 1 ;  /* 0x3f800000221e7421 */ /* 0x010fe20000010100 */
[----:B------:R1:W-:Y:S01]  /*3010*/  MUFU.RCP R48, R36 ;  /* 0x0000002400307308 */ /* 0x0003e20000001000 */
[----:B------:R-:W-:Y:S01]  /*3020*/  LDS.U16 R21, [R64+0xc] ;  /* 0x00000c0040157984 */ /* 0x000fe20000000400 */
[----:B------:R-:W-:-:S02]  /*3030*/  FMUL.FTZ R38, R53, -1.4426950216293334961 ;  /* 0xbfb8aa3b35267820 */ /* 0x000fc40000410000 */
[----:B-1----:R-:W-:Y:S02]  /*3040*/  FFMA.FTZ R36, R17, R30, 1 ;  /* 0x3f80000011247423 */ /* 0x002fe4000001001e */
[----:B------:R-:W1:Y:S02]  /*3050*/  LDS.U16 R30, [R64+0xe] ;  /* 0x00000e00401e7984 */ /* 0x000e640000000400 */
[----:B------:R4:W0:Y:S01]  /*3060*/  MUFU.EX2 R49, R38 ;  /* 0x0000002600317308 */ /* 0x0008220000000800 */
[----:B--2---:R-:W-:Y:S02]  /*3070*/  FADD.FTZ R47, R39, 1 ;  /* 0x3f800000272f7421 */ /* 0x004fe40000010000 */
[----:B----4-:R-:W-:Y:S02]  /*3080*/  FADD.FTZ R38, R35, 1 ;  /* 0x3f80000023267421 */ /* 0x010fe40000010000 */
[----:B------:R-:W-:-:S03]  /*3090*/  FADD.FTZ R35, -R37, 1 ;  /* 0x3f80000025237421 */ /* 0x000fc60000010100 */
[----:B------:R2:W4:Y:S01]  /*30a0*/  MUFU.RCP R50, R38 ;  /* 0x0000002600327308 */ /* 0x0005220000001000 */
[----:B---3--:R-:W-:Y:S01]  /*30b0*/  PRMT R40, RZ, 0x5410, R19 ;  /* 0x00005410ff287816 */ /* 0x008fe20000000013 */
[----:B------:R-:W-:Y:S01]  /*30c0*/  FFMA.FTZ R39, R42, R35, 1 ;  /* 0x3f8000002a277423 */ /* 0x000fe20000010023 */
[----:B------:R-:W-:Y:S02]  /*30d0*/  PRMT R35, RZ, 0x5410, R3 ;  /* 0x00005410ff237816 */ /* 0x000fe40000000003 */
[----:B--2---:R-:W-:-:S05]  /*30e0*/  PRMT R38, RZ, 0x5410, R18 ;  /* 0x00005410ff267816 */ /* 0x004fca0000000012 */
[----:B------:R-:W-:Y:S02]  /*30f0*/  FMUL.FTZ R18, R27, R38 ;  /* 0x000000261b127220 */ /* 0x000fe40000410000 */
[----:B------:R-:W-:Y:S02]  /*3100*/  FMUL.FTZ R3, R28, R35 ;  /* 0x000000231c037220 */ /* 0x000fe40000410000 */
[----:B------:R-:W-:Y:S02]  /*3110*/  FMUL.FTZ R18, R37, R18 ;  /* 0x0000001225127220 */ /* 0x000fe40000410000 */
[----:B------:R-:W-:Y:S02]  /*3120*/  FMUL.FTZ R19, R26, R40 ;  /* 0x000000281a137220 */ /* 0x000fe40000410000 */
[----:B0-----:R-:W-:Y:S02]  /*3130*/  FADD.FTZ R54, R49, 1 ;  /* 0x3f80000031367421 */ /* 0x001fe40000010000 */
[----:B------:R-:W-:Y:S01]  /*3140*/  FMUL.FTZ R18, R18, R39 ;  /* 0x0000002712127220 */ /* 0x000fe20000410000 */
[----:B------:R-:W-:Y:S01]  /*3150*/  PRMT R39, RZ, 0x5410, R20 ;  /* 0x00005410ff277816 */ /* 0x000fe20000000014 */
[----:B------:R-:W-:-:S02]  /*3160*/  FMUL.FTZ R3, R34, R3 ;  /* 0x0000000322037220 */ /* 0x000fc40000410000 */
[----:B------:R-:W-:Y:S01]  /*3170*/  FMUL.FTZ R19, R44, R19 ;  /* 0x000000132c137220 */ /* 0x000fe20000410000 */
[----:B------:R5:W0:Y:S01]  /*3180*/  MUFU.RCP R52, R47 ;  /* 0x0000002f00347308 */ /* 0x000a220000001000 */
[----:B------:R-:W-:Y:S02]  /*3190*/  FMUL.FTZ R36, R3, R36 ;  /* 0x0000002403247220 */ /* 0x000fe40000410000 */
[----:B------:R-:W-:Y:S02]  /*31a0*/  FMUL.FTZ R19, R19, R46 ;  /* 0x0000002e13137220 */ /* 0x000fe40000410000 */
[----:B------:R-:W-:-:S03]  /*31b0*/  FADD.FTZ R46, -R48, 1 ;  /* 0x3f800000302e7421 */ /* 0x000fc60000010100 */
[----:B------:R-:W2:Y:S01]  /*31c0*/  MUFU.RCP R54, R54 ;  /* 0x0000003600367308 */ /* 0x000ea20000001000 */
[----:B------:R-:W-:Y:S02]  /*31d0*/  FMUL.FTZ R3, R25, R39 ;  /* 0x0000002719037220 */ /* 0x000fe40000410000 */
[----:B------:R-:W-:Y:S02]  /*31e0*/  FFMA.FTZ R46, R45, R46, 1 ;  /* 0x3f8000002d2e7423 */ /* 0x000fe4000001002e */
[----:B------:R-:W-:Y:S01]  /*31f0*/  FMUL.FTZ R3, R48, R3 ;  /* 0x0000000330037220 */ /* 0x000fe20000410000 */
[----:B-----5:R-:W-:Y:S02]  /*3200*/  PRMT R47, RZ, 0x5410, R2 ;  /* 0x00005410ff2f7816 */ /* 0x020fe40000000002 */
[----:B-1----:R-:W-:Y:S01]  /*3210*/  PRMT R30, RZ, 0x5410, R30 ;  /* 0x00005410ff1e7816 */ /* 0x002fe2000000001e */
[----:B------:R-:W-:Y:S01]  /*3220*/  FMUL.FTZ R3, R3, R46 ;  /* 0x0000002e03037220 */ /* 0x000fe20000410000 */
[----:B------:R-:W-:Y:S01]  /*3230*/  PRMT R46, RZ, 0x5410, R21 ;  /* 0x00005410ff2e7816 */ /* 0x000fe20000000015 */
[----:B----4-:R-:W-:-:S02]  /*3240*/  FADD.FTZ R20, -R50, 1 ;  /* 0x3f80000032147421 */ /* 0x010fc40000010100 */
[----:B------:R-:W-:Y:S02]  /*3250*/  FMUL.FTZ R49, R24, R47 ;  /* 0x0000002f18317220 */ /* 0x000fe40000410000 */
[----:B0-----:R-:W-:Y:S02]  /*3260*/  FADD.FTZ R2, -R52, 1 ;  /* 0x3f80000034027421 */ /* 0x001fe40000010100 */
[----:B------:R-:W-:Y:S02]  /*3270*/  FMUL.FTZ R21, R136, R46 ;  /* 0x0000002e88157220 */ /* 0x000fe40000410000 */
[----:B--2---:R-:W-:Y:S02]  /*3280*/  FADD.FTZ R22, -R54, 1 ;  /* 0x3f80000036167421 */ /* 0x004fe40000010100 */
[----:B------:R-:W-:Y:S02]  /*3290*/  FMUL.FTZ R23, R134, R30 ;  /* 0x0000001e86177220 */ /* 0x000fe40000410000 */
[----:B------:R-:W-:-:S02]  /*32a0*/  FFMA.FTZ R20, R41, R20, 1 ;  /* 0x3f80000029147423 */ /* 0x000fc40000010014 */
[----:B------:R-:W-:Y:S02]  /*32b0*/  FMUL.FTZ R49, R50, R49 ;  /* 0x0000003132317220 */ /* 0x000fe40000410000 */
[----:B------:R-:W-:Y:S02]  /*32c0*/  FFMA.FTZ R2, R51, R2, 1 ;  /* 0x3f80000033027423 */ /* 0x000fe40000010002 */
[----:B------:R-:W-:Y:S02]  /*32d0*/  FMUL.FTZ R21, R52, R21 ;  /* 0x0000001534157220 */ /* 0x000fe40000410000 */
[----:B------:R-:W-:Y:S02]  /*32e0*/  FFMA.FTZ R22, R53, R22, 1 ;  /* 0x3f80000035167423 */ /* 0x000fe40000010016 */
[----:B------:R-:W-:Y:S02]  /*32f0*/  FMUL.FTZ R23, R54, R23 ;  /* 0x0000001736177220 */ /* 0x000fe40000410000 */
[----:B------:R-:W-:Y:S01]  /*3300*/  FMUL.FTZ R20, R49, R20 ;  /* 0x0000001431147220 */ /* 0x000fe20000410000 */
[----:B------:R-:W-:Y:S01]  /*3310*/  BAR.SYNC.DEFER_BLOCKING 0x0 ;  /* 0x0000000000007b1d */ /* 0x000fe20000010000 */
[----:B------:R-:W-:-:S02]  /*3320*/  FMUL.FTZ R2, R21, R2 ;  /* 0x0000000215027220 */ /* 0x000fc40000410000 */
[----:B------:R-:W-:Y:S01]  /*3330*/  FMUL.FTZ R23, R23, R22 ;  /* 0x0000001617177220 */ /* 0x000fe20000410000 */
[----:B------:R-:W-:Y:S02]  /*3340*/  F2FP.BF16.PACK_AB R33, R36, R33 ;  /* 0x000000212421723e */ /* 0x000fe400000010ff */
[----:B------:R-:W-:Y:S02]  /*3350*/  F2FP.BF16.PACK_AB R18, R19, R18 ;  /* 0x000000121312723e */ /* 0x000fe400000010ff */
[----:B------:R-:W-:Y:S02]  /*3360*/  F2FP.BF16.PACK_AB R3, R20, R3 ;  /* 0x000000031403723e */ /* 0x000fe400000010ff */
[----:B------:R-:W-:Y:S02]  /*3370*/  F2FP.BF16.PACK_AB R2, R23, R2 ;  /* 0x000000021702723e */ /* 0x000fe400000010ff */
[----:B------:R-:W-:Y:S02]  /*3380*/  PRMT R19, R33, 0x7632, R19 ;  /* 0x0000763221137816 */ /* 0x000fe40000000013 */
[----:B------:R-:W-:-:S02]  /*3390*/  PRMT R20, R18, 0x7632, R20 ;  /* 0x0000763212147816 */ /* 0x000fc40000000014 */
        /* <DEDUP_REMOVED lines=23> */
[----:B-1----:R-:W-:-:S03]  /*3510*/  P2R R2, PR, RZ, 0x40 ;  /* 0x00000040ff027803 */ /* 0x002fc60000000000 */
[----:B------:R-:W-:-:S04]  /*3520*/  IMAD.WIDE.U32 R2, R101, c[0x0][0x2e8], RZ ;  /* 0x0000ba0065027a25 */ /* 0x000fc800078e00ff */
[----:B------:R-:W-:Y:S01]  /*3530*/  IMAD R21, R101, c[0x0][0x2ec], R18 ;  /* 0x0000bb0065157a24 */ /* 0x000fe200078e0212 */
[----:B------:R-:W-:Y:S01]  /*3540*/  LEA R23, P0, R8, c[0x0][0x338], 0x1 ;  /* 0x0000ce0008177a11 */ /* 0x000fe200078008ff */
[----:B------:R-:W-:Y:S02]  /*3550*/  IMAD R18, R104, c[0x0][0x2f0], RZ ;  /* 0x0000bc0068127a24 */ /* 0x000fe400078e02ff */
[----:B------:R-:W-:Y:S02]  /*3560*/  IMAD.IADD R3, R3, 0x1, R21 ;  /* 0x0000000103037824 */ /* 0x000fe400078e0215 */
[C---:B------:R-:W-:Y:S02]  /*3570*/  IMAD R19, R105.reuse, c[0x0][0x2f4], R18 ;  /* 0x0000bd0069137a24 */ /* 0x040fe400078e0212 */
[----:B------:R-:W-:Y:S01]  /*3580*/  IMAD.WIDE.U32 R2, R105, c[0x0][0x2f0], R2 ;  /* 0x0000bc0069027a25 */ /* 0x000fe200078e0002 */
[----:B------:R-:W-:-:S04]  /*3590*/  LEA.HI.X R18, R8, c[0x0][0x33c], R9, 0x1, P0 ;  /* 0x0000cf0008127a11 */ /* 0x000fc800000f0c09 */
[----:B------:R-:W-:-:S04]  /*35a0*/  IADD3 R2, P1, R56, R2, RZ ;  /* 0x0000000238027210 */ /* 0x000fc80007f3e0ff */
[----:B------:R-:W-:Y:S02]  /*35b0*/  IADD3.X R3, R0, R19, R3, P1, !PT ;  /* 0x0000001300037210 */ /* 0x000fe40000ffe403 */
[----:B--2---:R-:W-:Y:S02]  /*35c0*/  LEA R22, P1, R2, R23, 0x1 ;  /* 0x0000001702167211 */ /* 0x004fe400078208ff */
[-C--:B---3--:R-:W-:Y:S02]  /*35d0*/  ISETP.GE.AND P0, PT, R8, R125.reuse, PT ;  /* 0x0000007d0800720c */ /* 0x088fe40003f06270 */
[----:B------:R-:W-:Y:S01]  /*35e0*/  LEA.HI.X R23, R2, R18, R3, 0x1, P1 ;  /* 0x0000001202177211 */ /* 0x000fe200008f0c03 */
[----:B------:R-:W-:Y:S01]  /*35f0*/  BSSY B0, `(.L_x_7290) ;  /* 0x000000e000007945 */ /* 0x000fe20003800000 */
[----:B------:R-:W-:Y:S02]  /*3600*/  IADD3 R2, P1, R8, R6, RZ ;  /* 0x0000000608027210 */ /* 0x000fe40007f3e0ff */
[----:B------:R-:W-:-:S02]  /*3610*/  ISETP.GE.AND P2, PT, R86, R125, PT ;  /* 0x0000007d5600720c */ /* 0x000fc40003f46270 */
[----:B------:R-:W-:-:S05]  /*3620*/  IADD3.X R3, R9, R7, RZ, P1, !PT ;  /* 0x0000000709037210 */ /* 0x000fca0000ffe4ff */
        /* <DEDUP_REMOVED lines=10> */
.L_x_7291:
[----:B------:R-:W-:Y:S05]  /*36d0*/  BSYNC B0 ;  /* 0x0000000000007941 */ /* 0x000fea0003800000 */
.L_x_7290:
        /* <DEDUP_REMOVED lines=33> */
[----:B------:R-:W-:Y:S01]  /*38f0*/  FMUL.FTZ R16, R16, R32 ;  /* 0x0000002010107220 */ /* 0x000fe20000410000 */
[----:B0-----:R-:W-:Y:S01]  /*3900*/  LEA R21, P0, R8, c[0x0][0x270], 0x1 ;  /* 0x00009c0008157a11 */ /* 0x001fe200078008ff */
        /* <DEDUP_REMOVED lines=19> */
[----:B------:R0:W-:Y:S04]  /*3a40*/  STS.U16 [R64+0x6], R18 ;  /* 0x0000061240007388 */ /* 0x0001e80000000400 */
[----:B------:R2:W-:Y:S04]  /*3a50*/  STS.U16 [R64+0x8], R16 ;  /* 0x0000081040007388 */ /* 0x0005e80000000400 */
[----:B------:R3:W-:Y:S01]  /*3a60*/  STS.U16 [R64+0xa], R19 ;  /* 0x00000a1340007388 */ /* 0x0007e20000000400 */
[----:B0-----:R-:W-:-:S03]  /*3a70*/  IMAD R18, R177, c[0x0][0x210], RZ ;  /* 0x00008400b1127a24 */ /* 0x001fc600078e02ff */
[----:B------:R-:W-:Y:S01]  /*3a80*/  STS.U16 [R64+0xc], R46 ;  /* 0x00000c2e40007388 */ /* 0x000fe20000000400 */
[----:B--2---:R-:W-:-:S03]  /*3a90*/  IMAD.WIDE.U32 R16, R101, c[0x0][0x210], RZ ;  /* 0x0000840065107a25 */ /* 0x004fc600078e00ff */
[----:B------:R0:W-:Y:S01]  /*3aa0*/  STS.U16 [R64+0xe], R20 ;  /* 0x00000e1440007388 */ /* 0x0001e20000000400 */
[----:B------:R-:W-:-:S06]  /*3ab0*/  NOP ;  /* 0x0000000000007918 */ /* 0x000fcc0000000000 */
[----:B-1----:R-:W-:Y:S01]  /*3ac0*/  LDS.U16 R23, [R74] ;  /* 0x000000004a177984 */ /* 0x002fe20000000400 */
[----:B---3--:R-:W-:Y:S02]  /*3ad0*/  IMAD R19, R101, c[0x0][0x214], R18 ;  /* 0x0000850065137a24 */ /* 0x008fe400078e0212 */
[----:B------:R-:W-:Y:S01]  /*3ae0*/  IMAD R18, R104, c[0x0][0x218], RZ ;  /* 0x0000860068127a24 */ /* 0x000fe200078e02ff */
[----:B------:R-:W-:Y:S01]  /*3af0*/  LDS.U16 R25, [R73+0x40] ;  /* 0x0000400049197984 */ /* 0x000fe20000000400 */
        /* <DEDUP_REMOVED lines=10> */
[----:B0-----:R-:W-:-:S03]  /*3ba0*/  LEA R20, P1, R16, R21, 0x1 ;  /* 0x0000001510147211 */ /* 0x001fc600078208ff */
        /* <DEDUP_REMOVED lines=20> */
.L_x_7294:
[----:B------:R-:W-:Y:S05]  /*3cf0*/  BSYNC B0 ;  /* 0x0000000000007941 */ /* 0x000fea0003800000 */
.L_x_7293:
        /* <DEDUP_REMOVED lines=13> */
.L_x_7292:
[----:B------:R-:W-:Y:S01]  /*3dd0*/  PRMT R16, RZ, 0x5410, R173 ;  /* 0x00005410ff107816 */ /* 0x000fe200000000ad */
[----:B------:R-:W-:Y:S01]  /*3de0*/  BAR.SYNC.DEFER_BLOCKING 0x0 ;  /* 0x0000000000007b1d */ /* 0x000fe20000010000 */
[----:B0-----:R-:W-:Y:S01]  /*3df0*/  MOV R18, c[0x0][0x16c] ;  /* 0x00005b0000127a02 */ /* 0x001fe20000000f00 */
[CC--:B------:R-:W-:Y:S01]  /*3e00*/  FMUL.FTZ R133, R135.reuse, R103.reuse ;  /* 0x0000006787857220 */ /* 0x0c0fe20000410000 */
[----:B------:R-:W-:Y:S01]  /*3e10*/  CS2R R124, SRZ ;  /* 0x00000000007c7805 */ /* 0x000fe2000001ff00 */
[----:B------:R-:W-:Y:S01]  /*3e20*/  FFMA.FTZ R17, R135, R16, R98 ;  /* 0x0000001087117223 */ /* 0x000fe20000010062 */
[----:B------:R-:W-:Y:S01]  /*3e30*/  PRMT R16, RZ, 0x5410, R63 ;  /* 0x00005410ff107816 */ /* 0x000fe2000000003f */
[-C--:B------:R-:W-:Y:S01]  /*3e40*/  FMUL.FTZ R132, R146, R103.reuse ;  /* 0x0000006792847220 */ /* 0x080fe20000410000 */
[----:B------:R-:W-:Y:S01]  /*3e50*/  ISETP.GE.AND P0, PT, R18, 0x1, PT ;  /* 0x000000011200780c */ /* 0x000fe20003f06270 */
[-C--:B------:R-:W-:Y:S01]  /*3e60*/  FMUL.FTZ R131, R144, R103.reuse ;  /* 0x0000006790837220 */ /* 0x080fe20000410000 */
[----:B------:R-:W-:Y:S01]  /*3e70*/  PRMT R98, RZ, 0x5410, R57 ;  /* 0x00005410ff627816 */ /* 0x000fe20000000039 */
[----:B------:R-:W-:Y:S01]  /*3e80*/  FFMA.FTZ R17, R146, R16, R17 ;  /* 0x0000001092117223 */ /* 0x000fe20000010011 */
[----:B------:R-:W-:Y:S01]  /*3e90*/  PRMT R16, RZ, 0x5410, R62 ;  /* 0x00005410ff107816 */ /* 0x000fe2000000003e */
[-C--:B------:R-:W-:Y:S01]  /*3ea0*/  FMUL.FTZ R130, R142, R103.reuse ;  /* 0x000000678e827220 */ /* 0x080fe20000410000 */
[----:B-1----:R-:W-:Y:S01]  /*3eb0*/  CS2R R122, SRZ ;  /* 0x00000000007a7805 */ /* 0x002fe2000001ff00 */
[-C--:B------:R-:W-:Y:S01]  /*3ec0*/  FMUL.FTZ R129, R140, R103.reuse ;  /* 0x000000678c817220 */ /* 0x080fe20000410000 */
[----:B------:R-:W-:Y:S01]  /*3ed0*/  CS2R R120, SRZ ;  /* 0x0000000000787805 */ /* 0x000fe2000001ff00 */
[----:B------:R-:W-:Y:S01]  /*3ee0*/  FFMA.FTZ R17, R144, R16, R17 ;  /* 0x0000001090117223 */ /* 0x000fe20000010011 */
[----:B------:R-:W-:Y:S01]  /*3ef0*/  PRMT R16, RZ, 0x5410, R61 ;  /* 0x00005410ff107816 */ /* 0x000fe2000000003d */
[-C--:B------:R-:W-:Y:S01]  /*3f00*/  FMUL.FTZ R128, R138, R103.reuse ;  /* 0x000000678a807220 */ /* 0x080fe20000410000 */
[----:B------:R-:W-:Y:S01]  /*3f10*/  CS2R R118, SRZ ;  /* 0x0000000000767805 */ /* 0x000fe2000001ff00 */
[----:B------:R-:W-:-:S02]  /*3f20*/  FMUL.FTZ R127, R136, R103 ;  /* 0x00000067887f7220 */ /* 0x000fc40000410000 */
[----:B------:R-:W-:Y:S01]  /*3f30*/  FFMA.FTZ R17, R142, R16, R17 ;  /* 0x000000108e117223 */ /* 0x000fe20000010011 */
[----:B------:R-:W-:Y:S01]  /*3f40*/  PRMT R16, RZ, 0x5410, R60 ;  /* 0x00005410ff107816 */ /* 0x000fe2000000003c */
[----:B------:R-:W-:-:S04]  /*3f50*/  FMUL.FTZ R126, R134, R103 ;  /* 0x00000067867e7220 */ /* 0x000fc80000410000 */
[----:B------:R-:W-:Y:S01]  /*3f60*/  FFMA.FTZ R17, R140, R16, R17 ;  /* 0x000000108c117223 */ /* 0x000fe20000010011 */
[----:B------:R-:W-:-:S05]  /*3f70*/  PRMT R16, RZ, 0x5410, R59 ;  /* 0x00005410ff107816 */ /* 0x000fca000000003b */
[----:B------:R-:W-:Y:S01]  /*3f80*/  FFMA.FTZ R17, R138, R16, R17 ;  /* 0x000000108a117223 */ /* 0x000fe20000010011 */
[----:B------:R-:W-:-:S05]  /*3f90*/  PRMT R16, RZ, 0x5410, R58 ;  /* 0x00005410ff107816 */ /* 0x000fca000000003a */
[----:B------:R-:W-:-:S04]  /*3fa0*/  FFMA.FTZ R17, R136, R16, R17 ;  /* 0x0000001088117223 */ /* 0x000fc80000010011 */
[----:B------:R-:W-:Y:S01]  /*3fb0*/  FFMA.FTZ R98, R134, R98, R17 ;  /* 0x0000006286627223 */ /* 0x000fe20000010011 */
[----:B------:R-:W-:Y:S05]  /*3fc0*/  @!P0 BRA `(.L_x_7295) ;  /* 0x0000298000008947 */ /* 0x000fea0003800000 */
[----:B------:R-:W-:Y:S01]  /*3fd0*/  HFMA2.MMA R19, -RZ, RZ, 0, 0 ;  /* 0x00000000ff137435 */ /* 0x000fe200000001ff */
[C---:B------:R-:W-:Y:S01]  /*3fe0*/  IMAD R20, R177.reuse, c[0x0][0x298], RZ ;  /* 0x0000a600b1147a24 */ /* 0x040fe200078e02ff */
[----:B------:R-:W-:Y:S01]  /*3ff0*/  IADD3 R116, R174, -0x1, RZ ;  /* 0xffffffffae747810 */ /* 0x000fe20007ffe0ff */
[----:B------:R-:W-:Y:S01]  /*4000*/  IMAD.MOV.U32 R18, RZ, RZ, R94 ;  /* 0x000000ffff127224 */ /* 0x000fe200078e005e */
[----:B------:R-:W-:Y:S01]  /*4010*/  MOV R117, RZ ;  /* 0x000000ff00757202 */ /* 0x000fe20000000f00 */
[----:B------:R-:W-:Y:S01]  /*4020*/  IMAD R22, R177, c[0x0][0x2b8], RZ ;  /* 0x0000ae00b1167a24 */ /* 0x000fe200078e02ff */
[----:B------:R-:W-:Y:S01]  /*4030*/  CS2R R124, SRZ ;  /* 0x00000000007c7805 */ /* 0x000fe2000001ff00 */
[C---:B------:R-:W-:Y:S01]  /*4040*/  IMAD R21, R101.reuse, c[0x0][0x29c], R20 ;  /* 0x0000a70065157a24 */ /* 0x040fe200078e0214 */
[----:B------:R-:W-:Y:S01]  /*4050*/  CS2R R114, SRZ ;  /* 0x0000000000727805 */ /* 0x000fe2000001ff00 */
[C---:B------:R-:W-:Y:S01]  /*4060*/  IMAD R23, R101.reuse, c[0x0][0x2bc], R22 ;  /* 0x0000af0065177a24 */ /* 0x040fe200078e0216 */
[----:B------:R-:W-:Y:S01]  /*4070*/  LEA.HI R22, R116, R116, RZ, 0x1 ;  /* 0x0000007474167211 */ /* 0x000fe200078f08ff */
[C-C-:B------:R-:W-:Y:S01]  /*4080*/  IMAD.WIDE.U32 R16, R101.reuse, c[0x0][0x298], R18.reuse ;  /* 0x0000a60065107a25 */ /* 0x140fe200078e0012 */
[----:B------:R-:W-:Y:S01]  /*4090*/  CS2R R122, SRZ ;  /* 0x00000000007a7805 */ /* 0x000fe2000001ff00 */
[----:B------:R-:W-:Y:S01]  /*40a0*/  CS2R R120, SRZ ;  /* 0x0000000000787805 */ /* 0x000fe2000001ff00 */
[----:B------:R-:W-:Y:S01]  /*40b0*/  CS2R R118, SRZ ;  /* 0x0000000000767805 */ /* 0x000fe2000001ff00 */
[----:B------:R-:W-:-:S04]  /*40c0*/  IMAD.WIDE.U32 R18, R101, c[0x0][0x2b8], R18 ;  /* 0x0000ae0065127a25 */ /* 0x000fc800078e0012 */
[----:B------:R-:W-:Y:S01]  /*40d0*/  IMAD.IADD R17, R17, 0x1, R21 ;  /* 0x0000000111117824 */ /* 0x000fe200078e0215 */
[----:B------:R-:W-:Y:S01]  /*40e0*/  IADD3 R19, R19, R23, RZ ;  /* 0x0000001713137210 */ /* 0x000fe20007ffe0ff */
[----:B------:R-:W-:Y:S02]  /*40f0*/  IMAD R21, R176, c[0x0][0x2a0], RZ ;  /* 0x0000a800b0157a24 */ /* 0x000fe400078e02ff */
[----:B------:R-:W-:-:S04]  /*4100*/  IMAD.WIDE.U32 R16, R100, c[0x0][0x2a0], R16 ;  /* 0x0000a80064107a25 */ /* 0x000fc800078e0010 */
[----:B------:R-:W-:Y:S01]  /*4110*/  IMAD R23, R100, c[0x0][0x2a4], R21 ;  /* 0x0000a90064177a24 */ /* 0x000fe200078e0215 */
[----:B------:R-:W-:Y:S01]  /*4120*/  LEA R32, P0, R16, c[0x0][0x318], 0x2 ;  /* 0x0000c60010207a11 */ /* 0x000fe200078010ff */
[----:B------:R-:W-:Y:S02]  /*4130*/  IMAD R25, R176, c[0x0][0x2c0], RZ ;  /* 0x0000b000b0197a24 */ /* 0x000fe400078e02ff */
[----:B------:R-:W-:Y:S01]  /*4140*/  IMAD.IADD R23, R17, 0x1, R23 ;  /* 0x0000000111177824 */ /* 0x000fe200078e0217 */
[----:B------:R-:W-:Y:S01]  /*4150*/  LOP3.LUT R17, R22, 0xfffffe, RZ, 0xc0, !PT ;  /* 0x00fffffe16117812 */ /* 0x000fe200078ec0ff */
[C---:B------:R-:W-:Y:S02]  /*4160*/  IMAD R25, R100.reuse, c[0x0][0x2c4], R25 ;  /* 0x0000b10064197a24 */ /* 0x040fe400078e0219 */
[----:B------:R-:W-:Y:S01]  /*4170*/  IMAD.WIDE.U32 R20, R100, c[0x0][0x2c0], R18 ;  /* 0x0000b00064147a25 */ /* 0x000fe200078e0012 */
[----:B------:R-:W-:Y:S02]  /*4180*/  LEA.HI.X R33, R16, c[0x0][0x31c], R23, 0x2, P0 ;  /* 0x0000c70010217a11 */ /* 0x000fe400000f1417 */
[----:B------:R-:W-:Y:S01]  /*4190*/  IADD3 R16, P0, R6, R16, RZ ;  /* 0x0000001006107210 */ /* 0x000fe20007f1e0ff */
[----:B------:R-:W-:Y:S01]  /*41a0*/  IMAD.IADD R116, R116, 0x1, -R17 ;  /* 0x0000000174747824 */ /* 0x000fe200078e0a11 */
[----:B------:R-:W-:Y:S01]  /*41b0*/  IADD3 R19, R21, R25, RZ ;  /* 0x0000001915137210 */ /* 0x000fe20007ffe0ff */
[----:B------:R-:W-:Y:S01]  /*41c0*/  IMAD.WIDE R32, R56, 0x4, R32 ;  /* 0x0000000438207825 */ /* 0x000fe200078e0220 */
[----:B------:R-:W-:-:S02]  /*41d0*/  LEA R46, P2, R20, c[0x0][0x320], 0x2 ;  /* 0x0000c800142e7a11 */ /* 0x000fc400078410ff */
[----:B------:R-:W-:Y:S02]  /*41e0*/  IADD3 R18, P1, R6, R20, RZ ;  /* 0x0000001406127210 */ /* 0x000fe40007f3e0ff */
[--C-:B------:R-:W-:Y:S02]  /*41f0*/  LEA.HI.X R47, R20, c[0x0][0x324], R19.reuse, 0x2, P2 ;  /* 0x0000c900142f7a11 */ /* 0x100fe400010f1413 */
[----:B------:R-:W-:Y:S01]  /*4200*/  IADD3 R20, P5, R32, -0x380, RZ ;  /* 0xfffffc8020147810 */ /* 0x000fe20007fbe0ff */
[C---:B------:R-:W-:Y:S01]  /*4210*/  IMAD.X R19, R7.reuse, 0x1, R19, P1 ;  /* 0x0000000107137824 */ /* 0x040fe200008e0613 */
[----:B------:R-:W-:Y:S01]  /*4220*/  IADD3.X R17, R7, R23, RZ, P0, !PT ;  /* 0x0000001707117210 */ /* 0x000fe200007fe4ff */
[----:B------:R-:W-:Y:S01]  /*4230*/  IMAD.WIDE R46, R56, 0x4, R46 ;  /* 0x00000004382e7825 */ /* 0x000fe200078e022e */
[C---:B------:R-:W-:Y:S02]  /*4240*/  IADD3 R22, P4, R32.reuse, -0x300, RZ ;  /* 0xfffffd0020167810 */ /* 0x040fe40007f9e0ff */
[----:B------:R-:W-:-:S02]  /*4250*/  IADD3 R24, P3, R32, -0x280, RZ ;  /* 0xfffffd8020187810 */ /* 0x000fc40007f7e0ff */
[C---:B------:R-:W-:Y:S02]  /*4260*/  IADD3 R26, P2, R32.reuse, -0x200, RZ ;  /* 0xfffffe00201a7810 */ /* 0x040fe40007f5e0ff */
[C---:B------:R-:W-:Y:S02]  /*4270*/  IADD3 R28, P1, R32.reuse, -0x180, RZ ;  /* 0xfffffe80201c7810 */ /* 0x040fe40007f3e0ff */
[C---:B------:R-:W-:Y:S02]  /*4280*/  IADD3 R30, P0, R32.reuse, -0x100, RZ ;  /* 0xffffff00201e7810 */ /* 0x040fe40007f1e0ff */
[C---:B------:R-:W-:Y:S02]  /*4290*/  IADD3.X R21, R33.reuse, -0x1, RZ, P5, !PT ;  /* 0xffffffff21157810 */ /* 0x040fe40002ffe4ff */
[----:B------:R-:W-:Y:S02]  /*42a0*/  IADD3 R32, P5, R32, -0x80, RZ ;  /* 0xffffff8020207810 */ /* 0x000fe40007fbe0ff */
[----:B------:R-:W-:-:S02]  /*42b0*/  IADD3.X R23, R33, -0x1, RZ, P4, !PT ;  /* 0xffffffff21177810 */ /* 0x000fc400027fe4ff */
[C---:B------:R-:W-:Y:S02]  /*42c0*/  IADD3.X R25, R33.reuse, -0x1, RZ, P3, !PT ;  /* 0xffffffff21197810 */ /* 0x040fe40001ffe4ff */
[C---:B------:R-:W-:Y:S02]  /*42d0*/  IADD3.X R27, R33.reuse, -0x1, RZ, P2, !PT ;  /* 0xffffffff211b7810 */ /* 0x040fe400017fe4ff */
[C---:B------:R-:W-:Y:S02]  /*42e0*/  IADD3.X R29, R33.reuse, -0x1, RZ, P1, !PT ;  /* 0xffffffff211d7810 */ /* 0x040fe40000ffe4ff */
[C---:B------:R-:W-:Y:S02]  /*42f0*/  IADD3.X R31, R33.reuse, -0x1, RZ, P0, !PT ;  /* 0xffffffff211f7810 */ /* 0x040fe400007fe4ff */
[----:B------:R-:W-:Y:S02]  /*4300*/  IADD3.X R33, R33, -0x1, RZ, P5, !PT ;  /* 0xffffffff21217810 */ /* 0x000fe40002ffe4ff */
[----:B------:R-:W-:-:S02]  /*4310*/  IADD3 R34, P5, R46, -0x380, RZ ;  /* 0xfffffc802e227810 */ /* 0x000fc40007fbe0ff */
[C---:B------:R-:W-:Y:S02]  /*4320*/  IADD3 R36, P4, R46.reuse, -0x300, RZ ;  /* 0xfffffd002e247810 */ /* 0x040fe40007f9e0ff */
[C---:B------:R-:W-:Y:S02]  /*4330*/  IADD3 R38, P3, R46.reuse, -0x280, RZ ;  /* 0xfffffd802e267810 */ /* 0x040fe40007f7e0ff */
[C---:B------:R-:W-:Y:S02]  /*4340*/  IADD3 R40, P2, R46.reuse, -0x200, RZ ;  /* 0xfffffe002e287810 */ /* 0x040fe40007f5e0ff */
[C---:B------:R-:W-:Y:S02]  /*4350*/  IADD3 R42, P1, R46.reuse, -0x180, RZ ;  /* 0xfffffe802e2a7810 */ /* 0x040fe40007f3e0ff */
[----:B------:R-:W-:Y:S02]  /*4360*/  IADD3 R44, P0, R46, -0x100, RZ ;  /* 0xffffff002e2c7810 */ /* 0x000fe40007f1e0ff */
[----:B------:R-:W-:-:S02]  /*4370*/  IADD3.X R35, R47, -0x1, RZ, P5, !PT ;  /* 0xffffffff2f237810 */ /* 0x000fc40002ffe4ff */
[----:B------:R-:W-:Y:S02]  /*4380*/  IADD3 R46, P5, R46, -0x80, RZ ;  /* 0xffffff802e2e7810 */ /* 0x000fe40007fbe0ff */
[C---:B------:R-:W-:Y:S02]  /*4390*/  IADD3.X R37, R47.reuse, -0x1, RZ, P4, !PT ;  /* 0xffffffff2f257810 */ /* 0x040fe400027fe4ff */
[C---:B------:R-:W-:Y:S02]  /*43a0*/  IADD3.X R39, R47.reuse, -0x1, RZ, P3, !PT ;  /* 0xffffffff2f277810 */ /* 0x040fe40001ffe4ff */
[C---:B------:R-:W-:Y:S02]  /*43b0*/  IADD3.X R41, R47.reuse, -0x1, RZ, P2, !PT ;  /* 0xffffffff2f297810 */ /* 0x040fe400017fe4ff */
[C---:B------:R-:W-:Y:S02]  /*43c0*/  IADD3.X R43, R47.reuse, -0x1, RZ, P1, !PT ;  /* 0xffffffff2f2b7810 */ /* 0x040fe40000ffe4ff */
[----:B------:R-:W-:-:S02]  /*43d0*/  IADD3.X R45, R47, -0x1, RZ, P0, !PT ;  /* 0xffffffff2f2d7810 */ /* 0x000fc400007fe4ff */
[----:B------:R-:W-:Y:S02]  /*43e0*/  IADD3.X R47, R47, -0x1, RZ, P5, !PT ;  /* 0xffffffff2f2f7810 */ /* 0x000fe40002ffe4ff */
.L_x_7316:
[----:B------:R-:W-:Y:S01]  /*43f0*/  SHF.R.S32.HI R54, RZ, 0x1f, R117 ;  /* 0x0000001fff367819 */ /* 0x000fe20000011475 */
[C---:B------:R-:W-:Y:S01]  /*4400*/  IMAD.WIDE.U32 R48, R117.reuse, c[0x0][0x1a0], R8 ;  /* 0x0000680075307a25 */ /* 0x040fe200078e0008 */
[----:B------:R-:W-:Y:S02]  /*4410*/  IADD3 R75, -R6, c[0x0][0x168], RZ ;  /* 0x00005a00064b7a10 */ /* 0x000fe40007ffe1ff */
[----:B------:R-:W-:Y:S01]  /*4420*/  PRMT R55, RZ, 0x7610, R55 ;  /* 0x00007610ff377816 */ /* 0x000fe20000000037 */
[----:B------:R-:W-:Y:S01]  /*4430*/  IMAD R50, R54, c[0x0][0x1a0], RZ ;  /* 0x0000680036327a24 */ /* 0x000fe200078e02ff */
[-C--:B------:R-:W-:Y:S02]  /*4440*/  ISETP.GE.AND P5, PT, R8, R75.reuse, PT ;  /* 0x0000004b0800720c */ /* 0x080fe40003fa6270 */
[----:B------:R-:W-:Y:S01]  /*4450*/  ISETP.GE.AND P0, PT, R88, R75, PT ;  /* 0x0000004b5800720c */ /* 0x000fe20003f06270 */
[----:B------:R-:W-:Y:S01]  /*4460*/  IMAD R51, R117, c[0x0][0x1a4], R50 ;  /* 0x0000690075337a24 */ /* 0x000fe200078e0232 */
[----:B------:R-:W-:-:S02]  /*4470*/  LEA R50, P1, R48, R90, 0x1 ;  /* 0x0000005a30327211 */ /* 0x000fc400078208ff */
[----:B------:R-:W-:Y:S01]  /*4480*/  PRMT R148, RZ, 0x7610, R148 ;  /* 0x00007610ff947816 */ /* 0x000fe20000000094 */
[----:B------:R-:W-:Y:S01]  /*4490*/  IMAD.IADD R49, R49, 0x1, R51 ;  /* 0x0000000131317824 */ /* 0x000fe200078e0233 */
[-C--:B------:R-:W-:Y:S02]  /*44a0*/  ISETP.GE.AND P2, PT, R84, R75.reuse, PT ;  /* 0x0000004b5400720c */ /* 0x080fe40003f46270 */
        /* <DEDUP_REMOVED lines=25> */
[C---:B------:R-:W-:Y:S02]  /*4640*/  IMAD R137, R117.reuse, c[0x0][0x18c], R52 ;  /* 0x0000630075897a24 */ /* 0x040fe400078e0234 */
[----:B------:R-:W-:Y:S02]  /*4650*/  IMAD R156, R54, c[0x0][0x1c0], RZ ;  /* 0x00007000369c7a24 */ /* 0x000fe400078e02ff */
[----:B------:R-:W-:-:S04]  /*4660*/  IMAD.WIDE.U32 R52, R117, c[0x0][0x188], R48 ;  /* 0x0000620075347a25 */ /* 0x000fc800078e0030 */
[----:B0-----:R-:W-:Y:S01]  /*4670*/  IMAD.IADD R51, R53, 0x1, R137 ;  /* 0x0000000135337824 */ /* 0x001fe200078e0289 */
[----:B------:R-:W-:Y:S01]  /*4680*/  LEA R50, P0, R52, c[0x0][0x220], 0x2 ;  /* 0x0000880034327a11 */ /* 0x000fe200078010ff */
[----:B------:R-:W-:-:S04]  /*4690*/  IMAD.WIDE.U32 R48, R117, c[0x0][0x1c0], R8 ;  /* 0x0000700075307a25 */ /* 0x000fc800078e0008 */
[----:B------:R-:W-:Y:S01]  /*46a0*/  IMAD R53, R117, c[0x0][0x1c4], R156 ;  /* 0x0000710075357a24 */ /* 0x000fe200078e029c */
[----:B------:R-:W-:Y:S02]  /*46b0*/  LEA.HI.X R51, R52, c[0x0][0x224], R51, 0x2, P0 ;  /* 0x0000890034337a11 */ /* 0x000fe400000f1433 */
[----:B------:R-:W-:Y:S02]  /*46c0*/  LEA R52, P0, R48, R87, 0x1 ;  /* 0x0000005730347211 */ /* 0x000fe400078008ff */
[----:B------:R-:W-:Y:S01]  /*46d0*/  IADD3 R49, R49, R53, RZ ;  /* 0x0000003531317210 */ /* 0x000fe20007ffe0ff */
[----:B------:R0:W4:Y:S01]  /*46e0*/  LDG.E R137, [R50.64] ;  /* 0x0000000432897981 */ /* 0x000122000c1e1900 */
[----:B------:R-:W-:Y:S02]  /*46f0*/  ISETP.GE.AND P1, PT, R88, R75, PT ;  /* 0x0000004b5800720c */ /* 0x000fe40003f26270 */
        /* <DEDUP_REMOVED lines=8> */
[----:B------:R-:W-:Y:S01]  /*4780*/  PRMT R50, RZ, 0x7610, R50 ;  /* 0x00007610ff327816 */ /* 0x000fe20000000032 */
[----:B--2---:R0:W-:Y:S04]  /*4790*/  STS.U16 [R74], R55 ;  /* 0x000000374a007388 */ /* 0x0041e80000000400 */
[----:B-1-3--:R1:W-:Y:S04]  /*47a0*/  STS.U16 [R73+0x40], R148 ;  /* 0x0000409449007388 */ /* 0x00a3e80000000400 */
[----:B----4-:R2:W-:Y:S04]  /*47b0*/  STS.U16 [R72+0x80], R139 ;  /* 0x0000808b48007388 */ /* 0x0105e80000000400 */
[----:B------:R3:W-:Y:S04]  /*47c0*/  STS.U16 [R71+0xc0], R150 ;  /* 0x0000c09647007388 */ /* 0x0007e80000000400 */
        /* <DEDUP_REMOVED lines=12> */
[----:B------:R-:W-:Y:S01]  /*4890*/  LDS.U16 R151, [R64+0xe] ;  /* 0x00000e0040977984 */ /* 0x000fe20000000400 */
[----:B-1----:R-:W-:Y:S02]  /*48a0*/  PRMT R148, RZ, 0x7610, R148 ;  /* 0x00007610ff947816 */ /* 0x002fe40000000094 */
[----:B--2---:R-:W-:Y:S01]  /*48b0*/  PRMT R139, RZ, 0x7610, R139 ;  /* 0x00007610ff8b7816 */ /* 0x004fe2000000008b */
[----:B------:R0:W2:Y:S01]  /*48c0*/  @!P0 LDG.E.U16 R50, [R52.64+0xc0] ;  /* 0x0000c00434328981 */ /* 0x0000a2000c1e1500 */
[----:B---3--:R-:W-:-:S03]  /*48d0*/  PRMT R150, RZ, 0x7610, R150 ;  /* 0x00007610ff967816 */ /* 0x008fc60000000096 */
[----:B------:R0:W3:Y:S04]  /*48e0*/  @!P1 LDG.E.U16 R55, [R52.64+0x100] ;  /* 0x0001000434379981 */ /* 0x0000e8000c1e1500 */
[----:B------:R0:W3:Y:S04]  /*48f0*/  @!P2 LDG.E.U16 R148, [R52.64+0x140] ;  /* 0x000140043494a981 */ /* 0x0000e8000c1e1500 */
[----:B------:R0:W3:Y:S04]  /*4900*/  @!P3 LDG.E.U16 R139, [R52.64+0x180] ;  /* 0x00018004348bb981 */ /* 0x0000e8000c1e1500 */
[----:B------:R0:W3:Y:S01]  /*4910*/  @!P4 LDG.E.U16 R150, [R52.64+0x1c0] ;  /* 0x0001c0043496c981 */ /* 0x0000e2000c1e1500 */
[----:B------:R-:W-:-:S02]  /*4920*/  IADD3 R70, R85, 0x20, RZ ;  /* 0x0000002055467810 */ /* 0x000fc40007ffe0ff */
[----:B------:R-:W-:Y:S01]  /*4930*/  IADD3 R68, R85, 0x40, RZ ;  /* 0x0000004055447810 */ /* 0x000fe20007ffe0ff */
[----:B------:R-:W1:Y:S01]  /*4940*/  LDS.U16 R147, [R64] ;  /* 0x0000000040937984 */ /* 0x000e620000000400 */
[----:B------:R-:W-:Y:S02]  /*4950*/  ISETP.NE.AND P0, PT, R175, RZ, PT ;  /* 0x000000ffaf00720c */ /* 0x000fe40003f05270 */
[CC--:B------:R-:W-:Y:S01]  /*4960*/  LEA.HI.SX32 R74, R85.reuse, R85.reuse, 0x1b ;  /* 0x00000055554a7211 */ /* 0x0c0fe200078fdaff */
[----:B------:R-:W1:Y:S01]  /*4970*/  LDS.U16 R149, [R64+0x2] ;  /* 0x0000020040957984 */ /* 0x000e620000000400 */
[----:B0-----:R-:W-:Y:S02]  /*4980*/  IADD3 R52, R85, 0xe0, RZ ;  /* 0x000000e055347810 */ /* 0x001fe40007ffe0ff */
[-C--:B------:R-:W-:Y:S01]  /*4990*/  LEA.HI.SX32 R70, R70, R85.reuse, 0x1b ;  /* 0x0000005546467211 */ /* 0x080fe200078fdaff */
[----:B------:R-:W0:Y:S01]  /*49a0*/  LDS.U16 R153, [R64+0x4] ;  /* 0x0000040040997984 */ /* 0x000e220000000400 */
[----:B------:R-:W-:-:S02]  /*49b0*/  LEA.HI.SX32 R52, R52, R85, 0x1b ;  /* 0x0000005534347211 */ /* 0x000fc400078fdaff */
[----:B------:R-:W-:Y:S01]  /*49c0*/  LEA.HI.SX32 R68, R68, R85, 0x1b ;  /* 0x0000005544447211 */ /* 0x000fe200078fdaff */
[----:B------:R-:W0:Y:S01]  /*49d0*/  LDS.U16 R155, [R64+0x6] ;  /* 0x00000600409b7984 */ /* 0x000e220000000400 */
[----:B------:R-:W-:Y:S01]  /*49e0*/  ISETP.LT.OR P2, PT, R174, 0x2, P0 ;  /* 0x00000002ae00780c */ /* 0x000fe20000741670 */
[----:B------:R-:W-:Y:S01]  /*49f0*/  IMAD.SHL.U32 R74, R74, 0x2, RZ ;  /* 0x000000024a4a7824 */ /* 0x000fe200078e00ff */
[----:B------:R-:W-:Y:S01]  /*4a00*/  SHF.L.U32 R67, R52, 0x1, RZ ;  /* 0x0000000134437819 */ /* 0x000fe200000006ff */
[----:B------:R-:W-:Y:S01]  /*4a10*/  FMUL.FTZ R52, R137, 1.4426950216293334961 ;  /* 0x3fb8aa3b89347820 */ /* 0x000fe20000410000 */
[----:B------:R-:W-:Y:S01]  /*4a20*/  SHF.L.U32 R73, R70, 0x1, RZ ;  /* 0x0000000146497819 */ /* 0x000fe200000006ff */
[----:B------:R-:W-:Y:S01]  /*4a30*/  IMAD.SHL.U32 R72, R68, 0x2, RZ ;  /* 0x0000000244487824 */ /* 0x000fe200078e00ff */
[C---:B------:R-:W-:Y:S01]  /*4a40*/  IADD3 R154, R85.reuse, 0x60, RZ ;  /* 0x00000060559a7810 */ /* 0x040fe20007ffe0ff */
[----:B------:R-:W0:Y:S01]  /*4a50*/  LDS.U16 R156, [R64+0x8] ;  /* 0x00000800409c7984 */ /* 0x000e220000000400 */
[C---:B------:R-:W-:Y:S01]  /*4a60*/  IADD3 R152, R85.reuse, 0x80, RZ ;  /* 0x0000008055987810 */ /* 0x040fe20007ffe0ff */
[----:B------:R-:W-:Y:S01]  /*4a70*/  FMUL.FTZ R162, R52, R106 ;  /* 0x0000006a34a27220 */ /* 0x000fe20000410000 */
[----:B------:R-:W-:Y:S01]  /*4a80*/  ISETP.NE.AND P1, PT, R94, RZ, PT ;  /* 0x000000ff5e00720c */ /* 0x000fe20003f25270 */
[----:B------:R-:W0:Y:S01]  /*4a90*/  LDS.U16 R157, [R64+0xa] ;  /* 0x00000a00409d7984 */ /* 0x000e220000000400 */
[----:B------:R-:W-:-:S02]  /*4aa0*/  IADD3 R70, R85, 0xa0, RZ ;  /* 0x000000a055467810 */ /* 0x000fc40007ffe0ff */
[----:B------:R-:W-:Y:S01]  /*4ab0*/  IADD3 R68, R85, 0xc0, RZ ;  /* 0x000000c055447810 */ /* 0x000fe20007ffe0ff */
[----:B------:R1:W0:Y:S01]  /*4ac0*/  LDS.U16 R158, [R64+0xc] ;  /* 0x00000c00409e7984 */ /* 0x0002220000000400 */
[-C--:B------:R-:W-:Y:S02]  /*4ad0*/  LEA.HI.SX32 R154, R154, R85.reuse, 0x1b ;  /* 0x000000559a9a7211 */ /* 0x080fe400078fdaff */
[-C--:B------:R-:W-:Y:S02]  /*4ae0*/  LEA.HI.SX32 R152, R152, R85.reuse, 0x1b ;  /* 0x0000005598987211 */ /* 0x080fe400078fdaff */
[-C--:B------:R-:W-:Y:S02]  /*4af0*/  LEA.HI.SX32 R69, R70, R85.reuse, 0x1b ;  /* 0x0000005546457211 */ /* 0x080fe400078fdaff */
[----:B------:R-:W-:Y:S01]  /*4b00*/  LEA.HI.SX32 R68, R68, R85, 0x1b ;  /* 0x0000005544447211 */ /* 0x000fe200078fdaff */
[----:B------:R-:W0:Y:S01]  /*4b10*/  MUFU.EX2 R162, R162 ;  /* 0x000000a200a27308 */ /* 0x000e220000000800 */
[----:B------:R-:W-:Y:S01]  /*4b20*/  SHF.L.U32 R71, R154, 0x1, RZ ;  /* 0x000000019a477819 */ /* 0x000fe200000006ff */
[----:B------:R-:W-:Y:S01]  /*4b30*/  IMAD.SHL.U32 R70, R152, 0x2, RZ ;  /* 0x0000000298467824 */ /* 0x000fe200078e00ff */
[----:B-1----:R-:W-:Y:S01]  /*4b40*/  @!P2 IADD3 R64, R174, -0x2, RZ ;  /* 0xfffffffeae40a810 */ /* 0x002fe20007ffe0ff */
[----:B------:R-:W-:Y:S01]  /*4b50*/  IMAD.SHL.U32 R68, R68, 0x2, RZ ;  /* 0x0000000244447824 */ /* 0x000fe200078e00ff */
[----:B------:R-:W-:Y:S01]  /*4b60*/  SHF.L.U32 R69, R69, 0x1, RZ ;  /* 0x0000000145457819 */ /* 0x000fe200000006ff */
[----:B------:R-:W-:-:S02]  /*4b70*/  FMUL.FTZ R163, R52, R109 ;  /* 0x0000006d34a37220 */ /* 0x000fc40000410000 */
[----:B------:R-:W-:Y:S01]  /*4b80*/  FMUL.FTZ R166, R52, R110 ;  /* 0x0000006e34a67220 */ /* 0x000fe20000410000 */
[----:B------:R-:W-:-:S03]  /*4b90*/  MOV R161, RZ ;  /* 0x000000ff00a17202 */ /* 0x000fc60000000f00 */
[----:B------:R-:W-:Y:S08]  /*4ba0*/  MUFU.EX2 R163, R163 ;  /* 0x000000a300a37308 */ /* 0x000ff00000000800 */
[----:B------:R-:W-:Y:S01]  /*4bb0*/  MUFU.EX2 R166, R166 ;  /* 0x000000a600a67308 */ /* 0x000fe20000000800 */
[----:B------:R-:W-:Y:S01]  /*4bc0*/  FMUL.FTZ R165, R52, R111 ;  /* 0x0000006f34a57220 */ /* 0x000fe20000410000 */
[----:B------:R-:W-:-:S02]  /*4bd0*/  PRMT R145, RZ, 0x5410, R173 ;  /* 0x00005410ff917816 */ /* 0x000fc400000000ad */
[----:B------:R-:W-:-:S04]  /*4be0*/  PRMT R154, RZ, 0x5410, R63 ;  /* 0x00005410ff9a7816 */ /* 0x000fc8000000003f */
[----:B------:R-:W-:Y:S01]  /*4bf0*/  MUFU.EX2 R165, R165 ;  /* 0x000000a500a57308 */ /* 0x000fe20000000800 */
        /* <DEDUP_REMOVED lines=8> */
[----:B0-----:R-:W-:Y:S01]  /*4c80*/  PRMT R153, RZ, 0x5410, R153 ;  /* 0x00005410ff997816 */ /* 0x001fe20000000099 */
[----:B------:R-:W-:-:S02]  /*4c90*/  FMUL.FTZ R159, R147, R182 ;  /* 0x000000b6939f7220 */ /* 0x000fc40000410000 */
[----:B------:R-:W-:Y:S01]  /*4ca0*/  FMUL.FTZ R164, R149, R180 ;  /* 0x000000b495a47220 */ /* 0x000fe20000410000 */
[----:B------:R-:W-:Y:S01]  /*4cb0*/  PRMT R141, RZ, 0x5410, R60 ;  /* 0x00005410ff8d7816 */ /* 0x000fe2000000003c */
[----:B------:R-:W-:Y:S01]  /*4cc0*/  FMUL.FTZ R170, R52, R112 ;  /* 0x0000007034aa7220 */ /* 0x000fe20000410000 */
[----:B------:R-:W-:Y:S01]  /*4cd0*/  PRMT R155, RZ, 0x5410, R155 ;  /* 0x00005410ff9b7816 */ /* 0x000fe2000000009b */
[----:B------:R-:W-:Y:S01]  /*4ce0*/  MUFU.EX2 R167, R167 ;  /* 0x000000a700a77308 */ /* 0x000fe20000000800 */
[----:B------:R-:W-:Y:S01]  /*4cf0*/  FMUL.FTZ R168, R153, R178 ;  /* 0x000000b299a87220 */ /* 0x000fe20000410000 */
[----:B------:R-:W-:Y:S01]  /*4d00*/  PRMT R156, RZ, 0x5410, R156 ;  /* 0x00005410ff9c7816 */ /* 0x000fe2000000009c */
[----:B------:R-:W-:Y:S01]  /*4d10*/  FMUL.FTZ R171, R141, R110 ;  /* 0x0000006e8dab7220 */ /* 0x000fe20000410000 */
[----:B------:R-:W-:-:S04]  /*4d20*/  PRMT R157, RZ, 0x5410, R157 ;  /* 0x00005410ff9d7816 */ /* 0x000fc8000000009d */
[----:B------:R-:W-:Y:S01]  /*4d30*/  MUFU.EX2 R170, R170 ;  /* 0x000000aa00aa7308 */ /* 0x000fe20000000800 */
[----:B------:R-:W-:Y:S01]  /*4d40*/  FMUL.FTZ R179, R156, R171 ;  /* 0x000000ab9cb37220 */ /* 0x000fe20000410000 */
[----:B------:R-:W-:Y:S02]  /*4d50*/  PRMT R151, RZ, 0x5410, R151 ;  /* 0x00005410ff977816 */ /* 0x000fe40000000097 */
[----:B------:R-:W-:Y:S01]  /*4d60*/  PRMT R158, RZ, 0x5410, R158 ;  /* 0x00005410ff9e7816 */ /* 0x000fe2000000009e */
[----:B------:R-:W-:Y:S01]  /*4d70*/  BSSY B0, `(.L_x_7296) ;  /* 0x0000048000007945 */ /* 0x000fe20003800000 */
[----:B----4-:R0:W-:Y:S04]  /*4d80*/  STS.U16 [R74+0x210], R49 ;  /* 0x000210314a007388 */ /* 0x0101e80000000400 */
[----:B------:R-:W-:Y:S04]  /*4d90*/  STS.U16 [R73+0x250], R48 ;  /* 0x0002503049007388 */ /* 0x000fe80000000400 */
[----:B------:R1:W-:Y:S01]  /*4da0*/  STS.U16 [R72+0x290], R51 ;  /* 0x0002903348007388 */ /* 0x0003e20000000400 */
[----:B0-----:R-:W-:Y:S01]  /*4db0*/  @!P2 IMAD R49, R64, c[0x0][0x16c], R117 ;  /* 0x00005b004031aa24 */ /* 0x001fe200078e0275 */
[----:B-1----:R-:W-:-:S02]  /*4dc0*/  SHF.L.U32 R51, R85, 0x3, RZ ;  /* 0x0000000355337819 */ /* 0x002fc400000006ff */
[----:B--2---:R-:W-:Y:S02]  /*4dd0*/  STS.U16 [R71+0x2d0], R50 ;  /* 0x0002d03247007388 */ /* 0x004fe40000000400 */
[----:B------:R-:W-:Y:S01]  /*4de0*/  LEA.HI.SX32 R51, R51, R51, 0x1b ;  /* 0x0000003333337211 */ /* 0x000fe200078fdaff */
[----:B------:R-:W-:Y:S01]  /*4df0*/  IMAD R48, R116, 0x100, R117 ;  /* 0x0000010074307824 */ /* 0x000fe200078e0275 */
[----:B---3--:R0:W-:Y:S01]  /*4e00*/  STS.U16 [R70+0x310], R55 ;  /* 0x0003103746007388 */ /* 0x0081e20000000400 */
[----:B------:R-:W-:Y:S02]  /*4e10*/  @P1 IADD3 R48, R94, 0x200, RZ ;  /* 0x000002005e301810 */ /* 0x000fe40007ffe0ff */
[----:B------:R-:W-:Y:S01]  /*4e20*/  SHF.L.U32 R64, R51, 0x1, RZ ;  /* 0x0000000133407819 */ /* 0x000fe200000006ff */
[----:B------:R-:W-:Y:S04]  /*4e30*/  STS.U16 [R69+0x350], R148 ;  /* 0x0003509445007388 */ /* 0x000fe80000000400 */
[----:B------:R-:W-:Y:S01]  /*4e40*/  STS.U16 [R68+0x390], R139 ;  /* 0x0003908b44007388 */ /* 0x000fe20000000400 */
[----:B------:R-:W-:-:S03]  /*4e50*/  IMAD.SHL.U32 R53, R48, 0x4, RZ ;  /* 0x0000000430357824 */ /* 0x000fc600078e00ff */
[----:B------:R-:W-:Y:S01]  /*4e60*/  STS.U16 [R67+0x3d0], R150 ;  /* 0x0003d09643007388 */ /* 0x000fe20000000400 */
[----:B------:R-:W-:-:S06]  /*4e70*/  NOP ;  /* 0x0000000000007918 */ /* 0x000fcc0000000000 */
[----:B------:R-:W1:Y:S04]  /*4e80*/  LDS.U16 R190, [R64+0x21e] ;  /* 0x00021e0040be7984 */ /* 0x000e680000000400 */
[----:B------:R-:W-:Y:S04]  /*4e90*/  LDS.U16 R183, [R64+0x210] ;  /* 0x0002100040b77984 */ /* 0x000fe80000000400 */
[----:B------:R-:W-:Y:S04]  /*4ea0*/  LDS.U16 R185, [R64+0x212] ;  /* 0x0002120040b97984 */ /* 0x000fe80000000400 */
[----:B------:R-:W-:Y:S04]  /*4eb0*/  LDS.U16 R187, [R64+0x214] ;  /* 0x0002140040bb7984 */ /* 0x000fe80000000400 */
[----:B------:R-:W-:Y:S04]  /*4ec0*/  LDS.U16 R189, [R64+0x216] ;  /* 0x0002160040bd7984 */ /* 0x000fe80000000400 */
[----:B------:R-:W-:Y:S04]  /*4ed0*/  LDS.U16 R191, [R64+0x218] ;  /* 0x0002180040bf7984 */ /* 0x000fe80000000400 */
[----:B------:R-:W-:Y:S04]  /*4ee0*/  LDS.U16 R181, [R64+0x21a] ;  /* 0x00021a0040b57984 */ /* 0x000fe80000000400 */
[----:B------:R-:W2:Y:S04]  /*4ef0*/  LDS.U16 R160, [R64+0x21c] ;  /* 0x00021c0040a07984 */ /* 0x000ea80000000400 */
[----:B------:R3:W-:Y:S01]  /*4f00*/  STS [R53+0xe98], R162 ;  /* 0x000e98a235007388 */ /* 0x0007e20000000800 */
[----:B------:R-:W-:-:S02]  /*4f10*/  FMUL.FTZ R51, R52, R107 ;  /* 0x0000006b34337220 */ /* 0x000fc40000410000 */
[----:B0-----:R-:W-:-:S04]  /*4f20*/  FMUL.FTZ R55, R52, R108 ;  /* 0x0000006c34377220 */ /* 0x001fc80000410000 */
[----:B------:R-:W0:Y:S01]  /*4f30*/  MUFU.EX2 R51, R51 ;  /* 0x0000003300337308 */ /* 0x000e220000000800 */
[----:B------:R-:W-:Y:S01]  /*4f40*/  @!P2 IMAD.WIDE R48, R49, 0x8, R14 ;  /* 0x000000083130a825 */ /* 0x000fe200078e020e */
[----:B------:R-:W-:Y:S06]  /*4f50*/  BAR.SYNC.DEFER_BLOCKING 0x0 ;  /* 0x0000000000007b1d */ /* 0x000fec0000010000 */
[----:B------:R-:W4:Y:S01]  /*4f60*/  MUFU.EX2 R55, R55 ;  /* 0x0000003700377308 */ /* 0x000f220000000800 */
[----:B-1----:R-:W-:Y:S01]  /*4f70*/  PRMT R193, RZ, 0x5410, R190 ;  /* 0x00005410ffc17816 */ /* 0x002fe200000000be */
[----:B------:R0:W5:Y:S01]  /*4f80*/  @!P2 LDG.E R161, [R48.64+0x4] ;  /* 0x0000040430a1a981 */ /* 0x000162000c1e1900 */
[----:B------:R-:W-:Y:S01]  /*4f90*/  ISETP.NE.AND P2, PT, R94, 0x1f, PT ;  /* 0x0000001f5e00780c */ /* 0x000fe20003f45270 */
[----:B0-----:R-:W-:-:S04]  /*4fa0*/  FMUL.FTZ R48, R162, R51 ;  /* 0x00000033a2307220 */ /* 0x001fc80000410000 */
[----:B----4-:R-:W-:-:S04]  /*4fb0*/  FMUL.FTZ R48, R55, R48 ;  /* 0x0000003037307220 */ /* 0x010fc80000410000 */
[----:B------:R-:W-:-:S04]  /*4fc0*/  FMUL.FTZ R49, R163, R48 ;  /* 0x00000030a3317220 */ /* 0x000fc80000410000 */
[----:B------:R-:W-:Y:S01]  /*4fd0*/  FMUL.FTZ R48, R166, R49 ;  /* 0x00000031a6307220 */ /* 0x000fe20000410000 */
[----:B--2---:R-:W-:Y:S01]  /*4fe0*/  PRMT R49, RZ, 0x5410, R160 ;  /* 0x00005410ff317816 */ /* 0x004fe200000000a0 */
[----:B------:R-:W-:Y:S02]  /*4ff0*/  FMUL.FTZ R160, R134, R193 ;  /* 0x000000c186a07220 */ /* 0x000fe40000410000 */
[----:B------:R0:W1:Y:S01]  /*5000*/  @P2 LDS R193, [R94.X4+0x169c] ;  /* 0x00169c005ec12984 */ /* 0x0000620000004800 */
[----:B------:R-:W-:Y:S02]  /*5010*/  FMUL.FTZ R195, R165, R48 ;  /* 0x00000030a5c37220 */ /* 0x000fe40000410000 */
[----:B------:R-:W-:Y:S02]  /*5020*/  FMUL.FTZ R50, R152, R109 ;  /* 0x0000006d98327220 */ /* 0x000fe40000410000 */
[----:B------:R-:W-:Y:S01]  /*5030*/  FFMA.FTZ R48, R51, R159, R164 ;  /* 0x0000009f33307223 */ /* 0x000fe200000100a4 */
[----:B------:R-:W-:Y:S01]  /*5040*/  PRMT R150, RZ, 0x5410, R59 ;  /* 0x00005410ff967816 */ /* 0x000fe2000000003b */
[----:B------:R-:W-:-:S02]  /*5050*/  FMUL.FTZ R186, R155, R50 ;  /* 0x000000329bba7220 */ /* 0x000fc40000410000 */
[----:B------:R-:W-:Y:S01]  /*5060*/  FFMA.FTZ R48, R55, R48, R168 ;  /* 0x0000003037307223 */ /* 0x000fe200000100a8 */
[----:B------:R-:W-:Y:S01]  /*5070*/  PRMT R139, RZ, 0x5410, R58 ;  /* 0x00005410ff8b7816 */ /* 0x000fe2000000003a */
[----:B------:R-:W-:Y:S01]  /*5080*/  FMUL.FTZ R172, R150, R111 ;  /* 0x0000006f96ac7220 */ /* 0x000fe20000410000 */
[----:B------:R-:W-:Y:S01]  /*5090*/  PRMT R148, RZ, 0x5410, R57 ;  /* 0x00005410ff947816 */ /* 0x000fe20000000039 */
[----:B------:R-:W-:Y:S01]  /*50a0*/  FFMA.FTZ R48, R163, R48, R186 ;  /* 0x00000030a3307223 */ /* 0x000fe200000100ba */
[----:B------:R-:W-:Y:S01]  /*50b0*/  PRMT R181, RZ, 0x5410, R181 ;  /* 0x00005410ffb57816 */ /* 0x000fe200000000b5 */
[----:B---3--:R-:W-:Y:S02]  /*50c0*/  FMUL.FTZ R53, R139, R112 ;  /* 0x000000708b357220 */ /* 0x008fe40000410000 */
        /* <DEDUP_REMOVED lines=8> */
[----:B------:R-:W-:Y:S01]  /*5150*/  FFMA.FTZ R194, R167, R160, R190 ;  /* 0x000000a0a7c27223 */ /* 0x000fe200000100be */
[----:B------:R-:W-:Y:S05]  /*5160*/  @P2 BRA `(.L_x_7297) ;  /* 0x0000008000002947 */ /* 0x000fea0003800000 */
[----:B0-----:R-:W-:-:S13]  /*5170*/  ISETP.NE.AND P3, PT, R174, c[0x0][0x174], PT ;  /* 0x00005d00ae007a0c */ /* 0x001fda0003f65270 */
[----:B-1----:R-:W-:-:S04]  /*5180*/  @P3 IADD3 R193, -R81, c[0x0][0x174], RZ ;  /* 0x00005d0051c13a10 */ /* 0x002fc80007ffe1ff */
[----:B------:R-:W-:-:S04]  /*5190*/  @P3 LEA.HI R48, R193, R193, RZ, 0x1 ;  /* 0x000000c1c1303211 */ /* 0x000fc800078f08ff */
[----:B------:R-:W-:-:S04]  /*51a0*/  @P3 LOP3.LUT R48, R48, 0xfffffe, RZ, 0xc0, !PT ;  /* 0x00fffffe30303812 */ /* 0x000fc800078ec0ff */
[----:B------:R-:W-:Y:S01]  /*51b0*/  @P3 IADD3 R48, -R48, R193, RZ ;  /* 0x000000c130303210 */ /* 0x000fe20007ffe1ff */
[----:B------:R-:W-:-:S03]  /*51c0*/  IMAD.MOV.U32 R193, RZ, RZ, 0x3f800000 ;  /* 0x3f800000ffc17424 */ /* 0x000fc600078e00ff */
[----:B------:R-:W-:-:S05]  /*51d0*/  @P3 LEA R48, R48, R117, 0x8 ;  /* 0x0000007530303211 */ /* 0x000fca00078e40ff */
[----:B------:R0:W1:Y:S02]  /*51e0*/  @P3 LDS R193, [R48.X4+0xe98] ;  /* 0x000e980030c13984 */ /* 0x0000640000004800 */
.L_x_7297:
[----:B0-----:R-:W-:Y:S05]  /*51f0*/  BSYNC B0 ;  /* 0x0000000000007941 */ /* 0x001fea0003800000 */
.L_x_7296:
[----:B------:R-:W-:Y:S01]  /*5200*/  PRMT R191, RZ, 0x5410, R191 ;  /* 0x00005410ffbf7816 */ /* 0x000fe200000000bf */
[----:B-1----:R-:W-:Y:S01]  /*5210*/  FMUL.FTZ R197, R167, R193 ;  /* 0x000000c1a7c57220 */ /* 0x002fe20000410000 */
[----:B------:R-:W-:Y:S01]  /*5220*/  PRMT R189, RZ, 0x5410, R189 ;  /* 0x00005410ffbd7816 */ /* 0x000fe200000000bd */
[----:B------:R-:W-:Y:S01]  /*5230*/  FFMA.FTZ R194, R170, R194, R181 ;  /* 0x000000c2aac27223 */ /* 0x000fe200000100b5 */
[----:B------:R-:W-:Y:S01]  /*5240*/  PRMT R187, RZ, 0x5410, R187 ;  /* 0x00005410ffbb7816 */ /* 0x000fe200000000bb */
[----:B------:R-:W-:Y:S01]  /*5250*/  FMUL.FTZ R192, R140, R191 ;  /* 0x000000bf8cc07220 */ /* 0x000fe20000410000 */
[----:B------:R-:W-:Y:S01]  /*5260*/  PRMT R185, RZ, 0x5410, R185 ;  /* 0x00005410ffb97816 */ /* 0x000fe200000000b9 */
[----:B------:R-:W-:Y:S01]  /*5270*/  FMUL.FTZ R48, R170, R197 ;  /* 0x000000c5aa307220 */ /* 0x000fe20000410000 */
[----:B------:R-:W-:Y:S01]  /*5280*/  ISETP.NE.AND P4, PT, R175, 0x1f, PT ;  /* 0x0000001faf00780c */ /* 0x000fe20003f85270 */
[----:B------:R-:W-:Y:S01]  /*5290*/  FMUL.FTZ R189, R142, R189 ;  /* 0x000000bd8ebd7220 */ /* 0x000fe20000410000 */
[----:B------:R-:W-:Y:S01]  /*52a0*/  ISETP.GE.AND P3, PT, R85, 0x1, PT ;  /* 0x000000015500780c */ /* 0x000fe20003f66270 */
[C---:B------:R-:W-:Y:S01]  /*52b0*/  FFMA.FTZ R194, R165.reuse, R194, R192 ;  /* 0x000000c2a5c27223 */ /* 0x040fe200000100c0 */
[----:B------:R-:W-:Y:S01]  /*52c0*/  ISETP.GE.OR P0, PT, R174, c[0x0][0x174], P0 ;  /* 0x00005d00ae007a0c */ /* 0x000fe20000706670 */
[----:B------:R-:W-:Y:S01]  /*52d0*/  FMUL.FTZ R191, R165, R48 ;  /* 0x00000030a5bf7220 */ /* 0x000fe20000410000 */
[----:B------:R-:W-:Y:S01]  /*52e0*/  ISETP.NE.AND P5, PT, R94, RZ, PT ;  /* 0x000000ff5e00720c */ /* 0x000fe20003fa5270 */
[----:B------:R-:W-:Y:S01]  /*52f0*/  FMUL.FTZ R200, R144, R187 ;  /* 0x000000bb90c87220 */ /* 0x000fe20000410000 */
[----:B------:R-:W-:Y:S01]  /*5300*/  IADD3 R197, R94, 0xe0, RZ ;  /* 0x000000e05ec57810 */ /* 0x000fe20007ffe0ff */
[C---:B------:R-:W-:Y:S01]  /*5310*/  FFMA.FTZ R194, R166.reuse, R194, R189 ;  /* 0x000000c2a6c27223 */ /* 0x040fe200000100bd */
[----:B------:R-:W-:Y:S01]  /*5320*/  BSSY B0, `(.L_x_7298) ;  /* 0x00000c4000007945 */ /* 0x000fe20003800000 */
[----:B------:R-:W-:-:S02]  /*5330*/  FMUL.FTZ R48, R166, R191 ;  /* 0x000000bfa6307220 */ /* 0x000fc40000410000 */
[----:B------:R-:W-:Y:S02]  /*5340*/  FMUL.FTZ R198, R146, R185 ;  /* 0x000000b992c67220 */ /* 0x000fe40000410000 */
[C---:B------:R-:W-:Y:S02]  /*5350*/  FFMA.FTZ R185, R163.reuse, R194, R200 ;  /* 0x000000c2a3b97223 */ /* 0x040fe400000100c8 */
[----:B------:R-:W-:Y:S01]  /*5360*/  FMUL.FTZ R194, R163, R48 ;  /* 0x00000030a3c27220 */ /* 0x000fe20000410000 */
[----:B------:R-:W-:Y:S01]  /*5370*/  PRMT R48, RZ, 0x5410, R183 ;  /* 0x00005410ff307816 */ /* 0x000fe200000000b7 */
[C---:B------:R-:W-:Y:S02]  /*5380*/  FFMA.FTZ R185, R55.reuse, R185, R198 ;  /* 0x000000b937b97223 */ /* 0x040fe400000100c6 */
[----:B------:R-:W-:Y:S02]  /*5390*/  FMUL.FTZ R194, R55, R194 ;  /* 0x000000c237c27220 */ /* 0x000fe40000410000 */
[----:B------:R-:W-:-:S02]  /*53a0*/  FMUL.FTZ R196, R135, R48 ;  /* 0x0000003087c47220 */ /* 0x000fc40000410000 */
[C---:B------:R-:W-:Y:S02]  /*53b0*/  FFMA.FTZ R49, R170.reuse, R49, R169 ;  /* 0x00000031aa317223 */ /* 0x040fe400000100a9 */
[----:B------:R-:W-:Y:S02]  /*53c0*/  FMUL.FTZ R48, R170, R195 ;  /* 0x000000c3aa307220 */ /* 0x000fe40000410000 */
        /* <DEDUP_REMOVED lines=37> */
[----:B------:R-:W-:Y:S01]  /*5620*/  HFMA2.MMA R49, -RZ, RZ, 0, 0 ;  /* 0x00000000ff317435 */ /* 0x000fe200000001ff */
[----:B------:R-:W-:-:S02]  /*5630*/  ISETP.GE.AND P3, PT, R85, 0x8, PT ;  /* 0x000000085500780c */ /* 0x000fc40003f66270 */
[----:B------:R-:W3:Y:S07]  /*5640*/  SHFL.UP PT, R185, R202, 0x8, RZ ;  /* 0x05000000cab97989 */ /* 0x000eee00000e00ff */
        /* <DEDUP_REMOVED lines=12> */
[----:B-----5:R-:W-:Y:S01]  /*5710*/  SHFL.IDX PT, R194, R161, RZ, 0x1f ;  /* 0x00001fffa1c27589 */ /* 0x020fe200000e0000 */
[----:B-1----:R-:W-:Y:S02]  /*5720*/  @!P3 FMUL.FTZ R204, R204, R195 ;  /* 0x000000c3ccccb220 */ /* 0x002fe40000410000 */
[----:B--2---:R-:W-:-:S03]  /*5730*/  @P0 FFMA.FTZ R183, R202, R187, R183 ;  /* 0x000000bbcab70223 */ /* 0x004fc600000100b7 */
[----:B------:R-:W-:Y:S01]  /*5740*/  SHFL.DOWN PT, R206, R204, 0x1, 0x1f ;  /* 0x08201f00ccce7f89 */ /* 0x000fe200000e0000 */
[----:B---3--:R-:W-:-:S03]  /*5750*/  @P0 FMUL.FTZ R202, R202, R185 ;  /* 0x000000b9caca0220 */ /* 0x008fc60000410000 */
[----:B------:R-:W-:Y:S04]  /*5760*/  SHFL.DOWN PT, R187, R191, 0x1, 0x1f ;  /* 0x08201f00bfbb7f89 */ /* 0x000fe800000e0000 */
[----:B------:R-:W0:Y:S04]  /*5770*/  SHFL.IDX PT, R185, R49, RZ, 0x1f ;  /* 0x00001fff31b97589 */ /* 0x000e2800000e0000 */
[----:B------:R-:W-:Y:S04]  /*5780*/  SHFL.UP PT, R183, R183, 0x1, RZ ;  /* 0x04200000b7b77989 */ /* 0x000fe800000e00ff */
[----:B------:R-:W1:Y:S04]  /*5790*/  SHFL.UP PT, R202, R202, 0x1, RZ ;  /* 0x04200000caca7989 */ /* 0x000e6800000e00ff */
[----:B------:R-:W-:Y:S01]  /*57a0*/  SHFL.IDX PT, R195, R204, RZ, 0x1f ;  /* 0x00001fffccc37589 */ /* 0x000fe200000e0000 */
[----:B0-----:R-:W-:-:S03]  /*57b0*/  @P2 FFMA.FTZ R185, R206, R185, R187 ;  /* 0x000000b9ceb92223 */ /* 0x001fc600000100bb */
[----:B------:R0:W2:Y:S01]  /*57c0*/  SHFL.IDX PT, R206, R191, RZ, 0x1f ;  /* 0x00001fffbfce7589 */ /* 0x0000a200000e0000 */
[----:B------:R-:W-:Y:S02]  /*57d0*/  FFMA.FTZ R160, R185, R193, R160 ;  /* 0x000000c1b9a07223 */ /* 0x000fe400000100a0 */
[----:B-1----:R-:W-:Y:S01]  /*57e0*/  @P1 FFMA.FTZ R194, R202, R194, R183 ;  /* 0x000000c2cac21223 */ /* 0x002fe200000100b7 */
[----:B0-----:R-:W-:-:S03]  /*57f0*/  IADD3 R191, R94, 0xa0, RZ ;  /* 0x000000a05ebf7810 */ /* 0x001fc60007ffe0ff */
[----:B------:R-:W-:Y:S02]  /*5800*/  FFMA.FTZ R194, R162, R194, R159 ;  /* 0x000000c2a2c27223 */ /* 0x000fe4000001009f */
[----:B------:R-:W-:Y:S02]  /*5810*/  FFMA.FTZ R159, R167, R160, R190 ;  /* 0x000000a0a79f7223 */ /* 0x000fe400000100be */
[----:B------:R-:W-:Y:S02]  /*5820*/  FFMA.FTZ R187, R51, R194, R164 ;  /* 0x000000c233bb7223 */ /* 0x000fe400000100a4 */
[----:B------:R-:W-:Y:S02]  /*5830*/  FFMA.FTZ R162, R170, R159, R181 ;  /* 0x0000009faaa27223 */ /* 0x000fe400000100b5 */
[----:B------:R-:W-:Y:S02]  /*5840*/  FFMA.FTZ R181, R55, R187, R168 ;  /* 0x000000bb37b57223 */ /* 0x000fe400000100a8 */
[----:B------:R-:W-:-:S02]  /*5850*/  FFMA.FTZ R161, R165, R162, R192 ;  /* 0x000000a2a5a17223 */ /* 0x000fc400000100c0 */
[C---:B------:R-:W-:Y:S02]  /*5860*/  FFMA.FTZ R183, R163.reuse, R181, R186 ;  /* 0x000000b5a3b77223 */ /* 0x040fe400000100ba */
[----:B------:R-:W-:Y:S01]  /*5870*/  FFMA.FTZ R164, R166, R161, R189 ;  /* 0x000000a1a6a47223 */ /* 0x000fe200000100bd */
[----:B------:R-:W-:Y:S01]  /*5880*/  IADD3 R189, R94, 0x80, RZ ;  /* 0x000000805ebd7810 */ /* 0x000fe20007ffe0ff */
[----:B------:R-:W-:Y:S02]  /*5890*/  FFMA.FTZ R185, R166, R183, R179 ;  /* 0x000000b7a6b97223 */ /* 0x000fe400000100b3 */
[----:B------:R-:W-:Y:S01]  /*58a0*/  FFMA.FTZ R166, R163, R164, R200 ;  /* 0x000000a4a3a67223 */ /* 0x000fe200000100c8 */
[----:B------:R-:W-:Y:S01]  /*58b0*/  IADD3 R200, -R6, c[0x0][0x168], -R94 ;  /* 0x00005a0006c87a10 */ /* 0x000fe20007ffe95e */
[----:B------:R-:W-:Y:S02]  /*58c0*/  FFMA.FTZ R193, R165, R185, R188 ;  /* 0x000000b9a5c17223 */ /* 0x000fe400000100bc */
[----:B------:R-:W-:Y:S01]  /*58d0*/  FFMA.FTZ R168, R55, R166, R198 ;  /* 0x000000a637a87223 */ /* 0x000fe200000100c6 */
[----:B------:R-:W-:Y:S01]  /*58e0*/  IADD3 R55, R94, 0x60, RZ ;  /* 0x000000605e377810 */ /* 0x000fe20007ffe0ff */
[----:B------:R-:W-:Y:S01]  /*58f0*/  FFMA.FTZ R203, R170, R193, R169 ;  /* 0x000000c1aacb7223 */ /* 0x000fe200000100a9 */
[----:B------:R-:W-:Y:S01]  /*5900*/  ISETP.GE.AND P0, PT, R200, 0x1, PT ;  /* 0x00000001c800780c */ /* 0x000fe20003f06270 */
[----:B------:R-:W-:Y:S01]  /*5910*/  FFMA.FTZ R170, R51, R168, R196 ;  /* 0x000000a833aa7223 */ /* 0x000fe200000100c4 */
[----:B------:R-:W-:Y:S01]  /*5920*/  SHF.L.U32 R51, R94, 0x3, RZ ;  /* 0x000000035e337819 */ /* 0x000fe200000006ff */
[----:B------:R-:W-:Y:S01]  /*5930*/  FFMA.FTZ R163, R147, -R182, R194 ;  /* 0x800000b693a37223 */ /* 0x000fe200000100c2 */
[----:B------:R-:W-:Y:S01]  /*5940*/  LEA.HI.SX32 R196, R55, R94, 0x1b ;  /* 0x0000005e37c47211 */ /* 0x000fe200078fdaff */
[----:B------:R-:W-:Y:S01]  /*5950*/  FMUL.FTZ R182, R170, R106 ;  /* 0x0000006aaab67220 */ /* 0x000fe20000410000 */
[----:B------:R-:W-:Y:S01]  /*5960*/  LEA.HI.SX32 R202, R51, R51, 0x1b ;  /* 0x0000003333ca7211 */ /* 0x000fe200078fdaff */
[----:B------:R-:W-:-:S02]  /*5970*/  FFMA.FTZ R165, R149, -R180, R187 ;  /* 0x800000b495a57223 */ /* 0x000fc400000100bb */
[----:B------:R-:W-:Y:S02]  /*5980*/  FMUL.FTZ R51, R168, R107 ;  /* 0x0000006ba8337220 */ /* 0x000fe40000410000 */
[----:B------:R-:W-:Y:S02]  /*5990*/  FFMA.FTZ R180, R163, R182, RZ ;  /* 0x000000b6a3b47223 */ /* 0x000fe400000100ff */
[----:B------:R-:W-:Y:S02]  /*59a0*/  FFMA.FTZ R205, R167, R203, R184 ;  /* 0x000000cba7cd7223 */ /* 0x000fe400000100b8 */
[----:B------:R-:W-:Y:S02]  /*59b0*/  FFMA.FTZ R167, R153, -R178, R181 ;  /* 0x800000b299a77223 */ /* 0x000fe400000100b5 */
[----:B------:R-:W-:Y:S02]  /*59c0*/  FFMA.FTZ R180, R165, R51, R180 ;  /* 0x00000033a5b47223 */ /* 0x000fe400000100b4 */
[----:B------:R-:W-:-:S02]  /*59d0*/  FMUL.FTZ R178, R166, R108 ;  /* 0x0000006ca6b27220 */ /* 0x000fc40000410000 */
[----:B------:R-:W-:Y:S02]  /*59e0*/  FMUL.FTZ R186, R154, R51 ;  /* 0x000000339aba7220 */ /* 0x000fe40000410000 */
[----:B------:R-:W-:Y:S02]  /*59f0*/  FFMA.FTZ R169, R155, -R50, R183 ;  /* 0x800000329ba97223 */ /* 0x000fe400000100b7 */
[----:B------:R-:W-:Y:S02]  /*5a00*/  FMUL.FTZ R51, R164, R109 ;  /* 0x0000006da4337220 */ /* 0x000fe40000410000 */
[----:B------:R-:W-:Y:S02]  /*5a10*/  FFMA.FTZ R180, R167, R178, R180 ;  /* 0x000000b2a7b47223 */ /* 0x000fe400000100b4 */
[C---:B--2---:R-:W-:Y:S02]  /*5a20*/  FFMA.FTZ R49, R195.reuse, R49, R206 ;  /* 0x00000031c3317223 */ /* 0x044fe400000100ce */
[----:B------:R-:W-:Y:S01]  /*5a30*/  FMUL.FTZ R48, R195, R48 ;  /* 0x00000030c3307220 */ /* 0x000fe20000410000 */
[----:B------:R-:W-:Y:S01]  /*5a40*/  IADD3 R195, R94, 0xc0, RZ ;  /* 0x000000c05ec37810 */ /* 0x000fe20007ffe0ff */
[----:B------:R-:W-:-:S02]  /*5a50*/  FMUL.FTZ R184, R161, R110 ;  /* 0x0000006ea1b87220 */ /* 0x000fc40000410000 */
[----:B------:R-:W-:Y:S01]  /*5a60*/  FFMA.FTZ R180, R169, R51, R180 ;  /* 0x00000033a9b47223 */ /* 0x000fe200000100b4 */
[----:B------:R0:W-:Y:S01]  /*5a70*/  @!P5 STS.64 [R117.X8+0x1718], R48 ;  /* 0x001718307500d388 */ /* 0x0001e20000008a00 */
[----:B------:R-:W-:Y:S02]  /*5a80*/  FFMA.FTZ R171, R156, -R171, R185 ;  /* 0x800000ab9cab7223 */ /* 0x000fe400000100b9 */
[----:B------:R-:W-:Y:S02]  /*5a90*/  FMUL.FTZ R182, R145, R182 ;  /* 0x000000b691b67220 */ /* 0x000fe40000410000 */
[----:B------:R-:W-:Y:S02]  /*5aa0*/  FMUL.FTZ R50, R143, R178 ;  /* 0x000000b28f327220 */ /* 0x000fe40000410000 */
[----:B------:R-:W-:Y:S01]  /*5ab0*/  FFMA.FTZ R172, R157, -R172, R193 ;  /* 0x800000ac9dac7223 */ /* 0x000fe200000100c1 */
[----:B------:R1:W-:Y:S01]  /*5ac0*/  STS [R202.X4+0x420], R182 ;  /* 0x000420b6ca007388 */ /* 0x0003e20000004800 */
[----:B------:R-:W-:-:S02]  /*5ad0*/  FFMA.FTZ R178, R158, -R53, R203 ;  /* 0x800000359eb27223 */ /* 0x000fc400000100cb */
[----:B------:R-:W-:Y:S01]  /*5ae0*/  FMUL.FTZ R53, R160, R113 ;  /* 0x00000071a0357220 */ /* 0x000fe20000410000 */
[----:B------:R2:W-:Y:S01]  /*5af0*/  STS [R77.X4+0x428], R50 ;  /* 0x000428324d007388 */ /* 0x0005e20000004800 */
[----:B0-----:R-:W-:Y:S02]  /*5b00*/  FMUL.FTZ R48, R152, R51 ;  /* 0x0000003398307220 */ /* 0x001fe40000410000 */
[----:B------:R-:W-:Y:S01]  /*5b10*/  FFMA.FTZ R49, R171, R184, R180 ;  /* 0x000000b8ab317223 */ /* 0x000fe200000100b4 */
[----:B------:R0:W-:Y:S01]  /*5b20*/  STS [R77.X4+0x424], R186 ;  /* 0x000424ba4d007388 */ /* 0x0001e20000004800 */
[----:B------:R-:W-:Y:S01]  /*5b30*/  FMUL.FTZ R51, R162, R111 ;  /* 0x0000006fa2337220 */ /* 0x000fe20000410000 */
[----:B-1----:R-:W-:Y:S01]  /*5b40*/  LEA.HI.SX32 R182, R197, R94, 0x1b ;  /* 0x0000005ec5b67211 */ /* 0x002fe200078fdaff */
[----:B------:R-:W-:Y:S01]  /*5b50*/  FMUL.FTZ R180, R159, R112 ;  /* 0x000000709fb47220 */ /* 0x000fe20000410000 */
[----:B------:R1:W-:Y:S01]  /*5b60*/  STS [R77.X4+0x42c], R48 ;  /* 0x00042c304d007388 */ /* 0x0003e20000004800 */
[----:B------:R-:W-:Y:S01]  /*5b70*/  FMUL.FTZ R188, R141, R184 ;  /* 0x000000b88dbc7220 */ /* 0x000fe20000410000 */
[----:B------:R-:W-:Y:S01]  /*5b80*/  LEA.HI.SX32 R184, R195, R94, 0x1b ;  /* 0x0000005ec3b87211 */ /* 0x000fe200078fdaff */
[----:B------:R-:W-:-:S02]  /*5b90*/  FFMA.FTZ R49, R172, R51, R49 ;  /* 0x00000033ac317223 */ /* 0x000fc40000010031 */
[----:B------:R-:W-:Y:S01]  /*5ba0*/  FMUL.FTZ R51, R150, R51 ;  /* 0x0000003396337220 */ /* 0x000fe20000410000 */
[----:B------:R-:W-:Y:S01]  /*5bb0*/  STS [R77.X4+0x430], R188 ;  /* 0x000430bc4d007388 */ /* 0x000fe20000004800 */
[-C--:B--2---:R-:W-:Y:S01]  /*5bc0*/  FMUL.FTZ R50, R148, R53.reuse ;  /* 0x0000003594327220 */ /* 0x084fe20000410000 */
[----:B0-----:R-:W-:Y:S01]  /*5bd0*/  LEA.HI.SX32 R186, R191, R94, 0x1b ;  /* 0x0000005ebfba7211 */ /* 0x001fe200078fdaff */
[----:B------:R-:W-:Y:S01]  /*5be0*/  FFMA.FTZ R179, R151, -R52, R205 ;  /* 0x8000003497b37223 */ /* 0x000fe200000100cd */
[----:B------:R-:W-:Y:S01]  /*5bf0*/  STS [R202.X4+0x434], R51 ;  /* 0x00043433ca007388 */ /* 0x000fe20000004800 */
[-C--:B-1----:R-:W-:Y:S02]  /*5c00*/  FMUL.FTZ R48, R139, R180.reuse ;  /* 0x000000b48b307220 */ /* 0x082fe40000410000 */
[----:B------:R-:W-:Y:S01]  /*5c10*/  FFMA.FTZ R180, R178, R180, R49 ;  /* 0x000000b4b2b47223 */ /* 0x000fe20000010031 */
[----:B------:R0:W-:Y:S01]  /*5c20*/  STS [R202.X4+0x43c], R50 ;  /* 0x00043c32ca007388 */ /* 0x0001e20000004800 */
[----:B------:R-:W-:Y:S01]  /*5c30*/  FMUL.FTZ R53, R179, R53 ;  /* 0x00000035b3357220 */ /* 0x000fe20000410000 */
[----:B------:R-:W-:Y:S01]  /*5c40*/  IADD3 R49, R94, 0x20, RZ ;  /* 0x000000205e317810 */ /* 0x000fe20007ffe0ff */
[----:B------:R-:W-:Y:S01]  /*5c50*/  FMUL.FTZ R194, R135, R194 ;  /* 0x000000c287c27220 */ /* 0x000fe20000410000 */
[----:B------:R1:W-:Y:S01]  /*5c60*/  STS [R202.X4+0x438], R48 ;  /* 0x00043830ca007388 */ /* 0x0003e20000004800 */
[----:B------:R-:W-:Y:S01]  /*5c70*/  FADD.FTZ R180, R180, R53 ;  /* 0x00000035b4b47221 */ /* 0x000fe20000010000 */
[----:B------:R-:W-:Y:S01]  /*5c80*/  IADD3 R53, R94, 0x40, RZ ;  /* 0x000000405e357810 */ /* 0x000fe20007ffe0ff */
[----:B------:R-:W-:Y:S01]  /*5c90*/  FMUL.FTZ R52, R142, R183 ;  /* 0x000000b78e347220 */ /* 0x000fe20000410000 */
[----:B------:R-:W-:Y:S01]  /*5ca0*/  BAR.SYNC.DEFER_BLOCKING 0x0 ;  /* 0x0000000000007b1d */ /* 0x000fe20000010000 */
[-C--:B------:R-:W-:Y:S01]  /*5cb0*/  LEA.HI.SX32 R190, R49, R94.reuse, 0x1b ;  /* 0x0000005e31be7211 */ /* 0x080fe200078fdaff */
[----:B0-----:R-:W-:Y:S01]  /*5cc0*/  FMUL.FTZ R50, R144, R181 ;  /* 0x000000b590327220 */ /* 0x001fe20000410000 */
[-C--:B------:R-:W-:Y:S01]  /*5cd0*/  LEA.HI.SX32 R192, R53, R94.reuse, 0x1b ;  /* 0x0000005e35c07211 */ /* 0x080fe200078fdaff */
[----:B------:R-:W-:Y:S01]  /*5ce0*/  FMUL.FTZ R198, R140, R185 ;  /* 0x000000b98cc67220 */ /* 0x000fe20000410000 */
[----:B------:R-:W-:Y:S01]  /*5cf0*/  LEA.HI.SX32 R188, R189, R94, 0x1b ;  /* 0x0000005ebdbc7211 */ /* 0x000fe200078fdaff */
[----:B-1----:R-:W-:Y:S01]  /*5d00*/  FMUL.FTZ R48, R146, R187 ;  /* 0x000000bb92307220 */ /* 0x002fe20000410000 */
[----:B------:R-:W-:Y:S01]  /*5d10*/  SHF.L.U64.HI R185, R115, 0x2, R114 ;  /* 0x0000000273b97819 */ /* 0x000fe20000010272 */
[----:B------:R-:W-:-:S02]  /*5d20*/  FMUL.FTZ R193, R138, R193 ;  /* 0x000000c18ac17220 */ /* 0x000fc40000410000 */
[----:B------:R-:W-:Y:S02]  /*5d30*/  FMUL.FTZ R49, R136, R203 ;  /* 0x000000cb88317220 */ /* 0x000fe40000410000 */
        /* <DEDUP_REMOVED lines=27> */
[----:B------:R-:W-:-:S03]  /*5ef0*/  IADD3 R53, R49, R53, RZ ;  /* 0x0000003531357210 */ /* 0x000fc60007ffe0ff */
[----:B------:R-:W-:Y:S01]  /*5f00*/  IMAD.IADD R49, R51, 0x1, R55 ;  /* 0x0000000133317824 */ /* 0x000fe200078e0237 */
[----:B------:R-:W-:Y:S02]  /*5f10*/  LEA R54, P1, R50, c[0x0][0x320], 0x2 ;  /* 0x0000c80032367a11 */ /* 0x000fe400078210ff */
[----:B------:R-:W-:Y:S02]  /*5f20*/  LEA.HI.X R53, R48, c[0x0][0x31c], R53, 0x2, P0 ;  /* 0x0000c70030357a11 */ /* 0x000fe400000f1435 */
[----:B------:R-:W-:-:S03]  /*5f30*/  LEA.HI.X R55, R50, c[0x0][0x324], R49, 0x2, P1 ;  /* 0x0000c90032377a11 */ /* 0x000fc600008f1431 */
[----:B------:R1:W-:Y:S04]  /*5f40*/  RED.E.ADD.F32.FTZ.RN.STRONG.GPU [R52.64], R195 ;  /* 0x000000c33400798e */ /* 0x0003e8000c10e784 */
[----:B0-----:R1:W-:Y:S02]  /*5f50*/  RED.E.ADD.F32.FTZ.RN.STRONG.GPU [R54.64], R183 ;  /* 0x000000b73600798e */ /* 0x0013e4000c10e784 */
.L_x_7299:
[----:B01234-:R-:W-:Y:S05]  /*5f60*/  BSYNC B0 ;  /* 0x0000000000007941 */ /* 0x01ffea0003800000 */
.L_x_7298:
[----:B------:R0:W1:Y:S01]  /*5f70*/  LDS R53, [R190.X4+0x8c0] ;  /* 0x0008c000be357984 */ /* 0x0000620000004800 */
[C---:B------:R-:W-:Y:S01]  /*5f80*/  ISETP.GE.AND P6, PT, R200.reuse, 0x21, PT ;  /* 0x00000021c800780c */ /* 0x040fe20003fc6270 */
[----:B------:R-:W-:Y:S01]  /*5f90*/  IMAD R48, R185, c[0x0][0x2b0], RZ ;  /* 0x0000ac00b9307a24 */ /* 0x000fe200078e02ff */
[----:B------:R-:W-:Y:S01]  /*5fa0*/  SHF.L.U32 R193, R115, 0x2, RZ ;  /* 0x0000000273c17819 */ /* 0x000fe200000006ff */
[----:B------:R-:W-:Y:S01]  /*5fb0*/  IMAD R49, R185, c[0x0][0x2d0], RZ ;  /* 0x0000b400b9317a24 */ /* 0x000fe200078e02ff */
[----:B------:R-:W-:Y:S01]  /*5fc0*/  BSSY B0, `(.L_x_7300) ;  /* 0x0000010000007945 */ /* 0x000fe20003800000 */
[----:B------:R-:W-:-:S02]  /*5fd0*/  ISETP.GE.AND P0, PT, R200, 0x41, PT ;  /* 0x00000041c800780c */ /* 0x000fc40003f06270 */
[C---:B------:R-:W-:Y:S01]  /*5fe0*/  ISETP.GE.AND P1, PT, R200.reuse, 0x61, PT ;  /* 0x00000061c800780c */ /* 0x040fe20003f26270 */
[C---:B------:R-:W-:Y:S01]  /*5ff0*/  IMAD R55, R193.reuse, c[0x0][0x2b4], R48 ;  /* 0x0000ad00c1377a24 */ /* 0x040fe200078e0230 */
[C---:B------:R-:W-:Y:S01]  /*6000*/  ISETP.GE.AND P2, PT, R200.reuse, 0x81, PT ;  /* 0x00000081c800780c */ /* 0x040fe20003f46270 */
[----:B------:R-:W-:Y:S01]  /*6010*/  IMAD R183, R193, c[0x0][0x2d4], R49 ;  /* 0x0000b500c1b77a24 */ /* 0x000fe200078e0231 */
[C---:B------:R-:W-:Y:S02]  /*6020*/  ISETP.GE.AND P3, PT, R200.reuse, 0xa1, PT ;  /* 0x000000a1c800780c */ /* 0x040fe40003f66270 */
        /* <DEDUP_REMOVED lines=9> */
.L_x_7301:
[----:B0-----:R-:W-:Y:S05]  /*60c0*/  BSYNC B0 ;  /* 0x0000000000007941 */ /* 0x001fea0003800000 */
.L_x_7300:
[----:B-1----:R0:W1:Y:S01]  /*60d0*/  LDS R53, [R192.X4+0x940] ;  /* 0x00094000c0357984 */ /* 0x0020620000004800 */
[----:B------:R-:W-:Y:S01]  /*60e0*/  BSSY B0, `(.L_x_7302) ;  /* 0x0000008000007945 */ /* 0x000fe20003800000 */
[----:B------:R-:W-:Y:S05]  /*60f0*/  @!P0 BRA `(.L_x_7303) ;  /* 0x0000006000008947 */ /* 0x000fea0003800000 */
[----:B------:R-:W-:-:S04]  /*6100*/  IMAD.WIDE.U32 R50, R193, c[0x0][0x2b0], R22 ;  /* 0x0000ac00c1327a25 */ /* 0x000fc800078e0016 */
[----:B------:R-:W-:Y:S01]  /*6110*/  IMAD.WIDE.U32 R48, R193, c[0x0][0x2d0], R36 ;  /* 0x0000b400c1307a25 */ /* 0x000fe200078e0024 */
[----:B------:R-:W-:-:S04]  /*6120*/  IADD3 R51, R55, R51, RZ ;  /* 0x0000003337337210 */ /* 0x000fc80007ffe0ff */
[----:B------:R-:W-:Y:S01]  /*6130*/  IADD3 R49, R183, R49, RZ ;  /* 0x00000031b7317210 */ /* 0x000fe20007ffe0ff */
[----:B------:R2:W-:Y:S04]  /*6140*/  RED.E.ADD.F32.FTZ.RN.STRONG.GPU [R50.64], R199 ;  /* 0x000000c73200798e */ /* 0x0005e8000c10e784 */
[----:B-1----:R2:W-:Y:S02]  /*6150*/  RED.E.ADD.F32.FTZ.RN.STRONG.GPU [R48.64], R53 ;  /* 0x000000353000798e */ /* 0x0025e4000c10e784 */
.L_x_7303:
[----:B------:R-:W-:Y:S05]  /*6160*/  BSYNC B0 ;  /* 0x0000000000007941 */ /* 0x000fea0003800000 */
.L_x_7302:
[----:B-12---:R1:W2:Y:S01]  /*6170*/  LDS R53, [R196.X4+0x9c0] ;  /* 0x0009c000c4357984 */ /* 0x0062a20000004800 */
[----:B------:R-:W-:Y:S01]  /*6180*/  BSSY B0, `(.L_x_7304) ;  /* 0x0000008000007945 */ /* 0x000fe20003800000 */
[----:B------:R-:W-:Y:S05]  /*6190*/  @!P1 BRA `(.L_x_7305) ;  /* 0x0000006000009947 */ /* 0x000fea0003800000 */
[----:B------:R-:W-:-:S04]  /*61a0*/  IMAD.WIDE.U32 R50, R193, c[0x0][0x2b0], R24 ;  /* 0x0000ac00c1327a25 */ /* 0x000fc800078e0018 */
[----:B------:R-:W-:-:S04]  /*61b0*/  IMAD.WIDE.U32 R48, R193, c[0x0][0x2d0], R38 ;  /* 0x0000b400c1307a25 */ /* 0x000fc800078e0026 */
[----:B------:R-:W-:Y:S01]  /*61c0*/  IMAD.IADD R51, R55, 0x1, R51 ;  /* 0x0000000137337824 */ /* 0x000fe200078e0233 */
[----:B------:R-:W-:-:S04]  /*61d0*/  IADD3 R49, R183, R49, RZ ;  /* 0x00000031b7317210 */ /* 0x000fc80007ffe0ff */
[----:B------:R3:W-:Y:S04]  /*61e0*/  RED.E.ADD.F32.FTZ.RN.STRONG.GPU [R50.64], R201 ;  /* 0x000000c93200798e */ /* 0x0007e8000c10e784 */
[----:B--2---:R3:W-:Y:S02]  /*61f0*/  RED.E.ADD.F32.FTZ.RN.STRONG.GPU [R48.64], R53 ;  /* 0x000000353000798e */ /* 0x0047e4000c10e784 */
.L_x_7305:
[----:B------:R-:W-:Y:S05]  /*6200*/  BSYNC B0 ;  /* 0x0000000000007941 */ /* 0x000fea0003800000 */
.L_x_7304:
        /* <DEDUP_REMOVED lines=9> */
.L_x_7307:
[----:B------:R-:W-:Y:S05]  /*62a0*/  BSYNC B0 ;  /* 0x0000000000007941 */ /* 0x000fea0003800000 */
.L_x_7306:
[----:B---34-:R3:W4:Y:S01]  /*62b0*/  LDS R53, [R186.X4+0xac0] ;  /* 0x000ac000ba357984 */ /* 0x0187220000004800 */
        /* <DEDUP_REMOVED lines=8> */
.L_x_7309:
[----:B------:R-:W-:Y:S05]  /*6340*/  BSYNC B0 ;  /* 0x0000000000007941 */ /* 0x000fea0003800000 */
.L_x_7308:
[----:B0---4-:R0:W4:Y:S01]  /*6350*/  LDS R53, [R184.X4+0xb40] ;  /* 0x000b4000b8357984 */ /* 0x0111220000004800 */
        /* <DEDUP_REMOVED lines=8> */
.L_x_7311:
[----:B------:R-:W-:Y:S05]  /*63e0*/  BSYNC B0 ;  /* 0x0000000000007941 */ /* 0x000fea0003800000 */
.L_x_7310:
        /* <DEDUP_REMOVED lines=9> */
.L_x_7313:
[----:B------:R-:W-:Y:S05]  /*6480*/  BSYNC B0 ;  /* 0x0000000000007941 */ /* 0x000fea0003800000 */
.L_x_7312:
        /* <DEDUP_REMOVED lines=31> */
[----:B0-----:R-:W-:-:S02]  /*6680*/  @P0 FADD R48, R51, R48 ;  /* 0x0000003033300221 */ /* 0x001fc40000000000 */
[----:B------:R-:W-:Y:S02]  /*6690*/  FADD.FTZ R125, R160, R125 ;  /* 0x0000007da07d7221 */ /* 0x000fe40000010000 */
[----:B------:R-:W-:Y:S01]  /*66a0*/  FFMA.FTZ R129, R156, R110, R129 ;  /* 0x0000006e9c817223 */ /* 0x000fe20000010081 */
[----:B----4-:R-:W0:Y:S01]  /*66b0*/  SHFL.DOWN P0, R53, R48, 0x4, 0x1f ;  /* 0x08801f0030357f89 */ /* 0x010e220000000000 */
[----:B------:R-:W-:Y:S02]  /*66c0*/  FADD.FTZ R123, R150, R123 ;  /* 0x0000007b967b7221 */ /* 0x000fe40000010000 */
[----:B------:R-:W-:Y:S02]  /*66d0*/  FFMA.FTZ R130, R155, R109, R130 ;  /* 0x0000006d9b827223 */ /* 0x000fe40000010082 */
[----:B------:R-:W-:Y:S02]  /*66e0*/  FADD.FTZ R121, R164, R121 ;  /* 0x00000079a4797221 */ /* 0x000fe40000010000 */
[----:B------:R-:W-:-:S02]  /*66f0*/  FADD.FTZ R118, R149, R118 ;  /* 0x0000007695767221 */ /* 0x000fc40000010000 */
[----:B0-----:R-:W-:Y:S02]  /*6700*/  @P0 FADD R53, R48, R53 ;  /* 0x0000003530350221 */ /* 0x001fe40000000000 */
[----:B------:R-:W-:-:S03]  /*6710*/  FMUL.FTZ R48, R137, R161 ;  /* 0x000000a189307220 */ /* 0x000fc60000410000 */
[----:B------:R-:W0:Y:S01]  /*6720*/  SHFL.DOWN P0, R50, R53, 0x8, 0x1f ;  /* 0x09001f0035327f89 */ /* 0x000e220000000000 */
[----:B------:R-:W-:-:S04]  /*6730*/  FMUL.FTZ R48, R171, R48 ;  /* 0x00000030ab307220 */ /* 0x000fc80000410000 */
[----:B------:R-:W-:Y:S02]  /*6740*/  FFMA.FTZ R141, R141, R156, R48 ;  /* 0x0000009c8d8d7223 */ /* 0x000fe40000010030 */
[-C--:B------:R-:W-:Y:S02]  /*6750*/  FMUL.FTZ R48, R137, R170.reuse ;  /* 0x000000aa89307220 */ /* 0x080fe40000410000 */
[----:B------:R-:W-:Y:S02]  /*6760*/  FMUL.FTZ R170, R147, R170 ;  /* 0x000000aa93aa7220 */ /* 0x000fe40000410000 */
[----:B------:R-:W-:Y:S02]  /*6770*/  FMUL.FTZ R48, R163, R48 ;  /* 0x00000030a3307220 */ /* 0x000fe40000410000 */
[----:B------:R-:W-:Y:S02]  /*6780*/  FADD.FTZ R122, R141, R122 ;  /* 0x0000007a8d7a7221 */ /* 0x000fe40000010000 */
[----:B------:R-:W-:-:S02]  /*6790*/  FFMA.FTZ R48, R145, R170, R48 ;  /* 0x000000aa91307223 */ /* 0x000fc40000010030 */
[----:B------:R-:W-:Y:S02]  /*67a0*/  FFMA.FTZ R133, R170, R106, R133 ;  /* 0x0000006aaa857223 */ /* 0x000fe40000010085 */
[----:B------:R-:W-:Y:S02]  /*67b0*/  FADD.FTZ R119, R48, R119 ;  /* 0x0000007730777221 */ /* 0x000fe40000010000 */
[----:B0-----:R-:W-:Y:S01]  /*67c0*/  @P0 FADD R50, R53, R50 ;  /* 0x0000003235320221 */ /* 0x001fe20000000000 */
[----:B------:R-:W-:-:S04]  /*67d0*/  ISETP.NE.AND P0, PT, R85, RZ, PT ;  /* 0x000000ff5500720c */ /* 0x000fc80003f05270 */
[----:B------:R-:W0:Y:S02]  /*67e0*/  SHFL.DOWN P1, R55, R50, 0x10, 0x1f ;  /* 0x0a001f0032377f89 */ /* 0x000e240000020000 */
[----:B0-----:R-:W-:Y:S02]  /*67f0*/  @P1 FADD R55, R50, R55 ;  /* 0x0000003732371221 */ /* 0x001fe40000000000 */
[-C--:B------:R-:W-:Y:S02]  /*6800*/  FMUL.FTZ R50, R153, R166.reuse ;  /* 0x000000a699327220 */ /* 0x080fe40000410000 */
[----:B------:R-:W-:-:S03]  /*6810*/  FMUL.FTZ R166, R137, R166 ;  /* 0x000000a689a67220 */ /* 0x000fc60000410000 */
[----:B------:R0:W-:Y:S01]  /*6820*/  @!P0 STS [0xc64], R55 ;  /* 0x000c6437ff008388 */ /* 0x0001e20000000800 */
[----:B------:R-:W-:Y:S02]  /*6830*/  FFMA.FTZ R131, R50, R108, R131 ;  /* 0x0000006c32837223 */ /* 0x000fe40000010083 */
[----:B------:R-:W-:-:S04]  /*6840*/  FMUL.FTZ R166, R167, R166 ;  /* 0x000000a6a7a67220 */ /* 0x000fc80000410000 */
[----:B------:R-:W-:-:S04]  /*6850*/  FFMA.FTZ R143, R143, R50, R166 ;  /* 0x000000328f8f7223 */ /* 0x000fc800000100a6 */
        /* <DEDUP_REMOVED lines=8> */
.L_x_7315:
[----:B0-----:R-:W-:Y:S05]  /*68e0*/  BSYNC B0 ;  /* 0x0000000000007941 */ /* 0x001fea0003800000 */
.L_x_7314:
[----:B------:R-:W-:Y:S02]  /*68f0*/  IADD3 R117, R117, 0x1, RZ ;  /* 0x0000000175757810 */ /* 0x000fe40007ffe0ff */
[----:B------:R-:W-:Y:S02]  /*6900*/  IADD3 R115, P1, R115, 0x1, RZ ;  /* 0x0000000173737810 */ /* 0x000fe40007f3e0ff */
[----:B------:R-:W-:Y:S02]  /*6910*/  ISETP.GE.AND P0, PT, R117, c[0x0][0x16c], PT ;  /* 0x00005b0075007a0c */ /* 0x000fe40003f06270 */
[----:B------:R-:W-:-:S11]  /*6920*/  IADD3.X R114, RZ, R114, RZ, P1, !PT ;  /* 0x00000072ff727210 */ /* 0x000fd60000ffe4ff */
[----:B------:R-:W-:Y:S01]  /*6930*/  @P0 CALL.REL.NOINC `(.L_x_7295) ;  /* 0x0000001000000944 */ /* 0x000fe20003c00000 */
[----:B------:R-:W-:Y:S05]  /*6940*/  BRA `(.L_x_7316) ;  /* 0xffffdaa000007947 */ /* 0x000fea000383ffff */
.L_x_7295:
        /* <DEDUP_REMOVED lines=30> */
[----:B------:R-:W-:Y:S01]  /*6b30*/  F2FP.BF16.PACK_AB R126, R126, R127 ;  /* 0x0000007f7e7e723e */ /* 0x000fe200000010ff */
        /* <DEDUP_REMOVED lines=15> */
[----:B------:R-:W-:Y:S02]  /*6c30*/  FADD.FTZ R16, R7, R102 ;  /* 0x0000006607107221 */ /* 0x000fe40000010000 */
[----:B------:R-:W0:Y:S01]  /*6c40*/  LDS.U16 R7, [R64+0x8] ;  /* 0x0000080040077984 */ /* 0x000e220000000400 */
[----:B--2---:R-:W-:Y:S02]  /*6c50*/  PRMT R17, RZ, 0x5410, R4 ;  /* 0x00005410ff117816 */ /* 0x004fe40000000004 */
[----:B------:R-:W-:Y:S01]  /*6c60*/  FSETP.GTU.FTZ.AND P0, PT, R16, 20, PT ;  /* 0x41a000001000780b */ /* 0x000fe20003f1c000 */
[----:B------:R-:W2:Y:S01]  /*6c70*/  LDS.U16 R4, [R64+0xa] ;  /* 0x00000a0040047984 */ /* 0x000ea20000000400 */
[----:B---3--:R-:W-:-:S05]  /*6c80*/  PRMT R5, RZ, 0x5410, R5 ;  /* 0x00005410ff057816 */ /* 0x008fca0000000005 */
[--C-:B------:R-:W-:Y:S02]  /*6c90*/  FADD.FTZ R19, R5, R102.reuse ;  /* 0x0000006605137221 */ /* 0x100fe40000010000 */
[----:B------:R-:W3:Y:S01]  /*6ca0*/  LDS.U16 R5, [R64+0xc] ;  /* 0x00000c0040057984 */ /* 0x000ee20000000400 */
[----:B------:R-:W-:-:S03]  /*6cb0*/  FADD.FTZ R18, R17, R102 ;  /* 0x0000006611127221 */ /* 0x000fc60000010000 */
[----:B------:R-:W-:Y:S01]  /*6cc0*/  @!P0 FMUL.FTZ R17, R16, -1.4426950216293334961 ;  /* 0xbfb8aa3b10118820 */ /* 0x000fe20000410000 */
[----:B----4-:R-:W-:Y:S01]  /*6cd0*/  PRMT R21, RZ, 0x5410, R6 ;  /* 0x00005410ff157816 */ /* 0x010fe20000000006 */
[----:B------:R-:W4:Y:S04]  /*6ce0*/  LDS.U16 R16, [R64+0xe] ;  /* 0x00000e0040107984 */ /* 0x000f280000000400 */
[----:B------:R-:W5:Y:S01]  /*6cf0*/  @!P0 MUFU.EX2 R17, R17 ;  /* 0x0000001100118308 */ /* 0x000f620000000800 */
[----:B------:R-:W-:Y:S01]  /*6d00*/  BAR.SYNC.DEFER_BLOCKING 0x0 ;  /* 0x0000000000007b1d */ /* 0x000fe20000010000 */
[----:B------:R-:W-:Y:S01]  /*6d10*/  FSETP.GTU.FTZ.AND P4, PT, R19, 20, PT ;  /* 0x41a000001300780b */ /* 0x000fe20003f9c000 */
[----:B------:R-:W-:Y:S01]  /*6d20*/  FADD.FTZ R21, R21, R102 ;  /* 0x0000006615157221 */ /* 0x000fe20000010000 */
[----:B------:R-:W-:-:S04]  /*6d30*/  FSETP.GTU.FTZ.AND P5, PT, R18, 20, PT ;  /* 0x41a000001200780b */ /* 0x000fc80003fbc000 */
[----:B------:R-:W-:Y:S01]  /*6d40*/  FSETP.GTU.FTZ.AND P3, PT, R21, 20, PT ;  /* 0x41a000001500780b */ /* 0x000fe20003f7c000 */
[----:B-----5:R-:W-:Y:S01]  /*6d50*/  @!P0 FADD.FTZ R6, R17, 1 ;  /* 0x3f80000011068421 */ /* 0x020fe20000010000 */
[----:B0-----:R-:W-:-:S05]  /*6d60*/  PRMT R7, RZ, 0x5410, R7 ;  /* 0x00005410ff077816 */ /* 0x001fca0000000007 */
[----:B------:R-:W-:Y:S01]  /*6d70*/  @!P4 FMUL.FTZ R19, R19, -1.4426950216293334961 ;  /* 0xbfb8aa3b1313c820 */ /* 0x000fe20000410000 */
[----:B------:R-:W0:Y:S01]  /*6d80*/  @!P0 MUFU.RCP R6, R6 ;  /* 0x0000000600068308 */ /* 0x000e220000001000 */
[----:B------:R-:W-:Y:S01]  /*6d90*/  FADD.FTZ R20, R7, R102 ;  /* 0x0000006607147221 */ /* 0x000fe20000010000 */
[----:B--2---:R-:W-:Y:S01]  /*6da0*/  PRMT R7, RZ, 0x5410, R4 ;  /* 0x00005410ff077816 */ /* 0x004fe20000000004 */
[----:B------:R-:W-:-:S04]  /*6db0*/  @!P5 FMUL.FTZ R18, R18, -1.4426950216293334961 ;  /* 0xbfb8aa3b1212d820 */ /* 0x000fc80000410000 */
[--C-:B------:R-:W-:Y:S01]  /*6dc0*/  FADD.FTZ R22, R7, R102.reuse ;  /* 0x0000006607167221 */ /* 0x100fe20000010000 */
[----:B---3--:R-:W-:Y:S01]  /*6dd0*/  PRMT R5, RZ, 0x5410, R5 ;  /* 0x00005410ff057816 */ /* 0x008fe20000000005 */
[----:B------:R-:W2:Y:S01]  /*6de0*/  @!P4 MUFU.EX2 R19, R19 ;  /* 0x000000130013c308 */ /* 0x000ea20000000800 */
[----:B------:R-:W-:Y:S01]  /*6df0*/  FSETP.GTU.FTZ.AND P2, PT, R20, 20, PT ;  /* 0x41a000001400780b */ /* 0x000fe20003f5c000 */
[----:B------:R-:W-:Y:S01]  /*6e00*/  @!P3 FMUL.FTZ R4, R21, -1.4426950216293334961 ;  /* 0xbfb8aa3b1504b820 */ /* 0x000fe20000410000 */
[----:B------:R-:W-:Y:S01]  /*6e10*/  FSETP.GTU.FTZ.AND P1, PT, R22, 20, PT ;  /* 0x41a000001600780b */ /* 0x000fe20003f3c000 */
[----:B------:R-:W-:-:S04]  /*6e20*/  FADD.FTZ R21, R5, R102 ;  /* 0x0000006605157221 */ /* 0x000fc80000010000 */
[----:B------:R-:W3:Y:S01]  /*6e30*/  @!P5 MUFU.EX2 R18, R18 ;  /* 0x000000120012d308 */ /* 0x000ee20000000800 */
[----:B0-----:R-:W-:Y:S01]  /*6e40*/  @!P0 FMUL.FTZ R119, R119, R6 ;  /* 0x0000000677778220 */ /* 0x001fe20000410000 */
[----:B------:R-:W-:Y:S01]  /*6e50*/  FSETP.GTU.FTZ.AND P0, PT, R21, 20, PT ;  /* 0x41a000001500780b */ /* 0x000fe20003f1c000 */
[----:B------:R0:W-:Y:S03]  /*6e60*/  STS.U16 [R64+0x2], R32 ;  /* 0x0000022040007388 */ /* 0x0001e60000000400 */
[----:B------:R-:W-:Y:S01]  /*6e70*/  @!P2 FMUL.FTZ R5, R20, -1.4426950216293334961 ;  /* 0xbfb8aa3b1405a820 */ /* 0x000fe20000410000 */
[----:B------:R-:W-:Y:S01]  /*6e80*/  PRMT R20, R130, 0x7632, R20 ;  /* 0x0000763282147816 */ /* 0x000fe20000000014 */
[----:B------:R-:W-:Y:S01]  /*6e90*/  @!P1 FMUL.FTZ R6, R22, -1.4426950216293334961 ;  /* 0xbfb8aa3b16069820 */ /* 0x000fe20000410000 */
[----:B------:R-:W-:Y:S01]  /*6ea0*/  PRMT R22, R128, 0x7632, R22 ;  /* 0x0000763280167816 */ /* 0x000fe20000000016 */
[----:B--2---:R-:W-:Y:S01]  /*6eb0*/  @!P4 FADD.FTZ R19, R19, 1 ;  /* 0x3f8000001313c421 */ /* 0x004fe20000010000 */
[----:B0-----:R-:W-:Y:S01]  /*6ec0*/  PRMT R32, R126, 0x7632, R32 ;  /* 0x000076327e207816 */ /* 0x001fe20000000020 */
[----:B------:R-:W-:Y:S01]  /*6ed0*/  STS.U16 [R64], R132 ;  /* 0x0000008440007388 */ /* 0x000fe20000000400 */
[----:B----4-:R-:W-:Y:S01]  /*6ee0*/  PRMT R7, RZ, 0x5410, R16 ;  /* 0x00005410ff077816 */ /* 0x010fe20000000010 */
[----:B---3--:R-:W-:Y:S01]  /*6ef0*/  @!P5 FADD.FTZ R18, R18, 1 ;  /* 0x3f8000001212d421 */ /* 0x008fe20000010000 */
[----:B------:R0:W-:Y:S01]  /*6f00*/  @!P4 MUFU.RCP R37, R19 ;  /* 0x000000130025c308 */ /* 0x0001e20000001000 */
[----:B------:R-:W-:Y:S01]  /*6f10*/  STS.U16 [R64+0x4], R130 ;  /* 0x0000048240007388 */ /* 0x000fe20000000400 */
[----:B------:R-:W-:-:S03]  /*6f20*/  @!P0 FMUL.FTZ R16, R21, -1.4426950216293334961 ;  /* 0xbfb8aa3b15108820 */ /* 0x000fc60000410000 */
[----:B------:R-:W-:Y:S04]  /*6f30*/  STS.U16 [R64+0x6], R20 ;  /* 0x0000061440007388 */ /* 0x000fe80000000400 */
[----:B------:R-:W-:Y:S01]  /*6f40*/  STS.U16 [R64+0x8], R128 ;  /* 0x0000088040007388 */ /* 0x000fe20000000400 */
[----:B------:R2:W3:Y:S03]  /*6f50*/  @!P5 MUFU.RCP R17, R18 ;  /* 0x000000120011d308 */ /* 0x0004e60000001000 */
        /* <DEDUP_REMOVED lines=13> */
[----:B------:R-:W-:Y:S01]  /*7030*/  BAR.SYNC.DEFER_BLOCKING 0x0 ;  /* 0x0000000000007b1d */ /* 0x000fe20000010000 */
[----:B--2---:R-:W-:-:S02]  /*7040*/  FADD.FTZ R18, R7, R102 ;  /* 0x0000006607127221 */ /* 0x004fc40000010000 */
[----:B---3--:R-:W-:-:S03]  /*7050*/  @!P5 FMUL.FTZ R118, R118, R17 ;  /* 0x000000117676d220 */ /* 0x008fc60000410000 */
[C---:B------:R-:W-:Y:S01]  /*7060*/  FSETP.GTU.FTZ.AND P5, PT, R18.reuse, 20, PT ;  /* 0x41a000001200780b */ /* 0x040fe20003fbc000 */
[----:B------:R-:W0:Y:S08]  /*7070*/  @!P3 MUFU.EX2 R4, R4 ;  /* 0x000000040004b308 */ /* 0x000e300000000800 */
[----:B------:R2:W-:Y:S01]  /*7080*/  @!P1 MUFU.EX2 R7, R6 ;  /* 0x0000000600079308 */ /* 0x0005e20000000800 */
[----:B------:R-:W3:Y:S07]  /*7090*/  LDS R35, [0x210] ;  /* 0x00021000ff237984 */ /* 0x000eee0000000800 */
[----:B------:R-:W5:Y:S01]  /*70a0*/  @!P2 MUFU.EX2 R5, R5 ;  /* 0x000000050005a308 */ /* 0x000f620000000800 */
[----:B--2---:R-:W-:-:S07]  /*70b0*/  @!P5 FMUL.FTZ R6, R18, -1.4426950216293334961 ;  /* 0xbfb8aa3b1206d820 */ /* 0x004fce0000410000 */
[----:B------:R5:W2:Y:S01]  /*70c0*/  @!P5 MUFU.EX2 R17, R6 ;  /* 0x000000060011d308 */ /* 0x000aa20000000800 */
[----:B0-----:R-:W-:Y:S02]  /*70d0*/  @!P3 FADD.FTZ R4, R4, 1 ;  /* 0x3f8000000404b421 */ /* 0x001fe40000010000 */
[----:B----4-:R-:W-:-:S05]  /*70e0*/  IMAD R22, R177, c[0x0][0x2d8], RZ ;  /* 0x0000b600b1167a24 */ /* 0x010fca00078e02ff */
[----:B------:R-:W0:Y:S01]  /*70f0*/  @!P0 MUFU.EX2 R16, R16 ;  /* 0x0000001000108308 */ /* 0x000e220000000800 */
[----:B-----5:R-:W-:Y:S02]  /*7100*/  @!P2 FADD.FTZ R6, R5, 1 ;  /* 0x3f8000000506a421 */ /* 0x020fe40000010000 */
[----:B------:R-:W-:-:S05]  /*7110*/  IMAD R43, R101, c[0x0][0x2dc], R22 ;  /* 0x0000b700652b7a24 */ /* 0x000fca00078e0216 */
[----:B------:R4:W-:Y:S01]  /*7120*/  @!P3 MUFU.RCP R18, R4 ;  /* 0x000000040012b308 */ /* 0x0009e20000001000 */
[----:B--2---:R-:W-:Y:S02]  /*7130*/  @!P5 FADD.FTZ R17, R17, 1 ;  /* 0x3f8000001111d421 */ /* 0x004fe40000010000 */
[----:B----4-:R-:W-:-:S05]  /*7140*/  IMAD.WIDE.U32 R4, R101, c[0x0][0x2d8], RZ ;  /* 0x0000b60065047a25 */ /* 0x010fca00078e00ff */
[----:B------:R-:W-:Y:S01]  /*7150*/  @!P2 MUFU.RCP R39, R6 ;  /* 0x000000060027a308 */ /* 0x000fe20000001000 */
[----:B------:R-:W-:Y:S02]  /*7160*/  IMAD.IADD R5, R5, 0x1, R43 ;  /* 0x0000000105057824 */ /* 0x000fe400078e022b */
[----:B------:R-:W-:Y:S02]  /*7170*/  @!P1 FADD.FTZ R7, R7, 1 ;  /* 0x3f80000007079421 */ /* 0x000fe40000010000 */
[----:B------:R-:W-:-:S03]  /*7180*/  IMAD R22, R104, c[0x0][0x2e0], RZ ;  /* 0x0000b80068167a24 */ /* 0x000fc600078e02ff */
[----:B------:R-:W2:Y:S01]  /*7190*/  @!P5 MUFU.RCP R6, R17 ;  /* 0x000000110006d308 */ /* 0x000ea20000001000 */
[----:B------:R-:W-:-:S04]  /*71a0*/  IMAD.WIDE.U32 R4, R105, c[0x0][0x2e0], R4 ;  /* 0x0000b80069047a25 */ /* 0x000fc800078e0004 */
[----:B0-----:R-:W-:Y:S02]  /*71b0*/  @!P0 FADD.FTZ R16, R16, 1 ;  /* 0x3f80000010108421 */ /* 0x001fe40000010000 */
[----:B------:R-:W-:Y:S01]  /*71c0*/  @!P4 FMUL.FTZ R120, R120, R37 ;  /* 0x000000257878c220 */ /* 0x000fe20000410000 */
[----:B------:R0:W4:Y:S01]  /*71d0*/  @!P1 MUFU.RCP R20, R7 ;  /* 0x0000000700149308 */ /* 0x0001220000001000 */
[----:B------:R-:W-:Y:S01]  /*71e0*/  IADD3 R4, P4, R56, R4, RZ ;  /* 0x0000000438047210 */ /* 0x000fe20007f9e0ff */
[----:B0-----:R-:W-:-:S06]  /*71f0*/  IMAD R7, R105, c[0x0][0x2e4], R22 ;  /* 0x0000b90069077a24 */ /* 0x001fcc00078e0216 */
[----:B------:R0:W5:Y:S01]  /*7200*/  @!P0 MUFU.RCP R41, R16 ;  /* 0x0000001000298308 */ /* 0x0001620000001000 */
[----:B------:R-:W-:Y:S02]  /*7210*/  IADD3.X R5, R0, R7, R5, P4, !PT ;  /* 0x0000000700057210 */ /* 0x000fe400027fe405 */
[C---:B---3--:R-:W-:Y:S01]  /*7220*/  ISETP.GE.AND P4, PT, R8.reuse, R35, PT ;  /* 0x000000230800720c */ /* 0x048fe20003f86270 */
[----:B--2---:R-:W-:Y:S01]  /*7230*/  @!P5 FMUL.FTZ R125, R125, R6 ;  /* 0x000000067d7dd220 */ /* 0x004fe20000410000 */
[----:B------:R-:W-:-:S04]  /*7240*/  LEA R17, P5, R8, c[0x0][0x330], 0x1 ;  /* 0x0000cc0008117a11 */ /* 0x000fc800078a08ff */
[----:B------:R-:W-:Y:S02]  /*7250*/  LEA.HI.X R6, R8, c[0x0][0x334], R9, 0x1, P5 ;  /* 0x0000cd0008067a11 */ /* 0x000fe400028f0c09 */
[----:B0-----:R-:W-:Y:S01]  /*7260*/  LEA R16, P5, R4, R17, 0x1 ;  /* 0x0000001104107211 */ /* 0x001fe200078a08ff */
[----:B------:R-:W-:Y:S01]  /*7270*/  @!P3 FMUL.FTZ R121, R121, R18 ;  /* 0x000000127979b220 */ /* 0x000fe20000410000 */
[----:B------:R-:W-:Y:S01]  /*7280*/  ISETP.GE.AND P3, PT, R86, R35, PT ;  /* 0x000000235600720c */ /* 0x000fe20003f66270 */
[----:B------:R-:W-:Y:S01]  /*7290*/  @!P2 FMUL.FTZ R122, R122, R39 ;  /* 0x000000277a7aa220 */ /* 0x000fe20000410000 */
[-C--:B------:R-:W-:Y:S01]  /*72a0*/  ISETP.GE.AND P2, PT, R84, R35.reuse, PT ;  /* 0x000000235400720c */ /* 0x080fe20003f46270 */
[----:B----4-:R-:W-:Y:S01]  /*72b0*/  @!P1 FMUL.FTZ R123, R123, R20 ;  /* 0x000000147b7b9220 */ /* 0x010fe20000410000 */
[----:B------:R-:W-:Y:S01]  /*72c0*/  ISETP.GE.AND P1, PT, R82, R35, PT ;  /* 0x000000235200720c */ /* 0x000fe20003f26270 */
[----:B-----5:R-:W-:Y:S01]  /*72d0*/  @!P0 FMUL.FTZ R124, R124, R41 ;  /* 0x000000297c7c8220 */ /* 0x020fe20000410000 */
[----:B------:R-:W-:-:S02]  /*72e0*/  ISETP.GE.AND P0, PT, R80, R35, PT ;  /* 0x000000235000720c */ /* 0x000fc40003f06270 */
        /* <DEDUP_REMOVED lines=13> */
.L_x_7318:
[----:B------:R-:W-:Y:S05]  /*73c0*/  BSYNC B0 ;  /* 0x0000000000007941 */ /* 0x000fea0003800000 */
.L_x_7317:
        /* <DEDUP_REMOVED lines=40> */
[----:B--2---:R-:W-:-:S03]  /*7650*/  IMAD R6, R177, c[0x0][0x2f8], RZ ;  /* 0x0000be00b1067a24 */ /* 0x004fc600078e02ff */
        /* <DEDUP_REMOVED lines=23> */
.L_x_7320:
[----:B------:R-:W-:Y:S05]  /*77d0*/  BSYNC B0 ;  /* 0x0000000000007941 */ /* 0x000fea0003800000 */
.L_x_7319:
[----:B------:R-:W-:Y:S01]  /*77e0*/  MOV R2, R4 ;  /* 0x0000000400027202 */ /* 0x000fe20000000f00 */
[----:B------:R-:W-:Y:S01]  /*77f0*/  IMAD.MOV.U32 R3, RZ, RZ, R27 ;  /* 0x000000ffff037224 */ /* 0x000fe200078e001b */
[----:B------:R-:W-:Y:S01]  /*7800*/  IADD3 R4, P0, R65, -0x1c0, RZ ;  /* 0xfffffe4041047810 */ /* 0x000fe20007f1e0ff */
[----:B0-----:R-:W-:Y:S01]  /*7810*/  IMAD R6, R104, c[0x0][0x300], RZ ;  /* 0x0000c00068067a24 */ /* 0x001fe200078e02ff */
[----:B------:R-:W-:Y:S01]  /*7820*/  ISETP.GE.AND P6, PT, R76, R25, PT ;  /* 0x000000194c00720c */ /* 0x000fe20003fc6270 */
[C---:B------:R-:W-:Y:S01]  /*7830*/  IMAD.WIDE.U32 R2, R105.reuse, c[0x0][0x300], R2 ;  /* 0x0000c00069027a25 */ /* 0x040fe200078e0002 */
        /* <DEDUP_REMOVED lines=35> */
.L_x_7273:
        /* <DEDUP_REMOVED lines=24> */
.L_x_7323:
[----:B0-----:R-:W-:Y:S05]  /*7bf0*/  BSYNC B0 ;  /* 0x0000000000007941 */ /* 0x001fea0003800000 */
.L_x_7322:
        /* <DEDUP_REMOVED lines=23> */
.L_x_7325:
[----:B------:R-:W2:Y:S02]  /*7d70*/  S2R R9, SR_TID.X ;  /* 0x0000000000097919 */ /* 0x000ea40000002100 */
.L_x_7326:
[----:B0-----:R-:W-:Y:S05]  /*7d80*/  BSYNC B0 ;  /* 0x0000000000007941 */ /* 0x001fea0003800000 */
.L_x_7324:
[----:B--2---:R-:W-:-:S13]  /*7d90*/  ISETP.GE.AND P0, PT, R9, c[0x0][0x16c], PT ;  /* 0x00005b0009007a0c */ /* 0x004fda0003f06270 */
[----:B------:R-:W-:Y:S05]  /*7da0*/  @P0 EXIT ;  /* 0x000000000000094d */ /* 0x000fea0003800000 */
[----:B------:R-:W-:Y:S02]  /*7db0*/  IMAD R104, R104, c[0x0][0x288], RZ ;  /* 0x0000a20068687a24 */ /* 0x000fe400078e02ff */
[----:B------:R-:W-:-:S04]  /*7dc0*/  IMAD.WIDE.U32 R2, R105, c[0x0][0x288], RZ ;  /* 0x0000a20069027a25 */ /* 0x000fc800078e00ff */
[----:B------:R-:W-:-:S05]  /*7dd0*/  IMAD R13, R105, c[0x0][0x28c], R104 ;  /* 0x0000a300690d7a24 */ /* 0x000fca00078e0268 */
[----:B------:R-:W-:Y:S02]  /*7de0*/  IADD3 R13, R3, R13, RZ ;  /* 0x0000000d030d7210 */ /* 0x000fe40007ffe0ff */
.L_x_7327:
[----:B0-----:R0:W2:Y:S01]  /*7df0*/  LDS R11, [R9.X4+0x1f18] ;  /* 0x001f1800090b7984 */ /* 0x0010a20000004800 */
        /* <DEDUP_REMOVED lines=12> */
[----:B--2---:R0:W-:Y:S10]  /*7ec0*/  RED.E.ADD.F32.FTZ.RN.STRONG.GPU [R6.64], R11 ;  /* 0x0000000b0600798e */ /* 0x0041f4000c10e784 */
[----:B------:R-:W-:Y:S05]  /*7ed0*/  @!P0 BRA `(.L_x_7327) ;  /* 0xffffff1000008947 */ /* 0x000fea000383ffff */
[----:B------:R-:W-:Y:S05]  /*7ee0*/  EXIT ;  /* 0x000000000000794d */ /* 0x000fea0003800000 */
.L_x_7328:
        /* <DEDUP_REMOVED lines=9> */
.L_x_9115:


//--------------------- .text._Z25selective_scan_bwd_kernelI32Selective_Scan_bwd_kernel_traitsILi32ELi8ELb1ELb0ELb0ELb0ELb0EN3c108BFloat16EfEEv12SSMParamsBwd --------------------------
	.section	.text._Z25selective_scan_bwd_kernelI32Selective_Scan_bwd_kernel_traitsILi32ELi8ELb1ELb0ELb0ELb0ELb0EN3c108BFloat16EfEEv12SSMParamsBwd,"ax",@progbits
	.sectioninfo	@"SHI_REGISTERS=127"
	.align	128
        .global         _Z25selective_scan_bwd_kernelI32Selective_Scan_bwd_kernel_traitsILi32ELi8ELb1ELb0ELb0ELb0ELb0EN3c108BFloat16EfEEv12SSMParamsBwd
        .type           _Z25selective_scan_bwd_kernelI32Selective_Scan_bwd_kernel_traitsILi32ELi8ELb1ELb0ELb0ELb0ELb0EN3c108BFloat16EfEEv12SSMParamsBwd,@function
        .size           _Z25selective_scan_bwd_kernelI32Selective_Scan_bwd_kernel_traitsILi32ELi8ELb1ELb0ELb0ELb0ELb0EN3c108BFloat16EfEEv12SSMParamsBwd,(.L_x_9116 - _Z25selective_scan_bwd_kernelI32Selective_Scan_bwd_kernel_traitsILi32ELi8ELb1ELb0ELb0ELb0ELb0EN3c108BFloat16EfEEv12SSMParamsBwd)
        .other          _Z25selective_scan_bwd_kernelI32Selective_Scan_bwd_kernel_traitsILi32ELi8ELb1ELb0ELb0ELb0ELb0EN3c108BFloat16EfEEv12SSMParamsBwd,@"STO_CUDA_ENTRY STV_DEFAULT"
_Z25selective_scan_bwd_kernelI32Selective_Scan_bwd_kernel_traitsILi32ELi8ELb1ELb0ELb0ELb0ELb0EN3c108BFloat16EfEEv12SSMParamsBwd:
.text._Z25selective_scan_bwd_kernelI32Selective_Scan_bwd_kernel_traitsILi32ELi8ELb1ELb0ELb0ELb0ELb0EN3c108BFloat16EfEEv12SSMParamsBwd:
        /* <DEDUP_REMOVED lines=10> */
[----:B0-----:R-:W-:Y:S01]  /*00a0*/  SHF.R.S32.HI R32, RZ, 0x1f, R34 ;  /* 0x0000001fff207819 */ /* 0x001fe20000011422 */
[----:B------:R-:W-:Y:S01]  /*00b0*/  IMAD.WIDE.U32 R2, R34, c[0x0][0x1d0], RZ ;  /* 0x0000740022027a25 */ /* 0x000fe200078e00ff */
[----:B-1----:R-:W-:-:S03]  /*00c0*/  SHF.R.S32.HI R40, RZ, 0x1f, R43 ;  /* 0x0000001fff287819 */ /* 0x002fc6000001142b */
[----:B------:R-:W-:Y:S02]  /*00d0*/  IMAD R9, R32, c[0x0][0x1d0], RZ ;  /* 0x0000740020097a24 */ /* 0x000fe400078e02ff */
[C---:B------:R-:W-:Y:S02]  /*00e0*/  @P0 LEA R4, P2, R43.reuse, c[0x0][0x238], 0x2 ;  /* 0x00008e002b040a11 */ /* 0x040fe400078410ff */
[----:B------:R-:W-:Y:S01]  /*00f0*/  MOV R8, c[0x0][0x174] ;  /* 0x00005d0000087a02 */ /* 0x000fe20000000f00 */
[----:B------:R-:W-:Y:S01]  /*0100*/  IMAD R9, R34, c[0x0][0x1d4], R9 ;  /* 0x0000750022097a24 */ /* 0x000fe200078e0209 */
[C-C-:B------:R-:W-:Y:S01]  /*0110*/  @P0 LEA.HI.X R5, R43.reuse, c[0x0][0x23c], R40.reuse, 0x2, P2 ;  /* 0x00008f002b050a11 */ /* 0x140fe200010f1428 */
[----:B------:R-:W-:Y:S01]  /*0120*/  IMAD R11, R32, c[0x0][0x1e0], RZ ;  /* 0x00007800200b7a24 */ /* 0x000fe200078e02ff */
[----:B------:R-:W-:Y:S02]  /*0130*/  @P1 LEA R6, P3, R43, c[0x0][0x250], 0x2 ;  /* 0x000094002b061a11 */ /* 0x000fe400078610ff */
[----:B------:R-:W-:Y:S01]  /*0140*/  IADD3 R3, R3, R9, RZ ;  /* 0x0000000903037210 */ /* 0x000fe20007ffe0ff */
[----:B------:R0:W5:Y:S01]  /*0150*/  @P0 LDG.E R38, [R4.64] ;  /* 0x0000000604260981 */ /* 0x000162000c1e1900 */
[----:B------:R-:W-:Y:S01]  /*0160*/  IMAD R13, R34, c[0x0][0x1e4], R11 ;  /* 0x00007900220d7a24 */ /* 0x000fe200078e020b */
[----:B------:R-:W-:Y:S01]  /*0170*/  LEA R9, R8, 0xffffff00, 0x8 ;  /* 0xffffff0008097811 */ /* 0x000fe200078e40ff */
[----:B------:R-:W-:Y:S01]  /*0180*/  IMAD R0, R40, c[0x0][0x1d8], RZ ;  /* 0x0000760028007a24 */ /* 0x000fe200078e02ff */
[C---:B------:R-:W-:Y:S01]  /*0190*/  @P1 LEA.HI.X R7, R43.reuse, c[0x0][0x254], R40, 0x2, P3 ;  /* 0x000095002b071a11 */ /* 0x040fe200018f1428 */
[----:B------:R-:W-:-:S04]  /*01a0*/  IMAD.WIDE.U32 R2, R43, c[0x0][0x1d8], R2 ;  /* 0x000076002b027a25 */ /* 0x000fc800078e0002 */
[----:B0-----:R-:W-:Y:S01]  /*01b0*/  IMAD.WIDE.U32 R4, R34, c[0x0][0x1e0], RZ ;  /* 0x0000780022047a25 */ /* 0x001fe200078e00ff */
[----:B------:R-:W-:Y:S01]  /*01c0*/  SHF.R.S32.HI R11, RZ, 0x1f, R9 ;  /* 0x0000001fff0b7819 */ /* 0x000fe20000011409 */
[----:B------:R0:W5:Y:S01]  /*01d0*/  @P1 LDG.E R36, [R6.64] ;  /* 0x0000000606241981 */ /* 0x000162000c1e1900 */
[----:B------:R-:W-:Y:S01]  /*01e0*/  IADD3 R35, P0, R9, R2, RZ ;  /* 0x0000000209237210 */ /* 0x000fe20007f1e0ff */
[----:B------:R-:W-:Y:S01]  /*01f0*/  IMAD R15, R32, c[0x0][0x278], RZ ;  /* 0x00009e00200f7a24 */ /* 0x000fe200078e02ff */
[----:B------:R-:W-:Y:S01]  /*0200*/  IADD3 R5, R5, R13, RZ ;  /* 0x0000000d05057210 */ /* 0x000fe20007ffe0ff */
[----:B------:R-:W-:Y:S01]  /*0210*/  IMAD R0, R43, c[0x0][0x1dc], R0 ;  /* 0x000077002b007a24 */ /* 0x000fe200078e0200 */
[----:B------:R-:W-:Y:S01]  /*0220*/  ISETP.GE.AND P3, PT, R8, 0x1, PT ;  /* 0x000000010800780c */ /* 0x000fe20003f66270 */
[----:B------:R-:W-:Y:S02]  /*0230*/  IMAD R15, R34, c[0x0][0x27c], R15 ;  /* 0x00009f00220f7a24 */ /* 0x000fe400078e020f */
[----:B------:R-:W-:Y:S01]  /*0240*/  IMAD R8, R40, c[0x0][0x1e8], RZ ;  /* 0x00007a0028087a24 */ /* 0x000fe200078e02ff */
[----:B------:R-:W-:Y:S01]  /*0250*/  IADD3.X R0, R11, R3, R0, P0, !PT ;  /* 0x000000030b007210 */ /* 0x000fe200007fe400 */
[----:B0-----:R-:W-:Y:S01]  /*0260*/  IMAD.WIDE.U32 R6, R34, c[0x0][0x278], RZ ;  /* 0x00009e0022067a25 */ /* 0x001fe200078e00ff */
[----:B------:R-:W-:-:S03]  /*0270*/  ISETP.NE.U32.AND P0, PT, RZ, c[0x0][0x260], PT ;  /* 0x00009800ff007a0c */ /* 0x000fc60003f05070 */
[----:B------:R-:W-:Y:S01]  /*0280*/  IMAD.WIDE.U32 R2, R43, c[0x0][0x1e8], R4 ;  /* 0x00007a002b027a25 */ /* 0x000fe200078e0004 */
[----:B------:R-:W-:Y:S02]  /*0290*/  IADD3 R7, R7, R15, RZ ;  /* 0x0000000f07077210 */ /* 0x000fe40007ffe0ff */
[----:B------:R-:W-:Y:S01]  /*02a0*/  LEA R37, P1, R35, c[0x0][0x240], 0x1 ;  /* 0x0000900023257a11 */ /* 0x000fe200078208ff */
[----:B------:R-:W-:Y:S01]  /*02b0*/  IMAD R8, R43, c[0x0][0x1ec], R8 ;  /* 0x00007b002b087a24 */ /* 0x000fe200078e0208 */
[----:B------:R-:W-:Y:S02]  /*02c0*/  IADD3 R31, P2, R9, R2, RZ ;  /* 0x00000002091f7210 */ /* 0x000fe40007f5e0ff */
[----:B------:R-:W-:Y:S01]  /*02d0*/  ISETP.NE.AND.EX P0, PT, RZ, c[0x0][0x264], PT, P0 ;  /* 0x00009900ff007a0c */ /* 0x000fe20003f05300 */
[----:B------:R-:W-:Y:S01]  /*02e0*/  IMAD R10, R40, c[0x0][0x280], RZ ;  /* 0x0000a000280a7a24 */ /* 0x000fe200078e02ff */
[----:B------:R-:W-:Y:S01]  /*02f0*/  IADD3.X R2, R11, R3, R8, P2, !PT ;  /* 0x000000030b027210 */ /* 0x000fe200017fe408 */
[----:B------:R-:W-:Y:S01]  /*0300*/  IMAD.WIDE.U32 R4, R43, c[0x0][0x280], R6 ;  /* 0x0000a0002b047a25 */ /* 0x000fe200078e0006 */
[----:B------:R-:W-:-:S02]  /*0310*/  LEA.HI.X R35, R35, c[0x0][0x244], R0, 0x1, P1 ;  /* 0x0000910023237a11 */ /* 0x000fc400008f0c00 */
[----:B------:R-:W-:Y:S02]  /*0320*/  ISETP.NE.U32.AND P1, PT, RZ, c[0x0][0x328], PT ;  /* 0x0000ca00ff007a0c */ /* 0x000fe40003f25070 */
[----:B------:R-:W-:Y:S01]  /*0330*/  ISETP.NE.U32.AND P2, PT, RZ, c[0x0][0x348], PT ;  /* 0x0000d200ff007a0c */ /* 0x000fe20003f45070 */
[----:B------:R-:W-:Y:S01]  /*0340*/  IMAD R10, R43, c[0x0][0x284], R10 ;  /* 0x0000a1002b0a7a24 */ /* 0x000fe200078e020a */
[----:B------:R-:W-:Y:S02]  /*0350*/  IADD3 R9, P4, R9, R4, RZ ;  /* 0x0000000409097210 */ /* 0x000fe40007f9e0ff */
[----:B------:R-:W-:Y:S02]  /*0360*/  ISETP.NE.AND.EX P1, PT, RZ, c[0x0][0x32c], PT, P1 ;  /* 0x0000cb00ff007a0c */ /* 0x000fe40003f25310 */
[----:B------:R-:W-:Y:S01]  /*0370*/  ISETP.NE.AND.EX P2, PT, RZ, c[0x0][0x34c], PT, P2 ;  /* 0x0000d300ff007a0c */ /* 0x000fe20003f45320 */
[----:B------:R-:W-:Y:S01]  /*0380*/  @P0 IMAD R0, R34, c[0x0][0x164], R43 ;  /* 0x0000590022000a24 */ /* 0x000fe200078e022b */
[----:B------:R-:W-:-:S02]  /*0390*/  IADD3.X R4, R11, R5, R10, P4, !PT ;  /* 0x000000050b047210 */ /* 0x000fc400027fe40a */
[----:B------:R-:W-:Y:S02]  /*03a0*/  LEA R29, P5, R9, c[0x0][0x308], 0x1 ;  /* 0x0000c200091d7a11 */ /* 0x000fe400078a08ff */
[----:B------:R-:W-:Y:S01]  /*03b0*/  LEA R33, P4, R31, c[0x0][0x248], 0x1 ;  /* 0x000092001f217a11 */ /* 0x000fe200078808ff */
[----:B------:R-:W-:Y:S01]  /*03c0*/  @P0 IMAD R0, R0, c[0x0][0x174], RZ ;  /* 0x00005d0000000a24 */ /* 0x000fe200078e02ff */
[----:B------:R-:W-:Y:S01]  /*03d0*/  LEA.HI.X R27, R9, c[0x0][0x30c], R4, 0x1, P5 ;  /* 0x0000c300091b7a11 */ /* 0x000fe200028f0c04 */
[----:B------:R-:W-:Y:S01]  /*03e0*/  IMAD R4, R40, c[0x0][0x2a8], RZ ;  /* 0x0000aa0028047a24 */ /* 0x000fe200078e02ff */
[----:B------:R-:W-:Y:S01]  /*03f0*/  LEA.HI.X R31, R31, c[0x0][0x24c], R2, 0x1, P4 ;  /* 0x000093001f1f7a11 */ /* 0x000fe200020f0c02 */
[----:B------:R-:W-:Y:S01]  /*0400*/  CS2R R16, SRZ ;  /* 0x0000000000107805 */ /* 0x000fe2000001ff00 */
[----:B------:R-:W-:Y:S01]  /*0410*/  CS2R R2, SRZ ;  /* 0x0000000000027805 */ /* 0x000fe2000001ff00 */
[----:B------:R-:W-:Y:S01]  /*0420*/  @P0 MOV R19, 0x8 ;  /* 0x0000000800130802 */ /* 0x000fe20000000f00 */
[C---:B------:R-:W-:Y:S01]  /*0430*/  IMAD.WIDE.U32 R20, R43.reuse, c[0x0][0x2a8], RZ ;  /* 0x0000aa002b147a25 */ /* 0x040fe200078e00ff */
[----:B------:R-:W-:-:S02]  /*0440*/  @P1 LEA R16, P4, R43, c[0x0][0x328], 0x2 ;  /* 0x0000ca002b101a11 */ /* 0x000fc400078810ff */
[C---:B------:R-:W-:Y:S01]  /*0450*/  @P2 LEA R2, P5, R43.reuse, c[0x0][0x348], 0x2 ;  /* 0x0000d2002b022a11 */ /* 0x040fe200078a10ff */
[----:B------:R-:W-:Y:S02]  /*0460*/  @P0 IMAD R0, R0, c[0x0][0x16c], RZ ;  /* 0x00005b0000000a24 */ /* 0x000fe400078e02ff */
[C---:B------:R-:W-:Y:S01]  /*0470*/  IMAD R41, R43.reuse, c[0x0][0x2ac], R4 ;  /* 0x0000ab002b297a24 */ /* 0x040fe200078e0204 */
[----:B------:R-:W-:Y:S01]  /*0480*/  HFMA2.MMA R30, -RZ, RZ, 0, 0 ;  /* 0x00000000ff1e7435 */ /* 0x000fe200000001ff */
[----:B------:R-:W-:Y:S01]  /*0490*/  @P0 IMAD.WIDE R18, R0, R19, c[0x0][0x260] ;  /* 0x0000980000120625 */ /* 0x000fe200078e0213 */
[----:B------:R-:W-:Y:S01]  /*04a0*/  HFMA2.MMA R28, -RZ, RZ, 0, 0 ;  /* 0x00000000ff1c7435 */ /* 0x000fe200000001ff */
[C-C-:B------:R-:W-:Y:S01]  /*04b0*/  @P1 LEA.HI.X R17, R43.reuse, c[0x0][0x32c], R40.reuse, 0x2, P4 ;  /* 0x0000cb002b111a11 */ /* 0x140fe200020f1428 */
[----:B------:R-:W-:Y:S01]  /*04c0*/  @!P0 CS2R R18, SRZ ;  /* 0x0000000000128805 */ /* 0x000fe2000001ff00 */
[----:B------:R-:W-:Y:S02]  /*04d0*/  @P2 LEA.HI.X R3, R43, c[0x0][0x34c], R40, 0x2, P5 ;  /* 0x0000d3002b032a11 */ /* 0x000fe400028f1428 */
[----:B------:R-:W-:Y:S01]  /*04e0*/  IADD3 R41, R21, R41, RZ ;  /* 0x0000002915297210 */ /* 0x000fe20007ffe0ff */
[----:B------:R-:W-:Y:S05]  /*04f0*/  @!P3 BRA `(.L_x_7329) ;  /* 0x00001fa00000b947 */ /* 0x000fea0003800000 */
[----:B------:R-:W0:Y:S01]  /*0500*/  S2R R39, SR_TID.X ;  /* 0x0000000000277919 */ /* 0x000e220000002100 */
[----:B------:R-:W-:-:S02]  /*0510*/  MOV R25, c[0x0][0x174] ;  /* 0x00005d0000197a02 */ /* 0x000fc40000000f00 */
[----:B------:R-:W-:Y:S01]  /*0520*/  MOV R28, RZ ;  /* 0x000000ff001c7202 */ /* 0x000fe20000000f00 */
[----:B------:R-:W1:Y:S01]  /*0530*/  S2R R26, SR_LANEID ;  /* 0x00000000001a7919 */ /* 0x000e620000000000 */
[----:B------:R-:W-:Y:S02]  /*0540*/  MOV R30, RZ ;  /* 0x000000ff001e7202 */ /* 0x000fe40000000f00 */
[C---:B0-----:R-:W-:Y:S02]  /*0550*/  LOP3.LUT R82, R39.reuse, 0x1f, RZ, 0xc0, !PT ;  /* 0x0000001f27527812 */ /* 0x041fe400078ec0ff */
[----:B------:R-:W-:Y:S02]  /*0560*/  SHF.R.S32.HI R24, RZ, 0x1f, R39 ;  /* 0x0000001fff187819 */ /* 0x000fe40000011427 */
[----:B-1----:R-:W-:Y:S02]  /*0570*/  IADD3 R23, R39, 0x200, RZ ;  /* 0x0000020027177810 */ /* 0x002fe40007ffe0ff */
.L_x_7336:
[----:B------:R-:W-:Y:S01]  /*0580*/  BAR.SYNC.DEFER_BLOCKING 0x0 ;  /* 0x0000000000007b1d */ /* 0x000fe20000010000 */
[C---:B------:R-:W-:Y:S02]  /*0590*/  SHF.L.U32 R22, R39.reuse, 0x4, RZ ;  /* 0x0000000427167819 */ /* 0x040fe400000006ff */
[----:B------:R-:W-:-:S02]  /*05a0*/  SHF.L.U64.HI R0, R39, 0x4, R24 ;  /* 0x0000000427007819 */ /* 0x000fc40000010218 */
[----:B------:R-:W-:-:S04]  /*05b0*/  IADD3 R8, P0, R37, R22, RZ ;  /* 0x0000001625087210 */ /* 0x000fc80007f1e0ff */
[----:B------:R-:W-:-:S05]  /*05c0*/  IADD3.X R9, R35, R0, RZ, P0, !PT ;  /* 0x0000000023097210 */ /* 0x000fca00007fe4ff */
[----:B0-----:R-:W2:Y:S01]  /*05d0*/  LDG.E.128 R12, [R8.64] ;  /* 0x00000006080c7981 */ /* 0x001ea2000c1e1d00 */
[----:B------:R-:W-:-:S04]  /*05e0*/  IADD3 R44, P0, R33, R22, RZ ;  /* 0x00000016212c7210 */ /* 0x000fc80007f1e0ff */
[----:B------:R-:W-:Y:S01]  /*05f0*/  IADD3.X R45, R31, R0, RZ, P0, !PT ;  /* 0x000000001f2d7210 */ /* 0x000fe200007fe4ff */
[----:B--2---:R-:W-:Y:S01]  /*0600*/  STS.128 [R26.X16], R12 ;  /* 0x0000000c1a007388 */ /* 0x004fe2000000cc00 */
[----:B------:R-:W-:-:S06]  /*0610*/  NOP ;  /* 0x0000000000007918 */ /* 0x000fcc0000000000 */
[----:B------:R-:W0:Y:S04]  /*0620*/  LDS.128 R4, [R26.X16] ;  /* 0x000000001a047984 */ /* 0x000e28000000cc00 */
[----:B------:R-:W-:Y:S06]  /*0630*/  BAR.SYNC.DEFER_BLOCKING 0x0 ;  /* 0x0000000000007b1d */ /* 0x000fec0000010000 */
[----:B------:R-:W2:Y:S01]  /*0640*/  LDG.E.128 R48, [R44.64] ;  /* 0x000000062c307981 */ /* 0x000ea2000c1e1d00 */
[----:B------:R-:W-:-:S04]  /*0650*/  IADD3 R46, P0, R29, R22, RZ ;  /* 0x000000161d2e7210 */ /* 0x000fc80007f1e0ff */
[----:B------:R-:W-:Y:S01]  /*0660*/  IADD3.X R47, R27, R0, RZ, P0, !PT ;  /* 0x000000001b2f7210 */ /* 0x000fe200007fe4ff */
[----:B--2---:R1:W-:Y:S01]  /*0670*/  STS.128 [R26.X16], R48 ;  /* 0x000000301a007388 */ /* 0x0043e2000000cc00 */
[----:B------:R-:W-:-:S06]  /*0680*/  NOP ;  /* 0x0000000000007918 */ /* 0x000fcc0000000000 */
[----:B------:R-:W2:Y:S04]  /*0690*/  LDS.128 R8, [R26.X16] ;  /* 0x000000001a087984 */ /* 0x000ea8000000cc00 */
[----:B------:R-:W-:Y:S06]  /*06a0*/  BAR.SYNC.DEFER_BLOCKING 0x0 ;  /* 0x0000000000007b1d */ /* 0x000fec0000010000 */
[----:B------:R3:W4:Y:S01]  /*06b0*/  LDG.E.128 R52, [R46.64] ;  /* 0x000000062e347981 */ /* 0x000722000c1e1d00 */
[----:B0-----:R-:W-:Y:S01]  /*06c0*/  PRMT R42, RZ, 0x5410, R4 ;  /* 0x00005410ff2a7816 */ /* 0x001fe20000000004 */
[----:B-1----:R-:W-:Y:S01]  /*06d0*/  HFMA2.MMA R51, -RZ, RZ, 0, 0 ;  /* 0x00000000ff337435 */ /* 0x002fe200000001ff */
[----:B------:R-:W-:Y:S01]  /*06e0*/  CS2R R48, SRZ ;  /* 0x0000000000307805 */ /* 0x000fe2000001ff00 */
[----:B------:R-:W-:Y:S01]  /*06f0*/  CS2R R44, SRZ ;  /* 0x00000000002c7805 */ /* 0x000fe2000001ff00 */
[----:B---3--:R-:W-:Y:S01]  /*0700*/  CS2R R46, SRZ ;  /* 0x00000000002e7805 */ /* 0x008fe2000001ff00 */
[----:B--2---:R-:W-:-:S02]  /*0710*/  PRMT R81, RZ, 0x5410, R8 ;  /* 0x00005410ff517816 */ /* 0x004fc40000000008 */
[----:B------:R-:W-:Y:S02]  /*0720*/  PRMT R83, RZ, 0x7610, R8 ;  /* 0x00007610ff537816 */ /* 0x000fe40000000008 */
[--C-:B------:R-:W-:Y:S02]  /*0730*/  PRMT R85, RZ, 0x5410, R9.reuse ;  /* 0x00005410ff557816 */ /* 0x100fe40000000009 */
[----:B------:R-:W-:Y:S02]  /*0740*/  PRMT R87, RZ, 0x7610, R9 ;  /* 0x00007610ff577816 */ /* 0x000fe40000000009 */
[--C-:B------:R-:W-:Y:S02]  /*0750*/  PRMT R89, RZ, 0x5410, R10.reuse ;  /* 0x00005410ff597816 */ /* 0x100fe4000000000a */
[----:B------:R-:W-:Y:S02]  /*0760*/  PRMT R91, RZ, 0x7610, R10 ;  /* 0x00007610ff5b7816 */ /* 0x000fe4000000000a */
[----:B------:R-:W-:-:S02]  /*0770*/  PRMT R93, RZ, 0x5410, R11 ;  /* 0x00005410ff5d7816 */ /* 0x000fc4000000000b */
[----:B------:R-:W-:Y:S01]  /*0780*/  PRMT R95, RZ, 0x7610, R11 ;  /* 0x00007610ff5f7816 */ /* 0x000fe2000000000b */
[----:B----4-:R-:W-:Y:S01]  /*0790*/  STS.128 [R26.X16], R52 ;  /* 0x000000341a007388 */ /* 0x010fe2000000cc00 */
[----:B------:R-:W-:-:S06]  /*07a0*/  NOP ;  /* 0x0000000000007918 */ /* 0x000fcc0000000000 */
[----:B------:R-:W0:Y:S02]  /*07b0*/  LDS.128 R12, [R26.X16] ;  /* 0x000000001a0c7984 */ /* 0x000e24000000cc00 */
        /* <DEDUP_REMOVED lines=9> */
[C---:B-----5:R-:W-:Y:S01]  /*0850*/  FMUL.FTZ R67, R55.reuse, R38 ;  /* 0x0000002637437220 */ /* 0x060fe20000410000 */
[----:B------:R-:W-:Y:S01]  /*0860*/  MOV R42, c[0x0][0x16c] ;  /* 0x00005b00002a7a02 */ /* 0x000fe20000000f00 */
[----:B------:R-:W-:Y:S01]  /*0870*/  FFMA.FTZ R12, R55, R12, R30 ;  /* 0x0000000c370c7223 */ /* 0x000fe2000001001e */
[----:B------:R-:W-:Y:S01]  /*0880*/  PRMT R30, RZ, 0x7610, R5 ;  /* 0x00007610ff1e7816 */ /* 0x000fe20000000005 */
[----:B------:R-:W-:Y:S01]  /*0890*/  FMUL.FTZ R50, R13, R38 ;  /* 0x000000260d327220 */ /* 0x000fe20000410000 */
[----:B------:R-:W-:Y:S01]  /*08a0*/  BAR.SYNC.DEFER_BLOCKING 0x0 ;  /* 0x0000000000007b1d */ /* 0x000fe20000010000 */
[----:B------:R-:W-:Y:S02]  /*08b0*/  ISETP.GE.AND P0, PT, R42, 0x1, PT ;  /* 0x000000012a00780c */ /* 0x000fe40003f06270 */
[----:B------:R-:W-:Y:S01]  /*08c0*/  FFMA.FTZ R12, R59, R30, R12 ;  /* 0x0000001e3b0c7223 */ /* 0x000fe2000001000c */
[----:B------:R-:W-:-:S02]  /*08d0*/  PRMT R30, RZ, 0x5410, R6 ;  /* 0x00005410ff1e7816 */ /* 0x000fc40000000006 */
[----:B------:R-:W-:Y:S02]  /*08e0*/  PRMT R63, RZ, 0x7610, R14 ;  /* 0x00007610ff3f7816 */ /* 0x000fe4000000000e */
[----:B------:R-:W-:Y:S01]  /*08f0*/  PRMT R14, RZ, 0x5410, R7 ;  /* 0x00005410ff0e7816 */ /* 0x000fe20000000007 */
[----:B------:R-:W-:Y:S01]  /*0900*/  FFMA.FTZ R12, R13, R30, R12 ;  /* 0x0000001e0d0c7223 */ /* 0x000fe2000001000c */
[----:B------:R-:W-:Y:S01]  /*0910*/  PRMT R30, RZ, 0x7610, R6 ;  /* 0x00007610ff1e7816 */ /* 0x000fe20000000006 */
[C---:B------:R-:W-:Y:S01]  /*0920*/  FMUL.FTZ R69, R63.reuse, R38 ;  /* 0x000000263f457220 */ /* 0x040fe20000410000 */
[--C-:B------:R-:W-:Y:S02]  /*0930*/  PRMT R61, RZ, 0x5410, R15.reuse ;  /* 0x00005410ff3d7816 */ /* 0x100fe4000000000f */
[----:B------:R-:W-:Y:S01]  /*0940*/  PRMT R65, RZ, 0x7610, R15 ;  /* 0x00007610ff417816 */ /* 0x000fe2000000000f */
[----:B------:R-:W-:Y:S01]  /*0950*/  FFMA.FTZ R12, R63, R30, R12 ;  /* 0x0000001e3f0c7223 */ /* 0x000fe2000001000c */
[----:B------:R-:W-:Y:S01]  /*0960*/  PRMT R30, RZ, 0x7610, R7 ;  /* 0x00007610ff1e7816 */ /* 0x000fe20000000007 */
[----:B------:R-:W-:Y:S01]  /*0970*/  FMUL.FTZ R15, R53, R38 ;  /* 0x00000026350f7220 */ /* 0x000fe20000410000 */
[----:B------:R-:W-:Y:S01]  /*0980*/  MOV R42, RZ ;  /* 0x000000ff002a7202 */ /* 0x000fe20000000f00 */
[----:B------:R-:W-:-:S02]  /*0990*/  FFMA.FTZ R12, R61, R14, R12 ;  /* 0x0000000e3d0c7223 */ /* 0x000fc4000001000c */
[----:B------:R-:W-:Y:S02]  /*09a0*/  FMUL.FTZ R14, R59, R38 ;  /* 0x000000263b0e7220 */ /* 0x000fe40000410000 */
[----:B------:R-:W-:Y:S02]  /*09b0*/  FFMA.FTZ R30, R65, R30, R12 ;  /* 0x0000001e411e7223 */ /* 0x000fe4000001000c */
[-C--:B------:R-:W-:Y:S02]  /*09c0*/  FMUL.FTZ R12, R57, R38.reuse ;  /* 0x00000026390c7220 */ /* 0x080fe40000410000 */
[-C--:B------:R-:W-:Y:S02]  /*09d0*/  FMUL.FTZ R71, R61, R38.reuse ;  /* 0x000000263d477220 */ /* 0x080fe40000410000 */
[----:B------:R-:W-:Y:S01]  /*09e0*/  FMUL.FTZ R52, R65, R38 ;  /* 0x0000002641347220 */ /* 0x000fe20000410000 */
[----:B------:R-:W-:Y:S05]  /*09f0*/  @!P0 BRA `(.L_x_7330) ;  /* 0x000016b000008947 */ /* 0x000fea0003800000 */
[C---:B------:R-:W-:Y:S01]  /*0a00*/  IMAD R54, R40.reuse, c[0x0][0x1b8], RZ ;  /* 0x00006e0028367a24 */ /* 0x040fe200078e02ff */
[C---:B------:R-:W-:Y:S01]  /*0a10*/  IADD3 R44, R25.reuse, -0x2, RZ ;  /* 0xfffffffe192c7810 */ /* 0x040fe20007ffe0ff */
[----:B------:R-:W-:Y:S01]  /*0a20*/  IMAD R46, R40, c[0x0][0x180], RZ ;  /* 0x00006000282e7a24 */ /* 0x000fe200078e02ff */
[----:B------:R-:W-:Y:S01]  /*0a30*/  IADD3 R42, R25, -0x1, RZ ;  /* 0xffffffff192a7810 */ /* 0x000fe20007ffe0ff */
[C---:B------:R-:W-:Y:S01]  /*0a40*/  IMAD.WIDE.U32 R8, R43.reuse, c[0x0][0x1b8], RZ ;  /* 0x00006e002b087a25 */ /* 0x040fe200078e00ff */
[----:B------:R-:W-:Y:S01]  /*0a50*/  MOV R110, RZ ;  /* 0x000000ff006e7202 */ /* 0x000fe20000000f00 */
[----:B------:R-:W-:Y:S01]  /*0a60*/  UMOV UR4, URZ ;  /* 0x0000003f00047c82 */ /* 0x000fe20008000000 */
[----:B------:R-:W-:Y:S01]  /*0a70*/  MOV R51, RZ ;  /* 0x000000ff00337202 */ /* 0x000fe20000000f00 */
[C---:B------:R-:W-:Y:S01]  /*0a80*/  IMAD R75, R43.reuse, c[0x0][0x1bc], R54 ;  /* 0x00006f002b4b7a24 */ /* 0x040fe200078e0236 */
[----:B------:R-:W-:Y:S01]  /*0a90*/  LEA R78, P2, R8, c[0x0][0x230], 0x2 ;  /* 0x00008c00084e7a11 */ /* 0x000fe200078410ff */
[----:B------:R-:W-:Y:S01]  /*0aa0*/  IMAD R48, R40, c[0x0][0x198], RZ ;  /* 0x0000660028307a24 */ /* 0x000fe200078e02ff */
[----:B------:R-:W-:Y:S01]  /*0ab0*/  MOV R56, RZ ;  /* 0x000000ff00387202 */ /* 0x000fe20000000f00 */
[----:B------:R-:W-:Y:S01]  /*0ac0*/  IMAD R73, R44, c[0x0][0x16c], RZ ;  /* 0x00005b002c497a24 */ /* 0x000fe200078e02ff */
[----:B------:R-:W-:Y:S01]  /*0ad0*/  LEA.HI R44, R42, R42, RZ, 0x1 ;  /* 0x0000002a2a2c7211 */ /* 0x000fe200078f08ff */
[----:B------:R-:W-:Y:S01]  /*0ae0*/  IMAD.WIDE.U32 R10, R43, c[0x0][0x180], RZ ;  /* 0x000060002b0a7a25 */ /* 0x000fe200078e00ff */
[----:B------:R-:W-:-:S02]  /*0af0*/  IADD3 R75, R9, R75, RZ ;  /* 0x0000004b094b7210 */ /* 0x000fc40007ffe0ff */
[----:B------:R-:W-:Y:S01]  /*0b00*/  LOP3.LUT R9, R44, 0xfffffe, RZ, 0xc0, !PT ;  /* 0x00fffffe2c097812 */ /* 0x000fe200078ec0ff */
[C---:B------:R-:W-:Y:S01]  /*0b10*/  IMAD R45, R43.reuse, c[0x0][0x184], R46 ;  /* 0x000061002b2d7a24 */ /* 0x040fe200078e022e */
[----:B------:R-:W-:Y:S01]  /*0b20*/  LEA R80, P0, R10, c[0x0][0x220], 0x2 ;  /* 0x000088000a507a11 */ /* 0x000fe200078010ff */
[----:B------:R-:W-:Y:S01]  /*0b30*/  IMAD.WIDE.U32 R76, R43, c[0x0][0x198], RZ ;  /* 0x000066002b4c7a25 */ /* 0x000fe200078e00ff */
[----:B------:R-:W-:Y:S02]  /*0b40*/  IADD3 R9, R42, -R9, RZ ;  /* 0x800000092a097210 */ /* 0x000fe40007ffe0ff */
[----:B------:R-:W-:Y:S01]  /*0b50*/  IADD3 R45, R11, R45, RZ ;  /* 0x0000002d0b2d7210 */ /* 0x000fe20007ffe0ff */
[----:B------:R-:W-:Y:S01]  /*0b60*/  IMAD R47, R43, c[0x0][0x19c], R48 ;  /* 0x000067002b2f7a24 */ /* 0x000fe200078e0230 */
[----:B------:R-:W-:Y:S01]  /*0b70*/  LEA R79, P1, R76, c[0x0][0x228], 0x2 ;  /* 0x00008a004c4f7a11 */ /* 0x000fe200078210ff */
[----:B------:R-:W-:Y:S01]  /*0b80*/  IMAD.WIDE R72, R73, 0x8, R18 ;  /* 0x0000000849487825 */ /* 0x000fe200078e0212 */
[----:B------:R-:W-:Y:S01]  /*0b90*/  LEA.HI.X R75, R8, c[0x0][0x234], R75, 0x2, P2 ;  /* 0x00008d00084b7a11 */ /* 0x000fe200010f144b */
[----:B------:R-:W-:Y:S01]  /*0ba0*/  CS2R R48, SRZ ;  /* 0x0000000000307805 */ /* 0x000fe2000001ff00 */
        /* <DEDUP_REMOVED lines=14> */
[----:B------:R-:W-:Y:S01]  /*0c90*/  SHF.L.U32 R54, R9, 0x8, RZ ;  /* 0x0000000809367819 */ /* 0x000fe200000006ff */
[----:B------:R-:W-:-:S02]  /*0ca0*/  FADD.FTZ R58, R95, R36 ;  /* 0x000000245f3a7221 */ /* 0x000fc40000010000 */
.L_x_7335:
[----:B------:R-:W-:Y:S02]  /*0cb0*/  MOV R8, R80 ;  /* 0x0000005000087202 */ /* 0x000fe40000000f00 */
[----:B------:R-:W-:-:S05]  /*0cc0*/  MOV R9, R77 ;  /* 0x0000004d00097202 */ /* 0x000fca0000000f00 */
[----:B------:R0:W2:Y:S01]  /*0cd0*/  LDG.E R81, [R8.64] ;  /* 0x0000000608517981 */ /* 0x0000a2000c1e1900 */
[----:B------:R-:W-:Y:S02]  /*0ce0*/  MOV R10, R79 ;  /* 0x0000004f000a7202 */ /* 0x000fe40000000f00 */
[----:B------:R-:W-:-:S05]  /*0cf0*/  MOV R11, R76 ;  /* 0x0000004c000b7202 */ /* 0x000fca0000000f00 */
[----:B------:R-:W3:Y:S01]  /*0d00*/  LDG.E R10, [R10.64] ;  /* 0x000000060a0a7981 */ /* 0x000ee2000c1e1900 */
[----:B0-----:R-:W-:Y:S02]  /*0d10*/  MOV R8, R78 ;  /* 0x0000004e00087202 */ /* 0x001fe40000000f00 */
[----:B------:R-:W-:-:S05]  /*0d20*/  MOV R9, R75 ;  /* 0x0000004b00097202 */ /* 0x000fca0000000f00 */
[----:B------:R0:W3:Y:S01]  /*0d30*/  LDG.E R83, [R8.64] ;  /* 0x0000000608537981 */ /* 0x0000e2000c1e1900 */
[----:B------:R-:W-:-:S04]  /*0d40*/  ISETP.NE.AND P1, PT, R39, RZ, PT ;  /* 0x000000ff2700720c */ /* 0x000fc80003f25270 */
[----:B------:R-:W-:Y:S02]  /*0d50*/  SEL R85, R54, R23, !P1 ;  /* 0x0000001736557207 */ /* 0x000fe40004800000 */
[----:B------:R-:W-:Y:S02]  /*0d60*/  ISETP.NE.AND P2, PT, R39, 0x1f, PT ;  /* 0x0000001f2700780c */ /* 0x000fe40003f45270 */
[----:B------:R-:W-:-:S04]  /*0d70*/  ISETP.GT.AND P0, PT, R25, 0x1, PT ;  /* 0x000000011900780c */ /* 0x000fc80003f04270 */
[----:B------:R-:W-:Y:S01]  /*0d80*/  ISETP.EQ.AND P0, PT, R82, RZ, P0 ;  /* 0x000000ff5200720c */ /* 0x000fe20000702270 */
[----:B------:R-:W-:-:S12]  /*0d90*/  HFMA2.MMA R116, -RZ, RZ, 0, 0 ;  /* 0x00000000ff747435 */ /* 0x000fd800000001ff */
[----:B0-----:R-:W-:Y:S02]  /*0da0*/  @P0 MOV R8, R74 ;  /* 0x0000004a00080202 */ /* 0x001fe40000000f00 */
[----:B------:R-:W-:Y:S02]  /*0db0*/  @P0 MOV R9, R73 ;  /* 0x0000004900090202 */ /* 0x000fe40000000f00 */
[--C-:B------:R-:W-:Y:S02]  /*0dc0*/  PRMT R87, RZ, 0x5410, R5.reuse ;  /* 0x00005410ff577816 */ /* 0x100fe40000000005 */
[----:B------:R-:W-:Y:S02]  /*0dd0*/  PRMT R89, RZ, 0x7610, R5 ;  /* 0x00007610ff597816 */ /* 0x000fe40000000005 */
[--C-:B------:R-:W-:Y:S02]  /*0de0*/  PRMT R97, RZ, 0x5410, R6.reuse ;  /* 0x00005410ff617816 */ /* 0x100fe40000000006 */
[----:B------:R-:W-:-:S02]  /*0df0*/  PRMT R93, RZ, 0x7610, R6 ;  /* 0x00007610ff5d7816 */ /* 0x000fc40000000006 */
[--C-:B------:R-:W-:Y:S01]  /*0e00*/  PRMT R91, RZ, 0x5410, R7.reuse ;  /* 0x00005410ff5b7816 */ /* 0x100fe20000000007 */
[----:B------:R-:W-:Y:S01]  /*0e10*/  BSSY B0, `(.L_x_7331) ;  /* 0x0000030000007945 */ /* 0x000fe20003800000 */
[----:B------:R-:W-:Y:S01]  /*0e20*/  PRMT R95, RZ, 0x7610, R7 ;  /* 0x00007610ff5f7816 */ /* 0x000fe20000000007 */
        /* <DEDUP_REMOVED lines=10> */
[-C--:B------:R-:W-:Y:S02]  /*0ed0*/  FMUL.FTZ R107, R70, R99.reuse ;  /* 0x00000063466b7220 */ /* 0x080fe40000410000 */
[-C--:B------:R-:W-:Y:S02]  /*0ee0*/  FMUL.FTZ R108, R68, R99.reuse ;  /* 0x00000063446c7220 */ /* 0x080fe40000410000 */
[-C--:B------:R-:W-:Y:S01]  /*0ef0*/  FMUL.FTZ R111, R66, R99.reuse ;  /* 0x00000063426f7220 */ /* 0x080fe20000410000 */
[----:B------:R1:W2:Y:S04]  /*0f00*/  @P2 LDS R117, [R39.X4+0xc5c] ;  /* 0x000c5c0027752984 */ /* 0x0002a80000004800 */
[----:B------:R4:W5:Y:S01]  /*0f10*/  @P0 LDG.E R116, [R8.64+0x4] ;  /* 0x0000040608740981 */ /* 0x000962000c1e1900 */
[----:B------:R-:W-:-:S02]  /*0f20*/  FMUL.FTZ R105, R64, R99 ;  /* 0x0000006340697220 */ /* 0x000fc40000410000 */
[-C--:B------:R-:W-:Y:S02]  /*0f30*/  FMUL.FTZ R103, R62, R99.reuse ;  /* 0x000000633e677220 */ /* 0x080fe40000410000 */
[-C--:B------:R-:W-:Y:S02]  /*0f40*/  FMUL.FTZ R101, R60, R99.reuse ;  /* 0x000000633c657220 */ /* 0x080fe40000410000 */
[----:B----4-:R-:W-:Y:S01]  /*0f50*/  FMUL.FTZ R9, R58, R99 ;  /* 0x000000633a097220 */ /* 0x010fe20000410000 */
[----:B------:R-:W-:Y:S08]  /*0f60*/  MUFU.EX2 R107, R107 ;  /* 0x0000006b006b7308 */ /* 0x000ff00000000800 */
[----:B------:R-:W4:Y:S01]  /*0f70*/  MUFU.EX2 R9, R9 ;  /* 0x0000000900097308 */ /* 0x000f220000000800 */
[----:B---3--:R-:W-:-:S07]  /*0f80*/  FMUL.FTZ R10, R83, R10 ;  /* 0x0000000a530a7220 */ /* 0x008fce0000410000 */
[----:B------:R-:W3:Y:S01]  /*0f90*/  MUFU.EX2 R108, R108 ;  /* 0x0000006c006c7308 */ /* 0x000ee20000000800 */
[----:B------:R-:W-:-:S07]  /*0fa0*/  PRMT R83, RZ, 0x5410, R4 ;  /* 0x00005410ff537816 */ /* 0x000fce0000000004 */
[----:B------:R-:W1:Y:S01]  /*0fb0*/  MUFU.EX2 R111, R111 ;  /* 0x0000006f006f7308 */ /* 0x000e620000000800 */
[----:B0-----:R-:W-:-:S07]  /*0fc0*/  PRMT R85, RZ, 0x7610, R4 ;  /* 0x00007610ff557816 */ /* 0x001fce0000000004 */
[----:B------:R-:W0:Y:S08]  /*0fd0*/  MUFU.EX2 R105, R105 ;  /* 0x0000006900697308 */ /* 0x000e300000000800 */
[----:B------:R-:W0:Y:S08]  /*0fe0*/  MUFU.EX2 R103, R103 ;  /* 0x0000006700677308 */ /* 0x000e300000000800 */
[----:B------:R-:W0:Y:S01]  /*0ff0*/  MUFU.EX2 R101, R101 ;  /* 0x0000006500657308 */ /* 0x000e220000000800 */
[----:B------:R-:W-:-:S02]  /*1000*/  FMUL.FTZ R86, R61, R10 ;  /* 0x0000000a3d567220 */ /* 0x000fc40000410000 */
[-C--:B------:R-:W-:Y:S02]  /*1010*/  FMUL.FTZ R8, R65, R10.reuse ;  /* 0x0000000a41087220 */ /* 0x080fe40000410000 */
[----:B------:R-:W-:Y:S02]  /*1020*/  FMUL.FTZ R115, R72, R83 ;  /* 0x0000005348737220 */ /* 0x000fe40000410000 */
[----:B------:R-:W-:Y:S02]  /*1030*/  FMUL.FTZ R112, R70, R85 ;  /* 0x0000005546707220 */ /* 0x000fe40000410000 */
[-C--:B------:R-:W-:Y:S02]  /*1040*/  FMUL.FTZ R102, R53, R10.reuse ;  /* 0x0000000a35667220 */ /* 0x080fe40000410000 */
[-C--:B------:R-:W-:Y:S02]  /*1050*/  FMUL.FTZ R109, R57, R10.reuse ;  /* 0x0000000a396d7220 */ /* 0x080fe40000410000 */
[----:B------:R-:W-:-:S02]  /*1060*/  FMUL.FTZ R88, R63, R10 ;  /* 0x0000000a3f587220 */ /* 0x000fc40000410000 */
[----:B----4-:R-:W-:Y:S01]  /*1070*/  FFMA.FTZ R90, R9, R8, R86 ;  /* 0x00000008095a7223 */ /* 0x010fe20000010056 */
[----:B------:R-:W-:Y:S05]  /*1080*/  @P2 BRA `(.L_x_7332) ;  /* 0x0000008000002947 */ /* 0x000fea0003800000 */
[----:B0123--:R-:W-:Y:S02]  /*1090*/  ISETP.NE.AND P0, PT, R25, c[0x0][0x174], PT ;  /* 0x00005d0019007a0c */ /* 0x00ffe40003f05270 */
[----:B------:R-:W-:-:S11]  /*10a0*/  MOV R117, 0x3f800000 ;  /* 0x3f80000000757802 */ /* 0x000fd60000000f00 */
[----:B------:R-:W-:-:S04]  /*10b0*/  @P0 LEA.HI R11, R25, R25, RZ, 0x1 ;  /* 0x00000019190b0211 */ /* 0x000fc800078f08ff */
[----:B------:R-:W-:-:S04]  /*10c0*/  @P0 LOP3.LUT R84, R11, 0x3ffffe, RZ, 0xc0, !PT ;  /* 0x003ffffe0b540812 */ /* 0x000fc800078ec0ff */
[----:B------:R-:W-:-:S04]  /*10d0*/  @P0 IADD3 R84, -R84, R25, RZ ;  /* 0x0000001954540210 */ /* 0x000fc80007ffe1ff */
[----:B------:R-:W-:-:S04]  /*10e0*/  @P0 LEA R11, R84, 0x458, 0xa ;  /* 0x00000458540b0811 */ /* 0x000fc800078e50ff */
[----:B------:R-:W-:-:S05]  /*10f0*/  @P0 IADD3 R11, R11, R56, RZ ;  /* 0x000000380b0b0210 */ /* 0x000fca0007ffe0ff */
[----:B------:R0:W1:Y:S02]  /*1100*/  @P0 LDS R117, [R11] ;  /* 0x000000000b750984 */ /* 0x0000640000000800 */
.L_x_7332:
[----:B0123--:R-:W-:Y:S05]  /*1110*/  BSYNC B0 ;  /* 0x0000000000007941 */ /* 0x00ffea0003800000 */
.L_x_7331:
[----:B------:R-:W-:Y:S01]  /*1120*/  FMUL.FTZ R84, R9, R117 ;  /* 0x0000007509547220 */ /* 0x000fe20000410000 */
[----:B------:R-:W-:Y:S01]  /*1130*/  ISETP.NE.AND P3, PT, R82, 0x1f, PT ;  /* 0x0000001f5200780c */ /* 0x000fe20003f65270 */
[----:B------:R-:W-:Y:S01]  /*1140*/  FMUL.FTZ R114, R13, R10 ;  /* 0x0000000a0d727220 */ /* 0x000fe20000410000 */
[----:B------:R-:W-:Y:S01]  /*1150*/  ISETP.GE.AND P0, PT, R26, 0x1, PT ;  /* 0x000000011a00780c */ /* 0x000fe20003f06270 */
[C---:B------:R-:W-:Y:S01]  /*1160*/  FFMA.FTZ R90, R101.reuse, R90, R88 ;  /* 0x0000005a655a7223 */ /* 0x040fe20000010058 */
[----:B------:R-:W-:Y:S01]  /*1170*/  BSSY B0, `(.L_x_7333) ;  /* 0x00000de000007945 */ /* 0x000fe20003800000 */
[----:B------:R-:W-:Y:S02]  /*1180*/  FMUL.FTZ R84, R101, R84 ;  /* 0x0000005465547220 */ /* 0x000fe40000410000 */
[-C--:B------:R-:W-:Y:S02]  /*1190*/  FMUL.FTZ R98, R55, R10.reuse ;  /* 0x0000000a37627220 */ /* 0x080fe40000410000 */
[----:B------:R-:W-:-:S02]  /*11a0*/  FMUL.FTZ R96, R59, R10 ;  /* 0x0000000a3b607220 */ /* 0x000fc40000410000 */
[----:B------:R-:W-:Y:S02]  /*11b0*/  FFMA.FTZ R10, R107, R115, R112 ;  /* 0x000000736b0a7223 */ /* 0x000fe40000010070 */
        /* <DEDUP_REMOVED lines=18> */
[----:B------:R-:W-:Y:S01]  /*12e0*/  FMUL.FTZ R10, R103, R10 ;  /* 0x0000000a670a7220 */ /* 0x000fe20000410000 */
[----:B------:R-:W0:Y:S01]  /*12f0*/  SHFL.DOWN PT, R121, R84, 0x1, 0x1f ;  /* 0x08201f0054797f89 */ /* 0x000e2200000e0000 */
[----:B------:R-:W-:Y:S02]  /*1300*/  FMUL.FTZ R90, R58, R95 ;  /* 0x0000005f3a5a7220 */ /* 0x000fe40000410000 */
[C---:B------:R-:W-:Y:S01]  /*1310*/  FFMA.FTZ R11, R101.reuse, R11, R92 ;  /* 0x0000000b650b7223 */ /* 0x040fe2000001005c */
[----:B------:R-:W1:Y:S01]  /*1320*/  SHFL.DOWN PT, R120, R99, 0x1, 0x1f ;  /* 0x08201f0063787f89 */ /* 0x000e6200000e0000 */
[----:B------:R-:W-:Y:S02]  /*1330*/  FMUL.FTZ R10, R101, R10 ;  /* 0x0000000a650a7220 */ /* 0x000fe40000410000 */
[----:B------:R-:W-:-:S02]  /*1340*/  FFMA.FTZ R118, R9, R11, R90 ;  /* 0x0000000b09767223 */ /* 0x000fc4000001005a */
        /* <DEDUP_REMOVED lines=16> */
[----:B------:R-:W-:-:S03]  /*1450*/  ISETP.GE.AND P3, PT, R26, 0x4, PT ;  /* 0x000000041a00780c */ /* 0x000fc60003f66270 */
[----:B------:R-:W1:Y:S01]  /*1460*/  SHFL.DOWN PT, R120, R99, 0x4, 0x1f ;  /* 0x08801f0063787f89 */ /* 0x000e6200000e0000 */
[C---:B--2---:R-:W-:Y:S02]  /*1470*/  @P0 FFMA.FTZ R118, R119.reuse, R11, R118 ;  /* 0x0000000b77760223 */ /* 0x044fe40000010076 */
[----:B---3--:R-:W-:Y:S01]  /*1480*/  @P0 FMUL.FTZ R119, R119, R10 ;  /* 0x0000000a77770220 */ /* 0x008fe20000410000 */
[----:B------:R-:W-:Y:S02]  /*1490*/  ISETP.GE.U32.AND P0, PT, R82, 0x1c, PT ;  /* 0x0000001c5200780c */ /* 0x000fe40003f06070 */
[----:B------:R-:W2:Y:S04]  /*14a0*/  SHFL.UP PT, R11, R118, 0x4, RZ ;  /* 0x04800000760b7989 */ /* 0x000ea800000e00ff */
[----:B------:R-:W3:Y:S07]  /*14b0*/  SHFL.UP PT, R10, R119, 0x4, RZ ;  /* 0x04800000770a7989 */ /* 0x000eee00000e00ff */
[----:B0-----:R-:W-:-:S02]  /*14c0*/  @!P0 FFMA.FTZ R84, R99, R121, R84 ;  /* 0x0000007963548223 */ /* 0x001fc40000010054 */
[----:B-1----:R-:W-:Y:S01]  /*14d0*/  @!P0 FMUL.FTZ R99, R99, R120 ;  /* 0x0000007863638220 */ /* 0x002fe20000410000 */
[----:B------:R-:W-:Y:S02]  /*14e0*/  ISETP.GE.AND P0, PT, R25, c[0x0][0x174], PT ;  /* 0x00005d0019007a0c */ /* 0x000fe40003f06270 */
[----:B------:R-:W0:Y:S02]  /*14f0*/  SHFL.DOWN PT, R123, R84, 0x8, 0x1f ;  /* 0x09001f00547b7f89 */ /* 0x000e2400000e0000 */
[C---:B------:R-:W-:Y:S02]  /*1500*/  ISETP.EQ.AND P0, PT, R82.reuse, RZ, !P0 ;  /* 0x000000ff5200720c */ /* 0x040fe40004702270 */
[----:B------:R-:W1:Y:S01]  /*1510*/  SHFL.DOWN PT, R122, R99, 0x8, 0x1f ;  /* 0x09001f00637a7f89 */ /* 0x000e6200000e0000 */
[C---:B--2---:R-:W-:Y:S01]  /*1520*/  @P3 FFMA.FTZ R118, R119.reuse, R11, R118 ;  /* 0x0000000b77763223 */ /* 0x044fe20000010076 */
[----:B------:R-:W-:Y:S01]  /*1530*/  HFMA2.MMA R11, -RZ, RZ, 0, 0 ;  /* 0x00000000ff0b7435 */ /* 0x000fe200000001ff */
[----:B---3--:R-:W-:Y:S01]  /*1540*/  @P3 FMUL.FTZ R119, R119, R10 ;  /* 0x0000000a77773220 */ /* 0x008fe20000410000 */
[----:B------:R-:W-:-:S02]  /*1550*/  ISETP.GE.U32.AND P3, PT, R82, 0x18, PT ;  /* 0x000000185200780c */ /* 0x000fc40003f66070 */
[----:B------:R-:W2:Y:S01]  /*1560*/  SHFL.UP PT, R121, R118, 0x8, RZ ;  /* 0x0500000076797989 */ /* 0x000ea200000e00ff */
[----:B------:R-:W-:-:S03]  /*1570*/  MOV R10, 0x3f800000 ;  /* 0x3f800000000a7802 */ /* 0x000fc60000000f00 */
[----:B------:R-:W3:Y:S04]  /*1580*/  SHFL.UP PT, R120, R119, 0x8, RZ ;  /* 0x0500000077787989 */ /* 0x000ee800000e00ff */
[----:B------:R-:W-:Y:S01]  /*1590*/  @P0 LDS.64 R10, [UR4+0xcd8] ;  /* 0x000cd804ff0a0984 */ /* 0x000fe20008000a00 */
[----:B------:R-:W-:Y:S02]  /*15a0*/  ISETP.GE.AND P0, PT, R26, 0x8, PT ;  /* 0x000000081a00780c */ /* 0x000fe40003f06270 */
[C---:B0-----:R-:W-:Y:S02]  /*15b0*/  @!P3 FFMA.FTZ R84, R99.reuse, R123, R84 ;  /* 0x0000007b6354b223 */ /* 0x041fe40000010054 */
[----:B-1----:R-:W-:Y:S01]  /*15c0*/  @!P3 FMUL.FTZ R99, R99, R122 ;  /* 0x0000007a6363b220 */ /* 0x002fe20000410000 */
[----:B------:R-:W-:-:S02]  /*15d0*/  ISETP.GE.U32.AND P3, PT, R82, 0x10, PT ;  /* 0x000000105200780c */ /* 0x000fc40003f66070 */
[----:B------:R-:W0:Y:S04]  /*15e0*/  SHFL.DOWN PT, R123, R84, 0x10, 0x1f ;  /* 0x0a001f00547b7f89 */ /* 0x000e2800000e0000 */
[----:B------:R-:W1:Y:S02]  /*15f0*/  SHFL.DOWN PT, R122, R99, 0x10, 0x1f ;  /* 0x0a001f00637a7f89 */ /* 0x000e6400000e0000 */
[C---:B--2---:R-:W-:Y:S02]  /*1600*/  @P0 FFMA.FTZ R118, R119.reuse, R121, R118 ;  /* 0x0000007977760223 */ /* 0x044fe40000010076 */
        /* <DEDUP_REMOVED lines=33> */
[----:B------:R-:W-:Y:S02]  /*1820*/  FFMA.FTZ R102, R107, R108, R102 ;  /* 0x0000006c6b667223 */ /* 0x000fe40000010066 */
[----:B------:R-:W-:Y:S02]  /*1830*/  FFMA.FTZ R104, R53, R122, RZ ;  /* 0x0000007a35687223 */ /* 0x000fe400000100ff */
        /* <DEDUP_REMOVED lines=18> */
[----:B------:R-:W-:Y:S02]  /*1960*/  FFMA.FTZ R115, R13, R118, R115 ;  /* 0x000000760d737223 */ /* 0x000fe40000010073 */
[----:B------:R-:W-:Y:S02]  /*1970*/  FFMA.FTZ R118, R101, R116, R92 ;  /* 0x0000007465767223 */ /* 0x000fe4000001005c */
[C---:B------:R-:W-:Y:S02]  /*1980*/  FFMA.FTZ R92, -R62.reuse, R93, R116 ;  /* 0x0000005d3e5c7223 */ /* 0x040fe40000010174 */
[----:B------:R-:W-:-:S02]  /*1990*/  FMUL.FTZ R101, R62, R88 ;  /* 0x000000583e657220 */ /* 0x000fc40000410000 */
        /* <DEDUP_REMOVED lines=17> */
[C---:B------:R-:W-:Y:S02]  /*1ab0*/  FMUL.FTZ R119, R81.reuse, R88 ;  /* 0x0000005851777220 */ /* 0x040fe40000410000 */
[----:B------:R-:W-:Y:S01]  /*1ac0*/  FMUL.FTZ R90, R90, R99 ;  /* 0x000000635a5a7220 */ /* 0x000fe20000410000 */
[----:B------:R2:W-:Y:S01]  /*1ad0*/  @!P2 STS.64 [UR4+0xcd8], R10 ;  /* 0x000cd80aff00a988 */ /* 0x0005e20008000a04 */
[----:B------:R-:W-:-:S02]  /*1ae0*/  FMUL.FTZ R99, R81, R94 ;  /* 0x0000005e51637220 */ /* 0x000fc40000410000 */
[----:B------:R-:W-:Y:S02]  /*1af0*/  FMUL.FTZ R119, R92, R119 ;  /* 0x000000775c777220 */ /* 0x000fe40000410000 */
[----:B------:R-:W-:Y:S02]  /*1b00*/  FMUL.FTZ R99, R112, R99 ;  /* 0x0000006370637220 */ /* 0x000fe40000410000 */
[----:B------:R-:W-:Y:S02]  /*1b10*/  FFMA.FTZ R88, R93, R88, R119 ;  /* 0x000000585d587223 */ /* 0x000fe40000010077 */
[----:B------:R-:W-:Y:S02]  /*1b20*/  FFMA.FTZ R91, R91, R86, R90 ;  /* 0x000000565b5b7223 */ /* 0x000fe4000001005a */
        /* <DEDUP_REMOVED lines=11> */
[C---:B------:R-:W-:Y:S02]  /*1be0*/  FMUL.FTZ R10, R81.reuse, R98 ;  /* 0x00000062510a7220 */ /* 0x040fe40000410000 */
[C---:B------:R-:W-:Y:S02]  /*1bf0*/  FMUL.FTZ R11, R81.reuse, R108 ;  /* 0x0000006c510b7220 */ /* 0x040fe40000410000 */
        /* <DEDUP_REMOVED lines=8> */
[----:B------:R-:W-:Y:S02]  /*1c80*/  FFMA.FTZ R102, R83, R102, R81 ;  /* 0x0000006653667223 */ /* 0x000fe40000010051 */
        /* <DEDUP_REMOVED lines=24> */
[----:B------:R-:W-:-:S05]  /*1e10*/  FADD.FTZ R45, R102, R45 ;  /* 0x0000002d662d7221 */ /* 0x000fca0000010000 */
[----:B0-----:R-:W-:Y:S02]  /*1e20*/  @!P0 FADD.FTZ R115, R115, R118 ;  /* 0x0000007673738221 */ /* 0x001fe40000010000 */
[----:B-1----:R-:W-:Y:S01]  /*1e30*/  @!P0 FADD.FTZ R9, R9, R120 ;  /* 0x0000007809098221 */ /* 0x002fe20000010000 */
[----:B------:R-:W-:Y:S02]  /*1e40*/  ISETP.GT.AND P0, PT, R26, 0xf, PT ;  /* 0x0000000f1a00780c */ /* 0x000fe40003f04270 */
[----:B------:R-:W0:Y:S04]  /*1e50*/  SHFL.DOWN PT, R120, R115, 0x10, 0x1f ;  /* 0x0a001f0073787f89 */ /* 0x000e2800000e0000 */
[----:B------:R-:W1:Y:S07]  /*1e60*/  SHFL.DOWN PT, R118, R9, 0x10, 0x1f ;  /* 0x0a001f0009767f89 */ /* 0x000e6e00000e0000 */
[----:B0-----:R-:W-:-:S02]  /*1e70*/  @!P0 FADD.FTZ R115, R115, R120 ;  /* 0x0000007873738221 */ /* 0x001fc40000010000 */
[----:B-1----:R-:W-:-:S03]  /*1e80*/  @!P0 FADD.FTZ R9, R9, R118 ;  /* 0x0000007609098221 */ /* 0x002fc60000010000 */
        /* <DEDUP_REMOVED lines=12> */
.L_x_7334:
[----:B0-----:R-:W-:Y:S05]  /*1f50*/  BSYNC B0 ;  /* 0x0000000000007941 */ /* 0x001fea0003800000 */
.L_x_7333:
        /* <DEDUP_REMOVED lines=21> */
.L_x_7330:
[----:B------:R-:W-:Y:S01]  /*20b0*/  BAR.SYNC.DEFER_BLOCKING 0x0 ;  /* 0x0000000000007b1d */ /* 0x000fe20000010000 */
[----:B------:R-:W-:Y:S01]  /*20c0*/  F2FP.BF16.PACK_AB R11, R52, R71 ;  /* 0x00000047340b723e */ /* 0x000fe200000010ff */
[C---:B------:R-:W-:Y:S01]  /*20d0*/  IMAD R13, R32.reuse, c[0x0][0x2d8], RZ ;  /* 0x0000b600200d7a24 */ /* 0x040fe200078e02ff */
[----:B------:R-:W-:Y:S01]  /*20e0*/  F2FP.BF16.PACK_AB R10, R69, R50 ;  /* 0x00000032450a723e */ /* 0x000fe200000010ff */
[----:B------:R-:W-:Y:S01]  /*20f0*/  IMAD R57, R32, c[0x0][0x2f8], RZ ;  /* 0x0000be0020397a24 */ /* 0x000fe200078e02ff */
[----:B------:R-:W-:Y:S01]  /*2100*/  F2FP.BF16.PACK_AB R9, R14, R67 ;  /* 0x000000430e09723e */ /* 0x000fe200000010ff */
[----:B------:R-:W-:Y:S01]  /*2110*/  IMAD R14, R40, c[0x0][0x2e0], RZ ;  /* 0x0000b800280e7a24 */ /* 0x000fe200078e02ff */
[----:B------:R-:W-:Y:S01]  /*2120*/  F2FP.BF16.PACK_AB R8, R12, R15 ;  /* 0x0000000f0c08723e */ /* 0x000fe200000010ff */
[C---:B------:R-:W-:Y:S01]  /*2130*/  IMAD R15, R34.reuse, c[0x0][0x2dc], R13 ;  /* 0x0000b700220f7a24 */ /* 0x040fe200078e020d */
[C---:B------:R-:W-:Y:S01]  /*2140*/  IADD3 R56, R25.reuse, -0x1, RZ ;  /* 0xffffffff19387810 */ /* 0x040fe20007ffe0ff */
[----:B------:R-:W-:Y:S01]  /*2150*/  IMAD R57, R34, c[0x0][0x2fc], R57 ;  /* 0x0000bf0022397a24 */ /* 0x000fe200078e0239 */
[----:B------:R-:W-:Y:S01]  /*2160*/  ISETP.GT.AND P3, PT, R25, 0x1, PT ;  /* 0x000000011900780c */ /* 0x000fe20003f64270 */
[----:B------:R-:W-:Y:S01]  /*2170*/  IMAD R50, R40, c[0x0][0x300], RZ ;  /* 0x0000c00028327a24 */ /* 0x000fe200078e02ff */
[----:B------:R-:W-:-:S02]  /*2180*/  SHF.L.U32 R52, R56, 0x8, RZ ;  /* 0x0000000838347819 */ /* 0x000fc400000006ff */
[----:B------:R-:W-:Y:S02]  /*2190*/  IADD3 R37, P1, R37, -0x200, RZ ;  /* 0xfffffe0025257810 */ /* 0x000fe40007f3e0ff */
[--C-:B------:R-:W-:Y:S02]  /*21a0*/  SHF.R.S32.HI R53, RZ, 0x1f, R52.reuse ;  /* 0x0000001fff357819 */ /* 0x100fe40000011434 */
[----:B------:R-:W-:Y:S02]  /*21b0*/  IADD3 R33, P2, R33, -0x200, RZ ;  /* 0xfffffe0021217810 */ /* 0x000fe40007f5e0ff */
[----:B------:R-:W-:Y:S01]  /*21c0*/  MOV R25, R56 ;  /* 0x0000003800197202 */ /* 0x000fe20000000f00 */
[----:B------:R-:W-:Y:S01]  /*21d0*/  IMAD.WIDE.U32 R12, R34, c[0x0][0x2d8], R52 ;  /* 0x0000b600220c7a25 */ /* 0x000fe200078e0034 */
[----:B------:R-:W-:Y:S01]  /*21e0*/  IADD3.X R35, R35, -0x1, RZ, P1, !PT ;  /* 0xffffffff23237810 */ /* 0x000fe20000ffe4ff */
[----:B------:R0:W-:Y:S01]  /*21f0*/  STS.128 [R26.X16], R8 ;  /* 0x000000081a007388 */ /* 0x0001e2000000cc00 */
[----:B------:R-:W-:-:S06]  /*2200*/  NOP ;  /* 0x0000000000007918 */ /* 0x000fcc0000000000 */
[----:B------:R-:W1:Y:S01]  /*2210*/  LDS.128 R4, [R26.X16] ;  /* 0x000000001a047984 */ /* 0x000e62000000cc00 */
[----:B------:R-:W-:Y:S01]  /*2220*/  IADD3 R13, R13, R15, RZ ;  /* 0x0000000f0d0d7210 */ /* 0x000fe20007ffe0ff */
[----:B------:R-:W-:Y:S01]  /*2230*/  IMAD R15, R43, c[0x0][0x2e4], R14 ;  /* 0x0000b9002b0f7a24 */ /* 0x000fe200078e020e */
[----:B------:R-:W-:Y:S01]  /*2240*/  IADD3.X R31, R31, -0x1, RZ, P2, !PT ;  /* 0xffffffff1f1f7810 */ /* 0x000fe200017fe4ff */
[----:B------:R-:W-:-:S04]  /*2250*/  IMAD.WIDE.U32 R52, R34, c[0x0][0x2f8], R52 ;  /* 0x0000be0022347a25 */ /* 0x000fc800078e0034 */
[----:B0-----:R-:W-:Y:S01]  /*2260*/  IMAD.WIDE.U32 R8, R43, c[0x0][0x2e0], R12 ;  /* 0x0000b8002b087a25 */ /* 0x001fe200078e000c */
[----:B------:R-:W-:Y:S02]  /*2270*/  F2FP.BF16.PACK_AB R11, R51, R48 ;  /* 0x00000030330b723e */ /* 0x000fe400000010ff */
[----:B------:R-:W-:Y:S02]  /*2280*/  F2FP.BF16.PACK_AB R10, R49, R46 ;  /* 0x0000002e310a723e */ /* 0x000fe400000010ff */
[----:B------:R-:W-:Y:S02]  /*2290*/  IADD3 R9, R9, R15, RZ ;  /* 0x0000000f09097210 */ /* 0x000fe40007ffe0ff */
[C---:B------:R-:W-:Y:S02]  /*22a0*/  LEA R55, P0, R8.reuse, c[0x0][0x330], 0x1 ;  /* 0x0000cc0008377a11 */ /* 0x040fe400078008ff */
[----:B------:R-:W-:Y:S02]  /*22b0*/  IADD3 R53, R53, R57, RZ ;  /* 0x0000003935357210 */ /* 0x000fe40007ffe0ff */
[----:B------:R-:W-:-:S02]  /*22c0*/  LEA.HI.X R9, R8, c[0x0][0x334], R9, 0x1, P0 ;  /* 0x0000cd0008097a11 */ /* 0x000fc400000f0c09 */
[----:B------:R-:W-:Y:S02]  /*22d0*/  IADD3 R54, P0, R55, R22, RZ ;  /* 0x0000001637367210 */ /* 0x000fe40007f1e0ff */
[----:B------:R-:W-:Y:S01]  /*22e0*/  F2FP.BF16.PACK_AB R8, R42, R45 ;  /* 0x0000002d2a08723e */ /* 0x000fe200000010ff */
[----:B------:R-:W-:Y:S01]  /*22f0*/  FADD.FTZ R45, R28, R45 ;  /* 0x0000002d1c2d7221 */ /* 0x000fe20000010000 */
[----:B------:R-:W-:Y:S02]  /*2300*/  IADD3.X R55, R9, R0, RZ, P0, !PT ;  /* 0x0000000009377210 */ /* 0x000fe400007fe4ff */
[----:B------:R-:W-:Y:S01]  /*2310*/  F2FP.BF16.PACK_AB R9, R47, R44 ;  /* 0x0000002c2f09723e */ /* 0x000fe200000010ff */
[----:B------:R-:W-:-:S04]  /*2320*/  FADD.FTZ R45, R45, R42 ;  /* 0x0000002a2d2d7221 */ /* 0x000fc80000010000 */
[----:B------:R-:W-:-:S04]  /*2330*/  FADD.FTZ R44, R45, R44 ;  /* 0x0000002c2d2c7221 */ /* 0x000fc80000010000 */
[----:B------:R-:W-:Y:S01]  /*2340*/  FADD.FTZ R47, R44, R47 ;  /* 0x0000002f2c2f7221 */ /* 0x000fe20000010000 */
[----:B-1----:R0:W-:Y:S03]  /*2350*/  STG.E.128 [R54.64], R4 ;  /* 0x0000000436007986 */ /* 0x0021e6000c101d06 */
[----:B------:R-:W-:Y:S01]  /*2360*/  FADD.FTZ R46, R47, R46 ;  /* 0x0000002e2f2e7221 */ /* 0x000fe20000010000 */
[----:B------:R-:W-:Y:S03]  /*2370*/  BAR.SYNC.DEFER_BLOCKING 0x0 ;  /* 0x0000000000007b1d */ /* 0x000fe60000010000 */
[----:B------:R-:W-:-:S04]  /*2380*/  FADD.FTZ R49, R46, R49 ;  /* 0x000000312e317221 */ /* 0x000fc80000010000 */
[----:B------:R-:W-:-:S04]  /*2390*/  FADD.FTZ R28, R49, R48 ;  /* 0x00000030311c7221 */ /* 0x000fc80000010000 */
[----:B------:R-:W-:Y:S02]  /*23a0*/  FADD.FTZ R28, R28, R51 ;  /* 0x000000331c1c7221 */ /* 0x000fe40000010000 */
[C---:B0-----:R-:W-:Y:S02]  /*23b0*/  IMAD R7, R43.reuse, c[0x0][0x304], R50 ;  /* 0x0000c1002b077a24 */ /* 0x041fe400078e0232 */
[----:B------:R-:W-:-:S05]  /*23c0*/  IMAD.WIDE.U32 R4, R43, c[0x0][0x300], R52 ;  /* 0x0000c0002b047a25 */ /* 0x000fca00078e0034 */
[----:B------:R-:W-:Y:S02]  /*23d0*/  IADD3 R7, R5, R7, RZ ;  /* 0x0000000705077210 */ /* 0x000fe40007ffe0ff */
[----:B------:R-:W-:Y:S01]  /*23e0*/  LEA R5, P0, R4, c[0x0][0x340], 0x1 ;  /* 0x0000d00004057a11 */ /* 0x000fe200078008ff */
[----:B------:R-:W-:Y:S01]  /*23f0*/  STS.128 [R26.X16], R8 ;  /* 0x000000081a007388 */ /* 0x000fe2000000cc00 */
[----:B------:R-:W-:-:S06]  /*2400*/  NOP ;  /* 0x0000000000007918 */ /* 0x000fcc0000000000 */
[----:B------:R-:W0:Y:S01]  /*2410*/  LDS.128 R12, [R26.X16] ;  /* 0x000000001a0c7984 */ /* 0x000e22000000cc00 */
[----:B------:R-:W-:Y:S02]  /*2420*/  LEA.HI.X R7, R4, c[0x0][0x344], R7, 0x1, P0 ;  /* 0x0000d10004077a11 */ /* 0x000fe400000f0c07 */
[----:B------:R-:W-:-:S04]  /*2430*/  IADD3 R4, P0, R5, R22, RZ ;  /* 0x0000001605047210 */ /* 0x000fc80007f1e0ff */
[----:B------:R-:W-:Y:S02]  /*2440*/  IADD3.X R5, R7, R0, RZ, P0, !PT ;  /* 0x0000000007057210 */ /* 0x000fe400007fe4ff */
[----:B------:R-:W-:-:S04]  /*2450*/  IADD3 R29, P0, R29, -0x200, RZ ;  /* 0xfffffe001d1d7810 */ /* 0x000fc80007f1e0ff */
[----:B------:R-:W-:Y:S01]  /*2460*/  IADD3.X R27, R27, -0x1, RZ, P0, !PT ;  /* 0xffffffff1b1b7810 */ /* 0x000fe200007fe4ff */
[----:B0-----:R0:W-:Y:S01]  /*2470*/  STG.E.128 [R4.64], R12 ;  /* 0x0000000c04007986 */ /* 0x0011e2000c101d06 */
[----:B------:R-:W-:Y:S01]  /*2480*/  @!P3 CALL.REL.NOINC `(.L_x_7329) ;  /* 0x000000100000b944 */ /* 0x000fe20003c00000 */
[----:B------:R-:W-:Y:S05]  /*2490*/  BRA `(.L_x_7336) ;  /* 0xffffe0e000007947 */ /* 0x000fea000383ffff */
.L_x_7329:
        /* <DEDUP_REMOVED lines=24> */
.L_x_7338:
[----:B0-----:R-:W-:Y:S05]  /*2620*/  BSYNC B0 ;  /* 0x0000000000007941 */ /* 0x001fea0003800000 */
.L_x_7337:
        /* <DEDUP_REMOVED lines=23> */
.L_x_7340:
[----:B------:R-:W1:Y:S02]  /*27a0*/  S2R R19, SR_TID.X ;  /* 0x0000000000137919 */ /* 0x000e640000002100 */
.L_x_7341:
[----:B0-----:R-:W-:Y:S05]  /*27b0*/  BSYNC B0 ;  /* 0x0000000000007941 */ /* 0x001fea0003800000 */
.L_x_7339:
[----:B-1----:R-:W-:-:S13]  /*27c0*/  ISETP.GE.AND P0, PT, R19, c[0x0][0x16c], PT ;  /* 0x00005b0013007a0c */ /* 0x002fda0003f06270 */
[----:B------:R-:W-:Y:S05]  /*27d0*/  @P0 EXIT ;  /* 0x000000000000094d */ /* 0x000fea0003800000 */
        /* <DEDUP_REMOVED lines=16> */
.L_x_7342:
        /* <DEDUP_REMOVED lines=26> */
[----:B0-----:R-:W-:-:S02]  /*2a80*/  MOV R8, R14 ;  /* 0x0000000e00087202 */ /* 0x001fc40000000f00 */
[----:B------:R-:W-:Y:S01]  /*2a90*/  MOV R9, R35 ;  /* 0x0000002300097202 */ /* 0x000fe20000000f00 */
[C---:B------:R-:W-:Y:S02]  /*2aa0*/  IMAD R31, R19.reuse, c[0x0][0x2b4], R22 ;  /* 0x0000ad00131f7a24 */ /* 0x040fe400078e0216 */
[C---:B------:R-:W-:Y:S02]  /*2ab0*/  IMAD R33, R19.reuse, c[0x0][0x1a4], R24 ;  /* 0x0000690013217a24 */ /* 0x040fe400078e0218 */
[----:B------:R-:W-:Y:S01]  /*2ac0*/  IMAD.WIDE.U32 R10, R19, c[0x0][0x1a0], R8 ;  /* 0x00006800130a7a25 */ /* 0x000fe200078e0008 */
[----:B------:R-:W-:Y:S02]  /*2ad0*/  LEA R8, P0, R6, c[0x0][0x318], 0x2 ;  /* 0x0000c60006087a11 */ /* 0x000fe400078010ff */
[----:B------:R-:W-:Y:S02]  /*2ae0*/  IADD3 R9, R7, R31, RZ ;  /* 0x0000001f07097210 */ /* 0x000fe40007ffe0ff */
[----:B--2---:R-:W-:-:S02]  /*2af0*/  LEA R12, P1, R10, c[0x0][0x228], 0x2 ;  /* 0x00008a000a0c7a11 */ /* 0x004fc400078210ff */
[----:B------:R-:W-:Y:S02]  /*2b00*/  IADD3 R7, R11, R33, RZ ;  /* 0x000000210b077210 */ /* 0x000fe40007ffe0ff */
[----:B------:R-:W-:Y:S02]  /*2b10*/  LEA.HI.X R9, R6, c[0x0][0x31c], R9, 0x2, P0 ;  /* 0x0000c70006097a11 */ /* 0x000fe400000f1409 */
        /* <DEDUP_REMOVED lines=18> */
.L_x_7343:
        /* <DEDUP_REMOVED lines=12> */
.L_x_9116:


//--------------------- .text._Z25selective_scan_bwd_kernelI32Selective_Scan_bwd_kernel_traitsILi32ELi8ELb1ELb0ELb0ELb0ELb1EN3c108BFloat16EfEEv12SSMParamsBwd --------------------------
	.section	.text._Z25selective_scan_bwd_kernelI32Selective_Scan_bwd_kernel_traitsILi32ELi8ELb1ELb0ELb0ELb0ELb1EN3c108BFloat16EfEEv12SSMParamsBwd,"ax",@progbits
	.sectioninfo	@"SHI_REGISTERS=128"
	.align	128
        .global         _Z25selective_scan_bwd_kernelI32Selective_Scan_bwd_kernel_traitsILi32ELi8ELb1ELb0ELb0ELb0ELb1EN3c108BFloat16EfEEv12SSMParamsBwd
        .type           _Z25selective_scan_bwd_kernelI32Selective_Scan_bwd_kernel_traitsILi32ELi8ELb1ELb0ELb0ELb0ELb1EN3c108BFloat16EfEEv12SSMParamsBwd,@function
        .size           _Z25selective_scan_bwd_kernelI32Selective_Scan_bwd_kernel_traitsILi32ELi8ELb1ELb0ELb0ELb0ELb1EN3c108BFloat16EfEEv12SSMParamsBwd,(.L_x_9117 - _Z25selective_scan_bwd_kernelI32Selective_Scan_bwd_kernel_traitsILi32ELi8ELb1ELb0ELb0ELb0ELb1EN3c108BFloat16EfEEv12SSMParamsBwd)
        .other          _Z25selective_scan_bwd_kernelI32Selective_Scan_bwd_kernel_traitsILi32ELi8ELb1ELb0ELb0ELb0ELb1EN3c108BFloat16EfEEv12SSMParamsBwd,@"STO_CUDA_ENTRY STV_DEFAULT"
_Z25selective_scan_bwd_kernelI32Selective_Scan_bwd_kernel_traitsILi32ELi8ELb1ELb0ELb0ELb0ELb1EN3c108BFloat16EfEEv12SSMParamsBwd:
.text._Z25selective_scan_bwd_kernelI32Selective_Scan_bwd_kernel_traitsILi32ELi8ELb1ELb0ELb0ELb0ELb1EN3c108BFloat16EfEEv12SSMParamsBwd:
        /* <DEDUP_REMOVED lines=51> */
[C---:B------:R-:W-:Y:S02]  /*0330*/  IADD3.X R2, R11.reuse, R3, R13, P1, !PT ;  /* 0x000000030b027210 */ /* 0x040fe40000ffe40d */
[----:B------:R-:W-:Y:S01]  /*0340*/  IADD3.X R4, R11, R5, R15, P2, !PT ;  /* 0x000000050b047210 */ /* 0x000fe200017fe40f */
[----:B------:R-:W-:Y:S01]  /*0350*/  CS2R R12, SRZ ;  /* 0x00000000000c7805 */ /* 0x000fe2000001ff00 */
        /* <DEDUP_REMOVED lines=8> */
[----:B------:R-:W-:Y:S01]  /*03e0*/  LEA.HI.X R33, R33, c[0x0][0x24c], R4, 0x1, P5 ;  /* 0x0000930021217a11 */ /* 0x000fe200028f0c04 */
[----:B------:R-:W-:Y:S01]  /*03f0*/  HFMA2.MMA R4, -RZ, RZ, 0, 0 ;  /* 0x00000000ff047435 */ /* 0x000fe200000001ff */
[----:B------:R-:W-:Y:S01]  /*0400*/  @P0 MOV R15, 0x8 ;  /* 0x00000008000f0802 */ /* 0x000fe20000000f00 */
[----:B------:R-:W-:Y:S01]  /*0410*/  @P0 IMAD R2, R2, c[0x0][0x174], RZ ;  /* 0x00005d0002020a24 */ /* 0x000fe200078e02ff */
[----:B------:R-:W-:-:S02]  /*0420*/  LEA R34, P6, R9, c[0x0][0x308], 0x1 ;  /* 0x0000c20009227a11 */ /* 0x000fc400078c08ff */
[----:B------:R-:W-:Y:S01]  /*0430*/  MOV R3, RZ ;  /* 0x000000ff00037202 */ /* 0x000fe20000000f00 */
[----:B------:R-:W-:Y:S01]  /*0440*/  @P0 IMAD R2, R2, c[0x0][0x16c], RZ ;  /* 0x00005b0002020a24 */ /* 0x000fe200078e02ff */
[C---:B------:R-:W-:Y:S02]  /*0450*/  @P1 LEA R12, P4, R0.reuse, c[0x0][0x328], 0x2 ;  /* 0x0000ca00000c1a11 */ /* 0x040fe400078810ff */
[----:B------:R-:W-:Y:S01]  /*0460*/  @P2 LEA R4, P5, R0, c[0x0][0x348], 0x2 ;  /* 0x0000d20000042a11 */ /* 0x000fe200078a10ff */
[----:B------:R-:W-:Y:S01]  /*0470*/  @P0 IMAD.WIDE R14, R2, R15, c[0x0][0x260] ;  /* 0x00009800020e0625 */ /* 0x000fe200078e020f */
[----:B------:R-:W-:Y:S01]  /*0480*/  LEA.HI.X R35, R9, c[0x0][0x30c], R6, 0x1, P6 ;  /* 0x0000c30009237a11 */ /* 0x000fe200030f0c06 */
[----:B------:R-:W-:Y:S01]  /*0490*/  @!P0 CS2R R14, SRZ ;  /* 0x00000000000e8805 */ /* 0x000fe2000001ff00 */
[C-C-:B------:R-:W-:Y:S02]  /*04a0*/  @P1 LEA.HI.X R13, R0.reuse, c[0x0][0x32c], R23.reuse, 0x2, P4 ;  /* 0x0000cb00000d1a11 */ /* 0x140fe400020f1417 */
[----:B------:R-:W-:-:S02]  /*04b0*/  @P2 LEA.HI.X R3, R0, c[0x0][0x34c], R23, 0x2, P5 ;  /* 0x0000d30000032a11 */ /* 0x000fc400028f1417 */
[----:B------:R-:W-:Y:S01]  /*04c0*/  MOV R2, R4 ;  /* 0x0000000400027202 */ /* 0x000fe20000000f00 */
[----:B------:R-:W-:Y:S05]  /*04d0*/  @!P3 BRA `(.L_x_7344) ;  /* 0x00002b700000b947 */ /* 0x000fea0003800000 */
[----:B------:R-:W0:Y:S01]  /*04e0*/  S2R R28, SR_TID.X ;  /* 0x00000000001c7919 */ /* 0x000e220000002100 */
[----:B------:R-:W-:Y:S02]  /*04f0*/  MOV R36, c[0x0][0x174] ;  /* 0x00005d0000247a02 */ /* 0x000fe40000000f00 */
[----:B------:R-:W-:Y:S01]  /*0500*/  MOV R27, RZ ;  /* 0x000000ff001b7202 */ /* 0x000fe20000000f00 */
[----:B------:R-:W1:Y:S01]  /*0510*/  S2R R29, SR_LANEID ;  /* 0x00000000001d7919 */ /* 0x000e620000000000 */
[----:B------:R-:W-:Y:S02]  /*0520*/  MOV R39, RZ ;  /* 0x000000ff00277202 */ /* 0x000fe40000000f00 */
[----:B0-----:R-:W-:Y:S02]  /*0530*/  LOP3.LUT R75, R28, 0x1f, RZ, 0xc0, !PT ;  /* 0x0000001f1c4b7812 */ /* 0x001fe400078ec0ff */
[----:B------:R-:W-:-:S02]  /*0540*/  SHF.R.S32.HI R37, RZ, 0x1f, R28 ;  /* 0x0000001fff257819 */ /* 0x000fc4000001141c */
[----:B-1----:R-:W-:Y:S02]  /*0550*/  IADD3 R38, R28, 0x200, RZ ;  /* 0x000002001c267810 */ /* 0x002fe40007ffe0ff */
.L_x_7352:
[----:B------:R-:W-:Y:S01]  /*0560*/  BAR.SYNC.DEFER_BLOCKING 0x0 ;  /* 0x0000000000007b1d */ /* 0x000fe20000010000 */
[C---:B------:R-:W-:Y:S02]  /*0570*/  SHF.L.U32 R51, R28.reuse, 0x4, RZ ;  /* 0x000000041c337819 */ /* 0x040fe400000006ff */
[----:B------:R-:W-:Y:S02]  /*0580*/  SHF.L.U64.HI R50, R28, 0x4, R37 ;  /* 0x000000041c327819 */ /* 0x000fe40000010225 */
[----:B------:R-:W-:-:S04]  /*0590*/  IADD3 R8, P0, R30, R51, RZ ;  /* 0x000000331e087210 */ /* 0x000fc80007f1e0ff */
[----:B------:R-:W-:-:S05]  /*05a0*/  IADD3.X R9, R31, R50, RZ, P0, !PT ;  /* 0x000000321f097210 */ /* 0x000fca00007fe4ff */
[----:B------:R-:W2:Y:S01]  /*05b0*/  LDG.E.128 R44, [R8.64] ;  /* 0x00000006082c7981 */ /* 0x000ea2000c1e1d00 */
[----:B0-----:R-:W-:-:S04]  /*05c0*/  IADD3 R16, P0, R32, R51, RZ ;  /* 0x0000003320107210 */ /* 0x001fc80007f1e0ff */
[----:B------:R-:W-:Y:S01]  /*05d0*/  IADD3.X R17, R33, R50, RZ, P0, !PT ;  /* 0x0000003221117210 */ /* 0x000fe200007fe4ff */
[----:B--2---:R0:W-:Y:S01]  /*05e0*/  STS.128 [R29.X16], R44 ;  /* 0x0000002c1d007388 */ /* 0x0041e2000000cc00 */
[----:B------:R-:W-:-:S06]  /*05f0*/  NOP ;  /* 0x0000000000007918 */ /* 0x000fcc0000000000 */
[----:B------:R-:W-:Y:S04]  /*0600*/  LDS.128 R4, [R29.X16] ;  /* 0x000000001d047984 */ /* 0x000fe8000000cc00 */
[----:B------:R-:W-:Y:S06]  /*0610*/  BAR.SYNC.DEFER_BLOCKING 0x0 ;  /* 0x0000000000007b1d */ /* 0x000fec0000010000 */
[----:B------:R-:W2:Y:S01]  /*0620*/  LDG.E.128 R52, [R16.64] ;  /* 0x0000000610347981 */ /* 0x000ea2000c1e1d00 */
[----:B------:R-:W-:-:S04]  /*0630*/  IADD3 R40, P0, R34, R51, RZ ;  /* 0x0000003322287210 */ /* 0x000fc80007f1e0ff */
[----:B------:R-:W-:Y:S01]  /*0640*/  IADD3.X R41, R35, R50, RZ, P0, !PT ;  /* 0x0000003223297210 */ /* 0x000fe200007fe4ff */
[----:B--2---:R1:W-:Y:S01]  /*0650*/  STS.128 [R29.X16], R52 ;  /* 0x000000341d007388 */ /* 0x0043e2000000cc00 */
[----:B------:R-:W-:-:S06]  /*0660*/  NOP ;  /* 0x0000000000007918 */ /* 0x000fcc0000000000 */
[----:B------:R-:W-:Y:S04]  /*0670*/  LDS.128 R8, [R29.X16] ;  /* 0x000000001d087984 */ /* 0x000fe8000000cc00 */
[----:B------:R-:W-:Y:S06]  /*0680*/  BAR.SYNC.DEFER_BLOCKING 0x0 ;  /* 0x0000000000007b1d */ /* 0x000fec0000010000 */
[----:B------:R-:W2:Y:S01]  /*0690*/  LDG.E.128 R40, [R40.64] ;  /* 0x0000000628287981 */ /* 0x000ea2000c1e1d00 */
[----:B------:R-:W-:Y:S01]  /*06a0*/  LEA R20, R36, 0xffffff00, 0x8 ;  /* 0xffffff0024147811 */ /* 0x000fe200078e40ff */
[----:B------:R-:W-:-:S02]  /*06b0*/  IMAD R18, R26, c[0x0][0x1f0], RZ ;  /* 0x00007c001a127a24 */ /* 0x000fc400078e02ff */
[----:B0-----:R-:W-:Y:S01]  /*06c0*/  IMAD R45, R23, c[0x0][0x1f8], RZ ;  /* 0x00007e00172d7a24 */ /* 0x001fe200078e02ff */
[----:B------:R-:W-:Y:S01]  /*06d0*/  SHF.R.S32.HI R21, RZ, 0x1f, R20 ;  /* 0x0000001fff157819 */ /* 0x000fe20000011414 */
[C---:B------:R-:W-:Y:S02]  /*06e0*/  IMAD R19, R25.reuse, c[0x0][0x1f4], R18 ;  /* 0x00007d0019137a24 */ /* 0x040fe400078e0212 */
[----:B------:R-:W-:Y:S02]  /*06f0*/  IMAD R45, R0, c[0x0][0x1fc], R45 ;  /* 0x00007f00002d7a24 */ /* 0x000fe400078e022d */
[----:B------:R-:W-:-:S05]  /*0700*/  IMAD.WIDE.U32 R16, R25, c[0x0][0x1f0], R20 ;  /* 0x00007c0019107a25 */ /* 0x000fca00078e0014 */
[----:B------:R-:W-:-:S05]  /*0710*/  IADD3 R17, R17, R19, RZ ;  /* 0x0000001311117210 */ /* 0x000fca0007ffe0ff */
[----:B------:R-:W-:-:S05]  /*0720*/  IMAD.WIDE.U32 R16, R0, c[0x0][0x1f8], R16 ;  /* 0x00007e0000107a25 */ /* 0x000fca00078e0010 */
[----:B------:R-:W-:Y:S02]  /*0730*/  IADD3 R17, R17, R45, RZ ;  /* 0x0000002d11117210 */ /* 0x000fe40007ffe0ff */
[----:B-1----:R-:W-:-:S04]  /*0740*/  LEA R52, P0, R16, c[0x0][0x268], 0x1 ;  /* 0x00009a0010347a11 */ /* 0x002fc800078008ff */
[----:B------:R-:W-:Y:S02]  /*0750*/  LEA.HI.X R17, R16, c[0x0][0x26c], R17, 0x1, P0 ;  /* 0x00009b0010117a11 */ /* 0x000fe400000f0c11 */
[----:B------:R-:W-:-:S04]  /*0760*/  IADD3 R52, P0, R52, R51, RZ ;  /* 0x0000003334347210 */ /* 0x000fc80007f1e0ff */
[----:B------:R-:W-:Y:S01]  /*0770*/  IADD3.X R53, R17, R50, RZ, P0, !PT ;  /* 0x0000003211357210 */ /* 0x000fe200007fe4ff */
[----:B--2---:R0:W-:Y:S01]  /*0780*/  STS.128 [R29.X16], R40 ;  /* 0x000000281d007388 */ /* 0x0041e2000000cc00 */
[----:B------:R-:W-:-:S06]  /*0790*/  NOP ;  /* 0x0000000000007918 */ /* 0x000fcc0000000000 */
[----:B------:R-:W1:Y:S04]  /*07a0*/  LDS.128 R16, [R29.X16] ;  /* 0x000000001d107984 */ /* 0x000e68000000cc00 */
[----:B------:R-:W-:Y:S06]  /*07b0*/  BAR.SYNC.DEFER_BLOCKING 0x0 ;  /* 0x0000000000007b1d */ /* 0x000fec0000010000 */
[----:B------:R-:W2:Y:S01]  /*07c0*/  LDG.E.128 R52, [R52.64] ;  /* 0x0000000634347981 */ /* 0x000ea2000c1e1d00 */
[----:B------:R-:W-:-:S02]  /*07d0*/  IMAD R44, R26, c[0x0][0x200], RZ ;  /* 0x000080001a2c7a24 */ /* 0x000fc400078e02ff */
[----:B------:R-:W-:Y:S02]  /*07e0*/  IMAD R49, R23, c[0x0][0x208], RZ ;  /* 0x0000820017317a24 */ /* 0x000fe400078e02ff */
[C---:B------:R-:W-:Y:S02]  /*07f0*/  IMAD R47, R25.reuse, c[0x0][0x204], R44 ;  /* 0x00008100192f7a24 */ /* 0x040fe400078e022c */
[----:B------:R-:W-:-:S04]  /*0800*/  IMAD.WIDE.U32 R44, R25, c[0x0][0x200], R20 ;  /* 0x00008000192c7a25 */ /* 0x000fc800078e0014 */
[----:B------:R-:W-:Y:S01]  /*0810*/  IMAD R49, R0, c[0x0][0x20c], R49 ;  /* 0x0000830000317a24 */ /* 0x000fe200078e0231 */
[----:B------:R-:W-:-:S05]  /*0820*/  IADD3 R45, R45, R47, RZ ;  /* 0x0000002f2d2d7210 */ /* 0x000fca0007ffe0ff */
[----:B0-----:R-:W-:-:S05]  /*0830*/  IMAD.WIDE.U32 R40, R0, c[0x0][0x208], R44 ;  /* 0x0000820000287a25 */ /* 0x001fca00078e002c */
[----:B------:R-:W-:Y:S02]  /*0840*/  IADD3 R41, R41, R49, RZ ;  /* 0x0000003129297210 */ /* 0x000fe40007ffe0ff */
[----:B------:R-:W-:-:S04]  /*0850*/  LEA R44, P0, R40, c[0x0][0x258], 0x1 ;  /* 0x00009600282c7a11 */ /* 0x000fc800078008ff */
[----:B------:R-:W-:Y:S02]  /*0860*/  LEA.HI.X R41, R40, c[0x0][0x25c], R41, 0x1, P0 ;  /* 0x0000970028297a11 */ /* 0x000fe400000f0c29 */
[----:B------:R-:W-:-:S04]  /*0870*/  IADD3 R44, P0, R44, R51, RZ ;  /* 0x000000332c2c7210 */ /* 0x000fc80007f1e0ff */
[----:B------:R-:W-:Y:S01]  /*0880*/  IADD3.X R45, R41, R50, RZ, P0, !PT ;  /* 0x00000032292d7210 */ /* 0x000fe200007fe4ff */
[----:B--2---:R-:W-:Y:S01]  /*0890*/  STS.128 [R29.X16], R52 ;  /* 0x000000341d007388 */ /* 0x004fe2000000cc00 */
[----:B------:R-:W-:-:S06]  /*08a0*/  NOP ;  /* 0x0000000000007918 */ /* 0x000fcc0000000000 */
[----:B------:R-:W0:Y:S04]  /*08b0*/  LDS.128 R40, [R29.X16] ;  /* 0x000000001d287984 */ /* 0x000e28000000cc00 */
[----:B------:R-:W-:Y:S06]  /*08c0*/  BAR.SYNC.DEFER_BLOCKING 0x0 ;  /* 0x0000000000007b1d */ /* 0x000fec0000010000 */
[----:B------:R-:W2:Y:S01]  /*08d0*/  LDG.E.128 R44, [R44.64] ;  /* 0x000000062c2c7981 */ /* 0x000ea2000c1e1d00 */
[----:B-1----:R-:W-:-:S02]  /*08e0*/  PRMT R70, RZ, 0x7610, R17 ;  /* 0x00007610ff467816 */ /* 0x002fc40000000011 */
[----:B------:R-:W-:Y:S02]  /*08f0*/  PRMT R71, RZ, 0x5410, R17 ;  /* 0x00005410ff477816 */ /* 0x000fe40000000011 */
[----:B------:R-:W-:Y:S02]  /*0900*/  PRMT R66, RZ, 0x7610, R18 ;  /* 0x00007610ff427816 */ /* 0x000fe40000000012 */
[----:B------:R-:W-:Y:S02]  /*0910*/  PRMT R81, RZ, 0x7610, R10 ;  /* 0x00007610ff517816 */ /* 0x000fe4000000000a */
[--C-:B------:R-:W-:Y:S02]  /*0920*/  PRMT R83, RZ, 0x5410, R11.reuse ;  /* 0x00005410ff537816 */ /* 0x100fe4000000000b */
[----:B------:R-:W-:Y:S02]  /*0930*/  PRMT R85, RZ, 0x7610, R11 ;  /* 0x00007610ff557816 */ /* 0x000fe4000000000b */
[----:B0-----:R-:W-:-:S02]  /*0940*/  PRMT R69, RZ, 0x7610, R40 ;  /* 0x00007610ff457816 */ /* 0x001fc40000000028 */
[--C-:B------:R-:W-:Y:S02]  /*0950*/  PRMT R72, RZ, 0x5410, R41.reuse ;  /* 0x00005410ff487816 */ /* 0x100fe40000000029 */
[----:B------:R-:W-:Y:S02]  /*0960*/  PRMT R76, RZ, 0x7610, R41 ;  /* 0x00007610ff4c7816 */ /* 0x000fe40000000029 */
[----:B------:R-:W-:Y:S01]  /*0970*/  PRMT R53, RZ, 0x5410, R42 ;  /* 0x00005410ff357816 */ /* 0x000fe2000000002a */
[----:B------:R-:W-:Y:S01]  /*0980*/  FMUL.FTZ R52, R72, -1.4426950216293334961 ;  /* 0xbfb8aa3b48347820 */ /* 0x000fe20000410000 */
[----:B------:R-:W-:Y:S01]  /*0990*/  PRMT R65, RZ, 0x5410, R40 ;  /* 0x00005410ff417816 */ /* 0x000fe20000000028 */
[----:B------:R-:W-:Y:S01]  /*09a0*/  FMUL.FTZ R40, R69, -1.4426950216293334961 ;  /* 0xbfb8aa3b45287820 */ /* 0x000fe20000410000 */
[----:B------:R-:W-:Y:S01]  /*09b0*/  PRMT R55, RZ, 0x7610, R42 ;  /* 0x00007610ff377816 */ /* 0x000fe2000000002a */
[----:B------:R-:W-:Y:S01]  /*09c0*/  FMUL.FTZ R41, R76, -1.4426950216293334961 ;  /* 0xbfb8aa3b4c297820 */ /* 0x000fe20000410000 */
[----:B------:R0:W1:Y:S01]  /*09d0*/  MUFU.EX2 R58, R52 ;  /* 0x00000034003a7308 */ /* 0x0000620000000800 */
[----:B------:R-:W-:-:S02]  /*09e0*/  FMUL.FTZ R54, R53, -1.4426950216293334961 ;  /* 0xbfb8aa3b35367820 */ /* 0x000fc40000410000 */
[----:B------:R-:W-:Y:S02]  /*09f0*/  FMUL.FTZ R48, R65, -1.4426950216293334961 ;  /* 0xbfb8aa3b41307820 */ /* 0x000fe40000410000 */
[----:B------:R-:W-:-:S03]  /*0a00*/  FMUL.FTZ R57, R55, -1.4426950216293334961 ;  /* 0xbfb8aa3b37397820 */ /* 0x000fc60000410000 */
[----:B------:R3:W4:Y:S01]  /*0a10*/  MUFU.EX2 R60, R54 ;  /* 0x00000036003c7308 */ /* 0x0007220000000800 */
[----:B0-----:R-:W-:-:S05]  /*0a20*/  PRMT R52, RZ, 0x5410, R43 ;  /* 0x00005410ff347816 */ /* 0x001fca000000002b */
[----:B------:R-:W-:Y:S02]  /*0a30*/  FMUL.FTZ R62, R52, -1.4426950216293334961 ;  /* 0xbfb8aa3b343e7820 */ /* 0x000fe40000410000 */
[----:B------:R-:W-:Y:S01]  /*0a40*/  MUFU.EX2 R49, R40 ;  /* 0x0000002800317308 */ /* 0x000fe20000000800 */
[----:B---3--:R-:W-:Y:S01]  /*0a50*/  PRMT R54, RZ, 0x7610, R43 ;  /* 0x00007610ff367816 */ /* 0x008fe2000000002b */
[----:B-1----:R-:W-:-:S04]  /*0a60*/  FADD.FTZ R58, R58, 1 ;  /* 0x3f8000003a3a7421 */ /* 0x002fc80000010000 */
[----:B------:R-:W-:Y:S02]  /*0a70*/  FMUL.FTZ R63, R54, -1.4426950216293334961 ;  /* 0xbfb8aa3b363f7820 */ /* 0x000fe40000410000 */
[----:B------:R-:W0:Y:S01]  /*0a80*/  MUFU.EX2 R59, R41 ;  /* 0x00000029003b7308 */ /* 0x000e220000000800 */
[----:B----4-:R-:W-:-:S07]  /*0a90*/  FADD.FTZ R60, R60, 1 ;  /* 0x3f8000003c3c7421 */ /* 0x010fce0000010000 */
[----:B------:R-:W1:Y:S08]  /*0aa0*/  MUFU.EX2 R48, R48 ;  /* 0x0000003000307308 */ /* 0x000e700000000800 */
[----:B------:R-:W3:Y:S01]  /*0ab0*/  MUFU.EX2 R62, R62 ;  /* 0x0000003e003e7308 */ /* 0x000ee20000000800 */
[----:B0-----:R-:W-:-:S07]  /*0ac0*/  FADD.FTZ R59, R59, 1 ;  /* 0x3f8000003b3b7421 */ /* 0x001fce0000010000 */
[----:B------:R-:W0:Y:S01]  /*0ad0*/  MUFU.EX2 R77, R63 ;  /* 0x0000003f004d7308 */ /* 0x000e220000000800 */
[----:B-1----:R-:W-:Y:S02]  /*0ae0*/  FADD.FTZ R56, R48, 1 ;  /* 0x3f80000030387421 */ /* 0x002fe40000010000 */
[----:B------:R-:W-:-:S04]  /*0af0*/  IMAD R48, R26, c[0x0][0x2e8], RZ ;  /* 0x0000ba001a307a24 */ /* 0x000fc800078e02ff */
[----:B------:R-:W-:Y:S01]  /*0b00*/  IMAD R67, R25, c[0x0][0x2ec], R48 ;  /* 0x0000bb0019437a24 */ /* 0x000fe200078e0230 */
[----:B------:R1:W4:Y:S01]  /*0b10*/  MUFU.EX2 R61, R57 ;  /* 0x00000039003d7308 */ /* 0x0003220000000800 */
[----:B---3--:R-:W-:-:S07]  /*0b20*/  FADD.FTZ R73, R62, 1 ;  /* 0x3f8000003e497421 */ /* 0x008fce0000010000 */
[----:B------:R3:W-:Y:S01]  /*0b30*/  MUFU.RCP R79, R59 ;  /* 0x0000003b004f7308 */ /* 0x0007e20000001000 */
[----:B-1----:R-:W-:Y:S02]  /*0b40*/  FADD.FTZ R57, R49, 1 ;  /* 0x3f80000031397421 */ /* 0x002fe40000010000 */
[----:B0-----:R-:W-:Y:S02]  /*0b50*/  FADD.FTZ R77, R77, 1 ;  /* 0x3f8000004d4d7421 */ /* 0x001fe40000010000 */
[----:B------:R-:W-:-:S03]  /*0b60*/  IMAD.WIDE.U32 R48, R25, c[0x0][0x2e8], R20 ;  /* 0x0000ba0019307a25 */ /* 0x000fc600078e0014 */
[----:B------:R0:W-:Y:S01]  /*0b70*/  MUFU.RCP R80, R57 ;  /* 0x0000003900507308 */ /* 0x0001e20000001000 */
[----:B----4-:R-:W-:Y:S01]  /*0b80*/  FADD.FTZ R61, R61, 1 ;  /* 0x3f8000003d3d7421 */ /* 0x010fe20000010000 */
[----:B------:R-:W-:Y:S02]  /*0b90*/  IADD3 R49, R49, R67, RZ ;  /* 0x0000004331317210 */ /* 0x000fe40007ffe0ff */
[--C-:B------:R-:W-:Y:S02]  /*0ba0*/  PRMT R67, RZ, 0x5410, R19.reuse ;  /* 0x00005410ff437816 */ /* 0x100fe40000000013 */
[----:B---3--:R-:W-:Y:S01]  /*0bb0*/  PRMT R59, RZ, 0x7610, R19 ;  /* 0x00007610ff3b7816 */ /* 0x008fe20000000013 */
[----:B------:R-:W-:Y:S01]  /*0bc0*/  IMAD.WIDE.U32 R48, R0, c[0x0][0x2f0], R48 ;  /* 0x0000bc0000307a25 */ /* 0x000fe200078e0030 */
[----:B------:R-:W1:Y:S01]  /*0bd0*/  MUFU.RCP R78, R56 ;  /* 0x00000038004e7308 */ /* 0x000e620000001000 */
[----:B0-----:R-:W-:-:S07]  /*0be0*/  PRMT R57, RZ, 0x5410, R18 ;  /* 0x00005410ff397816 */ /* 0x001fce0000000012 */
[----:B------:R-:W-:Y:S08]  /*0bf0*/  MUFU.RCP R73, R73 ;  /* 0x0000004900497308 */ /* 0x000ff00000001000 */
[----:B------:R-:W-:Y:S01]  /*0c00*/  MUFU.RCP R77, R77 ;  /* 0x0000004d004d7308 */ /* 0x000fe20000001000 */
[----:B-1----:R-:W-:-:S04]  /*0c10*/  FADD.FTZ R18, -R78, 1 ;  /* 0x3f8000004e127421 */ /* 0x002fc80000010100 */
[C---:B------:R-:W-:Y:S02]  /*0c20*/  FFMA.FTZ R18, R65.reuse, R18, 1 ;  /* 0x3f80000041127423 */ /* 0x040fe40000010012 */
[----:B------:R-:W-:Y:S01]  /*0c30*/  FMUL.FTZ R65, R65, R78 ;  /* 0x0000004e41417220 */ /* 0x000fe20000410000 */
[----:B------:R-:W-:Y:S08]  /*0c40*/  MUFU.RCP R74, R61 ;  /* 0x0000003d004a7308 */ /* 0x000ff00000001000 */
[----:B------:R-:W-:Y:S01]  /*0c50*/  MUFU.RCP R68, R60 ;  /* 0x0000003c00447308 */ /* 0x000fe20000001000 */
[----:B--2---:R0:W-:Y:S01]  /*0c60*/  STS.128 [R29.X16], R44 ;  /* 0x0000002c1d007388 */ /* 0x0041e2000000cc00 */
[----:B------:R-:W-:-:S06]  /*0c70*/  NOP ;  /* 0x0000000000007918 */ /* 0x000fcc0000000000 */
[----:B------:R-:W1:Y:S01]  /*0c80*/  LDS.128 R40, [R29.X16] ;  /* 0x000000001d287984 */ /* 0x000e62000000cc00 */
[----:B0-----:R1:W0:Y:S01]  /*0c90*/  MUFU.RCP R45, R58 ;  /* 0x0000003a002d7308 */ /* 0x0012220000001000 */
[--C-:B------:R-:W-:Y:S02]  /*0ca0*/  PRMT R47, RZ, 0x5410, R16.reuse ;  /* 0x00005410ff2f7816 */ /* 0x100fe40000000010 */
[----:B------:R-:W-:Y:S02]  /*0cb0*/  PRMT R16, RZ, 0x7610, R16 ;  /* 0x00007610ff107816 */ /* 0x000fe40000000010 */
[----:B------:R-:W-:-:S04]  /*0cc0*/  MOV R44, c[0x0][0x16c] ;  /* 0x00005b00002c7a02 */ /* 0x000fc80000000f00 */
[----:B------:R-:W-:Y:S02]  /*0cd0*/  ISETP.GE.AND P1, PT, R44, 0x1, PT ;  /* 0x000000012c00780c */ /* 0x000fe40003f26270 */
[----:B-1----:R-:W-:Y:S02]  /*0ce0*/  PRMT R58, RZ, 0x7610, R40 ;  /* 0x00007610ff3a7816 */ /* 0x002fe40000000028 */
[----:B------:R-:W-:Y:S02]  /*0cf0*/  PRMT R61, RZ, 0x7610, R41 ;  /* 0x00007610ff3d7816 */ /* 0x000fe40000000029 */
[--C-:B------:R-:W-:Y:S01]  /*0d00*/  PRMT R62, RZ, 0x5410, R42.reuse ;  /* 0x00005410ff3e7816 */ /* 0x100fe2000000002a */
[----:B------:R-:W-:Y:S01]  /*0d10*/  FMUL.FTZ R19, R16, R58 ;  /* 0x0000003a10137220 */ /* 0x000fe20000410000 */
[----:B------:R-:W-:Y:S01]  /*0d20*/  PRMT R63, RZ, 0x7610, R42 ;  /* 0x00007610ff3f7816 */ /* 0x000fe2000000002a */
[----:B------:R-:W-:Y:S01]  /*0d30*/  FMUL.FTZ R46, R70, R61 ;  /* 0x0000003d462e7220 */ /* 0x000fe20000410000 */
[----:B------:R-:W-:Y:S01]  /*0d40*/  PRMT R56, RZ, 0x5410, R40 ;  /* 0x00005410ff387816 */ /* 0x000fe20000000028 */
[C---:B------:R-:W-:Y:S01]  /*0d50*/  FADD.FTZ R40, -R80.reuse, 1 ;  /* 0x3f80000050287421 */ /* 0x040fe20000010100 */
[--C-:B------:R-:W-:Y:S01]  /*0d60*/  PRMT R42, RZ, 0x5410, R43.reuse ;  /* 0x00005410ff2a7816 */ /* 0x100fe2000000002b */
[----:B------:R-:W-:Y:S01]  /*0d70*/  FMUL.FTZ R19, R80, R19 ;  /* 0x0000001350137220 */ /* 0x000fe20000410000 */
[----:B------:R-:W-:Y:S01]  /*0d80*/  PRMT R64, RZ, 0x7610, R43 ;  /* 0x00007610ff407816 */ /* 0x000fe2000000002b */
[----:B------:R-:W-:Y:S01]  /*0d90*/  FADD.FTZ R43, -R79, 1 ;  /* 0x3f8000004f2b7421 */ /* 0x000fe20000010100 */
[----:B------:R-:W-:Y:S01]  /*0da0*/  PRMT R60, RZ, 0x5410, R41 ;  /* 0x00005410ff3c7816 */ /* 0x000fe20000000029 */
[----:B------:R-:W-:-:S02]  /*0db0*/  FFMA.FTZ R40, R69, R40, 1 ;  /* 0x3f80000045287423 */ /* 0x000fc40000010028 */
[----:B------:R-:W-:Y:S02]  /*0dc0*/  FFMA.FTZ R43, R76, R43, 1 ;  /* 0x3f8000004c2b7423 */ /* 0x000fe4000001002b */
[----:B------:R-:W-:Y:S02]  /*0dd0*/  FMUL.FTZ R46, R79, R46 ;  /* 0x0000002e4f2e7220 */ /* 0x000fe40000410000 */
[----:B------:R-:W-:Y:S02]  /*0de0*/  FMUL.FTZ R17, R47, R56 ;  /* 0x000000382f117220 */ /* 0x000fe40000410000 */
[----:B0-----:R-:W-:Y:S02]  /*0df0*/  FADD.FTZ R41, -R45, 1 ;  /* 0x3f8000002d297421 */ /* 0x001fe40000010100 */
[----:B------:R-:W-:Y:S02]  /*0e00*/  FMUL.FTZ R44, R71, R60 ;  /* 0x0000003c472c7220 */ /* 0x000fe40000410000 */
[----:B------:R-:W-:-:S02]  /*0e10*/  FMUL.FTZ R40, R19, R40 ;  /* 0x0000002813287220 */ /* 0x000fc40000410000 */
[----:B------:R-:W-:Y:S02]  /*0e20*/  FMUL.FTZ R46, R46, R43 ;  /* 0x0000002b2e2e7220 */ /* 0x000fe40000410000 */
[----:B------:R-:W-:Y:S02]  /*0e30*/  FMUL.FTZ R17, R78, R17 ;  /* 0x000000114e117220 */ /* 0x000fe40000410000 */
[----:B------:R-:W-:Y:S02]  /*0e40*/  FFMA.FTZ R41, R72, R41, 1 ;  /* 0x3f80000048297423 */ /* 0x000fe40000010029 */
[----:B------:R-:W-:Y:S02]  /*0e50*/  FMUL.FTZ R44, R45, R44 ;  /* 0x0000002c2d2c7220 */ /* 0x000fe40000410000 */
[----:B------:R-:W-:Y:S02]  /*0e60*/  FADD.FTZ R19, -R73, 1 ;  /* 0x3f80000049137421 */ /* 0x000fe40000010100 */
[----:B------:R-:W-:-:S02]  /*0e70*/  FADD.FTZ R43, -R77, 1 ;  /* 0x3f8000004d2b7421 */ /* 0x000fc40000010100 */
[----:B------:R-:W-:Y:S02]  /*0e80*/  FMUL.FTZ R72, R72, R45 ;  /* 0x0000002d48487220 */ /* 0x000fe40000410000 */
[----:B------:R-:W-:Y:S02]  /*0e90*/  FMUL.FTZ R76, R76, R79 ;  /* 0x0000004f4c4c7220 */ /* 0x000fe40000410000 */
[----:B------:R-:W-:Y:S02]  /*0ea0*/  FMUL.FTZ R69, R69, R80 ;  /* 0x0000005045457220 */ /* 0x000fe40000410000 */
[----:B------:R-:W-:Y:S02]  /*0eb0*/  FMUL.FTZ R17, R17, R18 ;  /* 0x0000001211117220 */ /* 0x000fe40000410000 */
[----:B------:R-:W-:Y:S02]  /*0ec0*/  FMUL.FTZ R41, R44, R41 ;  /* 0x000000292c297220 */ /* 0x000fe40000410000 */
[----:B------:R-:W-:-:S02]  /*0ed0*/  FFMA.FTZ R45, R52, R19, 1 ;  /* 0x3f800000342d7423 */ /* 0x000fc40000010013 */
[----:B------:R-:W-:Y:S02]  /*0ee0*/  FFMA.FTZ R79, R54, R43, 1 ;  /* 0x3f800000364f7423 */ /* 0x000fe4000001002b */
[----:B------:R-:W-:Y:S02]  /*0ef0*/  FADD.FTZ R18, -R68, 1 ;  /* 0x3f80000044127421 */ /* 0x000fe40000010100 */
[----:B------:R-:W-:Y:S02]  /*0f00*/  FADD.FTZ R44, -R74, 1 ;  /* 0x3f8000004a2c7421 */ /* 0x000fe40000010100 */
        /* <DEDUP_REMOVED lines=18> */
[--C-:B------:R-:W-:Y:S01]  /*1030*/  PRMT R17, RZ, 0x5410, R4.reuse ;  /* 0x00005410ff117816 */ /* 0x100fe20000000004 */
[----:B------:R-:W-:Y:S01]  /*1040*/  IMAD R19, R23, c[0x0][0x2f0], RZ ;  /* 0x0000bc0017137a24 */ /* 0x000fe200078e02ff */
[----:B------:R-:W-:Y:S01]  /*1050*/  F2FP.BF16.PACK_AB R47, R79, R78 ;  /* 0x0000004e4f2f723e */ /* 0x000fe200000010ff */
[----:B------:R-:W-:Y:S01]  /*1060*/  BAR.SYNC.DEFER_BLOCKING 0x0 ;  /* 0x0000000000007b1d */ /* 0x000fe20000010000 */
[----:B------:R-:W-:Y:S01]  /*1070*/  FMUL.FTZ R41, R16, R69 ;  /* 0x0000004510297220 */ /* 0x000fe20000410000 */
[----:B------:R-:W-:Y:S01]  /*1080*/  LEA R80, P0, R48, c[0x0][0x338], 0x1 ;  /* 0x0000ce0030507a11 */ /* 0x000fe200078008ff */
[----:B------:R-:W-:Y:S01]  /*1090*/  FFMA.FTZ R78, R40, R17, R39 ;  /* 0x00000011284e7223 */ /* 0x000fe20000010027 */
[----:B------:R-:W-:Y:S01]  /*10a0*/  PRMT R39, RZ, 0x7610, R4 ;  /* 0x00007610ff277816 */ /* 0x000fe20000000004 */
[----:B------:R-:W-:-:S02]  /*10b0*/  IMAD R79, R0, c[0x0][0x2f4], R19 ;  /* 0x0000bd00004f7a24 */ /* 0x000fc400078e0213 */
[----:B------:R-:W-:Y:S01]  /*10c0*/  FMUL.FTZ R43, R71, R72 ;  /* 0x00000048472b7220 */ /* 0x000fe20000410000 */
[----:B------:R-:W-:Y:S01]  /*10d0*/  PRMT R71, RZ, 0x7610, R8 ;  /* 0x00007610ff477816 */ /* 0x000fe20000000008 */
[----:B------:R-:W-:Y:S01]  /*10e0*/  FFMA.FTZ R78, R41, R39, R78 ;  /* 0x00000027294e7223 */ /* 0x000fe2000001004e */
[----:B------:R-:W-:Y:S01]  /*10f0*/  PRMT R39, RZ, 0x5410, R5 ;  /* 0x00005410ff277816 */ /* 0x000fe20000000005 */
[----:B------:R-:W-:Y:S01]  /*1100*/  FMUL.FTZ R68, R53, R68 ;  /* 0x0000004435447220 */ /* 0x000fe20000410000 */
[----:B------:R-:W-:Y:S01]  /*1110*/  IADD3 R49, R49, R79, RZ ;  /* 0x0000004f31317210 */ /* 0x000fe20007ffe0ff */
[----:B------:R-:W-:Y:S01]  /*1120*/  FMUL.FTZ R74, R55, R74 ;  /* 0x0000004a374a7220 */ /* 0x000fe20000410000 */
[----:B------:R-:W-:Y:S01]  /*1130*/  PRMT R79, RZ, 0x5410, R10 ;  /* 0x00005410ff4f7816 */ /* 0x000fe2000000000a */
[----:B------:R-:W-:Y:S01]  /*1140*/  FFMA.FTZ R78, R43, R39, R78 ;  /* 0x000000272b4e7223 */ /* 0x000fe2000001004e */
[----:B------:R-:W-:Y:S01]  /*1150*/  LEA.HI.X R49, R48, c[0x0][0x33c], R49, 0x1, P0 ;  /* 0x0000cf0030317a11 */ /* 0x000fe200000f0c31 */
[----:B------:R-:W-:Y:S01]  /*1160*/  FMUL.FTZ R57, R57, R68 ;  /* 0x0000004439397220 */ /* 0x000fe20000410000 */
[----:B------:R-:W-:Y:S01]  /*1170*/  PRMT R39, RZ, 0x7610, R5 ;  /* 0x00007610ff277816 */ /* 0x000fe20000000005 */
[----:B------:R-:W-:-:S02]  /*1180*/  FMUL.FTZ R55, R66, R74 ;  /* 0x0000004a42377220 */ /* 0x000fc40000410000 */
[----:B------:R-:W-:Y:S01]  /*1190*/  FMUL.FTZ R52, R52, R73 ;  /* 0x0000004934347220 */ /* 0x000fe20000410000 */
[----:B------:R-:W-:Y:S01]  /*11a0*/  PRMT R73, RZ, 0x5410, R9 ;  /* 0x00005410ff497816 */ /* 0x000fe20000000009 */
[----:B------:R-:W-:Y:S01]  /*11b0*/  FMUL.FTZ R54, R54, R77 ;  /* 0x0000004d36367220 */ /* 0x000fe20000410000 */
[----:B------:R0:W-:Y:S01]  /*11c0*/  STS.128 [R29.X16], R44 ;  /* 0x0000002c1d007388 */ /* 0x0001e2000000cc00 */
[----:B------:R-:W-:-:S06]  /*11d0*/  NOP ;  /* 0x0000000000007918 */ /* 0x000fcc0000000000 */
[----:B------:R-:W1:Y:S01]  /*11e0*/  LDS.128 R16, [R29.X16] ;  /* 0x000000001d107984 */ /* 0x000e62000000cc00 */
[----:B------:R-:W-:Y:S01]  /*11f0*/  FMUL.FTZ R53, R67, R52 ;  /* 0x0000003443357220 */ /* 0x000fe20000410000 */
[----:B------:R-:W-:Y:S01]  /*1200*/  PRMT R67, RZ, 0x5410, R8 ;  /* 0x00005410ff437816 */ /* 0x000fe20000000008 */
[----:B------:R-:W-:Y:S01]  /*1210*/  FMUL.FTZ R59, R59, R54 ;  /* 0x000000363b3b7220 */ /* 0x000fe20000410000 */
[----:B------:R-:W-:Y:S02]  /*1220*/  PRMT R77, RZ, 0x7610, R9 ;  /* 0x00007610ff4d7816 */ /* 0x000fe40000000009 */
[----:B0-----:R-:W-:Y:S01]  /*1230*/  IADD3 R46, P0, R80, R51, RZ ;  /* 0x00000033502e7210 */ /* 0x001fe20007f1e0ff */
[----:B------:R-:W-:-:S03]  /*1240*/  FMUL.FTZ R45, R70, R76 ;  /* 0x0000004c462d7220 */ /* 0x000fc60000410000 */
[----:B------:R-:W-:Y:S01]  /*1250*/  IADD3.X R47, R49, R50, RZ, P0, !PT ;  /* 0x00000032312f7210 */ /* 0x000fe200007fe4ff */
[----:B------:R-:W-:Y:S01]  /*1260*/  FFMA.FTZ R78, R45, R39, R78 ;  /* 0x000000272d4e7223 */ /* 0x000fe2000001004e */
[----:B------:R-:W-:Y:S02]  /*1270*/  PRMT R39, RZ, 0x5410, R6 ;  /* 0x00005410ff277816 */ /* 0x000fe40000000006 */
[----:B------:R-:W-:-:S03]  /*1280*/  ISETP.NE.U32.AND P0, PT, RZ, c[0x0][0x270], PT ;  /* 0x00009c00ff007a0c */ /* 0x000fc60003f05070 */
[----:B------:R-:W-:Y:S01]  /*1290*/  FFMA.FTZ R78, R57, R39, R78 ;  /* 0x00000027394e7223 */ /* 0x000fe2000001004e */
[----:B------:R-:W-:Y:S02]  /*12a0*/  PRMT R39, RZ, 0x7610, R6 ;  /* 0x00007610ff277816 */ /* 0x000fe40000000006 */
[----:B------:R-:W-:-:S03]  /*12b0*/  ISETP.NE.AND.EX P0, PT, RZ, c[0x0][0x274], PT, P0 ;  /* 0x00009d00ff007a0c */ /* 0x000fc60003f05300 */
[----:B------:R-:W-:Y:S01]  /*12c0*/  FFMA.FTZ R78, R55, R39, R78 ;  /* 0x00000027374e7223 */ /* 0x000fe2000001004e */
[----:B------:R-:W-:-:S05]  /*12d0*/  PRMT R39, RZ, 0x5410, R7 ;  /* 0x00005410ff277816 */ /* 0x000fca0000000007 */
[----:B------:R-:W-:Y:S01]  /*12e0*/  FFMA.FTZ R78, R53, R39, R78 ;  /* 0x00000027354e7223 */ /* 0x000fe2000001004e */
[----:B------:R-:W-:-:S05]  /*12f0*/  PRMT R39, RZ, 0x7610, R7 ;  /* 0x00007610ff277816 */ /* 0x000fca0000000007 */
[----:B------:R-:W-:Y:S01]  /*1300*/  FFMA.FTZ R39, R59, R39, R78 ;  /* 0x000000273b277223 */ /* 0x000fe2000001004e */
[----:B-1----:R0:W-:Y:S01]  /*1310*/  STG.E.128 [R46.64], R16 ;  /* 0x000000102e007986 */ /* 0x0021e2000c101d06 */
[----:B------:R-:W-:Y:S05]  /*1320*/  @!P0 BRA `(.L_x_7345) ;  /* 0x000001d000008947 */ /* 0x000fea0003800000 */
[----:B------:R-:W-:Y:S01]  /*1330*/  BAR.SYNC.DEFER_BLOCKING 0x0 ;  /* 0x0000000000007b1d */ /* 0x000fe20000010000 */
        /* <DEDUP_REMOVED lines=9> */
[----:B------:R-:W-:Y:S01]  /*13d0*/  F2FP.BF16.PACK_AB R10, R63, R10 ;  /* 0x0000000a3f0a723e */ /* 0x000fe200000010ff */
[----:B------:R-:W-:Y:S01]  /*13e0*/  IMAD R42, R26, c[0x0][0x210], RZ ;  /* 0x000084001a2a7a24 */ /* 0x000fe200078e02ff */
[----:B------:R-:W-:Y:S01]  /*13f0*/  F2FP.BF16.PACK_AB R9, R76, R9 ;  /* 0x000000094c09723e */ /* 0x000fe200000010ff */
[----:B0-----:R-:W-:Y:S01]  /*1400*/  IMAD.WIDE.U32 R46, R25, c[0x0][0x210], R20 ;  /* 0x00008400192e7a25 */ /* 0x001fe200078e0014 */
[----:B------:R-:W-:-:S03]  /*1410*/  F2FP.BF16.PACK_AB R8, R69, R8 ;  /* 0x000000084508723e */ /* 0x000fc600000010ff */
[----:B------:R-:W-:Y:S02]  /*1420*/  IMAD R49, R25, c[0x0][0x214], R42 ;  /* 0x0000850019317a24 */ /* 0x000fe400078e022a */
[----:B------:R0:W-:Y:S01]  /*1430*/  STS.128 [R29.X16], R8 ;  /* 0x000000081d007388 */ /* 0x0001e2000000cc00 */
[----:B------:R-:W-:-:S06]  /*1440*/  NOP ;  /* 0x0000000000007918 */ /* 0x000fcc0000000000 */
[----:B------:R-:W1:Y:S01]  /*1450*/  LDS.128 R16, [R29.X16] ;  /* 0x000000001d107984 */ /* 0x000e62000000cc00 */
[----:B------:R-:W-:Y:S01]  /*1460*/  IADD3 R47, R47, R49, RZ ;  /* 0x000000312f2f7210 */ /* 0x000fe20007ffe0ff */
[----:B------:R-:W-:-:S04]  /*1470*/  IMAD R51, R23, c[0x0][0x218], RZ ;  /* 0x0000860017337a24 */ /* 0x000fc800078e02ff */
[C---:B------:R-:W-:Y:S02]  /*1480*/  IMAD R51, R0.reuse, c[0x0][0x21c], R51 ;  /* 0x0000870000337a24 */ /* 0x040fe400078e0233 */
[----:B------:R-:W-:-:S05]  /*1490*/  IMAD.WIDE.U32 R46, R0, c[0x0][0x218], R46 ;  /* 0x00008600002e7a25 */ /* 0x000fca00078e002e */
[----:B0-----:R-:W-:Y:S02]  /*14a0*/  IADD3 R11, R47, R51, RZ ;  /* 0x000000332f0b7210 */ /* 0x001fe40007ffe0ff */
[----:B------:R-:W-:-:S04]  /*14b0*/  LEA R9, P0, R46, c[0x0][0x270], 0x1 ;  /* 0x00009c002e097a11 */ /* 0x000fc800078008ff */
[----:B------:R-:W-:Y:S02]  /*14c0*/  LEA.HI.X R46, R46, c[0x0][0x274], R11, 0x1, P0 ;  /* 0x00009d002e2e7a11 */ /* 0x000fe400000f0c0b */
[----:B------:R-:W-:-:S04]  /*14d0*/  LEA R8, P0, R28, R9, 0x4 ;  /* 0x000000091c087211 */ /* 0x000fc800078020ff */
[----:B------:R-:W-:-:S05]  /*14e0*/  LEA.HI.X R9, R28, R46, R37, 0x4, P0 ;  /* 0x0000002e1c097211 */ /* 0x000fca00000f2425 */
[----:B-1----:R0:W-:Y:S04]  /*14f0*/  STG.E.128 [R8.64], R16 ;  /* 0x0000001008007986 */ /* 0x0021e8000c101d06 */
.L_x_7345:
[----:B------:R-:W-:Y:S01]  /*1500*/  BAR.SYNC.DEFER_BLOCKING 0x0 ;  /* 0x0000000000007b1d */ /* 0x000fe20000010000 */
[----:B------:R-:W-:Y:S01]  /*1510*/  HFMA2.MMA R61, -RZ, RZ, 0, 0 ;  /* 0x00000000ff3d7435 */ /* 0x000fe200000001ff */
[--C-:B-----5:R-:W-:Y:S01]  /*1520*/  FADD.FTZ R58, R67, R24.reuse ;  /* 0x00000018433a7221 */ /* 0x120fe20000010000 */
[----:B------:R-:W-:Y:S01]  /*1530*/  HFMA2.MMA R44, -RZ, RZ, 0, 0 ;  /* 0x00000000ff2c7435 */ /* 0x000fe200000001ff */
[--C-:B------:R-:W-:Y:S01]  /*1540*/  FADD.FTZ R60, R71, R24.reuse ;  /* 0x00000018473c7221 */ /* 0x100fe20000010000 */
[----:B------:R-:W-:Y:S01]  /*1550*/  CS2R R48, SRZ ;  /* 0x0000000000307805 */ /* 0x000fe2000001ff00 */
[----:B------:R-:W-:Y:S01]  /*1560*/  MOV R51, RZ ;  /* 0x000000ff00337202 */ /* 0x000fe20000000f00 */
[----:B0-----:R-:W-:Y:S01]  /*1570*/  CS2R R46, SRZ ;  /* 0x00000000002e7805 */ /* 0x001fe2000001ff00 */
[----:B------:R-:W-:Y:S01]  /*1580*/  MOV R42, RZ ;  /* 0x000000ff002a7202 */ /* 0x000fe20000000f00 */
        /* <DEDUP_REMOVED lines=15> */
[C---:B------:R-:W-:Y:S01]  /*1680*/  IMAD R19, R23.reuse, c[0x0][0x180], RZ ;  /* 0x0000600017137a24 */ /* 0x040fe200078e02ff */
[C---:B------:R-:W-:Y:S01]  /*1690*/  IADD3 R18, R36.reuse, -0x2, RZ ;  /* 0xfffffffe24127810 */ /* 0x040fe20007ffe0ff */
[C---:B------:R-:W-:Y:S01]  /*16a0*/  IMAD R73, R23.reuse, c[0x0][0x198], RZ ;  /* 0x0000660017497a24 */ /* 0x040fe200078e02ff */
[----:B------:R-:W-:Y:S01]  /*16b0*/  IADD3 R61, R36, -0x1, RZ ;  /* 0xffffffff243d7810 */ /* 0x000fe20007ffe0ff */
[----:B------:R-:W-:Y:S01]  /*16c0*/  IMAD R81, R23, c[0x0][0x1b8], RZ ;  /* 0x00006e0017517a24 */ /* 0x000fe200078e02ff */
[----:B------:R-:W-:Y:S01]  /*16d0*/  MOV R96, RZ ;  /* 0x000000ff00607202 */ /* 0x000fe20000000f00 */
[----:B------:R-:W-:Y:S01]  /*16e0*/  IMAD R79, R0, c[0x0][0x184], R19 ;  /* 0x00006100004f7a24 */ /* 0x000fe200078e0213 */
[----:B------:R-:W-:Y:S01]  /*16f0*/  UMOV UR4, URZ ;  /* 0x0000003f00047c82 */ /* 0x000fe20008000000 */
[----:B------:R-:W-:Y:S01]  /*1700*/  IMAD R19, R18, c[0x0][0x16c], RZ ;  /* 0x00005b0012137a24 */ /* 0x000fe200078e02ff */
[----:B------:R-:W-:Y:S01]  /*1710*/  LEA.HI R18, R61, R61, RZ, 0x1 ;  /* 0x0000003d3d127211 */ /* 0x000fe200078f08ff */
[----:B------:R-:W-:-:S03]  /*1720*/  IMAD.WIDE.U32 R8, R0, c[0x0][0x180], RZ ;  /* 0x0000600000087a25 */ /* 0x000fc600078e00ff */
[----:B------:R-:W-:Y:S01]  /*1730*/  LOP3.LUT R78, R18, 0xfffffe, RZ, 0xc0, !PT ;  /* 0x00fffffe124e7812 */ /* 0x000fe200078ec0ff */
[----:B------:R-:W-:Y:S01]  /*1740*/  IMAD.WIDE.U32 R10, R0, c[0x0][0x198], RZ ;  /* 0x00006600000a7a25 */ /* 0x000fe200078e00ff */
[----:B------:R-:W-:Y:S02]  /*1750*/  IADD3 R79, R9, R79, RZ ;  /* 0x0000004f094f7210 */ /* 0x000fe40007ffe0ff */
[----:B------:R-:W-:Y:S01]  /*1760*/  LEA R72, P0, R8, c[0x0][0x220], 0x2 ;  /* 0x0000880008487a11 */ /* 0x000fe200078010ff */
[----:B------:R-:W-:Y:S01]  /*1770*/  IMAD R77, R0, c[0x0][0x19c], R73 ;  /* 0x00006700004d7a24 */ /* 0x000fe200078e0249 */
[----:B------:R-:W-:Y:S01]  /*1780*/  LEA R73, P1, R10, c[0x0][0x228], 0x2 ;  /* 0x00008a000a497a11 */ /* 0x000fe200078210ff */
[C---:B------:R-:W-:Y:S01]  /*1790*/  IMAD.WIDE.U32 R16, R0.reuse, c[0x0][0x1b8], RZ ;  /* 0x00006e0000107a25 */ /* 0x040fe200078e00ff */
[----:B------:R-:W-:Y:S02]  /*17a0*/  IADD3 R78, R61, -R78, RZ ;  /* 0x8000004e3d4e7210 */ /* 0x000fe40007ffe0ff */
[----:B------:R-:W-:Y:S01]  /*17b0*/  IADD3 R9, R11, R77, RZ ;  /* 0x0000004d0b097210 */ /* 0x000fe20007ffe0ff */
[----:B------:R-:W-:Y:S01]  /*17c0*/  IMAD R81, R0, c[0x0][0x1bc], R81 ;  /* 0x00006f0000517a24 */ /* 0x000fe200078e0251 */
[----:B------:R-:W-:Y:S01]  /*17d0*/  LEA R74, P2, R16, c[0x0][0x230], 0x2 ;  /* 0x00008c00104a7a11 */ /* 0x000fe200078410ff */
[----:B------:R-:W-:Y:S01]  /*17e0*/  IMAD.WIDE R18, R19, 0x8, R14 ;  /* 0x0000000813127825 */ /* 0x000fe200078e020e */
[----:B------:R-:W-:-:S02]  /*17f0*/  LEA.HI.X R76, R10, c[0x0][0x22c], R9, 0x2, P1 ;  /* 0x00008b000a4c7a11 */ /* 0x000fc400008f1409 */
[----:B------:R-:W-:Y:S02]  /*1800*/  IADD3 R77, R17, R81, RZ ;  /* 0x00000051114d7210 */ /* 0x000fe40007ffe0ff */
[----:B------:R-:W-:Y:S02]  /*1810*/  LEA.HI.X R17, R8, c[0x0][0x224], R79, 0x2, P0 ;  /* 0x0000890008117a11 */ /* 0x000fe400000f144f */
[----:B------:R-:W-:Y:S02]  /*1820*/  LEA.HI.X R77, R16, c[0x0][0x234], R77, 0x2, P2 ;  /* 0x00008d00104d7a11 */ /* 0x000fe400010f144d */
[----:B------:R-:W-:Y:S02]  /*1830*/  MOV R79, R19 ;  /* 0x00000013004f7202 */ /* 0x000fe40000000f00 */
[----:B------:R-:W-:Y:S02]  /*1840*/  MOV R61, RZ ;  /* 0x000000ff003d7202 */ /* 0x000fe40000000f00 */
[----:B------:R-:W-:-:S02]  /*1850*/  MOV R16, RZ ;  /* 0x000000ff00107202 */ /* 0x000fc40000000f00 */
[----:B------:R-:W-:Y:S02]  /*1860*/  SHF.L.U32 R19, R78, 0x8, RZ ;  /* 0x000000084e137819 */ /* 0x000fe400000006ff */
.L_x_7351:
        /* <DEDUP_REMOVED lines=14> */
[----:B------:R-:W-:Y:S01]  /*1950*/  HFMA2.MMA R98, -RZ, RZ, 0, 0 ;  /* 0x00000000ff627435 */ /* 0x000fe200000001ff */
[--C-:B------:R-:W-:Y:S02]  /*1960*/  PRMT R87, RZ, 0x5410, R4.reuse ;  /* 0x00005410ff577816 */ /* 0x100fe40000000004 */
[----:B------:R-:W-:Y:S02]  /*1970*/  PRMT R85, RZ, 0x7610, R4 ;  /* 0x00007610ff557816 */ /* 0x000fe40000000004 */
[--C-:B------:R-:W-:Y:S02]  /*1980*/  PRMT R83, RZ, 0x5410, R5.reuse ;  /* 0x00005410ff537816 */ /* 0x100fe40000000005 */
[----:B------:R-:W-:Y:S02]  /*1990*/  PRMT R81, RZ, 0x7610, R5 ;  /* 0x00007610ff517816 */ /* 0x000fe40000000005 */
[----:B------:R-:W-:-:S02]  /*19a0*/  PRMT R93, RZ, 0x5410, R6 ;  /* 0x00005410ff5d7816 */ /* 0x000fc40000000006 */
[----:B------:R-:W-:Y:S02]  /*19b0*/  PRMT R91, RZ, 0x7610, R6 ;  /* 0x00007610ff5b7816 */ /* 0x000fe40000000006 */
[----:B0-----:R-:W-:Y:S02]  /*19c0*/  @P0 MOV R8, R18 ;  /* 0x0000001200080202 */ /* 0x001fe40000000f00 */
[----:B------:R-:W-:Y:S02]  /*19d0*/  @P0 MOV R9, R79 ;  /* 0x0000004f00090202 */ /* 0x000fe40000000f00 */
        /* <DEDUP_REMOVED lines=12> */
[----:B------:R-:W-:Y:S01]  /*1aa0*/  BAR.SYNC.DEFER_BLOCKING 0x0 ;  /* 0x0000000000007b1d */ /* 0x000fe20000010000 */
[-C--:B------:R-:W-:Y:S02]  /*1ab0*/  FMUL.FTZ R88, R60, R95.reuse ;  /* 0x0000005f3c587220 */ /* 0x080fe40000410000 */
[----:B0-----:R-:W-:-:S03]  /*1ac0*/  FMUL.FTZ R82, R71, R95 ;  /* 0x0000005f47527220 */ /* 0x001fc60000410000 */
[----:B------:R0:W1:Y:S01]  /*1ad0*/  @P2 LDS R104, [R28.X4+0xc5c] ;  /* 0x000c5c001c682984 */ /* 0x0000620000004800 */
[-C--:B------:R-:W-:Y:S02]  /*1ae0*/  FMUL.FTZ R92, R62, R95.reuse ;  /* 0x0000005f3e5c7220 */ /* 0x080fe40000410000 */
[-C--:B------:R-:W-:Y:S02]  /*1af0*/  FMUL.FTZ R94, R64, R95.reuse ;  /* 0x0000005f405e7220 */ /* 0x080fe40000410000 */
[-C--:B------:R-:W-:Y:S02]  /*1b00*/  FMUL.FTZ R90, R66, R95.reuse ;  /* 0x0000005f425a7220 */ /* 0x080fe40000410000 */
[-C--:B------:R-:W-:Y:S02]  /*1b10*/  FMUL.FTZ R115, R68, R95.reuse ;  /* 0x0000005f44737220 */ /* 0x080fe40000410000 */
[----:B------:R-:W-:Y:S01]  /*1b20*/  FMUL.FTZ R84, R70, R95 ;  /* 0x0000005f46547220 */ /* 0x000fe20000410000 */
[----:B------:R-:W2:Y:S01]  /*1b30*/  MUFU.EX2 R82, R82 ;  /* 0x0000005200527308 */ /* 0x000ea20000000800 */
[----:B---3--:R-:W-:Y:S01]  /*1b40*/  FMUL.FTZ R80, R80, R11 ;  /* 0x0000000b50507220 */ /* 0x008fe20000410000 */
[----:B------:R3:W5:Y:S06]  /*1b50*/  @P0 LDG.E R98, [R8.64+0x4] ;  /* 0x0000040608620981 */ /* 0x00076c000c1e1900 */
[----:B------:R-:W4:Y:S08]  /*1b60*/  MUFU.EX2 R88, R88 ;  /* 0x0000005800587308 */ /* 0x000f300000000800 */
[----:B------:R-:W0:Y:S08]  /*1b70*/  MUFU.EX2 R92, R92 ;  /* 0x0000005c005c7308 */ /* 0x000e300000000800 */
[----:B------:R-:W0:Y:S08]  /*1b80*/  MUFU.EX2 R94, R94 ;  /* 0x0000005e005e7308 */ /* 0x000e300000000800 */
[----:B------:R-:W0:Y:S08]  /*1b90*/  MUFU.EX2 R90, R90 ;  /* 0x0000005a005a7308 */ /* 0x000e300000000800 */
[----:B------:R-:W0:Y:S08]  /*1ba0*/  MUFU.EX2 R115, R115 ;  /* 0x0000007300737308 */ /* 0x000e300000000800 */
[----:B------:R-:W0:Y:S01]  /*1bb0*/  MUFU.EX2 R84, R84 ;  /* 0x0000005400547308 */ /* 0x000e220000000800 */
[----:B------:R-:W-:-:S02]  /*1bc0*/  FMUL.FTZ R101, R53, R80 ;  /* 0x0000005035657220 */ /* 0x000fc40000410000 */
[-C--:B------:R-:W-:Y:S01]  /*1bd0*/  FMUL.FTZ R97, R59, R80.reuse ;  /* 0x000000503b617220 */ /* 0x080fe20000410000 */
[----:B---3--:R-:W-:Y:S01]  /*1be0*/  PRMT R8, RZ, 0x7610, R7 ;  /* 0x00007610ff087816 */ /* 0x008fe20000000007 */
[----:B------:R-:W-:Y:S02]  /*1bf0*/  FMUL.FTZ R9, R70, R89 ;  /* 0x0000005946097220 */ /* 0x000fe40000410000 */
[-C--:B------:R-:W-:Y:S02]  /*1c00*/  FMUL.FTZ R113, R40, R80.reuse ;  /* 0x0000005028717220 */ /* 0x080fe40000410000 */
[-C--:B------:R-:W-:Y:S02]  /*1c10*/  FMUL.FTZ R119, R41, R80.reuse ;  /* 0x0000005029777220 */ /* 0x080fe40000410000 */
[----:B------:R-:W-:Y:S02]  /*1c20*/  FMUL.FTZ R103, R55, R80 ;  /* 0x0000005037677220 */ /* 0x000fe40000410000 */
[----:B--2---:R-:W-:Y:S01]  /*1c30*/  FFMA.FTZ R95, R82, R97, R101 ;  /* 0x00000061525f7223 */ /* 0x004fe20000010065 */
        /* <DEDUP_REMOVED lines=8> */
[----:B------:R1:W2:Y:S02]  /*1cc0*/  @P0 LDS R104, [R11] ;  /* 0x000000000b680984 */ /* 0x0002a40000000800 */
.L_x_7348:
[----:B-1--4-:R-:W-:Y:S05]  /*1cd0*/  BSYNC B0 ;  /* 0x0000000000007941 */ /* 0x012fea0003800000 */
.L_x_7347:
[----:B--2---:R-:W-:Y:S01]  /*1ce0*/  FMUL.FTZ R11, R82, R104 ;  /* 0x00000068520b7220 */ /* 0x004fe20000410000 */
[----:B------:R-:W-:Y:S01]  /*1cf0*/  ISETP.NE.AND P3, PT, R75, 0x1f, PT ;  /* 0x0000001f4b00780c */ /* 0x000fe20003f65270 */
[-C--:B------:R-:W-:Y:S01]  /*1d00*/  FMUL.FTZ R102, R57, R80.reuse ;  /* 0x0000005039667220 */ /* 0x080fe20000410000 */
[----:B------:R-:W-:Y:S01]  /*1d10*/  ISETP.GE.AND P0, PT, R29, 0x1, PT ;  /* 0x000000011d00780c */ /* 0x000fe20003f06270 */
[C---:B0-----:R-:W-:Y:S01]  /*1d20*/  FFMA.FTZ R95, R84.reuse, R95, R103 ;  /* 0x0000005f545f7223 */ /* 0x041fe20000010067 */
[----:B------:R-:W-:Y:S01]  /*1d30*/  BSSY B0, `(.L_x_7349) ;  /* 0x00000de000007945 */ /* 0x000fe20003800000 */
[----:B------:R-:W-:Y:S02]  /*1d40*/  FMUL.FTZ R106, R84, R11 ;  /* 0x0000000b546a7220 */ /* 0x000fe40000410000 */
[-C--:B------:R-:W-:Y:S02]  /*1d50*/  FMUL.FTZ R121, R43, R80.reuse ;  /* 0x000000502b797220 */ /* 0x080fe40000410000 */
        /* <DEDUP_REMOVED lines=11> */
[C---:B------:R-:W-:Y:S02]  /*1e10*/  FMUL.FTZ R95, R94.reuse, R95 ;  /* 0x0000005f5e5f7220 */ /* 0x040fe40000410000 */
        /* <DEDUP_REMOVED lines=34> */
[----:B---3--:R-:W-:-:S03]  /*2040*/  @P0 FMUL.FTZ R125, R125, R10 ;  /* 0x0000000a7d7d0220 */ /* 0x008fc60000410000 */
[----:B------:R-:W2:Y:S01]  /*2050*/  SHFL.UP PT, R11, R106, 0x4, RZ ;  /* 0x048000006a0b7989 */ /* 0x000ea200000e00ff */
[----:B------:R-:W-:-:S03]  /*2060*/  ISETP.GE.U32.AND P0, PT, R75, 0x1c, PT ;  /* 0x0000001c4b00780c */ /* 0x000fc60003f06070 */
[----:B------:R-:W3:Y:S10]  /*2070*/  SHFL.UP PT, R10, R125, 0x4, RZ ;  /* 0x048000007d0a7989 */ /* 0x000ef400000e00ff */
[----:B0-----:R-:W-:-:S02]  /*2080*/  @!P0 FFMA.FTZ R95, R80, R110, R95 ;  /* 0x0000006e505f8223 */ /* 0x001fc4000001005f */
[----:B-1----:R-:W-:Y:S01]  /*2090*/  @!P0 FMUL.FTZ R80, R80, R108 ;  /* 0x0000006c50508220 */ /* 0x002fe20000410000 */
[----:B------:R-:W-:Y:S02]  /*20a0*/  ISETP.GE.AND P0, PT, R36, c[0x0][0x174], PT ;  /* 0x00005d0024007a0c */ /* 0x000fe40003f06270 */
[----:B------:R-:W0:Y:S02]  /*20b0*/  SHFL.DOWN PT, R114, R95, 0x8, 0x1f ;  /* 0x09001f005f727f89 */ /* 0x000e2400000e0000 */
[----:B------:R-:W-:Y:S02]  /*20c0*/  ISETP.EQ.AND P0, PT, R75, RZ, !P0 ;  /* 0x000000ff4b00720c */ /* 0x000fe40004702270 */
        /* <DEDUP_REMOVED lines=8> */
[----:B------:R-:W-:Y:S01]  /*2150*/  @P0 LDS.64 R10, [UR4+0xcd8] ;  /* 0x000cd804ff0a0984 */ /* 0x000fe20008000a00 */
[----:B------:R-:W-:-:S04]  /*2160*/  ISETP.GE.AND P0, PT, R29, 0x8, PT ;  /* 0x000000081d00780c */ /* 0x000fc80003f06270 */
        /* <DEDUP_REMOVED lines=84> */
[----:B------:R-:W-:Y:S02]  /*26b0*/  FMUL.FTZ R80, R99, R80 ;  /* 0x0000005063507220 */ /* 0x000fe40000410000 */
[----:B------:R-:W-:Y:S02]  /*26c0*/  FMUL.FTZ R100, R100, R95 ;  /* 0x0000005f64647220 */ /* 0x000fe40000410000 */
[----:B------:R-:W-:Y:S02]  /*26d0*/  FFMA.FTZ R91, R91, R103, R84 ;  /* 0x000000675b5b7223 */ /* 0x000fe40000010054 */
[----:B------:R-:W-:Y:S02]  /*26e0*/  FFMA.FTZ R80, R89, R101, R80 ;  /* 0x0000006559507223 */ /* 0x000fe40000010050 */
        /* <DEDUP_REMOVED lines=13> */
[C---:B------:R-:W-:Y:S02]  /*27c0*/  FMUL.FTZ R81, R78.reuse, R111 ;  /* 0x0000006f4e517220 */ /* 0x040fe40000410000 */
[----:B------:R-:W-:Y:S02]  /*27d0*/  FMUL.FTZ R11, R78, R113 ;  /* 0x000000714e0b7220 */ /* 0x000fe40000410000 */
[----:B------:R-:W-:Y:S02]  /*27e0*/  FFMA.FTZ R97, R8, R97, R102 ;  /* 0x0000006108617223 */ /* 0x000fe40000010066 */
[----:B------:R-:W-:-:S02]  /*27f0*/  FMUL.FTZ R90, R90, R81 ;  /* 0x000000515a5a7220 */ /* 0x000fc40000410000 */
[----:B------:R-:W-:Y:S02]  /*2800*/  FMUL.FTZ R86, R86, R11 ;  /* 0x0000000b56567220 */ /* 0x000fe40000410000 */
        /* <DEDUP_REMOVED lines=30> */
[----:B-1----:R-:W-:-:S03]  /*29f0*/  @!P0 FADD.FTZ R9, R9, R108 ;  /* 0x0000006c09098221 */ /* 0x002fc60000010000 */
[----:B------:R-:W0:Y:S01]  /*2a00*/  SHFL.DOWN PT, R121, R82, 0x10, 0x1f ;  /* 0x0a001f0052797f89 */ /* 0x000e2200000e0000 */
[----:B------:R-:W-:-:S03]  /*2a10*/  ISETP.GT.AND P0, PT, R29, 0xf, PT ;  /* 0x0000000f1d00780c */ /* 0x000fc60003f04270 */
[----:B------:R-:W1:Y:S10]  /*2a20*/  SHFL.DOWN PT, R108, R9, 0x10, 0x1f ;  /* 0x0a001f00096c7f89 */ /* 0x000e7400000e0000 */
        /* <DEDUP_REMOVED lines=14> */
.L_x_7350:
[----:B0-----:R-:W-:Y:S05]  /*2b10*/  BSYNC B0 ;  /* 0x0000000000007941 */ /* 0x001fea0003800000 */
.L_x_7349:
        /* <DEDUP_REMOVED lines=21> */
.L_x_7346:
[----:B------:R-:W-:Y:S01]  /*2c70*/  BAR.SYNC.DEFER_BLOCKING 0x0 ;  /* 0x0000000000007b1d */ /* 0x000fe20000010000 */
[----:B------:R-:W-:Y:S01]  /*2c80*/  F2FP.BF16.PACK_AB R11, R69, R56 ;  /* 0x00000038450b723e */ /* 0x000fe200000010ff */
[----:B------:R-:W-:Y:S01]  /*2c90*/  IMAD R16, R26, c[0x0][0x2d8], RZ ;  /* 0x0000b6001a107a24 */ /* 0x000fe200078e02ff */
[----:B------:R-:W-:Y:S01]  /*2ca0*/  F2FP.BF16.PACK_AB R10, R67, R54 ;  /* 0x00000036430a723e */ /* 0x000fe200000010ff */
[----:B------:R-:W-:Y:S01]  /*2cb0*/  IMAD R41, R23, c[0x0][0x2e0], RZ ;  /* 0x0000b80017297a24 */ /* 0x000fe200078e02ff */
[----:B------:R-:W-:Y:S01]  /*2cc0*/  F2FP.BF16.PACK_AB R9, R65, R52 ;  /* 0x000000344109723e */ /* 0x000fe200000010ff */
[C---:B------:R-:W-:Y:S01]  /*2cd0*/  IMAD R19, R25.reuse, c[0x0][0x2dc], R16 ;  /* 0x0000b70019137a24 */ /* 0x040fe200078e0210 */
[----:B------:R-:W-:Y:S01]  /*2ce0*/  F2FP.BF16.PACK_AB R8, R50, R63 ;  /* 0x0000003f3208723e */ /* 0x000fe200000010ff */
[----:B------:R-:W-:Y:S01]  /*2cf0*/  IMAD.WIDE.U32 R16, R25, c[0x0][0x2d8], R20 ;  /* 0x0000b60019107a25 */ /* 0x000fe200078e0014 */
[----:B------:R-:W-:-:S02]  /*2d00*/  SHF.L.U32 R52, R28, 0x4, RZ ;  /* 0x000000041c347819 */ /* 0x000fc400000006ff */
[----:B------:R-:W-:Y:S01]  /*2d10*/  SHF.L.U64.HI R45, R28, 0x4, R37 ;  /* 0x000000041c2d7819 */ /* 0x000fe20000010225 */
[----:B------:R-:W-:Y:S01]  /*2d20*/  IMAD R41, R0, c[0x0][0x2e4], R41 ;  /* 0x0000b90000297a24 */ /* 0x000fe200078e0229 */
[----:B------:R-:W-:Y:S01]  /*2d30*/  IADD3 R17, R17, R19, RZ ;  /* 0x0000001311117210 */ /* 0x000fe20007ffe0ff */
[----:B------:R-:W-:Y:S01]  /*2d40*/  IMAD R50, R26, c[0x0][0x2f8], RZ ;  /* 0x0000be001a327a24 */ /* 0x000fe200078e02ff */
[----:B------:R-:W-:Y:S01]  /*2d50*/  ISETP.GT.AND P3, PT, R36, 0x1, PT ;  /* 0x000000012400780c */ /* 0x000fe20003f64270 */
[C---:B------:R-:W-:Y:S01]  /*2d60*/  IMAD.WIDE.U32 R20, R25.reuse, c[0x0][0x2f8], R20 ;  /* 0x0000be0019147a25 */ /* 0x040fe200078e0014 */
[----:B------:R-:W-:Y:S02]  /*2d70*/  IADD3 R30, P1, R30, -0x200, RZ ;  /* 0xfffffe001e1e7810 */ /* 0x000fe40007f3e0ff */
[----:B------:R-:W-:Y:S01]  /*2d80*/  IADD3 R34, P2, R34, -0x200, RZ ;  /* 0xfffffe0022227810 */ /* 0x000fe20007f5e0ff */
[----:B------:R-:W-:Y:S01]  /*2d90*/  IMAD R43, R25, c[0x0][0x2fc], R50 ;  /* 0x0000bf00192b7a24 */ /* 0x000fe200078e0232 */
[----:B------:R-:W-:-:S02]  /*2da0*/  IADD3 R36, R36, -0x1, RZ ;  /* 0xffffffff24247810 */ /* 0x000fc40007ffe0ff */
[----:B------:R-:W-:Y:S01]  /*2db0*/  IADD3.X R31, R31, -0x1, RZ, P1, !PT ;  /* 0xffffffff1f1f7810 */ /* 0x000fe20000ffe4ff */
[----:B------:R0:W-:Y:S01]  /*2dc0*/  STS.128 [R29.X16], R8 ;  /* 0x000000081d007388 */ /* 0x0001e2000000cc00 */
[----:B------:R-:W-:-:S06]  /*2dd0*/  NOP ;  /* 0x0000000000007918 */ /* 0x000fcc0000000000 */
[----:B------:R-:W1:Y:S01]  /*2de0*/  LDS.128 R4, [R29.X16] ;  /* 0x000000001d047984 */ /* 0x000e62000000cc00 */
[----:B------:R-:W-:Y:S01]  /*2df0*/  IADD3 R21, R21, R43, RZ ;  /* 0x0000002b15157210 */ /* 0x000fe20007ffe0ff */
[----:B------:R-:W-:Y:S01]  /*2e00*/  IMAD R43, R23, c[0x0][0x300], RZ ;  /* 0x0000c000172b7a24 */ /* 0x000fe200078e02ff */
[----:B------:R-:W-:Y:S01]  /*2e10*/  IADD3.X R35, R35, -0x1, RZ, P2, !PT ;  /* 0xffffffff23237810 */ /* 0x000fe200017fe4ff */
[----:B0-----:R-:W-:Y:S01]  /*2e20*/  IMAD.WIDE.U32 R8, R0, c[0x0][0x2e0], R16 ;  /* 0x0000b80000087a25 */ /* 0x001fe200078e0010 */
[----:B------:R-:W-:Y:S02]  /*2e30*/  F2FP.BF16.PACK_AB R11, R42, R47 ;  /* 0x0000002f2a0b723e */ /* 0x000fe400000010ff */
[----:B------:R-:W-:Y:S02]  /*2e40*/  F2FP.BF16.PACK_AB R10, R44, R49 ;  /* 0x000000312c0a723e */ /* 0x000fe400000010ff */
[----:B------:R-:W-:Y:S02]  /*2e50*/  IADD3 R9, R9, R41, RZ ;  /* 0x0000002909097210 */ /* 0x000fe40007ffe0ff */
[----:B------:R-:W-:-:S04]  /*2e60*/  LEA R40, P0, R8, c[0x0][0x330], 0x1 ;  /* 0x0000cc0008287a11 */ /* 0x000fc800078008ff */
[----:B------:R-:W-:Y:S02]  /*2e70*/  LEA.HI.X R8, R8, c[0x0][0x334], R9, 0x1, P0 ;  /* 0x0000cd0008087a11 */ /* 0x000fe400000f0c09 */
[----:B------:R-:W-:Y:S02]  /*2e80*/  IADD3 R40, P0, R40, R52, RZ ;  /* 0x0000003428287210 */ /* 0x000fe40007f1e0ff */
[----:B------:R-:W-:Y:S02]  /*2e90*/  F2FP.BF16.PACK_AB R9, R61, R48 ;  /* 0x000000303d09723e */ /* 0x000fe400000010ff */
        /* <DEDUP_REMOVED lines=10> */
[----:B------:R-:W-:-:S04]  /*2f40*/  FADD.FTZ R27, R44, R47 ;  /* 0x0000002f2c1b7221 */ /* 0x000fc80000010000 */
[----:B------:R-:W-:Y:S02]  /*2f50*/  FADD.FTZ R27, R27, R42 ;  /* 0x0000002a1b1b7221 */ /* 0x000fe40000010000 */
[C---:B0-----:R-:W-:Y:S02]  /*2f60*/  IMAD R7, R0.reuse, c[0x0][0x304], R43 ;  /* 0x0000c10000077a24 */ /* 0x041fe400078e022b */
[----:B------:R-:W-:-:S05]  /*2f70*/  IMAD.WIDE.U32 R4, R0, c[0x0][0x300], R20 ;  /* 0x0000c00000047a25 */ /* 0x000fca00078e0014 */
[----:B------:R-:W-:Y:S01]  /*2f80*/  IADD3 R7, R5, R7, RZ ;  /* 0x0000000705077210 */ /* 0x000fe20007ffe0ff */
[----:B------:R-:W-:Y:S01]  /*2f90*/  STS.128 [R29.X16], R8 ;  /* 0x000000081d007388 */ /* 0x000fe2000000cc00 */
[----:B------:R-:W-:-:S06]  /*2fa0*/  NOP ;  /* 0x0000000000007918 */ /* 0x000fcc0000000000 */
[----:B------:R-:W0:Y:S01]  /*2fb0*/  LDS.128 R16, [R29.X16] ;  /* 0x000000001d107984 */ /* 0x000e22000000cc00 */
[----:B------:R-:W-:-:S04]  /*2fc0*/  LEA R5, P0, R4, c[0x0][0x340], 0x1 ;  /* 0x0000d00004057a11 */ /* 0x000fc800078008ff */
        /* <DEDUP_REMOVED lines=8> */
.L_x_7344:
        /* <DEDUP_REMOVED lines=24> */
.L_x_7354:
[----:B0-----:R-:W-:Y:S05]  /*31d0*/  BSYNC B0 ;  /* 0x0000000000007941 */ /* 0x001fea0003800000 */
.L_x_7353:
        /* <DEDUP_REMOVED lines=23> */
.L_x_7356:
[----:B------:R-:W1:Y:S02]  /*3350*/  S2R R21, SR_TID.X ;  /* 0x0000000000157919 */ /* 0x000e640000002100 */
.L_x_7357:
[----:B0-----:R-:W-:Y:S05]  /*3360*/  BSYNC B0 ;  /* 0x0000000000007941 */ /* 0x001fea0003800000 */
.L_x_7355:
        /* <DEDUP_REMOVED lines=22> */
.L_x_7358:
        /* <DEDUP_REMOVED lines=55> */
.L_x_7359:
        /* <DEDUP_REMOVED lines=12> */
.L_x_9117:


//--------------------- .text._Z25selective_scan_bwd_kernelI32Selective_Scan_bwd_kernel_traitsILi32ELi8ELb1ELb0ELb0ELb1ELb0EN3c108BFloat16EfEEv12SSMParamsBwd --------------------------
	.section	.text._Z25selective_scan_bwd_kernelI32Selective_Scan_bwd_kernel_traitsILi32ELi8ELb1ELb0ELb0ELb1ELb0EN3c108BFloat16EfEEv12SSMParamsBwd,"ax",@progbits
	.sectioninfo	@"SHI_REGISTERS=125"
	.align	128
        .global         _Z25selective_scan_bwd_kernelI32Selective_Scan_bwd_kernel_traitsILi32ELi8ELb1ELb0ELb0ELb1ELb0EN3c108BFloat16EfEEv12SSMParamsBwd
        .type           _Z25selective_scan_bwd_kernelI32Selective_Scan_bwd_kernel_traitsILi32ELi8ELb1ELb0ELb0ELb1ELb0EN3c108BFloat16EfEEv12SSMParamsBwd,@function
        .size           _Z25selective_scan_bwd_kernelI32Selective_Scan_bwd_kernel_traitsILi32ELi8ELb1ELb0ELb0ELb1ELb0EN3c108BFloat16EfEEv12SSMParamsBwd,(.L_x_9118 - _Z25selective_scan_bwd_kernelI32Selective_Scan_bwd_kernel_traitsILi32ELi8ELb1ELb0ELb0ELb1ELb0EN3c108BFloat16EfEEv12SSMParamsBwd)
        .other          _Z25selective_scan_bwd_kernelI32Selective_Scan_bwd_kernel_traitsILi32ELi8ELb1ELb0ELb0ELb1ELb0EN3c108BFloat16EfEEv12SSMParamsBwd,@"STO_CUDA_ENTRY STV_DEFAULT"
_Z25selective_scan_bwd_kernelI32Selective_Scan_bwd_kernel_traitsILi32ELi8ELb1ELb0ELb0ELb1ELb0EN3c108BFloat16EfEEv12SSMParamsBwd:
.text._Z25selective_scan_bwd_kernelI32Selective_Scan_bwd_kernel_traitsILi32ELi8ELb1ELb0ELb0ELb1ELb0EN3c108BFloat16EfEEv12SSMParamsBwd:
        /* <DEDUP_REMOVED lines=12> */
[C---:B------:R-:W-:Y:S01]  /*00c0*/  @P0 LEA R6, P2, R35.reuse, c[0x0][0x238], 0x2 ;  /* 0x00008e0023060a11 */ /* 0x040fe200078410ff */
[C---:B------:R-:W-:Y:S01]  /*00d0*/  IMAD R10, R30.reuse, c[0x0][0x1e0], RZ ;  /* 0x000078001e0a7a24 */ /* 0x040fe200078e02ff */
[----:B------:R-:W-:Y:S01]  /*00e0*/  @P1 LEA R8, P3, R35, c[0x0][0x250], 0x2 ;  /* 0x0000940023081a11 */ /* 0x000fe200078610ff */
[----:B------:R-:W-:Y:S01]  /*00f0*/  IMAD.WIDE.U32 R2, R31, c[0x0][0x1d0], RZ ;  /* 0x000074001f027a25 */ /* 0x000fe200078e00ff */
        /* <DEDUP_REMOVED lines=9> */
[C---:B------:R-:W-:Y:S01]  /*0190*/  IMAD R0, R34.reuse, c[0x0][0x1d8], RZ ;  /* 0x0000760022007a24 */ /* 0x040fe200078e02ff */
[----:B------:R-:W-:Y:S01]  /*01a0*/  IADD3 R5, R5, R13, RZ ;  /* 0x0000000d05057210 */ /* 0x000fe20007ffe0ff */
[----:B------:R-:W-:Y:S01]  /*01b0*/  IMAD R10, R34, c[0x0][0x280], RZ ;  /* 0x0000a000220a7a24 */ /* 0x000fe200078e02ff */
[----:B------:R-:W-:Y:S01]  /*01c0*/  ISETP.NE.U32.AND P0, PT, RZ, c[0x0][0x260], PT ;  /* 0x00009800ff007a0c */ /* 0x000fe20003f05070 */
[----:B0-----:R-:W-:Y:S01]  /*01d0*/  IMAD.WIDE.U32 R6, R31, c[0x0][0x278], RZ ;  /* 0x00009e001f067a25 */ /* 0x001fe200078e00ff */
[----:B------:R-:W-:-:S02]  /*01e0*/  CS2R R28, SRZ ;  /* 0x00000000001c7805 */ /* 0x000fc4000001ff00 */
[----:B------:R-:W-:Y:S01]  /*01f0*/  ISETP.NE.AND.EX P0, PT, RZ, c[0x0][0x264], PT, P0 ;  /* 0x00009900ff007a0c */ /* 0x000fe20003f05300 */
[----:B-1----:R-:W-:Y:S01]  /*0200*/  IMAD R9, R31, c[0x0][0x27c], R12 ;  /* 0x00009f001f097a24 */ /* 0x002fe200078e020c */
[----:B------:R-:W-:Y:S01]  /*0210*/  MOV R12, c[0x0][0x174] ;  /* 0x00005d00000c7a02 */ /* 0x000fe20000000f00 */
[----:B------:R-:W-:Y:S02]  /*0220*/  IMAD R8, R34, c[0x0][0x1e8], RZ ;  /* 0x00007a0022087a24 */ /* 0x000fe400078e02ff */
[----:B------:R-:W-:Y:S01]  /*0230*/  IMAD.WIDE.U32 R2, R35, c[0x0][0x1d8], R2 ;  /* 0x0000760023027a25 */ /* 0x000fe200078e0002 */
[----:B------:R-:W-:Y:S02]  /*0240*/  IADD3 R7, R7, R9, RZ ;  /* 0x0000000907077210 */ /* 0x000fe40007ffe0ff */
[C---:B------:R-:W-:Y:S01]  /*0250*/  LEA R9, R12.reuse, 0xffffff00, 0x8 ;  /* 0xffffff000c097811 */ /* 0x040fe200078e40ff */
[----:B------:R-:W-:Y:S01]  /*0260*/  IMAD.WIDE.U32 R4, R35, c[0x0][0x1e8], R4 ;  /* 0x00007a0023047a25 */ /* 0x000fe200078e0004 */
[----:B------:R-:W-:-:S02]  /*0270*/  ISETP.GE.AND P3, PT, R12, 0x1, PT ;  /* 0x000000010c00780c */ /* 0x000fc40003f66270 */
[----:B------:R-:W-:Y:S01]  /*0280*/  SHF.R.S32.HI R11, RZ, 0x1f, R9 ;  /* 0x0000001fff0b7819 */ /* 0x000fe20000011409 */
[----:B------:R-:W-:Y:S01]  /*0290*/  IMAD R0, R35, c[0x0][0x1dc], R0 ;  /* 0x0000770023007a24 */ /* 0x000fe200078e0200 */
[----:B------:R-:W-:Y:S01]  /*02a0*/  IADD3 R24, P1, R9, R2, RZ ;  /* 0x0000000209187210 */ /* 0x000fe20007f3e0ff */
[----:B------:R-:W-:Y:S01]  /*02b0*/  IMAD R8, R35, c[0x0][0x1ec], R8 ;  /* 0x00007b0023087a24 */ /* 0x000fe200078e0208 */
[----:B------:R-:W-:Y:S01]  /*02c0*/  IADD3 R22, P2, R9, R4, RZ ;  /* 0x0000000409167210 */ /* 0x000fe20007f5e0ff */
[----:B------:R-:W-:Y:S01]  /*02d0*/  IMAD.WIDE.U32 R6, R35, c[0x0][0x280], R6 ;  /* 0x0000a00023067a25 */ /* 0x000fe200078e0006 */
[C---:B------:R-:W-:Y:S01]  /*02e0*/  IADD3.X R3, R11.reuse, R3, R0, P1, !PT ;  /* 0x000000030b037210 */ /* 0x040fe20000ffe400 */
[----:B------:R-:W-:Y:S01]  /*02f0*/  CS2R R12, SRZ ;  /* 0x00000000000c7805 */ /* 0x000fe2000001ff00 */
        /* <DEDUP_REMOVED lines=15> */
[----:B------:R-:W-:Y:S01]  /*03f0*/  CS2R R2, SRZ ;  /* 0x0000000000027805 */ /* 0x000fe2000001ff00 */
        /* <DEDUP_REMOVED lines=11> */
[----:B------:R-:W-:Y:S01]  /*04b0*/  MOV R0, c[0x0][0x174] ;  /* 0x00005d0000007a02 */ /* 0x000fe20000000f00 */
[----:B------:R-:W-:Y:S02]  /*04c0*/  CS2R R28, SRZ ;  /* 0x00000000001c7805 */ /* 0x000fe4000001ff00 */
[----:B------:R-:W1:Y:S01]  /*04d0*/  S2R R26, SR_LANEID ;  /* 0x00000000001a7919 */ /* 0x000e620000000000 */
[----:B0-----:R-:W-:-:S03]  /*04e0*/  LOP3.LUT R79, R27, 0x1f, RZ, 0xc0, !PT ;  /* 0x0000001f1b4f7812 */ /* 0x001fc600078ec0ff */
.L_x_7383:
[----:B------:R-:W-:Y:S01]  /*04f0*/  BAR.SYNC.DEFER_BLOCKING 0x0 ;  /* 0x0000000000007b1d */ /* 0x000fe20000010000 */
[----:B0-----:R-:W-:-:S02]  /*0500*/  SHF.R.S32.HI R4, RZ, 0x1f, R27 ;  /* 0x0000001fff047819 */ /* 0x001fc4000001141b */
[C---:B------:R-:W-:Y:S02]  /*0510*/  SHF.L.U32 R38, R27.reuse, 0x4, RZ ;  /* 0x000000041b267819 */ /* 0x040fe400000006ff */
[----:B------:R-:W-:Y:S02]  /*0520*/  SHF.L.U64.HI R17, R27, 0x4, R4 ;  /* 0x000000041b117819 */ /* 0x000fe40000010204 */
[----:B------:R-:W-:-:S04]  /*0530*/  IADD3 R8, P0, R25, R38, RZ ;  /* 0x0000002619087210 */ /* 0x000fc80007f1e0ff */
[----:B------:R-:W-:-:S06]  /*0540*/  IADD3.X R9, R24, R17, RZ, P0, !PT ;  /* 0x0000001118097210 */ /* 0x000fcc00007fe4ff */
[----:B------:R-:W2:Y:S01]  /*0550*/  LDG.E.128 R8, [R8.64] ;  /* 0x0000000608087981 */ /* 0x000ea2000c1e1d00 */
[----:B------:R-:W-:-:S04]  /*0560*/  IADD3 R36, P0, R23, R38, RZ ;  /* 0x0000002617247210 */ /* 0x000fc80007f1e0ff */
[----:B------:R-:W-:Y:S01]  /*0570*/  IADD3.X R37, R22, R17, RZ, P0, !PT ;  /* 0x0000001116257210 */ /* 0x000fe200007fe4ff */
[----:B-12---:R-:W-:Y:S01]  /*0580*/  STS.128 [R26.X16], R8 ;  /* 0x000000081a007388 */ /* 0x006fe2000000cc00 */
[----:B------:R-:W-:-:S06]  /*0590*/  NOP ;  /* 0x0000000000007918 */ /* 0x000fcc0000000000 */
[----:B------:R-:W0:Y:S04]  /*05a0*/  LDS.128 R4, [R26.X16] ;  /* 0x000000001a047984 */ /* 0x000e28000000cc00 */
[----:B------:R-:W-:Y:S06]  /*05b0*/  BAR.SYNC.DEFER_BLOCKING 0x0 ;  /* 0x0000000000007b1d */ /* 0x000fec0000010000 */
[----:B------:R-:W2:Y:S01]  /*05c0*/  LDG.E.128 R40, [R36.64] ;  /* 0x0000000624287981 */ /* 0x000ea2000c1e1d00 */
[----:B------:R-:W-:-:S04]  /*05d0*/  IADD3 R38, P0, R21, R38, RZ ;  /* 0x0000002615267210 */ /* 0x000fc80007f1e0ff */
[----:B------:R-:W-:Y:S01]  /*05e0*/  IADD3.X R39, R20, R17, RZ, P0, !PT ;  /* 0x0000001114277210 */ /* 0x000fe200007fe4ff */
[----:B--2---:R-:W-:Y:S01]  /*05f0*/  STS.128 [R26.X16], R40 ;  /* 0x000000281a007388 */ /* 0x004fe2000000cc00 */
[----:B------:R-:W-:-:S06]  /*0600*/  NOP ;  /* 0x0000000000007918 */ /* 0x000fcc0000000000 */
[----:B------:R-:W1:Y:S04]  /*0610*/  LDS.128 R16, [R26.X16] ;  /* 0x000000001a107984 */ /* 0x000e68000000cc00 */
[----:B------:R-:W-:Y:S06]  /*0620*/  BAR.SYNC.DEFER_BLOCKING 0x0 ;  /* 0x0000000000007b1d */ /* 0x000fec0000010000 */
[----:B------:R-:W2:Y:S01]  /*0630*/  LDG.E.128 R44, [R38.64] ;  /* 0x00000006262c7981 */ /* 0x000ea2000c1e1d00 */
[----:B------:R-:W-:Y:S01]  /*0640*/  MOV R36, c[0x0][0x16c] ;  /* 0x00005b0000247a02 */ /* 0x000fe20000000f00 */
[----:B------:R-:W-:Y:S03]  /*0650*/  BSSY B0, `(.L_x_7361) ;  /* 0x0000043000007945 */ /* 0x000fe60003800000 */
[----:B------:R-:W-:-:S02]  /*0660*/  ISETP.GE.AND P5, PT, R36, 0x1, PT ;  /* 0x000000012400780c */ /* 0x000fc40003fa6270 */
[----:B0-----:R-:W-:Y:S02]  /*0670*/  PRMT R36, RZ, 0x5410, R4 ;  /* 0x00005410ff247816 */ /* 0x001fe40000000004 */
[----:B-1----:R-:W-:Y:S02]  /*0680*/  PRMT R57, RZ, 0x5410, R16 ;  /* 0x00005410ff397816 */ /* 0x002fe40000000010 */
[--C-:B------:R-:W-:Y:S02]  /*0690*/  PRMT R55, RZ, 0x5410, R17.reuse ;  /* 0x00005410ff377816 */ /* 0x100fe40000000011 */
[----:B------:R-:W-:Y:S01]  /*06a0*/  PRMT R17, RZ, 0x7610, R17 ;  /* 0x00007610ff117816 */ /* 0x000fe20000000011 */
[----:B-----5:R-:W-:Y:S01]  /*06b0*/  FADD.FTZ R57, R57, R32 ;  /* 0x0000002039397221 */ /* 0x020fe20000010000 */
[----:B------:R-:W-:Y:S01]  /*06c0*/  PRMT R53, RZ, 0x5410, R18 ;  /* 0x00005410ff357816 */ /* 0x000fe20000000012 */
[----:B------:R-:W-:Y:S01]  /*06d0*/  FADD.FTZ R55, R55, R32 ;  /* 0x0000002037377221 */ /* 0x000fe20000010000 */
[----:B------:R-:W-:Y:S01]  /*06e0*/  PRMT R51, RZ, 0x7610, R18 ;  /* 0x00007610ff337816 */ /* 0x000fe20000000012 */
[--C-:B------:R-:W-:Y:S01]  /*06f0*/  FADD.FTZ R54, R17, R32.reuse ;  /* 0x0000002011367221 */ /* 0x100fe20000010000 */
[----:B------:R-:W-:Y:S01]  /*0700*/  FSETP.GTU.FTZ.AND P0, PT, R57, 20, PT ;  /* 0x41a000003900780b */ /* 0x000fe20003f1c000 */
[--C-:B------:R-:W-:Y:S01]  /*0710*/  FADD.FTZ R53, R53, R32.reuse ;  /* 0x0000002035357221 */ /* 0x100fe20000010000 */
[----:B------:R-:W-:Y:S01]  /*0720*/  PRMT R49, RZ, 0x5410, R19 ;  /* 0x00005410ff317816 */ /* 0x000fe20000000013 */
[----:B------:R-:W-:Y:S01]  /*0730*/  FADD.FTZ R51, R51, R32 ;  /* 0x0000002033337221 */ /* 0x000fe20000010000 */
[----:B------:R-:W-:-:S02]  /*0740*/  FSETP.GTU.FTZ.AND P4, PT, R55, 20, PT ;  /* 0x41a000003700780b */ /* 0x000fc40003f9c000 */
[----:B------:R-:W-:Y:S01]  /*0750*/  FSETP.GTU.FTZ.AND P3, PT, R54, 20, PT ;  /* 0x41a000003600780b */ /* 0x000fe20003f7c000 */
[----:B------:R-:W-:Y:S01]  /*0760*/  FADD.FTZ R49, R49, R32 ;  /* 0x0000002031317221 */ /* 0x000fe20000010000 */
[----:B------:R-:W-:Y:S02]  /*0770*/  FSETP.GTU.FTZ.AND P2, PT, R53, 20, PT ;  /* 0x41a000003500780b */ /* 0x000fe40003f5c000 */
[----:B------:R-:W-:Y:S02]  /*0780*/  FSETP.GTU.FTZ.AND P1, PT, R51, 20, PT ;  /* 0x41a000003300780b */ /* 0x000fe40003f3c000 */
[----:B------:R-:W-:Y:S01]  /*0790*/  PRMT R18, RZ, 0x7610, R5 ;  /* 0x00007610ff127816 */ /* 0x000fe20000000005 */
[----:B--2---:R-:W-:Y:S01]  /*07a0*/  STS.128 [R26.X16], R44 ;  /* 0x0000002c1a007388 */ /* 0x004fe2000000cc00 */
[----:B------:R-:W-:-:S06]  /*07b0*/  NOP ;  /* 0x0000000000007918 */ /* 0x000fcc0000000000 */
[----:B------:R-:W0:Y:S02]  /*07c0*/  LDS.128 R8, [R26.X16] ;  /* 0x000000001a087984 */ /* 0x000e24000000cc00 */
[--C-:B0-----:R-:W-:Y:S02]  /*07d0*/  PRMT R44, RZ, 0x5410, R8.reuse ;  /* 0x00005410ff2c7816 */ /* 0x101fe40000000008 */
[----:B------:R-:W-:Y:S02]  /*07e0*/  PRMT R48, RZ, 0x7610, R8 ;  /* 0x00007610ff307816 */ /* 0x000fe40000000008 */
[----:B------:R-:W-:Y:S01]  /*07f0*/  PRMT R8, RZ, 0x5410, R5 ;  /* 0x00005410ff087816 */ /* 0x000fe20000000005 */
[----:B------:R-:W-:Y:S01]  /*0800*/  FFMA.FTZ R29, R44, R36, R29 ;  /* 0x000000242c1d7223 */ /* 0x000fe2000001001d */
[----:B------:R-:W-:Y:S02]  /*0810*/  PRMT R36, RZ, 0x7610, R4 ;  /* 0x00007610ff247816 */ /* 0x000fe40000000004 */
[----:B------:R-:W-:-:S03]  /*0820*/  PRMT R52, RZ, 0x5410, R9 ;  /* 0x00005410ff347816 */ /* 0x000fc60000000009 */
[----:B------:R-:W-:Y:S01]  /*0830*/  FFMA.FTZ R37, R48, R36, R29 ;  /* 0x0000002430257223 */ /* 0x000fe2000001001d */
[----:B------:R-:W-:-:S03]  /*0840*/  PRMT R29, RZ, 0x7610, R16 ;  /* 0x00007610ff1d7816 */ /* 0x000fc60000000010 */
[----:B------:R-:W-:Y:S02]  /*0850*/  FFMA.FTZ R37, R52, R8, R37 ;  /* 0x0000000834257223 */ /* 0x000fe40000010025 */
[----:B------:R-:W-:-:S05]  /*0860*/  FADD.FTZ R56, R29, R32 ;  /* 0x000000201d387221 */ /* 0x000fca0000010000 */
        /* <DEDUP_REMOVED lines=33> */
.L_x_7362:
[----:B------:R-:W-:Y:S05]  /*0a80*/  BSYNC B0 ;  /* 0x0000000000007941 */ /* 0x000fea0003800000 */
.L_x_7361:
[----:B------:R-:W-:Y:S01]  /*0a90*/  PRMT R58, RZ, 0x7610, R9 ;  /* 0x00007610ff3a7816 */ /* 0x000fe20000000009 */
[----:B------:R-:W-:Y:S01]  /*0aa0*/  BSSY B0, `(.L_x_7363) ;  /* 0x0000029000007945 */ /* 0x000fe20003800000 */
[----:B------:R-:W-:Y:S02]  /*0ab0*/  PRMT R19, RZ, 0x7610, R19 ;  /* 0x00007610ff137816 */ /* 0x000fe40000000013 */
[----:B------:R-:W-:Y:S01]  /*0ac0*/  PRMT R8, RZ, 0x5410, R6 ;  /* 0x00005410ff087816 */ /* 0x000fe20000000006 */
[----:B------:R-:W-:Y:S01]  /*0ad0*/  FFMA.FTZ R37, R58, R18, R37 ;  /* 0x000000123a257223 */ /* 0x000fe20000010025 */
        /* <DEDUP_REMOVED lines=37> */
.L_x_7364:
[----:B------:R-:W-:Y:S05]  /*0d30*/  BSYNC B0 ;  /* 0x0000000000007941 */ /* 0x000fea0003800000 */
.L_x_7363:
        /* <DEDUP_REMOVED lines=41> */
.L_x_7366:
[----:B------:R-:W-:Y:S05]  /*0fd0*/  BSYNC B0 ;  /* 0x0000000000007941 */ /* 0x000fea0003800000 */
.L_x_7365:
        /* <DEDUP_REMOVED lines=33> */
.L_x_7368:
[----:B------:R-:W-:Y:S05]  /*11f0*/  BSYNC B0 ;  /* 0x0000000000007941 */ /* 0x000fea0003800000 */
.L_x_7367:
        /* <DEDUP_REMOVED lines=33> */
.L_x_7370:
[----:B------:R-:W-:Y:S05]  /*1410*/  BSYNC B0 ;  /* 0x0000000000007941 */ /* 0x000fea0003800000 */
.L_x_7369:
        /* <DEDUP_REMOVED lines=33> */
.L_x_7372:
[----:B------:R-:W-:Y:S05]  /*1630*/  BSYNC B0 ;  /* 0x0000000000007941 */ /* 0x000fea0003800000 */
.L_x_7371:
        /* <DEDUP_REMOVED lines=33> */
.L_x_7374:
[----:B------:R-:W-:Y:S05]  /*1850*/  BSYNC B0 ;  /* 0x0000000000007941 */ /* 0x000fea0003800000 */
.L_x_7373:
        /* <DEDUP_REMOVED lines=33> */
.L_x_7376:
[----:B------:R-:W-:Y:S05]  /*1a70*/  BSYNC B0 ;  /* 0x0000000000007941 */ /* 0x000fea0003800000 */
.L_x_7375:
        /* <DEDUP_REMOVED lines=20> */
[----:B------:R-:W-:Y:S01]  /*1bc0*/  HFMA2.MMA R101, -RZ, RZ, 0, 0 ;  /* 0x00000000ff657435 */ /* 0x000fe200000001ff */
[----:B------:R-:W-:Y:S01]  /*1bd0*/  IMAD.WIDE.U32 R68, R35, c[0x0][0x180], RZ ;  /* 0x0000600023447a25 */ /* 0x000fe200078e00ff */
[----:B------:R-:W-:-:S03]  /*1be0*/  UMOV UR4, URZ ;  /* 0x0000003f00047c82 */ /* 0x000fc60008000000 */
[C---:B------:R-:W-:Y:S01]  /*1bf0*/  IMAD R73, R35.reuse, c[0x0][0x184], R72 ;  /* 0x0000610023497a24 */ /* 0x040fe200078e0248 */
[----:B------:R-:W-:Y:S01]  /*1c00*/  LEA R65, P0, R68, c[0x0][0x220], 0x2 ;  /* 0x0000880044417a11 */ /* 0x000fe200078010ff */
[----:B------:R-:W-:-:S03]  /*1c10*/  IMAD.WIDE.U32 R70, R35, c[0x0][0x198], RZ ;  /* 0x0000660023467a25 */ /* 0x000fc600078e00ff */
[----:B------:R-:W-:Y:S01]  /*1c20*/  IADD3 R73, R69, R73, RZ ;  /* 0x0000004945497210 */ /* 0x000fe20007ffe0ff */
[C---:B------:R-:W-:Y:S01]  /*1c30*/  IMAD R67, R35.reuse, c[0x0][0x19c], R74 ;  /* 0x0000670023437a24 */ /* 0x040fe200078e024a */
[----:B------:R-:W-:Y:S01]  /*1c40*/  LEA R63, P1, R70, c[0x0][0x228], 0x2 ;  /* 0x00008a00463f7a11 */ /* 0x000fe200078210ff */
[----:B------:R-:W-:Y:S01]  /*1c50*/  IMAD.WIDE.U32 R10, R35, c[0x0][0x1b8], RZ ;  /* 0x00006e00230a7a25 */ /* 0x000fe200078e00ff */
[----:B------:R-:W-:Y:S02]  /*1c60*/  LEA.HI.X R68, R68, c[0x0][0x224], R73, 0x2, P0 ;  /* 0x0000890044447a11 */ /* 0x000fe400000f1449 */
[----:B------:R-:W-:Y:S01]  /*1c70*/  IADD3 R69, R71, R67, RZ ;  /* 0x0000004347457210 */ /* 0x000fe20007ffe0ff */
[----:B------:R-:W-:Y:S01]  /*1c80*/  IMAD R75, R35, c[0x0][0x1bc], R76 ;  /* 0x00006f00234b7a24 */ /* 0x000fe200078e024c */
[----:B------:R-:W-:Y:S01]  /*1c90*/  LEA R61, P2, R10, c[0x0][0x230], 0x2 ;  /* 0x00008c000a3d7a11 */ /* 0x000fe200078410ff */
[----:B------:R-:W-:Y:S01]  /*1ca0*/  IMAD R9, R8, c[0x0][0x16c], RZ ;  /* 0x00005b0008097a24 */ /* 0x000fe200078e02ff */
[----:B------:R-:W-:-:S02]  /*1cb0*/  LEA.HI R8, R38, R38, RZ, 0x1 ;  /* 0x0000002626087211 */ /* 0x000fc400078f08ff */
[----:B------:R-:W-:Y:S02]  /*1cc0*/  IADD3 R67, R11, R75, RZ ;  /* 0x0000004b0b437210 */ /* 0x000fe40007ffe0ff */
[----:B------:R-:W-:Y:S01]  /*1cd0*/  LOP3.LUT R11, R8, 0xfffffe, RZ, 0xc0, !PT ;  /* 0x00fffffe080b7812 */ /* 0x000fe200078ec0ff */
[----:B------:R-:W-:Y:S01]  /*1ce0*/  IMAD.WIDE R8, R9, 0x8, R14 ;  /* 0x0000000809087825 */ /* 0x000fe200078e020e */
[----:B------:R-:W-:Y:S01]  /*1cf0*/  LEA.HI.X R70, R70, c[0x0][0x22c], R69, 0x2, P1 ;  /* 0x00008b0046467a11 */ /* 0x000fe200008f1445 */
[----:B------:R-:W-:Y:S01]  /*1d00*/  HFMA2.MMA R69, -RZ, RZ, 0, 0 ;  /* 0x00000000ff457435 */ /* 0x000fe200000001ff */
[----:B------:R-:W-:Y:S02]  /*1d10*/  IADD3 R11, R38, -R11, RZ ;  /* 0x8000000b260b7210 */ /* 0x000fe40007ffe0ff */
[----:B------:R-:W-:Y:S02]  /*1d20*/  LEA.HI.X R72, R10, c[0x0][0x234], R67, 0x2, P2 ;  /* 0x00008d000a487a11 */ /* 0x000fe400010f1443 */
[----:B------:R-:W-:-:S02]  /*1d30*/  MOV R67, R8 ;  /* 0x0000000800437202 */ /* 0x000fc40000000f00 */
[----:B------:R-:W-:Y:S02]  /*1d40*/  MOV R74, R9 ;  /* 0x00000009004a7202 */ /* 0x000fe40000000f00 */
[----:B------:R-:W-:Y:S02]  /*1d50*/  MOV R38, RZ ;  /* 0x000000ff00267202 */ /* 0x000fe40000000f00 */
[----:B------:R-:W-:Y:S02]  /*1d60*/  SHF.L.U32 R71, R11, 0x8, RZ ;  /* 0x000000080b477819 */ /* 0x000fe400000006ff */
.L_x_7382:
        /* <DEDUP_REMOVED lines=9> */
[C---:B------:R-:W-:Y:S02]  /*1e00*/  ISETP.NE.AND P1, PT, R27.reuse, RZ, PT ;  /* 0x000000ff1b00720c */ /* 0x040fe40003f25270 */
[----:B------:R-:W-:-:S04]  /*1e10*/  IADD3 R76, R27, 0x200, RZ ;  /* 0x000002001b4c7810 */ /* 0x000fc80007ffe0ff */
[----:B------:R-:W-:Y:S02]  /*1e20*/  SEL R76, R71, R76, !P1 ;  /* 0x0000004c474c7207 */ /* 0x000fe40004800000 */
[----:B------:R-:W-:Y:S02]  /*1e30*/  ISETP.NE.AND P2, PT, R27, 0x1f, PT ;  /* 0x0000001f1b00780c */ /* 0x000fe40003f45270 */
[----:B------:R-:W-:-:S04]  /*1e40*/  ISETP.GT.AND P0, PT, R0, 0x1, PT ;  /* 0x000000010000780c */ /* 0x000fc80003f04270 */
[----:B------:R-:W-:Y:S02]  /*1e50*/  ISETP.EQ.AND P0, PT, R79, RZ, P0 ;  /* 0x000000ff4f00720c */ /* 0x000fe40000702270 */
[----:B------:R-:W-:-:S11]  /*1e60*/  MOV R89, RZ ;  /* 0x000000ff00597202 */ /* 0x000fd60000000f00 */
[----:B0-----:R-:W-:Y:S02]  /*1e70*/  @P0 MOV R8, R67 ;  /* 0x0000004300080202 */ /* 0x001fe40000000f00 */
[----:B------:R-:W-:Y:S02]  /*1e80*/  @P0 MOV R9, R74 ;  /* 0x0000004a00090202 */ /* 0x000fe40000000f00 */
[--C-:B------:R-:W-:Y:S02]  /*1e90*/  PRMT R78, RZ, 0x5410, R5.reuse ;  /* 0x00005410ff4e7816 */ /* 0x100fe40000000005 */
[----:B------:R-:W-:Y:S02]  /*1ea0*/  PRMT R77, RZ, 0x7610, R5 ;  /* 0x00007610ff4d7816 */ /* 0x000fe40000000005 */
        /* <DEDUP_REMOVED lines=16> */
[----:B------:R1:W2:Y:S04]  /*1fb0*/  @P2 LDS R103, [R27.X4+0xc5c] ;  /* 0x000c5c001b672984 */ /* 0x0002a80000004800 */
[----:B------:R4:W5:Y:S01]  /*1fc0*/  @P0 LDG.E R89, [R8.64+0x4] ;  /* 0x0000040608590981 */ /* 0x000962000c1e1900 */
[----:B------:R-:W-:-:S02]  /*1fd0*/  FMUL.FTZ R93, R86, R53 ;  /* 0x00000035565d7220 */ /* 0x000fc40000410000 */
[C---:B------:R-:W-:Y:S02]  /*1fe0*/  FMUL.FTZ R95, R86.reuse, R51 ;  /* 0x00000033565f7220 */ /* 0x040fe40000410000 */
[C---:B------:R-:W-:Y:S02]  /*1ff0*/  FMUL.FTZ R83, R86.reuse, R49 ;  /* 0x0000003156537220 */ /* 0x040fe40000410000 */
[----:B----4-:R-:W-:Y:S01]  /*2000*/  FMUL.FTZ R9, R86, R59 ;  /* 0x0000003b56097220 */ /* 0x010fe20000410000 */
[----:B------:R-:W-:Y:S08]  /*2010*/  MUFU.EX2 R104, R104 ;  /* 0x0000006800687308 */ /* 0x000ff00000000800 */
[----:B------:R-:W4:Y:S01]  /*2020*/  MUFU.EX2 R9, R9 ;  /* 0x0000000900097308 */ /* 0x000f220000000800 */
[----:B---3--:R-:W-:-:S07]  /*2030*/  FMUL.FTZ R11, R75, R10 ;  /* 0x0000000a4b0b7220 */ /* 0x008fce0000410000 */
[----:B------:R-:W3:Y:S01]  /*2040*/  MUFU.EX2 R87, R87 ;  /* 0x0000005700577308 */ /* 0x000ee20000000800 */
[----:B0-----:R-:W-:-:S07]  /*2050*/  PRMT R76, RZ, 0x5410, R4 ;  /* 0x00005410ff4c7816 */ /* 0x001fce0000000004 */
[----:B------:R-:W0:Y:S01]  /*2060*/  MUFU.EX2 R91, R91 ;  /* 0x0000005b005b7308 */ /* 0x000e220000000800 */
[----:B------:R-:W-:-:S07]  /*2070*/  PRMT R75, RZ, 0x7610, R4 ;  /* 0x00007610ff4b7816 */ /* 0x000fce0000000004 */
[----:B------:R-:W0:Y:S01]  /*2080*/  MUFU.EX2 R93, R93 ;  /* 0x0000005d005d7308 */ /* 0x000e220000000800 */
[----:B------:R-:W-:-:S07]  /*2090*/  PRMT R8, RZ, 0x7610, R6 ;  /* 0x00007610ff087816 */ /* 0x000fce0000000006 */
[----:B------:R-:W0:Y:S08]  /*20a0*/  MUFU.EX2 R95, R95 ;  /* 0x0000005f005f7308 */ /* 0x000e300000000800 */
[----:B------:R-:W0:Y:S01]  /*20b0*/  MUFU.EX2 R83, R83 ;  /* 0x0000005300537308 */ /* 0x000e220000000800 */
[-C--:B------:R-:W-:Y:S02]  /*20c0*/  FMUL.FTZ R94, R62, R11.reuse ;  /* 0x0000000b3e5e7220 */ /* 0x080fe40000410000 */
[----:B------:R-:W-:-:S02]  /*20d0*/  FMUL.FTZ R92, R66, R11 ;  /* 0x0000000b425c7220 */ /* 0x000fc40000410000 */
[----:B------:R-:W-:Y:S02]  /*20e0*/  FMUL.FTZ R98, R76, R57 ;  /* 0x000000394c627220 */ /* 0x000fe40000410000 */
[----:B------:R-:W-:Y:S02]  /*20f0*/  FMUL.FTZ R99, R75, R56 ;  /* 0x000000384b637220 */ /* 0x000fe40000410000 */
[----:B------:R-:W-:Y:S02]  /*2100*/  FMUL.FTZ R106, R8, R51 ;  /* 0x00000033086a7220 */ /* 0x000fe40000410000 */
[-C--:B------:R-:W-:Y:S02]  /*2110*/  FMUL.FTZ R97, R44, R11.reuse ;  /* 0x0000000b2c617220 */ /* 0x080fe40000410000 */
[-C--:B------:R-:W-:Y:S02]  /*2120*/  FMUL.FTZ R112, R48, R11.reuse ;  /* 0x0000000b30707220 */ /* 0x080fe40000410000 */
[----:B------:R-:W-:-:S02]  /*2130*/  FMUL.FTZ R96, R64, R11 ;  /* 0x0000000b40607220 */ /* 0x000fc40000410000 */
[----:B----4-:R-:W-:Y:S01]  /*2140*/  FFMA.FTZ R86, R9, R92, R94 ;  /* 0x0000005c09567223 */ /* 0x010fe2000001005e */
[----:B------:R-:W-:Y:S05]  /*2150*/  @P2 BRA `(.L_x_7379) ;  /* 0x0000008000002947 */ /* 0x000fea0003800000 */
[----:B0123--:R-:W-:Y:S01]  /*2160*/  ISETP.NE.AND P0, PT, R0, c[0x0][0x174], PT ;  /* 0x00005d0000007a0c */ /* 0x00ffe20003f05270 */
[----:B------:R-:W-:-:S12]  /*2170*/  HFMA2.MMA R103, -RZ, RZ, 1.875, 0 ;  /* 0x3f800000ff677435 */ /* 0x000fd800000001ff */
[----:B------:R-:W-:-:S04]  /*2180*/  @P0 LEA.HI R10, R0, R0, RZ, 0x1 ;  /* 0x00000000000a0211 */ /* 0x000fc800078f08ff */
[----:B------:R-:W-:-:S04]  /*2190*/  @P0 LOP3.LUT R81, R10, 0x3ffffe, RZ, 0xc0, !PT ;  /* 0x003ffffe0a510812 */ /* 0x000fc800078ec0ff */
[----:B------:R-:W-:-:S04]  /*21a0*/  @P0 IADD3 R81, -R81, R0, RZ ;  /* 0x0000000051510210 */ /* 0x000fc80007ffe1ff */
[----:B------:R-:W-:-:S04]  /*21b0*/  @P0 LEA R10, R81, 0x458, 0xa ;  /* 0x00000458510a0811 */ /* 0x000fc800078e50ff */
[----:B------:R-:W-:-:S05]  /*21c0*/  @P0 IADD3 R10, R10, R69, RZ ;  /* 0x000000450a0a0210 */ /* 0x000fca0007ffe0ff */
[----:B------:R0:W1:Y:S02]  /*21d0*/  @P0 LDS R103, [R10] ;  /* 0x000000000a670984 */ /* 0x0000640000000800 */
.L_x_7379:
[----:B0123--:R-:W-:Y:S05]  /*21e0*/  BSYNC B0 ;  /* 0x0000000000007941 */ /* 0x00ffea0003800000 */
.L_x_7378:
[----:B------:R-:W-:Y:S01]  /*21f0*/  FMUL.FTZ R10, R9, R103 ;  /* 0x00000067090a7220 */ /* 0x000fe20000410000 */
[----:B------:R-:W-:Y:S01]  /*2200*/  ISETP.NE.AND P3, PT, R79, 0x1f, PT ;  /* 0x0000001f4f00780c */ /* 0x000fe20003f65270 */
[-C--:B------:R-:W-:Y:S01]  /*2210*/  FMUL.FTZ R116, R60, R11.reuse ;  /* 0x0000000b3c747220 */ /* 0x080fe20000410000 */
[----:B------:R-:W-:Y:S01]  /*2220*/  ISETP.GE.AND P0, PT, R26, 0x1, PT ;  /* 0x000000011a00780c */ /* 0x000fe20003f06270 */
[C---:B------:R-:W-:Y:S01]  /*2230*/  FFMA.FTZ R81, R83.reuse, R86, R96 ;  /* 0x0000005653517223 */ /* 0x040fe20000010060 */
[----:B------:R-:W-:Y:S01]  /*2240*/  BSSY B0, `(.L_x_7380) ;  /* 0x00000de000007945 */ /* 0x000fe20003800000 */
[----:B------:R-:W-:Y:S02]  /*2250*/  FMUL.FTZ R86, R83, R10 ;  /* 0x0000000a53567220 */ /* 0x000fe40000410000 */
[----:B------:R-:W-:Y:S02]  /*2260*/  FMUL.FTZ R100, R58, R11 ;  /* 0x0000000b3a647220 */ /* 0x000fe40000410000 */
[----:B------:R-:W-:-:S02]  /*2270*/  FFMA.FTZ R81, R95, R81, R116 ;  /* 0x000000515f517223 */ /* 0x000fc40000010074 */
[----:B------:R-:W-:Y:S02]  /*2280*/  FMUL.FTZ R88, R95, R86 ;  /* 0x000000565f587220 */ /* 0x000fe40000410000 */
[----:B------:R-:W-:Y:S02]  /*2290*/  FFMA.FTZ R10, R104, R98, R99 ;  /* 0x00000062680a7223 */ /* 0x000fe40000010063 */
[----:B------:R-:W-:Y:S02]  /*22a0*/  FMUL.FTZ R86, R85, R104 ;  /* 0x0000006855567220 */ /* 0x000fe40000410000 */
[----:B------:R-:W-:Y:S02]  /*22b0*/  FMUL.FTZ R114, R52, R11 ;  /* 0x0000000b34727220 */ /* 0x000fe40000410000 */
[C---:B------:R-:W-:Y:S02]  /*22c0*/  FFMA.FTZ R81, R93.reuse, R81, R100 ;  /* 0x000000515d517223 */ /* 0x040fe40000010064 */
[----:B------:R-:W-:-:S02]  /*22d0*/  FMUL.FTZ R88, R93, R88 ;  /* 0x000000585d587220 */ /* 0x000fc40000410000 */
[C---:B------:R-:W-:Y:S02]  /*22e0*/  FFMA.FTZ R10, R87.reuse, R10, R102 ;  /* 0x0000000a570a7223 */ /* 0x040fe40000010066 */
[----:B------:R-:W-:Y:S02]  /*22f0*/  FMUL.FTZ R86, R87, R86 ;  /* 0x0000005657567220 */ /* 0x000fe40000410000 */
[C---:B------:R-:W-:Y:S02]  /*2300*/  FFMA.FTZ R81, R91.reuse, R81, R114 ;  /* 0x000000515b517223 */ /* 0x040fe40000010072 */
[C---:B------:R-:W-:Y:S02]  /*2310*/  FMUL.FTZ R88, R91.reuse, R88 ;  /* 0x000000585b587220 */ /* 0x040fe40000410000 */
[C---:B------:R-:W-:Y:S02]  /*2320*/  FFMA.FTZ R10, R91.reuse, R10, R110 ;  /* 0x0000000a5b0a7223 */ /* 0x040fe4000001006e */
[----:B------:R-:W-:-:S02]  /*2330*/  FMUL.FTZ R86, R91, R86 ;  /* 0x000000565b567220 */ /* 0x000fc40000410000 */
[C---:B------:R-:W-:Y:S02]  /*2340*/  FFMA.FTZ R81, R87.reuse, R81, R112 ;  /* 0x0000005157517223 */ /* 0x040fe40000010070 */
[----:B------:R-:W-:Y:S02]  /*2350*/  FMUL.FTZ R105, R87, R88 ;  /* 0x0000005857697220 */ /* 0x000fe40000410000 */
[C---:B------:R-:W-:Y:S02]  /*2360*/  FFMA.FTZ R11, R93.reuse, R10, R108 ;  /* 0x0000000a5d0b7223 */ /* 0x040fe4000001006c */
[----:B------:R-:W-:Y:S02]  /*2370*/  FMUL.FTZ R10, R93, R86 ;  /* 0x000000565d0a7220 */ /* 0x000fe40000410000 */
[C---:B------:R-:W-:Y:S02]  /*2380*/  FFMA.FTZ R81, R104.reuse, R81, R97 ;  /* 0x0000005168517223 */ /* 0x040fe40000010061 */
[----:B------:R-:W-:-:S02]  /*2390*/  FMUL.FTZ R86, R104, R105 ;  /* 0x0000006968567220 */ /* 0x000fc40000410000 */
[C---:B------:R-:W-:Y:S01]  /*23a0*/  FFMA.FTZ R11, R95.reuse, R11, R106 ;  /* 0x0000000b5f0b7223 */ /* 0x040fe2000001006a */
[----:B------:R-:W0:Y:S01]  /*23b0*/  SHFL.DOWN PT, R109, R81, 0x1, 0x1f ;  /* 0x08201f00516d7f89 */ /* 0x000e2200000e0000 */
[----:B------:R-:W-:Y:S02]  /*23c0*/  FMUL.FTZ R10, R95, R10 ;  /* 0x0000000a5f0a7220 */ /* 0x000fe40000410000 */
[----:B------:R-:W-:Y:S01]  /*23d0*/  FMUL.FTZ R88, R80, R59 ;  /* 0x0000003b50587220 */ /* 0x000fe20000410000 */
[----:B------:R-:W1:Y:S01]  /*23e0*/  SHFL.DOWN PT, R107, R86, 0x1, 0x1f ;  /* 0x08201f00566b7f89 */ /* 0x000e6200000e0000 */
[C---:B------:R-:W-:Y:S02]  /*23f0*/  FFMA.FTZ R11, R83.reuse, R11, R90 ;  /* 0x0000000b530b7223 */ /* 0x040fe4000001005a */
        /* <DEDUP_REMOVED lines=32> */
[----:B------:R-:W-:Y:S01]  /*2600*/  MOV R11, RZ ;  /* 0x000000ff000b7202 */ /* 0x000fe20000000f00 */
[----:B---3--:R-:W-:Y:S01]  /*2610*/  @P3 FMUL.FTZ R105, R105, R10 ;  /* 0x0000000a69693220 */ /* 0x008fe20000410000 */
[----:B------:R-:W-:-:S02]  /*2620*/  HFMA2.MMA R10, -RZ, RZ, 1.875, 0 ;  /* 0x3f800000ff0a7435 */ /* 0x000fc400000001ff */
[----:B------:R-:W2:Y:S01]  /*2630*/  SHFL.UP PT, R107, R118, 0x8, RZ ;  /* 0x05000000766b7989 */ /* 0x000ea200000e00ff */
[----:B------:R-:W-:-:S03]  /*2640*/  ISETP.GE.U32.AND P3, PT, R79, 0x18, PT ;  /* 0x000000184f00780c */ /* 0x000fc60003f66070 */
[----:B------:R-:W3:Y:S04]  /*2650*/  SHFL.UP PT, R120, R105, 0x8, RZ ;  /* 0x0500000069787989 */ /* 0x000ee800000e00ff */
[----:B------:R-:W-:Y:S01]  /*2660*/  @P0 LDS.64 R10, [UR4+0xcd8] ;  /* 0x000cd804ff0a0984 */ /* 0x000fe20008000a00 */
        /* <DEDUP_REMOVED lines=43> */
[-C--:B------:R-:W-:Y:S02]  /*2920*/  FFMA.FTZ R87, R76, -R57.reuse, R107 ;  /* 0x800000394c577223 */ /* 0x080fe4000001006b */
[----:B------:R-:W-:Y:S02]  /*2930*/  FMUL.FTZ R106, R104, R57 ;  /* 0x00000039686a7220 */ /* 0x000fe40000410000 */
[----:B------:R-:W-:-:S02]  /*2940*/  FFMA.FTZ R89, R48, R99, R85 ;  /* 0x0000006330597223 */ /* 0x000fc40000010055 */
[-C--:B------:R-:W-:Y:S02]  /*2950*/  FFMA.FTZ R108, R75, -R56.reuse, R99 ;  /* 0x800000384b6c7223 */ /* 0x080fe40000010063 */
[----:B------:R-:W-:Y:S02]  /*2960*/  FMUL.FTZ R85, R112, R56 ;  /* 0x0000003870557220 */ /* 0x000fe40000410000 */
[----:B------:R-:W-:Y:S02]  /*2970*/  FFMA.FTZ R91, R106, R87, RZ ;  /* 0x000000576a5b7223 */ /* 0x000fe400000100ff */
        /* <DEDUP_REMOVED lines=27> */
[C---:B--2---:R-:W-:Y:S01]  /*2b30*/  FFMA.FTZ R11, R86.reuse, R11, R81 ;  /* 0x0000000b560b7223 */ /* 0x044fe20000010051 */
[----:B------:R-:W0:Y:S01]  /*2b40*/  SHFL.DOWN PT, R116, R83, 0x1, 0x1f ;  /* 0x08201f0053747f89 */ /* 0x000e2200000e0000 */
[----:B------:R-:W-:Y:S02]  /*2b50*/  FMUL.FTZ R10, R86, R10 ;  /* 0x0000000a560a7220 */ /* 0x000fe40000410000 */
[----:B------:R-:W-:Y:S01]  /*2b60*/  FADD.FTZ R46, R95, R46 ;  /* 0x0000002e5f2e7221 */ /* 0x000fe20000010000 */
[----:B------:R-:W1:Y:S01]  /*2b70*/  SHFL.DOWN PT, R118, R9, 0x1, 0x1f ;  /* 0x08201f0009767f89 */ /* 0x000e6200000e0000 */
[C---:B------:R-:W-:Y:S02]  /*2b80*/  FMUL.FTZ R86, R73.reuse, R94 ;  /* 0x0000005e49567220 */ /* 0x040fe40000410000 */
[----:B------:R-:W-:Y:S01]  /*2b90*/  FMUL.FTZ R81, R73, R98 ;  /* 0x0000006249517220 */ /* 0x000fe20000410000 */
[----:B------:R2:W-:Y:S01]  /*2ba0*/  @!P2 STS.64 [UR4+0xcd8], R10 ;  /* 0x000cd80aff00a988 */ /* 0x0005e20008000a04 */
[----:B------:R-:W-:-:S02]  /*2bb0*/  FMUL.FTZ R99, R99, R86 ;  /* 0x0000005663637220 */ /* 0x000fc40000410000 */
[----:B------:R-:W-:Y:S02]  /*2bc0*/  FMUL.FTZ R81, R114, R81 ;  /* 0x0000005172517220 */ /* 0x000fe40000410000 */
[----:B------:R-:W-:Y:S02]  /*2bd0*/  FFMA.FTZ R84, R84, R94, R99 ;  /* 0x0000005e54547223 */ /* 0x000fe40000010063 */
[----:B------:R-:W-:Y:S02]  /*2be0*/  FFMA.FTZ R81, R82, R98, R81 ;  /* 0x0000006252517223 */ /* 0x000fe40000010051 */
[----:B------:R-:W-:Y:S02]  /*2bf0*/  FADD.FTZ R47, R105, R47 ;  /* 0x0000002f692f7221 */ /* 0x000fe40000010000 */
[C---:B--2---:R-:W-:Y:S02]  /*2c00*/  FMUL.FTZ R11, R73.reuse, R92 ;  /* 0x0000005c490b7220 */ /* 0x044fe40000410000 */
[----:B------:R-:W-:-:S02]  /*2c10*/  FMUL.FTZ R10, R73, R102 ;  /* 0x00000066490a7220 */ /* 0x000fc40000410000 */
        /* <DEDUP_REMOVED lines=35> */
[----:B------:R-:W-:-:S03]  /*2e50*/  ISETP.GT.AND P0, PT, R26, 0x17, PT ;  /* 0x000000171a00780c */ /* 0x000fc60003f04270 */
[----:B------:R-:W1:Y:S10]  /*2e60*/  SHFL.DOWN PT, R118, R9, 0x8, 0x1f ;  /* 0x09001f0009767f89 */ /* 0x000e7400000e0000 */
[----:B0-----:R-:W-:-:S02]  /*2e70*/  @!P0 FADD.FTZ R83, R83, R116 ;  /* 0x0000007453538221 */ /* 0x001fc40000010000 */
[----:B------:R-:W-:Y:S02]  /*2e80*/  FMUL.FTZ R116, R73, R96 ;  /* 0x0000006049747220 */ /* 0x000fe40000410000 */
[----:B-1----:R-:W-:Y:S01]  /*2e90*/  @!P0 FADD.FTZ R9, R9, R118 ;  /* 0x0000007609098221 */ /* 0x002fe20000010000 */
[----:B------:R-:W-:Y:S01]  /*2ea0*/  ISETP.GT.AND P0, PT, R26, 0xf, PT ;  /* 0x0000000f1a00780c */ /* 0x000fe20003f04270 */
[----:B------:R-:W0:Y:S01]  /*2eb0*/  SHFL.DOWN PT, R118, R83, 0x10, 0x1f ;  /* 0x0a001f0053767f89 */ /* 0x000e2200000e0000 */
[----:B------:R-:W-:-:S03]  /*2ec0*/  FMUL.FTZ R97, R97, R116 ;  /* 0x0000007461617220 */ /* 0x000fc60000410000 */
[----:B------:R-:W1:Y:S01]  /*2ed0*/  SHFL.DOWN PT, R120, R9, 0x10, 0x1f ;  /* 0x0a001f0009787f89 */ /* 0x000e6200000e0000 */
[----:B------:R-:W-:Y:S02]  /*2ee0*/  FFMA.FTZ R96, R8, R96, R97 ;  /* 0x0000006008607223 */ /* 0x000fe40000010061 */
[----:B------:R-:W-:Y:S02]  /*2ef0*/  FMUL.FTZ R8, R73, R100 ;  /* 0x0000006449087220 */ /* 0x000fe40000410000 */
[----:B------:R-:W-:Y:S02]  /*2f00*/  FADD.FTZ R37, R96, R37 ;  /* 0x0000002560257221 */ /* 0x000fe40000010000 */
[----:B------:R-:W-:-:S04]  /*2f10*/  FMUL.FTZ R91, R91, R8 ;  /* 0x000000085b5b7220 */ /* 0x000fc80000410000 */
[----:B------:R-:W-:-:S04]  /*2f20*/  FFMA.FTZ R100, R77, R100, R91 ;  /* 0x000000644d647223 */ /* 0x000fc8000001005b */
[----:B------:R-:W-:Y:S02]  /*2f30*/  FADD.FTZ R39, R100, R39 ;  /* 0x0000002764277221 */ /* 0x000fe40000010000 */
[----:B0-----:R-:W-:Y:S02]  /*2f40*/  @!P0 FADD.FTZ R83, R83, R118 ;  /* 0x0000007653538221 */ /* 0x001fe40000010000 */
        /* <DEDUP_REMOVED lines=13> */
.L_x_7381:
[----:B0-----:R-:W-:Y:S05]  /*3020*/  BSYNC B0 ;  /* 0x0000000000007941 */ /* 0x001fea0003800000 */
.L_x_7380:
[----:B------:R-:W-:Y:S01]  /*3030*/  MOV R8, c[0x0][0x1c0] ;  /* 0x0000700000087a02 */ /* 0x000fe20000000f00 */
[----:B------:R-:W-:Y:S01]  /*3040*/  UIADD3 UR4, UR4, 0x8, URZ ;  /* 0x0000000804047890 */ /* 0x000fe2000fffe03f */
[----:B------:R-:W-:-:S02]  /*3050*/  MOV R9, c[0x0][0x1c4] ;  /* 0x0000710000097a02 */ /* 0x000fc40000000f00 */
[C---:B------:R-:W-:Y:S02]  /*3060*/  LEA R61, P0, R8.reuse, R61, 0x2 ;  /* 0x0000003d083d7211 */ /* 0x040fe400078010ff */
        /* <DEDUP_REMOVED lines=17> */
.L_x_7377:
[----:B------:R-:W-:Y:S01]  /*3180*/  BAR.SYNC.DEFER_BLOCKING 0x0 ;  /* 0x0000000000007b1d */ /* 0x000fe20000010000 */
[----:B------:R-:W-:Y:S02]  /*3190*/  SHF.R.S32.HI R54, RZ, 0x1f, R27 ;  /* 0x0000001fff367819 */ /* 0x000fe4000001141b */
[----:B------:R-:W-:-:S04]  /*31a0*/  LEA R4, P0, R27, R23, 0x4 ;  /* 0x000000171b047211 */ /* 0x000fc800078020ff */
[----:B------:R-:W-:-:S06]  /*31b0*/  LEA.HI.X R5, R27, R22, R54, 0x4, P0 ;  /* 0x000000161b057211 */ /* 0x000fcc00000f2436 */
[----:B------:R-:W2:Y:S01]  /*31c0*/  LDG.E.128 R4, [R4.64] ;  /* 0x0000000604047981 */ /* 0x000ea2000c1e1d00 */
[----:B------:R-:W-:-:S03]  /*31d0*/  IADD3 R55, R0, -0x1, RZ ;  /* 0xffffffff00377810 */ /* 0x000fc60007ffe0ff */
[----:B--2---:R-:W-:Y:S01]  /*31e0*/  STS.128 [R26.X16], R4 ;  /* 0x000000041a007388 */ /* 0x004fe2000000cc00 */
[----:B------:R-:W-:-:S06]  /*31f0*/  NOP ;  /* 0x0000000000007918 */ /* 0x000fcc0000000000 */
[----:B------:R-:W0:Y:S02]  /*3200*/  LDS.128 R8, [R26.X16] ;  /* 0x000000001a087984 */ /* 0x000e24000000cc00 */
[----:B0-----:R-:W-:Y:S02]  /*3210*/  PRMT R5, RZ, 0x5410, R8 ;  /* 0x00005410ff057816 */ /* 0x001fe40000000008 */
[--C-:B------:R-:W-:Y:S02]  /*3220*/  PRMT R7, RZ, 0x5410, R11.reuse ;  /* 0x00005410ff077816 */ /* 0x100fe4000000000b */
[----:B------:R-:W-:Y:S01]  /*3230*/  PRMT R11, RZ, 0x7610, R11 ;  /* 0x00007610ff0b7816 */ /* 0x000fe2000000000b */
[----:B------:R-:W-:Y:S01]  /*3240*/  FADD.FTZ R44, R5, R32 ;  /* 0x00000020052c7221 */ /* 0x000fe20000010000 */
[----:B------:R-:W-:Y:S01]  /*3250*/  PRMT R5, RZ, 0x7610, R8 ;  /* 0x00007610ff057816 */ /* 0x000fe20000000008 */
[--C-:B------:R-:W-:Y:S02]  /*3260*/  FADD.FTZ R7, R7, R32.reuse ;  /* 0x0000002007077221 */ /* 0x100fe40000010000 */
[--C-:B------:R-:W-:Y:S01]  /*3270*/  FADD.FTZ R49, R11, R32.reuse ;  /* 0x000000200b317221 */ /* 0x100fe20000010000 */
[----:B------:R-:W-:Y:S01]  /*3280*/  BAR.SYNC.DEFER_BLOCKING 0x0 ;  /* 0x0000000000007b1d */ /* 0x000fe20000010000 */
[----:B------:R-:W-:Y:S01]  /*3290*/  FSETP.GTU.FTZ.AND P6, PT, R44, 20, PT ;  /* 0x41a000002c00780b */ /* 0x000fe20003fdc000 */
[----:B------:R-:W-:Y:S01]  /*32a0*/  FADD.FTZ R48, R5, R32 ;  /* 0x0000002005307221 */ /* 0x000fe20000010000 */
[----:B------:R-:W-:-:S02]  /*32b0*/  PRMT R5, RZ, 0x5410, R9 ;  /* 0x00005410ff057816 */ /* 0x000fc40000000009 */
        /* <DEDUP_REMOVED lines=8> */
[----:B------:R-:W0:Y:S01]  /*3340*/  @!P6 MUFU.EX2 R8, R8 ;  /* 0x000000080008e308 */ /* 0x000e220000000800 */
[----:B------:R-:W-:Y:S02]  /*3350*/  @!P0 FMUL.FTZ R5, R48, -1.4426950216293334961 ;  /* 0xbfb8aa3b30058820 */ /* 0x000fe40000410000 */
[----:B------:R-:W-:Y:S01]  /*3360*/  @!P5 FMUL.FTZ R11, R7, -1.4426950216293334961 ;  /* 0xbfb8aa3b070bd820 */ /* 0x000fe20000410000 */
[----:B------:R-:W-:Y:S02]  /*3370*/  F2FP.BF16.PACK_AB R7, R47, R50 ;  /* 0x000000322f07723e */ /* 0x000fe400000010ff */
[----:B------:R-:W-:Y:S02]  /*3380*/  @!P1 FMUL.FTZ R6, R6, -1.4426950216293334961 ;  /* 0xbfb8aa3b06069820 */ /* 0x000fe40000410000 */
[----:B------:R1:W2:Y:S01]  /*3390*/  @!P0 MUFU.EX2 R48, R5 ;  /* 0x0000000500308308 */ /* 0x0002a20000000800 */
[----:B0-----:R-:W-:Y:S01]  /*33a0*/  @!P6 FADD.FTZ R4, R8, 1 ;  /* 0x3f8000000804e421 */ /* 0x001fe20000010000 */
[----:B-1----:R-:W-:-:S06]  /*33b0*/  PRMT R5, RZ, 0x5410, R10 ;  /* 0x00005410ff057816 */ /* 0x002fcc000000000a */
[----:B------:R-:W0:Y:S01]  /*33c0*/  @!P1 MUFU.EX2 R6, R6 ;  /* 0x0000000600069308 */ /* 0x000e220000000800 */
[----:B------:R-:W-:Y:S01]  /*33d0*/  FADD.FTZ R8, R5, R32 ;  /* 0x0000002005087221 */ /* 0x000fe20000010000 */
[----:B------:R-:W-:Y:S01]  /*33e0*/  PRMT R5, RZ, 0x7610, R10 ;  /* 0x00007610ff057816 */ /* 0x000fe2000000000a */
[----:B--2---:R-:W-:-:S05]  /*33f0*/  @!P0 FADD.FTZ R48, R48, 1 ;  /* 0x3f80000030308421 */ /* 0x004fca0000010000 */
[----:B------:R1:W2:Y:S01]  /*3400*/  @!P6 MUFU.RCP R44, R4 ;  /* 0x00000004002ce308 */ /* 0x0002a20000001000 */
[----:B------:R-:W-:Y:S01]  /*3410*/  FSETP.GTU.FTZ.AND P3, PT, R8, 20, PT ;  /* 0x41a000000800780b */ /* 0x000fe20003f7c000 */
[----:B------:R-:W-:Y:S02]  /*3420*/  FADD.FTZ R10, R5, R32 ;  /* 0x00000020050a7221 */ /* 0x000fe40000010000 */
[----:B------:R-:W-:-:S03]  /*3430*/  @!P2 FMUL.FTZ R5, R9, -1.4426950216293334961 ;  /* 0xbfb8aa3b0905a820 */ /* 0x000fc60000410000 */
[----:B------:R-:W-:Y:S01]  /*3440*/  FSETP.GTU.FTZ.AND P4, PT, R10, 20, PT ;  /* 0x41a000000a00780b */ /* 0x000fe20003f9c000 */
[----:B------:R-:W3:Y:S06]  /*3450*/  @!P5 MUFU.EX2 R11, R11 ;  /* 0x0000000b000bd308 */ /* 0x000eec0000000800 */
[----:B-1----:R-:W-:Y:S02]  /*3460*/  @!P3 FMUL.FTZ R4, R8, -1.4426950216293334961 ;  /* 0xbfb8aa3b0804b820 */ /* 0x002fe40000410000 */
[----:B------:R-:W1:Y:S01]  /*3470*/  @!P2 MUFU.EX2 R5, R5 ;  /* 0x000000050005a308 */ /* 0x000e620000000800 */
[----:B0-----:R-:W-:Y:S01]  /*3480*/  @!P1 FADD.FTZ R8, R6, 1 ;  /* 0x3f80000006089421 */ /* 0x001fe20000010000 */
[----:B------:R-:W-:Y:S01]  /*3490*/  F2FP.BF16.PACK_AB R6, R45, R46 ;  /* 0x0000002e2d06723e */ /* 0x000fe200000010ff */
[----:B--2---:R-:W-:Y:S01]  /*34a0*/  @!P6 FMUL.FTZ R19, R19, R44 ;  /* 0x0000002c1313e220 */ /* 0x004fe20000410000 */
[----:B------:R-:W-:Y:S01]  /*34b0*/  FSETP.GTU.FTZ.AND P6, PT, R49, 20, PT ;  /* 0x41a000003100780b */ /* 0x000fe20003fdc000 */
[----:B------:R-:W-:Y:S01]  /*34c0*/  @!P4 FMUL.FTZ R10, R10, -1.4426950216293334961 ;  /* 0xbfb8aa3b0a0ac820 */ /* 0x000fe20000410000 */
[----:B------:R-:W-:-:S02]  /*34d0*/  SHF.L.U32 R44, R55, 0x8, RZ ;  /* 0x00000008372c7819 */ /* 0x000fc400000006ff */
[----:B------:R-:W0:Y:S01]  /*34e0*/  @!P3 MUFU.EX2 R4, R4 ;  /* 0x000000040004b308 */ /* 0x000e220000000800 */
[----:B---3--:R-:W-:Y:S01]  /*34f0*/  @!P5 FADD.FTZ R46, R11, 1 ;  /* 0x3f8000000b2ed421 */ /* 0x008fe20000010000 */
[----:B------:R-:W-:-:S06]  /*3500*/  SHF.R.S32.HI R45, RZ, 0x1f, R44 ;  /* 0x0000001fff2d7819 */ /* 0x000fcc000001142c */
[----:B------:R-:W2:Y:S01]  /*3510*/  @!P4 MUFU.EX2 R10, R10 ;  /* 0x0000000a000ac308 */ /* 0x000ea20000000800 */
[----:B-1----:R-:W-:Y:S01]  /*3520*/  @!P2 FADD.FTZ R9, R5, 1 ;  /* 0x3f8000000509a421 */ /* 0x002fe20000010000 */
[----:B------:R-:W-:Y:S01]  /*3530*/  F2FP.BF16.PACK_AB R5, R42, R43 ;  /* 0x0000002b2a05723e */ /* 0x000fe200000010ff */
[----:B------:R-:W-:Y:S02]  /*3540*/  @!P6 FMUL.FTZ R49, R49, -1.4426950216293334961 ;  /* 0xbfb8aa3b3131e820 */ /* 0x000fe40000410000 */
[----:B0-----:R-:W-:Y:S01]  /*3550*/  @!P3 FADD.FTZ R42, R4, 1 ;  /* 0x3f800000042ab421 */ /* 0x001fe20000010000 */
[----:B------:R-:W-:Y:S02]  /*3560*/  F2FP.BF16.PACK_AB R4, R40, R41 ;  /* 0x000000292804723e */ /* 0x000fe400000010ff */
[----:B------:R-:W0:Y:S01]  /*3570*/  @!P1 MUFU.RCP R51, R8 ;  /* 0x0000000800339308 */ /* 0x000e220000001000 */
[----:B------:R-:W-:Y:S02]  /*3580*/  IMAD R40, R30, c[0x0][0x2d8], RZ ;  /* 0x0000b6001e287a24 */ /* 0x000fe400078e02ff */
[----:B------:R1:W-:Y:S02]  /*3590*/  STS.128 [R26.X16], R4 ;  /* 0x000000041a007388 */ /* 0x0003e4000000cc00 */
[----:B------:R-:W-:-:S02]  /*35a0*/  IMAD R53, R31, c[0x0][0x2dc], R40 ;  /* 0x0000b7001f357a24 */ /* 0x000fc400078e0228 */
[----:B--2---:R-:W-:Y:S01]  /*35b0*/  @!P4 FADD.FTZ R43, R10, 1 ;  /* 0x3f8000000a2bc421 */ /* 0x004fe20000010000 */
[----:B------:R2:W-:Y:S01]  /*35c0*/  @!P2 MUFU.RCP R50, R9 ;  /* 0x000000090032a308 */ /* 0x0005e20000001000 */
[----:B------:R-:W-:-:S06]  /*35d0*/  NOP ;  /* 0x0000000000007918 */ /* 0x000fcc0000000000 */
[----:B------:R-:W-:Y:S01]  /*35e0*/  IMAD.WIDE.U32 R40, R31, c[0x0][0x2d8], R44 ;  /* 0x0000b6001f287a25 */ /* 0x000fe200078e002c */
[----:B------:R-:W3:Y:S01]  /*35f0*/  @!P5 MUFU.RCP R46, R46 ;  /* 0x0000002e002ed308 */ /* 0x000ee20000001000 */
[----:B--2---:R-:W2:Y:S02]  /*3600*/  LDS.128 R8, [R26.X16] ;  /* 0x000000001a087984 */ /* 0x004ea4000000cc00 */
[----:B0-----:R-:W-:Y:S01]  /*3610*/  @!P1 FMUL.FTZ R36, R36, R51 ;  /* 0x0000003324249220 */ /* 0x001fe20000410000 */
[----:B------:R-:W-:Y:S01]  /*3620*/  IADD3 R41, R41, R53, RZ ;  /* 0x0000003529297210 */ /* 0x000fe20007ffe0ff */
[----:B-1----:R-:W-:Y:S01]  /*3630*/  IMAD R4, R34, c[0x0][0x2e0], RZ ;  /* 0x0000b80022047a24 */ /* 0x002fe200078e02ff */
[----:B------:R-:W-:Y:S01]  /*3640*/  SHF.L.U64.HI R51, R27, 0x4, R54 ;  /* 0x000000041b337819 */ /* 0x000fe20000010236 */
[----:B------:R-:W-:Y:S01]  /*3650*/  IMAD.WIDE.U32 R44, R31, c[0x0][0x2f8], R44 ;  /* 0x0000be001f2c7a25 */ /* 0x000fe200078e002c */
[----:B------:R-:W0:Y:S03]  /*3660*/  @!P6 MUFU.EX2 R49, R49 ;  /* 0x000000310031e308 */ /* 0x000e260000000800 */
[----:B------:R-:W-:-:S02]  /*3670*/  IMAD R53, R35, c[0x0][0x2e4], R4 ;  /* 0x0000b90023357a24 */ /* 0x000fc400078e0204 */
[----:B------:R-:W-:-:S03]  /*3680*/  IMAD.WIDE.U32 R4, R35, c[0x0][0x2e0], R40 ;  /* 0x0000b80023047a25 */ /* 0x000fc600078e0028 */
[----:B------:R-:W1:Y:S01]  /*3690*/  @!P3 MUFU.RCP R47, R42 ;  /* 0x0000002a002fb308 */ /* 0x000e620000001000 */
[----:B---3--:R-:W-:Y:S01]  /*36a0*/  @!P5 FMUL.FTZ R17, R17, R46 ;  /* 0x0000002e1111d220 */ /* 0x008fe20000410000 */
[----:B------:R-:W-:Y:S01]  /*36b0*/  IADD3 R41, R5, R53, RZ ;  /* 0x0000003505297210 */ /* 0x000fe20007ffe0ff */
[----:B------:R-:W-:Y:S01]  /*36c0*/  @!P2 FMUL.FTZ R39, R39, R50 ;  /* 0x000000322727a220 */ /* 0x000fe20000410000 */
[C---:B------:R-:W-:Y:S02]  /*36d0*/  LEA R5, P1, R4.reuse, c[0x0][0x330], 0x1 ;  /* 0x0000cc0004057a11 */ /* 0x040fe400078208ff */
[----:B------:R-:W-:Y:S02]  /*36e0*/  SHF.L.U32 R53, R27, 0x4, RZ ;  /* 0x000000041b357819 */ /* 0x000fe400000006ff */
[----:B------:R-:W-:Y:S01]  /*36f0*/  LEA.HI.X R4, R4, c[0x0][0x334], R41, 0x1, P1 ;  /* 0x0000cd0004047a11 */ /* 0x000fe200008f0c29 */
[----:B0-----:R-:W-:Y:S01]  /*3700*/  @!P6 FADD.FTZ R49, R49, 1 ;  /* 0x3f8000003131e421 */ /* 0x001fe20000010000 */
[----:B------:R-:W-:Y:S01]  /*3710*/  IADD3 R46, P1, R5, R53, RZ ;  /* 0x00000035052e7210 */ /* 0x000fe20007f3e0ff */
[----:B------:R-:W0:Y:S01]  /*3720*/  @!P4 MUFU.RCP R52, R43 ;  /* 0x0000002b0034c308 */ /* 0x000e220000001000 */
[----:B------:R-:W-:-:S02]  /*3730*/  F2FP.BF16.PACK_AB R5, R39, R36 ;  /* 0x000000242705723e */ /* 0x000fc400000010ff */
[----:B------:R-:W-:Y:S01]  /*3740*/  IADD3 R25, P2, R25, -0x200, RZ ;  /* 0xfffffe0019197810 */ /* 0x000fe20007f5e0ff */
[----:B-1----:R-:W-:Y:S01]  /*3750*/  @!P3 FMUL.FTZ R16, R16, R47 ;  /* 0x0000002f1010b220 */ /* 0x002fe20000410000 */
[----:B------:R-:W-:-:S03]  /*3760*/  IADD3.X R47, R4, R51, RZ, P1, !PT ;  /* 0x00000033042f7210 */ /* 0x000fc60000ffe4ff */
[----:B------:R-:W1:Y:S01]  /*3770*/  @!P6 MUFU.RCP R49, R49 ;  /* 0x000000310031e308 */ /* 0x000e620000001000 */
[----:B------:R-:W-:Y:S02]  /*3780*/  ISETP.GT.AND P3, PT, R0, 0x1, PT ;  /* 0x000000010000780c */ /* 0x000fe40003f64270 */
[----:B------:R-:W-:Y:S02]  /*3790*/  IADD3 R21, P1, R21, -0x200, RZ ;  /* 0xfffffe0015157810 */ /* 0x000fe40007f3e0ff */
[----:B------:R-:W-:Y:S01]  /*37a0*/  MOV R0, R55 ;  /* 0x0000003700007202 */ /* 0x000fe20000000f00 */
[----:B--2---:R2:W-:Y:S01]  /*37b0*/  STG.E.128 [R46.64], R8 ;  /* 0x000000082e007986 */ /* 0x0045e2000c101d06 */
[----:B------:R-:W-:Y:S01]  /*37c0*/  IADD3.X R20, R20, -0x1, RZ, P1, !PT ;  /* 0xffffffff14147810 */ /* 0x000fe20000ffe4ff */
[----:B------:R3:W4:Y:S01]  /*37d0*/  @!P0 MUFU.RCP R7, R48 ;  /* 0x0000003000078308 */ /* 0x0007220000001000 */
[----:B0-----:R-:W-:Y:S01]  /*37e0*/  @!P4 FMUL.FTZ R37, R37, R52 ;  /* 0x000000342525c220 */ /* 0x001fe20000410000 */
[----:B------:R-:W-:-:S04]  /*37f0*/  IADD3.X R24, R24, -0x1, RZ, P2, !PT ;  /* 0xffffffff18187810 */ /* 0x000fc800017fe4ff */
[----:B------:R-:W-:Y:S01]  /*3800*/  F2FP.BF16.PACK_AB R6, R37, R16 ;  /* 0x000000102506723e */ /* 0x000fe200000010ff */
[----:B-1----:R-:W-:Y:S02]  /*3810*/  @!P6 FMUL.FTZ R38, R38, R49 ;  /* 0x000000312626e220 */ /* 0x002fe40000410000 */
[----:B---3--:R-:W-:-:S04]  /*3820*/  IMAD R48, R30, c[0x0][0x2f8], RZ ;  /* 0x0000be001e307a24 */ /* 0x008fc800078e02ff */
[----:B------:R-:W-:Y:S02]  /*3830*/  IMAD R49, R31, c[0x0][0x2fc], R48 ;  /* 0x0000bf001f317a24 */ /* 0x000fe400078e0230 */
[----:B----4-:R-:W-:Y:S01]  /*3840*/  @!P0 FMUL.FTZ R18, R18, R7 ;  /* 0x0000000712128220 */ /* 0x010fe20000410000 */
[----:B------:R-:W-:Y:S01]  /*3850*/  F2FP.BF16.PACK_AB R7, R38, R17 ;  /* 0x000000112607723e */ /* 0x000fe200000010ff */
[----:B------:R-:W-:Y:S01]  /*3860*/  IMAD R48, R34, c[0x0][0x300], RZ ;  /* 0x0000c00022307a24 */ /* 0x000fe200078e02ff */
[----:B------:R-:W-:Y:S02]  /*3870*/  IADD3 R45, R45, R49, RZ ;  /* 0x000000312d2d7210 */ /* 0x000fe40007ffe0ff */
[----:B------:R-:W-:Y:S01]  /*3880*/  F2FP.BF16.PACK_AB R4, R18, R19 ;  /* 0x000000131204723e */ /* 0x000fe200000010ff */
[----:B------:R-:W-:Y:S01]  /*3890*/  BAR.SYNC.DEFER_BLOCKING 0x0 ;  /* 0x0000000000007b1d */ /* 0x000fe20000010000 */
[C---:B------:R-:W-:Y:S02]  /*38a0*/  IMAD R49, R35.reuse, c[0x0][0x304], R48 ;  /* 0x0000c10023317a24 */ /* 0x040fe400078e0230 */
[----:B--2---:R-:W-:-:S04]  /*38b0*/  IMAD.WIDE.U32 R8, R35, c[0x0][0x300], R44 ;  /* 0x0000c00023087a25 */ /* 0x004fc800078e002c */
[----:B------:R-:W-:-:S04]  /*38c0*/  FADD.FTZ R19, R19, R28 ;  /* 0x0000001c13137221 */ /* 0x000fc80000010000 */
[----:B------:R-:W-:-:S04]  /*38d0*/  FADD.FTZ R19, R19, R18 ;  /* 0x0000001213137221 */ /* 0x000fc80000010000 */
[----:B------:R-:W-:-:S04]  /*38e0*/  FADD.FTZ R36, R19, R36 ;  /* 0x0000002413247221 */ /* 0x000fc80000010000 */
[----:B------:R-:W-:-:S04]  /*38f0*/  FADD.FTZ R39, R36, R39 ;  /* 0x0000002724277221 */ /* 0x000fc80000010000 */
[----:B------:R-:W-:Y:S01]  /*3900*/  FADD.FTZ R16, R39, R16 ;  /* 0x0000001027107221 */ /* 0x000fe20000010000 */
[----:B------:R0:W-:Y:S01]  /*3910*/  STS.128 [R26.X16], R4 ;  /* 0x000000041a007388 */ /* 0x0001e2000000cc00 */
[----:B------:R-:W-:-:S06]  /*3920*/  NOP ;  /* 0x0000000000007918 */ /* 0x000fcc0000000000 */
[----:B------:R-:W1:Y:S01]  /*3930*/  LDS.128 R40, [R26.X16] ;  /* 0x000000001a287984 */ /* 0x000e62000000cc00 */
[----:B------:R-:W-:-:S04]  /*3940*/  FADD.FTZ R16, R16, R37 ;  /* 0x0000002510107221 */ /* 0x000fc80000010000 */
[----:B------:R-:W-:Y:S01]  /*3950*/  FADD.FTZ R17, R16, R17 ;  /* 0x0000001110117221 */ /* 0x000fe20000010000 */
[----:B0-----:R-:W-:-:S03]  /*3960*/  IADD3 R5, R9, R49, RZ ;  /* 0x0000003109057210 */ /* 0x001fc60007ffe0ff */
[----:B------:R-:W-:Y:S01]  /*3970*/  FADD.FTZ R28, R17, R38 ;  /* 0x00000026111c7221 */ /* 0x000fe20000010000 */
[----:B------:R-:W-:-:S04]  /*3980*/  LEA R4, P0, R8, c[0x0][0x340], 0x1 ;  /* 0x0000d00008047a11 */ /* 0x000fc800078008ff */
[----:B------:R-:W-:Y:S02]  /*3990*/  LEA.HI.X R8, R8, c[0x0][0x344], R5, 0x1, P0 ;  /* 0x0000d10008087a11 */ /* 0x000fe400000f0c05 */
[----:B------:R-:W-:-:S04]  /*39a0*/  IADD3 R4, P0, R4, R53, RZ ;  /* 0x0000003504047210 */ /* 0x000fc80007f1e0ff */
[----:B------:R-:W-:Y:S02]  /*39b0*/  IADD3.X R5, R8, R51, RZ, P0, !PT ;  /* 0x0000003308057210 */ /* 0x000fe400007fe4ff */
[----:B------:R-:W-:-:S04]  /*39c0*/  IADD3 R23, P0, R23, -0x200, RZ ;  /* 0xfffffe0017177810 */ /* 0x000fc80007f1e0ff */
[----:B------:R-:W-:Y:S01]  /*39d0*/  IADD3.X R22, R22, -0x1, RZ, P0, !PT ;  /* 0xffffffff16167810 */ /* 0x000fe200007fe4ff */
[----:B-1----:R0:W-:Y:S01]  /*39e0*/  STG.E.128 [R4.64], R40 ;  /* 0x0000002804007986 */ /* 0x0021e2000c101d06 */
[----:B------:R-:W-:Y:S01]  /*39f0*/  @!P3 CALL.REL.NOINC `(.L_x_7360) ;  /* 0x000000100000b944 */ /* 0x000fe20003c00000 */
[----:B------:R-:W-:Y:S05]  /*3a00*/  BRA `(.L_x_7383) ;  /* 0xffffcae000007947 */ /* 0x000fea000383ffff */
.L_x_7360:
        /* <DEDUP_REMOVED lines=24> */
.L_x_7385:
[----:B0-----:R-:W-:Y:S05]  /*3b90*/  BSYNC B0 ;  /* 0x0000000000007941 */ /* 0x001fea0003800000 */
.L_x_7384:
        /* <DEDUP_REMOVED lines=23> */
.L_x_7387:
[----:B------:R-:W1:Y:S02]  /*3d10*/  S2R R21, SR_TID.X ;  /* 0x0000000000157919 */ /* 0x000e640000002100 */
.L_x_7388:
[----:B0-----:R-:W-:Y:S05]  /*3d20*/  BSYNC B0 ;  /* 0x0000000000007941 */ /* 0x001fea0003800000 */
.L_x_7386:
        /* <DEDUP_REMOVED lines=22> */
.L_x_7389:
        /* <DEDUP_REMOVED lines=26> */
[C---:B-----5:R-:W-:Y:S01]  /*4030*/  IMAD R33, R21.reuse, c[0x0][0x2b4], R22 ;  /* 0x0000ad0015217a24 */ /* 0x060fe200078e0216 */
        /* <DEDUP_REMOVED lines=28> */
.L_x_7390:
        /* <DEDUP_REMOVED lines=16> */
.L_x_9118:


//--------------------- .text._Z25selective_scan_bwd_kernelI32Selective_Scan_bwd_kernel_traitsILi32ELi8ELb1ELb0ELb0ELb1ELb1EN3c108BFloat16EfEEv12SSMParamsBwd --------------------------
	.section	.text._Z25selective_scan_bwd_kernelI32Selective_Scan_bwd_kernel_traitsILi32ELi8ELb1ELb0ELb0ELb1ELb1EN3c108BFloat16EfEEv12SSMParamsBwd,"ax",@progbits
	.sectioninfo	@"SHI_REGISTERS=128"
	.align	128
        .global         _Z25selective_scan_bwd_kernelI32Selective_Scan_bwd_kernel_traitsILi32ELi8ELb1ELb0ELb0ELb1ELb1EN3c108BFloat16EfEEv12SSMParamsBwd
        .type           _Z25selective_scan_bwd_kernelI32Selective_Scan_bwd_kernel_traitsILi32ELi8ELb1ELb0ELb0ELb1ELb1EN3c108BFloat16EfEEv12SSMParamsBwd,@function
        .size           _Z25selective_scan_bwd_kernelI32Selective_Scan_bwd_kernel_traitsILi32ELi8ELb1ELb0ELb0ELb1ELb1EN3c108BFloat16EfEEv12SSMParamsBwd,(.L_x_9119 - _Z25selective_scan_bwd_kernelI32Selective_Scan_bwd_kernel_traitsILi32ELi8ELb1ELb0ELb0ELb1ELb1EN3c108BFloat16EfEEv12SSMParamsBwd)
        .other          _Z25selective_scan_bwd_kernelI32Selective_Scan_bwd_kernel_traitsILi32ELi8ELb1ELb0ELb0ELb1ELb1EN3c108BFloat16EfEEv12SSMParamsBwd,@"STO_CUDA_ENTRY STV_DEFAULT"
_Z25selective_scan_bwd_kernelI32Selective_Scan_bwd_kernel_traitsILi32ELi8ELb1ELb0ELb0ELb1ELb1EN3c108BFloat16EfEEv12SSMParamsBwd:
.text._Z25selective_scan_bwd_kernelI32Selective_Scan_bwd_kernel_traitsILi32ELi8ELb1ELb0ELb0ELb1ELb1EN3c108BFloat16EfEEv12SSMParamsBwd:
        /* <DEDUP_REMOVED lines=25> */
[----:B------:R-:W-:Y:S01]  /*0190*/  CS2R R24, SRZ ;  /* 0x0000000000187805 */ /* 0x000fe2000001ff00 */
[----:B------:R-:W-:Y:S01]  /*01a0*/  ISETP.NE.U32.AND P0, PT, RZ, c[0x0][0x260], PT ;  /* 0x00009800ff007a0c */ /* 0x000fe20003f05070 */
[C---:B------:R-:W-:Y:S01]  /*01b0*/  IMAD R13, R31.reuse, c[0x0][0x1e4], R10 ;  /* 0x000079001f0d7a24 */ /* 0x040fe200078e020a */
[----:B------:R-:W-:Y:S01]  /*01c0*/  HFMA2.MMA R45, -RZ, RZ, 0, 0 ;  /* 0x00000000ff2d7435 */ /* 0x000fe200000001ff */
[----:B0-----:R-:W-:Y:S01]  /*01d0*/  IMAD.WIDE.U32 R6, R31, c[0x0][0x278], RZ ;  /* 0x00009e001f067a25 */ /* 0x001fe200078e00ff */
[----:B------:R-:W-:Y:S02]  /*01e0*/  ISETP.NE.AND.EX P0, PT, RZ, c[0x0][0x264], PT, P0 ;  /* 0x00009900ff007a0c */ /* 0x000fe40003f05300 */
[----:B------:R-:W-:Y:S01]  /*01f0*/  IADD3 R5, R5, R13, RZ ;  /* 0x0000000d05057210 */ /* 0x000fe20007ffe0ff */
[----:B-1----:R-:W-:Y:S01]  /*0200*/  IMAD R9, R31, c[0x0][0x27c], R12 ;  /* 0x00009f001f097a24 */ /* 0x002fe200078e020c */
[----:B------:R-:W-:Y:S01]  /*0210*/  MOV R8, c[0x0][0x174] ;  /* 0x00005d0000087a02 */ /* 0x000fe20000000f00 */
[C---:B------:R-:W-:Y:S01]  /*0220*/  IMAD R13, R29.reuse, c[0x0][0x1d8], RZ ;  /* 0x000076001d0d7a24 */ /* 0x040fe200078e02ff */
[----:B------:R-:W-:Y:S01]  /*0230*/  MOV R33, RZ ;  /* 0x000000ff00217202 */ /* 0x000fe20000000f00 */
[----:B------:R-:W-:Y:S01]  /*0240*/  IMAD R15, R29, c[0x0][0x1e8], RZ ;  /* 0x00007a001d0f7a24 */ /* 0x000fe200078e02ff */
[----:B------:R-:W-:Y:S01]  /*0250*/  IADD3 R7, R7, R9, RZ ;  /* 0x0000000907077210 */ /* 0x000fe20007ffe0ff */
[----:B------:R-:W-:Y:S01]  /*0260*/  IMAD.WIDE.U32 R2, R0, c[0x0][0x1d8], R2 ;  /* 0x0000760000027a25 */ /* 0x000fe200078e0002 */
[----:B------:R-:W-:-:S02]  /*0270*/  LEA R9, R8, 0xffffff00, 0x8 ;  /* 0xffffff0008097811 */ /* 0x000fc400078e40ff */
[----:B------:R-:W-:Y:S01]  /*0280*/  ISETP.GE.AND P3, PT, R8, 0x1, PT ;  /* 0x000000010800780c */ /* 0x000fe20003f66270 */
[C---:B------:R-:W-:Y:S01]  /*0290*/  IMAD.WIDE.U32 R4, R0.reuse, c[0x0][0x1e8], R4 ;  /* 0x00007a0000047a25 */ /* 0x040fe200078e0004 */
[----:B------:R-:W-:Y:S02]  /*02a0*/  SHF.R.S32.HI R11, RZ, 0x1f, R9 ;  /* 0x0000001fff0b7819 */ /* 0x000fe40000011409 */
[----:B------:R-:W-:Y:S01]  /*02b0*/  IADD3 R37, P1, R9, R2, RZ ;  /* 0x0000000209257210 */ /* 0x000fe20007f3e0ff */
[----:B------:R-:W-:Y:S01]  /*02c0*/  IMAD R17, R29, c[0x0][0x280], RZ ;  /* 0x0000a0001d117a24 */ /* 0x000fe200078e02ff */
[----:B------:R-:W-:Y:S01]  /*02d0*/  IADD3 R41, P2, R9, R4, RZ ;  /* 0x0000000409297210 */ /* 0x000fe20007f5e0ff */
[C---:B------:R-:W-:Y:S01]  /*02e0*/  IMAD.WIDE.U32 R6, R0.reuse, c[0x0][0x280], R6 ;  /* 0x0000a00000067a25 */ /* 0x040fe200078e0006 */
[----:B------:R-:W-:Y:S02]  /*02f0*/  @P0 MOV R27, 0x8 ;  /* 0x00000008001b0802 */ /* 0x000fe40000000f00 */
[----:B------:R-:W-:Y:S01]  /*0300*/  LEA R39, P5, R41, c[0x0][0x248], 0x1 ;  /* 0x0000920029277a11 */ /* 0x000fe200078a08ff */
[C---:B------:R-:W-:Y:S01]  /*0310*/  IMAD R13, R0.reuse, c[0x0][0x1dc], R13 ;  /* 0x00007700000d7a24 */ /* 0x040fe200078e020d */
[----:B------:R-:W-:Y:S01]  /*0320*/  IADD3 R9, P4, R9, R6, RZ ;  /* 0x0000000609097210 */ /* 0x000fe20007f9e0ff */
[----:B------:R-:W-:-:S02]  /*0330*/  IMAD R15, R0, c[0x0][0x1ec], R15 ;  /* 0x00007b00000f7a24 */ /* 0x000fc400078e020f */
[----:B------:R-:W-:Y:S01]  /*0340*/  IMAD R17, R0, c[0x0][0x284], R17 ;  /* 0x0000a10000117a24 */ /* 0x000fe200078e0211 */
[C---:B------:R-:W-:Y:S02]  /*0350*/  IADD3.X R2, R11.reuse, R3, R13, P1, !PT ;  /* 0x000000030b027210 */ /* 0x040fe40000ffe40d */
[C---:B------:R-:W-:Y:S02]  /*0360*/  IADD3.X R4, R11.reuse, R5, R15, P2, !PT ;  /* 0x000000050b047210 */ /* 0x040fe400017fe40f */
[----:B------:R-:W-:Y:S02]  /*0370*/  ISETP.NE.U32.AND P1, PT, RZ, c[0x0][0x328], PT ;  /* 0x0000ca00ff007a0c */ /* 0x000fe40003f25070 */
[----:B------:R-:W-:Y:S02]  /*0380*/  ISETP.NE.U32.AND P2, PT, RZ, c[0x0][0x348], PT ;  /* 0x0000d200ff007a0c */ /* 0x000fe40003f45070 */
[----:B------:R-:W-:Y:S02]  /*0390*/  IADD3.X R40, R11, R7, R17, P4, !PT ;  /* 0x000000070b287210 */ /* 0x000fe400027fe411 */
[----:B------:R-:W-:-:S02]  /*03a0*/  LEA R36, P4, R37, c[0x0][0x240], 0x1 ;  /* 0x0000900025247a11 */ /* 0x000fc400078808ff */
        /* <DEDUP_REMOVED lines=24> */
[----:B0-----:R-:W-:Y:S02]  /*0530*/  LOP3.LUT R56, R34, 0x1f, RZ, 0xc0, !PT ;  /* 0x0000001f22387812 */ /* 0x001fe400078ec0ff */
[----:B------:R-:W-:Y:S02]  /*0540*/  SHF.R.S32.HI R23, RZ, 0x1f, R34 ;  /* 0x0000001fff177819 */ /* 0x000fe40000011422 */
.L_x_7415:
[----:B------:R-:W-:Y:S01]  /*0550*/  BAR.SYNC.DEFER_BLOCKING 0x0 ;  /* 0x0000000000007b1d */ /* 0x000fe20000010000 */
[C---:B------:R-:W-:Y:S02]  /*0560*/  SHF.L.U32 R43, R34.reuse, 0x4, RZ ;  /* 0x00000004222b7819 */ /* 0x040fe400000006ff */
[----:B------:R-:W-:Y:S02]  /*0570*/  SHF.L.U64.HI R44, R34, 0x4, R23 ;  /* 0x00000004222c7819 */ /* 0x000fe40000010217 */
[----:B------:R-:W-:-:S04]  /*0580*/  IADD3 R8, P0, R36, R43, RZ ;  /* 0x0000002b24087210 */ /* 0x000fc80007f1e0ff */
[----:B------:R-:W-:-:S05]  /*0590*/  IADD3.X R9, R37, R44, RZ, P0, !PT ;  /* 0x0000002c25097210 */ /* 0x000fca00007fe4ff */
[----:B------:R-:W2:Y:S01]  /*05a0*/  LDG.E.128 R20, [R8.64] ;  /* 0x0000000608147981 */ /* 0x000ea2000c1e1d00 */
[----:B------:R-:W-:-:S04]  /*05b0*/  IADD3 R10, P0, R39, R43, RZ ;  /* 0x0000002b270a7210 */ /* 0x000fc80007f1e0ff */
[----:B------:R-:W-:Y:S01]  /*05c0*/  IADD3.X R11, R41, R44, RZ, P0, !PT ;  /* 0x0000002c290b7210 */ /* 0x000fe200007fe4ff */
[----:B012---:R0:W-:Y:S01]  /*05d0*/  STS.128 [R35.X16], R20 ;  /* 0x0000001423007388 */ /* 0x0071e2000000cc00 */
[----:B------:R-:W-:-:S06]  /*05e0*/  NOP ;  /* 0x0000000000007918 */ /* 0x000fcc0000000000 */
[----:B------:R-:W-:Y:S04]  /*05f0*/  LDS.128 R4, [R35.X16] ;  /* 0x0000000023047984 */ /* 0x000fe8000000cc00 */
        /* <DEDUP_REMOVED lines=9> */
[----:B------:R-:W-:Y:S01]  /*0690*/  LEA R46, R42, 0xffffff00, 0x8 ;  /* 0xffffff002a2e7811 */ /* 0x000fe200078e40ff */
[----:B------:R-:W-:Y:S01]  /*06a0*/  IMAD R8, R32, c[0x0][0x1f0], RZ ;  /* 0x00007c0020087a24 */ /* 0x000fe200078e02ff */
[----:B------:R-:W-:Y:S01]  /*06b0*/  BSSY B0, `(.L_x_7392) ;  /* 0x0000047000007945 */ /* 0x000fe20003800000 */
[----:B0-----:R-:W-:Y:S01]  /*06c0*/  IMAD R21, R29, c[0x0][0x1f8], RZ ;  /* 0x00007e001d157a24 */ /* 0x001fe200078e02ff */
[----:B------:R-:W-:Y:S01]  /*06d0*/  SHF.R.S32.HI R47, RZ, 0x1f, R46 ;  /* 0x0000001fff2f7819 */ /* 0x000fe2000001142e */
[----:B------:R-:W-:-:S04]  /*06e0*/  IMAD R11, R31, c[0x0][0x1f4], R8 ;  /* 0x00007d001f0b7a24 */ /* 0x000fc800078e0208 */
[----:B------:R-:W-:Y:S01]  /*06f0*/  IMAD.WIDE.U32 R8, R31, c[0x0][0x1f0], R46 ;  /* 0x00007c001f087a25 */ /* 0x000fe200078e002e */
[----:B-1----:R-:W-:Y:S02]  /*0700*/  PRMT R53, RZ, 0x7610, R12 ;  /* 0x00007610ff357816 */ /* 0x002fe4000000000c */
[--C-:B------:R-:W-:Y:S02]  /*0710*/  PRMT R23, RZ, 0x5410, R14.reuse ;  /* 0x00005410ff177816 */ /* 0x100fe4000000000e */
[----:B------:R-:W-:Y:S01]  /*0720*/  IADD3 R9, R9, R11, RZ ;  /* 0x0000000b09097210 */ /* 0x000fe20007ffe0ff */
[C---:B------:R-:W-:Y:S01]  /*0730*/  IMAD R11, R0.reuse, c[0x0][0x1fc], R21 ;  /* 0x00007f00000b7a24 */ /* 0x040fe200078e0215 */
[----:B------:R-:W-:Y:S01]  /*0740*/  PRMT R49, RZ, 0x7610, R14 ;  /* 0x00007610ff317816 */ /* 0x000fe2000000000e */
[----:B-----5:R-:W-:Y:S01]  /*0750*/  FADD.FTZ R53, R53, R30 ;  /* 0x0000001e35357221 */ /* 0x020fe20000010000 */
[----:B------:R-:W-:Y:S01]  /*0760*/  PRMT R55, RZ, 0x5410, R15 ;  /* 0x00005410ff377816 */ /* 0x000fe2000000000f */
[----:B------:R-:W-:Y:S01]  /*0770*/  IMAD.WIDE.U32 R20, R0, c[0x0][0x1f8], R8 ;  /* 0x00007e0000147a25 */ /* 0x000fe200078e0008 */
[----:B------:R-:W-:-:S02]  /*0780*/  PRMT R15, RZ, 0x7610, R15 ;  /* 0x00007610ff0f7816 */ /* 0x000fc4000000000f */
[----:B------:R-:W-:Y:S01]  /*0790*/  FSETP.GTU.FTZ.AND P5, PT, R53, 20, PT ;  /* 0x41a000003500780b */ /* 0x000fe20003fbc000 */
[--C-:B------:R-:W-:Y:S01]  /*07a0*/  FADD.FTZ R50, R23, R30.reuse ;  /* 0x0000001e17327221 */ /* 0x100fe20000010000 */
[----:B------:R-:W-:Y:S01]  /*07b0*/  IADD3 R21, R21, R11, RZ ;  /* 0x0000000b15157210 */ /* 0x000fe20007ffe0ff */
[--C-:B------:R-:W-:Y:S01]  /*07c0*/  FADD.FTZ R49, R49, R30.reuse ;  /* 0x0000001e31317221 */ /* 0x100fe20000010000 */
[----:B------:R-:W-:Y:S01]  /*07d0*/  LEA R22, P0, R20, c[0x0][0x268], 0x1 ;  /* 0x00009a0014167a11 */ /* 0x000fe200078008ff */
[--C-:B------:R-:W-:Y:S01]  /*07e0*/  FADD.FTZ R48, R55, R30.reuse ;  /* 0x0000001e37307221 */ /* 0x100fe20000010000 */
[----:B------:R-:W-:Y:S01]  /*07f0*/  FSETP.GTU.FTZ.AND P2, PT, R50, 20, PT ;  /* 0x41a000003200780b */ /* 0x000fe20003f5c000 */
[----:B------:R-:W-:Y:S01]  /*0800*/  FADD.FTZ R55, R15, R30 ;  /* 0x0000001e0f377221 */ /* 0x000fe20000010000 */
[----:B------:R-:W-:Y:S02]  /*0810*/  LEA.HI.X R21, R20, c[0x0][0x26c], R21, 0x1, P0 ;  /* 0x00009b0014157a11 */ /* 0x000fe400000f0c15 */
[----:B------:R-:W-:-:S02]  /*0820*/  IADD3 R20, P0, R22, R43, RZ ;  /* 0x0000002b16147210 */ /* 0x000fc40007f1e0ff */
[----:B------:R-:W-:Y:S02]  /*0830*/  FSETP.GTU.FTZ.AND P1, PT, R49, 20, PT ;  /* 0x41a000003100780b */ /* 0x000fe40003f3c000 */
[----:B------:R-:W-:Y:S02]  /*0840*/  IADD3.X R21, R21, R44, RZ, P0, !PT ;  /* 0x0000002c15157210 */ /* 0x000fe400007fe4ff */
[----:B------:R-:W-:Y:S01]  /*0850*/  FSETP.GTU.FTZ.AND P0, PT, R48, 20, PT ;  /* 0x41a000003000780b */ /* 0x000fe20003f1c000 */
[----:B--2---:R0:W-:Y:S01]  /*0860*/  STS.128 [R35.X16], R16 ;  /* 0x0000001023007388 */ /* 0x0041e2000000cc00 */
[----:B------:R-:W-:-:S06]  /*0870*/  NOP ;  /* 0x0000000000007918 */ /* 0x000fcc0000000000 */
[----:B------:R1:W2:Y:S01]  /*0880*/  LDS.128 R8, [R35.X16] ;  /* 0x0000000023087984 */ /* 0x0002a2000000cc00 */
[----:B0-----:R-:W-:Y:S02]  /*0890*/  PRMT R17, RZ, 0x5410, R12 ;  /* 0x00005410ff117816 */ /* 0x001fe4000000000c */
[--C-:B------:R-:W-:Y:S02]  /*08a0*/  PRMT R19, RZ, 0x5410, R13.reuse ;  /* 0x00005410ff137816 */ /* 0x100fe4000000000d */
[----:B------:R-:W-:Y:S01]  /*08b0*/  PRMT R13, RZ, 0x7610, R13 ;  /* 0x00007610ff0d7816 */ /* 0x000fe2000000000d */
[--C-:B------:R-:W-:Y:S02]  /*08c0*/  FADD.FTZ R54, R17, R30.reuse ;  /* 0x0000001e11367221 */ /* 0x100fe40000010000 */
[--C-:B------:R-:W-:Y:S02]  /*08d0*/  FADD.FTZ R52, R19, R30.reuse ;  /* 0x0000001e13347221 */ /* 0x100fe40000010000 */
[----:B------:R-:W-:Y:S01]  /*08e0*/  FADD.FTZ R51, R13, R30 ;  /* 0x0000001e0d337221 */ /* 0x000fe20000010000 */
[----:B------:R-:W-:-:S02]  /*08f0*/  FSETP.GTU.FTZ.AND P6, PT, R54, 20, PT ;  /* 0x41a000003600780b */ /* 0x000fc40003fdc000 */
[----:B------:R-:W-:Y:S02]  /*0900*/  FSETP.GTU.FTZ.AND P4, PT, R52, 20, PT ;  /* 0x41a000003400780b */ /* 0x000fe40003f9c000 */
[----:B------:R-:W-:-:S09]  /*0910*/  FSETP.GTU.FTZ.AND P3, PT, R51, 20, PT ;  /* 0x41a000003300780b */ /* 0x000fd20003f7c000 */
[----:B------:R-:W-:Y:S05]  /*0920*/  @P6 BRA `(.L_x_7393) ;  /* 0x000001f000006947 */ /* 0x000fea0003800000 */
[----:B-1----:R-:W-:Y:S01]  /*0930*/  FMUL.FTZ R54, R54, 1.4426950216293334961 ;  /* 0x3fb8aa3b36367820 */ /* 0x002fe20000410000 */
        /* <DEDUP_REMOVED lines=30> */
.L_x_7393:
[----:B-1----:R-:W-:Y:S05]  /*0b20*/  BSYNC B0 ;  /* 0x0000000000007941 */ /* 0x002fea0003800000 */
.L_x_7392:
        /* <DEDUP_REMOVED lines=34> */
.L_x_7395:
[----:B------:R-:W-:Y:S05]  /*0d50*/  BSYNC B0 ;  /* 0x0000000000007941 */ /* 0x000fea0003800000 */
.L_x_7394:
        /* <DEDUP_REMOVED lines=33> */
.L_x_7397:
[----:B------:R-:W-:Y:S05]  /*0f70*/  BSYNC B0 ;  /* 0x0000000000007941 */ /* 0x000fea0003800000 */
.L_x_7396:
        /* <DEDUP_REMOVED lines=33> */
.L_x_7399:
[----:B------:R-:W-:Y:S05]  /*1190*/  BSYNC B0 ;  /* 0x0000000000007941 */ /* 0x000fea0003800000 */
.L_x_7398:
        /* <DEDUP_REMOVED lines=33> */
.L_x_7401:
[----:B------:R-:W-:Y:S05]  /*13b0*/  BSYNC B0 ;  /* 0x0000000000007941 */ /* 0x000fea0003800000 */
.L_x_7400:
        /* <DEDUP_REMOVED lines=33> */
.L_x_7403:
[----:B------:R-:W-:Y:S05]  /*15d0*/  BSYNC B0 ;  /* 0x0000000000007941 */ /* 0x000fea0003800000 */
.L_x_7402:
        /* <DEDUP_REMOVED lines=33> */
.L_x_7405:
[----:B------:R-:W-:Y:S05]  /*17f0*/  BSYNC B0 ;  /* 0x0000000000007941 */ /* 0x000fea0003800000 */
.L_x_7404:
        /* <DEDUP_REMOVED lines=33> */
.L_x_7407:
[----:B------:R-:W-:Y:S05]  /*1a10*/  BSYNC B0 ;  /* 0x0000000000007941 */ /* 0x000fea0003800000 */
.L_x_7406:
[----:B------:R-:W-:Y:S06]  /*1a20*/  BAR.SYNC.DEFER_BLOCKING 0x0 ;  /* 0x0000000000007b1d */ /* 0x000fec0000010000 */
[----:B------:R-:W3:Y:S01]  /*1a30*/  LDG.E.128 R20, [R20.64] ;  /* 0x0000000614147981 */ /* 0x000ee2000c1e1d00 */
[----:B------:R-:W-:Y:S02]  /*1a40*/  IMAD R12, R32, c[0x0][0x200], RZ ;  /* 0x00008000200c7a24 */ /* 0x000fe400078e02ff */
[----:B------:R-:W-:Y:S02]  /*1a50*/  IMAD R17, R29, c[0x0][0x208], RZ ;  /* 0x000082001d117a24 */ /* 0x000fe400078e02ff */
[----:B------:R-:W-:-:S02]  /*1a60*/  IMAD R15, R31, c[0x0][0x204], R12 ;  /* 0x000081001f0f7a24 */ /* 0x000fc400078e020c */
[----:B------:R-:W-:-:S04]  /*1a70*/  IMAD.WIDE.U32 R12, R31, c[0x0][0x200], R46 ;  /* 0x000080001f0c7a25 */ /* 0x000fc800078e002e */
[----:B------:R-:W-:Y:S01]  /*1a80*/  IMAD R17, R0, c[0x0][0x20c], R17 ;  /* 0x0000830000117a24 */ /* 0x000fe200078e0211 */
[----:B------:R-:W-:-:S05]  /*1a90*/  IADD3 R13, R13, R15, RZ ;  /* 0x0000000f0d0d7210 */ /* 0x000fca0007ffe0ff */
[----:B------:R-:W-:-:S05]  /*1aa0*/  IMAD.WIDE.U32 R12, R0, c[0x0][0x208], R12 ;  /* 0x00008200000c7a25 */ /* 0x000fca00078e000c */
[----:B------:R-:W-:Y:S02]  /*1ab0*/  IADD3 R13, R13, R17, RZ ;  /* 0x000000110d0d7210 */ /* 0x000fe40007ffe0ff */
[----:B------:R-:W-:-:S04]  /*1ac0*/  LEA R16, P0, R12, c[0x0][0x258], 0x1 ;  /* 0x000096000c107a11 */ /* 0x000fc800078008ff */
[----:B------:R-:W-:Y:S02]  /*1ad0*/  LEA.HI.X R13, R12, c[0x0][0x25c], R13, 0x1, P0 ;  /* 0x000097000c0d7a11 */ /* 0x000fe400000f0c0d */
[----:B------:R-:W-:-:S04]  /*1ae0*/  IADD3 R16, P0, R16, R43, RZ ;  /* 0x0000002b10107210 */ /* 0x000fc80007f1e0ff */
[----:B------:R-:W-:Y:S01]  /*1af0*/  IADD3.X R17, R13, R44, RZ, P0, !PT ;  /* 0x0000002c0d117210 */ /* 0x000fe200007fe4ff */
[----:B---3--:R-:W-:Y:S01]  /*1b00*/  STS.128 [R35.X16], R20 ;  /* 0x0000001423007388 */ /* 0x008fe2000000cc00 */
[----:B------:R-:W-:-:S06]  /*1b10*/  NOP ;  /* 0x0000000000007918 */ /* 0x000fcc0000000000 */
[----:B------:R-:W0:Y:S04]  /*1b20*/  LDS.128 R12, [R35.X16] ;  /* 0x00000000230c7984 */ /* 0x000e28000000cc00 */
[----:B------:R-:W-:Y:S06]  /*1b30*/  BAR.SYNC.DEFER_BLOCKING 0x0 ;  /* 0x0000000000007b1d */ /* 0x000fec0000010000 */
[----:B------:R-:W3:Y:S01]  /*1b40*/  LDG.E.128 R16, [R16.64] ;  /* 0x0000000610107981 */ /* 0x000ee2000c1e1d00 */
[----:B--2---:R-:W-:-:S02]  /*1b50*/  PRMT R81, RZ, 0x5410, R8 ;  /* 0x00005410ff517816 */ /* 0x004fc40000000008 */
[----:B------:R-:W-:Y:S02]  /*1b60*/  PRMT R82, RZ, 0x7610, R8 ;  /* 0x00007610ff527816 */ /* 0x000fe40000000008 */
[----:B------:R-:W-:Y:S02]  /*1b70*/  PRMT R75, RZ, 0x7610, R9 ;  /* 0x00007610ff4b7816 */ /* 0x000fe40000000009 */
[--C-:B------:R-:W-:Y:S02]  /*1b80*/  PRMT R71, RZ, 0x5410, R10.reuse ;  /* 0x00005410ff477816 */ /* 0x100fe4000000000a */
[----:B------:R-:W-:Y:S02]  /*1b90*/  PRMT R73, RZ, 0x7610, R10 ;  /* 0x00007610ff497816 */ /* 0x000fe4000000000a */
[----:B------:R-:W-:Y:S02]  /*1ba0*/  PRMT R69, RZ, 0x7610, R11 ;  /* 0x00007610ff457816 */ /* 0x000fe4000000000b */
[----:B0-----:R-:W-:-:S02]  /*1bb0*/  PRMT R57, RZ, 0x5410, R12 ;  /* 0x00005410ff397816 */ /* 0x001fc4000000000c */
[----:B------:R-:W-:Y:S02]  /*1bc0*/  PRMT R22, RZ, 0x5410, R14 ;  /* 0x00005410ff167816 */ /* 0x000fe4000000000e */
[----:B------:R-:W-:Y:S01]  /*1bd0*/  PRMT R60, RZ, 0x7610, R12 ;  /* 0x00007610ff3c7816 */ /* 0x000fe2000000000c */
[----:B------:R-:W-:Y:S01]  /*1be0*/  FMUL.FTZ R58, R57, -1.4426950216293334961 ;  /* 0xbfb8aa3b393a7820 */ /* 0x000fe20000410000 */
[--C-:B------:R-:W-:Y:S01]  /*1bf0*/  PRMT R23, RZ, 0x5410, R13.reuse ;  /* 0x00005410ff177816 */ /* 0x100fe2000000000d */
[----:B------:R-:W-:Y:S01]  /*1c00*/  FMUL.FTZ R21, R22, -1.4426950216293334961 ;  /* 0xbfb8aa3b16157820 */ /* 0x000fe20000410000 */
[----:B------:R-:W-:Y:S01]  /*1c10*/  PRMT R59, RZ, 0x7610, R13 ;  /* 0x00007610ff3b7816 */ /* 0x000fe2000000000d */
[----:B------:R0:W1:Y:S01]  /*1c20*/  MUFU.EX2 R61, R58 ;  /* 0x0000003a003d7308 */ /* 0x0000620000000800 */
[----:B------:R-:W-:Y:S02]  /*1c30*/  FMUL.FTZ R12, R60, -1.4426950216293334961 ;  /* 0xbfb8aa3b3c0c7820 */ /* 0x000fe40000410000 */
[----:B------:R-:W-:-:S02]  /*1c40*/  FMUL.FTZ R20, R23, -1.4426950216293334961 ;  /* 0xbfb8aa3b17147820 */ /* 0x000fc40000410000 */
[----:B------:R-:W-:-:S03]  /*1c50*/  FMUL.FTZ R13, R59, -1.4426950216293334961 ;  /* 0xbfb8aa3b3b0d7820 */ /* 0x000fc60000410000 */
[----:B------:R2:W-:Y:S01]  /*1c60*/  MUFU.EX2 R65, R21 ;  /* 0x0000001500417308 */ /* 0x0005e20000000800 */
[----:B0-----:R-:W-:-:S07]  /*1c70*/  PRMT R58, RZ, 0x7610, R14 ;  /* 0x00007610ff3a7816 */ /* 0x001fce000000000e */
[----:B------:R0:W4:Y:S01]  /*1c80*/  MUFU.EX2 R62, R12 ;  /* 0x0000000c003e7308 */ /* 0x0001220000000800 */
[----:B--2---:R-:W-:Y:S01]  /*1c90*/  PRMT R21, RZ, 0x5410, R15 ;  /* 0x00005410ff157816 */ /* 0x004fe2000000000f */
[----:B-1----:R-:W-:-:S06]  /*1ca0*/  FADD.FTZ R61, R61, 1 ;  /* 0x3f8000003d3d7421 */ /* 0x002fcc0000010000 */
[----:B------:R1:W2:Y:S01]  /*1cb0*/  MUFU.EX2 R63, R20 ;  /* 0x00000014003f7308 */ /* 0x0002a20000000800 */
[----:B0-----:R-:W-:-:S07]  /*1cc0*/  FMUL.FTZ R12, R58, -1.4426950216293334961 ;  /* 0xbfb8aa3b3a0c7820 */ /* 0x001fce0000410000 */
[----:B------:R-:W0:Y:S01]  /*1cd0*/  MUFU.EX2 R64, R13 ;  /* 0x0000000d00407308 */ /* 0x000e220000000800 */
[----:B-1----:R-:W-:Y:S02]  /*1ce0*/  FMUL.FTZ R20, R21, -1.4426950216293334961 ;  /* 0xbfb8aa3b15147820 */ /* 0x002fe40000410000 */
[----:B----4-:R-:W-:-:S05]  /*1cf0*/  FADD.FTZ R62, R62, 1 ;  /* 0x3f8000003e3e7421 */ /* 0x010fca0000010000 */
[----:B------:R1:W4:Y:S01]  /*1d00*/  MUFU.EX2 R67, R20 ;  /* 0x0000001400437308 */ /* 0x0003220000000800 */
[----:B--2---:R-:W-:Y:S02]  /*1d10*/  FADD.FTZ R72, R63, 1 ;  /* 0x3f8000003f487421 */ /* 0x004fe40000010000 */
[----:B------:R-:W-:-:S05]  /*1d20*/  FADD.FTZ R63, R65, 1 ;  /* 0x3f800000413f7421 */ /* 0x000fca0000010000 */
[----:B------:R-:W2:Y:S01]  /*1d30*/  MUFU.EX2 R66, R12 ;  /* 0x0000000c00427308 */ /* 0x000ea20000000800 */
[----:B-1----:R-:W-:Y:S01]  /*1d40*/  PRMT R20, RZ, 0x7610, R15 ;  /* 0x00007610ff147816 */ /* 0x002fe2000000000f */
[----:B0-----:R-:W-:-:S04]  /*1d50*/  FADD.FTZ R64, R64, 1 ;  /* 0x3f80000040407421 */ /* 0x001fc80000010000 */
[----:B------:R-:W-:Y:S02]  /*1d60*/  FMUL.FTZ R68, R20, -1.4426950216293334961 ;  /* 0xbfb8aa3b14447820 */ /* 0x000fe40000410000 */
[----:B------:R0:W1:Y:S01]  /*1d70*/  MUFU.RCP R80, R61 ;  /* 0x0000003d00507308 */ /* 0x0000620000001000 */
[----:B----4-:R-:W-:Y:S01]  /*1d80*/  FADD.FTZ R76, R67, 1 ;  /* 0x3f800000434c7421 */ /* 0x010fe20000010000 */
[----:B------:R-:W-:-:S06]  /*1d90*/  PRMT R67, RZ, 0x5410, R11 ;  /* 0x00005410ff437816 */ /* 0x000fcc000000000b */
[----:B------:R-:W4:Y:S01]  /*1da0*/  MUFU.EX2 R79, R68 ;  /* 0x00000044004f7308 */ /* 0x000f220000000800 */
[----:B0-----:R-:W-:Y:S01]  /*1db0*/  PRMT R61, RZ, 0x5410, R9 ;  /* 0x00005410ff3d7816 */ /* 0x001fe20000000009 */
[----:B--2---:R-:W-:-:S06]  /*1dc0*/  FADD.FTZ R65, R66, 1 ;  /* 0x3f80000042417421 */ /* 0x004fcc0000010000 */
[----:B------:R-:W0:Y:S01]  /*1dd0*/  MUFU.RCP R72, R72 ;  /* 0x0000004800487308 */ /* 0x000e220000001000 */
[----:B-1----:R-:W-:-:S04]  /*1de0*/  FADD.FTZ R8, -R80, 1 ;  /* 0x3f80000050087421 */ /* 0x002fc80000010100 */
[----:B------:R-:W-:-:S03]  /*1df0*/  FFMA.FTZ R8, R57, R8, 1 ;  /* 0x3f80000039087423 */ /* 0x000fc60000010008 */
[----:B------:R-:W-:Y:S01]  /*1e00*/  MUFU.RCP R77, R62 ;  /* 0x0000003e004d7308 */ /* 0x000fe20000001000 */
[----:B----4-:R-:W-:-:S07]  /*1e10*/  FADD.FTZ R79, R79, 1 ;  /* 0x3f8000004f4f7421 */ /* 0x010fce0000010000 */
[----:B------:R-:W-:Y:S01]  /*1e20*/  MUFU.RCP R70, R64 ;  /* 0x0000004000467308 */ /* 0x000fe20000001000 */
[----:B0-----:R-:W-:-:S07]  /*1e30*/  FADD.FTZ R10, -R72, 1 ;  /* 0x3f800000480a7421 */ /* 0x001fce0000010100 */
[----:B------:R-:W-:Y:S08]  /*1e40*/  MUFU.RCP R76, R76 ;  /* 0x0000004c004c7308 */ /* 0x000ff00000001000 */
[----:B------:R-:W0:Y:S08]  /*1e50*/  MUFU.RCP R79, R79 ;  /* 0x0000004f004f7308 */ /* 0x000e300000001000 */
[----:B------:R-:W1:Y:S08]  /*1e60*/  MUFU.RCP R63, R63 ;  /* 0x0000003f003f7308 */ /* 0x000e700000001000 */
[----:B------:R-:W2:Y:S01]  /*1e70*/  MUFU.RCP R65, R65 ;  /* 0x0000004100417308 */ /* 0x000ea20000001000 */
[----:B0-----:R-:W-:-:S04]  /*1e80*/  FADD.FTZ R83, -R79, 1 ;  /* 0x3f8000004f537421 */ /* 0x001fc80000010100 */
[C---:B------:R-:W-:Y:S02]  /*1e90*/  FFMA.FTZ R85, R20.reuse, R83, 1 ;  /* 0x3f80000014557423 */ /* 0x040fe40000010053 */
[----:B------:R-:W-:Y:S01]  /*1ea0*/  FMUL.FTZ R20, R20, R79 ;  /* 0x0000004f14147220 */ /* 0x000fe20000410000 */
[----:B---3--:R0:W-:Y:S01]  /*1eb0*/  STS.128 [R35.X16], R16 ;  /* 0x0000001023007388 */ /* 0x0081e2000000cc00 */
[----:B------:R-:W-:-:S06]  /*1ec0*/  NOP ;  /* 0x0000000000007918 */ /* 0x000fcc0000000000 */
[----:B------:R-:W3:Y:S01]  /*1ed0*/  LDS.128 R12, [R35.X16] ;  /* 0x00000000230c7984 */ /* 0x000ee2000000cc00 */
[----:B0-----:R-:W-:-:S04]  /*1ee0*/  MOV R16, c[0x0][0x16c] ;  /* 0x00005b0000107a02 */ /* 0x001fc80000000f00 */
[----:B------:R-:W-:Y:S01]  /*1ef0*/  ISETP.GE.AND P1, PT, R16, 0x1, PT ;  /* 0x000000011000780c */ /* 0x000fe20003f26270 */
[----:B------:R-:W-:-:S04]  /*1f00*/  IMAD R16, R32, c[0x0][0x2e8], RZ ;  /* 0x0000ba0020107a24 */ /* 0x000fc800078e02ff */
[C---:B------:R-:W-:Y:S02]  /*1f10*/  IMAD R87, R31.reuse, c[0x0][0x2ec], R16 ;  /* 0x0000bb001f577a24 */ /* 0x040fe400078e0210 */
[----:B------:R-:W-:-:S05]  /*1f20*/  IMAD.WIDE.U32 R16, R31, c[0x0][0x2e8], R46 ;  /* 0x0000ba001f107a25 */ /* 0x000fca00078e002e */
[----:B------:R-:W-:-:S05]  /*1f30*/  IADD3 R17, R17, R87, RZ ;  /* 0x0000005711117210 */ /* 0x000fca0007ffe0ff */
[----:B------:R-:W-:Y:S01]  /*1f40*/  IMAD.WIDE.U32 R16, R0, c[0x0][0x2f0], R16 ;  /* 0x0000bc0000107a25 */ /* 0x000fe200078e0010 */
[--C-:B---3--:R-:W-:Y:S02]  /*1f50*/  PRMT R18, RZ, 0x5410, R12.reuse ;  /* 0x00005410ff127816 */ /* 0x108fe4000000000c */
[----:B------:R-:W-:Y:S01]  /*1f60*/  PRMT R19, RZ, 0x7610, R12 ;  /* 0x00007610ff137816 */ /* 0x000fe2000000000c */
[----:B------:R-:W-:Y:S01]  /*1f70*/  FFMA.FTZ R12, R23, R10, 1 ;  /* 0x3f800000170c7423 */ /* 0x000fe2000001000a */
        /* <DEDUP_REMOVED lines=11> */
[----:B------:R-:W-:-:S02]  /*2030*/  FADD.FTZ R9, -R77, 1 ;  /* 0x3f8000004d097421 */ /* 0x000fc40000010100 */
[----:B------:R-:W-:Y:S02]  /*2040*/  FADD.FTZ R14, -R70, 1 ;  /* 0x3f800000460e7421 */ /* 0x000fe40000010100 */
[----:B------:R-:W-:Y:S02]  /*2050*/  FFMA.FTZ R9, R60, R9, 1 ;  /* 0x3f8000003c097423 */ /* 0x000fe40000010009 */
[----:B------:R-:W-:Y:S02]  /*2060*/  FMUL.FTZ R11, R61, R62 ;  /* 0x0000003e3d0b7220 */ /* 0x000fe40000410000 */
[----:B------:R-:W-:Y:S02]  /*2070*/  FMUL.FTZ R13, R75, R64 ;  /* 0x000000404b0d7220 */ /* 0x000fe40000410000 */
[----:B------:R-:W-:Y:S02]  /*2080*/  FMUL.FTZ R9, R10, R9 ;  /* 0x000000090a097220 */ /* 0x000fe40000410000 */
[----:B------:R-:W-:-:S02]  /*2090*/  FFMA.FTZ R14, R59, R14, 1 ;  /* 0x3f8000003b0e7423 */ /* 0x000fc4000001000e */
[----:B------:R-:W-:Y:S01]  /*20a0*/  FMUL.FTZ R11, R72, R11 ;  /* 0x0000000b480b7220 */ /* 0x000fe20000410000 */
[----:B------:R-:W-:Y:S01]  /*20b0*/  F2FP.BF16.PACK_AB R8, R9, R8 ;  /* 0x000000080908723e */ /* 0x000fe200000010ff */
[----:B------:R-:W-:Y:S02]  /*20c0*/  FMUL.FTZ R13, R70, R13 ;  /* 0x0000000d460d7220 */ /* 0x000fe40000410000 */
[----:B------:R-:W-:Y:S02]  /*20d0*/  FADD.FTZ R10, -R76, 1 ;  /* 0x3f8000004c0a7421 */ /* 0x000fe40000010100 */
[----:B------:R-:W-:Y:S02]  /*20e0*/  FMUL.FTZ R11, R11, R12 ;  /* 0x0000000c0b0b7220 */ /* 0x000fe40000410000 */
[----:B------:R-:W-:Y:S02]  /*20f0*/  FMUL.FTZ R14, R13, R14 ;  /* 0x0000000e0d0e7220 */ /* 0x000fe40000410000 */
[----:B------:R-:W-:-:S02]  /*2100*/  FFMA.FTZ R84, R21, R10, 1 ;  /* 0x3f80000015547423 */ /* 0x000fc4000001000a */
[----:B-1----:R-:W-:Y:S01]  /*2110*/  FADD.FTZ R13, -R63, 1 ;  /* 0x3f8000003f0d7421 */ /* 0x002fe20000010100 */
[----:B------:R-:W-:Y:S01]  /*2120*/  F2FP.BF16.PACK_AB R9, R14, R11 ;  /* 0x0000000b0e09723e */ /* 0x000fe200000010ff */
        /* <DEDUP_REMOVED lines=15> */
[----:B------:R-:W-:Y:S01]  /*2220*/  F2FP.BF16.PACK_AB R10, R15, R10 ;  /* 0x0000000a0f0a723e */ /* 0x000fe200000010ff */
[----:B------:R-:W-:Y:S01]  /*2230*/  BAR.SYNC.DEFER_BLOCKING 0x0 ;  /* 0x0000000000007b1d */ /* 0x000fe20000010000 */
[----:B------:R-:W-:Y:S02]  /*2240*/  FMUL.FTZ R80, R57, R80 ;  /* 0x0000005039507220 */ /* 0x000fe40000410000 */
[----:B------:R-:W-:Y:S01]  /*2250*/  F2FP.BF16.PACK_AB R11, R86, R83 ;  /* 0x00000053560b723e */ /* 0x000fe200000010ff */
[----:B------:R-:W-:-:S02]  /*2260*/  FMUL.FTZ R60, R60, R77 ;  /* 0x0000004d3c3c7220 */ /* 0x000fc40000410000 */
[----:B------:R-:W-:Y:S02]  /*2270*/  FMUL.FTZ R57, R81, R80 ;  /* 0x0000005051397220 */ /* 0x000fe40000410000 */
[----:B------:R-:W-:Y:S02]  /*2280*/  FMUL.FTZ R72, R23, R72 ;  /* 0x0000004817487220 */ /* 0x000fe40000410000 */
[----:B------:R-:W-:Y:S01]  /*2290*/  FMUL.FTZ R23, R82, R60 ;  /* 0x0000003c52177220 */ /* 0x000fe20000410000 */
[----:B------:R-:W-:Y:S01]  /*22a0*/  LEA R82, P0, R16, c[0x0][0x338], 0x1 ;  /* 0x0000ce0010527a11 */ /* 0x000fe200078008ff */
[----:B------:R-:W-:Y:S02]  /*22b0*/  FMUL.FTZ R70, R59, R70 ;  /* 0x000000463b467220 */ /* 0x000fe40000410000 */
[----:B------:R-:W-:Y:S02]  /*22c0*/  FMUL.FTZ R59, R61, R72 ;  /* 0x000000483d3b7220 */ /* 0x000fe40000410000 */
[----:B------:R-:W-:-:S02]  /*22d0*/  IMAD R77, R29, c[0x0][0x2f0], RZ ;  /* 0x0000bc001d4d7a24 */ /* 0x000fc400078e02ff */
[----:B------:R-:W-:Y:S02]  /*22e0*/  FMUL.FTZ R61, R75, R70 ;  /* 0x000000464b3d7220 */ /* 0x000fe40000410000 */
[----:B------:R-:W-:Y:S02]  /*22f0*/  FMUL.FTZ R22, R22, R63 ;  /* 0x0000003f16167220 */ /* 0x000fe40000410000 */
[----:B------:R-:W-:Y:S01]  /*2300*/  IMAD R77, R0, c[0x0][0x2f4], R77 ;  /* 0x0000bd00004d7a24 */ /* 0x000fe200078e024d */
[----:B------:R0:W-:Y:S01]  /*2310*/  STS.128 [R35.X16], R8 ;  /* 0x0000000823007388 */ /* 0x0001e2000000cc00 */
[----:B------:R-:W-:-:S06]  /*2320*/  NOP ;  /* 0x0000000000007918 */ /* 0x000fcc0000000000 */
[----:B------:R-:W1:Y:S01]  /*2330*/  LDS.128 R12, [R35.X16] ;  /* 0x00000000230c7984 */ /* 0x000e62000000cc00 */
[----:B------:R-:W-:Y:S01]  /*2340*/  FMUL.FTZ R63, R71, R22 ;  /* 0x00000016473f7220 */ /* 0x000fe20000410000 */
[----:B------:R-:W-:Y:S01]  /*2350*/  IADD3 R17, R17, R77, RZ ;  /* 0x0000004d11117210 */ /* 0x000fe20007ffe0ff */
[----:B------:R-:W-:Y:S02]  /*2360*/  FMUL.FTZ R58, R58, R65 ;  /* 0x000000413a3a7220 */ /* 0x000fe40000410000 */
[----:B------:R-:W-:Y:S01]  /*2370*/  FMUL.FTZ R21, R21, R76 ;  /* 0x0000004c15157220 */ /* 0x000fe20000410000 */
[----:B------:R-:W-:Y:S01]  /*2380*/  LEA.HI.X R17, R16, c[0x0][0x33c], R17, 0x1, P0 ;  /* 0x0000cf0010117a11 */ /* 0x000fe200000f0c11 */
[----:B------:R-:W-:Y:S01]  /*2390*/  FMUL.FTZ R65, R73, R58 ;  /* 0x0000003a49417220 */ /* 0x000fe20000410000 */
[----:B------:R-:W-:Y:S01]  /*23a0*/  ISETP.NE.U32.AND P0, PT, RZ, c[0x0][0x270], PT ;  /* 0x00009c00ff007a0c */ /* 0x000fe20003f05070 */
[----:B------:R-:W-:Y:S01]  /*23b0*/  FMUL.FTZ R67, R67, R21 ;  /* 0x0000001543437220 */ /* 0x000fe20000410000 */
[----:B0-----:R-:W-:Y:S01]  /*23c0*/  PRMT R8, RZ, 0x5410, R4 ;  /* 0x00005410ff087816 */ /* 0x001fe20000000004 */
[----:B------:R-:W-:Y:S01]  /*23d0*/  FMUL.FTZ R69, R69, R20 ;  /* 0x0000001445457220 */ /* 0x000fe20000410000 */
[----:B------:R-:W-:-:S02]  /*23e0*/  PRMT R9, RZ, 0x5410, R5 ;  /* 0x00005410ff097816 */ /* 0x000fc40000000005 */
[----:B------:R-:W-:Y:S01]  /*23f0*/  ISETP.NE.AND.EX P0, PT, RZ, c[0x0][0x274], PT, P0 ;  /* 0x00009d00ff007a0c */ /* 0x000fe20003f05300 */
[----:B------:R-:W-:Y:S01]  /*2400*/  FFMA.FTZ R84, R57, R8, R45 ;  /* 0x0000000839547223 */ /* 0x000fe2000001002d */
[----:B------:R-:W-:Y:S02]  /*2410*/  PRMT R8, RZ, 0x7610, R4 ;  /* 0x00007610ff087816 */ /* 0x000fe40000000004 */
[----:B------:R-:W-:-:S03]  /*2420*/  PRMT R11, RZ, 0x5410, R7 ;  /* 0x00005410ff0b7816 */ /* 0x000fc60000000007 */
[----:B------:R-:W-:-:S04]  /*2430*/  FFMA.FTZ R8, R23, R8, R84 ;  /* 0x0000000817087223 */ /* 0x000fc80000010054 */
[----:B------:R-:W-:Y:S01]  /*2440*/  FFMA.FTZ R8, R59, R9, R8 ;  /* 0x000000093b087223 */ /* 0x000fe20000010008 */
[----:B------:R-:W-:-:S05]  /*2450*/  PRMT R9, RZ, 0x7610, R5 ;  /* 0x00007610ff097816 */ /* 0x000fca0000000005 */
[----:B------:R-:W-:Y:S01]  /*2460*/  FFMA.FTZ R8, R61, R9, R8 ;  /* 0x000000093d087223 */ /* 0x000fe20000010008 */
[----:B------:R-:W-:-:S05]  /*2470*/  PRMT R9, RZ, 0x5410, R6 ;  /* 0x00005410ff097816 */ /* 0x000fca0000000006 */
[----:B------:R-:W-:Y:S01]  /*2480*/  FFMA.FTZ R10, R63, R9, R8 ;  /* 0x000000093f0a7223 */ /* 0x000fe20000010008 */
[----:B------:R-:W-:Y:S02]  /*2490*/  PRMT R9, RZ, 0x7610, R6 ;  /* 0x00007610ff097816 */ /* 0x000fe40000000006 */
[----:B------:R-:W-:-:S03]  /*24a0*/  IADD3 R8, P2, R82, R43, RZ ;  /* 0x0000002b52087210 */ /* 0x000fc60007f5e0ff */
[----:B------:R-:W-:Y:S01]  /*24b0*/  FFMA.FTZ R10, R65, R9, R10 ;  /* 0x00000009410a7223 */ /* 0x000fe2000001000a */
[----:B------:R-:W-:-:S03]  /*24c0*/  IADD3.X R9, R17, R44, RZ, P2, !PT ;  /* 0x0000002c11097210 */ /* 0x000fc600017fe4ff */
[----:B------:R-:W-:Y:S02]  /*24d0*/  FFMA.FTZ R76, R67, R11, R10 ;  /* 0x0000000b434c7223 */ /* 0x000fe4000001000a */
[----:B-1----:R0:W-:Y:S01]  /*24e0*/  STG.E.128 [R8.64], R12 ;  /* 0x0000000c08007986 */ /* 0x0021e2000c101d06 */
[----:B------:R-:W-:Y:S05]  /*24f0*/  @!P0 BRA `(.L_x_7408) ;  /* 0x000001d000008947 */ /* 0x000fea0003800000 */
[----:B------:R-:W-:Y:S01]  /*2500*/  BAR.SYNC.DEFER_BLOCKING 0x0 ;  /* 0x0000000000007b1d */ /* 0x000fe20000010000 */
[----:B0-----:R-:W-:Y:S02]  /*2510*/  FMUL.FTZ R8, R80, R18 ;  /* 0x0000001250087220 */ /* 0x001fe40000410000 */
        /* <DEDUP_REMOVED lines=9> */
[----:B------:R-:W-:Y:S01]  /*25b0*/  IMAD R16, R32, c[0x0][0x210], RZ ;  /* 0x0000840020107a24 */ /* 0x000fe200078e02ff */
[----:B------:R-:W-:Y:S01]  /*25c0*/  F2FP.BF16.PACK_AB R9, R64, R9 ;  /* 0x000000094009723e */ /* 0x000fe200000010ff */
[----:B------:R-:W-:Y:S01]  /*25d0*/  IMAD.WIDE.U32 R46, R31, c[0x0][0x210], R46 ;  /* 0x000084001f2e7a25 */ /* 0x000fe200078e002e */
        /* <DEDUP_REMOVED lines=9> */
[----:B------:R-:W-:Y:S02]  /*2670*/  IADD3 R17, R17, R19, RZ ;  /* 0x0000001311117210 */ /* 0x000fe40007ffe0ff */
[----:B0-----:R-:W-:-:S04]  /*2680*/  LEA R8, P0, R16, c[0x0][0x270], 0x1 ;  /* 0x00009c0010087a11 */ /* 0x001fc800078008ff */
[----:B------:R-:W-:Y:S02]  /*2690*/  LEA.HI.X R17, R16, c[0x0][0x274], R17, 0x1, P0 ;  /* 0x00009d0010117a11 */ /* 0x000fe400000f0c11 */
[----:B------:R-:W-:-:S04]  /*26a0*/  IADD3 R8, P0, R8, R43, RZ ;  /* 0x0000002b08087210 */ /* 0x000fc80007f1e0ff */
[----:B------:R-:W-:-:S05]  /*26b0*/  IADD3.X R9, R17, R44, RZ, P0, !PT ;  /* 0x0000002c11097210 */ /* 0x000fca00007fe4ff */
[----:B-1----:R0:W-:Y:S04]  /*26c0*/  STG.E.128 [R8.64], R12 ;  /* 0x0000000c08007986 */ /* 0x0021e8000c101d06 */
.L_x_7408:
[----:B------:R-:W-:Y:S01]  /*26d0*/  PRMT R45, RZ, 0x7610, R7 ;  /* 0x00007610ff2d7816 */ /* 0x000fe20000000007 */
[----:B------:R-:W-:Y:S01]  /*26e0*/  BAR.SYNC.DEFER_BLOCKING 0x0 ;  /* 0x0000000000007b1d */ /* 0x000fe20000010000 */
[----:B------:R-:W-:Y:S01]  /*26f0*/  HFMA2.MMA R47, -RZ, RZ, 0, 0 ;  /* 0x00000000ff2f7435 */ /* 0x000fe200000001ff */
[----:B------:R-:W-:Y:S01]  /*2700*/  MOV R22, RZ ;  /* 0x000000ff00167202 */ /* 0x000fe20000000f00 */
[----:B------:R-:W-:Y:S01]  /*2710*/  CS2R R20, SRZ ;  /* 0x0000000000147805 */ /* 0x000fe2000001ff00 */
[----:B------:R-:W-:Y:S01]  /*2720*/  FFMA.FTZ R45, R69, R45, R76 ;  /* 0x0000002d452d7223 */ /* 0x000fe2000001004c */
[----:B------:R-:W-:Y:S01]  /*2730*/  CS2R R18, SRZ ;  /* 0x0000000000127805 */ /* 0x000fe2000001ff00 */
[----:B------:R-:W-:Y:S01]  /*2740*/  CS2R R16, SRZ ;  /* 0x0000000000107805 */ /* 0x000fe2000001ff00 */
        /* <DEDUP_REMOVED lines=9> */
[C---:B0-----:R-:W-:Y:S01]  /*27e0*/  IMAD R15, R29.reuse, c[0x0][0x180], RZ ;  /* 0x000060001d0f7a24 */ /* 0x041fe200078e02ff */
        /* <DEDUP_REMOVED lines=24> */
[----:B------:R-:W-:Y:S02]  /*2970*/  MOV R83, R15 ;  /* 0x0000000f00537202 */ /* 0x000fe40000000f00 */
[----:B------:R-:W-:Y:S02]  /*2980*/  LEA.HI.X R81, R12, c[0x0][0x234], R81, 0x2, P2 ;  /* 0x00008d000c517a11 */ /* 0x000fe400010f1451 */
[----:B------:R-:W-:Y:S02]  /*2990*/  LEA.HI.X R13, R8, c[0x0][0x224], R9, 0x2, P0 ;  /* 0x00008900080d7a11 */ /* 0x000fe400000f1409 */
[----:B------:R-:W-:Y:S02]  /*29a0*/  MOV R47, RZ ;  /* 0x000000ff002f7202 */ /* 0x000fe40000000f00 */
[----:B------:R-:W-:-:S02]  /*29b0*/  MOV R15, RZ ;  /* 0x000000ff000f7202 */ /* 0x000fc40000000f00 */
[----:B------:R-:W-:Y:S02]  /*29c0*/  SHF.L.U32 R12, R70, 0x8, RZ ;  /* 0x00000008460c7819 */ /* 0x000fe400000006ff */
.L_x_7414:
        /* <DEDUP_REMOVED lines=71> */
.L_x_7411:
[----:B0123--:R-:W-:Y:S05]  /*2e40*/  BSYNC B0 ;  /* 0x0000000000007941 */ /* 0x00ffea0003800000 */
.L_x_7410:
[----:B------:R-:W-:Y:S01]  /*2e50*/  FMUL.FTZ R78, R9, R97 ;  /* 0x00000061094e7220 */ /* 0x000fe20000410000 */
[----:B------:R-:W-:Y:S01]  /*2e60*/  ISETP.NE.AND P3, PT, R56, 0x1f, PT ;  /* 0x0000001f3800780c */ /* 0x000fe20003f65270 */
[----:B------:R-:W-:Y:S01]  /*2e70*/  FMUL.FTZ R119, R63, R10 ;  /* 0x0000000a3f777220 */ /* 0x000fe20000410000 */
[----:B------:R-:W-:Y:S01]  /*2e80*/  ISETP.GE.AND P0, PT, R35, 0x1, PT ;  /* 0x000000012300780c */ /* 0x000fe20003f06270 */
[C---:B------:R-:W-:Y:S01]  /*2e90*/  FFMA.FTZ R80, R95.reuse, R80, R102 ;  /* 0x000000505f507223 */ /* 0x040fe20000010066 */
[----:B------:R-:W-:Y:S01]  /*2ea0*/  BSSY B0, `(.L_x_7412) ;  /* 0x00000de000007945 */ /* 0x000fe20003800000 */
[----:B------:R-:W-:Y:S02]  /*2eb0*/  FMUL.FTZ R11, R95, R78 ;  /* 0x0000004e5f0b7220 */ /* 0x000fe40000410000 */
[----:B------:R-:W-:Y:S02]  /*2ec0*/  FMUL.FTZ R117, R61, R10 ;  /* 0x0000000a3d757220 */ /* 0x000fe40000410000 */
[----:B------:R-:W-:-:S02]  /*2ed0*/  FFMA.FTZ R80, R100, R80, R119 ;  /* 0x0000005064507223 */ /* 0x000fc40000010077 */
[----:B------:R-:W-:Y:S02]  /*2ee0*/  FMUL.FTZ R115, R59, R10 ;  /* 0x0000000a3b737220 */ /* 0x000fe40000410000 */
[----:B------:R-:W-:Y:S02]  /*2ef0*/  FMUL.FTZ R93, R100, R11 ;  /* 0x0000000b645d7220 */ /* 0x000fe40000410000 */
[----:B------:R-:W-:Y:S02]  /*2f00*/  FFMA.FTZ R10, R90, R99, R101 ;  /* 0x000000635a0a7223 */ /* 0x000fe40000010065 */
        /* <DEDUP_REMOVED lines=53> */
[----:B------:R-:W-:Y:S01]  /*3260*/  MOV R10, 0x3f800000 ;  /* 0x3f800000000a7802 */ /* 0x000fe20000000f00 */
[----:B---3--:R-:W-:Y:S01]  /*3270*/  @P3 FMUL.FTZ R106, R106, R11 ;  /* 0x0000000b6a6a3220 */ /* 0x008fe20000410000 */
[----:B------:R-:W-:-:S02]  /*3280*/  HFMA2.MMA R11, -RZ, RZ, 0, 0 ;  /* 0x00000000ff0b7435 */ /* 0x000fc400000001ff */
        /* <DEDUP_REMOVED lines=90> */
[----:B------:R-:W-:Y:S02]  /*3830*/  FFMA.FTZ R89, R89, R99, R78 ;  /* 0x0000006359597223 */ /* 0x000fe4000001004e */
[----:B------:R-:W-:Y:S02]  /*3840*/  FADD.FTZ R62, R117, R62 ;  /* 0x0000003e753e7221 */ /* 0x000fe40000010000 */
        /* <DEDUP_REMOVED lines=43> */
[----:B------:R-:W1:Y:S10]  /*3b00*/  SHFL.DOWN PT, R108, R9, 0x8, 0x1f ;  /* 0x09001f00096c7f89 */ /* 0x000e7400000e0000 */
[----:B0-----:R-:W-:-:S02]  /*3b10*/  @!P0 FADD.FTZ R80, R80, R119 ;  /* 0x0000007750508221 */ /* 0x001fc40000010000 */
[----:B------:R-:W-:Y:S02]  /*3b20*/  FMUL.FTZ R119, R70, R97 ;  /* 0x0000006146777220 */ /* 0x000fe40000410000 */
[----:B-1----:R-:W-:Y:S01]  /*3b30*/  @!P0 FADD.FTZ R9, R9, R108 ;  /* 0x0000006c09098221 */ /* 0x002fe20000010000 */
[----:B------:R-:W0:Y:S01]  /*3b40*/  SHFL.DOWN PT, R121, R80, 0x10, 0x1f ;  /* 0x0a001f0050797f89 */ /* 0x000e2200000e0000 */
[----:B------:R-:W-:Y:S01]  /*3b50*/  ISETP.GT.AND P0, PT, R35, 0xf, PT ;  /* 0x0000000f2300780c */ /* 0x000fe20003f04270 */
[----:B------:R-:W-:Y:S02]  /*3b60*/  FMUL.FTZ R119, R82, R119 ;  /* 0x0000007752777220 */ /* 0x000fe40000410000 */
[----:B------:R-:W1:Y:S02]  /*3b70*/  SHFL.DOWN PT, R108, R9, 0x10, 0x1f ;  /* 0x0a001f00096c7f89 */ /* 0x000e6400000e0000 */
[----:B------:R-:W-:-:S04]  /*3b80*/  FFMA.FTZ R82, R8, R97, R119 ;  /* 0x0000006108527223 */ /* 0x000fc80000010077 */
[----:B------:R-:W-:-:S04]  /*3b90*/  FADD.FTZ R21, R82, R21 ;  /* 0x0000001552157221 */ /* 0x000fc80000010000 */
        /* <DEDUP_REMOVED lines=14> */
.L_x_7413:
[----:B0-----:R-:W-:Y:S05]  /*3c80*/  BSYNC B0 ;  /* 0x0000000000007941 */ /* 0x001fea0003800000 */
.L_x_7412:
        /* <DEDUP_REMOVED lines=21> */
.L_x_7409:
[----:B------:R-:W-:Y:S01]  /*3de0*/  BAR.SYNC.DEFER_BLOCKING 0x0 ;  /* 0x0000000000007b1d */ /* 0x000fe20000010000 */
[----:B------:R-:W-:Y:S02]  /*3df0*/  SHF.R.S32.HI R23, RZ, 0x1f, R34 ;  /* 0x0000001fff177819 */ /* 0x000fe40000011422 */
[----:B------:R-:W-:-:S04]  /*3e00*/  LEA R4, P0, R34, R39, 0x4 ;  /* 0x0000002722047211 */ /* 0x000fc800078020ff */
[----:B------:R-:W-:-:S06]  /*3e10*/  LEA.HI.X R5, R34, R41, R23, 0x4, P0 ;  /* 0x0000002922057211 */ /* 0x000fcc00000f2417 */
[----:B------:R-:W2:Y:S04]  /*3e20*/  LDG.E.128 R4, [R4.64] ;  /* 0x0000000604047981 */ /* 0x000ea8000c1e1d00 */
[----:B--2---:R-:W-:Y:S01]  /*3e30*/  STS.128 [R35.X16], R4 ;  /* 0x0000000423007388 */ /* 0x004fe2000000cc00 */
[----:B------:R-:W-:-:S06]  /*3e40*/  NOP ;  /* 0x0000000000007918 */ /* 0x000fcc0000000000 */
[----:B0-----:R-:W0:Y:S02]  /*3e50*/  LDS.128 R8, [R35.X16] ;  /* 0x0000000023087984 */ /* 0x001e24000000cc00 */
        /* <DEDUP_REMOVED lines=26> */
[--C-:B------:R-:W-:Y:S02]  /*4000*/  FADD.FTZ R10, R5, R30.reuse ;  /* 0x0000001e050a7221 */ /* 0x100fe40000010000 */
[----:B------:R-:W-:Y:S01]  /*4010*/  @!P2 FMUL.FTZ R5, R7, -1.4426950216293334961 ;  /* 0xbfb8aa3b0705a820 */ /* 0x000fe20000410000 */
[--C-:B------:R-:W-:Y:S02]  /*4020*/  PRMT R7, RZ, 0x5410, R11.reuse ;  /* 0x00005410ff077816 */ /* 0x100fe4000000000b */
[----:B------:R-:W-:Y:S01]  /*4030*/  FSETP.GTU.FTZ.AND P4, PT, R10, 20, PT ;  /* 0x41a000000a00780b */ /* 0x000fe20003f9c000 */
[----:B0-----:R-:W-:Y:S01]  /*4040*/  @!P1 FADD.FTZ R6, R6, 1 ;  /* 0x3f80000006069421 */ /* 0x001fe20000010000 */
[----:B------:R-:W-:Y:S01]  /*4050*/  PRMT R11, RZ, 0x7610, R11 ;  /* 0x00007610ff0b7816 */ /* 0x000fe2000000000b */
[--C-:B------:R-:W-:Y:S01]  /*4060*/  FADD.FTZ R12, R7, R30.reuse ;  /* 0x0000001e070c7221 */ /* 0x100fe20000010000 */
[----:B------:R-:W0:Y:S03]  /*4070*/  @!P2 MUFU.EX2 R5, R5 ;  /* 0x000000050005a308 */ /* 0x000e260000000800 */
[----:B------:R-:W-:Y:S01]  /*4080*/  FADD.FTZ R11, R11, R30 ;  /* 0x0000001e0b0b7221 */ /* 0x000fe20000010000 */
[----:B------:R-:W-:Y:S01]  /*4090*/  FSETP.GTU.FTZ.AND P5, PT, R12, 20, PT ;  /* 0x41a000000c00780b */ /* 0x000fe20003fbc000 */
[----:B-1----:R-:W-:-:S02]  /*40a0*/  @!P3 FMUL.FTZ R4, R8, -1.4426950216293334961 ;  /* 0xbfb8aa3b0804b820 */ /* 0x002fc40000410000 */
[----:B--2---:R-:W-:Y:S01]  /*40b0*/  @!P6 FMUL.FTZ R16, R16, R9 ;  /* 0x000000091010e220 */ /* 0x004fe20000410000 */
[----:B------:R-:W-:Y:S01]  /*40c0*/  FSETP.GTU.FTZ.AND P6, PT, R11, 20, PT ;  /* 0x41a000000b00780b */ /* 0x000fe20003fdc000 */
[----:B------:R-:W-:Y:S01]  /*40d0*/  @!P4 FMUL.FTZ R7, R10, -1.4426950216293334961 ;  /* 0xbfb8aa3b0a07c820 */ /* 0x000fe20000410000 */
[----:B------:R-:W-:Y:S01]  /*40e0*/  F2FP.BF16.PACK_AB R10, R60, R75 ;  /* 0x0000004b3c0a723e */ /* 0x000fe200000010ff */
[----:B------:R-:W1:Y:S01]  /*40f0*/  @!P3 MUFU.EX2 R4, R4 ;  /* 0x000000040004b308 */ /* 0x000e620000000800 */
[----:B------:R-:W-:Y:S02]  /*4100*/  F2FP.BF16.PACK_AB R9, R73, R58 ;  /* 0x0000003a4909723e */ /* 0x000fe400000010ff */
[----:B------:R-:W-:Y:S01]  /*4110*/  IADD3 R58, R42, -0x1, RZ ;  /* 0xffffffff2a3a7810 */ /* 0x000fe20007ffe0ff */
[----:B0-----:R-:W-:Y:S02]  /*4120*/  @!P2 FADD.FTZ R5, R5, 1 ;  /* 0x3f8000000505a421 */ /* 0x001fe40000010000 */
[----:B------:R-:W-:-:S02]  /*4130*/  @!P5 FMUL.FTZ R8, R12, -1.4426950216293334961 ;  /* 0xbfb8aa3b0c08d820 */ /* 0x000fc40000410000 */
[----:B------:R-:W0:Y:S01]  /*4140*/  @!P4 MUFU.EX2 R7, R7 ;  /* 0x000000070007c308 */ /* 0x000e220000000800 */
[----:B------:R-:W-:Y:S01]  /*4150*/  SHF.L.U32 R48, R58, 0x8, RZ ;  /* 0x000000083a307819 */ /* 0x000fe200000006ff */
[----:B------:R-:W-:Y:S01]  /*4160*/  @!P6 FMUL.FTZ R15, R11, -1.4426950216293334961 ;  /* 0xbfb8aa3b0b0fe820 */ /* 0x000fe20000410000 */
[----:B------:R-:W-:Y:S02]  /*4170*/  F2FP.BF16.PACK_AB R11, R62, R77 ;  /* 0x0000004d3e0b723e */ /* 0x000fe400000010ff */
[----:B------:R-:W-:-:S03]  /*4180*/  SHF.R.S32.HI R49, RZ, 0x1f, R48 ;  /* 0x0000001fff317819 */ /* 0x000fc60000011430 */
[----:B------:R2:W3:Y:S01]  /*4190*/  @!P5 MUFU.EX2 R13, R8 ;  /* 0x00000008000dd308 */ /* 0x0004e20000000800 */
[----:B-1----:R-:W-:Y:S02]  /*41a0*/  @!P3 FADD.FTZ R12, R4, 1 ;  /* 0x3f800000040cb421 */ /* 0x002fe40000010000 */
[----:B------:R-:W-:-:S04]  /*41b0*/  IMAD R4, R32, c[0x0][0x2d8], RZ ;  /* 0x0000b60020047a24 */ /* 0x000fc800078e02ff */
[----:B------:R-:W-:Y:S01]  /*41c0*/  IMAD R57, R31, c[0x0][0x2dc], R4 ;  /* 0x0000b7001f397a24 */ /* 0x000fe200078e0204 */
[----:B------:R0:W1:Y:S01]  /*41d0*/  @!P6 MUFU.EX2 R50, R15 ;  /* 0x0000000f0032e308 */ /* 0x0000620000000800 */
[----:B--2---:R-:W-:-:S05]  /*41e0*/  F2FP.BF16.PACK_AB R8, R71, R46 ;  /* 0x0000002e4708723e */ /* 0x004fca00000010ff */
[----:B------:R2:W-:Y:S02]  /*41f0*/  STS.128 [R35.X16], R8 ;  /* 0x0000000823007388 */ /* 0x0005e4000000cc00 */
[----:B------:R-:W4:Y:S01]  /*4200*/  @!P1 MUFU.RCP R51, R6 ;  /* 0x0000000600339308 */ /* 0x000f220000001000 */
[----:B0-----:R-:W-:Y:S02]  /*4210*/  @!P4 FADD.FTZ R15, R7, 1 ;  /* 0x3f800000070fc421 */ /* 0x001fe40000010000 */
[----:B---3--:R-:W-:-:S05]  /*4220*/  @!P5 FADD.FTZ R46, R13, 1 ;  /* 0x3f8000000d2ed421 */ /* 0x008fca0000010000 */
[----:B------:R0:W3:Y:S01]  /*4230*/  @!P2 MUFU.RCP R52, R5 ;  /* 0x000000050034a308 */ /* 0x0000e20000001000 */
[----:B------:R-:W-:-:S06]  /*4240*/  NOP ;  /* 0x0000000000007918 */ /* 0x000fcc0000000000 */
[----:B-1----:R-:W-:Y:S01]  /*4250*/  @!P6 FADD.FTZ R50, R50, 1 ;  /* 0x3f8000003232e421 */ /* 0x002fe20000010000 */
[----:B------:R1:W5:Y:S01]  /*4260*/  @!P3 MUFU.RCP R53, R12 ;  /* 0x0000000c0035b308 */ /* 0x0003620000001000 */
[----:B0-----:R-:W0:Y:S01]  /*4270*/  LDS.128 R4, [R35.X16] ;  /* 0x0000000023047984 */ /* 0x001e22000000cc00 */
[----:B--2---:R-:W-:Y:S02]  /*4280*/  IMAD R9, R29, c[0x0][0x2e0], RZ ;  /* 0x0000b8001d097a24 */ /* 0x004fe400078e02ff */
[----:B----4-:R-:W-:Y:S02]  /*4290*/  @!P1 FMUL.FTZ R18, R18, R51 ;  /* 0x0000003312129220 */ /* 0x010fe40000410000 */
[----:B------:R-:W-:Y:S02]  /*42a0*/  IMAD R11, R0, c[0x0][0x2e4], R9 ;  /* 0x0000b900000b7a24 */ /* 0x000fe400078e0209 */
[----:B------:R-:W2:Y:S01]  /*42b0*/  @!P6 MUFU.RCP R50, R50 ;  /* 0x000000320032e308 */ /* 0x000ea20000001000 */
[----:B-1----:R-:W-:-:S04]  /*42c0*/  IMAD.WIDE.U32 R12, R31, c[0x0][0x2d8], R48 ;  /* 0x0000b6001f0c7a25 */ /* 0x002fc800078e0030 */
[----:B---3--:R-:W-:Y:S01]  /*42d0*/  @!P2 FMUL.FTZ R19, R19, R52 ;  /* 0x000000341313a220 */ /* 0x008fe20000410000 */
[----:B------:R-:W-:Y:S01]  /*42e0*/  IADD3 R13, R13, R57, RZ ;  /* 0x000000390d0d7210 */ /* 0x000fe20007ffe0ff */
[----:B------:R-:W-:Y:S01]  /*42f0*/  IMAD.WIDE.U32 R48, R31, c[0x0][0x2f8], R48 ;  /* 0x0000be001f307a25 */ /* 0x000fe200078e0030 */
[----:B------:R-:W1:Y:S01]  /*4300*/  @!P4 MUFU.RCP R54, R15 ;  /* 0x0000000f0036c308 */ /* 0x000e620000001000 */
[----:B------:R-:W-:Y:S02]  /*4310*/  IADD3 R38, P2, R38, -0x200, RZ ;  /* 0xfffffe0026267810 */ /* 0x000fe40007f5e0ff */
[----:B------:R-:W-:Y:S02]  /*4320*/  IMAD.WIDE.U32 R8, R0, c[0x0][0x2e0], R12 ;  /* 0x0000b80000087a25 */ /* 0x000fe400078e000c */
[----:B------:R-:W-:Y:S02]  /*4330*/  IADD3.X R40, R40, -0x1, RZ, P2, !PT ;  /* 0xffffffff28287810 */ /* 0x000fe400017fe4ff */
[----:B-----5:R-:W-:Y:S01]  /*4340*/  @!P3 FMUL.FTZ R20, R20, R53 ;  /* 0x000000351414b220 */ /* 0x020fe20000410000 */
[----:B------:R-:W-:Y:S01]  /*4350*/  IADD3 R9, R9, R11, RZ ;  /* 0x0000000b09097210 */ /* 0x000fe20007ffe0ff */
[----:B--2---:R-:W-:Y:S01]  /*4360*/  @!P6 FMUL.FTZ R47, R47, R50 ;  /* 0x000000322f2fe220 */ /* 0x004fe20000410000 */
[----:B------:R-:W-:Y:S01]  /*4370*/  LEA R10, P1, R8, c[0x0][0x330], 0x1 ;  /* 0x0000cc00080a7a11 */ /* 0x000fe200078208ff */
[----:B------:R2:W3:Y:S01]  /*4380*/  @!P5 MUFU.RCP R55, R46 ;  /* 0x0000002e0037d308 */ /* 0x0004e20000001000 */
[----:B------:R-:W-:-:S02]  /*4390*/  ISETP.GT.AND P3, PT, R42, 0x1, PT ;  /* 0x000000012a00780c */ /* 0x000fc40003f64270 */
[----:B------:R-:W-:Y:S02]  /*43a0*/  LEA.HI.X R9, R8, c[0x0][0x334], R9, 0x1, P1 ;  /* 0x0000cd0008097a11 */ /* 0x000fe400008f0c09 */
[----:B------:R-:W-:Y:S01]  /*43b0*/  IADD3 R50, P1, R10, R43, RZ ;  /* 0x0000002b0a327210 */ /* 0x000fe20007f3e0ff */
[----:B-1----:R-:W-:Y:S01]  /*43c0*/  @!P4 FMUL.FTZ R21, R21, R54 ;  /* 0x000000361515c220 */ /* 0x002fe20000410000 */
[----:B------:R-:W-:Y:S01]  /*43d0*/  MOV R42, R58 ;  /* 0x0000003a002a7202 */ /* 0x000fe20000000f00 */
[----:B------:R-:W1:Y:S01]  /*43e0*/  @!P0 MUFU.RCP R14, R14 ;  /* 0x0000000e000e8308 */ /* 0x000e620000001000 */
[----:B------:R-:W-:Y:S01]  /*43f0*/  IADD3.X R51, R9, R44, RZ, P1, !PT ;  /* 0x0000002c09337210 */ /* 0x000fe20000ffe4ff */
[----:B--2---:R-:W-:Y:S01]  /*4400*/  IMAD R46, R32, c[0x0][0x2f8], RZ ;  /* 0x0000be00202e7a24 */ /* 0x004fe200078e02ff */
[----:B------:R-:W-:Y:S02]  /*4410*/  F2FP.BF16.PACK_AB R10, R21, R20 ;  /* 0x00000014150a723e */ /* 0x000fe400000010ff */
[----:B------:R-:W-:Y:S01]  /*4420*/  F2FP.BF16.PACK_AB R9, R19, R18 ;  /* 0x000000121309723e */ /* 0x000fe200000010ff */
[----:B0-----:R0:W-:Y:S01]  /*4430*/  STG.E.128 [R50.64], R4 ;  /* 0x0000000432007986 */ /* 0x0011e2000c101d06 */
[----:B------:R-:W-:-:S03]  /*4440*/  IMAD R53, R31, c[0x0][0x2fc], R46 ;  /* 0x0000bf001f357a24 */ /* 0x000fc600078e022e */
[----:B------:R-:W-:Y:S01]  /*4450*/  BAR.SYNC.DEFER_BLOCKING 0x0 ;  /* 0x0000000000007b1d */ /* 0x000fe20000010000 */
[----:B---3--:R-:W-:Y:S01]  /*4460*/  @!P5 FMUL.FTZ R22, R22, R55 ;  /* 0x000000371616d220 */ /* 0x008fe20000410000 */
[----:B------:R-:W-:Y:S01]  /*4470*/  IADD3 R49, R49, R53, RZ ;  /* 0x0000003531317210 */ /* 0x000fe20007ffe0ff */
[----:B------:R-:W-:Y:S01]  /*4480*/  IMAD R55, R29, c[0x0][0x300], RZ ;  /* 0x0000c0001d377a24 */ /* 0x000fe200078e02ff */
[----:B------:R-:W-:Y:S01]  /*4490*/  IADD3 R36, P1, R36, -0x200, RZ ;  /* 0xfffffe0024247810 */ /* 0x000fe20007f3e0ff */
[----:B-1----:R-:W-:Y:S01]  /*44a0*/  @!P0 FMUL.FTZ R17, R17, R14 ;  /* 0x0000000e11118220 */ /* 0x002fe20000410000 */
[----:B------:R-:W-:Y:S01]  /*44b0*/  F2FP.BF16.PACK_AB R11, R47, R22 ;  /* 0x000000162f0b723e */ /* 0x000fe200000010ff */
[----:B------:R-:W-:Y:S01]  /*44c0*/  IMAD R55, R0, c[0x0][0x304], R55 ;  /* 0x0000c10000377a24 */ /* 0x000fe200078e0237 */
[----:B------:R-:W-:Y:S02]  /*44d0*/  IADD3.X R37, R37, -0x1, RZ, P1, !PT ;  /* 0xffffffff25257810 */ /* 0x000fe40000ffe4ff */
[----:B------:R-:W-:Y:S01]  /*44e0*/  F2FP.BF16.PACK_AB R8, R17, R16 ;  /* 0x000000101108723e */ /* 0x000fe200000010ff */
[----:B------:R-:W-:-:S02]  /*44f0*/  FADD.FTZ R16, R16, R33 ;  /* 0x0000002110107221 */ /* 0x000fc40000010000 */
[----:B0-----:R-:W-:-:S04]  /*4500*/  IMAD.WIDE.U32 R4, R0, c[0x0][0x300], R48 ;  /* 0x0000c00000047a25 */ /* 0x001fc800078e0030 */
[----:B------:R-:W-:Y:S01]  /*4510*/  FADD.FTZ R17, R16, R17 ;  /* 0x0000001110117221 */ /* 0x000fe20000010000 */
[----:B------:R-:W-:Y:S02]  /*4520*/  IADD3 R5, R5, R55, RZ ;  /* 0x0000003705057210 */ /* 0x000fe40007ffe0ff */
[----:B------:R-:W-:Y:S01]  /*4530*/  LEA R6, P0, R4, c[0x0][0x340], 0x1 ;  /* 0x0000d00004067a11 */ /* 0x000fe200078008ff */
[----:B------:R-:W-:Y:S01]  /*4540*/  FADD.FTZ R18, R17, R18 ;  /* 0x0000001211127221 */ /* 0x000fe20000010000 */
[----:B------:R-:W-:Y:S01]  /*4550*/  STS.128 [R35.X16], R8 ;  /* 0x0000000823007388 */ /* 0x000fe2000000cc00 */
[----:B------:R-:W-:-:S06]  /*4560*/  NOP ;  /* 0x0000000000007918 */ /* 0x000fcc0000000000 */
[----:B------:R-:W0:Y:S01]  /*4570*/  LDS.128 R12, [R35.X16] ;  /* 0x00000000230c7984 */ /* 0x000e22000000cc00 */
[----:B------:R-:W-:Y:S01]  /*4580*/  LEA.HI.X R5, R4, c[0x0][0x344], R5, 0x1, P0 ;  /* 0x0000d10004057a11 */ /* 0x000fe200000f0c05 */
[----:B------:R-:W-:Y:S01]  /*4590*/  FADD.FTZ R19, R18, R19 ;  /* 0x0000001312137221 */ /* 0x000fe20000010000 */
[----:B------:R-:W-:-:S03]  /*45a0*/  IADD3 R4, P0, R6, R43, RZ ;  /* 0x0000002b06047210 */ /* 0x000fc60007f1e0ff */
[----:B------:R-:W-:Y:S01]  /*45b0*/  FADD.FTZ R20, R19, R20 ;  /* 0x0000001413147221 */ /* 0x000fe20000010000 */
[----:B------:R-:W-:Y:S02]  /*45c0*/  IADD3.X R5, R5, R44, RZ, P0, !PT ;  /* 0x0000002c05057210 */ /* 0x000fe400007fe4ff */
[----:B------:R-:W-:Y:S01]  /*45d0*/  IADD3 R39, P0, R39, -0x200, RZ ;  /* 0xfffffe0027277810 */ /* 0x000fe20007f1e0ff */
[----:B------:R-:W-:-:S03]  /*45e0*/  FADD.FTZ R21, R20, R21 ;  /* 0x0000001514157221 */ /* 0x000fc60000010000 */
[----:B------:R-:W-:Y:S01]  /*45f0*/  IADD3.X R41, R41, -0x1, RZ, P0, !PT ;  /* 0xffffffff29297810 */ /* 0x000fe200007fe4ff */
[----:B------:R-:W-:-:S04]  /*4600*/  FADD.FTZ R22, R21, R22 ;  /* 0x0000001615167221 */ /* 0x000fc80000010000 */
[----:B------:R-:W-:Y:S01]  /*4610*/  FADD.FTZ R33, R22, R47 ;  /* 0x0000002f16217221 */ /* 0x000fe20000010000 */
[----:B0-----:R0:W-:Y:S01]  /*4620*/  STG.E.128 [R4.64], R12 ;  /* 0x0000000c04007986 */ /* 0x0011e2000c101d06 */
[----:B------:R-:W-:Y:S01]  /*4630*/  @!P3 CALL.REL.NOINC `(.L_x_7391) ;  /* 0x000000100000b944 */ /* 0x000fe20003c00000 */
[----:B------:R-:W-:Y:S05]  /*4640*/  BRA `(.L_x_7415) ;  /* 0xffffbf0000007947 */ /* 0x000fea000383ffff */
.L_x_7391:
        /* <DEDUP_REMOVED lines=24> */
.L_x_7417:
[----:B0-----:R-:W-:Y:S05]  /*47d0*/  BSYNC B0 ;  /* 0x0000000000007941 */ /* 0x001fea0003800000 */
.L_x_7416:
        /* <DEDUP_REMOVED lines=23> */
.L_x_7419:
[----:B------:R-:W1:Y:S02]  /*4950*/  S2R R21, SR_TID.X ;  /* 0x0000000000157919 */ /* 0x000e640000002100 */
.L_x_7420:
[----:B0-----:R-:W-:Y:S05]  /*4960*/  BSYNC B0 ;  /* 0x0000000000007941 */ /* 0x001fea0003800000 */
.L_x_7418:
        /* <DEDUP_REMOVED lines=22> */
.L_x_7421:
        /* <DEDUP_REMOVED lines=55> */
.L_x_7422:
        /* <DEDUP_REMOVED lines=12> */
.L_x_9119:


//--------------------- .text._Z25selective_scan_bwd_kernelI32Selective_Scan_bwd_kernel_traitsILi32ELi8ELb1ELb0ELb1ELb0ELb0EN3c108BFloat16EfEEv12SSMParamsBwd --------------------------
	.section	.text._Z25selective_scan_bwd_kernelI32Selective_Scan_bwd_kernel_traitsILi32ELi8ELb1ELb0ELb1ELb0ELb0EN3c108BFloat16EfEEv12SSMParamsBwd,"ax",@progbits
	.sectioninfo	@"SHI_REGISTERS=168"
	.align	128
        .global         _Z25selective_scan_bwd_kernelI32Selective_Scan_bwd_kernel_traitsILi32ELi8ELb1ELb0ELb1ELb0ELb0EN3c108BFloat16EfEEv12SSMParamsBwd
        .type           _Z25selective_scan_bwd_kernelI32Selective_Scan_bwd_kernel_traitsILi32ELi8ELb1ELb0ELb1ELb0ELb0EN3c108BFloat16EfEEv12SSMParamsBwd,@function
        .size           _Z25selective_scan_bwd_kernelI32Selective_Scan_bwd_kernel_traitsILi32ELi8ELb1ELb0ELb1ELb0ELb0EN3c108BFloat16EfEEv12SSMParamsBwd,(.L_x_9120 - _Z25selective_scan_bwd_kernelI32Selective_Scan_bwd_kernel_traitsILi32ELi8ELb1ELb0ELb1ELb0ELb0EN3c108BFloat16EfEEv12SSMParamsBwd)
        .other          _Z25selective_scan_bwd_kernelI32Selective_Scan_bwd_kernel_traitsILi32ELi8ELb1ELb0ELb1ELb0ELb0EN3c108BFloat16EfEEv12SSMParamsBwd,@"STO_CUDA_ENTRY STV_DEFAULT"
_Z25selective_scan_bwd_kernelI32Selective_Scan_bwd_kernel_traitsILi32ELi8ELb1ELb0ELb1ELb0ELb0EN3c108BFloat16EfEEv12SSMParamsBwd:
.text._Z25selective_scan_bwd_kernelI32Selective_Scan_bwd_kernel_traitsILi32ELi8ELb1ELb0ELb1ELb0ELb0EN3c108BFloat16EfEEv12SSMParamsBwd:
        /* <DEDUP_REMOVED lines=8> */
[----:B------:R-:W-:Y:S02]  /*0080*/  ISETP.NE.AND.EX P0, PT, RZ, c[0x0][0x23c], PT, P0 ;  /* 0x00008f00ff007a0c */ /* 0x000fe40003f05300 */
[----:B------:R-:W-:Y:S02]  /*0090*/  ISETP.NE.AND.EX P1, PT, RZ, c[0x0][0x254], PT, P1 ;  /* 0x00009500ff007a0c */ /* 0x000fe40003f25310 */
[----:B------:R-:W-:Y:S01]  /*00a0*/  MOV R4, RZ ;  /* 0x000000ff00047202 */ /* 0x000fe20000000f00 */
[----:B-1----:R-:W1:Y:S01]  /*00b0*/  MUFU.RCP R12, R12 ;  /* 0x0000000c000c7308 */ /* 0x002e620000001000 */
[----:B0-----:R-:W-:-:S07]  /*00c0*/  SHF.R.S32.HI R3, RZ, 0x1f, R0 ;  /* 0x0000001fff037819 */ /* 0x001fce0000011400 */
[C---:B------:R-:W-:Y:S01]  /*00d0*/  @P0 LEA R6, P2, R0.reuse, c[0x0][0x238], 0x2 ;  /* 0x00008e0000060a11 */ /* 0x040fe200078410ff */
[----:B------:R-:W0:Y:S01]  /*00e0*/  S2R R5, SR_CTAID.X ;  /* 0x0000000000057919 */ /* 0x000e220000002500 */
[C---:B------:R-:W-:Y:S02]  /*00f0*/  @P1 LEA R8, P3, R0.reuse, c[0x0][0x250], 0x2 ;  /* 0x0000940000081a11 */ /* 0x040fe400078610ff */
[C-C-:B------:R-:W-:Y:S02]  /*0100*/  @P0 LEA.HI.X R7, R0.reuse, c[0x0][0x23c], R3.reuse, 0x2, P2 ;  /* 0x00008f0000070a11 */ /* 0x140fe400010f1403 */
[----:B------:R-:W-:Y:S02]  /*0110*/  @P1 LEA.HI.X R9, R0, c[0x0][0x254], R3, 0x2, P3 ;  /* 0x0000950000091a11 */ /* 0x000fe400018f1403 */
[----:B-1----:R-:W-:Y:S01]  /*0120*/  IADD3 R10, R12, 0xffffffe, RZ ;  /* 0x0ffffffe0c0a7810 */ /* 0x002fe20007ffe0ff */
[----:B------:R0:W5:Y:S03]  /*0130*/  @P0 LDG.E R2, [R6.64] ;  /* 0x0000000606020981 */ /* 0x000166000c1e1900 */
[----:B------:R1:W2:Y:S01]  /*0140*/  F2I.FTZ.U32.TRUNC.NTZ R11, R10 ;  /* 0x0000000a000b7305 */ /* 0x0002a2000021f000 */
[----:B------:R3:W5:Y:S01]  /*0150*/  @P1 LDG.E R4, [R8.64] ;  /* 0x0000000608041981 */ /* 0x000762000c1e1900 */
[----:B------:R-:W-:Y:S01]  /*0160*/  LOP3.LUT R16, R0, c[0x0][0x178], RZ, 0x3c, !PT ;  /* 0x00005e0000107a12 */ /* 0x000fe200078e3cff */
[----:B------:R-:W-:Y:S01]  /*0170*/  IMAD R21, R3, c[0x0][0x1d8], RZ ;  /* 0x0000760003157a24 */ /* 0x000fe200078e02ff */
[----:B------:R-:W-:Y:S01]  /*0180*/  MOV R18, c[0x0][0x174] ;  /* 0x00005d0000127a02 */ /* 0x000fe20000000f00 */
[----:B------:R-:W-:Y:S01]  /*0190*/  CS2R R76, SRZ ;  /* 0x00000000004c7805 */ /* 0x000fe2000001ff00 */
[----:B------:R-:W-:Y:S01]  /*01a0*/  ISETP.GE.AND P2, PT, R16, RZ, PT ;  /* 0x000000ff1000720c */ /* 0x000fe20003f46270 */
[----:B------:R-:W-:Y:S01]  /*01b0*/  IMAD R21, R0, c[0x0][0x1dc], R21 ;  /* 0x0000770000157a24 */ /* 0x000fe200078e0215 */
[----:B------:R-:W-:Y:S01]  /*01c0*/  ISETP.GE.AND P3, PT, R18, 0x1, PT ;  /* 0x000000011200780c */ /* 0x000fe20003f66270 */
[----:B-1----:R-:W-:Y:S01]  /*01d0*/  HFMA2.MMA R10, -RZ, RZ, 0, 0 ;  /* 0x00000000ff0a7435 */ /* 0x002fe200000001ff */
[----:B------:R-:W-:Y:S01]  /*01e0*/  CS2R R70, SRZ ;  /* 0x0000000000467805 */ /* 0x000fe2000001ff00 */
[----:B0-----:R-:W-:-:S02]  /*01f0*/  SHF.R.S32.HI R6, RZ, 0x1f, R5 ;  /* 0x0000001fff067819 */ /* 0x001fc40000011405 */
[----:B--2---:R-:W-:-:S03]  /*0200*/  IADD3 R14, RZ, -R11, RZ ;  /* 0x8000000bff0e7210 */ /* 0x004fc60007ffe0ff */
[C---:B------:R-:W-:Y:S02]  /*0210*/  IMAD R12, R6.reuse, c[0x0][0x1e0], RZ ;  /* 0x00007800060c7a24 */ /* 0x040fe400078e02ff */
[----:B------:R-:W-:Y:S02]  /*0220*/  IMAD R16, R6, c[0x0][0x278], RZ ;  /* 0x00009e0006107a24 */ /* 0x000fe400078e02ff */
[----:B------:R-:W-:Y:S01]  /*0230*/  IMAD R7, R14, R17, RZ ;  /* 0x000000110e077224 */ /* 0x000fe200078e02ff */
[----:B------:R-:W-:Y:S01]  /*0240*/  IABS R14, R0 ;  /* 0x00000000000e7213 */ /* 0x000fe20000000000 */
[----:B------:R-:W-:Y:S02]  /*0250*/  IMAD R15, R5, c[0x0][0x1e4], R12 ;  /* 0x00007900050f7a24 */ /* 0x000fe400078e020c */
[----:B------:R-:W-:-:S04]  /*0260*/  IMAD.HI.U32 R11, R11, R7, R10 ;  /* 0x000000070b0b7227 */ /* 0x000fc800078e000a */
[----:B------:R-:W-:Y:S02]  /*0270*/  IMAD R10, R6, c[0x0][0x1d0], RZ ;  /* 0x00007400060a7a24 */ /* 0x000fe400078e02ff */
[----:B------:R-:W-:-:S04]  /*0280*/  IMAD.HI.U32 R7, R11, R14, RZ ;  /* 0x0000000e0b077227 */ /* 0x000fc800078e00ff */
[----:B------:R-:W-:Y:S01]  /*0290*/  IMAD R13, R5, c[0x0][0x1d4], R10 ;  /* 0x00007500050d7a24 */ /* 0x000fe200078e020a */
[----:B---3--:R-:W-:Y:S01]  /*02a0*/  IADD3 R8, -R7, RZ, RZ ;  /* 0x000000ff07087210 */ /* 0x008fe20007ffe1ff */
[----:B------:R-:W-:-:S04]  /*02b0*/  IMAD.WIDE.U32 R10, R5, c[0x0][0x1e0], RZ ;  /* 0x00007800050a7a25 */ /* 0x000fc800078e00ff */
[----:B------:R-:W-:Y:S01]  /*02c0*/  IMAD R14, R17, R8, R14 ;  /* 0x00000008110e7224 */ /* 0x000fe200078e020e */
[----:B------:R-:W-:Y:S01]  /*02d0*/  IADD3 R11, R11, R15, RZ ;  /* 0x0000000f0b0b7210 */ /* 0x000fe20007ffe0ff */
[----:B------:R-:W-:-:S03]  /*02e0*/  IMAD.WIDE.U32 R8, R5, c[0x0][0x1d0], RZ ;  /* 0x0000740005087a25 */ /* 0x000fc600078e00ff */
[----:B------:R-:W-:Y:S01]  /*02f0*/  ISETP.GT.U32.AND P1, PT, R17, R14, PT ;  /* 0x0000000e1100720c */ /* 0x000fe20003f24070 */
[----:B------:R-:W-:Y:S01]  /*0300*/  IMAD R15, R5, c[0x0][0x27c], R16 ;  /* 0x00009f00050f7a24 */ /* 0x000fe200078e0210 */
[----:B------:R-:W-:Y:S01]  /*0310*/  IADD3 R9, R9, R13, RZ ;  /* 0x0000000d09097210 */ /* 0x000fe20007ffe0ff */
[----:B------:R-:W-:-:S04]  /*0320*/  IMAD.WIDE.U32 R12, R5, c[0x0][0x278], RZ ;  /* 0x00009e00050c7a25 */ /* 0x000fc800078e00ff */
[----:B------:R-:W-:Y:S01]  /*0330*/  IMAD.WIDE.U32 R8, R0, c[0x0][0x1d8], R8 ;  /* 0x0000760000087a25 */ /* 0x000fe200078e0008 */
[----:B------:R-:W-:-:S03]  /*0340*/  IADD3 R13, R13, R15, RZ ;  /* 0x0000000f0d0d7210 */ /* 0x000fc60007ffe0ff */
[----:B------:R-:W-:Y:S02]  /*0350*/  IMAD R16, R6, c[0x0][0x1b0], RZ ;  /* 0x00006c0006107a24 */ /* 0x000fe400078e02ff */
[-C--:B------:R-:W-:Y:S02]  /*0360*/  @!P1 IADD3 R14, R14, -R17.reuse, RZ ;  /* 0x800000110e0e9210 */ /* 0x080fe40007ffe0ff */
[----:B------:R-:W-:Y:S01]  /*0370*/  @!P1 IADD3 R7, R7, 0x1, RZ ;  /* 0x0000000107079810 */ /* 0x000fe20007ffe0ff */
[C---:B------:R-:W-:Y:S01]  /*0380*/  IMAD R23, R5.reuse, c[0x0][0x1b4], R16 ;  /* 0x00006d0005177a24 */ /* 0x040fe200078e0210 */
[----:B------:R-:W-:Y:S01]  /*0390*/  ISETP.GE.U32.AND P0, PT, R14, R17, PT ;  /* 0x000000110e00720c */ /* 0x000fe20003f06070 */
[----:B------:R-:W-:Y:S01]  /*03a0*/  IMAD.WIDE.U32 R14, R5, c[0x0][0x1b0], RZ ;  /* 0x00006c00050e7a25 */ /* 0x000fe200078e00ff */
[----:B------:R-:W-:Y:S02]  /*03b0*/  LEA R17, R18, 0xffffff00, 0x8 ;  /* 0xffffff0012117811 */ /* 0x000fe400078e40ff */
[----:B------:R-:W-:-:S02]  /*03c0*/  ISETP.NE.AND P1, PT, RZ, c[0x0][0x178], PT ;  /* 0x00005e00ff007a0c */ /* 0x000fc40003f25270 */
[----:B------:R-:W-:Y:S02]  /*03d0*/  SHF.R.S32.HI R19, RZ, 0x1f, R17 ;  /* 0x0000001fff137819 */ /* 0x000fe40000011411 */
[----:B------:R-:W-:Y:S02]  /*03e0*/  IADD3 R24, P4, R17, R8, RZ ;  /* 0x0000000811187210 */ /* 0x000fe40007f9e0ff */
[----:B------:R-:W-:Y:S01]  /*03f0*/  IADD3 R15, R15, R23, RZ ;  /* 0x000000170f0f7210 */ /* 0x000fe20007ffe0ff */
[----:B------:R-:W-:Y:S01]  /*0400*/  IMAD R23, R3, c[0x0][0x280], RZ ;  /* 0x0000a00003177a24 */ /* 0x000fe200078e02ff */
[----:B------:R-:W-:Y:S01]  /*0410*/  IADD3.X R25, R19, R9, R21, P4, !PT ;  /* 0x0000000913197210 */ /* 0x000fe200027fe415 */
[----:B------:R-:W-:Y:S01]  /*0420*/  IMAD R21, R3, c[0x0][0x1e8], RZ ;  /* 0x00007a0003157a24 */ /* 0x000fe200078e02ff */
[----:B------:R-:W-:Y:S01]  /*0430*/  @P0 IADD3 R7, R7, 0x1, RZ ;  /* 0x0000000107070810 */ /* 0x000fe20007ffe0ff */
[----:B------:R-:W-:-:S03]  /*0440*/  IMAD.WIDE.U32 R8, R0, c[0x0][0x1e8], R10 ;  /* 0x00007a0000087a25 */ /* 0x000fc600078e000a */
[----:B------:R-:W-:Y:S01]  /*0450*/  @!P2 IADD3 R7, -R7, RZ, RZ ;  /* 0x000000ff0707a210 */ /* 0x000fe20007ffe1ff */
[C---:B------:R-:W-:Y:S01]  /*0460*/  IMAD R21, R0.reuse, c[0x0][0x1ec], R21 ;  /* 0x00007b0000157a24 */ /* 0x040fe200078e0215 */
[----:B------:R-:W-:Y:S01]  /*0470*/  IADD3 R22, P0, R17, R8, RZ ;  /* 0x0000000811167210 */ /* 0x000fe20007f1e0ff */
[C---:B------:R-:W-:Y:S01]  /*0480*/  IMAD.WIDE.U32 R10, R0.reuse, c[0x0][0x280], R12 ;  /* 0x0000a000000a7a25 */ /* 0x040fe200078e000c */
[----:B------:R-:W-:Y:S02]  /*0490*/  @!P1 LOP3.LUT R7, RZ, c[0x0][0x178], RZ, 0x33, !PT ;  /* 0x00005e00ff079a12 */ /* 0x000fe400078e33ff */
[----:B------:R-:W-:Y:S01]  /*04a0*/  IADD3.X R9, R19, R9, R21, P0, !PT ;  /* 0x0000000913097210 */ /* 0x000fe200007fe415 */
[----:B------:R-:W-:Y:S01]  /*04b0*/  IMAD R12, R0, c[0x0][0x284], R23 ;  /* 0x0000a100000c7a24 */ /* 0x000fe200078e0217 */
[----:B------:R-:W-:Y:S01]  /*04c0*/  ISETP.NE.U32.AND P0, PT, RZ, c[0x0][0x260], PT ;  /* 0x00009800ff007a0c */ /* 0x000fe20003f05070 */
[----:B------:R-:W-:Y:S01]  /*04d0*/  IMAD.WIDE.U32 R14, R7, c[0x0][0x1c8], R14 ;  /* 0x00007200070e7a25 */ /* 0x000fe200078e000e */
[----:B------:R-:W-:-:S02]  /*04e0*/  IADD3 R20, P2, R17, R10, RZ ;  /* 0x0000000a11147210 */ /* 0x000fc40007f5e0ff */
[----:B------:R-:W-:Y:S02]  /*04f0*/  SHF.R.S32.HI R8, RZ, 0x1f, R7 ;  /* 0x0000001fff087819 */ /* 0x000fe40000011407 */
[----:B------:R-:W-:Y:S02]  /*0500*/  ISETP.NE.AND.EX P0, PT, RZ, c[0x0][0x264], PT, P0 ;  /* 0x00009900ff007a0c */ /* 0x000fe40003f05300 */
[----:B------:R-:W-:Y:S01]  /*0510*/  IADD3.X R11, R19, R11, R12, P2, !PT ;  /* 0x0000000b130b7210 */ /* 0x000fe200017fe40c */
[----:B------:R-:W-:Y:S01]  /*0520*/  IMAD R10, R8, c[0x0][0x1c8], RZ ;  /* 0x00007200080a7a24 */ /* 0x000fe200078e02ff */
[----:B------:R-:W-:Y:S02]  /*0530*/  LEA R23, P1, R24, c[0x0][0x240], 0x1 ;  /* 0x0000900018177a11 */ /* 0x000fe400078208ff */
[----:B------:R-:W-:Y:S02]  /*0540*/  LEA R21, P2, R22, c[0x0][0x248], 0x1 ;  /* 0x0000920016157a11 */ /* 0x000fe400078408ff */
[----:B------:R-:W-:-:S02]  /*0550*/  LEA.HI.X R24, R24, c[0x0][0x244], R25, 0x1, P1 ;  /* 0x0000910018187a11 */ /* 0x000fc400008f0c19 */
[----:B------:R-:W-:Y:S01]  /*0560*/  LEA.HI.X R22, R22, c[0x0][0x24c], R9, 0x1, P2 ;  /* 0x0000930016167a11 */ /* 0x000fe200010f0c09 */
[----:B------:R-:W-:Y:S01]  /*0570*/  IMAD R9, R7, c[0x0][0x1cc], R10 ;  /* 0x0000730007097a24 */ /* 0x000fe200078e020a */
[----:B------:R-:W-:Y:S02]  /*0580*/  ISETP.NE.U32.AND P1, PT, RZ, c[0x0][0x328], PT ;  /* 0x0000ca00ff007a0c */ /* 0x000fe40003f25070 */
[----:B------:R-:W-:Y:S02]  /*0590*/  ISETP.NE.U32.AND P2, PT, RZ, c[0x0][0x348], PT ;  /* 0x0000d200ff007a0c */ /* 0x000fe40003f45070 */
[----:B------:R-:W-:Y:S02]  /*05a0*/  ISETP.NE.AND.EX P1, PT, RZ, c[0x0][0x32c], PT, P1 ;  /* 0x0000cb00ff007a0c */ /* 0x000fe40003f25310 */
[----:B------:R-:W-:Y:S02]  /*05b0*/  ISETP.NE.AND.EX P2, PT, RZ, c[0x0][0x34c], PT, P2 ;  /* 0x0000d300ff007a0c */ /* 0x000fe40003f45320 */
[----:B------:R-:W-:Y:S01]  /*05c0*/  IADD3 R10, R15, R9, RZ ;  /* 0x000000090f0a7210 */ /* 0x000fe20007ffe0ff */
[----:B------:R-:W-:Y:S01]  /*05d0*/  @P0 IMAD R9, R5, c[0x0][0x164], R0 ;  /* 0x0000590005090a24 */ /* 0x000fe200078e0200 */
[----:B------:R-:W-:-:S02]  /*05e0*/  LEA R16, P4, R20, c[0x0][0x308], 0x1 ;  /* 0x0000c20014107a11 */ /* 0x000fc400078808ff */
[----:B------:R-:W-:Y:S01]  /*05f0*/  IADD3 R17, P5, R17, R14, RZ ;  /* 0x0000000e11117210 */ /* 0x000fe20007fbe0ff */
[----:B------:R-:W-:Y:S01]  /*0600*/  @P0 IMAD R9, R9, c[0x0][0x174], RZ ;  /* 0x00005d0009090a24 */ /* 0x000fe200078e02ff */
[----:B------:R-:W-:Y:S02]  /*0610*/  @P0 MOV R80, 0x8 ;  /* 0x0000000800500802 */ /* 0x000fe40000000f00 */
[----:B------:R-:W-:Y:S01]  /*0620*/  LEA.HI.X R20, R20, c[0x0][0x30c], R11, 0x1, P4 ;  /* 0x0000c30014147a11 */ /* 0x000fe200020f0c0b */
[----:B------:R-:W-:Y:S01]  /*0630*/  @P0 IMAD R9, R9, c[0x0][0x16c], RZ ;  /* 0x00005b0009090a24 */ /* 0x000fe200078e02ff */
[----:B------:R-:W-:Y:S02]  /*0640*/  IADD3.X R10, R19, R10, RZ, P5, !PT ;  /* 0x0000000a130a7210 */ /* 0x000fe40002ffe4ff */
[----:B------:R-:W-:Y:S01]  /*0650*/  LEA R18, P6, R17, c[0x0][0x230], 0x1 ;  /* 0x00008c0011127a11 */ /* 0x000fe200078c08ff */
[----:B------:R-:W-:Y:S01]  /*0660*/  @P0 IMAD.WIDE R80, R9, R80, c[0x0][0x260] ;  /* 0x0000980009500625 */ /* 0x000fe200078e0250 */
[C---:B------:R-:W-:Y:S01]  /*0670*/  @P1 LEA R76, P4, R0.reuse, c[0x0][0x328], 0x2 ;  /* 0x0000ca00004c1a11 */ /* 0x040fe200078810ff */
[----:B------:R-:W-:Y:S01]  /*0680*/  HFMA2.MMA R9, -RZ, RZ, 0, 0 ;  /* 0x00000000ff097435 */ /* 0x000fe200000001ff */
[----:B------:R-:W-:Y:S01]  /*0690*/  @P2 LEA R70, P5, R0, c[0x0][0x348], 0x2 ;  /* 0x0000d20000462a11 */ /* 0x000fe200078a10ff */
[----:B------:R-:W-:Y:S01]  /*06a0*/  @!P0 CS2R R80, SRZ ;  /* 0x0000000000508805 */ /* 0x000fe2000001ff00 */
[----:B------:R-:W-:-:S02]  /*06b0*/  LEA.HI.X R19, R17, c[0x0][0x234], R10, 0x1, P6 ;  /* 0x00008d0011137a11 */ /* 0x000fc400030f0c0a */
[C-C-:B------:R-:W-:Y:S02]  /*06c0*/  @P1 LEA.HI.X R77, R0.reuse, c[0x0][0x32c], R3.reuse, 0x2, P4 ;  /* 0x0000cb00004d1a11 */ /* 0x140fe400020f1403 */
[----:B------:R-:W-:Y:S02]  /*06d0*/  @P2 LEA.HI.X R71, R0, c[0x0][0x34c], R3, 0x2, P5 ;  /* 0x0000d30000472a11 */ /* 0x000fe400028f1403 */
[----:B------:R-:W-:Y:S01]  /*06e0*/  MOV R10, RZ ;  /* 0x000000ff000a7202 */ /* 0x000fe20000000f00 */
[----:B------:R-:W-:Y:S05]  /*06f0*/  @!P3 BRA `(.L_x_7423) ;  /* 0x00002be00000b947 */ /* 0x000fea0003800000 */
[----:B------:R-:W0:Y:S01]  /*0700*/  S2R R12, SR_TID.X ;  /* 0x00000000000c7919 */ /* 0x000e220000002100 */
[----:B------:R-:W-:Y:S01]  /*0710*/  IMAD R10, R6, c[0x0][0x2b8], RZ ;  /* 0x0000ae00060a7a24 */ /* 0x000fe200078e02ff */
[----:B------:R-:W-:Y:S01]  /*0720*/  MOV R13, RZ ;  /* 0x000000ff000d7202 */ /* 0x000fe20000000f00 */
[----:B------:R-:W-:Y:S01]  /*0730*/  IMAD R14, R8, c[0x0][0x2c0], RZ ;  /* 0x0000b000080e7a24 */ /* 0x000fe200078e02ff */
[----:B------:R-:W-:Y:S01]  /*0740*/  MOV R15, R22 ;  /* 0x00000016000f7202 */ /* 0x000fe20000000f00 */
[----:B------:R-:W-:Y:S01]  /*0750*/  IMAD R9, R5, c[0x0][0x2bc], R10 ;  /* 0x0000af0005097a24 */ /* 0x000fe200078e020a */
[----:B------:R-:W-:Y:S01]  /*0760*/  MOV R17, R20 ;  /* 0x0000001400117202 */ /* 0x000fe20000000f00 */
[----:B------:R-:W-:Y:S01]  /*0770*/  IMAD R25, R3, c[0x0][0x198], RZ ;  /* 0x0000660003197a24 */ /* 0x000fe200078e02ff */
[----:B------:R-:W-:Y:S01]  /*0780*/  MOV R20, c[0x0][0x174] ;  /* 0x00005d0000147a02 */ /* 0x000fe20000000f00 */
[----:B------:R-:W-:Y:S01]  /*0790*/  IMAD.WIDE.U32 R66, R0, c[0x0][0x180], RZ ;  /* 0x0000600000427a25 */ /* 0x000fe200078e00ff */
[----:B------:R-:W-:-:S03]  /*07a0*/  UMOV UR4, URZ ;  /* 0x0000003f00047c82 */ /* 0x000fc60008000000 */
[----:B------:R-:W-:-:S04]  /*07b0*/  IMAD.WIDE.U32 R64, R0, c[0x0][0x198], RZ ;  /* 0x0000660000407a25 */ /* 0x000fc800078e00ff */
[----:B------:R-:W-:-:S05]  /*07c0*/  IMAD R29, R0, c[0x0][0x19c], R25 ;  /* 0x00006700001d7a24 */ /* 0x000fca00078e0219 */
[----:B------:R-:W-:Y:S01]  /*07d0*/  IADD3 R29, R65, R29, RZ ;  /* 0x0000001d411d7210 */ /* 0x000fe20007ffe0ff */
[----:B0-----:R-:W-:Y:S01]  /*07e0*/  IMAD.WIDE.U32 R10, R5, c[0x0][0x2b8], R12 ;  /* 0x0000ae00050a7a25 */ /* 0x001fe200078e000c */
[C---:B------:R-:W-:Y:S02]  /*07f0*/  IADD3 R31, R12.reuse, 0x20, RZ ;  /* 0x000000200c1f7810 */ /* 0x040fe40007ffe0ff */
[C---:B------:R-:W-:Y:S02]  /*0800*/  IADD3 R33, R12.reuse, 0x40, RZ ;  /* 0x000000400c217810 */ /* 0x040fe40007ffe0ff */
[----:B------:R-:W-:Y:S01]  /*0810*/  IADD3 R11, R11, R9, RZ ;  /* 0x000000090b0b7210 */ /* 0x000fe20007ffe0ff */
[C---:B------:R-:W-:Y:S01]  /*0820*/  IMAD R9, R7.reuse, c[0x0][0x2c4], R14 ;  /* 0x0000b10007097a24 */ /* 0x040fe200078e020e */
[----:B------:R-:W-:Y:S02]  /*0830*/  MOV R14, R21 ;  /* 0x00000015000e7202 */ /* 0x000fe40000000f00 */
[----:B------:R-:W0:Y:S01]  /*0840*/  S2R R21, SR_LANEID ;  /* 0x0000000000157919 */ /* 0x000e220000000000 */
[----:B------:R-:W-:Y:S01]  /*0850*/  IMAD.WIDE.U32 R10, R7, c[0x0][0x2c0], R10 ;  /* 0x0000b000070a7a25 */ /* 0x000fe200078e000a */
[----:B------:R-:W-:-:S02]  /*0860*/  IADD3 R35, R12, 0x60, RZ ;  /* 0x000000600c237810 */ /* 0x000fc40007ffe0ff */
[----:B------:R-:W-:Y:S02]  /*0870*/  SHF.L.U32 R26, R12, 0x3, RZ ;  /* 0x000000030c1a7819 */ /* 0x000fe400000006ff */
[----:B------:R-:W-:Y:S02]  /*0880*/  IADD3 R9, R11, R9, RZ ;  /* 0x000000090b097210 */ /* 0x000fe40007ffe0ff */
[C---:B------:R-:W-:Y:S02]  /*0890*/  LEA R56, P0, R10.reuse, c[0x0][0x320], 0x2 ;  /* 0x0000c8000a387a11 */ /* 0x040fe400078010ff */
[----:B------:R-:W-:Y:S01]  /*08a0*/  MOV R11, R23 ;  /* 0x00000017000b7202 */ /* 0x000fe20000000f00 */
[----:B------:R-:W-:Y:S01]  /*08b0*/  IMAD R23, R3, c[0x0][0x180], RZ ;  /* 0x0000600003177a24 */ /* 0x000fe200078e02ff */
[----:B------:R-:W-:Y:S02]  /*08c0*/  LEA.HI.X R36, R10, c[0x0][0x324], R9, 0x2, P0 ;  /* 0x0000c9000a247a11 */ /* 0x000fe400000f1409 */
[----:B------:R-:W-:Y:S01]  /*08d0*/  IADD3 R62, P0, R56, -0x200, RZ ;  /* 0xfffffe00383e7810 */ /* 0x000fe20007f1e0ff */
[----:B------:R-:W-:Y:S01]  /*08e0*/  IMAD R27, R0, c[0x0][0x184], R23 ;  /* 0x00006100001b7a24 */ /* 0x000fe200078e0217 */
[----:B------:R-:W-:-:S02]  /*08f0*/  IADD3 R60, P1, R56, -0x100, RZ ;  /* 0xffffff00383c7810 */ /* 0x000fc40007f3e0ff */
[C---:B------:R-:W-:Y:S02]  /*0900*/  IADD3 R37, R12.reuse, 0x80, RZ ;  /* 0x000000800c257810 */ /* 0x040fe40007ffe0ff */
[C---:B------:R-:W-:Y:S02]  /*0910*/  IADD3 R39, R12.reuse, 0xa0, RZ ;  /* 0x000000a00c277810 */ /* 0x040fe40007ffe0ff */
[C---:B------:R-:W-:Y:S02]  /*0920*/  IADD3 R41, R12.reuse, 0xc0, RZ ;  /* 0x000000c00c297810 */ /* 0x040fe40007ffe0ff */
[----:B------:R-:W-:Y:S02]  /*0930*/  IADD3 R43, R12, 0xe0, RZ ;  /* 0x000000e00c2b7810 */ /* 0x000fe40007ffe0ff */
[----:B------:R-:W-:Y:S02]  /*0940*/  IADD3 R56, P2, R56, -0x80, RZ ;  /* 0xffffff8038387810 */ /* 0x000fe40007f5e0ff */
[----:B------:R-:W-:-:S02]  /*0950*/  LEA.HI.SX32 R28, R31, R12, 0x1b ;  /* 0x0000000c1f1c7211 */ /* 0x000fc400078fdaff */
[----:B------:R-:W-:Y:S02]  /*0960*/  MOV R13, R24 ;  /* 0x00000018000d7202 */ /* 0x000fe40000000f00 */
[-C--:B------:R-:W-:Y:S02]  /*0970*/  LEA.HI.SX32 R30, R33, R12.reuse, 0x1b ;  /* 0x0000000c211e7211 */ /* 0x080fe400078fdaff */
[----:B------:R-:W-:Y:S02]  /*0980*/  LEA.HI.SX32 R31, R35, R12, 0x1b ;  /* 0x0000000c231f7211 */ /* 0x000fe400078fdaff */
[----:B------:R-:W-:Y:S02]  /*0990*/  MOV R10, RZ ;  /* 0x000000ff000a7202 */ /* 0x000fe40000000f00 */
[----:B------:R-:W-:Y:S02]  /*09a0*/  MOV R9, RZ ;  /* 0x000000ff00097202 */ /* 0x000fe40000000f00 */
[----:B------:R-:W-:-:S02]  /*09b0*/  LOP3.LUT R22, R12, 0x1f, RZ, 0xc0, !PT ;  /* 0x0000001f0c167812 */ /* 0x000fc400078ec0ff */
[----:B------:R-:W-:Y:S02]  /*09c0*/  SHF.R.S32.HI R23, RZ, 0x1f, R12 ;  /* 0x0000001fff177819 */ /* 0x000fe4000001140c */
[C---:B------:R-:W-:Y:S02]  /*09d0*/  IADD3 R24, R12.reuse, 0x200, RZ ;  /* 0x000002000c187810 */ /* 0x040fe40007ffe0ff */
[----:B------:R-:W-:Y:S02]  /*09e0*/  LEA.HI.SX32 R25, R12, R12, 0x1b ;  /* 0x0000000c0c197211 */ /* 0x000fe400078fdaff */
[----:B------:R-:W-:Y:S02]  /*09f0*/  IADD3 R27, R67, R27, RZ ;  /* 0x0000001b431b7210 */ /* 0x000fe40007ffe0ff */
[----:B------:R-:W-:Y:S02]  /*0a00*/  LEA.HI.SX32 R26, R26, R26, 0x1b ;  /* 0x0000001a1a1a7211 */ /* 0x000fe400078fdaff */
[----:B------:R-:W-:-:S02]  /*0a10*/  LEA.HI.SX32 R32, R37, R12, 0x1b ;  /* 0x0000000c25207211 */ /* 0x000fc400078fdaff */
[-C--:B------:R-:W-:Y:S02]  /*0a20*/  LEA.HI.SX32 R33, R39, R12.reuse, 0x1b ;  /* 0x0000000c27217211 */ /* 0x080fe400078fdaff */
[-C--:B------:R-:W-:Y:S02]  /*0a30*/  LEA.HI.SX32 R34, R41, R12.reuse, 0x1b ;  /* 0x0000000c29227211 */ /* 0x080fe400078fdaff */
[----:B------:R-:W-:Y:S02]  /*0a40*/  LEA.HI.SX32 R35, R43, R12, 0x1b ;  /* 0x0000000c2b237211 */ /* 0x000fe400078fdaff */
[C---:B------:R-:W-:Y:S02]  /*0a50*/  IADD3.X R63, R36.reuse, -0x1, RZ, P0, !PT ;  /* 0xffffffff243f7810 */ /* 0x040fe400007fe4ff */
[C---:B------:R-:W-:Y:S02]  /*0a60*/  IADD3.X R61, R36.reuse, -0x1, RZ, P1, !PT ;  /* 0xffffffff243d7810 */ /* 0x040fe40000ffe4ff */
[----:B0-----:R-:W-:-:S02]  /*0a70*/  IADD3.X R57, R36, -0x1, RZ, P2, !PT ;  /* 0xffffffff24397810 */ /* 0x001fc400017fe4ff */
.L_x_7447:
[----:B------:R-:W-:Y:S01]  /*0a80*/  BAR.SYNC.DEFER_BLOCKING 0x0 ;  /* 0x0000000000007b1d */ /* 0x000fe20000010000 */
[----:B0-----:R-:W-:-:S02]  /*0a90*/  SHF.L.U32 R49, R12, 0x4, RZ ;  /* 0x000000040c317819 */ /* 0x001fc400000006ff */
[----:B------:R-:W-:Y:S02]  /*0aa0*/  SHF.L.U64.HI R36, R12, 0x4, R23 ;  /* 0x000000040c247819 */ /* 0x000fe40000010217 */
[----:B------:R-:W-:-:S04]  /*0ab0*/  IADD3 R44, P0, R11, R49, RZ ;  /* 0x000000310b2c7210 */ /* 0x000fc80007f1e0ff */
[----:B------:R-:W-:-:S06]  /*0ac0*/  IADD3.X R45, R13, R36, RZ, P0, !PT ;  /* 0x000000240d2d7210 */ /* 0x000fcc00007fe4ff */
[----:B--2---:R-:W2:Y:S01]  /*0ad0*/  LDG.E.128 R44, [R44.64] ;  /* 0x000000062c2c7981 */ /* 0x004ea2000c1e1d00 */
[----:B------:R-:W-:-:S04]  /*0ae0*/  IADD3 R52, P0, R14, R49, RZ ;  /* 0x000000310e347210 */ /* 0x000fc80007f1e0ff */
[----:B------:R-:W-:Y:S01]  /*0af0*/  IADD3.X R53, R15, R36, RZ, P0, !PT ;  /* 0x000000240f357210 */ /* 0x000fe200007fe4ff */
[----:B--2---:R-:W-:Y:S01]  /*0b00*/  STS.128 [R21.X16], R44 ;  /* 0x0000002c15007388 */ /* 0x004fe2000000cc00 */
        /* <DEDUP_REMOVED lines=8> */
[----:B------:R-:W0:Y:S04]  /*0b90*/  LDS.128 R36, [R21.X16] ;  /* 0x0000000015247984 */ /* 0x000e28000000cc00 */
[----:B------:R-:W-:Y:S06]  /*0ba0*/  BAR.SYNC.DEFER_BLOCKING 0x0 ;  /* 0x0000000000007b1d */ /* 0x000fec0000010000 */
[----:B------:R-:W2:Y:S01]  /*0bb0*/  LDG.E.128 R48, [R48.64] ;  /* 0x0000000630307981 */ /* 0x000ea2000c1e1d00 */
[----:B------:R-:W-:-:S02]  /*0bc0*/  ISETP.LT.AND P0, PT, RZ, c[0x0][0x16c], PT ;  /* 0x00005b00ff007a0c */ /* 0x000fc40003f01270 */
[----:B0-----:R-:W-:Y:S02]  /*0bd0*/  PRMT R105, RZ, 0x7610, R37 ;  /* 0x00007610ff697816 */ /* 0x001fe40000000025 */
[--C-:B------:R-:W-:Y:S02]  /*0be0*/  PRMT R53, RZ, 0x5410, R39.reuse ;  /* 0x00005410ff357816 */ /* 0x100fe40000000027 */
[----:B------:R-:W-:Y:S01]  /*0bf0*/  PRMT R107, RZ, 0x7610, R36 ;  /* 0x00007610ff6b7816 */ /* 0x000fe20000000024 */
[--C-:B-----5:R-:W-:Y:S01]  /*0c00*/  FADD.FTZ R105, R105, R4.reuse ;  /* 0x0000000469697221 */ /* 0x120fe20000010000 */
[----:B------:R-:W-:Y:S01]  /*0c10*/  PRMT R39, RZ, 0x7610, R39 ;  /* 0x00007610ff277816 */ /* 0x000fe20000000027 */
[--C-:B------:R-:W-:Y:S02]  /*0c20*/  FADD.FTZ R90, R53, R4.reuse ;  /* 0x00000004355a7221 */ /* 0x100fe40000010000 */
[--C-:B------:R-:W-:Y:S02]  /*0c30*/  FADD.FTZ R107, R107, R4.reuse ;  /* 0x000000046b6b7221 */ /* 0x100fe40000010000 */
[----:B------:R-:W-:Y:S01]  /*0c40*/  FADD.FTZ R88, R39, R4 ;  /* 0x0000000427587221 */ /* 0x000fe20000010000 */
[----:B--2---:R0:W-:Y:S01]  /*0c50*/  STS.128 [R21.X16], R48 ;  /* 0x0000003015007388 */ /* 0x0041e2000000cc00 */
[----:B------:R-:W-:-:S06]  /*0c60*/  NOP ;  /* 0x0000000000007918 */ /* 0x000fcc0000000000 */
[----:B-1----:R-:W1:Y:S01]  /*0c70*/  LDS.128 R44, [R21.X16] ;  /* 0x00000000152c7984 */ /* 0x002e62000000cc00 */
[----:B0-----:R-:W-:Y:S02]  /*0c80*/  PRMT R48, RZ, 0x5410, R40 ;  /* 0x00005410ff307816 */ /* 0x001fe40000000028 */
[----:B------:R-:W-:Y:S02]  /*0c90*/  PRMT R49, RZ, 0x5410, R37 ;  /* 0x00005410ff317816 */ /* 0x000fe40000000025 */
[--C-:B------:R-:W-:Y:S02]  /*0ca0*/  PRMT R37, RZ, 0x5410, R38.reuse ;  /* 0x00005410ff257816 */ /* 0x100fe40000000026 */
[----:B------:R-:W-:Y:S01]  /*0cb0*/  PRMT R51, RZ, 0x7610, R38 ;  /* 0x00007610ff337816 */ /* 0x000fe20000000026 */
[--C-:B------:R-:W-:Y:S02]  /*0cc0*/  FADD.FTZ R106, R49, R4.reuse ;  /* 0x00000004316a7221 */ /* 0x100fe40000010000 */
[----:B------:R-:W-:-:S02]  /*0cd0*/  FADD.FTZ R104, R37, R4 ;  /* 0x0000000425687221 */ /* 0x000fc40000010000 */
[----:B------:R-:W-:Y:S01]  /*0ce0*/  FADD.FTZ R92, R51, R4 ;  /* 0x00000004335c7221 */ /* 0x000fe20000010000 */
[--C-:B-1----:R-:W-:Y:S02]  /*0cf0*/  PRMT R58, RZ, 0x5410, R44.reuse ;  /* 0x00005410ff3a7816 */ /* 0x102fe4000000002c */
[----:B------:R-:W-:Y:S02]  /*0d00*/  PRMT R69, RZ, 0x7610, R44 ;  /* 0x00007610ff457816 */ /* 0x000fe4000000002c */
        /* <DEDUP_REMOVED lines=22> */
[----:B------:R-:W-:Y:S02]  /*0e70*/  FADD.FTZ R108, R45, R4 ;  /* 0x000000042d6c7221 */ /* 0x000fe40000010000 */
[----:B------:R-:W-:Y:S01]  /*0e80*/  FFMA.FTZ R68, R73, R9, R68 ;  /* 0x0000000949447223 */ /* 0x000fe20000010044 */
[----:B------:R-:W-:Y:S01]  /*0e90*/  PRMT R9, RZ, 0x7610, R42 ;  /* 0x00007610ff097816 */ /* 0x000fe2000000002a */
[----:B------:R-:W-:-:S04]  /*0ea0*/  FMUL.FTZ R86, R109, R2 ;  /* 0x000000026d567220 */ /* 0x000fc80000410000 */
[----:B------:R-:W-:Y:S01]  /*0eb0*/  FFMA.FTZ R68, R79, R9, R68 ;  /* 0x000000094f447223 */ /* 0x000fe20000010044 */
[----:B------:R-:W-:-:S03]  /*0ec0*/  PRMT R9, RZ, 0x7610, R43 ;  /* 0x00007610ff097816 */ /* 0x000fc6000000002b */
[----:B------:R-:W-:Y:S02]  /*0ed0*/  FFMA.FTZ R44, R83, R44, R68 ;  /* 0x0000002c532c7223 */ /* 0x000fe40000010044 */
[----:B------:R-:W-:Y:S02]  /*0ee0*/  FMUL.FTZ R68, R69, R2 ;  /* 0x0000000245447220 */ /* 0x000fe40000410000 */
[----:B------:R-:W-:Y:S01]  /*0ef0*/  FFMA.FTZ R9, R109, R9, R44 ;  /* 0x000000096d097223 */ /* 0x000fe2000001002c */
[----:B------:R-:W-:Y:S06]  /*0f00*/  BAR.SYNC.DEFER_BLOCKING 0x0 ;  /* 0x0000000000007b1d */ /* 0x000fec0000010000 */
[----:B---34-:R-:W-:Y:S05]  /*0f10*/  @P0 BRA `(.L_x_7424) ;  /* 0x0000005000000947 */ /* 0x018fea0003800000 */
[----:B------:R-:W-:Y:S01]  /*0f20*/  CS2R R54, SRZ ;  /* 0x0000000000367805 */ /* 0x000fe2000001ff00 */
[----:B------:R-:W-:Y:S01]  /*0f30*/  CS2R R52, SRZ ;  /* 0x0000000000347805 */ /* 0x000fe2000001ff00 */
[----:B------:R-:W-:Y:S01]  /*0f40*/  CS2R R38, SRZ ;  /* 0x0000000000267805 */ /* 0x000fe2000001ff00 */
[----:B------:R-:W-:Y:S01]  /*0f50*/  CS2R R36, SRZ ;  /* 0x0000000000247805 */ /* 0x000fe2000001ff00 */
[----:B------:R-:W-:Y:S05]  /*0f60*/  BRA `(.L_x_7425) ;  /* 0x00001f3000007947 */ /* 0x000fea0003800000 */
.L_x_7424:
[----:B------:R-:W-:Y:S01]  /*0f70*/  HFMA2.MMA R37, -RZ, RZ, 0, 0 ;  /* 0x00000000ff257435 */ /* 0x000fe200000001ff */
[----:B------:R-:W-:Y:S01]  /*0f80*/  MOV R36, R12 ;  /* 0x0000000c00247202 */ /* 0x000fe20000000f00 */
[----:B------:R-:W-:Y:S01]  /*0f90*/  IMAD R38, R6, c[0x0][0x2b8], RZ ;  /* 0x0000ae0006267a24 */ /* 0x000fe200078e02ff */
[----:B------:R-:W-:Y:S01]  /*0fa0*/  HFMA2.MMA R84, -RZ, RZ, 0, 0 ;  /* 0x00000000ff547435 */ /* 0x000fe200000001ff */
[----:B------:R-:W-:Y:S01]  /*0fb0*/  CS2R R54, SRZ ;  /* 0x0000000000367805 */ /* 0x000fe2000001ff00 */
[----:B------:R-:W-:Y:S01]  /*0fc0*/  HFMA2.MMA R82, -RZ, RZ, 0, 0 ;  /* 0x00000000ff527435 */ /* 0x000fe200000001ff */
[C---:B------:R-:W-:Y:S01]  /*0fd0*/  IMAD R39, R5.reuse, c[0x0][0x2bc], R38 ;  /* 0x0000af0005277a24 */ /* 0x040fe200078e0226 */
[----:B------:R-:W-:Y:S01]  /*0fe0*/  MOV R91, RZ ;  /* 0x000000ff005b7202 */ /* 0x000fe20000000f00 */
[----:B------:R-:W-:Y:S01]  /*0ff0*/  IMAD R38, R8, c[0x0][0x2c0], RZ ;  /* 0x0000b00008267a24 */ /* 0x000fe200078e02ff */
[----:B------:R-:W-:Y:S01]  /*1000*/  CS2R R52, SRZ ;  /* 0x0000000000347805 */ /* 0x000fe2000001ff00 */
[----:B------:R-:W-:-:S05]  /*1010*/  IMAD.WIDE.U32 R36, R5, c[0x0][0x2b8], R36 ;  /* 0x0000ae0005247a25 */ /* 0x000fca00078e0024 */
[----:B------:R-:W-:Y:S01]  /*1020*/  IADD3 R37, R37, R39, RZ ;  /* 0x0000002725257210 */ /* 0x000fe20007ffe0ff */
[----:B------:R-:W-:-:S04]  /*1030*/  IMAD R39, R7, c[0x0][0x2c4], R38 ;  /* 0x0000b10007277a24 */ /* 0x000fc800078e0226 */
[----:B------:R-:W-:Y:S01]  /*1040*/  IMAD.WIDE.U32 R94, R7, c[0x0][0x2c0], R36 ;  /* 0x0000b000075e7a25 */ /* 0x000fe200078e0024 */
[----:B------:R-:W-:-:S04]  /*1050*/  IADD3 R37, R20, -0x1, RZ ;  /* 0xffffffff14257810 */ /* 0x000fc80007ffe0ff */
[----:B------:R-:W-:Y:S02]  /*1060*/  IADD3 R38, R95, R39, RZ ;  /* 0x000000275f267210 */ /* 0x000fe40007ffe0ff */
[C---:B------:R-:W-:Y:S02]  /*1070*/  LEA R36, P0, R94.reuse, c[0x0][0x320], 0x2 ;  /* 0x0000c8005e247a11 */ /* 0x040fe400078010ff */
[----:B------:R-:W-:Y:S02]  /*1080*/  MOV R39, c[0x0][0x174] ;  /* 0x00005d0000277a02 */ /* 0x000fe40000000f00 */
[----:B------:R-:W-:Y:S02]  /*1090*/  SHF.L.U32 R45, R37, 0x8, RZ ;  /* 0x00000008252d7819 */ /* 0x000fe400000006ff */
[----:B------:R-:W-:Y:S02]  /*10a0*/  LEA.HI.X R37, R94, c[0x0][0x324], R38, 0x2, P0 ;  /* 0x0000c9005e257a11 */ /* 0x000fe400000f1426 */
[----:B------:R-:W-:-:S02]  /*10b0*/  LEA R39, R39, UR4, 0x8 ;  /* 0x0000000427277c11 */ /* 0x000fc4000f8e40ff */
[----:B------:R-:W-:-:S03]  /*10c0*/  IADD3 R94, P0, R45, R94, RZ ;  /* 0x0000005e2d5e7210 */ /* 0x000fc60007f1e0ff */
[----:B------:R-:W-:Y:S01]  /*10d0*/  IMAD.WIDE R36, R39, 0x4, R36 ;  /* 0x0000000427247825 */ /* 0x000fe200078e0224 */
[----:B------:R-:W-:Y:S02]  /*10e0*/  LEA.HI.X.SX32 R95, R45, R38, 0x1, P0 ;  /* 0x000000262d5f7211 */ /* 0x000fe400000f0eff */
[----:B------:R-:W-:Y:S02]  /*10f0*/  CS2R R38, SRZ ;  /* 0x0000000000267805 */ /* 0x000fe4000001ff00 */
[C---:B------:R-:W-:Y:S02]  /*1100*/  IADD3 R96, P0, R36.reuse, -0x380, RZ ;  /* 0xfffffc8024607810 */ /* 0x040fe40007f1e0ff */
[C---:B------:R-:W-:Y:S02]  /*1110*/  IADD3 R98, P1, R36.reuse, -0x300, RZ ;  /* 0xfffffd0024627810 */ /* 0x040fe40007f3e0ff */
[C---:B------:R-:W-:Y:S02]  /*1120*/  IADD3 R100, P2, R36.reuse, -0x280, RZ ;  /* 0xfffffd8024647810 */ /* 0x040fe40007f5e0ff */
[----:B------:R-:W-:-:S02]  /*1130*/  IADD3 R102, P3, R36, -0x180, RZ ;  /* 0xfffffe8024667810 */ /* 0x000fc40007f7e0ff */
[C---:B------:R-:W-:Y:S02]  /*1140*/  IADD3.X R97, R37.reuse, -0x1, RZ, P0, !PT ;  /* 0xffffffff25617810 */ /* 0x040fe400007fe4ff */
[C---:B------:R-:W-:Y:S02]  /*1150*/  IADD3.X R99, R37.reuse, -0x1, RZ, P1, !PT ;  /* 0xffffffff25637810 */ /* 0x040fe40000ffe4ff */
[C---:B------:R-:W-:Y:S02]  /*1160*/  IADD3.X R101, R37.reuse, -0x1, RZ, P2, !PT ;  /* 0xffffffff25657810 */ /* 0x040fe400017fe4ff */
[----:B------:R-:W-:Y:S01]  /*1170*/  IADD3.X R103, R37, -0x1, RZ, P3, !PT ;  /* 0xffffffff25677810 */ /* 0x000fe20001ffe4ff */
[----:B------:R-:W-:Y:S01]  /*1180*/  HFMA2.MMA R37, -RZ, RZ, 0, 0 ;  /* 0x00000000ff257435 */ /* 0x000fe200000001ff */
[----:B------:R-:W-:Y:S02]  /*1190*/  MOV R36, RZ ;  /* 0x000000ff00247202 */ /* 0x000fe40000000f00 */
.L_x_7446:
[----:B------:R-:W-:Y:S02]  /*11a0*/  SHF.R.S32.HI R120, RZ, 0x1f, R84 ;  /* 0x0000001fff787819 */ /* 0x000fe40000011454 */
[----:B------:R-:W-:-:S02]  /*11b0*/  MOV R44, R66 ;  /* 0x00000042002c7202 */ /* 0x000fc40000000f00 */
[----:B------:R-:W-:Y:S01]  /*11c0*/  MOV R45, R27 ;  /* 0x0000001b002d7202 */ /* 0x000fe20000000f00 */
[C---:B------:R-:W-:Y:S02]  /*11d0*/  IMAD R47, R120.reuse, c[0x0][0x188], RZ ;  /* 0x00006200782f7a24 */ /* 0x040fe400078e02ff */
[----:B------:R-:W-:Y:S02]  /*11e0*/  IMAD R49, R120, c[0x0][0x1c0], RZ ;  /* 0x0000700078317a24 */ /* 0x000fe400078e02ff */
[----:B------:R-:W-:-:S04]  /*11f0*/  IMAD.WIDE.U32 R44, R84, c[0x0][0x188], R44 ;  /* 0x00006200542c7a25 */ /* 0x000fc800078e002c */
[----:B------:R-:W-:Y:S01]  /*1200*/  IMAD R47, R84, c[0x0][0x18c], R47 ;  /* 0x00006300542f7a24 */ /* 0x000fe200078e022f */
[----:B------:R-:W-:Y:S01]  /*1210*/  LEA R50, P0, R44, c[0x0][0x220], 0x2 ;  /* 0x000088002c327a11 */ /* 0x000fe200078010ff */
[----:B------:R-:W-:-:S03]  /*1220*/  IMAD R49, R84, c[0x0][0x1c4], R49 ;  /* 0x0000710054317a24 */ /* 0x000fc600078e0231 */
[----:B------:R-:W-:Y:S01]  /*1230*/  IADD3 R45, R45, R47, RZ ;  /* 0x0000002f2d2d7210 */ /* 0x000fe20007ffe0ff */
[----:B------:R-:W-:-:S03]  /*1240*/  IMAD.WIDE.U32 R46, R84, c[0x0][0x1c0], RZ ;  /* 0x00007000542e7a25 */ /* 0x000fc600078e00ff */
[----:B------:R-:W-:Y:S02]  /*1250*/  LEA.HI.X R51, R44, c[0x0][0x224], R45, 0x2, P0 ;  /* 0x000089002c337a11 */ /* 0x000fe400000f142d */
[----:B------:R-:W-:Y:S02]  /*1260*/  LEA R45, P0, R46, R18, 0x1 ;  /* 0x000000122e2d7211 */ /* 0x000fe400078008ff */
[----:B------:R-:W-:Y:S01]  /*1270*/  IADD3 R47, R47, R49, RZ ;  /* 0x000000312f2f7210 */ /* 0x000fe20007ffe0ff */
[----:B--2---:R0:W2:Y:S01]  /*1280*/  LDG.E R78, [R50.64] ;  /* 0x00000006324e7981 */ /* 0x0040a2000c1e1900 */
[----:B------:R-:W-:Y:S02]  /*1290*/  LEA R44, P1, R12, R45, 0x4 ;  /* 0x0000002d0c2c7211 */ /* 0x000fe400078220ff */
[----:B------:R-:W-:-:S04]  /*12a0*/  LEA.HI.X R46, R46, R19, R47, 0x1, P0 ;  /* 0x000000132e2e7211 */ /* 0x000fc800000f0c2f */
[----:B------:R-:W-:-:S06]  /*12b0*/  LEA.HI.X R45, R12, R46, R23, 0x4, P1 ;  /* 0x0000002e0c2d7211 */ /* 0x000fcc00008f2417 */
[----:B---3--:R-:W3:Y:S01]  /*12c0*/  LDG.E.128 R44, [R44.64] ;  /* 0x000000062c2c7981 */ /* 0x008ee2000c1e1d00 */
[----:B------:R-:W-:Y:S01]  /*12d0*/  MOV R48, R64 ;  /* 0x0000004000307202 */ /* 0x000fe20000000f00 */
[----:B------:R-:W-:Y:S01]  /*12e0*/  IMAD R111, R120, c[0x0][0x1a0], RZ ;  /* 0x00006800786f7a24 */ /* 0x000fe200078e02ff */
[----:B------:R-:W-:Y:S02]  /*12f0*/  MOV R49, R29 ;  /* 0x0000001d00317202 */ /* 0x000fe40000000f00 */
[----:B------:R-:W-:Y:S01]  /*1300*/  ISETP.GT.AND P0, PT, R20, 0x1, PT ;  /* 0x000000011400780c */ /* 0x000fe20003f04270 */
[----:B------:R-:W-:Y:S01]  /*1310*/  IMAD R111, R84, c[0x0][0x1a4], R111 ;  /* 0x00006900546f7a24 */ /* 0x000fe200078e026f */
[----:B------:R-:W-:Y:S01]  /*1320*/  IADD3 R135, R20, -0x1, RZ ;  /* 0xffffffff14877810 */ /* 0x000fe20007ffe0ff */
[----:B------:R-:W-:Y:S01]  /*1330*/  IMAD.WIDE.U32 R48, R84, c[0x0][0x1a0], R48 ;  /* 0x0000680054307a25 */ /* 0x000fe200078e0030 */
[----:B------:R-:W-:-:S04]  /*1340*/  ISETP.EQ.AND P0, PT, R22, RZ, P0 ;  /* 0x000000ff1600720c */ /* 0x000fc80000702270 */
[C---:B------:R-:W-:Y:S02]  /*1350*/  LEA R110, P1, R48.reuse, c[0x0][0x228], 0x2 ;  /* 0x00008a00306e7a11 */ /* 0x040fe400078210ff */
[----:B0-----:R-:W-:Y:S02]  /*1360*/  IADD3 R51, R49, R111, RZ ;  /* 0x0000006f31337210 */ /* 0x001fe40007ffe0ff */
[----:B------:R-:W-:Y:S02]  /*1370*/  LEA.HI R49, R135, R135, RZ, 0x1 ;  /* 0x0000008787317211 */ /* 0x000fe400078f08ff */
[----:B------:R-:W-:Y:S02]  /*1380*/  LEA.HI.X R111, R48, c[0x0][0x22c], R51, 0x2, P1 ;  /* 0x00008b00306f7a11 */ /* 0x000fe400008f1433 */
[----:B------:R-:W-:Y:S02]  /*1390*/  LOP3.LUT R48, R49, 0xfffffe, RZ, 0xc0, !PT ;  /* 0x00fffffe31307812 */ /* 0x000fe400078ec0ff */
[----:B------:R-:W-:Y:S01]  /*13a0*/  @P0 IADD3 R51, R20, -0x2, RZ ;  /* 0xfffffffe14330810 */ /* 0x000fe20007ffe0ff */
[----:B----4-:R0:W4:Y:S01]  /*13b0*/  LDG.E R114, [R110.64] ;  /* 0x000000066e727981 */ /* 0x010122000c1e1900 */
[----:B------:R-:W-:-:S02]  /*13c0*/  IADD3 R49, R135, -R48, RZ ;  /* 0x8000003087317210 */ /* 0x000fc40007ffe0ff */
[----:B------:R-:W-:Y:S02]  /*13d0*/  ISETP.NE.AND P1, PT, R12, RZ, PT ;  /* 0x000000ff0c00720c */ /* 0x000fe40003f25270 */
[----:B------:R-:W-:Y:S01]  /*13e0*/  LEA R49, R49, R84, 0x8 ;  /* 0x0000005431317211 */ /* 0x000fe200078e40ff */
[----:B------:R-:W-:-:S03]  /*13f0*/  @P0 IMAD R51, R51, c[0x0][0x16c], R84 ;  /* 0x00005b0033330a24 */ /* 0x000fc600078e0254 */
[----:B------:R-:W-:Y:S01]  /*1400*/  SEL R115, R49, R24, !P1 ;  /* 0x0000001831737207 */ /* 0x000fe20004800000 */
[----:B------:R-:W-:Y:S01]  /*1410*/  @P0 IMAD.WIDE R112, R51, 0x8, R80 ;  /* 0x0000000833700825 */ /* 0x000fe200078e0250 */
[----:B------:R-:W-:Y:S02]  /*1420*/  ISETP.NE.AND P2, PT, R12, 0x1f, PT ;  /* 0x0000001f0c00780c */ /* 0x000fe40003f45270 */
[----:B------:R-:W-:Y:S02]  /*1430*/  MOV R134, RZ ;  /* 0x000000ff00867202 */ /* 0x000fe40000000f00 */
[--C-:B------:R-:W-:Y:S02]  /*1440*/  PRMT R119, RZ, 0x5410, R40.reuse ;  /* 0x00005410ff777816 */ /* 0x100fe40000000028 */
[----:B0-----:R-:W-:Y:S02]  /*1450*/  PRMT R110, RZ, 0x7610, R40 ;  /* 0x00007610ff6e7816 */ /* 0x001fe40000000028 */
[----:B------:R-:W-:Y:S01]  /*1460*/  PRMT R117, RZ, 0x5410, R41 ;  /* 0x00005410ff757816 */ /* 0x000fe20000000029 */
[----:B------:R-:W-:-:S02]  /*1470*/  FMUL.FTZ R123, R108, R119 ;  /* 0x000000776c7b7220 */ /* 0x000fc40000410000 */
[----:B------:R-:W-:Y:S01]  /*1480*/  FMUL.FTZ R136, R107, R110 ;  /* 0x0000006e6b887220 */ /* 0x000fe20000410000 */
[----:B------:R-:W-:Y:S02]  /*1490*/  PRMT R129, RZ, 0x7610, R42 ;  /* 0x00007610ff817816 */ /* 0x000fe4000000002a */
[----:B------:R-:W-:Y:S01]  /*14a0*/  PRMT R127, RZ, 0x5410, R43 ;  /* 0x00005410ff7f7816 */ /* 0x000fe2000000002b */
[----:B------:R-:W-:Y:S02]  /*14b0*/  BSSY B0, `(.L_x_7426) ;  /* 0x0000040000007945 */ /* 0x000fe40003800000 */
[----:B------:R-:W-:Y:S02]  /*14c0*/  FMUL.FTZ R147, R92, R129 ;  /* 0x000000815c937220 */ /* 0x000fe40000410000 */
[----:B------:R-:W-:Y:S02]  /*14d0*/  FMUL.FTZ R141, R90, R127 ;  /* 0x0000007f5a8d7220 */ /* 0x000fe40000410000 */
[----:B--2---:R-:W-:-:S04]  /*14e0*/  FMUL.FTZ R125, R78, 1.4426950216293334961 ;  /* 0x3fb8aa3b4e7d7820 */ /* 0x004fc80000410000 */
[----:B------:R-:W-:-:S06]  /*14f0*/  FMUL.FTZ R116, R108, R125 ;  /* 0x0000007d6c747220 */ /* 0x000fcc0000410000 */
[----:B------:R-:W0:Y:S01]  /*1500*/  MUFU.EX2 R116, R116 ;  /* 0x0000007400747308 */ /* 0x000e220000000800 */
[----:B-1-3--:R1:W-:Y:S01]  /*1510*/  STS.128 [R21.X16], R44 ;  /* 0x0000002c15007388 */ /* 0x00a3e2000000cc00 */
[----:B------:R-:W-:-:S06]  /*1520*/  NOP ;  /* 0x0000000000007918 */ /* 0x000fcc0000000000 */
[----:B------:R-:W2:Y:S04]  /*1530*/  LDS.128 R48, [R21.X16] ;  /* 0x0000000015307984 */ /* 0x000ea8000000cc00 */
[----:B0-----:R0:W-:Y:S04]  /*1540*/  STS [R115.X4+0x878], R116 ;  /* 0x0008787473007388 */ /* 0x0011e80000004800 */
[----:B------:R-:W-:Y:S01]  /*1550*/  BAR.SYNC.DEFER_BLOCKING 0x0 ;  /* 0x0000000000007b1d */ /* 0x000fe20000010000 */
[-C--:B------:R-:W-:Y:S02]  /*1560*/  FMUL.FTZ R131, R107, R125.reuse ;  /* 0x0000007d6b837220 */ /* 0x080fe40000410000 */
[----:B-1----:R-:W-:-:S02]  /*1570*/  FMUL.FTZ R46, R106, R125 ;  /* 0x0000007d6a2e7220 */ /* 0x002fc40000410000 */
[-C--:B------:R-:W-:Y:S02]  /*1580*/  FMUL.FTZ R145, R105, R125.reuse ;  /* 0x0000007d69917220 */ /* 0x080fe40000410000 */
[----:B------:R-:W1:Y:S01]  /*1590*/  MUFU.EX2 R131, R131 ;  /* 0x0000008300837308 */ /* 0x000e620000000800 */
[-C--:B------:R-:W-:Y:S01]  /*15a0*/  FMUL.FTZ R118, R88, R125.reuse ;  /* 0x0000007d58767220 */ /* 0x080fe20000410000 */
[----:B------:R3:W0:Y:S06]  /*15b0*/  @P2 LDS R138, [R12.X4+0x107c] ;  /* 0x00107c000c8a2984 */ /* 0x00062c0000004800 */
[----:B------:R-:W0:Y:S01]  /*15c0*/  MUFU.EX2 R46, R46 ;  /* 0x0000002e002e7308 */ /* 0x000e220000000800 */
[-C--:B------:R-:W-:Y:S01]  /*15d0*/  FMUL.FTZ R149, R104, R125.reuse ;  /* 0x0000007d68957220 */ /* 0x080fe20000410000 */
[----:B------:R1:W5:Y:S01]  /*15e0*/  @P0 LDG.E R134, [R112.64+0x4] ;  /* 0x0000040670860981 */ /* 0x000362000c1e1900 */
[----:B------:R-:W-:Y:S01]  /*15f0*/  FMUL.FTZ R124, R92, R125 ;  /* 0x0000007d5c7c7220 */ /* 0x000fe20000410000 */
[----:B--2---:R-:W-:-:S04]  /*1600*/  PRMT R133, RZ, 0x5410, R51 ;  /* 0x00005410ff857816 */ /* 0x004fc80000000033 */
[----:B------:R-:W2:Y:S01]  /*1610*/  MUFU.EX2 R145, R145 ;  /* 0x0000009100917308 */ /* 0x000ea20000000800 */
[----:B-1----:R-:W-:-:S07]  /*1620*/  FMUL.FTZ R112, R90, R125 ;  /* 0x0000007d5a707220 */ /* 0x002fce0000410000 */
[----:B------:R-:W1:Y:S01]  /*1630*/  MUFU.EX2 R118, R118 ;  /* 0x0000007600767308 */ /* 0x000e620000000800 */
[----:B------:R-:W-:Y:S02]  /*1640*/  PRMT R143, RZ, 0x7610, R51 ;  /* 0x00007610ff8f7816 */ /* 0x000fe40000000033 */
[--C-:B------:R-:W-:Y:S02]  /*1650*/  PRMT R47, RZ, 0x5410, R50.reuse ;  /* 0x00005410ff2f7816 */ /* 0x100fe40000000032 */
[----:B------:R-:W-:-:S03]  /*1660*/  PRMT R137, RZ, 0x7610, R50 ;  /* 0x00007610ff897816 */ /* 0x000fc60000000032 */
[----:B------:R-:W0:Y:S01]  /*1670*/  MUFU.EX2 R149, R149 ;  /* 0x0000009500957308 */ /* 0x000e220000000800 */
[--C-:B------:R-:W-:Y:S01]  /*1680*/  PRMT R121, RZ, 0x5410, R49.reuse ;  /* 0x00005410ff797816 */ /* 0x100fe20000000031 */
[----:B------:R-:W-:Y:S01]  /*1690*/  FMUL.FTZ R45, R116, R131 ;  /* 0x00000083742d7220 */ /* 0x000fe20000410000 */
[----:B------:R-:W-:Y:S01]  /*16a0*/  PRMT R139, RZ, 0x7610, R49 ;  /* 0x00007610ff8b7816 */ /* 0x000fe20000000031 */
[----:B------:R-:W-:Y:S01]  /*16b0*/  FMUL.FTZ R49, R106, R117 ;  /* 0x000000756a317220 */ /* 0x000fe20000410000 */
[----:B------:R-:W-:-:S03]  /*16c0*/  PRMT R50, RZ, 0x7610, R41 ;  /* 0x00007610ff327816 */ /* 0x000fc60000000029 */
[----:B------:R-:W1:Y:S01]  /*16d0*/  MUFU.EX2 R124, R124 ;  /* 0x0000007c007c7308 */ /* 0x000e620000000800 */
[----:B------:R-:W-:Y:S02]  /*16e0*/  FFMA.FTZ R44, R131, R123, R136 ;  /* 0x0000007b832c7223 */ /* 0x000fe40000010088 */
[----:B----4-:R-:W-:-:S05]  /*16f0*/  FMUL.FTZ R130, R114, R133 ;  /* 0x0000008572827220 */ /* 0x010fca0000410000 */
[----:B------:R-:W4:Y:S01]  /*1700*/  MUFU.EX2 R112, R112 ;  /* 0x0000007000707308 */ /* 0x000f220000000800 */
[----:B------:R-:W-:Y:S01]  /*1710*/  FMUL.FTZ R132, R114, R143 ;  /* 0x0000008f72847220 */ /* 0x000fe20000410000 */
[--C-:B------:R-:W-:Y:S01]  /*1720*/  PRMT R151, RZ, 0x5410, R48.reuse ;  /* 0x00005410ff977816 */ /* 0x100fe20000000030 */
[----:B------:R-:W-:Y:S01]  /*1730*/  FMUL.FTZ R126, R105, R50 ;  /* 0x00000032697e7220 */ /* 0x000fe20000410000 */
[----:B------:R-:W-:Y:S01]  /*1740*/  PRMT R153, RZ, 0x7610, R48 ;  /* 0x00007610ff997816 */ /* 0x000fe20000000030 */
[C---:B0-----:R-:W-:Y:S01]  /*1750*/  FMUL.FTZ R128, R46.reuse, R45 ;  /* 0x0000002d2e807220 */ /* 0x041fe20000410000 */
[----:B------:R-:W-:Y:S01]  /*1760*/  PRMT R115, RZ, 0x5410, R42 ;  /* 0x00005410ff737816 */ /* 0x000fe2000000002a */
[----:B------:R-:W-:Y:S02]  /*1770*/  FFMA.FTZ R44, R46, R44, R49 ;  /* 0x0000002c2e2c7223 */ /* 0x000fe40000010031 */
[----:B------:R-:W-:Y:S02]  /*1780*/  FMUL.FTZ R48, R114, R137 ;  /* 0x0000008972307220 */ /* 0x000fe40000410000 */
[----:B------:R-:W-:-:S02]  /*1790*/  FMUL.FTZ R125, R83, R130 ;  /* 0x00000082537d7220 */ /* 0x000fc40000410000 */
[----:B------:R-:W-:Y:S01]  /*17a0*/  FMUL.FTZ R111, R109, R132 ;  /* 0x000000846d6f7220 */ /* 0x000fe20000410000 */
[----:B------:R-:W-:Y:S01]  /*17b0*/  PRMT R113, RZ, 0x7610, R43 ;  /* 0x00007610ff717816 */ /* 0x000fe2000000002b */
[----:B------:R-:W-:Y:S02]  /*17c0*/  FMUL.FTZ R122, R104, R115 ;  /* 0x00000073687a7220 */ /* 0x000fe40000410000 */
[C---:B--2---:R-:W-:Y:S02]  /*17d0*/  FMUL.FTZ R128, R145.reuse, R128 ;  /* 0x0000008091807220 */ /* 0x044fe40000410000 */
[----:B------:R-:W-:Y:S02]  /*17e0*/  FFMA.FTZ R44, R145, R44, R126 ;  /* 0x0000002c912c7223 */ /* 0x000fe4000001007e */
[C---:B------:R-:W-:Y:S02]  /*17f0*/  FMUL.FTZ R45, R114.reuse, R151 ;  /* 0x00000097722d7220 */ /* 0x040fe40000410000 */
[----:B------:R-:W-:-:S02]  /*1800*/  FMUL.FTZ R130, R114, R47 ;  /* 0x0000002f72827220 */ /* 0x000fc40000410000 */
[----:B------:R-:W-:Y:S02]  /*1810*/  FMUL.FTZ R159, R79, R48 ;  /* 0x000000304f9f7220 */ /* 0x000fe40000410000 */
[----:B-1----:R-:W-:Y:S01]  /*1820*/  FFMA.FTZ R132, R118, R111, R125 ;  /* 0x0000006f76847223 */ /* 0x002fe2000001007d */
[----:B------:R-:W-:Y:S05]  /*1830*/  @P2 BRA `(.L_x_7427) ;  /* 0x0000007000002947 */ /* 0x000fea0003800000 */
[----:B---34-:R-:W-:Y:S02]  /*1840*/  ISETP.NE.AND P0, PT, R20, c[0x0][0x174], PT ;  /* 0x00005d0014007a0c */ /* 0x018fe40003f05270 */
[----:B------:R-:W-:-:S11]  /*1850*/  MOV R138, 0x3f800000 ;  /* 0x3f800000008a7802 */ /* 0x000fd60000000f00 */
[----:B------:R-:W-:-:S04]  /*1860*/  @P0 LEA.HI R48, R20, R20, RZ, 0x1 ;  /* 0x0000001414300211 */ /* 0x000fc800078f08ff */
[----:B------:R-:W-:-:S04]  /*1870*/  @P0 LOP3.LUT R51, R48, 0xfffffe, RZ, 0xc0, !PT ;  /* 0x00fffffe30330812 */ /* 0x000fc800078ec0ff */
[----:B------:R-:W-:-:S04]  /*1880*/  @P0 IADD3 R51, -R51, R20, RZ ;  /* 0x0000001433330210 */ /* 0x000fc80007ffe1ff */
[----:B------:R-:W-:-:S05]  /*1890*/  @P0 LEA R51, R51, R84, 0x8 ;  /* 0x0000005433330211 */ /* 0x000fca00078e40ff */
[----:B------:R0:W1:Y:S02]  /*18a0*/  @P0 LDS R138, [R51.X4+0x878] ;  /* 0x00087800338a0984 */ /* 0x0000640000004800 */
.L_x_7427:
[----:B---34-:R-:W-:Y:S05]  /*18b0*/  BSYNC B0 ;  /* 0x0000000000007941 */ /* 0x018fea0003800000 */
.L_x_7426:
[----:B-1----:R-:W-:Y:S01]  /*18c0*/  FMUL.FTZ R155, R118, R138 ;  /* 0x0000008a769b7220 */ /* 0x002fe20000410000 */
[----:B------:R-:W-:Y:S01]  /*18d0*/  ISETP.NE.AND P3, PT, R22, 0x1f, PT ;  /* 0x0000001f1600780c */ /* 0x000fe20003f65270 */
[----:B0-----:R-:W-:Y:S01]  /*18e0*/  FMUL.FTZ R51, R73, R130 ;  /* 0x0000008249337220 */ /* 0x001fe20000410000 */
[----:B------:R-:W-:Y:S01]  /*18f0*/  ISETP.GE.AND P0, PT, R21, 0x1, PT ;  /* 0x000000011500780c */ /* 0x000fe20003f06270 */
[----:B------:R-:W-:Y:S01]  /*1900*/  FMUL.FTZ R48, R114, R139 ;  /* 0x0000008b72307220 */ /* 0x000fe20000410000 */
[----:B------:R-:W-:Y:S01]  /*1910*/  ISETP.NE.AND P4, PT, R12, RZ, PT ;  /* 0x000000ff0c00720c */ /* 0x000fe20003f85270 */
[C---:B------:R-:W-:Y:S01]  /*1920*/  FFMA.FTZ R130, R112.reuse, R132, R159 ;  /* 0x0000008470827223 */ /* 0x040fe2000001009f */
[----:B------:R-:W-:Y:S01]  /*1930*/  LEA R135, R135, R12, 0x8 ;  /* 0x0000000c87877211 */ /* 0x000fe200078e40ff */
[----:B------:R-:W-:Y:S01]  /*1940*/  FMUL.FTZ R155, R112, R155 ;  /* 0x0000009b709b7220 */ /* 0x000fe20000410000 */
[----:B------:R-:W-:Y:S01]  /*1950*/  BSSY B0, `(.L_x_7428) ;  /* 0x00000bd000007945 */ /* 0x000fe20003800000 */
        /* <DEDUP_REMOVED lines=13> */
[----:B------:R-:W-:Y:S02]  /*1a30*/  FMUL.FTZ R128, R58, R45 ;  /* 0x0000002d3a807220 */ /* 0x000fe40000410000 */
[C---:B------:R-:W-:Y:S02]  /*1a40*/  FFMA.FTZ R142, R46.reuse, R142, R157 ;  /* 0x0000008e2e8e7223 */ /* 0x040fe4000001009d */
[----:B------:R-:W-:Y:S02]  /*1a50*/  FMUL.FTZ R140, R46, R161 ;  /* 0x000000a12e8c7220 */ /* 0x000fe40000410000 */
[C---:B------:R-:W-:Y:S02]  /*1a60*/  FFMA.FTZ R44, R124.reuse, R44, R147 ;  /* 0x0000002c7c2c7223 */ /* 0x040fe40000010093 */
[----:B------:R-:W-:Y:S02]  /*1a70*/  FMUL.FTZ R45, R124, R155 ;  /* 0x0000009b7c2d7220 */ /* 0x000fe40000410000 */
[----:B------:R-:W-:-:S02]  /*1a80*/  FFMA.FTZ R161, R131, R142, R128 ;  /* 0x0000008e83a17223 */ /* 0x000fc40000010080 */
[----:B------:R-:W-:Y:S02]  /*1a90*/  FMUL.FTZ R140, R131, R140 ;  /* 0x0000008c838c7220 */ /* 0x000fe40000410000 */
[----:B------:R-:W-:Y:S01]  /*1aa0*/  FMUL.FTZ R155, R88, R113 ;  /* 0x00000071589b7220 */ /* 0x000fe20000410000 */
[----:B------:R-:W0:Y:S01]  /*1ab0*/  SHFL.DOWN PT, R130, R161, 0x1, 0x1f ;  /* 0x08201f00a1827f89 */ /* 0x000e2200000e0000 */
[C---:B------:R-:W-:Y:S02]  /*1ac0*/  FFMA.FTZ R44, R112.reuse, R44, R141 ;  /* 0x0000002c702c7223 */ /* 0x040fe4000001008d */
[----:B------:R-:W-:Y:S01]  /*1ad0*/  FMUL.FTZ R45, R112, R45 ;  /* 0x0000002d702d7220 */ /* 0x000fe20000410000 */
[----:B------:R-:W1:Y:S01]  /*1ae0*/  SHFL.DOWN PT, R165, R140, 0x1, 0x1f ;  /* 0x08201f008ca57f89 */ /* 0x000e6200000e0000 */
        /* <DEDUP_REMOVED lines=24> */
[----:B0-----:R-:W-:Y:S01]  /*1c70*/  @!P0 FFMA.FTZ R161, R140, R130, R161 ;  /* 0x000000828ca18223 */ /* 0x001fe200000100a1 */
[----:B------:R-:W-:Y:S01]  /*1c80*/  SHF.L.U32 R130, R84, 0x3, RZ ;  /* 0x0000000354827819 */ /* 0x000fe200000006ff */
[----:B-1----:R-:W-:Y:S01]  /*1c90*/  @!P0 FMUL.FTZ R140, R140, R165 ;  /* 0x000000a58c8c8220 */ /* 0x002fe20000410000 */
[----:B------:R-:W-:-:S02]  /*1ca0*/  ISETP.GE.AND P0, PT, R20, c[0x0][0x174], PT ;  /* 0x00005d0014007a0c */ /* 0x000fc40003f06270 */
[----:B------:R-:W0:Y:S02]  /*1cb0*/  SHFL.DOWN PT, R148, R161, 0x8, 0x1f ;  /* 0x09001f00a1947f89 */ /* 0x000e2400000e0000 */
[----:B------:R-:W-:Y:S02]  /*1cc0*/  ISETP.NE.OR P0, PT, R22, RZ, P0 ;  /* 0x000000ff1600720c */ /* 0x000fe40000705670 */
[----:B------:R-:W1:Y:S01]  /*1cd0*/  SHFL.DOWN PT, R146, R140, 0x8, 0x1f ;  /* 0x09001f008c927f89 */ /* 0x000e6200000e0000 */
[C---:B--2---:R-:W-:Y:S01]  /*1ce0*/  @P3 FFMA.FTZ R163, R142.reuse, R44, R163 ;  /* 0x0000002c8ea33223 */ /* 0x044fe200000100a3 */
[----:B------:R-:W-:Y:S01]  /*1cf0*/  MOV R44, 0x3f800000 ;  /* 0x3f800000002c7802 */ /* 0x000fe20000000f00 */
[----:B---3--:R-:W-:Y:S01]  /*1d00*/  @P3 FMUL.FTZ R142, R142, R45 ;  /* 0x0000002d8e8e3220 */ /* 0x008fe20000410000 */
[----:B------:R-:W-:Y:S02]  /*1d10*/  HFMA2.MMA R45, -RZ, RZ, 0, 0 ;  /* 0x00000000ff2d7435 */ /* 0x000fe400000001ff */
[----:B------:R-:W2:Y:S01]  /*1d20*/  SHFL.UP PT, R144, R163, 0x8, RZ ;  /* 0x05000000a3907989 */ /* 0x000ea200000e00ff */
[----:B------:R-:W-:-:S03]  /*1d30*/  ISETP.GE.U32.AND P3, PT, R22, 0x18, PT ;  /* 0x000000181600780c */ /* 0x000fc60003f66070 */
[----:B------:R-:W3:Y:S04]  /*1d40*/  SHFL.UP PT, R165, R142, 0x8, RZ ;  /* 0x050000008ea57989 */ /* 0x000ee800000e00ff */
[----:B------:R-:W-:Y:S01]  /*1d50*/  @!P0 LDS.64 R44, [R130+0x10f8] ;  /* 0x0010f800822c8984 */ /* 0x000fe20000000a00 */
[----:B------:R-:W-:-:S05]  /*1d60*/  ISETP.GE.AND P0, PT, R21, 0x8, PT ;  /* 0x000000081500780c */ /* 0x000fca0003f06270 */
        /* <DEDUP_REMOVED lines=17> */
[----:B-----5:R-:W-:Y:S04]  /*1e80*/  SHFL.IDX PT, R146, R134, RZ, 0x1f ;  /* 0x00001fff86927589 */ /* 0x020fe800000e0000 */
[----:B------:R-:W-:Y:S04]  /*1e90*/  SHFL.UP PT, R163, R163, 0x1, RZ ;  /* 0x04200000a3a37989 */ /* 0x000fe800000e00ff */
[----:B------:R-:W1:Y:S04]  /*1ea0*/  SHFL.UP PT, R142, R142, 0x1, RZ ;  /* 0x042000008e8e7989 */ /* 0x000e6800000e00ff */
[----:B------:R-:W-:Y:S04]  /*1eb0*/  SHFL.IDX PT, R144, R161, RZ, 0x1f ;  /* 0x00001fffa1907589 */ /* 0x000fe800000e0000 */
[----:B------:R-:W2:Y:S01]  /*1ec0*/  SHFL.IDX PT, R165, R140, RZ, 0x1f ;  /* 0x00001fff8ca57589 */ /* 0x000ea200000e0000 */
[----:B0-----:R-:W-:-:S04]  /*1ed0*/  @P2 FFMA.FTZ R148, R150, R148, R152 ;  /* 0x0000009496942223 */ /* 0x001fc80000010098 */
[----:B------:R-:W-:-:S04]  /*1ee0*/  FFMA.FTZ R111, R148, R138, R111 ;  /* 0x0000008a946f7223 */ /* 0x000fc8000001006f */
[----:B------:R-:W-:Y:S02]  /*1ef0*/  FFMA.FTZ R125, R118, R111, R125 ;  /* 0x0000006f767d7223 */ /* 0x000fe4000001007d */
[----:B-1----:R-:W-:Y:S01]  /*1f00*/  @P1 FFMA.FTZ R146, R142, R146, R163 ;  /* 0x000000928e921223 */ /* 0x002fe200000100a3 */
[----:B------:R-:W-:-:S03]  /*1f10*/  IADD3 R142, -R135, c[0x0][0x168], RZ ;  /* 0x00005a00878e7a10 */ /* 0x000fc60007ffe1ff */
[----:B------:R-:W-:Y:S01]  /*1f20*/  FFMA.FTZ R138, R116, R146, R123 ;  /* 0x00000092748a7223 */ /* 0x000fe2000001007b */
[----:B------:R-:W-:Y:S01]  /*1f30*/  ISETP.GE.AND P0, PT, R142, 0x1, PT ;  /* 0x000000018e00780c */ /* 0x000fe20003f06270 */
[----:B------:R-:W-:Y:S02]  /*1f40*/  FFMA.FTZ R123, R112, R125, R159 ;  /* 0x0000007d707b7223 */ /* 0x000fe4000001009f */
[-C--:B------:R-:W-:Y:S02]  /*1f50*/  FFMA.FTZ R116, R131, R138.reuse, R136 ;  /* 0x0000008a83747223 */ /* 0x080fe40000010088 */
[----:B------:R-:W-:Y:S02]  /*1f60*/  FFMA.FTZ R51, R124, R123, R51 ;  /* 0x0000007b7c337223 */ /* 0x000fe40000010033 */
[----:B------:R-:W-:Y:S02]  /*1f70*/  FMUL.FTZ R151, R151, R138 ;  /* 0x0000008a97977220 */ /* 0x000fe40000410000 */
[----:B------:R-:W-:-:S02]  /*1f80*/  FFMA.FTZ R48, R149, R51, R48 ;  /* 0x0000003395307223 */ /* 0x000fc40000010030 */
[-C--:B------:R-:W-:Y:S01]  /*1f90*/  FFMA.FTZ R134, R46, R116.reuse, R49 ;  /* 0x000000742e867223 */ /* 0x080fe20000010031 */
[----:B------:R-:W-:Y:S01]  /*1fa0*/  P2R R49, PR, RZ, 0x10 ;  /* 0x00000010ff317803 */ /* 0x000fe20000000000 */
[----:B------:R-:W-:Y:S02]  /*1fb0*/  FFMA.FTZ R136, R58, R151, RZ ;  /* 0x000000973a887223 */ /* 0x000fe400000100ff */
[----:B------:R-:W-:Y:S02]  /*1fc0*/  FMUL.FTZ R153, R153, R116 ;  /* 0x0000007499997220 */ /* 0x000fe40000410000 */
[C---:B------:R-:W-:Y:S02]  /*1fd0*/  FFMA.FTZ R49, R145.reuse, R48, R132 ;  /* 0x0000003091317223 */ /* 0x040fe40000010084 */
[----:B------:R-:W-:Y:S02]  /*1fe0*/  FFMA.FTZ R145, R145, R134, R126 ;  /* 0x0000008691917223 */ /* 0x000fe4000001007e */
[----:B------:R-:W-:-:S02]  /*1ff0*/  FFMA.FTZ R136, R69, R153, R136 ;  /* 0x0000009945887223 */ /* 0x000fc40000010088 */
[----:B------:R-:W-:Y:S02]  /*2000*/  FMUL.FTZ R126, R121, R134 ;  /* 0x00000086797e7220 */ /* 0x000fe40000410000 */
[-C--:B------:R-:W-:Y:S02]  /*2010*/  FFMA.FTZ R149, R149, R145.reuse, R122 ;  /* 0x0000009195957223 */ /* 0x080fe4000001007a */
[----:B------:R-:W-:Y:S02]  /*2020*/  FFMA.FTZ R126, R59, R126, R136 ;  /* 0x0000007e3b7e7223 */ /* 0x000fe40000010088 */
[----:B------:R-:W-:Y:S02]  /*2030*/  FMUL.FTZ R139, R139, R145 ;  /* 0x000000918b8b7220 */ /* 0x000fe40000410000 */
[C---:B--2---:R-:W-:Y:S02]  /*2040*/  FFMA.FTZ R45, R165.reuse, R45, R144 ;  /* 0x0000002da52d7223 */ /* 0x044fe40000010090 */
[----:B------:R-:W-:-:S02]  /*2050*/  FMUL.FTZ R44, R165, R44 ;  /* 0x0000002ca52c7220 */ /* 0x000fc40000410000 */
[----:B------:R-:W-:Y:S02]  /*2060*/  FFMA.FTZ R121, R46, R49, R157 ;  /* 0x000000312e797223 */ /* 0x000fe4000001009d */
[----:B------:R-:W-:Y:S01]  /*2070*/  FMUL.FTZ R46, R114, R116 ;  /* 0x00000074722e7220 */ /* 0x000fe20000410000 */
[----:B------:R0:W-:Y:S01]  /*2080*/  @!P4 STS.64 [R130+0x10f8], R44 ;  /* 0x0010f82c8200c388 */ /* 0x0001e20000000a00 */
[----:B------:R-:W-:Y:S02]  /*2090*/  FFMA.FTZ R132, R124, R149, R147 ;  /* 0x000000957c847223 */ /* 0x000fe40000010093 */
[----:B------:R-:W-:Y:S02]  /*20a0*/  FFMA.FTZ R126, R75, R139, R126 ;  /* 0x0000008b4b7e7223 */ /* 0x000fe4000001007e */
[----:B------:R-:W-:Y:S02]  /*20b0*/  FMUL.FTZ R47, R47, R149 ;  /* 0x000000952f2f7220 */ /* 0x000fe40000410000 */
[----:B------:R-:W-:-:S02]  /*20c0*/  FFMA.FTZ R141, R112, R132, R141 ;  /* 0x00000084708d7223 */ /* 0x000fc4000001008d */
[----:B------:R-:W-:Y:S02]  /*20d0*/  FFMA.FTZ R126, R73, R47, R126 ;  /* 0x0000002f497e7223 */ /* 0x000fe4000001007e */
[----:B------:R-:W-:Y:S02]  /*20e0*/  FMUL.FTZ R139, R114, R138 ;  /* 0x0000008a728b7220 */ /* 0x000fe40000410000 */
[----:B0-----:R-:W-:Y:S02]  /*20f0*/  FMUL.FTZ R45, R69, R46 ;  /* 0x0000002e452d7220 */ /* 0x001fe40000410000 */
[----:B------:R-:W-:Y:S02]  /*2100*/  FMUL.FTZ R46, R137, R132 ;  /* 0x00000084892e7220 */ /* 0x000fe40000410000 */
[----:B------:R-:W-:Y:S01]  /*2110*/  FMUL.FTZ R133, R133, R141 ;  /* 0x0000008d85857220 */ /* 0x000fe20000410000 */
[----:B------:R0:W-:Y:S01]  /*2120*/  STS [R26.X4+0x224], R45 ;  /* 0x0002242d1a007388 */ /* 0x0001e20000004800 */
[----:B------:R-:W-:-:S02]  /*2130*/  FFMA.FTZ R46, R79, R46, R126 ;  /* 0x0000002e4f2e7223 */ /* 0x000fc4000001007e */
[----:B------:R-:W-:Y:S02]  /*2140*/  FMUL.FTZ R44, R114, R145 ;  /* 0x00000091722c7220 */ /* 0x000fe40000410000 */
[----:B------:R-:W-:Y:S02]  /*2150*/  FFMA.FTZ R131, R131, R121, R128 ;  /* 0x0000007983837223 */ /* 0x000fe40000010080 */
[----:B------:R-:W-:Y:S02]  /*2160*/  FMUL.FTZ R139, R58, R139 ;  /* 0x0000008b3a8b7220 */ /* 0x000fe40000410000 */
[----:B------:R-:W-:Y:S02]  /*2170*/  FMUL.FTZ R112, R114, R134 ;  /* 0x0000008672707220 */ /* 0x000fe40000410000 */
[----:B------:R-:W-:Y:S01]  /*2180*/  FFMA.FTZ R122, R83, R133, R46 ;  /* 0x00000085537a7223 */ /* 0x000fe2000001002e */
[----:B------:R1:W-:Y:S01]  /*2190*/  STS [R26.X4+0x220], R139 ;  /* 0x0002208b1a007388 */ /* 0x0003e20000004800 */
[----:B------:R-:W-:-:S02]  /*21a0*/  FMUL.FTZ R137, R75, R44 ;  /* 0x0000002c4b897220 */ /* 0x000fc40000410000 */
[----:B------:R-:W-:Y:S02]  /*21b0*/  FMUL.FTZ R46, R114, R132 ;  /* 0x00000084722e7220 */ /* 0x000fe40000410000 */
[----:B------:R-:W-:Y:S01]  /*21c0*/  FFMA.FTZ R136, R118, R141, R155 ;  /* 0x0000008d76887223 */ /* 0x000fe2000001009b */
[----:B------:R2:W-:Y:S01]  /*21d0*/  STS [R26.X4+0x22c], R137 ;  /* 0x00022c891a007388 */ /* 0x0005e20000004800 */
[----:B------:R-:W-:Y:S02]  /*21e0*/  FMUL.FTZ R44, R114, R149 ;  /* 0x00000095722c7220 */ /* 0x000fe40000410000 */
[C---:B------:R-:W-:Y:S01]  /*21f0*/  FFMA.FTZ R118, -R108.reuse, R119, R138 ;  /* 0x000000776c767223 */ /* 0x040fe2000001018a */
[----:B------:R-:W-:Y:S01]  /*2200*/  SHF.L.U64.HI R138, R91, 0x2, R82 ;  /* 0x000000025b8a7819 */ /* 0x000fe20000010252 */
[----:B------:R-:W-:Y:S02]  /*2210*/  FMUL.FTZ R124, R108, R131 ;  /* 0x000000836c7c7220 */ /* 0x000fe40000410000 */
[----:B------:R-:W-:-:S02]  /*2220*/  FMUL.FTZ R47, R59, R112 ;  /* 0x000000703b2f7220 */ /* 0x000fc40000410000 */
[C---:B------:R-:W-:Y:S02]  /*2230*/  FMUL.FTZ R112, R114.reuse, R141 ;  /* 0x0000008d72707220 */ /* 0x040fe40000410000 */
[----:B0-----:R-:W-:Y:S01]  /*2240*/  FMUL.FTZ R45, R79, R46 ;  /* 0x0000002e4f2d7220 */ /* 0x001fe20000410000 */
[----:B------:R-:W-:Y:S01]  /*2250*/  STS [R26.X4+0x228], R47 ;  /* 0x0002282f1a007388 */ /* 0x000fe20000004800 */
[----:B-1----:R-:W-:Y:S02]  /*2260*/  FMUL.FTZ R139, R73, R44 ;  /* 0x0000002c498b7220 */ /* 0x002fe40000410000 */
[----:B------:R-:W-:Y:S01]  /*2270*/  FMUL.FTZ R114, R114, R136 ;  /* 0x0000008872727220 */ /* 0x000fe20000410000 */
[----:B------:R0:W-:Y:S01]  /*2280*/  STS [R26.X4+0x234], R45 ;  /* 0x0002342d1a007388 */ /* 0x0001e20000004800 */
[C---:B------:R-:W-:Y:S02]  /*2290*/  FFMA.FTZ R116, -R107.reuse, R110, R116 ;  /* 0x0000006e6b747223 */ /* 0x040fe40000010174 */
[----:B------:R-:W-:Y:S01]  /*22a0*/  FMUL.FTZ R133, R107, R121 ;  /* 0x000000796b857220 */ /* 0x000fe20000410000 */
[----:B------:R1:W-:Y:S01]  /*22b0*/  STS [R26.X4+0x230], R139 ;  /* 0x0002308b1a007388 */ /* 0x0003e20000004800 */
[----:B------:R-:W-:-:S02]  /*22c0*/  FFMA.FTZ R44, R124, R118, RZ ;  /* 0x000000767c2c7223 */ /* 0x000fc400000100ff */
[----:B--2---:R-:W-:Y:S02]  /*22d0*/  FMUL.FTZ R137, R109, R114 ;  /* 0x000000726d897220 */ /* 0x004fe40000410000 */
[C---:B------:R-:W-:Y:S02]  /*22e0*/  FFMA.FTZ R114, -R106.reuse, R117, R134 ;  /* 0x000000756a727223 */ /* 0x040fe40000010186 */
[----:B------:R-:W-:Y:S01]  /*22f0*/  FMUL.FTZ R126, R106, R49 ;  /* 0x000000316a7e7220 */ /* 0x000fe20000410000 */
[----:B------:R2:W-:Y:S01]  /*2300*/  STS [R26.X4+0x23c], R137 ;  /* 0x00023c891a007388 */ /* 0x0005e20000004800 */
[----:B0-----:R-:W-:Y:S02]  /*2310*/  FFMA.FTZ R45, R133, R116, R44 ;  /* 0x00000074852d7223 */ /* 0x001fe4000001002c */
[----:B------:R-:W-:Y:S02]  /*2320*/  FMUL.FTZ R47, R83, R112 ;  /* 0x00000070532f7220 */ /* 0x000fe40000410000 */
[----:B------:R-:W-:Y:S01]  /*2330*/  FFMA.FTZ R112, -R105, R50, R145 ;  /* 0x0000003269707223 */ /* 0x000fe20000010191 */
[----:B------:R-:W-:Y:S01]  /*2340*/  SHF.L.U32 R145, R91, 0x2, RZ ;  /* 0x000000025b917819 */ /* 0x000fe200000006ff */
[----:B------:R-:W-:Y:S01]  /*2350*/  FMUL.FTZ R135, R105, R48 ;  /* 0x0000003069877220 */ /* 0x000fe20000410000 */
[----:B------:R0:W-:Y:S01]  /*2360*/  STS [R26.X4+0x238], R47 ;  /* 0x0002382f1a007388 */ /* 0x0001e20000004800 */
[----:B------:R-:W-:-:S02]  /*2370*/  FFMA.FTZ R45, R126, R114, R45 ;  /* 0x000000727e2d7223 */ /* 0x000fc4000001002d */
[C---:B------:R-:W-:Y:S02]  /*2380*/  FFMA.FTZ R128, -R104.reuse, R115, R149 ;  /* 0x0000007368807223 */ /* 0x040fe40000010195 */
[----:B------:R-:W-:Y:S02]  /*2390*/  FMUL.FTZ R130, R104, R51 ;  /* 0x0000003368827220 */ /* 0x000fe40000410000 */
[----:B------:R-:W-:Y:S02]  /*23a0*/  FFMA.FTZ R45, R135, R112, R45 ;  /* 0x00000070872d7223 */ /* 0x000fe4000001002d */
[C---:B------:R-:W-:Y:S02]  /*23b0*/  FFMA.FTZ R132, -R92.reuse, R129, R132 ;  /* 0x000000815c847223 */ /* 0x040fe40000010184 */
[----:B-1----:R-:W-:Y:S02]  /*23c0*/  FMUL.FTZ R139, R92, R123 ;  /* 0x0000007b5c8b7220 */ /* 0x002fe40000410000 */
[----:B------:R-:W-:-:S02]  /*23d0*/  FFMA.FTZ R45, R130, R128, R45 ;  /* 0x00000080822d7223 */ /* 0x000fc4000001002d */
[----:B------:R-:W-:Y:S02]  /*23e0*/  FMUL.FTZ R143, R143, R136 ;  /* 0x000000888f8f7220 */ /* 0x000fe40000410000 */
[----:B--2---:R-:W-:Y:S02]  /*23f0*/  FMUL.FTZ R137, R88, R111 ;  /* 0x0000006f58897220 */ /* 0x004fe40000410000 */
[C---:B------:R-:W-:Y:S02]  /*2400*/  FMUL.FTZ R134, R90.reuse, R125 ;  /* 0x0000007d5a867220 */ /* 0x040fe40000410000 */
[----:B------:R-:W-:Y:S02]  /*2410*/  FFMA.FTZ R141, -R90, R127, R141 ;  /* 0x0000007f5a8d7223 */ /* 0x000fe4000001018d */
[----:B------:R-:W-:Y:S02]  /*2420*/  FFMA.FTZ R136, -R88, R113, R136 ;  /* 0x0000007158887223 */ /* 0x000fe40000010188 */
[----:B------:R-:W-:-:S02]  /*2430*/  FFMA.FTZ R45, R139, R132, R45 ;  /* 0x000000848b2d7223 */ /* 0x000fc4000001002d */
[----:B------:R-:W-:Y:S02]  /*2440*/  FFMA.FTZ R122, R109, R143, R122 ;  /* 0x0000008f6d7a7223 */ /* 0x000fe4000001007a */
[----:B------:R-:W-:Y:S02]  /*2450*/  IMAD R138, R138, c[0x0][0x2d0], RZ ;  /* 0x0000b4008a8a7a24 */ /* 0x000fe400078e02ff */
[----:B------:R-:W-:Y:S02]  /*2460*/  FMUL.FTZ R147, R137, R136 ;  /* 0x0000008889937220 */ /* 0x000fe40000410000 */
[----:B------:R-:W-:Y:S01]  /*2470*/  FFMA.FTZ R140, R134, R141, R45 ;  /* 0x0000008d868c7223 */ /* 0x000fe2000001002d */
[----:B------:R-:W-:Y:S06]  /*2480*/  BAR.SYNC.DEFER_BLOCKING 0x0 ;  /* 0x0000000000007b1d */ /* 0x000fec0000010000 */
[----:B------:R-:W-:Y:S05]  /*2490*/  @!P0 BRA `(.L_x_7429) ;  /* 0x0000008000008947 */ /* 0x000fea0003800000 */
[----:B0-----:R-:W0:Y:S01]  /*24a0*/  LDS R143, [R25.X4+0x220] ;  /* 0x00022000198f7984 */ /* 0x001e220000004800 */
[----:B------:R-:W-:-:S02]  /*24b0*/  IMAD R45, R120, c[0x0][0x2d0], RZ ;  /* 0x0000b400782d7a24 */ /* 0x000fc400078e02ff */
[----:B------:R-:W-:-:S04]  /*24c0*/  IMAD.WIDE.U32 R46, R84, c[0x0][0x2d0], R94 ;  /* 0x0000b400542e7a25 */ /* 0x000fc800078e005e */
[----:B------:R-:W-:Y:S01]  /*24d0*/  IMAD R45, R84, c[0x0][0x2d4], R45 ;  /* 0x0000b500542d7a24 */ /* 0x000fe200078e022d */
[----:B------:R-:W-:-:S04]  /*24e0*/  LEA R44, P0, R46, c[0x0][0x320], 0x2 ;  /* 0x0000c8002e2c7a11 */ /* 0x000fc800078010ff */
[----:B------:R-:W-:-:S04]  /*24f0*/  IADD3 R45, R47, R45, RZ ;  /* 0x0000002d2f2d7210 */ /* 0x000fc80007ffe0ff */
[----:B------:R-:W-:-:S05]  /*2500*/  LEA.HI.X R45, R46, c[0x0][0x324], R45, 0x2, P0 ;  /* 0x0000c9002e2d7a11 */ /* 0x000fca00000f142d */
[----:B0-----:R0:W-:Y:S02]  /*2510*/  RED.E.ADD.F32.FTZ.RN.STRONG.GPU [R44.64], R143 ;  /* 0x0000008f2c00798e */ /* 0x0011e4000c10e786 */
.L_x_7429:
[----:B0-----:R-:W-:Y:S05]  /*2520*/  BSYNC B0 ;  /* 0x0000000000007941 */ /* 0x001fea0003800000 */
.L_x_7428:
[----:B------:R0:W1:Y:S01]  /*2530*/  LDS R47, [R28.X4+0x2a0] ;  /* 0x0002a0001c2f7984 */ /* 0x0000620000004800 */
[----:B------:R-:W-:Y:S01]  /*2540*/  ISETP.GE.AND P6, PT, R142, 0x21, PT ;  /* 0x000000218e00780c */ /* 0x000fe20003fc6270 */
[----:B------:R-:W-:Y:S01]  /*2550*/  BSSY B0, `(.L_x_7430) ;  /* 0x000000d000007945 */ /* 0x000fe20003800000 */
[----:B------:R-:W-:Y:S01]  /*2560*/  FADD.FTZ R120, R140, R147 ;  /* 0x000000938c787221 */ /* 0x000fe20000010000 */
[C---:B------:R-:W-:Y:S01]  /*2570*/  ISETP.GE.AND P0, PT, R142.reuse, 0x41, PT ;  /* 0x000000418e00780c */ /* 0x040fe20003f06270 */
[----:B------:R-:W-:Y:S01]  /*2580*/  IMAD R143, R145, c[0x0][0x2d4], R138 ;  /* 0x0000b500918f7a24 */ /* 0x000fe200078e028a */
[C---:B------:R-:W-:Y:S02]  /*2590*/  ISETP.GE.AND P1, PT, R142.reuse, 0x61, PT ;  /* 0x000000618e00780c */ /* 0x040fe40003f26270 */
        /* <DEDUP_REMOVED lines=8> */
.L_x_7431:
[----:B0-----:R-:W-:Y:S05]  /*2620*/  BSYNC B0 ;  /* 0x0000000000007941 */ /* 0x001fea0003800000 */
.L_x_7430:
[----:B-1----:R0:W1:Y:S01]  /*2630*/  LDS R47, [R30.X4+0x320] ;  /* 0x000320001e2f7984 */ /* 0x0020620000004800 */
[----:B------:R-:W-:Y:S01]  /*2640*/  BSSY B0, `(.L_x_7432) ;  /* 0x0000005000007945 */ /* 0x000fe20003800000 */
[----:B------:R-:W-:Y:S05]  /*2650*/  @!P0 BRA `(.L_x_7433) ;  /* 0x0000003000008947 */ /* 0x000fea0003800000 */
[----:B------:R-:W-:-:S05]  /*2660*/  IMAD.WIDE.U32 R44, R145, c[0x0][0x2d0], R98 ;  /* 0x0000b400912c7a25 */ /* 0x000fca00078e0062 */
[----:B------:R-:W-:-:S05]  /*2670*/  IADD3 R45, R143, R45, RZ ;  /* 0x0000002d8f2d7210 */ /* 0x000fca0007ffe0ff */
[----:B-1----:R1:W-:Y:S02]  /*2680*/  RED.E.ADD.F32.FTZ.RN.STRONG.GPU [R44.64], R47 ;  /* 0x0000002f2c00798e */ /* 0x0023e4000c10e786 */
.L_x_7433:
[----:B------:R-:W-:Y:S05]  /*2690*/  BSYNC B0 ;  /* 0x0000000000007941 */ /* 0x000fea0003800000 */
.L_x_7432:
[----:B-1----:R1:W2:Y:S01]  /*26a0*/  LDS R47, [R31.X4+0x3a0] ;  /* 0x0003a0001f2f7984 */ /* 0x0022a20000004800 */
[----:B------:R-:W-:Y:S01]  /*26b0*/  BSSY B0, `(.L_x_7434) ;  /* 0x0000006000007945 */ /* 0x000fe20003800000 */
[----:B------:R-:W-:Y:S01]  /*26c0*/  MOV R46, c[0x0][0x174] ;  /* 0x00005d00002e7a02 */ /* 0x000fe20000000f00 */
[----:B------:R-:W-:Y:S05]  /*26d0*/  @!P1 BRA `(.L_x_7435) ;  /* 0x0000003000009947 */ /* 0x000fea0003800000 */
[----:B------:R-:W-:-:S05]  /*26e0*/  IMAD.WIDE.U32 R44, R145, c[0x0][0x2d0], R100 ;  /* 0x0000b400912c7a25 */ /* 0x000fca00078e0064 */
[----:B------:R-:W-:-:S05]  /*26f0*/  IADD3 R45, R143, R45, RZ ;  /* 0x0000002d8f2d7210 */ /* 0x000fca0007ffe0ff */
[----:B--2---:R2:W-:Y:S02]  /*2700*/  RED.E.ADD.F32.FTZ.RN.STRONG.GPU [R44.64], R47 ;  /* 0x0000002f2c00798e */ /* 0x0045e4000c10e786 */
.L_x_7435:
[----:B------:R-:W-:Y:S05]  /*2710*/  BSYNC B0 ;  /* 0x0000000000007941 */ /* 0x000fea0003800000 */
.L_x_7434:
[----:B--2---:R2:W3:Y:S01]  /*2720*/  LDS R47, [R32.X4+0x420] ;  /* 0x00042000202f7984 */ /* 0x0044e20000004800 */
[----:B------:R-:W-:Y:S01]  /*2730*/  BSSY B0, `(.L_x_7436) ;  /* 0x0000007000007945 */ /* 0x000fe20003800000 */
[----:B------:R-:W-:Y:S01]  /*2740*/  LEA R149, R46, UR4, 0x8 ;  /* 0x000000042e957c11 */ /* 0x000fe2000f8e40ff */
[----:B------:R-:W-:Y:S05]  /*2750*/  @!P2 BRA `(.L_x_7437) ;  /* 0x000000400000a947 */ /* 0x000fea0003800000 */
[----:B------:R-:W-:-:S06]  /*2760*/  IMAD.WIDE R44, R149, 0x4, R62 ;  /* 0x00000004952c7825 */ /* 0x000fcc00078e023e */
[----:B------:R-:W-:-:S05]  /*2770*/  IMAD.WIDE.U32 R44, R145, c[0x0][0x2d0], R44 ;  /* 0x0000b400912c7a25 */ /* 0x000fca00078e002c */
[----:B------:R-:W-:-:S05]  /*2780*/  IADD3 R45, R143, R45, RZ ;  /* 0x0000002d8f2d7210 */ /* 0x000fca0007ffe0ff */
[----:B---3--:R3:W-:Y:S02]  /*2790*/  RED.E.ADD.F32.FTZ.RN.STRONG.GPU [R44.64], R47 ;  /* 0x0000002f2c00798e */ /* 0x0087e4000c10e786 */
.L_x_7437:
[----:B------:R-:W-:Y:S05]  /*27a0*/  BSYNC B0 ;  /* 0x0000000000007941 */ /* 0x000fea0003800000 */
.L_x_7436:
[----:B------:R4:W0:Y:S01]  /*27b0*/  LDS R147, [R33.X4+0x4a0] ;  /* 0x0004a00021937984 */ /* 0x0008220000004800 */
[----:B------:R-:W-:Y:S01]  /*27c0*/  BSSY B0, `(.L_x_7438) ;  /* 0x0000006000007945 */ /* 0x000fe20003800000 */
[----:B---3--:R-:W-:Y:S01]  /*27d0*/  IMAD.WIDE R44, R149, 0x4, R56 ;  /* 0x00000004952c7825 */ /* 0x008fe200078e0238 */
[----:B------:R-:W-:Y:S05]  /*27e0*/  @!P3 BRA `(.L_x_7439) ;  /* 0x000000300000b947 */ /* 0x000fea0003800000 */
[----:B------:R-:W-:-:S05]  /*27f0*/  IMAD.WIDE.U32 R46, R145, c[0x0][0x2d0], R102 ;  /* 0x0000b400912e7a25 */ /* 0x000fca00078e0066 */
[----:B------:R-:W-:-:S05]  /*2800*/  IADD3 R47, R143, R47, RZ ;  /* 0x0000002f8f2f7210 */ /* 0x000fca0007ffe0ff */
[----:B0-----:R0:W-:Y:S02]  /*2810*/  RED.E.ADD.F32.FTZ.RN.STRONG.GPU [R46.64], R147 ;  /* 0x000000932e00798e */ /* 0x0011e4000c10e786 */
.L_x_7439:
[----:B------:R-:W-:Y:S05]  /*2820*/  BSYNC B0 ;  /* 0x0000000000007941 */ /* 0x000fea0003800000 */
.L_x_7438:
[----:B0-----:R0:W3:Y:S01]  /*2830*/  LDS R147, [R34.X4+0x520] ;  /* 0x0005200022937984 */ /* 0x0010e20000004800 */
[----:B------:R-:W-:Y:S01]  /*2840*/  BSSY B0, `(.L_x_7440) ;  /* 0x0000007000007945 */ /* 0x000fe20003800000 */
[----:B------:R-:W-:Y:S01]  /*2850*/  IMAD.WIDE.U32 R44, R145, c[0x0][0x2d0], R44 ;  /* 0x0000b400912c7a25 */ /* 0x000fe200078e002c */
[----:B------:R-:W-:Y:S05]  /*2860*/  @!P4 BRA `(.L_x_7441) ;  /* 0x000000400000c947 */ /* 0x000fea0003800000 */
[----:B------:R-:W-:-:S06]  /*2870*/  IMAD.WIDE R46, R149, 0x4, R60 ;  /* 0x00000004952e7825 */ /* 0x000fcc00078e023c */
[----:B------:R-:W-:-:S05]  /*2880*/  IMAD.WIDE.U32 R46, R145, c[0x0][0x2d0], R46 ;  /* 0x0000b400912e7a25 */ /* 0x000fca00078e002e */
[----:B------:R-:W-:-:S05]  /*2890*/  IADD3 R47, R143, R47, RZ ;  /* 0x0000002f8f2f7210 */ /* 0x000fca0007ffe0ff */
[----:B---3--:R3:W-:Y:S02]  /*28a0*/  RED.E.ADD.F32.FTZ.RN.STRONG.GPU [R46.64], R147 ;  /* 0x000000932e00798e */ /* 0x0087e4000c10e786 */
.L_x_7441:
[----:B------:R-:W-:Y:S05]  /*28b0*/  BSYNC B0 ;  /* 0x0000000000007941 */ /* 0x000fea0003800000 */
.L_x_7440:
[----:B---3--:R3:W0:Y:S01]  /*28c0*/  LDS R47, [R35.X4+0x5a0] ;  /* 0x0005a000232f7984 */ /* 0x0086220000004800 */
[----:B------:R-:W-:Y:S01]  /*28d0*/  BSSY B0, `(.L_x_7442) ;  /* 0x0000004000007945 */ /* 0x000fe20003800000 */
[----:B------:R-:W-:Y:S05]  /*28e0*/  @!P5 BRA `(.L_x_7443) ;  /* 0x000000200000d947 */ /* 0x000fea0003800000 */
[----:B------:R-:W-:-:S05]  /*28f0*/  IADD3 R45, R143, R45, RZ ;  /* 0x0000002d8f2d7210 */ /* 0x000fca0007ffe0ff */
[----:B0-----:R0:W-:Y:S02]  /*2900*/  RED.E.ADD.F32.FTZ.RN.STRONG.GPU [R44.64], R47 ;  /* 0x0000002f2c00798e */ /* 0x0011e4000c10e786 */
.L_x_7443:
[----:B------:R-:W-:Y:S05]  /*2910*/  BSYNC B0 ;  /* 0x0000000000007941 */ /* 0x000fea0003800000 */
.L_x_7442:
[----:B0-----:R-:W0:Y:S01]  /*2920*/  SHFL.DOWN PT, R47, R122, 0x1, 0x1f ;  /* 0x08201f007a2f7f89 */ /* 0x001e2200000e0000 */
        /* <DEDUP_REMOVED lines=15> */
[----:B0-----:R-:W-:Y:S02]  /*2a20*/  @!P0 FADD.FTZ R122, R122, R47 ;  /* 0x0000002f7a7a8221 */ /* 0x001fe40000010000 */
[----:B------:R-:W-:Y:S02]  /*2a30*/  FADD.FTZ R85, R124, R85 ;  /* 0x000000557c557221 */ /* 0x000fe40000010000 */
[----:B-----5:R-:W-:Y:S01]  /*2a40*/  @!P0 FADD.FTZ R120, R120, R45 ;  /* 0x0000002d78788221 */ /* 0x020fe20000010000 */
[----:B------:R-:W0:Y:S01]  /*2a50*/  SHFL.DOWN PT, R47, R122, 0x2, 0x1f ;  /* 0x08401f007a2f7f89 */ /* 0x000e2200000e0000 */
[----:B------:R-:W-:Y:S01]  /*2a60*/  ISETP.GT.AND P0, PT, R21, 0x1d, PT ;  /* 0x0000001d1500780c */ /* 0x000fe20003f04270 */
[----:B------:R-:W-:Y:S02]  /*2a70*/  FADD.FTZ R54, R125, R54 ;  /* 0x000000367d367221 */ /* 0x000fe40000010000 */
[----:B------:R-:W5:Y:S10]  /*2a80*/  SHFL.DOWN PT, R45, R120, 0x2, 0x1f ;  /* 0x08401f00782d7f89 */ /* 0x000f7400000e0000 */
        /* <DEDUP_REMOVED lines=11> */
[----:B------:R-:W-:Y:S02]  /*2b40*/  FMUL.FTZ R47, R78, R111 ;  /* 0x0000006f4e2f7220 */ /* 0x000fe40000410000 */
[----:B-----5:R-:W-:Y:S01]  /*2b50*/  @!P0 FADD.FTZ R120, R120, R45 ;  /* 0x0000002d78788221 */ /* 0x020fe20000010000 */
[----:B------:R-:W0:Y:S01]  /*2b60*/  SHFL.DOWN PT, R145, R122, 0x10, 0x1f ;  /* 0x0a001f007a917f89 */ /* 0x000e2200000e0000 */
[----:B------:R-:W-:Y:S01]  /*2b70*/  ISETP.GT.AND P0, PT, R21, 0xf, PT ;  /* 0x0000000f1500780c */ /* 0x000fe20003f04270 */
[----:B------:R-:W-:Y:S02]  /*2b80*/  FMUL.FTZ R45, R78, R123 ;  /* 0x0000007b4e2d7220 */ /* 0x000fe40000410000 */
[----:B------:R-:W5:Y:S01]  /*2b90*/  SHFL.DOWN PT, R143, R120, 0x10, 0x1f ;  /* 0x0a001f00788f7f89 */ /* 0x000f6200000e0000 */
[----:B------:R-:W-:Y:S02]  /*2ba0*/  FMUL.FTZ R136, R136, R47 ;  /* 0x0000002f88887220 */ /* 0x000fe40000410000 */
[----:B------:R-:W-:-:S02]  /*2bb0*/  FMUL.FTZ R132, R132, R45 ;  /* 0x0000002d84847220 */ /* 0x000fc40000410000 */
[C---:B------:R-:W-:Y:S02]  /*2bc0*/  FMUL.FTZ R45, R78.reuse, R51 ;  /* 0x000000334e2d7220 */ /* 0x040fe40000410000 */
[----:B------:R-:W-:Y:S02]  /*2bd0*/  FMUL.FTZ R47, R78, R48 ;  /* 0x000000304e2f7220 */ /* 0x000fe40000410000 */
[----:B------:R-:W-:Y:S02]  /*2be0*/  FMUL.FTZ R128, R128, R45 ;  /* 0x0000002d80807220 */ /* 0x000fe40000410000 */
[----:B------:R-:W-:Y:S02]  /*2bf0*/  FFMA.FTZ R136, R113, R111, R136 ;  /* 0x0000006f71887223 */ /* 0x000fe40000010088 */
[----:B------:R-:W-:Y:S02]  /*2c00*/  FFMA.FTZ R115, R115, R51, R128 ;  /* 0x0000003373737223 */ /* 0x000fe40000010080 */
[----:B------:R-:W-:-:S02]  /*2c10*/  FMUL.FTZ R113, R112, R47 ;  /* 0x0000002f70717220 */ /* 0x000fc40000410000 */
[C---:B------:R-:W-:Y:S02]  /*2c20*/  FMUL.FTZ R111, R78.reuse, R49 ;  /* 0x000000314e6f7220 */ /* 0x040fe40000410000 */
[----:B------:R-:W-:Y:S02]  /*2c30*/  FMUL.FTZ R51, R78, R121 ;  /* 0x000000794e337220 */ /* 0x000fe40000410000 */
[----:B0-----:R-:W-:Y:S02]  /*2c40*/  @!P0 FADD.FTZ R122, R122, R145 ;  /* 0x000000917a7a8221 */ /* 0x001fe40000010000 */
[----:B------:R-:W-:Y:S02]  /*2c50*/  FMUL.FTZ R47, R78, R131 ;  /* 0x000000834e2f7220 */ /* 0x000fe40000410000 */
[----:B-----5:R-:W-:Y:S01]  /*2c60*/  @!P0 FADD.FTZ R120, R120, R143 ;  /* 0x0000008f78788221 */ /* 0x020fe20000010000 */
        /* <DEDUP_REMOVED lines=20> */
[----:B0-----:R-:W-:Y:S02]  /*2db0*/  ISETP.NE.AND P0, PT, R20, c[0x0][0x174], PT ;  /* 0x00005d0014007a0c */ /* 0x001fe40003f05270 */
[----:B------:R-:W-:-:S11]  /*2dc0*/  SHF.L.U32 R48, R84, 0x2, RZ ;  /* 0x0000000254307819 */ /* 0x000fd600000006ff */
[----:B------:R-:W0:Y:S04]  /*2dd0*/  @P0 LDS R46, [R48+0x1cf8] ;  /* 0x001cf800302e0984 */ /* 0x000e280000000800 */
[----:B------:R-:W5:Y:S01]  /*2de0*/  @P0 LDS R47, [R48+0x18f8] ;  /* 0x0018f800302f0984 */ /* 0x000f620000000800 */
[----:B0-----:R-:W-:Y:S02]  /*2df0*/  @P0 FADD.FTZ R45, R45, R46 ;  /* 0x0000002e2d2d0221 */ /* 0x001fe40000010000 */
[----:B-----5:R-:W-:-:S03]  /*2e00*/  @P0 FADD.FTZ R44, R44, R47 ;  /* 0x0000002f2c2c0221 */ /* 0x020fc60000010000 */
[----:B------:R0:W-:Y:S04]  /*2e10*/  STS [R48+0x1cf8], R45 ;  /* 0x001cf82d30007388 */ /* 0x0001e80000000800 */
[----:B------:R0:W-:Y:S02]  /*2e20*/  STS [R48+0x18f8], R44 ;  /* 0x0018f82c30007388 */ /* 0x0001e40000000800 */
.L_x_7445:
[----:B0-----:R-:W-:Y:S05]  /*2e30*/  BSYNC B0 ;  /* 0x0000000000007941 */ /* 0x001fea0003800000 */
.L_x_7444:
[----:B------:R-:W-:Y:S02]  /*2e40*/  IADD3 R84, R84, 0x1, RZ ;  /* 0x0000000154547810 */ /* 0x000fe40007ffe0ff */
[----:B------:R-:W-:Y:S02]  /*2e50*/  IADD3 R91, P1, R91, 0x1, RZ ;  /* 0x000000015b5b7810 */ /* 0x000fe40007f3e0ff */
[----:B------:R-:W-:Y:S02]  /*2e60*/  ISETP.GE.AND P0, PT, R84, c[0x0][0x16c], PT ;  /* 0x00005b0054007a0c */ /* 0x000fe40003f06270 */
[----:B------:R-:W-:-:S11]  /*2e70*/  IADD3.X R82, RZ, R82, RZ, P1, !PT ;  /* 0x00000052ff527210 */ /* 0x000fd60000ffe4ff */
[----:B------:R-:W-:Y:S01]  /*2e80*/  @P0 CALL.REL.NOINC `(.L_x_7425) ;  /* 0x0000001000000944 */ /* 0x000fe20003c00000 */
[----:B------:R-:W-:Y:S05]  /*2e90*/  BRA `(.L_x_7446) ;  /* 0xffffe30000007947 */ /* 0x000fea000383ffff */
.L_x_7425:
        /* <DEDUP_REMOVED lines=8> */
[----:B------:R-:W-:Y:S01]  /*2f20*/  IMAD R69, R0, c[0x0][0x2e4], R69 ;  /* 0x0000b90000457a24 */ /* 0x000fe200078e0245 */
[----:B------:R-:W-:Y:S01]  /*2f30*/  IADD3 R78, R20, -0x1, RZ ;  /* 0xffffffff144e7810 */ /* 0x000fe20007ffe0ff */
[----:B------:R-:W-:Y:S01]  /*2f40*/  IMAD R72, R6, c[0x0][0x2f8], RZ ;  /* 0x0000be0006487a24 */ /* 0x000fe200078e02ff */
[----:B------:R-:W-:Y:S01]  /*2f50*/  SHF.L.U32 R74, R12, 0x4, RZ ;  /* 0x000000040c4a7819 */ /* 0x000fe200000006ff */
[----:B------:R-:W-:Y:S01]  /*2f60*/  UIADD3 UR4, UR4, -0x100, URZ ;  /* 0xffffff0004047890 */ /* 0x000fe2000fffe03f */
[----:B------:R-:W-:Y:S01]  /*2f70*/  SHF.L.U32 R58, R78, 0x8, RZ ;  /* 0x000000084e3a7819 */ /* 0x000fe200000006ff */
[----:B------:R-:W-:Y:S01]  /*2f80*/  IMAD R73, R5, c[0x0][0x2fc], R72 ;  /* 0x0000bf0005497a24 */ /* 0x000fe200078e0248 */
[----:B------:R-:W-:-:S02]  /*2f90*/  SHF.L.U64.HI R75, R12, 0x4, R23 ;  /* 0x000000040c4b7819 */ /* 0x000fc40000010217 */
[--C-:B------:R-:W-:Y:S02]  /*2fa0*/  SHF.R.S32.HI R59, RZ, 0x1f, R58.reuse ;  /* 0x0000001fff3b7819 */ /* 0x100fe4000001143a */
[----:B------:R-:W-:Y:S02]  /*2fb0*/  ISETP.GT.AND P4, PT, R20, 0x1, PT ;  /* 0x000000011400780c */ /* 0x000fe40003f84270 */
[----:B------:R-:W-:Y:S01]  /*2fc0*/  IADD3 R16, P1, R16, -0x200, RZ ;  /* 0xfffffe0010107810 */ /* 0x000fe20007f3e0ff */
[----:B------:R-:W-:Y:S01]  /*2fd0*/  IMAD.WIDE.U32 R48, R5, c[0x0][0x2d8], R58 ;  /* 0x0000b60005307a25 */ /* 0x000fe200078e003a */
[----:B------:R-:W-:Y:S01]  /*2fe0*/  IADD3 R11, P2, R11, -0x200, RZ ;  /* 0xfffffe000b0b7810 */ /* 0x000fe20007f5e0ff */
[----:B------:R0:W-:Y:S01]  /*2ff0*/  STS.128 [R21.X16], R44 ;  /* 0x0000002c15007388 */ /* 0x0001e2000000cc00 */
[----:B------:R-:W-:-:S06]  /*3000*/  NOP ;  /* 0x0000000000007918 */ /* 0x000fcc0000000000 */
[----:B------:R-:W5:Y:S01]  /*3010*/  LDS.128 R40, [R21.X16] ;  /* 0x0000000015287984 */ /* 0x000f62000000cc00 */
[----:B------:R-:W-:Y:S01]  /*3020*/  IADD3 R49, R49, R51, RZ ;  /* 0x0000003331317210 */ /* 0x000fe20007ffe0ff */
[----:B------:R-:W-:Y:S01]  /*3030*/  IMAD.WIDE.U32 R58, R5, c[0x0][0x2f8], R58 ;  /* 0x0000be00053a7a25 */ /* 0x000fe200078e003a */
[----:B------:R-:W-:Y:S02]  /*3040*/  IADD3 R14, P3, R14, -0x200, RZ ;  /* 0xfffffe000e0e7810 */ /* 0x000fe40007f7e0ff */
[----:B------:R-:W-:Y:S02]  /*3050*/  MOV R20, R78 ;  /* 0x0000004e00147202 */ /* 0x000fe40000000f00 */
[----:B------:R-:W-:Y:S01]  /*3060*/  IADD3 R59, R59, R73, RZ ;  /* 0x000000493b3b7210 */ /* 0x000fe20007ffe0ff */
[----:B------:R-:W-:Y:S01]  /*3070*/  IMAD R73, R3, c[0x0][0x300], RZ ;  /* 0x0000c00003497a24 */ /* 0x000fe200078e02ff */
[----:B0-----:R-:W-:Y:S01]  /*3080*/  F2FP.BF16.PACK_AB R47, R55, R54 ;  /* 0x00000036372f723e */ /* 0x001fe200000010ff */
[----:B------:R-:W-:Y:S01]  /*3090*/  IMAD.WIDE.U32 R44, R0, c[0x0][0x2e0], R48 ;  /* 0x0000b800002c7a25 */ /* 0x000fe200078e0030 */
[----:B------:R-:W-:-:S02]  /*30a0*/  F2FP.BF16.PACK_AB R46, R53, R52 ;  /* 0x00000034352e723e */ /* 0x000fc400000010ff */
[----:B------:R-:W-:Y:S01]  /*30b0*/  IADD3.X R17, R17, -0x1, RZ, P1, !PT ;  /* 0xffffffff11117810 */ /* 0x000fe20000ffe4ff */
[----:B------:R-:W-:Y:S01]  /*30c0*/  IMAD R73, R0, c[0x0][0x304], R73 ;  /* 0x0000c10000497a24 */ /* 0x000fe200078e0249 */
[----:B------:R-:W-:Y:S02]  /*30d0*/  IADD3 R45, R45, R69, RZ ;  /* 0x000000452d2d7210 */ /* 0x000fe40007ffe0ff */
[C---:B------:R-:W-:Y:S02]  /*30e0*/  LEA R68, P0, R44.reuse, c[0x0][0x330], 0x1 ;  /* 0x0000cc002c447a11 */ /* 0x040fe400078008ff */
[----:B------:R-:W-:Y:S02]  /*30f0*/  IADD3.X R13, R13, -0x1, RZ, P2, !PT ;  /* 0xffffffff0d0d7810 */ /* 0x000fe400017fe4ff */
[----:B------:R-:W-:Y:S02]  /*3100*/  LEA.HI.X R44, R44, c[0x0][0x334], R45, 0x1, P0 ;  /* 0x0000cd002c2c7a11 */ /* 0x000fe400000f0c2d */
[----:B------:R-:W-:-:S02]  /*3110*/  IADD3 R68, P0, R68, R74, RZ ;  /* 0x0000004a44447210 */ /* 0x000fc40007f1e0ff */
[----:B------:R-:W-:Y:S02]  /*3120*/  F2FP.BF16.PACK_AB R45, R39, R38 ;  /* 0x00000026272d723e */ /* 0x000fe400000010ff */
[----:B------:R-:W-:Y:S02]  /*3130*/  IADD3.X R69, R44, R75, RZ, P0, !PT ;  /* 0x0000004b2c457210 */ /* 0x000fe400007fe4ff */
[----:B------:R-:W-:Y:S01]  /*3140*/  F2FP.BF16.PACK_AB R44, R36, R37 ;  /* 0x00000025242c723e */ /* 0x000fe200000010ff */
[----:B------:R-:W-:Y:S01]  /*3150*/  FADD.FTZ R37, R10, R37 ;  /* 0x000000250a257221 */ /* 0x000fe20000010000 */
[----:B------:R-:W-:Y:S01]  /*3160*/  IADD3.X R15, R15, -0x1, RZ, P3, !PT ;  /* 0xffffffff0f0f7810 */ /* 0x000fe20001ffe4ff */
[----:B-----5:R0:W-:Y:S04]  /*3170*/  STG.E.128 [R68.64], R40 ;  /* 0x0000002844007986 */ /* 0x0201e8000c101d06 */
[----:B------:R-:W-:Y:S01]  /*3180*/  BAR.SYNC.DEFER_BLOCKING 0x0 ;  /* 0x0000000000007b1d */ /* 0x000fe20000010000 */
[----:B0-----:R-:W-:-:S02]  /*3190*/  FADD.FTZ R41, R37, R36 ;  /* 0x0000002425297221 */ /* 0x001fc40000010000 */
[----:B------:R-:W-:-:S04]  /*31a0*/  IMAD.WIDE.U32 R36, R0, c[0x0][0x300], R58 ;  /* 0x0000c00000247a25 */ /* 0x000fc800078e003a */
[----:B------:R-:W-:Y:S01]  /*31b0*/  FADD.FTZ R38, R41, R38 ;  /* 0x0000002629267221 */ /* 0x000fe20000010000 */
[----:B------:R-:W-:Y:S02]  /*31c0*/  IADD3 R41, R37, R73, RZ ;  /* 0x0000004925297210 */ /* 0x000fe40007ffe0ff */
[----:B------:R-:W-:Y:S01]  /*31d0*/  LEA R37, P0, R36, c[0x0][0x340], 0x1 ;  /* 0x0000d00024257a11 */ /* 0x000fe200078008ff */
        /* <DEDUP_REMOVED lines=16> */
.L_x_7423:
[----:B------:R-:W-:Y:S02]  /*32e0*/  ISETP.NE.U32.AND P0, PT, RZ, c[0x0][0x328], PT ;  /* 0x0000ca00ff007a0c */ /* 0x000fe40003f05070 */
[----:B------:R-:W-:Y:S02]  /*32f0*/  ISETP.NE.U32.AND P2, PT, RZ, c[0x0][0x348], PT ;  /* 0x0000d200ff007a0c */ /* 0x000fe40003f45070 */
[----:B------:R-:W-:Y:S02]  /*3300*/  ISETP.NE.AND.EX P1, PT, RZ, c[0x0][0x32c], PT, P0 ;  /* 0x0000cb00ff007a0c */ /* 0x000fe40003f25300 */
[----:B------:R-:W-:-:S11]  /*3310*/  ISETP.NE.AND.EX P0, PT, RZ, c[0x0][0x34c], PT, P2 ;  /* 0x0000d300ff007a0c */ /* 0x000fd60003f05320 */
[----:B------:R-:W-:Y:S05]  /*3320*/  @!P1 BRA `(.L_x_7448) ;  /* 0x0000014000009947 */ /* 0x000fea0003800000 */
[----:B-----5:R-:W0:Y:S01]  /*3330*/  SHFL.DOWN P1, R2, R9, 0x1, 0x1f ;  /* 0x08201f0009027f89 */ /* 0x020e220000020000 */
        /* <DEDUP_REMOVED lines=18> */
.L_x_7449:
[----:B0-----:R-:W-:Y:S05]  /*3460*/  BSYNC B0 ;  /* 0x0000000000007941 */ /* 0x001fea0003800000 */
.L_x_7448:
        /* <DEDUP_REMOVED lines=23> */
.L_x_7451:
[----:B------:R-:W0:Y:S02]  /*35e0*/  S2R R15, SR_TID.X ;  /* 0x00000000000f7919 */ /* 0x000e240000002100 */
.L_x_7452:
[----:B0-----:R-:W-:Y:S05]  /*35f0*/  BSYNC B0 ;  /* 0x0000000000007941 */ /* 0x001fea0003800000 */
.L_x_7450:
[----:B------:R-:W-:-:S13]  /*3600*/  ISETP.GE.AND P0, PT, R15, c[0x0][0x16c], PT ;  /* 0x00005b000f007a0c */ /* 0x000fda0003f06270 */
[----:B------:R-:W-:Y:S05]  /*3610*/  @P0 EXIT ;  /* 0x000000000000094d */ /* 0x000fea0003800000 */
[C---:B------:R-:W-:Y:S02]  /*3620*/  IMAD R5, R3.reuse, c[0x0][0x2a8], RZ ;  /* 0x0000aa0003057a24 */ /* 0x040fe400078e02ff */
[----:B------:R-:W-:Y:S02]  /*3630*/  IMAD R7, R3, c[0x0][0x288], RZ ;  /* 0x0000a20003077a24 */ /* 0x000fe400078e02ff */
[C---:B------:R-:W-:Y:S02]  /*3640*/  IMAD R23, R0.reuse, c[0x0][0x2ac], R5 ;  /* 0x0000ab0000177a24 */ /* 0x040fe400078e0205 */
[----:B-----5:R-:W-:-:S04]  /*3650*/  IMAD.WIDE.U32 R2, R0, c[0x0][0x2a8], RZ ;  /* 0x0000aa0000027a25 */ /* 0x020fc800078e00ff */
[C---:B------:R-:W-:Y:S01]  /*3660*/  IMAD R7, R0.reuse, c[0x0][0x28c], R7 ;  /* 0x0000a30000077a24 */ /* 0x040fe200078e0207 */
[----:B------:R-:W-:Y:S01]  /*3670*/  IADD3 R23, R3, R23, RZ ;  /* 0x0000001703177210 */ /* 0x000fe20007ffe0ff */
[----:B------:R-:W-:-:S05]  /*3680*/  IMAD.WIDE.U32 R4, R0, c[0x0][0x288], RZ ;  /* 0x0000a20000047a25 */ /* 0x000fca00078e00ff */
[----:B------:R-:W-:Y:S02]  /*3690*/  IADD3 R21, R5, R7, RZ ;  /* 0x0000000705157210 */ /* 0x000fe40007ffe0ff */
.L_x_7453:
[----:B0-----:R-:W0:Y:S01]  /*36a0*/  LDS R17, [R15.X4+0x18f8] ;  /* 0x0018f8000f117984 */ /* 0x001e220000004800 */
[----:B------:R-:W-:Y:S01]  /*36b0*/  SHF.R.S32.HI R0, RZ, 0x1f, R15 ;  /* 0x0000001fff007819 */ /* 0x000fe2000001140f */
[----:B------:R-:W-:Y:S01]  /*36c0*/  YIELD ;  /* 0x0000000000007946 */ /* 0x000fe20003800000 */
[----:B------:R-:W-:Y:S01]  /*36d0*/  MOV R8, R2 ;  /* 0x0000000200087202 */ /* 0x000fe20000000f00 */
[----:B------:R5:W1:Y:S01]  /*36e0*/  LDS R19, [R15.X4+0x1cf8] ;  /* 0x001cf8000f137984 */ /* 0x000a620000004800 */
        /* <DEDUP_REMOVED lines=10> */
[----:B-----5:R-:W-:Y:S02]  /*3790*/  IADD3 R15, R15, c[0x0][0x0], RZ ;  /* 0x000000000f0f7a10 */ /* 0x020fe40007ffe0ff */
[----:B------:R-:W-:Y:S02]  /*37a0*/  IADD3 R9, R7, R9, RZ ;  /* 0x0000000907097210 */ /* 0x000fe40007ffe0ff */
[----:B------:R-:W-:Y:S02]  /*37b0*/  LEA R12, P1, R10, c[0x0][0x318], 0x2 ;  /* 0x0000c6000a0c7a11 */ /* 0x000fe400078210ff */
        /* <DEDUP_REMOVED lines=8> */
.L_x_7454:
        /* <DEDUP_REMOVED lines=12> */
.L_x_9120:


//--------------------- .text._Z25selective_scan_bwd_kernelI32Selective_Scan_bwd_kernel_traitsILi32ELi8ELb1ELb0ELb1ELb0ELb1EN3c108BFloat16EfEEv12SSMParamsBwd --------------------------
	.section	.text._Z25selective_scan_bwd_kernelI32Selective_Scan_bwd_kernel_traitsILi32ELi8ELb1ELb0ELb1ELb0ELb1EN3c108BFloat16EfEEv12SSMParamsBwd,"ax",@progbits
	.sectioninfo	@"SHI_REGISTERS=168"
	.align	128
        .global         _Z25selective_scan_bwd_kernelI32Selective_Scan_bwd_kernel_traitsILi32ELi8ELb1ELb0ELb1ELb0ELb1EN3c108BFloat16EfEEv12SSMParamsBwd
        .type           _Z25selective_scan_bwd_kernelI32Selective_Scan_bwd_kernel_traitsILi32ELi8ELb1ELb0ELb1ELb0ELb1EN3c108BFloat16EfEEv12SSMParamsBwd,@function
        .size           _Z25selective_scan_bwd_kernelI32Selective_Scan_bwd_kernel_traitsILi32ELi8ELb1ELb0ELb1ELb0ELb1EN3c108BFloat16EfEEv12SSMParamsBwd,(.L_x_9121 - _Z25selective_scan_bwd_kernelI32Selective_Scan_bwd_kernel_traitsILi32ELi8ELb1ELb0ELb1ELb0ELb1EN3c108BFloat16EfEEv12SSMParamsBwd)
        .other          _Z25selective_scan_bwd_kernelI32Selective_Scan_bwd_kernel_traitsILi32ELi8ELb1ELb0ELb1ELb0ELb1EN3c108BFloat16EfEEv12SSMParamsBwd,@"STO_CUDA_ENTRY STV_DEFAULT"
_Z25selective_scan_bwd_kernelI32Selective_Scan_bwd_kernel_traitsILi32ELi8ELb1ELb0ELb1ELb0ELb1EN3c108BFloat16EfEEv12SSMParamsBwd:
.text._Z25selective_scan_bwd_kernelI32Selective_Scan_bwd_kernel_traitsILi32ELi8ELb1ELb0ELb1ELb0ELb1EN3c108BFloat16EfEEv12SSMParamsBwd:
        /* <DEDUP_REMOVED lines=23> */
[C---:B------:R-:W-:Y:S01]  /*0170*/  IMAD R15, R73.reuse, c[0x0][0x1d8], RZ ;  /* 0x00007600490f7a24 */ /* 0x040fe200078e02ff */
[----:B------:R-:W-:Y:S01]  /*0180*/  CS2R R64, SRZ ;  /* 0x0000000000407805 */ /* 0x000fe2000001ff00 */
[----:B------:R-:W-:Y:S01]  /*0190*/  IMAD R19, R73, c[0x0][0x280], RZ ;  /* 0x0000a00049137a24 */ /* 0x000fe200078e02ff */
[----:B------:R-:W-:Y:S01]  /*01a0*/  CS2R R66, SRZ ;  /* 0x0000000000427805 */ /* 0x000fe2000001ff00 */
[----:B0-----:R-:W-:Y:S01]  /*01b0*/  IABS R2, R74 ;  /* 0x0000004a00027213 */ /* 0x001fe20000000000 */
[C---:B------:R-:W-:Y:S01]  /*01c0*/  IMAD R11, R35.reuse, c[0x0][0x278], RZ ;  /* 0x00009e00230b7a24 */ /* 0x040fe200078e02ff */
[----:B-1----:R-:W-:Y:S01]  /*01d0*/  HFMA2.MMA R6, -RZ, RZ, 0, 0 ;  /* 0x00000000ff067435 */ /* 0x002fe200000001ff */
[C---:B------:R-:W-:Y:S01]  /*01e0*/  IMAD R9, R35.reuse, c[0x0][0x1e0], RZ ;  /* 0x0000780023097a24 */ /* 0x040fe200078e02ff */
[----:B------:R-:W-:Y:S01]  /*01f0*/  HFMA2.MMA R32, -RZ, RZ, 0, 0 ;  /* 0x00000000ff207435 */ /* 0x000fe200000001ff */
[----:B--2---:R-:W-:Y:S01]  /*0200*/  IMAD R5, R35, c[0x0][0x1d0], RZ ;  /* 0x0000740023057a24 */ /* 0x004fe200078e02ff */
[----:B------:R-:W-:Y:S01]  /*0210*/  MOV R31, RZ ;  /* 0x000000ff001f7202 */ /* 0x000fe20000000f00 */
[C---:B------:R-:W-:Y:S01]  /*0220*/  IMAD R11, R56.reuse, c[0x0][0x27c], R11 ;  /* 0x00009f00380b7a24 */ /* 0x040fe200078e020b */
[----:B---3--:R-:W-:Y:S01]  /*0230*/  IADD3 R8, RZ, -R7, RZ ;  /* 0x80000007ff087210 */ /* 0x008fe20007ffe0ff */
[----:B------:R-:W-:-:S02]  /*0240*/  IMAD R9, R56, c[0x0][0x1e4], R9 ;  /* 0x0000790038097a24 */ /* 0x000fc400078e0209 */
[----:B------:R-:W-:Y:S02]  /*0250*/  IMAD R15, R74, c[0x0][0x1dc], R15 ;  /* 0x000077004a0f7a24 */ /* 0x000fe400078e020f */
[----:B------:R-:W-:Y:S01]  /*0260*/  IMAD R3, R8, R13, RZ ;  /* 0x0000000d08037224 */ /* 0x000fe200078e02ff */
[----:B------:R-:W-:Y:S01]  /*0270*/  MOV R8, c[0x0][0x174] ;  /* 0x00005d0000087a02 */ /* 0x000fe20000000f00 */
[C---:B------:R-:W-:Y:S02]  /*0280*/  IMAD R19, R74.reuse, c[0x0][0x284], R19 ;  /* 0x0000a1004a137a24 */ /* 0x040fe400078e0213 */
[----:B------:R-:W-:Y:S01]  /*0290*/  IMAD.HI.U32 R7, R7, R3, R6 ;  /* 0x0000000307077227 */ /* 0x000fe200078e0006 */
[----:B------:R-:W-:Y:S02]  /*02a0*/  LOP3.LUT R6, R74, c[0x0][0x178], RZ, 0x3c, !PT ;  /* 0x00005e004a067a12 */ /* 0x000fe400078e3cff */
[----:B------:R-:W-:Y:S02]  /*02b0*/  ISETP.GE.AND P3, PT, R8, 0x1, PT ;  /* 0x000000010800780c */ /* 0x000fe40003f66270 */
[----:B------:R-:W-:Y:S01]  /*02c0*/  ISETP.GE.AND P2, PT, R6, RZ, PT ;  /* 0x000000ff0600720c */ /* 0x000fe20003f46270 */
[----:B------:R-:W-:-:S04]  /*02d0*/  IMAD.HI.U32 R34, R7, R2, RZ ;  /* 0x0000000207227227 */ /* 0x000fc800078e00ff */
[----:B------:R-:W-:Y:S01]  /*02e0*/  IMAD R7, R56, c[0x0][0x1d4], R5 ;  /* 0x0000750038077a24 */ /* 0x000fe200078e0205 */
[----:B------:R-:W-:Y:S01]  /*02f0*/  IADD3 R0, -R34, RZ, RZ ;  /* 0x000000ff22007210 */ /* 0x000fe20007ffe1ff */
[----:B------:R-:W-:-:S04]  /*0300*/  IMAD.WIDE.U32 R4, R56, c[0x0][0x1e0], RZ ;  /* 0x0000780038047a25 */ /* 0x000fc800078e00ff */
[----:B------:R-:W-:Y:S01]  /*0310*/  IMAD R0, R13, R0, R2 ;  /* 0x000000000d007224 */ /* 0x000fe200078e0202 */
[----:B------:R-:W-:Y:S01]  /*0320*/  IADD3 R5, R5, R9, RZ ;  /* 0x0000000905057210 */ /* 0x000fe20007ffe0ff */
[----:B------:R-:W-:-:S03]  /*0330*/  IMAD.WIDE.U32 R2, R56, c[0x0][0x1d0], RZ ;  /* 0x0000740038027a25 */ /* 0x000fc600078e00ff */
[----:B------:R-:W-:Y:S02]  /*0340*/  ISETP.GT.U32.AND P1, PT, R13, R0, PT ;  /* 0x000000000d00720c */ /* 0x000fe40003f24070 */
[----:B------:R-:W-:Y:S01]  /*0350*/  IADD3 R3, R3, R7, RZ ;  /* 0x0000000703037210 */ /* 0x000fe20007ffe0ff */
[----:B------:R-:W-:-:S04]  /*0360*/  IMAD.WIDE.U32 R6, R56, c[0x0][0x278], RZ ;  /* 0x00009e0038067a25 */ /* 0x000fc800078e00ff */
[----:B------:R-:W-:Y:S01]  /*0370*/  IMAD.WIDE.U32 R2, R74, c[0x0][0x1d8], R2 ;  /* 0x000076004a027a25 */ /* 0x000fe200078e0002 */
[----:B------:R-:W-:Y:S02]  /*0380*/  IADD3 R7, R7, R11, RZ ;  /* 0x0000000b07077210 */ /* 0x000fe40007ffe0ff */
[----:B------:R-:W-:Y:S01]  /*0390*/  LEA R11, R8, 0xffffff00, 0x8 ;  /* 0xffffff00080b7811 */ /* 0x000fe200078e40ff */
[----:B------:R-:W-:Y:S02]  /*03a0*/  IMAD.WIDE.U32 R8, R56, c[0x0][0x1b0], RZ ;  /* 0x00006c0038087a25 */ /* 0x000fe400078e00ff */
[-C--:B------:R-:W-:Y:S02]  /*03b0*/  @!P1 IADD3 R0, R0, -R13.reuse, RZ ;  /* 0x8000000d00009210 */ /* 0x080fe40007ffe0ff */
[----:B------:R-:W-:Y:S02]  /*03c0*/  IADD3 R28, P4, R11, R2, RZ ;  /* 0x000000020b1c7210 */ /* 0x000fe40007f9e0ff */
[----:B------:R-:W-:Y:S01]  /*03d0*/  ISETP.GE.U32.AND P0, PT, R0, R13, PT ;  /* 0x0000000d0000720c */ /* 0x000fe20003f06070 */
[----:B------:R-:W-:Y:S01]  /*03e0*/  IMAD R13, R35, c[0x0][0x1b0], RZ ;  /* 0x00006c00230d7a24 */ /* 0x000fe200078e02ff */
[----:B------:R-:W-:-:S02]  /*03f0*/  @!P1 IADD3 R34, R34, 0x1, RZ ;  /* 0x0000000122229810 */ /* 0x000fc40007ffe0ff */
[----:B------:R-:W-:Y:S01]  /*0400*/  ISETP.NE.AND P1, PT, RZ, c[0x0][0x178], PT ;  /* 0x00005e00ff007a0c */ /* 0x000fe20003f25270 */
[----:B------:R-:W-:Y:S01]  /*0410*/  IMAD R17, R56, c[0x0][0x1b4], R13 ;  /* 0x00006d0038117a24 */ /* 0x000fe200078e020d */
[----:B------:R-:W-:-:S04]  /*0420*/  SHF.R.S32.HI R13, RZ, 0x1f, R11 ;  /* 0x0000001fff0d7819 */ /* 0x000fc8000001140b */
[----:B------:R-:W-:Y:S01]  /*0430*/  IADD3 R9, R9, R17, RZ ;  /* 0x0000001109097210 */ /* 0x000fe20007ffe0ff */
[----:B------:R-:W-:Y:S01]  /*0440*/  IMAD R17, R73, c[0x0][0x1e8], RZ ;  /* 0x00007a0049117a24 */ /* 0x000fe200078e02ff */
[----:B------:R-:W-:Y:S01]  /*0450*/  IADD3.X R15, R13, R3, R15, P4, !PT ;  /* 0x000000030d0f7210 */ /* 0x000fe200027fe40f */
[----:B------:R-:W-:Y:S01]  /*0460*/  IMAD.WIDE.U32 R2, R74, c[0x0][0x1e8], R4 ;  /* 0x00007a004a027a25 */ /* 0x000fe200078e0004 */
[----:B------:R-:W-:-:S03]  /*0470*/  @P0 IADD3 R34, R34, 0x1, RZ ;  /* 0x0000000122220810 */ /* 0x000fc60007ffe0ff */
[----:B------:R-:W-:Y:S01]  /*0480*/  IMAD.WIDE.U32 R4, R74, c[0x0][0x280], R6 ;  /* 0x0000a0004a047a25 */ /* 0x000fe200078e0006 */
[C---:B------:R-:W-:Y:S02]  /*0490*/  IADD3 R26, P0, R11.reuse, R2, RZ ;  /* 0x000000020b1a7210 */ /* 0x040fe40007f1e0ff */
[----:B------:R-:W-:Y:S01]  /*04a0*/  @!P2 IADD3 R34, -R34, RZ, RZ ;  /* 0x000000ff2222a210 */ /* 0x000fe20007ffe1ff */
[----:B------:R-:W-:Y:S01]  /*04b0*/  IMAD R17, R74, c[0x0][0x1ec], R17 ;  /* 0x00007b004a117a24 */ /* 0x000fe200078e0211 */
[----:B------:R-:W-:Y:S02]  /*04c0*/  IADD3 R24, P2, R11, R4, RZ ;  /* 0x000000040b187210 */ /* 0x000fe40007f5e0ff */
[----:B------:R-:W-:Y:S02]  /*04d0*/  @!P1 LOP3.LUT R34, RZ, c[0x0][0x178], RZ, 0x33, !PT ;  /* 0x00005e00ff229a12 */ /* 0x000fe400078e33ff */
[C---:B------:R-:W-:Y:S02]  /*04e0*/  IADD3.X R3, R13.reuse, R3, R17, P0, !PT ;  /* 0x000000030d037210 */ /* 0x040fe400007fe411 */
        /* <DEDUP_REMOVED lines=34> */
[----:B------:R-:W-:Y:S01]  /*0710*/  IMAD R3, R35, c[0x0][0x2b8], RZ ;  /* 0x0000ae0023037a24 */ /* 0x000fe200078e02ff */
[----:B------:R-:W-:Y:S01]  /*0720*/  MOV R31, RZ ;  /* 0x000000ff001f7202 */ /* 0x000fe20000000f00 */
[----:B------:R-:W-:Y:S01]  /*0730*/  IMAD R7, R33, c[0x0][0x2c0], RZ ;  /* 0x0000b00021077a24 */ /* 0x000fe200078e02ff */
[----:B------:R-:W1:Y:S01]  /*0740*/  S2R R20, SR_LANEID ;  /* 0x0000000000147919 */ /* 0x000e620000000000 */
[----:B------:R-:W-:Y:S01]  /*0750*/  IMAD R5, R56, c[0x0][0x2bc], R3 ;  /* 0x0000af0038057a24 */ /* 0x000fe200078e0203 */
[----:B------:R-:W-:Y:S01]  /*0760*/  MOV R21, c[0x0][0x174] ;  /* 0x00005d0000157a02 */ /* 0x000fe20000000f00 */
[----:B------:R-:W-:Y:S01]  /*0770*/  IMAD R7, R34, c[0x0][0x2c4], R7 ;  /* 0x0000b10022077a24 */ /* 0x000fe200078e0207 */
[----:B------:R-:W-:Y:S01]  /*0780*/  MOV R19, RZ ;  /* 0x000000ff00137202 */ /* 0x000fe20000000f00 */
[----:B------:R-:W-:Y:S01]  /*0790*/  IMAD.WIDE.U32 R68, R74, c[0x0][0x180], RZ ;  /* 0x000060004a447a25 */ /* 0x000fe200078e00ff */
[----:B------:R-:W-:-:S03]  /*07a0*/  MOV R32, RZ ;  /* 0x000000ff00207202 */ /* 0x000fc60000000f00 */
[----:B------:R-:W-:-:S04]  /*07b0*/  IMAD.WIDE.U32 R70, R74, c[0x0][0x198], RZ ;  /* 0x000066004a467a25 */ /* 0x000fc800078e00ff */
[----:B0-----:R-:W-:Y:S01]  /*07c0*/  IMAD.WIDE.U32 R2, R56, c[0x0][0x2b8], R30 ;  /* 0x0000ae0038027a25 */ /* 0x001fe200078e001e */
[C---:B------:R-:W-:Y:S02]  /*07d0*/  SHF.L.U32 R12, R30.reuse, 0x3, RZ ;  /* 0x000000031e0c7819 */ /* 0x040fe400000006ff */
[C---:B------:R-:W-:Y:S02]  /*07e0*/  IADD3 R11, R30.reuse, 0x20, RZ ;  /* 0x000000201e0b7810 */ /* 0x040fe40007ffe0ff */
[----:B------:R-:W-:Y:S01]  /*07f0*/  IADD3 R3, R3, R5, RZ ;  /* 0x0000000503037210 */ /* 0x000fe20007ffe0ff */
[----:B------:R-:W-:Y:S01]  /*0800*/  IMAD R5, R73, c[0x0][0x198], RZ ;  /* 0x0000660049057a24 */ /* 0x000fe200078e02ff */
[C---:B------:R-:W-:Y:S02]  /*0810*/  IADD3 R9, R30.reuse, 0x60, RZ ;  /* 0x000000601e097810 */ /* 0x040fe40007ffe0ff */
[----:B------:R-:W-:Y:S01]  /*0820*/  IADD3 R37, R30, 0xa0, RZ ;  /* 0x000000a01e257810 */ /* 0x000fe20007ffe0ff */
[----:B------:R-:W-:Y:S01]  /*0830*/  IMAD.WIDE.U32 R2, R34, c[0x0][0x2c0], R2 ;  /* 0x0000b00022027a25 */ /* 0x000fe200078e0002 */
[----:B------:R-:W-:-:S02]  /*0840*/  IADD3 R39, R30, 0xc0, RZ ;  /* 0x000000c01e277810 */ /* 0x000fc40007ffe0ff */
[----:B------:R-:W-:Y:S01]  /*0850*/  IADD3 R41, R30, 0xe0, RZ ;  /* 0x000000e01e297810 */ /* 0x000fe20007ffe0ff */
[----:B------:R-:W-:Y:S01]  /*0860*/  IMAD R13, R74, c[0x0][0x19c], R5 ;  /* 0x000067004a0d7a24 */ /* 0x000fe200078e0205 */
[----:B------:R-:W-:Y:S02]  /*0870*/  IADD3 R3, R3, R7, RZ ;  /* 0x0000000703037210 */ /* 0x000fe40007ffe0ff */
[----:B------:R-:W-:Y:S02]  /*0880*/  LEA R7, P0, R2, c[0x0][0x320], 0x2 ;  /* 0x0000c80002077a11 */ /* 0x000fe400078010ff */
[----:B------:R-:W-:Y:S02]  /*0890*/  IADD3 R5, R30, 0x80, RZ ;  /* 0x000000801e057810 */ /* 0x000fe40007ffe0ff */
[----:B------:R-:W-:Y:S01]  /*08a0*/  LEA.HI.X R0, R2, c[0x0][0x324], R3, 0x2, P0 ;  /* 0x0000c90002007a11 */ /* 0x000fe200000f1403 */
[----:B------:R-:W-:Y:S01]  /*08b0*/  IMAD R3, R73, c[0x0][0x180], RZ ;  /* 0x0000600049037a24 */ /* 0x000fe200078e02ff */
[----:B------:R-:W-:-:S02]  /*08c0*/  IADD3 R8, P0, R7, -0x180, RZ ;  /* 0xfffffe8007087810 */ /* 0x000fc40007f1e0ff */
[----:B------:R-:W-:Y:S01]  /*08d0*/  IADD3 R7, P1, R7, -0x80, RZ ;  /* 0xffffff8007077810 */ /* 0x000fe20007f3e0ff */
[----:B------:R-:W-:Y:S01]  /*08e0*/  IMAD R15, R74, c[0x0][0x184], R3 ;  /* 0x000061004a0f7a24 */ /* 0x000fe200078e0203 */
[----:B------:R-:W-:Y:S02]  /*08f0*/  IADD3 R3, R30, 0x40, RZ ;  /* 0x000000401e037810 */ /* 0x000fe40007ffe0ff */
[-C--:B------:R-:W-:Y:S02]  /*0900*/  LEA.HI.SX32 R6, R5, R30.reuse, 0x1b ;  /* 0x0000001e05067211 */ /* 0x080fe400078fdaff */
[----:B------:R-:W-:Y:S02]  /*0910*/  LEA.HI.SX32 R10, R3, R30, 0x1b ;  /* 0x0000001e030a7211 */ /* 0x000fe400078fdaff */
[----:B------:R-:W-:Y:S02]  /*0920*/  IADD3.X R2, R0, -0x1, RZ, P0, !PT ;  /* 0xffffffff00027810 */ /* 0x000fe400007fe4ff */
[----:B------:R-:W-:-:S02]  /*0930*/  MOV R31, RZ ;  /* 0x000000ff001f7202 */ /* 0x000fc40000000f00 */
[C---:B------:R-:W-:Y:S02]  /*0940*/  LOP3.LUT R18, R30.reuse, 0x1f, RZ, 0xc0, !PT ;  /* 0x0000001f1e127812 */ /* 0x040fe400078ec0ff */
[----:B------:R-:W-:Y:S02]  /*0950*/  SHF.R.S32.HI R17, RZ, 0x1f, R30 ;  /* 0x0000001fff117819 */ /* 0x000fe4000001141e */
[C---:B------:R-:W-:Y:S02]  /*0960*/  IADD3 R16, R30.reuse, 0x200, RZ ;  /* 0x000002001e107810 */ /* 0x040fe40007ffe0ff */
[----:B------:R-:W-:Y:S02]  /*0970*/  LEA.HI.SX32 R14, R30, R30, 0x1b ;  /* 0x0000001e1e0e7211 */ /* 0x000fe400078fdaff */
[----:B------:R-:W-:Y:S02]  /*0980*/  IADD3 R15, R69, R15, RZ ;  /* 0x0000000f450f7210 */ /* 0x000fe40007ffe0ff */
[----:B------:R-:W-:-:S02]  /*0990*/  IADD3 R13, R71, R13, RZ ;  /* 0x0000000d470d7210 */ /* 0x000fc40007ffe0ff */
[----:B------:R-:W-:Y:S02]  /*09a0*/  LEA.HI.SX32 R12, R12, R12, 0x1b ;  /* 0x0000000c0c0c7211 */ /* 0x000fe400078fdaff */
[-C--:B------:R-:W-:Y:S02]  /*09b0*/  LEA.HI.SX32 R11, R11, R30.reuse, 0x1b ;  /* 0x0000001e0b0b7211 */ /* 0x080fe400078fdaff */
[-C--:B------:R-:W-:Y:S02]  /*09c0*/  LEA.HI.SX32 R9, R9, R30.reuse, 0x1b ;  /* 0x0000001e09097211 */ /* 0x080fe400078fdaff */
[-C--:B------:R-:W-:Y:S02]  /*09d0*/  LEA.HI.SX32 R5, R37, R30.reuse, 0x1b ;  /* 0x0000001e25057211 */ /* 0x080fe400078fdaff */
[-C--:B------:R-:W-:Y:S02]  /*09e0*/  LEA.HI.SX32 R4, R39, R30.reuse, 0x1b ;  /* 0x0000001e27047211 */ /* 0x080fe400078fdaff */
[----:B------:R-:W-:-:S02]  /*09f0*/  LEA.HI.SX32 R3, R41, R30, 0x1b ;  /* 0x0000001e29037211 */ /* 0x000fc400078fdaff */
[----:B-1----:R-:W-:Y:S02]  /*0a00*/  IADD3.X R0, R0, -0x1, RZ, P1, !PT ;  /* 0xffffffff00007810 */ /* 0x002fe40000ffe4ff */
.L_x_7479:
[----:B------:R-:W-:Y:S01]  /*0a10*/  BAR.SYNC.DEFER_BLOCKING 0x0 ;  /* 0x0000000000007b1d */ /* 0x000fe20000010000 */
[C---:B------:R-:W-:Y:S02]  /*0a20*/  SHF.L.U32 R78, R30.reuse, 0x4, RZ ;  /* 0x000000041e4e7819 */ /* 0x040fe400000006ff */
[----:B------:R-:W-:Y:S02]  /*0a30*/  SHF.L.U64.HI R85, R30, 0x4, R17 ;  /* 0x000000041e557819 */ /* 0x000fe40000010211 */
[----:B------:R-:W-:-:S04]  /*0a40*/  IADD3 R48, P0, R29, R78, RZ ;  /* 0x0000004e1d307210 */ /* 0x000fc80007f1e0ff */
[----:B------:R-:W-:-:S06]  /*0a50*/  IADD3.X R49, R28, R85, RZ, P0, !PT ;  /* 0x000000551c317210 */ /* 0x000fcc00007fe4ff */
[----:B--2---:R-:W2:Y:S01]  /*0a60*/  LDG.E.128 R48, [R48.64] ;  /* 0x0000000430307981 */ /* 0x004ea2000c1e1d00 */
[----:B-1----:R-:W-:-:S04]  /*0a70*/  IADD3 R44, P0, R27, R78, RZ ;  /* 0x0000004e1b2c7210 */ /* 0x002fc80007f1e0ff */
[----:B------:R-:W-:Y:S01]  /*0a80*/  IADD3.X R45, R26, R85, RZ, P0, !PT ;  /* 0x000000551a2d7210 */ /* 0x000fe200007fe4ff */
[----:B0-2---:R0:W-:Y:S01]  /*0a90*/  STS.128 [R20.X16], R48 ;  /* 0x0000003014007388 */ /* 0x0051e2000000cc00 */
[----:B------:R-:W-:-:S06]  /*0aa0*/  NOP ;  /* 0x0000000000007918 */ /* 0x000fcc0000000000 */
[----:B------:R-:W-:Y:S04]  /*0ab0*/  LDS.128 R36, [R20.X16] ;  /* 0x0000000014247984 */ /* 0x000fe8000000cc00 */
[----:B------:R-:W-:Y:S06]  /*0ac0*/  BAR.SYNC.DEFER_BLOCKING 0x0 ;  /* 0x0000000000007b1d */ /* 0x000fec0000010000 */
[----:B------:R-:W2:Y:S01]  /*0ad0*/  LDG.E.128 R44, [R44.64] ;  /* 0x000000042c2c7981 */ /* 0x000ea2000c1e1d00 */
[----:B------:R-:W-:-:S04]  /*0ae0*/  IADD3 R52, P0, R25, R78, RZ ;  /* 0x0000004e19347210 */ /* 0x000fc80007f1e0ff */
[----:B------:R-:W-:Y:S02]  /*0af0*/  IADD3.X R53, R24, R85, RZ, P0, !PT ;  /* 0x0000005518357210 */ /* 0x000fe400007fe4ff */
[----:B------:R-:W-:Y:S01]  /*0b00*/  MOV R76, c[0x0][0x174] ;  /* 0x00005d00004c7a02 */ /* 0x000fe20000000f00 */
[----:B--2---:R1:W-:Y:S01]  /*0b10*/  STS.128 [R20.X16], R44 ;  /* 0x0000002c14007388 */ /* 0x0043e2000000cc00 */
[----:B------:R-:W-:-:S06]  /*0b20*/  NOP ;  /* 0x0000000000007918 */ /* 0x000fcc0000000000 */
[----:B------:R-:W-:Y:S04]  /*0b30*/  LDS.128 R40, [R20.X16] ;  /* 0x0000000014287984 */ /* 0x000fe8000000cc00 */
[----:B------:R-:W-:Y:S06]  /*0b40*/  BAR.SYNC.DEFER_BLOCKING 0x0 ;  /* 0x0000000000007b1d */ /* 0x000fec0000010000 */
[----:B0-----:R-:W2:Y:S01]  /*0b50*/  LDG.E.128 R48, [R52.64] ;  /* 0x0000000434307981 */ /* 0x001ea2000c1e1d00 */
[----:B------:R-:W-:Y:S01]  /*0b60*/  LEA R76, R76, R19, 0x8 ;  /* 0x000000134c4c7211 */ /* 0x000fe200078e40ff */
[----:B------:R-:W-:-:S02]  /*0b70*/  IMAD R55, R73, c[0x0][0x1f8], RZ ;  /* 0x00007e0049377a24 */ /* 0x000fc400078e02ff */
[----:B-1----:R-:W-:Y:S01]  /*0b80*/  IMAD R45, R35, c[0x0][0x1f0], RZ ;  /* 0x00007c00232d7a24 */ /* 0x002fe200078e02ff */
[--C-:B------:R-:W-:Y:S01]  /*0b90*/  SHF.R.S32.HI R77, RZ, 0x1f, R76.reuse ;  /* 0x0000001fff4d7819 */ /* 0x100fe2000001144c */
[----:B------:R-:W-:Y:S02]  /*0ba0*/  IMAD R61, R74, c[0x0][0x1fc], R55 ;  /* 0x00007f004a3d7a24 */ /* 0x000fe400078e0237 */
[----:B------:R-:W-:Y:S02]  /*0bb0*/  IMAD R47, R56, c[0x0][0x1f4], R45 ;  /* 0x00007d00382f7a24 */ /* 0x000fe400078e022d */
[----:B------:R-:W-:-:S05]  /*0bc0*/  IMAD.WIDE.U32 R54, R74, c[0x0][0x1f8], R76 ;  /* 0x00007e004a367a25 */ /* 0x000fca00078e004c */
[----:B------:R-:W-:-:S05]  /*0bd0*/  IADD3 R55, R55, R61, RZ ;  /* 0x0000003d37377210 */ /* 0x000fca0007ffe0ff */
[----:B------:R-:W-:-:S05]  /*0be0*/  IMAD.WIDE.U32 R44, R56, c[0x0][0x1f0], R54 ;  /* 0x00007c00382c7a25 */ /* 0x000fca00078e0036 */
[----:B------:R-:W-:Y:S02]  /*0bf0*/  IADD3 R45, R45, R47, RZ ;  /* 0x0000002f2d2d7210 */ /* 0x000fe40007ffe0ff */
[----:B------:R-:W-:-:S04]  /*0c00*/  LEA R61, P0, R44, c[0x0][0x268], 0x1 ;  /* 0x00009a002c3d7a11 */ /* 0x000fc800078008ff */
[----:B------:R-:W-:Y:S02]  /*0c10*/  LEA.HI.X R44, R44, c[0x0][0x26c], R45, 0x1, P0 ;  /* 0x00009b002c2c7a11 */ /* 0x000fe400000f0c2d */
[----:B------:R-:W-:-:S04]  /*0c20*/  IADD3 R60, P0, R61, R78, RZ ;  /* 0x0000004e3d3c7210 */ /* 0x000fc80007f1e0ff */
[----:B------:R-:W-:Y:S01]  /*0c30*/  IADD3.X R61, R44, R85, RZ, P0, !PT ;  /* 0x000000552c3d7210 */ /* 0x000fe200007fe4ff */
[----:B--2---:R0:W-:Y:S01]  /*0c40*/  STS.128 [R20.X16], R48 ;  /* 0x0000003014007388 */ /* 0x0041e2000000cc00 */
[----:B------:R-:W-:-:S06]  /*0c50*/  NOP ;  /* 0x0000000000007918 */ /* 0x000fcc0000000000 */
[----:B------:R-:W1:Y:S04]  /*0c60*/  LDS.128 R44, [R20.X16] ;  /* 0x00000000142c7984 */ /* 0x000e68000000cc00 */
[----:B------:R-:W-:Y:S06]  /*0c70*/  BAR.SYNC.DEFER_BLOCKING 0x0 ;  /* 0x0000000000007b1d */ /* 0x000fec0000010000 */
[----:B------:R-:W2:Y:S01]  /*0c80*/  LDG.E.128 R60, [R60.64+-0x200] ;  /* 0xfffe00043c3c7981 */ /* 0x000ea2000c1e1d00 */
        /* <DEDUP_REMOVED lines=16> */
[----:B------:R-:W2:Y:S01]  /*0d90*/  LDG.E.128 R52, [R52.64+-0x200] ;  /* 0xfffe000434347981 */ /* 0x000ea2000c1e1d00 */
        /* <DEDUP_REMOVED lines=16> */
[----:B------:R-:W-:Y:S01]  /*0ea0*/  FMUL.FTZ R62, R61, -1.4426950216293334961 ;  /* 0xbfb8aa3b3d3e7820 */ /* 0x000fe20000410000 */
[----:B------:R-:W-:Y:S01]  /*0eb0*/  PRMT R106, RZ, 0x5410, R42 ;  /* 0x00005410ff6a7816 */ /* 0x000fe2000000002a */
[----:B------:R-:W-:-:S02]  /*0ec0*/  FMUL.FTZ R75, R93, -1.4426950216293334961 ;  /* 0xbfb8aa3b5d4b7820 */ /* 0x000fc40000410000 */
[----:B------:R-:W-:-:S03]  /*0ed0*/  FMUL.FTZ R83, R63, -1.4426950216293334961 ;  /* 0xbfb8aa3b3f537820 */ /* 0x000fc60000410000 */
[----:B---34-:R3:W4:Y:S01]  /*0ee0*/  MUFU.EX2 R82, R62 ;  /* 0x0000003e00527308 */ /* 0x0187220000000800 */
[----:B0-----:R-:W-:-:S05]  /*0ef0*/  PRMT R60, RZ, 0x5410, R51 ;  /* 0x00005410ff3c7816 */ /* 0x001fca0000000033 */
[----:B------:R-:W-:Y:S02]  /*0f00*/  FMUL.FTZ R86, R60, -1.4426950216293334961 ;  /* 0xbfb8aa3b3c567820 */ /* 0x000fe40000410000 */
[----:B------:R-:W0:Y:S01]  /*0f10*/  MUFU.EX2 R79, R48 ;  /* 0x00000030004f7308 */ /* 0x000e220000000800 */
[----:B---3--:R-:W-:Y:S01]  /*0f20*/  PRMT R62, RZ, 0x7610, R51 ;  /* 0x00007610ff3e7816 */ /* 0x008fe20000000033 */
[----:B-1----:R-:W-:-:S04]  /*0f30*/  FADD.FTZ R80, R80, 1 ;  /* 0x3f80000050507421 */ /* 0x002fc80000010000 */
[----:B------:R-:W-:Y:S02]  /*0f40*/  FMUL.FTZ R87, R62, -1.4426950216293334961 ;  /* 0xbfb8aa3b3e577820 */ /* 0x000fe40000410000 */
[----:B------:R-:W1:Y:S01]  /*0f50*/  MUFU.EX2 R81, R49 ;  /* 0x0000003100517308 */ /* 0x000e620000000800 */
[----:B----4-:R-:W-:-:S07]  /*0f60*/  FADD.FTZ R82, R82, 1 ;  /* 0x3f80000052527421 */ /* 0x010fce0000010000 */
[----:B------:R-:W3:Y:S01]  /*0f70*/  MUFU.EX2 R75, R75 ;  /* 0x0000004b004b7308 */ /* 0x000ee20000000800 */
[----:B0-----:R-:W-:-:S07]  /*0f80*/  FADD.FTZ R79, R79, 1 ;  /* 0x3f8000004f4f7421 */ /* 0x001fce0000010000 */
[----:B------:R-:W0:Y:S01]  /*0f90*/  MUFU.EX2 R86, R86 ;  /* 0x0000005600567308 */ /* 0x000e220000000800 */
[----:B-1----:R-:W-:-:S07]  /*0fa0*/  FADD.FTZ R81, R81, 1 ;  /* 0x3f80000051517421 */ /* 0x002fce0000010000 */
[----:B------:R-:W1:Y:S01]  /*0fb0*/  MUFU.EX2 R101, R87 ;  /* 0x0000005700657308 */ /* 0x000e620000000800 */
[----:B---3--:R-:W-:-:S07]  /*0fc0*/  FADD.FTZ R75, R75, 1 ;  /* 0x3f8000004b4b7421 */ /* 0x008fce0000010000 */
[----:B------:R3:W4:Y:S01]  /*0fd0*/  MUFU.EX2 R84, R83 ;  /* 0x0000005300547308 */ /* 0x0007220000000800 */
[----:B0-----:R-:W-:-:S07]  /*0fe0*/  FADD.FTZ R99, R86, 1 ;  /* 0x3f80000056637421 */ /* 0x001fce0000010000 */
[----:B------:R-:W-:Y:S01]  /*0ff0*/  MUFU.RCP R96, R75 ;  /* 0x0000004b00607308 */ /* 0x000fe20000001000 */
[----:B-1----:R-:W-:Y:S02]  /*1000*/  FADD.FTZ R101, R101, 1 ;  /* 0x3f80000065657421 */ /* 0x002fe40000010000 */
[----:B---3--:R-:W-:-:S04]  /*1010*/  IMAD R83, R73, c[0x0][0x2f0], RZ ;  /* 0x0000bc0049537a24 */ /* 0x008fc800078e02ff */
[----:B------:R-:W-:Y:S01]  /*1020*/  IMAD R83, R74, c[0x0][0x2f4], R83 ;  /* 0x0000bd004a537a24 */ /* 0x000fe200078e0253 */
[----:B------:R-:W-:Y:S01]  /*1030*/  MUFU.RCP R103, R80 ;  /* 0x0000005000677308 */ /* 0x000fe20000001000 */
[----:B----4-:R-:W-:Y:S01]  /*1040*/  FADD.FTZ R100, R84, 1 ;  /* 0x3f80000054647421 */ /* 0x010fe20000010000 */
[----:B------:R-:W-:-:S06]  /*1050*/  PRMT R84, RZ, 0x7610, R47 ;  /* 0x00007610ff547816 */ /* 0x000fcc000000002f */
[----:B------:R0:W-:Y:S08]  /*1060*/  MUFU.RCP R75, R81 ;  /* 0x00000051004b7308 */ /* 0x0001f00000001000 */
[----:B------:R1:W3:Y:S01]  /*1070*/  MUFU.RCP R98, R79 ;  /* 0x0000004f00627308 */ /* 0x0002e20000001000 */
[----:B0-----:R-:W-:-:S07]  /*1080*/  PRMT R81, RZ, 0x5410, R45 ;  /* 0x00005410ff517816 */ /* 0x001fce000000002d */
[----:B------:R-:W0:Y:S01]  /*1090*/  MUFU.RCP R99, R99 ;  /* 0x0000006300637308 */ /* 0x000e220000001000 */
[----:B-1----:R-:W-:-:S07]  /*10a0*/  PRMT R79, RZ, 0x7610, R45 ;  /* 0x00007610ff4f7816 */ /* 0x002fce000000002d */
[----:B------:R-:W1:Y:S01]  /*10b0*/  MUFU.RCP R101, R101 ;  /* 0x0000006500657308 */ /* 0x000e620000001000 */
[----:B---3--:R-:W-:-:S04]  /*10c0*/  FADD.FTZ R46, -R98, 1 ;  /* 0x3f800000622e7421 */ /* 0x008fc80000010100 */
[C---:B------:R-:W-:Y:S02]  /*10d0*/  FFMA.FTZ R46, R97.reuse, R46, 1 ;  /* 0x3f800000612e7423 */ /* 0x040fe4000001002e */
[----:B------:R-:W-:Y:S01]  /*10e0*/  FMUL.FTZ R97, R97, R98 ;  /* 0x0000006261617220 */ /* 0x000fe20000410000 */
[----:B------:R3:W4:Y:S08]  /*10f0*/  MUFU.RCP R94, R82 ;  /* 0x00000052005e7308 */ /* 0x0007300000001000 */
[----:B------:R-:W0:Y:S01]  /*1100*/  MUFU.RCP R100, R100 ;  /* 0x0000006400647308 */ /* 0x000e220000001000 */
[----:B--2---:R2:W-:Y:S01]  /*1110*/  STS.128 [R20.X16], R52 ;  /* 0x0000003414007388 */ /* 0x0045e2000000cc00 */
[----:B------:R-:W-:-:S06]  /*1120*/  NOP ;  /* 0x0000000000007918 */ /* 0x000fcc0000000000 */
[----:B------:R-:W0:Y:S01]  /*1130*/  LDS.128 R48, [R20.X16] ;  /* 0x0000000014307984 */ /* 0x000e22000000cc00 */
[----:B--2---:R-:W-:Y:S01]  /*1140*/  MOV R52, c[0x0][0x16c] ;  /* 0x00005b0000347a02 */ /* 0x004fe20000000f00 */
[----:B------:R-:W-:Y:S01]  /*1150*/  IMAD.WIDE.U32 R54, R74, c[0x0][0x2f0], R76 ;  /* 0x0000bc004a367a25 */ /* 0x000fe200078e004c */
[--C-:B------:R-:W-:Y:S02]  /*1160*/  PRMT R53, RZ, 0x5410, R44.reuse ;  /* 0x00005410ff357816 */ /* 0x100fe4000000002c */
[----:B------:R-:W-:Y:S02]  /*1170*/  ISETP.GE.AND P1, PT, R52, 0x1, PT ;  /* 0x000000013400780c */ /* 0x000fe40003f26270 */
[----:B------:R-:W-:Y:S02]  /*1180*/  IADD3 R55, R55, R83, RZ ;  /* 0x0000005337377210 */ /* 0x000fe40007ffe0ff */
[----:B------:R-:W-:Y:S01]  /*1190*/  PRMT R83, RZ, 0x7610, R44 ;  /* 0x00007610ff537816 */ /* 0x000fe2000000002c */
[----:B------:R-:W-:-:S02]  /*11a0*/  FADD.FTZ R44, -R96, 1 ;  /* 0x3f800000602c7421 */ /* 0x000fc40000010100 */
[----:B------:R-:W-:-:S04]  /*11b0*/  IMAD.WIDE.U32 R54, R56, c[0x0][0x2e8], R54 ;  /* 0x0000ba0038367a25 */ /* 0x000fc800078e0036 */
[C---:B------:R-:W-:Y:S02]  /*11c0*/  FFMA.FTZ R44, R93.reuse, R44, 1 ;  /* 0x3f8000005d2c7423 */ /* 0x040fe4000001002c */
[----:B------:R-:W-:Y:S01]  /*11d0*/  FMUL.FTZ R93, R93, R96 ;  /* 0x000000605d5d7220 */ /* 0x000fe20000410000 */
[--C-:B0-----:R-:W-:Y:S02]  /*11e0*/  PRMT R52, RZ, 0x5410, R48.reuse ;  /* 0x00005410ff347816 */ /* 0x101fe40000000030 */
[--C-:B---3--:R-:W-:Y:S02]  /*11f0*/  PRMT R82, RZ, 0x5410, R49.reuse ;  /* 0x00005410ff527816 */ /* 0x108fe40000000031 */
[----:B------:R-:W-:Y:S01]  /*1200*/  PRMT R86, RZ, 0x7610, R49 ;  /* 0x00007610ff567816 */ /* 0x000fe20000000031 */
[----:B------:R-:W-:Y:S01]  /*1210*/  FMUL.FTZ R45, R53, R52 ;  /* 0x00000034352d7220 */ /* 0x000fe20000410000 */
[----:B------:R-:W-:Y:S01]  /*1220*/  PRMT R80, RZ, 0x7610, R48 ;  /* 0x00007610ff507816 */ /* 0x000fe20000000030 */
[----:B------:R-:W-:Y:S01]  /*1230*/  FADD.FTZ R49, -R103, 1 ;  /* 0x3f80000067317421 */ /* 0x000fe20000010100 */
        /* <DEDUP_REMOVED lines=17> */
[----:B------:R-:W-:Y:S01]  /*1350*/  FADD.FTZ R49, -R99, 1 ;  /* 0x3f80000063317421 */ /* 0x000fe20000010100 */
[----:B------:R-:W-:Y:S01]  /*1360*/  F2FP.BF16.PACK_AB R45, R50, R45 ;  /* 0x0000002d322d723e */ /* 0x000fe200000010ff */
[----:B-1----:R-:W-:Y:S02]  /*1370*/  FADD.FTZ R51, -R101, 1 ;  /* 0x3f80000065337421 */ /* 0x002fe40000010100 */
[----:B------:R-:W-:-:S02]  /*1380*/  FMUL.FTZ R98, R102, R103 ;  /* 0x0000006766627220 */ /* 0x000fc40000410000 */
[----:B------:R-:W-:Y:S02]  /*1390*/  FMUL.FTZ R96, R104, R75 ;  /* 0x0000004b68607220 */ /* 0x000fe40000410000 */
[----:B------:R-:W-:Y:S02]  /*13a0*/  FMUL.FTZ R47, R47, R46 ;  /* 0x0000002e2f2f7220 */ /* 0x000fe40000410000 */
[----:B------:R-:W-:Y:S02]  /*13b0*/  FFMA.FTZ R75, R60, R49, 1 ;  /* 0x3f8000003c4b7423 */ /* 0x000fe40000010031 */
[----:B------:R-:W-:Y:S01]  /*13c0*/  FFMA.FTZ R103, R62, R51, 1 ;  /* 0x3f8000003e677423 */ /* 0x000fe20000010033 */
[----:B------:R-:W-:Y:S01]  /*13d0*/  F2FP.BF16.PACK_AB R44, R47, R44 ;  /* 0x0000002c2f2c723e */ /* 0x000fe200000010ff */
[----:B----4-:R-:W-:Y:S02]  /*13e0*/  FADD.FTZ R46, -R94, 1 ;  /* 0x3f8000005e2e7421 */ /* 0x010fe40000010100 */
[----:B------:R-:W-:-:S02]  /*13f0*/  FADD.FTZ R48, -R100, 1 ;  /* 0x3f80000064307421 */ /* 0x000fc40000010100 */
        /* <DEDUP_REMOVED lines=12> */
[----:B------:R-:W-:Y:S01]  /*14c0*/  PRMT R48, RZ, 0x5410, R36 ;  /* 0x00005410ff307816 */ /* 0x000fe20000000024 */
[----:B------:R-:W-:-:S02]  /*14d0*/  FMUL.FTZ R75, R102, R75 ;  /* 0x0000004b664b7220 */ /* 0x000fc40000410000 */
[----:B------:R-:W-:Y:S01]  /*14e0*/  FMUL.FTZ R104, R104, R103 ;  /* 0x0000006768687220 */ /* 0x000fe20000410000 */
[----:B------:R-:W-:Y:S01]  /*14f0*/  F2FP.BF16.PACK_AB R46, R51, R46 ;  /* 0x0000002e332e723e */ /* 0x000fe200000010ff */
[----:B------:R-:W-:Y:S02]  /*1500*/  IMAD R49, R35, c[0x0][0x2e8], RZ ;  /* 0x0000ba0023317a24 */ /* 0x000fe400078e02ff */
[----:B------:R-:W-:Y:S01]  /*1510*/  FMUL.FTZ R53, R53, R93 ;  /* 0x0000005d35357220 */ /* 0x000fe20000410000 */
[----:B------:R-:W-:Y:S01]  /*1520*/  F2FP.BF16.PACK_AB R47, R104, R75 ;  /* 0x0000004b682f723e */ /* 0x000fe200000010ff */
[----:B------:R-:W-:Y:S01]  /*1530*/  BAR.SYNC.DEFER_BLOCKING 0x0 ;  /* 0x0000000000007b1d */ /* 0x000fe20000010000 */
[----:B------:R-:W-:Y:S01]  /*1540*/  IMAD R75, R56, c[0x0][0x2ec], R49 ;  /* 0x0000bb00384b7a24 */ /* 0x000fe200078e0231 */
[----:B------:R-:W-:Y:S01]  /*1550*/  PRMT R104, RZ, 0x7610, R42 ;  /* 0x00007610ff687816 */ /* 0x000fe2000000002a */
[----:B------:R-:W-:Y:S02]  /*1560*/  FFMA.FTZ R32, R53, R48, R32 ;  /* 0x0000003035207223 */ /* 0x000fe40000010020 */
[----:B------:R-:W-:Y:S01]  /*1570*/  FMUL.FTZ R83, R83, R97 ;  /* 0x0000006153537220 */ /* 0x000fe20000410000 */
[----:B------:R-:W-:Y:S01]  /*1580*/  IADD3 R75, R55, R75, RZ ;  /* 0x0000004b374b7210 */ /* 0x000fe20007ffe0ff */
[----:B------:R-:W-:Y:S01]  /*1590*/  FMUL.FTZ R81, R81, R98 ;  /* 0x0000006251517220 */ /* 0x000fe20000410000 */
[----:B------:R-:W-:Y:S01]  /*15a0*/  LEA R55, P0, R54, c[0x0][0x338], 0x1 ;  /* 0x0000ce0036377a11 */ /* 0x000fe200078008ff */
[----:B------:R-:W-:-:S02]  /*15b0*/  FMUL.FTZ R79, R79, R96 ;  /* 0x000000604f4f7220 */ /* 0x000fc40000410000 */
[----:B------:R-:W-:Y:S01]  /*15c0*/  FMUL.FTZ R94, R61, R94 ;  /* 0x0000005e3d5e7220 */ /* 0x000fe20000410000 */
[----:B------:R-:W-:Y:S01]  /*15d0*/  LEA.HI.X R54, R54, c[0x0][0x33c], R75, 0x1, P0 ;  /* 0x0000cf0036367a11 */ /* 0x000fe200000f0c4b */
[----:B------:R-:W-:Y:S02]  /*15e0*/  FMUL.FTZ R100, R63, R100 ;  /* 0x000000643f647220 */ /* 0x000fe40000410000 */
[----:B------:R-:W-:Y:S02]  /*15f0*/  FMUL.FTZ R75, R92, R94 ;  /* 0x0000005e5c4b7220 */ /* 0x000fe40000410000 */
[----:B------:R-:W-:Y:S02]  /*1600*/  FMUL.FTZ R63, R95, R100 ;  /* 0x000000645f3f7220 */ /* 0x000fe40000410000 */
[----:B------:R-:W-:Y:S02]  /*1610*/  FMUL.FTZ R60, R60, R99 ;  /* 0x000000633c3c7220 */ /* 0x000fe40000410000 */
[----:B------:R-:W-:Y:S01]  /*1620*/  FMUL.FTZ R101, R62, R101 ;  /* 0x000000653e657220 */ /* 0x000fe20000410000 */
[----:B------:R-:W-:Y:S01]  /*1630*/  PRMT R62, RZ, 0x7610, R40 ;  /* 0x00007610ff3e7816 */ /* 0x000fe20000000028 */
[----:B------:R-:W-:Y:S01]  /*1640*/  FMUL.FTZ R61, R90, R60 ;  /* 0x0000003c5a3d7220 */ /* 0x000fe20000410000 */
[----:B------:R0:W-:Y:S01]  /*1650*/  STS.128 [R20.X16], R44 ;  /* 0x0000002c14007388 */ /* 0x0001e2000000cc00 */
[----:B------:R-:W-:-:S06]  /*1660*/  NOP ;  /* 0x0000000000007918 */ /* 0x000fcc0000000000 */
[----:B------:R-:W1:Y:S01]  /*1670*/  LDS.128 R48, [R20.X16] ;  /* 0x0000000014307984 */ /* 0x000e62000000cc00 */
[----:B------:R-:W-:Y:S02]  /*1680*/  PRMT R40, RZ, 0x7610, R39 ;  /* 0x00007610ff287816 */ /* 0x000fe40000000027 */
[----:B------:R-:W-:Y:S02]  /*1690*/  PRMT R90, RZ, 0x5410, R43 ;  /* 0x00005410ff5a7816 */ /* 0x000fe4000000002b */
[----:B0-----:R-:W-:Y:S02]  /*16a0*/  PRMT R44, RZ, 0x7610, R36 ;  /* 0x00007610ff2c7816 */ /* 0x001fe40000000024 */
[--C-:B------:R-:W-:Y:S02]  /*16b0*/  PRMT R45, RZ, 0x5410, R38.reuse ;  /* 0x00005410ff2d7816 */ /* 0x100fe40000000026 */
[----:B------:R-:W-:Y:S01]  /*16c0*/  PRMT R46, RZ, 0x7610, R38 ;  /* 0x00007610ff2e7816 */ /* 0x000fe20000000026 */
[----:B------:R-:W-:Y:S01]  /*16d0*/  FFMA.FTZ R32, R83, R44, R32 ;  /* 0x0000002c53207223 */ /* 0x000fe20000010020 */
[----:B------:R-:W-:-:S05]  /*16e0*/  PRMT R44, RZ, 0x5410, R37 ;  /* 0x00005410ff2c7816 */ /* 0x000fca0000000025 */
[----:B------:R-:W-:Y:S01]  /*16f0*/  FFMA.FTZ R32, R81, R44, R32 ;  /* 0x0000002c51207223 */ /* 0x000fe20000010020 */
[----:B------:R-:W-:-:S05]  /*1700*/  PRMT R44, RZ, 0x7610, R37 ;  /* 0x00007610ff2c7816 */ /* 0x000fca0000000025 */
[----:B------:R-:W-:Y:S01]  /*1710*/  FFMA.FTZ R32, R79, R44, R32 ;  /* 0x0000002c4f207223 */ /* 0x000fe20000010020 */
[----:B------:R-:W-:Y:S02]  /*1720*/  IADD3 R44, P0, R55, R78, RZ ;  /* 0x0000004e372c7210 */ /* 0x000fe40007f1e0ff */
[----:B------:R-:W-:Y:S01]  /*1730*/  PRMT R78, RZ, 0x7610, R43 ;  /* 0x00007610ff4e7816 */ /* 0x000fe2000000002b */
[----:B------:R-:W-:Y:S01]  /*1740*/  FFMA.FTZ R32, R75, R45, R32 ;  /* 0x0000002d4b207223 */ /* 0x000fe20000010020 */
[----:B------:R-:W-:Y:S01]  /*1750*/  IADD3.X R45, R54, R85, RZ, P0, !PT ;  /* 0x00000055362d7210 */ /* 0x000fe200007fe4ff */
[----:B------:R-:W-:Y:S01]  /*1760*/  FMUL.FTZ R85, R84, R101 ;  /* 0x0000006554557220 */ /* 0x000fe20000410000 */
[----:B------:R-:W-:Y:S01]  /*1770*/  ISETP.NE.U32.AND P0, PT, RZ, c[0x0][0x270], PT ;  /* 0x00009c00ff007a0c */ /* 0x000fe20003f05070 */
[----:B------:R-:W-:Y:S01]  /*1780*/  FFMA.FTZ R32, R63, R46, R32 ;  /* 0x0000002e3f207223 */ /* 0x000fe20000010020 */
[----:B------:R-:W-:Y:S02]  /*1790*/  PRMT R46, RZ, 0x5410, R39 ;  /* 0x00005410ff2e7816 */ /* 0x000fe40000000027 */
[----:B------:R-:W-:Y:S01]  /*17a0*/  ISETP.NE.AND.EX P0, PT, RZ, c[0x0][0x274], PT, P0 ;  /* 0x00009d00ff007a0c */ /* 0x000fe20003f05300 */
[----:B-1----:R0:W-:Y:S02]  /*17b0*/  STG.E.128 [R44.64+-0x200], R48 ;  /* 0xfffe00302c007986 */ /* 0x0021e4000c101d04 */
[----:B------:R-:W-:-:S04]  /*17c0*/  FFMA.FTZ R32, R61, R46, R32 ;  /* 0x0000002e3d207223 */ /* 0x000fc80000010020 */
[----:B------:R-:W-:-:S06]  /*17d0*/  FFMA.FTZ R32, R85, R40, R32 ;  /* 0x0000002855207223 */ /* 0x000fcc0000010020 */
[----:B------:R-:W-:Y:S05]  /*17e0*/  @!P0 BRA `(.L_x_7456) ;  /* 0x000001d000008947 */ /* 0x000fea0003800000 */
[----:B------:R-:W-:Y:S01]  /*17f0*/  BAR.SYNC.DEFER_BLOCKING 0x0 ;  /* 0x0000000000007b1d */ /* 0x000fe20000010000 */
[----:B------:R-:W-:Y:S02]  /*1800*/  FMUL.FTZ R40, R93, R52 ;  /* 0x000000345d287220 */ /* 0x000fe40000410000 */
[----:B------:R-:W-:Y:S02]  /*1810*/  FMUL.FTZ R41, R98, R82 ;  /* 0x0000005262297220 */ /* 0x000fe40000410000 */
[----:B------:R-:W-:Y:S02]  /*1820*/  FMUL.FTZ R42, R94, R87 ;  /* 0x000000575e2a7220 */ /* 0x000fe40000410000 */
[----:B------:R-:W-:Y:S02]  /*1830*/  FMUL.FTZ R43, R60, R89 ;  /* 0x000000593c2b7220 */ /* 0x000fe40000410000 */
[----:B0-----:R-:W-:Y:S02]  /*1840*/  FMUL.FTZ R44, R101, R91 ;  /* 0x0000005b652c7220 */ /* 0x001fe40000410000 */
[----:B------:R-:W-:-:S02]  /*1850*/  FMUL.FTZ R45, R100, R88 ;  /* 0x00000058642d7220 */ /* 0x000fc40000410000 */
        /* <DEDUP_REMOVED lines=21> */
[----:B-1----:R0:W-:Y:S04]  /*19b0*/  STG.E.128 [R40.64+-0x200], R44 ;  /* 0xfffe002c28007986 */ /* 0x0021e8000c101d04 */
.L_x_7456:
[----:B------:R-:W-:Y:S01]  /*19c0*/  BAR.SYNC.DEFER_BLOCKING 0x0 ;  /* 0x0000000000007b1d */ /* 0x000fe20000010000 */
[----:B------:R-:W-:Y:S01]  /*19d0*/  HFMA2.MMA R60, -RZ, RZ, 0, 0 ;  /* 0x00000000ff3c7435 */ /* 0x000fe200000001ff */
[--C-:B-----5:R-:W-:Y:S01]  /*19e0*/  FADD.FTZ R111, R62, R57.reuse ;  /* 0x000000393e6f7221 */ /* 0x120fe20000010000 */
[----:B------:R-:W-:Y:S01]  /*19f0*/  CS2R R54, SRZ ;  /* 0x0000000000367805 */ /* 0x000fe2000001ff00 */
[--C-:B------:R-:W-:Y:S01]  /*1a00*/  FADD.FTZ R88, R78, R57.reuse ;  /* 0x000000394e587221 */ /* 0x100fe20000010000 */
[----:B------:R-:W-:Y:S01]  /*1a10*/  MOV R52, RZ ;  /* 0x000000ff00347202 */ /* 0x000fe20000000f00 */
[----:B0-----:R-:W-:Y:S01]  /*1a20*/  CS2R R50, SRZ ;  /* 0x0000000000327805 */ /* 0x001fe2000001ff00 */
[----:B------:R-:W-:Y:S01]  /*1a30*/  CS2R R48, SRZ ;  /* 0x0000000000307805 */ /* 0x000fe2000001ff00 */
        /* <DEDUP_REMOVED lines=18> */
[----:B------:R-:W-:Y:S01]  /*1b60*/  IMAD R45, R33, c[0x0][0x2c0], RZ ;  /* 0x0000b000212d7a24 */ /* 0x000fe200078e02ff */
[----:B------:R-:W-:Y:S01]  /*1b70*/  MOV R107, RZ ;  /* 0x000000ff006b7202 */ /* 0x000fe20000000f00 */
[C---:B------:R-:W-:Y:S01]  /*1b80*/  IMAD R43, R56.reuse, c[0x0][0x2bc], R43 ;  /* 0x0000af00382b7a24 */ /* 0x040fe200078e022b */
[----:B------:R-:W-:Y:S01]  /*1b90*/  MOV R60, RZ ;  /* 0x000000ff003c7202 */ /* 0x000fe20000000f00 */
[----:B------:R-:W-:Y:S01]  /*1ba0*/  IMAD.WIDE.U32 R40, R56, c[0x0][0x2b8], R40 ;  /* 0x0000ae0038287a25 */ /* 0x000fe200078e0028 */
[----:B------:R-:W-:-:S02]  /*1bb0*/  MOV R105, RZ ;  /* 0x000000ff00697202 */ /* 0x000fc40000000f00 */
[----:B------:R-:W-:Y:S01]  /*1bc0*/  MOV R84, RZ ;  /* 0x000000ff00547202 */ /* 0x000fe20000000f00 */
[----:B------:R-:W-:Y:S01]  /*1bd0*/  IMAD R45, R34, c[0x0][0x2c4], R45 ;  /* 0x0000b100222d7a24 */ /* 0x000fe200078e022d */
[----:B------:R-:W-:-:S05]  /*1be0*/  IADD3 R41, R41, R43, RZ ;  /* 0x0000002b29297210 */ /* 0x000fca0007ffe0ff */
[----:B------:R-:W-:-:S05]  /*1bf0*/  IMAD.WIDE.U32 R40, R34, c[0x0][0x2c0], R40 ;  /* 0x0000b00022287a25 */ /* 0x000fca00078e0028 */
[----:B------:R-:W-:Y:S02]  /*1c00*/  IADD3 R45, R41, R45, RZ ;  /* 0x0000002d292d7210 */ /* 0x000fe40007ffe0ff */
[C---:B------:R-:W-:Y:S02]  /*1c10*/  LEA R41, P2, R40.reuse, c[0x0][0x320], 0x2 ;  /* 0x0000c80028297a11 */ /* 0x040fe400078410ff */
[C---:B------:R-:W-:Y:S02]  /*1c20*/  IADD3 R102, P0, P1, R40.reuse, -0x100, R76 ;  /* 0xffffff0028667810 */ /* 0x040fe4000791e04c */
[----:B------:R-:W-:Y:S02]  /*1c30*/  LEA.HI.X R43, R40, c[0x0][0x324], R45, 0x2, P2 ;  /* 0x0000c900282b7a11 */ /* 0x000fe400010f142d */
[----:B------:R-:W-:Y:S02]  /*1c40*/  LEA R92, P2, R76, R41, 0x2 ;  /* 0x000000294c5c7211 */ /* 0x000fe400078410ff */
[----:B------:R-:W-:-:S02]  /*1c50*/  IADD3.X R103, R45, -0x1, R77, P0, P1 ;  /* 0xffffffff2d677810 */ /* 0x000fc400007e244d */
[----:B------:R-:W-:Y:S02]  /*1c60*/  LEA.HI.X R40, R76, R43, R77, 0x2, P2 ;  /* 0x0000002b4c287211 */ /* 0x000fe400010f144d */
[C---:B------:R-:W-:Y:S02]  /*1c70*/  IADD3 R100, P2, R92.reuse, -0x380, RZ ;  /* 0xfffffc805c647810 */ /* 0x040fe40007f5e0ff */
[C---:B------:R-:W-:Y:S02]  /*1c80*/  IADD3 R98, P3, R92.reuse, -0x300, RZ ;  /* 0xfffffd005c627810 */ /* 0x040fe40007f7e0ff */
[C---:B------:R-:W-:Y:S02]  /*1c90*/  IADD3 R96, P4, R92.reuse, -0x280, RZ ;  /* 0xfffffd805c607810 */ /* 0x040fe40007f9e0ff */
[C---:B------:R-:W-:Y:S02]  /*1ca0*/  IADD3 R94, P5, R92.reuse, -0x200, RZ ;  /* 0xfffffe005c5e7810 */ /* 0x040fe40007fbe0ff */
[----:B------:R-:W-:-:S02]  /*1cb0*/  IADD3 R92, P6, R92, -0x100, RZ ;  /* 0xffffff005c5c7810 */ /* 0x000fc40007fde0ff */
[C---:B------:R-:W-:Y:S02]  /*1cc0*/  IADD3.X R101, R40.reuse, -0x1, RZ, P2, !PT ;  /* 0xffffffff28657810 */ /* 0x040fe400017fe4ff */
[C---:B------:R-:W-:Y:S02]  /*1cd0*/  IADD3.X R99, R40.reuse, -0x1, RZ, P3, !PT ;  /* 0xffffffff28637810 */ /* 0x040fe40001ffe4ff */
[C---:B------:R-:W-:Y:S02]  /*1ce0*/  IADD3.X R97, R40.reuse, -0x1, RZ, P4, !PT ;  /* 0xffffffff28617810 */ /* 0x040fe400027fe4ff */
[C---:B------:R-:W-:Y:S02]  /*1cf0*/  IADD3.X R95, R40.reuse, -0x1, RZ, P5, !PT ;  /* 0xffffffff285f7810 */ /* 0x040fe40002ffe4ff */
[----:B------:R-:W-:Y:S02]  /*1d00*/  IADD3.X R93, R40, -0x1, RZ, P6, !PT ;  /* 0xffffffff285d7810 */ /* 0x000fe400037fe4ff */
.L_x_7478:
[----:B------:R-:W-:Y:S02]  /*1d10*/  SHF.R.S32.HI R140, RZ, 0x1f, R107 ;  /* 0x0000001fff8c7819 */ /* 0x000fe4000001146b */
[----:B------:R-:W-:-:S02]  /*1d20*/  MOV R40, R68 ;  /* 0x0000004400287202 */ /* 0x000fc40000000f00 */
[----:B------:R-:W-:Y:S01]  /*1d30*/  MOV R41, R15 ;  /* 0x0000000f00297202 */ /* 0x000fe20000000f00 */
[C---:B------:R-:W-:Y:S02]  /*1d40*/  IMAD R42, R140.reuse, c[0x0][0x188], RZ ;  /* 0x000062008c2a7a24 */ /* 0x040fe400078e02ff */
[----:B------:R-:W-:Y:S02]  /*1d50*/  IMAD R44, R140, c[0x0][0x1c0], RZ ;  /* 0x000070008c2c7a24 */ /* 0x000fe400078e02ff */
[----:B------:R-:W-:-:S04]  /*1d60*/  IMAD.WIDE.U32 R40, R107, c[0x0][0x188], R40 ;  /* 0x000062006b287a25 */ /* 0x000fc800078e0028 */
[C---:B------:R-:W-:Y:S01]  /*1d70*/  IMAD R43, R107.reuse, c[0x0][0x18c], R42 ;  /* 0x000063006b2b7a24 */ /* 0x040fe200078e022a */
[----:B------:R-:W-:Y:S01]  /*1d80*/  LEA R46, P0, R40, c[0x0][0x220], 0x2 ;  /* 0x00008800282e7a11 */ /* 0x000fe200078010ff */
[----:B------:R-:W-:-:S03]  /*1d90*/  IMAD R45, R107, c[0x0][0x1c4], R44 ;  /* 0x000071006b2d7a24 */ /* 0x000fc600078e022c */
[----:B------:R-:W-:Y:S01]  /*1da0*/  IADD3 R41, R41, R43, RZ ;  /* 0x0000002b29297210 */ /* 0x000fe20007ffe0ff */
[----:B------:R-:W-:-:S03]  /*1db0*/  IMAD.WIDE.U32 R42, R107, c[0x0][0x1c0], RZ ;  /* 0x000070006b2a7a25 */ /* 0x000fc600078e00ff */
[----:B------:R-:W-:Y:S02]  /*1dc0*/  LEA.HI.X R47, R40, c[0x0][0x224], R41, 0x2, P0 ;  /* 0x00008900282f7a11 */ /* 0x000fe400000f1429 */
[----:B------:R-:W-:Y:S02]  /*1dd0*/  LEA R41, P0, R42, R23, 0x1 ;  /* 0x000000172a297211 */ /* 0x000fe400078008ff */
[----:B------:R-:W-:Y:S01]  /*1de0*/  IADD3 R43, R43, R45, RZ ;  /* 0x0000002d2b2b7210 */ /* 0x000fe20007ffe0ff */
[----:B0-2---:R0:W2:Y:S01]  /*1df0*/  LDG.E R82, [R46.64] ;  /* 0x000000042e527981 */ /* 0x0050a2000c1e1900 */
        /* <DEDUP_REMOVED lines=8> */
[----:B0-----:R-:W-:Y:S01]  /*1e80*/  IMAD R47, R107, c[0x0][0x1a4], R114 ;  /* 0x000069006b2f7a24 */ /* 0x001fe200078e0272 */
[----:B------:R-:W-:Y:S01]  /*1e90*/  IADD3 R113, R21, -0x1, RZ ;  /* 0xffffffff15717810 */ /* 0x000fe20007ffe0ff */
[----:B------:R-:W-:Y:S01]  /*1ea0*/  IMAD.WIDE.U32 R44, R107, c[0x0][0x1a0], R44 ;  /* 0x000068006b2c7a25 */ /* 0x000fe200078e002c */
[----:B------:R-:W-:Y:S02]  /*1eb0*/  ISETP.EQ.AND P0, PT, R18, RZ, P0 ;  /* 0x000000ff1200720c */ /* 0x000fe40000702270 */
[----:B------:R-:W-:-:S02]  /*1ec0*/  LEA.HI R46, R113, R113, RZ, 0x1 ;  /* 0x00000071712e7211 */ /* 0x000fc400078f08ff */
[----:B------:R-:W-:Y:S02]  /*1ed0*/  LEA R114, P1, R44, c[0x0][0x228], 0x2 ;  /* 0x00008a002c727a11 */ /* 0x000fe400078210ff */
[----:B------:R-:W-:Y:S02]  /*1ee0*/  IADD3 R45, R45, R47, RZ ;  /* 0x0000002f2d2d7210 */ /* 0x000fe40007ffe0ff */
[----:B------:R-:W-:Y:S02]  /*1ef0*/  LOP3.LUT R46, R46, 0xfffffe, RZ, 0xc0, !PT ;  /* 0x00fffffe2e2e7812 */ /* 0x000fe400078ec0ff */
[----:B------:R-:W-:Y:S02]  /*1f00*/  LEA.HI.X R115, R44, c[0x0][0x22c], R45, 0x2, P1 ;  /* 0x00008b002c737a11 */ /* 0x000fe400008f142d */
[----:B------:R-:W-:Y:S02]  /*1f10*/  IADD3 R46, R113, -R46, RZ ;  /* 0x8000002e712e7210 */ /* 0x000fe40007ffe0ff */
[----:B------:R-:W-:Y:S01]  /*1f20*/  @P0 IADD3 R44, R21, -0x2, RZ ;  /* 0xfffffffe152c0810 */ /* 0x000fe20007ffe0ff */
[----:B----4-:R0:W4:Y:S01]  /*1f30*/  LDG.E R118, [R114.64] ;  /* 0x0000000472767981 */ /* 0x010122000c1e1900 */
[----:B------:R-:W-:-:S02]  /*1f40*/  LEA R45, R46, R107, 0x8 ;  /* 0x0000006b2e2d7211 */ /* 0x000fc400078e40ff */
[----:B------:R-:W-:Y:S01]  /*1f50*/  ISETP.NE.AND P1, PT, R30, RZ, PT ;  /* 0x000000ff1e00720c */ /* 0x000fe20003f25270 */
[----:B------:R-:W-:-:S03]  /*1f60*/  @P0 IMAD R117, R44, c[0x0][0x16c], R107 ;  /* 0x00005b002c750a24 */ /* 0x000fc600078e026b */
[----:B------:R-:W-:Y:S02]  /*1f70*/  SEL R124, R45, R16, !P1 ;  /* 0x000000102d7c7207 */ /* 0x000fe40004800000 */
[----:B------:R-:W-:Y:S02]  /*1f80*/  ISETP.NE.AND P2, PT, R30, 0x1f, PT ;  /* 0x0000001f1e00780c */ /* 0x000fe40003f45270 */
[--C-:B------:R-:W-:Y:S02]  /*1f90*/  PRMT R125, RZ, 0x5410, R36.reuse ;  /* 0x00005410ff7d7816 */ /* 0x100fe40000000024 */
[----:B0-----:R-:W-:Y:S02]  /*1fa0*/  PRMT R114, RZ, 0x7610, R36 ;  /* 0x00007610ff727816 */ /* 0x001fe40000000024 */
[--C-:B------:R-:W-:Y:S01]  /*1fb0*/  PRMT R123, RZ, 0x5410, R37.reuse ;  /* 0x00005410ff7b7816 */ /* 0x100fe20000000025 */
[----:B------:R-:W-:Y:S01]  /*1fc0*/  FMUL.FTZ R134, R112, R125 ;  /* 0x0000007d70867220 */ /* 0x000fe20000410000 */
[----:B------:R-:W-:Y:S01]  /*1fd0*/  HFMA2.MMA R130, -RZ, RZ, 0, 0 ;  /* 0x00000000ff827435 */ /* 0x000fe200000001ff */
[----:B------:R-:W-:Y:S01]  /*1fe0*/  FMUL.FTZ R165, R111, R114 ;  /* 0x000000726fa57220 */ /* 0x000fe20000410000 */
[----:B------:R-:W-:Y:S01]  /*1ff0*/  PRMT R121, RZ, 0x7610, R37 ;  /* 0x00007610ff797816 */ /* 0x000fe20000000025 */
[----:B------:R-:W-:Y:S01]  /*2000*/  FMUL.FTZ R161, R110, R123 ;  /* 0x0000007b6ea17220 */ /* 0x000fe20000410000 */
[----:B------:R-:W-:Y:S01]  /*2010*/  PRMT R137, RZ, 0x7610, R38 ;  /* 0x00007610ff897816 */ /* 0x000fe20000000026 */
[----:B------:R-:W-:Y:S01]  /*2020*/  @P0 IMAD.WIDE R116, R117, 0x8, R58 ;  /* 0x0000000875740825 */ /* 0x000fe200078e023a */
[----:B------:R-:W-:Y:S01]  /*2030*/  PRMT R135, RZ, 0x5410, R39 ;  /* 0x00005410ff877816 */ /* 0x000fe20000000027 */
[----:B------:R-:W-:Y:S02]  /*2040*/  BSSY B0, `(.L_x_7458) ;  /* 0x000003e000007945 */ /* 0x000fe40003800000 */
[----:B------:R-:W-:-:S02]  /*2050*/  FMUL.FTZ R151, R108, R121 ;  /* 0x000000796c977220 */ /* 0x000fc40000410000 */
[----:B------:R-:W-:Y:S02]  /*2060*/  FMUL.FTZ R145, R90, R135 ;  /* 0x000000875a917220 */ /* 0x000fe40000410000 */
[----:B--2---:R-:W-:-:S04]  /*2070*/  FMUL.FTZ R131, R82, 1.4426950216293334961 ;  /* 0x3fb8aa3b52837820 */ /* 0x004fc80000410000 */
[----:B------:R-:W-:-:S04]  /*2080*/  FMUL.FTZ R119, R112, R131 ;  /* 0x0000008370777220 */ /* 0x000fc80000410000 */
[----:B------:R-:W0:Y:S01]  /*2090*/  MUFU.EX2 R113, R119 ;  /* 0x0000007700717308 */ /* 0x000e220000000800 */
[----:B---3--:R1:W-:Y:S01]  /*20a0*/  STS.128 [R20.X16], R40 ;  /* 0x0000002814007388 */ /* 0x0083e2000000cc00 */
[----:B------:R-:W-:-:S06]  /*20b0*/  NOP ;  /* 0x0000000000007918 */ /* 0x000fcc0000000000 */
[----:B------:R-:W2:Y:S04]  /*20c0*/  LDS.128 R44, [R20.X16] ;  /* 0x00000000142c7984 */ /* 0x000ea8000000cc00 */
[----:B0-----:R0:W-:Y:S04]  /*20d0*/  STS [R124.X4+0x878], R113 ;  /* 0x000878717c007388 */ /* 0x0011e80000004800 */
[----:B------:R-:W-:Y:S01]  /*20e0*/  BAR.SYNC.DEFER_BLOCKING 0x0 ;  /* 0x0000000000007b1d */ /* 0x000fe20000010000 */
[-C--:B------:R-:W-:Y:S02]  /*20f0*/  FMUL.FTZ R120, R111, R131.reuse ;  /* 0x000000836f787220 */ /* 0x080fe40000410000 */
[----:B------:R-:W-:-:S02]  /*2100*/  FMUL.FTZ R122, R110, R131 ;  /* 0x000000836e7a7220 */ /* 0x000fc40000410000 */
[-C--:B-1----:R-:W-:Y:S02]  /*2110*/  FMUL.FTZ R42, R108, R131.reuse ;  /* 0x000000836c2a7220 */ /* 0x082fe40000410000 */
[----:B------:R-:W1:Y:S01]  /*2120*/  MUFU.EX2 R120, R120 ;  /* 0x0000007800787308 */ /* 0x000e620000000800 */
[--C-:B--2---:R-:W-:Y:S02]  /*2130*/  PRMT R141, RZ, 0x5410, R45.reuse ;  /* 0x00005410ff8d7816 */ /* 0x104fe4000000002d */
[----:B------:R-:W-:Y:S01]  /*2140*/  PRMT R139, RZ, 0x7610, R45 ;  /* 0x00007610ff8b7816 */ /* 0x000fe2000000002d */
[-C--:B------:R-:W-:Y:S01]  /*2150*/  FMUL.FTZ R153, R106, R131.reuse ;  /* 0x000000836a997220 */ /* 0x080fe20000410000 */
[--C-:B------:R-:W-:Y:S01]  /*2160*/  PRMT R45, RZ, 0x5410, R47.reuse ;  /* 0x00005410ff2d7816 */ /* 0x100fe2000000002f */
[----:B------:R-:W-:Y:S01]  /*2170*/  FMUL.FTZ R147, R104, R131 ;  /* 0x0000008368937220 */ /* 0x000fe20000410000 */
[----:B------:R-:W-:Y:S01]  /*2180*/  PRMT R47, RZ, 0x7610, R47 ;  /* 0x00007610ff2f7816 */ /* 0x000fe2000000002f */
[----:B------:R2:W5:Y:S04]  /*2190*/  @P0 LDG.E R130, [R116.64+0x4] ;  /* 0x0000040474820981 */ /* 0x000568000c1e1900 */
[----:B----4-:R-:W-:-:S04]  /*21a0*/  FMUL.FTZ R136, R118, R47 ;  /* 0x0000002f76887220 */ /* 0x010fc80000410000 */
[----:B------:R-:W-:Y:S02]  /*21b0*/  FMUL.FTZ R115, R85, R136 ;  /* 0x0000008855737220 */ /* 0x000fe40000410000 */
[----:B------:R3:W4:Y:S01]  /*21c0*/  @P2 LDS R136, [R30.X4+0x107c] ;  /* 0x00107c001e882984 */ /* 0x0007220000004800 */
[--C-:B------:R-:W-:Y:S02]  /*21d0*/  PRMT R127, RZ, 0x5410, R44.reuse ;  /* 0x00005410ff7f7816 */ /* 0x100fe4000000002c */
[----:B------:R-:W-:Y:S01]  /*21e0*/  PRMT R129, RZ, 0x7610, R44 ;  /* 0x00007610ff817816 */ /* 0x000fe2000000002c */
[-C--:B------:R-:W-:Y:S01]  /*21f0*/  FMUL.FTZ R44, R88, R131.reuse ;  /* 0x00000083582c7220 */ /* 0x080fe20000410000 */
[----:B------:R-:W0:Y:S01]  /*2200*/  MUFU.EX2 R122, R122 ;  /* 0x0000007a007a7308 */ /* 0x000e220000000800 */
[--C-:B------:R-:W-:Y:S02]  /*2210*/  PRMT R43, RZ, 0x5410, R46.reuse ;  /* 0x00005410ff2b7816 */ /* 0x100fe4000000002e */
[----:B------:R-:W-:Y:S01]  /*2220*/  PRMT R143, RZ, 0x7610, R46 ;  /* 0x00007610ff8f7816 */ /* 0x000fe2000000002e */
[----:B------:R-:W-:-:S04]  /*2230*/  FMUL.FTZ R46, R90, R131 ;  /* 0x000000835a2e7220 */ /* 0x000fc80000410000 */
[----:B------:R-:W0:Y:S08]  /*2240*/  MUFU.EX2 R42, R42 ;  /* 0x0000002a002a7308 */ /* 0x000e300000000800 */
[----:B------:R-:W0:Y:S01]  /*2250*/  MUFU.EX2 R44, R44 ;  /* 0x0000002c002c7308 */ /* 0x000e220000000800 */
[----:B-1----:R-:W-:Y:S02]  /*2260*/  FMUL.FTZ R41, R113, R120 ;  /* 0x0000007871297220 */ /* 0x002fe40000410000 */
[----:B------:R-:W-:-:S05]  /*2270*/  FFMA.FTZ R40, R120, R134, R165 ;  /* 0x0000008678287223 */ /* 0x000fca00000100a5 */
[----:B------:R-:W1:Y:S01]  /*2280*/  MUFU.EX2 R153, R153 ;  /* 0x0000009900997308 */ /* 0x000e620000000800 */
[----:B------:R-:W-:-:S07]  /*2290*/  FMUL.FTZ R132, R118, R45 ;  /* 0x0000002d76847220 */ /* 0x000fce0000410000 */
[----:B------:R-:W1:Y:S01]  /*22a0*/  MUFU.EX2 R147, R147 ;  /* 0x0000009300937308 */ /* 0x000e620000000800 */
[----:B------:R-:W-:-:S07]  /*22b0*/  PRMT R119, RZ, 0x5410, R38 ;  /* 0x00005410ff777816 */ /* 0x000fce0000000026 */
[----:B------:R-:W1:Y:S01]  /*22c0*/  MUFU.EX2 R46, R46 ;  /* 0x0000002e002e7308 */ /* 0x000e620000000800 */
[C---:B0-----:R-:W-:Y:S02]  /*22d0*/  FMUL.FTZ R41, R122.reuse, R41 ;  /* 0x000000297a297220 */ /* 0x041fe40000410000 */
[----:B------:R-:W-:Y:S02]  /*22e0*/  FFMA.FTZ R40, R122, R40, R161 ;  /* 0x000000287a287223 */ /* 0x000fe400000100a1 */
[----:B------:R-:W-:Y:S02]  /*22f0*/  FMUL.FTZ R128, R118, R143 ;  /* 0x0000008f76807220 */ /* 0x000fe40000410000 */
[----:B------:R-:W-:Y:S01]  /*2300*/  FMUL.FTZ R133, R61, R132 ;  /* 0x000000843d857220 */ /* 0x000fe20000410000 */
[----:B--2---:R-:W-:Y:S01]  /*2310*/  PRMT R117, RZ, 0x7610, R39 ;  /* 0x00007610ff757816 */ /* 0x004fe20000000027 */
[----:B------:R-:W-:Y:S02]  /*2320*/  FMUL.FTZ R124, R106, R119 ;  /* 0x000000776a7c7220 */ /* 0x000fe40000410000 */
[----:B------:R-:W-:-:S02]  /*2330*/  FMUL.FTZ R116, R104, R137 ;  /* 0x0000008968747220 */ /* 0x000fc40000410000 */
[C---:B------:R-:W-:Y:S02]  /*2340*/  FMUL.FTZ R126, R42.reuse, R41 ;  /* 0x000000292a7e7220 */ /* 0x040fe40000410000 */
[----:B------:R-:W-:Y:S02]  /*2350*/  FFMA.FTZ R40, R42, R40, R151 ;  /* 0x000000282a287223 */ /* 0x000fe40000010097 */
[C---:B------:R-:W-:Y:S02]  /*2360*/  FMUL.FTZ R138, R118.reuse, R127 ;  /* 0x0000007f768a7220 */ /* 0x040fe40000410000 */
[----:B------:R-:W-:Y:S02]  /*2370*/  FMUL.FTZ R132, R118, R43 ;  /* 0x0000002b76847220 */ /* 0x000fe40000410000 */
[----:B------:R-:W-:Y:S02]  /*2380*/  FMUL.FTZ R131, R63, R128 ;  /* 0x000000803f837220 */ /* 0x000fe40000410000 */
[----:B------:R-:W-:Y:S01]  /*2390*/  FFMA.FTZ R142, R44, R115, R133 ;  /* 0x000000732c8e7223 */ /* 0x000fe20000010085 */
[----:B------:R-:W-:Y:S05]  /*23a0*/  @P2 BRA `(.L_x_7459) ;  /* 0x0000007000002947 */ /* 0x000fea0003800000 */
[----:B-1-34-:R-:W-:Y:S02]  /*23b0*/  ISETP.NE.AND P0, PT, R21, c[0x0][0x174], PT ;  /* 0x00005d0015007a0c */ /* 0x01afe40003f05270 */
[----:B------:R-:W-:-:S11]  /*23c0*/  MOV R136, 0x3f800000 ;  /* 0x3f80000000887802 */ /* 0x000fd60000000f00 */
[----:B------:R-:W-:-:S04]  /*23d0*/  @P0 LEA.HI R41, R21, R21, RZ, 0x1 ;  /* 0x0000001515290211 */ /* 0x000fc800078f08ff */
[----:B------:R-:W-:-:S04]  /*23e0*/  @P0 LOP3.LUT R128, R41, 0xfffffe, RZ, 0xc0, !PT ;  /* 0x00fffffe29800812 */ /* 0x000fc800078ec0ff */
[----:B------:R-:W-:-:S04]  /*23f0*/  @P0 IADD3 R128, -R128, R21, RZ ;  /* 0x0000001580800210 */ /* 0x000fc80007ffe1ff */
[----:B------:R-:W-:-:S05]  /*2400*/  @P0 LEA R128, R128, R107, 0x8 ;  /* 0x0000006b80800211 */ /* 0x000fca00078e40ff */
[----:B------:R0:W1:Y:S02]  /*2410*/  @P0 LDS R136, [R128.X4+0x878] ;  /* 0x0008780080880984 */ /* 0x0000640000004800 */
.L_x_7459:
[----:B-1-34-:R-:W-:Y:S05]  /*2420*/  BSYNC B0 ;  /* 0x0000000000007941 */ /* 0x01afea0003800000 */
.L_x_7458:
[----:B------:R-:W-:Y:S01]  /*2430*/  FMUL.FTZ R41, R44, R136 ;  /* 0x000000882c297220 */ /* 0x000fe20000410000 */
[----:B------:R-:W-:Y:S01]  /*2440*/  ISETP.NE.AND P3, PT, R18, 0x1f, PT ;  /* 0x0000001f1200780c */ /* 0x000fe20003f65270 */
[----:B0-----:R-:W-:Y:S01]  /*2450*/  FMUL.FTZ R128, R118, R139 ;  /* 0x0000008b76807220 */ /* 0x001fe20000410000 */
[----:B------:R-:W-:Y:S01]  /*2460*/  ISETP.GE.AND P0, PT, R20, 0x1, PT ;  /* 0x000000011400780c */ /* 0x000fe20003f06270 */
[----:B------:R-:W-:Y:S01]  /*2470*/  FMUL.FTZ R132, R75, R132 ;  /* 0x000000844b847220 */ /* 0x000fe20000410000 */
[----:B------:R-:W-:Y:S01]  /*2480*/  ISETP.NE.AND P4, PT, R30, RZ, PT ;  /* 0x000000ff1e00720c */ /* 0x000fe20003f85270 */
[C---:B------:R-:W-:Y:S01]  /*2490*/  FFMA.FTZ R146, R46.reuse, R142, R131 ;  /* 0x0000008e2e927223 */ /* 0x040fe20000010083 */
[----:B------:R-:W-:Y:S01]  /*24a0*/  BSSY B0, `(.L_x_7460) ;  /* 0x00000c6000007945 */ /* 0x000fe20003800000 */
[----:B------:R-:W-:Y:S02]  /*24b0*/  FMUL.FTZ R142, R46, R41 ;  /* 0x000000292e8e7220 */ /* 0x000fe40000410000 */
        /* <DEDUP_REMOVED lines=35> */
[----:B---3--:R-:W-:Y:S01]  /*26f0*/  @P0 FMUL.FTZ R146, R146, R41 ;  /* 0x0000002992920220 */ /* 0x008fe20000410000 */
[----:B------:R-:W-:Y:S02]  /*2700*/  ISETP.GE.AND P0, PT, R20, 0x2, PT ;  /* 0x000000021400780c */ /* 0x000fe40003f06270 */
[----:B------:R-:W2:Y:S04]  /*2710*/  SHFL.UP PT, R163, R144, 0x2, RZ ;  /* 0x0440000090a37989 */ /* 0x000ea800000e00ff */
        /* <DEDUP_REMOVED lines=11> */
[C---:B0-----:R-:W-:Y:S01]  /*27d0*/  @!P0 FFMA.FTZ R142, R138.reuse, R126, R142 ;  /* 0x0000007e8a8e8223 */ /* 0x041fe2000001008e */
[----:B------:R-:W-:Y:S01]  /*27e0*/  SHF.L.U32 R126, R107, 0x3, RZ ;  /* 0x000000036b7e7819 */ /* 0x000fe200000006ff */
[----:B-1----:R-:W-:Y:S01]  /*27f0*/  @!P0 FMUL.FTZ R138, R138, R40 ;  /* 0x000000288a8a8220 */ /* 0x002fe20000410000 */
[----:B------:R-:W-:-:S02]  /*2800*/  ISETP.GE.AND P0, PT, R21, c[0x0][0x174], PT ;  /* 0x00005d0015007a0c */ /* 0x000fc40003f06270 */
[----:B------:R-:W0:Y:S01]  /*2810*/  SHFL.DOWN PT, R152, R142, 0x8, 0x1f ;  /* 0x09001f008e987f89 */ /* 0x000e2200000e0000 */
[----:B------:R-:W-:Y:S01]  /*2820*/  HFMA2.MMA R40, -RZ, RZ, 1.875, 0 ;  /* 0x3f800000ff287435 */ /* 0x000fe200000001ff */
[----:B------:R-:W-:Y:S02]  /*2830*/  ISETP.NE.OR P0, PT, R18, RZ, P0 ;  /* 0x000000ff1200720c */ /* 0x000fe40000705670 */
[----:B------:R-:W1:Y:S01]  /*2840*/  SHFL.DOWN PT, R150, R138, 0x8, 0x1f ;  /* 0x09001f008a967f89 */ /* 0x000e6200000e0000 */
[C---:B--2---:R-:W-:Y:S02]  /*2850*/  @P3 FFMA.FTZ R144, R146.reuse, R163, R144 ;  /* 0x000000a392903223 */ /* 0x044fe40000010090 */
[----:B---3--:R-:W-:Y:S01]  /*2860*/  @P3 FMUL.FTZ R146, R146, R41 ;  /* 0x0000002992923220 */ /* 0x008fe20000410000 */
[----:B------:R-:W-:Y:S02]  /*2870*/  MOV R41, RZ ;  /* 0x000000ff00297202 */ /* 0x000fe40000000f00 */
        /* <DEDUP_REMOVED lines=15> */
[----:B0-----:R-:W-:-:S03]  /*2970*/  @!P3 FFMA.FTZ R142, R138, R152, R142 ;  /* 0x000000988a8eb223 */ /* 0x001fc6000001008e */
[----:B-----5:R-:W-:Y:S01]  /*2980*/  SHFL.IDX PT, R152, R130, RZ, 0x1f ;  /* 0x00001fff82987589 */ /* 0x020fe200000e0000 */
[----:B-1----:R-:W-:-:S03]  /*2990*/  @!P3 FMUL.FTZ R138, R138, R150 ;  /* 0x000000968a8ab220 */ /* 0x002fc60000410000 */
[----:B------:R-:W-:Y:S04]  /*29a0*/  SHFL.IDX PT, R154, R41, RZ, 0x1f ;  /* 0x00001fff299a7589 */ /* 0x000fe800000e0000 */
[----:B------:R-:W-:Y:S01]  /*29b0*/  SHFL.DOWN PT, R158, R142, 0x1, 0x1f ;  /* 0x08201f008e9e7f89 */ /* 0x000fe200000e0000 */
[----:B--2---:R-:W-:-:S03]  /*29c0*/  @P0 FFMA.FTZ R144, R146, R148, R144 ;  /* 0x0000009492900223 */ /* 0x004fc60000010090 */
[----:B------:R-:W0:Y:S01]  /*29d0*/  SHFL.DOWN PT, R156, R138, 0x1, 0x1f ;  /* 0x08201f008a9c7f89 */ /* 0x000e2200000e0000 */
[----:B---3--:R-:W-:-:S03]  /*29e0*/  @P0 FMUL.FTZ R146, R146, R163 ;  /* 0x000000a392920220 */ /* 0x008fc60000410000 */
[----:B------:R1:W-:Y:S04]  /*29f0*/  SHFL.UP PT, R163, R144, 0x1, RZ ;  /* 0x0420000090a37989 */ /* 0x0003e800000e00ff */
[----:B------:R-:W2:Y:S04]  /*2a00*/  SHFL.UP PT, R146, R146, 0x1, RZ ;  /* 0x0420000092927989 */ /* 0x000ea800000e00ff */
[----:B------:R-:W-:Y:S01]  /*2a10*/  SHFL.IDX PT, R150, R142, RZ, 0x1f ;  /* 0x00001fff8e967589 */ /* 0x000fe200000e0000 */
[----:B-1----:R-:W-:-:S03]  /*2a20*/  SHF.L.U64.HI R144, R105, 0x2, R84 ;  /* 0x0000000269907819 */ /* 0x002fc60000010254 */
[----:B------:R-:W1:Y:S02]  /*2a30*/  SHFL.IDX PT, R148, R138, RZ, 0x1f ;  /* 0x00001fff8a947589 */ /* 0x000e6400000e0000 */
[----:B------:R-:W-:Y:S02]  /*2a40*/  IMAD R144, R144, c[0x0][0x2d0], RZ ;  /* 0x0000b40090907a24 */ /* 0x000fe400078e02ff */
[----:B0-----:R-:W-:-:S04]  /*2a50*/  @P2 FFMA.FTZ R154, R156, R154, R158 ;  /* 0x0000009a9c9a2223 */ /* 0x001fc8000001009e */
[----:B------:R-:W-:Y:S02]  /*2a60*/  FFMA.FTZ R115, R154, R136, R115 ;  /* 0x000000889a737223 */ /* 0x000fe40000010073 */
[----:B--2---:R-:W-:Y:S02]  /*2a70*/  @P1 FFMA.FTZ R152, R146, R152, R163 ;  /* 0x0000009892981223 */ /* 0x004fe400000100a3 */
[----:B------:R-:W-:Y:S02]  /*2a80*/  FFMA.FTZ R133, R44, R115, R133 ;  /* 0x000000732c857223 */ /* 0x000fe40000010085 */
[----:B------:R-:W-:Y:S02]  /*2a90*/  FFMA.FTZ R163, R113, R152, R134 ;  /* 0x0000009871a37223 */ /* 0x000fe40000010086 */
[----:B------:R-:W-:Y:S02]  /*2aa0*/  FFMA.FTZ R131, R46, R133, R131 ;  /* 0x000000852e837223 */ /* 0x000fe40000010083 */
[----:B------:R-:W-:-:S02]  /*2ab0*/  FFMA.FTZ R130, R120, R163, R165 ;  /* 0x000000a378827223 */ /* 0x000fc400000100a5 */
[----:B------:R-:W-:Y:S02]  /*2ac0*/  FFMA.FTZ R113, R147, R131, R132 ;  /* 0x0000008393717223 */ /* 0x000fe40000010084 */
[----:B------:R-:W-:Y:S01]  /*2ad0*/  FMUL.FTZ R132, R127, R163 ;  /* 0x000000a37f847220 */ /* 0x000fe20000410000 */
[----:B------:R-:W-:Y:S01]  /*2ae0*/  P2R R127, PR, RZ, 0x10 ;  /* 0x00000010ff7f7803 */ /* 0x000fe20000000000 */
[----:B------:R-:W-:Y:S02]  /*2af0*/  FFMA.FTZ R161, R122, R130, R161 ;  /* 0x000000827aa17223 */ /* 0x000fe400000100a1 */
[----:B------:R-:W-:Y:S02]  /*2b00*/  FFMA.FTZ R127, R153, R113, R128 ;  /* 0x00000071997f7223 */ /* 0x000fe40000010080 */
[----:B------:R-:W-:Y:S02]  /*2b10*/  FFMA.FTZ R132, R53, R132, RZ ;  /* 0x0000008435847223 */ /* 0x000fe400000100ff */
[----:B------:R-:W-:-:S02]  /*2b20*/  FMUL.FTZ R128, R129, R130 ;  /* 0x0000008281807220 */ /* 0x000fc40000410000 */
[C---:B------:R-:W-:Y:S02]  /*2b30*/  FFMA.FTZ R151, R42.reuse, R161, R151 ;  /* 0x000000a12a977223 */ /* 0x040fe40000010097 */
[----:B------:R-:W-:Y:S02]  /*2b40*/  FFMA.FTZ R129, R42, R127, R159 ;  /* 0x0000007f2a817223 */ /* 0x000fe4000001009f */
[----:B------:R-:W-:Y:S02]  /*2b50*/  FFMA.FTZ R128, R83, R128, R132 ;  /* 0x0000008053807223 */ /* 0x000fe40000010084 */
[----:B------:R-:W-:Y:S02]  /*2b60*/  FMUL.FTZ R42, R141, R161 ;  /* 0x000000a18d2a7220 */ /* 0x000fe40000410000 */
[C---:B-1----:R-:W-:Y:S02]  /*2b70*/  FFMA.FTZ R41, R148.reuse, R41, R150 ;  /* 0x0000002994297223 */ /* 0x042fe40000010096 */
[----:B------:R-:W-:-:S02]  /*2b80*/  FMUL.FTZ R40, R148, R40 ;  /* 0x0000002894287220 */ /* 0x000fc40000410000 */
[----:B------:R-:W-:Y:S02]  /*2b90*/  FFMA.FTZ R153, R153, R151, R124 ;  /* 0x0000009799997223 */ /* 0x000fe4000001007c */
[----:B------:R-:W-:Y:S01]  /*2ba0*/  FFMA.FTZ R128, R81, R42, R128 ;  /* 0x0000002a51807223 */ /* 0x000fe20000010080 */
[----:B------:R0:W-:Y:S01]  /*2bb0*/  @!P4 STS.64 [R126+0x10f8], R40 ;  /* 0x0010f8287e00c388 */ /* 0x0001e20000000a00 */
[----:B------:R-:W-:Y:S02]  /*2bc0*/  FMUL.FTZ R42, R118, R163 ;  /* 0x000000a3762a7220 */ /* 0x000fe40000410000 */
[----:B------:R-:W-:Y:S02]  /*2bd0*/  FFMA.FTZ R134, R147, R153, R116 ;  /* 0x0000009993867223 */ /* 0x000fe40000010074 */
[----:B------:R-:W-:Y:S02]  /*2be0*/  FFMA.FTZ R141, R122, R129, R157 ;  /* 0x000000817a8d7223 */ /* 0x000fe4000001009d */
[----:B------:R-:W-:-:S02]  /*2bf0*/  FFMA.FTZ R46, R46, R134, R145 ;  /* 0x000000862e2e7223 */ /* 0x000fc40000010091 */
[----:B------:R-:W-:Y:S02]  /*2c00*/  FMUL.FTZ R122, R139, R151 ;  /* 0x000000978b7a7220 */ /* 0x000fe40000410000 */
[----:B------:R-:W-:Y:S02]  /*2c10*/  FFMA.FTZ R139, R120, R141, R155 ;  /* 0x0000008d788b7223 */ /* 0x000fe4000001009b */
[C---:B0-----:R-:W-:Y:S02]  /*2c20*/  FMUL.FTZ R40, R118.reuse, R161 ;  /* 0x000000a176287220 */ /* 0x041fe40000410000 */
[----:B------:R-:W-:Y:S02]  /*2c30*/  FMUL.FTZ R41, R53, R42 ;  /* 0x0000002a35297220 */ /* 0x000fe40000410000 */
[C---:B------:R-:W-:Y:S02]  /*2c40*/  FMUL.FTZ R42, R118.reuse, R151 ;  /* 0x00000097762a7220 */ /* 0x040fe40000410000 */
[----:B------:R-:W-:Y:S01]  /*2c50*/  FMUL.FTZ R145, R81, R40 ;  /* 0x0000002851917220 */ /* 0x000fe20000410000 */
[----:B------:R0:W-:Y:S01]  /*2c60*/  STS [R12.X4+0x220], R41 ;  /* 0x000220290c007388 */ /* 0x0001e20000004800 */
[----:B------:R-:W-:-:S02]  /*2c70*/  FMUL.FTZ R40, R118, R153 ;  /* 0x0000009976287220 */ /* 0x000fc40000410000 */
[C---:B------:R-:W-:Y:S01]  /*2c80*/  FMUL.FTZ R147, R79.reuse, R42 ;  /* 0x0000002a4f937220 */ /* 0x040fe20000410000 */
[----:B------:R1:W-:Y:S01]  /*2c90*/  STS [R12.X4+0x228], R145 ;  /* 0x000228910c007388 */ /* 0x0003e20000004800 */
[----:B------:R-:W-:Y:S02]  /*2ca0*/  FFMA.FTZ R122, R79, R122, R128 ;  /* 0x0000007a4f7a7223 */ /* 0x000fe40000010080 */
[----:B------:R-:W-:Y:S01]  /*2cb0*/  FMUL.FTZ R116, R118, R130 ;  /* 0x0000008276747220 */ /* 0x000fe20000410000 */
[----:B------:R-:W-:Y:S01]  /*2cc0*/  STS [R12.X4+0x22c], R147 ;  /* 0x00022c930c007388 */ /* 0x000fe20000004800 */
[----:B------:R-:W-:Y:S02]  /*2cd0*/  FMUL.FTZ R120, R43, R153 ;  /* 0x000000992b787220 */ /* 0x000fe40000410000 */
[----:B------:R-:W-:Y:S02]  /*2ce0*/  FMUL.FTZ R42, R143, R134 ;  /* 0x000000868f2a7220 */ /* 0x000fe40000410000 */
[----:B------:R-:W-:-:S02]  /*2cf0*/  FMUL.FTZ R143, R75, R40 ;  /* 0x000000284b8f7220 */ /* 0x000fc40000410000 */
[C---:B------:R-:W-:Y:S02]  /*2d00*/  FMUL.FTZ R40, R118.reuse, R134 ;  /* 0x0000008676287220 */ /* 0x040fe40000410000 */
[----:B------:R-:W-:Y:S01]  /*2d10*/  FMUL.FTZ R43, R83, R116 ;  /* 0x00000074532b7220 */ /* 0x000fe20000410000 */
[----:B------:R-:W-:Y:S01]  /*2d20*/  STS [R12.X4+0x230], R143 ;  /* 0x0002308f0c007388 */ /* 0x000fe20000004800 */
[----:B------:R-:W-:Y:S02]  /*2d30*/  FFMA.FTZ R120, R75, R120, R122 ;  /* 0x000000784b787223 */ /* 0x000fe4000001007a */
[-C--:B0-----:R-:W-:Y:S01]  /*2d40*/  FMUL.FTZ R41, R45, R46.reuse ;  /* 0x0000002e2d297220 */ /* 0x081fe20000410000 */
[----:B------:R0:W-:Y:S01]  /*2d50*/  STS [R12.X4+0x224], R43 ;  /* 0x0002242b0c007388 */ /* 0x0001e20000004800 */
[----:B------:R-:W-:Y:S02]  /*2d60*/  FMUL.FTZ R116, R118, R46 ;  /* 0x0000002e76747220 */ /* 0x000fe40000410000 */
[----:B------:R-:W-:Y:S01]  /*2d70*/  FMUL.FTZ R45, R63, R40 ;  /* 0x000000283f2d7220 */ /* 0x000fe20000410000 */
[----:B------:R-:W-:Y:S01]  /*2d80*/  MOV R40, c[0x0][0x174] ;  /* 0x00005d0000287a02 */ /* 0x000fe20000000f00 */
[----:B------:R-:W-:-:S02]  /*2d90*/  FFMA.FTZ R44, R44, R46, R149 ;  /* 0x0000002e2c2c7223 */ /* 0x000fc40000010095 */
[----:B------:R-:W-:Y:S01]  /*2da0*/  FFMA.FTZ R42, R63, R42, R120 ;  /* 0x0000002a3f2a7223 */ /* 0x000fe20000010078 */
[----:B------:R-:W-:Y:S01]  /*2db0*/  STS [R12.X4+0x234], R45 ;  /* 0x0002342d0c007388 */ /* 0x000fe20000004800 */
[C---:B-1----:R-:W-:Y:S01]  /*2dc0*/  FMUL.FTZ R145, R61.reuse, R116 ;  /* 0x000000743d917220 */ /* 0x042fe20000410000 */
[----:B------:R-:W-:Y:S01]  /*2dd0*/  LEA R116, R40, R19, 0x8 ;  /* 0x0000001328747211 */ /* 0x000fe200078e40ff */
[C---:B------:R-:W-:Y:S02]  /*2de0*/  FFMA.FTZ R122, -R112.reuse, R125, R163 ;  /* 0x0000007d707a7223 */ /* 0x040fe400000101a3 */
[----:B------:R-:W-:Y:S01]  /*2df0*/  FMUL.FTZ R126, R112, R139 ;  /* 0x0000008b707e7220 */ /* 0x000fe20000410000 */
[----:B------:R1:W-:Y:S01]  /*2e00*/  STS [R12.X4+0x238], R145 ;  /* 0x000238910c007388 */ /* 0x0003e20000004800 */
[----:B------:R-:W-:Y:S01]  /*2e10*/  FFMA.FTZ R42, R61, R41, R42 ;  /* 0x000000293d2a7223 */ /* 0x000fe2000001002a */
[----:B0-----:R-:W-:Y:S01]  /*2e20*/  SHF.R.S32.HI R43, RZ, 0x1f, R116 ;  /* 0x0000001fff2b7819 */ /* 0x001fe20000011474 */
[----:B------:R-:W-:Y:S01]  /*2e30*/  FMUL.FTZ R124, R47, R44 ;  /* 0x0000002c2f7c7220 */ /* 0x000fe20000410000 */
[----:B------:R-:W-:Y:S01]  /*2e40*/  LEA R40, P0, R116, R8, 0x2 ;  /* 0x0000000874287211 */ /* 0x000fe200078010ff */
[----:B------:R-:W-:-:S02]  /*2e50*/  FMUL.FTZ R118, R118, R44 ;  /* 0x0000002c76767220 */ /* 0x000fc40000410000 */
[C---:B------:R-:W-:Y:S01]  /*2e60*/  FFMA.FTZ R120, -R111.reuse, R114, R130 ;  /* 0x000000726f787223 */ /* 0x040fe20000010182 */
[C---:B------:R-:W-:Y:S01]  /*2e70*/  LEA.HI.X R41, R116.reuse, R2, R43, 0x2, P0 ;  /* 0x0000000274297211 */ /* 0x040fe200000f142b */
[----:B------:R-:W-:Y:S01]  /*2e80*/  FMUL.FTZ R143, R111, R141 ;  /* 0x0000008d6f8f7220 */ /* 0x000fe20000410000 */
[----:B-1----:R-:W-:Y:S01]  /*2e90*/  IADD3 R145, R116, -0x100, RZ ;  /* 0xffffff0074917810 */ /* 0x002fe20007ffe0ff */
[----:B------:R-:W-:Y:S02]  /*2ea0*/  FFMA.FTZ R45, R126, R122, RZ ;  /* 0x0000007a7e2d7223 */ /* 0x000fe400000100ff */
[C---:B------:R-:W-:Y:S01]  /*2eb0*/  FFMA.FTZ R124, R85.reuse, R124, R42 ;  /* 0x0000007c557c7223 */ /* 0x040fe2000001002a */
[----:B------:R-:W-:Y:S01]  /*2ec0*/  LEA R42, P1, R116, R7, 0x2 ;  /* 0x00000007742a7211 */ /* 0x000fe200078210ff */
[----:B------:R-:W-:Y:S01]  /*2ed0*/  FMUL.FTZ R47, R85, R118 ;  /* 0x00000076552f7220 */ /* 0x000fe20000410000 */
[----:B------:R-:W-:Y:S01]  /*2ee0*/  IADD3 R142, -R145, c[0x0][0x168], -R30 ;  /* 0x00005a00918e7a10 */ /* 0x000fe20007ffe91e */
[----:B------:R-:W-:Y:S01]  /*2ef0*/  FFMA.FTZ R118, -R110, R123, R161 ;  /* 0x0000007b6e767223 */ /* 0x000fe200000101a1 */
[----:B------:R-:W-:Y:S01]  /*2f00*/  LEA.HI.X R43, R116, R0, R43, 0x2, P1 ;  /* 0x00000000742b7211 */ /* 0x000fe200008f142b */
[----:B------:R-:W-:Y:S01]  /*2f10*/  FMUL.FTZ R128, R110, R129 ;  /* 0x000000816e807220 */ /* 0x000fe20000410000 */
[----:B------:R-:W-:Y:S01]  /*2f20*/  ISETP.GE.AND P0, PT, R142, 0x1, PT ;  /* 0x000000018e00780c */ /* 0x000fe20003f06270 */
[----:B------:R-:W-:Y:S01]  /*2f30*/  FFMA.FTZ R45, R143, R120, R45 ;  /* 0x000000788f2d7223 */ /* 0x000fe2000001002d */
[----:B------:R0:W-:Y:S01]  /*2f40*/  STS [R12.X4+0x23c], R47 ;  /* 0x00023c2f0c007388 */ /* 0x0001e20000004800 */
[----:B------:R-:W-:-:S02]  /*2f50*/  FFMA.FTZ R116, -R108, R121, R151 ;  /* 0x000000796c747223 */ /* 0x000fc40000010197 */
[----:B------:R-:W-:Y:S02]  /*2f60*/  FMUL.FTZ R145, R108, R127 ;  /* 0x0000007f6c917220 */ /* 0x000fe40000410000 */
[----:B------:R-:W-:Y:S02]  /*2f70*/  FFMA.FTZ R45, R128, R118, R45 ;  /* 0x00000076802d7223 */ /* 0x000fe4000001002d */
[C---:B------:R-:W-:Y:S01]  /*2f80*/  FFMA.FTZ R130, -R106.reuse, R119, R153 ;  /* 0x000000776a827223 */ /* 0x040fe20000010199 */
[----:B------:R-:W-:Y:S01]  /*2f90*/  SHF.L.U32 R153, R105, 0x2, RZ ;  /* 0x0000000269997819 */ /* 0x000fe200000006ff */
[----:B------:R-:W-:Y:S02]  /*2fa0*/  FMUL.FTZ R132, R106, R113 ;  /* 0x000000716a847220 */ /* 0x000fe40000410000 */
[----:B------:R-:W-:Y:S02]  /*2fb0*/  FFMA.FTZ R45, R145, R116, R45 ;  /* 0x00000074912d7223 */ /* 0x000fe4000001002d */
[----:B------:R-:W-:-:S02]  /*2fc0*/  FFMA.FTZ R134, -R104, R137, R134 ;  /* 0x0000008968867223 */ /* 0x000fc40000010186 */
[----:B------:R-:W-:Y:S02]  /*2fd0*/  FMUL.FTZ R149, R104, R131 ;  /* 0x0000008368957220 */ /* 0x000fe40000410000 */
[----:B------:R-:W-:Y:S02]  /*2fe0*/  FFMA.FTZ R45, R132, R130, R45 ;  /* 0x00000082842d7223 */ /* 0x000fe4000001002d */
[----:B------:R-:W-:Y:S02]  /*2ff0*/  FMUL.FTZ R147, R88, R115 ;  /* 0x0000007358937220 */ /* 0x000fe40000410000 */
[C---:B------:R-:W-:Y:S02]  /*3000*/  FMUL.FTZ R136, R90.reuse, R133 ;  /* 0x000000855a887220 */ /* 0x040fe40000410000 */
[----:B------:R-:W-:Y:S02]  /*3010*/  FFMA.FTZ R151, -R90, R135, R46 ;  /* 0x000000875a977223 */ /* 0x000fe4000001012e */
[----:B------:R-:W-:-:S02]  /*3020*/  FFMA.FTZ R138, -R88, R117, R44 ;  /* 0x00000075588a7223 */ /* 0x000fc4000001012c */
[----:B------:R-:W-:Y:S02]  /*3030*/  FFMA.FTZ R45, R149, R134, R45 ;  /* 0x00000086952d7223 */ /* 0x000fe4000001002d */
        /* <DEDUP_REMOVED lines=12> */
.L_x_7461:
[----:B0-----:R-:W-:Y:S05]  /*3100*/  BSYNC B0 ;  /* 0x0000000000007941 */ /* 0x001fea0003800000 */
.L_x_7460:
        /* <DEDUP_REMOVED lines=15> */
.L_x_7463:
[----:B0-----:R-:W-:Y:S05]  /*3200*/  BSYNC B0 ;  /* 0x0000000000007941 */ /* 0x001fea0003800000 */
.L_x_7462:
[----:B-1----:R0:W1:Y:S01]  /*3210*/  LDS R155, [R10.X4+0x320] ;  /* 0x000320000a9b7984 */ /* 0x0020620000004800 */
[----:B------:R-:W-:Y:S01]  /*3220*/  BSSY B0, `(.L_x_7464) ;  /* 0x0000005000007945 */ /* 0x000fe20003800000 */
[----:B------:R-:W-:Y:S05]  /*3230*/  @!P0 BRA `(.L_x_7465) ;  /* 0x0000003000008947 */ /* 0x000fea0003800000 */
[----:B------:R-:W-:-:S05]  /*3240*/  IMAD.WIDE.U32 R44, R153, c[0x0][0x2d0], R98 ;  /* 0x0000b400992c7a25 */ /* 0x000fca00078e0062 */
[----:B------:R-:W-:-:S05]  /*3250*/  IADD3 R45, R47, R45, RZ ;  /* 0x0000002d2f2d7210 */ /* 0x000fca0007ffe0ff */
[----:B-1----:R1:W-:Y:S02]  /*3260*/  RED.E.ADD.F32.FTZ.RN.STRONG.GPU [R44.64], R155 ;  /* 0x0000009b2c00798e */ /* 0x0023e4000c10e784 */
.L_x_7465:
[----:B------:R-:W-:Y:S05]  /*3270*/  BSYNC B0 ;  /* 0x0000000000007941 */ /* 0x000fea0003800000 */
.L_x_7464:
[----:B-1----:R1:W2:Y:S01]  /*3280*/  LDS R155, [R9.X4+0x3a0] ;  /* 0x0003a000099b7984 */ /* 0x0022a20000004800 */
[----:B------:R-:W-:Y:S01]  /*3290*/  BSSY B0, `(.L_x_7466) ;  /* 0x0000005000007945 */ /* 0x000fe20003800000 */
[----:B------:R-:W-:Y:S05]  /*32a0*/  @!P1 BRA `(.L_x_7467) ;  /* 0x0000003000009947 */ /* 0x000fea0003800000 */
[----:B------:R-:W-:-:S05]  /*32b0*/  IMAD.WIDE.U32 R44, R153, c[0x0][0x2d0], R96 ;  /* 0x0000b400992c7a25 */ /* 0x000fca00078e0060 */
[----:B------:R-:W-:-:S05]  /*32c0*/  IADD3 R45, R47, R45, RZ ;  /* 0x0000002d2f2d7210 */ /* 0x000fca0007ffe0ff */
[----:B--2---:R2:W-:Y:S02]  /*32d0*/  RED.E.ADD.F32.FTZ.RN.STRONG.GPU [R44.64], R155 ;  /* 0x0000009b2c00798e */ /* 0x0045e4000c10e784 */
.L_x_7467:
[----:B------:R-:W-:Y:S05]  /*32e0*/  BSYNC B0 ;  /* 0x0000000000007941 */ /* 0x000fea0003800000 */
.L_x_7466:
[----:B--2---:R2:W3:Y:S01]  /*32f0*/  LDS R155, [R6.X4+0x420] ;  /* 0x00042000069b7984 */ /* 0x0044e20000004800 */
[----:B------:R-:W-:Y:S01]  /*3300*/  BSSY B0, `(.L_x_7468) ;  /* 0x0000005000007945 */ /* 0x000fe20003800000 */
[----:B------:R-:W-:Y:S05]  /*3310*/  @!P2 BRA `(.L_x_7469) ;  /* 0x000000300000a947 */ /* 0x000fea0003800000 */
[----:B------:R-:W-:-:S05]  /*3320*/  IMAD.WIDE.U32 R44, R153, c[0x0][0x2d0], R94 ;  /* 0x0000b400992c7a25 */ /* 0x000fca00078e005e */
[----:B------:R-:W-:-:S05]  /*3330*/  IADD3 R45, R47, R45, RZ ;  /* 0x0000002d2f2d7210 */ /* 0x000fca0007ffe0ff */
[----:B---3--:R3:W-:Y:S02]  /*3340*/  RED.E.ADD.F32.FTZ.RN.STRONG.GPU [R44.64], R155 ;  /* 0x0000009b2c00798e */ /* 0x0087e4000c10e784 */
.L_x_7469:
[----:B------:R-:W-:Y:S05]  /*3350*/  BSYNC B0 ;  /* 0x0000000000007941 */ /* 0x000fea0003800000 */
.L_x_7468:
[----:B---3--:R3:W4:Y:S01]  /*3360*/  LDS R45, [R5.X4+0x4a0] ;  /* 0x0004a000052d7984 */ /* 0x0087220000004800 */
[----:B------:R-:W-:Y:S01]  /*3370*/  BSSY B0, `(.L_x_7470) ;  /* 0x0000005000007945 */ /* 0x000fe20003800000 */
[----:B------:R-:W-:Y:S05]  /*3380*/  @!P3 BRA `(.L_x_7471) ;  /* 0x000000300000b947 */ /* 0x000fea0003800000 */
[----:B------:R-:W-:-:S05]  /*3390*/  IMAD.WIDE.U32 R40, R153, c[0x0][0x2d0], R40 ;  /* 0x0000b40099287a25 */ /* 0x000fca00078e0028 */
[----:B------:R-:W-:-:S05]  /*33a0*/  IADD3 R41, R47, R41, RZ ;  /* 0x000000292f297210 */ /* 0x000fca0007ffe0ff */
[----:B----4-:R4:W-:Y:S02]  /*33b0*/  RED.E.ADD.F32.FTZ.RN.STRONG.GPU [R40.64], R45 ;  /* 0x0000002d2800798e */ /* 0x0109e4000c10e784 */
.L_x_7471:
[----:B------:R-:W-:Y:S05]  /*33c0*/  BSYNC B0 ;  /* 0x0000000000007941 */ /* 0x000fea0003800000 */
.L_x_7470:
[----:B----4-:R4:W0:Y:S01]  /*33d0*/  LDS R45, [R4.X4+0x520] ;  /* 0x00052000042d7984 */ /* 0x0108220000004800 */
[----:B------:R-:W-:Y:S01]  /*33e0*/  BSSY B0, `(.L_x_7472) ;  /* 0x0000006000007945 */ /* 0x000fe20003800000 */
[----:B------:R-:W-:Y:S01]  /*33f0*/  IMAD.WIDE.U32 R42, R153, c[0x0][0x2d0], R42 ;  /* 0x0000b400992a7a25 */ /* 0x000fe200078e002a */
[----:B------:R-:W-:Y:S05]  /*3400*/  @!P4 BRA `(.L_x_7473) ;  /* 0x000000300000c947 */ /* 0x000fea0003800000 */
[----:B------:R-:W-:-:S05]  /*3410*/  IMAD.WIDE.U32 R40, R153, c[0x0][0x2d0], R92 ;  /* 0x0000b40099287a25 */ /* 0x000fca00078e005c */
[----:B------:R-:W-:-:S05]  /*3420*/  IADD3 R41, R47, R41, RZ ;  /* 0x000000292f297210 */ /* 0x000fca0007ffe0ff */
[----:B0-----:R0:W-:Y:S02]  /*3430*/  RED.E.ADD.F32.FTZ.RN.STRONG.GPU [R40.64], R45 ;  /* 0x0000002d2800798e */ /* 0x0011e4000c10e784 */
.L_x_7473:
[----:B------:R-:W-:Y:S05]  /*3440*/  BSYNC B0 ;  /* 0x0000000000007941 */ /* 0x000fea0003800000 */
.L_x_7472:
[----:B0-----:R0:W1:Y:S01]  /*3450*/  LDS R41, [R3.X4+0x5a0] ;  /* 0x0005a00003297984 */ /* 0x0010620000004800 */
[----:B------:R-:W-:Y:S01]  /*3460*/  BSSY B0, `(.L_x_7474) ;  /* 0x0000004000007945 */ /* 0x000fe20003800000 */
[----:B------:R-:W-:Y:S05]  /*3470*/  @!P5 BRA `(.L_x_7475) ;  /* 0x000000200000d947 */ /* 0x000fea0003800000 */
[----:B------:R-:W-:-:S05]  /*3480*/  IADD3 R43, R47, R43, RZ ;  /* 0x0000002b2f2b7210 */ /* 0x000fca0007ffe0ff */
[----:B-1----:R1:W-:Y:S02]  /*3490*/  RED.E.ADD.F32.FTZ.RN.STRONG.GPU [R42.64], R41 ;  /* 0x000000292a00798e */ /* 0x0023e4000c10e784 */
.L_x_7475:
[----:B------:R-:W-:Y:S05]  /*34a0*/  BSYNC B0 ;  /* 0x0000000000007941 */ /* 0x000fea0003800000 */
.L_x_7474:
[----:B-1----:R-:W1:Y:S01]  /*34b0*/  SHFL.DOWN PT, R43, R124, 0x1, 0x1f ;  /* 0x08201f007c2b7f89 */ /* 0x002e6200000e0000 */
[----:B------:R-:W-:Y:S01]  /*34c0*/  ISETP.GT.AND P0, PT, R20, 0x1e, PT ;  /* 0x0000001e1400780c */ /* 0x000fe20003f04270 */
        /* <DEDUP_REMOVED lines=14> */
[----:B-1----:R-:W-:Y:S02]  /*35b0*/  @!P0 FADD.FTZ R124, R124, R43 ;  /* 0x0000002b7c7c8221 */ /* 0x002fe40000010000 */
[----:B------:R-:W-:Y:S02]  /*35c0*/  FADD.FTZ R87, R126, R87 ;  /* 0x000000577e577221 */ /* 0x000fe40000010000 */
[----:B-----5:R-:W-:Y:S01]  /*35d0*/  @!P0 FADD.FTZ R46, R46, R41 ;  /* 0x000000292e2e8221 */ /* 0x020fe20000010000 */
[----:B------:R-:W1:Y:S01]  /*35e0*/  SHFL.DOWN PT, R43, R124, 0x2, 0x1f ;  /* 0x08401f007c2b7f89 */ /* 0x000e6200000e0000 */
[----:B------:R-:W-:Y:S01]  /*35f0*/  ISETP.GT.AND P0, PT, R20, 0x1d, PT ;  /* 0x0000001d1400780c */ /* 0x000fe20003f04270 */
[----:B------:R-:W-:Y:S02]  /*3600*/  FADD.FTZ R49, R42, R49 ;  /* 0x000000312a317221 */ /* 0x000fe40000010000 */
[----:B------:R-:W5:Y:S10]  /*3610*/  SHFL.DOWN PT, R41, R46, 0x2, 0x1f ;  /* 0x08401f002e297f89 */ /* 0x000f7400000e0000 */
[----:B-1----:R-:W-:-:S02]  /*3620*/  @!P0 FADD.FTZ R124, R124, R43 ;  /* 0x0000002b7c7c8221 */ /* 0x002fc40000010000 */
[----:B-----5:R-:W-:-:S03]  /*3630*/  @!P0 FADD.FTZ R46, R46, R41 ;  /* 0x000000292e2e8221 */ /* 0x020fc60000010000 */
[----:B------:R-:W1:Y:S01]  /*3640*/  SHFL.DOWN PT, R43, R124, 0x4, 0x1f ;  /* 0x08801f007c2b7f89 */ /* 0x000e6200000e0000 */
[----:B------:R-:W-:-:S03]  /*3650*/  ISETP.GT.AND P0, PT, R20, 0x1b, PT ;  /* 0x0000001b1400780c */ /* 0x000fc60003f04270 */
[----:B------:R-:W5:Y:S10]  /*3660*/  SHFL.DOWN PT, R41, R46, 0x4, 0x1f ;  /* 0x08801f002e297f89 */ /* 0x000f7400000e0000 */
[----:B-1----:R-:W-:-:S02]  /*3670*/  @!P0 FADD.FTZ R124, R124, R43 ;  /* 0x0000002b7c7c8221 */ /* 0x002fc40000010000 */
[----:B-----5:R-:W-:-:S03]  /*3680*/  @!P0 FADD.FTZ R46, R46, R41 ;  /* 0x000000292e2e8221 */ /* 0x020fc60000010000 */
[----:B------:R-:W1:Y:S01]  /*3690*/  SHFL.DOWN PT, R43, R124, 0x8, 0x1f ;  /* 0x09001f007c2b7f89 */ /* 0x000e6200000e0000 */
[----:B------:R-:W-:-:S03]  /*36a0*/  ISETP.GT.AND P0, PT, R20, 0x17, PT ;  /* 0x000000171400780c */ /* 0x000fc60003f04270 */
[----:B------:R-:W5:Y:S10]  /*36b0*/  SHFL.DOWN PT, R41, R46, 0x8, 0x1f ;  /* 0x09001f002e297f89 */ /* 0x000f7400000e0000 */
[----:B-1----:R-:W-:-:S02]  /*36c0*/  @!P0 FADD.FTZ R124, R124, R43 ;  /* 0x0000002b7c7c8221 */ /* 0x002fc40000010000 */
[----:B------:R-:W-:Y:S02]  /*36d0*/  FMUL.FTZ R43, R82, R115 ;  /* 0x00000073522b7220 */ /* 0x000fe40000410000 */
[----:B-----5:R-:W-:Y:S01]  /*36e0*/  @!P0 FADD.FTZ R46, R46, R41 ;  /* 0x000000292e2e8221 */ /* 0x020fe20000010000 */
[----:B------:R-:W1:Y:S01]  /*36f0*/  SHFL.DOWN PT, R47, R124, 0x10, 0x1f ;  /* 0x0a001f007c2f7f89 */ /* 0x000e6200000e0000 */
[----:B------:R-:W-:Y:S01]  /*3700*/  ISETP.GT.AND P0, PT, R20, 0xf, PT ;  /* 0x0000000f1400780c */ /* 0x000fe20003f04270 */
[----:B------:R-:W-:Y:S02]  /*3710*/  FMUL.FTZ R41, R82, R131 ;  /* 0x0000008352297220 */ /* 0x000fe40000410000 */
[----:B------:R-:W5:Y:S01]  /*3720*/  SHFL.DOWN PT, R45, R46, 0x10, 0x1f ;  /* 0x0a001f002e2d7f89 */ /* 0x000f6200000e0000 */
        /* <DEDUP_REMOVED lines=9> */
[----:B------:R-:W-:Y:S02]  /*37c0*/  FFMA.FTZ R115, R117, R115, R138 ;  /* 0x0000007375737223 */ /* 0x000fe4000001008a */
[----:B-1----:R-:W-:Y:S02]  /*37d0*/  @!P0 FADD.FTZ R124, R124, R47 ;  /* 0x0000002f7c7c8221 */ /* 0x002fe40000010000 */
        /* <DEDUP_REMOVED lines=22> */
[----:B-1----:R-:W-:Y:S02]  /*3940*/  ISETP.NE.AND P0, PT, R21, c[0x0][0x174], PT ;  /* 0x00005d0015007a0c */ /* 0x002fe40003f05270 */
[----:B------:R-:W-:-:S11]  /*3950*/  SHF.L.U32 R44, R107, 0x2, RZ ;  /* 0x000000026b2c7819 */ /* 0x000fd600000006ff */
[----:B------:R-:W1:Y:S04]  /*3960*/  @P0 LDS R42, [R44+0x1cf8] ;  /* 0x001cf8002c2a0984 */ /* 0x000e680000000800 */
[----:B------:R-:W5:Y:S01]  /*3970*/  @P0 LDS R43, [R44+0x18f8] ;  /* 0x0018f8002c2b0984 */ /* 0x000f620000000800 */
[----:B-1----:R-:W-:Y:S02]  /*3980*/  @P0 FADD.FTZ R41, R41, R42 ;  /* 0x0000002a29290221 */ /* 0x002fe40000010000 */
[----:B-----5:R-:W-:-:S03]  /*3990*/  @P0 FADD.FTZ R40, R40, R43 ;  /* 0x0000002b28280221 */ /* 0x020fc60000010000 */
[----:B------:R1:W-:Y:S04]  /*39a0*/  STS [R44+0x1cf8], R41 ;  /* 0x001cf8292c007388 */ /* 0x0003e80000000800 */
[----:B------:R1:W-:Y:S02]  /*39b0*/  STS [R44+0x18f8], R40 ;  /* 0x0018f8282c007388 */ /* 0x0003e40000000800 */
.L_x_7477:
[----:B-1----:R-:W-:Y:S05]  /*39c0*/  BSYNC B0 ;  /* 0x0000000000007941 */ /* 0x002fea0003800000 */
.L_x_7476:
[----:B------:R-:W-:Y:S02]  /*39d0*/  IADD3 R107, R107, 0x1, RZ ;  /* 0x000000016b6b7810 */ /* 0x000fe40007ffe0ff */
[----:B------:R-:W-:Y:S02]  /*39e0*/  IADD3 R105, P1, R105, 0x1, RZ ;  /* 0x0000000169697810 */ /* 0x000fe40007f3e0ff */
[----:B------:R-:W-:Y:S02]  /*39f0*/  ISETP.GE.AND P0, PT, R107, c[0x0][0x16c], PT ;  /* 0x00005b006b007a0c */ /* 0x000fe40003f06270 */
[----:B------:R-:W-:-:S11]  /*3a00*/  IADD3.X R84, RZ, R84, RZ, P1, !PT ;  /* 0x00000054ff547210 */ /* 0x000fd60000ffe4ff */
[----:B------:R-:W-:Y:S01]  /*3a10*/  @P0 CALL.REL.NOINC `(.L_x_7457) ;  /* 0x0000001000000944 */ /* 0x000fe20003c00000 */
[----:B------:R-:W-:Y:S05]  /*3a20*/  BRA `(.L_x_7478) ;  /* 0xffffe2e000007947 */ /* 0x000fea000383ffff */
.L_x_7457:
        /* <DEDUP_REMOVED lines=9> */
[C---:B------:R-:W-:Y:S02]  /*3ac0*/  SHF.L.U32 R75, R30.reuse, 0x4, RZ ;  /* 0x000000041e4b7819 */ /* 0x040fe400000006ff */
[----:B------:R-:W-:Y:S01]  /*3ad0*/  SHF.L.U64.HI R61, R30, 0x4, R17 ;  /* 0x000000041e3d7819 */ /* 0x000fe20000010211 */
[----:B------:R-:W-:Y:S01]  /*3ae0*/  IMAD R53, R56, c[0x0][0x2dc], R53 ;  /* 0x0000b70038357a24 */ /* 0x000fe200078e0235 */
[----:B------:R-:W-:Y:S01]  /*3af0*/  IADD3 R45, R45, R47, RZ ;  /* 0x0000002f2d2d7210 */ /* 0x000fe20007ffe0ff */
[----:B------:R-:W-:Y:S01]  /*3b00*/  IMAD.WIDE.U32 R76, R74, c[0x0][0x300], R76 ;  /* 0x0000c0004a4c7a25 */ /* 0x000fe200078e004c */
[----:B------:R-:W-:-:S02]  /*3b10*/  ISETP.GT.AND P4, PT, R21, 0x1, PT ;  /* 0x000000011500780c */ /* 0x000fc40003f84270 */
[----:B------:R-:W-:Y:S01]  /*3b20*/  IADD3 R27, P1, R27, -0x200, RZ ;  /* 0xfffffe001b1b7810 */ /* 0x000fe20007f3e0ff */
[----:B------:R-:W-:Y:S01]  /*3b30*/  FADD.FTZ R31, R31, R60 ;  /* 0x0000003c1f1f7221 */ /* 0x000fe20000010000 */
[----:B------:R-:W-:Y:S02]  /*3b40*/  IADD3 R29, P2, R29, -0x200, RZ ;  /* 0xfffffe001d1d7810 */ /* 0x000fe40007f5e0ff */
[----:B------:R-:W-:Y:S02]  /*3b50*/  IADD3 R25, P3, R25, -0x200, RZ ;  /* 0xfffffe0019197810 */ /* 0x000fe40007f7e0ff */
[----:B------:R-:W-:Y:S01]  /*3b60*/  IADD3 R19, R19, -0x100, RZ ;  /* 0xffffff0013137810 */ /* 0x000fe20007ffe0ff */
[----:B------:R1:W-:Y:S01]  /*3b70*/  STS.128 [R20.X16], R40 ;  /* 0x0000002814007388 */ /* 0x0003e2000000cc00 */
[----:B------:R-:W-:-:S06]  /*3b80*/  NOP ;  /* 0x0000000000007918 */ /* 0x000fcc0000000000 */
[----:B------:R-:W5:Y:S01]  /*3b90*/  LDS.128 R36, [R20.X16] ;  /* 0x0000000014247984 */ /* 0x000f62000000cc00 */
[----:B------:R-:W-:Y:S02]  /*3ba0*/  IADD3 R21, R21, -0x1, RZ ;  /* 0xffffffff15157810 */ /* 0x000fe40007ffe0ff */
[----:B------:R-:W-:Y:S02]  /*3bb0*/  IADD3.X R26, R26, -0x1, RZ, P1, !PT ;  /* 0xffffffff1a1a7810 */ /* 0x000fe40000ffe4ff */
[----:B------:R-:W-:Y:S02]  /*3bc0*/  IADD3.X R28, R28, -0x1, RZ, P2, !PT ;  /* 0xffffffff1c1c7810 */ /* 0x000fe400017fe4ff */
[----:B------:R-:W-:Y:S01]  /*3bd0*/  IADD3.X R24, R24, -0x1, RZ, P3, !PT ;  /* 0xffffffff18187810 */ /* 0x000fe20001ffe4ff */
[----:B-1----:R-:W-:Y:S01]  /*3be0*/  IMAD.WIDE.U32 R40, R56, c[0x0][0x2d8], R44 ;  /* 0x0000b60038287a25 */ /* 0x002fe200078e002c */
[----:B------:R-:W-:Y:S02]  /*3bf0*/  F2FP.BF16.PACK_AB R43, R48, R49 ;  /* 0x00000031302b723e */ /* 0x000fe400000010ff */
[----:B------:R-:W-:-:S02]  /*3c00*/  F2FP.BF16.PACK_AB R42, R50, R51 ;  /* 0x00000033322a723e */ /* 0x000fc400000010ff */
[----:B------:R-:W-:Y:S01]  /*3c10*/  IADD3 R41, R41, R53, RZ ;  /* 0x0000003529297210 */ /* 0x000fe20007ffe0ff */
[----:B------:R-:W-:Y:S01]  /*3c20*/  IMAD R53, R73, c[0x0][0x300], RZ ;  /* 0x0000c00049357a24 */ /* 0x000fe200078e02ff */
[----:B------:R-:W-:-:S03]  /*3c30*/  LEA R62, P0, R40, c[0x0][0x330], 0x1 ;  /* 0x0000cc00283e7a11 */ /* 0x000fc600078008ff */
[----:B------:R-:W-:Y:S01]  /*3c40*/  IMAD R53, R74, c[0x0][0x304], R53 ;  /* 0x0000c1004a357a24 */ /* 0x000fe200078e0235 */
[----:B------:R-:W-:Y:S02]  /*3c50*/  LEA.HI.X R40, R40, c[0x0][0x334], R41, 0x1, P0 ;  /* 0x0000cd0028287a11 */ /* 0x000fe400000f0c29 */
[----:B------:R-:W-:Y:S02]  /*3c60*/  IADD3 R62, P0, R62, R75, RZ ;  /* 0x0000004b3e3e7210 */ /* 0x000fe40007f1e0ff */
[----:B------:R-:W-:Y:S02]  /*3c70*/  F2FP.BF16.PACK_AB R41, R52, R55 ;  /* 0x000000373429723e */ /* 0x000fe400000010ff */
[----:B------:R-:W-:Y:S02]  /*3c80*/  IADD3.X R63, R40, R61, RZ, P0, !PT ;  /* 0x0000003d283f7210 */ /* 0x000fe400007fe4ff */
[----:B------:R-:W-:Y:S01]  /*3c90*/  F2FP.BF16.PACK_AB R40, R54, R60 ;  /* 0x0000003c3628723e */ /* 0x000fe200000010ff */
[----:B------:R-:W-:Y:S01]  /*3ca0*/  FADD.FTZ R54, R31, R54 ;  /* 0x000000361f367221 */ /* 0x000fe20000010000 */
[----:B------:R-:W-:Y:S01]  /*3cb0*/  IADD3 R77, R77, R53, RZ ;  /* 0x000000354d4d7210 */ /* 0x000fe20007ffe0ff */
[----:B------:R-:W-:-:S02]  /*3cc0*/  IMAD R53, R35, c[0x0][0x2f8], RZ ;  /* 0x0000be0023357a24 */ /* 0x000fc400078e02ff */
[----:B------:R-:W-:Y:S02]  /*3cd0*/  FADD.FTZ R55, R54, R55 ;  /* 0x0000003736377221 */ /* 0x000fe40000010000 */
[----:B------:R-:W-:Y:S02]  /*3ce0*/  IMAD R31, R56, c[0x0][0x2fc], R53 ;  /* 0x0000bf00381f7a24 */ /* 0x000fe400078e0235 */
[----:B------:R-:W-:Y:S01]  /*3cf0*/  FADD.FTZ R52, R55, R52 ;  /* 0x0000003437347221 */ /* 0x000fe20000010000 */
[----:B-----5:R1:W-:Y:S03]  /*3d00*/  STG.E.128 [R62.64+-0x200], R36 ;  /* 0xfffe00243e007986 */ /* 0x0203e6000c101d04 */
[----:B------:R-:W-:Y:S01]  /*3d10*/  FADD.FTZ R51, R52, R51 ;  /* 0x0000003334337221 */ /* 0x000fe20000010000 */
[----:B------:R-:W-:Y:S03]  /*3d20*/  BAR.SYNC.DEFER_BLOCKING 0x0 ;  /* 0x0000000000007b1d */ /* 0x000fe60000010000 */
[----:B------:R-:W-:-:S02]  /*3d30*/  FADD.FTZ R50, R51, R50 ;  /* 0x0000003233327221 */ /* 0x000fc40000010000 */
[----:B-1----:R-:W-:-:S05]  /*3d40*/  IMAD.WIDE.U32 R36, R56, c[0x0][0x2f8], R76 ;  /* 0x0000be0038247a25 */ /* 0x002fca00078e004c */
[----:B------:R-:W-:Y:S02]  /*3d50*/  IADD3 R31, R37, R31, RZ ;  /* 0x0000001f251f7210 */ /* 0x000fe40007ffe0ff */
[----:B------:R-:W-:Y:S01]  /*3d60*/  LEA R37, P0, R36, c[0x0][0x340], 0x1 ;  /* 0x0000d00024257a11 */ /* 0x000fe200078008ff */
[----:B------:R-:W-:Y:S01]  /*3d70*/  STS.128 [R20.X16], R40 ;  /* 0x0000002814007388 */ /* 0x000fe2000000cc00 */
[----:B------:R-:W-:-:S06]  /*3d80*/  NOP ;  /* 0x0000000000007918 */ /* 0x000fcc0000000000 */
[----:B------:R-:W1:Y:S01]  /*3d90*/  LDS.128 R44, [R20.X16] ;  /* 0x00000000142c7984 */ /* 0x000e62000000cc00 */
[----:B------:R-:W-:Y:S02]  /*3da0*/  LEA.HI.X R31, R36, c[0x0][0x344], R31, 0x1, P0 ;  /* 0x0000d100241f7a11 */ /* 0x000fe400000f0c1f */
[----:B------:R-:W-:-:S04]  /*3db0*/  IADD3 R36, P0, R37, R75, RZ ;  /* 0x0000004b25247210 */ /* 0x000fc80007f1e0ff */
[----:B------:R-:W-:Y:S01]  /*3dc0*/  IADD3.X R37, R31, R61, RZ, P0, !PT ;  /* 0x0000003d1f257210 */ /* 0x000fe200007fe4ff */
[----:B------:R-:W-:Y:S01]  /*3dd0*/  FADD.FTZ R31, R50, R49 ;  /* 0x00000031321f7221 */ /* 0x000fe20000010000 */
[----:B------:R-:W-:-:S03]  /*3de0*/  IADD3 R23, P0, R23, -0x200, RZ ;  /* 0xfffffe0017177810 */ /* 0x000fc60007f1e0ff */
[----:B------:R-:W-:Y:S01]  /*3df0*/  FADD.FTZ R31, R31, R48 ;  /* 0x000000301f1f7221 */ /* 0x000fe20000010000 */
[----:B------:R-:W-:Y:S01]  /*3e00*/  IADD3.X R22, R22, -0x1, RZ, P0, !PT ;  /* 0xffffffff16167810 */ /* 0x000fe200007fe4ff */
[----:B-1----:R1:W-:Y:S01]  /*3e10*/  STG.E.128 [R36.64+-0x200], R44 ;  /* 0xfffe002c24007986 */ /* 0x0023e2000c101d04 */
[----:B------:R-:W-:Y:S01]  /*3e20*/  @!P4 CALL.REL.NOINC `(.L_x_7455) ;  /* 0x000000100000c944 */ /* 0x000fe20003c00000 */
[----:B------:R-:W-:Y:S05]  /*3e30*/  BRA `(.L_x_7479) ;  /* 0xffffcbd000007947 */ /* 0x000fea000383ffff */
.L_x_7455:
[----:B------:R-:W-:Y:S02]  /*3e40*/  ISETP.NE.U32.AND P0, PT, RZ, c[0x0][0x328], PT ;  /* 0x0000ca00ff007a0c */ /* 0x000fe40003f05070 */
[----:B------:R-:W-:Y:S02]  /*3e50*/  ISETP.NE.U32.AND P2, PT, RZ, c[0x0][0x348], PT ;  /* 0x0000d200ff007a0c */ /* 0x000fe40003f45070 */
[----:B------:R-:W-:Y:S02]  /*3e60*/  ISETP.NE.AND.EX P1, PT, RZ, c[0x0][0x32c], PT, P0 ;  /* 0x0000cb00ff007a0c */ /* 0x000fe40003f25300 */
[----:B------:R-:W-:-:S11]  /*3e70*/  ISETP.NE.AND.EX P0, PT, RZ, c[0x0][0x34c], PT, P2 ;  /* 0x0000d300ff007a0c */ /* 0x000fd60003f05320 */
[----:B------:R-:W-:Y:S05]  /*3e80*/  @!P1 BRA `(.L_x_7480) ;  /* 0x0000014000009947 */ /* 0x000fea0003800000 */
[----:B0-----:R-:W0:Y:S01]  /*3e90*/  SHFL.DOWN P1, R3, R32, 0x1, 0x1f ;  /* 0x08201f0020037f89 */ /* 0x001e220000020000 */
[----:B------:R-:W-:Y:S03]  /*3ea0*/  BSSY B0, `(.L_x_7480) ;  /* 0x0000012000007945 */ /* 0x000fe60003800000 */
[----:B----4-:R-:W4:Y:S01]  /*3eb0*/  S2R R4, SR_LANEID ;  /* 0x0000000000047919 */ /* 0x010f220000000000 */
[----:B0-----:R-:W-:Y:S01]  /*3ec0*/  @P1 FADD R3, R3, R32 ;  /* 0x0000002003031221 */ /* 0x001fe20000000000 */
[----:B----4-:R-:W-:-:S04]  /*3ed0*/  ISETP.NE.AND P2, PT, R4, RZ, PT ;  /* 0x000000ff0400720c */ /* 0x010fc80003f45270 */
[----:B------:R-:W0:Y:S04]  /*3ee0*/  SHFL.DOWN P1, R0, R3, 0x2, 0x1f ;  /* 0x08401f0003007f89 */ /* 0x000e280000020000 */
[----:B------:R-:W4:Y:S01]  /*3ef0*/  S2R R4, SR_TID.X ;  /* 0x0000000000047919 */ /* 0x000f220000002100 */
[----:B0-----:R-:W-:-:S05]  /*3f00*/  @P1 FADD R0, R3, R0 ;  /* 0x0000000003001221 */ /* 0x001fca0000000000 */
[----:B---3--:R-:W0:Y:S02]  /*3f10*/  SHFL.DOWN P1, R5, R0, 0x4, 0x1f ;  /* 0x08801f0000057f89 */ /* 0x008e240000020000 */
        /* <DEDUP_REMOVED lines=10> */
.L_x_7481:
[----:B0-----:R-:W-:Y:S05]  /*3fc0*/  BSYNC B0 ;  /* 0x0000000000007941 */ /* 0x001fea0003800000 */
.L_x_7480:
[----:B------:R-:W-:Y:S01]  /*3fd0*/  BSSY B0, `(.L_x_7482) ;  /* 0x0000018000007945 */ /* 0x000fe20003800000 */
[----:B------:R-:W-:Y:S05]  /*3fe0*/  @!P0 BRA `(.L_x_7483) ;  /* 0x0000015000008947 */ /* 0x000fea0003800000 */
[----:B------:R-:W-:Y:S06]  /*3ff0*/  BAR.SYNC.DEFER_BLOCKING 0x0 ;  /* 0x0000000000007b1d */ /* 0x000fec0000010000 */
[----:B------:R-:W0:Y:S04]  /*4000*/  SHFL.DOWN P0, R0, R31, 0x1, 0x1f ;  /* 0x08201f001f007f89 */ /* 0x000e280000000000 */
[----:B--2---:R-:W2:Y:S04]  /*4010*/  S2R R6, SR_LANEID ;  /* 0x0000000000067919 */ /* 0x004ea80000000000 */
[----:B------:R-:W1:Y:S01]  /*4020*/  S2R R13, SR_TID.X ;  /* 0x00000000000d7919 */ /* 0x000e620000002100 */
[----:B0-----:R-:W-:Y:S01]  /*4030*/  @P0 FADD R0, R0, R31 ;  /* 0x0000001f00000221 */ /* 0x001fe20000000000 */
[----:B--2---:R-:W-:-:S04]  /*4040*/  ISETP.NE.AND P1, PT, R6, RZ, PT ;  /* 0x000000ff0600720c */ /* 0x004fc80003f25270 */
[----:B------:R-:W0:Y:S02]  /*4050*/  SHFL.DOWN P0, R3, R0, 0x2, 0x1f ;  /* 0x08401f0000037f89 */ /* 0x000e240000000000 */
[----:B0-----:R-:W-:-:S05]  /*4060*/  @P0 FADD R3, R0, R3 ;  /* 0x0000000300030221 */ /* 0x001fca0000000000 */
[----:B------:R-:W0:Y:S02]  /*4070*/  SHFL.DOWN P0, R2, R3, 0x4, 0x1f ;  /* 0x08801f0003027f89 */ /* 0x000e240000000000 */
[----:B0-----:R-:W-:-:S05]  /*4080*/  @P0 FADD R2, R3, R2 ;  /* 0x0000000203020221 */ /* 0x001fca0000000000 */
[----:B---3--:R-:W0:Y:S02]  /*4090*/  SHFL.DOWN P0, R5, R2, 0x8, 0x1f ;  /* 0x09001f0002057f89 */ /* 0x008e240000000000 */
[----:B0-----:R-:W-:-:S05]  /*40a0*/  @P0 FADD R5, R2, R5 ;  /* 0x0000000502050221 */ /* 0x001fca0000000000 */
[----:B----4-:R-:W0:Y:S02]  /*40b0*/  SHFL.DOWN P0, R4, R5, 0x10, 0x1f ;  /* 0x0a001f0005047f89 */ /* 0x010e240000000000 */
        /* <DEDUP_REMOVED lines=8> */
.L_x_7483:
[----:B------:R-:W0:Y:S02]  /*4140*/  S2R R13, SR_TID.X ;  /* 0x00000000000d7919 */ /* 0x000e240000002100 */
.L_x_7484:
[----:B0-----:R-:W-:Y:S05]  /*4150*/  BSYNC B0 ;  /* 0x0000000000007941 */ /* 0x001fea0003800000 */
.L_x_7482:
[----:B------:R-:W-:-:S13]  /*4160*/  ISETP.GE.AND P0, PT, R13, c[0x0][0x16c], PT ;  /* 0x00005b000d007a0c */ /* 0x000fda0003f06270 */
[----:B------:R-:W-:Y:S05]  /*4170*/  @P0 EXIT ;  /* 0x000000000000094d */ /* 0x000fea0003800000 */
[C---:B---3--:R-:W-:Y:S02]  /*4180*/  IMAD R5, R73.reuse, c[0x0][0x2a8], RZ ;  /* 0x0000aa0049057a24 */ /* 0x048fe400078e02ff */
[----:B------:R-:W-:Y:S02]  /*4190*/  IMAD R73, R73, c[0x0][0x288], RZ ;  /* 0x0000a20049497a24 */ /* 0x000fe400078e02ff */
[----:B------:R-:W-:-:S04]  /*41a0*/  IMAD.WIDE.U32 R2, R74, c[0x0][0x2a8], RZ ;  /* 0x0000aa004a027a25 */ /* 0x000fc800078e00ff */
[C---:B------:R-:W-:Y:S02]  /*41b0*/  IMAD R5, R74.reuse, c[0x0][0x2ac], R5 ;  /* 0x0000ab004a057a24 */ /* 0x040fe400078e0205 */
[C---:B------:R-:W-:Y:S02]  /*41c0*/  IMAD R19, R74.reuse, c[0x0][0x28c], R73 ;  /* 0x0000a3004a137a24 */ /* 0x040fe400078e0249 */
[----:B------:R-:W-:Y:S01]  /*41d0*/  IMAD.WIDE.U32 R74, R74, c[0x0][0x288], RZ ;  /* 0x0000a2004a4a7a25 */ /* 0x000fe200078e00ff */
[----:B------:R-:W-:-:S04]  /*41e0*/  IADD3 R21, R3, R5, RZ ;  /* 0x0000000503157210 */ /* 0x000fc80007ffe0ff */
[----:B------:R-:W-:Y:S02]  /*41f0*/  IADD3 R19, R75, R19, RZ ;  /* 0x000000134b137210 */ /* 0x000fe40007ffe0ff */
.L_x_7485:
[----:B0-----:R-:W0:Y:S01]  /*4200*/  LDS R15, [R13.X4+0x18f8] ;  /* 0x0018f8000d0f7984 */ /* 0x001e220000004800 */
[----:B------:R-:W-:Y:S01]  /*4210*/  SHF.R.S32.HI R0, RZ, 0x1f, R13 ;  /* 0x0000001fff007819 */ /* 0x000fe2000001140d */
[----:B------:R-:W-:Y:S01]  /*4220*/  YIELD ;  /* 0x0000000000007946 */ /* 0x000fe20003800000 */
[----:B--2---:R-:W-:Y:S01]  /*4230*/  MOV R6, R2 ;  /* 0x0000000200067202 */ /* 0x004fe20000000f00 */
[----:B------:R2:W3:Y:S01]  /*4240*/  LDS R17, [R13.X4+0x1cf8] ;  /* 0x001cf8000d117984 */ /* 0x0004e20000004800 */
[----:B------:R-:W-:Y:S01]  /*4250*/  MOV R7, R21 ;  /* 0x0000001500077202 */ /* 0x000fe20000000f00 */
[C---:B------:R-:W-:Y:S01]  /*4260*/  IMAD R10, R0.reuse, c[0x0][0x290], RZ ;  /* 0x0000a400000a7a24 */ /* 0x040fe200078e02ff */
[----:B----4-:R-:W-:Y:S01]  /*4270*/  MOV R4, R74 ;  /* 0x0000004a00047202 */ /* 0x010fe20000000f00 */
        /* <DEDUP_REMOVED lines=18> */
.L_x_7486:
        /* <DEDUP_REMOVED lines=14> */
.L_x_9121:


//--------------------- .text._Z25selective_scan_bwd_kernelI32Selective_Scan_bwd_kernel_traitsILi32ELi8ELb1ELb0ELb1ELb1ELb0EN3c108BFloat16EfEEv12SSMParamsBwd --------------------------
	.section	.text._Z25selective_scan_bwd_kernelI32Selective_Scan_bwd_kernel_traitsILi32ELi8ELb1ELb0ELb1ELb1ELb0EN3c108BFloat16EfEEv12SSMParamsBwd,"ax",@progbits
	.sectioninfo	@"SHI_REGISTERS=168"
	.align	128
        .global         _Z25selective_scan_bwd_kernelI32Selective_Scan_bwd_kernel_traitsILi32ELi8ELb1ELb0ELb1ELb1ELb0EN3c108BFloat16EfEEv12SSMParamsBwd
        .type           _Z25selective_scan_bwd_kernelI32Selective_Scan_bwd_kernel_traitsILi32ELi8ELb1ELb0ELb1ELb1ELb0EN3c108BFloat16EfEEv12SSMParamsBwd,@function
        .size           _Z25selective_scan_bwd_kernelI32Selective_Scan_bwd_kernel_traitsILi32ELi8ELb1ELb0ELb1ELb1ELb0EN3c108BFloat16EfEEv12SSMParamsBwd,(.L_x_9122 - _Z25selective_scan_bwd_kernelI32Selective_Scan_bwd_kernel_traitsILi32ELi8ELb1ELb0ELb1ELb1ELb0EN3c108BFloat16EfEEv12SSMParamsBwd)
        .other          _Z25selective_scan_bwd_kernelI32Selective_Scan_bwd_kernel_traitsILi32ELi8ELb1ELb0ELb1ELb1ELb0EN3c108BFloat16EfEEv12SSMParamsBwd,@"STO_CUDA_ENTRY STV_DEFAULT"
_Z25selective_scan_bwd_kernelI32Selective_Scan_bwd_kernel_traitsILi32ELi8ELb1ELb0ELb1ELb1ELb0EN3c108BFloat16EfEEv12SSMParamsBwd:
.text._Z25selective_scan_bwd_kernelI32Selective_Scan_bwd_kernel_traitsILi32ELi8ELb1ELb0ELb1ELb1ELb0EN3c108BFloat16EfEEv12SSMParamsBwd:
        /* <DEDUP_REMOVED lines=118> */
[----:B------:R-:W1:Y:S01]  /*0760*/  S2R R21, SR_LANEID ;  /* 0x0000000000157919 */ /* 0x000e620000000000 */
[----:B------:R-:W-:Y:S01]  /*0770*/  IMAD R27, R3, c[0x0][0x198], RZ ;  /* 0x00006600031b7a24 */ /* 0x000fe200078e02ff */
[----:B------:R-:W-:Y:S01]  /*0780*/  MOV R17, R22 ;  /* 0x0000001600117202 */ /* 0x000fe20000000f00 */
[----:B------:R-:W-:Y:S01]  /*0790*/  IMAD.WIDE.U32 R60, R0, c[0x0][0x180], RZ ;  /* 0x00006000003c7a25 */ /* 0x000fe200078e00ff */
[----:B------:R-:W-:-:S03]  /*07a0*/  UMOV UR4, URZ ;  /* 0x0000003f00047c82 */ /* 0x000fc60008000000 */
[----:B------:R-:W-:-:S04]  /*07b0*/  IMAD.WIDE.U32 R58, R0, c[0x0][0x198], RZ ;  /* 0x00006600003a7a25 */ /* 0x000fc800078e00ff */
[----:B------:R-:W-:-:S05]  /*07c0*/  IMAD R27, R0, c[0x0][0x19c], R27 ;  /* 0x00006700001b7a24 */ /* 0x000fca00078e021b */
[----:B------:R-:W-:Y:S01]  /*07d0*/  IADD3 R27, R59, R27, RZ ;  /* 0x0000001b3b1b7210 */ /* 0x000fe20007ffe0ff */
[----:B0-----:R-:W-:Y:S01]  /*07e0*/  IMAD.WIDE.U32 R10, R5, c[0x0][0x2b8], R12 ;  /* 0x0000ae00050a7a25 */ /* 0x001fe200078e000c */
[C---:B------:R-:W-:Y:S02]  /*07f0*/  IADD3 R29, R12.reuse, 0x20, RZ ;  /* 0x000000200c1d7810 */ /* 0x040fe40007ffe0ff */
[----:B------:R-:W-:Y:S02]  /*0800*/  MOV R13, R24 ;  /* 0x00000018000d7202 */ /* 0x000fe40000000f00 */
[----:B------:R-:W-:Y:S01]  /*0810*/  IADD3 R11, R11, R9, RZ ;  /* 0x000000090b0b7210 */ /* 0x000fe20007ffe0ff */
[C---:B------:R-:W-:Y:S01]  /*0820*/  IMAD R9, R7.reuse, c[0x0][0x2c4], R14 ;  /* 0x0000b10007097a24 */ /* 0x040fe200078e020e */
[C---:B------:R-:W-:Y:S02]  /*0830*/  IADD3 R31, R12.reuse, 0x40, RZ ;  /* 0x000000400c1f7810 */ /* 0x040fe40007ffe0ff */
[C---:B------:R-:W-:Y:S01]  /*0840*/  IADD3 R33, R12.reuse, 0x60, RZ ;  /* 0x000000600c217810 */ /* 0x040fe20007ffe0ff */
[----:B------:R-:W-:Y:S01]  /*0850*/  IMAD.WIDE.U32 R10, R7, c[0x0][0x2c0], R10 ;  /* 0x0000b000070a7a25 */ /* 0x000fe200078e000a */
[----:B------:R-:W-:-:S02]  /*0860*/  SHF.L.U32 R24, R12, 0x3, RZ ;  /* 0x000000030c187819 */ /* 0x000fc400000006ff */
[----:B------:R-:W-:Y:S02]  /*0870*/  IADD3 R35, R12, 0x80, RZ ;  /* 0x000000800c237810 */ /* 0x000fe40007ffe0ff */
[----:B------:R-:W-:Y:S02]  /*0880*/  IADD3 R9, R11, R9, RZ ;  /* 0x000000090b097210 */ /* 0x000fe40007ffe0ff */
[----:B------:R-:W-:Y:S01]  /*0890*/  MOV R11, R23 ;  /* 0x00000017000b7202 */ /* 0x000fe20000000f00 */
[----:B------:R-:W-:Y:S01]  /*08a0*/  IMAD R23, R3, c[0x0][0x180], RZ ;  /* 0x0000600003177a24 */ /* 0x000fe200078e02ff */
[----:B------:R-:W-:Y:S02]  /*08b0*/  LEA R56, P0, R10, c[0x0][0x320], 0x2 ;  /* 0x0000c8000a387a11 */ /* 0x000fe400078010ff */
[----:B------:R-:W-:Y:S01]  /*08c0*/  IADD3 R37, R12, 0xa0, RZ ;  /* 0x000000a00c257810 */ /* 0x000fe20007ffe0ff */
[----:B------:R-:W-:Y:S01]  /*08d0*/  IMAD R25, R0, c[0x0][0x184], R23 ;  /* 0x0000610000197a24 */ /* 0x000fe200078e0217 */
[----:B------:R-:W-:-:S02]  /*08e0*/  LEA.HI.X R34, R10, c[0x0][0x324], R9, 0x2, P0 ;  /* 0x0000c9000a227a11 */ /* 0x000fc400000f1409 */
[C---:B------:R-:W-:Y:S02]  /*08f0*/  IADD3 R39, R12.reuse, 0xc0, RZ ;  /* 0x000000c00c277810 */ /* 0x040fe40007ffe0ff */
[----:B------:R-:W-:Y:S02]  /*0900*/  IADD3 R41, R12, 0xe0, RZ ;  /* 0x000000e00c297810 */ /* 0x000fe40007ffe0ff */
[----:B------:R-:W-:Y:S02]  /*0910*/  IADD3 R56, P0, R56, -0x100, RZ ;  /* 0xffffff0038387810 */ /* 0x000fe40007f1e0ff */
[----:B------:R-:W-:Y:S02]  /*0920*/  MOV R14, R16 ;  /* 0x00000010000e7202 */ /* 0x000fe40000000f00 */
[----:B------:R-:W-:Y:S02]  /*0930*/  LEA.HI.SX32 R26, R29, R12, 0x1b ;  /* 0x0000000c1d1a7211 */ /* 0x000fe400078fdaff */
[----:B------:R-:W-:-:S02]  /*0940*/  MOV R16, R20 ;  /* 0x0000001400107202 */ /* 0x000fc40000000f00 */
[-C--:B------:R-:W-:Y:S02]  /*0950*/  LEA.HI.SX32 R28, R31, R12.reuse, 0x1b ;  /* 0x0000000c1f1c7211 */ /* 0x080fe400078fdaff */
[----:B------:R-:W-:Y:S02]  /*0960*/  LEA.HI.SX32 R29, R33, R12, 0x1b ;  /* 0x0000000c211d7211 */ /* 0x000fe400078fdaff */
[----:B------:R-:W-:Y:S02]  /*0970*/  MOV R20, c[0x0][0x174] ;  /* 0x00005d0000147a02 */ /* 0x000fe40000000f00 */
[----:B------:R-:W-:Y:S02]  /*0980*/  MOV R10, RZ ;  /* 0x000000ff000a7202 */ /* 0x000fe40000000f00 */
[----:B------:R-:W-:Y:S02]  /*0990*/  MOV R9, RZ ;  /* 0x000000ff00097202 */ /* 0x000fe40000000f00 */
[----:B------:R-:W-:-:S02]  /*09a0*/  LOP3.LUT R22, R12, 0x1f, RZ, 0xc0, !PT ;  /* 0x0000001f0c167812 */ /* 0x000fc400078ec0ff */
[----:B------:R-:W-:Y:S02]  /*09b0*/  LEA.HI.SX32 R23, R12, R12, 0x1b ;  /* 0x0000000c0c177211 */ /* 0x000fe400078fdaff */
[----:B------:R-:W-:Y:S02]  /*09c0*/  IADD3 R25, R61, R25, RZ ;  /* 0x000000193d197210 */ /* 0x000fe40007ffe0ff */
[----:B------:R-:W-:Y:S02]  /*09d0*/  LEA.HI.SX32 R24, R24, R24, 0x1b ;  /* 0x0000001818187211 */ /* 0x000fe400078fdaff */
[-C--:B------:R-:W-:Y:S02]  /*09e0*/  LEA.HI.SX32 R30, R35, R12.reuse, 0x1b ;  /* 0x0000000c231e7211 */ /* 0x080fe400078fdaff */
[-C--:B------:R-:W-:Y:S02]  /*09f0*/  LEA.HI.SX32 R31, R37, R12.reuse, 0x1b ;  /* 0x0000000c251f7211 */ /* 0x080fe400078fdaff */
[----:B------:R-:W-:-:S02]  /*0a00*/  LEA.HI.SX32 R32, R39, R12, 0x1b ;  /* 0x0000000c27207211 */ /* 0x000fc400078fdaff */
[----:B------:R-:W-:Y:S02]  /*0a10*/  LEA.HI.SX32 R33, R41, R12, 0x1b ;  /* 0x0000000c29217211 */ /* 0x000fe400078fdaff */
[----:B-1----:R-:W-:Y:S02]  /*0a20*/  IADD3.X R57, R34, -0x1, RZ, P0, !PT ;  /* 0xffffffff22397810 */ /* 0x002fe400007fe4ff */
.L_x_7526:
[----:B------:R-:W-:Y:S01]  /*0a30*/  BAR.SYNC.DEFER_BLOCKING 0x0 ;  /* 0x0000000000007b1d */ /* 0x000fe20000010000 */
[----:B------:R-:W-:Y:S02]  /*0a40*/  SHF.R.S32.HI R63, RZ, 0x1f, R12 ;  /* 0x0000001fff3f7819 */ /* 0x000fe4000001140c */
[C---:B0-----:R-:W-:Y:S02]  /*0a50*/  SHF.L.U32 R34, R12.reuse, 0x4, RZ ;  /* 0x000000040c227819 */ /* 0x041fe400000006ff */
[----:B------:R-:W-:Y:S02]  /*0a60*/  SHF.L.U64.HI R36, R12, 0x4, R63 ;  /* 0x000000040c247819 */ /* 0x000fe4000001023f */
[----:B------:R-:W-:-:S04]  /*0a70*/  IADD3 R44, P0, R11, R34, RZ ;  /* 0x000000220b2c7210 */ /* 0x000fc80007f1e0ff */
[----:B------:R-:W-:-:S06]  /*0a80*/  IADD3.X R45, R13, R36, RZ, P0, !PT ;  /* 0x000000240d2d7210 */ /* 0x000fcc00007fe4ff */
[----:B------:R-:W2:Y:S01]  /*0a90*/  LDG.E.128 R44, [R44.64] ;  /* 0x000000062c2c7981 */ /* 0x000ea2000c1e1d00 */
[----:B------:R-:W-:-:S04]  /*0aa0*/  IADD3 R52, P0, R15, R34, RZ ;  /* 0x000000220f347210 */ /* 0x000fc80007f1e0ff */
[----:B------:R-:W-:Y:S01]  /*0ab0*/  IADD3.X R53, R17, R36, RZ, P0, !PT ;  /* 0x0000002411357210 */ /* 0x000fe200007fe4ff */
[----:B--2---:R0:W-:Y:S01]  /*0ac0*/  STS.128 [R21.X16], R44 ;  /* 0x0000002c15007388 */ /* 0x0041e2000000cc00 */
[----:B------:R-:W-:-:S06]  /*0ad0*/  NOP ;  /* 0x0000000000007918 */ /* 0x000fcc0000000000 */
[----:B------:R-:W1:Y:S04]  /*0ae0*/  LDS.128 R40, [R21.X16] ;  /* 0x0000000015287984 */ /* 0x000e68000000cc00 */
[----:B------:R-:W-:Y:S06]  /*0af0*/  BAR.SYNC.DEFER_BLOCKING 0x0 ;  /* 0x0000000000007b1d */ /* 0x000fec0000010000 */
[----:B------:R-:W2:Y:S01]  /*0b00*/  LDG.E.128 R52, [R52.64] ;  /* 0x0000000634347981 */ /* 0x000ea2000c1e1d00 */
[----:B------:R-:W-:-:S04]  /*0b10*/  IADD3 R34, P0, R14, R34, RZ ;  /* 0x000000220e227210 */ /* 0x000fc80007f1e0ff */
[----:B------:R-:W-:Y:S01]  /*0b20*/  IADD3.X R35, R16, R36, RZ, P0, !PT ;  /* 0x0000002410237210 */ /* 0x000fe200007fe4ff */
[----:B--2---:R-:W-:Y:S01]  /*0b30*/  STS.128 [R21.X16], R52 ;  /* 0x0000003415007388 */ /* 0x004fe2000000cc00 */
[----:B------:R-:W-:-:S06]  /*0b40*/  NOP ;  /* 0x0000000000007918 */ /* 0x000fcc0000000000 */
[----:B------:R-:W2:Y:S04]  /*0b50*/  LDS.128 R36, [R21.X16] ;  /* 0x0000000015247984 */ /* 0x000ea8000000cc00 */
[----:B------:R-:W-:Y:S06]  /*0b60*/  BAR.SYNC.DEFER_BLOCKING 0x0 ;  /* 0x0000000000007b1d */ /* 0x000fec0000010000 */
[----:B0-----:R1:W3:Y:S01]  /*0b70*/  LDG.E.128 R44, [R34.64] ;  /* 0x00000006222c7981 */ /* 0x0012e2000c1e1d00 */
[----:B------:R-:W-:Y:S01]  /*0b80*/  MOV R62, c[0x0][0x16c] ;  /* 0x00005b00003e7a02 */ /* 0x000fe20000000f00 */
[----:B------:R-:W-:Y:S03]  /*0b90*/  BSSY B0, `(.L_x_7488) ;  /* 0x0000043000007945 */ /* 0x000fe60003800000 */
[----:B------:R-:W-:-:S02]  /*0ba0*/  ISETP.GE.AND P5, PT, R62, 0x1, PT ;  /* 0x000000013e00780c */ /* 0x000fc40003fa6270 */
[----:B-1----:R-:W-:Y:S02]  /*0bb0*/  PRMT R34, RZ, 0x5410, R40 ;  /* 0x00005410ff227816 */ /* 0x002fe40000000028 */
[--C-:B--2---:R-:W-:Y:S02]  /*0bc0*/  PRMT R35, RZ, 0x5410, R37.reuse ;  /* 0x00005410ff237816 */ /* 0x104fe40000000025 */
[----:B------:R-:W-:Y:S02]  /*0bd0*/  PRMT R83, RZ, 0x7610, R36 ;  /* 0x00007610ff537816 */ /* 0x000fe40000000024 */
[----:B------:R-:W-:Y:S01]  /*0be0*/  PRMT R37, RZ, 0x7610, R37 ;  /* 0x00007610ff257816 */ /* 0x000fe20000000025 */
[--C-:B-----5:R-:W-:Y:S02]  /*0bf0*/  FADD.FTZ R82, R35, R4.reuse ;  /* 0x0000000423527221 */ /* 0x120fe40000010000 */
[--C-:B------:R-:W-:Y:S02]  /*0c00*/  FADD.FTZ R83, R83, R4.reuse ;  /* 0x0000000453537221 */ /* 0x100fe40000010000 */
[----:B------:R-:W-:Y:S01]  /*0c10*/  FADD.FTZ R81, R37, R4 ;  /* 0x0000000425517221 */ /* 0x000fe20000010000 */
[----:B------:R-:W-:-:S02]  /*0c20*/  FSETP.GTU.FTZ.AND P4, PT, R82, 20, PT ;  /* 0x41a000005200780b */ /* 0x000fc40003f9c000 */
[----:B------:R-:W-:Y:S02]  /*0c30*/  FSETP.GTU.FTZ.AND P6, PT, R83, 20, PT ;  /* 0x41a000005300780b */ /* 0x000fe40003fdc000 */
[----:B------:R-:W-:Y:S02]  /*0c40*/  FSETP.GTU.FTZ.AND P3, PT, R81, 20, PT ;  /* 0x41a000005100780b */ /* 0x000fe40003f7c000 */
[----:B------:R-:W-:Y:S01]  /*0c50*/  PRMT R37, RZ, 0x7610, R41 ;  /* 0x00007610ff257816 */ /* 0x000fe20000000029 */
[----:B---3--:R0:W-:Y:S01]  /*0c60*/  STS.128 [R21.X16], R44 ;  /* 0x0000002c15007388 */ /* 0x0081e2000000cc00 */
[----:B------:R-:W-:-:S06]  /*0c70*/  NOP ;  /* 0x0000000000007918 */ /* 0x000fcc0000000000 */
[----:B------:R-:W1:Y:S01]  /*0c80*/  LDS.128 R48, [R21.X16] ;  /* 0x0000000015307984 */ /* 0x000e62000000cc00 */
[--C-:B0-----:R-:W-:Y:S02]  /*0c90*/  PRMT R45, RZ, 0x5410, R38.reuse ;  /* 0x00005410ff2d7816 */ /* 0x101fe40000000026 */
[----:B------:R-:W-:-:S03]  /*0ca0*/  PRMT R47, RZ, 0x7610, R38 ;  /* 0x00007610ff2f7816 */ /* 0x000fc60000000026 */
[--C-:B------:R-:W-:Y:S02]  /*0cb0*/  FADD.FTZ R80, R45, R4.reuse ;  /* 0x000000042d507221 */ /* 0x100fe40000010000 */
        /* <DEDUP_REMOVED lines=8> */
[----:B------:R-:W-:-:S03]  /*0d40*/  PRMT R34, RZ, 0x7610, R40 ;  /* 0x00007610ff227816 */ /* 0x000fc60000000028 */
[----:B------:R-:W-:Y:S01]  /*0d50*/  FADD.FTZ R84, R9, R4 ;  /* 0x0000000409547221 */ /* 0x000fe20000010000 */
[----:B------:R-:W-:Y:S01]  /*0d60*/  PRMT R9, RZ, 0x5410, R41 ;  /* 0x00005410ff097816 */ /* 0x000fe20000000029 */
[----:B------:R-:W-:-:S03]  /*0d70*/  FFMA.FTZ R34, R77, R34, R52 ;  /* 0x000000224d227223 */ /* 0x000fc60000010034 */
[----:B------:R-:W-:Y:S01]  /*0d80*/  FSETP.GTU.FTZ.AND P0, PT, R84, 20, PT ;  /* 0x41a000005400780b */ /* 0x000fe20003f1c000 */
[----:B------:R-:W-:Y:S01]  /*0d90*/  FFMA.FTZ R36, R79, R9, R34 ;  /* 0x000000094f247223 */ /* 0x000fe20000010022 */
[----:B------:R-:W-:-:S05]  /*0da0*/  PRMT R9, RZ, 0x5410, R39 ;  /* 0x00005410ff097816 */ /* 0x000fca0000000027 */
[----:B------:R-:W-:-:S06]  /*0db0*/  FADD.FTZ R76, R9, R4 ;  /* 0x00000004094c7221 */ /* 0x000fcc0000010000 */
        /* <DEDUP_REMOVED lines=32> */
.L_x_7489:
[----:B------:R-:W-:Y:S05]  /*0fc0*/  BSYNC B0 ;  /* 0x0000000000007941 */ /* 0x000fea0003800000 */
.L_x_7488:
        /* <DEDUP_REMOVED lines=42> */
.L_x_7491:
[----:B------:R-:W-:Y:S05]  /*1270*/  BSYNC B0 ;  /* 0x0000000000007941 */ /* 0x000fea0003800000 */
.L_x_7490:
        /* <DEDUP_REMOVED lines=41> */
.L_x_7493:
[----:B------:R-:W-:Y:S05]  /*1510*/  BSYNC B0 ;  /* 0x0000000000007941 */ /* 0x000fea0003800000 */
.L_x_7492:
        /* <DEDUP_REMOVED lines=33> */
.L_x_7495:
[----:B------:R-:W-:Y:S05]  /*1730*/  BSYNC B0 ;  /* 0x0000000000007941 */ /* 0x000fea0003800000 */
.L_x_7494:
        /* <DEDUP_REMOVED lines=33> */
.L_x_7497:
[----:B------:R-:W-:Y:S05]  /*1950*/  BSYNC B0 ;  /* 0x0000000000007941 */ /* 0x000fea0003800000 */
.L_x_7496:
        /* <DEDUP_REMOVED lines=33> */
.L_x_7499:
[----:B------:R-:W-:Y:S05]  /*1b70*/  BSYNC B0 ;  /* 0x0000000000007941 */ /* 0x000fea0003800000 */
.L_x_7498:
        /* <DEDUP_REMOVED lines=33> */
.L_x_7501:
[----:B------:R-:W-:Y:S05]  /*1d90*/  BSYNC B0 ;  /* 0x0000000000007941 */ /* 0x000fea0003800000 */
.L_x_7500:
        /* <DEDUP_REMOVED lines=33> */
.L_x_7503:
[----:B------:R-:W-:Y:S05]  /*1fb0*/  BSYNC B0 ;  /* 0x0000000000007941 */ /* 0x000fea0003800000 */
.L_x_7502:
        /* <DEDUP_REMOVED lines=15> */
[----:B------:R-:W-:Y:S01]  /*20b0*/  HFMA2.MMA R45, -RZ, RZ, 0, 0 ;  /* 0x00000000ff2d7435 */ /* 0x000fe200000001ff */
[----:B------:R-:W-:Y:S01]  /*20c0*/  MOV R44, R12 ;  /* 0x0000000c002c7202 */ /* 0x000fe20000000f00 */
[----:B------:R-:W-:Y:S01]  /*20d0*/  IMAD R46, R6, c[0x0][0x2b8], RZ ;  /* 0x0000ae00062e7a24 */ /* 0x000fe200078e02ff */
[----:B------:R-:W-:Y:S01]  /*20e0*/  MOV R91, c[0x0][0x174] ;  /* 0x00005d00005b7a02 */ /* 0x000fe20000000f00 */
[----:B------:R-:W-:Y:S01]  /*20f0*/  HFMA2.MMA R111, -RZ, RZ, 0, 0 ;  /* 0x00000000ff6f7435 */ /* 0x000fe200000001ff */
[----:B------:R-:W-:Y:S01]  /*2100*/  MOV R53, RZ ;  /* 0x000000ff00357202 */ /* 0x000fe20000000f00 */
[----:B------:R-:W-:Y:S01]  /*2110*/  IMAD R47, R5, c[0x0][0x2bc], R46 ;  /* 0x0000af00052f7a24 */ /* 0x000fe200078e022e */
[----:B------:R-:W-:Y:S01]  /*2120*/  LEA R91, R91, UR4, 0x8 ;  /* 0x000000045b5b7c11 */ /* 0x000fe2000f8e40ff */
[----:B------:R-:W-:Y:S01]  /*2130*/  IMAD R46, R8, c[0x0][0x2c0], RZ ;  /* 0x0000b000082e7a24 */ /* 0x000fe200078e02ff */
[----:B------:R-:W-:Y:S01]  /*2140*/  HFMA2.MMA R109, -RZ, RZ, 0, 0 ;  /* 0x00000000ff6d7435 */ /* 0x000fe200000001ff */
[----:B------:R-:W-:Y:S01]  /*2150*/  IMAD.WIDE.U32 R44, R5, c[0x0][0x2b8], R44 ;  /* 0x0000ae00052c7a25 */ /* 0x000fe200078e002c */
[----:B------:R-:W-:-:S04]  /*2160*/  MOV R106, RZ ;  /* 0x000000ff006a7202 */ /* 0x000fc80000000f00 */
[----:B------:R-:W-:Y:S01]  /*2170*/  IADD3 R45, R45, R47, RZ ;  /* 0x0000002f2d2d7210 */ /* 0x000fe20007ffe0ff */
[----:B------:R-:W-:-:S04]  /*2180*/  IMAD R47, R7, c[0x0][0x2c4], R46 ;  /* 0x0000b100072f7a24 */ /* 0x000fc800078e022e */
[----:B------:R-:W-:Y:S01]  /*2190*/  IMAD.WIDE.U32 R88, R7, c[0x0][0x2c0], R44 ;  /* 0x0000b00007587a25 */ /* 0x000fe200078e002c */
[----:B------:R-:W-:-:S04]  /*21a0*/  IADD3 R45, R20, -0x1, RZ ;  /* 0xffffffff142d7810 */ /* 0x000fc80007ffe0ff */
[----:B------:R-:W-:Y:S02]  /*21b0*/  IADD3 R46, R89, R47, RZ ;  /* 0x0000002f592e7210 */ /* 0x000fe40007ffe0ff */
[C---:B------:R-:W-:Y:S02]  /*21c0*/  LEA R44, P0, R88.reuse, c[0x0][0x320], 0x2 ;  /* 0x0000c800582c7a11 */ /* 0x040fe400078010ff */
[----:B------:R-:W-:Y:S02]  /*21d0*/  SHF.L.U32 R47, R45, 0x8, RZ ;  /* 0x000000082d2f7819 */ /* 0x000fe400000006ff */
[----:B------:R-:W-:Y:S02]  /*21e0*/  LEA.HI.X R45, R88, c[0x0][0x324], R46, 0x2, P0 ;  /* 0x0000c900582d7a11 */ /* 0x000fe400000f142e */
[----:B------:R-:W-:-:S03]  /*21f0*/  IADD3 R88, P0, R47, R88, RZ ;  /* 0x000000582f587210 */ /* 0x000fc60007f1e0ff */
[----:B------:R-:W-:Y:S01]  /*2200*/  IMAD.WIDE R44, R91, 0x4, R44 ;  /* 0x000000045b2c7825 */ /* 0x000fe200078e022c */
[----:B------:R-:W-:-:S03]  /*2210*/  LEA.HI.X.SX32 R89, R47, R46, 0x1, P0 ;  /* 0x0000002e2f597211 */ /* 0x000fc600000f0eff */
[----:B------:R-:W-:Y:S01]  /*2220*/  IMAD.WIDE R90, R91, 0x4, R56 ;  /* 0x000000045b5a7825 */ /* 0x000fe200078e0238 */
        /* <DEDUP_REMOVED lines=10> */
[C---:B------:R-:W-:Y:S02]  /*22d0*/  IADD3.X R101, R45.reuse, -0x1, RZ, P4, !PT ;  /* 0xffffffff2d657810 */ /* 0x040fe400027fe4ff */
[----:B------:R-:W-:-:S02]  /*22e0*/  IADD3.X R103, R45, -0x1, RZ, P5, !PT ;  /* 0xffffffff2d677810 */ /* 0x000fc40002ffe4ff */
.L_x_7525:
        /* <DEDUP_REMOVED lines=22> */
[C---:B------:R-:W-:Y:S01]  /*2450*/  IADD3 R139, R20.reuse, -0x1, RZ ;  /* 0xffffffff148b7810 */ /* 0x040fe20007ffe0ff */
[C---:B0-----:R-:W-:Y:S01]  /*2460*/  IMAD R51, R111.reuse, c[0x0][0x1a4], R108 ;  /* 0x000069006f337a24 */ /* 0x041fe200078e026c */
[----:B------:R-:W-:Y:S01]  /*2470*/  ISETP.GT.AND P0, PT, R20, 0x1, PT ;  /* 0x000000011400780c */ /* 0x000fe20003f04270 */
[----:B------:R-:W-:Y:S01]  /*2480*/  IMAD.WIDE.U32 R48, R111, c[0x0][0x1a0], R48 ;  /* 0x000068006f307a25 */ /* 0x000fe200078e0030 */
[----:B------:R-:W-:Y:S02]  /*2490*/  ISETP.NE.AND P1, PT, R12, RZ, PT ;  /* 0x000000ff0c00720c */ /* 0x000fe40003f25270 */
[----:B------:R-:W-:-:S02]  /*24a0*/  LEA.HI R50, R139, R139, RZ, 0x1 ;  /* 0x0000008b8b327211 */ /* 0x000fc400078f08ff */
[----:B------:R-:W-:Y:S02]  /*24b0*/  LEA R114, P2, R48, c[0x0][0x228], 0x2 ;  /* 0x00008a0030727a11 */ /* 0x000fe400078410ff */
[----:B------:R-:W-:Y:S02]  /*24c0*/  IADD3 R51, R49, R51, RZ ;  /* 0x0000003331337210 */ /* 0x000fe40007ffe0ff */
[----:B------:R-:W-:Y:S02]  /*24d0*/  ISETP.EQ.AND P0, PT, R22, RZ, P0 ;  /* 0x000000ff1600720c */ /* 0x000fe40000702270 */
[----:B------:R-:W-:Y:S02]  /*24e0*/  LEA.HI.X R115, R48, c[0x0][0x22c], R51, 0x2, P2 ;  /* 0x00008b0030737a11 */ /* 0x000fe400010f1433 */
[----:B------:R-:W-:Y:S02]  /*24f0*/  LOP3.LUT R50, R50, 0xfffffe, RZ, 0xc0, !PT ;  /* 0x00fffffe32327812 */ /* 0x000fe400078ec0ff */
[----:B------:R-:W-:Y:S01]  /*2500*/  IADD3 R49, R12, 0x200, RZ ;  /* 0x000002000c317810 */ /* 0x000fe20007ffe0ff */
[----:B------:R-:W4:Y:S01]  /*2510*/  LDG.E R114, [R114.64] ;  /* 0x0000000672727981 */ /* 0x000f22000c1e1900 */
[----:B------:R-:W-:-:S04]  /*2520*/  IADD3 R50, R139, -R50, RZ ;  /* 0x800000328b327210 */ /* 0x000fc80007ffe0ff */
[----:B------:R-:W-:Y:S02]  /*2530*/  @!P1 LEA R49, R50, R111, 0x8 ;  /* 0x0000006f32319211 */ /* 0x000fe400078e40ff */
[----:B------:R-:W-:Y:S02]  /*2540*/  @P0 IADD3 R48, R20, -0x2, RZ ;  /* 0xfffffffe14300810 */ /* 0x000fe40007ffe0ff */
[----:B------:R-:W-:-:S03]  /*2550*/  SHF.L.U32 R119, R49, 0x2, RZ ;  /* 0x0000000231777819 */ /* 0x000fc600000006ff */
[----:B------:R-:W-:Y:S01]  /*2560*/  @P0 IMAD R117, R48, c[0x0][0x16c], R111 ;  /* 0x00005b0030750a24 */ /* 0x000fe200078e026f */
[----:B------:R-:W-:Y:S02]  /*2570*/  ISETP.NE.AND P2, PT, R12, 0x1f, PT ;  /* 0x0000001f0c00780c */ /* 0x000fe40003f45270 */
[----:B------:R-:W-:Y:S01]  /*2580*/  MOV R130, RZ ;  /* 0x000000ff00827202 */ /* 0x000fe20000000f00 */
[----:B------:R-:W-:Y:S01]  /*2590*/  @P0 IMAD.WIDE R116, R117, 0x8, R68 ;  /* 0x0000000875740825 */ /* 0x000fe200078e0244 */
[--C-:B------:R-:W-:Y:S02]  /*25a0*/  PRMT R123, RZ, 0x5410, R40.reuse ;  /* 0x00005410ff7b7816 */ /* 0x100fe40000000028 */
[----:B------:R-:W-:Y:S02]  /*25b0*/  PRMT R108, RZ, 0x7610, R40 ;  /* 0x00007610ff6c7816 */ /* 0x000fe40000000028 */
[----:B------:R-:W-:-:S03]  /*25c0*/  PRMT R121, RZ, 0x5410, R41 ;  /* 0x00005410ff797816 */ /* 0x000fc60000000029 */
        /* <DEDUP_REMOVED lines=12> */
[----:B0-----:R0:W-:Y:S04]  /*2690*/  STS [R119+0x878], R110 ;  /* 0x0008786e77007388 */ /* 0x0011e80000000800 */
[----:B------:R-:W-:Y:S01]  /*26a0*/  BAR.SYNC.DEFER_BLOCKING 0x0 ;  /* 0x0000000000007b1d */ /* 0x000fe20000010000 */
[C---:B------:R-:W-:Y:S02]  /*26b0*/  FMUL.FTZ R135, R127.reuse, R83 ;  /* 0x000000537f877220 */ /* 0x040fe40000410000 */
[----:B-1----:R-:W-:-:S02]  /*26c0*/  FMUL.FTZ R46, R127, R82 ;  /* 0x000000527f2e7220 */ /* 0x002fc40000410000 */
[C---:B------:R-:W-:Y:S02]  /*26d0*/  FMUL.FTZ R149, R127.reuse, R81 ;  /* 0x000000517f957220 */ /* 0x040fe40000410000 */
[----:B------:R-:W1:Y:S01]  /*26e0*/  MUFU.EX2 R135, R135 ;  /* 0x0000008700877308 */ /* 0x000e620000000800 */
[----:B------:R3:W0:Y:S07]  /*26f0*/  @P2 LDS R138, [R12.X4+0x107c] ;  /* 0x00107c000c8a2984 */ /* 0x00062e0000004800 */
[----:B------:R-:W0:Y:S01]  /*2700*/  MUFU.EX2 R46, R46 ;  /* 0x0000002e002e7308 */ /* 0x000e220000000800 */
[----:B------:R1:W5:Y:S01]  /*2710*/  @P0 LDG.E R130, [R116.64+0x4] ;  /* 0x0000040674820981 */ /* 0x000362000c1e1900 */
[----:B------:R-:W-:-:S02]  /*2720*/  FMUL.FTZ R153, R127, R80 ;  /* 0x000000507f997220 */ /* 0x000fc40000410000 */
[C---:B------:R-:W-:Y:S02]  /*2730*/  FMUL.FTZ R151, R127.reuse, R78 ;  /* 0x0000004e7f977220 */ /* 0x040fe40000410000 */
[C---:B------:R-:W-:Y:S02]  /*2740*/  FMUL.FTZ R112, R127.reuse, R76 ;  /* 0x0000004c7f707220 */ /* 0x040fe40000410000 */
[----:B-1----:R-:W-:Y:S01]  /*2750*/  FMUL.FTZ R116, R127, R86 ;  /* 0x000000567f747220 */ /* 0x002fe20000410000 */
[----:B------:R-:W1:Y:S01]  /*2760*/  MUFU.EX2 R149, R149 ;  /* 0x0000009500957308 */ /* 0x000e620000000800 */
[--C-:B--2---:R-:W-:Y:S02]  /*2770*/  PRMT R137, RZ, 0x5410, R51.reuse ;  /* 0x00005410ff897816 */ /* 0x104fe40000000033 */
[----:B------:R-:W-:Y:S01]  /*2780*/  PRMT R147, RZ, 0x7610, R51 ;  /* 0x00007610ff937816 */ /* 0x000fe20000000033 */
[----:B------:R-:W-:-:S04]  /*2790*/  FMUL.FTZ R51, R123, R84 ;  /* 0x000000547b337220 */ /* 0x000fc80000410000 */
[----:B------:R-:W2:Y:S01]  /*27a0*/  MUFU.EX2 R116, R116 ;  /* 0x0000007400747308 */ /* 0x000ea20000000800 */
[--C-:B------:R-:W-:Y:S02]  /*27b0*/  PRMT R47, RZ, 0x5410, R50.reuse ;  /* 0x00005410ff2f7816 */ /* 0x100fe40000000032 */
[----:B------:R-:W-:Y:S01]  /*27c0*/  PRMT R141, RZ, 0x7610, R50 ;  /* 0x00007610ff8d7816 */ /* 0x000fe20000000032 */
[----:B------:R-:W-:Y:S01]  /*27d0*/  FMUL.FTZ R45, R110, R135 ;  /* 0x000000876e2d7220 */ /* 0x000fe20000410000 */
[----:B------:R-:W-:-:S03]  /*27e0*/  PRMT R125, RZ, 0x5410, R49 ;  /* 0x00005410ff7d7816 */ /* 0x000fc60000000031 */
[----:B------:R-:W0:Y:S01]  /*27f0*/  MUFU.EX2 R153, R153 ;  /* 0x0000009900997308 */ /* 0x000e220000000800 */
[----:B------:R-:W-:Y:S01]  /*2800*/  PRMT R143, RZ, 0x7610, R49 ;  /* 0x00007610ff8f7816 */ /* 0x000fe20000000031 */
[----:B------:R-:W-:Y:S01]  /*2810*/  FMUL.FTZ R49, R121, R82 ;  /* 0x0000005279317220 */ /* 0x000fe20000410000 */
[----:B------:R-:W-:Y:S01]  /*2820*/  PRMT R50, RZ, 0x7610, R41 ;  /* 0x00007610ff327816 */ /* 0x000fe20000000029 */
[----:B------:R-:W-:-:S04]  /*2830*/  FFMA.FTZ R44, R135, R51, R132 ;  /* 0x00000033872c7223 */ /* 0x000fc80000010084 */
[----:B------:R-:W1:Y:S01]  /*2840*/  MUFU.EX2 R151, R151 ;  /* 0x0000009700977308 */ /* 0x000e620000000800 */
[C---:B----4-:R-:W-:Y:S02]  /*2850*/  FMUL.FTZ R126, R114.reuse, R137 ;  /* 0x00000089727e7220 */ /* 0x050fe40000410000 */
[----:B------:R-:W-:-:S05]  /*2860*/  FMUL.FTZ R128, R114, R147 ;  /* 0x0000009372807220 */ /* 0x000fca0000410000 */
[----:B------:R-:W4:Y:S01]  /*2870*/  MUFU.EX2 R112, R112 ;  /* 0x0000007000707308 */ /* 0x000f220000000800 */
        /* <DEDUP_REMOVED lines=11> */
[C---:B-1----:R-:W-:Y:S02]  /*2930*/  FMUL.FTZ R124, R149.reuse, R124 ;  /* 0x0000007c957c7220 */ /* 0x042fe40000410000 */
[----:B------:R-:W-:Y:S02]  /*2940*/  FFMA.FTZ R44, R149, R44, R122 ;  /* 0x0000002c952c7223 */ /* 0x000fe4000001007a */
[C---:B------:R-:W-:Y:S02]  /*2950*/  FMUL.FTZ R45, R114.reuse, R155 ;  /* 0x0000009b722d7220 */ /* 0x040fe40000410000 */
[----:B------:R-:W-:-:S02]  /*2960*/  FMUL.FTZ R136, R114, R47 ;  /* 0x0000002f72887220 */ /* 0x000fc40000410000 */
[----:B------:R-:W-:Y:S02]  /*2970*/  FMUL.FTZ R127, R107, R48 ;  /* 0x000000306b7f7220 */ /* 0x000fe40000410000 */
[----:B--2---:R-:W-:Y:S01]  /*2980*/  FFMA.FTZ R126, R116, R115, R129 ;  /* 0x00000073747e7223 */ /* 0x004fe20000010081 */
[----:B------:R-:W-:Y:S05]  /*2990*/  @P2 BRA `(.L_x_7506) ;  /* 0x0000007000002947 */ /* 0x000fea0003800000 */
[----:B---34-:R-:W-:Y:S01]  /*29a0*/  ISETP.NE.AND P0, PT, R20, c[0x0][0x174], PT ;  /* 0x00005d0014007a0c */ /* 0x018fe20003f05270 */
[----:B------:R-:W-:-:S12]  /*29b0*/  HFMA2.MMA R138, -RZ, RZ, 1.875, 0 ;  /* 0x3f800000ff8a7435 */ /* 0x000fd800000001ff */
[----:B------:R-:W-:-:S04]  /*29c0*/  @P0 LEA.HI R48, R20, R20, RZ, 0x1 ;  /* 0x0000001414300211 */ /* 0x000fc800078f08ff */
[----:B------:R-:W-:-:S04]  /*29d0*/  @P0 LOP3.LUT R159, R48, 0xfffffe, RZ, 0xc0, !PT ;  /* 0x00fffffe309f0812 */ /* 0x000fc800078ec0ff */
[----:B------:R-:W-:-:S04]  /*29e0*/  @P0 IADD3 R48, -R159, R20, RZ ;  /* 0x000000149f300210 */ /* 0x000fc80007ffe1ff */
[----:B------:R-:W-:-:S05]  /*29f0*/  @P0 LEA R48, R48, R111, 0x8 ;  /* 0x0000006f30300211 */ /* 0x000fca00078e40ff */
[----:B------:R0:W1:Y:S02]  /*2a00*/  @P0 LDS R138, [R48.X4+0x878] ;  /* 0x00087800308a0984 */ /* 0x0000640000004800 */
.L_x_7506:
[----:B---34-:R-:W-:Y:S05]  /*2a10*/  BSYNC B0 ;  /* 0x0000000000007941 */ /* 0x018fea0003800000 */
.L_x_7505:
        /* <DEDUP_REMOVED lines=21> */
[C---:B------:R-:W-:Y:S02]  /*2b70*/  FMUL.FTZ R140, R153.reuse, R124 ;  /* 0x0000007c998c7220 */ /* 0x040fe40000410000 */
[----:B------:R-:W-:-:S02]  /*2b80*/  FFMA.FTZ R44, R153, R44, R120 ;  /* 0x0000002c992c7223 */ /* 0x000fc40000010078 */
[----:B------:R-:W-:Y:S02]  /*2b90*/  FMUL.FTZ R124, R74, R45 ;  /* 0x0000002d4a7c7220 */ /* 0x000fe40000410000 */
[C---:B------:R-:W-:Y:S02]  /*2ba0*/  FFMA.FTZ R144, R46.reuse, R144, R161 ;  /* 0x000000902e907223 */ /* 0x040fe400000100a1 */
[----:B------:R-:W-:Y:S02]  /*2bb0*/  FMUL.FTZ R126, R46, R159 ;  /* 0x0000009f2e7e7220 */ /* 0x000fe40000410000 */
[C---:B------:R-:W-:Y:S02]  /*2bc0*/  FMUL.FTZ R45, R151.reuse, R140 ;  /* 0x0000008c972d7220 */ /* 0x040fe40000410000 */
[----:B------:R-:W-:Y:S02]  /*2bd0*/  FFMA.FTZ R44, R151, R44, R118 ;  /* 0x0000002c972c7223 */ /* 0x000fe40000010076 */
        /* <DEDUP_REMOVED lines=32> */
[----:B-1----:R-:W-:-:S03]  /*2de0*/  @!P0 FMUL.FTZ R140, R140, R126 ;  /* 0x0000007e8c8c8220 */ /* 0x002fc60000410000 */
[----:B------:R-:W0:Y:S01]  /*2df0*/  SHFL.DOWN PT, R150, R163, 0x8, 0x1f ;  /* 0x09001f00a3967f89 */ /* 0x000e2200000e0000 */
[----:B------:R-:W-:Y:S02]  /*2e00*/  ISETP.GE.AND P0, PT, R20, c[0x0][0x174], PT ;  /* 0x00005d0014007a0c */ /* 0x000fe40003f06270 */
[----:B------:R-:W-:Y:S01]  /*2e10*/  SHF.L.U32 R126, R111, 0x3, RZ ;  /* 0x000000036f7e7819 */ /* 0x000fe200000006ff */
[----:B------:R-:W1:Y:S01]  /*2e20*/  SHFL.DOWN PT, R148, R140, 0x8, 0x1f ;  /* 0x09001f008c947f89 */ /* 0x000e6200000e0000 */
[----:B--2---:R-:W-:Y:S01]  /*2e30*/  @P3 FFMA.FTZ R165, R142, R44, R165 ;  /* 0x0000002c8ea53223 */ /* 0x004fe200000100a5 */
[----:B------:R-:W-:Y:S01]  /*2e40*/  ISETP.NE.OR P0, PT, R22, RZ, P0 ;  /* 0x000000ff1600720c */ /* 0x000fe20000705670 */
[----:B------:R-:W-:Y:S01]  /*2e50*/  HFMA2.MMA R44, -RZ, RZ, 1.875, 0 ;  /* 0x3f800000ff2c7435 */ /* 0x000fe200000001ff */
[----:B---3--:R-:W-:Y:S02]  /*2e60*/  @P3 FMUL.FTZ R142, R142, R45 ;  /* 0x0000002d8e8e3220 */ /* 0x008fe40000410000 */
[----:B------:R-:W2:Y:S01]  /*2e70*/  SHFL.UP PT, R146, R165, 0x8, RZ ;  /* 0x05000000a5927989 */ /* 0x000ea200000e00ff */
[----:B------:R-:W-:-:S02]  /*2e80*/  ISETP.GE.U32.AND P3, PT, R22, 0x18, PT ;  /* 0x000000181600780c */ /* 0x000fc40003f66070 */
[----:B------:R-:W-:Y:S01]  /*2e90*/  MOV R45, RZ ;  /* 0x000000ff002d7202 */ /* 0x000fe20000000f00 */
[----:B------:R-:W3:Y:S05]  /*2ea0*/  SHFL.UP PT, R144, R142, 0x8, RZ ;  /* 0x050000008e907989 */ /* 0x000eea00000e00ff */
[----:B------:R-:W-:Y:S01]  /*2eb0*/  @!P0 LDS.64 R44, [R126+0x10f8] ;  /* 0x0010f8007e2c8984 */ /* 0x000fe20000000a00 */
        /* <DEDUP_REMOVED lines=22> */
[----:B------:R2:W3:Y:S01]  /*3020*/  SHFL.IDX PT, R146, R140, RZ, 0x1f ;  /* 0x00001fff8c927589 */ /* 0x0004e200000e0000 */
[----:B0-----:R-:W-:-:S04]  /*3030*/  @P2 FFMA.FTZ R150, R152, R150, R154 ;  /* 0x0000009698962223 */ /* 0x001fc8000001009a */
[----:B------:R-:W-:Y:S01]  /*3040*/  FFMA.FTZ R115, R150, R138, R115 ;  /* 0x0000008a96737223 */ /* 0x000fe20000010073 */
[----:B--2---:R-:W-:-:S03]  /*3050*/  IADD3 R140, -R139, c[0x0][0x168], RZ ;  /* 0x00005a008b8c7a10 */ /* 0x004fc60007ffe1ff */
[----:B------:R-:W-:Y:S01]  /*3060*/  FFMA.FTZ R129, R116, R115, R129 ;  /* 0x0000007374817223 */ /* 0x000fe20000010081 */
[----:B------:R-:W-:Y:S01]  /*3070*/  ISETP.GE.AND P0, PT, R140, 0x1, PT ;  /* 0x000000018c00780c */ /* 0x000fe20003f06270 */
[----:B-1----:R-:W-:Y:S02]  /*3080*/  @P1 FFMA.FTZ R148, R142, R148, R165 ;  /* 0x000000948e941223 */ /* 0x002fe400000100a5 */
[----:B------:R-:W-:Y:S02]  /*3090*/  FFMA.FTZ R127, R112, R129, R127 ;  /* 0x00000081707f7223 */ /* 0x000fe4000001007f */
[----:B------:R-:W-:Y:S02]  /*30a0*/  FFMA.FTZ R138, R110, R148, R51 ;  /* 0x000000946e8a7223 */ /* 0x000fe40000010033 */
[----:B------:R-:W-:Y:S01]  /*30b0*/  FFMA.FTZ R51, R151, R127, R136 ;  /* 0x0000007f97337223 */ /* 0x000fe20000010088 */
[----:B------:R-:W-:Y:S01]  /*30c0*/  SHF.L.U64.HI R136, R109, 0x2, R106 ;  /* 0x000000026d887819 */ /* 0x000fe2000001026a */
[----:B------:R-:W-:-:S02]  /*30d0*/  FFMA.FTZ R132, R135, R138, R132 ;  /* 0x0000008a87847223 */ /* 0x000fc40000010084 */
[----:B------:R-:W-:Y:S02]  /*30e0*/  FMUL.FTZ R155, R155, R138 ;  /* 0x0000008a9b9b7220 */ /* 0x000fe40000410000 */
[----:B------:R-:W-:Y:S02]  /*30f0*/  FFMA.FTZ R48, R153, R51, R48 ;  /* 0x0000003399307223 */ /* 0x000fe40000010030 */
[-C--:B------:R-:W-:Y:S01]  /*3100*/  FFMA.FTZ R110, R46, R132.reuse, R49 ;  /* 0x000000842e6e7223 */ /* 0x080fe20000010031 */
[----:B------:R-:W-:Y:S01]  /*3110*/  P2R R49, PR, RZ, 0x10 ;  /* 0x00000010ff317803 */ /* 0x000fe20000000000 */
[----:B------:R-:W-:Y:S02]  /*3120*/  FFMA.FTZ R130, R74, R155, RZ ;  /* 0x0000009b4a827223 */ /* 0x000fe400000100ff */
[----:B------:R-:W-:Y:S02]  /*3130*/  FMUL.FTZ R157, R157, R132 ;  /* 0x000000849d9d7220 */ /* 0x000fe40000410000 */
[----:B------:R-:W-:-:S02]  /*3140*/  FFMA.FTZ R49, R149, R48, R128 ;  /* 0x0000003095317223 */ /* 0x000fc40000010080 */
[-C--:B------:R-:W-:Y:S02]  /*3150*/  FFMA.FTZ R149, R149, R110.reuse, R122 ;  /* 0x0000006e95957223 */ /* 0x080fe4000001007a */
[----:B------:R-:W-:Y:S02]  /*3160*/  FFMA.FTZ R130, R77, R157, R130 ;  /* 0x0000009d4d827223 */ /* 0x000fe40000010082 */
[----:B------:R-:W-:Y:S02]  /*3170*/  FMUL.FTZ R122, R125, R110 ;  /* 0x0000006e7d7a7220 */ /* 0x000fe40000410000 */
[-C--:B------:R-:W-:Y:S02]  /*3180*/  FFMA.FTZ R153, R153, R149.reuse, R120 ;  /* 0x0000009599997223 */ /* 0x080fe40000010078 */
[----:B------:R-:W-:Y:S02]  /*3190*/  FFMA.FTZ R122, R79, R122, R130 ;  /* 0x0000007a4f7a7223 */ /* 0x000fe40000010082 */
[----:B------:R-:W-:-:S02]  /*31a0*/  FMUL.FTZ R143, R143, R149 ;  /* 0x000000958f8f7220 */ /* 0x000fc40000410000 */
[C---:B---3--:R-:W-:Y:S02]  /*31b0*/  FFMA.FTZ R45, R146.reuse, R45, R144 ;  /* 0x0000002d922d7223 */ /* 0x048fe40000010090 */
[----:B------:R-:W-:Y:S02]  /*31c0*/  FMUL.FTZ R44, R146, R44 ;  /* 0x0000002c922c7220 */ /* 0x000fe40000410000 */
[----:B------:R-:W-:Y:S02]  /*31d0*/  FFMA.FTZ R125, R46, R49, R161 ;  /* 0x000000312e7d7223 */ /* 0x000fe400000100a1 */
[----:B------:R-:W-:Y:S01]  /*31e0*/  FMUL.FTZ R46, R114, R132 ;  /* 0x00000084722e7220 */ /* 0x000fe20000410000 */
[----:B------:R0:W-:Y:S01]  /*31f0*/  @!P4 STS.64 [R126+0x10f8], R44 ;  /* 0x0010f82c7e00c388 */ /* 0x0001e20000000a00 */
[----:B------:R-:W-:Y:S02]  /*3200*/  FFMA.FTZ R128, R151, R153, R118 ;  /* 0x0000009997807223 */ /* 0x000fe40000010076 */
[----:B------:R-:W-:-:S02]  /*3210*/  FFMA.FTZ R122, R85, R143, R122 ;  /* 0x0000008f557a7223 */ /* 0x000fc4000001007a */
[----:B------:R-:W-:Y:S02]  /*3220*/  FMUL.FTZ R47, R47, R153 ;  /* 0x000000992f2f7220 */ /* 0x000fe40000410000 */
[----:B------:R-:W-:Y:S02]  /*3230*/  FFMA.FTZ R145, R112, R128, R145 ;  /* 0x0000008070917223 */ /* 0x000fe40000010091 */
[----:B------:R-:W-:Y:S02]  /*3240*/  FFMA.FTZ R122, R87, R47, R122 ;  /* 0x0000002f577a7223 */ /* 0x000fe4000001007a */
[----:B------:R-:W-:Y:S02]  /*3250*/  FMUL.FTZ R143, R114, R138 ;  /* 0x0000008a728f7220 */ /* 0x000fe40000410000 */
[----:B0-----:R-:W-:Y:S02]  /*3260*/  FMUL.FTZ R45, R77, R46 ;  /* 0x0000002e4d2d7220 */ /* 0x001fe40000410000 */
[----:B------:R-:W-:-:S02]  /*3270*/  FMUL.FTZ R46, R141, R128 ;  /* 0x000000808d2e7220 */ /* 0x000fc40000410000 */
[C---:B------:R-:W-:Y:S01]  /*3280*/  FMUL.FTZ R112, R114.reuse, R110 ;  /* 0x0000006e72707220 */ /* 0x040fe20000410000 */
[----:B------:R0:W-:Y:S01]  /*3290*/  STS [R24.X4+0x224], R45 ;  /* 0x0002242d18007388 */ /* 0x0001e20000004800 */
[----:B------:R-:W-:Y:S02]  /*32a0*/  FMUL.FTZ R44, R114, R149 ;  /* 0x00000095722c7220 */ /* 0x000fe40000410000 */
[----:B------:R-:W-:Y:S02]  /*32b0*/  FFMA.FTZ R46, R107, R46, R122 ;  /* 0x0000002e6b2e7223 */ /* 0x000fe4000001007a */
[-C--:B------:R-:W-:Y:S02]  /*32c0*/  FMUL.FTZ R137, R137, R145.reuse ;  /* 0x0000009189897220 */ /* 0x080fe40000410000 */
[----:B------:R-:W-:Y:S02]  /*32d0*/  FFMA.FTZ R159, R116, R145, R159 ;  /* 0x00000091749f7223 */ /* 0x000fe4000001009f */
[----:B------:R-:W-:-:S02]  /*32e0*/  FFMA.FTZ R135, R135, R125, R124 ;  /* 0x0000007d87877223 */ /* 0x000fc4000001007c */
[----:B------:R-:W-:Y:S02]  /*32f0*/  FMUL.FTZ R143, R74, R143 ;  /* 0x0000008f4a8f7220 */ /* 0x000fe40000410000 */
[----:B------:R-:W-:Y:S02]  /*3300*/  FMUL.FTZ R47, R79, R112 ;  /* 0x000000704f2f7220 */ /* 0x000fe40000410000 */
[----:B------:R-:W-:Y:S01]  /*3310*/  FMUL.FTZ R141, R85, R44 ;  /* 0x0000002c558d7220 */ /* 0x000fe20000410000 */
[----:B------:R1:W-:Y:S01]  /*3320*/  STS [R24.X4+0x220], R143 ;  /* 0x0002208f18007388 */ /* 0x0003e20000004800 */
[----:B------:R-:W-:Y:S02]  /*3330*/  FFMA.FTZ R118, R105, R137, R46 ;  /* 0x0000008969767223 */ /* 0x000fe4000001002e */
[C---:B------:R-:W-:Y:S01]  /*3340*/  FMUL.FTZ R44, R114.reuse, R153 ;  /* 0x00000099722c7220 */ /* 0x040fe20000410000 */
[----:B------:R2:W-:Y:S01]  /*3350*/  STS [R24.X4+0x22c], R141 ;  /* 0x00022c8d18007388 */ /* 0x0005e20000004800 */
[----:B------:R-:W-:-:S02]  /*3360*/  FMUL.FTZ R46, R114, R128 ;  /* 0x00000080722e7220 */ /* 0x000fc40000410000 */
[C---:B------:R-:W-:Y:S01]  /*3370*/  FMUL.FTZ R112, R114.reuse, R145 ;  /* 0x0000009172707220 */ /* 0x040fe20000410000 */
[----:B------:R3:W-:Y:S01]  /*3380*/  STS [R24.X4+0x228], R47 ;  /* 0x0002282f18007388 */ /* 0x0007e20000004800 */
[----:B------:R-:W-:Y:S02]  /*3390*/  FMUL.FTZ R114, R114, R159 ;  /* 0x0000009f72727220 */ /* 0x000fe40000410000 */
[-C--:B------:R-:W-:Y:S02]  /*33a0*/  FFMA.FTZ R116, R123, -R84.reuse, R138 ;  /* 0x800000547b747223 */ /* 0x080fe4000001008a */
[----:B------:R-:W-:Y:S02]  /*33b0*/  FMUL.FTZ R120, R135, R84 ;  /* 0x0000005487787220 */ /* 0x000fe40000410000 */
[----:B0-----:R-:W-:Y:S02]  /*33c0*/  FMUL.FTZ R45, R107, R46 ;  /* 0x0000002e6b2d7220 */ /* 0x001fe40000410000 */
[----:B-1----:R-:W-:-:S02]  /*33d0*/  FMUL.FTZ R143, R87, R44 ;  /* 0x0000002c578f7220 */ /* 0x002fc40000410000 */
[----:B--2---:R-:W-:Y:S01]  /*33e0*/  FMUL.FTZ R141, R113, R114 ;  /* 0x00000072718d7220 */ /* 0x004fe20000410000 */
[----:B------:R0:W-:Y:S01]  /*33f0*/  STS [R24.X4+0x234], R45 ;  /* 0x0002342d18007388 */ /* 0x0001e20000004800 */
[-C--:B------:R-:W-:Y:S02]  /*3400*/  FFMA.FTZ R114, R108, -R83.reuse, R132 ;  /* 0x800000536c727223 */ /* 0x080fe40000010084 */
[----:B------:R-:W-:Y:S01]  /*3410*/  FMUL.FTZ R137, R125, R83 ;  /* 0x000000537d897220 */ /* 0x000fe20000410000 */
[----:B------:R1:W-:Y:S01]  /*3420*/  STS [R24.X4+0x230], R143 ;  /* 0x0002308f18007388 */ /* 0x0003e20000004800 */
[----:B------:R-:W-:Y:S02]  /*3430*/  FFMA.FTZ R44, R120, R116, RZ ;  /* 0x00000074782c7223 */ /* 0x000fe400000100ff */
[----:B---3--:R-:W-:Y:S01]  /*3440*/  FMUL.FTZ R47, R105, R112 ;  /* 0x00000070692f7220 */ /* 0x008fe20000410000 */
[----:B------:R2:W-:Y:S01]  /*3450*/  STS [R24.X4+0x23c], R141 ;  /* 0x00023c8d18007388 */ /* 0x0005e20000004800 */
[----:B------:R-:W-:-:S02]  /*3460*/  FFMA.FTZ R112, R121, -R82, R110 ;  /* 0x8000005279707223 */ /* 0x000fc4000001006e */
[----:B------:R-:W-:Y:S01]  /*3470*/  FMUL.FTZ R122, R49, R82 ;  /* 0x00000052317a7220 */ /* 0x000fe20000410000 */
[----:B------:R3:W-:Y:S01]  /*3480*/  STS [R24.X4+0x238], R47 ;  /* 0x0002382f18007388 */ /* 0x0007e20000004800 */
[----:B0-----:R-:W-:Y:S02]  /*3490*/  FFMA.FTZ R45, R137, R114, R44 ;  /* 0x00000072892d7223 */ /* 0x001fe4000001002c */
[-C--:B------:R-:W-:Y:S02]  /*34a0*/  FFMA.FTZ R110, R50, -R81.reuse, R149 ;  /* 0x80000051326e7223 */ /* 0x080fe40000010095 */
[----:B------:R-:W-:Y:S02]  /*34b0*/  FMUL.FTZ R139, R48, R81 ;  /* 0x00000051308b7220 */ /* 0x000fe40000410000 */
[----:B------:R-:W-:Y:S02]  /*34c0*/  FFMA.FTZ R45, R122, R112, R45 ;  /* 0x000000707a2d7223 */ /* 0x000fe4000001002d */
[----:B------:R-:W-:-:S02]  /*34d0*/  FFMA.FTZ R124, R119, -R80, R153 ;  /* 0x80000050777c7223 */ /* 0x000fc40000010099 */
[----:B------:R-:W-:Y:S02]  /*34e0*/  FMUL.FTZ R126, R51, R80 ;  /* 0x00000050337e7220 */ /* 0x000fe40000410000 */
[----:B------:R-:W-:Y:S02]  /*34f0*/  FFMA.FTZ R45, R139, R110, R45 ;  /* 0x0000006e8b2d7223 */ /* 0x000fe4000001002d */
[-C--:B------:R-:W-:Y:S02]  /*3500*/  FFMA.FTZ R128, R133, -R78.reuse, R128 ;  /* 0x8000004e85807223 */ /* 0x080fe40000010080 */
[----:B-1----:R-:W-:Y:S02]  /*3510*/  FMUL.FTZ R143, R127, R78 ;  /* 0x0000004e7f8f7220 */ /* 0x002fe40000410000 */
[----:B------:R-:W-:Y:S02]  /*3520*/  FFMA.FTZ R45, R126, R124, R45 ;  /* 0x0000007c7e2d7223 */ /* 0x000fe4000001002d */
[----:B------:R-:W-:-:S02]  /*3530*/  FMUL.FTZ R147, R147, R159 ;  /* 0x0000009f93937220 */ /* 0x000fc40000410000 */
[----:B--2---:R-:W-:Y:S02]  /*3540*/  FMUL.FTZ R141, R115, R86 ;  /* 0x00000056738d7220 */ /* 0x004fe40000410000 */
[-C--:B------:R-:W-:Y:S02]  /*3550*/  FMUL.FTZ R130, R129, R76.reuse ;  /* 0x0000004c81827220 */ /* 0x080fe40000410000 */
[----:B------:R-:W-:Y:S02]  /*3560*/  FFMA.FTZ R145, R131, -R76, R145 ;  /* 0x8000004c83917223 */ /* 0x000fe40000010091 */
[----:B------:R-:W-:Y:S02]  /*3570*/  FFMA.FTZ R132, R117, -R86, R159 ;  /* 0x8000005675847223 */ /* 0x000fe4000001009f */
[----:B------:R-:W-:Y:S02]  /*3580*/  FFMA.FTZ R45, R143, R128, R45 ;  /* 0x000000808f2d7223 */ /* 0x000fe4000001002d */
[----:B------:R-:W-:Y:S01]  /*3590*/  FFMA.FTZ R118, R113, R147, R118 ;  /* 0x0000009371767223 */ /* 0x000fe20000010076 */
[----:B------:R-:W-:Y:S01]  /*35a0*/  SHF.L.U32 R147, R109, 0x2, RZ ;  /* 0x000000026d937819 */ /* 0x000fe200000006ff */
[----:B------:R-:W-:-:S02]  /*35b0*/  IMAD R136, R136, c[0x0][0x2d0], RZ ;  /* 0x0000b40088887a24 */ /* 0x000fc400078e02ff */
[----:B------:R-:W-:Y:S02]  /*35c0*/  FMUL.FTZ R151, R141, R132 ;  /* 0x000000848d977220 */ /* 0x000fe40000410000 */
[----:B------:R-:W-:Y:S01]  /*35d0*/  FFMA.FTZ R138, R130, R145, R45 ;  /* 0x00000091828a7223 */ /* 0x000fe2000001002d */
[----:B------:R-:W-:Y:S06]  /*35e0*/  BAR.SYNC.DEFER_BLOCKING 0x0 ;  /* 0x0000000000007b1d */ /* 0x000fec0000010000 */
[----:B------:R-:W-:Y:S05]  /*35f0*/  @!P0 BRA `(.L_x_7508) ;  /* 0x0000008000008947 */ /* 0x000fea0003800000 */
[----:B---3--:R-:W0:Y:S01]  /*3600*/  LDS R149, [R23.X4+0x220] ;  /* 0x0002200017957984 */ /* 0x008e220000004800 */
[----:B------:R-:W-:-:S02]  /*3610*/  IMAD R134, R134, c[0x0][0x2d0], RZ ;  /* 0x0000b40086867a24 */ /* 0x000fc400078e02ff */
[----:B------:R-:W-:-:S04]  /*3620*/  IMAD.WIDE.U32 R44, R111, c[0x0][0x2d0], R88 ;  /* 0x0000b4006f2c7a25 */ /* 0x000fc800078e0058 */
[----:B------:R-:W-:Y:S01]  /*3630*/  IMAD R47, R111, c[0x0][0x2d4], R134 ;  /* 0x0000b5006f2f7a24 */ /* 0x000fe200078e0286 */
[----:B------:R-:W-:-:S04]  /*3640*/  LEA R46, P0, R44, c[0x0][0x320], 0x2 ;  /* 0x0000c8002c2e7a11 */ /* 0x000fc800078010ff */
[----:B------:R-:W-:-:S04]  /*3650*/  IADD3 R45, R45, R47, RZ ;  /* 0x0000002f2d2d7210 */ /* 0x000fc80007ffe0ff */
[----:B------:R-:W-:-:S05]  /*3660*/  LEA.HI.X R47, R44, c[0x0][0x324], R45, 0x2, P0 ;  /* 0x0000c9002c2f7a11 */ /* 0x000fca00000f142d */
[----:B0-----:R0:W-:Y:S02]  /*3670*/  RED.E.ADD.F32.FTZ.RN.STRONG.GPU [R46.64], R149 ;  /* 0x000000952e00798e */ /* 0x0011e4000c10e786 */
.L_x_7508:
[----:B---3--:R-:W-:Y:S05]  /*3680*/  BSYNC B0 ;  /* 0x0000000000007941 */ /* 0x008fea0003800000 */
.L_x_7507:
[----:B0-----:R0:W1:Y:S01]  /*3690*/  LDS R47, [R26.X4+0x2a0] ;  /* 0x0002a0001a2f7984 */ /* 0x0010620000004800 */
        /* <DEDUP_REMOVED lines=14> */
.L_x_7510:
[----:B0-----:R-:W-:Y:S05]  /*3780*/  BSYNC B0 ;  /* 0x0000000000007941 */ /* 0x001fea0003800000 */
.L_x_7509:
[----:B-1----:R0:W1:Y:S01]  /*3790*/  LDS R47, [R28.X4+0x320] ;  /* 0x000320001c2f7984 */ /* 0x0020620000004800 */
[----:B------:R-:W-:Y:S01]  /*37a0*/  BSSY B0, `(.L_x_7511) ;  /* 0x0000005000007945 */ /* 0x000fe20003800000 */
[----:B------:R-:W-:Y:S05]  /*37b0*/  @!P0 BRA `(.L_x_7512) ;  /* 0x0000003000008947 */ /* 0x000fea0003800000 */
[----:B------:R-:W-:-:S05]  /*37c0*/  IMAD.WIDE.U32 R44, R147, c[0x0][0x2d0], R94 ;  /* 0x0000b400932c7a25 */ /* 0x000fca00078e005e */
[----:B------:R-:W-:-:S05]  /*37d0*/  IADD3 R45, R149, R45, RZ ;  /* 0x0000002d952d7210 */ /* 0x000fca0007ffe0ff */
[----:B-1----:R1:W-:Y:S02]  /*37e0*/  RED.E.ADD.F32.FTZ.RN.STRONG.GPU [R44.64], R47 ;  /* 0x0000002f2c00798e */ /* 0x0023e4000c10e786 */
.L_x_7512:
[----:B------:R-:W-:Y:S05]  /*37f0*/  BSYNC B0 ;  /* 0x0000000000007941 */ /* 0x000fea0003800000 */
.L_x_7511:
[----:B-1----:R1:W2:Y:S01]  /*3800*/  LDS R47, [R29.X4+0x3a0] ;  /* 0x0003a0001d2f7984 */ /* 0x0022a20000004800 */
[----:B------:R-:W-:Y:S01]  /*3810*/  BSSY B0, `(.L_x_7513) ;  /* 0x0000005000007945 */ /* 0x000fe20003800000 */
[----:B------:R-:W-:Y:S05]  /*3820*/  @!P1 BRA `(.L_x_7514) ;  /* 0x0000003000009947 */ /* 0x000fea0003800000 */
[----:B------:R-:W-:-:S05]  /*3830*/  IMAD.WIDE.U32 R44, R147, c[0x0][0x2d0], R96 ;  /* 0x0000b400932c7a25 */ /* 0x000fca00078e0060 */
[----:B------:R-:W-:-:S05]  /*3840*/  IADD3 R45, R149, R45, RZ ;  /* 0x0000002d952d7210 */ /* 0x000fca0007ffe0ff */
[----:B--2---:R2:W-:Y:S02]  /*3850*/  RED.E.ADD.F32.FTZ.RN.STRONG.GPU [R44.64], R47 ;  /* 0x0000002f2c00798e */ /* 0x0045e4000c10e786 */
.L_x_7514:
[----:B------:R-:W-:Y:S05]  /*3860*/  BSYNC B0 ;  /* 0x0000000000007941 */ /* 0x000fea0003800000 */
.L_x_7513:
[----:B--2---:R2:W3:Y:S01]  /*3870*/  LDS R47, [R30.X4+0x420] ;  /* 0x000420001e2f7984 */ /* 0x0044e20000004800 */
[----:B------:R-:W-:Y:S01]  /*3880*/  BSSY B0, `(.L_x_7515) ;  /* 0x0000005000007945 */ /* 0x000fe20003800000 */
[----:B------:R-:W-:Y:S05]  /*3890*/  @!P2 BRA `(.L_x_7516) ;  /* 0x000000300000a947 */ /* 0x000fea0003800000 */
[----:B------:R-:W-:-:S05]  /*38a0*/  IMAD.WIDE.U32 R44, R147, c[0x0][0x2d0], R98 ;  /* 0x0000b400932c7a25 */ /* 0x000fca00078e0062 */
[----:B------:R-:W-:-:S05]  /*38b0*/  IADD3 R45, R149, R45, RZ ;  /* 0x0000002d952d7210 */ /* 0x000fca0007ffe0ff */
[----:B---3--:R3:W-:Y:S02]  /*38c0*/  RED.E.ADD.F32.FTZ.RN.STRONG.GPU [R44.64], R47 ;  /* 0x0000002f2c00798e */ /* 0x0087e4000c10e786 */
.L_x_7516:
[----:B------:R-:W-:Y:S05]  /*38d0*/  BSYNC B0 ;  /* 0x0000000000007941 */ /* 0x000fea0003800000 */
.L_x_7515:
[----:B---3--:R3:W4:Y:S01]  /*38e0*/  LDS R47, [R31.X4+0x4a0] ;  /* 0x0004a0001f2f7984 */ /* 0x0087220000004800 */
[----:B------:R-:W-:Y:S01]  /*38f0*/  BSSY B0, `(.L_x_7517) ;  /* 0x0000005000007945 */ /* 0x000fe20003800000 */
[----:B------:R-:W-:Y:S05]  /*3900*/  @!P3 BRA `(.L_x_7518) ;  /* 0x000000300000b947 */ /* 0x000fea0003800000 */
[----:B------:R-:W-:-:S05]  /*3910*/  IMAD.WIDE.U32 R44, R147, c[0x0][0x2d0], R100 ;  /* 0x0000b400932c7a25 */ /* 0x000fca00078e0064 */
[----:B------:R-:W-:-:S05]  /*3920*/  IADD3 R45, R149, R45, RZ ;  /* 0x0000002d952d7210 */ /* 0x000fca0007ffe0ff */
[----:B----4-:R4:W-:Y:S02]  /*3930*/  RED.E.ADD.F32.FTZ.RN.STRONG.GPU [R44.64], R47 ;  /* 0x0000002f2c00798e */ /* 0x0109e4000c10e786 */
.L_x_7518:
[----:B------:R-:W-:Y:S05]  /*3940*/  BSYNC B0 ;  /* 0x0000000000007941 */ /* 0x000fea0003800000 */
.L_x_7517:
[----:B------:R0:W1:Y:S01]  /*3950*/  LDS R151, [R32.X4+0x520] ;  /* 0x0005200020977984 */ /* 0x0000620000004800 */
[----:B------:R-:W-:Y:S01]  /*3960*/  BSSY B0, `(.L_x_7519) ;  /* 0x0000006000007945 */ /* 0x000fe20003800000 */
[----:B----4-:R-:W-:Y:S01]  /*3970*/  IMAD.WIDE.U32 R44, R147, c[0x0][0x2d0], R102 ;  /* 0x0000b400932c7a25 */ /* 0x010fe200078e0066 */
[----:B------:R-:W-:Y:S05]  /*3980*/  @!P4 BRA `(.L_x_7520) ;  /* 0x000000300000c947 */ /* 0x000fea0003800000 */
[----:B------:R-:W-:-:S05]  /*3990*/  IMAD.WIDE.U32 R46, R147, c[0x0][0x2d0], R90 ;  /* 0x0000b400932e7a25 */ /* 0x000fca00078e005a */
[----:B------:R-:W-:-:S05]  /*39a0*/  IADD3 R47, R149, R47, RZ ;  /* 0x0000002f952f7210 */ /* 0x000fca0007ffe0ff */
[----:B-1----:R1:W-:Y:S02]  /*39b0*/  RED.E.ADD.F32.FTZ.RN.STRONG.GPU [R46.64], R151 ;  /* 0x000000972e00798e */ /* 0x0023e4000c10e786 */
.L_x_7520:
[----:B------:R-:W-:Y:S05]  /*39c0*/  BSYNC B0 ;  /* 0x0000000000007941 */ /* 0x000fea0003800000 */
.L_x_7519:
[----:B-1----:R1:W4:Y:S01]  /*39d0*/  LDS R47, [R33.X4+0x5a0] ;  /* 0x0005a000212f7984 */ /* 0x0023220000004800 */
[----:B------:R-:W-:Y:S01]  /*39e0*/  BSSY B0, `(.L_x_7521) ;  /* 0x0000004000007945 */ /* 0x000fe20003800000 */
[----:B------:R-:W-:Y:S05]  /*39f0*/  @!P5 BRA `(.L_x_7522) ;  /* 0x000000200000d947 */ /* 0x000fea0003800000 */
[----:B------:R-:W-:-:S05]  /*3a00*/  IADD3 R45, R149, R45, RZ ;  /* 0x0000002d952d7210 */ /* 0x000fca0007ffe0ff */
[----:B----4-:R4:W-:Y:S02]  /*3a10*/  RED.E.ADD.F32.FTZ.RN.STRONG.GPU [R44.64], R47 ;  /* 0x0000002f2c00798e */ /* 0x0109e4000c10e786 */
.L_x_7522:
[----:B------:R-:W-:Y:S05]  /*3a20*/  BSYNC B0 ;  /* 0x0000000000007941 */ /* 0x000fea0003800000 */
.L_x_7521:
        /* <DEDUP_REMOVED lines=22> */
[----:B------:R-:W5:Y:S10]  /*3b90*/  SHFL.DOWN PT, R45, R134, 0x2, 0x1f ;  /* 0x08401f00862d7f89 */ /* 0x000f7400000e0000 */
        /* <DEDUP_REMOVED lines=27> */
[----:B----4-:R-:W-:Y:S02]  /*3d50*/  @!P0 FADD.FTZ R118, R118, R149 ;  /* 0x0000009576768221 */ /* 0x010fe40000010000 */
        /* <DEDUP_REMOVED lines=30> */
.L_x_7524:
[----:B----4-:R-:W-:Y:S05]  /*3f40*/  BSYNC B0 ;  /* 0x0000000000007941 */ /* 0x010fea0003800000 */
.L_x_7523:
[----:B------:R-:W-:Y:S02]  /*3f50*/  IADD3 R111, R111, 0x1, RZ ;  /* 0x000000016f6f7810 */ /* 0x000fe40007ffe0ff */
[----:B------:R-:W-:Y:S02]  /*3f60*/  IADD3 R109, P1, R109, 0x1, RZ ;  /* 0x000000016d6d7810 */ /* 0x000fe40007f3e0ff */
[----:B------:R-:W-:Y:S02]  /*3f70*/  ISETP.GE.AND P0, PT, R111, c[0x0][0x16c], PT ;  /* 0x00005b006f007a0c */ /* 0x000fe40003f06270 */
[----:B------:R-:W-:-:S11]  /*3f80*/  IADD3.X R106, RZ, R106, RZ, P1, !PT ;  /* 0x0000006aff6a7210 */ /* 0x000fd60000ffe4ff */
[----:B------:R-:W-:Y:S01]  /*3f90*/  @P0 CALL.REL.NOINC `(.L_x_7504) ;  /* 0x0000001000000944 */ /* 0x000fe20003c00000 */
[----:B------:R-:W-:Y:S05]  /*3fa0*/  BRA `(.L_x_7525) ;  /* 0xffffe34000007947 */ /* 0x000fea000383ffff */
.L_x_7504:
[----:B------:R-:W-:Y:S01]  /*3fb0*/  BAR.SYNC.DEFER_BLOCKING 0x0 ;  /* 0x0000000000007b1d */ /* 0x000fe20000010000 */
[----:B------:R-:W-:Y:S02]  /*3fc0*/  SHF.R.S32.HI R79, RZ, 0x1f, R12 ;  /* 0x0000001fff4f7819 */ /* 0x000fe4000001140c */
[----:B------:R-:W-:-:S04]  /*3fd0*/  LEA R40, P0, R12, R15, 0x4 ;  /* 0x0000000f0c287211 */ /* 0x000fc800078020ff */
[----:B------:R-:W-:-:S06]  /*3fe0*/  LEA.HI.X R41, R12, R17, R79, 0x4, P0 ;  /* 0x000000110c297211 */ /* 0x000fcc00000f244f */
[----:B------:R-:W4:Y:S01]  /*3ff0*/  LDG.E.128 R40, [R40.64] ;  /* 0x0000000628287981 */ /* 0x000f22000c1e1d00 */
[----:B------:R-:W-:Y:S01]  /*4000*/  IADD3 R78, R20, -0x1, RZ ;  /* 0xffffffff144e7810 */ /* 0x000fe20007ffe0ff */
[----:B------:R-:W-:Y:S01]  /*4010*/  UIADD3 UR4, UR4, -0x100, URZ ;  /* 0xffffff0004047890 */ /* 0x000fe2000fffe03f */
[----:B------:R-:W-:Y:S01]  /*4020*/  SHF.L.U64.HI R79, R12, 0x4, R79 ;  /* 0x000000040c4f7819 */ /* 0x000fe2000001024f */
[----:B----4-:R-:W-:Y:S01]  /*4030*/  STS.128 [R21.X16], R40 ;  /* 0x0000002815007388 */ /* 0x010fe2000000cc00 */
[----:B------:R-:W-:-:S06]  /*4040*/  NOP ;  /* 0x0000000000007918 */ /* 0x000fcc0000000000 */
[----:B------:R-:W4:Y:S02]  /*4050*/  LDS.128 R44, [R21.X16] ;  /* 0x00000000152c7984 */ /* 0x000f24000000cc00 */
[----:B----4-:R-:W-:Y:S02]  /*4060*/  PRMT R41, RZ, 0x5410, R44 ;  /* 0x00005410ff297816 */ /* 0x010fe4000000002c */
[--C-:B------:R-:W-:Y:S02]  /*4070*/  PRMT R43, RZ, 0x5410, R47.reuse ;  /* 0x00005410ff2b7816 */ /* 0x100fe4000000002f */
[----:B------:R-:W-:Y:S01]  /*4080*/  PRMT R47, RZ, 0x7610, R47 ;  /* 0x00007610ff2f7816 */ /* 0x000fe2000000002f */
[----:B------:R-:W-:Y:S01]  /*4090*/  FADD.FTZ R48, R41, R4 ;  /* 0x0000000429307221 */ /* 0x000fe20000010000 */
[----:B------:R-:W-:-:S03]  /*40a0*/  PRMT R41, RZ, 0x7610, R44 ;  /* 0x00007610ff297816 */ /* 0x000fc6000000002c */
[--C-:B------:R-:W-:Y:S01]  /*40b0*/  FADD.FTZ R47, R47, R4.reuse ;  /* 0x000000042f2f7221 */ /* 0x100fe20000010000 */
[----:B------:R-:W-:Y:S01]  /*40c0*/  BAR.SYNC.DEFER_BLOCKING 0x0 ;  /* 0x0000000000007b1d */ /* 0x000fe20000010000 */
        /* <DEDUP_REMOVED lines=10> */
[----:B------:R-:W4:Y:S01]  /*4170*/  @!P6 MUFU.EX2 R44, R44 ;  /* 0x0000002c002ce308 */ /* 0x000f220000000800 */
[----:B------:R-:W-:-:S05]  /*4180*/  @!P0 FMUL.FTZ R41, R49, -1.4426950216293334961 ;  /* 0xbfb8aa3b31298820 */ /* 0x000fca0000410000 */
[----:B------:R-:W-:Y:S02]  /*4190*/  @!P1 FMUL.FTZ R42, R42, -1.4426950216293334961 ;  /* 0xbfb8aa3b2a2a9820 */ /* 0x000fe40000410000 */
[----:B------:R5:W0:Y:S01]  /*41a0*/  @!P0 MUFU.EX2 R50, R41 ;  /* 0x0000002900328308 */ /* 0x000a220000000800 */
[----:B----4-:R-:W-:Y:S01]  /*41b0*/  @!P6 FADD.FTZ R40, R44, 1 ;  /* 0x3f8000002c28e421 */ /* 0x010fe20000010000 */
[----:B-----5:R-:W-:-:S06]  /*41c0*/  PRMT R41, RZ, 0x5410, R46 ;  /* 0x00005410ff297816 */ /* 0x020fcc000000002e */
[----:B------:R-:W4:Y:S01]  /*41d0*/  @!P1 MUFU.EX2 R42, R42 ;  /* 0x0000002a002a9308 */ /* 0x000f220000000800 */
[----:B------:R-:W-:Y:S01]  /*41e0*/  FADD.FTZ R44, R41, R4 ;  /* 0x00000004292c7221 */ /* 0x000fe20000010000 */
[----:B------:R-:W-:Y:S01]  /*41f0*/  PRMT R41, RZ, 0x7610, R46 ;  /* 0x00007610ff297816 */ /* 0x000fe2000000002e */
[----:B0-----:R-:W-:-:S05]  /*4200*/  @!P0 FADD.FTZ R50, R50, 1 ;  /* 0x3f80000032328421 */ /* 0x001fca0000010000 */
[----:B------:R0:W5:Y:S01]  /*4210*/  @!P6 MUFU.RCP R48, R40 ;  /* 0x000000280030e308 */ /* 0x0001620000001000 */
[----:B------:R-:W-:Y:S01]  /*4220*/  FSETP.GTU.FTZ.AND P3, PT, R44, 20, PT ;  /* 0x41a000002c00780b */ /* 0x000fe20003f7c000 */
[--C-:B------:R-:W-:Y:S02]  /*4230*/  FADD.FTZ R46, R41, R4.reuse ;  /* 0x00000004292e7221 */ /* 0x100fe40000010000 */
[----:B------:R-:W-:Y:S02]  /*4240*/  @!P2 FMUL.FTZ R41, R45, -1.4426950216293334961 ;  /* 0xbfb8aa3b2d29a820 */ /* 0x000fe40000410000 */
[----:B------:R-:W-:Y:S01]  /*4250*/  FADD.FTZ R45, R43, R4 ;  /* 0x000000042b2d7221 */ /* 0x000fe20000010000 */
[----:B------:R-:W-:Y:S01]  /*4260*/  FSETP.GTU.FTZ.AND P4, PT, R46, 20, PT ;  /* 0x41a000002e00780b */ /* 0x000fe20003f9c000 */
[----:B----4-:R-:W-:Y:S02]  /*4270*/  @!P1 FADD.FTZ R42, R42, 1 ;  /* 0x3f8000002a2a9421 */ /* 0x010fe40000010000 */
[----:B------:R-:W4:Y:S01]  /*4280*/  @!P2 MUFU.EX2 R41, R41 ;  /* 0x000000290029a308 */ /* 0x000f220000000800 */
[----:B------:R-:W-:-:S03]  /*4290*/  FSETP.GTU.FTZ.AND P5, PT, R45, 20, PT ;  /* 0x41a000002d00780b */ /* 0x000fc60003fbc000 */
[----:B0-----:R-:W-:Y:S02]  /*42a0*/  @!P3 FMUL.FTZ R40, R44, -1.4426950216293334961 ;  /* 0xbfb8aa3b2c28b820 */ /* 0x001fe40000410000 */
[----:B-----5:R-:W-:Y:S01]  /*42b0*/  @!P6 FMUL.FTZ R35, R35, R48 ;  /* 0x000000302323e220 */ /* 0x020fe20000410000 */
[----:B------:R-:W-:Y:S01]  /*42c0*/  FSETP.GTU.FTZ.AND P6, PT, R47, 20, PT ;  /* 0x41a000002f00780b */ /* 0x000fe20003fdc000 */
[----:B------:R-:W0:Y:S02]  /*42d0*/  @!P1 MUFU.RCP R77, R42 ;  /* 0x0000002a004d9308 */ /* 0x000e240000001000 */
[----:B------:R-:W-:Y:S01]  /*42e0*/  @!P4 FMUL.FTZ R43, R46, -1.4426950216293334961 ;  /* 0xbfb8aa3b2e2bc820 */ /* 0x000fe20000410000 */
[----:B------:R-:W-:Y:S01]  /*42f0*/  F2FP.BF16.PACK_AB R46, R70, R73 ;  /* 0x00000049462e723e */ /* 0x000fe200000010ff */
[----:B------:R-:W-:Y:S02]  /*4300*/  IMAD R73, R3, c[0x0][0x300], RZ ;  /* 0x0000c00003497a24 */ /* 0x000fe400078e02ff */
[----:B------:R-:W-:Y:S01]  /*4310*/  @!P5 FMUL.FTZ R44, R45, -1.4426950216293334961 ;  /* 0xbfb8aa3b2d2cd820 */ /* 0x000fe20000410000 */
[----:B------:R-:W-:Y:S01]  /*4320*/  F2FP.BF16.PACK_AB R45, R62, R71 ;  /* 0x000000473e2d723e */ /* 0x000fe200000010ff */
[----:B------:R-:W5:Y:S01]  /*4330*/  @!P3 MUFU.EX2 R40, R40 ;  /* 0x000000280028b308 */ /* 0x000f620000000800 */
[----:B----4-:R-:W-:Y:S01]  /*4340*/  @!P2 FADD.FTZ R41, R41, 1 ;  /* 0x3f8000002929a421 */ /* 0x010fe20000010000 */
[----:B------:R-:W-:Y:S01]  /*4350*/  SHF.L.U32 R62, R78, 0x8, RZ ;  /* 0x000000084e3e7819 */ /* 0x000fe200000006ff */
[----:B------:R-:W-:-:S02]  /*4360*/  IMAD R73, R0, c[0x0][0x304], R73 ;  /* 0x0000c10000497a24 */ /* 0x000fc400078e0249 */
[----:B------:R-:W-:Y:S01]  /*4370*/  @!P6 FMUL.FTZ R48, R47, -1.4426950216293334961 ;  /* 0xbfb8aa3b2f30e820 */ /* 0x000fe20000410000 */
[----:B------:R-:W-:Y:S02]  /*4380*/  F2FP.BF16.PACK_AB R47, R72, R75 ;  /* 0x0000004b482f723e */ /* 0x000fe400000010ff */
[----:B------:R-:W4:Y:S01]  /*4390*/  @!P4 MUFU.EX2 R43, R43 ;  /* 0x0000002b002bc308 */ /* 0x000f220000000800 */
[----:B------:R-:W-:Y:S01]  /*43a0*/  SHF.R.S32.HI R63, RZ, 0x1f, R62 ;  /* 0x0000001fff3f7819 */ /* 0x000fe2000001143e */
[----:B0-----:R-:W-:Y:S01]  /*43b0*/  @!P1 FMUL.FTZ R36, R36, R77 ;  /* 0x0000004d24249220 */ /* 0x001fe20000410000 */
[----:B------:R-:W-:-:S05]  /*43c0*/  SHF.L.U32 R75, R12, 0x4, RZ ;  /* 0x000000040c4b7819 */ /* 0x000fca00000006ff */
[----:B------:R0:W1:Y:S01]  /*43d0*/  @!P5 MUFU.EX2 R74, R44 ;  /* 0x0000002c004ad308 */ /* 0x0000620000000800 */
[----:B-----5:R-:W-:Y:S02]  /*43e0*/  @!P3 FADD.FTZ R51, R40, 1 ;  /* 0x3f8000002833b421 */ /* 0x020fe40000010000 */
[----:B------:R-:W-:-:S04]  /*43f0*/  IMAD R40, R6, c[0x0][0x2d8], RZ ;  /* 0x0000b60006287a24 */ /* 0x000fc800078e02ff */
[----:B------:R-:W-:Y:S01]  /*4400*/  IMAD R71, R5, c[0x0][0x2dc], R40 ;  /* 0x0000b70005477a24 */ /* 0x000fe200078e0228 */
[----:B------:R5:W2:Y:S01]  /*4410*/  @!P2 MUFU.RCP R72, R41 ;  /* 0x000000290048a308 */ /* 0x000aa20000001000 */
[----:B0-----:R-:W-:Y:S01]  /*4420*/  F2FP.BF16.PACK_AB R44, R54, R55 ;  /* 0x00000037362c723e */ /* 0x001fe200000010ff */
[----:B----4-:R-:W-:-:S04]  /*4430*/  @!P4 FADD.FTZ R54, R43, 1 ;  /* 0x3f8000002b36c421 */ /* 0x010fc80000010000 */
[----:B------:R0:W-:Y:S01]  /*4440*/  STS.128 [R21.X16], R44 ;  /* 0x0000002c15007388 */ /* 0x0001e2000000cc00 */
[----:B------:R-:W-:-:S06]  /*4450*/  NOP ;  /* 0x0000000000007918 */ /* 0x000fcc0000000000 */
[----:B-----5:R-:W4:Y:S01]  /*4460*/  LDS.128 R40, [R21.X16] ;  /* 0x0000000015287984 */ /* 0x020f22000000cc00 */
[----:B------:R5:W3:Y:S01]  /*4470*/  @!P6 MUFU.EX2 R76, R48 ;  /* 0x00000030004ce308 */ /* 0x000ae20000000800 */
[----:B-1----:R-:W-:Y:S02]  /*4480*/  @!P5 FADD.FTZ R74, R74, 1 ;  /* 0x3f8000004a4ad421 */ /* 0x002fe40000010000 */
[----:B--2---:R-:W-:Y:S01]  /*4490*/  @!P2 FMUL.FTZ R37, R37, R72 ;  /* 0x000000482525a220 */ /* 0x004fe20000410000 */
[----:B------:R-:W-:Y:S01]  /*44a0*/  IADD3 R14, P2, R14, -0x200, RZ ;  /* 0xfffffe000e0e7810 */ /* 0x000fe20007f5e0ff */
[----:B0-----:R-:W-:-:S03]  /*44b0*/  IMAD R45, R3, c[0x0][0x2e0], RZ ;  /* 0x0000b800032d7a24 */ /* 0x001fc600078e02ff */
[----:B------:R-:W0:Y:S01]  /*44c0*/  @!P5 MUFU.RCP R55, R74 ;  /* 0x0000004a0037d308 */ /* 0x000e220000001000 */
[----:B-----5:R-:W-:Y:S01]  /*44d0*/  IMAD.WIDE.U32 R48, R5, c[0x0][0x2d8], R62 ;  /* 0x0000b60005307a25 */ /* 0x020fe200078e003e */
[----:B------:R-:W-:-:S03]  /*44e0*/  IADD3.X R16, R16, -0x1, RZ, P2, !PT ;  /* 0xffffffff10107810 */ /* 0x000fc600017fe4ff */
[----:B------:R-:W-:Y:S01]  /*44f0*/  IMAD.WIDE.U32 R62, R5, c[0x0][0x2f8], R62 ;  /* 0x0000be00053e7a25 */ /* 0x000fe200078e003e */
[----:B------:R-:W-:Y:S02]  /*4500*/  IADD3 R49, R49, R71, RZ ;  /* 0x0000004731317210 */ /* 0x000fe40007ffe0ff */
[----:B------:R1:W2:Y:S01]  /*4510*/  @!P4 MUFU.RCP R70, R54 ;  /* 0x000000360046c308 */ /* 0x0002a20000001000 */
[C---:B------:R-:W-:Y:S02]  /*4520*/  IMAD R71, R0.reuse, c[0x0][0x2e4], R45 ;  /* 0x0000b90000477a24 */ /* 0x040fe400078e022d */
[----:B------:R-:W-:-:S04]  /*4530*/  IMAD.WIDE.U32 R44, R0, c[0x0][0x2e0], R48 ;  /* 0x0000b800002c7a25 */ /* 0x000fc800078e0030 */
[----:B---3--:R-:W-:Y:S01]  /*4540*/  @!P6 FADD.FTZ R76, R76, 1 ;  /* 0x3f8000004c4ce421 */ /* 0x008fe20000010000 */
[----:B------:R-:W-:Y:S01]  /*4550*/  IADD3 R45, R45, R71, RZ ;  /* 0x000000472d2d7210 */ /* 0x000fe20007ffe0ff */
[----:B0-----:R-:W-:Y:S01]  /*4560*/  @!P5 FMUL.FTZ R52, R52, R55 ;  /* 0x000000373434d220 */ /* 0x001fe20000410000 */
[C---:B-1----:R-:W-:Y:S01]  /*4570*/  LEA R54, P1, R44.reuse, c[0x0][0x330], 0x1 ;  /* 0x0000cc002c367a11 */ /* 0x042fe200078208ff */
[----:B------:R-:W0:Y:S03]  /*4580*/  @!P3 MUFU.RCP R51, R51 ;  /* 0x000000330033b308 */ /* 0x000e260000001000 */
[----:B------:R-:W-:Y:S02]  /*4590*/  LEA.HI.X R44, R44, c[0x0][0x334], R45, 0x1, P1 ;  /* 0x0000cd002c2c7a11 */ /* 0x000fe400008f0c2d */
[----:B------:R-:W-:Y:S01]  /*45a0*/  IADD3 R54, P1, R54, R75, RZ ;  /* 0x0000004b36367210 */ /* 0x000fe20007f3e0ff */
[----:B--2---:R-:W-:Y:S01]  /*45b0*/  @!P4 FMUL.FTZ R39, R39, R70 ;  /* 0x000000462727c220 */ /* 0x004fe20000410000 */
[----:B------:R-:W-:Y:S01]  /*45c0*/  F2FP.BF16.PACK_AB R45, R37, R36 ;  /* 0x00000024252d723e */ /* 0x000fe200000010ff */
[----:B------:R-:W1:Y:S01]  /*45d0*/  @!P6 MUFU.RCP R76, R76 ;  /* 0x0000004c004ce308 */ /* 0x000e620000001000 */
[----:B------:R-:W-:Y:S01]  /*45e0*/  IADD3.X R55, R44, R79, RZ, P1, !PT ;  /* 0x0000004f2c377210 */ /* 0x000fe20000ffe4ff */
[----:B------:R-:W-:Y:S01]  /*45f0*/  IMAD R70, R6, c[0x0][0x2f8], RZ ;  /* 0x0000be0006467a24 */ /* 0x000fe200078e02ff */
[----:B------:R-:W-:-:S02]  /*4600*/  ISETP.GT.AND P4, PT, R20, 0x1, PT ;  /* 0x000000011400780c */ /* 0x000fc40003f84270 */
[----:B------:R-:W-:Y:S01]  /*4610*/  IADD3 R18, P1, R18, -0x200, RZ ;  /* 0xfffffe0012127810 */ /* 0x000fe20007f3e0ff */
[----:B----4-:R2:W-:Y:S01]  /*4620*/  STG.E.128 [R54.64], R40 ;  /* 0x0000002836007986 */ /* 0x0105e2000c101d06 */
[----:B------:R-:W-:Y:S01]  /*4630*/  IMAD R71, R5, c[0x0][0x2fc], R70 ;  /* 0x0000bf0005477a24 */ /* 0x000fe200078e0246 */
[----:B------:R-:W3:Y:S01]  /*4640*/  @!P0 MUFU.RCP R47, R50 ;  /* 0x00000032002f8308 */ /* 0x000ee20000001000 */
[----:B0-----:R-:W-:Y:S01]  /*4650*/  @!P3 FMUL.FTZ R38, R38, R51 ;  /* 0x000000332626b220 */ /* 0x001fe20000410000 */
[----:B------:R-:W-:Y:S01]  /*4660*/  BAR.SYNC.DEFER_BLOCKING 0x0 ;  /* 0x0000000000007b1d */ /* 0x000fe20000010000 */
[----:B------:R-:W-:Y:S02]  /*4670*/  IADD3 R11, P3, R11, -0x200, RZ ;  /* 0xfffffe000b0b7810 */ /* 0x000fe40007f7e0ff */
[----:B------:R-:W-:Y:S02]  /*4680*/  IADD3 R63, R63, R71, RZ ;  /* 0x000000473f3f7210 */ /* 0x000fe40007ffe0ff */
[----:B------:R-:W-:Y:S01]  /*4690*/  F2FP.BF16.PACK_AB R46, R39, R38 ;  /* 0x00000026272e723e */ /* 0x000fe200000010ff */
[----:B-1----:R-:W-:Y:S01]  /*46a0*/  @!P6 FMUL.FTZ R53, R53, R76 ;  /* 0x0000004c3535e220 */ /* 0x002fe20000410000 */
[----:B------:R-:W-:-:S02]  /*46b0*/  MOV R20, R78 ;  /* 0x0000004e00147202 */ /* 0x000fc40000000f00 */
[----:B------:R-:W-:Y:S02]  /*46c0*/  IADD3.X R19, R19, -0x1, RZ, P1, !PT ;  /* 0xffffffff13137810 */ /* 0x000fe40000ffe4ff */
[----:B------:R-:W-:Y:S01]  /*46d0*/  IADD3.X R13, R13, -0x1, RZ, P3, !PT ;  /* 0xffffffff0d0d7810 */ /* 0x000fe20001ffe4ff */
[----:B---3--:R-:W-:Y:S01]  /*46e0*/  @!P0 FMUL.FTZ R34, R34, R47 ;  /* 0x0000002f22228220 */ /* 0x008fe20000410000 */
[----:B------:R-:W-:Y:S01]  /*46f0*/  F2FP.BF16.PACK_AB R47, R53, R52 ;  /* 0x00000034352f723e */ /* 0x000fe200000010ff */
[----:B--2---:R-:W-:-:S03]  /*4700*/  IMAD.WIDE.U32 R40, R0, c[0x0][0x300], R62 ;  /* 0x0000c00000287a25 */ /* 0x004fc600078e003e */
[----:B------:R-:W-:Y:S01]  /*4710*/  F2FP.BF16.PACK_AB R44, R34, R35 ;  /* 0x00000023222c723e */ /* 0x000fe200000010ff */
[----:B------:R-:W-:Y:S01]  /*4720*/  FADD.FTZ R35, R35, R10 ;  /* 0x0000000a23237221 */ /* 0x000fe20000010000 */
[----:B------:R-:W-:-:S03]  /*4730*/  IADD3 R41, R41, R73, RZ ;  /* 0x0000004929297210 */ /* 0x000fc60007ffe0ff */
[----:B------:R-:W-:Y:S01]  /*4740*/  STS.128 [R21.X16], R44 ;  /* 0x0000002c15007388 */ /* 0x000fe2000000cc00 */
[----:B------:R-:W-:-:S06]  /*4750*/  NOP ;  /* 0x0000000000007918 */ /* 0x000fcc0000000000 */
[----:B------:R-:W0:Y:S01]  /*4760*/  LDS.128 R48, [R21.X16] ;  /* 0x0000000015307984 */ /* 0x000e22000000cc00 */
[----:B------:R-:W-:Y:S01]  /*4770*/  FADD.FTZ R35, R35, R34 ;  /* 0x0000002223237221 */ /* 0x000fe20000010000 */
[----:B------:R-:W-:-:S03]  /*4780*/  LEA R34, P0, R40, c[0x0][0x340], 0x1 ;  /* 0x0000d00028227a11 */ /* 0x000fc600078008ff */
[----:B------:R-:W-:Y:S01]  /*4790*/  FADD.FTZ R36, R35, R36 ;  /* 0x0000002423247221 */ /* 0x000fe20000010000 */
[----:B------:R-:W-:Y:S02]  /*47a0*/  LEA.HI.X R40, R40, c[0x0][0x344], R41, 0x1, P0 ;  /* 0x0000d10028287a11 */ /* 0x000fe400000f0c29 */
[----:B------:R-:W-:Y:S01]  /*47b0*/  IADD3 R34, P0, R34, R75, RZ ;  /* 0x0000004b22227210 */ /* 0x000fe20007f1e0ff */
[----:B------:R-:W-:-:S03]  /*47c0*/  FADD.FTZ R37, R36, R37 ;  /* 0x0000002524257221 */ /* 0x000fc60000010000 */
[----:B------:R-:W-:Y:S01]  /*47d0*/  IADD3.X R35, R40, R79, RZ, P0, !PT ;  /* 0x0000004f28237210 */ /* 0x000fe200007fe4ff */
[----:B------:R-:W-:Y:S01]  /*47e0*/  FADD.FTZ R38, R37, R38 ;  /* 0x0000002625267221 */ /* 0x000fe20000010000 */
[----:B------:R-:W-:-:S03]  /*47f0*/  IADD3 R15, P0, R15, -0x200, RZ ;  /* 0xfffffe000f0f7810 */ /* 0x000fc60007f1e0ff */
[----:B------:R-:W-:Y:S01]  /*4800*/  FADD.FTZ R39, R38, R39 ;  /* 0x0000002726277221 */ /* 0x000fe20000010000 */
[----:B------:R-:W-:-:S03]  /*4810*/  IADD3.X R17, R17, -0x1, RZ, P0, !PT ;  /* 0xffffffff11117810 */ /* 0x000fc600007fe4ff */
[----:B------:R-:W-:-:S04]  /*4820*/  FADD.FTZ R10, R39, R52 ;  /* 0x00000034270a7221 */ /* 0x000fc80000010000 */
[----:B------:R-:W-:Y:S01]  /*4830*/  FADD.FTZ R10, R10, R53 ;  /* 0x000000350a0a7221 */ /* 0x000fe20000010000 */
[----:B0-----:R0:W-:Y:S01]  /*4840*/  STG.E.128 [R34.64], R48 ;  /* 0x0000003022007986 */ /* 0x0011e2000c101d06 */
[----:B------:R-:W-:Y:S01]  /*4850*/  @!P4 CALL.REL.NOINC `(.L_x_7487) ;  /* 0x000000100000c944 */ /* 0x000fe20003c00000 */
[----:B------:R-:W-:Y:S05]  /*4860*/  BRA `(.L_x_7526) ;  /* 0xffffc1c000007947 */ /* 0x000fea000383ffff */
.L_x_7487:
[----:B------:R-:W-:Y:S02]  /*4870*/  ISETP.NE.U32.AND P0, PT, RZ, c[0x0][0x328], PT ;  /* 0x0000ca00ff007a0c */ /* 0x000fe40003f05070 */
[----:B------:R-:W-:Y:S02]  /*4880*/  ISETP.NE.U32.AND P2, PT, RZ, c[0x0][0x348], PT ;  /* 0x0000d200ff007a0c */ /* 0x000fe40003f45070 */
[----:B------:R-:W-:Y:S02]  /*4890*/  ISETP.NE.AND.EX P1, PT, RZ, c[0x0][0x32c], PT, P0 ;  /* 0x0000cb00ff007a0c */ /* 0x000fe40003f25300 */
[----:B------:R-:W-:-:S11]  /*48a0*/  ISETP.NE.AND.EX P0, PT, RZ, c[0x0][0x34c], PT, P2 ;  /* 0x0000d300ff007a0c */ /* 0x000fd60003f05320 */
[----:B------:R-:W-:Y:S05]  /*48b0*/  @!P1 BRA `(.L_x_7527) ;  /* 0x0000014000009947 */ /* 0x000fea0003800000 */
[----:B-----5:R-:W1:Y:S01]  /*48c0*/  SHFL.DOWN P1, R2, R9, 0x1, 0x1f ;  /* 0x08201f0009027f89 */ /* 0x020e620000020000 */
        /* <DEDUP_REMOVED lines=18> */
.L_x_7528:
[----:B-1----:R-:W-:Y:S05]  /*49f0*/  BSYNC B0 ;  /* 0x0000000000007941 */ /* 0x002fea0003800000 */
.L_x_7527:
        /* <DEDUP_REMOVED lines=8> */
[----:B-----5:R-:W1:Y:S02]  /*4a80*/  SHFL.DOWN P0, R2, R5, 0x2, 0x1f ;  /* 0x08401f0005027f89 */ /* 0x020e640000000000 */
        /* <DEDUP_REMOVED lines=14> */
.L_x_7530:
[----:B------:R-:W1:Y:S02]  /*4b70*/  S2R R15, SR_TID.X ;  /* 0x00000000000f7919 */ /* 0x000e640000002100 */
.L_x_7531:
[----:B-1----:R-:W-:Y:S05]  /*4b80*/  BSYNC B0 ;  /* 0x0000000000007941 */ /* 0x002fea0003800000 */
.L_x_7529:
        /* <DEDUP_REMOVED lines=10> */
.L_x_7532:
[----:B-1----:R-:W1:Y:S01]  /*4c30*/  LDS R17, [R15.X4+0x18f8] ;  /* 0x0018f8000f117984 */ /* 0x002e620000004800 */
        /* <DEDUP_REMOVED lines=25> */
.L_x_7533:
        /* <DEDUP_REMOVED lines=11> */
.L_x_9122:


//--------------------- .text._Z25selective_scan_bwd_kernelI32Selective_Scan_bwd_kernel_traitsILi32ELi8ELb1ELb0ELb1ELb1ELb1EN3c108BFloat16EfEEv12SSMParamsBwd --------------------------
	.section	.text._Z25selective_scan_bwd_kernelI32Selective_Scan_bwd_kernel_traitsILi32ELi8ELb1ELb0ELb1ELb1ELb1EN3c108BFloat16EfEEv12SSMParamsBwd,"ax",@progbits
	.sectioninfo	@"SHI_REGISTERS=168"
	.align	128
        .global         _Z25selective_scan_bwd_kernelI32Selective_Scan_bwd_kernel_traitsILi32ELi8ELb1ELb0ELb1ELb1ELb1EN3c108BFloat16EfEEv12SSMParamsBwd
        .type           _Z25selective_scan_bwd_kernelI32Selective_Scan_bwd_kernel_traitsILi32ELi8ELb1ELb0ELb1ELb1ELb1EN3c108BFloat16EfEEv12SSMParamsBwd,@function
        .size           _Z25selective_scan_bwd_kernelI32Selective_Scan_bwd_kernel_traitsILi32ELi8ELb1ELb0ELb1ELb1ELb1EN3c108BFloat16EfEEv12SSMParamsBwd,(.L_x_9123 - _Z25selective_scan_bwd_kernelI32Selective_Scan_bwd_kernel_traitsILi32ELi8ELb1ELb0ELb1ELb1ELb1EN3c108BFloat16EfEEv12SSMParamsBwd)
        .other          _Z25selective_scan_bwd_kernelI32Selective_Scan_bwd_kernel_traitsILi32ELi8ELb1ELb0ELb1ELb1ELb1EN3c108BFloat16EfEEv12SSMParamsBwd,@"STO_CUDA_ENTRY STV_DEFAULT"
_Z25selective_scan_bwd_kernelI32Selective_Scan_bwd_kernel_traitsILi32ELi8ELb1ELb0ELb1ELb1ELb1EN3c108BFloat16EfEEv12SSMParamsBwd:
.text._Z25selective_scan_bwd_kernelI32Selective_Scan_bwd_kernel_traitsILi32ELi8ELb1ELb0ELb1ELb1ELb1EN3c108BFloat16EfEEv12SSMParamsBwd:
        /* <DEDUP_REMOVED lines=23> */
[----:B------:R-:W-:Y:S01]  /*0170*/  IMAD R15, R33, c[0x0][0x1d8], RZ ;  /* 0x00007600210f7a24 */ /* 0x000fe200078e02ff */
[----:B------:R-:W-:Y:S01]  /*0180*/  CS2R R38, SRZ ;  /* 0x0000000000267805 */ /* 0x000fe2000001ff00 */
[----:B------:R-:W-:Y:S01]  /*0190*/  CS2R R56, SRZ ;  /* 0x0000000000387805 */ /* 0x000fe2000001ff00 */
[C---:B------:R-:W-:Y:S01]  /*01a0*/  IMAD R11, R28.reuse, c[0x0][0x278], RZ ;  /* 0x00009e001c0b7a24 */ /* 0x040fe200078e02ff */
[----:B0-----:R-:W-:Y:S01]  /*01b0*/  IABS R2, R34 ;  /* 0x0000002200027213 */ /* 0x001fe20000000000 */
[----:B------:R-:W-:Y:S01]  /*01c0*/  IMAD R9, R28, c[0x0][0x1e0], RZ ;  /* 0x000078001c097a24 */ /* 0x000fe200078e02ff */
[----:B-1----:R-:W-:Y:S01]  /*01d0*/  HFMA2.MMA R6, -RZ, RZ, 0, 0 ;  /* 0x00000000ff067435 */ /* 0x002fe200000001ff */
[----:B------:R-:W-:Y:S01]  /*01e0*/  IMAD R11, R30, c[0x0][0x27c], R11 ;  /* 0x00009f001e0b7a24 */ /* 0x000fe200078e020b */
[----:B------:R-:W-:Y:S01]  /*01f0*/  HFMA2.MMA R35, -RZ, RZ, 0, 0 ;  /* 0x00000000ff237435 */ /* 0x000fe200000001ff */
[----:B--2---:R-:W-:Y:S01]  /*0200*/  IMAD R5, R28, c[0x0][0x1d0], RZ ;  /* 0x000074001c057a24 */ /* 0x004fe200078e02ff */
[----:B------:R-:W-:Y:S01]  /*0210*/  MOV R22, RZ ;  /* 0x000000ff00167202 */ /* 0x000fe20000000f00 */
[----:B------:R-:W-:Y:S01]  /*0220*/  IMAD R9, R30, c[0x0][0x1e4], R9 ;  /* 0x000079001e097a24 */ /* 0x000fe200078e0209 */
[----:B---3--:R-:W-:-:S05]  /*0230*/  IADD3 R8, RZ, -R7, RZ ;  /* 0x80000007ff087210 */ /* 0x008fca0007ffe0ff */
[----:B------:R-:W-:Y:S01]  /*0240*/  IMAD R3, R8, R13, RZ ;  /* 0x0000000d08037224 */ /* 0x000fe200078e02ff */
[----:B------:R-:W-:-:S03]  /*0250*/  MOV R8, c[0x0][0x174] ;  /* 0x00005d0000087a02 */ /* 0x000fc60000000f00 */
        /* <DEDUP_REMOVED lines=22> */
[----:B------:R-:W-:Y:S01]  /*03c0*/  @!P1 IADD3 R26, R26, 0x1, RZ ;  /* 0x000000011a1a9810 */ /* 0x000fe20007ffe0ff */
[----:B------:R-:W-:Y:S01]  /*03d0*/  IMAD R0, R34, c[0x0][0x1dc], R15 ;  /* 0x0000770022007a24 */ /* 0x000fe200078e020f */
[----:B------:R-:W-:Y:S01]  /*03e0*/  ISETP.NE.AND P1, PT, RZ, c[0x0][0x178], PT ;  /* 0x00005e00ff007a0c */ /* 0x000fe20003f25270 */
[----:B------:R-:W-:Y:S01]  /*03f0*/  IMAD R17, R30, c[0x0][0x1b4], R13 ;  /* 0x00006d001e117a24 */ /* 0x000fe200078e020d */
[----:B------:R-:W-:Y:S01]  /*0400*/  SHF.R.S32.HI R13, RZ, 0x1f, R11 ;  /* 0x0000001fff0d7819 */ /* 0x000fe2000001140b */
[----:B------:R-:W-:-:S03]  /*0410*/  IMAD R15, R33, c[0x0][0x1e8], RZ ;  /* 0x00007a00210f7a24 */ /* 0x000fc600078e02ff */
[----:B------:R-:W-:Y:S01]  /*0420*/  IADD3.X R0, R13, R3, R0, P4, !PT ;  /* 0x000000030d007210 */ /* 0x000fe200027fe400 */
[----:B------:R-:W-:Y:S01]  /*0430*/  IMAD.WIDE.U32 R2, R34, c[0x0][0x1e8], R4 ;  /* 0x00007a0022027a25 */ /* 0x000fe200078e0004 */
[----:B------:R-:W-:Y:S02]  /*0440*/  IADD3 R9, R9, R17, RZ ;  /* 0x0000001109097210 */ /* 0x000fe40007ffe0ff */
[----:B------:R-:W-:Y:S01]  /*0450*/  @P0 IADD3 R26, R26, 0x1, RZ ;  /* 0x000000011a1a0810 */ /* 0x000fe20007ffe0ff */
[----:B------:R-:W-:Y:S01]  /*0460*/  IMAD R17, R33, c[0x0][0x280], RZ ;  /* 0x0000a00021117a24 */ /* 0x000fe200078e02ff */
[C---:B------:R-:W-:Y:S01]  /*0470*/  IADD3 R23, P0, R11.reuse, R2, RZ ;  /* 0x000000020b177210 */ /* 0x040fe20007f1e0ff */
[----:B------:R-:W-:Y:S01]  /*0480*/  IMAD.WIDE.U32 R4, R34, c[0x0][0x280], R6 ;  /* 0x0000a00022047a25 */ /* 0x000fe200078e0006 */
[----:B------:R-:W-:Y:S02]  /*0490*/  @!P2 IADD3 R26, -R26, RZ, RZ ;  /* 0x000000ff1a1aa210 */ /* 0x000fe40007ffe1ff */
[----:B------:R-:W-:Y:S01]  /*04a0*/  @!P1 LOP3.LUT R26, RZ, c[0x0][0x178], RZ, 0x33, !PT ;  /* 0x00005e00ff1a9a12 */ /* 0x000fe200078e33ff */
[C---:B------:R-:W-:Y:S01]  /*04b0*/  IMAD R15, R34.reuse, c[0x0][0x1ec], R15 ;  /* 0x00007b00220f7a24 */ /* 0x040fe200078e020f */
[----:B------:R-:W-:Y:S01]  /*04c0*/  IADD3 R19, P2, R11, R4, RZ ;  /* 0x000000040b137210 */ /* 0x000fe20007f5e0ff */
[----:B------:R-:W-:Y:S01]  /*04d0*/  IMAD R17, R34, c[0x0][0x284], R17 ;  /* 0x0000a10022117a24 */ /* 0x000fe200078e0211 */
[----:B------:R-:W-:Y:S01]  /*04e0*/  LEA R29, P1, R27, c[0x0][0x240], 0x1 ;  /* 0x000090001b1d7a11 */ /* 0x000fe200078208ff */
[----:B------:R-:W-:Y:S01]  /*04f0*/  IMAD.WIDE.U32 R8, R26, c[0x0][0x1c8], R8 ;  /* 0x000072001a087a25 */ /* 0x000fe200078e0008 */
[----:B------:R-:W-:-:S02]  /*0500*/  IADD3.X R2, R13, R3, R15, P0, !PT ;  /* 0x000000030d027210 */ /* 0x000fc400007fe40f */
[----:B------:R-:W-:Y:S02]  /*0510*/  ISETP.NE.U32.AND P0, PT, RZ, c[0x0][0x260], PT ;  /* 0x00009800ff007a0c */ /* 0x000fe40003f05070 */
[----:B------:R-:W-:Y:S02]  /*0520*/  IADD3.X R4, R13, R5, R17, P2, !PT ;  /* 0x000000050d047210 */ /* 0x000fe400017fe411 */
        /* <DEDUP_REMOVED lines=30> */
[C---:B------:R-:W-:Y:S01]  /*0710*/  IMAD R3, R33.reuse, c[0x0][0x180], RZ ;  /* 0x0000600021037a24 */ /* 0x040fe200078e02ff */
[----:B------:R-:W-:Y:S01]  /*0720*/  MOV R16, c[0x0][0x174] ;  /* 0x00005d0000107a02 */ /* 0x000fe20000000f00 */
[----:B------:R-:W-:Y:S01]  /*0730*/  IMAD R5, R33, c[0x0][0x198], RZ ;  /* 0x0000660021057a24 */ /* 0x000fe200078e02ff */
[----:B------:R-:W1:Y:S01]  /*0740*/  S2R R15, SR_LANEID ;  /* 0x00000000000f7919 */ /* 0x000e620000000000 */
[C---:B------:R-:W-:Y:S01]  /*0750*/  IMAD R13, R34.reuse, c[0x0][0x184], R3 ;  /* 0x00006100220d7a24 */ /* 0x040fe200078e0203 */
[----:B------:R-:W-:Y:S01]  /*0760*/  MOV R22, RZ ;  /* 0x000000ff00167202 */ /* 0x000fe20000000f00 */
[C---:B------:R-:W-:Y:S01]  /*0770*/  IMAD R11, R34.reuse, c[0x0][0x19c], R5 ;  /* 0x00006700220b7a24 */ /* 0x040fe200078e0205 */
[----:B------:R-:W-:Y:S01]  /*0780*/  MOV R35, RZ ;  /* 0x000000ff00237202 */ /* 0x000fe20000000f00 */
[----:B------:R-:W-:Y:S01]  /*0790*/  IMAD.WIDE.U32 R58, R34, c[0x0][0x180], RZ ;  /* 0x00006000223a7a25 */ /* 0x000fe200078e00ff */
[----:B------:R-:W-:-:S03]  /*07a0*/  UMOV UR4, URZ ;  /* 0x0000003f00047c82 */ /* 0x000fc60008000000 */
[----:B------:R-:W-:Y:S01]  /*07b0*/  IMAD.WIDE.U32 R64, R34, c[0x0][0x198], RZ ;  /* 0x0000660022407a25 */ /* 0x000fe200078e00ff */
[----:B------:R-:W-:-:S04]  /*07c0*/  IADD3 R13, R59, R13, RZ ;  /* 0x0000000d3b0d7210 */ /* 0x000fc80007ffe0ff */
[----:B------:R-:W-:Y:S02]  /*07d0*/  IADD3 R11, R65, R11, RZ ;  /* 0x0000000b410b7210 */ /* 0x000fe40007ffe0ff */
[C---:B0-----:R-:W-:Y:S02]  /*07e0*/  IADD3 R3, R20.reuse, 0x40, RZ ;  /* 0x0000004014037810 */ /* 0x041fe40007ffe0ff */
[C---:B------:R-:W-:Y:S02]  /*07f0*/  IADD3 R5, R20.reuse, 0x80, RZ ;  /* 0x0000008014057810 */ /* 0x040fe40007ffe0ff */
[C---:B------:R-:W-:Y:S02]  /*0800*/  SHF.L.U32 R10, R20.reuse, 0x3, RZ ;  /* 0x00000003140a7819 */ /* 0x040fe400000006ff */
[C---:B------:R-:W-:Y:S02]  /*0810*/  IADD3 R9, R20.reuse, 0x20, RZ ;  /* 0x0000002014097810 */ /* 0x040fe40007ffe0ff */
[----:B------:R-:W-:-:S02]  /*0820*/  IADD3 R7, R20, 0x60, RZ ;  /* 0x0000006014077810 */ /* 0x000fc40007ffe0ff */
[C---:B------:R-:W-:Y:S02]  /*0830*/  IADD3 R41, R20.reuse, 0xa0, RZ ;  /* 0x000000a014297810 */ /* 0x040fe40007ffe0ff */
[C---:B------:R-:W-:Y:S02]  /*0840*/  IADD3 R43, R20.reuse, 0xc0, RZ ;  /* 0x000000c0142b7810 */ /* 0x040fe40007ffe0ff */
[C---:B------:R-:W-:Y:S02]  /*0850*/  IADD3 R45, R20.reuse, 0xe0, RZ ;  /* 0x000000e0142d7810 */ /* 0x040fe40007ffe0ff */
[-C--:B------:R-:W-:Y:S02]  /*0860*/  LEA.HI.SX32 R8, R3, R20.reuse, 0x1b ;  /* 0x0000001403087211 */ /* 0x080fe400078fdaff */
[----:B------:R-:W-:Y:S02]  /*0870*/  LEA.HI.SX32 R6, R5, R20, 0x1b ;  /* 0x0000001405067211 */ /* 0x000fe400078fdaff */
[----:B------:R-:W-:-:S02]  /*0880*/  LOP3.LUT R14, R20, 0x1f, RZ, 0xc0, !PT ;  /* 0x0000001f140e7812 */ /* 0x000fc400078ec0ff */
[----:B------:R-:W-:Y:S02]  /*0890*/  LEA.HI.SX32 R12, R20, R20, 0x1b ;  /* 0x00000014140c7211 */ /* 0x000fe400078fdaff */
[----:B------:R-:W-:Y:S02]  /*08a0*/  LEA.HI.SX32 R10, R10, R10, 0x1b ;  /* 0x0000000a0a0a7211 */ /* 0x000fe400078fdaff */
[-C--:B------:R-:W-:Y:S02]  /*08b0*/  LEA.HI.SX32 R9, R9, R20.reuse, 0x1b ;  /* 0x0000001409097211 */ /* 0x080fe400078fdaff */
[-C--:B------:R-:W-:Y:S02]  /*08c0*/  LEA.HI.SX32 R7, R7, R20.reuse, 0x1b ;  /* 0x0000001407077211 */ /* 0x080fe400078fdaff */
[-C--:B------:R-:W-:Y:S02]  /*08d0*/  LEA.HI.SX32 R5, R41, R20.reuse, 0x1b ;  /* 0x0000001429057211 */ /* 0x080fe400078fdaff */
[----:B------:R-:W-:-:S02]  /*08e0*/  LEA.HI.SX32 R4, R43, R20, 0x1b ;  /* 0x000000142b047211 */ /* 0x000fc400078fdaff */
[----:B-1----:R-:W-:Y:S02]  /*08f0*/  LEA.HI.SX32 R3, R45, R20, 0x1b ;  /* 0x000000142d037211 */ /* 0x002fe400078fdaff */
.L_x_7574:
[----:B------:R-:W-:Y:S01]  /*0900*/  BAR.SYNC.DEFER_BLOCKING 0x0 ;  /* 0x0000000000007b1d */ /* 0x000fe20000010000 */
[----:B0-----:R-:W-:Y:S02]  /*0910*/  SHF.R.S32.HI R41, RZ, 0x1f, R20 ;  /* 0x0000001fff297819 */ /* 0x001fe40000011414 */
[C---:B------:R-:W-:Y:S02]  /*0920*/  SHF.L.U32 R2, R20.reuse, 0x4, RZ ;  /* 0x0000000414027819 */ /* 0x040fe400000006ff */
        /* <DEDUP_REMOVED lines=17> */
[----:B0-----:R0:W2:Y:S01]  /*0a40*/  LDG.E.128 R52, [R60.64] ;  /* 0x000000063c347981 */ /* 0x0010a2000c1e1d00 */
[----:B------:R-:W-:Y:S01]  /*0a50*/  LEA R74, R16, 0xffffff00, 0x8 ;  /* 0xffffff00104a7811 */ /* 0x000fe200078e40ff */
[----:B------:R-:W-:Y:S01]  /*0a60*/  IMAD R63, R28, c[0x0][0x1f0], RZ ;  /* 0x00007c001c3f7a24 */ /* 0x000fe200078e02ff */
[----:B------:R-:W-:Y:S01]  /*0a70*/  BSSY B0, `(.L_x_7535) ;  /* 0x0000047000007945 */ /* 0x000fe20003800000 */
[----:B------:R-:W-:Y:S01]  /*0a80*/  IMAD R69, R33, c[0x0][0x1f8], RZ ;  /* 0x00007e0021457a24 */ /* 0x000fe200078e02ff */
[----:B------:R-:W-:Y:S01]  /*0a90*/  SHF.R.S32.HI R75, RZ, 0x1f, R74 ;  /* 0x0000001fff4b7819 */ /* 0x000fe2000001144a */
[----:B------:R-:W-:-:S02]  /*0aa0*/  IMAD R67, R30, c[0x0][0x1f4], R63 ;  /* 0x00007d001e437a24 */ /* 0x000fc400078e023f */
[----:B------:R-:W-:Y:S02]  /*0ab0*/  IMAD R69, R34, c[0x0][0x1fc], R69 ;  /* 0x00007f0022457a24 */ /* 0x000fe400078e0245 */
[----:B------:R-:W-:Y:S01]  /*0ac0*/  IMAD.WIDE.U32 R62, R30, c[0x0][0x1f0], R74 ;  /* 0x00007c001e3e7a25 */ /* 0x000fe200078e004a */
[--C-:B-1----:R-:W-:Y:S02]  /*0ad0*/  PRMT R66, RZ, 0x5410, R48.reuse ;  /* 0x00005410ff427816 */ /* 0x102fe40000000030 */
[----:B------:R-:W-:Y:S02]  /*0ae0*/  PRMT R48, RZ, 0x7610, R48 ;  /* 0x00007610ff307816 */ /* 0x000fe40000000030 */
[----:B------:R-:W-:Y:S01]  /*0af0*/  IADD3 R63, R63, R67, RZ ;  /* 0x000000433f3f7210 */ /* 0x000fe20007ffe0ff */
[--C-:B-----5:R-:W-:Y:S01]  /*0b00*/  FADD.FTZ R66, R66, R31.reuse ;  /* 0x0000001f42427221 */ /* 0x120fe20000010000 */
[----:B------:R-:W-:Y:S01]  /*0b10*/  PRMT R70, RZ, 0x5410, R50 ;  /* 0x00005410ff467816 */ /* 0x000fe20000000032 */
[----:B------:R-:W-:Y:S01]  /*0b20*/  FADD.FTZ R67, R48, R31 ;  /* 0x0000001f30437221 */ /* 0x000fe20000010000 */
[----:B------:R-:W-:Y:S01]  /*0b30*/  PRMT R68, RZ, 0x5410, R49 ;  /* 0x00005410ff447816 */ /* 0x000fe20000000031 */
[----:B------:R-:W-:Y:S01]  /*0b40*/  IMAD.WIDE.U32 R62, R34, c[0x0][0x1f8], R62 ;  /* 0x00007e00223e7a25 */ /* 0x000fe200078e003e */
[----:B------:R-:W-:-:S02]  /*0b50*/  FSETP.GTU.FTZ.AND P6, PT, R66, 20, PT ;  /* 0x41a000004200780b */ /* 0x000fc40003fdc000 */
[----:B------:R-:W-:Y:S01]  /*0b60*/  PRMT R50, RZ, 0x7610, R50 ;  /* 0x00007610ff327816 */ /* 0x000fe20000000032 */
[--C-:B------:R-:W-:Y:S01]  /*0b70*/  FADD.FTZ R68, R68, R31.reuse ;  /* 0x0000001f44447221 */ /* 0x100fe20000010000 */
[----:B------:R-:W-:Y:S01]  /*0b80*/  IADD3 R63, R63, R69, RZ ;  /* 0x000000453f3f7210 */ /* 0x000fe20007ffe0ff */
[--C-:B------:R-:W-:Y:S01]  /*0b90*/  FADD.FTZ R70, R70, R31.reuse ;  /* 0x0000001f46467221 */ /* 0x100fe20000010000 */
[----:B0-----:R-:W-:Y:S01]  /*0ba0*/  LEA R61, P0, R62, c[0x0][0x268], 0x1 ;  /* 0x00009a003e3d7a11 */ /* 0x001fe200078008ff */
[----:B------:R-:W-:Y:S01]  /*0bb0*/  FADD.FTZ R71, R50, R31 ;  /* 0x0000001f32477221 */ /* 0x000fe20000010000 */
[----:B------:R-:W-:Y:S02]  /*0bc0*/  PRMT R72, RZ, 0x5410, R51 ;  /* 0x00005410ff487816 */ /* 0x000fe40000000033 */
[----:B------:R-:W-:Y:S02]  /*0bd0*/  LEA.HI.X R63, R62, c[0x0][0x26c], R63, 0x1, P0 ;  /* 0x00009b003e3f7a11 */ /* 0x000fe400000f0c3f */
[----:B------:R-:W-:Y:S01]  /*0be0*/  IADD3 R60, P0, R61, R2, RZ ;  /* 0x000000023d3c7210 */ /* 0x000fe20007f1e0ff */
[----:B------:R-:W-:Y:S01]  /*0bf0*/  FADD.FTZ R72, R72, R31 ;  /* 0x0000001f48487221 */ /* 0x000fe20000010000 */
[----:B------:R-:W-:-:S02]  /*0c00*/  PRMT R48, RZ, 0x7610, R51 ;  /* 0x00007610ff307816 */ /* 0x000fc40000000033 */
[----:B------:R-:W-:Y:S02]  /*0c10*/  IADD3.X R61, R63, R0, RZ, P0, !PT ;  /* 0x000000003f3d7210 */ /* 0x000fe400007fe4ff */
[----:B------:R-:W-:Y:S01]  /*0c20*/  FSETP.GTU.FTZ.AND P5, PT, R67, 20, PT ;  /* 0x41a000004300780b */ /* 0x000fe20003fbc000 */
[----:B------:R-:W-:Y:S01]  /*0c30*/  FADD.FTZ R73, R48, R31 ;  /* 0x0000001f30497221 */ /* 0x000fe20000010000 */
[----:B------:R-:W-:Y:S02]  /*0c40*/  FSETP.GTU.FTZ.AND P4, PT, R68, 20, PT ;  /* 0x41a000004400780b */ /* 0x000fe40003f9c000 */
[----:B------:R-:W-:Y:S02]  /*0c50*/  FSETP.GTU.FTZ.AND P2, PT, R70, 20, PT ;  /* 0x41a000004600780b */ /* 0x000fe40003f5c000 */
[----:B------:R-:W-:Y:S02]  /*0c60*/  FSETP.GTU.FTZ.AND P1, PT, R71, 20, PT ;  /* 0x41a000004700780b */ /* 0x000fe40003f3c000 */
[----:B------:R-:W-:Y:S01]  /*0c70*/  FSETP.GTU.FTZ.AND P0, PT, R72, 20, PT ;  /* 0x41a000004800780b */ /* 0x000fe20003f1c000 */
[----:B--2---:R0:W-:Y:S01]  /*0c80*/  STS.128 [R15.X16], R52 ;  /* 0x000000340f007388 */ /* 0x0041e2000000cc00 */
[----:B------:R-:W-:-:S06]  /*0c90*/  NOP ;  /* 0x0000000000007918 */ /* 0x000fcc0000000000 */
[----:B------:R1:W2:Y:S01]  /*0ca0*/  LDS.128 R44, [R15.X16] ;  /* 0x000000000f2c7984 */ /* 0x0002a2000000cc00 */
[----:B0-----:R-:W-:-:S05]  /*0cb0*/  PRMT R52, RZ, 0x7610, R49 ;  /* 0x00007610ff347816 */ /* 0x001fca0000000031 */
[----:B------:R-:W-:-:S05]  /*0cc0*/  FADD.FTZ R69, R52, R31 ;  /* 0x0000001f34457221 */ /* 0x000fca0000010000 */
[----:B------:R-:W-:Y:S01]  /*0cd0*/  FSETP.GTU.FTZ.AND P3, PT, R69, 20, PT ;  /* 0x41a000004500780b */ /* 0x000fe20003f7c000 */
[----:B---3--:R-:W-:Y:S07]  /*0ce0*/  @P6 BRA `(.L_x_7536) ;  /* 0x000001f000006947 */ /* 0x008fee0003800000 */
        /* <DEDUP_REMOVED lines=31> */
.L_x_7536:
[----:B-1----:R-:W-:Y:S05]  /*0ee0*/  BSYNC B0 ;  /* 0x0000000000007941 */ /* 0x002fea0003800000 */
.L_x_7535:
        /* <DEDUP_REMOVED lines=34> */
.L_x_7538:
[----:B------:R-:W-:Y:S05]  /*1110*/  BSYNC B0 ;  /* 0x0000000000007941 */ /* 0x000fea0003800000 */
.L_x_7537:
        /* <DEDUP_REMOVED lines=33> */
.L_x_7540:
[----:B------:R-:W-:Y:S05]  /*1330*/  BSYNC B0 ;  /* 0x0000000000007941 */ /* 0x000fea0003800000 */
.L_x_7539:
        /* <DEDUP_REMOVED lines=33> */
.L_x_7542:
[----:B------:R-:W-:Y:S05]  /*1550*/  BSYNC B0 ;  /* 0x0000000000007941 */ /* 0x000fea0003800000 */
.L_x_7541:
        /* <DEDUP_REMOVED lines=33> */
.L_x_7544:
[----:B------:R-:W-:Y:S05]  /*1770*/  BSYNC B0 ;  /* 0x0000000000007941 */ /* 0x000fea0003800000 */
.L_x_7543:
        /* <DEDUP_REMOVED lines=33> */
.L_x_7546:
[----:B------:R-:W-:Y:S05]  /*1990*/  BSYNC B0 ;  /* 0x0000000000007941 */ /* 0x000fea0003800000 */
.L_x_7545:
        /* <DEDUP_REMOVED lines=33> */
.L_x_7548:
[----:B------:R-:W-:Y:S05]  /*1bb0*/  BSYNC B0 ;  /* 0x0000000000007941 */ /* 0x000fea0003800000 */
.L_x_7547:
        /* <DEDUP_REMOVED lines=33> */
.L_x_7550:
[----:B------:R-:W-:Y:S05]  /*1dd0*/  BSYNC B0 ;  /* 0x0000000000007941 */ /* 0x000fea0003800000 */
.L_x_7549:
        /* <DEDUP_REMOVED lines=22> */
[----:B0-----:R-:W-:Y:S02]  /*1f40*/  PRMT R76, RZ, 0x5410, R48 ;  /* 0x00005410ff4c7816 */ /* 0x001fe40000000030 */
[----:B------:R-:W-:Y:S02]  /*1f50*/  PRMT R61, RZ, 0x5410, R50 ;  /* 0x00005410ff3d7816 */ /* 0x000fe40000000032 */
[----:B------:R-:W-:Y:S01]  /*1f60*/  PRMT R79, RZ, 0x7610, R48 ;  /* 0x00007610ff4f7816 */ /* 0x000fe20000000030 */
[----:B------:R-:W-:Y:S01]  /*1f70*/  FMUL.FTZ R77, R76, -1.4426950216293334961 ;  /* 0xbfb8aa3b4c4d7820 */ /* 0x000fe20000410000 */
[----:B------:R-:W-:Y:S01]  /*1f80*/  PRMT R78, RZ, 0x5410, R49 ;  /* 0x00005410ff4e7816 */ /* 0x000fe20000000031 */
[----:B------:R-:W-:Y:S01]  /*1f90*/  FMUL.FTZ R62, R61, -1.4426950216293334961 ;  /* 0xbfb8aa3b3d3e7820 */ /* 0x000fe20000410000 */
[----:B------:R-:W-:Y:S01]  /*1fa0*/  PRMT R63, RZ, 0x5410, R51 ;  /* 0x00005410ff3f7816 */ /* 0x000fe20000000033 */
[----:B------:R0:W1:Y:S01]  /*1fb0*/  MUFU.EX2 R80, R77 ;  /* 0x0000004d00507308 */ /* 0x0000620000000800 */
[----:B------:R-:W-:-:S02]  /*1fc0*/  FMUL.FTZ R48, R79, -1.4426950216293334961 ;  /* 0xbfb8aa3b4f307820 */ /* 0x000fc40000410000 */
[----:B------:R-:W-:-:S05]  /*1fd0*/  FMUL.FTZ R60, R78, -1.4426950216293334961 ;  /* 0xbfb8aa3b4e3c7820 */ /* 0x000fca0000410000 */
[----:B------:R2:W4:Y:S01]  /*1fe0*/  MUFU.EX2 R84, R62 ;  /* 0x0000003e00547308 */ /* 0x0005220000000800 */
[----:B0-----:R-:W-:-:S05]  /*1ff0*/  PRMT R77, RZ, 0x7610, R49 ;  /* 0x00007610ff4d7816 */ /* 0x001fca0000000031 */
[----:B------:R-:W-:Y:S02]  /*2000*/  FMUL.FTZ R49, R77, -1.4426950216293334961 ;  /* 0xbfb8aa3b4d317820 */ /* 0x000fe40000410000 */
[----:B------:R0:W5:Y:S01]  /*2010*/  MUFU.EX2 R81, R48 ;  /* 0x0000003000517308 */ /* 0x0001620000000800 */
[----:B--2---:R-:W-:Y:S01]  /*2020*/  PRMT R62, RZ, 0x7610, R50 ;  /* 0x00007610ff3e7816 */ /* 0x004fe20000000032 */
[----:B-1----:R-:W-:-:S06]  /*2030*/  FADD.FTZ R80, R80, 1 ;  /* 0x3f80000050507421 */ /* 0x002fcc0000010000 */
[----:B------:R1:W2:Y:S01]  /*2040*/  MUFU.EX2 R82, R60 ;  /* 0x0000003c00527308 */ /* 0x0002a20000000800 */
[----:B0-----:R-:W-:Y:S02]  /*2050*/  FMUL.FTZ R48, R62, -1.4426950216293334961 ;  /* 0xbfb8aa3b3e307820 */ /* 0x001fe40000410000 */
[----:B----4-:R-:W-:-:S05]  /*2060*/  FADD.FTZ R84, R84, 1 ;  /* 0x3f80000054547421 */ /* 0x010fca0000010000 */
[----:B------:R-:W0:Y:S01]  /*2070*/  MUFU.EX2 R83, R49 ;  /* 0x0000003100537308 */ /* 0x000e220000000800 */
[----:B-1----:R-:W-:Y:S02]  /*2080*/  FMUL.FTZ R60, R63, -1.4426950216293334961 ;  /* 0xbfb8aa3b3f3c7820 */ /* 0x002fe40000410000 */
[----:B-----5:R-:W-:-:S05]  /*2090*/  FADD.FTZ R81, R81, 1 ;  /* 0x3f80000051517421 */ /* 0x020fca0000010000 */
[----:B------:R1:W4:Y:S01]  /*20a0*/  MUFU.EX2 R86, R60 ;  /* 0x0000003c00567308 */ /* 0x0003220000000800 */
[----:B--2---:R-:W-:-:S07]  /*20b0*/  FADD.FTZ R82, R82, 1 ;  /* 0x3f80000052527421 */ /* 0x004fce0000010000 */
[----:B------:R-:W2:Y:S01]  /*20c0*/  MUFU.EX2 R85, R48 ;  /* 0x0000003000557308 */ /* 0x000ea20000000800 */
[----:B-1----:R-:W-:Y:S01]  /*20d0*/  PRMT R60, RZ, 0x7610, R51 ;  /* 0x00007610ff3c7816 */ /* 0x002fe20000000033 */
[----:B0-----:R-:W-:-:S04]  /*20e0*/  FADD.FTZ R83, R83, 1 ;  /* 0x3f80000053537421 */ /* 0x001fc80000010000 */
[----:B------:R-:W-:Y:S02]  /*20f0*/  FMUL.FTZ R87, R60, -1.4426950216293334961 ;  /* 0xbfb8aa3b3c577820 */ /* 0x000fe40000410000 */
[----:B------:R-:W-:Y:S01]  /*2100*/  MUFU.RCP R101, R80 ;  /* 0x0000005000657308 */ /* 0x000fe20000001000 */
[----:B----4-:R-:W-:-:S07]  /*2110*/  FADD.FTZ R86, R86, 1 ;  /* 0x3f80000056567421 */ /* 0x010fce0000010000 */
[----:B------:R0:W1:Y:S01]  /*2120*/  MUFU.EX2 R95, R87 ;  /* 0x00000057005f7308 */ /* 0x0000620000000800 */
[----:B--2---:R-:W-:-:S07]  /*2130*/  FADD.FTZ R85, R85, 1 ;  /* 0x3f80000055557421 */ /* 0x004fce0000010000 */
[----:B------:R-:W-:Y:S01]  /*2140*/  MUFU.RCP R89, R82 ;  /* 0x0000005200597308 */ /* 0x000fe20000001000 */
[----:B0-----:R-:W-:-:S07]  /*2150*/  PRMT R87, RZ, 0x5410, R45 ;  /* 0x00005410ff577816 */ /* 0x001fce000000002d */
[----:B------:R0:W-:Y:S01]  /*2160*/  MUFU.RCP R92, R83 ;  /* 0x00000053005c7308 */ /* 0x0001e20000001000 */
[----:B-1----:R-:W-:-:S07]  /*2170*/  FADD.FTZ R95, R95, 1 ;  /* 0x3f8000005f5f7421 */ /* 0x002fce0000010000 */
[----:B------:R-:W1:Y:S01]  /*2180*/  MUFU.RCP R100, R81 ;  /* 0x0000005100647308 */ /* 0x000e620000001000 */
[----:B0-----:R-:W-:-:S07]  /*2190*/  PRMT R83, RZ, 0x5410, R46 ;  /* 0x00005410ff537816 */ /* 0x001fce000000002e */
[----:B------:R0:W-:Y:S08]  /*21a0*/  MUFU.RCP R81, R85 ;  /* 0x0000005500517308 */ /* 0x0001f00000001000 */
[----:B------:R-:W-:Y:S01]  /*21b0*/  MUFU.RCP R98, R86 ;  /* 0x0000005600627308 */ /* 0x000fe20000001000 */
[----:B0-----:R-:W-:Y:S01]  /*21c0*/  PRMT R85, RZ, 0x7610, R45 ;  /* 0x00007610ff557816 */ /* 0x001fe2000000002d */
[----:B------:R-:W-:-:S02]  /*21d0*/  FADD.FTZ R45, -R101, 1 ;  /* 0x3f800000652d7421 */ /* 0x000fc40000010100 */
[----:B-1----:R-:W-:Y:S02]  /*21e0*/  FADD.FTZ R46, -R100, 1 ;  /* 0x3f800000642e7421 */ /* 0x002fe40000010100 */
[----:B------:R-:W-:Y:S02]  /*21f0*/  FFMA.FTZ R45, R76, R45, 1 ;  /* 0x3f8000004c2d7423 */ /* 0x000fe4000001002d */
[----:B------:R-:W0:Y:S01]  /*2200*/  MUFU.RCP R95, R95 ;  /* 0x0000005f005f7308 */ /* 0x000e220000001000 */
[----:B------:R-:W-:-:S07]  /*2210*/  FFMA.FTZ R46, R79, R46, 1 ;  /* 0x3f8000004f2e7423 */ /* 0x000fce000001002e */
[----:B------:R1:W2:Y:S01]  /*2220*/  MUFU.RCP R90, R84 ;  /* 0x00000054005a7308 */ /* 0x0002a20000001000 */
[----:B0-----:R-:W-:Y:S01]  /*2230*/  FADD.FTZ R103, -R95, 1 ;  /* 0x3f8000005f677421 */ /* 0x001fe20000010100 */
[----:B-1----:R-:W-:-:S03]  /*2240*/  PRMT R84, RZ, 0x5410, R47 ;  /* 0x00005410ff547816 */ /* 0x002fc6000000002f */
[C---:B------:R-:W-:Y:S02]  /*2250*/  FFMA.FTZ R105, R60.reuse, R103, 1 ;  /* 0x3f8000003c697423 */ /* 0x040fe40000010067 */
[----:B------:R-:W-:Y:S01]  /*2260*/  FMUL.FTZ R60, R60, R95 ;  /* 0x0000005f3c3c7220 */ /* 0x000fe20000410000 */
[----:B---3--:R0:W-:Y:S01]  /*2270*/  STS.128 [R15.X16], R52 ;  /* 0x000000340f007388 */ /* 0x0081e2000000cc00 */
[----:B------:R-:W-:-:S06]  /*2280*/  NOP ;  /* 0x0000000000007918 */ /* 0x000fcc0000000000 */
[----:B------:R-:W1:Y:S01]  /*2290*/  LDS.128 R48, [R15.X16] ;  /* 0x000000000f307984 */ /* 0x000e62000000cc00 */
[----:B0-----:R-:W-:Y:S02]  /*22a0*/  PRMT R55, RZ, 0x7610, R47 ;  /* 0x00007610ff377816 */ /* 0x001fe4000000002f */
[----:B------:R-:W-:-:S04]  /*22b0*/  MOV R52, c[0x0][0x16c] ;  /* 0x00005b0000347a02 */ /* 0x000fc80000000f00 */
[----:B------:R-:W-:Y:S01]  /*22c0*/  ISETP.GE.AND P1, PT, R52, 0x1, PT ;  /* 0x000000013400780c */ /* 0x000fe20003f26270 */
[----:B------:R-:W-:Y:S01]  /*22d0*/  IMAD.WIDE.U32 R52, R30, c[0x0][0x2e8], R74 ;  /* 0x0000ba001e347a25 */ /* 0x000fe200078e004a */
[--C-:B-1----:R-:W-:Y:S02]  /*22e0*/  PRMT R54, RZ, 0x5410, R48.reuse ;  /* 0x00005410ff367816 */ /* 0x102fe40000000030 */
[--C-:B------:R-:W-:Y:S02]  /*22f0*/  PRMT R82, RZ, 0x5410, R49.reuse ;  /* 0x00005410ff527816 */ /* 0x100fe40000000031 */
[----:B------:R-:W-:Y:S01]  /*2300*/  PRMT R86, RZ, 0x7610, R49 ;  /* 0x00007610ff567816 */ /* 0x000fe20000000031 */
[----:B------:R-:W-:Y:S01]  /*2310*/  FMUL.FTZ R44, R97, R54 ;  /* 0x00000036612c7220 */ /* 0x000fe20000410000 */
[----:B------:R-:W-:Y:S01]  /*2320*/  PRMT R80, RZ, 0x7610, R48 ;  /* 0x00007610ff507816 */ /* 0x000fe20000000030 */
[----:B------:R-:W-:Y:S01]  /*2330*/  FMUL.FTZ R48, R87, R82 ;  /* 0x0000005257307220 */ /* 0x000fe20000410000 */
[--C-:B------:R-:W-:Y:S01]  /*2340*/  PRMT R88, RZ, 0x5410, R50.reuse ;  /* 0x00005410ff587816 */ /* 0x100fe20000000032 */
[----:B------:R-:W-:Y:S01]  /*2350*/  FMUL.FTZ R44, R101, R44 ;  /* 0x0000002c652c7220 */ /* 0x000fe20000410000 */
[----:B------:R-:W-:Y:S01]  /*2360*/  PRMT R91, RZ, 0x7610, R50 ;  /* 0x00007610ff5b7816 */ /* 0x000fe20000000032 */
[----:B------:R-:W-:Y:S01]  /*2370*/  FADD.FTZ R50, -R92, 1 ;  /* 0x3f8000005c327421 */ /* 0x000fe20000010100 */
[--C-:B------:R-:W-:Y:S01]  /*2380*/  PRMT R93, RZ, 0x5410, R51.reuse ;  /* 0x00005410ff5d7816 */ /* 0x100fe20000000033 */
[----:B------:R-:W-:Y:S01]  /*2390*/  FMUL.FTZ R44, R44, R45 ;  /* 0x0000002d2c2c7220 */ /* 0x000fe20000410000 */
[----:B------:R-:W-:Y:S01]  /*23a0*/  PRMT R94, RZ, 0x7610, R51 ;  /* 0x00007610ff5e7816 */ /* 0x000fe20000000033 */
[----:B------:R-:W-:-:S02]  /*23b0*/  FADD.FTZ R45, -R89, 1 ;  /* 0x3f800000592d7421 */ /* 0x000fc40000010100 */
[----:B------:R-:W-:Y:S02]  /*23c0*/  FMUL.FTZ R49, R85, R86 ;  /* 0x0000005655317220 */ /* 0x000fe40000410000 */
[----:B------:R-:W-:Y:S02]  /*23d0*/  FFMA.FTZ R47, R78, R45, 1 ;  /* 0x3f8000004e2f7423 */ /* 0x000fe4000001002d */
[----:B------:R-:W-:Y:S02]  /*23e0*/  FFMA.FTZ R50, R77, R50, 1 ;  /* 0x3f8000004d327423 */ /* 0x000fe40000010032 */
[----:B------:R-:W-:Y:S02]  /*23f0*/  FMUL.FTZ R48, R89, R48 ;  /* 0x0000003059307220 */ /* 0x000fe40000410000 */
[----:B------:R-:W-:Y:S02]  /*2400*/  FMUL.FTZ R49, R92, R49 ;  /* 0x000000315c317220 */ /* 0x000fe40000410000 */
[----:B------:R-:W-:-:S02]  /*2410*/  FMUL.FTZ R45, R99, R80 ;  /* 0x00000050632d7220 */ /* 0x000fc40000410000 */
[----:B------:R-:W-:Y:S02]  /*2420*/  IMAD R51, R28, c[0x0][0x2e8], RZ ;  /* 0x0000ba001c337a24 */ /* 0x000fe400078e02ff */
[----:B------:R-:W-:Y:S02]  /*2430*/  FMUL.FTZ R47, R48, R47 ;  /* 0x0000002f302f7220 */ /* 0x000fe40000410000 */
[----:B------:R-:W-:Y:S02]  /*2440*/  FMUL.FTZ R50, R49, R50 ;  /* 0x0000003231327220 */ /* 0x000fe40000410000 */
[----:B------:R-:W-:Y:S02]  /*2450*/  FMUL.FTZ R45, R100, R45 ;  /* 0x0000002d642d7220 */ /* 0x000fe40000410000 */
[----:B------:R-:W-:Y:S02]  /*2460*/  FADD.FTZ R49, -R81, 1 ;  /* 0x3f80000051317421 */ /* 0x000fe40000010100 */
[----:B------:R-:W-:-:S02]  /*2470*/  FADD.FTZ R48, -R98, 1 ;  /* 0x3f80000062307421 */ /* 0x000fc40000010100 */
[----:B------:R-:W-:Y:S02]  /*2480*/  IMAD R107, R30, c[0x0][0x2ec], R51 ;  /* 0x0000bb001e6b7a24 */ /* 0x000fe400078e0233 */
[----:B------:R-:W-:Y:S02]  /*2490*/  FMUL.FTZ R45, R45, R46 ;  /* 0x0000002e2d2d7220 */ /* 0x000fe40000410000 */
[----:B------:R-:W-:Y:S01]  /*24a0*/  FFMA.FTZ R51, R62, R49, 1 ;  /* 0x3f8000003e337423 */ /* 0x000fe20000010031 */
[----:B------:R-:W-:Y:S01]  /*24b0*/  IADD3 R53, R53, R107, RZ ;  /* 0x0000006b35357210 */ /* 0x000fe20007ffe0ff */
[----:B------:R-:W-:Y:S01]  /*24c0*/  FFMA.FTZ R102, R63, R48, 1 ;  /* 0x3f8000003f667423 */ /* 0x000fe20000010030 */
[----:B------:R-:W-:Y:S01]  /*24d0*/  F2FP.BF16.PACK_AB R44, R45, R44 ;  /* 0x0000002c2d2c723e */ /* 0x000fe200000010ff */
[----:B--2---:R-:W-:Y:S01]  /*24e0*/  FADD.FTZ R46, -R90, 1 ;  /* 0x3f8000005a2e7421 */ /* 0x004fe20000010100 */
[----:B------:R-:W-:Y:S01]  /*24f0*/  F2FP.BF16.PACK_AB R45, R50, R47 ;  /* 0x0000002f322d723e */ /* 0x000fe200000010ff */
        /* <DEDUP_REMOVED lines=16> */
[----:B------:R-:W-:Y:S01]  /*2600*/  F2FP.BF16.PACK_AB R47, R105, R102 ;  /* 0x00000066692f723e */ /* 0x000fe200000010ff */
[----:B------:R-:W-:Y:S02]  /*2610*/  FMUL.FTZ R100, R79, R100 ;  /* 0x000000644f647220 */ /* 0x000fe40000410000 */
[----:B------:R-:W-:Y:S02]  /*2620*/  IMAD R79, R33, c[0x0][0x2f0], RZ ;  /* 0x0000bc00214f7a24 */ /* 0x000fe400078e02ff */
[----:B------:R-:W-:Y:S02]  /*2630*/  FMUL.FTZ R76, R97, R101 ;  /* 0x00000065614c7220 */ /* 0x000fe40000410000 */
[C---:B------:R-:W-:Y:S02]  /*2640*/  IMAD R79, R34.reuse, c[0x0][0x2f4], R79 ;  /* 0x0000bd00224f7a24 */ /* 0x040fe400078e024f */
[----:B------:R-:W-:-:S04]  /*2650*/  IMAD.WIDE.U32 R52, R34, c[0x0][0x2f0], R52 ;  /* 0x0000bc0022347a25 */ /* 0x000fc800078e0034 */
[----:B------:R-:W-:Y:S01]  /*2660*/  FMUL.FTZ R78, R78, R89 ;  /* 0x000000594e4e7220 */ /* 0x000fe20000410000 */
[----:B------:R-:W-:Y:S01]  /*2670*/  IADD3 R53, R53, R79, RZ ;  /* 0x0000004f35357210 */ /* 0x000fe20007ffe0ff */
[----:B------:R-:W-:Y:S02]  /*2680*/  FMUL.FTZ R89, R99, R100 ;  /* 0x0000006463597220 */ /* 0x000fe40000410000 */
[----:B------:R-:W-:Y:S02]  /*2690*/  FMUL.FTZ R87, R87, R78 ;  /* 0x0000004e57577220 */ /* 0x000fe40000410000 */
[----:B------:R-:W-:Y:S01]  /*26a0*/  FMUL.FTZ R92, R77, R92 ;  /* 0x0000005c4d5c7220 */ /* 0x000fe20000410000 */
[----:B------:R0:W-:Y:S01]  /*26b0*/  STS.128 [R15.X16], R44 ;  /* 0x0000002c0f007388 */ /* 0x0001e2000000cc00 */
[----:B------:R-:W-:-:S06]  /*26c0*/  NOP ;  /* 0x0000000000007918 */ /* 0x000fcc0000000000 */
[----:B------:R-:W1:Y:S01]  /*26d0*/  LDS.128 R48, [R15.X16] ;  /* 0x000000000f307984 */ /* 0x000e62000000cc00 */
[----:B------:R-:W-:Y:S02]  /*26e0*/  FMUL.FTZ R85, R85, R92 ;  /* 0x0000005c55557220 */ /* 0x000fe40000410000 */
[----:B------:R-:W-:Y:S02]  /*26f0*/  FMUL.FTZ R61, R61, R90 ;  /* 0x0000005a3d3d7220 */ /* 0x000fe40000410000 */
[----:B------:R-:W-:Y:S02]  /*2700*/  FMUL.FTZ R62, R62, R81 ;  /* 0x000000513e3e7220 */ /* 0x000fe40000410000 */
[----:B------:R-:W-:Y:S01]  /*2710*/  FMUL.FTZ R83, R83, R61 ;  /* 0x0000003d53537220 */ /* 0x000fe20000410000 */
[----:B0-----:R-:W-:Y:S01]  /*2720*/  PRMT R44, RZ, 0x5410, R40 ;  /* 0x00005410ff2c7816 */ /* 0x001fe20000000028 */
[----:B------:R-:W-:Y:S01]  /*2730*/  FMUL.FTZ R81, R96, R62 ;  /* 0x0000003e60517220 */ /* 0x000fe20000410000 */
[----:B------:R-:W-:Y:S01]  /*2740*/  LEA R45, P0, R52, c[0x0][0x338], 0x1 ;  /* 0x0000ce00342d7a11 */ /* 0x000fe200078008ff */
[----:B------:R-:W-:-:S02]  /*2750*/  FMUL.FTZ R63, R63, R98 ;  /* 0x000000623f3f7220 */ /* 0x000fc40000410000 */
[----:B------:R-:W-:Y:S01]  /*2760*/  FFMA.FTZ R102, R76, R44, R35 ;  /* 0x0000002c4c667223 */ /* 0x000fe20000010023 */
[----:B------:R-:W-:Y:S01]  /*2770*/  PRMT R35, RZ, 0x7610, R40 ;  /* 0x00007610ff237816 */ /* 0x000fe20000000028 */
[----:B------:R-:W-:Y:S01]  /*2780*/  FMUL.FTZ R79, R84, R63 ;  /* 0x0000003f544f7220 */ /* 0x000fe20000410000 */
[----:B------:R-:W-:Y:S01]  /*2790*/  LEA.HI.X R53, R52, c[0x0][0x33c], R53, 0x1, P0 ;  /* 0x0000cf0034357a11 */ /* 0x000fe200000f0c35 */
[----:B------:R-:W-:Y:S01]  /*27a0*/  FMUL.FTZ R77, R55, R60 ;  /* 0x0000003c374d7220 */ /* 0x000fe20000410000 */
[----:B------:R-:W-:Y:S01]  /*27b0*/  IADD3 R44, P2, R45, R2, RZ ;  /* 0x000000022d2c7210 */ /* 0x000fe20007f5e0ff */
[----:B------:R-:W-:Y:S01]  /*27c0*/  FFMA.FTZ R102, R89, R35, R102 ;  /* 0x0000002359667223 */ /* 0x000fe20000010066 */
[--C-:B------:R-:W-:Y:S02]  /*27d0*/  PRMT R35, RZ, 0x5410, R41.reuse ;  /* 0x00005410ff237816 */ /* 0x100fe40000000029 */
[----:B------:R-:W-:Y:S02]  /*27e0*/  IADD3.X R45, R53, R0, RZ, P2, !PT ;  /* 0x00000000352d7210 */ /* 0x000fe400017fe4ff */
[----:B------:R-:W-:Y:S01]  /*27f0*/  ISETP.NE.U32.AND P0, PT, RZ, c[0x0][0x270], PT ;  /* 0x00009c00ff007a0c */ /* 0x000fe20003f05070 */
[----:B------:R-:W-:Y:S01]  /*2800*/  FFMA.FTZ R102, R87, R35, R102 ;  /* 0x0000002357667223 */ /* 0x000fe20000010066 */
[----:B------:R-:W-:-:S02]  /*2810*/  PRMT R35, RZ, 0x7610, R41 ;  /* 0x00007610ff237816 */ /* 0x000fc40000000029 */
[----:B------:R-:W-:-:S03]  /*2820*/  ISETP.NE.AND.EX P0, PT, RZ, c[0x0][0x274], PT, P0 ;  /* 0x00009d00ff007a0c */ /* 0x000fc60003f05300 */
[----:B------:R-:W-:Y:S01]  /*2830*/  FFMA.FTZ R102, R85, R35, R102 ;  /* 0x0000002355667223 */ /* 0x000fe20000010066 */
[----:B------:R-:W-:-:S05]  /*2840*/  PRMT R35, RZ, 0x5410, R42 ;  /* 0x00005410ff237816 */ /* 0x000fca000000002a */
[----:B------:R-:W-:Y:S01]  /*2850*/  FFMA.FTZ R102, R83, R35, R102 ;  /* 0x0000002353667223 */ /* 0x000fe20000010066 */
[----:B------:R-:W-:Y:S01]  /*2860*/  PRMT R35, RZ, 0x7610, R42 ;  /* 0x00007610ff237816 */ /* 0x000fe2000000002a */
[----:B-1----:R0:W-:Y:S04]  /*2870*/  STG.E.128 [R44.64], R48 ;  /* 0x000000302c007986 */ /* 0x0021e8000c101d06 */
[----:B------:R-:W-:Y:S01]  /*2880*/  FFMA.FTZ R102, R81, R35, R102 ;  /* 0x0000002351667223 */ /* 0x000fe20000010066 */
[----:B------:R-:W-:-:S05]  /*2890*/  PRMT R35, RZ, 0x5410, R43 ;  /* 0x00005410ff237816 */ /* 0x000fca000000002b */
[----:B------:R-:W-:Y:S01]  /*28a0*/  FFMA.FTZ R102, R79, R35, R102 ;  /* 0x000000234f667223 */ /* 0x000fe20000010066 */
[----:B------:R-:W-:Y:S05]  /*28b0*/  @!P0 BRA `(.L_x_7551) ;  /* 0x000001d000008947 */ /* 0x000fea0003800000 */
[----:B------:R-:W-:Y:S01]  /*28c0*/  BAR.SYNC.DEFER_BLOCKING 0x0 ;  /* 0x0000000000007b1d */ /* 0x000fe20000010000 */
[----:B0-----:R-:W-:Y:S02]  /*28d0*/  FMUL.FTZ R44, R101, R54 ;  /* 0x00000036652c7220 */ /* 0x001fe40000410000 */
        /* <DEDUP_REMOVED lines=9> */
[----:B------:R-:W-:Y:S01]  /*2970*/  IMAD.WIDE.U32 R52, R30, c[0x0][0x210], R74 ;  /* 0x000084001e347a25 */ /* 0x000fe200078e004a */
[----:B------:R-:W-:Y:S02]  /*2980*/  F2FP.BF16.PACK_AB R45, R86, R45 ;  /* 0x0000002d562d723e */ /* 0x000fe400000010ff */
[----:B------:R-:W-:Y:S01]  /*2990*/  F2FP.BF16.PACK_AB R44, R35, R44 ;  /* 0x0000002c232c723e */ /* 0x000fe200000010ff */
[----:B------:R-:W-:-:S02]  /*29a0*/  IMAD R35, R28, c[0x0][0x210], RZ ;  /* 0x000084001c237a24 */ /* 0x000fc400078e02ff */
[----:B------:R-:W-:Y:S02]  /*29b0*/  IMAD R55, R33, c[0x0][0x218], RZ ;  /* 0x0000860021377a24 */ /* 0x000fe400078e02ff */
[----:B------:R0:W-:Y:S01]  /*29c0*/  STS.128 [R15.X16], R44 ;  /* 0x0000002c0f007388 */ /* 0x0001e2000000cc00 */
[----:B------:R-:W-:-:S06]  /*29d0*/  NOP ;  /* 0x0000000000007918 */ /* 0x000fcc0000000000 */
[----:B------:R-:W1:Y:S01]  /*29e0*/  LDS.128 R48, [R15.X16] ;  /* 0x000000000f307984 */ /* 0x000e62000000cc00 */
[----:B------:R-:W-:Y:S02]  /*29f0*/  IMAD R35, R30, c[0x0][0x214], R35 ;  /* 0x000085001e237a24 */ /* 0x000fe400078e0223 */
[----:B------:R-:W-:-:S03]  /*2a00*/  IMAD R55, R34, c[0x0][0x21c], R55 ;  /* 0x0000870022377a24 */ /* 0x000fc600078e0237 */
[----:B------:R-:W-:-:S05]  /*2a10*/  IADD3 R53, R53, R35, RZ ;  /* 0x0000002335357210 */ /* 0x000fca0007ffe0ff */
[----:B------:R-:W-:-:S05]  /*2a20*/  IMAD.WIDE.U32 R52, R34, c[0x0][0x218], R52 ;  /* 0x0000860022347a25 */ /* 0x000fca00078e0034 */
[----:B------:R-:W-:Y:S02]  /*2a30*/  IADD3 R53, R53, R55, RZ ;  /* 0x0000003735357210 */ /* 0x000fe40007ffe0ff */
[----:B0-----:R-:W-:-:S04]  /*2a40*/  LEA R45, P0, R52, c[0x0][0x270], 0x1 ;  /* 0x00009c00342d7a11 */ /* 0x001fc800078008ff */
[----:B------:R-:W-:Y:S02]  /*2a50*/  LEA.HI.X R53, R52, c[0x0][0x274], R53, 0x1, P0 ;  /* 0x00009d0034357a11 */ /* 0x000fe400000f0c35 */
[----:B------:R-:W-:-:S04]  /*2a60*/  IADD3 R44, P0, R45, R2, RZ ;  /* 0x000000022d2c7210 */ /* 0x000fc80007f1e0ff */
[----:B------:R-:W-:-:S05]  /*2a70*/  IADD3.X R45, R53, R0, RZ, P0, !PT ;  /* 0x00000000352d7210 */ /* 0x000fca00007fe4ff */
[----:B-1----:R0:W-:Y:S04]  /*2a80*/  STG.E.128 [R44.64], R48 ;  /* 0x000000302c007986 */ /* 0x0021e8000c101d06 */
.L_x_7551:
[----:B------:R-:W-:Y:S01]  /*2a90*/  PRMT R35, RZ, 0x7610, R43 ;  /* 0x00007610ff237816 */ /* 0x000fe2000000002b */
[----:B------:R-:W-:Y:S01]  /*2aa0*/  BAR.SYNC.DEFER_BLOCKING 0x0 ;  /* 0x0000000000007b1d */ /* 0x000fe20000010000 */
[----:B------:R-:W-:Y:S01]  /*2ab0*/  CS2R R62, SRZ ;  /* 0x00000000003e7805 */ /* 0x000fe2000001ff00 */
[----:B------:R-:W-:Y:S01]  /*2ac0*/  CS2R R60, SRZ ;  /* 0x00000000003c7805 */ /* 0x000fe2000001ff00 */
[----:B------:R-:W-:Y:S01]  /*2ad0*/  CS2R R54, SRZ ;  /* 0x0000000000367805 */ /* 0x000fe2000001ff00 */
[----:B------:R-:W-:Y:S01]  /*2ae0*/  FFMA.FTZ R35, R77, R35, R102 ;  /* 0x000000234d237223 */ /* 0x000fe20000010066 */
        /* <DEDUP_REMOVED lines=10> */
[----:B0-----:R-:W-:Y:S01]  /*2b90*/  HFMA2.MMA R45, -RZ, RZ, 0, 0 ;  /* 0x00000000ff2d7435 */ /* 0x001fe200000001ff */
[----:B------:R-:W-:Y:S01]  /*2ba0*/  MOV R44, R20 ;  /* 0x00000014002c7202 */ /* 0x000fe20000000f00 */
[----:B------:R-:W-:Y:S01]  /*2bb0*/  IMAD R47, R28, c[0x0][0x2b8], RZ ;  /* 0x0000ae001c2f7a24 */ /* 0x000fe200078e02ff */
[----:B------:R-:W-:Y:S01]  /*2bc0*/  HFMA2.MMA R117, -RZ, RZ, 0, 0 ;  /* 0x00000000ff757435 */ /* 0x000fe200000001ff */
[----:B------:R-:W-:Y:S01]  /*2bd0*/  IMAD R49, R24, c[0x0][0x2c0], RZ ;  /* 0x0000b00018317a24 */ /* 0x000fe200078e02ff */
[----:B------:R-:W-:Y:S01]  /*2be0*/  HFMA2.MMA R115, -RZ, RZ, 0, 0 ;  /* 0x00000000ff737435 */ /* 0x000fe200000001ff */
[----:B------:R-:W-:Y:S01]  /*2bf0*/  IMAD R47, R30, c[0x0][0x2bc], R47 ;  /* 0x0000af001e2f7a24 */ /* 0x000fe200078e022f */
[----:B------:R-:W-:Y:S01]  /*2c00*/  MOV R63, RZ ;  /* 0x000000ff003f7202 */ /* 0x000fe20000000f00 */
[----:B------:R-:W-:Y:S01]  /*2c10*/  IMAD R49, R26, c[0x0][0x2c4], R49 ;  /* 0x0000b1001a317a24 */ /* 0x000fe200078e0231 */
[----:B------:R-:W-:Y:S01]  /*2c20*/  MOV R88, RZ ;  /* 0x000000ff00587202 */ /* 0x000fe20000000f00 */
[----:B------:R-:W-:-:S05]  /*2c30*/  IMAD.WIDE.U32 R44, R30, c[0x0][0x2b8], R44 ;  /* 0x0000ae001e2c7a25 */ /* 0x000fca00078e002c */
[----:B------:R-:W-:Y:S02]  /*2c40*/  IADD3 R45, R45, R47, RZ ;  /* 0x0000002f2d2d7210 */ /* 0x000fe40007ffe0ff */
[----:B------:R-:W-:-:S03]  /*2c50*/  MOV R47, c[0x0][0x174] ;  /* 0x00005d00002f7a02 */ /* 0x000fc60000000f00 */
[----:B------:R-:W-:Y:S01]  /*2c60*/  IMAD.WIDE.U32 R92, R26, c[0x0][0x2c0], R44 ;  /* 0x0000b0001a5c7a25 */ /* 0x000fe200078e002c */
[----:B------:R-:W-:-:S04]  /*2c70*/  LEA R47, R47, UR4, 0x8 ;  /* 0x000000042f2f7c11 */ /* 0x000fc8000f8e40ff */
[----:B------:R-:W-:Y:S02]  /*2c80*/  IADD3 R49, R93, R49, RZ ;  /* 0x000000315d317210 */ /* 0x000fe40007ffe0ff */
[----:B------:R-:W-:-:S04]  /*2c90*/  LEA R44, P0, R92, c[0x0][0x320], 0x2 ;  /* 0x0000c8005c2c7a11 */ /* 0x000fc800078010ff */
[----:B------:R-:W-:Y:S02]  /*2ca0*/  LEA.HI.X R45, R92, c[0x0][0x324], R49, 0x2, P0 ;  /* 0x0000c9005c2d7a11 */ /* 0x000fe400000f1431 */
[----:B------:R-:W-:-:S03]  /*2cb0*/  IADD3 R92, P0, R74, R92, RZ ;  /* 0x0000005c4a5c7210 */ /* 0x000fc60007f1e0ff */
[----:B------:R-:W-:Y:S01]  /*2cc0*/  IMAD.WIDE R44, R47, 0x4, R44 ;  /* 0x000000042f2c7825 */ /* 0x000fe200078e022c */
[----:B------:R-:W-:-:S04]  /*2cd0*/  IADD3.X R93, R75, R49, RZ, P0, !PT ;  /* 0x000000314b5d7210 */ /* 0x000fc800007fe4ff */
[C---:B------:R-:W-:Y:S02]  /*2ce0*/  IADD3 R94, P6, R44.reuse, -0x380, RZ ;  /* 0xfffffc802c5e7810 */ /* 0x040fe40007fde0ff */
[C---:B------:R-:W-:Y:S02]  /*2cf0*/  IADD3 R96, P5, R44.reuse, -0x300, RZ ;  /* 0xfffffd002c607810 */ /* 0x040fe40007fbe0ff */
[----:B------:R-:W-:Y:S02]  /*2d00*/  IADD3.X R95, R45, -0x1, RZ, P6, !PT ;  /* 0xffffffff2d5f7810 */ /* 0x000fe400037fe4ff */
[C---:B------:R-:W-:Y:S02]  /*2d10*/  IADD3 R98, P4, R44.reuse, -0x280, RZ ;  /* 0xfffffd802c627810 */ /* 0x040fe40007f9e0ff */
[C---:B------:R-:W-:Y:S02]  /*2d20*/  IADD3 R100, P3, R44.reuse, -0x200, RZ ;  /* 0xfffffe002c647810 */ /* 0x040fe40007f7e0ff */
[----:B------:R-:W-:-:S02]  /*2d30*/  IADD3 R102, P2, R44, -0x180, RZ ;  /* 0xfffffe802c667810 */ /* 0x000fc40007f5e0ff */
[C---:B------:R-:W-:Y:S02]  /*2d40*/  IADD3 R104, P1, R44.reuse, -0x100, RZ ;  /* 0xffffff002c687810 */ /* 0x040fe40007f3e0ff */
[----:B------:R-:W-:Y:S02]  /*2d50*/  IADD3 R106, P6, R44, -0x80, RZ ;  /* 0xffffff802c6a7810 */ /* 0x000fe40007fde0ff */
[C---:B------:R-:W-:Y:S02]  /*2d60*/  IADD3.X R97, R45.reuse, -0x1, RZ, P5, !PT ;  /* 0xffffffff2d617810 */ /* 0x040fe40002ffe4ff */
[C---:B------:R-:W-:Y:S02]  /*2d70*/  IADD3.X R99, R45.reuse, -0x1, RZ, P4, !PT ;  /* 0xffffffff2d637810 */ /* 0x040fe400027fe4ff */
[C---:B------:R-:W-:Y:S02]  /*2d80*/  IADD3.X R101, R45.reuse, -0x1, RZ, P3, !PT ;  /* 0xffffffff2d657810 */ /* 0x040fe40001ffe4ff */
[----:B------:R-:W-:-:S02]  /*2d90*/  IADD3.X R103, R45, -0x1, RZ, P2, !PT ;  /* 0xffffffff2d677810 */ /* 0x000fc400017fe4ff */
[C---:B------:R-:W-:Y:S02]  /*2da0*/  IADD3.X R105, R45.reuse, -0x1, RZ, P1, !PT ;  /* 0xffffffff2d697810 */ /* 0x040fe40000ffe4ff */
[----:B------:R-:W-:Y:S02]  /*2db0*/  IADD3.X R107, R45, -0x1, RZ, P6, !PT ;  /* 0xffffffff2d6b7810 */ /* 0x000fe400037fe4ff */
.L_x_7573:
[----:B------:R-:W-:Y:S02]  /*2dc0*/  SHF.R.S32.HI R124, RZ, 0x1f, R117 ;  /* 0x0000001fff7c7819 */ /* 0x000fe40000011475 */
[----:B------:R-:W-:Y:S02]  /*2dd0*/  MOV R44, R58 ;  /* 0x0000003a002c7202 */ /* 0x000fe40000000f00 */
        /* <DEDUP_REMOVED lines=10> */
[C---:B------:R-:W-:Y:S02]  /*2e80*/  LEA R45, P0, R46.reuse, R18, 0x1 ;  /* 0x000000122e2d7211 */ /* 0x040fe400078008ff */
[----:B------:R-:W-:Y:S01]  /*2e90*/  IADD3 R47, R47, R49, RZ ;  /* 0x000000312f2f7210 */ /* 0x000fe20007ffe0ff */
[----:B0-2---:R0:W2:Y:S01]  /*2ea0*/  LDG.E R86, [R50.64] ;  /* 0x0000000632567981 */ /* 0x0050a2000c1e1900 */
[----:B------:R-:W-:Y:S02]  /*2eb0*/  IADD3 R44, P1, R45, R2, RZ ;  /* 0x000000022d2c7210 */ /* 0x000fe40007f3e0ff */
[----:B------:R-:W-:-:S04]  /*2ec0*/  LEA.HI.X R47, R46, R17, R47, 0x1, P0 ;  /* 0x000000112e2f7211 */ /* 0x000fc800000f0c2f */
[----:B------:R-:W-:-:S06]  /*2ed0*/  IADD3.X R45, R47, R0, RZ, P1, !PT ;  /* 0x000000002f2d7210 */ /* 0x000fcc0000ffe4ff */
[----:B---3--:R-:W3:Y:S01]  /*2ee0*/  LDG.E.128 R44, [R44.64] ;  /* 0x000000062c2c7981 */ /* 0x008ee2000c1e1d00 */
[----:B------:R-:W-:Y:S01]  /*2ef0*/  MOV R48, R64 ;  /* 0x0000004000307202 */ /* 0x000fe20000000f00 */
[----:B------:R-:W-:Y:S01]  /*2f00*/  IMAD R108, R124, c[0x0][0x1a0], RZ ;  /* 0x000068007c6c7a24 */ /* 0x000fe200078e02ff */
[----:B------:R-:W-:Y:S02]  /*2f10*/  MOV R49, R11 ;  /* 0x0000000b00317202 */ /* 0x000fe40000000f00 */
[C---:B------:R-:W-:Y:S01]  /*2f20*/  IADD3 R90, R16.reuse, -0x1, RZ ;  /* 0xffffffff105a7810 */ /* 0x040fe20007ffe0ff */
[C---:B------:R-:W-:Y:S01]  /*2f30*/  IMAD R119, R117.reuse, c[0x0][0x1a4], R108 ;  /* 0x0000690075777a24 */ /* 0x040fe200078e026c */
[----:B------:R-:W-:Y:S01]  /*2f40*/  ISETP.GT.AND P0, PT, R16, 0x1, PT ;  /* 0x000000011000780c */ /* 0x000fe20003f04270 */
[----:B------:R-:W-:Y:S01]  /*2f50*/  IMAD.WIDE.U32 R48, R117, c[0x0][0x1a0], R48 ;  /* 0x0000680075307a25 */ /* 0x000fe200078e0030 */
[----:B------:R-:W-:Y:S02]  /*2f60*/  ISETP.NE.AND P1, PT, R20, RZ, PT ;  /* 0x000000ff1400720c */ /* 0x000fe40003f25270 */
[----:B0-----:R-:W-:-:S02]  /*2f70*/  LEA.HI R50, R90, R90, RZ, 0x1 ;  /* 0x0000005a5a327211 */ /* 0x001fc400078f08ff */
[----:B------:R-:W-:Y:S02]  /*2f80*/  LEA R118, P2, R48, c[0x0][0x228], 0x2 ;  /* 0x00008a0030767a11 */ /* 0x000fe400078410ff */
[----:B------:R-:W-:Y:S02]  /*2f90*/  IADD3 R119, R49, R119, RZ ;  /* 0x0000007731777210 */ /* 0x000fe40007ffe0ff */
[----:B------:R-:W-:Y:S02]  /*2fa0*/  ISETP.EQ.AND P0, PT, R14, RZ, P0 ;  /* 0x000000ff0e00720c */ /* 0x000fe40000702270 */
[----:B------:R-:W-:Y:S02]  /*2fb0*/  LEA.HI.X R119, R48, c[0x0][0x22c], R119, 0x2, P2 ;  /* 0x00008b0030777a11 */ /* 0x000fe400010f1477 */
[----:B------:R-:W-:Y:S02]  /*2fc0*/  LOP3.LUT R51, R50, 0xfffffe, RZ, 0xc0, !PT ;  /* 0x00fffffe32337812 */ /* 0x000fe400078ec0ff */
[----:B------:R-:W-:Y:S01]  /*2fd0*/  IADD3 R49, R20, 0x200, RZ ;  /* 0x0000020014317810 */ /* 0x000fe20007ffe0ff */
[----:B------:R0:W4:Y:S01]  /*2fe0*/  LDG.E R118, [R118.64] ;  /* 0x0000000676767981 */ /* 0x000122000c1e1900 */
        /* <DEDUP_REMOVED lines=8> */
[----:B------:R-:W-:Y:S02]  /*3070*/  PRMT R110, RZ, 0x7610, R40 ;  /* 0x00007610ff6e7816 */ /* 0x000fe40000000028 */
[----:B------:R-:W-:-:S03]  /*3080*/  PRMT R108, RZ, 0x7610, R41 ;  /* 0x00007610ff6c7816 */ /* 0x000fc60000000029 */
[----:B------:R-:W-:Y:S01]  /*3090*/  FMUL.FTZ R138, R110, R67 ;  /* 0x000000436e8a7220 */ /* 0x000fe20000410000 */
[--C-:B0-----:R-:W-:Y:S01]  /*30a0*/  PRMT R119, RZ, 0x5410, R42.reuse ;  /* 0x00005410ff777816 */ /* 0x101fe2000000002a */
[----:B------:R-:W-:Y:S01]  /*30b0*/  FMUL.FTZ R128, R108, R69 ;  /* 0x000000456c807220 */ /* 0x000fe20000410000 */
[----:B------:R-:W-:Y:S02]  /*30c0*/  PRMT R114, RZ, 0x7610, R42 ;  /* 0x00007610ff727816 */ /* 0x000fe4000000002a */
[--C-:B------:R-:W-:Y:S01]  /*30d0*/  PRMT R129, RZ, 0x5410, R43.reuse ;  /* 0x00005410ff817816 */ /* 0x100fe2000000002b */
[----:B------:R-:W-:Y:S01]  /*30e0*/  BSSY B0, `(.L_x_7553) ;  /* 0x0000040000007945 */ /* 0x000fe20003800000 */
[----:B------:R-:W-:Y:S01]  /*30f0*/  PRMT R90, RZ, 0x7610, R43 ;  /* 0x00007610ff5a7816 */ /* 0x000fe2000000002b */
[----:B------:R-:W-:Y:S02]  /*3100*/  FMUL.FTZ R122, R119, R70 ;  /* 0x00000046777a7220 */ /* 0x000fe40000410000 */
[----:B------:R-:W-:-:S02]  /*3110*/  FMUL.FTZ R139, R129, R72 ;  /* 0x00000048818b7220 */ /* 0x000fc40000410000 */
        /* <DEDUP_REMOVED lines=12> */
[C---:B------:R-:W-:Y:S01]  /*31e0*/  FMUL.FTZ R141, R116.reuse, R73 ;  /* 0x00000049748d7220 */ /* 0x040fe20000410000 */
[----:B------:R3:W3:Y:S06]  /*31f0*/  @P2 LDS R127, [R20.X4+0x107c] ;  /* 0x00107c00147f2984 */ /* 0x0006ec0000004800 */
[----:B------:R-:W1:Y:S01]  /*3200*/  MUFU.EX2 R46, R46 ;  /* 0x0000002e002e7308 */ /* 0x000e620000000800 */
[----:B------:R-:W-:-:S02]  /*3210*/  FMUL.FTZ R149, R116, R70 ;  /* 0x0000004674957220 */ /* 0x000fc40000410000 */
[C---:B------:R-:W-:Y:S01]  /*3220*/  FMUL.FTZ R147, R116.reuse, R71 ;  /* 0x0000004774937220 */ /* 0x040fe20000410000 */
[----:B0-----:R-:W-:Y:S01]  /*3230*/  PRMT R123, RZ, 0x5410, R40 ;  /* 0x00005410ff7b7816 */ /* 0x001fe20000000028 */
[----:B------:R-:W-:Y:S01]  /*3240*/  FMUL.FTZ R116, R116, R72 ;  /* 0x0000004874747220 */ /* 0x000fe20000410000 */
[----:B------:R0:W5:Y:S02]  /*3250*/  @P0 LDG.E R136, [R120.64+0x4] ;  /* 0x0000040678880981 */ /* 0x000164000c1e1900 */
[----:B------:R-:W3:Y:S01]  /*3260*/  MUFU.EX2 R145, R145 ;  /* 0x0000009100917308 */ /* 0x000ee20000000800 */
[--C-:B--2---:R-:W-:Y:S02]  /*3270*/  PRMT R133, RZ, 0x5410, R51.reuse ;  /* 0x00005410ff857816 */ /* 0x104fe40000000033 */
[----:B------:R-:W-:Y:S01]  /*3280*/  PRMT R143, RZ, 0x7610, R51 ;  /* 0x00007610ff8f7816 */ /* 0x000fe20000000033 */
[----:B------:R-:W-:-:S04]  /*3290*/  FMUL.FTZ R51, R123, R66 ;  /* 0x000000427b337220 */ /* 0x000fc80000410000 */
[----:B------:R-:W2:Y:S01]  /*32a0*/  MUFU.EX2 R141, R141 ;  /* 0x0000008d008d7308 */ /* 0x000ea20000000800 */
[----:B0-----:R-:W-:Y:S01]  /*32b0*/  PRMT R121, RZ, 0x5410, R41 ;  /* 0x00005410ff797816 */ /* 0x001fe20000000029 */
[----:B-1----:R-:W-:Y:S01]  /*32c0*/  FMUL.FTZ R45, R112, R131 ;  /* 0x00000083702d7220 */ /* 0x002fe20000410000 */
[--C-:B------:R-:W-:Y:S01]  /*32d0*/  PRMT R125, RZ, 0x5410, R49.reuse ;  /* 0x00005410ff7d7816 */ /* 0x100fe20000000031 */
[----:B------:R-:W-:Y:S01]  /*32e0*/  FFMA.FTZ R44, R131, R51, R138 ;  /* 0x00000033832c7223 */ /* 0x000fe2000001008a */
[----:B------:R-:W-:-:S03]  /*32f0*/  PRMT R137, RZ, 0x7610, R49 ;  /* 0x00007610ff897816 */ /* 0x000fc60000000031 */
[----:B------:R-:W0:Y:S01]  /*3300*/  MUFU.EX2 R149, R149 ;  /* 0x0000009500957308 */ /* 0x000e220000000800 */
[--C-:B------:R-:W-:Y:S01]  /*3310*/  PRMT R47, RZ, 0x5410, R50.reuse ;  /* 0x00005410ff2f7816 */ /* 0x100fe20000000032 */
[----:B------:R-:W-:Y:S01]  /*3320*/  FMUL.FTZ R49, R121, R68 ;  /* 0x0000004479317220 */ /* 0x000fe20000410000 */
[----:B------:R-:W-:Y:S01]  /*3330*/  PRMT R135, RZ, 0x7610, R50 ;  /* 0x00007610ff877816 */ /* 0x000fe20000000032 */
[----:B----4-:R-:W-:-:S04]  /*3340*/  FMUL.FTZ R142, R118, R133 ;  /* 0x00000085768e7220 */ /* 0x010fc80000410000 */
[----:B------:R-:W1:Y:S01]  /*3350*/  MUFU.EX2 R147, R147 ;  /* 0x0000009300937308 */ /* 0x000e620000000800 */
[----:B------:R-:W-:-:S07]  /*3360*/  FMUL.FTZ R50, R118, R143 ;  /* 0x0000008f76327220 */ /* 0x000fce0000410000 */
[----:B------:R-:W4:Y:S01]  /*3370*/  MUFU.EX2 R116, R116 ;  /* 0x0000007400747308 */ /* 0x000f220000000800 */
[--C-:B------:R-:W-:Y:S01]  /*3380*/  PRMT R151, RZ, 0x5410, R48.reuse ;  /* 0x00005410ff977816 */ /* 0x100fe20000000030 */
[C---:B------:R-:W-:Y:S01]  /*3390*/  FMUL.FTZ R126, R46.reuse, R45 ;  /* 0x0000002d2e7e7220 */ /* 0x040fe20000410000 */
[----:B------:R-:W-:Y:S01]  /*33a0*/  PRMT R153, RZ, 0x7610, R48 ;  /* 0x00007610ff997816 */ /* 0x000fe20000000030 */
[----:B------:R-:W-:Y:S02]  /*33b0*/  FFMA.FTZ R44, R46, R44, R49 ;  /* 0x0000002c2e2c7223 */ /* 0x000fe40000010031 */
[----:B------:R-:W-:Y:S02]  /*33c0*/  FMUL.FTZ R48, R118, R135 ;  /* 0x0000008776307220 */ /* 0x000fe40000410000 */
[----:B------:R-:W-:Y:S02]  /*33d0*/  FMUL.FTZ R142, R79, R142 ;  /* 0x0000008e4f8e7220 */ /* 0x000fe40000410000 */
[----:B------:R-:W-:-:S02]  /*33e0*/  FMUL.FTZ R50, R77, R50 ;  /* 0x000000324d327220 */ /* 0x000fc40000410000 */
[----:B------:R-:W-:Y:S02]  /*33f0*/  FMUL.FTZ R120, R114, R71 ;  /* 0x0000004772787220 */ /* 0x000fe40000410000 */
[C---:B---3--:R-:W-:Y:S02]  /*3400*/  FMUL.FTZ R126, R145.reuse, R126 ;  /* 0x0000007e917e7220 */ /* 0x048fe40000410000 */
[----:B------:R-:W-:Y:S02]  /*3410*/  FFMA.FTZ R44, R145, R44, R128 ;  /* 0x0000002c912c7223 */ /* 0x000fe40000010080 */
[C---:B------:R-:W-:Y:S02]  /*3420*/  FMUL.FTZ R45, R118.reuse, R151 ;  /* 0x00000097762d7220 */ /* 0x040fe40000410000 */
[----:B------:R-:W-:Y:S02]  /*3430*/  FMUL.FTZ R140, R118, R47 ;  /* 0x0000002f768c7220 */ /* 0x000fe40000410000 */
[----:B------:R-:W-:-:S02]  /*3440*/  FMUL.FTZ R157, R81, R48 ;  /* 0x00000030519d7220 */ /* 0x000fc40000410000 */
[----:B--2---:R-:W-:Y:S01]  /*3450*/  FFMA.FTZ R130, R141, R50, R142 ;  /* 0x000000328d827223 */ /* 0x004fe2000001008e */
[----:B------:R-:W-:Y:S05]  /*3460*/  @P2 BRA `(.L_x_7554) ;  /* 0x0000007000002947 */ /* 0x000fea0003800000 */
[----:B01--4-:R-:W-:-:S13]  /*3470*/  ISETP.NE.AND P0, PT, R16, c[0x0][0x174], PT ;  /* 0x00005d0010007a0c */ /* 0x013fda0003f05270 */
[----:B------:R-:W-:-:S04]  /*3480*/  @P0 LEA.HI R48, R16, R16, RZ, 0x1 ;  /* 0x0000001010300211 */ /* 0x000fc800078f08ff */
[----:B------:R-:W-:-:S04]  /*3490*/  @P0 LOP3.LUT R127, R48, 0xfffffe, RZ, 0xc0, !PT ;  /* 0x00fffffe307f0812 */ /* 0x000fc800078ec0ff */
[----:B------:R-:W-:Y:S01]  /*34a0*/  @P0 IADD3 R48, -R127, R16, RZ ;  /* 0x000000107f300210 */ /* 0x000fe20007ffe1ff */
[----:B------:R-:W-:-:S03]  /*34b0*/  HFMA2.MMA R127, -RZ, RZ, 1.875, 0 ;  /* 0x3f800000ff7f7435 */ /* 0x000fc600000001ff */
[----:B------:R-:W-:-:S07]  /*34c0*/  @P0 LEA R48, R48, R117, 0x8 ;  /* 0x0000007530300211 */ /* 0x000fce00078e40ff */
[----:B------:R0:W1:Y:S02]  /*34d0*/  @P0 LDS R127, [R48.X4+0x878] ;  /* 0x00087800307f0984 */ /* 0x0000640000004800 */
.L_x_7554:
[----:B01--4-:R-:W-:Y:S05]  /*34e0*/  BSYNC B0 ;  /* 0x0000000000007941 */ /* 0x013fea0003800000 */
.L_x_7553:
[----:B------:R-:W-:Y:S01]  /*34f0*/  FMUL.FTZ R155, R141, R127 ;  /* 0x0000007f8d9b7220 */ /* 0x000fe20000410000 */
[----:B------:R-:W-:Y:S01]  /*3500*/  ISETP.NE.AND P3, PT, R14, 0x1f, PT ;  /* 0x0000001f0e00780c */ /* 0x000fe20003f65270 */
[----:B------:R-:W-:Y:S01]  /*3510*/  FMUL.FTZ R48, R118, R137 ;  /* 0x0000008976307220 */ /* 0x000fe20000410000 */
        /* <DEDUP_REMOVED lines=59> */
[----:B------:R-:W0:Y:S02]  /*38d0*/  SHFL.DOWN PT, R150, R159, 0x8, 0x1f ;  /* 0x09001f009f967f89 */ /* 0x000e2400000e0000 */
[----:B------:R-:W-:Y:S02]  /*38e0*/  ISETP.NE.OR P0, PT, R14, RZ, P0 ;  /* 0x000000ff0e00720c */ /* 0x000fe40000705670 */
[----:B------:R-:W1:Y:S01]  /*38f0*/  SHFL.DOWN PT, R165, R144, 0x8, 0x1f ;  /* 0x09001f0090a57f89 */ /* 0x000e6200000e0000 */
[C---:B--2---:R-:W-:Y:S01]  /*3900*/  @P3 FFMA.FTZ R161, R146.reuse, R44, R161 ;  /* 0x0000002c92a13223 */ /* 0x044fe200000100a1 */
[----:B------:R-:W-:Y:S01]  /*3910*/  HFMA2.MMA R44, -RZ, RZ, 1.875, 0 ;  /* 0x3f800000ff2c7435 */ /* 0x000fe200000001ff */
        /* <DEDUP_REMOVED lines=25> */
[----:B------:R-:W-:Y:S04]  /*3ab0*/  SHFL.UP PT, R161, R161, 0x1, RZ ;  /* 0x04200000a1a17989 */ /* 0x000fe800000e00ff */
[----:B------:R-:W1:Y:S04]  /*3ac0*/  SHFL.UP PT, R146, R146, 0x1, RZ ;  /* 0x0420000092927989 */ /* 0x000e6800000e00ff */
[----:B------:R-:W-:Y:S04]  /*3ad0*/  SHFL.IDX PT, R148, R159, RZ, 0x1f ;  /* 0x00001fff9f947589 */ /* 0x000fe800000e0000 */
[----:B------:R-:W2:Y:S01]  /*3ae0*/  SHFL.IDX PT, R163, R144, RZ, 0x1f ;  /* 0x00001fff90a37589 */ /* 0x000ea200000e0000 */
[----:B0-----:R-:W-:-:S04]  /*3af0*/  @P2 FFMA.FTZ R152, R165, R152, R154 ;  /* 0x00000098a5982223 */ /* 0x001fc8000001009a */
[----:B------:R-:W-:Y:S02]  /*3b00*/  FFMA.FTZ R50, R152, R127, R50 ;  /* 0x0000007f98327223 */ /* 0x000fe40000010032 */
[----:B-1----:R-:W-:Y:S02]  /*3b10*/  @P1 FFMA.FTZ R150, R146, R150, R161 ;  /* 0x0000009692961223 */ /* 0x002fe400000100a1 */
[----:B------:R-:W-:Y:S02]  /*3b20*/  FFMA.FTZ R127, R141, R50, R142 ;  /* 0x000000328d7f7223 */ /* 0x000fe4000001008e */
[----:B------:R-:W-:Y:S02]  /*3b30*/  FFMA.FTZ R142, R112, R150, R51 ;  /* 0x00000096708e7223 */ /* 0x000fe40000010033 */
[----:B------:R-:W-:Y:S02]  /*3b40*/  FFMA.FTZ R112, R116, R127, R157 ;  /* 0x0000007f74707223 */ /* 0x000fe4000001009d */
[----:B------:R-:W-:-:S02]  /*3b50*/  FFMA.FTZ R138, R131, R142, R138 ;  /* 0x0000008e838a7223 */ /* 0x000fc4000001008a */
[----:B------:R-:W-:Y:S02]  /*3b60*/  FFMA.FTZ R51, R147, R112, R140 ;  /* 0x0000007093337223 */ /* 0x000fe4000001008c */
[----:B------:R-:W-:Y:S01]  /*3b70*/  FFMA.FTZ R136, R46, R138, R49 ;  /* 0x0000008a2e887223 */ /* 0x000fe20000010031 */
[----:B------:R-:W-:Y:S01]  /*3b80*/  P2R R49, PR, RZ, 0x10 ;  /* 0x00000010ff317803 */ /* 0x000fe20000000000 */
[----:B------:R-:W-:Y:S02]  /*3b90*/  FFMA.FTZ R48, R149, R51, R48 ;  /* 0x0000003395307223 */ /* 0x000fe40000010030 */
[----:B------:R-:W-:Y:S02]  /*3ba0*/  FMUL.FTZ R151, R151, R142 ;  /* 0x0000008e97977220 */ /* 0x000fe40000410000 */
[C---:B------:R-:W-:Y:S02]  /*3bb0*/  FFMA.FTZ R49, R145.reuse, R48, R134 ;  /* 0x0000003091317223 */ /* 0x040fe40000010086 */
[----:B------:R-:W-:-:S02]  /*3bc0*/  FFMA.FTZ R145, R145, R136, R128 ;  /* 0x0000008891917223 */ /* 0x000fc40000010080 */
[----:B------:R-:W-:Y:S02]  /*3bd0*/  FFMA.FTZ R140, R76, R151, RZ ;  /* 0x000000974c8c7223 */ /* 0x000fe400000100ff */
[----:B------:R-:W-:Y:S02]  /*3be0*/  FMUL.FTZ R153, R153, R138 ;  /* 0x0000008a99997220 */ /* 0x000fe40000410000 */
[----:B------:R-:W-:Y:S02]  /*3bf0*/  FFMA.FTZ R149, R149, R145, R122 ;  /* 0x0000009195957223 */ /* 0x000fe4000001007a */
[----:B------:R-:W-:Y:S02]  /*3c00*/  FFMA.FTZ R140, R89, R153, R140 ;  /* 0x00000099598c7223 */ /* 0x000fe4000001008c */
[----:B------:R-:W-:Y:S02]  /*3c10*/  FMUL.FTZ R128, R125, R136 ;  /* 0x000000887d807220 */ /* 0x000fe40000410000 */
[----:B------:R-:W-:-:S02]  /*3c20*/  FFMA.FTZ R147, R147, R149, R120 ;  /* 0x0000009593937223 */ /* 0x000fc40000010078 */
[----:B------:R-:W-:Y:S02]  /*3c30*/  FFMA.FTZ R128, R87, R128, R140 ;  /* 0x0000008057807223 */ /* 0x000fe4000001008c */
[----:B------:R-:W-:Y:S02]  /*3c40*/  FMUL.FTZ R137, R137, R145 ;  /* 0x0000009189897220 */ /* 0x000fe40000410000 */
[C---:B--2---:R-:W-:Y:S02]  /*3c50*/  FFMA.FTZ R45, R163.reuse, R45, R148 ;  /* 0x0000002da32d7223 */ /* 0x044fe40000010094 */
[----:B------:R-:W-:Y:S02]  /*3c60*/  FMUL.FTZ R44, R163, R44 ;  /* 0x0000002ca32c7220 */ /* 0x000fe40000410000 */
[----:B------:R-:W-:Y:S02]  /*3c70*/  FFMA.FTZ R125, R46, R49, R155 ;  /* 0x000000312e7d7223 */ /* 0x000fe4000001009b */
[----:B------:R-:W-:Y:S01]  /*3c80*/  FFMA.FTZ R46, R116, R147, R139 ;  /* 0x00000093742e7223 */ /* 0x000fe2000001008b */
[----:B------:R0:W-:Y:S01]  /*3c90*/  @!P4 STS.64 [R132+0x10f8], R44 ;  /* 0x0010f82c8400c388 */ /* 0x0001e20000000a00 */
[----:B------:R-:W-:Y:S01]  /*3ca0*/  FMUL.FTZ R116, R118, R138 ;  /* 0x0000008a76747220 */ /* 0x000fe20000410000 */
[----:B------:R-:W-:Y:S01]  /*3cb0*/  LEA R139, R16, 0xffffff00, 0x8 ;  /* 0xffffff00108b7811 */ /* 0x000fe200078e40ff */
[----:B------:R-:W-:-:S02]  /*3cc0*/  FFMA.FTZ R128, R85, R137, R128 ;  /* 0x0000008955807223 */ /* 0x000fc40000010080 */
[----:B------:R-:W-:Y:S01]  /*3cd0*/  FMUL.FTZ R47, R47, R149 ;  /* 0x000000952f2f7220 */ /* 0x000fe20000410000 */
[----:B------:R-:W-:Y:S01]  /*3ce0*/  IADD3 R146, -R139, c[0x0][0x168], -R20 ;  /* 0x00005a008b927a10 */ /* 0x000fe20007ffe914 */
[----:B------:R-:W-:Y:S02]  /*3cf0*/  FMUL.FTZ R137, R118, R142 ;  /* 0x0000008e76897220 */ /* 0x000fe40000410000 */
[----:B------:R-:W-:Y:S01]  /*3d00*/  FFMA.FTZ R128, R83, R47, R128 ;  /* 0x0000002f53807223 */ /* 0x000fe20000010080 */
[----:B------:R-:W-:Y:S01]  /*3d10*/  ISETP.GE.AND P0, PT, R146, 0x1, PT ;  /* 0x000000019200780c */ /* 0x000fe20003f06270 */
[----:B------:R-:W-:Y:S02]  /*3d20*/  FMUL.FTZ R120, R118, R136 ;  /* 0x0000008876787220 */ /* 0x000fe40000410000 */
[----:B0-----:R-:W-:Y:S02]  /*3d30*/  FMUL.FTZ R45, R89, R116 ;  /* 0x00000074592d7220 */ /* 0x001fe40000410000 */
[----:B------:R-:W-:-:S02]  /*3d40*/  FMUL.FTZ R116, R135, R147 ;  /* 0x0000009387747220 */ /* 0x000fc40000410000 */
[----:B------:R-:W-:Y:S01]  /*3d50*/  FMUL.FTZ R133, R133, R46 ;  /* 0x0000002e85857220 */ /* 0x000fe20000410000 */
[----:B------:R0:W-:Y:S01]  /*3d60*/  STS [R10.X4+0x224], R45 ;  /* 0x0002242d0a007388 */ /* 0x0001e20000004800 */
[----:B------:R-:W-:Y:S02]  /*3d70*/  FFMA.FTZ R116, R81, R116, R128 ;  /* 0x0000007451747223 */ /* 0x000fe40000010080 */
[----:B------:R-:W-:Y:S02]  /*3d80*/  FMUL.FTZ R44, R118, R145 ;  /* 0x00000091762c7220 */ /* 0x000fe40000410000 */
[----:B------:R-:W-:Y:S02]  /*3d90*/  FFMA.FTZ R131, R131, R125, R130 ;  /* 0x0000007d83837223 */ /* 0x000fe40000010082 */
[----:B------:R-:W-:Y:S02]  /*3da0*/  FFMA.FTZ R140, R141, R46, R126 ;  /* 0x0000002e8d8c7223 */ /* 0x000fe4000001007e */
[----:B------:R-:W-:-:S02]  /*3db0*/  FMUL.FTZ R137, R76, R137 ;  /* 0x000000894c897220 */ /* 0x000fc40000410000 */
[----:B------:R-:W-:Y:S02]  /*3dc0*/  FMUL.FTZ R47, R87, R120 ;  /* 0x00000078572f7220 */ /* 0x000fe40000410000 */
[----:B------:R-:W-:Y:S01]  /*3dd0*/  FFMA.FTZ R126, R79, R133, R116 ;  /* 0x000000854f7e7223 */ /* 0x000fe20000010074 */
[----:B------:R1:W-:Y:S01]  /*3de0*/  STS [R10.X4+0x220], R137 ;  /* 0x000220890a007388 */ /* 0x0003e20000004800 */
[----:B------:R-:W-:Y:S02]  /*3df0*/  FMUL.FTZ R135, R85, R44 ;  /* 0x0000002c55877220 */ /* 0x000fe40000410000 */
[C---:B------:R-:W-:Y:S01]  /*3e00*/  FMUL.FTZ R116, R118.reuse, R147 ;  /* 0x0000009376747220 */ /* 0x040fe20000410000 */
[----:B------:R2:W-:Y:S01]  /*3e10*/  STS [R10.X4+0x228], R47 ;  /* 0x0002282f0a007388 */ /* 0x0005e20000004800 */
[C---:B------:R-:W-:Y:S02]  /*3e20*/  FMUL.FTZ R44, R118.reuse, R149 ;  /* 0x00000095762c7220 */ /* 0x040fe40000410000 */
[----:B------:R-:W-:Y:S01]  /*3e30*/  FMUL.FTZ R120, R118, R46 ;  /* 0x0000002e76787220 */ /* 0x000fe20000410000 */
[----:B------:R3:W-:Y:S01]  /*3e40*/  STS [R10.X4+0x22c], R135 ;  /* 0x00022c870a007388 */ /* 0x0007e20000004800 */
[-C--:B------:R-:W-:Y:S01]  /*3e50*/  FFMA.FTZ R122, R123, -R66.reuse, R142 ;  /* 0x800000427b7a7223 */ /* 0x080fe2000001008e */
[----:B------:R-:W-:Y:S01]  /*3e60*/  SHF.L.U64.HI R142, R115, 0x2, R88 ;  /* 0x00000002738e7819 */ /* 0x000fe20000010258 */
[----:B------:R-:W-:-:S02]  /*3e70*/  FMUL.FTZ R128, R131, R66 ;  /* 0x0000004283807220 */ /* 0x000fc40000410000 */
[----:B------:R-:W-:Y:S02]  /*3e80*/  FMUL.FTZ R118, R118, R140 ;  /* 0x0000008c76767220 */ /* 0x000fe40000410000 */
[----:B0-----:R-:W-:Y:S02]  /*3e90*/  FMUL.FTZ R45, R81, R116 ;  /* 0x00000074512d7220 */ /* 0x001fe40000410000 */
[----:B-1----:R-:W-:Y:S02]  /*3ea0*/  FMUL.FTZ R137, R83, R44 ;  /* 0x0000002c53897220 */ /* 0x002fe40000410000 */
[----:B--2---:R-:W-:Y:S01]  /*3eb0*/  FMUL.FTZ R47, R79, R120 ;  /* 0x000000784f2f7220 */ /* 0x004fe20000410000 */
[----:B------:R0:W-:Y:S01]  /*3ec0*/  STS [R10.X4+0x234], R45 ;  /* 0x0002342d0a007388 */ /* 0x0001e20000004800 */
[-C--:B------:R-:W-:Y:S02]  /*3ed0*/  FFMA.FTZ R120, R110, -R67.reuse, R138 ;  /* 0x800000436e787223 */ /* 0x080fe4000001008a */
[----:B------:R-:W-:Y:S01]  /*3ee0*/  FMUL.FTZ R133, R125, R67 ;  /* 0x000000437d857220 */ /* 0x000fe20000410000 */
[----:B------:R-:W-:Y:S01]  /*3ef0*/  STS [R10.X4+0x230], R137 ;  /* 0x000230890a007388 */ /* 0x000fe20000004800 */
[----:B------:R-:W-:-:S02]  /*3f00*/  FFMA.FTZ R44, R128, R122, RZ ;  /* 0x0000007a802c7223 */ /* 0x000fc400000100ff */
[----:B---3--:R-:W-:Y:S01]  /*3f10*/  FMUL.FTZ R135, R77, R118 ;  /* 0x000000764d877220 */ /* 0x008fe20000410000 */
[----:B------:R-:W-:Y:S01]  /*3f20*/  STS [R10.X4+0x238], R47 ;  /* 0x0002382f0a007388 */ /* 0x000fe20000004800 */
[-C--:B------:R-:W-:Y:S02]  /*3f30*/  FFMA.FTZ R118, R121, -R68.reuse, R136 ;  /* 0x8000004479767223 */ /* 0x080fe40000010088 */
[----:B------:R-:W-:Y:S01]  /*3f40*/  FMUL.FTZ R130, R49, R68 ;  /* 0x0000004431827220 */ /* 0x000fe20000410000 */
[----:B------:R1:W-:Y:S01]  /*3f50*/  STS [R10.X4+0x23c], R135 ;  /* 0x00023c870a007388 */ /* 0x0003e20000004800 */
[----:B0-----:R-:W-:Y:S02]  /*3f60*/  FFMA.FTZ R45, R133, R120, R44 ;  /* 0x00000078852d7223 */ /* 0x001fe4000001002c */
[----:B------:R-:W-:Y:S02]  /*3f70*/  FFMA.FTZ R116, R108, -R69, R145 ;  /* 0x800000456c747223 */ /* 0x000fe40000010091 */
[----:B------:R-:W-:-:S02]  /*3f80*/  FFMA.FTZ R45, R130, R118, R45 ;  /* 0x00000076822d7223 */ /* 0x000fc4000001002d */
[-C--:B------:R-:W-:Y:S02]  /*3f90*/  FFMA.FTZ R132, R119, -R70.reuse, R149 ;  /* 0x8000004677847223 */ /* 0x080fe40000010095 */
[----:B------:R-:W-:Y:S02]  /*3fa0*/  FMUL.FTZ R134, R51, R70 ;  /* 0x0000004633867220 */ /* 0x000fe40000410000 */
[----:B-1----:R-:W-:Y:S02]  /*3fb0*/  FMUL.FTZ R135, R48, R69 ;  /* 0x0000004530877220 */ /* 0x002fe40000410000 */
[-C--:B------:R-:W-:Y:S02]  /*3fc0*/  FFMA.FTZ R136, R114, -R71.reuse, R147 ;  /* 0x8000004772887223 */ /* 0x080fe40000010093 */
[----:B------:R-:W-:Y:S02]  /*3fd0*/  FFMA.FTZ R45, R135, R116, R45 ;  /* 0x00000074872d7223 */ /* 0x000fe4000001002d */
[----:B------:R-:W-:-:S02]  /*3fe0*/  FMUL.FTZ R139, R112, R71 ;  /* 0x00000047708b7220 */ /* 0x000fc40000410000 */
[----:B------:R-:W-:Y:S02]  /*3ff0*/  FFMA.FTZ R45, R134, R132, R45 ;  /* 0x00000084862d7223 */ /* 0x000fe4000001002d */
[----:B------:R-:W-:Y:S02]  /*4000*/  FMUL.FTZ R143, R143, R140 ;  /* 0x0000008c8f8f7220 */ /* 0x000fe40000410000 */
[-C--:B------:R-:W-:Y:S02]  /*4010*/  FMUL.FTZ R137, R50, R73.reuse ;  /* 0x0000004932897220 */ /* 0x080fe40000410000 */
[-C--:B------:R-:W-:Y:S02]  /*4020*/  FMUL.FTZ R138, R127, R72.reuse ;  /* 0x000000487f8a7220 */ /* 0x080fe40000410000 */
[----:B------:R-:W-:Y:S02]  /*4030*/  FFMA.FTZ R141, R129, -R72, R46 ;  /* 0x80000048818d7223 */ /* 0x000fe4000001002e */
[----:B------:R-:W-:-:S02]  /*4040*/  FFMA.FTZ R140, R90, -R73, R140 ;  /* 0x800000495a8c7223 */ /* 0x000fc4000001008c */
[----:B------:R-:W-:Y:S02]  /*4050*/  FFMA.FTZ R45, R139, R136, R45 ;  /* 0x000000888b2d7223 */ /* 0x000fe4000001002d */
[----:B------:R-:W-:Y:S01]  /*4060*/  FFMA.FTZ R126, R77, R143, R126 ;  /* 0x0000008f4d7e7223 */ /* 0x000fe2000001007e */
[----:B------:R-:W-:Y:S01]  /*4070*/  SHF.L.U32 R143, R115, 0x2, RZ ;  /* 0x00000002738f7819 */ /* 0x000fe200000006ff */
[----:B------:R-:W-:Y:S02]  /*4080*/  IMAD R142, R142, c[0x0][0x2d0], RZ ;  /* 0x0000b4008e8e7a24 */ /* 0x000fe400078e02ff */
[----:B------:R-:W-:Y:S02]  /*4090*/  FMUL.FTZ R147, R137, R140 ;  /* 0x0000008c89937220 */ /* 0x000fe40000410000 */
[----:B------:R-:W-:Y:S01]  /*40a0*/  FFMA.FTZ R144, R138, R141, R45 ;  /* 0x0000008d8a907223 */ /* 0x000fe2000001002d */
[----:B------:R-:W-:Y:S06]  /*40b0*/  BAR.SYNC.DEFER_BLOCKING 0x0 ;  /* 0x0000000000007b1d */ /* 0x000fec0000010000 */
[----:B------:R-:W-:Y:S05]  /*40c0*/  @!P0 BRA `(.L_x_7556) ;  /* 0x0000008000008947 */ /* 0x000fea0003800000 */
[----:B------:R-:W0:Y:S01]  /*40d0*/  LDS R145, [R12.X4+0x220] ;  /* 0x000220000c917984 */ /* 0x000e220000004800 */
[----:B------:R-:W-:-:S02]  /*40e0*/  IMAD R124, R124, c[0x0][0x2d0], RZ ;  /* 0x0000b4007c7c7a24 */ /* 0x000fc400078e02ff */
[----:B------:R-:W-:-:S04]  /*40f0*/  IMAD.WIDE.U32 R46, R117, c[0x0][0x2d0], R92 ;  /* 0x0000b400752e7a25 */ /* 0x000fc800078e005c */
[----:B------:R-:W-:Y:S01]  /*4100*/  IMAD R45, R117, c[0x0][0x2d4], R124 ;  /* 0x0000b500752d7a24 */ /* 0x000fe200078e027c */
[----:B------:R-:W-:-:S04]  /*4110*/  LEA R44, P0, R46, c[0x0][0x320], 0x2 ;  /* 0x0000c8002e2c7a11 */ /* 0x000fc800078010ff */
[----:B------:R-:W-:-:S04]  /*4120*/  IADD3 R45, R47, R45, RZ ;  /* 0x0000002d2f2d7210 */ /* 0x000fc80007ffe0ff */
[----:B------:R-:W-:-:S05]  /*4130*/  LEA.HI.X R45, R46, c[0x0][0x324], R45, 0x2, P0 ;  /* 0x0000c9002e2d7a11 */ /* 0x000fca00000f142d */
[----:B0-----:R0:W-:Y:S02]  /*4140*/  RED.E.ADD.F32.FTZ.RN.STRONG.GPU [R44.64], R145 ;  /* 0x000000912c00798e */ /* 0x0011e4000c10e786 */
.L_x_7556:
[----:B------:R-:W-:Y:S05]  /*4150*/  BSYNC B0 ;  /* 0x0000000000007941 */ /* 0x000fea0003800000 */
.L_x_7555:
[----:B------:R1:W2:Y:S01]  /*4160*/  LDS R47, [R9.X4+0x2a0] ;  /* 0x0002a000092f7984 */ /* 0x0002a20000004800 */
[----:B------:R-:W-:Y:S01]  /*4170*/  ISETP.GE.AND P6, PT, R146, 0x21, PT ;  /* 0x000000219200780c */ /* 0x000fe20003fc6270 */
[----:B------:R-:W-:Y:S01]  /*4180*/  BSSY B0, `(.L_x_7557) ;  /* 0x000000d000007945 */ /* 0x000fe20003800000 */
[----:B------:R-:W-:Y:S01]  /*4190*/  FADD.FTZ R124, R144, R147 ;  /* 0x00000093907c7221 */ /* 0x000fe20000010000 */
[C---:B------:R-:W-:Y:S01]  /*41a0*/  ISETP.GE.AND P0, PT, R146.reuse, 0x41, PT ;  /* 0x000000419200780c */ /* 0x040fe20003f06270 */
[----:B0-----:R-:W-:Y:S01]  /*41b0*/  IMAD R145, R143, c[0x0][0x2d4], R142 ;  /* 0x0000b5008f917a24 */ /* 0x001fe200078e028e */
[C---:B------:R-:W-:Y:S02]  /*41c0*/  ISETP.GE.AND P1, PT, R146.reuse, 0x61, PT ;  /* 0x000000619200780c */ /* 0x040fe40003f26270 */
[C---:B------:R-:W-:Y:S02]  /*41d0*/  ISETP.GE.AND P2, PT, R146.reuse, 0x81, PT ;  /* 0x000000819200780c */ /* 0x040fe40003f46270 */
[----:B------:R-:W-:-:S02]  /*41e0*/  ISETP.GE.AND P3, PT, R146, 0xa1, PT ;  /* 0x000000a19200780c */ /* 0x000fc40003f66270 */
[C---:B------:R-:W-:Y:S02]  /*41f0*/  ISETP.GE.AND P4, PT, R146.reuse, 0xc1, PT ;  /* 0x000000c19200780c */ /* 0x040fe40003f86270 */
[----:B------:R-:W-:Y:S01]  /*4200*/  ISETP.GE.AND P5, PT, R146, 0xe1, PT ;  /* 0x000000e19200780c */ /* 0x000fe20003fa6270 */
[----:B------:R-:W-:Y:S07]  /*4210*/  @!P6 BRA `(.L_x_7558) ;  /* 0x000000300000e947 */ /* 0x000fee0003800000 */
[----:B-1----:R-:W-:-:S05]  /*4220*/  IMAD.WIDE.U32 R44, R143, c[0x0][0x2d0], R94 ;  /* 0x0000b4008f2c7a25 */ /* 0x002fca00078e005e */
[----:B------:R-:W-:-:S05]  /*4230*/  IADD3 R45, R45, R145, RZ ;  /* 0x000000912d2d7210 */ /* 0x000fca0007ffe0ff */
[----:B--2---:R0:W-:Y:S02]  /*4240*/  RED.E.ADD.F32.FTZ.RN.STRONG.GPU [R44.64], R47 ;  /* 0x0000002f2c00798e */ /* 0x0041e4000c10e786 */
.L_x_7558:
[----:B-1----:R-:W-:Y:S05]  /*4250*/  BSYNC B0 ;  /* 0x0000000000007941 */ /* 0x002fea0003800000 */
.L_x_7557:
[----:B0-2---:R0:W1:Y:S01]  /*4260*/  LDS R47, [R8.X4+0x320] ;  /* 0x00032000082f7984 */ /* 0x0050620000004800 */
[----:B------:R-:W-:Y:S01]  /*4270*/  BSSY B0, `(.L_x_7559) ;  /* 0x0000005000007945 */ /* 0x000fe20003800000 */
[----:B------:R-:W-:Y:S05]  /*4280*/  @!P0 BRA `(.L_x_7560) ;  /* 0x0000003000008947 */ /* 0x000fea0003800000 */
[----:B------:R-:W-:-:S05]  /*4290*/  IMAD.WIDE.U32 R44, R143, c[0x0][0x2d0], R96 ;  /* 0x0000b4008f2c7a25 */ /* 0x000fca00078e0060 */
[----:B------:R-:W-:-:S05]  /*42a0*/  IADD3 R45, R145, R45, RZ ;  /* 0x0000002d912d7210 */ /* 0x000fca0007ffe0ff */
[----:B-1----:R1:W-:Y:S02]  /*42b0*/  RED.E.ADD.F32.FTZ.RN.STRONG.GPU [R44.64], R47 ;  /* 0x0000002f2c00798e */ /* 0x0023e4000c10e786 */
.L_x_7560:
[----:B------:R-:W-:Y:S05]  /*42c0*/  BSYNC B0 ;  /* 0x0000000000007941 */ /* 0x000fea0003800000 */
.L_x_7559:
[----:B-1----:R1:W2:Y:S01]  /*42d0*/  LDS R47, [R7.X4+0x3a0] ;  /* 0x0003a000072f7984 */ /* 0x0022a20000004800 */
[----:B------:R-:W-:Y:S01]  /*42e0*/  BSSY B0, `(.L_x_7561) ;  /* 0x0000005000007945 */ /* 0x000fe20003800000 */
[----:B------:R-:W-:Y:S05]  /*42f0*/  @!P1 BRA `(.L_x_7562) ;  /* 0x0000003000009947 */ /* 0x000fea0003800000 */
[----:B------:R-:W-:-:S05]  /*4300*/  IMAD.WIDE.U32 R44, R143, c[0x0][0x2d0], R98 ;  /* 0x0000b4008f2c7a25 */ /* 0x000fca00078e0062 */
[----:B------:R-:W-:-:S05]  /*4310*/  IADD3 R45, R145, R45, RZ ;  /* 0x0000002d912d7210 */ /* 0x000fca0007ffe0ff */
[----:B--2---:R2:W-:Y:S02]  /*4320*/  RED.E.ADD.F32.FTZ.RN.STRONG.GPU [R44.64], R47 ;  /* 0x0000002f2c00798e */ /* 0x0045e4000c10e786 */
.L_x_7562:
[----:B------:R-:W-:Y:S05]  /*4330*/  BSYNC B0 ;  /* 0x0000000000007941 */ /* 0x000fea0003800000 */
.L_x_7561:
[----:B--2---:R2:W3:Y:S01]  /*4340*/  LDS R47, [R6.X4+0x420] ;  /* 0x00042000062f7984 */ /* 0x0044e20000004800 */
[----:B------:R-:W-:Y:S01]  /*4350*/  BSSY B0, `(.L_x_7563) ;  /* 0x0000005000007945 */ /* 0x000fe20003800000 */
[----:B------:R-:W-:Y:S05]  /*4360*/  @!P2 BRA `(.L_x_7564) ;  /* 0x000000300000a947 */ /* 0x000fea0003800000 */
[----:B------:R-:W-:-:S05]  /*4370*/  IMAD.WIDE.U32 R44, R143, c[0x0][0x2d0], R100 ;  /* 0x0000b4008f2c7a25 */ /* 0x000fca00078e0064 */
[----:B------:R-:W-:-:S05]  /*4380*/  IADD3 R45, R145, R45, RZ ;  /* 0x0000002d912d7210 */ /* 0x000fca0007ffe0ff */
[----:B---3--:R3:W-:Y:S02]  /*4390*/  RED.E.ADD.F32.FTZ.RN.STRONG.GPU [R44.64], R47 ;  /* 0x0000002f2c00798e */ /* 0x0087e4000c10e786 */
.L_x_7564:
[----:B------:R-:W-:Y:S05]  /*43a0*/  BSYNC B0 ;  /* 0x0000000000007941 */ /* 0x000fea0003800000 */
.L_x_7563:
[----:B---3--:R3:W4:Y:S01]  /*43b0*/  LDS R47, [R5.X4+0x4a0] ;  /* 0x0004a000052f7984 */ /* 0x0087220000004800 */
[----:B------:R-:W-:Y:S01]  /*43c0*/  BSSY B0, `(.L_x_7565) ;  /* 0x0000005000007945 */ /* 0x000fe20003800000 */
[----:B------:R-:W-:Y:S05]  /*43d0*/  @!P3 BRA `(.L_x_7566) ;  /* 0x000000300000b947 */ /* 0x000fea0003800000 */
[----:B------:R-:W-:-:S05]  /*43e0*/  IMAD.WIDE.U32 R44, R143, c[0x0][0x2d0], R102 ;  /* 0x0000b4008f2c7a25 */ /* 0x000fca00078e0066 */
[----:B------:R-:W-:-:S05]  /*43f0*/  IADD3 R45, R145, R45, RZ ;  /* 0x0000002d912d7210 */ /* 0x000fca0007ffe0ff */
[----:B----4-:R4:W-:Y:S02]  /*4400*/  RED.E.ADD.F32.FTZ.RN.STRONG.GPU [R44.64], R47 ;  /* 0x0000002f2c00798e */ /* 0x0109e4000c10e786 */
.L_x_7566:
[----:B------:R-:W-:Y:S05]  /*4410*/  BSYNC B0 ;  /* 0x0000000000007941 */ /* 0x000fea0003800000 */
.L_x_7565:
[----:B------:R0:W1:Y:S01]  /*4420*/  LDS R147, [R4.X4+0x520] ;  /* 0x0005200004937984 */ /* 0x0000620000004800 */
[----:B------:R-:W-:Y:S01]  /*4430*/  BSSY B0, `(.L_x_7567) ;  /* 0x0000006000007945 */ /* 0x000fe20003800000 */
[----:B----4-:R-:W-:Y:S01]  /*4440*/  IMAD.WIDE.U32 R44, R143, c[0x0][0x2d0], R106 ;  /* 0x0000b4008f2c7a25 */ /* 0x010fe200078e006a */
[----:B------:R-:W-:Y:S05]  /*4450*/  @!P4 BRA `(.L_x_7568) ;  /* 0x000000300000c947 */ /* 0x000fea0003800000 */
[----:B------:R-:W-:-:S05]  /*4460*/  IMAD.WIDE.U32 R46, R143, c[0x0][0x2d0], R104 ;  /* 0x0000b4008f2e7a25 */ /* 0x000fca00078e0068 */
[----:B------:R-:W-:-:S05]  /*4470*/  IADD3 R47, R145, R47, RZ ;  /* 0x0000002f912f7210 */ /* 0x000fca0007ffe0ff */
[----:B-1----:R1:W-:Y:S02]  /*4480*/  RED.E.ADD.F32.FTZ.RN.STRONG.GPU [R46.64], R147 ;  /* 0x000000932e00798e */ /* 0x0023e4000c10e786 */
.L_x_7568:
[----:B------:R-:W-:Y:S05]  /*4490*/  BSYNC B0 ;  /* 0x0000000000007941 */ /* 0x000fea0003800000 */
.L_x_7567:
[----:B-1----:R1:W4:Y:S01]  /*44a0*/  LDS R47, [R3.X4+0x5a0] ;  /* 0x0005a000032f7984 */ /* 0x0023220000004800 */
[----:B------:R-:W-:Y:S01]  /*44b0*/  BSSY B0, `(.L_x_7569) ;  /* 0x0000004000007945 */ /* 0x000fe20003800000 */
[----:B------:R-:W-:Y:S05]  /*44c0*/  @!P5 BRA `(.L_x_7570) ;  /* 0x000000200000d947 */ /* 0x000fea0003800000 */
[----:B------:R-:W-:-:S05]  /*44d0*/  IADD3 R45, R145, R45, RZ ;  /* 0x0000002d912d7210 */ /* 0x000fca0007ffe0ff */
[----:B----4-:R4:W-:Y:S02]  /*44e0*/  RED.E.ADD.F32.FTZ.RN.STRONG.GPU [R44.64], R47 ;  /* 0x0000002f2c00798e */ /* 0x0109e4000c10e786 */
.L_x_7570:
[----:B------:R-:W-:Y:S05]  /*44f0*/  BSYNC B0 ;  /* 0x0000000000007941 */ /* 0x000fea0003800000 */
.L_x_7569:
        /* <DEDUP_REMOVED lines=10> */
[-C--:B------:R-:W-:Y:S02]  /*45a0*/  FMUL.FTZ R133, R86, R50.reuse ;  /* 0x0000003256857220 */ /* 0x080fe40000410000 */
[----:B------:R-:W-:Y:S02]  /*45b0*/  FADD.FTZ R62, R127, R62 ;  /* 0x0000003e7f3e7221 */ /* 0x000fe40000010000 */
[----:B------:R-:W-:Y:S02]  /*45c0*/  FMUL.FTZ R133, R140, R133 ;  /* 0x000000858c857220 */ /* 0x000fe40000410000 */
[----:B------:R-:W-:Y:S02]  /*45d0*/  FADD.FTZ R84, R137, R84 ;  /* 0x0000005489547221 */ /* 0x000fe40000010000 */
[----:B------:R-:W-:Y:S02]  /*45e0*/  FFMA.FTZ R50, R90, R50, R133 ;  /* 0x000000325a327223 */ /* 0x000fe40000010085 */
        /* <DEDUP_REMOVED lines=27> */
[----:B------:R-:W5:Y:S02]  /*47a0*/  SHFL.DOWN PT, R143, R124, 0x10, 0x1f ;  /* 0x0a001f007c8f7f89 */ /* 0x000f6400000e0000 */
        /* <DEDUP_REMOVED lines=8> */
[----:B------:R-:W-:-:S02]  /*4830*/  FMUL.FTZ R51, R86, R125 ;  /* 0x0000007d56337220 */ /* 0x000fc40000410000 */
[----:B----4-:R-:W-:Y:S02]  /*4840*/  @!P0 FADD.FTZ R126, R126, R145 ;  /* 0x000000917e7e8221 */ /* 0x010fe40000010000 */
[----:B------:R-:W-:Y:S02]  /*4850*/  FMUL.FTZ R47, R86, R131 ;  /* 0x00000083562f7220 */ /* 0x000fe40000410000 */
[----:B-----5:R-:W-:Y:S01]  /*4860*/  @!P0 FADD.FTZ R124, R124, R143 ;  /* 0x0000008f7c7c8221 */ /* 0x020fe20000010000 */
[----:B------:R-:W-:Y:S01]  /*4870*/  MOV R45, R126 ;  /* 0x0000007e002d7202 */ /* 0x000fe20000000f00 */
[----:B------:R-:W-:Y:S02]  /*4880*/  FMUL.FTZ R118, R118, R119 ;  /* 0x0000007776767220 */ /* 0x000fe40000410000 */
[----:B------:R-:W-:Y:S01]  /*4890*/  FMUL.FTZ R51, R120, R51 ;  /* 0x0000003378337220 */ /* 0x000fe20000410000 */
[----:B------:R-:W-:Y:S01]  /*48a0*/  MOV R44, R124 ;  /* 0x0000007c002c7202 */ /* 0x000fe20000000f00 */
[----:B------:R-:W-:-:S02]  /*48b0*/  FMUL.FTZ R122, R122, R47 ;  /* 0x0000002f7a7a7220 */ /* 0x000fc40000410000 */
[----:B------:R-:W-:Y:S02]  /*48c0*/  FFMA.FTZ R48, R108, R48, R127 ;  /* 0x000000306c307223 */ /* 0x000fe4000001007f */
        /* <DEDUP_REMOVED lines=20> */
.L_x_7572:
[----:B----4-:R-:W-:Y:S05]  /*4a10*/  BSYNC B0 ;  /* 0x0000000000007941 */ /* 0x010fea0003800000 */
.L_x_7571:
[----:B------:R-:W-:Y:S02]  /*4a20*/  IADD3 R117, R117, 0x1, RZ ;  /* 0x0000000175757810 */ /* 0x000fe40007ffe0ff */
[----:B------:R-:W-:Y:S02]  /*4a30*/  IADD3 R115, P1, R115, 0x1, RZ ;  /* 0x0000000173737810 */ /* 0x000fe40007f3e0ff */
[----:B------:R-:W-:Y:S02]  /*4a40*/  ISETP.GE.AND P0, PT, R117, c[0x0][0x16c], PT ;  /* 0x00005b0075007a0c */ /* 0x000fe40003f06270 */
[----:B------:R-:W-:-:S11]  /*4a50*/  IADD3.X R88, RZ, R88, RZ, P1, !PT ;  /* 0x00000058ff587210 */ /* 0x000fd60000ffe4ff */
[----:B------:R-:W-:Y:S01]  /*4a60*/  @P0 CALL.REL.NOINC `(.L_x_7552) ;  /* 0x0000001000000944 */ /* 0x000fe20003c00000 */
[----:B------:R-:W-:Y:S05]  /*4a70*/  BRA `(.L_x_7573) ;  /* 0xffffe34000007947 */ /* 0x000fea000383ffff */
.L_x_7552:
[----:B------:R-:W-:Y:S01]  /*4a80*/  BAR.SYNC.DEFER_BLOCKING 0x0 ;  /* 0x0000000000007b1d */ /* 0x000fe20000010000 */
[----:B------:R-:W-:Y:S02]  /*4a90*/  SHF.R.S32.HI R41, RZ, 0x1f, R20 ;  /* 0x0000001fff297819 */ /* 0x000fe40000011414 */
[----:B------:R-:W-:-:S04]  /*4aa0*/  LEA R40, P0, R20, R25, 0x4 ;  /* 0x0000001914287211 */ /* 0x000fc800078020ff */
[----:B------:R-:W-:-:S06]  /*4ab0*/  LEA.HI.X R41, R20, R23, R41, 0x4, P0 ;  /* 0x0000001714297211 */ /* 0x000fcc00000f2429 */
[----:B------:R-:W4:Y:S01]  /*4ac0*/  LDG.E.128 R40, [R40.64] ;  /* 0x0000000628287981 */ /* 0x000f22000c1e1d00 */
[----:B0-----:R-:W-:Y:S01]  /*4ad0*/  IMAD R49, R28, c[0x0][0x2d8], RZ ;  /* 0x0000b6001c317a24 */ /* 0x001fe200078e02ff */
[----:B------:R-:W-:-:S03]  /*4ae0*/  UIADD3 UR4, UR4, -0x100, URZ ;  /* 0xffffff0004047890 */ /* 0x000fc6000fffe03f */
[----:B------:R-:W-:Y:S01]  /*4af0*/  IMAD R49, R30, c[0x0][0x2dc], R49 ;  /* 0x0000b7001e317a24 */ /* 0x000fe200078e0231 */
[----:B----4-:R0:W-:Y:S01]  /*4b00*/  STS.128 [R15.X16], R40 ;  /* 0x000000280f007388 */ /* 0x0101e2000000cc00 */
[----:B------:R-:W-:-:S06]  /*4b10*/  NOP ;  /* 0x0000000000007918 */ /* 0x000fcc0000000000 */
[----:B------:R-:W4:Y:S01]  /*4b20*/  LDS.128 R44, [R15.X16] ;  /* 0x000000000f2c7984 */ /* 0x000f22000000cc00 */
[----:B0-----:R-:W-:-:S04]  /*4b30*/  IMAD R43, R33, c[0x0][0x2e0], RZ ;  /* 0x0000b800212b7a24 */ /* 0x001fc800078e02ff */
[----:B------:R-:W-:Y:S01]  /*4b40*/  IMAD R73, R34, c[0x0][0x2e4], R43 ;  /* 0x0000b90022497a24 */ /* 0x000fe200078e022b */
[--C-:B----4-:R-:W-:Y:S02]  /*4b50*/  PRMT R40, RZ, 0x5410, R44.reuse ;  /* 0x00005410ff287816 */ /* 0x110fe4000000002c */
[----:B------:R-:W-:Y:S02]  /*4b60*/  PRMT R44, RZ, 0x7610, R44 ;  /* 0x00007610ff2c7816 */ /* 0x000fe4000000002c */
[----:B------:R-:W-:Y:S01]  /*4b70*/  PRMT R42, RZ, 0x5410, R45 ;  /* 0x00005410ff2a7816 */ /* 0x000fe2000000002d */
[--C-:B------:R-:W-:Y:S02]  /*4b80*/  FADD.FTZ R48, R40, R31.reuse ;  /* 0x0000001f28307221 */ /* 0x100fe40000010000 */
[----:B------:R-:W-:Y:S02]  /*4b90*/  FADD.FTZ R50, R44, R31 ;  /* 0x0000001f2c327221 */ /* 0x000fe40000010000 */
[----:B------:R-:W-:Y:S01]  /*4ba0*/  IMAD.WIDE.U32 R40, R30, c[0x0][0x2d8], R74 ;  /* 0x0000b6001e287a25 */ /* 0x000fe200078e004a */
[----:B------:R-:W-:Y:S01]  /*4bb0*/  BAR.SYNC.DEFER_BLOCKING 0x0 ;  /* 0x0000000000007b1d */ /* 0x000fe20000010000 */
[----:B------:R-:W-:-:S02]  /*4bc0*/  FSETP.GTU.FTZ.AND P6, PT, R48, 20, PT ;  /* 0x41a000003000780b */ /* 0x000fc40003fdc000 */
[----:B------:R-:W-:Y:S01]  /*4bd0*/  FADD.FTZ R51, R42, R31 ;  /* 0x0000001f2a337221 */ /* 0x000fe20000010000 */
[----:B------:R-:W-:Y:S01]  /*4be0*/  IADD3 R41, R41, R49, RZ ;  /* 0x0000003129297210 */ /* 0x000fe20007ffe0ff */
[----:B------:R-:W-:Y:S01]  /*4bf0*/  IMAD.WIDE.U32 R74, R30, c[0x0][0x2f8], R74 ;  /* 0x0000be001e4a7a25 */ /* 0x000fe200078e004a */
[----:B------:R-:W-:Y:S02]  /*4c00*/  FSETP.GTU.FTZ.AND P5, PT, R50, 20, PT ;  /* 0x41a000003200780b */ /* 0x000fe40003fbc000 */
[----:B------:R-:W-:Y:S01]  /*4c10*/  FSETP.GTU.FTZ.AND P4, PT, R51, 20, PT ;  /* 0x41a000003300780b */ /* 0x000fe20003f9c000 */
[----:B------:R-:W-:-:S05]  /*4c20*/  IMAD.WIDE.U32 R40, R34, c[0x0][0x2e0], R40 ;  /* 0x0000b80022287a25 */ /* 0x000fca00078e0028 */
[----:B------:R-:W-:Y:S01]  /*4c30*/  @!P6 FMUL.FTZ R44, R48, -1.4426950216293334961 ;  /* 0xbfb8aa3b302ce820 */ /* 0x000fe20000410000 */
[----:B------:R-:W-:Y:S02]  /*4c40*/  PRMT R48, RZ, 0x7610, R45 ;  /* 0x00007610ff307816 */ /* 0x000fe4000000002d */
[----:B------:R-:W-:Y:S02]  /*4c50*/  IADD3 R73, R41, R73, RZ ;  /* 0x0000004929497210 */ /* 0x000fe40007ffe0ff */
[----:B------:R-:W-:Y:S01]  /*4c60*/  LEA R71, P0, R40, c[0x0][0x330], 0x1 ;  /* 0x0000cc0028477a11 */ /* 0x000fe200078008ff */
[----:B------:R-:W0:Y:S01]  /*4c70*/  @!P6 MUFU.EX2 R44, R44 ;  /* 0x0000002c002ce308 */ /* 0x000e220000000800 */
[----:B------:R-:W-:Y:S02]  /*4c80*/  FADD.FTZ R45, R48, R31 ;  /* 0x0000001f302d7221 */ /* 0x000fe40000010000 */
[----:B------:R-:W-:Y:S01]  /*4c90*/  LEA.HI.X R73, R40, c[0x0][0x334], R73, 0x1, P0 ;  /* 0x0000cd0028497a11 */ /* 0x000fe200000f0c49 */
[----:B------:R-:W-:-:S02]  /*4ca0*/  @!P5 FMUL.FTZ R42, R50, -1.4426950216293334961 ;  /* 0xbfb8aa3b322ad820 */ /* 0x000fc40000410000 */
[----:B------:R-:W-:Y:S01]  /*4cb0*/  FSETP.GTU.FTZ.AND P3, PT, R45, 20, PT ;  /* 0x41a000002d00780b */ /* 0x000fe20003f7c000 */
[----:B------:R-:W-:-:S03]  /*4cc0*/  @!P4 FMUL.FTZ R43, R51, -1.4426950216293334961 ;  /* 0xbfb8aa3b332bc820 */ /* 0x000fc60000410000 */
[----:B------:R-:W4:Y:S01]  /*4cd0*/  @!P5 MUFU.EX2 R42, R42 ;  /* 0x0000002a002ad308 */ /* 0x000f220000000800 */
[----:B0-----:R-:W-:-:S07]  /*4ce0*/  @!P6 FADD.FTZ R44, R44, 1 ;  /* 0x3f8000002c2ce421 */ /* 0x001fce0000010000 */
[----:B------:R-:W0:Y:S01]  /*4cf0*/  @!P4 MUFU.EX2 R43, R43 ;  /* 0x0000002b002bc308 */ /* 0x000e220000000800 */
[----:B------:R-:W-:-:S07]  /*4d00*/  @!P3 FMUL.FTZ R40, R45, -1.4426950216293334961 ;  /* 0xbfb8aa3b2d28b820 */ /* 0x000fce0000410000 */
[----:B------:R5:W1:Y:S01]  /*4d10*/  @!P6 MUFU.RCP R48, R44 ;  /* 0x0000002c0030e308 */ /* 0x000a620000001000 */
[----:B----4-:R-:W-:-:S07]  /*4d20*/  @!P5 FADD.FTZ R42, R42, 1 ;  /* 0x3f8000002a2ad421 */ /* 0x010fce0000010000 */
[----:B------:R-:W4:Y:S01]  /*4d30*/  @!P3 MUFU.EX2 R40, R40 ;  /* 0x000000280028b308 */ /* 0x000f220000000800 */
[--C-:B-----5:R-:W-:Y:S01]  /*4d40*/  PRMT R44, RZ, 0x5410, R46.reuse ;  /* 0x00005410ff2c7816 */ /* 0x120fe2000000002e */
[----:B0-----:R-:W-:Y:S01]  /*4d50*/  @!P4 FADD.FTZ R43, R43, 1 ;  /* 0x3f8000002b2bc421 */ /* 0x001fe20000010000 */
[----:B------:R-:W-:-:S03]  /*4d60*/  PRMT R46, RZ, 0x7610, R46 ;  /* 0x00007610ff2e7816 */ /* 0x000fc6000000002e */
[----:B------:R-:W-:Y:S01]  /*4d70*/  FADD.FTZ R49, R44, R31 ;  /* 0x0000001f2c317221 */ /* 0x000fe20000010000 */
[----:B------:R-:W-:Y:S01]  /*4d80*/  PRMT R44, RZ, 0x5410, R47 ;  /* 0x00005410ff2c7816 */ /* 0x000fe2000000002f */
[--C-:B------:R-:W-:Y:S01]  /*4d90*/  FADD.FTZ R46, R46, R31.reuse ;  /* 0x0000001f2e2e7221 */ /* 0x100fe20000010000 */
[----:B------:R-:W0:Y:S01]  /*4da0*/  @!P5 MUFU.RCP R67, R42 ;  /* 0x0000002a0043d308 */ /* 0x000e220000001000 */
[----:B-1----:R-:W-:Y:S01]  /*4db0*/  @!P6 FMUL.FTZ R53, R53, R48 ;  /* 0x000000303535e220 */ /* 0x002fe20000410000 */
[----:B------:R-:W-:Y:S01]  /*4dc0*/  FSETP.GTU.FTZ.AND P2, PT, R49, 20, PT ;  /* 0x41a000003100780b */ /* 0x000fe20003f5c000 */
[----:B------:R-:W-:Y:S01]  /*4dd0*/  FADD.FTZ R45, R44, R31 ;  /* 0x0000001f2c2d7221 */ /* 0x000fe20000010000 */
[----:B------:R-:W-:Y:S02]  /*4de0*/  PRMT R44, RZ, 0x7610, R47 ;  /* 0x00007610ff2c7816 */ /* 0x000fe4000000002f */
[----:B------:R-:W-:Y:S01]  /*4df0*/  FSETP.GTU.FTZ.AND P0, PT, R46, 20, PT ;  /* 0x41a000002e00780b */ /* 0x000fe20003f1c000 */
[----:B----4-:R-:W-:Y:S01]  /*4e00*/  @!P3 FADD.FTZ R48, R40, 1 ;  /* 0x3f8000002830b421 */ /* 0x010fe20000010000 */
[----:B------:R-:W-:Y:S01]  /*4e10*/  FSETP.GTU.FTZ.AND P1, PT, R45, 20, PT ;  /* 0x41a000002d00780b */ /* 0x000fe20003f3c000 */
[----:B------:R-:W-:Y:S01]  /*4e20*/  FADD.FTZ R47, R44, R31 ;  /* 0x0000001f2c2f7221 */ /* 0x000fe20000010000 */
[----:B------:R-:W1:Y:S04]  /*4e30*/  @!P4 MUFU.RCP R69, R43 ;  /* 0x0000002b0045c308 */ /* 0x000e680000001000 */
[----:B------:R-:W-:Y:S01]  /*4e40*/  FSETP.GTU.FTZ.AND P6, PT, R47, 20, PT ;  /* 0x41a000002f00780b */ /* 0x000fe20003fdc000 */
[----:B------:R-:W-:-:S02]  /*4e50*/  @!P2 FMUL.FTZ R41, R49, -1.4426950216293334961 ;  /* 0xbfb8aa3b3129a820 */ /* 0x000fc40000410000 */
[----:B0-----:R-:W-:Y:S01]  /*4e60*/  @!P5 FMUL.FTZ R52, R52, R67 ;  /* 0x000000433434d220 */ /* 0x001fe20000410000 */
[----:B------:R-:W0:Y:S01]  /*4e70*/  @!P3 MUFU.RCP R68, R48 ;  /* 0x000000300044b308 */ /* 0x000e220000001000 */
[----:B------:R-:W-:Y:S01]  /*4e80*/  @!P0 FMUL.FTZ R44, R46, -1.4426950216293334961 ;  /* 0xbfb8aa3b2e2c8820 */ /* 0x000fe20000410000 */
[----:B------:R-:W-:Y:S01]  /*4e90*/  F2FP.BF16.PACK_AB R46, R82, R111 ;  /* 0x0000006f522e723e */ /* 0x000fe200000010ff */
[----:B------:R-:W-:-:S05]  /*4ea0*/  @!P1 FMUL.FTZ R45, R45, -1.4426950216293334961 ;  /* 0xbfb8aa3b2d2d9820 */ /* 0x000fca0000410000 */
[----:B------:R-:W-:Y:S01]  /*4eb0*/  @!P2 MUFU.EX2 R41, R41 ;  /* 0x000000290029a308 */ /* 0x000fe20000000800 */
[----:B------:R-:W-:Y:S01]  /*4ec0*/  @!P6 FMUL.FTZ R49, R47, -1.4426950216293334961 ;  /* 0xbfb8aa3b2f31e820 */ /* 0x000fe20000410000 */
[----:B------:R-:W-:Y:S01]  /*4ed0*/  F2FP.BF16.PACK_AB R47, R84, R113 ;  /* 0x00000071542f723e */ /* 0x000fe200000010ff */
[----:B-1----:R-:W-:Y:S01]  /*4ee0*/  @!P4 FMUL.FTZ R54, R54, R69 ;  /* 0x000000453636c220 */ /* 0x002fe20000410000 */
[----:B------:R-:W-:Y:S01]  /*4ef0*/  ISETP.GT.AND P4, PT, R16, 0x1, PT ;  /* 0x000000011000780c */ /* 0x000fe20003f84270 */
[----:B------:R-:W-:Y:S01]  /*4f00*/  IMAD R69, R28, c[0x0][0x2f8], RZ ;  /* 0x0000be001c457a24 */ /* 0x000fe200078e02ff */
[----:B------:R-:W-:Y:S02]  /*4f10*/  IADD3 R16, R16, -0x1, RZ ;  /* 0xffffffff10107810 */ /* 0x000fe40007ffe0ff */
[----:B------:R1:W4:Y:S01]  /*4f20*/  @!P0 MUFU.EX2 R50, R44 ;  /* 0x0000002c00328308 */ /* 0x0003220000000800 */
[----:B0-----:R-:W-:Y:S01]  /*4f30*/  @!P3 FMUL.FTZ R55, R55, R68 ;  /* 0x000000443737b220 */ /* 0x001fe20000410000 */
[----:B------:R-:W-:Y:S01]  /*4f40*/  IADD3 R21, P3, R21, -0x200, RZ ;  /* 0xfffffe0015157810 */ /* 0x000fe20007f7e0ff */
[----:B------:R-:W-:-:S03]  /*4f50*/  IMAD R69, R30, c[0x0][0x2fc], R69 ;  /* 0x0000bf001e457a24 */ /* 0x000fc600078e0245 */
[----:B------:R-:W-:Y:S02]  /*4f60*/  IADD3.X R19, R19, -0x1, RZ, P3, !PT ;  /* 0xffffffff13137810 */ /* 0x000fe40001ffe4ff */
[----:B------:R0:W5:Y:S01]  /*4f70*/  @!P1 MUFU.EX2 R51, R45 ;  /* 0x0000002d00339308 */ /* 0x0001620000000800 */
[----:B-1----:R-:W-:Y:S02]  /*4f80*/  F2FP.BF16.PACK_AB R44, R78, R91 ;  /* 0x0000005b4e2c723e */ /* 0x002fe400000010ff */
[----:B------:R-:W-:Y:S01]  /*4f90*/  IADD3 R75, R75, R69, RZ ;  /* 0x000000454b4b7210 */ /* 0x000fe20007ffe0ff */
[----:B------:R-:W-:-:S04]  /*4fa0*/  IMAD R69, R33, c[0x0][0x300], RZ ;  /* 0x0000c00021457a24 */ /* 0x000fc800078e02ff */
[----:B------:R1:W2:Y:S01]  /*4fb0*/  @!P6 MUFU.EX2 R66, R49 ;  /* 0x000000310042e308 */ /* 0x0002a20000000800 */
[----:B0-----:R-:W-:Y:S01]  /*4fc0*/  F2FP.BF16.PACK_AB R45, R80, R109 ;  /* 0x0000006d502d723e */ /* 0x001fe200000010ff */
[----:B----4-:R-:W-:-:S04]  /*4fd0*/  @!P0 FADD.FTZ R50, R50, 1 ;  /* 0x3f80000032328421 */ /* 0x010fc80000010000 */
[----:B------:R0:W-:Y:S01]  /*4fe0*/  STS.128 [R15.X16], R44 ;  /* 0x0000002c0f007388 */ /* 0x0001e2000000cc00 */
[----:B-----5:R-:W-:Y:S01]  /*4ff0*/  @!P1 FADD.FTZ R51, R51, 1 ;  /* 0x3f80000033339421 */ /* 0x020fe20000010000 */
[----:B------:R-:W4:Y:S01]  /*5000*/  @!P0 MUFU.RCP R50, R50 ;  /* 0x0000003200328308 */ /* 0x000f220000001000 */
[----:B-1----:R-:W-:Y:S01]  /*5010*/  @!P2 FADD.FTZ R49, R41, 1 ;  /* 0x3f8000002931a421 */ /* 0x002fe20000010000 */
[----:B------:R-:W-:-:S06]  /*5020*/  NOP ;  /* 0x0000000000007918 */ /* 0x000fcc0000000000 */
[----:B------:R-:W1:Y:S01]  /*5030*/  LDS.128 R40, [R15.X16] ;  /* 0x000000000f287984 */ /* 0x000e62000000cc00 */
[----:B------:R-:W5:Y:S01]  /*5040*/  @!P2 MUFU.RCP R49, R49 ;  /* 0x000000310031a308 */ /* 0x000f620000001000 */
[----:B--2---:R-:W-:Y:S01]  /*5050*/  @!P6 FADD.FTZ R48, R66, 1 ;  /* 0x3f8000004230e421 */ /* 0x004fe20000010000 */
[----:B0-----:R-:W-:Y:S01]  /*5060*/  F2FP.BF16.PACK_AB R44, R52, R53 ;  /* 0x00000035342c723e */ /* 0x001fe200000010ff */
[----:B------:R-:W-:Y:S01]  /*5070*/  FADD.FTZ R53, R53, R22 ;  /* 0x0000001635357221 */ /* 0x000fe20000010000 */
[----:B------:R-:W-:Y:S01]  /*5080*/  F2FP.BF16.PACK_AB R45, R55, R54 ;  /* 0x00000036372d723e */ /* 0x000fe200000010ff */
[----:B----4-:R-:W-:-:S03]  /*5090*/  @!P0 FMUL.FTZ R61, R61, R50 ;  /* 0x000000323d3d8220 */ /* 0x010fc60000410000 */
[----:B------:R-:W0:Y:S01]  /*50a0*/  @!P1 MUFU.RCP R51, R51 ;  /* 0x0000003300339308 */ /* 0x000e220000001000 */
[----:B------:R-:W-:-:S04]  /*50b0*/  FADD.FTZ R53, R53, R52 ;  /* 0x0000003435357221 */ /* 0x000fc80000010000 */
[----:B------:R-:W-:Y:S02]  /*50c0*/  FADD.FTZ R54, R53, R54 ;  /* 0x0000003635367221 */ /* 0x000fe40000010000 */
[----:B-----5:R-:W-:Y:S01]  /*50d0*/  @!P2 FMUL.FTZ R60, R60, R49 ;  /* 0x000000313c3ca220 */ /* 0x020fe20000410000 */
[----:B------:R-:W-:Y:S01]  /*50e0*/  IADD3 R66, P2, R71, R2, RZ ;  /* 0x0000000247427210 */ /* 0x000fe20007f5e0ff */
[----:B------:R-:W2:Y:S01]  /*50f0*/  @!P6 MUFU.RCP R48, R48 ;  /* 0x000000300030e308 */ /* 0x000ea20000001000 */
[----:B------:R-:W-:Y:S02]  /*5100*/  FADD.FTZ R55, R54, R55 ;  /* 0x0000003736377221 */ /* 0x000fe40000010000 */
[----:B------:R-:W-:Y:S02]  /*5110*/  IADD3.X R67, R73, R0, RZ, P2, !PT ;  /* 0x0000000049437210 */ /* 0x000fe400017fe4ff */
[----:B------:R-:W-:Y:S01]  /*5120*/  F2FP.BF16.PACK_AB R46, R61, R60 ;  /* 0x0000003c3d2e723e */ /* 0x000fe200000010ff */
[----:B0-----:R-:W-:Y:S01]  /*5130*/  @!P1 FMUL.FTZ R62, R62, R51 ;  /* 0x000000333e3e9220 */ /* 0x001fe20000410000 */
[----:B------:R-:W-:Y:S01]  /*5140*/  IADD3 R18, P1, R18, -0x200, RZ ;  /* 0xfffffe0012127810 */ /* 0x000fe20007f3e0ff */
[----:B------:R-:W-:Y:S01]  /*5150*/  FADD.FTZ R60, R55, R60 ;  /* 0x0000003c373c7221 */ /* 0x000fe20000010000 */
[----:B------:R-:W-:-:S02]  /*5160*/  IADD3 R29, P2, R29, -0x200, RZ ;  /* 0xfffffe001d1d7810 */ /* 0x000fc40007f5e0ff */
[----:B------:R-:W-:Y:S01]  /*5170*/  IADD3.X R17, R17, -0x1, RZ, P1, !PT ;  /* 0xffffffff11117810 */ /* 0x000fe20000ffe4ff */
[----:B------:R-:W-:Y:S01]  /*5180*/  FADD.FTZ R61, R60, R61 ;  /* 0x0000003d3c3d7221 */ /* 0x000fe20000010000 */
[----:B------:R-:W-:Y:S01]  /*5190*/  IADD3.X R27, R27, -0x1, RZ, P2, !PT ;  /* 0xffffffff1b1b7810 */ /* 0x000fe200017fe4ff */
[----:B--2---:R-:W-:Y:S02]  /*51a0*/  @!P6 FMUL.FTZ R63, R63, R48 ;  /* 0x000000303f3fe220 */ /* 0x004fe40000410000 */
[----:B------:R-:W-:Y:S01]  /*51b0*/  FADD.FTZ R22, R61, R62 ;  /* 0x0000003e3d167221 */ /* 0x000fe20000010000 */
[----:B-1----:R0:W-:Y:S02]  /*51c0*/  STG.E.128 [R66.64], R40 ;  /* 0x0000002842007986 */ /* 0x0021e4000c101d06 */
[----:B------:R-:W-:Y:S01]  /*51d0*/  F2FP.BF16.PACK_AB R47, R63, R62 ;  /* 0x0000003e3f2f723e */ /* 0x000fe200000010ff */
[----:B------:R-:W-:Y:S01]  /*51e0*/  FADD.FTZ R22, R22, R63 ;  /* 0x0000003f16167221 */ /* 0x000fe20000010000 */
[----:B------:R-:W-:Y:S01]  /*51f0*/  BAR.SYNC.DEFER_BLOCKING 0x0 ;  /* 0x0000000000007b1d */ /* 0x000fe20000010000 */
[----:B0-----:R-:W-:-:S02]  /*5200*/  IMAD R43, R34, c[0x0][0x304], R69 ;  /* 0x0000c100222b7a24 */ /* 0x001fc400078e0245 */
        /* <DEDUP_REMOVED lines=14> */
.L_x_7534:
        /* <DEDUP_REMOVED lines=15> */
[----:B---3--:R-:W1:Y:S02]  /*53e0*/  SHFL.DOWN P1, R5, R2, 0x8, 0x1f ;  /* 0x09001f0002057f89 */ /* 0x008e640000020000 */
        /* <DEDUP_REMOVED lines=8> */
.L_x_7576:
[----:B-1----:R-:W-:Y:S05]  /*5470*/  BSYNC B0 ;  /* 0x0000000000007941 */ /* 0x002fea0003800000 */
.L_x_7575:
[----:B------:R-:W-:Y:S01]  /*5480*/  BSSY B0, `(.L_x_7577) ;  /* 0x0000018000007945 */ /* 0x000fe20003800000 */
[----:B------:R-:W-:Y:S05]  /*5490*/  @!P0 BRA `(.L_x_7578) ;  /* 0x0000015000008947 */ /* 0x000fea0003800000 */
[----:B------:R-:W-:Y:S06]  /*54a0*/  BAR.SYNC.DEFER_BLOCKING 0x0 ;  /* 0x0000000000007b1d */ /* 0x000fec0000010000 */
[----:B------:R-:W1:Y:S04]  /*54b0*/  SHFL.DOWN P0, R3, R22, 0x1, 0x1f ;  /* 0x08201f0016037f89 */ /* 0x000e680000000000 */
[----:B------:R-:W2:Y:S04]  /*54c0*/  S2R R4, SR_LANEID ;  /* 0x0000000000047919 */ /* 0x000ea80000000000 */
[----:B------:R-:W4:Y:S01]  /*54d0*/  S2R R13, SR_TID.X ;  /* 0x00000000000d7919 */ /* 0x000f220000002100 */
[----:B-1----:R-:W-:Y:S01]  /*54e0*/  @P0 FADD R3, R3, R22 ;  /* 0x0000001603030221 */ /* 0x002fe20000000000 */
[----:B--2---:R-:W-:-:S04]  /*54f0*/  ISETP.NE.AND P1, PT, R4, RZ, PT ;  /* 0x000000ff0400720c */ /* 0x004fc80003f25270 */
[----:B------:R-:W1:Y:S02]  /*5500*/  SHFL.DOWN P0, R0, R3, 0x2, 0x1f ;  /* 0x08401f0003007f89 */ /* 0x000e640000000000 */
[----:B-1----:R-:W-:-:S05]  /*5510*/  @P0 FADD R0, R3, R0 ;  /* 0x0000000003000221 */ /* 0x002fca0000000000 */
[----:B---3--:R-:W1:Y:S02]  /*5520*/  SHFL.DOWN P0, R5, R0, 0x4, 0x1f ;  /* 0x08801f0000057f89 */ /* 0x008e640000000000 */
        /* <DEDUP_REMOVED lines=12> */
.L_x_7578:
[----:B------:R-:W1:Y:S02]  /*55f0*/  S2R R13, SR_TID.X ;  /* 0x00000000000d7919 */ /* 0x000e640000002100 */
.L_x_7579:
[----:B-1----:R-:W-:Y:S05]  /*5600*/  BSYNC B0 ;  /* 0x0000000000007941 */ /* 0x002fea0003800000 */
.L_x_7577:
        /* <DEDUP_REMOVED lines=10> */
.L_x_7580:
        /* <DEDUP_REMOVED lines=26> */
.L_x_7581:
        /* <DEDUP_REMOVED lines=11> */
.L_x_9123:


//--------------------- .text._Z25selective_scan_bwd_kernelI32Selective_Scan_bwd_kernel_traitsILi32ELi8ELb1ELb1ELb0ELb0ELb0EN3c108BFloat16EfEEv12SSMParamsBwd --------------------------
	.section	.text._Z25selective_scan_bwd_kernelI32Selective_Scan_bwd_kernel_traitsILi32ELi8ELb1ELb1ELb0ELb0ELb0EN3c108BFloat16EfEEv12SSMParamsBwd,"ax",@progbits
	.sectioninfo	@"SHI_REGISTERS=168"
	.align	128
        .global         _Z25selective_scan_bwd_kernelI32Selective_Scan_bwd_kernel_traitsILi32ELi8ELb1ELb1ELb0ELb0ELb0EN3c108BFloat16EfEEv12SSMParamsBwd
        .type           _Z25selective_scan_bwd_kernelI32Selective_Scan_bwd_kernel_traitsILi32ELi8ELb1ELb1ELb0ELb0ELb0EN3c108BFloat16EfEEv12SSMParamsBwd,@function
        .size           _Z25selective_scan_bwd_kernelI32Selective_Scan_bwd_kernel_traitsILi32ELi8ELb1ELb1ELb0ELb0ELb0EN3c108BFloat16EfEEv12SSMParamsBwd,(.L_x_9124 - _Z25selective_scan_bwd_kernelI32Selective_Scan_bwd_kernel_traitsILi32ELi8ELb1ELb1ELb0ELb0ELb0EN3c108BFloat16EfEEv12SSMParamsBwd)
        .other          _Z25selective_scan_bwd_kernelI32Selective_Scan_bwd_kernel_traitsILi32ELi8ELb1ELb1ELb0ELb0ELb0EN3c108BFloat16EfEEv12SSMParamsBwd,@"STO_CUDA_ENTRY STV_DEFAULT"
_Z25selective_scan_bwd_kernelI32Selective_Scan_bwd_kernel_traitsILi32ELi8ELb1ELb1ELb0ELb0ELb0EN3c108BFloat16EfEEv12SSMParamsBwd:
.text._Z25selective_scan_bwd_kernelI32Selective_Scan_bwd_kernel_traitsILi32ELi8ELb1ELb1ELb0ELb0ELb0EN3c108BFloat16EfEEv12SSMParamsBwd:
        /* <DEDUP_REMOVED lines=144> */
[----:B------:R-:W-:Y:S02]  /*0900*/  IADD3 R58, P2, R56, -0x100, RZ ;  /* 0xffffff00383a7810 */ /* 0x000fe40007f5e0ff */
[C---:B------:R-:W-:Y:S02]  /*0910*/  IADD3 R37, R12.reuse, 0x80, RZ ;  /* 0x000000800c257810 */ /* 0x040fe40007ffe0ff */
[C---:B------:R-:W-:Y:S02]  /*0920*/  IADD3 R39, R12.reuse, 0xa0, RZ ;  /* 0x000000a00c277810 */ /* 0x040fe40007ffe0ff */
[C---:B------:R-:W-:Y:S02]  /*0930*/  IADD3 R41, R12.reuse, 0xc0, RZ ;  /* 0x000000c00c297810 */ /* 0x040fe40007ffe0ff */
[----:B------:R-:W-:Y:S02]  /*0940*/  IADD3 R43, R12, 0xe0, RZ ;  /* 0x000000e00c2b7810 */ /* 0x000fe40007ffe0ff */
[----:B------:R-:W-:-:S02]  /*0950*/  IADD3 R56, P3, R56, -0x80, RZ ;  /* 0xffffff8038387810 */ /* 0x000fc40007f7e0ff */
[----:B------:R-:W-:Y:S02]  /*0960*/  LEA.HI.SX32 R28, R31, R12, 0x1b ;  /* 0x0000000c1f1c7211 */ /* 0x000fe400078fdaff */
[----:B------:R-:W-:Y:S02]  /*0970*/  MOV R13, R24 ;  /* 0x00000018000d7202 */ /* 0x000fe40000000f00 */
[-C--:B------:R-:W-:Y:S02]  /*0980*/  LEA.HI.SX32 R30, R33, R12.reuse, 0x1b ;  /* 0x0000000c211e7211 */ /* 0x080fe400078fdaff */
[----:B------:R-:W-:Y:S02]  /*0990*/  LEA.HI.SX32 R31, R35, R12, 0x1b ;  /* 0x0000000c231f7211 */ /* 0x000fe400078fdaff */
[----:B------:R-:W-:Y:S02]  /*09a0*/  MOV R10, RZ ;  /* 0x000000ff000a7202 */ /* 0x000fe40000000f00 */
[----:B------:R-:W-:-:S02]  /*09b0*/  MOV R9, RZ ;  /* 0x000000ff00097202 */ /* 0x000fc40000000f00 */
[C---:B------:R-:W-:Y:S02]  /*09c0*/  LOP3.LUT R22, R12.reuse, 0x1f, RZ, 0xc0, !PT ;  /* 0x0000001f0c167812 */ /* 0x040fe400078ec0ff */
[----:B------:R-:W-:Y:S02]  /*09d0*/  SHF.R.S32.HI R23, RZ, 0x1f, R12 ;  /* 0x0000001fff177819 */ /* 0x000fe4000001140c */
[C---:B------:R-:W-:Y:S02]  /*09e0*/  IADD3 R24, R12.reuse, 0x200, RZ ;  /* 0x000002000c187810 */ /* 0x040fe40007ffe0ff */
[----:B------:R-:W-:Y:S02]  /*09f0*/  LEA.HI.SX32 R25, R12, R12, 0x1b ;  /* 0x0000000c0c197211 */ /* 0x000fe400078fdaff */
[----:B------:R-:W-:Y:S02]  /*0a00*/  IADD3 R27, R67, R27, RZ ;  /* 0x0000001b431b7210 */ /* 0x000fe40007ffe0ff */
[----:B------:R-:W-:-:S02]  /*0a10*/  LEA.HI.SX32 R26, R26, R26, 0x1b ;  /* 0x0000001a1a1a7211 */ /* 0x000fc400078fdaff */
[-C--:B------:R-:W-:Y:S02]  /*0a20*/  LEA.HI.SX32 R32, R37, R12.reuse, 0x1b ;  /* 0x0000000c25207211 */ /* 0x080fe400078fdaff */
[-C--:B------:R-:W-:Y:S02]  /*0a30*/  LEA.HI.SX32 R33, R39, R12.reuse, 0x1b ;  /* 0x0000000c27217211 */ /* 0x080fe400078fdaff */
[-C--:B------:R-:W-:Y:S02]  /*0a40*/  LEA.HI.SX32 R34, R41, R12.reuse, 0x1b ;  /* 0x0000000c29227211 */ /* 0x080fe400078fdaff */
[----:B------:R-:W-:Y:S02]  /*0a50*/  LEA.HI.SX32 R35, R43, R12, 0x1b ;  /* 0x0000000c2b237211 */ /* 0x000fe400078fdaff */
[C---:B------:R-:W-:Y:S02]  /*0a60*/  IADD3.X R63, R36.reuse, -0x1, RZ, P0, !PT ;  /* 0xffffffff243f7810 */ /* 0x040fe400007fe4ff */
[----:B------:R-:W-:-:S02]  /*0a70*/  IADD3.X R61, R36, -0x1, RZ, P1, !PT ;  /* 0xffffffff243d7810 */ /* 0x000fc40000ffe4ff */
[C---:B------:R-:W-:Y:S02]  /*0a80*/  IADD3.X R59, R36.reuse, -0x1, RZ, P2, !PT ;  /* 0xffffffff243b7810 */ /* 0x040fe400017fe4ff */
[----:B0-----:R-:W-:Y:S02]  /*0a90*/  IADD3.X R57, R36, -0x1, RZ, P3, !PT ;  /* 0xffffffff24397810 */ /* 0x001fe40001ffe4ff */
.L_x_7606:
[----:B------:R-:W-:Y:S01]  /*0aa0*/  BAR.SYNC.DEFER_BLOCKING 0x0 ;  /* 0x0000000000007b1d */ /* 0x000fe20000010000 */
[C---:B0-----:R-:W-:Y:S02]  /*0ab0*/  SHF.L.U32 R49, R12.reuse, 0x4, RZ ;  /* 0x000000040c317819 */ /* 0x041fe400000006ff */
        /* <DEDUP_REMOVED lines=19> */
[--C-:B0-----:R-:W-:Y:S02]  /*0bf0*/  PRMT R53, RZ, 0x5410, R37.reuse ;  /* 0x00005410ff357816 */ /* 0x101fe40000000025 */
[----:B------:R-:W-:Y:S02]  /*0c00*/  PRMT R105, RZ, 0x7610, R37 ;  /* 0x00007610ff697816 */ /* 0x000fe40000000025 */
[----:B------:R-:W-:Y:S01]  /*0c10*/  PRMT R107, RZ, 0x7610, R36 ;  /* 0x00007610ff6b7816 */ /* 0x000fe20000000024 */
[----:B-----5:R-:W-:Y:S01]  /*0c20*/  FADD.FTZ R90, R53, R4 ;  /* 0x00000004355a7221 */ /* 0x020fe20000010000 */
        /* <DEDUP_REMOVED lines=10> */
[----:B--2---:R0:W-:Y:S01]  /*0cd0*/  STS.128 [R21.X16], R48 ;  /* 0x0000003015007388 */ /* 0x0041e2000000cc00 */
[----:B------:R-:W-:-:S06]  /*0ce0*/  NOP ;  /* 0x0000000000007918 */ /* 0x000fcc0000000000 */
[----:B-1----:R-:W1:Y:S01]  /*0cf0*/  LDS.128 R44, [R21.X16] ;  /* 0x00000000152c7984 */ /* 0x002e62000000cc00 */
[----:B0-----:R-:W-:Y:S02]  /*0d00*/  PRMT R49, RZ, 0x5410, R40 ;  /* 0x00005410ff317816 */ /* 0x001fe40000000028 */
        /* <DEDUP_REMOVED lines=40> */
.L_x_7583:
        /* <DEDUP_REMOVED lines=12> */
[----:B------:R-:W-:Y:S01]  /*1050*/  IMAD R39, R7, c[0x0][0x2a4], R38 ;  /* 0x0000a90007277a24 */ /* 0x000fe200078e0226 */
[----:B------:R-:W-:-:S03]  /*1060*/  IADD3 R38, R20, -0x1, RZ ;  /* 0xffffffff14267810 */ /* 0x000fc60007ffe0ff */
[----:B------:R-:W-:Y:S01]  /*1070*/  IMAD.WIDE.U32 R94, R7, c[0x0][0x2a0], R36 ;  /* 0x0000a800075e7a25 */ /* 0x000fe200078e0024 */
[----:B------:R-:W-:-:S04]  /*1080*/  SHF.L.U32 R45, R38, 0x8, RZ ;  /* 0x00000008262d7819 */ /* 0x000fc800000006ff */
[----:B------:R-:W-:Y:S02]  /*1090*/  IADD3 R44, R95, R39, RZ ;  /* 0x000000275f2c7210 */ /* 0x000fe40007ffe0ff */
[C---:B------:R-:W-:Y:S02]  /*10a0*/  LEA R36, P0, R94.reuse, c[0x0][0x318], 0x2 ;  /* 0x0000c6005e247a11 */ /* 0x040fe400078010ff */
[----:B------:R-:W-:Y:S02]  /*10b0*/  MOV R39, c[0x0][0x174] ;  /* 0x00005d0000277a02 */ /* 0x000fe40000000f00 */
[----:B------:R-:W-:Y:S02]  /*10c0*/  LEA.HI.X R37, R94, c[0x0][0x31c], R44, 0x2, P0 ;  /* 0x0000c7005e257a11 */ /* 0x000fe400000f142c */
[----:B------:R-:W-:Y:S02]  /*10d0*/  LEA R39, R39, UR4, 0x8 ;  /* 0x0000000427277c11 */ /* 0x000fe4000f8e40ff */
[----:B------:R-:W-:-:S03]  /*10e0*/  IADD3 R94, P0, R45, R94, RZ ;  /* 0x0000005e2d5e7210 */ /* 0x000fc60007f1e0ff */
[----:B------:R-:W-:Y:S01]  /*10f0*/  IMAD.WIDE R36, R39, 0x4, R36 ;  /* 0x0000000427247825 */ /* 0x000fe200078e0224 */
[----:B------:R-:W-:Y:S01]  /*1100*/  LEA.HI.X.SX32 R95, R45, R44, 0x1, P0 ;  /* 0x0000002c2d5f7211 */ /* 0x000fe200000f0eff */
[----:B------:R-:W-:-:S03]  /*1110*/  CS2R R38, SRZ ;  /* 0x0000000000267805 */ /* 0x000fc6000001ff00 */
[C---:B------:R-:W-:Y:S02]  /*1120*/  IADD3 R96, P1, R36.reuse, -0x380, RZ ;  /* 0xfffffc8024607810 */ /* 0x040fe40007f3e0ff */
[C---:B------:R-:W-:Y:S02]  /*1130*/  IADD3 R98, P2, R36.reuse, -0x300, RZ ;  /* 0xfffffd0024627810 */ /* 0x040fe40007f5e0ff */
[----:B------:R-:W-:Y:S02]  /*1140*/  IADD3 R100, P3, R36, -0x200, RZ ;  /* 0xfffffe0024647810 */ /* 0x000fe40007f7e0ff */
[C---:B------:R-:W-:Y:S02]  /*1150*/  IADD3.X R97, R37.reuse, -0x1, RZ, P1, !PT ;  /* 0xffffffff25617810 */ /* 0x040fe40000ffe4ff */
[C---:B------:R-:W-:Y:S02]  /*1160*/  IADD3.X R99, R37.reuse, -0x1, RZ, P2, !PT ;  /* 0xffffffff25637810 */ /* 0x040fe400017fe4ff */
[----:B------:R-:W-:Y:S01]  /*1170*/  IADD3.X R101, R37, -0x1, RZ, P3, !PT ;  /* 0xffffffff25657810 */ /* 0x000fe20001ffe4ff */
[----:B------:R-:W-:Y:S01]  /*1180*/  HFMA2.MMA R37, -RZ, RZ, 0, 0 ;  /* 0x00000000ff257435 */ /* 0x000fe200000001ff */
[----:B------:R-:W-:-:S02]  /*1190*/  MOV R36, RZ ;  /* 0x000000ff00247202 */ /* 0x000fc40000000f00 */
.L_x_7605:
[----:B------:R-:W-:Y:S01]  /*11a0*/  SHF.R.S32.HI R139, RZ, 0x1f, R82 ;  /* 0x0000001fff8b7819 */ /* 0x000fe20000011452 */
[----:B------:R-:W-:Y:S01]  /*11b0*/  IMAD.WIDE.U32 R44, R82, c[0x0][0x1a0], RZ ;  /* 0x00006800522c7a25 */ /* 0x000fe200078e00ff */
[----:B------:R-:W-:-:S03]  /*11c0*/  MOV R46, R66 ;  /* 0x00000042002e7202 */ /* 0x000fc60000000f00 */
[C---:B------:R-:W-:Y:S01]  /*11d0*/  IMAD R47, R139.reuse, c[0x0][0x1a0], RZ ;  /* 0x000068008b2f7a24 */ /* 0x040fe200078e02ff */
[----:B------:R-:W-:Y:S01]  /*11e0*/  LEA R111, P0, R44, R18, 0x1 ;  /* 0x000000122c6f7211 */ /* 0x000fe200078008ff */
[----:B------:R-:W-:Y:S02]  /*11f0*/  IMAD R113, R139, c[0x0][0x188], RZ ;  /* 0x000062008b717a24 */ /* 0x000fe400078e02ff */
[C---:B------:R-:W-:Y:S02]  /*1200*/  IMAD R47, R82.reuse, c[0x0][0x1a4], R47 ;  /* 0x00006900522f7a24 */ /* 0x040fe400078e022f */
[----:B------:R-:W-:-:S03]  /*1210*/  IMAD R113, R82, c[0x0][0x18c], R113 ;  /* 0x0000630052717a24 */ /* 0x000fc600078e0271 */
[----:B------:R-:W-:Y:S02]  /*1220*/  IADD3 R45, R45, R47, RZ ;  /* 0x0000002f2d2d7210 */ /* 0x000fe40007ffe0ff */
[----:B------:R-:W-:Y:S02]  /*1230*/  MOV R47, R27 ;  /* 0x0000001b002f7202 */ /* 0x000fe40000000f00 */
[----:B------:R-:W-:Y:S02]  /*1240*/  LEA.HI.X R45, R44, R19, R45, 0x1, P0 ;  /* 0x000000132c2d7211 */ /* 0x000fe400000f0c2d */
[----:B------:R-:W-:Y:S01]  /*1250*/  LEA R44, P1, R12, R111, 0x4 ;  /* 0x0000006f0c2c7211 */ /* 0x000fe200078220ff */
[----:B------:R-:W-:-:S03]  /*1260*/  IMAD.WIDE.U32 R46, R82, c[0x0][0x188], R46 ;  /* 0x00006200522e7a25 */ /* 0x000fc600078e002e */
[----:B------:R-:W-:Y:S02]  /*1270*/  LEA.HI.X R45, R12, R45, R23, 0x4, P1 ;  /* 0x0000002d0c2d7211 */ /* 0x000fe400008f2417 */
[----:B------:R-:W-:Y:S02]  /*1280*/  IADD3 R47, R47, R113, RZ ;  /* 0x000000712f2f7210 */ /* 0x000fe40007ffe0ff */
[----:B------:R-:W-:-:S04]  /*1290*/  LEA R114, P0, R46, c[0x0][0x220], 0x2 ;  /* 0x000088002e727a11 */ /* 0x000fc800078010ff */
[----:B------:R-:W-:Y:S02]  /*12a0*/  LEA.HI.X R115, R46, c[0x0][0x224], R47, 0x2, P0 ;  /* 0x000089002e737a11 */ /* 0x000fe400000f142f */
[----:B--2---:R-:W2:Y:S04]  /*12b0*/  LDG.E.128 R44, [R44.64] ;  /* 0x000000062c2c7981 */ /* 0x004ea8000c1e1d00 */
[----:B---3--:R-:W3:Y:S01]  /*12c0*/  LDG.E R74, [R114.64] ;  /* 0x00000006724a7981 */ /* 0x008ee2000c1e1900 */
[----:B------:R-:W-:Y:S01]  /*12d0*/  MOV R110, R64 ;  /* 0x00000040006e7202 */ /* 0x000fe20000000f00 */
[----:B------:R-:W-:Y:S01]  /*12e0*/  IMAD R117, R139, c[0x0][0x1c0], RZ ;  /* 0x000070008b757a24 */ /* 0x000fe200078e02ff */
[----:B------:R-:W-:Y:S02]  /*12f0*/  MOV R111, R29 ;  /* 0x0000001d006f7202 */ /* 0x000fe40000000f00 */
[----:B------:R-:W-:-:S03]  /*1300*/  IADD3 R141, R20, -0x1, RZ ;  /* 0xffffffff148d7810 */ /* 0x000fc60007ffe0ff */
[----:B------:R-:W-:-:S04]  /*1310*/  IMAD.WIDE.U32 R112, R82, c[0x0][0x1c0], R110 ;  /* 0x0000700052707a25 */ /* 0x000fc800078e006e */
[----:B------:R-:W-:Y:S01]  /*1320*/  IMAD R111, R82, c[0x0][0x1c4], R117 ;  /* 0x00007100526f7a24 */ /* 0x000fe200078e0275 */
[----:B------:R-:W-:-:S04]  /*1330*/  LEA R110, P0, R112, c[0x0][0x230], 0x2 ;  /* 0x00008c00706e7a11 */ /* 0x000fc800078010ff */
[----:B------:R-:W-:-:S04]  /*1340*/  IADD3 R111, R113, R111, RZ ;  /* 0x0000006f716f7210 */ /* 0x000fc80007ffe0ff */
[----:B------:R-:W-:Y:S02]  /*1350*/  LEA.HI.X R111, R112, c[0x0][0x234], R111, 0x2, P0 ;  /* 0x00008d00706f7a11 */ /* 0x000fe400000f146f */
[----:B------:R-:W-:-:S04]  /*1360*/  ISETP.GT.AND P0, PT, R20, 0x1, PT ;  /* 0x000000011400780c */ /* 0x000fc80003f04270 */
[----:B------:R-:W-:Y:S02]  /*1370*/  ISETP.EQ.AND P0, PT, R22, RZ, P0 ;  /* 0x000000ff1600720c */ /* 0x000fe40000702270 */
[----:B------:R-:W-:-:S04]  /*1380*/  LEA.HI R102, R141, R141, RZ, 0x1 ;  /* 0x0000008d8d667211 */ /* 0x000fc800078f08ff */
[----:B------:R-:W-:-:S04]  /*1390*/  LOP3.LUT R102, R102, 0xfffffe, RZ, 0xc0, !PT ;  /* 0x00fffffe66667812 */ /* 0x000fc800078ec0ff */
[----:B------:R-:W-:Y:S02]  /*13a0*/  IADD3 R113, R141, -R102, RZ ;  /* 0x800000668d717210 */ /* 0x000fe40007ffe0ff */
[----:B------:R-:W-:Y:S02]  /*13b0*/  ISETP.NE.AND P1, PT, R12, RZ, PT ;  /* 0x000000ff0c00720c */ /* 0x000fe40003f25270 */
[----:B------:R-:W-:-:S04]  /*13c0*/  LEA R113, R113, R82, 0x8 ;  /* 0x0000005271717211 */ /* 0x000fc800078e40ff */
[----:B------:R-:W-:Y:S01]  /*13d0*/  SEL R102, R113, R24, !P1 ;  /* 0x0000001871667207 */ /* 0x000fe20004800000 */
[----:B--2---:R0:W-:Y:S01]  /*13e0*/  STS.128 [R21.X16], R44 ;  /* 0x0000002c15007388 */ /* 0x0041e2000000cc00 */
[----:B------:R-:W-:-:S06]  /*13f0*/  NOP ;  /* 0x0000000000007918 */ /* 0x000fcc0000000000 */
[----:B-1----:R1:W2:Y:S01]  /*1400*/  LDG.E R116, [R110.64] ;  /* 0x000000066e747981 */ /* 0x0022a2000c1e1900 */
[----:B---3--:R-:W-:-:S04]  /*1410*/  FMUL.FTZ R117, R74, 1.4426950216293334961 ;  /* 0x3fb8aa3b4a757820 */ /* 0x008fc80000410000 */
[----:B------:R-:W-:-:S06]  /*1420*/  FMUL.FTZ R131, R92, R117 ;  /* 0x000000755c837220 */ /* 0x000fcc0000410000 */
[----:B------:R-:W3:Y:S01]  /*1430*/  MUFU.EX2 R131, R131 ;  /* 0x0000008300837308 */ /* 0x000ee20000000800 */
[----:B0-----:R-:W-:-:S05]  /*1440*/  @P0 IADD3 R45, R20, -0x2, RZ ;  /* 0xfffffffe142d0810 */ /* 0x001fca0007ffe0ff */
[----:B------:R-:W-:-:S04]  /*1450*/  @P0 IMAD R45, R45, c[0x0][0x16c], R82 ;  /* 0x00005b002d2d0a24 */ /* 0x000fc800078e0252 */
[----:B-1----:R-:W-:Y:S02]  /*1460*/  @P0 IMAD.WIDE R110, R45, 0x8, R78 ;  /* 0x000000082d6e0825 */ /* 0x002fe400078e024e */
[----:B------:R-:W0:Y:S04]  /*1470*/  LDS.128 R44, [R21.X16] ;  /* 0x00000000152c7984 */ /* 0x000e28000000cc00 */
[----:B---3--:R0:W-:Y:S01]  /*1480*/  STS [R102.X4+0x878], R131 ;  /* 0x0008788366007388 */ /* 0x0081e20000004800 */
[----:B------:R-:W-:-:S03]  /*1490*/  ISETP.NE.AND P2, PT, R12, 0x1f, PT ;  /* 0x0000001f0c00780c */ /* 0x000fc60003f45270 */
[----:B------:R-:W-:Y:S01]  /*14a0*/  BAR.SYNC.DEFER_BLOCKING 0x0 ;  /* 0x0000000000007b1d */ /* 0x000fe20000010000 */
[-C--:B------:R-:W-:Y:S02]  /*14b0*/  FMUL.FTZ R120, R107, R117.reuse ;  /* 0x000000756b787220 */ /* 0x080fe40000410000 */
[-C--:B------:R-:W-:Y:S02]  /*14c0*/  FMUL.FTZ R140, R90, R117.reuse ;  /* 0x000000755a8c7220 */ /* 0x080fe40000410000 */
[-C--:B------:R-:W-:Y:S02]  /*14d0*/  FMUL.FTZ R122, R105, R117.reuse ;  /* 0x00000075697a7220 */ /* 0x080fe40000410000 */
[----:B------:R-:W1:Y:S01]  /*14e0*/  MUFU.EX2 R120, R120 ;  /* 0x0000007800787308 */ /* 0x000e620000000800 */
[-C--:B------:R-:W-:Y:S02]  /*14f0*/  FMUL.FTZ R143, R93, R117.reuse ;  /* 0x000000755d8f7220 */ /* 0x080fe40000410000 */
[----:B----4-:R3:W4:Y:S05]  /*1500*/  @P2 LDS R150, [R12.X4+0x107c] ;  /* 0x00107c000c962984 */ /* 0x01072a0000004800 */
[----:B------:R-:W0:Y:S01]  /*1510*/  MUFU.EX2 R140, R140 ;  /* 0x0000008c008c7308 */ /* 0x000e220000000800 */
[----:B------:R-:W-:-:S02]  /*1520*/  FMUL.FTZ R125, R88, R117 ;  /* 0x00000075587d7220 */ /* 0x000fc40000410000 */
[-C--:B------:R-:W-:Y:S02]  /*1530*/  FMUL.FTZ R126, R103, R117.reuse ;  /* 0x00000075677e7220 */ /* 0x080fe40000410000 */
[----:B------:R-:W-:Y:S01]  /*1540*/  FMUL.FTZ R148, R86, R117 ;  /* 0x0000007556947220 */ /* 0x000fe20000410000 */
[----:B------:R-:W-:Y:S02]  /*1550*/  MOV R115, RZ ;  /* 0x000000ff00737202 */ /* 0x000fe40000000f00 */
[----:B------:R-:W1:Y:S01]  /*1560*/  MUFU.EX2 R122, R122 ;  /* 0x0000007a007a7308 */ /* 0x000e620000000800 */
[--C-:B------:R-:W-:Y:S02]  /*1570*/  PRMT R113, RZ, 0x5410, R40.reuse ;  /* 0x00005410ff717816 */ /* 0x100fe40000000028 */
[----:B------:R-:W-:Y:S01]  /*1580*/  PRMT R108, RZ, 0x7610, R40 ;  /* 0x00007610ff6c7816 */ /* 0x000fe20000000028 */
[----:B------:R1:W5:Y:S04]  /*1590*/  @P0 LDG.E R115, [R110.64+0x4] ;  /* 0x000004066e730981 */ /* 0x000368000c1e1900 */
[----:B------:R-:W2:Y:S01]  /*15a0*/  MUFU.EX2 R143, R143 ;  /* 0x0000008f008f7308 */ /* 0x000ea20000000800 */
[--C-:B0-----:R-:W-:Y:S01]  /*15b0*/  PRMT R102, RZ, 0x5410, R44.reuse ;  /* 0x00005410ff667816 */ /* 0x101fe2000000002c */
[----:B------:R-:W-:Y:S01]  /*15c0*/  FMUL.FTZ R159, R92, R113 ;  /* 0x000000715c9f7220 */ /* 0x000fe20000410000 */
[----:B------:R-:W-:Y:S01]  /*15d0*/  PRMT R104, RZ, 0x7610, R44 ;  /* 0x00007610ff687816 */ /* 0x000fe2000000002c */
[----:B------:R-:W-:Y:S01]  /*15e0*/  FMUL.FTZ R155, R107, R108 ;  /* 0x0000006c6b9b7220 */ /* 0x000fe20000410000 */
[----:B------:R-:W-:-:S03]  /*15f0*/  PRMT R106, RZ, 0x5410, R45 ;  /* 0x00005410ff6a7816 */ /* 0x000fc6000000002d */
[----:B------:R-:W0:Y:S01]  /*1600*/  MUFU.EX2 R125, R125 ;  /* 0x0000007d007d7308 */ /* 0x000e220000000800 */
[----:B------:R-:W-:Y:S01]  /*1610*/  PRMT R112, RZ, 0x7610, R45 ;  /* 0x00007610ff707816 */ /* 0x000fe2000000002d */
[----:B-1----:R-:W-:Y:S01]  /*1620*/  FMUL.FTZ R45, R131, R120 ;  /* 0x00000078832d7220 */ /* 0x002fe20000410000 */
[--C-:B------:R-:W-:Y:S02]  /*1630*/  PRMT R111, RZ, 0x5410, R41.reuse ;  /* 0x00005410ff6f7816 */ /* 0x100fe40000000029 */
[----:B------:R-:W-:-:S03]  /*1640*/  PRMT R136, RZ, 0x7610, R41 ;  /* 0x00007610ff887816 */ /* 0x000fc60000000029 */
[----:B------:R-:W1:Y:S01]  /*1650*/  MUFU.EX2 R126, R126 ;  /* 0x0000007e007e7308 */ /* 0x000e620000000800 */
[--C-:B------:R-:W-:Y:S02]  /*1660*/  PRMT R135, RZ, 0x5410, R42.reuse ;  /* 0x00005410ff877816 */ /* 0x100fe4000000002a */
[----:B------:R-:W-:-:S05]  /*1670*/  PRMT R134, RZ, 0x7610, R42 ;  /* 0x00007610ff867816 */ /* 0x000fca000000002a */
[----:B------:R-:W0:Y:S01]  /*1680*/  MUFU.EX2 R148, R148 ;  /* 0x0000009400947308 */ /* 0x000e220000000800 */
        /* <DEDUP_REMOVED lines=10> */
[----:B------:R-:W-:Y:S01]  /*1730*/  FMUL.FTZ R163, R104, R155 ;  /* 0x0000009b68a37220 */ /* 0x000fe20000410000 */
[--C-:B------:R-:W-:Y:S01]  /*1740*/  PRMT R118, RZ, 0x5410, R47.reuse ;  /* 0x00005410ff767816 */ /* 0x100fe2000000002f */
[----:B------:R-:W-:Y:S01]  /*1750*/  FMUL.FTZ R138, R93, R114 ;  /* 0x000000725d8a7220 */ /* 0x000fe20000410000 */
[----:B------:R-:W-:Y:S01]  /*1760*/  PRMT R137, RZ, 0x7610, R47 ;  /* 0x00007610ff897816 */ /* 0x000fe2000000002f */
[----:B------:R-:W-:Y:S02]  /*1770*/  FMUL.FTZ R47, R86, R133 ;  /* 0x00000085562f7220 */ /* 0x000fe40000410000 */
[----:B------:R-:W-:Y:S02]  /*1780*/  FMUL.FTZ R44, R122, R45 ;  /* 0x0000002d7a2c7220 */ /* 0x000fe40000410000 */
[----:B------:R-:W-:Y:S02]  /*1790*/  FMUL.FTZ R161, R106, R129 ;  /* 0x000000816aa17220 */ /* 0x000fe40000410000 */
[----:B------:R-:W-:-:S02]  /*17a0*/  FMUL.FTZ R157, R112, R151 ;  /* 0x00000097709d7220 */ /* 0x000fc40000410000 */
[----:B------:R-:W-:Y:S02]  /*17b0*/  FMUL.FTZ R128, R110, R147 ;  /* 0x000000936e807220 */ /* 0x000fe40000410000 */
[----:B------:R-:W-:Y:S02]  /*17c0*/  FMUL.FTZ R149, R119, R124 ;  /* 0x0000007c77957220 */ /* 0x000fe40000410000 */
[-C--:B--2---:R-:W-:Y:S02]  /*17d0*/  FMUL.FTZ R121, R48, R116.reuse ;  /* 0x0000007430797220 */ /* 0x084fe40000410000 */
        /* <DEDUP_REMOVED lines=8> */
[----:B------:R-:W-:-:S02]  /*1860*/  FFMA.FTZ R142, R143, R132, R130 ;  /* 0x000000848f8e7223 */ /* 0x000fc40000010082 */
[----:B------:R-:W-:Y:S01]  /*1870*/  FFMA.FTZ R46, R120, R116, R163 ;  /* 0x00000074782e7223 */ /* 0x000fe200000100a3 */
[----:B------:R-:W-:Y:S05]  /*1880*/  @P2 BRA `(.L_x_7586) ;  /* 0x0000007000002947 */ /* 0x000fea0003800000 */
[----:B01-34-:R-:W-:Y:S02]  /*1890*/  ISETP.NE.AND P0, PT, R20, c[0x0][0x174], PT ;  /* 0x00005d0014007a0c */ /* 0x01bfe40003f05270 */
[----:B------:R-:W-:-:S11]  /*18a0*/  MOV R150, 0x3f800000 ;  /* 0x3f80000000967802 */ /* 0x000fd60000000f00 */
[----:B------:R-:W-:-:S04]  /*18b0*/  @P0 LEA.HI R45, R20, R20, RZ, 0x1 ;  /* 0x00000014142d0211 */ /* 0x000fc800078f08ff */
[----:B------:R-:W-:-:S04]  /*18c0*/  @P0 LOP3.LUT R45, R45, 0xfffffe, RZ, 0xc0, !PT ;  /* 0x00fffffe2d2d0812 */ /* 0x000fc800078ec0ff */
[----:B------:R-:W-:-:S04]  /*18d0*/  @P0 IADD3 R45, -R45, R20, RZ ;  /* 0x000000142d2d0210 */ /* 0x000fc80007ffe1ff */
[----:B------:R-:W-:-:S05]  /*18e0*/  @P0 LEA R45, R45, R82, 0x8 ;  /* 0x000000522d2d0211 */ /* 0x000fca00078e40ff */
[----:B------:R0:W1:Y:S02]  /*18f0*/  @P0 LDS R150, [R45.X4+0x878] ;  /* 0x000878002d960984 */ /* 0x0000640000004800 */
.L_x_7586:
[----:B01-34-:R-:W-:Y:S05]  /*1900*/  BSYNC B0 ;  /* 0x0000000000007941 */ /* 0x01bfea0003800000 */
.L_x_7585:
[----:B------:R-:W-:Y:S01]  /*1910*/  FMUL.FTZ R45, R143, R150 ;  /* 0x000000968f2d7220 */ /* 0x000fe20000410000 */
[----:B------:R-:W-:Y:S01]  /*1920*/  ISETP.GE.AND P0, PT, R21, 0x1, PT ;  /* 0x000000011500780c */ /* 0x000fe20003f06270 */
[----:B------:R-:W-:Y:S01]  /*1930*/  FFMA.FTZ R46, R140, R46, R161 ;  /* 0x0000002e8c2e7223 */ /* 0x000fe200000100a1 */
[----:B------:R-:W-:Y:S01]  /*1940*/  ISETP.NE.AND P3, PT, R22, 0x1f, PT ;  /* 0x0000001f1600780c */ /* 0x000fe20003f65270 */
[----:B------:R-:W-:Y:S01]  /*1950*/  FFMA.FTZ R142, R148, R142, R153 ;  /* 0x0000008e948e7223 */ /* 0x000fe20000010099 */
[----:B------:R-:W-:Y:S01]  /*1960*/  ISETP.GE.U32.AND P4, PT, R22, 0x18, PT ;  /* 0x000000181600780c */ /* 0x000fe20003f86070 */
[----:B------:R-:W-:Y:S01]  /*1970*/  FMUL.FTZ R45, R148, R45 ;  /* 0x0000002d942d7220 */ /* 0x000fe20000410000 */
[----:B------:R-:W-:Y:S01]  /*1980*/  ISETP.NE.AND P5, PT, R12, RZ, PT ;  /* 0x000000ff0c00720c */ /* 0x000fe20003fa5270 */
[----:B------:R-:W-:Y:S01]  /*1990*/  FFMA.FTZ R46, R122, R46, R157 ;  /* 0x0000002e7a2e7223 */ /* 0x000fe2000001009d */
[----:B------:R-:W-:Y:S01]  /*19a0*/  LEA R141, R141, R12, 0x8 ;  /* 0x0000000c8d8d7211 */ /* 0x000fe200078e40ff */
[C---:B------:R-:W-:Y:S01]  /*19b0*/  FFMA.FTZ R152, R126.reuse, R142, R127 ;  /* 0x0000008e7e987223 */ /* 0x040fe2000001007f */
[----:B------:R-:W-:Y:S01]  /*19c0*/  BSSY B0, `(.L_x_7587) ;  /* 0x00000a6000007945 */ /* 0x000fe20003800000 */
[----:B------:R-:W-:-:S02]  /*19d0*/  FMUL.FTZ R142, R126, R45 ;  /* 0x0000002d7e8e7220 */ /* 0x000fc40000410000 */
[C---:B------:R-:W-:Y:S02]  /*19e0*/  FFMA.FTZ R46, R125.reuse, R46, R128 ;  /* 0x0000002e7d2e7223 */ /* 0x040fe40000010080 */
[C---:B------:R-:W-:Y:S02]  /*19f0*/  FMUL.FTZ R45, R125.reuse, R44 ;  /* 0x0000002c7d2d7220 */ /* 0x040fe40000410000 */
[C---:B------:R-:W-:Y:S02]  /*1a00*/  FFMA.FTZ R152, R125.reuse, R152, R146 ;  /* 0x000000987d987223 */ /* 0x040fe40000010092 */
[----:B------:R-:W-:Y:S02]  /*1a10*/  FMUL.FTZ R165, R125, R142 ;  /* 0x0000008e7da57220 */ /* 0x000fe40000410000 */
[----:B------:R-:W-:Y:S02]  /*1a20*/  FMUL.FTZ R145, R118, R47 ;  /* 0x0000002f76917220 */ /* 0x000fe40000410000 */
[----:B------:R-:W-:-:S02]  /*1a30*/  FFMA.FTZ R46, R126, R46, R149 ;  /* 0x0000002e7e2e7223 */ /* 0x000fc40000010095 */
        /* <DEDUP_REMOVED lines=8> */
[C---:B------:R-:W-:Y:S02]  /*1ac0*/  FFMA.FTZ R154, R143.reuse, R46, R144 ;  /* 0x0000002e8f9a7223 */ /* 0x040fe40000010090 */
        /* <DEDUP_REMOVED lines=28> */
[----:B------:R-:W-:Y:S01]  /*1c90*/  MOV R44, 0x3f800000 ;  /* 0x3f800000002c7802 */ /* 0x000fe20000000f00 */
[----:B-1----:R-:W-:-:S03]  /*1ca0*/  @P0 FMUL.FTZ R156, R156, R45 ;  /* 0x0000002d9c9c0220 */ /* 0x002fc60000410000 */
[----:B------:R-:W0:Y:S01]  /*1cb0*/  SHFL.UP PT, R158, R154, 0x8, RZ ;  /* 0x050000009a9e7989 */ /* 0x000e2200000e00ff */
[----:B------:R-:W-:Y:S01]  /*1cc0*/  ISETP.GE.AND P0, PT, R20, c[0x0][0x174], PT ;  /* 0x00005d0014007a0c */ /* 0x000fe20003f06270 */
[----:B------:R-:W-:Y:S01]  /*1cd0*/  HFMA2.MMA R45, -RZ, RZ, 0, 0 ;  /* 0x00000000ff2d7435 */ /* 0x000fe200000001ff */
[----:B--2---:R-:W-:Y:S02]  /*1ce0*/  @!P3 FFMA.FTZ R165, R152, R142, R165 ;  /* 0x0000008e98a5b223 */ /* 0x004fe400000100a5 */
[----:B------:R-:W1:Y:S01]  /*1cf0*/  SHFL.UP PT, R142, R156, 0x8, RZ ;  /* 0x050000009c8e7989 */ /* 0x000e6200000e00ff */
[----:B------:R-:W-:Y:S01]  /*1d00*/  ISETP.NE.OR P0, PT, R22, RZ, P0 ;  /* 0x000000ff1600720c */ /* 0x000fe20000705670 */
[----:B---3--:R-:W-:Y:S01]  /*1d10*/  @!P3 FMUL.FTZ R152, R152, R46 ;  /* 0x0000002e9898b220 */ /* 0x008fe20000410000 */
[----:B------:R-:W-:Y:S01]  /*1d20*/  ISETP.GE.AND P3, PT, R21, 0x8, PT ;  /* 0x000000081500780c */ /* 0x000fe20003f66270 */
[----:B------:R-:W2:Y:S01]  /*1d30*/  SHFL.DOWN PT, R162, R165, 0x8, 0x1f ;  /* 0x09001f00a5a27f89 */ /* 0x000ea200000e0000 */
[----:B------:R-:W-:-:S03]  /*1d40*/  SHF.L.U32 R46, R82, 0x3, RZ ;  /* 0x00000003522e7819 */ /* 0x000fc600000006ff */
[----:B------:R-:W3:Y:S06]  /*1d50*/  SHFL.DOWN PT, R160, R152, 0x8, 0x1f ;  /* 0x09001f0098a07f89 */ /* 0x000eec00000e0000 */
[----:B------:R-:W-:Y:S01]  /*1d60*/  @!P0 LDS.64 R44, [R46+0x10f8] ;  /* 0x0010f8002e2c8984 */ /* 0x000fe20000000a00 */
[----:B------:R-:W-:Y:S01]  /*1d70*/  ISETP.GE.AND P0, PT, R21, 0x10, PT ;  /* 0x000000101500780c */ /* 0x000fe20003f06270 */
[C---:B0-----:R-:W-:Y:S02]  /*1d80*/  @P3 FFMA.FTZ R154, R156.reuse, R158, R154 ;  /* 0x0000009e9c9a3223 */ /* 0x041fe4000001009a */
        /* <DEDUP_REMOVED lines=22> */
[----:B------:R-:W-:Y:S02]  /*1ef0*/  FFMA.FTZ R163, R120, R131, R163 ;  /* 0x0000008378a37223 */ /* 0x000fe400000100a3 */
[----:B------:R-:W-:Y:S02]  /*1f00*/  FFMA.FTZ R132, R158, R150, R132 ;  /* 0x000000969e847223 */ /* 0x000fe40000010084 */
[----:B------:R-:W-:Y:S02]  /*1f10*/  FFMA.FTZ R115, R102, -R159, R131 ;  /* 0x8000009f66737223 */ /* 0x000fe40000010083 */
[----:B------:R-:W-:Y:S01]  /*1f20*/  FFMA.FTZ R150, R48, R131, RZ ;  /* 0x0000008330967223 */ /* 0x000fe200000100ff */
[----:B------:R-:W0:Y:S01]  /*1f30*/  SHFL.IDX PT, R159, R152, RZ, 0x1f ;  /* 0x00001fff989f7589 */ /* 0x000e2200000e0000 */
        /* <DEDUP_REMOVED lines=16> */
[----:B------:R-:W-:Y:S02]  /*2040*/  FFMA.FTZ R150, R75, R149, R150 ;  /* 0x000000954b967223 */ /* 0x000fe40000010096 */
[----:B0-----:R-:W-:Y:S02]  /*2050*/  FFMA.FTZ R45, R159, R45, R142 ;  /* 0x0000002d9f2d7223 */ /* 0x001fe4000001008e */
[----:B------:R-:W-:-:S02]  /*2060*/  FMUL.FTZ R142, R92, R121 ;  /* 0x000000795c8e7220 */ /* 0x000fc40000410000 */
[----:B------:R-:W-:Y:S02]  /*2070*/  FFMA.FTZ R144, R143, R145, R144 ;  /* 0x000000918f907223 */ /* 0x000fe40000010090 */
[----:B------:R-:W-:Y:S01]  /*2080*/  FFMA.FTZ R122, R118, -R47, R145 ;  /* 0x8000002f767a7223 */ /* 0x000fe20000010091 */
[----:B------:R-:W-:Y:S01]  /*2090*/  P2R R47, PR, RZ, 0x20 ;  /* 0x00000020ff2f7803 */ /* 0x000fe20000000000 */
[----:B------:R-:W-:Y:S02]  /*20a0*/  FFMA.FTZ R150, R81, R145, R150 ;  /* 0x0000009151967223 */ /* 0x000fe40000010096 */
[----:B------:R-:W-:Y:S02]  /*20b0*/  FFMA.FTZ R116, R104, -R155, R163 ;  /* 0x8000009b68747223 */ /* 0x000fe400000100a3 */
[----:B------:R-:W-:Y:S02]  /*20c0*/  FMUL.FTZ R145, R107, R117 ;  /* 0x000000756b917220 */ /* 0x000fe40000410000 */
[----:B------:R-:W-:-:S02]  /*20d0*/  FFMA.FTZ R143, R115, R142, RZ ;  /* 0x0000008e738f7223 */ /* 0x000fc400000100ff */
[----:B------:R-:W-:Y:S02]  /*20e0*/  FMUL.FTZ R44, R159, R44 ;  /* 0x0000002c9f2c7220 */ /* 0x000fe40000410000 */
[----:B------:R-:W-:Y:S02]  /*20f0*/  FFMA.FTZ R120, R137, -R138, R144 ;  /* 0x8000008a89787223 */ /* 0x000fe40000010090 */
[----:B------:R-:W-:Y:S01]  /*2100*/  FFMA.FTZ R138, R109, R144, R150 ;  /* 0x000000906d8a7223 */ /* 0x000fe20000010096 */
[----:B------:R0:W-:Y:S01]  /*2110*/  @!P5 STS.64 [R46+0x10f8], R44 ;  /* 0x0010f82c2e00d388 */ /* 0x0001e20000000a00 */
[----:B------:R-:W-:Y:S02]  /*2120*/  FFMA.FTZ R129, R106, -R129, R161 ;  /* 0x800000816a817223 */ /* 0x000fe400000100a1 */
[----:B------:R-:W-:Y:S02]  /*2130*/  FMUL.FTZ R146, R90, R123 ;  /* 0x0000007b5a927220 */ /* 0x000fe40000410000 */
[----:B------:R-:W-:-:S02]  /*2140*/  FFMA.FTZ R144, R116, R145, R143 ;  /* 0x0000009174907223 */ /* 0x000fc4000001008f */
[----:B------:R-:W-:Y:S02]  /*2150*/  FMUL.FTZ R140, R86, R131 ;  /* 0x00000083568c7220 */ /* 0x000fe40000410000 */
[----:B------:R-:W-:Y:S02]  /*2160*/  FFMA.FTZ R126, R110, -R147, R154 ;  /* 0x800000936e7e7223 */ /* 0x000fe4000001009a */
[----:B------:R-:W-:Y:S01]  /*2170*/  FMUL.FTZ R47, R93, R132 ;  /* 0x000000845d2f7220 */ /* 0x000fe20000410000 */
[----:B0-----:R-:W-:Y:S01]  /*2180*/  SHF.L.U64.HI R44, R89, 0x2, R80 ;  /* 0x00000002592c7819 */ /* 0x001fe20000010250 */
[----:B------:R-:W-:Y:S01]  /*2190*/  FFMA.FTZ R45, R129, R146, R144 ;  /* 0x00000092812d7223 */ /* 0x000fe20000010090 */
[----:B------:R-:W-:Y:S01]  /*21a0*/  IADD3 R144, -R141, c[0x0][0x168], RZ ;  /* 0x00005a008d907a10 */ /* 0x000fe20007ffe1ff */
[----:B------:R-:W-:Y:S02]  /*21b0*/  FFMA.FTZ R128, R112, -R151, R157 ;  /* 0x8000009770807223 */ /* 0x000fe4000001009d */
[----:B------:R-:W-:Y:S01]  /*21c0*/  FFMA.FTZ R124, R119, -R124, R149 ;  /* 0x8000007c777c7223 */ /* 0x000fe20000010095 */
[----:B------:R-:W-:Y:S01]  /*21d0*/  ISETP.GE.AND P0, PT, R144, 0x1, PT ;  /* 0x000000019000780c */ /* 0x000fe20003f06270 */
[----:B------:R-:W-:-:S02]  /*21e0*/  FMUL.FTZ R147, R105, R125 ;  /* 0x0000007d69937220 */ /* 0x000fc40000410000 */
[----:B------:R-:W-:Y:S02]  /*21f0*/  FMUL.FTZ R149, R133, R140 ;  /* 0x0000008c85957220 */ /* 0x000fe40000410000 */
[----:B------:R-:W-:Y:S02]  /*2200*/  FMUL.FTZ R151, R114, R47 ;  /* 0x0000002f72977220 */ /* 0x000fe40000410000 */
[----:B------:R-:W-:Y:S01]  /*2210*/  FMUL.FTZ R148, R88, R127 ;  /* 0x0000007f58947220 */ /* 0x000fe20000410000 */
[----:B------:R0:W-:Y:S01]  /*2220*/  STS [R26.X4+0x238], R149 ;  /* 0x000238951a007388 */ /* 0x0001e20000004800 */
[----:B------:R-:W-:Y:S02]  /*2230*/  FFMA.FTZ R45, R128, R147, R45 ;  /* 0x00000093802d7223 */ /* 0x000fe4000001002d */
[----:B------:R-:W-:Y:S01]  /*2240*/  FMUL.FTZ R153, R103, R130 ;  /* 0x0000008267997220 */ /* 0x000fe20000410000 */
[----:B------:R1:W-:Y:S01]  /*2250*/  STS [R26.X4+0x23c], R151 ;  /* 0x00023c971a007388 */ /* 0x0003e20000004800 */
[----:B------:R-:W-:-:S02]  /*2260*/  FMUL.FTZ R143, R111, R146 ;  /* 0x000000926f8f7220 */ /* 0x000fc40000410000 */
[----:B------:R-:W-:Y:S02]  /*2270*/  FMUL.FTZ R155, R134, R153 ;  /* 0x00000099869b7220 */ /* 0x000fe40000410000 */
[----:B------:R-:W-:Y:S01]  /*2280*/  FMUL.FTZ R145, R108, R145 ;  /* 0x000000916c917220 */ /* 0x000fe20000410000 */
[----:B------:R2:W-:Y:S01]  /*2290*/  STS [R26.X4+0x228], R143 ;  /* 0x0002288f1a007388 */ /* 0x0005e20000004800 */
[----:B0-----:R-:W-:Y:S02]  /*22a0*/  FMUL.FTZ R149, R136, R147 ;  /* 0x0000009388957220 */ /* 0x001fe40000410000 */
[-C--:B------:R-:W-:Y:S01]  /*22b0*/  FFMA.FTZ R147, R126, R148.reuse, R45 ;  /* 0x000000947e937223 */ /* 0x080fe2000001002d */
[----:B------:R0:W-:Y:S01]  /*22c0*/  STS [R26.X4+0x234], R155 ;  /* 0x0002349b1a007388 */ /* 0x0001e20000004800 */
[----:B-1----:R-:W-:Y:S02]  /*22d0*/  FMUL.FTZ R151, R135, R148 ;  /* 0x0000009487977220 */ /* 0x002fe40000410000 */
[----:B------:R-:W-:Y:S01]  /*22e0*/  FMUL.FTZ R45, R113, R142 ;  /* 0x0000008e712d7220 */ /* 0x000fe20000410000 */
[----:B------:R0:W-:Y:S01]  /*22f0*/  STS [R26.X4+0x22c], R149 ;  /* 0x00022c951a007388 */ /* 0x0001e20000004800 */
[----:B------:R-:W-:Y:S01]  /*2300*/  FFMA.FTZ R147, R124, R153, R147 ;  /* 0x000000997c937223 */ /* 0x000fe20000010093 */
[----:B--2---:R-:W-:Y:S01]  /*2310*/  SHF.L.U32 R143, R89, 0x2, RZ ;  /* 0x00000002598f7819 */ /* 0x004fe200000006ff */
[----:B------:R-:W-:Y:S01]  /*2320*/  FMUL.FTZ R142, R120, R47 ;  /* 0x0000002f788e7220 */ /* 0x000fe20000410000 */
[----:B------:R0:W-:Y:S01]  /*2330*/  STS [R26.X4+0x230], R151 ;  /* 0x000230971a007388 */ /* 0x0001e20000004800 */
[----:B------:R-:W-:-:S02]  /*2340*/  FFMA.FTZ R147, R122, R140, R147 ;  /* 0x0000008c7a937223 */ /* 0x000fc40000010093 */
[----:B------:R-:W-:Y:S01]  /*2350*/  IMAD R140, R44, c[0x0][0x2b0], RZ ;  /* 0x0000ac002c8c7a24 */ /* 0x000fe200078e02ff */
[----:B------:R0:W-:Y:S04]  /*2360*/  STS [R26.X4+0x224], R145 ;  /* 0x000224911a007388 */ /* 0x0001e80000004800 */
[----:B------:R0:W-:Y:S04]  /*2370*/  STS [R26.X4+0x220], R45 ;  /* 0x0002202d1a007388 */ /* 0x0001e80000004800 */
        /* <DEDUP_REMOVED lines=10> */
.L_x_7588:
[----:B0-----:R-:W-:Y:S05]  /*2420*/  BSYNC B0 ;  /* 0x0000000000007941 */ /* 0x001fea0003800000 */
.L_x_7587:
[----:B------:R0:W1:Y:S01]  /*2430*/  LDS R47, [R28.X4+0x2a0] ;  /* 0x0002a0001c2f7984 */ /* 0x0000620000004800 */
[C---:B------:R-:W-:Y:S01]  /*2440*/  ISETP.GE.AND P6, PT, R144.reuse, 0x21, PT ;  /* 0x000000219000780c */ /* 0x040fe20003fc6270 */
        /* <DEDUP_REMOVED lines=13> */
.L_x_7590:
[----:B0-----:R-:W-:Y:S05]  /*2520*/  BSYNC B0 ;  /* 0x0000000000007941 */ /* 0x001fea0003800000 */
.L_x_7589:
[----:B-1----:R0:W1:Y:S01]  /*2530*/  LDS R47, [R30.X4+0x320] ;  /* 0x000320001e2f7984 */ /* 0x0020620000004800 */
[----:B------:R-:W-:Y:S01]  /*2540*/  BSSY B0, `(.L_x_7591) ;  /* 0x0000006000007945 */ /* 0x000fe20003800000 */
[----:B------:R-:W-:Y:S01]  /*2550*/  MOV R46, c[0x0][0x174] ;  /* 0x00005d00002e7a02 */ /* 0x000fe20000000f00 */
[----:B------:R-:W-:Y:S05]  /*2560*/  @!P0 BRA `(.L_x_7592) ;  /* 0x0000003000008947 */ /* 0x000fea0003800000 */
[----:B------:R-:W-:-:S05]  /*2570*/  IMAD.WIDE.U32 R44, R143, c[0x0][0x2b0], R98 ;  /* 0x0000ac008f2c7a25 */ /* 0x000fca00078e0062 */
[----:B------:R-:W-:-:S05]  /*2580*/  IADD3 R45, R141, R45, RZ ;  /* 0x0000002d8d2d7210 */ /* 0x000fca0007ffe0ff */
[----:B-1----:R1:W-:Y:S02]  /*2590*/  RED.E.ADD.F32.FTZ.RN.STRONG.GPU [R44.64], R47 ;  /* 0x0000002f2c00798e */ /* 0x0023e4000c10e786 */
.L_x_7592:
[----:B------:R-:W-:Y:S05]  /*25a0*/  BSYNC B0 ;  /* 0x0000000000007941 */ /* 0x000fea0003800000 */
.L_x_7591:
[----:B-1----:R1:W2:Y:S01]  /*25b0*/  LDS R47, [R31.X4+0x3a0] ;  /* 0x0003a0001f2f7984 */ /* 0x0022a20000004800 */
[----:B------:R-:W-:Y:S01]  /*25c0*/  BSSY B0, `(.L_x_7593) ;  /* 0x0000007000007945 */ /* 0x000fe20003800000 */
[----:B------:R-:W-:Y:S01]  /*25d0*/  LEA R147, R46, UR4, 0x8 ;  /* 0x000000042e937c11 */ /* 0x000fe2000f8e40ff */
[----:B------:R-:W-:Y:S05]  /*25e0*/  @!P1 BRA `(.L_x_7594) ;  /* 0x0000004000009947 */ /* 0x000fea0003800000 */
[----:B------:R-:W-:-:S06]  /*25f0*/  IMAD.WIDE R44, R147, 0x4, R62 ;  /* 0x00000004932c7825 */ /* 0x000fcc00078e023e */
[----:B------:R-:W-:-:S05]  /*2600*/  IMAD.WIDE.U32 R44, R143, c[0x0][0x2b0], R44 ;  /* 0x0000ac008f2c7a25 */ /* 0x000fca00078e002c */
[----:B------:R-:W-:-:S05]  /*2610*/  IADD3 R45, R141, R45, RZ ;  /* 0x0000002d8d2d7210 */ /* 0x000fca0007ffe0ff */
[----:B--2---:R2:W-:Y:S02]  /*2620*/  RED.E.ADD.F32.FTZ.RN.STRONG.GPU [R44.64], R47 ;  /* 0x0000002f2c00798e */ /* 0x0045e4000c10e786 */
.L_x_7594:
[----:B------:R-:W-:Y:S05]  /*2630*/  BSYNC B0 ;  /* 0x0000000000007941 */ /* 0x000fea0003800000 */
.L_x_7593:
[----:B--2---:R2:W3:Y:S01]  /*2640*/  LDS R47, [R32.X4+0x420] ;  /* 0x00042000202f7984 */ /* 0x0044e20000004800 */
[----:B------:R-:W-:Y:S01]  /*2650*/  BSSY B0, `(.L_x_7595) ;  /* 0x0000005000007945 */ /* 0x000fe20003800000 */
[----:B------:R-:W-:Y:S05]  /*2660*/  @!P2 BRA `(.L_x_7596) ;  /* 0x000000300000a947 */ /* 0x000fea0003800000 */
[----:B------:R-:W-:-:S05]  /*2670*/  IMAD.WIDE.U32 R44, R143, c[0x0][0x2b0], R100 ;  /* 0x0000ac008f2c7a25 */ /* 0x000fca00078e0064 */
[----:B------:R-:W-:-:S05]  /*2680*/  IADD3 R45, R141, R45, RZ ;  /* 0x0000002d8d2d7210 */ /* 0x000fca0007ffe0ff */
[----:B---3--:R3:W-:Y:S02]  /*2690*/  RED.E.ADD.F32.FTZ.RN.STRONG.GPU [R44.64], R47 ;  /* 0x0000002f2c00798e */ /* 0x0087e4000c10e786 */
.L_x_7596:
[----:B------:R-:W-:Y:S05]  /*26a0*/  BSYNC B0 ;  /* 0x0000000000007941 */ /* 0x000fea0003800000 */
.L_x_7595:
[----:B------:R4:W0:Y:S01]  /*26b0*/  LDS R145, [R33.X4+0x4a0] ;  /* 0x0004a00021917984 */ /* 0x0008220000004800 */
[----:B------:R-:W-:Y:S01]  /*26c0*/  BSSY B0, `(.L_x_7597) ;  /* 0x0000007000007945 */ /* 0x000fe20003800000 */
[----:B---3--:R-:W-:Y:S01]  /*26d0*/  IMAD.WIDE R44, R147, 0x4, R56 ;  /* 0x00000004932c7825 */ /* 0x008fe200078e0238 */
[----:B------:R-:W-:Y:S05]  /*26e0*/  @!P3 BRA `(.L_x_7598) ;  /* 0x000000400000b947 */ /* 0x000fea0003800000 */
[----:B------:R-:W-:-:S06]  /*26f0*/  IMAD.WIDE R46, R147, 0x4, R60 ;  /* 0x00000004932e7825 */ /* 0x000fcc00078e023c */
[----:B------:R-:W-:-:S05]  /*2700*/  IMAD.WIDE.U32 R46, R143, c[0x0][0x2b0], R46 ;  /* 0x0000ac008f2e7a25 */ /* 0x000fca00078e002e */
[----:B------:R-:W-:-:S05]  /*2710*/  IADD3 R47, R141, R47, RZ ;  /* 0x0000002f8d2f7210 */ /* 0x000fca0007ffe0ff */
[----:B0-----:R0:W-:Y:S02]  /*2720*/  RED.E.ADD.F32.FTZ.RN.STRONG.GPU [R46.64], R145 ;  /* 0x000000912e00798e */ /* 0x0011e4000c10e786 */
.L_x_7598:
[----:B------:R-:W-:Y:S05]  /*2730*/  BSYNC B0 ;  /* 0x0000000000007941 */ /* 0x000fea0003800000 */
.L_x_7597:
        /* <DEDUP_REMOVED lines=8> */
.L_x_7600:
[----:B------:R-:W-:Y:S05]  /*27c0*/  BSYNC B0 ;  /* 0x0000000000007941 */ /* 0x000fea0003800000 */
.L_x_7599:
[----:B---3--:R3:W0:Y:S01]  /*27d0*/  LDS R47, [R35.X4+0x5a0] ;  /* 0x0005a000232f7984 */ /* 0x0086220000004800 */
[----:B------:R-:W-:Y:S01]  /*27e0*/  BSSY B0, `(.L_x_7601) ;  /* 0x0000004000007945 */ /* 0x000fe20003800000 */
[----:B------:R-:W-:Y:S05]  /*27f0*/  @!P5 BRA `(.L_x_7602) ;  /* 0x000000200000d947 */ /* 0x000fea0003800000 */
[----:B------:R-:W-:-:S05]  /*2800*/  IADD3 R45, R141, R45, RZ ;  /* 0x0000002d8d2d7210 */ /* 0x000fca0007ffe0ff */
[----:B0-----:R0:W-:Y:S02]  /*2810*/  RED.E.ADD.F32.FTZ.RN.STRONG.GPU [R44.64], R47 ;  /* 0x0000002f2c00798e */ /* 0x0011e4000c10e786 */
.L_x_7602:
[----:B------:R-:W-:Y:S05]  /*2820*/  BSYNC B0 ;  /* 0x0000000000007941 */ /* 0x000fea0003800000 */
.L_x_7601:
[----:B0-----:R-:W0:Y:S01]  /*2830*/  SHFL.DOWN PT, R45, R138, 0x1, 0x1f ;  /* 0x08201f008a2d7f89 */ /* 0x001e2200000e0000 */
        /* <DEDUP_REMOVED lines=16> */
[----:B0-----:R-:W-:Y:S02]  /*2940*/  @!P0 FADD.FTZ R138, R138, R45 ;  /* 0x0000002d8a8a8221 */ /* 0x001fe40000010000 */
[----:B------:R-:W-:Y:S02]  /*2950*/  FFMA.FTZ R91, R86, R118, R91 ;  /* 0x00000076565b7223 */ /* 0x000fe4000001005b */
[----:B-----5:R-:W-:Y:S01]  /*2960*/  @!P0 FADD.FTZ R139, R139, R44 ;  /* 0x0000002c8b8b8221 */ /* 0x020fe20000010000 */
[----:B------:R-:W0:Y:S01]  /*2970*/  SHFL.DOWN PT, R45, R138, 0x2, 0x1f ;  /* 0x08401f008a2d7f89 */ /* 0x000e2200000e0000 */
[----:B------:R-:W-:Y:S01]  /*2980*/  ISETP.GT.AND P0, PT, R21, 0x1d, PT ;  /* 0x0000001d1500780c */ /* 0x000fe20003f04270 */
[----:B------:R-:W-:Y:S02]  /*2990*/  FFMA.FTZ R85, R90, R106, R85 ;  /* 0x0000006a5a557223 */ /* 0x000fe40000010055 */
[----:B------:R-:W5:Y:S01]  /*29a0*/  SHFL.DOWN PT, R44, R139, 0x2, 0x1f ;  /* 0x08401f008b2c7f89 */ /* 0x000f6200000e0000 */
[----:B------:R-:W-:-:S02]  /*29b0*/  FFMA.FTZ R84, R93, R137, R84 ;  /* 0x000000895d547223 */ /* 0x000fc40000010054 */
[----:B------:R-:W-:Y:S02]  /*29c0*/  FADD.FTZ R54, R131, R54 ;  /* 0x0000003683367221 */ /* 0x000fe40000010000 */
[----:B------:R-:W-:-:S05]  /*29d0*/  FFMA.FTZ R83, R92, R102, R83 ;  /* 0x000000665c537223 */ /* 0x000fca0000010053 */
[----:B0-----:R-:W-:Y:S02]  /*29e0*/  @!P0 FADD.FTZ R138, R138, R45 ;  /* 0x0000002d8a8a8221 */ /* 0x001fe40000010000 */
        /* <DEDUP_REMOVED lines=10> */
[----:B------:R-:W5:Y:S02]  /*2a90*/  SHFL.DOWN PT, R44, R139, 0x8, 0x1f ;  /* 0x09001f008b2c7f89 */ /* 0x000f6400000e0000 */
[----:B------:R-:W-:Y:S02]  /*2aa0*/  FFMA.FTZ R135, R135, R110, R45 ;  /* 0x0000006e87877223 */ /* 0x000fe4000001002d */
[----:B------:R-:W-:-:S02]  /*2ab0*/  FMUL.FTZ R45, R112, R125 ;  /* 0x0000007d702d7220 */ /* 0x000fc40000410000 */
[----:B------:R-:W-:Y:S02]  /*2ac0*/  FMUL.FTZ R125, R74, R125 ;  /* 0x0000007d4a7d7220 */ /* 0x000fe40000410000 */
[----:B------:R-:W-:Y:S02]  /*2ad0*/  FFMA.FTZ R68, R105, R45, R68 ;  /* 0x0000002d69447223 */ /* 0x000fe40000010044 */
[----:B------:R-:W-:Y:S02]  /*2ae0*/  FMUL.FTZ R125, R128, R125 ;  /* 0x0000007d807d7220 */ /* 0x000fe40000410000 */
[----:B------:R-:W-:Y:S02]  /*2af0*/  FADD.FTZ R52, R135, R52 ;  /* 0x0000003487347221 */ /* 0x000fe40000010000 */
[----:B------:R-:W-:-:S04]  /*2b00*/  FFMA.FTZ R136, R136, R45, R125 ;  /* 0x0000002d88887223 */ /* 0x000fc8000001007d */
[----:B------:R-:W-:Y:S02]  /*2b10*/  FADD.FTZ R39, R136, R39 ;  /* 0x0000002788277221 */ /* 0x000fe40000010000 */
[----:B0-----:R-:W-:Y:S02]  /*2b20*/  @!P0 FADD.FTZ R138, R138, R47 ;  /* 0x0000002f8a8a8221 */ /* 0x001fe40000010000 */
[----:B------:R-:W-:Y:S02]  /*2b30*/  FMUL.FTZ R47, R74, R130 ;  /* 0x000000824a2f7220 */ /* 0x000fe40000410000 */
[----:B-----5:R-:W-:Y:S01]  /*2b40*/  @!P0 FADD.FTZ R139, R139, R44 ;  /* 0x0000002c8b8b8221 */ /* 0x020fe20000010000 */
[----:B------:R-:W0:Y:S01]  /*2b50*/  SHFL.DOWN PT, R127, R138, 0x10, 0x1f ;  /* 0x0a001f008a7f7f89 */ /* 0x000e2200000e0000 */
[----:B------:R-:W-:Y:S01]  /*2b60*/  ISETP.GT.AND P0, PT, R21, 0xf, PT ;  /* 0x0000000f1500780c */ /* 0x000fe20003f04270 */
[----:B------:R-:W-:Y:S02]  /*2b70*/  FMUL.FTZ R47, R124, R47 ;  /* 0x0000002f7c2f7220 */ /* 0x000fe40000410000 */
[----:B------:R-:W5:Y:S01]  /*2b80*/  SHFL.DOWN PT, R46, R139, 0x10, 0x1f ;  /* 0x0a001f008b2e7f89 */ /* 0x000f6200000e0000 */
[----:B------:R-:W-:-:S02]  /*2b90*/  FMUL.FTZ R44, R74, R123 ;  /* 0x0000007b4a2c7220 */ /* 0x000fc40000410000 */
[----:B------:R-:W-:Y:S02]  /*2ba0*/  FFMA.FTZ R134, R134, R119, R47 ;  /* 0x0000007786867223 */ /* 0x000fe4000001002f */
[----:B------:R-:W-:Y:S02]  /*2bb0*/  FMUL.FTZ R47, R74, R132 ;  /* 0x000000844a2f7220 */ /* 0x000fe40000410000 */
[----:B------:R-:W-:Y:S02]  /*2bc0*/  FMUL.FTZ R129, R129, R44 ;  /* 0x0000002c81817220 */ /* 0x000fe40000410000 */
[----:B------:R-:W-:Y:S02]  /*2bd0*/  FMUL.FTZ R120, R120, R47 ;  /* 0x0000002f78787220 */ /* 0x000fe40000410000 */
[-C--:B------:R-:W-:Y:S02]  /*2be0*/  FMUL.FTZ R47, R104, R117.reuse ;  /* 0x00000075682f7220 */ /* 0x080fe40000410000 */
[----:B------:R-:W-:-:S02]  /*2bf0*/  FMUL.FTZ R117, R74, R117 ;  /* 0x000000754a757220 */ /* 0x000fc40000410000 */
[----:B------:R-:W-:Y:S02]  /*2c00*/  FMUL.FTZ R74, R74, R121 ;  /* 0x000000794a4a7220 */ /* 0x000fe40000410000 */
[----:B------:R-:W-:Y:S02]  /*2c10*/  FMUL.FTZ R117, R116, R117 ;  /* 0x0000007574757220 */ /* 0x000fe40000410000 */
[----:B------:R-:W-:Y:S02]  /*2c20*/  FMUL.FTZ R74, R115, R74 ;  /* 0x0000004a734a7220 */ /* 0x000fe40000410000 */
[----:B0-----:R-:W-:Y:S02]  /*2c30*/  @!P0 FADD.FTZ R138, R138, R127 ;  /* 0x0000007f8a8a8221 */ /* 0x001fe40000010000 */
[----:B------:R-:W-:Y:S02]  /*2c40*/  FFMA.FTZ R129, R111, R106, R129 ;  /* 0x0000006a6f817223 */ /* 0x000fe40000010081 */
[----:B-----5:R-:W-:Y:S01]  /*2c50*/  @!P0 FADD.FTZ R139, R139, R46 ;  /* 0x0000002e8b8b8221 */ /* 0x020fe20000010000 */
[----:B------:R-:W-:Y:S01]  /*2c60*/  MOV R45, R138 ;  /* 0x0000008a002d7202 */ /* 0x000fe20000000f00 */
[----:B------:R-:W-:-:S02]  /*2c70*/  FFMA.FTZ R120, R114, R137, R120 ;  /* 0x0000008972787223 */ /* 0x000fc40000010078 */
[----:B------:R-:W-:Y:S01]  /*2c80*/  FFMA.FTZ R117, R108, R47, R117 ;  /* 0x0000002f6c757223 */ /* 0x000fe20000010075 */
[----:B------:R-:W-:Y:S01]  /*2c90*/  MOV R44, R139 ;  /* 0x0000008b002c7202 */ /* 0x000fe20000000f00 */
[----:B------:R-:W-:Y:S02]  /*2ca0*/  FFMA.FTZ R74, R113, R102, R74 ;  /* 0x00000066714a7223 */ /* 0x000fe4000001004a */
[----:B------:R-:W-:Y:S02]  /*2cb0*/  FADD.FTZ R53, R134, R53 ;  /* 0x0000003586357221 */ /* 0x000fe40000010000 */
[----:B------:R0:W-:Y:S01]  /*2cc0*/  @!P1 STS.64 [0x648], R44 ;  /* 0x0006482cff009388 */ /* 0x0001e20000000a00 */
[----:B------:R-:W-:Y:S02]  /*2cd0*/  FFMA.FTZ R50, R107, R47, R50 ;  /* 0x0000002f6b327223 */ /* 0x000fe40000010032 */
        /* <DEDUP_REMOVED lines=14> */
.L_x_7604:
[----:B0-----:R-:W-:Y:S05]  /*2dc0*/  BSYNC B0 ;  /* 0x0000000000007941 */ /* 0x001fea0003800000 */
.L_x_7603:
[----:B------:R-:W-:Y:S02]  /*2dd0*/  IADD3 R82, R82, 0x1, RZ ;  /* 0x0000000152527810 */ /* 0x000fe40007ffe0ff */
[----:B------:R-:W-:Y:S02]  /*2de0*/  IADD3 R89, P1, R89, 0x1, RZ ;  /* 0x0000000159597810 */ /* 0x000fe40007f3e0ff */
[----:B------:R-:W-:Y:S02]  /*2df0*/  ISETP.GE.AND P0, PT, R82, c[0x0][0x16c], PT ;  /* 0x00005b0052007a0c */ /* 0x000fe40003f06270 */
[----:B------:R-:W-:-:S11]  /*2e00*/  IADD3.X R80, RZ, R80, RZ, P1, !PT ;  /* 0x00000050ff507210 */ /* 0x000fd60000ffe4ff */
[----:B------:R-:W-:Y:S01]  /*2e10*/  @P0 CALL.REL.NOINC `(.L_x_7584) ;  /* 0x0000001000000944 */ /* 0x000fe20003c00000 */
[----:B------:R-:W-:Y:S05]  /*2e20*/  BRA `(.L_x_7605) ;  /* 0xffffe37000007947 */ /* 0x000fea000383ffff */
.L_x_7584:
        /* <DEDUP_REMOVED lines=68> */
.L_x_7582:
        /* <DEDUP_REMOVED lines=24> */
.L_x_7608:
[----:B0-----:R-:W-:Y:S05]  /*33f0*/  BSYNC B0 ;  /* 0x0000000000007941 */ /* 0x001fea0003800000 */
.L_x_7607:
        /* <DEDUP_REMOVED lines=23> */
.L_x_7610:
[----:B------:R-:W0:Y:S02]  /*3570*/  S2R R15, SR_TID.X ;  /* 0x00000000000f7919 */ /* 0x000e240000002100 */
.L_x_7611:
[----:B0-----:R-:W-:Y:S05]  /*3580*/  BSYNC B0 ;  /* 0x0000000000007941 */ /* 0x001fea0003800000 */
.L_x_7609:
        /* <DEDUP_REMOVED lines=10> */
.L_x_7612:
        /* <DEDUP_REMOVED lines=26> */
.L_x_7613:
        /* <DEDUP_REMOVED lines=11> */
.L_x_9124:


//--------------------- .text._Z25selective_scan_bwd_kernelI32Selective_Scan_bwd_kernel_traitsILi32ELi8ELb1ELb1ELb0ELb0ELb1EN3c108BFloat16EfEEv12SSMParamsBwd --------------------------
	.section	.text._Z25selective_scan_bwd_kernelI32Selective_Scan_bwd_kernel_traitsILi32ELi8ELb1ELb1ELb0ELb0ELb1EN3c108BFloat16EfEEv12SSMParamsBwd,"ax",@progbits
	.sectioninfo	@"SHI_REGISTERS=177"
	.align	128
        .global         _Z25selective_scan_bwd_kernelI32Selective_Scan_bwd_kernel_traitsILi32ELi8ELb1ELb1ELb0ELb0ELb1EN3c108BFloat16EfEEv12SSMParamsBwd
        .type           _Z25selective_scan_bwd_kernelI32Selective_Scan_bwd_kernel_traitsILi32ELi8ELb1ELb1ELb0ELb0ELb1EN3c108BFloat16EfEEv12SSMParamsBwd,@function
        .size           _Z25selective_scan_bwd_kernelI32Selective_Scan_bwd_kernel_traitsILi32ELi8ELb1ELb1ELb0ELb0ELb1EN3c108BFloat16EfEEv12SSMParamsBwd,(.L_x_9125 - _Z25selective_scan_bwd_kernelI32Selective_Scan_bwd_kernel_traitsILi32ELi8ELb1ELb1ELb0ELb0ELb1EN3c108BFloat16EfEEv12SSMParamsBwd)
        .other          _Z25selective_scan_bwd_kernelI32Selective_Scan_bwd_kernel_traitsILi32ELi8ELb1ELb1ELb0ELb0ELb1EN3c108BFloat16EfEEv12SSMParamsBwd,@"STO_CUDA_ENTRY STV_DEFAULT"
_Z25selective_scan_bwd_kernelI32Selective_Scan_bwd_kernel_traitsILi32ELi8ELb1ELb1ELb0ELb0ELb1EN3c108BFloat16EfEEv12SSMParamsBwd:
.text._Z25selective_scan_bwd_kernelI32Selective_Scan_bwd_kernel_traitsILi32ELi8ELb1ELb1ELb0ELb0ELb1EN3c108BFloat16EfEEv12SSMParamsBwd:
        /* <DEDUP_REMOVED lines=77> */
[C---:B------:R-:W-:Y:S01]  /*04d0*/  IADD3.X R2, R13.reuse, R3, R10, P0, !PT ;  /* 0x000000030d027210 */ /* 0x040fe200007fe40a */
        /* <DEDUP_REMOVED lines=34> */
[----:B------:R-:W-:Y:S01]  /*0700*/  MOV R65, RZ ;  /* 0x000000ff00417202 */ /* 0x000fe20000000f00 */
[----:B------:R-:W-:Y:S01]  /*0710*/  IMAD R0, R141, c[0x0][0x298], RZ ;  /* 0x0000a6008d007a24 */ /* 0x000fe200078e02ff */
[----:B------:R-:W-:Y:S01]  /*0720*/  MOV R54, c[0x0][0x174] ;  /* 0x00005d0000367a02 */ /* 0x000fe20000000f00 */
[----:B------:R-:W-:Y:S01]  /*0730*/  IMAD R7, R139, c[0x0][0x2a0], RZ ;  /* 0x0000a8008b077a24 */ /* 0x000fe200078e02ff */
[----:B------:R-:W1:Y:S01]  /*0740*/  S2R R53, SR_LANEID ;  /* 0x0000000000357919 */ /* 0x000e620000000000 */
[----:B------:R-:W-:Y:S01]  /*0750*/  IMAD R5, R67, c[0x0][0x29c], R0 ;  /* 0x0000a70043057a24 */ /* 0x000fe200078e0200 */
[----:B------:R-:W-:Y:S01]  /*0760*/  MOV R63, RZ ;  /* 0x000000ff003f7202 */ /* 0x000fe20000000f00 */
[----:B------:R-:W-:Y:S01]  /*0770*/  IMAD R7, R66, c[0x0][0x2a4], R7 ;  /* 0x0000a90042077a24 */ /* 0x000fe200078e0207 */
[----:B------:R-:W-:Y:S01]  /*0780*/  MOV R52, RZ ;  /* 0x000000ff00347202 */ /* 0x000fe20000000f00 */
[----:B------:R-:W-:-:S02]  /*0790*/  IMAD R4, R70, c[0x0][0x1b8], RZ ;  /* 0x00006e0046047a24 */ /* 0x000fc400078e02ff */
[----:B------:R-:W-:-:S04]  /*07a0*/  IMAD.WIDE.U32 R14, R71, c[0x0][0x180], RZ ;  /* 0x00006000470e7a25 */ /* 0x000fc800078e00ff */
[----:B------:R-:W-:-:S04]  /*07b0*/  IMAD.WIDE.U32 R12, R71, c[0x0][0x1b8], RZ ;  /* 0x00006e00470c7a25 */ /* 0x000fc800078e00ff */
[----:B------:R-:W-:Y:S02]  /*07c0*/  IMAD R47, R71, c[0x0][0x1bc], R4 ;  /* 0x00006f00472f7a24 */ /* 0x000fe400078e0204 */
[----:B0-----:R-:W-:Y:S01]  /*07d0*/  IMAD.WIDE.U32 R2, R67, c[0x0][0x298], R64 ;  /* 0x0000a60043027a25 */ /* 0x001fe200078e0040 */
[C---:B------:R-:W-:Y:S02]  /*07e0*/  SHF.L.U32 R46, R64.reuse, 0x3, RZ ;  /* 0x00000003402e7819 */ /* 0x040fe400000006ff */
[C---:B------:R-:W-:Y:S02]  /*07f0*/  IADD3 R45, R64.reuse, 0x20, RZ ;  /* 0x00000020402d7810 */ /* 0x040fe40007ffe0ff */
[----:B------:R-:W-:Y:S02]  /*0800*/  IADD3 R3, R3, R5, RZ ;  /* 0x0000000503037210 */ /* 0x000fe40007ffe0ff */
[C---:B------:R-:W-:Y:S02]  /*0810*/  IADD3 R43, R64.reuse, 0x60, RZ ;  /* 0x00000060402b7810 */ /* 0x040fe40007ffe0ff */
[----:B------:R-:W-:Y:S01]  /*0820*/  IADD3 R5, R64, 0x80, RZ ;  /* 0x0000008040057810 */ /* 0x000fe20007ffe0ff */
[----:B------:R-:W-:Y:S01]  /*0830*/  IMAD.WIDE.U32 R2, R66, c[0x0][0x2a0], R2 ;  /* 0x0000a80042027a25 */ /* 0x000fe200078e0002 */
[----:B------:R-:W-:-:S02]  /*0840*/  IADD3 R37, R64, 0xc0, RZ ;  /* 0x000000c040257810 */ /* 0x000fc40007ffe0ff */
[----:B------:R-:W-:Y:S02]  /*0850*/  IADD3 R9, R64, 0xe0, RZ ;  /* 0x000000e040097810 */ /* 0x000fe40007ffe0ff */
        /* <DEDUP_REMOVED lines=9> */
[----:B------:R-:W-:Y:S02]  /*08f0*/  IADD3 R39, P2, R39, -0x80, RZ ;  /* 0xffffff8027277810 */ /* 0x000fe40007f5e0ff */
[C---:B------:R-:W-:Y:S02]  /*0900*/  IADD3.X R35, R0.reuse, -0x1, RZ, P0, !PT ;  /* 0xffffffff00237810 */ /* 0x040fe400007fe4ff */
        /* <DEDUP_REMOVED lines=14> */
[-C--:B------:R-:W-:Y:S02]  /*09f0*/  LEA.HI.SX32 R37, R37, R64.reuse, 0x1b ;  /* 0x0000004025257211 */ /* 0x080fe400078fdaff */
[----:B------:R-:W-:Y:S02]  /*0a00*/  LEA.HI.SX32 R36, R9, R64, 0x1b ;  /* 0x0000004009247211 */ /* 0x000fe400078fdaff */
[----:B-1----:R-:W-:Y:S02]  /*0a10*/  IADD3.X R0, R0, -0x1, RZ, P2, !PT ;  /* 0xffffffff00007810 */ /* 0x002fe400017fe4ff */
.L_x_7638:
[----:B------:R-:W-:Y:S01]  /*0a20*/  BAR.SYNC.DEFER_BLOCKING 0x0 ;  /* 0x0000000000007b1d */ /* 0x000fe20000010000 */
[C---:B------:R-:W-:Y:S02]  /*0a30*/  SHF.L.U32 R33, R64.reuse, 0x4, RZ ;  /* 0x0000000440217819 */ /* 0x040fe400000006ff */
[----:B------:R-:W-:Y:S02]  /*0a40*/  SHF.L.U64.HI R32, R64, 0x4, R51 ;  /* 0x0000000440207819 */ /* 0x000fe40000010233 */
[----:B0-----:R-:W-:-:S04]  /*0a50*/  IADD3 R2, P0, R62, R33, RZ ;  /* 0x000000213e027210 */ /* 0x001fc80007f1e0ff */
[----:B------:R-:W-:-:S05]  /*0a60*/  IADD3.X R3, R61, R32, RZ, P0, !PT ;  /* 0x000000203d037210 */ /* 0x000fca00007fe4ff */
[----:B--2---:R-:W2:Y:S01]  /*0a70*/  LDG.E.128 R24, [R2.64] ;  /* 0x0000000402187981 */ /* 0x004ea2000c1e1d00 */
        /* <DEDUP_REMOVED lines=14> */
[----:B------:R-:W-:Y:S01]  /*0b60*/  MOV R3, c[0x0][0x174] ;  /* 0x00005d0000037a02 */ /* 0x000fe20000000f00 */
[----:B0-----:R-:W-:-:S03]  /*0b70*/  IMAD R24, R70, c[0x0][0x1f8], RZ ;  /* 0x00007e0046187a24 */ /* 0x001fc600078e02ff */
[----:B------:R-:W-:Y:S01]  /*0b80*/  LEA R2, R3, R52, 0x8 ;  /* 0x0000003403027211 */ /* 0x000fe200078e40ff */
[----:B------:R-:W-:Y:S02]  /*0b90*/  IMAD R25, R71, c[0x0][0x1fc], R24 ;  /* 0x00007f0047197a24 */ /* 0x000fe400078e0218 */
[----:B------:R-:W-:Y:S01]  /*0ba0*/  IMAD R24, R141, c[0x0][0x1f0], RZ ;  /* 0x00007c008d187a24 */ /* 0x000fe200078e02ff */
[----:B------:R-:W-:-:S05]  /*0bb0*/  SHF.R.S32.HI R3, RZ, 0x1f, R2 ;  /* 0x0000001fff037819 */ /* 0x000fca0000011402 */
[----:B------:R-:W-:-:S05]  /*0bc0*/  IMAD.WIDE.U32 R22, R71, c[0x0][0x1f8], R2 ;  /* 0x00007e0047167a25 */ /* 0x000fca00078e0002 */
[----:B------:R-:W-:Y:S01]  /*0bd0*/  IADD3 R23, R23, R25, RZ ;  /* 0x0000001917177210 */ /* 0x000fe20007ffe0ff */
[----:B------:R-:W-:-:S04]  /*0be0*/  IMAD R25, R67, c[0x0][0x1f4], R24 ;  /* 0x00007d0043197a24 */ /* 0x000fc800078e0218 */
[----:B------:R-:W-:-:S05]  /*0bf0*/  IMAD.WIDE.U32 R22, R67, c[0x0][0x1f0], R22 ;  /* 0x00007c0043167a25 */ /* 0x000fca00078e0016 */
        /* <DEDUP_REMOVED lines=24> */
[----:B------:R-:W1:Y:S04]  /*0d80*/  LDS.128 R28, [R53.X16] ;  /* 0x00000000351c7984 */ /* 0x000e68000000cc00 */
[----:B------:R-:W-:Y:S06]  /*0d90*/  BAR.SYNC.DEFER_BLOCKING 0x0 ;  /* 0x0000000000007b1d */ /* 0x000fec0000010000 */
[----:B------:R-:W2:Y:S01]  /*0da0*/  LDG.E.128 R72, [R72.64+-0x200] ;  /* 0xfffe000448487981 */ /* 0x000ea2000c1e1d00 */
[----:B0-----:R-:W-:-:S02]  /*0db0*/  PRMT R92, RZ, 0x7610, R27 ;  /* 0x00007610ff5c7816 */ /* 0x001fc4000000001b */
[--C-:B-1----:R-:W-:Y:S02]  /*0dc0*/  PRMT R81, RZ, 0x5410, R29.reuse ;  /* 0x00005410ff517816 */ /* 0x102fe4000000001d */
[----:B------:R-:W-:Y:S02]  /*0dd0*/  PRMT R83, RZ, 0x7610, R29 ;  /* 0x00007610ff537816 */ /* 0x000fe4000000001d */
[--C-:B------:R-:W-:Y:S02]  /*0de0*/  PRMT R77, RZ, 0x5410, R28.reuse ;  /* 0x00005410ff4d7816 */ /* 0x100fe4000000001c */
[----:B------:R-:W-:Y:S01]  /*0df0*/  PRMT R79, RZ, 0x7610, R28 ;  /* 0x00007610ff4f7816 */ /* 0x000fe2000000001c */
[----:B------:R-:W-:Y:S01]  /*0e00*/  FMUL.FTZ R28, R81, -1.4426950216293334961 ;  /* 0xbfb8aa3b511c7820 */ /* 0x000fe20000410000 */
[--C-:B------:R-:W-:Y:S01]  /*0e10*/  PRMT R87, RZ, 0x5410, R30.reuse ;  /* 0x00005410ff577816 */ /* 0x100fe2000000001e */
[----:B------:R-:W-:Y:S01]  /*0e20*/  FMUL.FTZ R29, R83, -1.4426950216293334961 ;  /* 0xbfb8aa3b531d7820 */ /* 0x000fe20000410000 */
[----:B------:R-:W-:Y:S01]  /*0e30*/  PRMT R89, RZ, 0x7610, R30 ;  /* 0x00007610ff597816 */ /* 0x000fe2000000001e */
[----:B------:R-:W0:Y:S01]  /*0e40*/  MUFU.EX2 R80, R28 ;  /* 0x0000001c00507308 */ /* 0x000e220000000800 */
[--C-:B------:R-:W-:Y:S01]  /*0e50*/  PRMT R93, RZ, 0x5410, R31.reuse ;  /* 0x00005410ff5d7816 */ /* 0x100fe2000000001f */
[----:B------:R-:W-:Y:S01]  /*0e60*/  FMUL.FTZ R23, R79, -1.4426950216293334961 ;  /* 0xbfb8aa3b4f177820 */ /* 0x000fe20000410000 */
[----:B------:R-:W-:Y:S01]  /*0e70*/  PRMT R97, RZ, 0x7610, R31 ;  /* 0x00007610ff617816 */ /* 0x000fe2000000001f */
[----:B------:R-:W-:-:S02]  /*0e80*/  FMUL.FTZ R22, R77, -1.4426950216293334961 ;  /* 0xbfb8aa3b4d167820 */ /* 0x000fc40000410000 */
[----:B------:R-:W-:Y:S02]  /*0e90*/  FMUL.FTZ R78, R89, -1.4426950216293334961 ;  /* 0xbfb8aa3b594e7820 */ /* 0x000fe40000410000 */
[----:B------:R-:W1:Y:S01]  /*0ea0*/  MUFU.EX2 R85, R29 ;  /* 0x0000001d00557308 */ /* 0x000e620000000800 */
[----:B------:R-:W-:Y:S02]  /*0eb0*/  FMUL.FTZ R76, R87, -1.4426950216293334961 ;  /* 0xbfb8aa3b574c7820 */ /* 0x000fe40000410000 */
[----:B------:R-:W-:Y:S02]  /*0ec0*/  FMUL.FTZ R90, R93, -1.4426950216293334961 ;  /* 0xbfb8aa3b5d5a7820 */ /* 0x000fe40000410000 */
[----:B------:R-:W-:-:S03]  /*0ed0*/  FMUL.FTZ R91, R97, -1.4426950216293334961 ;  /* 0xbfb8aa3b615b7820 */ /* 0x000fc60000410000 */
[----:B---3--:R-:W3:Y:S01]  /*0ee0*/  MUFU.EX2 R23, R23 ;  /* 0x0000001700177308 */ /* 0x008ee20000000800 */
[----:B0-----:R-:W-:-:S07]  /*0ef0*/  FADD.FTZ R80, R80, 1 ;  /* 0x3f80000050507421 */ /* 0x001fce0000010000 */
[----:B------:R-:W0:Y:S01]  /*0f00*/  MUFU.EX2 R22, R22 ;  /* 0x0000001600167308 */ /* 0x000e220000000800 */
[----:B-1----:R-:W-:-:S07]  /*0f10*/  FADD.FTZ R85, R85, 1 ;  /* 0x3f80000055557421 */ /* 0x002fce0000010000 */
[----:B------:R3:W-:Y:S08]  /*0f20*/  MUFU.EX2 R88, R78 ;  /* 0x0000004e00587308 */ /* 0x0007f00000000800 */
[----:B------:R0:W1:Y:S01]  /*0f30*/  MUFU.EX2 R86, R76 ;  /* 0x0000004c00567308 */ /* 0x0000620000000800 */
[----:B---3--:R-:W-:-:S07]  /*0f40*/  FADD.FTZ R78, R23, 1 ;  /* 0x3f800000174e7421 */ /* 0x008fce0000010000 */
[----:B------:R3:W-:Y:S01]  /*0f50*/  MUFU.RCP R84, R78 ;  /* 0x0000004e00547308 */ /* 0x0007e20000001000 */
[----:B0-----:R-:W-:Y:S02]  /*0f60*/  FADD.FTZ R76, R22, 1 ;  /* 0x3f800000164c7421 */ /* 0x001fe40000010000 */
[----:B------:R-:W-:-:S04]  /*0f70*/  IMAD R22, R70, c[0x0][0x2f0], RZ ;  /* 0x0000bc0046167a24 */ /* 0x000fc800078e02ff */
[C---:B------:R-:W-:Y:S01]  /*0f80*/  IMAD R95, R71.reuse, c[0x0][0x2f4], R22 ;  /* 0x0000bd00475f7a24 */ /* 0x040fe200078e0216 */
[----:B------:R-:W-:Y:S01]  /*0f90*/  MUFU.EX2 R90, R90 ;  /* 0x0000005a005a7308 */ /* 0x000fe20000000800 */
[----:B---3--:R-:W-:Y:S01]  /*0fa0*/  PRMT R78, RZ, 0x7610, R25 ;  /* 0x00007610ff4e7816 */ /* 0x008fe20000000019 */
[----:B-1----:R-:W-:Y:S02]  /*0fb0*/  FADD.FTZ R86, R86, 1 ;  /* 0x3f80000056567421 */ /* 0x002fe40000010000 */
[----:B------:R-:W-:-:S04]  /*0fc0*/  IMAD.WIDE.U32 R22, R71, c[0x0][0x2f0], R2 ;  /* 0x0000bc0047167a25 */ /* 0x000fc800078e0002 */
[----:B------:R-:W0:Y:S01]  /*0fd0*/  MUFU.EX2 R91, R91 ;  /* 0x0000005b005b7308 */ /* 0x000e220000000800 */
[----:B------:R-:W-:-:S05]  /*0fe0*/  IADD3 R23, R23, R95, RZ ;  /* 0x0000005f17177210 */ /* 0x000fca0007ffe0ff */
[----:B------:R-:W-:Y:S02]  /*0ff0*/  IMAD.WIDE.U32 R22, R67, c[0x0][0x2e8], R22 ;  /* 0x0000ba0043167a25 */ /* 0x000fe400078e0016 */
[----:B------:R1:W-:Y:S08]  /*1000*/  MUFU.RCP R82, R76 ;  /* 0x0000004c00527308 */ /* 0x0003f00000001000 */
[----:B----4-:R3:W4:Y:S01]  /*1010*/  MUFU.RCP R94, R85 ;  /* 0x00000055005e7308 */ /* 0x0107220000001000 */
[----:B-1----:R-:W-:Y:S01]  /*1020*/  PRMT R76, RZ, 0x5410, R25 ;  /* 0x00005410ff4c7816 */ /* 0x002fe20000000019 */
[----:B------:R-:W-:Y:S01]  /*1030*/  FADD.FTZ R25, R88, 1 ;  /* 0x3f80000058197421 */ /* 0x000fe20000010000 */
[----:B------:R-:W-:Y:S01]  /*1040*/  PRMT R88, RZ, 0x5410, R27 ;  /* 0x00005410ff587816 */ /* 0x000fe2000000001b */
[----:B0-----:R-:W-:-:S04]  /*1050*/  FADD.FTZ R101, R91, 1 ;  /* 0x3f8000005b657421 */ /* 0x001fc80000010000 */
[----:B------:R0:W-:Y:S01]  /*1060*/  MUFU.RCP R98, R86 ;  /* 0x0000005600627308 */ /* 0x0001e20000001000 */
[----:B---3--:R-:W-:-:S07]  /*1070*/  FADD.FTZ R85, R90, 1 ;  /* 0x3f8000005a557421 */ /* 0x008fce0000010000 */
[----:B------:R-:W-:Y:S01]  /*1080*/  MUFU.RCP R100, R25 ;  /* 0x0000001900647308 */ /* 0x000fe20000001000 */
[----:B0-----:R-:W-:Y:S01]  /*1090*/  PRMT R86, RZ, 0x7610, R26 ;  /* 0x00007610ff567816 */ /* 0x001fe2000000001a */
[----:B----4-:R-:W-:-:S06]  /*10a0*/  FMUL.FTZ R95, R83, R94 ;  /* 0x0000005e535f7220 */ /* 0x010fcc0000410000 */
[----:B------:R0:W-:Y:S02]  /*10b0*/  MUFU.RCP R104, R85 ;  /* 0x0000005500687308 */ /* 0x0001e40000001000 */
[----:B0-----:R-:W-:Y:S01]  /*10c0*/  PRMT R85, RZ, 0x5410, R9 ;  /* 0x00005410ff557816 */ /* 0x001fe20000000009 */
[----:B--2---:R0:W-:Y:S01]  /*10d0*/  STS.128 [R53.X16], R72 ;  /* 0x0000004835007388 */ /* 0x0041e2000000cc00 */
[----:B------:R-:W-:-:S06]  /*10e0*/  NOP ;  /* 0x0000000000007918 */ /* 0x000fcc0000000000 */
[----:B------:R-:W1:Y:S01]  /*10f0*/  LDS.128 R28, [R53.X16] ;  /* 0x00000000351c7984 */ /* 0x000e62000000cc00 */
[----:B0-----:R-:W-:Y:S01]  /*1100*/  MOV R72, c[0x0][0x16c] ;  /* 0x00005b0000487a02 */ /* 0x001fe20000000f00 */
[----:B------:R0:W2:Y:S03]  /*1110*/  MUFU.RCP R74, R80 ;  /* 0x00000050004a7308 */ /* 0x0000a60000001000 */
[----:B------:R-:W-:Y:S02]  /*1120*/  ISETP.GE.AND P1, PT, R72, 0x1, PT ;  /* 0x000000014800780c */ /* 0x000fe40003f26270 */
[--C-:B------:R-:W-:Y:S02]  /*1130*/  PRMT R72, RZ, 0x5410, R24.reuse ;  /* 0x00005410ff487816 */ /* 0x100fe40000000018 */
[----:B------:R-:W-:Y:S02]  /*1140*/  PRMT R24, RZ, 0x7610, R24 ;  /* 0x00007610ff187816 */ /* 0x000fe40000000018 */
[----:B0-----:R-:W-:Y:S01]  /*1150*/  PRMT R80, RZ, 0x5410, R26 ;  /* 0x00005410ff507816 */ /* 0x001fe2000000001a */
[----:B------:R-:W-:-:S04]  /*1160*/  FADD.FTZ R26, -R82, 1 ;  /* 0x3f800000521a7421 */ /* 0x000fc80000010100 */
[C---:B------:R-:W-:Y:S02]  /*1170*/  FFMA.FTZ R26, R77.reuse, R26, 1 ;  /* 0x3f8000004d1a7423 */ /* 0x040fe4000001001a */
[----:B------:R-:W-:Y:S02]  /*1180*/  FMUL.FTZ R77, R77, R82 ;  /* 0x000000524d4d7220 */ /* 0x000fe40000410000 */
[----:B--2---:R-:W-:Y:S01]  /*1190*/  FMUL.FTZ R91, R81, R74 ;  /* 0x0000004a515b7220 */ /* 0x004fe20000410000 */
[--C-:B-1----:R-:W-:Y:S02]  /*11a0*/  PRMT R75, RZ, 0x7610, R28.reuse ;  /* 0x00007610ff4b7816 */ /* 0x102fe4000000001c */
[----:B------:R-:W-:Y:S01]  /*11b0*/  PRMT R73, RZ, 0x5410, R28 ;  /* 0x00005410ff497816 */ /* 0x000fe2000000001c */
[----:B------:R-:W-:Y:S01]  /*11c0*/  FADD.FTZ R28, -R84, 1 ;  /* 0x3f800000541c7421 */ /* 0x000fe20000010100 */
[--C-:B------:R-:W-:Y:S01]  /*11d0*/  PRMT R90, RZ, 0x5410, R29.reuse ;  /* 0x00005410ff5a7816 */ /* 0x100fe2000000001d */
[----:B------:R-:W-:Y:S01]  /*11e0*/  FMUL.FTZ R27, R24, R75 ;  /* 0x0000004b181b7220 */ /* 0x000fe20000410000 */
[----:B------:R-:W-:Y:S01]  /*11f0*/  PRMT R96, RZ, 0x7610, R29 ;  /* 0x00007610ff607816 */ /* 0x000fe2000000001d */
[C---:B------:R-:W-:Y:S01]  /*1200*/  FFMA.FTZ R28, R79.reuse, R28, 1 ;  /* 0x3f8000004f1c7423 */ /* 0x040fe2000001001c */
[--C-:B------:R-:W-:Y:S01]  /*1210*/  PRMT R99, RZ, 0x5410, R30.reuse ;  /* 0x00005410ff637816 */ /* 0x100fe2000000001e */
[----:B------:R-:W-:Y:S01]  /*1220*/  FMUL.FTZ R79, R79, R84 ;  /* 0x000000544f4f7220 */ /* 0x000fe20000410000 */
[----:B------:R-:W-:Y:S01]  /*1230*/  PRMT R102, RZ, 0x7610, R30 ;  /* 0x00007610ff667816 */ /* 0x000fe2000000001e */
[----:B------:R-:W-:Y:S01]  /*1240*/  FMUL.FTZ R27, R84, R27 ;  /* 0x0000001b541b7220 */ /* 0x000fe20000410000 */
[--C-:B------:R-:W-:Y:S01]  /*1250*/  PRMT R103, RZ, 0x5410, R31.reuse ;  /* 0x00005410ff677816 */ /* 0x100fe2000000001f */
[----:B------:R0:W1:Y:S01]  /*1260*/  MUFU.RCP R84, R101 ;  /* 0x0000006500547308 */ /* 0x0000620000001000 */
[----:B------:R-:W-:Y:S01]  /*1270*/  FMUL.FTZ R25, R72, R73 ;  /* 0x0000004948197220 */ /* 0x000fe20000410000 */
[----:B------:R-:W-:Y:S01]  /*1280*/  PRMT R106, RZ, 0x7610, R31 ;  /* 0x00007610ff6a7816 */ /* 0x000fe2000000001f */
[----:B------:R-:W-:-:S02]  /*1290*/  FADD.FTZ R30, -R74, 1 ;  /* 0x3f8000004a1e7421 */ /* 0x000fc40000010100 */
[----:B------:R-:W-:Y:S02]  /*12a0*/  FMUL.FTZ R25, R82, R25 ;  /* 0x0000001952197220 */ /* 0x000fe40000410000 */
[----:B------:R-:W-:Y:S02]  /*12b0*/  FADD.FTZ R82, -R94, 1 ;  /* 0x3f8000005e527421 */ /* 0x000fe40000010100 */
[----:B------:R-:W-:Y:S01]  /*12c0*/  FMUL.FTZ R29, R76, R90 ;  /* 0x0000005a4c1d7220 */ /* 0x000fe20000410000 */
[----:B0-----:R-:W-:Y:S01]  /*12d0*/  PRMT R101, RZ, 0x7610, R11 ;  /* 0x00007610ff657816 */ /* 0x001fe2000000000b */
        /* <DEDUP_REMOVED lines=10> */
[----:B------:R-:W-:Y:S01]  /*1380*/  FADD.FTZ R26, -R98, 1 ;  /* 0x3f800000621a7421 */ /* 0x000fe20000010100 */
[----:B------:R-:W-:Y:S01]  /*1390*/  PRMT R25, RZ, 0x5410, R4 ;  /* 0x00005410ff197816 */ /* 0x000fe20000000004 */
[----:B------:R-:W-:Y:S01]  /*13a0*/  FADD.FTZ R30, -R100, 1 ;  /* 0x3f800000641e7421 */ /* 0x000fe20000010100 */
[----:B------:R-:W-:Y:S01]  /*13b0*/  F2FP.BF16.PACK_AB R29, R82, R29 ;  /* 0x0000001d521d723e */ /* 0x000fe200000010ff */
[----:B------:R-:W-:Y:S01]  /*13c0*/  FMUL.FTZ R27, R80, R99 ;  /* 0x00000063501b7220 */ /* 0x000fe20000410000 */
[----:B------:R-:W-:Y:S01]  /*13d0*/  LEA R82, P0, R22, c[0x0][0x338], 0x1 ;  /* 0x0000ce0016527a11 */ /* 0x000fe200078008ff */
[----:B------:R-:W-:-:S02]  /*13e0*/  FMUL.FTZ R31, R86, R102 ;  /* 0x00000066561f7220 */ /* 0x000fc40000410000 */
[----:B------:R-:W-:Y:S02]  /*13f0*/  FADD.FTZ R74, -R104, 1 ;  /* 0x3f800000684a7421 */ /* 0x000fe40000010100 */
[----:B-1----:R-:W-:Y:S02]  /*1400*/  FADD.FTZ R94, -R84, 1 ;  /* 0x3f800000545e7421 */ /* 0x002fe40000010100 */
[----:B------:R-:W-:Y:S02]  /*1410*/  FMUL.FTZ R81, R88, R103 ;  /* 0x0000006758517220 */ /* 0x000fe40000410000 */
[----:B------:R-:W-:Y:S02]  /*1420*/  FMUL.FTZ R83, R92, R106 ;  /* 0x0000006a5c537220 */ /* 0x000fe40000410000 */
[----:B------:R-:W-:Y:S02]  /*1430*/  FFMA.FTZ R26, R87, R26, 1 ;  /* 0x3f800000571a7423 */ /* 0x000fe4000001001a */
        /* <DEDUP_REMOVED lines=18> */
[----:B------:R-:W-:-:S02]  /*1560*/  FFMA.FTZ R65, R72, R25, R65 ;  /* 0x0000001948417223 */ /* 0x000fc40000010041 */
[----:B------:R-:W-:Y:S01]  /*1570*/  FMUL.FTZ R74, R24, R79 ;  /* 0x0000004f184a7220 */ /* 0x000fe20000410000 */
[----:B------:R-:W-:Y:S01]  /*1580*/  IADD3 R81, R23, R81, RZ ;  /* 0x0000005117517210 */ /* 0x000fe20007ffe0ff */
[----:B------:R-:W-:Y:S01]  /*1590*/  FMUL.FTZ R76, R76, R91 ;  /* 0x0000005b4c4c7220 */ /* 0x000fe20000410000 */
[----:B------:R-:W-:Y:S01]  /*15a0*/  PRMT R23, RZ, 0x5410, R5 ;  /* 0x00005410ff177816 */ /* 0x000fe20000000005 */
[----:B------:R-:W-:Y:S01]  /*15b0*/  FMUL.FTZ R78, R78, R95 ;  /* 0x0000005f4e4e7220 */ /* 0x000fe20000410000 */
[----:B------:R-:W-:Y:S01]  /*15c0*/  LEA.HI.X R81, R22, c[0x0][0x33c], R81, 0x1, P0 ;  /* 0x0000cf0016517a11 */ /* 0x000fe200000f0c51 */
[----:B------:R-:W-:Y:S01]  /*15d0*/  FMUL.FTZ R105, R97, R84 ;  /* 0x0000005461697220 */ /* 0x000fe20000410000 */
[----:B------:R-:W-:Y:S02]  /*15e0*/  PRMT R22, RZ, 0x7610, R5 ;  /* 0x00007610ff167816 */ /* 0x000fe40000000005 */
[----:B------:R-:W-:Y:S01]  /*15f0*/  PRMT R97, RZ, 0x5410, R11 ;  /* 0x00005410ff617816 */ /* 0x000fe2000000000b */
[----:B------:R-:W-:Y:S01]  /*1600*/  FMUL.FTZ R92, R92, R105 ;  /* 0x000000695c5c7220 */ /* 0x000fe20000410000 */
[----:B------:R0:W-:Y:S01]  /*1610*/  STS.128 [R53.X16], R28 ;  /* 0x0000001c35007388 */ /* 0x0001e2000000cc00 */
[----:B------:R-:W-:-:S06]  /*1620*/  NOP ;  /* 0x0000000000007918 */ /* 0x000fcc0000000000 */
[----:B------:R-:W1:Y:S01]  /*1630*/  LDS.128 R24, [R53.X16] ;  /* 0x0000000035187984 */ /* 0x000e62000000cc00 */
[----:B0-----:R-:W-:Y:S01]  /*1640*/  PRMT R28, RZ, 0x7610, R4 ;  /* 0x00007610ff1c7816 */ /* 0x001fe20000000004 */
[----:B------:R-:W-:Y:S01]  /*1650*/  FMUL.FTZ R29, R87, R98 ;  /* 0x00000062571d7220 */ /* 0x000fe20000410000 */
[----:B------:R-:W-:Y:S01]  /*1660*/  PRMT R87, RZ, 0x7610, R9 ;  /* 0x00007610ff577816 */ /* 0x000fe20000000009 */
[----:B------:R-:W-:Y:S01]  /*1670*/  FMUL.FTZ R31, R89, R100 ;  /* 0x00000064591f7220 */ /* 0x000fe20000410000 */
[----:B------:R-:W-:Y:S01]  /*1680*/  PRMT R89, RZ, 0x5410, R10 ;  /* 0x00005410ff597816 */ /* 0x000fe2000000000a */
[----:B------:R-:W-:Y:S01]  /*1690*/  FFMA.FTZ R65, R74, R28, R65 ;  /* 0x0000001c4a417223 */ /* 0x000fe20000010041 */
[----:B------:R-:W-:Y:S01]  /*16a0*/  PRMT R28, RZ, 0x5410, R6 ;  /* 0x00005410ff1c7816 */ /* 0x000fe20000000006 */
[----:B------:R-:W-:Y:S02]  /*16b0*/  FMUL.FTZ R80, R80, R29 ;  /* 0x0000001d50507220 */ /* 0x000fe40000410000 */
[----:B------:R-:W-:-:S02]  /*16c0*/  FFMA.FTZ R23, R76, R23, R65 ;  /* 0x000000174c177223 */ /* 0x000fc40000010041 */
[----:B------:R-:W-:Y:S02]  /*16d0*/  FMUL.FTZ R86, R86, R31 ;  /* 0x0000001f56567220 */ /* 0x000fe40000410000 */
[----:B------:R-:W-:Y:S01]  /*16e0*/  FFMA.FTZ R23, R78, R22, R23 ;  /* 0x000000164e177223 */ /* 0x000fe20000010017 */
[----:B------:R-:W-:Y:S01]  /*16f0*/  IADD3 R22, P0, R82, R33, RZ ;  /* 0x0000002152167210 */ /* 0x000fe20007f1e0ff */
[----:B------:R-:W-:Y:S01]  /*1700*/  FMUL.FTZ R33, R93, R104 ;  /* 0x000000685d217220 */ /* 0x000fe20000410000 */
[----:B------:R-:W-:Y:S01]  /*1710*/  PRMT R93, RZ, 0x7610, R10 ;  /* 0x00007610ff5d7816 */ /* 0x000fe2000000000a */
[----:B------:R-:W-:Y:S01]  /*1720*/  FFMA.FTZ R65, R80, R28, R23 ;  /* 0x0000001c50417223 */ /* 0x000fe20000010017 */
[----:B------:R-:W-:Y:S01]  /*1730*/  IADD3.X R23, R81, R32, RZ, P0, !PT ;  /* 0x0000002051177210 */ /* 0x000fe200007fe4ff */
[----:B------:R-:W-:Y:S01]  /*1740*/  FMUL.FTZ R88, R88, R33 ;  /* 0x0000002158587220 */ /* 0x000fe20000410000 */
[----:B------:R-:W-:Y:S02]  /*1750*/  ISETP.NE.U32.AND P0, PT, RZ, c[0x0][0x270], PT ;  /* 0x00009c00ff007a0c */ /* 0x000fe40003f05070 */
[----:B------:R-:W-:-:S02]  /*1760*/  PRMT R28, RZ, 0x7610, R6 ;  /* 0x00007610ff1c7816 */ /* 0x000fc40000000006 */
[----:B------:R-:W-:Y:S02]  /*1770*/  ISETP.NE.AND.EX P0, PT, RZ, c[0x0][0x274], PT, P0 ;  /* 0x00009d00ff007a0c */ /* 0x000fe40003f05300 */
[----:B------:R-:W-:Y:S01]  /*1780*/  PRMT R81, RZ, 0x5410, R8 ;  /* 0x00005410ff517816 */ /* 0x000fe20000000008 */
[----:B------:R-:W-:Y:S01]  /*1790*/  FFMA.FTZ R65, R86, R28, R65 ;  /* 0x0000001c56417223 */ /* 0x000fe20000010041 */
[--C-:B------:R-:W-:Y:S02]  /*17a0*/  PRMT R28, RZ, 0x5410, R7.reuse ;  /* 0x00005410ff1c7816 */ /* 0x100fe40000000007 */
[----:B------:R-:W-:Y:S01]  /*17b0*/  PRMT R8, RZ, 0x7610, R7 ;  /* 0x00007610ff087816 */ /* 0x000fe20000000007 */
[----:B-1----:R0:W-:Y:S02]  /*17c0*/  STG.E.128 [R22.64+-0x200], R24 ;  /* 0xfffe001816007986 */ /* 0x0021e4000c101d04 */
[----:B------:R-:W-:-:S04]  /*17d0*/  FFMA.FTZ R65, R88, R28, R65 ;  /* 0x0000001c58417223 */ /* 0x000fc80000010041 */
        /* <DEDUP_REMOVED lines=31> */
.L_x_7615:
[----:B------:R-:W-:Y:S01]  /*19d0*/  BAR.SYNC.DEFER_BLOCKING 0x0 ;  /* 0x0000000000007b1d */ /* 0x000fe20000010000 */
        /* <DEDUP_REMOVED lines=25> */
[----:B0-----:R-:W-:Y:S01]  /*1b70*/  MOV R8, R64 ;  /* 0x0000004000087202 */ /* 0x001fe20000000f00 */
[----:B------:R-:W-:Y:S01]  /*1b80*/  IMAD R10, R141, c[0x0][0x298], RZ ;  /* 0x0000a6008d0a7a24 */ /* 0x000fe200078e02ff */
[----:B------:R-:W-:Y:S01]  /*1b90*/  MOV R9, RZ ;  /* 0x000000ff00097202 */ /* 0x000fe20000000f00 */
[----:B------:R-:W-:Y:S01]  /*1ba0*/  IMAD R23, R139, c[0x0][0x2a0], RZ ;  /* 0x0000a8008b177a24 */ /* 0x000fe200078e02ff */
[----:B------:R-:W-:Y:S01]  /*1bb0*/  CS2R R104, SRZ ;  /* 0x0000000000687805 */ /* 0x000fe2000001ff00 */
[C---:B------:R-:W-:Y:S01]  /*1bc0*/  IMAD R11, R67.reuse, c[0x0][0x29c], R10 ;  /* 0x0000a700430b7a24 */ /* 0x040fe200078e020a */
[----:B------:R-:W-:Y:S01]  /*1bd0*/  MOV R94, RZ ;  /* 0x000000ff005e7202 */ /* 0x000fe20000000f00 */
[----:B------:R-:W-:Y:S01]  /*1be0*/  IMAD.WIDE.U32 R8, R67, c[0x0][0x298], R8 ;  /* 0x0000a60043087a25 */ /* 0x000fe200078e0008 */
[----:B------:R-:W-:-:S03]  /*1bf0*/  MOV R107, RZ ;  /* 0x000000ff006b7202 */ /* 0x000fc60000000f00 */
        /* <DEDUP_REMOVED lines=13> */
[----:B------:R-:W-:Y:S02]  /*1cd0*/  IADD3 R30, P5, R30, -0x180, RZ ;  /* 0xfffffe801e1e7810 */ /* 0x000fe40007fbe0ff */
[----:B------:R-:W-:-:S02]  /*1ce0*/  IADD3.X R25, R8, -0x1, RZ, P2, !PT ;  /* 0xffffffff08197810 */ /* 0x000fc400017fe4ff */
[C---:B------:R-:W-:Y:S02]  /*1cf0*/  IADD3.X R27, R8.reuse, -0x1, RZ, P3, !PT ;  /* 0xffffffff081b7810 */ /* 0x040fe40001ffe4ff */
[C---:B------:R-:W-:Y:S02]  /*1d00*/  IADD3.X R29, R8.reuse, -0x1, RZ, P4, !PT ;  /* 0xffffffff081d7810 */ /* 0x040fe400027fe4ff */
[----:B------:R-:W-:Y:S02]  /*1d10*/  IADD3.X R31, R8, -0x1, RZ, P5, !PT ;  /* 0xffffffff081f7810 */ /* 0x000fe40002ffe4ff */
.L_x_7637:
[----:B------:R-:W-:Y:S01]  /*1d20*/  SHF.R.S32.HI R108, RZ, 0x1f, R105 ;  /* 0x0000001fff6c7819 */ /* 0x000fe20000011469 */
[----:B------:R-:W-:Y:S01]  /*1d30*/  IMAD.WIDE.U32 R10, R105, c[0x0][0x1a0], RZ ;  /* 0x00006800690a7a25 */ /* 0x000fe200078e00ff */
[----:B------:R-:W-:Y:S02]  /*1d40*/  MOV R8, R14 ;  /* 0x0000000e00087202 */ /* 0x000fe40000000f00 */
[----:B------:R-:W-:Y:S01]  /*1d50*/  MOV R9, R49 ;  /* 0x0000003100097202 */ /* 0x000fe20000000f00 */
[----:B------:R-:W-:Y:S01]  /*1d60*/  IMAD R106, R108, c[0x0][0x1a0], RZ ;  /* 0x000068006c6a7a24 */ /* 0x000fe200078e02ff */
[----:B------:R-:W-:Y:S01]  /*1d70*/  LEA R33, P1, R10, R56, 0x1 ;  /* 0x000000380a217211 */ /* 0x000fe200078208ff */
[----:B------:R-:W-:-:S02]  /*1d80*/  IMAD R32, R108, c[0x0][0x188], RZ ;  /* 0x000062006c207a24 */ /* 0x000fc400078e02ff */
[C---:B------:R-:W-:Y:S02]  /*1d90*/  IMAD R111, R105.reuse, c[0x0][0x1a4], R106 ;  /* 0x00006900696f7a24 */ /* 0x040fe400078e026a */
[----:B------:R-:W-:-:S03]  /*1da0*/  IMAD.WIDE.U32 R8, R105, c[0x0][0x188], R8 ;  /* 0x0000620069087a25 */ /* 0x000fc600078e0008 */
[----:B------:R-:W-:Y:S01]  /*1db0*/  IADD3 R11, R11, R111, RZ ;  /* 0x0000006f0b0b7210 */ /* 0x000fe20007ffe0ff */
[----:B------:R-:W-:Y:S01]  /*1dc0*/  IMAD R109, R105, c[0x0][0x18c], R32 ;  /* 0x00006300696d7a24 */ /* 0x000fe200078e0220 */
[----:B------:R-:W-:Y:S02]  /*1dd0*/  LEA R32, P0, R8, c[0x0][0x220], 0x2 ;  /* 0x0000880008207a11 */ /* 0x000fe400078010ff */
[----:B------:R-:W-:Y:S02]  /*1de0*/  LEA.HI.X R11, R10, R55, R11, 0x1, P1 ;  /* 0x000000370a0b7211 */ /* 0x000fe400008f0c0b */
[C---:B------:R-:W-:Y:S02]  /*1df0*/  LEA R10, P1, R64.reuse, R33, 0x4 ;  /* 0x00000021400a7211 */ /* 0x040fe400078220ff */
[----:B------:R-:W-:Y:S02]  /*1e00*/  IADD3 R9, R9, R109, RZ ;  /* 0x0000006d09097210 */ /* 0x000fe40007ffe0ff */
[----:B------:R-:W-:-:S02]  /*1e10*/  LEA.HI.X R11, R64, R11, R51, 0x4, P1 ;  /* 0x0000000b400b7211 */ /* 0x000fc400008f2433 */
[----:B------:R-:W-:-:S04]  /*1e20*/  LEA.HI.X R33, R8, c[0x0][0x224], R9, 0x2, P0 ;  /* 0x0000890008217a11 */ /* 0x000fc800000f1409 */
[----:B--2---:R-:W2:Y:S04]  /*1e30*/  LDG.E.128 R8, [R10.64] ;  /* 0x000000040a087981 */ /* 0x004ea8000c1e1d00 */
[----:B0--3--:R0:W3:Y:S01]  /*1e40*/  LDG.E R106, [R32.64] ;  /* 0x00000004206a7981 */ /* 0x0090e2000c1e1900 */
[----:B------:R-:W-:Y:S01]  /*1e50*/  IMAD R112, R108, c[0x0][0x1c0], RZ ;  /* 0x000070006c707a24 */ /* 0x000fe200078e02ff */
[----:B------:R-:W-:-:S03]  /*1e60*/  IADD3 R109, R54, -0x1, RZ ;  /* 0xffffffff366d7810 */ /* 0x000fc60007ffe0ff */
[----:B------:R-:W-:Y:S01]  /*1e70*/  IMAD R115, R105, c[0x0][0x1c4], R112 ;  /* 0x0000710069737a24 */ /* 0x000fe200078e0270 */
[----:B0-----:R-:W-:Y:S02]  /*1e80*/  MOV R32, R12 ;  /* 0x0000000c00207202 */ /* 0x001fe40000000f00 */
[----:B------:R-:W-:-:S05]  /*1e90*/  MOV R33, R47 ;  /* 0x0000002f00217202 */ /* 0x000fca0000000f00 */
[----:B------:R-:W-:Y:S01]  /*1ea0*/  IMAD.WIDE.U32 R110, R105, c[0x0][0x1c0], R32 ;  /* 0x00007000696e7a25 */ /* 0x000fe200078e0020 */
[----:B------:R-:W-:-:S04]  /*1eb0*/  LEA.HI R113, R109, R109, RZ, 0x1 ;  /* 0x0000006d6d717211 */ /* 0x000fc800078f08ff */
[C---:B------:R-:W-:Y:S02]  /*1ec0*/  LEA R112, P1, R110.reuse, c[0x0][0x230], 0x2 ;  /* 0x00008c006e707a11 */ /* 0x040fe400078210ff */
[----:B------:R-:W-:Y:S02]  /*1ed0*/  IADD3 R33, R111, R115, RZ ;  /* 0x000000736f217210 */ /* 0x000fe40007ffe0ff */
[----:B------:R-:W-:Y:S02]  /*1ee0*/  LOP3.LUT R32, R113, 0xfffffe, RZ, 0xc0, !PT ;  /* 0x00fffffe71207812 */ /* 0x000fe400078ec0ff */
[----:B------:R-:W-:Y:S02]  /*1ef0*/  LEA.HI.X R113, R110, c[0x0][0x234], R33, 0x2, P1 ;  /* 0x00008d006e717a11 */ /* 0x000fe400008f1421 */
[----:B------:R-:W-:Y:S02]  /*1f00*/  IADD3 R110, R109, -R32, RZ ;  /* 0x800000206d6e7210 */ /* 0x000fe40007ffe0ff */
[----:B------:R-:W-:-:S02]  /*1f10*/  ISETP.NE.AND P1, PT, R64, RZ, PT ;  /* 0x000000ff4000720c */ /* 0x000fc40003f25270 */
[----:B------:R-:W-:-:S04]  /*1f20*/  LEA R33, R110, R105, 0x8 ;  /* 0x000000696e217211 */ /* 0x000fc800078e40ff */
[----:B------:R-:W-:Y:S01]  /*1f30*/  SEL R33, R33, R50, !P1 ;  /* 0x0000003221217207 */ /* 0x000fe20004800000 */
[----:B--2---:R-:W-:Y:S01]  /*1f40*/  STS.128 [R53.X16], R8 ;  /* 0x0000000835007388 */ /* 0x004fe2000000cc00 */
[----:B------:R-:W-:-:S06]  /*1f50*/  NOP ;  /* 0x0000000000007918 */ /* 0x000fcc0000000000 */
[----:B------:R0:W2:Y:S01]  /*1f60*/  LDG.E R113, [R112.64] ;  /* 0x0000000470717981 */ /* 0x0000a2000c1e1900 */
[----:B---3--:R-:W-:-:S03]  /*1f70*/  FMUL.FTZ R132, R106, 1.4426950216293334961 ;  /* 0x3fb8aa3b6a847820 */ /* 0x008fc60000410000 */
[----:B------:R-:W1:Y:S01]  /*1f80*/  LDS.128 R8, [R53.X16] ;  /* 0x0000000035087984 */ /* 0x000e62000000cc00 */
[----:B------:R-:W-:-:S06]  /*1f90*/  FMUL.FTZ R32, R81, R132 ;  /* 0x0000008451207220 */ /* 0x000fcc0000410000 */
[----:B------:R-:W3:Y:S01]  /*1fa0*/  MUFU.EX2 R32, R32 ;  /* 0x0000002000207308 */ /* 0x000ee20000000800 */
[----:B------:R-:W-:Y:S01]  /*1fb0*/  ISETP.NE.AND P2, PT, R64, 0x1f, PT ;  /* 0x0000001f4000780c */ /* 0x000fe20003f45270 */
[----:B---3--:R3:W-:Y:S04]  /*1fc0*/  STS [R33.X4+0x878], R32 ;  /* 0x0008782021007388 */ /* 0x0087e80000004800 */
[----:B------:R-:W-:Y:S01]  /*1fd0*/  BAR.SYNC.DEFER_BLOCKING 0x0 ;  /* 0x0000000000007b1d */ /* 0x000fe20000010000 */
[----:B------:R-:W-:-:S04]  /*1fe0*/  ISETP.GT.AND P0, PT, R54, 0x1, PT ;  /* 0x000000013600780c */ /* 0x000fc80003f04270 */
[----:B------:R-:W-:Y:S01]  /*1ff0*/  ISETP.EQ.AND P0, PT, R137, RZ, P0 ;  /* 0x000000ff8900720c */ /* 0x000fe20000702270 */
[-C--:B------:R-:W-:Y:S02]  /*2000*/  FMUL.FTZ R125, R101, R132.reuse ;  /* 0x00000084657d7220 */ /* 0x080fe40000410000 */
[----:B----4-:R4:W1:Y:S10]  /*2010*/  @P2 LDS R134, [R64.X4+0x107c] ;  /* 0x00107c0040862984 */ /* 0x0108740000004800 */
[----:B------:R-:W-:Y:S01]  /*2020*/  @P0 IADD3 R114, R54, -0x2, RZ ;  /* 0xfffffffe36720810 */ /* 0x000fe20007ffe0ff */
[----:B------:R-:W-:-:S02]  /*2030*/  FMUL.FTZ R131, R83, R132 ;  /* 0x0000008453837220 */ /* 0x000fc40000410000 */
[-C--:B------:R-:W-:Y:S02]  /*2040*/  FMUL.FTZ R133, R87, R132.reuse ;  /* 0x0000008457857220 */ /* 0x080fe40000410000 */
[-C--:B------:R-:W-:Y:S02]  /*2050*/  FMUL.FTZ R129, R89, R132.reuse ;  /* 0x0000008459817220 */ /* 0x080fe40000410000 */
[-C--:B------:R-:W-:Y:S02]  /*2060*/  FMUL.FTZ R127, R93, R132.reuse ;  /* 0x000000845d7f7220 */ /* 0x080fe40000410000 */
[----:B---3--:R-:W-:Y:S01]  /*2070*/  FMUL.FTZ R33, R97, R132 ;  /* 0x0000008461217220 */ /* 0x008fe20000410000 */
[----:B------:R-:W-:Y:S01]  /*2080*/  HFMA2.MMA R135, -RZ, RZ, 0, 0 ;  /* 0x00000000ff877435 */ /* 0x000fe200000001ff */
[----:B------:R-:W3:Y:S01]  /*2090*/  MUFU.EX2 R125, R125 ;  /* 0x0000007d007d7308 */ /* 0x000ee20000000800 */
[----:B------:R-:W-:-:S04]  /*20a0*/  @P0 IMAD R111, R114, c[0x0][0x16c], R105 ;  /* 0x00005b00726f0a24 */ /* 0x000fc800078e0269 */
[----:B------:R-:W-:-:S03]  /*20b0*/  @P0 IMAD.WIDE R110, R111, 0x8, R20 ;  /* 0x000000086f6e0825 */ /* 0x000fc600078e0214 */
[----:B------:R-:W1:Y:S01]  /*20c0*/  MUFU.EX2 R131, R131 ;  /* 0x0000008300837308 */ /* 0x000e620000000800 */
[----:B0-----:R-:W-:Y:S01]  /*20d0*/  PRMT R112, RZ, 0x7610, R4 ;  /* 0x00007610ff707816 */ /* 0x001fe20000000004 */
[----:B------:R0:W5:Y:S06]  /*20e0*/  @P0 LDG.E R135, [R110.64+0x4] ;  /* 0x000004046e870981 */ /* 0x00016c000c1e1900 */
[----:B------:R-:W1:Y:S01]  /*20f0*/  MUFU.EX2 R133, R133 ;  /* 0x0000008500857308 */ /* 0x000e620000000800 */
[----:B------:R-:W-:-:S07]  /*2100*/  PRMT R114, RZ, 0x5410, R5 ;  /* 0x00005410ff727816 */ /* 0x000fce0000000005 */
[----:B------:R-:W1:Y:S01]  /*2110*/  MUFU.EX2 R129, R129 ;  /* 0x0000008100817308 */ /* 0x000e620000000800 */
[----:B0-----:R-:W-:-:S07]  /*2120*/  PRMT R110, RZ, 0x5410, R4 ;  /* 0x00005410ff6e7816 */ /* 0x001fce0000000004 */
[----:B------:R-:W0:Y:S01]  /*2130*/  MUFU.EX2 R127, R127 ;  /* 0x0000007f007f7308 */ /* 0x000e220000000800 */
[----:B------:R-:W-:-:S07]  /*2140*/  PRMT R124, RZ, 0x7610, R5 ;  /* 0x00007610ff7c7816 */ /* 0x000fce0000000005 */
[----:B------:R-:W0:Y:S01]  /*2150*/  MUFU.EX2 R33, R33 ;  /* 0x0000002100217308 */ /* 0x000e220000000800 */
[--C-:B------:R-:W-:Y:S02]  /*2160*/  PRMT R122, RZ, 0x5410, R6.reuse ;  /* 0x00005410ff7a7816 */ /* 0x100fe40000000006 */
[----:B------:R-:W-:Y:S02]  /*2170*/  PRMT R120, RZ, 0x7610, R6 ;  /* 0x00007610ff787816 */ /* 0x000fe40000000006 */
[--C-:B------:R-:W-:Y:S02]  /*2180*/  PRMT R116, RZ, 0x5410, R7.reuse ;  /* 0x00005410ff747816 */ /* 0x100fe40000000007 */
[----:B------:R-:W-:Y:S01]  /*2190*/  PRMT R118, RZ, 0x7610, R7 ;  /* 0x00007610ff767816 */ /* 0x000fe20000000007 */
[----:B------:R-:W-:Y:S01]  /*21a0*/  BSSY B0, `(.L_x_7617) ;  /* 0x0000017000007945 */ /* 0x000fe20003800000 */
[----:B------:R-:W-:Y:S01]  /*21b0*/  ISETP.NE.AND P3, PT, R137, 0x1f, PT ;  /* 0x0000001f8900780c */ /* 0x000fe20003f65270 */
        /* <DEDUP_REMOVED lines=11> */
[----:B------:R-:W-:Y:S02]  /*2270*/  FMUL.FTZ R144, R86, R113 ;  /* 0x0000007156907220 */ /* 0x000fe40000410000 */
[----:B---3--:R-:W-:Y:S01]  /*2280*/  FFMA.FTZ R138, R125, R157, R172 ;  /* 0x0000009d7d8a7223 */ /* 0x008fe200000100ac */
[----:B------:R-:W-:Y:S05]  /*2290*/  @P2 BRA `(.L_x_7618) ;  /* 0x0000007000002947 */ /* 0x000fea0003800000 */
[----:B01--4-:R-:W-:Y:S02]  /*22a0*/  ISETP.NE.AND P0, PT, R54, c[0x0][0x174], PT ;  /* 0x00005d0036007a0c */ /* 0x013fe40003f05270 */
[----:B------:R-:W-:-:S11]  /*22b0*/  MOV R134, 0x3f800000 ;  /* 0x3f80000000867802 */ /* 0x000fd60000000f00 */
[----:B------:R-:W-:-:S04]  /*22c0*/  @P0 LEA.HI R109, R54, R54, RZ, 0x1 ;  /* 0x00000036366d0211 */ /* 0x000fc800078f08ff */
[----:B------:R-:W-:-:S04]  /*22d0*/  @P0 LOP3.LUT R109, R109, 0xfffffe, RZ, 0xc0, !PT ;  /* 0x00fffffe6d6d0812 */ /* 0x000fc800078ec0ff */
[----:B------:R-:W-:-:S04]  /*22e0*/  @P0 IADD3 R136, -R109, R54, RZ ;  /* 0x000000366d880210 */ /* 0x000fc80007ffe1ff */
[----:B------:R-:W-:-:S05]  /*22f0*/  @P0 LEA R136, R136, R105, 0x8 ;  /* 0x0000006988880211 */ /* 0x000fca00078e40ff */
[----:B------:R0:W1:Y:S02]  /*2300*/  @P0 LDS R134, [R136.X4+0x878] ;  /* 0x0008780088860984 */ /* 0x0000640000004800 */
.L_x_7618:
[----:B01--4-:R-:W-:Y:S05]  /*2310*/  BSYNC B0 ;  /* 0x0000000000007941 */ /* 0x013fea0003800000 */
.L_x_7617:
[----:B------:R-:W-:Y:S01]  /*2320*/  FMUL.FTZ R136, R125, R134 ;  /* 0x000000867d887220 */ /* 0x000fe20000410000 */
[----:B------:R-:W0:Y:S01]  /*2330*/  MUFU.EX2 R170, R132 ;  /* 0x0000008400aa7308 */ /* 0x000e220000000800 */
[-C--:B------:R-:W-:Y:S01]  /*2340*/  FMUL.FTZ R146, R80, R113.reuse ;  /* 0x0000007150927220 */ /* 0x080fe20000410000 */
[----:B------:R-:W-:Y:S01]  /*2350*/  PRMT R109, RZ, 0x5410, R8 ;  /* 0x00005410ff6d7816 */ /* 0x000fe20000000008 */
[C---:B------:R-:W-:Y:S01]  /*2360*/  FFMA.FTZ R138, R33.reuse, R138, R144 ;  /* 0x0000008a218a7223 */ /* 0x040fe20000010090 */
[----:B------:R-:W-:Y:S01]  /*2370*/  PRMT R111, RZ, 0x7610, R8 ;  /* 0x00007610ff6f7816 */ /* 0x000fe20000000008 */
[----:B------:R-:W-:Y:S01]  /*2380*/  FMUL.FTZ R136, R33, R136 ;  /* 0x0000008821887220 */ /* 0x000fe20000410000 */
[----:B------:R-:W-:Y:S01]  /*2390*/  PRMT R115, RZ, 0x7610, R9 ;  /* 0x00007610ff737816 */ /* 0x000fe20000000009 */
[-C--:B------:R-:W-:Y:S01]  /*23a0*/  FMUL.FTZ R159, R78, R113.reuse ;  /* 0x000000714e9f7220 */ /* 0x080fe20000410000 */
[----:B------:R-:W-:Y:S01]  /*23b0*/  PRMT R119, RZ, 0x7610, R10 ;  /* 0x00007610ff777816 */ /* 0x000fe2000000000a */
[C---:B------:R-:W-:Y:S01]  /*23c0*/  FFMA.FTZ R138, R127.reuse, R138, R146 ;  /* 0x0000008a7f8a7223 */ /* 0x040fe20000010092 */
[--C-:B------:R-:W-:Y:S01]  /*23d0*/  PRMT R121, RZ, 0x5410, R11.reuse ;  /* 0x00005410ff797816 */ /* 0x100fe2000000000b */
[----:B------:R-:W-:Y:S01]  /*23e0*/  FMUL.FTZ R136, R127, R136 ;  /* 0x000000887f887220 */ /* 0x000fe20000410000 */
[----:B------:R-:W-:Y:S01]  /*23f0*/  PRMT R123, RZ, 0x7610, R11 ;  /* 0x00007610ff7b7816 */ /* 0x000fe2000000000b */
[-C--:B------:R-:W-:Y:S01]  /*2400*/  FMUL.FTZ R153, R76, R113.reuse ;  /* 0x000000714c997220 */ /* 0x080fe20000410000 */
[----:B------:R-:W-:Y:S01]  /*2410*/  ISETP.GE.AND P0, PT, R53, 0x1, PT ;  /* 0x000000013500780c */ /* 0x000fe20003f06270 */
[----:B------:R-:W-:Y:S01]  /*2420*/  FFMA.FTZ R138, R129, R138, R159 ;  /* 0x0000008a818a7223 */ /* 0x000fe2000001009f */
[----:B------:R-:W-:Y:S01]  /*2430*/  ISETP.GE.U32.AND P4, PT, R137, 0x18, PT ;  /* 0x000000188900780c */ /* 0x000fe20003f86070 */
[----:B------:R-:W-:Y:S01]  /*2440*/  FMUL.FTZ R136, R129, R136 ;  /* 0x0000008881887220 */ /* 0x000fe20000410000 */
[----:B------:R-:W-:Y:S01]  /*2450*/  SHF.L.U32 R169, R105, 0x3, RZ ;  /* 0x0000000369a97819 */ /* 0x000fe200000006ff */
[-C--:B------:R-:W-:Y:S01]  /*2460*/  FMUL.FTZ R155, R74, R113.reuse ;  /* 0x000000714a9b7220 */ /* 0x080fe20000410000 */
[----:B-----5:R-:W-:Y:S01]  /*2470*/  SHFL.IDX PT, R135, R135, RZ, 0x1f ;  /* 0x00001fff87877589 */ /* 0x020fe200000e0000 */
[C---:B------:R-:W-:Y:S01]  /*2480*/  FFMA.FTZ R138, R133.reuse, R138, R153 ;  /* 0x0000008a858a7223 */ /* 0x040fe20000010099 */
[----:B------:R-:W-:Y:S01]  /*2490*/  ISETP.NE.AND P5, PT, R64, RZ, PT ;  /* 0x000000ff4000720c */ /* 0x000fe20003fa5270 */
[----:B------:R-:W-:Y:S01]  /*24a0*/  FMUL.FTZ R136, R133, R136 ;  /* 0x0000008885887220 */ /* 0x000fe20000410000 */
[----:B------:R-:W-:Y:S01]  /*24b0*/  BSSY B0, `(.L_x_7619) ;  /* 0x00000b8000007945 */ /* 0x000fe20003800000 */
[----:B------:R-:W-:Y:S01]  /*24c0*/  FMUL.FTZ R168, R72, R113 ;  /* 0x0000007148a87220 */ /* 0x000fe20000410000 */
[----:B------:R-:W-:Y:S01]  /*24d0*/  PRMT R113, RZ, 0x5410, R9 ;  /* 0x00005410ff717816 */ /* 0x000fe20000000009 */
[----:B0-----:R-:W-:-:S02]  /*24e0*/  FFMA.FTZ R138, R170, R138, R155 ;  /* 0x0000008aaa8a7223 */ /* 0x001fc4000001009b */
        /* <DEDUP_REMOVED lines=8> */
[----:B------:R-:W0:Y:S01]  /*2570*/  SHFL.DOWN PT, R136, R138, 0x1, 0x1f ;  /* 0x08201f008a887f89 */ /* 0x000e2200000e0000 */
[C---:B------:R-:W-:Y:S02]  /*2580*/  FFMA.FTZ R9, R170.reuse, R8, R145 ;  /* 0x00000008aa097223 */ /* 0x040fe40000010091 */
[----:B------:R-:W-:Y:S01]  /*2590*/  FMUL.FTZ R8, R170, R117 ;  /* 0x00000075aa087220 */ /* 0x000fe20000410000 */
[----:B------:R-:W-:Y:S01]  /*25a0*/  PRMT R117, RZ, 0x5410, R10 ;  /* 0x00005410ff757816 */ /* 0x000fe2000000000a */
[----:B------:R-:W1:Y:S01]  /*25b0*/  SHFL.DOWN PT, R132, R149, 0x1, 0x1f ;  /* 0x08201f0095847f89 */ /* 0x000e6200000e0000 */
[----:B------:R-:W-:-:S02]  /*25c0*/  FMUL.FTZ R162, R115, R150 ;  /* 0x0000009673a27220 */ /* 0x000fc40000410000 */
[----:B------:R-:W-:Y:S02]  /*25d0*/  FMUL.FTZ R8, R133, R8 ;  /* 0x0000000885087220 */ /* 0x000fe40000410000 */
[----:B------:R-:W-:Y:S02]  /*25e0*/  FMUL.FTZ R164, R117, R148 ;  /* 0x0000009475a47220 */ /* 0x000fe40000410000 */
[----:B------:R-:W-:Y:S02]  /*25f0*/  FFMA.FTZ R9, R133, R9, R162 ;  /* 0x0000000985097223 */ /* 0x000fe400000100a2 */
        /* <DEDUP_REMOVED lines=9> */
[----:B------:R-:W-:Y:S02]  /*2690*/  FFMA.FTZ R11, R125, R9, R158 ;  /* 0x000000097d0b7223 */ /* 0x000fe4000001009e */
[----:B0-----:R-:W-:Y:S02]  /*26a0*/  @P3 FFMA.FTZ R138, R149, R136, R138 ;  /* 0x00000088958a3223 */ /* 0x001fe4000001008a */
[----:B------:R-:W-:Y:S02]  /*26b0*/  FMUL.FTZ R136, R125, R8 ;  /* 0x000000087d887220 */ /* 0x000fe40000410000 */
[----:B-1----:R-:W-:Y:S01]  /*26c0*/  @P3 FMUL.FTZ R149, R149, R132 ;  /* 0x0000008495953220 */ /* 0x002fe20000410000 */
[----:B------:R-:W0:Y:S01]  /*26d0*/  SHFL.UP PT, R8, R11, 0x1, RZ ;  /* 0x042000000b087989 */ /* 0x000e2200000e00ff */
[----:B------:R-:W-:-:S03]  /*26e0*/  ISETP.GE.U32.AND P3, PT, R137, 0x1e, PT ;  /* 0x0000001e8900780c */ /* 0x000fc60003f66070 */
[----:B------:R-:W1:Y:S04]  /*26f0*/  SHFL.UP PT, R9, R136, 0x1, RZ ;  /* 0x0420000088097989 */ /* 0x000e6800000e00ff */
[----:B------:R-:W2:Y:S04]  /*2700*/  SHFL.DOWN PT, R140, R138, 0x2, 0x1f ;  /* 0x08401f008a8c7f89 */ /* 0x000ea800000e0000 */
[----:B------:R-:W3:Y:S01]  /*2710*/  SHFL.DOWN PT, R132, R149, 0x2, 0x1f ;  /* 0x08401f0095847f89 */ /* 0x000ee200000e0000 */
[C---:B0-----:R-:W-:Y:S02]  /*2720*/  @P0 FFMA.FTZ R11, R136.reuse, R8, R11 ;  /* 0x00000008880b0223 */ /* 0x041fe4000001000b */
[----:B-1----:R-:W-:-:S03]  /*2730*/  @P0 FMUL.FTZ R136, R136, R9 ;  /* 0x0000000988880220 */ /* 0x002fc60000410000 */
[----:B------:R-:W0:Y:S01]  /*2740*/  SHFL.UP PT, R8, R11, 0x2, RZ ;  /* 0x044000000b087989 */ /* 0x000e2200000e00ff */
[----:B------:R-:W-:Y:S01]  /*2750*/  ISETP.GE.AND P0, PT, R53, 0x2, PT ;  /* 0x000000023500780c */ /* 0x000fe20003f06270 */
[C---:B--2---:R-:W-:Y:S02]  /*2760*/  @!P3 FFMA.FTZ R138, R149.reuse, R140, R138 ;  /* 0x0000008c958ab223 */ /* 0x044fe4000001008a */
[----:B------:R-:W1:Y:S01]  /*2770*/  SHFL.UP PT, R9, R136, 0x2, RZ ;  /* 0x0440000088097989 */ /* 0x000e6200000e00ff */
[----:B---3--:R-:W-:-:S03]  /*2780*/  @!P3 FMUL.FTZ R149, R149, R132 ;  /* 0x000000849595b220 */ /* 0x008fc60000410000 */
[----:B------:R-:W2:Y:S01]  /*2790*/  SHFL.DOWN PT, R140, R138, 0x4, 0x1f ;  /* 0x08801f008a8c7f89 */ /* 0x000ea200000e0000 */
[----:B------:R-:W-:-:S03]  /*27a0*/  ISETP.GE.U32.AND P3, PT, R137, 0x1c, PT ;  /* 0x0000001c8900780c */ /* 0x000fc60003f66070 */
[----:B------:R-:W3:Y:S02]  /*27b0*/  SHFL.DOWN PT, R132, R149, 0x4, 0x1f ;  /* 0x08801f0095847f89 */ /* 0x000ee400000e0000 */
[C---:B0-----:R-:W-:Y:S01]  /*27c0*/  @P0 FFMA.FTZ R11, R136.reuse, R8, R11 ;  /* 0x00000008880b0223 */ /* 0x041fe2000001000b */
[----:B------:R-:W-:Y:S01]  /*27d0*/  HFMA2.MMA R8, -RZ, RZ, 1.875, 0 ;  /* 0x3f800000ff087435 */ /* 0x000fe200000001ff */
[----:B-1----:R-:W-:Y:S01]  /*27e0*/  @P0 FMUL.FTZ R136, R136, R9 ;  /* 0x0000000988880220 */ /* 0x002fe20000410000 */
[----:B------:R-:W-:Y:S02]  /*27f0*/  ISETP.GE.AND P0, PT, R54, c[0x0][0x174], PT ;  /* 0x00005d0036007a0c */ /* 0x000fe40003f06270 */
[----:B------:R-:W-:-:S03]  /*2800*/  MOV R9, RZ ;  /* 0x000000ff00097202 */ /* 0x000fc60000000f00 */
[----:B--2---:R-:W-:Y:S01]  /*2810*/  @!P3 FFMA.FTZ R138, R149, R140, R138 ;  /* 0x0000008c958ab223 */ /* 0x004fe2000001008a */
[----:B------:R-:W-:Y:S01]  /*2820*/  SHFL.UP PT, R147, R136, 0x4, RZ ;  /* 0x0480000088937989 */ /* 0x000fe200000e00ff */
[----:B------:R-:W-:Y:S01]  /*2830*/  ISETP.NE.OR P0, PT, R137, RZ, P0 ;  /* 0x000000ff8900720c */ /* 0x000fe20000705670 */
[----:B---3--:R-:W-:Y:S01]  /*2840*/  @!P3 FMUL.FTZ R149, R149, R132 ;  /* 0x000000849595b220 */ /* 0x008fe20000410000 */
[C---:B------:R-:W-:Y:S01]  /*2850*/  ISETP.GE.AND P3, PT, R53.reuse, 0x4, PT ;  /* 0x000000043500780c */ /* 0x040fe20003f66270 */
[----:B------:R-:W0:Y:S04]  /*2860*/  SHFL.UP PT, R132, R11, 0x4, RZ ;  /* 0x048000000b847989 */ /* 0x000e2800000e00ff */
[----:B------:R-:W1:Y:S04]  /*2870*/  SHFL.DOWN PT, R142, R138, 0x8, 0x1f ;  /* 0x09001f008a8e7f89 */ /* 0x000e6800000e0000 */
[----:B------:R-:W2:Y:S04]  /*2880*/  SHFL.DOWN PT, R140, R149, 0x8, 0x1f ;  /* 0x09001f00958c7f89 */ /* 0x000ea800000e0000 */
[----:B------:R-:W3:Y:S01]  /*2890*/  @!P0 LDS.64 R8, [R169+0x10f8] ;  /* 0x0010f800a9088984 */ /* 0x000ee20000000a00 */
        /* <DEDUP_REMOVED lines=9> */
[----:B------:R-:W4:Y:S04]  /*2930*/  SHFL.DOWN PT, R140, R149, 0x10, 0x1f ;  /* 0x0a001f00958c7f89 */ /* 0x000f2800000e0000 */
[----:B---3--:R-:W-:Y:S01]  /*2940*/  SHFL.IDX PT, R151, R9, RZ, 0x1f ;  /* 0x00001fff09977589 */ /* 0x008fe200000e0000 */
[----:B0-----:R-:W-:-:S02]  /*2950*/  @P0 FFMA.FTZ R11, R136, R132, R11 ;  /* 0x00000084880b0223 */ /* 0x001fc4000001000b */
[----:B-1----:R-:W-:-:S03]  /*2960*/  @P0 FMUL.FTZ R136, R136, R147 ;  /* 0x0000009388880220 */ /* 0x002fc60000410000 */
[----:B------:R-:W0:Y:S01]  /*2970*/  SHFL.UP PT, R132, R11, 0x10, RZ ;  /* 0x060000000b847989 */ /* 0x000e2200000e00ff */
[----:B------:R-:W-:Y:S01]  /*2980*/  ISETP.GE.AND P0, PT, R53, 0x10, PT ;  /* 0x000000103500780c */ /* 0x000fe20003f06270 */
[C---:B--2---:R-:W-:Y:S02]  /*2990*/  @!P3 FFMA.FTZ R138, R149.reuse, R142, R138 ;  /* 0x0000008e958ab223 */ /* 0x044fe4000001008a */
[----:B------:R-:W1:Y:S01]  /*29a0*/  SHFL.UP PT, R147, R136, 0x10, RZ ;  /* 0x0600000088937989 */ /* 0x000e6200000e00ff */
[----:B----4-:R-:W-:-:S03]  /*29b0*/  @!P3 FMUL.FTZ R149, R149, R140 ;  /* 0x0000008c9595b220 */ /* 0x010fc60000410000 */
[----:B------:R-:W-:Y:S04]  /*29c0*/  SHFL.DOWN PT, R161, R138, 0x1, 0x1f ;  /* 0x08201f008aa17f89 */ /* 0x000fe800000e0000 */
[----:B------:R-:W2:Y:S04]  /*29d0*/  SHFL.DOWN PT, R174, R149, 0x1, 0x1f ;  /* 0x08201f0095ae7f89 */ /* 0x000ea800000e0000 */
[----:B------:R-:W-:Y:S04]  /*29e0*/  SHFL.IDX PT, R142, R138, RZ, 0x1f ;  /* 0x00001fff8a8e7589 */ /* 0x000fe800000e0000 */
[----:B------:R-:W3:Y:S01]  /*29f0*/  SHFL.IDX PT, R140, R149, RZ, 0x1f ;  /* 0x00001fff958c7589 */ /* 0x000ee200000e0000 */
[----:B0-----:R-:W-:-:S02]  /*2a00*/  @P0 FFMA.FTZ R11, R136, R132, R11 ;  /* 0x00000084880b0223 */ /* 0x001fc4000001000b */
[----:B-1----:R-:W-:-:S04]  /*2a10*/  @P0 FMUL.FTZ R136, R136, R147 ;  /* 0x0000009388880220 */ /* 0x002fc80000410000 */
[----:B------:R-:W-:Y:S04]  /*2a20*/  SHFL.UP PT, R11, R11, 0x1, RZ ;  /* 0x042000000b0b7989 */ /* 0x000fe800000e00ff */
[----:B------:R-:W0:Y:S01]  /*2a30*/  SHFL.UP PT, R136, R136, 0x1, RZ ;  /* 0x0420000088887989 */ /* 0x000e2200000e00ff */
[----:B--2---:R-:W-:-:S04]  /*2a40*/  @P2 FFMA.FTZ R151, R174, R151, R161 ;  /* 0x00000097ae972223 */ /* 0x004fc800000100a1 */
[----:B------:R-:W-:Y:S01]  /*2a50*/  FFMA.FTZ R132, R151, R134, R157 ;  /* 0x0000008697847223 */ /* 0x000fe2000001009d */
[----:B------:R-:W-:-:S03]  /*2a60*/  P2R R134, PR, RZ, 0x20 ;  /* 0x00000020ff867803 */ /* 0x000fc60000000000 */
[----:B------:R-:W-:Y:S02]  /*2a70*/  FFMA.FTZ R134, R125, R132, R172 ;  /* 0x000000847d867223 */ /* 0x000fe400000100ac */
[C---:B---3--:R-:W-:Y:S02]  /*2a80*/  FFMA.FTZ R9, R140.reuse, R9, R142 ;  /* 0x000000098c097223 */ /* 0x048fe4000001008e */
[----:B------:R-:W-:Y:S02]  /*2a90*/  FFMA.FTZ R144, R33, R134, R144 ;  /* 0x0000008621907223 */ /* 0x000fe40000010090 */
[----:B------:R-:W-:Y:S02]  /*2aa0*/  FMUL.FTZ R8, R140, R8 ;  /* 0x000000088c087220 */ /* 0x000fe40000410000 */
[----:B------:R-:W-:Y:S02]  /*2ab0*/  FFMA.FTZ R146, R127, R144, R146 ;  /* 0x000000907f927223 */ /* 0x000fe40000010092 */
[----:B------:R-:W-:Y:S01]  /*2ac0*/  FMUL.FTZ R167, R101, R132 ;  /* 0x0000008465a77220 */ /* 0x000fe20000410000 */
[----:B------:R1:W-:Y:S01]  /*2ad0*/  @!P5 STS.64 [R169+0x10f8], R8 ;  /* 0x0010f808a900d388 */ /* 0x0003e20000000a00 */
[----:B------:R-:W-:-:S02]  /*2ae0*/  FFMA.FTZ R142, R129, R146, R159 ;  /* 0x00000092818e7223 */ /* 0x000fc4000001009f */
[----:B0-----:R-:W-:Y:S02]  /*2af0*/  @P1 FFMA.FTZ R135, R136, R135, R11 ;  /* 0x0000008788871223 */ /* 0x001fe4000001000b */
[----:B------:R-:W-:Y:S02]  /*2b00*/  FFMA.FTZ R140, R133, R142, R153 ;  /* 0x0000008e858c7223 */ /* 0x000fe40000010099 */
[----:B------:R-:W-:Y:S02]  /*2b10*/  FFMA.FTZ R135, R32, R135, R143 ;  /* 0x0000008720877223 */ /* 0x000fe4000001008f */
[----:B------:R-:W-:Y:S02]  /*2b20*/  FMUL.FTZ R147, R118, R167 ;  /* 0x000000a776937220 */ /* 0x000fe40000410000 */
[-C--:B------:R-:W-:Y:S02]  /*2b30*/  FFMA.FTZ R160, R131, R135.reuse, R160 ;  /* 0x0000008783a07223 */ /* 0x080fe400000100a0 */
[----:B-1----:R-:W-:Y:S01]  /*2b40*/  FFMA.FTZ R9, R72, R135, RZ ;  /* 0x0000008748097223 */ /* 0x002fe200000100ff */
[----:B------:R0:W-:Y:S01]  /*2b50*/  STS [R46.X4+0x23c], R147 ;  /* 0x00023c932e007388 */ /* 0x0001e20000004800 */
[----:B------:R-:W-:-:S02]  /*2b60*/  FFMA.FTZ R138, R170, R140, R155 ;  /* 0x0000008caa8a7223 */ /* 0x000fc4000001009b */
[-C--:B------:R-:W-:Y:S02]  /*2b70*/  FFMA.FTZ R145, R170, R160.reuse, R145 ;  /* 0x000000a0aa917223 */ /* 0x080fe40000010091 */
[----:B------:R-:W-:Y:S02]  /*2b80*/  FFMA.FTZ R9, R74, R160, R9 ;  /* 0x000000a04a097223 */ /* 0x000fe40000010009 */
[----:B------:R-:W-:Y:S02]  /*2b90*/  FMUL.FTZ R165, R97, R134 ;  /* 0x0000008661a57220 */ /* 0x000fe40000410000 */
[-C--:B------:R-:W-:Y:S02]  /*2ba0*/  FFMA.FTZ R136, R131, R138.reuse, R168 ;  /* 0x0000008a83887223 */ /* 0x080fe400000100a8 */
[----:B0-----:R-:W-:Y:S02]  /*2bb0*/  FMUL.FTZ R147, R83, R138 ;  /* 0x0000008a53937220 */ /* 0x001fe40000410000 */
[----:B------:R-:W-:-:S02]  /*2bc0*/  FFMA.FTZ R131, R109, -R156, R135 ;  /* 0x8000009c6d837223 */ /* 0x000fc40000010087 */
[-C--:B------:R-:W-:Y:S02]  /*2bd0*/  FFMA.FTZ R162, R133, R145.reuse, R162 ;  /* 0x0000009185a27223 */ /* 0x080fe400000100a2 */
[----:B------:R-:W-:Y:S02]  /*2be0*/  FFMA.FTZ R135, R113, -R152, R145 ;  /* 0x8000009871877223 */ /* 0x000fe40000010091 */
[----:B------:R-:W-:Y:S01]  /*2bf0*/  FFMA.FTZ R9, R76, R145, R9 ;  /* 0x000000914c097223 */ /* 0x000fe20000010009 */
[----:B------:R-:W-:Y:S01]  /*2c00*/  MOV R145, c[0x0][0x174] ;  /* 0x00005d0000917a02 */ /* 0x000fe20000000f00 */
[----:B------:R-:W-:Y:S02]  /*2c10*/  FMUL.FTZ R151, R116, R165 ;  /* 0x000000a574977220 */ /* 0x000fe40000410000 */
[----:B------:R-:W-:Y:S01]  /*2c20*/  FMUL.FTZ R143, R112, R147 ;  /* 0x00000093708f7220 */ /* 0x000fe20000410000 */
[----:B------:R-:W-:Y:S01]  /*2c30*/  LEA R152, R145, R52, 0x8 ;  /* 0x0000003491987211 */ /* 0x000fe200078e40ff */
[----:B------:R-:W-:Y:S01]  /*2c40*/  FMUL.FTZ R8, R81, R136 ;  /* 0x0000008851087220 */ /* 0x000fe20000410000 */
[----:B------:R0:W-:Y:S01]  /*2c50*/  STS [R46.X4+0x238], R151 ;  /* 0x000238972e007388 */ /* 0x0001e20000004800 */
[----:B------:R-:W-:Y:S01]  /*2c60*/  FMUL.FTZ R149, R85, R140 ;  /* 0x0000008c55957220 */ /* 0x000fe20000410000 */
[----:B------:R-:W-:Y:S01]  /*2c70*/  LEA R32, P0, R152, R41, 0x2 ;  /* 0x0000002998207211 */ /* 0x000fe200078010ff */
[-C--:B------:R-:W-:Y:S01]  /*2c80*/  FFMA.FTZ R129, R129, R162.reuse, R164 ;  /* 0x000000a281817223 */ /* 0x080fe200000100a4 */
[----:B------:R1:W-:Y:S01]  /*2c90*/  STS [R46.X4+0x224], R143 ;  /* 0x0002248f2e007388 */ /* 0x0003e20000004800 */
[----:B------:R-:W-:-:S02]  /*2ca0*/  FFMA.FTZ R9, R78, R162, R9 ;  /* 0x000000a24e097223 */ /* 0x000fc40000010009 */
[----:B------:R-:W-:Y:S02]  /*2cb0*/  FMUL.FTZ R11, R110, R8 ;  /* 0x000000086e0b7220 */ /* 0x000fe40000410000 */
[----:B------:R-:W-:Y:S02]  /*2cc0*/  FFMA.FTZ R133, R111, -R154, R160 ;  /* 0x8000009a6f857223 */ /* 0x000fe400000100a0 */
[----:B0-----:R-:W-:Y:S01]  /*2cd0*/  FMUL.FTZ R151, R114, R149 ;  /* 0x0000009572977220 */ /* 0x001fe20000410000 */
[----:B------:R0:W-:Y:S01]  /*2ce0*/  STS [R46.X4+0x220], R11 ;  /* 0x0002200b2e007388 */ /* 0x0001e20000004800 */
[----:B------:R-:W-:Y:S02]  /*2cf0*/  FFMA.FTZ R8, R131, R8, RZ ;  /* 0x0000000883087223 */ /* 0x000fe400000100ff */
[----:B-1----:R-:W-:Y:S01]  /*2d00*/  FFMA.FTZ R143, R127, R129, R10 ;  /* 0x000000817f8f7223 */ /* 0x002fe2000001000a */
[----:B------:R1:W-:Y:S01]  /*2d10*/  STS [R46.X4+0x228], R151 ;  /* 0x000228972e007388 */ /* 0x0003e20000004800 */
[----:B------:R-:W-:Y:S01]  /*2d20*/  FFMA.FTZ R148, R117, -R148, R129 ;  /* 0x8000009475947223 */ /* 0x000fe20000010081 */
[----:B------:R-:W-:Y:S01]  /*2d30*/  LEA R10, P2, R152, R39, 0x2 ;  /* 0x00000027980a7211 */ /* 0x000fe200078410ff */
[----:B------:R-:W-:Y:S01]  /*2d40*/  FFMA.FTZ R127, R80, R129, R9 ;  /* 0x00000081507f7223 */ /* 0x000fe20000010009 */
[----:B------:R-:W-:Y:S01]  /*2d50*/  IADD3 R129, R152, -0x100, RZ ;  /* 0xffffff0098817810 */ /* 0x000fe20007ffe0ff */
[----:B------:R-:W-:Y:S01]  /*2d60*/  FFMA.FTZ R8, R133, R147, R8 ;  /* 0x0000009385087223 */ /* 0x000fe20000010008 */
[----:B0-----:R-:W-:Y:S01]  /*2d70*/  SHF.R.S32.HI R11, RZ, 0x1f, R152 ;  /* 0x0000001fff0b7819 */ /* 0x001fe20000011498 */
[----:B------:R-:W-:Y:S01]  /*2d80*/  FFMA.FTZ R166, R33, R143, R166 ;  /* 0x0000008f21a67223 */ /* 0x000fe200000100a6 */
[----:B------:R-:W-:Y:S01]  /*2d90*/  SHF.L.U64.HI R147, R104, 0x2, R107 ;  /* 0x0000000268937819 */ /* 0x000fe2000001026b */
[----:B------:R-:W-:Y:S01]  /*2da0*/  FMUL.FTZ R153, R87, R142 ;  /* 0x0000008e57997220 */ /* 0x000fe20000410000 */
[----:B-1----:R-:W-:Y:S01]  /*2db0*/  IADD3 R151, -R129, c[0x0][0x168], -R64 ;  /* 0x00005a0081977a10 */ /* 0x002fe20007ffe940 */
[----:B------:R-:W-:Y:S01]  /*2dc0*/  FFMA.FTZ R150, R115, -R150, R162 ;  /* 0x8000009673967223 */ /* 0x000fe200000100a2 */
[C---:B------:R-:W-:Y:S01]  /*2dd0*/  LEA.HI.X R33, R152.reuse, R35, R11, 0x2, P0 ;  /* 0x0000002398217211 */ /* 0x040fe200000f140b */
[----:B------:R-:W-:Y:S01]  /*2de0*/  FFMA.FTZ R149, R135, R149, R8 ;  /* 0x0000009587957223 */ /* 0x000fe20000010008 */
[----:B------:R-:W-:Y:S01]  /*2df0*/  ISETP.GE.AND P0, PT, R151, 0x1, PT ;  /* 0x000000019700780c */ /* 0x000fe20003f06270 */
[----:B------:R-:W-:Y:S01]  /*2e00*/  FMUL.FTZ R161, R93, R144 ;  /* 0x000000905da17220 */ /* 0x000fe20000410000 */
[----:B------:R-:W-:Y:S01]  /*2e10*/  LEA R8, P1, R152, R40, 0x2 ;  /* 0x0000002898087211 */ /* 0x000fe200078210ff */
[----:B------:R-:W-:-:S02]  /*2e20*/  FMUL.FTZ R157, R89, R146 ;  /* 0x00000092599d7220 */ /* 0x000fc40000410000 */
[----:B------:R-:W-:Y:S01]  /*2e30*/  FFMA.FTZ R149, R150, R153, R149 ;  /* 0x0000009996957223 */ /* 0x000fe20000010095 */
[--C-:B------:R-:W-:Y:S01]  /*2e40*/  LEA.HI.X R9, R152, R34, R11.reuse, 0x2, P1 ;  /* 0x0000002298097211 */ /* 0x100fe200008f140b */
[----:B------:R-:W-:Y:S01]  /*2e50*/  FMUL.FTZ R163, R120, R161 ;  /* 0x000000a178a37220 */ /* 0x000fe20000410000 */
[----:B------:R-:W-:Y:S01]  /*2e60*/  LEA.HI.X R11, R152, R0, R11, 0x2, P2 ;  /* 0x00000000980b7211 */ /* 0x000fe200010f140b */
[----:B------:R-:W-:Y:S02]  /*2e70*/  FMUL.FTZ R159, R122, R157 ;  /* 0x0000009d7a9f7220 */ /* 0x000fe40000410000 */
[----:B------:R-:W-:Y:S01]  /*2e80*/  FMUL.FTZ R155, R124, R153 ;  /* 0x000000997c9b7220 */ /* 0x000fe20000410000 */
[----:B------:R0:W-:Y:S01]  /*2e90*/  STS [R46.X4+0x234], R163 ;  /* 0x000234a32e007388 */ /* 0x0001e20000004800 */
[----:B------:R-:W-:Y:S01]  /*2ea0*/  FFMA.FTZ R130, R119, -R130, R143 ;  /* 0x8000008277827223 */ /* 0x000fe2000001008f */
[----:B------:R-:W-:Y:S01]  /*2eb0*/  SHF.L.U32 R153, R104, 0x2, RZ ;  /* 0x0000000268997819 */ /* 0x000fe200000006ff */
[----:B------:R-:W-:Y:S01]  /*2ec0*/  FFMA.FTZ R127, R86, R143, R127 ;  /* 0x0000008f567f7223 */ /* 0x000fe2000001007f */
[----:B------:R0:W-:Y:S01]  /*2ed0*/  STS [R46.X4+0x230], R159 ;  /* 0x0002309f2e007388 */ /* 0x0001e20000004800 */
[----:B------:R-:W-:-:S02]  /*2ee0*/  FFMA.FTZ R145, R125, R166, R158 ;  /* 0x000000a67d917223 */ /* 0x000fc4000001009e */
[----:B------:R-:W-:Y:S01]  /*2ef0*/  FFMA.FTZ R149, R148, R157, R149 ;  /* 0x0000009d94957223 */ /* 0x000fe20000010095 */
[----:B------:R0:W-:Y:S01]  /*2f00*/  STS [R46.X4+0x22c], R155 ;  /* 0x00022c9b2e007388 */ /* 0x0001e20000004800 */
[----:B------:R-:W-:Y:S02]  /*2f10*/  FFMA.FTZ R152, R121, -R126, R166 ;  /* 0x8000007e79987223 */ /* 0x000fe400000100a6 */
[----:B------:R-:W-:Y:S02]  /*2f20*/  FFMA.FTZ R127, R88, R166, R127 ;  /* 0x000000a6587f7223 */ /* 0x000fe4000001007f */
        /* <DEDUP_REMOVED lines=16> */
.L_x_7620:
[----:B0-----:R-:W-:Y:S05]  /*3030*/  BSYNC B0 ;  /* 0x0000000000007941 */ /* 0x001fea0003800000 */
.L_x_7619:
[----:B------:R0:W1:Y:S01]  /*3040*/  LDS R129, [R45.X4+0x2a0] ;  /* 0x0002a0002d817984 */ /* 0x0000620000004800 */
[----:B------:R-:W-:Y:S01]  /*3050*/  ISETP.GE.AND P6, PT, R151, 0x21, PT ;  /* 0x000000219700780c */ /* 0x000fe20003fc6270 */
[----:B------:R-:W-:Y:S01]  /*3060*/  BSSY B0, `(.L_x_7621) ;  /* 0x000000d000007945 */ /* 0x000fe20003800000 */
[----:B------:R-:W-:Y:S01]  /*3070*/  FADD.FTZ R128, R149, R154 ;  /* 0x0000009a95807221 */ /* 0x000fe20000010000 */
[----:B------:R-:W-:Y:S01]  /*3080*/  ISETP.GE.AND P0, PT, R151, 0x41, PT ;  /* 0x000000419700780c */ /* 0x000fe20003f06270 */
        /* <DEDUP_REMOVED lines=10> */
.L_x_7622:
[----:B0-----:R-:W-:Y:S05]  /*3130*/  BSYNC B0 ;  /* 0x0000000000007941 */ /* 0x001fea0003800000 */
.L_x_7621:
[----:B-1----:R0:W1:Y:S01]  /*3140*/  LDS R129, [R44.X4+0x320] ;  /* 0x000320002c817984 */ /* 0x0020620000004800 */
[----:B------:R-:W-:Y:S01]  /*3150*/  BSSY B0, `(.L_x_7623) ;  /* 0x0000005000007945 */ /* 0x000fe20003800000 */
[----:B------:R-:W-:Y:S05]  /*3160*/  @!P0 BRA `(.L_x_7624) ;  /* 0x0000003000008947 */ /* 0x000fea0003800000 */
[----:B------:R-:W-:-:S05]  /*3170*/  IMAD.WIDE.U32 R126, R153, c[0x0][0x2b0], R26 ;  /* 0x0000ac00997e7a25 */ /* 0x000fca00078e001a */
[----:B------:R-:W-:-:S05]  /*3180*/  IADD3 R127, R147, R127, RZ ;  /* 0x0000007f937f7210 */ /* 0x000fca0007ffe0ff */
[----:B-1----:R1:W-:Y:S02]  /*3190*/  RED.E.ADD.F32.FTZ.RN.STRONG.GPU [R126.64], R129 ;  /* 0x000000817e00798e */ /* 0x0023e4000c10e784 */
.L_x_7624:
[----:B------:R-:W-:Y:S05]  /*31a0*/  BSYNC B0 ;  /* 0x0000000000007941 */ /* 0x000fea0003800000 */
.L_x_7623:
[----:B-1----:R1:W2:Y:S01]  /*31b0*/  LDS R129, [R43.X4+0x3a0] ;  /* 0x0003a0002b817984 */ /* 0x0022a20000004800 */
[----:B------:R-:W-:Y:S01]  /*31c0*/  BSSY B0, `(.L_x_7625) ;  /* 0x0000005000007945 */ /* 0x000fe20003800000 */
[----:B------:R-:W-:Y:S05]  /*31d0*/  @!P1 BRA `(.L_x_7626) ;  /* 0x0000003000009947 */ /* 0x000fea0003800000 */
[----:B------:R-:W-:-:S05]  /*31e0*/  IMAD.WIDE.U32 R126, R153, c[0x0][0x2b0], R28 ;  /* 0x0000ac00997e7a25 */ /* 0x000fca00078e001c */
[----:B------:R-:W-:-:S05]  /*31f0*/  IADD3 R127, R147, R127, RZ ;  /* 0x0000007f937f7210 */ /* 0x000fca0007ffe0ff */
[----:B--2---:R2:W-:Y:S02]  /*3200*/  RED.E.ADD.F32.FTZ.RN.STRONG.GPU [R126.64], R129 ;  /* 0x000000817e00798e */ /* 0x0045e4000c10e784 */
.L_x_7626:
[----:B------:R-:W-:Y:S05]  /*3210*/  BSYNC B0 ;  /* 0x0000000000007941 */ /* 0x000fea0003800000 */
.L_x_7625:
[----:B--2---:R2:W3:Y:S01]  /*3220*/  LDS R127, [R42.X4+0x420] ;  /* 0x000420002a7f7984 */ /* 0x0044e20000004800 */
[----:B------:R-:W-:Y:S01]  /*3230*/  BSSY B0, `(.L_x_7627) ;  /* 0x0000005000007945 */ /* 0x000fe20003800000 */
[----:B------:R-:W-:Y:S05]  /*3240*/  @!P2 BRA `(.L_x_7628) ;  /* 0x000000300000a947 */ /* 0x000fea0003800000 */
[----:B------:R-:W-:-:S05]  /*3250*/  IMAD.WIDE.U32 R32, R153, c[0x0][0x2b0], R32 ;  /* 0x0000ac0099207a25 */ /* 0x000fca00078e0020 */
[----:B------:R-:W-:-:S05]  /*3260*/  IADD3 R33, R147, R33, RZ ;  /* 0x0000002193217210 */ /* 0x000fca0007ffe0ff */
[----:B---3--:R3:W-:Y:S02]  /*3270*/  RED.E.ADD.F32.FTZ.RN.STRONG.GPU [R32.64], R127 ;  /* 0x0000007f2000798e */ /* 0x0087e4000c10e784 */
.L_x_7628:
[----:B------:R-:W-:Y:S05]  /*3280*/  BSYNC B0 ;  /* 0x0000000000007941 */ /* 0x000fea0003800000 */
.L_x_7627:
[----:B---3--:R3:W4:Y:S01]  /*3290*/  LDS R127, [R38.X4+0x4a0] ;  /* 0x0004a000267f7984 */ /* 0x0087220000004800 */
[----:B------:R-:W-:Y:S01]  /*32a0*/  BSSY B0, `(.L_x_7629) ;  /* 0x0000005000007945 */ /* 0x000fe20003800000 */
[----:B------:R-:W-:Y:S05]  /*32b0*/  @!P3 BRA `(.L_x_7630) ;  /* 0x000000300000b947 */ /* 0x000fea0003800000 */
[----:B------:R-:W-:-:S05]  /*32c0*/  IMAD.WIDE.U32 R32, R153, c[0x0][0x2b0], R30 ;  /* 0x0000ac0099207a25 */ /* 0x000fca00078e001e */
[----:B------:R-:W-:-:S05]  /*32d0*/  IADD3 R33, R147, R33, RZ ;  /* 0x0000002193217210 */ /* 0x000fca0007ffe0ff */
[----:B----4-:R4:W-:Y:S02]  /*32e0*/  RED.E.ADD.F32.FTZ.RN.STRONG.GPU [R32.64], R127 ;  /* 0x0000007f2000798e */ /* 0x0109e4000c10e784 */
.L_x_7630:
[----:B------:R-:W-:Y:S05]  /*32f0*/  BSYNC B0 ;  /* 0x0000000000007941 */ /* 0x000fea0003800000 */
.L_x_7629:
[----:B----4-:R4:W0:Y:S01]  /*3300*/  LDS R33, [R37.X4+0x520] ;  /* 0x0005200025217984 */ /* 0x0108220000004800 */
[----:B------:R-:W-:Y:S01]  /*3310*/  BSSY B0, `(.L_x_7631) ;  /* 0x0000006000007945 */ /* 0x000fe20003800000 */
[----:B------:R-:W-:Y:S01]  /*3320*/  IMAD.WIDE.U32 R10, R153, c[0x0][0x2b0], R10 ;  /* 0x0000ac00990a7a25 */ /* 0x000fe200078e000a */
[----:B------:R-:W-:Y:S05]  /*3330*/  @!P4 BRA `(.L_x_7632) ;  /* 0x000000300000c947 */ /* 0x000fea0003800000 */
[----:B------:R-:W-:-:S05]  /*3340*/  IMAD.WIDE.U32 R8, R153, c[0x0][0x2b0], R8 ;  /* 0x0000ac0099087a25 */ /* 0x000fca00078e0008 */
[----:B------:R-:W-:-:S05]  /*3350*/  IADD3 R9, R147, R9, RZ ;  /* 0x0000000993097210 */ /* 0x000fca0007ffe0ff */
[----:B0-----:R0:W-:Y:S02]  /*3360*/  RED.E.ADD.F32.FTZ.RN.STRONG.GPU [R8.64], R33 ;  /* 0x000000210800798e */ /* 0x0011e4000c10e784 */
.L_x_7632:
[----:B------:R-:W-:Y:S05]  /*3370*/  BSYNC B0 ;  /* 0x0000000000007941 */ /* 0x000fea0003800000 */
.L_x_7631:
[----:B0-----:R0:W1:Y:S01]  /*3380*/  LDS R9, [R36.X4+0x5a0] ;  /* 0x0005a00024097984 */ /* 0x0010620000004800 */
[----:B------:R-:W-:Y:S01]  /*3390*/  BSSY B0, `(.L_x_7633) ;  /* 0x0000004000007945 */ /* 0x000fe20003800000 */
[----:B------:R-:W-:Y:S05]  /*33a0*/  @!P5 BRA `(.L_x_7634) ;  /* 0x000000200000d947 */ /* 0x000fea0003800000 */
[----:B------:R-:W-:-:S05]  /*33b0*/  IADD3 R11, R147, R11, RZ ;  /* 0x0000000b930b7210 */ /* 0x000fca0007ffe0ff */
[----:B-1----:R1:W-:Y:S02]  /*33c0*/  RED.E.ADD.F32.FTZ.RN.STRONG.GPU [R10.64], R9 ;  /* 0x000000090a00798e */ /* 0x0023e4000c10e784 */
.L_x_7634:
[----:B------:R-:W-:Y:S05]  /*33d0*/  BSYNC B0 ;  /* 0x0000000000007941 */ /* 0x000fea0003800000 */
.L_x_7633:
[----:B------:R-:W5:Y:S01]  /*33e0*/  SHFL.DOWN PT, R8, R145, 0x1, 0x1f ;  /* 0x08201f0091087f89 */ /* 0x000f6200000e0000 */
[----:B------:R-:W-:Y:S01]  /*33f0*/  ISETP.GT.AND P0, PT, R53, 0x1e, PT ;  /* 0x0000001e3500780c */ /* 0x000fe20003f04270 */
[----:B------:R-:W-:Y:S01]  /*3400*/  FMUL.FTZ R32, R119, R144 ;  /* 0x0000009077207220 */ /* 0x000fe20000410000 */
[----:B------:R-:W-:Y:S01]  /*3410*/  ISETP.NE.AND P1, PT, R53, RZ, PT ;  /* 0x000000ff3500720c */ /* 0x000fe20003f25270 */
[----:B-1----:R-:W1:Y:S01]  /*3420*/  SHFL.DOWN PT, R9, R128, 0x1, 0x1f ;  /* 0x08201f0080097f89 */ /* 0x002e6200000e0000 */
        /* <DEDUP_REMOVED lines=9> */
[----:B------:R-:W-:Y:S02]  /*34c0*/  FMUL.FTZ R109, R109, R136 ;  /* 0x000000886d6d7220 */ /* 0x000fe40000410000 */
[----:B------:R-:W-:-:S02]  /*34d0*/  FMUL.FTZ R117, R117, R146 ;  /* 0x0000009275757220 */ /* 0x000fc40000410000 */
[----:B-----5:R-:W-:Y:S02]  /*34e0*/  @!P0 FADD.FTZ R145, R145, R8 ;  /* 0x0000000891918221 */ /* 0x020fe40000010000 */
[----:B------:R-:W-:Y:S02]  /*34f0*/  FMUL.FTZ R121, R121, R134 ;  /* 0x0000008679797220 */ /* 0x000fe40000410000 */
[----:B-1----:R-:W-:Y:S01]  /*3500*/  @!P0 FADD.FTZ R128, R128, R9 ;  /* 0x0000000980808221 */ /* 0x002fe20000010000 */
[----:B------:R-:W1:Y:S01]  /*3510*/  SHFL.DOWN PT, R8, R145, 0x2, 0x1f ;  /* 0x08401f0091087f89 */ /* 0x000e6200000e0000 */
[----:B------:R-:W-:Y:S01]  /*3520*/  ISETP.GT.AND P0, PT, R53, 0x1d, PT ;  /* 0x0000001d3500780c */ /* 0x000fe20003f04270 */
[----:B------:R-:W-:Y:S02]  /*3530*/  FMUL.FTZ R123, R152, R123 ;  /* 0x0000007b987b7220 */ /* 0x000fe40000410000 */
[----:B------:R-:W5:Y:S01]  /*3540*/  SHFL.DOWN PT, R9, R128, 0x2, 0x1f ;  /* 0x08401f0080097f89 */ /* 0x000f6200000e0000 */
        /* <DEDUP_REMOVED lines=10> */
[----:B-1----:R-:W-:Y:S02]  /*35f0*/  @!P0 FADD.FTZ R145, R145, R8 ;  /* 0x0000000891918221 */ /* 0x002fe40000010000 */
[----:B------:R-:W-:Y:S02]  /*3600*/  FFMA.FTZ R99, R93, R32, R99 ;  /* 0x000000205d637223 */ /* 0x000fe40000010063 */
[----:B-----5:R-:W-:Y:S01]  /*3610*/  @!P0 FADD.FTZ R128, R128, R9 ;  /* 0x0000000980808221 */ /* 0x020fe20000010000 */
[----:B------:R-:W1:Y:S01]  /*3620*/  SHFL.DOWN PT, R8, R145, 0x4, 0x1f ;  /* 0x08801f0091087f89 */ /* 0x000e6200000e0000 */
[----:B------:R-:W-:Y:S01]  /*3630*/  ISETP.GT.AND P0, PT, R53, 0x1b, PT ;  /* 0x0000001b3500780c */ /* 0x000fe20003f04270 */
[----:B------:R-:W-:-:S02]  /*3640*/  FFMA.FTZ R102, R97, R121, R102 ;  /* 0x0000007961667223 */ /* 0x000fc40000010066 */
[----:B------:R-:W5:Y:S01]  /*3650*/  SHFL.DOWN PT, R9, R128, 0x4, 0x1f ;  /* 0x08801f0080097f89 */ /* 0x000f6200000e0000 */
[----:B------:R-:W-:Y:S02]  /*3660*/  FFMA.FTZ R98, R85, R113, R98 ;  /* 0x0000007155627223 */ /* 0x000fe40000010062 */
[----:B------:R-:W-:Y:S02]  /*3670*/  FFMA.FTZ R103, R101, R108, R103 ;  /* 0x0000006c65677223 */ /* 0x000fe40000010067 */
[----:B------:R-:W-:Y:S02]  /*3680*/  FADD.FTZ R75, R116, R75 ;  /* 0x0000004b744b7221 */ /* 0x000fe40000010000 */
[----:B------:R-:W-:Y:S02]  /*3690*/  FADD.FTZ R77, R140, R77 ;  /* 0x0000004d8c4d7221 */ /* 0x000fe40000010000 */
[----:B------:R-:W-:Y:S02]  /*36a0*/  FADD.FTZ R84, R125, R84 ;  /* 0x000000547d547221 */ /* 0x000fe40000010000 */
[----:B------:R-:W-:-:S02]  /*36b0*/  FADD.FTZ R79, R10, R79 ;  /* 0x0000004f0a4f7221 */ /* 0x000fc40000010000 */
[----:B-1----:R-:W-:Y:S02]  /*36c0*/  @!P0 FADD.FTZ R145, R145, R8 ;  /* 0x0000000891918221 */ /* 0x002fe40000010000 */
[----:B-----5:R-:W-:-:S03]  /*36d0*/  @!P0 FADD.FTZ R128, R128, R9 ;  /* 0x0000000980808221 */ /* 0x020fc60000010000 */
[----:B------:R-:W1:Y:S01]  /*36e0*/  SHFL.DOWN PT, R8, R145, 0x8, 0x1f ;  /* 0x09001f0091087f89 */ /* 0x000e6200000e0000 */
[----:B------:R-:W-:Y:S01]  /*36f0*/  ISETP.GT.AND P0, PT, R53, 0x17, PT ;  /* 0x000000173500780c */ /* 0x000fe20003f04270 */
[----:B------:R-:W-:Y:S02]  /*3700*/  FMUL.FTZ R9, R106, R146 ;  /* 0x000000926a097220 */ /* 0x000fe40000410000 */
[----:B------:R-:W5:Y:S02]  /*3710*/  SHFL.DOWN PT, R11, R128, 0x8, 0x1f ;  /* 0x09001f00800b7f89 */ /* 0x000f6400000e0000 */
[----:B------:R-:W-:Y:S02]  /*3720*/  FMUL.FTZ R148, R148, R9 ;  /* 0x0000000994947220 */ /* 0x000fe40000410000 */
[----:B------:R-:W-:Y:S02]  /*3730*/  FMUL.FTZ R9, R106, R142 ;  /* 0x0000008e6a097220 */ /* 0x000fe40000410000 */
[----:B------:R-:W-:-:S02]  /*3740*/  FFMA.FTZ R148, R122, R117, R148 ;  /* 0x000000757a947223 */ /* 0x000fc40000010094 */
[----:B------:R-:W-:Y:S02]  /*3750*/  FMUL.FTZ R9, R150, R9 ;  /* 0x0000000996097220 */ /* 0x000fe40000410000 */
[----:B------:R-:W-:Y:S02]  /*3760*/  FADD.FTZ R73, R148, R73 ;  /* 0x0000004994497221 */ /* 0x000fe40000010000 */
[----:B-1----:R-:W-:Y:S02]  /*3770*/  @!P0 FADD.FTZ R145, R145, R8 ;  /* 0x0000000891918221 */ /* 0x002fe40000010000 */
[----:B------:R-:W-:Y:S02]  /*3780*/  FMUL.FTZ R8, R115, R142 ;  /* 0x0000008e73087220 */ /* 0x000fe40000410000 */
[----:B-----5:R-:W-:Y:S01]  /*3790*/  @!P0 FADD.FTZ R128, R128, R11 ;  /* 0x0000000b80808221 */ /* 0x020fe20000010000 */
[----:B------:R-:W1:Y:S01]  /*37a0*/  SHFL.DOWN PT, R126, R145, 0x10, 0x1f ;  /* 0x0a001f00917e7f89 */ /* 0x000e6200000e0000 */
[----:B------:R-:W-:Y:S01]  /*37b0*/  ISETP.GT.AND P0, PT, R53, 0xf, PT ;  /* 0x0000000f3500780c */ /* 0x000fe20003f04270 */
[----:B------:R-:W-:-:S02]  /*37c0*/  FMUL.FTZ R11, R106, R144 ;  /* 0x000000906a0b7220 */ /* 0x000fc40000410000 */
[----:B------:R-:W5:Y:S01]  /*37d0*/  SHFL.DOWN PT, R127, R128, 0x10, 0x1f ;  /* 0x0a001f00807f7f89 */ /* 0x000f6200000e0000 */
[----:B------:R-:W-:Y:S02]  /*37e0*/  FMUL.FTZ R106, R106, R136 ;  /* 0x000000886a6a7220 */ /* 0x000fe40000410000 */
[----:B------:R-:W-:Y:S02]  /*37f0*/  FMUL.FTZ R11, R130, R11 ;  /* 0x0000000b820b7220 */ /* 0x000fe40000410000 */
[----:B------:R-:W-:Y:S02]  /*3800*/  FFMA.FTZ R95, R87, R8, R95 ;  /* 0x00000008575f7223 */ /* 0x000fe4000001005f */
[----:B------:R-:W-:Y:S02]  /*3810*/  FFMA.FTZ R33, R120, R32, R11 ;  /* 0x0000002078217223 */ /* 0x000fe4000001000b */
[----:B------:R-:W-:Y:S02]  /*3820*/  FFMA.FTZ R11, R124, R8, R9 ;  /* 0x000000087c0b7223 */ /* 0x000fe40000010009 */
[----:B------:R-:W-:-:S02]  /*3830*/  FMUL.FTZ R106, R131, R106 ;  /* 0x0000006a836a7220 */ /* 0x000fc40000410000 */
[----:B------:R-:W-:Y:S02]  /*3840*/  FADD.FTZ R82, R33, R82 ;  /* 0x0000005221527221 */ /* 0x000fe40000010000 */
[----:B------:R-:W-:Y:S02]  /*3850*/  FFMA.FTZ R109, R110, R109, R106 ;  /* 0x0000006d6e6d7223 */ /* 0x000fe4000001006a */
[----:B------:R-:W-:Y:S02]  /*3860*/  FADD.FTZ R90, R11, R90 ;  /* 0x0000005a0b5a7221 */ /* 0x000fe40000010000 */
[----:B------:R-:W-:Y:S02]  /*3870*/  FADD.FTZ R94, R109, R94 ;  /* 0x0000005e6d5e7221 */ /* 0x000fe40000010000 */
[----:B-1----:R-:W-:Y:S02]  /*3880*/  @!P0 FADD.FTZ R145, R145, R126 ;  /* 0x0000007e91918221 */ /* 0x002fe40000010000 */
[----:B-----5:R-:W-:-:S03]  /*3890*/  @!P0 FADD.FTZ R128, R128, R127 ;  /* 0x0000007f80808221 */ /* 0x020fc60000010000 */
[----:B------:R-:W-:Y:S02]  /*38a0*/  MOV R9, R145 ;  /* 0x0000009100097202 */ /* 0x000fe40000000f00 */
[----:B------:R-:W-:-:S05]  /*38b0*/  MOV R8, R128 ;  /* 0x0000008000087202 */ /* 0x000fca0000000f00 */
[----:B------:R1:W-:Y:S04]  /*38c0*/  @!P1 STS.64 [0x648], R8 ;  /* 0x00064808ff009388 */ /* 0x0003e80000000a00 */
        /* <DEDUP_REMOVED lines=10> */
.L_x_7636:
[----:B-1----:R-:W-:Y:S05]  /*3970*/  BSYNC B0 ;  /* 0x0000000000007941 */ /* 0x002fea0003800000 */
.L_x_7635:
[----:B------:R-:W-:Y:S02]  /*3980*/  IADD3 R105, R105, 0x1, RZ ;  /* 0x0000000169697810 */ /* 0x000fe40007ffe0ff */
[----:B------:R-:W-:Y:S02]  /*3990*/  IADD3 R104, P1, R104, 0x1, RZ ;  /* 0x0000000168687810 */ /* 0x000fe40007f3e0ff */
[----:B------:R-:W-:Y:S02]  /*39a0*/  ISETP.GE.AND P0, PT, R105, c[0x0][0x16c], PT ;  /* 0x00005b0069007a0c */ /* 0x000fe40003f06270 */
[----:B------:R-:W-:-:S11]  /*39b0*/  IADD3.X R107, RZ, R107, RZ, P1, !PT ;  /* 0x0000006bff6b7210 */ /* 0x000fd60000ffe4ff */
[----:B------:R-:W-:Y:S01]  /*39c0*/  @P0 CALL.REL.NOINC `(.L_x_7616) ;  /* 0x0000001000000944 */ /* 0x000fe20003c00000 */
[----:B------:R-:W-:Y:S05]  /*39d0*/  BRA `(.L_x_7637) ;  /* 0xffffe34000007947 */ /* 0x000fea000383ffff */
.L_x_7616:
[----:B------:R-:W-:Y:S01]  /*39e0*/  BAR.SYNC.DEFER_BLOCKING 0x0 ;  /* 0x0000000000007b1d */ /* 0x000fe20000010000 */
[----:B------:R-:W-:Y:S01]  /*39f0*/  F2FP.BF16.PACK_AB R7, R103, R102 ;  /* 0x000000666707723e */ /* 0x000fe200000010ff */
[C---:B0-----:R-:W-:Y:S01]  /*3a00*/  IMAD R24, R70.reuse, c[0x0][0x2e0], RZ ;  /* 0x0000b80046187a24 */ /* 0x041fe200078e02ff */
[----:B------:R-:W-:Y:S01]  /*3a10*/  F2FP.BF16.PACK_AB R6, R99, R100 ;  /* 0x000000646306723e */ /* 0x000fe200000010ff */
[----:B------:R-:W-:Y:S01]  /*3a20*/  IMAD R28, R70, c[0x0][0x300], RZ ;  /* 0x0000c000461c7a24 */ /* 0x000fe200078e02ff */
[----:B------:R-:W-:Y:S01]  /*3a30*/  F2FP.BF16.PACK_AB R5, R95, R98 ;  /* 0x000000625f05723e */ /* 0x000fe200000010ff */
[----:B------:R-:W-:Y:S01]  /*3a40*/  IMAD R25, R71, c[0x0][0x2e4], R24 ;  /* 0x0000b90047197a24 */ /* 0x000fe200078e0218 */
[----:B------:R-:W-:Y:S01]  /*3a50*/  F2FP.BF16.PACK_AB R4, R91, R96 ;  /* 0x000000605b04723e */ /* 0x000fe200000010ff */
[----:B------:R-:W-:Y:S01]  /*3a60*/  IMAD R24, R141, c[0x0][0x2d8], RZ ;  /* 0x0000b6008d187a24 */ /* 0x000fe200078e02ff */
[----:B------:R-:W-:Y:S01]  /*3a70*/  MOV R22, R2 ;  /* 0x0000000200167202 */ /* 0x000fe20000000f00 */
[----:B------:R-:W-:Y:S01]  /*3a80*/  IMAD R29, R71, c[0x0][0x304], R28 ;  /* 0x0000c100471d7a24 */ /* 0x000fe200078e021c */
[----:B------:R-:W-:Y:S01]  /*3a90*/  MOV R23, R3 ;  /* 0x0000000300177202 */ /* 0x000fe20000000f00 */
[----:B------:R-:W-:Y:S01]  /*3aa0*/  IMAD R28, R141, c[0x0][0x2f8], RZ ;  /* 0x0000be008d1c7a24 */ /* 0x000fe200078e02ff */
[----:B------:R-:W-:-:S02]  /*3ab0*/  SHF.L.U32 R30, R64, 0x4, RZ ;  /* 0x00000004401e7819 */ /* 0x000fc400000006ff */
[----:B------:R-:W-:Y:S01]  /*3ac0*/  SHF.L.U64.HI R31, R64, 0x4, R51 ;  /* 0x00000004401f7819 */ /* 0x000fe20000010233 */
[C-C-:B------:R-:W-:Y:S01]  /*3ad0*/  IMAD.WIDE.U32 R2, R71.reuse, c[0x0][0x2e0], R22.reuse ;  /* 0x0000b80047027a25 */ /* 0x140fe200078e0016 */
[----:B------:R-:W-:Y:S02]  /*3ae0*/  F2FP.BF16.PACK_AB R27, R84, R75 ;  /* 0x0000004b541b723e */ /* 0x000fe400000010ff */
[----:B------:R-:W-:Y:S01]  /*3af0*/  F2FP.BF16.PACK_AB R26, R82, R73 ;  /* 0x00000049521a723e */ /* 0x000fe200000010ff */
[----:B------:R-:W-:Y:S01]  /*3b00*/  IMAD.WIDE.U32 R22, R71, c[0x0][0x300], R22 ;  /* 0x0000c00047167a25 */ /* 0x000fe200078e0016 */
[----:B------:R-:W-:Y:S02]  /*3b10*/  IADD3 R3, R3, R25, RZ ;  /* 0x0000001903037210 */ /* 0x000fe40007ffe0ff */
[----:B------:R-:W-:Y:S01]  /*3b20*/  ISETP.GT.AND P4, PT, R54, 0x1, PT ;  /* 0x000000013600780c */ /* 0x000fe20003f84270 */
[----:B------:R0:W-:Y:S01]  /*3b30*/  STS.128 [R53.X16], R4 ;  /* 0x0000000435007388 */ /* 0x0001e2000000cc00 */
[----:B------:R-:W-:-:S06]  /*3b40*/  NOP ;  /* 0x0000000000007918 */ /* 0x000fcc0000000000 */
[----:B------:R-:W1:Y:S01]  /*3b50*/  LDS.128 R8, [R53.X16] ;  /* 0x0000000035087984 */ /* 0x000e62000000cc00 */
[----:B------:R-:W-:Y:S01]  /*3b60*/  IMAD R25, R67, c[0x0][0x2dc], R24 ;  /* 0x0000b70043197a24 */ /* 0x000fe200078e0218 */
[----:B------:R-:W-:Y:S01]  /*3b70*/  F2FP.BF16.PACK_AB R24, R79, R94 ;  /* 0x0000005e4f18723e */ /* 0x000fe200000010ff */
[----:B------:R-:W-:Y:S01]  /*3b80*/  IMAD.WIDE.U32 R2, R67, c[0x0][0x2d8], R2 ;  /* 0x0000b60043027a25 */ /* 0x000fe200078e0002 */
[----:B------:R-:W-:Y:S02]  /*3b90*/  IADD3 R23, R23, R29, RZ ;  /* 0x0000001d17177210 */ /* 0x000fe40007ffe0ff */
[----:B------:R-:W-:Y:S01]  /*3ba0*/  IADD3 R60, P1, R60, -0x200, RZ ;  /* 0xfffffe003c3c7810 */ /* 0x000fe20007f3e0ff */
[----:B------:R-:W-:Y:S01]  /*3bb0*/  FADD.FTZ R94, R63, R94 ;  /* 0x0000005e3f5e7221 */ /* 0x000fe20000010000 */
[----:B------:R-:W-:Y:S02]  /*3bc0*/  IADD3 R62, P2, R62, -0x200, RZ ;  /* 0xfffffe003e3e7810 */ /* 0x000fe40007f5e0ff */
[----:B0-----:R-:W-:Y:S01]  /*3bd0*/  IADD3 R5, R3, R25, RZ ;  /* 0x0000001903057210 */ /* 0x001fe20007ffe0ff */
[----:B------:R-:W-:Y:S01]  /*3be0*/  FADD.FTZ R94, R94, R79 ;  /* 0x0000004f5e5e7221 */ /* 0x000fe20000010000 */
[----:B------:R-:W-:-:S02]  /*3bf0*/  LEA R3, P0, R2, c[0x0][0x330], 0x1 ;  /* 0x0000cc0002037a11 */ /* 0x000fc400078008ff */
[----:B------:R-:W-:Y:S01]  /*3c00*/  F2FP.BF16.PACK_AB R25, R90, R77 ;  /* 0x0000004d5a19723e */ /* 0x000fe200000010ff */
[----:B------:R-:W-:Y:S01]  /*3c10*/  FADD.FTZ R77, R94, R77 ;  /* 0x0000004d5e4d7221 */ /* 0x000fe20000010000 */
[----:B------:R-:W-:Y:S02]  /*3c20*/  LEA.HI.X R4, R2, c[0x0][0x334], R5, 0x1, P0 ;  /* 0x0000cd0002047a11 */ /* 0x000fe400000f0c05 */
[----:B------:R-:W-:Y:S01]  /*3c30*/  IADD3 R2, P0, R3, R30, RZ ;  /* 0x0000001e03027210 */ /* 0x000fe20007f1e0ff */
[----:B------:R-:W-:Y:S01]  /*3c40*/  FADD.FTZ R90, R77, R90 ;  /* 0x0000005a4d5a7221 */ /* 0x000fe20000010000 */
[----:B------:R-:W-:Y:S02]  /*3c50*/  IADD3 R58, P3, R58, -0x200, RZ ;  /* 0xfffffe003a3a7810 */ /* 0x000fe40007f7e0ff */
[----:B------:R-:W-:Y:S01]  /*3c60*/  IADD3.X R3, R4, R31, RZ, P0, !PT ;  /* 0x0000001f04037210 */ /* 0x000fe200007fe4ff */
[----:B------:R-:W-:Y:S01]  /*3c70*/  FADD.FTZ R73, R90, R73 ;  /* 0x000000495a497221 */ /* 0x000fe20000010000 */
[----:B------:R-:W-:-:S02]  /*3c80*/  IADD3 R52, R52, -0x100, RZ ;  /* 0xffffff0034347810 */ /* 0x000fc40007ffe0ff */
[----:B------:R-:W-:Y:S01]  /*3c90*/  IADD3 R54, R54, -0x1, RZ ;  /* 0xffffffff36367810 */ /* 0x000fe20007ffe0ff */
[----:B------:R-:W-:Y:S01]  /*3ca0*/  FADD.FTZ R82, R73, R82 ;  /* 0x0000005249527221 */ /* 0x000fe20000010000 */
[----:B------:R-:W-:Y:S02]  /*3cb0*/  IADD3.X R59, R59, -0x1, RZ, P1, !PT ;  /* 0xffffffff3b3b7810 */ /* 0x000fe40000ffe4ff */
[----:B------:R-:W-:Y:S01]  /*3cc0*/  IADD3.X R61, R61, -0x1, RZ, P2, !PT ;  /* 0xffffffff3d3d7810 */ /* 0x000fe200017fe4ff */
[----:B------:R-:W-:Y:S01]  /*3cd0*/  FADD.FTZ R63, R82, R75 ;  /* 0x0000004b523f7221 */ /* 0x000fe20000010000 */
[----:B------:R-:W-:-:S03]  /*3ce0*/  IADD3.X R57, R57, -0x1, RZ, P3, !PT ;  /* 0xffffffff39397810 */ /* 0x000fc60001ffe4ff */
[----:B------:R-:W-:Y:S01]  /*3cf0*/  FADD.FTZ R63, R63, R84 ;  /* 0x000000543f3f7221 */ /* 0x000fe20000010000 */
[----:B-1----:R0:W-:Y:S04]  /*3d00*/  STG.E.128 [R2.64+-0x200], R8 ;  /* 0xfffe000802007986 */ /* 0x0021e8000c101d04 */
[----:B------:R-:W-:Y:S01]  /*3d10*/  BAR.SYNC.DEFER_BLOCKING 0x0 ;  /* 0x0000000000007b1d */ /* 0x000fe20000010000 */
        /* <DEDUP_REMOVED lines=12> */
[----:B0-----:R0:W-:Y:S01]  /*3de0*/  STG.E.128 [R2.64+-0x200], R4 ;  /* 0xfffe000402007986 */ /* 0x0011e2000c101d04 */
[----:B------:R-:W-:Y:S01]  /*3df0*/  @!P4 CALL.REL.NOINC `(.L_x_7614) ;  /* 0x000000100000c944 */ /* 0x000fe20003c00000 */
[----:B------:R-:W-:Y:S05]  /*3e00*/  BRA `(.L_x_7638) ;  /* 0xffffcc1000007947 */ /* 0x000fea000383ffff */
.L_x_7614:
        /* <DEDUP_REMOVED lines=24> */
.L_x_7640:
[----:B0-----:R-:W-:Y:S05]  /*3f90*/  BSYNC B0 ;  /* 0x0000000000007941 */ /* 0x001fea0003800000 */
.L_x_7639:
        /* <DEDUP_REMOVED lines=23> */
.L_x_7642:
[----:B------:R-:W1:Y:S02]  /*4110*/  S2R R15, SR_TID.X ;  /* 0x00000000000f7919 */ /* 0x000e640000002100 */
.L_x_7643:
[----:B0-----:R-:W-:Y:S05]  /*4120*/  BSYNC B0 ;  /* 0x0000000000007941 */ /* 0x001fea0003800000 */
.L_x_7641:
        /* <DEDUP_REMOVED lines=10> */
.L_x_7644:
        /* <DEDUP_REMOVED lines=26> */
.L_x_7645:
        /* <DEDUP_REMOVED lines=9> */
.L_x_9125:


//--------------------- .text._Z25selective_scan_bwd_kernelI32Selective_Scan_bwd_kernel_traitsILi32ELi8ELb1ELb1ELb0ELb1ELb0EN3c108BFloat16EfEEv12SSMParamsBwd --------------------------
	.section	.text._Z25selective_scan_bwd_kernelI32Selective_Scan_bwd_kernel_traitsILi32ELi8ELb1ELb1ELb0ELb1ELb0EN3c108BFloat16EfEEv12SSMParamsBwd,"ax",@progbits
	.sectioninfo	@"SHI_REGISTERS=174"
	.align	128
        .global         _Z25selective_scan_bwd_kernelI32Selective_Scan_bwd_kernel_traitsILi32ELi8ELb1ELb1ELb0ELb1ELb0EN3c108BFloat16EfEEv12SSMParamsBwd
        .type           _Z25selective_scan_bwd_kernelI32Selective_Scan_bwd_kernel_traitsILi32ELi8ELb1ELb1ELb0ELb1ELb0EN3c108BFloat16EfEEv12SSMParamsBwd,@function
        .size           _Z25selective_scan_bwd_kernelI32Selective_Scan_bwd_kernel_traitsILi32ELi8ELb1ELb1ELb0ELb1ELb0EN3c108BFloat16EfEEv12SSMParamsBwd,(.L_x_9126 - _Z25selective_scan_bwd_kernelI32Selective_Scan_bwd_kernel_traitsILi32ELi8ELb1ELb1ELb0ELb1ELb0EN3c108BFloat16EfEEv12SSMParamsBwd)
        .other          _Z25selective_scan_bwd_kernelI32Selective_Scan_bwd_kernel_traitsILi32ELi8ELb1ELb1ELb0ELb1ELb0EN3c108BFloat16EfEEv12SSMParamsBwd,@"STO_CUDA_ENTRY STV_DEFAULT"
_Z25selective_scan_bwd_kernelI32Selective_Scan_bwd_kernel_traitsILi32ELi8ELb1ELb1ELb0ELb1ELb0EN3c108BFloat16EfEEv12SSMParamsBwd:
.text._Z25selective_scan_bwd_kernelI32Selective_Scan_bwd_kernel_traitsILi32ELi8ELb1ELb1ELb0ELb1ELb0EN3c108BFloat16EfEEv12SSMParamsBwd:
        /* <DEDUP_REMOVED lines=57> */
[C---:B------:R-:W-:Y:S01]  /*0390*/  IMAD R17, R43.reuse, c[0x0][0x194], R10 ;  /* 0x000065002b117a24 */ /* 0x040fe200078e020a */
        /* <DEDUP_REMOVED lines=9> */
[----:B------:R-:W-:Y:S01]  /*0430*/  IMAD.WIDE.U32 R2, R0, c[0x0][0x1e8], R4 ;  /* 0x00007a0000027a25 */ /* 0x000fe200078e0004 */
        /* <DEDUP_REMOVED lines=10> */
[C---:B------:R-:W-:Y:S02]  /*04e0*/  IADD3.X R2, R13.reuse, R3, R15, P0, !PT ;  /* 0x000000030d027210 */ /* 0x040fe400007fe40f */
        /* <DEDUP_REMOVED lines=43> */
[----:B------:R-:W-:Y:S01]  /*07a0*/  MOV R48, RZ ;  /* 0x000000ff00307202 */ /* 0x000fe20000000f00 */
[----:B------:R-:W-:-:S02]  /*07b0*/  UMOV UR4, URZ ;  /* 0x0000003f00047c82 */ /* 0x000fc40008000000 */
[----:B------:R-:W-:-:S04]  /*07c0*/  IMAD.WIDE.U32 R14, R0, c[0x0][0x1b8], RZ ;  /* 0x00006e00000e7a25 */ /* 0x000fc800078e00ff */
[----:B0-----:R-:W-:Y:S01]  /*07d0*/  IMAD.WIDE.U32 R2, R43, c[0x0][0x298], R46 ;  /* 0x0000a6002b027a25 */ /* 0x001fe200078e002e */
[----:B------:R-:W-:Y:S02]  /*07e0*/  MOV R47, R6 ;  /* 0x00000006002f7202 */ /* 0x000fe40000000f00 */
[C---:B------:R-:W-:Y:S02]  /*07f0*/  SHF.L.U32 R58, R46.reuse, 0x3, RZ ;  /* 0x000000032e3a7819 */ /* 0x040fe400000006ff */
        /* <DEDUP_REMOVED lines=13> */
[----:B------:R-:W-:-:S02]  /*08d0*/  IADD3 R7, R46, 0x80, RZ ;  /* 0x000000802e077810 */ /* 0x000fc40007ffe0ff */
[----:B------:R-:W-:Y:S01]  /*08e0*/  IADD3 R12, P0, R4, -0x180, RZ ;  /* 0xfffffe80040c7810 */ /* 0x000fe20007f1e0ff */
[----:B------:R-:W-:Y:S01]  /*08f0*/  IMAD R59, R0, c[0x0][0x184], R3 ;  /* 0x00006100003b7a24 */ /* 0x000fe200078e0203 */
[----:B------:R-:W-:Y:S02]  /*0900*/  IADD3 R3, R46, 0x20, RZ ;  /* 0x000000202e037810 */ /* 0x000fe40007ffe0ff */
[----:B------:R-:W-:Y:S02]  /*0910*/  IADD3 R2, P1, R4, -0x80, RZ ;  /* 0xffffff8004027810 */ /* 0x000fe40007f3e0ff */
[-C--:B------:R-:W-:Y:S02]  /*0920*/  LEA.HI.SX32 R60, R3, R46.reuse, 0x1b ;  /* 0x0000002e033c7211 */ /* 0x080fe400078fdaff */
[C---:B------:R-:W-:Y:S02]  /*0930*/  LOP3.LUT R140, R46.reuse, 0x1f, RZ, 0xc0, !PT ;  /* 0x0000001f2e8c7812 */ /* 0x040fe400078ec0ff */
[----:B------:R-:W-:-:S02]  /*0940*/  LEA.HI.SX32 R57, R46, R46, 0x1b ;  /* 0x0000002e2e397211 */ /* 0x000fc400078fdaff */
[----:B------:R-:W-:Y:S02]  /*0950*/  IADD3 R59, R17, R59, RZ ;  /* 0x0000003b113b7210 */ /* 0x000fe40007ffe0ff */
[----:B------:R-:W-:Y:S02]  /*0960*/  IADD3 R61, R15, R61, RZ ;  /* 0x0000003d0f3d7210 */ /* 0x000fe40007ffe0ff */
[----:B------:R-:W-:Y:S02]  /*0970*/  LEA.HI.SX32 R58, R58, R58, 0x1b ;  /* 0x0000003a3a3a7211 */ /* 0x000fe400078fdaff */
[-C--:B------:R-:W-:Y:S02]  /*0980*/  LEA.HI.SX32 R62, R5, R46.reuse, 0x1b ;  /* 0x0000002e053e7211 */ /* 0x080fe400078fdaff */
[-C--:B------:R-:W-:Y:S02]  /*0990*/  LEA.HI.SX32 R63, R63, R46.reuse, 0x1b ;  /* 0x0000002e3f3f7211 */ /* 0x080fe400078fdaff */
[----:B------:R-:W-:-:S02]  /*09a0*/  LEA.HI.SX32 R64, R7, R46, 0x1b ;  /* 0x0000002e07407211 */ /* 0x000fc400078fdaff */
[-C--:B------:R-:W-:Y:S02]  /*09b0*/  LEA.HI.SX32 R65, R65, R46.reuse, 0x1b ;  /* 0x0000002e41417211 */ /* 0x080fe400078fdaff */
[-C--:B------:R-:W-:Y:S02]  /*09c0*/  LEA.HI.SX32 R66, R9, R46.reuse, 0x1b ;  /* 0x0000002e09427211 */ /* 0x080fe400078fdaff */
[----:B------:R-:W-:Y:S02]  /*09d0*/  LEA.HI.SX32 R67, R67, R46, 0x1b ;  /* 0x0000002e43437211 */ /* 0x000fe400078fdaff */
[C---:B------:R-:W-:Y:S02]  /*09e0*/  IADD3.X R13, R6.reuse, -0x1, RZ, P0, !PT ;  /* 0xffffffff060d7810 */ /* 0x040fe400007fe4ff */
[----:B-1----:R-:W-:Y:S02]  /*09f0*/  IADD3.X R3, R6, -0x1, RZ, P1, !PT ;  /* 0xffffffff06037810 */ /* 0x002fe40000ffe4ff */
.L_x_7685:
[----:B------:R-:W-:Y:S01]  /*0a00*/  BAR.SYNC.DEFER_BLOCKING 0x0 ;  /* 0x0000000000007b1d */ /* 0x000fe20000010000 */
[----:B------:R-:W-:Y:S02]  /*0a10*/  SHF.R.S32.HI R69, RZ, 0x1f, R46 ;  /* 0x0000001fff457819 */ /* 0x000fe4000001142e */
[----:B------:R-:W-:-:S02]  /*0a20*/  SHF.L.U32 R30, R46, 0x4, RZ ;  /* 0x000000042e1e7819 */ /* 0x000fc400000006ff */
[----:B------:R-:W-:Y:S02]  /*0a30*/  SHF.L.U64.HI R24, R46, 0x4, R69 ;  /* 0x000000042e187819 */ /* 0x000fe40000010245 */
[----:B0-----:R-:W-:-:S04]  /*0a40*/  IADD3 R8, P0, R47, R30, RZ ;  /* 0x0000001e2f087210 */ /* 0x001fc80007f1e0ff */
[----:B------:R-:W-:-:S06]  /*0a50*/  IADD3.X R9, R45, R24, RZ, P0, !PT ;  /* 0x000000182d097210 */ /* 0x000fcc00007fe4ff */
        /* <DEDUP_REMOVED lines=14> */
[----:B------:R2:W3:Y:S01]  /*0b40*/  LDG.E.128 R36, [R30.64] ;  /* 0x000000061e247981 */ /* 0x0004e2000c1e1d00 */
[----:B------:R-:W-:Y:S01]  /*0b50*/  MOV R28, c[0x0][0x16c] ;  /* 0x00005b00001c7a02 */ /* 0x000fe20000000f00 */
[----:B------:R-:W-:Y:S03]  /*0b60*/  BSSY B0, `(.L_x_7647) ;  /* 0x0000043000007945 */ /* 0x000fe60003800000 */
[----:B------:R-:W-:-:S02]  /*0b70*/  ISETP.GE.AND P5, PT, R28, 0x1, PT ;  /* 0x000000011c00780c */ /* 0x000fc40003fa6270 */
[--C-:B0-----:R-:W-:Y:S02]  /*0b80*/  PRMT R28, RZ, 0x5410, R4.reuse ;  /* 0x00005410ff1c7816 */ /* 0x101fe40000000004 */
[----:B--2---:R-:W-:Y:S02]  /*0b90*/  PRMT R30, RZ, 0x7610, R4 ;  /* 0x00007610ff1e7816 */ /* 0x004fe40000000004 */
        /* <DEDUP_REMOVED lines=9> */
[----:B------:R-:W-:Y:S01]  /*0c30*/  FADD.FTZ R79, R79, R42 ;  /* 0x0000002a4f4f7221 */ /* 0x000fe20000010000 */
[----:B------:R-:W-:Y:S01]  /*0c40*/  PRMT R75, RZ, 0x7610, R26 ;  /* 0x00007610ff4b7816 */ /* 0x000fe2000000001a */
[----:B------:R-:W-:Y:S01]  /*0c50*/  FADD.FTZ R74, R33, R42 ;  /* 0x0000002a214a7221 */ /* 0x000fe20000010000 */
[----:B------:R-:W-:-:S02]  /*0c60*/  PRMT R25, RZ, 0x5410, R27 ;  /* 0x00005410ff197816 */ /* 0x000fc4000000001b */
[----:B------:R-:W-:Y:S01]  /*0c70*/  FSETP.GTU.FTZ.AND P6, PT, R79, 20, PT ;  /* 0x41a000004f00780b */ /* 0x000fe20003fdc000 */
[--C-:B------:R-:W-:Y:S01]  /*0c80*/  FADD.FTZ R75, R75, R42.reuse ;  /* 0x0000002a4b4b7221 */ /* 0x100fe20000010000 */
[----:B------:R-:W-:Y:S01]  /*0c90*/  FSETP.GTU.FTZ.AND P4, PT, R70, 20, PT ;  /* 0x41a000004600780b */ /* 0x000fe20003f9c000 */
[----:B------:R-:W-:Y:S01]  /*0ca0*/  FADD.FTZ R76, R25, R42 ;  /* 0x0000002a194c7221 */ /* 0x000fe20000010000 */
[----:B------:R-:W-:Y:S02]  /*0cb0*/  FSETP.GTU.FTZ.AND P3, PT, R72, 20, PT ;  /* 0x41a000004800780b */ /* 0x000fe40003f7c000 */
[----:B------:R-:W-:Y:S02]  /*0cc0*/  FSETP.GTU.FTZ.AND P2, PT, R74, 20, PT ;  /* 0x41a000004a00780b */ /* 0x000fe40003f5c000 */
[----:B------:R-:W-:Y:S02]  /*0cd0*/  FSETP.GTU.FTZ.AND P1, PT, R75, 20, PT ;  /* 0x41a000004b00780b */ /* 0x000fe40003f3c000 */
[----:B------:R-:W-:Y:S01]  /*0ce0*/  PRMT R26, RZ, 0x7610, R5 ;  /* 0x00007610ff1a7816 */ /* 0x000fe20000000005 */
[----:B---3--:R-:W-:Y:S01]  /*0cf0*/  STS.128 [R56.X16], R36 ;  /* 0x0000002438007388 */ /* 0x008fe2000000cc00 */
[----:B------:R-:W-:-:S06]  /*0d00*/  NOP ;  /* 0x0000000000007918 */ /* 0x000fcc0000000000 */
[----:B------:R-:W0:Y:S02]  /*0d10*/  LDS.128 R8, [R56.X16] ;  /* 0x0000000038087984 */ /* 0x000e24000000cc00 */
[--C-:B0-----:R-:W-:Y:S02]  /*0d20*/  PRMT R71, RZ, 0x5410, R8.reuse ;  /* 0x00005410ff477816 */ /* 0x101fe40000000008 */
[----:B------:R-:W-:Y:S02]  /*0d30*/  PRMT R73, RZ, 0x7610, R8 ;  /* 0x00007610ff497816 */ /* 0x000fe40000000008 */
[----:B------:R-:W-:Y:S01]  /*0d40*/  PRMT R8, RZ, 0x5410, R5 ;  /* 0x00005410ff087816 */ /* 0x000fe20000000005 */
[----:B------:R-:W-:Y:S01]  /*0d50*/  FFMA.FTZ R28, R71, R28, R48 ;  /* 0x0000001c471c7223 */ /* 0x000fe20000010030 */
[----:B------:R-:W-:-:S03]  /*0d60*/  PRMT R77, RZ, 0x5410, R9 ;  /* 0x00005410ff4d7816 */ /* 0x000fc60000000009 */
[----:B------:R-:W-:-:S04]  /*0d70*/  FFMA.FTZ R28, R73, R30, R28 ;  /* 0x0000001e491c7223 */ /* 0x000fc8000001001c */
        /* <DEDUP_REMOVED lines=33> */
.L_x_7648:
[----:B------:R-:W-:Y:S05]  /*0f90*/  BSYNC B0 ;  /* 0x0000000000007941 */ /* 0x000fea0003800000 */
.L_x_7647:
        /* <DEDUP_REMOVED lines=42> */
.L_x_7650:
[----:B------:R-:W-:Y:S05]  /*1240*/  BSYNC B0 ;  /* 0x0000000000007941 */ /* 0x000fea0003800000 */
.L_x_7649:
        /* <DEDUP_REMOVED lines=41> */
.L_x_7652:
[----:B------:R-:W-:Y:S05]  /*14e0*/  BSYNC B0 ;  /* 0x0000000000007941 */ /* 0x000fea0003800000 */
.L_x_7651:
        /* <DEDUP_REMOVED lines=33> */
.L_x_7654:
[----:B------:R-:W-:Y:S05]  /*1700*/  BSYNC B0 ;  /* 0x0000000000007941 */ /* 0x000fea0003800000 */
.L_x_7653:
        /* <DEDUP_REMOVED lines=33> */
.L_x_7656:
[----:B------:R-:W-:Y:S05]  /*1920*/  BSYNC B0 ;  /* 0x0000000000007941 */ /* 0x000fea0003800000 */
.L_x_7655:
        /* <DEDUP_REMOVED lines=33> */
.L_x_7658:
[----:B------:R-:W-:Y:S05]  /*1b40*/  BSYNC B0 ;  /* 0x0000000000007941 */ /* 0x000fea0003800000 */
.L_x_7657:
        /* <DEDUP_REMOVED lines=33> */
.L_x_7660:
[----:B------:R-:W-:Y:S05]  /*1d60*/  BSYNC B0 ;  /* 0x0000000000007941 */ /* 0x000fea0003800000 */
.L_x_7659:
        /* <DEDUP_REMOVED lines=33> */
.L_x_7662:
[----:B------:R-:W-:Y:S05]  /*1f80*/  BSYNC B0 ;  /* 0x0000000000007941 */ /* 0x000fea0003800000 */
.L_x_7661:
[----:B------:R-:W-:Y:S01]  /*1f90*/  BAR.SYNC.DEFER_BLOCKING 0x0 ;  /* 0x0000000000007b1d */ /* 0x000fe20000010000 */
        /* <DEDUP_REMOVED lines=22> */
[----:B------:R-:W-:Y:S01]  /*2100*/  MOV R35, c[0x0][0x174] ;  /* 0x00005d0000237a02 */ /* 0x000fe20000000f00 */
[C---:B------:R-:W-:Y:S01]  /*2110*/  IMAD R11, R43.reuse, c[0x0][0x29c], R10 ;  /* 0x0000a7002b0b7a24 */ /* 0x040fe200078e020a */
[----:B------:R-:W-:Y:S01]  /*2120*/  MOV R109, RZ ;  /* 0x000000ff006d7202 */ /* 0x000fe20000000f00 */
[----:B------:R-:W-:Y:S01]  /*2130*/  IMAD.WIDE.U32 R8, R43, c[0x0][0x298], R8 ;  /* 0x0000a6002b087a25 */ /* 0x000fe200078e0008 */
[----:B------:R-:W-:-:S02]  /*2140*/  LEA R35, R35, UR4, 0x8 ;  /* 0x0000000423237c11 */ /* 0x000fc4000f8e40ff */
[----:B------:R-:W-:Y:S01]  /*2150*/  MOV R97, RZ ;  /* 0x000000ff00617202 */ /* 0x000fe20000000f00 */
[C---:B------:R-:W-:Y:S01]  /*2160*/  IMAD R25, R44.reuse, c[0x0][0x2a4], R25 ;  /* 0x0000a9002c197a24 */ /* 0x040fe200078e0219 */
[----:B------:R-:W-:Y:S01]  /*2170*/  IADD3 R9, R9, R11, RZ ;  /* 0x0000000b09097210 */ /* 0x000fe20007ffe0ff */
[----:B------:R-:W-:Y:S01]  /*2180*/  IMAD.WIDE R36, R35, 0x4, R12 ;  /* 0x0000000423247825 */ /* 0x000fe200078e020c */
[----:B------:R-:W-:Y:S02]  /*2190*/  MOV R107, RZ ;  /* 0x000000ff006b7202 */ /* 0x000fe40000000f00 */
[----:B------:R-:W-:Y:S01]  /*21a0*/  MOV R98, RZ ;  /* 0x000000ff00627202 */ /* 0x000fe20000000f00 */
        /* <DEDUP_REMOVED lines=19> */
[----:B------:R-:W-:Y:S02]  /*22e0*/  IADD3.X R25, R9, -0x1, RZ, P4, !PT ;  /* 0xffffffff09197810 */ /* 0x000fe400027fe4ff */
.L_x_7684:
[----:B------:R-:W-:Y:S01]  /*22f0*/  SHF.R.S32.HI R102, RZ, 0x1f, R109 ;  /* 0x0000001fff667819 */ /* 0x000fe2000001146d */
[----:B------:R-:W-:-:S04]  /*2300*/  IMAD.WIDE.U32 R10, R109, c[0x0][0x1a0], RZ ;  /* 0x000068006d0a7a25 */ /* 0x000fc800078e00ff */
[----:B------:R-:W-:Y:S01]  /*2310*/  IMAD R8, R102, c[0x0][0x1a0], RZ ;  /* 0x0000680066087a24 */ /* 0x000fe200078e02ff */
[----:B------:R-:W-:Y:S01]  /*2320*/  LEA R111, P0, R10, R53, 0x1 ;  /* 0x000000350a6f7211 */ /* 0x000fe200078008ff */
[----:B------:R-:W-:Y:S02]  /*2330*/  IMAD R100, R102, c[0x0][0x188], RZ ;  /* 0x0000620066647a24 */ /* 0x000fe400078e02ff */
[C---:B------:R-:W-:Y:S01]  /*2340*/  IMAD R9, R109.reuse, c[0x0][0x1a4], R8 ;  /* 0x000069006d097a24 */ /* 0x040fe200078e0208 */
[----:B------:R-:W-:Y:S01]  /*2350*/  MOV R8, R16 ;  /* 0x0000001000087202 */ /* 0x000fe20000000f00 */
        /* <DEDUP_REMOVED lines=11> */
[----:B0--3--:R0:W3:Y:S01]  /*2410*/  LDG.E R100, [R110.64] ;  /* 0x000000066e647981 */ /* 0x0090e2000c1e1900 */
[----:B------:R-:W-:Y:S01]  /*2420*/  IMAD R104, R102, c[0x0][0x1c0], RZ ;  /* 0x0000700066687a24 */ /* 0x000fe200078e02ff */
[----:B------:R-:W-:Y:S02]  /*2430*/  IADD3 R125, R55, -0x1, RZ ;  /* 0xffffffff377d7810 */ /* 0x000fe40007ffe0ff */
[----:B------:R-:W-:Y:S01]  /*2440*/  ISETP.NE.AND P1, PT, R46, RZ, PT ;  /* 0x000000ff2e00720c */ /* 0x000fe20003f25270 */
[----:B------:R-:W-:Y:S01]  /*2450*/  IMAD R115, R109, c[0x0][0x1c4], R104 ;  /* 0x000071006d737a24 */ /* 0x000fe200078e0268 */
[----:B------:R-:W-:-:S02]  /*2460*/  LEA.HI R104, R125, R125, RZ, 0x1 ;  /* 0x0000007d7d687211 */ /* 0x000fc400078f08ff */
[----:B0-----:R-:W-:Y:S02]  /*2470*/  MOV R110, R14 ;  /* 0x0000000e006e7202 */ /* 0x001fe40000000f00 */
[----:B------:R-:W-:-:S05]  /*2480*/  MOV R111, R61 ;  /* 0x0000003d006f7202 */ /* 0x000fca0000000f00 */
[----:B------:R-:W-:-:S05]  /*2490*/  IMAD.WIDE.U32 R112, R109, c[0x0][0x1c0], R110 ;  /* 0x000070006d707a25 */ /* 0x000fca00078e006e */
[----:B------:R-:W-:Y:S02]  /*24a0*/  LEA R114, P0, R112, c[0x0][0x230], 0x2 ;  /* 0x00008c0070727a11 */ /* 0x000fe400078010ff */
[----:B------:R-:W-:-:S04]  /*24b0*/  IADD3 R113, R113, R115, RZ ;  /* 0x0000007371717210 */ /* 0x000fc80007ffe0ff */
[----:B------:R-:W-:Y:S02]  /*24c0*/  LEA.HI.X R115, R112, c[0x0][0x234], R113, 0x2, P0 ;  /* 0x00008d0070737a11 */ /* 0x000fe400000f1471 */
[----:B------:R-:W-:-:S04]  /*24d0*/  ISETP.GT.AND P0, PT, R55, 0x1, PT ;  /* 0x000000013700780c */ /* 0x000fc80003f04270 */
[----:B------:R-:W-:Y:S02]  /*24e0*/  ISETP.EQ.AND P0, PT, R140, RZ, P0 ;  /* 0x000000ff8c00720c */ /* 0x000fe40000702270 */
[----:B------:R-:W-:-:S04]  /*24f0*/  LOP3.LUT R104, R104, 0xfffffe, RZ, 0xc0, !PT ;  /* 0x00fffffe68687812 */ /* 0x000fc800078ec0ff */
[----:B------:R-:W-:Y:S02]  /*2500*/  IADD3 R104, R125, -R104, RZ ;  /* 0x800000687d687210 */ /* 0x000fe40007ffe0ff */
[----:B------:R-:W-:Y:S02]  /*2510*/  IADD3 R108, R46, 0x200, RZ ;  /* 0x000002002e6c7810 */ /* 0x000fe40007ffe0ff */
[----:B------:R-:W-:-:S04]  /*2520*/  @!P1 LEA R108, R104, R109, 0x8 ;  /* 0x0000006d686c9211 */ /* 0x000fc800078e40ff */
[----:B------:R-:W-:Y:S01]  /*2530*/  SHF.L.U32 R108, R108, 0x2, RZ ;  /* 0x000000026c6c7819 */ /* 0x000fe200000006ff */
[----:B--2---:R0:W-:Y:S01]  /*2540*/  STS.128 [R56.X16], R8 ;  /* 0x0000000838007388 */ /* 0x0041e2000000cc00 */
[----:B------:R-:W-:-:S06]  /*2550*/  NOP ;  /* 0x0000000000007918 */ /* 0x000fcc0000000000 */
[----:B------:R1:W2:Y:S01]  /*2560*/  LDG.E R156, [R114.64] ;  /* 0x00000006729c7981 */ /* 0x0002a2000c1e1900 */
[----:B---3--:R-:W-:-:S04]  /*2570*/  FMUL.FTZ R127, R100, 1.4426950216293334961 ;  /* 0x3fb8aa3b647f7820 */ /* 0x008fc80000410000 */
[----:B------:R-:W-:Y:S01]  /*2580*/  FMUL.FTZ R106, R127, R78 ;  /* 0x0000004e7f6a7220 */ /* 0x000fe20000410000 */
[----:B0-----:R-:W-:-:S03]  /*2590*/  @P0 IADD3 R8, R55, -0x2, RZ ;  /* 0xfffffffe37080810 */ /* 0x001fc60007ffe0ff */
[----:B------:R-:W0:Y:S02]  /*25a0*/  MUFU.EX2 R163, R106 ;  /* 0x0000006a00a37308 */ /* 0x000e240000000800 */
[----:B------:R-:W-:Y:S02]  /*25b0*/  @P0 IMAD R111, R8, c[0x0][0x16c], R109 ;  /* 0x00005b00086f0a24 */ /* 0x000fe400078e026d */
[----:B------:R-:W3:Y:S04]  /*25c0*/  LDS.128 R8, [R56.X16] ;  /* 0x0000000038087984 */ /* 0x000ee8000000cc00 */
[----:B0-----:R0:W-:Y:S01]  /*25d0*/  STS [R108+0x878], R163 ;  /* 0x000878a36c007388 */ /* 0x0011e20000000800 */
[----:B------:R-:W-:Y:S01]  /*25e0*/  HFMA2.MMA R118, -RZ, RZ, 0, 0 ;  /* 0x00000000ff767435 */ /* 0x000fe200000001ff */
[----:B------:R-:W-:-:S02]  /*25f0*/  @P0 IMAD.WIDE R110, R111, 0x8, R22 ;  /* 0x000000086f6e0825 */ /* 0x000fc400078e0216 */
[----:B------:R-:W-:Y:S01]  /*2600*/  BAR.SYNC.DEFER_BLOCKING 0x0 ;  /* 0x0000000000007b1d */ /* 0x000fe20000010000 */
[----:B------:R-:W-:Y:S01]  /*2610*/  ISETP.NE.AND P2, PT, R46, 0x1f, PT ;  /* 0x0000001f2e00780c */ /* 0x000fe20003f45270 */
[C---:B------:R-:W-:Y:S02]  /*2620*/  FMUL.FTZ R126, R127.reuse, R79 ;  /* 0x0000004f7f7e7220 */ /* 0x040fe40000410000 */
[C---:B------:R-:W-:Y:S02]  /*2630*/  FMUL.FTZ R131, R127.reuse, R70 ;  /* 0x000000467f837220 */ /* 0x040fe40000410000 */
[C---:B------:R-:W-:Y:S02]  /*2640*/  FMUL.FTZ R130, R127.reuse, R72 ;  /* 0x000000487f827220 */ /* 0x040fe40000410000 */
[----:B------:R-:W-:Y:S01]  /*2650*/  FMUL.FTZ R113, R127, R74 ;  /* 0x0000004a7f717220 */ /* 0x000fe20000410000 */
[----:B----4-:R4:W5:Y:S01]  /*2660*/  @P0 LDG.E R118, [R110.64+0x4] ;  /* 0x000004066e760981 */ /* 0x010962000c1e1900 */
[----:B---3--:R-:W-:-:S02]  /*2670*/  PRMT R104, RZ, 0x5410, R8 ;  /* 0x00005410ff687816 */ /* 0x008fc40000000008 */
[----:B0-----:R-:W-:Y:S01]  /*2680*/  PRMT R108, RZ, 0x7610, R8 ;  /* 0x00007610ff6c7816 */ /* 0x001fe20000000008 */
[C---:B------:R-:W-:Y:S01]  /*2690*/  FMUL.FTZ R8, R127.reuse, R75 ;  /* 0x0000004b7f087220 */ /* 0x040fe20000410000 */
[--C-:B------:R-:W-:Y:S02]  /*26a0*/  PRMT R106, RZ, 0x5410, R9.reuse ;  /* 0x00005410ff6a7816 */ /* 0x100fe40000000009 */
[----:B----4-:R-:W-:Y:S01]  /*26b0*/  PRMT R111, RZ, 0x7610, R9 ;  /* 0x00007610ff6f7816 */ /* 0x010fe20000000009 */
[C---:B------:R-:W-:Y:S02]  /*26c0*/  FMUL.FTZ R9, R127.reuse, R80 ;  /* 0x000000507f097220 */ /* 0x040fe40000410000 */
[----:B------:R-:W-:-:S04]  /*26d0*/  FMUL.FTZ R127, R127, R76 ;  /* 0x0000004c7f7f7220 */ /* 0x000fc80000410000 */
[----:B------:R0:W-:Y:S02]  /*26e0*/  MUFU.EX2 R169, R127 ;  /* 0x0000007f00a97308 */ /* 0x0001e40000000800 */
[----:B0-----:R0:W3:Y:S06]  /*26f0*/  @P2 LDS R127, [R46.X4+0x107c] ;  /* 0x00107c002e7f2984 */ /* 0x0010ec0000004800 */
[----:B------:R-:W4:Y:S08]  /*2700*/  MUFU.EX2 R126, R126 ;  /* 0x0000007e007e7308 */ /* 0x000f300000000800 */
[----:B------:R-:W0:Y:S08]  /*2710*/  MUFU.EX2 R131, R131 ;  /* 0x0000008300837308 */ /* 0x000e300000000800 */
[----:B------:R-:W0:Y:S01]  /*2720*/  MUFU.EX2 R130, R130 ;  /* 0x0000008200827308 */ /* 0x000e220000000800 */
[----:B-1----:R-:W-:-:S07]  /*2730*/  PRMT R114, RZ, 0x7610, R4 ;  /* 0x00007610ff727816 */ /* 0x002fce0000000004 */
[----:B------:R-:W1:Y:S01]  /*2740*/  MUFU.EX2 R171, R9 ;  /* 0x0000000900ab7308 */ /* 0x000e620000000800 */
[--C-:B------:R-:W-:Y:S01]  /*2750*/  PRMT R115, RZ, 0x5410, R5.reuse ;  /* 0x00005410ff737816 */ /* 0x100fe20000000005 */
[----:B------:R-:W-:Y:S01]  /*2760*/  FMUL.FTZ R137, R114, R79 ;  /* 0x0000004f72897220 */ /* 0x000fe20000410000 */
[----:B------:R-:W-:-:S05]  /*2770*/  PRMT R117, RZ, 0x7610, R5 ;  /* 0x00007610ff757816 */ /* 0x000fca0000000005 */
[----:B------:R0:W1:Y:S01]  /*2780*/  MUFU.EX2 R165, R113 ;  /* 0x0000007100a57308 */ /* 0x0000620000000800 */
[--C-:B------:R-:W-:Y:S02]  /*2790*/  PRMT R119, RZ, 0x5410, R6.reuse ;  /* 0x00005410ff777816 */ /* 0x100fe40000000006 */
[----:B------:R-:W-:-:S05]  /*27a0*/  PRMT R116, RZ, 0x7610, R6 ;  /* 0x00007610ff747816 */ /* 0x000fca0000000006 */
[----:B------:R4:W1:Y:S01]  /*27b0*/  MUFU.EX2 R167, R8 ;  /* 0x0000000800a77308 */ /* 0x0008620000000800 */
[----:B0-----:R-:W-:Y:S01]  /*27c0*/  PRMT R113, RZ, 0x5410, R4 ;  /* 0x00005410ff717816 */ /* 0x001fe20000000004 */
[----:B----4-:R-:W-:-:S04]  /*27d0*/  FMUL.FTZ R8, R163, R126 ;  /* 0x0000007ea3087220 */ /* 0x010fc80000410000 */
[----:B------:R-:W-:Y:S02]  /*27e0*/  FMUL.FTZ R129, R113, R78 ;  /* 0x0000004e71817220 */ /* 0x000fe40000410000 */
        /* <DEDUP_REMOVED lines=12> */
[----:B------:R-:W-:Y:S01]  /*28b0*/  FMUL.FTZ R139, R108, R137 ;  /* 0x000000896c8b7220 */ /* 0x000fe20000410000 */
[--C-:B------:R-:W-:Y:S01]  /*28c0*/  PRMT R112, RZ, 0x5410, R11.reuse ;  /* 0x00005410ff707816 */ /* 0x100fe2000000000b */
[----:B------:R-:W-:Y:S01]  /*28d0*/  FMUL.FTZ R149, R121, R76 ;  /* 0x0000004c79957220 */ /* 0x000fe20000410000 */
[----:B------:R-:W-:Y:S01]  /*28e0*/  PRMT R11, RZ, 0x7610, R11 ;  /* 0x00007610ff0b7816 */ /* 0x000fe2000000000b */
[----:B------:R-:W-:Y:S02]  /*28f0*/  FMUL.FTZ R128, R123, R80 ;  /* 0x000000507b807220 */ /* 0x000fe40000410000 */
[----:B------:R-:W-:Y:S02]  /*2900*/  FMUL.FTZ R120, R106, R141 ;  /* 0x0000008d6a787220 */ /* 0x000fe40000410000 */
[----:B------:R-:W-:-:S02]  /*2910*/  FMUL.FTZ R143, R111, R124 ;  /* 0x0000007c6f8f7220 */ /* 0x000fc40000410000 */
        /* <DEDUP_REMOVED lines=20> */
.L_x_7665:
[----:B---3--:R-:W-:Y:S05]  /*2a60*/  BSYNC B0 ;  /* 0x0000000000007941 */ /* 0x008fea0003800000 */
.L_x_7664:
[----:B------:R-:W-:Y:S01]  /*2a70*/  FFMA.FTZ R9, R131, R9, R120 ;  /* 0x0000000983097223 */ /* 0x000fe20000010078 */
[----:B------:R-:W-:Y:S01]  /*2a80*/  ISETP.GE.AND P0, PT, R56, 0x1, PT ;  /* 0x000000013800780c */ /* 0x000fe20003f06270 */
[----:B------:R-:W-:Y:S01]  /*2a90*/  FFMA.FTZ R151, R169, R151, R156 ;  /* 0x00000097a9977223 */ /* 0x000fe2000001009c */
[C---:B------:R-:W-:Y:S01]  /*2aa0*/  ISETP.NE.AND P3, PT, R140.reuse, 0x1f, PT ;  /* 0x0000001f8c00780c */ /* 0x040fe20003f65270 */
[----:B01----:R-:W-:Y:S01]  /*2ab0*/  FMUL.FTZ R8, R171, R127 ;  /* 0x0000007fab087220 */ /* 0x003fe20000410000 */
[----:B------:R-:W-:Y:S01]  /*2ac0*/  ISETP.GE.U32.AND P4, PT, R140, 0x18, PT ;  /* 0x000000188c00780c */ /* 0x000fe20003f86070 */
[----:B------:R-:W-:Y:S01]  /*2ad0*/  FFMA.FTZ R9, R130, R9, R143 ;  /* 0x0000000982097223 */ /* 0x000fe2000001008f */
[----:B------:R-:W-:Y:S01]  /*2ae0*/  SHF.L.U32 R164, R109, 0x3, RZ ;  /* 0x000000036da47819 */ /* 0x000fe200000006ff */
[----:B------:R-:W-:Y:S01]  /*2af0*/  FFMA.FTZ R151, R167, R151, R154 ;  /* 0x00000097a7977223 */ /* 0x000fe2000001009a */
[----:B------:R-:W-:Y:S01]  /*2b00*/  ISETP.NE.AND P5, PT, R46, RZ, PT ;  /* 0x000000ff2e00720c */ /* 0x000fe20003fa5270 */
[----:B------:R-:W-:Y:S01]  /*2b10*/  FMUL.FTZ R8, R169, R8 ;  /* 0x00000008a9087220 */ /* 0x000fe20000410000 */
[----:B------:R-:W-:Y:S01]  /*2b20*/  LEA R125, R125, R46, 0x8 ;  /* 0x0000002e7d7d7211 */ /* 0x000fe200078e40ff */
[C---:B------:R-:W-:Y:S01]  /*2b30*/  FFMA.FTZ R9, R165.reuse, R9, R132 ;  /* 0x00000009a5097223 */ /* 0x040fe20000010084 */
[----:B------:R-:W-:Y:S01]  /*2b40*/  BSSY B0, `(.L_x_7666) ;  /* 0x00000a4000007945 */ /* 0x000fe20003800000 */
[----:B------:R-:W-:-:S02]  /*2b50*/  FMUL.FTZ R122, R165, R122 ;  /* 0x0000007aa57a7220 */ /* 0x000fc40000410000 */
[----:B------:R-:W-:Y:S02]  /*2b60*/  FFMA.FTZ R146, R165, R151, R152 ;  /* 0x00000097a5927223 */ /* 0x000fe40000010098 */
[----:B------:R-:W-:Y:S02]  /*2b70*/  FMUL.FTZ R142, R112, R149 ;  /* 0x00000095708e7220 */ /* 0x000fe40000410000 */
[C---:B------:R-:W-:Y:S02]  /*2b80*/  FMUL.FTZ R8, R167.reuse, R8 ;  /* 0x00000008a7087220 */ /* 0x040fe40000410000 */
[C---:B------:R-:W-:Y:S02]  /*2b90*/  FFMA.FTZ R9, R167.reuse, R9, R136 ;  /* 0x00000009a7097223 */ /* 0x040fe40000010088 */
[----:B------:R-:W-:Y:S02]  /*2ba0*/  FMUL.FTZ R122, R167, R122 ;  /* 0x0000007aa77a7220 */ /* 0x000fe40000410000 */
[----:B------:R-:W-:-:S02]  /*2bb0*/  FFMA.FTZ R146, R130, R146, R153 ;  /* 0x0000009282927223 */ /* 0x000fc40000010099 */
[----:B------:R-:W-:Y:S02]  /*2bc0*/  FMUL.FTZ R144, R11, R128 ;  /* 0x000000800b907220 */ /* 0x000fe40000410000 */
[----:B------:R-:W-:Y:S02]  /*2bd0*/  FMUL.FTZ R151, R165, R8 ;  /* 0x00000008a5977220 */ /* 0x000fe40000410000 */
[C---:B------:R-:W-:Y:S02]  /*2be0*/  FFMA.FTZ R9, R169.reuse, R9, R142 ;  /* 0x00000009a9097223 */ /* 0x040fe4000001008e */
[----:B------:R-:W-:Y:S02]  /*2bf0*/  FMUL.FTZ R122, R169, R122 ;  /* 0x0000007aa97a7220 */ /* 0x000fe40000410000 */
[----:B------:R-:W-:Y:S02]  /*2c00*/  FFMA.FTZ R148, R131, R146, R150 ;  /* 0x0000009283947223 */ /* 0x000fe40000010096 */
[----:B------:R-:W-:-:S02]  /*2c10*/  FMUL.FTZ R8, R130, R151 ;  /* 0x0000009782087220 */ /* 0x000fc40000410000 */
[C---:B------:R-:W-:Y:S02]  /*2c20*/  FFMA.FTZ R146, R171.reuse, R9, R144 ;  /* 0x00000009ab927223 */ /* 0x040fe40000010090 */
[----:B------:R-:W-:Y:S02]  /*2c30*/  FMUL.FTZ R151, R171, R122 ;  /* 0x0000007aab977220 */ /* 0x000fe40000410000 */
[----:B------:R-:W-:Y:S01]  /*2c40*/  FMUL.FTZ R157, R131, R8 ;  /* 0x00000008839d7220 */ /* 0x000fe20000410000 */
[----:B------:R-:W0:Y:S01]  /*2c50*/  SHFL.UP PT, R9, R146, 0x1, RZ ;  /* 0x0420000092097989 */ /* 0x000e2200000e00ff */
[C---:B------:R-:W-:Y:S02]  /*2c60*/  FFMA.FTZ R159, R126.reuse, R148, R135 ;  /* 0x000000947e9f7223 */ /* 0x040fe40000010087 */
[----:B------:R-:W-:Y:S01]  /*2c70*/  FMUL.FTZ R160, R126, R157 ;  /* 0x0000009d7ea07220 */ /* 0x000fe20000410000 */
        /* <DEDUP_REMOVED lines=28> */
[----:B------:R-:W-:Y:S01]  /*2e40*/  HFMA2.MMA R8, -RZ, RZ, 1.875, 0 ;  /* 0x3f800000ff087435 */ /* 0x000fe200000001ff */
[----:B--2---:R-:W-:Y:S02]  /*2e50*/  @!P3 FFMA.FTZ R159, R160, R122, R159 ;  /* 0x0000007aa09fb223 */ /* 0x004fe4000001009f */
[----:B------:R-:W1:Y:S01]  /*2e60*/  SHFL.UP PT, R122, R151, 0x8, RZ ;  /* 0x05000000977a7989 */ /* 0x000e6200000e00ff */
[----:B------:R-:W-:Y:S01]  /*2e70*/  ISETP.NE.OR P0, PT, R140, RZ, P0 ;  /* 0x000000ff8c00720c */ /* 0x000fe20000705670 */
[----:B---3--:R-:W-:Y:S01]  /*2e80*/  @!P3 FMUL.FTZ R160, R160, R157 ;  /* 0x0000009da0a0b220 */ /* 0x008fe20000410000 */
[C---:B------:R-:W-:Y:S01]  /*2e90*/  ISETP.GE.AND P3, PT, R56.reuse, 0x8, PT ;  /* 0x000000083800780c */ /* 0x040fe20003f66270 */
[----:B------:R-:W2:Y:S04]  /*2ea0*/  SHFL.DOWN PT, R161, R159, 0x8, 0x1f ;  /* 0x09001f009fa17f89 */ /* 0x000ea800000e0000 */
[----:B------:R-:W3:Y:S06]  /*2eb0*/  SHFL.DOWN PT, R157, R160, 0x8, 0x1f ;  /* 0x09001f00a09d7f89 */ /* 0x000eec00000e0000 */
[----:B------:R-:W-:Y:S01]  /*2ec0*/  @!P0 LDS.64 R8, [R164+0x10f8] ;  /* 0x0010f800a4088984 */ /* 0x000fe20000000a00 */
        /* <DEDUP_REMOVED lines=20> */
[----:B0-----:R-:W-:-:S03]  /*3010*/  @P1 FFMA.FTZ R122, R151, R122, R146 ;  /* 0x0000007a977a1223 */ /* 0x001fc60000010092 */
[----:B------:R-:W-:Y:S01]  /*3020*/  SHFL.IDX PT, R146, R160, RZ, 0x1f ;  /* 0x00001fffa0927589 */ /* 0x000fe200000e0000 */
[----:B------:R-:W-:Y:S02]  /*3030*/  FFMA.FTZ R122, R163, R122, R133 ;  /* 0x0000007aa37a7223 */ /* 0x000fe40000010085 */
[----:B-1----:R-:W-:Y:S02]  /*3040*/  @P2 FFMA.FTZ R162, R157, R162, R148 ;  /* 0x000000a29da22223 */ /* 0x002fe40000010094 */
[-C--:B------:R-:W-:Y:S01]  /*3050*/  FFMA.FTZ R139, R126, R122.reuse, R139 ;  /* 0x0000007a7e8b7223 */ /* 0x080fe2000001008b */
[----:B------:R-:W0:Y:S01]  /*3060*/  SHFL.IDX PT, R148, R159, RZ, 0x1f ;  /* 0x00001fff9f947589 */ /* 0x000e2200000e0000 */
[----:B------:R-:W-:Y:S02]  /*3070*/  FFMA.FTZ R118, R104, -R129, R122 ;  /* 0x8000008168767223 */ /* 0x000fe4000001007a */
[----:B------:R-:W-:Y:S02]  /*3080*/  FFMA.FTZ R122, R71, R122, RZ ;  /* 0x0000007a477a7223 */ /* 0x000fe400000100ff */
[----:B------:R-:W-:-:S02]  /*3090*/  FFMA.FTZ R127, R162, R127, R155 ;  /* 0x0000007fa27f7223 */ /* 0x000fc4000001009b */
[-C--:B------:R-:W-:Y:S02]  /*30a0*/  FFMA.FTZ R133, R131, R139.reuse, R120 ;  /* 0x0000008b83857223 */ /* 0x080fe40000010078 */
[----:B------:R-:W-:Y:S02]  /*30b0*/  FFMA.FTZ R162, R73, R139, R122 ;  /* 0x0000008b49a27223 */ /* 0x000fe4000001007a */
[----:B------:R-:W-:Y:S02]  /*30c0*/  FFMA.FTZ R129, R171, R127, R158 ;  /* 0x0000007fab817223 */ /* 0x000fe4000001009e */
[----:B------:R-:W-:Y:S02]  /*30d0*/  FFMA.FTZ R143, R130, R133, R143 ;  /* 0x00000085828f7223 */ /* 0x000fe4000001008f */
[----:B------:R-:W-:Y:S02]  /*30e0*/  FFMA.FTZ R122, R106, -R141, R133 ;  /* 0x8000008d6a7a7223 */ /* 0x000fe40000010085 */
[----:B------:R-:W-:-:S02]  /*30f0*/  FFMA.FTZ R162, R77, R133, R162 ;  /* 0x000000854da27223 */ /* 0x000fc400000100a2 */
[----:B------:R-:W-:Y:S02]  /*3100*/  FFMA.FTZ R133, R169, R129, R156 ;  /* 0x00000081a9857223 */ /* 0x000fe4000001009c */
[----:B------:R-:W-:Y:S02]  /*3110*/  FFMA.FTZ R120, R108, -R137, R139 ;  /* 0x800000896c787223 */ /* 0x000fe4000001008b */
[-C--:B------:R-:W-:Y:S02]  /*3120*/  FFMA.FTZ R137, R165, R143.reuse, R132 ;  /* 0x0000008fa5897223 */ /* 0x080fe40000010084 */
[----:B------:R-:W-:Y:S02]  /*3130*/  FFMA.FTZ R124, R111, -R124, R143 ;  /* 0x8000007c6f7c7223 */ /* 0x000fe4000001008f */
        /* <DEDUP_REMOVED lines=9> */
[----:B------:R-:W-:Y:S02]  /*31d0*/  FFMA.FTZ R135, R126, R131, R135 ;  /* 0x000000837e877223 */ /* 0x000fe40000010087 */
[----:B------:R-:W-:Y:S02]  /*31e0*/  FFMA.FTZ R162, R85, R136, R162 ;  /* 0x0000008855a27223 */ /* 0x000fe400000100a2 */
[----:B------:R-:W-:Y:S02]  /*31f0*/  FMUL.FTZ R126, R135, R78 ;  /* 0x0000004e877e7220 */ /* 0x000fe40000410000 */
[----:B------:R-:W-:Y:S02]  /*3200*/  FFMA.FTZ R136, R171, R169, R144 ;  /* 0x000000a9ab887223 */ /* 0x000fe40000010090 */
[----:B------:R-:W-:Y:S01]  /*3210*/  FFMA.FTZ R132, R110, -R145, R137 ;  /* 0x800000916e847223 */ /* 0x000fe20000010089 */
[----:B------:R-:W-:Y:S01]  /*3220*/  P2R R137, PR, RZ, 0x20 ;  /* 0x00000020ff897803 */ /* 0x000fe20000000000 */
[----:B------:R-:W-:-:S02]  /*3230*/  FMUL.FTZ R144, R129, R76 ;  /* 0x0000004c81907220 */ /* 0x000fc40000410000 */
[----:B------:R-:W-:Y:S02]  /*3240*/  FMUL.FTZ R145, R131, R79 ;  /* 0x0000004f83917220 */ /* 0x000fe40000410000 */
[----:B------:R-:W-:Y:S02]  /*3250*/  FFMA.FTZ R137, R118, R126, RZ ;  /* 0x0000007e76897223 */ /* 0x000fe400000100ff */
[C---:B0-----:R-:W-:Y:S02]  /*3260*/  FFMA.FTZ R9, R146.reuse, R9, R148 ;  /* 0x0000000992097223 */ /* 0x041fe40000010094 */
[----:B------:R-:W-:Y:S02]  /*3270*/  FMUL.FTZ R8, R146, R8 ;  /* 0x0000000892087220 */ /* 0x000fe40000410000 */
[----:B------:R-:W-:Y:S02]  /*3280*/  FMUL.FTZ R147, R121, R144 ;  /* 0x0000009079937220 */ /* 0x000fe40000410000 */
[----:B------:R-:W-:Y:S01]  /*3290*/  FFMA.FTZ R146, R11, -R128, R136 ;  /* 0x800000800b927223 */ /* 0x000fe20000010088 */
[----:B------:R0:W-:Y:S01]  /*32a0*/  @!P5 STS.64 [R164+0x10f8], R8 ;  /* 0x0010f808a400d388 */ /* 0x0001e20000000a00 */
[----:B------:R-:W-:-:S02]  /*32b0*/  FMUL.FTZ R128, R141, R70 ;  /* 0x000000468d807220 */ /* 0x000fc40000410000 */
[----:B------:R-:W-:Y:S01]  /*32c0*/  FFMA.FTZ R137, R120, R145, R137 ;  /* 0x0000009178897223 */ /* 0x000fe20000010089 */
[----:B------:R1:W-:Y:S01]  /*32d0*/  STS [R58.X4+0x238], R147 ;  /* 0x000238933a007388 */ /* 0x0003e20000004800 */
[----:B------:R-:W-:Y:S02]  /*32e0*/  FMUL.FTZ R148, R127, R80 ;  /* 0x000000507f947220 */ /* 0x000fe40000410000 */
[----:B------:R-:W-:Y:S02]  /*32f0*/  FFMA.FTZ R137, R122, R128, R137 ;  /* 0x000000807a897223 */ /* 0x000fe40000010089 */
[----:B------:R-:W-:Y:S02]  /*3300*/  FFMA.FTZ R162, R87, R169, R162 ;  /* 0x000000a957a27223 */ /* 0x000fe400000100a2 */
[----:B------:R-:W-:Y:S02]  /*3310*/  FFMA.FTZ R130, R112, -R149, R169 ;  /* 0x8000009570827223 */ /* 0x000fe400000100a9 */
[----:B0-----:R-:W-:-:S02]  /*3320*/  FMUL.FTZ R8, R139, R72 ;  /* 0x000000488b087220 */ /* 0x001fc40000410000 */
[----:B-1----:R-:W-:Y:S01]  /*3330*/  FMUL.FTZ R147, R115, R128 ;  /* 0x0000008073937220 */ /* 0x002fe20000410000 */
[----:B------:R-:W-:Y:S01]  /*3340*/  IADD3 R128, -R125, c[0x0][0x168], RZ ;  /* 0x00005a007d807a10 */ /* 0x000fe20007ffe1ff */
[----:B------:R-:W-:Y:S02]  /*3350*/  FMUL.FTZ R149, R123, R148 ;  /* 0x000000947b957220 */ /* 0x000fe40000410000 */
[----:B------:R-:W-:Y:S01]  /*3360*/  FFMA.FTZ R150, R89, R136, R162 ;  /* 0x0000008859967223 */ /* 0x000fe200000100a2 */
[----:B------:R-:W-:Y:S01]  /*3370*/  ISETP.GE.AND P0, PT, R128, 0x1, PT ;  /* 0x000000018000780c */ /* 0x000fe20003f06270 */
[----:B------:R-:W-:Y:S01]  /*3380*/  FMUL.FTZ R153, R133, R75 ;  /* 0x0000004b85997220 */ /* 0x000fe20000410000 */
[----:B------:R0:W-:Y:S01]  /*3390*/  STS [R58.X4+0x23c], R149 ;  /* 0x00023c953a007388 */ /* 0x0001e20000004800 */
[----:B------:R-:W-:Y:S02]  /*33a0*/  FMUL.FTZ R136, R143, R74 ;  /* 0x0000004a8f887220 */ /* 0x000fe40000410000 */
[----:B------:R-:W-:Y:S01]  /*33b0*/  FFMA.FTZ R137, R124, R8, R137 ;  /* 0x000000087c897223 */ /* 0x000fe20000010089 */
[----:B------:R1:W-:Y:S01]  /*33c0*/  STS [R58.X4+0x228], R147 ;  /* 0x000228933a007388 */ /* 0x0003e20000004800 */
[----:B------:R-:W-:-:S02]  /*33d0*/  FMUL.FTZ R155, R116, R153 ;  /* 0x00000099749b7220 */ /* 0x000fc40000410000 */
[----:B------:R-:W-:Y:S02]  /*33e0*/  FMUL.FTZ R151, R119, R136 ;  /* 0x0000008877977220 */ /* 0x000fe40000410000 */
[----:B------:R-:W-:Y:S01]  /*33f0*/  FMUL.FTZ R145, R114, R145 ;  /* 0x0000009172917220 */ /* 0x000fe20000410000 */
[----:B------:R-:W-:Y:S01]  /*3400*/  STS [R58.X4+0x234], R155 ;  /* 0x0002349b3a007388 */ /* 0x000fe20000004800 */
[----:B0-----:R-:W-:Y:S02]  /*3410*/  FMUL.FTZ R149, R117, R8 ;  /* 0x0000000875957220 */ /* 0x001fe40000410000 */
[----:B------:R-:W-:Y:S01]  /*3420*/  FMUL.FTZ R9, R113, R126 ;  /* 0x0000007e71097220 */ /* 0x000fe20000410000 */
[----:B------:R-:W-:Y:S01]  /*3430*/  SHF.L.U64.HI R126, R107, 0x2, R98 ;  /* 0x000000026b7e7819 */ /* 0x000fe20000010262 */
[----:B------:R-:W-:Y:S01]  /*3440*/  FFMA.FTZ R137, R132, R136, R137 ;  /* 0x0000008884897223 */ /* 0x000fe20000010089 */
[----:B------:R-:W-:Y:S01]  /*3450*/  STS [R58.X4+0x230], R151 ;  /* 0x000230973a007388 */ /* 0x000fe20000004800 */
[----:B-1----:R-:W-:-:S02]  /*3460*/  FMUL.FTZ R147, R146, R148 ;  /* 0x0000009492937220 */ /* 0x002fc40000410000 */
[----:B------:R-:W-:Y:S01]  /*3470*/  FFMA.FTZ R137, R142, R153, R137 ;  /* 0x000000998e897223 */ /* 0x000fe20000010089 */
[----:B------:R0:W-:Y:S01]  /*3480*/  STS [R58.X4+0x22c], R149 ;  /* 0x00022c953a007388 */ /* 0x0001e20000004800 */
[----:B------:R-:W-:Y:S02]  /*3490*/  IMAD R126, R126, c[0x0][0x2b0], RZ ;  /* 0x0000ac007e7e7a24 */ /* 0x000fe400078e02ff */
[----:B------:R-:W-:Y:S01]  /*34a0*/  FFMA.FTZ R144, R130, R144, R137 ;  /* 0x0000009082907223 */ /* 0x000fe20000010089 */
[----:B------:R1:W-:Y:S04]  /*34b0*/  STS [R58.X4+0x224], R145 ;  /* 0x000224913a007388 */ /* 0x0003e80000004800 */
[----:B------:R1:W-:Y:S01]  /*34c0*/  STS [R58.X4+0x220], R9 ;  /* 0x000220093a007388 */ /* 0x0003e20000004800 */
[----:B0-----:R-:W-:-:S03]  /*34d0*/  SHF.L.U32 R149, R107, 0x2, RZ ;  /* 0x000000026b957819 */ /* 0x001fc600000006ff */
[----:B------:R-:W-:Y:S06]  /*34e0*/  BAR.SYNC.DEFER_BLOCKING 0x0 ;  /* 0x0000000000007b1d */ /* 0x000fec0000010000 */
[----:B------:R-:W-:Y:S05]  /*34f0*/  @!P0 BRA `(.L_x_7667) ;  /* 0x0000008000008947 */ /* 0x000fea0003800000 */
[----:B-1----:R-:W0:Y:S01]  /*3500*/  LDS R125, [R57.X4+0x220] ;  /* 0x00022000397d7984 */ /* 0x002e220000004800 */
[----:B------:R-:W-:Y:S02]  /*3510*/  IMAD R102, R102, c[0x0][0x2b0], RZ ;  /* 0x0000ac0066667a24 */ /* 0x000fe400078e02ff */
[----:B------:R-:W-:-:S04]  /*3520*/  IMAD.WIDE.U32 R8, R109, c[0x0][0x2b0], R38 ;  /* 0x0000ac006d087a25 */ /* 0x000fc800078e0026 */
[----:B------:R-:W-:Y:S01]  /*3530*/  IMAD R137, R109, c[0x0][0x2b4], R102 ;  /* 0x0000ad006d897a24 */ /* 0x000fe200078e0266 */
[----:B------:R-:W-:-:S04]  /*3540*/  LEA R136, P0, R8, c[0x0][0x318], 0x2 ;  /* 0x0000c60008887a11 */ /* 0x000fc800078010ff */
[----:B------:R-:W-:-:S04]  /*3550*/  IADD3 R9, R9, R137, RZ ;  /* 0x0000008909097210 */ /* 0x000fc80007ffe0ff */
[----:B------:R-:W-:-:S05]  /*3560*/  LEA.HI.X R137, R8, c[0x0][0x31c], R9, 0x2, P0 ;  /* 0x0000c70008897a11 */ /* 0x000fca00000f1409 */
[----:B0-----:R0:W-:Y:S02]  /*3570*/  RED.E.ADD.F32.FTZ.RN.STRONG.GPU [R136.64], R125 ;  /* 0x0000007d8800798e */ /* 0x0011e4000c10e786 */
.L_x_7667:
[----:B-1----:R-:W-:Y:S05]  /*3580*/  BSYNC B0 ;  /* 0x0000000000007941 */ /* 0x002fea0003800000 */
.L_x_7666:
        /* <DEDUP_REMOVED lines=15> */
.L_x_7669:
[----:B0-----:R-:W-:Y:S05]  /*3680*/  BSYNC B0 ;  /* 0x0000000000007941 */ /* 0x001fea0003800000 */
.L_x_7668:
[----:B-1----:R0:W1:Y:S01]  /*3690*/  LDS R125, [R62.X4+0x320] ;  /* 0x000320003e7d7984 */ /* 0x0020620000004800 */
[----:B------:R-:W-:Y:S01]  /*36a0*/  BSSY B0, `(.L_x_7670) ;  /* 0x0000005000007945 */ /* 0x000fe20003800000 */
[----:B------:R-:W-:Y:S05]  /*36b0*/  @!P0 BRA `(.L_x_7671) ;  /* 0x0000003000008947 */ /* 0x000fea0003800000 */
[----:B------:R-:W-:-:S05]  /*36c0*/  IMAD.WIDE.U32 R8, R149, c[0x0][0x2b0], R30 ;  /* 0x0000ac0095087a25 */ /* 0x000fca00078e001e */
[----:B------:R-:W-:-:S05]  /*36d0*/  IADD3 R9, R137, R9, RZ ;  /* 0x0000000989097210 */ /* 0x000fca0007ffe0ff */
[----:B-1----:R1:W-:Y:S02]  /*36e0*/  RED.E.ADD.F32.FTZ.RN.STRONG.GPU [R8.64], R125 ;  /* 0x0000007d0800798e */ /* 0x0023e4000c10e786 */
.L_x_7671:
[----:B------:R-:W-:Y:S05]  /*36f0*/  BSYNC B0 ;  /* 0x0000000000007941 */ /* 0x000fea0003800000 */
.L_x_7670:
[----:B-1----:R1:W2:Y:S01]  /*3700*/  LDS R125, [R63.X4+0x3a0] ;  /* 0x0003a0003f7d7984 */ /* 0x0022a20000004800 */
[----:B------:R-:W-:Y:S01]  /*3710*/  BSSY B0, `(.L_x_7672) ;  /* 0x0000005000007945 */ /* 0x000fe20003800000 */
[----:B------:R-:W-:Y:S05]  /*3720*/  @!P1 BRA `(.L_x_7673) ;  /* 0x0000003000009947 */ /* 0x000fea0003800000 */
[----:B------:R-:W-:-:S05]  /*3730*/  IMAD.WIDE.U32 R8, R149, c[0x0][0x2b0], R28 ;  /* 0x0000ac0095087a25 */ /* 0x000fca00078e001c */
[----:B------:R-:W-:-:S05]  /*3740*/  IADD3 R9, R137, R9, RZ ;  /* 0x0000000989097210 */ /* 0x000fca0007ffe0ff */
[----:B--2---:R2:W-:Y:S02]  /*3750*/  RED.E.ADD.F32.FTZ.RN.STRONG.GPU [R8.64], R125 ;  /* 0x0000007d0800798e */ /* 0x0045e4000c10e786 */
.L_x_7673:
[----:B------:R-:W-:Y:S05]  /*3760*/  BSYNC B0 ;  /* 0x0000000000007941 */ /* 0x000fea0003800000 */
.L_x_7672:
[----:B--2---:R2:W3:Y:S01]  /*3770*/  LDS R125, [R64.X4+0x420] ;  /* 0x00042000407d7984 */ /* 0x0044e20000004800 */
[----:B------:R-:W-:Y:S01]  /*3780*/  BSSY B0, `(.L_x_7674) ;  /* 0x0000005000007945 */ /* 0x000fe20003800000 */
[----:B------:R-:W-:Y:S05]  /*3790*/  @!P2 BRA `(.L_x_7675) ;  /* 0x000000300000a947 */ /* 0x000fea0003800000 */
[----:B------:R-:W-:-:S05]  /*37a0*/  IMAD.WIDE.U32 R8, R149, c[0x0][0x2b0], R26 ;  /* 0x0000ac0095087a25 */ /* 0x000fca00078e001a */
[----:B------:R-:W-:-:S05]  /*37b0*/  IADD3 R9, R137, R9, RZ ;  /* 0x0000000989097210 */ /* 0x000fca0007ffe0ff */
[----:B---3--:R3:W-:Y:S02]  /*37c0*/  RED.E.ADD.F32.FTZ.RN.STRONG.GPU [R8.64], R125 ;  /* 0x0000007d0800798e */ /* 0x0087e4000c10e786 */
.L_x_7675:
[----:B------:R-:W-:Y:S05]  /*37d0*/  BSYNC B0 ;  /* 0x0000000000007941 */ /* 0x000fea0003800000 */
.L_x_7674:
[----:B---3--:R3:W4:Y:S01]  /*37e0*/  LDS R125, [R65.X4+0x4a0] ;  /* 0x0004a000417d7984 */ /* 0x0087220000004800 */
[----:B------:R-:W-:Y:S01]  /*37f0*/  BSSY B0, `(.L_x_7676) ;  /* 0x0000005000007945 */ /* 0x000fe20003800000 */
[----:B------:R-:W-:Y:S05]  /*3800*/  @!P3 BRA `(.L_x_7677) ;  /* 0x000000300000b947 */ /* 0x000fea0003800000 */
[----:B------:R-:W-:-:S05]  /*3810*/  IMAD.WIDE.U32 R8, R149, c[0x0][0x2b0], R36 ;  /* 0x0000ac0095087a25 */ /* 0x000fca00078e0024 */
[----:B------:R-:W-:-:S05]  /*3820*/  IADD3 R9, R137, R9, RZ ;  /* 0x0000000989097210 */ /* 0x000fca0007ffe0ff */
[----:B----4-:R4:W-:Y:S02]  /*3830*/  RED.E.ADD.F32.FTZ.RN.STRONG.GPU [R8.64], R125 ;  /* 0x0000007d0800798e */ /* 0x0109e4000c10e786 */
.L_x_7677:
[----:B------:R-:W-:Y:S05]  /*3840*/  BSYNC B0 ;  /* 0x0000000000007941 */ /* 0x000fea0003800000 */
.L_x_7676:
[----:B----4-:R4:W0:Y:S01]  /*3850*/  LDS R125, [R66.X4+0x520] ;  /* 0x00052000427d7984 */ /* 0x0108220000004800 */
[----:B------:R-:W-:Y:S01]  /*3860*/  BSSY B0, `(.L_x_7678) ;  /* 0x0000005000007945 */ /* 0x000fe20003800000 */
[----:B------:R-:W-:Y:S05]  /*3870*/  @!P4 BRA `(.L_x_7679) ;  /* 0x000000300000c947 */ /* 0x000fea0003800000 */
[----:B------:R-:W-:-:S05]  /*3880*/  IMAD.WIDE.U32 R8, R149, c[0x0][0x2b0], R24 ;  /* 0x0000ac0095087a25 */ /* 0x000fca00078e0018 */
[----:B------:R-:W-:-:S05]  /*3890*/  IADD3 R9, R137, R9, RZ ;  /* 0x0000000989097210 */ /* 0x000fca0007ffe0ff */
[----:B0-----:R0:W-:Y:S02]  /*38a0*/  RED.E.ADD.F32.FTZ.RN.STRONG.GPU [R8.64], R125 ;  /* 0x0000007d0800798e */ /* 0x0011e4000c10e786 */
.L_x_7679:
[----:B------:R-:W-:Y:S05]  /*38b0*/  BSYNC B0 ;  /* 0x0000000000007941 */ /* 0x000fea0003800000 */
.L_x_7678:
[----:B0-----:R0:W1:Y:S01]  /*38c0*/  LDS R125, [R67.X4+0x5a0] ;  /* 0x0005a000437d7984 */ /* 0x0010620000004800 */
[----:B------:R-:W-:Y:S01]  /*38d0*/  BSSY B0, `(.L_x_7680) ;  /* 0x0000005000007945 */ /* 0x000fe20003800000 */
[----:B------:R-:W-:Y:S05]  /*38e0*/  @!P5 BRA `(.L_x_7681) ;  /* 0x000000300000d947 */ /* 0x000fea0003800000 */
[----:B------:R-:W-:-:S05]  /*38f0*/  IMAD.WIDE.U32 R8, R149, c[0x0][0x2b0], R34 ;  /* 0x0000ac0095087a25 */ /* 0x000fca00078e0022 */
[----:B------:R-:W-:-:S05]  /*3900*/  IADD3 R9, R137, R9, RZ ;  /* 0x0000000989097210 */ /* 0x000fca0007ffe0ff */
[----:B-1----:R1:W-:Y:S02]  /*3910*/  RED.E.ADD.F32.FTZ.RN.STRONG.GPU [R8.64], R125 ;  /* 0x0000007d0800798e */ /* 0x0023e4000c10e786 */
.L_x_7681:
[----:B------:R-:W-:Y:S05]  /*3920*/  BSYNC B0 ;  /* 0x0000000000007941 */ /* 0x000fea0003800000 */
.L_x_7680:
[----:B-1----:R-:W1:Y:S01]  /*3930*/  SHFL.DOWN PT, R125, R150, 0x1, 0x1f ;  /* 0x08201f00967d7f89 */ /* 0x002e6200000e0000 */
[----:B------:R-:W-:Y:S01]  /*3940*/  ISETP.GT.AND P0, PT, R56, 0x1e, PT ;  /* 0x0000001e3800780c */ /* 0x000fe20003f04270 */
[----:B------:R-:W-:Y:S01]  /*3950*/  FMUL.FTZ R110, R110, R143 ;  /* 0x0000008f6e6e7220 */ /* 0x000fe20000410000 */
[----:B------:R-:W-:Y:S01]  /*3960*/  ISETP.NE.AND P1, PT, R56, RZ, PT ;  /* 0x000000ff3800720c */ /* 0x000fe20003f25270 */
[----:B------:R-:W5:Y:S01]  /*3970*/  SHFL.DOWN PT, R9, R102, 0x1, 0x1f ;  /* 0x08201f0066097f89 */ /* 0x000f6200000e0000 */
[-C--:B------:R-:W-:Y:S01]  /*3980*/  FMUL.FTZ R8, R111, R139.reuse ;  /* 0x0000008b6f087220 */ /* 0x080fe20000410000 */
[----:B------:R-:W-:Y:S01]  /*3990*/  ISETP.NE.AND P2, PT, R46, RZ, PT ;  /* 0x000000ff2e00720c */ /* 0x000fe20003f45270 */
[----:B------:R-:W-:Y:S01]  /*39a0*/  FFMA.FTZ R103, R110, R74, R103 ;  /* 0x0000004a6e677223 */ /* 0x000fe20000010067 */
[----:B------:R-:W-:Y:S01]  /*39b0*/  BSSY B0, `(.L_x_7682) ;  /* 0x0000051000007945 */ /* 0x000fe20003800000 */
[----:B------:R-:W-:Y:S02]  /*39c0*/  FMUL.FTZ R139, R100, R139 ;  /* 0x0000008b648b7220 */ /* 0x000fe40000410000 */
[----:B------:R-:W-:-:S02]  /*39d0*/  FFMA.FTZ R101, R8, R72, R101 ;  /* 0x0000004808657223 */ /* 0x000fc40000010065 */
[----:B------:R-:W-:Y:S02]  /*39e0*/  FMUL.FTZ R139, R124, R139 ;  /* 0x0000008b7c8b7220 */ /* 0x000fe40000410000 */
[----:B------:R-:W-:Y:S02]  /*39f0*/  FMUL.FTZ R104, R104, R135 ;  /* 0x0000008768687220 */ /* 0x000fe40000410000 */
[----:B------:R-:W-:Y:S02]  /*3a00*/  FFMA.FTZ R139, R117, R8, R139 ;  /* 0x00000008758b7223 */ /* 0x000fe4000001008b */
[-C--:B------:R-:W-:Y:S02]  /*3a10*/  FMUL.FTZ R8, R11, R127.reuse ;  /* 0x0000007f0b087220 */ /* 0x080fe40000410000 */
[C---:B------:R-:W-:Y:S02]  /*3a20*/  FMUL.FTZ R127, R100.reuse, R127 ;  /* 0x0000007f647f7220 */ /* 0x040fe40000410000 */
[----:B------:R-:W-:-:S02]  /*3a30*/  FMUL.FTZ R135, R100, R135 ;  /* 0x0000008764877220 */ /* 0x000fc40000410000 */
[----:B-1----:R-:W-:Y:S02]  /*3a40*/  @!P0 FADD.FTZ R150, R150, R125 ;  /* 0x0000007d96968221 */ /* 0x002fe40000010000 */
[----:B------:R-:W-:Y:S02]  /*3a50*/  FMUL.FTZ R127, R146, R127 ;  /* 0x0000007f927f7220 */ /* 0x000fe40000410000 */
[----:B-----5:R-:W-:Y:S01]  /*3a60*/  @!P0 FADD.FTZ R102, R102, R9 ;  /* 0x0000000966668221 */ /* 0x020fe20000010000 */
[----:B------:R-:W1:Y:S01]  /*3a70*/  SHFL.DOWN PT, R125, R150, 0x2, 0x1f ;  /* 0x08401f00967d7f89 */ /* 0x000e6200000e0000 */
[----:B------:R-:W-:Y:S01]  /*3a80*/  ISETP.GT.AND P0, PT, R56, 0x1d, PT ;  /* 0x0000001d3800780c */ /* 0x000fe20003f04270 */
[----:B------:R-:W-:Y:S02]  /*3a90*/  FMUL.FTZ R135, R118, R135 ;  /* 0x0000008776877220 */ /* 0x000fe40000410000 */
[----:B------:R-:W5:Y:S01]  /*3aa0*/  SHFL.DOWN PT, R9, R102, 0x2, 0x1f ;  /* 0x08401f0066097f89 */ /* 0x000f6200000e0000 */
[----:B------:R-:W-:-:S02]  /*3ab0*/  FFMA.FTZ R105, R8, R80, R105 ;  /* 0x0000005008697223 */ /* 0x000fc40000010069 */
[----:B------:R-:W-:Y:S02]  /*3ac0*/  FFMA.FTZ R99, R104, R78, R99 ;  /* 0x0000004e68637223 */ /* 0x000fe40000010063 */
[----:B------:R-:W-:Y:S02]  /*3ad0*/  FFMA.FTZ R8, R123, R8, R127 ;  /* 0x000000087b087223 */ /* 0x000fe4000001007f */
[----:B------:R-:W-:Y:S02]  /*3ae0*/  FFMA.FTZ R104, R113, R104, R135 ;  /* 0x0000006871687223 */ /* 0x000fe40000010087 */
[----:B------:R-:W-:Y:S02]  /*3af0*/  FADD.FTZ R86, R139, R86 ;  /* 0x000000568b567221 */ /* 0x000fe40000010000 */
[----:B------:R-:W-:Y:S02]  /*3b00*/  FADD.FTZ R97, R8, R97 ;  /* 0x0000006108617221 */ /* 0x000fe40000010000 */
[----:B------:R-:W-:-:S02]  /*3b10*/  FADD.FTZ R95, R104, R95 ;  /* 0x0000005f685f7221 */ /* 0x000fc40000010000 */
[----:B-1----:R-:W-:Y:S02]  /*3b20*/  @!P0 FADD.FTZ R150, R150, R125 ;  /* 0x0000007d96968221 */ /* 0x002fe40000010000 */
[----:B-----5:R-:W-:-:S03]  /*3b30*/  @!P0 FADD.FTZ R102, R102, R9 ;  /* 0x0000000966668221 */ /* 0x020fc60000010000 */
[----:B------:R-:W1:Y:S01]  /*3b40*/  SHFL.DOWN PT, R125, R150, 0x4, 0x1f ;  /* 0x08801f00967d7f89 */ /* 0x000e6200000e0000 */
[----:B------:R-:W-:-:S03]  /*3b50*/  ISETP.GT.AND P0, PT, R56, 0x1b, PT ;  /* 0x0000001b3800780c */ /* 0x000fc60003f04270 */
[----:B------:R-:W5:Y:S10]  /*3b60*/  SHFL.DOWN PT, R9, R102, 0x4, 0x1f ;  /* 0x08801f0066097f89 */ /* 0x000f7400000e0000 */
[----:B-1----:R-:W-:-:S02]  /*3b70*/  @!P0 FADD.FTZ R150, R150, R125 ;  /* 0x0000007d96968221 */ /* 0x002fc40000010000 */
[----:B-----5:R-:W-:-:S03]  /*3b80*/  @!P0 FADD.FTZ R102, R102, R9 ;  /* 0x0000000966668221 */ /* 0x020fc60000010000 */
[----:B------:R-:W1:Y:S01]  /*3b90*/  SHFL.DOWN PT, R137, R150, 0x8, 0x1f ;  /* 0x09001f0096897f89 */ /* 0x000e6200000e0000 */
[----:B------:R-:W-:Y:S01]  /*3ba0*/  ISETP.GT.AND P0, PT, R56, 0x17, PT ;  /* 0x000000173800780c */ /* 0x000fe20003f04270 */
[----:B------:R-:W-:Y:S02]  /*3bb0*/  FMUL.FTZ R9, R100, R143 ;  /* 0x0000008f64097220 */ /* 0x000fe40000410000 */
[----:B------:R-:W5:Y:S02]  /*3bc0*/  SHFL.DOWN PT, R125, R102, 0x8, 0x1f ;  /* 0x09001f00667d7f89 */ /* 0x000f6400000e0000 */
[----:B------:R-:W-:-:S04]  /*3bd0*/  FMUL.FTZ R9, R132, R9 ;  /* 0x0000000984097220 */ /* 0x000fc80000410000 */
[----:B------:R-:W-:Y:S02]  /*3be0*/  FFMA.FTZ R110, R119, R110, R9 ;  /* 0x0000006e776e7223 */ /* 0x000fe40000010009 */
[-C--:B------:R-:W-:Y:S02]  /*3bf0*/  FMUL.FTZ R9, R106, R141.reuse ;  /* 0x0000008d6a097220 */ /* 0x080fe40000410000 */
[----:B------:R-:W-:Y:S02]  /*3c00*/  FMUL.FTZ R141, R100, R141 ;  /* 0x0000008d648d7220 */ /* 0x000fe40000410000 */
[----:B------:R-:W-:Y:S02]  /*3c10*/  FFMA.FTZ R92, R9, R70, R92 ;  /* 0x00000046095c7223 */ /* 0x000fe4000001005c */
[----:B------:R-:W-:Y:S02]  /*3c20*/  FMUL.FTZ R122, R122, R141 ;  /* 0x0000008d7a7a7220 */ /* 0x000fe40000410000 */
[----:B------:R-:W-:-:S02]  /*3c30*/  FMUL.FTZ R119, R112, R129 ;  /* 0x0000008170777220 */ /* 0x000fc40000410000 */
[----:B------:R-:W-:Y:S02]  /*3c40*/  FFMA.FTZ R122, R115, R9, R122 ;  /* 0x00000009737a7223 */ /* 0x000fe4000001007a */
[----:B-1----:R-:W-:Y:S02]  /*3c50*/  @!P0 FADD.FTZ R150, R150, R137 ;  /* 0x0000008996968221 */ /* 0x002fe40000010000 */
[----:B------:R-:W-:Y:S02]  /*3c60*/  FMUL.FTZ R9, R108, R131 ;  /* 0x000000836c097220 */ /* 0x000fe40000410000 */
[----:B-----5:R-:W-:Y:S01]  /*3c70*/  @!P0 FADD.FTZ R102, R102, R125 ;  /* 0x0000007d66668221 */ /* 0x020fe20000010000 */
[----:B------:R-:W1:Y:S01]  /*3c80*/  SHFL.DOWN PT, R143, R150, 0x10, 0x1f ;  /* 0x0a001f00968f7f89 */ /* 0x000e6200000e0000 */
[----:B------:R-:W-:Y:S01]  /*3c90*/  ISETP.GT.AND P0, PT, R56, 0xf, PT ;  /* 0x0000000f3800780c */ /* 0x000fe20003f04270 */
[C---:B------:R-:W-:Y:S02]  /*3ca0*/  FMUL.FTZ R125, R100.reuse, R133 ;  /* 0x00000085647d7220 */ /* 0x040fe40000410000 */
[----:B------:R-:W5:Y:S01]  /*3cb0*/  SHFL.DOWN PT, R137, R102, 0x10, 0x1f ;  /* 0x0a001f0066897f89 */ /* 0x000f6200000e0000 */
        /* <DEDUP_REMOVED lines=10> */
[----:B-1----:R-:W-:Y:S02]  /*3d60*/  @!P0 FADD.FTZ R150, R150, R143 ;  /* 0x0000008f96968221 */ /* 0x002fe40000010000 */
[----:B------:R-:W-:Y:S02]  /*3d70*/  FFMA.FTZ R94, R133, R75, R94 ;  /* 0x0000004b855e7223 */ /* 0x000fe4000001005e */
[----:B-----5:R-:W-:Y:S01]  /*3d80*/  @!P0 FADD.FTZ R102, R102, R137 ;  /* 0x0000008966668221 */ /* 0x020fe20000010000 */
[----:B------:R-:W-:Y:S01]  /*3d90*/  MOV R11, R150 ;  /* 0x00000096000b7202 */ /* 0x000fe20000000f00 */
[----:B------:R-:W-:-:S02]  /*3da0*/  FADD.FTZ R91, R110, R91 ;  /* 0x0000005b6e5b7221 */ /* 0x000fc40000010000 */
[----:B------:R-:W-:Y:S01]  /*3db0*/  FADD.FTZ R84, R125, R84 ;  /* 0x000000547d547221 */ /* 0x000fe20000010000 */
[----:B------:R-:W-:Y:S01]  /*3dc0*/  MOV R10, R102 ;  /* 0x00000066000a7202 */ /* 0x000fe20000000f00 */
[----:B------:R-:W-:Y:S02]  /*3dd0*/  FADD.FTZ R82, R119, R82 ;  /* 0x0000005277527221 */ /* 0x000fe40000010000 */
[----:B------:R-:W-:Y:S02]  /*3de0*/  FFMA.FTZ R90, R9, R79, R90 ;  /* 0x0000004f095a7223 */ /* 0x000fe4000001005a */
[----:B------:R1:W-:Y:S01]  /*3df0*/  @!P1 STS.64 [0x648], R10 ;  /* 0x0006480aff009388 */ /* 0x0003e20000000a00 */
        /* <DEDUP_REMOVED lines=12> */
.L_x_7683:
[----:B-1----:R-:W-:Y:S05]  /*3ec0*/  BSYNC B0 ;  /* 0x0000000000007941 */ /* 0x002fea0003800000 */
.L_x_7682:
[----:B------:R-:W-:Y:S02]  /*3ed0*/  IADD3 R109, R109, 0x1, RZ ;  /* 0x000000016d6d7810 */ /* 0x000fe40007ffe0ff */
[----:B------:R-:W-:Y:S02]  /*3ee0*/  IADD3 R107, P1, R107, 0x1, RZ ;  /* 0x000000016b6b7810 */ /* 0x000fe40007f3e0ff */
[----:B------:R-:W-:Y:S02]  /*3ef0*/  ISETP.GE.AND P0, PT, R109, c[0x0][0x16c], PT ;  /* 0x00005b006d007a0c */ /* 0x000fe40003f06270 */
[----:B------:R-:W-:-:S11]  /*3f00*/  IADD3.X R98, RZ, R98, RZ, P1, !PT ;  /* 0x00000062ff627210 */ /* 0x000fd60000ffe4ff */
[----:B------:R-:W-:Y:S01]  /*3f10*/  @P0 CALL.REL.NOINC `(.L_x_7663) ;  /* 0x0000001000000944 */ /* 0x000fe20003c00000 */
[----:B------:R-:W-:Y:S05]  /*3f20*/  BRA `(.L_x_7684) ;  /* 0xffffe3c000007947 */ /* 0x000fea000383ffff */
.L_x_7663:
[----:B------:R-:W-:Y:S01]  /*3f30*/  BAR.SYNC.DEFER_BLOCKING 0x0 ;  /* 0x0000000000007b1d */ /* 0x000fe20000010000 */
[----:B------:R-:W-:Y:S02]  /*3f40*/  SHF.R.S32.HI R39, RZ, 0x1f, R46 ;  /* 0x0000001fff277819 */ /* 0x000fe4000001142e */
[----:B------:R-:W-:-:S04]  /*3f50*/  LEA R8, P0, R46, R49, 0x4 ;  /* 0x000000312e087211 */ /* 0x000fc800078020ff */
[----:B------:R-:W-:-:S06]  /*3f60*/  LEA.HI.X R9, R46, R51, R39, 0x4, P0 ;  /* 0x000000332e097211 */ /* 0x000fcc00000f2427 */
[----:B------:R-:W5:Y:S01]  /*3f70*/  LDG.E.128 R8, [R8.64] ;  /* 0x0000000608087981 */ /* 0x000f62000c1e1d00 */
[----:B------:R-:W-:Y:S01]  /*3f80*/  IADD3 R38, R55, -0x1, RZ ;  /* 0xffffffff37267810 */ /* 0x000fe20007ffe0ff */
[----:B------:R-:W-:Y:S01]  /*3f90*/  UIADD3 UR4, UR4, -0x100, URZ ;  /* 0xffffff0004047890 */ /* 0x000fe2000fffe03f */
[----:B------:R-:W-:Y:S02]  /*3fa0*/  SHF.L.U64.HI R39, R46, 0x4, R39 ;  /* 0x000000042e277819 */ /* 0x000fe40000010227 */
[----:B------:R-:W-:-:S04]  /*3fb0*/  SHF.L.U32 R26, R38, 0x8, RZ ;  /* 0x00000008261a7819 */ /* 0x000fc800000006ff */
[----:B------:R-:W-:Y:S01]  /*3fc0*/  SHF.R.S32.HI R27, RZ, 0x1f, R26 ;  /* 0x0000001fff1b7819 */ /* 0x000fe2000001141a */
[----:B-----5:R-:W-:Y:S01]  /*3fd0*/  STS.128 [R56.X16], R8 ;  /* 0x0000000838007388 */ /* 0x020fe2000000cc00 */
[----:B------:R-:W-:-:S06]  /*3fe0*/  NOP ;  /* 0x0000000000007918 */ /* 0x000fcc0000000000 */
[----:B------:R-:W1:Y:S02]  /*3ff0*/  LDS.128 R4, [R56.X16] ;  /* 0x0000000038047984 */ /* 0x000e64000000cc00 */
[----:B-1----:R-:W-:-:S05]  /*4000*/  PRMT R9, RZ, 0x5410, R4 ;  /* 0x00005410ff097816 */ /* 0x002fca0000000004 */
        /* <DEDUP_REMOVED lines=13> */
[----:B------:R-:W1:Y:S01]  /*40e0*/  @!P6 MUFU.EX2 R4, R4 ;  /* 0x000000040004e308 */ /* 0x000e620000000800 */
[----:B------:R-:W-:-:S07]  /*40f0*/  @!P0 FMUL.FTZ R8, R25, -1.4426950216293334961 ;  /* 0xbfb8aa3b19088820 */ /* 0x000fce0000410000 */
[----:B------:R-:W5:Y:S01]  /*4100*/  @!P0 MUFU.EX2 R28, R8 ;  /* 0x00000008001c8308 */ /* 0x000f620000000800 */
[----:B-1----:R-:W-:Y:S02]  /*4110*/  @!P6 FADD.FTZ R5, R4, 1 ;  /* 0x3f8000000405e421 */ /* 0x002fe40000010000 */
[----:B------:R-:W-:-:S05]  /*4120*/  @!P1 FMUL.FTZ R4, R9, -1.4426950216293334961 ;  /* 0xbfb8aa3b09049820 */ /* 0x000fca0000410000 */
[----:B------:R1:W0:Y:S01]  /*4130*/  @!P6 MUFU.RCP R10, R5 ;  /* 0x00000005000ae308 */ /* 0x0002220000001000 */
[----:B-----5:R-:W-:-:S07]  /*4140*/  @!P0 FADD.FTZ R28, R28, 1 ;  /* 0x3f8000001c1c8421 */ /* 0x020fce0000010000 */
[----:B------:R-:W5:Y:S01]  /*4150*/  @!P1 MUFU.EX2 R4, R4 ;  /* 0x0000000400049308 */ /* 0x000f620000000800 */
[----:B-1----:R-:W-:-:S05]  /*4160*/  PRMT R5, RZ, 0x5410, R6 ;  /* 0x00005410ff057816 */ /* 0x002fca0000000006 */
[----:B------:R-:W-:Y:S01]  /*4170*/  FADD.FTZ R24, R5, R42 ;  /* 0x0000002a05187221 */ /* 0x000fe20000010000 */
[----:B------:R-:W-:Y:S01]  /*4180*/  PRMT R5, RZ, 0x7610, R6 ;  /* 0x00007610ff057816 */ /* 0x000fe20000000006 */
[----:B------:R-:W-:Y:S02]  /*4190*/  @!P2 FMUL.FTZ R6, R11, -1.4426950216293334961 ;  /* 0xbfb8aa3b0b06a820 */ /* 0x000fe40000410000 */
[----:B0-----:R-:W-:Y:S01]  /*41a0*/  @!P6 FMUL.FTZ R95, R95, R10 ;  /* 0x0000000a5f5fe220 */ /* 0x001fe20000410000 */
[----:B------:R-:W-:Y:S01]  /*41b0*/  FSETP.GTU.FTZ.AND P3, PT, R24, 20, PT ;  /* 0x41a000001800780b */ /* 0x000fe20003f7c000 */
[--C-:B------:R-:W-:Y:S01]  /*41c0*/  FADD.FTZ R8, R5, R42.reuse ;  /* 0x0000002a05087221 */ /* 0x100fe20000010000 */
[--C-:B------:R-:W-:Y:S01]  /*41d0*/  PRMT R5, RZ, 0x5410, R7.reuse ;  /* 0x00005410ff057816 */ /* 0x100fe20000000007 */
[----:B------:R-:W0:Y:S01]  /*41e0*/  @!P2 MUFU.EX2 R6, R6 ;  /* 0x000000060006a308 */ /* 0x000e220000000800 */
[----:B------:R-:W-:Y:S02]  /*41f0*/  PRMT R7, RZ, 0x7610, R7 ;  /* 0x00007610ff077816 */ /* 0x000fe40000000007 */
[----:B------:R-:W-:Y:S01]  /*4200*/  FSETP.GTU.FTZ.AND P4, PT, R8, 20, PT ;  /* 0x41a000000800780b */ /* 0x000fe20003f9c000 */
[----:B------:R-:W-:-:S02]  /*4210*/  FADD.FTZ R9, R5, R42 ;  /* 0x0000002a05097221 */ /* 0x000fc40000010000 */
[----:B------:R-:W-:-:S03]  /*4220*/  FADD.FTZ R7, R7, R42 ;  /* 0x0000002a07077221 */ /* 0x000fc60000010000 */
[----:B------:R-:W-:Y:S01]  /*4230*/  FSETP.GTU.FTZ.AND P5, PT, R9, 20, PT ;  /* 0x41a000000900780b */ /* 0x000fe20003fbc000 */
[----:B------:R-:W-:Y:S01]  /*4240*/  @!P3 FMUL.FTZ R5, R24, -1.4426950216293334961 ;  /* 0xbfb8aa3b1805b820 */ /* 0x000fe20000410000 */
[----:B------:R-:W-:-:S03]  /*4250*/  FSETP.GTU.FTZ.AND P6, PT, R7, 20, PT ;  /* 0x41a000000700780b */ /* 0x000fc60003fdc000 */
[----:B------:R1:W2:Y:S02]  /*4260*/  @!P3 MUFU.EX2 R10, R5 ;  /* 0x00000005000ab308 */ /* 0x0002a40000000800 */
[----:B------:R-:W-:Y:S02]  /*4270*/  @!P4 FMUL.FTZ R11, R8, -1.4426950216293334961 ;  /* 0xbfb8aa3b080bc820 */ /* 0x000fe40000410000 */
[----:B-----5:R-:W-:Y:S01]  /*4280*/  @!P1 FADD.FTZ R8, R4, 1 ;  /* 0x3f80000004089421 */ /* 0x020fe20000010000 */
[----:B------:R-:W-:-:S03]  /*4290*/  F2FP.BF16.PACK_AB R4, R90, R99 ;  /* 0x000000635a04723e */ /* 0x000fc600000010ff */
[----:B------:R-:W5:Y:S01]  /*42a0*/  @!P4 MUFU.EX2 R11, R11 ;  /* 0x0000000b000bc308 */ /* 0x000f620000000800 */
[----:B------:R-:W-:Y:S01]  /*42b0*/  @!P5 FMUL.FTZ R24, R9, -1.4426950216293334961 ;  /* 0xbfb8aa3b0918d820 */ /* 0x000fe20000410000 */
[----:B-1----:R-:W-:Y:S01]  /*42c0*/  F2FP.BF16.PACK_AB R5, R101, R92 ;  /* 0x0000005c6505723e */ /* 0x002fe200000010ff */
[----:B------:R-:W-:Y:S01]  /*42d0*/  @!P6 FMUL.FTZ R25, R7, -1.4426950216293334961 ;  /* 0xbfb8aa3b0719e820 */ /* 0x000fe20000410000 */
[----:B------:R-:W-:Y:S01]  /*42e0*/  F2FP.BF16.PACK_AB R7, R105, R96 ;  /* 0x000000606907723e */ /* 0x000fe200000010ff */
[----:B0-----:R-:W-:Y:S01]  /*42f0*/  @!P2 FADD.FTZ R9, R6, 1 ;  /* 0x3f8000000609a421 */ /* 0x001fe20000010000 */
[----:B------:R-:W-:Y:S01]  /*4300*/  F2FP.BF16.PACK_AB R6, R94, R103 ;  /* 0x000000675e06723e */ /* 0x000fe200000010ff */
[----:B--2---:R-:W-:Y:S01]  /*4310*/  @!P3 FADD.FTZ R29, R10, 1 ;  /* 0x3f8000000a1db421 */ /* 0x004fe20000010000 */
[----:B------:R-:W0:Y:S01]  /*4320*/  @!P1 MUFU.RCP R34, R8 ;  /* 0x0000000800229308 */ /* 0x000e220000001000 */
[----:B------:R-:W-:Y:S02]  /*4330*/  IMAD R10, R134, c[0x0][0x2d8], RZ ;  /* 0x0000b600860a7a24 */ /* 0x000fe400078e02ff */
[----:B------:R1:W-:Y:S02]  /*4340*/  STS.128 [R56.X16], R4 ;  /* 0x0000000438007388 */ /* 0x0003e4000000cc00 */
[----:B------:R-:W-:-:S02]  /*4350*/  IMAD R37, R43, c[0x0][0x2dc], R10 ;  /* 0x0000b7002b257a24 */ /* 0x000fc400078e020a */
[----:B-----5:R-:W-:Y:S01]  /*4360*/  @!P4 FADD.FTZ R30, R11, 1 ;  /* 0x3f8000000b1ec421 */ /* 0x020fe20000010000 */
[----:B------:R2:W5:Y:S01]  /*4370*/  @!P2 MUFU.RCP R33, R9 ;  /* 0x000000090021a308 */ /* 0x0005620000001000 */
[----:B------:R-:W-:-:S07]  /*4380*/  NOP ;  /* 0x0000000000007918 */ /* 0x000fce0000000000 */
[----:B------:R-:W3:Y:S01]  /*4390*/  @!P5 MUFU.EX2 R31, R24 ;  /* 0x00000018001fd308 */ /* 0x000ee20000000800 */
[----:B--2---:R-:W2:Y:S01]  /*43a0*/  LDS.128 R8, [R56.X16] ;  /* 0x0000000038087984 */ /* 0x004ea2000000cc00 */
[----:B-1----:R-:W-:Y:S02]  /*43b0*/  IMAD R5, R41, c[0x0][0x2e0], RZ ;  /* 0x0000b80029057a24 */ /* 0x002fe400078e02ff */
[----:B0-----:R-:W-:Y:S01]  /*43c0*/  @!P1 FMUL.FTZ R93, R93, R34 ;  /* 0x000000225d5d9220 */ /* 0x001fe20000410000 */
[----:B------:R-:W-:-:S03]  /*43d0*/  SHF.L.U32 R34, R46, 0x4, RZ ;  /* 0x000000042e227819 */ /* 0x000fc600000006ff */
[----:B------:R0:W1:Y:S01]  /*43e0*/  @!P6 MUFU.EX2 R32, R25 ;  /* 0x000000190020e308 */ /* 0x0000620000000800 */
[----:B-----5:R-:W-:Y:S01]  /*43f0*/  @!P2 FMUL.FTZ R86, R86, R33 ;  /* 0x000000215656a220 */ /* 0x020fe20000410000 */
[----:B------:R-:W-:-:S04]  /*4400*/  IADD3 R50, P2, R50, -0x200, RZ ;  /* 0xfffffe0032327810 */ /* 0x000fc80007f5e0ff */
[----:B------:R-:W-:Y:S02]  /*4410*/  IADD3.X R52, R52, -0x1, RZ, P2, !PT ;  /* 0xffffffff34347810 */ /* 0x000fe400017fe4ff */
[----:B------:R5:W4:Y:S01]  /*4420*/  @!P3 MUFU.RCP R36, R29 ;  /* 0x0000001d0024b308 */ /* 0x000b220000001000 */
[----:B0-----:R-:W-:-:S04]  /*4430*/  IMAD.WIDE.U32 R24, R43, c[0x0][0x2d8], R26 ;  /* 0x0000b6002b187a25 */ /* 0x001fc800078e001a */
[----:B---3--:R-:W-:Y:S01]  /*4440*/  @!P5 FADD.FTZ R31, R31, 1 ;  /* 0x3f8000001f1fd421 */ /* 0x008fe20000010000 */
[----:B------:R-:W-:Y:S01]  /*4450*/  IADD3 R25, R25, R37, RZ ;  /* 0x0000002519197210 */ /* 0x000fe20007ffe0ff */
[----:B------:R-:W-:Y:S01]  /*4460*/  IMAD.WIDE.U32 R26, R43, c[0x0][0x2f8], R26 ;  /* 0x0000be002b1a7a25 */ /* 0x000fe200078e001a */
[----:B------:R-:W0:Y:S03]  /*4470*/  @!P4 MUFU.RCP R35, R30 ;  /* 0x0000001e0023c308 */ /* 0x000e260000001000 */
[C---:B-----5:R-:W-:Y:S02]  /*4480*/  IMAD R29, R0.reuse, c[0x0][0x2e4], R5 ;  /* 0x0000b900001d7a24 */ /* 0x060fe400078e0205 */
[----:B------:R-:W-:-:S03]  /*4490*/  IMAD.WIDE.U32 R4, R0, c[0x0][0x2e0], R24 ;  /* 0x0000b80000047a25 */ /* 0x000fc600078e0018 */
[----:B------:R-:W3:Y:S01]  /*44a0*/  @!P5 MUFU.RCP R31, R31 ;  /* 0x0000001f001fd308 */ /* 0x000ee20000001000 */
[----:B-1----:R-:W-:Y:S01]  /*44b0*/  @!P6 FADD.FTZ R32, R32, 1 ;  /* 0x3f8000002020e421 */ /* 0x002fe20000010000 */
[----:B------:R-:W-:Y:S01]  /*44c0*/  IADD3 R5, R5, R29, RZ ;  /* 0x0000001d05057210 */ /* 0x000fe20007ffe0ff */
[----:B----4-:R-:W-:Y:S01]  /*44d0*/  @!P3 FMUL.FTZ R91, R91, R36 ;  /* 0x000000245b5bb220 */ /* 0x010fe20000410000 */
[----:B------:R-:W-:Y:S02]  /*44e0*/  LEA R24, P1, R4, c[0x0][0x330], 0x1 ;  /* 0x0000cc0004187a11 */ /* 0x000fe400078208ff */
[----:B------:R-:W-:Y:S02]  /*44f0*/  F2FP.BF16.PACK_AB R29, R86, R93 ;  /* 0x0000005d561d723e */ /* 0x000fe400000010ff */
[----:B------:R-:W-:Y:S01]  /*4500*/  LEA.HI.X R4, R4, c[0x0][0x334], R5, 0x1, P1 ;  /* 0x0000cd0004047a11 */ /* 0x000fe200008f0c05 */
[----:B------:R-:W1:Y:S01]  /*4510*/  @!P6 MUFU.RCP R32, R32 ;  /* 0x000000200020e308 */ /* 0x000e620000001000 */
[----:B------:R-:W-:Y:S01]  /*4520*/  IADD3 R24, P1, R24, R34, RZ ;  /* 0x0000002218187210 */ /* 0x000fe20007f3e0ff */
[----:B0-----:R-:W-:Y:S01]  /*4530*/  @!P4 FMUL.FTZ R84, R84, R35 ;  /* 0x000000235454c220 */ /* 0x001fe20000410000 */
[----:B------:R-:W-:Y:S01]  /*4540*/  ISETP.GT.AND P4, PT, R55, 0x1, PT ;  /* 0x000000013700780c */ /* 0x000fe20003f84270 */
[----:B------:R-:W-:Y:S01]  /*4550*/  IMAD R35, R41, c[0x0][0x300], RZ ;  /* 0x0000c00029237a24 */ /* 0x000fe200078e02ff */
[----:B------:R-:W-:Y:S01]  /*4560*/  IADD3.X R25, R4, R39, RZ, P1, !PT ;  /* 0x0000002704197210 */ /* 0x000fe20000ffe4ff */
[----:B---3--:R-:W-:-:S02]  /*4570*/  @!P5 FMUL.FTZ R82, R82, R31 ;  /* 0x0000001f5252d220 */ /* 0x008fc40000410000 */
[----:B------:R-:W0:Y:S01]  /*4580*/  @!P0 MUFU.RCP R7, R28 ;  /* 0x0000001c00078308 */ /* 0x000e220000001000 */
[----:B------:R-:W-:Y:S01]  /*4590*/  F2FP.BF16.PACK_AB R30, R84, R91 ;  /* 0x0000005b541e723e */ /* 0x000fe200000010ff */
[----:B--2---:R2:W-:Y:S01]  /*45a0*/  STG.E.128 [R24.64], R8 ;  /* 0x0000000818007986 */ /* 0x0045e2000c101d06 */
[----:B------:R-:W-:-:S03]  /*45b0*/  IMAD R35, R0, c[0x0][0x304], R35 ;  /* 0x0000c10000237a24 */ /* 0x000fc600078e0223 */
[----:B------:R-:W-:Y:S01]  /*45c0*/  BAR.SYNC.DEFER_BLOCKING 0x0 ;  /* 0x0000000000007b1d */ /* 0x000fe20000010000 */
[----:B------:R-:W-:Y:S01]  /*45d0*/  IADD3 R53, P1, R53, -0x200, RZ ;  /* 0xfffffe0035357810 */ /* 0x000fe20007f3e0ff */
[----:B-1----:R-:W-:Y:S01]  /*45e0*/  @!P6 FMUL.FTZ R97, R97, R32 ;  /* 0x000000206161e220 */ /* 0x002fe20000410000 */
[----:B------:R-:W-:Y:S01]  /*45f0*/  IADD3 R47, P3, R47, -0x200, RZ ;  /* 0xfffffe002f2f7810 */ /* 0x000fe20007f7e0ff */
[----:B------:R-:W-:Y:S01]  /*4600*/  IMAD R32, R134, c[0x0][0x2f8], RZ ;  /* 0x0000be0086207a24 */ /* 0x000fe200078e02ff */
[----:B------:R-:W-:Y:S02]  /*4610*/  MOV R55, R38 ;  /* 0x0000002600377202 */ /* 0x000fe40000000f00 */
[----:B------:R-:W-:Y:S01]  /*4620*/  F2FP.BF16.PACK_AB R31, R97, R82 ;  /* 0x00000052611f723e */ /* 0x000fe200000010ff */
[----:B------:R-:W-:Y:S01]  /*4630*/  IMAD R33, R43, c[0x0][0x2fc], R32 ;  /* 0x0000bf002b217a24 */ /* 0x000fe200078e0220 */
[----:B------:R-:W-:Y:S01]  /*4640*/  IADD3.X R54, R54, -0x1, RZ, P1, !PT ;  /* 0xffffffff36367810 */ /* 0x000fe20000ffe4ff */
[----:B0-----:R-:W-:Y:S01]  /*4650*/  @!P0 FMUL.FTZ R88, R88, R7 ;  /* 0x0000000758588220 */ /* 0x001fe20000410000 */
[----:B------:R-:W-:-:S02]  /*4660*/  IADD3.X R45, R45, -0x1, RZ, P3, !PT ;  /* 0xffffffff2d2d7810 */ /* 0x000fc40001ffe4ff */
[----:B------:R-:W-:Y:S02]  /*4670*/  IADD3 R27, R27, R33, RZ ;  /* 0x000000211b1b7210 */ /* 0x000fe40007ffe0ff */
[----:B------:R-:W-:Y:S01]  /*4680*/  F2FP.BF16.PACK_AB R28, R88, R95 ;  /* 0x0000005f581c723e */ /* 0x000fe200000010ff */
[----:B------:R-:W-:Y:S02]  /*4690*/  FADD.FTZ R95, R95, R68 ;  /* 0x000000445f5f7221 */ /* 0x000fe40000010000 */
[----:B--2---:R-:W-:-:S04]  /*46a0*/  IMAD.WIDE.U32 R8, R0, c[0x0][0x300], R26 ;  /* 0x0000c00000087a25 */ /* 0x004fc800078e001a */
[----:B------:R-:W-:Y:S01]  /*46b0*/  FADD.FTZ R88, R95, R88 ;  /* 0x000000585f587221 */ /* 0x000fe20000010000 */
[----:B------:R-:W-:Y:S01]  /*46c0*/  IADD3 R11, R9, R35, RZ ;  /* 0x00000023090b7210 */ /* 0x000fe20007ffe0ff */
[----:B------:R-:W-:Y:S01]  /*46d0*/  STS.128 [R56.X16], R28 ;  /* 0x0000001c38007388 */ /* 0x000fe2000000cc00 */
[----:B------:R-:W-:-:S06]  /*46e0*/  NOP ;  /* 0x0000000000007918 */ /* 0x000fcc0000000000 */
[----:B------:R-:W0:Y:S01]  /*46f0*/  LDS.128 R4, [R56.X16] ;  /* 0x0000000038047984 */ /* 0x000e22000000cc00 */
[----:B------:R-:W-:Y:S01]  /*4700*/  LEA R9, P0, R8, c[0x0][0x340], 0x1 ;  /* 0x0000d00008097a11 */ /* 0x000fe200078008ff */
[----:B------:R-:W-:-:S03]  /*4710*/  FADD.FTZ R93, R88, R93 ;  /* 0x0000005d585d7221 */ /* 0x000fc60000010000 */
        /* <DEDUP_REMOVED lines=13> */
.L_x_7646:
        /* <DEDUP_REMOVED lines=24> */
.L_x_7687:
[----:B0-----:R-:W-:Y:S05]  /*4970*/  BSYNC B0 ;  /* 0x0000000000007941 */ /* 0x001fea0003800000 */
.L_x_7686:
        /* <DEDUP_REMOVED lines=23> */
.L_x_7689:
[----:B------:R-:W1:Y:S02]  /*4af0*/  S2R R15, SR_TID.X ;  /* 0x00000000000f7919 */ /* 0x000e640000002100 */
.L_x_7690:
[----:B0-----:R-:W-:Y:S05]  /*4b00*/  BSYNC B0 ;  /* 0x0000000000007941 */ /* 0x001fea0003800000 */
.L_x_7688:
        /* <DEDUP_REMOVED lines=10> */
.L_x_7691:
        /* <DEDUP_REMOVED lines=26> */
.L_x_7692:
        /* <DEDUP_REMOVED lines=11> */
.L_x_9126:


//--------------------- .text._Z25selective_scan_bwd_kernelI32Selective_Scan_bwd_kernel_traitsILi32ELi8ELb1ELb1ELb0ELb1ELb1EN3c108BFloat16EfEEv12SSMParamsBwd --------------------------
	.section	.text._Z25selective_scan_bwd_kernelI32Selective_Scan_bwd_kernel_traitsILi32ELi8ELb1ELb1ELb0ELb1ELb1EN3c108BFloat16EfEEv12SSMParamsBwd,"ax",@progbits
	.sectioninfo	@"SHI_REGISTERS=182"
	.align	128
        .global         _Z25selective_scan_bwd_kernelI32Selective_Scan_bwd_kernel_traitsILi32ELi8ELb1ELb1ELb0ELb1ELb1EN3c108BFloat16EfEEv12SSMParamsBwd
        .type           _Z25selective_scan_bwd_kernelI32Selective_Scan_bwd_kernel_traitsILi32ELi8ELb1ELb1ELb0ELb1ELb1EN3c108BFloat16EfEEv12SSMParamsBwd,@function
        .size           _Z25selective_scan_bwd_kernelI32Selective_Scan_bwd_kernel_traitsILi32ELi8ELb1ELb1ELb0ELb1ELb1EN3c108BFloat16EfEEv12SSMParamsBwd,(.L_x_9127 - _Z25selective_scan_bwd_kernelI32Selective_Scan_bwd_kernel_traitsILi32ELi8ELb1ELb1ELb0ELb1ELb1EN3c108BFloat16EfEEv12SSMParamsBwd)
        .other          _Z25selective_scan_bwd_kernelI32Selective_Scan_bwd_kernel_traitsILi32ELi8ELb1ELb1ELb0ELb1ELb1EN3c108BFloat16EfEEv12SSMParamsBwd,@"STO_CUDA_ENTRY STV_DEFAULT"
_Z25selective_scan_bwd_kernelI32Selective_Scan_bwd_kernel_traitsILi32ELi8ELb1ELb1ELb0ELb1ELb1EN3c108BFloat16EfEEv12SSMParamsBwd:
.text._Z25selective_scan_bwd_kernelI32Selective_Scan_bwd_kernel_traitsILi32ELi8ELb1ELb1ELb0ELb1ELb1EN3c108BFloat16EfEEv12SSMParamsBwd:
        /* <DEDUP_REMOVED lines=134> */
[----:B------:R-:W-:Y:S01]  /*0860*/  MOV R51, R4 ;  /* 0x0000000400337202 */ /* 0x000fe20000000f00 */
        /* <DEDUP_REMOVED lines=9> */
[C---:B------:R-:W-:Y:S02]  /*0900*/  IADD3 R3, R50.reuse, 0x20, RZ ;  /* 0x0000002032037810 */ /* 0x040fe40007ffe0ff */
[C---:B------:R-:W-:Y:S02]  /*0910*/  LOP3.LUT R144, R50.reuse, 0x1f, RZ, 0xc0, !PT ;  /* 0x0000001f32907812 */ /* 0x040fe400078ec0ff */
        /* <DEDUP_REMOVED lines=12> */
.L_x_7733:
[----:B------:R-:W-:Y:S01]  /*09e0*/  BAR.SYNC.DEFER_BLOCKING 0x0 ;  /* 0x0000000000007b1d */ /* 0x000fe20000010000 */
[----:B0-----:R-:W-:Y:S02]  /*09f0*/  SHF.R.S32.HI R3, RZ, 0x1f, R50 ;  /* 0x0000001fff037819 */ /* 0x001fe40000011432 */
[C---:B------:R-:W-:Y:S02]  /*0a00*/  SHF.L.U32 R72, R50.reuse, 0x4, RZ ;  /* 0x0000000432487819 */ /* 0x040fe400000006ff */
[----:B------:R-:W-:Y:S02]  /*0a10*/  SHF.L.U64.HI R74, R50, 0x4, R3 ;  /* 0x00000004324a7819 */ /* 0x000fe40000010203 */
[----:B------:R-:W-:-:S04]  /*0a20*/  IADD3 R2, P0, R51, R72, RZ ;  /* 0x0000004833027210 */ /* 0x000fc80007f1e0ff */
[----:B------:R-:W-:-:S05]  /*0a30*/  IADD3.X R3, R49, R74, RZ, P0, !PT ;  /* 0x0000004a31037210 */ /* 0x000fca00007fe4ff */
        /* <DEDUP_REMOVED lines=16> */
[----:B0-----:R-:W-:Y:S01]  /*0b40*/  IMAD R12, R140, c[0x0][0x1f0], RZ ;  /* 0x00007c008c0c7a24 */ /* 0x001fe200078e02ff */
[----:B------:R-:W-:Y:S01]  /*0b50*/  BSSY B0, `(.L_x_7694) ;  /* 0x0000047000007945 */ /* 0x000fe20003800000 */
[----:B------:R-:W-:Y:S01]  /*0b60*/  IMAD R15, R45, c[0x0][0x1f8], RZ ;  /* 0x00007e002d0f7a24 */ /* 0x000fe200078e02ff */
[----:B------:R-:W-:Y:S01]  /*0b70*/  SHF.R.S32.HI R3, RZ, 0x1f, R2 ;  /* 0x0000001fff037819 */ /* 0x000fe20000011402 */
[----:B------:R-:W-:-:S02]  /*0b80*/  IMAD R13, R47, c[0x0][0x1f4], R12 ;  /* 0x00007d002f0d7a24 */ /* 0x000fc400078e020c */
[C---:B------:R-:W-:Y:S02]  /*0b90*/  IMAD R15, R0.reuse, c[0x0][0x1fc], R15 ;  /* 0x00007f00000f7a24 */ /* 0x040fe400078e020f */
[----:B------:R-:W-:Y:S01]  /*0ba0*/  IMAD.WIDE.U32 R8, R47, c[0x0][0x1f0], R2 ;  /* 0x00007c002f087a25 */ /* 0x000fe200078e0002 */
[----:B-1----:R-:W-:Y:S02]  /*0bb0*/  PRMT R75, RZ, 0x5410, R28 ;  /* 0x00005410ff4b7816 */ /* 0x002fe4000000001c */
[--C-:B------:R-:W-:Y:S02]  /*0bc0*/  PRMT R77, RZ, 0x5410, R29.reuse ;  /* 0x00005410ff4d7816 */ /* 0x100fe4000000001d */
        /* <DEDUP_REMOVED lines=11> */
[C---:B------:R-:W-:Y:S01]  /*0c80*/  LEA R13, P0, R12.reuse, c[0x0][0x268], 0x1 ;  /* 0x00009a000c0d7a11 */ /* 0x040fe200078008ff */
[--C-:B------:R-:W-:Y:S01]  /*0c90*/  FADD.FTZ R80, R33, R46.reuse ;  /* 0x0000002e21507221 */ /* 0x100fe20000010000 */
[----:B------:R-:W-:Y:S02]  /*0ca0*/  PRMT R81, RZ, 0x5410, R31 ;  /* 0x00005410ff517816 */ /* 0x000fe4000000001f */
[----:B------:R-:W-:Y:S02]  /*0cb0*/  LEA.HI.X R15, R12, c[0x0][0x26c], R15, 0x1, P0 ;  /* 0x00009b000c0f7a11 */ /* 0x000fe400000f0c0f */
[----:B------:R-:W-:Y:S01]  /*0cc0*/  IADD3 R12, P0, R13, R72, RZ ;  /* 0x000000480d0c7210 */ /* 0x000fe20007f1e0ff */
[----:B------:R-:W-:Y:S01]  /*0cd0*/  FADD.FTZ R81, R81, R46 ;  /* 0x0000002e51517221 */ /* 0x000fe20000010000 */
[----:B------:R-:W-:-:S02]  /*0ce0*/  PRMT R31, RZ, 0x7610, R31 ;  /* 0x00007610ff1f7816 */ /* 0x000fc4000000001f */
[----:B------:R-:W-:Y:S02]  /*0cf0*/  IADD3.X R13, R15, R74, RZ, P0, !PT ;  /* 0x0000004a0f0d7210 */ /* 0x000fe400007fe4ff */
[----:B------:R-:W-:Y:S01]  /*0d00*/  PRMT R15, RZ, 0x7610, R28 ;  /* 0x00007610ff0f7816 */ /* 0x000fe2000000001c */
[--C-:B------:R-:W-:Y:S01]  /*0d10*/  FADD.FTZ R82, R31, R46.reuse ;  /* 0x0000002e1f527221 */ /* 0x100fe20000010000 */
[----:B------:R-:W-:Y:S02]  /*0d20*/  FSETP.GTU.FTZ.AND P4, PT, R77, 20, PT ;  /* 0x41a000004d00780b */ /* 0x000fe40003f9c000 */
[----:B------:R-:W-:Y:S01]  /*0d30*/  FSETP.GTU.FTZ.AND P3, PT, R78, 20, PT ;  /* 0x41a000004e00780b */ /* 0x000fe20003f7c000 */
[----:B------:R-:W-:Y:S01]  /*0d40*/  FADD.FTZ R76, R15, R46 ;  /* 0x0000002e0f4c7221 */ /* 0x000fe20000010000 */
[----:B------:R-:W-:Y:S02]  /*0d50*/  FSETP.GTU.FTZ.AND P2, PT, R79, 20, PT ;  /* 0x41a000004f00780b */ /* 0x000fe40003f5c000 */
[----:B------:R-:W-:-:S02]  /*0d60*/  FSETP.GTU.FTZ.AND P1, PT, R80, 20, PT ;  /* 0x41a000005000780b */ /* 0x000fc40003f3c000 */
[----:B------:R-:W-:Y:S02]  /*0d70*/  FSETP.GTU.FTZ.AND P5, PT, R76, 20, PT ;  /* 0x41a000004c00780b */ /* 0x000fe40003fbc000 */
[----:B------:R-:W-:Y:S01]  /*0d80*/  FSETP.GTU.FTZ.AND P0, PT, R81, 20, PT ;  /* 0x41a000005100780b */ /* 0x000fe20003f1c000 */
[----:B--2---:R0:W-:Y:S01]  /*0d90*/  STS.128 [R60.X16], R36 ;  /* 0x000000243c007388 */ /* 0x0041e2000000cc00 */
[----:B------:R-:W-:-:S06]  /*0da0*/  NOP ;  /* 0x0000000000007918 */ /* 0x000fcc0000000000 */
[----:B------:R0:W1:Y:S01]  /*0db0*/  LDS.128 R8, [R60.X16] ;  /* 0x000000003c087984 */ /* 0x000062000000cc00 */
[----:B---3--:R-:W-:Y:S05]  /*0dc0*/  @P6 BRA `(.L_x_7695) ;  /* 0x000001f000006947 */ /* 0x008fea0003800000 */
        /* <DEDUP_REMOVED lines=31> */
.L_x_7695:
[----:B------:R-:W-:Y:S05]  /*0fc0*/  BSYNC B0 ;  /* 0x0000000000007941 */ /* 0x000fea0003800000 */
.L_x_7694:
[----:B------:R-:W-:Y:S01]  /*0fd0*/  BSSY B0, `(.L_x_7696) ;  /* 0x0000022000007945 */ /* 0x000fe20003800000 */
[----:B------:R-:W-:Y:S01]  /*0fe0*/  FSETP.GTU.FTZ.AND P6, PT, R82, 20, PT ;  /* 0x41a000005200780b */ /* 0x000fe20003fdc000 */
[----:B------:R-:W-:Y:S07]  /*0ff0*/  @P5 BRA `(.L_x_7697) ;  /* 0x000001f000005947 */ /* 0x000fee0003800000 */
        /* <DEDUP_REMOVED lines=31> */
.L_x_7697:
[----:B------:R-:W-:Y:S05]  /*11f0*/  BSYNC B0 ;  /* 0x0000000000007941 */ /* 0x000fea0003800000 */
.L_x_7696:
        /* <DEDUP_REMOVED lines=33> */
.L_x_7699:
[----:B------:R-:W-:Y:S05]  /*1410*/  BSYNC B0 ;  /* 0x0000000000007941 */ /* 0x000fea0003800000 */
.L_x_7698:
        /* <DEDUP_REMOVED lines=33> */
.L_x_7701:
[----:B------:R-:W-:Y:S05]  /*1630*/  BSYNC B0 ;  /* 0x0000000000007941 */ /* 0x000fea0003800000 */
.L_x_7700:
        /* <DEDUP_REMOVED lines=33> */
.L_x_7703:
[----:B------:R-:W-:Y:S05]  /*1850*/  BSYNC B0 ;  /* 0x0000000000007941 */ /* 0x000fea0003800000 */
.L_x_7702:
        /* <DEDUP_REMOVED lines=33> */
.L_x_7705:
[----:B------:R-:W-:Y:S05]  /*1a70*/  BSYNC B0 ;  /* 0x0000000000007941 */ /* 0x000fea0003800000 */
.L_x_7704:
        /* <DEDUP_REMOVED lines=33> */
.L_x_7707:
[----:B------:R-:W-:Y:S05]  /*1c90*/  BSYNC B0 ;  /* 0x0000000000007941 */ /* 0x000fea0003800000 */
.L_x_7706:
        /* <DEDUP_REMOVED lines=33> */
.L_x_7709:
[----:B------:R-:W-:Y:S05]  /*1eb0*/  BSYNC B0 ;  /* 0x0000000000007941 */ /* 0x000fea0003800000 */
.L_x_7708:
[----:B------:R-:W-:Y:S06]  /*1ec0*/  BAR.SYNC.DEFER_BLOCKING 0x0 ;  /* 0x0000000000007b1d */ /* 0x000fec0000010000 */
[----:B------:R-:W2:Y:S01]  /*1ed0*/  LDG.E.128 R32, [R12.64] ;  /* 0x000000060c207981 */ /* 0x000ea2000c1e1d00 */
        /* <DEDUP_REMOVED lines=14> */
[----:B------:R-:W2:Y:S04]  /*1fc0*/  LDS.128 R12, [R60.X16] ;  /* 0x000000003c0c7984 */ /* 0x000ea8000000cc00 */
[----:B------:R-:W-:Y:S06]  /*1fd0*/  BAR.SYNC.DEFER_BLOCKING 0x0 ;  /* 0x0000000000007b1d */ /* 0x000fec0000010000 */
[----:B------:R-:W3:Y:S01]  /*1fe0*/  LDG.E.128 R28, [R28.64] ;  /* 0x000000061c1c7981 */ /* 0x000ee2000c1e1d00 */
[----:B-1----:R-:W-:-:S02]  /*1ff0*/  PRMT R90, RZ, 0x5410, R8 ;  /* 0x00005410ff5a7816 */ /* 0x002fc40000000008 */
[----:B------:R-:W-:Y:S02]  /*2000*/  PRMT R91, RZ, 0x7610, R8 ;  /* 0x00007610ff5b7816 */ /* 0x000fe40000000008 */
[--C-:B------:R-:W-:Y:S02]  /*2010*/  PRMT R93, RZ, 0x5410, R9.reuse ;  /* 0x00005410ff5d7816 */ /* 0x100fe40000000009 */
[----:B------:R-:W-:Y:S02]  /*2020*/  PRMT R95, RZ, 0x7610, R9 ;  /* 0x00007610ff5f7816 */ /* 0x000fe40000000009 */
[--C-:B------:R-:W-:Y:S02]  /*2030*/  PRMT R97, RZ, 0x5410, R10.reuse ;  /* 0x00005410ff617816 */ /* 0x100fe4000000000a */
[----:B------:R-:W-:Y:S02]  /*2040*/  PRMT R99, RZ, 0x7610, R10 ;  /* 0x00007610ff637816 */ /* 0x000fe4000000000a */
[----:B--2---:R-:W-:-:S02]  /*2050*/  PRMT R34, RZ, 0x7610, R12 ;  /* 0x00007610ff227816 */ /* 0x004fc4000000000c */
[----:B------:R-:W-:Y:S02]  /*2060*/  PRMT R32, RZ, 0x5410, R12 ;  /* 0x00005410ff207816 */ /* 0x000fe4000000000c */
[--C-:B0-----:R-:W-:Y:S01]  /*2070*/  PRMT R39, RZ, 0x7610, R13.reuse ;  /* 0x00007610ff277816 */ /* 0x101fe2000000000d */
[----:B------:R-:W-:Y:S01]  /*2080*/  FMUL.FTZ R12, R34, -1.4426950216293334961 ;  /* 0xbfb8aa3b220c7820 */ /* 0x000fe20000410000 */
[--C-:B------:R-:W-:Y:S01]  /*2090*/  PRMT R84, RZ, 0x7610, R14.reuse ;  /* 0x00007610ff547816 */ /* 0x100fe2000000000e */
[----:B------:R-:W-:Y:S01]  /*20a0*/  FMUL.FTZ R36, R32, -1.4426950216293334961 ;  /* 0xbfb8aa3b20247820 */ /* 0x000fe20000410000 */
[----:B------:R-:W-:Y:S01]  /*20b0*/  PRMT R35, RZ, 0x5410, R13 ;  /* 0x00005410ff237816 */ /* 0x000fe2000000000d */
[----:B------:R0:W1:Y:S01]  /*20c0*/  MUFU.EX2 R37, R12 ;  /* 0x0000000c00257308 */ /* 0x0000620000000800 */
[----:B------:R-:W-:Y:S01]  /*20d0*/  FMUL.FTZ R13, R39, -1.4426950216293334961 ;  /* 0xbfb8aa3b270d7820 */ /* 0x000fe20000410000 */
[----:B------:R-:W-:Y:S02]  /*20e0*/  PRMT R42, RZ, 0x5410, R14 ;  /* 0x00005410ff2a7816 */ /* 0x000fe4000000000e */
[--C-:B------:R-:W-:Y:S01]  /*20f0*/  PRMT R87, RZ, 0x5410, R15.reuse ;  /* 0x00005410ff577816 */ /* 0x100fe2000000000f */
[----:B------:R-:W-:Y:S01]  /*2100*/  FMUL.FTZ R33, R35, -1.4426950216293334961 ;  /* 0xbfb8aa3b23217820 */ /* 0x000fe20000410000 */
[----:B------:R-:W-:Y:S01]  /*2110*/  PRMT R94, RZ, 0x7610, R15 ;  /* 0x00007610ff5e7816 */ /* 0x000fe2000000000f */
[----:B------:R-:W-:Y:S01]  /*2120*/  FMUL.FTZ R41, R42, -1.4426950216293334961 ;  /* 0xbfb8aa3b2a297820 */ /* 0x000fe20000410000 */
[----:B------:R-:W2:Y:S01]  /*2130*/  MUFU.EX2 R40, R13 ;  /* 0x0000000d00287308 */ /* 0x000ea20000000800 */
[----:B0-----:R-:W-:Y:S01]  /*2140*/  FMUL.FTZ R12, R84, -1.4426950216293334961 ;  /* 0xbfb8aa3b540c7820 */ /* 0x001fe20000410000 */
[--C-:B------:R-:W-:Y:S01]  /*2150*/  PRMT R101, RZ, 0x5410, R11.reuse ;  /* 0x00005410ff657816 */ /* 0x100fe2000000000b */
[----:B------:R-:W-:Y:S01]  /*2160*/  FMUL.FTZ R43, R87, -1.4426950216293334961 ;  /* 0xbfb8aa3b572b7820 */ /* 0x000fe20000410000 */
[----:B------:R-:W-:Y:S01]  /*2170*/  PRMT R103, RZ, 0x7610, R11 ;  /* 0x00007610ff677816 */ /* 0x000fe2000000000b */
[----:B------:R-:W-:-:S03]  /*2180*/  FMUL.FTZ R85, R94, -1.4426950216293334961 ;  /* 0xbfb8aa3b5e557820 */ /* 0x000fc60000410000 */
[----:B------:R-:W0:Y:S01]  /*2190*/  MUFU.EX2 R83, R12 ;  /* 0x0000000c00537308 */ /* 0x000e220000000800 */
[----:B-1----:R-:W-:-:S07]  /*21a0*/  FADD.FTZ R37, R37, 1 ;  /* 0x3f80000025257421 */ /* 0x002fce0000010000 */
[----:B------:R-:W1:Y:S01]  /*21b0*/  MUFU.EX2 R36, R36 ;  /* 0x0000002400247308 */ /* 0x000e620000000800 */
[----:B--2---:R-:W-:-:S07]  /*21c0*/  FADD.FTZ R40, R40, 1 ;  /* 0x3f80000028287421 */ /* 0x004fce0000010000 */
[----:B------:R-:W2:Y:S01]  /*21d0*/  MUFU.EX2 R38, R33 ;  /* 0x0000002100267308 */ /* 0x000ea20000000800 */
[----:B0-----:R-:W-:Y:S02]  /*21e0*/  FADD.FTZ R83, R83, 1 ;  /* 0x3f80000053537421 */ /* 0x001fe40000010000 */
[----:B-1----:R-:W-:-:S05]  /*21f0*/  FADD.FTZ R36, R36, 1 ;  /* 0x3f80000024247421 */ /* 0x002fca0000010000 */
[----:B------:R-:W0:Y:S01]  /*2200*/  MUFU.EX2 R86, R43 ;  /* 0x0000002b00567308 */ /* 0x000e220000000800 */
[----:B--2---:R-:W-:-:S07]  /*2210*/  FADD.FTZ R38, R38, 1 ;  /* 0x3f80000026267421 */ /* 0x004fce0000010000 */
[----:B------:R-:W1:Y:S08]  /*2220*/  MUFU.EX2 R92, R85 ;  /* 0x00000055005c7308 */ /* 0x000e700000000800 */
[----:B------:R-:W2:Y:S01]  /*2230*/  MUFU.RCP R33, R36 ;  /* 0x0000002400217308 */ /* 0x000ea20000001000 */
[----:B0-----:R-:W-:-:S07]  /*2240*/  FADD.FTZ R86, R86, 1 ;  /* 0x3f80000056567421 */ /* 0x001fce0000010000 */
[----:B------:R-:W0:Y:S01]  /*2250*/  MUFU.EX2 R41, R41 ;  /* 0x0000002900297308 */ /* 0x000e220000000800 */
[----:B-1----:R-:W-:-:S07]  /*2260*/  FADD.FTZ R92, R92, 1 ;  /* 0x3f8000005c5c7421 */ /* 0x002fce0000010000 */
[----:B------:R-:W1:Y:S01]  /*2270*/  MUFU.RCP R40, R40 ;  /* 0x0000002800287308 */ /* 0x000e620000001000 */
[----:B--2---:R-:W-:-:S04]  /*2280*/  FADD.FTZ R9, -R33, 1 ;  /* 0x3f80000021097421 */ /* 0x004fc80000010100 */
[----:B------:R-:W-:-:S03]  /*2290*/  FFMA.FTZ R9, R32, R9, 1 ;  /* 0x3f80000020097423 */ /* 0x000fc60000010009 */
[----:B------:R-:W-:Y:S01]  /*22a0*/  MUFU.RCP R38, R38 ;  /* 0x0000002600267308 */ /* 0x000fe20000001000 */
[----:B0-----:R-:W-:-:S07]  /*22b0*/  FADD.FTZ R41, R41, 1 ;  /* 0x3f80000029297421 */ /* 0x001fce0000010000 */
[----:B------:R-:W-:Y:S01]  /*22c0*/  MUFU.RCP R88, R86 ;  /* 0x0000005600587308 */ /* 0x000fe20000001000 */
[----:B-1----:R-:W-:-:S07]  /*22d0*/  FADD.FTZ R10, -R40, 1 ;  /* 0x3f800000280a7421 */ /* 0x002fce0000010100 */
[----:B------:R-:W0:Y:S08]  /*22e0*/  MUFU.RCP R107, R92 ;  /* 0x0000005c006b7308 */ /* 0x000e300000001000 */
[----:B------:R-:W-:Y:S08]  /*22f0*/  MUFU.RCP R43, R41 ;  /* 0x00000029002b7308 */ /* 0x000ff00000001000 */
[----:B------:R-:W1:Y:S01]  /*2300*/  MUFU.RCP R85, R83 ;  /* 0x0000005300557308 */ /* 0x000e620000001000 */
[----:B0-----:R-:W-:-:S04]  /*2310*/  FADD.FTZ R105, -R107, 1 ;  /* 0x3f8000006b697421 */ /* 0x001fc80000010100 */
[C---:B------:R-:W-:Y:S02]  /*2320*/  FFMA.FTZ R109, R94.reuse, R105, 1 ;  /* 0x3f8000005e6d7423 */ /* 0x040fe40000010069 */
[----:B------:R-:W-:Y:S01]  /*2330*/  FMUL.FTZ R94, R94, R107 ;  /* 0x0000006b5e5e7220 */ /* 0x000fe20000410000 */
[----:B------:R-:W0:Y:S01]  /*2340*/  MUFU.RCP R37, R37 ;  /* 0x0000002500257308 */ /* 0x000e220000001000 */
[----:B---3--:R2:W-:Y:S01]  /*2350*/  STS.128 [R60.X16], R28 ;  /* 0x0000001c3c007388 */ /* 0x0085e2000000cc00 */
[----:B------:R-:W-:-:S06]  /*2360*/  NOP ;  /* 0x0000000000007918 */ /* 0x000fcc0000000000 */
[----:B------:R-:W3:Y:S01]  /*2370*/  LDS.128 R12, [R60.X16] ;  /* 0x000000003c0c7984 */ /* 0x000ee2000000cc00 */
[----:B--2---:R-:W-:Y:S01]  /*2380*/  MOV R28, c[0x0][0x16c] ;  /* 0x00005b00001c7a02 */ /* 0x004fe20000000f00 */
[----:B-1----:R-:W-:-:S03]  /*2390*/  FADD.FTZ R29, -R85, 1 ;  /* 0x3f800000551d7421 */ /* 0x002fc60000010100 */
[----:B------:R-:W-:Y:S01]  /*23a0*/  ISETP.GE.AND P1, PT, R28, 0x1, PT ;  /* 0x000000011c00780c */ /* 0x000fe20003f26270 */
[----:B------:R-:W-:Y:S02]  /*23b0*/  IMAD R28, R140, c[0x0][0x2e8], RZ ;  /* 0x0000ba008c1c7a24 */ /* 0x000fe400078e02ff */
[C---:B------:R-:W-:Y:S02]  /*23c0*/  FFMA.FTZ R29, R84.reuse, R29, 1 ;  /* 0x3f800000541d7423 */ /* 0x040fe4000001001d */
[----:B------:R-:W-:Y:S02]  /*23d0*/  IMAD R111, R47, c[0x0][0x2ec], R28 ;  /* 0x0000bb002f6f7a24 */ /* 0x000fe400078e021c */
[----:B------:R-:W-:Y:S01]  /*23e0*/  FMUL.FTZ R84, R84, R85 ;  /* 0x0000005554547220 */ /* 0x000fe20000410000 */
[----:B---3--:R-:W-:Y:S02]  /*23f0*/  PRMT R30, RZ, 0x5410, R12 ;  /* 0x00005410ff1e7816 */ /* 0x008fe4000000000c */
[----:B------:R-:W-:-:S02]  /*2400*/  PRMT R36, RZ, 0x5410, R13 ;  /* 0x00005410ff247816 */ /* 0x000fc4000000000d */
[----:B------:R-:W-:Y:S01]  /*2410*/  PRMT R31, RZ, 0x7610, R12 ;  /* 0x00007610ff1f7816 */ /* 0x000fe2000000000c */
[----:B------:R-:W-:Y:S01]  /*2420*/  FMUL.FTZ R8, R90, R30 ;  /* 0x0000001e5a087220 */ /* 0x000fe20000410000 */
[----:B------:R-:W-:Y:S01]  /*2430*/  PRMT R41, RZ, 0x7610, R13 ;  /* 0x00007610ff297816 */ /* 0x000fe2000000000d */
[----:B------:R-:W-:Y:S01]  /*2440*/  FMUL.FTZ R11, R93, R36 ;  /* 0x000000245d0b7220 */ /* 0x000fe20000410000 */
[--C-:B------:R-:W-:Y:S01]  /*2450*/  PRMT R83, RZ, 0x5410, R14.reuse ;  /* 0x00005410ff537816 */ /* 0x100fe2000000000e */
[----:B------:R-:W-:Y:S01]  /*2460*/  FMUL.FTZ R8, R33, R8 ;  /* 0x0000000821087220 */ /* 0x000fe20000410000 */
[----:B------:R-:W-:Y:S01]  /*2470*/  PRMT R86, RZ, 0x7610, R14 ;  /* 0x00007610ff567816 */ /* 0x000fe2000000000e */
[----:B------:R-:W-:Y:S01]  /*2480*/  FFMA.FTZ R14, R39, R10, 1 ;  /* 0x3f800000270e7423 */ /* 0x000fe2000001000a */
[--C-:B------:R-:W-:Y:S01]  /*2490*/  PRMT R89, RZ, 0x5410, R15.reuse ;  /* 0x00005410ff597816 */ /* 0x100fe2000000000f */
[----:B------:R-:W-:Y:S01]  /*24a0*/  FMUL.FTZ R12, R8, R9 ;  /* 0x00000009080c7220 */ /* 0x000fe20000410000 */
[----:B------:R-:W-:Y:S01]  /*24b0*/  PRMT R96, RZ, 0x7610, R15 ;  /* 0x00007610ff607816 */ /* 0x000fe2000000000f */
[----:B------:R-:W-:-:S02]  /*24c0*/  FADD.FTZ R8, -R38, 1 ;  /* 0x3f80000026087421 */ /* 0x000fc40000010100 */
[----:B------:R-:W-:Y:S02]  /*24d0*/  FMUL.FTZ R10, R38, R11 ;  /* 0x0000000b260a7220 */ /* 0x000fe40000410000 */
[----:B------:R-:W-:Y:S02]  /*24e0*/  FFMA.FTZ R13, R35, R8, 1 ;  /* 0x3f800000230d7423 */ /* 0x000fe40000010008 */
[----:B------:R-:W-:Y:S02]  /*24f0*/  FMUL.FTZ R15, R95, R41 ;  /* 0x000000295f0f7220 */ /* 0x000fe40000410000 */
[----:B------:R-:W-:Y:S02]  /*2500*/  FMUL.FTZ R13, R10, R13 ;  /* 0x0000000d0a0d7220 */ /* 0x000fe40000410000 */
[----:B------:R-:W-:Y:S02]  /*2510*/  FMUL.FTZ R15, R40, R15 ;  /* 0x0000000f280f7220 */ /* 0x000fe40000410000 */
[----:B------:R-:W-:-:S02]  /*2520*/  FADD.FTZ R10, -R88, 1 ;  /* 0x3f800000580a7421 */ /* 0x000fc40000010100 */
[----:B------:R-:W-:Y:S02]  /*2530*/  FMUL.FTZ R14, R15, R14 ;  /* 0x0000000e0f0e7220 */ /* 0x000fe40000410000 */
[----:B------:R-:W-:Y:S02]  /*2540*/  FFMA.FTZ R92, R87, R10, 1 ;  /* 0x3f800000575c7423 */ /* 0x000fe4000001000a */
[----:B------:R-:W-:Y:S01]  /*2550*/  FADD.FTZ R15, -R43, 1 ;  /* 0x3f8000002b0f7421 */ /* 0x000fe20000010100 */
[----:B------:R-:W-:Y:S01]  /*2560*/  F2FP.BF16.PACK_AB R13, R14, R13 ;  /* 0x0000000d0e0d723e */ /* 0x000fe200000010ff */
[----:B------:R-:W-:Y:S02]  /*2570*/  FMUL.FTZ R10, R97, R83 ;  /* 0x00000053610a7220 */ /* 0x000fe40000410000 */
[----:B------:R-:W-:Y:S02]  /*2580*/  FMUL.FTZ R28, R99, R86 ;  /* 0x00000056631c7220 */ /* 0x000fe40000410000 */
[----:B0-----:R-:W-:-:S02]  /*2590*/  FADD.FTZ R9, -R37, 1 ;  /* 0x3f80000025097421 */ /* 0x001fc40000010100 */
        /* <DEDUP_REMOVED lines=17> */
[----:B------:R-:W-:-:S03]  /*26b0*/  IMAD.WIDE.U32 R8, R47, c[0x0][0x2e8], R2 ;  /* 0x0000ba002f087a25 */ /* 0x000fc600078e0002 */
[----:B------:R-:W-:Y:S01]  /*26c0*/  F2FP.BF16.PACK_AB R15, R109, R92 ;  /* 0x0000005c6d0f723e */ /* 0x000fe200000010ff */
[----:B------:R-:W-:Y:S01]  /*26d0*/  BAR.SYNC.DEFER_BLOCKING 0x0 ;  /* 0x0000000000007b1d */ /* 0x000fe20000010000 */
[----:B------:R-:W-:Y:S01]  /*26e0*/  FMUL.FTZ R33, R32, R33 ;  /* 0x0000002120217220 */ /* 0x000fe20000410000 */
[----:B------:R-:W-:Y:S01]  /*26f0*/  IADD3 R29, R9, R111, RZ ;  /* 0x0000006f091d7210 */ /* 0x000fe20007ffe0ff */
[----:B------:R-:W-:Y:S01]  /*2700*/  FMUL.FTZ R34, R34, R37 ;  /* 0x0000002522227220 */ /* 0x000fe20000410000 */
[----:B------:R-:W-:Y:S01]  /*2710*/  MOV R28, R8 ;  /* 0x00000008001c7202 */ /* 0x000fe20000000f00 */
[----:B------:R-:W-:Y:S02]  /*2720*/  FMUL.FTZ R90, R90, R33 ;  /* 0x000000215a5a7220 */ /* 0x000fe40000410000 */
[----:B------:R-:W-:Y:S02]  /*2730*/  FMUL.FTZ R38, R35, R38 ;  /* 0x0000002623267220 */ /* 0x000fe40000410000 */
[----:B------:R-:W-:-:S02]  /*2740*/  FMUL.FTZ R91, R91, R34 ;  /* 0x000000225b5b7220 */ /* 0x000fc40000410000 */
[----:B------:R-:W-:Y:S02]  /*2750*/  FMUL.FTZ R93, R93, R38 ;  /* 0x000000265d5d7220 */ /* 0x000fe40000410000 */
[----:B------:R-:W-:Y:S02]  /*2760*/  FMUL.FTZ R40, R39, R40 ;  /* 0x0000002827287220 */ /* 0x000fe40000410000 */
[----:B------:R-:W-:Y:S02]  /*2770*/  IMAD R37, R45, c[0x0][0x2f0], RZ ;  /* 0x0000bc002d257a24 */ /* 0x000fe400078e02ff */
[----:B------:R-:W-:Y:S02]  /*2780*/  FMUL.FTZ R95, R95, R40 ;  /* 0x000000285f5f7220 */ /* 0x000fe40000410000 */
[----:B------:R-:W-:Y:S02]  /*2790*/  FMUL.FTZ R42, R42, R43 ;  /* 0x0000002b2a2a7220 */ /* 0x000fe40000410000 */
[----:B------:R-:W-:-:S02]  /*27a0*/  IMAD R37, R0, c[0x0][0x2f4], R37 ;  /* 0x0000bd0000257a24 */ /* 0x000fc400078e0225 */
[----:B------:R-:W-:Y:S01]  /*27b0*/  IMAD.WIDE.U32 R28, R0, c[0x0][0x2f0], R28 ;  /* 0x0000bc00001c7a25 */ /* 0x000fe200078e001c */
[----:B------:R0:W-:Y:S01]  /*27c0*/  STS.128 [R60.X16], R12 ;  /* 0x0000000c3c007388 */ /* 0x0001e2000000cc00 */
[----:B------:R-:W-:-:S06]  /*27d0*/  NOP ;  /* 0x0000000000007918 */ /* 0x000fcc0000000000 */
[----:B------:R-:W1:Y:S01]  /*27e0*/  LDS.128 R8, [R60.X16] ;  /* 0x000000003c087984 */ /* 0x000e62000000cc00 */
[----:B------:R-:W-:Y:S01]  /*27f0*/  FMUL.FTZ R97, R97, R42 ;  /* 0x0000002a61617220 */ /* 0x000fe20000410000 */
[----:B------:R-:W-:Y:S01]  /*2800*/  IADD3 R29, R29, R37, RZ ;  /* 0x000000251d1d7210 */ /* 0x000fe20007ffe0ff */
[----:B------:R-:W-:Y:S02]  /*2810*/  FMUL.FTZ R99, R99, R84 ;  /* 0x0000005463637220 */ /* 0x000fe40000410000 */
[----:B------:R-:W-:Y:S02]  /*2820*/  FMUL.FTZ R88, R87, R88 ;  /* 0x0000005857587220 */ /* 0x000fe40000410000 */
[----:B------:R-:W-:Y:S01]  /*2830*/  FMUL.FTZ R103, R103, R94 ;  /* 0x0000005e67677220 */ /* 0x000fe20000410000 */
[----:B0-----:R-:W-:Y:S01]  /*2840*/  PRMT R12, RZ, 0x5410, R4 ;  /* 0x00005410ff0c7816 */ /* 0x001fe20000000004 */
[----:B------:R-:W-:Y:S01]  /*2850*/  FMUL.FTZ R101, R101, R88 ;  /* 0x0000005865657220 */ /* 0x000fe20000410000 */
[----:B------:R-:W-:-:S02]  /*2860*/  PRMT R13, RZ, 0x5410, R5 ;  /* 0x00005410ff0d7816 */ /* 0x000fc40000000005 */
[----:B------:R-:W-:Y:S01]  /*2870*/  LEA R15, P0, R28, c[0x0][0x338], 0x1 ;  /* 0x0000ce001c0f7a11 */ /* 0x000fe200078008ff */
[----:B------:R-:W-:Y:S01]  /*2880*/  FFMA.FTZ R32, R90, R12, R73 ;  /* 0x0000000c5a207223 */ /* 0x000fe20000010049 */
[----:B------:R-:W-:Y:S02]  /*2890*/  PRMT R12, RZ, 0x7610, R4 ;  /* 0x00007610ff0c7816 */ /* 0x000fe40000000004 */
[----:B------:R-:W-:Y:S02]  /*28a0*/  LEA.HI.X R29, R28, c[0x0][0x33c], R29, 0x1, P0 ;  /* 0x0000cf001c1d7a11 */ /* 0x000fe400000f0c1d */
[----:B------:R-:W-:Y:S01]  /*28b0*/  ISETP.NE.U32.AND P0, PT, RZ, c[0x0][0x270], PT ;  /* 0x00009c00ff007a0c */ /* 0x000fe20003f05070 */
[----:B------:R-:W-:-:S03]  /*28c0*/  FFMA.FTZ R12, R91, R12, R32 ;  /* 0x0000000c5b0c7223 */ /* 0x000fc60000010020 */
[----:B------:R-:W-:Y:S01]  /*28d0*/  ISETP.NE.AND.EX P0, PT, RZ, c[0x0][0x274], PT, P0 ;  /* 0x00009d00ff007a0c */ /* 0x000fe20003f05300 */
[----:B------:R-:W-:Y:S01]  /*28e0*/  FFMA.FTZ R12, R93, R13, R12 ;  /* 0x0000000d5d0c7223 */ /* 0x000fe2000001000c */
[----:B------:R-:W-:-:S05]  /*28f0*/  PRMT R13, RZ, 0x7610, R5 ;  /* 0x00007610ff0d7816 */ /* 0x000fca0000000005 */
[----:B------:R-:W-:Y:S01]  /*2900*/  FFMA.FTZ R12, R95, R13, R12 ;  /* 0x0000000d5f0c7223 */ /* 0x000fe2000001000c */
[----:B------:R-:W-:-:S05]  /*2910*/  PRMT R13, RZ, 0x5410, R6 ;  /* 0x00005410ff0d7816 */ /* 0x000fca0000000006 */
[----:B------:R-:W-:Y:S01]  /*2920*/  FFMA.FTZ R14, R97, R13, R12 ;  /* 0x0000000d610e7223 */ /* 0x000fe2000001000c */
[----:B------:R-:W-:Y:S02]  /*2930*/  PRMT R13, RZ, 0x7610, R6 ;  /* 0x00007610ff0d7816 */ /* 0x000fe40000000006 */
[----:B------:R-:W-:Y:S02]  /*2940*/  IADD3 R12, P2, R15, R72, RZ ;  /* 0x000000480f0c7210 */ /* 0x000fe40007f5e0ff */
[----:B------:R-:W-:Y:S01]  /*2950*/  PRMT R15, RZ, 0x5410, R7 ;  /* 0x00005410ff0f7816 */ /* 0x000fe20000000007 */
        /* <DEDUP_REMOVED lines=34> */
.L_x_7710:
        /* <DEDUP_REMOVED lines=17> */
[----:B0-----:R-:W-:Y:S01]  /*2c90*/  MOV R8, R50 ;  /* 0x0000003200087202 */ /* 0x001fe20000000f00 */
        /* <DEDUP_REMOVED lines=10> */
[----:B------:R-:W-:Y:S02]  /*2d40*/  IADD3 R9, R9, R11, RZ ;  /* 0x0000000b09097210 */ /* 0x000fe40007ffe0ff */
[----:B------:R-:W-:Y:S02]  /*2d50*/  MOV R102, RZ ;  /* 0x000000ff00667202 */ /* 0x000fe40000000f00 */
[----:B------:R-:W-:Y:S01]  /*2d60*/  MOV R115, RZ ;  /* 0x000000ff00737202 */ /* 0x000fe20000000f00 */
[----:B------:R-:W-:-:S05]  /*2d70*/  IMAD.WIDE.U32 R30, R48, c[0x0][0x2a0], R8 ;  /* 0x0000a800301e7a25 */ /* 0x000fca00078e0008 */
[----:B------:R-:W-:Y:S02]  /*2d80*/  IADD3 R13, R31, R13, RZ ;  /* 0x0000000d1f0d7210 */ /* 0x000fe40007ffe0ff */
[----:B------:R-:W-:-:S04]  /*2d90*/  LEA R8, P0, R30, c[0x0][0x318], 0x2 ;  /* 0x0000c6001e087a11 */ /* 0x000fc800078010ff */
[----:B------:R-:W-:Y:S02]  /*2da0*/  LEA.HI.X R9, R30, c[0x0][0x31c], R13, 0x2, P0 ;  /* 0x0000c7001e097a11 */ /* 0x000fe400000f140d */
[----:B------:R-:W-:-:S03]  /*2db0*/  IADD3 R30, P0, R2, R30, RZ ;  /* 0x0000001e021e7210 */ /* 0x000fc60007f1e0ff */
[----:B------:R-:W-:Y:S01]  /*2dc0*/  IMAD.WIDE R8, R29, 0x4, R8 ;  /* 0x000000041d087825 */ /* 0x000fe200078e0208 */
[----:B------:R-:W-:-:S03]  /*2dd0*/  IADD3.X R31, R3, R13, RZ, P0, !PT ;  /* 0x0000000d031f7210 */ /* 0x000fc600007fe4ff */
        /* <DEDUP_REMOVED lines=13> */
.L_x_7732:
[----:B------:R-:W-:Y:S01]  /*2eb0*/  SHF.R.S32.HI R106, RZ, 0x1f, R113 ;  /* 0x0000001fff6a7819 */ /* 0x000fe20000011471 */
[----:B------:R-:W-:Y:S01]  /*2ec0*/  IMAD.WIDE.U32 R12, R113, c[0x0][0x1a0], RZ ;  /* 0x00006800710c7a25 */ /* 0x000fe200078e00ff */
[----:B------:R-:W-:-:S02]  /*2ed0*/  MOV R8, R20 ;  /* 0x0000001400087202 */ /* 0x000fc40000000f00 */
[----:B------:R-:W-:Y:S01]  /*2ee0*/  MOV R9, R63 ;  /* 0x0000003f00097202 */ /* 0x000fe20000000f00 */
[----:B------:R-:W-:Y:S01]  /*2ef0*/  IMAD R14, R106, c[0x0][0x1a0], RZ ;  /* 0x000068006a0e7a24 */ /* 0x000fe200078e02ff */
[----:B------:R-:W-:Y:S01]  /*2f00*/  LEA R11, P1, R12, R57, 0x1 ;  /* 0x000000390c0b7211 */ /* 0x000fe200078208ff */
[----:B------:R-:W-:Y:S02]  /*2f10*/  IMAD R10, R106, c[0x0][0x188], RZ ;  /* 0x000062006a0a7a24 */ /* 0x000fe400078e02ff */
[C---:B------:R-:W-:Y:S02]  /*2f20*/  IMAD R117, R113.reuse, c[0x0][0x1a4], R14 ;  /* 0x0000690071757a24 */ /* 0x040fe400078e020e */
[----:B------:R-:W-:-:S03]  /*2f30*/  IMAD.WIDE.U32 R8, R113, c[0x0][0x188], R8 ;  /* 0x0000620071087a25 */ /* 0x000fc600078e0008 */
[----:B------:R-:W-:Y:S01]  /*2f40*/  IADD3 R13, R13, R117, RZ ;  /* 0x000000750d0d7210 */ /* 0x000fe20007ffe0ff */
[----:B------:R-:W-:Y:S01]  /*2f50*/  IMAD R15, R113, c[0x0][0x18c], R10 ;  /* 0x00006300710f7a24 */ /* 0x000fe200078e020a */
[----:B------:R-:W-:Y:S02]  /*2f60*/  LEA R10, P0, R8, c[0x0][0x220], 0x2 ;  /* 0x00008800080a7a11 */ /* 0x000fe400078010ff */
[----:B------:R-:W-:Y:S02]  /*2f70*/  LEA.HI.X R13, R12, R58, R13, 0x1, P1 ;  /* 0x0000003a0c0d7211 */ /* 0x000fe400008f0c0d */
[----:B------:R-:W-:Y:S02]  /*2f80*/  IADD3 R12, P1, R11, R72, RZ ;  /* 0x000000480b0c7210 */ /* 0x000fe40007f3e0ff */
[----:B------:R-:W-:Y:S02]  /*2f90*/  IADD3 R9, R9, R15, RZ ;  /* 0x0000000f09097210 */ /* 0x000fe40007ffe0ff */
[----:B------:R-:W-:-:S02]  /*2fa0*/  IADD3.X R13, R13, R74, RZ, P1, !PT ;  /* 0x0000004a0d0d7210 */ /* 0x000fc40000ffe4ff */
[----:B------:R-:W-:-:S04]  /*2fb0*/  LEA.HI.X R11, R8, c[0x0][0x224], R9, 0x2, P0 ;  /* 0x00008900080b7a11 */ /* 0x000fc800000f1409 */
[----:B--2---:R-:W2:Y:S04]  /*2fc0*/  LDG.E.128 R12, [R12.64] ;  /* 0x000000060c0c7981 */ /* 0x004ea8000c1e1d00 */
[----:B0--3--:R0:W3:Y:S01]  /*2fd0*/  LDG.E R104, [R10.64] ;  /* 0x000000060a687981 */ /* 0x0090e2000c1e1900 */
[----:B------:R-:W-:Y:S01]  /*2fe0*/  MOV R8, R18 ;  /* 0x0000001200087202 */ /* 0x000fe20000000f00 */
[----:B------:R-:W-:Y:S01]  /*2ff0*/  IMAD R112, R106, c[0x0][0x1c0], RZ ;  /* 0x000070006a707a24 */ /* 0x000fe200078e02ff */
[----:B------:R-:W-:-:S05]  /*3000*/  MOV R9, R65 ;  /* 0x0000004100097202 */ /* 0x000fca0000000f00 */
[----:B------:R-:W-:-:S04]  /*3010*/  IMAD.WIDE.U32 R8, R113, c[0x0][0x1c0], R8 ;  /* 0x0000700071087a25 */ /* 0x000fc800078e0008 */
[----:B0-----:R-:W-:Y:S01]  /*3020*/  IMAD R11, R113, c[0x0][0x1c4], R112 ;  /* 0x00007100710b7a24 */ /* 0x001fe200078e0270 */
[----:B------:R-:W-:-:S04]  /*3030*/  LEA R118, P2, R8, c[0x0][0x230], 0x2 ;  /* 0x00008c0008767a11 */ /* 0x000fc800078410ff */
[----:B------:R-:W-:-:S04]  /*3040*/  IADD3 R9, R9, R11, RZ ;  /* 0x0000000b09097210 */ /* 0x000fc80007ffe0ff */
[----:B------:R-:W-:Y:S02]  /*3050*/  LEA.HI.X R119, R8, c[0x0][0x234], R9, 0x2, P2 ;  /* 0x00008d0008777a11 */ /* 0x000fe400010f1409 */
[C---:B------:R-:W-:Y:S02]  /*3060*/  IADD3 R108, R59.reuse, -0x1, RZ ;  /* 0xffffffff3b6c7810 */ /* 0x040fe40007ffe0ff */
[----:B------:R-:W-:Y:S02]  /*3070*/  ISETP.GT.AND P0, PT, R59, 0x1, PT ;  /* 0x000000013b00780c */ /* 0x000fe40003f04270 */
[----:B------:R-:W-:Y:S02]  /*3080*/  ISETP.NE.AND P1, PT, R50, RZ, PT ;  /* 0x000000ff3200720c */ /* 0x000fe40003f25270 */
[----:B------:R-:W-:Y:S02]  /*3090*/  LEA.HI R110, R108, R108, RZ, 0x1 ;  /* 0x0000006c6c6e7211 */ /* 0x000fe400078f08ff */
[----:B------:R-:W-:-:S02]  /*30a0*/  ISETP.EQ.AND P0, PT, R144, RZ, P0 ;  /* 0x000000ff9000720c */ /* 0x000fc40000702270 */
[----:B------:R-:W-:-:S04]  /*30b0*/  LOP3.LUT R117, R110, 0xfffffe, RZ, 0xc0, !PT ;  /* 0x00fffffe6e757812 */ /* 0x000fc800078ec0ff */
[----:B------:R-:W-:Y:S02]  /*30c0*/  IADD3 R108, R108, -R117, RZ ;  /* 0x800000756c6c7210 */ /* 0x000fe40007ffe0ff */
[----:B------:R-:W-:Y:S02]  /*30d0*/  IADD3 R10, R50, 0x200, RZ ;  /* 0x00000200320a7810 */ /* 0x000fe40007ffe0ff */
[----:B------:R-:W-:-:S03]  /*30e0*/  @!P1 LEA R10, R108, R113, 0x8 ;  /* 0x000000716c0a9211 */ /* 0x000fc600078e40ff */
[----:B------:R-:W-:Y:S02]  /*30f0*/  @P0 IADD3 R8, R59, -0x2, RZ ;  /* 0xfffffffe3b080810 */ /* 0x000fe40007ffe0ff */
[----:B------:R-:W-:-:S03]  /*3100*/  SHF.L.U32 R121, R10, 0x2, RZ ;  /* 0x000000020a797819 */ /* 0x000fc600000006ff */
[----:B------:R-:W-:Y:S01]  /*3110*/  @P0 IMAD R117, R8, c[0x0][0x16c], R113 ;  /* 0x00005b0008750a24 */ /* 0x000fe200078e0271 */
[----:B--2---:R0:W-:Y:S01]  /*3120*/  STS.128 [R60.X16], R12 ;  /* 0x0000000c3c007388 */ /* 0x0041e2000000cc00 */
[----:B------:R-:W-:-:S06]  /*3130*/  NOP ;  /* 0x0000000000007918 */ /* 0x000fcc0000000000 */
[----:B-1----:R1:W2:Y:S01]  /*3140*/  LDG.E R118, [R118.64] ;  /* 0x0000000676767981 */ /* 0x0022a2000c1e1900 */
[----:B---3--:R-:W-:-:S03]  /*3150*/  FMUL.FTZ R112, R104, 1.4426950216293334961 ;  /* 0x3fb8aa3b68707820 */ /* 0x008fc60000410000 */
[----:B------:R-:W3:Y:S01]  /*3160*/  LDS.128 R8, [R60.X16] ;  /* 0x000000003c087984 */ /* 0x000ee2000000cc00 */
[----:B------:R-:W-:-:S06]  /*3170*/  FMUL.FTZ R128, R112, R75 ;  /* 0x0000004b70807220 */ /* 0x000fcc0000410000 */
[----:B------:R-:W4:Y:S01]  /*3180*/  MUFU.EX2 R128, R128 ;  /* 0x0000008000807308 */ /* 0x000f220000000800 */
[----:B------:R-:W-:Y:S01]  /*3190*/  ISETP.NE.AND P2, PT, R50, 0x1f, PT ;  /* 0x0000001f3200780c */ /* 0x000fe20003f45270 */
[----:B----4-:R4:W-:Y:S04]  /*31a0*/  STS [R121+0x878], R128 ;  /* 0x0008788079007388 */ /* 0x0109e80000000800 */
[----:B------:R-:W-:Y:S01]  /*31b0*/  BAR.SYNC.DEFER_BLOCKING 0x0 ;  /* 0x0000000000007b1d */ /* 0x000fe20000010000 */
[C---:B------:R-:W-:Y:S02]  /*31c0*/  FMUL.FTZ R123, R112.reuse, R82 ;  /* 0x00000052707b7220 */ /* 0x040fe40000410000 */
[C---:B------:R-:W-:Y:S02]  /*31d0*/  FMUL.FTZ R132, R112.reuse, R76 ;  /* 0x0000004c70847220 */ /* 0x040fe40000410000 */
[----:B------:R-:W-:-:S03]  /*31e0*/  FMUL.FTZ R138, R112, R78 ;  /* 0x0000004e708a7220 */ /* 0x000fc60000410000 */
[----:B------:R0:W1:Y:S01]  /*31f0*/  @P2 LDS R130, [R50.X4+0x107c] ;  /* 0x00107c0032822984 */ /* 0x0000620000004800 */
[C---:B------:R-:W-:Y:S02]  /*3200*/  FMUL.FTZ R136, R112.reuse, R79 ;  /* 0x0000004f70887220 */ /* 0x040fe40000410000 */
[C---:B------:R-:W-:Y:S02]  /*3210*/  FMUL.FTZ R134, R112.reuse, R80 ;  /* 0x0000005070867220 */ /* 0x040fe40000410000 */
[----:B------:R-:W-:Y:S01]  /*3220*/  FMUL.FTZ R126, R112, R81 ;  /* 0x00000051707e7220 */ /* 0x000fe20000410000 */
[----:B------:R-:W-:Y:S01]  /*3230*/  HFMA2.MMA R129, -RZ, RZ, 0, 0 ;  /* 0x00000000ff817435 */ /* 0x000fe200000001ff */
[----:B------:R-:W4:Y:S01]  /*3240*/  MUFU.EX2 R123, R123 ;  /* 0x0000007b007b7308 */ /* 0x000f220000000800 */
[----:B------:R-:W-:-:S07]  /*3250*/  @P0 IMAD.WIDE R116, R117, 0x8, R26 ;  /* 0x0000000875740825 */ /* 0x000fce00078e021a */
[----:B------:R-:W1:Y:S01]  /*3260*/  MUFU.EX2 R132, R132 ;  /* 0x0000008400847308 */ /* 0x000e620000000800 */
[----:B------:R1:W5:Y:S07]  /*3270*/  @P0 LDG.E R129, [R116.64+0x4] ;  /* 0x0000040674810981 */ /* 0x00036e000c1e1900 */
[----:B------:R-:W1:Y:S01]  /*3280*/  MUFU.EX2 R138, R138 ;  /* 0x0000008a008a7308 */ /* 0x000e620000000800 */
[----:B0-----:R-:W-:-:S07]  /*3290*/  PRMT R12, RZ, 0x5410, R4 ;  /* 0x00005410ff0c7816 */ /* 0x001fce0000000004 */
[----:B------:R-:W0:Y:S01]  /*32a0*/  MUFU.EX2 R136, R136 ;  /* 0x0000008800887308 */ /* 0x000e220000000800 */
[----:B------:R-:W-:-:S07]  /*32b0*/  PRMT R13, RZ, 0x7610, R4 ;  /* 0x00007610ff0d7816 */ /* 0x000fce0000000004 */
[----:B------:R-:W0:Y:S01]  /*32c0*/  MUFU.EX2 R134, R134 ;  /* 0x0000008600867308 */ /* 0x000e220000000800 */
[----:B------:R-:W-:-:S07]  /*32d0*/  PRMT R14, RZ, 0x5410, R5 ;  /* 0x00005410ff0e7816 */ /* 0x000fce0000000005 */
[----:B------:R-:W0:Y:S01]  /*32e0*/  MUFU.EX2 R126, R126 ;  /* 0x0000007e007e7308 */ /* 0x000e220000000800 */
[----:B------:R-:W-:Y:S02]  /*32f0*/  PRMT R15, RZ, 0x7610, R5 ;  /* 0x00007610ff0f7816 */ /* 0x000fe40000000005 */
[--C-:B------:R-:W-:Y:S02]  /*3300*/  PRMT R108, RZ, 0x5410, R6.reuse ;  /* 0x00005410ff6c7816 */ /* 0x100fe40000000006 */
[----:B-1----:R-:W-:Y:S02]  /*3310*/  PRMT R117, RZ, 0x7610, R6 ;  /* 0x00007610ff757816 */ /* 0x002fe40000000006 */
        /* <DEDUP_REMOVED lines=16> */
[----:B----4-:R-:W-:Y:S01]  /*3420*/  FFMA.FTZ R121, R123, R152, R158 ;  /* 0x000000987b797223 */ /* 0x010fe2000001009e */
[----:B------:R-:W-:Y:S05]  /*3430*/  @P2 BRA `(.L_x_7713) ;  /* 0x0000007000002947 */ /* 0x000fea0003800000 */
[----:B0--3--:R-:W-:Y:S02]  /*3440*/  ISETP.NE.AND P0, PT, R59, c[0x0][0x174], PT ;  /* 0x00005d003b007a0c */ /* 0x009fe40003f05270 */
[----:B------:R-:W-:-:S11]  /*3450*/  MOV R130, 0x3f800000 ;  /* 0x3f80000000827802 */ /* 0x000fd60000000f00 */
[----:B------:R-:W-:-:S04]  /*3460*/  @P0 LEA.HI R114, R59, R59, RZ, 0x1 ;  /* 0x0000003b3b720211 */ /* 0x000fc800078f08ff */
[----:B------:R-:W-:-:S04]  /*3470*/  @P0 LOP3.LUT R114, R114, 0xfffffe, RZ, 0xc0, !PT ;  /* 0x00fffffe72720812 */ /* 0x000fc800078ec0ff */
[----:B------:R-:W-:-:S04]  /*3480*/  @P0 IADD3 R114, -R114, R59, RZ ;  /* 0x0000003b72720210 */ /* 0x000fc80007ffe1ff */
[----:B------:R-:W-:-:S05]  /*3490*/  @P0 LEA R114, R114, R113, 0x8 ;  /* 0x0000007172720211 */ /* 0x000fca00078e40ff */
[----:B------:R0:W1:Y:S02]  /*34a0*/  @P0 LDS R130, [R114.X4+0x878] ;  /* 0x0008780072820984 */ /* 0x0000640000004800 */
.L_x_7713:
[----:B0--3--:R-:W-:Y:S05]  /*34b0*/  BSYNC B0 ;  /* 0x0000000000007941 */ /* 0x009fea0003800000 */
.L_x_7712:
[----:B-1----:R-:W-:Y:S01]  /*34c0*/  FMUL.FTZ R127, R123, R130 ;  /* 0x000000827b7f7220 */ /* 0x002fe20000410000 */
[----:B------:R0:W1:Y:S01]  /*34d0*/  MUFU.EX2 R179, R112 ;  /* 0x0000007000b37308 */ /* 0x0000620000000800 */
[-C--:B------:R-:W-:Y:S01]  /*34e0*/  FMUL.FTZ R165, R97, R118.reuse ;  /* 0x0000007661a57220 */ /* 0x080fe20000410000 */
[--C-:B------:R-:W-:Y:S01]  /*34f0*/  PRMT R114, RZ, 0x7610, R8.reuse ;  /* 0x00007610ff727816 */ /* 0x100fe20000000008 */
[C---:B------:R-:W-:Y:S01]  /*3500*/  FFMA.FTZ R121, R126.reuse, R121, R167 ;  /* 0x000000797e797223 */ /* 0x040fe200000100a7 */
[----:B------:R-:W-:Y:S01]  /*3510*/  PRMT R116, RZ, 0x5410, R9 ;  /* 0x00005410ff747816 */ /* 0x000fe20000000009 */
[----:B------:R-:W-:Y:S01]  /*3520*/  FMUL.FTZ R127, R126, R127 ;  /* 0x0000007f7e7f7220 */ /* 0x000fe20000410000 */
[----:B------:R-:W-:Y:S01]  /*3530*/  ISETP.GE.AND P0, PT, R60, 0x1, PT ;  /* 0x000000013c00780c */ /* 0x000fe20003f06270 */
[-C--:B------:R-:W-:Y:S01]  /*3540*/  FMUL.FTZ R163, R95, R118.reuse ;  /* 0x000000765fa37220 */ /* 0x080fe20000410000 */
[----:B------:R-:W-:Y:S01]  /*3550*/  ISETP.GE.U32.AND P4, PT, R144, 0x18, PT ;  /* 0x000000189000780c */ /* 0x000fe20003f86070 */
[C---:B------:R-:W-:Y:S01]  /*3560*/  FFMA.FTZ R121, R134.reuse, R121, R165 ;  /* 0x0000007986797223 */ /* 0x040fe200000100a5 */
[----:B0-----:R-:W-:Y:S01]  /*3570*/  PRMT R112, RZ, 0x5410, R8 ;  /* 0x00005410ff707816 */ /* 0x001fe20000000008 */
[----:B------:R-:W-:Y:S01]  /*3580*/  FMUL.FTZ R127, R134, R127 ;  /* 0x0000007f867f7220 */ /* 0x000fe20000410000 */
[----:B------:R-:W-:Y:S01]  /*3590*/  SHF.L.U32 R166, R113, 0x3, RZ ;  /* 0x0000000371a67819 */ /* 0x000fe200000006ff */
[----:B------:R-:W-:Y:S01]  /*35a0*/  FMUL.FTZ R164, R93, R118 ;  /* 0x000000765da47220 */ /* 0x000fe20000410000 */
[----:B------:R-:W-:Y:S01]  /*35b0*/  ISETP.NE.AND P5, PT, R50, RZ, PT ;  /* 0x000000ff3200720c */ /* 0x000fe20003fa5270 */
[C---:B------:R-:W-:Y:S01]  /*35c0*/  FFMA.FTZ R121, R136.reuse, R121, R163 ;  /* 0x0000007988797223 */ /* 0x040fe200000100a3 */
[----:B------:R-:W-:Y:S01]  /*35d0*/  BSSY B0, `(.L_x_7714) ;  /* 0x00000b7000007945 */ /* 0x000fe20003800000 */
[----:B------:R-:W-:-:S02]  /*35e0*/  FMUL.FTZ R127, R136, R127 ;  /* 0x0000007f887f7220 */ /* 0x000fc40000410000 */
[-C--:B------:R-:W-:Y:S02]  /*35f0*/  FMUL.FTZ R162, R91, R118.reuse ;  /* 0x000000765ba27220 */ /* 0x080fe40000410000 */
[C---:B------:R-:W-:Y:S02]  /*3600*/  FFMA.FTZ R121, R138.reuse, R121, R164 ;  /* 0x000000798a797223 */ /* 0x040fe400000100a4 */
[----:B------:R-:W-:Y:S02]  /*3610*/  FMUL.FTZ R127, R138, R127 ;  /* 0x0000007f8a7f7220 */ /* 0x000fe40000410000 */
[----:B------:R-:W-:Y:S01]  /*3620*/  FMUL.FTZ R160, R90, R118 ;  /* 0x000000765aa07220 */ /* 0x000fe20000410000 */
[----:B------:R-:W-:Y:S01]  /*3630*/  PRMT R118, RZ, 0x7610, R9 ;  /* 0x00007610ff767816 */ /* 0x000fe20000000009 */
[C---:B-1----:R-:W-:Y:S02]  /*3640*/  FFMA.FTZ R121, R179.reuse, R121, R162 ;  /* 0x00000079b3797223 */ /* 0x042fe400000100a2 */
[----:B------:R-:W-:-:S02]  /*3650*/  FMUL.FTZ R127, R179, R127 ;  /* 0x0000007fb37f7220 */ /* 0x000fc40000410000 */
[----:B------:R-:W-:Y:S02]  /*3660*/  FMUL.FTZ R151, R112, R149 ;  /* 0x0000009570977220 */ /* 0x000fe40000410000 */
[----:B------:R-:W-:Y:S02]  /*3670*/  FMUL.FTZ R153, R114, R147 ;  /* 0x0000009372997220 */ /* 0x000fe40000410000 */
[C---:B------:R-:W-:Y:S01]  /*3680*/  FFMA.FTZ R135, R132.reuse, R121, R160 ;  /* 0x0000007984877223 */ /* 0x040fe200000100a0 */
[--C-:B------:R-:W-:Y:S01]  /*3690*/  PRMT R121, RZ, 0x5410, R11.reuse ;  /* 0x00005410ff797816 */ /* 0x100fe2000000000b */
[----:B------:R-:W-:Y:S01]  /*36a0*/  FMUL.FTZ R154, R132, R127 ;  /* 0x0000007f849a7220 */ /* 0x000fe20000410000 */
[----:B------:R-:W-:Y:S01]  /*36b0*/  PRMT R11, RZ, 0x7610, R11 ;  /* 0x00007610ff0b7816 */ /* 0x000fe2000000000b */
[----:B------:R-:W-:Y:S01]  /*36c0*/  FMUL.FTZ R146, R116, R145 ;  /* 0x0000009174927220 */ /* 0x000fe20000410000 */
[----:B------:R-:W0:Y:S01]  /*36d0*/  SHFL.DOWN PT, R137, R135, 0x1, 0x1f ;  /* 0x08201f0087897f89 */ /* 0x000e2200000e0000 */
[----:B------:R-:W-:-:S02]  /*36e0*/  FFMA.FTZ R9, R132, R151, R153 ;  /* 0x0000009784097223 */ /* 0x000fc40000010099 */
[----:B------:R-:W-:Y:S01]  /*36f0*/  FMUL.FTZ R120, R128, R132 ;  /* 0x0000008480787220 */ /* 0x000fe20000410000 */
[----:B------:R-:W1:Y:S01]  /*3700*/  SHFL.DOWN PT, R133, R154, 0x1, 0x1f ;  /* 0x08201f009a857f89 */ /* 0x000e6200000e0000 */
[C---:B------:R-:W-:Y:S02]  /*3710*/  FFMA.FTZ R8, R179.reuse, R9, R146 ;  /* 0x00000009b3087223 */ /* 0x040fe40000010092 */
[----:B------:R-:W-:Y:S01]  /*3720*/  FMUL.FTZ R9, R179, R120 ;  /* 0x00000078b3097220 */ /* 0x000fe20000410000 */
[--C-:B------:R-:W-:Y:S01]  /*3730*/  PRMT R120, RZ, 0x5410, R10.reuse ;  /* 0x00005410ff787816 */ /* 0x100fe2000000000a */
[----:B------:R-:W-:Y:S01]  /*3740*/  FMUL.FTZ R155, R118, R141 ;  /* 0x0000008d769b7220 */ /* 0x000fe20000410000 */
[----:B------:R-:W-:Y:S01]  /*3750*/  PRMT R10, RZ, 0x7610, R10 ;  /* 0x00007610ff0a7816 */ /* 0x000fe2000000000a */
[----:B------:R-:W-:Y:S02]  /*3760*/  FMUL.FTZ R9, R138, R9 ;  /* 0x000000098a097220 */ /* 0x000fe40000410000 */
[----:B------:R-:W-:-:S02]  /*3770*/  FMUL.FTZ R157, R120, R139 ;  /* 0x0000008b789d7220 */ /* 0x000fc40000410000 */
[----:B------:R-:W-:Y:S02]  /*3780*/  FFMA.FTZ R8, R138, R8, R155 ;  /* 0x000000088a087223 */ /* 0x000fe4000001009b */
[----:B------:R-:W-:Y:S02]  /*3790*/  FMUL.FTZ R159, R10, R125 ;  /* 0x0000007d0a9f7220 */ /* 0x000fe40000410000 */
        /* <DEDUP_REMOVED lines=8> */
[----:B------:R-:W-:Y:S02]  /*3820*/  FFMA.FTZ R131, R123, R127, R148 ;  /* 0x0000007f7b837223 */ /* 0x000fe40000010094 */
[----:B0-----:R-:W-:-:S02]  /*3830*/  @P3 FFMA.FTZ R135, R154, R137, R135 ;  /* 0x000000899a873223 */ /* 0x001fc40000010087 */
[----:B------:R-:W-:Y:S02]  /*3840*/  FMUL.FTZ R150, R123, R8 ;  /* 0x000000087b967220 */ /* 0x000fe40000410000 */
[----:B-1----:R-:W-:Y:S01]  /*3850*/  @P3 FMUL.FTZ R154, R154, R133 ;  /* 0x000000859a9a3220 */ /* 0x002fe20000410000 */
[----:B------:R-:W0:Y:S01]  /*3860*/  SHFL.UP PT, R8, R131, 0x1, RZ ;  /* 0x0420000083087989 */ /* 0x000e2200000e00ff */
[----:B------:R-:W-:-:S03]  /*3870*/  ISETP.GE.U32.AND P3, PT, R144, 0x1e, PT ;  /* 0x0000001e9000780c */ /* 0x000fc60003f66070 */
[----:B------:R-:W1:Y:S04]  /*3880*/  SHFL.DOWN PT, R133, R135, 0x2, 0x1f ;  /* 0x08401f0087857f89 */ /* 0x000e6800000e0000 */
[----:B------:R-:W2:Y:S04]  /*3890*/  SHFL.UP PT, R9, R150, 0x1, RZ ;  /* 0x0420000096097989 */ /* 0x000ea800000e00ff */
[----:B------:R-:W3:Y:S01]  /*38a0*/  SHFL.DOWN PT, R127, R154, 0x2, 0x1f ;  /* 0x08401f009a7f7f89 */ /* 0x000ee200000e0000 */
[----:B0-----:R-:W-:Y:S02]  /*38b0*/  @P0 FFMA.FTZ R131, R150, R8, R131 ;  /* 0x0000000896830223 */ /* 0x001fe40000010083 */
[----:B-1----:R-:W-:-:S03]  /*38c0*/  @!P3 FFMA.FTZ R135, R154, R133, R135 ;  /* 0x000000859a87b223 */ /* 0x002fc60000010087 */
[----:B------:R-:W0:Y:S01]  /*38d0*/  SHFL.UP PT, R8, R131, 0x2, RZ ;  /* 0x0440000083087989 */ /* 0x000e2200000e00ff */
[----:B--2---:R-:W-:-:S03]  /*38e0*/  @P0 FMUL.FTZ R150, R150, R9 ;  /* 0x0000000996960220 */ /* 0x004fc60000410000 */
[----:B------:R-:W1:Y:S01]  /*38f0*/  SHFL.DOWN PT, R133, R135, 0x4, 0x1f ;  /* 0x08801f0087857f89 */ /* 0x000e6200000e0000 */
[----:B------:R-:W-:Y:S01]  /*3900*/  ISETP.GE.AND P0, PT, R60, 0x2, PT ;  /* 0x000000023c00780c */ /* 0x000fe20003f06270 */
[----:B---3--:R-:W-:Y:S02]  /*3910*/  @!P3 FMUL.FTZ R154, R154, R127 ;  /* 0x0000007f9a9ab220 */ /* 0x008fe40000410000 */
[----:B------:R-:W2:Y:S01]  /*3920*/  SHFL.UP PT, R9, R150, 0x2, RZ ;  /* 0x0440000096097989 */ /* 0x000ea200000e00ff */
[----:B------:R-:W-:-:S03]  /*3930*/  ISETP.GE.U32.AND P3, PT, R144, 0x1c, PT ;  /* 0x0000001c9000780c */ /* 0x000fc60003f66070 */
[----:B------:R-:W3:Y:S06]  /*3940*/  SHFL.DOWN PT, R127, R154, 0x4, 0x1f ;  /* 0x08801f009a7f7f89 */ /* 0x000eec00000e0000 */
[----:B0-----:R-:W-:Y:S01]  /*3950*/  @P0 FFMA.FTZ R131, R150, R8, R131 ;  /* 0x0000000896830223 */ /* 0x001fe20000010083 */
[----:B------:R-:W-:-:S03]  /*3960*/  HFMA2.MMA R8, -RZ, RZ, 1.875, 0 ;  /* 0x3f800000ff087435 */ /* 0x000fc600000001ff */
[----:B-1----:R-:W-:Y:S02]  /*3970*/  @!P3 FFMA.FTZ R135, R154, R133, R135 ;  /* 0x000000859a87b223 */ /* 0x002fe40000010087 */
[----:B------:R-:W0:Y:S01]  /*3980*/  SHFL.UP PT, R133, R131, 0x4, RZ ;  /* 0x0480000083857989 */ /* 0x000e2200000e00ff */
[----:B--2---:R-:W-:Y:S01]  /*3990*/  @P0 FMUL.FTZ R150, R150, R9 ;  /* 0x0000000996960220 */ /* 0x004fe20000410000 */
[----:B------:R-:W-:Y:S02]  /*39a0*/  ISETP.GE.AND P0, PT, R59, c[0x0][0x174], PT ;  /* 0x00005d003b007a0c */ /* 0x000fe40003f06270 */
[----:B------:R-:W1:Y:S01]  /*39b0*/  SHFL.DOWN PT, R143, R135, 0x8, 0x1f ;  /* 0x09001f00878f7f89 */ /* 0x000e6200000e0000 */
[----:B------:R-:W-:Y:S01]  /*39c0*/  MOV R9, RZ ;  /* 0x000000ff00097202 */ /* 0x000fe20000000f00 */
[----:B---3--:R-:W-:Y:S01]  /*39d0*/  @!P3 FMUL.FTZ R154, R154, R127 ;  /* 0x0000007f9a9ab220 */ /* 0x008fe20000410000 */
[----:B------:R-:W-:Y:S01]  /*39e0*/  ISETP.NE.OR P0, PT, R144, RZ, P0 ;  /* 0x000000ff9000720c */ /* 0x000fe20000705670 */
[----:B------:R-:W2:Y:S01]  /*39f0*/  SHFL.UP PT, R127, R150, 0x4, RZ ;  /* 0x04800000967f7989 */ /* 0x000ea200000e00ff */
[----:B------:R-:W-:-:S03]  /*3a00*/  ISETP.GE.AND P3, PT, R60, 0x4, PT ;  /* 0x000000043c00780c */ /* 0x000fc60003f66270 */
[----:B------:R-:W3:Y:S08]  /*3a10*/  SHFL.DOWN PT, R137, R154, 0x8, 0x1f ;  /* 0x09001f009a897f89 */ /* 0x000ef000000e0000 */
[----:B------:R-:W-:Y:S01]  /*3a20*/  @!P0 LDS.64 R8, [R166+0x10f8] ;  /* 0x0010f800a6088984 */ /* 0x000fe20000000a00 */
[----:B------:R-:W-:Y:S01]  /*3a30*/  ISETP.GE.AND P0, PT, R60, 0x8, PT ;  /* 0x000000083c00780c */ /* 0x000fe20003f06270 */
[----:B0-----:R-:W-:-:S02]  /*3a40*/  @P3 FFMA.FTZ R131, R150, R133, R131 ;  /* 0x0000008596833223 */ /* 0x001fc40000010083 */
[----:B-1----:R-:W-:-:S03]  /*3a50*/  @!P4 FFMA.FTZ R135, R154, R143, R135 ;  /* 0x0000008f9a87c223 */ /* 0x002fc60000010087 */
[----:B------:R-:W0:Y:S01]  /*3a60*/  SHFL.UP PT, R133, R131, 0x8, RZ ;  /* 0x0500000083857989 */ /* 0x000e2200000e00ff */
[----:B--2---:R-:W-:-:S03]  /*3a70*/  @P3 FMUL.FTZ R150, R150, R127 ;  /* 0x0000007f96963220 */ /* 0x004fc60000410000 */
[----:B------:R-:W1:Y:S01]  /*3a80*/  SHFL.DOWN PT, R143, R135, 0x10, 0x1f ;  /* 0x0a001f00878f7f89 */ /* 0x000e6200000e0000 */
[----:B------:R-:W-:Y:S01]  /*3a90*/  ISETP.GE.U32.AND P3, PT, R144, 0x10, PT ;  /* 0x000000109000780c */ /* 0x000fe20003f66070 */
[----:B---3--:R-:W-:Y:S02]  /*3aa0*/  @!P4 FMUL.FTZ R154, R154, R137 ;  /* 0x000000899a9ac220 */ /* 0x008fe40000410000 */
[----:B------:R-:W2:Y:S04]  /*3ab0*/  SHFL.UP PT, R127, R150, 0x8, RZ ;  /* 0x05000000967f7989 */ /* 0x000ea800000e00ff */
[----:B------:R-:W3:Y:S01]  /*3ac0*/  SHFL.DOWN PT, R137, R154, 0x10, 0x1f ;  /* 0x0a001f009a897f89 */ /* 0x000ee200000e0000 */
[----:B0-----:R-:W-:-:S05]  /*3ad0*/  @P0 FFMA.FTZ R131, R150, R133, R131 ;  /* 0x0000008596830223 */ /* 0x001fca0000010083 */
[----:B-1----:R-:W-:Y:S01]  /*3ae0*/  @!P3 FFMA.FTZ R135, R154, R143, R135 ;  /* 0x0000008f9a87b223 */ /* 0x002fe20000010087 */
[----:B------:R-:W0:Y:S01]  /*3af0*/  SHFL.UP PT, R133, R131, 0x10, RZ ;  /* 0x0600000083857989 */ /* 0x000e2200000e00ff */
[----:B--2---:R-:W-:-:S03]  /*3b00*/  @P0 FMUL.FTZ R150, R150, R127 ;  /* 0x0000007f96960220 */ /* 0x004fc60000410000 */
[----:B------:R-:W-:Y:S01]  /*3b10*/  SHFL.IDX PT, R143, R9, RZ, 0x1f ;  /* 0x00001fff098f7589 */ /* 0x000fe200000e0000 */
[----:B------:R-:W-:Y:S01]  /*3b20*/  ISETP.GE.AND P0, PT, R60, 0x10, PT ;  /* 0x000000103c00780c */ /* 0x000fe20003f06270 */
[----:B---3--:R-:W-:Y:S02]  /*3b30*/  @!P3 FMUL.FTZ R154, R154, R137 ;  /* 0x000000899a9ab220 */ /* 0x008fe40000410000 */
[----:B------:R-:W1:Y:S04]  /*3b40*/  SHFL.UP PT, R127, R150, 0x10, RZ ;  /* 0x06000000967f7989 */ /* 0x000e6800000e00ff */
[----:B------:R-:W-:Y:S04]  /*3b50*/  SHFL.DOWN PT, R169, R135, 0x1, 0x1f ;  /* 0x08201f0087a97f89 */ /* 0x000fe800000e0000 */
[----:B------:R-:W2:Y:S04]  /*3b60*/  SHFL.DOWN PT, R168, R154, 0x1, 0x1f ;  /* 0x08201f009aa87f89 */ /* 0x000ea800000e0000 */
[----:B------:R-:W-:Y:S04]  /*3b70*/  SHFL.IDX PT, R156, R135, RZ, 0x1f ;  /* 0x00001fff879c7589 */ /* 0x000fe800000e0000 */
[----:B------:R-:W3:Y:S01]  /*3b80*/  SHFL.IDX PT, R137, R154, RZ, 0x1f ;  /* 0x00001fff9a897589 */ /* 0x000ee200000e0000 */
[----:B0-----:R-:W-:-:S05]  /*3b90*/  @P0 FFMA.FTZ R131, R150, R133, R131 ;  /* 0x0000008596830223 */ /* 0x001fca0000010083 */
[----:B------:R-:W-:Y:S01]  /*3ba0*/  SHFL.UP PT, R133, R131, 0x1, RZ ;  /* 0x0420000083857989 */ /* 0x000fe200000e00ff */
[----:B-1----:R-:W-:-:S06]  /*3bb0*/  @P0 FMUL.FTZ R150, R150, R127 ;  /* 0x0000007f96960220 */ /* 0x002fcc0000410000 */
[----:B------:R-:W-:Y:S01]  /*3bc0*/  SHFL.UP PT, R150, R150, 0x1, RZ ;  /* 0x0420000096967989 */ /* 0x000fe200000e00ff */
[----:B--2---:R-:W-:-:S04]  /*3bd0*/  @P2 FFMA.FTZ R143, R168, R143, R169 ;  /* 0x0000008fa88f2223 */ /* 0x004fc800000100a9 */
[----:B------:R-:W-:Y:S02]  /*3be0*/  FFMA.FTZ R127, R143, R130, R152 ;  /* 0x000000828f7f7223 */ /* 0x000fe40000010098 */
[----:B-----5:R0:W1:Y:S02]  /*3bf0*/  SHFL.IDX PT, R152, R129, RZ, 0x1f ;  /* 0x00001fff81987589 */ /* 0x02006400000e0000 */
[----:B------:R-:W-:Y:S02]  /*3c00*/  FFMA.FTZ R130, R123, R127, R158 ;  /* 0x0000007f7b827223 */ /* 0x000fe4000001009e */
[C---:B---3--:R-:W-:Y:S02]  /*3c10*/  FFMA.FTZ R9, R137.reuse, R9, R156 ;  /* 0x0000000989097223 */ /* 0x048fe4000001009c */
[----:B------:R-:W-:Y:S02]  /*3c20*/  FMUL.FTZ R8, R137, R8 ;  /* 0x0000000889087220 */ /* 0x000fe40000410000 */
[----:B------:R-:W-:Y:S01]  /*3c30*/  FFMA.FTZ R137, R126, R130, R167 ;  /* 0x000000827e897223 */ /* 0x000fe200000100a7 */
[----:B0-----:R-:W-:Y:S01]  /*3c40*/  P2R R129, PR, RZ, 0x20 ;  /* 0x00000020ff817803 */ /* 0x001fe20000000000 */
[----:B------:R-:W-:Y:S01]  /*3c50*/  FMUL.FTZ R158, R127, R82 ;  /* 0x000000527f9e7220 */ /* 0x000fe20000410000 */
[----:B------:R-:W-:Y:S01]  /*3c60*/  @!P5 STS.64 [R166+0x10f8], R8 ;  /* 0x0010f808a600d388 */ /* 0x000fe20000000a00 */
[----:B------:R-:W-:-:S02]  /*3c70*/  FFMA.FTZ R143, R134, R137, R165 ;  /* 0x00000089868f7223 */ /* 0x000fc400000100a5 */
[----:B------:R-:W-:Y:S02]  /*3c80*/  FMUL.FTZ R177, R119, R158 ;  /* 0x0000009e77b17220 */ /* 0x000fe40000410000 */
[----:B------:R-:W-:Y:S02]  /*3c90*/  FFMA.FTZ R135, R136, R143, R163 ;  /* 0x0000008f88877223 */ /* 0x000fe400000100a3 */
[----:B------:R-:W-:Y:S01]  /*3ca0*/  FMUL.FTZ R156, R137, R80 ;  /* 0x00000050899c7220 */ /* 0x000fe20000410000 */
[----:B------:R0:W-:Y:S01]  /*3cb0*/  STS [R62.X4+0x23c], R177 ;  /* 0x00023cb13e007388 */ /* 0x0001e20000004800 */
[----:B------:R-:W-:Y:S02]  /*3cc0*/  FFMA.FTZ R129, R138, R135, R164 ;  /* 0x000000878a817223 */ /* 0x000fe400000100a4 */
[----:B------:R-:W-:Y:S02]  /*3cd0*/  FMUL.FTZ R163, R117, R156 ;  /* 0x0000009c75a37220 */ /* 0x000fe40000410000 */
[----:B------:R-:W-:-:S02]  /*3ce0*/  FFMA.FTZ R131, R179, R129, R162 ;  /* 0x00000081b3837223 */ /* 0x000fc400000100a2 */
[----:B-1----:R-:W-:Y:S01]  /*3cf0*/  @P1 FFMA.FTZ R152, R150, R152, R133 ;  /* 0x0000009896981223 */ /* 0x002fe20000010085 */
[----:B------:R1:W-:Y:S01]  /*3d00*/  STS [R62.X4+0x234], R163 ;  /* 0x000234a33e007388 */ /* 0x0003e20000004800 */
[----:B------:R-:W-:Y:S02]  /*3d10*/  FFMA.FTZ R133, R132, R131, R160 ;  /* 0x0000008384857223 */ /* 0x000fe400000100a0 */
[----:B0-----:R-:W-:Y:S02]  /*3d20*/  FFMA.FTZ R177, R128, R152, R151 ;  /* 0x0000009880b17223 */ /* 0x001fe40000010097 */
[----:B------:R-:W-:Y:S02]  /*3d30*/  FMUL.FTZ R9, R133, R75 ;  /* 0x0000004b85097220 */ /* 0x000fe40000410000 */
[-C--:B------:R-:W-:Y:S02]  /*3d40*/  FFMA.FTZ R153, R132, R177.reuse, R153 ;  /* 0x000000b184997223 */ /* 0x080fe40000010099 */
[----:B------:R-:W-:-:S02]  /*3d50*/  FFMA.FTZ R8, R90, R177, RZ ;  /* 0x000000b15a087223 */ /* 0x000fc400000100ff */
[----:B------:R-:W-:Y:S02]  /*3d60*/  FFMA.FTZ R128, R112, -R149, R177 ;  /* 0x8000009570807223 */ /* 0x000fe400000100b1 */
[----:B------:R-:W-:Y:S02]  /*3d70*/  FMUL.FTZ R150, R131, R76 ;  /* 0x0000004c83967220 */ /* 0x000fe40000410000 */
[----:B------:R-:W-:Y:S02]  /*3d80*/  FMUL.FTZ R151, R12, R9 ;  /* 0x000000090c977220 */ /* 0x000fe40000410000 */
[----:B------:R-:W-:Y:S02]  /*3d90*/  FFMA.FTZ R146, R179, R153, R146 ;  /* 0x00000099b3927223 */ /* 0x000fe40000010092 */
[----:B------:R-:W-:Y:S01]  /*3da0*/  FFMA.FTZ R132, R114, -R147, R153 ;  /* 0x8000009372847223 */ /* 0x000fe20000010099 */
[----:B------:R-:W-:Y:S01]  /*3db0*/  STS [R62.X4+0x220], R151 ;  /* 0x000220973e007388 */ /* 0x000fe20000004800 */
[----:B------:R-:W-:Y:S01]  /*3dc0*/  FFMA.FTZ R8, R91, R153, R8 ;  /* 0x000000995b087223 */ /* 0x000fe20000010008 */
[----:B------:R-:W-:Y:S01]  /*3dd0*/  SHF.L.U32 R153, R102, 0x2, RZ ;  /* 0x0000000266997819 */ /* 0x000fe200000006ff */
[----:B------:R-:W-:-:S02]  /*3de0*/  FFMA.FTZ R9, R128, R9, RZ ;  /* 0x0000000980097223 */ /* 0x000fc400000100ff */
[----:B-1----:R-:W-:Y:S02]  /*3df0*/  FMUL.FTZ R163, R13, R150 ;  /* 0x000000960da37220 */ /* 0x002fe40000410000 */
[-C--:B------:R-:W-:Y:S02]  /*3e00*/  FFMA.FTZ R138, R138, R146.reuse, R155 ;  /* 0x000000928a8a7223 */ /* 0x080fe4000001009b */
[----:B------:R-:W-:Y:S01]  /*3e10*/  FFMA.FTZ R8, R93, R146, R8 ;  /* 0x000000925d087223 */ /* 0x000fe20000010008 */
[----:B------:R-:W-:Y:S01]  /*3e20*/  STS [R62.X4+0x224], R163 ;  /* 0x000224a33e007388 */ /* 0x000fe20000004800 */
[----:B------:R-:W-:Y:S01]  /*3e30*/  FFMA.FTZ R150, R132, R150, R9 ;  /* 0x0000009684967223 */ /* 0x000fe20000010009 */
[----:B------:R-:W-:Y:S01]  /*3e40*/  LEA R9, R59, 0xffffff00, 0x8 ;  /* 0xffffff003b097811 */ /* 0x000fe200078e40ff */
[----:B------:R-:W-:Y:S02]  /*3e50*/  FMUL.FTZ R165, R129, R77 ;  /* 0x0000004d81a57220 */ /* 0x000fe40000410000 */
[----:B------:R-:W-:-:S02]  /*3e60*/  FFMA.FTZ R145, R116, -R145, R146 ;  /* 0x8000009174917223 */ /* 0x000fc40000010092 */
[-C--:B------:R-:W-:Y:S02]  /*3e70*/  FFMA.FTZ R136, R136, R138.reuse, R157 ;  /* 0x0000008a88887223 */ /* 0x080fe4000001009d */
[----:B------:R-:W-:Y:S02]  /*3e80*/  FFMA.FTZ R141, R118, -R141, R138 ;  /* 0x8000008d768d7223 */ /* 0x000fe4000001008a */
[----:B------:R-:W-:Y:S01]  /*3e90*/  FFMA.FTZ R8, R95, R138, R8 ;  /* 0x0000008a5f087223 */ /* 0x000fe20000010008 */
[----:B------:R-:W-:Y:S01]  /*3ea0*/  IADD3 R138, -R9, c[0x0][0x168], -R50 ;  /* 0x00005a00098a7a10 */ /* 0x000fe20007ffe932 */
[----:B------:R-:W-:Y:S02]  /*3eb0*/  FMUL.FTZ R175, R130, R81 ;  /* 0x0000005182af7220 */ /* 0x000fe40000410000 */
[----:B------:R-:W-:Y:S01]  /*3ec0*/  FMUL.FTZ R154, R135, R78 ;  /* 0x0000004e879a7220 */ /* 0x000fe20000410000 */
[----:B------:R-:W-:Y:S01]  /*3ed0*/  ISETP.GE.AND P0, PT, R138, 0x1, PT ;  /* 0x000000018a00780c */ /* 0x000fe20003f06270 */
[----:B------:R-:W-:-:S02]  /*3ee0*/  FFMA.FTZ R134, R134, R136, R159 ;  /* 0x0000008886867223 */ /* 0x000fc4000001009f */
[----:B------:R-:W-:Y:S02]  /*3ef0*/  FFMA.FTZ R150, R145, R165, R150 ;  /* 0x000000a591967223 */ /* 0x000fe40000010096 */
[----:B------:R-:W-:Y:S02]  /*3f00*/  FMUL.FTZ R167, R110, R175 ;  /* 0x000000af6ea77220 */ /* 0x000fe40000410000 */
[----:B------:R-:W-:Y:S02]  /*3f10*/  FMUL.FTZ R171, R143, R79 ;  /* 0x0000004f8fab7220 */ /* 0x000fe40000410000 */
[----:B------:R-:W-:Y:S01]  /*3f20*/  FFMA.FTZ R139, R120, -R139, R136 ;  /* 0x8000008b788b7223 */ /* 0x000fe20000010088 */
[----:B------:R0:W-:Y:S01]  /*3f30*/  STS [R62.X4+0x238], R167 ;  /* 0x000238a73e007388 */ /* 0x0001e20000004800 */
[----:B------:R-:W-:Y:S01]  /*3f40*/  FFMA.FTZ R8, R97, R136, R8 ;  /* 0x0000008861087223 */ /* 0x000fe20000010008 */
[----:B------:R-:W-:Y:S01]  /*3f50*/  SHF.L.U64.HI R136, R102, 0x2, R115 ;  /* 0x0000000266887819 */ /* 0x000fe20000010273 */
[----:B------:R-:W-:-:S02]  /*3f60*/  FFMA.FTZ R126, R126, R134, R161 ;  /* 0x000000867e7e7223 */ /* 0x000fc400000100a1 */
[-C--:B------:R-:W-:Y:S02]  /*3f70*/  FFMA.FTZ R150, R141, R154.reuse, R150 ;  /* 0x0000009a8d967223 */ /* 0x080fe40000010096 */
[----:B------:R-:W-:Y:S02]  /*3f80*/  FMUL.FTZ R173, R108, R171 ;  /* 0x000000ab6cad7220 */ /* 0x000fe40000410000 */
[----:B------:R-:W-:Y:S02]  /*3f90*/  FMUL.FTZ R169, R15, R154 ;  /* 0x0000009a0fa97220 */ /* 0x000fe40000410000 */
[----:B0-----:R-:W-:Y:S01]  /*3fa0*/  FMUL.FTZ R167, R14, R165 ;  /* 0x000000a50ea77220 */ /* 0x001fe20000410000 */
        /* <DEDUP_REMOVED lines=25> */
.L_x_7715:
[----:B0-----:R-:W-:Y:S05]  /*4140*/  BSYNC B0 ;  /* 0x0000000000007941 */ /* 0x001fea0003800000 */
.L_x_7714:
        /* <DEDUP_REMOVED lines=15> */
.L_x_7717:
[----:B0-----:R-:W-:Y:S05]  /*4240*/  BSYNC B0 ;  /* 0x0000000000007941 */ /* 0x001fea0003800000 */
.L_x_7716:
[----:B-1----:R0:W1:Y:S01]  /*4250*/  LDS R123, [R66.X4+0x320] ;  /* 0x00032000427b7984 */ /* 0x0020620000004800 */
[----:B------:R-:W-:Y:S01]  /*4260*/  BSSY B0, `(.L_x_7718) ;  /* 0x0000005000007945 */ /* 0x000fe20003800000 */
[----:B------:R-:W-:Y:S05]  /*4270*/  @!P0 BRA `(.L_x_7719) ;  /* 0x0000003000008947 */ /* 0x000fea0003800000 */
[----:B------:R-:W-:-:S05]  /*4280*/  IMAD.WIDE.U32 R8, R153, c[0x0][0x2b0], R34 ;  /* 0x0000ac0099087a25 */ /* 0x000fca00078e0022 */
[----:B------:R-:W-:-:S05]  /*4290*/  IADD3 R9, R151, R9, RZ ;  /* 0x0000000997097210 */ /* 0x000fca0007ffe0ff */
[----:B-1----:R1:W-:Y:S02]  /*42a0*/  RED.E.ADD.F32.FTZ.RN.STRONG.GPU [R8.64], R123 ;  /* 0x0000007b0800798e */ /* 0x0023e4000c10e786 */
.L_x_7719:
[----:B------:R-:W-:Y:S05]  /*42b0*/  BSYNC B0 ;  /* 0x0000000000007941 */ /* 0x000fea0003800000 */
.L_x_7718:
[----:B-1----:R1:W2:Y:S01]  /*42c0*/  LDS R123, [R67.X4+0x3a0] ;  /* 0x0003a000437b7984 */ /* 0x0022a20000004800 */
[----:B------:R-:W-:Y:S01]  /*42d0*/  BSSY B0, `(.L_x_7720) ;  /* 0x0000005000007945 */ /* 0x000fe20003800000 */
[----:B------:R-:W-:Y:S05]  /*42e0*/  @!P1 BRA `(.L_x_7721) ;  /* 0x0000003000009947 */ /* 0x000fea0003800000 */
[----:B------:R-:W-:-:S05]  /*42f0*/  IMAD.WIDE.U32 R8, R153, c[0x0][0x2b0], R36 ;  /* 0x0000ac0099087a25 */ /* 0x000fca00078e0024 */
[----:B------:R-:W-:-:S05]  /*4300*/  IADD3 R9, R151, R9, RZ ;  /* 0x0000000997097210 */ /* 0x000fca0007ffe0ff */
[----:B--2---:R2:W-:Y:S02]  /*4310*/  RED.E.ADD.F32.FTZ.RN.STRONG.GPU [R8.64], R123 ;  /* 0x0000007b0800798e */ /* 0x0045e4000c10e786 */
.L_x_7721:
[----:B------:R-:W-:Y:S05]  /*4320*/  BSYNC B0 ;  /* 0x0000000000007941 */ /* 0x000fea0003800000 */
.L_x_7720:
[----:B--2---:R2:W3:Y:S01]  /*4330*/  LDS R123, [R68.X4+0x420] ;  /* 0x00042000447b7984 */ /* 0x0044e20000004800 */
[----:B------:R-:W-:Y:S01]  /*4340*/  BSSY B0, `(.L_x_7722) ;  /* 0x0000005000007945 */ /* 0x000fe20003800000 */
[----:B------:R-:W-:Y:S05]  /*4350*/  @!P2 BRA `(.L_x_7723) ;  /* 0x000000300000a947 */ /* 0x000fea0003800000 */
[----:B------:R-:W-:-:S05]  /*4360*/  IMAD.WIDE.U32 R8, R153, c[0x0][0x2b0], R38 ;  /* 0x0000ac0099087a25 */ /* 0x000fca00078e0026 */
[----:B------:R-:W-:-:S05]  /*4370*/  IADD3 R9, R151, R9, RZ ;  /* 0x0000000997097210 */ /* 0x000fca0007ffe0ff */
[----:B---3--:R3:W-:Y:S02]  /*4380*/  RED.E.ADD.F32.FTZ.RN.STRONG.GPU [R8.64], R123 ;  /* 0x0000007b0800798e */ /* 0x0087e4000c10e786 */
.L_x_7723:
[----:B------:R-:W-:Y:S05]  /*4390*/  BSYNC B0 ;  /* 0x0000000000007941 */ /* 0x000fea0003800000 */
.L_x_7722:
[----:B---3--:R3:W4:Y:S01]  /*43a0*/  LDS R123, [R69.X4+0x4a0] ;  /* 0x0004a000457b7984 */ /* 0x0087220000004800 */
[----:B------:R-:W-:Y:S01]  /*43b0*/  BSSY B0, `(.L_x_7724) ;  /* 0x0000005000007945 */ /* 0x000fe20003800000 */
[----:B------:R-:W-:Y:S05]  /*43c0*/  @!P3 BRA `(.L_x_7725) ;  /* 0x000000300000b947 */ /* 0x000fea0003800000 */
[----:B------:R-:W-:-:S05]  /*43d0*/  IMAD.WIDE.U32 R8, R153, c[0x0][0x2b0], R40 ;  /* 0x0000ac0099087a25 */ /* 0x000fca00078e0028 */
[----:B------:R-:W-:-:S05]  /*43e0*/  IADD3 R9, R151, R9, RZ ;  /* 0x0000000997097210 */ /* 0x000fca0007ffe0ff */
[----:B----4-:R4:W-:Y:S02]  /*43f0*/  RED.E.ADD.F32.FTZ.RN.STRONG.GPU [R8.64], R123 ;  /* 0x0000007b0800798e */ /* 0x0109e4000c10e786 */
.L_x_7725:
[----:B------:R-:W-:Y:S05]  /*4400*/  BSYNC B0 ;  /* 0x0000000000007941 */ /* 0x000fea0003800000 */
.L_x_7724:
[----:B------:R0:W1:Y:S01]  /*4410*/  LDS R149, [R70.X4+0x520] ;  /* 0x0005200046957984 */ /* 0x0000620000004800 */
[----:B------:R-:W-:Y:S01]  /*4420*/  BSSY B0, `(.L_x_7726) ;  /* 0x0000006000007945 */ /* 0x000fe20003800000 */
[----:B----4-:R-:W-:Y:S01]  /*4430*/  IMAD.WIDE.U32 R8, R153, c[0x0][0x2b0], R42 ;  /* 0x0000ac0099087a25 */ /* 0x010fe200078e002a */
[----:B------:R-:W-:Y:S05]  /*4440*/  @!P4 BRA `(.L_x_7727) ;  /* 0x000000300000c947 */ /* 0x000fea0003800000 */
[----:B------:R-:W-:-:S05]  /*4450*/  IMAD.WIDE.U32 R122, R153, c[0x0][0x2b0], R28 ;  /* 0x0000ac00997a7a25 */ /* 0x000fca00078e001c */
[----:B------:R-:W-:-:S05]  /*4460*/  IADD3 R123, R151, R123, RZ ;  /* 0x0000007b977b7210 */ /* 0x000fca0007ffe0ff */
[----:B-1----:R1:W-:Y:S02]  /*4470*/  RED.E.ADD.F32.FTZ.RN.STRONG.GPU [R122.64], R149 ;  /* 0x000000957a00798e */ /* 0x0023e4000c10e786 */
.L_x_7727:
[----:B------:R-:W-:Y:S05]  /*4480*/  BSYNC B0 ;  /* 0x0000000000007941 */ /* 0x000fea0003800000 */
.L_x_7726:
[----:B-1----:R1:W4:Y:S01]  /*4490*/  LDS R123, [R71.X4+0x5a0] ;  /* 0x0005a000477b7984 */ /* 0x0023220000004800 */
[----:B------:R-:W-:Y:S01]  /*44a0*/  BSSY B0, `(.L_x_7728) ;  /* 0x0000004000007945 */ /* 0x000fe20003800000 */
[----:B------:R-:W-:Y:S05]  /*44b0*/  @!P5 BRA `(.L_x_7729) ;  /* 0x000000200000d947 */ /* 0x000fea0003800000 */
[----:B------:R-:W-:-:S05]  /*44c0*/  IADD3 R9, R151, R9, RZ ;  /* 0x0000000997097210 */ /* 0x000fca0007ffe0ff */
[----:B----4-:R4:W-:Y:S02]  /*44d0*/  RED.E.ADD.F32.FTZ.RN.STRONG.GPU [R8.64], R123 ;  /* 0x0000007b0800798e */ /* 0x0109e4000c10e786 */
.L_x_7729:
[----:B------:R-:W-:Y:S05]  /*44e0*/  BSYNC B0 ;  /* 0x0000000000007941 */ /* 0x000fea0003800000 */
.L_x_7728:
[----:B----4-:R-:W4:Y:S01]  /*44f0*/  SHFL.DOWN PT, R123, R126, 0x1, 0x1f ;  /* 0x08201f007e7b7f89 */ /* 0x010f2200000e0000 */
[----:B------:R-:W-:Y:S01]  /*4500*/  ISETP.GT.AND P0, PT, R60, 0x1e, PT ;  /* 0x0000001e3c00780c */ /* 0x000fe20003f04270 */
[-C--:B------:R-:W-:Y:S01]  /*4510*/  FMUL.FTZ R8, R104, R143.reuse ;  /* 0x0000008f68087220 */ /* 0x080fe20000410000 */
[----:B------:R-:W-:Y:S01]  /*4520*/  ISETP.NE.AND P1, PT, R60, RZ, PT ;  /* 0x000000ff3c00720c */ /* 0x000fe20003f25270 */
[----:B------:R-:W5:Y:S01]  /*4530*/  SHFL.DOWN PT, R9, R134, 0x1, 0x1f ;  /* 0x08201f0086097f89 */ /* 0x000f6200000e0000 */
[----:B------:R-:W-:Y:S01]  /*4540*/  ISETP.NE.AND P2, PT, R50, RZ, PT ;  /* 0x000000ff3200720c */ /* 0x000fe20003f45270 */
[----:B------:R-:W-:Y:S01]  /*4550*/  FMUL.FTZ R143, R120, R143 ;  /* 0x0000008f788f7220 */ /* 0x000fe20000410000 */
[----:B------:R-:W-:Y:S01]  /*4560*/  BSSY B0, `(.L_x_7730) ;  /* 0x0000051000007945 */ /* 0x000fe20003800000 */
[----:B------:R-:W-:Y:S02]  /*4570*/  FMUL.FTZ R139, R139, R8 ;  /* 0x000000088b8b7220 */ /* 0x000fe40000410000 */
[----:B------:R-:W-:-:S02]  /*4580*/  FMUL.FTZ R122, R11, R127 ;  /* 0x0000007f0b7a7220 */ /* 0x000fc40000410000 */
[-C--:B------:R-:W-:Y:S02]  /*4590*/  FMUL.FTZ R121, R121, R130.reuse ;  /* 0x0000008279797220 */ /* 0x080fe40000410000 */
[----:B------:R-:W-:Y:S02]  /*45a0*/  FMUL.FTZ R106, R10, R137 ;  /* 0x000000890a6a7220 */ /* 0x000fe40000410000 */
[----:B------:R-:W-:Y:S02]  /*45b0*/  FMUL.FTZ R114, R114, R131 ;  /* 0x0000008372727220 */ /* 0x000fe40000410000 */
[C---:B------:R-:W-:Y:S02]  /*45c0*/  FMUL.FTZ R127, R104.reuse, R127 ;  /* 0x0000007f687f7220 */ /* 0x040fe40000410000 */
[C---:B------:R-:W-:Y:S02]  /*45d0*/  FMUL.FTZ R130, R104.reuse, R130 ;  /* 0x0000008268827220 */ /* 0x040fe40000410000 */
[----:B------:R-:W-:-:S02]  /*45e0*/  FMUL.FTZ R120, R104, R137 ;  /* 0x0000008968787220 */ /* 0x000fc40000410000 */
[----:B----4-:R-:W-:Y:S02]  /*45f0*/  @!P0 FADD.FTZ R126, R126, R123 ;  /* 0x0000007b7e7e8221 */ /* 0x010fe40000010000 */
[----:B------:R-:W-:Y:S02]  /*4600*/  FMUL.FTZ R10, R104, R135 ;  /* 0x00000087680a7220 */ /* 0x000fe40000410000 */
[----:B-----5:R-:W-:Y:S01]  /*4610*/  @!P0 FADD.FTZ R134, R134, R9 ;  /* 0x0000000986868221 */ /* 0x020fe20000010000 */
[----:B------:R-:W4:Y:S01]  /*4620*/  SHFL.DOWN PT, R123, R126, 0x2, 0x1f ;  /* 0x08401f007e7b7f89 */ /* 0x000f2200000e0000 */
        /* <DEDUP_REMOVED lines=30> */
[----:B----4-:R-:W-:Y:S02]  /*4810*/  @!P0 FADD.FTZ R126, R126, R123 ;  /* 0x0000007b7e7e8221 */ /* 0x010fe40000010000 */
[----:B------:R-:W-:-:S02]  /*4820*/  FFMA.FTZ R96, R11, R77, R96 ;  /* 0x0000004d0b607223 */ /* 0x000fc40000010060 */
[----:B-----5:R-:W-:Y:S01]  /*4830*/  @!P0 FADD.FTZ R134, R134, R9 ;  /* 0x0000000986868221 */ /* 0x020fe20000010000 */
[----:B------:R-:W4:Y:S01]  /*4840*/  SHFL.DOWN PT, R123, R126, 0x8, 0x1f ;  /* 0x09001f007e7b7f89 */ /* 0x000f2200000e0000 */
[----:B------:R-:W-:Y:S01]  /*4850*/  ISETP.GT.AND P0, PT, R60, 0x17, PT ;  /* 0x000000173c00780c */ /* 0x000fe20003f04270 */
[----:B------:R-:W-:Y:S02]  /*4860*/  FFMA.FTZ R111, R122, R82, R111 ;  /* 0x000000527a6f7223 */ /* 0x000fe4000001006f */
[----:B------:R-:W5:Y:S01]  /*4870*/  SHFL.DOWN PT, R9, R134, 0x8, 0x1f ;  /* 0x09001f0086097f89 */ /* 0x000f6200000e0000 */
[----:B------:R-:W-:Y:S02]  /*4880*/  FADD.FTZ R86, R15, R86 ;  /* 0x000000560f567221 */ /* 0x000fe40000010000 */
[----:B------:R-:W-:Y:S02]  /*4890*/  FADD.FTZ R83, R130, R83 ;  /* 0x0000005382537221 */ /* 0x000fe40000010000 */
[----:B------:R-:W-:-:S02]  /*48a0*/  FFMA.FTZ R105, R114, R76, R105 ;  /* 0x0000004c72697223 */ /* 0x000fc40000010069 */
[----:B------:R-:W-:Y:S02]  /*48b0*/  FADD.FTZ R87, R8, R87 ;  /* 0x0000005708577221 */ /* 0x000fe40000010000 */
[----:B------:R-:W-:Y:S02]  /*48c0*/  FADD.FTZ R92, R127, R92 ;  /* 0x0000005c7f5c7221 */ /* 0x000fe40000010000 */
[----:B------:R-:W-:Y:S02]  /*48d0*/  FADD.FTZ R88, R131, R88 ;  /* 0x0000005883587221 */ /* 0x000fe40000010000 */
[----:B----4-:R-:W-:Y:S02]  /*48e0*/  @!P0 FADD.FTZ R126, R126, R123 ;  /* 0x0000007b7e7e8221 */ /* 0x010fe40000010000 */
[----:B-----5:R-:W-:-:S03]  /*48f0*/  @!P0 FADD.FTZ R134, R134, R9 ;  /* 0x0000000986868221 */ /* 0x020fc60000010000 */
[----:B------:R-:W4:Y:S01]  /*4900*/  SHFL.DOWN PT, R149, R126, 0x10, 0x1f ;  /* 0x0a001f007e957f89 */ /* 0x000f2200000e0000 */
[----:B------:R-:W-:Y:S01]  /*4910*/  ISETP.GT.AND P0, PT, R60, 0xf, PT ;  /* 0x0000000f3c00780c */ /* 0x000fe20003f04270 */
[-C--:B------:R-:W-:Y:S02]  /*4920*/  FMUL.FTZ R9, R112, R133.reuse ;  /* 0x0000008570097220 */ /* 0x080fe40000410000 */
[----:B------:R-:W5:Y:S01]  /*4930*/  SHFL.DOWN PT, R123, R134, 0x10, 0x1f ;  /* 0x0a001f00867b7f89 */ /* 0x000f6200000e0000 */
[----:B------:R-:W-:Y:S02]  /*4940*/  FMUL.FTZ R133, R104, R133 ;  /* 0x0000008568857220 */ /* 0x000fe40000410000 */
[----:B------:R-:W-:Y:S02]  /*4950*/  FFMA.FTZ R94, R9, R75, R94 ;  /* 0x0000004b095e7223 */ /* 0x000fe4000001005e */
[----:B------:R-:W-:-:S04]  /*4960*/  FMUL.FTZ R133, R128, R133 ;  /* 0x0000008580857220 */ /* 0x000fc80000410000 */
[----:B------:R-:W-:-:S04]  /*4970*/  FFMA.FTZ R12, R12, R9, R133 ;  /* 0x000000090c0c7223 */ /* 0x000fc80000010085 */
[----:B------:R-:W-:Y:S02]  /*4980*/  FADD.FTZ R89, R12, R89 ;  /* 0x000000590c597221 */ /* 0x000fe40000010000 */
[----:B----4-:R-:W-:Y:S02]  /*4990*/  @!P0 FADD.FTZ R126, R126, R149 ;  /* 0x000000957e7e8221 */ /* 0x010fe40000010000 */
[----:B-----5:R-:W-:-:S03]  /*49a0*/  @!P0 FADD.FTZ R134, R134, R123 ;  /* 0x0000007b86868221 */ /* 0x020fc60000010000 */
[----:B------:R-:W-:-:S05]  /*49b0*/  MOV R135, R126 ;  /* 0x0000007e00877202 */ /* 0x000fca0000000f00 */
        /* <DEDUP_REMOVED lines=11> */
.L_x_7731:
[----:B----4-:R-:W-:Y:S05]  /*4a70*/  BSYNC B0 ;  /* 0x0000000000007941 */ /* 0x010fea0003800000 */
.L_x_7730:
[----:B------:R-:W-:Y:S02]  /*4a80*/  IADD3 R113, R113, 0x1, RZ ;  /* 0x0000000171717810 */ /* 0x000fe40007ffe0ff */
[----:B------:R-:W-:Y:S02]  /*4a90*/  IADD3 R102, P1, R102, 0x1, RZ ;  /* 0x0000000166667810 */ /* 0x000fe40007f3e0ff */
[----:B------:R-:W-:Y:S02]  /*4aa0*/  ISETP.GE.AND P0, PT, R113, c[0x0][0x16c], PT ;  /* 0x00005b0071007a0c */ /* 0x000fe40003f06270 */
[----:B------:R-:W-:-:S11]  /*4ab0*/  IADD3.X R115, RZ, R115, RZ, P1, !PT ;  /* 0x00000073ff737210 */ /* 0x000fd60000ffe4ff */
[----:B------:R-:W-:Y:S01]  /*4ac0*/  @P0 CALL.REL.NOINC `(.L_x_7711) ;  /* 0x0000001000000944 */ /* 0x000fe20003c00000 */
[----:B------:R-:W-:Y:S05]  /*4ad0*/  BRA `(.L_x_7732) ;  /* 0xffffe3d000007947 */ /* 0x000fea000383ffff */
.L_x_7711:
[----:B------:R-:W-:Y:S01]  /*4ae0*/  BAR.SYNC.DEFER_BLOCKING 0x0 ;  /* 0x0000000000007b1d */ /* 0x000fe20000010000 */
[----:B------:R-:W-:Y:S02]  /*4af0*/  SHF.R.S32.HI R4, RZ, 0x1f, R50 ;  /* 0x0000001fff047819 */ /* 0x000fe40000011432 */
[----:B0-----:R-:W-:-:S04]  /*4b00*/  LEA R8, P0, R50, R53, 0x4 ;  /* 0x0000003532087211 */ /* 0x001fc800078020ff */
[----:B------:R-:W-:-:S06]  /*4b10*/  LEA.HI.X R9, R50, R55, R4, 0x4, P0 ;  /* 0x0000003732097211 */ /* 0x000fcc00000f2404 */
[----:B------:R-:W4:Y:S01]  /*4b20*/  LDG.E.128 R8, [R8.64] ;  /* 0x0000000608087981 */ /* 0x000f22000c1e1d00 */
[----:B------:R-:W-:Y:S01]  /*4b30*/  MOV R14, R2 ;  /* 0x00000002000e7202 */ /* 0x000fe20000000f00 */
[----:B------:R-:W-:Y:S01]  /*4b40*/  IMAD R32, R140, c[0x0][0x2f8], RZ ;  /* 0x0000be008c207a24 */ /* 0x000fe200078e02ff */
[----:B------:R-:W-:Y:S01]  /*4b50*/  MOV R15, R3 ;  /* 0x00000003000f7202 */ /* 0x000fe20000000f00 */
[----:B------:R-:W-:Y:S01]  /*4b60*/  UIADD3 UR4, UR4, -0x100, URZ ;  /* 0xffffff0004047890 */ /* 0x000fe2000fffe03f */
[----:B------:R-:W-:Y:S02]  /*4b70*/  F2FP.BF16.PACK_AB R97, R107, R96 ;  /* 0x000000606b61723e */ /* 0x000fe400000010ff */
[----:B------:R-:W-:Y:S01]  /*4b80*/  F2FP.BF16.PACK_AB R99, R111, R100 ;  /* 0x000000646f63723e */ /* 0x000fe200000010ff */
[----:B------:R-:W-:Y:S01]  /*4b90*/  IMAD.WIDE.U32 R2, R47, c[0x0][0x2d8], R14 ;  /* 0x0000b6002f027a25 */ /* 0x000fe200078e000e */
[----:B------:R-:W-:Y:S02]  /*4ba0*/  F2FP.BF16.PACK_AB R98, R109, R98 ;  /* 0x000000626d62723e */ /* 0x000fe400000010ff */
[----:B------:R-:W-:Y:S01]  /*4bb0*/  F2FP.BF16.PACK_AB R96, R105, R94 ;  /* 0x0000005e6960723e */ /* 0x000fe200000010ff */
[----:B----4-:R-:W-:Y:S01]  /*4bc0*/  STS.128 [R60.X16], R8 ;  /* 0x000000083c007388 */ /* 0x010fe2000000cc00 */
[----:B------:R-:W-:-:S06]  /*4bd0*/  NOP ;  /* 0x0000000000007918 */ /* 0x000fcc0000000000 */
[----:B------:R-:W0:Y:S04]  /*4be0*/  LDS.128 R4, [R60.X16] ;  /* 0x000000003c047984 */ /* 0x000e28000000cc00 */
[----:B------:R-:W-:Y:S06]  /*4bf0*/  BAR.SYNC.DEFER_BLOCKING 0x0 ;  /* 0x0000000000007b1d */ /* 0x000fec0000010000 */
[----:B------:R-:W-:Y:S01]  /*4c00*/  STS.128 [R60.X16], R96 ;  /* 0x000000603c007388 */ /* 0x000fe2000000cc00 */
        /* <DEDUP_REMOVED lines=8> */
[----:B------:R-:W-:Y:S02]  /*4c90*/  FADD.FTZ R10, R9, R46 ;  /* 0x0000002e090a7221 */ /* 0x000fe40000010000 */
[----:B------:R-:W-:-:S03]  /*4ca0*/  IMAD R9, R45, c[0x0][0x2e0], RZ ;  /* 0x0000b8002d097a24 */ /* 0x000fc600078e02ff */
[----:B------:R-:W-:Y:S01]  /*4cb0*/  FSETP.GTU.FTZ.AND P4, PT, R10, 20, PT ;  /* 0x41a000000a00780b */ /* 0x000fe20003f9c000 */
[----:B------:R-:W-:Y:S02]  /*4cc0*/  @!P6 FMUL.FTZ R4, R12, -1.4426950216293334961 ;  /* 0xbfb8aa3b0c04e820 */ /* 0x000fe40000410000 */
[----:B------:R-:W-:Y:S02]  /*4cd0*/  IMAD R12, R140, c[0x0][0x2d8], RZ ;  /* 0x0000b6008c0c7a24 */ /* 0x000fe400078e02ff */
[----:B------:R-:W-:Y:S02]  /*4ce0*/  IMAD R9, R0, c[0x0][0x2e4], R9 ;  /* 0x0000b90000097a24 */ /* 0x000fe400078e0209 */
[----:B------:R-:W0:Y:S01]  /*4cf0*/  @!P6 MUFU.EX2 R4, R4 ;  /* 0x000000040004e308 */ /* 0x000e220000000800 */
[----:B------:R-:W-:Y:S02]  /*4d00*/  IMAD R11, R47, c[0x0][0x2dc], R12 ;  /* 0x0000b7002f0b7a24 */ /* 0x000fe400078e020c */
[----:B------:R-:W-:-:S03]  /*4d10*/  @!P5 FMUL.FTZ R8, R13, -1.4426950216293334961 ;  /* 0xbfb8aa3b0d08d820 */ /* 0x000fc60000410000 */
[----:B------:R-:W-:Y:S01]  /*4d20*/  IADD3 R3, R3, R11, RZ ;  /* 0x0000000b03037210 */ /* 0x000fe20007ffe0ff */
[----:B------:R-:W-:Y:S01]  /*4d30*/  FADD.FTZ R11, R5, R46 ;  /* 0x0000002e050b7221 */ /* 0x000fe20000010000 */
[----:B------:R-:W-:Y:S01]  /*4d40*/  PRMT R5, RZ, 0x5410, R6 ;  /* 0x00005410ff057816 */ /* 0x000fe20000000006 */
[----:B------:R-:W4:Y:S02]  /*4d50*/  @!P5 MUFU.EX2 R8, R8 ;  /* 0x000000080008d308 */ /* 0x000f240000000800 */
[----:B------:R-:W-:Y:S01]  /*4d60*/  IMAD.WIDE.U32 R2, R0, c[0x0][0x2e0], R2 ;  /* 0x0000b80000027a25 */ /* 0x000fe200078e0002 */
[----:B------:R-:W-:-:S03]  /*4d70*/  FSETP.GTU.FTZ.AND P3, PT, R11, 20, PT ;  /* 0x41a000000b00780b */ /* 0x000fc60003f7c000 */
[----:B------:R-:W-:Y:S01]  /*4d80*/  FADD.FTZ R12, R5, R46 ;  /* 0x0000002e050c7221 */ /* 0x000fe20000010000 */
[----:B------:R-:W-:Y:S01]  /*4d90*/  IADD3 R33, R3, R9, RZ ;  /* 0x0000000903217210 */ /* 0x000fe20007ffe0ff */
[----:B0-----:R-:W-:Y:S01]  /*4da0*/  @!P6 FADD.FTZ R4, R4, 1 ;  /* 0x3f8000000404e421 */ /* 0x001fe20000010000 */
[----:B------:R-:W-:Y:S01]  /*4db0*/  PRMT R3, RZ, 0x7610, R6 ;  /* 0x00007610ff037816 */ /* 0x000fe20000000006 */
[----:B------:R-:W-:Y:S01]  /*4dc0*/  @!P4 FMUL.FTZ R5, R10, -1.4426950216293334961 ;  /* 0xbfb8aa3b0a05c820 */ /* 0x000fe20000410000 */
[----:B------:R-:W-:Y:S02]  /*4dd0*/  LEA R31, P0, R2, c[0x0][0x330], 0x1 ;  /* 0x0000cc00021f7a11 */ /* 0x000fe400078008ff */
[----:B------:R-:W-:Y:S01]  /*4de0*/  FSETP.GTU.FTZ.AND P2, PT, R12, 20, PT ;  /* 0x41a000000c00780b */ /* 0x000fe20003f5c000 */
[----:B------:R-:W0:Y:S01]  /*4df0*/  @!P6 MUFU.RCP R4, R4 ;  /* 0x000000040004e308 */ /* 0x000e220000001000 */
[----:B------:R-:W-:Y:S01]  /*4e00*/  FADD.FTZ R6, R3, R46 ;  /* 0x0000002e03067221 */ /* 0x000fe20000010000 */
[--C-:B------:R-:W-:Y:S01]  /*4e10*/  PRMT R3, RZ, 0x5410, R7.reuse ;  /* 0x00005410ff037816 */ /* 0x100fe20000000007 */
[----:B----4-:R-:W-:Y:S01]  /*4e20*/  @!P5 FADD.FTZ R8, R8, 1 ;  /* 0x3f8000000808d421 */ /* 0x010fe20000010000 */
[----:B------:R-:W-:-:S02]  /*4e30*/  PRMT R7, RZ, 0x7610, R7 ;  /* 0x00007610ff077816 */ /* 0x000fc40000000007 */
[----:B------:R-:W-:Y:S01]  /*4e40*/  LEA.HI.X R33, R2, c[0x0][0x334], R33, 0x1, P0 ;  /* 0x0000cd0002217a11 */ /* 0x000fe200000f0c21 */
[--C-:B------:R-:W-:Y:S01]  /*4e50*/  FADD.FTZ R10, R3, R46.reuse ;  /* 0x0000002e030a7221 */ /* 0x100fe20000010000 */
[----:B------:R-:W4:Y:S01]  /*4e60*/  @!P4 MUFU.EX2 R5, R5 ;  /* 0x000000050005c308 */ /* 0x000f220000000800 */
[----:B------:R-:W-:Y:S01]  /*4e70*/  FADD.FTZ R7, R7, R46 ;  /* 0x0000002e07077221 */ /* 0x000fe20000010000 */
[----:B------:R-:W-:Y:S01]  /*4e80*/  FSETP.GTU.FTZ.AND P0, PT, R6, 20, PT ;  /* 0x41a000000600780b */ /* 0x000fe20003f1c000 */
[----:B------:R-:W-:Y:S01]  /*4e90*/  @!P3 FMUL.FTZ R2, R11, -1.4426950216293334961 ;  /* 0xbfb8aa3b0b02b820 */ /* 0x000fe20000410000 */
[----:B------:R-:W-:Y:S01]  /*4ea0*/  FSETP.GTU.FTZ.AND P1, PT, R10, 20, PT ;  /* 0x41a000000a00780b */ /* 0x000fe20003f3c000 */
[----:B------:R-:W-:Y:S02]  /*4eb0*/  @!P2 FMUL.FTZ R3, R12, -1.4426950216293334961 ;  /* 0xbfb8aa3b0c03a820 */ /* 0x000fe40000410000 */
[----:B0-----:R-:W-:Y:S01]  /*4ec0*/  @!P6 FMUL.FTZ R89, R89, R4 ;  /* 0x000000045959e220 */ /* 0x001fe20000410000 */
[----:B------:R-:W-:Y:S01]  /*4ed0*/  FSETP.GTU.FTZ.AND P6, PT, R7, 20, PT ;  /* 0x41a000000700780b */ /* 0x000fe20003fdc000 */
[----:B------:R-:W0:Y:S06]  /*4ee0*/  @!P5 MUFU.RCP R13, R8 ;  /* 0x00000008000dd308 */ /* 0x000e2c0000001000 */
[----:B------:R-:W-:-:S02]  /*4ef0*/  @!P0 FMUL.FTZ R4, R6, -1.4426950216293334961 ;  /* 0xbfb8aa3b06048820 */ /* 0x000fc40000410000 */
[----:B------:R-:W-:Y:S01]  /*4f00*/  @!P1 FMUL.FTZ R6, R10, -1.4426950216293334961 ;  /* 0xbfb8aa3b0a069820 */ /* 0x000fe20000410000 */
[----:B------:R-:W5:Y:S01]  /*4f10*/  @!P2 MUFU.EX2 R3, R3 ;  /* 0x000000030003a308 */ /* 0x000f620000000800 */
[----:B----4-:R-:W-:Y:S02]  /*4f20*/  @!P4 FADD.FTZ R5, R5, 1 ;  /* 0x3f8000000505c421 */ /* 0x010fe40000010000 */
[----:B------:R-:W-:-:S05]  /*4f30*/  @!P6 FMUL.FTZ R7, R7, -1.4426950216293334961 ;  /* 0xbfb8aa3b0707e820 */ /* 0x000fca0000410000 */
[----:B------:R-:W4:Y:S01]  /*4f40*/  @!P0 MUFU.EX2 R9, R4 ;  /* 0x0000000400098308 */ /* 0x000f220000000800 */
[----:B0-----:R-:W-:-:S05]  /*4f50*/  @!P5 FMUL.FTZ R88, R88, R13 ;  /* 0x0000000d5858d220 */ /* 0x001fca0000410000 */
[----:B------:R-:W-:Y:S01]  /*4f60*/  F2FP.BF16.PACK_AB R28, R88, R89 ;  /* 0x00000059581c723e */ /* 0x000fe200000010ff */
[----:B------:R-:W-:Y:S01]  /*4f70*/  FADD.FTZ R89, R89, R52 ;  /* 0x0000003459597221 */ /* 0x000fe20000010000 */
[----:B------:R-:W0:Y:S01]  /*4f80*/  @!P1 MUFU.EX2 R10, R6 ;  /* 0x00000006000a9308 */ /* 0x000e220000000800 */
[----:B-----5:R-:W-:Y:S02]  /*4f90*/  @!P2 FADD.FTZ R3, R3, 1 ;  /* 0x3f8000000303a421 */ /* 0x020fe40000010000 */
[----:B------:R-:W-:-:S05]  /*4fa0*/  FADD.FTZ R88, R89, R88 ;  /* 0x0000005859587221 */ /* 0x000fca0000010000 */
[----:B------:R-:W5:Y:S01]  /*4fb0*/  @!P6 MUFU.EX2 R11, R7 ;  /* 0x00000007000be308 */ /* 0x000f620000000800 */
[----:B----4-:R-:W-:-:S07]  /*4fc0*/  @!P0 FADD.FTZ R9, R9, 1 ;  /* 0x3f80000009098421 */ /* 0x010fce0000010000 */
[----:B------:R4:W1:Y:S01]  /*4fd0*/  @!P4 MUFU.RCP R12, R5 ;  /* 0x00000005000cc308 */ /* 0x0008620000001000 */
[----:B------:R-:W-:-:S06]  /*4fe0*/  NOP ;  /* 0x0000000000007918 */ /* 0x000fcc0000000000 */
[----:B0-----:R-:W-:Y:S01]  /*4ff0*/  @!P1 FADD.FTZ R10, R10, 1 ;  /* 0x3f8000000a0a9421 */ /* 0x001fe20000010000 */
[----:B------:R-:W0:Y:S01]  /*5000*/  @!P2 MUFU.RCP R8, R3 ;  /* 0x000000030008a308 */ /* 0x000e220000001000 */
[----:B----4-:R-:W4:Y:S01]  /*5010*/  LDS.128 R4, [R60.X16] ;  /* 0x000000003c047984 */ /* 0x010f22000000cc00 */
[----:B-----5:R-:W-:-:S06]  /*5020*/  @!P6 FADD.FTZ R11, R11, 1 ;  /* 0x3f8000000b0be421 */ /* 0x020fcc0000010000 */
[----:B------:R-:W5:Y:S01]  /*5030*/  @!P3 MUFU.EX2 R2, R2 ;  /* 0x000000020002b308 */ /* 0x000f620000000800 */
[----:B-1----:R-:W-:Y:S01]  /*5040*/  @!P4 FMUL.FTZ R87, R87, R12 ;  /* 0x0000000c5757c220 */ /* 0x002fe20000410000 */
[C---:B------:R-:W-:Y:S02]  /*5050*/  ISETP.GT.AND P4, PT, R59.reuse, 0x1, PT ;  /* 0x000000013b00780c */ /* 0x040fe40003f84270 */
[----:B------:R-:W-:Y:S01]  /*5060*/  IADD3 R59, R59, -0x1, RZ ;  /* 0xffffffff3b3b7810 */ /* 0x000fe20007ffe0ff */
[----:B0-----:R-:W-:Y:S01]  /*5070*/  @!P2 FMUL.FTZ R85, R85, R8 ;  /* 0x000000085555a220 */ /* 0x001fe20000410000 */
[----:B------:R-:W-:Y:S02]  /*5080*/  IADD3 R12, P2, R31, R72, RZ ;  /* 0x000000481f0c7210 */ /* 0x000fe40007f5e0ff */
[----:B------:R-:W0:Y:S02]  /*5090*/  @!P0 MUFU.RCP R9, R9 ;  /* 0x0000000900098308 */ /* 0x000e240000001000 */
[----:B------:R-:W-:-:S02]  /*50a0*/  IADD3.X R13, R33, R74, RZ, P2, !PT ;  /* 0x0000004a210d7210 */ /* 0x000fc400017fe4ff */
[----:B------:R-:W-:Y:S01]  /*50b0*/  IADD3 R51, P2, R51, -0x200, RZ ;  /* 0xfffffe0033337810 */ /* 0x000fe20007f5e0ff */
[----:B-----5:R-:W-:-:S03]  /*50c0*/  @!P3 FADD.FTZ R2, R2, 1 ;  /* 0x3f8000000202b421 */ /* 0x020fc60000010000 */
[----:B------:R-:W1:Y:S01]  /*50d0*/  @!P1 MUFU.RCP R10, R10 ;  /* 0x0000000a000a9308 */ /* 0x000e620000001000 */
[----:B------:R-:W-:-:S07]  /*50e0*/  IADD3.X R49, R49, -0x1, RZ, P2, !PT ;  /* 0xffffffff31317810 */ /* 0x000fce00017fe4ff */
[----:B------:R5:W2:Y:S01]  /*50f0*/  @!P3 MUFU.RCP R29, R2 ;  /* 0x00000002001db308 */ /* 0x000aa20000001000 */
[----:B0-----:R-:W-:-:S05]  /*5100*/  @!P0 FMUL.FTZ R84, R84, R9 ;  /* 0x0000000954548220 */ /* 0x001fca0000410000 */
[----:B------:R-:W-:Y:S01]  /*5110*/  F2FP.BF16.PACK_AB R30, R84, R85 ;  /* 0x00000055541e723e */ /* 0x000fe200000010ff */
[----:B----4-:R0:W-:Y:S01]  /*5120*/  STG.E.128 [R12.64], R4 ;  /* 0x000000040c007986 */ /* 0x0101e2000c101d06 */
[----:B------:R-:W4:Y:S01]  /*5130*/  @!P6 MUFU.RCP R11, R11 ;  /* 0x0000000b000be308 */ /* 0x000f220000001000 */
[----:B-1----:R-:W-:Y:S02]  /*5140*/  @!P1 FMUL.FTZ R83, R83, R10 ;  /* 0x0000000a53539220 */ /* 0x002fe40000410000 */
[----:B------:R-:W-:Y:S01]  /*5150*/  BAR.SYNC.DEFER_BLOCKING 0x0 ;  /* 0x0000000000007b1d */ /* 0x000fe20000010000 */
[----:B-----5:R-:W-:Y:S01]  /*5160*/  IMAD.WIDE.U32 R2, R47, c[0x0][0x2f8], R14 ;  /* 0x0000be002f027a25 */ /* 0x020fe200078e000e */
[----:B------:R-:W-:-:S03]  /*5170*/  IADD3 R57, P1, R57, -0x200, RZ ;  /* 0xfffffe0039397810 */ /* 0x000fc60007f3e0ff */
[----:B--2---:R-:W-:Y:S01]  /*5180*/  @!P3 FMUL.FTZ R86, R86, R29 ;  /* 0x0000001d5656b220 */ /* 0x004fe20000410000 */
[----:B------:R-:W-:Y:S01]  /*5190*/  IADD3 R54, P3, R54, -0x200, RZ ;  /* 0xfffffe0036367810 */ /* 0x000fe20007f7e0ff */
[----:B------:R-:W-:Y:S01]  /*51a0*/  IMAD R15, R47, c[0x0][0x2fc], R32 ;  /* 0x0000bf002f0f7a24 */ /* 0x000fe200078e0220 */
[----:B------:R-:W-:Y:S02]  /*51b0*/  IADD3.X R58, R58, -0x1, RZ, P1, !PT ;  /* 0xffffffff3a3a7810 */ /* 0x000fe40000ffe4ff */
[----:B------:R-:W-:Y:S01]  /*51c0*/  F2FP.BF16.PACK_AB R29, R86, R87 ;  /* 0x00000057561d723e */ /* 0x000fe200000010ff */
[----:B------:R-:W-:Y:S01]  /*51d0*/  FADD.FTZ R87, R88, R87 ;  /* 0x0000005758577221 */ /* 0x000fe20000010000 */
[----:B------:R-:W-:Y:S01]  /*51e0*/  IADD3 R3, R3, R15, RZ ;  /* 0x0000000f03037210 */ /* 0x000fe20007ffe0ff */
[----:B----4-:R-:W-:Y:S01]  /*51f0*/  @!P6 FMUL.FTZ R92, R92, R11 ;  /* 0x0000000b5c5ce220 */ /* 0x010fe20000410000 */
[----:B------:R-:W-:Y:S01]  /*5200*/  IADD3.X R56, R56, -0x1, RZ, P3, !PT ;  /* 0xffffffff38387810 */ /* 0x000fe20001ffe4ff */
[----:B------:R-:W-:-:S02]  /*5210*/  IMAD R15, R45, c[0x0][0x300], RZ ;  /* 0x0000c0002d0f7a24 */ /* 0x000fc400078e02ff */
[----:B------:R-:W-:Y:S01]  /*5220*/  IMAD.WIDE.U32 R2, R0, c[0x0][0x300], R2 ;  /* 0x0000c00000027a25 */ /* 0x000fe200078e0002 */
[----:B------:R-:W-:-:S03]  /*5230*/  F2FP.BF16.PACK_AB R31, R92, R83 ;  /* 0x000000535c1f723e */ /* 0x000fc600000010ff */
[----:B0-----:R-:W-:Y:S02]  /*5240*/  IMAD R5, R0, c[0x0][0x304], R15 ;  /* 0x0000c10000057a24 */ /* 0x001fe400078e020f */
[----:B------:R-:W-:Y:S01]  /*5250*/  FADD.FTZ R86, R87, R86 ;  /* 0x0000005657567221 */ /* 0x000fe20000010000 */
[----:B------:R-:W-:Y:S01]  /*5260*/  STS.128 [R60.X16], R28 ;  /* 0x0000001c3c007388 */ /* 0x000fe2000000cc00 */
[----:B------:R-:W-:-:S06]  /*5270*/  NOP ;  /* 0x0000000000007918 */ /* 0x000fcc0000000000 */
[----:B------:R-:W0:Y:S01]  /*5280*/  LDS.128 R8, [R60.X16] ;  /* 0x000000003c087984 */ /* 0x000e22000000cc00 */
[----:B------:R-:W-:Y:S01]  /*5290*/  IADD3 R5, R3, R5, RZ ;  /* 0x0000000503057210 */ /* 0x000fe20007ffe0ff */
        /* <DEDUP_REMOVED lines=8> */
[----:B------:R-:W-:-:S04]  /*5320*/  IADD3 R53, P0, R53, -0x200, RZ ;  /* 0xfffffe0035357810 */ /* 0x000fc80007f1e0ff */
[----:B------:R-:W-:Y:S01]  /*5330*/  IADD3.X R55, R55, -0x1, RZ, P0, !PT ;  /* 0xffffffff37377810 */ /* 0x000fe200007fe4ff */
[----:B0-----:R0:W-:Y:S01]  /*5340*/  STG.E.128 [R2.64], R8 ;  /* 0x0000000802007986 */ /* 0x0011e2000c101d06 */
[----:B------:R-:W-:Y:S01]  /*5350*/  @!P4 CALL.REL.NOINC `(.L_x_7693) ;  /* 0x000000100000c944 */ /* 0x000fe20003c00000 */
[----:B------:R-:W-:Y:S05]  /*5360*/  BRA `(.L_x_7733) ;  /* 0xffffb67000007947 */ /* 0x000fea000383ffff */
.L_x_7693:
        /* <DEDUP_REMOVED lines=24> */
.L_x_7735:
[----:B0-----:R-:W-:Y:S05]  /*54f0*/  BSYNC B0 ;  /* 0x0000000000007941 */ /* 0x001fea0003800000 */
.L_x_7734:
        /* <DEDUP_REMOVED lines=23> */
.L_x_7737:
[----:B------:R-:W1:Y:S02]  /*5670*/  S2R R15, SR_TID.X ;  /* 0x00000000000f7919 */ /* 0x000e640000002100 */
.L_x_7738:
[----:B0-----:R-:W-:Y:S05]  /*5680*/  BSYNC B0 ;  /* 0x0000000000007941 */ /* 0x001fea0003800000 */
.L_x_7736:
        /* <DEDUP_REMOVED lines=10> */
.L_x_7739:
        /* <DEDUP_REMOVED lines=26> */
.L_x_7740:
        /* <DEDUP_REMOVED lines=11> */
.L_x_9127:


//--------------------- .text._Z25selective_scan_bwd_kernelI32Selective_Scan_bwd_kernel_traitsILi32ELi8ELb1ELb1ELb1ELb0ELb0EN3c108BFloat16EfEEv12SSMParamsBwd --------------------------
	.section	.text._Z25selective_scan_bwd_kernelI32Selective_Scan_bwd_kernel_traitsILi32ELi8ELb1ELb1ELb1ELb0ELb0EN3c108BFloat16EfEEv12SSMParamsBwd,"ax",@progbits
	.sectioninfo	@"SHI_REGISTERS=186"
	.align	128
        .global         _Z25selective_scan_bwd_kernelI32Selective_Scan_bwd_kernel_traitsILi32ELi8ELb1ELb1ELb1ELb0ELb0EN3c108BFloat16EfEEv12SSMParamsBwd
        .type           _Z25selective_scan_bwd_kernelI32Selective_Scan_bwd_kernel_traitsILi32ELi8ELb1ELb1ELb1ELb0ELb0EN3c108BFloat16EfEEv12SSMParamsBwd,@function
        .size           _Z25selective_scan_bwd_kernelI32Selective_Scan_bwd_kernel_traitsILi32ELi8ELb1ELb1ELb1ELb0ELb0EN3c108BFloat16EfEEv12SSMParamsBwd,(.L_x_9128 - _Z25selective_scan_bwd_kernelI32Selective_Scan_bwd_kernel_traitsILi32ELi8ELb1ELb1ELb1ELb0ELb0EN3c108BFloat16EfEEv12SSMParamsBwd)
        .other          _Z25selective_scan_bwd_kernelI32Selective_Scan_bwd_kernel_traitsILi32ELi8ELb1ELb1ELb1ELb0ELb0EN3c108BFloat16EfEEv12SSMParamsBwd,@"STO_CUDA_ENTRY STV_DEFAULT"
_Z25selective_scan_bwd_kernelI32Selective_Scan_bwd_kernel_traitsILi32ELi8ELb1ELb1ELb1ELb0ELb0EN3c108BFloat16EfEEv12SSMParamsBwd:
.text._Z25selective_scan_bwd_kernelI32Selective_Scan_bwd_kernel_traitsILi32ELi8ELb1ELb1ELb1ELb0ELb0EN3c108BFloat16EfEEv12SSMParamsBwd:
        /* <DEDUP_REMOVED lines=34> */
[----:B------:R-:W-:Y:S01]  /*0220*/  CS2R R20, SRZ ;  /* 0x0000000000147805 */ /* 0x000fe2000001ff00 */
[----:B------:R-:W-:-:S02]  /*0230*/  CS2R R84, SRZ ;  /* 0x0000000000547805 */ /* 0x000fc4000001ff00 */
        /* <DEDUP_REMOVED lines=75> */
[----:B------:R-:W-:Y:S01]  /*06f0*/  LEA R74, P6, R13, c[0x0][0x230], 0x1 ;  /* 0x00008c000d4a7a11 */ /* 0x000fe200078c08ff */
[----:B------:R-:W-:Y:S01]  /*0700*/  IMAD.X R2, R15, 0x1, R2, P4 ;  /* 0x000000010f027824 */ /* 0x000fe200020e0602 */
[C---:B------:R-:W-:Y:S01]  /*0710*/  @P1 LEA R22, P4, R91.reuse, c[0x0][0x328], 0x2 ;  /* 0x0000ca005b161a11 */ /* 0x040fe200078810ff */
[----:B------:R-:W-:Y:S01]  /*0720*/  @P0 IMAD R0, R0, c[0x0][0x16c], RZ ;  /* 0x00005b0000000a24 */ /* 0x000fe200078e02ff */
        /* <DEDUP_REMOVED lines=8> */
[----:B------:R-:W-:Y:S01]  /*07b0*/  IMAD R0, R90, c[0x0][0x180], RZ ;  /* 0x000060005a007a24 */ /* 0x000fe200078e02ff */
[----:B------:R-:W-:Y:S01]  /*07c0*/  MOV R72, c[0x0][0x174] ;  /* 0x00005d0000487a02 */ /* 0x000fe20000000f00 */
[C---:B------:R-:W-:Y:S01]  /*07d0*/  IMAD.WIDE.U32 R2, R91.reuse, c[0x0][0x180], RZ ;  /* 0x000060005b027a25 */ /* 0x040fe200078e00ff */
[----:B------:R-:W1:Y:S01]  /*07e0*/  S2R R71, SR_LANEID ;  /* 0x0000000000477919 */ /* 0x000e620000000000 */
[----:B------:R-:W-:Y:S01]  /*07f0*/  CS2R R84, SRZ ;  /* 0x0000000000547805 */ /* 0x000fe2000001ff00 */
[----:B------:R-:W-:Y:S01]  /*0800*/  UMOV UR4, URZ ;  /* 0x0000003f00047c82 */ /* 0x000fe20008000000 */
[----:B------:R-:W-:-:S05]  /*0810*/  IMAD R69, R91, c[0x0][0x184], R0 ;  /* 0x000061005b457a24 */ /* 0x000fca00078e0200 */
[----:B------:R-:W-:Y:S02]  /*0820*/  IADD3 R69, R3, R69, RZ ;  /* 0x0000004503457210 */ /* 0x000fe40007ffe0ff */
[C---:B0-----:R-:W-:Y:S02]  /*0830*/  SHF.L.U32 R67, R83.reuse, 0x3, RZ ;  /* 0x0000000353437819 */ /* 0x041fe400000006ff */
[C---:B------:R-:W-:Y:S02]  /*0840*/  IADD3 R66, R83.reuse, 0x20, RZ ;  /* 0x0000002053427810 */ /* 0x040fe40007ffe0ff */
[C---:B------:R-:W-:Y:S02]  /*0850*/  IADD3 R0, R83.reuse, 0x40, RZ ;  /* 0x0000004053007810 */ /* 0x040fe40007ffe0ff */
[C---:B------:R-:W-:Y:S02]  /*0860*/  IADD3 R64, R83.reuse, 0x60, RZ ;  /* 0x0000006053407810 */ /* 0x040fe40007ffe0ff */
[----:B------:R-:W-:-:S02]  /*0870*/  IADD3 R4, R83, 0x80, RZ ;  /* 0x0000008053047810 */ /* 0x000fc40007ffe0ff */
[C---:B------:R-:W-:Y:S02]  /*0880*/  IADD3 R62, R83.reuse, 0xa0, RZ ;  /* 0x000000a0533e7810 */ /* 0x040fe40007ffe0ff */
[C---:B------:R-:W-:Y:S02]  /*0890*/  IADD3 R6, R83.reuse, 0xc0, RZ ;  /* 0x000000c053067810 */ /* 0x040fe40007ffe0ff */
[C---:B------:R-:W-:Y:S02]  /*08a0*/  IADD3 R60, R83.reuse, 0xe0, RZ ;  /* 0x000000e0533c7810 */ /* 0x040fe40007ffe0ff */
[C---:B------:R-:W-:Y:S02]  /*08b0*/  LOP3.LUT R153, R83.reuse, 0x1f, RZ, 0xc0, !PT ;  /* 0x0000001f53997812 */ /* 0x040fe400078ec0ff */
[----:B------:R-:W-:Y:S02]  /*08c0*/  SHF.R.S32.HI R70, RZ, 0x1f, R83 ;  /* 0x0000001fff467819 */ /* 0x000fe40000011453 */
[----:B------:R-:W-:-:S02]  /*08d0*/  LEA.HI.SX32 R68, R83, R83, 0x1b ;  /* 0x0000005353447211 */ /* 0x000fc400078fdaff */
[----:B------:R-:W-:Y:S02]  /*08e0*/  LEA.HI.SX32 R67, R67, R67, 0x1b ;  /* 0x0000004343437211 */ /* 0x000fe400078fdaff */
[-C--:B------:R-:W-:Y:S02]  /*08f0*/  LEA.HI.SX32 R66, R66, R83.reuse, 0x1b ;  /* 0x0000005342427211 */ /* 0x080fe400078fdaff */
[-C--:B------:R-:W-:Y:S02]  /*0900*/  LEA.HI.SX32 R65, R0, R83.reuse, 0x1b ;  /* 0x0000005300417211 */ /* 0x080fe400078fdaff */
[-C--:B------:R-:W-:Y:S02]  /*0910*/  LEA.HI.SX32 R64, R64, R83.reuse, 0x1b ;  /* 0x0000005340407211 */ /* 0x080fe400078fdaff */
[-C--:B------:R-:W-:Y:S02]  /*0920*/  LEA.HI.SX32 R63, R4, R83.reuse, 0x1b ;  /* 0x00000053043f7211 */ /* 0x080fe400078fdaff */
[----:B------:R-:W-:-:S02]  /*0930*/  LEA.HI.SX32 R62, R62, R83, 0x1b ;  /* 0x000000533e3e7211 */ /* 0x000fc400078fdaff */
[-C--:B------:R-:W-:Y:S02]  /*0940*/  LEA.HI.SX32 R61, R6, R83.reuse, 0x1b ;  /* 0x00000053063d7211 */ /* 0x080fe400078fdaff */
[----:B-1----:R-:W-:Y:S02]  /*0950*/  LEA.HI.SX32 R60, R60, R83, 0x1b ;  /* 0x000000533c3c7211 */ /* 0x002fe400078fdaff */
.L_x_7765:
        /* <DEDUP_REMOVED lines=17> */
[----:B-1----:R-:W1:Y:S04]  /*0a70*/  LDS.128 R8, [R71.X16] ;  /* 0x0000000047087984 */ /* 0x002e68000000cc00 */
[----:B------:R-:W-:Y:S06]  /*0a80*/  BAR.SYNC.DEFER_BLOCKING 0x0 ;  /* 0x0000000000007b1d */ /* 0x000fec0000010000 */
[----:B------:R-:W2:Y:S01]  /*0a90*/  LDG.E.128 R32, [R18.64] ;  /* 0x0000000612207981 */ /* 0x000ea2000c1e1d00 */
[----:B0-----:R-:W-:-:S02]  /*0aa0*/  PRMT R16, RZ, 0x5410, R4 ;  /* 0x00005410ff107816 */ /* 0x001fc40000000004 */
[----:B------:R-:W-:Y:S02]  /*0ab0*/  ISETP.LT.AND P0, PT, RZ, c[0x0][0x16c], PT ;  /* 0x00005b00ff007a0c */ /* 0x000fe40003f01270 */
[----:B-1----:R-:W-:Y:S02]  /*0ac0*/  PRMT R121, RZ, 0x5410, R8 ;  /* 0x00005410ff797816 */ /* 0x002fe40000000008 */
[----:B------:R-:W-:Y:S02]  /*0ad0*/  PRMT R119, RZ, 0x5410, R9 ;  /* 0x00005410ff777816 */ /* 0x000fe40000000009 */
[----:B------:R-:W-:Y:S01]  /*0ae0*/  PRMT R115, RZ, 0x5410, R11 ;  /* 0x00005410ff737816 */ /* 0x000fe2000000000b */
[--C-:B-----5:R-:W-:Y:S01]  /*0af0*/  FADD.FTZ R121, R121, R88.reuse ;  /* 0x0000005879797221 */ /* 0x120fe20000010000 */
        /* <DEDUP_REMOVED lines=10> */
[----:B--2---:R-:W-:Y:S01]  /*0ba0*/  STS.128 [R71.X16], R32 ;  /* 0x0000002047007388 */ /* 0x004fe2000000cc00 */
[----:B------:R-:W-:-:S06]  /*0bb0*/  NOP ;  /* 0x0000000000007918 */ /* 0x000fcc0000000000 */
[----:B------:R-:W0:Y:S02]  /*0bc0*/  LDS.128 R12, [R71.X16] ;  /* 0x00000000470c7984 */ /* 0x000e24000000cc00 */
[--C-:B0-----:R-:W-:Y:S02]  /*0bd0*/  PRMT R0, RZ, 0x5410, R12.reuse ;  /* 0x00005410ff007816 */ /* 0x101fe4000000000c */
[----:B------:R-:W-:Y:S02]  /*0be0*/  PRMT R94, RZ, 0x7610, R12 ;  /* 0x00007610ff5e7816 */ /* 0x000fe4000000000c */
[----:B------:R-:W-:Y:S01]  /*0bf0*/  PRMT R12, RZ, 0x5410, R5 ;  /* 0x00005410ff0c7816 */ /* 0x000fe20000000005 */
[C---:B------:R-:W-:Y:S01]  /*0c00*/  FFMA.FTZ R85, R0.reuse, R16, R85 ;  /* 0x0000001000557223 */ /* 0x040fe20000010055 */
[----:B------:R-:W-:Y:S01]  /*0c10*/  PRMT R16, RZ, 0x7610, R4 ;  /* 0x00007610ff107816 */ /* 0x000fe20000000004 */
[-C--:B------:R-:W-:Y:S01]  /*0c20*/  FMUL.FTZ R120, R0, R89.reuse ;  /* 0x0000005900787220 */ /* 0x080fe20000410000 */
[--C-:B------:R-:W-:Y:S01]  /*0c30*/  PRMT R92, RZ, 0x5410, R13.reuse ;  /* 0x00005410ff5c7816 */ /* 0x100fe2000000000d */
[CC--:B------:R-:W-:Y:S01]  /*0c40*/  FMUL.FTZ R113, R94.reuse, R89.reuse ;  /* 0x000000595e717220 */ /* 0x0c0fe20000410000 */
[----:B------:R-:W-:Y:S01]  /*0c50*/  PRMT R98, RZ, 0x7610, R13 ;  /* 0x00007610ff627816 */ /* 0x000fe2000000000d */
[----:B------:R-:W-:Y:S01]  /*0c60*/  FFMA.FTZ R85, R94, R16, R85 ;  /* 0x000000105e557223 */ /* 0x000fe20000010055 */
[--C-:B------:R-:W-:Y:S01]  /*0c70*/  PRMT R96, RZ, 0x5410, R14.reuse ;  /* 0x00005410ff607816 */ /* 0x100fe2000000000e */
        /* <DEDUP_REMOVED lines=16> */
[----:B------:R-:W-:Y:S01]  /*0d80*/  FADD.FTZ R128, R13, R88 ;  /* 0x000000580d807221 */ /* 0x000fe20000010000 */
[----:B------:R-:W-:Y:S01]  /*0d90*/  PRMT R8, RZ, 0x7610, R7 ;  /* 0x00007610ff087816 */ /* 0x000fe20000000007 */
[----:B------:R-:W-:-:S02]  /*0da0*/  FMUL.FTZ R107, R130, R89 ;  /* 0x00000059826b7220 */ /* 0x000fc40000410000 */
[----:B------:R-:W-:-:S04]  /*0db0*/  FFMA.FTZ R85, R100, R12, R85 ;  /* 0x0000000c64557223 */ /* 0x000fc80000010055 */
[----:B------:R-:W-:-:S04]  /*0dc0*/  FFMA.FTZ R85, R102, R16, R85 ;  /* 0x0000001066557223 */ /* 0x000fc80000010055 */
[----:B------:R-:W-:Y:S01]  /*0dd0*/  FFMA.FTZ R85, R130, R8, R85 ;  /* 0x0000000882557223 */ /* 0x000fe20000010055 */
[----:B------:R-:W-:Y:S06]  /*0de0*/  BAR.SYNC.DEFER_BLOCKING 0x0 ;  /* 0x0000000000007b1d */ /* 0x000fec0000010000 */
[----:B---3--:R-:W-:Y:S05]  /*0df0*/  @P0 BRA `(.L_x_7742) ;  /* 0x0000009000000947 */ /* 0x008fea0003800000 */
[----:B------:R-:W-:Y:S01]  /*0e00*/  HFMA2.MMA R93, -RZ, RZ, 0, 0 ;  /* 0x00000000ff5d7435 */ /* 0x000fe200000001ff */
[----:B------:R-:W-:Y:S01]  /*0e10*/  MOV R104, RZ ;  /* 0x000000ff00687202 */ /* 0x000fe20000000f00 */
[----:B------:R-:W-:Y:S01]  /*0e20*/  HFMA2.MMA R106, -RZ, RZ, 0, 0 ;  /* 0x00000000ff6a7435 */ /* 0x000fe200000001ff */
[----:B------:R-:W-:Y:S01]  /*0e30*/  MOV R95, RZ ;  /* 0x000000ff005f7202 */ /* 0x000fe20000000f00 */
[----:B------:R-:W-:Y:S01]  /*0e40*/  HFMA2.MMA R99, -RZ, RZ, 0, 0 ;  /* 0x00000000ff637435 */ /* 0x000fe200000001ff */
[----:B------:R-:W-:Y:S01]  /*0e50*/  IMAD.MOV.U32 R110, RZ, RZ, RZ ;  /* 0x000000ffff6e7224 */ /* 0x000fe200078e00ff */
[----:B------:R-:W-:Y:S01]  /*0e60*/  HFMA2.MMA R97, -RZ, RZ, 0, 0 ;  /* 0x00000000ff617435 */ /* 0x000fe200000001ff */
[----:B------:R-:W-:Y:S01]  /*0e70*/  MOV R108, RZ ;  /* 0x000000ff006c7202 */ /* 0x000fe20000000f00 */
[----:B------:R-:W-:Y:S05]  /*0e80*/  BRA `(.L_x_7743) ;  /* 0x0000233000007947 */ /* 0x000fea0003800000 */
.L_x_7742:
[----:B------:R-:W-:Y:S01]  /*0e90*/  HFMA2.MMA R11, -RZ, RZ, 0, 0 ;  /* 0x00000000ff0b7435 */ /* 0x000fe200000001ff */
[C---:B------:R-:W-:Y:S01]  /*0ea0*/  IMAD R8, R157.reuse, c[0x0][0x298], RZ ;  /* 0x0000a6009d087a24 */ /* 0x040fe200078e02ff */
[----:B------:R-:W-:Y:S01]  /*0eb0*/  MOV R10, R83 ;  /* 0x00000053000a7202 */ /* 0x000fe20000000f00 */
[----:B------:R-:W-:Y:S01]  /*0ec0*/  IMAD R12, R157, c[0x0][0x2b8], RZ ;  /* 0x0000ae009d0c7a24 */ /* 0x000fe200078e02ff */
[----:B------:R-:W-:Y:S01]  /*0ed0*/  HFMA2.MMA R93, -RZ, RZ, 0, 0 ;  /* 0x00000000ff5d7435 */ /* 0x000fe200000001ff */
[C---:B------:R-:W-:Y:S01]  /*0ee0*/  IMAD R13, R87.reuse, c[0x0][0x29c], R8 ;  /* 0x0000a700570d7a24 */ /* 0x040fe200078e0208 */
[----:B------:R-:W-:Y:S01]  /*0ef0*/  HFMA2.MMA R106, -RZ, RZ, 0, 0 ;  /* 0x00000000ff6a7435 */ /* 0x000fe200000001ff */
[C---:B------:R-:W-:Y:S01]  /*0f00*/  IMAD R15, R87.reuse, c[0x0][0x2bc], R12 ;  /* 0x0000af00570f7a24 */ /* 0x040fe200078e020c */
[----:B------:R-:W-:Y:S01]  /*0f10*/  IADD3 R12, R72, -0x1, RZ ;  /* 0xffffffff480c7810 */ /* 0x000fe20007ffe0ff */
[----:B------:R-:W-:Y:S01]  /*0f20*/  HFMA2.MMA R99, -RZ, RZ, 0, 0 ;  /* 0x00000000ff637435 */ /* 0x000fe200000001ff */
[C-C-:B------:R-:W-:Y:S01]  /*0f30*/  IMAD.WIDE.U32 R8, R87.reuse, c[0x0][0x298], R10.reuse ;  /* 0x0000a60057087a25 */ /* 0x140fe200078e000a */
[----:B------:R-:W-:Y:S01]  /*0f40*/  HFMA2.MMA R108, -RZ, RZ, 0, 0 ;  /* 0x00000000ff6c7435 */ /* 0x000fe200000001ff */
[----:B------:R-:W-:Y:S01]  /*0f50*/  SHF.L.U32 R29, R12, 0x8, RZ ;  /* 0x000000080c1d7819 */ /* 0x000fe200000006ff */
[----:B------:R-:W-:Y:S01]  /*0f60*/  CS2R R104, SRZ ;  /* 0x0000000000687805 */ /* 0x000fe2000001ff00 */
[----:B------:R-:W-:Y:S01]  /*0f70*/  IMAD.WIDE.U32 R10, R87, c[0x0][0x2b8], R10 ;  /* 0x0000ae00570a7a25 */ /* 0x000fe200078e000a */
[----:B------:R-:W-:-:S02]  /*0f80*/  IADD3 R9, R9, R13, RZ ;  /* 0x0000000d09097210 */ /* 0x000fc40007ffe0ff */
[----:B------:R-:W-:Y:S01]  /*0f90*/  SHF.R.S32.HI R16, RZ, 0x1f, R29 ;  /* 0x0000001fff107819 */ /* 0x000fe2000001141d */
[----:B------:R-:W-:Y:S01]  /*0fa0*/  IMAD R13, R155, c[0x0][0x2a0], RZ ;  /* 0x0000a8009b0d7a24 */ /* 0x000fe200078e02ff */
[----:B------:R-:W-:Y:S01]  /*0fb0*/  IADD3 R11, R11, R15, RZ ;  /* 0x0000000f0b0b7210 */ /* 0x000fe20007ffe0ff */
[----:B------:R-:W-:Y:S01]  /*0fc0*/  IMAD R15, R155, c[0x0][0x2c0], RZ ;  /* 0x0000b0009b0f7a24 */ /* 0x000fe200078e02ff */
[----:B------:R-:W-:Y:S01]  /*0fd0*/  MOV R103, RZ ;  /* 0x000000ff00677202 */ /* 0x000fe20000000f00 */
[C---:B------:R-:W-:Y:S01]  /*0fe0*/  IMAD R13, R86.reuse, c[0x0][0x2a4], R13 ;  /* 0x0000a900560d7a24 */ /* 0x040fe200078e020d */
[----:B------:R-:W-:Y:S01]  /*0ff0*/  MOV R95, RZ ;  /* 0x000000ff005f7202 */ /* 0x000fe20000000f00 */
[C---:B------:R-:W-:Y:S01]  /*1000*/  IMAD.WIDE.U32 R8, R86.reuse, c[0x0][0x2a0], R8 ;  /* 0x0000a80056087a25 */ /* 0x040fe200078e0008 */
[----:B------:R-:W-:Y:S02]  /*1010*/  MOV R110, RZ ;  /* 0x000000ff006e7202 */ /* 0x000fe40000000f00 */
[----:B------:R-:W-:Y:S01]  /*1020*/  MOV R97, RZ ;  /* 0x000000ff00617202 */ /* 0x000fe20000000f00 */
[C---:B------:R-:W-:Y:S01]  /*1030*/  IMAD R15, R86.reuse, c[0x0][0x2c4], R15 ;  /* 0x0000b100560f7a24 */ /* 0x040fe200078e020f */
[----:B------:R-:W-:Y:S01]  /*1040*/  IADD3 R19, R9, R13, RZ ;  /* 0x0000000d09137210 */ /* 0x000fe20007ffe0ff */
[----:B------:R-:W-:Y:S01]  /*1050*/  IMAD.WIDE.U32 R10, R86, c[0x0][0x2c0], R10 ;  /* 0x0000b000560a7a25 */ /* 0x000fe200078e000a */
[----:B------:R-:W-:-:S02]  /*1060*/  LEA R12, P1, R8, c[0x0][0x318], 0x2 ;  /* 0x0000c600080c7a11 */ /* 0x000fc400078210ff */
[----:B------:R-:W-:Y:S01]  /*1070*/  MOV R9, c[0x0][0x174] ;  /* 0x00005d0000097a02 */ /* 0x000fe20000000f00 */
[----:B------:R-:W-:Y:S01]  /*1080*/  IMAD.MOV.U32 R112, RZ, RZ, RZ ;  /* 0x000000ffff707224 */ /* 0x000fe200078e00ff */
[----:B------:R-:W-:Y:S02]  /*1090*/  IADD3 R17, R11, R15, RZ ;  /* 0x0000000f0b117210 */ /* 0x000fe40007ffe0ff */
[----:B------:R-:W-:Y:S02]  /*10a0*/  LEA.HI.X R13, R8, c[0x0][0x31c], R19, 0x2, P1 ;  /* 0x0000c700080d7a11 */ /* 0x000fe400008f1413 */
[----:B------:R-:W-:Y:S02]  /*10b0*/  LEA R11, R9, UR4, 0x8 ;  /* 0x00000004090b7c11 */ /* 0x000fe4000f8e40ff */
[----:B------:R-:W-:Y:S02]  /*10c0*/  LEA R14, P2, R10, c[0x0][0x320], 0x2 ;  /* 0x0000c8000a0e7a11 */ /* 0x000fe400078410ff */
[----:B------:R-:W-:Y:S01]  /*10d0*/  IADD3 R26, P0, R29, R8, RZ ;  /* 0x000000081d1a7210 */ /* 0x000fe20007f1e0ff */
[----:B------:R-:W-:Y:S01]  /*10e0*/  IMAD.WIDE R8, R11, 0x4, R12 ;  /* 0x000000040b087825 */ /* 0x000fe200078e020c */
[----:B------:R-:W-:-:S02]  /*10f0*/  IADD3 R28, P1, R29, R10, RZ ;  /* 0x0000000a1d1c7210 */ /* 0x000fc40007f3e0ff */
[----:B------:R-:W-:Y:S02]  /*1100*/  LEA.HI.X R15, R10, c[0x0][0x324], R17, 0x2, P2 ;  /* 0x0000c9000a0f7a11 */ /* 0x000fe400010f1411 */
[C---:B------:R-:W-:Y:S02]  /*1110*/  IADD3.X R27, R16.reuse, R19, RZ, P0, !PT ;  /* 0x00000013101b7210 */ /* 0x040fe400007fe4ff */
[----:B------:R-:W-:Y:S01]  /*1120*/  IADD3.X R29, R16, R17, RZ, P1, !PT ;  /* 0x00000011101d7210 */ /* 0x000fe20000ffe4ff */
[----:B------:R-:W-:Y:S01]  /*1130*/  IMAD.WIDE R10, R11, 0x4, R14 ;  /* 0x000000040b0a7825 */ /* 0x000fe200078e020e */
[C---:B------:R-:W-:Y:S02]  /*1140*/  IADD3 R30, P0, R8.reuse, -0x380, RZ ;  /* 0xfffffc80081e7810 */ /* 0x040fe40007f1e0ff */
[C---:B------:R-:W-:Y:S02]  /*1150*/  IADD3 R32, P1, R8.reuse, -0x300, RZ ;  /* 0xfffffd0008207810 */ /* 0x040fe40007f3e0ff */
[----:B------:R-:W-:-:S02]  /*1160*/  IADD3 R34, P2, R8, -0x280, RZ ;  /* 0xfffffd8008227810 */ /* 0x000fc40007f5e0ff */
[C---:B------:R-:W-:Y:S02]  /*1170*/  IADD3 R36, P3, R8.reuse, -0x200, RZ ;  /* 0xfffffe0008247810 */ /* 0x040fe40007f7e0ff */
[C---:B------:R-:W-:Y:S02]  /*1180*/  IADD3 R38, P4, R8.reuse, -0x180, RZ ;  /* 0xfffffe8008267810 */ /* 0x040fe40007f9e0ff */
[C---:B------:R-:W-:Y:S02]  /*1190*/  IADD3 R40, P5, R8.reuse, -0x100, RZ ;  /* 0xffffff0008287810 */ /* 0x040fe40007fbe0ff */
[----:B------:R-:W-:Y:S02]  /*11a0*/  IADD3 R42, P6, R8, -0x80, RZ ;  /* 0xffffff80082a7810 */ /* 0x000fe40007fde0ff */
[C---:B------:R-:W-:Y:S02]  /*11b0*/  IADD3.X R31, R9.reuse, -0x1, RZ, P0, !PT ;  /* 0xffffffff091f7810 */ /* 0x040fe400007fe4ff */
        /* <DEDUP_REMOVED lines=19> */
[----:B------:R-:W-:Y:S02]  /*12f0*/  IADD3.X R57, R11, -0x1, RZ, P6, !PT ;  /* 0xffffffff0b397810 */ /* 0x000fe400037fe4ff */
.L_x_7764:
[----:B------:R-:W-:Y:S01]  /*1300*/  SHF.R.S32.HI R139, RZ, 0x1f, R105 ;  /* 0x0000001fff8b7819 */ /* 0x000fe20000011469 */
[----:B------:R-:W-:Y:S01]  /*1310*/  IMAD.WIDE.U32 R8, R105, c[0x0][0x1a0], RZ ;  /* 0x0000680069087a25 */ /* 0x000fe200078e00ff */
[C---:B------:R-:W-:Y:S02]  /*1320*/  SHF.L.U32 R59, R83.reuse, 0x4, RZ ;  /* 0x00000004533b7819 */ /* 0x040fe400000006ff */
[----:B------:R-:W-:Y:S01]  /*1330*/  SHF.L.U64.HI R58, R83, 0x4, R70 ;  /* 0x00000004533a7819 */ /* 0x000fe20000010246 */
[----:B------:R-:W-:-:S04]  /*1340*/  IMAD R10, R139, c[0x0][0x1a0], RZ ;  /* 0x000068008b0a7a24 */ /* 0x000fc800078e02ff */
[----:B------:R-:W-:Y:S01]  /*1350*/  IMAD R11, R105, c[0x0][0x1a4], R10 ;  /* 0x00006900690b7a24 */ /* 0x000fe200078e020a */
[----:B------:R-:W-:-:S04]  /*1360*/  LEA R10, P0, R8, R76, 0x1 ;  /* 0x0000004c080a7211 */ /* 0x000fc800078008ff */
[----:B------:R-:W-:Y:S02]  /*1370*/  IADD3 R9, R9, R11, RZ ;  /* 0x0000000b09097210 */ /* 0x000fe40007ffe0ff */
[----:B------:R-:W-:Y:S02]  /*1380*/  IADD3 R10, P1, R10, R59, RZ ;  /* 0x0000003b0a0a7210 */ /* 0x000fe40007f3e0ff */
[----:B------:R-:W-:-:S04]  /*1390*/  LEA.HI.X R9, R8, R75, R9, 0x1, P0 ;  /* 0x0000004b08097211 */ /* 0x000fc800000f0c09 */
[----:B------:R-:W-:-:S06]  /*13a0*/  IADD3.X R11, R9, R58, RZ, P1, !PT ;  /* 0x0000003a090b7210 */ /* 0x000fcc0000ffe4ff */
[----:B--2---:R-:W2:Y:S01]  /*13b0*/  LDG.E.128 R8, [R10.64] ;  /* 0x000000060a087981 */ /* 0x004ea2000c1e1d00 */
[----:B------:R-:W-:Y:S01]  /*13c0*/  MOV R12, R2 ;  /* 0x00000002000c7202 */ /* 0x000fe20000000f00 */
[C---:B------:R-:W-:Y:S01]  /*13d0*/  IMAD R14, R139.reuse, c[0x0][0x188], RZ ;  /* 0x000062008b0e7a24 */ /* 0x040fe200078e02ff */
[----:B------:R-:W-:Y:S01]  /*13e0*/  MOV R13, R69 ;  /* 0x00000045000d7202 */ /* 0x000fe20000000f00 */
[----:B------:R-:W-:Y:S02]  /*13f0*/  IMAD R18, R139, c[0x0][0x1c0], RZ ;  /* 0x000070008b127a24 */ /* 0x000fe400078e02ff */
[C---:B------:R-:W-:Y:S02]  /*1400*/  IMAD R15, R105.reuse, c[0x0][0x18c], R14 ;  /* 0x00006300690f7a24 */ /* 0x040fe400078e020e */
[----:B------:R-:W-:-:S04]  /*1410*/  IMAD.WIDE.U32 R12, R105, c[0x0][0x188], R12 ;  /* 0x00006200690c7a25 */ /* 0x000fc800078e000c */
[----:B------:R-:W-:Y:S01]  /*1420*/  IMAD.WIDE.U32 R16, R105, c[0x0][0x1c0], RZ ;  /* 0x0000700069107a25 */ /* 0x000fe200078e00ff */
[----:B------:R-:W-:Y:S02]  /*1430*/  LEA R14, P0, R12, c[0x0][0x220], 0x2 ;  /* 0x000088000c0e7a11 */ /* 0x000fe400078010ff */
[----:B------:R-:W-:Y:S01]  /*1440*/  IADD3 R13, R13, R15, RZ ;  /* 0x0000000f0d0d7210 */ /* 0x000fe20007ffe0ff */
[----:B------:R-:W-:Y:S01]  /*1450*/  IMAD R19, R105, c[0x0][0x1c4], R18 ;  /* 0x0000710069137a24 */ /* 0x000fe200078e0212 */
[----:B------:R-:W-:Y:S02]  /*1460*/  LEA R18, P1, R16, R74, 0x1 ;  /* 0x0000004a10127211 */ /* 0x000fe400078208ff */
[----:B------:R-:W-:Y:S01]  /*1470*/  LEA.HI.X R15, R12, c[0x0][0x224], R13, 0x2, P0 ;  /* 0x000089000c0f7a11 */ /* 0x000fe200000f140d */
[----:B------:R-:W-:-:S04]  /*1480*/  IMAD.IADD R17, R17, 0x1, R19 ;  /* 0x0000000111117824 */ /* 0x000fc800078e0213 */
[----:B---3--:R-:W3:Y:S01]  /*1490*/  LDG.E R101, [R14.64] ;  /* 0x000000060e657981 */ /* 0x008ee2000c1e1900 */
[----:B------:R-:W-:Y:S02]  /*14a0*/  LEA.HI.X R17, R16, R73, R17, 0x1, P1 ;  /* 0x0000004910117211 */ /* 0x000fe400008f0c11 */
[----:B------:R-:W-:-:S04]  /*14b0*/  IADD3 R16, P0, R18, R59, RZ ;  /* 0x0000003b12107210 */ /* 0x000fc80007f1e0ff */
[----:B------:R-:W-:Y:S01]  /*14c0*/  IADD3.X R17, R17, R58, RZ, P0, !PT ;  /* 0x0000003a11117210 */ /* 0x000fe200007fe4ff */
[----:B--2---:R0:W-:Y:S01]  /*14d0*/  STS.128 [R71.X16], R8 ;  /* 0x0000000847007388 */ /* 0x0041e2000000cc00 */
[----:B------:R-:W-:-:S06]  /*14e0*/  NOP ;  /* 0x0000000000007918 */ /* 0x000fcc0000000000 */
[----:B------:R-:W2:Y:S01]  /*14f0*/  LDG.E.128 R16, [R16.64] ;  /* 0x0000000610107981 */ /* 0x000ea2000c1e1d00 */
[C---:B------:R-:W-:Y:S02]  /*1500*/  IADD3 R142, R72.reuse, -0x1, RZ ;  /* 0xffffffff488e7810 */ /* 0x040fe40007ffe0ff */
[----:B------:R-:W-:Y:S02]  /*1510*/  ISETP.GT.AND P0, PT, R72, 0x1, PT ;  /* 0x000000014800780c */ /* 0x000fe40003f04270 */
[----:B------:R-:W-:Y:S02]  /*1520*/  LEA.HI R12, R142, R142, RZ, 0x1 ;  /* 0x0000008e8e0c7211 */ /* 0x000fe400078f08ff */
[----:B------:R-:W-:Y:S02]  /*1530*/  ISETP.NE.AND P1, PT, R83, RZ, PT ;  /* 0x000000ff5300720c */ /* 0x000fe40003f25270 */
[----:B------:R-:W-:Y:S01]  /*1540*/  ISETP.EQ.AND P0, PT, R153, RZ, P0 ;  /* 0x000000ff9900720c */ /* 0x000fe20000702270 */
[----:B---3--:R-:W-:Y:S01]  /*1550*/  FMUL.FTZ R137, R101, 1.4426950216293334961 ;  /* 0x3fb8aa3b65897820 */ /* 0x008fe20000410000 */
[----:B------:R-:W-:-:S03]  /*1560*/  LOP3.LUT R13, R12, 0xfffffe, RZ, 0xc0, !PT ;  /* 0x00fffffe0c0d7812 */ /* 0x000fc600078ec0ff */
[----:B------:R-:W-:Y:S01]  /*1570*/  FMUL.FTZ R141, R121, R137 ;  /* 0x00000089798d7220 */ /* 0x000fe20000410000 */
[----:B0-----:R-:W-:-:S05]  /*1580*/  IADD3 R8, R142, -R13, RZ ;  /* 0x8000000d8e087210 */ /* 0x001fca0007ffe0ff */
[----:B------:R-:W0:Y:S01]  /*1590*/  MUFU.EX2 R141, R141 ;  /* 0x0000008d008d7308 */ /* 0x000e220000000800 */
[----:B------:R-:W-:Y:S01]  /*15a0*/  IADD3 R12, R83, 0x200, RZ ;  /* 0x00000200530c7810 */ /* 0x000fe20007ffe0ff */
[----:B------:R-:W-:Y:S01]  /*15b0*/  @!P1 IMAD R12, R8, 0x100, R105 ;  /* 0x00000100080c9824 */ /* 0x000fe200078e0269 */
[----:B------:R-:W-:-:S04]  /*15c0*/  @P0 IADD3 R10, R72, -0x2, RZ ;  /* 0xfffffffe480a0810 */ /* 0x000fc80007ffe0ff */
[----:B------:R-:W-:Y:S01]  /*15d0*/  SHF.L.U32 R134, R12, 0x2, RZ ;  /* 0x000000020c867819 */ /* 0x000fe200000006ff */
[----:B------:R-:W-:Y:S02]  /*15e0*/  @P0 IMAD R133, R10, c[0x0][0x16c], R105 ;  /* 0x00005b000a850a24 */ /* 0x000fe400078e0269 */
[----:B-1----:R-:W1:Y:S01]  /*15f0*/  LDS.128 R8, [R71.X16] ;  /* 0x0000000047087984 */ /* 0x002e62000000cc00 */
[----:B------:R-:W-:Y:S01]  /*1600*/  ISETP.NE.AND P2, PT, R83, 0x1f, PT ;  /* 0x0000001f5300780c */ /* 0x000fe20003f45270 */
[-C--:B------:R-:W-:Y:S02]  /*1610*/  FMUL.FTZ R148, R128, R137.reuse ;  /* 0x0000008980947220 */ /* 0x080fe40000410000 */
[-C--:B------:R-:W-:Y:S02]  /*1620*/  FMUL.FTZ R143, R119, R137.reuse ;  /* 0x00000089778f7220 */ /* 0x080fe40000410000 */
[-C--:B------:R-:W-:Y:S02]  /*1630*/  FMUL.FTZ R146, R126, R137.reuse ;  /* 0x000000897e927220 */ /* 0x080fe40000410000 */
[----:B------:R-:W-:Y:S01]  /*1640*/  FMUL.FTZ R145, R117, R137 ;  /* 0x0000008975917220 */ /* 0x000fe20000410000 */
[----:B------:R-:W-:Y:S01]  /*1650*/  MOV R147, RZ ;  /* 0x000000ff00937202 */ /* 0x000fe20000000f00 */
[----:B------:R-:W-:Y:S01]  /*1660*/  MUFU.EX2 R148, R148 ;  /* 0x0000009400947308 */ /* 0x000fe20000000800 */
[----:B------:R-:W-:-:S04]  /*1670*/  @P0 IMAD.WIDE R132, R133, 0x8, R24 ;  /* 0x0000000885840825 */ /* 0x000fc800078e0218 */
[----:B------:R-:W-:-:S03]  /*1680*/  FMUL.FTZ R131, R124, R137 ;  /* 0x000000897c837220 */ /* 0x000fc60000410000 */
[----:B------:R-:W-:Y:S01]  /*1690*/  MUFU.EX2 R143, R143 ;  /* 0x0000008f008f7308 */ /* 0x000fe20000000800 */
[----:B------:R-:W-:-:S07]  /*16a0*/  PRMT R136, RZ, 0x5410, R6 ;  /* 0x00005410ff887816 */ /* 0x000fce0000000006 */
[----:B------:R-:W-:Y:S01]  /*16b0*/  MUFU.EX2 R146, R146 ;  /* 0x0000009200927308 */ /* 0x000fe20000000800 */
[--C-:B-1----:R-:W-:Y:S02]  /*16c0*/  PRMT R125, RZ, 0x5410, R11.reuse ;  /* 0x00005410ff7d7816 */ /* 0x102fe4000000000b */
[----:B------:R-:W-:Y:S01]  /*16d0*/  PRMT R129, RZ, 0x7610, R11 ;  /* 0x00007610ff817816 */ /* 0x000fe2000000000b */
[----:B------:R-:W-:-:S04]  /*16e0*/  FMUL.FTZ R11, R122, R137 ;  /* 0x000000897a0b7220 */ /* 0x000fc80000410000 */
[----:B------:R-:W-:Y:S08]  /*16f0*/  MUFU.EX2 R145, R145 ;  /* 0x0000009100917308 */ /* 0x000ff00000000800 */
[----:B------:R-:W1:Y:S01]  /*1700*/  MUFU.EX2 R11, R11 ;  /* 0x0000000b000b7308 */ /* 0x000e620000000800 */
[--C-:B------:R-:W-:Y:S02]  /*1710*/  PRMT R123, RZ, 0x5410, R10.reuse ;  /* 0x00005410ff7b7816 */ /* 0x100fe4000000000a */
[----:B------:R-:W-:-:S02]  /*1720*/  PRMT R127, RZ, 0x7610, R10 ;  /* 0x00007610ff7f7816 */ /* 0x000fc4000000000a */
[----:B------:R-:W-:Y:S02]  /*1730*/  PRMT R135, RZ, 0x7610, R6 ;  /* 0x00007610ff877816 */ /* 0x000fe40000000006 */
[----:B------:R-:W-:Y:S01]  /*1740*/  PRMT R138, RZ, 0x5410, R7 ;  /* 0x00005410ff8a7816 */ /* 0x000fe20000000007 */
[----:B------:R3:W4:Y:S01]  /*1750*/  MUFU.EX2 R10, R131 ;  /* 0x00000083000a7308 */ /* 0x0007220000000800 */
[----:B------:R-:W-:Y:S01]  /*1760*/  BSSY B0, `(.L_x_7744) ;  /* 0x000002e000007945 */ /* 0x000fe20003800000 */
[----:B------:R-:W-:Y:S01]  /*1770*/  FMUL.FTZ R152, R124, R135 ;  /* 0x000000877c987220 */ /* 0x000fe20000410000 */
[----:B---3--:R-:W-:-:S05]  /*1780*/  PRMT R131, RZ, 0x7610, R4 ;  /* 0x00007610ff837816 */ /* 0x008fca0000000004 */
[----:B------:R-:W-:Y:S01]  /*1790*/  FMUL.FTZ R160, R128, R131 ;  /* 0x0000008380a07220 */ /* 0x000fe20000410000 */
[----:B--2---:R-:W-:Y:S01]  /*17a0*/  STS.128 [R71.X16+0x210], R16 ;  /* 0x0002101047007388 */ /* 0x004fe2000000cc00 */
[----:B------:R-:W-:-:S06]  /*17b0*/  NOP ;  /* 0x0000000000007918 */ /* 0x000fcc0000000000 */
[----:B------:R-:W2:Y:S04]  /*17c0*/  LDS.128 R12, [R71.X16+0x210] ;  /* 0x00021000470c7984 */ /* 0x000ea8000000cc00 */
[----:B0-----:R0:W-:Y:S04]  /*17d0*/  STS [R134+0xe98], R141 ;  /* 0x000e988d86007388 */ /* 0x0011e80000000800 */
[----:B------:R-:W-:Y:S06]  /*17e0*/  BAR.SYNC.DEFER_BLOCKING 0x0 ;  /* 0x0000000000007b1d */ /* 0x000fec0000010000 */
[----:B------:R3:W1:Y:S01]  /*17f0*/  @P2 LDS R140, [R83.X4+0x169c] ;  /* 0x00169c00538c2984 */ /* 0x0006620000004800 */
[----:B--2---:R-:W-:-:S03]  /*1800*/  PRMT R151, RZ, 0x5410, R13 ;  /* 0x00005410ff977816 */ /* 0x004fc6000000000d */
[----:B------:R2:W5:Y:S01]  /*1810*/  @P0 LDG.E R147, [R132.64+0x4] ;  /* 0x0000040684930981 */ /* 0x000562000c1e1900 */
[----:B------:R-:W-:Y:S01]  /*1820*/  PRMT R161, RZ, 0x7610, R13 ;  /* 0x00007610ffa17816 */ /* 0x000fe2000000000d */
[----:B------:R-:W-:Y:S01]  /*1830*/  FMUL.FTZ R13, R115, R137 ;  /* 0x00000089730d7220 */ /* 0x000fe20000410000 */
[--C-:B------:R-:W-:Y:S02]  /*1840*/  PRMT R167, RZ, 0x5410, R15.reuse ;  /* 0x00005410ffa77816 */ /* 0x100fe4000000000f */
[----:B------:R-:W-:-:S03]  /*1850*/  PRMT R169, RZ, 0x7610, R15 ;  /* 0x00007610ffa97816 */ /* 0x000fc6000000000f */
[----:B------:R-:W1:Y:S01]  /*1860*/  MUFU.EX2 R13, R13 ;  /* 0x0000000d000d7308 */ /* 0x000e620000000800 */
[----:B------:R-:W-:Y:S01]  /*1870*/  PRMT R165, RZ, 0x7610, R14 ;  /* 0x00007610ffa57816 */ /* 0x000fe2000000000e */
[----:B------:R-:W-:Y:S01]  /*1880*/  FMUL.FTZ R144, R102, R167 ;  /* 0x000000a766907220 */ /* 0x000fe20000410000 */
[----:B--2---:R-:W-:Y:S01]  /*1890*/  PRMT R132, RZ, 0x5410, R4 ;  /* 0x00005410ff847816 */ /* 0x004fe20000000004 */
[----:B------:R-:W-:Y:S01]  /*18a0*/  FMUL.FTZ R169, R130, R169 ;  /* 0x000000a982a97220 */ /* 0x000fe20000410000 */
[--C-:B0-----:R-:W-:Y:S02]  /*18b0*/  PRMT R134, RZ, 0x5410, R5.reuse ;  /* 0x00005410ff867816 */ /* 0x101fe40000000005 */
[----:B------:R-:W-:Y:S02]  /*18c0*/  PRMT R133, RZ, 0x7610, R5 ;  /* 0x00007610ff857816 */ /* 0x000fe40000000005 */
[--C-:B------:R-:W-:Y:S02]  /*18d0*/  PRMT R18, RZ, 0x5410, R9.reuse ;  /* 0x00005410ff127816 */ /* 0x100fe40000000009 */
        /* <DEDUP_REMOVED lines=13> */
[----:B-1----:R-:W-:Y:S01]  /*19b0*/  FFMA.FTZ R156, R11, R169, R144 ;  /* 0x000000a90b9c7223 */ /* 0x002fe20000010090 */
        /* <DEDUP_REMOVED lines=8> */
.L_x_7745:
[----:B---34-:R-:W-:Y:S05]  /*1a40*/  BSYNC B0 ;  /* 0x0000000000007941 */ /* 0x018fea0003800000 */
.L_x_7744:
[----:B01----:R-:W-:Y:S01]  /*1a50*/  FMUL.FTZ R8, R11, R140 ;  /* 0x0000008c0b087220 */ /* 0x003fe20000410000 */
[C---:B------:R-:W-:Y:S01]  /*1a60*/  ISETP.NE.AND P0, PT, R153.reuse, 0x1f, PT ;  /* 0x0000001f9900780c */ /* 0x040fe20003f05270 */
[----:B------:R-:W-:Y:S01]  /*1a70*/  FMUL.FTZ R163, R96, R163 ;  /* 0x000000a360a37220 */ /* 0x000fe20000410000 */
[----:B------:R-:W-:Y:S01]  /*1a80*/  ISETP.GE.U32.AND P3, PT, R153, 0x1e, PT ;  /* 0x0000001e9900780c */ /* 0x000fe20003f66070 */
[----:B------:R-:W-:Y:S01]  /*1a90*/  FFMA.FTZ R158, R13, R156, R150 ;  /* 0x0000009c0d9e7223 */ /* 0x000fe20000010096 */
[----:B------:R-:W-:Y:S01]  /*1aa0*/  ISETP.GE.U32.AND P4, PT, R153, 0x18, PT ;  /* 0x000000189900780c */ /* 0x000fe20003f86070 */
[----:B------:R-:W-:Y:S01]  /*1ab0*/  FMUL.FTZ R165, R13, R8 ;  /* 0x000000080da57220 */ /* 0x000fe20000410000 */
[----:B------:R-:W-:Y:S01]  /*1ac0*/  SHF.L.U32 R181, R105, 0x3, RZ ;  /* 0x0000000369b57819 */ /* 0x000fe200000006ff */
[----:B------:R-:W-:Y:S01]  /*1ad0*/  FMUL.FTZ R156, R98, R161 ;  /* 0x000000a1629c7220 */ /* 0x000fe20000410000 */
[----:B------:R-:W-:Y:S01]  /*1ae0*/  ISETP.NE.AND P5, PT, R83, RZ, PT ;  /* 0x000000ff5300720c */ /* 0x000fe20003fa5270 */
[----:B------:R-:W-:Y:S01]  /*1af0*/  FFMA.FTZ R158, R10, R158, R163 ;  /* 0x0000009e0a9e7223 */ /* 0x000fe200000100a3 */
[----:B------:R-:W-:Y:S01]  /*1b00*/  LEA R142, R142, R83, 0x8 ;  /* 0x000000538e8e7211 */ /* 0x000fe200078e40ff */
[----:B------:R-:W-:Y:S01]  /*1b10*/  FMUL.FTZ R8, R10, R165 ;  /* 0x000000a50a087220 */ /* 0x000fe20000410000 */
[----:B------:R-:W-:Y:S01]  /*1b20*/  BSSY B0, `(.L_x_7746) ;  /* 0x00000ce000007945 */ /* 0x000fe20003800000 */
[----:B------:R-:W-:-:S02]  /*1b30*/  FMUL.FTZ R151, R92, R151 ;  /* 0x000000975c977220 */ /* 0x000fc40000410000 */
[C---:B------:R-:W-:Y:S02]  /*1b40*/  FFMA.FTZ R167, R145.reuse, R158, R156 ;  /* 0x0000009e91a77223 */ /* 0x040fe4000001009c */
[----:B------:R-:W-:Y:S02]  /*1b50*/  FMUL.FTZ R161, R145, R8 ;  /* 0x0000000891a17220 */ /* 0x000fe40000410000 */
[----:B------:R-:W-:Y:S02]  /*1b60*/  FMUL.FTZ R158, R94, R149 ;  /* 0x000000955e9e7220 */ /* 0x000fe40000410000 */
[C---:B------:R-:W-:Y:S02]  /*1b70*/  FFMA.FTZ R167, R146.reuse, R167, R151 ;  /* 0x000000a792a77223 */ /* 0x040fe40000010097 */
        /* <DEDUP_REMOVED lines=8> */
[C---:B------:R-:W-:Y:S01]  /*1c00*/  FFMA.FTZ R8, R148.reuse, R164, R165 ;  /* 0x000000a494087223 */ /* 0x040fe200000100a5 */
[----:B------:R-:W0:Y:S01]  /*1c10*/  SHFL.DOWN PT, R175, R176, 0x1, 0x1f ;  /* 0x08201f00b0af7f89 */ /* 0x000e2200000e0000 */
[----:B------:R-:W-:Y:S02]  /*1c20*/  FMUL.FTZ R177, R148, R9 ;  /* 0x0000000994b17220 */ /* 0x000fe40000410000 */
[----:B------:R-:W-:Y:S02]  /*1c30*/  FMUL.FTZ R162, R141, R148 ;  /* 0x000000948da27220 */ /* 0x000fe40000410000 */
[----:B------:R-:W-:Y:S01]  /*1c40*/  FMUL.FTZ R167, R19, R154 ;  /* 0x0000009a13a77220 */ /* 0x000fe20000410000 */
[----:B------:R-:W1:Y:S01]  /*1c50*/  SHFL.DOWN PT, R178, R177, 0x1, 0x1f ;  /* 0x08201f00b1b27f89 */ /* 0x000e6200000e0000 */
        /* <DEDUP_REMOVED lines=9> */
[----:B------:R-:W-:Y:S02]  /*1cf0*/  FMUL.FTZ R170, R125, R14 ;  /* 0x0000000e7daa7220 */ /* 0x000fe40000410000 */
[C---:B------:R-:W-:Y:S02]  /*1d00*/  FFMA.FTZ R149, R10.reuse, R149, R171 ;  /* 0x000000950a957223 */ /* 0x040fe400000100ab */
[----:B------:R-:W-:Y:S02]  /*1d10*/  FMUL.FTZ R8, R10, R9 ;  /* 0x000000090a087220 */ /* 0x000fe40000410000 */
[----:B------:R-:W-:Y:S02]  /*1d20*/  FMUL.FTZ R172, R129, R162 ;  /* 0x000000a281ac7220 */ /* 0x000fe40000410000 */
[----:B------:R-:W-:-:S02]  /*1d30*/  FFMA.FTZ R149, R13, R149, R170 ;  /* 0x000000950d957223 */ /* 0x000fc400000100aa */
[----:B------:R-:W-:Y:S02]  /*1d40*/  FMUL.FTZ R8, R13, R8 ;  /* 0x000000080d087220 */ /* 0x000fe40000410000 */
[C---:B------:R-:W-:Y:S02]  /*1d50*/  FFMA.FTZ R173, R11.reuse, R149, R172 ;  /* 0x000000950bad7223 */ /* 0x040fe400000100ac */
[----:B------:R-:W-:Y:S02]  /*1d60*/  FMUL.FTZ R174, R11, R8 ;  /* 0x000000080bae7220 */ /* 0x000fe40000410000 */
[C---:B0-----:R-:W-:Y:S01]  /*1d70*/  @P0 FFMA.FTZ R176, R177.reuse, R175, R176 ;  /* 0x000000afb1b00223 */ /* 0x041fe200000100b0 */
[----:B------:R-:W0:Y:S01]  /*1d80*/  SHFL.UP PT, R8, R173, 0x1, RZ ;  /* 0x04200000ad087989 */ /* 0x000e2200000e00ff */
[----:B-1----:R-:W-:Y:S01]  /*1d90*/  @P0 FMUL.FTZ R177, R177, R178 ;  /* 0x000000b2b1b10220 */ /* 0x002fe20000410000 */
[----:B------:R-:W-:Y:S02]  /*1da0*/  ISETP.GE.AND P0, PT, R71, 0x1, PT ;  /* 0x000000014700780c */ /* 0x000fe40003f06270 */
[----:B------:R-:W1:Y:S04]  /*1db0*/  SHFL.UP PT, R9, R174, 0x1, RZ ;  /* 0x04200000ae097989 */ /* 0x000e6800000e00ff */
[----:B------:R-:W2:Y:S04]  /*1dc0*/  SHFL.DOWN PT, R149, R176, 0x2, 0x1f ;  /* 0x08401f00b0957f89 */ /* 0x000ea800000e0000 */
[----:B------:R-:W3:Y:S03]  /*1dd0*/  SHFL.DOWN PT, R178, R177, 0x2, 0x1f ;  /* 0x08401f00b1b27f89 */ /* 0x000ee600000e0000 */
[----:B0-----:R-:W-:-:S02]  /*1de0*/  @P0 FFMA.FTZ R173, R174, R8, R173 ;  /* 0x00000008aead0223 */ /* 0x001fc400000100ad */
        /* <DEDUP_REMOVED lines=11> */
[----:B-1----:R-:W-:-:S03]  /*1ea0*/  @P0 FMUL.FTZ R174, R174, R9 ;  /* 0x00000009aeae0220 */ /* 0x002fc60000410000 */
[----:B------:R-:W0:Y:S01]  /*1eb0*/  SHFL.UP PT, R175, R173, 0x4, RZ ;  /* 0x04800000adaf7989 */ /* 0x000e2200000e00ff */
[----:B------:R-:W-:Y:S02]  /*1ec0*/  ISETP.GE.AND P0, PT, R72, c[0x0][0x174], PT ;  /* 0x00005d0048007a0c */ /* 0x000fe40003f06270 */
[----:B--2---:R-:W-:Y:S01]  /*1ed0*/  @!P3 FFMA.FTZ R176, R177, R179, R176 ;  /* 0x000000b3b1b0b223 */ /* 0x004fe200000100b0 */
[----:B------:R-:W1:Y:S01]  /*1ee0*/  SHFL.UP PT, R149, R174, 0x4, RZ ;  /* 0x04800000ae957989 */ /* 0x000e6200000e00ff */
[----:B------:R-:W-:Y:S01]  /*1ef0*/  ISETP.NE.OR P0, PT, R153, RZ, P0 ;  /* 0x000000ff9900720c */ /* 0x000fe20000705670 */
[----:B---3--:R-:W-:Y:S02]  /*1f00*/  @!P3 FMUL.FTZ R177, R177, R178 ;  /* 0x000000b2b1b1b220 */ /* 0x008fe40000410000 */
[----:B------:R-:W2:Y:S01]  /*1f10*/  SHFL.DOWN PT, R179, R176, 0x8, 0x1f ;  /* 0x09001f00b0b37f89 */ /* 0x000ea200000e0000 */
[C---:B------:R-:W-:Y:S02]  /*1f20*/  ISETP.GE.AND P3, PT, R71.reuse, 0x4, PT ;  /* 0x000000044700780c */ /* 0x040fe40003f66270 */
[----:B------:R-:W-:Y:S01]  /*1f30*/  MOV R9, RZ ;  /* 0x000000ff00097202 */ /* 0x000fe20000000f00 */
[----:B------:R-:W3:Y:S06]  /*1f40*/  SHFL.DOWN PT, R178, R177, 0x8, 0x1f ;  /* 0x09001f00b1b27f89 */ /* 0x000eec00000e0000 */
[----:B------:R-:W-:Y:S01]  /*1f50*/  @!P0 LDS.64 R8, [R181+0x1718] ;  /* 0x00171800b5088984 */ /* 0x000fe20000000a00 */
[----:B------:R-:W-:-:S03]  /*1f60*/  ISETP.GE.AND P0, PT, R71, 0x8, PT ;  /* 0x000000084700780c */ /* 0x000fc60003f06270 */
        /* <DEDUP_REMOVED lines=16> */
[----:B------:R-:W-:Y:S04]  /*2070*/  SHFL.IDX PT, R180, R9, RZ, 0x1f ;  /* 0x00001fff09b47589 */ /* 0x000fe800000e0000 */
[----:B------:R-:W-:Y:S04]  /*2080*/  SHFL.DOWN PT, R182, R176, 0x1, 0x1f ;  /* 0x08201f00b0b67f89 */ /* 0x000fe800000e0000 */
[----:B------:R-:W2:Y:S04]  /*2090*/  SHFL.DOWN PT, R183, R177, 0x1, 0x1f ;  /* 0x08201f00b1b77f89 */ /* 0x000ea800000e0000 */
[----:B------:R-:W-:Y:S01]  /*20a0*/  SHFL.IDX PT, R179, R176, RZ, 0x1f ;  /* 0x00001fffb0b37589 */ /* 0x000fe200000e0000 */
[----:B0-----:R-:W-:-:S03]  /*20b0*/  @P0 FFMA.FTZ R173, R174, R175, R173 ;  /* 0x000000afaead0223 */ /* 0x001fc600000100ad */
[----:B------:R-:W0:Y:S01]  /*20c0*/  SHFL.IDX PT, R178, R177, RZ, 0x1f ;  /* 0x00001fffb1b27589 */ /* 0x000e2200000e0000 */
[----:B-1----:R-:W-:-:S03]  /*20d0*/  @P0 FMUL.FTZ R174, R174, R149 ;  /* 0x00000095aeae0220 */ /* 0x002fc60000410000 */
[----:B-----5:R1:W-:Y:S04]  /*20e0*/  SHFL.IDX PT, R175, R147, RZ, 0x1f ;  /* 0x00001fff93af7589 */ /* 0x0203e800000e0000 */
[----:B------:R-:W-:Y:S04]  /*20f0*/  SHFL.UP PT, R173, R173, 0x1, RZ ;  /* 0x04200000adad7989 */ /* 0x000fe800000e00ff */
[----:B------:R-:W3:Y:S01]  /*2100*/  SHFL.UP PT, R174, R174, 0x1, RZ ;  /* 0x04200000aeae7989 */ /* 0x000ee200000e00ff */
[----:B-1----:R-:W-:Y:S01]  /*2110*/  P2R R147, PR, RZ, 0x20 ;  /* 0x00000020ff937803 */ /* 0x002fe20000000000 */
[----:B--2---:R-:W-:-:S04]  /*2120*/  @P2 FFMA.FTZ R180, R183, R180, R182 ;  /* 0x000000b4b7b42223 */ /* 0x004fc800000100b6 */
[----:B------:R-:W-:-:S04]  /*2130*/  FFMA.FTZ R140, R180, R140, R169 ;  /* 0x0000008cb48c7223 */ /* 0x000fc800000100a9 */
[----:B------:R-:W-:Y:S02]  /*2140*/  FFMA.FTZ R144, R11, R140, R144 ;  /* 0x0000008c0b907223 */ /* 0x000fe40000010090 */
[C---:B0-----:R-:W-:Y:S02]  /*2150*/  FFMA.FTZ R9, R178.reuse, R9, R179 ;  /* 0x00000009b2097223 */ /* 0x041fe400000100b3 */
[----:B------:R-:W-:Y:S02]  /*2160*/  FFMA.FTZ R149, R13, R144, R150 ;  /* 0x000000900d957223 */ /* 0x000fe40000010096 */
[----:B------:R-:W-:Y:S02]  /*2170*/  FMUL.FTZ R8, R178, R8 ;  /* 0x00000008b2087220 */ /* 0x000fe40000410000 */
[----:B------:R-:W-:Y:S02]  /*2180*/  FFMA.FTZ R150, R10, R149, R163 ;  /* 0x000000950a967223 */ /* 0x000fe400000100a3 */
[----:B------:R-:W-:Y:S01]  /*2190*/  FMUL.FTZ R180, R122, R140 ;  /* 0x0000008c7ab47220 */ /* 0x000fe20000410000 */
[----:B------:R0:W-:Y:S01]  /*21a0*/  @!P5 STS.64 [R181+0x1718], R8 ;  /* 0x00171808b500d388 */ /* 0x0001e20000000a00 */
[----:B------:R-:W-:-:S02]  /*21b0*/  FFMA.FTZ R147, R145, R150, R156 ;  /* 0x0000009691937223 */ /* 0x000fc4000001009c */
[----:B---3--:R-:W-:Y:S02]  /*21c0*/  @P1 FFMA.FTZ R175, R174, R175, R173 ;  /* 0x000000afaeaf1223 */ /* 0x008fe400000100ad */
[----:B------:R-:W-:Y:S02]  /*21d0*/  FFMA.FTZ R156, R146, R147, R151 ;  /* 0x00000093929c7223 */ /* 0x000fe40000010097 */
[----:B------:R-:W-:Y:S02]  /*21e0*/  FFMA.FTZ R175, R141, R175, R164 ;  /* 0x000000af8daf7223 */ /* 0x000fe400000100a4 */
[----:B------:R-:W-:Y:S02]  /*21f0*/  FFMA.FTZ R151, R143, R156, R158 ;  /* 0x0000009c8f977223 */ /* 0x000fe4000001009e */
[C---:B------:R-:W-:Y:S02]  /*2200*/  FFMA.FTZ R177, R148.reuse, R175, R165 ;  /* 0x000000af94b17223 */ /* 0x040fe400000100a5 */
[----:B------:R-:W-:-:S02]  /*2210*/  FFMA.FTZ R158, R148, R151, R161 ;  /* 0x00000097949e7223 */ /* 0x000fc400000100a1 */
[----:B------:R-:W-:Y:S02]  /*2220*/  FFMA.FTZ R141, R16, -R159, R175 ;  /* 0x8000009f108d7223 */ /* 0x000fe400000100af */
[----:B0-----:R-:W-:Y:S02]  /*2230*/  FMUL.FTZ R8, R121, R158 ;  /* 0x0000009e79087220 */ /* 0x001fe40000410000 */
[----:B------:R-:W-:Y:S02]  /*2240*/  FFMA.FTZ R179, R143, R177, R166 ;  /* 0x000000b18fb37223 */ /* 0x000fe400000100a6 */
[----:B------:R-:W-:Y:S02]  /*2250*/  FMUL.FTZ R163, R117, R150 ;  /* 0x0000009675a37220 */ /* 0x000fe40000410000 */
[----:B------:R-:W-:Y:S02]  /*2260*/  FFMA.FTZ R143, R17, -R160, R177 ;  /* 0x800000a0118f7223 */ /* 0x000fe400000100b1 */
[----:B------:R-:W-:-:S02]  /*2270*/  FMUL.FTZ R160, R128, R151 ;  /* 0x0000009780a07220 */ /* 0x000fc40000410000 */
[----:B------:R-:W-:Y:S02]  /*2280*/  FFMA.FTZ R148, R141, R8, RZ ;  /* 0x000000088d947223 */ /* 0x000fe400000100ff */
[----:B------:R-:W-:Y:S02]  /*2290*/  FMUL.FTZ R164, R136, R163 ;  /* 0x000000a388a47220 */ /* 0x000fe40000410000 */
[----:B------:R-:W-:Y:S02]  /*22a0*/  FFMA.FTZ R181, R146, R179, R167 ;  /* 0x000000b392b57223 */ /* 0x000fe400000100a7 */
[----:B------:R-:W-:Y:S01]  /*22b0*/  FFMA.FTZ R146, R18, -R15, R179 ;  /* 0x8000000f12927223 */ /* 0x000fe200000100b3 */
[----:B------:R0:W-:Y:S01]  /*22c0*/  STS [R67.X4+0x430], R164 ;  /* 0x000430a443007388 */ /* 0x0001e20000004800 */
[----:B------:R-:W-:Y:S02]  /*22d0*/  FFMA.FTZ R9, R143, R160, R148 ;  /* 0x000000a08f097223 */ /* 0x000fe40000010094 */
[----:B------:R-:W-:-:S02]  /*22e0*/  FMUL.FTZ R169, R115, R144 ;  /* 0x0000009073a97220 */ /* 0x000fc40000410000 */
[----:B------:R-:W-:Y:S02]  /*22f0*/  FMUL.FTZ R174, R124, R149 ;  /* 0x000000957cae7220 */ /* 0x000fe40000410000 */
[----:B------:R-:W-:Y:S02]  /*2300*/  FMUL.FTZ R15, R119, R156 ;  /* 0x0000009c770f7220 */ /* 0x000fe40000410000 */
[----:B------:R-:W-:Y:S02]  /*2310*/  FMUL.FTZ R148, R126, R147 ;  /* 0x000000937e947220 */ /* 0x000fe40000410000 */
[----:B------:R-:W-:Y:S02]  /*2320*/  FMUL.FTZ R182, R137, R180 ;  /* 0x000000b489b67220 */ /* 0x000fe40000410000 */
[----:B------:R-:W-:Y:S02]  /*2330*/  FMUL.FTZ R178, R138, R169 ;  /* 0x000000a98ab27220 */ /* 0x000fe40000410000 */
[----:B------:R-:W-:Y:S01]  /*2340*/  FMUL.FTZ R176, R135, R174 ;  /* 0x000000ae87b07220 */ /* 0x000fe20000410000 */
[----:B------:R-:W-:Y:S01]  /*2350*/  STS [R67.X4+0x43c], R182 ;  /* 0x00043cb643007388 */ /* 0x000fe20000004800 */
[----:B------:R-:W-:-:S02]  /*2360*/  FMUL.FTZ R166, R133, R148 ;  /* 0x0000009485a67220 */ /* 0x000fc40000410000 */
[----:B0-----:R-:W-:Y:S01]  /*2370*/  FMUL.FTZ R164, R134, R15 ;  /* 0x0000000f86a47220 */ /* 0x001fe20000410000 */
[----:B------:R-:W-:Y:S01]  /*2380*/  STS [R67.X4+0x438], R178 ;  /* 0x000438b243007388 */ /* 0x000fe20000004800 */
[----:B------:R-:W-:Y:S02]  /*2390*/  FMUL.FTZ R160, R131, R160 ;  /* 0x000000a083a07220 */ /* 0x000fe40000410000 */
[----:B------:R-:W-:Y:S01]  /*23a0*/  FMUL.FTZ R8, R132, R8 ;  /* 0x0000000884087220 */ /* 0x000fe20000410000 */
[----:B------:R-:W-:Y:S01]  /*23b0*/  STS [R67.X4+0x434], R176 ;  /* 0x000434b043007388 */ /* 0x000fe20000004800 */
[----:B------:R-:W-:Y:S01]  /*23c0*/  FFMA.FTZ R183, R145, R181, R168 ;  /* 0x000000b591b77223 */ /* 0x000fe200000100a8 */
[----:B------:R-:W-:Y:S01]  /*23d0*/  IADD3 R168, -R142, c[0x0][0x168], RZ ;  /* 0x00005a008ea87a10 */ /* 0x000fe20007ffe1ff */
[----:B------:R-:W-:Y:S01]  /*23e0*/  FFMA.FTZ R154, R19, -R154, R181 ;  /* 0x8000009a139a7223 */ /* 0x000fe200000100b5 */
[----:B------:R0:W-:Y:S01]  /*23f0*/  STS [R67.X4+0x42c], R166 ;  /* 0x00042ca643007388 */ /* 0x0001e20000004800 */
[----:B------:R-:W-:Y:S01]  /*2400*/  FFMA.FTZ R9, R146, R15, R9 ;  /* 0x0000000f92097223 */ /* 0x000fe20000010009 */
[----:B------:R-:W-:Y:S01]  /*2410*/  ISETP.GE.AND P0, PT, R168, 0x1, PT ;  /* 0x00000001a800780c */ /* 0x000fe20003f06270 */
[----:B------:R-:W-:Y:S01]  /*2420*/  FFMA.FTZ R15, R10, R183, R171 ;  /* 0x000000b70a0f7223 */ /* 0x000fe200000100ab */
[----:B------:R-:W-:Y:S01]  /*2430*/  STS [R67.X4+0x428], R164 ;  /* 0x000428a443007388 */ /* 0x000fe20000004800 */
[----:B------:R-:W-:-:S02]  /*2440*/  FFMA.FTZ R148, R154, R148, R9 ;  /* 0x000000949a947223 */ /* 0x000fc40000010009 */
[----:B------:R-:W-:Y:S01]  /*2450*/  FFMA.FTZ R145, R123, -R12, R183 ;  /* 0x8000000c7b917223 */ /* 0x000fe200000100b7 */
[----:B------:R-:W-:Y:S01]  /*2460*/  STS [R67.X4+0x424], R160 ;  /* 0x000424a043007388 */ /* 0x000fe20000004800 */
[----:B------:R-:W-:Y:S01]  /*2470*/  FFMA.FTZ R13, R13, R15, R170 ;  /* 0x0000000f0d0d7223 */ /* 0x000fe200000100aa */
[----:B0-----:R-:W-:Y:S01]  /*2480*/  SHF.L.U64.HI R166, R112, 0x2, R103 ;  /* 0x0000000270a67819 */ /* 0x001fe20000010267 */
[----:B------:R-:W-:Y:S01]  /*2490*/  FFMA.FTZ R163, R145, R163, R148 ;  /* 0x000000a391a37223 */ /* 0x000fe20000010094 */
[----:B------:R0:W-:Y:S01]  /*24a0*/  STS [R67.X4+0x420], R8 ;  /* 0x0004200843007388 */ /* 0x0001e20000004800 */
[----:B------:R-:W-:Y:S02]  /*24b0*/  FFMA.FTZ R152, R127, -R152, R15 ;  /* 0x800000987f987223 */ /* 0x000fe4000001000f */
[----:B------:R-:W-:Y:S01]  /*24c0*/  FFMA.FTZ R159, R125, -R14, R13 ;  /* 0x8000000e7d9f7223 */ /* 0x000fe2000001000d */
[----:B------:R-:W-:Y:S01]  /*24d0*/  BAR.SYNC.DEFER_BLOCKING 0x0 ;  /* 0x0000000000007b1d */ /* 0x000fe20000010000 */
[----:B------:R-:W-:-:S02]  /*24e0*/  FFMA.FTZ R174, R152, R174, R163 ;  /* 0x000000ae98ae7223 */ /* 0x000fc400000100a3 */
[----:B------:R-:W-:Y:S02]  /*24f0*/  FMUL.FTZ R10, R0, R175 ;  /* 0x000000af000a7220 */ /* 0x000fe40000410000 */
[----:B------:R-:W-:Y:S02]  /*2500*/  FFMA.FTZ R11, R11, R13, R172 ;  /* 0x0000000d0b0b7223 */ /* 0x000fe400000100ac */
[----:B------:R-:W-:Y:S02]  /*2510*/  FFMA.FTZ R174, R159, R169, R174 ;  /* 0x000000a99fae7223 */ /* 0x000fe400000100ae */
[----:B------:R-:W-:Y:S02]  /*2520*/  FFMA.FTZ R148, R129, -R162, R11 ;  /* 0x800000a281947223 */ /* 0x000fe4000001000b */
[----:B0-----:R-:W-:Y:S02]  /*2530*/  FMUL.FTZ R8, R94, R177 ;  /* 0x000000b15e087220 */ /* 0x001fe40000410000 */
[----:B------:R-:W-:Y:S01]  /*2540*/  FMUL.FTZ R12, R92, R179 ;  /* 0x000000b35c0c7220 */ /* 0x000fe20000410000 */
[----:B------:R-:W-:Y:S01]  /*2550*/  SHF.L.U32 R179, R112, 0x2, RZ ;  /* 0x0000000270b37819 */ /* 0x000fe200000006ff */
[----:B------:R-:W-:-:S02]  /*2560*/  FMUL.FTZ R14, R98, R181 ;  /* 0x000000b5620e7220 */ /* 0x000fc40000410000 */
[----:B------:R-:W-:Y:S02]  /*2570*/  FMUL.FTZ R162, R96, R183 ;  /* 0x000000b760a27220 */ /* 0x000fe40000410000 */
[----:B------:R-:W-:Y:S02]  /*2580*/  FMUL.FTZ R142, R102, R13 ;  /* 0x0000000d668e7220 */ /* 0x000fe40000410000 */
[----:B------:R-:W-:Y:S02]  /*2590*/  FMUL.FTZ R164, R130, R11 ;  /* 0x0000000b82a47220 */ /* 0x000fe40000410000 */
[----:B------:R-:W-:Y:S01]  /*25a0*/  FMUL.FTZ R9, R148, R180 ;  /* 0x000000b494097220 */ /* 0x000fe20000410000 */
[----:B------:R-:W0:Y:S03]  /*25b0*/  LDS R165, [R68.X4+0x420] ;  /* 0x0004200044a57984 */ /* 0x000e260000004800 */
[----:B------:R-:W-:Y:S01]  /*25c0*/  FADD.FTZ R160, R174, R9 ;  /* 0x00000009aea07221 */ /* 0x000fe20000010000 */
        /* <DEDUP_REMOVED lines=8> */
[----:B------:R-:W-:Y:S04]  /*2650*/  STS [R67.X4+0x844], R8 ;  /* 0x0008440843007388 */ /* 0x000fe80000004800 */
[----:B------:R-:W-:Y:S01]  /*2660*/  STS [R67.X4+0x848], R12 ;  /* 0x0008480c43007388 */ /* 0x000fe20000004800 */
[----:B-1----:R-:W-:-:S03]  /*2670*/  FMUL.FTZ R10, R100, R15 ;  /* 0x0000000f640a7220 */ /* 0x002fc60000410000 */
[----:B------:R-:W-:Y:S04]  /*2680*/  STS [R67.X4+0x84c], R14 ;  /* 0x00084c0e43007388 */ /* 0x000fe80000004800 */
[----:B------:R1:W-:Y:S04]  /*2690*/  STS [R67.X4+0x850], R162 ;  /* 0x000850a243007388 */ /* 0x0003e80000004800 */
[----:B------:R0:W-:Y:S04]  /*26a0*/  STS [R67.X4+0x854], R10 ;  /* 0x0008540a43007388 */ /* 0x0001e80000004800 */
[----:B------:R0:W-:Y:S01]  /*26b0*/  STS [R67.X4+0x858], R142 ;  /* 0x0008588e43007388 */ /* 0x0001e20000004800 */
[----:B-1----:R-:W-:-:S03]  /*26c0*/  IMAD R162, R166, c[0x0][0x2b0], RZ ;  /* 0x0000ac00a6a27a24 */ /* 0x002fc600078e02ff */
[----:B------:R1:W-:Y:S01]  /*26d0*/  STS [R67.X4+0x85c], R164 ;  /* 0x00085ca443007388 */ /* 0x0003e20000004800 */
[----:B------:R-:W-:-:S03]  /*26e0*/  IMAD R166, R166, c[0x0][0x2d0], RZ ;  /* 0x0000b400a6a67a24 */ /* 0x000fc600078e02ff */
[----:B------:R-:W-:Y:S06]  /*26f0*/  BAR.SYNC.DEFER_BLOCKING 0x0 ;  /* 0x0000000000007b1d */ /* 0x000fec0000010000 */
[----:B------:R-:W-:Y:S05]  /*2700*/  @!P0 BRA `(.L_x_7747) ;  /* 0x000000f000008947 */ /* 0x000fea0003800000 */
[----:B01234-:R-:W0:Y:S01]  /*2710*/  LDS R177, [R68.X4+0x840] ;  /* 0x0008400044b17984 */ /* 0x01fe220000004800 */
[C---:B------:R-:W-:Y:S02]  /*2720*/  IMAD R10, R139.reuse, c[0x0][0x2b0], RZ ;  /* 0x0000ac008b0a7a24 */ /* 0x040fe400078e02ff */
[----:B------:R-:W-:Y:S02]  /*2730*/  IMAD R12, R139, c[0x0][0x2d0], RZ ;  /* 0x0000b4008b0c7a24 */ /* 0x000fe400078e02ff */
[----:B------:R-:W-:-:S04]  /*2740*/  IMAD.WIDE.U32 R8, R105, c[0x0][0x2b0], R26 ;  /* 0x0000ac0069087a25 */ /* 0x000fc800078e001a */
[C---:B------:R-:W-:Y:S02]  /*2750*/  IMAD R13, R105.reuse, c[0x0][0x2b4], R10 ;  /* 0x0000ad00690d7a24 */ /* 0x040fe400078e020a */
[C---:B------:R-:W-:Y:S01]  /*2760*/  IMAD R15, R105.reuse, c[0x0][0x2d4], R12 ;  /* 0x0000b500690f7a24 */ /* 0x040fe200078e020c */
[----:B------:R-:W-:Y:S01]  /*2770*/  LEA R12, P0, R8, c[0x0][0x318], 0x2 ;  /* 0x0000c600080c7a11 */ /* 0x000fe200078010ff */
        /* <DEDUP_REMOVED lines=8> */
.L_x_7747:
[----:B01234-:R-:W-:Y:S05]  /*2800*/  BSYNC B0 ;  /* 0x0000000000007941 */ /* 0x01ffea0003800000 */
.L_x_7746:
[----:B------:R0:W1:Y:S01]  /*2810*/  LDS R13, [R66.X4+0x8c0] ;  /* 0x0008c000420d7984 */ /* 0x0000620000004800 */
[C---:B------:R-:W-:Y:S01]  /*2820*/  ISETP.GE.AND P6, PT, R168.reuse, 0x21, PT ;  /* 0x00000021a800780c */ /* 0x040fe20003fc6270 */
[----:B------:R-:W-:Y:S01]  /*2830*/  BSSY B0, `(.L_x_7748) ;  /* 0x0000010000007945 */ /* 0x000fe20003800000 */
[C---:B------:R-:W-:Y:S01]  /*2840*/  IMAD R15, R179.reuse, c[0x0][0x2b4], R162 ;  /* 0x0000ad00b30f7a24 */ /* 0x040fe200078e02a2 */
[C---:B------:R-:W-:Y:S01]  /*2850*/  ISETP.GE.AND P0, PT, R168.reuse, 0x41, PT ;  /* 0x00000041a800780c */ /* 0x040fe20003f06270 */
[----:B------:R-:W-:Y:S01]  /*2860*/  IMAD R139, R179, c[0x0][0x2d4], R166 ;  /* 0x0000b500b38b7a24 */ /* 0x000fe200078e02a6 */
[----:B------:R-:W-:-:S02]  /*2870*/  ISETP.GE.AND P1, PT, R168, 0x61, PT ;  /* 0x00000061a800780c */ /* 0x000fc40003f26270 */
[C---:B------:R-:W-:Y:S02]  /*2880*/  ISETP.GE.AND P2, PT, R168.reuse, 0x81, PT ;  /* 0x00000081a800780c */ /* 0x040fe40003f46270 */
[C---:B------:R-:W-:Y:S02]  /*2890*/  ISETP.GE.AND P3, PT, R168.reuse, 0xa1, PT ;  /* 0x000000a1a800780c */ /* 0x040fe40003f66270 */
        /* <DEDUP_REMOVED lines=9> */
.L_x_7749:
[----:B0-----:R-:W-:Y:S05]  /*2930*/  BSYNC B0 ;  /* 0x0000000000007941 */ /* 0x001fea0003800000 */
.L_x_7748:
        /* <DEDUP_REMOVED lines=9> */
.L_x_7751:
[----:B------:R-:W-:Y:S05]  /*29d0*/  BSYNC B0 ;  /* 0x0000000000007941 */ /* 0x000fea0003800000 */
.L_x_7750:
[----:B-12---:R1:W2:Y:S01]  /*29e0*/  LDS R13, [R64.X4+0x9c0] ;  /* 0x0009c000400d7984 */ /* 0x0062a20000004800 */
[----:B------:R-:W-:Y:S01]  /*29f0*/  BSSY B0, `(.L_x_7752) ;  /* 0x0000008000007945 */ /* 0x000fe20003800000 */
[----:B------:R-:W-:Y:S05]  /*2a00*/  @!P1 BRA `(.L_x_7753) ;  /* 0x0000006000009947 */ /* 0x000fea0003800000 */
[----:B------:R-:W-:-:S04]  /*2a10*/  IMAD.WIDE.U32 R10, R179, c[0x0][0x2b0], R34 ;  /* 0x0000ac00b30a7a25 */ /* 0x000fc800078e0022 */
[----:B------:R-:W-:Y:S01]  /*2a20*/  IMAD.WIDE.U32 R8, R179, c[0x0][0x2d0], R48 ;  /* 0x0000b400b3087a25 */ /* 0x000fe200078e0030 */
[----:B------:R-:W-:-:S04]  /*2a30*/  IADD3 R11, R15, R11, RZ ;  /* 0x0000000b0f0b7210 */ /* 0x000fc80007ffe0ff */
[----:B------:R-:W-:Y:S01]  /*2a40*/  IADD3 R9, R139, R9, RZ ;  /* 0x000000098b097210 */ /* 0x000fe20007ffe0ff */
[----:B------:R3:W-:Y:S04]  /*2a50*/  RED.E.ADD.F32.FTZ.RN.STRONG.GPU [R10.64], R171 ;  /* 0x000000ab0a00798e */ /* 0x0007e8000c10e786 */
[----:B--2---:R3:W-:Y:S02]  /*2a60*/  RED.E.ADD.F32.FTZ.RN.STRONG.GPU [R8.64], R13 ;  /* 0x0000000d0800798e */ /* 0x0047e4000c10e786 */
.L_x_7753:
[----:B------:R-:W-:Y:S05]  /*2a70*/  BSYNC B0 ;  /* 0x0000000000007941 */ /* 0x000fea0003800000 */
.L_x_7752:
        /* <DEDUP_REMOVED lines=9> */
.L_x_7755:
[----:B------:R-:W-:Y:S05]  /*2b10*/  BSYNC B0 ;  /* 0x0000000000007941 */ /* 0x000fea0003800000 */
.L_x_7754:
        /* <DEDUP_REMOVED lines=9> */
.L_x_7757:
[----:B------:R-:W-:Y:S05]  /*2bb0*/  BSYNC B0 ;  /* 0x0000000000007941 */ /* 0x000fea0003800000 */
.L_x_7756:
        /* <DEDUP_REMOVED lines=9> */
.L_x_7759:
[----:B------:R-:W-:Y:S05]  /*2c50*/  BSYNC B0 ;  /* 0x0000000000007941 */ /* 0x000fea0003800000 */
.L_x_7758:
        /* <DEDUP_REMOVED lines=9> */
.L_x_7761:
[----:B------:R-:W-:Y:S05]  /*2cf0*/  BSYNC B0 ;  /* 0x0000000000007941 */ /* 0x000fea0003800000 */
.L_x_7760:
        /* <DEDUP_REMOVED lines=8> */
[C---:B------:R-:W-:Y:S02]  /*2d80*/  FMUL.FTZ R15, R101.reuse, R140 ;  /* 0x0000008c650f7220 */ /* 0x040fe40000410000 */
[C---:B------:R-:W-:Y:S02]  /*2d90*/  FMUL.FTZ R149, R101.reuse, R149 ;  /* 0x0000009565957220 */ /* 0x040fe40000410000 */
[C---:B------:R-:W-:Y:S02]  /*2da0*/  FMUL.FTZ R150, R101.reuse, R150 ;  /* 0x0000009665967220 */ /* 0x040fe40000410000 */
[----:B------:R-:W-:-:S02]  /*2db0*/  FMUL.FTZ R147, R101, R147 ;  /* 0x0000009365937220 */ /* 0x000fc40000410000 */
[----:B----4-:R-:W-:Y:S02]  /*2dc0*/  FMUL.FTZ R13, R101, R156 ;  /* 0x0000009c650d7220 */ /* 0x010fe40000410000 */
        /* <DEDUP_REMOVED lines=19> */
[-C--:B------:R-:W-:Y:S02]  /*2f00*/  FMUL.FTZ R9, R16, R158.reuse ;  /* 0x0000009e10097220 */ /* 0x080fe40000410000 */
[----:B------:R-:W-:Y:S01]  /*2f10*/  FMUL.FTZ R158, R101, R158 ;  /* 0x0000009e659e7220 */ /* 0x000fe20000410000 */
[----:B------:R-:W0:Y:S01]  /*2f20*/  SHFL.DOWN P0, R11, R10, 0x4, 0x1f ;  /* 0x08801f000a0b7f89 */ /* 0x000e220000000000 */
[----:B------:R-:W-:Y:S02]  /*2f30*/  FFMA.FTZ R109, R124, R14, R109 ;  /* 0x0000000e7c6d7223 */ /* 0x000fe4000001006d */
[----:B------:R-:W-:Y:S02]  /*2f40*/  FMUL.FTZ R158, R141, R158 ;  /* 0x0000009e8d9e7220 */ /* 0x000fe40000410000 */
[----:B------:R-:W-:Y:S02]  /*2f50*/  FADD.FTZ R104, R159, R104 ;  /* 0x000000689f687221 */ /* 0x000fe40000010000 */
[----:B------:R-:W-:-:S02]  /*2f60*/  FFMA.FTZ R158, R132, R9, R158 ;  /* 0x00000009849e7223 */ /* 0x000fc4000001009e */
[----:B------:R-:W-:Y:S02]  /*2f70*/  FFMA.FTZ R116, R117, R123, R116 ;  /* 0x0000007b75747223 */ /* 0x000fe40000010074 */
[----:B------:R-:W-:Y:S02]  /*2f80*/  FADD.FTZ R106, R149, R106 ;  /* 0x0000006a956a7221 */ /* 0x000fe40000010000 */
[----:B------:R-:W-:Y:S02]  /*2f90*/  FADD.FTZ R93, R142, R93 ;  /* 0x0000005d8e5d7221 */ /* 0x000fe40000010000 */
[----:B------:R-:W-:Y:S02]  /*2fa0*/  FADD.FTZ R95, R150, R95 ;  /* 0x0000005f965f7221 */ /* 0x000fe40000010000 */
[----:B------:R-:W-:Y:S02]  /*2fb0*/  FFMA.FTZ R113, R128, R8, R113 ;  /* 0x0000000880717223 */ /* 0x000fe40000010071 */
[----:B------:R-:W-:-:S02]  /*2fc0*/  FFMA.FTZ R120, R121, R9, R120 ;  /* 0x0000000979787223 */ /* 0x000fc40000010078 */
[----:B------:R-:W-:Y:S02]  /*2fd0*/  FADD.FTZ R99, R12, R99 ;  /* 0x000000630c637221 */ /* 0x000fe40000010000 */
[----:B------:R-:W-:Y:S02]  /*2fe0*/  FADD.FTZ R97, R158, R97 ;  /* 0x000000619e617221 */ /* 0x000fe40000010000 */
[----:B0-----:R-:W-:Y:S02]  /*2ff0*/  @P0 FADD R11, R10, R11 ;  /* 0x0000000b0a0b0221 */ /* 0x001fe40000000000 */
[----:B------:R-:W-:-:S03]  /*3000*/  FMUL.FTZ R10, R101, R151 ;  /* 0x00000097650a7220 */ /* 0x000fc60000410000 */
[----:B------:R-:W0:Y:S01]  /*3010*/  SHFL.DOWN P0, R162, R11, 0x8, 0x1f ;  /* 0x09001f000ba27f89 */ /* 0x000e220000000000 */
[----:B------:R-:W-:-:S04]  /*3020*/  FMUL.FTZ R10, R143, R10 ;  /* 0x0000000a8f0a7220 */ /* 0x000fc80000410000 */
[----:B------:R-:W-:-:S04]  /*3030*/  FFMA.FTZ R131, R131, R8, R10 ;  /* 0x0000000883837223 */ /* 0x000fc8000001000a */
[----:B------:R-:W-:Y:S02]  /*3040*/  FADD.FTZ R108, R131, R108 ;  /* 0x0000006c836c7221 */ /* 0x000fe40000010000 */
[----:B0-----:R-:W-:Y:S01]  /*3050*/  @P0 FADD R162, R11, R162 ;  /* 0x000000a20ba20221 */ /* 0x001fe20000000000 */
[----:B------:R-:W-:Y:S01]  /*3060*/  ISETP.NE.AND P0, PT, R71, RZ, PT ;  /* 0x000000ff4700720c */ /* 0x000fe20003f05270 */
[----:B------:R-:W-:-:S03]  /*3070*/  FMUL.FTZ R11, R18, R156 ;  /* 0x0000009c120b7220 */ /* 0x000fc60000410000 */
[----:B------:R-:W0:Y:S01]  /*3080*/  SHFL.DOWN P1, R129, R162, 0x10, 0x1f ;  /* 0x0a001f00a2817f89 */ /* 0x000e220000020000 */
[-C--:B------:R-:W-:Y:S02]  /*3090*/  FFMA.FTZ R13, R134, R11.reuse, R13 ;  /* 0x0000000b860d7223 */ /* 0x080fe4000001000d */
[----:B------:R-:W-:Y:S02]  /*30a0*/  FFMA.FTZ R118, R119, R11, R118 ;  /* 0x0000000b77767223 */ /* 0x000fe40000010076 */
        /* <DEDUP_REMOVED lines=10> */
.L_x_7763:
[----:B0-----:R-:W-:Y:S05]  /*3150*/  BSYNC B0 ;  /* 0x0000000000007941 */ /* 0x001fea0003800000 */
.L_x_7762:
[----:B------:R-:W-:Y:S02]  /*3160*/  IADD3 R105, R105, 0x1, RZ ;  /* 0x0000000169697810 */ /* 0x000fe40007ffe0ff */
[----:B------:R-:W-:Y:S02]  /*3170*/  IADD3 R112, P1, R112, 0x1, RZ ;  /* 0x0000000170707810 */ /* 0x000fe40007f3e0ff */
[----:B------:R-:W-:Y:S02]  /*3180*/  ISETP.GE.AND P0, PT, R105, c[0x0][0x16c], PT ;  /* 0x00005b0069007a0c */ /* 0x000fe40003f06270 */
[----:B------:R-:W-:-:S11]  /*3190*/  IADD3.X R103, RZ, R103, RZ, P1, !PT ;  /* 0x00000067ff677210 */ /* 0x000fd60000ffe4ff */
[----:B------:R-:W-:Y:S01]  /*31a0*/  @P0 CALL.REL.NOINC `(.L_x_7743) ;  /* 0x0000001000000944 */ /* 0x000fe20003c00000 */
[----:B------:R-:W-:Y:S05]  /*31b0*/  BRA `(.L_x_7764) ;  /* 0xffffe14000007947 */ /* 0x000fea000383ffff */
.L_x_7743:
[----:B------:R-:W-:Y:S01]  /*31c0*/  BAR.SYNC.DEFER_BLOCKING 0x0 ;  /* 0x0000000000007b1d */ /* 0x000fe20000010000 */
[----:B------:R-:W-:Y:S01]  /*31d0*/  F2FP.BF16.PACK_AB R123, R107, R114 ;  /* 0x000000726b7b723e */ /* 0x000fe200000010ff */
[----:B------:R-:W-:Y:S01]  /*31e0*/  IMAD R0, R157, c[0x0][0x2d8], RZ ;  /* 0x0000b6009d007a24 */ /* 0x000fe200078e02ff */
[----:B------:R-:W-:Y:S01]  /*31f0*/  F2FP.BF16.PACK_AB R122, R109, R116 ;  /* 0x000000746d7a723e */ /* 0x000fe200000010ff */
[----:B------:R-:W-:Y:S01]  /*3200*/  UIADD3 UR4, UR4, -0x100, URZ ;  /* 0xffffff0004047890 */ /* 0x000fe2000fffe03f */
[----:B------:R-:W-:Y:S01]  /*3210*/  F2FP.BF16.PACK_AB R121, R111, R118 ;  /* 0x000000766f79723e */ /* 0x000fe200000010ff */
[----:B------:R-:W-:Y:S01]  /*3220*/  IMAD R7, R87, c[0x0][0x2dc], R0 ;  /* 0x0000b70057077a24 */ /* 0x000fe200078e0200 */
[----:B------:R-:W-:Y:S01]  /*3230*/  F2FP.BF16.PACK_AB R120, R113, R120 ;  /* 0x000000787178723e */ /* 0x000fe200000010ff */
[----:B------:R-:W-:Y:S01]  /*3240*/  IMAD R0, R90, c[0x0][0x2e0], RZ ;  /* 0x0000b8005a007a24 */ /* 0x000fe200078e02ff */
[----:B------:R-:W-:Y:S02]  /*3250*/  IADD3 R26, R72, -0x1, RZ ;  /* 0xffffffff481a7810 */ /* 0x000fe40007ffe0ff */
[----:B------:R-:W-:-:S02]  /*3260*/  F2FP.BF16.PACK_AB R19, R93, R104 ;  /* 0x000000685d13723e */ /* 0x000fc400000010ff */
[----:B------:R-:W-:Y:S02]  /*3270*/  SHF.L.U32 R12, R26, 0x8, RZ ;  /* 0x000000081a0c7819 */ /* 0x000fe400000006ff */
[----:B------:R-:W-:Y:S02]  /*3280*/  F2FP.BF16.PACK_AB R18, R106, R95 ;  /* 0x0000005f6a12723e */ /* 0x000fe400000010ff */
[--C-:B------:R-:W-:Y:S02]  /*3290*/  SHF.R.S32.HI R13, RZ, 0x1f, R12.reuse ;  /* 0x0000001fff0d7819 */ /* 0x100fe4000001140c */
[----:B------:R-:W-:Y:S02]  /*32a0*/  F2FP.BF16.PACK_AB R17, R99, R110 ;  /* 0x0000006e6311723e */ /* 0x000fe400000010ff */
[----:B------:R-:W-:Y:S01]  /*32b0*/  F2FP.BF16.PACK_AB R16, R108, R97 ;  /* 0x000000616c10723e */ /* 0x000fe200000010ff */
[----:B------:R-:W-:Y:S01]  /*32c0*/  IMAD.WIDE.U32 R4, R87, c[0x0][0x2d8], R12 ;  /* 0x0000b60057047a25 */ /* 0x000fe200078e000c */
[----:B------:R-:W-:Y:S01]  /*32d0*/  ISETP.GT.AND P5, PT, R72, 0x1, PT ;  /* 0x000000014800780c */ /* 0x000fe20003fa4270 */
[----:B------:R-:W-:Y:S01]  /*32e0*/  STS.128 [R71.X16], R120 ;  /* 0x0000007847007388 */ /* 0x000fe2000000cc00 */
[----:B------:R-:W-:-:S06]  /*32f0*/  NOP ;  /* 0x0000000000007918 */ /* 0x000fcc0000000000 */
[----:B------:R-:W0:Y:S01]  /*3300*/  LDS.128 R8, [R71.X16] ;  /* 0x0000000047087984 */ /* 0x000e22000000cc00 */
[----:B------:R-:W-:Y:S01]  /*3310*/  IADD3 R5, R5, R7, RZ ;  /* 0x0000000705057210 */ /* 0x000fe20007ffe0ff */
[----:B------:R-:W-:Y:S01]  /*3320*/  IMAD R7, R91, c[0x0][0x2e4], R0 ;  /* 0x0000b9005b077a24 */ /* 0x000fe200078e0200 */
[----:B------:R-:W-:Y:S01]  /*3330*/  IADD3 R74, P1, R74, -0x200, RZ ;  /* 0xfffffe004a4a7810 */ /* 0x000fe20007f3e0ff */
[----:B------:R-:W-:Y:S01]  /*3340*/  IMAD R0, R157, c[0x0][0x2f8], RZ ;  /* 0x0000be009d007a24 */ /* 0x000fe200078e02ff */
[----:B------:R-:W-:Y:S01]  /*3350*/  IADD3 R78, P2, R78, -0x200, RZ ;  /* 0xfffffe004e4e7810 */ /* 0x000fe20007f5e0ff */
[----:B------:R-:W-:Y:S01]  /*3360*/  IMAD.WIDE.U32 R4, R91, c[0x0][0x2e0], R4 ;  /* 0x0000b8005b047a25 */ /* 0x000fe200078e0004 */
[----:B------:R-:W-:Y:S02]  /*3370*/  IADD3 R82, P3, R82, -0x200, RZ ;  /* 0xfffffe0052527810 */ /* 0x000fe40007f7e0ff */
[----:B------:R-:W-:Y:S01]  /*3380*/  IADD3 R80, P4, R80, -0x200, RZ ;  /* 0xfffffe0050507810 */ /* 0x000fe20007f9e0ff */
[----:B------:R-:W-:Y:S01]  /*3390*/  IMAD R27, R87, c[0x0][0x2fc], R0 ;  /* 0x0000bf00571b7a24 */ /* 0x000fe200078e0200 */
[----:B------:R-:W-:Y:S01]  /*33a0*/  IADD3 R5, R5, R7, RZ ;  /* 0x0000000705057210 */ /* 0x000fe20007ffe0ff */
[----:B------:R-:W-:Y:S01]  /*33b0*/  IMAD.WIDE.U32 R12, R87, c[0x0][0x2f8], R12 ;  /* 0x0000be00570c7a25 */ /* 0x000fe200078e000c */
[----:B------:R-:W-:-:S02]  /*33c0*/  LEA R14, P0, R4, c[0x0][0x330], 0x1 ;  /* 0x0000cc00040e7a11 */ /* 0x000fc400078008ff */
[----:B------:R-:W-:Y:S01]  /*33d0*/  MOV R72, R26 ;  /* 0x0000001a00487202 */ /* 0x000fe20000000f00 */
[----:B------:R-:W-:Y:S01]  /*33e0*/  IMAD R0, R90, c[0x0][0x300], RZ ;  /* 0x0000c0005a007a24 */ /* 0x000fe200078e02ff */
[----:B------:R-:W-:Y:S01]  /*33f0*/  LEA.HI.X R5, R4, c[0x0][0x334], R5, 0x1, P0 ;  /* 0x0000cd0004057a11 */ /* 0x000fe200000f0c05 */
[----:B------:R-:W-:Y:S01]  /*3400*/  FADD.FTZ R97, R84, R97 ;  /* 0x0000006154617221 */ /* 0x000fe20000010000 */
[----:B------:R-:W-:Y:S02]  /*3410*/  IADD3 R14, P0, R14, R59, RZ ;  /* 0x0000003b0e0e7210 */ /* 0x000fe40007f1e0ff */
[----:B------:R-:W-:Y:S01]  /*3420*/  IADD3 R13, R13, R27, RZ ;  /* 0x0000001b0d0d7210 */ /* 0x000fe20007ffe0ff */
[----:B------:R-:W-:Y:S01]  /*3430*/  FADD.FTZ R97, R97, R108 ;  /* 0x0000006c61617221 */ /* 0x000fe20000010000 */
[----:B------:R-:W-:Y:S02]  /*3440*/  IADD3.X R15, R5, R58, RZ, P0, !PT ;  /* 0x0000003a050f7210 */ /* 0x000fe400007fe4ff */
[----:B------:R-:W-:Y:S01]  /*3450*/  IADD3.X R73, R73, -0x1, RZ, P1, !PT ;  /* 0xffffffff49497810 */ /* 0x000fe20000ffe4ff */
[----:B------:R-:W-:Y:S01]  /*3460*/  FADD.FTZ R110, R97, R110 ;  /* 0x0000006e616e7221 */ /* 0x000fe20000010000 */
[----:B------:R-:W-:-:S02]  /*3470*/  IADD3.X R77, R77, -0x1, RZ, P2, !PT ;  /* 0xffffffff4d4d7810 */ /* 0x000fc400017fe4ff */
[----:B------:R-:W-:Y:S01]  /*3480*/  IADD3.X R81, R81, -0x1, RZ, P3, !PT ;  /* 0xffffffff51517810 */ /* 0x000fe20001ffe4ff */
[----:B------:R-:W-:Y:S01]  /*3490*/  FADD.FTZ R110, R110, R99 ;  /* 0x000000636e6e7221 */ /* 0x000fe20000010000 */
[----:B------:R-:W-:-:S03]  /*34a0*/  IADD3.X R79, R79, -0x1, RZ, P4, !PT ;  /* 0xffffffff4f4f7810 */ /* 0x000fc600027fe4ff */
[----:B------:R-:W-:-:S04]  /*34b0*/  FADD.FTZ R95, R110, R95 ;  /* 0x0000005f6e5f7221 */ /* 0x000fc80000010000 */
[----:B------:R-:W-:Y:S01]  /*34c0*/  FADD.FTZ R95, R95, R106 ;  /* 0x0000006a5f5f7221 */ /* 0x000fe20000010000 */
[----:B0-----:R0:W-:Y:S03]  /*34d0*/  STG.E.128 [R14.64], R8 ;  /* 0x000000080e007986 */ /* 0x0011e6000c101d06 */
[----:B------:R-:W-:Y:S01]  /*34e0*/  FADD.FTZ R84, R95, R104 ;  /* 0x000000685f547221 */ /* 0x000fe20000010000 */
[----:B------:R-:W-:Y:S03]  /*34f0*/  BAR.SYNC.DEFER_BLOCKING 0x0 ;  /* 0x0000000000007b1d */ /* 0x000fe60000010000 */
[----:B------:R-:W-:Y:S02]  /*3500*/  FADD.FTZ R84, R84, R93 ;  /* 0x0000005d54547221 */ /* 0x000fe40000010000 */
        /* <DEDUP_REMOVED lines=15> */
.L_x_7741:
[----:B------:R-:W-:Y:S02]  /*3600*/  ISETP.NE.U32.AND P0, PT, RZ, c[0x0][0x328], PT ;  /* 0x0000ca00ff007a0c */ /* 0x000fe40003f05070 */
[----:B------:R-:W-:Y:S02]  /*3610*/  ISETP.NE.U32.AND P2, PT, RZ, c[0x0][0x348], PT ;  /* 0x0000d200ff007a0c */ /* 0x000fe40003f45070 */
[----:B------:R-:W-:Y:S02]  /*3620*/  ISETP.NE.AND.EX P1, PT, RZ, c[0x0][0x32c], PT, P0 ;  /* 0x0000cb00ff007a0c */ /* 0x000fe40003f25300 */
[----:B------:R-:W-:-:S11]  /*3630*/  ISETP.NE.AND.EX P0, PT, RZ, c[0x0][0x34c], PT, P2 ;  /* 0x0000d300ff007a0c */ /* 0x000fd60003f05320 */
[----:B------:R-:W-:Y:S05]  /*3640*/  @!P1 BRA `(.L_x_7766) ;  /* 0x0000014000009947 */ /* 0x000fea0003800000 */
[----:B------:R-:W4:Y:S01]  /*3650*/  SHFL.DOWN P1, R0, R85, 0x1, 0x1f ;  /* 0x08201f0055007f89 */ /* 0x000f220000020000 */
[----:B------:R-:W-:Y:S03]  /*3660*/  BSSY B0, `(.L_x_7766) ;  /* 0x0000012000007945 */ /* 0x000fe60003800000 */
[----:B0-----:R-:W0:Y:S01]  /*3670*/  S2R R6, SR_LANEID ;  /* 0x0000000000067919 */ /* 0x001e220000000000 */
        /* <DEDUP_REMOVED lines=16> */
.L_x_7767:
[----:B0-----:R-:W-:Y:S05]  /*3780*/  BSYNC B0 ;  /* 0x0000000000007941 */ /* 0x001fea0003800000 */
.L_x_7766:
[----:B------:R-:W-:Y:S01]  /*3790*/  BSSY B0, `(.L_x_7768) ;  /* 0x0000018000007945 */ /* 0x000fe20003800000 */
[----:B------:R-:W-:Y:S05]  /*37a0*/  @!P0 BRA `(.L_x_7769) ;  /* 0x0000015000008947 */ /* 0x000fea0003800000 */
[----:B------:R-:W-:Y:S06]  /*37b0*/  BAR.SYNC.DEFER_BLOCKING 0x0 ;  /* 0x0000000000007b1d */ /* 0x000fec0000010000 */
[----:B------:R-:W4:Y:S04]  /*37c0*/  SHFL.DOWN P0, R3, R84, 0x1, 0x1f ;  /* 0x08201f0054037f89 */ /* 0x000f280000000000 */
[----:B0-----:R-:W0:Y:S04]  /*37d0*/  S2R R4, SR_LANEID ;  /* 0x0000000000047919 */ /* 0x001e280000000000 */
        /* <DEDUP_REMOVED lines=16> */
[----:B------:R-:W-:Y:S01]  /*38e0*/  MOV R9, RZ ;  /* 0x000000ff00097202 */ /* 0x000fe20000000f00 */
[----:B------:R-:W-:Y:S05]  /*38f0*/  BRA `(.L_x_7770) ;  /* 0x0000001000007947 */ /* 0x000fea0003800000 */
.L_x_7769:
[----:B0-----:R-:W0:Y:S02]  /*3900*/  S2R R9, SR_TID.X ;  /* 0x0000000000097919 */ /* 0x001e240000002100 */
.L_x_7770:
[----:B0-----:R-:W-:Y:S05]  /*3910*/  BSYNC B0 ;  /* 0x0000000000007941 */ /* 0x001fea0003800000 */
.L_x_7768:
[----:B------:R-:W-:-:S13]  /*3920*/  ISETP.GE.AND P0, PT, R9, c[0x0][0x16c], PT ;  /* 0x00005b0009007a0c */ /* 0x000fda0003f06270 */
[----:B------:R-:W-:Y:S05]  /*3930*/  @P0 EXIT ;  /* 0x000000000000094d */ /* 0x000fea0003800000 */
[----:B------:R-:W-:Y:S02]  /*3940*/  IMAD R90, R90, c[0x0][0x288], RZ ;  /* 0x0000a2005a5a7a24 */ /* 0x000fe400078e02ff */
[----:B------:R-:W-:-:S04]  /*3950*/  IMAD.WIDE.U32 R2, R91, c[0x0][0x288], RZ ;  /* 0x0000a2005b027a25 */ /* 0x000fc800078e00ff */
[----:B------:R-:W-:-:S05]  /*3960*/  IMAD R13, R91, c[0x0][0x28c], R90 ;  /* 0x0000a3005b0d7a24 */ /* 0x000fca00078e025a */
[----:B------:R-:W-:Y:S02]  /*3970*/  IADD3 R13, R3, R13, RZ ;  /* 0x0000000d030d7210 */ /* 0x000fe40007ffe0ff */
.L_x_7771:
[----:B0-----:R0:W4:Y:S01]  /*3980*/  LDS R11, [R9.X4+0x1f18] ;  /* 0x001f1800090b7984 */ /* 0x0011220000004800 */
        /* <DEDUP_REMOVED lines=12> */
[----:B----4-:R0:W-:Y:S10]  /*3a50*/  RED.E.ADD.F32.FTZ.RN.STRONG.GPU [R6.64], R11 ;  /* 0x0000000b0600798e */ /* 0x0101f4000c10e786 */
[----:B------:R-:W-:Y:S05]  /*3a60*/  @!P0 BRA `(.L_x_7771) ;  /* 0xffffff1000008947 */ /* 0x000fea000383ffff */
[----:B------:R-:W-:Y:S05]  /*3a70*/  EXIT ;  /* 0x000000000000794d */ /* 0x000fea0003800000 */
.L_x_7772:
        /* <DEDUP_REMOVED lines=16> */
.L_x_9128:


//--------------------- .text._Z25selective_scan_bwd_kernelI32Selective_Scan_bwd_kernel_traitsILi32ELi8ELb1ELb1ELb1ELb0ELb1EN3c108BFloat16EfEEv12SSMParamsBwd --------------------------
	.section	.text._Z25selective_scan_bwd_kernelI32Selective_Scan_bwd_kernel_traitsILi32ELi8ELb1ELb1ELb1ELb0ELb1EN3c108BFloat16EfEEv12SSMParamsBwd,"ax",@progbits
	.sectioninfo	@"SHI_REGISTERS=190"
	.align	128
        .global         _Z25selective_scan_bwd_kernelI32Selective_Scan_bwd_kernel_traitsILi32ELi8ELb1ELb1ELb1ELb0ELb1EN3c108BFloat16EfEEv12SSMParamsBwd
        .type           _Z25selective_scan_bwd_kernelI32Selective_Scan_bwd_kernel_traitsILi32ELi8ELb1ELb1ELb1ELb0ELb1EN3c108BFloat16EfEEv12SSMParamsBwd,@function
        .size           _Z25selective_scan_bwd_kernelI32Selective_Scan_bwd_kernel_traitsILi32ELi8ELb1ELb1ELb1ELb0ELb1EN3c108BFloat16EfEEv12SSMParamsBwd,(.L_x_9129 - _Z25selective_scan_bwd_kernelI32Selective_Scan_bwd_kernel_traitsILi32ELi8ELb1ELb1ELb1ELb0ELb1EN3c108BFloat16EfEEv12SSMParamsBwd)
        .other          _Z25selective_scan_bwd_kernelI32Selective_Scan_bwd_kernel_traitsILi32ELi8ELb1ELb1ELb1ELb0ELb1EN3c108BFloat16EfEEv12SSMParamsBwd,@"STO_CUDA_ENTRY STV_DEFAULT"
_Z25selective_scan_bwd_kernelI32Selective_Scan_bwd_kernel_traitsILi32ELi8ELb1ELb1ELb1ELb0ELb1EN3c108BFloat16EfEEv12SSMParamsBwd:
.text._Z25selective_scan_bwd_kernelI32Selective_Scan_bwd_kernel_traitsILi32ELi8ELb1ELb1ELb1ELb0ELb1EN3c108BFloat16EfEEv12SSMParamsBwd:
        /* <DEDUP_REMOVED lines=18> */
[C---:B------:R-:W-:Y:S01]  /*0120*/  @P1 LEA.HI.X R5, R91.reuse, c[0x0][0x254], R86, 0x2, P3 ;  /* 0x000095005b051a11 */ /* 0x040fe200018f1456 */
[----:B------:R0:W5:Y:S01]  /*0130*/  @P0 LDG.E R84, [R2.64] ;  /* 0x0000000402540981 */ /* 0x000162000c1e1900 */
[----:B-1----:R-:W-:Y:S01]  /*0140*/  IADD3 R6, R0, 0xffffffe, RZ ;  /* 0x0ffffffe00067810 */ /* 0x002fe20007ffe0ff */
[C---:B------:R-:W-:Y:S02]  /*0150*/  IMAD R9, R136.reuse, c[0x0][0x1d0], RZ ;  /* 0x0000740088097a24 */ /* 0x040fe400078e02ff */
[----:B------:R-:W-:Y:S01]  /*0160*/  IMAD R13, R136, c[0x0][0x1e0], RZ ;  /* 0x00007800880d7a24 */ /* 0x000fe200078e02ff */
[----:B------:R1:W2:Y:S01]  /*0170*/  F2I.FTZ.U32.TRUNC.NTZ R7, R6 ;  /* 0x0000000600077305 */ /* 0x0002a2000021f000 */
[----:B------:R3:W5:Y:S01]  /*0180*/  @P1 LDG.E R82, [R4.64] ;  /* 0x0000000404521981 */ /* 0x000762000c1e1900 */
[----:B------:R-:W-:Y:S01]  /*0190*/  LOP3.LUT R10, R91, c[0x0][0x178], RZ, 0x3c, !PT ;  /* 0x00005e005b0a7a12 */ /* 0x000fe200078e3cff */
[C---:B------:R-:W-:Y:S01]  /*01a0*/  IMAD R11, R80.reuse, c[0x0][0x1d4], R9 ;  /* 0x00007500500b7a24 */ /* 0x040fe200078e0209 */
[----:B------:R-:W-:Y:S01]  /*01b0*/  ISETP.NE.AND P0, PT, RZ, c[0x0][0x178], PT ;  /* 0x00005e00ff007a0c */ /* 0x000fe20003f05270 */
[----:B------:R-:W-:Y:S01]  /*01c0*/  IMAD R13, R80, c[0x0][0x1e4], R13 ;  /* 0x00007900500d7a24 */ /* 0x000fe200078e020d */
[----:B0-----:R-:W-:Y:S01]  /*01d0*/  IABS R2, R91 ;  /* 0x0000005b00027213 */ /* 0x001fe20000000000 */
[----:B------:R-:W-:Y:S01]  /*01e0*/  IMAD R15, R136, c[0x0][0x278], RZ ;  /* 0x00009e00880f7a24 */ /* 0x000fe200078e02ff */
[----:B------:R-:W-:Y:S01]  /*01f0*/  ISETP.GE.AND P1, PT, R10, RZ, PT ;  /* 0x000000ff0a00720c */ /* 0x000fe20003f26270 */
[----:B-1----:R-:W-:Y:S01]  /*0200*/  HFMA2.MMA R6, -RZ, RZ, 0, 0 ;  /* 0x00000000ff067435 */ /* 0x002fe200000001ff */
[----:B------:R-:W-:Y:S01]  /*0210*/  IMAD R17, R136, c[0x0][0x190], RZ ;  /* 0x0000640088117a24 */ /* 0x000fe200078e02ff */
[----:B------:R-:W-:Y:S01]  /*0220*/  CS2R R22, SRZ ;  /* 0x0000000000167805 */ /* 0x000fe2000001ff00 */
[C---:B---3--:R-:W-:Y:S01]  /*0230*/  IMAD.WIDE.U32 R4, R80.reuse, c[0x0][0x1e0], RZ ;  /* 0x0000780050047a25 */ /* 0x048fe200078e00ff */
[----:B------:R-:W-:Y:S01]  /*0240*/  CS2R R20, SRZ ;  /* 0x0000000000147805 */ /* 0x000fe2000001ff00 */
[----:B------:R-:W-:Y:S01]  /*0250*/  HFMA2.MMA R88, -RZ, RZ, 0, 0 ;  /* 0x00000000ff587435 */ /* 0x000fe200000001ff */
[----:B------:R-:W-:Y:S01]  /*0260*/  MOV R76, RZ ;  /* 0x000000ff004c7202 */ /* 0x000fe20000000f00 */
[----:B------:R-:W-:Y:S01]  /*0270*/  IMAD R15, R80, c[0x0][0x27c], R15 ;  /* 0x00009f00500f7a24 */ /* 0x000fe200078e020f */
[----:B--2---:R-:W-:Y:S01]  /*0280*/  IADD3 R8, RZ, -R7, RZ ;  /* 0x80000007ff087210 */ /* 0x004fe20007ffe0ff */
[C---:B------:R-:W-:Y:S01]  /*0290*/  IMAD R12, R86.reuse, c[0x0][0x1e8], RZ ;  /* 0x00007a00560c7a24 */ /* 0x040fe200078e02ff */
[----:B------:R-:W-:Y:S01]  /*02a0*/  IADD3 R5, R5, R13, RZ ;  /* 0x0000000d05057210 */ /* 0x000fe20007ffe0ff */
[----:B------:R-:W-:Y:S01]  /*02b0*/  IMAD R14, R86, c[0x0][0x280], RZ ;  /* 0x0000a000560e7a24 */ /* 0x000fe200078e02ff */
[----:B------:R-:W-:Y:S01]  /*02c0*/  MOV R13, c[0x0][0x174] ;  /* 0x00005d00000d7a02 */ /* 0x000fe20000000f00 */
[----:B------:R-:W-:-:S02]  /*02d0*/  IMAD R3, R8, R19, RZ ;  /* 0x0000001308037224 */ /* 0x000fc400078e02ff */
[----:B------:R-:W-:Y:S01]  /*02e0*/  IMAD.WIDE.U32 R4, R91, c[0x0][0x1e8], R4 ;  /* 0x00007a005b047a25 */ /* 0x000fe200078e0004 */
[C---:B------:R-:W-:Y:S02]  /*02f0*/  ISETP.GE.AND P3, PT, R13.reuse, 0x1, PT ;  /* 0x000000010d00780c */ /* 0x040fe40003f66270 */
[----:B------:R-:W-:Y:S01]  /*0300*/  LEA R13, R13, 0xffffff00, 0x8 ;  /* 0xffffff000d0d7811 */ /* 0x000fe200078e40ff */
[----:B------:R-:W-:-:S04]  /*0310*/  IMAD.HI.U32 R7, R7, R3, R6 ;  /* 0x0000000307077227 */ /* 0x000fc800078e0006 */
[----:B------:R-:W-:-:S04]  /*0320*/  IMAD.WIDE.U32 R8, R80, c[0x0][0x190], RZ ;  /* 0x0000640050087a25 */ /* 0x000fc800078e00ff */
[----:B------:R-:W-:-:S04]  /*0330*/  IMAD.HI.U32 R78, R7, R2, RZ ;  /* 0x00000002074e7227 */ /* 0x000fc800078e00ff */
[----:B------:R-:W-:Y:S01]  /*0340*/  IMAD.WIDE.U32 R6, R80, c[0x0][0x278], RZ ;  /* 0x00009e0050067a25 */ /* 0x000fe200078e00ff */
[----:B------:R-:W-:-:S03]  /*0350*/  IADD3 R0, -R78, RZ, RZ ;  /* 0x000000ff4e007210 */ /* 0x000fc60007ffe1ff */
[C---:B------:R-:W-:Y:S01]  /*0360*/  IMAD R17, R80.reuse, c[0x0][0x194], R17 ;  /* 0x0000650050117a24 */ /* 0x040fe200078e0211 */
[----:B------:R-:W-:Y:S01]  /*0370*/  IADD3 R7, R7, R15, RZ ;  /* 0x0000000f07077210 */ /* 0x000fe20007ffe0ff */
[----:B------:R-:W-:Y:S01]  /*0380*/  IMAD R0, R19, R0, R2 ;  /* 0x0000000013007224 */ /* 0x000fe200078e0202 */
[----:B------:R-:W-:Y:S01]  /*0390*/  SHF.R.S32.HI R15, RZ, 0x1f, R13 ;  /* 0x0000001fff0f7819 */ /* 0x000fe2000001140d */
[----:B------:R-:W-:Y:S01]  /*03a0*/  IMAD.WIDE.U32 R2, R80, c[0x0][0x1d0], RZ ;  /* 0x0000740050027a25 */ /* 0x000fe200078e00ff */
[----:B------:R-:W-:Y:S02]  /*03b0*/  IADD3 R9, R9, R17, RZ ;  /* 0x0000001109097210 */ /* 0x000fe40007ffe0ff */
[----:B------:R-:W-:Y:S01]  /*03c0*/  ISETP.GT.U32.AND P4, PT, R19, R0, PT ;  /* 0x000000001300720c */ /* 0x000fe20003f84070 */
[----:B------:R-:W-:Y:S01]  /*03d0*/  IMAD.WIDE.U32 R6, R91, c[0x0][0x280], R6 ;  /* 0x0000a0005b067a25 */ /* 0x000fe200078e0006 */
[----:B------:R-:W-:-:S03]  /*03e0*/  IADD3 R3, R3, R11, RZ ;  /* 0x0000000b03037210 */ /* 0x000fc60007ffe0ff */
[----:B------:R-:W-:Y:S01]  /*03f0*/  IMAD R12, R91, c[0x0][0x1ec], R12 ;  /* 0x00007b005b0c7a24 */ /* 0x000fe200078e020c */
[----:B------:R-:W-:Y:S01]  /*0400*/  IADD3 R77, P5, R13, R6, RZ ;  /* 0x000000060d4d7210 */ /* 0x000fe20007fbe0ff */
[----:B------:R-:W-:-:S04]  /*0410*/  IMAD.WIDE.U32 R2, R91, c[0x0][0x1d8], R2 ;  /* 0x000076005b027a25 */ /* 0x000fc800078e0002 */
[----:B------:R-:W-:Y:S02]  /*0420*/  IMAD R14, R91, c[0x0][0x284], R14 ;  /* 0x0000a1005b0e7a24 */ /* 0x000fe400078e020e */
[-C--:B------:R-:W-:Y:S01]  /*0430*/  @!P4 IADD3 R0, R0, -R19.reuse, RZ ;  /* 0x800000130000c210 */ /* 0x080fe20007ffe0ff */
[----:B------:R-:W-:Y:S01]  /*0440*/  IMAD R17, R136, c[0x0][0x1b0], RZ ;  /* 0x00006c0088117a24 */ /* 0x000fe200078e02ff */
[----:B------:R-:W-:Y:S01]  /*0450*/  @!P4 IADD3 R78, R78, 0x1, RZ ;  /* 0x000000014e4ec810 */ /* 0x000fe20007ffe0ff */
[----:B------:R-:W-:Y:S01]  /*0460*/  IMAD.WIDE.U32 R10, R80, c[0x0][0x1b0], RZ ;  /* 0x00006c00500a7a25 */ /* 0x000fe200078e00ff */
[----:B------:R-:W-:Y:S02]  /*0470*/  ISETP.GE.U32.AND P2, PT, R0, R19, PT ;  /* 0x000000130000720c */ /* 0x000fe40003f46070 */
[----:B------:R-:W-:Y:S01]  /*0480*/  IADD3 R81, P4, R13, R4, RZ ;  /* 0x000000040d517210 */ /* 0x000fe20007f9e0ff */
[----:B------:R-:W-:Y:S01]  /*0490*/  IMAD R0, R86, c[0x0][0x1d8], RZ ;  /* 0x0000760056007a24 */ /* 0x000fe200078e02ff */
[C---:B------:R-:W-:Y:S01]  /*04a0*/  IADD3.X R6, R15.reuse, R7, R14, P5, !PT ;  /* 0x000000070f067210 */ /* 0x040fe20002ffe40e */
[----:B------:R-:W-:Y:S01]  /*04b0*/  IMAD R17, R80, c[0x0][0x1b4], R17 ;  /* 0x00006d0050117a24 */ /* 0x000fe200078e0211 */
[----:B------:R-:W-:Y:S01]  /*04c0*/  IADD3.X R4, R15, R5, R12, P4, !PT ;  /* 0x000000050f047210 */ /* 0x000fe200027fe40c */
[----:B------:R-:W-:-:S03]  /*04d0*/  IMAD R0, R91, c[0x0][0x1dc], R0 ;  /* 0x000077005b007a24 */ /* 0x000fc600078e0200 */
[----:B------:R-:W-:-:S03]  /*04e0*/  IADD3 R11, R11, R17, RZ ;  /* 0x000000110b0b7210 */ /* 0x000fc60007ffe0ff */
        /* <DEDUP_REMOVED lines=8> */
[----:B------:R-:W-:Y:S01]  /*0570*/  LEA.HI.X R85, R85, c[0x0][0x244], R2, 0x1, P0 ;  /* 0x0000910055557a11 */ /* 0x000fe200000f0c02 */
[----:B------:R-:W-:Y:S01]  /*0580*/  IMAD.WIDE.U32 R10, R78, c[0x0][0x1c8], R10 ;  /* 0x000072004e0a7a25 */ /* 0x000fe200078e000a */
[----:B------:R-:W-:Y:S02]  /*0590*/  ISETP.NE.U32.AND P0, PT, RZ, c[0x0][0x260], PT ;  /* 0x00009800ff007a0c */ /* 0x000fe40003f05070 */
[----:B------:R-:W-:Y:S01]  /*05a0*/  LEA R83, P1, R81, c[0x0][0x248], 0x1 ;  /* 0x0000920051537a11 */ /* 0x000fe200078208ff */
[C---:B------:R-:W-:Y:S01]  /*05b0*/  IMAD R3, R134.reuse, c[0x0][0x1a8], RZ ;  /* 0x00006a0086037a24 */ /* 0x040fe200078e02ff */
[----:B------:R-:W-:Y:S01]  /*05c0*/  LEA R79, P2, R77, c[0x0][0x308], 0x1 ;  /* 0x0000c2004d4f7a11 */ /* 0x000fe200078408ff */
[----:B------:R-:W-:Y:S01]  /*05d0*/  IMAD R5, R134, c[0x0][0x1c8], RZ ;  /* 0x0000720086057a24 */ /* 0x000fe200078e02ff */
[----:B------:R-:W-:Y:S01]  /*05e0*/  ISETP.NE.AND.EX P0, PT, RZ, c[0x0][0x264], PT, P0 ;  /* 0x00009900ff007a0c */ /* 0x000fe20003f05300 */
[C---:B------:R-:W-:Y:S01]  /*05f0*/  IMAD R3, R78.reuse, c[0x0][0x1ac], R3 ;  /* 0x00006b004e037a24 */ /* 0x040fe200078e0203 */
[----:B------:R-:W-:Y:S01]  /*0600*/  LEA.HI.X R81, R81, c[0x0][0x24c], R4, 0x1, P1 ;  /* 0x0000930051517a11 */ /* 0x000fe200008f0c04 */
[----:B------:R-:W-:Y:S01]  /*0610*/  IMAD R5, R78, c[0x0][0x1cc], R5 ;  /* 0x000073004e057a24 */ /* 0x000fe200078e0205 */
[----:B------:R-:W-:-:S02]  /*0620*/  LEA.HI.X R77, R77, c[0x0][0x30c], R6, 0x1, P2 ;  /* 0x0000c3004d4d7a11 */ /* 0x000fc400010f0c06 */
[----:B------:R-:W-:Y:S02]  /*0630*/  ISETP.NE.U32.AND P1, PT, RZ, c[0x0][0x328], PT ;  /* 0x0000ca00ff007a0c */ /* 0x000fe40003f25070 */
[----:B------:R-:W-:Y:S02]  /*0640*/  ISETP.NE.U32.AND P2, PT, RZ, c[0x0][0x348], PT ;  /* 0x0000d200ff007a0c */ /* 0x000fe40003f45070 */
[----:B------:R-:W-:Y:S02]  /*0650*/  ISETP.NE.AND.EX P1, PT, RZ, c[0x0][0x32c], PT, P1 ;  /* 0x0000cb00ff007a0c */ /* 0x000fe40003f25310 */
[----:B------:R-:W-:Y:S01]  /*0660*/  ISETP.NE.AND.EX P2, PT, RZ, c[0x0][0x34c], PT, P2 ;  /* 0x0000d300ff007a0c */ /* 0x000fe20003f45320 */
[----:B------:R-:W-:Y:S01]  /*0670*/  @P0 IMAD R0, R80, c[0x0][0x164], R91 ;  /* 0x0000590050000a24 */ /* 0x000fe200078e025b */
        /* <DEDUP_REMOVED lines=45> */
.L_x_7797:
        /* <DEDUP_REMOVED lines=14> */
[----:B------:R-:W-:Y:S02]  /*0a30*/  IADD3.X R15, R77, R0, RZ, P0, !PT ;  /* 0x000000004d0f7210 */ /* 0x000fe400007fe4ff */
[----:B------:R-:W-:Y:S01]  /*0a40*/  MOV R2, c[0x0][0x174] ;  /* 0x00005d0000027a02 */ /* 0x000fe20000000f00 */
[----:B-12---:R1:W-:Y:S01]  /*0a50*/  STS.128 [R70.X16], R28 ;  /* 0x0000001c46007388 */ /* 0x0063e2000000cc00 */
[----:B------:R-:W-:-:S06]  /*0a60*/  NOP ;  /* 0x0000000000007918 */ /* 0x000fcc0000000000 */
[----:B------:R-:W-:Y:S04]  /*0a70*/  LDS.128 R8, [R70.X16] ;  /* 0x0000000046087984 */ /* 0x000fe8000000cc00 */
[----:B------:R-:W-:Y:S06]  /*0a80*/  BAR.SYNC.DEFER_BLOCKING 0x0 ;  /* 0x0000000000007b1d */ /* 0x000fec0000010000 */
[----:B------:R-:W2:Y:S01]  /*0a90*/  LDG.E.128 R32, [R14.64] ;  /* 0x000000040e207981 */ /* 0x000ea2000c1e1d00 */
[----:B------:R-:W-:Y:S01]  /*0aa0*/  LEA R2, R2, R69, 0x8 ;  /* 0x0000004502027211 */ /* 0x000fe200078e40ff */
[----:B0-----:R-:W-:-:S02]  /*0ab0*/  IMAD R16, R86, c[0x0][0x1f8], RZ ;  /* 0x00007e0056107a24 */ /* 0x001fc400078e02ff */
[----:B------:R-:W-:Y:S01]  /*0ac0*/  IMAD R19, R136, c[0x0][0x1f0], RZ ;  /* 0x00007c0088137a24 */ /* 0x000fe200078e02ff */
[----:B------:R-:W-:Y:S01]  /*0ad0*/  SHF.R.S32.HI R3, RZ, 0x1f, R2 ;  /* 0x0000001fff037819 */ /* 0x000fe20000011402 */
[C---:B------:R-:W-:Y:S02]  /*0ae0*/  IMAD R17, R91.reuse, c[0x0][0x1fc], R16 ;  /* 0x00007f005b117a24 */ /* 0x040fe400078e0210 */
        /* <DEDUP_REMOVED lines=32> */
[----:B------:R-:W-:Y:S02]  /*0cf0*/  PRMT R105, RZ, 0x7610, R13 ;  /* 0x00007610ff697816 */ /* 0x000fe4000000000d */
[--C-:B------:R-:W-:Y:S02]  /*0d00*/  PRMT R103, RZ, 0x5410, R14.reuse ;  /* 0x00005410ff677816 */ /* 0x100fe4000000000e */
[----:B------:R-:W-:Y:S02]  /*0d10*/  PRMT R101, RZ, 0x7610, R14 ;  /* 0x00007610ff657816 */ /* 0x000fe4000000000e */
[--C-:B------:R-:W-:Y:S02]  /*0d20*/  PRMT R99, RZ, 0x5410, R15.reuse ;  /* 0x00005410ff637816 */ /* 0x100fe4000000000f */
[----:B------:R-:W-:Y:S02]  /*0d30*/  PRMT R107, RZ, 0x7610, R15 ;  /* 0x00007610ff6b7816 */ /* 0x000fe4000000000f */
[----:B-1----:R-:W-:-:S02]  /*0d40*/  PRMT R34, RZ, 0x7610, R16 ;  /* 0x00007610ff227816 */ /* 0x002fc40000000010 */
[--C-:B------:R-:W-:Y:S02]  /*0d50*/  PRMT R39, RZ, 0x7610, R17.reuse ;  /* 0x00007610ff277816 */ /* 0x100fe40000000011 */
[----:B------:R-:W-:Y:S01]  /*0d60*/  PRMT R32, RZ, 0x5410, R16 ;  /* 0x00005410ff207816 */ /* 0x000fe20000000010 */
[----:B------:R-:W-:Y:S01]  /*0d70*/  FMUL.FTZ R16, R34, -1.4426950216293334961 ;  /* 0xbfb8aa3b22107820 */ /* 0x000fe20000410000 */
[----:B------:R-:W-:Y:S01]  /*0d80*/  PRMT R36, RZ, 0x5410, R17 ;  /* 0x00005410ff247816 */ /* 0x000fe20000000011 */
[----:B------:R-:W-:Y:S01]  /*0d90*/  FMUL.FTZ R17, R39, -1.4426950216293334961 ;  /* 0xbfb8aa3b27117820 */ /* 0x000fe20000410000 */
[--C-:B------:R-:W-:Y:S01]  /*0da0*/  PRMT R44, RZ, 0x5410, R18.reuse ;  /* 0x00005410ff2c7816 */ /* 0x100fe20000000012 */
[----:B------:R-:W-:Y:S01]  /*0db0*/  FMUL.FTZ R26, R32, -1.4426950216293334961 ;  /* 0xbfb8aa3b201a7820 */ /* 0x000fe20000410000 */
[----:B------:R-:W-:Y:S01]  /*0dc0*/  MUFU.EX2 R27, R16 ;  /* 0x00000010001b7308 */ /* 0x000fe20000000800 */
[----:B------:R-:W-:Y:S01]  /*0dd0*/  PRMT R46, RZ, 0x7610, R18 ;  /* 0x00007610ff2e7816 */ /* 0x000fe20000000012 */
[----:B------:R-:W-:Y:S01]  /*0de0*/  FMUL.FTZ R33, R36, -1.4426950216293334961 ;  /* 0xbfb8aa3b24217820 */ /* 0x000fe20000410000 */
[--C-:B------:R-:W-:Y:S01]  /*0df0*/  PRMT R48, RZ, 0x5410, R19.reuse ;  /* 0x00005410ff307816 */ /* 0x100fe20000000013 */
[----:B------:R-:W-:Y:S01]  /*0e00*/  FMUL.FTZ R35, R44, -1.4426950216293334961 ;  /* 0xbfb8aa3b2c237820 */ /* 0x000fe20000410000 */
[----:B------:R-:W-:Y:S01]  /*0e10*/  PRMT R51, RZ, 0x7610, R19 ;  /* 0x00007610ff337816 */ /* 0x000fe20000000013 */
[----:B------:R-:W-:-:S02]  /*0e20*/  FMUL.FTZ R40, R46, -1.4426950216293334961 ;  /* 0xbfb8aa3b2e287820 */ /* 0x000fc40000410000 */
[----:B------:R-:W0:Y:S01]  /*0e30*/  MUFU.EX2 R38, R17 ;  /* 0x0000001100267308 */ /* 0x000e220000000800 */
[----:B------:R-:W-:Y:S02]  /*0e40*/  FMUL.FTZ R43, R48, -1.4426950216293334961 ;  /* 0xbfb8aa3b302b7820 */ /* 0x000fe40000410000 */
[----:B------:R-:W-:-:S05]  /*0e50*/  FMUL.FTZ R45, R51, -1.4426950216293334961 ;  /* 0xbfb8aa3b332d7820 */ /* 0x000fca0000410000 */
[----:B------:R-:W1:Y:S08]  /*0e60*/  MUFU.EX2 R26, R26 ;  /* 0x0000001a001a7308 */ /* 0x000e700000000800 */
[----:B---3--:R1:W3:Y:S01]  /*0e70*/  MUFU.EX2 R37, R33 ;  /* 0x0000002100257308 */ /* 0x0082e20000000800 */
[----:B0-----:R-:W-:-:S07]  /*0e80*/  FADD.FTZ R38, R38, 1 ;  /* 0x3f80000026267421 */ /* 0x001fce0000010000 */
[----:B------:R-:W0:Y:S01]  /*0e90*/  MUFU.EX2 R52, R45 ;  /* 0x0000002d00347308 */ /* 0x000e220000000800 */
[----:B-1----:R-:W-:Y:S02]  /*0ea0*/  FADD.FTZ R33, R26, 1 ;  /* 0x3f8000001a217421 */ /* 0x002fe40000010000 */
[----:B------:R-:W-:-:S04]  /*0eb0*/  IMAD R26, R86, c[0x0][0x2f0], RZ ;  /* 0x0000bc00561a7a24 */ /* 0x000fc800078e02ff */
[----:B------:R-:W-:Y:S01]  /*0ec0*/  IMAD R47, R91, c[0x0][0x2f4], R26 ;  /* 0x0000bd005b2f7a24 */ /* 0x000fe200078e021a */
[----:B------:R-:W1:Y:S01]  /*0ed0*/  MUFU.EX2 R43, R43 ;  /* 0x0000002b002b7308 */ /* 0x000e620000000800 */
[----:B---3--:R-:W-:-:S07]  /*0ee0*/  FADD.FTZ R37, R37, 1 ;  /* 0x3f80000025257421 */ /* 0x008fce0000010000 */
[----:B------:R-:W3:Y:S01]  /*0ef0*/  MUFU.EX2 R42, R40 ;  /* 0x00000028002a7308 */ /* 0x000ee20000000800 */
[----:B0-----:R-:W-:-:S07]  /*0f00*/  FADD.FTZ R52, R52, 1 ;  /* 0x3f80000034347421 */ /* 0x001fce0000010000 */
[----:B------:R0:W4:Y:S01]  /*0f10*/  MUFU.EX2 R41, R35 ;  /* 0x0000002300297308 */ /* 0x0001220000000800 */
[----:B-1----:R-:W-:-:S07]  /*0f20*/  FADD.FTZ R49, R43, 1 ;  /* 0x3f8000002b317421 */ /* 0x002fce0000010000 */
[----:B------:R-:W1:Y:S01]  /*0f30*/  MUFU.RCP R33, R33 ;  /* 0x0000002100217308 */ /* 0x000e620000001000 */
[----:B0-----:R-:W-:Y:S02]  /*0f40*/  FADD.FTZ R35, R27, 1 ;  /* 0x3f8000001b237421 */ /* 0x001fe40000010000 */
[----:B---3--:R-:W-:Y:S02]  /*0f50*/  FADD.FTZ R42, R42, 1 ;  /* 0x3f8000002a2a7421 */ /* 0x008fe40000010000 */
[----:B------:R-:W-:-:S03]  /*0f60*/  IMAD.WIDE.U32 R26, R91, c[0x0][0x2f0], R2 ;  /* 0x0000bc005b1a7a25 */ /* 0x000fc600078e0002 */
[----:B------:R-:W-:Y:S01]  /*0f70*/  MUFU.RCP R37, R37 ;  /* 0x0000002500257308 */ /* 0x000fe20000001000 */
[----:B----4-:R-:W-:Y:S01]  /*0f80*/  FADD.FTZ R14, R41, 1 ;  /* 0x3f800000290e7421 */ /* 0x010fe20000010000 */
[----:B------:R-:W-:-:S05]  /*0f90*/  IADD3 R27, R27, R47, RZ ;  /* 0x0000002f1b1b7210 */ /* 0x000fca0007ffe0ff */
[----:B------:R-:W-:Y:S01]  /*0fa0*/  IMAD.WIDE.U32 R26, R80, c[0x0][0x2e8], R26 ;  /* 0x0000ba00501a7a25 */ /* 0x000fe200078e001a */
[----:B------:R-:W-:Y:S03]  /*0fb0*/  MUFU.RCP R40, R38 ;  /* 0x0000002600287308 */ /* 0x000fe60000001000 */
[----:B-1----:R-:W-:Y:S02]  /*0fc0*/  FADD.FTZ R13, -R33, 1 ;  /* 0x3f800000210d7421 */ /* 0x002fe40000010100 */
[C---:B------:R-:W-:Y:S02]  /*0fd0*/  FMUL.FTZ R41, R32.reuse, R33 ;  /* 0x0000002120297220 */ /* 0x040fe40000410000 */
[----:B------:R-:W-:Y:S01]  /*0fe0*/  FFMA.FTZ R13, R32, R13, 1 ;  /* 0x3f800000200d7423 */ /* 0x000fe2000001000d */
[----:B------:R-:W0:Y:S08]  /*0ff0*/  MUFU.RCP R35, R35 ;  /* 0x0000002300237308 */ /* 0x000e300000001000 */
[----:B------:R-:W1:Y:S08]  /*1000*/  MUFU.RCP R52, R52 ;  /* 0x0000003400347308 */ /* 0x000e700000001000 */
[----:B------:R-:W-:Y:S01]  /*1010*/  MUFU.RCP R49, R49 ;  /* 0x0000003100317308 */ /* 0x000fe20000001000 */
[----:B0-----:R-:W-:-:S02]  /*1020*/  FADD.FTZ R15, -R35, 1 ;  /* 0x3f800000230f7421 */ /* 0x001fc40000010100 */
[C---:B------:R-:W-:Y:S02]  /*1030*/  FMUL.FTZ R43, R34.reuse, R35 ;  /* 0x00000023222b7220 */ /* 0x040fe40000410000 */
[----:B------:R-:W-:Y:S02]  /*1040*/  FFMA.FTZ R15, R34, R15, 1 ;  /* 0x3f800000220f7423 */ /* 0x000fe4000001000f */
[----:B------:R-:W-:Y:S01]  /*1050*/  FMUL.FTZ R34, R39, R40 ;  /* 0x0000002827227220 */ /* 0x000fe20000410000 */
[----:B--2---:R0:W-:Y:S01]  /*1060*/  STS.128 [R70.X16], R28 ;  /* 0x0000001c46007388 */ /* 0x0041e2000000cc00 */
[----:B------:R-:W-:-:S06]  /*1070*/  NOP ;  /* 0x0000000000007918 */ /* 0x000fcc0000000000 */
[----:B------:R-:W2:Y:S01]  /*1080*/  LDS.128 R16, [R70.X16] ;  /* 0x0000000046107984 */ /* 0x000ea2000000cc00 */
[----:B0-----:R-:W-:Y:S01]  /*1090*/  MOV R28, c[0x0][0x16c] ;  /* 0x00005b00001c7a02 */ /* 0x001fe20000000f00 */
[----:B------:R-:W0:Y:S03]  /*10a0*/  MUFU.RCP R31, R42 ;  /* 0x0000002a001f7308 */ /* 0x000e260000001000 */
[----:B------:R-:W-:Y:S02]  /*10b0*/  ISETP.GE.AND P1, PT, R28, 0x1, PT ;  /* 0x000000011c00780c */ /* 0x000fe40003f26270 */
[--C-:B------:R-:W-:Y:S02]  /*10c0*/  PRMT R28, RZ, 0x5410, R12.reuse ;  /* 0x00005410ff1c7816 */ /* 0x100fe4000000000c */
[----:B------:R-:W-:Y:S01]  /*10d0*/  PRMT R12, RZ, 0x7610, R12 ;  /* 0x00007610ff0c7816 */ /* 0x000fe2000000000c */
[----:B------:R3:W4:Y:S02]  /*10e0*/  MUFU.RCP R29, R14 ;  /* 0x0000000e001d7308 */ /* 0x0007240000001000 */
[----:B------:R-:W-:-:S02]  /*10f0*/  FMUL.FTZ R93, R28, R41 ;  /* 0x000000291c5d7220 */ /* 0x000fc40000410000 */
[----:B------:R-:W-:Y:S01]  /*1100*/  FMUL.FTZ R95, R12, R43 ;  /* 0x0000002b0c5f7220 */ /* 0x000fe20000410000 */
[----:B---3--:R-:W-:-:S05]  /*1110*/  PRMT R14, RZ, 0x5410, R4 ;  /* 0x00005410ff0e7816 */ /* 0x008fca0000000004 */
[----:B------:R-:W-:Y:S01]  /*1120*/  FFMA.FTZ R88, R93, R14, R88 ;  /* 0x0000000e5d587223 */ /* 0x000fe20000010058 */
[--C-:B--2---:R-:W-:Y:S02]  /*1130*/  PRMT R38, RZ, 0x5410, R17.reuse ;  /* 0x00005410ff267816 */ /* 0x104fe40000000011 */
[--C-:B------:R-:W-:Y:S02]  /*1140*/  PRMT R30, RZ, 0x5410, R16.reuse ;  /* 0x00005410ff1e7816 */ /* 0x100fe40000000010 */
[----:B------:R-:W-:Y:S01]  /*1150*/  PRMT R32, RZ, 0x7610, R16 ;  /* 0x00007610ff207816 */ /* 0x000fe20000000010 */
        /* <DEDUP_REMOVED lines=8> */
[----:B------:R-:W-:Y:S01]  /*11e0*/  FFMA.FTZ R17, R36, R17, 1 ;  /* 0x3f80000024117423 */ /* 0x000fe20000010011 */
[----:B------:R-:W-:Y:S01]  /*11f0*/  PRMT R53, RZ, 0x7610, R19 ;  /* 0x00007610ff357816 */ /* 0x000fe20000000013 */
[----:B------:R-:W-:-:S02]  /*1200*/  FMUL.FTZ R19, R105, R42 ;  /* 0x0000002a69137220 */ /* 0x000fc40000410000 */
[----:B------:R-:W-:Y:S02]  /*1210*/  FMUL.FTZ R16, R37, R16 ;  /* 0x0000001025107220 */ /* 0x000fe40000410000 */
[----:B------:R-:W-:Y:S01]  /*1220*/  FMUL.FTZ R14, R12, R32 ;  /* 0x000000200c0e7220 */ /* 0x000fe20000410000 */
[----:B------:R-:W-:Y:S01]  /*1230*/  PRMT R12, RZ, 0x7610, R4 ;  /* 0x00007610ff0c7816 */ /* 0x000fe20000000004 */
[----:B------:R-:W-:Y:S02]  /*1240*/  FMUL.FTZ R28, R33, R28 ;  /* 0x0000001c211c7220 */ /* 0x000fe40000410000 */
[----:B------:R-:W-:Y:S01]  /*1250*/  FFMA.FTZ R18, R39, R18, 1 ;  /* 0x3f80000027127423 */ /* 0x000fe20000010012 */
[----:B------:R-:W-:Y:S01]  /*1260*/  PRMT R39, RZ, 0x7610, R11 ;  /* 0x00007610ff277816 */ /* 0x000fe2000000000b */
[----:B------:R-:W-:Y:S02]  /*1270*/  FMUL.FTZ R19, R40, R19 ;  /* 0x0000001328137220 */ /* 0x000fe40000410000 */
[----:B------:R-:W-:-:S02]  /*1280*/  FMUL.FTZ R17, R16, R17 ;  /* 0x0000001110117220 */ /* 0x000fc40000410000 */
[----:B------:R-:W-:Y:S02]  /*1290*/  FMUL.FTZ R14, R35, R14 ;  /* 0x0000000e230e7220 */ /* 0x000fe40000410000 */
[----:B-1----:R-:W-:Y:S02]  /*12a0*/  FADD.FTZ R16, -R52, 1 ;  /* 0x3f80000034107421 */ /* 0x002fe40000010100 */
[----:B------:R-:W-:Y:S02]  /*12b0*/  FMUL.FTZ R13, R28, R13 ;  /* 0x0000000d1c0d7220 */ /* 0x000fe40000410000 */
[----:B------:R-:W-:Y:S02]  /*12c0*/  FMUL.FTZ R18, R19, R18 ;  /* 0x0000001213127220 */ /* 0x000fe40000410000 */
[----:B------:R-:W-:Y:S02]  /*12d0*/  FMUL.FTZ R14, R14, R15 ;  /* 0x0000000f0e0e7220 */ /* 0x000fe40000410000 */
[----:B0-----:R-:W-:Y:S01]  /*12e0*/  FADD.FTZ R19, -R31, 1 ;  /* 0x3f8000001f137421 */ /* 0x001fe20000010100 */
[----:B------:R-:W-:Y:S01]  /*12f0*/  F2FP.BF16.PACK_AB R17, R18, R17 ;  /* 0x000000111211723e */ /* 0x000fe200000010ff */
[----:B------:R-:W-:-:S02]  /*1300*/  FFMA.FTZ R54, R51, R16, 1 ;  /* 0x3f80000033367423 */ /* 0x000fc40000010010 */
[----:B------:R-:W-:Y:S02]  /*1310*/  FMUL.FTZ R28, R101, R47 ;  /* 0x0000002f651c7220 */ /* 0x000fe40000410000 */
[----:B----4-:R-:W-:Y:S02]  /*1320*/  FADD.FTZ R15, -R29, 1 ;  /* 0x3f8000001d0f7421 */ /* 0x010fe40000010100 */
[----:B------:R-:W-:Y:S02]  /*1330*/  FADD.FTZ R33, -R49, 1 ;  /* 0x3f80000031217421 */ /* 0x000fe40000010100 */
        /* <DEDUP_REMOVED lines=16> */
[----:B------:R-:W-:Y:S01]  /*1440*/  IMAD R13, R136, c[0x0][0x2e8], RZ ;  /* 0x0000ba00880d7a24 */ /* 0x000fe200078e02ff */
[----:B------:R-:W-:Y:S01]  /*1450*/  PRMT R35, RZ, 0x7610, R10 ;  /* 0x00007610ff237816 */ /* 0x000fe2000000000a */
[----:B------:R-:W-:Y:S01]  /*1460*/  FFMA.FTZ R88, R95, R12, R88 ;  /* 0x0000000c5f587223 */ /* 0x000fe20000010058 */
[----:B------:R-:W-:Y:S01]  /*1470*/  F2FP.BF16.PACK_AB R19, R54, R19 ;  /* 0x000000133613723e */ /* 0x000fe200000010ff */
[----:B------:R-:W-:Y:S01]  /*1480*/  BAR.SYNC.DEFER_BLOCKING 0x0 ;  /* 0x0000000000007b1d */ /* 0x000fe20000010000 */
[----:B------:R-:W-:-:S02]  /*1490*/  IMAD R33, R80, c[0x0][0x2ec], R13 ;  /* 0x0000bb0050217a24 */ /* 0x000fc400078e020d */
[----:B------:R-:W-:Y:S01]  /*14a0*/  FMUL.FTZ R36, R36, R37 ;  /* 0x0000002524247220 */ /* 0x000fe20000410000 */
[----:B------:R-:W-:Y:S01]  /*14b0*/  PRMT R37, RZ, 0x5410, R11 ;  /* 0x00005410ff257816 */ /* 0x000fe2000000000b */
[----:B------:R-:W-:Y:S01]  /*14c0*/  FMUL.FTZ R44, R44, R29 ;  /* 0x0000001d2c2c7220 */ /* 0x000fe20000410000 */
[----:B------:R-:W-:Y:S01]  /*14d0*/  IADD3 R27, R27, R33, RZ ;  /* 0x000000211b1b7210 */ /* 0x000fe20007ffe0ff */
[----:B------:R-:W-:Y:S01]  /*14e0*/  FMUL.FTZ R97, R97, R36 ;  /* 0x0000002461617220 */ /* 0x000fe20000410000 */
[--C-:B------:R-:W-:Y:S01]  /*14f0*/  PRMT R29, RZ, 0x5410, R9.reuse ;  /* 0x00005410ff1d7816 */ /* 0x100fe20000000009 */
        /* <DEDUP_REMOVED lines=8> */
[----:B------:R-:W-:Y:S01]  /*1580*/  FMUL.FTZ R52, R51, R52 ;  /* 0x0000003433347220 */ /* 0x000fe20000410000 */
[----:B------:R0:W-:Y:S01]  /*1590*/  STS.128 [R70.X16], R16 ;  /* 0x0000001046007388 */ /* 0x0001e2000000cc00 */
[----:B------:R-:W-:-:S06]  /*15a0*/  NOP ;  /* 0x0000000000007918 */ /* 0x000fcc0000000000 */
[----:B------:R-:W1:Y:S01]  /*15b0*/  LDS.128 R12, [R70.X16] ;  /* 0x00000000460c7984 */ /* 0x000e62000000cc00 */
[----:B------:R-:W-:Y:S01]  /*15c0*/  FMUL.FTZ R107, R107, R52 ;  /* 0x000000346b6b7220 */ /* 0x000fe20000410000 */
[--C-:B0-----:R-:W-:Y:S02]  /*15d0*/  PRMT R16, RZ, 0x5410, R5.reuse ;  /* 0x00005410ff107816 */ /* 0x101fe40000000005 */
[----:B------:R-:W-:Y:S02]  /*15e0*/  PRMT R17, RZ, 0x5410, R6 ;  /* 0x00005410ff117816 */ /* 0x000fe40000000006 */
[C---:B------:R-:W-:Y:S01]  /*15f0*/  LEA R19, P0, R26.reuse, c[0x0][0x338], 0x1 ;  /* 0x0000ce001a137a11 */ /* 0x040fe200078008ff */
[----:B------:R-:W-:Y:S01]  /*1600*/  FFMA.FTZ R88, R97, R16, R88 ;  /* 0x0000001061587223 */ /* 0x000fe20000010058 */
[----:B------:R-:W-:Y:S02]  /*1610*/  PRMT R16, RZ, 0x7610, R5 ;  /* 0x00007610ff107816 */ /* 0x000fe40000000005 */
[----:B------:R-:W-:-:S02]  /*1620*/  LEA.HI.X R27, R26, c[0x0][0x33c], R27, 0x1, P0 ;  /* 0x0000cf001a1b7a11 */ /* 0x000fc400000f0c1b */
[----:B------:R-:W-:Y:S01]  /*1630*/  ISETP.NE.U32.AND P0, PT, RZ, c[0x0][0x270], PT ;  /* 0x00009c00ff007a0c */ /* 0x000fe20003f05070 */
[----:B------:R-:W-:Y:S01]  /*1640*/  FFMA.FTZ R16, R105, R16, R88 ;  /* 0x0000001069107223 */ /* 0x000fe20000010058 */
[----:B------:R-:W-:Y:S02]  /*1650*/  PRMT R88, RZ, 0x7610, R7 ;  /* 0x00007610ff587816 */ /* 0x000fe40000000007 */
[----:B------:R-:W-:Y:S01]  /*1660*/  ISETP.NE.AND.EX P0, PT, RZ, c[0x0][0x274], PT, P0 ;  /* 0x00009d00ff007a0c */ /* 0x000fe20003f05300 */
[----:B------:R-:W-:Y:S01]  /*1670*/  FFMA.FTZ R16, R103, R17, R16 ;  /* 0x0000001167107223 */ /* 0x000fe20000010010 */
[----:B------:R-:W-:-:S05]  /*1680*/  PRMT R17, RZ, 0x7610, R6 ;  /* 0x00007610ff117816 */ /* 0x000fca0000000006 */
[----:B------:R-:W-:Y:S01]  /*1690*/  FFMA.FTZ R18, R101, R17, R16 ;  /* 0x0000001165127223 */ /* 0x000fe20000010010 */
[----:B------:R-:W-:Y:S02]  /*16a0*/  PRMT R17, RZ, 0x5410, R7 ;  /* 0x00005410ff117816 */ /* 0x000fe40000000007 */
[----:B------:R-:W-:Y:S02]  /*16b0*/  IADD3 R16, P2, R19, R58, RZ ;  /* 0x0000003a13107210 */ /* 0x000fe40007f5e0ff */
[----:B------:R-:W-:Y:S01]  /*16c0*/  PRMT R19, RZ, 0x5410, R8 ;  /* 0x00005410ff137816 */ /* 0x000fe20000000008 */
[----:B------:R-:W-:Y:S01]  /*16d0*/  FFMA.FTZ R18, R99, R17, R18 ;  /* 0x0000001163127223 */ /* 0x000fe20000010012 */
[----:B------:R-:W-:Y:S02]  /*16e0*/  IADD3.X R17, R27, R0, RZ, P2, !PT ;  /* 0x000000001b117210 */ /* 0x000fe400017fe4ff */
[----:B------:R-:W-:Y:S01]  /*16f0*/  PRMT R27, RZ, 0x7610, R8 ;  /* 0x00007610ff1b7816 */ /* 0x000fe20000000008 */
[----:B------:R-:W-:-:S02]  /*1700*/  FFMA.FTZ R88, R107, R88, R18 ;  /* 0x000000586b587223 */ /* 0x000fc40000010012 */
[----:B-1----:R0:W-:Y:S01]  /*1710*/  STG.E.128 [R16.64+-0x200], R12 ;  /* 0xfffe000c10007986 */ /* 0x0021e2000c101d04 */
        /* <DEDUP_REMOVED lines=30> */
.L_x_7774:
        /* <DEDUP_REMOVED lines=26> */
[C---:B0-----:R-:W-:Y:S01]  /*1aa0*/  IMAD R9, R136.reuse, c[0x0][0x298], RZ ;  /* 0x0000a60088097a24 */ /* 0x041fe200078e02ff */
[----:B------:R-:W-:Y:S01]  /*1ab0*/  MOV R10, R89 ;  /* 0x00000059000a7202 */ /* 0x000fe20000000f00 */
[----:B------:R-:W-:Y:S01]  /*1ac0*/  IMAD R15, R136, c[0x0][0x2b8], RZ ;  /* 0x0000ae00880f7a24 */ /* 0x000fe200078e02ff */
[----:B------:R-:W-:Y:S01]  /*1ad0*/  MOV R11, RZ ;  /* 0x000000ff000b7202 */ /* 0x000fe20000000f00 */
[----:B------:R-:W-:Y:S01]  /*1ae0*/  IMAD R13, R80, c[0x0][0x29c], R9 ;  /* 0x0000a700500d7a24 */ /* 0x000fe200078e0209 */
[----:B------:R-:W-:Y:S01]  /*1af0*/  IADD3 R29, P0, R2, -0x100, RZ ;  /* 0xffffff00021d7810 */ /* 0x000fe20007f1e0ff */
[C---:B------:R-:W-:Y:S01]  /*1b00*/  IMAD R15, R80.reuse, c[0x0][0x2bc], R15 ;  /* 0x0000af00500f7a24 */ /* 0x040fe200078e020f */
[----:B------:R-:W-:Y:S01]  /*1b10*/  MOV R125, RZ ;  /* 0x000000ff007d7202 */ /* 0x000fe20000000f00 */
[----:B------:R-:W-:Y:S01]  /*1b20*/  IMAD.WIDE.U32 R8, R80, c[0x0][0x298], R10 ;  /* 0x0000a60050087a25 */ /* 0x000fe200078e000a */
[----:B------:R-:W-:-:S02]  /*1b30*/  MOV R115, RZ ;  /* 0x000000ff00737202 */ /* 0x000fc40000000f00 */
[----:B------:R-:W-:Y:S01]  /*1b40*/  MOV R122, RZ ;  /* 0x000000ff007a7202 */ /* 0x000fe20000000f00 */
[----:B------:R-:W-:Y:S01]  /*1b50*/  IMAD.WIDE.U32 R10, R80, c[0x0][0x2b8], R10 ;  /* 0x0000ae00500a7a25 */ /* 0x000fe200078e000a */
[----:B------:R-:W-:Y:S02]  /*1b60*/  IADD3 R9, R9, R13, RZ ;  /* 0x0000000d09097210 */ /* 0x000fe40007ffe0ff */
[----:B------:R-:W-:Y:S01]  /*1b70*/  MOV R127, RZ ;  /* 0x000000ff007f7202 */ /* 0x000fe20000000f00 */
[C---:B------:R-:W-:Y:S01]  /*1b80*/  IMAD R13, R134.reuse, c[0x0][0x2a0], RZ ;  /* 0x0000a800860d7a24 */ /* 0x040fe200078e02ff */
[----:B------:R-:W-:Y:S01]  /*1b90*/  IADD3 R11, R11, R15, RZ ;  /* 0x0000000f0b0b7210 */ /* 0x000fe20007ffe0ff */
[----:B------:R-:W-:Y:S02]  /*1ba0*/  IMAD R15, R134, c[0x0][0x2c0], RZ ;  /* 0x0000b000860f7a24 */ /* 0x000fe400078e02ff */
[C---:B------:R-:W-:Y:S02]  /*1bb0*/  IMAD R13, R78.reuse, c[0x0][0x2a4], R13 ;  /* 0x0000a9004e0d7a24 */ /* 0x040fe400078e020d */
[----:B------:R-:W-:-:S04]  /*1bc0*/  IMAD.WIDE.U32 R8, R78, c[0x0][0x2a0], R8 ;  /* 0x0000a8004e087a25 */ /* 0x000fc800078e0008 */
[C---:B------:R-:W-:Y:S01]  /*1bd0*/  IMAD R17, R78.reuse, c[0x0][0x2c4], R15 ;  /* 0x0000b1004e117a24 */ /* 0x040fe200078e020f */
[----:B------:R-:W-:Y:S01]  /*1be0*/  IADD3 R15, R9, R13, RZ ;  /* 0x0000000d090f7210 */ /* 0x000fe20007ffe0ff */
[----:B------:R-:W-:Y:S01]  /*1bf0*/  IMAD.WIDE.U32 R10, R78, c[0x0][0x2c0], R10 ;  /* 0x0000b0004e0a7a25 */ /* 0x000fe200078e000a */
[----:B------:R-:W-:Y:S02]  /*1c00*/  LEA R42, P2, R8, c[0x0][0x318], 0x2 ;  /* 0x0000c600082a7a11 */ /* 0x000fe400078410ff */
[----:B------:R-:W-:Y:S02]  /*1c10*/  IADD3 R26, P1, R29, R8, RZ ;  /* 0x000000081d1a7210 */ /* 0x000fe40007f3e0ff */
[----:B------:R-:W-:Y:S02]  /*1c20*/  IADD3 R13, R11, R17, RZ ;  /* 0x000000110b0d7210 */ /* 0x000fe40007ffe0ff */
[----:B------:R-:W-:Y:S02]  /*1c30*/  LEA R56, P3, R10, c[0x0][0x320], 0x2 ;  /* 0x0000c8000a387a11 */ /* 0x000fe400078610ff */
[----:B------:R-:W-:-:S02]  /*1c40*/  SHF.L.U32 R9, R2, 0x2, RZ ;  /* 0x0000000202097819 */ /* 0x000fc400000006ff */
[----:B------:R-:W-:Y:S02]  /*1c50*/  LEA.HI.X R8, R8, c[0x0][0x31c], R15, 0x2, P2 ;  /* 0x0000c70008087a11 */ /* 0x000fe400010f140f */
[----:B------:R-:W-:Y:S02]  /*1c60*/  IADD3 R28, P2, R29, R10, RZ ;  /* 0x0000000a1d1c7210 */ /* 0x000fe40007f5e0ff */
[----:B------:R-:W-:Y:S02]  /*1c70*/  LEA.HI.X R0, R10, c[0x0][0x324], R13, 0x2, P3 ;  /* 0x0000c9000a007a11 */ /* 0x000fe400018f140d */
[----:B------:R-:W-:Y:S02]  /*1c80*/  IADD3.X R10, R3, -0x1, RZ, P0, !PT ;  /* 0xffffffff030a7810 */ /* 0x000fe400007fe4ff */
[----:B------:R-:W-:Y:S02]  /*1c90*/  SHF.L.U64.HI R11, R2, 0x2, R3 ;  /* 0x00000002020b7819 */ /* 0x000fe40000010203 */
[----:B------:R-:W-:-:S02]  /*1ca0*/  IADD3 R42, P0, R42, R9, RZ ;  /* 0x000000092a2a7210 */ /* 0x000fc40007f1e0ff */
[----:B------:R-:W-:Y:S02]  /*1cb0*/  IADD3 R56, P3, R56, R9, RZ ;  /* 0x0000000938387210 */ /* 0x000fe40007f7e0ff */
[-C--:B------:R-:W-:Y:S02]  /*1cc0*/  IADD3.X R29, R13, R10.reuse, RZ, P2, !PT ;  /* 0x0000000a0d1d7210 */ /* 0x080fe400017fe4ff */
[-C--:B------:R-:W-:Y:S02]  /*1cd0*/  IADD3.X R8, R8, R11.reuse, RZ, P0, !PT ;  /* 0x0000000b08087210 */ /* 0x080fe400007fe4ff */
[----:B------:R-:W-:Y:S02]  /*1ce0*/  IADD3.X R0, R0, R11, RZ, P3, !PT ;  /* 0x0000000b00007210 */ /* 0x000fe40001ffe4ff */
[----:B------:R-:W-:Y:S02]  /*1cf0*/  IADD3.X R27, R15, R10, RZ, P1, !PT ;  /* 0x0000000a0f1b7210 */ /* 0x000fe40000ffe4ff */
        /* <DEDUP_REMOVED lines=19> */
[----:B------:R-:W-:Y:S02]  /*1e30*/  IADD3.X R43, R8, -0x1, RZ, P1, !PT ;  /* 0xffffffff082b7810 */ /* 0x000fe40000ffe4ff */
[----:B------:R-:W-:Y:S02]  /*1e40*/  IADD3 R56, P1, R56, -0x80, RZ ;  /* 0xffffff8038387810 */ /* 0x000fe40007f3e0ff */
[C---:B------:R-:W-:Y:S02]  /*1e50*/  IADD3.X R45, R0.reuse, -0x1, RZ, P0, !PT ;  /* 0xffffffff002d7810 */ /* 0x040fe400007fe4ff */
[C---:B------:R-:W-:Y:S02]  /*1e60*/  IADD3.X R47, R0.reuse, -0x1, RZ, P4, !PT ;  /* 0xffffffff002f7810 */ /* 0x040fe400027fe4ff */
[C---:B------:R-:W-:Y:S02]  /*1e70*/  IADD3.X R49, R0.reuse, -0x1, RZ, P3, !PT ;  /* 0xffffffff00317810 */ /* 0x040fe40001ffe4ff */
[----:B------:R-:W-:-:S02]  /*1e80*/  IADD3.X R51, R0, -0x1, RZ, P6, !PT ;  /* 0xffffffff00337810 */ /* 0x000fc400037fe4ff */
[C---:B------:R-:W-:Y:S02]  /*1e90*/  IADD3.X R53, R0.reuse, -0x1, RZ, P5, !PT ;  /* 0xffffffff00357810 */ /* 0x040fe40002ffe4ff */
[C---:B------:R-:W-:Y:S02]  /*1ea0*/  IADD3.X R55, R0.reuse, -0x1, RZ, P2, !PT ;  /* 0xffffffff00377810 */ /* 0x040fe400017fe4ff */
[----:B------:R-:W-:Y:S02]  /*1eb0*/  IADD3.X R57, R0, -0x1, RZ, P1, !PT ;  /* 0xffffffff00397810 */ /* 0x000fe40000ffe4ff */
.L_x_7796:
[----:B------:R-:W-:Y:S01]  /*1ec0*/  SHF.R.S32.HI R138, RZ, 0x1f, R125 ;  /* 0x0000001fff8a7819 */ /* 0x000fe2000001147d */
[----:B------:R-:W-:Y:S01]  /*1ed0*/  IMAD.WIDE.U32 R8, R125, c[0x0][0x1a0], RZ ;  /* 0x000068007d087a25 */ /* 0x000fe200078e00ff */
[----:B------:R-:W-:-:S03]  /*1ee0*/  SHF.L.U32 R58, R89, 0x4, RZ ;  /* 0x00000004593a7819 */ /* 0x000fc600000006ff */
[----:B------:R-:W-:Y:S01]  /*1ef0*/  IMAD R0, R138, c[0x0][0x1a0], RZ ;  /* 0x000068008a007a24 */ /* 0x000fe200078e02ff */
[----:B------:R-:W-:-:S03]  /*1f00*/  LEA R11, P0, R8, R75, 0x1 ;  /* 0x0000004b080b7211 */ /* 0x000fc600078008ff */
[----:B------:R-:W-:Y:S01]  /*1f10*/  IMAD R13, R125, c[0x0][0x1a4], R0 ;  /* 0x000069007d0d7a24 */ /* 0x000fe200078e0200 */
[----:B------:R-:W-:Y:S02]  /*1f20*/  SHF.L.U64.HI R0, R89, 0x4, R68 ;  /* 0x0000000459007819 */ /* 0x000fe40000010244 */
[----:B------:R-:W-:Y:S02]  /*1f30*/  IADD3 R10, P1, R11, R58, RZ ;  /* 0x0000003a0b0a7210 */ /* 0x000fe40007f3e0ff */
[----:B------:R-:W-:-:S04]  /*1f40*/  IADD3 R9, R9, R13, RZ ;  /* 0x0000000d09097210 */ /* 0x000fc80007ffe0ff */
[----:B------:R-:W-:-:S04]  /*1f50*/  LEA.HI.X R9, R8, R74, R9, 0x1, P0 ;  /* 0x0000004a08097211 */ /* 0x000fc800000f0c09 */
[----:B------:R-:W-:-:S06]  /*1f60*/  IADD3.X R11, R9, R0, RZ, P1, !PT ;  /* 0x00000000090b7210 */ /* 0x000fcc0000ffe4ff */
[----:B--2---:R-:W2:Y:S01]  /*1f70*/  LDG.E.128 R8, [R10.64] ;  /* 0x000000040a087981 */ /* 0x004ea2000c1e1d00 */
        /* <DEDUP_REMOVED lines=15> */
[----:B------:R-:W-:Y:S02]  /*2070*/  LEA.HI.X R17, R16, R72, R17, 0x1, P1 ;  /* 0x0000004810117211 */ /* 0x000fe400008f0c11 */
[----:B------:R-:W-:Y:S01]  /*2080*/  IADD3 R16, P0, R19, R58, RZ ;  /* 0x0000003a13107210 */ /* 0x000fe20007f1e0ff */
[----:B---3--:R-:W3:Y:S03]  /*2090*/  LDG.E R124, [R14.64] ;  /* 0x000000040e7c7981 */ /* 0x008ee6000c1e1900 */
[----:B------:R-:W-:Y:S01]  /*20a0*/  IADD3.X R17, R17, R0, RZ, P0, !PT ;  /* 0x0000000011117210 */ /* 0x000fe200007fe4ff */
[----:B--2---:R0:W-:Y:S01]  /*20b0*/  STS.128 [R70.X16], R8 ;  /* 0x0000000846007388 */ /* 0x0041e2000000cc00 */
[----:B------:R-:W-:-:S06]  /*20c0*/  NOP ;  /* 0x0000000000007918 */ /* 0x000fcc0000000000 */
[----:B------:R-:W2:Y:S01]  /*20d0*/  LDG.E.128 R16, [R16.64] ;  /* 0x0000000410107981 */ /* 0x000ea2000c1e1d00 */
[C---:B------:R-:W-:Y:S02]  /*20e0*/  ISETP.GT.AND P0, PT, R71.reuse, 0x1, PT ;  /* 0x000000014700780c */ /* 0x040fe40003f04270 */
[----:B------:R-:W-:Y:S02]  /*20f0*/  IADD3 R12, R71, -0x1, RZ ;  /* 0xffffffff470c7810 */ /* 0x000fe40007ffe0ff */
[----:B------:R-:W-:Y:S02]  /*2100*/  ISETP.EQ.AND P0, PT, R132, RZ, P0 ;  /* 0x000000ff8400720c */ /* 0x000fe40000702270 */
[----:B------:R-:W-:Y:S02]  /*2110*/  ISETP.NE.AND P1, PT, R89, RZ, PT ;  /* 0x000000ff5900720c */ /* 0x000fe40003f25270 */
[----:B------:R-:W-:-:S04]  /*2120*/  LEA.HI R13, R12, R12, RZ, 0x1 ;  /* 0x0000000c0c0d7211 */ /* 0x000fc800078f08ff */
[----:B------:R-:W-:Y:S01]  /*2130*/  LOP3.LUT R13, R13, 0xfffffe, RZ, 0xc0, !PT ;  /* 0x00fffffe0d0d7812 */ /* 0x000fe200078ec0ff */
[----:B---3--:R-:W-:-:S04]  /*2140*/  FMUL.FTZ R145, R124, 1.4426950216293334961 ;  /* 0x3fb8aa3b7c917820 */ /* 0x008fc80000410000 */
[----:B------:R-:W-:Y:S01]  /*2150*/  FMUL.FTZ R140, R98, R145 ;  /* 0x00000091628c7220 */ /* 0x000fe20000410000 */
[----:B------:R-:W-:-:S05]  /*2160*/  IADD3 R12, R12, -R13, RZ ;  /* 0x8000000d0c0c7210 */ /* 0x000fca0007ffe0ff */
[----:B-1----:R-:W1:Y:S01]  /*2170*/  MUFU.EX2 R140, R140 ;  /* 0x0000008c008c7308 */ /* 0x002e620000000800 */
[----:B0-----:R-:W-:Y:S02]  /*2180*/  IADD3 R8, R89, 0x200, RZ ;  /* 0x0000020059087810 */ /* 0x001fe40007ffe0ff */
[----:B------:R-:W-:Y:S02]  /*2190*/  @P0 IADD3 R10, R71, -0x2, RZ ;  /* 0xfffffffe470a0810 */ /* 0x000fe40007ffe0ff */
[----:B------:R-:W-:-:S03]  /*21a0*/  @!P1 LEA R8, R12, R125, 0x8 ;  /* 0x0000007d0c089211 */ /* 0x000fc600078e40ff */
[----:B------:R-:W-:Y:S01]  /*21b0*/  @P0 IMAD R129, R10, c[0x0][0x16c], R125 ;  /* 0x00005b000a810a24 */ /* 0x000fe200078e027d */
[----:B------:R-:W-:Y:S02]  /*21c0*/  SHF.L.U32 R133, R8, 0x2, RZ ;  /* 0x0000000208857819 */ /* 0x000fe400000006ff */
[----:B------:R-:W0:Y:S01]  /*21d0*/  LDS.128 R8, [R70.X16] ;  /* 0x0000000046087984 */ /* 0x000e22000000cc00 */
[----:B------:R-:W-:Y:S01]  /*21e0*/  ISETP.NE.AND P2, PT, R89, 0x1f, PT ;  /* 0x0000001f5900780c */ /* 0x000fe20003f45270 */
[----:B------:R-:W-:Y:S01]  /*21f0*/  HFMA2.MMA R148, -RZ, RZ, 0, 0 ;  /* 0x00000000ff947435 */ /* 0x000fe200000001ff */
[-C--:B------:R-:W-:Y:S02]  /*2200*/  FMUL.FTZ R151, R100, R145.reuse ;  /* 0x0000009164977220 */ /* 0x080fe40000410000 */
[-C--:B------:R-:W-:Y:S02]  /*2210*/  FMUL.FTZ R142, R102, R145.reuse ;  /* 0x00000091668e7220 */ /* 0x080fe40000410000 */
[----:B------:R-:W-:-:S02]  /*2220*/  FMUL.FTZ R146, R104, R145 ;  /* 0x0000009168927220 */ /* 0x000fc40000410000 */
[----:B------:R-:W-:Y:S01]  /*2230*/  FMUL.FTZ R144, R106, R145 ;  /* 0x000000916a907220 */ /* 0x000fe20000410000 */
[----:B------:R-:W-:Y:S01]  /*2240*/  MUFU.EX2 R151, R151 ;  /* 0x0000009700977308 */ /* 0x000fe20000000800 */
[----:B------:R-:W-:-:S04]  /*2250*/  @P0 IMAD.WIDE R128, R129, 0x8, R24 ;  /* 0x0000000881800825 */ /* 0x000fc800078e0218 */
[----:B------:R-:W-:-:S03]  /*2260*/  FMUL.FTZ R131, R108, R145 ;  /* 0x000000916c837220 */ /* 0x000fc60000410000 */
[----:B------:R-:W-:Y:S01]  /*2270*/  MUFU.EX2 R142, R142 ;  /* 0x0000008e008e7308 */ /* 0x000fe20000000800 */
[----:B------:R-:W-:-:S07]  /*2280*/  PRMT R143, RZ, 0x5410, R4 ;  /* 0x00005410ff8f7816 */ /* 0x000fce0000000004 */
[----:B------:R-:W-:Y:S01]  /*2290*/  MUFU.EX2 R146, R146 ;  /* 0x0000009200927308 */ /* 0x000fe20000000800 */
[----:B------:R-:W-:-:S07]  /*22a0*/  PRMT R141, RZ, 0x7610, R4 ;  /* 0x00007610ff8d7816 */ /* 0x000fce0000000004 */
[----:B------:R-:W-:Y:S01]  /*22b0*/  MUFU.EX2 R144, R144 ;  /* 0x0000009000907308 */ /* 0x000fe20000000800 */
[--C-:B------:R-:W-:Y:S02]  /*22c0*/  PRMT R139, RZ, 0x5410, R5.reuse ;  /* 0x00005410ff8b7816 */ /* 0x100fe40000000005 */
[----:B------:R-:W-:Y:S02]  /*22d0*/  PRMT R137, RZ, 0x7610, R5 ;  /* 0x00007610ff897816 */ /* 0x000fe40000000005 */
[----:B------:R-:W-:Y:S01]  /*22e0*/  PRMT R135, RZ, 0x5410, R6 ;  /* 0x00005410ff877816 */ /* 0x000fe20000000006 */
[----:B------:R-:W-:Y:S01]  /*22f0*/  BSSY B0, `(.L_x_7776) ;  /* 0x0000033000007945 */ /* 0x000fe20003800000 */
[----:B0-----:R-:W-:Y:S01]  /*2300*/  PRMT R130, RZ, 0x7610, R11 ;  /* 0x00007610ff827816 */ /* 0x001fe2000000000b */
[----:B------:R-:W-:Y:S01]  /*2310*/  FMUL.FTZ R163, R98, R143 ;  /* 0x0000008f62a37220 */ /* 0x000fe20000410000 */
[----:B------:R-:W-:Y:S01]  /*2320*/  PRMT R126, RZ, 0x7610, R9 ;  /* 0x00007610ff7e7816 */ /* 0x000fe20000000009 */
[----:B------:R-:W-:-:S02]  /*2330*/  FMUL.FTZ R154, R100, R141 ;  /* 0x0000008d649a7220 */ /* 0x000fc40000410000 */
[----:B------:R-:W-:Y:S01]  /*2340*/  FMUL.FTZ R152, R106, R135 ;  /* 0x000000876a987220 */ /* 0x000fe20000410000 */
[----:B--2---:R0:W-:Y:S01]  /*2350*/  STS.128 [R70.X16+0x210], R16 ;  /* 0x0002101046007388 */ /* 0x0041e2000000cc00 */
[----:B------:R-:W-:-:S06]  /*2360*/  NOP ;  /* 0x0000000000007918 */ /* 0x000fcc0000000000 */
[----:B------:R-:W2:Y:S04]  /*2370*/  LDS.128 R12, [R70.X16+0x210] ;  /* 0x00021000460c7984 */ /* 0x000ea8000000cc00 */
[----:B-1----:R1:W-:Y:S04]  /*2380*/  STS [R133+0xe98], R140 ;  /* 0x000e988c85007388 */ /* 0x0023e80000000800 */
[----:B------:R-:W-:Y:S01]  /*2390*/  BAR.SYNC.DEFER_BLOCKING 0x0 ;  /* 0x0000000000007b1d */ /* 0x000fe20000010000 */
[--C-:B0-----:R-:W-:Y:S02]  /*23a0*/  PRMT R16, RZ, 0x5410, R8.reuse ;  /* 0x00005410ff107816 */ /* 0x101fe40000000008 */
[----:B------:R-:W-:-:S03]  /*23b0*/  PRMT R17, RZ, 0x7610, R8 ;  /* 0x00007610ff117816 */ /* 0x000fc60000000008 */
[----:B------:R0:W3:Y:S01]  /*23c0*/  @P2 LDS R147, [R89.X4+0x169c] ;  /* 0x00169c0059932984 */ /* 0x0000e20000004800 */
[----:B--2---:R-:W-:-:S03]  /*23d0*/  PRMT R156, RZ, 0x7610, R12 ;  /* 0x00007610ff9c7816 */ /* 0x004fc6000000000c */
[----:B------:R2:W5:Y:S01]  /*23e0*/  @P0 LDG.E R148, [R128.64+0x4] ;  /* 0x0000040480940981 */ /* 0x000562000c1e1900 */
[----:B------:R-:W-:Y:S01]  /*23f0*/  PRMT R8, RZ, 0x5410, R12 ;  /* 0x00005410ff087816 */ /* 0x000fe2000000000c */
[-C--:B------:R-:W-:Y:S01]  /*2400*/  FMUL.FTZ R12, R112, R145.reuse ;  /* 0x00000091700c7220 */ /* 0x080fe20000410000 */
[--C-:B------:R-:W-:Y:S02]  /*2410*/  PRMT R162, RZ, 0x5410, R14.reuse ;  /* 0x00005410ffa27816 */ /* 0x100fe4000000000e */
[----:B------:R-:W-:Y:S01]  /*2420*/  PRMT R164, RZ, 0x7610, R14 ;  /* 0x00007610ffa47816 */ /* 0x000fe2000000000e */
[----:B------:R-:W-:Y:S02]  /*2430*/  FMUL.FTZ R14, R110, R145 ;  /* 0x000000916e0e7220 */ /* 0x000fe40000410000 */
[----:B------:R-:W4:Y:S01]  /*2440*/  MUFU.EX2 R12, R12 ;  /* 0x0000000c000c7308 */ /* 0x000f220000000800 */
[--C-:B------:R-:W-:Y:S02]  /*2450*/  PRMT R150, RZ, 0x5410, R15.reuse ;  /* 0x00005410ff967816 */ /* 0x100fe4000000000f */
[----:B------:R-:W-:-:S05]  /*2460*/  PRMT R166, RZ, 0x7610, R15 ;  /* 0x00007610ffa67816 */ /* 0x000fca000000000f */
[----:B------:R-:W0:Y:S01]  /*2470*/  MUFU.EX2 R14, R14 ;  /* 0x0000000e000e7308 */ /* 0x000e220000000800 */
[--C-:B------:R-:W-:Y:S02]  /*2480*/  PRMT R19, RZ, 0x5410, R10.reuse ;  /* 0x00005410ff137816 */ /* 0x100fe4000000000a */
[----:B--2---:R-:W-:Y:S01]  /*2490*/  PRMT R128, RZ, 0x7610, R10 ;  /* 0x00007610ff807816 */ /* 0x004fe2000000000a */
[----:B------:R-:W-:Y:S01]  /*24a0*/  FMUL.FTZ R149, R99, R150 ;  /* 0x0000009663957220 */ /* 0x000fe20000410000 */
[----:B-1----:R-:W-:Y:S01]  /*24b0*/  PRMT R133, RZ, 0x7610, R6 ;  /* 0x00007610ff857816 */ /* 0x002fe20000000006 */
[----:B------:R-:W-:Y:S02]  /*24c0*/  FMUL.FTZ R166, R107, R166 ;  /* 0x000000a66ba67220 */ /* 0x000fe40000410000 */
[----:B------:R1:W2:Y:S01]  /*24d0*/  MUFU.EX2 R10, R131 ;  /* 0x00000083000a7308 */ /* 0x0002a20000000800 */
[----:B------:R-:W-:Y:S01]  /*24e0*/  PRMT R129, RZ, 0x5410, R11 ;  /* 0x00005410ff817816 */ /* 0x000fe2000000000b */
[----:B------:R-:W-:Y:S01]  /*24f0*/  FMUL.FTZ R15, R102, R139 ;  /* 0x0000008b660f7220 */ /* 0x000fe20000410000 */
[--C-:B------:R-:W-:Y:S01]  /*2500*/  PRMT R158, RZ, 0x5410, R13.reuse ;  /* 0x00005410ff9e7816 */ /* 0x100fe2000000000d */
[----:B------:R-:W-:Y:S01]  /*2510*/  FMUL.FTZ R11, R108, R133 ;  /* 0x000000856c0b7220 */ /* 0x000fe20000410000 */
[----:B------:R-:W-:-:S02]  /*2520*/  PRMT R160, RZ, 0x7610, R13 ;  /* 0x00007610ffa07816 */ /* 0x000fc4000000000d */
[----:B-1----:R-:W-:Y:S01]  /*2530*/  PRMT R131, RZ, 0x5410, R7 ;  /* 0x00005410ff837816 */ /* 0x002fe20000000007 */
[----:B------:R-:W-:Y:S01]  /*2540*/  FMUL.FTZ R13, R104, R137 ;  /* 0x00000089680d7220 */ /* 0x000fe20000410000 */
[----:B------:R-:W-:Y:S01]  /*2550*/  PRMT R18, RZ, 0x5410, R9 ;  /* 0x00005410ff127816 */ /* 0x000fe20000000009 */
[----:B------:R-:W-:Y:S01]  /*2560*/  FMUL.FTZ R153, R101, R164 ;  /* 0x000000a465997220 */ /* 0x000fe20000410000 */
[----:B------:R-:W-:Y:S01]  /*2570*/  PRMT R145, RZ, 0x7610, R7 ;  /* 0x00007610ff917816 */ /* 0x000fe20000000007 */
[----:B------:R-:W-:Y:S02]  /*2580*/  FMUL.FTZ R150, R110, R131 ;  /* 0x000000836e967220 */ /* 0x000fe40000410000 */
[----:B----4-:R-:W-:Y:S01]  /*2590*/  FFMA.FTZ R157, R12, R166, R149 ;  /* 0x000000a60c9d7223 */ /* 0x010fe20000010095 */
[----:B------:R-:W-:Y:S05]  /*25a0*/  @P2 BRA `(.L_x_7777) ;  /* 0x0000007000002947 */ /* 0x000fea0003800000 */
[----:B0-23--:R-:W-:Y:S02]  /*25b0*/  ISETP.NE.AND P0, PT, R71, c[0x0][0x174], PT ;  /* 0x00005d0047007a0c */ /* 0x00dfe40003f05270 */
[----:B------:R-:W-:-:S11]  /*25c0*/  MOV R147, 0x3f800000 ;  /* 0x3f80000000937802 */ /* 0x000fd60000000f00 */
[----:B------:R-:W-:-:S04]  /*25d0*/  @P0 LEA.HI R9, R71, R71, RZ, 0x1 ;  /* 0x0000004747090211 */ /* 0x000fc800078f08ff */
[----:B------:R-:W-:-:S04]  /*25e0*/  @P0 LOP3.LUT R164, R9, 0xfffffe, RZ, 0xc0, !PT ;  /* 0x00fffffe09a40812 */ /* 0x000fc800078ec0ff */
[----:B------:R-:W-:-:S04]  /*25f0*/  @P0 IADD3 R164, -R164, R71, RZ ;  /* 0x00000047a4a40210 */ /* 0x000fc80007ffe1ff */
[----:B------:R-:W-:-:S05]  /*2600*/  @P0 LEA R164, R164, R125, 0x8 ;  /* 0x0000007da4a40211 */ /* 0x000fca00078e40ff */
[----:B------:R0:W1:Y:S02]  /*2610*/  @P0 LDS R147, [R164.X4+0xe98] ;  /* 0x000e9800a4930984 */ /* 0x0000640000004800 */
.L_x_7777:
[----:B0-23--:R-:W-:Y:S05]  /*2620*/  BSYNC B0 ;  /* 0x0000000000007941 */ /* 0x00dfea0003800000 */
.L_x_7776:
[----:B-1----:R-:W-:Y:S01]  /*2630*/  FMUL.FTZ R9, R12, R147 ;  /* 0x000000930c097220 */ /* 0x002fe20000410000 */
        /* <DEDUP_REMOVED lines=8> */
[----:B-----5:R0:W-:Y:S01]  /*26c0*/  SHFL.IDX PT, R181, R148, RZ, 0x1f ;  /* 0x00001fff94b57589 */ /* 0x0201e200000e0000 */
[C---:B------:R-:W-:Y:S01]  /*26d0*/  FFMA.FTZ R161, R10.reuse, R159, R155 ;  /* 0x0000009f0aa17223 */ /* 0x040fe2000001009b */
[----:B------:R-:W-:Y:S01]  /*26e0*/  ISETP.NE.AND P5, PT, R89, RZ, PT ;  /* 0x000000ff5900720c */ /* 0x000fe20003fa5270 */
[----:B------:R-:W-:Y:S01]  /*26f0*/  FMUL.FTZ R9, R10, R9 ;  /* 0x000000090a097220 */ /* 0x000fe20000410000 */
[----:B------:R-:W-:Y:S01]  /*2700*/  BSSY B0, `(.L_x_7778) ;  /* 0x00000d0000007945 */ /* 0x000fe20003800000 */
[----:B------:R-:W-:-:S02]  /*2710*/  FMUL.FTZ R159, R97, R158 ;  /* 0x0000009e619f7220 */ /* 0x000fc40000410000 */
[C---:B------:R-:W-:Y:S01]  /*2720*/  FFMA.FTZ R158, R144.reuse, R161, R157 ;  /* 0x000000a1909e7223 */ /* 0x040fe2000001009d */
[----:B0-----:R-:W-:Y:S01]  /*2730*/  P2R R148, PR, RZ, 0x20 ;  /* 0x00000020ff947803 */ /* 0x001fe20000000000 */
        /* <DEDUP_REMOVED lines=57> */
[C---:B--2---:R-:W-:Y:S01]  /*2ad0*/  @!P3 FFMA.FTZ R170, R183.reuse, R174, R170 ;  /* 0x000000aeb7aab223 */ /* 0x044fe200000100aa */
[----:B------:R-:W1:Y:S01]  /*2ae0*/  SHFL.UP PT, R164, R179, 0x4, RZ ;  /* 0x04800000b3a47989 */ /* 0x000e6200000e00ff */
[----:B------:R-:W-:Y:S01]  /*2af0*/  ISETP.NE.OR P0, PT, R132, RZ, P0 ;  /* 0x000000ff8400720c */ /* 0x000fe20000705670 */
[----:B---3--:R-:W-:Y:S02]  /*2b00*/  @!P3 FMUL.FTZ R183, R183, R172 ;  /* 0x000000acb7b7b220 */ /* 0x008fe40000410000 */
[----:B------:R-:W2:Y:S01]  /*2b10*/  SHFL.DOWN PT, R174, R170, 0x8, 0x1f ;  /* 0x09001f00aaae7f89 */ /* 0x000ea200000e0000 */
[----:B------:R-:W-:-:S03]  /*2b20*/  ISETP.GE.AND P3, PT, R70, 0x4, PT ;  /* 0x000000044600780c */ /* 0x000fc60003f66270 */
        /* <DEDUP_REMOVED lines=26> */
[----:B------:R-:W-:Y:S04]  /*2cd0*/  SHFL.UP PT, R158, R158, 0x1, RZ ;  /* 0x042000009e9e7989 */ /* 0x000fe800000e00ff */
[----:B------:R-:W1:Y:S01]  /*2ce0*/  SHFL.UP PT, R179, R179, 0x1, RZ ;  /* 0x04200000b3b37989 */ /* 0x000e6200000e00ff */
[----:B--2---:R-:W-:-:S04]  /*2cf0*/  @P2 FFMA.FTZ R176, R185, R176, R180 ;  /* 0x000000b0b9b02223 */ /* 0x004fc800000100b4 */
[----:B------:R-:W-:-:S04]  /*2d00*/  FFMA.FTZ R147, R176, R147, R166 ;  /* 0x00000093b0937223 */ /* 0x000fc800000100a6 */
[----:B------:R-:W-:Y:S02]  /*2d10*/  FFMA.FTZ R149, R12, R147, R149 ;  /* 0x000000930c957223 */ /* 0x000fe40000010095 */
[----:B0-----:R-:W-:Y:S02]  /*2d20*/  FFMA.FTZ R9, R172, R9, R174 ;  /* 0x00000009ac097223 */ /* 0x001fe400000100ae */
[----:B------:R-:W-:Y:S02]  /*2d30*/  FFMA.FTZ R153, R14, R149, R153 ;  /* 0x000000950e997223 */ /* 0x000fe40000010099 */
[----:B------:R-:W-:Y:S02]  /*2d40*/  FMUL.FTZ R8, R172, R8 ;  /* 0x00000008ac087220 */ /* 0x000fe40000410000 */
[----:B------:R-:W-:Y:S02]  /*2d50*/  FFMA.FTZ R155, R10, R153, R155 ;  /* 0x000000990a9b7223 */ /* 0x000fe4000001009b */
[----:B-1----:R-:W-:Y:S01]  /*2d60*/  @P1 FFMA.FTZ R181, R179, R181, R158 ;  /* 0x000000b5b3b51223 */ /* 0x002fe2000001009e */
[----:B------:R0:W-:Y:S01]  /*2d70*/  @!P5 STS.64 [R178+0x1718], R8 ;  /* 0x00171808b200d388 */ /* 0x0001e20000000a00 */
        /* <DEDUP_REMOVED lines=8> */
[----:B0-----:R-:W-:Y:S02]  /*2e00*/  FMUL.FTZ R8, R98, R161 ;  /* 0x000000a162087220 */ /* 0x001fe40000410000 */
[----:B------:R-:W-:Y:S02]  /*2e10*/  FFMA.FTZ R142, R17, -R154, R160 ;  /* 0x8000009a118e7223 */ /* 0x000fe400000100a0 */
[----:B------:R-:W-:Y:S02]  /*2e20*/  FMUL.FTZ R154, R100, R148 ;  /* 0x00000094649a7220 */ /* 0x000fe40000410000 */
[----:B------:R-:W-:Y:S02]  /*2e30*/  FFMA.FTZ R9, R140, R8, RZ ;  /* 0x000000088c097223 */ /* 0x000fe400000100ff */
[----:B------:R-:W-:-:S02]  /*2e40*/  FFMA.FTZ R174, R146, R172, R169 ;  /* 0x000000ac92ae7223 */ /* 0x000fc400000100a9 */
[----:B------:R-:W-:Y:S02]  /*2e50*/  FFMA.FTZ R146, R18, -R15, R172 ;  /* 0x8000000f12927223 */ /* 0x000fe400000100ac */
[----:B------:R-:W-:Y:S02]  /*2e60*/  FMUL.FTZ R156, R102, R159 ;  /* 0x0000009f669c7220 */ /* 0x000fe40000410000 */
[----:B------:R-:W-:Y:S02]  /*2e70*/  FFMA.FTZ R9, R142, R154, R9 ;  /* 0x0000009a8e097223 */ /* 0x000fe40000010009 */
[----:B------:R-:W-:Y:S02]  /*2e80*/  FFMA.FTZ R176, R144, R174, R171 ;  /* 0x000000ae90b07223 */ /* 0x000fe400000100ab */
[----:B------:R-:W-:Y:S02]  /*2e90*/  FMUL.FTZ R158, R104, R157 ;  /* 0x0000009d689e7220 */ /* 0x000fe40000410000 */
[----:B------:R-:W-:-:S02]  /*2ea0*/  FFMA.FTZ R144, R126, -R13, R174 ;  /* 0x8000000d7e907223 */ /* 0x000fc400000100ae */
[----:B------:R-:W-:Y:S02]  /*2eb0*/  FFMA.FTZ R9, R146, R156, R9 ;  /* 0x0000009c92097223 */ /* 0x000fe40000010009 */
[----:B------:R-:W-:Y:S02]  /*2ec0*/  FMUL.FTZ R164, R106, R155 ;  /* 0x0000009b6aa47220 */ /* 0x000fe40000410000 */
[----:B------:R-:W-:Y:S02]  /*2ed0*/  FFMA.FTZ R10, R10, R176, R173 ;  /* 0x000000b00a0a7223 */ /* 0x000fe400000100ad */
[----:B------:R-:W-:Y:S02]  /*2ee0*/  FFMA.FTZ R9, R144, R158, R9 ;  /* 0x0000009e90097223 */ /* 0x000fe40000010009 */
[----:B------:R-:W-:Y:S02]  /*2ef0*/  FFMA.FTZ R152, R19, -R152, R176 ;  /* 0x8000009813987223 */ /* 0x000fe400000100b0 */
[----:B------:R-:W-:-:S02]  /*2f00*/  FMUL.FTZ R170, R112, R147 ;  /* 0x0000009370aa7220 */ /* 0x000fc40000410000 */
[----:B------:R-:W-:Y:S02]  /*2f10*/  FMUL.FTZ R168, R110, R149 ;  /* 0x000000956ea87220 */ /* 0x000fe40000410000 */
[----:B------:R-:W-:Y:S02]  /*2f20*/  FMUL.FTZ R166, R108, R153 ;  /* 0x000000996ca67220 */ /* 0x000fe40000410000 */
[-C--:B------:R-:W-:Y:S02]  /*2f30*/  FMUL.FTZ R179, R135, R164.reuse ;  /* 0x000000a487b37220 */ /* 0x080fe40000410000 */
[----:B------:R-:W-:Y:S02]  /*2f40*/  FFMA.FTZ R164, R152, R164, R9 ;  /* 0x000000a498a47223 */ /* 0x000fe40000010009 */
[----:B------:R-:W-:Y:S01]  /*2f50*/  FFMA.FTZ R151, R128, -R11, R10 ;  /* 0x8000000b80977223 */ /* 0x000fe2000001000a */
[----:B------:R-:W-:Y:S01]  /*2f60*/  STS [R66.X4+0x430], R179 ;  /* 0x000430b342007388 */ /* 0x000fe20000004800 */
[----:B------:R-:W-:-:S02]  /*2f70*/  FMUL.FTZ R187, R145, R170 ;  /* 0x000000aa91bb7220 */ /* 0x000fc40000410000 */
[----:B------:R-:W-:Y:S02]  /*2f80*/  FMUL.FTZ R185, R131, R168 ;  /* 0x000000a883b97220 */ /* 0x000fe40000410000 */
        /* <DEDUP_REMOVED lines=8> */
[----:B------:R-:W-:Y:S01]  /*3010*/  MOV R8, c[0x0][0x174] ;  /* 0x00005d0000087a02 */ /* 0x000fe20000000f00 */
[----:B------:R-:W-:-:S02]  /*3020*/  FFMA.FTZ R14, R14, R10, R175 ;  /* 0x0000000a0e0e7223 */ /* 0x000fc400000100af */
[----:B------:R-:W-:Y:S01]  /*3030*/  STS [R66.X4+0x42c], R15 ;  /* 0x00042c0f42007388 */ /* 0x000fe20000004800 */
[----:B------:R-:W-:Y:S01]  /*3040*/  LEA R8, R8, R69, 0x8 ;  /* 0x0000004508087211 */ /* 0x000fe200078e40ff */
[----:B------:R-:W-:Y:S01]  /*3050*/  FFMA.FTZ R12, R12, R14, R177 ;  /* 0x0000000e0c0c7223 */ /* 0x000fe200000100b1 */
[----:B0-----:R-:W-:Y:S01]  /*3060*/  SHF.L.U32 R185, R122, 0x2, RZ ;  /* 0x000000027ab97819 */ /* 0x001fe200000006ff */
[----:B------:R0:W-:Y:S01]  /*3070*/  STS [R66.X4+0x428], R13 ;  /* 0x0004280d42007388 */ /* 0x0001e20000004800 */
[----:B------:R-:W-:Y:S01]  /*3080*/  IADD3 R8, R8, -0x100, RZ ;  /* 0xffffff0008087810 */ /* 0x000fe20007ffe0ff */
[----:B------:R-:W-:Y:S02]  /*3090*/  FFMA.FTZ R154, R129, -R150, R14 ;  /* 0x80000096819a7223 */ /* 0x000fe4000001000e */
[----:B------:R1:W-:Y:S01]  /*30a0*/  STS [R66.X4+0x424], R11 ;  /* 0x0004240b42007388 */ /* 0x0003e20000004800 */
[----:B------:R-:W-:Y:S02]  /*30b0*/  FFMA.FTZ R163, R151, R166, R164 ;  /* 0x000000a697a37223 */ /* 0x000fe400000100a4 */
[----:B------:R-:W-:Y:S01]  /*30c0*/  FFMA.FTZ R150, R130, -R165, R12 ;  /* 0x800000a582967223 */ /* 0x000fe2000001000c */
[----:B------:R2:W-:Y:S01]  /*30d0*/  STS [R66.X4+0x420], R9 ;  /* 0x0004200942007388 */ /* 0x0005e20000004800 */
[----:B------:R-:W-:-:S02]  /*30e0*/  FFMA.FTZ R156, R154, R168, R163 ;  /* 0x000000a89a9c7223 */ /* 0x000fc400000100a3 */
[----:B0-----:R-:W-:Y:S01]  /*30f0*/  FMUL.FTZ R13, R93, R162 ;  /* 0x000000a25d0d7220 */ /* 0x001fe20000410000 */
[----:B------:R-:W-:Y:S01]  /*3100*/  BAR.SYNC.DEFER_BLOCKING 0x0 ;  /* 0x0000000000007b1d */ /* 0x000fe20000010000 */
[----:B------:R-:W-:Y:S01]  /*3110*/  IADD3 R162, -R8, c[0x0][0x168], -R89 ;  /* 0x00005a0008a27a10 */ /* 0x000fe20007ffe959 */
[----:B------:R-:W-:Y:S02]  /*3120*/  FMUL.FTZ R15, R150, R170 ;  /* 0x000000aa960f7220 */ /* 0x000fe40000410000 */
[----:B-1----:R-:W-:Y:S01]  /*3130*/  FMUL.FTZ R11, R97, R172 ;  /* 0x000000ac610b7220 */ /* 0x002fe20000410000 */
[----:B------:R-:W-:Y:S01]  /*3140*/  ISETP.GE.AND P0, PT, R162, 0x1, PT ;  /* 0x00000001a200780c */ /* 0x000fe20003f06270 */
[----:B------:R-:W-:Y:S02]  /*3150*/  FADD.FTZ R156, R156, R15 ;  /* 0x0000000f9c9c7221 */ /* 0x000fe40000010000 */
[----:B--2---:R-:W-:Y:S01]  /*3160*/  FMUL.FTZ R9, R95, R160 ;  /* 0x000000a05f097220 */ /* 0x004fe20000410000 */
[----:B------:R-:W-:Y:S01]  /*3170*/  SHF.L.U64.HI R160, R122, 0x2, R127 ;  /* 0x000000027aa07819 */ /* 0x000fe2000001027f */
[----:B------:R-:W-:-:S02]  /*3180*/  FMUL.FTZ R15, R105, R174 ;  /* 0x000000ae690f7220 */ /* 0x000fc40000410000 */
[----:B------:R-:W-:Y:S02]  /*3190*/  FMUL.FTZ R179, R103, R176 ;  /* 0x000000b067b37220 */ /* 0x000fe40000410000 */
[----:B------:R-:W-:Y:S02]  /*31a0*/  FMUL.FTZ R181, R99, R14 ;  /* 0x0000000e63b57220 */ /* 0x000fe40000410000 */
[----:B------:R-:W-:Y:S02]  /*31b0*/  FMUL.FTZ R183, R107, R12 ;  /* 0x0000000c6bb77220 */ /* 0x000fe40000410000 */
[C---:B------:R-:W-:Y:S02]  /*31c0*/  IMAD R158, R160.reuse, c[0x0][0x2b0], RZ ;  /* 0x0000ac00a09e7a24 */ /* 0x040fe400078e02ff */
[----:B------:R-:W-:Y:S01]  /*31d0*/  IMAD R160, R160, c[0x0][0x2d0], RZ ;  /* 0x0000b400a0a07a24 */ /* 0x000fe200078e02ff */
        /* <DEDUP_REMOVED lines=34> */
.L_x_7779:
[----:B01234-:R-:W-:Y:S05]  /*3400*/  BSYNC B0 ;  /* 0x0000000000007941 */ /* 0x01ffea0003800000 */
.L_x_7778:
        /* <DEDUP_REMOVED lines=18> */
.L_x_7781:
[----:B0-----:R-:W-:Y:S05]  /*3530*/  BSYNC B0 ;  /* 0x0000000000007941 */ /* 0x001fea0003800000 */
.L_x_7780:
        /* <DEDUP_REMOVED lines=9> */
.L_x_7783:
[----:B------:R-:W-:Y:S05]  /*35d0*/  BSYNC B0 ;  /* 0x0000000000007941 */ /* 0x000fea0003800000 */
.L_x_7782:
        /* <DEDUP_REMOVED lines=9> */
.L_x_7785:
[----:B------:R-:W-:Y:S05]  /*3670*/  BSYNC B0 ;  /* 0x0000000000007941 */ /* 0x000fea0003800000 */
.L_x_7784:
        /* <DEDUP_REMOVED lines=9> */
.L_x_7787:
[----:B------:R-:W-:Y:S05]  /*3710*/  BSYNC B0 ;  /* 0x0000000000007941 */ /* 0x000fea0003800000 */
.L_x_7786:
        /* <DEDUP_REMOVED lines=9> */
.L_x_7789:
[----:B------:R-:W-:Y:S05]  /*37b0*/  BSYNC B0 ;  /* 0x0000000000007941 */ /* 0x000fea0003800000 */
.L_x_7788:
        /* <DEDUP_REMOVED lines=9> */
.L_x_7791:
[----:B------:R-:W-:Y:S05]  /*3850*/  BSYNC B0 ;  /* 0x0000000000007941 */ /* 0x000fea0003800000 */
.L_x_7790:
        /* <DEDUP_REMOVED lines=9> */
.L_x_7793:
[----:B------:R-:W-:Y:S05]  /*38f0*/  BSYNC B0 ;  /* 0x0000000000007941 */ /* 0x000fea0003800000 */
.L_x_7792:
[----:B0-----:R-:W0:Y:S01]  /*3900*/  SHFL.DOWN P0, R11, R156, 0x1, 0x1f ;  /* 0x08201f009c0b7f89 */ /* 0x001e220000000000 */
        /* <DEDUP_REMOVED lines=11> */
[CC--:B------:R-:W-:Y:S02]  /*39c0*/  FMUL.FTZ R9, R124.reuse, R148.reuse ;  /* 0x000000947c097220 */ /* 0x0c0fe40000410000 */
[----:B------:R-:W-:Y:S02]  /*39d0*/  FMUL.FTZ R161, R124, R161 ;  /* 0x000000a17ca17220 */ /* 0x000fe40000410000 */
[----:B----4-:R-:W-:Y:S02]  /*39e0*/  FMUL.FTZ R13, R128, R153 ;  /* 0x00000099800d7220 */ /* 0x010fe40000410000 */
        /* <DEDUP_REMOVED lines=22> */
[----:B------:R-:W-:Y:S02]  /*3b50*/  FFMA.FTZ R16, R143, R16, R161 ;  /* 0x000000108f107223 */ /* 0x000fe400000100a1 */
        /* <DEDUP_REMOVED lines=10> */
[-C--:B------:R-:W-:Y:S02]  /*3c00*/  FMUL.FTZ R8, R19, R155.reuse ;  /* 0x0000009b13087220 */ /* 0x080fe40000410000 */
[----:B------:R-:W-:Y:S01]  /*3c10*/  FMUL.FTZ R155, R124, R155 ;  /* 0x0000009b7c9b7220 */ /* 0x000fe20000410000 */
[----:B------:R-:W0:Y:S01]  /*3c20*/  SHFL.DOWN P0, R14, R163, 0x8, 0x1f ;  /* 0x09001f00a30e7f89 */ /* 0x000e220000000000 */
[----:B------:R-:W-:-:S02]  /*3c30*/  FFMA.FTZ R121, R106, R8, R121 ;  /* 0x000000086a797223 */ /* 0x000fc40000010079 */
[----:B------:R-:W-:Y:S02]  /*3c40*/  FMUL.FTZ R155, R152, R155 ;  /* 0x0000009b989b7220 */ /* 0x000fe40000410000 */
[----:B------:R-:W-:Y:S02]  /*3c50*/  FADD.FTZ R96, R17, R96 ;  /* 0x0000006011607221 */ /* 0x000fe40000010000 */
        /* <DEDUP_REMOVED lines=15> */
.L_x_7795:
[----:B0-----:R-:W-:Y:S05]  /*3d50*/  BSYNC B0 ;  /* 0x0000000000007941 */ /* 0x001fea0003800000 */
.L_x_7794:
[----:B------:R-:W-:Y:S02]  /*3d60*/  IADD3 R125, R125, 0x1, RZ ;  /* 0x000000017d7d7810 */ /* 0x000fe40007ffe0ff */
[----:B------:R-:W-:Y:S02]  /*3d70*/  IADD3 R122, P1, R122, 0x1, RZ ;  /* 0x000000017a7a7810 */ /* 0x000fe40007f3e0ff */
[----:B------:R-:W-:Y:S02]  /*3d80*/  ISETP.GE.AND P0, PT, R125, c[0x0][0x16c], PT ;  /* 0x00005b007d007a0c */ /* 0x000fe40003f06270 */
[----:B------:R-:W-:-:S11]  /*3d90*/  IADD3.X R127, RZ, R127, RZ, P1, !PT ;  /* 0x0000007fff7f7210 */ /* 0x000fd60000ffe4ff */
[----:B------:R-:W-:Y:S01]  /*3da0*/  @P0 CALL.REL.NOINC `(.L_x_7775) ;  /* 0x0000001000000944 */ /* 0x000fe20003c00000 */
[----:B------:R-:W-:Y:S05]  /*3db0*/  BRA `(.L_x_7796) ;  /* 0xffffe10000007947 */ /* 0x000fea000383ffff */
.L_x_7775:
        /* <DEDUP_REMOVED lines=8> */
[----:B0-----:R-:W-:Y:S01]  /*3e40*/  IMAD R14, R86, c[0x0][0x300], RZ ;  /* 0x0000c000560e7a24 */ /* 0x001fe200078e02ff */
[----:B------:R-:W-:Y:S02]  /*3e50*/  MOV R12, R2 ;  /* 0x00000002000c7202 */ /* 0x000fe40000000f00 */
[----:B------:R-:W-:Y:S01]  /*3e60*/  MOV R13, R3 ;  /* 0x00000003000d7202 */ /* 0x000fe20000000f00 */
[----:B------:R-:W-:Y:S01]  /*3e70*/  IMAD R15, R91, c[0x0][0x304], R14 ;  /* 0x0000c1005b0f7a24 */ /* 0x000fe200078e020e */
[----:B------:R-:W-:-:S02]  /*3e80*/  F2FP.BF16.PACK_AB R19, R90, R109 ;  /* 0x0000006d5a13723e */ /* 0x000fc400000010ff */
[----:B------:R-:W-:Y:S01]  /*3e90*/  F2FP.BF16.PACK_AB R18, R92, R111 ;  /* 0x0000006f5c12723e */ /* 0x000fe200000010ff */
[--C-:B------:R-:W-:Y:S01]  /*3ea0*/  IMAD.WIDE.U32 R2, R91, c[0x0][0x2e0], R12.reuse ;  /* 0x0000b8005b027a25 */ /* 0x100fe200078e000c */
[----:B------:R-:W-:Y:S02]  /*3eb0*/  F2FP.BF16.PACK_AB R17, R113, R94 ;  /* 0x0000005e7111723e */ /* 0x000fe400000010ff */
[----:B------:R-:W-:Y:S01]  /*3ec0*/  F2FP.BF16.PACK_AB R16, R96, R115 ;  /* 0x000000736010723e */ /* 0x000fe200000010ff */
[----:B------:R-:W-:Y:S01]  /*3ed0*/  IMAD.WIDE.U32 R12, R91, c[0x0][0x300], R12 ;  /* 0x0000c0005b0c7a25 */ /* 0x000fe200078e000c */
[----:B------:R-:W-:Y:S02]  /*3ee0*/  IADD3 R3, R3, R5, RZ ;  /* 0x0000000503037210 */ /* 0x000fe40007ffe0ff */
[----:B------:R-:W-:Y:S01]  /*3ef0*/  ISETP.GT.AND P5, PT, R71, 0x1, PT ;  /* 0x000000014700780c */ /* 0x000fe20003fa4270 */
[----:B------:R-:W-:Y:S01]  /*3f00*/  STS.128 [R70.X16], R120 ;  /* 0x0000007846007388 */ /* 0x000fe2000000cc00 */
[----:B------:R-:W-:-:S06]  /*3f10*/  NOP ;  /* 0x0000000000007918 */ /* 0x000fcc0000000000 */
[----:B------:R-:W0:Y:S01]  /*3f20*/  LDS.128 R8, [R70.X16] ;  /* 0x0000000046087984 */ /* 0x000e22000000cc00 */
[C---:B------:R-:W-:Y:S01]  /*3f30*/  IMAD R5, R80.reuse, c[0x0][0x2dc], R7 ;  /* 0x0000b70050057a24 */ /* 0x040fe200078e0207 */
[----:B------:R-:W-:Y:S01]  /*3f40*/  IADD3 R13, R13, R15, RZ ;  /* 0x0000000f0d0d7210 */ /* 0x000fe20007ffe0ff */
[----:B------:R-:W-:Y:S01]  /*3f50*/  IMAD.WIDE.U32 R2, R80, c[0x0][0x2d8], R2 ;  /* 0x0000b60050027a25 */ /* 0x000fe200078e0002 */
[----:B------:R-:W-:Y:S02]  /*3f60*/  IADD3 R73, P1, R73, -0x200, RZ ;  /* 0xfffffe0049497810 */ /* 0x000fe40007f3e0ff */
[----:B------:R-:W-:Y:S01]  /*3f70*/  IADD3 R83, P2, R83, -0x200, RZ ;  /* 0xfffffe0053537810 */ /* 0x000fe20007f5e0ff */
[----:B------:R-:W-:Y:S01]  /*3f80*/  FADD.FTZ R115, R76, R115 ;  /* 0x000000734c737221 */ /* 0x000fe20000010000 */
[----:B------:R-:W-:Y:S02]  /*3f90*/  IADD3 R5, R3, R5, RZ ;  /* 0x0000000503057210 */ /* 0x000fe40007ffe0ff */
[----:B------:R-:W-:Y:S01]  /*3fa0*/  LEA R3, P0, R2, c[0x0][0x330], 0x1 ;  /* 0x0000cc0002037a11 */ /* 0x000fe200078008ff */
[----:B------:R-:W-:Y:S01]  /*3fb0*/  FADD.FTZ R115, R115, R96 ;  /* 0x0000006073737221 */ /* 0x000fe20000010000 */
[----:B------:R-:W-:-:S02]  /*3fc0*/  IADD3 R87, P3, R87, -0x200, RZ ;  /* 0xfffffe0057577810 */ /* 0x000fc40007f7e0ff */
[----:B------:R-:W-:Y:S01]  /*3fd0*/  LEA.HI.X R5, R2, c[0x0][0x334], R5, 0x1, P0 ;  /* 0x0000cd0002057a11 */ /* 0x000fe200000f0c05 */
[----:B------:R-:W-:Y:S01]  /*3fe0*/  FADD.FTZ R94, R115, R94 ;  /* 0x0000005e735e7221 */ /* 0x000fe20000010000 */
[----:B------:R-:W-:Y:S02]  /*3ff0*/  IADD3 R2, P0, R3, R58, RZ ;  /* 0x0000003a03027210 */ /* 0x000fe40007f1e0ff */
[----:B------:R-:W-:Y:S01]  /*4000*/  IADD3 R79, P4, R79, -0x200, RZ ;  /* 0xfffffe004f4f7810 */ /* 0x000fe20007f9e0ff */
[----:B------:R-:W-:Y:S01]  /*4010*/  FADD.FTZ R94, R94, R113 ;  /* 0x000000715e5e7221 */ /* 0x000fe20000010000 */
[----:B------:R-:W-:Y:S02]  /*4020*/  IADD3.X R3, R5, R0, RZ, P0, !PT ;  /* 0x0000000005037210 */ /* 0x000fe400007fe4ff */
[----:B------:R-:W-:Y:S01]  /*4030*/  IADD3 R69, R69, -0x100, RZ ;  /* 0xffffff0045457810 */ /* 0x000fe20007ffe0ff */
[----:B------:R-:W-:Y:S01]  /*4040*/  FADD.FTZ R111, R94, R111 ;  /* 0x0000006f5e6f7221 */ /* 0x000fe20000010000 */
[----:B------:R-:W-:-:S02]  /*4050*/  IADD3 R71, R71, -0x1, RZ ;  /* 0xffffffff47477810 */ /* 0x000fc40007ffe0ff */
[----:B------:R-:W-:Y:S01]  /*4060*/  IADD3.X R72, R72, -0x1, RZ, P1, !PT ;  /* 0xffffffff48487810 */ /* 0x000fe20000ffe4ff */
[----:B------:R-:W-:Y:S01]  /*4070*/  FADD.FTZ R92, R111, R92 ;  /* 0x0000005c6f5c7221 */ /* 0x000fe20000010000 */
[----:B------:R-:W-:Y:S02]  /*4080*/  IADD3.X R81, R81, -0x1, RZ, P2, !PT ;  /* 0xffffffff51517810 */ /* 0x000fe400017fe4ff */
[----:B------:R-:W-:Y:S01]  /*4090*/  IADD3.X R85, R85, -0x1, RZ, P3, !PT ;  /* 0xffffffff55557810 */ /* 0x000fe20001ffe4ff */
[----:B------:R-:W-:Y:S01]  /*40a0*/  FADD.FTZ R109, R92, R109 ;  /* 0x0000006d5c6d7221 */ /* 0x000fe20000010000 */
[----:B------:R-:W-:-:S03]  /*40b0*/  IADD3.X R77, R77, -0x1, RZ, P4, !PT ;  /* 0xffffffff4d4d7810 */ /* 0x000fc600027fe4ff */
[----:B------:R-:W-:Y:S01]  /*40c0*/  FADD.FTZ R76, R109, R90 ;  /* 0x0000005a6d4c7221 */ /* 0x000fe20000010000 */
[----:B0-----:R0:W-:Y:S04]  /*40d0*/  STG.E.128 [R2.64+-0x200], R8 ;  /* 0xfffe000802007986 */ /* 0x0011e8000c101d04 */
[----:B------:R-:W-:Y:S01]  /*40e0*/  BAR.SYNC.DEFER_BLOCKING 0x0 ;  /* 0x0000000000007b1d */ /* 0x000fe20000010000 */
[----:B0-----:R-:W-:-:S04]  /*40f0*/  IMAD R3, R136, c[0x0][0x2f8], RZ ;  /* 0x0000be0088037a24 */ /* 0x001fc800078e02ff */
[C---:B------:R-:W-:Y:S02]  /*4100*/  IMAD R9, R80.reuse, c[0x0][0x2fc], R3 ;  /* 0x0000bf0050097a24 */ /* 0x040fe400078e0203 */
[----:B------:R-:W-:Y:S01]  /*4110*/  IMAD.WIDE.U32 R2, R80, c[0x0][0x2f8], R12 ;  /* 0x0000be0050027a25 */ /* 0x000fe200078e000c */
[----:B------:R-:W-:Y:S01]  /*4120*/  STS.128 [R70.X16], R16 ;  /* 0x0000001046007388 */ /* 0x000fe2000000cc00 */
[----:B------:R-:W-:-:S06]  /*4130*/  NOP ;  /* 0x0000000000007918 */ /* 0x000fcc0000000000 */
[----:B------:R-:W0:Y:S01]  /*4140*/  LDS.128 R4, [R70.X16] ;  /* 0x0000000046047984 */ /* 0x000e22000000cc00 */
[----:B------:R-:W-:Y:S02]  /*4150*/  IADD3 R9, R3, R9, RZ ;  /* 0x0000000903097210 */ /* 0x000fe40007ffe0ff */
[----:B------:R-:W-:-:S04]  /*4160*/  LEA R3, P0, R2, c[0x0][0x340], 0x1 ;  /* 0x0000d00002037a11 */ /* 0x000fc800078008ff */
        /* <DEDUP_REMOVED lines=8> */
.L_x_7773:
[----:B------:R-:W-:Y:S02]  /*41f0*/  ISETP.NE.U32.AND P0, PT, RZ, c[0x0][0x328], PT ;  /* 0x0000ca00ff007a0c */ /* 0x000fe40003f05070 */
[----:B------:R-:W-:Y:S02]  /*4200*/  ISETP.NE.U32.AND P2, PT, RZ, c[0x0][0x348], PT ;  /* 0x0000d200ff007a0c */ /* 0x000fe40003f45070 */
[----:B------:R-:W-:Y:S02]  /*4210*/  ISETP.NE.AND.EX P1, PT, RZ, c[0x0][0x32c], PT, P0 ;  /* 0x0000cb00ff007a0c */ /* 0x000fe40003f25300 */
[----:B------:R-:W-:-:S11]  /*4220*/  ISETP.NE.AND.EX P0, PT, RZ, c[0x0][0x34c], PT, P2 ;  /* 0x0000d300ff007a0c */ /* 0x000fd60003f05320 */
[----:B------:R-:W-:Y:S05]  /*4230*/  @!P1 BRA `(.L_x_7798) ;  /* 0x0000014000009947 */ /* 0x000fea0003800000 */
[----:B0-----:R-:W0:Y:S01]  /*4240*/  SHFL.DOWN P1, R3, R88, 0x1, 0x1f ;  /* 0x08201f0058037f89 */ /* 0x001e220000020000 */
[----:B------:R-:W-:Y:S03]  /*4250*/  BSSY B0, `(.L_x_7798) ;  /* 0x0000012000007945 */ /* 0x000fe60003800000 */
[----:B------:R-:W4:Y:S01]  /*4260*/  S2R R4, SR_LANEID ;  /* 0x0000000000047919 */ /* 0x000f220000000000 */
[----:B0-----:R-:W-:Y:S01]  /*4270*/  @P1 FADD R3, R3, R88 ;  /* 0x0000005803031221 */ /* 0x001fe20000000000 */
[----:B----4-:R-:W-:-:S04]  /*4280*/  ISETP.NE.AND P2, PT, R4, RZ, PT ;  /* 0x000000ff0400720c */ /* 0x010fc80003f45270 */
        /* <DEDUP_REMOVED lines=14> */
.L_x_7799:
[----:B0-----:R-:W-:Y:S05]  /*4370*/  BSYNC B0 ;  /* 0x0000000000007941 */ /* 0x001fea0003800000 */
.L_x_7798:
[----:B------:R-:W-:Y:S01]  /*4380*/  BSSY B0, `(.L_x_7800) ;  /* 0x0000018000007945 */ /* 0x000fe20003800000 */
[----:B------:R-:W-:Y:S05]  /*4390*/  @!P0 BRA `(.L_x_7801) ;  /* 0x0000015000008947 */ /* 0x000fea0003800000 */
[----:B------:R-:W-:Y:S06]  /*43a0*/  BAR.SYNC.DEFER_BLOCKING 0x0 ;  /* 0x0000000000007b1d */ /* 0x000fec0000010000 */
[----:B0-----:R-:W0:Y:S04]  /*43b0*/  SHFL.DOWN P0, R3, R76, 0x1, 0x1f ;  /* 0x08201f004c037f89 */ /* 0x001e280000000000 */
[----:B------:R-:W4:Y:S04]  /*43c0*/  S2R R4, SR_LANEID ;  /* 0x0000000000047919 */ /* 0x000f280000000000 */
[----:B------:R-:W1:Y:S01]  /*43d0*/  S2R R9, SR_TID.X ;  /* 0x0000000000097919 */ /* 0x000e620000002100 */
[----:B0-----:R-:W-:Y:S01]  /*43e0*/  @P0 FADD R3, R3, R76 ;  /* 0x0000004c03030221 */ /* 0x001fe20000000000 */
[----:B----4-:R-:W-:-:S04]  /*43f0*/  ISETP.NE.AND P1, PT, R4, RZ, PT ;  /* 0x000000ff0400720c */ /* 0x010fc80003f25270 */
        /* <DEDUP_REMOVED lines=15> */
.L_x_7801:
[----:B------:R-:W4:Y:S02]  /*44f0*/  S2R R9, SR_TID.X ;  /* 0x0000000000097919 */ /* 0x000f240000002100 */
.L_x_7802:
[----:B0-----:R-:W-:Y:S05]  /*4500*/  BSYNC B0 ;  /* 0x0000000000007941 */ /* 0x001fea0003800000 */
.L_x_7800:
[----:B----4-:R-:W-:-:S13]  /*4510*/  ISETP.GE.AND P0, PT, R9, c[0x0][0x16c], PT ;  /* 0x00005b0009007a0c */ /* 0x010fda0003f06270 */
[----:B------:R-:W-:Y:S05]  /*4520*/  @P0 EXIT ;  /* 0x000000000000094d */ /* 0x000fea0003800000 */
[----:B------:R-:W-:Y:S02]  /*4530*/  IMAD R86, R86, c[0x0][0x288], RZ ;  /* 0x0000a20056567a24 */ /* 0x000fe400078e02ff */
[----:B------:R-:W-:-:S04]  /*4540*/  IMAD.WIDE.U32 R2, R91, c[0x0][0x288], RZ ;  /* 0x0000a2005b027a25 */ /* 0x000fc800078e00ff */
[----:B------:R-:W-:-:S05]  /*4550*/  IMAD R13, R91, c[0x0][0x28c], R86 ;  /* 0x0000a3005b0d7a24 */ /* 0x000fca00078e0256 */
[----:B------:R-:W-:Y:S02]  /*4560*/  IADD3 R13, R3, R13, RZ ;  /* 0x0000000d030d7210 */ /* 0x000fe40007ffe0ff */
.L_x_7803:
        /* <DEDUP_REMOVED lines=16> */
.L_x_7804:
        /* <DEDUP_REMOVED lines=9> */
.L_x_9129:


//--------------------- .text._Z25selective_scan_bwd_kernelI32Selective_Scan_bwd_kernel_traitsILi32ELi8ELb1ELb1ELb1ELb1ELb0EN3c108BFloat16EfEEv12SSMParamsBwd --------------------------
	.section	.text._Z25selective_scan_bwd_kernelI32Selective_Scan_bwd_kernel_traitsILi32ELi8ELb1ELb1ELb1ELb1ELb0EN3c108BFloat16EfEEv12SSMParamsBwd,"ax",@progbits
	.sectioninfo	@"SHI_REGISTERS=188"
	.align	128
        .global         _Z25selective_scan_bwd_kernelI32Selective_Scan_bwd_kernel_traitsILi32ELi8ELb1ELb1ELb1ELb1ELb0EN3c108BFloat16EfEEv12SSMParamsBwd
        .type           _Z25selective_scan_bwd_kernelI32Selective_Scan_bwd_kernel_traitsILi32ELi8ELb1ELb1ELb1ELb1ELb0EN3c108BFloat16EfEEv12SSMParamsBwd,@function
        .size           _Z25selective_scan_bwd_kernelI32Selective_Scan_bwd_kernel_traitsILi32ELi8ELb1ELb1ELb1ELb1ELb0EN3c108BFloat16EfEEv12SSMParamsBwd,(.L_x_9130 - _Z25selective_scan_bwd_kernelI32Selective_Scan_bwd_kernel_traitsILi32ELi8ELb1ELb1ELb1ELb1ELb0EN3c108BFloat16EfEEv12SSMParamsBwd)
        .other          _Z25selective_scan_bwd_kernelI32Selective_Scan_bwd_kernel_traitsILi32ELi8ELb1ELb1ELb1ELb1ELb0EN3c108BFloat16EfEEv12SSMParamsBwd,@"STO_CUDA_ENTRY STV_DEFAULT"
_Z25selective_scan_bwd_kernelI32Selective_Scan_bwd_kernel_traitsILi32ELi8ELb1ELb1ELb1ELb1ELb0EN3c108BFloat16EfEEv12SSMParamsBwd:
.text._Z25selective_scan_bwd_kernelI32Selective_Scan_bwd_kernel_traitsILi32ELi8ELb1ELb1ELb1ELb1ELb0EN3c108BFloat16EfEEv12SSMParamsBwd:
        /* <DEDUP_REMOVED lines=30> */
[----:B------:R-:W-:Y:S01]  /*01e0*/  HFMA2.MMA R61, -RZ, RZ, 0, 0 ;  /* 0x00000000ff3d7435 */ /* 0x000fe200000001ff */
[----:B------:R-:W-:Y:S01]  /*01f0*/  IMAD R16, R150, c[0x0][0x190], RZ ;  /* 0x0000640096107a24 */ /* 0x000fe200078e02ff */
[----:B------:R-:W-:Y:S01]  /*0200*/  MOV R86, RZ ;  /* 0x000000ff00567202 */ /* 0x000fe20000000f00 */
[----:B--2---:R-:W-:Y:S01]  /*0210*/  HFMA2.MMA R6, -RZ, RZ, 0, 0 ;  /* 0x00000000ff067435 */ /* 0x004fe200000001ff */
[----:B-1----:R-:W-:-:S04]  /*0220*/  IMAD.WIDE.U32 R4, R59, c[0x0][0x1e0], RZ ;  /* 0x000078003b047a25 */ /* 0x002fc800078e00ff */
        /* <DEDUP_REMOVED lines=40> */
[----:B------:R-:W-:Y:S01]  /*04b0*/  IMAD R23, R59, c[0x0][0x1b4], R12 ;  /* 0x00006d003b177a24 */ /* 0x000fe200078e020c */
[----:B------:R-:W-:-:S03]  /*04c0*/  CS2R R20, SRZ ;  /* 0x0000000000147805 */ /* 0x000fc6000001ff00 */
        /* <DEDUP_REMOVED lines=17> */
[----:B------:R-:W-:-:S02]  /*05e0*/  IADD3 R73, P5, R13, R8, RZ ;  /* 0x000000080d497210 */ /* 0x000fc40007fbe0ff */
[----:B------:R-:W-:Y:S02]  /*05f0*/  IADD3 R2, R9, R3, RZ ;  /* 0x0000000309027210 */ /* 0x000fe40007ffe0ff */
[----:B------:R-:W-:Y:S01]  /*0600*/  LEA.HI.X R65, R65, c[0x0][0x24c], R4, 0x1, P1 ;  /* 0x0000930041417a11 */ /* 0x000fe200008f0c04 */
[----:B------:R-:W-:Y:S01]  /*0610*/  HFMA2.MMA R4, -RZ, RZ, 0, 0 ;  /* 0x00000000ff047435 */ /* 0x000fe200000001ff */
        /* <DEDUP_REMOVED lines=17> */
[----:B------:R-:W-:Y:S02]  /*0730*/  LEA R69, P6, R13, c[0x0][0x230], 0x1 ;  /* 0x00008c000d457a11 */ /* 0x000fe400078c08ff */
[----:B------:R-:W-:Y:S01]  /*0740*/  @P1 LEA R20, P4, R0, c[0x0][0x328], 0x2 ;  /* 0x0000ca0000141a11 */ /* 0x000fe200078810ff */
[----:B------:R-:W-:Y:S01]  /*0750*/  @P0 IMAD.WIDE R22, R2, R23, c[0x0][0x260] ;  /* 0x0000980002160625 */ /* 0x000fe200078e0217 */
[----:B------:R-:W-:Y:S01]  /*0760*/  @P2 LEA R4, P5, R0, c[0x0][0x348], 0x2 ;  /* 0x0000d20000042a11 */ /* 0x000fe200078a10ff */
[----:B------:R-:W-:Y:S01]  /*0770*/  @!P0 CS2R R22, SRZ ;  /* 0x0000000000168805 */ /* 0x000fe2000001ff00 */
[----:B------:R-:W-:-:S02]  /*0780*/  MOV R3, RZ ;  /* 0x000000ff00037202 */ /* 0x000fc40000000f00 */
[----:B------:R-:W-:Y:S02]  /*0790*/  LEA.HI.X R70, R13, c[0x0][0x234], R70, 0x1, P6 ;  /* 0x00008d000d467a11 */ /* 0x000fe400030f0c46 */
[C-C-:B------:R-:W-:Y:S02]  /*07a0*/  @P1 LEA.HI.X R21, R0.reuse, c[0x0][0x32c], R57.reuse, 0x2, P4 ;  /* 0x0000cb0000151a11 */ /* 0x140fe400020f1439 */
[----:B------:R-:W-:Y:S02]  /*07b0*/  @P2 LEA.HI.X R3, R0, c[0x0][0x34c], R57, 0x2, P5 ;  /* 0x0000d30000032a11 */ /* 0x000fe400028f1439 */
[----:B------:R-:W-:Y:S01]  /*07c0*/  MOV R2, R4 ;  /* 0x0000000400027202 */ /* 0x000fe20000000f00 */
[----:B------:R-:W-:Y:S05]  /*07d0*/  @!P3 BRA `(.L_x_7805) ;  /* 0x000043d00000b947 */ /* 0x000fea0003800000 */
[----:B------:R-:W0:Y:S01]  /*07e0*/  S2R R64, SR_TID.X ;  /* 0x0000000000407919 */ /* 0x000e220000002100 */
[----:B------:R-:W-:Y:S01]  /*07f0*/  MOV R83, c[0x0][0x174] ;  /* 0x00005d0000537a02 */ /* 0x000fe20000000f00 */
[----:B------:R-:W-:Y:S01]  /*0800*/  UMOV UR4, URZ ;  /* 0x0000003f00047c82 */ /* 0x000fe20008000000 */
[----:B------:R-:W-:Y:S01]  /*0810*/  MOV R86, RZ ;  /* 0x000000ff00567202 */ /* 0x000fe20000000f00 */
[----:B------:R-:W1:Y:S01]  /*0820*/  S2R R74, SR_LANEID ;  /* 0x00000000004a7919 */ /* 0x000e620000000000 */
[----:B------:R-:W-:-:S02]  /*0830*/  MOV R61, RZ ;  /* 0x000000ff003d7202 */ /* 0x000fc40000000f00 */
[C---:B0-----:R-:W-:Y:S02]  /*0840*/  SHF.L.U32 R76, R64.reuse, 0x3, RZ ;  /* 0x00000003404c7819 */ /* 0x041fe400000006ff */
[C---:B------:R-:W-:Y:S02]  /*0850*/  IADD3 R77, R64.reuse, 0x20, RZ ;  /* 0x00000020404d7810 */ /* 0x040fe40007ffe0ff */
[C---:B------:R-:W-:Y:S02]  /*0860*/  IADD3 R5, R64.reuse, 0x40, RZ ;  /* 0x0000004040057810 */ /* 0x040fe40007ffe0ff */
[C---:B------:R-:W-:Y:S02]  /*0870*/  IADD3 R79, R64.reuse, 0x60, RZ ;  /* 0x00000060404f7810 */ /* 0x040fe40007ffe0ff */
[C---:B------:R-:W-:Y:S02]  /*0880*/  IADD3 R7, R64.reuse, 0x80, RZ ;  /* 0x0000008040077810 */ /* 0x040fe40007ffe0ff */
[----:B------:R-:W-:-:S02]  /*0890*/  IADD3 R81, R64, 0xa0, RZ ;  /* 0x000000a040517810 */ /* 0x000fc40007ffe0ff */
[C---:B------:R-:W-:Y:S02]  /*08a0*/  IADD3 R9, R64.reuse, 0xc0, RZ ;  /* 0x000000c040097810 */ /* 0x040fe40007ffe0ff */
[C---:B------:R-:W-:Y:S02]  /*08b0*/  IADD3 R11, R64.reuse, 0xe0, RZ ;  /* 0x000000e0400b7810 */ /* 0x040fe40007ffe0ff */
[C---:B------:R-:W-:Y:S02]  /*08c0*/  LOP3.LUT R154, R64.reuse, 0x1f, RZ, 0xc0, !PT ;  /* 0x0000001f409a7812 */ /* 0x040fe400078ec0ff */
[----:B------:R-:W-:Y:S02]  /*08d0*/  LEA.HI.SX32 R75, R64, R64, 0x1b ;  /* 0x00000040404b7211 */ /* 0x000fe400078fdaff */
[----:B------:R-:W-:Y:S02]  /*08e0*/  LEA.HI.SX32 R76, R76, R76, 0x1b ;  /* 0x0000004c4c4c7211 */ /* 0x000fe400078fdaff */
[----:B------:R-:W-:-:S02]  /*08f0*/  LEA.HI.SX32 R77, R77, R64, 0x1b ;  /* 0x000000404d4d7211 */ /* 0x000fc400078fdaff */
[-C--:B------:R-:W-:Y:S02]  /*0900*/  LEA.HI.SX32 R78, R5, R64.reuse, 0x1b ;  /* 0x00000040054e7211 */ /* 0x080fe400078fdaff */
[-C--:B------:R-:W-:Y:S02]  /*0910*/  LEA.HI.SX32 R79, R79, R64.reuse, 0x1b ;  /* 0x000000404f4f7211 */ /* 0x080fe400078fdaff */
[-C--:B------:R-:W-:Y:S02]  /*0920*/  LEA.HI.SX32 R80, R7, R64.reuse, 0x1b ;  /* 0x0000004007507211 */ /* 0x080fe400078fdaff */
[-C--:B------:R-:W-:Y:S02]  /*0930*/  LEA.HI.SX32 R81, R81, R64.reuse, 0x1b ;  /* 0x0000004051517211 */ /* 0x080fe400078fdaff */
[-C--:B------:R-:W-:Y:S02]  /*0940*/  LEA.HI.SX32 R82, R9, R64.reuse, 0x1b ;  /* 0x0000004009527211 */ /* 0x080fe400078fdaff */
[----:B-1----:R-:W-:-:S02]  /*0950*/  LEA.HI.SX32 R66, R11, R64, 0x1b ;  /* 0x000000400b427211 */ /* 0x002fc400078fdaff */
.L_x_7844:
[----:B------:R-:W-:Y:S01]  /*0960*/  BAR.SYNC.DEFER_BLOCKING 0x0 ;  /* 0x0000000000007b1d */ /* 0x000fe20000010000 */
[----:B------:R-:W-:-:S02]  /*0970*/  SHF.R.S32.HI R97, RZ, 0x1f, R64 ;  /* 0x0000001fff617819 */ /* 0x000fc40000011440 */
[C---:B0-----:R-:W-:Y:S02]  /*0980*/  SHF.L.U32 R84, R64.reuse, 0x4, RZ ;  /* 0x0000000440547819 */ /* 0x041fe400000006ff */
        /* <DEDUP_REMOVED lines=17> */
[----:B0--3--:R0:W3:Y:S01]  /*0aa0*/  LDG.E.128 R16, [R14.64] ;  /* 0x000000060e107981 */ /* 0x0090e2000c1e1d00 */
[----:B------:R-:W-:Y:S01]  /*0ab0*/  MOV R12, c[0x0][0x16c] ;  /* 0x00005b00000c7a02 */ /* 0x000fe20000000f00 */
[----:B------:R-:W-:Y:S03]  /*0ac0*/  BSSY B0, `(.L_x_7806) ;  /* 0x0000043000007945 */ /* 0x000fe60003800000 */
[----:B------:R-:W-:-:S02]  /*0ad0*/  ISETP.GE.AND P5, PT, R12, 0x1, PT ;  /* 0x000000010c00780c */ /* 0x000fc40003fa6270 */
[--C-:B-1----:R-:W-:Y:S02]  /*0ae0*/  PRMT R12, RZ, 0x5410, R4.reuse ;  /* 0x00005410ff0c7816 */ /* 0x102fe40000000004 */
[----:B0-----:R-:W-:Y:S02]  /*0af0*/  PRMT R14, RZ, 0x7610, R4 ;  /* 0x00007610ff0e7816 */ /* 0x001fe40000000004 */
[----:B--2---:R-:W-:Y:S02]  /*0b00*/  PRMT R13, RZ, 0x5410, R8 ;  /* 0x00005410ff0d7816 */ /* 0x004fe40000000008 */
        /* <DEDUP_REMOVED lines=11> */
[----:B------:R-:W-:-:S02]  /*0bc0*/  PRMT R9, RZ, 0x5410, R11 ;  /* 0x00005410ff097816 */ /* 0x000fc4000000000b */
[----:B------:R-:W-:Y:S02]  /*0bd0*/  FSETP.GTU.FTZ.AND P6, PT, R107, 20, PT ;  /* 0x41a000006b00780b */ /* 0x000fe40003fdc000 */
[----:B------:R-:W-:Y:S01]  /*0be0*/  FSETP.GTU.FTZ.AND P4, PT, R104, 20, PT ;  /* 0x41a000006800780b */ /* 0x000fe20003f9c000 */
[----:B------:R-:W-:Y:S01]  /*0bf0*/  FADD.FTZ R108, R9, R58 ;  /* 0x0000003a096c7221 */ /* 0x000fe20000010000 */
[----:B------:R-:W-:Y:S02]  /*0c00*/  FSETP.GTU.FTZ.AND P3, PT, R109, 20, PT ;  /* 0x41a000006d00780b */ /* 0x000fe40003f7c000 */
[----:B------:R-:W-:Y:S02]  /*0c10*/  FSETP.GTU.FTZ.AND P1, PT, R111, 20, PT ;  /* 0x41a000006f00780b */ /* 0x000fe40003f3c000 */
[----:B------:R-:W-:Y:S01]  /*0c20*/  PRMT R13, RZ, 0x7610, R5 ;  /* 0x00007610ff0d7816 */ /* 0x000fe20000000005 */
[----:B---3--:R0:W-:Y:S01]  /*0c30*/  STS.128 [R74.X16], R16 ;  /* 0x000000104a007388 */ /* 0x0081e2000000cc00 */
[----:B------:R-:W-:-:S06]  /*0c40*/  NOP ;  /* 0x0000000000007918 */ /* 0x000fcc0000000000 */
[----:B------:R-:W1:Y:S01]  /*0c50*/  LDS.128 R124, [R74.X16] ;  /* 0x000000004a7c7984 */ /* 0x000e62000000cc00 */
[----:B0-----:R-:W-:-:S05]  /*0c60*/  PRMT R17, RZ, 0x5410, R10 ;  /* 0x00005410ff117816 */ /* 0x001fca000000000a */
[----:B------:R-:W-:-:S05]  /*0c70*/  FADD.FTZ R106, R17, R58 ;  /* 0x0000003a116a7221 */ /* 0x000fca0000010000 */
[----:B------:R-:W-:Y:S02]  /*0c80*/  FSETP.GTU.FTZ.AND P2, PT, R106, 20, PT ;  /* 0x41a000006a00780b */ /* 0x000fe40003f5c000 */
[--C-:B-1----:R-:W-:Y:S02]  /*0c90*/  PRMT R95, RZ, 0x5410, R124.reuse ;  /* 0x00005410ff5f7816 */ /* 0x102fe4000000007c */
[----:B------:R-:W-:Y:S02]  /*0ca0*/  PRMT R101, RZ, 0x7610, R124 ;  /* 0x00007610ff657816 */ /* 0x000fe4000000007c */
[----:B------:R-:W-:Y:S01]  /*0cb0*/  PRMT R113, RZ, 0x5410, R125 ;  /* 0x00005410ff717816 */ /* 0x000fe2000000007d */
[----:B------:R-:W-:-:S04]  /*0cc0*/  FFMA.FTZ R12, R95, R12, R61 ;  /* 0x0000000c5f0c7223 */ /* 0x000fc8000001003d */
        /* <DEDUP_REMOVED lines=34> */
.L_x_7807:
[----:B------:R-:W-:Y:S05]  /*0ef0*/  BSYNC B0 ;  /* 0x0000000000007941 */ /* 0x000fea0003800000 */
.L_x_7806:
        /* <DEDUP_REMOVED lines=42> */
.L_x_7809:
[----:B------:R-:W-:Y:S05]  /*11a0*/  BSYNC B0 ;  /* 0x0000000000007941 */ /* 0x000fea0003800000 */
.L_x_7808:
        /* <DEDUP_REMOVED lines=41> */
.L_x_7811:
[----:B------:R-:W-:Y:S05]  /*1440*/  BSYNC B0 ;  /* 0x0000000000007941 */ /* 0x000fea0003800000 */
.L_x_7810:
        /* <DEDUP_REMOVED lines=33> */
.L_x_7813:
[----:B------:R-:W-:Y:S05]  /*1660*/  BSYNC B0 ;  /* 0x0000000000007941 */ /* 0x000fea0003800000 */
.L_x_7812:
        /* <DEDUP_REMOVED lines=33> */
.L_x_7815:
[----:B------:R-:W-:Y:S05]  /*1880*/  BSYNC B0 ;  /* 0x0000000000007941 */ /* 0x000fea0003800000 */
.L_x_7814:
        /* <DEDUP_REMOVED lines=33> */
.L_x_7817:
[----:B------:R-:W-:Y:S05]  /*1aa0*/  BSYNC B0 ;  /* 0x0000000000007941 */ /* 0x000fea0003800000 */
.L_x_7816:
        /* <DEDUP_REMOVED lines=33> */
.L_x_7819:
[----:B------:R-:W-:Y:S05]  /*1cc0*/  BSYNC B0 ;  /* 0x0000000000007941 */ /* 0x000fea0003800000 */
.L_x_7818:
        /* <DEDUP_REMOVED lines=33> */
.L_x_7821:
[----:B------:R-:W-:Y:S05]  /*1ee0*/  BSYNC B0 ;  /* 0x0000000000007941 */ /* 0x000fea0003800000 */
.L_x_7820:
[----:B------:R-:W-:Y:S01]  /*1ef0*/  BAR.SYNC.DEFER_BLOCKING 0x0 ;  /* 0x0000000000007b1d */ /* 0x000fe20000010000 */
[----:B------:R-:W-:Y:S01]  /*1f00*/  HFMA2.MMA R87, -RZ, RZ, 0, 0 ;  /* 0x00000000ff577435 */ /* 0x000fe200000001ff */
[----:B------:R-:W-:Y:S01]  /*1f10*/  FFMA.FTZ R61, R127, R61, R12 ;  /* 0x0000003d7f3d7223 */ /* 0x000fe2000001000c */
[----:B------:R-:W-:Y:S01]  /*1f20*/  CS2R R90, SRZ ;  /* 0x00000000005a7805 */ /* 0x000fe2000001ff00 */
[----:B------:R-:W-:Y:S01]  /*1f30*/  CS2R R88, SRZ ;  /* 0x0000000000587805 */ /* 0x000fe2000001ff00 */
[----:B------:R-:W-:Y:S01]  /*1f40*/  CS2R R92, SRZ ;  /* 0x00000000005c7805 */ /* 0x000fe2000001ff00 */
[----:B------:R-:W-:Y:S01]  /*1f50*/  MOV R94, RZ ;  /* 0x000000ff005e7202 */ /* 0x000fe20000000f00 */
        /* <DEDUP_REMOVED lines=10> */
[----:B------:R-:W-:Y:S01]  /*2000*/  MOV R10, R64 ;  /* 0x00000040000a7202 */ /* 0x000fe20000000f00 */
[----:B------:R-:W-:Y:S01]  /*2010*/  IMAD R12, R150, c[0x0][0x2b8], RZ ;  /* 0x0000ae00960c7a24 */ /* 0x000fe200078e02ff */
[----:B------:R-:W-:Y:S01]  /*2020*/  MOV R11, RZ ;  /* 0x000000ff000b7202 */ /* 0x000fe20000000f00 */
[C---:B------:R-:W-:Y:S01]  /*2030*/  IMAD R13, R59.reuse, c[0x0][0x29c], R8 ;  /* 0x0000a7003b0d7a24 */ /* 0x040fe200078e0208 */
[----:B------:R-:W-:Y:S01]  /*2040*/  MOV R129, RZ ;  /* 0x000000ff00817202 */ /* 0x000fe20000000f00 */
[----:B------:R-:W-:Y:S01]  /*2050*/  IMAD R15, R59, c[0x0][0x2bc], R12 ;  /* 0x0000af003b0f7a24 */ /* 0x000fe200078e020c */
[----:B------:R-:W-:Y:S01]  /*2060*/  IADD3 R12, R83, -0x1, RZ ;  /* 0xffffffff530c7810 */ /* 0x000fe20007ffe0ff */
[----:B------:R-:W-:Y:S01]  /*2070*/  IMAD.WIDE.U32 R8, R59, c[0x0][0x298], R10 ;  /* 0x0000a6003b087a25 */ /* 0x000fe200078e000a */
[----:B------:R-:W-:-:S02]  /*2080*/  MOV R90, RZ ;  /* 0x000000ff005a7202 */ /* 0x000fc40000000f00 */
[----:B------:R-:W-:Y:S01]  /*2090*/  SHF.L.U32 R27, R12, 0x8, RZ ;  /* 0x000000080c1b7819 */ /* 0x000fe200000006ff */
[----:B------:R-:W-:Y:S01]  /*20a0*/  IMAD.WIDE.U32 R10, R59, c[0x0][0x2b8], R10 ;  /* 0x0000ae003b0a7a25 */ /* 0x000fe200078e000a */
[----:B------:R-:W-:Y:S02]  /*20b0*/  IADD3 R9, R9, R13, RZ ;  /* 0x0000000d09097210 */ /* 0x000fe40007ffe0ff */
[----:B------:R-:W-:Y:S01]  /*20c0*/  SHF.R.S32.HI R16, RZ, 0x1f, R27 ;  /* 0x0000001fff107819 */ /* 0x000fe2000001141b */
[C---:B------:R-:W-:Y:S01]  /*20d0*/  IMAD R13, R152.reuse, c[0x0][0x2a0], RZ ;  /* 0x0000a800980d7a24 */ /* 0x040fe200078e02ff */
[----:B------:R-:W-:Y:S01]  /*20e0*/  IADD3 R11, R11, R15, RZ ;  /* 0x0000000f0b0b7210 */ /* 0x000fe20007ffe0ff */
[----:B------:R-:W-:Y:S01]  /*20f0*/  IMAD R15, R152, c[0x0][0x2c0], RZ ;  /* 0x0000b000980f7a24 */ /* 0x000fe200078e02ff */
[----:B------:R-:W-:Y:S01]  /*2100*/  MOV R112, RZ ;  /* 0x000000ff00707202 */ /* 0x000fe20000000f00 */
[C---:B------:R-:W-:Y:S01]  /*2110*/  IMAD R13, R60.reuse, c[0x0][0x2a4], R13 ;  /* 0x0000a9003c0d7a24 */ /* 0x040fe200078e020d */
[----:B------:R-:W-:Y:S01]  /*2120*/  MOV R131, RZ ;  /* 0x000000ff00837202 */ /* 0x000fe20000000f00 */
[----:B------:R-:W-:-:S04]  /*2130*/  IMAD.WIDE.U32 R8, R60, c[0x0][0x2a0], R8 ;  /* 0x0000a8003c087a25 */ /* 0x000fc800078e0008 */
[C---:B------:R-:W-:Y:S01]  /*2140*/  IMAD R15, R60.reuse, c[0x0][0x2c4], R15 ;  /* 0x0000b1003c0f7a24 */ /* 0x040fe200078e020f */
[----:B------:R-:W-:Y:S01]  /*2150*/  IADD3 R19, R9, R13, RZ ;  /* 0x0000000d09137210 */ /* 0x000fe20007ffe0ff */
[----:B------:R-:W-:Y:S01]  /*2160*/  IMAD.WIDE.U32 R10, R60, c[0x0][0x2c0], R10 ;  /* 0x0000b0003c0a7a25 */ /* 0x000fe200078e000a */
[C---:B------:R-:W-:Y:S02]  /*2170*/  LEA R12, P1, R8.reuse, c[0x0][0x318], 0x2 ;  /* 0x0000c600080c7a11 */ /* 0x040fe400078210ff */
[----:B------:R-:W-:Y:S02]  /*2180*/  MOV R9, c[0x0][0x174] ;  /* 0x00005d0000097a02 */ /* 0x000fe40000000f00 */
[----:B------:R-:W-:Y:S02]  /*2190*/  IADD3 R17, R11, R15, RZ ;  /* 0x0000000f0b117210 */ /* 0x000fe40007ffe0ff */
[----:B------:R-:W-:Y:S02]  /*21a0*/  LEA.HI.X R13, R8, c[0x0][0x31c], R19, 0x2, P1 ;  /* 0x0000c700080d7a11 */ /* 0x000fe400008f1413 */
[----:B------:R-:W-:-:S02]  /*21b0*/  LEA R11, R9, UR4, 0x8 ;  /* 0x00000004090b7c11 */ /* 0x000fc4000f8e40ff */
[C---:B------:R-:W-:Y:S02]  /*21c0*/  LEA R14, P2, R10.reuse, c[0x0][0x320], 0x2 ;  /* 0x0000c8000a0e7a11 */ /* 0x040fe400078410ff */
[----:B------:R-:W-:Y:S01]  /*21d0*/  IADD3 R24, P0, R27, R8, RZ ;  /* 0x000000081b187210 */ /* 0x000fe20007f1e0ff */
[----:B------:R-:W-:Y:S01]  /*21e0*/  IMAD.WIDE R8, R11, 0x4, R12 ;  /* 0x000000040b087825 */ /* 0x000fe200078e020c */
[----:B------:R-:W-:Y:S02]  /*21f0*/  IADD3 R26, P1, R27, R10, RZ ;  /* 0x0000000a1b1a7210 */ /* 0x000fe40007f3e0ff */
[----:B------:R-:W-:Y:S02]  /*2200*/  LEA.HI.X R15, R10, c[0x0][0x324], R17, 0x2, P2 ;  /* 0x0000c9000a0f7a11 */ /* 0x000fe400010f1411 */
[C---:B------:R-:W-:Y:S02]  /*2210*/  IADD3.X R25, R16.reuse, R19, RZ, P0, !PT ;  /* 0x0000001310197210 */ /* 0x040fe400007fe4ff */
[----:B------:R-:W-:Y:S01]  /*2220*/  IADD3.X R27, R16, R17, RZ, P1, !PT ;  /* 0x00000011101b7210 */ /* 0x000fe20000ffe4ff */
[----:B------:R-:W-:Y:S01]  /*2230*/  IMAD.WIDE R10, R11, 0x4, R14 ;  /* 0x000000040b0a7825 */ /* 0x000fe200078e020e */
        /* <DEDUP_REMOVED lines=14> */
[C---:B------:R-:W-:Y:S02]  /*2320*/  IADD3 R42, P0, R10.reuse, -0x380, RZ ;  /* 0xfffffc800a2a7810 */ /* 0x040fe40007f1e0ff */
[C---:B------:R-:W-:Y:S02]  /*2330*/  IADD3 R44, P1, R10.reuse, -0x300, RZ ;  /* 0xfffffd000a2c7810 */ /* 0x040fe40007f3e0ff */
        /* <DEDUP_REMOVED lines=12> */
.L_x_7843:
[----:B------:R-:W-:Y:S01]  /*2400*/  SHF.R.S32.HI R132, RZ, 0x1f, R129 ;  /* 0x0000001fff847819 */ /* 0x000fe20000011481 */
[----:B------:R-:W-:Y:S01]  /*2410*/  IMAD.WIDE.U32 R8, R129, c[0x0][0x1a0], RZ ;  /* 0x0000680081087a25 */ /* 0x000fe200078e00ff */
[C---:B------:R-:W-:Y:S02]  /*2420*/  SHF.L.U32 R84, R64.reuse, 0x4, RZ ;  /* 0x0000000440547819 */ /* 0x040fe400000006ff */
[----:B------:R-:W-:Y:S01]  /*2430*/  SHF.L.U64.HI R85, R64, 0x4, R97 ;  /* 0x0000000440557819 */ /* 0x000fe20000010261 */
[----:B------:R-:W-:Y:S01]  /*2440*/  IMAD R10, R132, c[0x0][0x1a0], RZ ;  /* 0x00006800840a7a24 */ /* 0x000fe200078e02ff */
[----:B------:R-:W-:-:S03]  /*2450*/  LEA R11, P0, R8, R62, 0x1 ;  /* 0x0000003e080b7211 */ /* 0x000fc600078008ff */
[----:B------:R-:W-:Y:S01]  /*2460*/  IMAD R13, R129, c[0x0][0x1a4], R10 ;  /* 0x00006900810d7a24 */ /* 0x000fe200078e020a */
[----:B------:R-:W-:-:S04]  /*2470*/  IADD3 R10, P1, R11, R84, RZ ;  /* 0x000000540b0a7210 */ /* 0x000fc80007f3e0ff */
        /* <DEDUP_REMOVED lines=19> */
[----:B------:R-:W-:Y:S02]  /*25b0*/  LEA.HI.X R15, R12, c[0x0][0x224], R13, 0x2, P0 ;  /* 0x000089000c0f7a11 */ /* 0x000fe400000f140d */
[----:B------:R-:W-:-:S03]  /*25c0*/  IADD3 R16, P0, R19, R84, RZ ;  /* 0x0000005413107210 */ /* 0x000fc60007f1e0ff */
[----:B---3--:R-:W3:Y:S01]  /*25d0*/  LDG.E R114, [R14.64] ;  /* 0x000000060e727981 */ /* 0x008ee2000c1e1900 */
[----:B------:R-:W-:-:S03]  /*25e0*/  IADD3.X R17, R18, R85, RZ, P0, !PT ;  /* 0x0000005512117210 */ /* 0x000fc600007fe4ff */
        /* <DEDUP_REMOVED lines=8> */
[----:B------:R-:W-:-:S04]  /*2670*/  LOP3.LUT R12, R12, 0xfffffe, RZ, 0xc0, !PT ;  /* 0x00fffffe0c0c7812 */ /* 0x000fc800078ec0ff */
[----:B------:R-:W-:Y:S01]  /*2680*/  IADD3 R12, R13, -R12, RZ ;  /* 0x8000000c0d0c7210 */ /* 0x000fe20007ffe0ff */
[----:B---3--:R-:W-:-:S04]  /*2690*/  FMUL.FTZ R130, R114, 1.4426950216293334961 ;  /* 0x3fb8aa3b72827820 */ /* 0x008fc80000410000 */
[----:B------:R-:W-:Y:S01]  /*26a0*/  FMUL.FTZ R134, R130, R102 ;  /* 0x0000006682867220 */ /* 0x000fe20000410000 */
[----:B0-----:R-:W-:-:S05]  /*26b0*/  IADD3 R8, R64, 0x200, RZ ;  /* 0x0000020040087810 */ /* 0x001fca0007ffe0ff */
[----:B------:R-:W0:Y:S01]  /*26c0*/  MUFU.EX2 R134, R134 ;  /* 0x0000008600867308 */ /* 0x000e220000000800 */
[----:B------:R-:W-:Y:S02]  /*26d0*/  @P0 IADD3 R10, R83, -0x2, RZ ;  /* 0xfffffffe530a0810 */ /* 0x000fe40007ffe0ff */
[----:B------:R-:W-:-:S03]  /*26e0*/  @!P1 LEA R8, R12, R129, 0x8 ;  /* 0x000000810c089211 */ /* 0x000fc600078e40ff */
[----:B------:R-:W-:Y:S01]  /*26f0*/  @P0 IMAD R145, R10, c[0x0][0x16c], R129 ;  /* 0x00005b000a910a24 */ /* 0x000fe200078e0281 */
[----:B------:R-:W-:Y:S02]  /*2700*/  SHF.L.U32 R133, R8, 0x2, RZ ;  /* 0x0000000208857819 */ /* 0x000fe400000006ff */
[----:B-1----:R-:W1:Y:S01]  /*2710*/  LDS.128 R8, [R74.X16] ;  /* 0x000000004a087984 */ /* 0x002e62000000cc00 */
[----:B------:R-:W-:Y:S01]  /*2720*/  ISETP.NE.AND P2, PT, R64, 0x1f, PT ;  /* 0x0000001f4000780c */ /* 0x000fe20003f45270 */
[----:B------:R-:W-:Y:S01]  /*2730*/  HFMA2.MMA R142, -RZ, RZ, 0, 0 ;  /* 0x00000000ff8e7435 */ /* 0x000fe200000001ff */
[----:B------:R-:W-:-:S04]  /*2740*/  @P0 IMAD.WIDE R144, R145, 0x8, R22 ;  /* 0x0000000891900825 */ /* 0x000fc800078e0216 */
[C---:B------:R-:W-:Y:S02]  /*2750*/  FMUL.FTZ R141, R130.reuse, R107 ;  /* 0x0000006b828d7220 */ /* 0x040fe40000410000 */
[C---:B------:R-:W-:Y:S02]  /*2760*/  FMUL.FTZ R136, R130.reuse, R104 ;  /* 0x0000006882887220 */ /* 0x040fe40000410000 */
[C---:B------:R-:W-:Y:S02]  /*2770*/  FMUL.FTZ R140, R130.reuse, R109 ;  /* 0x0000006d828c7220 */ /* 0x040fe40000410000 */
[C---:B------:R-:W-:Y:S01]  /*2780*/  FMUL.FTZ R138, R130.reuse, R106 ;  /* 0x0000006a828a7220 */ /* 0x040fe20000410000 */
[----:B------:R-:W-:Y:S01]  /*2790*/  MUFU.EX2 R141, R141 ;  /* 0x0000008d008d7308 */ /* 0x000fe20000000800 */
[----:B------:R-:W-:-:S07]  /*27a0*/  FMUL.FTZ R124, R130, R111 ;  /* 0x0000006f827c7220 */ /* 0x000fce0000410000 */
[----:B------:R-:W-:Y:S01]  /*27b0*/  MUFU.EX2 R136, R136 ;  /* 0x0000008800887308 */ /* 0x000fe20000000800 */
[----:B------:R-:W-:-:S07]  /*27c0*/  PRMT R135, RZ, 0x5410, R4 ;  /* 0x00005410ff877816 */ /* 0x000fce0000000004 */
[----:B------:R-:W-:Y:S01]  /*27d0*/  MUFU.EX2 R140, R140 ;  /* 0x0000008c008c7308 */ /* 0x000fe20000000800 */
[----:B------:R-:W-:-:S07]  /*27e0*/  PRMT R126, RZ, 0x7610, R4 ;  /* 0x00007610ff7e7816 */ /* 0x000fce0000000004 */
[----:B------:R-:W-:Y:S01]  /*27f0*/  MUFU.EX2 R138, R138 ;  /* 0x0000008a008a7308 */ /* 0x000fe20000000800 */
[--C-:B-1----:R-:W-:Y:S02]  /*2800*/  PRMT R116, RZ, 0x5410, R10.reuse ;  /* 0x00005410ff747816 */ /* 0x102fe4000000000a */
[----:B------:R-:W-:Y:S02]  /*2810*/  PRMT R118, RZ, 0x7610, R10 ;  /* 0x00007610ff767816 */ /* 0x000fe4000000000a */
[----:B------:R-:W-:-:S03]  /*2820*/  PRMT R139, RZ, 0x5410, R6 ;  /* 0x00005410ff8b7816 */ /* 0x000fc60000000006 */
[----:B------:R1:W-:Y:S01]  /*2830*/  MUFU.EX2 R10, R124 ;  /* 0x0000007c000a7308 */ /* 0x0003e20000000800 */
[----:B------:R-:W-:Y:S02]  /*2840*/  PRMT R128, RZ, 0x7610, R6 ;  /* 0x00007610ff807816 */ /* 0x000fe40000000006 */
[----:B------:R-:W-:Y:S01]  /*2850*/  PRMT R137, RZ, 0x5410, R7 ;  /* 0x00005410ff897816 */ /* 0x000fe20000000007 */
[----:B------:R-:W-:Y:S01]  /*2860*/  BSSY B0, `(.L_x_7823) ;  /* 0x0000030000007945 */ /* 0x000fe20003800000 */
[----:B------:R-:W-:Y:S02]  /*2870*/  PRMT R120, RZ, 0x5410, R11 ;  /* 0x00005410ff787816 */ /* 0x000fe4000000000b */
[----:B-1----:R-:W-:Y:S01]  /*2880*/  PRMT R124, RZ, 0x7610, R5 ;  /* 0x00007610ff7c7816 */ /* 0x002fe20000000005 */
[----:B------:R-:W-:Y:S01]  /*2890*/  FMUL.FTZ R157, R135, R102 ;  /* 0x00000066879d7220 */ /* 0x000fe20000410000 */
[----:B------:R-:W-:Y:S01]  /*28a0*/  PRMT R122, RZ, 0x7610, R11 ;  /* 0x00007610ff7a7816 */ /* 0x000fe2000000000b */
[----:B------:R-:W-:-:S02]  /*28b0*/  FMUL.FTZ R148, R126, R107 ;  /* 0x0000006b7e947220 */ /* 0x000fc40000410000 */
[----:B------:R-:W-:Y:S02]  /*28c0*/  FMUL.FTZ R146, R124, R109 ;  /* 0x0000006d7c927220 */ /* 0x000fe40000410000 */
[----:B------:R-:W-:Y:S01]  /*28d0*/  FMUL.FTZ R11, R137, R108 ;  /* 0x0000006c890b7220 */ /* 0x000fe20000410000 */
[----:B--2---:R1:W-:Y:S01]  /*28e0*/  STS.128 [R74.X16+0x210], R16 ;  /* 0x000210104a007388 */ /* 0x0043e2000000cc00 */
[----:B------:R-:W-:-:S06]  /*28f0*/  NOP ;  /* 0x0000000000007918 */ /* 0x000fcc0000000000 */
[----:B------:R-:W2:Y:S04]  /*2900*/  LDS.128 R12, [R74.X16+0x210] ;  /* 0x000210004a0c7984 */ /* 0x000ea8000000cc00 */
[----:B0-----:R0:W-:Y:S04]  /*2910*/  STS [R133+0xe98], R134 ;  /* 0x000e988685007388 */ /* 0x0011e80000000800 */
[----:B------:R-:W-:Y:S01]  /*2920*/  BAR.SYNC.DEFER_BLOCKING 0x0 ;  /* 0x0000000000007b1d */ /* 0x000fe20000010000 */
[--C-:B-1----:R-:W-:Y:S02]  /*2930*/  PRMT R16, RZ, 0x5410, R8.reuse ;  /* 0x00005410ff107816 */ /* 0x102fe40000000008 */
[----:B------:R-:W-:-:S03]  /*2940*/  PRMT R17, RZ, 0x7610, R8 ;  /* 0x00007610ff117816 */ /* 0x000fc60000000008 */
[----:B------:R1:W3:Y:S04]  /*2950*/  @P2 LDS R143, [R64.X4+0x169c] ;  /* 0x00169c00408f2984 */ /* 0x0002e80000004800 */
[----:B------:R4:W5:Y:S01]  /*2960*/  @P0 LDG.E R142, [R144.64+0x4] ;  /* 0x00000406908e0981 */ /* 0x000962000c1e1900 */
[----:B--2---:R-:W-:Y:S02]  /*2970*/  PRMT R8, RZ, 0x5410, R12 ;  /* 0x00005410ff087816 */ /* 0x004fe4000000000c */
[----:B------:R-:W-:Y:S02]  /*2980*/  PRMT R160, RZ, 0x5410, R14 ;  /* 0x00005410ffa07816 */ /* 0x000fe4000000000e */
[----:B----4-:R-:W-:Y:S01]  /*2990*/  PRMT R144, RZ, 0x7610, R12 ;  /* 0x00007610ff907816 */ /* 0x010fe2000000000c */
[C---:B------:R-:W-:Y:S01]  /*29a0*/  FMUL.FTZ R12, R130.reuse, R121 ;  /* 0x00000079820c7220 */ /* 0x040fe20000410000 */
[----:B------:R-:W-:Y:S01]  /*29b0*/  PRMT R162, RZ, 0x7610, R14 ;  /* 0x00007610ffa27816 */ /* 0x000fe2000000000e */
[----:B------:R-:W-:-:S04]  /*29c0*/  FMUL.FTZ R14, R130, R108 ;  /* 0x0000006c820e7220 */ /* 0x000fc80000410000 */
[----:B------:R-:W2:Y:S01]  /*29d0*/  MUFU.EX2 R12, R12 ;  /* 0x0000000c000c7308 */ /* 0x000ea20000000800 */
[--C-:B------:R-:W-:Y:S02]  /*29e0*/  PRMT R164, RZ, 0x5410, R15.reuse ;  /* 0x00005410ffa47816 */ /* 0x100fe4000000000f */
[----:B------:R-:W-:-:S05]  /*29f0*/  PRMT R166, RZ, 0x7610, R15 ;  /* 0x00007610ffa67816 */ /* 0x000fca000000000f */
[----:B------:R-:W4:Y:S01]  /*2a00*/  MUFU.EX2 R14, R14 ;  /* 0x0000000e000e7308 */ /* 0x000f220000000800 */
[----:B0-----:R-:W-:Y:S01]  /*2a10*/  PRMT R133, RZ, 0x5410, R5 ;  /* 0x00005410ff857816 */ /* 0x001fe20000000005 */
        /* <DEDUP_REMOVED lines=11> */
[----:B--2---:R-:W-:Y:S01]  /*2ad0*/  FFMA.FTZ R151, R12, R166, R145 ;  /* 0x000000a60c977223 */ /* 0x004fe20000010091 */
[----:B------:R-:W-:Y:S05]  /*2ae0*/  @P2 BRA `(.L_x_7824) ;  /* 0x0000007000002947 */ /* 0x000fea0003800000 */
[----:B-1-3--:R-:W-:Y:S02]  /*2af0*/  ISETP.NE.AND P0, PT, R83, c[0x0][0x174], PT ;  /* 0x00005d0053007a0c */ /* 0x00afe40003f05270 */
[----:B------:R-:W-:-:S11]  /*2b00*/  MOV R143, 0x3f800000 ;  /* 0x3f800000008f7802 */ /* 0x000fd60000000f00 */
[----:B------:R-:W-:-:S04]  /*2b10*/  @P0 LEA.HI R9, R83, R83, RZ, 0x1 ;  /* 0x0000005353090211 */ /* 0x000fc800078f08ff */
[----:B------:R-:W-:-:S04]  /*2b20*/  @P0 LOP3.LUT R162, R9, 0xfffffe, RZ, 0xc0, !PT ;  /* 0x00fffffe09a20812 */ /* 0x000fc800078ec0ff */
[----:B------:R-:W-:-:S04]  /*2b30*/  @P0 IADD3 R162, -R162, R83, RZ ;  /* 0x00000053a2a20210 */ /* 0x000fc80007ffe1ff */
[----:B------:R-:W-:-:S05]  /*2b40*/  @P0 LEA R162, R162, R129, 0x8 ;  /* 0x00000081a2a20211 */ /* 0x000fca00078e40ff */
[----:B------:R0:W1:Y:S02]  /*2b50*/  @P0 LDS R143, [R162.X4+0xe98] ;  /* 0x000e9800a28f0984 */ /* 0x0000640000004800 */
.L_x_7824:
[----:B-1-3--:R-:W-:Y:S05]  /*2b60*/  BSYNC B0 ;  /* 0x0000000000007941 */ /* 0x00afea0003800000 */
.L_x_7823:
[----:B------:R-:W-:Y:S01]  /*2b70*/  FMUL.FTZ R9, R12, R143 ;  /* 0x0000008f0c097220 */ /* 0x000fe20000410000 */
[C---:B------:R-:W-:Y:S01]  /*2b80*/  ISETP.NE.AND P0, PT, R154.reuse, 0x1f, PT ;  /* 0x0000001f9a00780c */ /* 0x040fe20003f05270 */
[----:B------:R-:W-:Y:S01]  /*2b90*/  FMUL.FTZ R149, R119, R160 ;  /* 0x000000a077957220 */ /* 0x000fe20000410000 */
[----:B------:R-:W-:Y:S01]  /*2ba0*/  ISETP.GE.U32.AND P3, PT, R154, 0x1e, PT ;  /* 0x0000001e9a00780c */ /* 0x000fe20003f66070 */
[----:B----4-:R-:W-:Y:S01]  /*2bb0*/  FFMA.FTZ R151, R14, R151, R147 ;  /* 0x000000970e977223 */ /* 0x010fe20000010093 */
[----:B------:R-:W-:Y:S01]  /*2bc0*/  ISETP.GE.U32.AND P4, PT, R154, 0x18, PT ;  /* 0x000000189a00780c */ /* 0x000fe20003f86070 */
[----:B------:R-:W-:Y:S01]  /*2bd0*/  FMUL.FTZ R9, R14, R9 ;  /* 0x000000090e097220 */ /* 0x000fe20000410000 */
[----:B------:R-:W-:Y:S01]  /*2be0*/  SHF.L.U32 R176, R129, 0x3, RZ ;  /* 0x0000000381b07819 */ /* 0x000fe200000006ff */
[----:B------:R-:W-:Y:S01]  /*2bf0*/  FMUL.FTZ R161, R117, R158 ;  /* 0x0000009e75a17220 */ /* 0x000fe20000410000 */
[----:B-----5:R1:W-:Y:S01]  /*2c00*/  SHFL.IDX PT, R177, R142, RZ, 0x1f ;  /* 0x00001fff8eb17589 */ /* 0x0203e200000e0000 */
[----:B------:R-:W-:Y:S01]  /*2c10*/  FFMA.FTZ R153, R10, R151, R149 ;  /* 0x000000970a997223 */ /* 0x000fe20000010095 */
[----:B------:R-:W-:Y:S01]  /*2c20*/  ISETP.NE.AND P5, PT, R64, RZ, PT ;  /* 0x000000ff4000720c */ /* 0x000fe20003fa5270 */
[----:B------:R-:W-:Y:S01]  /*2c30*/  FMUL.FTZ R9, R10, R9 ;  /* 0x000000090a097220 */ /* 0x000fe20000410000 */
[----:B------:R-:W-:Y:S01]  /*2c40*/  BSSY B0, `(.L_x_7825) ;  /* 0x00000cf000007945 */ /* 0x000fe20003800000 */
[----:B------:R-:W-:-:S02]  /*2c50*/  FMUL.FTZ R151, R113, R156 ;  /* 0x0000009c71977220 */ /* 0x000fc40000410000 */
[C---:B------:R-:W-:Y:S01]  /*2c60*/  FFMA.FTZ R156, R138.reuse, R153, R161 ;  /* 0x000000998a9c7223 */ /* 0x040fe200000100a1 */
[----:B-1----:R-:W-:Y:S01]  /*2c70*/  P2R R142, PR, RZ, 0x20 ;  /* 0x00000020ff8e7803 */ /* 0x002fe20000000000 */
        /* <DEDUP_REMOVED lines=11> */
[----:B------:R-:W-:Y:S01]  /*2d30*/  FMUL.FTZ R163, R18, R155 ;  /* 0x0000009b12a37220 */ /* 0x000fe20000410000 */
[----:B------:R-:W1:Y:S01]  /*2d40*/  SHFL.DOWN PT, R164, R168, 0x1, 0x1f ;  /* 0x08201f00a8a47f89 */ /* 0x000e6200000e0000 */
[----:B------:R-:W-:Y:S02]  /*2d50*/  FFMA.FTZ R9, R141, R160, R158 ;  /* 0x000000a08d097223 */ /* 0x000fe4000001009e */
[----:B------:R-:W-:Y:S01]  /*2d60*/  FMUL.FTZ R159, R134, R141 ;  /* 0x0000008d869f7220 */ /* 0x000fe20000410000 */
[----:B0-----:R-:W0:Y:S01]  /*2d70*/  SHFL.DOWN PT, R162, R179, 0x1, 0x1f ;  /* 0x08201f00b3a27f89 */ /* 0x001e2200000e0000 */
        /* <DEDUP_REMOVED lines=18> */
[C---:B-1----:R-:W-:Y:S01]  /*2ea0*/  @P0 FFMA.FTZ R168, R179.reuse, R164, R168 ;  /* 0x000000a4b3a80223 */ /* 0x042fe200000100a8 */
[----:B------:R-:W1:Y:S01]  /*2eb0*/  SHFL.UP PT, R9, R144, 0x1, RZ ;  /* 0x0420000090097989 */ /* 0x000e6200000e00ff */
[----:B0-----:R-:W-:Y:S01]  /*2ec0*/  @P0 FMUL.FTZ R179, R179, R162 ;  /* 0x000000a2b3b30220 */ /* 0x001fe20000410000 */
[----:B------:R-:W-:Y:S02]  /*2ed0*/  ISETP.GE.AND P0, PT, R74, 0x1, PT ;  /* 0x000000014a00780c */ /* 0x000fe40003f06270 */
[----:B------:R-:W0:Y:S04]  /*2ee0*/  SHFL.UP PT, R8, R175, 0x1, RZ ;  /* 0x04200000af087989 */ /* 0x000e2800000e00ff */
[----:B------:R-:W2:Y:S04]  /*2ef0*/  SHFL.DOWN PT, R164, R168, 0x2, 0x1f ;  /* 0x08401f00a8a47f89 */ /* 0x000ea800000e0000 */
[----:B------:R-:W3:Y:S03]  /*2f00*/  SHFL.DOWN PT, R162, R179, 0x2, 0x1f ;  /* 0x08401f00b3a27f89 */ /* 0x000ee600000e0000 */
[----:B-1----:R-:W-:-:S02]  /*2f10*/  @P0 FFMA.FTZ R144, R175, R9, R144 ;  /* 0x00000009af900223 */ /* 0x002fc40000010090 */
[----:B0-----:R-:W-:-:S03]  /*2f20*/  @P0 FMUL.FTZ R175, R175, R8 ;  /* 0x00000008afaf0220 */ /* 0x001fc60000410000 */
        /* <DEDUP_REMOVED lines=73> */
[----:B------:R-:W-:Y:S02]  /*33c0*/  FMUL.FTZ R162, R149, R106 ;  /* 0x0000006a95a27220 */ /* 0x000fe40000410000 */
[----:B------:R-:W-:Y:S02]  /*33d0*/  FMUL.FTZ R141, R142, R109 ;  /* 0x0000006d8e8d7220 */ /* 0x000fe40000410000 */
[----:B------:R-:W-:-:S02]  /*33e0*/  FFMA.FTZ R170, R138, R168, R167 ;  /* 0x000000a88aaa7223 */ /* 0x000fc400000100a7 */
[----:B------:R-:W-:Y:S02]  /*33f0*/  FFMA.FTZ R146, R19, -R146, R168 ;  /* 0x8000009213927223 */ /* 0x000fe400000100a8 */
[----:B------:R-:W-:Y:S02]  /*3400*/  FFMA.FTZ R9, R140, R148, R9 ;  /* 0x000000948c097223 */ /* 0x000fe40000010009 */
[----:B------:R-:W-:Y:S02]  /*3410*/  FMUL.FTZ R161, R139, R162 ;  /* 0x000000a28ba17220 */ /* 0x000fe40000410000 */
[----:B------:R-:W-:Y:S02]  /*3420*/  FFMA.FTZ R9, R146, R141, R9 ;  /* 0x0000008d92097223 */ /* 0x000fe40000010009 */
[----:B------:R-:W-:Y:S01]  /*3430*/  FFMA.FTZ R138, R116, -R13, R170 ;  /* 0x8000000d748a7223 */ /* 0x000fe200000100aa */
[----:B------:R0:W-:Y:S01]  /*3440*/  STS [R76.X4+0x430], R161 ;  /* 0x000430a14c007388 */ /* 0x0001e20000004800 */
[----:B------:R-:W-:-:S02]  /*3450*/  FMUL.FTZ R183, R143, R121 ;  /* 0x000000798fb77220 */ /* 0x000fc40000410000 */
[----:B------:R-:W-:Y:S02]  /*3460*/  FMUL.FTZ R164, R145, R108 ;  /* 0x0000006c91a47220 */ /* 0x000fe40000410000 */
[----:B------:R-:W-:Y:S02]  /*3470*/  FMUL.FTZ R175, R147, R111 ;  /* 0x0000006f93af7220 */ /* 0x000fe40000410000 */
[----:B------:R-:W-:Y:S02]  /*3480*/  FFMA.FTZ R162, R138, R162, R9 ;  /* 0x000000a28aa27223 */ /* 0x000fe40000010009 */
        /* <DEDUP_REMOVED lines=9> */
[----:B------:R0:W-:Y:S01]  /*3520*/  STS [R76.X4+0x434], R179 ;  /* 0x000434b34c007388 */ /* 0x0001e20000004800 */
[----:B------:R-:W-:Y:S01]  /*3530*/  FFMA.FTZ R10, R10, R170, R169 ;  /* 0x000000aa0a0a7223 */ /* 0x000fe200000100a9 */
[----:B------:R-:W-:Y:S01]  /*3540*/  LEA R8, R83, R64, 0x8 ;  /* 0x0000004053087211 */ /* 0x000fe200078e40ff */
[----:B------:R-:W-:Y:S01]  /*3550*/  FMUL.FTZ R13, R113, R166 ;  /* 0x000000a6710d7220 */ /* 0x000fe20000410000 */
[----:B------:R-:W-:Y:S01]  /*3560*/  STS [R76.X4+0x42c], R163 ;  /* 0x00042ca34c007388 */ /* 0x000fe20000004800 */
[----:B------:R-:W-:Y:S01]  /*3570*/  FFMA.FTZ R14, R14, R10, R171 ;  /* 0x0000000a0e0e7223 */ /* 0x000fe200000100ab */
[----:B------:R-:W-:Y:S01]  /*3580*/  IADD3 R8, R8, -0x100, RZ ;  /* 0xffffff0008087810 */ /* 0x000fe20007ffe0ff */
[----:B------:R-:W-:Y:S01]  /*3590*/  FFMA.FTZ R141, R118, -R15, R10 ;  /* 0x8000000f768d7223 */ /* 0x000fe2000001000a */
[----:B------:R-:W-:Y:S01]  /*35a0*/  STS [R76.X4+0x428], R161 ;  /* 0x000428a14c007388 */ /* 0x000fe20000004800 */
[----:B------:R-:W-:Y:S01]  /*35b0*/  FFMA.FTZ R155, R120, -R11, R14 ;  /* 0x8000000b789b7223 */ /* 0x000fe2000001000e */
[----:B0-----:R-:W-:Y:S01]  /*35c0*/  SHF.L.U32 R179, R112, 0x2, RZ ;  /* 0x0000000270b37819 */ /* 0x001fe200000006ff */
[----:B------:R-:W-:Y:S01]  /*35d0*/  FFMA.FTZ R162, R141, R175, R162 ;  /* 0x000000af8da27223 */ /* 0x000fe200000100a2 */
[----:B------:R-:W-:Y:S01]  /*35e0*/  STS [R76.X4+0x424], R157 ;  /* 0x0004249d4c007388 */ /* 0x000fe20000004800 */
[----:B------:R-:W-:-:S02]  /*35f0*/  FFMA.FTZ R12, R12, R14, R173 ;  /* 0x0000000e0c0c7223 */ /* 0x000fc400000100ad */
[----:B------:R-:W-:Y:S01]  /*3600*/  FFMA.FTZ R156, R155, R164, R162 ;  /* 0x000000a49b9c7223 */ /* 0x000fe200000100a2 */
[----:B------:R0:W-:Y:S01]  /*3610*/  STS [R76.X4+0x420], R9 ;  /* 0x000420094c007388 */ /* 0x0001e20000004800 */
[----:B------:R-:W-:Y:S01]  /*3620*/  IADD3 R162, -R8, c[0x0][0x168], RZ ;  /* 0x00005a0008a27a10 */ /* 0x000fe20007ffe1ff */
[----:B------:R-:W-:Y:S01]  /*3630*/  FMUL.FTZ R11, R95, R160 ;  /* 0x000000a05f0b7220 */ /* 0x000fe20000410000 */
[----:B------:R-:W-:Y:S01]  /*3640*/  SHF.L.U64.HI R160, R112, 0x2, R131 ;  /* 0x0000000270a07819 */ /* 0x000fe20000010283 */
[----:B------:R-:W-:Y:S01]  /*3650*/  BAR.SYNC.DEFER_BLOCKING 0x0 ;  /* 0x0000000000007b1d */ /* 0x000fe20000010000 */
[----:B------:R-:W-:Y:S01]  /*3660*/  ISETP.GE.AND P0, PT, R162, 0x1, PT ;  /* 0x00000001a200780c */ /* 0x000fe20003f06270 */
[----:B------:R-:W-:Y:S02]  /*3670*/  FFMA.FTZ R148, R122, -R159, R12 ;  /* 0x8000009f7a947223 */ /* 0x000fe4000001000c */
[----:B------:R-:W-:Y:S02]  /*3680*/  FMUL.FTZ R15, R117, R168 ;  /* 0x000000a8750f7220 */ /* 0x000fe40000410000 */
[----:B0-----:R-:W-:-:S02]  /*3690*/  FMUL.FTZ R9, R101, R158 ;  /* 0x0000009e65097220 */ /* 0x001fc40000410000 */
[----:B------:R-:W-:Y:S02]  /*36a0*/  FMUL.FTZ R173, R119, R170 ;  /* 0x000000aa77ad7220 */ /* 0x000fe40000410000 */
[----:B------:R-:W-:Y:S02]  /*36b0*/  FMUL.FTZ R175, R125, R14 ;  /* 0x0000000e7daf7220 */ /* 0x000fe40000410000 */
[----:B------:R-:W-:Y:S02]  /*36c0*/  FMUL.FTZ R177, R127, R12 ;  /* 0x0000000c7fb17220 */ /* 0x000fe40000410000 */
[----:B------:R-:W-:Y:S02]  /*36d0*/  FMUL.FTZ R183, R148, R183 ;  /* 0x000000b794b77220 */ /* 0x000fe40000410000 */
[----:B------:R-:W-:Y:S02]  /*36e0*/  IMAD R158, R160, c[0x0][0x2b0], RZ ;  /* 0x0000ac00a09e7a24 */ /* 0x000fe400078e02ff */
[----:B------:R-:W-:-:S02]  /*36f0*/  FADD.FTZ R156, R156, R183 ;  /* 0x000000b79c9c7221 */ /* 0x000fc40000010000 */
        /* <DEDUP_REMOVED lines=35> */
.L_x_7826:
[----:B01234-:R-:W-:Y:S05]  /*3930*/  BSYNC B0 ;  /* 0x0000000000007941 */ /* 0x01ffea0003800000 */
.L_x_7825:
        /* <DEDUP_REMOVED lines=18> */
.L_x_7828:
[----:B0-----:R-:W-:Y:S05]  /*3a60*/  BSYNC B0 ;  /* 0x0000000000007941 */ /* 0x001fea0003800000 */
.L_x_7827:
        /* <DEDUP_REMOVED lines=9> */
.L_x_7830:
[----:B------:R-:W-:Y:S05]  /*3b00*/  BSYNC B0 ;  /* 0x0000000000007941 */ /* 0x000fea0003800000 */
.L_x_7829:
        /* <DEDUP_REMOVED lines=9> */
.L_x_7832:
[----:B------:R-:W-:Y:S05]  /*3ba0*/  BSYNC B0 ;  /* 0x0000000000007941 */ /* 0x000fea0003800000 */
.L_x_7831:
        /* <DEDUP_REMOVED lines=9> */
.L_x_7834:
[----:B------:R-:W-:Y:S05]  /*3c40*/  BSYNC B0 ;  /* 0x0000000000007941 */ /* 0x000fea0003800000 */
.L_x_7833:
        /* <DEDUP_REMOVED lines=9> */
.L_x_7836:
[----:B------:R-:W-:Y:S05]  /*3ce0*/  BSYNC B0 ;  /* 0x0000000000007941 */ /* 0x000fea0003800000 */
.L_x_7835:
        /* <DEDUP_REMOVED lines=9> */
.L_x_7838:
[----:B------:R-:W-:Y:S05]  /*3d80*/  BSYNC B0 ;  /* 0x0000000000007941 */ /* 0x000fea0003800000 */
.L_x_7837:
        /* <DEDUP_REMOVED lines=9> */
.L_x_7840:
[----:B------:R-:W-:Y:S05]  /*3e20*/  BSYNC B0 ;  /* 0x0000000000007941 */ /* 0x000fea0003800000 */
.L_x_7839:
        /* <DEDUP_REMOVED lines=13> */
[C---:B------:R-:W-:Y:S02]  /*3f00*/  FMUL.FTZ R151, R114.reuse, R151 ;  /* 0x0000009772977220 */ /* 0x040fe40000410000 */
[----:B------:R-:W-:Y:S02]  /*3f10*/  FMUL.FTZ R153, R114, R153 ;  /* 0x0000009972997220 */ /* 0x000fe40000410000 */
[----:B0-----:R-:W-:Y:S02]  /*3f20*/  @P0 FADD R9, R156, R9 ;  /* 0x000000099c090221 */ /* 0x001fe40000000000 */
[----:B----4-:R-:W-:Y:S02]  /*3f30*/  FMUL.FTZ R13, R118, R147 ;  /* 0x00000093760d7220 */ /* 0x010fe40000410000 */
[----:B------:R-:W-:Y:S01]  /*3f40*/  FMUL.FTZ R19, R19, R142 ;  /* 0x0000008e13137220 */ /* 0x000fe20000410000 */
[----:B------:R-:W0:Y:S01]  /*3f50*/  SHFL.DOWN P0, R10, R9, 0x2, 0x1f ;  /* 0x08401f00090a7f89 */ /* 0x000e220000000000 */
        /* <DEDUP_REMOVED lines=20> */
[----:B------:R-:W-:Y:S02]  /*40a0*/  FFMA.FTZ R110, R15, R121, R110 ;  /* 0x000000790f6e7223 */ /* 0x000fe4000001006e */
[----:B------:R-:W-:Y:S02]  /*40b0*/  FADD.FTZ R91, R120, R91 ;  /* 0x0000005b785b7221 */ /* 0x000fe40000010000 */
[----:B------:R-:W-:Y:S02]  /*40c0*/  FFMA.FTZ R105, R116, R106, R105 ;  /* 0x0000006a74697223 */ /* 0x000fe40000010069 */
[----:B------:R-:W-:Y:S02]  /*40d0*/  FADD.FTZ R89, R8, R89 ;  /* 0x0000005908597221 */ /* 0x000fe40000010000 */
[----:B------:R-:W-:Y:S02]  /*40e0*/  FADD.FTZ R90, R143, R90 ;  /* 0x0000005a8f5a7221 */ /* 0x000fe40000010000 */
[----:B------:R-:W-:-:S02]  /*40f0*/  FFMA.FTZ R98, R19, R109, R98 ;  /* 0x0000006d13627223 */ /* 0x000fc40000010062 */
[----:B------:R-:W-:Y:S02]  /*4100*/  FADD.FTZ R92, R149, R92 ;  /* 0x0000005c955c7221 */ /* 0x000fe40000010000 */
[----:B------:R-:W-:Y:S02]  /*4110*/  FFMA.FTZ R96, R17, R107, R96 ;  /* 0x0000006b11607223 */ /* 0x000fe40000010060 */
[----:B0-----:R-:W-:Y:S02]  /*4120*/  @P0 FADD R11, R10, R11 ;  /* 0x0000000b0a0b0221 */ /* 0x001fe40000000000 */
[----:B------:R-:W-:Y:S02]  /*4130*/  FFMA.FTZ R99, R16, R102, R99 ;  /* 0x0000006610637223 */ /* 0x000fe40000010063 */
[----:B------:R-:W-:Y:S01]  /*4140*/  FADD.FTZ R93, R18, R93 ;  /* 0x0000005d125d7221 */ /* 0x000fe20000010000 */
[----:B------:R-:W0:Y:S01]  /*4150*/  SHFL.DOWN P0, R12, R11, 0x8, 0x1f ;  /* 0x09001f000b0c7f89 */ /* 0x000e220000000000 */
[----:B------:R-:W-:-:S02]  /*4160*/  FADD.FTZ R87, R126, R87 ;  /* 0x000000577e577221 */ /* 0x000fc40000010000 */
[----:B------:R-:W-:Y:S02]  /*4170*/  FADD.FTZ R94, R153, R94 ;  /* 0x0000005e995e7221 */ /* 0x000fe40000010000 */
[----:B0-----:R-:W-:Y:S01]  /*4180*/  @P0 FADD R12, R11, R12 ;  /* 0x0000000c0b0c0221 */ /* 0x001fe20000000000 */
[----:B------:R-:W-:Y:S01]  /*4190*/  ISETP.NE.AND P0, PT, R74, RZ, PT ;  /* 0x000000ff4a00720c */ /* 0x000fe20003f05270 */
[----:B------:R-:W-:-:S03]  /*41a0*/  FMUL.FTZ R11, R114, R142 ;  /* 0x0000008e720b7220 */ /* 0x000fc60000410000 */
[----:B------:R-:W0:Y:S01]  /*41b0*/  SHFL.DOWN P1, R145, R12, 0x10, 0x1f ;  /* 0x0a001f000c917f89 */ /* 0x000e220000020000 */
[----:B------:R-:W-:-:S04]  /*41c0*/  FMUL.FTZ R11, R146, R11 ;  /* 0x0000000b920b7220 */ /* 0x000fc80000410000 */
[----:B------:R-:W-:-:S04]  /*41d0*/  FFMA.FTZ R11, R124, R19, R11 ;  /* 0x000000137c0b7223 */ /* 0x000fc8000001000b */
[----:B------:R-:W-:Y:S02]  /*41e0*/  FADD.FTZ R88, R11, R88 ;  /* 0x000000580b587221 */ /* 0x000fe40000010000 */
[----:B0-----:R-:W-:-:S05]  /*41f0*/  @P1 FADD R145, R12, R145 ;  /* 0x000000910c911221 */ /* 0x001fca0000000000 */
        /* <DEDUP_REMOVED lines=8> */
.L_x_7842:
[----:B0-----:R-:W-:Y:S05]  /*4280*/  BSYNC B0 ;  /* 0x0000000000007941 */ /* 0x001fea0003800000 */
.L_x_7841:
[----:B------:R-:W-:Y:S02]  /*4290*/  IADD3 R129, R129, 0x1, RZ ;  /* 0x0000000181817810 */ /* 0x000fe40007ffe0ff */
[----:B------:R-:W-:Y:S02]  /*42a0*/  IADD3 R112, P1, R112, 0x1, RZ ;  /* 0x0000000170707810 */ /* 0x000fe40007f3e0ff */
[----:B------:R-:W-:Y:S02]  /*42b0*/  ISETP.GE.AND P0, PT, R129, c[0x0][0x16c], PT ;  /* 0x00005b0081007a0c */ /* 0x000fe40003f06270 */
[----:B------:R-:W-:-:S11]  /*42c0*/  IADD3.X R131, RZ, R131, RZ, P1, !PT ;  /* 0x00000083ff837210 */ /* 0x000fd60000ffe4ff */
[----:B------:R-:W-:Y:S01]  /*42d0*/  @P0 CALL.REL.NOINC `(.L_x_7822) ;  /* 0x0000001000000944 */ /* 0x000fe20003c00000 */
[----:B------:R-:W-:Y:S05]  /*42e0*/  BRA `(.L_x_7843) ;  /* 0xffffe11000007947 */ /* 0x000fea000383ffff */
.L_x_7822:
[----:B------:R-:W-:Y:S01]  /*42f0*/  BAR.SYNC.DEFER_BLOCKING 0x0 ;  /* 0x0000000000007b1d */ /* 0x000fe20000010000 */
[----:B------:R-:W-:Y:S02]  /*4300*/  SHF.R.S32.HI R4, RZ, 0x1f, R64 ;  /* 0x0000001fff047819 */ /* 0x000fe40000011440 */
[----:B------:R-:W-:-:S04]  /*4310*/  LEA R8, P0, R64, R63, 0x4 ;  /* 0x0000003f40087211 */ /* 0x000fc800078020ff */
[----:B------:R-:W-:-:S06]  /*4320*/  LEA.HI.X R9, R64, R65, R4, 0x4, P0 ;  /* 0x0000004140097211 */ /* 0x000fcc00000f2404 */
[----:B------:R-:W4:Y:S01]  /*4330*/  LDG.E.128 R8, [R8.64] ;  /* 0x0000000608087981 */ /* 0x000f22000c1e1d00 */
        /* <DEDUP_REMOVED lines=8> */
[----:B------:R-:W-:Y:S01]  /*43c0*/  IADD3 R26, R83, -0x1, RZ ;  /* 0xffffffff531a7810 */ /* 0x000fe20007ffe0ff */
        /* <DEDUP_REMOVED lines=13> */
[----:B------:R-:W-:-:S05]  /*44a0*/  FADD.FTZ R11, R9, R58 ;  /* 0x0000003a090b7221 */ /* 0x000fca0000010000 */
[----:B------:R-:W-:Y:S01]  /*44b0*/  FSETP.GTU.FTZ.AND P1, PT, R11, 20, PT ;  /* 0x41a000000b00780b */ /* 0x000fe20003f3c000 */
[----:B------:R-:W-:Y:S02]  /*44c0*/  @!P6 FMUL.FTZ R4, R12, -1.4426950216293334961 ;  /* 0xbfb8aa3b0c04e820 */ /* 0x000fe40000410000 */
[----:B------:R-:W-:-:S04]  /*44d0*/  FADD.FTZ R12, R5, R58 ;  /* 0x0000003a050c7221 */ /* 0x000fc80000010000 */
[----:B------:R-:W0:Y:S01]  /*44e0*/  @!P6 MUFU.EX2 R4, R4 ;  /* 0x000000040004e308 */ /* 0x000e220000000800 */
[----:B------:R-:W-:Y:S01]  /*44f0*/  @!P0 FMUL.FTZ R8, R13, -1.4426950216293334961 ;  /* 0xbfb8aa3b0d088820 */ /* 0x000fe20000410000 */
[----:B------:R-:W-:-:S06]  /*4500*/  FSETP.GTU.FTZ.AND P2, PT, R12, 20, PT ;  /* 0x41a000000c00780b */ /* 0x000fcc0003f5c000 */
[----:B------:R-:W4:Y:S01]  /*4510*/  @!P0 MUFU.EX2 R10, R8 ;  /* 0x00000008000a8308 */ /* 0x000f220000000800 */
[----:B0-----:R-:W-:Y:S02]  /*4520*/  @!P6 FADD.FTZ R5, R4, 1 ;  /* 0x3f8000000405e421 */ /* 0x001fe40000010000 */
[----:B------:R-:W-:-:S05]  /*4530*/  @!P1 FMUL.FTZ R4, R11, -1.4426950216293334961 ;  /* 0xbfb8aa3b0b049820 */ /* 0x000fca0000410000 */
[----:B------:R0:W5:Y:S01]  /*4540*/  @!P6 MUFU.RCP R9, R5 ;  /* 0x000000050009e308 */ /* 0x0001620000001000 */
[----:B----4-:R-:W-:-:S07]  /*4550*/  @!P0 FADD.FTZ R10, R10, 1 ;  /* 0x3f8000000a0a8421 */ /* 0x010fce0000010000 */
[----:B------:R-:W4:Y:S01]  /*4560*/  @!P1 MUFU.EX2 R4, R4 ;  /* 0x0000000400049308 */ /* 0x000f220000000800 */
[----:B0-----:R-:W-:-:S05]  /*4570*/  PRMT R5, RZ, 0x5410, R6 ;  /* 0x00005410ff057816 */ /* 0x001fca0000000006 */
[----:B------:R-:W-:Y:S01]  /*4580*/  FADD.FTZ R13, R5, R58 ;  /* 0x0000003a050d7221 */ /* 0x000fe20000010000 */
[----:B------:R-:W-:Y:S01]  /*4590*/  PRMT R5, RZ, 0x7610, R6 ;  /* 0x00007610ff057816 */ /* 0x000fe20000000006 */
[----:B------:R-:W-:Y:S01]  /*45a0*/  @!P2 FMUL.FTZ R6, R12, -1.4426950216293334961 ;  /* 0xbfb8aa3b0c06a820 */ /* 0x000fe20000410000 */
[----:B------:R-:W0:Y:S01]  /*45b0*/  @!P0 MUFU.RCP R10, R10 ;  /* 0x0000000a000a8308 */ /* 0x000e220000001000 */
[----:B-----5:R-:W-:Y:S01]  /*45c0*/  @!P6 FMUL.FTZ R94, R94, R9 ;  /* 0x000000095e5ee220 */ /* 0x020fe20000410000 */
[----:B------:R-:W-:Y:S01]  /*45d0*/  FSETP.GTU.FTZ.AND P3, PT, R13, 20, PT ;  /* 0x41a000000d00780b */ /* 0x000fe20003f7c000 */
[----:B------:R-:W-:Y:S01]  /*45e0*/  FADD.FTZ R8, R5, R58 ;  /* 0x0000003a05087221 */ /* 0x000fe20000010000 */
[--C-:B------:R-:W-:Y:S01]  /*45f0*/  PRMT R5, RZ, 0x5410, R7.reuse ;  /* 0x00005410ff057816 */ /* 0x100fe20000000007 */
[----:B------:R-:W-:Y:S01]  /*4600*/  FADD.FTZ R86, R94, R86 ;  /* 0x000000565e567221 */ /* 0x000fe20000010000 */
[----:B------:R-:W-:Y:S01]  /*4610*/  PRMT R7, RZ, 0x7610, R7 ;  /* 0x00007610ff077816 */ /* 0x000fe20000000007 */
[----:B----4-:R-:W-:Y:S01]  /*4620*/  @!P1 FADD.FTZ R4, R4, 1 ;  /* 0x3f80000004049421 */ /* 0x010fe20000010000 */
[----:B------:R-:W-:Y:S01]  /*4630*/  FSETP.GTU.FTZ.AND P4, PT, R8, 20, PT ;  /* 0x41a000000800780b */ /* 0x000fe20003f9c000 */
[--C-:B------:R-:W-:Y:S01]  /*4640*/  FADD.FTZ R11, R5, R58.reuse ;  /* 0x0000003a050b7221 */ /* 0x100fe20000010000 */
[----:B------:R-:W4:Y:S01]  /*4650*/  @!P2 MUFU.EX2 R6, R6 ;  /* 0x000000060006a308 */ /* 0x000f220000000800 */
[----:B------:R-:W-:-:S03]  /*4660*/  FADD.FTZ R12, R7, R58 ;  /* 0x0000003a070c7221 */ /* 0x000fc60000010000 */
[----:B------:R-:W-:Y:S01]  /*4670*/  FSETP.GTU.FTZ.AND P5, PT, R11, 20, PT ;  /* 0x41a000000b00780b */ /* 0x000fe20003fbc000 */
[----:B------:R-:W-:Y:S01]  /*4680*/  @!P3 FMUL.FTZ R5, R13, -1.4426950216293334961 ;  /* 0xbfb8aa3b0d05b820 */ /* 0x000fe20000410000 */
[----:B------:R-:W-:Y:S01]  /*4690*/  FSETP.GTU.FTZ.AND P6, PT, R12, 20, PT ;  /* 0x41a000000c00780b */ /* 0x000fe20003fdc000 */
[----:B0-----:R-:W-:Y:S01]  /*46a0*/  @!P0 FMUL.FTZ R87, R87, R10 ;  /* 0x0000000a57578220 */ /* 0x001fe20000410000 */
[----:B------:R-:W0:Y:S03]  /*46b0*/  @!P1 MUFU.RCP R16, R4 ;  /* 0x0000000400109308 */ /* 0x000e260000001000 */
[----:B------:R-:W-:Y:S02]  /*46c0*/  @!P4 FMUL.FTZ R7, R8, -1.4426950216293334961 ;  /* 0xbfb8aa3b0807c820 */ /* 0x000fe40000410000 */
[----:B------:R-:W-:-:S03]  /*46d0*/  FADD.FTZ R86, R86, R87 ;  /* 0x0000005756567221 */ /* 0x000fc60000010000 */
[----:B------:R-:W5:Y:S01]  /*46e0*/  @!P3 MUFU.EX2 R5, R5 ;  /* 0x000000050005b308 */ /* 0x000f620000000800 */
[----:B------:R-:W-:Y:S02]  /*46f0*/  @!P5 FMUL.FTZ R9, R11, -1.4426950216293334961 ;  /* 0xbfb8aa3b0b09d820 */ /* 0x000fe40000410000 */
[----:B------:R-:W-:Y:S01]  /*4700*/  @!P6 FMUL.FTZ R11, R12, -1.4426950216293334961 ;  /* 0xbfb8aa3b0c0be820 */ /* 0x000fe20000410000 */
[----:B------:R-:W-:Y:S01]  /*4710*/  SHF.L.U32 R12, R26, 0x8, RZ ;  /* 0x000000081a0c7819 */ /* 0x000fe200000006ff */
[----:B----4-:R-:W-:-:S03]  /*4720*/  @!P2 FADD.FTZ R6, R6, 1 ;  /* 0x3f8000000606a421 */ /* 0x010fc60000010000 */
[----:B------:R-:W4:Y:S01]  /*4730*/  @!P4 MUFU.EX2 R7, R7 ;  /* 0x000000070007c308 */ /* 0x000f220000000800 */
[----:B------:R-:W-:Y:S01]  /*4740*/  SHF.R.S32.HI R13, RZ, 0x1f, R12 ;  /* 0x0000001fff0d7819 */ /* 0x000fe2000001140c */
[----:B0-----:R-:W-:Y:S01]  /*4750*/  @!P1 FMUL.FTZ R93, R93, R16 ;  /* 0x000000105d5d9220 */ /* 0x001fe20000410000 */
[----:B------:R-:W-:-:S05]  /*4760*/  F2FP.BF16.PACK_AB R16, R87, R94 ;  /* 0x0000005e5710723e */ /* 0x000fca00000010ff */
[----:B------:R-:W0:Y:S01]  /*4770*/  @!P5 MUFU.EX2 R9, R9 ;  /* 0x000000090009d308 */ /* 0x000e220000000800 */
[----:B-----5:R-:W-:-:S07]  /*4780*/  @!P3 FADD.FTZ R8, R5, 1 ;  /* 0x3f8000000508b421 */ /* 0x020fce0000010000 */
[----:B------:R4:W5:Y:S08]  /*4790*/  @!P6 MUFU.EX2 R15, R11 ;  /* 0x0000000b000fe308 */ /* 0x0009700000000800 */
[----:B------:R1:W2:Y:S01]  /*47a0*/  @!P2 MUFU.RCP R17, R6 ;  /* 0x000000060011a308 */ /* 0x0002a20000001000 */
[----:B----4-:R-:W-:Y:S01]  /*47b0*/  @!P4 FADD.FTZ R11, R7, 1 ;  /* 0x3f800000070bc421 */ /* 0x010fe20000010000 */
[----:B------:R-:W-:-:S06]  /*47c0*/  NOP ;  /* 0x0000000000007918 */ /* 0x000fcc0000000000 */
[----:B0-----:R-:W-:Y:S01]  /*47d0*/  @!P5 FADD.FTZ R14, R9, 1 ;  /* 0x3f800000090ed421 */ /* 0x001fe20000010000 */
[----:B-1----:R-:W0:Y:S01]  /*47e0*/  LDS.128 R4, [R74.X16] ;  /* 0x000000004a047984 */ /* 0x002e22000000cc00 */
[----:B------:R1:W4:Y:S01]  /*47f0*/  @!P3 MUFU.RCP R19, R8 ;  /* 0x000000080013b308 */ /* 0x0003220000001000 */
[----:B-----5:R-:W-:Y:S02]  /*4800*/  @!P6 FADD.FTZ R15, R15, 1 ;  /* 0x3f8000000f0fe421 */ /* 0x020fe40000010000 */
[----:B--2---:R-:W-:Y:S01]  /*4810*/  @!P2 FMUL.FTZ R88, R88, R17 ;  /* 0x000000115858a220 */ /* 0x004fe20000410000 */
[----:B------:R-:W-:-:S04]  /*4820*/  IADD3 R69, P2, R69, -0x200, RZ ;  /* 0xfffffe0045457810 */ /* 0x000fc80007f5e0ff */
[----:B------:R-:W2:Y:S01]  /*4830*/  @!P5 MUFU.RCP R14, R14 ;  /* 0x0000000e000ed308 */ /* 0x000ea20000001000 */
[----:B-1----:R-:W-:Y:S01]  /*4840*/  IMAD.WIDE.U32 R8, R59, c[0x0][0x2d8], R12 ;  /* 0x0000b6003b087a25 */ /* 0x002fe200078e000c */
[----:B------:R-:W-:-:S03]  /*4850*/  F2FP.BF16.PACK_AB R17, R88, R93 ;  /* 0x0000005d5811723e */ /* 0x000fc600000010ff */
[----:B------:R-:W-:Y:S01]  /*4860*/  IMAD.WIDE.U32 R12, R59, c[0x0][0x2f8], R12 ;  /* 0x0000be003b0c7a25 */ /* 0x000fe200078e000c */
[----:B------:R-:W-:Y:S02]  /*4870*/  IADD3 R9, R9, R25, RZ ;  /* 0x0000001909097210 */ /* 0x000fe40007ffe0ff */
[----:B------:R-:W1:Y:S01]  /*4880*/  @!P6 MUFU.RCP R15, R15 ;  /* 0x0000000f000fe308 */ /* 0x000e620000001000 */
[----:B------:R-:W-:Y:S01]  /*4890*/  IMAD R25, R57, c[0x0][0x2e0], RZ ;  /* 0x0000b80039197a24 */ /* 0x000fe200078e02ff */
[----:B------:R-:W-:Y:S01]  /*48a0*/  IADD3.X R70, R70, -0x1, RZ, P2, !PT ;  /* 0xffffffff46467810 */ /* 0x000fe200017fe4ff */
[----:B------:R-:W-:-:S04]  /*48b0*/  IMAD.WIDE.U32 R8, R0, c[0x0][0x2e0], R8 ;  /* 0x0000b80000087a25 */ /* 0x000fc800078e0008 */
[----:B----4-:R-:W-:Y:S01]  /*48c0*/  @!P3 FMUL.FTZ R92, R92, R19 ;  /* 0x000000135c5cb220 */ /* 0x010fe20000410000 */
[----:B------:R4:W5:Y:S01]  /*48d0*/  @!P4 MUFU.RCP R18, R11 ;  /* 0x0000000b0012c308 */ /* 0x0009620000001000 */
[----:B--2---:R-:W-:Y:S01]  /*48e0*/  @!P5 FMUL.FTZ R91, R91, R14 ;  /* 0x0000000e5b5bd220 */ /* 0x004fe20000410000 */
[----:B------:R-:W-:Y:S01]  /*48f0*/  ISETP.GT.AND P5, PT, R83, 0x1, PT ;  /* 0x000000015300780c */ /* 0x000fe20003fa4270 */
[----:B------:R-:W-:Y:S01]  /*4900*/  FADD.FTZ R93, R86, R93 ;  /* 0x0000005d565d7221 */ /* 0x000fe20000010000 */
[----:B------:R-:W-:Y:S02]  /*4910*/  IADD3 R71, P3, R71, -0x200, RZ ;  /* 0xfffffe0047477810 */ /* 0x000fe40007f7e0ff */
[----:B------:R-:W-:Y:S01]  /*4920*/  MOV R83, R26 ;  /* 0x0000001a00537202 */ /* 0x000fe20000000f00 */
[----:B------:R-:W-:Y:S01]  /*4930*/  FADD.FTZ R93, R93, R88 ;  /* 0x000000585d5d7221 */ /* 0x000fe20000010000 */
[----:B------:R-:W-:Y:S01]  /*4940*/  IADD3.X R72, R72, -0x1, RZ, P3, !PT ;  /* 0xffffffff48487810 */ /* 0x000fe20001ffe4ff */
[----:B----4-:R-:W-:-:S02]  /*4950*/  IMAD R11, R0, c[0x0][0x2e4], R25 ;  /* 0x0000b900000b7a24 */ /* 0x010fc400078e0219 */
[----:B-1----:R-:W-:Y:S02]  /*4960*/  @!P6 FMUL.FTZ R90, R90, R15 ;  /* 0x0000000f5a5ae220 */ /* 0x002fe40000410000 */
[----:B------:R-:W-:Y:S01]  /*4970*/  IMAD R25, R59, c[0x0][0x2fc], R24 ;  /* 0x0000bf003b197a24 */ /* 0x000fe200078e0218 */
[----:B------:R-:W-:Y:S02]  /*4980*/  IADD3 R11, R9, R11, RZ ;  /* 0x0000000b090b7210 */ /* 0x000fe40007ffe0ff */
[----:B------:R-:W-:Y:S01]  /*4990*/  LEA R9, P1, R8, c[0x0][0x330], 0x1 ;  /* 0x0000cc0008097a11 */ /* 0x000fe200078208ff */
[----:B-----5:R-:W-:Y:S01]  /*49a0*/  @!P4 FMUL.FTZ R89, R89, R18 ;  /* 0x000000125959c220 */ /* 0x020fe20000410000 */
[----:B------:R-:W-:Y:S02]  /*49b0*/  F2FP.BF16.PACK_AB R19, R90, R91 ;  /* 0x0000005b5a13723e */ /* 0x000fe400000010ff */
[----:B------:R-:W-:Y:S02]  /*49c0*/  LEA.HI.X R8, R8, c[0x0][0x334], R11, 0x1, P1 ;  /* 0x0000cd0008087a11 */ /* 0x000fe400008f0c0b */
[----:B------:R-:W-:-:S02]  /*49d0*/  IADD3 R14, P1, R9, R84, RZ ;  /* 0x00000054090e7210 */ /* 0x000fc40007f3e0ff */
[----:B------:R-:W-:Y:S01]  /*49e0*/  F2FP.BF16.PACK_AB R18, R89, R92 ;  /* 0x0000005c5912723e */ /* 0x000fe200000010ff */
[----:B------:R-:W-:Y:S01]  /*49f0*/  FADD.FTZ R92, R93, R92 ;  /* 0x0000005c5d5c7221 */ /* 0x000fe20000010000 */
[----:B------:R-:W-:Y:S02]  /*4a00*/  IADD3.X R15, R8, R85, RZ, P1, !PT ;  /* 0x00000055080f7210 */ /* 0x000fe40000ffe4ff */
[----:B------:R-:W-:Y:S01]  /*4a10*/  IADD3 R13, R13, R25, RZ ;  /* 0x000000190d0d7210 */ /* 0x000fe20007ffe0ff */
[----:B------:R-:W-:Y:S01]  /*4a20*/  IMAD R25, R57, c[0x0][0x300], RZ ;  /* 0x0000c00039197a24 */ /* 0x000fe200078e02ff */
[----:B------:R-:W-:Y:S01]  /*4a30*/  IADD3 R62, P1, R62, -0x200, RZ ;  /* 0xfffffe003e3e7810 */ /* 0x000fe20007f3e0ff */
[----:B0-----:R0:W-:Y:S01]  /*4a40*/  STG.E.128 [R14.64], R4 ;  /* 0x000000040e007986 */ /* 0x0011e2000c101d06 */
[----:B------:R-:W-:-:S03]  /*4a50*/  FADD.FTZ R92, R92, R89 ;  /* 0x000000595c5c7221 */ /* 0x000fc60000010000 */
[----:B------:R-:W-:Y:S01]  /*4a60*/  BAR.SYNC.DEFER_BLOCKING 0x0 ;  /* 0x0000000000007b1d */ /* 0x000fe20000010000 */
[----:B------:R-:W-:Y:S01]  /*4a70*/  FADD.FTZ R91, R92, R91 ;  /* 0x0000005b5c5b7221 */ /* 0x000fe20000010000 */
[----:B------:R-:W-:Y:S02]  /*4a80*/  IADD3 R67, P4, R67, -0x200, RZ ;  /* 0xfffffe0043437810 */ /* 0x000fe40007f9e0ff */
[----:B------:R-:W-:Y:S01]  /*4a90*/  IADD3.X R73, R73, -0x1, RZ, P1, !PT ;  /* 0xffffffff49497810 */ /* 0x000fe20000ffe4ff */
[----:B------:R-:W-:Y:S01]  /*4aa0*/  FADD.FTZ R86, R91, R90 ;  /* 0x0000005a5b567221 */ /* 0x000fe20000010000 */
[----:B------:R-:W-:Y:S01]  /*4ab0*/  IADD3.X R68, R68, -0x1, RZ, P4, !PT ;  /* 0xffffffff44447810 */ /* 0x000fe200027fe4ff */
        /* <DEDUP_REMOVED lines=15> */
.L_x_7805:
        /* <DEDUP_REMOVED lines=24> */
.L_x_7846:
[----:B0-----:R-:W-:Y:S05]  /*4d30*/  BSYNC B0 ;  /* 0x0000000000007941 */ /* 0x001fea0003800000 */
.L_x_7845:
        /* <DEDUP_REMOVED lines=21> */
[----:B------:R-:W-:Y:S01]  /*4e90*/  MOV R11, RZ ;  /* 0x000000ff000b7202 */ /* 0x000fe20000000f00 */
[----:B------:R-:W-:Y:S05]  /*4ea0*/  BRA `(.L_x_7849) ;  /* 0x0000001000007947 */ /* 0x000fea0003800000 */
.L_x_7848:
[----:B0-----:R-:W0:Y:S02]  /*4eb0*/  S2R R11, SR_TID.X ;  /* 0x00000000000b7919 */ /* 0x001e240000002100 */
.L_x_7849:
[----:B0-----:R-:W-:Y:S05]  /*4ec0*/  BSYNC B0 ;  /* 0x0000000000007941 */ /* 0x001fea0003800000 */
.L_x_7847:
[----:B------:R-:W-:-:S13]  /*4ed0*/  ISETP.GE.AND P0, PT, R11, c[0x0][0x16c], PT ;  /* 0x00005b000b007a0c */ /* 0x000fda0003f06270 */
[----:B------:R-:W-:Y:S05]  /*4ee0*/  @P0 EXIT ;  /* 0x000000000000094d */ /* 0x000fea0003800000 */
[----:B------:R-:W-:Y:S02]  /*4ef0*/  IMAD R57, R57, c[0x0][0x288], RZ ;  /* 0x0000a20039397a24 */ /* 0x000fe400078e02ff */
[----:B------:R-:W-:-:S04]  /*4f00*/  IMAD.WIDE.U32 R2, R0, c[0x0][0x288], RZ ;  /* 0x0000a20000027a25 */ /* 0x000fc800078e00ff */
[----:B------:R-:W-:-:S05]  /*4f10*/  IMAD R13, R0, c[0x0][0x28c], R57 ;  /* 0x0000a300000d7a24 */ /* 0x000fca00078e0239 */
[----:B------:R-:W-:Y:S02]  /*4f20*/  IADD3 R13, R3, R13, RZ ;  /* 0x0000000d030d7210 */ /* 0x000fe40007ffe0ff */
.L_x_7850:
        /* <DEDUP_REMOVED lines=16> */
.L_x_7851:
        /* <DEDUP_REMOVED lines=13> */
.L_x_9130:


//--------------------- .text._Z25selective_scan_bwd_kernelI32Selective_Scan_bwd_kernel_traitsILi32ELi8ELb1ELb1ELb1ELb1ELb1EN3c108BFloat16EfEEv12SSMParamsBwd --------------------------
	.section	.text._Z25selective_scan_bwd_kernelI32Selective_Scan_bwd_kernel_traitsILi32ELi8ELb1ELb1ELb1ELb1ELb1EN3c108BFloat16EfEEv12SSMParamsBwd,"ax",@progbits
	.sectioninfo	@"SHI_REGISTERS=184"
	.align	128
        .global         _Z25selective_scan_bwd_kernelI32Selective_Scan_bwd_kernel_traitsILi32ELi8ELb1ELb1ELb1ELb1ELb1EN3c108BFloat16EfEEv12SSMParamsBwd
        .type           _Z25selective_scan_bwd_kernelI32Selective_Scan_bwd_kernel_traitsILi32ELi8ELb1ELb1ELb1ELb1ELb1EN3c108BFloat16EfEEv12SSMParamsBwd,@function
        .size           _Z25selective_scan_bwd_kernelI32Selective_Scan_bwd_kernel_traitsILi32ELi8ELb1ELb1ELb1ELb1ELb1EN3c108BFloat16EfEEv12SSMParamsBwd,(.L_x_9131 - _Z25selective_scan_bwd_kernelI32Selective_Scan_bwd_kernel_traitsILi32ELi8ELb1ELb1ELb1ELb1ELb1EN3c108BFloat16EfEEv12SSMParamsBwd)
        .other          _Z25selective_scan_bwd_kernelI32Selective_Scan_bwd_kernel_traitsILi32ELi8ELb1ELb1ELb1ELb1ELb1EN3c108BFloat16EfEEv12SSMParamsBwd,@"STO_CUDA_ENTRY STV_DEFAULT"
_Z25selective_scan_bwd_kernelI32Selective_Scan_bwd_kernel_traitsILi32ELi8ELb1ELb1ELb1ELb1ELb1EN3c108BFloat16EfEEv12SSMParamsBwd:
.text._Z25selective_scan_bwd_kernelI32Selective_Scan_bwd_kernel_traitsILi32ELi8ELb1ELb1ELb1ELb1ELb1EN3c108BFloat16EfEEv12SSMParamsBwd:
        /* <DEDUP_REMOVED lines=87> */
[----:B------:R-:W-:Y:S02]  /*0570*/  LEA R83, P1, R82, c[0x0][0x248], 0x1 ;  /* 0x0000920052537a11 */ /* 0x000fe400078208ff */
[----:B------:R-:W-:Y:S01]  /*0580*/  LEA R81, P2, R80, c[0x0][0x308], 0x1 ;  /* 0x0000c20050517a11 */ /* 0x000fe200078408ff */
[----:B------:R-:W-:Y:S01]  /*0590*/  IMAD R3, R88, c[0x0][0x1ac], R3 ;  /* 0x00006b0058037a24 */ /* 0x000fe200078e0203 */
[----:B------:R-:W-:Y:S02]  /*05a0*/  ISETP.NE.AND.EX P0, PT, RZ, c[0x0][0x264], PT, P0 ;  /* 0x00009900ff007a0c */ /* 0x000fe40003f05300 */
[----:B------:R-:W-:Y:S01]  /*05b0*/  LEA.HI.X R82, R82, c[0x0][0x24c], R5, 0x1, P1 ;  /* 0x0000930052527a11 */ /* 0x000fe200008f0c05 */
[----:B------:R-:W-:Y:S01]  /*05c0*/  IMAD R5, R143, c[0x0][0x1c8], RZ ;  /* 0x000072008f057a24 */ /* 0x000fe200078e02ff */
[----:B------:R-:W-:-:S02]  /*05d0*/  LEA.HI.X R80, R80, c[0x0][0x30c], R7, 0x1, P2 ;  /* 0x0000c30050507a11 */ /* 0x000fc400010f0c07 */
[----:B------:R-:W-:Y:S01]  /*05e0*/  ISETP.NE.U32.AND P1, PT, RZ, c[0x0][0x328], PT ;  /* 0x0000ca00ff007a0c */ /* 0x000fe20003f25070 */
[C---:B------:R-:W-:Y:S01]  /*05f0*/  IMAD R5, R88.reuse, c[0x0][0x1cc], R5 ;  /* 0x0000730058057a24 */ /* 0x040fe200078e0205 */
        /* <DEDUP_REMOVED lines=28> */
[----:B------:R-:W-:Y:S01]  /*07c0*/  MOV R75, c[0x0][0x174] ;  /* 0x00005d00004b7a02 */ /* 0x000fe20000000f00 */
[----:B------:R-:W-:Y:S01]  /*07d0*/  UMOV UR4, URZ ;  /* 0x0000003f00047c82 */ /* 0x000fe20008000000 */
[----:B------:R-:W-:Y:S01]  /*07e0*/  MOV R87, RZ ;  /* 0x000000ff00577202 */ /* 0x000fe20000000f00 */
[----:B------:R-:W1:Y:S01]  /*07f0*/  S2R R74, SR_LANEID ;  /* 0x00000000004a7919 */ /* 0x000e620000000000 */
[----:B------:R-:W-:Y:S02]  /*0800*/  MOV R94, RZ ;  /* 0x000000ff005e7202 */ /* 0x000fe40000000f00 */
[----:B0-----:R-:W-:-:S02]  /*0810*/  SHF.L.U32 R72, R86, 0x3, RZ ;  /* 0x0000000356487819 */ /* 0x001fc400000006ff */
[C---:B------:R-:W-:Y:S02]  /*0820*/  IADD3 R71, R86.reuse, 0x20, RZ ;  /* 0x0000002056477810 */ /* 0x040fe40007ffe0ff */
[C---:B------:R-:W-:Y:S02]  /*0830*/  IADD3 R5, R86.reuse, 0x40, RZ ;  /* 0x0000004056057810 */ /* 0x040fe40007ffe0ff */
[C---:B------:R-:W-:Y:S02]  /*0840*/  IADD3 R69, R86.reuse, 0x60, RZ ;  /* 0x0000006056457810 */ /* 0x040fe40007ffe0ff */
[C---:B------:R-:W-:Y:S02]  /*0850*/  IADD3 R7, R86.reuse, 0x80, RZ ;  /* 0x0000008056077810 */ /* 0x040fe40007ffe0ff */
[C---:B------:R-:W-:Y:S02]  /*0860*/  IADD3 R67, R86.reuse, 0xa0, RZ ;  /* 0x000000a056437810 */ /* 0x040fe40007ffe0ff */
[----:B------:R-:W-:-:S02]  /*0870*/  IADD3 R9, R86, 0xc0, RZ ;  /* 0x000000c056097810 */ /* 0x000fc40007ffe0ff */
[C---:B------:R-:W-:Y:S02]  /*0880*/  IADD3 R65, R86.reuse, 0xe0, RZ ;  /* 0x000000e056417810 */ /* 0x040fe40007ffe0ff */
[C---:B------:R-:W-:Y:S02]  /*0890*/  LOP3.LUT R142, R86.reuse, 0x1f, RZ, 0xc0, !PT ;  /* 0x0000001f568e7812 */ /* 0x040fe400078ec0ff */
[----:B------:R-:W-:Y:S02]  /*08a0*/  LEA.HI.SX32 R73, R86, R86, 0x1b ;  /* 0x0000005656497211 */ /* 0x000fe400078fdaff */
[----:B------:R-:W-:Y:S02]  /*08b0*/  LEA.HI.SX32 R72, R72, R72, 0x1b ;  /* 0x0000004848487211 */ /* 0x000fe400078fdaff */
[-C--:B------:R-:W-:Y:S02]  /*08c0*/  LEA.HI.SX32 R71, R71, R86.reuse, 0x1b ;  /* 0x0000005647477211 */ /* 0x080fe400078fdaff */
[----:B------:R-:W-:-:S02]  /*08d0*/  LEA.HI.SX32 R70, R5, R86, 0x1b ;  /* 0x0000005605467211 */ /* 0x000fc400078fdaff */
[-C--:B------:R-:W-:Y:S02]  /*08e0*/  LEA.HI.SX32 R69, R69, R86.reuse, 0x1b ;  /* 0x0000005645457211 */ /* 0x080fe400078fdaff */
[-C--:B------:R-:W-:Y:S02]  /*08f0*/  LEA.HI.SX32 R68, R7, R86.reuse, 0x1b ;  /* 0x0000005607447211 */ /* 0x080fe400078fdaff */
[-C--:B------:R-:W-:Y:S02]  /*0900*/  LEA.HI.SX32 R67, R67, R86.reuse, 0x1b ;  /* 0x0000005643437211 */ /* 0x080fe400078fdaff */
[-C--:B------:R-:W-:Y:S02]  /*0910*/  LEA.HI.SX32 R66, R9, R86.reuse, 0x1b ;  /* 0x0000005609427211 */ /* 0x080fe400078fdaff */
[----:B-1----:R-:W-:Y:S02]  /*0920*/  LEA.HI.SX32 R65, R65, R86, 0x1b ;  /* 0x0000005641417211 */ /* 0x002fe400078fdaff */
.L_x_7892:
[----:B------:R-:W-:Y:S01]  /*0930*/  BAR.SYNC.DEFER_BLOCKING 0x0 ;  /* 0x0000000000007b1d */ /* 0x000fe20000010000 */
[----:B------:R-:W-:Y:S02]  /*0940*/  SHF.R.S32.HI R63, RZ, 0x1f, R86 ;  /* 0x0000001fff3f7819 */ /* 0x000fe40000011456 */
[----:B------:R-:W-:-:S02]  /*0950*/  SHF.L.U32 R64, R86, 0x4, RZ ;  /* 0x0000000456407819 */ /* 0x000fc400000006ff */
[----:B------:R-:W-:Y:S02]  /*0960*/  SHF.L.U64.HI R63, R86, 0x4, R63 ;  /* 0x00000004563f7819 */ /* 0x000fe4000001023f */
[----:B0-----:R-:W-:-:S04]  /*0970*/  IADD3 R8, P0, R85, R64, RZ ;  /* 0x0000004055087210 */ /* 0x001fc80007f1e0ff */
[----:B------:R-:W-:-:S05]  /*0980*/  IADD3.X R9, R84, R63, RZ, P0, !PT ;  /* 0x0000003f54097210 */ /* 0x000fca00007fe4ff */
[----:B------:R-:W2:Y:S01]  /*0990*/  LDG.E.128 R24, [R8.64] ;  /* 0x0000000608187981 */ /* 0x000ea2000c1e1d00 */
        /* <DEDUP_REMOVED lines=13> */
[----:B------:R1:W2:Y:S01]  /*0a70*/  LDG.E.128 R32, [R14.64] ;  /* 0x000000060e207981 */ /* 0x0002a2000c1e1d00 */
[----:B------:R-:W-:Y:S01]  /*0a80*/  LEA R12, R75, 0xffffff00, 0x8 ;  /* 0xffffff004b0c7811 */ /* 0x000fe200078e40ff */
[----:B------:R-:W-:Y:S01]  /*0a90*/  IMAD R0, R144, c[0x0][0x1f0], RZ ;  /* 0x00007c0090007a24 */ /* 0x000fe200078e02ff */
[----:B------:R-:W-:Y:S02]  /*0aa0*/  BSSY B0, `(.L_x_7853) ;  /* 0x0000047000007945 */ /* 0x000fe40003800000 */
[----:B------:R-:W-:Y:S01]  /*0ab0*/  SHF.R.S32.HI R13, RZ, 0x1f, R12 ;  /* 0x0000001fff0d7819 */ /* 0x000fe2000001140c */
[----:B------:R-:W-:-:S02]  /*0ac0*/  IMAD R11, R89, c[0x0][0x1f4], R0 ;  /* 0x00007d00590b7a24 */ /* 0x000fc400078e0200 */
[----:B------:R-:W-:Y:S02]  /*0ad0*/  IMAD R0, R92, c[0x0][0x1f8], RZ ;  /* 0x00007e005c007a24 */ /* 0x000fe400078e02ff */
[----:B------:R-:W-:Y:S01]  /*0ae0*/  IMAD.WIDE.U32 R8, R89, c[0x0][0x1f0], R12 ;  /* 0x00007c0059087a25 */ /* 0x000fe200078e000c */
[--C-:B0-----:R-:W-:Y:S02]  /*0af0*/  PRMT R27, RZ, 0x5410, R17.reuse ;  /* 0x00005410ff1b7816 */ /* 0x101fe40000000011 */
[----:B------:R-:W-:Y:S02]  /*0b00*/  PRMT R61, RZ, 0x7610, R16 ;  /* 0x00007610ff3d7816 */ /* 0x000fe40000000010 */
[----:B------:R-:W-:Y:S01]  /*0b10*/  IADD3 R9, R9, R11, RZ ;  /* 0x0000000b09097210 */ /* 0x000fe20007ffe0ff */
[----:B------:R-:W-:Y:S01]  /*0b20*/  IMAD R11, R93, c[0x0][0x1fc], R0 ;  /* 0x00007f005d0b7a24 */ /* 0x000fe200078e0200 */
[----:B------:R-:W-:Y:S01]  /*0b30*/  PRMT R17, RZ, 0x7610, R17 ;  /* 0x00007610ff117816 */ /* 0x000fe20000000011 */
[----:B-----5:R-:W-:Y:S01]  /*0b40*/  FADD.FTZ R61, R61, R90 ;  /* 0x0000005a3d3d7221 */ /* 0x020fe20000010000 */
[----:B------:R-:W-:Y:S01]  /*0b50*/  PRMT R29, RZ, 0x5410, R18 ;  /* 0x00005410ff1d7816 */ /* 0x000fe20000000012 */
[----:B------:R-:W-:Y:S01]  /*0b60*/  IMAD.WIDE.U32 R24, R93, c[0x0][0x1f8], R8 ;  /* 0x00007e005d187a25 */ /* 0x000fe200078e0008 */
[----:B------:R-:W-:-:S02]  /*0b70*/  PRMT R57, RZ, 0x7610, R18 ;  /* 0x00007610ff397816 */ /* 0x000fc40000000012 */
[--C-:B------:R-:W-:Y:S01]  /*0b80*/  PRMT R31, RZ, 0x5410, R19.reuse ;  /* 0x00005410ff1f7816 */ /* 0x100fe20000000013 */
[--C-:B------:R-:W-:Y:S01]  /*0b90*/  FADD.FTZ R60, R27, R90.reuse ;  /* 0x0000005a1b3c7221 */ /* 0x100fe20000010000 */
[----:B------:R-:W-:Y:S01]  /*0ba0*/  IADD3 R25, R25, R11, RZ ;  /* 0x0000000b19197210 */ /* 0x000fe20007ffe0ff */
[--C-:B------:R-:W-:Y:S01]  /*0bb0*/  FADD.FTZ R59, R17, R90.reuse ;  /* 0x0000005a113b7221 */ /* 0x100fe20000010000 */
[C---:B-1----:R-:W-:Y:S01]  /*0bc0*/  LEA R15, P0, R24.reuse, c[0x0][0x268], 0x1 ;  /* 0x00009a00180f7a11 */ /* 0x042fe200078008ff */
[--C-:B------:R-:W-:Y:S01]  /*0bd0*/  FADD.FTZ R58, R29, R90.reuse ;  /* 0x0000005a1d3a7221 */ /* 0x100fe20000010000 */
[----:B------:R-:W-:Y:S01]  /*0be0*/  PRMT R19, RZ, 0x7610, R19 ;  /* 0x00007610ff137816 */ /* 0x000fe20000000013 */
[--C-:B------:R-:W-:Y:S01]  /*0bf0*/  FADD.FTZ R57, R57, R90.reuse ;  /* 0x0000005a39397221 */ /* 0x100fe20000010000 */
[----:B------:R-:W-:Y:S01]  /*0c00*/  LEA.HI.X R24, R24, c[0x0][0x26c], R25, 0x1, P0 ;  /* 0x00009b0018187a11 */ /* 0x000fe200000f0c19 */
[----:B------:R-:W-:Y:S01]  /*0c10*/  FADD.FTZ R56, R31, R90 ;  /* 0x0000005a1f387221 */ /* 0x000fe20000010000 */
[----:B------:R-:W-:Y:S01]  /*0c20*/  PRMT R25, RZ, 0x5410, R16 ;  /* 0x00005410ff197816 */ /* 0x000fe20000000010 */
[----:B------:R-:W-:Y:S01]  /*0c30*/  FADD.FTZ R0, R19, R90 ;  /* 0x0000005a13007221 */ /* 0x000fe20000010000 */
[----:B------:R-:W-:-:S02]  /*0c40*/  IADD3 R14, P0, R15, R64, RZ ;  /* 0x000000400f0e7210 */ /* 0x000fc40007f1e0ff */
[----:B------:R-:W-:Y:S01]  /*0c50*/  FSETP.GTU.FTZ.AND P5, PT, R61, 20, PT ;  /* 0x41a000003d00780b */ /* 0x000fe20003fbc000 */
[----:B------:R-:W-:Y:S01]  /*0c60*/  FADD.FTZ R62, R25, R90 ;  /* 0x0000005a193e7221 */ /* 0x000fe20000010000 */
[----:B------:R-:W-:Y:S02]  /*0c70*/  IADD3.X R15, R24, R63, RZ, P0, !PT ;  /* 0x0000003f180f7210 */ /* 0x000fe400007fe4ff */
[----:B------:R-:W-:Y:S02]  /*0c80*/  FSETP.GTU.FTZ.AND P4, PT, R60, 20, PT ;  /* 0x41a000003c00780b */ /* 0x000fe40003f9c000 */
[----:B------:R-:W-:Y:S02]  /*0c90*/  FSETP.GTU.FTZ.AND P6, PT, R62, 20, PT ;  /* 0x41a000003e00780b */ /* 0x000fe40003fdc000 */
        /* <DEDUP_REMOVED lines=39> */
.L_x_7854:
[----:B------:R-:W-:Y:S05]  /*0f10*/  BSYNC B0 ;  /* 0x0000000000007941 */ /* 0x000fea0003800000 */
.L_x_7853:
        /* <DEDUP_REMOVED lines=34> */
.L_x_7856:
[----:B------:R-:W-:Y:S05]  /*1140*/  BSYNC B0 ;  /* 0x0000000000007941 */ /* 0x000fea0003800000 */
.L_x_7855:
        /* <DEDUP_REMOVED lines=33> */
.L_x_7858:
[----:B------:R-:W-:Y:S05]  /*1360*/  BSYNC B0 ;  /* 0x0000000000007941 */ /* 0x000fea0003800000 */
.L_x_7857:
        /* <DEDUP_REMOVED lines=33> */
.L_x_7860:
[----:B------:R-:W-:Y:S05]  /*1580*/  BSYNC B0 ;  /* 0x0000000000007941 */ /* 0x000fea0003800000 */
.L_x_7859:
        /* <DEDUP_REMOVED lines=33> */
.L_x_7862:
[----:B------:R-:W-:Y:S05]  /*17a0*/  BSYNC B0 ;  /* 0x0000000000007941 */ /* 0x000fea0003800000 */
.L_x_7861:
        /* <DEDUP_REMOVED lines=33> */
.L_x_7864:
[----:B------:R-:W-:Y:S05]  /*19c0*/  BSYNC B0 ;  /* 0x0000000000007941 */ /* 0x000fea0003800000 */
.L_x_7863:
        /* <DEDUP_REMOVED lines=33> */
.L_x_7866:
[----:B------:R-:W-:Y:S05]  /*1be0*/  BSYNC B0 ;  /* 0x0000000000007941 */ /* 0x000fea0003800000 */
.L_x_7865:
        /* <DEDUP_REMOVED lines=33> */
.L_x_7868:
[----:B------:R-:W-:Y:S05]  /*1e00*/  BSYNC B0 ;  /* 0x0000000000007941 */ /* 0x000fea0003800000 */
.L_x_7867:
[----:B------:R-:W-:Y:S06]  /*1e10*/  BAR.SYNC.DEFER_BLOCKING 0x0 ;  /* 0x0000000000007b1d */ /* 0x000fec0000010000 */
[----:B------:R-:W2:Y:S01]  /*1e20*/  LDG.E.128 R28, [R14.64] ;  /* 0x000000060e1c7981 */ /* 0x000ea2000c1e1d00 */
[----:B------:R-:W-:Y:S02]  /*1e30*/  IMAD R16, R144, c[0x0][0x200], RZ ;  /* 0x0000800090107a24 */ /* 0x000fe400078e02ff */
[----:B------:R-:W-:Y:S02]  /*1e40*/  IMAD R18, R92, c[0x0][0x208], RZ ;  /* 0x000082005c127a24 */ /* 0x000fe400078e02ff */
[----:B------:R-:W-:-:S02]  /*1e50*/  IMAD R19, R89, c[0x0][0x204], R16 ;  /* 0x0000810059137a24 */ /* 0x000fc400078e0210 */
        /* <DEDUP_REMOVED lines=16> */
[----:B------:R-:W-:Y:S02]  /*1f60*/  PRMT R95, RZ, 0x5410, R8 ;  /* 0x00005410ff5f7816 */ /* 0x000fe40000000008 */
[--C-:B------:R-:W-:Y:S02]  /*1f70*/  PRMT R102, RZ, 0x5410, R10.reuse ;  /* 0x00005410ff667816 */ /* 0x100fe4000000000a */
[----:B------:R-:W-:Y:S02]  /*1f80*/  PRMT R100, RZ, 0x7610, R10 ;  /* 0x00007610ff647816 */ /* 0x000fe4000000000a */
[----:B------:R-:W-:Y:S02]  /*1f90*/  PRMT R98, RZ, 0x5410, R11 ;  /* 0x00005410ff627816 */ /* 0x000fe4000000000b */
[----:B0-2---:R-:W-:-:S02]  /*1fa0*/  PRMT R32, RZ, 0x5410, R17 ;  /* 0x00005410ff207816 */ /* 0x005fc40000000011 */
[----:B------:R-:W-:Y:S02]  /*1fb0*/  PRMT R34, RZ, 0x7610, R17 ;  /* 0x00007610ff227816 */ /* 0x000fe40000000011 */
[----:B------:R-:W-:Y:S02]  /*1fc0*/  PRMT R39, RZ, 0x7610, R18 ;  /* 0x00007610ff277816 */ /* 0x000fe40000000012 */
[--C-:B------:R-:W-:Y:S01]  /*1fd0*/  PRMT R28, RZ, 0x5410, R16.reuse ;  /* 0x00005410ff1c7816 */ /* 0x100fe20000000010 */
[----:B------:R-:W-:Y:S01]  /*1fe0*/  FMUL.FTZ R17, R34, -1.4426950216293334961 ;  /* 0xbfb8aa3b22117820 */ /* 0x000fe20000410000 */
[----:B------:R-:W-:Y:S01]  /*1ff0*/  PRMT R30, RZ, 0x7610, R16 ;  /* 0x00007610ff1e7816 */ /* 0x000fe20000000010 */
[----:B------:R-:W-:Y:S01]  /*2000*/  FMUL.FTZ R16, R32, -1.4426950216293334961 ;  /* 0xbfb8aa3b20107820 */ /* 0x000fe20000410000 */
[----:B------:R-:W-:Y:S01]  /*2010*/  PRMT R36, RZ, 0x5410, R18 ;  /* 0x00005410ff247816 */ /* 0x000fe20000000012 */
[----:B------:R-:W-:Y:S01]  /*2020*/  FMUL.FTZ R18, R39, -1.4426950216293334961 ;  /* 0xbfb8aa3b27127820 */ /* 0x000fe20000410000 */
[----:B------:R-:W0:Y:S01]  /*2030*/  MUFU.EX2 R35, R17 ;  /* 0x0000001100237308 */ /* 0x000e220000000800 */
[--C-:B------:R-:W-:Y:S01]  /*2040*/  PRMT R42, RZ, 0x5410, R19.reuse ;  /* 0x00005410ff2a7816 */ /* 0x100fe20000000013 */
[----:B------:R-:W-:Y:S01]  /*2050*/  FMUL.FTZ R14, R28, -1.4426950216293334961 ;  /* 0xbfb8aa3b1c0e7820 */ /* 0x000fe20000410000 */
[----:B------:R-:W-:Y:S01]  /*2060*/  PRMT R47, RZ, 0x7610, R19 ;  /* 0x00007610ff2f7816 */ /* 0x000fe20000000013 */
[----:B------:R-:W-:Y:S01]  /*2070*/  FMUL.FTZ R29, R36, -1.4426950216293334961 ;  /* 0xbfb8aa3b241d7820 */ /* 0x000fe20000410000 */
[----:B------:R-:W-:Y:S01]  /*2080*/  PRMT R96, RZ, 0x7610, R11 ;  /* 0x00007610ff607816 */ /* 0x000fe2000000000b */
[----:B------:R-:W-:Y:S01]  /*2090*/  FMUL.FTZ R40, R42, -1.4426950216293334961 ;  /* 0xbfb8aa3b2a287820 */ /* 0x000fe20000410000 */
[----:B------:R-:W-:Y:S01]  /*20a0*/  PRMT R108, RZ, 0x7610, R8 ;  /* 0x00007610ff6c7816 */ /* 0x000fe20000000008 */
[----:B------:R-:W1:Y:S01]  /*20b0*/  MUFU.EX2 R33, R16 ;  /* 0x0000001000217308 */ /* 0x000e620000000800 */
[----:B------:R-:W-:-:S02]  /*20c0*/  FMUL.FTZ R43, R47, -1.4426950216293334961 ;  /* 0xbfb8aa3b2f2b7820 */ /* 0x000fc40000410000 */
[----:B------:R-:W-:-:S05]  /*20d0*/  FMUL.FTZ R15, R30, -1.4426950216293334961 ;  /* 0xbfb8aa3b1e0f7820 */ /* 0x000fca0000410000 */
[----:B------:R-:W2:Y:S01]  /*20e0*/  MUFU.EX2 R38, R18 ;  /* 0x0000001200267308 */ /* 0x000ea20000000800 */
[----:B0-----:R-:W-:-:S07]  /*20f0*/  FADD.FTZ R35, R35, 1 ;  /* 0x3f80000023237421 */ /* 0x001fce0000010000 */
[----:B------:R-:W0:Y:S01]  /*2100*/  MUFU.EX2 R14, R14 ;  /* 0x0000000e000e7308 */ /* 0x000e220000000800 */
[----:B-1----:R-:W-:-:S07]  /*2110*/  FADD.FTZ R33, R33, 1 ;  /* 0x3f80000021217421 */ /* 0x002fce0000010000 */
[----:B------:R-:W1:Y:S01]  /*2120*/  MUFU.EX2 R41, R40 ;  /* 0x0000002800297308 */ /* 0x000e620000000800 */
[----:B--2---:R-:W-:-:S07]  /*2130*/  FADD.FTZ R38, R38, 1 ;  /* 0x3f80000026267421 */ /* 0x004fce0000010000 */
[----:B------:R-:W2:Y:S01]  /*2140*/  MUFU.EX2 R45, R43 ;  /* 0x0000002b002d7308 */ /* 0x000ea20000000800 */
[----:B0-----:R-:W-:-:S07]  /*2150*/  FADD.FTZ R14, R14, 1 ;  /* 0x3f8000000e0e7421 */ /* 0x001fce0000010000 */
[----:B------:R-:W0:Y:S01]  /*2160*/  MUFU.EX2 R37, R29 ;  /* 0x0000001d00257308 */ /* 0x000e220000000800 */
[----:B-1----:R-:W-:-:S07]  /*2170*/  FADD.FTZ R41, R41, 1 ;  /* 0x3f80000029297421 */ /* 0x002fce0000010000 */
[----:B------:R-:W1:Y:S01]  /*2180*/  MUFU.EX2 R15, R15 ;  /* 0x0000000f000f7308 */ /* 0x000e620000000800 */
[----:B--2---:R-:W-:-:S07]  /*2190*/  FADD.FTZ R45, R45, 1 ;  /* 0x3f8000002d2d7421 */ /* 0x004fce0000010000 */
[----:B------:R-:W-:Y:S01]  /*21a0*/  MUFU.RCP R35, R35 ;  /* 0x0000002300237308 */ /* 0x000fe20000001000 */
[----:B0-----:R-:W-:-:S07]  /*21b0*/  FADD.FTZ R37, R37, 1 ;  /* 0x3f80000025257421 */ /* 0x001fce0000010000 */
[----:B------:R-:W0:Y:S01]  /*21c0*/  MUFU.RCP R33, R33 ;  /* 0x0000002100217308 */ /* 0x000e220000001000 */
[----:B-1----:R-:W-:-:S07]  /*21d0*/  FADD.FTZ R15, R15, 1 ;  /* 0x3f8000000f0f7421 */ /* 0x002fce0000010000 */
[----:B------:R-:W1:Y:S08]  /*21e0*/  MUFU.RCP R29, R14 ;  /* 0x0000000e001d7308 */ /* 0x000e700000001000 */
[----:B------:R-:W-:Y:S01]  /*21f0*/  MUFU.RCP R40, R38 ;  /* 0x0000002600287308 */ /* 0x000fe20000001000 */
[----:B0-----:R-:W-:-:S07]  /*2200*/  FADD.FTZ R11, -R33, 1 ;  /* 0x3f800000210b7421 */ /* 0x001fce0000010100 */
[----:B------:R-:W-:Y:S01]  /*2210*/  MUFU.RCP R43, R41 ;  /* 0x00000029002b7308 */ /* 0x000fe20000001000 */
[----:B-1----:R-:W-:-:S04]  /*2220*/  FADD.FTZ R9, -R29, 1 ;  /* 0x3f8000001d097421 */ /* 0x002fc80000010100 */
[C---:B------:R-:W-:Y:S02]  /*2230*/  FFMA.FTZ R9, R28.reuse, R9, 1 ;  /* 0x3f8000001c097423 */ /* 0x040fe40000010009 */
[----:B------:R-:W-:Y:S01]  /*2240*/  FMUL.FTZ R28, R28, R29 ;  /* 0x0000001d1c1c7220 */ /* 0x000fe20000410000 */
[----:B------:R-:W0:Y:S08]  /*2250*/  MUFU.RCP R48, R45 ;  /* 0x0000002d00307308 */ /* 0x000e300000001000 */
[----:B------:R-:W1:Y:S08]  /*2260*/  MUFU.RCP R37, R37 ;  /* 0x0000002500257308 */ /* 0x000e700000001000 */
[----:B------:R2:W4:Y:S01]  /*2270*/  MUFU.RCP R31, R15 ;  /* 0x0000000f001f7308 */ /* 0x0005220000001000 */
[----:B0-----:R-:W-:-:S04]  /*2280*/  FADD.FTZ R46, -R48, 1 ;  /* 0x3f800000302e7421 */ /* 0x001fc80000010100 */
[C---:B------:R-:W-:Y:S02]  /*2290*/  FFMA.FTZ R50, R47.reuse, R46, 1 ;  /* 0x3f8000002f327423 */ /* 0x040fe4000001002e */
[----:B------:R-:W-:Y:S02]  /*22a0*/  FMUL.FTZ R47, R47, R48 ;  /* 0x000000302f2f7220 */ /* 0x000fe40000410000 */
[----:B--2---:R-:W-:Y:S01]  /*22b0*/  FFMA.FTZ R15, R32, R11, 1 ;  /* 0x3f800000200f7423 */ /* 0x004fe2000001000b */
[----:B---3--:R0:W-:Y:S01]  /*22c0*/  STS.128 [R74.X16], R24 ;  /* 0x000000184a007388 */ /* 0x0081e2000000cc00 */
[----:B------:R-:W-:-:S06]  /*22d0*/  NOP ;  /* 0x0000000000007918 */ /* 0x000fcc0000000000 */
[----:B------:R-:W2:Y:S01]  /*22e0*/  LDS.128 R16, [R74.X16] ;  /* 0x000000004a107984 */ /* 0x000ea2000000cc00 */
[----:B0-----:R-:W-:-:S04]  /*22f0*/  MOV R24, c[0x0][0x16c] ;  /* 0x00005b0000187a02 */ /* 0x001fc80000000f00 */
[----:B------:R-:W-:Y:S02]  /*2300*/  ISETP.GE.AND P1, PT, R24, 0x1, PT ;  /* 0x000000011800780c */ /* 0x000fe40003f26270 */
[--C-:B--2---:R-:W-:Y:S02]  /*2310*/  PRMT R27, RZ, 0x7610, R17.reuse ;  /* 0x00007610ff1b7816 */ /* 0x104fe40000000011 */
[----:B------:R-:W-:Y:S01]  /*2320*/  PRMT R26, RZ, 0x5410, R17 ;  /* 0x00005410ff1a7816 */ /* 0x000fe20000000011 */
[C---:B------:R-:W-:Y:S01]  /*2330*/  FADD.FTZ R17, -R35.reuse, 1 ;  /* 0x3f80000023117421 */ /* 0x040fe20000010100 */
[----:B------:R-:W-:Y:S01]  /*2340*/  PRMT R24, RZ, 0x5410, R16 ;  /* 0x00005410ff187816 */ /* 0x000fe20000000010 */
[----:B------:R-:W-:Y:S01]  /*2350*/  FMUL.FTZ R14, R104, R27 ;  /* 0x0000001b680e7220 */ /* 0x000fe20000410000 */
[--C-:B------:R-:W-:Y:S01]  /*2360*/  PRMT R38, RZ, 0x5410, R18.reuse ;  /* 0x00005410ff267816 */ /* 0x100fe20000000012 */
[----:B------:R-:W-:Y:S01]  /*2370*/  FFMA.FTZ R17, R34, R17, 1 ;  /* 0x3f80000022117423 */ /* 0x000fe20000010011 */
[----:B------:R-:W-:Y:S01]  /*2380*/  PRMT R41, RZ, 0x7610, R18 ;  /* 0x00007610ff297816 */ /* 0x000fe20000000012 */
[----:B------:R-:W-:Y:S01]  /*2390*/  FMUL.FTZ R14, R35, R14 ;  /* 0x0000000e230e7220 */ /* 0x000fe20000410000 */
[--C-:B------:R-:W-:Y:S01]  /*23a0*/  PRMT R44, RZ, 0x5410, R19.reuse ;  /* 0x00005410ff2c7816 */ /* 0x100fe20000000013 */
[----:B------:R-:W-:Y:S01]  /*23b0*/  FMUL.FTZ R10, R106, R26 ;  /* 0x0000001a6a0a7220 */ /* 0x000fe20000410000 */
[----:B------:R-:W-:Y:S01]  /*23c0*/  PRMT R49, RZ, 0x7610, R19 ;  /* 0x00007610ff317816 */ /* 0x000fe20000000013 */
[----:B------:R-:W-:Y:S01]  /*23d0*/  FMUL.FTZ R8, R95, R24 ;  /* 0x000000185f087220 */ /* 0x000fe20000410000 */
[----:B------:R-:W-:Y:S01]  /*23e0*/  PRMT R25, RZ, 0x7610, R16 ;  /* 0x00007610ff197816 */ /* 0x000fe20000000010 */
[----:B------:R-:W-:-:S02]  /*23f0*/  IMAD R18, R144, c[0x0][0x2e8], RZ ;  /* 0x0000ba0090127a24 */ /* 0x000fc400078e02ff */
[----:B------:R-:W-:Y:S02]  /*2400*/  FMUL.FTZ R17, R14, R17 ;  /* 0x000000110e117220 */ /* 0x000fe40000410000 */
[----:B------:R-:W-:Y:S02]  /*2410*/  FMUL.FTZ R10, R33, R10 ;  /* 0x0000000a210a7220 */ /* 0x000fe40000410000 */
[----:B------:R-:W-:Y:S02]  /*2420*/  FADD.FTZ R14, -R40, 1 ;  /* 0x3f800000280e7421 */ /* 0x000fe40000010100 */
[----:B------:R-:W-:Y:S02]  /*2430*/  FADD.FTZ R19, -R43, 1 ;  /* 0x3f8000002b137421 */ /* 0x000fe40000010100 */
[----:B------:R-:W-:Y:S02]  /*2440*/  FMUL.FTZ R8, R29, R8 ;  /* 0x000000081d087220 */ /* 0x000fe40000410000 */
[----:B------:R-:W-:-:S02]  /*2450*/  IMAD R53, R89, c[0x0][0x2ec], R18 ;  /* 0x0000bb0059357a24 */ /* 0x000fc400078e0212 */
[----:B------:R-:W-:Y:S02]  /*2460*/  FMUL.FTZ R10, R10, R15 ;  /* 0x0000000f0a0a7220 */ /* 0x000fe40000410000 */
[----:B------:R-:W-:Y:S02]  /*2470*/  FFMA.FTZ R18, R39, R14, 1 ;  /* 0x3f80000027127423 */ /* 0x000fe4000001000e */
[----:B------:R-:W-:Y:S01]  /*2480*/  FFMA.FTZ R45, R42, R19, 1 ;  /* 0x3f8000002a2d7423 */ /* 0x000fe20000010013 */
[----:B------:R-:W-:Y:S01]  /*2490*/  F2FP.BF16.PACK_AB R17, R17, R10 ;  /* 0x0000000a1111723e */ /* 0x000fe200000010ff */
[----:B------:R-:W-:Y:S02]  /*24a0*/  FMUL.FTZ R16, R8, R9 ;  /* 0x0000000908107220 */ /* 0x000fe40000410000 */
[----:B-1----:R-:W-:Y:S02]  /*24b0*/  FADD.FTZ R15, -R37, 1 ;  /* 0x3f800000250f7421 */ /* 0x002fe40000010100 */
[----:B------:R-:W-:-:S02]  /*24c0*/  FMUL.FTZ R14, R102, R38 ;  /* 0x00000026660e7220 */ /* 0x000fc40000410000 */
[----:B------:R-:W-:Y:S02]  /*24d0*/  FMUL.FTZ R19, R100, R41 ;  /* 0x0000002964137220 */ /* 0x000fe40000410000 */
[----:B----4-:R-:W-:Y:S02]  /*24e0*/  FADD.FTZ R9, -R31, 1 ;  /* 0x3f8000001f097421 */ /* 0x010fe40000010100 */
        /* <DEDUP_REMOVED lines=20> */
[----:B------:R-:W-:Y:S01]  /*2630*/  IADD3 R15, R9, R53, RZ ;  /* 0x00000035090f7210 */ /* 0x000fe20007ffe0ff */
[----:B------:R-:W-:Y:S01]  /*2640*/  FMUL.FTZ R31, R30, R31 ;  /* 0x0000001f1e1f7220 */ /* 0x000fe20000410000 */
[----:B------:R-:W-:Y:S01]  /*2650*/  MOV R14, R8 ;  /* 0x00000008000e7202 */ /* 0x000fe20000000f00 */
[----:B------:R-:W-:Y:S02]  /*2660*/  IMAD R30, R92, c[0x0][0x2f0], RZ ;  /* 0x0000bc005c1e7a24 */ /* 0x000fe400078e02ff */
[----:B------:R-:W-:Y:S02]  /*2670*/  FMUL.FTZ R95, R95, R28 ;  /* 0x0000001c5f5f7220 */ /* 0x000fe40000410000 */
[C---:B------:R-:W-:Y:S02]  /*2680*/  IMAD R45, R93.reuse, c[0x0][0x2f4], R30 ;  /* 0x0000bd005d2d7a24 */ /* 0x040fe400078e021e */
[----:B------:R-:W-:-:S04]  /*2690*/  IMAD.WIDE.U32 R14, R93, c[0x0][0x2f0], R14 ;  /* 0x0000bc005d0e7a25 */ /* 0x000fc800078e000e */
[----:B------:R-:W-:Y:S02]  /*26a0*/  FMUL.FTZ R33, R32, R33 ;  /* 0x0000002120217220 */ /* 0x000fe40000410000 */
[----:B------:R-:W-:Y:S02]  /*26b0*/  FMUL.FTZ R108, R108, R31 ;  /* 0x0000001f6c6c7220 */ /* 0x000fe40000410000 */
        /* <DEDUP_REMOVED lines=12> */
[----:B------:R-:W-:Y:S01]  /*2780*/  IADD3 R19, R15, R45, RZ ;  /* 0x0000002d0f137210 */ /* 0x000fe20007ffe0ff */
[----:B------:R-:W-:Y:S01]  /*2790*/  FMUL.FTZ R96, R96, R47 ;  /* 0x0000002f60607220 */ /* 0x000fe20000410000 */
[----:B------:R-:W-:Y:S01]  /*27a0*/  LEA R17, P0, R14, c[0x0][0x338], 0x1 ;  /* 0x0000ce000e117a11 */ /* 0x000fe200078008ff */
[----:B------:R-:W-:Y:S01]  /*27b0*/  FFMA.FTZ R29, R95, R16, R94 ;  /* 0x000000105f1d7223 */ /* 0x000fe2000001005e */
[----:B------:R-:W-:Y:S01]  /*27c0*/  PRMT R16, RZ, 0x7610, R4 ;  /* 0x00007610ff107816 */ /* 0x000fe20000000004 */
[----:B------:R-:W-:Y:S01]  /*27d0*/  FMUL.FTZ R98, R98, R43 ;  /* 0x0000002b62627220 */ /* 0x000fe20000410000 */
[----:B------:R-:W-:-:S02]  /*27e0*/  PRMT R15, RZ, 0x5410, R5 ;  /* 0x00005410ff0f7816 */ /* 0x000fc40000000005 */
[----:B------:R-:W-:Y:S01]  /*27f0*/  LEA.HI.X R18, R14, c[0x0][0x33c], R19, 0x1, P0 ;  /* 0x0000cf000e127a11 */ /* 0x000fe200000f0c13 */
[----:B------:R-:W-:Y:S01]  /*2800*/  FFMA.FTZ R29, R108, R16, R29 ;  /* 0x000000106c1d7223 */ /* 0x000fe2000001001d */
[----:B------:R-:W-:Y:S02]  /*2810*/  PRMT R14, RZ, 0x7610, R5 ;  /* 0x00007610ff0e7816 */ /* 0x000fe40000000005 */
[----:B------:R-:W-:Y:S01]  /*2820*/  PRMT R16, RZ, 0x7610, R6 ;  /* 0x00007610ff107816 */ /* 0x000fe20000000006 */
[----:B------:R-:W-:Y:S01]  /*2830*/  FFMA.FTZ R15, R106, R15, R29 ;  /* 0x0000000f6a0f7223 */ /* 0x000fe2000001001d */
[----:B------:R-:W-:-:S03]  /*2840*/  ISETP.NE.U32.AND P0, PT, RZ, c[0x0][0x270], PT ;  /* 0x00009c00ff007a0c */ /* 0x000fc60003f05070 */
[----:B------:R-:W-:Y:S01]  /*2850*/  FFMA.FTZ R15, R104, R14, R15 ;  /* 0x0000000e680f7223 */ /* 0x000fe2000001000f */
[----:B------:R-:W-:Y:S02]  /*2860*/  PRMT R14, RZ, 0x5410, R6 ;  /* 0x00005410ff0e7816 */ /* 0x000fe40000000006 */
[----:B------:R-:W-:-:S03]  /*2870*/  ISETP.NE.AND.EX P0, PT, RZ, c[0x0][0x274], PT, P0 ;  /* 0x00009d00ff007a0c */ /* 0x000fc60003f05300 */
[----:B------:R-:W-:Y:S01]  /*2880*/  FFMA.FTZ R15, R102, R14, R15 ;  /* 0x0000000e660f7223 */ /* 0x000fe2000001000f */
[----:B------:R-:W-:-:S03]  /*2890*/  IADD3 R14, P2, R17, R64, RZ ;  /* 0x00000040110e7210 */ /* 0x000fc60007f5e0ff */
[----:B------:R-:W-:Y:S01]  /*28a0*/  FFMA.FTZ R17, R100, R16, R15 ;  /* 0x0000001064117223 */ /* 0x000fe2000001000f */
[----:B------:R-:W-:Y:S02]  /*28b0*/  IADD3.X R15, R18, R63, RZ, P2, !PT ;  /* 0x0000003f120f7210 */ /* 0x000fe400017fe4ff */
[----:B------:R-:W-:-:S03]  /*28c0*/  PRMT R16, RZ, 0x5410, R7 ;  /* 0x00005410ff107816 */ /* 0x000fc60000000007 */
[----:B-1----:R0:W-:Y:S02]  /*28d0*/  STG.E.128 [R14.64], R8 ;  /* 0x000000080e007986 */ /* 0x0021e4000c101d06 */
[----:B------:R-:W-:Y:S01]  /*28e0*/  FFMA.FTZ R29, R98, R16, R17 ;  /* 0x00000010621d7223 */ /* 0x000fe20000010011 */
        /* <DEDUP_REMOVED lines=15> */
[----:B------:R-:W-:-:S04]  /*29e0*/  IMAD R14, R144, c[0x0][0x210], RZ ;  /* 0x00008400900e7a24 */ /* 0x000fc800078e02ff */
[----:B------:R0:W-:Y:S01]  /*29f0*/  STS.128 [R74.X16], R8 ;  /* 0x000000084a007388 */ /* 0x0001e2000000cc00 */
[----:B------:R-:W-:-:S06]  /*2a00*/  NOP ;  /* 0x0000000000007918 */ /* 0x000fcc0000000000 */
[----:B------:R-:W1:Y:S01]  /*2a10*/  LDS.128 R16, [R74.X16] ;  /* 0x000000004a107984 */ /* 0x000e62000000cc00 */
        /* <DEDUP_REMOVED lines=8> */
[----:B------:R-:W-:-:S04]  /*2aa0*/  IADD3 R8, P0, R9, R64, RZ ;  /* 0x0000004009087210 */ /* 0x000fc80007f1e0ff */
[----:B------:R-:W-:-:S05]  /*2ab0*/  IADD3.X R9, R12, R63, RZ, P0, !PT ;  /* 0x0000003f0c097210 */ /* 0x000fca00007fe4ff */
[----:B-1----:R0:W-:Y:S04]  /*2ac0*/  STG.E.128 [R8.64], R16 ;  /* 0x0000001008007986 */ /* 0x0021e8000c101d06 */
.L_x_7869:
        /* <DEDUP_REMOVED lines=34> */
[----:B------:R-:W-:Y:S01]  /*2cf0*/  IMAD R13, R143, c[0x0][0x2a0], RZ ;  /* 0x0000a8008f0d7a24 */ /* 0x000fe200078e02ff */
        /* <DEDUP_REMOVED lines=50> */
.L_x_7891:
[----:B------:R-:W-:Y:S01]  /*3020*/  SHF.R.S32.HI R134, RZ, 0x1f, R115 ;  /* 0x0000001fff867819 */ /* 0x000fe20000011473 */
[----:B------:R-:W-:-:S04]  /*3030*/  IMAD.WIDE.U32 R8, R115, c[0x0][0x1a0], RZ ;  /* 0x0000680073087a25 */ /* 0x000fc800078e00ff */
        /* <DEDUP_REMOVED lines=38> */
[----:B------:R-:W-:-:S06]  /*32a0*/  FMUL.FTZ R136, R135, R62 ;  /* 0x0000003e87887220 */ /* 0x000fcc0000410000 */
[----:B-1----:R-:W1:Y:S01]  /*32b0*/  MUFU.EX2 R136, R136 ;  /* 0x0000008800887308 */ /* 0x002e620000000800 */
[----:B------:R-:W-:Y:S02]  /*32c0*/  IADD3 R13, R86, 0x200, RZ ;  /* 0x00000200560d7810 */ /* 0x000fe40007ffe0ff */
[----:B0-----:R-:W-:Y:S02]  /*32d0*/  @P0 IADD3 R8, R75, -0x2, RZ ;  /* 0xfffffffe4b080810 */ /* 0x001fe40007ffe0ff */
[----:B------:R-:W-:-:S03]  /*32e0*/  @!P1 LEA R13, R12, R115, 0x8 ;  /* 0x000000730c0d9211 */ /* 0x000fc600078e40ff */
[----:B------:R-:W-:Y:S01]  /*32f0*/  @P0 IMAD R127, R8, c[0x0][0x16c], R115 ;  /* 0x00005b00087f0a24 */ /* 0x000fe200078e0273 */
[----:B------:R-:W-:Y:S01]  /*3300*/  SHF.L.U32 R121, R13, 0x2, RZ ;  /* 0x000000020d797819 */ /* 0x000fe200000006ff */
[----:B------:R-:W0:Y:S01]  /*3310*/  LDS.128 R8, [R74.X16] ;  /* 0x000000004a087984 */ /* 0x000e22000000cc00 */
        /* <DEDUP_REMOVED lines=12> */
[----:B0-----:R-:W-:-:S07]  /*33e0*/  PRMT R125, RZ, 0x5410, R11 ;  /* 0x00005410ff7d7816 */ /* 0x001fce000000000b */
[----:B------:R-:W-:Y:S01]  /*33f0*/  MUFU.EX2 R139, R139 ;  /* 0x0000008b008b7308 */ /* 0x000fe20000000800 */
[----:B------:R-:W-:Y:S02]  /*3400*/  PRMT R123, RZ, 0x7610, R10 ;  /* 0x00007610ff7b7816 */ /* 0x000fe4000000000a */
[----:B------:R-:W-:Y:S02]  /*3410*/  PRMT R130, RZ, 0x7610, R4 ;  /* 0x00007610ff827816 */ /* 0x000fe40000000004 */
[--C-:B------:R-:W-:Y:S02]  /*3420*/  PRMT R133, RZ, 0x5410, R6.reuse ;  /* 0x00005410ff857816 */ /* 0x100fe40000000006 */
[----:B------:R-:W-:Y:S02]  /*3430*/  PRMT R132, RZ, 0x7610, R6 ;  /* 0x00007610ff847816 */ /* 0x000fe40000000006 */
[----:B------:R-:W-:Y:S01]  /*3440*/  PRMT R131, RZ, 0x5410, R7 ;  /* 0x00005410ff837816 */ /* 0x000fe20000000007 */
[----:B------:R-:W-:Y:S01]  /*3450*/  BSSY B0, `(.L_x_7871) ;  /* 0x0000031000007945 */ /* 0x000fe20003800000 */
[----:B------:R-:W-:-:S02]  /*3460*/  FMUL.FTZ R162, R130, R61 ;  /* 0x0000003d82a27220 */ /* 0x000fc40000410000 */
[----:B------:R-:W-:Y:S02]  /*3470*/  FMUL.FTZ R152, R133, R58 ;  /* 0x0000003a85987220 */ /* 0x000fe40000410000 */
[----:B------:R-:W-:Y:S01]  /*3480*/  FMUL.FTZ R156, R132, R57 ;  /* 0x00000039849c7220 */ /* 0x000fe20000410000 */
[----:B--2---:R0:W-:Y:S01]  /*3490*/  STS.128 [R74.X16+0x210], R16 ;  /* 0x000210104a007388 */ /* 0x0041e2000000cc00 */
[----:B------:R-:W-:-:S06]  /*34a0*/  NOP ;  /* 0x0000000000007918 */ /* 0x000fcc0000000000 */
[----:B------:R-:W2:Y:S04]  /*34b0*/  LDS.128 R12, [R74.X16+0x210] ;  /* 0x000210004a0c7984 */ /* 0x000ea8000000cc00 */
[----:B-1----:R1:W-:Y:S04]  /*34c0*/  STS [R121+0xe98], R136 ;  /* 0x000e988879007388 */ /* 0x0023e80000000800 */
[----:B------:R-:W-:Y:S01]  /*34d0*/  BAR.SYNC.DEFER_BLOCKING 0x0 ;  /* 0x0000000000007b1d */ /* 0x000fe20000010000 */
[--C-:B0-----:R-:W-:Y:S02]  /*34e0*/  PRMT R16, RZ, 0x5410, R8.reuse ;  /* 0x00005410ff107816 */ /* 0x101fe40000000008 */
[----:B------:R-:W-:-:S02]  /*34f0*/  PRMT R17, RZ, 0x7610, R8 ;  /* 0x00007610ff117816 */ /* 0x000fc40000000008 */
[--C-:B------:R-:W-:Y:S02]  /*3500*/  PRMT R18, RZ, 0x5410, R9.reuse ;  /* 0x00005410ff127816 */ /* 0x100fe40000000009 */
[----:B------:R-:W-:Y:S01]  /*3510*/  PRMT R19, RZ, 0x7610, R9 ;  /* 0x00007610ff137816 */ /* 0x000fe20000000009 */
[----:B------:R0:W3:Y:S04]  /*3520*/  @P2 LDS R146, [R86.X4+0x169c] ;  /* 0x00169c0056922984 */ /* 0x0000e80000004800 */
[----:B------:R4:W5:Y:S01]  /*3530*/  @P0 LDG.E R147, [R126.64+0x4] ;  /* 0x000004067e930981 */ /* 0x000962000c1e1900 */
[--C-:B--2---:R-:W-:Y:S02]  /*3540*/  PRMT R8, RZ, 0x5410, R12.reuse ;  /* 0x00005410ff087816 */ /* 0x104fe4000000000c */
[----:B------:R-:W-:Y:S01]  /*3550*/  PRMT R9, RZ, 0x7610, R12 ;  /* 0x00007610ff097816 */ /* 0x000fe2000000000c */
[C---:B------:R-:W-:Y:S01]  /*3560*/  FMUL.FTZ R12, R135.reuse, R0 ;  /* 0x00000000870c7220 */ /* 0x040fe20000410000 */
[----:B----4-:R-:W-:Y:S01]  /*3570*/  PRMT R126, RZ, 0x7610, R11 ;  /* 0x00007610ff7e7816 */ /* 0x010fe2000000000b */
[----:B------:R-:W-:-:S04]  /*3580*/  FMUL.FTZ R11, R135, R56 ;  /* 0x00000038870b7220 */ /* 0x000fc80000410000 */
[----:B------:R-:W2:Y:S01]  /*3590*/  MUFU.EX2 R12, R12 ;  /* 0x0000000c000c7308 */ /* 0x000ea20000000800 */
[--C-:B------:R-:W-:Y:S02]  /*35a0*/  PRMT R155, RZ, 0x5410, R15.reuse ;  /* 0x00005410ff9b7816 */ /* 0x100fe4000000000f */
[----:B------:R-:W-:-:S05]  /*35b0*/  PRMT R157, RZ, 0x7610, R15 ;  /* 0x00007610ff9d7816 */ /* 0x000fca000000000f */
[----:B------:R-:W4:Y:S01]  /*35c0*/  MUFU.EX2 R11, R11 ;  /* 0x0000000b000b7308 */ /* 0x000f220000000800 */
[----:B-1----:R-:W-:Y:S02]  /*35d0*/  PRMT R121, RZ, 0x5410, R10 ;  /* 0x00005410ff797816 */ /* 0x002fe4000000000a */
[--C-:B------:R-:W-:Y:S01]  /*35e0*/  PRMT R153, RZ, 0x7610, R14.reuse ;  /* 0x00007610ff997816 */ /* 0x100fe2000000000e */
[----:B------:R-:W-:Y:S01]  /*35f0*/  FMUL.FTZ R159, R98, R155 ;  /* 0x0000009b629f7220 */ /* 0x000fe20000410000 */
[----:B------:R-:W-:Y:S01]  /*3600*/  PRMT R127, RZ, 0x5410, R5 ;  /* 0x00005410ff7f7816 */ /* 0x000fe20000000005 */
[----:B------:R-:W-:Y:S02]  /*3610*/  FMUL.FTZ R157, R96, R157 ;  /* 0x0000009d609d7220 */ /* 0x000fe40000410000 */
[----:B------:R1:W0:Y:S01]  /*3620*/  MUFU.EX2 R10, R128 ;  /* 0x00000080000a7308 */ /* 0x0002220000000800 */
[--C-:B------:R-:W-:Y:S01]  /*3630*/  PRMT R145, RZ, 0x5410, R13.reuse ;  /* 0x00005410ff917816 */ /* 0x100fe2000000000d */
[----:B------:R-:W-:Y:S01]  /*3640*/  FMUL.FTZ R148, R100, R153 ;  /* 0x0000009964947220 */ /* 0x000fe20000410000 */
[----:B------:R-:W-:Y:S01]  /*3650*/  PRMT R149, RZ, 0x7610, R13 ;  /* 0x00007610ff957816 */ /* 0x000fe2000000000d */
[----:B------:R-:W-:Y:S01]  /*3660*/  FMUL.FTZ R15, R129, R62 ;  /* 0x0000003e810f7220 */ /* 0x000fe20000410000 */
[----:B------:R-:W-:-:S02]  /*3670*/  PRMT R151, RZ, 0x5410, R14 ;  /* 0x00005410ff977816 */ /* 0x000fc4000000000e */
[----:B-1----:R-:W-:Y:S01]  /*3680*/  PRMT R128, RZ, 0x7610, R5 ;  /* 0x00007610ff807816 */ /* 0x002fe20000000005 */
[----:B------:R-:W-:Y:S01]  /*3690*/  FMUL.FTZ R13, R127, R60 ;  /* 0x0000003c7f0d7220 */ /* 0x000fe20000410000 */
[----:B------:R-:W-:Y:S01]  /*36a0*/  PRMT R135, RZ, 0x7610, R7 ;  /* 0x00007610ff877816 */ /* 0x000fe20000000007 */
[----:B------:R-:W-:Y:S02]  /*36b0*/  FMUL.FTZ R14, R131, R56 ;  /* 0x00000038830e7220 */ /* 0x000fe40000410000 */
[----:B------:R-:W-:Y:S02]  /*36c0*/  FMUL.FTZ R160, R128, R59 ;  /* 0x0000003b80a07220 */ /* 0x000fe40000410000 */
[----:B--2---:R-:W-:Y:S01]  /*36d0*/  FFMA.FTZ R153, R12, R157, R159 ;  /* 0x0000009d0c997223 */ /* 0x004fe2000001009f */
[----:B------:R-:W-:Y:S05]  /*36e0*/  @P2 BRA `(.L_x_7872) ;  /* 0x0000007000002947 */ /* 0x000fea0003800000 */
[----:B0--34-:R-:W-:-:S13]  /*36f0*/  ISETP.NE.AND P0, PT, R75, c[0x0][0x174], PT ;  /* 0x00005d004b007a0c */ /* 0x019fda0003f05270 */
[----:B------:R-:W-:-:S04]  /*3700*/  @P0 LEA.HI R146, R75, R75, RZ, 0x1 ;  /* 0x0000004b4b920211 */ /* 0x000fc800078f08ff */
[----:B------:R-:W-:-:S04]  /*3710*/  @P0 LOP3.LUT R146, R146, 0xfffffe, RZ, 0xc0, !PT ;  /* 0x00fffffe92920812 */ /* 0x000fc800078ec0ff */
[----:B------:R-:W-:Y:S02]  /*3720*/  @P0 IADD3 R150, -R146, R75, RZ ;  /* 0x0000004b92960210 */ /* 0x000fe40007ffe1ff */
[----:B------:R-:W-:Y:S02]  /*3730*/  MOV R146, 0x3f800000 ;  /* 0x3f80000000927802 */ /* 0x000fe40000000f00 */
[----:B------:R-:W-:-:S05]  /*3740*/  @P0 LEA R150, R150, R115, 0x8 ;  /* 0x0000007396960211 */ /* 0x000fca00078e40ff */
[----:B------:R0:W1:Y:S02]  /*3750*/  @P0 LDS R146, [R150.X4+0xe98] ;  /* 0x000e980096920984 */ /* 0x0000640000004800 */
.L_x_7872:
[----:B0--34-:R-:W-:Y:S05]  /*3760*/  BSYNC B0 ;  /* 0x0000000000007941 */ /* 0x019fea0003800000 */
.L_x_7871:
[----:B-1----:R-:W-:Y:S01]  /*3770*/  FMUL.FTZ R150, R12, R146 ;  /* 0x000000920c967220 */ /* 0x002fe20000410000 */
[----:B------:R-:W-:Y:S01]  /*3780*/  ISETP.NE.AND P0, PT, R142, 0x1f, PT ;  /* 0x0000001f8e00780c */ /* 0x000fe20003f05270 */
[----:B------:R-:W-:Y:S01]  /*3790*/  FMUL.FTZ R155, R102, R151 ;  /* 0x00000097669b7220 */ /* 0x000fe20000410000 */
[C---:B------:R-:W-:Y:S01]  /*37a0*/  ISETP.GE.U32.AND P3, PT, R142.reuse, 0x1e, PT ;  /* 0x0000001e8e00780c */ /* 0x040fe20003f66070 */
[C---:B------:R-:W-:Y:S01]  /*37b0*/  FFMA.FTZ R153, R11.reuse, R153, R148 ;  /* 0x000000990b997223 */ /* 0x040fe20000010094 */
[----:B------:R-:W-:Y:S01]  /*37c0*/  ISETP.GE.U32.AND P4, PT, R142, 0x18, PT ;  /* 0x000000188e00780c */ /* 0x000fe20003f86070 */
[----:B------:R-:W-:Y:S01]  /*37d0*/  FMUL.FTZ R151, R11, R150 ;  /* 0x000000960b977220 */ /* 0x000fe20000410000 */
[----:B------:R-:W-:Y:S01]  /*37e0*/  ISETP.NE.AND P5, PT, R86, RZ, PT ;  /* 0x000000ff5600720c */ /* 0x000fe20003fa5270 */
[----:B------:R-:W-:Y:S01]  /*37f0*/  FMUL.FTZ R154, R104, R149 ;  /* 0x00000095689a7220 */ /* 0x000fe20000410000 */
[----:B------:R-:W-:Y:S01]  /*3800*/  LEA R137, R137, R86, 0x8 ;  /* 0x0000005689897211 */ /* 0x000fe200078e40ff */
[C---:B------:R-:W-:Y:S01]  /*3810*/  FFMA.FTZ R149, R10.reuse, R153, R155 ;  /* 0x000000990a957223 */ /* 0x040fe2000001009b */
[----:B------:R-:W-:Y:S01]  /*3820*/  BSSY B0, `(.L_x_7873) ;  /* 0x00000cf000007945 */ /* 0x000fe20003800000 */
        /* <DEDUP_REMOVED lines=17> */
[----:B------:R-:W-:Y:S01]  /*3940*/  FMUL.FTZ R163, R19, R160 ;  /* 0x000000a013a37220 */ /* 0x000fe20000410000 */
[----:B------:R-:W0:Y:S01]  /*3950*/  SHFL.DOWN PT, R172, R173, 0x1, 0x1f ;  /* 0x08201f00adac7f89 */ /* 0x000e2200000e0000 */
[----:B------:R-:W-:-:S02]  /*3960*/  FFMA.FTZ R9, R138, R9, R161 ;  /* 0x000000098a097223 */ /* 0x000fc400000100a1 */
[----:B------:R-:W-:Y:S01]  /*3970*/  FMUL.FTZ R165, R138, R165 ;  /* 0x000000a58aa57220 */ /* 0x000fe20000410000 */
[----:B------:R-:W1:Y:S01]  /*3980*/  SHFL.DOWN PT, R171, R174, 0x1, 0x1f ;  /* 0x08201f00aeab7f89 */ /* 0x000e6200000e0000 */
        /* <DEDUP_REMOVED lines=16> */
[----:B------:R-:W0:Y:S01]  /*3a90*/  SHFL.UP PT, R9, R150, 0x1, RZ ;  /* 0x0420000096097989 */ /* 0x000e2200000e00ff */
[----:B-1----:R-:W-:Y:S01]  /*3aa0*/  @P0 FMUL.FTZ R174, R174, R171 ;  /* 0x000000abaeae0220 */ /* 0x002fe20000410000 */
[----:B------:R-:W-:-:S02]  /*3ab0*/  ISETP.GE.AND P0, PT, R74, 0x1, PT ;  /* 0x000000014a00780c */ /* 0x000fc40003f06270 */
        /* <DEDUP_REMOVED lines=19> */
[----:B--2---:R-:W-:Y:S01]  /*3bf0*/  @!P3 FFMA.FTZ R173, R174, R175, R173 ;  /* 0x000000afaeadb223 */ /* 0x004fe200000100ad */
[----:B------:R-:W1:Y:S01]  /*3c00*/  SHFL.UP PT, R172, R169, 0x4, RZ ;  /* 0x04800000a9ac7989 */ /* 0x000e6200000e00ff */
[----:B------:R-:W-:Y:S01]  /*3c10*/  ISETP.NE.OR P0, PT, R142, RZ, P0 ;  /* 0x000000ff8e00720c */ /* 0x000fe20000705670 */
[----:B---3--:R-:W-:Y:S02]  /*3c20*/  @!P3 FMUL.FTZ R174, R174, R171 ;  /* 0x000000abaeaeb220 */ /* 0x008fe40000410000 */
[----:B------:R-:W2:Y:S01]  /*3c30*/  SHFL.DOWN PT, R175, R173, 0x8, 0x1f ;  /* 0x09001f00adaf7f89 */ /* 0x000ea200000e0000 */
[----:B------:R-:W-:-:S03]  /*3c40*/  ISETP.GE.AND P3, PT, R74, 0x4, PT ;  /* 0x000000044a00780c */ /* 0x000fc60003f66270 */
[----:B------:R-:W3:Y:S06]  /*3c50*/  SHFL.DOWN PT, R171, R174, 0x8, 0x1f ;  /* 0x09001f00aeab7f89 */ /* 0x000eec00000e0000 */
[----:B------:R-:W-:Y:S01]  /*3c60*/  @!P0 LDS.64 R8, [R115.X8+0x1718] ;  /* 0x0017180073088984 */ /* 0x000fe20000008a00 */
        /* <DEDUP_REMOVED lines=20> */
[----:B-----5:R3:W-:Y:S01]  /*3db0*/  SHFL.IDX PT, R171, R147, RZ, 0x1f ;  /* 0x00001fff93ab7589 */ /* 0x0207e200000e0000 */
[----:B0-----:R-:W-:-:S03]  /*3dc0*/  @P0 FFMA.FTZ R150, R169, R145, R150 ;  /* 0x00000091a9960223 */ /* 0x001fc60000010096 */
[----:B------:R-:W-:Y:S01]  /*3dd0*/  SHFL.IDX PT, R176, R173, RZ, 0x1f ;  /* 0x00001fffadb07589 */ /* 0x000fe200000e0000 */
[----:B-1----:R-:W-:-:S03]  /*3de0*/  @P0 FMUL.FTZ R169, R169, R172 ;  /* 0x000000aca9a90220 */ /* 0x002fc60000410000 */
[----:B------:R-:W0:Y:S01]  /*3df0*/  SHFL.IDX PT, R175, R174, RZ, 0x1f ;  /* 0x00001fffaeaf7589 */ /* 0x000e2200000e0000 */
[----:B---3--:R-:W-:-:S03]  /*3e00*/  P2R R147, PR, RZ, 0x20 ;  /* 0x00000020ff937803 */ /* 0x008fc60000000000 */
[----:B------:R1:W-:Y:S04]  /*3e10*/  SHFL.UP PT, R172, R150, 0x1, RZ ;  /* 0x0420000096ac7989 */ /* 0x0003e800000e00ff */
[----:B------:R-:W3:Y:S01]  /*3e20*/  SHFL.UP PT, R169, R169, 0x1, RZ ;  /* 0x04200000a9a97989 */ /* 0x000ee200000e00ff */
[----:B--2---:R-:W-:-:S04]  /*3e30*/  @P2 FFMA.FTZ R177, R178, R177, R179 ;  /* 0x000000b1b2b12223 */ /* 0x004fc800000100b3 */
[----:B------:R-:W-:-:S04]  /*3e40*/  FFMA.FTZ R145, R177, R146, R157 ;  /* 0x00000092b1917223 */ /* 0x000fc8000001009d */
[----:B------:R-:W-:Y:S02]  /*3e50*/  FFMA.FTZ R146, R12, R145, R159 ;  /* 0x000000910c927223 */ /* 0x000fe4000001009f */
[----:B------:R-:W-:Y:S02]  /*3e60*/  FMUL.FTZ R178, R145, R0 ;  /* 0x0000000091b27220 */ /* 0x000fe40000410000 */
[----:B------:R-:W-:Y:S02]  /*3e70*/  FFMA.FTZ R148, R11, R146, R148 ;  /* 0x000000920b947223 */ /* 0x000fe40000010094 */
[C---:B0-----:R-:W-:Y:S02]  /*3e80*/  FFMA.FTZ R9, R175.reuse, R9, R176 ;  /* 0x00000009af097223 */ /* 0x041fe400000100b0 */
[----:B-1----:R-:W-:Y:S02]  /*3e90*/  FFMA.FTZ R150, R10, R148, R155 ;  /* 0x000000940a967223 */ /* 0x002fe4000001009b */
[----:B------:R-:W-:-:S02]  /*3ea0*/  FMUL.FTZ R8, R175, R8 ;  /* 0x00000008af087220 */ /* 0x000fc40000410000 */
[----:B------:R-:W-:Y:S02]  /*3eb0*/  FFMA.FTZ R154, R139, R150, R154 ;  /* 0x000000968b9a7223 */ /* 0x000fe4000001009a */
[----:B---3--:R-:W-:Y:S01]  /*3ec0*/  @P1 FFMA.FTZ R171, R169, R171, R172 ;  /* 0x000000aba9ab1223 */ /* 0x008fe200000100ac */
[----:B------:R0:W-:Y:S01]  /*3ed0*/  @!P5 STS.64 [R115.X8+0x1718], R8 ;  /* 0x001718087300d388 */ /* 0x0001e20000008a00 */
[----:B------:R-:W-:Y:S02]  /*3ee0*/  FFMA.FTZ R147, R140, R154, R153 ;  /* 0x0000009a8c937223 */ /* 0x000fe40000010099 */
[----:B------:R-:W-:Y:S02]  /*3ef0*/  FFMA.FTZ R176, R136, R171, R158 ;  /* 0x000000ab88b07223 */ /* 0x000fe4000001009e */
[----:B------:R-:W-:Y:S02]  /*3f00*/  FFMA.FTZ R158, R138, R147, R149 ;  /* 0x000000938a9e7223 */ /* 0x000fe40000010095 */
[----:B------:R-:W-:Y:S01]  /*3f10*/  FFMA.FTZ R169, R141, R176, R166 ;  /* 0x000000b08da97223 */ /* 0x000fe200000100a6 */
[----:B------:R-:W-:Y:S01]  /*3f20*/  IADD3 R166, -R137, c[0x0][0x168], RZ ;  /* 0x00005a0089a67a10 */ /* 0x000fe20007ffe1ff */
[----:B------:R-:W-:Y:S01]  /*3f30*/  FFMA.FTZ R149, R141, R158, R164 ;  /* 0x0000009e8d957223 */ /* 0x000fe200000100a4 */
[----:B------:R-:W-:Y:S01]  /*3f40*/  SHF.L.U64.HI R164, R117, 0x2, R124 ;  /* 0x0000000275a47819 */ /* 0x000fe2000001027c */
[----:B------:R-:W-:Y:S01]  /*3f50*/  FFMA.FTZ R136, R16, -R15, R176 ;  /* 0x8000000f10887223 */ /* 0x000fe200000100b0 */
[----:B------:R-:W-:Y:S01]  /*3f60*/  ISETP.GE.AND P0, PT, R166, 0x1, PT ;  /* 0x00000001a600780c */ /* 0x000fe20003f06270 */
[----:B0-----:R-:W-:-:S02]  /*3f70*/  FMUL.FTZ R8, R149, R62 ;  /* 0x0000003e95087220 */ /* 0x001fc40000410000 */
[----:B------:R-:W-:Y:S02]  /*3f80*/  FMUL.FTZ R173, R135, R178 ;  /* 0x000000b287ad7220 */ /* 0x000fe40000410000 */
[----:B------:R-:W-:Y:S02]  /*3f90*/  FFMA.FTZ R171, R138, R169, R161 ;  /* 0x000000a98aab7223 */ /* 0x000fe400000100a1 */
[----:B------:R-:W-:Y:S01]  /*3fa0*/  FFMA.FTZ R138, R17, -R162, R169 ;  /* 0x800000a2118a7223 */ /* 0x000fe200000100a9 */
[----:B------:R0:W-:Y:S01]  /*3fb0*/  STS [R72.X4+0x43c], R173 ;  /* 0x00043cad48007388 */ /* 0x0001e20000004800 */
[----:B------:R-:W-:Y:S02]  /*3fc0*/  FMUL.FTZ R15, R158, R61 ;  /* 0x0000003d9e0f7220 */ /* 0x000fe40000410000 */
[----:B------:R-:W-:Y:S02]  /*3fd0*/  FFMA.FTZ R9, R136, R8, RZ ;  /* 0x0000000888097223 */ /* 0x000fe400000100ff */
[----:B------:R-:W-:-:S02]  /*3fe0*/  FMUL.FTZ R162, R147, R60 ;  /* 0x0000003c93a27220 */ /* 0x000fc40000410000 */
[----:B------:R-:W-:Y:S02]  /*3ff0*/  FFMA.FTZ R9, R138, R15, R9 ;  /* 0x0000000f8a097223 */ /* 0x000fe40000010009 */
[----:B------:R-:W-:Y:S02]  /*4000*/  FMUL.FTZ R141, R154, R59 ;  /* 0x0000003b9a8d7220 */ /* 0x000fe40000410000 */
[----:B0-----:R-:W-:Y:S02]  /*4010*/  FFMA.FTZ R173, R140, R171, R163 ;  /* 0x000000ab8cad7223 */ /* 0x001fe400000100a3 */
[----:B------:R-:W-:Y:S02]  /*4020*/  FFMA.FTZ R140, R18, -R13, R171 ;  /* 0x8000000d128c7223 */ /* 0x000fe400000100ab */
[----:B------:R-:W-:Y:S02]  /*4030*/  FFMA.FTZ R175, R139, R173, R168 ;  /* 0x000000ad8baf7223 */ /* 0x000fe400000100a8 */
[----:B------:R-:W-:-:S02]  /*4040*/  FFMA.FTZ R160, R19, -R160, R173 ;  /* 0x800000a013a07223 */ /* 0x000fc400000100ad */
[----:B------:R-:W-:Y:S02]  /*4050*/  FFMA.FTZ R9, R140, R162, R9 ;  /* 0x000000a28c097223 */ /* 0x000fe40000010009 */
[----:B------:R-:W-:Y:S02]  /*4060*/  FFMA.FTZ R177, R10, R175, R165 ;  /* 0x000000af0ab17223 */ /* 0x000fe400000100a5 */
[----:B------:R-:W-:Y:S02]  /*4070*/  FMUL.FTZ R172, R150, R58 ;  /* 0x0000003a96ac7220 */ /* 0x000fe40000410000 */
[----:B------:R-:W-:Y:S02]  /*4080*/  FFMA.FTZ R9, R160, R141, R9 ;  /* 0x0000008da0097223 */ /* 0x000fe40000010009 */
[----:B------:R-:W-:Y:S02]  /*4090*/  FFMA.FTZ R152, R121, -R152, R175 ;  /* 0x8000009879987223 */ /* 0x000fe400000100af */
[----:B------:R-:W-:-:S02]  /*40a0*/  FMUL.FTZ R174, R146, R56 ;  /* 0x0000003892ae7220 */ /* 0x000fc40000410000 */
[----:B------:R-:W-:Y:S02]  /*40b0*/  FMUL.FTZ R155, R148, R57 ;  /* 0x00000039949b7220 */ /* 0x000fe40000410000 */
[----:B------:R-:W-:Y:S02]  /*40c0*/  FFMA.FTZ R179, R11, R177, R170 ;  /* 0x000000b10bb37223 */ /* 0x000fe400000100aa */
[----:B------:R-:W-:Y:S02]  /*40d0*/  FFMA.FTZ R11, R152, R172, R9 ;  /* 0x000000ac980b7223 */ /* 0x000fe40000010009 */
[----:B------:R-:W-:Y:S02]  /*40e0*/  FMUL.FTZ R159, R131, R174 ;  /* 0x000000ae839f7220 */ /* 0x000fe40000410000 */
        /* <DEDUP_REMOVED lines=9> */
[----:B------:R-:W-:Y:S02]  /*4180*/  FFMA.FTZ R156, R123, -R156, R177 ;  /* 0x8000009c7b9c7223 */ /* 0x000fe400000100b1 */
[----:B------:R-:W-:Y:S01]  /*4190*/  FFMA.FTZ R181, R12, R179, R167 ;  /* 0x000000b30cb57223 */ /* 0x000fe200000100a7 */
[----:B------:R0:W-:Y:S01]  /*41a0*/  STS [R72.X4+0x42c], R139 ;  /* 0x00042c8b48007388 */ /* 0x0001e20000004800 */
[----:B------:R-:W-:-:S02]  /*41b0*/  FFMA.FTZ R8, R156, R155, R11 ;  /* 0x0000009b9c087223 */ /* 0x000fc4000001000b */
[----:B------:R-:W-:Y:S01]  /*41c0*/  FMUL.FTZ R11, R95, R176 ;  /* 0x000000b05f0b7220 */ /* 0x000fe20000410000 */
[----:B------:R1:W-:Y:S01]  /*41d0*/  STS [R72.X4+0x428], R13 ;  /* 0x0004280d48007388 */ /* 0x0003e20000004800 */
[----:B------:R-:W-:Y:S02]  /*41e0*/  FMUL.FTZ R137, R98, R179 ;  /* 0x000000b362897220 */ /* 0x000fe40000410000 */
[----:B------:R-:W-:Y:S01]  /*41f0*/  FFMA.FTZ R141, R125, -R14, R179 ;  /* 0x8000000e7d8d7223 */ /* 0x000fe200000100b3 */
[----:B------:R2:W-:Y:S01]  /*4200*/  STS [R72.X4+0x424], R15 ;  /* 0x0004240f48007388 */ /* 0x0005e20000004800 */
[----:B------:R-:W-:Y:S02]  /*4210*/  IMAD R162, R164, c[0x0][0x2b0], RZ ;  /* 0x0000ac00a4a27a24 */ /* 0x000fe400078e02ff */
[----:B0-----:R-:W-:Y:S01]  /*4220*/  FFMA.FTZ R139, R126, -R151, R181 ;  /* 0x800000977e8b7223 */ /* 0x001fe200000100b5 */
[----:B------:R0:W-:Y:S01]  /*4230*/  STS [R72.X4+0x420], R9 ;  /* 0x0004200948007388 */ /* 0x0001e20000004800 */
[----:B------:R-:W-:-:S02]  /*4240*/  FFMA.FTZ R8, R141, R174, R8 ;  /* 0x000000ae8d087223 */ /* 0x000fc40000010008 */
[----:B-1----:R-:W-:Y:S01]  /*4250*/  FMUL.FTZ R13, R106, R171 ;  /* 0x000000ab6a0d7220 */ /* 0x002fe20000410000 */
[----:B------:R-:W-:Y:S01]  /*4260*/  BAR.SYNC.DEFER_BLOCKING 0x0 ;  /* 0x0000000000007b1d */ /* 0x000fe20000010000 */
[----:B------:R-:W-:Y:S02]  /*4270*/  FMUL.FTZ R171, R96, R181 ;  /* 0x000000b560ab7220 */ /* 0x000fe40000410000 */
[----:B--2---:R-:W-:Y:S01]  /*4280*/  FMUL.FTZ R15, R104, R173 ;  /* 0x000000ad680f7220 */ /* 0x004fe20000410000 */
[----:B------:R-:W-:Y:S01]  /*4290*/  SHF.L.U32 R173, R117, 0x2, RZ ;  /* 0x0000000275ad7819 */ /* 0x000fe200000006ff */
[----:B------:R-:W-:Y:S02]  /*42a0*/  FMUL.FTZ R153, R139, R178 ;  /* 0x000000b28b997220 */ /* 0x000fe40000410000 */
[----:B0-----:R-:W-:Y:S02]  /*42b0*/  FMUL.FTZ R9, R108, R169 ;  /* 0x000000a96c097220 */ /* 0x001fe40000410000 */
[----:B------:R-:W-:-:S02]  /*42c0*/  FMUL.FTZ R169, R102, R175 ;  /* 0x000000af66a97220 */ /* 0x000fc40000410000 */
[----:B------:R-:W-:Y:S02]  /*42d0*/  FADD.FTZ R153, R8, R153 ;  /* 0x0000009908997221 */ /* 0x000fe40000010000 */
        /* <DEDUP_REMOVED lines=35> */
.L_x_7874:
[----:B01234-:R-:W-:Y:S05]  /*4510*/  BSYNC B0 ;  /* 0x0000000000007941 */ /* 0x01ffea0003800000 */
.L_x_7873:
        /* <DEDUP_REMOVED lines=18> */
.L_x_7876:
[----:B0-----:R-:W-:Y:S05]  /*4640*/  BSYNC B0 ;  /* 0x0000000000007941 */ /* 0x001fea0003800000 */
.L_x_7875:
        /* <DEDUP_REMOVED lines=9> */
.L_x_7878:
[----:B------:R-:W-:Y:S05]  /*46e0*/  BSYNC B0 ;  /* 0x0000000000007941 */ /* 0x000fea0003800000 */
.L_x_7877:
        /* <DEDUP_REMOVED lines=9> */
.L_x_7880:
[----:B------:R-:W-:Y:S05]  /*4780*/  BSYNC B0 ;  /* 0x0000000000007941 */ /* 0x000fea0003800000 */
.L_x_7879:
        /* <DEDUP_REMOVED lines=9> */
.L_x_7882:
[----:B------:R-:W-:Y:S05]  /*4820*/  BSYNC B0 ;  /* 0x0000000000007941 */ /* 0x000fea0003800000 */
.L_x_7881:
        /* <DEDUP_REMOVED lines=9> */
.L_x_7884:
[----:B------:R-:W-:Y:S05]  /*48c0*/  BSYNC B0 ;  /* 0x0000000000007941 */ /* 0x000fea0003800000 */
.L_x_7883:
        /* <DEDUP_REMOVED lines=9> */
.L_x_7886:
[----:B------:R-:W-:Y:S05]  /*4960*/  BSYNC B0 ;  /* 0x0000000000007941 */ /* 0x000fea0003800000 */
.L_x_7885:
        /* <DEDUP_REMOVED lines=9> */
.L_x_7888:
[----:B------:R-:W-:Y:S05]  /*4a00*/  BSYNC B0 ;  /* 0x0000000000007941 */ /* 0x000fea0003800000 */
.L_x_7887:
[----:B------:R-:W5:Y:S01]  /*4a10*/  SHFL.DOWN P0, R12, R153, 0x1, 0x1f ;  /* 0x08201f00990c7f89 */ /* 0x000f620000000000 */
[----:B------:R-:W-:Y:S01]  /*4a20*/  ISETP.NE.AND P2, PT, R86, RZ, PT ;  /* 0x000000ff5600720c */ /* 0x000fe20003f45270 */
[----:B------:R-:W-:Y:S01]  /*4a30*/  FMUL.FTZ R18, R18, R147 ;  /* 0x0000009312127220 */ /* 0x000fe20000410000 */
[----:B------:R-:W-:Y:S01]  /*4a40*/  BSSY B0, `(.L_x_7889) ;  /* 0x0000042000007945 */ /* 0x000fe20003800000 */
[C---:B0-----:R-:W-:Y:S02]  /*4a50*/  FMUL.FTZ R8, R119.reuse, R146 ;  /* 0x0000009277087220 */ /* 0x041fe40000410000 */
[----:B------:R-:W-:-:S02]  /*4a60*/  FMUL.FTZ R10, R119, R145 ;  /* 0x00000091770a7220 */ /* 0x000fc40000410000 */
[C---:B------:R-:W-:Y:S02]  /*4a70*/  FMUL.FTZ R15, R119.reuse, R148 ;  /* 0x00000094770f7220 */ /* 0x040fe40000410000 */
[C---:B----4-:R-:W-:Y:S02]  /*4a80*/  FMUL.FTZ R13, R119.reuse, R150 ;  /* 0x00000096770d7220 */ /* 0x050fe40000410000 */
[C---:B------:R-:W-:Y:S02]  /*4a90*/  FMUL.FTZ R11, R119.reuse, R154 ;  /* 0x0000009a770b7220 */ /* 0x040fe40000410000 */
[----:B------:R-:W-:Y:S02]  /*4aa0*/  FMUL.FTZ R147, R119, R147 ;  /* 0x0000009377937220 */ /* 0x000fe40000410000 */
[----:B------:R-:W-:Y:S02]  /*4ab0*/  FMUL.FTZ R141, R141, R8 ;  /* 0x000000088d8d7220 */ /* 0x000fe40000410000 */
[----:B------:R-:W-:-:S02]  /*4ac0*/  FMUL.FTZ R146, R125, R146 ;  /* 0x000000927d927220 */ /* 0x000fc40000410000 */
[----:B------:R-:W-:Y:S02]  /*4ad0*/  FMUL.FTZ R126, R126, R145 ;  /* 0x000000917e7e7220 */ /* 0x000fe40000410000 */
[----:B------:R-:W-:Y:S02]  /*4ae0*/  FMUL.FTZ R123, R123, R148 ;  /* 0x000000947b7b7220 */ /* 0x000fe40000410000 */
[----:B-----5:R-:W-:Y:S02]  /*4af0*/  @P0 FADD R12, R153, R12 ;  /* 0x0000000c990c0221 */ /* 0x020fe40000000000 */
        /* <DEDUP_REMOVED lines=15> */
[----:B0-----:R-:W-:-:S02]  /*4bf0*/  @P0 FADD R9, R12, R9 ;  /* 0x000000090c090221 */ /* 0x001fc40000000000 */
[----:B------:R-:W-:Y:S02]  /*4c00*/  FFMA.FTZ R147, R127, R18, R147 ;  /* 0x000000127f937223 */ /* 0x000fe40000010093 */
[----:B------:R-:W-:Y:S01]  /*4c10*/  FFMA.FTZ R111, R146, R56, R111 ;  /* 0x00000038926f7223 */ /* 0x000fe2000001006f */
[----:B------:R-:W0:Y:S01]  /*4c20*/  SHFL.DOWN P0, R14, R9, 0x4, 0x1f ;  /* 0x08801f00090e7f89 */ /* 0x000e220000000000 */
        /* <DEDUP_REMOVED lines=9> */
[----:B------:R-:W-:-:S02]  /*4cc0*/  FFMA.FTZ R118, R17, R61, R118 ;  /* 0x0000003d11767223 */ /* 0x000fc40000010076 */
[----:B------:R-:W-:Y:S02]  /*4cd0*/  FFMA.FTZ R105, R16, R62, R105 ;  /* 0x0000003e10697223 */ /* 0x000fe40000010069 */
[----:B------:R-:W-:Y:S02]  /*4ce0*/  FADD.FTZ R99, R128, R99 ;  /* 0x0000006380637221 */ /* 0x000fe40000010000 */
[----:B0-----:R-:W-:Y:S02]  /*4cf0*/  @P0 FADD R14, R9, R14 ;  /* 0x0000000e090e0221 */ /* 0x001fe40000000000 */
[C---:B------:R-:W-:Y:S02]  /*4d00*/  FMUL.FTZ R9, R119.reuse, R158 ;  /* 0x0000009e77097220 */ /* 0x040fe40000410000 */
[----:B------:R-:W-:Y:S01]  /*4d10*/  FMUL.FTZ R119, R119, R149 ;  /* 0x0000009577777220 */ /* 0x000fe20000410000 */
[----:B------:R-:W0:Y:S01]  /*4d20*/  SHFL.DOWN P0, R137, R14, 0x8, 0x1f ;  /* 0x09001f000e897f89 */ /* 0x000e220000000000 */
[----:B------:R-:W-:-:S02]  /*4d30*/  FMUL.FTZ R9, R138, R9 ;  /* 0x000000098a097220 */ /* 0x000fc40000410000 */
[----:B------:R-:W-:Y:S02]  /*4d40*/  FMUL.FTZ R119, R136, R119 ;  /* 0x0000007788777220 */ /* 0x000fe40000410000 */
[----:B------:R-:W-:Y:S02]  /*4d50*/  FFMA.FTZ R130, R130, R17, R9 ;  /* 0x0000001182827223 */ /* 0x000fe40000010009 */
[----:B------:R-:W-:Y:S02]  /*4d60*/  FFMA.FTZ R119, R129, R16, R119 ;  /* 0x0000001081777223 */ /* 0x000fe40000010077 */
[----:B------:R-:W-:Y:S02]  /*4d70*/  FADD.FTZ R114, R147, R114 ;  /* 0x0000007293727221 */ /* 0x000fe40000010000 */
[----:B------:R-:W-:Y:S02]  /*4d80*/  FADD.FTZ R97, R130, R97 ;  /* 0x0000006182617221 */ /* 0x000fe40000010000 */
[----:B------:R-:W-:-:S02]  /*4d90*/  FADD.FTZ R116, R119, R116 ;  /* 0x0000007477747221 */ /* 0x000fc40000010000 */
        /* <DEDUP_REMOVED lines=12> */
.L_x_7890:
[----:B0-----:R-:W-:Y:S05]  /*4e60*/  BSYNC B0 ;  /* 0x0000000000007941 */ /* 0x001fea0003800000 */
.L_x_7889:
[----:B------:R-:W-:Y:S02]  /*4e70*/  IADD3 R115, R115, 0x1, RZ ;  /* 0x0000000173737810 */ /* 0x000fe40007ffe0ff */
[----:B------:R-:W-:Y:S02]  /*4e80*/  IADD3 R117, P1, R117, 0x1, RZ ;  /* 0x0000000175757810 */ /* 0x000fe40007f3e0ff */
[----:B------:R-:W-:Y:S02]  /*4e90*/  ISETP.GE.AND P0, PT, R115, c[0x0][0x16c], PT ;  /* 0x00005b0073007a0c */ /* 0x000fe40003f06270 */
[----:B------:R-:W-:-:S11]  /*4ea0*/  IADD3.X R124, RZ, R124, RZ, P1, !PT ;  /* 0x0000007cff7c7210 */ /* 0x000fd60000ffe4ff */
[----:B------:R-:W-:Y:S01]  /*4eb0*/  @P0 CALL.REL.NOINC `(.L_x_7870) ;  /* 0x0000001000000944 */ /* 0x000fe20003c00000 */
[----:B------:R-:W-:Y:S05]  /*4ec0*/  BRA `(.L_x_7891) ;  /* 0xffffe15000007947 */ /* 0x000fea000383ffff */
.L_x_7870:
[----:B------:R-:W-:Y:S01]  /*4ed0*/  BAR.SYNC.DEFER_BLOCKING 0x0 ;  /* 0x0000000000007b1d */ /* 0x000fe20000010000 */
[----:B------:R-:W-:Y:S02]  /*4ee0*/  SHF.R.S32.HI R5, RZ, 0x1f, R86 ;  /* 0x0000001fff057819 */ /* 0x000fe40000011456 */
[----:B0-----:R-:W-:-:S04]  /*4ef0*/  LEA R8, P0, R86, R83, 0x4 ;  /* 0x0000005356087211 */ /* 0x001fc800078020ff */
        /* <DEDUP_REMOVED lines=26> */
[----:B------:R-:W-:-:S02]  /*50a0*/  PRMT R5, RZ, 0x5410, R6 ;  /* 0x00005410ff057816 */ /* 0x000fc40000000006 */
[----:B------:R-:W-:Y:S01]  /*50b0*/  FSETP.GTU.FTZ.AND P1, PT, R9, 20, PT ;  /* 0x41a000000900780b */ /* 0x000fe20003f3c000 */
[----:B------:R-:W-:Y:S01]  /*50c0*/  @!P6 FMUL.FTZ R0, R0, -1.4426950216293334961 ;  /* 0xbfb8aa3b0000e820 */ /* 0x000fe20000410000 */
[----:B------:R-:W-:Y:S01]  /*50d0*/  FSETP.GTU.FTZ.AND P2, PT, R12, 20, PT ;  /* 0x41a000000c00780b */ /* 0x000fe20003f5c000 */
[----:B------:R-:W-:Y:S01]  /*50e0*/  FADD.FTZ R13, R5, R90 ;  /* 0x0000005a050d7221 */ /* 0x000fe20000010000 */
[----:B------:R-:W-:-:S03]  /*50f0*/  PRMT R5, RZ, 0x7610, R6 ;  /* 0x00007610ff057816 */ /* 0x000fc60000000006 */
[----:B------:R-:W0:Y:S01]  /*5100*/  @!P6 MUFU.EX2 R0, R0 ;  /* 0x000000000000e308 */ /* 0x000e220000000800 */
[----:B------:R-:W-:Y:S01]  /*5110*/  @!P0 FMUL.FTZ R8, R4, -1.4426950216293334961 ;  /* 0xbfb8aa3b04088820 */ /* 0x000fe20000410000 */
[----:B------:R-:W-:Y:S01]  /*5120*/  FSETP.GTU.FTZ.AND P3, PT, R13, 20, PT ;  /* 0x41a000000d00780b */ /* 0x000fe20003f7c000 */
[----:B------:R-:W-:-:S05]  /*5130*/  FADD.FTZ R6, R5, R90 ;  /* 0x0000005a05067221 */ /* 0x000fca0000010000 */
[----:B------:R-:W-:Y:S01]  /*5140*/  FSETP.GTU.FTZ.AND P4, PT, R6, 20, PT ;  /* 0x41a000000600780b */ /* 0x000fe20003f9c000 */
[----:B------:R4:W5:Y:S01]  /*5150*/  @!P0 MUFU.EX2 R10, R8 ;  /* 0x00000008000a8308 */ /* 0x0009620000000800 */
[----:B------:R-:W-:Y:S01]  /*5160*/  @!P2 FMUL.FTZ R5, R12, -1.4426950216293334961 ;  /* 0xbfb8aa3b0c05a820 */ /* 0x000fe20000410000 */
[----:B------:R-:W-:Y:S01]  /*5170*/  SHF.L.U32 R12, R24, 0x8, RZ ;  /* 0x00000008180c7819 */ /* 0x000fe200000006ff */
[----:B0-----:R-:W-:-:S05]  /*5180*/  @!P6 FADD.FTZ R4, R0, 1 ;  /* 0x3f8000000004e421 */ /* 0x001fca0000010000 */
[----:B------:R-:W0:Y:S01]  /*5190*/  @!P2 MUFU.EX2 R5, R5 ;  /* 0x000000050005a308 */ /* 0x000e220000000800 */
[----:B------:R-:W-:Y:S01]  /*51a0*/  @!P1 FMUL.FTZ R0, R9, -1.4426950216293334961 ;  /* 0xbfb8aa3b09009820 */ /* 0x000fe20000410000 */
[--C-:B------:R-:W-:Y:S02]  /*51b0*/  PRMT R9, RZ, 0x5410, R7.reuse ;  /* 0x00005410ff097816 */ /* 0x100fe40000000007 */
[----:B------:R-:W-:Y:S01]  /*51c0*/  PRMT R7, RZ, 0x7610, R7 ;  /* 0x00007610ff077816 */ /* 0x000fe20000000007 */
[----:B------:R-:W-:Y:S02]  /*51d0*/  @!P4 FMUL.FTZ R6, R6, -1.4426950216293334961 ;  /* 0xbfb8aa3b0606c820 */ /* 0x000fe40000410000 */
[--C-:B------:R-:W-:Y:S01]  /*51e0*/  FADD.FTZ R9, R9, R90.reuse ;  /* 0x0000005a09097221 */ /* 0x100fe20000010000 */
[----:B------:R1:W2:Y:S01]  /*51f0*/  @!P6 MUFU.RCP R11, R4 ;  /* 0x00000004000be308 */ /* 0x0002a20000001000 */
[----:B----4-:R-:W-:Y:S02]  /*5200*/  FADD.FTZ R8, R7, R90 ;  /* 0x0000005a07087221 */ /* 0x010fe40000010000 */
[----:B-----5:R-:W-:Y:S01]  /*5210*/  @!P0 FADD.FTZ R10, R10, 1 ;  /* 0x3f8000000a0a8421 */ /* 0x020fe20000010000 */
[----:B------:R-:W-:-:S04]  /*5220*/  FSETP.GTU.FTZ.AND P5, PT, R9, 20, PT ;  /* 0x41a000000900780b */ /* 0x000fc80003fbc000 */
[----:B------:R-:W4:Y:S01]  /*5230*/  @!P1 MUFU.EX2 R0, R0 ;  /* 0x0000000000009308 */ /* 0x000f220000000800 */
[----:B-1----:R-:W-:Y:S01]  /*5240*/  @!P3 FMUL.FTZ R4, R13, -1.4426950216293334961 ;  /* 0xbfb8aa3b0d04b820 */ /* 0x002fe20000410000 */
[----:B------:R-:W-:Y:S01]  /*5250*/  SHF.R.S32.HI R13, RZ, 0x1f, R12 ;  /* 0x0000001fff0d7819 */ /* 0x000fe2000001140c */
[----:B0-----:R-:W-:Y:S02]  /*5260*/  @!P2 FADD.FTZ R5, R5, 1 ;  /* 0x3f8000000505a421 */ /* 0x001fe40000010000 */
[----:B--2---:R-:W-:Y:S01]  /*5270*/  @!P6 FMUL.FTZ R116, R116, R11 ;  /* 0x0000000b7474e220 */ /* 0x004fe20000410000 */
[----:B------:R-:W-:-:S03]  /*5280*/  FSETP.GTU.FTZ.AND P6, PT, R8, 20, PT ;  /* 0x41a000000800780b */ /* 0x000fc60003fdc000 */
[----:B------:R-:W-:Y:S01]  /*5290*/  @!P5 FMUL.FTZ R7, R9, -1.4426950216293334961 ;  /* 0xbfb8aa3b0907d820 */ /* 0x000fe20000410000 */
[----:B------:R-:W0:Y:S01]  /*52a0*/  @!P3 MUFU.EX2 R4, R4 ;  /* 0x000000040004b308 */ /* 0x000e220000000800 */
[----:B----4-:R-:W-:-:S07]  /*52b0*/  @!P1 FADD.FTZ R0, R0, 1 ;  /* 0x3f80000000009421 */ /* 0x010fce0000010000 */
[----:B------:R-:W-:Y:S01]  /*52c0*/  @!P4 MUFU.EX2 R6, R6 ;  /* 0x000000060006c308 */ /* 0x000fe20000000800 */
[----:B------:R-:W-:-:S07]  /*52d0*/  @!P6 FMUL.FTZ R9, R8, -1.4426950216293334961 ;  /* 0xbfb8aa3b0809e820 */ /* 0x000fce0000410000 */
[----:B------:R-:W1:Y:S01]  /*52e0*/  @!P5 MUFU.EX2 R7, R7 ;  /* 0x000000070007d308 */ /* 0x000e620000000800 */
[----:B0-----:R-:W-:-:S07]  /*52f0*/  @!P3 FADD.FTZ R8, R4, 1 ;  /* 0x3f8000000408b421 */ /* 0x001fce0000010000 */
[----:B------:R-:W0:Y:S08]  /*5300*/  @!P6 MUFU.EX2 R14, R9 ;  /* 0x00000009000ee308 */ /* 0x000e300000000800 */
[----:B------:R2:W4:Y:S01]  /*5310*/  @!P1 MUFU.RCP R15, R0 ;  /* 0x00000000000f9308 */ /* 0x0005220000001000 */
[----:B-1----:R-:W-:-:S07]  /*5320*/  @!P5 FADD.FTZ R11, R7, 1 ;  /* 0x3f800000070bd421 */ /* 0x002fce0000010000 */
[----:B------:R1:W5:Y:S01]  /*5330*/  @!P2 MUFU.RCP R16, R5 ;  /* 0x000000050010a308 */ /* 0x0003620000001000 */
[----:B--2---:R-:W-:Y:S01]  /*5340*/  @!P4 FADD.FTZ R0, R6, 1 ;  /* 0x3f8000000600c421 */ /* 0x004fe20000010000 */
[----:B------:R-:W-:-:S06]  /*5350*/  NOP ;  /* 0x0000000000007918 */ /* 0x000fcc0000000000 */
[----:B0-----:R-:W-:Y:S01]  /*5360*/  @!P6 FADD.FTZ R14, R14, 1 ;  /* 0x3f8000000e0ee421 */ /* 0x001fe20000010000 */
[----:B-1----:R-:W0:Y:S01]  /*5370*/  LDS.128 R4, [R74.X16] ;  /* 0x000000004a047984 */ /* 0x002e22000000cc00 */
[----:B------:R1:W2:Y:S01]  /*5380*/  @!P3 MUFU.RCP R17, R8 ;  /* 0x000000080011b308 */ /* 0x0002a20000001000 */
[----:B----4-:R-:W-:Y:S02]  /*5390*/  @!P1 FMUL.FTZ R114, R114, R15 ;  /* 0x0000000f72729220 */ /* 0x010fe40000410000 */
[----:B-----5:R-:W-:Y:S01]  /*53a0*/  @!P2 FMUL.FTZ R99, R99, R16 ;  /* 0x000000106363a220 */ /* 0x020fe20000410000 */
[----:B------:R-:W-:-:S04]  /*53b0*/  IADD3 R77, P2, R77, -0x200, RZ ;  /* 0xfffffe004d4d7810 */ /* 0x000fc80007f5e0ff */
[----:B------:R-:W4:Y:S01]  /*53c0*/  @!P6 MUFU.RCP R14, R14 ;  /* 0x0000000e000ee308 */ /* 0x000f220000001000 */
[----:B-1----:R-:W-:Y:S01]  /*53d0*/  IMAD.WIDE.U32 R8, R89, c[0x0][0x2d8], R12 ;  /* 0x0000b60059087a25 */ /* 0x002fe200078e000c */
[----:B------:R-:W-:-:S03]  /*53e0*/  IADD3.X R76, R76, -0x1, RZ, P2, !PT ;  /* 0xffffffff4c4c7810 */ /* 0x000fc600017fe4ff */
[----:B------:R-:W-:Y:S01]  /*53f0*/  IMAD.WIDE.U32 R12, R89, c[0x0][0x2f8], R12 ;  /* 0x0000be00590c7a25 */ /* 0x000fe200078e000c */
[----:B------:R-:W-:Y:S02]  /*5400*/  IADD3 R9, R9, R19, RZ ;  /* 0x0000001309097210 */ /* 0x000fe40007ffe0ff */
[----:B------:R-:W1:Y:S01]  /*5410*/  @!P4 MUFU.RCP R0, R0 ;  /* 0x000000000000c308 */ /* 0x000e620000001000 */
[C---:B------:R-:W-:Y:S02]  /*5420*/  IMAD R19, R93.reuse, c[0x0][0x2e4], R18 ;  /* 0x0000b9005d137a24 */ /* 0x040fe400078e0212 */
[----:B------:R-:W-:-:S04]  /*5430*/  IMAD.WIDE.U32 R8, R93, c[0x0][0x2e0], R8 ;  /* 0x0000b8005d087a25 */ /* 0x000fc800078e0008 */
[----:B--2---:R-:W-:Y:S01]  /*5440*/  @!P3 FMUL.FTZ R112, R112, R17 ;  /* 0x000000117070b220 */ /* 0x004fe20000410000 */
[----:B------:R-:W-:Y:S01]  /*5450*/  IADD3 R9, R9, R19, RZ ;  /* 0x0000001309097210 */ /* 0x000fe20007ffe0ff */
[----:B----4-:R-:W-:Y:S01]  /*5460*/  @!P6 FMUL.FTZ R103, R103, R14 ;  /* 0x0000000e6767e220 */ /* 0x010fe20000410000 */
[C---:B------:R-:W-:Y:S01]  /*5470*/  LEA R15, P1, R8.reuse, c[0x0][0x330], 0x1 ;  /* 0x0000cc00080f7a11 */ /* 0x040fe200078208ff */
[----:B------:R-:W2:Y:S01]  /*5480*/  @!P5 MUFU.RCP R11, R11 ;  /* 0x0000000b000bd308 */ /* 0x000ea20000001000 */
[----:B------:R-:W-:Y:S02]  /*5490*/  F2FP.BF16.PACK_AB R17, R99, R114 ;  /* 0x000000726311723e */ /* 0x000fe400000010ff */
[----:B------:R-:W-:Y:S02]  /*54a0*/  LEA.HI.X R8, R8, c[0x0][0x334], R9, 0x1, P1 ;  /* 0x0000cd0008087a11 */ /* 0x000fe400008f0c09 */
[----:B------:R-:W-:Y:S01]  /*54b0*/  IADD3 R14, P1, R15, R64, RZ ;  /* 0x000000400f0e7210 */ /* 0x000fe20007f3e0ff */
[----:B-1----:R-:W-:Y:S01]  /*54c0*/  @!P4 FMUL.FTZ R101, R101, R0 ;  /* 0x000000006565c220 */ /* 0x002fe20000410000 */
[----:B------:R-:W-:Y:S01]  /*54d0*/  IADD3 R85, P3, R85, -0x200, RZ ;  /* 0xfffffe0055557810 */ /* 0x000fe20007f7e0ff */
[----:B------:R-:W1:Y:S01]  /*54e0*/  @!P0 MUFU.RCP R10, R10 ;  /* 0x0000000a000a8308 */ /* 0x000e620000001000 */
[----:B------:R-:W-:Y:S01]  /*54f0*/  IADD3.X R15, R8, R63, RZ, P1, !PT ;  /* 0x0000003f080f7210 */ /* 0x000fe20000ffe4ff */
[----:B------:R-:W-:Y:S01]  /*5500*/  IMAD R0, R144, c[0x0][0x2f8], RZ ;  /* 0x0000be0090007a24 */ /* 0x000fe200078e02ff */
[----:B------:R-:W-:-:S02]  /*5510*/  F2FP.BF16.PACK_AB R18, R101, R112 ;  /* 0x000000706512723e */ /* 0x000fc400000010ff */
[----:B------:R-:W-:Y:S01]  /*5520*/  IADD3 R79, P1, R79, -0x200, RZ ;  /* 0xfffffe004f4f7810 */ /* 0x000fe20007f3e0ff */
[----:B0-----:R0:W-:Y:S01]  /*5530*/  STG.E.128 [R14.64], R4 ;  /* 0x000000040e007986 */ /* 0x0011e2000c101d06 */
[----:B------:R-:W-:-:S03]  /*5540*/  IMAD R25, R89, c[0x0][0x2fc], R0 ;  /* 0x0000bf0059197a24 */ /* 0x000fc600078e0200 */
[----:B------:R-:W-:Y:S01]  /*5550*/  BAR.SYNC.DEFER_BLOCKING 0x0 ;  /* 0x0000000000007b1d */ /* 0x000fe20000010000 */
[----:B--2---:R-:W-:Y:S01]  /*5560*/  @!P5 FMUL.FTZ R110, R110, R11 ;  /* 0x0000000b6e6ed220 */ /* 0x004fe20000410000 */
[----:B------:R-:W-:Y:S01]  /*5570*/  IADD3 R13, R13, R25, RZ ;  /* 0x000000190d0d7210 */ /* 0x000fe20007ffe0ff */
[----:B------:R-:W-:Y:S01]  /*5580*/  IMAD R0, R92, c[0x0][0x300], RZ ;  /* 0x0000c0005c007a24 */ /* 0x000fe200078e02ff */
[----:B------:R-:W-:Y:S01]  /*5590*/  ISETP.GT.AND P5, PT, R75, 0x1, PT ;  /* 0x000000014b00780c */ /* 0x000fe20003fa4270 */
[----:B-1----:R-:W-:Y:S01]  /*55a0*/  @!P0 FMUL.FTZ R97, R97, R10 ;  /* 0x0000000a61618220 */ /* 0x002fe20000410000 */
[----:B------:R-:W-:Y:S02]  /*55b0*/  F2FP.BF16.PACK_AB R19, R103, R110 ;  /* 0x0000006e6713723e */ /* 0x000fe400000010ff */
[----:B------:R-:W-:Y:S02]  /*55c0*/  IADD3 R81, P4, R81, -0x200, RZ ;  /* 0xfffffe0051517810 */ /* 0x000fe40007f9e0ff */
[----:B------:R-:W-:Y:S01]  /*55d0*/  F2FP.BF16.PACK_AB R16, R97, R116 ;  /* 0x000000746110723e */ /* 0x000fe200000010ff */
[----:B------:R-:W-:Y:S01]  /*55e0*/  FADD.FTZ R116, R116, R87 ;  /* 0x0000005774747221 */ /* 0x000fe20000010000 */
[----:B------:R-:W-:Y:S01]  /*55f0*/  MOV R75, R24 ;  /* 0x00000018004b7202 */ /* 0x000fe20000000f00 */
[C---:B0-----:R-:W-:Y:S01]  /*5600*/  IMAD R7, R93.reuse, c[0x0][0x304], R0 ;  /* 0x0000c1005d077a24 */ /* 0x041fe200078e0200 */
[----:B------:R-:W-:Y:S01]  /*5610*/  IADD3.X R78, R78, -0x1, RZ, P1, !PT ;  /* 0xffffffff4e4e7810 */ /* 0x000fe20000ffe4ff */
[----:B------:R-:W-:Y:S01]  /*5620*/  IMAD.WIDE.U32 R4, R93, c[0x0][0x300], R12 ;  /* 0x0000c0005d047a25 */ /* 0x000fe200078e000c */
[----:B------:R-:W-:-:S02]  /*5630*/  IADD3.X R84, R84, -0x1, RZ, P3, !PT ;  /* 0xffffffff54547810 */ /* 0x000fc40001ffe4ff */
[----:B------:R-:W-:Y:S01]  /*5640*/  IADD3.X R80, R80, -0x1, RZ, P4, !PT ;  /* 0xffffffff50507810 */ /* 0x000fe200027fe4ff */
        /* <DEDUP_REMOVED lines=15> */
[----:B------:R-:W-:-:S04]  /*5740*/  FADD.FTZ R110, R101, R110 ;  /* 0x0000006e656e7221 */ /* 0x000fc80000010000 */
[----:B------:R-:W-:Y:S01]  /*5750*/  FADD.FTZ R87, R110, R103 ;  /* 0x000000676e577221 */ /* 0x000fe20000010000 */
[----:B0-----:R0:W-:Y:S01]  /*5760*/  STG.E.128 [R4.64], R8 ;  /* 0x0000000804007986 */ /* 0x0011e2000c101d06 */
[----:B------:R-:W-:Y:S01]  /*5770*/  @!P5 CALL.REL.NOINC `(.L_x_7852) ;  /* 0x000000100000d944 */ /* 0x000fe20003c00000 */
[----:B------:R-:W-:Y:S05]  /*5780*/  BRA `(.L_x_7892) ;  /* 0xffffb1a000007947 */ /* 0x000fea000383ffff */
.L_x_7852:
        /* <DEDUP_REMOVED lines=24> */
.L_x_7894:
[----:B0-----:R-:W-:Y:S05]  /*5910*/  BSYNC B0 ;  /* 0x0000000000007941 */ /* 0x001fea0003800000 */
.L_x_7893:
        /* <DEDUP_REMOVED lines=23> */
.L_x_7896:
[----:B0-----:R-:W0:Y:S02]  /*5a90*/  S2R R9, SR_TID.X ;  /* 0x0000000000097919 */ /* 0x001e240000002100 */
.L_x_7897:
[----:B0-----:R-:W-:Y:S05]  /*5aa0*/  BSYNC B0 ;  /* 0x0000000000007941 */ /* 0x001fea0003800000 */
.L_x_7895:
[----:B------:R-:W-:-:S13]  /*5ab0*/  ISETP.GE.AND P0, PT, R9, c[0x0][0x16c], PT ;  /* 0x00005b0009007a0c */ /* 0x000fda0003f06270 */
[----:B------:R-:W-:Y:S05]  /*5ac0*/  @P0 EXIT ;  /* 0x000000000000094d */ /* 0x000fea0003800000 */
[----:B------:R-:W-:Y:S02]  /*5ad0*/  IMAD R92, R92, c[0x0][0x288], RZ ;  /* 0x0000a2005c5c7a24 */ /* 0x000fe400078e02ff */
[----:B------:R-:W-:-:S04]  /*5ae0*/  IMAD.WIDE.U32 R2, R93, c[0x0][0x288], RZ ;  /* 0x0000a2005d027a25 */ /* 0x000fc800078e00ff */
[----:B------:R-:W-:-:S05]  /*5af0*/  IMAD R13, R93, c[0x0][0x28c], R92 ;  /* 0x0000a3005d0d7a24 */ /* 0x000fca00078e025c */
[----:B------:R-:W-:Y:S02]  /*5b00*/  IADD3 R13, R3, R13, RZ ;  /* 0x0000000d030d7210 */ /* 0x000fe40007ffe0ff */
.L_x_7898:
        /* <DEDUP_REMOVED lines=16> */
.L_x_7899:
        /* <DEDUP_REMOVED lines=15> */
.L_x_9131:


//--------------------- .text._Z25selective_scan_bwd_kernelI32Selective_Scan_bwd_kernel_traitsILi32ELi4ELb0ELb0ELb0ELb0ELb0EN3c108BFloat16EfEEv12SSMParamsBwd --------------------------
	.section	.text._Z25selective_scan_bwd_kernelI32Selective_Scan_bwd_kernel_traitsILi32ELi4ELb0ELb0ELb0ELb0ELb0EN3c108BFloat16EfEEv12SSMParamsBwd,"ax",@progbits
	.sectioninfo	@"SHI_REGISTERS=108"
	.align	128
        .global         _Z25selective_scan_bwd_kernelI32Selective_Scan_bwd_kernel_traitsILi32ELi4ELb0ELb0ELb0ELb0ELb0EN3c108BFloat16EfEEv12SSMParamsBwd
        .type           _Z25selective_scan_bwd_kernelI32Selective_Scan_bwd_kernel_traitsILi32ELi4ELb0ELb0ELb0ELb0ELb0EN3c108BFloat16EfEEv12SSMParamsBwd,@function
        .size           _Z25selective_scan_bwd_kernelI32Selective_Scan_bwd_kernel_traitsILi32ELi4ELb0ELb0ELb0ELb0ELb0EN3c108BFloat16EfEEv12SSMParamsBwd,(.L_x_9132 - _Z25selective_scan_bwd_kernelI32Selective_Scan_bwd_kernel_traitsILi32ELi4ELb0ELb0ELb0ELb0ELb0EN3c108BFloat16EfEEv12SSMParamsBwd)
        .other          _Z25selective_scan_bwd_kernelI32Selective_Scan_bwd_kernel_traitsILi32ELi4ELb0ELb0ELb0ELb0ELb0EN3c108BFloat16EfEEv12SSMParamsBwd,@"STO_CUDA_ENTRY STV_DEFAULT"
_Z25selective_scan_bwd_kernelI32Selective_Scan_bwd_kernel_traitsILi32ELi4ELb0ELb0ELb0ELb0ELb0EN3c108BFloat16EfEEv12SSMParamsBwd:
.text._Z25selective_scan_bwd_kernelI32Selective_Scan_bwd_kernel_traitsILi32ELi4ELb0ELb0ELb0ELb0ELb0EN3c108BFloat16EfEEv12SSMParamsBwd:
        /* <DEDUP_REMOVED lines=15> */
[C---:B------:R-:W-:Y:S02]  /*00f0*/  @P0 LEA R8, P2, R50.reuse, c[0x0][0x238], 0x2 ;  /* 0x00008e0032080a11 */ /* 0x040fe400078410ff */
[----:B------:R-:W-:Y:S01]  /*0100*/  @P1 LEA R10, P3, R50, c[0x0][0x250], 0x2 ;  /* 0x00009400320a1a11 */ /* 0x000fe200078610ff */
[----:B------:R-:W-:Y:S01]  /*0110*/  IMAD R15, R44, c[0x0][0x1e4], R15 ;  /* 0x000079002c0f7a24 */ /* 0x000fe200078e020f */
[--C-:B------:R-:W-:Y:S01]  /*0120*/  @P0 LEA.HI.X R9, R50, c[0x0][0x23c], R49.reuse, 0x2, P2 ;  /* 0x00008f0032090a11 */ /* 0x100fe200010f1431 */
[----:B------:R-:W-:Y:S01]  /*0130*/  IMAD R7, R42, c[0x0][0x1d0], RZ ;  /* 0x000074002a077a24 */ /* 0x000fe200078e02ff */
[----:B------:R-:W-:Y:S02]  /*0140*/  @P1 LEA.HI.X R11, R50, c[0x0][0x254], R49, 0x2, P3 ;  /* 0x00009500320b1a11 */ /* 0x000fe400018f1431 */
[----:B------:R-:W-:Y:S01]  /*0150*/  IADD3 R5, R5, R15, RZ ;  /* 0x0000000f05057210 */ /* 0x000fe20007ffe0ff */
[C---:B------:R-:W-:Y:S01]  /*0160*/  IMAD.WIDE.U32 R2, R44.reuse, c[0x0][0x1d0], RZ ;  /* 0x000074002c027a25 */ /* 0x040fe200078e00ff */
[----:B------:R0:W5:Y:S03]  /*0170*/  @P0 LDG.E R48, [R8.64] ;  /* 0x0000000608300981 */ /* 0x000166000c1e1900 */
[----:B------:R-:W-:Y:S01]  /*0180*/  IMAD R13, R44, c[0x0][0x1d4], R7 ;  /* 0x000075002c0d7a24 */ /* 0x000fe200078e0207 */
[----:B------:R1:W5:Y:S01]  /*0190*/  @P1 LDG.E R46, [R10.64] ;  /* 0x000000060a2e1981 */ /* 0x000362000c1e1900 */
[----:B------:R-:W-:Y:S01]  /*01a0*/  IMAD R15, R49, c[0x0][0x1e8], RZ ;  /* 0x00007a00310f7a24 */ /* 0x000fe200078e02ff */
[----:B------:R-:W-:Y:S01]  /*01b0*/  ISETP.GE.AND P3, PT, R0, 0x1, PT ;  /* 0x000000010000780c */ /* 0x000fe20003f66270 */
[----:B------:R-:W-:Y:S01]  /*01c0*/  IMAD.WIDE.U32 R4, R50, c[0x0][0x1e8], R4 ;  /* 0x00007a0032047a25 */ /* 0x000fe200078e0004 */
[----:B------:R-:W-:Y:S01]  /*01d0*/  IADD3 R3, R3, R13, RZ ;  /* 0x0000000d03037210 */ /* 0x000fe20007ffe0ff */
[----:B------:R-:W-:Y:S01]  /*01e0*/  HFMA2.MMA R40, -RZ, RZ, 0, 0 ;  /* 0x00000000ff287435 */ /* 0x000fe200000001ff */
[----:B0-----:R-:W-:Y:S01]  /*01f0*/  LEA R9, R0, 0xffffff80, 0x7 ;  /* 0xffffff8000097811 */ /* 0x001fe200078e38ff */
[----:B------:R-:W-:-:S02]  /*0200*/  IMAD R17, R42, c[0x0][0x278], RZ ;  /* 0x00009e002a117a24 */ /* 0x000fc400078e02ff */
[----:B------:R-:W-:Y:S01]  /*0210*/  IMAD R15, R50, c[0x0][0x1ec], R15 ;  /* 0x00007b00320f7a24 */ /* 0x000fe200078e020f */
[----:B-1----:R-:W-:Y:S01]  /*0220*/  SHF.R.S32.HI R11, RZ, 0x1f, R9 ;  /* 0x0000001fff0b7819 */ /* 0x002fe20000011409 */
[----:B------:R-:W-:Y:S01]  /*0230*/  IMAD.WIDE.U32 R6, R44, c[0x0][0x278], RZ ;  /* 0x00009e002c067a25 */ /* 0x000fe200078e00ff */
[----:B------:R-:W-:-:S03]  /*0240*/  IADD3 R32, P1, R9, R4, RZ ;  /* 0x0000000409207210 */ /* 0x000fc60007f3e0ff */
[----:B------:R-:W-:Y:S01]  /*0250*/  IMAD R17, R44, c[0x0][0x27c], R17 ;  /* 0x00009f002c117a24 */ /* 0x000fe200078e0211 */
[----:B------:R-:W-:Y:S01]  /*0260*/  IADD3.X R5, R11, R5, R15, P1, !PT ;  /* 0x000000050b057210 */ /* 0x000fe20000ffe40f */
[----:B------:R-:W-:Y:S01]  /*0270*/  IMAD R13, R49, c[0x0][0x1d8], RZ ;  /* 0x00007600310d7a24 */ /* 0x000fe200078e02ff */
[----:B------:R-:W-:Y:S01]  /*0280*/  LEA R33, P1, R32, c[0x0][0x248], 0x1 ;  /* 0x0000920020217a11 */ /* 0x000fe200078208ff */
[----:B------:R-:W-:-:S03]  /*0290*/  IMAD.WIDE.U32 R2, R50, c[0x0][0x1d8], R2 ;  /* 0x0000760032027a25 */ /* 0x000fc600078e0002 */
[----:B------:R-:W-:Y:S01]  /*02a0*/  LEA.HI.X R32, R32, c[0x0][0x24c], R5, 0x1, P1 ;  /* 0x0000930020207a11 */ /* 0x000fe200008f0c05 */
[----:B------:R-:W-:Y:S01]  /*02b0*/  IMAD.IADD R7, R7, 0x1, R17 ;  /* 0x0000000107077824 */ /* 0x000fe200078e0211 */
[----:B------:R-:W-:Y:S01]  /*02c0*/  IADD3 R34, P0, R9, R2, RZ ;  /* 0x0000000209227210 */ /* 0x000fe20007f1e0ff */
[C---:B------:R-:W-:Y:S01]  /*02d0*/  IMAD R13, R50.reuse, c[0x0][0x1dc], R13 ;  /* 0x00007700320d7a24 */ /* 0x040fe200078e020d */
[----:B------:R-:W-:Y:S01]  /*02e0*/  ISETP.NE.U32.AND P1, PT, RZ, c[0x0][0x260], PT ;  /* 0x00009800ff007a0c */ /* 0x000fe20003f25070 */
[----:B------:R-:W-:Y:S01]  /*02f0*/  IMAD R17, R49, c[0x0][0x280], RZ ;  /* 0x0000a00031117a24 */ /* 0x000fe200078e02ff */
[----:B------:R-:W-:Y:S01]  /*0300*/  CS2R R4, SRZ ;  /* 0x0000000000047805 */ /* 0x000fe2000001ff00 */
[----:B------:R-:W-:Y:S01]  /*0310*/  IMAD.WIDE.U32 R6, R50, c[0x0][0x280], R6 ;  /* 0x0000a00032067a25 */ /* 0x000fe200078e0006 */
[----:B------:R-:W-:Y:S02]  /*0320*/  IADD3.X R3, R11, R3, R13, P0, !PT ;  /* 0x000000030b037210 */ /* 0x000fe400007fe40d */
[----:B------:R-:W-:Y:S01]  /*0330*/  LEA R14, P0, R34, c[0x0][0x240], 0x1 ;  /* 0x00009000220e7a11 */ /* 0x000fe200078008ff */
[C---:B------:R-:W-:Y:S01]  /*0340*/  IMAD R17, R50.reuse, c[0x0][0x284], R17 ;  /* 0x0000a10032117a24 */ /* 0x040fe200078e0211 */
[----:B------:R-:W-:Y:S01]  /*0350*/  IADD3 R9, P2, R9, R6, RZ ;  /* 0x0000000609097210 */ /* 0x000fe20007f5e0ff */
[----:B------:R-:W-:Y:S01]  /*0360*/  IMAD R15, R49, c[0x0][0x288], RZ ;  /* 0x0000a200310f7a24 */ /* 0x000fe200078e02ff */
[----:B------:R-:W-:Y:S01]  /*0370*/  ISETP.NE.AND.EX P1, PT, RZ, c[0x0][0x264], PT, P1 ;  /* 0x00009900ff007a0c */ /* 0x000fe20003f25310 */
[----:B------:R-:W-:Y:S01]  /*0380*/  IMAD.WIDE.U32 R12, R50, c[0x0][0x2a8], RZ ;  /* 0x0000aa00320c7a25 */ /* 0x000fe200078e00ff */
[----:B------:R-:W-:-:S02]  /*0390*/  IADD3.X R30, R11, R7, R17, P2, !PT ;  /* 0x000000070b1e7210 */ /* 0x000fc400017fe411 */
[----:B------:R-:W-:Y:S01]  /*03a0*/  LEA.HI.X R34, R34, c[0x0][0x244], R3, 0x1, P0 ;  /* 0x0000910022227a11 */ /* 0x000fe200000f0c03 */
[C---:B------:R-:W-:Y:S01]  /*03b0*/  IMAD R7, R49.reuse, c[0x0][0x2a8], RZ ;  /* 0x0000aa0031077a24 */ /* 0x040fe200078e02ff */
        /* <DEDUP_REMOVED lines=8> */
[----:B------:R-:W-:Y:S01]  /*0440*/  LEA R31, P4, R9, c[0x0][0x308], 0x1 ;  /* 0x0000c200091f7a11 */ /* 0x000fe200078808ff */
[----:B------:R-:W-:Y:S01]  /*0450*/  @P1 IMAD.MOV.U32 R19, RZ, RZ, 0x8 ;  /* 0x00000008ff131424 */ /* 0x000fe200078e00ff */
[----:B------:R-:W-:Y:S01]  /*0460*/  IADD3 R45, R13, R45, RZ ;  /* 0x0000002d0d2d7210 */ /* 0x000fe20007ffe0ff */
[----:B------:R-:W-:Y:S01]  /*0470*/  @P1 IMAD R0, R0, c[0x0][0x174], RZ ;  /* 0x00005d0000001a24 */ /* 0x000fe200078e02ff */
[----:B------:R-:W-:Y:S01]  /*0480*/  LEA.HI.X R30, R9, c[0x0][0x30c], R30, 0x1, P4 ;  /* 0x0000c300091e7a11 */ /* 0x000fe200020f0c1e */
[----:B------:R-:W-:-:S04]  /*0490*/  IMAD.WIDE.U32 R8, R50, c[0x0][0x1b8], RZ ;  /* 0x00006e0032087a25 */ /* 0x000fc800078e00ff */
[----:B------:R-:W-:Y:S01]  /*04a0*/  @P1 IMAD R0, R0, c[0x0][0x16c], RZ ;  /* 0x00005b0000001a24 */ /* 0x000fe200078e02ff */
[C---:B------:R-:W-:Y:S01]  /*04b0*/  @P0 LEA R4, P4, R50.reuse, c[0x0][0x328], 0x2 ;  /* 0x0000ca0032040a11 */ /* 0x040fe200078810ff */
[C---:B------:R-:W-:Y:S01]  /*04c0*/  IMAD R17, R50.reuse, c[0x0][0x1bc], R17 ;  /* 0x00006f0032117a24 */ /* 0x040fe200078e0211 */
[C---:B------:R-:W-:Y:S01]  /*04d0*/  @P2 LEA R2, P5, R50.reuse, c[0x0][0x348], 0x2 ;  /* 0x0000d20032022a11 */ /* 0x040fe200078a10ff */
[C---:B------:R-:W-:Y:S01]  /*04e0*/  IMAD.WIDE.U32 R10, R50.reuse, c[0x0][0x288], RZ ;  /* 0x0000a200320a7a25 */ /* 0x040fe200078e00ff */
[C-C-:B------:R-:W-:Y:S02]  /*04f0*/  @P0 LEA.HI.X R5, R50.reuse, c[0x0][0x32c], R49.reuse, 0x2, P4 ;  /* 0x0000cb0032050a11 */ /* 0x140fe400020f1431 */
[C---:B------:R-:W-:Y:S01]  /*0500*/  @P2 LEA.HI.X R3, R50.reuse, c[0x0][0x34c], R49, 0x2, P5 ;  /* 0x0000d30032032a11 */ /* 0x040fe200028f1431 */
[----:B------:R-:W-:Y:S01]  /*0510*/  IMAD R15, R50, c[0x0][0x28c], R15 ;  /* 0x0000a300320f7a24 */ /* 0x000fe200078e020f */
[----:B------:R-:W-:Y:S01]  /*0520*/  IADD3 R41, R9, R17, RZ ;  /* 0x0000001109297210 */ /* 0x000fe20007ffe0ff */
[----:B------:R-:W-:Y:S01]  /*0530*/  @P1 IMAD.WIDE R6, R0, R19, c[0x0][0x260] ;  /* 0x0000980000061625 */ /* 0x000fe200078e0213 */
[----:B------:R-:W-:-:S03]  /*0540*/  @!P1 CS2R R6, SRZ ;  /* 0x0000000000069805 */ /* 0x000fc6000001ff00 */
[----:B------:R-:W-:Y:S01]  /*0550*/  IMAD.IADD R43, R11, 0x1, R15 ;  /* 0x000000010b2b7824 */ /* 0x000fe200078e020f */
[----:B------:R-:W-:Y:S05]  /*0560*/  @!P3 BRA `(.L_x_7900) ;  /* 0x00001f100000b947 */ /* 0x000fea0003800000 */
[----:B------:R-:W0:Y:S01]  /*0570*/  S2R R39, SR_TID.X ;  /* 0x0000000000277919 */ /* 0x000e220000002100 */
[----:B------:R-:W-:Y:S01]  /*0580*/  IMAD R15, R49, c[0x0][0x180], RZ ;  /* 0x00006000310f7a24 */ /* 0x000fe200078e02ff */
[----:B------:R-:W-:Y:S01]  /*0590*/  MOV R29, c[0x0][0x174] ;  /* 0x00005d00001d7a02 */ /* 0x000fe20000000f00 */
[C---:B------:R-:W-:Y:S01]  /*05a0*/  IMAD.WIDE.U32 R36, R50.reuse, c[0x0][0x180], RZ ;  /* 0x0000600032247a25 */ /* 0x040fe200078e00ff */
[----:B------:R-:W1:Y:S01]  /*05b0*/  S2R R35, SR_LANEID ;  /* 0x0000000000237919 */ /* 0x000e620000000000 */
[----:B------:R-:W-:Y:S02]  /*05c0*/  MOV R26, RZ ;  /* 0x000000ff001a7202 */ /* 0x000fe40000000f00 */
[----:B------:R-:W-:Y:S01]  /*05d0*/  IMAD R15, R50, c[0x0][0x184], R15 ;  /* 0x00006100320f7a24 */ /* 0x000fe200078e020f */
[----:B------:R-:W-:Y:S01]  /*05e0*/  LEA R38, P0, R36, c[0x0][0x220], 0x2 ;  /* 0x0000880024267a11 */ /* 0x000fe200078010ff */
[----:B------:R-:W-:-:S02]  /*05f0*/  IMAD.MOV.U32 R47, RZ, RZ, RZ ;  /* 0x000000ffff2f7224 */ /* 0x000fc400078e00ff */
[----:B------:R-:W-:Y:S01]  /*0600*/  IMAD.IADD R15, R37, 0x1, R15 ;  /* 0x00000001250f7824 */ /* 0x000fe200078e020f */
[----:B------:R-:W-:Y:S01]  /*0610*/  MOV R37, R14 ;  /* 0x0000000e00257202 */ /* 0x000fe20000000f00 */
[----:B------:R-:W-:-:S03]  /*0620*/  IMAD.MOV.U32 R40, RZ, RZ, RZ ;  /* 0x000000ffff287224 */ /* 0x000fc600078e00ff */
        /* <DEDUP_REMOVED lines=8> */
[----:B-1----:R-:W-:Y:S02]  /*06b0*/  LOP3.LUT R23, R28, 0x60, RZ, 0xfc, !PT ;  /* 0x000000601c177812 */ /* 0x002fe400078efcff */
.L_x_7911:
[----:B------:R-:W-:Y:S01]  /*06c0*/  BAR.SYNC.DEFER_BLOCKING 0x0 ;  /* 0x0000000000007b1d */ /* 0x000fe20000010000 */
[----:B------:R-:W-:Y:S02]  /*06d0*/  LEA R22, R29, 0xffffff80, 0x7 ;  /* 0xffffff801d167811 */ /* 0x000fe400078e38ff */
[----:B------:R-:W-:Y:S02]  /*06e0*/  SHF.L.U32 R52, R28, 0x1, RZ ;  /* 0x000000011c347819 */ /* 0x000fe400000006ff */
[----:B------:R-:W-:-:S02]  /*06f0*/  IADD3 R0, -R22, c[0x0][0x168], RZ ;  /* 0x00005a0016007a10 */ /* 0x000fc40007ffe1ff */
[C---:B0-----:R-:W-:Y:S02]  /*0700*/  SHF.L.U64.HI R53, R28.reuse, 0x1, R27 ;  /* 0x000000011c357819 */ /* 0x041fe4000001021b */
[-C--:B------:R-:W-:Y:S02]  /*0710*/  ISETP.GE.AND P0, PT, R28, R0.reuse, PT ;  /* 0x000000001c00720c */ /* 0x080fe40003f06270 */
[-C--:B------:R-:W-:Y:S02]  /*0720*/  ISETP.GE.AND P1, PT, R25, R0.reuse, PT ;  /* 0x000000001900720c */ /* 0x080fe40003f26270 */
[-C--:B------:R-:W-:Y:S02]  /*0730*/  ISETP.GE.AND P2, PT, R24, R0.reuse, PT ;  /* 0x000000001800720c */ /* 0x080fe40003f46270 */
[----:B------:R-:W-:Y:S02]  /*0740*/  ISETP.GE.AND P3, PT, R23, R0, PT ;  /* 0x000000001700720c */ /* 0x000fe40003f66270 */
[----:B-1----:R-:W-:-:S02]  /*0750*/  IADD3 R14, P4, R37, R52, RZ ;  /* 0x00000034250e7210 */ /* 0x002fc40007f9e0ff */
[----:B------:R-:W-:Y:S02]  /*0760*/  PRMT R0, RZ, 0x7610, R0 ;  /* 0x00007610ff007816 */ /* 0x000fe40000000000 */
[----:B------:R-:W-:Y:S01]  /*0770*/  PRMT R18, RZ, 0x7610, R18 ;  /* 0x00007610ff127816 */ /* 0x000fe20000000012 */
[----:B------:R-:W-:Y:S01]  /*0780*/  IMAD.X R15, R34, 0x1, R53, P4 ;  /* 0x00000001220f7824 */ /* 0x000fe200020e0635 */
[----:B------:R-:W-:Y:S02]  /*0790*/  PRMT R19, RZ, 0x7610, R19 ;  /* 0x00007610ff137816 */ /* 0x000fe40000000013 */
[----:B------:R-:W-:Y:S02]  /*07a0*/  PRMT R20, RZ, 0x7610, R20 ;  /* 0x00007610ff147816 */ /* 0x000fe40000000014 */
[----:B------:R-:W2:Y:S04]  /*07b0*/  @!P0 LDG.E.U16 R0, [R14.64] ;  /* 0x000000060e008981 */ /* 0x000ea8000c1e1500 */
[----:B------:R-:W3:Y:S04]  /*07c0*/  @!P1 LDG.E.U16 R18, [R14.64+0x40] ;  /* 0x000040060e129981 */ /* 0x000ee8000c1e1500 */
[----:B------:R-:W4:Y:S04]  /*07d0*/  @!P2 LDG.E.U16 R19, [R14.64+0x80] ;  /* 0x000080060e13a981 */ /* 0x000f28000c1e1500 */
[----:B------:R-:W4:Y:S01]  /*07e0*/  @!P3 LDG.E.U16 R20, [R14.64+0xc0] ;  /* 0x0000c0060e14b981 */ /* 0x000f22000c1e1500 */
[----:B------:R-:W-:-:S02]  /*07f0*/  SHF.L.U32 R21, R35, 0x1, RZ ;  /* 0x0000000123157819 */ /* 0x000fc400000006ff */
[----:B------:R-:W-:Y:S02]  /*0800*/  IADD3 R16, P0, R33, R52, RZ ;  /* 0x0000003421107210 */ /* 0x000fe40007f1e0ff */
[----:B------:R-:W-:Y:S02]  /*0810*/  IADD3 R51, -R22, c[0x0][0x168], RZ ;  /* 0x00005a0016337a10 */ /* 0x000fe40007ffe1ff */
[----:B------:R-:W-:Y:S01]  /*0820*/  PRMT R54, RZ, 0x7610, R54 ;  /* 0x00007610ff367816 */ /* 0x000fe20000000036 */
[----:B------:R-:W-:Y:S01]  /*0830*/  IMAD.X R17, R32, 0x1, R53, P0 ;  /* 0x0000000120117824 */ /* 0x000fe200000e0635 */
        /* <DEDUP_REMOVED lines=8> */
[----:B---3--:R0:W-:Y:S04]  /*08c0*/  STS.U16 [R21+0x40], R18 ;  /* 0x0000401215007388 */ /* 0x0081e80000000400 */
[----:B----4-:R-:W-:Y:S04]  /*08d0*/  STS.U16 [R21+0x80], R19 ;  /* 0x0000801315007388 */ /* 0x010fe80000000400 */
[----:B------:R1:W-:Y:S01]  /*08e0*/  STS.U16 [R21+0xc0], R20 ;  /* 0x0000c01415007388 */ /* 0x0003e20000000400 */
[----:B------:R-:W-:-:S06]  /*08f0*/  NOP ;  /* 0x0000000000007918 */ /* 0x000fcc0000000000 */
[----:B------:R-:W-:Y:S04]  /*0900*/  LDS.64 R66, [R35.X8] ;  /* 0x0000000023427984 */ /* 0x000fe80000008a00 */
[----:B------:R-:W-:Y:S06]  /*0910*/  BAR.SYNC.DEFER_BLOCKING 0x0 ;  /* 0x0000000000007b1d */ /* 0x000fec0000010000 */
[----:B------:R2:W3:Y:S04]  /*0920*/  @!P0 LDG.E.U16 R54, [R16.64] ;  /* 0x0000000610368981 */ /* 0x0004e8000c1e1500 */
[----:B------:R2:W4:Y:S04]  /*0930*/  @!P1 LDG.E.U16 R56, [R16.64+0x40] ;  /* 0x0000400610389981 */ /* 0x000528000c1e1500 */
[----:B------:R2:W4:Y:S04]  /*0940*/  @!P2 LDG.E.U16 R58, [R16.64+0x80] ;  /* 0x00008006103aa981 */ /* 0x000528000c1e1500 */
[----:B------:R2:W4:Y:S01]  /*0950*/  @!P3 LDG.E.U16 R60, [R16.64+0xc0] ;  /* 0x0000c006103cb981 */ /* 0x000522000c1e1500 */
[----:B------:R-:W-:-:S02]  /*0960*/  ISETP.GE.AND P0, PT, R28, R51, PT ;  /* 0x000000331c00720c */ /* 0x000fc40003f06270 */
[-C--:B------:R-:W-:Y:S02]  /*0970*/  ISETP.GE.AND P1, PT, R25, R51.reuse, PT ;  /* 0x000000331900720c */ /* 0x080fe40003f26270 */
[-C--:B------:R-:W-:Y:S02]  /*0980*/  ISETP.GE.AND P2, PT, R24, R51.reuse, PT ;  /* 0x000000331800720c */ /* 0x080fe40003f46270 */
[----:B------:R-:W-:Y:S02]  /*0990*/  ISETP.GE.AND P3, PT, R23, R51, PT ;  /* 0x000000331700720c */ /* 0x000fe40003f66270 */
[----:B0-----:R-:W-:Y:S02]  /*09a0*/  IADD3 R18, P4, R31, R52, RZ ;  /* 0x000000341f127210 */ /* 0x001fe40007f9e0ff */
[----:B------:R-:W-:Y:S02]  /*09b0*/  PRMT R0, RZ, 0x7610, R0 ;  /* 0x00007610ff007816 */ /* 0x000fe40000000000 */
[----:B--2---:R-:W-:-:S02]  /*09c0*/  PRMT R16, RZ, 0x7610, R16 ;  /* 0x00007610ff107816 */ /* 0x004fc40000000010 */
[----:B-1----:R-:W-:Y:S02]  /*09d0*/  PRMT R20, RZ, 0x7610, R20 ;  /* 0x00007610ff147816 */ /* 0x002fe40000000014 */
[----:B------:R-:W-:Y:S02]  /*09e0*/  PRMT R62, RZ, 0x7610, R62 ;  /* 0x00007610ff3e7816 */ /* 0x000fe4000000003e */
[----:B------:R-:W-:Y:S01]  /*09f0*/  IADD3.X R19, R30, R53, RZ, P4, !PT ;  /* 0x000000351e137210 */ /* 0x000fe200027fe4ff */
[----:B---3--:R-:W-:Y:S04]  /*0a00*/  STS.U16 [R21], R54 ;  /* 0x0000003615007388 */ /* 0x008fe80000000400 */
[----:B----4-:R-:W-:Y:S04]  /*0a10*/  STS.U16 [R21+0x40], R56 ;  /* 0x0000403815007388 */ /* 0x010fe80000000400 */
[----:B------:R-:W-:Y:S04]  /*0a20*/  STS.U16 [R21+0x80], R58 ;  /* 0x0000803a15007388 */ /* 0x000fe80000000400 */
[----:B------:R-:W-:Y:S01]  /*0a30*/  STS.U16 [R21+0xc0], R60 ;  /* 0x0000c03c15007388 */ /* 0x000fe20000000400 */
[----:B------:R-:W-:-:S06]  /*0a40*/  NOP ;  /* 0x0000000000007918 */ /* 0x000fcc0000000000 */
[----:B------:R-:W0:Y:S04]  /*0a50*/  LDS.64 R14, [R35.X8] ;  /* 0x00000000230e7984 */ /* 0x000e280000008a00 */
[----:B------:R-:W-:Y:S06]  /*0a60*/  BAR.SYNC.DEFER_BLOCKING 0x0 ;  /* 0x0000000000007b1d */ /* 0x000fec0000010000 */
[----:B------:R1:W2:Y:S04]  /*0a70*/  @!P0 LDG.E.U16 R0, [R18.64] ;  /* 0x0000000612008981 */ /* 0x0002a8000c1e1500 */
[----:B------:R1:W3:Y:S04]  /*0a80*/  @!P1 LDG.E.U16 R16, [R18.64+0x40] ;  /* 0x0000400612109981 */ /* 0x0002e8000c1e1500 */
[----:B------:R1:W4:Y:S04]  /*0a90*/  @!P2 LDG.E.U16 R20, [R18.64+0x80] ;  /* 0x000080061214a981 */ /* 0x000328000c1e1500 */
[----:B------:R1:W4:Y:S01]  /*0aa0*/  @!P3 LDG.E.U16 R62, [R18.64+0xc0] ;  /* 0x0000c006123eb981 */ /* 0x000322000c1e1500 */
[----:B------:R-:W-:Y:S01]  /*0ab0*/  IMAD.MOV.U32 R17, RZ, RZ, c[0x0][0x16c] ;  /* 0x00005b00ff117624 */ /* 0x000fe200078e00ff */
[--C-:B0-----:R-:W-:Y:S01]  /*0ac0*/  PRMT R73, RZ, 0x5410, R14.reuse ;  /* 0x00005410ff497816 */ /* 0x101fe2000000000e */
[----:B------:R-:W-:Y:S01]  /*0ad0*/  IMAD.MOV.U32 R51, RZ, RZ, RZ ;  /* 0x000000ffff337224 */ /* 0x000fe200078e00ff */
[----:B------:R-:W-:-:S02]  /*0ae0*/  PRMT R75, RZ, 0x7610, R14 ;  /* 0x00007610ff4b7816 */ /* 0x000fc4000000000e */
[----:B------:R-:W-:Y:S02]  /*0af0*/  ISETP.GE.AND P0, PT, R17, 0x1, PT ;  /* 0x000000011100780c */ /* 0x000fe40003f06270 */
[--C-:B------:R-:W-:Y:S01]  /*0b00*/  PRMT R77, RZ, 0x5410, R15.reuse ;  /* 0x00005410ff4d7816 */ /* 0x100fe2000000000f */
[----:B-1----:R-:W-:Y:S01]  /*0b10*/  CS2R R18, SRZ ;  /* 0x0000000000127805 */ /* 0x002fe2000001ff00 */
[----:B------:R-:W-:Y:S01]  /*0b20*/  PRMT R79, RZ, 0x7610, R15 ;  /* 0x00007610ff4f7816 */ /* 0x000fe2000000000f */
[----:B--2---:R0:W-:Y:S04]  /*0b30*/  STS.U16 [R21], R0 ;  /* 0x0000000015007388 */ /* 0x0041e80000000400 */
[----:B---3--:R1:W-:Y:S04]  /*0b40*/  STS.U16 [R21+0x40], R16 ;  /* 0x0000401015007388 */ /* 0x0083e80000000400 */
[----:B----4-:R2:W-:Y:S01]  /*0b50*/  STS.U16 [R21+0x80], R20 ;  /* 0x0000801415007388 */ /* 0x0105e20000000400 */
[----:B0-----:R-:W-:-:S03]  /*0b60*/  PRMT R0, RZ, 0x5410, R66 ;  /* 0x00005410ff007816 */ /* 0x001fc60000000042 */
[----:B------:R0:W-:Y:S01]  /*0b70*/  STS.U16 [R21+0xc0], R62 ;  /* 0x0000c03e15007388 */ /* 0x0001e20000000400 */
[----:B------:R-:W-:-:S06]  /*0b80*/  NOP ;  /* 0x0000000000007918 */ /* 0x000fcc0000000000 */
[----:B------:R-:W3:Y:S01]  /*0b90*/  LDS.64 R54, [R35.X8] ;  /* 0x0000000023367984 */ /* 0x000ee20000008a00 */
[----:B-1----:R-:W-:Y:S01]  /*0ba0*/  PRMT R16, RZ, 0x5410, R67 ;  /* 0x00005410ff107816 */ /* 0x002fe20000000043 */
[----:B--2---:R-:W-:Y:S01]  /*0bb0*/  IMAD.MOV.U32 R20, RZ, RZ, RZ ;  /* 0x000000ffff147224 */ /* 0x004fe200078e00ff */
[----:B0-----:R-:W-:-:S04]  /*0bc0*/  MOV R21, c[0x0][0x174] ;  /* 0x00005d0000157a02 */ /* 0x001fc80000000f00 */
[----:B------:R-:W-:Y:S02]  /*0bd0*/  LEA R21, R21, R26, 0x7 ;  /* 0x0000001a15157211 */ /* 0x000fe400078e38ff */
[--C-:B---3--:R-:W-:Y:S02]  /*0be0*/  PRMT R61, RZ, 0x5410, R54.reuse ;  /* 0x00005410ff3d7816 */ /* 0x108fe40000000036 */
[----:B------:R-:W-:Y:S02]  /*0bf0*/  PRMT R59, RZ, 0x7610, R54 ;  /* 0x00007610ff3b7816 */ /* 0x000fe40000000036 */
[--C-:B------:R-:W-:Y:S01]  /*0c00*/  PRMT R57, RZ, 0x5410, R55.reuse ;  /* 0x00005410ff397816 */ /* 0x100fe20000000037 */
[C---:B------:R-:W-:Y:S01]  /*0c10*/  FFMA.FTZ R40, R61.reuse, R0, R40 ;  /* 0x000000003d287223 */ /* 0x040fe20000010028 */
[----:B------:R-:W-:Y:S01]  /*0c20*/  PRMT R0, RZ, 0x7610, R66 ;  /* 0x00007610ff007816 */ /* 0x000fe20000000042 */
[-C--:B-----5:R-:W-:Y:S01]  /*0c30*/  FMUL.FTZ R65, R61, R48.reuse ;  /* 0x000000303d417220 */ /* 0x0a0fe20000410000 */
[----:B------:R-:W-:Y:S01]  /*0c40*/  PRMT R55, RZ, 0x7610, R55 ;  /* 0x00007610ff377816 */ /* 0x000fe20000000037 */
[----:B------:R-:W-:-:S02]  /*0c50*/  FMUL.FTZ R56, R59, R48 ;  /* 0x000000303b387220 */ /* 0x000fc40000410000 */
[----:B------:R-:W-:Y:S01]  /*0c60*/  FFMA.FTZ R0, R59, R0, R40 ;  /* 0x000000003b007223 */ /* 0x000fe20000010028 */
[----:B------:R-:W-:Y:S01]  /*0c70*/  PRMT R40, RZ, 0x7610, R67 ;  /* 0x00007610ff287816 */ /* 0x000fe20000000043 */
[C---:B------:R-:W-:Y:S02]  /*0c80*/  FMUL.FTZ R63, R57.reuse, R48 ;  /* 0x00000030393f7220 */ /* 0x040fe40000410000 */
[----:B------:R-:W-:Y:S02]  /*0c90*/  FFMA.FTZ R0, R57, R16, R0 ;  /* 0x0000001039007223 */ /* 0x000fe40000010000 */
[C---:B------:R-:W-:Y:S02]  /*0ca0*/  FMUL.FTZ R54, R55.reuse, R48 ;  /* 0x0000003037367220 */ /* 0x040fe40000410000 */
[----:B------:R-:W-:Y:S01]  /*0cb0*/  FFMA.FTZ R40, R55, R40, R0 ;  /* 0x0000002837287223 */ /* 0x000fe20000010000 */
[----:B------:R-:W-:Y:S01]  /*0cc0*/  SHF.R.S32.HI R0, RZ, 0x1f, R21 ;  /* 0x0000001fff007819 */ /* 0x000fe20000011415 */
[----:B------:R-:W-:Y:S06]  /*0cd0*/  BAR.SYNC.DEFER_BLOCKING 0x0 ;  /* 0x0000000000007b1d */ /* 0x000fec0000010000 */
[----:B------:R-:W-:Y:S05]  /*0ce0*/  @!P0 BRA `(.L_x_7901) ;  /* 0x0000109000008947 */ /* 0x000fea0003800000 */
[----:B------:R-:W-:Y:S01]  /*0cf0*/  IMAD R69, R49, c[0x0][0x198], RZ ;  /* 0x0000660031457a24 */ /* 0x000fe200078e02ff */
[C---:B------:R-:W-:Y:S01]  /*0d00*/  IADD3 R51, R29.reuse, -0x1, RZ ;  /* 0xffffffff1d337810 */ /* 0x040fe20007ffe0ff */
[C---:B------:R-:W-:Y:S01]  /*0d10*/  IMAD.WIDE.U32 R16, R50.reuse, c[0x0][0x198], RZ ;  /* 0x0000660032107a25 */ /* 0x040fe200078e00ff */
[----:B------:R-:W-:Y:S01]  /*0d20*/  IADD3 R15, R29, -0x2, RZ ;  /* 0xfffffffe1d0f7810 */ /* 0x000fe20007ffe0ff */
[----:B------:R-:W-:Y:S01]  /*0d30*/  HFMA2.MMA R98, -RZ, RZ, 0, 0 ;  /* 0x00000000ff627435 */ /* 0x000fe200000001ff */
[----:B------:R-:W-:Y:S01]  /*0d40*/  LEA.HI R14, R51, R51, RZ, 0x1 ;  /* 0x00000033330e7211 */ /* 0x000fe200078f08ff */
[----:B------:R-:W-:Y:S01]  /*0d50*/  IMAD R69, R50, c[0x0][0x19c], R69 ;  /* 0x0000670032457a24 */ /* 0x000fe200078e0245 */
[----:B------:R-:W-:Y:S01]  /*0d60*/  LEA R58, P0, R16, c[0x0][0x228], 0x2 ;  /* 0x00008a00103a7a11 */ /* 0x000fe200078010ff */
[----:B------:R-:W-:Y:S01]  /*0d70*/  IMAD R15, R15, c[0x0][0x16c], RZ ;  /* 0x00005b000f0f7a24 */ /* 0x000fe200078e02ff */
[----:B------:R-:W-:Y:S01]  /*0d80*/  LOP3.LUT R60, R14, 0xfffffe, RZ, 0xc0, !PT ;  /* 0x00fffffe0e3c7812 */ /* 0x000fe200078ec0ff */
[----:B------:R-:W-:Y:S01]  /*0d90*/  FADD.FTZ R64, R75, R46 ;  /* 0x0000002e4b407221 */ /* 0x000fe20000010000 */
[----:B------:R-:W-:Y:S01]  /*0da0*/  IADD3 R69, R17, R69, RZ ;  /* 0x0000004511457210 */ /* 0x000fe20007ffe0ff */
[----:B------:R-:W-:Y:S01]  /*0db0*/  IMAD.WIDE R14, R15, 0x8, R6 ;  /* 0x000000080f0e7825 */ /* 0x000fe200078e0206 */
[----:B------:R-:W-:Y:S01]  /*0dc0*/  HFMA2.MMA R75, -RZ, RZ, 0, 0 ;  /* 0x00000000ff4b7435 */ /* 0x000fe200000001ff */
[----:B------:R-:W-:Y:S01]  /*0dd0*/  UMOV UR4, URZ ;  /* 0x0000003f00047c82 */ /* 0x000fe20008000000 */
[----:B------:R-:W-:Y:S01]  /*0de0*/  LEA.HI.X R69, R16, c[0x0][0x22c], R69, 0x2, P0 ;  /* 0x00008b0010457a11 */ /* 0x000fe200000f1445 */
[----:B------:R-:W-:Y:S01]  /*0df0*/  IMAD.IADD R76, R51, 0x1, -R60 ;  /* 0x00000001334c7824 */ /* 0x000fe200078e0a3c */
[C---:B------:R-:W-:Y:S01]  /*0e00*/  LEA R72, P0, R8.reuse, c[0x0][0x230], 0x2 ;  /* 0x00008c0008487a11 */ /* 0x040fe200078010ff */
[--C-:B------:R-:W-:Y:S01]  /*0e10*/  FADD.FTZ R62, R73, R46.reuse ;  /* 0x0000002e493e7221 */ /* 0x100fe20000010000 */
[----:B------:R-:W-:Y:S01]  /*0e20*/  MOV R60, R14 ;  /* 0x0000000e003c7202 */ /* 0x000fe20000000f00 */
[--C-:B------:R-:W-:Y:S01]  /*0e30*/  FADD.FTZ R68, R77, R46.reuse ;  /* 0x0000002e4d447221 */ /* 0x100fe20000010000 */
[----:B------:R-:W-:Y:S01]  /*0e40*/  MOV R73, R38 ;  /* 0x0000002600497202 */ /* 0x000fe20000000f00 */
[----:B------:R-:W-:Y:S01]  /*0e50*/  IMAD.MOV.U32 R71, RZ, RZ, R15 ;  /* 0x000000ffff477224 */ /* 0x000fe200078e000f */
[----:B------:R-:W-:Y:S01]  /*0e60*/  LEA.HI.X R77, R8, c[0x0][0x234], R41, 0x2, P0 ;  /* 0x00008d00084d7a11 */ /* 0x000fe200000f1429 */
[----:B------:R-:W-:-:S02]  /*0e70*/  FADD.FTZ R70, R79, R46 ;  /* 0x0000002e4f467221 */ /* 0x000fc40000010000 */
[----:B------:R-:W-:Y:S02]  /*0e80*/  IMAD.MOV.U32 R51, RZ, RZ, RZ ;  /* 0x000000ffff337224 */ /* 0x000fe400078e00ff */
[----:B------:R-:W-:Y:S02]  /*0e90*/  IMAD.MOV.U32 R74, RZ, RZ, R36 ;  /* 0x000000ffff4a7224 */ /* 0x000fe400078e0024 */
[----:B------:R-:W-:Y:S02]  /*0ea0*/  IMAD.SHL.U32 R76, R76, 0x100, RZ ;  /* 0x000001004c4c7824 */ /* 0x000fe400078e00ff */
.L_x_7906:
[----:B------:R-:W-:Y:S01]  /*0eb0*/  MOV R14, R73 ;  /* 0x00000049000e7202 */ /* 0x000fe20000000f00 */
[----:B------:R-:W-:-:S05]  /*0ec0*/  IMAD.MOV.U32 R15, RZ, RZ, R74 ;  /* 0x000000ffff0f7224 */ /* 0x000fca00078e004a */
[----:B------:R0:W2:Y:S01]  /*0ed0*/  LDG.E R78, [R14.64] ;  /* 0x000000060e4e7981 */ /* 0x0000a2000c1e1900 */
[----:B------:R-:W-:Y:S01]  /*0ee0*/  MOV R16, R58 ;  /* 0x0000003a00107202 */ /* 0x000fe20000000f00 */
[----:B------:R-:W-:-:S05]  /*0ef0*/  IMAD.MOV.U32 R17, RZ, RZ, R69 ;  /* 0x000000ffff117224 */ /* 0x000fca00078e0045 */
        /* <DEDUP_REMOVED lines=9> */
[----:B------:R-:W-:Y:S02]  /*0f90*/  ISETP.EQ.AND P0, PT, R96, RZ, P0 ;  /* 0x000000ff6000720c */ /* 0x000fe40000702270 */
[----:B------:R-:W-:Y:S02]  /*0fa0*/  MOV R84, RZ ;  /* 0x000000ff00547202 */ /* 0x000fe40000000f00 */
[----:B------:R-:W-:Y:S01]  /*0fb0*/  PRMT R85, RZ, 0x7610, R67 ;  /* 0x00007610ff557816 */ /* 0x000fe20000000043 */
[----:B------:R-:W-:Y:S08]  /*0fc0*/  BSSY B0, `(.L_x_7902) ;  /* 0x0000024000007945 */ /* 0x000ff00003800000 */
[----:B0-----:R-:W-:Y:S01]  /*0fd0*/  @P0 IMAD.MOV.U32 R14, RZ, RZ, R60 ;  /* 0x000000ffff0e0224 */ /* 0x001fe200078e003c */
[----:B------:R-:W-:Y:S01]  /*0fe0*/  @P0 MOV R15, R71 ;  /* 0x00000047000f0202 */ /* 0x000fe20000000f00 */
[----:B--2---:R-:W-:-:S04]  /*0ff0*/  FMUL.FTZ R79, R78, 1.4426950216293334961 ;  /* 0x3fb8aa3b4e4f7820 */ /* 0x004fc80000410000 */
[----:B------:R-:W-:-:S06]  /*1000*/  FMUL.FTZ R82, R62, R79 ;  /* 0x0000004f3e527220 */ /* 0x000fcc0000410000 */
[----:B------:R-:W0:Y:S02]  /*1010*/  MUFU.EX2 R82, R82 ;  /* 0x0000005200527308 */ /* 0x000e240000000800 */
[----:B0-----:R0:W-:Y:S04]  /*1020*/  STS [R83.X4+0x348], R82 ;  /* 0x0003485253007388 */ /* 0x0011e80000004800 */
[----:B------:R-:W-:Y:S01]  /*1030*/  BAR.SYNC.DEFER_BLOCKING 0x0 ;  /* 0x0000000000007b1d */ /* 0x000fe20000010000 */
[-C--:B------:R-:W-:Y:S02]  /*1040*/  FMUL.FTZ R80, R70, R79.reuse ;  /* 0x0000004f46507220 */ /* 0x080fe40000410000 */
[-C--:B------:R-:W-:Y:S02]  /*1050*/  FMUL.FTZ R87, R64, R79.reuse ;  /* 0x0000004f40577220 */ /* 0x080fe40000410000 */
[----:B------:R-:W-:Y:S01]  /*1060*/  FMUL.FTZ R89, R68, R79 ;  /* 0x0000004f44597220 */ /* 0x000fe20000410000 */
[----:B------:R1:W2:Y:S01]  /*1070*/  @P2 LDS R97, [R39.X4+0xb4c] ;  /* 0x000b4c0027612984 */ /* 0x0002a20000004800 */
[----:B------:R-:W4:Y:S01]  /*1080*/  MUFU.EX2 R80, R80 ;  /* 0x0000005000507308 */ /* 0x000f220000000800 */
[----:B---3--:R-:W-:Y:S01]  /*1090*/  FMUL.FTZ R16, R81, R16 ;  /* 0x0000001051107220 */ /* 0x008fe20000410000 */
[----:B0-----:R-:W-:Y:S01]  /*10a0*/  PRMT R83, RZ, 0x5410, R67 ;  /* 0x00005410ff537816 */ /* 0x001fe20000000043 */
[----:B------:R0:W5:Y:S05]  /*10b0*/  @P0 LDG.E R84, [R14.64+0x4] ;  /* 0x000004060e540981 */ /* 0x00016a000c1e1900 */
[----:B------:R-:W3:Y:S01]  /*10c0*/  MUFU.EX2 R87, R87 ;  /* 0x0000005700577308 */ /* 0x000ee20000000800 */
[----:B------:R-:W-:-:S07]  /*10d0*/  PRMT R79, RZ, 0x5410, R66 ;  /* 0x00005410ff4f7816 */ /* 0x000fce0000000042 */
[----:B------:R-:W1:Y:S01]  /*10e0*/  MUFU.EX2 R89, R89 ;  /* 0x0000005900597308 */ /* 0x000e620000000800 */
[----:B------:R-:W-:Y:S01]  /*10f0*/  PRMT R81, RZ, 0x7610, R66 ;  /* 0x00007610ff517816 */ /* 0x000fe20000000042 */
[-C--:B------:R-:W-:Y:S02]  /*1100*/  FMUL.FTZ R93, R57, R16.reuse ;  /* 0x00000010395d7220 */ /* 0x080fe40000410000 */
[----:B------:R-:W-:Y:S02]  /*1110*/  FMUL.FTZ R92, R55, R16 ;  /* 0x00000010375c7220 */ /* 0x000fe40000410000 */
[----:B------:R-:W-:Y:S02]  /*1120*/  FMUL.FTZ R91, R62, R79 ;  /* 0x0000004f3e5b7220 */ /* 0x000fe40000410000 */
[----:B------:R-:W-:Y:S02]  /*1130*/  FMUL.FTZ R86, R64, R81 ;  /* 0x0000005140567220 */ /* 0x000fe40000410000 */
[----:B0-----:R-:W-:-:S02]  /*1140*/  FMUL.FTZ R14, R68, R83 ;  /* 0x00000053440e7220 */ /* 0x001fc40000410000 */
[----:B------:R-:W-:Y:S02]  /*1150*/  FMUL.FTZ R15, R70, R85 ;  /* 0x00000055460f7220 */ /* 0x000fe40000410000 */
[----:B------:R-:W-:Y:S02]  /*1160*/  FMUL.FTZ R88, R59, R16 ;  /* 0x000000103b587220 */ /* 0x000fe40000410000 */
[----:B----4-:R-:W-:Y:S01]  /*1170*/  FFMA.FTZ R95, R80, R92, R93 ;  /* 0x0000005c505f7223 */ /* 0x010fe2000001005d */
[----:B------:R-:W-:Y:S05]  /*1180*/  @P2 BRA `(.L_x_7903) ;  /* 0x0000007000002947 */ /* 0x000fea0003800000 */
[----:B-1-3--:R-:W-:Y:S01]  /*1190*/  ISETP.NE.AND P0, PT, R29, c[0x0][0x174], PT ;  /* 0x00005d001d007a0c */ /* 0x00afe20003f05270 */
[----:B--2---:R-:W-:-:S12]  /*11a0*/  HFMA2.MMA R97, -RZ, RZ, 1.875, 0 ;  /* 0x3f800000ff617435 */ /* 0x004fd800000001ff */
[----:B------:R-:W-:-:S04]  /*11b0*/  @P0 LEA.HI R17, R29, R29, RZ, 0x1 ;  /* 0x0000001d1d110211 */ /* 0x000fc800078f08ff */
[----:B------:R-:W-:-:S05]  /*11c0*/  @P0 LOP3.LUT R90, R17, 0x3ffffe, RZ, 0xc0, !PT ;  /* 0x003ffffe115a0812 */ /* 0x000fca00078ec0ff */
[----:B------:R-:W-:-:S04]  /*11d0*/  @P0 IMAD.IADD R90, R29, 0x1, -R90 ;  /* 0x000000011d5a0824 */ /* 0x000fc800078e0a5a */
[----:B------:R-:W-:-:S05]  /*11e0*/  @P0 IMAD R90, R90, 0x400, R75 ;  /* 0x000004005a5a0824 */ /* 0x000fca00078e024b */
[----:B------:R0:W1:Y:S02]  /*11f0*/  @P0 LDS R97, [R90+0x348] ;  /* 0x000348005a610984 */ /* 0x0000640000000800 */
.L_x_7903:
[----:B-1-3--:R-:W-:Y:S05]  /*1200*/  BSYNC B0 ;  /* 0x0000000000007941 */ /* 0x00afea0003800000 */
.L_x_7902:
[----:B0-2---:R-:W-:Y:S01]  /*1210*/  FMUL.FTZ R90, R80, R97 ;  /* 0x00000061505a7220 */ /* 0x005fe20000410000 */
[C---:B------:R-:W-:Y:S01]  /*1220*/  ISETP.NE.AND P3, PT, R96.reuse, 0x1f, PT ;  /* 0x0000001f6000780c */ /* 0x040fe20003f65270 */
[----:B------:R-:W-:Y:S01]  /*1230*/  FMUL.FTZ R94, R61, R16 ;  /* 0x000000103d5e7220 */ /* 0x000fe20000410000 */
[----:B------:R-:W-:Y:S01]  /*1240*/  ISETP.GE.AND P0, PT, R35, 0x1, PT ;  /* 0x000000012300780c */ /* 0x000fe20003f06270 */
[----:B------:R-:W-:Y:S01]  /*1250*/  FFMA.FTZ R95, R89, R95, R88 ;  /* 0x0000005f595f7223 */ /* 0x000fe20000010058 */
[----:B------:R-:W-:Y:S01]  /*1260*/  ISETP.GE.U32.AND P4, PT, R96, 0x18, PT ;  /* 0x000000186000780c */ /* 0x000fe20003f86070 */
[----:B------:R-:W-:Y:S01]  /*1270*/  FFMA.FTZ R16, R87, R91, R86 ;  /* 0x0000005b57107223 */ /* 0x000fe20000010056 */
[----:B------:R-:W-:Y:S01]  /*1280*/  BSSY B0, `(.L_x_7904) ;  /* 0x000009b000007945 */ /* 0x000fe20003800000 */
[----:B------:R-:W-:Y:S02]  /*1290*/  FMUL.FTZ R102, R89, R90 ;  /* 0x0000005a59667220 */ /* 0x000fe40000410000 */
[----:B------:R-:W-:-:S02]  /*12a0*/  FMUL.FTZ R100, R82, R87 ;  /* 0x0000005752647220 */ /* 0x000fc40000410000 */
[----:B------:R-:W-:Y:S02]  /*12b0*/  FFMA.FTZ R90, R87, R95, R94 ;  /* 0x0000005f575a7223 */ /* 0x000fe4000001005e */
[----:B------:R-:W-:Y:S02]  /*12c0*/  FFMA.FTZ R16, R89, R16, R14 ;  /* 0x0000001059107223 */ /* 0x000fe4000001000e */
[----:B------:R-:W-:Y:S01]  /*12d0*/  FMUL.FTZ R95, R87, R102 ;  /* 0x00000066575f7220 */ /* 0x000fe20000410000 */
[----:B------:R-:W0:Y:S01]  /*12e0*/  SHFL.DOWN PT, R101, R90, 0x1, 0x1f ;  /* 0x08201f005a657f89 */ /* 0x000e2200000e0000 */
[----:B------:R-:W-:Y:S02]  /*12f0*/  FMUL.FTZ R17, R89, R100 ;  /* 0x0000006459117220 */ /* 0x000fe40000410000 */
[C---:B------:R-:W-:Y:S01]  /*1300*/  FFMA.FTZ R99, R80.reuse, R16, R15 ;  /* 0x0000001050637223 */ /* 0x040fe2000001000f */
[----:B------:R-:W1:Y:S01]  /*1310*/  SHFL.DOWN PT, R102, R95, 0x1, 0x1f ;  /* 0x08201f005f667f89 */ /* 0x000e6200000e0000 */
[----:B------:R-:W-:-:S03]  /*1320*/  FMUL.FTZ R100, R80, R17 ;  /* 0x0000001150647220 */ /* 0x000fc60000410000 */
        /* <DEDUP_REMOVED lines=18> */
[----:B---3--:R-:W-:-:S03]  /*1450*/  @P0 FMUL.FTZ R100, R100, R17 ;  /* 0x0000001164640220 */ /* 0x008fc60000410000 */
[----:B------:R-:W2:Y:S01]  /*1460*/  SHFL.UP PT, R16, R99, 0x4, RZ ;  /* 0x0480000063107989 */ /* 0x000ea200000e00ff */
[----:B------:R-:W-:-:S03]  /*1470*/  ISETP.GE.U32.AND P0, PT, R96, 0x1c, PT ;  /* 0x0000001c6000780c */ /* 0x000fc60003f06070 */
[----:B------:R-:W3:Y:S10]  /*1480*/  SHFL.UP PT, R17, R100, 0x4, RZ ;  /* 0x0480000064117989 */ /* 0x000ef400000e00ff */
[----:B0-----:R-:W-:-:S02]  /*1490*/  @!P0 FFMA.FTZ R90, R95, R101, R90 ;  /* 0x000000655f5a8223 */ /* 0x001fc4000001005a */
[----:B-1----:R-:W-:-:S03]  /*14a0*/  @!P0 FMUL.FTZ R95, R95, R102 ;  /* 0x000000665f5f8220 */ /* 0x002fc60000410000 */
[----:B------:R-:W0:Y:S01]  /*14b0*/  SHFL.DOWN PT, R103, R90, 0x8, 0x1f ;  /* 0x09001f005a677f89 */ /* 0x000e2200000e0000 */
[----:B------:R-:W-:Y:S01]  /*14c0*/  ISETP.GE.AND P0, PT, R29, c[0x0][0x174], PT ;  /* 0x00005d001d007a0c */ /* 0x000fe20003f06270 */
[----:B--2---:R-:W-:Y:S02]  /*14d0*/  @P3 FFMA.FTZ R99, R100, R16, R99 ;  /* 0x0000001064633223 */ /* 0x004fe40000010063 */
[----:B------:R-:W1:Y:S01]  /*14e0*/  SHFL.DOWN PT, R104, R95, 0x8, 0x1f ;  /* 0x09001f005f687f89 */ /* 0x000e6200000e0000 */
[----:B------:R-:W-:Y:S01]  /*14f0*/  ISETP.EQ.AND P0, PT, R96, RZ, !P0 ;  /* 0x000000ff6000720c */ /* 0x000fe20004702270 */
[----:B------:R-:W-:Y:S02]  /*1500*/  IMAD.MOV.U32 R16, RZ, RZ, 0x3f800000 ;  /* 0x3f800000ff107424 */ /* 0x000fe400078e00ff */
[----:B---3--:R-:W-:Y:S01]  /*1510*/  @P3 FMUL.FTZ R100, R100, R17 ;  /* 0x0000001164643220 */ /* 0x008fe20000410000 */
[----:B------:R-:W2:Y:S01]  /*1520*/  SHFL.UP PT, R102, R99, 0x8, RZ ;  /* 0x0500000063667989 */ /* 0x000ea200000e00ff */
[----:B------:R-:W-:-:S02]  /*1530*/  MOV R17, RZ ;  /* 0x000000ff00117202 */ /* 0x000fc40000000f00 */
[C---:B------:R-:W-:Y:S01]  /*1540*/  ISETP.GE.AND P3, PT, R35.reuse, 0x8, PT ;  /* 0x000000082300780c */ /* 0x040fe20003f66270 */
[----:B------:R-:W3:Y:S05]  /*1550*/  SHFL.UP PT, R101, R100, 0x8, RZ ;  /* 0x0500000064657989 */ /* 0x000eea00000e00ff */
[----:B------:R-:W-:Y:S01]  /*1560*/  @P0 LDS.64 R16, [UR4+0xbc8] ;  /* 0x000bc804ff100984 */ /* 0x000fe20008000a00 */
        /* <DEDUP_REMOVED lines=15> */
[----:B---3--:R-:W-:Y:S01]  /*1660*/  @P0 FMUL.FTZ R100, R100, R101 ;  /* 0x0000006564640220 */ /* 0x008fe20000410000 */
[----:B------:R-:W-:Y:S02]  /*1670*/  ISETP.GT.AND P0, PT, R35, 0x1e, PT ;  /* 0x0000001e2300780c */ /* 0x000fe40003f04270 */
[----:B------:R-:W0:Y:S04]  /*1680*/  SHFL.DOWN PT, R103, R95, 0x1, 0x1f ;  /* 0x08201f005f677f89 */ /* 0x000e2800000e0000 */
        /* <DEDUP_REMOVED lines=8> */
[-C--:B------:R-:W-:Y:S02]  /*1710*/  FFMA.FTZ R93, R80, R97.reuse, R93 ;  /* 0x00000061505d7223 */ /* 0x080fe4000001005d */
[----:B------:R-:W-:Y:S02]  /*1720*/  FMUL.FTZ R103, R70, R97 ;  /* 0x0000006146677220 */ /* 0x000fe40000410000 */
[----:B-1----:R-:W-:Y:S01]  /*1730*/  @P1 FFMA.FTZ R101, R100, R101, R99 ;  /* 0x0000006564651223 */ /* 0x002fe20000010063 */
[----:B------:R-:W-:Y:S01]  /*1740*/  ISETP.NE.AND P1, PT, R35, RZ, PT ;  /* 0x000000ff2300720c */ /* 0x000fe20003f25270 */
[----:B------:R-:W-:Y:S02]  /*1750*/  FADD.FTZ R54, R103, R54 ;  /* 0x0000003667367221 */ /* 0x000fe40000010000 */
[----:B------:R-:W-:Y:S02]  /*1760*/  FFMA.FTZ R82, R82, R101, R91 ;  /* 0x0000006552527223 */ /* 0x000fe4000001005b */
[----:B------:R-:W-:-:S02]  /*1770*/  FFMA.FTZ R91, R89, R93, R88 ;  /* 0x0000005d595b7223 */ /* 0x000fc40000010058 */
[CC--:B------:R-:W-:Y:S02]  /*1780*/  FFMA.FTZ R88, R87.reuse, R82.reuse, R86 ;  /* 0x0000005257587223 */ /* 0x0c0fe40000010056 */
[----:B------:R-:W-:Y:S02]  /*1790*/  FFMA.FTZ R87, R87, R91, R94 ;  /* 0x0000005b57577223 */ /* 0x000fe4000001005e */
[----:B------:R-:W-:Y:S02]  /*17a0*/  FFMA.FTZ R84, R61, R82, RZ ;  /* 0x000000523d547223 */ /* 0x000fe400000100ff */
[C---:B------:R-:W-:Y:S02]  /*17b0*/  FFMA.FTZ R99, -R62.reuse, R79, R82 ;  /* 0x0000004f3e637223 */ /* 0x040fe40000010152 */
[----:B------:R-:W-:Y:S02]  /*17c0*/  FMUL.FTZ R82, R62, R87 ;  /* 0x000000573e527220 */ /* 0x000fe40000410000 */
[----:B------:R-:W-:-:S02]  /*17d0*/  FFMA.FTZ R92, R89, R88, R14 ;  /* 0x00000058595c7223 */ /* 0x000fc4000001000e */
[----:B------:R-:W-:Y:S02]  /*17e0*/  FFMA.FTZ R86, R59, R88, R84 ;  /* 0x000000583b567223 */ /* 0x000fe40000010054 */
[C---:B------:R-:W-:Y:S02]  /*17f0*/  FFMA.FTZ R84, -R64.reuse, R81, R88 ;  /* 0x0000005140547223 */ /* 0x040fe40000010158 */
[----:B------:R-:W-:Y:S02]  /*1800*/  FMUL.FTZ R89, R64, R91 ;  /* 0x0000005b40597220 */ /* 0x000fe40000410000 */
[----:B------:R-:W-:Y:S02]  /*1810*/  FFMA.FTZ R14, R82, R99, RZ ;  /* 0x00000063520e7223 */ /* 0x000fe400000100ff */
[-C--:B------:R-:W-:Y:S02]  /*1820*/  FFMA.FTZ R15, R80, R92.reuse, R15 ;  /* 0x0000005c500f7223 */ /* 0x080fe4000001000f */
[----:B------:R-:W-:-:S02]  /*1830*/  FFMA.FTZ R86, R57, R92, R86 ;  /* 0x0000005c39567223 */ /* 0x000fc40000010056 */
[C---:B------:R-:W-:Y:S02]  /*1840*/  FFMA.FTZ R101, -R68.reuse, R83, R92 ;  /* 0x0000005344657223 */ /* 0x040fe4000001015c */
[----:B------:R-:W-:Y:S02]  /*1850*/  FMUL.FTZ R80, R68, R93 ;  /* 0x0000005d44507220 */ /* 0x000fe40000410000 */
[----:B------:R-:W-:Y:S02]  /*1860*/  FFMA.FTZ R14, R89, R84, R14 ;  /* 0x00000054590e7223 */ /* 0x000fe4000001000e */
[----:B------:R-:W-:Y:S02]  /*1870*/  FFMA.FTZ R88, -R70, R85, R15 ;  /* 0x0000005546587223 */ /* 0x000fe4000001010f */
[----:B------:R-:W-:Y:S02]  /*1880*/  FFMA.FTZ R15, R55, R15, R86 ;  /* 0x0000000f370f7223 */ /* 0x000fe40000010056 */
[----:B------:R-:W-:-:S02]  /*1890*/  FFMA.FTZ R14, R80, R101, R14 ;  /* 0x00000065500e7223 */ /* 0x000fc4000001000e */
[----:B--2---:R-:W-:Y:S01]  /*18a0*/  FFMA.FTZ R17, R95, R17, R90 ;  /* 0x000000115f117223 */ /* 0x004fe2000001005a */
[----:B------:R-:W0:Y:S01]  /*18b0*/  SHFL.DOWN PT, R86, R15, 0x1, 0x1f ;  /* 0x08201f000f567f89 */ /* 0x000e2200000e0000 */
[----:B------:R-:W-:Y:S02]  /*18c0*/  FFMA.FTZ R14, R103, R88, R14 ;  /* 0x00000058670e7223 */ /* 0x000fe4000001000e */
[----:B------:R-:W-:Y:S02]  /*18d0*/  FMUL.FTZ R16, R95, R16 ;  /* 0x000000105f107220 */ /* 0x000fe40000410000 */
[C---:B------:R-:W-:Y:S01]  /*18e0*/  FMUL.FTZ R103, R78.reuse, R97 ;  /* 0x000000614e677220 */ /* 0x040fe20000410000 */
[----:B------:R-:W1:Y:S01]  /*18f0*/  SHFL.DOWN PT, R105, R14, 0x1, 0x1f ;  /* 0x08201f000e697f89 */ /* 0x000e6200000e0000 */
[----:B------:R-:W-:Y:S02]  /*1900*/  FMUL.FTZ R95, R78, R91 ;  /* 0x0000005b4e5f7220 */ /* 0x000fe40000410000 */
[----:B------:R-:W-:Y:S01]  /*1910*/  FMUL.FTZ R88, R88, R103 ;  /* 0x0000006758587220 */ /* 0x000fe20000410000 */
[----:B------:R-:W-:Y:S01]  /*1920*/  @!P2 STS.64 [UR4+0xbc8], R16 ;  /* 0x000bc810ff00a988 */ /* 0x000fe20008000a04 */
[----:B------:R-:W-:-:S02]  /*1930*/  FMUL.FTZ R84, R84, R95 ;  /* 0x0000005f54547220 */ /* 0x000fc40000410000 */
[----:B------:R-:W-:Y:S02]  /*1940*/  FFMA.FTZ R88, R85, R97, R88 ;  /* 0x0000006155587223 */ /* 0x000fe40000010058 */
[----:B------:R-:W-:Y:S02]  /*1950*/  FFMA.FTZ R84, R81, R91, R84 ;  /* 0x0000005b51547223 */ /* 0x000fe40000010054 */
[----:B------:R-:W-:Y:S02]  /*1960*/  FADD.FTZ R63, R80, R63 ;  /* 0x0000003f503f7221 */ /* 0x000fe40000010000 */
[----:B------:R-:W-:Y:S02]  /*1970*/  FADD.FTZ R56, R89, R56 ;  /* 0x0000003859387221 */ /* 0x000fe40000010000 */
[----:B------:R-:W-:Y:S02]  /*1980*/  FADD.FTZ R65, R82, R65 ;  /* 0x0000004152417221 */ /* 0x000fe40000010000 */
[----:B------:R-:W-:-:S02]  /*1990*/  FADD.FTZ R51, R88, R51 ;  /* 0x0000003358337221 */ /* 0x000fc40000010000 */
        /* <DEDUP_REMOVED lines=22> */
[C---:B------:R-:W-:Y:S02]  /*1b00*/  FMUL.FTZ R86, R78.reuse, R93 ;  /* 0x0000005d4e567220 */ /* 0x040fe40000410000 */
[----:B------:R-:W-:Y:S02]  /*1b10*/  FMUL.FTZ R78, R78, R87 ;  /* 0x000000574e4e7220 */ /* 0x000fe40000410000 */
[----:B-1----:R-:W-:Y:S02]  /*1b20*/  @!P0 FADD.FTZ R14, R14, R105 ;  /* 0x000000690e0e8221 */ /* 0x002fe40000010000 */
[----:B------:R-:W-:Y:S02]  /*1b30*/  FMUL.FTZ R86, R101, R86 ;  /* 0x0000005665567220 */ /* 0x000fe40000410000 */
[----:B------:R-:W-:Y:S01]  /*1b40*/  FMUL.FTZ R78, R99, R78 ;  /* 0x0000004e634e7220 */ /* 0x000fe20000410000 */
[----:B------:R0:W-:Y:S01]  /*1b50*/  @!P1 STS.64 [0x118], R14 ;  /* 0x0001180eff009388 */ /* 0x0001e20000000a00 */
[----:B------:R-:W-:-:S02]  /*1b60*/  FFMA.FTZ R83, R83, R93, R86 ;  /* 0x0000005d53537223 */ /* 0x000fc40000010056 */
[----:B------:R-:W-:Y:S02]  /*1b70*/  FFMA.FTZ R79, R79, R87, R78 ;  /* 0x000000574f4f7223 */ /* 0x000fe4000001004e */
        /* <DEDUP_REMOVED lines=11> */
.L_x_7905:
[----:B0-----:R-:W-:Y:S05]  /*1c30*/  BSYNC B0 ;  /* 0x0000000000007941 */ /* 0x001fea0003800000 */
.L_x_7904:
[----:B------:R-:W-:Y:S01]  /*1c40*/  MOV R14, c[0x0][0x1c0] ;  /* 0x00007000000e7a02 */ /* 0x000fe20000000f00 */
[----:B------:R-:W-:Y:S01]  /*1c50*/  IMAD.MOV.U32 R15, RZ, RZ, c[0x0][0x1c4] ;  /* 0x00007100ff0f7624 */ /* 0x000fe200078e00ff */
[----:B------:R-:W-:Y:S01]  /*1c60*/  IADD3 R98, R98, 0x1, RZ ;  /* 0x0000000162627810 */ /* 0x000fe20007ffe0ff */
[----:B------:R-:W-:Y:S01]  /*1c70*/  IMAD.MOV.U32 R16, RZ, RZ, c[0x0][0x188] ;  /* 0x00006200ff107624 */ /* 0x000fe200078e00ff */
[----:B------:R-:W-:Y:S01]  /*1c80*/  LEA R72, P0, R14, R72, 0x2 ;  /* 0x000000480e487211 */ /* 0x000fe200078010ff */
[----:B------:R-:W-:Y:S01]  /*1c90*/  IMAD.MOV.U32 R17, RZ, RZ, c[0x0][0x18c] ;  /* 0x00006300ff117624 */ /* 0x000fe200078e00ff */
[----:B------:R-:W-:Y:S01]  /*1ca0*/  IADD3 R60, P3, R60, 0x8, RZ ;  /* 0x000000083c3c7810 */ /* 0x000fe20007f7e0ff */
[----:B------:R-:W-:Y:S01]  /*1cb0*/  UIADD3 UR4, UR4, 0x8, URZ ;  /* 0x0000000804047890 */ /* 0x000fe2000fffe03f */
[----:B------:R-:W-:-:S02]  /*1cc0*/  LEA.HI.X R77, R14, R77, R15, 0x2, P0 ;  /* 0x0000004d0e4d7211 */ /* 0x000fc400000f140f */
[----:B------:R-:W-:Y:S02]  /*1cd0*/  ISETP.GE.AND P0, PT, R98, c[0x0][0x16c], PT ;  /* 0x00005b0062007a0c */ /* 0x000fe40003f06270 */
        /* <DEDUP_REMOVED lines=9> */
[----:B------:R-:W-:Y:S05]  /*1d70*/  @!P0 BRA `(.L_x_7906) ;  /* 0xfffff13000008947 */ /* 0x000fea000383ffff */
.L_x_7901:
[----:B------:R-:W-:Y:S01]  /*1d80*/  BAR.SYNC.DEFER_BLOCKING 0x0 ;  /* 0x0000000000007b1d */ /* 0x000fe20000010000 */
[----:B------:R-:W-:Y:S01]  /*1d90*/  ISETP.NE.AND P0, PT, R39, RZ, PT ;  /* 0x000000ff2700720c */ /* 0x000fe20003f05270 */
[----:B------:R-:W-:Y:S01]  /*1da0*/  IMAD.SHL.U32 R60, R35, 0x2, RZ ;  /* 0x00000002233c7824 */ /* 0x000fe200078e00ff */
[----:B------:R-:W-:Y:S01]  /*1db0*/  F2FP.BF16.PACK_AB R14, R56, R65 ;  /* 0x00000041380e723e */ /* 0x000fe200000010ff */
[----:B------:R-:W-:Y:S01]  /*1dc0*/  IMAD R17, R42, c[0x0][0x2d8], RZ ;  /* 0x0000b6002a117a24 */ /* 0x000fe200078e02ff */
[----:B------:R-:W-:Y:S01]  /*1dd0*/  F2FP.BF16.PACK_AB R15, R54, R63 ;  /* 0x0000003f360f723e */ /* 0x000fe200000010ff */
[----:B------:R-:W-:Y:S01]  /*1de0*/  BSSY B0, `(.L_x_7907) ;  /* 0x0000029000007945 */ /* 0x000fe20003800000 */
[----:B------:R-:W-:Y:S01]  /*1df0*/  IADD3 R62, -R22, c[0x0][0x168], RZ ;  /* 0x00005a00163e7a10 */ /* 0x000fe20007ffe1ff */
[----:B------:R-:W-:Y:S01]  /*1e00*/  IMAD R55, R44, c[0x0][0x2dc], R17 ;  /* 0x0000b7002c377a24 */ /* 0x000fe200078e0211 */
[----:B------:R-:W-:Y:S01]  /*1e10*/  IADD3 R56, P2, R52, -0xc0, RZ ;  /* 0xffffff4034387810 */ /* 0x000fe20007f5e0ff */
[----:B------:R-:W-:-:S03]  /*1e20*/  IMAD R17, R49, c[0x0][0x2e0], RZ ;  /* 0x0000b80031117a24 */ /* 0x000fc600078e02ff */
[----:B------:R-:W-:Y:S01]  /*1e30*/  IADD3.X R58, R53, -0x1, RZ, P2, !PT ;  /* 0xffffffff353a7810 */ /* 0x000fe200017fe4ff */
[----:B------:R-:W-:Y:S01]  /*1e40*/  IMAD R17, R50, c[0x0][0x2e4], R17 ;  /* 0x0000b90032117a24 */ /* 0x000fe200078e0211 */
[----:B------:R0:W-:Y:S01]  /*1e50*/  STS.64 [R35.X8], R14 ;  /* 0x0000000e23007388 */ /* 0x0001e20000008a00 */
[----:B------:R-:W-:-:S06]  /*1e60*/  NOP ;  /* 0x0000000000007918 */ /* 0x000fcc0000000000 */
[----:B------:R-:W-:Y:S04]  /*1e70*/  LDS.U16 R57, [R60] ;  /* 0x000000003c397984 */ /* 0x000fe80000000400 */
[----:B------:R-:W-:Y:S01]  /*1e80*/  LDS.U16 R59, [R60+0x40] ;  /* 0x000040003c3b7984 */ /* 0x000fe20000000400 */
[----:B0-----:R-:W-:-:S03]  /*1e90*/  IMAD.WIDE.U32 R14, R44, c[0x0][0x2d8], RZ ;  /* 0x0000b6002c0e7a25 */ /* 0x001fc600078e00ff */
[----:B------:R-:W-:Y:S02]  /*1ea0*/  LDS.U16 R61, [R60+0x80] ;  /* 0x000080003c3d7984 */ /* 0x000fe40000000400 */
[----:B------:R-:W-:Y:S02]  /*1eb0*/  IADD3 R15, R15, R55, RZ ;  /* 0x000000370f0f7210 */ /* 0x000fe40007ffe0ff */
[----:B------:R-:W-:Y:S03]  /*1ec0*/  LDS.U16 R63, [R60+0xc0] ;  /* 0x0000c0003c3f7984 */ /* 0x000fe60000000400 */
[----:B------:R-:W-:Y:S01]  /*1ed0*/  IMAD.WIDE.U32 R14, R50, c[0x0][0x2e0], R14 ;  /* 0x0000b800320e7a25 */ /* 0x000fe200078e000e */
[----:B------:R-:W-:Y:S04]  /*1ee0*/  @!P0 STS [0x100], R62 ;  /* 0x0001003eff008388 */ /* 0x000fe80000000800 */
[----:B------:R-:W-:Y:S01]  /*1ef0*/  BAR.SYNC.DEFER_BLOCKING 0x0 ;  /* 0x0000000000007b1d */ /* 0x000fe20000010000 */
[----:B------:R-:W-:-:S04]  /*1f00*/  IADD3 R52, P1, R21, R14, RZ ;  /* 0x0000000e15347210 */ /* 0x000fc80007f3e0ff */
[----:B------:R-:W-:Y:S02]  /*1f10*/  IADD3.X R53, R0, R17, R15, P1, !PT ;  /* 0x0000001100357210 */ /* 0x000fe40000ffe40f */
[----:B------:R-:W-:-:S04]  /*1f20*/  IADD3 R17, P5, R56, c[0x0][0x330], RZ ;  /* 0x0000cc0038117a10 */ /* 0x000fc80007fbe0ff */
[----:B------:R-:W-:Y:S02]  /*1f30*/  IADD3.X R15, R58, c[0x0][0x334], RZ, P5, !PT ;  /* 0x0000cd003a0f7a10 */ /* 0x000fe40002ffe4ff */
[C---:B------:R-:W-:Y:S01]  /*1f40*/  IADD3 R14, P5, R28.reuse, R22, RZ ;  /* 0x000000161c0e7210 */ /* 0x040fe20007fbe0ff */
[----:B------:R-:W0:Y:S02]  /*1f50*/  LDS R16, [0x100] ;  /* 0x00010000ff107984 */ /* 0x000e240000000800 */
[-C--:B0-----:R-:W-:Y:S02]  /*1f60*/  ISETP.GE.AND P4, PT, R28, R16.reuse, PT ;  /* 0x000000101c00720c */ /* 0x081fe40003f86270 */
[-C--:B------:R-:W-:Y:S02]  /*1f70*/  ISETP.GE.AND P3, PT, R24, R16.reuse, PT ;  /* 0x000000101800720c */ /* 0x080fe40003f66270 */
[-C--:B------:R-:W-:Y:S02]  /*1f80*/  ISETP.GE.AND P2, PT, R25, R16.reuse, PT ;  /* 0x000000101900720c */ /* 0x080fe40003f46270 */
[----:B------:R-:W-:-:S02]  /*1f90*/  ISETP.GE.AND P1, PT, R23, R16, PT ;  /* 0x000000101700720c */ /* 0x000fc40003f26270 */
[----:B------:R-:W-:-:S04]  /*1fa0*/  LEA R16, P6, R52, R17, 0x1 ;  /* 0x0000001134107211 */ /* 0x000fc800078c08ff */
[----:B------:R-:W-:Y:S02]  /*1fb0*/  LEA.HI.X R17, R52, R15, R53, 0x1, P6 ;  /* 0x0000000f34117211 */ /* 0x000fe400030f0c35 */
        /* <DEDUP_REMOVED lines=11> */
.L_x_7908:
[----:B------:R-:W-:Y:S05]  /*2070*/  BSYNC B0 ;  /* 0x0000000000007941 */ /* 0x000fea0003800000 */
.L_x_7907:
[----:B------:R1:W-:Y:S01]  /*2080*/  @!P3 STG.E.U16 [R16.64+0x40], R61 ;  /* 0x0000403d1000b986 */ /* 0x0003e2000c101506 */
[----:B------:R-:W-:Y:S01]  /*2090*/  F2FP.BF16.PACK_AB R66, R19, R18 ;  /* 0x000000121342723e */ /* 0x000fe200000010ff */
[----:B------:R-:W-:Y:S01]  /*20a0*/  FADD.FTZ R18, R18, R47 ;  /* 0x0000002f12127221 */ /* 0x000fe20000010000 */
[----:B------:R-:W-:Y:S01]  /*20b0*/  F2FP.BF16.PACK_AB R67, R51, R20 ;  /* 0x000000143343723e */ /* 0x000fe200000010ff */
[----:B------:R-:W-:Y:S01]  /*20c0*/  @!P2 STG.E.U16 [R16.64], R59 ;  /* 0x0000003b1000a986 */ /* 0x000fe2000c101506 */
[----:B------:R-:W-:Y:S01]  /*20d0*/  IMAD R47, R42, c[0x0][0x2f8], RZ ;  /* 0x0000be002a2f7a24 */ /* 0x000fe200078e02ff */
[----:B------:R-:W-:Y:S01]  /*20e0*/  BSSY B0, `(.L_x_7909) ;  /* 0x000001d000007945 */ /* 0x000fe20003800000 */
[----:B------:R-:W-:Y:S01]  /*20f0*/  FADD.FTZ R19, R18, R19 ;  /* 0x0000001312137221 */ /* 0x000fe20000010000 */
[----:B------:R2:W-:Y:S03]  /*2100*/  @!P1 STG.E.U16 [R16.64+0x80], R63 ;  /* 0x0000803f10009986 */ /* 0x0005e6000c101506 */
[----:B------:R-:W-:Y:S01]  /*2110*/  FADD.FTZ R20, R19, R20 ;  /* 0x0000001413147221 */ /* 0x000fe20000010000 */
[----:B------:R-:W-:Y:S01]  /*2120*/  BAR.SYNC.DEFER_BLOCKING 0x0 ;  /* 0x0000000000007b1d */ /* 0x000fe20000010000 */
[----:B-1----:R-:W-:-:S02]  /*2130*/  IMAD R61, R44, c[0x0][0x2fc], R47 ;  /* 0x0000bf002c3d7a24 */ /* 0x002fc400078e022f */
[----:B------:R-:W-:Y:S02]  /*2140*/  FADD.FTZ R47, R20, R51 ;  /* 0x00000033142f7221 */ /* 0x000fe40000010000 */
[----:B--2---:R-:W-:-:S05]  /*2150*/  IMAD.WIDE.U32 R16, R44, c[0x0][0x2f8], RZ ;  /* 0x0000be002c107a25 */ /* 0x004fca00078e00ff */
[----:B------:R-:W-:Y:S01]  /*2160*/  IADD3 R59, R17, R61, RZ ;  /* 0x0000003d113b7210 */ /* 0x000fe20007ffe0ff */
[----:B------:R-:W-:Y:S01]  /*2170*/  STS.64 [R35.X8], R66 ;  /* 0x0000004223007388 */ /* 0x000fe20000008a00 */
[----:B------:R-:W-:-:S06]  /*2180*/  NOP ;  /* 0x0000000000007918 */ /* 0x000fcc0000000000 */
[----:B------:R-:W-:Y:S04]  /*2190*/  LDS.U16 R53, [R60] ;  /* 0x000000003c357984 */ /* 0x000fe80000000400 */
[----:B0-----:R-:W-:Y:S04]  /*21a0*/  LDS.U16 R55, [R60+0x40] ;  /* 0x000040003c377984 */ /* 0x001fe80000000400 */
        /* <DEDUP_REMOVED lines=16> */
.L_x_7910:
[----:B------:R-:W-:Y:S05]  /*22b0*/  BSYNC B0 ;  /* 0x0000000000007941 */ /* 0x000fea0003800000 */
.L_x_7909:
        /* <DEDUP_REMOVED lines=10> */
[----:B------:R-:W-:Y:S02]  /*2360*/  IADD3 R26, R26, -0x80, RZ ;  /* 0xffffff801a1a7810 */ /* 0x000fe40007ffe0ff */
[----:B------:R-:W-:Y:S02]  /*2370*/  IADD3.X R15, R0, R17, R15, P3, !PT ;  /* 0x00000011000f7210 */ /* 0x000fe40001ffe40f */
[----:B------:R-:W-:Y:S02]  /*2380*/  IADD3.X R0, R58, c[0x0][0x344], RZ, P4, !PT ;  /* 0x0000d1003a007a10 */ /* 0x000fe400027fe4ff */
[----:B------:R-:W-:-:S04]  /*2390*/  LEA R14, P3, R21, R16, 0x1 ;  /* 0x00000010150e7211 */ /* 0x000fc800078608ff */
[----:B------:R-:W-:Y:S02]  /*23a0*/  LEA.HI.X R15, R21, R0, R15, 0x1, P3 ;  /* 0x00000000150f7211 */ /* 0x000fe400018f0c0f */
[C---:B------:R-:W-:Y:S02]  /*23b0*/  ISETP.GT.AND P3, PT, R29.reuse, 0x1, PT ;  /* 0x000000011d00780c */ /* 0x040fe40003f64270 */
        /* <DEDUP_REMOVED lines=12> */
.L_x_7900:
[----:B------:R-:W-:Y:S02]  /*2480*/  ISETP.NE.U32.AND P0, PT, RZ, c[0x0][0x328], PT ;  /* 0x0000ca00ff007a0c */ /* 0x000fe40003f05070 */
[----:B------:R-:W-:-:S02]  /*2490*/  ISETP.NE.U32.AND P2, PT, RZ, c[0x0][0x348], PT ;  /* 0x0000d200ff007a0c */ /* 0x000fc40003f45070 */
[----:B------:R-:W-:Y:S02]  /*24a0*/  ISETP.NE.AND.EX P1, PT, RZ, c[0x0][0x32c], PT, P0 ;  /* 0x0000cb00ff007a0c */ /* 0x000fe40003f25300 */
[----:B------:R-:W-:-:S11]  /*24b0*/  ISETP.NE.AND.EX P0, PT, RZ, c[0x0][0x34c], PT, P2 ;  /* 0x0000d300ff007a0c */ /* 0x000fd60003f05320 */
[----:B------:R-:W-:Y:S05]  /*24c0*/  @!P1 BRA `(.L_x_7912) ;  /* 0x0000014000009947 */ /* 0x000fea0003800000 */
[----:B------:R-:W2:Y:S01]  /*24d0*/  SHFL.DOWN P1, R7, R40, 0x1, 0x1f ;  /* 0x08201f0028077f89 */ /* 0x000ea20000020000 */
[----:B------:R-:W-:Y:S03]  /*24e0*/  BSSY B0, `(.L_x_7912) ;  /* 0x0000012000007945 */ /* 0x000fe60003800000 */
[----:B-1----:R-:W1:Y:S01]  /*24f0*/  S2R R14, SR_LANEID ;  /* 0x00000000000e7919 */ /* 0x002e620000000000 */
[----:B--2---:R-:W-:Y:S01]  /*2500*/  @P1 FADD R7, R7, R40 ;  /* 0x0000002807071221 */ /* 0x004fe20000000000 */
[----:B-1----:R-:W-:-:S04]  /*2510*/  ISETP.NE.AND P2, PT, R14, RZ, PT ;  /* 0x000000ff0e00720c */ /* 0x002fc80003f45270 */
        /* <DEDUP_REMOVED lines=14> */
.L_x_7913:
[----:B-1----:R-:W-:Y:S05]  /*2600*/  BSYNC B0 ;  /* 0x0000000000007941 */ /* 0x002fea0003800000 */
.L_x_7912:
[----:B------:R-:W-:Y:S01]  /*2610*/  BSSY B0, `(.L_x_7914) ;  /* 0x0000018000007945 */ /* 0x000fe20003800000 */
[----:B------:R-:W-:Y:S05]  /*2620*/  @!P0 BRA `(.L_x_7915) ;  /* 0x0000015000008947 */ /* 0x000fea0003800000 */
[----:B------:R-:W-:Y:S06]  /*2630*/  BAR.SYNC.DEFER_BLOCKING 0x0 ;  /* 0x0000000000007b1d */ /* 0x000fec0000010000 */
[----:B------:R-:W2:Y:S04]  /*2640*/  SHFL.DOWN P0, R0, R47, 0x1, 0x1f ;  /* 0x08201f002f007f89 */ /* 0x000ea80000000000 */
[----:B-1----:R-:W1:Y:S04]  /*2650*/  S2R R14, SR_LANEID ;  /* 0x00000000000e7919 */ /* 0x002e680000000000 */
[----:B0-----:R-:W0:Y:S01]  /*2660*/  S2R R19, SR_TID.X ;  /* 0x0000000000137919 */ /* 0x001e220000002100 */
[----:B--2---:R-:W-:Y:S01]  /*2670*/  @P0 FADD R0, R0, R47 ;  /* 0x0000002f00000221 */ /* 0x004fe20000000000 */
[----:B-1----:R-:W-:-:S04]  /*2680*/  ISETP.NE.AND P1, PT, R14, RZ, PT ;  /* 0x000000ff0e00720c */ /* 0x002fc80003f25270 */
        /* <DEDUP_REMOVED lines=13> */
[----:B------:R-:W-:Y:S01]  /*2760*/  IMAD.MOV.U32 R19, RZ, RZ, RZ ;  /* 0x000000ffff137224 */ /* 0x000fe200078e00ff */
[----:B------:R-:W-:Y:S05]  /*2770*/  BRA `(.L_x_7916) ;  /* 0x0000001000007947 */ /* 0x000fea0003800000 */
.L_x_7915:
[----:B0-----:R-:W0:Y:S02]  /*2780*/  S2R R19, SR_TID.X ;  /* 0x0000000000137919 */ /* 0x001e240000002100 */
.L_x_7916:
[----:B0-----:R-:W-:Y:S05]  /*2790*/  BSYNC B0 ;  /* 0x0000000000007941 */ /* 0x001fea0003800000 */
.L_x_7914:
[----:B------:R-:W-:-:S13]  /*27a0*/  ISETP.GE.AND P0, PT, R19, c[0x0][0x16c], PT ;  /* 0x00005b0013007a0c */ /* 0x000fda0003f06270 */
        /* <DEDUP_REMOVED lines=9> */
.L_x_7917:
[----:B0-----:R-:W0:Y:S01]  /*2840*/  LDS R21, [R19.X4+0x13c8] ;  /* 0x0013c80013157984 */ /* 0x001e220000004800 */
[----:B------:R-:W-:Y:S01]  /*2850*/  SHF.R.S32.HI R18, RZ, 0x1f, R19 ;  /* 0x0000001fff127819 */ /* 0x000fe20000011413 */
[----:B------:R-:W-:Y:S01]  /*2860*/  IMAD.MOV.U32 R42, RZ, RZ, R10 ;  /* 0x000000ffff2a7224 */ /* 0x000fe200078e000a */
[----:B------:R-:W-:Y:S01]  /*2870*/  MOV R40, R8 ;  /* 0x0000000800287202 */ /* 0x000fe20000000f00 */
[----:B------:R-:W-:Y:S01]  /*2880*/  YIELD ;  /* 0x0000000000007946 */ /* 0x000fe20003800000 */
[----:B------:R-:W2:Y:S01]  /*2890*/  LDS R23, [R19.X4+0x17c8] ;  /* 0x0017c80013177984 */ /* 0x000ea20000004800 */
[C---:B------:R-:W-:Y:S02]  /*28a0*/  IMAD R0, R18.reuse, c[0x0][0x290], RZ ;  /* 0x0000a40012007a24 */ /* 0x040fe400078e02ff */
[----:B------:R-:W-:Y:S02]  /*28b0*/  IMAD R6, R18, c[0x0][0x1c0], RZ ;  /* 0x0000700012067a24 */ /* 0x000fe400078e02ff */
[----:B------:R-:W-:-:S04]  /*28c0*/  IMAD.WIDE.U32 R4, R19, c[0x0][0x290], R42 ;  /* 0x0000a40013047a25 */ /* 0x000fc800078e002a */
[C---:B------:R-:W-:Y:S02]  /*28d0*/  IMAD R7, R19.reuse, c[0x0][0x294], R0 ;  /* 0x0000a50013077a24 */ /* 0x040fe400078e0200 */
[----:B-1----:R-:W-:-:S03]  /*28e0*/  IMAD.WIDE.U32 R14, R19, c[0x0][0x1c0], R40 ;  /* 0x00007000130e7a25 */ /* 0x002fc600078e0028 */
        /* <DEDUP_REMOVED lines=8> */
[----:B------:R1:W2:Y:S01]  /*2970*/  LDG.E R0, [R16.64] ;  /* 0x0000000610007981 */ /* 0x0002a2000c1e1900 */
        /* <DEDUP_REMOVED lines=11> */
[----:B-1----:R-:W-:Y:S02]  /*2a30*/  LEA R16, P1, R14, c[0x0][0x228], 0x2 ;  /* 0x00008a000e107a11 */ /* 0x002fe400078210ff */
[----:B------:R-:W-:-:S02]  /*2a40*/  LEA.HI.X R7, R4, c[0x0][0x31c], R7, 0x2, P0 ;  /* 0x0000c70004077a11 */ /* 0x000fc400000f1407 */
[----:B------:R-:W-:-:S04]  /*2a50*/  IADD3 R5, R15, R29, RZ ;  /* 0x0000001d0f057210 */ /* 0x000fc80007ffe0ff */
[----:B------:R-:W-:Y:S01]  /*2a60*/  LEA.HI.X R17, R14, c[0x0][0x22c], R5, 0x2, P1 ;  /* 0x00008b000e117a11 */ /* 0x000fe200008f1405 */
[----:B--2---:R-:W-:-:S05]  /*2a70*/  FMUL.FTZ R21, R0, R23 ;  /* 0x0000001700157220 */ /* 0x004fca0000410000 */
        /* <DEDUP_REMOVED lines=16> */
.L_x_7918:
        /* <DEDUP_REMOVED lines=16> */
.L_x_9132:


//--------------------- .text._Z25selective_scan_bwd_kernelI32Selective_Scan_bwd_kernel_traitsILi32ELi4ELb0ELb0ELb0ELb0ELb1EN3c108BFloat16EfEEv12SSMParamsBwd --------------------------
	.section	.text._Z25selective_scan_bwd_kernelI32Selective_Scan_bwd_kernel_traitsILi32ELi4ELb0ELb0ELb0ELb0ELb1EN3c108BFloat16EfEEv12SSMParamsBwd,"ax",@progbits
	.sectioninfo	@"SHI_REGISTERS=100"
	.align	128
        .global         _Z25selective_scan_bwd_kernelI32Selective_Scan_bwd_kernel_traitsILi32ELi4ELb0ELb0ELb0ELb0ELb1EN3c108BFloat16EfEEv12SSMParamsBwd
        .type           _Z25selective_scan_bwd_kernelI32Selective_Scan_bwd_kernel_traitsILi32ELi4ELb0ELb0ELb0ELb0ELb1EN3c108BFloat16EfEEv12SSMParamsBwd,@function
        .size           _Z25selective_scan_bwd_kernelI32Selective_Scan_bwd_kernel_traitsILi32ELi4ELb0ELb0ELb0ELb0ELb1EN3c108BFloat16EfEEv12SSMParamsBwd,(.L_x_9133 - _Z25selective_scan_bwd_kernelI32Selective_Scan_bwd_kernel_traitsILi32ELi4ELb0ELb0ELb0ELb0ELb1EN3c108BFloat16EfEEv12SSMParamsBwd)
        .other          _Z25selective_scan_bwd_kernelI32Selective_Scan_bwd_kernel_traitsILi32ELi4ELb0ELb0ELb0ELb0ELb1EN3c108BFloat16EfEEv12SSMParamsBwd,@"STO_CUDA_ENTRY STV_DEFAULT"
_Z25selective_scan_bwd_kernelI32Selective_Scan_bwd_kernel_traitsILi32ELi4ELb0ELb0ELb0ELb0ELb1EN3c108BFloat16EfEEv12SSMParamsBwd:
.text._Z25selective_scan_bwd_kernelI32Selective_Scan_bwd_kernel_traitsILi32ELi4ELb0ELb0ELb0ELb0ELb1EN3c108BFloat16EfEEv12SSMParamsBwd:
        /* <DEDUP_REMOVED lines=25> */
[----:B------:R-:W-:Y:S02]  /*0190*/  IADD3 R5, R5, R13, RZ ;  /* 0x0000000d05057210 */ /* 0x000fe40007ffe0ff */
        /* <DEDUP_REMOVED lines=33> */
[----:B------:R-:W-:Y:S01]  /*03b0*/  IADD3.X R30, R11, R7, R21, P4, !PT ;  /* 0x000000070b1e7210 */ /* 0x000fe200027fe415 */
[----:B------:R-:W-:Y:S01]  /*03c0*/  HFMA2.MMA R21, -RZ, RZ, 0, 0 ;  /* 0x00000000ff157435 */ /* 0x000fe200000001ff */
[----:B------:R-:W-:Y:S01]  /*03d0*/  LEA R24, P4, R26, c[0x0][0x240], 0x1 ;  /* 0x000090001a187a11 */ /* 0x000fe200078808ff */
[----:B------:R-:W-:Y:S01]  /*03e0*/  CS2R R6, SRZ ;  /* 0x0000000000067805 */ /* 0x000fe2000001ff00 */
[----:B------:R-:W-:Y:S02]  /*03f0*/  LEA.HI.X R28, R28, c[0x0][0x24c], R5, 0x1, P5 ;  /* 0x000093001c1c7a11 */ /* 0x000fe400028f0c05 */
[----:B------:R-:W-:Y:S01]  /*0400*/  LEA.HI.X R26, R26, c[0x0][0x244], R3, 0x1, P4 ;  /* 0x000091001a1a7a11 */ /* 0x000fe200020f0c03 */
[----:B------:R-:W-:Y:S01]  /*0410*/  CS2R R4, SRZ ;  /* 0x0000000000047805 */ /* 0x000fe2000001ff00 */
[----:B------:R-:W-:Y:S01]  /*0420*/  LEA R29, P6, R9, c[0x0][0x308], 0x1 ;  /* 0x0000c200091d7a11 */ /* 0x000fe200078c08ff */
[----:B------:R-:W-:Y:S01]  /*0430*/  @P0 IMAD.MOV.U32 R3, RZ, RZ, 0x8 ;  /* 0x00000008ff030424 */ /* 0x000fe200078e00ff */
[----:B------:R-:W-:-:S02]  /*0440*/  @P1 LEA R6, P4, R0, c[0x0][0x328], 0x2 ;  /* 0x0000ca0000061a11 */ /* 0x000fc400078810ff */
        /* <DEDUP_REMOVED lines=20> */
[----:B-1----:R-:W-:Y:S02]  /*0590*/  LOP3.LUT R37, R33, 0x60, RZ, 0xfc, !PT ;  /* 0x0000006021257812 */ /* 0x002fe400078efcff */
.L_x_7935:
[----:B------:R-:W-:Y:S01]  /*05a0*/  BAR.SYNC.DEFER_BLOCKING 0x0 ;  /* 0x0000000000007b1d */ /* 0x000fe20000010000 */
[----:B-1----:R-:W-:Y:S01]  /*05b0*/  LEA R2, R31, 0xffffff80, 0x7 ;  /* 0xffffff801f027811 */ /* 0x002fe200078e38ff */
[C---:B------:R-:W-:Y:S01]  /*05c0*/  IMAD.SHL.U32 R38, R33.reuse, 0x2, RZ ;  /* 0x0000000221267824 */ /* 0x040fe200078e00ff */
[----:B0-----:R-:W-:Y:S02]  /*05d0*/  SHF.L.U64.HI R39, R33, 0x1, R34 ;  /* 0x0000000121277819 */ /* 0x001fe40000010222 */
[----:B------:R-:W-:-:S02]  /*05e0*/  IADD3 R14, -R2, c[0x0][0x168], RZ ;  /* 0x00005a00020e7a10 */ /* 0x000fc40007ffe1ff */
[----:B------:R-:W-:Y:S02]  /*05f0*/  IADD3 R10, P4, R24, R38, RZ ;  /* 0x00000026180a7210 */ /* 0x000fe40007f9e0ff */
        /* <DEDUP_REMOVED lines=8> */
[----:B------:R-:W-:-:S05]  /*0680*/  IADD3.X R11, R26, R39, RZ, P4, !PT ;  /* 0x000000271a0b7210 */ /* 0x000fca00027fe4ff */
[----:B------:R-:W2:Y:S04]  /*0690*/  @!P0 LDG.E.U16 R3, [R10.64] ;  /* 0x000000060a038981 */ /* 0x000ea8000c1e1500 */
[----:B------:R-:W3:Y:S04]  /*06a0*/  @!P1 LDG.E.U16 R15, [R10.64+0x40] ;  /* 0x000040060a0f9981 */ /* 0x000ee8000c1e1500 */
[----:B------:R-:W4:Y:S04]  /*06b0*/  @!P2 LDG.E.U16 R41, [R10.64+0x80] ;  /* 0x000080060a29a981 */ /* 0x000f28000c1e1500 */
[----:B------:R-:W4:Y:S01]  /*06c0*/  @!P3 LDG.E.U16 R43, [R10.64+0xc0] ;  /* 0x0000c0060a2bb981 */ /* 0x000f22000c1e1500 */
[----:B------:R-:W-:Y:S01]  /*06d0*/  IMAD.SHL.U32 R40, R25, 0x2, RZ ;  /* 0x0000000219287824 */ /* 0x000fe200078e00ff */
[----:B------:R-:W-:-:S02]  /*06e0*/  IADD3 R12, P0, R27, R38, RZ ;  /* 0x000000261b0c7210 */ /* 0x000fc40007f1e0ff */
[-C--:B------:R-:W-:Y:S02]  /*06f0*/  ISETP.GE.AND P1, PT, R35, R14.reuse, PT ;  /* 0x0000000e2300720c */ /* 0x080fe40003f26270 */
[----:B------:R-:W-:Y:S02]  /*0700*/  IADD3.X R13, R28, R39, RZ, P0, !PT ;  /* 0x000000271c0d7210 */ /* 0x000fe400007fe4ff */
[-C--:B------:R-:W-:Y:S02]  /*0710*/  ISETP.GE.AND P0, PT, R33, R14.reuse, PT ;  /* 0x0000000e2100720c */ /* 0x080fe40003f06270 */
[-C--:B------:R-:W-:Y:S02]  /*0720*/  ISETP.GE.AND P2, PT, R36, R14.reuse, PT ;  /* 0x0000000e2400720c */ /* 0x080fe40003f46270 */
[----:B------:R-:W-:Y:S02]  /*0730*/  ISETP.GE.AND P3, PT, R37, R14, PT ;  /* 0x0000000e2500720c */ /* 0x000fe40003f66270 */
[----:B------:R-:W-:-:S02]  /*0740*/  PRMT R47, RZ, 0x7610, R47 ;  /* 0x00007610ff2f7816 */ /* 0x000fc4000000002f */
[----:B------:R-:W-:Y:S02]  /*0750*/  PRMT R49, RZ, 0x7610, R49 ;  /* 0x00007610ff317816 */ /* 0x000fe40000000031 */
[----:B------:R-:W-:Y:S02]  /*0760*/  PRMT R51, RZ, 0x7610, R51 ;  /* 0x00007610ff337816 */ /* 0x000fe40000000033 */
[----:B------:R-:W-:Y:S01]  /*0770*/  PRMT R53, RZ, 0x7610, R53 ;  /* 0x00007610ff357816 */ /* 0x000fe20000000035 */
[----:B--2---:R0:W-:Y:S04]  /*0780*/  STS.U16 [R40], R3 ;  /* 0x0000000328007388 */ /* 0x0041e80000000400 */
[----:B---3--:R-:W-:Y:S04]  /*0790*/  STS.U16 [R40+0x40], R15 ;  /* 0x0000400f28007388 */ /* 0x008fe80000000400 */
[----:B----4-:R1:W-:Y:S04]  /*07a0*/  STS.U16 [R40+0x80], R41 ;  /* 0x0000802928007388 */ /* 0x0103e80000000400 */
[----:B------:R-:W-:Y:S01]  /*07b0*/  STS.U16 [R40+0xc0], R43 ;  /* 0x0000c02b28007388 */ /* 0x000fe20000000400 */
[----:B------:R-:W-:-:S06]  /*07c0*/  NOP ;  /* 0x0000000000007918 */ /* 0x000fcc0000000000 */
[----:B------:R-:W-:Y:S04]  /*07d0*/  LDS.64 R58, [R25.X8] ;  /* 0x00000000193a7984 */ /* 0x000fe80000008a00 */
[----:B------:R-:W-:Y:S06]  /*07e0*/  BAR.SYNC.DEFER_BLOCKING 0x0 ;  /* 0x0000000000007b1d */ /* 0x000fec0000010000 */
[----:B------:R-:W2:Y:S04]  /*07f0*/  @!P0 LDG.E.U16 R47, [R12.64] ;  /* 0x000000060c2f8981 */ /* 0x000ea8000c1e1500 */
[----:B------:R-:W3:Y:S04]  /*0800*/  @!P1 LDG.E.U16 R49, [R12.64+0x40] ;  /* 0x000040060c319981 */ /* 0x000ee8000c1e1500 */
[----:B------:R-:W4:Y:S04]  /*0810*/  @!P2 LDG.E.U16 R51, [R12.64+0x80] ;  /* 0x000080060c33a981 */ /* 0x000f28000c1e1500 */
[----:B------:R-:W4:Y:S01]  /*0820*/  @!P3 LDG.E.U16 R53, [R12.64+0xc0] ;  /* 0x0000c0060c35b981 */ /* 0x000f22000c1e1500 */
[----:B------:R-:W-:-:S02]  /*0830*/  IADD3 R44, P0, R29, R38, RZ ;  /* 0x000000261d2c7210 */ /* 0x000fc40007f1e0ff */
[-C--:B------:R-:W-:Y:S02]  /*0840*/  ISETP.GE.AND P1, PT, R35, R14.reuse, PT ;  /* 0x0000000e2300720c */ /* 0x080fe40003f26270 */
[-C--:B------:R-:W-:Y:S01]  /*0850*/  ISETP.GE.AND P2, PT, R36, R14.reuse, PT ;  /* 0x0000000e2400720c */ /* 0x080fe20003f46270 */
[----:B------:R-:W-:Y:S01]  /*0860*/  IMAD.X R45, R30, 0x1, R39, P0 ;  /* 0x000000011e2d7824 */ /* 0x000fe200000e0627 */
[-C--:B------:R-:W-:Y:S02]  /*0870*/  ISETP.GE.AND P0, PT, R33, R14.reuse, PT ;  /* 0x0000000e2100720c */ /* 0x080fe40003f06270 */
[----:B------:R-:W-:Y:S02]  /*0880*/  ISETP.GE.AND P3, PT, R37, R14, PT ;  /* 0x0000000e2500720c */ /* 0x000fe40003f66270 */
[----:B------:R-:W-:Y:S02]  /*0890*/  PRMT R55, RZ, 0x7610, R55 ;  /* 0x00007610ff377816 */ /* 0x000fe40000000037 */
[----:B------:R-:W-:-:S02]  /*08a0*/  PRMT R57, RZ, 0x7610, R57 ;  /* 0x00007610ff397816 */ /* 0x000fc40000000039 */
        /* <DEDUP_REMOVED lines=10> */
[----:B------:R4:W3:Y:S04]  /*0950*/  @!P1 LDG.E.U16 R57, [R44.64+0x40] ;  /* 0x000040062c399981 */ /* 0x0008e8000c1e1500 */
[----:B------:R4:W3:Y:S04]  /*0960*/  @!P2 LDG.E.U16 R61, [R44.64+0x80] ;  /* 0x000080062c3da981 */ /* 0x0008e8000c1e1500 */
[----:B------:R4:W3:Y:S01]  /*0970*/  @!P3 LDG.E.U16 R63, [R44.64+0xc0] ;  /* 0x0000c0062c3fb981 */ /* 0x0008e2000c1e1500 */
[----:B------:R-:W-:Y:S01]  /*0980*/  ISETP.GE.AND P0, PT, R33, R14, PT ;  /* 0x0000000e2100720c */ /* 0x000fe20003f06270 */
[----:B------:R-:W-:Y:S01]  /*0990*/  IMAD R42, R20, c[0x0][0x1f0], RZ ;  /* 0x00007c00142a7a24 */ /* 0x000fe200078e02ff */
[----:B0-----:R-:W-:Y:S01]  /*09a0*/  SHF.R.S32.HI R3, RZ, 0x1f, R2 ;  /* 0x0000001fff037819 */ /* 0x001fe20000011402 */
[----:B------:R-:W-:Y:S01]  /*09b0*/  IMAD.WIDE.U32 R10, R19, c[0x0][0x1f0], RZ ;  /* 0x00007c00130a7a25 */ /* 0x000fe200078e00ff */
[----:B-1----:R-:W-:-:S02]  /*09c0*/  MOV R41, c[0x0][0x174] ;  /* 0x00005d0000297a02 */ /* 0x002fc40000000f00 */
[----:B--2---:R-:W-:Y:S01]  /*09d0*/  PRMT R49, RZ, 0x7610, R49 ;  /* 0x00007610ff317816 */ /* 0x004fe20000000031 */
[----:B------:R-:W-:Y:S01]  /*09e0*/  IMAD R15, R19, c[0x0][0x1f4], R42 ;  /* 0x00007d00130f7a24 */ /* 0x000fe200078e022a */
[----:B------:R-:W-:Y:S01]  /*09f0*/  PRMT R65, RZ, 0x7610, R65 ;  /* 0x00007610ff417816 */ /* 0x000fe20000000041 */
[----:B------:R-:W-:Y:S01]  /*0a00*/  IMAD R47, R17, c[0x0][0x1f8], RZ ;  /* 0x00007e00112f7a24 */ /* 0x000fe200078e02ff */
[----:B------:R-:W-:Y:S01]  /*0a10*/  PRMT R67, RZ, 0x7610, R67 ;  /* 0x00007610ff437816 */ /* 0x000fe20000000043 */
[----:B------:R-:W-:Y:S01]  /*0a20*/  IMAD R41, R41, 0x80, R32 ;  /* 0x0000008029297824 */ /* 0x000fe200078e0220 */
[----:B------:R-:W-:Y:S01]  /*0a30*/  IADD3 R11, R11, R15, RZ ;  /* 0x0000000f0b0b7210 */ /* 0x000fe20007ffe0ff */
[----:B------:R-:W-:-:S04]  /*0a40*/  @!P0 IMAD.WIDE.U32 R42, R19, c[0x0][0x1f0], R2 ;  /* 0x00007c00132a8a25 */ /* 0x000fc800078e0002 */
[----:B------:R-:W-:Y:S01]  /*0a50*/  @!P0 IMAD.IADD R43, R15, 0x1, R43 ;  /* 0x000000010f2b8824 */ /* 0x000fe200078e022b */
[----:B------:R-:W-:Y:S01]  /*0a60*/  IADD3 R15, P1, R33, -0x60, RZ ;  /* 0xffffffa0210f7810 */ /* 0x000fe20007f3e0ff */
[----:B----4-:R-:W-:-:S03]  /*0a70*/  IMAD.WIDE.U32 R44, R0, c[0x0][0x1f8], R10 ;  /* 0x00007e00002c7a25 */ /* 0x010fc600078e000a */
[----:B------:R-:W-:Y:S01]  /*0a80*/  IADD3.X R48, R34, -0x1, RZ, P1, !PT ;  /* 0xffffffff22307810 */ /* 0x000fe20000ffe4ff */
[C---:B------:R-:W-:Y:S01]  /*0a90*/  @!P0 IMAD.WIDE.U32 R10, R0.reuse, c[0x0][0x1f8], R42 ;  /* 0x00007e00000a8a25 */ /* 0x040fe200078e002a */
[----:B------:R-:W-:Y:S02]  /*0aa0*/  SHF.R.S32.HI R42, RZ, 0x1f, R41 ;  /* 0x0000001fff2a7819 */ /* 0x000fe40000011429 */
[----:B------:R-:W-:Y:S01]  /*0ab0*/  IADD3 R43, P2, R41, R44, RZ ;  /* 0x0000002c292b7210 */ /* 0x000fe20007f5e0ff */
[----:B------:R-:W-:Y:S01]  /*0ac0*/  IMAD R47, R0, c[0x0][0x1fc], R47 ;  /* 0x00007f00002f7a24 */ /* 0x000fe200078e022f */
[----:B------:R-:W-:Y:S02]  /*0ad0*/  @!P0 IADD3 R46, P1, R33, R10, RZ ;  /* 0x0000000a212e8210 */ /* 0x000fe40007f3e0ff */
[----:B------:R-:W-:Y:S02]  /*0ae0*/  LEA R52, P3, R15, c[0x0][0x268], 0x1 ;  /* 0x00009a000f347a11 */ /* 0x000fe400078608ff */
[----:B------:R-:W-:-:S02]  /*0af0*/  IADD3.X R45, R42, R47, R45, P2, !PT ;  /* 0x0000002f2a2d7210 */ /* 0x000fc400017fe42d */
[----:B------:R-:W-:Y:S02]  /*0b00*/  @!P0 IADD3.X R11, R34, R11, R47, P1, !PT ;  /* 0x0000000b220b8210 */ /* 0x000fe40000ffe42f */
[----:B------:R-:W-:Y:S02]  /*0b10*/  LEA.HI.X R10, R15, c[0x0][0x26c], R48, 0x1, P3 ;  /* 0x00009b000f0a7a11 */ /* 0x000fe400018f0c30 */
[C---:B------:R-:W-:Y:S02]  /*0b20*/  LEA R52, P2, R43.reuse, R52, 0x1 ;  /* 0x000000342b347211 */ /* 0x040fe400078408ff */
[C---:B------:R-:W-:Y:S02]  /*0b30*/  @!P0 LEA R44, P1, R46.reuse, c[0x0][0x268], 0x1 ;  /* 0x00009a002e2c8a11 */ /* 0x040fe400078208ff */
[----:B------:R-:W-:Y:S02]  /*0b40*/  LEA.HI.X R53, R43, R10, R45, 0x1, P2 ;  /* 0x0000000a2b357211 */ /* 0x000fe400010f0c2d */
[----:B------:R-:W-:-:S02]  /*0b50*/  @!P0 LEA.HI.X R45, R46, c[0x0][0x26c], R11, 0x1, P1 ;  /* 0x00009b002e2d8a11 */ /* 0x000fc400008f0c0b */
[-C--:B------:R-:W-:Y:S02]  /*0b60*/  ISETP.GE.AND P3, PT, R35, R14.reuse, PT ;  /* 0x0000000e2300720c */ /* 0x080fe40003f66270 */
[-C--:B------:R-:W-:Y:S02]  /*0b70*/  ISETP.GE.AND P2, PT, R36, R14.reuse, PT ;  /* 0x0000000e2400720c */ /* 0x080fe40003f46270 */
[----:B------:R-:W-:Y:S02]  /*0b80*/  ISETP.GE.AND P1, PT, R37, R14, PT ;  /* 0x0000000e2500720c */ /* 0x000fe40003f26270 */
[----:B------:R-:W-:Y:S01]  /*0b90*/  PRMT R43, RZ, 0x7610, R43 ;  /* 0x00007610ff2b7816 */ /* 0x000fe2000000002b */
[----:B---3--:R0:W-:Y:S04]  /*0ba0*/  STS.U16 [R40], R55 ;  /* 0x0000003728007388 */ /* 0x0081e80000000400 */
[----:B------:R-:W-:Y:S04]  /*0bb0*/  STS.U16 [R40+0x40], R57 ;  /* 0x0000403928007388 */ /* 0x000fe80000000400 */
[----:B------:R1:W-:Y:S04]  /*0bc0*/  STS.U16 [R40+0x80], R61 ;  /* 0x0000803d28007388 */ /* 0x0003e80000000400 */
[----:B------:R-:W-:Y:S01]  /*0bd0*/  STS.U16 [R40+0xc0], R63 ;  /* 0x0000c03f28007388 */ /* 0x000fe20000000400 */
[----:B------:R-:W-:-:S06]  /*0be0*/  NOP ;  /* 0x0000000000007918 */ /* 0x000fcc0000000000 */
[----:B------:R-:W-:Y:S04]  /*0bf0*/  LDS.64 R10, [R25.X8] ;  /* 0x00000000190a7984 */ /* 0x000fe80000008a00 */
[----:B------:R-:W-:Y:S06]  /*0c00*/  BAR.SYNC.DEFER_BLOCKING 0x0 ;  /* 0x0000000000007b1d */ /* 0x000fec0000010000 */
[----:B------:R2:W3:Y:S04]  /*0c10*/  @!P0 LDG.E.U16 R43, [R44.64] ;  /* 0x000000062c2b8981 */ /* 0x0004e8000c1e1500 */
[----:B------:R4:W3:Y:S04]  /*0c20*/  @!P3 LDG.E.U16 R49, [R52.64] ;  /* 0x000000063431b981 */ /* 0x0008e8000c1e1500 */
[----:B------:R4:W3:Y:S04]  /*0c30*/  @!P2 LDG.E.U16 R65, [R52.64+0x40] ;  /* 0x000040063441a981 */ /* 0x0008e8000c1e1500 */
[----:B------:R4:W3:Y:S01]  /*0c40*/  @!P1 LDG.E.U16 R67, [R52.64+0x80] ;  /* 0x0000800634439981 */ /* 0x0008e2000c1e1500 */
[----:B------:R-:W-:-:S02]  /*0c50*/  IMAD R50, R20, c[0x0][0x200], RZ ;  /* 0x0000800014327a24 */ /* 0x000fc400078e02ff */
[----:B------:R-:W-:Y:S02]  /*0c60*/  @!P0 IMAD.MOV.U32 R51, RZ, RZ, R3 ;  /* 0x000000ffff338224 */ /* 0x000fe400078e0003 */
[C---:B0-----:R-:W-:Y:S01]  /*0c70*/  IMAD R55, R19.reuse, c[0x0][0x204], R50 ;  /* 0x0000810013377a24 */ /* 0x041fe200078e0232 */
[----:B------:R-:W-:Y:S01]  /*0c80*/  @!P0 MOV R50, R2 ;  /* 0x0000000200328202 */ /* 0x000fe20000000f00 */
[C---:B------:R-:W-:Y:S01]  /*0c90*/  IMAD.WIDE.U32 R46, R19.reuse, c[0x0][0x200], RZ ;  /* 0x00008000132e7a25 */ /* 0x040fe200078e00ff */
[----:B-1----:R-:W-:Y:S02]  /*0ca0*/  PRMT R61, RZ, 0x7610, R61 ;  /* 0x00007610ff3d7816 */ /* 0x002fe4000000003d */
[----:B----4-:R-:W-:Y:S01]  /*0cb0*/  PRMT R53, RZ, 0x7610, R53 ;  /* 0x00007610ff357816 */ /* 0x010fe20000000035 */
[----:B------:R-:W-:Y:S01]  /*0cc0*/  @!P0 IMAD.WIDE.U32 R50, R19, c[0x0][0x200], R50 ;  /* 0x0000800013328a25 */ /* 0x000fe200078e0032 */
[----:B------:R-:W-:-:S03]  /*0cd0*/  IADD3 R47, R47, R55, RZ ;  /* 0x000000372f2f7210 */ /* 0x000fc60007ffe0ff */
[----:B------:R-:W-:Y:S02]  /*0ce0*/  @!P0 IMAD.IADD R51, R55, 0x1, R51 ;  /* 0x0000000137338824 */ /* 0x000fe400078e0233 */
[----:B------:R-:W-:Y:S02]  /*0cf0*/  IMAD R55, R17, c[0x0][0x208], RZ ;  /* 0x0000820011377a24 */ /* 0x000fe400078e02ff */
[----:B------:R-:W-:-:S04]  /*0d00*/  IMAD.WIDE.U32 R46, R0, c[0x0][0x208], R46 ;  /* 0x00008200002e7a25 */ /* 0x000fc800078e002e */
[C---:B--2---:R-:W-:Y:S01]  /*0d10*/  @!P0 IMAD.WIDE.U32 R44, R0.reuse, c[0x0][0x208], R50 ;  /* 0x00008200002c8a25 */ /* 0x044fe200078e0032 */
[----:B------:R-:W-:Y:S02]  /*0d20*/  IADD3 R50, P5, R41, R46, RZ ;  /* 0x0000002e29327210 */ /* 0x000fe40007fbe0ff */
[----:B------:R-:W-:Y:S01]  /*0d30*/  LEA R46, P6, R15, c[0x0][0x258], 0x1 ;  /* 0x000096000f2e7a11 */ /* 0x000fe200078c08ff */
[----:B------:R-:W-:Y:S01]  /*0d40*/  IMAD R55, R0, c[0x0][0x20c], R55 ;  /* 0x0000830000377a24 */ /* 0x000fe200078e0237 */
[----:B------:R-:W-:-:S04]  /*0d50*/  @!P0 IADD3 R51, P4, R33, R44, RZ ;  /* 0x0000002c21338210 */ /* 0x000fc80007f9e0ff */
[----:B------:R-:W-:Y:S02]  /*0d60*/  IADD3.X R47, R42, R55, R47, P5, !PT ;  /* 0x000000372a2f7210 */ /* 0x000fe40002ffe42f */
[----:B------:R-:W-:Y:S02]  /*0d70*/  @!P0 IADD3.X R52, R34, R45, R55, P4, !PT ;  /* 0x0000002d22348210 */ /* 0x000fe400027fe437 */
[----:B------:R-:W-:Y:S02]  /*0d80*/  LEA.HI.X R45, R15, c[0x0][0x25c], R48, 0x1, P6 ;  /* 0x000097000f2d7a11 */ /* 0x000fe400030f0c30 */
[C---:B------:R-:W-:Y:S02]  /*0d90*/  LEA R46, P5, R50.reuse, R46, 0x1 ;  /* 0x0000002e322e7211 */ /* 0x040fe400078a08ff */
[----:B------:R-:W-:Y:S02]  /*0da0*/  @!P0 LEA R44, P4, R51, c[0x0][0x258], 0x1 ;  /* 0x00009600332c8a11 */ /* 0x000fe400078808ff */
[----:B------:R-:W-:-:S02]  /*0db0*/  LEA.HI.X R47, R50, R45, R47, 0x1, P5 ;  /* 0x0000002d322f7211 */ /* 0x000fc400028f0c2f */
[----:B------:R-:W-:Y:S02]  /*0dc0*/  @!P0 LEA.HI.X R45, R51, c[0x0][0x25c], R52, 0x1, P4 ;  /* 0x00009700332d8a11 */ /* 0x000fe400020f0c34 */
[----:B------:R-:W-:Y:S02]  /*0dd0*/  PRMT R51, RZ, 0x7610, R51 ;  /* 0x00007610ff337816 */ /* 0x000fe40000000033 */
[----:B------:R-:W-:Y:S01]  /*0de0*/  PRMT R55, RZ, 0x7610, R55 ;  /* 0x00007610ff377816 */ /* 0x000fe20000000037 */
[----:B---3--:R-:W-:Y:S04]  /*0df0*/  STS.U16 [R40], R43 ;  /* 0x0000002b28007388 */ /* 0x008fe80000000400 */
[----:B------:R-:W-:Y:S04]  /*0e00*/  STS.U16 [R40+0x40], R49 ;  /* 0x0000403128007388 */ /* 0x000fe80000000400 */
[----:B------:R-:W-:Y:S04]  /*0e10*/  STS.U16 [R40+0x80], R65 ;  /* 0x0000804128007388 */ /* 0x000fe80000000400 */
[----:B------:R-:W-:Y:S01]  /*0e20*/  STS.U16 [R40+0xc0], R67 ;  /* 0x0000c04328007388 */ /* 0x000fe20000000400 */
[----:B------:R-:W-:-:S06]  /*0e30*/  NOP ;  /* 0x0000000000007918 */ /* 0x000fcc0000000000 */
[----:B------:R-:W0:Y:S04]  /*0e40*/  LDS.64 R62, [R25.X8] ;  /* 0x00000000193e7984 */ /* 0x000e280000008a00 */
[----:B------:R-:W-:Y:S06]  /*0e50*/  BAR.SYNC.DEFER_BLOCKING 0x0 ;  /* 0x0000000000007b1d */ /* 0x000fec0000010000 */
[----:B------:R1:W2:Y:S04]  /*0e60*/  @!P3 LDG.E.U16 R53, [R46.64] ;  /* 0x000000062e35b981 */ /* 0x0002a8000c1e1500 */
[----:B------:R-:W3:Y:S04]  /*0e70*/  @!P0 LDG.E.U16 R51, [R44.64] ;  /* 0x000000062c338981 */ /* 0x000ee8000c1e1500 */
[----:B------:R1:W4:Y:S04]  /*0e80*/  @!P2 LDG.E.U16 R55, [R46.64+0x40] ;  /* 0x000040062e37a981 */ /* 0x000328000c1e1500 */
[----:B------:R1:W4:Y:S01]  /*0e90*/  @!P1 LDG.E.U16 R61, [R46.64+0x80] ;  /* 0x000080062e3d9981 */ /* 0x000322000c1e1500 */
[----:B0-----:R-:W-:-:S05]  /*0ea0*/  PRMT R57, RZ, 0x5410, R62 ;  /* 0x00005410ff397816 */ /* 0x001fca000000003e */
[----:B------:R-:W-:Y:S01]  /*0eb0*/  FMUL.FTZ R43, R57, -1.4426950216293334961 ;  /* 0xbfb8aa3b392b7820 */ /* 0x000fe20000410000 */
[----:B-1----:R-:W-:-:S03]  /*0ec0*/  PRMT R46, RZ, 0x5410, R63 ;  /* 0x00005410ff2e7816 */ /* 0x002fc6000000003f */
[----:B------:R0:W-:Y:S02]  /*0ed0*/  MUFU.EX2 R49, R43 ;  /* 0x0000002b00317308 */ /* 0x0001e40000000800 */
[----:B------:R-:W-:-:S06]  /*0ee0*/  FMUL.FTZ R47, R46, -1.4426950216293334961 ;  /* 0xbfb8aa3b2e2f7820 */ /* 0x000fcc0000410000 */
[----:B------:R1:W1:Y:S01]  /*0ef0*/  MUFU.EX2 R52, R47 ;  /* 0x0000002f00347308 */ /* 0x0002620000000800 */
[----:B0-----:R-:W-:Y:S02]  /*0f00*/  PRMT R43, RZ, 0x7610, R62 ;  /* 0x00007610ff2b7816 */ /* 0x001fe4000000003e */
[----:B-1----:R-:W-:-:S03]  /*0f10*/  PRMT R47, RZ, 0x7610, R63 ;  /* 0x00007610ff2f7816 */ /* 0x002fc6000000003f */
[----:B------:R-:W-:-:S06]  /*0f20*/  FMUL.FTZ R50, R43, -1.4426950216293334961 ;  /* 0xbfb8aa3b2b327820 */ /* 0x000fcc0000410000 */
[----:B------:R-:W-:Y:S01]  /*0f30*/  MUFU.EX2 R50, R50 ;  /* 0x0000003200327308 */ /* 0x000fe20000000800 */
[----:B------:R-:W-:Y:S02]  /*0f40*/  FADD.FTZ R52, R52, 1 ;  /* 0x3f80000034347421 */ /* 0x000fe40000010000 */
[----:B------:R-:W-:-:S05]  /*0f50*/  FADD.FTZ R49, R49, 1 ;  /* 0x3f80000031317421 */ /* 0x000fca0000010000 */
[----:B------:R-:W-:Y:S08]  /*0f60*/  MUFU.RCP R65, R52 ;  /* 0x0000003400417308 */ /* 0x000ff00000001000 */
[----:B------:R0:W1:Y:S01]  /*0f70*/  MUFU.RCP R60, R49 ;  /* 0x00000031003c7308 */ /* 0x0000620000001000 */
[--C-:B------:R-:W-:Y:S02]  /*0f80*/  PRMT R56, RZ, 0x7610, R10.reuse ;  /* 0x00007610ff387816 */ /* 0x100fe4000000000a */
[----:B0-----:R-:W-:Y:S01]  /*0f90*/  PRMT R49, RZ, 0x5410, R10 ;  /* 0x00005410ff317816 */ /* 0x001fe2000000000a */
[----:B-1----:R-:W-:-:S04]  /*0fa0*/  FADD.FTZ R10, -R60, 1 ;  /* 0x3f8000003c0a7421 */ /* 0x002fc80000010100 */
[----:B------:R-:W-:Y:S01]  /*0fb0*/  FFMA.FTZ R10, R57, R10, 1 ;  /* 0x3f800000390a7423 */ /* 0x000fe2000001000a */
[----:B------:R-:W-:Y:S01]  /*0fc0*/  ISETP.NE.AND P1, PT, R23, RZ, PT ;  /* 0x000000ff1700720c */ /* 0x000fe20003f25270 */
[----:B------:R-:W-:Y:S01]  /*0fd0*/  BSSY B0, `(.L_x_7920) ;  /* 0x000004f000007945 */ /* 0x000fe20003800000 */
[----:B------:R-:W-:Y:S01]  /*0fe0*/  FMUL.FTZ R57, R57, R60 ;  /* 0x0000003c39397220 */ /* 0x000fe20000410000 */
[----:B--2---:R0:W-:Y:S04]  /*0ff0*/  STS.U16 [R40+0x40], R53 ;  /* 0x0000403528007388 */ /* 0x0041e80000000400 */
[----:B---3--:R1:W-:Y:S04]  /*1000*/  STS.U16 [R40], R51 ;  /* 0x0000003328007388 */ /* 0x0083e80000000400 */
[----:B----4-:R-:W-:Y:S01]  /*1010*/  STS.U16 [R40+0x80], R55 ;  /* 0x0000803728007388 */ /* 0x010fe20000000400 */
[----:B0-----:R-:W-:-:S03]  /*1020*/  FMUL.FTZ R53, R47, -1.4426950216293334961 ;  /* 0xbfb8aa3b2f357820 */ /* 0x001fc60000410000 */
[----:B------:R-:W-:Y:S01]  /*1030*/  STS.U16 [R40+0xc0], R61 ;  /* 0x0000c03d28007388 */ /* 0x000fe20000000400 */
[----:B------:R-:W-:-:S06]  /*1040*/  NOP ;  /* 0x0000000000007918 */ /* 0x000fcc0000000000 */
[----:B------:R-:W0:Y:S01]  /*1050*/  LDS.64 R44, [R25.X8] ;  /* 0x00000000192c7984 */ /* 0x000e220000008a00 */
[----:B------:R-:W2:Y:S01]  /*1060*/  MUFU.EX2 R53, R53 ;  /* 0x0000003500357308 */ /* 0x000ea20000000800 */
[----:B-1----:R-:W-:Y:S02]  /*1070*/  FADD.FTZ R51, R50, 1 ;  /* 0x3f80000032337421 */ /* 0x002fe40000010000 */
[----:B--2---:R-:W-:-:S05]  /*1080*/  FADD.FTZ R50, R53, 1 ;  /* 0x3f80000035327421 */ /* 0x004fca0000010000 */
[----:B------:R-:W1:Y:S08]  /*1090*/  MUFU.RCP R66, R50 ;  /* 0x0000003200427308 */ /* 0x000e700000001000 */
[----:B------:R2:W3:Y:S01]  /*10a0*/  MUFU.RCP R64, R51 ;  /* 0x0000003300407308 */ /* 0x0004e20000001000 */
[--C-:B------:R-:W-:Y:S01]  /*10b0*/  PRMT R53, RZ, 0x7610, R11.reuse ;  /* 0x00007610ff357816 */ /* 0x100fe2000000000b */
[----:B-1----:R-:W-:Y:S01]  /*10c0*/  FADD.FTZ R62, -R66, 1 ;  /* 0x3f800000423e7421 */ /* 0x002fe20000010100 */
[----:B--2---:R-:W-:Y:S01]  /*10d0*/  PRMT R51, RZ, 0x5410, R11 ;  /* 0x00005410ff337816 */ /* 0x004fe2000000000b */
[----:B------:R-:W-:Y:S01]  /*10e0*/  FADD.FTZ R11, -R65, 1 ;  /* 0x3f800000410b7421 */ /* 0x000fe20000010100 */
[----:B0-----:R-:W-:-:S02]  /*10f0*/  PRMT R54, RZ, 0x5410, R44 ;  /* 0x00005410ff367816 */ /* 0x001fc4000000002c */
[----:B------:R-:W-:Y:S02]  /*1100*/  PRMT R55, RZ, 0x7610, R44 ;  /* 0x00007610ff377816 */ /* 0x000fe4000000002c */
[--C-:B------:R-:W-:Y:S02]  /*1110*/  PRMT R50, RZ, 0x5410, R45.reuse ;  /* 0x00005410ff327816 */ /* 0x100fe4000000002d */
[----:B------:R-:W-:Y:S01]  /*1120*/  PRMT R52, RZ, 0x7610, R45 ;  /* 0x00007610ff347816 */ /* 0x000fe2000000002d */
[----:B------:R-:W-:Y:S02]  /*1130*/  FFMA.FTZ R61, R46, R11, 1 ;  /* 0x3f8000002e3d7423 */ /* 0x000fe4000001000b */
[----:B------:R-:W-:Y:S02]  /*1140*/  FFMA.FTZ R68, R47, R62, 1 ;  /* 0x3f8000002f447423 */ /* 0x000fe4000001003e */
[----:B---3--:R-:W-:Y:S02]  /*1150*/  FADD.FTZ R44, -R64, 1 ;  /* 0x3f800000402c7421 */ /* 0x008fe40000010100 */
        /* <DEDUP_REMOVED lines=13> */
[----:B------:R-:W-:-:S04]  /*1230*/  F2FP.BF16.PACK_AB R62, R45, R10 ;  /* 0x0000000a2d3e723e */ /* 0x000fc800000010ff */
[----:B------:R-:W-:Y:S01]  /*1240*/  F2FP.BF16.PACK_AB R63, R68, R61 ;  /* 0x0000003d443f723e */ /* 0x000fe200000010ff */
[----:B------:R-:W-:Y:S06]  /*1250*/  BAR.SYNC.DEFER_BLOCKING 0x0 ;  /* 0x0000000000007b1d */ /* 0x000fec0000010000 */
[----:B------:R0:W-:Y:S01]  /*1260*/  STS.64 [R25.X8], R62 ;  /* 0x0000003e19007388 */ /* 0x0001e20000008a00 */
[----:B------:R-:W-:-:S06]  /*1270*/  NOP ;  /* 0x0000000000007918 */ /* 0x000fcc0000000000 */
[----:B------:R-:W-:Y:S04]  /*1280*/  LDS.U16 R67, [R40] ;  /* 0x0000000028437984 */ /* 0x000fe80000000400 */
[----:B------:R-:W-:Y:S04]  /*1290*/  LDS.U16 R69, [R40+0x40] ;  /* 0x0000400028457984 */ /* 0x000fe80000000400 */
[----:B------:R-:W-:Y:S04]  /*12a0*/  LDS.U16 R71, [R40+0x80] ;  /* 0x0000800028477984 */ /* 0x000fe80000000400 */
[----:B------:R-:W-:Y:S04]  /*12b0*/  LDS.U16 R73, [R40+0xc0] ;  /* 0x0000c00028497984 */ /* 0x000fe80000000400 */
[----:B------:R-:W-:Y:S04]  /*12c0*/  @!P1 STS [0x100], R14 ;  /* 0x0001000eff009388 */ /* 0x000fe80000000800 */
[----:B------:R-:W-:Y:S06]  /*12d0*/  BAR.SYNC.DEFER_BLOCKING 0x0 ;  /* 0x0000000000007b1d */ /* 0x000fec0000010000 */
[----:B------:R-:W1:Y:S01]  /*12e0*/  LDS R44, [0x100] ;  /* 0x00010000ff2c7984 */ /* 0x000e620000000800 */
[----:B------:R-:W-:-:S02]  /*12f0*/  IMAD R68, R20, c[0x0][0x2e8], RZ ;  /* 0x0000ba0014447a24 */ /* 0x000fc400078e02ff */
[----:B------:R-:W-:-:S04]  /*1300*/  IMAD.WIDE.U32 R10, R19, c[0x0][0x2e8], RZ ;  /* 0x0000ba00130a7a25 */ /* 0x000fc800078e00ff */
[----:B0-----:R-:W-:-:S05]  /*1310*/  IMAD R63, R19, c[0x0][0x2ec], R68 ;  /* 0x0000bb00133f7a24 */ /* 0x001fca00078e0244 */
        /* <DEDUP_REMOVED lines=8> */
[C---:B------:R-:W-:Y:S02]  /*13a0*/  IADD3 R10, P5, R33.reuse, R2, RZ ;  /* 0x00000002210a7210 */ /* 0x040fe40007fbe0ff */
[----:B-1----:R-:W-:-:S02]  /*13b0*/  ISETP.GE.AND P4, PT, R33, R44, PT ;  /* 0x0000002c2100720c */ /* 0x002fc40003f86270 */
[-C--:B------:R-:W-:Y:S02]  /*13c0*/  ISETP.GE.AND P3, PT, R36, R44.reuse, PT ;  /* 0x0000002c2400720c */ /* 0x080fe40003f66270 */
[-C--:B------:R-:W-:Y:S02]  /*13d0*/  ISETP.GE.AND P2, PT, R35, R44.reuse, PT ;  /* 0x0000002c2300720c */ /* 0x080fe40003f46270 */
[----:B------:R-:W-:Y:S02]  /*13e0*/  ISETP.GE.AND P0, PT, R37, R44, PT ;  /* 0x0000002c2500720c */ /* 0x000fe40003f06270 */
[----:B------:R-:W-:-:S04]  /*13f0*/  LEA R44, P6, R62, R45, 0x1 ;  /* 0x0000002d3e2c7211 */ /* 0x000fc800078c08ff */
[----:B------:R-:W-:Y:S01]  /*1400*/  LEA.HI.X R45, R62, R11, R61, 0x1, P6 ;  /* 0x0000000b3e2d7211 */ /* 0x000fe200030f0c3d */
        /* <DEDUP_REMOVED lines=11> */
.L_x_7921:
[----:B------:R-:W-:Y:S05]  /*14c0*/  BSYNC B0 ;  /* 0x0000000000007941 */ /* 0x000fea0003800000 */
.L_x_7920:
[----:B------:R-:W-:Y:S01]  /*14d0*/  @!P0 STG.E.U16 [R44.64+0x80], R73 ;  /* 0x000080492c008986 */ /* 0x000fe2000c101506 */
[----:B------:R-:W-:Y:S01]  /*14e0*/  ISETP.NE.U32.AND P0, PT, RZ, c[0x0][0x270], PT ;  /* 0x00009c00ff007a0c */ /* 0x000fe20003f05070 */
[----:B------:R-:W-:Y:S01]  /*14f0*/  FMUL.FTZ R66, R47, R66 ;  /* 0x000000422f427220 */ /* 0x000fe20000410000 */
[--C-:B------:R-:W-:Y:S01]  /*1500*/  PRMT R47, RZ, 0x5410, R13.reuse ;  /* 0x00005410ff2f7816 */ /* 0x100fe2000000000d */
[----:B------:R-:W-:Y:S01]  /*1510*/  @!P3 STG.E.U16 [R44.64+0x40], R71 ;  /* 0x000040472c00b986 */ /* 0x000fe2000c101506 */
[----:B------:R-:W-:Y:S01]  /*1520*/  ISETP.NE.AND.EX P0, PT, RZ, c[0x0][0x274], PT, P0 ;  /* 0x00009d00ff007a0c */ /* 0x000fe20003f05300 */
[----:B------:R-:W-:Y:S01]  /*1530*/  FMUL.FTZ R64, R43, R64 ;  /* 0x000000402b407220 */ /* 0x000fe20000410000 */
[----:B------:R-:W-:Y:S01]  /*1540*/  PRMT R43, RZ, 0x5410, R12 ;  /* 0x00005410ff2b7816 */ /* 0x000fe2000000000c */
[----:B------:R1:W-:Y:S01]  /*1550*/  @!P2 STG.E.U16 [R44.64], R69 ;  /* 0x000000452c00a986 */ /* 0x0003e2000c101506 */
[----:B------:R-:W-:Y:S01]  /*1560*/  PRMT R13, RZ, 0x7610, R13 ;  /* 0x00007610ff0d7816 */ /* 0x000fe2000000000d */
[----:B------:R-:W-:-:S02]  /*1570*/  FMUL.FTZ R65, R46, R65 ;  /* 0x000000412e417220 */ /* 0x000fc40000410000 */
[--C-:B-----5:R-:W-:Y:S02]  /*1580*/  FADD.FTZ R43, R43, R18.reuse ;  /* 0x000000122b2b7221 */ /* 0x120fe40000010000 */
[----:B------:R-:W-:Y:S02]  /*1590*/  FADD.FTZ R46, R13, R18 ;  /* 0x000000120d2e7221 */ /* 0x000fe40000010000 */
[----:B------:R-:W-:Y:S02]  /*15a0*/  FMUL.FTZ R51, R51, R65 ;  /* 0x0000004133337220 */ /* 0x000fe40000410000 */
[----:B------:R-:W-:Y:S01]  /*15b0*/  FMUL.FTZ R53, R53, R66 ;  /* 0x0000004235357220 */ /* 0x000fe20000410000 */
[----:B-1----:R-:W-:-:S05]  /*15c0*/  PRMT R45, RZ, 0x7610, R12 ;  /* 0x00007610ff2d7816 */ /* 0x002fca000000000c */
[--C-:B------:R-:W-:Y:S02]  /*15d0*/  FADD.FTZ R44, R45, R18.reuse ;  /* 0x000000122d2c7221 */ /* 0x100fe40000010000 */
[----:B------:R-:W-:Y:S02]  /*15e0*/  FADD.FTZ R45, R47, R18 ;  /* 0x000000122f2d7221 */ /* 0x000fe40000010000 */
        /* <DEDUP_REMOVED lines=10> */
[----:B------:R-:W-:-:S03]  /*1690*/  IMAD R52, R20, c[0x0][0x210], RZ ;  /* 0x0000840014347a24 */ /* 0x000fc600078e02ff */
[----:B------:R-:W-:Y:S01]  /*16a0*/  F2FP.BF16.PACK_AB R55, R13, R50 ;  /* 0x000000320d37723e */ /* 0x000fe200000010ff */
[----:B------:R-:W-:-:S04]  /*16b0*/  IMAD.WIDE.U32 R12, R19, c[0x0][0x210], RZ ;  /* 0x00008400130c7a25 */ /* 0x000fc800078e00ff */
[----:B0-----:R-:W-:-:S05]  /*16c0*/  IMAD R67, R19, c[0x0][0x214], R52 ;  /* 0x0000850013437a24 */ /* 0x001fca00078e0234 */
[----:B------:R-:W-:Y:S01]  /*16d0*/  IADD3 R13, R13, R67, RZ ;  /* 0x000000430d0d7210 */ /* 0x000fe20007ffe0ff */
[----:B------:R0:W-:Y:S01]  /*16e0*/  STS.64 [R25.X8], R54 ;  /* 0x0000003619007388 */ /* 0x0001e20000008a00 */
[----:B------:R-:W-:-:S06]  /*16f0*/  NOP ;  /* 0x0000000000007918 */ /* 0x000fcc0000000000 */
[----:B------:R-:W-:Y:S01]  /*1700*/  LDS.U16 R57, [R40] ;  /* 0x0000000028397984 */ /* 0x000fe20000000400 */
[----:B------:R-:W-:-:S03]  /*1710*/  IMAD.WIDE.U32 R12, R0, c[0x0][0x218], R12 ;  /* 0x00008600000c7a25 */ /* 0x000fc600078e000c */
[----:B------:R-:W-:Y:S01]  /*1720*/  LDS.U16 R61, [R40+0x40] ;  /* 0x00004000283d7984 */ /* 0x000fe20000000400 */
[----:B0-----:R-:W-:Y:S01]  /*1730*/  IMAD R55, R17, c[0x0][0x218], RZ ;  /* 0x0000860011377a24 */ /* 0x001fe200078e02ff */
[----:B------:R-:W-:Y:S02]  /*1740*/  IADD3 R12, P5, R41, R12, RZ ;  /* 0x0000000c290c7210 */ /* 0x000fe40007fbe0ff */
[----:B------:R-:W-:Y:S01]  /*1750*/  LDS.U16 R63, [R40+0x80] ;  /* 0x00008000283f7984 */ /* 0x000fe20000000400 */
[----:B------:R-:W-:Y:S01]  /*1760*/  IMAD R55, R0, c[0x0][0x21c], R55 ;  /* 0x0000870000377a24 */ /* 0x000fe200078e0237 */
[----:B------:R-:W-:Y:S02]  /*1770*/  LEA R54, P0, R15, c[0x0][0x270], 0x1 ;  /* 0x00009c000f367a11 */ /* 0x000fe400078008ff */
[----:B------:R-:W-:Y:S02]  /*1780*/  LDS.U16 R65, [R40+0xc0] ;  /* 0x0000c00028417984 */ /* 0x000fe40000000400 */
[----:B------:R-:W-:-:S02]  /*1790*/  IADD3.X R13, R42, R55, R13, P5, !PT ;  /* 0x000000372a0d7210 */ /* 0x000fc40002ffe40d */
[----:B------:R-:W-:Y:S01]  /*17a0*/  @!P1 STS [0x100], R14 ;  /* 0x0001000eff009388 */ /* 0x000fe20000000800 */
[----:B------:R-:W-:-:S03]  /*17b0*/  LEA.HI.X R15, R15, c[0x0][0x274], R48, 0x1, P0 ;  /* 0x00009d000f0f7a11 */ /* 0x000fc600000f0c30 */
[----:B------:R-:W-:Y:S01]  /*17c0*/  BAR.SYNC.DEFER_BLOCKING 0x0 ;  /* 0x0000000000007b1d */ /* 0x000fe20000010000 */
        /* <DEDUP_REMOVED lines=19> */
.L_x_7924:
[----:B------:R-:W-:Y:S05]  /*1900*/  BSYNC B0 ;  /* 0x0000000000007941 */ /* 0x000fea0003800000 */
.L_x_7923:
[----:B------:R1:W-:Y:S04]  /*1910*/  @!P0 STG.E.U16 [R54.64], R61 ;  /* 0x0000003d36008986 */ /* 0x0003e8000c101506 */
[----:B------:R1:W-:Y:S04]  /*1920*/  @!P2 STG.E.U16 [R54.64+0x40], R63 ;  /* 0x0000403f3600a986 */ /* 0x0003e8000c101506 */
[----:B------:R1:W-:Y:S02]  /*1930*/  @!P3 STG.E.U16 [R54.64+0x80], R65 ;  /* 0x000080413600b986 */ /* 0x0003e4000c101506 */
.L_x_7922:
[----:B0-----:R-:W-:Y:S01]  /*1940*/  IMAD.MOV.U32 R14, RZ, RZ, c[0x0][0x16c] ;  /* 0x00005b00ff0e7624 */ /* 0x001fe200078e00ff */
[--C-:B------:R-:W-:Y:S01]  /*1950*/  PRMT R12, RZ, 0x5410, R58.reuse ;  /* 0x00005410ff0c7816 */ /* 0x100fe2000000003a */
[----:B------:R-:W-:Y:S01]  /*1960*/  BAR.SYNC.DEFER_BLOCKING 0x0 ;  /* 0x0000000000007b1d */ /* 0x000fe20000010000 */
[----:B------:R-:W-:Y:S01]  /*1970*/  PRMT R13, RZ, 0x7610, R58 ;  /* 0x00007610ff0d7816 */ /* 0x000fe2000000003a */
[----:B------:R-:W-:Y:S01]  /*1980*/  HFMA2.MMA R57, -RZ, RZ, 0, 0 ;  /* 0x00000000ff397435 */ /* 0x000fe200000001ff */
[----:B------:R-:W-:Y:S01]  /*1990*/  ISETP.GE.AND P0, PT, R14, 0x1, PT ;  /* 0x000000010e00780c */ /* 0x000fe20003f06270 */
[C---:B------:R-:W-:Y:S01]  /*19a0*/  FFMA.FTZ R12, R47.reuse, R12, R21 ;  /* 0x0000000c2f0c7223 */ /* 0x040fe20000010015 */
[--C-:B------:R-:W-:Y:S01]  /*19b0*/  PRMT R21, RZ, 0x7610, R59.reuse ;  /* 0x00007610ff157816 */ /* 0x100fe2000000003b */
[-C--:B------:R-:W-:Y:S01]  /*19c0*/  FMUL.FTZ R52, R47, R16.reuse ;  /* 0x000000102f347220 */ /* 0x080fe20000410000 */
[----:B------:R-:W-:Y:S01]  /*19d0*/  MOV R50, RZ ;  /* 0x000000ff00327202 */ /* 0x000fe20000000f00 */
[C---:B------:R-:W-:Y:S01]  /*19e0*/  FFMA.FTZ R12, R49.reuse, R13, R12 ;  /* 0x0000000d310c7223 */ /* 0x040fe2000001000c */
[----:B------:R-:W-:Y:S01]  /*19f0*/  PRMT R13, RZ, 0x5410, R59 ;  /* 0x00005410ff0d7816 */ /* 0x000fe2000000003b */
[----:B-1----:R-:W-:-:S02]  /*1a00*/  FMUL.FTZ R61, R49, R16 ;  /* 0x00000010313d7220 */ /* 0x002fc40000410000 */
[CC--:B------:R-:W-:Y:S02]  /*1a10*/  FMUL.FTZ R54, R51.reuse, R16.reuse ;  /* 0x0000001033367220 */ /* 0x0c0fe40000410000 */
[----:B------:R-:W-:Y:S02]  /*1a20*/  FFMA.FTZ R12, R51, R13, R12 ;  /* 0x0000000d330c7223 */ /* 0x000fe4000001000c */
[C---:B------:R-:W-:Y:S02]  /*1a30*/  FMUL.FTZ R63, R53.reuse, R16 ;  /* 0x00000010353f7220 */ /* 0x040fe40000410000 */
[----:B------:R-:W-:Y:S02]  /*1a40*/  FFMA.FTZ R21, R53, R21, R12 ;  /* 0x0000001535157223 */ /* 0x000fe4000001000c */
[----:B------:R-:W-:Y:S02]  /*1a50*/  IMAD.MOV.U32 R48, RZ, RZ, RZ ;  /* 0x000000ffff307224 */ /* 0x000fe400078e00ff */
        /* <DEDUP_REMOVED lines=12> */
[----:B------:R-:W-:-:S03]  /*1b20*/  IMAD.WIDE.U32 R56, R0, c[0x0][0x198], RZ ;  /* 0x0000660000387a25 */ /* 0x000fc600078e00ff */
[----:B------:R-:W-:Y:S01]  /*1b30*/  IADD3 R65, R67, R65, RZ ;  /* 0x0000004143417210 */ /* 0x000fe20007ffe0ff */
[----:B------:R-:W-:Y:S01]  /*1b40*/  IMAD.WIDE.U32 R14, R0, c[0x0][0x1b8], RZ ;  /* 0x00006e00000e7a25 */ /* 0x000fe200078e00ff */
[----:B------:R-:W-:Y:S02]  /*1b50*/  LEA R62, P2, R56, c[0x0][0x228], 0x2 ;  /* 0x00008a00383e7a11 */ /* 0x000fe400078410ff */
[----:B------:R-:W-:Y:S01]  /*1b60*/  LEA.HI.X R65, R66, c[0x0][0x224], R65, 0x2, P0 ;  /* 0x0000890042417a11 */ /* 0x000fe200000f1441 */
[----:B------:R-:W-:Y:S01]  /*1b70*/  IMAD R69, R0, c[0x0][0x19c], R69 ;  /* 0x0000670000457a24 */ /* 0x000fe200078e0245 */
[----:B------:R-:W-:Y:S01]  /*1b80*/  LEA R60, P3, R14, c[0x0][0x230], 0x2 ;  /* 0x00008c000e3c7a11 */ /* 0x000fe200078610ff */
[----:B------:R-:W-:Y:S01]  /*1b90*/  IMAD R71, R0, c[0x0][0x1bc], R71 ;  /* 0x00006f0000477a24 */ /* 0x000fe200078e0247 */
[----:B------:R-:W-:Y:S01]  /*1ba0*/  MOV R66, RZ ;  /* 0x000000ff00427202 */ /* 0x000fe20000000f00 */
[----:B------:R-:W-:Y:S01]  /*1bb0*/  IMAD R13, R12, c[0x0][0x16c], RZ ;  /* 0x00005b000c0d7a24 */ /* 0x000fe200078e02ff */
[----:B------:R-:W-:Y:S01]  /*1bc0*/  LEA.HI R12, R68, R68, RZ, 0x1 ;  /* 0x00000044440c7211 */ /* 0x000fe200078f08ff */
[----:B------:R-:W-:Y:S01]  /*1bd0*/  IMAD.IADD R67, R57, 0x1, R69 ;  /* 0x0000000139437824 */ /* 0x000fe200078e0245 */
[----:B------:R-:W-:Y:S01]  /*1be0*/  IADD3 R69, R15, R71, RZ ;  /* 0x000000470f457210 */ /* 0x000fe20007ffe0ff */
[----:B------:R-:W-:Y:S01]  /*1bf0*/  IMAD.MOV.U32 R57, RZ, RZ, RZ ;  /* 0x000000ffff397224 */ /* 0x000fe200078e00ff */
[----:B------:R-:W-:Y:S01]  /*1c00*/  LOP3.LUT R15, R12, 0xfffffe, RZ, 0xc0, !PT ;  /* 0x00fffffe0c0f7812 */ /* 0x000fe200078ec0ff */
[----:B------:R-:W-:Y:S01]  /*1c10*/  IMAD.WIDE R12, R13, 0x8, R8 ;  /* 0x000000080d0c7825 */ /* 0x000fe200078e0208 */
[----:B------:R-:W-:-:S02]  /*1c20*/  LEA.HI.X R67, R56, c[0x0][0x22c], R67, 0x2, P2 ;  /* 0x00008b0038437a11 */ /* 0x000fc400010f1443 */
[----:B------:R-:W-:Y:S01]  /*1c30*/  LEA.HI.X R69, R14, c[0x0][0x234], R69, 0x2, P3 ;  /* 0x00008d000e457a11 */ /* 0x000fe200018f1445 */
[----:B------:R-:W-:Y:S01]  /*1c40*/  IMAD.IADD R15, R68, 0x1, -R15 ;  /* 0x00000001440f7824 */ /* 0x000fe200078e0a0f */
[----:B------:R-:W-:Y:S01]  /*1c50*/  MOV R56, R12 ;  /* 0x0000000c00387202 */ /* 0x000fe20000000f00 */
[----:B------:R-:W-:Y:S02]  /*1c60*/  IMAD.MOV.U32 R71, RZ, RZ, R13 ;  /* 0x000000ffff477224 */ /* 0x000fe400078e000d */
[----:B------:R-:W-:Y:S02]  /*1c70*/  IMAD.SHL.U32 R68, R15, 0x100, RZ ;  /* 0x000001000f447824 */ /* 0x000fe400078e00ff */
.L_x_7930:
[----:B------:R-:W2:Y:S01]  /*1c80*/  LDG.E R70, [R64.64] ;  /* 0x0000000640467981 */ /* 0x000ea2000c1e1900 */
[----:B------:R-:W-:Y:S01]  /*1c90*/  MOV R14, R62 ;  /* 0x0000003e000e7202 */ /* 0x000fe20000000f00 */
[----:B------:R-:W-:Y:S01]  /*1ca0*/  IMAD.MOV.U32 R13, RZ, RZ, R69 ;  /* 0x000000ffff0d7224 */ /* 0x000fe200078e0045 */
[----:B------:R-:W-:Y:S02]  /*1cb0*/  MOV R12, R60 ;  /* 0x0000003c000c7202 */ /* 0x000fe40000000f00 */
[----:B------:R-:W-:-:S03]  /*1cc0*/  MOV R15, R67 ;  /* 0x00000043000f7202 */ /* 0x000fc60000000f00 */
[----:B------:R0:W3:Y:S04]  /*1cd0*/  LDG.E R73, [R12.64] ;  /* 0x000000060c497981 */ /* 0x0000e8000c1e1900 */
[----:B------:R1:W3:Y:S01]  /*1ce0*/  LDG.E R14, [R14.64] ;  /* 0x000000060e0e7981 */ /* 0x0002e2000c1e1900 */
[C---:B------:R-:W-:Y:S02]  /*1cf0*/  ISETP.NE.AND P2, PT, R23.reuse, RZ, PT ;  /* 0x000000ff1700720c */ /* 0x040fe40003f45270 */
[----:B------:R-:W-:-:S04]  /*1d00*/  IADD3 R77, R23, 0x200, RZ ;  /* 0x00000200174d7810 */ /* 0x000fc80007ffe0ff */
[----:B------:R-:W-:Y:S02]  /*1d10*/  SEL R74, R68, R77, !P2 ;  /* 0x0000004d444a7207 */ /* 0x000fe40005000000 */
[----:B------:R-:W-:Y:S02]  /*1d20*/  ISETP.NE.AND P3, PT, R23, 0x1f, PT ;  /* 0x0000001f1700780c */ /* 0x000fe40003f65270 */
[----:B------:R-:W-:-:S04]  /*1d30*/  ISETP.GT.AND P0, PT, R31, 0x1, PT ;  /* 0x000000011f00780c */ /* 0x000fc80003f04270 */
[----:B------:R-:W-:Y:S01]  /*1d40*/  ISETP.EQ.AND P0, PT, R86, RZ, P0 ;  /* 0x000000ff5600720c */ /* 0x000fe20000702270 */
[----:B------:R-:W-:-:S12]  /*1d50*/  IMAD.MOV.U32 R79, RZ, RZ, RZ ;  /* 0x000000ffff4f7224 */ /* 0x000fd800078e00ff */
[----:B0-----:R-:W-:Y:S02]  /*1d60*/  @P0 MOV R12, R56 ;  /* 0x00000038000c0202 */ /* 0x001fe40000000f00 */
[----:B------:R-:W-:Y:S02]  /*1d70*/  @P0 MOV R13, R71 ;  /* 0x00000047000d0202 */ /* 0x000fe40000000f00 */
[----:B------:R-:W-:Y:S01]  /*1d80*/  PRMT R77, RZ, 0x7610, R59 ;  /* 0x00007610ff4d7816 */ /* 0x000fe2000000003b */
[----:B------:R-:W-:Y:S01]  /*1d90*/  BSSY B0, `(.L_x_7926) ;  /* 0x0000022000007945 */ /* 0x000fe20003800000 */
[----:B--2---:R-:W-:-:S04]  /*1da0*/  FMUL.FTZ R72, R70, 1.4426950216293334961 ;  /* 0x3fb8aa3b46487820 */ /* 0x004fc80000410000 */
[----:B------:R-:W-:-:S06]  /*1db0*/  FMUL.FTZ R75, R43, R72 ;  /* 0x000000482b4b7220 */ /* 0x000fcc0000410000 */
[----:B------:R-:W0:Y:S02]  /*1dc0*/  MUFU.EX2 R75, R75 ;  /* 0x0000004b004b7308 */ /* 0x000e240000000800 */
[----:B0-----:R0:W-:Y:S04]  /*1dd0*/  STS [R74.X4+0x348], R75 ;  /* 0x0003484b4a007388 */ /* 0x0011e80000004800 */
[----:B------:R-:W-:Y:S01]  /*1de0*/  BAR.SYNC.DEFER_BLOCKING 0x0 ;  /* 0x0000000000007b1d */ /* 0x000fe20000010000 */
[-C--:B------:R-:W-:Y:S02]  /*1df0*/  FMUL.FTZ R76, R46, R72.reuse ;  /* 0x000000482e4c7220 */ /* 0x080fe40000410000 */
[----:B------:R-:W-:-:S03]  /*1e00*/  FMUL.FTZ R78, R44, R72 ;  /* 0x000000482c4e7220 */ /* 0x000fc60000410000 */
[----:B------:R2:W4:Y:S01]  /*1e10*/  @P3 LDS R93, [R23.X4+0xb4c] ;  /* 0x000b4c00175d3984 */ /* 0x0005220000004800 */
[----:B------:R-:W0:Y:S01]  /*1e20*/  MUFU.EX2 R76, R76 ;  /* 0x0000004c004c7308 */ /* 0x000e220000000800 */
[----:B-1----:R-:W-:Y:S02]  /*1e30*/  FMUL.FTZ R15, R45, R72 ;  /* 0x000000482d0f7220 */ /* 0x002fe40000410000 */
[----:B------:R1:W5:Y:S01]  /*1e40*/  @P0 LDG.E R79, [R12.64+0x4] ;  /* 0x000004060c4f0981 */ /* 0x000362000c1e1900 */
[----:B---3--:R-:W-:-:S04]  /*1e50*/  FMUL.FTZ R14, R73, R14 ;  /* 0x0000000e490e7220 */ /* 0x008fc80000410000 */
[----:B------:R-:W3:Y:S01]  /*1e60*/  MUFU.EX2 R78, R78 ;  /* 0x0000004e004e7308 */ /* 0x000ee20000000800 */
[----:B------:R-:W-:-:S07]  /*1e70*/  PRMT R72, RZ, 0x5410, R58 ;  /* 0x00005410ff487816 */ /* 0x000fce000000003a */
[----:B-1----:R2:W1:Y:S01]  /*1e80*/  MUFU.EX2 R12, R15 ;  /* 0x0000000f000c7308 */ /* 0x0024620000000800 */
[----:B------:R-:W-:Y:S01]  /*1e90*/  PRMT R73, RZ, 0x7610, R58 ;  /* 0x00007610ff497816 */ /* 0x000fe2000000003a */
[-C--:B------:R-:W-:Y:S01]  /*1ea0*/  FMUL.FTZ R87, R51, R14.reuse ;  /* 0x0000000e33577220 */ /* 0x080fe20000410000 */
[----:B0-----:R-:W-:Y:S01]  /*1eb0*/  PRMT R74, RZ, 0x5410, R59 ;  /* 0x00005410ff4a7816 */ /* 0x001fe2000000003b */
[----:B------:R-:W-:Y:S02]  /*1ec0*/  FMUL.FTZ R82, R53, R14 ;  /* 0x0000000e35527220 */ /* 0x000fe40000410000 */
[----:B------:R-:W-:Y:S02]  /*1ed0*/  FMUL.FTZ R80, R43, R72 ;  /* 0x000000482b507220 */ /* 0x000fe40000410000 */
[----:B------:R-:W-:Y:S02]  /*1ee0*/  FMUL.FTZ R83, R44, R73 ;  /* 0x000000492c537220 */ /* 0x000fe40000410000 */
[----:B------:R-:W-:-:S02]  /*1ef0*/  FMUL.FTZ R81, R45, R74 ;  /* 0x0000004a2d517220 */ /* 0x000fc40000410000 */
[----:B------:R-:W-:Y:S02]  /*1f00*/  FMUL.FTZ R13, R46, R77 ;  /* 0x0000004d2e0d7220 */ /* 0x000fe40000410000 */
[----:B------:R-:W-:Y:S02]  /*1f10*/  FMUL.FTZ R85, R49, R14 ;  /* 0x0000000e31557220 */ /* 0x000fe40000410000 */
[----:B------:R-:W-:Y:S01]  /*1f20*/  FFMA.FTZ R90, R76, R82, R87 ;  /* 0x000000524c5a7223 */ /* 0x000fe20000010057 */
[----:B------:R-:W-:Y:S05]  /*1f30*/  @P3 BRA `(.L_x_7927) ;  /* 0x0000007000003947 */ /* 0x000fea0003800000 */
[----:B-123--:R-:W-:Y:S01]  /*1f40*/  ISETP.NE.AND P0, PT, R31, c[0x0][0x174], PT ;  /* 0x00005d001f007a0c */ /* 0x00efe20003f05270 */
[----:B----4-:R-:W-:-:S12]  /*1f50*/  HFMA2.MMA R93, -RZ, RZ, 1.875, 0 ;  /* 0x3f800000ff5d7435 */ /* 0x010fd800000001ff */
[----:B------:R-:W-:-:S04]  /*1f60*/  @P0 LEA.HI R15, R31, R31, RZ, 0x1 ;  /* 0x0000001f1f0f0211 */ /* 0x000fc800078f08ff */
[----:B------:R-:W-:-:S05]  /*1f70*/  @P0 LOP3.LUT R84, R15, 0x3ffffe, RZ, 0xc0, !PT ;  /* 0x003ffffe0f540812 */ /* 0x000fca00078ec0ff */
[----:B------:R-:W-:-:S05]  /*1f80*/  @P0 IMAD.IADD R15, R31, 0x1, -R84 ;  /* 0x000000011f0f0824 */ /* 0x000fca00078e0a54 */
[----:B------:R-:W-:-:S05]  /*1f90*/  @P0 LEA R15, R15, R66, 0xa ;  /* 0x000000420f0f0211 */ /* 0x000fca00078e50ff */
[----:B------:R0:W1:Y:S02]  /*1fa0*/  @P0 LDS R93, [R15+0x348] ;  /* 0x000348000f5d0984 */ /* 0x0000640000000800 */
.L_x_7927:
[----:B-123--:R-:W-:Y:S05]  /*1fb0*/  BSYNC B0 ;  /* 0x0000000000007941 */ /* 0x00efea0003800000 */
.L_x_7926:
[----:B0---4-:R-:W-:Y:S01]  /*1fc0*/  FMUL.FTZ R15, R76, R93 ;  /* 0x0000005d4c0f7220 */ /* 0x011fe20000410000 */
[----:B------:R-:W-:Y:S01]  /*1fd0*/  ISETP.NE.AND P4, PT, R86, 0x1f, PT ;  /* 0x0000001f5600780c */ /* 0x000fe20003f85270 */
        /* <DEDUP_REMOVED lines=42> */
[C---:B--2---:R-:W-:Y:S02]  /*2280*/  @P4 FFMA.FTZ R90, R95.reuse, R15, R90 ;  /* 0x0000000f5f5a4223 */ /* 0x044fe4000001005a */
[----:B------:R-:W1:Y:S01]  /*2290*/  SHFL.DOWN PT, R96, R91, 0x8, 0x1f ;  /* 0x09001f005b607f89 */ /* 0x000e6200000e0000 */
[----:B------:R-:W-:Y:S01]  /*22a0*/  ISETP.EQ.AND P0, PT, R86, RZ, !P0 ;  /* 0x000000ff5600720c */ /* 0x000fe20004702270 */
[----:B------:R-:W-:Y:S02]  /*22b0*/  IMAD.MOV.U32 R15, RZ, RZ, RZ ;  /* 0x000000ffff0f7224 */ /* 0x000fe400078e00ff */
[----:B---3--:R-:W-:Y:S01]  /*22c0*/  @P4 FMUL.FTZ R95, R95, R14 ;  /* 0x0000000e5f5f4220 */ /* 0x008fe20000410000 */
[----:B------:R-:W2:Y:S01]  /*22d0*/  SHFL.UP PT, R94, R90, 0x8, RZ ;  /* 0x050000005a5e7989 */ /* 0x000ea200000e00ff */
[----:B------:R-:W-:-:S02]  /*22e0*/  MOV R14, 0x3f800000 ;  /* 0x3f800000000e7802 */ /* 0x000fc40000000f00 */
        /* <DEDUP_REMOVED lines=30> */
[----:B------:R-:W-:Y:S01]  /*24d0*/  ISETP.NE.AND P2, PT, R25, RZ, PT ;  /* 0x000000ff1900720c */ /* 0x000fe20003f45270 */
[----:B------:R-:W-:Y:S02]  /*24e0*/  FFMA.FTZ R85, R12, R87, R85 ;  /* 0x000000570c557223 */ /* 0x000fe40000010055 */
[----:B------:R-:W-:Y:S02]  /*24f0*/  FFMA.FTZ R92, R75, R92, R80 ;  /* 0x0000005c4b5c7223 */ /* 0x000fe40000010050 */
[C---:B------:R-:W-:Y:S02]  /*2500*/  FFMA.FTZ R89, R78.reuse, R85, R89 ;  /* 0x000000554e597223 */ /* 0x040fe40000010059 */
[----:B------:R-:W-:-:S02]  /*2510*/  FFMA.FTZ R83, R78, R92, R83 ;  /* 0x0000005c4e537223 */ /* 0x000fc40000010053 */
[----:B------:R-:W-:Y:S02]  /*2520*/  FFMA.FTZ R80, R47, R92, RZ ;  /* 0x0000005c2f507223 */ /* 0x000fe400000100ff */
[C---:B------:R-:W-:Y:S02]  /*2530*/  FFMA.FTZ R78, -R43.reuse, R72, R92 ;  /* 0x000000482b4e7223 */ /* 0x040fe4000001015c */
[----:B------:R-:W-:Y:S02]  /*2540*/  FMUL.FTZ R75, R43, R89 ;  /* 0x000000592b4b7220 */ /* 0x000fe40000410000 */
[-C--:B------:R-:W-:Y:S02]  /*2550*/  FFMA.FTZ R90, R12, R83.reuse, R81 ;  /* 0x000000530c5a7223 */ /* 0x080fe40000010051 */
[----:B------:R-:W-:Y:S02]  /*2560*/  FFMA.FTZ R12, R49, R83, R80 ;  /* 0x00000053310c7223 */ /* 0x000fe40000010050 */
[----:B------:R-:W-:-:S02]  /*2570*/  FFMA.FTZ R81, -R44, R73, R83 ;  /* 0x000000492c517223 */ /* 0x000fc40000010153 */
[----:B------:R-:W-:Y:S02]  /*2580*/  FMUL.FTZ R80, R44, R85 ;  /* 0x000000552c507220 */ /* 0x000fe40000410000 */
[----:B------:R-:W-:Y:S02]  /*2590*/  FFMA.FTZ R79, R75, R78, RZ ;  /* 0x0000004e4b4f7223 */ /* 0x000fe400000100ff */
[----:B------:R-:W-:Y:S02]  /*25a0*/  FFMA.FTZ R13, R76, R90, R13 ;  /* 0x0000005a4c0d7223 */ /* 0x000fe4000001000d */
[C---:B------:R-:W-:Y:S02]  /*25b0*/  FFMA.FTZ R82, -R45.reuse, R74, R90 ;  /* 0x0000004a2d527223 */ /* 0x040fe4000001015a */
[----:B------:R-:W-:Y:S02]  /*25c0*/  FMUL.FTZ R76, R45, R87 ;  /* 0x000000572d4c7220 */ /* 0x000fe40000410000 */
[----:B------:R-:W-:-:S02]  /*25d0*/  FFMA.FTZ R79, R80, R81, R79 ;  /* 0x00000051504f7223 */ /* 0x000fc4000001004f */
[----:B------:R-:W-:Y:S02]  /*25e0*/  FFMA.FTZ R12, R51, R90, R12 ;  /* 0x0000005a330c7223 */ /* 0x000fe4000001000c */
[C---:B------:R-:W-:Y:S02]  /*25f0*/  FMUL.FTZ R90, R46.reuse, R93 ;  /* 0x0000005d2e5a7220 */ /* 0x040fe40000410000 */
[----:B------:R-:W-:Y:S02]  /*2600*/  FFMA.FTZ R83, -R46, R77, R13 ;  /* 0x0000004d2e537223 */ /* 0x000fe4000001010d */
[----:B------:R-:W-:Y:S02]  /*2610*/  FFMA.FTZ R79, R76, R82, R79 ;  /* 0x000000524c4f7223 */ /* 0x000fe4000001004f */
[----:B------:R-:W-:Y:S02]  /*2620*/  FFMA.FTZ R13, R53, R13, R12 ;  /* 0x0000000d350d7223 */ /* 0x000fe4000001000c */
[----:B------:R-:W-:-:S02]  /*2630*/  FFMA.FTZ R12, R90, R83, R79 ;  /* 0x000000535a0c7223 */ /* 0x000fc4000001004f */
[C---:B--2---:R-:W-:Y:S01]  /*2640*/  FFMA.FTZ R15, R91.reuse, R15, R84 ;  /* 0x0000000f5b0f7223 */ /* 0x044fe20000010054 */
[----:B------:R-:W0:Y:S01]  /*2650*/  SHFL.DOWN PT, R92, R13, 0x1, 0x1f ;  /* 0x08201f000d5c7f89 */ /* 0x000e2200000e0000 */
[----:B------:R-:W-:Y:S02]  /*2660*/  FADD.FTZ R54, R76, R54 ;  /* 0x000000364c367221 */ /* 0x000fe40000010000 */
[C---:B------:R-:W-:Y:S01]  /*2670*/  FMUL.FTZ R84, R70.reuse, R93 ;  /* 0x0000005d46547220 */ /* 0x040fe20000410000 */
[----:B------:R-:W1:Y:S01]  /*2680*/  SHFL.DOWN PT, R79, R12, 0x1, 0x1f ;  /* 0x08201f000c4f7f89 */ /* 0x000e6200000e0000 */
[----:B------:R-:W-:Y:S02]  /*2690*/  FMUL.FTZ R76, R70, R85 ;  /* 0x00000055464c7220 */ /* 0x000fe40000410000 */
[----:B------:R-:W-:Y:S02]  /*26a0*/  FMUL.FTZ R14, R91, R14 ;  /* 0x0000000e5b0e7220 */ /* 0x000fe40000410000 */
[----:B------:R-:W-:-:S02]  /*26b0*/  FMUL.FTZ R84, R83, R84 ;  /* 0x0000005453547220 */ /* 0x000fc40000410000 */
[----:B------:R-:W-:Y:S01]  /*26c0*/  FMUL.FTZ R76, R81, R76 ;  /* 0x0000004c514c7220 */ /* 0x000fe20000410000 */
[----:B------:R-:W-:Y:S01]  /*26d0*/  @!P1 STS.64 [UR4+0xbc8], R14 ;  /* 0x000bc80eff009988 */ /* 0x000fe20008000a04 */
[----:B------:R-:W-:Y:S02]  /*26e0*/  FFMA.FTZ R84, R77, R93, R84 ;  /* 0x0000005d4d547223 */ /* 0x000fe40000010054 */
[----:B------:R-:W-:Y:S02]  /*26f0*/  FFMA.FTZ R73, R73, R85, R76 ;  /* 0x0000005549497223 */ /* 0x000fe4000001004c */
        /* <DEDUP_REMOVED lines=26> */
[----:B-1----:R-:W-:Y:S02]  /*28a0*/  @!P0 FADD.FTZ R12, R12, R79 ;  /* 0x0000004f0c0c8221 */ /* 0x002fe40000010000 */
[----:B------:R-:W-:-:S03]  /*28b0*/  FMUL.FTZ R79, R70, R87 ;  /* 0x00000057464f7220 */ /* 0x000fc60000410000 */
[----:B------:R0:W-:Y:S01]  /*28c0*/  @!P2 STS.64 [0x118], R12 ;  /* 0x0001180cff00a388 */ /* 0x0001e20000000a00 */
[----:B------:R-:W-:Y:S02]  /*28d0*/  FMUL.FTZ R82, R82, R79 ;  /* 0x0000004f52527220 */ /* 0x000fe40000410000 */
[----:B------:R-:W-:Y:S02]  /*28e0*/  FMUL.FTZ R79, R70, R89 ;  /* 0x00000059464f7220 */ /* 0x000fe40000410000 */
[----:B------:R-:W-:Y:S02]  /*28f0*/  FFMA.FTZ R87, R74, R87, R82 ;  /* 0x000000574a577223 */ /* 0x000fe40000010052 */
[----:B------:R-:W-:Y:S02]  /*2900*/  FMUL.FTZ R79, R78, R79 ;  /* 0x0000004f4e4f7220 */ /* 0x000fe40000410000 */
[----:B------:R-:W-:Y:S02]  /*2910*/  FADD.FTZ R48, R87, R48 ;  /* 0x0000003057307221 */ /* 0x000fe40000010000 */
[----:B------:R-:W-:-:S04]  /*2920*/  FFMA.FTZ R72, R72, R89, R79 ;  /* 0x0000005948487223 */ /* 0x000fc8000001004f */
        /* <DEDUP_REMOVED lines=10> */
.L_x_7929:
[----:B0-----:R-:W-:Y:S05]  /*29d0*/  BSYNC B0 ;  /* 0x0000000000007941 */ /* 0x001fea0003800000 */
.L_x_7928:
        /* <DEDUP_REMOVED lines=19> */
[----:B------:R-:W-:Y:S05]  /*2b10*/  @!P0 BRA `(.L_x_7930) ;  /* 0xfffff16000008947 */ /* 0x000fea000383ffff */
.L_x_7925:
[----:B------:R-:W-:Y:S01]  /*2b20*/  BAR.SYNC.DEFER_BLOCKING 0x0 ;  /* 0x0000000000007b1d */ /* 0x000fe20000010000 */
[----:B------:R-:W-:Y:S01]  /*2b30*/  F2FP.BF16.PACK_AB R52, R61, R52 ;  /* 0x000000343d34723e */ /* 0x000fe200000010ff */
[----:B------:R-:W-:Y:S01]  /*2b40*/  IMAD R14, R20, c[0x0][0x2d8], RZ ;  /* 0x0000b600140e7a24 */ /* 0x000fe200078e02ff */
[----:B------:R-:W-:Y:S01]  /*2b50*/  F2FP.BF16.PACK_AB R53, R63, R54 ;  /* 0x000000363f35723e */ /* 0x000fe200000010ff */
[----:B------:R-:W-:Y:S01]  /*2b60*/  IMAD R13, R17, c[0x0][0x2e0], RZ ;  /* 0x0000b800110d7a24 */ /* 0x000fe200078e02ff */
[----:B------:R-:W-:Y:S01]  /*2b70*/  IADD3 R54, -R2, c[0x0][0x168], RZ ;  /* 0x00005a0002367a10 */ /* 0x000fe20007ffe1ff */
[C---:B------:R-:W-:Y:S01]  /*2b80*/  IMAD.WIDE.U32 R2, R19.reuse, c[0x0][0x2d8], RZ ;  /* 0x0000b60013027a25 */ /* 0x040fe200078e00ff */
[----:B------:R-:W-:Y:S01]  /*2b90*/  IADD3 R44, P0, R38, -0xc0, RZ ;  /* 0xffffff40262c7810 */ /* 0x000fe20007f1e0ff */
[----:B------:R-:W-:Y:S02]  /*2ba0*/  BSSY B0, `(.L_x_7931) ;  /* 0x0000025000007945 */ /* 0x000fe40003800000 */
[----:B------:R-:W-:Y:S01]  /*2bb0*/  IMAD R51, R19, c[0x0][0x2dc], R14 ;  /* 0x0000b70013337a24 */ /* 0x000fe200078e020e */
[----:B------:R-:W-:Y:S01]  /*2bc0*/  IADD3.X R46, R39, -0x1, RZ, P0, !PT ;  /* 0xffffffff272e7810 */ /* 0x000fe200007fe4ff */
[----:B------:R-:W-:Y:S01]  /*2bd0*/  IMAD R15, R0, c[0x0][0x2e4], R13 ;  /* 0x0000b900000f7a24 */ /* 0x000fe200078e020d */
[----:B------:R-:W-:Y:S01]  /*2be0*/  IADD3 R14, P5, R44, c[0x0][0x330], RZ ;  /* 0x0000cc002c0e7a10 */ /* 0x000fe20007fbe0ff */
[----:B------:R-:W-:-:S04]  /*2bf0*/  IMAD.IADD R3, R3, 0x1, R51 ;  /* 0x0000000103037824 */ /* 0x000fc800078e0233 */
[----:B------:R-:W-:-:S05]  /*2c00*/  IMAD.WIDE.U32 R2, R0, c[0x0][0x2e0], R2 ;  /* 0x0000b80000027a25 */ /* 0x000fca00078e0002 */
[----:B------:R-:W-:Y:S01]  /*2c10*/  IADD3 R13, P2, R41, R2, RZ ;  /* 0x00000002290d7210 */ /* 0x000fe20007f5e0ff */
[----:B------:R-:W-:Y:S01]  /*2c20*/  STS.64 [R25.X8], R52 ;  /* 0x0000003419007388 */ /* 0x000fe20000008a00 */
[----:B------:R-:W-:-:S06]  /*2c30*/  NOP ;  /* 0x0000000000007918 */ /* 0x000fcc0000000000 */
[----:B------:R-:W-:Y:S01]  /*2c40*/  LDS.U16 R43, [R40] ;  /* 0x00000000282b7984 */ /* 0x000fe20000000400 */
[----:B------:R-:W-:Y:S02]  /*2c50*/  IADD3.X R2, R46, c[0x0][0x334], RZ, P5, !PT ;  /* 0x0000cd002e027a10 */ /* 0x000fe40002ffe4ff */
[----:B------:R-:W-:Y:S01]  /*2c60*/  IADD3.X R3, R42, R15, R3, P2, !PT ;  /* 0x0000000f2a037210 */ /* 0x000fe200017fe403 */
        /* <DEDUP_REMOVED lines=24> */
.L_x_7932:
[----:B------:R-:W-:Y:S05]  /*2df0*/  BSYNC B0 ;  /* 0x0000000000007941 */ /* 0x000fea0003800000 */
.L_x_7931:
[----:B------:R-:W-:Y:S01]  /*2e00*/  @!P0 STG.E.U16 [R14.64], R45 ;  /* 0x0000002d0e008986 */ /* 0x000fe2000c101506 */
[----:B------:R-:W-:Y:S01]  /*2e10*/  F2FP.BF16.PACK_AB R2, R50, R55 ;  /* 0x000000373202723e */ /* 0x000fe200000010ff */
[----:B------:R-:W-:Y:S01]  /*2e20*/  FADD.FTZ R55, R55, R22 ;  /* 0x0000001637377221 */ /* 0x000fe20000010000 */
[----:B------:R-:W-:Y:S01]  /*2e30*/  F2FP.BF16.PACK_AB R3, R57, R48 ;  /* 0x000000303903723e */ /* 0x000fe200000010ff */
[----:B------:R-:W-:Y:S01]  /*2e40*/  @!P2 STG.E.U16 [R14.64+0x40], R47 ;  /* 0x0000402f0e00a986 */ /* 0x000fe2000c101506 */
[----:B0-----:R-:W-:Y:S01]  /*2e50*/  IMAD R12, R20, c[0x0][0x2f8], RZ ;  /* 0x0000be00140c7a24 */ /* 0x001fe200078e02ff */
[----:B------:R-:W-:Y:S01]  /*2e60*/  BSSY B0, `(.L_x_7933) ;  /* 0x000001d000007945 */ /* 0x000fe20003800000 */
[----:B------:R-:W-:Y:S01]  /*2e70*/  FADD.FTZ R55, R55, R50 ;  /* 0x0000003237377221 */ /* 0x000fe20000010000 */
[----:B------:R-:W-:Y:S01]  /*2e80*/  @!P3 STG.E.U16 [R14.64+0x80], R49 ;  /* 0x000080310e00b986 */ /* 0x000fe2000c101506 */
[----:B------:R-:W-:Y:S02]  /*2e90*/  IMAD R13, R19, c[0x0][0x2fc], R12 ;  /* 0x0000bf00130d7a24 */ /* 0x000fe400078e020c */
[----:B------:R-:W-:Y:S01]  /*2ea0*/  FADD.FTZ R22, R55, R48 ;  /* 0x0000003037167221 */ /* 0x000fe20000010000 */
[----:B------:R-:W-:Y:S03]  /*2eb0*/  BAR.SYNC.DEFER_BLOCKING 0x0 ;  /* 0x0000000000007b1d */ /* 0x000fe60000010000 */
[----:B------:R-:W-:-:S03]  /*2ec0*/  FADD.FTZ R22, R22, R57 ;  /* 0x0000003916167221 */ /* 0x000fc60000010000 */
[----:B------:R0:W-:Y:S01]  /*2ed0*/  STS.64 [R25.X8], R2 ;  /* 0x0000000219007388 */ /* 0x0001e20000008a00 */
[----:B------:R-:W-:-:S06]  /*2ee0*/  NOP ;  /* 0x0000000000007918 */ /* 0x000fcc0000000000 */
[----:B------:R-:W-:Y:S04]  /*2ef0*/  LDS.U16 R39, [R40] ;  /* 0x0000000028277984 */ /* 0x000fe80000000400 */
[----:B------:R-:W-:Y:S01]  /*2f00*/  LDS.U16 R43, [R40+0x40] ;  /* 0x00004000282b7984 */ /* 0x000fe20000000400 */
[----:B0-----:R-:W-:-:S03]  /*2f10*/  IMAD.WIDE.U32 R2, R19, c[0x0][0x2f8], RZ ;  /* 0x0000be0013027a25 */ /* 0x001fc600078e00ff */
[----:B------:R-:W-:Y:S02]  /*2f20*/  LDS.U16 R51, [R40+0x80] ;  /* 0x0000800028337984 */ /* 0x000fe40000000400 */
[----:B------:R-:W-:Y:S02]  /*2f30*/  IADD3 R15, R3, R13, RZ ;  /* 0x0000000d030f7210 */ /* 0x000fe40007ffe0ff */
        /* <DEDUP_REMOVED lines=15> */
.L_x_7934:
[----:B------:R-:W-:Y:S05]  /*3030*/  BSYNC B0 ;  /* 0x0000000000007941 */ /* 0x000fea0003800000 */
.L_x_7933:
[----:B------:R-:W-:Y:S01]  /*3040*/  MOV R3, R15 ;  /* 0x0000000f00037202 */ /* 0x000fe20000000f00 */
[----:B------:R-:W-:Y:S01]  /*3050*/  IMAD R11, R17, c[0x0][0x300], RZ ;  /* 0x0000c000110b7a24 */ /* 0x000fe200078e02ff */
[----:B------:R-:W-:Y:S02]  /*3060*/  IADD3 R10, P4, R44, c[0x0][0x340], RZ ;  /* 0x0000d0002c0a7a10 */ /* 0x000fe40007f9e0ff */
[-C--:B------:R-:W-:Y:S01]  /*3070*/  ISETP.GE.AND P0, PT, R35, R38.reuse, PT ;  /* 0x000000262300720c */ /* 0x080fe20003f06270 */
[----:B------:R-:W-:Y:S01]  /*3080*/  IMAD.WIDE.U32 R2, R0, c[0x0][0x300], R2 ;  /* 0x0000c00000027a25 */ /* 0x000fe200078e0002 */
[-C--:B------:R-:W-:Y:S02]  /*3090*/  ISETP.GE.AND P1, PT, R36, R38.reuse, PT ;  /* 0x000000262400720c */ /* 0x080fe40003f26270 */
[----:B------:R-:W-:Y:S01]  /*30a0*/  ISETP.GE.AND P2, PT, R37, R38, PT ;  /* 0x000000262500720c */ /* 0x000fe20003f46270 */
[----:B------:R-:W-:Y:S01]  /*30b0*/  IMAD R11, R0, c[0x0][0x304], R11 ;  /* 0x0000c100000b7a24 */ /* 0x000fe200078e020b */
[----:B------:R-:W-:-:S02]  /*30c0*/  IADD3 R41, P3, R41, R2, RZ ;  /* 0x0000000229297210 */ /* 0x000fc40007f7e0ff */
        /* <DEDUP_REMOVED lines=18> */
.L_x_7919:
        /* <DEDUP_REMOVED lines=24> */
.L_x_7937:
[----:B-1----:R-:W-:Y:S05]  /*3370*/  BSYNC B0 ;  /* 0x0000000000007941 */ /* 0x002fea0003800000 */
.L_x_7936:
        /* <DEDUP_REMOVED lines=23> */
.L_x_7939:
[----:B------:R-:W2:Y:S02]  /*34f0*/  S2R R21, SR_TID.X ;  /* 0x0000000000157919 */ /* 0x000ea40000002100 */
.L_x_7940:
[----:B-1----:R-:W-:Y:S05]  /*3500*/  BSYNC B0 ;  /* 0x0000000000007941 */ /* 0x002fea0003800000 */
.L_x_7938:
[----:B--2---:R-:W-:-:S13]  /*3510*/  ISETP.GE.AND P0, PT, R21, c[0x0][0x16c], PT ;  /* 0x00005b0015007a0c */ /* 0x004fda0003f06270 */
[----:B------:R-:W-:Y:S05]  /*3520*/  @P0 EXIT ;  /* 0x000000000000094d */ /* 0x000fea0003800000 */
[C---:B------:R-:W-:Y:S02]  /*3530*/  IMAD R19, R17.reuse, c[0x0][0x1b8], RZ ;  /* 0x00006e0011137a24 */ /* 0x040fe400078e02ff */
[C---:B------:R-:W-:Y:S02]  /*3540*/  IMAD R9, R17.reuse, c[0x0][0x2c8], RZ ;  /* 0x0000b20011097a24 */ /* 0x040fe400078e02ff */
[C---:B------:R-:W-:Y:S02]  /*3550*/  IMAD R15, R17.reuse, c[0x0][0x198], RZ ;  /* 0x00006600110f7a24 */ /* 0x040fe400078e02ff */
[C---:B0-----:R-:W-:Y:S02]  /*3560*/  IMAD R13, R17.reuse, c[0x0][0x2a8], RZ ;  /* 0x0000aa00110d7a24 */ /* 0x041fe400078e02ff */
[----:B------:R-:W-:Y:S02]  /*3570*/  IMAD R11, R17, c[0x0][0x288], RZ ;  /* 0x0000a200110b7a24 */ /* 0x000fe400078e02ff */
[----:B------:R-:W-:-:S02]  /*3580*/  IMAD R23, R0, c[0x0][0x1bc], R19 ;  /* 0x00006f0000177a24 */ /* 0x000fc400078e0213 */
[----:B------:R-:W-:-:S04]  /*3590*/  IMAD.WIDE.U32 R2, R0, c[0x0][0x2c8], RZ ;  /* 0x0000b20000027a25 */ /* 0x000fc800078e00ff */
[----:B-----5:R-:W-:-:S04]  /*35a0*/  IMAD.WIDE.U32 R16, R0, c[0x0][0x198], RZ ;  /* 0x0000660000107a25 */ /* 0x020fc800078e00ff */
[----:B------:R-:W-:-:S04]  /*35b0*/  IMAD.WIDE.U32 R6, R0, c[0x0][0x2a8], RZ ;  /* 0x0000aa0000067a25 */ /* 0x000fc800078e00ff */
[C---:B------:R-:W-:Y:S02]  /*35c0*/  IMAD R9, R0.reuse, c[0x0][0x2cc], R9 ;  /* 0x0000b30000097a24 */ /* 0x040fe400078e0209 */
[C---:B------:R-:W-:Y:S02]  /*35d0*/  IMAD R15, R0.reuse, c[0x0][0x19c], R15 ;  /* 0x00006700000f7a24 */ /* 0x040fe400078e020f */
[C---:B------:R-:W-:Y:S01]  /*35e0*/  IMAD R13, R0.reuse, c[0x0][0x2ac], R13 ;  /* 0x0000ab00000d7a24 */ /* 0x040fe200078e020d */
[----:B------:R-:W-:Y:S01]  /*35f0*/  IADD3 R31, R3, R9, RZ ;  /* 0x00000009031f7210 */ /* 0x000fe20007ffe0ff */
[C---:B------:R-:W-:Y:S01]  /*3600*/  IMAD.WIDE.U32 R18, R0.reuse, c[0x0][0x1b8], RZ ;  /* 0x00006e0000127a25 */ /* 0x040fe200078e00ff */
[----:B------:R-:W-:Y:S02]  /*3610*/  IADD3 R37, R17, R15, RZ ;  /* 0x0000000f11257210 */ /* 0x000fe40007ffe0ff */
[----:B------:R-:W-:Y:S01]  /*3620*/  IADD3 R27, R7, R13, RZ ;  /* 0x0000000d071b7210 */ /* 0x000fe20007ffe0ff */
[----:B------:R-:W-:Y:S01]  /*3630*/  IMAD.WIDE.U32 R4, R0, c[0x0][0x288], RZ ;  /* 0x0000a20000047a25 */ /* 0x000fe200078e00ff */
[----:B------:R-:W-:-:S03]  /*3640*/  IADD3 R39, R19, R23, RZ ;  /* 0x0000001713277210 */ /* 0x000fc60007ffe0ff */
[----:B------:R-:W-:-:S04]  /*3650*/  IMAD R11, R0, c[0x0][0x28c], R11 ;  /* 0x0000a300000b7a24 */ /* 0x000fc800078e020b */
[----:B------:R-:W-:Y:S02]  /*3660*/  IMAD.IADD R29, R5, 0x1, R11 ;  /* 0x00000001051d7824 */ /* 0x000fe400078e020b */
.L_x_7941:
        /* <DEDUP_REMOVED lines=55> */
.L_x_7942:
        /* <DEDUP_REMOVED lines=10> */
.L_x_9133:


//--------------------- .text._Z25selective_scan_bwd_kernelI32Selective_Scan_bwd_kernel_traitsILi32ELi4ELb0ELb0ELb0ELb1ELb0EN3c108BFloat16EfEEv12SSMParamsBwd --------------------------
	.section	.text._Z25selective_scan_bwd_kernelI32Selective_Scan_bwd_kernel_traitsILi32ELi4ELb0ELb0ELb0ELb1ELb0EN3c108BFloat16EfEEv12SSMParamsBwd,"ax",@progbits
	.sectioninfo	@"SHI_REGISTERS=107"
	.align	128
        .global         _Z25selective_scan_bwd_kernelI32Selective_Scan_bwd_kernel_traitsILi32ELi4ELb0ELb0ELb0ELb1ELb0EN3c108BFloat16EfEEv12SSMParamsBwd
        .type           _Z25selective_scan_bwd_kernelI32Selective_Scan_bwd_kernel_traitsILi32ELi4ELb0ELb0ELb0ELb1ELb0EN3c108BFloat16EfEEv12SSMParamsBwd,@function
        .size           _Z25selective_scan_bwd_kernelI32Selective_Scan_bwd_kernel_traitsILi32ELi4ELb0ELb0ELb0ELb1ELb0EN3c108BFloat16EfEEv12SSMParamsBwd,(.L_x_9134 - _Z25selective_scan_bwd_kernelI32Selective_Scan_bwd_kernel_traitsILi32ELi4ELb0ELb0ELb0ELb1ELb0EN3c108BFloat16EfEEv12SSMParamsBwd)
        .other          _Z25selective_scan_bwd_kernelI32Selective_Scan_bwd_kernel_traitsILi32ELi4ELb0ELb0ELb0ELb1ELb0EN3c108BFloat16EfEEv12SSMParamsBwd,@"STO_CUDA_ENTRY STV_DEFAULT"
_Z25selective_scan_bwd_kernelI32Selective_Scan_bwd_kernel_traitsILi32ELi4ELb0ELb0ELb0ELb1ELb0EN3c108BFloat16EfEEv12SSMParamsBwd:
.text._Z25selective_scan_bwd_kernelI32Selective_Scan_bwd_kernel_traitsILi32ELi4ELb0ELb0ELb0ELb1ELb0EN3c108BFloat16EfEEv12SSMParamsBwd:
        /* <DEDUP_REMOVED lines=10> */
[----:B------:R-:W-:Y:S02]  /*00a0*/  MOV R0, c[0x0][0x174] ;  /* 0x00005d0000007a02 */ /* 0x000fe40000000f00 */
[----:B0-----:R-:W-:Y:S01]  /*00b0*/  SHF.R.S32.HI R40, RZ, 0x1f, R42 ;  /* 0x0000001fff287819 */ /* 0x001fe2000001142a */
[----:B------:R-:W-:Y:S01]  /*00c0*/  IMAD.WIDE.U32 R4, R42, c[0x0][0x1e0], RZ ;  /* 0x000078002a047a25 */ /* 0x000fe200078e00ff */
[----:B-1----:R-:W-:-:S03]  /*00d0*/  SHF.R.S32.HI R45, RZ, 0x1f, R46 ;  /* 0x0000001fff2d7819 */ /* 0x002fc6000001142e */
[----:B------:R-:W-:Y:S02]  /*00e0*/  IMAD R15, R40, c[0x0][0x1e0], RZ ;  /* 0x00007800280f7a24 */ /* 0x000fe400078e02ff */
[C---:B------:R-:W-:Y:S02]  /*00f0*/  @P0 LEA R8, P2, R46.reuse, c[0x0][0x238], 0x2 ;  /* 0x00008e002e080a11 */ /* 0x040fe400078410ff */
[----:B------:R-:W-:Y:S01]  /*0100*/  @P1 LEA R10, P3, R46, c[0x0][0x250], 0x2 ;  /* 0x000094002e0a1a11 */ /* 0x000fe200078610ff */
[----:B------:R-:W-:Y:S01]  /*0110*/  IMAD R15, R42, c[0x0][0x1e4], R15 ;  /* 0x000079002a0f7a24 */ /* 0x000fe200078e020f */
[--C-:B------:R-:W-:Y:S01]  /*0120*/  @P0 LEA.HI.X R9, R46, c[0x0][0x23c], R45.reuse, 0x2, P2 ;  /* 0x00008f002e090a11 */ /* 0x100fe200010f142d */
[----:B------:R-:W-:Y:S01]  /*0130*/  IMAD R7, R40, c[0x0][0x1d0], RZ ;  /* 0x0000740028077a24 */ /* 0x000fe200078e02ff */
[----:B------:R-:W-:Y:S01]  /*0140*/  @P1 LEA.HI.X R11, R46, c[0x0][0x254], R45, 0x2, P3 ;  /* 0x000095002e0b1a11 */ /* 0x000fe200018f142d */
[----:B------:R-:W-:Y:S02]  /*0150*/  IMAD.IADD R5, R5, 0x1, R15 ;  /* 0x0000000105057824 */ /* 0x000fe400078e020f */
[C---:B------:R-:W-:Y:S01]  /*0160*/  IMAD.WIDE.U32 R2, R42.reuse, c[0x0][0x1d0], RZ ;  /* 0x000074002a027a25 */ /* 0x040fe200078e00ff */
[----:B------:R0:W5:Y:S03]  /*0170*/  @P0 LDG.E R44, [R8.64] ;  /* 0x00000006082c0981 */ /* 0x000166000c1e1900 */
[----:B------:R-:W-:Y:S01]  /*0180*/  IMAD R13, R42, c[0x0][0x1d4], R7 ;  /* 0x000075002a0d7a24 */ /* 0x000fe200078e0207 */
[----:B------:R1:W5:Y:S01]  /*0190*/  @P1 LDG.E R43, [R10.64] ;  /* 0x000000060a2b1981 */ /* 0x000362000c1e1900 */
[----:B------:R-:W-:Y:S01]  /*01a0*/  IMAD R17, R40, c[0x0][0x278], RZ ;  /* 0x00009e0028117a24 */ /* 0x000fe200078e02ff */
[----:B------:R-:W-:Y:S01]  /*01b0*/  ISETP.GE.AND P3, PT, R0, 0x1, PT ;  /* 0x000000010000780c */ /* 0x000fe20003f66270 */
[----:B------:R-:W-:Y:S01]  /*01c0*/  IMAD R15, R45, c[0x0][0x1e8], RZ ;  /* 0x00007a002d0f7a24 */ /* 0x000fe200078e02ff */
[----:B------:R-:W-:Y:S01]  /*01d0*/  IADD3 R3, R3, R13, RZ ;  /* 0x0000000d03037210 */ /* 0x000fe20007ffe0ff */
[----:B------:R-:W-:Y:S01]  /*01e0*/  IMAD.WIDE.U32 R4, R46, c[0x0][0x1e8], R4 ;  /* 0x00007a002e047a25 */ /* 0x000fe200078e0004 */
[----:B0-----:R-:W-:Y:S01]  /*01f0*/  LEA R9, R0, 0xffffff80, 0x7 ;  /* 0xffffff8000097811 */ /* 0x001fe200078e38ff */
[----:B------:R-:W-:-:S02]  /*0200*/  HFMA2.MMA R47, -RZ, RZ, 0, 0 ;  /* 0x00000000ff2f7435 */ /* 0x000fc400000001ff */
[C---:B------:R-:W-:Y:S01]  /*0210*/  IMAD.WIDE.U32 R6, R42.reuse, c[0x0][0x278], RZ ;  /* 0x00009e002a067a25 */ /* 0x040fe200078e00ff */
[----:B-1----:R-:W-:Y:S02]  /*0220*/  SHF.R.S32.HI R11, RZ, 0x1f, R9 ;  /* 0x0000001fff0b7819 */ /* 0x002fe40000011409 */
[----:B------:R-:W-:Y:S01]  /*0230*/  IADD3 R31, P1, R9, R4, RZ ;  /* 0x00000004091f7210 */ /* 0x000fe20007f3e0ff */
[----:B------:R-:W-:Y:S02]  /*0240*/  IMAD R17, R42, c[0x0][0x27c], R17 ;  /* 0x00009f002a117a24 */ /* 0x000fe400078e0211 */
[C---:B------:R-:W-:Y:S02]  /*0250*/  IMAD R15, R46.reuse, c[0x0][0x1ec], R15 ;  /* 0x00007b002e0f7a24 */ /* 0x040fe400078e020f */
[----:B------:R-:W-:Y:S01]  /*0260*/  IMAD R13, R45, c[0x0][0x1d8], RZ ;  /* 0x000076002d0d7a24 */ /* 0x000fe200078e02ff */
[----:B------:R-:W-:Y:S01]  /*0270*/  IADD3 R7, R7, R17, RZ ;  /* 0x0000001107077210 */ /* 0x000fe20007ffe0ff */
[----:B------:R-:W-:Y:S01]  /*0280*/  IMAD.WIDE.U32 R2, R46, c[0x0][0x1d8], R2 ;  /* 0x000076002e027a25 */ /* 0x000fe200078e0002 */
[----:B------:R-:W-:-:S02]  /*0290*/  IADD3.X R4, R11, R5, R15, P1, !PT ;  /* 0x000000050b047210 */ /* 0x000fc40000ffe40f */
[----:B------:R-:W-:Y:S01]  /*02a0*/  LEA R32, P1, R31, c[0x0][0x248], 0x1 ;  /* 0x000092001f207a11 */ /* 0x000fe200078208ff */
[C---:B------:R-:W-:Y:S01]  /*02b0*/  IMAD R13, R46.reuse, c[0x0][0x1dc], R13 ;  /* 0x000077002e0d7a24 */ /* 0x040fe200078e020d */
[----:B------:R-:W-:Y:S01]  /*02c0*/  IADD3 R33, P0, R9, R2, RZ ;  /* 0x0000000209217210 */ /* 0x000fe20007f1e0ff */
[----:B------:R-:W-:Y:S01]  /*02d0*/  IMAD R17, R45, c[0x0][0x280], RZ ;  /* 0x0000a0002d117a24 */ /* 0x000fe200078e02ff */
[----:B------:R-:W-:Y:S01]  /*02e0*/  LEA.HI.X R31, R31, c[0x0][0x24c], R4, 0x1, P1 ;  /* 0x000093001f1f7a11 */ /* 0x000fe200008f0c04 */
[C---:B------:R-:W-:Y:S01]  /*02f0*/  IMAD.WIDE.U32 R6, R46.reuse, c[0x0][0x280], R6 ;  /* 0x0000a0002e067a25 */ /* 0x040fe200078e0006 */
[----:B------:R-:W-:Y:S02]  /*0300*/  ISETP.NE.U32.AND P1, PT, RZ, c[0x0][0x260], PT ;  /* 0x00009800ff007a0c */ /* 0x000fe40003f25070 */
[----:B------:R-:W-:Y:S01]  /*0310*/  IADD3.X R2, R11, R3, R13, P0, !PT ;  /* 0x000000030b027210 */ /* 0x000fe200007fe40d */
[C---:B------:R-:W-:Y:S01]  /*0320*/  IMAD R17, R46.reuse, c[0x0][0x284], R17 ;  /* 0x0000a1002e117a24 */ /* 0x040fe200078e0211 */
[----:B------:R-:W-:Y:S01]  /*0330*/  IADD3 R9, P2, R9, R6, RZ ;  /* 0x0000000609097210 */ /* 0x000fe20007f5e0ff */
[----:B------:R-:W-:Y:S01]  /*0340*/  IMAD R3, R45, c[0x0][0x2a8], RZ ;  /* 0x0000aa002d037a24 */ /* 0x000fe200078e02ff */
[----:B------:R-:W-:Y:S01]  /*0350*/  LEA R35, P0, R33, c[0x0][0x240], 0x1 ;  /* 0x0000900021237a11 */ /* 0x000fe200078008ff */
[----:B------:R-:W-:Y:S01]  /*0360*/  IMAD R5, R45, c[0x0][0x288], RZ ;  /* 0x0000a2002d057a24 */ /* 0x000fe200078e02ff */
[----:B------:R-:W-:Y:S01]  /*0370*/  ISETP.NE.AND.EX P1, PT, RZ, c[0x0][0x264], PT, P1 ;  /* 0x00009900ff007a0c */ /* 0x000fe20003f25310 */
[----:B------:R-:W-:Y:S01]  /*0380*/  IMAD.WIDE.U32 R12, R46, c[0x0][0x1b8], RZ ;  /* 0x00006e002e0c7a25 */ /* 0x000fe200078e00ff */
[----:B------:R-:W-:-:S02]  /*0390*/  IADD3.X R6, R11, R7, R17, P2, !PT ;  /* 0x000000070b067210 */ /* 0x000fc400017fe411 */
[----:B------:R-:W-:Y:S01]  /*03a0*/  LEA.HI.X R33, R33, c[0x0][0x244], R2, 0x1, P0 ;  /* 0x0000910021217a11 */ /* 0x000fe200000f0c02 */
[----:B------:R-:W-:Y:S01]  /*03b0*/  IMAD R11, R45, c[0x0][0x1b8], RZ ;  /* 0x00006e002d0b7a24 */ /* 0x000fe200078e02ff */
[----:B------:R-:W-:Y:S01]  /*03c0*/  ISETP.NE.U32.AND P0, PT, RZ, c[0x0][0x328], PT ;  /* 0x0000ca00ff007a0c */ /* 0x000fe20003f05070 */
[C---:B------:R-:W-:Y:S01]  /*03d0*/  IMAD.WIDE.U32 R16, R46.reuse, c[0x0][0x2a8], RZ ;  /* 0x0000aa002e107a25 */ /* 0x040fe200078e00ff */
[----:B------:R-:W-:Y:S02]  /*03e0*/  ISETP.NE.U32.AND P2, PT, RZ, c[0x0][0x348], PT ;  /* 0x0000d200ff007a0c */ /* 0x000fe40003f45070 */
[----:B------:R-:W-:Y:S01]  /*03f0*/  ISETP.NE.AND.EX P0, PT, RZ, c[0x0][0x32c], PT, P0 ;  /* 0x0000cb00ff007a0c */ /* 0x000fe20003f05300 */
[----:B------:R-:W-:Y:S01]  /*0400*/  IMAD R3, R46, c[0x0][0x2ac], R3 ;  /* 0x0000ab002e037a24 */ /* 0x000fe200078e0203 */
[----:B------:R-:W-:Y:S01]  /*0410*/  ISETP.NE.AND.EX P2, PT, RZ, c[0x0][0x34c], PT, P2 ;  /* 0x0000d300ff007a0c */ /* 0x000fe20003f45320 */
[----:B------:R-:W-:Y:S01]  /*0420*/  @P1 IMAD R0, R42, c[0x0][0x164], R46 ;  /* 0x000059002a001a24 */ /* 0x000fe200078e022e */
[C---:B------:R-:W-:Y:S01]  /*0430*/  LEA R30, P4, R9.reuse, c[0x0][0x308], 0x1 ;  /* 0x0000c200091e7a11 */ /* 0x040fe200078808ff */
[----:B------:R-:W-:Y:S01]  /*0440*/  IMAD R37, R46, c[0x0][0x1bc], R11 ;  /* 0x00006f002e257a24 */ /* 0x000fe200078e020b */
[----:B------:R-:W-:Y:S01]  /*0450*/  @P1 MOV R19, 0x8 ;  /* 0x0000000800131802 */ /* 0x000fe20000000f00 */
[----:B------:R-:W-:Y:S01]  /*0460*/  @P1 IMAD R0, R0, c[0x0][0x174], RZ ;  /* 0x00005d0000001a24 */ /* 0x000fe200078e02ff */
[----:B------:R-:W-:Y:S01]  /*0470*/  LEA.HI.X R29, R9, c[0x0][0x30c], R6, 0x1, P4 ;  /* 0x0000c300091d7a11 */ /* 0x000fe200020f0c06 */
[----:B------:R-:W-:Y:S01]  /*0480*/  IMAD.WIDE.U32 R14, R46, c[0x0][0x288], RZ ;  /* 0x0000a2002e0e7a25 */ /* 0x000fe200078e00ff */
[----:B------:R-:W-:Y:S01]  /*0490*/  CS2R R8, SRZ ;  /* 0x0000000000087805 */ /* 0x000fe2000001ff00 */
[----:B------:R-:W-:Y:S01]  /*04a0*/  CS2R R6, SRZ ;  /* 0x0000000000067805 */ /* 0x000fe2000001ff00 */
[----:B------:R-:W-:Y:S01]  /*04b0*/  IADD3 R41, R17, R3, RZ ;  /* 0x0000000311297210 */ /* 0x000fe20007ffe0ff */
[----:B------:R-:W-:Y:S01]  /*04c0*/  @P1 IMAD R0, R0, c[0x0][0x16c], RZ ;  /* 0x00005b0000001a24 */ /* 0x000fe200078e02ff */
[C---:B------:R-:W-:Y:S01]  /*04d0*/  @P0 LEA R8, P4, R46.reuse, c[0x0][0x328], 0x2 ;  /* 0x0000ca002e080a11 */ /* 0x040fe200078810ff */
[C---:B------:R-:W-:Y:S01]  /*04e0*/  IMAD R5, R46.reuse, c[0x0][0x28c], R5 ;  /* 0x0000a3002e057a24 */ /* 0x040fe200078e0205 */
[----:B------:R-:W-:Y:S01]  /*04f0*/  @P2 LEA R6, P5, R46, c[0x0][0x348], 0x2 ;  /* 0x0000d2002e062a11 */ /* 0x000fe200078a10ff */
[----:B------:R-:W-:Y:S01]  /*0500*/  @P1 IMAD.WIDE R10, R0, R19, c[0x0][0x260] ;  /* 0x00009800000a1625 */ /* 0x000fe200078e0213 */
[C-C-:B------:R-:W-:Y:S01]  /*0510*/  @P0 LEA.HI.X R9, R46.reuse, c[0x0][0x32c], R45.reuse, 0x2, P4 ;  /* 0x0000cb002e090a11 */ /* 0x140fe200020f142d */
[----:B------:R-:W-:Y:S01]  /*0520*/  @!P1 CS2R R10, SRZ ;  /* 0x00000000000a9805 */ /* 0x000fe2000001ff00 */
[----:B------:R-:W-:Y:S01]  /*0530*/  @P2 LEA.HI.X R7, R46, c[0x0][0x34c], R45, 0x2, P5 ;  /* 0x0000d3002e072a11 */ /* 0x000fe200028f142d */
[----:B------:R-:W-:Y:S01]  /*0540*/  IMAD.MOV.U32 R38, RZ, RZ, RZ ;  /* 0x000000ffff267224 */ /* 0x000fe200078e00ff */
[----:B------:R-:W-:Y:S01]  /*0550*/  IADD3 R37, R13, R37, RZ ;  /* 0x000000250d257210 */ /* 0x000fe20007ffe0ff */
[----:B------:R-:W-:Y:S01]  /*0560*/  IMAD.IADD R39, R15, 0x1, R5 ;  /* 0x000000010f277824 */ /* 0x000fe200078e0205 */
[----:B------:R-:W-:Y:S05]  /*0570*/  @!P3 BRA `(.L_x_7943) ;  /* 0x00002ab00000b947 */ /* 0x000fea0003800000 */
[----:B------:R-:W0:Y:S01]  /*0580*/  S2R R36, SR_TID.X ;  /* 0x0000000000247919 */ /* 0x000e220000002100 */
[----:B------:R-:W-:Y:S01]  /*0590*/  MOV R28, c[0x0][0x174] ;  /* 0x00005d00001c7a02 */ /* 0x000fe20000000f00 */
[----:B------:R-:W-:Y:S01]  /*05a0*/  IMAD.MOV.U32 R38, RZ, RZ, RZ ;  /* 0x000000ffff267224 */ /* 0x000fe200078e00ff */
[----:B------:R-:W-:Y:S01]  /*05b0*/  MOV R26, RZ ;  /* 0x000000ff001a7202 */ /* 0x000fe20000000f00 */
        /* <DEDUP_REMOVED lines=10> */
.L_x_7962:
[----:B------:R-:W-:Y:S01]  /*0660*/  BAR.SYNC.DEFER_BLOCKING 0x0 ;  /* 0x0000000000007b1d */ /* 0x000fe20000010000 */
[----:B------:R-:W-:Y:S02]  /*0670*/  LEA R0, R28, 0xffffff80, 0x7 ;  /* 0xffffff801c007811 */ /* 0x000fe400078e38ff */
[----:B------:R-:W-:Y:S02]  /*0680*/  SHF.L.U32 R49, R27, 0x1, RZ ;  /* 0x000000011b317819 */ /* 0x000fe400000006ff */
[----:B0-----:R-:W-:-:S02]  /*0690*/  IADD3 R3, -R0, c[0x0][0x168], RZ ;  /* 0x00005a0000037a10 */ /* 0x001fc40007ffe1ff */
[C---:B------:R-:W-:Y:S02]  /*06a0*/  SHF.L.U64.HI R48, R27.reuse, 0x1, R25 ;  /* 0x000000011b307819 */ /* 0x040fe40000010219 */
[-C--:B------:R-:W-:Y:S02]  /*06b0*/  ISETP.GE.AND P0, PT, R27, R3.reuse, PT ;  /* 0x000000031b00720c */ /* 0x080fe40003f06270 */
[-C--:B------:R-:W-:Y:S02]  /*06c0*/  ISETP.GE.AND P1, PT, R24, R3.reuse, PT ;  /* 0x000000031800720c */ /* 0x080fe40003f26270 */
[-C--:B------:R-:W-:Y:S02]  /*06d0*/  ISETP.GE.AND P2, PT, R23, R3.reuse, PT ;  /* 0x000000031700720c */ /* 0x080fe40003f46270 */
[----:B------:R-:W-:Y:S02]  /*06e0*/  ISETP.GE.AND P3, PT, R22, R3, PT ;  /* 0x000000031600720c */ /* 0x000fe40003f66270 */
[----:B------:R-:W-:-:S02]  /*06f0*/  IADD3 R2, P4, R35, R49, RZ ;  /* 0x0000003123027210 */ /* 0x000fc40007f9e0ff */
        /* <DEDUP_REMOVED lines=10> */
[----:B------:R-:W-:Y:S02]  /*07a0*/  IADD3 R4, -R0, c[0x0][0x168], RZ ;  /* 0x00005a0000047a10 */ /* 0x000fe40007ffe1ff */
[----:B------:R-:W-:Y:S02]  /*07b0*/  PRMT R51, RZ, 0x7610, R51 ;  /* 0x00007610ff337816 */ /* 0x000fe40000000033 */
[-C--:B------:R-:W-:Y:S02]  /*07c0*/  ISETP.GE.AND P1, PT, R27, R4.reuse, PT ;  /* 0x000000041b00720c */ /* 0x080fe40003f26270 */
[-C--:B------:R-:W-:Y:S02]  /*07d0*/  ISETP.GE.AND P2, PT, R24, R4.reuse, PT ;  /* 0x000000041800720c */ /* 0x080fe40003f46270 */
[-C--:B------:R-:W-:Y:S02]  /*07e0*/  ISETP.GE.AND P3, PT, R23, R4.reuse, PT ;  /* 0x000000041700720c */ /* 0x080fe40003f66270 */
[----:B------:R-:W-:-:S02]  /*07f0*/  ISETP.GE.AND P4, PT, R22, R4, PT ;  /* 0x000000041600720c */ /* 0x000fc40003f86270 */
[----:B------:R-:W-:Y:S02]  /*0800*/  IADD3 R4, P0, R32, R49, RZ ;  /* 0x0000003120047210 */ /* 0x000fe40007f1e0ff */
[----:B------:R-:W-:Y:S02]  /*0810*/  PRMT R53, RZ, 0x7610, R53 ;  /* 0x00007610ff357816 */ /* 0x000fe40000000035 */
[----:B------:R-:W-:Y:S02]  /*0820*/  PRMT R55, RZ, 0x7610, R55 ;  /* 0x00007610ff377816 */ /* 0x000fe40000000037 */
[----:B------:R-:W-:Y:S02]  /*0830*/  PRMT R57, RZ, 0x7610, R57 ;  /* 0x00007610ff397816 */ /* 0x000fe40000000039 */
[----:B------:R-:W-:Y:S01]  /*0840*/  IADD3.X R5, R31, R48, RZ, P0, !PT ;  /* 0x000000301f057210 */ /* 0x000fe200007fe4ff */
[----:B--2---:R-:W-:Y:S04]  /*0850*/  STS.U16 [R52], R18 ;  /* 0x0000001234007388 */ /* 0x004fe80000000400 */
[----:B---3--:R-:W-:Y:S04]  /*0860*/  STS.U16 [R52+0x40], R19 ;  /* 0x0000401334007388 */ /* 0x008fe80000000400 */
[----:B----4-:R0:W-:Y:S04]  /*0870*/  STS.U16 [R52+0x80], R20 ;  /* 0x0000801434007388 */ /* 0x0101e80000000400 */
[----:B------:R1:W-:Y:S01]  /*0880*/  STS.U16 [R52+0xc0], R21 ;  /* 0x0000c01534007388 */ /* 0x0003e20000000400 */
[----:B------:R-:W-:-:S06]  /*0890*/  NOP ;  /* 0x0000000000007918 */ /* 0x000fcc0000000000 */
[----:B------:R-:W-:Y:S04]  /*08a0*/  LDS.64 R2, [R34.X8] ;  /* 0x0000000022027984 */ /* 0x000fe80000008a00 */
[----:B------:R-:W-:Y:S06]  /*08b0*/  BAR.SYNC.DEFER_BLOCKING 0x0 ;  /* 0x0000000000007b1d */ /* 0x000fec0000010000 */
[----:B------:R-:W2:Y:S04]  /*08c0*/  @!P1 LDG.E.U16 R51, [R4.64] ;  /* 0x0000000604339981 */ /* 0x000ea8000c1e1500 */
[----:B------:R-:W3:Y:S04]  /*08d0*/  @!P2 LDG.E.U16 R53, [R4.64+0x40] ;  /* 0x000040060435a981 */ /* 0x000ee8000c1e1500 */
[----:B------:R-:W4:Y:S04]  /*08e0*/  @!P3 LDG.E.U16 R55, [R4.64+0x80] ;  /* 0x000080060437b981 */ /* 0x000f28000c1e1500 */
[----:B------:R-:W4:Y:S01]  /*08f0*/  @!P4 LDG.E.U16 R57, [R4.64+0xc0] ;  /* 0x0000c0060439c981 */ /* 0x000f22000c1e1500 */
[----:B0-----:R-:W-:-:S02]  /*0900*/  IADD3 R20, P0, R30, R49, RZ ;  /* 0x000000311e147210 */ /* 0x001fc40007f1e0ff */
[----:B------:R-:W-:Y:S02]  /*0910*/  PRMT R59, RZ, 0x7610, R59 ;  /* 0x00007610ff3b7816 */ /* 0x000fe4000000003b */
[----:B------:R-:W-:Y:S02]  /*0920*/  PRMT R61, RZ, 0x7610, R61 ;  /* 0x00007610ff3d7816 */ /* 0x000fe4000000003d */
[----:B------:R-:W-:Y:S02]  /*0930*/  PRMT R63, RZ, 0x7610, R63 ;  /* 0x00007610ff3f7816 */ /* 0x000fe4000000003f */
[----:B------:R-:W-:Y:S02]  /*0940*/  PRMT R65, RZ, 0x7610, R65 ;  /* 0x00007610ff417816 */ /* 0x000fe40000000041 */
[----:B-1----:R-:W-:Y:S01]  /*0950*/  IADD3.X R21, R29, R48, RZ, P0, !PT ;  /* 0x000000301d157210 */ /* 0x002fe200007fe4ff */
[----:B--2---:R-:W-:Y:S04]  /*0960*/  STS.U16 [R52], R51 ;  /* 0x0000003334007388 */ /* 0x004fe80000000400 */
[----:B---3--:R-:W-:Y:S04]  /*0970*/  STS.U16 [R52+0x40], R53 ;  /* 0x0000403534007388 */ /* 0x008fe80000000400 */
[----:B----4-:R-:W-:Y:S04]  /*0980*/  STS.U16 [R52+0x80], R55 ;  /* 0x0000803734007388 */ /* 0x010fe80000000400 */
        /* <DEDUP_REMOVED lines=9> */
[----:B0-----:R-:W-:Y:S01]  /*0a20*/  PRMT R54, RZ, 0x7610, R67 ;  /* 0x00007610ff367816 */ /* 0x001fe20000000043 */
[----:B------:R-:W-:Y:S03]  /*0a30*/  BSSY B0, `(.L_x_7944) ;  /* 0x0000039000007945 */ /* 0x000fe60003800000 */
[----:B------:R-:W-:Y:S01]  /*0a40*/  ISETP.GE.AND P0, PT, R50, 0x1, PT ;  /* 0x000000013200780c */ /* 0x000fe20003f06270 */
[----:B-----5:R-:W-:Y:S01]  /*0a50*/  FADD.FTZ R53, R54, R43 ;  /* 0x0000002b36357221 */ /* 0x020fe20000010000 */
[----:B------:R-:W-:-:S02]  /*0a60*/  PRMT R50, RZ, 0x5410, R66 ;  /* 0x00005410ff327816 */ /* 0x000fc40000000042 */
[----:B-1----:R-:W-:Y:S02]  /*0a70*/  PRMT R20, RZ, 0x7610, R66 ;  /* 0x00007610ff147816 */ /* 0x002fe40000000042 */
[--C-:B------:R-:W-:Y:S01]  /*0a80*/  PRMT R21, RZ, 0x7610, R2.reuse ;  /* 0x00007610ff157816 */ /* 0x100fe20000000002 */
[--C-:B------:R-:W-:Y:S01]  /*0a90*/  FADD.FTZ R50, R50, R43.reuse ;  /* 0x0000002b32327221 */ /* 0x100fe20000010000 */
[----:B------:R-:W-:Y:S01]  /*0aa0*/  FSETP.GTU.FTZ.AND P3, PT, R53, 20, PT ;  /* 0x41a000003500780b */ /* 0x000fe20003f7c000 */
[----:B------:R-:W-:Y:S01]  /*0ab0*/  FADD.FTZ R51, R20, R43 ;  /* 0x0000002b14337221 */ /* 0x000fe20000010000 */
[----:B------:R-:W-:Y:S02]  /*0ac0*/  PRMT R20, RZ, 0x5410, R2 ;  /* 0x00005410ff147816 */ /* 0x000fe40000000002 */
[----:B------:R-:W-:Y:S02]  /*0ad0*/  FSETP.GTU.FTZ.AND P4, PT, R50, 20, PT ;  /* 0x41a000003200780b */ /* 0x000fe40003f9c000 */
[----:B------:R-:W-:Y:S01]  /*0ae0*/  FSETP.GTU.FTZ.AND P1, PT, R51, 20, PT ;  /* 0x41a000003300780b */ /* 0x000fe20003f3c000 */
[----:B--2---:R-:W-:Y:S04]  /*0af0*/  STS.U16 [R52], R59 ;  /* 0x0000003b34007388 */ /* 0x004fe80000000400 */
[----:B---3--:R-:W-:Y:S04]  /*0b00*/  STS.U16 [R52+0x40], R61 ;  /* 0x0000403d34007388 */ /* 0x008fe80000000400 */
[----:B----4-:R-:W-:Y:S04]  /*0b10*/  STS.U16 [R52+0x80], R63 ;  /* 0x0000803f34007388 */ /* 0x010fe80000000400 */
[----:B------:R0:W-:Y:S01]  /*0b20*/  STS.U16 [R52+0xc0], R65 ;  /* 0x0000c04134007388 */ /* 0x0001e20000000400 */
[----:B------:R-:W-:-:S06]  /*0b30*/  NOP ;  /* 0x0000000000007918 */ /* 0x000fcc0000000000 */
[----:B------:R-:W1:Y:S01]  /*0b40*/  LDS.64 R18, [R34.X8] ;  /* 0x0000000022127984 */ /* 0x000e620000008a00 */
[----:B0-----:R-:W-:-:S05]  /*0b50*/  PRMT R52, RZ, 0x5410, R67 ;  /* 0x00005410ff347816 */ /* 0x001fca0000000043 */
[----:B------:R-:W-:-:S05]  /*0b60*/  FADD.FTZ R52, R52, R43 ;  /* 0x0000002b34347221 */ /* 0x000fca0000010000 */
[----:B------:R-:W-:Y:S02]  /*0b70*/  FSETP.GTU.FTZ.AND P2, PT, R52, 20, PT ;  /* 0x41a000003400780b */ /* 0x000fe40003f5c000 */
[--C-:B-1----:R-:W-:Y:S02]  /*0b80*/  PRMT R54, RZ, 0x5410, R18.reuse ;  /* 0x00005410ff367816 */ /* 0x102fe40000000012 */
        /* <DEDUP_REMOVED lines=35> */
.L_x_7945:
[----:B------:R-:W-:Y:S05]  /*0dc0*/  BSYNC B0 ;  /* 0x0000000000007941 */ /* 0x000fea0003800000 */
.L_x_7944:
        /* <DEDUP_REMOVED lines=33> */
.L_x_7947:
[----:B------:R-:W-:Y:S05]  /*0fe0*/  BSYNC B0 ;  /* 0x0000000000007941 */ /* 0x000fea0003800000 */
.L_x_7946:
        /* <DEDUP_REMOVED lines=33> */
.L_x_7949:
[----:B------:R-:W-:Y:S05]  /*1200*/  BSYNC B0 ;  /* 0x0000000000007941 */ /* 0x000fea0003800000 */
.L_x_7948:
        /* <DEDUP_REMOVED lines=33> */
.L_x_7951:
[----:B------:R-:W-:Y:S05]  /*1420*/  BSYNC B0 ;  /* 0x0000000000007941 */ /* 0x000fea0003800000 */
.L_x_7950:
[----:B------:R-:W-:Y:S01]  /*1430*/  PRMT R20, RZ, 0x5410, R3 ;  /* 0x00005410ff147816 */ /* 0x000fe20000000003 */
[----:B------:R-:W-:Y:S01]  /*1440*/  BAR.SYNC.DEFER_BLOCKING 0x0 ;  /* 0x0000000000007b1d */ /* 0x000fe20000010000 */
[--C-:B------:R-:W-:Y:S01]  /*1450*/  PRMT R63, RZ, 0x5410, R19.reuse ;  /* 0x00005410ff3f7816 */ /* 0x100fe20000000013 */
[----:B------:R-:W-:Y:S01]  /*1460*/  HFMA2.MMA R57, -RZ, RZ, 0, 0 ;  /* 0x00000000ff397435 */ /* 0x000fe200000001ff */
[----:B------:R-:W-:Y:S01]  /*1470*/  PRMT R65, RZ, 0x7610, R19 ;  /* 0x00007610ff417816 */ /* 0x000fe20000000013 */
[----:B------:R-:W-:Y:S01]  /*1480*/  CS2R R58, SRZ ;  /* 0x00000000003a7805 */ /* 0x000fe2000001ff00 */
[----:B------:R-:W-:Y:S01]  /*1490*/  MOV R19, c[0x0][0x174] ;  /* 0x00005d0000137a02 */ /* 0x000fe20000000f00 */
[----:B------:R-:W-:Y:S01]  /*14a0*/  FFMA.FTZ R18, R63, R20, R18 ;  /* 0x000000143f127223 */ /* 0x000fe20000010012 */
[----:B------:R-:W-:Y:S01]  /*14b0*/  PRMT R47, RZ, 0x7610, R3 ;  /* 0x00007610ff2f7816 */ /* 0x000fe20000000003 */
[----:B------:R-:W-:Y:S01]  /*14c0*/  IMAD.MOV.U32 R60, RZ, RZ, RZ ;  /* 0x000000ffff3c7224 */ /* 0x000fe200078e00ff */
[----:B------:R-:W-:Y:S01]  /*14d0*/  LEA R56, R19, R26, 0x7 ;  /* 0x0000001a13387211 */ /* 0x000fe200078e38ff */
[----:B------:R-:W-:-:S02]  /*14e0*/  FMUL.FTZ R64, R54, R44 ;  /* 0x0000002c36407220 */ /* 0x000fc40000410000 */
[----:B------:R-:W-:Y:S01]  /*14f0*/  FFMA.FTZ R47, R65, R47, R18 ;  /* 0x0000002f412f7223 */ /* 0x000fe20000010012 */
[----:B------:R-:W-:Y:S01]  /*1500*/  SHF.R.S32.HI R55, RZ, 0x1f, R56 ;  /* 0x0000001fff377819 */ /* 0x000fe20000011438 */
        /* <DEDUP_REMOVED lines=11> */
[----:B------:R-:W-:Y:S01]  /*15c0*/  LEA R68, P0, R58, c[0x0][0x220], 0x2 ;  /* 0x000088003a447a11 */ /* 0x000fe200078010ff */
[----:B------:R-:W-:-:S02]  /*15d0*/  IMAD R73, R45, c[0x0][0x198], RZ ;  /* 0x000066002d497a24 */ /* 0x000fc400078e02ff */
[----:B------:R-:W-:Y:S01]  /*15e0*/  IMAD R19, R18, c[0x0][0x16c], RZ ;  /* 0x00005b0012137a24 */ /* 0x000fe200078e02ff */
[----:B------:R-:W-:Y:S01]  /*15f0*/  LEA.HI R18, R57, R57, RZ, 0x1 ;  /* 0x0000003939127211 */ /* 0x000fe200078f08ff */
[----:B------:R-:W-:Y:S01]  /*1600*/  IMAD.WIDE.U32 R20, R46, c[0x0][0x198], RZ ;  /* 0x000066002e147a25 */ /* 0x000fe200078e00ff */
[----:B------:R-:W-:Y:S02]  /*1610*/  IADD3 R71, R59, R71, RZ ;  /* 0x000000473b477210 */ /* 0x000fe40007ffe0ff */
[----:B------:R-:W-:Y:S01]  /*1620*/  LOP3.LUT R60, R18, 0xfffffe, RZ, 0xc0, !PT ;  /* 0x00fffffe123c7812 */ /* 0x000fe200078ec0ff */
[----:B------:R-:W-:Y:S01]  /*1630*/  IMAD R73, R46, c[0x0][0x19c], R73 ;  /* 0x000067002e497a24 */ /* 0x000fe200078e0249 */
[----:B------:R-:W-:Y:S01]  /*1640*/  LEA.HI.X R71, R58, c[0x0][0x224], R71, 0x2, P0 ;  /* 0x000089003a477a11 */ /* 0x000fe200000f1447 */
[----:B------:R-:W-:Y:S01]  /*1650*/  IMAD.WIDE R18, R19, 0x8, R10 ;  /* 0x0000000813127825 */ /* 0x000fe200078e020a */
[----:B------:R-:W-:Y:S01]  /*1660*/  LEA R66, P1, R20, c[0x0][0x228], 0x2 ;  /* 0x00008a0014427a11 */ /* 0x000fe200078210ff */
[----:B------:R-:W-:Y:S01]  /*1670*/  CS2R R58, SRZ ;  /* 0x00000000003a7805 */ /* 0x000fe2000001ff00 */
[----:B------:R-:W-:Y:S01]  /*1680*/  IADD3 R73, R21, R73, RZ ;  /* 0x0000004915497210 */ /* 0x000fe20007ffe0ff */
[----:B------:R-:W-:Y:S01]  /*1690*/  IMAD.MOV.U32 R70, RZ, RZ, R18 ;  /* 0x000000ffff467224 */ /* 0x000fe200078e0012 */
[----:B------:R-:W-:Y:S01]  /*16a0*/  IADD3 R76, R57, -R60, RZ ;  /* 0x8000003c394c7210 */ /* 0x000fe20007ffe0ff */
[----:B------:R-:W-:Y:S01]  /*16b0*/  IMAD.MOV.U32 R74, RZ, RZ, RZ ;  /* 0x000000ffff4a7224 */ /* 0x000fe200078e00ff */
[----:B------:R-:W-:-:S02]  /*16c0*/  LEA R72, P0, R12, c[0x0][0x230], 0x2 ;  /* 0x00008c000c487a11 */ /* 0x000fc400078010ff */
[----:B------:R-:W-:Y:S02]  /*16d0*/  LEA.HI.X R73, R20, c[0x0][0x22c], R73, 0x2, P1 ;  /* 0x00008b0014497a11 */ /* 0x000fe400008f1449 */
[----:B------:R-:W-:Y:S02]  /*16e0*/  MOV R75, R19 ;  /* 0x00000013004b7202 */ /* 0x000fe40000000f00 */
[----:B------:R-:W-:Y:S02]  /*16f0*/  MOV R57, RZ ;  /* 0x000000ff00397202 */ /* 0x000fe40000000f00 */
[----:B------:R-:W-:Y:S02]  /*1700*/  MOV R60, RZ ;  /* 0x000000ff003c7202 */ /* 0x000fe40000000f00 */
[----:B------:R-:W-:Y:S02]  /*1710*/  LEA.HI.X R77, R12, c[0x0][0x234], R37, 0x2, P0 ;  /* 0x00008d000c4d7a11 */ /* 0x000fe400000f1425 */
[----:B------:R-:W-:-:S02]  /*1720*/  SHF.L.U32 R76, R76, 0x8, RZ ;  /* 0x000000084c4c7819 */ /* 0x000fc400000006ff */
.L_x_7957:
[----:B------:R-:W-:Y:S01]  /*1730*/  MOV R18, R68 ;  /* 0x0000004400127202 */ /* 0x000fe20000000f00 */
[----:B------:R-:W-:-:S05]  /*1740*/  IMAD.MOV.U32 R19, RZ, RZ, R71 ;  /* 0x000000ffff137224 */ /* 0x000fca00078e0047 */
[----:B------:R0:W2:Y:S01]  /*1750*/  LDG.E R78, [R18.64] ;  /* 0x00000006124e7981 */ /* 0x0000a2000c1e1900 */
[----:B------:R-:W-:Y:S01]  /*1760*/  IMAD.MOV.U32 R21, RZ, RZ, R73 ;  /* 0x000000ffff157224 */ /* 0x000fe200078e0049 */
        /* <DEDUP_REMOVED lines=12> */
[----:B------:R-:W-:Y:S01]  /*1830*/  PRMT R81, RZ, 0x5410, R3 ;  /* 0x00005410ff517816 */ /* 0x000fe20000000003 */
[----:B------:R-:W-:Y:S10]  /*1840*/  BSSY B0, `(.L_x_7953) ;  /* 0x0000024000007945 */ /* 0x000ff40003800000 */
[----:B0-----:R-:W-:-:S02]  /*1850*/  @P0 MOV R18, R70 ;  /* 0x0000004600120202 */ /* 0x001fc40000000f00 */
[----:B------:R-:W-:Y:S01]  /*1860*/  @P0 MOV R19, R75 ;  /* 0x0000004b00130202 */ /* 0x000fe20000000f00 */
[----:B--2---:R-:W-:-:S04]  /*1870*/  FMUL.FTZ R79, R78, 1.4426950216293334961 ;  /* 0x3fb8aa3b4e4f7820 */ /* 0x004fc80000410000 */
[----:B------:R-:W-:-:S06]  /*1880*/  FMUL.FTZ R83, R79, R50 ;  /* 0x000000324f537220 */ /* 0x000fcc0000410000 */
[----:B------:R-:W0:Y:S02]  /*1890*/  MUFU.EX2 R83, R83 ;  /* 0x0000005300537308 */ /* 0x000e240000000800 */
[----:B0-----:R0:W-:Y:S04]  /*18a0*/  STS [R84.X4+0x348], R83 ;  /* 0x0003485354007388 */ /* 0x0011e80000004800 */
[----:B------:R-:W-:Y:S01]  /*18b0*/  BAR.SYNC.DEFER_BLOCKING 0x0 ;  /* 0x0000000000007b1d */ /* 0x000fe20000010000 */
[C---:B------:R-:W-:Y:S02]  /*18c0*/  FMUL.FTZ R82, R79.reuse, R53 ;  /* 0x000000354f527220 */ /* 0x040fe40000410000 */
[C---:B------:R-:W-:Y:S02]  /*18d0*/  FMUL.FTZ R86, R79.reuse, R51 ;  /* 0x000000334f567220 */ /* 0x040fe40000410000 */
        /* <DEDUP_REMOVED lines=19> */
[----:B-1-3--:R-:W-:Y:S02]  /*1a10*/  ISETP.NE.AND P0, PT, R28, c[0x0][0x174], PT ;  /* 0x00005d001c007a0c */ /* 0x00afe40003f05270 */
[----:B--2---:R-:W-:-:S11]  /*1a20*/  MOV R94, 0x3f800000 ;  /* 0x3f800000005e7802 */ /* 0x004fd60000000f00 */
[----:B------:R-:W-:-:S04]  /*1a30*/  @P0 LEA.HI R21, R28, R28, RZ, 0x1 ;  /* 0x0000001c1c150211 */ /* 0x000fc800078f08ff */
[----:B------:R-:W-:-:S05]  /*1a40*/  @P0 LOP3.LUT R21, R21, 0x3ffffe, RZ, 0xc0, !PT ;  /* 0x003ffffe15150812 */ /* 0x000fca00078ec0ff */
[----:B------:R-:W-:-:S05]  /*1a50*/  @P0 IMAD.IADD R21, R28, 0x1, -R21 ;  /* 0x000000011c150824 */ /* 0x000fca00078e0a15 */
[----:B------:R-:W-:-:S05]  /*1a60*/  @P0 LEA R21, R21, R74, 0xa ;  /* 0x0000004a15150211 */ /* 0x000fca00078e50ff */
[----:B------:R0:W1:Y:S02]  /*1a70*/  @P0 LDS R94, [R21+0x348] ;  /* 0x00034800155e0984 */ /* 0x0000640000000800 */
.L_x_7954:
[----:B-1-3--:R-:W-:Y:S05]  /*1a80*/  BSYNC B0 ;  /* 0x0000000000007941 */ /* 0x00afea0003800000 */
.L_x_7953:
[----:B--2---:R-:W-:Y:S01]  /*1a90*/  FMUL.FTZ R100, R82, R94 ;  /* 0x0000005e52647220 */ /* 0x004fe20000410000 */
[----:B------:R-:W-:Y:S01]  /*1aa0*/  ISETP.NE.AND P3, PT, R96, 0x1f, PT ;  /* 0x0000001f6000780c */ /* 0x000fe20003f65270 */
[----:B------:R-:W-:Y:S01]  /*1ab0*/  FMUL.FTZ R95, R54, R20 ;  /* 0x00000014365f7220 */ /* 0x000fe20000410000 */
[----:B------:R-:W-:Y:S01]  /*1ac0*/  ISETP.GE.AND P0, PT, R34, 0x1, PT ;  /* 0x000000012200780c */ /* 0x000fe20003f06270 */
[C---:B------:R-:W-:Y:S01]  /*1ad0*/  FFMA.FTZ R92, R87.reuse, R92, R88 ;  /* 0x0000005c575c7223 */ /* 0x040fe20000010058 */
[----:B------:R-:W-:Y:S01]  /*1ae0*/  ISETP.GE.U32.AND P4, PT, R96, 0x18, PT ;  /* 0x000000186000780c */ /* 0x000fe20003f86070 */
[----:B------:R-:W-:Y:S01]  /*1af0*/  FFMA.FTZ R20, R86, R90, R89 ;  /* 0x0000005a56147223 */ /* 0x000fe20000010059 */
[----:B------:R-:W-:Y:S01]  /*1b00*/  BSSY B0, `(.L_x_7955) ;  /* 0x000009b000007945 */ /* 0x000fe20003800000 */
[----:B------:R-:W-:Y:S02]  /*1b10*/  FMUL.FTZ R97, R87, R100 ;  /* 0x0000006457617220 */ /* 0x000fe40000410000 */
[----:B------:R-:W-:-:S02]  /*1b20*/  FMUL.FTZ R100, R83, R86 ;  /* 0x0000005653647220 */ /* 0x000fc40000410000 */
[C---:B------:R-:W-:Y:S02]  /*1b30*/  FFMA.FTZ R92, R86.reuse, R92, R95 ;  /* 0x0000005c565c7223 */ /* 0x040fe4000001005f */
[C---:B------:R-:W-:Y:S02]  /*1b40*/  FFMA.FTZ R20, R87.reuse, R20, R18 ;  /* 0x0000001457147223 */ /* 0x040fe40000010012 */
[----:B------:R-:W-:Y:S01]  /*1b50*/  FMUL.FTZ R97, R86, R97 ;  /* 0x0000006156617220 */ /* 0x000fe20000410000 */
[----:B------:R-:W1:Y:S01]  /*1b60*/  SHFL.DOWN PT, R101, R92, 0x1, 0x1f ;  /* 0x08201f005c657f89 */ /* 0x000e6200000e0000 */
[----:B0-----:R-:W-:Y:S02]  /*1b70*/  FMUL.FTZ R21, R87, R100 ;  /* 0x0000006457157220 */ /* 0x001fe40000410000 */
[C---:B------:R-:W-:Y:S01]  /*1b80*/  FFMA.FTZ R99, R82.reuse, R20, R19 ;  /* 0x0000001452637223 */ /* 0x040fe20000010013 */
[----:B------:R-:W0:Y:S01]  /*1b90*/  SHFL.DOWN PT, R102, R97, 0x1, 0x1f ;  /* 0x08201f0061667f89 */ /* 0x000e2200000e0000 */
[----:B------:R-:W-:-:S03]  /*1ba0*/  FMUL.FTZ R100, R82, R21 ;  /* 0x0000001552647220 */ /* 0x000fc60000410000 */
        /* <DEDUP_REMOVED lines=32> */
[----:B------:R-:W-:Y:S01]  /*1db0*/  HFMA2.MMA R21, -RZ, RZ, 0, 0 ;  /* 0x00000000ff157435 */ /* 0x000fe200000001ff */
[----:B------:R-:W-:-:S02]  /*1dc0*/  ISETP.GE.AND P3, PT, R34, 0x8, PT ;  /* 0x000000082200780c */ /* 0x000fc40003f66270 */
[----:B------:R-:W3:Y:S07]  /*1dd0*/  SHFL.UP PT, R101, R100, 0x8, RZ ;  /* 0x0500000064657989 */ /* 0x000eee00000e00ff */
        /* <DEDUP_REMOVED lines=30> */
[----:B------:R-:W-:Y:S02]  /*1fc0*/  FMUL.FTZ R99, R93, R53 ;  /* 0x000000355d637220 */ /* 0x000fe40000410000 */
[----:B------:R-:W-:Y:S02]  /*1fd0*/  FFMA.FTZ R101, R83, R101, R90 ;  /* 0x0000006553657223 */ /* 0x000fe4000001005a */
[----:B------:R-:W-:Y:S02]  /*1fe0*/  FFMA.FTZ R83, R87, R91, R88 ;  /* 0x0000005b57537223 */ /* 0x000fe40000010058 */
[----:B------:R-:W-:-:S02]  /*1ff0*/  FFMA.FTZ R89, R86, R101, R89 ;  /* 0x0000006556597223 */ /* 0x000fc40000010059 */
[----:B------:R-:W-:Y:S02]  /*2000*/  FFMA.FTZ R95, R86, R83, R95 ;  /* 0x00000053565f7223 */ /* 0x000fe4000001005f */
[----:B------:R-:W-:Y:S02]  /*2010*/  FFMA.FTZ R86, R54, R101, RZ ;  /* 0x0000006536567223 */ /* 0x000fe400000100ff */
[-C--:B------:R-:W-:Y:S02]  /*2020*/  FFMA.FTZ R94, R87, R89.reuse, R18 ;  /* 0x00000059575e7223 */ /* 0x080fe40000010012 */
[----:B------:R-:W-:Y:S02]  /*2030*/  FFMA.FTZ R90, R61, R89, R86 ;  /* 0x000000593d5a7223 */ /* 0x000fe40000010056 */
[-C--:B------:R-:W-:Y:S02]  /*2040*/  FFMA.FTZ R88, R79, -R50.reuse, R101 ;  /* 0x800000324f587223 */ /* 0x080fe40000010065 */
[----:B------:R-:W-:-:S02]  /*2050*/  FMUL.FTZ R85, R95, R50 ;  /* 0x000000325f557220 */ /* 0x000fc40000410000 */
[-C--:B------:R-:W-:Y:S02]  /*2060*/  FFMA.FTZ R19, R82, R94.reuse, R19 ;  /* 0x0000005e52137223 */ /* 0x080fe40000010013 */
[----:B------:R-:W-:Y:S02]  /*2070*/  FFMA.FTZ R90, R63, R94, R90 ;  /* 0x0000005e3f5a7223 */ /* 0x000fe4000001005a */
[-C--:B------:R-:W-:Y:S02]  /*2080*/  FFMA.FTZ R87, R80, -R51.reuse, R89 ;  /* 0x8000003350577223 */ /* 0x080fe40000010059 */
[----:B------:R-:W-:Y:S02]  /*2090*/  FMUL.FTZ R86, R83, R51 ;  /* 0x0000003353567220 */ /* 0x000fe40000410000 */
[----:B------:R-:W-:Y:S02]  /*20a0*/  FFMA.FTZ R18, R85, R88, RZ ;  /* 0x0000005855127223 */ /* 0x000fe400000100ff */
[----:B------:R-:W-:-:S02]  /*20b0*/  FFMA.FTZ R89, R81, -R52, R94 ;  /* 0x8000003451597223 */ /* 0x000fc4000001005e */
[----:B------:R-:W-:Y:S02]  /*20c0*/  FFMA.FTZ R94, R84, -R53, R19 ;  /* 0x80000035545e7223 */ /* 0x000fe40000010013 */
[----:B------:R-:W-:Y:S02]  /*20d0*/  FFMA.FTZ R19, R65, R19, R90 ;  /* 0x0000001341137223 */ /* 0x000fe4000001005a */
[----:B------:R-:W-:Y:S02]  /*20e0*/  FMUL.FTZ R82, R91, R52 ;  /* 0x000000345b527220 */ /* 0x000fe40000410000 */
[----:B------:R-:W-:Y:S01]  /*20f0*/  FFMA.FTZ R18, R86, R87, R18 ;  /* 0x0000005756127223 */ /* 0x000fe20000010012 */
[----:B------:R-:W0:Y:S01]  /*2100*/  SHFL.DOWN PT, R90, R19, 0x1, 0x1f ;  /* 0x08201f00135a7f89 */ /* 0x000e2200000e0000 */
[----:B--2---:R-:W-:Y:S02]  /*2110*/  FFMA.FTZ R21, R97, R21, R92 ;  /* 0x0000001561157223 */ /* 0x004fe4000001005c */
[----:B------:R-:W-:-:S02]  /*2120*/  FFMA.FTZ R18, R82, R89, R18 ;  /* 0x0000005952127223 */ /* 0x000fc40000010012 */
[----:B------:R-:W-:Y:S02]  /*2130*/  FMUL.FTZ R20, R97, R20 ;  /* 0x0000001461147220 */ /* 0x000fe40000410000 */
[----:B------:R-:W-:Y:S02]  /*2140*/  FFMA.FTZ R18, R99, R94, R18 ;  /* 0x0000005e63127223 */ /* 0x000fe40000010012 */
[----:B------:R-:W-:Y:S01]  /*2150*/  FADD.FTZ R69, R82, R69 ;  /* 0x0000004552457221 */ /* 0x000fe20000010000 */
[----:B------:R-:W-:Y:S01]  /*2160*/  @!P2 STS.64 [UR4+0xbc8], R20 ;  /* 0x000bc814ff00a988 */ /* 0x000fe20008000a04 */
[C---:B------:R-:W-:Y:S02]  /*2170*/  FMUL.FTZ R97, R78.reuse, R93 ;  /* 0x0000005d4e617220 */ /* 0x040fe40000410000 */
[----:B------:R-:W-:Y:S01]  /*2180*/  FMUL.FTZ R82, R78, R83 ;  /* 0x000000534e527220 */ /* 0x000fe20000410000 */
[----:B------:R-:W1:Y:S01]  /*2190*/  SHFL.DOWN PT, R101, R18, 0x1, 0x1f ;  /* 0x08201f0012657f89 */ /* 0x000e6200000e0000 */
[----:B------:R-:W-:-:S02]  /*21a0*/  FMUL.FTZ R97, R94, R97 ;  /* 0x000000615e617220 */ /* 0x000fc40000410000 */
[----:B------:R-:W-:Y:S02]  /*21b0*/  FMUL.FTZ R82, R87, R82 ;  /* 0x0000005257527220 */ /* 0x000fe40000410000 */
[----:B------:R-:W-:Y:S02]  /*21c0*/  FFMA.FTZ R84, R84, R93, R97 ;  /* 0x0000005d54547223 */ /* 0x000fe40000010061 */
[----:B------:R-:W-:Y:S02]  /*21d0*/  FFMA.FTZ R82, R80, R83, R82 ;  /* 0x0000005350527223 */ /* 0x000fe40000010052 */
[----:B------:R-:W-:Y:S02]  /*21e0*/  FADD.FTZ R62, R99, R62 ;  /* 0x0000003e633e7221 */ /* 0x000fe40000010000 */
[----:B0-----:R-:W-:Y:S02]  /*21f0*/  @!P0 FADD.FTZ R19, R19, R90 ;  /* 0x0000005a13138221 */ /* 0x001fe40000010000 */
[----:B------:R-:W-:-:S02]  /*2200*/  FADD.FTZ R67, R86, R67 ;  /* 0x0000004356437221 */ /* 0x000fc40000010000 */
[----:B------:R-:W-:Y:S01]  /*2210*/  FADD.FTZ R64, R85, R64 ;  /* 0x0000004055407221 */ /* 0x000fe20000010000 */
[----:B------:R-:W0:Y:S01]  /*2220*/  SHFL.DOWN PT, R90, R19, 0x2, 0x1f ;  /* 0x08401f00135a7f89 */ /* 0x000e2200000e0000 */
[----:B------:R-:W-:Y:S02]  /*2230*/  FADD.FTZ R57, R84, R57 ;  /* 0x0000003954397221 */ /* 0x000fe40000010000 */
[----:B------:R-:W-:Y:S02]  /*2240*/  FADD.FTZ R59, R82, R59 ;  /* 0x0000003b523b7221 */ /* 0x000fe40000010000 */
[----:B-1----:R-:W-:Y:S01]  /*2250*/  @!P0 FADD.FTZ R18, R18, R101 ;  /* 0x0000006512128221 */ /* 0x002fe20000010000 */
[----:B------:R-:W-:-:S04]  /*2260*/  ISETP.GT.AND P0, PT, R34, 0x1d, PT ;  /* 0x0000001d2200780c */ /* 0x000fc80003f04270 */
[----:B------:R-:W1:Y:S09]  /*2270*/  SHFL.DOWN PT, R101, R18, 0x2, 0x1f ;  /* 0x08401f0012657f89 */ /* 0x000e7200000e0000 */
[----:B0-----:R-:W-:-:S05]  /*2280*/  @!P0 FADD.FTZ R19, R19, R90 ;  /* 0x0000005a13138221 */ /* 0x001fca0000010000 */
[----:B------:R-:W0:Y:S01]  /*2290*/  SHFL.DOWN PT, R90, R19, 0x4, 0x1f ;  /* 0x08801f00135a7f89 */ /* 0x000e2200000e0000 */
        /* <DEDUP_REMOVED lines=13> */
[----:B0-----:R-:W-:Y:S02]  /*2370*/  @!P0 FADD.FTZ R19, R19, R90 ;  /* 0x0000005a13138221 */ /* 0x001fe40000010000 */
[----:B------:R-:W-:-:S04]  /*2380*/  FMUL.FTZ R90, R78, R91 ;  /* 0x0000005b4e5a7220 */ /* 0x000fc80000410000 */
[----:B------:R-:W-:Y:S02]  /*2390*/  FMUL.FTZ R90, R89, R90 ;  /* 0x0000005a595a7220 */ /* 0x000fe40000410000 */
[----:B------:R-:W-:Y:S02]  /*23a0*/  FMUL.FTZ R89, R78, R95 ;  /* 0x0000005f4e597220 */ /* 0x000fe40000410000 */
[----:B------:R-:W-:Y:S02]  /*23b0*/  FFMA.FTZ R81, R81, R91, R90 ;  /* 0x0000005b51517223 */ /* 0x000fe4000001005a */
[----:B------:R-:W-:Y:S02]  /*23c0*/  FMUL.FTZ R88, R88, R89 ;  /* 0x0000005958587220 */ /* 0x000fe40000410000 */
[----:B-1----:R-:W-:Y:S02]  /*23d0*/  @!P0 FADD.FTZ R18, R18, R101 ;  /* 0x0000006512128221 */ /* 0x002fe40000010000 */
[----:B------:R-:W-:-:S02]  /*23e0*/  FFMA.FTZ R79, R79, R95, R88 ;  /* 0x0000005f4f4f7223 */ /* 0x000fc40000010058 */
[----:B------:R-:W-:Y:S01]  /*23f0*/  FADD.FTZ R58, R81, R58 ;  /* 0x0000003a513a7221 */ /* 0x000fe20000010000 */
[----:B------:R0:W-:Y:S01]  /*2400*/  @!P1 STS.64 [0x118], R18 ;  /* 0x00011812ff009388 */ /* 0x0001e20000000a00 */
[----:B------:R-:W-:-:S03]  /*2410*/  FADD.FTZ R60, R79, R60 ;  /* 0x0000003c4f3c7221 */ /* 0x000fc60000010000 */
        /* <DEDUP_REMOVED lines=9> */
.L_x_7956:
[----:B0-----:R-:W-:Y:S05]  /*24b0*/  BSYNC B0 ;  /* 0x0000000000007941 */ /* 0x001fea0003800000 */
.L_x_7955:
        /* <DEDUP_REMOVED lines=19> */
[----:B------:R-:W-:Y:S05]  /*25f0*/  @!P0 BRA `(.L_x_7957) ;  /* 0xfffff13000008947 */ /* 0x000fea000383ffff */
.L_x_7952:
[----:B------:R-:W-:Y:S01]  /*2600*/  BAR.SYNC.DEFER_BLOCKING 0x0 ;  /* 0x0000000000007b1d */ /* 0x000fe20000010000 */
[----:B------:R-:W-:Y:S02]  /*2610*/  IADD3 R18, -R0, c[0x0][0x168], RZ ;  /* 0x00005a0000127a10 */ /* 0x000fe40007ffe1ff */
[----:B------:R-:W-:Y:S02]  /*2620*/  PRMT R2, RZ, 0x7610, R2 ;  /* 0x00007610ff027816 */ /* 0x000fe40000000002 */
[-C--:B------:R-:W-:Y:S02]  /*2630*/  ISETP.GE.AND P0, PT, R27, R18.reuse, PT ;  /* 0x000000121b00720c */ /* 0x080fe40003f06270 */
[-C--:B------:R-:W-:Y:S02]  /*2640*/  ISETP.GE.AND P1, PT, R24, R18.reuse, PT ;  /* 0x000000121800720c */ /* 0x080fe40003f26270 */
[----:B------:R-:W-:-:S02]  /*2650*/  ISETP.GE.AND P2, PT, R23, R18, PT ;  /* 0x000000121700720c */ /* 0x000fc40003f46270 */
[----:B------:R-:W-:Y:S02]  /*2660*/  ISETP.GE.AND P3, PT, R22, R18, PT ;  /* 0x000000121600720c */ /* 0x000fe40003f66270 */
[----:B------:R-:W-:Y:S02]  /*2670*/  PRMT R20, RZ, 0x7610, R20 ;  /* 0x00007610ff147816 */ /* 0x000fe40000000014 */
[----:B------:R-:W-:Y:S02]  /*2680*/  PRMT R50, RZ, 0x7610, R50 ;  /* 0x00007610ff327816 */ /* 0x000fe40000000032 */
[----:B------:R-:W-:Y:S01]  /*2690*/  PRMT R52, RZ, 0x7610, R52 ;  /* 0x00007610ff347816 */ /* 0x000fe20000000034 */
[----:B------:R-:W2:Y:S04]  /*26a0*/  @!P0 LDG.E.U16 R2, [R4.64] ;  /* 0x0000000604028981 */ /* 0x000ea8000c1e1500 */
[----:B------:R-:W3:Y:S04]  /*26b0*/  @!P1 LDG.E.U16 R20, [R4.64+0x40] ;  /* 0x0000400604149981 */ /* 0x000ee8000c1e1500 */
[----:B------:R-:W4:Y:S04]  /*26c0*/  @!P2 LDG.E.U16 R50, [R4.64+0x80] ;  /* 0x000080060432a981 */ /* 0x000f28000c1e1500 */
[----:B------:R-:W5:Y:S01]  /*26d0*/  @!P3 LDG.E.U16 R52, [R4.64+0xc0] ;  /* 0x0000c0060434b981 */ /* 0x000f62000c1e1500 */
[----:B------:R-:W-:Y:S01]  /*26e0*/  IMAD.SHL.U32 R19, R34, 0x2, RZ ;  /* 0x0000000222137824 */ /* 0x000fe200078e00ff */
[----:B------:R-:W-:Y:S01]  /*26f0*/  ISETP.NE.AND P0, PT, R36, RZ, PT ;  /* 0x000000ff2400720c */ /* 0x000fe20003f05270 */
[----:B------:R-:W-:Y:S01]  /*2700*/  BSSY B0, `(.L_x_7958) ;  /* 0x0000052000007945 */ /* 0x000fe20003800000 */
[----:B------:R-:W-:Y:S01]  /*2710*/  F2FP.BF16.PACK_AB R64, R67, R64 ;  /* 0x000000404340723e */ /* 0x000fe200000010ff */
[----:B------:R-:W-:Y:S01]  /*2720*/  IMAD R67, R40, c[0x0][0x2d8], RZ ;  /* 0x0000b60028437a24 */ /* 0x000fe200078e02ff */
[----:B------:R-:W-:-:S03]  /*2730*/  F2FP.BF16.PACK_AB R65, R62, R69 ;  /* 0x000000453e41723e */ /* 0x000fc600000010ff */
[----:B------:R-:W-:Y:S01]  /*2740*/  IMAD R69, R42, c[0x0][0x2dc], R67 ;  /* 0x0000b7002a457a24 */ /* 0x000fe200078e0243 */
[----:B--2---:R-:W-:Y:S04]  /*2750*/  STS.U16 [R19], R2 ;  /* 0x0000000213007388 */ /* 0x004fe80000000400 */
[----:B---3--:R-:W-:Y:S04]  /*2760*/  STS.U16 [R19+0x40], R20 ;  /* 0x0000401413007388 */ /* 0x008fe80000000400 */
[----:B----4-:R-:W-:Y:S04]  /*2770*/  STS.U16 [R19+0x80], R50 ;  /* 0x0000803213007388 */ /* 0x010fe80000000400 */
[----:B-----5:R-:W-:Y:S01]  /*2780*/  STS.U16 [R19+0xc0], R52 ;  /* 0x0000c03413007388 */ /* 0x020fe20000000400 */
[----:B------:R-:W-:-:S06]  /*2790*/  NOP ;  /* 0x0000000000007918 */ /* 0x000fcc0000000000 */
[----:B------:R-:W0:Y:S04]  /*27a0*/  LDS.64 R70, [R34.X8] ;  /* 0x0000000022467984 */ /* 0x000e280000008a00 */
[----:B------:R-:W-:Y:S06]  /*27b0*/  BAR.SYNC.DEFER_BLOCKING 0x0 ;  /* 0x0000000000007b1d */ /* 0x000fec0000010000 */
[----:B------:R1:W-:Y:S01]  /*27c0*/  STS.64 [R34.X8], R64 ;  /* 0x0000004022007388 */ /* 0x0003e20000008a00 */
[----:B------:R-:W-:-:S06]  /*27d0*/  NOP ;  /* 0x0000000000007918 */ /* 0x000fcc0000000000 */
[----:B------:R-:W-:Y:S04]  /*27e0*/  LDS.U16 R51, [R19] ;  /* 0x0000000013337984 */ /* 0x000fe80000000400 */
[----:B------:R-:W-:Y:S01]  /*27f0*/  LDS.U16 R53, [R19+0x40] ;  /* 0x0000400013357984 */ /* 0x000fe20000000400 */
[----:B0-----:R-:W-:-:S03]  /*2800*/  PRMT R2, RZ, 0x5410, R70 ;  /* 0x00005410ff027816 */ /* 0x001fc60000000046 */
[----:B------:R-:W-:Y:S02]  /*2810*/  LDS.U16 R61, [R19+0x80] ;  /* 0x00008000133d7984 */ /* 0x000fe40000000400 */
[--C-:B------:R-:W-:Y:S01]  /*2820*/  FADD.FTZ R3, R2, R43.reuse ;  /* 0x0000002b02037221 */ /* 0x100fe20000010000 */
[----:B------:R-:W-:Y:S01]  /*2830*/  PRMT R2, RZ, 0x7610, R70 ;  /* 0x00007610ff027816 */ /* 0x000fe20000000046 */
[----:B------:R-:W-:Y:S03]  /*2840*/  LDS.U16 R63, [R19+0xc0] ;  /* 0x0000c000133f7984 */ /* 0x000fe60000000400 */
[----:B------:R-:W-:Y:S01]  /*2850*/  FSETP.GTU.FTZ.AND P1, PT, R3, 20, PT ;  /* 0x41a000000300780b */ /* 0x000fe20003f3c000 */
[----:B------:R-:W-:Y:S01]  /*2860*/  FADD.FTZ R4, R2, R43 ;  /* 0x0000002b02047221 */ /* 0x000fe20000010000 */
[----:B------:R-:W-:Y:S01]  /*2870*/  PRMT R2, RZ, 0x5410, R71 ;  /* 0x00005410ff027816 */ /* 0x000fe20000000047 */
[----:B------:R-:W-:Y:S04]  /*2880*/  @!P0 STS [0x100], R18 ;  /* 0x00010012ff008388 */ /* 0x000fe80000000800 */
[----:B------:R-:W-:Y:S01]  /*2890*/  BAR.SYNC.DEFER_BLOCKING 0x0 ;  /* 0x0000000000007b1d */ /* 0x000fe20000010000 */
[----:B------:R-:W-:Y:S01]  /*28a0*/  FADD.FTZ R5, R2, R43 ;  /* 0x0000002b02057221 */ /* 0x000fe20000010000 */
[----:B------:R-:W-:Y:S01]  /*28b0*/  PRMT R2, RZ, 0x7610, R71 ;  /* 0x00007610ff027816 */ /* 0x000fe20000000047 */
[----:B------:R-:W-:Y:S01]  /*28c0*/  IMAD R71, R45, c[0x0][0x2e0], RZ ;  /* 0x0000b8002d477a24 */ /* 0x000fe200078e02ff */
[----:B------:R-:W-:-:S02]  /*28d0*/  FSETP.GTU.FTZ.AND P2, PT, R4, 20, PT ;  /* 0x41a000000400780b */ /* 0x000fc40003f5c000 */
[----:B------:R-:W-:Y:S01]  /*28e0*/  FSETP.GTU.FTZ.AND P3, PT, R5, 20, PT ;  /* 0x41a000000500780b */ /* 0x000fe20003f7c000 */
[----:B------:R-:W-:Y:S02]  /*28f0*/  FADD.FTZ R21, R2, R43 ;  /* 0x0000002b02157221 */ /* 0x000fe40000010000 */
[----:B------:R-:W-:Y:S02]  /*2900*/  @!P1 FMUL.FTZ R2, R3, -1.4426950216293334961 ;  /* 0xbfb8aa3b03029820 */ /* 0x000fe40000410000 */
[----:B------:R-:W-:Y:S01]  /*2910*/  IMAD R62, R46, c[0x0][0x2e4], R71 ;  /* 0x0000b9002e3e7a24 */ /* 0x000fe200078e0247 */
[----:B------:R-:W-:-:S03]  /*2920*/  FSETP.GTU.FTZ.AND P4, PT, R21, 20, PT ;  /* 0x41a000001500780b */ /* 0x000fc60003f9c000 */
[----:B------:R-:W0:Y:S02]  /*2930*/  @!P1 MUFU.EX2 R2, R2 ;  /* 0x0000000200029308 */ /* 0x000e240000000800 */
[----:B------:R-:W-:Y:S02]  /*2940*/  @!P2 FMUL.FTZ R3, R4, -1.4426950216293334961 ;  /* 0xbfb8aa3b0403a820 */ /* 0x000fe40000410000 */
[----:B------:R-:W-:-:S04]  /*2950*/  @!P3 FMUL.FTZ R5, R5, -1.4426950216293334961 ;  /* 0xbfb8aa3b0505b820 */ /* 0x000fc80000410000 */
[----:B------:R-:W-:Y:S01]  /*2960*/  @!P2 MUFU.EX2 R3, R3 ;  /* 0x000000030003a308 */ /* 0x000fe20000000800 */
[----:B------:R-:W2:Y:S01]  /*2970*/  LDS R50, [0x100] ;  /* 0x00010000ff327984 */ /* 0x000ea20000000800 */
[----:B------:R-:W-:-:S06]  /*2980*/  @!P4 FMUL.FTZ R21, R21, -1.4426950216293334961 ;  /* 0xbfb8aa3b1515c820 */ /* 0x000fcc0000410000 */
[----:B------:R-:W3:Y:S01]  /*2990*/  @!P4 MUFU.EX2 R21, R21 ;  /* 0x000000150015c308 */ /* 0x000ee20000000800 */
[----:B0-----:R-:W-:-:S07]  /*29a0*/  @!P1 FADD.FTZ R4, R2, 1 ;  /* 0x3f80000002049421 */ /* 0x001fce0000010000 */
[----:B------:R0:W4:Y:S01]  /*29b0*/  @!P3 MUFU.EX2 R20, R5 ;  /* 0x000000050014b308 */ /* 0x0001220000000800 */
[----:B---3--:R-:W-:-:S07]  /*29c0*/  @!P4 FADD.FTZ R21, R21, 1 ;  /* 0x3f8000001515c421 */ /* 0x008fce0000010000 */
[----:B-1----:R-:W1:Y:S01]  /*29d0*/  @!P1 MUFU.RCP R65, R4 ;  /* 0x0000000400419308 */ /* 0x002e620000001000 */
[----:B0-----:R-:W-:Y:S02]  /*29e0*/  @!P2 FADD.FTZ R5, R3, 1 ;  /* 0x3f8000000305a421 */ /* 0x001fe40000010000 */
[----:B------:R-:W-:-:S04]  /*29f0*/  IMAD.WIDE.U32 R2, R42, c[0x0][0x2d8], RZ ;  /* 0x0000b6002a027a25 */ /* 0x000fc800078e00ff */
[----:B----4-:R-:W-:Y:S01]  /*2a00*/  @!P3 FADD.FTZ R20, R20, 1 ;  /* 0x3f8000001414b421 */ /* 0x010fe20000010000 */
[----:B------:R-:W0:Y:S01]  /*2a10*/  @!P4 MUFU.RCP R4, R21 ;  /* 0x000000150004c308 */ /* 0x000e220000001000 */
[----:B------:R-:W-:-:S05]  /*2a20*/  IADD3 R3, R3, R69, RZ ;  /* 0x0000004503037210 */ /* 0x000fca0007ffe0ff */
[----:B------:R-:W-:Y:S02]  /*2a30*/  IMAD.WIDE.U32 R2, R46, c[0x0][0x2e0], R2 ;  /* 0x0000b8002e027a25 */ /* 0x000fe400078e0002 */
[----:B------:R3:W4:Y:S02]  /*2a40*/  @!P2 MUFU.RCP R52, R5 ;  /* 0x000000050034a308 */ /* 0x0007240000001000 */
[----:B-1----:R-:W-:Y:S01]  /*2a50*/  @!P1 FMUL.FTZ R60, R60, R65 ;  /* 0x000000413c3c9220 */ /* 0x002fe20000410000 */
[----:B------:R-:W-:-:S05]  /*2a60*/  IADD3 R54, P1, R49, -0xc0, RZ ;  /* 0xffffff4031367810 */ /* 0x000fca0007f3e0ff */
[----:B------:R-:W1:Y:S01]  /*2a70*/  @!P3 MUFU.RCP R67, R20 ;  /* 0x000000140043b308 */ /* 0x000e620000001000 */
[----:B0-----:R-:W-:Y:S01]  /*2a80*/  @!P4 FMUL.FTZ R57, R57, R4 ;  /* 0x000000043939c220 */ /* 0x001fe20000410000 */
[----:B--2---:R-:W-:Y:S02]  /*2a90*/  ISETP.GE.AND P4, PT, R27, R50, PT ;  /* 0x000000321b00720c */ /* 0x004fe40003f86270 */
[----:B---3--:R-:W-:Y:S01]  /*2aa0*/  IADD3 R5, P5, R56, R2, RZ ;  /* 0x0000000238057210 */ /* 0x008fe20007fbe0ff */
[----:B----4-:R-:W-:-:S03]  /*2ab0*/  @!P2 FMUL.FTZ R59, R59, R52 ;  /* 0x000000343b3ba220 */ /* 0x010fc60000410000 */
[----:B------:R-:W-:Y:S02]  /*2ac0*/  IADD3.X R62, R55, R62, R3, P5, !PT ;  /* 0x0000003e373e7210 */ /* 0x000fe40002ffe403 */
[----:B------:R-:W-:Y:S02]  /*2ad0*/  IADD3.X R52, R48, -0x1, RZ, P1, !PT ;  /* 0xffffffff30347810 */ /* 0x000fe40000ffe4ff */
[----:B------:R-:W-:Y:S02]  /*2ae0*/  IADD3 R48, P5, R54, c[0x0][0x330], RZ ;  /* 0x0000cc0036307a10 */ /* 0x000fe40007fbe0ff */
[----:B------:R-:W-:Y:S01]  /*2af0*/  ISETP.GE.AND P2, PT, R24, R50, PT ;  /* 0x000000321800720c */ /* 0x000fe20003f46270 */
[----:B-1----:R-:W-:Y:S01]  /*2b00*/  @!P3 FMUL.FTZ R58, R58, R67 ;  /* 0x000000433a3ab220 */ /* 0x002fe20000410000 */
[----:B------:R-:W-:Y:S02]  /*2b10*/  IADD3.X R3, R52, c[0x0][0x334], RZ, P5, !PT ;  /* 0x0000cd0034037a10 */ /* 0x000fe40002ffe4ff */
[----:B------:R-:W-:-:S02]  /*2b20*/  LEA R48, P6, R5, R48, 0x1 ;  /* 0x0000003005307211 */ /* 0x000fc400078c08ff */
[----:B------:R-:W-:Y:S02]  /*2b30*/  IADD3 R2, P5, R27, R0, RZ ;  /* 0x000000001b027210 */ /* 0x000fe40007fbe0ff */
[----:B------:R-:W-:Y:S02]  /*2b40*/  LEA.HI.X R49, R5, R3, R62, 0x1, P6 ;  /* 0x0000000305317211 */ /* 0x000fe400030f0c3e */
        /* <DEDUP_REMOVED lines=13> */
.L_x_7959:
[----:B------:R-:W-:Y:S05]  /*2c20*/  BSYNC B0 ;  /* 0x0000000000007941 */ /* 0x000fea0003800000 */
.L_x_7958:
[----:B------:R-:W-:Y:S01]  /*2c30*/  @!P3 STG.E.U16 [R48.64+0x40], R61 ;  /* 0x0000403d3000b986 */ /* 0x000fe2000c101506 */
[----:B------:R-:W-:Y:S01]  /*2c40*/  F2FP.BF16.PACK_AB R4, R59, R60 ;  /* 0x0000003c3b04723e */ /* 0x000fe200000010ff */
[----:B------:R-:W-:Y:S01]  /*2c50*/  FADD.FTZ R38, R60, R38 ;  /* 0x000000263c267221 */ /* 0x000fe20000010000 */
[----:B------:R-:W-:Y:S01]  /*2c60*/  F2FP.BF16.PACK_AB R5, R57, R58 ;  /* 0x0000003a3905723e */ /* 0x000fe200000010ff */
[----:B------:R-:W-:Y:S01]  /*2c70*/  @!P2 STG.E.U16 [R48.64], R53 ;  /* 0x000000353000a986 */ /* 0x000fe2000c101506 */
[----:B------:R-:W-:Y:S01]  /*2c80*/  BSSY B0, `(.L_x_7960) ;  /* 0x000001e000007945 */ /* 0x000fe20003800000 */
[----:B------:R-:W-:Y:S02]  /*2c90*/  FADD.FTZ R59, R38, R59 ;  /* 0x0000003b263b7221 */ /* 0x000fe40000010000 */
[----:B------:R1:W-:Y:S02]  /*2ca0*/  @!P1 STG.E.U16 [R48.64+0x80], R63 ;  /* 0x0000803f30009986 */ /* 0x0003e4000c101506 */
[----:B------:R-:W-:-:S02]  /*2cb0*/  FADD.FTZ R38, R59, R58 ;  /* 0x0000003a3b267221 */ /* 0x000fc40000010000 */
[----:B------:R-:W-:Y:S02]  /*2cc0*/  BAR.SYNC.DEFER_BLOCKING 0x0 ;  /* 0x0000000000007b1d */ /* 0x000fe40000010000 */
[----:B------:R-:W-:Y:S02]  /*2cd0*/  FADD.FTZ R38, R38, R57 ;  /* 0x0000003926267221 */ /* 0x000fe40000010000 */
[----:B-1----:R-:W-:-:S04]  /*2ce0*/  IMAD R49, R40, c[0x0][0x2f8], RZ ;  /* 0x0000be0028317a24 */ /* 0x002fc800078e02ff */
[----:B------:R-:W-:Y:S01]  /*2cf0*/  IMAD R53, R42, c[0x0][0x2fc], R49 ;  /* 0x0000bf002a357a24 */ /* 0x000fe200078e0231 */
[----:B------:R1:W-:Y:S01]  /*2d00*/  STS.64 [R34.X8], R4 ;  /* 0x0000000422007388 */ /* 0x0003e20000008a00 */
[----:B------:R-:W-:-:S06]  /*2d10*/  NOP ;  /* 0x0000000000007918 */ /* 0x000fcc0000000000 */
[----:B0-----:R-:W-:Y:S04]  /*2d20*/  LDS.U16 R21, [R19] ;  /* 0x0000000013157984 */ /* 0x001fe80000000400 */
[----:B------:R-:W-:Y:S01]  /*2d30*/  LDS.U16 R51, [R19+0x40] ;  /* 0x0000400013337984 */ /* 0x000fe20000000400 */
[----:B-1----:R-:W-:-:S03]  /*2d40*/  IMAD.WIDE.U32 R4, R42, c[0x0][0x2f8], RZ ;  /* 0x0000be002a047a25 */ /* 0x002fc600078e00ff */
[----:B------:R-:W-:Y:S01]  /*2d50*/  LDS.U16 R65, [R19+0x80] ;  /* 0x0000800013417984 */ /* 0x000fe20000000400 */
[----:B------:R-:W-:-:S03]  /*2d60*/  IMAD.IADD R49, R5, 0x1, R53 ;  /* 0x0000000105317824 */ /* 0x000fc600078e0235 */
        /* <DEDUP_REMOVED lines=15> */
.L_x_7961:
[----:B------:R-:W-:Y:S05]  /*2e60*/  BSYNC B0 ;  /* 0x0000000000007941 */ /* 0x000fea0003800000 */
.L_x_7960:
        /* <DEDUP_REMOVED lines=12> */
[C---:B------:R-:W-:Y:S02]  /*2f30*/  LEA R2, P3, R5.reuse, R4, 0x1 ;  /* 0x0000000405027211 */ /* 0x040fe400078608ff */
[----:B------:R-:W-:Y:S02]  /*2f40*/  IADD3 R26, R26, -0x80, RZ ;  /* 0xffffff801a1a7810 */ /* 0x000fe40007ffe0ff */
[----:B------:R-:W-:Y:S02]  /*2f50*/  LEA.HI.X R3, R5, R0, R3, 0x1, P3 ;  /* 0x0000000005037211 */ /* 0x000fe400018f0c03 */
        /* <DEDUP_REMOVED lines=13> */
.L_x_7943:
        /* <DEDUP_REMOVED lines=24> */
.L_x_7964:
[----:B0-----:R-:W-:Y:S05]  /*31b0*/  BSYNC B0 ;  /* 0x0000000000007941 */ /* 0x001fea0003800000 */
.L_x_7963:
        /* <DEDUP_REMOVED lines=23> */
.L_x_7966:
[----:B------:R-:W1:Y:S02]  /*3330*/  S2R R19, SR_TID.X ;  /* 0x0000000000137919 */ /* 0x000e640000002100 */
.L_x_7967:
[----:B0-----:R-:W-:Y:S05]  /*3340*/  BSYNC B0 ;  /* 0x0000000000007941 */ /* 0x001fea0003800000 */
.L_x_7965:
        /* <DEDUP_REMOVED lines=10> */
.L_x_7968:
[----:B0-----:R-:W0:Y:S01]  /*33f0*/  LDS R21, [R19.X4+0x13c8] ;  /* 0x0013c80013157984 */ /* 0x001e220000004800 */
[----:B------:R-:W-:Y:S01]  /*3400*/  SHF.R.S32.HI R18, RZ, 0x1f, R19 ;  /* 0x0000001fff127819 */ /* 0x000fe20000011413 */
[----:B------:R-:W-:Y:S01]  /*3410*/  IMAD.MOV.U32 R38, RZ, RZ, R14 ;  /* 0x000000ffff267224 */ /* 0x000fe200078e000e */
[----:B------:R-:W-:Y:S01]  /*3420*/  MOV R36, R12 ;  /* 0x0000000c00247202 */ /* 0x000fe20000000f00 */
[----:B------:R-:W-:Y:S01]  /*3430*/  YIELD ;  /* 0x0000000000007946 */ /* 0x000fe20003800000 */
[----:B------:R-:W1:Y:S01]  /*3440*/  LDS R23, [R19.X4+0x17c8] ;  /* 0x0017c80013177984 */ /* 0x000e620000004800 */
        /* <DEDUP_REMOVED lines=14> */
[----:B------:R-:W-:Y:S02]  /*3530*/  IMAD.MOV.U32 R40, RZ, RZ, R16 ;  /* 0x000000ffff287224 */ /* 0x000fe400078e0010 */
        /* <DEDUP_REMOVED lines=8> */
[----:B------:R-:W-:Y:S02]  /*35c0*/  IADD3 R7, R5, R27, RZ ;  /* 0x0000001b05077210 */ /* 0x000fe40007ffe0ff */
[----:B------:R-:W-:Y:S01]  /*35d0*/  LEA R6, P0, R4, c[0x0][0x318], 0x2 ;  /* 0x0000c60004067a11 */ /* 0x000fe200078010ff */
[----:B------:R-:W-:Y:S01]  /*35e0*/  IMAD.IADD R5, R9, 0x1, R29 ;  /* 0x0000000109057824 */ /* 0x000fe200078e021d */
[----:B--2---:R-:W-:-:S02]  /*35f0*/  LEA R10, P1, R8, c[0x0][0x228], 0x2 ;  /* 0x00008a00080a7a11 */ /* 0x004fc400078210ff */
        /* <DEDUP_REMOVED lines=19> */
.L_x_7969:
        /* <DEDUP_REMOVED lines=13> */
.L_x_9134:


//--------------------- .text._Z25selective_scan_bwd_kernelI32Selective_Scan_bwd_kernel_traitsILi32ELi4ELb0ELb0ELb0ELb1ELb1EN3c108BFloat16EfEEv12SSMParamsBwd --------------------------
	.section	.text._Z25selective_scan_bwd_kernelI32Selective_Scan_bwd_kernel_traitsILi32ELi4ELb0ELb0ELb0ELb1ELb1EN3c108BFloat16EfEEv12SSMParamsBwd,"ax",@progbits
	.sectioninfo	@"SHI_REGISTERS=102"
	.align	128
        .global         _Z25selective_scan_bwd_kernelI32Selective_Scan_bwd_kernel_traitsILi32ELi4ELb0ELb0ELb0ELb1ELb1EN3c108BFloat16EfEEv12SSMParamsBwd
        .type           _Z25selective_scan_bwd_kernelI32Selective_Scan_bwd_kernel_traitsILi32ELi4ELb0ELb0ELb0ELb1ELb1EN3c108BFloat16EfEEv12SSMParamsBwd,@function
        .size           _Z25selective_scan_bwd_kernelI32Selective_Scan_bwd_kernel_traitsILi32ELi4ELb0ELb0ELb0ELb1ELb1EN3c108BFloat16EfEEv12SSMParamsBwd,(.L_x_9135 - _Z25selective_scan_bwd_kernelI32Selective_Scan_bwd_kernel_traitsILi32ELi4ELb0ELb0ELb0ELb1ELb1EN3c108BFloat16EfEEv12SSMParamsBwd)
        .other          _Z25selective_scan_bwd_kernelI32Selective_Scan_bwd_kernel_traitsILi32ELi4ELb0ELb0ELb0ELb1ELb1EN3c108BFloat16EfEEv12SSMParamsBwd,@"STO_CUDA_ENTRY STV_DEFAULT"
_Z25selective_scan_bwd_kernelI32Selective_Scan_bwd_kernel_traitsILi32ELi4ELb0ELb0ELb0ELb1ELb1EN3c108BFloat16EfEEv12SSMParamsBwd:
.text._Z25selective_scan_bwd_kernelI32Selective_Scan_bwd_kernel_traitsILi32ELi4ELb0ELb0ELb0ELb1ELb1EN3c108BFloat16EfEEv12SSMParamsBwd:
        /* <DEDUP_REMOVED lines=26> */
[C---:B------:R-:W-:Y:S01]  /*01a0*/  IMAD R13, R45.reuse, c[0x0][0x1e4], R10 ;  /* 0x000079002d0d7a24 */ /* 0x040fe200078e020a */
[----:B------:R-:W-:Y:S01]  /*01b0*/  ISETP.NE.U32.AND P0, PT, RZ, c[0x0][0x260], PT ;  /* 0x00009800ff007a0c */ /* 0x000fe20003f05070 */
[----:B------:R-:W-:Y:S02]  /*01c0*/  IMAD.MOV.U32 R0, RZ, RZ, c[0x0][0x174] ;  /* 0x00005d00ff007624 */ /* 0x000fe400078e00ff */
        /* <DEDUP_REMOVED lines=10> */
[----:B------:R-:W-:Y:S02]  /*0270*/  IMAD R15, R47, c[0x0][0x1e8], RZ ;  /* 0x00007a002f0f7a24 */ /* 0x000fe400078e02ff */
[C---:B------:R-:W-:Y:S01]  /*0280*/  IMAD R13, R48.reuse, c[0x0][0x1dc], R13 ;  /* 0x00007700300d7a24 */ /* 0x040fe200078e020d */
[----:B------:R-:W-:Y:S01]  /*0290*/  SHF.R.S32.HI R11, RZ, 0x1f, R9 ;  /* 0x0000001fff0b7819 */ /* 0x000fe20000011409 */
[----:B------:R-:W-:Y:S01]  /*02a0*/  IMAD.WIDE.U32 R4, R48, c[0x0][0x1e8], R4 ;  /* 0x00007a0030047a25 */ /* 0x000fe200078e0004 */
[----:B------:R-:W-:-:S03]  /*02b0*/  IADD3 R37, P1, R9, R2, RZ ;  /* 0x0000000209257210 */ /* 0x000fc60007f3e0ff */
[C---:B------:R-:W-:Y:S01]  /*02c0*/  IMAD R15, R48.reuse, c[0x0][0x1ec], R15 ;  /* 0x00007b00300f7a24 */ /* 0x040fe200078e020f */
[----:B------:R-:W-:Y:S01]  /*02d0*/  IADD3 R35, P2, R9, R4, RZ ;  /* 0x0000000409237210 */ /* 0x000fe20007f5e0ff */
[----:B------:R-:W-:Y:S01]  /*02e0*/  IMAD R17, R47, c[0x0][0x280], RZ ;  /* 0x0000a0002f117a24 */ /* 0x000fe200078e02ff */
[C---:B------:R-:W-:Y:S01]  /*02f0*/  IADD3.X R2, R11.reuse, R3, R13, P1, !PT ;  /* 0x000000030b027210 */ /* 0x040fe20000ffe40d */
[C---:B------:R-:W-:Y:S01]  /*0300*/  IMAD.WIDE.U32 R6, R48.reuse, c[0x0][0x280], R6 ;  /* 0x0000a00030067a25 */ /* 0x040fe200078e0006 */
[----:B------:R-:W-:Y:S02]  /*0310*/  ISETP.NE.U32.AND P1, PT, RZ, c[0x0][0x328], PT ;  /* 0x0000ca00ff007a0c */ /* 0x000fe40003f25070 */
[----:B------:R-:W-:Y:S01]  /*0320*/  IADD3.X R4, R11, R5, R15, P2, !PT ;  /* 0x000000050b047210 */ /* 0x000fe200017fe40f */
[----:B------:R-:W-:Y:S01]  /*0330*/  IMAD R17, R48, c[0x0][0x284], R17 ;  /* 0x0000a10030117a24 */ /* 0x000fe200078e0211 */
[----:B------:R-:W-:Y:S01]  /*0340*/  ISETP.NE.U32.AND P2, PT, RZ, c[0x0][0x348], PT ;  /* 0x0000d200ff007a0c */ /* 0x000fe20003f45070 */
[----:B------:R-:W-:Y:S01]  /*0350*/  @P0 IMAD R0, R45, c[0x0][0x164], R48 ;  /* 0x000059002d000a24 */ /* 0x000fe200078e0230 */
[----:B------:R-:W-:Y:S01]  /*0360*/  ISETP.NE.AND.EX P1, PT, RZ, c[0x0][0x32c], PT, P1 ;  /* 0x0000cb00ff007a0c */ /* 0x000fe20003f25310 */
[----:B------:R-:W-:Y:S01]  /*0370*/  IMAD.MOV.U32 R41, RZ, RZ, RZ ;  /* 0x000000ffff297224 */ /* 0x000fe200078e00ff */
[----:B------:R-:W-:Y:S01]  /*0380*/  IADD3 R9, P4, R9, R6, RZ ;  /* 0x0000000609097210 */ /* 0x000fe20007f9e0ff */
[----:B------:R-:W-:Y:S01]  /*0390*/  @P0 IMAD R0, R0, c[0x0][0x174], RZ ;  /* 0x00005d0000000a24 */ /* 0x000fe200078e02ff */
[----:B------:R-:W-:-:S02]  /*03a0*/  ISETP.NE.AND.EX P2, PT, RZ, c[0x0][0x34c], PT, P2 ;  /* 0x0000d300ff007a0c */ /* 0x000fc40003f45320 */
[----:B------:R-:W-:Y:S01]  /*03b0*/  IADD3.X R6, R11, R7, R17, P4, !PT ;  /* 0x000000070b067210 */ /* 0x000fe200027fe411 */
[----:B------:R-:W-:Y:S01]  /*03c0*/  @P0 IMAD R0, R0, c[0x0][0x16c], RZ ;  /* 0x00005b0000000a24 */ /* 0x000fe200078e02ff */
[----:B------:R-:W-:Y:S01]  /*03d0*/  LEA R40, P4, R37, c[0x0][0x240], 0x1 ;  /* 0x0000900025287a11 */ /* 0x000fe200078808ff */
[----:B------:R-:W-:Y:S01]  /*03e0*/  IMAD.MOV.U32 R7, RZ, RZ, RZ ;  /* 0x000000ffff077224 */ /* 0x000fe200078e00ff */
[----:B------:R-:W-:Y:S02]  /*03f0*/  LEA R36, P5, R35, c[0x0][0x248], 0x1 ;  /* 0x0000920023247a11 */ /* 0x000fe400078a08ff */
[----:B------:R-:W-:Y:S02]  /*0400*/  LEA.HI.X R37, R37, c[0x0][0x244], R2, 0x1, P4 ;  /* 0x0000910025257a11 */ /* 0x000fe400020f0c02 */
[----:B------:R-:W-:Y:S01]  /*0410*/  @P1 LEA R8, P4, R48, c[0x0][0x328], 0x2 ;  /* 0x0000ca0030081a11 */ /* 0x000fe200078810ff */
[----:B------:R-:W-:Y:S01]  /*0420*/  CS2R R2, SRZ ;  /* 0x0000000000027805 */ /* 0x000fe2000001ff00 */
[----:B------:R-:W-:-:S02]  /*0430*/  @P0 MOV R11, 0x8 ;  /* 0x00000008000b0802 */ /* 0x000fc40000000f00 */
[----:B------:R-:W-:Y:S02]  /*0440*/  LEA.HI.X R35, R35, c[0x0][0x24c], R4, 0x1, P5 ;  /* 0x0000930023237a11 */ /* 0x000fe400028f0c04 */
[C---:B------:R-:W-:Y:S01]  /*0450*/  LEA R34, P6, R9.reuse, c[0x0][0x308], 0x1 ;  /* 0x0000c20009227a11 */ /* 0x040fe200078c08ff */
[----:B------:R-:W-:Y:S01]  /*0460*/  @P0 IMAD.WIDE R10, R0, R11, c[0x0][0x260] ;  /* 0x00009800000a0625 */ /* 0x000fe200078e020b */
[C---:B------:R-:W-:Y:S01]  /*0470*/  @P2 LEA R2, P5, R48.reuse, c[0x0][0x348], 0x2 ;  /* 0x0000d20030022a11 */ /* 0x040fe200078a10ff */
[----:B------:R-:W-:Y:S01]  /*0480*/  @!P0 CS2R R10, SRZ ;  /* 0x00000000000a8805 */ /* 0x000fe2000001ff00 */
[C-C-:B------:R-:W-:Y:S02]  /*0490*/  @P1 LEA.HI.X R3, R48.reuse, c[0x0][0x32c], R47.reuse, 0x2, P4 ;  /* 0x0000cb0030031a11 */ /* 0x140fe400020f142f */
[----:B------:R-:W-:Y:S02]  /*04a0*/  LEA.HI.X R33, R9, c[0x0][0x30c], R6, 0x1, P6 ;  /* 0x0000c30009217a11 */ /* 0x000fe400030f0c06 */
[----:B------:R-:W-:-:S02]  /*04b0*/  @P2 LEA.HI.X R7, R48, c[0x0][0x34c], R47, 0x2, P5 ;  /* 0x0000d30030072a11 */ /* 0x000fc400028f142f */
[----:B------:R-:W-:Y:S02]  /*04c0*/  MOV R9, R3 ;  /* 0x0000000300097202 */ /* 0x000fe40000000f00 */
[----:B------:R-:W-:Y:S01]  /*04d0*/  MOV R6, R2 ;  /* 0x0000000200067202 */ /* 0x000fe20000000f00 */
[----:B------:R-:W-:Y:S05]  /*04e0*/  @!P3 BRA `(.L_x_7970) ;  /* 0x000039400000b947 */ /* 0x000fea0003800000 */
[----:B------:R-:W0:Y:S01]  /*04f0*/  S2R R39, SR_TID.X ;  /* 0x0000000000277919 */ /* 0x000e220000002100 */
[----:B------:R-:W-:Y:S01]  /*0500*/  MOV R32, c[0x0][0x174] ;  /* 0x00005d0000207a02 */ /* 0x000fe20000000f00 */
[----:B------:R-:W-:Y:S01]  /*0510*/  IMAD.MOV.U32 R30, RZ, RZ, RZ ;  /* 0x000000ffff1e7224 */ /* 0x000fe200078e00ff */
[----:B------:R-:W-:Y:S01]  /*0520*/  MOV R41, RZ ;  /* 0x000000ff00297202 */ /* 0x000fe20000000f00 */
[----:B------:R-:W1:Y:S01]  /*0530*/  S2R R38, SR_LANEID ;  /* 0x0000000000267919 */ /* 0x000e620000000000 */
[----:B------:R-:W-:Y:S01]  /*0540*/  MOV R42, RZ ;  /* 0x000000ff002a7202 */ /* 0x000fe20000000f00 */
        /* <DEDUP_REMOVED lines=8> */
.L_x_7994:
[----:B------:R-:W-:Y:S01]  /*05d0*/  BAR.SYNC.DEFER_BLOCKING 0x0 ;  /* 0x0000000000007b1d */ /* 0x000fe20000010000 */
[----:B------:R-:W-:Y:S02]  /*05e0*/  LEA R4, R32, 0xffffff80, 0x7 ;  /* 0xffffff8020047811 */ /* 0x000fe400078e38ff */
[----:B0-----:R-:W-:Y:S02]  /*05f0*/  SHF.L.U32 R25, R31, 0x1, RZ ;  /* 0x000000011f197819 */ /* 0x001fe400000006ff */
[----:B------:R-:W-:-:S02]  /*0600*/  IADD3 R16, -R4, c[0x0][0x168], RZ ;  /* 0x00005a0004107a10 */ /* 0x000fc40007ffe1ff */
        /* <DEDUP_REMOVED lines=16> */
[-C--:B------:R-:W-:Y:S02]  /*0710*/  ISETP.GE.AND P1, PT, R31, R16.reuse, PT ;  /* 0x000000101f00720c */ /* 0x080fe40003f26270 */
[-C--:B------:R-:W-:Y:S02]  /*0720*/  ISETP.GE.AND P2, PT, R28, R16.reuse, PT ;  /* 0x000000101c00720c */ /* 0x080fe40003f46270 */
[-C--:B------:R-:W-:Y:S02]  /*0730*/  ISETP.GE.AND P3, PT, R27, R16.reuse, PT ;  /* 0x000000101b00720c */ /* 0x080fe40003f66270 */
[----:B------:R-:W-:Y:S02]  /*0740*/  ISETP.GE.AND P4, PT, R26, R16, PT ;  /* 0x000000101a00720c */ /* 0x000fe40003f86270 */
[----:B------:R-:W-:Y:S02]  /*0750*/  IADD3 R2, P0, R36, R25, RZ ;  /* 0x0000001924027210 */ /* 0x000fe40007f1e0ff */
[----:B------:R-:W-:-:S02]  /*0760*/  PRMT R22, RZ, 0x7610, R22 ;  /* 0x00007610ff167816 */ /* 0x000fc40000000016 */
        /* <DEDUP_REMOVED lines=17> */
[----:B-1----:R-:W-:Y:S01]  /*0880*/  PRMT R20, RZ, 0x7610, R20 ;  /* 0x00007610ff147816 */ /* 0x002fe20000000014 */
[----:B------:R-:W-:Y:S01]  /*0890*/  IMAD.X R19, R33, 0x1, R24, P0 ;  /* 0x0000000121137824 */ /* 0x000fe200000e0618 */
[----:B------:R-:W-:Y:S02]  /*08a0*/  PRMT R58, RZ, 0x7610, R58 ;  /* 0x00007610ff3a7816 */ /* 0x000fe4000000003a */
[----:B------:R-:W-:Y:S01]  /*08b0*/  PRMT R62, RZ, 0x7610, R62 ;  /* 0x00007610ff3e7816 */ /* 0x000fe2000000003e */
[----:B--2---:R0:W-:Y:S04]  /*08c0*/  STS.U16 [R23], R22 ;  /* 0x0000001617007388 */ /* 0x0041e80000000400 */
[----:B---3--:R1:W-:Y:S04]  /*08d0*/  STS.U16 [R23+0x40], R50 ;  /* 0x0000403217007388 */ /* 0x0083e80000000400 */
[----:B----4-:R-:W-:Y:S04]  /*08e0*/  STS.U16 [R23+0x80], R52 ;  /* 0x0000803417007388 */ /* 0x010fe80000000400 */
[----:B------:R-:W-:Y:S01]  /*08f0*/  STS.U16 [R23+0xc0], R56 ;  /* 0x0000c03817007388 */ /* 0x000fe20000000400 */
[----:B------:R-:W-:-:S06]  /*0900*/  NOP ;  /* 0x0000000000007918 */ /* 0x000fcc0000000000 */
[----:B------:R-:W2:Y:S04]  /*0910*/  LDS.64 R54, [R38.X8] ;  /* 0x0000000026367984 */ /* 0x000ea80000008a00 */
[----:B------:R-:W-:Y:S06]  /*0920*/  BAR.SYNC.DEFER_BLOCKING 0x0 ;  /* 0x0000000000007b1d */ /* 0x000fec0000010000 */
[----:B------:R3:W4:Y:S04]  /*0930*/  @!P1 LDG.E.U16 R0, [R18.64] ;  /* 0x0000000612009981 */ /* 0x000728000c1e1500 */
[----:B------:R3:W2:Y:S04]  /*0940*/  @!P2 LDG.E.U16 R20, [R18.64+0x40] ;  /* 0x000040061214a981 */ /* 0x0006a8000c1e1500 */
[----:B------:R3:W2:Y:S04]  /*0950*/  @!P3 LDG.E.U16 R58, [R18.64+0x80] ;  /* 0x00008006123ab981 */ /* 0x0006a8000c1e1500 */
[----:B------:R3:W2:Y:S01]  /*0960*/  @!P4 LDG.E.U16 R62, [R18.64+0xc0] ;  /* 0x0000c006123ec981 */ /* 0x0006a2000c1e1500 */
[-C--:B------:R-:W-:Y:S01]  /*0970*/  ISETP.GE.AND P2, PT, R31, R16.reuse, PT ;  /* 0x000000101f00720c */ /* 0x080fe20003f46270 */
[----:B------:R-:W-:Y:S01]  /*0980*/  IMAD R14, R43, c[0x0][0x1f0], RZ ;  /* 0x00007c002b0e7a24 */ /* 0x000fe200078e02ff */
[----:B------:R-:W-:Y:S01]  /*0990*/  SHF.R.S32.HI R5, RZ, 0x1f, R4 ;  /* 0x0000001fff057819 */ /* 0x000fe20000011404 */
[----:B------:R-:W-:Y:S01]  /*09a0*/  IMAD.WIDE.U32 R12, R45, c[0x0][0x1f0], RZ ;  /* 0x00007c002d0c7a25 */ /* 0x000fe200078e00ff */
[----:B------:R-:W-:Y:S01]  /*09b0*/  BSSY B0, `(.L_x_7971) ;  /* 0x000004c000007945 */ /* 0x000fe20003800000 */
[----:B------:R-:W-:-:S02]  /*09c0*/  ISETP.GE.AND P4, PT, R27, R16, PT ;  /* 0x000000101b00720c */ /* 0x000fc40003f86270 */
[----:B------:R-:W-:Y:S01]  /*09d0*/  IMAD R17, R45, c[0x0][0x1f4], R14 ;  /* 0x00007d002d117a24 */ /* 0x000fe200078e020e */
[----:B------:R-:W-:Y:S01]  /*09e0*/  ISETP.GE.AND P5, PT, R26, R16, PT ;  /* 0x000000101a00720c */ /* 0x000fe20003fa6270 */
[----:B---3--:R-:W-:Y:S02]  /*09f0*/  IMAD R19, R47, c[0x0][0x1f8], RZ ;  /* 0x00007e002f137a24 */ /* 0x008fe400078e02ff */
[----:B------:R-:W-:Y:S01]  /*0a00*/  IMAD.MOV.U32 R21, RZ, RZ, c[0x0][0x174] ;  /* 0x00005d00ff157624 */ /* 0x000fe200078e00ff */
[----:B------:R-:W-:Y:S01]  /*0a10*/  IADD3 R13, R13, R17, RZ ;  /* 0x000000110d0d7210 */ /* 0x000fe20007ffe0ff */
[----:B------:R-:W-:-:S03]  /*0a20*/  @!P2 IMAD.WIDE.U32 R14, R45, c[0x0][0x1f0], R4 ;  /* 0x00007c002d0eaa25 */ /* 0x000fc600078e0004 */
[----:B0-----:R-:W-:Y:S01]  /*0a30*/  LEA R22, R21, R30, 0x7 ;  /* 0x0000001e15167211 */ /* 0x001fe200078e38ff */
[C---:B------:R-:W-:Y:S01]  /*0a40*/  IMAD R51, R48.reuse, c[0x0][0x1fc], R19 ;  /* 0x00007f0030337a24 */ /* 0x040fe200078e0213 */
[----:B------:R-:W-:Y:S01]  /*0a50*/  @!P2 IADD3 R15, R17, R15, RZ ;  /* 0x0000000f110fa210 */ /* 0x000fe20007ffe0ff */
[C---:B------:R-:W-:Y:S01]  /*0a60*/  IMAD.WIDE.U32 R18, R48.reuse, c[0x0][0x1f8], R12 ;  /* 0x00007e0030127a25 */ /* 0x040fe200078e000c */
[----:B------:R-:W-:Y:S02]  /*0a70*/  IADD3 R17, P0, R31, -0x60, RZ ;  /* 0xffffffa01f117810 */ /* 0x000fe40007f1e0ff */
[----:B------:R-:W-:Y:S01]  /*0a80*/  SHF.R.S32.HI R21, RZ, 0x1f, R22 ;  /* 0x0000001fff157819 */ /* 0x000fe20000011416 */
[----:B------:R-:W-:Y:S01]  /*0a90*/  @!P2 IMAD.WIDE.U32 R14, R48, c[0x0][0x1f8], R14 ;  /* 0x00007e00300eaa25 */ /* 0x000fe200078e000e */
[----:B-1----:R-:W-:Y:S02]  /*0aa0*/  IADD3.X R50, R29, -0x1, RZ, P0, !PT ;  /* 0xffffffff1d327810 */ /* 0x002fe400007fe4ff */
[----:B------:R-:W-:-:S04]  /*0ab0*/  IADD3 R49, P1, R22, R18, RZ ;  /* 0x0000001216317210 */ /* 0x000fc80007f3e0ff */
[----:B------:R-:W-:Y:S01]  /*0ac0*/  IADD3.X R18, R21, R51, R19, P1, !PT ;  /* 0x0000003315127210 */ /* 0x000fe20000ffe413 */
[----:B----4-:R-:W-:Y:S04]  /*0ad0*/  STS.U16 [R23], R0 ;  /* 0x0000000017007388 */ /* 0x010fe80000000400 */
[----:B--2---:R0:W-:Y:S04]  /*0ae0*/  STS.U16 [R23+0x40], R20 ;  /* 0x0000401417007388 */ /* 0x0041e80000000400 */
[----:B------:R1:W-:Y:S04]  /*0af0*/  STS.U16 [R23+0x80], R58 ;  /* 0x0000803a17007388 */ /* 0x0003e80000000400 */
[----:B------:R1:W-:Y:S01]  /*0b00*/  STS.U16 [R23+0xc0], R62 ;  /* 0x0000c03e17007388 */ /* 0x0003e20000000400 */
[----:B------:R-:W-:-:S06]  /*0b10*/  NOP ;  /* 0x0000000000007918 */ /* 0x000fcc0000000000 */
[----:B------:R1:W2:Y:S01]  /*0b20*/  LDS.64 R12, [R38.X8] ;  /* 0x00000000260c7984 */ /* 0x0002a20000008a00 */
[----:B0-----:R-:W-:Y:S02]  /*0b30*/  @!P2 IADD3 R20, P0, R31, R14, RZ ;  /* 0x0000000e1f14a210 */ /* 0x001fe40007f1e0ff */
[----:B------:R-:W-:Y:S02]  /*0b40*/  LEA R14, P3, R17, c[0x0][0x268], 0x1 ;  /* 0x00009a00110e7a11 */ /* 0x000fe400078608ff */
[----:B------:R-:W-:Y:S02]  /*0b50*/  @!P2 IADD3.X R19, R29, R15, R51, P0, !PT ;  /* 0x0000000f1d13a210 */ /* 0x000fe400007fe433 */
[C---:B------:R-:W-:Y:S02]  /*0b60*/  @!P2 LEA R52, P0, R20.reuse, c[0x0][0x268], 0x1 ;  /* 0x00009a001434aa11 */ /* 0x040fe400078008ff */
[----:B------:R-:W-:Y:S02]  /*0b70*/  LEA.HI.X R0, R17, c[0x0][0x26c], R50, 0x1, P3 ;  /* 0x00009b0011007a11 */ /* 0x000fe400018f0c32 */
[----:B------:R-:W-:-:S02]  /*0b80*/  @!P2 LEA.HI.X R53, R20, c[0x0][0x26c], R19, 0x1, P0 ;  /* 0x00009b001435aa11 */ /* 0x000fc400000f0c13 */
[----:B------:R-:W-:Y:S02]  /*0b90*/  PRMT R19, RZ, 0x5410, R54 ;  /* 0x00005410ff137816 */ /* 0x000fe40000000036 */
[----:B------:R-:W-:Y:S02]  /*0ba0*/  LEA R14, P1, R49, R14, 0x1 ;  /* 0x0000000e310e7211 */ /* 0x000fe400078208ff */
[----:B------:R-:W-:Y:S01]  /*0bb0*/  PRMT R51, RZ, 0x5410, R55 ;  /* 0x00005410ff337816 */ /* 0x000fe20000000037 */
[----:B-----5:R-:W-:Y:S01]  /*0bc0*/  FADD.FTZ R20, R19, R44 ;  /* 0x0000002c13147221 */ /* 0x020fe20000010000 */
[----:B------:R-:W-:Y:S02]  /*0bd0*/  LEA.HI.X R15, R49, R0, R18, 0x1, P1 ;  /* 0x00000000310f7211 */ /* 0x000fe400008f0c12 */
[----:B------:R-:W-:Y:S01]  /*0be0*/  PRMT R49, RZ, 0x7610, R54 ;  /* 0x00007610ff317816 */ /* 0x000fe20000000036 */
[----:B------:R-:W-:Y:S01]  /*0bf0*/  FADD.FTZ R18, R51, R44 ;  /* 0x0000002c33127221 */ /* 0x000fe20000010000 */
[----:B------:R-:W-:-:S02]  /*0c00*/  FSETP.GTU.FTZ.AND P6, PT, R20, 20, PT ;  /* 0x41a000001400780b */ /* 0x000fc40003fdc000 */
[----:B------:R-:W-:Y:S01]  /*0c10*/  PRMT R55, RZ, 0x7610, R55 ;  /* 0x00007610ff377816 */ /* 0x000fe20000000037 */
[--C-:B------:R-:W-:Y:S01]  /*0c20*/  FADD.FTZ R19, R49, R44.reuse ;  /* 0x0000002c31137221 */ /* 0x100fe20000010000 */
[----:B------:R-:W-:Y:S02]  /*0c30*/  ISETP.GE.AND P3, PT, R28, R16, PT ;  /* 0x000000101c00720c */ /* 0x000fe40003f66270 */
[----:B------:R-:W-:Y:S01]  /*0c40*/  FSETP.GTU.FTZ.AND P0, PT, R18, 20, PT ;  /* 0x41a000001200780b */ /* 0x000fe20003f1c000 */
[----:B------:R-:W-:Y:S01]  /*0c50*/  FADD.FTZ R0, R55, R44 ;  /* 0x0000002c37007221 */ /* 0x000fe20000010000 */
[----:B------:R-:W-:-:S05]  /*0c60*/  FSETP.GTU.FTZ.AND P1, PT, R19, 20, PT ;  /* 0x41a000001300780b */ /* 0x000fca0003f3c000 */
        /* <DEDUP_REMOVED lines=32> */
.L_x_7972:
[----:B-1----:R-:W-:Y:S05]  /*0e70*/  BSYNC B0 ;  /* 0x0000000000007941 */ /* 0x002fea0003800000 */
.L_x_7971:
[----:B------:R-:W-:Y:S01]  /*0e80*/  BSSY B0, `(.L_x_7973) ;  /* 0x0000026000007945 */ /* 0x000fe20003800000 */
[----:B------:R-:W-:Y:S02]  /*0e90*/  FSETP.GTU.FTZ.AND P6, PT, R0, 20, PT ;  /* 0x41a000000000780b */ /* 0x000fe40003fdc000 */
[----:B------:R-:W-:Y:S02]  /*0ea0*/  PRMT R54, RZ, 0x7610, R54 ;  /* 0x00007610ff367816 */ /* 0x000fe40000000036 */
[----:B------:R-:W-:Y:S02]  /*0eb0*/  PRMT R56, RZ, 0x7610, R56 ;  /* 0x00007610ff387816 */ /* 0x000fe40000000038 */
[----:B------:R-:W-:Y:S02]  /*0ec0*/  PRMT R58, RZ, 0x7610, R58 ;  /* 0x00007610ff3a7816 */ /* 0x000fe4000000003a */
[----:B------:R-:W-:Y:S01]  /*0ed0*/  PRMT R62, RZ, 0x7610, R62 ;  /* 0x00007610ff3e7816 */ /* 0x000fe2000000003e */
        /* <DEDUP_REMOVED lines=32> */
.L_x_7974:
[----:B------:R-:W-:Y:S05]  /*10e0*/  BSYNC B0 ;  /* 0x0000000000007941 */ /* 0x000fea0003800000 */
.L_x_7973:
        /* <DEDUP_REMOVED lines=33> */
.L_x_7976:
[----:B------:R-:W-:Y:S05]  /*1300*/  BSYNC B0 ;  /* 0x0000000000007941 */ /* 0x000fea0003800000 */
.L_x_7975:
        /* <DEDUP_REMOVED lines=33> */
.L_x_7978:
[----:B------:R-:W-:Y:S05]  /*1520*/  BSYNC B0 ;  /* 0x0000000000007941 */ /* 0x000fea0003800000 */
.L_x_7977:
[----:B------:R-:W-:Y:S06]  /*1530*/  BAR.SYNC.DEFER_BLOCKING 0x0 ;  /* 0x0000000000007b1d */ /* 0x000fec0000010000 */
[----:B------:R0:W3:Y:S04]  /*1540*/  @!P2 LDG.E.U16 R54, [R52.64] ;  /* 0x000000063436a981 */ /* 0x0000e8000c1e1500 */
[----:B------:R1:W4:Y:S04]  /*1550*/  @!P3 LDG.E.U16 R56, [R14.64] ;  /* 0x000000060e38b981 */ /* 0x000328000c1e1500 */
[----:B------:R1:W5:Y:S04]  /*1560*/  @!P4 LDG.E.U16 R58, [R14.64+0x40] ;  /* 0x000040060e3ac981 */ /* 0x000368000c1e1500 */
[----:B--2---:R1:W2:Y:S01]  /*1570*/  @!P5 LDG.E.U16 R62, [R14.64+0x80] ;  /* 0x000080060e3ed981 */ /* 0x0042a2000c1e1500 */
[----:B------:R-:W-:Y:S01]  /*1580*/  IMAD R66, R43, c[0x0][0x200], RZ ;  /* 0x000080002b427a24 */ /* 0x000fe200078e02ff */
[----:B------:R-:W-:Y:S01]  /*1590*/  @!P2 MOV R67, R5 ;  /* 0x000000050043a202 */ /* 0x000fe20000000f00 */
[----:B------:R-:W-:-:S04]  /*15a0*/  IMAD.WIDE.U32 R64, R45, c[0x0][0x200], RZ ;  /* 0x000080002d407a25 */ /* 0x000fc800078e00ff */
[----:B------:R-:W-:Y:S02]  /*15b0*/  IMAD R49, R45, c[0x0][0x204], R66 ;  /* 0x000081002d317a24 */ /* 0x000fe400078e0242 */
[----:B------:R-:W-:-:S03]  /*15c0*/  @!P2 IMAD.MOV.U32 R66, RZ, RZ, R4 ;  /* 0x000000ffff42a224 */ /* 0x000fc600078e0004 */
[----:B------:R-:W-:Y:S01]  /*15d0*/  IADD3 R65, R65, R49, RZ ;  /* 0x0000003141417210 */ /* 0x000fe20007ffe0ff */
[----:B------:R-:W-:-:S04]  /*15e0*/  @!P2 IMAD.WIDE.U32 R66, R45, c[0x0][0x200], R66 ;  /* 0x000080002d42aa25 */ /* 0x000fc800078e0042 */
[----:B------:R-:W-:Y:S02]  /*15f0*/  @!P2 IMAD.IADD R67, R49, 0x1, R67 ;  /* 0x000000013143a824 */ /* 0x000fe400078e0243 */
[----:B------:R-:W-:Y:S02]  /*1600*/  IMAD R49, R47, c[0x0][0x208], RZ ;  /* 0x000082002f317a24 */ /* 0x000fe400078e02ff */
[----:B0-----:R-:W-:-:S04]  /*1610*/  IMAD.WIDE.U32 R52, R48, c[0x0][0x208], R64 ;  /* 0x0000820030347a25 */ /* 0x001fc800078e0040 */
[----:B-1----:R-:W-:-:S04]  /*1620*/  @!P2 IMAD.WIDE.U32 R14, R48, c[0x0][0x208], R66 ;  /* 0x00008200300eaa25 */ /* 0x002fc800078e0042 */
[----:B------:R-:W-:Y:S01]  /*1630*/  IMAD R66, R48, c[0x0][0x20c], R49 ;  /* 0x0000830030427a24 */ /* 0x000fe200078e0231 */
[----:B------:R-:W-:Y:S02]  /*1640*/  IADD3 R49, P1, R22, R52, RZ ;  /* 0x0000003416317210 */ /* 0x000fe40007f3e0ff */
[----:B------:R-:W-:Y:S02]  /*1650*/  @!P2 IADD3 R51, P0, R31, R14, RZ ;  /* 0x0000000e1f33a210 */ /* 0x000fe40007f1e0ff */
[----:B------:R-:W-:Y:S02]  /*1660*/  LEA R52, P6, R17, c[0x0][0x258], 0x1 ;  /* 0x0000960011347a11 */ /* 0x000fe400078c08ff */
[----:B------:R-:W-:Y:S02]  /*1670*/  IADD3.X R64, R21, R66, R53, P1, !PT ;  /* 0x0000004215407210 */ /* 0x000fe40000ffe435 */
[----:B------:R-:W-:Y:S02]  /*1680*/  @!P2 IADD3.X R66, R29, R15, R66, P0, !PT ;  /* 0x0000000f1d42a210 */ /* 0x000fe400007fe442 */
[----:B------:R-:W-:-:S02]  /*1690*/  LEA.HI.X R15, R17, c[0x0][0x25c], R50, 0x1, P6 ;  /* 0x00009700110f7a11 */ /* 0x000fc400030f0c32 */
[----:B------:R-:W-:Y:S02]  /*16a0*/  LEA R52, P1, R49, R52, 0x1 ;  /* 0x0000003431347211 */ /* 0x000fe400078208ff */
[----:B------:R-:W-:Y:S02]  /*16b0*/  @!P2 LEA R14, P0, R51, c[0x0][0x258], 0x1 ;  /* 0x00009600330eaa11 */ /* 0x000fe400078008ff */
[----:B------:R-:W-:Y:S02]  /*16c0*/  LEA.HI.X R53, R49, R15, R64, 0x1, P1 ;  /* 0x0000000f31357211 */ /* 0x000fe400008f0c40 */
[----:B------:R-:W-:Y:S02]  /*16d0*/  @!P2 LEA.HI.X R15, R51, c[0x0][0x25c], R66, 0x1, P0 ;  /* 0x00009700330faa11 */ /* 0x000fe400000f0c42 */
[----:B------:R-:W-:Y:S02]  /*16e0*/  PRMT R64, RZ, 0x7610, R64 ;  /* 0x00007610ff407816 */ /* 0x000fe40000000040 */
[----:B------:R-:W-:-:S02]  /*16f0*/  PRMT R66, RZ, 0x7610, R66 ;  /* 0x00007610ff427816 */ /* 0x000fc40000000042 */
[----:B------:R-:W-:Y:S01]  /*1700*/  PRMT R68, RZ, 0x7610, R68 ;  /* 0x00007610ff447816 */ /* 0x000fe20000000044 */
[----:B---3--:R0:W-:Y:S04]  /*1710*/  STS.U16 [R23], R54 ;  /* 0x0000003617007388 */ /* 0x0081e80000000400 */
[----:B----4-:R-:W-:Y:S04]  /*1720*/  STS.U16 [R23+0x40], R56 ;  /* 0x0000403817007388 */ /* 0x010fe80000000400 */
[----:B-----5:R-:W-:Y:S04]  /*1730*/  STS.U16 [R23+0x80], R58 ;  /* 0x0000803a17007388 */ /* 0x020fe80000000400 */
[----:B--2---:R-:W-:Y:S01]  /*1740*/  STS.U16 [R23+0xc0], R62 ;  /* 0x0000c03e17007388 */ /* 0x004fe20000000400 */
[----:B------:R-:W-:-:S06]  /*1750*/  NOP ;  /* 0x0000000000007918 */ /* 0x000fcc0000000000 */
[----:B------:R-:W1:Y:S04]  /*1760*/  LDS.64 R70, [R38.X8] ;  /* 0x0000000026467984 */ /* 0x000e680000008a00 */
[----:B------:R-:W-:Y:S01]  /*1770*/  BAR.SYNC.DEFER_BLOCKING 0x0 ;  /* 0x0000000000007b1d */ /* 0x000fe20000010000 */
[----:B0-----:R-:W-:-:S05]  /*1780*/  PRMT R54, RZ, 0x7610, R54 ;  /* 0x00007610ff367816 */ /* 0x001fca0000000036 */
[----:B------:R-:W2:Y:S04]  /*1790*/  @!P2 LDG.E.U16 R64, [R14.64] ;  /* 0x000000060e40a981 */ /* 0x000ea8000c1e1500 */
[----:B------:R0:W3:Y:S04]  /*17a0*/  @!P3 LDG.E.U16 R66, [R52.64] ;  /* 0x000000063442b981 */ /* 0x0000e8000c1e1500 */
[----:B------:R0:W4:Y:S04]  /*17b0*/  @!P4 LDG.E.U16 R68, [R52.64+0x40] ;  /* 0x000040063444c981 */ /* 0x000128000c1e1500 */
[----:B------:R0:W5:Y:S01]  /*17c0*/  @!P5 LDG.E.U16 R54, [R52.64+0x80] ;  /* 0x000080063436d981 */ /* 0x000162000c1e1500 */
[----:B-1----:R-:W-:Y:S01]  /*17d0*/  PRMT R49, RZ, 0x5410, R70 ;  /* 0x00005410ff317816 */ /* 0x002fe20000000046 */
[----:B------:R-:W-:Y:S01]  /*17e0*/  BSSY B0, `(.L_x_7979) ;  /* 0x0000060000007945 */ /* 0x000fe20003800000 */
[----:B------:R-:W-:-:S02]  /*17f0*/  PRMT R56, RZ, 0x5410, R71 ;  /* 0x00005410ff387816 */ /* 0x000fc40000000047 */
[----:B------:R-:W-:Y:S01]  /*1800*/  PRMT R65, RZ, 0x5410, R13 ;  /* 0x00005410ff417816 */ /* 0x000fe2000000000d */
[----:B------:R-:W-:Y:S01]  /*1810*/  FMUL.FTZ R51, R49, -1.4426950216293334961 ;  /* 0xbfb8aa3b31337820 */ /* 0x000fe20000410000 */
[----:B------:R-:W-:Y:S02]  /*1820*/  PRMT R69, RZ, 0x7610, R12 ;  /* 0x00007610ff457816 */ /* 0x000fe4000000000c */
[----:B------:R-:W-:Y:S01]  /*1830*/  ISETP.NE.AND P1, PT, R39, RZ, PT ;  /* 0x000000ff2700720c */ /* 0x000fe20003f25270 */
[----:B------:R1:W1:Y:S01]  /*1840*/  MUFU.EX2 R55, R51 ;  /* 0x0000003300377308 */ /* 0x0002620000000800 */
[----:B0-----:R-:W-:-:S07]  /*1850*/  FMUL.FTZ R53, R56, -1.4426950216293334961 ;  /* 0xbfb8aa3b38357820 */ /* 0x001fce0000410000 */
[----:B------:R-:W0:Y:S01]  /*1860*/  MUFU.EX2 R53, R53 ;  /* 0x0000003500357308 */ /* 0x000e220000000800 */
[----:B-1----:R-:W-:Y:S02]  /*1870*/  PRMT R51, RZ, 0x7610, R70 ;  /* 0x00007610ff337816 */ /* 0x002fe40000000046 */
[----:B------:R-:W-:-:S03]  /*1880*/  PRMT R70, RZ, 0x5410, R12 ;  /* 0x00005410ff467816 */ /* 0x000fc6000000000c */
[----:B------:R-:W-:Y:S02]  /*1890*/  FMUL.FTZ R57, R51, -1.4426950216293334961 ;  /* 0xbfb8aa3b33397820 */ /* 0x000fe40000410000 */
[----:B------:R-:W-:Y:S02]  /*18a0*/  FADD.FTZ R55, R55, 1 ;  /* 0x3f80000037377421 */ /* 0x000fe40000010000 */
[----:B------:R1:W1:Y:S01]  /*18b0*/  MUFU.EX2 R52, R57 ;  /* 0x0000003900347308 */ /* 0x0002620000000800 */
[----:B0-----:R-:W-:Y:S01]  /*18c0*/  FADD.FTZ R67, R53, 1 ;  /* 0x3f80000035437421 */ /* 0x001fe20000010000 */
[----:B-1----:R-:W-:-:S06]  /*18d0*/  PRMT R57, RZ, 0x7610, R71 ;  /* 0x00007610ff397816 */ /* 0x002fcc0000000047 */
[----:B------:R-:W-:Y:S01]  /*18e0*/  MUFU.RCP R67, R67 ;  /* 0x0000004300437308 */ /* 0x000fe20000001000 */
[----:B------:R-:W-:Y:S02]  /*18f0*/  FMUL.FTZ R58, R57, -1.4426950216293334961 ;  /* 0xbfb8aa3b393a7820 */ /* 0x000fe40000410000 */
[----:B------:R-:W-:-:S05]  /*1900*/  FADD.FTZ R52, R52, 1 ;  /* 0x3f80000034347421 */ /* 0x000fca0000010000 */
[----:B------:R-:W0:Y:S02]  /*1910*/  MUFU.EX2 R58, R58 ;  /* 0x0000003a003a7308 */ /* 0x000e240000000800 */
[----:B0-----:R-:W-:-:S06]  /*1920*/  FADD.FTZ R72, R58, 1 ;  /* 0x3f8000003a487421 */ /* 0x001fcc0000010000 */
[----:B------:R-:W-:Y:S01]  /*1930*/  MUFU.RCP R72, R72 ;  /* 0x0000004800487308 */ /* 0x000fe20000001000 */
[----:B--2---:R0:W-:Y:S04]  /*1940*/  STS.U16 [R23], R64 ;  /* 0x0000004017007388 */ /* 0x0041e80000000400 */
[----:B---3--:R1:W-:Y:S04]  /*1950*/  STS.U16 [R23+0x40], R66 ;  /* 0x0000404217007388 */ /* 0x0083e80000000400 */
[----:B----4-:R2:W-:Y:S01]  /*1960*/  STS.U16 [R23+0x80], R68 ;  /* 0x0000804417007388 */ /* 0x0105e20000000400 */
[----:B0-----:R-:W0:Y:S03]  /*1970*/  MUFU.RCP R64, R55 ;  /* 0x0000003700407308 */ /* 0x001e260000001000 */
[----:B-----5:R3:W-:Y:S01]  /*1980*/  STS.U16 [R23+0xc0], R54 ;  /* 0x0000c03617007388 */ /* 0x0207e20000000400 */
[----:B------:R-:W-:-:S06]  /*1990*/  NOP ;  /* 0x0000000000007918 */ /* 0x000fcc0000000000 */
[----:B------:R-:W4:Y:S01]  /*19a0*/  LDS.64 R14, [R38.X8] ;  /* 0x00000000260e7984 */ /* 0x000f220000008a00 */
[----:B-1----:R1:W5:Y:S01]  /*19b0*/  MUFU.RCP R66, R52 ;  /* 0x0000003400427308 */ /* 0x0023620000001000 */
[----:B--2---:R-:W-:Y:S01]  /*19c0*/  PRMT R68, RZ, 0x7610, R13 ;  /* 0x00007610ff447816 */ /* 0x004fe2000000000d */
[----:B------:R-:W-:-:S04]  /*19d0*/  FADD.FTZ R13, -R67, 1 ;  /* 0x3f800000430d7421 */ /* 0x000fc80000010100 */
[----:B------:R-:W-:Y:S02]  /*19e0*/  FFMA.FTZ R53, R56, R13, 1 ;  /* 0x3f80000038357423 */ /* 0x000fe4000001000d */
[----:B0-----:R-:W-:Y:S02]  /*19f0*/  FADD.FTZ R12, -R64, 1 ;  /* 0x3f800000400c7421 */ /* 0x001fe40000010100 */
[----:B-1----:R-:W-:Y:S02]  /*1a00*/  FADD.FTZ R52, -R72, 1 ;  /* 0x3f80000048347421 */ /* 0x002fe40000010100 */
[----:B------:R-:W-:Y:S02]  /*1a10*/  FFMA.FTZ R12, R49, R12, 1 ;  /* 0x3f800000310c7423 */ /* 0x000fe4000001000c */
[----:B---3--:R-:W-:Y:S01]  /*1a20*/  FFMA.FTZ R54, R57, R52, 1 ;  /* 0x3f80000039367423 */ /* 0x008fe20000010034 */
[--C-:B----4-:R-:W-:Y:S02]  /*1a30*/  PRMT R63, RZ, 0x5410, R14.reuse ;  /* 0x00005410ff3f7816 */ /* 0x110fe4000000000e */
[----:B------:R-:W-:Y:S01]  /*1a40*/  PRMT R62, RZ, 0x7610, R14 ;  /* 0x00007610ff3e7816 */ /* 0x000fe2000000000e */
[----:B-----5:R-:W-:Y:S01]  /*1a50*/  FADD.FTZ R14, -R66, 1 ;  /* 0x3f800000420e7421 */ /* 0x020fe20000010100 */
[--C-:B------:R-:W-:Y:S01]  /*1a60*/  PRMT R58, RZ, 0x5410, R15.reuse ;  /* 0x00005410ff3a7816 */ /* 0x100fe2000000000f */
[----:B------:R-:W-:Y:S01]  /*1a70*/  FMUL.FTZ R13, R70, R63 ;  /* 0x0000003f460d7220 */ /* 0x000fe20000410000 */
[----:B------:R-:W-:Y:S01]  /*1a80*/  PRMT R59, RZ, 0x7610, R15 ;  /* 0x00007610ff3b7816 */ /* 0x000fe2000000000f */
[----:B------:R-:W-:-:S02]  /*1a90*/  FMUL.FTZ R15, R69, R62 ;  /* 0x0000003e450f7220 */ /* 0x000fc40000410000 */
        /* <DEDUP_REMOVED lines=12> */
[----:B------:R-:W-:-:S03]  /*1b60*/  IMAD.WIDE.U32 R12, R45, c[0x0][0x2e8], RZ ;  /* 0x0000ba002d0c7a25 */ /* 0x000fc600078e00ff */
[----:B------:R-:W-:Y:S01]  /*1b70*/  F2FP.BF16.PACK_AB R55, R55, R52 ;  /* 0x000000343737723e */ /* 0x000fe200000010ff */
[----:B------:R-:W-:Y:S01]  /*1b80*/  BAR.SYNC.DEFER_BLOCKING 0x0 ;  /* 0x0000000000007b1d */ /* 0x000fe20000010000 */
[----:B------:R-:W-:Y:S02]  /*1b90*/  IMAD R52, R43, c[0x0][0x2e8], RZ ;  /* 0x0000ba002b347a24 */ /* 0x000fe400078e02ff */
[----:B------:R-:W-:-:S04]  /*1ba0*/  IMAD R15, R47, c[0x0][0x2f0], RZ ;  /* 0x0000bc002f0f7a24 */ /* 0x000fc800078e02ff */
[----:B------:R-:W-:Y:S01]  /*1bb0*/  IMAD R53, R48, c[0x0][0x2f4], R15 ;  /* 0x0000bd0030357a24 */ /* 0x000fe200078e020f */
[----:B------:R-:W-:Y:S01]  /*1bc0*/  LEA R15, P5, R17, c[0x0][0x338], 0x1 ;  /* 0x0000ce00110f7a11 */ /* 0x000fe200078a08ff */
[----:B------:R0:W-:Y:S01]  /*1bd0*/  STS.64 [R38.X8], R54 ;  /* 0x0000003626007388 */ /* 0x0001e20000008a00 */
[----:B------:R-:W-:-:S06]  /*1be0*/  NOP ;  /* 0x0000000000007918 */ /* 0x000fcc0000000000 */
[----:B------:R-:W-:Y:S04]  /*1bf0*/  LDS.U16 R71, [R23] ;  /* 0x0000000017477984 */ /* 0x000fe80000000400 */
[----:B------:R-:W-:Y:S01]  /*1c00*/  LDS.U16 R73, [R23+0x40] ;  /* 0x0000400017497984 */ /* 0x000fe20000000400 */
[----:B0-----:R-:W-:-:S03]  /*1c10*/  IMAD R55, R45, c[0x0][0x2ec], R52 ;  /* 0x0000bb002d377a24 */ /* 0x001fc600078e0234 */
        /* <DEDUP_REMOVED lines=8> */
[----:B------:R-:W-:Y:S02]  /*1ca0*/  LEA.HI.X R13, R17, c[0x0][0x33c], R50, 0x1, P5 ;  /* 0x0000cf00110d7a11 */ /* 0x000fe400028f0c32 */
[C---:B------:R-:W-:Y:S01]  /*1cb0*/  IADD3 R12, P5, R31.reuse, R4, RZ ;  /* 0x000000041f0c7210 */ /* 0x040fe20007fbe0ff */
[----:B------:R-:W0:Y:S02]  /*1cc0*/  LDS R14, [0x100] ;  /* 0x00010000ff0e7984 */ /* 0x000e240000000800 */
[-C--:B0-----:R-:W-:Y:S02]  /*1cd0*/  ISETP.GE.AND P4, PT, R31, R14.reuse, PT ;  /* 0x0000000e1f00720c */ /* 0x081fe40003f86270 */
[-C--:B------:R-:W-:Y:S02]  /*1ce0*/  ISETP.GE.AND P3, PT, R27, R14.reuse, PT ;  /* 0x0000000e1b00720c */ /* 0x080fe40003f66270 */
[----:B------:R-:W-:-:S02]  /*1cf0*/  ISETP.GE.AND P2, PT, R28, R14, PT ;  /* 0x0000000e1c00720c */ /* 0x000fc40003f46270 */
[----:B------:R-:W-:Y:S02]  /*1d00*/  ISETP.GE.AND P0, PT, R26, R14, PT ;  /* 0x0000000e1a00720c */ /* 0x000fe40003f06270 */
[----:B------:R-:W-:-:S04]  /*1d10*/  LEA R14, P6, R52, R15, 0x1 ;  /* 0x0000000f340e7211 */ /* 0x000fc800078c08ff */
[----:B------:R-:W-:Y:S02]  /*1d20*/  LEA.HI.X R15, R52, R13, R53, 0x1, P6 ;  /* 0x0000000d340f7211 */ /* 0x000fe400030f0c35 */
        /* <DEDUP_REMOVED lines=11> */
.L_x_7980:
[----:B------:R-:W-:Y:S05]  /*1de0*/  BSYNC B0 ;  /* 0x0000000000007941 */ /* 0x000fea0003800000 */
.L_x_7979:
[----:B------:R1:W-:Y:S01]  /*1df0*/  @!P3 STG.E.U16 [R14.64+0x40], R75 ;  /* 0x0000404b0e00b986 */ /* 0x0003e2000c101506 */
[----:B------:R-:W-:Y:S02]  /*1e00*/  FMUL.FTZ R64, R49, R64 ;  /* 0x0000004031407220 */ /* 0x000fe40000410000 */
[----:B------:R-:W-:Y:S01]  /*1e10*/  FMUL.FTZ R66, R51, R66 ;  /* 0x0000004233427220 */ /* 0x000fe20000410000 */
[----:B------:R1:W-:Y:S01]  /*1e20*/  @!P2 STG.E.U16 [R14.64], R73 ;  /* 0x000000490e00a986 */ /* 0x0003e2000c101506 */
[----:B------:R-:W-:Y:S02]  /*1e30*/  FMUL.FTZ R56, R56, R67 ;  /* 0x0000004338387220 */ /* 0x000fe40000410000 */
[----:B------:R-:W-:Y:S01]  /*1e40*/  FMUL.FTZ R57, R57, R72 ;  /* 0x0000004839397220 */ /* 0x000fe20000410000 */
[----:B------:R1:W-:Y:S01]  /*1e50*/  @!P0 STG.E.U16 [R14.64+0x80], R77 ;  /* 0x0000804d0e008986 */ /* 0x0003e2000c101506 */
[----:B------:R-:W-:Y:S01]  /*1e60*/  ISETP.NE.U32.AND P0, PT, RZ, c[0x0][0x270], PT ;  /* 0x00009c00ff007a0c */ /* 0x000fe20003f05070 */
[----:B------:R-:W-:-:S02]  /*1e70*/  FMUL.FTZ R49, R70, R64 ;  /* 0x0000004046317220 */ /* 0x000fc40000410000 */
[----:B------:R-:W-:Y:S01]  /*1e80*/  FMUL.FTZ R51, R69, R66 ;  /* 0x0000004245337220 */ /* 0x000fe20000410000 */
[----:B------:R-:W-:Y:S01]  /*1e90*/  ISETP.NE.AND.EX P0, PT, RZ, c[0x0][0x274], PT, P0 ;  /* 0x00009d00ff007a0c */ /* 0x000fe20003f05300 */
[----:B------:R-:W-:Y:S02]  /*1ea0*/  FMUL.FTZ R53, R65, R56 ;  /* 0x0000003841357220 */ /* 0x000fe40000410000 */
[----:B0-----:R-:W-:-:S10]  /*1eb0*/  FMUL.FTZ R55, R68, R57 ;  /* 0x0000003944377220 */ /* 0x001fd40000410000 */
        /* <DEDUP_REMOVED lines=8> */
[----:B------:R-:W-:Y:S02]  /*1f40*/  IMAD R54, R43, c[0x0][0x210], RZ ;  /* 0x000084002b367a24 */ /* 0x000fe400078e02ff */
[----:B------:R-:W-:Y:S01]  /*1f50*/  IMAD.WIDE.U32 R14, R45, c[0x0][0x210], RZ ;  /* 0x000084002d0e7a25 */ /* 0x000fe200078e00ff */
[----:B------:R-:W-:-:S02]  /*1f60*/  F2FP.BF16.PACK_AB R69, R57, R56 ;  /* 0x000000383945723e */ /* 0x000fc400000010ff */
[----:B------:R-:W-:Y:S01]  /*1f70*/  LEA R56, P0, R17, c[0x0][0x270], 0x1 ;  /* 0x00009c0011387a11 */ /* 0x000fe200078008ff */
[----:B------:R-:W-:-:S03]  /*1f80*/  IMAD R57, R47, c[0x0][0x218], RZ ;  /* 0x000086002f397a24 */ /* 0x000fc600078e02ff */
[----:B------:R-:W-:Y:S01]  /*1f90*/  LEA.HI.X R17, R17, c[0x0][0x274], R50, 0x1, P0 ;  /* 0x00009d0011117a11 */ /* 0x000fe200000f0c32 */
[----:B------:R-:W-:Y:S01]  /*1fa0*/  IMAD R57, R48, c[0x0][0x21c], R57 ;  /* 0x0000870030397a24 */ /* 0x000fe200078e0239 */
        /* <DEDUP_REMOVED lines=32> */
.L_x_7983:
[----:B------:R-:W-:Y:S05]  /*21b0*/  BSYNC B0 ;  /* 0x0000000000007941 */ /* 0x000fea0003800000 */
.L_x_7982:
[----:B------:R1:W-:Y:S04]  /*21c0*/  @!P0 STG.E.U16 [R56.64], R63 ;  /* 0x0000003f38008986 */ /* 0x0003e8000c101506 */
[----:B------:R1:W-:Y:S04]  /*21d0*/  @!P2 STG.E.U16 [R56.64+0x40], R65 ;  /* 0x000040413800a986 */ /* 0x0003e8000c101506 */
[----:B------:R1:W-:Y:S02]  /*21e0*/  @!P3 STG.E.U16 [R56.64+0x80], R67 ;  /* 0x000080433800b986 */ /* 0x0003e4000c101506 */
.L_x_7981:
[--C-:B-1----:R-:W-:Y:S01]  /*21f0*/  PRMT R14, RZ, 0x5410, R60.reuse ;  /* 0x00005410ff0e7816 */ /* 0x102fe2000000003c */
[----:B------:R-:W-:Y:S01]  /*2200*/  BAR.SYNC.DEFER_BLOCKING 0x0 ;  /* 0x0000000000007b1d */ /* 0x000fe20000010000 */
[----:B0-----:R-:W-:Y:S01]  /*2210*/  MOV R16, c[0x0][0x16c] ;  /* 0x00005b0000107a02 */ /* 0x001fe20000000f00 */
[----:B------:R-:W-:Y:S01]  /*2220*/  HFMA2.MMA R50, -RZ, RZ, 0, 0 ;  /* 0x00000000ff327435 */ /* 0x000fe200000001ff */
[----:B------:R-:W-:Y:S01]  /*2230*/  PRMT R15, RZ, 0x7610, R60 ;  /* 0x00007610ff0f7816 */ /* 0x000fe2000000003c */
[----:B------:R-:W-:Y:S01]  /*2240*/  FFMA.FTZ R14, R49, R14, R42 ;  /* 0x0000000e310e7223 */ /* 0x000fe2000001002a */
[----:B------:R-:W-:Y:S01]  /*2250*/  ISETP.GE.AND P0, PT, R16, 0x1, PT ;  /* 0x000000011000780c */ /* 0x000fe20003f06270 */
[----:B------:R-:W-:Y:S01]  /*2260*/  HFMA2.MMA R52, -RZ, RZ, 0, 0 ;  /* 0x00000000ff347435 */ /* 0x000fe200000001ff */
[--C-:B------:R-:W-:Y:S01]  /*2270*/  PRMT R42, RZ, 0x7610, R61.reuse ;  /* 0x00007610ff2a7816 */ /* 0x100fe2000000003d */
[----:B------:R-:W-:Y:S01]  /*2280*/  FFMA.FTZ R14, R51, R15, R14 ;  /* 0x0000000f330e7223 */ /* 0x000fe2000001000e */
[----:B------:R-:W-:Y:S01]  /*2290*/  PRMT R15, RZ, 0x5410, R61 ;  /* 0x00005410ff0f7816 */ /* 0x000fe2000000003d */
[-C--:B------:R-:W-:Y:S01]  /*22a0*/  FMUL.FTZ R54, R49, R46.reuse ;  /* 0x0000002e31367220 */ /* 0x080fe20000410000 */
[----:B------:R-:W-:Y:S01]  /*22b0*/  MOV R59, RZ ;  /* 0x000000ff003b7202 */ /* 0x000fe20000000f00 */
[----:B------:R-:W-:-:S02]  /*22c0*/  FMUL.FTZ R63, R51, R46 ;  /* 0x0000002e333f7220 */ /* 0x000fc40000410000 */
[C---:B------:R-:W-:Y:S02]  /*22d0*/  FFMA.FTZ R14, R53.reuse, R15, R14 ;  /* 0x0000000f350e7223 */ /* 0x040fe4000001000e */
[----:B------:R-:W-:Y:S02]  /*22e0*/  FMUL.FTZ R56, R53, R46 ;  /* 0x0000002e35387220 */ /* 0x000fe40000410000 */
[C---:B------:R-:W-:Y:S02]  /*22f0*/  FFMA.FTZ R42, R55.reuse, R42, R14 ;  /* 0x0000002a372a7223 */ /* 0x040fe4000001000e */
[----:B------:R-:W-:Y:S02]  /*2300*/  FMUL.FTZ R65, R55, R46 ;  /* 0x0000002e37417220 */ /* 0x000fe40000410000 */
[----:B------:R-:W-:Y:S01]  /*2310*/  IMAD.MOV.U32 R57, RZ, RZ, RZ ;  /* 0x000000ffff397224 */ /* 0x000fe200078e00ff */
[----:B------:R-:W-:Y:S05]  /*2320*/  @!P0 BRA `(.L_x_7984) ;  /* 0x000010e000008947 */ /* 0x000fea0003800000 */
[C---:B------:R-:W-:Y:S01]  /*2330*/  IMAD R69, R47.reuse, c[0x0][0x1b8], RZ ;  /* 0x00006e002f457a24 */ /* 0x040fe200078e02ff */
[C---:B------:R-:W-:Y:S01]  /*2340*/  IADD3 R52, R32.reuse, -0x2, RZ ;  /* 0xfffffffe20347810 */ /* 0x040fe20007ffe0ff */
[----:B------:R-:W-:Y:S01]  /*2350*/  IMAD R57, R47, c[0x0][0x180], RZ ;  /* 0x000060002f397a24 */ /* 0x000fe200078e02ff */
[----:B------:R-:W-:Y:S01]  /*2360*/  IADD3 R50, R32, -0x1, RZ ;  /* 0xffffffff20327810 */ /* 0x000fe20007ffe0ff */
[----:B------:R-:W-:Y:S01]  /*2370*/  IMAD.WIDE.U32 R14, R48, c[0x0][0x1b8], RZ ;  /* 0x00006e00300e7a25 */ /* 0x000fe200078e00ff */
[----:B------:R-:W-:Y:S01]  /*2380*/  MOV R68, RZ ;  /* 0x000000ff00447202 */ /* 0x000fe20000000f00 */
[----:B------:R-:W-:-:S02]  /*2390*/  UMOV UR4, URZ ;  /* 0x0000003f00047c82 */ /* 0x000fc40008000000 */
[----:B------:R-:W-:Y:S01]  /*23a0*/  IMAD R71, R48, c[0x0][0x1bc], R69 ;  /* 0x00006f0030477a24 */ /* 0x000fe200078e0245 */
[----:B------:R-:W-:Y:S01]  /*23b0*/  LEA R64, P3, R14, c[0x0][0x230], 0x2 ;  /* 0x00008c000e407a11 */ /* 0x000fe200078610ff */
[----:B------:R-:W-:Y:S02]  /*23c0*/  IMAD R59, R47, c[0x0][0x198], RZ ;  /* 0x000066002f3b7a24 */ /* 0x000fe400078e02ff */
[----:B------:R-:W-:Y:S01]  /*23d0*/  IMAD R73, R52, c[0x0][0x16c], RZ ;  /* 0x00005b0034497a24 */ /* 0x000fe200078e02ff */
[----:B------:R-:W-:Y:S01]  /*23e0*/  LEA.HI R52, R50, R50, RZ, 0x1 ;  /* 0x0000003232347211 */ /* 0x000fe200078f08ff */
[----:B------:R-:W-:Y:S01]  /*23f0*/  IMAD.WIDE.U32 R66, R48, c[0x0][0x180], RZ ;  /* 0x0000600030427a25 */ /* 0x000fe200078e00ff */
[----:B------:R-:W-:Y:S02]  /*2400*/  IADD3 R71, R15, R71, RZ ;  /* 0x000000470f477210 */ /* 0x000fe40007ffe0ff */
[----:B------:R-:W-:Y:S01]  /*2410*/  LOP3.LUT R15, R52, 0xfffffe, RZ, 0xc0, !PT ;  /* 0x00fffffe340f7812 */ /* 0x000fe200078ec0ff */
[----:B------:R-:W-:Y:S01]  /*2420*/  IMAD R57, R48, c[0x0][0x184], R57 ;  /* 0x0000610030397a24 */ /* 0x000fe200078e0239 */
[----:B------:R-:W-:Y:S01]  /*2430*/  LEA R58, P0, R66, c[0x0][0x220], 0x2 ;  /* 0x00008800423a7a11 */ /* 0x000fe200078010ff */
[----:B------:R-:W-:Y:S01]  /*2440*/  IMAD.WIDE.U32 R16, R48, c[0x0][0x198], RZ ;  /* 0x0000660030107a25 */ /* 0x000fe200078e00ff */
[----:B------:R-:W-:-:S02]  /*2450*/  IADD3 R15, R50, -R15, RZ ;  /* 0x8000000f320f7210 */ /* 0x000fc40007ffe0ff */
[----:B------:R-:W-:Y:S01]  /*2460*/  IADD3 R67, R67, R57, RZ ;  /* 0x0000003943437210 */ /* 0x000fe20007ffe0ff */
[----:B------:R-:W-:Y:S01]  /*2470*/  IMAD R59, R48, c[0x0][0x19c], R59 ;  /* 0x00006700303b7a24 */ /* 0x000fe200078e023b */
[----:B------:R-:W-:Y:S01]  /*2480*/  LEA R62, P2, R16, c[0x0][0x228], 0x2 ;  /* 0x00008a00103e7a11 */ /* 0x000fe200078410ff */
[----:B------:R-:W-:Y:S01]  /*2490*/  IMAD.WIDE R72, R73, 0x8, R10 ;  /* 0x0000000849487825 */ /* 0x000fe200078e020a */
[----:B------:R-:W-:Y:S02]  /*24a0*/  LEA.HI.X R67, R66, c[0x0][0x224], R67, 0x2, P0 ;  /* 0x0000890042437a11 */ /* 0x000fe400000f1443 */
[----:B------:R-:W-:Y:S01]  /*24b0*/  LEA.HI.X R71, R14, c[0x0][0x234], R71, 0x2, P3 ;  /* 0x00008d000e477a11 */ /* 0x000fe200018f1447 */
[----:B------:R-:W-:Y:S01]  /*24c0*/  IMAD.IADD R69, R17, 0x1, R59 ;  /* 0x0000000111457824 */ /* 0x000fe200078e023b */
[----:B------:R-:W-:Y:S01]  /*24d0*/  MOV R66, R72 ;  /* 0x0000004800427202 */ /* 0x000fe20000000f00 */
[----:B------:R-:W-:Y:S01]  /*24e0*/  IMAD.MOV.U32 R92, RZ, RZ, RZ ;  /* 0x000000ffff5c7224 */ /* 0x000fe200078e00ff */
[----:B------:R-:W-:Y:S01]  /*24f0*/  MOV R50, RZ ;  /* 0x000000ff00327202 */ /* 0x000fe20000000f00 */
[----:B------:R-:W-:Y:S01]  /*2500*/  IMAD.MOV.U32 R59, RZ, RZ, RZ ;  /* 0x000000ffff3b7224 */ /* 0x000fe200078e00ff */
[----:B------:R-:W-:-:S02]  /*2510*/  LEA.HI.X R69, R16, c[0x0][0x22c], R69, 0x2, P2 ;  /* 0x00008b0010457a11 */ /* 0x000fc400010f1445 */
[----:B------:R-:W-:Y:S02]  /*2520*/  MOV R57, RZ ;  /* 0x000000ff00397202 */ /* 0x000fe40000000f00 */
[----:B------:R-:W-:Y:S02]  /*2530*/  MOV R52, RZ ;  /* 0x000000ff00347202 */ /* 0x000fe40000000f00 */
[----:B------:R-:W-:Y:S02]  /*2540*/  SHF.L.U32 R70, R15, 0x8, RZ ;  /* 0x000000080f467819 */ /* 0x000fe400000006ff */
.L_x_7989:
[----:B------:R-:W-:Y:S01]  /*2550*/  MOV R14, R58 ;  /* 0x0000003a000e7202 */ /* 0x000fe20000000f00 */
[----:B------:R-:W-:-:S05]  /*2560*/  IMAD.MOV.U32 R15, RZ, RZ, R67 ;  /* 0x000000ffff0f7224 */ /* 0x000fca00078e0043 */
[----:B------:R0:W2:Y:S01]  /*2570*/  LDG.E R72, [R14.64] ;  /* 0x000000060e487981 */ /* 0x0000a2000c1e1900 */
[----:B------:R-:W-:Y:S01]  /*2580*/  IMAD.MOV.U32 R17, RZ, RZ, R69 ;  /* 0x000000ffff117224 */ /* 0x000fe200078e0045 */
        /* <DEDUP_REMOVED lines=21> */
[C---:B------:R-:W-:Y:S02]  /*26e0*/  FMUL.FTZ R78, R75.reuse, R0 ;  /* 0x000000004b4e7220 */ /* 0x040fe40000410000 */
        /* <DEDUP_REMOVED lines=20> */
[----:B-123--:R-:W-:Y:S02]  /*2830*/  ISETP.NE.AND P0, PT, R32, c[0x0][0x174], PT ;  /* 0x00005d0020007a0c */ /* 0x00efe40003f05270 */
[----:B----4-:R-:W-:-:S11]  /*2840*/  MOV R93, 0x3f800000 ;  /* 0x3f800000005d7802 */ /* 0x010fd60000000f00 */
[----:B------:R-:W-:-:S04]  /*2850*/  @P0 LEA.HI R16, R32, R32, RZ, 0x1 ;  /* 0x0000002020100211 */ /* 0x000fc800078f08ff */
[----:B------:R-:W-:-:S05]  /*2860*/  @P0 LOP3.LUT R17, R16, 0x3ffffe, RZ, 0xc0, !PT ;  /* 0x003ffffe10110812 */ /* 0x000fca00078ec0ff */
[----:B------:R-:W-:-:S05]  /*2870*/  @P0 IMAD.IADD R17, R32, 0x1, -R17 ;  /* 0x0000000120110824 */ /* 0x000fca00078e0a11 */
[----:B------:R-:W-:-:S05]  /*2880*/  @P0 LEA R17, R17, R68, 0xa ;  /* 0x0000004411110211 */ /* 0x000fca00078e50ff */
[----:B------:R0:W1:Y:S02]  /*2890*/  @P0 LDS R93, [R17+0x348] ;  /* 0x00034800115d0984 */ /* 0x0000640000000800 */
.L_x_7986:
[----:B-123--:R-:W-:Y:S05]  /*28a0*/  BSYNC B0 ;  /* 0x0000000000007941 */ /* 0x00efea0003800000 */
.L_x_7985:
        /* <DEDUP_REMOVED lines=47> */
[----:B------:R-:W-:Y:S01]  /*2ba0*/  HFMA2.MMA R17, -RZ, RZ, 0, 0 ;  /* 0x00000000ff117435 */ /* 0x000fe200000001ff */
[----:B---3--:R-:W-:Y:S01]  /*2bb0*/  @P4 FMUL.FTZ R95, R95, R16 ;  /* 0x000000105f5f4220 */ /* 0x008fe20000410000 */
[----:B------:R-:W2:Y:S01]  /*2bc0*/  SHFL.UP PT, R97, R94, 0x8, RZ ;  /* 0x050000005e617989 */ /* 0x000ea200000e00ff */
[----:B------:R-:W-:Y:S01]  /*2bd0*/  IMAD.MOV.U32 R16, RZ, RZ, 0x3f800000 ;  /* 0x3f800000ff107424 */ /* 0x000fe200078e00ff */
[----:B------:R-:W-:-:S02]  /*2be0*/  ISETP.GE.AND P4, PT, R38, 0x8, PT ;  /* 0x000000082600780c */ /* 0x000fc40003f86270 */
[----:B------:R-:W3:Y:S06]  /*2bf0*/  SHFL.UP PT, R96, R95, 0x8, RZ ;  /* 0x050000005f607989 */ /* 0x000eec00000e00ff */
        /* <DEDUP_REMOVED lines=31> */
[----:B------:R-:W-:Y:S02]  /*2df0*/  FMUL.FTZ R95, R72, R93 ;  /* 0x0000005d485f7220 */ /* 0x000fe40000410000 */
        /* <DEDUP_REMOVED lines=19> */
[----:B------:R-:W-:Y:S02]  /*2f30*/  FFMA.FTZ R14, R90, R94, R87 ;  /* 0x0000005e5a0e7223 */ /* 0x000fe40000010057 */
[C---:B--2---:R-:W-:Y:S01]  /*2f40*/  FFMA.FTZ R17, R91.reuse, R17, R88 ;  /* 0x000000115b117223 */ /* 0x044fe20000010058 */
[----:B------:R-:W0:Y:S01]  /*2f50*/  SHFL.DOWN PT, R96, R15, 0x1, 0x1f ;  /* 0x08201f000f607f89 */ /* 0x000e2200000e0000 */
[----:B------:R-:W-:Y:S02]  /*2f60*/  FMUL.FTZ R16, R91, R16 ;  /* 0x000000105b107220 */ /* 0x000fe40000410000 */
[----:B------:R-:W-:Y:S01]  /*2f70*/  FMUL.FTZ R91, R72, R85 ;  /* 0x00000055485b7220 */ /* 0x000fe20000410000 */
[----:B------:R-:W1:Y:S01]  /*2f80*/  SHFL.DOWN PT, R87, R14, 0x1, 0x1f ;  /* 0x08201f000e577f89 */ /* 0x000e6200000e0000 */
[----:B------:R-:W-:Y:S02]  /*2f90*/  FMUL.FTZ R94, R94, R95 ;  /* 0x0000005f5e5e7220 */ /* 0x000fe40000410000 */
[----:B------:R-:W-:Y:S01]  /*2fa0*/  FMUL.FTZ R91, R84, R91 ;  /* 0x0000005b545b7220 */ /* 0x000fe20000410000 */
[----:B------:R-:W-:Y:S01]  /*2fb0*/  @!P1 STS.64 [UR4+0xbc8], R16 ;  /* 0x000bc810ff009988 */ /* 0x000fe20008000a04 */
        /* <DEDUP_REMOVED lines=9> */
[----:B-1----:R-:W-:Y:S01]  /*3050*/  @!P0 FADD.FTZ R14, R14, R87 ;  /* 0x000000570e0e8221 */ /* 0x002fe20000010000 */
[----:B------:R-:W-:Y:S02]  /*3060*/  ISETP.GT.AND P0, PT, R38, 0x1d, PT ;  /* 0x0000001d2600780c */ /* 0x000fe40003f04270 */
[----:B------:R-:W0:Y:S04]  /*3070*/  SHFL.DOWN PT, R96, R15, 0x2, 0x1f ;  /* 0x08401f000f607f89 */ /* 0x000e2800000e0000 */
[----:B------:R-:W1:Y:S07]  /*3080*/  SHFL.DOWN PT, R87, R14, 0x2, 0x1f ;  /* 0x08401f000e577f89 */ /* 0x000e6e00000e0000 */
        /* <DEDUP_REMOVED lines=35> */
.L_x_7988:
[----:B0-----:R-:W-:Y:S05]  /*32c0*/  BSYNC B0 ;  /* 0x0000000000007941 */ /* 0x001fea0003800000 */
.L_x_7987:
        /* <DEDUP_REMOVED lines=20> */
.L_x_7984:
        /* <DEDUP_REMOVED lines=14> */
[----:B------:R-:W-:Y:S01]  /*34f0*/  F2FP.BF16.PACK_AB R54, R63, R54 ;  /* 0x000000363f36723e */ /* 0x000fe200000010ff */
[----:B------:R-:W-:Y:S01]  /*3500*/  BSSY B0, `(.L_x_7990) ;  /* 0x0000051000007945 */ /* 0x000fe20003800000 */
[----:B------:R-:W-:Y:S01]  /*3510*/  F2FP.BF16.PACK_AB R55, R65, R56 ;  /* 0x000000384137723e */ /* 0x000fe200000010ff */
[----:B--2---:R-:W-:Y:S04]  /*3520*/  STS.U16 [R23], R0 ;  /* 0x0000000017007388 */ /* 0x004fe80000000400 */
[----:B---3--:R-:W-:Y:S04]  /*3530*/  STS.U16 [R23+0x40], R4 ;  /* 0x0000400417007388 */ /* 0x008fe80000000400 */
[----:B----4-:R-:W-:Y:S04]  /*3540*/  STS.U16 [R23+0x80], R14 ;  /* 0x0000800e17007388 */ /* 0x010fe80000000400 */
[----:B-----5:R0:W-:Y:S01]  /*3550*/  STS.U16 [R23+0xc0], R16 ;  /* 0x0000c01017007388 */ /* 0x0201e20000000400 */
[----:B------:R-:W-:-:S06]  /*3560*/  NOP ;  /* 0x0000000000007918 */ /* 0x000fcc0000000000 */
[----:B------:R-:W1:Y:S01]  /*3570*/  LDS.64 R18, [R38.X8] ;  /* 0x0000000026127984 */ /* 0x000e620000008a00 */
[----:B0-----:R-:W-:-:S03]  /*3580*/  IMAD R16, R43, c[0x0][0x2d8], RZ ;  /* 0x0000b6002b107a24 */ /* 0x001fc600078e02ff */
[----:B------:R-:W-:Y:S01]  /*3590*/  BAR.SYNC.DEFER_BLOCKING 0x0 ;  /* 0x0000000000007b1d */ /* 0x000fe20000010000 */
[----:B------:R-:W-:-:S05]  /*35a0*/  IMAD R61, R45, c[0x0][0x2dc], R16 ;  /* 0x0000b7002d3d7a24 */ /* 0x000fca00078e0210 */
[----:B------:R0:W-:Y:S01]  /*35b0*/  STS.64 [R38.X8], R54 ;  /* 0x0000003626007388 */ /* 0x0001e20000008a00 */
[----:B------:R-:W-:-:S06]  /*35c0*/  NOP ;  /* 0x0000000000007918 */ /* 0x000fcc0000000000 */
[----:B------:R-:W-:Y:S04]  /*35d0*/  LDS.U16 R17, [R23] ;  /* 0x0000000017117984 */ /* 0x000fe80000000400 */
[----:B------:R-:W-:Y:S01]  /*35e0*/  LDS.U16 R49, [R23+0x80] ;  /* 0x0000800017317984 */ /* 0x000fe20000000400 */
[----:B-1----:R-:W-:Y:S01]  /*35f0*/  PRMT R3, RZ, 0x5410, R18 ;  /* 0x00005410ff037816 */ /* 0x002fe20000000012 */
[----:B0-----:R-:W-:Y:S02]  /*3600*/  IMAD R55, R47, c[0x0][0x2e0], RZ ;  /* 0x0000b8002f377a24 */ /* 0x001fe400078e02ff */
[----:B------:R-:W-:Y:S02]  /*3610*/  LDS.U16 R51, [R23+0xc0] ;  /* 0x0000c00017337984 */ /* 0x000fe40000000400 */
[----:B------:R-:W-:Y:S01]  /*3620*/  FADD.FTZ R5, R3, R44 ;  /* 0x0000002c03057221 */ /* 0x000fe20000010000 */
[----:B------:R-:W-:Y:S01]  /*3630*/  PRMT R3, RZ, 0x7610, R18 ;  /* 0x00007610ff037816 */ /* 0x000fe20000000012 */
[----:B------:R-:W-:-:S03]  /*3640*/  IMAD R18, R48, c[0x0][0x2e4], R55 ;  /* 0x0000b90030127a24 */ /* 0x000fc600078e0237 */
[----:B------:R-:W-:Y:S01]  /*3650*/  FSETP.GTU.FTZ.AND P2, PT, R5, 20, PT ;  /* 0x41a000000500780b */ /* 0x000fe20003f5c000 */
[----:B------:R-:W-:Y:S01]  /*3660*/  FADD.FTZ R2, R3, R44 ;  /* 0x0000002c03027221 */ /* 0x000fe20000010000 */
[----:B------:R-:W-:-:S04]  /*3670*/  PRMT R3, RZ, 0x5410, R19 ;  /* 0x00005410ff037816 */ /* 0x000fc80000000013 */
[----:B------:R-:W-:Y:S01]  /*3680*/  FSETP.GTU.FTZ.AND P3, PT, R2, 20, PT ;  /* 0x41a000000200780b */ /* 0x000fe20003f7c000 */
[--C-:B------:R-:W-:Y:S01]  /*3690*/  FADD.FTZ R14, R3, R44.reuse ;  /* 0x0000002c030e7221 */ /* 0x100fe20000010000 */
[----:B------:R-:W-:Y:S02]  /*36a0*/  PRMT R3, RZ, 0x7610, R19 ;  /* 0x00007610ff037816 */ /* 0x000fe40000000013 */
[----:B------:R-:W-:Y:S02]  /*36b0*/  LDS.U16 R19, [R23+0x40] ;  /* 0x0000400017137984 */ /* 0x000fe40000000400 */
[----:B------:R-:W-:Y:S01]  /*36c0*/  FSETP.GTU.FTZ.AND P4, PT, R14, 20, PT ;  /* 0x41a000000e00780b */ /* 0x000fe20003f9c000 */
[----:B------:R-:W-:Y:S01]  /*36d0*/  FADD.FTZ R15, R3, R44 ;  /* 0x0000002c030f7221 */ /* 0x000fe20000010000 */
[----:B------:R-:W-:Y:S01]  /*36e0*/  @!P1 STS [0x100], R58 ;  /* 0x0001003aff009388 */ /* 0x000fe20000000800 */
[----:B------:R-:W-:-:S03]  /*36f0*/  @!P2 FMUL.FTZ R0, R5, -1.4426950216293334961 ;  /* 0xbfb8aa3b0500a820 */ /* 0x000fc60000410000 */
[----:B------:R-:W-:Y:S01]  /*3700*/  BAR.SYNC.DEFER_BLOCKING 0x0 ;  /* 0x0000000000007b1d */ /* 0x000fe20000010000 */
[----:B------:R-:W-:Y:S01]  /*3710*/  FSETP.GTU.FTZ.AND P0, PT, R15, 20, PT ;  /* 0x41a000000f00780b */ /* 0x000fe20003f1c000 */
[----:B------:R-:W-:-:S04]  /*3720*/  @!P3 FMUL.FTZ R2, R2, -1.4426950216293334961 ;  /* 0xbfb8aa3b0202b820 */ /* 0x000fc80000410000 */
[----:B------:R-:W0:Y:S01]  /*3730*/  @!P3 MUFU.EX2 R4, R2 ;  /* 0x000000020004b308 */ /* 0x000e220000000800 */
[----:B------:R-:W-:-:S07]  /*3740*/  @!P4 FMUL.FTZ R3, R14, -1.4426950216293334961 ;  /* 0xbfb8aa3b0e03c820 */ /* 0x000fce0000410000 */
[----:B------:R-:W-:Y:S01]  /*3750*/  @!P0 FMUL.FTZ R14, R15, -1.4426950216293334961 ;  /* 0xbfb8aa3b0f0e8820 */ /* 0x000fe20000410000 */
[----:B------:R1:W2:Y:S01]  /*3760*/  @!P4 MUFU.EX2 R5, R3 ;  /* 0x000000030005c308 */ /* 0x0002a20000000800 */
[----:B0-----:R-:W-:-:S07]  /*3770*/  @!P3 FADD.FTZ R4, R4, 1 ;  /* 0x3f8000000404b421 */ /* 0x001fce0000010000 */
[----:B------:R-:W0:Y:S01]  /*3780*/  @!P2 MUFU.EX2 R0, R0 ;  /* 0x000000000000a308 */ /* 0x000e220000000800 */
[----:B------:R-:W3:Y:S01]  /*3790*/  LDS R15, [0x100] ;  /* 0x00010000ff0f7984 */ /* 0x000ee20000000800 */
[----:B-1----:R-:W-:-:S04]  /*37a0*/  IMAD.WIDE.U32 R2, R45, c[0x0][0x2d8], RZ ;  /* 0x0000b6002d027a25 */ /* 0x002fc800078e00ff */
[----:B------:R-:W-:Y:S02]  /*37b0*/  IMAD.IADD R3, R3, 0x1, R61 ;  /* 0x0000000103037824 */ /* 0x000fe400078e023d */
[----:B------:R-:W1:Y:S01]  /*37c0*/  @!P0 MUFU.EX2 R14, R14 ;  /* 0x0000000e000e8308 */ /* 0x000e620000000800 */
[----:B--2---:R-:W-:Y:S02]  /*37d0*/  @!P4 FADD.FTZ R5, R5, 1 ;  /* 0x3f8000000505c421 */ /* 0x004fe40000010000 */
[----:B------:R-:W-:-:S05]  /*37e0*/  IMAD.WIDE.U32 R2, R48, c[0x0][0x2e0], R2 ;  /* 0x0000b80030027a25 */ /* 0x000fca00078e0002 */
[----:B------:R-:W-:Y:S01]  /*37f0*/  IADD3 R55, P5, R22, R2, RZ ;  /* 0x0000000216377210 */ /* 0x000fe20007fbe0ff */
[----:B0-----:R-:W-:Y:S01]  /*3800*/  @!P2 FADD.FTZ R0, R0, 1 ;  /* 0x3f8000000000a421 */ /* 0x001fe20000010000 */
[----:B------:R-:W0:Y:S02]  /*3810*/  @!P3 MUFU.RCP R4, R4 ;  /* 0x000000040004b308 */ /* 0x000e240000001000 */
[----:B------:R-:W-:Y:S02]  /*3820*/  IADD3.X R18, R21, R18, R3, P5, !PT ;  /* 0x0000001215127210 */ /* 0x000fe40002ffe403 */
[----:B------:R-:W-:Y:S01]  /*3830*/  IADD3 R20, P5, R25, -0xc0, RZ ;  /* 0xffffff4019147810 */ /* 0x000fe20007fbe0ff */
[----:B-1----:R-:W-:-:S03]  /*3840*/  @!P0 FADD.FTZ R14, R14, 1 ;  /* 0x3f8000000e0e8421 */ /* 0x002fc60000010000 */
[----:B------:R1:W2:Y:S01]  /*3850*/  @!P2 MUFU.RCP R53, R0 ;  /* 0x000000000035a308 */ /* 0x0002a20000001000 */
[----:B------:R-:W-:-:S07]  /*3860*/  IADD3.X R24, R24, -0x1, RZ, P5, !PT ;  /* 0xffffffff18187810 */ /* 0x000fce0002ffe4ff */
[----:B------:R-:W4:Y:S01]  /*3870*/  @!P4 MUFU.RCP R16, R5 ;  /* 0x000000050010c308 */ /* 0x000f220000001000 */
[----:B-1----:R-:W-:Y:S01]  /*3880*/  IADD3 R0, P6, R20, c[0x0][0x330], RZ ;  /* 0x0000cc0014007a10 */ /* 0x002fe20007fde0ff */
[----:B0-----:R-:W-:-:S03]  /*3890*/  @!P3 FMUL.FTZ R59, R59, R4 ;  /* 0x000000043b3bb220 */ /* 0x001fc60000410000 */
[----:B------:R-:W-:Y:S02]  /*38a0*/  IADD3.X R2, R24, c[0x0][0x334], RZ, P6, !PT ;  /* 0x0000cd0018027a10 */ /* 0x000fe400037fe4ff */
[----:B---3--:R-:W-:Y:S01]  /*38b0*/  ISETP.GE.AND P5, PT, R31, R15, PT ;  /* 0x0000000f1f00720c */ /* 0x008fe20003fa6270 */
[----:B------:R0:W1:Y:S01]  /*38c0*/  @!P0 MUFU.RCP R3, R14 ;  /* 0x0000000e00038308 */ /* 0x0000620000001000 */
[----:B--2---:R-:W-:Y:S01]  /*38d0*/  @!P2 FMUL.FTZ R52, R52, R53 ;  /* 0x000000353434a220 */ /* 0x004fe20000410000 */
[-C--:B------:R-:W-:Y:S02]  /*38e0*/  ISETP.GE.AND P3, PT, R27, R15.reuse, PT ;  /* 0x0000000f1b00720c */ /* 0x080fe40003f66270 */
[-C--:B------:R-:W-:Y:S01]  /*38f0*/  ISETP.GE.AND P2, PT, R26, R15.reuse, PT ;  /* 0x0000000f1a00720c */ /* 0x080fe20003f46270 */
[----:B----4-:R-:W-:Y:S01]  /*3900*/  @!P4 FMUL.FTZ R57, R57, R16 ;  /* 0x000000103939c220 */ /* 0x010fe20000410000 */
[----:B0-----:R-:W-:Y:S02]  /*3910*/  LEA R14, P6, R55, R0, 0x1 ;  /* 0x00000000370e7211 */ /* 0x001fe400078c08ff */
[----:B------:R-:W-:-:S02]  /*3920*/  ISETP.GE.AND P4, PT, R28, R15, PT ;  /* 0x0000000f1c00720c */ /* 0x000fc40003f86270 */
[----:B------:R-:W-:Y:S01]  /*3930*/  LEA.HI.X R15, R55, R2, R18, 0x1, P6 ;  /* 0x00000002370f7211 */ /* 0x000fe200030f0c12 */
[----:B-1----:R-:W-:Y:S01]  /*3940*/  @!P0 FMUL.FTZ R50, R50, R3 ;  /* 0x0000000332328220 */ /* 0x002fe20000410000 */
        /* <DEDUP_REMOVED lines=12> */
.L_x_7991:
[----:B------:R-:W-:Y:S05]  /*3a10*/  BSYNC B0 ;  /* 0x0000000000007941 */ /* 0x000fea0003800000 */
.L_x_7990:
[----:B------:R1:W-:Y:S01]  /*3a20*/  @!P4 STG.E.U16 [R14.64], R19 ;  /* 0x000000130e00c986 */ /* 0x0003e2000c101506 */
[----:B------:R-:W-:Y:S01]  /*3a30*/  F2FP.BF16.PACK_AB R2, R59, R52 ;  /* 0x000000343b02723e */ /* 0x000fe200000010ff */
[----:B------:R-:W-:Y:S01]  /*3a40*/  FADD.FTZ R52, R52, R41 ;  /* 0x0000002934347221 */ /* 0x000fe20000010000 */
[----:B------:R-:W-:Y:S01]  /*3a50*/  F2FP.BF16.PACK_AB R3, R50, R57 ;  /* 0x000000393203723e */ /* 0x000fe200000010ff */
[----:B------:R-:W-:Y:S01]  /*3a60*/  @!P3 STG.E.U16 [R14.64+0x40], R49 ;  /* 0x000040310e00b986 */ /* 0x000fe2000c101506 */
[----:B0-----:R-:W-:Y:S01]  /*3a70*/  IMAD R4, R43, c[0x0][0x2f8], RZ ;  /* 0x0000be002b047a24 */ /* 0x001fe200078e02ff */
[----:B------:R-:W-:Y:S01]  /*3a80*/  BSSY B0, `(.L_x_7992) ;  /* 0x000001f000007945 */ /* 0x000fe20003800000 */
[----:B------:R-:W-:Y:S01]  /*3a90*/  FADD.FTZ R52, R52, R59 ;  /* 0x0000003b34347221 */ /* 0x000fe20000010000 */
[----:B------:R-:W-:Y:S03]  /*3aa0*/  @!P2 STG.E.U16 [R14.64+0x80], R51 ;  /* 0x000080330e00a986 */ /* 0x000fe6000c101506 */
[----:B------:R-:W-:Y:S01]  /*3ab0*/  FADD.FTZ R41, R52, R57 ;  /* 0x0000003934297221 */ /* 0x000fe20000010000 */
[----:B------:R-:W-:Y:S01]  /*3ac0*/  BAR.SYNC.DEFER_BLOCKING 0x0 ;  /* 0x0000000000007b1d */ /* 0x000fe20000010000 */
[----:B-1----:R-:W-:-:S02]  /*3ad0*/  IMAD R19, R45, c[0x0][0x2fc], R4 ;  /* 0x0000bf002d137a24 */ /* 0x002fc400078e0204 */
        /* <DEDUP_REMOVED lines=25> */
.L_x_7993:
[----:B------:R-:W-:Y:S05]  /*3c70*/  BSYNC B0 ;  /* 0x0000000000007941 */ /* 0x000fea0003800000 */
.L_x_7992:
        /* <DEDUP_REMOVED lines=27> */
.L_x_7970:
        /* <DEDUP_REMOVED lines=24> */
.L_x_7996:
[----:B0-----:R-:W-:Y:S05]  /*3fb0*/  BSYNC B0 ;  /* 0x0000000000007941 */ /* 0x001fea0003800000 */
.L_x_7995:
        /* <DEDUP_REMOVED lines=23> */
.L_x_7998:
[----:B------:R-:W1:Y:S02]  /*4130*/  S2R R19, SR_TID.X ;  /* 0x0000000000137919 */ /* 0x000e640000002100 */
.L_x_7999:
[----:B0-----:R-:W-:Y:S05]  /*4140*/  BSYNC B0 ;  /* 0x0000000000007941 */ /* 0x001fea0003800000 */
.L_x_7997:
        /* <DEDUP_REMOVED lines=22> */
.L_x_8000:
        /* <DEDUP_REMOVED lines=55> */
.L_x_8001:
        /* <DEDUP_REMOVED lines=14> */
.L_x_9135:


//--------------------- .text._Z25selective_scan_bwd_kernelI32Selective_Scan_bwd_kernel_traitsILi32ELi4ELb0ELb0ELb1ELb0ELb0EN3c108BFloat16EfEEv12SSMParamsBwd --------------------------
	.section	.text._Z25selective_scan_bwd_kernelI32Selective_Scan_bwd_kernel_traitsILi32ELi4ELb0ELb0ELb1ELb0ELb0EN3c108BFloat16EfEEv12SSMParamsBwd,"ax",@progbits
	.sectioninfo	@"SHI_REGISTERS=128"
	.align	128
        .global         _Z25selective_scan_bwd_kernelI32Selective_Scan_bwd_kernel_traitsILi32ELi4ELb0ELb0ELb1ELb0ELb0EN3c108BFloat16EfEEv12SSMParamsBwd
        .type           _Z25selective_scan_bwd_kernelI32Selective_Scan_bwd_kernel_traitsILi32ELi4ELb0ELb0ELb1ELb0ELb0EN3c108BFloat16EfEEv12SSMParamsBwd,@function
        .size           _Z25selective_scan_bwd_kernelI32Selective_Scan_bwd_kernel_traitsILi32ELi4ELb0ELb0ELb1ELb0ELb0EN3c108BFloat16EfEEv12SSMParamsBwd,(.L_x_9136 - _Z25selective_scan_bwd_kernelI32Selective_Scan_bwd_kernel_traitsILi32ELi4ELb0ELb0ELb1ELb0ELb0EN3c108BFloat16EfEEv12SSMParamsBwd)
        .other          _Z25selective_scan_bwd_kernelI32Selective_Scan_bwd_kernel_traitsILi32ELi4ELb0ELb0ELb1ELb0ELb0EN3c108BFloat16EfEEv12SSMParamsBwd,@"STO_CUDA_ENTRY STV_DEFAULT"
_Z25selective_scan_bwd_kernelI32Selective_Scan_bwd_kernel_traitsILi32ELi4ELb0ELb0ELb1ELb0ELb0EN3c108BFloat16EfEEv12SSMParamsBwd:
.text._Z25selective_scan_bwd_kernelI32Selective_Scan_bwd_kernel_traitsILi32ELi4ELb0ELb0ELb1ELb0ELb0EN3c108BFloat16EfEEv12SSMParamsBwd:
        /* <DEDUP_REMOVED lines=9> */
[----:B------:R-:W-:Y:S01]  /*0090*/  HFMA2.MMA R4, -RZ, RZ, 0, 0 ;  /* 0x00000000ff047435 */ /* 0x000fe200000001ff */
[----:B------:R-:W-:-:S03]  /*00a0*/  ISETP.NE.AND.EX P1, PT, RZ, c[0x0][0x254], PT, P1 ;  /* 0x00009500ff007a0c */ /* 0x000fc60003f25310 */
        /* <DEDUP_REMOVED lines=9> */
[----:B------:R2:W3:Y:S01]  /*0140*/  F2I.FTZ.U32.TRUNC.NTZ R11, R10 ;  /* 0x0000000a000b7305 */ /* 0x0004e2000021f000 */
[----:B------:R4:W5:Y:S01]  /*0150*/  @P1 LDG.E R4, [R8.64] ;  /* 0x0000000408041981 */ /* 0x000962000c1e1900 */
[----:B------:R-:W-:Y:S01]  /*0160*/  LOP3.LUT R16, R0, c[0x0][0x178], RZ, 0x3c, !PT ;  /* 0x00005e0000107a12 */ /* 0x000fe200078e3cff */
[----:B------:R-:W-:Y:S01]  /*0170*/  IMAD.MOV.U32 R17, RZ, RZ, c[0x0][0x174] ;  /* 0x00005d00ff117624 */ /* 0x000fe200078e00ff */
[----:B------:R-:W-:Y:S01]  /*0180*/  CS2R R68, SRZ ;  /* 0x0000000000447805 */ /* 0x000fe2000001ff00 */
[----:B------:R-:W-:Y:S01]  /*0190*/  IMAD R19, R3, c[0x0][0x1d8], RZ ;  /* 0x0000760003137a24 */ /* 0x000fe200078e02ff */
[----:B------:R-:W-:Y:S01]  /*01a0*/  ISETP.GE.AND P2, PT, R16, RZ, PT ;  /* 0x000000ff1000720c */ /* 0x000fe20003f46270 */
[----:B------:R-:W-:Y:S01]  /*01b0*/  CS2R R66, SRZ ;  /* 0x0000000000427805 */ /* 0x000fe2000001ff00 */
[----:B-1----:R-:W-:Y:S01]  /*01c0*/  IABS R6, R0 ;  /* 0x0000000000067213 */ /* 0x002fe20000000000 */
[----:B--2---:R-:W-:Y:S01]  /*01d0*/  HFMA2.MMA R10, -RZ, RZ, 0, 0 ;  /* 0x00000000ff0a7435 */ /* 0x004fe200000001ff */
[----:B------:R-:W-:Y:S01]  /*01e0*/  ISETP.GE.AND P3, PT, R17, 0x1, PT ;  /* 0x000000011100780c */ /* 0x000fe20003f66270 */
[----:B------:R-:W-:Y:S01]  /*01f0*/  IMAD R19, R0, c[0x0][0x1dc], R19 ;  /* 0x0000770000137a24 */ /* 0x000fe200078e0213 */
[----:B0-----:R-:W-:Y:S01]  /*0200*/  SHF.R.S32.HI R84, RZ, 0x1f, R5 ;  /* 0x0000001fff547819 */ /* 0x001fe20000011405 */
[----:B---3--:R-:W-:-:S04]  /*0210*/  IMAD.MOV R14, RZ, RZ, -R11 ;  /* 0x000000ffff0e7224 */ /* 0x008fc800078e0a0b */
[----:B----4-:R-:W-:Y:S02]  /*0220*/  IMAD R8, R84, c[0x0][0x1d0], RZ ;  /* 0x0000740054087a24 */ /* 0x010fe400078e02ff */
[----:B------:R-:W-:Y:S02]  /*0230*/  IMAD R7, R14, R15, RZ ;  /* 0x0000000f0e077224 */ /* 0x000fe400078e02ff */
[----:B------:R-:W-:Y:S02]  /*0240*/  IMAD R16, R84, c[0x0][0x278], RZ ;  /* 0x00009e0054107a24 */ /* 0x000fe400078e02ff */
[----:B------:R-:W-:-:S04]  /*0250*/  IMAD.HI.U32 R11, R11, R7, R10 ;  /* 0x000000070b0b7227 */ /* 0x000fc800078e000a */
        /* <DEDUP_REMOVED lines=10> */
[----:B------:R-:W-:-:S04]  /*0300*/  IMAD.WIDE.U32 R6, R0, c[0x0][0x1d8], R6 ;  /* 0x0000760000067a25 */ /* 0x000fc800078e0006 */
[----:B------:R-:W-:Y:S02]  /*0310*/  IMAD.IADD R9, R9, 0x1, R13 ;  /* 0x0000000109097824 */ /* 0x000fe400078e020d */
[-C--:B------:R-:W-:Y:S01]  /*0320*/  @!P1 IADD3 R12, R12, -R15.reuse, RZ ;  /* 0x8000000f0c0c9210 */ /* 0x080fe20007ffe0ff */
[C---:B------:R-:W-:Y:S01]  /*0330*/  IMAD.WIDE.U32 R10, R5.reuse, c[0x0][0x278], RZ ;  /* 0x00009e00050a7a25 */ /* 0x040fe200078e00ff */
[----:B------:R-:W-:Y:S02]  /*0340*/  @!P1 IADD3 R14, R14, 0x1, RZ ;  /* 0x000000010e0e9810 */ /* 0x000fe40007ffe0ff */
[----:B------:R-:W-:Y:S01]  /*0350*/  ISETP.GE.U32.AND P0, PT, R12, R15, PT ;  /* 0x0000000f0c00720c */ /* 0x000fe20003f06070 */
[----:B------:R-:W-:Y:S01]  /*0360*/  IMAD R13, R5, c[0x0][0x27c], R16 ;  /* 0x00009f00050d7a24 */ /* 0x000fe200078e0210 */
[----:B------:R-:W-:Y:S01]  /*0370*/  LEA R15, R17, 0xffffff80, 0x7 ;  /* 0xffffff80110f7811 */ /* 0x000fe200078e38ff */
[----:B------:R-:W-:Y:S01]  /*0380*/  IMAD R16, R84, c[0x0][0x1b0], RZ ;  /* 0x00006c0054107a24 */ /* 0x000fe200078e02ff */
[----:B------:R-:W-:Y:S01]  /*0390*/  ISETP.NE.AND P1, PT, RZ, c[0x0][0x178], PT ;  /* 0x00005e00ff007a0c */ /* 0x000fe20003f25270 */
[----:B------:R-:W-:Y:S01]  /*03a0*/  IMAD.WIDE.U32 R8, R0, c[0x0][0x1e8], R8 ;  /* 0x00007a0000087a25 */ /* 0x000fe200078e0008 */
[----:B------:R-:W-:-:S02]  /*03b0*/  SHF.R.S32.HI R17, RZ, 0x1f, R15 ;  /* 0x0000001fff117819 */ /* 0x000fc4000001140f */
[----:B------:R-:W-:Y:S01]  /*03c0*/  IADD3 R22, P4, R15, R6, RZ ;  /* 0x000000060f167210 */ /* 0x000fe20007f9e0ff */
[----:B------:R-:W-:Y:S01]  /*03d0*/  IMAD R21, R5, c[0x0][0x1b4], R16 ;  /* 0x00006d0005157a24 */ /* 0x000fe200078e0210 */
[----:B------:R-:W-:Y:S01]  /*03e0*/  IADD3 R11, R11, R13, RZ ;  /* 0x0000000d0b0b7210 */ /* 0x000fe20007ffe0ff */
[----:B------:R-:W-:Y:S01]  /*03f0*/  IMAD.WIDE.U32 R12, R5, c[0x0][0x1b0], RZ ;  /* 0x00006c00050c7a25 */ /* 0x000fe200078e00ff */
[----:B------:R-:W-:Y:S02]  /*0400*/  IADD3.X R7, R17, R7, R19, P4, !PT ;  /* 0x0000000711077210 */ /* 0x000fe400027fe413 */
[----:B------:R-:W-:Y:S01]  /*0410*/  @P0 IADD3 R14, R14, 0x1, RZ ;  /* 0x000000010e0e0810 */ /* 0x000fe20007ffe0ff */
[----:B------:R-:W-:Y:S01]  /*0420*/  IMAD R19, R3, c[0x0][0x1e8], RZ ;  /* 0x00007a0003137a24 */ /* 0x000fe200078e02ff */
[----:B------:R-:W-:Y:S01]  /*0430*/  IADD3 R20, P0, R15, R8, RZ ;  /* 0x000000080f147210 */ /* 0x000fe20007f1e0ff */
[----:B------:R-:W-:Y:S01]  /*0440*/  IMAD.IADD R13, R13, 0x1, R21 ;  /* 0x000000010d0d7824 */ /* 0x000fe200078e0215 */
[----:B------:R-:W-:Y:S01]  /*0450*/  MOV R6, R14 ;  /* 0x0000000e00067202 */ /* 0x000fe20000000f00 */
[----:B------:R-:W-:-:S02]  /*0460*/  IMAD R21, R3, c[0x0][0x280], RZ ;  /* 0x0000a00003157a24 */ /* 0x000fc400078e02ff */
        /* <DEDUP_REMOVED lines=8> */
[----:B------:R-:W-:Y:S02]  /*04f0*/  ISETP.NE.U32.AND P0, PT, RZ, c[0x0][0x260], PT ;  /* 0x00009800ff007a0c */ /* 0x000fe40003f05070 */
[----:B------:R-:W-:-:S02]  /*0500*/  LEA R21, P1, R22, c[0x0][0x240], 0x1 ;  /* 0x0000900016157a11 */ /* 0x000fc400078208ff */
[----:B------:R-:W-:Y:S02]  /*0510*/  SHF.R.S32.HI R85, RZ, 0x1f, R6 ;  /* 0x0000001fff557819 */ /* 0x000fe40000011406 */
[----:B------:R-:W-:Y:S02]  /*0520*/  IADD3.X R11, R17, R11, R8, P2, !PT ;  /* 0x0000000b110b7210 */ /* 0x000fe400017fe408 */
[----:B------:R-:W-:Y:S02]  /*0530*/  LEA R19, P2, R20, c[0x0][0x248], 0x1 ;  /* 0x0000920014137a11 */ /* 0x000fe400078408ff */
[----:B------:R-:W-:Y:S02]  /*0540*/  ISETP.NE.AND.EX P0, PT, RZ, c[0x0][0x264], PT, P0 ;  /* 0x00009900ff007a0c */ /* 0x000fe40003f05300 */
[----:B------:R-:W-:Y:S01]  /*0550*/  LEA.HI.X R22, R22, c[0x0][0x244], R7, 0x1, P1 ;  /* 0x0000910016167a11 */ /* 0x000fe200008f0c07 */
[----:B------:R-:W-:Y:S01]  /*0560*/  IMAD R7, R85, c[0x0][0x1c8], RZ ;  /* 0x0000720055077a24 */ /* 0x000fe200078e02ff */
[----:B------:R-:W-:-:S02]  /*0570*/  LEA.HI.X R20, R20, c[0x0][0x24c], R9, 0x1, P2 ;  /* 0x0000930014147a11 */ /* 0x000fc400010f0c09 */
[----:B------:R-:W-:Y:S01]  /*0580*/  ISETP.NE.U32.AND P1, PT, RZ, c[0x0][0x328], PT ;  /* 0x0000ca00ff007a0c */ /* 0x000fe20003f25070 */
[----:B------:R-:W-:Y:S01]  /*0590*/  IMAD R7, R6, c[0x0][0x1cc], R7 ;  /* 0x0000730006077a24 */ /* 0x000fe200078e0207 */
[----:B------:R-:W-:Y:S02]  /*05a0*/  ISETP.NE.U32.AND P2, PT, RZ, c[0x0][0x348], PT ;  /* 0x0000d200ff007a0c */ /* 0x000fe40003f45070 */
[----:B------:R-:W-:Y:S02]  /*05b0*/  ISETP.NE.AND.EX P1, PT, RZ, c[0x0][0x32c], PT, P1 ;  /* 0x0000cb00ff007a0c */ /* 0x000fe40003f25310 */
[----:B------:R-:W-:Y:S02]  /*05c0*/  ISETP.NE.AND.EX P2, PT, RZ, c[0x0][0x34c], PT, P2 ;  /* 0x0000d300ff007a0c */ /* 0x000fe40003f45320 */
[----:B------:R-:W-:Y:S01]  /*05d0*/  IADD3 R8, R13, R7, RZ ;  /* 0x000000070d087210 */ /* 0x000fe20007ffe0ff */
[----:B------:R-:W-:Y:S01]  /*05e0*/  @P0 IMAD R7, R5, c[0x0][0x164], R0 ;  /* 0x0000590005070a24 */ /* 0x000fe200078e0200 */
[----:B------:R-:W-:-:S02]  /*05f0*/  IADD3 R15, P5, R15, R12, RZ ;  /* 0x0000000c0f0f7210 */ /* 0x000fc40007fbe0ff */
[C---:B------:R-:W-:Y:S01]  /*0600*/  LEA R14, P4, R18.reuse, c[0x0][0x308], 0x1 ;  /* 0x0000c200120e7a11 */ /* 0x040fe200078808ff */
[----:B------:R-:W-:Y:S01]  /*0610*/  @P0 IMAD R7, R7, c[0x0][0x174], RZ ;  /* 0x00005d0007070a24 */ /* 0x000fe200078e02ff */
[----:B------:R-:W-:Y:S01]  /*0620*/  LEA R16, P6, R15, c[0x0][0x230], 0x1 ;  /* 0x00008c000f107a11 */ /* 0x000fe200078c08ff */
[----:B------:R-:W-:Y:S01]  /*0630*/  IMAD.X R8, R17, 0x1, R8, P5 ;  /* 0x0000000111087824 */ /* 0x000fe200028e0608 */
[----:B------:R-:W-:Y:S01]  /*0640*/  @P0 MOV R70, 0x8 ;  /* 0x0000000800460802 */ /* 0x000fe20000000f00 */
[----:B------:R-:W-:Y:S01]  /*0650*/  @P0 IMAD R7, R7, c[0x0][0x16c], RZ ;  /* 0x00005b0007070a24 */ /* 0x000fe200078e02ff */
[----:B------:R-:W-:Y:S02]  /*0660*/  LEA.HI.X R18, R18, c[0x0][0x30c], R11, 0x1, P4 ;  /* 0x0000c30012127a11 */ /* 0x000fe400020f0c0b */
[C---:B------:R-:W-:Y:S01]  /*0670*/  @P1 LEA R68, P4, R0.reuse, c[0x0][0x328], 0x2 ;  /* 0x0000ca0000441a11 */ /* 0x040fe200078810ff */
[----:B------:R-:W-:Y:S01]  /*0680*/  @P0 IMAD.WIDE R70, R7, R70, c[0x0][0x260] ;  /* 0x0000980007460625 */ /* 0x000fe200078e0246 */
[C---:B------:R-:W-:Y:S01]  /*0690*/  @P2 LEA R66, P5, R0.reuse, c[0x0][0x348], 0x2 ;  /* 0x0000d20000422a11 */ /* 0x040fe200078a10ff */
[----:B------:R-:W-:Y:S01]  /*06a0*/  @!P0 CS2R R70, SRZ ;  /* 0x0000000000468805 */ /* 0x000fe2000001ff00 */
[----:B------:R-:W-:Y:S01]  /*06b0*/  LEA.HI.X R17, R15, c[0x0][0x234], R8, 0x1, P6 ;  /* 0x00008d000f117a11 */ /* 0x000fe200030f0c08 */
[----:B------:R-:W-:Y:S01]  /*06c0*/  HFMA2.MMA R8, -RZ, RZ, 0, 0 ;  /* 0x00000000ff087435 */ /* 0x000fe200000001ff */
[C-C-:B------:R-:W-:Y:S01]  /*06d0*/  @P1 LEA.HI.X R69, R0.reuse, c[0x0][0x32c], R3.reuse, 0x2, P4 ;  /* 0x0000cb0000451a11 */ /* 0x140fe200020f1403 */
[----:B------:R-:W-:Y:S01]  /*06e0*/  IMAD.MOV.U32 R7, RZ, RZ, RZ ;  /* 0x000000ffff077224 */ /* 0x000fe200078e00ff */
[----:B------:R-:W-:Y:S01]  /*06f0*/  @P2 LEA.HI.X R67, R0, c[0x0][0x34c], R3, 0x2, P5 ;  /* 0x0000d30000432a11 */ /* 0x000fe200028f1403 */
[----:B------:R-:W-:Y:S05]  /*0700*/  @!P3 BRA `(.L_x_8002) ;  /* 0x000026800000b947 */ /* 0x000fea0003800000 */
[----:B------:R-:W0:Y:S01]  /*0710*/  S2R R10, SR_TID.X ;  /* 0x00000000000a7919 */ /* 0x000e220000002100 */
[----:B------:R-:W-:Y:S01]  /*0720*/  IMAD R8, R84, c[0x0][0x2b8], RZ ;  /* 0x0000ae0054087a24 */ /* 0x000fe200078e02ff */
[----:B------:R-:W-:Y:S01]  /*0730*/  MOV R12, R19 ;  /* 0x00000013000c7202 */ /* 0x000fe20000000f00 */
[----:B------:R-:W-:Y:S01]  /*0740*/  IMAD.MOV.U32 R11, RZ, RZ, RZ ;  /* 0x000000ffff0b7224 */ /* 0x000fe200078e00ff */
[----:B------:R-:W1:Y:S01]  /*0750*/  S2R R19, SR_LANEID ;  /* 0x0000000000137919 */ /* 0x000e620000000000 */
[----:B------:R-:W-:Y:S01]  /*0760*/  IMAD R7, R5, c[0x0][0x2bc], R8 ;  /* 0x0000af0005077a24 */ /* 0x000fe200078e0208 */
[----:B------:R-:W-:Y:S01]  /*0770*/  MOV R15, R18 ;  /* 0x00000012000f7202 */ /* 0x000fe20000000f00 */
[----:B------:R-:W-:-:S02]  /*0780*/  IMAD R23, R3, c[0x0][0x198], RZ ;  /* 0x0000660003177a24 */ /* 0x000fc400078e02ff */
[----:B------:R-:W-:-:S04]  /*0790*/  IMAD.WIDE.U32 R64, R0, c[0x0][0x180], RZ ;  /* 0x0000600000407a25 */ /* 0x000fc800078e00ff */
[----:B------:R-:W-:-:S04]  /*07a0*/  IMAD.WIDE.U32 R62, R0, c[0x0][0x198], RZ ;  /* 0x00006600003e7a25 */ /* 0x000fc800078e00ff */
[----:B------:R-:W-:Y:S02]  /*07b0*/  IMAD R23, R0, c[0x0][0x19c], R23 ;  /* 0x0000670000177a24 */ /* 0x000fe400078e0217 */
[----:B------:R-:W-:Y:S01]  /*07c0*/  IMAD.MOV.U32 R13, RZ, RZ, R20 ;  /* 0x000000ffff0d7224 */ /* 0x000fe200078e0014 */
[----:B------:R-:W-:Y:S01]  /*07d0*/  MOV R20, RZ ;  /* 0x000000ff00147202 */ /* 0x000fe20000000f00 */
[----:B------:R-:W-:Y:S02]  /*07e0*/  IMAD.MOV.U32 R18, RZ, RZ, c[0x0][0x174] ;  /* 0x00005d00ff127624 */ /* 0x000fe400078e00ff */
[----:B------:R-:W-:Y:S01]  /*07f0*/  IMAD.IADD R23, R63, 0x1, R23 ;  /* 0x000000013f177824 */ /* 0x000fe200078e0217 */
[----:B0-----:R-:W-:Y:S01]  /*0800*/  LOP3.LUT R86, R10, 0x1f, RZ, 0xc0, !PT ;  /* 0x0000001f0a567812 */ /* 0x001fe200078ec0ff */
[----:B------:R-:W-:-:S04]  /*0810*/  IMAD.WIDE.U32 R8, R5, c[0x0][0x2b8], R10 ;  /* 0x0000ae0005087a25 */ /* 0x000fc800078e000a */
[----:B------:R-:W-:Y:S01]  /*0820*/  IMAD R11, R85, c[0x0][0x2c0], RZ ;  /* 0x0000b000550b7a24 */ /* 0x000fe200078e02ff */
[----:B------:R-:W-:Y:S01]  /*0830*/  IADD3 R9, R9, R7, RZ ;  /* 0x0000000709097210 */ /* 0x000fe20007ffe0ff */
[----:B------:R-:W-:Y:S02]  /*0840*/  IMAD.SHL.U32 R7, R10, 0x4, RZ ;  /* 0x000000040a077824 */ /* 0x000fe400078e00ff */
[C---:B------:R-:W-:Y:S02]  /*0850*/  IMAD R11, R6.reuse, c[0x0][0x2c4], R11 ;  /* 0x0000b100060b7a24 */ /* 0x040fe400078e020b */
[----:B------:R-:W-:Y:S01]  /*0860*/  IMAD.WIDE.U32 R8, R6, c[0x0][0x2c0], R8 ;  /* 0x0000b00006087a25 */ /* 0x000fe200078e0008 */
[----:B------:R-:W-:-:S03]  /*0870*/  LOP3.LUT R61, R7, 0xffffff80, RZ, 0xc0, !PT ;  /* 0xffffff80073d7812 */ /* 0x000fc600078ec0ff */
[----:B------:R-:W-:Y:S01]  /*0880*/  IMAD.IADD R31, R9, 0x1, R11 ;  /* 0x00000001091f7824 */ /* 0x000fe200078e020b */
[C---:B------:R-:W-:Y:S01]  /*0890*/  LEA R25, P0, R8.reuse, c[0x0][0x320], 0x2 ;  /* 0x0000c80008197a11 */ /* 0x040fe200078010ff */
[----:B------:R-:W-:Y:S01]  /*08a0*/  IMAD.MOV.U32 R11, RZ, RZ, R22 ;  /* 0x000000ffff0b7224 */ /* 0x000fe200078e0016 */
[----:B------:R-:W-:Y:S01]  /*08b0*/  MOV R9, R21 ;  /* 0x0000001500097202 */ /* 0x000fe20000000f00 */
[----:B------:R-:W-:Y:S01]  /*08c0*/  IMAD R21, R3, c[0x0][0x180], RZ ;  /* 0x0000600003157a24 */ /* 0x000fe200078e02ff */
[----:B------:R-:W-:Y:S01]  /*08d0*/  LEA.HI.X R31, R8, c[0x0][0x324], R31, 0x2, P0 ;  /* 0x0000c900081f7a11 */ /* 0x000fe200000f141f */
[----:B------:R-:W-:Y:S01]  /*08e0*/  IMAD.MOV.U32 R7, RZ, RZ, RZ ;  /* 0x000000ffff077224 */ /* 0x000fe200078e00ff */
[C---:B------:R-:W-:Y:S01]  /*08f0*/  IADD3 R22, P0, R25.reuse, -0x180, RZ ;  /* 0xfffffe8019167810 */ /* 0x040fe20007f1e0ff */
[----:B------:R-:W-:Y:S01]  /*0900*/  IMAD R21, R0, c[0x0][0x184], R21 ;  /* 0x0000610000157a24 */ /* 0x000fe200078e0215 */
[----:B------:R-:W-:Y:S02]  /*0910*/  IADD3 R24, P1, R25, -0x100, RZ ;  /* 0xffffff0019187810 */ /* 0x000fe40007f3e0ff */
[----:B------:R-:W-:-:S02]  /*0920*/  LOP3.LUT R60, R61, 0x1f, R10, 0xf8, !PT ;  /* 0x0000001f3d3c7812 */ /* 0x000fc400078ef80a */
[----:B------:R-:W-:Y:S02]  /*0930*/  IADD3 R25, P2, R25, -0x80, RZ ;  /* 0xffffff8019197810 */ /* 0x000fe40007f5e0ff */
[C---:B------:R-:W-:Y:S02]  /*0940*/  IADD3.X R29, R31.reuse, -0x1, RZ, P0, !PT ;  /* 0xffffffff1f1d7810 */ /* 0x040fe400007fe4ff */
[----:B------:R-:W-:Y:S02]  /*0950*/  IADD3.X R30, R31, -0x1, RZ, P1, !PT ;  /* 0xffffffff1f1e7810 */ /* 0x000fe40000ffe4ff */
[----:B------:R-:W-:Y:S02]  /*0960*/  MOV R8, RZ ;  /* 0x000000ff00087202 */ /* 0x000fe40000000f00 */
[----:B------:R-:W-:Y:S02]  /*0970*/  IADD3 R21, R65, R21, RZ ;  /* 0x0000001541157210 */ /* 0x000fe40007ffe0ff */
[----:B------:R-:W-:-:S02]  /*0980*/  SHF.R.S32.HI R61, RZ, 0x1f, R60 ;  /* 0x0000001fff3d7819 */ /* 0x000fc4000001143c */
[C---:B------:R-:W-:Y:S02]  /*0990*/  LOP3.LUT R26, R60.reuse, 0x20, RZ, 0xfc, !PT ;  /* 0x000000203c1a7812 */ /* 0x040fe400078efcff */
[C---:B------:R-:W-:Y:S02]  /*09a0*/  LOP3.LUT R27, R60.reuse, 0x40, RZ, 0xfc, !PT ;  /* 0x000000403c1b7812 */ /* 0x040fe400078efcff */
[----:B------:R-:W-:Y:S02]  /*09b0*/  LOP3.LUT R28, R60, 0x60, RZ, 0xfc, !PT ;  /* 0x000000603c1c7812 */ /* 0x000fe400078efcff */
[----:B-1----:R-:W-:Y:S02]  /*09c0*/  IADD3.X R31, R31, -0x1, RZ, P2, !PT ;  /* 0xffffffff1f1f7810 */ /* 0x002fe400017fe4ff */
.L_x_8021:
[----:B------:R-:W-:Y:S01]  /*09d0*/  BAR.SYNC.DEFER_BLOCKING 0x0 ;  /* 0x0000000000007b1d */ /* 0x000fe20000010000 */
[----:B----4-:R-:W-:Y:S02]  /*09e0*/  LEA R37, R18, 0xffffff80, 0x7 ;  /* 0xffffff8012257811 */ /* 0x010fe400078e38ff */
[----:B------:R-:W-:Y:S02]  /*09f0*/  SHF.L.U32 R39, R60, 0x1, RZ ;  /* 0x000000013c277819 */ /* 0x000fe400000006ff */
[----:B------:R-:W-:-:S02]  /*0a00*/  IADD3 R87, -R37, c[0x0][0x168], RZ ;  /* 0x00005a0025577a10 */ /* 0x000fc40007ffe1ff */
[C---:B------:R-:W-:Y:S02]  /*0a10*/  SHF.L.U64.HI R36, R60.reuse, 0x1, R61 ;  /* 0x000000013c247819 */ /* 0x040fe4000001023d */
[-C--:B------:R-:W-:Y:S02]  /*0a20*/  ISETP.GE.AND P0, PT, R60, R87.reuse, PT ;  /* 0x000000573c00720c */ /* 0x080fe40003f06270 */
[-C--:B------:R-:W-:Y:S02]  /*0a30*/  ISETP.GE.AND P1, PT, R26, R87.reuse, PT ;  /* 0x000000571a00720c */ /* 0x080fe40003f26270 */
[-C--:B------:R-:W-:Y:S02]  /*0a40*/  ISETP.GE.AND P2, PT, R27, R87.reuse, PT ;  /* 0x000000571b00720c */ /* 0x080fe40003f46270 */
[----:B------:R-:W-:Y:S02]  /*0a50*/  ISETP.GE.AND P3, PT, R28, R87, PT ;  /* 0x000000571c00720c */ /* 0x000fe40003f66270 */
[----:B0-----:R-:W-:-:S02]  /*0a60*/  IADD3 R32, P4, R9, R39, RZ ;  /* 0x0000002709207210 */ /* 0x001fc40007f9e0ff */
[----:B------:R-:W-:Y:S02]  /*0a70*/  PRMT R38, RZ, 0x7610, R38 ;  /* 0x00007610ff267816 */ /* 0x000fe40000000026 */
[----:B------:R-:W-:Y:S01]  /*0a80*/  PRMT R40, RZ, 0x7610, R40 ;  /* 0x00007610ff287816 */ /* 0x000fe20000000028 */
[----:B------:R-:W-:Y:S01]  /*0a90*/  IMAD.X R33, R11, 0x1, R36, P4 ;  /* 0x000000010b217824 */ /* 0x000fe200020e0624 */
[----:B------:R-:W-:Y:S02]  /*0aa0*/  PRMT R42, RZ, 0x7610, R42 ;  /* 0x00007610ff2a7816 */ /* 0x000fe4000000002a */
[----:B------:R-:W-:Y:S02]  /*0ab0*/  PRMT R44, RZ, 0x7610, R44 ;  /* 0x00007610ff2c7816 */ /* 0x000fe4000000002c */
[----:B--2---:R-:W2:Y:S04]  /*0ac0*/  @!P0 LDG.E.U16 R38, [R32.64] ;  /* 0x0000000420268981 */ /* 0x004ea8000c1e1500 */
[----:B---3--:R-:W3:Y:S04]  /*0ad0*/  @!P1 LDG.E.U16 R40, [R32.64+0x40] ;  /* 0x0000400420289981 */ /* 0x008ee8000c1e1500 */
[----:B------:R-:W4:Y:S04]  /*0ae0*/  @!P2 LDG.E.U16 R42, [R32.64+0x80] ;  /* 0x00008004202aa981 */ /* 0x000f28000c1e1500 */
[----:B------:R-:W4:Y:S01]  /*0af0*/  @!P3 LDG.E.U16 R44, [R32.64+0xc0] ;  /* 0x0000c004202cb981 */ /* 0x000f22000c1e1500 */
[----:B------:R-:W-:-:S02]  /*0b00*/  SHF.L.U32 R89, R19, 0x1, RZ ;  /* 0x0000000113597819 */ /* 0x000fc400000006ff */
[----:B------:R-:W-:Y:S02]  /*0b10*/  IADD3 R34, P0, R12, R39, RZ ;  /* 0x000000270c227210 */ /* 0x000fe40007f1e0ff */
[-C--:B------:R-:W-:Y:S02]  /*0b20*/  ISETP.GE.AND P1, PT, R26, R87.reuse, PT ;  /* 0x000000571a00720c */ /* 0x080fe40003f26270 */
[-C--:B------:R-:W-:Y:S01]  /*0b30*/  ISETP.GE.AND P2, PT, R27, R87.reuse, PT ;  /* 0x000000571b00720c */ /* 0x080fe20003f46270 */
[----:B------:R-:W-:Y:S01]  /*0b40*/  IMAD.X R35, R13, 0x1, R36, P0 ;  /* 0x000000010d237824 */ /* 0x000fe200000e0624 */
[-C--:B------:R-:W-:Y:S02]  /*0b50*/  ISETP.GE.AND P0, PT, R60, R87.reuse, PT ;  /* 0x000000573c00720c */ /* 0x080fe40003f06270 */
[----:B------:R-:W-:Y:S02]  /*0b60*/  ISETP.GE.AND P3, PT, R28, R87, PT ;  /* 0x000000571c00720c */ /* 0x000fe40003f66270 */
[----:B------:R-:W-:-:S02]  /*0b70*/  PRMT R46, RZ, 0x7610, R46 ;  /* 0x00007610ff2e7816 */ /* 0x000fc4000000002e */
[----:B------:R-:W-:Y:S02]  /*0b80*/  PRMT R48, RZ, 0x7610, R48 ;  /* 0x00007610ff307816 */ /* 0x000fe40000000030 */
[----:B------:R-:W-:Y:S02]  /*0b90*/  PRMT R50, RZ, 0x7610, R50 ;  /* 0x00007610ff327816 */ /* 0x000fe40000000032 */
[----:B------:R-:W-:Y:S01]  /*0ba0*/  PRMT R52, RZ, 0x7610, R52 ;  /* 0x00007610ff347816 */ /* 0x000fe20000000034 */
[----:B--2---:R-:W-:Y:S04]  /*0bb0*/  STS.U16 [R89], R38 ;  /* 0x0000002659007388 */ /* 0x004fe80000000400 */
[----:B---3--:R0:W-:Y:S04]  /*0bc0*/  STS.U16 [R89+0x40], R40 ;  /* 0x0000402859007388 */ /* 0x0081e80000000400 */
[----:B-1--4-:R1:W-:Y:S04]  /*0bd0*/  STS.U16 [R89+0x80], R42 ;  /* 0x0000802a59007388 */ /* 0x0123e80000000400 */
[----:B------:R2:W-:Y:S01]  /*0be0*/  STS.U16 [R89+0xc0], R44 ;  /* 0x0000c02c59007388 */ /* 0x0005e20000000400 */
[----:B------:R-:W-:-:S06]  /*0bf0*/  NOP ;  /* 0x0000000000007918 */ /* 0x000fcc0000000000 */
[----:B------:R-:W3:Y:S04]  /*0c00*/  LDS.64 R58, [R19.X8] ;  /* 0x00000000133a7984 */ /* 0x000ee80000008a00 */
[----:B------:R-:W-:Y:S06]  /*0c10*/  BAR.SYNC.DEFER_BLOCKING 0x0 ;  /* 0x0000000000007b1d */ /* 0x000fec0000010000 */
[----:B------:R-:W4:Y:S04]  /*0c20*/  @!P0 LDG.E.U16 R46, [R34.64] ;  /* 0x00000004222e8981 */ /* 0x000f28000c1e1500 */
[----:B------:R-:W3:Y:S04]  /*0c30*/  @!P1 LDG.E.U16 R48, [R34.64+0x40] ;  /* 0x0000400422309981 */ /* 0x000ee8000c1e1500 */
[----:B------:R-:W3:Y:S04]  /*0c40*/  @!P2 LDG.E.U16 R50, [R34.64+0x80] ;  /* 0x000080042232a981 */ /* 0x000ee8000c1e1500 */
[----:B------:R-:W3:Y:S01]  /*0c50*/  @!P3 LDG.E.U16 R52, [R34.64+0xc0] ;  /* 0x0000c0042234b981 */ /* 0x000ee2000c1e1500 */
[----:B0-----:R-:W-:-:S02]  /*0c60*/  IADD3 R40, P0, R14, R39, RZ ;  /* 0x000000270e287210 */ /* 0x001fc40007f1e0ff */
[-C--:B------:R-:W-:Y:S02]  /*0c70*/  ISETP.GE.AND P1, PT, R26, R87.reuse, PT ;  /* 0x000000571a00720c */ /* 0x080fe40003f26270 */
[----:B------:R-:W-:Y:S02]  /*0c80*/  IADD3.X R41, R15, R36, RZ, P0, !PT ;  /* 0x000000240f297210 */ /* 0x000fe400007fe4ff */
[-C--:B------:R-:W-:Y:S02]  /*0c90*/  ISETP.GE.AND P0, PT, R60, R87.reuse, PT ;  /* 0x000000573c00720c */ /* 0x080fe40003f06270 */
[-C--:B------:R-:W-:Y:S02]  /*0ca0*/  ISETP.GE.AND P2, PT, R27, R87.reuse, PT ;  /* 0x000000571b00720c */ /* 0x080fe40003f46270 */
[----:B------:R-:W-:Y:S02]  /*0cb0*/  ISETP.GE.AND P3, PT, R28, R87, PT ;  /* 0x000000571c00720c */ /* 0x000fe40003f66270 */
[----:B------:R-:W-:-:S02]  /*0cc0*/  PRMT R38, RZ, 0x7610, R38 ;  /* 0x00007610ff267816 */ /* 0x000fc40000000026 */
[----:B-1----:R-:W-:Y:S02]  /*0cd0*/  PRMT R42, RZ, 0x7610, R42 ;  /* 0x00007610ff2a7816 */ /* 0x002fe4000000002a */
[----:B--2---:R-:W-:Y:S02]  /*0ce0*/  PRMT R44, RZ, 0x7610, R44 ;  /* 0x00007610ff2c7816 */ /* 0x004fe4000000002c */
[----:B------:R-:W-:Y:S01]  /*0cf0*/  PRMT R54, RZ, 0x7610, R54 ;  /* 0x00007610ff367816 */ /* 0x000fe20000000036 */
[----:B----4-:R-:W-:Y:S04]  /*0d00*/  STS.U16 [R89], R46 ;  /* 0x0000002e59007388 */ /* 0x010fe80000000400 */
[----:B---3--:R-:W-:Y:S04]  /*0d10*/  STS.U16 [R89+0x40], R48 ;  /* 0x0000403059007388 */ /* 0x008fe80000000400 */
        /* <DEDUP_REMOVED lines=9> */
[----:B------:R-:W-:Y:S01]  /*0db0*/  PRMT R34, RZ, 0x5410, R58 ;  /* 0x00005410ff227816 */ /* 0x000fe2000000003a */
[----:B------:R-:W-:Y:S01]  /*0dc0*/  IMAD.MOV.U32 R35, RZ, RZ, c[0x0][0x174] ;  /* 0x00005d00ff237624 */ /* 0x000fe200078e00ff */
[----:B------:R-:W-:-:S02]  /*0dd0*/  ISETP.LT.AND P0, PT, RZ, c[0x0][0x16c], PT ;  /* 0x00005b00ff007a0c */ /* 0x000fc40003f01270 */
[--C-:B0-----:R-:W-:Y:S02]  /*0de0*/  PRMT R57, RZ, 0x7610, R32.reuse ;  /* 0x00007610ff397816 */ /* 0x101fe40000000020 */
[--C-:B------:R-:W-:Y:S02]  /*0df0*/  PRMT R73, RZ, 0x5410, R33.reuse ;  /* 0x00005410ff497816 */ /* 0x100fe40000000021 */
[----:B------:R-:W-:Y:S02]  /*0e00*/  PRMT R75, RZ, 0x7610, R33 ;  /* 0x00007610ff4b7816 */ /* 0x000fe40000000021 */
[----:B-1----:R-:W-:Y:S02]  /*0e10*/  LEA R40, R35, R20, 0x7 ;  /* 0x0000001423287211 */ /* 0x002fe400078e38ff */
[----:B------:R-:W-:Y:S02]  /*0e20*/  PRMT R35, RZ, 0x5410, R32 ;  /* 0x00005410ff237816 */ /* 0x000fe40000000020 */
[----:B------:R-:W-:-:S02]  /*0e30*/  SHF.R.S32.HI R51, RZ, 0x1f, R40 ;  /* 0x0000001fff337819 */ /* 0x000fc40000011428 */
[----:B------:R-:W-:Y:S01]  /*0e40*/  @!P0 MOV R49, RZ ;  /* 0x000000ff00318202 */ /* 0x000fe20000000f00 */
[----:B--2---:R-:W-:Y:S04]  /*0e50*/  STS.U16 [R89], R38 ;  /* 0x0000002659007388 */ /* 0x004fe80000000400 */
[----:B---3--:R0:W-:Y:S04]  /*0e60*/  STS.U16 [R89+0x40], R42 ;  /* 0x0000402a59007388 */ /* 0x0081e80000000400 */
[----:B----4-:R1:W-:Y:S04]  /*0e70*/  STS.U16 [R89+0x80], R44 ;  /* 0x0000802c59007388 */ /* 0x0103e80000000400 */
[----:B------:R-:W-:Y:S01]  /*0e80*/  STS.U16 [R89+0xc0], R54 ;  /* 0x0000c03659007388 */ /* 0x000fe20000000400 */
[----:B------:R-:W-:-:S06]  /*0e90*/  NOP ;  /* 0x0000000000007918 */ /* 0x000fcc0000000000 */
[----:B------:R-:W2:Y:S01]  /*0ea0*/  LDS.64 R46, [R19.X8] ;  /* 0x00000000132e7984 */ /* 0x000ea20000008a00 */
[----:B0-----:R-:W-:Y:S02]  /*0eb0*/  @!P0 IMAD.MOV.U32 R42, RZ, RZ, RZ ;  /* 0x000000ffff2a8224 */ /* 0x001fe400078e00ff */
[----:B-1----:R-:W-:Y:S01]  /*0ec0*/  @!P0 IMAD.MOV.U32 R44, RZ, RZ, RZ ;  /* 0x000000ffff2c8224 */ /* 0x002fe200078e00ff */
[--C-:B--2---:R-:W-:Y:S02]  /*0ed0*/  PRMT R38, RZ, 0x5410, R46.reuse ;  /* 0x00005410ff267816 */ /* 0x104fe4000000002e */
[----:B------:R-:W-:Y:S02]  /*0ee0*/  PRMT R41, RZ, 0x7610, R46 ;  /* 0x00007610ff297816 */ /* 0x000fe4000000002e */
[----:B------:R-:W-:Y:S01]  /*0ef0*/  PRMT R43, RZ, 0x5410, R47 ;  /* 0x00005410ff2b7816 */ /* 0x000fe2000000002f */
[C---:B------:R-:W-:Y:S01]  /*0f00*/  FFMA.FTZ R34, R38.reuse, R34, R7 ;  /* 0x0000002226227223 */ /* 0x040fe20000010007 */
[----:B------:R-:W-:Y:S01]  /*0f10*/  PRMT R7, RZ, 0x7610, R58 ;  /* 0x00007610ff077816 */ /* 0x000fe2000000003a */
[-C--:B-----5:R-:W-:Y:S01]  /*0f20*/  FMUL.FTZ R46, R38, R2.reuse ;  /* 0x00000002262e7220 */ /* 0x0a0fe20000410000 */
[----:B------:R-:W-:Y:S01]  /*0f30*/  PRMT R45, RZ, 0x7610, R47 ;  /* 0x00007610ff2d7816 */ /* 0x000fe2000000002f */
[CC--:B------:R-:W-:Y:S01]  /*0f40*/  FMUL.FTZ R53, R41.reuse, R2.reuse ;  /* 0x0000000229357220 */ /* 0x0c0fe20000410000 */
[----:B------:R-:W-:Y:S01]  /*0f50*/  @!P0 MOV R47, RZ ;  /* 0x000000ff002f8202 */ /* 0x000fe20000000f00 */
[----:B------:R-:W-:Y:S01]  /*0f60*/  FFMA.FTZ R34, R41, R7, R34 ;  /* 0x0000000729227223 */ /* 0x000fe20000010022 */
[----:B------:R-:W-:Y:S01]  /*0f70*/  PRMT R7, RZ, 0x5410, R59 ;  /* 0x00005410ff077816 */ /* 0x000fe2000000003b */
[----:B------:R-:W-:-:S02]  /*0f80*/  FMUL.FTZ R48, R43, R2 ;  /* 0x000000022b307220 */ /* 0x000fc40000410000 */
[----:B------:R-:W-:Y:S02]  /*0f90*/  FMUL.FTZ R55, R45, R2 ;  /* 0x000000022d377220 */ /* 0x000fe40000410000 */
[----:B------:R-:W-:Y:S01]  /*0fa0*/  FFMA.FTZ R34, R43, R7, R34 ;  /* 0x000000072b227223 */ /* 0x000fe20000010022 */
[----:B------:R-:W-:-:S05]  /*0fb0*/  PRMT R7, RZ, 0x7610, R59 ;  /* 0x00007610ff077816 */ /* 0x000fca000000003b */
[----:B------:R-:W-:Y:S01]  /*0fc0*/  FFMA.FTZ R7, R45, R7, R34 ;  /* 0x000000072d077223 */ /* 0x000fe20000010022 */
[----:B------:R-:W-:Y:S06]  /*0fd0*/  BAR.SYNC.DEFER_BLOCKING 0x0 ;  /* 0x0000000000007b1d */ /* 0x000fec0000010000 */
[----:B------:R-:W-:Y:S05]  /*0fe0*/  @!P0 BRA `(.L_x_8003) ;  /* 0x000016a000008947 */ /* 0x000fea0003800000 */
[----:B------:R-:W-:Y:S01]  /*0ff0*/  HFMA2.MMA R33, -RZ, RZ, 0, 0 ;  /* 0x00000000ff217435 */ /* 0x000fe200000001ff */
[----:B------:R-:W-:Y:S01]  /*1000*/  IMAD R34, R84, c[0x0][0x2b8], RZ ;  /* 0x0000ae0054227a24 */ /* 0x000fe200078e02ff */
[----:B------:R-:W-:Y:S01]  /*1010*/  SHF.L.U32 R77, R40, 0x2, RZ ;  /* 0x00000002284d7819 */ /* 0x000fe200000006ff */
[----:B------:R-:W-:Y:S01]  /*1020*/  IMAD.MOV.U32 R32, RZ, RZ, R10 ;  /* 0x000000ffff207224 */ /* 0x000fe200078e000a */
[----:B------:R-:W-:Y:S01]  /*1030*/  HFMA2.MMA R44, -RZ, RZ, 0, 0 ;  /* 0x00000000ff2c7435 */ /* 0x000fe200000001ff */
[----:B------:R-:W-:Y:S01]  /*1040*/  IMAD R47, R5, c[0x0][0x2bc], R34 ;  /* 0x0000af00052f7a24 */ /* 0x000fe200078e0222 */
[----:B------:R-:W-:Y:S01]  /*1050*/  IADD3 R74, P1, R77, R24, RZ ;  /* 0x000000184d4a7210 */ /* 0x000fe20007f3e0ff */
[----:B------:R-:W-:Y:S01]  /*1060*/  IMAD R49, R85, c[0x0][0x2c0], RZ ;  /* 0x0000b00055317a24 */ /* 0x000fe200078e02ff */
[----:B------:R-:W-:Y:S01]  /*1070*/  IADD3 R76, P2, R77, R25, RZ ;  /* 0x000000194d4c7210 */ /* 0x000fe20007f5e0ff */
[----:B------:R-:W-:Y:S01]  /*1080*/  FADD.FTZ R52, R57, R4 ;  /* 0x0000000439347221 */ /* 0x000fe20000010000 */
[----:B------:R-:W-:Y:S01]  /*1090*/  MOV R42, RZ ;  /* 0x000000ff002a7202 */ /* 0x000fe20000000f00 */
[----:B------:R-:W-:Y:S01]  /*10a0*/  IMAD.WIDE.U32 R32, R5, c[0x0][0x2b8], R32 ;  /* 0x0000ae0005207a25 */ /* 0x000fe200078e0020 */
[----:B------:R-:W-:-:S03]  /*10b0*/  CS2R R82, SRZ ;  /* 0x0000000000527805 */ /* 0x000fc6000001ff00 */
[----:B------:R-:W-:Y:S01]  /*10c0*/  IMAD.IADD R33, R33, 0x1, R47 ;  /* 0x0000000121217824 */ /* 0x000fe200078e022f */
[----:B------:R-:W-:Y:S01]  /*10d0*/  SHF.R.S32.HI R47, RZ, 0x1f, R37 ;  /* 0x0000001fff2f7819 */ /* 0x000fe20000011425 */
[C---:B------:R-:W-:Y:S02]  /*10e0*/  IMAD R49, R6.reuse, c[0x0][0x2c4], R49 ;  /* 0x0000b10006317a24 */ /* 0x040fe400078e0231 */
[----:B------:R-:W-:-:S04]  /*10f0*/  IMAD.WIDE.U32 R32, R6, c[0x0][0x2c0], R32 ;  /* 0x0000b00006207a25 */ /* 0x000fc800078e0020 */
[--C-:B------:R-:W-:Y:S01]  /*1100*/  FADD.FTZ R54, R73, R4.reuse ;  /* 0x0000000449367221 */ /* 0x100fe20000010000 */
[----:B------:R-:W-:Y:S01]  /*1110*/  IADD3 R56, P0, R37, R32, RZ ;  /* 0x0000002025387210 */ /* 0x000fe20007f1e0ff */
[--C-:B------:R-:W-:Y:S01]  /*1120*/  FADD.FTZ R80, R75, R4.reuse ;  /* 0x000000044b507221 */ /* 0x100fe20000010000 */
[----:B------:R-:W-:Y:S01]  /*1130*/  SHF.L.U64.HI R32, R40, 0x2, R51 ;  /* 0x0000000228207819 */ /* 0x000fe20000010233 */
[----:B------:R-:W-:Y:S01]  /*1140*/  FADD.FTZ R50, R35, R4 ;  /* 0x0000000423327221 */ /* 0x000fe20000010000 */
[----:B------:R-:W-:Y:S01]  /*1150*/  IADD3.X R57, R47, R33, R49, P0, !PT ;  /* 0x000000212f397210 */ /* 0x000fe200007fe431 */
[----:B------:R-:W-:Y:S01]  /*1160*/  IMAD.MOV.U32 R81, RZ, RZ, RZ ;  /* 0x000000ffff517224 */ /* 0x000fe200078e00ff */
[----:B------:R-:W-:Y:S01]  /*1170*/  IADD3 R72, P0, R77, R22, RZ ;  /* 0x000000164d487210 */ /* 0x000fe20007f1e0ff */
[----:B------:R-:W-:Y:S01]  /*1180*/  IMAD.MOV.U32 R47, RZ, RZ, RZ ;  /* 0x000000ffff2f7224 */ /* 0x000fe200078e00ff */
[C---:B------:R-:W-:Y:S01]  /*1190*/  IADD3.X R77, R32.reuse, R31, RZ, P2, !PT ;  /* 0x0000001f204d7210 */ /* 0x040fe200017fe4ff */
[----:B------:R-:W-:Y:S01]  /*11a0*/  IMAD.MOV.U32 R49, RZ, RZ, RZ ;  /* 0x000000ffff317224 */ /* 0x000fe200078e00ff */
[C---:B------:R-:W-:Y:S01]  /*11b0*/  IADD3.X R73, R32.reuse, R29, RZ, P0, !PT ;  /* 0x0000001d20497210 */ /* 0x040fe200007fe4ff */
[----:B------:R-:W-:-:S02]  /*11c0*/  IMAD.X R75, R32, 0x1, R30, P1 ;  /* 0x00000001204b7824 */ /* 0x000fc400008e061e */
.L_x_8016:
[----:B------:R-:W-:Y:S01]  /*11d0*/  SHF.R.S32.HI R90, RZ, 0x1f, R81 ;  /* 0x0000001fff5a7819 */ /* 0x000fe20000011451 */
[----:B------:R-:W-:Y:S01]  /*11e0*/  IMAD.MOV.U32 R32, RZ, RZ, R64 ;  /* 0x000000ffff207224 */ /* 0x000fe200078e0040 */
[----:B------:R-:W-:-:S02]  /*11f0*/  MOV R33, R21 ;  /* 0x0000001500217202 */ /* 0x000fc40000000f00 */
[----:B------:R-:W-:Y:S01]  /*1200*/  IADD3 R87, -R37, c[0x0][0x168], RZ ;  /* 0x00005a0025577a10 */ /* 0x000fe20007ffe1ff */
[----:B------:R-:W-:Y:S02]  /*1210*/  IMAD R34, R90, c[0x0][0x188], RZ ;  /* 0x000062005a227a24 */ /* 0x000fe400078e02ff */
[----:B------:R-:W-:-:S04]  /*1220*/  IMAD.WIDE.U32 R32, R81, c[0x0][0x188], R32 ;  /* 0x0000620051207a25 */ /* 0x000fc800078e0020 */
[----:B------:R-:W-:Y:S01]  /*1230*/  IMAD R35, R81, c[0x0][0x18c], R34 ;  /* 0x0000630051237a24 */ /* 0x000fe200078e0222 */
[----:B------:R-:W-:Y:S01]  /*1240*/  LEA R34, P0, R32, c[0x0][0x220], 0x2 ;  /* 0x0000880020227a11 */ /* 0x000fe200078010ff */
[----:B------:R-:W-:Y:S02]  /*1250*/  IMAD R78, R90, c[0x0][0x1c0], RZ ;  /* 0x000070005a4e7a24 */ /* 0x000fe400078e02ff */
[----:B------:R-:W-:-:S05]  /*1260*/  IMAD.IADD R33, R33, 0x1, R35 ;  /* 0x0000000121217824 */ /* 0x000fca00078e0223 */
[----:B------:R-:W-:-:S05]  /*1270*/  LEA.HI.X R35, R32, c[0x0][0x224], R33, 0x2, P0 ;  /* 0x0000890020237a11 */ /* 0x000fca00000f1421 */
[----:B0-2---:R0:W2:Y:S01]  /*1280*/  LDG.E R88, [R34.64] ;  /* 0x0000000422587981 */ /* 0x0050a2000c1e1900 */
[C---:B------:R-:W-:Y:S01]  /*1290*/  IMAD.WIDE.U32 R32, R81.reuse, c[0x0][0x1c0], R60 ;  /* 0x0000700051207a25 */ /* 0x040fe200078e003c */
[-C--:B------:R-:W-:Y:S02]  /*12a0*/  ISETP.GE.AND P0, PT, R60, R87.reuse, PT ;  /* 0x000000573c00720c */ /* 0x080fe40003f06270 */
[-C--:B------:R-:W-:Y:S01]  /*12b0*/  ISETP.GE.AND P1, PT, R26, R87.reuse, PT ;  /* 0x000000571a00720c */ /* 0x080fe20003f26270 */
[----:B------:R-:W-:Y:S01]  /*12c0*/  IMAD R79, R81, c[0x0][0x1c4], R78 ;  /* 0x00007100514f7a24 */ /* 0x000fe200078e024e */
[-C--:B------:R-:W-:Y:S02]  /*12d0*/  ISETP.GE.AND P2, PT, R27, R87.reuse, PT ;  /* 0x000000571b00720c */ /* 0x080fe40003f46270 */
[----:B------:R-:W-:Y:S02]  /*12e0*/  ISETP.GE.AND P3, PT, R28, R87, PT ;  /* 0x000000571c00720c */ /* 0x000fe40003f66270 */
[----:B------:R-:W-:-:S02]  /*12f0*/  LEA R78, P4, R32, R16, 0x1 ;  /* 0x00000010204e7211 */ /* 0x000fc400078808ff */
[----:B------:R-:W-:Y:S02]  /*1300*/  IADD3 R33, R33, R79, RZ ;  /* 0x0000004f21217210 */ /* 0x000fe40007ffe0ff */
[----:B------:R-:W-:Y:S02]  /*1310*/  PRMT R92, RZ, 0x7610, R92 ;  /* 0x00007610ff5c7816 */ /* 0x000fe4000000005c */
[----:B------:R-:W-:Y:S02]  /*1320*/  PRMT R96, RZ, 0x7610, R96 ;  /* 0x00007610ff607816 */ /* 0x000fe40000000060 */
[----:B------:R-:W-:Y:S02]  /*1330*/  PRMT R98, RZ, 0x7610, R98 ;  /* 0x00007610ff627816 */ /* 0x000fe40000000062 */
[----:B------:R-:W-:Y:S02]  /*1340*/  PRMT R102, RZ, 0x7610, R102 ;  /* 0x00007610ff667816 */ /* 0x000fe40000000066 */
[----:B------:R-:W-:-:S05]  /*1350*/  LEA.HI.X R79, R32, R17, R33, 0x1, P4 ;  /* 0x00000011204f7211 */ /* 0x000fca00020f0c21 */
[----:B-1-3--:R1:W3:Y:S04]  /*1360*/  @!P0 LDG.E.U16 R92, [R78.64] ;  /* 0x000000044e5c8981 */ /* 0x00a2e8000c1e1500 */
[----:B------:R1:W4:Y:S04]  /*1370*/  @!P1 LDG.E.U16 R96, [R78.64+0x40] ;  /* 0x000040044e609981 */ /* 0x000328000c1e1500 */
[----:B------:R1:W4:Y:S04]  /*1380*/  @!P2 LDG.E.U16 R98, [R78.64+0x80] ;  /* 0x000080044e62a981 */ /* 0x000328000c1e1500 */
[----:B------:R1:W4:Y:S01]  /*1390*/  @!P3 LDG.E.U16 R102, [R78.64+0xc0] ;  /* 0x0000c0044e66b981 */ /* 0x000322000c1e1500 */
[----:B------:R-:W-:Y:S01]  /*13a0*/  MOV R33, R23 ;  /* 0x0000001700217202 */ /* 0x000fe20000000f00 */
[----:B0-----:R-:W-:Y:S01]  /*13b0*/  IMAD R34, R90, c[0x0][0x1a0], RZ ;  /* 0x000068005a227a24 */ /* 0x001fe200078e02ff */
[----:B------:R-:W-:Y:S01]  /*13c0*/  IADD3 R89, R18, -0x1, RZ ;  /* 0xffffffff12597810 */ /* 0x000fe20007ffe0ff */
[----:B------:R-:W-:Y:S01]  /*13d0*/  IMAD.MOV.U32 R32, RZ, RZ, R62 ;  /* 0x000000ffff207224 */ /* 0x000fe200078e003e */
[----:B------:R-:W-:Y:S01]  /*13e0*/  ISETP.NE.AND P1, PT, R10, RZ, PT ;  /* 0x000000ff0a00720c */ /* 0x000fe20003f25270 */
[----:B------:R-:W-:Y:S01]  /*13f0*/  IMAD R91, R81, c[0x0][0x1a4], R34 ;  /* 0x00006900515b7a24 */ /* 0x000fe200078e0222 */
[----:B------:R-:W-:Y:S01]  /*1400*/  LEA.HI R35, R89, R89, RZ, 0x1 ;  /* 0x0000005959237211 */ /* 0x000fe200078f08ff */
[----:B------:R-:W-:Y:S01]  /*1410*/  IMAD.WIDE.U32 R32, R81, c[0x0][0x1a0], R32 ;  /* 0x0000680051207a25 */ /* 0x000fe200078e0020 */
[----:B------:R-:W-:-:S02]  /*1420*/  ISETP.GT.AND P0, PT, R18, 0x1, PT ;  /* 0x000000011200780c */ /* 0x000fc40003f04270 */
[----:B-1----:R-:W-:Y:S01]  /*1430*/  LOP3.LUT R78, R35, 0xfffffe, RZ, 0xc0, !PT ;  /* 0x00fffffe234e7812 */ /* 0x002fe200078ec0ff */
[----:B------:R-:W-:Y:S01]  /*1440*/  IMAD.IADD R33, R33, 0x1, R91 ;  /* 0x0000000121217824 */ /* 0x000fe200078e025b */
[C---:B------:R-:W-:Y:S02]  /*1450*/  LEA R34, P2, R32.reuse, c[0x0][0x228], 0x2 ;  /* 0x00008a0020227a11 */ /* 0x040fe400078410ff */
[----:B------:R-:W-:Y:S01]  /*1460*/  IADD3 R78, R89, -R78, RZ ;  /* 0x8000004e594e7210 */ /* 0x000fe20007ffe0ff */
[----:B------:R-:W-:Y:S01]  /*1470*/  IMAD.SHL.U32 R89, R19, 0x2, RZ ;  /* 0x0000000213597824 */ /* 0x000fe200078e00ff */
[----:B------:R-:W-:Y:S02]  /*1480*/  LEA.HI.X R35, R32, c[0x0][0x22c], R33, 0x2, P2 ;  /* 0x00008b0020237a11 */ /* 0x000fe400010f1421 */
[----:B------:R-:W-:Y:S02]  /*1490*/  IADD3 R91, R10, 0x200, RZ ;  /* 0x000002000a5b7810 */ /* 0x000fe40007ffe0ff */
[----:B------:R-:W-:Y:S01]  /*14a0*/  ISETP.EQ.AND P0, PT, R86, RZ, P0 ;  /* 0x000000ff5600720c */ /* 0x000fe20000702270 */
[----:B------:R0:W4:Y:S01]  /*14b0*/  LDG.E R94, [R34.64] ;  /* 0x00000004225e7981 */ /* 0x000122000c1e1900 */
[----:B------:R-:W-:-:S04]  /*14c0*/  @!P1 IMAD R91, R78, 0x100, R81 ;  /* 0x000001004e5b9824 */ /* 0x000fc800078e0251 */
[----:B------:R-:W-:-:S07]  /*14d0*/  IMAD.SHL.U32 R78, R91, 0x4, RZ ;  /* 0x000000045b4e7824 */ /* 0x000fce00078e00ff */
[----:B------:R-:W-:Y:S02]  /*14e0*/  @P0 IADD3 R32, R18, -0x2, RZ ;  /* 0xfffffffe12200810 */ /* 0x000fe40007ffe0ff */
[----:B------:R-:W-:-:S03]  /*14f0*/  MOV R100, RZ ;  /* 0x000000ff00647202 */ /* 0x000fc60000000f00 */
[----:B------:R-:W-:-:S04]  /*1500*/  @P0 IMAD R33, R32, c[0x0][0x16c], R81 ;  /* 0x00005b0020210a24 */ /* 0x000fc800078e0251 */
[----:B------:R-:W-:Y:S01]  /*1510*/  @P0 IMAD.WIDE R32, R33, 0x8, R70 ;  /* 0x0000000821200825 */ /* 0x000fe200078e0246 */
[----:B------:R-:W-:Y:S02]  /*1520*/  ISETP.NE.AND P2, PT, R10, 0x1f, PT ;  /* 0x0000001f0a00780c */ /* 0x000fe40003f45270 */
[--C-:B------:R-:W-:Y:S02]  /*1530*/  PRMT R91, RZ, 0x5410, R58.reuse ;  /* 0x00005410ff5b7816 */ /* 0x100fe4000000003a */
[----:B------:R-:W-:Y:S02]  /*1540*/  PRMT R93, RZ, 0x7610, R58 ;  /* 0x00007610ff5d7816 */ /* 0x000fe4000000003a */
        /* <DEDUP_REMOVED lines=8> */
[----:B------:R-:W1:Y:S01]  /*15d0*/  MUFU.EX2 R99, R99 ;  /* 0x0000006300637308 */ /* 0x000e620000000800 */
[----:B---3--:R2:W-:Y:S04]  /*15e0*/  STS.U16 [R89], R92 ;  /* 0x0000005c59007388 */ /* 0x0085e80000000400 */
[----:B----4-:R-:W-:Y:S04]  /*15f0*/  STS.U16 [R89+0x40], R96 ;  /* 0x0000406059007388 */ /* 0x010fe80000000400 */
[----:B------:R3:W-:Y:S04]  /*1600*/  STS.U16 [R89+0x80], R98 ;  /* 0x0000806259007388 */ /* 0x0007e80000000400 */
[----:B------:R-:W-:Y:S01]  /*1610*/  STS.U16 [R89+0xc0], R102 ;  /* 0x0000c06659007388 */ /* 0x000fe20000000400 */
[----:B------:R-:W-:-:S06]  /*1620*/  NOP ;  /* 0x0000000000007918 */ /* 0x000fcc0000000000 */
[----:B0-----:R-:W0:Y:S04]  /*1630*/  LDS.64 R34, [R19.X8] ;  /* 0x0000000013227984 */ /* 0x001e280000008a00 */
[----:B-1----:R1:W-:Y:S04]  /*1640*/  STS [R78+0x548], R99 ;  /* 0x000548634e007388 */ /* 0x0023e80000000800 */
[----:B------:R-:W-:Y:S01]  /*1650*/  BAR.SYNC.DEFER_BLOCKING 0x0 ;  /* 0x0000000000007b1d */ /* 0x000fe20000010000 */
[-C--:B--2---:R-:W-:Y:S02]  /*1660*/  FMUL.FTZ R92, R52, R79.reuse ;  /* 0x0000004f345c7220 */ /* 0x084fe40000410000 */
[----:B---3--:R-:W-:-:S02]  /*1670*/  FMUL.FTZ R98, R80, R79 ;  /* 0x0000004f50627220 */ /* 0x008fc40000410000 */
[----:B------:R-:W-:Y:S02]  /*1680*/  FMUL.FTZ R79, R54, R79 ;  /* 0x0000004f364f7220 */ /* 0x000fe40000410000 */
[----:B------:R-:W2:Y:S01]  /*1690*/  MUFU.EX2 R92, R92 ;  /* 0x0000005c005c7308 */ /* 0x000ea20000000800 */
[----:B------:R3:W5:Y:S07]  /*16a0*/  @P0 LDG.E R100, [R32.64+0x4] ;  /* 0x0000040420640981 */ /* 0x00076e000c1e1900 */
[----:B---3--:R-:W3:Y:S01]  /*16b0*/  MUFU.EX2 R32, R79 ;  /* 0x0000004f00207308 */ /* 0x008ee20000000800 */
[----:B--2---:R-:W-:-:S04]  /*16c0*/  FMUL.FTZ R117, R99, R92 ;  /* 0x0000005c63757220 */ /* 0x004fc80000410000 */
[----:B---3--:R-:W-:Y:S02]  /*16d0*/  FMUL.FTZ R119, R32, R117 ;  /* 0x0000007520777220 */ /* 0x008fe40000410000 */
[----:B------:R2:W3:Y:S01]  /*16e0*/  @P2 LDS R117, [R10.X4+0xd4c] ;  /* 0x000d4c000a752984 */ /* 0x0004e20000004800 */
[----:B------:R-:W4:Y:S01]  /*16f0*/  MUFU.EX2 R98, R98 ;  /* 0x0000006200627308 */ /* 0x000f220000000800 */
[--C-:B0-----:R-:W-:Y:S02]  /*1700*/  PRMT R33, RZ, 0x5410, R35.reuse ;  /* 0x00005410ff217816 */ /* 0x101fe40000000023 */
[----:B------:R-:W-:Y:S02]  /*1710*/  PRMT R35, RZ, 0x7610, R35 ;  /* 0x00007610ff237816 */ /* 0x000fe40000000023 */
[--C-:B------:R-:W-:Y:S02]  /*1720*/  PRMT R103, RZ, 0x5410, R34.reuse ;  /* 0x00005410ff677816 */ /* 0x100fe40000000022 */
[----:B------:R-:W-:Y:S01]  /*1730*/  PRMT R101, RZ, 0x7610, R34 ;  /* 0x00007610ff657816 */ /* 0x000fe20000000022 */
[----:B------:R-:W-:-:S02]  /*1740*/  FMUL.FTZ R34, R94, R33 ;  /* 0x000000215e227220 */ /* 0x000fc40000410000 */
[C---:B------:R-:W-:Y:S02]  /*1750*/  FMUL.FTZ R96, R94.reuse, R35 ;  /* 0x000000235e607220 */ /* 0x040fe40000410000 */
[----:B-1----:R-:W-:Y:S02]  /*1760*/  FMUL.FTZ R78, R94, R101 ;  /* 0x000000655e4e7220 */ /* 0x002fe40000410000 */
[----:B------:R-:W-:Y:S02]  /*1770*/  FMUL.FTZ R111, R43, R34 ;  /* 0x000000222b6f7220 */ /* 0x000fe40000410000 */
[----:B------:R-:W-:Y:S02]  /*1780*/  FMUL.FTZ R102, R50, R91 ;  /* 0x0000005b32667220 */ /* 0x000fe40000410000 */
[----:B------:R-:W-:Y:S02]  /*1790*/  FMUL.FTZ R34, R45, R96 ;  /* 0x000000602d227220 */ /* 0x000fe40000410000 */
[----:B------:R-:W-:-:S02]  /*17a0*/  FMUL.FTZ R113, R41, R78 ;  /* 0x0000004e29717220 */ /* 0x000fc40000410000 */
[----:B------:R-:W-:Y:S02]  /*17b0*/  FFMA.FTZ R79, R92, R102, R115 ;  /* 0x000000665c4f7223 */ /* 0x000fe40000010073 */
[----:B------:R-:W-:Y:S02]  /*17c0*/  FMUL.FTZ R105, R94, R103 ;  /* 0x000000675e697220 */ /* 0x000fe40000410000 */
[----:B----4-:R-:W-:Y:S02]  /*17d0*/  FFMA.FTZ R78, R98, R34, R111 ;  /* 0x00000022624e7223 */ /* 0x010fe4000001006f */
[----:B------:R-:W-:Y:S02]  /*17e0*/  FFMA.FTZ R121, R32, R79, R109 ;  /* 0x0000004f20797223 */ /* 0x000fe4000001006d */
[----:B------:R-:W-:Y:S02]  /*17f0*/  FMUL.FTZ R105, R38, R105 ;  /* 0x0000006926697220 */ /* 0x000fe40000410000 */
[----:B------:R-:W-:Y:S01]  /*1800*/  FFMA.FTZ R96, R32, R78, R113 ;  /* 0x0000004e20607223 */ /* 0x000fe20000010071 */
[----:B------:R-:W-:Y:S05]  /*1810*/  @P2 BRA `(.L_x_8005) ;  /* 0x0000007000002947 */ /* 0x000fea0003800000 */
[----:B--2---:R-:W-:Y:S01]  /*1820*/  ISETP.NE.AND P0, PT, R18, c[0x0][0x174], PT ;  /* 0x00005d0012007a0c */ /* 0x004fe20003f05270 */
[----:B---3--:R-:W-:-:S12]  /*1830*/  IMAD.MOV.U32 R117, RZ, RZ, 0x3f800000 ;  /* 0x3f800000ff757424 */ /* 0x008fd800078e00ff */
[----:B------:R-:W-:-:S04]  /*1840*/  @P0 LEA.HI R78, R18, R18, RZ, 0x1 ;  /* 0x00000012124e0211 */ /* 0x000fc800078f08ff */
[----:B------:R-:W-:-:S04]  /*1850*/  @P0 LOP3.LUT R79, R78, 0xfffffe, RZ, 0xc0, !PT ;  /* 0x00fffffe4e4f0812 */ /* 0x000fc800078ec0ff */
[----:B------:R-:W-:-:S04]  /*1860*/  @P0 IADD3 R78, -R79, R18, RZ ;  /* 0x000000124f4e0210 */ /* 0x000fc80007ffe1ff */
[----:B------:R-:W-:-:S05]  /*1870*/  @P0 LEA R78, R78, R81, 0x8 ;  /* 0x000000514e4e0211 */ /* 0x000fca00078e40ff */
[----:B------:R0:W1:Y:S02]  /*1880*/  @P0 LDS R117, [R78.X4+0x548] ;  /* 0x000548004e750984 */ /* 0x0000640000004800 */
.L_x_8005:
[----:B--2---:R-:W-:Y:S05]  /*1890*/  BSYNC B0 ;  /* 0x0000000000007941 */ /* 0x004fea0003800000 */
.L_x_8004:
[C---:B-1-3--:R-:W-:Y:S01]  /*18a0*/  FMUL.FTZ R79, R98.reuse, R117 ;  /* 0x00000075624f7220 */ /* 0x04afe20000410000 */
[----:B------:R-:W-:Y:S01]  /*18b0*/  ISETP.GE.AND P0, PT, R19, 0x1, PT ;  /* 0x000000011300780c */ /* 0x000fe20003f06270 */
[----:B------:R-:W-:Y:S01]  /*18c0*/  FFMA.FTZ R121, R98, R121, R107 ;  /* 0x0000007962797223 */ /* 0x000fe2000001006b */
[----:B------:R-:W-:Y:S01]  /*18d0*/  ISETP.NE.AND P3, PT, R86, 0x1f, PT ;  /* 0x0000001f5600780c */ /* 0x000fe20003f65270 */
[----:B------:R-:W-:Y:S01]  /*18e0*/  FMUL.FTZ R106, R98, R119 ;  /* 0x00000077626a7220 */ /* 0x000fe20000410000 */
[----:B------:R-:W-:Y:S01]  /*18f0*/  ISETP.GE.U32.AND P4, PT, R86, 0x18, PT ;  /* 0x000000185600780c */ /* 0x000fe20003f86070 */
[----:B------:R-:W-:Y:S01]  /*1900*/  FMUL.FTZ R123, R32, R79 ;  /* 0x0000004f207b7220 */ /* 0x000fe20000410000 */
[----:B0-----:R-:W0:Y:S01]  /*1910*/  SHFL.UP PT, R78, R121, 0x1, RZ ;  /* 0x04200000794e7989 */ /* 0x001e2200000e00ff */
[C---:B------:R-:W-:Y:S01]  /*1920*/  FFMA.FTZ R119, R92.reuse, R96, R105 ;  /* 0x000000605c777223 */ /* 0x040fe20000010069 */
[----:B------:R-:W-:Y:S01]  /*1930*/  BSSY B0, `(.L_x_8006) ;  /* 0x000007b000007945 */ /* 0x000fe20003800000 */
        /* <DEDUP_REMOVED lines=25> */
[----:B------:R-:W-:Y:S02]  /*1ad0*/  IMAD.MOV.U32 R78, RZ, RZ, 0x3f800000 ;  /* 0x3f800000ff4e7424 */ /* 0x000fe400078e00ff */
[----:B-1----:R-:W-:Y:S01]  /*1ae0*/  @P0 FMUL.FTZ R106, R106, R79 ;  /* 0x0000004f6a6a0220 */ /* 0x002fe20000410000 */
[----:B------:R-:W0:Y:S01]  /*1af0*/  SHFL.UP PT, R108, R121, 0x8, RZ ;  /* 0x05000000796c7989 */ /* 0x000e2200000e00ff */
[----:B------:R-:W-:Y:S02]  /*1b00*/  ISETP.GE.AND P0, PT, R18, c[0x0][0x174], PT ;  /* 0x00005d0012007a0c */ /* 0x000fe40003f06270 */
[----:B--2---:R-:W-:Y:S01]  /*1b10*/  @!P3 FFMA.FTZ R119, R104, R96, R119 ;  /* 0x000000606877b223 */ /* 0x004fe20000010077 */
[----:B------:R-:W1:Y:S01]  /*1b20*/  SHFL.UP PT, R123, R106, 0x8, RZ ;  /* 0x050000006a7b7989 */ /* 0x000e6200000e00ff */
[----:B------:R-:W-:Y:S01]  /*1b30*/  ISETP.NE.OR P0, PT, R86, RZ, P0 ;  /* 0x000000ff5600720c */ /* 0x000fe20000705670 */
[----:B------:R-:W-:Y:S01]  /*1b40*/  IMAD.SHL.U32 R96, R81, 0x8, RZ ;  /* 0x0000000851607824 */ /* 0x000fe200078e00ff */
[----:B------:R-:W-:Y:S01]  /*1b50*/  MOV R79, RZ ;  /* 0x000000ff004f7202 */ /* 0x000fe20000000f00 */
[----:B---3--:R-:W-:Y:S01]  /*1b60*/  @!P3 FMUL.FTZ R104, R104, R125 ;  /* 0x0000007d6868b220 */ /* 0x008fe20000410000 */
[----:B------:R-:W2:Y:S01]  /*1b70*/  SHFL.DOWN PT, R110, R119, 0x8, 0x1f ;  /* 0x09001f00776e7f89 */ /* 0x000ea200000e0000 */
[----:B------:R-:W-:-:S03]  /*1b80*/  ISETP.GE.AND P3, PT, R19, 0x8, PT ;  /* 0x000000081300780c */ /* 0x000fc60003f66270 */
[----:B------:R-:W3:Y:S05]  /*1b90*/  SHFL.DOWN PT, R125, R104, 0x8, 0x1f ;  /* 0x09001f00687d7f89 */ /* 0x000eea00000e0000 */
[----:B------:R-:W-:Y:S01]  /*1ba0*/  @!P0 LDS.64 R78, [R96+0xdc8] ;  /* 0x000dc800604e8984 */ /* 0x000fe20000000a00 */
[----:B------:R-:W-:-:S04]  /*1bb0*/  ISETP.GE.AND P0, PT, R19, 0x10, PT ;  /* 0x000000101300780c */ /* 0x000fc80003f06270 */
        /* <DEDUP_REMOVED lines=10> */
[----:B-1----:R-:W-:-:S04]  /*1c60*/  @P0 FMUL.FTZ R106, R106, R123 ;  /* 0x0000007b6a6a0220 */ /* 0x002fc80000410000 */
[----:B------:R-:W-:Y:S01]  /*1c70*/  SHFL.UP PT, R121, R121, 0x1, RZ ;  /* 0x0420000079797989 */ /* 0x000fe200000e00ff */
[----:B------:R-:W-:Y:S01]  /*1c80*/  ISETP.NE.AND P0, PT, R10, RZ, PT ;  /* 0x000000ff0a00720c */ /* 0x000fe20003f05270 */
[C---:B--2---:R-:W-:Y:S02]  /*1c90*/  @!P3 FFMA.FTZ R119, R104.reuse, R110, R119 ;  /* 0x0000006e6877b223 */ /* 0x044fe40000010077 */
[----:B------:R-:W-:Y:S01]  /*1ca0*/  SHFL.IDX PT, R114, R79, RZ, 0x1f ;  /* 0x00001fff4f727589 */ /* 0x000fe200000e0000 */
[----:B---3--:R-:W-:-:S03]  /*1cb0*/  @!P3 FMUL.FTZ R104, R104, R125 ;  /* 0x0000007d6868b220 */ /* 0x008fc60000410000 */
[----:B-----5:R-:W-:Y:S04]  /*1cc0*/  SHFL.IDX PT, R110, R100, RZ, 0x1f ;  /* 0x00001fff646e7589 */ /* 0x020fe800000e0000 */
[----:B------:R-:W0:Y:S04]  /*1cd0*/  SHFL.UP PT, R106, R106, 0x1, RZ ;  /* 0x042000006a6a7989 */ /* 0x000e2800000e00ff */
[----:B------:R-:W-:Y:S04]  /*1ce0*/  SHFL.DOWN PT, R116, R119, 0x1, 0x1f ;  /* 0x08201f0077747f89 */ /* 0x000fe800000e0000 */
[----:B------:R-:W1:Y:S04]  /*1cf0*/  SHFL.DOWN PT, R123, R104, 0x1, 0x1f ;  /* 0x08201f00687b7f89 */ /* 0x000e6800000e0000 */
[----:B------:R-:W-:Y:S04]  /*1d00*/  SHFL.IDX PT, R112, R119, RZ, 0x1f ;  /* 0x00001fff77707589 */ /* 0x000fe800000e0000 */
[----:B------:R-:W2:Y:S01]  /*1d10*/  SHFL.IDX PT, R108, R104, RZ, 0x1f ;  /* 0x00001fff686c7589 */ /* 0x000ea200000e0000 */
[----:B0-----:R-:W-:-:S04]  /*1d20*/  @P1 FFMA.FTZ R110, R106, R110, R121 ;  /* 0x0000006e6a6e1223 */ /* 0x001fc80000010079 */
[----:B------:R-:W-:Y:S02]  /*1d30*/  FFMA.FTZ R102, R99, R110, R102 ;  /* 0x0000006e63667223 */ /* 0x000fe40000010066 */
[----:B-1----:R-:W-:Y:S02]  /*1d40*/  @P2 FFMA.FTZ R114, R123, R114, R116 ;  /* 0x000000727b722223 */ /* 0x002fe40000010074 */
[-C--:B------:R-:W-:Y:S02]  /*1d50*/  FFMA.FTZ R115, R92, R102.reuse, R115 ;  /* 0x000000665c737223 */ /* 0x080fe40000010073 */
[----:B------:R-:W-:Y:S02]  /*1d60*/  FMUL.FTZ R103, R103, R102 ;  /* 0x0000006667677220 */ /* 0x000fe40000410000 */
[----:B------:R-:W-:Y:S01]  /*1d70*/  FFMA.FTZ R99, R114, R117, R34 ;  /* 0x0000007572637223 */ /* 0x000fe20000010022 */
[----:B------:R-:W-:Y:S01]  /*1d80*/  SHF.L.U32 R117, R82, 0x2, RZ ;  /* 0x0000000252757819 */ /* 0x000fe200000006ff */
[----:B------:R-:W-:-:S02]  /*1d90*/  FMUL.FTZ R100, R101, R115 ;  /* 0x0000007365647220 */ /* 0x000fc40000410000 */
[----:B------:R-:W-:Y:S02]  /*1da0*/  FFMA.FTZ R34, R38, R103, RZ ;  /* 0x0000006726227223 */ /* 0x000fe400000100ff */
[----:B------:R-:W-:Y:S02]  /*1db0*/  FFMA.FTZ R109, R32, R115, R109 ;  /* 0x00000073206d7223 */ /* 0x000fe4000001006d */
[----:B------:R-:W-:Y:S02]  /*1dc0*/  FFMA.FTZ R101, R98, R99, R111 ;  /* 0x0000006362657223 */ /* 0x000fe4000001006f */
[C---:B--2---:R-:W-:Y:S02]  /*1dd0*/  FFMA.FTZ R79, R108.reuse, R79, R112 ;  /* 0x0000004f6c4f7223 */ /* 0x044fe40000010070 */
[----:B------:R-:W-:Y:S01]  /*1de0*/  FMUL.FTZ R78, R108, R78 ;  /* 0x0000004e6c4e7220 */ /* 0x000fe20000410000 */
[----:B------:R-:W-:Y:S01]  /*1df0*/  IADD3 R108, -R37, c[0x0][0x168], -R10 ;  /* 0x00005a00256c7a10 */ /* 0x000fe20007ffe90a */
[----:B------:R-:W-:-:S02]  /*1e00*/  FFMA.FTZ R34, R41, R100, R34 ;  /* 0x0000006429227223 */ /* 0x000fc40000010022 */
[----:B------:R-:W-:Y:S01]  /*1e10*/  FMUL.FTZ R33, R33, R109 ;  /* 0x0000006d21217220 */ /* 0x000fe20000410000 */
[----:B------:R-:W-:Y:S01]  /*1e20*/  ISETP.GE.AND P1, PT, R108, 0x1, PT ;  /* 0x000000016c00780c */ /* 0x000fe20003f26270 */
[----:B------:R-:W-:Y:S01]  /*1e30*/  FFMA.FTZ R103, R32, R101, R113 ;  /* 0x0000006520677223 */ /* 0x000fe20000010071 */
[----:B------:R0:W-:Y:S01]  /*1e40*/  @!P0 STS.64 [R96+0xdc8], R78 ;  /* 0x000dc84e60008388 */ /* 0x0001e20000000a00 */
[----:B------:R-:W-:Y:S01]  /*1e50*/  FFMA.FTZ R100, R98, R109, R107 ;  /* 0x0000006d62647223 */ /* 0x000fe2000001006b */
[C---:B------:R-:W-:Y:S01]  /*1e60*/  ISETP.GE.AND P2, PT, R108.reuse, 0x21, PT ;  /* 0x000000216c00780c */ /* 0x040fe20003f46270 */
[----:B------:R-:W-:Y:S01]  /*1e70*/  FFMA.FTZ R104, R43, R33, R34 ;  /* 0x000000212b687223 */ /* 0x000fe20000010022 */
[----:B------:R-:W-:Y:S01]  /*1e80*/  ISETP.GE.AND P3, PT, R108, 0x41, PT ;  /* 0x000000416c00780c */ /* 0x000fe20003f66270 */
[----:B------:R-:W-:Y:S01]  /*1e90*/  FFMA.FTZ R105, R92, R103, R105 ;  /* 0x000000675c697223 */ /* 0x000fe20000010069 */
[----:B------:R-:W-:Y:S01]  /*1ea0*/  ISETP.GE.AND P4, PT, R108, 0x61, PT ;  /* 0x000000616c00780c */ /* 0x000fe20003f86270 */
[----:B------:R-:W-:-:S02]  /*1eb0*/  FMUL.FTZ R33, R94, R102 ;  /* 0x000000665e217220 */ /* 0x000fc40000410000 */
[C---:B------:R-:W-:Y:S02]  /*1ec0*/  FMUL.FTZ R34, R94.reuse, R115 ;  /* 0x000000735e227220 */ /* 0x040fe40000410000 */
[C---:B------:R-:W-:Y:S02]  /*1ed0*/  FMUL.FTZ R98, R94.reuse, R109 ;  /* 0x0000006d5e627220 */ /* 0x040fe40000410000 */
[-C--:B------:R-:W-:Y:S02]  /*1ee0*/  FMUL.FTZ R94, R94, R100.reuse ;  /* 0x000000645e5e7220 */ /* 0x080fe40000410000 */
[----:B------:R-:W-:Y:S02]  /*1ef0*/  FMUL.FTZ R106, R35, R100 ;  /* 0x00000064236a7220 */ /* 0x000fe40000410000 */
[C---:B------:R-:W-:Y:S02]  /*1f00*/  FFMA.FTZ R102, -R50.reuse, R91, R102 ;  /* 0x0000005b32667223 */ /* 0x040fe40000010166 */
[----:B------:R-:W-:-:S02]  /*1f10*/  FMUL.FTZ R107, R50, R105 ;  /* 0x00000069326b7220 */ /* 0x000fc40000410000 */
[----:B------:R-:W-:Y:S02]  /*1f20*/  FMUL.FTZ R32, R38, R33 ;  /* 0x0000002126207220 */ /* 0x000fe40000410000 */
[----:B------:R-:W-:Y:S02]  /*1f30*/  FMUL.FTZ R33, R41, R34 ;  /* 0x0000002229217220 */ /* 0x000fe40000410000 */
[----:B------:R-:W-:Y:S02]  /*1f40*/  FMUL.FTZ R34, R43, R98 ;  /* 0x000000622b227220 */ /* 0x000fe40000410000 */
[C---:B------:R-:W-:Y:S02]  /*1f50*/  FMUL.FTZ R35, R45.reuse, R94 ;  /* 0x0000005e2d237220 */ /* 0x040fe40000410000 */
[----:B------:R-:W-:Y:S01]  /*1f60*/  FFMA.FTZ R92, R45, R106, R104 ;  /* 0x0000006a2d5c7223 */ /* 0x000fe20000010068 */
[----:B------:R-:W-:Y:S01]  /*1f70*/  SHF.L.U64.HI R106, R82, 0x2, R83 ;  /* 0x00000002526a7819 */ /* 0x000fe20000010253 */
[C---:B------:R-:W-:Y:S01]  /*1f80*/  FFMA.FTZ R115, -R52.reuse, R93, R115 ;  /* 0x0000005d34737223 */ /* 0x040fe20000010173 */
[----:B------:R1:W-:Y:S01]  /*1f90*/  STS.128 [R10.X16+0x110], R32 ;  /* 0x000110200a007388 */ /* 0x0003e2000000cc00 */
[----:B------:R-:W-:-:S02]  /*1fa0*/  FMUL.FTZ R94, R52, R103 ;  /* 0x00000067345e7220 */ /* 0x000fc40000410000 */
[----:B------:R-:W-:Y:S02]  /*1fb0*/  FFMA.FTZ R104, R107, R102, RZ ;  /* 0x000000666b687223 */ /* 0x000fe400000100ff */
[----:B------:R-:W-:Y:S02]  /*1fc0*/  FMUL.FTZ R98, R80, R99 ;  /* 0x0000006350627220 */ /* 0x000fe40000410000 */
[C---:B------:R-:W-:Y:S02]  /*1fd0*/  FFMA.FTZ R109, -R54.reuse, R95, R109 ;  /* 0x0000005f366d7223 */ /* 0x040fe4000001016d */
[----:B0-----:R-:W-:Y:S02]  /*1fe0*/  FMUL.FTZ R79, R54, R101 ;  /* 0x00000065364f7220 */ /* 0x001fe40000410000 */
[----:B------:R-:W-:Y:S02]  /*1ff0*/  FFMA.FTZ R78, -R80, R97, R100 ;  /* 0x00000061504e7223 */ /* 0x000fe40000010164 */
[----:B------:R-:W-:-:S02]  /*2000*/  FFMA.FTZ R104, R94, R115, R104 ;  /* 0x000000735e687223 */ /* 0x000fc40000010068 */
[----:B------:R-:W-:Y:S02]  /*2010*/  IMAD R96, R106, c[0x0][0x2d0], RZ ;  /* 0x0000b4006a607a24 */ /* 0x000fe400078e02ff */
[----:B------:R-:W-:Y:S02]  /*2020*/  FMUL.FTZ R113, R98, R78 ;  /* 0x0000004e62717220 */ /* 0x000fe40000410000 */
[----:B------:R-:W-:Y:S01]  /*2030*/  FFMA.FTZ R104, R79, R109, R104 ;  /* 0x0000006d4f687223 */ /* 0x000fe20000010068 */
[----:B------:R-:W-:Y:S06]  /*2040*/  BAR.SYNC.DEFER_BLOCKING 0x0 ;  /* 0x0000000000007b1d */ /* 0x000fec0000010000 */
[----:B------:R-:W-:Y:S05]  /*2050*/  @!P1 BRA `(.L_x_8007) ;  /* 0x0000008000009947 */ /* 0x000fea0003800000 */
[----:B-1----:R-:W0:Y:S01]  /*2060*/  LDS R111, [R10.X4+0x110] ;  /* 0x000110000a6f7984 */ /* 0x002e220000004800 */
[----:B------:R-:W-:-:S02]  /*2070*/  IMAD R90, R90, c[0x0][0x2d0], RZ ;  /* 0x0000b4005a5a7a24 */ /* 0x000fc400078e02ff */
[----:B------:R-:W-:-:S04]  /*2080*/  IMAD.WIDE.U32 R32, R81, c[0x0][0x2d0], R56 ;  /* 0x0000b40051207a25 */ /* 0x000fc800078e0038 */
[----:B------:R-:W-:Y:S01]  /*2090*/  IMAD R35, R81, c[0x0][0x2d4], R90 ;  /* 0x0000b50051237a24 */ /* 0x000fe200078e025a */
[----:B------:R-:W-:-:S03]  /*20a0*/  LEA R34, P1, R32, c[0x0][0x320], 0x2 ;  /* 0x0000c80020227a11 */ /* 0x000fc600078210ff */
[----:B------:R-:W-:-:S05]  /*20b0*/  IMAD.IADD R33, R33, 0x1, R35 ;  /* 0x0000000121217824 */ /* 0x000fca00078e0223 */
[----:B------:R-:W-:-:S05]  /*20c0*/  LEA.HI.X R35, R32, c[0x0][0x324], R33, 0x2, P1 ;  /* 0x0000c90020237a11 */ /* 0x000fca00008f1421 */
[----:B0-----:R0:W-:Y:S02]  /*20d0*/  RED.E.ADD.F32.FTZ.RN.STRONG.GPU [R34.64], R111 ;  /* 0x0000006f2200798e */ /* 0x0011e4000c10e784 */
.L_x_8007:
[----:B-1----:R-:W-:Y:S05]  /*20e0*/  BSYNC B0 ;  /* 0x0000000000007941 */ /* 0x002fea0003800000 */
.L_x_8006:
        /* <DEDUP_REMOVED lines=8> */
.L_x_8009:
[----:B------:R-:W-:Y:S05]  /*2170*/  BSYNC B0 ;  /* 0x0000000000007941 */ /* 0x000fea0003800000 */
.L_x_8008:
[----:B------:R2:W3:Y:S01]  /*2180*/  LDS R111, [R10.X4+0x210] ;  /* 0x000210000a6f7984 */ /* 0x0004e20000004800 */
[----:B------:R-:W-:Y:S01]  /*2190*/  BSSY B0, `(.L_x_8010) ;  /* 0x0000006000007945 */ /* 0x000fe20003800000 */
[----:B-1----:R-:W-:Y:S01]  /*21a0*/  IMAD.WIDE.U32 R32, R117, c[0x0][0x2d0], R76 ;  /* 0x0000b40075207a25 */ /* 0x002fe200078e004c */
[----:B------:R-:W-:Y:S05]  /*21b0*/  @!P3 BRA `(.L_x_8011) ;  /* 0x000000300000b947 */ /* 0x000fea0003800000 */
[----:B------:R-:W-:-:S04]  /*21c0*/  IMAD.WIDE.U32 R34, R117, c[0x0][0x2d0], R74 ;  /* 0x0000b40075227a25 */ /* 0x000fc800078e004a */
[----:B------:R-:W-:-:S05]  /*21d0*/  IMAD.IADD R35, R113, 0x1, R35 ;  /* 0x0000000171237824 */ /* 0x000fca00078e0223 */
[----:B---3--:R1:W-:Y:S02]  /*21e0*/  RED.E.ADD.F32.FTZ.RN.STRONG.GPU [R34.64], R111 ;  /* 0x0000006f2200798e */ /* 0x0083e4000c10e784 */
.L_x_8011:
[----:B------:R-:W-:Y:S05]  /*21f0*/  BSYNC B0 ;  /* 0x0000000000007941 */ /* 0x000fea0003800000 */
.L_x_8010:
[----:B-1----:R1:W4:Y:S01]  /*2200*/  LDS R35, [R10.X4+0x290] ;  /* 0x000290000a237984 */ /* 0x0023220000004800 */
[----:B------:R-:W-:Y:S01]  /*2210*/  BSSY B0, `(.L_x_8012) ;  /* 0x0000004000007945 */ /* 0x000fe20003800000 */
[----:B------:R-:W-:Y:S05]  /*2220*/  @!P4 BRA `(.L_x_8013) ;  /* 0x000000200000c947 */ /* 0x000fea0003800000 */
[----:B------:R-:W-:-:S05]  /*2230*/  IADD3 R33, R113, R33, RZ ;  /* 0x0000002171217210 */ /* 0x000fca0007ffe0ff */
[----:B----4-:R4:W-:Y:S02]  /*2240*/  RED.E.ADD.F32.FTZ.RN.STRONG.GPU [R32.64], R35 ;  /* 0x000000232000798e */ /* 0x0109e4000c10e784 */
.L_x_8013:
[----:B------:R-:W-:Y:S05]  /*2250*/  BSYNC B0 ;  /* 0x0000000000007941 */ /* 0x000fea0003800000 */
.L_x_8012:
[----:B----4-:R-:W4:Y:S01]  /*2260*/  SHFL.DOWN PT, R33, R90, 0x1, 0x1f ;  /* 0x08201f005a217f89 */ /* 0x010f2200000e0000 */
[----:B------:R-:W-:Y:S01]  /*2270*/  ISETP.GT.AND P1, PT, R19, 0x1e, PT ;  /* 0x0000001e1300780c */ /* 0x000fe20003f24270 */
[----:B------:R-:W-:Y:S01]  /*2280*/  FADD.FTZ R48, R79, R48 ;  /* 0x000000304f307221 */ /* 0x000fe20000010000 */
[----:B------:R-:W-:Y:S01]  /*2290*/  ISETP.NE.AND P2, PT, R19, RZ, PT ;  /* 0x000000ff1300720c */ /* 0x000fe20003f45270 */
[----:B------:R-:W5:Y:S01]  /*22a0*/  SHFL.DOWN PT, R35, R92, 0x1, 0x1f ;  /* 0x08201f005c237f89 */ /* 0x000f6200000e0000 */
[C---:B------:R-:W-:Y:S01]  /*22b0*/  FMUL.FTZ R79, R88.reuse, R99 ;  /* 0x00000063584f7220 */ /* 0x040fe20000410000 */
[----:B------:R-:W-:Y:S01]  /*22c0*/  BSSY B0, `(.L_x_8014) ;  /* 0x0000036000007945 */ /* 0x000fe20003800000 */
        /* <DEDUP_REMOVED lines=32> */
[----:B------:R-:W-:Y:S01]  /*24d0*/  MOV R32, R90 ;  /* 0x0000005a00207202 */ /* 0x000fe20000000f00 */
[C---:B------:R-:W-:Y:S02]  /*24e0*/  FMUL.FTZ R90, R88.reuse, R101 ;  /* 0x00000065585a7220 */ /* 0x040fe40000410000 */
[----:B------:R-:W-:Y:S02]  /*24f0*/  FMUL.FTZ R35, R88, R105 ;  /* 0x0000006958237220 */ /* 0x000fe40000410000 */
[----:B------:R-:W-:Y:S02]  /*2500*/  IMAD.MOV.U32 R33, RZ, RZ, R92 ;  /* 0x000000ffff217224 */ /* 0x000fe400078e005c */
        /* <DEDUP_REMOVED lines=17> */
.L_x_8015:
[----:B----4-:R-:W-:Y:S05]  /*2620*/  BSYNC B0 ;  /* 0x0000000000007941 */ /* 0x010fea0003800000 */
.L_x_8014:
[----:B------:R-:W-:Y:S02]  /*2630*/  IADD3 R81, R81, 0x1, RZ ;  /* 0x0000000151517810 */ /* 0x000fe40007ffe0ff */
[----:B------:R-:W-:Y:S02]  /*2640*/  IADD3 R82, P1, R82, 0x1, RZ ;  /* 0x0000000152527810 */ /* 0x000fe40007f3e0ff */
[----:B------:R-:W-:-:S03]  /*2650*/  ISETP.GE.AND P0, PT, R81, c[0x0][0x16c], PT ;  /* 0x00005b0051007a0c */ /* 0x000fc60003f06270 */
[----:B------:R-:W-:-:S10]  /*2660*/  IMAD.X R83, RZ, RZ, R83, P1 ;  /* 0x000000ffff537224 */ /* 0x000fd400008e0653 */
[----:B------:R-:W-:Y:S01]  /*2670*/  @P0 CALL.REL.NOINC `(.L_x_8003) ;  /* 0x0000001000000944 */ /* 0x000fe20003c00000 */
[----:B------:R-:W-:Y:S05]  /*2680*/  BRA `(.L_x_8016) ;  /* 0xffffeb4000007947 */ /* 0x000fea000383ffff */
.L_x_8003:
[----:B------:R-:W-:Y:S01]  /*2690*/  BAR.SYNC.DEFER_BLOCKING 0x0 ;  /* 0x0000000000007b1d */ /* 0x000fe20000010000 */
[----:B------:R-:W-:Y:S01]  /*26a0*/  ISETP.NE.AND P0, PT, R10, RZ, PT ;  /* 0x000000ff0a00720c */ /* 0x000fe20003f05270 */
[----:B------:R-:W-:Y:S01]  /*26b0*/  IMAD R34, R84, c[0x0][0x2d8], RZ ;  /* 0x0000b60054227a24 */ /* 0x000fe200078e02ff */
[----:B------:R-:W-:Y:S01]  /*26c0*/  F2FP.BF16.PACK_AB R54, R53, R46 ;  /* 0x0000002e3536723e */ /* 0x000fe200000010ff */
[----:B------:R-:W-:Y:S01]  /*26d0*/  IMAD.WIDE.U32 R32, R5, c[0x0][0x2d8], RZ ;  /* 0x0000b60005207a25 */ /* 0x000fe200078e00ff */
[----:B------:R-:W-:Y:S01]  /*26e0*/  F2FP.BF16.PACK_AB R55, R55, R48 ;  /* 0x000000303737723e */ /* 0x000fe200000010ff */
[----:B------:R-:W-:Y:S01]  /*26f0*/  BSSY B0, `(.L_x_8017) ;  /* 0x0000027000007945 */ /* 0x000fe20003800000 */
        /* <DEDUP_REMOVED lines=8> */
[----:B----4-:R-:W-:Y:S01]  /*2780*/  IMAD R55, R5, c[0x0][0x2dc], R34 ;  /* 0x0000b70005377a24 */ /* 0x010fe200078e0222 */
[----:B------:R-:W-:Y:S02]  /*2790*/  IADD3 R34, P5, R46, c[0x0][0x330], RZ ;  /* 0x0000cc002e227a10 */ /* 0x000fe40007fbe0ff */
[----:B------:R-:W-:Y:S02]  /*27a0*/  LDS.U16 R45, [R89+0x80] ;  /* 0x00008000592d7984 */ /* 0x000fe40000000400 */
[----:B------:R-:W-:-:S02]  /*27b0*/  IADD3 R33, R33, R55, RZ ;  /* 0x0000003721217210 */ /* 0x000fc40007ffe0ff */
[----:B------:R-:W-:Y:S03]  /*27c0*/  LDS.U16 R53, [R89+0xc0] ;  /* 0x0000c00059357984 */ /* 0x000fe60000000400 */
[----:B------:R-:W-:Y:S01]  /*27d0*/  IMAD.WIDE.U32 R32, R0, c[0x0][0x2e0], R32 ;  /* 0x0000b80000207a25 */ /* 0x000fe200078e0020 */
[----:B------:R-:W-:Y:S04]  /*27e0*/  @!P0 STS [0x100], R87 ;  /* 0x00010057ff008388 */ /* 0x000fe80000000800 */
[----:B------:R-:W-:Y:S01]  /*27f0*/  BAR.SYNC.DEFER_BLOCKING 0x0 ;  /* 0x0000000000007b1d */ /* 0x000fe20000010000 */
[----:B------:R-:W-:-:S04]  /*2800*/  IADD3 R38, P1, R40, R32, RZ ;  /* 0x0000002028267210 */ /* 0x000fc80007f3e0ff */
[----:B------:R-:W-:Y:S02]  /*2810*/  IADD3.X R36, R51, R57, R33, P1, !PT ;  /* 0x0000003933247210 */ /* 0x000fe40000ffe421 */
[----:B------:R-:W-:Y:S02]  /*2820*/  IADD3.X R33, R48, c[0x0][0x334], RZ, P5, !PT ;  /* 0x0000cd0030217a10 */ /* 0x000fe40002ffe4ff */
[----:B------:R-:W-:Y:S02]  /*2830*/  LEA R34, P6, R38, R34, 0x1 ;  /* 0x0000002226227211 */ /* 0x000fe400078c08ff */
[C---:B------:R-:W-:Y:S01]  /*2840*/  IADD3 R32, P5, R60.reuse, R37, RZ ;  /* 0x000000253c207210 */ /* 0x040fe20007fbe0ff */
[----:B------:R-:W4:Y:S02]  /*2850*/  LDS R35, [0x100] ;  /* 0x00010000ff237984 */ /* 0x000f240000000800 */
[-C--:B----4-:R-:W-:Y:S02]  /*2860*/  ISETP.GE.AND P4, PT, R60, R35.reuse, PT ;  /* 0x000000233c00720c */ /* 0x090fe40003f86270 */
[----:B------:R-:W-:-:S02]  /*2870*/  ISETP.GE.AND P3, PT, R27, R35, PT ;  /* 0x000000231b00720c */ /* 0x000fc40003f66270 */
[-C--:B------:R-:W-:Y:S02]  /*2880*/  ISETP.GE.AND P2, PT, R26, R35.reuse, PT ;  /* 0x000000231a00720c */ /* 0x080fe40003f46270 */
[----:B------:R-:W-:Y:S02]  /*2890*/  ISETP.GE.AND P1, PT, R28, R35, PT ;  /* 0x000000231c00720c */ /* 0x000fe40003f26270 */
[----:B------:R-:W-:Y:S02]  /*28a0*/  LEA.HI.X R35, R38, R33, R36, 0x1, P6 ;  /* 0x0000002126237211 */ /* 0x000fe400030f0c24 */
[----:B------:R-:W-:-:S03]  /*28b0*/  LEA.HI.X.SX32 R33, R37, R61, 0x1, P5 ;  /* 0x0000003d25217211 */ /* 0x000fc600028f0eff */
        /* <DEDUP_REMOVED lines=10> */
.L_x_8018:
[----:B------:R-:W-:Y:S05]  /*2960*/  BSYNC B0 ;  /* 0x0000000000007941 */ /* 0x000fea0003800000 */
.L_x_8017:
[----:B------:R-:W-:Y:S01]  /*2970*/  @!P3 STG.E.U16 [R34.64+0x40], R45 ;  /* 0x0000402d2200b986 */ /* 0x000fe2000c101504 */
        /* <DEDUP_REMOVED lines=10> */
[----:B-----5:R-:W-:-:S05]  /*2a20*/  IMAD.WIDE.U32 R34, R5, c[0x0][0x2f8], RZ ;  /* 0x0000be0005227a25 */ /* 0x020fca00078e00ff */
[----:B------:R5:W-:Y:S01]  /*2a30*/  STS.64 [R19.X8], R36 ;  /* 0x0000002413007388 */ /* 0x000be20000008a00 */
[----:B------:R-:W-:-:S06]  /*2a40*/  NOP ;  /* 0x0000000000007918 */ /* 0x000fcc0000000000 */
[----:B----4-:R-:W-:Y:S04]  /*2a50*/  LDS.U16 R39, [R89] ;  /* 0x0000000059277984 */ /* 0x010fe80000000400 */
[----:B------:R-:W-:Y:S01]  /*2a60*/  LDS.U16 R41, [R89+0x40] ;  /* 0x0000400059297984 */ /* 0x000fe20000000400 */
[----:B-----5:R-:W-:Y:S02]  /*2a70*/  IMAD R37, R5, c[0x0][0x2fc], R8 ;  /* 0x0000bf0005257a24 */ /* 0x020fe400078e0208 */
[----:B------:R-:W-:Y:S01]  /*2a80*/  FADD.FTZ R8, R47, R42 ;  /* 0x0000002a2f087221 */ /* 0x000fe20000010000 */
[----:B------:R-:W-:Y:S02]  /*2a90*/  LDS.U16 R55, [R89+0x80] ;  /* 0x0000800059377984 */ /* 0x000fe40000000400 */
[----:B------:R-:W-:-:S02]  /*2aa0*/  IADD3 R45, R35, R37, RZ ;  /* 0x00000025232d7210 */ /* 0x000fc40007ffe0ff */
        /* <DEDUP_REMOVED lines=15> */
.L_x_8020:
[----:B------:R-:W-:Y:S05]  /*2ba0*/  BSYNC B0 ;  /* 0x0000000000007941 */ /* 0x000fea0003800000 */
.L_x_8019:
[----:B------:R-:W-:Y:S01]  /*2bb0*/  MOV R32, R34 ;  /* 0x0000002200207202 */ /* 0x000fe20000000f00 */
[----:B------:R-:W-:Y:S01]  /*2bc0*/  IMAD R35, R3, c[0x0][0x300], RZ ;  /* 0x0000c00003237a24 */ /* 0x000fe200078e02ff */
[----:B------:R-:W-:Y:S02]  /*2bd0*/  MOV R33, R45 ;  /* 0x0000002d00217202 */ /* 0x000fe40000000f00 */
[----:B------:R-:W-:Y:S01]  /*2be0*/  IADD3 R34, P4, R46, c[0x0][0x340], RZ ;  /* 0x0000d0002e227a10 */ /* 0x000fe20007f9e0ff */
[----:B------:R-:W-:Y:S01]  /*2bf0*/  IMAD R35, R0, c[0x0][0x304], R35 ;  /* 0x0000c10000237a24 */ /* 0x000fe200078e0223 */
        /* <DEDUP_REMOVED lines=8> */
[----:B------:R-:W-:Y:S02]  /*2c80*/  ISETP.GT.AND P4, PT, R18, 0x1, PT ;  /* 0x000000011200780c */ /* 0x000fe40003f84270 */
[----:B------:R-:W-:-:S02]  /*2c90*/  LEA R32, P3, R40, R34, 0x1 ;  /* 0x0000002228207211 */ /* 0x000fc400078608ff */
[----:B------:R-:W-:Y:S02]  /*2ca0*/  IADD3 R18, R18, -0x1, RZ ;  /* 0xffffffff12127810 */ /* 0x000fe40007ffe0ff */
[----:B------:R-:W-:Y:S02]  /*2cb0*/  LEA.HI.X R33, R40, R33, R51, 0x1, P3 ;  /* 0x0000002128217211 */ /* 0x000fe400018f0c33 */
[----:B------:R-:W-:-:S03]  /*2cc0*/  IADD3 R12, P3, R12, -0x100, RZ ;  /* 0xffffff000c0c7810 */ /* 0x000fc60007f7e0ff */
[----:B------:R0:W-:Y:S01]  /*2cd0*/  @!P0 STG.E.U16 [R32.64], R41 ;  /* 0x0000002920008986 */ /* 0x0001e2000c101504 */
        /* <DEDUP_REMOVED lines=11> */
.L_x_8002:
[----:B------:R-:W-:Y:S02]  /*2d90*/  ISETP.NE.U32.AND P0, PT, RZ, c[0x0][0x328], PT ;  /* 0x0000ca00ff007a0c */ /* 0x000fe40003f05070 */
[----:B------:R-:W-:Y:S02]  /*2da0*/  ISETP.NE.U32.AND P2, PT, RZ, c[0x0][0x348], PT ;  /* 0x0000d200ff007a0c */ /* 0x000fe40003f45070 */
[----:B------:R-:W-:Y:S02]  /*2db0*/  ISETP.NE.AND.EX P1, PT, RZ, c[0x0][0x32c], PT, P0 ;  /* 0x0000cb00ff007a0c */ /* 0x000fe40003f25300 */
[----:B------:R-:W-:-:S11]  /*2dc0*/  ISETP.NE.AND.EX P0, PT, RZ, c[0x0][0x34c], PT, P2 ;  /* 0x0000d300ff007a0c */ /* 0x000fd60003f05320 */
[----:B------:R-:W-:Y:S05]  /*2dd0*/  @!P1 BRA `(.L_x_8022) ;  /* 0x0000014000009947 */ /* 0x000fea0003800000 */
[----:B-----5:R-:W0:Y:S01]  /*2de0*/  SHFL.DOWN P1, R2, R7, 0x1, 0x1f ;  /* 0x08201f0007027f89 */ /* 0x020e220000020000 */
[----:B------:R-:W-:Y:S03]  /*2df0*/  BSSY B0, `(.L_x_8022) ;  /* 0x0000012000007945 */ /* 0x000fe60003800000 */
[----:B012---:R-:W0:Y:S01]  /*2e00*/  S2R R10, SR_LANEID ;  /* 0x00000000000a7919 */ /* 0x007e220000000000 */
[----:B------:R-:W-:-:S03]  /*2e10*/  @P1 FADD R2, R2, R7 ;  /* 0x0000000702021221 */ /* 0x000fc60000000000 */
[----:B------:R-:W1:Y:S01]  /*2e20*/  S2R R7, SR_TID.X ;  /* 0x0000000000077919 */ /* 0x000e620000002100 */
[----:B0-----:R-:W-:-:S03]  /*2e30*/  ISETP.NE.AND P2, PT, R10, RZ, PT ;  /* 0x000000ff0a00720c */ /* 0x001fc60003f45270 */
        /* <DEDUP_REMOVED lines=13> */
.L_x_8023:
[----:B0-----:R-:W-:Y:S05]  /*2f10*/  BSYNC B0 ;  /* 0x0000000000007941 */ /* 0x001fea0003800000 */
.L_x_8022:
        /* <DEDUP_REMOVED lines=23> */
.L_x_8025:
[----:B------:R-:W0:Y:S02]  /*3090*/  S2R R15, SR_TID.X ;  /* 0x00000000000f7919 */ /* 0x000e240000002100 */
.L_x_8026:
[----:B0-----:R-:W-:Y:S05]  /*30a0*/  BSYNC B0 ;  /* 0x0000000000007941 */ /* 0x001fea0003800000 */
.L_x_8024:
        /* <DEDUP_REMOVED lines=10> */
.L_x_8027:
        /* <DEDUP_REMOVED lines=9> */
[----:B-12---:R-:W-:-:S04]  /*31e0*/  IMAD.WIDE.U32 R10, R15, c[0x0][0x2b0], R8 ;  /* 0x0000ac000f0a7a25 */ /* 0x006fc800078e0008 */
[----:B------:R-:W-:-:S04]  /*31f0*/  IMAD.WIDE.U32 R6, R15, c[0x0][0x290], R6 ;  /* 0x0000a4000f067a25 */ /* 0x000fc800078e0006 */
[----:B------:R-:W-:Y:S01]  /*3200*/  IMAD R9, R15, c[0x0][0x294], R12 ;  /* 0x0000a5000f097a24 */ /* 0x000fe200078e020c */
[----:B------:R-:W-:Y:S01]  /*3210*/  LEA R8, P0, R6, c[0x0][0x310], 0x2 ;  /* 0x0000c40006087a11 */ /* 0x000fe200078010ff */
[----:B------:R-:W-:Y:S01]  /*3220*/  IMAD R0, R0, c[0x0][0x2b0], RZ ;  /* 0x0000ac0000007a24 */ /* 0x000fe200078e02ff */
[----:B------:R-:W-:Y:S02]  /*3230*/  LEA R12, P1, R10, c[0x0][0x318], 0x2 ;  /* 0x0000c6000a0c7a11 */ /* 0x000fe400078210ff */
[----:B------:R-:W-:Y:S01]  /*3240*/  IADD3 R9, R7, R9, RZ ;  /* 0x0000000907097210 */ /* 0x000fe20007ffe0ff */
[C---:B------:R-:W-:Y:S01]  /*3250*/  IMAD R13, R15.reuse, c[0x0][0x2b4], R0 ;  /* 0x0000ad000f0d7a24 */ /* 0x040fe200078e0200 */
[----:B-----5:R-:W-:Y:S02]  /*3260*/  IADD3 R15, R15, c[0x0][0x0], RZ ;  /* 0x000000000f0f7a10 */ /* 0x020fe40007ffe0ff */
[----:B------:R-:W-:Y:S02]  /*3270*/  LEA.HI.X R9, R6, c[0x0][0x314], R9, 0x2, P0 ;  /* 0x0000c50006097a11 */ /* 0x000fe400000f1409 */
[----:B------:R-:W-:-:S02]  /*3280*/  ISETP.GE.AND P0, PT, R15, c[0x0][0x16c], PT ;  /* 0x00005b000f007a0c */ /* 0x000fc40003f06270 */
[----:B------:R-:W-:-:S04]  /*3290*/  IADD3 R7, R11, R13, RZ ;  /* 0x0000000d0b077210 */ /* 0x000fc80007ffe0ff */
[----:B------:R-:W-:Y:S01]  /*32a0*/  LEA.HI.X R13, R10, c[0x0][0x31c], R7, 0x2, P1 ;  /* 0x0000c7000a0d7a11 */ /* 0x000fe200008f1407 */
[----:B0-----:R0:W-:Y:S04]  /*32b0*/  RED.E.ADD.F32.FTZ.RN.STRONG.GPU [R8.64], R17 ;  /* 0x000000110800798e */ /* 0x0011e8000c10e784 */
[----:B------:R0:W-:Y:S02]  /*32c0*/  RED.E.ADD.F32.FTZ.RN.STRONG.GPU [R12.64], R19 ;  /* 0x000000130c00798e */ /* 0x0001e4000c10e784 */
[----:B------:R-:W-:Y:S05]  /*32d0*/  @!P0 BRA `(.L_x_8027) ;  /* 0xfffffe7000008947 */ /* 0x000fea000383ffff */
[----:B------:R-:W-:Y:S05]  /*32e0*/  EXIT ;  /* 0x000000000000794d */ /* 0x000fea0003800000 */
.L_x_8028:
        /* <DEDUP_REMOVED lines=9> */
.L_x_9136:


//--------------------- .text._Z25selective_scan_bwd_kernelI32Selective_Scan_bwd_kernel_traitsILi32ELi4ELb0ELb0ELb1ELb0ELb1EN3c108BFloat16EfEEv12SSMParamsBwd --------------------------
	.section	.text._Z25selective_scan_bwd_kernelI32Selective_Scan_bwd_kernel_traitsILi32ELi4ELb0ELb0ELb1ELb0ELb1EN3c108BFloat16EfEEv12SSMParamsBwd,"ax",@progbits
	.sectioninfo	@"SHI_REGISTERS=126"
	.align	128
        .global         _Z25selective_scan_bwd_kernelI32Selective_Scan_bwd_kernel_traitsILi32ELi4ELb0ELb0ELb1ELb0ELb1EN3c108BFloat16EfEEv12SSMParamsBwd
        .type           _Z25selective_scan_bwd_kernelI32Selective_Scan_bwd_kernel_traitsILi32ELi4ELb0ELb0ELb1ELb0ELb1EN3c108BFloat16EfEEv12SSMParamsBwd,@function
        .size           _Z25selective_scan_bwd_kernelI32Selective_Scan_bwd_kernel_traitsILi32ELi4ELb0ELb0ELb1ELb0ELb1EN3c108BFloat16EfEEv12SSMParamsBwd,(.L_x_9137 - _Z25selective_scan_bwd_kernelI32Selective_Scan_bwd_kernel_traitsILi32ELi4ELb0ELb0ELb1ELb0ELb1EN3c108BFloat16EfEEv12SSMParamsBwd)
        .other          _Z25selective_scan_bwd_kernelI32Selective_Scan_bwd_kernel_traitsILi32ELi4ELb0ELb0ELb1ELb0ELb1EN3c108BFloat16EfEEv12SSMParamsBwd,@"STO_CUDA_ENTRY STV_DEFAULT"
_Z25selective_scan_bwd_kernelI32Selective_Scan_bwd_kernel_traitsILi32ELi4ELb0ELb0ELb1ELb0ELb1EN3c108BFloat16EfEEv12SSMParamsBwd:
.text._Z25selective_scan_bwd_kernelI32Selective_Scan_bwd_kernel_traitsILi32ELi4ELb0ELb0ELb1ELb0ELb1EN3c108BFloat16EfEEv12SSMParamsBwd:
        /* <DEDUP_REMOVED lines=23> */
[----:B------:R-:W-:Y:S01]  /*0170*/  IMAD.MOV.U32 R18, RZ, RZ, c[0x0][0x174] ;  /* 0x00005d00ff127624 */ /* 0x000fe200078e00ff */
[----:B------:R-:W-:Y:S01]  /*0180*/  CS2R R66, SRZ ;  /* 0x0000000000427805 */ /* 0x000fe2000001ff00 */
[----:B------:R-:W-:Y:S01]  /*0190*/  IMAD R21, R3, c[0x0][0x1d8], RZ ;  /* 0x0000760003157a24 */ /* 0x000fe200078e02ff */
[----:B------:R-:W-:Y:S01]  /*01a0*/  ISETP.GE.AND P2, PT, R16, RZ, PT ;  /* 0x000000ff1000720c */ /* 0x000fe20003f46270 */
[----:B------:R-:W-:Y:S01]  /*01b0*/  CS2R R64, SRZ ;  /* 0x0000000000407805 */ /* 0x000fe2000001ff00 */
[----:B------:R-:W-:Y:S01]  /*01c0*/  ISETP.GE.AND P3, PT, R18, 0x1, PT ;  /* 0x000000011200780c */ /* 0x000fe20003f66270 */
[----:B-1----:R-:W-:Y:S01]  /*01d0*/  HFMA2.MMA R10, -RZ, RZ, 0, 0 ;  /* 0x00000000ff0a7435 */ /* 0x002fe200000001ff */
[----:B------:R-:W-:Y:S01]  /*01e0*/  IMAD R21, R0, c[0x0][0x1dc], R21 ;  /* 0x0000770000157a24 */ /* 0x000fe200078e0215 */
[----:B0-----:R-:W-:Y:S01]  /*01f0*/  SHF.R.S32.HI R6, RZ, 0x1f, R5 ;  /* 0x0000001fff067819 */ /* 0x001fe20000011405 */
[----:B--2---:R-:W-:-:S04]  /*0200*/  IMAD.MOV R14, RZ, RZ, -R11 ;  /* 0x000000ffff0e7224 */ /* 0x004fc800078e0a0b */
[----:B------:R-:W-:Y:S02]  /*0210*/  IMAD R12, R6, c[0x0][0x1e0], RZ ;  /* 0x00007800060c7a24 */ /* 0x000fe400078e02ff */
[----:B------:R-:W-:Y:S01]  /*0220*/  IMAD R7, R14, R17, RZ ;  /* 0x000000110e077224 */ /* 0x000fe200078e02ff */
[----:B------:R-:W-:Y:S01]  /*0230*/  IABS R14, R0 ;  /* 0x00000000000e7213 */ /* 0x000fe20000000000 */
[----:B------:R-:W-:Y:S02]  /*0240*/  IMAD R15, R5, c[0x0][0x1e4], R12 ;  /* 0x00007900050f7a24 */ /* 0x000fe400078e020c */
[----:B------:R-:W-:-:S04]  /*0250*/  IMAD.HI.U32 R11, R11, R7, R10 ;  /* 0x000000070b0b7227 */ /* 0x000fc800078e000a */
[----:B------:R-:W-:Y:S02]  /*0260*/  IMAD R10, R6, c[0x0][0x1d0], RZ ;  /* 0x00007400060a7a24 */ /* 0x000fe400078e02ff */
[----:B------:R-:W-:-:S04]  /*0270*/  IMAD.HI.U32 R7, R11, R14, RZ ;  /* 0x0000000e0b077227 */ /* 0x000fc800078e00ff */
[----:B---3--:R-:W-:Y:S02]  /*0280*/  IMAD.MOV R8, RZ, RZ, -R7 ;  /* 0x000000ffff087224 */ /* 0x008fe400078e0a07 */
[----:B------:R-:W-:Y:S02]  /*0290*/  IMAD R13, R5, c[0x0][0x1d4], R10 ;  /* 0x00007500050d7a24 */ /* 0x000fe400078e020a */
[----:B------:R-:W-:Y:S02]  /*02a0*/  IMAD R14, R17, R8, R14 ;  /* 0x00000008110e7224 */ /* 0x000fe400078e020e */
[----:B------:R-:W-:-:S03]  /*02b0*/  IMAD.WIDE.U32 R8, R5, c[0x0][0x1d0], RZ ;  /* 0x0000740005087a25 */ /* 0x000fc600078e00ff */
[----:B------:R-:W-:Y:S01]  /*02c0*/  ISETP.GT.U32.AND P1, PT, R17, R14, PT ;  /* 0x0000000e1100720c */ /* 0x000fe20003f24070 */
[----:B------:R-:W-:Y:S01]  /*02d0*/  IMAD.WIDE.U32 R10, R5, c[0x0][0x1e0], RZ ;  /* 0x00007800050a7a25 */ /* 0x000fe200078e00ff */
[----:B------:R-:W-:-:S03]  /*02e0*/  IADD3 R9, R9, R13, RZ ;  /* 0x0000000d09097210 */ /* 0x000fc60007ffe0ff */
[----:B------:R-:W-:Y:S02]  /*02f0*/  IMAD R16, R6, c[0x0][0x278], RZ ;  /* 0x00009e0006107a24 */ /* 0x000fe400078e02ff */
[----:B------:R-:W-:-:S04]  /*0300*/  IMAD.WIDE.U32 R8, R0, c[0x0][0x1d8], R8 ;  /* 0x0000760000087a25 */ /* 0x000fc800078e0008 */
[----:B------:R-:W-:Y:S02]  /*0310*/  IMAD.IADD R11, R11, 0x1, R15 ;  /* 0x000000010b0b7824 */ /* 0x000fe400078e020f */
[-C--:B------:R-:W-:Y:S01]  /*0320*/  @!P1 IADD3 R14, R14, -R17.reuse, RZ ;  /* 0x800000110e0e9210 */ /* 0x080fe20007ffe0ff */
[----:B------:R-:W-:Y:S01]  /*0330*/  IMAD.WIDE.U32 R12, R5, c[0x0][0x278], RZ ;  /* 0x00009e00050c7a25 */ /* 0x000fe200078e00ff */
[----:B------:R-:W-:Y:S02]  /*0340*/  @!P1 IADD3 R7, R7, 0x1, RZ ;  /* 0x0000000107079810 */ /* 0x000fe40007ffe0ff */
[----:B------:R-:W-:Y:S01]  /*0350*/  ISETP.GE.U32.AND P0, PT, R14, R17, PT ;  /* 0x000000110e00720c */ /* 0x000fe20003f06070 */
[----:B------:R-:W-:Y:S01]  /*0360*/  IMAD R15, R5, c[0x0][0x27c], R16 ;  /* 0x00009f00050f7a24 */ /* 0x000fe200078e0210 */
[----:B------:R-:W-:Y:S01]  /*0370*/  LEA R17, R18, 0xffffff80, 0x7 ;  /* 0xffffff8012117811 */ /* 0x000fe200078e38ff */
[----:B------:R-:W-:Y:S01]  /*0380*/  IMAD R16, R6, c[0x0][0x1b0], RZ ;  /* 0x00006c0006107a24 */ /* 0x000fe200078e02ff */
[----:B------:R-:W-:-:S02]  /*0390*/  ISETP.NE.AND P1, PT, RZ, c[0x0][0x178], PT ;  /* 0x00005e00ff007a0c */ /* 0x000fc40003f25270 */
[----:B------:R-:W-:Y:S01]  /*03a0*/  SHF.R.S32.HI R19, RZ, 0x1f, R17 ;  /* 0x0000001fff137819 */ /* 0x000fe20000011411 */
[----:B------:R-:W-:Y:S01]  /*03b0*/  IMAD R23, R5, c[0x0][0x1b4], R16 ;  /* 0x00006d0005177a24 */ /* 0x000fe200078e0210 */
[----:B------:R-:W-:Y:S02]  /*03c0*/  IADD3 R24, P4, R17, R8, RZ ;  /* 0x0000000811187210 */ /* 0x000fe40007f9e0ff */
[----:B------:R-:W-:Y:S01]  /*03d0*/  IADD3 R13, R13, R15, RZ ;  /* 0x0000000f0d0d7210 */ /* 0x000fe20007ffe0ff */
[----:B------:R-:W-:Y:S01]  /*03e0*/  IMAD.WIDE.U32 R14, R5, c[0x0][0x1b0], RZ ;  /* 0x00006c00050e7a25 */ /* 0x000fe200078e00ff */
[----:B------:R-:W-:Y:S02]  /*03f0*/  IADD3.X R25, R19, R9, R21, P4, !PT ;  /* 0x0000000913197210 */ /* 0x000fe400027fe415 */
[----:B------:R-:W-:Y:S01]  /*0400*/  @P0 IADD3 R7, R7, 0x1, RZ ;  /* 0x0000000107070810 */ /* 0x000fe20007ffe0ff */
[----:B------:R-:W-:Y:S02]  /*0410*/  IMAD R21, R3, c[0x0][0x1e8], RZ ;  /* 0x00007a0003157a24 */ /* 0x000fe400078e02ff */
[----:B------:R-:W-:Y:S01]  /*0420*/  IMAD.WIDE.U32 R8, R0, c[0x0][0x1e8], R10 ;  /* 0x00007a0000087a25 */ /* 0x000fe200078e000a */
[----:B------:R-:W-:-:S02]  /*0430*/  @!P2 IADD3 R7, -R7, RZ, RZ ;  /* 0x000000ff0707a210 */ /* 0x000fc40007ffe1ff */
[----:B------:R-:W-:Y:S01]  /*0440*/  @!P1 LOP3.LUT R7, RZ, c[0x0][0x178], RZ, 0x33, !PT ;  /* 0x00005e00ff079a12 */ /* 0x000fe200078e33ff */
[----:B------:R-:W-:Y:S01]  /*0450*/  IMAD.IADD R15, R15, 0x1, R23 ;  /* 0x000000010f0f7824 */ /* 0x000fe200078e0217 */
[----:B------:R-:W-:Y:S01]  /*0460*/  IADD3 R22, P0, R17, R8, RZ ;  /* 0x0000000811167210 */ /* 0x000fe20007f1e0ff */
[----:B------:R-:W-:Y:S01]  /*0470*/  IMAD R23, R3, c[0x0][0x280], RZ ;  /* 0x0000a00003177a24 */ /* 0x000fe200078e02ff */
[----:B------:R-:W-:Y:S01]  /*0480*/  SHF.R.S32.HI R8, RZ, 0x1f, R7 ;  /* 0x0000001fff087819 */ /* 0x000fe20000011407 */
[----:B------:R-:W-:-:S04]  /*0490*/  IMAD.WIDE.U32 R10, R0, c[0x0][0x280], R12 ;  /* 0x0000a000000a7a25 */ /* 0x000fc800078e000c */
[C---:B------:R-:W-:Y:S01]  /*04a0*/  IMAD R21, R0.reuse, c[0x0][0x1ec], R21 ;  /* 0x00007b0000157a24 */ /* 0x040fe200078e0215 */
[----:B------:R-:W-:Y:S01]  /*04b0*/  IADD3 R20, P2, R17, R10, RZ ;  /* 0x0000000a11147210 */ /* 0x000fe20007f5e0ff */
[----:B------:R-:W-:Y:S01]  /*04c0*/  IMAD R12, R0, c[0x0][0x284], R23 ;  /* 0x0000a100000c7a24 */ /* 0x000fe200078e0217 */
[----:B------:R-:W-:Y:S01]  /*04d0*/  LEA R23, P1, R24, c[0x0][0x240], 0x1 ;  /* 0x0000900018177a11 */ /* 0x000fe200078208ff */
[----:B------:R-:W-:Y:S01]  /*04e0*/  IMAD R10, R8, c[0x0][0x1c8], RZ ;  /* 0x00007200080a7a24 */ /* 0x000fe200078e02ff */
[----:B------:R-:W-:Y:S01]  /*04f0*/  IADD3.X R9, R19, R9, R21, P0, !PT ;  /* 0x0000000913097210 */ /* 0x000fe200007fe415 */
[----:B------:R-:W-:Y:S01]  /*0500*/  IMAD.WIDE.U32 R14, R7, c[0x0][0x1c8], R14 ;  /* 0x00007200070e7a25 */ /* 0x000fe200078e000e */
[----:B------:R-:W-:Y:S02]  /*0510*/  ISETP.NE.U32.AND P0, PT, RZ, c[0x0][0x260], PT ;  /* 0x00009800ff007a0c */ /* 0x000fe40003f05070 */
[----:B------:R-:W-:Y:S02]  /*0520*/  IADD3.X R11, R19, R11, R12, P2, !PT ;  /* 0x0000000b130b7210 */ /* 0x000fe400017fe40c */
[----:B------:R-:W-:-:S02]  /*0530*/  LEA R21, P2, R22, c[0x0][0x248], 0x1 ;  /* 0x0000920016157a11 */ /* 0x000fc400078408ff */
[----:B------:R-:W-:Y:S02]  /*0540*/  ISETP.NE.AND.EX P0, PT, RZ, c[0x0][0x264], PT, P0 ;  /* 0x00009900ff007a0c */ /* 0x000fe40003f05300 */
[----:B------:R-:W-:Y:S02]  /*0550*/  LEA.HI.X R24, R24, c[0x0][0x244], R25, 0x1, P1 ;  /* 0x0000910018187a11 */ /* 0x000fe400008f0c19 */
[----:B------:R-:W-:Y:S01]  /*0560*/  LEA.HI.X R22, R22, c[0x0][0x24c], R9, 0x1, P2 ;  /* 0x0000930016167a11 */ /* 0x000fe200010f0c09 */
[----:B------:R-:W-:Y:S01]  /*0570*/  IMAD R9, R7, c[0x0][0x1cc], R10 ;  /* 0x0000730007097a24 */ /* 0x000fe200078e020a */
[----:B------:R-:W-:Y:S02]  /*0580*/  ISETP.NE.U32.AND P1, PT, RZ, c[0x0][0x328], PT ;  /* 0x0000ca00ff007a0c */ /* 0x000fe40003f25070 */
[----:B------:R-:W-:Y:S01]  /*0590*/  ISETP.NE.U32.AND P2, PT, RZ, c[0x0][0x348], PT ;  /* 0x0000d200ff007a0c */ /* 0x000fe20003f45070 */
[----:B------:R-:W-:Y:S01]  /*05a0*/  IMAD.IADD R10, R15, 0x1, R9 ;  /* 0x000000010f0a7824 */ /* 0x000fe200078e0209 */
[----:B------:R-:W-:-:S02]  /*05b0*/  ISETP.NE.AND.EX P1, PT, RZ, c[0x0][0x32c], PT, P1 ;  /* 0x0000cb00ff007a0c */ /* 0x000fc40003f25310 */
[----:B------:R-:W-:Y:S01]  /*05c0*/  ISETP.NE.AND.EX P2, PT, RZ, c[0x0][0x34c], PT, P2 ;  /* 0x0000d300ff007a0c */ /* 0x000fe20003f45320 */
[----:B------:R-:W-:Y:S01]  /*05d0*/  @P0 IMAD R9, R5, c[0x0][0x164], R0 ;  /* 0x0000590005090a24 */ /* 0x000fe200078e0200 */
[C---:B------:R-:W-:Y:S01]  /*05e0*/  LEA R16, P4, R20.reuse, c[0x0][0x308], 0x1 ;  /* 0x0000c20014107a11 */ /* 0x040fe200078808ff */
[----:B------:R-:W-:Y:S01]  /*05f0*/  @P0 IMAD.MOV.U32 R68, RZ, RZ, 0x8 ;  /* 0x00000008ff440424 */ /* 0x000fe200078e00ff */
[----:B------:R-:W-:Y:S01]  /*0600*/  IADD3 R17, P5, R17, R14, RZ ;  /* 0x0000000e11117210 */ /* 0x000fe20007fbe0ff */
[----:B------:R-:W-:Y:S01]  /*0610*/  @P0 IMAD R9, R9, c[0x0][0x174], RZ ;  /* 0x00005d0009090a24 */ /* 0x000fe200078e02ff */
[----:B------:R-:W-:Y:S02]  /*0620*/  LEA.HI.X R20, R20, c[0x0][0x30c], R11, 0x1, P4 ;  /* 0x0000c30014147a11 */ /* 0x000fe400020f0c0b */
[----:B------:R-:W-:Y:S01]  /*0630*/  IADD3.X R10, R19, R10, RZ, P5, !PT ;  /* 0x0000000a130a7210 */ /* 0x000fe20002ffe4ff */
[----:B------:R-:W-:Y:S01]  /*0640*/  @P0 IMAD R9, R9, c[0x0][0x16c], RZ ;  /* 0x00005b0009090a24 */ /* 0x000fe200078e02ff */
[----:B------:R-:W-:-:S02]  /*0650*/  LEA R18, P6, R17, c[0x0][0x230], 0x1 ;  /* 0x00008c0011127a11 */ /* 0x000fc400078c08ff */
[C---:B------:R-:W-:Y:S01]  /*0660*/  @P1 LEA R66, P4, R0.reuse, c[0x0][0x328], 0x2 ;  /* 0x0000ca0000421a11 */ /* 0x040fe200078810ff */
[----:B------:R-:W-:Y:S01]  /*0670*/  @P0 IMAD.WIDE R68, R9, R68, c[0x0][0x260] ;  /* 0x0000980009440625 */ /* 0x000fe200078e0244 */
[C---:B------:R-:W-:Y:S01]  /*0680*/  @P2 LEA R64, P5, R0.reuse, c[0x0][0x348], 0x2 ;  /* 0x0000d20000402a11 */ /* 0x040fe200078a10ff */
[----:B------:R-:W-:Y:S01]  /*0690*/  @!P0 CS2R R68, SRZ ;  /* 0x0000000000448805 */ /* 0x000fe2000001ff00 */
[----:B------:R-:W-:Y:S01]  /*06a0*/  LEA.HI.X R19, R17, c[0x0][0x234], R10, 0x1, P6 ;  /* 0x00008d0011137a11 */ /* 0x000fe200030f0c0a */
[----:B------:R-:W-:Y:S01]  /*06b0*/  IMAD.MOV.U32 R10, RZ, RZ, RZ ;  /* 0x000000ffff0a7224 */ /* 0x000fe200078e00ff */
        /* <DEDUP_REMOVED lines=10> */
[----:B------:R-:W-:Y:S01]  /*0760*/  MOV R22, RZ ;  /* 0x000000ff00167202 */ /* 0x000fe20000000f00 */
[----:B------:R-:W-:-:S02]  /*0770*/  IMAD R27, R3, c[0x0][0x198], RZ ;  /* 0x00006600031b7a24 */ /* 0x000fc400078e02ff */
[----:B------:R-:W-:-:S04]  /*0780*/  IMAD.WIDE.U32 R60, R0, c[0x0][0x198], RZ ;  /* 0x00006600003c7a25 */ /* 0x000fc800078e00ff */
[C---:B------:R-:W-:Y:S02]  /*0790*/  IMAD R27, R0.reuse, c[0x0][0x19c], R27 ;  /* 0x00006700001b7a24 */ /* 0x040fe400078e021b */
[----:B------:R-:W-:-:S03]  /*07a0*/  IMAD.WIDE.U32 R62, R0, c[0x0][0x180], RZ ;  /* 0x00006000003e7a25 */ /* 0x000fc600078e00ff */
[----:B------:R-:W-:Y:S01]  /*07b0*/  IADD3 R27, R61, R27, RZ ;  /* 0x0000001b3d1b7210 */ /* 0x000fe20007ffe0ff */
[----:B------:R-:W-:Y:S01]  /*07c0*/  IMAD.MOV.U32 R17, RZ, RZ, R20 ;  /* 0x000000ffff117224 */ /* 0x000fe200078e0014 */
[----:B------:R-:W-:Y:S01]  /*07d0*/  MOV R20, c[0x0][0x174] ;  /* 0x00005d0000147a02 */ /* 0x000fe20000000f00 */
[----:B0-----:R-:W-:Y:S01]  /*07e0*/  IMAD.WIDE.U32 R10, R5, c[0x0][0x2b8], R12 ;  /* 0x0000ae00050a7a25 */ /* 0x001fe200078e000c */
[----:B------:R-:W-:-:S03]  /*07f0*/  MOV R13, R24 ;  /* 0x00000018000d7202 */ /* 0x000fc60000000f00 */
[----:B------:R-:W-:Y:S02]  /*0800*/  IMAD.IADD R11, R11, 0x1, R9 ;  /* 0x000000010b0b7824 */ /* 0x000fe400078e0209 */
[C---:B------:R-:W-:Y:S02]  /*0810*/  IMAD R9, R7.reuse, c[0x0][0x2c4], R14 ;  /* 0x0000b10007097a24 */ /* 0x040fe400078e020e */
[----:B------:R-:W-:-:S04]  /*0820*/  IMAD.WIDE.U32 R10, R7, c[0x0][0x2c0], R10 ;  /* 0x0000b000070a7a25 */ /* 0x000fc800078e000a */
[----:B------:R-:W-:Y:S01]  /*0830*/  IMAD.MOV.U32 R14, RZ, RZ, R21 ;  /* 0x000000ffff0e7224 */ /* 0x000fe200078e0015 */
[----:B------:R-:W-:Y:S01]  /*0840*/  IADD3 R9, R11, R9, RZ ;  /* 0x000000090b097210 */ /* 0x000fe20007ffe0ff */
[----:B------:R-:W0:Y:S01]  /*0850*/  S2R R21, SR_LANEID ;  /* 0x0000000000157919 */ /* 0x000e220000000000 */
[C---:B------:R-:W-:Y:S01]  /*0860*/  LEA R26, P0, R10.reuse, c[0x0][0x320], 0x2 ;  /* 0x0000c8000a1a7a11 */ /* 0x040fe200078010ff */
[----:B------:R-:W-:Y:S02]  /*0870*/  IMAD.MOV.U32 R11, RZ, RZ, R23 ;  /* 0x000000ffff0b7224 */ /* 0x000fe400078e0017 */
[----:B------:R-:W-:Y:S01]  /*0880*/  IMAD R23, R3, c[0x0][0x180], RZ ;  /* 0x0000600003177a24 */ /* 0x000fe200078e02ff */
[----:B------:R-:W-:Y:S01]  /*0890*/  LEA.HI.X R36, R10, c[0x0][0x324], R9, 0x2, P0 ;  /* 0x0000c9000a247a11 */ /* 0x000fe200000f1409 */
[----:B------:R-:W-:Y:S01]  /*08a0*/  IMAD.SHL.U32 R9, R12, 0x4, RZ ;  /* 0x000000040c097824 */ /* 0x000fe200078e00ff */
[----:B------:R-:W-:Y:S01]  /*08b0*/  IADD3 R24, P0, R26, -0x100, RZ ;  /* 0xffffff001a187810 */ /* 0x000fe20007f1e0ff */
[----:B------:R-:W-:Y:S01]  /*08c0*/  IMAD R25, R0, c[0x0][0x184], R23 ;  /* 0x0000610000197a24 */ /* 0x000fe200078e0217 */
[----:B------:R-:W-:Y:S01]  /*08d0*/  IADD3 R26, P1, R26, -0x80, RZ ;  /* 0xffffff801a1a7810 */ /* 0x000fe20007f3e0ff */
[----:B------:R-:W-:Y:S01]  /*08e0*/  IMAD.MOV.U32 R10, RZ, RZ, RZ ;  /* 0x000000ffff0a7224 */ /* 0x000fe200078e00ff */
[----:B------:R-:W-:Y:S01]  /*08f0*/  LOP3.LUT R59, R9, 0xffffff80, RZ, 0xc0, !PT ;  /* 0xffffff80093b7812 */ /* 0x000fe200078ec0ff */
[----:B------:R-:W-:Y:S01]  /*0900*/  IMAD.IADD R25, R63, 0x1, R25 ;  /* 0x000000013f197824 */ /* 0x000fe200078e0219 */
[----:B------:R-:W-:-:S02]  /*0910*/  IADD3.X R31, R36, -0x1, RZ, P0, !PT ;  /* 0xffffffff241f7810 */ /* 0x000fc400007fe4ff */
[----:B------:R-:W-:Y:S02]  /*0920*/  LOP3.LUT R58, R59, 0x1f, R12, 0xf8, !PT ;  /* 0x0000001f3b3a7812 */ /* 0x000fe400078ef80c */
[----:B------:R-:W-:Y:S02]  /*0930*/  MOV R9, RZ ;  /* 0x000000ff00097202 */ /* 0x000fe40000000f00 */
[----:B------:R-:W-:Y:S02]  /*0940*/  LOP3.LUT R23, R12, 0x1f, RZ, 0xc0, !PT ;  /* 0x0000001f0c177812 */ /* 0x000fe400078ec0ff */
[----:B------:R-:W-:Y:S02]  /*0950*/  SHF.R.S32.HI R59, RZ, 0x1f, R58 ;  /* 0x0000001fff3b7819 */ /* 0x000fe4000001143a */
[C---:B------:R-:W-:Y:S02]  /*0960*/  LOP3.LUT R28, R58.reuse, 0x20, RZ, 0xfc, !PT ;  /* 0x000000203a1c7812 */ /* 0x040fe400078efcff */
[----:B------:R-:W-:-:S02]  /*0970*/  LOP3.LUT R29, R58, 0x40, RZ, 0xfc, !PT ;  /* 0x000000403a1d7812 */ /* 0x000fc400078efcff */
[----:B------:R-:W-:Y:S02]  /*0980*/  LOP3.LUT R30, R58, 0x60, RZ, 0xfc, !PT ;  /* 0x000000603a1e7812 */ /* 0x000fe400078efcff */
[----:B0-----:R-:W-:Y:S02]  /*0990*/  IADD3.X R36, R36, -0x1, RZ, P1, !PT ;  /* 0xffffffff24247810 */ /* 0x001fe40000ffe4ff */
.L_x_8053:
[----:B------:R-:W-:Y:S01]  /*09a0*/  BAR.SYNC.DEFER_BLOCKING 0x0 ;  /* 0x0000000000007b1d */ /* 0x000fe20000010000 */
[----:B------:R-:W-:Y:S02]  /*09b0*/  LEA R56, R20, 0xffffff80, 0x7 ;  /* 0xffffff8014387811 */ /* 0x000fe400078e38ff */
[----:B----4-:R-:W-:Y:S02]  /*09c0*/  LEA R32, P4, R58, R11, 0x1 ;  /* 0x0000000b3a207211 */ /* 0x010fe400078808ff */
[----:B------:R-:W-:Y:S02]  /*09d0*/  IADD3 R93, -R56, c[0x0][0x168], RZ ;  /* 0x00005a00385d7a10 */ /* 0x000fe40007ffe1ff */
[----:B------:R-:W-:Y:S02]  /*09e0*/  PRMT R40, RZ, 0x7610, R40 ;  /* 0x00007610ff287816 */ /* 0x000fe40000000028 */
[----:B------:R-:W-:-:S02]  /*09f0*/  ISETP.GE.AND P0, PT, R58, R93, PT ;  /* 0x0000005d3a00720c */ /* 0x000fc40003f06270 */
[-C--:B------:R-:W-:Y:S02]  /*0a00*/  ISETP.GE.AND P1, PT, R28, R93.reuse, PT ;  /* 0x0000005d1c00720c */ /* 0x080fe40003f26270 */
[-C--:B------:R-:W-:Y:S02]  /*0a10*/  ISETP.GE.AND P2, PT, R29, R93.reuse, PT ;  /* 0x0000005d1d00720c */ /* 0x080fe40003f46270 */
[----:B------:R-:W-:Y:S02]  /*0a20*/  ISETP.GE.AND P3, PT, R30, R93, PT ;  /* 0x0000005d1e00720c */ /* 0x000fe40003f66270 */
[----:B0-----:R-:W-:Y:S02]  /*0a30*/  PRMT R42, RZ, 0x7610, R42 ;  /* 0x00007610ff2a7816 */ /* 0x001fe4000000002a */
[----:B------:R-:W-:Y:S02]  /*0a40*/  PRMT R44, RZ, 0x7610, R44 ;  /* 0x00007610ff2c7816 */ /* 0x000fe4000000002c */
[----:B------:R-:W-:-:S02]  /*0a50*/  PRMT R46, RZ, 0x7610, R46 ;  /* 0x00007610ff2e7816 */ /* 0x000fc4000000002e */
[----:B------:R-:W-:-:S05]  /*0a60*/  LEA.HI.X R33, R58, R13, R59, 0x1, P4 ;  /* 0x0000000d3a217211 */ /* 0x000fca00020f0c3b */
[----:B--2---:R0:W2:Y:S04]  /*0a70*/  @!P0 LDG.E.U16 R40, [R32.64] ;  /* 0x0000000420288981 */ /* 0x0040a8000c1e1500 */
[----:B---3--:R0:W3:Y:S04]  /*0a80*/  @!P1 LDG.E.U16 R42, [R32.64+0x40] ;  /* 0x00004004202a9981 */ /* 0x0080e8000c1e1500 */
[----:B------:R0:W4:Y:S04]  /*0a90*/  @!P2 LDG.E.U16 R44, [R32.64+0x80] ;  /* 0x00008004202ca981 */ /* 0x000128000c1e1500 */
[----:B------:R0:W4:Y:S01]  /*0aa0*/  @!P3 LDG.E.U16 R46, [R32.64+0xc0] ;  /* 0x0000c004202eb981 */ /* 0x000122000c1e1500 */
[----:B------:R-:W-:Y:S01]  /*0ab0*/  IMAD.SHL.U32 R37, R21, 0x2, RZ ;  /* 0x0000000215257824 */ /* 0x000fe200078e00ff */
[----:B------:R-:W-:-:S02]  /*0ac0*/  SHF.L.U32 R39, R58, 0x1, RZ ;  /* 0x000000013a277819 */ /* 0x000fc400000006ff */
[----:B------:R-:W-:Y:S02]  /*0ad0*/  SHF.L.U64.HI R38, R58, 0x1, R59 ;  /* 0x000000013a267819 */ /* 0x000fe4000001023b */
[----:B------:R-:W-:Y:S02]  /*0ae0*/  IADD3 R34, P0, R14, R39, RZ ;  /* 0x000000270e227210 */ /* 0x000fe40007f1e0ff */
[-C--:B------:R-:W-:Y:S02]  /*0af0*/  ISETP.GE.AND P1, PT, R28, R93.reuse, PT ;  /* 0x0000005d1c00720c */ /* 0x080fe40003f26270 */
[-C--:B------:R-:W-:Y:S01]  /*0b00*/  ISETP.GE.AND P2, PT, R29, R93.reuse, PT ;  /* 0x0000005d1d00720c */ /* 0x080fe20003f46270 */
[----:B------:R-:W-:Y:S01]  /*0b10*/  IMAD.X R35, R15, 0x1, R38, P0 ;  /* 0x000000010f237824 */ /* 0x000fe200000e0626 */
[-C--:B------:R-:W-:Y:S02]  /*0b20*/  ISETP.GE.AND P0, PT, R58, R93.reuse, PT ;  /* 0x0000005d3a00720c */ /* 0x080fe40003f06270 */
[----:B------:R-:W-:-:S02]  /*0b30*/  ISETP.GE.AND P3, PT, R30, R93, PT ;  /* 0x0000005d1e00720c */ /* 0x000fc40003f66270 */
[----:B------:R-:W-:Y:S02]  /*0b40*/  PRMT R48, RZ, 0x7610, R48 ;  /* 0x00007610ff307816 */ /* 0x000fe40000000030 */
[----:B------:R-:W-:Y:S02]  /*0b50*/  PRMT R50, RZ, 0x7610, R50 ;  /* 0x00007610ff327816 */ /* 0x000fe40000000032 */
[----:B0-----:R-:W-:Y:S02]  /*0b60*/  PRMT R32, RZ, 0x7610, R32 ;  /* 0x00007610ff207816 */ /* 0x001fe40000000020 */
[----:B------:R-:W-:Y:S01]  /*0b70*/  PRMT R52, RZ, 0x7610, R52 ;  /* 0x00007610ff347816 */ /* 0x000fe20000000034 */
[----:B--2---:R-:W-:Y:S04]  /*0b80*/  STS.U16 [R37], R40 ;  /* 0x0000002825007388 */ /* 0x004fe80000000400 */
[----:B---3--:R-:W-:Y:S04]  /*0b90*/  STS.U16 [R37+0x40], R42 ;  /* 0x0000402a25007388 */ /* 0x008fe80000000400 */
[----:B----4-:R0:W-:Y:S04]  /*0ba0*/  STS.U16 [R37+0x80], R44 ;  /* 0x0000802c25007388 */ /* 0x0101e80000000400 */
[----:B-1----:R1:W-:Y:S01]  /*0bb0*/  STS.U16 [R37+0xc0], R46 ;  /* 0x0000c02e25007388 */ /* 0x0023e20000000400 */
[----:B------:R-:W-:-:S06]  /*0bc0*/  NOP ;  /* 0x0000000000007918 */ /* 0x000fcc0000000000 */
[----:B------:R-:W-:Y:S04]  /*0bd0*/  LDS.64 R54, [R21.X8] ;  /* 0x0000000015367984 */ /* 0x000fe80000008a00 */
[----:B------:R-:W-:Y:S06]  /*0be0*/  BAR.SYNC.DEFER_BLOCKING 0x0 ;  /* 0x0000000000007b1d */ /* 0x000fec0000010000 */
[----:B------:R-:W2:Y:S04]  /*0bf0*/  @!P0 LDG.E.U16 R48, [R34.64] ;  /* 0x0000000422308981 */ /* 0x000ea8000c1e1500 */
[----:B------:R-:W3:Y:S04]  /*0c00*/  @!P1 LDG.E.U16 R50, [R34.64+0x40] ;  /* 0x0000400422329981 */ /* 0x000ee8000c1e1500 */
[----:B------:R-:W4:Y:S04]  /*0c10*/  @!P2 LDG.E.U16 R32, [R34.64+0x80] ;  /* 0x000080042220a981 */ /* 0x000f28000c1e1500 */
[----:B------:R-:W4:Y:S01]  /*0c20*/  @!P3 LDG.E.U16 R52, [R34.64+0xc0] ;  /* 0x0000c0042234b981 */ /* 0x000f22000c1e1500 */
[----:B0-----:R-:W-:-:S02]  /*0c30*/  LEA R44, P0, R58, R16, 0x1 ;  /* 0x000000103a2c7211 */ /* 0x001fc400078008ff */
[----:B------:R-:W-:Y:S02]  /*0c40*/  ISETP.GE.AND P1, PT, R28, R93, PT ;  /* 0x0000005d1c00720c */ /* 0x000fe40003f26270 */
[C---:B------:R-:W-:Y:S02]  /*0c50*/  LEA.HI.X R45, R58.reuse, R17, R59, 0x1, P0 ;  /* 0x000000113a2d7211 */ /* 0x040fe400000f0c3b */
[-C--:B------:R-:W-:Y:S02]  /*0c60*/  ISETP.GE.AND P0, PT, R58, R93.reuse, PT ;  /* 0x0000005d3a00720c */ /* 0x080fe40003f06270 */
[-C--:B------:R-:W-:Y:S02]  /*0c70*/  ISETP.GE.AND P2, PT, R29, R93.reuse, PT ;  /* 0x0000005d1d00720c */ /* 0x080fe40003f46270 */
[----:B------:R-:W-:Y:S02]  /*0c80*/  ISETP.GE.AND P3, PT, R30, R93, PT ;  /* 0x0000005d1e00720c */ /* 0x000fe40003f66270 */
[----:B-1----:R-:W-:-:S02]  /*0c90*/  PRMT R46, RZ, 0x7610, R46 ;  /* 0x00007610ff2e7816 */ /* 0x002fc4000000002e */
        /* <DEDUP_REMOVED lines=14> */
[----:B------:R-:W-:Y:S01]  /*0d80*/  ISETP.GE.AND P0, PT, R58, R93, PT ;  /* 0x0000005d3a00720c */ /* 0x000fe20003f06270 */
[----:B------:R-:W-:Y:S01]  /*0d90*/  IMAD R40, R6, c[0x0][0x1f0], RZ ;  /* 0x00007c0006287a24 */ /* 0x000fe200078e02ff */
[----:B------:R-:W-:Y:S01]  /*0da0*/  SHF.R.S32.HI R57, RZ, 0x1f, R56 ;  /* 0x0000001fff397819 */ /* 0x000fe20000011438 */
[----:B------:R-:W-:Y:S01]  /*0db0*/  IMAD.WIDE.U32 R34, R5, c[0x0][0x1f0], RZ ;  /* 0x00007c0005227a25 */ /* 0x000fe200078e00ff */
[----:B0-----:R-:W-:-:S02]  /*0dc0*/  PRMT R50, RZ, 0x7610, R50 ;  /* 0x00007610ff327816 */ /* 0x001fc40000000032 */
[----:B-1----:R-:W-:Y:S01]  /*0dd0*/  PRMT R52, RZ, 0x7610, R52 ;  /* 0x00007610ff347816 */ /* 0x002fe20000000034 */
[----:B------:R-:W-:Y:S01]  /*0de0*/  IMAD R47, R5, c[0x0][0x1f4], R40 ;  /* 0x00007d00052f7a24 */ /* 0x000fe200078e0228 */
[----:B------:R-:W-:Y:S01]  /*0df0*/  PRMT R76, RZ, 0x7610, R76 ;  /* 0x00007610ff4c7816 */ /* 0x000fe2000000004c */
[----:B------:R-:W-:Y:S01]  /*0e00*/  IMAD.MOV.U32 R42, RZ, RZ, R34 ;  /* 0x000000ffff2a7224 */ /* 0x000fe200078e0022 */
[----:B--2---:R-:W-:Y:S02]  /*0e10*/  LEA R45, P2, R58, c[0x0][0x268], 0x1 ;  /* 0x00009a003a2d7a11 */ /* 0x004fe400078408ff */
[----:B------:R-:W-:Y:S01]  /*0e20*/  IADD3 R43, R35, R47, RZ ;  /* 0x0000002f232b7210 */ /* 0x000fe20007ffe0ff */
[----:B------:R-:W-:Y:S01]  /*0e30*/  @!P0 IMAD.WIDE.U32 R40, R5, c[0x0][0x1f0], R56 ;  /* 0x00007c0005288a25 */ /* 0x000fe200078e0038 */
[----:B------:R-:W-:-:S03]  /*0e40*/  PRMT R78, RZ, 0x7610, R78 ;  /* 0x00007610ff4e7816 */ /* 0x000fc6000000004e */
[----:B------:R-:W-:Y:S01]  /*0e50*/  @!P0 IMAD.IADD R35, R47, 0x1, R41 ;  /* 0x000000012f238824 */ /* 0x000fe200078e0229 */
[----:B------:R-:W-:Y:S01]  /*0e60*/  @!P0 MOV R34, R40 ;  /* 0x0000002800228202 */ /* 0x000fe20000000f00 */
[----:B------:R-:W-:Y:S01]  /*0e70*/  IMAD R41, R3, c[0x0][0x1f8], RZ ;  /* 0x00007e0003297a24 */ /* 0x000fe200078e02ff */
[----:B------:R-:W-:Y:S01]  /*0e80*/  MOV R47, c[0x0][0x174] ;  /* 0x00005d00002f7a02 */ /* 0x000fe20000000f00 */
[----:B------:R-:W-:-:S04]  /*0e90*/  IMAD.WIDE.U32 R42, R0, c[0x0][0x1f8], R42 ;  /* 0x00007e00002a7a25 */ /* 0x000fc800078e002a */
[----:B------:R-:W-:-:S04]  /*0ea0*/  @!P0 IMAD.WIDE.U32 R34, R0, c[0x0][0x1f8], R34 ;  /* 0x00007e0000228a25 */ /* 0x000fc800078e0022 */
[----:B------:R-:W-:Y:S01]  /*0eb0*/  IMAD R40, R47, 0x80, R22 ;  /* 0x000000802f287824 */ /* 0x000fe200078e0216 */
[----:B------:R-:W-:Y:S01]  /*0ec0*/  @!P0 IADD3 R47, P1, R58, R34, RZ ;  /* 0x000000223a2f8210 */ /* 0x000fe20007f3e0ff */
[----:B------:R-:W-:-:S03]  /*0ed0*/  IMAD R49, R0, c[0x0][0x1fc], R41 ;  /* 0x00007f0000317a24 */ /* 0x000fc600078e0229 */
[----:B------:R-:W-:Y:S02]  /*0ee0*/  SHF.R.S32.HI R41, RZ, 0x1f, R40 ;  /* 0x0000001fff297819 */ /* 0x000fe40000011428 */
[----:B------:R-:W-:Y:S02]  /*0ef0*/  IADD3 R42, P3, R40, R42, RZ ;  /* 0x0000002a282a7210 */ /* 0x000fe40007f7e0ff */
[----:B------:R-:W-:Y:S02]  /*0f00*/  @!P0 IADD3.X R48, R59, R35, R49, P1, !PT ;  /* 0x000000233b308210 */ /* 0x000fe40000ffe431 */
[----:B------:R-:W-:Y:S02]  /*0f10*/  IADD3.X R43, R41, R49, R43, P3, !PT ;  /* 0x00000031292b7210 */ /* 0x000fe40001ffe42b */
[----:B------:R-:W-:Y:S02]  /*0f20*/  LEA.HI.X R35, R58, c[0x0][0x26c], R59, 0x1, P2 ;  /* 0x00009b003a237a11 */ /* 0x000fe400010f0c3b */
[----:B------:R-:W-:-:S02]  /*0f30*/  LEA R34, P2, R42, R45, 0x1 ;  /* 0x0000002d2a227211 */ /* 0x000fc400078408ff */
[C---:B------:R-:W-:Y:S02]  /*0f40*/  @!P0 LEA R44, P1, R47.reuse, c[0x0][0x268], 0x1 ;  /* 0x00009a002f2c8a11 */ /* 0x040fe400078208ff */
[----:B------:R-:W-:Y:S02]  /*0f50*/  LEA.HI.X R35, R42, R35, R43, 0x1, P2 ;  /* 0x000000232a237211 */ /* 0x000fe400010f0c2b */
[----:B------:R-:W-:Y:S02]  /*0f60*/  @!P0 LEA.HI.X R45, R47, c[0x0][0x26c], R48, 0x1, P1 ;  /* 0x00009b002f2d8a11 */ /* 0x000fe400008f0c30 */
[-C--:B------:R-:W-:Y:S02]  /*0f70*/  ISETP.GE.AND P3, PT, R28, R93.reuse, PT ;  /* 0x0000005d1c00720c */ /* 0x080fe40003f66270 */
[-C--:B------:R-:W-:Y:S02]  /*0f80*/  ISETP.GE.AND P2, PT, R29, R93.reuse, PT ;  /* 0x0000005d1d00720c */ /* 0x080fe40003f46270 */
[----:B------:R-:W-:Y:S01]  /*0f90*/  ISETP.GE.AND P1, PT, R30, R93, PT ;  /* 0x0000005d1e00720c */ /* 0x000fe20003f26270 */
[----:B---3--:R-:W-:Y:S04]  /*0fa0*/  STS.U16 [R37], R46 ;  /* 0x0000002e25007388 */ /* 0x008fe80000000400 */
[----:B----4-:R0:W-:Y:S04]  /*0fb0*/  STS.U16 [R37+0x40], R70 ;  /* 0x0000404625007388 */ /* 0x0101e80000000400 */
[----:B------:R1:W-:Y:S04]  /*0fc0*/  STS.U16 [R37+0x80], R72 ;  /* 0x0000804825007388 */ /* 0x0003e80000000400 */
[----:B------:R-:W-:Y:S01]  /*0fd0*/  STS.U16 [R37+0xc0], R74 ;  /* 0x0000c04a25007388 */ /* 0x000fe20000000400 */
[----:B------:R-:W-:-:S06]  /*0fe0*/  NOP ;  /* 0x0000000000007918 */ /* 0x000fcc0000000000 */
[----:B------:R-:W-:Y:S04]  /*0ff0*/  LDS.64 R42, [R21.X8] ;  /* 0x00000000152a7984 */ /* 0x000fe80000008a00 */
[----:B------:R-:W-:Y:S06]  /*1000*/  BAR.SYNC.DEFER_BLOCKING 0x0 ;  /* 0x0000000000007b1d */ /* 0x000fec0000010000 */
[----:B------:R2:W3:Y:S04]  /*1010*/  @!P0 LDG.E.U16 R50, [R44.64] ;  /* 0x000000042c328981 */ /* 0x0004e8000c1e1500 */
[----:B------:R4:W3:Y:S04]  /*1020*/  @!P3 LDG.E.U16 R52, [R34.64+-0xc0] ;  /* 0xffff40042234b981 */ /* 0x0008e8000c1e1500 */
[----:B------:R4:W3:Y:S04]  /*1030*/  @!P2 LDG.E.U16 R76, [R34.64+-0x80] ;  /* 0xffff8004224ca981 */ /* 0x0008e8000c1e1500 */
[----:B------:R4:W3:Y:S01]  /*1040*/  @!P1 LDG.E.U16 R78, [R34.64+-0x40] ;  /* 0xffffc004224e9981 */ /* 0x0008e2000c1e1500 */
[----:B------:R-:W-:Y:S01]  /*1050*/  IMAD R48, R6, c[0x0][0x200], RZ ;  /* 0x0000800006307a24 */ /* 0x000fe200078e02ff */
[----:B0-----:R-:W-:Y:S01]  /*1060*/  PRMT R70, RZ, 0x7610, R70 ;  /* 0x00007610ff467816 */ /* 0x001fe20000000046 */
[----:B------:R-:W-:-:S02]  /*1070*/  @!P0 IMAD.MOV.U32 R49, RZ, RZ, R57 ;  /* 0x000000ffff318224 */ /* 0x000fc400078e0039 */
[C---:B------:R-:W-:Y:S01]  /*1080*/  IMAD R51, R5.reuse, c[0x0][0x204], R48 ;  /* 0x0000810005337a24 */ /* 0x040fe200078e0230 */
[----:B------:R-:W-:Y:S01]  /*1090*/  @!P0 MOV R48, R56 ;  /* 0x0000003800308202 */ /* 0x000fe20000000f00 */
[----:B------:R-:W-:-:S04]  /*10a0*/  IMAD.WIDE.U32 R46, R5, c[0x0][0x200], RZ ;  /* 0x00008000052e7a25 */ /* 0x000fc800078e00ff */
[----:B------:R-:W-:Y:S01]  /*10b0*/  @!P0 IMAD.WIDE.U32 R48, R5, c[0x0][0x200], R48 ;  /* 0x0000800005308a25 */ /* 0x000fe200078e0030 */
[----:B------:R-:W-:-:S03]  /*10c0*/  IADD3 R47, R47, R51, RZ ;  /* 0x000000332f2f7210 */ /* 0x000fc60007ffe0ff */
[----:B------:R-:W-:Y:S02]  /*10d0*/  @!P0 IMAD.IADD R49, R51, 0x1, R49 ;  /* 0x0000000133318824 */ /* 0x000fe400078e0231 */
[----:B------:R-:W-:Y:S02]  /*10e0*/  IMAD R51, R3, c[0x0][0x208], RZ ;  /* 0x0000820003337a24 */ /* 0x000fe400078e02ff */
[----:B----4-:R-:W-:-:S04]  /*10f0*/  @!P0 IMAD.WIDE.U32 R34, R0, c[0x0][0x208], R48 ;  /* 0x0000820000228a25 */ /* 0x010fc800078e0030 */
[----:B--2---:R-:W-:Y:S01]  /*1100*/  IMAD.WIDE.U32 R44, R0, c[0x0][0x208], R46 ;  /* 0x00008200002c7a25 */ /* 0x004fe200078e002e */
[C---:B------:R-:W-:Y:S02]  /*1110*/  @!P0 IADD3 R48, P4, R58.reuse, R34, RZ ;  /* 0x000000223a308210 */ /* 0x040fe40007f9e0ff */
[----:B------:R-:W-:Y:S01]  /*1120*/  LEA R47, P5, R58, c[0x0][0x258], 0x1 ;  /* 0x000096003a2f7a11 */ /* 0x000fe200078a08ff */
[----:B------:R-:W-:Y:S01]  /*1130*/  IMAD R51, R0, c[0x0][0x20c], R51 ;  /* 0x0000830000337a24 */ /* 0x000fe200078e0233 */
[----:B------:R-:W-:-:S04]  /*1140*/  IADD3 R44, P6, R40, R44, RZ ;  /* 0x0000002c282c7210 */ /* 0x000fc80007fde0ff */
[----:B------:R-:W-:Y:S02]  /*1150*/  @!P0 IADD3.X R49, R59, R35, R51, P4, !PT ;  /* 0x000000233b318210 */ /* 0x000fe400027fe433 */
[----:B------:R-:W-:Y:S02]  /*1160*/  IADD3.X R45, R41, R51, R45, P6, !PT ;  /* 0x00000033292d7210 */ /* 0x000fe400037fe42d */
[----:B------:R-:W-:Y:S02]  /*1170*/  LEA.HI.X R35, R58, c[0x0][0x25c], R59, 0x1, P5 ;  /* 0x000097003a237a11 */ /* 0x000fe400028f0c3b */
[----:B------:R-:W-:Y:S02]  /*1180*/  LEA R34, P5, R44, R47, 0x1 ;  /* 0x0000002f2c227211 */ /* 0x000fe400078a08ff */
[----:B------:R-:W-:Y:S02]  /*1190*/  @!P0 LEA R46, P4, R48, c[0x0][0x258], 0x1 ;  /* 0x00009600302e8a11 */ /* 0x000fe400078808ff */
[----:B------:R-:W-:-:S02]  /*11a0*/  LEA.HI.X R35, R44, R35, R45, 0x1, P5 ;  /* 0x000000232c237211 */ /* 0x000fc400028f0c2d */
[----:B------:R-:W-:Y:S02]  /*11b0*/  @!P0 LEA.HI.X R47, R48, c[0x0][0x25c], R49, 0x1, P4 ;  /* 0x00009700302f8a11 */ /* 0x000fe400020f0c31 */
[----:B------:R-:W-:Y:S02]  /*11c0*/  PRMT R48, RZ, 0x7610, R48 ;  /* 0x00007610ff307816 */ /* 0x000fe40000000030 */
[----:B-1----:R-:W-:Y:S01]  /*11d0*/  PRMT R72, RZ, 0x7610, R72 ;  /* 0x00007610ff487816 */ /* 0x002fe20000000048 */
[----:B---3--:R0:W-:Y:S04]  /*11e0*/  STS.U16 [R37], R50 ;  /* 0x0000003225007388 */ /* 0x0081e80000000400 */
[----:B------:R-:W-:Y:S04]  /*11f0*/  STS.U16 [R37+0x40], R52 ;  /* 0x0000403425007388 */ /* 0x000fe80000000400 */
[----:B------:R-:W-:Y:S04]  /*1200*/  STS.U16 [R37+0x80], R76 ;  /* 0x0000804c25007388 */ /* 0x000fe80000000400 */
[----:B------:R-:W-:Y:S01]  /*1210*/  STS.U16 [R37+0xc0], R78 ;  /* 0x0000c04e25007388 */ /* 0x000fe20000000400 */
[----:B------:R-:W-:-:S06]  /*1220*/  NOP ;  /* 0x0000000000007918 */ /* 0x000fcc0000000000 */
[----:B------:R-:W1:Y:S04]  /*1230*/  LDS.64 R44, [R21.X8] ;  /* 0x00000000152c7984 */ /* 0x000e680000008a00 */
[----:B------:R-:W-:Y:S01]  /*1240*/  BAR.SYNC.DEFER_BLOCKING 0x0 ;  /* 0x0000000000007b1d */ /* 0x000fe20000010000 */
[----:B0-----:R-:W-:-:S05]  /*1250*/  PRMT R50, RZ, 0x7610, R50 ;  /* 0x00007610ff327816 */ /* 0x001fca0000000032 */
[----:B------:R1:W2:Y:S04]  /*1260*/  @!P0 LDG.E.U16 R48, [R46.64] ;  /* 0x000000042e308981 */ /* 0x0002a8000c1e1500 */
[----:B------:R-:W3:Y:S04]  /*1270*/  @!P3 LDG.E.U16 R70, [R34.64+-0xc0] ;  /* 0xffff40042246b981 */ /* 0x000ee8000c1e1500 */
[----:B------:R-:W4:Y:S04]  /*1280*/  @!P2 LDG.E.U16 R72, [R34.64+-0x80] ;  /* 0xffff80042248a981 */ /* 0x000f28000c1e1500 */
[----:B------:R-:W4:Y:S01]  /*1290*/  @!P1 LDG.E.U16 R50, [R34.64+-0x40] ;  /* 0xffffc00422329981 */ /* 0x000f22000c1e1500 */
[----:B-1----:R-:W-:Y:S01]  /*12a0*/  PRMT R46, RZ, 0x7610, R44 ;  /* 0x00007610ff2e7816 */ /* 0x002fe2000000002c */
[----:B------:R-:W-:Y:S01]  /*12b0*/  BSSY B0, `(.L_x_8030) ;  /* 0x0000061000007945 */ /* 0x000fe20003800000 */
[----:B------:R-:W-:-:S02]  /*12c0*/  PRMT R47, RZ, 0x5410, R45 ;  /* 0x00005410ff2f7816 */ /* 0x000fc4000000002d */
[----:B------:R-:W-:Y:S01]  /*12d0*/  PRMT R53, RZ, 0x5410, R44 ;  /* 0x00005410ff357816 */ /* 0x000fe2000000002c */
[----:B------:R-:W-:Y:S01]  /*12e0*/  FMUL.FTZ R51, R46, -1.4426950216293334961 ;  /* 0xbfb8aa3b2e337820 */ /* 0x000fe20000410000 */
[----:B------:R-:W-:Y:S01]  /*12f0*/  PRMT R71, RZ, 0x7610, R45 ;  /* 0x00007610ff477816 */ /* 0x000fe2000000002d */
[----:B------:R-:W-:Y:S01]  /*1300*/  FMUL.FTZ R52, R47, -1.4426950216293334961 ;  /* 0xbfb8aa3b2f347820 */ /* 0x000fe20000410000 */
[--C-:B------:R-:W-:Y:S01]  /*1310*/  PRMT R73, RZ, 0x5410, R42.reuse ;  /* 0x00005410ff497816 */ /* 0x100fe2000000002a */
[----:B------:R-:W-:Y:S01]  /*1320*/  FMUL.FTZ R49, R53, -1.4426950216293334961 ;  /* 0xbfb8aa3b35317820 */ /* 0x000fe20000410000 */
[----:B------:R-:W-:Y:S01]  /*1330*/  PRMT R75, RZ, 0x7610, R42 ;  /* 0x00007610ff4b7816 */ /* 0x000fe2000000002a */
[----:B------:R-:W0:Y:S01]  /*1340*/  MUFU.EX2 R51, R51 ;  /* 0x0000003300337308 */ /* 0x000e220000000800 */
[----:B------:R-:W-:Y:S01]  /*1350*/  FMUL.FTZ R45, R71, -1.4426950216293334961 ;  /* 0xbfb8aa3b472d7820 */ /* 0x000fe20000410000 */
[----:B------:R-:W-:-:S06]  /*1360*/  ISETP.NE.AND P1, PT, R12, RZ, PT ;  /* 0x000000ff0c00720c */ /* 0x000fcc0003f25270 */
[----:B------:R-:W1:Y:S08]  /*1370*/  MUFU.EX2 R52, R52 ;  /* 0x0000003400347308 */ /* 0x000e700000000800 */
[----:B------:R-:W1:Y:S01]  /*1380*/  MUFU.EX2 R49, R49 ;  /* 0x0000003100317308 */ /* 0x000e620000000800 */
[----:B0-----:R-:W-:Y:S01]  /*1390*/  FADD.FTZ R77, R51, 1 ;  /* 0x3f800000334d7421 */ /* 0x001fe20000010000 */
[----:B------:R-:W-:-:S06]  /*13a0*/  PRMT R51, RZ, 0x7610, R43 ;  /* 0x00007610ff337816 */ /* 0x000fcc000000002b */
[----:B------:R-:W0:Y:S01]  /*13b0*/  MUFU.EX2 R45, R45 ;  /* 0x0000002d002d7308 */ /* 0x000e220000000800 */
[----:B-1----:R-:W-:Y:S02]  /*13c0*/  FADD.FTZ R74, R52, 1 ;  /* 0x3f800000344a7421 */ /* 0x002fe40000010000 */
[----:B------:R-:W-:-:S05]  /*13d0*/  FADD.FTZ R44, R49, 1 ;  /* 0x3f800000312c7421 */ /* 0x000fca0000010000 */
[----:B------:R-:W-:Y:S01]  /*13e0*/  MUFU.RCP R77, R77 ;  /* 0x0000004d004d7308 */ /* 0x000fe20000001000 */
[----:B------:R-:W-:Y:S01]  /*13f0*/  PRMT R49, RZ, 0x5410, R43 ;  /* 0x00005410ff317816 */ /* 0x000fe2000000002b */
[----:B0-----:R-:W-:-:S06]  /*1400*/  FADD.FTZ R76, R45, 1 ;  /* 0x3f8000002d4c7421 */ /* 0x001fcc0000010000 */
[----:B------:R-:W0:Y:S08]  /*1410*/  MUFU.RCP R74, R74 ;  /* 0x0000004a004a7308 */ /* 0x000e300000001000 */
[----:B------:R-:W-:Y:S08]  /*1420*/  MUFU.RCP R44, R44 ;  /* 0x0000002c002c7308 */ /* 0x000ff00000001000 */
[----:B------:R-:W1:Y:S01]  /*1430*/  MUFU.RCP R76, R76 ;  /* 0x0000004c004c7308 */ /* 0x000e620000001000 */
[----:B0-----:R-:W-:-:S04]  /*1440*/  FADD.FTZ R42, -R74, 1 ;  /* 0x3f8000004a2a7421 */ /* 0x001fc80000010100 */
[----:B------:R-:W-:Y:S02]  /*1450*/  FFMA.FTZ R52, R47, R42, 1 ;  /* 0x3f8000002f347423 */ /* 0x000fe4000001002a */
[----:B-1----:R-:W-:-:S04]  /*1460*/  FADD.FTZ R78, -R76, 1 ;  /* 0x3f8000004c4e7421 */ /* 0x002fc80000010100 */
[----:B------:R-:W-:Y:S01]  /*1470*/  FFMA.FTZ R78, R71, R78, 1 ;  /* 0x3f800000474e7423 */ /* 0x000fe2000001004e */
[----:B--2---:R-:W-:Y:S04]  /*1480*/  STS.U16 [R37], R48 ;  /* 0x0000003025007388 */ /* 0x004fe80000000400 */
[----:B---3--:R-:W-:Y:S04]  /*1490*/  STS.U16 [R37+0x40], R70 ;  /* 0x0000404625007388 */ /* 0x008fe80000000400 */
[----:B----4-:R-:W-:Y:S04]  /*14a0*/  STS.U16 [R37+0x80], R72 ;  /* 0x0000804825007388 */ /* 0x010fe80000000400 */
[----:B------:R-:W-:Y:S01]  /*14b0*/  STS.U16 [R37+0xc0], R50 ;  /* 0x0000c03225007388 */ /* 0x000fe20000000400 */
[----:B------:R-:W-:-:S06]  /*14c0*/  NOP ;  /* 0x0000000000007918 */ /* 0x000fcc0000000000 */
[----:B------:R-:W0:Y:S02]  /*14d0*/  LDS.64 R34, [R21.X8] ;  /* 0x0000000015227984 */ /* 0x000e240000008a00 */
[--C-:B0-----:R-:W-:Y:S02]  /*14e0*/  PRMT R70, RZ, 0x5410, R35.reuse ;  /* 0x00005410ff467816 */ /* 0x101fe40000000023 */
[----:B------:R-:W-:Y:S01]  /*14f0*/  PRMT R72, RZ, 0x7610, R35 ;  /* 0x00007610ff487816 */ /* 0x000fe20000000023 */
[----:B------:R-:W-:Y:S01]  /*1500*/  FADD.FTZ R35, -R77, 1 ;  /* 0x3f8000004d237421 */ /* 0x000fe20000010100 */
[--C-:B------:R-:W-:Y:S01]  /*1510*/  PRMT R48, RZ, 0x5410, R34.reuse ;  /* 0x00005410ff307816 */ /* 0x100fe20000000022 */
[----:B------:R-:W-:Y:S01]  /*1520*/  FMUL.FTZ R45, R49, R70 ;  /* 0x00000046312d7220 */ /* 0x000fe20000410000 */
[----:B------:R-:W-:Y:S01]  /*1530*/  PRMT R50, RZ, 0x7610, R34 ;  /* 0x00007610ff327816 */ /* 0x000fe20000000022 */
[----:B------:R-:W-:Y:S02]  /*1540*/  FFMA.FTZ R43, R46, R35, 1 ;  /* 0x3f8000002e2b7423 */ /* 0x000fe40000010023 */
        /* <DEDUP_REMOVED lines=13> */
[----:B------:R-:W-:Y:S01]  /*1620*/  BAR.SYNC.DEFER_BLOCKING 0x0 ;  /* 0x0000000000007b1d */ /* 0x000fe20000010000 */
[----:B------:R-:W-:Y:S01]  /*1630*/  F2FP.BF16.PACK_AB R34, R43, R34 ;  /* 0x000000222b22723e */ /* 0x000fe200000010ff */
[----:B------:R-:W-:-:S02]  /*1640*/  IMAD R52, R6, c[0x0][0x2e8], RZ ;  /* 0x0000ba0006347a24 */ /* 0x000fc400078e02ff */
[----:B------:R-:W-:Y:S01]  /*1650*/  F2FP.BF16.PACK_AB R35, R78, R35 ;  /* 0x000000234e23723e */ /* 0x000fe200000010ff */
[----:B------:R-:W-:-:S04]  /*1660*/  IMAD.WIDE.U32 R42, R5, c[0x0][0x2e8], RZ ;  /* 0x0000ba00052a7a25 */ /* 0x000fc800078e00ff */
[----:B------:R-:W-:Y:S02]  /*1670*/  IMAD R87, R5, c[0x0][0x2ec], R52 ;  /* 0x0000bb0005577a24 */ /* 0x000fe400078e0234 */
[----:B------:R-:W-:-:S03]  /*1680*/  FMUL.FTZ R78, R53, R44 ;  /* 0x0000002c354e7220 */ /* 0x000fc60000410000 */
[----:B------:R-:W-:-:S05]  /*1690*/  IADD3 R43, R43, R87, RZ ;  /* 0x000000572b2b7210 */ /* 0x000fca0007ffe0ff */
[----:B------:R-:W-:Y:S01]  /*16a0*/  IMAD.WIDE.U32 R42, R0, c[0x0][0x2f0], R42 ;  /* 0x0000bc00002a7a25 */ /* 0x000fe200078e002a */
[----:B------:R0:W-:Y:S01]  /*16b0*/  STS.64 [R21.X8], R34 ;  /* 0x0000002215007388 */ /* 0x0001e20000008a00 */
[----:B------:R-:W-:-:S06]  /*16c0*/  NOP ;  /* 0x0000000000007918 */ /* 0x000fcc0000000000 */
[----:B------:R-:W-:Y:S04]  /*16d0*/  LDS.U16 R79, [R37] ;  /* 0x00000000254f7984 */ /* 0x000fe80000000400 */
[----:B------:R-:W-:Y:S01]  /*16e0*/  LDS.U16 R81, [R37+0x40] ;  /* 0x0000400025517984 */ /* 0x000fe20000000400 */
[----:B0-----:R-:W-:Y:S01]  /*16f0*/  IMAD R35, R3, c[0x0][0x2f0], RZ ;  /* 0x0000bc0003237a24 */ /* 0x001fe200078e02ff */
[----:B------:R-:W-:Y:S02]  /*1700*/  LEA R34, P5, R58, c[0x0][0x338], 0x1 ;  /* 0x0000ce003a227a11 */ /* 0x000fe400078a08ff */
[----:B------:R-:W-:Y:S01]  /*1710*/  LDS.U16 R83, [R37+0x80] ;  /* 0x0000800025537984 */ /* 0x000fe20000000400 */
[----:B------:R-:W-:Y:S01]  /*1720*/  IMAD R52, R0, c[0x0][0x2f4], R35 ;  /* 0x0000bd0000347a24 */ /* 0x000fe200078e0223 */
[----:B------:R-:W-:-:S02]  /*1730*/  IADD3 R35, P0, R40, R42, RZ ;  /* 0x0000002a28237210 */ /* 0x000fc40007f1e0ff */
[----:B------:R-:W-:Y:S02]  /*1740*/  LDS.U16 R85, [R37+0xc0] ;  /* 0x0000c00025557984 */ /* 0x000fe40000000400 */
[----:B------:R-:W-:Y:S02]  /*1750*/  IADD3.X R42, R41, R52, R43, P0, !PT ;  /* 0x00000034292a7210 */ /* 0x000fe400007fe42b */
[----:B------:R-:W-:Y:S01]  /*1760*/  @!P1 STS [0x100], R93 ;  /* 0x0001005dff009388 */ /* 0x000fe20000000800 */
[----:B------:R-:W-:-:S03]  /*1770*/  LEA.HI.X R43, R58, c[0x0][0x33c], R59, 0x1, P5 ;  /* 0x0000cf003a2b7a11 */ /* 0x000fc600028f0c3b */
[----:B------:R-:W-:Y:S01]  /*1780*/  BAR.SYNC.DEFER_BLOCKING 0x0 ;  /* 0x0000000000007b1d */ /* 0x000fe20000010000 */
[----:B------:R-:W-:Y:S02]  /*1790*/  IADD3 R52, P5, R58, R56, RZ ;  /* 0x000000383a347210 */ /* 0x000fe40007fbe0ff */
[----:B------:R-:W-:-:S03]  /*17a0*/  LEA R34, P6, R35, R34, 0x1 ;  /* 0x0000002223227211 */ /* 0x000fc600078c08ff */
[----:B------:R-:W-:Y:S01]  /*17b0*/  IMAD.X R53, R59, 0x1, R57, P5 ;  /* 0x000000013b357824 */ /* 0x000fe200028e0639 */
[----:B------:R-:W-:Y:S01]  /*17c0*/  LEA.HI.X R35, R35, R43, R42, 0x1, P6 ;  /* 0x0000002b23237211 */ /* 0x000fe200030f0c2a */
[----:B------:R-:W0:Y:S02]  /*17d0*/  LDS R45, [0x100] ;  /* 0x00010000ff2d7984 */ /* 0x000e240000000800 */
[-C--:B0-----:R-:W-:Y:S02]  /*17e0*/  ISETP.GE.AND P4, PT, R58, R45.reuse, PT ;  /* 0x0000002d3a00720c */ /* 0x081fe40003f86270 */
        /* <DEDUP_REMOVED lines=13> */
.L_x_8031:
[----:B------:R-:W-:Y:S05]  /*18c0*/  BSYNC B0 ;  /* 0x0000000000007941 */ /* 0x000fea0003800000 */
.L_x_8030:
[----:B------:R-:W-:Y:S01]  /*18d0*/  @!P0 STG.E.U16 [R34.64+-0x40], R85 ;  /* 0xffffc05522008986 */ /* 0x000fe2000c101504 */
[----:B------:R-:W-:Y:S01]  /*18e0*/  ISETP.NE.U32.AND P0, PT, RZ, c[0x0][0x270], PT ;  /* 0x00009c00ff007a0c */ /* 0x000fe20003f05070 */
[----:B------:R-:W-:Y:S01]  /*18f0*/  FMUL.FTZ R77, R46, R77 ;  /* 0x0000004d2e4d7220 */ /* 0x000fe20000410000 */
[--C-:B0-----:R-:W-:Y:S01]  /*1900*/  PRMT R45, RZ, 0x5410, R33.reuse ;  /* 0x00005410ff2d7816 */ /* 0x101fe20000000021 */
[----:B------:R-:W-:Y:S01]  /*1910*/  @!P3 STG.E.U16 [R34.64+-0x80], R83 ;  /* 0xffff80532200b986 */ /* 0x000fe2000c101504 */
[----:B------:R-:W-:Y:S01]  /*1920*/  ISETP.NE.AND.EX P0, PT, RZ, c[0x0][0x274], PT, P0 ;  /* 0x00009d00ff007a0c */ /* 0x000fe20003f05300 */
[----:B------:R-:W-:Y:S01]  /*1930*/  FMUL.FTZ R74, R47, R74 ;  /* 0x0000004a2f4a7220 */ /* 0x000fe20000410000 */
[----:B------:R-:W-:Y:S01]  /*1940*/  PRMT R43, RZ, 0x7610, R32 ;  /* 0x00007610ff2b7816 */ /* 0x000fe20000000020 */
[----:B------:R0:W-:Y:S01]  /*1950*/  @!P2 STG.E.U16 [R34.64+-0xc0], R81 ;  /* 0xffff40512200a986 */ /* 0x0001e2000c101504 */
[----:B------:R-:W-:Y:S01]  /*1960*/  PRMT R33, RZ, 0x7610, R33 ;  /* 0x00007610ff217816 */ /* 0x000fe20000000021 */
[----:B------:R-:W-:-:S02]  /*1970*/  FMUL.FTZ R71, R71, R76 ;  /* 0x0000004c47477220 */ /* 0x000fc40000410000 */
[--C-:B-----5:R-:W-:Y:S02]  /*1980*/  FADD.FTZ R44, R45, R4.reuse ;  /* 0x000000042d2c7221 */ /* 0x120fe40000010000 */
[--C-:B------:R-:W-:Y:S02]  /*1990*/  FADD.FTZ R43, R43, R4.reuse ;  /* 0x000000042b2b7221 */ /* 0x100fe40000010000 */
[----:B------:R-:W-:Y:S02]  /*19a0*/  FADD.FTZ R45, R33, R4 ;  /* 0x00000004212d7221 */ /* 0x000fe40000010000 */
[----:B------:R-:W-:Y:S01]  /*19b0*/  FMUL.FTZ R46, R73, R78 ;  /* 0x0000004e492e7220 */ /* 0x000fe20000410000 */
[----:B0-----:R-:W-:Y:S01]  /*19c0*/  PRMT R35, RZ, 0x5410, R32 ;  /* 0x00005410ff237816 */ /* 0x001fe20000000020 */
[----:B------:R-:W-:Y:S02]  /*19d0*/  FMUL.FTZ R47, R75, R77 ;  /* 0x0000004d4b2f7220 */ /* 0x000fe40000410000 */
[----:B------:R-:W-:-:S02]  /*19e0*/  FMUL.FTZ R49, R49, R74 ;  /* 0x0000004a31317220 */ /* 0x000fc40000410000 */
[----:B------:R-:W-:Y:S02]  /*19f0*/  FADD.FTZ R42, R35, R4 ;  /* 0x00000004232a7221 */ /* 0x000fe40000010000 */
[----:B------:R-:W-:Y:S01]  /*1a00*/  FMUL.FTZ R51, R51, R71 ;  /* 0x0000004733337220 */ /* 0x000fe20000410000 */
[----:B------:R-:W-:Y:S05]  /*1a10*/  @!P0 BRA `(.L_x_8032) ;  /* 0x0000032000008947 */ /* 0x000fea0003800000 */
[----:B------:R-:W-:Y:S01]  /*1a20*/  BAR.SYNC.DEFER_BLOCKING 0x0 ;  /* 0x0000000000007b1d */ /* 0x000fe20000010000 */
[----:B------:R-:W-:Y:S02]  /*1a30*/  FMUL.FTZ R48, R78, R48 ;  /* 0x000000304e307220 */ /* 0x000fe40000410000 */
[----:B------:R-:W-:Y:S02]  /*1a40*/  FMUL.FTZ R77, R77, R50 ;  /* 0x000000324d4d7220 */ /* 0x000fe40000410000 */
[----:B------:R-:W-:Y:S01]  /*1a50*/  FMUL.FTZ R70, R74, R70 ;  /* 0x000000464a467220 */ /* 0x000fe20000410000 */
[----:B------:R-:W-:Y:S01]  /*1a60*/  BSSY B0, `(.L_x_8033) ;  /* 0x000002a000007945 */ /* 0x000fe20003800000 */
[----:B------:R-:W-:Y:S01]  /*1a70*/  FMUL.FTZ R71, R71, R72 ;  /* 0x0000004847477220 */ /* 0x000fe20000410000 */
[----:B------:R-:W-:Y:S01]  /*1a80*/  F2FP.BF16.PACK_AB R80, R77, R48 ;  /* 0x000000304d50723e */ /* 0x000fe200000010ff */
[----:B------:R-:W-:-:S02]  /*1a90*/  IMAD R34, R6, c[0x0][0x210], RZ ;  /* 0x0000840006227a24 */ /* 0x000fc400078e02ff */
[----:B------:R-:W-:Y:S01]  /*1aa0*/  IMAD.WIDE.U32 R32, R5, c[0x0][0x210], RZ ;  /* 0x0000840005207a25 */ /* 0x000fe200078e00ff */
[----:B------:R-:W-:-:S03]  /*1ab0*/  F2FP.BF16.PACK_AB R81, R71, R70 ;  /* 0x000000464751723e */ /* 0x000fc600000010ff */
        /* <DEDUP_REMOVED lines=15> */
[----:B------:R-:W-:Y:S01]  /*1bb0*/  IADD3.X R33, R41, R48, R33, P0, !PT ;  /* 0x0000003029217210 */ /* 0x000fe200007fe421 */
[----:B------:R-:W0:Y:S02]  /*1bc0*/  LDS R35, [0x100] ;  /* 0x00010000ff237984 */ /* 0x000e240000000800 */
[-C--:B0-----:R-:W-:Y:S02]  /*1bd0*/  ISETP.GE.AND P4, PT, R58, R35.reuse, PT ;  /* 0x000000233a00720c */ /* 0x081fe40003f86270 */
[-C--:B------:R-:W-:Y:S02]  /*1be0*/  ISETP.GE.AND P0, PT, R28, R35.reuse, PT ;  /* 0x000000231c00720c */ /* 0x080fe40003f06270 */
[-C--:B------:R-:W-:Y:S02]  /*1bf0*/  ISETP.GE.AND P2, PT, R29, R35.reuse, PT ;  /* 0x000000231d00720c */ /* 0x080fe40003f46270 */
[----:B------:R-:W-:Y:S02]  /*1c00*/  ISETP.GE.AND P3, PT, R30, R35, PT ;  /* 0x000000231e00720c */ /* 0x000fe40003f66270 */
[----:B------:R-:W-:-:S02]  /*1c10*/  LEA.HI.X R35, R58, c[0x0][0x274], R59, 0x1, P5 ;  /* 0x00009d003a237a11 */ /* 0x000fc400028f0c3b */
[----:B------:R-:W-:-:S04]  /*1c20*/  LEA R32, P5, R34, R71, 0x1 ;  /* 0x0000004722207211 */ /* 0x000fc800078a08ff */
        /* <DEDUP_REMOVED lines=13> */
.L_x_8034:
[----:B------:R-:W-:Y:S05]  /*1d00*/  BSYNC B0 ;  /* 0x0000000000007941 */ /* 0x000fea0003800000 */
.L_x_8033:
[----:B------:R1:W-:Y:S04]  /*1d10*/  @!P0 STG.E.U16 [R32.64+-0xc0], R75 ;  /* 0xffff404b20008986 */ /* 0x0003e8000c101504 */
[----:B------:R1:W-:Y:S04]  /*1d20*/  @!P2 STG.E.U16 [R32.64+-0x80], R77 ;  /* 0xffff804d2000a986 */ /* 0x0003e8000c101504 */
[----:B------:R1:W-:Y:S02]  /*1d30*/  @!P3 STG.E.U16 [R32.64+-0x40], R79 ;  /* 0xffffc04f2000b986 */ /* 0x0003e4000c101504 */
.L_x_8032:
[--C-:B-1----:R-:W-:Y:S01]  /*1d40*/  PRMT R32, RZ, 0x5410, R54.reuse ;  /* 0x00005410ff207816 */ /* 0x102fe20000000036 */
[----:B------:R-:W-:Y:S01]  /*1d50*/  IMAD.MOV.U32 R33, RZ, RZ, c[0x0][0x16c] ;  /* 0x00005b00ff217624 */ /* 0x000fe200078e00ff */
[----:B------:R-:W-:Y:S01]  /*1d60*/  BAR.SYNC.DEFER_BLOCKING 0x0 ;  /* 0x0000000000007b1d */ /* 0x000fe20000010000 */
[----:B------:R-:W-:Y:S01]  /*1d70*/  HFMA2.MMA R80, -RZ, RZ, 0, 0 ;  /* 0x00000000ff507435 */ /* 0x000fe200000001ff */
[C---:B------:R-:W-:Y:S01]  /*1d80*/  FMUL.FTZ R48, R46.reuse, R2 ;  /* 0x000000022e307220 */ /* 0x040fe20000410000 */
[----:B------:R-:W-:Y:S01]  /*1d90*/  MOV R82, RZ ;  /* 0x000000ff00527202 */ /* 0x000fe20000000f00 */
[----:B------:R-:W-:Y:S01]  /*1da0*/  FFMA.FTZ R32, R46, R32, R9 ;  /* 0x000000202e207223 */ /* 0x000fe20000010009 */
[----:B------:R-:W-:Y:S01]  /*1db0*/  PRMT R9, RZ, 0x7610, R54 ;  /* 0x00007610ff097816 */ /* 0x000fe20000000036 */
[-C--:B------:R-:W-:Y:S01]  /*1dc0*/  FMUL.FTZ R81, R47, R2.reuse ;  /* 0x000000022f517220 */ /* 0x080fe20000410000 */
[----:B------:R-:W-:Y:S01]  /*1dd0*/  ISETP.GE.AND P0, PT, R33, 0x1, PT ;  /* 0x000000012100780c */ /* 0x000fe20003f06270 */
[----:B------:R-:W-:-:S02]  /*1de0*/  FMUL.FTZ R50, R49, R2 ;  /* 0x0000000231327220 */ /* 0x000fc40000410000 */
[----:B------:R-:W-:Y:S01]  /*1df0*/  FFMA.FTZ R32, R47, R9, R32 ;  /* 0x000000092f207223 */ /* 0x000fe20000010020 */
[--C-:B------:R-:W-:Y:S01]  /*1e00*/  PRMT R9, RZ, 0x5410, R55.reuse ;  /* 0x00005410ff097816 */ /* 0x100fe20000000037 */
[----:B------:R-:W-:Y:S02]  /*1e10*/  FMUL.FTZ R83, R51, R2 ;  /* 0x0000000233537220 */ /* 0x000fe40000410000 */
[----:B------:R-:W-:Y:S02]  /*1e20*/  IMAD.MOV.U32 R85, RZ, RZ, RZ ;  /* 0x000000ffff557224 */ /* 0x000fe400078e00ff */
[----:B------:R-:W-:Y:S01]  /*1e30*/  FFMA.FTZ R32, R49, R9, R32 ;  /* 0x0000000931207223 */ /* 0x000fe20000010020 */
[----:B------:R-:W-:Y:S01]  /*1e40*/  PRMT R9, RZ, 0x7610, R55 ;  /* 0x00007610ff097816 */ /* 0x000fe20000000037 */
[----:B------:R-:W-:-:S04]  /*1e50*/  IMAD.MOV.U32 R87, RZ, RZ, RZ ;  /* 0x000000ffff577224 */ /* 0x000fc800078e00ff */
[----:B------:R-:W-:Y:S01]  /*1e60*/  FFMA.FTZ R9, R51, R9, R32 ;  /* 0x0000000933097223 */ /* 0x000fe20000010020 */
[----:B------:R-:W-:Y:S05]  /*1e70*/  @!P0 BRA `(.L_x_8035) ;  /* 0x0000164000008947 */ /* 0x000fea0003800000 */
[----:B------:R-:W-:Y:S01]  /*1e80*/  MOV R32, R12 ;  /* 0x0000000c00207202 */ /* 0x000fe20000000f00 */
[----:B------:R-:W-:Y:S01]  /*1e90*/  IMAD R34, R6, c[0x0][0x2b8], RZ ;  /* 0x0000ae0006227a24 */ /* 0x000fe200078e02ff */
[----:B------:R-:W-:Y:S01]  /*1ea0*/  SHF.L.U32 R77, R40, 0x2, RZ ;  /* 0x00000002284d7819 */ /* 0x000fe200000006ff */
[----:B------:R-:W-:Y:S01]  /*1eb0*/  IMAD.MOV.U32 R33, RZ, RZ, RZ ;  /* 0x000000ffff217224 */ /* 0x000fe200078e00ff */
[----:B------:R-:W-:Y:S01]  /*1ec0*/  MOV R89, RZ ;  /* 0x000000ff00597202 */ /* 0x000fe20000000f00 */
[----:B------:R-:W-:Y:S01]  /*1ed0*/  IMAD R35, R5, c[0x0][0x2bc], R34 ;  /* 0x0000af0005237a24 */ /* 0x000fe200078e0222 */
[----:B------:R-:W-:Y:S01]  /*1ee0*/  IADD3 R76, P4, R77, R26, RZ ;  /* 0x0000001a4d4c7210 */ /* 0x000fe20007f9e0ff */
[----:B------:R-:W-:Y:S01]  /*1ef0*/  IMAD.WIDE.U32 R32, R5, c[0x0][0x2b8], R32 ;  /* 0x0000ae0005207a25 */ /* 0x000fe200078e0020 */
[----:B------:R-:W-:Y:S02]  /*1f00*/  IADD3 R72, P3, R77, R24, RZ ;  /* 0x000000184d487210 */ /* 0x000fe40007f7e0ff */
[----:B------:R-:W-:Y:S01]  /*1f10*/  MOV R84, RZ ;  /* 0x000000ff00547202 */ /* 0x000fe20000000f00 */
[----:B------:R-:W-:Y:S01]  /*1f20*/  IMAD R34, R8, c[0x0][0x2c0], RZ ;  /* 0x0000b00008227a24 */ /* 0x000fe200078e02ff */
[----:B------:R-:W-:Y:S01]  /*1f30*/  IADD3 R33, R33, R35, RZ ;  /* 0x0000002321217210 */ /* 0x000fe20007ffe0ff */
[----:B------:R-:W-:-:S02]  /*1f40*/  IMAD.MOV.U32 R80, RZ, RZ, RZ ;  /* 0x000000ffff507224 */ /* 0x000fc400078e00ff */
[C---:B------:R-:W-:Y:S02]  /*1f50*/  IMAD R35, R7.reuse, c[0x0][0x2c4], R34 ;  /* 0x0000b10007237a24 */ /* 0x040fe400078e0222 */
[----:B------:R-:W-:-:S04]  /*1f60*/  IMAD.WIDE.U32 R32, R7, c[0x0][0x2c0], R32 ;  /* 0x0000b00007207a25 */ /* 0x000fc800078e0020 */
[----:B------:R-:W-:Y:S01]  /*1f70*/  IMAD.IADD R35, R33, 0x1, R35 ;  /* 0x0000000121237824 */ /* 0x000fe200078e0223 */
[----:B------:R-:W-:Y:S01]  /*1f80*/  LEA R74, P2, R32, c[0x0][0x320], 0x2 ;  /* 0x0000c800204a7a11 */ /* 0x000fe200078410ff */
[----:B------:R-:W-:Y:S01]  /*1f90*/  IMAD.MOV.U32 R91, RZ, RZ, RZ ;  /* 0x000000ffff5b7224 */ /* 0x000fe200078e00ff */
[----:B0-----:R-:W-:Y:S02]  /*1fa0*/  IADD3 R70, P0, R56, R32, RZ ;  /* 0x0000002038467210 */ /* 0x001fe40007f1e0ff */
[----:B------:R-:W-:Y:S02]  /*1fb0*/  LEA.HI.X R33, R32, c[0x0][0x324], R35, 0x2, P2 ;  /* 0x0000c90020217a11 */ /* 0x000fe400010f1423 */
[----:B------:R-:W-:Y:S01]  /*1fc0*/  SHF.L.U64.HI R32, R40, 0x2, R41 ;  /* 0x0000000228207819 */ /* 0x000fe20000010229 */
[----:B------:R-:W-:Y:S01]  /*1fd0*/  IMAD.X R71, R57, 0x1, R35, P0 ;  /* 0x0000000139477824 */ /* 0x000fe200000e0623 */
[----:B------:R-:W-:Y:S02]  /*1fe0*/  IADD3 R74, P0, P2, R74, -0x180, R77 ;  /* 0xfffffe804a4a7810 */ /* 0x000fe40007a1e04d */
[C---:B------:R-:W-:Y:S01]  /*1ff0*/  IADD3.X R73, R32.reuse, R31, RZ, P3, !PT ;  /* 0x0000001f20497210 */ /* 0x040fe20001ffe4ff */
[----:B------:R-:W-:Y:S01]  /*2000*/  IMAD.X R77, R32, 0x1, R36, P4 ;  /* 0x00000001204d7824 */ /* 0x000fe200020e0624 */
[----:B------:R-:W-:-:S02]  /*2010*/  IADD3.X R75, R33, -0x1, R32, P0, P2 ;  /* 0xffffffff214b7810 */ /* 0x000fc400007e4420 */
.L_x_8048:
        /* <DEDUP_REMOVED lines=8> */
[----:B------:R-:W-:-:S03]  /*20a0*/  IMAD R78, R88, c[0x0][0x1c0], RZ ;  /* 0x00007000584e7a24 */ /* 0x000fc600078e02ff */
[----:B------:R-:W-:-:S04]  /*20b0*/  IADD3 R33, R33, R35, RZ ;  /* 0x0000002321217210 */ /* 0x000fc80007ffe0ff */
[----:B------:R-:W-:-:S05]  /*20c0*/  LEA.HI.X R35, R32, c[0x0][0x224], R33, 0x2, P0 ;  /* 0x0000890020237a11 */ /* 0x000fca00000f1421 */
[----:B0-2---:R0:W2:Y:S01]  /*20d0*/  LDG.E R86, [R34.64] ;  /* 0x0000000422567981 */ /* 0x0050a2000c1e1900 */
[C---:B------:R-:W-:Y:S01]  /*20e0*/  IMAD.WIDE.U32 R32, R89.reuse, c[0x0][0x1c0], R58 ;  /* 0x0000700059207a25 */ /* 0x040fe200078e003a */
[-C--:B------:R-:W-:Y:S02]  /*20f0*/  ISETP.GE.AND P0, PT, R58, R93.reuse, PT ;  /* 0x0000005d3a00720c */ /* 0x080fe40003f06270 */
[-C--:B------:R-:W-:Y:S01]  /*2100*/  ISETP.GE.AND P2, PT, R28, R93.reuse, PT ;  /* 0x0000005d1c00720c */ /* 0x080fe20003f46270 */
[----:B------:R-:W-:Y:S01]  /*2110*/  IMAD R79, R89, c[0x0][0x1c4], R78 ;  /* 0x00007100594f7a24 */ /* 0x000fe200078e024e */
[-C--:B------:R-:W-:Y:S02]  /*2120*/  ISETP.GE.AND P3, PT, R29, R93.reuse, PT ;  /* 0x0000005d1d00720c */ /* 0x080fe40003f66270 */
[----:B------:R-:W-:Y:S01]  /*2130*/  ISETP.GE.AND P4, PT, R30, R93, PT ;  /* 0x0000005d1e00720c */ /* 0x000fe20003f86270 */
[----:B------:R-:W-:Y:S01]  /*2140*/  IMAD.IADD R33, R33, 0x1, R79 ;  /* 0x0000000121217824 */ /* 0x000fe200078e024f */
[----:B------:R-:W-:-:S02]  /*2150*/  LEA R78, P5, R32, R18, 0x1 ;  /* 0x00000012204e7211 */ /* 0x000fc400078a08ff */
        /* <DEDUP_REMOVED lines=9> */
[----:B0-----:R-:W-:Y:S01]  /*21f0*/  IADD3 R34, R20, -0x1, RZ ;  /* 0xffffffff14227810 */ /* 0x001fe20007ffe0ff */
[----:B------:R-:W-:Y:S01]  /*2200*/  IMAD.MOV.U32 R33, RZ, RZ, R27 ;  /* 0x000000ffff217224 */ /* 0x000fe200078e001b */
[----:B------:R-:W-:Y:S01]  /*2210*/  MOV R32, R60 ;  /* 0x0000003c00207202 */ /* 0x000fe20000000f00 */
[----:B------:R-:W-:Y:S01]  /*2220*/  IMAD R96, R88, c[0x0][0x1a0], RZ ;  /* 0x0000680058607a24 */ /* 0x000fe200078e02ff */
[----:B------:R-:W-:-:S02]  /*2230*/  LEA.HI R35, R34, R34, RZ, 0x1 ;  /* 0x0000002222237211 */ /* 0x000fc400078f08ff */
[----:B------:R-:W-:Y:S01]  /*2240*/  ISETP.NE.AND P2, PT, R12, RZ, PT ;  /* 0x000000ff0c00720c */ /* 0x000fe20003f45270 */
[----:B------:R-:W-:Y:S01]  /*2250*/  IMAD.WIDE.U32 R32, R89, c[0x0][0x1a0], R32 ;  /* 0x0000680059207a25 */ /* 0x000fe200078e0020 */
[----:B------:R-:W-:Y:S02]  /*2260*/  LOP3.LUT R35, R35, 0xfffffe, RZ, 0xc0, !PT ;  /* 0x00fffffe23237812 */ /* 0x000fe400078ec0ff */
[----:B------:R-:W-:Y:S01]  /*2270*/  ISETP.GT.AND P0, PT, R20, 0x1, PT ;  /* 0x000000011400780c */ /* 0x000fe20003f04270 */
[----:B------:R-:W-:Y:S01]  /*2280*/  IMAD R95, R89, c[0x0][0x1a4], R96 ;  /* 0x00006900595f7a24 */ /* 0x000fe200078e0260 */
[----:B-1----:R-:W-:Y:S02]  /*2290*/  IADD3 R78, R34, -R35, RZ ;  /* 0x80000023224e7210 */ /* 0x002fe40007ffe0ff */
[----:B------:R-:W-:Y:S01]  /*22a0*/  LEA R34, P3, R32, c[0x0][0x228], 0x2 ;  /* 0x00008a0020227a11 */ /* 0x000fe200078610ff */
[----:B------:R-:W-:Y:S01]  /*22b0*/  IMAD.IADD R33, R33, 0x1, R95 ;  /* 0x0000000121217824 */ /* 0x000fe200078e025f */
[----:B------:R-:W-:-:S02]  /*22c0*/  IADD3 R95, R12, 0x200, RZ ;  /* 0x000002000c5f7810 */ /* 0x000fc40007ffe0ff */
[----:B------:R-:W-:Y:S01]  /*22d0*/  ISETP.EQ.AND P0, PT, R23, RZ, P0 ;  /* 0x000000ff1700720c */ /* 0x000fe20000702270 */
[----:B------:R-:W-:Y:S01]  /*22e0*/  @!P2 IMAD R95, R78, 0x100, R89 ;  /* 0x000001004e5fa824 */ /* 0x000fe200078e0259 */
[----:B------:R-:W-:-:S05]  /*22f0*/  LEA.HI.X R35, R32, c[0x0][0x22c], R33, 0x2, P3 ;  /* 0x00008b0020237a11 */ /* 0x000fca00018f1421 */
[----:B------:R0:W4:Y:S01]  /*2300*/  LDG.E R96, [R34.64] ;  /* 0x0000000422607981 */ /* 0x000122000c1e1900 */
[----:B------:R-:W-:Y:S01]  /*2310*/  IMAD.SHL.U32 R102, R95, 0x4, RZ ;  /* 0x000000045f667824 */ /* 0x000fe200078e00ff */
[----:B------:R-:W-:-:S04]  /*2320*/  ISETP.NE.AND P3, PT, R12, 0x1f, PT ;  /* 0x0000001f0c00780c */ /* 0x000fc80003f65270 */
[----:B------:R-:W-:Y:S01]  /*2330*/  @P0 IADD3 R32, R20, -0x2, RZ ;  /* 0xfffffffe14200810 */ /* 0x000fe20007ffe0ff */
[----:B------:R-:W-:-:S04]  /*2340*/  HFMA2.MMA R99, -RZ, RZ, 0, 0 ;  /* 0x00000000ff637435 */ /* 0x000fc800000001ff */
[----:B------:R-:W-:-:S04]  /*2350*/  @P0 IMAD R33, R32, c[0x0][0x16c], R89 ;  /* 0x00005b0020210a24 */ /* 0x000fc800078e0259 */
[----:B------:R-:W-:Y:S01]  /*2360*/  @P0 IMAD.WIDE R32, R33, 0x8, R68 ;  /* 0x0000000821200825 */ /* 0x000fe200078e0244 */
[----:B------:R-:W-:Y:S02]  /*2370*/  PRMT R97, RZ, 0x5410, R54 ;  /* 0x00005410ff617816 */ /* 0x000fe40000000036 */
[----:B------:R-:W-:-:S03]  /*2380*/  PRMT R95, RZ, 0x5410, R55 ;  /* 0x00005410ff5f7816 */ /* 0x000fc60000000037 */
[----:B------:R-:W-:Y:S02]  /*2390*/  FMUL.FTZ R104, R42, R97 ;  /* 0x000000612a687220 */ /* 0x000fe40000410000 */
[----:B------:R-:W-:Y:S01]  /*23a0*/  FMUL.FTZ R111, R44, R95 ;  /* 0x0000005f2c6f7220 */ /* 0x000fe20000410000 */
[----:B------:R-:W-:Y:S01]  /*23b0*/  BSSY B0, `(.L_x_8036) ;  /* 0x0000031000007945 */ /* 0x000fe20003800000 */
[----:B--2---:R-:W-:-:S04]  /*23c0*/  FMUL.FTZ R79, R86, 1.4426950216293334961 ;  /* 0x3fb8aa3b564f7820 */ /* 0x004fc80000410000 */
[----:B------:R-:W-:-:S06]  /*23d0*/  FMUL.FTZ R107, R42, R79 ;  /* 0x0000004f2a6b7220 */ /* 0x000fcc0000410000 */
[----:B------:R-:W1:Y:S01]  /*23e0*/  MUFU.EX2 R107, R107 ;  /* 0x0000006b006b7308 */ /* 0x000e620000000800 */
[----:B---3--:R-:W-:Y:S04]  /*23f0*/  STS.U16 [R37], R90 ;  /* 0x0000005a25007388 */ /* 0x008fe80000000400 */
[----:B----4-:R-:W-:Y:S04]  /*2400*/  STS.U16 [R37+0x40], R92 ;  /* 0x0000405c25007388 */ /* 0x010fe80000000400 */
[----:B------:R2:W-:Y:S04]  /*2410*/  STS.U16 [R37+0x80], R94 ;  /* 0x0000805e25007388 */ /* 0x0005e80000000400 */
[----:B------:R-:W-:Y:S01]  /*2420*/  STS.U16 [R37+0xc0], R98 ;  /* 0x0000c06225007388 */ /* 0x000fe20000000400 */
[----:B------:R-:W-:-:S06]  /*2430*/  NOP ;  /* 0x0000000000007918 */ /* 0x000fcc0000000000 */
[----:B0-----:R-:W0:Y:S04]  /*2440*/  LDS.64 R34, [R21.X8] ;  /* 0x0000000015227984 */ /* 0x001e280000008a00 */
[----:B-1----:R0:W-:Y:S04]  /*2450*/  STS [R102+0x548], R107 ;  /* 0x0005486b66007388 */ /* 0x0021e80000000800 */
[----:B------:R-:W-:Y:S01]  /*2460*/  BAR.SYNC.DEFER_BLOCKING 0x0 ;  /* 0x0000000000007b1d */ /* 0x000fe20000010000 */
[-C--:B------:R-:W-:Y:S02]  /*2470*/  FMUL.FTZ R78, R43, R79.reuse ;  /* 0x0000004f2b4e7220 */ /* 0x080fe40000410000 */
[----:B------:R-:W-:-:S03]  /*2480*/  FMUL.FTZ R100, R44, R79 ;  /* 0x0000004f2c647220 */ /* 0x000fc60000410000 */
[----:B--2---:R-:W1:Y:S01]  /*2490*/  MUFU.EX2 R94, R78 ;  /* 0x0000004e005e7308 */ /* 0x004e620000000800 */
[----:B------:R-:W-:Y:S01]  /*24a0*/  FMUL.FTZ R79, R45, R79 ;  /* 0x0000004f2d4f7220 */ /* 0x000fe20000410000 */
[----:B------:R2:W3:Y:S06]  /*24b0*/  @P3 LDS R115, [R12.X4+0xd4c] ;  /* 0x000d4c000c733984 */ /* 0x0004ec0000004800 */
[----:B------:R-:W4:Y:S01]  /*24c0*/  MUFU.EX2 R100, R100 ;  /* 0x0000006400647308 */ /* 0x000f220000000800 */
[----:B------:R-:W-:Y:S01]  /*24d0*/  PRMT R92, RZ, 0x7610, R54 ;  /* 0x00007610ff5c7816 */ /* 0x000fe20000000036 */
[----:B------:R0:W5:Y:S04]  /*24e0*/  @P0 LDG.E R99, [R32.64+0x4] ;  /* 0x0000040420630981 */ /* 0x000168000c1e1900 */
[----:B------:R-:W-:-:S02]  /*24f0*/  FMUL.FTZ R109, R43, R92 ;  /* 0x0000005c2b6d7220 */ /* 0x000fc40000410000 */
[----:B0-----:R-:W0:Y:S01]  /*2500*/  MUFU.EX2 R32, R79 ;  /* 0x0000004f00207308 */ /* 0x001e220000000800 */
[--C-:B------:R-:W-:Y:S01]  /*2510*/  PRMT R102, RZ, 0x5410, R34.reuse ;  /* 0x00005410ff667816 */ /* 0x100fe20000000022 */
[----:B-1----:R-:W-:Y:S01]  /*2520*/  FMUL.FTZ R101, R107, R94 ;  /* 0x0000005e6b657220 */ /* 0x002fe20000410000 */
[----:B------:R-:W-:Y:S01]  /*2530*/  PRMT R33, RZ, 0x5410, R35 ;  /* 0x00005410ff217816 */ /* 0x000fe20000000023 */
[----:B------:R-:W-:Y:S01]  /*2540*/  FFMA.FTZ R78, R94, R104, R109 ;  /* 0x000000685e4e7223 */ /* 0x000fe2000001006d */
[----:B------:R-:W-:Y:S02]  /*2550*/  PRMT R34, RZ, 0x7610, R34 ;  /* 0x00007610ff227816 */ /* 0x000fe40000000022 */
[----:B------:R-:W-:Y:S02]  /*2560*/  PRMT R35, RZ, 0x7610, R35 ;  /* 0x00007610ff237816 */ /* 0x000fe40000000023 */
[----:B------:R-:W-:Y:S01]  /*2570*/  PRMT R90, RZ, 0x7610, R55 ;  /* 0x00007610ff5a7816 */ /* 0x000fe20000000037 */
[----:B----4-:R-:W-:-:S02]  /*2580*/  FMUL.FTZ R101, R100, R101 ;  /* 0x0000006564657220 */ /* 0x010fc40000410000 */
[----:B------:R-:W-:Y:S02]  /*2590*/  FFMA.FTZ R117, R100, R78, R111 ;  /* 0x0000004e64757223 */ /* 0x000fe4000001006f */
[----:B------:R-:W-:Y:S02]  /*25a0*/  FMUL.FTZ R113, R45, R90 ;  /* 0x0000005a2d717220 */ /* 0x000fe40000410000 */
[C---:B------:R-:W-:Y:S02]  /*25b0*/  FMUL.FTZ R78, R96.reuse, R34 ;  /* 0x00000022604e7220 */ /* 0x040fe40000410000 */
[C---:B------:R-:W-:Y:S02]  /*25c0*/  FMUL.FTZ R98, R96.reuse, R33 ;  /* 0x0000002160627220 */ /* 0x040fe40000410000 */
[----:B------:R-:W-:Y:S02]  /*25d0*/  FMUL.FTZ R106, R96, R35 ;  /* 0x00000023606a7220 */ /* 0x000fe40000410000 */
[----:B0-----:R-:W-:-:S02]  /*25e0*/  FMUL.FTZ R108, R32, R101 ;  /* 0x00000065206c7220 */ /* 0x001fc40000410000 */
[----:B------:R-:W-:Y:S02]  /*25f0*/  FMUL.FTZ R105, R96, R102 ;  /* 0x0000006660697220 */ /* 0x000fe40000410000 */
[----:B------:R-:W-:Y:S02]  /*2600*/  FFMA.FTZ R117, R32, R117, R113 ;  /* 0x0000007520757223 */ /* 0x000fe40000010071 */
[----:B------:R-:W-:Y:S02]  /*2610*/  FMUL.FTZ R103, R47, R78 ;  /* 0x0000004e2f677220 */ /* 0x000fe40000410000 */
[----:B------:R-:W-:Y:S02]  /*2620*/  FMUL.FTZ R101, R49, R98 ;  /* 0x0000006231657220 */ /* 0x000fe40000410000 */
[----:B------:R-:W-:Y:S01]  /*2630*/  FMUL.FTZ R106, R51, R106 ;  /* 0x0000006a336a7220 */ /* 0x000fe20000410000 */
[----:B------:R-:W-:Y:S05]  /*2640*/  @P3 BRA `(.L_x_8037) ;  /* 0x0000007000003947 */ /* 0x000fea0003800000 */
[----:B--23--:R-:W-:Y:S02]  /*2650*/  ISETP.NE.AND P0, PT, R20, c[0x0][0x174], PT ;  /* 0x00005d0014007a0c */ /* 0x00cfe40003f05270 */
[----:B------:R-:W-:-:S11]  /*2660*/  MOV R115, 0x3f800000 ;  /* 0x3f80000000737802 */ /* 0x000fd60000000f00 */
[----:B------:R-:W-:-:S04]  /*2670*/  @P0 LEA.HI R78, R20, R20, RZ, 0x1 ;  /* 0x00000014144e0211 */ /* 0x000fc800078f08ff */
[----:B------:R-:W-:-:S04]  /*2680*/  @P0 LOP3.LUT R79, R78, 0xfffffe, RZ, 0xc0, !PT ;  /* 0x00fffffe4e4f0812 */ /* 0x000fc800078ec0ff */
[----:B------:R-:W-:-:S05]  /*2690*/  @P0 IADD3 R78, -R79, R20, RZ ;  /* 0x000000144f4e0210 */ /* 0x000fca0007ffe1ff */
[----:B------:R-:W-:-:S05]  /*26a0*/  @P0 IMAD R78, R78, 0x100, R89 ;  /* 0x000001004e4e0824 */ /* 0x000fca00078e0259 */
[----:B------:R0:W1:Y:S02]  /*26b0*/  @P0 LDS R115, [R78.X4+0x548] ;  /* 0x000548004e730984 */ /* 0x0000640000004800 */
.L_x_8037:
[----:B--23--:R-:W-:Y:S05]  /*26c0*/  BSYNC B0 ;  /* 0x0000000000007941 */ /* 0x00cfea0003800000 */
.L_x_8036:
[----:B0-----:R-:W0:Y:S01]  /*26d0*/  SHFL.UP PT, R78, R117, 0x1, RZ ;  /* 0x04200000754e7989 */ /* 0x001e2200000e00ff */
[C---:B------:R-:W-:Y:S01]  /*26e0*/  FFMA.FTZ R98, R32.reuse, R106, R101 ;  /* 0x0000006a20627223 */ /* 0x040fe20000010065 */
[----:B------:R-:W-:Y:S01]  /*26f0*/  ISETP.GE.AND P0, PT, R21, 0x1, PT ;  /* 0x000000011500780c */ /* 0x000fe20003f06270 */
[----:B-1----:R-:W-:Y:S01]  /*2700*/  FMUL.FTZ R119, R32, R115 ;  /* 0x0000007320777220 */ /* 0x002fe20000410000 */
[----:B------:R-:W1:Y:S01]  /*2710*/  SHFL.UP PT, R79, R108, 0x1, RZ ;  /* 0x042000006c4f7989 */ /* 0x000e6200000e00ff */
[----:B------:R-:W-:Y:S01]  /*2720*/  FMUL.FTZ R105, R46, R105 ;  /* 0x000000692e697220 */ /* 0x000fe20000410000 */
[----:B------:R-:W-:Y:S01]  /*2730*/  ISETP.NE.AND P4, PT, R23, 0x1f, PT ;  /* 0x0000001f1700780c */ /* 0x000fe20003f85270 */
[C---:B------:R-:W-:Y:S01]  /*2740*/  FFMA.FTZ R98, R100.reuse, R98, R103 ;  /* 0x0000006264627223 */ /* 0x040fe20000010067 */
[----:B-----5:R-:W-:Y:S01]  /*2750*/  SHFL.IDX PT, R118, R99, RZ, 0x1f ;  /* 0x00001fff63767589 */ /* 0x020fe200000e0000 */
[----:B------:R-:W-:Y:S01]  /*2760*/  FMUL.FTZ R121, R100, R119 ;  /* 0x0000007764797220 */ /* 0x000fe20000410000 */
[----:B------:R-:W-:Y:S01]  /*2770*/  BSSY B0, `(.L_x_8038) ;  /* 0x000007a000007945 */ /* 0x000fe20003800000 */
[----:B------:R-:W-:-:S02]  /*2780*/  FFMA.FTZ R119, R94, R98, R105 ;  /* 0x000000625e777223 */ /* 0x000fc40000010069 */
        /* <DEDUP_REMOVED lines=21> */
[----:B------:R-:W-:-:S03]  /*28e0*/  ISETP.GE.AND P4, PT, R21, 0x8, PT ;  /* 0x000000081500780c */ /* 0x000fc60003f86270 */
[----:B------:R-:W3:Y:S01]  /*28f0*/  SHFL.DOWN PT, R121, R110, 0x4, 0x1f ;  /* 0x08801f006e797f89 */ /* 0x000ee200000e0000 */
[C---:B0-----:R-:W-:Y:S02]  /*2900*/  @P0 FFMA.FTZ R117, R108.reuse, R78, R117 ;  /* 0x0000004e6c750223 */ /* 0x041fe40000010075 */
[----:B-1----:R-:W-:Y:S01]  /*2910*/  @P0 FMUL.FTZ R108, R108, R79 ;  /* 0x0000004f6c6c0220 */ /* 0x002fe20000410000 */
[----:B------:R-:W-:Y:S02]  /*2920*/  ISETP.GE.U32.AND P0, PT, R23, 0x1c, PT ;  /* 0x0000001c1700780c */ /* 0x000fe40003f06070 */
[----:B------:R-:W0:Y:S04]  /*2930*/  SHFL.UP PT, R78, R117, 0x8, RZ ;  /* 0x05000000754e7989 */ /* 0x000e2800000e00ff */
[----:B------:R-:W1:Y:S07]  /*2940*/  SHFL.UP PT, R79, R108, 0x8, RZ ;  /* 0x050000006c4f7989 */ /* 0x000e6e00000e00ff */
[C---:B--2---:R-:W-:Y:S01]  /*2950*/  @!P0 FFMA.FTZ R119, R110.reuse, R98, R119 ;  /* 0x000000626e778223 */ /* 0x044fe20000010077 */
[----:B------:R-:W-:Y:S01]  /*2960*/  SHF.L.U32 R98, R89, 0x3, RZ ;  /* 0x0000000359627819 */ /* 0x000fe200000006ff */
[----:B---3--:R-:W-:Y:S01]  /*2970*/  @!P0 FMUL.FTZ R110, R110, R121 ;  /* 0x000000796e6e8220 */ /* 0x008fe20000410000 */
[----:B------:R-:W-:-:S02]  /*2980*/  ISETP.GE.AND P0, PT, R20, c[0x0][0x174], PT ;  /* 0x00005d0014007a0c */ /* 0x000fc40003f06270 */
[----:B------:R-:W2:Y:S02]  /*2990*/  SHFL.DOWN PT, R114, R119, 0x8, 0x1f ;  /* 0x09001f0077727f89 */ /* 0x000ea400000e0000 */
[C---:B------:R-:W-:Y:S02]  /*29a0*/  ISETP.NE.OR P0, PT, R23.reuse, RZ, P0 ;  /* 0x000000ff1700720c */ /* 0x040fe40000705670 */
[----:B------:R-:W3:Y:S01]  /*29b0*/  SHFL.DOWN PT, R123, R110, 0x8, 0x1f ;  /* 0x09001f006e7b7f89 */ /* 0x000ee200000e0000 */
[C---:B0-----:R-:W-:Y:S02]  /*29c0*/  @P4 FFMA.FTZ R117, R108.reuse, R78, R117 ;  /* 0x0000004e6c754223 */ /* 0x041fe40000010075 */
[----:B------:R-:W-:Y:S02]  /*29d0*/  IMAD.MOV.U32 R78, RZ, RZ, 0x3f800000 ;  /* 0x3f800000ff4e7424 */ /* 0x000fe400078e00ff */
[----:B-1----:R-:W-:Y:S01]  /*29e0*/  @P4 FMUL.FTZ R108, R108, R79 ;  /* 0x0000004f6c6c4220 */ /* 0x002fe20000410000 */
[----:B------:R-:W-:Y:S01]  /*29f0*/  ISETP.GE.U32.AND P4, PT, R23, 0x18, PT ;  /* 0x000000181700780c */ /* 0x000fe20003f86070 */
[----:B------:R-:W0:Y:S01]  /*2a00*/  SHFL.UP PT, R112, R117, 0x10, RZ ;  /* 0x0600000075707989 */ /* 0x000e2200000e00ff */
[----:B------:R-:W-:-:S03]  /*2a10*/  MOV R79, RZ ;  /* 0x000000ff004f7202 */ /* 0x000fc60000000f00 */
[----:B------:R-:W1:Y:S04]  /*2a20*/  SHFL.UP PT, R121, R108, 0x10, RZ ;  /* 0x060000006c797989 */ /* 0x000e6800000e00ff */
[----:B------:R-:W-:Y:S01]  /*2a30*/  @!P0 LDS.64 R78, [R98+0xdc8] ;  /* 0x000dc800624e8984 */ /* 0x000fe20000000a00 */
[----:B------:R-:W-:-:S03]  /*2a40*/  ISETP.GE.AND P0, PT, R21, 0x10, PT ;  /* 0x000000101500780c */ /* 0x000fc60003f06270 */
[C---:B--2---:R-:W-:Y:S02]  /*2a50*/  @!P4 FFMA.FTZ R119, R110.reuse, R114, R119 ;  /* 0x000000726e77c223 */ /* 0x044fe40000010077 */
[----:B---3--:R-:W-:-:S03]  /*2a60*/  @!P4 FMUL.FTZ R110, R110, R123 ;  /* 0x0000007b6e6ec220 */ /* 0x008fc60000410000 */
[----:B------:R-:W2:Y:S04]  /*2a70*/  SHFL.DOWN PT, R114, R119, 0x10, 0x1f ;  /* 0x0a001f0077727f89 */ /* 0x000ea800000e0000 */
[----:B------:R-:W3:Y:S01]  /*2a80*/  SHFL.DOWN PT, R123, R110, 0x10, 0x1f ;  /* 0x0a001f006e7b7f89 */ /* 0x000ee200000e0000 */
[C---:B0-----:R-:W-:Y:S02]  /*2a90*/  @P0 FFMA.FTZ R117, R108.reuse, R112, R117 ;  /* 0x000000706c750223 */ /* 0x041fe40000010075 */
[----:B-1----:R-:W-:Y:S01]  /*2aa0*/  @P0 FMUL.FTZ R108, R108, R121 ;  /* 0x000000796c6c0220 */ /* 0x002fe20000410000 */
[----:B------:R-:W-:-:S03]  /*2ab0*/  ISETP.GE.U32.AND P0, PT, R23, 0x10, PT ;  /* 0x000000101700780c */ /* 0x000fc60003f06070 */
[----:B------:R-:W-:Y:S04]  /*2ac0*/  SHFL.UP PT, R117, R117, 0x1, RZ ;  /* 0x0420000075757989 */ /* 0x000fe800000e00ff */
[----:B------:R-:W0:Y:S06]  /*2ad0*/  SHFL.UP PT, R108, R108, 0x1, RZ ;  /* 0x042000006c6c7989 */ /* 0x000e2c00000e00ff */
[----:B--2---:R-:W-:-:S02]  /*2ae0*/  @!P0 FFMA.FTZ R119, R110, R114, R119 ;  /* 0x000000726e778223 */ /* 0x004fc40000010077 */
[----:B---3--:R-:W-:-:S03]  /*2af0*/  @!P0 FMUL.FTZ R110, R110, R123 ;  /* 0x0000007b6e6e8220 */ /* 0x008fc60000410000 */
[----:B------:R-:W-:Y:S04]  /*2b00*/  SHFL.DOWN PT, R121, R119, 0x1, 0x1f ;  /* 0x08201f0077797f89 */ /* 0x000fe800000e0000 */
[----:B------:R-:W-:Y:S04]  /*2b10*/  SHFL.IDX PT, R112, R79, RZ, 0x1f ;  /* 0x00001fff4f707589 */ /* 0x000fe800000e0000 */
[----:B------:R-:W1:Y:S01]  /*2b20*/  SHFL.DOWN PT, R116, R110, 0x1, 0x1f ;  /* 0x08201f006e747f89 */ /* 0x000e6200000e0000 */
[----:B0-----:R-:W-:-:S03]  /*2b30*/  @P2 FFMA.FTZ R118, R108, R118, R117 ;  /* 0x000000766c762223 */ /* 0x001fc60000010075 */
[----:B------:R-:W-:Y:S01]  /*2b40*/  SHFL.IDX PT, R114, R119, RZ, 0x1f ;  /* 0x00001fff77727589 */ /* 0x000fe200000e0000 */
[----:B------:R-:W-:-:S03]  /*2b50*/  FFMA.FTZ R107, R107, R118, R104 ;  /* 0x000000766b6b7223 */ /* 0x000fc60000010068 */
[----:B------:R-:W0:Y:S01]  /*2b60*/  SHFL.IDX PT, R123, R110, RZ, 0x1f ;  /* 0x00001fff6e7b7589 */ /* 0x000e2200000e0000 */
[-C--:B------:R-:W-:Y:S02]  /*2b70*/  FMUL.FTZ R99, R102, R107.reuse ;  /* 0x0000006b66637220 */ /* 0x080fe40000410000 */
[----:B------:R-:W-:Y:S02]  /*2b80*/  FFMA.FTZ R109, R94, R107, R109 ;  /* 0x0000006b5e6d7223 */ /* 0x000fe4000001006d */
[----:B------:R-:W-:Y:S02]  /*2b90*/  FFMA.FTZ R102, R46, R99, RZ ;  /* 0x000000632e667223 */ /* 0x000fe400000100ff */
[-C--:B------:R-:W-:Y:S02]  /*2ba0*/  FMUL.FTZ R34, R34, R109.reuse ;  /* 0x0000006d22227220 */ /* 0x080fe40000410000 */
[----:B------:R-:W-:Y:S02]  /*2bb0*/  FFMA.FTZ R111, R100, R109, R111 ;  /* 0x0000006d646f7223 */ /* 0x000fe4000001006f */
[----:B------:R-:W-:-:S02]  /*2bc0*/  FFMA.FTZ R34, R47, R34, R102 ;  /* 0x000000222f227223 */ /* 0x000fc40000010066 */
[-C--:B------:R-:W-:Y:S02]  /*2bd0*/  FMUL.FTZ R33, R33, R111.reuse ;  /* 0x0000006f21217220 */ /* 0x080fe40000410000 */
[----:B-1----:R-:W-:Y:S02]  /*2be0*/  @P3 FFMA.FTZ R112, R116, R112, R121 ;  /* 0x0000007074703223 */ /* 0x002fe40000010079 */
[----:B------:R-:W-:Y:S02]  /*2bf0*/  FFMA.FTZ R113, R32, R111, R113 ;  /* 0x0000006f20717223 */ /* 0x000fe40000010071 */
[----:B------:R-:W-:Y:S01]  /*2c00*/  FFMA.FTZ R99, R112, R115, R106 ;  /* 0x0000007370637223 */ /* 0x000fe2000001006a */
[----:B------:R-:W-:Y:S01]  /*2c10*/  IADD3 R106, -R56, c[0x0][0x168], -R12 ;  /* 0x00005a00386a7a10 */ /* 0x000fe20007ffe90c */
[----:B------:R-:W-:Y:S01]  /*2c20*/  FFMA.FTZ R102, R49, R33, R34 ;  /* 0x0000002131667223 */ /* 0x000fe20000010022 */
[----:B------:R-:W-:Y:S01]  /*2c30*/  SHF.L.U32 R115, R84, 0x2, RZ ;  /* 0x0000000254737819 */ /* 0x000fe200000006ff */
[----:B------:R-:W-:Y:S01]  /*2c40*/  FFMA.FTZ R101, R32, R99, R101 ;  /* 0x0000006320657223 */ /* 0x000fe20000010065 */
[----:B------:R-:W-:Y:S01]  /*2c50*/  ISETP.GE.AND P0, PT, R106, 0x1, PT ;  /* 0x000000016a00780c */ /* 0x000fe20003f06270 */
[----:B------:R-:W-:Y:S01]  /*2c60*/  FMUL.FTZ R33, R96, R107 ;  /* 0x0000006b60217220 */ /* 0x000fe20000410000 */
[----:B------:R-:W-:Y:S01]  /*2c70*/  ISETP.GE.AND P2, PT, R106, 0x21, PT ;  /* 0x000000216a00780c */ /* 0x000fe20003f46270 */
[----:B------:R-:W-:Y:S01]  /*2c80*/  FFMA.FTZ R103, R100, R101, R103 ;  /* 0x0000006564677223 */ /* 0x000fe20000010067 */
[----:B------:R-:W-:Y:S01]  /*2c90*/  ISETP.GE.AND P3, PT, R106, 0x41, PT ;  /* 0x000000416a00780c */ /* 0x000fe20003f66270 */
[----:B------:R-:W-:Y:S01]  /*2ca0*/  FMUL.FTZ R34, R96, R109 ;  /* 0x0000006d60227220 */ /* 0x000fe20000410000 */
[----:B------:R-:W-:Y:S01]  /*2cb0*/  ISETP.GE.AND P4, PT, R106, 0x61, PT ;  /* 0x000000616a00780c */ /* 0x000fe20003f86270 */
[----:B------:R-:W-:Y:S01]  /*2cc0*/  FFMA.FTZ R105, R94, R103, R105 ;  /* 0x000000675e697223 */ /* 0x000fe20000010069 */
[----:B------:R-:W-:Y:S01]  /*2cd0*/  SHF.L.U64.HI R106, R84, 0x2, R91 ;  /* 0x00000002546a7819 */ /* 0x000fe2000001025b */
[----:B------:R-:W-:-:S02]  /*2ce0*/  FMUL.FTZ R100, R96, R111 ;  /* 0x0000006f60647220 */ /* 0x000fc40000410000 */
[-C--:B------:R-:W-:Y:S02]  /*2cf0*/  FMUL.FTZ R96, R96, R113.reuse ;  /* 0x0000007160607220 */ /* 0x080fe40000410000 */
[----:B------:R-:W-:Y:S02]  /*2d00*/  FMUL.FTZ R104, R35, R113 ;  /* 0x0000007123687220 */ /* 0x000fe40000410000 */
[C---:B------:R-:W-:Y:S02]  /*2d10*/  FFMA.FTZ R94, -R42.reuse, R97, R107 ;  /* 0x000000612a5e7223 */ /* 0x040fe4000001016b */
[----:B------:R-:W-:Y:S02]  /*2d20*/  FMUL.FTZ R107, R42, R105 ;  /* 0x000000692a6b7220 */ /* 0x000fe40000410000 */
[----:B------:R-:W-:Y:S02]  /*2d30*/  FMUL.FTZ R32, R46, R33 ;  /* 0x000000212e207220 */ /* 0x000fe40000410000 */
[----:B0-----:R-:W-:-:S02]  /*2d40*/  FFMA.FTZ R79, R123, R79, R114 ;  /* 0x0000004f7b4f7223 */ /* 0x001fc40000010072 */
[----:B------:R-:W-:Y:S02]  /*2d50*/  FMUL.FTZ R78, R123, R78 ;  /* 0x0000004e7b4e7220 */ /* 0x000fe40000410000 */
[----:B------:R-:W-:Y:S02]  /*2d60*/  FMUL.FTZ R33, R47, R34 ;  /* 0x000000222f217220 */ /* 0x000fe40000410000 */
[----:B------:R-:W-:Y:S01]  /*2d70*/  FMUL.FTZ R35, R51, R96 ;  /* 0x0000006033237220 */ /* 0x000fe20000410000 */
[----:B------:R0:W-:Y:S01]  /*2d80*/  @!P1 STS.64 [R98+0xdc8], R78 ;  /* 0x000dc84e62009388 */ /* 0x0001e20000000a00 */
[----:B------:R-:W-:Y:S02]  /*2d90*/  FMUL.FTZ R34, R49, R100 ;  /* 0x0000006431227220 */ /* 0x000fe40000410000 */
[----:B------:R-:W-:Y:S02]  /*2da0*/  FFMA.FTZ R96, R51, R104, R102 ;  /* 0x0000006833607223 */ /* 0x000fe40000010066 */
[C---:B------:R-:W-:Y:S01]  /*2db0*/  FFMA.FTZ R109, -R43.reuse, R92, R109 ;  /* 0x0000005c2b6d7223 */ /* 0x040fe2000001016d */
[----:B------:R1:W-:Y:S01]  /*2dc0*/  STS.128 [R12.X16+0x110], R32 ;  /* 0x000110200c007388 */ /* 0x0003e2000000cc00 */
[----:B------:R-:W-:-:S02]  /*2dd0*/  FMUL.FTZ R100, R43, R103 ;  /* 0x000000672b647220 */ /* 0x000fc40000410000 */
[----:B------:R-:W-:Y:S02]  /*2de0*/  FFMA.FTZ R104, R107, R94, RZ ;  /* 0x0000005e6b687223 */ /* 0x000fe400000100ff */
[C---:B------:R-:W-:Y:S02]  /*2df0*/  FFMA.FTZ R111, -R44.reuse, R95, R111 ;  /* 0x0000005f2c6f7223 */ /* 0x040fe4000001016f */
[C---:B------:R-:W-:Y:S02]  /*2e00*/  FMUL.FTZ R102, R45.reuse, R99 ;  /* 0x000000632d667220 */ /* 0x040fe40000410000 */
[----:B------:R-:W-:Y:S02]  /*2e10*/  FFMA.FTZ R113, -R45, R90, R113 ;  /* 0x0000005a2d717223 */ /* 0x000fe40000010171 */
[----:B0-----:R-:W-:Y:S02]  /*2e20*/  FMUL.FTZ R78, R44, R101 ;  /* 0x000000652c4e7220 */ /* 0x001fe40000410000 */
        /* <DEDUP_REMOVED lines=10> */
[----:B------:R-:W-:-:S04]  /*2ed0*/  LEA R34, P0, R32, c[0x0][0x320], 0x2 ;  /* 0x0000c80020227a11 */ /* 0x000fc800078010ff */
[----:B------:R-:W-:-:S04]  /*2ee0*/  IADD3 R33, R33, R35, RZ ;  /* 0x0000002321217210 */ /* 0x000fc80007ffe0ff */
[----:B------:R-:W-:-:S05]  /*2ef0*/  LEA.HI.X R35, R32, c[0x0][0x324], R33, 0x2, P0 ;  /* 0x0000c90020237a11 */ /* 0x000fca00000f1421 */
[----:B0-----:R0:W-:Y:S02]  /*2f00*/  RED.E.ADD.F32.FTZ.RN.STRONG.GPU [R34.64], R79 ;  /* 0x0000004f2200798e */ /* 0x0011e4000c10e784 */
.L_x_8039:
[----:B-1----:R-:W-:Y:S05]  /*2f10*/  BSYNC B0 ;  /* 0x0000000000007941 */ /* 0x002fea0003800000 */
.L_x_8038:
        /* <DEDUP_REMOVED lines=8> */
.L_x_8041:
[----:B------:R-:W-:Y:S05]  /*2fa0*/  BSYNC B0 ;  /* 0x0000000000007941 */ /* 0x000fea0003800000 */
.L_x_8040:
[----:B------:R2:W3:Y:S01]  /*2fb0*/  LDS R117, [R12.X4+0x210] ;  /* 0x000210000c757984 */ /* 0x0004e20000004800 */
[----:B------:R-:W-:Y:S01]  /*2fc0*/  BSSY B0, `(.L_x_8042) ;  /* 0x0000006000007945 */ /* 0x000fe20003800000 */
[----:B-1----:R-:W-:Y:S01]  /*2fd0*/  IMAD.WIDE.U32 R32, R115, c[0x0][0x2d0], R76 ;  /* 0x0000b40073207a25 */ /* 0x002fe200078e004c */
[----:B------:R-:W-:Y:S05]  /*2fe0*/  @!P3 BRA `(.L_x_8043) ;  /* 0x000000300000b947 */ /* 0x000fea0003800000 */
[----:B------:R-:W-:-:S05]  /*2ff0*/  IMAD.WIDE.U32 R34, R115, c[0x0][0x2d0], R72 ;  /* 0x0000b40073227a25 */ /* 0x000fca00078e0048 */
[----:B------:R-:W-:-:S05]  /*3000*/  IADD3 R35, R119, R35, RZ ;  /* 0x0000002377237210 */ /* 0x000fca0007ffe0ff */
[----:B---3--:R1:W-:Y:S02]  /*3010*/  RED.E.ADD.F32.FTZ.RN.STRONG.GPU [R34.64], R117 ;  /* 0x000000752200798e */ /* 0x0083e4000c10e784 */
.L_x_8043:
[----:B------:R-:W-:Y:S05]  /*3020*/  BSYNC B0 ;  /* 0x0000000000007941 */ /* 0x000fea0003800000 */
.L_x_8042:
[----:B-1----:R1:W4:Y:S01]  /*3030*/  LDS R35, [R12.X4+0x290] ;  /* 0x000290000c237984 */ /* 0x0023220000004800 */
[----:B------:R-:W-:Y:S01]  /*3040*/  BSSY B0, `(.L_x_8044) ;  /* 0x0000004000007945 */ /* 0x000fe20003800000 */
[----:B------:R-:W-:Y:S05]  /*3050*/  @!P4 BRA `(.L_x_8045) ;  /* 0x000000200000c947 */ /* 0x000fea0003800000 */
[----:B------:R-:W-:-:S05]  /*3060*/  IADD3 R33, R119, R33, RZ ;  /* 0x0000002177217210 */ /* 0x000fca0007ffe0ff */
[----:B----4-:R4:W-:Y:S02]  /*3070*/  RED.E.ADD.F32.FTZ.RN.STRONG.GPU [R32.64], R35 ;  /* 0x000000232000798e */ /* 0x0109e4000c10e784 */
.L_x_8045:
[----:B------:R-:W-:Y:S05]  /*3080*/  BSYNC B0 ;  /* 0x0000000000007941 */ /* 0x000fea0003800000 */
.L_x_8044:
[----:B----4-:R-:W4:Y:S01]  /*3090*/  SHFL.DOWN PT, R32, R79, 0x1, 0x1f ;  /* 0x08201f004f207f89 */ /* 0x010f2200000e0000 */
[C---:B------:R-:W-:Y:S01]  /*30a0*/  ISETP.GT.AND P0, PT, R21.reuse, 0x1e, PT ;  /* 0x0000001e1500780c */ /* 0x040fe20003f04270 */
[----:B------:R-:W-:Y:S01]  /*30b0*/  FMUL.FTZ R34, R86, R101 ;  /* 0x0000006556227220 */ /* 0x000fe20000410000 */
[----:B------:R-:W-:Y:S01]  /*30c0*/  ISETP.NE.AND P2, PT, R21, RZ, PT ;  /* 0x000000ff1500720c */ /* 0x000fe20003f45270 */
[----:B------:R-:W5:Y:S01]  /*30d0*/  SHFL.DOWN PT, R33, R96, 0x1, 0x1f ;  /* 0x08201f0060217f89 */ /* 0x000f6200000e0000 */
[----:B------:R-:W-:Y:S01]  /*30e0*/  FADD.FTZ R50, R78, R50 ;  /* 0x000000324e327221 */ /* 0x000fe20000010000 */
[----:B------:R-:W-:Y:S01]  /*30f0*/  BSSY B0, `(.L_x_8046) ;  /* 0x0000036000007945 */ /* 0x000fe20003800000 */
[----:B------:R-:W-:Y:S02]  /*3100*/  FMUL.FTZ R78, R111, R34 ;  /* 0x000000226f4e7220 */ /* 0x000fe40000410000 */
[C---:B------:R-:W-:Y:S02]  /*3110*/  FMUL.FTZ R88, R86.reuse, R99 ;  /* 0x0000006356587220 */ /* 0x040fe40000410000 */
[----:B------:R-:W-:-:S02]  /*3120*/  FMUL.FTZ R34, R86, R103 ;  /* 0x0000006756227220 */ /* 0x000fc40000410000 */
[----:B------:R-:W-:Y:S02]  /*3130*/  FMUL.FTZ R35, R86, R105 ;  /* 0x0000006956237220 */ /* 0x000fe40000410000 */
[----:B------:R-:W-:Y:S02]  /*3140*/  FMUL.FTZ R88, R113, R88 ;  /* 0x0000005871587220 */ /* 0x000fe40000410000 */
[----:B------:R-:W-:Y:S02]  /*3150*/  FMUL.FTZ R34, R109, R34 ;  /* 0x000000226d227220 */ /* 0x000fe40000410000 */
[----:B------:R-:W-:Y:S02]  /*3160*/  FMUL.FTZ R94, R94, R35 ;  /* 0x000000235e5e7220 */ /* 0x000fe40000410000 */
[----:B------:R-:W-:Y:S02]  /*3170*/  FFMA.FTZ R78, R95, R101, R78 ;  /* 0x000000655f4e7223 */ /* 0x000fe4000001004e */
[----:B------:R-:W-:-:S02]  /*3180*/  FFMA.FTZ R99, R90, R99, R88 ;  /* 0x000000635a637223 */ /* 0x000fc40000010058 */
[----:B----4-:R-:W-:Y:S02]  /*3190*/  @!P0 FADD.FTZ R79, R79, R32 ;  /* 0x000000204f4f8221 */ /* 0x010fe40000010000 */
[----:B------:R-:W-:Y:S02]  /*31a0*/  FFMA.FTZ R103, R92, R103, R34 ;  /* 0x000000675c677223 */ /* 0x000fe40000010022 */
[----:B-----5:R-:W-:Y:S01]  /*31b0*/  @!P0 FADD.FTZ R96, R96, R33 ;  /* 0x0000002160608221 */ /* 0x020fe20000010000 */
[----:B------:R-:W4:Y:S01]  /*31c0*/  SHFL.DOWN PT, R32, R79, 0x2, 0x1f ;  /* 0x08401f004f207f89 */ /* 0x000f2200000e0000 */
[----:B------:R-:W-:Y:S01]  /*31d0*/  ISETP.GT.AND P0, PT, R21, 0x1d, PT ;  /* 0x0000001d1500780c */ /* 0x000fe20003f04270 */
[----:B------:R-:W-:Y:S02]  /*31e0*/  FFMA.FTZ R94, R97, R105, R94 ;  /* 0x00000069615e7223 */ /* 0x000fe4000001005e */
        /* <DEDUP_REMOVED lines=38> */
.L_x_8047:
[----:B----4-:R-:W-:Y:S05]  /*3450*/  BSYNC B0 ;  /* 0x0000000000007941 */ /* 0x010fea0003800000 */
.L_x_8046:
[----:B------:R-:W-:Y:S02]  /*3460*/  IADD3 R89, R89, 0x1, RZ ;  /* 0x0000000159597810 */ /* 0x000fe40007ffe0ff */
[----:B------:R-:W-:Y:S02]  /*3470*/  IADD3 R84, P2, R84, 0x1, RZ ;  /* 0x0000000154547810 */ /* 0x000fe40007f5e0ff */
[----:B------:R-:W-:-:S03]  /*3480*/  ISETP.GE.AND P0, PT, R89, c[0x0][0x16c], PT ;  /* 0x00005b0059007a0c */ /* 0x000fc60003f06270 */
[----:B------:R-:W-:-:S10]  /*3490*/  IMAD.X R91, RZ, RZ, R91, P2 ;  /* 0x000000ffff5b7224 */ /* 0x000fd400010e065b */
[----:B------:R-:W-:Y:S01]  /*34a0*/  @P0 CALL.REL.NOINC `(.L_x_8035) ;  /* 0x0000001000000944 */ /* 0x000fe20003c00000 */
[----:B------:R-:W-:Y:S05]  /*34b0*/  BRA `(.L_x_8048) ;  /* 0xffffeb6000007947 */ /* 0x000fea000383ffff */
.L_x_8035:
[----:B------:R-:W-:Y:S01]  /*34c0*/  BAR.SYNC.DEFER_BLOCKING 0x0 ;  /* 0x0000000000007b1d */ /* 0x000fe20000010000 */
[----:B------:R-:W-:Y:S01]  /*34d0*/  F2FP.BF16.PACK_AB R42, R81, R48 ;  /* 0x00000030512a723e */ /* 0x000fe200000010ff */
[----:B------:R-:W-:Y:S01]  /*34e0*/  IMAD R34, R6, c[0x0][0x2d8], RZ ;  /* 0x0000b60006227a24 */ /* 0x000fe200078e02ff */
[----:B------:R-:W-:Y:S01]  /*34f0*/  F2FP.BF16.PACK_AB R43, R83, R50 ;  /* 0x00000032532b723e */ /* 0x000fe200000010ff */
[C---:B------:R-:W-:Y:S02]  /*3500*/  IMAD.WIDE.U32 R32, R5.reuse, c[0x0][0x2d8], RZ ;  /* 0x0000b60005207a25 */ /* 0x040fe400078e00ff */
[----:B------:R-:W-:Y:S02]  /*3510*/  BSSY B0, `(.L_x_8049) ;  /* 0x0000025000007945 */ /* 0x000fe40003800000 */
[----:B------:R-:W-:-:S05]  /*3520*/  IMAD R55, R5, c[0x0][0x2dc], R34 ;  /* 0x0000b70005377a24 */ /* 0x000fca00078e0222 */
[----:B------:R-:W-:-:S05]  /*3530*/  IADD3 R33, R33, R55, RZ ;  /* 0x0000003721217210 */ /* 0x000fca0007ffe0ff */
[----:B------:R-:W-:-:S05]  /*3540*/  IMAD.WIDE.U32 R32, R0, c[0x0][0x2e0], R32 ;  /* 0x0000b80000207a25 */ /* 0x000fca00078e0020 */
[----:B------:R-:W-:Y:S01]  /*3550*/  IADD3 R34, P0, R40, R32, RZ ;  /* 0x0000002028227210 */ /* 0x000fe20007f1e0ff */
[----:B------:R4:W-:Y:S01]  /*3560*/  STS.64 [R21.X8], R42 ;  /* 0x0000002a15007388 */ /* 0x0009e20000008a00 */
[----:B------:R-:W-:-:S06]  /*3570*/  NOP ;  /* 0x0000000000007918 */ /* 0x000fcc0000000000 */
[----:B------:R-:W-:Y:S04]  /*3580*/  LDS.U16 R45, [R37] ;  /* 0x00000000252d7984 */ /* 0x000fe80000000400 */
[----:B------:R-:W-:Y:S01]  /*3590*/  LDS.U16 R47, [R37+0x40] ;  /* 0x00004000252f7984 */ /* 0x000fe20000000400 */
[----:B----4-:R-:W-:-:S03]  /*35a0*/  IMAD R43, R3, c[0x0][0x2e0], RZ ;  /* 0x0000b800032b7a24 */ /* 0x010fc600078e02ff */
[----:B------:R-:W-:Y:S01]  /*35b0*/  LDS.U16 R49, [R37+0x80] ;  /* 0x0000800025317984 */ /* 0x000fe20000000400 */
[----:B------:R-:W-:Y:S01]  /*35c0*/  IMAD R42, R0, c[0x0][0x2e4], R43 ;  /* 0x0000b900002a7a24 */ /* 0x000fe200078e022b */
[C---:B------:R-:W-:Y:S02]  /*35d0*/  LEA R43, P5, R58.reuse, c[0x0][0x330], 0x1 ;  /* 0x0000cc003a2b7a11 */ /* 0x040fe400078a08ff */
[----:B------:R-:W-:Y:S02]  /*35e0*/  LDS.U16 R51, [R37+0xc0] ;  /* 0x0000c00025337984 */ /* 0x000fe40000000400 */
[----:B------:R-:W-:Y:S02]  /*35f0*/  IADD3.X R33, R41, R42, R33, P0, !PT ;  /* 0x0000002a29217210 */ /* 0x000fe400007fe421 */
[----:B------:R-:W-:Y:S04]  /*3600*/  @!P1 STS [0x100], R93 ;  /* 0x0001005dff009388 */ /* 0x000fe80000000800 */
[----:B------:R-:W-:Y:S06]  /*3610*/  BAR.SYNC.DEFER_BLOCKING 0x0 ;  /* 0x0000000000007b1d */ /* 0x000fec0000010000 */
[----:B------:R-:W4:Y:S02]  /*3620*/  LDS R35, [0x100] ;  /* 0x00010000ff237984 */ /* 0x000f240000000800 */
[----:B----4-:R-:W-:-:S02]  /*3630*/  ISETP.GE.AND P4, PT, R58, R35, PT ;  /* 0x000000233a00720c */ /* 0x010fc40003f86270 */
[-C--:B------:R-:W-:Y:S02]  /*3640*/  ISETP.GE.AND P0, PT, R28, R35.reuse, PT ;  /* 0x000000231c00720c */ /* 0x080fe40003f06270 */
[-C--:B------:R-:W-:Y:S02]  /*3650*/  ISETP.GE.AND P2, PT, R29, R35.reuse, PT ;  /* 0x000000231d00720c */ /* 0x080fe40003f46270 */
[----:B------:R-:W-:Y:S02]  /*3660*/  ISETP.GE.AND P3, PT, R30, R35, PT ;  /* 0x000000231e00720c */ /* 0x000fe40003f66270 */
[----:B------:R-:W-:Y:S02]  /*3670*/  LEA.HI.X R35, R58, c[0x0][0x334], R59, 0x1, P5 ;  /* 0x0000cd003a237a11 */ /* 0x000fe400028f0c3b */
[----:B------:R-:W-:-:S04]  /*3680*/  LEA R32, P5, R34, R43, 0x1 ;  /* 0x0000002b22207211 */ /* 0x000fc800078a08ff */
        /* <DEDUP_REMOVED lines=13> */
.L_x_8050:
[----:B------:R-:W-:Y:S05]  /*3760*/  BSYNC B0 ;  /* 0x0000000000007941 */ /* 0x000fea0003800000 */
.L_x_8049:
[----:B------:R-:W-:Y:S01]  /*3770*/  @!P0 STG.E.U16 [R32.64+-0xc0], R47 ;  /* 0xffff402f20008986 */ /* 0x000fe2000c101504 */
[----:B------:R-:W-:Y:S01]  /*3780*/  F2FP.BF16.PACK_AB R34, R82, R87 ;  /* 0x000000575222723e */ /* 0x000fe200000010ff */
[----:B------:R-:W-:Y:S01]  /*3790*/  FADD.FTZ R87, R87, R10 ;  /* 0x0000000a57577221 */ /* 0x000fe20000010000 */
[----:B------:R-:W-:Y:S01]  /*37a0*/  F2FP.BF16.PACK_AB R35, R80, R85 ;  /* 0x000000555023723e */ /* 0x000fe200000010ff */
[----:B------:R-:W-:Y:S01]  /*37b0*/  @!P2 STG.E.U16 [R32.64+-0x80], R49 ;  /* 0xffff80312000a986 */ /* 0x000fe2000c101504 */
[----:B------:R-:W-:Y:S01]  /*37c0*/  IMAD R10, R6, c[0x0][0x2f8], RZ ;  /* 0x0000be00060a7a24 */ /* 0x000fe200078e02ff */
[----:B------:R-:W-:Y:S01]  /*37d0*/  BSSY B0, `(.L_x_8051) ;  /* 0x000001f000007945 */ /* 0x000fe20003800000 */
[----:B------:R-:W-:Y:S01]  /*37e0*/  FADD.FTZ R82, R87, R82 ;  /* 0x0000005257527221 */ /* 0x000fe20000010000 */
[----:B------:R5:W-:Y:S01]  /*37f0*/  @!P3 STG.E.U16 [R32.64+-0x40], R51 ;  /* 0xffffc0332000b986 */ /* 0x000be2000c101504 */
[----:B----4-:R-:W-:Y:S02]  /*3800*/  IMAD R43, R5, c[0x0][0x2fc], R10 ;  /* 0x0000bf00052b7a24 */ /* 0x010fe400078e020a */
[----:B------:R-:W-:Y:S01]  /*3810*/  FADD.FTZ R85, R82, R85 ;  /* 0x0000005552557221 */ /* 0x000fe20000010000 */
[----:B------:R-:W-:Y:S03]  /*3820*/  BAR.SYNC.DEFER_BLOCKING 0x0 ;  /* 0x0000000000007b1d */ /* 0x000fe60000010000 */
[----:B------:R-:W-:-:S02]  /*3830*/  FADD.FTZ R10, R85, R80 ;  /* 0x00000050550a7221 */ /* 0x000fc40000010000 */
[----:B-----5:R-:W-:Y:S01]  /*3840*/  IMAD.WIDE.U32 R32, R5, c[0x0][0x2f8], RZ ;  /* 0x0000be0005207a25 */ /* 0x020fe200078e00ff */
[----:B------:R-:W-:Y:S01]  /*3850*/  STS.64 [R21.X8], R34 ;  /* 0x0000002215007388 */ /* 0x000fe20000008a00 */
[----:B------:R-:W-:-:S06]  /*3860*/  NOP ;  /* 0x0000000000007918 */ /* 0x000fcc0000000000 */
[----:B------:R-:W-:Y:S04]  /*3870*/  LDS.U16 R45, [R37] ;  /* 0x00000000252d7984 */ /* 0x000fe80000000400 */
[----:B------:R-:W-:Y:S04]  /*3880*/  LDS.U16 R55, [R37+0x40] ;  /* 0x0000400025377984 */ /* 0x000fe80000000400 */
[----:B------:R-:W-:Y:S04]  /*3890*/  LDS.U16 R57, [R37+0x80] ;  /* 0x0000800025397984 */ /* 0x000fe80000000400 */
[----:B0-----:R0:W-:Y:S04]  /*38a0*/  LDS.U16 R71, [R37+0xc0] ;  /* 0x0000c00025477984 */ /* 0x0011e80000000400 */
[----:B------:R-:W-:Y:S04]  /*38b0*/  @!P1 STS [0x100], R93 ;  /* 0x0001005dff009388 */ /* 0x000fe80000000800 */
[----:B------:R-:W-:Y:S01]  /*38c0*/  BAR.SYNC.DEFER_BLOCKING 0x0 ;  /* 0x0000000000007b1d */ /* 0x000fe20000010000 */
[----:B0-----:R-:W-:-:S05]  /*38d0*/  IMAD.IADD R37, R33, 0x1, R43 ;  /* 0x0000000121257824 */ /* 0x001fca00078e022b */
        /* <DEDUP_REMOVED lines=14> */
.L_x_8052:
[----:B------:R-:W-:Y:S05]  /*39c0*/  BSYNC B0 ;  /* 0x0000000000007941 */ /* 0x000fea0003800000 */
.L_x_8051:
        /* <DEDUP_REMOVED lines=10> */
[----:B------:R-:W-:Y:S02]  /*3a70*/  ISETP.GE.AND P2, PT, R30, R47, PT ;  /* 0x0000002f1e00720c */ /* 0x000fe40003f46270 */
[----:B------:R-:W-:Y:S02]  /*3a80*/  IADD3.X R41, R41, R35, R33, P3, !PT ;  /* 0x0000002329297210 */ /* 0x000fe40001ffe421 */
[----:B------:R-:W-:Y:S02]  /*3a90*/  IADD3.X R33, R38, c[0x0][0x344], RZ, P4, !PT ;  /* 0x0000d10026217a10 */ /* 0x000fe400027fe4ff */
[----:B------:R-:W-:Y:S02]  /*3aa0*/  ISETP.GT.AND P4, PT, R20, 0x1, PT ;  /* 0x000000011400780c */ /* 0x000fe40003f84270 */
[----:B------:R-:W-:-:S02]  /*3ab0*/  LEA R32, P3, R40, R32, 0x1 ;  /* 0x0000002028207211 */ /* 0x000fc400078608ff */
[----:B------:R-:W-:Y:S02]  /*3ac0*/  IADD3 R22, R22, -0x80, RZ ;  /* 0xffffff8016167810 */ /* 0x000fe40007ffe0ff */
[----:B------:R-:W-:Y:S02]  /*3ad0*/  LEA.HI.X R33, R40, R33, R41, 0x1, P3 ;  /* 0x0000002128217211 */ /* 0x000fe400018f0c29 */
[----:B------:R-:W-:Y:S02]  /*3ae0*/  IADD3 R16, P3, R16, -0x100, RZ ;  /* 0xffffff0010107810 */ /* 0x000fe40007f7e0ff */
[----:B------:R-:W-:Y:S01]  /*3af0*/  IADD3 R20, R20, -0x1, RZ ;  /* 0xffffffff14147810 */ /* 0x000fe20007ffe0ff */
[----:B------:R4:W-:Y:S01]  /*3b00*/  @!P0 STG.E.U16 [R32.64], R55 ;  /* 0x0000003720008986 */ /* 0x0009e2000c101504 */
[----:B------:R-:W-:Y:S02]  /*3b10*/  IADD3 R18, P0, R18, -0x100, RZ ;  /* 0xffffff0012127810 */ /* 0x000fe40007f1e0ff */
[----:B------:R-:W-:Y:S01]  /*3b20*/  IADD3.X R17, R17, -0x1, RZ, P3, !PT ;  /* 0xffffffff11117810 */ /* 0x000fe20001ffe4ff */
[----:B------:R4:W-:Y:S01]  /*3b30*/  @!P1 STG.E.U16 [R32.64+0x40], R57 ;  /* 0x0000403920009986 */ /* 0x0009e2000c101504 */
[----:B------:R-:W-:-:S02]  /*3b40*/  IADD3 R11, P1, R11, -0x100, RZ ;  /* 0xffffff000b0b7810 */ /* 0x000fc40007f3e0ff */
[----:B------:R-:W-:Y:S01]  /*3b50*/  IADD3.X R19, R19, -0x1, RZ, P0, !PT ;  /* 0xffffffff13137810 */ /* 0x000fe200007fe4ff */
[----:B------:R4:W-:Y:S01]  /*3b60*/  @!P2 STG.E.U16 [R32.64+0x80], R71 ;  /* 0x000080472000a986 */ /* 0x0009e2000c101504 */
[----:B------:R-:W-:Y:S02]  /*3b70*/  IADD3 R14, P2, R14, -0x100, RZ ;  /* 0xffffff000e0e7810 */ /* 0x000fe40007f5e0ff */
[----:B------:R-:W-:Y:S02]  /*3b80*/  IADD3.X R13, R13, -0x1, RZ, P1, !PT ;  /* 0xffffffff0d0d7810 */ /* 0x000fe40000ffe4ff */
[----:B------:R-:W-:Y:S01]  /*3b90*/  IADD3.X R15, R15, -0x1, RZ, P2, !PT ;  /* 0xffffffff0f0f7810 */ /* 0x000fe200017fe4ff */
[----:B------:R-:W-:Y:S01]  /*3ba0*/  @!P4 CALL.REL.NOINC `(.L_x_8029) ;  /* 0x000000100000c944 */ /* 0x000fe20003c00000 */
[----:B------:R-:W-:Y:S05]  /*3bb0*/  BRA `(.L_x_8053) ;  /* 0xffffcde000007947 */ /* 0x000fea000383ffff */
.L_x_8029:
[----:B------:R-:W-:Y:S02]  /*3bc0*/  ISETP.NE.U32.AND P0, PT, RZ, c[0x0][0x328], PT ;  /* 0x0000ca00ff007a0c */ /* 0x000fe40003f05070 */
[----:B------:R-:W-:Y:S02]  /*3bd0*/  ISETP.NE.U32.AND P2, PT, RZ, c[0x0][0x348], PT ;  /* 0x0000d200ff007a0c */ /* 0x000fe40003f45070 */
[----:B------:R-:W-:-:S02]  /*3be0*/  ISETP.NE.AND.EX P1, PT, RZ, c[0x0][0x32c], PT, P0 ;  /* 0x0000cb00ff007a0c */ /* 0x000fc40003f25300 */
        /* <DEDUP_REMOVED lines=21> */
.L_x_8055:
[----:B0-----:R-:W-:Y:S05]  /*3d40*/  BSYNC B0 ;  /* 0x0000000000007941 */ /* 0x001fea0003800000 */
.L_x_8054:
        /* <DEDUP_REMOVED lines=23> */
.L_x_8057:
[----:B------:R-:W0:Y:S02]  /*3ec0*/  S2R R15, SR_TID.X ;  /* 0x00000000000f7919 */ /* 0x000e240000002100 */
.L_x_8058:
[----:B0-----:R-:W-:Y:S05]  /*3ed0*/  BSYNC B0 ;  /* 0x0000000000007941 */ /* 0x001fea0003800000 */
.L_x_8056:
        /* <DEDUP_REMOVED lines=10> */
.L_x_8059:
        /* <DEDUP_REMOVED lines=8> */
[----:B-12---:R-:W-:Y:S02]  /*4000*/  IMAD R12, R0, c[0x0][0x290], RZ ;  /* 0x0000a400000c7a24 */ /* 0x006fe400078e02ff */
        /* <DEDUP_REMOVED lines=17> */
.L_x_8060:
        /* <DEDUP_REMOVED lines=14> */
.L_x_9137:


//--------------------- .text._Z25selective_scan_bwd_kernelI32Selective_Scan_bwd_kernel_traitsILi32ELi4ELb0ELb0ELb1ELb1ELb0EN3c108BFloat16EfEEv12SSMParamsBwd --------------------------
	.section	.text._Z25selective_scan_bwd_kernelI32Selective_Scan_bwd_kernel_traitsILi32ELi4ELb0ELb0ELb1ELb1ELb0EN3c108BFloat16EfEEv12SSMParamsBwd,"ax",@progbits
	.sectioninfo	@"SHI_REGISTERS=128"
	.align	128
        .global         _Z25selective_scan_bwd_kernelI32Selective_Scan_bwd_kernel_traitsILi32ELi4ELb0ELb0ELb1ELb1ELb0EN3c108BFloat16EfEEv12SSMParamsBwd
        .type           _Z25selective_scan_bwd_kernelI32Selective_Scan_bwd_kernel_traitsILi32ELi4ELb0ELb0ELb1ELb1ELb0EN3c108BFloat16EfEEv12SSMParamsBwd,@function
        .size           _Z25selective_scan_bwd_kernelI32Selective_Scan_bwd_kernel_traitsILi32ELi4ELb0ELb0ELb1ELb1ELb0EN3c108BFloat16EfEEv12SSMParamsBwd,(.L_x_9138 - _Z25selective_scan_bwd_kernelI32Selective_Scan_bwd_kernel_traitsILi32ELi4ELb0ELb0ELb1ELb1ELb0EN3c108BFloat16EfEEv12SSMParamsBwd)
        .other          _Z25selective_scan_bwd_kernelI32Selective_Scan_bwd_kernel_traitsILi32ELi4ELb0ELb0ELb1ELb1ELb0EN3c108BFloat16EfEEv12SSMParamsBwd,@"STO_CUDA_ENTRY STV_DEFAULT"
_Z25selective_scan_bwd_kernelI32Selective_Scan_bwd_kernel_traitsILi32ELi4ELb0ELb0ELb1ELb1ELb0EN3c108BFloat16EfEEv12SSMParamsBwd:
.text._Z25selective_scan_bwd_kernelI32Selective_Scan_bwd_kernel_traitsILi32ELi4ELb0ELb0ELb1ELb1ELb0EN3c108BFloat16EfEEv12SSMParamsBwd:
        /* <DEDUP_REMOVED lines=13> */
[C---:B------:R-:W-:Y:S02]  /*00d0*/  @P0 LEA R8, P2, R2.reuse, c[0x0][0x238], 0x2 ;  /* 0x00008e0002080a11 */ /* 0x040fe400078410ff */
[----:B------:R-:W-:Y:S02]  /*00e0*/  IABS R14, R2 ;  /* 0x00000002000e7213 */ /* 0x000fe40000000000 */
[C-C-:B------:R-:W-:Y:S02]  /*00f0*/  @P0 LEA.HI.X R9, R2.reuse, c[0x0][0x23c], R3.reuse, 0x2, P2 ;  /* 0x00008f0002090a11 */ /* 0x140fe400010f1403 */
[----:B------:R-:W-:Y:S02]  /*0100*/  @P1 LEA R10, P3, R2, c[0x0][0x250], 0x2 ;  /* 0x00009400020a1a11 */ /* 0x000fe400078610ff */
[----:B-1----:R-:W-:Y:S01]  /*0110*/  IADD3 R12, R0, 0xffffffe, RZ ;  /* 0x0ffffffe000c7810 */ /* 0x002fe20007ffe0ff */
[----:B------:R0:W5:Y:S01]  /*0120*/  @P0 LDG.E R4, [R8.64] ;  /* 0x0000000408040981 */ /* 0x000162000c1e1900 */
[----:B------:R-:W-:-:S02]  /*0130*/  @P1 LEA.HI.X R11, R2, c[0x0][0x254], R3, 0x2, P3 ;  /* 0x00009500020b1a11 */ /* 0x000fc400018f1403 */
[----:B------:R1:W3:Y:S03]  /*0140*/  F2I.FTZ.U32.TRUNC.NTZ R13, R12 ;  /* 0x0000000c000d7305 */ /* 0x0002e6000021f000 */
[----:B------:R4:W5:Y:S01]  /*0150*/  @P1 LDG.E R5, [R10.64] ;  /* 0x000000040a051981 */ /* 0x000962000c1e1900 */
[----:B-1----:R-:W-:Y:S01]  /*0160*/  IMAD.MOV.U32 R12, RZ, RZ, RZ ;  /* 0x000000ffff0c7224 */ /* 0x002fe200078e00ff */
[----:B---3--:R-:W-:-:S05]  /*0170*/  IADD3 R6, RZ, -R13, RZ ;  /* 0x8000000dff067210 */ /* 0x008fca0007ffe0ff */
[----:B0-----:R-:W-:-:S04]  /*0180*/  IMAD R9, R6, R17, RZ ;  /* 0x0000001106097224 */ /* 0x001fc800078e02ff */
[----:B------:R-:W-:-:S06]  /*0190*/  IMAD.HI.U32 R13, R13, R9, R12 ;  /* 0x000000090d0d7227 */ /* 0x000fcc00078e000c */
[----:B------:R-:W-:-:S05]  /*01a0*/  IMAD.HI.U32 R0, R13, R14, RZ ;  /* 0x0000000e0d007227 */ /* 0x000fca00078e00ff */
[----:B------:R-:W-:-:S05]  /*01b0*/  IADD3 R8, -R0, RZ, RZ ;  /* 0x000000ff00087210 */ /* 0x000fca0007ffe1ff */
[----:B------:R-:W-:Y:S01]  /*01c0*/  IMAD R14, R17, R8, R14 ;  /* 0x00000008110e7224 */ /* 0x000fe200078e020e */
[----:B--2---:R-:W-:-:S04]  /*01d0*/  SHF.R.S32.HI R6, RZ, 0x1f, R7 ;  /* 0x0000001fff067819 */ /* 0x004fc80000011407 */
[----:B------:R-:W-:Y:S01]  /*01e0*/  ISETP.GT.U32.AND P1, PT, R17, R14, PT ;  /* 0x0000000e1100720c */ /* 0x000fe20003f24070 */
[----:B----4-:R-:W-:Y:S02]  /*01f0*/  IMAD R10, R6, c[0x0][0x1d0], RZ ;  /* 0x00007400060a7a24 */ /* 0x010fe400078e02ff */
[----:B------:R-:W-:-:S04]  /*0200*/  IMAD.WIDE.U32 R8, R7, c[0x0][0x1d0], RZ ;  /* 0x0000740007087a25 */ /* 0x000fc800078e00ff */
[----:B------:R-:W-:Y:S01]  /*0210*/  IMAD R13, R7, c[0x0][0x1d4], R10 ;  /* 0x00007500070d7a24 */ /* 0x000fe200078e020a */
[----:B------:R-:W-:-:S05]  /*0220*/  LOP3.LUT R16, R2, c[0x0][0x178], RZ, 0x3c, !PT ;  /* 0x00005e0002107a12 */ /* 0x000fca00078e3cff */
[----:B------:R-:W-:Y:S02]  /*0230*/  @!P1 IADD3 R14, R14, -R17, RZ ;  /* 0x800000110e0e9210 */ /* 0x000fe40007ffe0ff */
[----:B------:R-:W-:Y:S01]  /*0240*/  IADD3 R9, R9, R13, RZ ;  /* 0x0000000d09097210 */ /* 0x000fe20007ffe0ff */
[----:B------:R-:W-:Y:S01]  /*0250*/  IMAD R12, R6, c[0x0][0x1e0], RZ ;  /* 0x00007800060c7a24 */ /* 0x000fe200078e02ff */
[----:B------:R-:W-:Y:S02]  /*0260*/  ISETP.GE.U32.AND P0, PT, R14, R17, PT ;  /* 0x000000110e00720c */ /* 0x000fe40003f06070 */
[----:B------:R-:W-:Y:S01]  /*0270*/  MOV R18, c[0x0][0x174] ;  /* 0x00005d0000127a02 */ /* 0x000fe20000000f00 */
[----:B------:R-:W-:Y:S01]  /*0280*/  IMAD R21, R3, c[0x0][0x1d8], RZ ;  /* 0x0000760003157a24 */ /* 0x000fe200078e02ff */
[----:B------:R-:W-:Y:S01]  /*0290*/  ISETP.GE.AND P2, PT, R16, RZ, PT ;  /* 0x000000ff1000720c */ /* 0x000fe20003f46270 */
[----:B------:R-:W-:Y:S01]  /*02a0*/  IMAD.WIDE.U32 R8, R2, c[0x0][0x1d8], R8 ;  /* 0x0000760002087a25 */ /* 0x000fe200078e0008 */
[----:B------:R-:W-:-:S03]  /*02b0*/  LEA R17, R18, 0xffffff80, 0x7 ;  /* 0xffffff8012117811 */ /* 0x000fc600078e38ff */
[----:B------:R-:W-:-:S04]  /*02c0*/  IMAD.WIDE.U32 R10, R7, c[0x0][0x1e0], RZ ;  /* 0x00007800070a7a25 */ /* 0x000fc800078e00ff */
[----:B------:R-:W-:Y:S02]  /*02d0*/  IMAD R15, R7, c[0x0][0x1e4], R12 ;  /* 0x00007900070f7a24 */ /* 0x000fe400078e020c */
[----:B------:R-:W-:Y:S01]  /*02e0*/  IMAD R16, R6, c[0x0][0x278], RZ ;  /* 0x00009e0006107a24 */ /* 0x000fe200078e02ff */
[----:B------:R-:W-:Y:S01]  /*02f0*/  SHF.R.S32.HI R19, RZ, 0x1f, R17 ;  /* 0x0000001fff137819 */ /* 0x000fe20000011411 */
[----:B------:R-:W-:Y:S01]  /*0300*/  IMAD R21, R2, c[0x0][0x1dc], R21 ;  /* 0x0000770002157a24 */ /* 0x000fe200078e0215 */
[----:B------:R-:W-:Y:S01]  /*0310*/  @!P1 IADD3 R0, R0, 0x1, RZ ;  /* 0x0000000100009810 */ /* 0x000fe20007ffe0ff */
[----:B------:R-:W-:Y:S01]  /*0320*/  IMAD.IADD R11, R11, 0x1, R15 ;  /* 0x000000010b0b7824 */ /* 0x000fe200078e020f */
[----:B------:R-:W-:Y:S01]  /*0330*/  IADD3 R24, P4, R17, R8, RZ ;  /* 0x0000000811187210 */ /* 0x000fe20007f9e0ff */
[----:B------:R-:W-:Y:S01]  /*0340*/  IMAD.WIDE.U32 R12, R7, c[0x0][0x278], RZ ;  /* 0x00009e00070c7a25 */ /* 0x000fe200078e00ff */
[----:B------:R-:W-:-:S03]  /*0350*/  @P0 IADD3 R0, R0, 0x1, RZ ;  /* 0x0000000100000810 */ /* 0x000fc60007ffe0ff */
[----:B------:R-:W-:Y:S01]  /*0360*/  IMAD R15, R7, c[0x0][0x27c], R16 ;  /* 0x00009f00070f7a24 */ /* 0x000fe200078e0210 */
[----:B------:R-:W-:Y:S01]  /*0370*/  IADD3.X R25, R19, R9, R21, P4, !PT ;  /* 0x0000000913197210 */ /* 0x000fe200027fe415 */
[----:B------:R-:W-:Y:S01]  /*0380*/  IMAD R9, R3, c[0x0][0x1e8], RZ ;  /* 0x00007a0003097a24 */ /* 0x000fe200078e02ff */
[----:B------:R-:W-:Y:S01]  /*0390*/  ISETP.NE.AND P1, PT, RZ, c[0x0][0x178], PT ;  /* 0x00005e00ff007a0c */ /* 0x000fe20003f25270 */
[----:B------:R-:W-:Y:S02]  /*03a0*/  IMAD.IADD R13, R13, 0x1, R15 ;  /* 0x000000010d0d7824 */ /* 0x000fe400078e020f */
[----:B------:R-:W-:Y:S01]  /*03b0*/  IMAD.WIDE.U32 R10, R2, c[0x0][0x1e8], R10 ;  /* 0x00007a00020a7a25 */ /* 0x000fe200078e000a */
[----:B------:R-:W-:-:S03]  /*03c0*/  MOV R8, R0 ;  /* 0x0000000000087202 */ /* 0x000fc60000000f00 */
[----:B------:R-:W-:Y:S01]  /*03d0*/  IMAD R16, R6, c[0x0][0x1b0], RZ ;  /* 0x00006c0006107a24 */ /* 0x000fe200078e02ff */
[----:B------:R-:W-:Y:S01]  /*03e0*/  IADD3 R22, P0, R17, R10, RZ ;  /* 0x0000000a11167210 */ /* 0x000fe20007f1e0ff */
[----:B------:R-:W-:Y:S02]  /*03f0*/  IMAD R21, R3, c[0x0][0x280], RZ ;  /* 0x0000a00003157a24 */ /* 0x000fe400078e02ff */
[----:B------:R-:W-:-:S04]  /*0400*/  IMAD.WIDE.U32 R12, R2, c[0x0][0x280], R12 ;  /* 0x0000a000020c7a25 */ /* 0x000fc800078e000c */
[----:B------:R-:W-:Y:S02]  /*0410*/  IMAD R9, R2, c[0x0][0x1ec], R9 ;  /* 0x00007b0002097a24 */ /* 0x000fe400078e0209 */
[----:B------:R-:W-:-:S03]  /*0420*/  IMAD.WIDE.U32 R14, R7, c[0x0][0x1b0], RZ ;  /* 0x00006c00070e7a25 */ /* 0x000fc600078e00ff */
[----:B------:R-:W-:Y:S01]  /*0430*/  IADD3.X R11, R19, R11, R9, P0, !PT ;  /* 0x0000000b130b7210 */ /* 0x000fe200007fe409 */
[----:B------:R-:W-:Y:S02]  /*0440*/  IMAD R23, R7, c[0x0][0x1b4], R16 ;  /* 0x00006d0007177a24 */ /* 0x000fe400078e0210 */
[----:B------:R-:W-:Y:S02]  /*0450*/  @!P2 IMAD.MOV R8, RZ, RZ, -R8 ;  /* 0x000000ffff08a224 */ /* 0x000fe400078e0a08 */
[----:B------:R-:W-:Y:S01]  /*0460*/  IMAD R0, R2, c[0x0][0x284], R21 ;  /* 0x0000a10002007a24 */ /* 0x000fe200078e0215 */
[----:B------:R-:W-:Y:S02]  /*0470*/  IADD3 R21, P2, R17, R12, RZ ;  /* 0x0000000c11157210 */ /* 0x000fe40007f5e0ff */
[----:B------:R-:W-:Y:S02]  /*0480*/  ISETP.NE.U32.AND P0, PT, RZ, c[0x0][0x260], PT ;  /* 0x00009800ff007a0c */ /* 0x000fe40003f05070 */
[----:B------:R-:W-:-:S02]  /*0490*/  IADD3 R15, R15, R23, RZ ;  /* 0x000000170f0f7210 */ /* 0x000fc40007ffe0ff */
[----:B------:R-:W-:Y:S02]  /*04a0*/  @!P1 LOP3.LUT R8, RZ, c[0x0][0x178], RZ, 0x33, !PT ;  /* 0x00005e00ff089a12 */ /* 0x000fe400078e33ff */
[----:B------:R-:W-:Y:S02]  /*04b0*/  IADD3.X R12, R19, R13, R0, P2, !PT ;  /* 0x0000000d130c7210 */ /* 0x000fe400017fe400 */
[----:B------:R-:W-:Y:S02]  /*04c0*/  LEA R23, P1, R24, c[0x0][0x240], 0x1 ;  /* 0x0000900018177a11 */ /* 0x000fe400078208ff */
[----:B------:R-:W-:Y:S02]  /*04d0*/  LEA R16, P2, R22, c[0x0][0x248], 0x1 ;  /* 0x0000920016107a11 */ /* 0x000fe400078408ff */
[----:B------:R-:W-:Y:S02]  /*04e0*/  ISETP.NE.AND.EX P0, PT, RZ, c[0x0][0x264], PT, P0 ;  /* 0x00009900ff007a0c */ /* 0x000fe40003f05300 */
[----:B------:R-:W-:-:S02]  /*04f0*/  SHF.R.S32.HI R9, RZ, 0x1f, R8 ;  /* 0x0000001fff097819 */ /* 0x000fc40000011408 */
[----:B------:R-:W-:Y:S02]  /*0500*/  LEA.HI.X R24, R24, c[0x0][0x244], R25, 0x1, P1 ;  /* 0x0000910018187a11 */ /* 0x000fe400008f0c19 */
[----:B------:R-:W-:Y:S02]  /*0510*/  LEA.HI.X R22, R22, c[0x0][0x24c], R11, 0x1, P2 ;  /* 0x0000930016167a11 */ /* 0x000fe400010f0c0b */
[----:B------:R-:W-:Y:S02]  /*0520*/  ISETP.NE.U32.AND P1, PT, RZ, c[0x0][0x328], PT ;  /* 0x0000ca00ff007a0c */ /* 0x000fe40003f25070 */
[----:B------:R-:W-:Y:S01]  /*0530*/  ISETP.NE.U32.AND P2, PT, RZ, c[0x0][0x348], PT ;  /* 0x0000d200ff007a0c */ /* 0x000fe20003f45070 */
[----:B------:R-:W-:Y:S01]  /*0540*/  IMAD R13, R9, c[0x0][0x1c8], RZ ;  /* 0x00007200090d7a24 */ /* 0x000fe200078e02ff */
[----:B------:R-:W-:Y:S02]  /*0550*/  ISETP.NE.AND.EX P1, PT, RZ, c[0x0][0x32c], PT, P1 ;  /* 0x0000cb00ff007a0c */ /* 0x000fe40003f25310 */
[----:B------:R-:W-:Y:S01]  /*0560*/  ISETP.NE.AND.EX P2, PT, RZ, c[0x0][0x34c], PT, P2 ;  /* 0x0000d300ff007a0c */ /* 0x000fe20003f45320 */
[----:B------:R-:W-:Y:S01]  /*0570*/  IMAD.WIDE.U32 R14, R8, c[0x0][0x1c8], R14 ;  /* 0x00007200080e7a25 */ /* 0x000fe200078e000e */
[----:B------:R-:W-:-:S03]  /*0580*/  ISETP.GE.AND P3, PT, R18, 0x1, PT ;  /* 0x000000011200780c */ /* 0x000fc60003f66270 */
[----:B------:R-:W-:Y:S02]  /*0590*/  IMAD R13, R8, c[0x0][0x1cc], R13 ;  /* 0x00007300080d7a24 */ /* 0x000fe400078e020d */
[----:B------:R-:W-:Y:S01]  /*05a0*/  @P0 IMAD R0, R7, c[0x0][0x164], R2 ;  /* 0x0000590007000a24 */ /* 0x000fe200078e0202 */
[----:B------:R-:W-:Y:S02]  /*05b0*/  LEA R18, P4, R21, c[0x0][0x308], 0x1 ;  /* 0x0000c20015127a11 */ /* 0x000fe400078808ff */
[----:B------:R-:W-:Y:S01]  /*05c0*/  IADD3 R17, P5, R17, R14, RZ ;  /* 0x0000000e11117210 */ /* 0x000fe20007fbe0ff */
[----:B------:R-:W-:Y:S01]  /*05d0*/  @P0 IMAD R0, R0, c[0x0][0x174], RZ ;  /* 0x00005d0000000a24 */ /* 0x000fe200078e02ff */
[----:B------:R-:W-:Y:S01]  /*05e0*/  IADD3 R20, R15, R13, RZ ;  /* 0x0000000d0f147210 */ /* 0x000fe20007ffe0ff */
[----:B------:R-:W-:Y:S01]  /*05f0*/  CS2R R68, SRZ ;  /* 0x0000000000447805 */ /* 0x000fe2000001ff00 */
[----:B------:R-:W-:Y:S01]  /*0600*/  CS2R R66, SRZ ;  /* 0x0000000000427805 */ /* 0x000fe2000001ff00 */
[----:B------:R-:W-:Y:S01]  /*0610*/  LEA.HI.X R21, R21, c[0x0][0x30c], R12, 0x1, P4 ;  /* 0x0000c30015157a11 */ /* 0x000fe200020f0c0c */
[----:B------:R-:W-:Y:S01]  /*0620*/  @P0 IMAD.MOV.U32 R71, RZ, RZ, 0x8 ;  /* 0x00000008ff470424 */ /* 0x000fe200078e00ff */
[----:B------:R-:W-:Y:S01]  /*0630*/  IADD3.X R20, R19, R20, RZ, P5, !PT ;  /* 0x0000001413147210 */ /* 0x000fe20002ffe4ff */
[----:B------:R-:W-:Y:S01]  /*0640*/  @P0 IMAD R0, R0, c[0x0][0x16c], RZ ;  /* 0x00005b0000000a24 */ /* 0x000fe200078e02ff */
[----:B------:R-:W-:-:S02]  /*0650*/  LEA R19, P6, R17, c[0x0][0x230], 0x1 ;  /* 0x00008c0011137a11 */ /* 0x000fc400078c08ff */
[C---:B------:R-:W-:Y:S02]  /*0660*/  @P1 LEA R68, P4, R2.reuse, c[0x0][0x328], 0x2 ;  /* 0x0000ca0002441a11 */ /* 0x040fe400078810ff */
[----:B------:R-:W-:Y:S01]  /*0670*/  @P2 LEA R66, P5, R2, c[0x0][0x348], 0x2 ;  /* 0x0000d20002422a11 */ /* 0x000fe200078a10ff */
[----:B------:R-:W-:Y:S01]  /*0680*/  @P0 IMAD.WIDE R70, R0, R71, c[0x0][0x260] ;  /* 0x0000980000460625 */ /* 0x000fe200078e0247 */
[----:B------:R-:W-:Y:S01]  /*0690*/  LEA.HI.X R20, R17, c[0x0][0x234], R20, 0x1, P6 ;  /* 0x00008d0011147a11 */ /* 0x000fe200030f0c14 */
[----:B------:R-:W-:Y:S01]  /*06a0*/  CS2R R10, SRZ ;  /* 0x00000000000a7805 */ /* 0x000fe2000001ff00 */
[C-C-:B------:R-:W-:Y:S01]  /*06b0*/  @P1 LEA.HI.X R69, R2.reuse, c[0x0][0x32c], R3.reuse, 0x2, P4 ;  /* 0x0000cb0002451a11 */ /* 0x140fe200020f1403 */
[----:B------:R-:W-:Y:S01]  /*06c0*/  @!P0 CS2R R70, SRZ ;  /* 0x0000000000468805 */ /* 0x000fe2000001ff00 */
[----:B------:R-:W-:Y:S01]  /*06d0*/  @P2 LEA.HI.X R67, R2, c[0x0][0x34c], R3, 0x2, P5 ;  /* 0x0000d30002432a11 */ /* 0x000fe200028f1403 */
[----:B------:R-:W-:Y:S05]  /*06e0*/  @!P3 BRA `(.L_x_8061) ;  /* 0x000032400000b947 */ /* 0x000fea0003800000 */
[----:B------:R-:W0:Y:S01]  /*06f0*/  S2R R12, SR_TID.X ;  /* 0x00000000000c7919 */ /* 0x000e220000002100 */
[----:B------:R-:W-:Y:S01]  /*0700*/  HFMA2.MMA R13, -RZ, RZ, 0, 0 ;  /* 0x00000000ff0d7435 */ /* 0x000fe200000001ff */
[----:B------:R-:W-:Y:S01]  /*0710*/  IMAD R0, R6, c[0x0][0x2b8], RZ ;  /* 0x0000ae0006007a24 */ /* 0x000fe200078e02ff */
[----:B------:R-:W-:Y:S01]  /*0720*/  MOV R17, R18 ;  /* 0x0000001200117202 */ /* 0x000fe20000000f00 */
[----:B------:R-:W-:Y:S01]  /*0730*/  IMAD R25, R3, c[0x0][0x180], RZ ;  /* 0x0000600003197a24 */ /* 0x000fe200078e02ff */
[----:B------:R-:W-:Y:S01]  /*0740*/  MOV R14, R24 ;  /* 0x00000018000e7202 */ /* 0x000fe20000000f00 */
[----:B------:R-:W-:-:S02]  /*0750*/  IMAD R15, R7, c[0x0][0x2bc], R0 ;  /* 0x0000af00070f7a24 */ /* 0x000fc400078e0200 */
[----:B------:R-:W-:Y:S02]  /*0760*/  IMAD R27, R3, c[0x0][0x198], RZ ;  /* 0x00006600031b7a24 */ /* 0x000fe400078e02ff */
[----:B------:R-:W-:-:S04]  /*0770*/  IMAD.WIDE.U32 R64, R2, c[0x0][0x180], RZ ;  /* 0x0000600002407a25 */ /* 0x000fc800078e00ff */
[----:B------:R-:W-:-:S04]  /*0780*/  IMAD.WIDE.U32 R62, R2, c[0x0][0x198], RZ ;  /* 0x00006600023e7a25 */ /* 0x000fc800078e00ff */
[C---:B------:R-:W-:Y:S02]  /*0790*/  IMAD R25, R2.reuse, c[0x0][0x184], R25 ;  /* 0x0000610002197a24 */ /* 0x040fe400078e0219 */
[----:B------:R-:W-:Y:S02]  /*07a0*/  IMAD R27, R2, c[0x0][0x19c], R27 ;  /* 0x00006700021b7a24 */ /* 0x000fe400078e021b */
[----:B------:R-:W-:Y:S01]  /*07b0*/  IMAD.MOV.U32 R18, RZ, RZ, R21 ;  /* 0x000000ffff127224 */ /* 0x000fe200078e0015 */
[----:B------:R-:W-:Y:S01]  /*07c0*/  MOV R21, c[0x0][0x174] ;  /* 0x00005d0000157a02 */ /* 0x000fe20000000f00 */
[----:B0-----:R-:W-:Y:S01]  /*07d0*/  IMAD.WIDE.U32 R10, R7, c[0x0][0x2b8], R12 ;  /* 0x0000ae00070a7a25 */ /* 0x001fe200078e000c */
[C---:B------:R-:W-:Y:S02]  /*07e0*/  SHF.L.U32 R0, R12.reuse, 0x2, RZ ;  /* 0x000000020c007819 */ /* 0x040fe400000006ff */
[----:B------:R-:W-:Y:S01]  /*07f0*/  LOP3.LUT R24, R12, 0x1f, RZ, 0xc0, !PT ;  /* 0x0000001f0c187812 */ /* 0x000fe200078ec0ff */
[----:B------:R-:W-:Y:S01]  /*0800*/  IMAD R13, R9, c[0x0][0x2c0], RZ ;  /* 0x0000b000090d7a24 */ /* 0x000fe200078e02ff */
[----:B------:R-:W-:Y:S01]  /*0810*/  IADD3 R11, R11, R15, RZ ;  /* 0x0000000f0b0b7210 */ /* 0x000fe20007ffe0ff */
[----:B------:R-:W-:Y:S01]  /*0820*/  IMAD.MOV.U32 R15, RZ, RZ, R16 ;  /* 0x000000ffff0f7224 */ /* 0x000fe200078e0010 */
[----:B------:R-:W-:Y:S01]  /*0830*/  MOV R16, R22 ;  /* 0x0000001600107202 */ /* 0x000fe20000000f00 */
[C---:B------:R-:W-:Y:S01]  /*0840*/  IMAD R13, R8.reuse, c[0x0][0x2c4], R13 ;  /* 0x0000b100080d7a24 */ /* 0x040fe200078e020d */
[----:B------:R-:W0:Y:S01]  /*0850*/  S2R R22, SR_LANEID ;  /* 0x0000000000167919 */ /* 0x000e220000000000 */
[----:B------:R-:W-:Y:S01]  /*0860*/  IMAD.WIDE.U32 R10, R8, c[0x0][0x2c0], R10 ;  /* 0x0000b000080a7a25 */ /* 0x000fe200078e000a */
[----:B------:R-:W-:-:S02]  /*0870*/  LOP3.LUT R61, R0, 0xffffff80, RZ, 0xc0, !PT ;  /* 0xffffff80003d7812 */ /* 0x000fc400078ec0ff */
[----:B------:R-:W-:Y:S01]  /*0880*/  IADD3 R25, R65, R25, RZ ;  /* 0x0000001941197210 */ /* 0x000fe20007ffe0ff */
[----:B------:R-:W-:Y:S01]  /*0890*/  IMAD.IADD R11, R11, 0x1, R13 ;  /* 0x000000010b0b7824 */ /* 0x000fe200078e020d */
[C---:B------:R-:W-:Y:S02]  /*08a0*/  LEA R29, P0, R10.reuse, c[0x0][0x320], 0x2 ;  /* 0x0000c8000a1d7a11 */ /* 0x040fe400078010ff */
[----:B------:R-:W-:Y:S02]  /*08b0*/  LOP3.LUT R60, R61, 0x1f, R12, 0xf8, !PT ;  /* 0x0000001f3d3c7812 */ /* 0x000fe400078ef80c */
[----:B------:R-:W-:Y:S02]  /*08c0*/  LEA.HI.X R38, R10, c[0x0][0x324], R11, 0x2, P0 ;  /* 0x0000c9000a267a11 */ /* 0x000fe400000f140b */
[C---:B------:R-:W-:Y:S01]  /*08d0*/  IADD3 R26, P0, R29.reuse, -0x180, RZ ;  /* 0xfffffe801d1a7810 */ /* 0x040fe20007f1e0ff */
[----:B------:R-:W-:Y:S01]  /*08e0*/  CS2R R10, SRZ ;  /* 0x00000000000a7805 */ /* 0x000fe2000001ff00 */
[----:B------:R-:W-:-:S02]  /*08f0*/  IADD3 R28, P1, R29, -0x100, RZ ;  /* 0xffffff001d1c7810 */ /* 0x000fc40007f3e0ff */
[----:B------:R-:W-:Y:S02]  /*0900*/  IADD3 R29, P2, R29, -0x80, RZ ;  /* 0xffffff801d1d7810 */ /* 0x000fe40007f5e0ff */
[----:B------:R-:W-:Y:S01]  /*0910*/  MOV R13, R23 ;  /* 0x00000017000d7202 */ /* 0x000fe20000000f00 */
[----:B------:R-:W-:Y:S01]  /*0920*/  IMAD.MOV.U32 R23, RZ, RZ, RZ ;  /* 0x000000ffff177224 */ /* 0x000fe200078e00ff */
[C---:B------:R-:W-:Y:S02]  /*0930*/  IADD3.X R30, R38.reuse, -0x1, RZ, P0, !PT ;  /* 0xffffffff261e7810 */ /* 0x040fe400007fe4ff */
[----:B------:R-:W-:Y:S02]  /*0940*/  IADD3.X R36, R38, -0x1, RZ, P1, !PT ;  /* 0xffffffff26247810 */ /* 0x000fe40000ffe4ff */
[----:B------:R-:W-:Y:S02]  /*0950*/  IADD3 R27, R63, R27, RZ ;  /* 0x0000001b3f1b7210 */ /* 0x000fe40007ffe0ff */
[----:B------:R-:W-:-:S02]  /*0960*/  SHF.R.S32.HI R61, RZ, 0x1f, R60 ;  /* 0x0000001fff3d7819 */ /* 0x000fc4000001143c */
[C---:B------:R-:W-:Y:S02]  /*0970*/  LOP3.LUT R31, R60.reuse, 0x20, RZ, 0xfc, !PT ;  /* 0x000000203c1f7812 */ /* 0x040fe400078efcff */
[C---:B------:R-:W-:Y:S02]  /*0980*/  LOP3.LUT R37, R60.reuse, 0x40, RZ, 0xfc, !PT ;  /* 0x000000403c257812 */ /* 0x040fe400078efcff */
[----:B------:R-:W-:Y:S02]  /*0990*/  LOP3.LUT R39, R60, 0x60, RZ, 0xfc, !PT ;  /* 0x000000603c277812 */ /* 0x000fe400078efcff */
[----:B0-----:R-:W-:Y:S02]  /*09a0*/  IADD3.X R38, R38, -0x1, RZ, P2, !PT ;  /* 0xffffffff26267810 */ /* 0x001fe400017fe4ff */
.L_x_8088:
[----:B------:R-:W-:Y:S01]  /*09b0*/  BAR.SYNC.DEFER_BLOCKING 0x0 ;  /* 0x0000000000007b1d */ /* 0x000fe20000010000 */
[----:B--2---:R-:W-:Y:S01]  /*09c0*/  LEA R41, R21, 0xffffff80, 0x7 ;  /* 0xffffff8015297811 */ /* 0x004fe200078e38ff */
[C---:B------:R-:W-:Y:S01]  /*09d0*/  IMAD.SHL.U32 R40, R60.reuse, 0x2, RZ ;  /* 0x000000023c287824 */ /* 0x040fe200078e00ff */
[----:B------:R-:W-:Y:S02]  /*09e0*/  SHF.L.U64.HI R43, R60, 0x1, R61 ;  /* 0x000000013c2b7819 */ /* 0x000fe4000001023d */
[----:B------:R-:W-:-:S02]  /*09f0*/  IADD3 R0, -R41, c[0x0][0x168], RZ ;  /* 0x00005a0029007a10 */ /* 0x000fc40007ffe1ff */
[----:B---3--:R-:W-:Y:S02]  /*0a00*/  IADD3 R32, P4, R13, R40, RZ ;  /* 0x000000280d207210 */ /* 0x008fe40007f9e0ff */
        /* <DEDUP_REMOVED lines=20> */
[----:B------:R-:W-:Y:S01]  /*0b50*/  PRMT R53, RZ, 0x7610, R53 ;  /* 0x00007610ff357816 */ /* 0x000fe20000000035 */
[----:B------:R-:W-:Y:S01]  /*0b60*/  IMAD.X R59, R16, 0x1, R43, P0 ;  /* 0x00000001103b7824 */ /* 0x000fe200000e062b */
[----:B------:R-:W-:Y:S02]  /*0b70*/  PRMT R55, RZ, 0x7610, R55 ;  /* 0x00007610ff377816 */ /* 0x000fe40000000037 */
[----:B------:R-:W-:Y:S01]  /*0b80*/  PRMT R73, RZ, 0x7610, R73 ;  /* 0x00007610ff497816 */ /* 0x000fe20000000049 */
[----:B0-2---:R0:W-:Y:S04]  /*0b90*/  STS.U16 [R42], R35 ;  /* 0x000000232a007388 */ /* 0x0051e80000000400 */
[----:B-1-3--:R1:W-:Y:S04]  /*0ba0*/  STS.U16 [R42+0x40], R45 ;  /* 0x0000402d2a007388 */ /* 0x00a3e80000000400 */
[----:B----4-:R2:W-:Y:S04]  /*0bb0*/  STS.U16 [R42+0x80], R47 ;  /* 0x0000802f2a007388 */ /* 0x0105e80000000400 */
[----:B------:R3:W-:Y:S01]  /*0bc0*/  STS.U16 [R42+0xc0], R49 ;  /* 0x0000c0312a007388 */ /* 0x0007e20000000400 */
[----:B------:R-:W-:-:S06]  /*0bd0*/  NOP ;  /* 0x0000000000007918 */ /* 0x000fcc0000000000 */
[----:B------:R-:W-:Y:S04]  /*0be0*/  LDS.64 R56, [R22.X8] ;  /* 0x0000000016387984 */ /* 0x000fe80000008a00 */
[----:B------:R-:W-:Y:S06]  /*0bf0*/  BAR.SYNC.DEFER_BLOCKING 0x0 ;  /* 0x0000000000007b1d */ /* 0x000fec0000010000 */
[----:B------:R-:W4:Y:S04]  /*0c00*/  @!P1 LDG.E.U16 R51, [R58.64] ;  /* 0x000000043a339981 */ /* 0x000f28000c1e1500 */
[----:B------:R-:W4:Y:S04]  /*0c10*/  @!P2 LDG.E.U16 R53, [R58.64+0x40] ;  /* 0x000040043a35a981 */ /* 0x000f28000c1e1500 */
[----:B------:R-:W4:Y:S04]  /*0c20*/  @!P3 LDG.E.U16 R55, [R58.64+0x80] ;  /* 0x000080043a37b981 */ /* 0x000f28000c1e1500 */
[----:B------:R-:W4:Y:S01]  /*0c30*/  @!P4 LDG.E.U16 R73, [R58.64+0xc0] ;  /* 0x0000c0043a49c981 */ /* 0x000f22000c1e1500 */
[----:B------:R-:W-:-:S02]  /*0c40*/  IADD3 R32, P0, R17, R40, RZ ;  /* 0x0000002811207210 */ /* 0x000fc40007f1e0ff */
[----:B0-----:R-:W-:Y:S02]  /*0c50*/  PRMT R35, RZ, 0x7610, R35 ;  /* 0x00007610ff237816 */ /* 0x001fe40000000023 */
[----:B-1----:R-:W-:Y:S02]  /*0c60*/  PRMT R45, RZ, 0x7610, R45 ;  /* 0x00007610ff2d7816 */ /* 0x002fe4000000002d */
[----:B--2---:R-:W-:Y:S02]  /*0c70*/  PRMT R47, RZ, 0x7610, R47 ;  /* 0x00007610ff2f7816 */ /* 0x004fe4000000002f */
[----:B---3--:R-:W-:Y:S02]  /*0c80*/  PRMT R49, RZ, 0x7610, R49 ;  /* 0x00007610ff317816 */ /* 0x008fe40000000031 */
[----:B------:R-:W-:Y:S01]  /*0c90*/  IADD3.X R33, R18, R43, RZ, P0, !PT ;  /* 0x0000002b12217210 */ /* 0x000fe200007fe4ff */
[----:B----4-:R-:W-:Y:S04]  /*0ca0*/  STS.U16 [R42], R51 ;  /* 0x000000332a007388 */ /* 0x010fe80000000400 */
[----:B------:R-:W-:Y:S04]  /*0cb0*/  STS.U16 [R42+0x40], R53 ;  /* 0x000040352a007388 */ /* 0x000fe80000000400 */
        /* <DEDUP_REMOVED lines=9> */
[----:B0-----:R-:W-:Y:S01]  /*0d50*/  PRMT R44, RZ, 0x5410, R50 ;  /* 0x00005410ff2c7816 */ /* 0x001fe20000000032 */
[----:B------:R-:W-:Y:S01]  /*0d60*/  BSSY B0, `(.L_x_8062) ;  /* 0x000003a000007945 */ /* 0x000fe20003800000 */
[----:B------:R-:W-:-:S02]  /*0d70*/  MOV R34, c[0x0][0x16c] ;  /* 0x00005b0000227a02 */ /* 0x000fc40000000f00 */
[----:B------:R-:W-:Y:S01]  /*0d80*/  PRMT R46, RZ, 0x5410, R51 ;  /* 0x00005410ff2e7816 */ /* 0x000fe20000000033 */
[----:B-----5:R-:W-:Y:S01]  /*0d90*/  FADD.FTZ R44, R44, R5 ;  /* 0x000000052c2c7221 */ /* 0x020fe20000010000 */
[----:B------:R-:W-:Y:S02]  /*0da0*/  ISETP.GE.AND P0, PT, R34, 0x1, PT ;  /* 0x000000012200780c */ /* 0x000fe40003f06270 */
[----:B------:R-:W-:Y:S01]  /*0db0*/  PRMT R34, RZ, 0x7610, R51 ;  /* 0x00007610ff227816 */ /* 0x000fe20000000033 */
[----:B------:R-:W-:Y:S01]  /*0dc0*/  FADD.FTZ R46, R46, R5 ;  /* 0x000000052e2e7221 */ /* 0x000fe20000010000 */
[----:B-1----:R-:W-:Y:S02]  /*0dd0*/  PRMT R32, RZ, 0x7610, R50 ;  /* 0x00007610ff207816 */ /* 0x002fe40000000032 */
[----:B------:R-:W-:Y:S02]  /*0de0*/  FSETP.GTU.FTZ.AND P4, PT, R44, 20, PT ;  /* 0x41a000002c00780b */ /* 0x000fe40003f9c000 */
[----:B------:R-:W-:Y:S01]  /*0df0*/  FSETP.GTU.FTZ.AND P2, PT, R46, 20, PT ;  /* 0x41a000002e00780b */ /* 0x000fe20003f5c000 */
[----:B--2---:R-:W-:Y:S04]  /*0e00*/  STS.U16 [R42], R35 ;  /* 0x000000232a007388 */ /* 0x004fe80000000400 */
[----:B---3--:R0:W-:Y:S04]  /*0e10*/  STS.U16 [R42+0x40], R45 ;  /* 0x0000402d2a007388 */ /* 0x0081e80000000400 */
[----:B----4-:R1:W-:Y:S04]  /*0e20*/  STS.U16 [R42+0x80], R47 ;  /* 0x0000802f2a007388 */ /* 0x0103e80000000400 */
[----:B------:R-:W-:Y:S01]  /*0e30*/  STS.U16 [R42+0xc0], R49 ;  /* 0x0000c0312a007388 */ /* 0x000fe20000000400 */
[----:B------:R-:W-:-:S06]  /*0e40*/  NOP ;  /* 0x0000000000007918 */ /* 0x000fcc0000000000 */
[----:B------:R-:W2:Y:S01]  /*0e50*/  LDS.64 R54, [R22.X8] ;  /* 0x0000000016367984 */ /* 0x000ea20000008a00 */
[--C-:B0-----:R-:W-:Y:S01]  /*0e60*/  FADD.FTZ R45, R32, R5.reuse ;  /* 0x00000005202d7221 */ /* 0x101fe20000010000 */
[----:B------:R-:W-:Y:S01]  /*0e70*/  PRMT R32, RZ, 0x5410, R56 ;  /* 0x00005410ff207816 */ /* 0x000fe20000000038 */
[----:B-1----:R-:W-:-:S03]  /*0e80*/  FADD.FTZ R47, R34, R5 ;  /* 0x00000005222f7221 */ /* 0x002fc60000010000 */
[----:B------:R-:W-:Y:S02]  /*0e90*/  FSETP.GTU.FTZ.AND P1, PT, R45, 20, PT ;  /* 0x41a000002d00780b */ /* 0x000fe40003f3c000 */
[----:B------:R-:W-:Y:S02]  /*0ea0*/  FSETP.GTU.FTZ.AND P3, PT, R47, 20, PT ;  /* 0x41a000002f00780b */ /* 0x000fe40003f7c000 */
[--C-:B--2---:R-:W-:Y:S02]  /*0eb0*/  PRMT R49, RZ, 0x5410, R54.reuse ;  /* 0x00005410ff317816 */ /* 0x104fe40000000036 */
[----:B------:R-:W-:-:S03]  /*0ec0*/  PRMT R51, RZ, 0x7610, R54 ;  /* 0x00007610ff337816 */ /* 0x000fc60000000036 */
[----:B------:R-:W-:Y:S01]  /*0ed0*/  FFMA.FTZ R10, R49, R32, R10 ;  /* 0x00000020310a7223 */ /* 0x000fe2000001000a */
[----:B------:R-:W-:-:S05]  /*0ee0*/  PRMT R32, RZ, 0x7610, R56 ;  /* 0x00007610ff207816 */ /* 0x000fca0000000038 */
[----:B------:R-:W-:Y:S01]  /*0ef0*/  FFMA.FTZ R10, R51, R32, R10 ;  /* 0x00000020330a7223 */ /* 0x000fe2000001000a */
        /* <DEDUP_REMOVED lines=32> */
.L_x_8063:
[----:B------:R-:W-:Y:S05]  /*1100*/  BSYNC B0 ;  /* 0x0000000000007941 */ /* 0x000fea0003800000 */
.L_x_8062:
        /* <DEDUP_REMOVED lines=33> */
.L_x_8065:
[----:B------:R-:W-:Y:S05]  /*1320*/  BSYNC B0 ;  /* 0x0000000000007941 */ /* 0x000fea0003800000 */
.L_x_8064:
        /* <DEDUP_REMOVED lines=33> */
.L_x_8067:
[----:B------:R-:W-:Y:S05]  /*1540*/  BSYNC B0 ;  /* 0x0000000000007941 */ /* 0x000fea0003800000 */
.L_x_8066:
        /* <DEDUP_REMOVED lines=33> */
.L_x_8069:
[----:B------:R-:W-:Y:S05]  /*1760*/  BSYNC B0 ;  /* 0x0000000000007941 */ /* 0x000fea0003800000 */
.L_x_8068:
[----:B------:R-:W-:Y:S01]  /*1770*/  PRMT R32, RZ, 0x5410, R57 ;  /* 0x00005410ff207816 */ /* 0x000fe20000000039 */
[----:B------:R-:W-:Y:S01]  /*1780*/  BAR.SYNC.DEFER_BLOCKING 0x0 ;  /* 0x0000000000007b1d */ /* 0x000fe20000010000 */
[--C-:B------:R-:W-:Y:S01]  /*1790*/  PRMT R53, RZ, 0x5410, R55.reuse ;  /* 0x00005410ff357816 */ /* 0x100fe20000000037 */
[----:B------:R-:W-:Y:S01]  /*17a0*/  HFMA2.MMA R48, -RZ, RZ, 0, 0 ;  /* 0x00000000ff307435 */ /* 0x000fe200000001ff */
[----:B------:R-:W-:Y:S01]  /*17b0*/  MOV R50, c[0x0][0x174] ;  /* 0x00005d0000327a02 */ /* 0x000fe20000000f00 */
[----:B------:R-:W-:Y:S01]  /*17c0*/  HFMA2.MMA R52, -RZ, RZ, 0, 0 ;  /* 0x00000000ff347435 */ /* 0x000fe200000001ff */
[----:B------:R-:W-:Y:S01]  /*17d0*/  PRMT R55, RZ, 0x7610, R55 ;  /* 0x00007610ff377816 */ /* 0x000fe20000000037 */
[----:B------:R-:W-:Y:S01]  /*17e0*/  FFMA.FTZ R10, R53, R32, R10 ;  /* 0x00000020350a7223 */ /* 0x000fe2000001000a */
[----:B------:R-:W-:Y:S01]  /*17f0*/  PRMT R32, RZ, 0x7610, R57 ;  /* 0x00007610ff207816 */ /* 0x000fe20000000039 */
[----:B------:R-:W-:Y:S01]  /*1800*/  IMAD R50, R50, 0x80, R23 ;  /* 0x0000008032327824 */ /* 0x000fe200078e0217 */
[----:B------:R-:W-:Y:S01]  /*1810*/  MOV R83, RZ ;  /* 0x000000ff00537202 */ /* 0x000fe20000000f00 */
[----:B------:R-:W-:-:S02]  /*1820*/  IMAD.MOV.U32 R54, RZ, RZ, RZ ;  /* 0x000000ffff367224 */ /* 0x000fc400078e00ff */
[----:B------:R-:W-:Y:S01]  /*1830*/  FFMA.FTZ R10, R55, R32, R10 ;  /* 0x00000020370a7223 */ /* 0x000fe2000001000a */
[----:B------:R-:W-:Y:S01]  /*1840*/  SHF.R.S32.HI R85, RZ, 0x1f, R50 ;  /* 0x0000001fff557819 */ /* 0x000fe20000011432 */
        /* <DEDUP_REMOVED lines=9> */
[C---:B------:R-:W-:Y:S01]  /*18e0*/  SHF.L.U32 R79, R50.reuse, 0x2, RZ ;  /* 0x00000002324f7819 */ /* 0x040fe200000006ff */
[C---:B------:R-:W-:Y:S01]  /*18f0*/  IMAD R35, R7.reuse, c[0x0][0x2bc], R0 ;  /* 0x0000af0007237a24 */ /* 0x040fe200078e0200 */
[----:B------:R-:W-:Y:S01]  /*1900*/  SHF.L.U64.HI R81, R50, 0x2, R85 ;  /* 0x0000000232517819 */ /* 0x000fe20000010255 */
[----:B------:R-:W-:Y:S01]  /*1910*/  IMAD.WIDE.U32 R32, R7, c[0x0][0x2b8], R32 ;  /* 0x0000ae0007207a25 */ /* 0x000fe200078e0020 */
[----:B------:R-:W-:-:S02]  /*1920*/  IADD3 R76, P1, R79, R28, RZ ;  /* 0x0000001c4f4c7210 */ /* 0x000fc40007f3e0ff */
[----:B------:R-:W-:Y:S01]  /*1930*/  IADD3 R78, P2, R79, R29, RZ ;  /* 0x0000001d4f4e7210 */ /* 0x000fe20007f5e0ff */
[----:B------:R-:W-:Y:S01]  /*1940*/  IMAD.IADD R33, R33, 0x1, R35 ;  /* 0x0000000121217824 */ /* 0x000fe200078e0223 */
[----:B------:R-:W-:Y:S01]  /*1950*/  SHF.R.S32.HI R35, RZ, 0x1f, R41 ;  /* 0x0000001fff237819 */ /* 0x000fe20000011429 */
[C---:B------:R-:W-:Y:S01]  /*1960*/  IMAD R73, R8.reuse, c[0x0][0x2c4], R73 ;  /* 0x0000b10008497a24 */ /* 0x040fe200078e0249 */
[----:B------:R-:W-:Y:S01]  /*1970*/  MOV R91, RZ ;  /* 0x000000ff005b7202 */ /* 0x000fe20000000f00 */
[----:B------:R-:W-:Y:S01]  /*1980*/  IMAD.WIDE.U32 R32, R8, c[0x0][0x2c0], R32 ;  /* 0x0000b00008207a25 */ /* 0x000fe200078e0020 */
[----:B------:R-:W-:Y:S02]  /*1990*/  MOV R86, RZ ;  /* 0x000000ff00567202 */ /* 0x000fe40000000f00 */
[----:B------:R-:W-:Y:S01]  /*19a0*/  MOV R93, RZ ;  /* 0x000000ff005d7202 */ /* 0x000fe20000000f00 */
[----:B------:R-:W-:Y:S01]  /*19b0*/  IMAD.MOV.U32 R48, RZ, RZ, RZ ;  /* 0x000000ffff307224 */ /* 0x000fe200078e00ff */
[----:B------:R-:W-:Y:S01]  /*19c0*/  IADD3 R72, P0, R41, R32, RZ ;  /* 0x0000002029487210 */ /* 0x000fe20007f1e0ff */
[----:B------:R-:W-:Y:S01]  /*19d0*/  IMAD.MOV.U32 R83, RZ, RZ, RZ ;  /* 0x000000ffff537224 */ /* 0x000fe200078e00ff */
[----:B------:R-:W-:Y:S01]  /*19e0*/  MOV R52, RZ ;  /* 0x000000ff00347202 */ /* 0x000fe20000000f00 */
[----:B------:R-:W-:Y:S01]  /*19f0*/  IMAD.X R77, R81, 0x1, R36, P1 ;  /* 0x00000001514d7824 */ /* 0x000fe200008e0624 */
[----:B------:R-:W-:-:S02]  /*1a00*/  IADD3.X R73, R35, R33, R73, P0, !PT ;  /* 0x0000002123497210 */ /* 0x000fc400007fe449 */
[----:B------:R-:W-:Y:S02]  /*1a10*/  IADD3 R74, P0, R79, R26, RZ ;  /* 0x0000001a4f4a7210 */ /* 0x000fe40007f1e0ff */
[----:B------:R-:W-:Y:S02]  /*1a20*/  MOV R54, RZ ;  /* 0x000000ff00367202 */ /* 0x000fe40000000f00 */
[C---:B------:R-:W-:Y:S02]  /*1a30*/  IADD3.X R75, R81.reuse, R30, RZ, P0, !PT ;  /* 0x0000001e514b7210 */ /* 0x040fe400007fe4ff */
[----:B------:R-:W-:Y:S02]  /*1a40*/  IADD3.X R79, R81, R38, RZ, P2, !PT ;  /* 0x00000026514f7210 */ /* 0x000fe400017fe4ff */
.L_x_8083:
[----:B------:R-:W-:Y:S02]  /*1a50*/  SHF.R.S32.HI R90, RZ, 0x1f, R91 ;  /* 0x0000001fff5a7819 */ /* 0x000fe4000001145b */
[----:B------:R-:W-:Y:S02]  /*1a60*/  MOV R32, R64 ;  /* 0x0000004000207202 */ /* 0x000fe40000000f00 */
[----:B------:R-:W-:Y:S01]  /*1a70*/  MOV R33, R25 ;  /* 0x0000001900217202 */ /* 0x000fe20000000f00 */
[----:B------:R-:W-:-:S02]  /*1a80*/  IMAD R0, R90, c[0x0][0x188], RZ ;  /* 0x000062005a007a24 */ /* 0x000fc400078e02ff */
[----:B------:R-:W-:Y:S02]  /*1a90*/  IMAD R34, R90, c[0x0][0x1c0], RZ ;  /* 0x000070005a227a24 */ /* 0x000fe400078e02ff */
[----:B------:R-:W-:-:S04]  /*1aa0*/  IMAD.WIDE.U32 R32, R91, c[0x0][0x188], R32 ;  /* 0x000062005b207a25 */ /* 0x000fc800078e0020 */
[----:B------:R-:W-:Y:S01]  /*1ab0*/  IMAD R35, R91, c[0x0][0x18c], R0 ;  /* 0x000063005b237a24 */ /* 0x000fe200078e0200 */
[----:B------:R-:W-:Y:S02]  /*1ac0*/  LEA R80, P0, R32, c[0x0][0x220], 0x2 ;  /* 0x0000880020507a11 */ /* 0x000fe400078010ff */
[----:B------:R-:W-:Y:S01]  /*1ad0*/  IADD3 R0, -R41, c[0x0][0x168], RZ ;  /* 0x00005a0029007a10 */ /* 0x000fe20007ffe1ff */
[----:B------:R-:W-:-:S05]  /*1ae0*/  IMAD.IADD R33, R33, 0x1, R35 ;  /* 0x0000000121217824 */ /* 0x000fca00078e0223 */
[----:B------:R-:W-:-:S05]  /*1af0*/  LEA.HI.X R81, R32, c[0x0][0x224], R33, 0x2, P0 ;  /* 0x0000890020517a11 */ /* 0x000fca00000f1421 */
[----:B0-2---:R0:W2:Y:S01]  /*1b00*/  LDG.E R88, [R80.64] ;  /* 0x0000000450587981 */ /* 0x0050a2000c1e1900 */
[----:B------:R-:W-:Y:S01]  /*1b10*/  IMAD.WIDE.U32 R32, R91, c[0x0][0x1c0], R60 ;  /* 0x000070005b207a25 */ /* 0x000fe200078e003c */
        /* <DEDUP_REMOVED lines=18> */
[----:B------:R-:W-:-:S02]  /*1c40*/  MOV R33, R27 ;  /* 0x0000001b00217202 */ /* 0x000fc40000000f00 */
[----:B------:R-:W-:Y:S01]  /*1c50*/  IADD3 R92, R21, -0x1, RZ ;  /* 0xffffffff155c7810 */ /* 0x000fe20007ffe0ff */
[C---:B------:R-:W-:Y:S01]  /*1c60*/  IMAD R99, R91.reuse, c[0x0][0x1a4], R80 ;  /* 0x000069005b637a24 */ /* 0x040fe200078e0250 */
[----:B------:R-:W-:Y:S01]  /*1c70*/  ISETP.NE.AND P1, PT, R12, RZ, PT ;  /* 0x000000ff0c00720c */ /* 0x000fe20003f25270 */
[----:B------:R-:W-:Y:S01]  /*1c80*/  IMAD.WIDE.U32 R32, R91, c[0x0][0x1a0], R32 ;  /* 0x000068005b207a25 */ /* 0x000fe200078e0020 */
[----:B------:R-:W-:Y:S02]  /*1c90*/  LEA.HI R81, R92, R92, RZ, 0x1 ;  /* 0x0000005c5c517211 */ /* 0x000fe400078f08ff */
[----:B-1----:R-:W-:Y:S01]  /*1ca0*/  IADD3 R34, R12, 0x200, RZ ;  /* 0x000002000c227810 */ /* 0x002fe20007ffe0ff */
[----:B------:R-:W-:Y:S01]  /*1cb0*/  IMAD.IADD R35, R33, 0x1, R99 ;  /* 0x0000000121237824 */ /* 0x000fe200078e0263 */
[----:B------:R-:W-:Y:S02]  /*1cc0*/  LEA R80, P2, R32, c[0x0][0x228], 0x2 ;  /* 0x00008a0020507a11 */ /* 0x000fe400078410ff */
[----:B------:R-:W-:-:S02]  /*1cd0*/  LOP3.LUT R33, R81, 0xfffffe, RZ, 0xc0, !PT ;  /* 0x00fffffe51217812 */ /* 0x000fc400078ec0ff */
[----:B------:R-:W-:Y:S02]  /*1ce0*/  LEA.HI.X R81, R32, c[0x0][0x22c], R35, 0x2, P2 ;  /* 0x00008b0020517a11 */ /* 0x000fe400010f1423 */
[----:B------:R-:W-:Y:S02]  /*1cf0*/  IADD3 R92, R92, -R33, RZ ;  /* 0x800000215c5c7210 */ /* 0x000fe40007ffe0ff */
[----:B------:R-:W-:Y:S01]  /*1d00*/  ISETP.GT.AND P0, PT, R21, 0x1, PT ;  /* 0x000000011500780c */ /* 0x000fe20003f04270 */
[----:B------:R0:W4:Y:S02]  /*1d10*/  LDG.E R98, [R80.64] ;  /* 0x0000000450627981 */ /* 0x000124000c1e1900 */
[----:B------:R-:W-:Y:S01]  /*1d20*/  @!P1 IMAD R34, R92, 0x100, R91 ;  /* 0x000001005c229824 */ /* 0x000fe200078e025b */
[----:B------:R-:W-:Y:S02]  /*1d30*/  ISETP.NE.AND P2, PT, R12, 0x1f, PT ;  /* 0x0000001f0c00780c */ /* 0x000fe40003f45270 */
[----:B------:R-:W-:-:S02]  /*1d40*/  ISETP.EQ.AND P0, PT, R24, RZ, P0 ;  /* 0x000000ff1800720c */ /* 0x000fc40000702270 */
[----:B0-----:R-:W-:Y:S01]  /*1d50*/  SHF.L.U32 R80, R34, 0x2, RZ ;  /* 0x0000000222507819 */ /* 0x001fe200000006ff */
[----:B------:R-:W-:-:S10]  /*1d60*/  HFMA2.MMA R101, -RZ, RZ, 0, 0 ;  /* 0x00000000ff657435 */ /* 0x000fd400000001ff */
[----:B------:R-:W-:-:S05]  /*1d70*/  @P0 IADD3 R32, R21, -0x2, RZ ;  /* 0xfffffffe15200810 */ /* 0x000fca0007ffe0ff */
[----:B------:R-:W-:-:S04]  /*1d80*/  @P0 IMAD R33, R32, c[0x0][0x16c], R91 ;  /* 0x00005b0020210a24 */ /* 0x000fc800078e025b */
[----:B------:R-:W-:Y:S01]  /*1d90*/  @P0 IMAD.WIDE R32, R33, 0x8, R70 ;  /* 0x0000000821200825 */ /* 0x000fe200078e0246 */
[----:B------:R-:W-:-:S05]  /*1da0*/  PRMT R92, RZ, 0x7610, R56 ;  /* 0x00007610ff5c7816 */ /* 0x000fca0000000038 */
[----:B------:R-:W-:Y:S01]  /*1db0*/  FMUL.FTZ R117, R92, R45 ;  /* 0x0000002d5c757220 */ /* 0x000fe20000410000 */
[----:B------:R-:W-:Y:S01]  /*1dc0*/  BSSY B0, `(.L_x_8071) ;  /* 0x0000034000007945 */ /* 0x000fe20003800000 */
[----:B--2---:R-:W-:-:S04]  /*1dd0*/  FMUL.FTZ R94, R88, 1.4426950216293334961 ;  /* 0x3fb8aa3b585e7820 */ /* 0x004fc80000410000 */
[----:B------:R-:W-:-:S06]  /*1de0*/  FMUL.FTZ R99, R94, R44 ;  /* 0x0000002c5e637220 */ /* 0x000fcc0000410000 */
[----:B------:R-:W0:Y:S01]  /*1df0*/  MUFU.EX2 R99, R99 ;  /* 0x0000006300637308 */ /* 0x000e220000000800 */
[----:B---3--:R1:W-:Y:S04]  /*1e00*/  STS.U16 [R42], R95 ;  /* 0x0000005f2a007388 */ /* 0x0083e80000000400 */
[----:B----4-:R-:W-:Y:S04]  /*1e10*/  STS.U16 [R42+0x40], R97 ;  /* 0x000040612a007388 */ /* 0x010fe80000000400 */
[----:B------:R-:W-:Y:S04]  /*1e20*/  STS.U16 [R42+0x80], R103 ;  /* 0x000080672a007388 */ /* 0x000fe80000000400 */
[----:B------:R-:W-:Y:S01]  /*1e30*/  STS.U16 [R42+0xc0], R105 ;  /* 0x0000c0692a007388 */ /* 0x000fe20000000400 */
[----:B------:R-:W-:-:S06]  /*1e40*/  NOP ;  /* 0x0000000000007918 */ /* 0x000fcc0000000000 */
[----:B------:R-:W2:Y:S04]  /*1e50*/  LDS.64 R34, [R22.X8] ;  /* 0x0000000016227984 */ /* 0x000ea80000008a00 */
[----:B0-----:R0:W-:Y:S04]  /*1e60*/  STS [R80+0x548], R99 ;  /* 0x0005486350007388 */ /* 0x0011e80000000800 */
[----:B------:R-:W-:Y:S01]  /*1e70*/  BAR.SYNC.DEFER_BLOCKING 0x0 ;  /* 0x0000000000007b1d */ /* 0x000fe20000010000 */
[C---:B------:R-:W-:Y:S02]  /*1e80*/  FMUL.FTZ R96, R94.reuse, R45 ;  /* 0x0000002d5e607220 */ /* 0x040fe40000410000 */
[----:B------:R-:W-:-:S02]  /*1e90*/  FMUL.FTZ R102, R94, R47 ;  /* 0x0000002f5e667220 */ /* 0x000fc40000410000 */
[----:B------:R-:W-:Y:S02]  /*1ea0*/  FMUL.FTZ R94, R94, R46 ;  /* 0x0000002e5e5e7220 */ /* 0x000fe40000410000 */
[----:B------:R-:W3:Y:S01]  /*1eb0*/  MUFU.EX2 R96, R96 ;  /* 0x0000006000607308 */ /* 0x000ee20000000800 */
[----:B------:R4:W4:Y:S07]  /*1ec0*/  @P2 LDS R119, [R12.X4+0xd4c] ;  /* 0x000d4c000c772984 */ /* 0x00092e0000004800 */
[----:B------:R-:W0:Y:S01]  /*1ed0*/  MUFU.EX2 R102, R102 ;  /* 0x0000006600667308 */ /* 0x000e220000000800 */
[----:B------:R3:W5:Y:S01]  /*1ee0*/  @P0 LDG.E R101, [R32.64+0x4] ;  /* 0x0000040420650981 */ /* 0x000762000c1e1900 */
[----:B-1----:R-:W-:-:S02]  /*1ef0*/  PRMT R95, RZ, 0x5410, R56 ;  /* 0x00005410ff5f7816 */ /* 0x002fc40000000038 */
[----:B--2---:R-:W-:Y:S02]  /*1f00*/  PRMT R103, RZ, 0x7610, R34 ;  /* 0x00007610ff677816 */ /* 0x004fe40000000022 */
[--C-:B---3--:R-:W-:Y:S02]  /*1f10*/  PRMT R33, RZ, 0x5410, R35.reuse ;  /* 0x00005410ff217816 */ /* 0x108fe40000000023 */
[----:B------:R1:W2:Y:S01]  /*1f20*/  MUFU.EX2 R32, R94 ;  /* 0x0000005e00207308 */ /* 0x0002a20000000800 */
[----:B------:R-:W-:Y:S02]  /*1f30*/  PRMT R35, RZ, 0x7610, R35 ;  /* 0x00007610ff237816 */ /* 0x000fe40000000023 */
[----:B0-----:R-:W-:-:S03]  /*1f40*/  FMUL.FTZ R80, R98, R33 ;  /* 0x0000002162507220 */ /* 0x001fc60000410000 */
[C---:B------:R-:W-:Y:S01]  /*1f50*/  FMUL.FTZ R104, R98.reuse, R35 ;  /* 0x0000002362687220 */ /* 0x040fe20000410000 */
[----:B------:R-:W-:Y:S01]  /*1f60*/  PRMT R109, RZ, 0x5410, R34 ;  /* 0x00005410ff6d7816 */ /* 0x000fe20000000022 */
[----:B------:R-:W-:Y:S01]  /*1f70*/  FMUL.FTZ R100, R98, R103 ;  /* 0x0000006762647220 */ /* 0x000fe20000410000 */
[--C-:B------:R-:W-:Y:S01]  /*1f80*/  PRMT R97, RZ, 0x5410, R57.reuse ;  /* 0x00005410ff617816 */ /* 0x100fe20000000039 */
[----:B------:R-:W-:Y:S02]  /*1f90*/  FMUL.FTZ R34, R95, R44 ;  /* 0x0000002c5f227220 */ /* 0x000fe40000410000 */
[----:B------:R-:W-:Y:S02]  /*1fa0*/  FMUL.FTZ R113, R53, R80 ;  /* 0x0000005035717220 */ /* 0x000fe40000410000 */
[----:B------:R-:W-:Y:S01]  /*1fb0*/  FMUL.FTZ R104, R55, R104 ;  /* 0x0000006837687220 */ /* 0x000fe20000410000 */
[----:B-1----:R-:W-:Y:S01]  /*1fc0*/  PRMT R94, RZ, 0x7610, R57 ;  /* 0x00007610ff5e7816 */ /* 0x002fe20000000039 */
[----:B------:R-:W-:-:S02]  /*1fd0*/  FMUL.FTZ R105, R99, R96 ;  /* 0x0000006063697220 */ /* 0x000fc40000410000 */
[----:B------:R-:W-:Y:S02]  /*1fe0*/  FMUL.FTZ R115, R51, R100 ;  /* 0x0000006433737220 */ /* 0x000fe40000410000 */
[----:B------:R-:W-:Y:S02]  /*1ff0*/  FMUL.FTZ R111, R97, R46 ;  /* 0x0000002e616f7220 */ /* 0x000fe40000410000 */
[----:B------:R-:W-:Y:S02]  /*2000*/  FFMA.FTZ R81, R96, R34, R117 ;  /* 0x0000002260517223 */ /* 0x000fe40000010075 */
[----:B------:R-:W-:Y:S02]  /*2010*/  FMUL.FTZ R80, R98, R109 ;  /* 0x0000006d62507220 */ /* 0x000fe40000410000 */
[----:B------:R-:W-:Y:S02]  /*2020*/  FFMA.FTZ R100, R102, R104, R113 ;  /* 0x0000006866647223 */ /* 0x000fe40000010071 */
[----:B--2---:R-:W-:-:S02]  /*2030*/  FMUL.FTZ R121, R32, R105 ;  /* 0x0000006920797220 */ /* 0x004fc40000410000 */
[----:B------:R-:W-:Y:S02]  /*2040*/  FMUL.FTZ R107, R94, R47 ;  /* 0x0000002f5e6b7220 */ /* 0x000fe40000410000 */
[C---:B------:R-:W-:Y:S02]  /*2050*/  FFMA.FTZ R81, R32.reuse, R81, R111 ;  /* 0x0000005120517223 */ /* 0x040fe4000001006f */
[----:B------:R-:W-:Y:S02]  /*2060*/  FMUL.FTZ R105, R49, R80 ;  /* 0x0000005031697220 */ /* 0x000fe40000410000 */
[----:B------:R-:W-:Y:S01]  /*2070*/  FFMA.FTZ R100, R32, R100, R115 ;  /* 0x0000006420647223 */ /* 0x000fe20000010073 */
[----:B------:R-:W-:Y:S05]  /*2080*/  @P2 BRA `(.L_x_8072) ;  /* 0x0000007000002947 */ /* 0x000fea0003800000 */
[----:B----4-:R-:W-:Y:S02]  /*2090*/  ISETP.NE.AND P0, PT, R21, c[0x0][0x174], PT ;  /* 0x00005d0015007a0c */ /* 0x010fe40003f05270 */
[----:B------:R-:W-:-:S11]  /*20a0*/  MOV R119, 0x3f800000 ;  /* 0x3f80000000777802 */ /* 0x000fd60000000f00 */
[----:B------:R-:W-:-:S04]  /*20b0*/  @P0 LEA.HI R80, R21, R21, RZ, 0x1 ;  /* 0x0000001515500211 */ /* 0x000fc800078f08ff */
[----:B------:R-:W-:-:S05]  /*20c0*/  @P0 LOP3.LUT R80, R80, 0xfffffe, RZ, 0xc0, !PT ;  /* 0x00fffffe50500812 */ /* 0x000fca00078ec0ff */
[----:B------:R-:W-:-:S05]  /*20d0*/  @P0 IMAD.IADD R80, R21, 0x1, -R80 ;  /* 0x0000000115500824 */ /* 0x000fca00078e0a50 */
[----:B------:R-:W-:-:S05]  /*20e0*/  @P0 LEA R80, R80, R91, 0x8 ;  /* 0x0000005b50500211 */ /* 0x000fca00078e40ff */
[----:B------:R0:W1:Y:S02]  /*20f0*/  @P0 LDS R119, [R80.X4+0x548] ;  /* 0x0005480050770984 */ /* 0x0000640000004800 */
.L_x_8072:
[----:B----4-:R-:W-:Y:S05]  /*2100*/  BSYNC B0 ;  /* 0x0000000000007941 */ /* 0x010fea0003800000 */
.L_x_8071:
[----:B------:R-:W-:Y:S01]  /*2110*/  FFMA.FTZ R106, R102, R81, R107 ;  /* 0x00000051666a7223 */ /* 0x000fe2000001006b */
[----:B------:R-:W-:Y:S01]  /*2120*/  ISETP.GE.AND P0, PT, R22, 0x1, PT ;  /* 0x000000011600780c */ /* 0x000fe20003f06270 */
[----:B-1----:R-:W-:Y:S01]  /*2130*/  FMUL.FTZ R125, R102, R119 ;  /* 0x00000077667d7220 */ /* 0x002fe20000410000 */
[----:B------:R-:W-:Y:S01]  /*2140*/  ISETP.NE.AND P3, PT, R24, 0x1f, PT ;  /* 0x0000001f1800780c */ /* 0x000fe20003f65270 */
[----:B------:R-:W-:Y:S01]  /*2150*/  FMUL.FTZ R121, R102, R121 ;  /* 0x0000007966797220 */ /* 0x000fe20000410000 */
[----:B------:R-:W1:Y:S01]  /*2160*/  SHFL.UP PT, R81, R106, 0x1, RZ ;  /* 0x042000006a517989 */ /* 0x000e6200000e00ff */
[----:B------:R-:W-:Y:S01]  /*2170*/  FMUL.FTZ R125, R32, R125 ;  /* 0x0000007d207d7220 */ /* 0x000fe20000410000 */
[----:B------:R-:W-:Y:S01]  /*2180*/  ISETP.GE.U32.AND P4, PT, R24, 0x18, PT ;  /* 0x000000181800780c */ /* 0x000fe20003f86070 */
[C---:B------:R-:W-:Y:S01]  /*2190*/  FFMA.FTZ R123, R96.reuse, R100, R105 ;  /* 0x00000064607b7223 */ /* 0x040fe20000010069 */
[----:B0-----:R-:W0:Y:S01]  /*21a0*/  SHFL.UP PT, R80, R121, 0x1, RZ ;  /* 0x0420000079507989 */ /* 0x001e2200000e00ff */
[----:B------:R-:W-:Y:S01]  /*21b0*/  FMUL.FTZ R108, R96, R125 ;  /* 0x0000007d606c7220 */ /* 0x000fe20000410000 */
[----:B------:R-:W-:Y:S02]  /*21c0*/  BSSY B0, `(.L_x_8073) ;  /* 0x0000079000007945 */ /* 0x000fe40003800000 */
[----:B------:R-:W2:Y:S04]  /*21d0*/  SHFL.DOWN PT, R100, R123, 0x1, 0x1f ;  /* 0x08201f007b647f89 */ /* 0x000ea800000e0000 */
[----:B------:R-:W3:Y:S01]  /*21e0*/  SHFL.DOWN PT, R125, R108, 0x1, 0x1f ;  /* 0x08201f006c7d7f89 */ /* 0x000ee200000e0000 */
[----:B-1----:R-:W-:-:S02]  /*21f0*/  @P0 FFMA.FTZ R106, R121, R81, R106 ;  /* 0x00000051796a0223 */ /* 0x002fc4000001006a */
[----:B0-----:R-:W-:-:S03]  /*2200*/  @P0 FMUL.FTZ R121, R121, R80 ;  /* 0x0000005079790220 */ /* 0x001fc60000410000 */
        /* <DEDUP_REMOVED lines=24> */
[----:B------:R-:W1:Y:S01]  /*2390*/  SHFL.UP PT, R110, R121, 0x8, RZ ;  /* 0x05000000796e7989 */ /* 0x000e6200000e00ff */
[----:B------:R-:W-:Y:S01]  /*23a0*/  ISETP.NE.OR P0, PT, R24, RZ, P0 ;  /* 0x000000ff1800720c */ /* 0x000fe20000705670 */
[----:B---3--:R-:W-:-:S02]  /*23b0*/  @!P3 FMUL.FTZ R108, R108, R125 ;  /* 0x0000007d6c6cb220 */ /* 0x008fc40000410000 */
[----:B------:R-:W2:Y:S01]  /*23c0*/  SHFL.DOWN PT, R114, R123, 0x8, 0x1f ;  /* 0x09001f007b727f89 */ /* 0x000ea200000e0000 */
[----:B------:R-:W-:Y:S02]  /*23d0*/  ISETP.GE.AND P3, PT, R22, 0x8, PT ;  /* 0x000000081600780c */ /* 0x000fe40003f66270 */
[----:B------:R-:W-:Y:S01]  /*23e0*/  MOV R80, 0x3f800000 ;  /* 0x3f80000000507802 */ /* 0x000fe20000000f00 */
[----:B------:R-:W3:Y:S01]  /*23f0*/  SHFL.DOWN PT, R125, R108, 0x8, 0x1f ;  /* 0x09001f006c7d7f89 */ /* 0x000ee200000e0000 */
[----:B------:R-:W-:-:S05]  /*2400*/  SHF.L.U32 R100, R91, 0x3, RZ ;  /* 0x000000035b647819 */ /* 0x000fca00000006ff */
        /* <DEDUP_REMOVED lines=14> */
[----:B------:R-:W-:Y:S01]  /*24f0*/  ISETP.NE.AND P0, PT, R12, RZ, PT ;  /* 0x000000ff0c00720c */ /* 0x000fe20003f05270 */
[----:B--2---:R-:W-:-:S02]  /*2500*/  @!P3 FFMA.FTZ R123, R108, R114, R123 ;  /* 0x000000726c7bb223 */ /* 0x004fc4000001007b */
[----:B-----5:R-:W-:Y:S01]  /*2510*/  SHFL.IDX PT, R110, R101, RZ, 0x1f ;  /* 0x00001fff656e7589 */ /* 0x020fe200000e0000 */
[----:B---3--:R-:W-:-:S03]  /*2520*/  @!P3 FMUL.FTZ R108, R108, R125 ;  /* 0x0000007d6c6cb220 */ /* 0x008fc60000410000 */
[----:B------:R-:W-:Y:S04]  /*2530*/  SHFL.UP PT, R106, R106, 0x1, RZ ;  /* 0x042000006a6a7989 */ /* 0x000fe800000e00ff */
[----:B------:R-:W0:Y:S04]  /*2540*/  SHFL.UP PT, R121, R121, 0x1, RZ ;  /* 0x0420000079797989 */ /* 0x000e2800000e00ff */
[----:B------:R-:W-:Y:S04]  /*2550*/  SHFL.DOWN PT, R118, R123, 0x1, 0x1f ;  /* 0x08201f007b767f89 */ /* 0x000fe800000e0000 */
[----:B------:R-:W1:Y:S04]  /*2560*/  SHFL.DOWN PT, R125, R108, 0x1, 0x1f ;  /* 0x08201f006c7d7f89 */ /* 0x000e6800000e0000 */
[----:B------:R-:W-:Y:S04]  /*2570*/  SHFL.IDX PT, R114, R123, RZ, 0x1f ;  /* 0x00001fff7b727589 */ /* 0x000fe800000e0000 */
[----:B------:R2:W3:Y:S01]  /*2580*/  SHFL.IDX PT, R112, R108, RZ, 0x1f ;  /* 0x00001fff6c707589 */ /* 0x0004e200000e0000 */
[----:B0-----:R-:W-:Y:S01]  /*2590*/  @P1 FFMA.FTZ R110, R121, R110, R106 ;  /* 0x0000006e796e1223 */ /* 0x001fe2000001006a */
[----:B--2---:R-:W-:-:S03]  /*25a0*/  IADD3 R108, -R41, c[0x0][0x168], -R12 ;  /* 0x00005a00296c7a10 */ /* 0x004fc60007ffe90c */
[----:B------:R-:W-:Y:S01]  /*25b0*/  FFMA.FTZ R110, R99, R110, R34 ;  /* 0x0000006e636e7223 */ /* 0x000fe20000010022 */
[C---:B------:R-:W-:Y:S02]  /*25c0*/  ISETP.GE.AND P1, PT, R108.reuse, 0x1, PT ;  /* 0x000000016c00780c */ /* 0x040fe40003f26270 */
[C---:B------:R-:W-:Y:S01]  /*25d0*/  ISETP.GE.AND P3, PT, R108.reuse, 0x41, PT ;  /* 0x000000416c00780c */ /* 0x040fe20003f66270 */
[----:B-1----:R-:W-:Y:S01]  /*25e0*/  @P2 FFMA.FTZ R116, R125, R116, R118 ;  /* 0x000000747d742223 */ /* 0x002fe20000010076 */
[C---:B------:R-:W-:Y:S01]  /*25f0*/  ISETP.GE.AND P2, PT, R108.reuse, 0x21, PT ;  /* 0x000000216c00780c */ /* 0x040fe20003f46270 */
[-C--:B------:R-:W-:Y:S01]  /*2600*/  FMUL.FTZ R34, R109, R110.reuse ;  /* 0x0000006e6d227220 */ /* 0x080fe20000410000 */
[----:B------:R-:W-:Y:S01]  /*2610*/  ISETP.GE.AND P4, PT, R108, 0x61, PT ;  /* 0x000000616c00780c */ /* 0x000fe20003f86270 */
[----:B------:R-:W-:Y:S02]  /*2620*/  FFMA.FTZ R117, R96, R110, R117 ;  /* 0x0000006e60757223 */ /* 0x000fe40000010075 */
[----:B------:R-:W-:-:S02]  /*2630*/  FFMA.FTZ R99, R116, R119, R104 ;  /* 0x0000007774637223 */ /* 0x000fc40000010068 */
[----:B------:R-:W-:Y:S02]  /*2640*/  FFMA.FTZ R34, R49, R34, RZ ;  /* 0x0000002231227223 */ /* 0x000fe400000100ff */
[-C--:B------:R-:W-:Y:S02]  /*2650*/  FMUL.FTZ R103, R103, R117.reuse ;  /* 0x0000007567677220 */ /* 0x080fe40000410000 */
[----:B------:R-:W-:Y:S02]  /*2660*/  FFMA.FTZ R111, R32, R117, R111 ;  /* 0x00000075206f7223 */ /* 0x000fe4000001006f */
[----:B------:R-:W-:Y:S02]  /*2670*/  FFMA.FTZ R101, R102, R99, R113 ;  /* 0x0000006366657223 */ /* 0x000fe40000010071 */
[----:B------:R-:W-:Y:S02]  /*2680*/  FFMA.FTZ R34, R51, R103, R34 ;  /* 0x0000006733227223 */ /* 0x000fe40000010022 */
[----:B------:R-:W-:-:S02]  /*2690*/  FMUL.FTZ R33, R33, R111 ;  /* 0x0000006f21217220 */ /* 0x000fc40000410000 */
[----:B------:R-:W-:Y:S02]  /*26a0*/  FFMA.FTZ R106, R102, R111, R107 ;  /* 0x0000006f666a7223 */ /* 0x000fe4000001006b */
[----:B------:R-:W-:Y:S02]  /*26b0*/  FFMA.FTZ R103, R32, R101, R115 ;  /* 0x0000006520677223 */ /* 0x000fe40000010073 */
[----:B------:R-:W-:Y:S02]  /*26c0*/  FFMA.FTZ R104, R53, R33, R34 ;  /* 0x0000002135687223 */ /* 0x000fe40000010022 */
[C---:B------:R-:W-:Y:S02]  /*26d0*/  FMUL.FTZ R32, R98.reuse, R110 ;  /* 0x0000006e62207220 */ /* 0x040fe40000410000 */
[C---:B------:R-:W-:Y:S02]  /*26e0*/  FMUL.FTZ R34, R98.reuse, R117 ;  /* 0x0000007562227220 */ /* 0x040fe40000410000 */
[----:B------:R-:W-:-:S02]  /*26f0*/  FMUL.FTZ R102, R98, R111 ;  /* 0x0000006f62667220 */ /* 0x000fc40000410000 */
[-C--:B------:R-:W-:Y:S02]  /*2700*/  FMUL.FTZ R98, R98, R106.reuse ;  /* 0x0000006a62627220 */ /* 0x080fe40000410000 */
[----:B------:R-:W-:Y:S02]  /*2710*/  FMUL.FTZ R107, R35, R106 ;  /* 0x0000006a236b7220 */ /* 0x000fe40000410000 */
[----:B------:R-:W-:Y:S02]  /*2720*/  FFMA.FTZ R105, R96, R103, R105 ;  /* 0x0000006760697223 */ /* 0x000fe40000010069 */
[C---:B------:R-:W-:Y:S02]  /*2730*/  FMUL.FTZ R35, R55.reuse, R98 ;  /* 0x0000006237237220 */ /* 0x040fe40000410000 */
[----:B------:R-:W-:Y:S02]  /*2740*/  FFMA.FTZ R96, R55, R107, R104 ;  /* 0x0000006b37607223 */ /* 0x000fe40000010068 */
[----:B------:R-:W-:-:S02]  /*2750*/  FFMA.FTZ R98, R95, -R44, R110 ;  /* 0x8000002c5f627223 */ /* 0x000fc4000001006e */
[----:B------:R-:W-:Y:S02]  /*2760*/  FMUL.FTZ R107, R105, R44 ;  /* 0x0000002c696b7220 */ /* 0x000fe40000410000 */
[C---:B---3--:R-:W-:Y:S02]  /*2770*/  FFMA.FTZ R81, R112.reuse, R81, R114 ;  /* 0x0000005170517223 */ /* 0x048fe40000010072 */
[----:B------:R-:W-:Y:S01]  /*2780*/  FMUL.FTZ R80, R112, R80 ;  /* 0x0000005070507220 */ /* 0x000fe20000410000 */
[----:B------:R-:W-:Y:S01]  /*2790*/  SHF.L.U64.HI R112, R86, 0x2, R93 ;  /* 0x0000000256707819 */ /* 0x000fe2000001025d */
[----:B------:R-:W-:Y:S02]  /*27a0*/  FMUL.FTZ R33, R51, R34 ;  /* 0x0000002233217220 */ /* 0x000fe40000410000 */
[----:B------:R-:W-:Y:S01]  /*27b0*/  FMUL.FTZ R32, R49, R32 ;  /* 0x0000002031207220 */ /* 0x000fe20000410000 */
[----:B------:R0:W-:Y:S01]  /*27c0*/  @!P0 STS.64 [R100+0xdc8], R80 ;  /* 0x000dc85064008388 */ /* 0x0001e20000000a00 */
[----:B------:R-:W-:-:S02]  /*27d0*/  FMUL.FTZ R34, R53, R102 ;  /* 0x0000006635227220 */ /* 0x000fc40000410000 */
[-C--:B------:R-:W-:Y:S02]  /*27e0*/  FFMA.FTZ R117, R92, -R45.reuse, R117 ;  /* 0x8000002d5c757223 */ /* 0x080fe40000010075 */
[----:B------:R-:W-:Y:S01]  /*27f0*/  FMUL.FTZ R104, R103, R45 ;  /* 0x0000002d67687220 */ /* 0x000fe20000410000 */
[----:B------:R1:W-:Y:S01]  /*2800*/  STS.128 [R12.X16+0x110], R32 ;  /* 0x000110200c007388 */ /* 0x0003e2000000cc00 */
[----:B------:R-:W-:Y:S02]  /*2810*/  FFMA.FTZ R108, R107, R98, RZ ;  /* 0x000000626b6c7223 */ /* 0x000fe400000100ff */
[-C--:B------:R-:W-:Y:S02]  /*2820*/  FMUL.FTZ R102, R99, R47.reuse ;  /* 0x0000002f63667220 */ /* 0x080fe40000410000 */
[-C--:B------:R-:W-:Y:S02]  /*2830*/  FMUL.FTZ R109, R101, R46.reuse ;  /* 0x0000002e656d7220 */ /* 0x080fe40000410000 */
[----:B0-----:R-:W-:Y:S01]  /*2840*/  FFMA.FTZ R80, R97, -R46, R111 ;  /* 0x8000002e61507223 */ /* 0x001fe2000001006f */
[----:B------:R-:W-:Y:S01]  /*2850*/  SHF.L.U32 R111, R86, 0x2, RZ ;  /* 0x00000002566f7819 */ /* 0x000fe200000006ff */
[----:B------:R-:W-:-:S02]  /*2860*/  FFMA.FTZ R81, R94, -R47, R106 ;  /* 0x8000002f5e517223 */ /* 0x000fc4000001006a */
[----:B------:R-:W-:Y:S02]  /*2870*/  FFMA.FTZ R108, R104, R117, R108 ;  /* 0x00000075686c7223 */ /* 0x000fe4000001006c */
        /* <DEDUP_REMOVED lines=13> */
.L_x_8074:
[----:B-1----:R-:W-:Y:S05]  /*2950*/  BSYNC B0 ;  /* 0x0000000000007941 */ /* 0x002fea0003800000 */
.L_x_8073:
        /* <DEDUP_REMOVED lines=8> */
.L_x_8076:
[----:B------:R-:W-:Y:S05]  /*29e0*/  BSYNC B0 ;  /* 0x0000000000007941 */ /* 0x000fea0003800000 */
.L_x_8075:
[----:B------:R2:W3:Y:S01]  /*29f0*/  LDS R113, [R12.X4+0x210] ;  /* 0x000210000c717984 */ /* 0x0004e20000004800 */
[----:B------:R-:W-:Y:S01]  /*2a00*/  BSSY B0, `(.L_x_8077) ;  /* 0x0000006000007945 */ /* 0x000fe20003800000 */
[----:B-1----:R-:W-:Y:S01]  /*2a10*/  IMAD.WIDE.U32 R32, R111, c[0x0][0x2d0], R78 ;  /* 0x0000b4006f207a25 */ /* 0x002fe200078e004e */
[----:B------:R-:W-:Y:S05]  /*2a20*/  @!P3 BRA `(.L_x_8078) ;  /* 0x000000300000b947 */ /* 0x000fea0003800000 */
[----:B------:R-:W-:-:S05]  /*2a30*/  IMAD.WIDE.U32 R34, R111, c[0x0][0x2d0], R76 ;  /* 0x0000b4006f227a25 */ /* 0x000fca00078e004c */
[----:B------:R-:W-:-:S05]  /*2a40*/  IADD3 R35, R115, R35, RZ ;  /* 0x0000002373237210 */ /* 0x000fca0007ffe0ff */
[----:B---3--:R1:W-:Y:S02]  /*2a50*/  RED.E.ADD.F32.FTZ.RN.STRONG.GPU [R34.64], R113 ;  /* 0x000000712200798e */ /* 0x0083e4000c10e784 */
.L_x_8078:
[----:B------:R-:W-:Y:S05]  /*2a60*/  BSYNC B0 ;  /* 0x0000000000007941 */ /* 0x000fea0003800000 */
.L_x_8077:
[----:B-1----:R1:W4:Y:S01]  /*2a70*/  LDS R35, [R12.X4+0x290] ;  /* 0x000290000c237984 */ /* 0x0023220000004800 */
[----:B------:R-:W-:Y:S01]  /*2a80*/  BSSY B0, `(.L_x_8079) ;  /* 0x0000004000007945 */ /* 0x000fe20003800000 */
[----:B------:R-:W-:Y:S05]  /*2a90*/  @!P4 BRA `(.L_x_8080) ;  /* 0x000000200000c947 */ /* 0x000fea0003800000 */
[----:B------:R-:W-:-:S05]  /*2aa0*/  IADD3 R33, R115, R33, RZ ;  /* 0x0000002173217210 */ /* 0x000fca0007ffe0ff */
[----:B----4-:R4:W-:Y:S02]  /*2ab0*/  RED.E.ADD.F32.FTZ.RN.STRONG.GPU [R32.64], R35 ;  /* 0x000000232000798e */ /* 0x0109e4000c10e784 */
.L_x_8080:
[----:B------:R-:W-:Y:S05]  /*2ac0*/  BSYNC B0 ;  /* 0x0000000000007941 */ /* 0x000fea0003800000 */
.L_x_8079:
[----:B----4-:R-:W4:Y:S01]  /*2ad0*/  SHFL.DOWN PT, R33, R90, 0x1, 0x1f ;  /* 0x08201f005a217f89 */ /* 0x010f2200000e0000 */
[C---:B------:R-:W-:Y:S01]  /*2ae0*/  ISETP.GT.AND P1, PT, R22.reuse, 0x1e, PT ;  /* 0x0000001e1600780c */ /* 0x040fe20003f24270 */
        /* <DEDUP_REMOVED lines=36> */
[----:B-----5:R-:W-:Y:S02]  /*2d30*/  @!P1 FADD.FTZ R96, R96, R35 ;  /* 0x0000002360609221 */ /* 0x020fe40000010000 */
[----:B------:R-:W-:Y:S02]  /*2d40*/  IMAD.MOV.U32 R32, RZ, RZ, R90 ;  /* 0x000000ffff207224 */ /* 0x000fe400078e005a */
[C---:B------:R-:W-:Y:S01]  /*2d50*/  FMUL.FTZ R90, R88.reuse, R99 ;  /* 0x00000063585a7220 */ /* 0x040fe20000410000 */
[----:B------:R-:W-:Y:S01]  /*2d60*/  MOV R33, R96 ;  /* 0x0000006000217202 */ /* 0x000fe20000000f00 */
[----:B------:R-:W-:Y:S02]  /*2d70*/  FMUL.FTZ R35, R88, R105 ;  /* 0x0000006958237220 */ /* 0x000fe40000410000 */
        /* <DEDUP_REMOVED lines=17> */
.L_x_8082:
[----:B----4-:R-:W-:Y:S05]  /*2e90*/  BSYNC B0 ;  /* 0x0000000000007941 */ /* 0x010fea0003800000 */
.L_x_8081:
[----:B------:R-:W-:Y:S02]  /*2ea0*/  IADD3 R91, R91, 0x1, RZ ;  /* 0x000000015b5b7810 */ /* 0x000fe40007ffe0ff */
[----:B------:R-:W-:Y:S02]  /*2eb0*/  IADD3 R86, P1, R86, 0x1, RZ ;  /* 0x0000000156567810 */ /* 0x000fe40007f3e0ff */
[----:B------:R-:W-:Y:S02]  /*2ec0*/  ISETP.GE.AND P0, PT, R91, c[0x0][0x16c], PT ;  /* 0x00005b005b007a0c */ /* 0x000fe40003f06270 */
[----:B------:R-:W-:-:S11]  /*2ed0*/  IADD3.X R93, RZ, R93, RZ, P1, !PT ;  /* 0x0000005dff5d7210 */ /* 0x000fd60000ffe4ff */
[----:B------:R-:W-:Y:S01]  /*2ee0*/  @P0 CALL.REL.NOINC `(.L_x_8070) ;  /* 0x0000001000000944 */ /* 0x000fe20003c00000 */
[----:B------:R-:W-:Y:S05]  /*2ef0*/  BRA `(.L_x_8083) ;  /* 0xffffeb5000007947 */ /* 0x000fea000383ffff */
.L_x_8070:
        /* <DEDUP_REMOVED lines=9> */
[----:B------:R-:W4:Y:S04]  /*2f90*/  @!P0 LDG.E.U16 R33, [R58.64] ;  /* 0x000000043a218981 */ /* 0x000f28000c1e1500 */
[----:B------:R-:W5:Y:S04]  /*2fa0*/  @!P1 LDG.E.U16 R35, [R58.64+0x40] ;  /* 0x000040043a239981 */ /* 0x000f68000c1e1500 */
[----:B--2---:R-:W2:Y:S04]  /*2fb0*/  @!P2 LDG.E.U16 R45, [R58.64+0x80] ;  /* 0x000080043a2da981 */ /* 0x004ea8000c1e1500 */
[----:B---3--:R-:W3:Y:S01]  /*2fc0*/  @!P3 LDG.E.U16 R47, [R58.64+0xc0] ;  /* 0x0000c0043a2fb981 */ /* 0x008ee2000c1e1500 */
[----:B------:R-:W-:Y:S01]  /*2fd0*/  ISETP.NE.AND P0, PT, R12, RZ, PT ;  /* 0x000000ff0c00720c */ /* 0x000fe20003f05270 */
[----:B------:R-:W-:Y:S01]  /*2fe0*/  BSSY B0, `(.L_x_8084) ;  /* 0x0000052000007945 */ /* 0x000fe20003800000 */
[----:B------:R-:W-:-:S02]  /*2ff0*/  F2FP.BF16.PACK_AB R88, R87, R82 ;  /* 0x000000525758723e */ /* 0x000fc400000010ff */
[----:B------:R-:W-:Y:S01]  /*3000*/  F2FP.BF16.PACK_AB R89, R89, R84 ;  /* 0x000000545959723e */ /* 0x000fe200000010ff */
[----:B----4-:R-:W-:Y:S04]  /*3010*/  STS.U16 [R42], R33 ;  /* 0x000000212a007388 */ /* 0x010fe80000000400 */
[----:B-----5:R-:W-:Y:S04]  /*3020*/  STS.U16 [R42+0x40], R35 ;  /* 0x000040232a007388 */ /* 0x020fe80000000400 */
[----:B--2---:R-:W-:Y:S04]  /*3030*/  STS.U16 [R42+0x80], R45 ;  /* 0x0000802d2a007388 */ /* 0x004fe80000000400 */
[----:B---3--:R-:W-:Y:S01]  /*3040*/  STS.U16 [R42+0xc0], R47 ;  /* 0x0000c02f2a007388 */ /* 0x008fe20000000400 */
[----:B------:R-:W-:-:S06]  /*3050*/  NOP ;  /* 0x0000000000007918 */ /* 0x000fcc0000000000 */
[----:B------:R-:W2:Y:S04]  /*3060*/  LDS.64 R56, [R22.X8] ;  /* 0x0000000016387984 */ /* 0x000ea80000008a00 */
[----:B------:R-:W-:Y:S06]  /*3070*/  BAR.SYNC.DEFER_BLOCKING 0x0 ;  /* 0x0000000000007b1d */ /* 0x000fec0000010000 */
[----:B------:R-:W-:Y:S01]  /*3080*/  STS.64 [R22.X8], R88 ;  /* 0x0000005816007388 */ /* 0x000fe20000008a00 */
[----:B------:R-:W-:-:S06]  /*3090*/  NOP ;  /* 0x0000000000007918 */ /* 0x000fcc0000000000 */
[----:B------:R-:W-:Y:S04]  /*30a0*/  LDS.U16 R47, [R42] ;  /* 0x000000002a2f7984 */ /* 0x000fe80000000400 */
[----:B------:R-:W-:Y:S01]  /*30b0*/  LDS.U16 R49, [R42+0x40] ;  /* 0x000040002a317984 */ /* 0x000fe20000000400 */
[----:B--2---:R-:W-:-:S03]  /*30c0*/  PRMT R32, RZ, 0x5410, R56 ;  /* 0x00005410ff207816 */ /* 0x004fc60000000038 */
[----:B------:R-:W-:Y:S02]  /*30d0*/  LDS.U16 R51, [R42+0x80] ;  /* 0x000080002a337984 */ /* 0x000fe40000000400 */
[--C-:B------:R-:W-:Y:S01]  /*30e0*/  FADD.FTZ R34, R32, R5.reuse ;  /* 0x0000000520227221 */ /* 0x100fe20000010000 */
[----:B------:R-:W-:Y:S01]  /*30f0*/  PRMT R32, RZ, 0x7610, R56 ;  /* 0x00007610ff207816 */ /* 0x000fe20000000038 */
[----:B------:R-:W-:Y:S01]  /*3100*/  LDS.U16 R53, [R42+0xc0] ;  /* 0x0000c0002a357984 */ /* 0x000fe20000000400 */
[----:B------:R-:W-:Y:S02]  /*3110*/  IMAD R56, R6, c[0x0][0x2d8], RZ ;  /* 0x0000b60006387a24 */ /* 0x000fe400078e02ff */
[----:B------:R-:W-:Y:S01]  /*3120*/  FSETP.GTU.FTZ.AND P1, PT, R34, 20, PT ;  /* 0x41a000002200780b */ /* 0x000fe20003f3c000 */
[----:B------:R-:W-:Y:S01]  /*3130*/  FADD.FTZ R44, R32, R5 ;  /* 0x00000005202c7221 */ /* 0x000fe20000010000 */
[----:B------:R-:W-:Y:S01]  /*3140*/  PRMT R32, RZ, 0x5410, R57 ;  /* 0x00005410ff207816 */ /* 0x000fe20000000039 */
[----:B------:R-:W-:Y:S01]  /*3150*/  @!P0 STS [0x100], R0 ;  /* 0x00010000ff008388 */ /* 0x000fe20000000800 */
[----:B------:R-:W-:-:S03]  /*3160*/  IMAD R73, R7, c[0x0][0x2dc], R56 ;  /* 0x0000b70007497a24 */ /* 0x000fc600078e0238 */
[----:B------:R-:W-:Y:S01]  /*3170*/  BAR.SYNC.DEFER_BLOCKING 0x0 ;  /* 0x0000000000007b1d */ /* 0x000fe20000010000 */
[----:B------:R-:W-:Y:S01]  /*3180*/  FADD.FTZ R35, R32, R5 ;  /* 0x0000000520237221 */ /* 0x000fe20000010000 */
[----:B------:R-:W-:Y:S01]  /*3190*/  PRMT R32, RZ, 0x7610, R57 ;  /* 0x00007610ff207816 */ /* 0x000fe20000000039 */
[----:B------:R-:W-:Y:S01]  /*31a0*/  IMAD R57, R3, c[0x0][0x2e0], RZ ;  /* 0x0000b80003397a24 */ /* 0x000fe200078e02ff */
[----:B------:R-:W-:Y:S02]  /*31b0*/  FSETP.GTU.FTZ.AND P2, PT, R44, 20, PT ;  /* 0x41a000002c00780b */ /* 0x000fe40003f5c000 */
[----:B------:R-:W-:Y:S01]  /*31c0*/  FSETP.GTU.FTZ.AND P3, PT, R35, 20, PT ;  /* 0x41a000002300780b */ /* 0x000fe20003f7c000 */
[----:B------:R-:W-:Y:S02]  /*31d0*/  FADD.FTZ R45, R32, R5 ;  /* 0x00000005202d7221 */ /* 0x000fe40000010000 */
[----:B------:R-:W-:Y:S02]  /*31e0*/  @!P1 FMUL.FTZ R32, R34, -1.4426950216293334961 ;  /* 0xbfb8aa3b22209820 */ /* 0x000fe40000410000 */
[----:B------:R-:W-:Y:S01]  /*31f0*/  IMAD R57, R2, c[0x0][0x2e4], R57 ;  /* 0x0000b90002397a24 */ /* 0x000fe200078e0239 */
[----:B------:R-:W-:-:S03]  /*3200*/  FSETP.GTU.FTZ.AND P4, PT, R45, 20, PT ;  /* 0x41a000002d00780b */ /* 0x000fc60003f9c000 */
[----:B------:R-:W2:Y:S02]  /*3210*/  @!P1 MUFU.EX2 R32, R32 ;  /* 0x0000002000209308 */ /* 0x000ea40000000800 */
[----:B------:R-:W-:Y:S02]  /*3220*/  @!P2 FMUL.FTZ R33, R44, -1.4426950216293334961 ;  /* 0xbfb8aa3b2c21a820 */ /* 0x000fe40000410000 */
[----:B------:R-:W-:-:S04]  /*3230*/  @!P3 FMUL.FTZ R35, R35, -1.4426950216293334961 ;  /* 0xbfb8aa3b2323b820 */ /* 0x000fc80000410000 */
[----:B------:R-:W-:Y:S01]  /*3240*/  @!P2 MUFU.EX2 R33, R33 ;  /* 0x000000210021a308 */ /* 0x000fe20000000800 */
[----:B------:R-:W3:Y:S01]  /*3250*/  LDS R46, [0x100] ;  /* 0x00010000ff2e7984 */ /* 0x000ee20000000800 */
[----:B------:R-:W-:-:S06]  /*3260*/  @!P4 FMUL.FTZ R45, R45, -1.4426950216293334961 ;  /* 0xbfb8aa3b2d2dc820 */ /* 0x000fcc0000410000 */
[----:B------:R-:W4:Y:S01]  /*3270*/  @!P4 MUFU.EX2 R45, R45 ;  /* 0x0000002d002dc308 */ /* 0x000f220000000800 */
[----:B--2---:R-:W-:-:S07]  /*3280*/  @!P1 FADD.FTZ R34, R32, 1 ;  /* 0x3f80000020229421 */ /* 0x004fce0000010000 */
[----:B------:R2:W5:Y:S01]  /*3290*/  @!P3 MUFU.EX2 R44, R35 ;  /* 0x00000023002cb308 */ /* 0x0005620000000800 */
[----:B----4-:R-:W-:-:S07]  /*32a0*/  @!P4 FADD.FTZ R45, R45, 1 ;  /* 0x3f8000002d2dc421 */ /* 0x010fce0000010000 */
[----:B------:R-:W4:Y:S01]  /*32b0*/  @!P1 MUFU.RCP R55, R34 ;  /* 0x0000002200379308 */ /* 0x000f220000001000 */
[----:B--2---:R-:W-:Y:S02]  /*32c0*/  @!P2 FADD.FTZ R35, R33, 1 ;  /* 0x3f8000002123a421 */ /* 0x004fe40000010000 */
[----:B------:R-:W-:-:S04]  /*32d0*/  IMAD.WIDE.U32 R32, R7, c[0x0][0x2d8], RZ ;  /* 0x0000b60007207a25 */ /* 0x000fc800078e00ff */
[----:B-----5:R-:W-:Y:S01]  /*32e0*/  @!P3 FADD.FTZ R44, R44, 1 ;  /* 0x3f8000002c2cb421 */ /* 0x020fe20000010000 */
[----:B------:R-:W2:Y:S01]  /*32f0*/  @!P4 MUFU.RCP R45, R45 ;  /* 0x0000002d002dc308 */ /* 0x000ea20000001000 */
[----:B------:R-:W-:-:S05]  /*3300*/  IADD3 R33, R33, R73, RZ ;  /* 0x0000004921217210 */ /* 0x000fca0007ffe0ff */
[----:B------:R-:W-:Y:S02]  /*3310*/  IMAD.WIDE.U32 R32, R2, c[0x0][0x2e0], R32 ;  /* 0x0000b80002207a25 */ /* 0x000fe400078e0020 */
[----:B------:R-:W5:Y:S02]  /*3320*/  @!P2 MUFU.RCP R35, R35 ;  /* 0x000000230023a308 */ /* 0x000f640000001000 */
[----:B----4-:R-:W-:Y:S01]  /*3330*/  @!P1 FMUL.FTZ R54, R54, R55 ;  /* 0x0000003736369220 */ /* 0x010fe20000410000 */
[----:B------:R-:W-:Y:S02]  /*3340*/  IADD3 R58, P5, R50, R32, RZ ;  /* 0x00000020323a7210 */ /* 0x000fe40007fbe0ff */
[----:B------:R-:W-:Y:S02]  /*3350*/  IADD3 R56, P1, R40, -0xc0, RZ ;  /* 0xffffff4028387810 */ /* 0x000fe40007f3e0ff */
[----:B------:R-:W-:Y:S01]  /*3360*/  IADD3.X R59, R85, R57, R33, P5, !PT ;  /* 0x00000039553b7210 */ /* 0x000fe20002ffe421 */
[----:B------:R-:W4:Y:S01]  /*3370*/  @!P3 MUFU.RCP R44, R44 ;  /* 0x0000002c002cb308 */ /* 0x000f220000001000 */
[----:B--2---:R-:W-:Y:S01]  /*3380*/  @!P4 FMUL.FTZ R48, R48, R45 ;  /* 0x0000002d3030c220 */ /* 0x004fe20000410000 */
[----:B---3--:R-:W-:-:S02]  /*3390*/  ISETP.GE.AND P4, PT, R60, R46, PT ;  /* 0x0000002e3c00720c */ /* 0x008fc40003f86270 */
[----:B------:R-:W-:Y:S02]  /*33a0*/  IADD3.X R57, R43, -0x1, RZ, P1, !PT ;  /* 0xffffffff2b397810 */ /* 0x000fe40000ffe4ff */
[----:B------:R-:W-:Y:S01]  /*33b0*/  IADD3 R34, P5, R56, c[0x0][0x330], RZ ;  /* 0x0000cc0038227a10 */ /* 0x000fe20007fbe0ff */
[----:B-----5:R-:W-:Y:S01]  /*33c0*/  @!P2 FMUL.FTZ R52, R52, R35 ;  /* 0x000000233434a220 */ /* 0x020fe20000410000 */
[----:B------:R-:W-:Y:S02]  /*33d0*/  ISETP.GE.AND P2, PT, R31, R46, PT ;  /* 0x0000002e1f00720c */ /* 0x000fe40003f46270 */
[----:B------:R-:W-:Y:S02]  /*33e0*/  IADD3.X R33, R57, c[0x0][0x334], RZ, P5, !PT ;  /* 0x0000cd0039217a10 */ /* 0x000fe40002ffe4ff */
[----:B------:R-:W-:Y:S02]  /*33f0*/  LEA R34, P6, R58, R34, 0x1 ;  /* 0x000000223a227211 */ /* 0x000fe400078c08ff */
[----:B------:R-:W-:Y:S01]  /*3400*/  IADD3 R32, P5, R60, R41, RZ ;  /* 0x000000293c207210 */ /* 0x000fe20007fbe0ff */
[----:B----4-:R-:W-:Y:S01]  /*3410*/  @!P3 FMUL.FTZ R83, R83, R44 ;  /* 0x0000002c5353b220 */ /* 0x010fe20000410000 */
[----:B------:R-:W-:-:S02]  /*3420*/  LEA.HI.X R35, R58, R33, R59, 0x1, P6 ;  /* 0x000000213a237211 */ /* 0x000fc400030f0c3b */
        /* <DEDUP_REMOVED lines=13> */
.L_x_8085:
[----:B------:R-:W-:Y:S05]  /*3500*/  BSYNC B0 ;  /* 0x0000000000007941 */ /* 0x000fea0003800000 */
.L_x_8084:
        /* <DEDUP_REMOVED lines=10> */
[----:B------:R-:W-:Y:S03]  /*35b0*/  BAR.SYNC.DEFER_BLOCKING 0x0 ;  /* 0x0000000000007b1d */ /* 0x000fe60000010000 */
[----:B------:R-:W-:-:S02]  /*35c0*/  FADD.FTZ R11, R11, R48 ;  /* 0x000000300b0b7221 */ /* 0x000fc40000010000 */
[----:B---3--:R-:W-:Y:S01]  /*35d0*/  IMAD.WIDE.U32 R34, R7, c[0x0][0x2f8], RZ ;  /* 0x0000be0007227a25 */ /* 0x008fe200078e00ff */
[----:B------:R3:W-:Y:S01]  /*35e0*/  STS.64 [R22.X8], R40 ;  /* 0x0000002816007388 */ /* 0x0007e20000008a00 */
[----:B------:R-:W-:-:S06]  /*35f0*/  NOP ;  /* 0x0000000000007918 */ /* 0x000fcc0000000000 */
[----:B------:R-:W-:Y:S04]  /*3600*/  LDS.U16 R43, [R42] ;  /* 0x000000002a2b7984 */ /* 0x000fe80000000400 */
[----:B--2---:R-:W-:Y:S01]  /*3610*/  LDS.U16 R45, [R42+0x40] ;  /* 0x000040002a2d7984 */ /* 0x004fe20000000400 */
[----:B---3--:R-:W-:-:S03]  /*3620*/  IMAD R41, R7, c[0x0][0x2fc], R46 ;  /* 0x0000bf0007297a24 */ /* 0x008fc600078e022e */
[----:B------:R-:W-:Y:S02]  /*3630*/  LDS.U16 R47, [R42+0x80] ;  /* 0x000080002a2f7984 */ /* 0x000fe40000000400 */
[----:B------:R-:W-:Y:S02]  /*3640*/  IADD3 R49, R35, R41, RZ ;  /* 0x0000002923317210 */ /* 0x000fe40007ffe0ff */
[----:B------:R-:W-:Y:S04]  /*3650*/  LDS.U16 R55, [R42+0xc0] ;  /* 0x0000c0002a377984 */ /* 0x000fe80000000400 */
[----:B------:R-:W-:Y:S04]  /*3660*/  @!P0 STS [0x100], R0 ;  /* 0x00010000ff008388 */ /* 0x000fe80000000800 */
[----:B------:R-:W-:Y:S06]  /*3670*/  BAR.SYNC.DEFER_BLOCKING 0x0 ;  /* 0x0000000000007b1d */ /* 0x000fec0000010000 */
[----:B------:R-:W2:Y:S02]  /*3680*/  LDS R44, [0x100] ;  /* 0x00010000ff2c7984 */ /* 0x000ea40000000800 */
[----:B--2---:R-:W-:-:S13]  /*3690*/  ISETP.GE.AND P0, PT, R60, R44, PT ;  /* 0x0000002c3c00720c */ /* 0x004fda0003f06270 */
        /* <DEDUP_REMOVED lines=10> */
.L_x_8087:
[----:B------:R-:W-:Y:S05]  /*3740*/  BSYNC B0 ;  /* 0x0000000000007941 */ /* 0x000fea0003800000 */
.L_x_8086:
        /* <DEDUP_REMOVED lines=30> */
.L_x_8061:
[----:B------:R-:W-:Y:S02]  /*3930*/  ISETP.NE.U32.AND P0, PT, RZ, c[0x0][0x328], PT ;  /* 0x0000ca00ff007a0c */ /* 0x000fe40003f05070 */
[----:B------:R-:W-:Y:S02]  /*3940*/  ISETP.NE.U32.AND P2, PT, RZ, c[0x0][0x348], PT ;  /* 0x0000d200ff007a0c */ /* 0x000fe40003f45070 */
[----:B------:R-:W-:Y:S02]  /*3950*/  ISETP.NE.AND.EX P1, PT, RZ, c[0x0][0x32c], PT, P0 ;  /* 0x0000cb00ff007a0c */ /* 0x000fe40003f25300 */
[----:B------:R-:W-:-:S11]  /*3960*/  ISETP.NE.AND.EX P0, PT, RZ, c[0x0][0x34c], PT, P2 ;  /* 0x0000d300ff007a0c */ /* 0x000fd60003f05320 */
[----:B------:R-:W-:Y:S05]  /*3970*/  @!P1 BRA `(.L_x_8089) ;  /* 0x0000014000009947 */ /* 0x000fea0003800000 */
[----:B-----5:R-:W4:Y:S01]  /*3980*/  SHFL.DOWN P1, R5, R10, 0x1, 0x1f ;  /* 0x08201f000a057f89 */ /* 0x020f220000020000 */
        /* <DEDUP_REMOVED lines=18> */
.L_x_8090:
[----:B0-----:R-:W-:Y:S05]  /*3ab0*/  BSYNC B0 ;  /* 0x0000000000007941 */ /* 0x001fea0003800000 */
.L_x_8089:
        /* <DEDUP_REMOVED lines=23> */
.L_x_8092:
[----:B------:R-:W4:Y:S02]  /*3c30*/  S2R R15, SR_TID.X ;  /* 0x00000000000f7919 */ /* 0x000f240000002100 */
.L_x_8093:
[----:B0-----:R-:W-:Y:S05]  /*3c40*/  BSYNC B0 ;  /* 0x0000000000007941 */ /* 0x001fea0003800000 */
.L_x_8091:
[----:B----4-:R-:W-:-:S13]  /*3c50*/  ISETP.GE.AND P0, PT, R15, c[0x0][0x16c], PT ;  /* 0x00005b000f007a0c */ /* 0x010fda0003f06270 */
[----:B------:R-:W-:Y:S05]  /*3c60*/  @P0 EXIT ;  /* 0x000000000000094d */ /* 0x000fea0003800000 */
[C---:B------:R-:W-:Y:S02]  /*3c70*/  IMAD R7, R3.reuse, c[0x0][0x2a8], RZ ;  /* 0x0000aa0003077a24 */ /* 0x040fe400078e02ff */
[----:B------:R-:W-:Y:S02]  /*3c80*/  IMAD R3, R3, c[0x0][0x288], RZ ;  /* 0x0000a20003037a24 */ /* 0x000fe400078e02ff */
[----:B-----5:R-:W-:-:S04]  /*3c90*/  IMAD.WIDE.U32 R4, R2, c[0x0][0x2a8], RZ ;  /* 0x0000aa0002047a25 */ /* 0x020fc800078e00ff */
[C---:B------:R-:W-:Y:S02]  /*3ca0*/  IMAD R7, R2.reuse, c[0x0][0x2ac], R7 ;  /* 0x0000ab0002077a24 */ /* 0x040fe400078e0207 */
[C---:B------:R-:W-:Y:S02]  /*3cb0*/  IMAD R21, R2.reuse, c[0x0][0x28c], R3 ;  /* 0x0000a30002157a24 */ /* 0x040fe400078e0203 */
[----:B------:R-:W-:-:S04]  /*3cc0*/  IMAD.WIDE.U32 R2, R2, c[0x0][0x288], RZ ;  /* 0x0000a20002027a25 */ /* 0x000fc800078e00ff */
[----:B------:R-:W-:Y:S01]  /*3cd0*/  IMAD.IADD R23, R5, 0x1, R7 ;  /* 0x0000000105177824 */ /* 0x000fe200078e0207 */
[----:B------:R-:W-:Y:S02]  /*3ce0*/  IADD3 R21, R3, R21, RZ ;  /* 0x0000001503157210 */ /* 0x000fe40007ffe0ff */
.L_x_8094:
[----:B0-----:R-:W0:Y:S01]  /*3cf0*/  LDS R17, [R15.X4+0x15c8] ;  /* 0x0015c8000f117984 */ /* 0x001e220000004800 */
[----:B------:R-:W-:Y:S01]  /*3d00*/  SHF.R.S32.HI R0, RZ, 0x1f, R15 ;  /* 0x0000001fff007819 */ /* 0x000fe2000001140f */
[----:B------:R-:W-:Y:S01]  /*3d10*/  IMAD.MOV.U32 R8, RZ, RZ, R4 ;  /* 0x000000ffff087224 */ /* 0x000fe200078e0004 */
[----:B------:R-:W-:Y:S01]  /*3d20*/  MOV R9, R23 ;  /* 0x0000001700097202 */ /* 0x000fe20000000f00 */
[----:B------:R4:W5:Y:S01]  /*3d30*/  LDS R19, [R15.X4+0x19c8] ;  /* 0x0019c8000f137984 */ /* 0x0009620000004800 */
[----:B------:R-:W-:Y:S01]  /*3d40*/  MOV R6, R2 ;  /* 0x0000000200067202 */ /* 0x000fe20000000f00 */
[----:B-1----:R-:W-:Y:S01]  /*3d50*/  IMAD R12, R0, c[0x0][0x290], RZ ;  /* 0x0000a400000c7a24 */ /* 0x002fe200078e02ff */
        /* <DEDUP_REMOVED lines=10> */
[----:B----4-:R-:W-:Y:S02]  /*3e00*/  IADD3 R15, R15, c[0x0][0x0], RZ ;  /* 0x000000000f0f7a10 */ /* 0x010fe40007ffe0ff */
        /* <DEDUP_REMOVED lines=8> */
.L_x_8095:
        /* <DEDUP_REMOVED lines=15> */
.L_x_9138:


//--------------------- .text._Z25selective_scan_bwd_kernelI32Selective_Scan_bwd_kernel_traitsILi32ELi4ELb0ELb0ELb1ELb1ELb1EN3c108BFloat16EfEEv12SSMParamsBwd --------------------------
	.section	.text._Z25selective_scan_bwd_kernelI32Selective_Scan_bwd_kernel_traitsILi32ELi4ELb0ELb0ELb1ELb1ELb1EN3c108BFloat16EfEEv12SSMParamsBwd,"ax",@progbits
	.sectioninfo	@"SHI_REGISTERS=126"
	.align	128
        .global         _Z25selective_scan_bwd_kernelI32Selective_Scan_bwd_kernel_traitsILi32ELi4ELb0ELb0ELb1ELb1ELb1EN3c108BFloat16EfEEv12SSMParamsBwd
        .type           _Z25selective_scan_bwd_kernelI32Selective_Scan_bwd_kernel_traitsILi32ELi4ELb0ELb0ELb1ELb1ELb1EN3c108BFloat16EfEEv12SSMParamsBwd,@function
        .size           _Z25selective_scan_bwd_kernelI32Selective_Scan_bwd_kernel_traitsILi32ELi4ELb0ELb0ELb1ELb1ELb1EN3c108BFloat16EfEEv12SSMParamsBwd,(.L_x_9139 - _Z25selective_scan_bwd_kernelI32Selective_Scan_bwd_kernel_traitsILi32ELi4ELb0ELb0ELb1ELb1ELb1EN3c108BFloat16EfEEv12SSMParamsBwd)
        .other          _Z25selective_scan_bwd_kernelI32Selective_Scan_bwd_kernel_traitsILi32ELi4ELb0ELb0ELb1ELb1ELb1EN3c108BFloat16EfEEv12SSMParamsBwd,@"STO_CUDA_ENTRY STV_DEFAULT"
_Z25selective_scan_bwd_kernelI32Selective_Scan_bwd_kernel_traitsILi32ELi4ELb0ELb0ELb1ELb1ELb1EN3c108BFloat16EfEEv12SSMParamsBwd:
.text._Z25selective_scan_bwd_kernelI32Selective_Scan_bwd_kernel_traitsILi32ELi4ELb0ELb0ELb1ELb1ELb1EN3c108BFloat16EfEEv12SSMParamsBwd:
        /* <DEDUP_REMOVED lines=9> */
[----:B------:R-:W-:Y:S01]  /*0090*/  IMAD.MOV.U32 R4, RZ, RZ, RZ ;  /* 0x000000ffff047224 */ /* 0x000fe200078e00ff */
        /* <DEDUP_REMOVED lines=19> */
[----:B-1----:R-:W-:Y:S01]  /*01d0*/  IMAD.MOV.U32 R10, RZ, RZ, RZ ;  /* 0x000000ffff0a7224 */ /* 0x002fe200078e00ff */
        /* <DEDUP_REMOVED lines=14> */
[----:B------:R-:W-:Y:S02]  /*02c0*/  IMAD R14, R17, R8, R14 ;  /* 0x00000008110e7224 */ /* 0x000fe400078e020e */
[----:B------:R-:W-:-:S03]  /*02d0*/  IMAD.WIDE.U32 R8, R5, c[0x0][0x1d0], RZ ;  /* 0x0000740005087a25 */ /* 0x000fc600078e00ff */
[----:B------:R-:W-:Y:S01]  /*02e0*/  ISETP.GT.U32.AND P1, PT, R17, R14, PT ;  /* 0x0000000e1100720c */ /* 0x000fe20003f24070 */
[----:B------:R-:W-:Y:S01]  /*02f0*/  IMAD.IADD R11, R11, 0x1, R15 ;  /* 0x000000010b0b7824 */ /* 0x000fe200078e020f */
[----:B------:R-:W-:Y:S01]  /*0300*/  IADD3 R9, R9, R13, RZ ;  /* 0x0000000d09097210 */ /* 0x000fe20007ffe0ff */
[----:B------:R-:W-:-:S04]  /*0310*/  IMAD.WIDE.U32 R12, R5, c[0x0][0x278], RZ ;  /* 0x00009e00050c7a25 */ /* 0x000fc800078e00ff */
[----:B------:R-:W-:-:S04]  /*0320*/  IMAD.WIDE.U32 R8, R0, c[0x0][0x1d8], R8 ;  /* 0x0000760000087a25 */ /* 0x000fc800078e0008 */
[----:B------:R-:W-:Y:S02]  /*0330*/  IMAD R15, R5, c[0x0][0x27c], R16 ;  /* 0x00009f00050f7a24 */ /* 0x000fe400078e0210 */
[-C--:B------:R-:W-:Y:S01]  /*0340*/  @!P1 IADD3 R14, R14, -R17.reuse, RZ ;  /* 0x800000110e0e9210 */ /* 0x080fe20007ffe0ff */
[----:B------:R-:W-:Y:S01]  /*0350*/  IMAD R16, R6, c[0x0][0x1b0], RZ ;  /* 0x00006c0006107a24 */ /* 0x000fe200078e02ff */
[----:B------:R-:W-:Y:S01]  /*0360*/  @!P1 IADD3 R7, R7, 0x1, RZ ;  /* 0x0000000107079810 */ /* 0x000fe20007ffe0ff */
[----:B------:R-:W-:Y:S01]  /*0370*/  IMAD.IADD R13, R13, 0x1, R15 ;  /* 0x000000010d0d7824 */ /* 0x000fe200078e020f */
[----:B------:R-:W-:Y:S01]  /*0380*/  ISETP.GE.U32.AND P0, PT, R14, R17, PT ;  /* 0x000000110e00720c */ /* 0x000fe20003f06070 */
[C---:B------:R-:W-:Y:S01]  /*0390*/  IMAD.WIDE.U32 R14, R5.reuse, c[0x0][0x1b0], RZ ;  /* 0x00006c00050e7a25 */ /* 0x040fe200078e00ff */
[----:B------:R-:W-:Y:S02]  /*03a0*/  LEA R17, R18, 0xffffff80, 0x7 ;  /* 0xffffff8012117811 */ /* 0x000fe400078e38ff */
[----:B------:R-:W-:Y:S01]  /*03b0*/  ISETP.NE.AND P1, PT, RZ, c[0x0][0x178], PT ;  /* 0x00005e00ff007a0c */ /* 0x000fe20003f25270 */
[----:B------:R-:W-:Y:S01]  /*03c0*/  IMAD R23, R5, c[0x0][0x1b4], R16 ;  /* 0x00006d0005177a24 */ /* 0x000fe200078e0210 */
[----:B------:R-:W-:-:S02]  /*03d0*/  SHF.R.S32.HI R19, RZ, 0x1f, R17 ;  /* 0x0000001fff137819 */ /* 0x000fc40000011411 */
        /* <DEDUP_REMOVED lines=8> */
[C---:B------:R-:W-:Y:S01]  /*0460*/  IMAD.WIDE.U32 R10, R0.reuse, c[0x0][0x280], R12 ;  /* 0x0000a000000a7a25 */ /* 0x040fe200078e000c */
[C---:B------:R-:W-:Y:S02]  /*0470*/  IADD3 R22, P0, R17.reuse, R8, RZ ;  /* 0x0000000811167210 */ /* 0x040fe40007f1e0ff */
[----:B------:R-:W-:Y:S01]  /*0480*/  @!P1 LOP3.LUT R7, RZ, c[0x0][0x178], RZ, 0x33, !PT ;  /* 0x00005e00ff079a12 */ /* 0x000fe200078e33ff */
[C---:B------:R-:W-:Y:S01]  /*0490*/  IMAD R21, R0.reuse, c[0x0][0x1ec], R21 ;  /* 0x00007b0000157a24 */ /* 0x040fe200078e0215 */
[----:B------:R-:W-:Y:S01]  /*04a0*/  IADD3 R20, P2, R17, R10, RZ ;  /* 0x0000000a11147210 */ /* 0x000fe20007f5e0ff */
[----:B------:R-:W-:Y:S01]  /*04b0*/  IMAD R12, R0, c[0x0][0x284], R23 ;  /* 0x0000a100000c7a24 */ /* 0x000fe200078e0217 */
[----:B------:R-:W-:Y:S01]  /*04c0*/  SHF.R.S32.HI R8, RZ, 0x1f, R7 ;  /* 0x0000001fff087819 */ /* 0x000fe20000011407 */
[----:B------:R-:W-:Y:S01]  /*04d0*/  IMAD.WIDE.U32 R14, R7, c[0x0][0x1c8], R14 ;  /* 0x00007200070e7a25 */ /* 0x000fe200078e000e */
[----:B------:R-:W-:-:S02]  /*04e0*/  IADD3.X R9, R19, R9, R21, P0, !PT ;  /* 0x0000000913097210 */ /* 0x000fc400007fe415 */
[----:B------:R-:W-:Y:S01]  /*04f0*/  ISETP.NE.U32.AND P0, PT, RZ, c[0x0][0x260], PT ;  /* 0x00009800ff007a0c */ /* 0x000fe20003f05070 */
[----:B------:R-:W-:Y:S01]  /*0500*/  IMAD R10, R8, c[0x0][0x1c8], RZ ;  /* 0x00007200080a7a24 */ /* 0x000fe200078e02ff */
[----:B------:R-:W-:Y:S02]  /*0510*/  IADD3.X R11, R19, R11, R12, P2, !PT ;  /* 0x0000000b130b7210 */ /* 0x000fe400017fe40c */
[----:B------:R-:W-:Y:S02]  /*0520*/  LEA R23, P1, R24, c[0x0][0x240], 0x1 ;  /* 0x0000900018177a11 */ /* 0x000fe400078208ff */
[----:B------:R-:W-:Y:S02]  /*0530*/  LEA R21, P2, R22, c[0x0][0x248], 0x1 ;  /* 0x0000920016157a11 */ /* 0x000fe400078408ff */
[----:B------:R-:W-:Y:S02]  /*0540*/  ISETP.NE.AND.EX P0, PT, RZ, c[0x0][0x264], PT, P0 ;  /* 0x00009900ff007a0c */ /* 0x000fe40003f05300 */
[----:B------:R-:W-:-:S02]  /*0550*/  LEA.HI.X R24, R24, c[0x0][0x244], R25, 0x1, P1 ;  /* 0x0000910018187a11 */ /* 0x000fc400008f0c19 */
[----:B------:R-:W-:Y:S01]  /*0560*/  LEA.HI.X R22, R22, c[0x0][0x24c], R9, 0x1, P2 ;  /* 0x0000930016167a11 */ /* 0x000fe200010f0c09 */
[----:B------:R-:W-:Y:S01]  /*0570*/  IMAD R9, R7, c[0x0][0x1cc], R10 ;  /* 0x0000730007097a24 */ /* 0x000fe200078e020a */
[----:B------:R-:W-:Y:S02]  /*0580*/  ISETP.NE.U32.AND P1, PT, RZ, c[0x0][0x328], PT ;  /* 0x0000ca00ff007a0c */ /* 0x000fe40003f25070 */
[----:B------:R-:W-:Y:S01]  /*0590*/  ISETP.NE.U32.AND P2, PT, RZ, c[0x0][0x348], PT ;  /* 0x0000d200ff007a0c */ /* 0x000fe20003f45070 */
[----:B------:R-:W-:Y:S01]  /*05a0*/  IMAD.IADD R10, R15, 0x1, R9 ;  /* 0x000000010f0a7824 */ /* 0x000fe200078e0209 */
[----:B------:R-:W-:Y:S02]  /*05b0*/  ISETP.NE.AND.EX P1, PT, RZ, c[0x0][0x32c], PT, P1 ;  /* 0x0000cb00ff007a0c */ /* 0x000fe40003f25310 */
[----:B------:R-:W-:Y:S01]  /*05c0*/  ISETP.NE.AND.EX P2, PT, RZ, c[0x0][0x34c], PT, P2 ;  /* 0x0000d300ff007a0c */ /* 0x000fe20003f45320 */
[----:B------:R-:W-:Y:S01]  /*05d0*/  @P0 IMAD R9, R5, c[0x0][0x164], R0 ;  /* 0x0000590005090a24 */ /* 0x000fe200078e0200 */
[----:B------:R-:W-:-:S02]  /*05e0*/  IADD3 R17, P5, R17, R14, RZ ;  /* 0x0000000e11117210 */ /* 0x000fc40007fbe0ff */
[C---:B------:R-:W-:Y:S01]  /*05f0*/  LEA R16, P4, R20.reuse, c[0x0][0x308], 0x1 ;  /* 0x0000c20014107a11 */ /* 0x040fe200078808ff */
[----:B------:R-:W-:Y:S01]  /*0600*/  @P0 IMAD R9, R9, c[0x0][0x174], RZ ;  /* 0x00005d0009090a24 */ /* 0x000fe200078e02ff */
[----:B------:R-:W-:Y:S02]  /*0610*/  IADD3.X R10, R19, R10, RZ, P5, !PT ;  /* 0x0000000a130a7210 */ /* 0x000fe40002ffe4ff */
[----:B------:R-:W-:Y:S01]  /*0620*/  LEA R18, P6, R17, c[0x0][0x230], 0x1 ;  /* 0x00008c0011127a11 */ /* 0x000fe200078c08ff */
[----:B------:R-:W-:Y:S01]  /*0630*/  @P0 IMAD R9, R9, c[0x0][0x16c], RZ ;  /* 0x00005b0009090a24 */ /* 0x000fe200078e02ff */
[----:B------:R-:W-:Y:S02]  /*0640*/  @P0 MOV R68, 0x8 ;  /* 0x0000000800440802 */ /* 0x000fe40000000f00 */
        /* <DEDUP_REMOVED lines=13> */
[----:B------:R-:W-:Y:S01]  /*0720*/  MOV R13, RZ ;  /* 0x000000ff000d7202 */ /* 0x000fe20000000f00 */
[----:B------:R-:W-:Y:S01]  /*0730*/  IMAD R14, R8, c[0x0][0x2c0], RZ ;  /* 0x0000b000080e7a24 */ /* 0x000fe200078e02ff */
[----:B------:R-:W-:Y:S01]  /*0740*/  MOV R15, R22 ;  /* 0x00000016000f7202 */ /* 0x000fe20000000f00 */
[----:B------:R-:W-:-:S02]  /*0750*/  IMAD R9, R5, c[0x0][0x2bc], R10 ;  /* 0x0000af0005097a24 */ /* 0x000fc400078e020a */
[----:B------:R-:W-:Y:S02]  /*0760*/  IMAD R27, R3, c[0x0][0x198], RZ ;  /* 0x00006600031b7a24 */ /* 0x000fe400078e02ff */
[----:B------:R-:W-:-:S04]  /*0770*/  IMAD.WIDE.U32 R60, R0, c[0x0][0x198], RZ ;  /* 0x00006600003c7a25 */ /* 0x000fc800078e00ff */
[C---:B------:R-:W-:Y:S02]  /*0780*/  IMAD R27, R0.reuse, c[0x0][0x19c], R27 ;  /* 0x00006700001b7a24 */ /* 0x040fe400078e021b */
[----:B------:R-:W-:-:S03]  /*0790*/  IMAD.WIDE.U32 R62, R0, c[0x0][0x180], RZ ;  /* 0x00006000003e7a25 */ /* 0x000fc600078e00ff */
[----:B------:R-:W-:Y:S01]  /*07a0*/  IADD3 R27, R61, R27, RZ ;  /* 0x0000001b3d1b7210 */ /* 0x000fe20007ffe0ff */
[----:B------:R-:W-:Y:S01]  /*07b0*/  IMAD.MOV.U32 R17, RZ, RZ, R20 ;  /* 0x000000ffff117224 */ /* 0x000fe200078e0014 */
[----:B------:R-:W-:Y:S01]  /*07c0*/  MOV R20, c[0x0][0x174] ;  /* 0x00005d0000147a02 */ /* 0x000fe20000000f00 */
[----:B------:R-:W-:Y:S02]  /*07d0*/  IMAD.MOV.U32 R22, RZ, RZ, RZ ;  /* 0x000000ffff167224 */ /* 0x000fe400078e00ff */
[----:B0-----:R-:W-:-:S04]  /*07e0*/  IMAD.WIDE.U32 R10, R5, c[0x0][0x2b8], R12 ;  /* 0x0000ae00050a7a25 */ /* 0x001fc800078e000c */
[----:B------:R-:W-:Y:S02]  /*07f0*/  IMAD.IADD R11, R11, 0x1, R9 ;  /* 0x000000010b0b7824 */ /* 0x000fe400078e0209 */
[C---:B------:R-:W-:Y:S01]  /*0800*/  IMAD R9, R7.reuse, c[0x0][0x2c4], R14 ;  /* 0x0000b10007097a24 */ /* 0x040fe200078e020e */
[----:B------:R-:W-:Y:S01]  /*0810*/  MOV R14, R21 ;  /* 0x00000015000e7202 */ /* 0x000fe20000000f00 */
[----:B------:R-:W-:Y:S01]  /*0820*/  IMAD.WIDE.U32 R10, R7, c[0x0][0x2c0], R10 ;  /* 0x0000b000070a7a25 */ /* 0x000fe200078e000a */
[----:B------:R-:W0:Y:S03]  /*0830*/  S2R R21, SR_LANEID ;  /* 0x0000000000157919 */ /* 0x000e260000000000 */
[----:B------:R-:W-:Y:S01]  /*0840*/  IMAD.MOV.U32 R13, RZ, RZ, R24 ;  /* 0x000000ffff0d7224 */ /* 0x000fe200078e0018 */
[----:B------:R-:W-:Y:S02]  /*0850*/  IADD3 R9, R11, R9, RZ ;  /* 0x000000090b097210 */ /* 0x000fe40007ffe0ff */
[----:B------:R-:W-:-:S02]  /*0860*/  LEA R26, P0, R10, c[0x0][0x320], 0x2 ;  /* 0x0000c8000a1a7a11 */ /* 0x000fc400078010ff */
[----:B------:R-:W-:Y:S01]  /*0870*/  MOV R11, R23 ;  /* 0x00000017000b7202 */ /* 0x000fe20000000f00 */
[----:B------:R-:W-:Y:S01]  /*0880*/  IMAD R23, R3, c[0x0][0x180], RZ ;  /* 0x0000600003177a24 */ /* 0x000fe200078e02ff */
[----:B------:R-:W-:Y:S02]  /*0890*/  LEA.HI.X R36, R10, c[0x0][0x324], R9, 0x2, P0 ;  /* 0x0000c9000a247a11 */ /* 0x000fe400000f1409 */
[----:B------:R-:W-:Y:S01]  /*08a0*/  SHF.L.U32 R9, R12, 0x2, RZ ;  /* 0x000000020c097819 */ /* 0x000fe200000006ff */
[----:B------:R-:W-:Y:S01]  /*08b0*/  IMAD R25, R0, c[0x0][0x184], R23 ;  /* 0x0000610000197a24 */ /* 0x000fe200078e0217 */
[C---:B------:R-:W-:Y:S02]  /*08c0*/  IADD3 R24, P0, R26.reuse, -0x100, RZ ;  /* 0xffffff001a187810 */ /* 0x040fe40007f1e0ff */
[----:B------:R-:W-:Y:S01]  /*08d0*/  LOP3.LUT R59, R9, 0xffffff80, RZ, 0xc0, !PT ;  /* 0xffffff80093b7812 */ /* 0x000fe200078ec0ff */
[----:B------:R-:W-:Y:S01]  /*08e0*/  IMAD.IADD R25, R63, 0x1, R25 ;  /* 0x000000013f197824 */ /* 0x000fe200078e0219 */
[----:B------:R-:W-:-:S02]  /*08f0*/  IADD3 R26, P1, R26, -0x80, RZ ;  /* 0xffffff801a1a7810 */ /* 0x000fc40007f3e0ff */
[----:B------:R-:W-:Y:S02]  /*0900*/  LOP3.LUT R58, R59, 0x1f, R12, 0xf8, !PT ;  /* 0x0000001f3b3a7812 */ /* 0x000fe400078ef80c */
[----:B------:R-:W-:Y:S02]  /*0910*/  IADD3.X R31, R36, -0x1, RZ, P0, !PT ;  /* 0xffffffff241f7810 */ /* 0x000fe400007fe4ff */
[----:B------:R-:W-:Y:S02]  /*0920*/  MOV R10, RZ ;  /* 0x000000ff000a7202 */ /* 0x000fe40000000f00 */
[----:B------:R-:W-:Y:S02]  /*0930*/  MOV R9, RZ ;  /* 0x000000ff00097202 */ /* 0x000fe40000000f00 */
[----:B------:R-:W-:Y:S02]  /*0940*/  LOP3.LUT R23, R12, 0x1f, RZ, 0xc0, !PT ;  /* 0x0000001f0c177812 */ /* 0x000fe400078ec0ff */
[----:B------:R-:W-:-:S02]  /*0950*/  SHF.R.S32.HI R59, RZ, 0x1f, R58 ;  /* 0x0000001fff3b7819 */ /* 0x000fc4000001143a */
[C---:B------:R-:W-:Y:S02]  /*0960*/  LOP3.LUT R28, R58.reuse, 0x20, RZ, 0xfc, !PT ;  /* 0x000000203a1c7812 */ /* 0x040fe400078efcff */
[C---:B------:R-:W-:Y:S02]  /*0970*/  LOP3.LUT R29, R58.reuse, 0x40, RZ, 0xfc, !PT ;  /* 0x000000403a1d7812 */ /* 0x040fe400078efcff */
[----:B------:R-:W-:Y:S02]  /*0980*/  LOP3.LUT R30, R58, 0x60, RZ, 0xfc, !PT ;  /* 0x000000603a1e7812 */ /* 0x000fe400078efcff */
[----:B0-----:R-:W-:Y:S02]  /*0990*/  IADD3.X R36, R36, -0x1, RZ, P1, !PT ;  /* 0xffffffff24247810 */ /* 0x001fe40000ffe4ff */
.L_x_8128:
[----:B------:R-:W-:Y:S01]  /*09a0*/  BAR.SYNC.DEFER_BLOCKING 0x0 ;  /* 0x0000000000007b1d */ /* 0x000fe20000010000 */
[----:B------:R-:W-:Y:S02]  /*09b0*/  LEA R56, R20, 0xffffff80, 0x7 ;  /* 0xffffff8014387811 */ /* 0x000fe400078e38ff */
[----:B------:R-:W-:Y:S02]  /*09c0*/  SHF.L.U32 R37, R58, 0x1, RZ ;  /* 0x000000013a257819 */ /* 0x000fe400000006ff */
        /* <DEDUP_REMOVED lines=8> */
[----:B0-----:R-:W-:Y:S01]  /*0a50*/  PRMT R42, RZ, 0x7610, R42 ;  /* 0x00007610ff2a7816 */ /* 0x001fe2000000002a */
[----:B------:R-:W-:Y:S01]  /*0a60*/  IMAD.X R35, R13, 0x1, R38, P4 ;  /* 0x000000010d237824 */ /* 0x000fe200020e0626 */
[----:B------:R-:W-:Y:S02]  /*0a70*/  PRMT R44, RZ, 0x7610, R44 ;  /* 0x00007610ff2c7816 */ /* 0x000fe4000000002c */
[----:B------:R-:W-:Y:S02]  /*0a80*/  PRMT R46, RZ, 0x7610, R46 ;  /* 0x00007610ff2e7816 */ /* 0x000fe4000000002e */
[----:B--2---:R0:W2:Y:S04]  /*0a90*/  @!P0 LDG.E.U16 R40, [R34.64] ;  /* 0x0000000422288981 */ /* 0x0040a8000c1e1500 */
[----:B------:R0:W3:Y:S04]  /*0aa0*/  @!P1 LDG.E.U16 R42, [R34.64+0x40] ;  /* 0x00004004222a9981 */ /* 0x0000e8000c1e1500 */
[----:B------:R0:W4:Y:S04]  /*0ab0*/  @!P2 LDG.E.U16 R44, [R34.64+0x80] ;  /* 0x00008004222ca981 */ /* 0x000128000c1e1500 */
[----:B------:R0:W4:Y:S01]  /*0ac0*/  @!P3 LDG.E.U16 R46, [R34.64+0xc0] ;  /* 0x0000c004222eb981 */ /* 0x000122000c1e1500 */
[----:B------:R-:W-:-:S02]  /*0ad0*/  ISETP.GE.AND P0, PT, R58, R93, PT ;  /* 0x0000005d3a00720c */ /* 0x000fc40003f06270 */
[----:B------:R-:W-:Y:S02]  /*0ae0*/  SHF.L.U32 R39, R21, 0x1, RZ ;  /* 0x0000000115277819 */ /* 0x000fe400000006ff */
[-C--:B------:R-:W-:Y:S02]  /*0af0*/  ISETP.GE.AND P3, PT, R28, R93.reuse, PT ;  /* 0x0000005d1c00720c */ /* 0x080fe40003f66270 */
[----:B------:R-:W-:Y:S02]  /*0b00*/  ISETP.GE.AND P2, PT, R29, R93, PT ;  /* 0x0000005d1d00720c */ /* 0x000fe40003f46270 */
[----:B------:R-:W-:-:S05]  /*0b10*/  PRMT R48, RZ, 0x7610, R48 ;  /* 0x00007610ff307816 */ /* 0x000fca0000000030 */
[----:B------:R-:W-:-:S04]  /*0b20*/  @!P0 IADD3 R32, P1, R14, R37, RZ ;  /* 0x000000250e208210 */ /* 0x000fc80007f3e0ff */
[C---:B------:R-:W-:Y:S02]  /*0b30*/  @!P0 IADD3.X R33, R15.reuse, R38, RZ, P1, !PT ;  /* 0x000000260f218210 */ /* 0x040fe40000ffe4ff */
[----:B------:R-:W-:Y:S02]  /*0b40*/  ISETP.GE.AND P1, PT, R30, R93, PT ;  /* 0x0000005d1e00720c */ /* 0x000fe40003f26270 */
[----:B0-----:R-:W-:Y:S02]  /*0b50*/  @!P3 IADD3 R34, P4, R14, R37, RZ ;  /* 0x000000250e22b210 */ /* 0x001fe40007f9e0ff */
[----:B------:R-:W-:Y:S02]  /*0b60*/  PRMT R50, RZ, 0x7610, R50 ;  /* 0x00007610ff327816 */ /* 0x000fe40000000032 */
[----:B------:R-:W-:Y:S01]  /*0b70*/  PRMT R52, RZ, 0x7610, R52 ;  /* 0x00007610ff347816 */ /* 0x000fe20000000034 */
[----:B------:R-:W-:Y:S01]  /*0b80*/  @!P3 IMAD.X R35, R15, 0x1, R38, P4 ;  /* 0x000000010f23b824 */ /* 0x000fe200020e0626 */
[----:B--2---:R0:W-:Y:S04]  /*0b90*/  STS.U16 [R39], R40 ;  /* 0x0000002827007388 */ /* 0x0041e80000000400 */
[----:B-1-3--:R1:W-:Y:S04]  /*0ba0*/  STS.U16 [R39+0x40], R42 ;  /* 0x0000402a27007388 */ /* 0x00a3e80000000400 */
[----:B----4-:R-:W-:Y:S04]  /*0bb0*/  STS.U16 [R39+0x80], R44 ;  /* 0x0000802c27007388 */ /* 0x010fe80000000400 */
[----:B------:R2:W-:Y:S01]  /*0bc0*/  STS.U16 [R39+0xc0], R46 ;  /* 0x0000c02e27007388 */ /* 0x0005e20000000400 */
[----:B------:R-:W-:-:S06]  /*0bd0*/  NOP ;  /* 0x0000000000007918 */ /* 0x000fcc0000000000 */
[----:B------:R-:W-:Y:S04]  /*0be0*/  LDS.64 R54, [R21.X8] ;  /* 0x0000000015367984 */ /* 0x000fe80000008a00 */
[----:B------:R-:W-:Y:S01]  /*0bf0*/  BAR.SYNC.DEFER_BLOCKING 0x0 ;  /* 0x0000000000007b1d */ /* 0x000fe20000010000 */
[CC--:B0-----:R-:W-:Y:S02]  /*0c00*/  @!P2 IADD3 R40, P5, R14.reuse, R37.reuse, RZ ;  /* 0x000000250e28a210 */ /* 0x0c1fe40007fbe0ff */
[----:B-1----:R-:W-:Y:S02]  /*0c10*/  @!P1 IADD3 R42, P6, R14, R37, RZ ;  /* 0x000000250e2a9210 */ /* 0x002fe40007fde0ff */
[----:B--2---:R-:W-:Y:S02]  /*0c20*/  PRMT R46, RZ, 0x7610, R46 ;  /* 0x00007610ff2e7816 */ /* 0x004fe4000000002e */
[----:B------:R-:W-:-:S02]  /*0c30*/  @!P2 IADD3.X R41, R15, R38, RZ, P5, !PT ;  /* 0x000000260f29a210 */ /* 0x000fc40002ffe4ff */
[----:B------:R-:W-:Y:S01]  /*0c40*/  @!P1 IADD3.X R43, R15, R38, RZ, P6, !PT ;  /* 0x000000260f2b9210 */ /* 0x000fe200037fe4ff */
[----:B------:R-:W2:Y:S04]  /*0c50*/  @!P0 LDG.E.U16 R48, [R32.64] ;  /* 0x0000000420308981 */ /* 0x000ea8000c1e1500 */
[----:B------:R-:W3:Y:S04]  /*0c60*/  @!P3 LDG.E.U16 R46, [R34.64+0x40] ;  /* 0x00004004222eb981 */ /* 0x000ee8000c1e1500 */
[----:B------:R-:W4:Y:S04]  /*0c70*/  @!P2 LDG.E.U16 R50, [R40.64+0x80] ;  /* 0x000080042832a981 */ /* 0x000f28000c1e1500 */
[----:B------:R-:W4:Y:S01]  /*0c80*/  @!P1 LDG.E.U16 R52, [R42.64+0xc0] ;  /* 0x0000c0042a349981 */ /* 0x000f22000c1e1500 */
[----:B------:R-:W-:-:S02]  /*0c90*/  IADD3 R44, P4, R16, R37, RZ ;  /* 0x00000025102c7210 */ /* 0x000fc40007f9e0ff */
[----:B------:R-:W-:Y:S02]  /*0ca0*/  PRMT R70, RZ, 0x7610, R70 ;  /* 0x00007610ff467816 */ /* 0x000fe40000000046 */
[----:B------:R-:W-:Y:S01]  /*0cb0*/  PRMT R72, RZ, 0x7610, R72 ;  /* 0x00007610ff487816 */ /* 0x000fe20000000048 */
[----:B------:R-:W-:Y:S01]  /*0cc0*/  IMAD.X R45, R17, 0x1, R38, P4 ;  /* 0x00000001112d7824 */ /* 0x000fe200020e0626 */
[----:B------:R-:W-:Y:S02]  /*0cd0*/  PRMT R74, RZ, 0x7610, R74 ;  /* 0x00007610ff4a7816 */ /* 0x000fe4000000004a */
[----:B------:R-:W-:Y:S01]  /*0ce0*/  PRMT R76, RZ, 0x7610, R76 ;  /* 0x00007610ff4c7816 */ /* 0x000fe2000000004c */
[----:B--2---:R-:W-:Y:S04]  /*0cf0*/  STS.U16 [R39], R48 ;  /* 0x0000003027007388 */ /* 0x004fe80000000400 */
[----:B---3--:R-:W-:Y:S04]  /*0d00*/  STS.U16 [R39+0x40], R46 ;  /* 0x0000402e27007388 */ /* 0x008fe80000000400 */
[----:B----4-:R0:W-:Y:S04]  /*0d10*/  STS.U16 [R39+0x80], R50 ;  /* 0x0000803227007388 */ /* 0x0101e80000000400 */
[----:B------:R-:W-:Y:S01]  /*0d20*/  STS.U16 [R39+0xc0], R52 ;  /* 0x0000c03427007388 */ /* 0x000fe20000000400 */
[----:B------:R-:W-:-:S06]  /*0d30*/  NOP ;  /* 0x0000000000007918 */ /* 0x000fcc0000000000 */
[----:B------:R-:W1:Y:S04]  /*0d40*/  LDS.64 R34, [R21.X8] ;  /* 0x0000000015227984 */ /* 0x000e680000008a00 */
[----:B------:R-:W-:Y:S06]  /*0d50*/  BAR.SYNC.DEFER_BLOCKING 0x0 ;  /* 0x0000000000007b1d */ /* 0x000fec0000010000 */
[----:B------:R2:W3:Y:S04]  /*0d60*/  @!P0 LDG.E.U16 R70, [R44.64] ;  /* 0x000000042c468981 */ /* 0x0004e8000c1e1500 */
[----:B------:R2:W4:Y:S04]  /*0d70*/  @!P3 LDG.E.U16 R72, [R44.64+0x40] ;  /* 0x000040042c48b981 */ /* 0x000528000c1e1500 */
[----:B------:R2:W4:Y:S04]  /*0d80*/  @!P2 LDG.E.U16 R74, [R44.64+0x80] ;  /* 0x000080042c4aa981 */ /* 0x000528000c1e1500 */
[----:B------:R2:W4:Y:S01]  /*0d90*/  @!P1 LDG.E.U16 R76, [R44.64+0xc0] ;  /* 0x0000c0042c4c9981 */ /* 0x000522000c1e1500 */
[-C--:B------:R-:W-:Y:S01]  /*0da0*/  ISETP.GE.AND P2, PT, R58, R93.reuse, PT ;  /* 0x0000005d3a00720c */ /* 0x080fe20003f46270 */
[----:B------:R-:W-:Y:S01]  /*0db0*/  IMAD R40, R6, c[0x0][0x1f0], RZ ;  /* 0x00007c0006287a24 */ /* 0x000fe200078e02ff */
[----:B------:R-:W-:Y:S01]  /*0dc0*/  SHF.R.S32.HI R57, RZ, 0x1f, R56 ;  /* 0x0000001fff397819 */ /* 0x000fe20000011438 */
[----:B------:R-:W-:Y:S01]  /*0dd0*/  IMAD.WIDE.U32 R32, R5, c[0x0][0x1f0], RZ ;  /* 0x00007c0005207a25 */ /* 0x000fe200078e00ff */
[----:B------:R-:W-:Y:S01]  /*0de0*/  IADD3 R47, P1, R37, c[0x0][0x268], RZ ;  /* 0x00009a00252f7a10 */ /* 0x000fe20007f3e0ff */
[----:B------:R-:W-:Y:S01]  /*0df0*/  BSSY B0, `(.L_x_8097) ;  /* 0x000004a000007945 */ /* 0x000fe20003800000 */
[-C--:B------:R-:W-:Y:S01]  /*0e00*/  ISETP.GE.AND P4, PT, R29, R93.reuse, PT ;  /* 0x0000005d1d00720c */ /* 0x080fe20003f86270 */
[----:B------:R-:W-:Y:S01]  /*0e10*/  IMAD R43, R5, c[0x0][0x1f4], R40 ;  /* 0x00007d00052b7a24 */ /* 0x000fe200078e0228 */
[----:B------:R-:W-:-:S02]  /*0e20*/  ISETP.GE.AND P5, PT, R30, R93, PT ;  /* 0x0000005d1e00720c */ /* 0x000fc40003fa6270 */
[----:B--2---:R-:W-:Y:S02]  /*0e30*/  MOV R45, c[0x0][0x174] ;  /* 0x00005d00002d7a02 */ /* 0x004fe40000000f00 */
[----:B------:R-:W-:Y:S01]  /*0e40*/  IADD3 R33, R33, R43, RZ ;  /* 0x0000002b21217210 */ /* 0x000fe20007ffe0ff */
[----:B------:R-:W-:-:S04]  /*0e50*/  @!P2 IMAD.WIDE.U32 R40, R5, c[0x0][0x1f0], R56 ;  /* 0x00007c000528aa25 */ /* 0x000fc800078e0038 */
[----:B------:R-:W-:Y:S01]  /*0e60*/  @!P2 IMAD.MOV.U32 R42, RZ, RZ, R40 ;  /* 0x000000ffff2aa224 */ /* 0x000fe200078e0028 */
[----:B------:R-:W-:Y:S01]  /*0e70*/  @!P2 IADD3 R43, R43, R41, RZ ;  /* 0x000000292b2ba210 */ /* 0x000fe20007ffe0ff */
[----:B------:R-:W-:Y:S01]  /*0e80*/  IMAD R41, R3, c[0x0][0x1f8], RZ ;  /* 0x00007e0003297a24 */ /* 0x000fe200078e02ff */
[----:B------:R-:W-:Y:S01]  /*0e90*/  LEA R40, R45, R22, 0x7 ;  /* 0x000000162d287211 */ /* 0x000fe200078e38ff */
[----:B------:R-:W-:-:S04]  /*0ea0*/  IMAD.WIDE.U32 R44, R0, c[0x0][0x1f8], R32 ;  /* 0x00007e00002c7a25 */ /* 0x000fc800078e0020 */
[----:B------:R-:W-:Y:S01]  /*0eb0*/  @!P2 IMAD.WIDE.U32 R42, R0, c[0x0][0x1f8], R42 ;  /* 0x00007e00002aaa25 */ /* 0x000fe200078e002a */
[----:B------:R-:W-:-:S03]  /*0ec0*/  IADD3 R44, P3, R40, R44, RZ ;  /* 0x0000002c282c7210 */ /* 0x000fc60007f7e0ff */
[----:B------:R-:W-:Y:S01]  /*0ed0*/  IMAD R51, R0, c[0x0][0x1fc], R41 ;  /* 0x00007f0000337a24 */ /* 0x000fe200078e0229 */
[----:B------:R-:W-:Y:S02]  /*0ee0*/  @!P2 IADD3 R49, P0, R58, R42, RZ ;  /* 0x0000002a3a31a210 */ /* 0x000fe40007f1e0ff */
[----:B------:R-:W-:Y:S02]  /*0ef0*/  SHF.R.S32.HI R41, RZ, 0x1f, R40 ;  /* 0x0000001fff297819 */ /* 0x000fe40000011428 */
[----:B0-----:R-:W-:Y:S02]  /*0f00*/  @!P2 IADD3.X R50, R59, R43, R51, P0, !PT ;  /* 0x0000002b3b32a210 */ /* 0x001fe400007fe433 */
[----:B------:R-:W-:Y:S02]  /*0f10*/  IADD3.X R42, R38, c[0x0][0x26c], RZ, P1, !PT ;  /* 0x00009b00262a7a10 */ /* 0x000fe40000ffe4ff */
[----:B------:R-:W-:Y:S02]  /*0f20*/  IADD3.X R45, R41, R51, R45, P3, !PT ;  /* 0x00000033292d7210 */ /* 0x000fe40001ffe42d */
[----:B------:R-:W-:-:S02]  /*0f30*/  LEA R46, P1, R44, R47, 0x1 ;  /* 0x0000002f2c2e7211 */ /* 0x000fc400078208ff */
[--C-:B-1----:R-:W-:Y:S02]  /*0f40*/  PRMT R43, RZ, 0x5410, R34.reuse ;  /* 0x00005410ff2b7816 */ /* 0x102fe40000000022 */
[----:B------:R-:W-:Y:S02]  /*0f50*/  LEA.HI.X R47, R44, R42, R45, 0x1, P1 ;  /* 0x0000002a2c2f7211 */ /* 0x000fe400008f0c2d */
[----:B------:R-:W-:Y:S01]  /*0f60*/  PRMT R45, RZ, 0x7610, R34 ;  /* 0x00007610ff2d7816 */ /* 0x000fe20000000022 */
[--C-:B-----5:R-:W-:Y:S01]  /*0f70*/  FADD.FTZ R42, R43, R4.reuse ;  /* 0x000000042b2a7221 */ /* 0x120fe20000010000 */
[--C-:B------:R-:W-:Y:S02]  /*0f80*/  PRMT R51, RZ, 0x5410, R35.reuse ;  /* 0x00005410ff337816 */ /* 0x100fe40000000023 */
[----:B------:R-:W-:Y:S01]  /*0f90*/  @!P2 LEA R48, P0, R49, c[0x0][0x268], 0x1 ;  /* 0x00009a003130aa11 */ /* 0x000fe200078008ff */
[--C-:B------:R-:W-:Y:S01]  /*0fa0*/  FADD.FTZ R43, R45, R4.reuse ;  /* 0x000000042d2b7221 */ /* 0x100fe20000010000 */
[----:B------:R-:W-:Y:S01]  /*0fb0*/  FSETP.GTU.FTZ.AND P6, PT, R42, 20, PT ;  /* 0x41a000002a00780b */ /* 0x000fe20003fdc000 */
[----:B------:R-:W-:Y:S01]  /*0fc0*/  FADD.FTZ R44, R51, R4 ;  /* 0x00000004332c7221 */ /* 0x000fe20000010000 */
[----:B------:R-:W-:-:S02]  /*0fd0*/  PRMT R35, RZ, 0x7610, R35 ;  /* 0x00007610ff237816 */ /* 0x000fc40000000023 */
[----:B------:R-:W-:Y:S02]  /*0fe0*/  @!P2 LEA.HI.X R49, R49, c[0x0][0x26c], R50, 0x1, P0 ;  /* 0x00009b003131aa11 */ /* 0x000fe400000f0c32 */
[----:B------:R-:W-:Y:S01]  /*0ff0*/  ISETP.GE.AND P3, PT, R28, R93, PT ;  /* 0x0000005d1c00720c */ /* 0x000fe20003f66270 */
[----:B------:R-:W-:Y:S01]  /*1000*/  FADD.FTZ R45, R35, R4 ;  /* 0x00000004232d7221 */ /* 0x000fe20000010000 */
[----:B------:R-:W-:Y:S02]  /*1010*/  FSETP.GTU.FTZ.AND P1, PT, R43, 20, PT ;  /* 0x41a000002b00780b */ /* 0x000fe40003f3c000 */
[----:B------:R-:W-:Y:S01]  /*1020*/  FSETP.GTU.FTZ.AND P0, PT, R44, 20, PT ;  /* 0x41a000002c00780b */ /* 0x000fe20003f1c000 */
[----:B---3--:R0:W-:Y:S04]  /*1030*/  STS.U16 [R39], R70 ;  /* 0x0000004627007388 */ /* 0x0081e80000000400 */
[----:B----4-:R0:W-:Y:S04]  /*1040*/  STS.U16 [R39+0x40], R72 ;  /* 0x0000404827007388 */ /* 0x0101e80000000400 */
[----:B------:R0:W-:Y:S04]  /*1050*/  STS.U16 [R39+0x80], R74 ;  /* 0x0000804a27007388 */ /* 0x0001e80000000400 */
[----:B------:R0:W-:Y:S01]  /*1060*/  STS.U16 [R39+0xc0], R76 ;  /* 0x0000c04c27007388 */ /* 0x0001e20000000400 */
[----:B------:R-:W-:-:S06]  /*1070*/  NOP ;  /* 0x0000000000007918 */ /* 0x000fcc0000000000 */
[----:B------:R0:W1:Y:S01]  /*1080*/  LDS.64 R32, [R21.X8] ;  /* 0x0000000015207984 */ /* 0x0000620000008a00 */
[----:B------:R-:W-:Y:S05]  /*1090*/  @P6 BRA `(.L_x_8098) ;  /* 0x000001f000006947 */ /* 0x000fea0003800000 */
[----:B------:R-:W-:Y:S01]  /*10a0*/  FMUL.FTZ R42, R42, 1.4426950216293334961 ;  /* 0x3fb8aa3b2a2a7820 */ /* 0x000fe20000410000 */
[----:B------:R-:W-:Y:S01]  /*10b0*/  HFMA2.MMA R52, -RZ, RZ, 1.3056640625, -1.8671875 ;  /* 0x3d39bf78ff347435 */ /* 0x000fe200000001ff */
[----:B------:R-:W-:Y:S02]  /*10c0*/  IMAD.MOV.U32 R51, RZ, RZ, 0x3e800000 ;  /* 0x3e800000ff337424 */ /* 0x000fe400078e00ff */
        /* <DEDUP_REMOVED lines=28> */
.L_x_8098:
[----:B------:R-:W-:Y:S05]  /*1290*/  BSYNC B0 ;  /* 0x0000000000007941 */ /* 0x000fea0003800000 */
.L_x_8097:
[----:B------:R-:W-:Y:S01]  /*12a0*/  BSSY B0, `(.L_x_8099) ;  /* 0x0000026000007945 */ /* 0x000fe20003800000 */
[----:B------:R-:W-:Y:S02]  /*12b0*/  FSETP.GTU.FTZ.AND P6, PT, R45, 20, PT ;  /* 0x41a000002d00780b */ /* 0x000fe40003fdc000 */
[----:B------:R-:W-:Y:S02]  /*12c0*/  PRMT R34, RZ, 0x7610, R34 ;  /* 0x00007610ff227816 */ /* 0x000fe40000000022 */
[----:B------:R-:W-:Y:S02]  /*12d0*/  PRMT R50, RZ, 0x7610, R50 ;  /* 0x00007610ff327816 */ /* 0x000fe40000000032 */
[----:B------:R-:W-:Y:S02]  /*12e0*/  PRMT R52, RZ, 0x7610, R52 ;  /* 0x00007610ff347816 */ /* 0x000fe40000000034 */
[----:B0-----:R-:W-:Y:S01]  /*12f0*/  PRMT R70, RZ, 0x7610, R70 ;  /* 0x00007610ff467816 */ /* 0x001fe20000000046 */
        /* <DEDUP_REMOVED lines=32> */
.L_x_8100:
[----:B------:R-:W-:Y:S05]  /*1500*/  BSYNC B0 ;  /* 0x0000000000007941 */ /* 0x000fea0003800000 */
.L_x_8099:
        /* <DEDUP_REMOVED lines=33> */
.L_x_8102:
[----:B------:R-:W-:Y:S05]  /*1720*/  BSYNC B0 ;  /* 0x0000000000007941 */ /* 0x000fea0003800000 */
.L_x_8101:
        /* <DEDUP_REMOVED lines=33> */
.L_x_8104:
[----:B------:R-:W-:Y:S05]  /*1940*/  BSYNC B0 ;  /* 0x0000000000007941 */ /* 0x000fea0003800000 */
.L_x_8103:
[----:B------:R-:W-:Y:S06]  /*1950*/  BAR.SYNC.DEFER_BLOCKING 0x0 ;  /* 0x0000000000007b1d */ /* 0x000fec0000010000 */
[----:B------:R0:W2:Y:S04]  /*1960*/  @!P2 LDG.E.U16 R34, [R48.64] ;  /* 0x000000043022a981 */ /* 0x0000a8000c1e1500 */
[----:B------:R3:W4:Y:S04]  /*1970*/  @!P3 LDG.E.U16 R50, [R46.64+-0xc0] ;  /* 0xffff40042e32b981 */ /* 0x000728000c1e1500 */
[----:B------:R3:W5:Y:S04]  /*1980*/  @!P4 LDG.E.U16 R52, [R46.64+-0x80] ;  /* 0xffff80042e34c981 */ /* 0x000768000c1e1500 */
[----:B------:R3:W5:Y:S01]  /*1990*/  @!P5 LDG.E.U16 R70, [R46.64+-0x40] ;  /* 0xffffc0042e46d981 */ /* 0x000762000c1e1500 */
[----:B------:R-:W-:Y:S01]  /*19a0*/  IMAD R74, R6, c[0x0][0x200], RZ ;  /* 0x00008000064a7a24 */ /* 0x000fe200078e02ff */
[----:B------:R-:W-:Y:S01]  /*19b0*/  @!P2 MOV R75, R57 ;  /* 0x00000039004ba202 */ /* 0x000fe20000000f00 */
[----:B------:R-:W-:Y:S01]  /*19c0*/  IMAD.WIDE.U32 R72, R5, c[0x0][0x200], RZ ;  /* 0x0000800005487a25 */ /* 0x000fe200078e00ff */
[----:B------:R-:W-:-:S03]  /*19d0*/  PRMT R76, RZ, 0x7610, R76 ;  /* 0x00007610ff4c7816 */ /* 0x000fc6000000004c */
[----:B------:R-:W-:Y:S01]  /*19e0*/  IMAD R35, R5, c[0x0][0x204], R74 ;  /* 0x0000810005237a24 */ /* 0x000fe200078e024a */
[----:B------:R-:W-:-:S03]  /*19f0*/  @!P2 MOV R74, R56 ;  /* 0x00000038004aa202 */ /* 0x000fc60000000f00 */
[----:B------:R-:W-:Y:S02]  /*1a00*/  IMAD.IADD R73, R73, 0x1, R35 ;  /* 0x0000000149497824 */ /* 0x000fe400078e0223 */
[----:B------:R-:W-:-:S04]  /*1a10*/  @!P2 IMAD.WIDE.U32 R74, R5, c[0x0][0x200], R74 ;  /* 0x00008000054aaa25 */ /* 0x000fc800078e004a */
[----:B---3--:R-:W-:Y:S01]  /*1a20*/  IMAD.WIDE.U32 R46, R0, c[0x0][0x208], R72 ;  /* 0x00008200002e7a25 */ /* 0x008fe200078e0048 */
[----:B------:R-:W-:-:S03]  /*1a30*/  @!P2 IADD3 R75, R35, R75, RZ ;  /* 0x0000004b234ba210 */ /* 0x000fc60007ffe0ff */
[----:B------:R-:W-:Y:S02]  /*1a40*/  IMAD R35, R3, c[0x0][0x208], RZ ;  /* 0x0000820003237a24 */ /* 0x000fe400078e02ff */
[----:B0-----:R-:W-:-:S04]  /*1a50*/  @!P2 IMAD.WIDE.U32 R48, R0, c[0x0][0x208], R74 ;  /* 0x000082000030aa25 */ /* 0x001fc800078e004a */
[----:B------:R-:W-:Y:S01]  /*1a60*/  IMAD R53, R0, c[0x0][0x20c], R35 ;  /* 0x0000830000357a24 */ /* 0x000fe200078e0223 */
[----:B------:R-:W-:Y:S02]  /*1a70*/  IADD3 R35, P6, R40, R46, RZ ;  /* 0x0000002e28237210 */ /* 0x000fe40007fde0ff */
[----:B------:R-:W-:Y:S02]  /*1a80*/  @!P2 IADD3 R51, P0, R58, R48, RZ ;  /* 0x000000303a33a210 */ /* 0x000fe40007f1e0ff */
[----:B------:R-:W-:Y:S02]  /*1a90*/  IADD3 R48, P1, R37, c[0x0][0x258], RZ ;  /* 0x0000960025307a10 */ /* 0x000fe40007f3e0ff */
[----:B------:R-:W-:Y:S02]  /*1aa0*/  IADD3.X R46, R41, R53, R47, P6, !PT ;  /* 0x00000035292e7210 */ /* 0x000fe400037fe42f */
[----:B------:R-:W-:Y:S02]  /*1ab0*/  IADD3.X R47, R38, c[0x0][0x25c], RZ, P1, !PT ;  /* 0x00009700262f7a10 */ /* 0x000fe40000ffe4ff */
[----:B------:R-:W-:-:S02]  /*1ac0*/  LEA R48, P1, R35, R48, 0x1 ;  /* 0x0000003023307211 */ /* 0x000fc400078208ff */
[----:B------:R-:W-:Y:S02]  /*1ad0*/  @!P2 IADD3.X R74, R59, R49, R53, P0, !PT ;  /* 0x000000313b4aa210 */ /* 0x000fe400007fe435 */
[----:B------:R-:W-:Y:S02]  /*1ae0*/  LEA.HI.X R49, R35, R47, R46, 0x1, P1 ;  /* 0x0000002f23317211 */ /* 0x000fe400008f0c2e */
[C---:B------:R-:W-:Y:S02]  /*1af0*/  @!P2 LEA R72, P0, R51.reuse, c[0x0][0x258], 0x1 ;  /* 0x000096003348aa11 */ /* 0x040fe400078008ff */
[----:B------:R-:W-:Y:S02]  /*1b00*/  PRMT R78, RZ, 0x7610, R78 ;  /* 0x00007610ff4e7816 */ /* 0x000fe4000000004e */
[--C-:B------:R-:W-:Y:S02]  /*1b10*/  @!P2 LEA.HI.X R73, R51, c[0x0][0x25c], R74.reuse, 0x1, P0 ;  /* 0x000097003349aa11 */ /* 0x100fe400000f0c4a */
[----:B------:R-:W-:-:S02]  /*1b20*/  PRMT R74, RZ, 0x7610, R74 ;  /* 0x00007610ff4a7816 */ /* 0x000fc4000000004a */
[----:B------:R-:W-:Y:S01]  /*1b30*/  PRMT R80, RZ, 0x7610, R80 ;  /* 0x00007610ff507816 */ /* 0x000fe20000000050 */
[----:B--2---:R-:W-:Y:S04]  /*1b40*/  STS.U16 [R39], R34 ;  /* 0x0000002227007388 */ /* 0x004fe80000000400 */
[----:B----4-:R-:W-:Y:S04]  /*1b50*/  STS.U16 [R39+0x40], R50 ;  /* 0x0000403227007388 */ /* 0x010fe80000000400 */
[----:B-----5:R-:W-:Y:S04]  /*1b60*/  STS.U16 [R39+0x80], R52 ;  /* 0x0000803427007388 */ /* 0x020fe80000000400 */
[----:B------:R-:W-:Y:S01]  /*1b70*/  STS.U16 [R39+0xc0], R70 ;  /* 0x0000c04627007388 */ /* 0x000fe20000000400 */
[----:B------:R-:W-:-:S06]  /*1b80*/  NOP ;  /* 0x0000000000007918 */ /* 0x000fcc0000000000 */
[----:B------:R-:W0:Y:S04]  /*1b90*/  LDS.64 R46, [R21.X8] ;  /* 0x00000000152e7984 */ /* 0x000e280000008a00 */
[----:B------:R-:W-:Y:S06]  /*1ba0*/  BAR.SYNC.DEFER_BLOCKING 0x0 ;  /* 0x0000000000007b1d */ /* 0x000fec0000010000 */
[----:B------:R-:W2:Y:S04]  /*1bb0*/  @!P2 LDG.E.U16 R74, [R72.64] ;  /* 0x00000004484aa981 */ /* 0x000ea8000c1e1500 */
[----:B------:R0:W3:Y:S04]  /*1bc0*/  @!P3 LDG.E.U16 R76, [R48.64+-0xc0] ;  /* 0xffff4004304cb981 */ /* 0x0000e8000c1e1500 */
[----:B------:R0:W4:Y:S04]  /*1bd0*/  @!P4 LDG.E.U16 R78, [R48.64+-0x80] ;  /* 0xffff8004304ec981 */ /* 0x000128000c1e1500 */
[----:B------:R0:W5:Y:S01]  /*1be0*/  @!P5 LDG.E.U16 R80, [R48.64+-0x40] ;  /* 0xffffc0043050d981 */ /* 0x000162000c1e1500 */
[----:B-1----:R-:W-:Y:S01]  /*1bf0*/  PRMT R79, RZ, 0x5410, R32 ;  /* 0x00005410ff4f7816 */ /* 0x002fe20000000020 */
[----:B------:R-:W-:Y:S01]  /*1c00*/  BSSY B0, `(.L_x_8105) ;  /* 0x0000060000007945 */ /* 0x000fe20003800000 */
[----:B------:R-:W-:-:S02]  /*1c10*/  PRMT R75, RZ, 0x5410, R33 ;  /* 0x00005410ff4b7816 */ /* 0x000fc40000000021 */
[----:B------:R-:W-:Y:S02]  /*1c20*/  ISETP.NE.AND P1, PT, R12, RZ, PT ;  /* 0x000000ff0c00720c */ /* 0x000fe40003f25270 */
[--C-:B0-----:R-:W-:Y:S02]  /*1c30*/  PRMT R48, RZ, 0x5410, R46.reuse ;  /* 0x00005410ff307816 */ /* 0x101fe4000000002e */
[----:B------:R-:W-:-:S03]  /*1c40*/  PRMT R49, RZ, 0x7610, R46 ;  /* 0x00007610ff317816 */ /* 0x000fc6000000002e */
[----:B------:R-:W-:Y:S02]  /*1c50*/  FMUL.FTZ R50, R48, -1.4426950216293334961 ;  /* 0xbfb8aa3b30327820 */ /* 0x000fe40000410000 */
[----:B------:R-:W-:Y:S02]  /*1c60*/  FMUL.FTZ R46, R49, -1.4426950216293334961 ;  /* 0xbfb8aa3b312e7820 */ /* 0x000fe40000410000 */
[----:B------:R0:W1:Y:S08]  /*1c70*/  MUFU.EX2 R52, R50 ;  /* 0x0000003200347308 */ /* 0x0000700000000800 */
[----:B------:R-:W-:Y:S01]  /*1c80*/  MUFU.EX2 R46, R46 ;  /* 0x0000002e002e7308 */ /* 0x000fe20000000800 */
[----:B0-----:R-:W-:-:S05]  /*1c90*/  PRMT R50, RZ, 0x5410, R47 ;  /* 0x00005410ff327816 */ /* 0x001fca000000002f */
[----:B------:R-:W-:Y:S02]  /*1ca0*/  FMUL.FTZ R51, R50, -1.4426950216293334961 ;  /* 0xbfb8aa3b32337820 */ /* 0x000fe40000410000 */
[----:B-1----:R-:W-:Y:S02]  /*1cb0*/  FADD.FTZ R52, R52, 1 ;  /* 0x3f80000034347421 */ /* 0x002fe40000010000 */
[----:B------:R0:W1:Y:S08]  /*1cc0*/  MUFU.EX2 R53, R51 ;  /* 0x0000003300357308 */ /* 0x0000700000000800 */
[----:B------:R-:W2:Y:S01]  /*1cd0*/  MUFU.RCP R71, R52 ;  /* 0x0000003400477308 */ /* 0x000ea20000001000 */
[----:B0-----:R-:W-:-:S05]  /*1ce0*/  PRMT R51, RZ, 0x7610, R47 ;  /* 0x00007610ff337816 */ /* 0x001fca000000002f */
[----:B------:R-:W-:Y:S02]  /*1cf0*/  FMUL.FTZ R47, R51, -1.4426950216293334961 ;  /* 0xbfb8aa3b332f7820 */ /* 0x000fe40000410000 */
[----:B-1----:R-:W-:-:S04]  /*1d00*/  FADD.FTZ R53, R53, 1 ;  /* 0x3f80000035357421 */ /* 0x002fc80000010000 */
[----:B------:R-:W0:Y:S08]  /*1d10*/  MUFU.EX2 R47, R47 ;  /* 0x0000002f002f7308 */ /* 0x000e300000000800 */
[----:B------:R-:W-:Y:S01]  /*1d20*/  MUFU.RCP R81, R53 ;  /* 0x0000003500517308 */ /* 0x000fe20000001000 */
[----:B--2---:R1:W-:Y:S04]  /*1d30*/  STS.U16 [R39], R74 ;  /* 0x0000004a27007388 */ /* 0x0043e80000000400 */
[----:B---3--:R2:W-:Y:S04]  /*1d40*/  STS.U16 [R39+0x40], R76 ;  /* 0x0000404c27007388 */ /* 0x0085e80000000400 */
[----:B----4-:R3:W-:Y:S01]  /*1d50*/  STS.U16 [R39+0x80], R78 ;  /* 0x0000804e27007388 */ /* 0x0107e20000000400 */
[----:B-1----:R-:W-:Y:S01]  /*1d60*/  PRMT R74, RZ, 0x7610, R33 ;  /* 0x00007610ff4a7816 */ /* 0x002fe20000000021 */
[----:B------:R-:W-:-:S02]  /*1d70*/  FADD.FTZ R33, -R71, 1 ;  /* 0x3f80000047217421 */ /* 0x000fc40000010100 */
[----:B-----5:R0:W-:Y:S01]  /*1d80*/  STS.U16 [R39+0xc0], R80 ;  /* 0x0000c05027007388 */ /* 0x0201e20000000400 */
[----:B------:R-:W-:-:S06]  /*1d90*/  NOP ;  /* 0x0000000000007918 */ /* 0x000fcc0000000000 */
[----:B------:R-:W1:Y:S01]  /*1da0*/  LDS.64 R34, [R21.X8] ;  /* 0x0000000015227984 */ /* 0x000e620000008a00 */
[----:B--2---:R-:W-:Y:S01]  /*1db0*/  FADD.FTZ R76, R46, 1 ;  /* 0x3f8000002e4c7421 */ /* 0x004fe20000010000 */
[----:B---3--:R-:W-:Y:S01]  /*1dc0*/  PRMT R78, RZ, 0x7610, R32 ;  /* 0x00007610ff4e7816 */ /* 0x008fe20000000020 */
[----:B0-----:R-:W-:Y:S02]  /*1dd0*/  FADD.FTZ R80, R47, 1 ;  /* 0x3f8000002f507421 */ /* 0x001fe40000010000 */
[----:B------:R-:W-:Y:S02]  /*1de0*/  FFMA.FTZ R33, R48, R33, 1 ;  /* 0x3f80000030217423 */ /* 0x000fe40000010021 */
[----:B------:R-:W0:Y:S08]  /*1df0*/  MUFU.RCP R76, R76 ;  /* 0x0000004c004c7308 */ /* 0x000e300000001000 */
[----:B------:R-:W2:Y:S01]  /*1e00*/  MUFU.RCP R80, R80 ;  /* 0x0000005000507308 */ /* 0x000ea20000001000 */
[----:B0-----:R-:W-:-:S02]  /*1e10*/  FADD.FTZ R32, -R76, 1 ;  /* 0x3f8000004c207421 */ /* 0x001fc40000010100 */
[----:B--2---:R-:W-:-:S04]  /*1e20*/  FADD.FTZ R46, -R80, 1 ;  /* 0x3f800000502e7421 */ /* 0x004fc80000010100 */
[----:B------:R-:W-:Y:S01]  /*1e30*/  FFMA.FTZ R52, R51, R46, 1 ;  /* 0x3f80000033347423 */ /* 0x000fe2000001002e */
[--C-:B-1----:R-:W-:Y:S02]  /*1e40*/  PRMT R70, RZ, 0x5410, R34.reuse ;  /* 0x00005410ff467816 */ /* 0x102fe40000000022 */
[--C-:B------:R-:W-:Y:S02]  /*1e50*/  PRMT R72, RZ, 0x5410, R35.reuse ;  /* 0x00005410ff487816 */ /* 0x100fe40000000023 */
[----:B------:R-:W-:Y:S01]  /*1e60*/  PRMT R77, RZ, 0x7610, R35 ;  /* 0x00007610ff4d7816 */ /* 0x000fe20000000023 */
[----:B------:R-:W-:Y:S01]  /*1e70*/  FADD.FTZ R35, -R81, 1 ;  /* 0x3f80000051237421 */ /* 0x000fe20000010100 */
[----:B------:R-:W-:Y:S01]  /*1e80*/  PRMT R73, RZ, 0x7610, R34 ;  /* 0x00007610ff497816 */ /* 0x000fe20000000022 */
[----:B------:R-:W-:Y:S02]  /*1e90*/  FFMA.FTZ R34, R49, R32, 1 ;  /* 0x3f80000031227423 */ /* 0x000fe40000010020 */
        /* <DEDUP_REMOVED lines=14> */
[----:B------:R-:W-:-:S02]  /*1f80*/  IMAD R46, R6, c[0x0][0x2e8], RZ ;  /* 0x0000ba00062e7a24 */ /* 0x000fc400078e02ff */
[C---:B------:R-:W-:Y:S01]  /*1f90*/  IMAD.WIDE.U32 R34, R5.reuse, c[0x0][0x2e8], RZ ;  /* 0x0000ba0005227a25 */ /* 0x040fe200078e00ff */
[----:B------:R-:W-:Y:S01]  /*1fa0*/  F2FP.BF16.PACK_AB R33, R52, R33 ;  /* 0x000000213421723e */ /* 0x000fe200000010ff */
[----:B------:R-:W-:Y:S02]  /*1fb0*/  BAR.SYNC.DEFER_BLOCKING 0x0 ;  /* 0x0000000000007b1d */ /* 0x000fe40000010000 */
[----:B------:R-:W-:-:S05]  /*1fc0*/  IMAD R91, R5, c[0x0][0x2ec], R46 ;  /* 0x0000bb00055b7a24 */ /* 0x000fca00078e022e */
[----:B------:R-:W-:-:S05]  /*1fd0*/  IADD3 R35, R35, R91, RZ ;  /* 0x0000005b23237210 */ /* 0x000fca0007ffe0ff */
[----:B------:R-:W-:Y:S01]  /*1fe0*/  IMAD.WIDE.U32 R34, R0, c[0x0][0x2f0], R34 ;  /* 0x0000bc0000227a25 */ /* 0x000fe200078e0022 */
[----:B------:R0:W-:Y:S01]  /*1ff0*/  STS.64 [R21.X8], R32 ;  /* 0x0000002015007388 */ /* 0x0001e20000008a00 */
[----:B------:R-:W-:-:S06]  /*2000*/  NOP ;  /* 0x0000000000007918 */ /* 0x000fcc0000000000 */
[----:B------:R-:W-:Y:S04]  /*2010*/  LDS.U16 R83, [R39] ;  /* 0x0000000027537984 */ /* 0x000fe80000000400 */
[----:B------:R-:W-:Y:S01]  /*2020*/  LDS.U16 R85, [R39+0x40] ;  /* 0x0000400027557984 */ /* 0x000fe20000000400 */
[----:B0-----:R-:W-:Y:S01]  /*2030*/  IMAD R33, R3, c[0x0][0x2f0], RZ ;  /* 0x0000bc0003217a24 */ /* 0x001fe200078e02ff */
[----:B------:R-:W-:Y:S02]  /*2040*/  IADD3 R32, P5, R37, c[0x0][0x338], RZ ;  /* 0x0000ce0025207a10 */ /* 0x000fe40007fbe0ff */
[----:B------:R-:W-:Y:S01]  /*2050*/  LDS.U16 R87, [R39+0x80] ;  /* 0x0000800027577984 */ /* 0x000fe20000000400 */
[----:B------:R-:W-:Y:S01]  /*2060*/  IMAD R46, R0, c[0x0][0x2f4], R33 ;  /* 0x0000bd00002e7a24 */ /* 0x000fe200078e0221 */
[----:B------:R-:W-:-:S02]  /*2070*/  IADD3 R33, P0, R40, R34, RZ ;  /* 0x0000002228217210 */ /* 0x000fc40007f1e0ff */
[----:B------:R-:W-:Y:S02]  /*2080*/  LDS.U16 R89, [R39+0xc0] ;  /* 0x0000c00027597984 */ /* 0x000fe40000000400 */
[----:B------:R-:W-:Y:S02]  /*2090*/  IADD3.X R34, R41, R46, R35, P0, !PT ;  /* 0x0000002e29227210 */ /* 0x000fe400007fe423 */
[----:B------:R-:W-:Y:S01]  /*20a0*/  @!P1 STS [0x100], R93 ;  /* 0x0001005dff009388 */ /* 0x000fe20000000800 */
[----:B------:R-:W-:-:S03]  /*20b0*/  IADD3.X R35, R38, c[0x0][0x33c], RZ, P5, !PT ;  /* 0x0000cf0026237a10 */ /* 0x000fc60002ffe4ff */
        /* <DEDUP_REMOVED lines=20> */
.L_x_8106:
[----:B------:R-:W-:Y:S05]  /*2200*/  BSYNC B0 ;  /* 0x0000000000007941 */ /* 0x000fea0003800000 */
.L_x_8105:
[----:B------:R1:W-:Y:S01]  /*2210*/  @!P3 STG.E.U16 [R32.64+-0x80], R87 ;  /* 0xffff80572000b986 */ /* 0x0003e2000c101504 */
[----:B------:R-:W-:Y:S02]  /*2220*/  FMUL.FTZ R48, R48, R71 ;  /* 0x0000004730307220 */ /* 0x000fe40000410000 */
[----:B------:R-:W-:Y:S01]  /*2230*/  FMUL.FTZ R76, R49, R76 ;  /* 0x0000004c314c7220 */ /* 0x000fe20000410000 */
[----:B------:R1:W-:Y:S01]  /*2240*/  @!P2 STG.E.U16 [R32.64+-0xc0], R85 ;  /* 0xffff40552000a986 */ /* 0x0003e2000c101504 */
[----:B------:R-:W-:Y:S02]  /*2250*/  FMUL.FTZ R50, R50, R81 ;  /* 0x0000005132327220 */ /* 0x000fe40000410000 */
[----:B------:R-:W-:Y:S01]  /*2260*/  FMUL.FTZ R80, R51, R80 ;  /* 0x0000005033507220 */ /* 0x000fe20000410000 */
[----:B------:R1:W-:Y:S01]  /*2270*/  @!P0 STG.E.U16 [R32.64+-0x40], R89 ;  /* 0xffffc05920008986 */ /* 0x0003e2000c101504 */
[----:B------:R-:W-:Y:S01]  /*2280*/  ISETP.NE.U32.AND P0, PT, RZ, c[0x0][0x270], PT ;  /* 0x00009c00ff007a0c */ /* 0x000fe20003f05070 */
[----:B0-----:R-:W-:-:S02]  /*2290*/  FMUL.FTZ R46, R79, R48 ;  /* 0x000000304f2e7220 */ /* 0x001fc40000410000 */
[----:B------:R-:W-:Y:S01]  /*22a0*/  FMUL.FTZ R47, R78, R76 ;  /* 0x0000004c4e2f7220 */ /* 0x000fe20000410000 */
[----:B------:R-:W-:Y:S01]  /*22b0*/  ISETP.NE.AND.EX P0, PT, RZ, c[0x0][0x274], PT, P0 ;  /* 0x00009d00ff007a0c */ /* 0x000fe20003f05300 */
[----:B------:R-:W-:Y:S02]  /*22c0*/  FMUL.FTZ R49, R75, R50 ;  /* 0x000000324b317220 */ /* 0x000fe40000410000 */
[----:B------:R-:W-:-:S10]  /*22d0*/  FMUL.FTZ R51, R74, R80 ;  /* 0x000000504a337220 */ /* 0x000fd40000410000 */
        /* <DEDUP_REMOVED lines=10> */
[----:B------:R-:W-:-:S03]  /*2380*/  F2FP.BF16.PACK_AB R71, R77, R50 ;  /* 0x000000324d47723e */ /* 0x000fc600000010ff */
[----:B------:R-:W-:-:S04]  /*2390*/  IMAD R81, R5, c[0x0][0x214], R34 ;  /* 0x0000850005517a24 */ /* 0x000fc800078e0222 */
[----:B------:R-:W-:-:S04]  /*23a0*/  IMAD.IADD R33, R33, 0x1, R81 ;  /* 0x0000000121217824 */ /* 0x000fc800078e0251 */
[----:B------:R-:W-:Y:S01]  /*23b0*/  IMAD.WIDE.U32 R32, R0, c[0x0][0x218], R32 ;  /* 0x0000860000207a25 */ /* 0x000fe200078e0020 */
[----:B------:R0:W-:Y:S01]  /*23c0*/  STS.64 [R21.X8], R70 ;  /* 0x0000004615007388 */ /* 0x0001e20000008a00 */
[----:B------:R-:W-:-:S06]  /*23d0*/  NOP ;  /* 0x0000000000007918 */ /* 0x000fcc0000000000 */
[----:B------:R-:W-:Y:S01]  /*23e0*/  LDS.U16 R73, [R39] ;  /* 0x0000000027497984 */ /* 0x000fe20000000400 */
[----:B------:R-:W-:-:S03]  /*23f0*/  IADD3 R34, P0, R40, R32, RZ ;  /* 0x0000002028227210 */ /* 0x000fc60007f1e0ff */
[----:B------:R-:W-:Y:S01]  /*2400*/  LDS.U16 R75, [R39+0x40] ;  /* 0x00004000274b7984 */ /* 0x000fe20000000400 */
[----:B0-----:R-:W-:-:S03]  /*2410*/  IMAD R71, R3, c[0x0][0x218], RZ ;  /* 0x0000860003477a24 */ /* 0x001fc600078e02ff */
[----:B------:R-:W-:Y:S01]  /*2420*/  LDS.U16 R77, [R39+0x80] ;  /* 0x00008000274d7984 */ /* 0x000fe20000000400 */
[----:B------:R-:W-:Y:S01]  /*2430*/  IMAD R48, R0, c[0x0][0x21c], R71 ;  /* 0x0000870000307a24 */ /* 0x000fe200078e0247 */
[----:B------:R-:W-:Y:S02]  /*2440*/  IADD3 R71, P5, R37, c[0x0][0x270], RZ ;  /* 0x00009c0025477a10 */ /* 0x000fe40007fbe0ff */
[----:B------:R-:W-:Y:S02]  /*2450*/  LDS.U16 R79, [R39+0xc0] ;  /* 0x0000c000274f7984 */ /* 0x000fe40000000400 */
[----:B------:R-:W-:Y:S02]  /*2460*/  IADD3.X R33, R41, R48, R33, P0, !PT ;  /* 0x0000003029217210 */ /* 0x000fe400007fe421 */
[----:B------:R-:W-:Y:S04]  /*2470*/  @!P1 STS [0x100], R93 ;  /* 0x0001005dff009388 */ /* 0x000fe80000000800 */
[----:B------:R-:W-:Y:S06]  /*2480*/  BAR.SYNC.DEFER_BLOCKING 0x0 ;  /* 0x0000000000007b1d */ /* 0x000fec0000010000 */
[----:B------:R-:W0:Y:S02]  /*2490*/  LDS R35, [0x100] ;  /* 0x00010000ff237984 */ /* 0x000e240000000800 */
[----:B0-----:R-:W-:-:S02]  /*24a0*/  ISETP.GE.AND P4, PT, R58, R35, PT ;  /* 0x000000233a00720c */ /* 0x001fc40003f86270 */
[-C--:B------:R-:W-:Y:S02]  /*24b0*/  ISETP.GE.AND P0, PT, R28, R35.reuse, PT ;  /* 0x000000231c00720c */ /* 0x080fe40003f06270 */
[-C--:B------:R-:W-:Y:S02]  /*24c0*/  ISETP.GE.AND P2, PT, R29, R35.reuse, PT ;  /* 0x000000231d00720c */ /* 0x080fe40003f46270 */
[----:B------:R-:W-:Y:S02]  /*24d0*/  ISETP.GE.AND P3, PT, R30, R35, PT ;  /* 0x000000231e00720c */ /* 0x000fe40003f66270 */
[----:B------:R-:W-:Y:S02]  /*24e0*/  IADD3.X R35, R38, c[0x0][0x274], RZ, P5, !PT ;  /* 0x00009d0026237a10 */ /* 0x000fe40002ffe4ff */
[----:B------:R-:W-:-:S04]  /*24f0*/  LEA R32, P5, R34, R71, 0x1 ;  /* 0x0000004722207211 */ /* 0x000fc800078a08ff */
        /* <DEDUP_REMOVED lines=13> */
.L_x_8109:
[----:B------:R-:W-:Y:S05]  /*25d0*/  BSYNC B0 ;  /* 0x0000000000007941 */ /* 0x000fea0003800000 */
.L_x_8108:
[----:B------:R1:W-:Y:S04]  /*25e0*/  @!P0 STG.E.U16 [R32.64+-0xc0], R75 ;  /* 0xffff404b20008986 */ /* 0x0003e8000c101504 */
[----:B------:R1:W-:Y:S04]  /*25f0*/  @!P2 STG.E.U16 [R32.64+-0x80], R77 ;  /* 0xffff804d2000a986 */ /* 0x0003e8000c101504 */
[----:B------:R1:W-:Y:S02]  /*2600*/  @!P3 STG.E.U16 [R32.64+-0x40], R79 ;  /* 0xffffc04f2000b986 */ /* 0x0003e4000c101504 */
.L_x_8107:
[--C-:B-1----:R-:W-:Y:S01]  /*2610*/  PRMT R32, RZ, 0x5410, R54.reuse ;  /* 0x00005410ff207816 */ /* 0x102fe20000000036 */
[----:B------:R-:W-:Y:S01]  /*2620*/  BAR.SYNC.DEFER_BLOCKING 0x0 ;  /* 0x0000000000007b1d */ /* 0x000fe20000010000 */
[----:B------:R-:W-:Y:S01]  /*2630*/  MOV R33, c[0x0][0x16c] ;  /* 0x00005b0000217a02 */ /* 0x000fe20000000f00 */
        /* <DEDUP_REMOVED lines=19> */
[----:B------:R-:W-:Y:S01]  /*2770*/  MOV R33, RZ ;  /* 0x000000ff00217202 */ /* 0x000fe20000000f00 */
[----:B------:R-:W-:Y:S01]  /*2780*/  CS2R R84, SRZ ;  /* 0x0000000000547805 */ /* 0x000fe2000001ff00 */
[----:B------:R-:W-:Y:S01]  /*2790*/  SHF.L.U32 R77, R40, 0x2, RZ ;  /* 0x00000002284d7819 */ /* 0x000fe200000006ff */
[C---:B------:R-:W-:Y:S01]  /*27a0*/  IMAD R35, R5.reuse, c[0x0][0x2bc], R34 ;  /* 0x0000af0005237a24 */ /* 0x040fe200078e0222 */
[----:B------:R-:W-:Y:S01]  /*27b0*/  MOV R89, RZ ;  /* 0x000000ff00597202 */ /* 0x000fe20000000f00 */
[----:B------:R-:W-:Y:S01]  /*27c0*/  IMAD.WIDE.U32 R32, R5, c[0x0][0x2b8], R32 ;  /* 0x0000ae0005207a25 */ /* 0x000fe200078e0020 */
[C---:B------:R-:W-:Y:S02]  /*27d0*/  IADD3 R72, P3, R77.reuse, R24, RZ ;  /* 0x000000184d487210 */ /* 0x040fe40007f7e0ff */
[----:B------:R-:W-:Y:S01]  /*27e0*/  IADD3 R76, P4, R77, R26, RZ ;  /* 0x0000001a4d4c7210 */ /* 0x000fe20007f9e0ff */
[----:B------:R-:W-:Y:S01]  /*27f0*/  IMAD R34, R8, c[0x0][0x2c0], RZ ;  /* 0x0000b00008227a24 */ /* 0x000fe200078e02ff */
[----:B------:R-:W-:Y:S01]  /*2800*/  MOV R80, RZ ;  /* 0x000000ff00507202 */ /* 0x000fe20000000f00 */
[----:B------:R-:W-:Y:S01]  /*2810*/  IMAD.IADD R33, R33, 0x1, R35 ;  /* 0x0000000121217824 */ /* 0x000fe200078e0223 */
[----:B------:R-:W-:Y:S01]  /*2820*/  MOV R82, RZ ;  /* 0x000000ff00527202 */ /* 0x000fe20000000f00 */
[C---:B------:R-:W-:Y:S01]  /*2830*/  IMAD R35, R7.reuse, c[0x0][0x2c4], R34 ;  /* 0x0000b10007237a24 */ /* 0x040fe200078e0222 */
[----:B------:R-:W-:Y:S01]  /*2840*/  MOV R87, RZ ;  /* 0x000000ff00577202 */ /* 0x000fe20000000f00 */
[----:B------:R-:W-:-:S04]  /*2850*/  IMAD.WIDE.U32 R32, R7, c[0x0][0x2c0], R32 ;  /* 0x0000b00007207a25 */ /* 0x000fc800078e0020 */
[----:B------:R-:W-:Y:S01]  /*2860*/  IMAD.MOV.U32 R91, RZ, RZ, RZ ;  /* 0x000000ffff5b7224 */ /* 0x000fe200078e00ff */
[----:B------:R-:W-:Y:S02]  /*2870*/  IADD3 R35, R33, R35, RZ ;  /* 0x0000002321237210 */ /* 0x000fe40007ffe0ff */
[----:B------:R-:W-:Y:S02]  /*2880*/  LEA R74, P2, R32, c[0x0][0x320], 0x2 ;  /* 0x0000c800204a7a11 */ /* 0x000fe400078410ff */
[----:B0-----:R-:W-:Y:S02]  /*2890*/  IADD3 R70, P0, R56, R32, RZ ;  /* 0x0000002038467210 */ /* 0x001fe40007f1e0ff */
[----:B------:R-:W-:Y:S02]  /*28a0*/  LEA.HI.X R33, R32, c[0x0][0x324], R35, 0x2, P2 ;  /* 0x0000c90020217a11 */ /* 0x000fe400010f1423 */
[----:B------:R-:W-:Y:S01]  /*28b0*/  SHF.L.U64.HI R32, R40, 0x2, R41 ;  /* 0x0000000228207819 */ /* 0x000fe20000010229 */
[----:B------:R-:W-:Y:S01]  /*28c0*/  IMAD.X R71, R57, 0x1, R35, P0 ;  /* 0x0000000139477824 */ /* 0x000fe200000e0623 */
[----:B------:R-:W-:-:S02]  /*28d0*/  IADD3 R74, P0, P2, R74, -0x180, R77 ;  /* 0xfffffe804a4a7810 */ /* 0x000fc40007a1e04d */
[C---:B------:R-:W-:Y:S01]  /*28e0*/  IADD3.X R77, R32.reuse, R36, RZ, P4, !PT ;  /* 0x00000024204d7210 */ /* 0x040fe200027fe4ff */
[----:B------:R-:W-:Y:S01]  /*28f0*/  IMAD.X R73, R32, 0x1, R31, P3 ;  /* 0x0000000120497824 */ /* 0x000fe200018e061f */
[----:B------:R-:W-:Y:S02]  /*2900*/  IADD3.X R75, R33, -0x1, R32, P0, P2 ;  /* 0xffffffff214b7810 */ /* 0x000fe400007e4420 */
.L_x_8123:
[----:B------:R-:W-:Y:S01]  /*2910*/  SHF.R.S32.HI R88, RZ, 0x1f, R89 ;  /* 0x0000001fff587819 */ /* 0x000fe20000011459 */
[----:B------:R-:W-:Y:S01]  /*2920*/  IMAD.MOV.U32 R33, RZ, RZ, R25 ;  /* 0x000000ffff217224 */ /* 0x000fe200078e0019 */
[----:B------:R-:W-:Y:S02]  /*2930*/  MOV R32, R62 ;  /* 0x0000003e00207202 */ /* 0x000fe40000000f00 */
        /* <DEDUP_REMOVED lines=44> */
[----:B------:R-:W-:Y:S02]  /*2c00*/  SHF.L.U32 R102, R95, 0x2, RZ ;  /* 0x000000025f667819 */ /* 0x000fe400000006ff */
[----:B------:R-:W-:-:S03]  /*2c10*/  ISETP.NE.AND P3, PT, R12, 0x1f, PT ;  /* 0x0000001f0c00780c */ /* 0x000fc60003f65270 */
        /* <DEDUP_REMOVED lines=20> */
[C---:B------:R-:W-:Y:S02]  /*2d60*/  FMUL.FTZ R78, R79.reuse, R43 ;  /* 0x0000002b4f4e7220 */ /* 0x040fe40000410000 */
        /* <DEDUP_REMOVED lines=32> */
[----:B------:R-:W-:-:S05]  /*2f70*/  @P0 LOP3.LUT R79, R78, 0xfffffe, RZ, 0xc0, !PT ;  /* 0x00fffffe4e4f0812 */ /* 0x000fca00078ec0ff */
[----:B------:R-:W-:-:S05]  /*2f80*/  @P0 IMAD.IADD R78, R20, 0x1, -R79 ;  /* 0x00000001144e0824 */ /* 0x000fca00078e0a4f */
[----:B------:R-:W-:-:S05]  /*2f90*/  @P0 LEA R78, R78, R89, 0x8 ;  /* 0x000000594e4e0211 */ /* 0x000fca00078e40ff */
[----:B------:R0:W1:Y:S02]  /*2fa0*/  @P0 LDS R115, [R78.X4+0x548] ;  /* 0x000548004e730984 */ /* 0x0000640000004800 */
.L_x_8112:
[----:B--23--:R-:W-:Y:S05]  /*2fb0*/  BSYNC B0 ;  /* 0x0000000000007941 */ /* 0x00cfea0003800000 */
.L_x_8111:
        /* <DEDUP_REMOVED lines=40> */
[----:B--2---:R-:W-:-:S02]  /*3240*/  @!P0 FFMA.FTZ R119, R110, R98, R119 ;  /* 0x000000626e778223 */ /* 0x004fc40000010077 */
[----:B---3--:R-:W-:Y:S01]  /*3250*/  @!P0 FMUL.FTZ R110, R110, R121 ;  /* 0x000000796e6e8220 */ /* 0x008fe20000410000 */
[----:B------:R-:W-:Y:S01]  /*3260*/  ISETP.GE.AND P0, PT, R20, c[0x0][0x174], PT ;  /* 0x00005d0014007a0c */ /* 0x000fe20003f06270 */
[----:B------:R-:W-:Y:S01]  /*3270*/  IMAD.SHL.U32 R98, R89, 0x8, RZ ;  /* 0x0000000859627824 */ /* 0x000fe200078e00ff */
[----:B------:R-:W2:Y:S02]  /*3280*/  SHFL.DOWN PT, R114, R119, 0x8, 0x1f ;  /* 0x09001f0077727f89 */ /* 0x000ea400000e0000 */
[C---:B------:R-:W-:Y:S02]  /*3290*/  ISETP.NE.OR P0, PT, R23.reuse, RZ, P0 ;  /* 0x000000ff1700720c */ /* 0x040fe40000705670 */
[----:B------:R-:W3:Y:S01]  /*32a0*/  SHFL.DOWN PT, R123, R110, 0x8, 0x1f ;  /* 0x09001f006e7b7f89 */ /* 0x000ee200000e0000 */
[C---:B0-----:R-:W-:Y:S01]  /*32b0*/  @P4 FFMA.FTZ R117, R108.reuse, R78, R117 ;  /* 0x0000004e6c754223 */ /* 0x041fe20000010075 */
[----:B------:R-:W-:Y:S01]  /*32c0*/  HFMA2.MMA R78, -RZ, RZ, 1.875, 0 ;  /* 0x3f800000ff4e7435 */ /* 0x000fe200000001ff */
[----:B-1----:R-:W-:Y:S01]  /*32d0*/  @P4 FMUL.FTZ R108, R108, R79 ;  /* 0x0000004f6c6c4220 */ /* 0x002fe20000410000 */
[----:B------:R-:W-:-:S02]  /*32e0*/  ISETP.GE.U32.AND P4, PT, R23, 0x18, PT ;  /* 0x000000181700780c */ /* 0x000fc40003f86070 */
[----:B------:R-:W0:Y:S01]  /*32f0*/  SHFL.UP PT, R112, R117, 0x10, RZ ;  /* 0x0600000075707989 */ /* 0x000e2200000e00ff */
[----:B------:R-:W-:-:S03]  /*3300*/  MOV R79, RZ ;  /* 0x000000ff004f7202 */ /* 0x000fc60000000f00 */
[----:B------:R-:W1:Y:S04]  /*3310*/  SHFL.UP PT, R121, R108, 0x10, RZ ;  /* 0x060000006c797989 */ /* 0x000e6800000e00ff */
[----:B------:R-:W-:Y:S01]  /*3320*/  @!P0 LDS.64 R78, [R98+0xdc8] ;  /* 0x000dc800624e8984 */ /* 0x000fe20000000a00 */
[----:B------:R-:W-:Y:S02]  /*3330*/  ISETP.GE.AND P0, PT, R21, 0x10, PT ;  /* 0x000000101500780c */ /* 0x000fe40003f06270 */
[C---:B--2---:R-:W-:Y:S02]  /*3340*/  @!P4 FFMA.FTZ R119, R110.reuse, R114, R119 ;  /* 0x000000726e77c223 */ /* 0x044fe40000010077 */
[----:B---3--:R-:W-:-:S03]  /*3350*/  @!P4 FMUL.FTZ R110, R110, R123 ;  /* 0x0000007b6e6ec220 */ /* 0x008fc60000410000 */
[----:B------:R-:W2:Y:S04]  /*3360*/  SHFL.DOWN PT, R114, R119, 0x10, 0x1f ;  /* 0x0a001f0077727f89 */ /* 0x000ea800000e0000 */
[----:B------:R-:W3:Y:S02]  /*3370*/  SHFL.DOWN PT, R123, R110, 0x10, 0x1f ;  /* 0x0a001f006e7b7f89 */ /* 0x000ee400000e0000 */
        /* <DEDUP_REMOVED lines=25> */
[----:B------:R-:W-:Y:S02]  /*3510*/  FFMA.FTZ R102, R49, R33, R34 ;  /* 0x0000002131667223 */ /* 0x000fe40000010022 */
        /* <DEDUP_REMOVED lines=13> */
[-C--:B------:R-:W-:Y:S02]  /*35f0*/  FFMA.FTZ R94, R97, -R42.reuse, R107 ;  /* 0x8000002a615e7223 */ /* 0x080fe4000001006b */
        /* <DEDUP_REMOVED lines=9> */
[-C--:B------:R-:W-:Y:S01]  /*3690*/  FFMA.FTZ R109, R92, -R43.reuse, R109 ;  /* 0x8000002b5c6d7223 */ /* 0x080fe2000001006d */
[----:B------:R1:W-:Y:S01]  /*36a0*/  STS.128 [R12.X16+0x110], R32 ;  /* 0x000110200c007388 */ /* 0x0003e2000000cc00 */
[----:B------:R-:W-:-:S02]  /*36b0*/  FMUL.FTZ R100, R103, R43 ;  /* 0x0000002b67647220 */ /* 0x000fc40000410000 */
[----:B------:R-:W-:Y:S02]  /*36c0*/  FFMA.FTZ R104, R107, R94, RZ ;  /* 0x0000005e6b687223 */ /* 0x000fe400000100ff */
[-C--:B------:R-:W-:Y:S02]  /*36d0*/  FFMA.FTZ R111, R95, -R44.reuse, R111 ;  /* 0x8000002c5f6f7223 */ /* 0x080fe4000001006f */
[-C--:B------:R-:W-:Y:S02]  /*36e0*/  FMUL.FTZ R102, R99, R45.reuse ;  /* 0x0000002d63667220 */ /* 0x080fe40000410000 */
[----:B------:R-:W-:Y:S02]  /*36f0*/  FFMA.FTZ R113, R90, -R45, R113 ;  /* 0x8000002d5a717223 */ /* 0x000fe40000010071 */
[----:B0-----:R-:W-:Y:S02]  /*3700*/  FMUL.FTZ R78, R101, R44 ;  /* 0x0000002c654e7220 */ /* 0x001fe40000410000 */
[----:B------:R-:W-:-:S02]  /*3710*/  FFMA.FTZ R104, R100, R109, R104 ;  /* 0x0000006d64687223 */ /* 0x000fc40000010068 */
[----:B------:R-:W-:Y:S02]  /*3720*/  IMAD.SHL.U32 R115, R84, 0x4, RZ ;  /* 0x0000000454737824 */ /* 0x000fe400078e00ff */
        /* <DEDUP_REMOVED lines=13> */
.L_x_8114:
[----:B-1----:R-:W-:Y:S05]  /*3800*/  BSYNC B0 ;  /* 0x0000000000007941 */ /* 0x002fea0003800000 */
.L_x_8113:
        /* <DEDUP_REMOVED lines=8> */
.L_x_8116:
[----:B------:R-:W-:Y:S05]  /*3890*/  BSYNC B0 ;  /* 0x0000000000007941 */ /* 0x000fea0003800000 */
.L_x_8115:
[----:B------:R2:W3:Y:S01]  /*38a0*/  LDS R117, [R12.X4+0x210] ;  /* 0x000210000c757984 */ /* 0x0004e20000004800 */
[----:B------:R-:W-:Y:S01]  /*38b0*/  BSSY B0, `(.L_x_8117) ;  /* 0x0000006000007945 */ /* 0x000fe20003800000 */
[----:B-1----:R-:W-:Y:S01]  /*38c0*/  IMAD.WIDE.U32 R32, R115, c[0x0][0x2d0], R76 ;  /* 0x0000b40073207a25 */ /* 0x002fe200078e004c */
[----:B------:R-:W-:Y:S05]  /*38d0*/  @!P3 BRA `(.L_x_8118) ;  /* 0x000000300000b947 */ /* 0x000fea0003800000 */
[----:B------:R-:W-:-:S04]  /*38e0*/  IMAD.WIDE.U32 R34, R115, c[0x0][0x2d0], R72 ;  /* 0x0000b40073227a25 */ /* 0x000fc800078e0048 */
[----:B------:R-:W-:-:S05]  /*38f0*/  IMAD.IADD R35, R119, 0x1, R35 ;  /* 0x0000000177237824 */ /* 0x000fca00078e0223 */
[----:B---3--:R1:W-:Y:S02]  /*3900*/  RED.E.ADD.F32.FTZ.RN.STRONG.GPU [R34.64], R117 ;  /* 0x000000752200798e */ /* 0x0083e4000c10e784 */
.L_x_8118:
[----:B------:R-:W-:Y:S05]  /*3910*/  BSYNC B0 ;  /* 0x0000000000007941 */ /* 0x000fea0003800000 */
.L_x_8117:
[----:B-1----:R1:W4:Y:S01]  /*3920*/  LDS R35, [R12.X4+0x290] ;  /* 0x000290000c237984 */ /* 0x0023220000004800 */
[----:B------:R-:W-:Y:S01]  /*3930*/  BSSY B0, `(.L_x_8119) ;  /* 0x0000004000007945 */ /* 0x000fe20003800000 */
[----:B------:R-:W-:Y:S05]  /*3940*/  @!P4 BRA `(.L_x_8120) ;  /* 0x000000200000c947 */ /* 0x000fea0003800000 */
[----:B------:R-:W-:-:S05]  /*3950*/  IADD3 R33, R119, R33, RZ ;  /* 0x0000002177217210 */ /* 0x000fca0007ffe0ff */
[----:B----4-:R4:W-:Y:S02]  /*3960*/  RED.E.ADD.F32.FTZ.RN.STRONG.GPU [R32.64], R35 ;  /* 0x000000232000798e */ /* 0x0109e4000c10e784 */
.L_x_8120:
[----:B------:R-:W-:Y:S05]  /*3970*/  BSYNC B0 ;  /* 0x0000000000007941 */ /* 0x000fea0003800000 */
.L_x_8119:
        /* <DEDUP_REMOVED lines=60> */
.L_x_8122:
[----:B----4-:R-:W-:Y:S05]  /*3d40*/  BSYNC B0 ;  /* 0x0000000000007941 */ /* 0x010fea0003800000 */
.L_x_8121:
[----:B------:R-:W-:Y:S02]  /*3d50*/  IADD3 R89, R89, 0x1, RZ ;  /* 0x0000000159597810 */ /* 0x000fe40007ffe0ff */
[----:B------:R-:W-:Y:S02]  /*3d60*/  IADD3 R84, P2, R84, 0x1, RZ ;  /* 0x0000000154547810 */ /* 0x000fe40007f5e0ff */
[----:B------:R-:W-:Y:S02]  /*3d70*/  ISETP.GE.AND P0, PT, R89, c[0x0][0x16c], PT ;  /* 0x00005b0059007a0c */ /* 0x000fe40003f06270 */
[----:B------:R-:W-:-:S11]  /*3d80*/  IADD3.X R91, RZ, R91, RZ, P2, !PT ;  /* 0x0000005bff5b7210 */ /* 0x000fd600017fe4ff */
[----:B------:R-:W-:Y:S01]  /*3d90*/  @P0 CALL.REL.NOINC `(.L_x_8110) ;  /* 0x0000001000000944 */ /* 0x000fe20003c00000 */
[----:B------:R-:W-:Y:S05]  /*3da0*/  BRA `(.L_x_8123) ;  /* 0xffffeb6000007947 */ /* 0x000fea000383ffff */
.L_x_8110:
[----:B------:R-:W-:Y:S01]  /*3db0*/  BAR.SYNC.DEFER_BLOCKING 0x0 ;  /* 0x0000000000007b1d */ /* 0x000fe20000010000 */
[-C--:B------:R-:W-:Y:S02]  /*3dc0*/  ISETP.GE.AND P4, PT, R58, R93.reuse, PT ;  /* 0x0000005d3a00720c */ /* 0x080fe40003f86270 */
[-C--:B------:R-:W-:Y:S02]  /*3dd0*/  ISETP.GE.AND P0, PT, R30, R93.reuse, PT ;  /* 0x0000005d1e00720c */ /* 0x080fe40003f06270 */
[-C--:B------:R-:W-:Y:S02]  /*3de0*/  ISETP.GE.AND P3, PT, R28, R93.reuse, PT ;  /* 0x0000005d1c00720c */ /* 0x080fe40003f66270 */
[----:B------:R-:W-:Y:S02]  /*3df0*/  ISETP.GE.AND P2, PT, R29, R93, PT ;  /* 0x0000005d1d00720c */ /* 0x000fe40003f46270 */
[----:B------:R-:W-:-:S05]  /*3e00*/  PRMT R46, RZ, 0x7610, R46 ;  /* 0x00007610ff2e7816 */ /* 0x000fca000000002e */
[----:B------:R-:W-:-:S05]  /*3e10*/  @!P4 IADD3 R32, P5, R14, R37, RZ ;  /* 0x000000250e20c210 */ /* 0x000fca0007fbe0ff */
[C-C-:B------:R-:W-:Y:S01]  /*3e20*/  @!P4 IMAD.X R33, R15.reuse, 0x1, R38.reuse, P5 ;  /* 0x000000010f21c824 */ /* 0x140fe200028e0626 */
[CC--:B------:R-:W-:Y:S02]  /*3e30*/  @!P0 IADD3 R44, P6, R14.reuse, R37.reuse, RZ ;  /* 0x000000250e2c8210 */ /* 0x0c0fe40007fde0ff */
[CC--:B------:R-:W-:Y:S02]  /*3e40*/  @!P2 IADD3 R42, P5, R14.reuse, R37.reuse, RZ ;  /* 0x000000250e2aa210 */ /* 0x0c0fe40007fbe0ff */
[----:B------:R-:W4:Y:S01]  /*3e50*/  @!P4 LDG.E.U16 R46, [R32.64] ;  /* 0x00000004202ec981 */ /* 0x000f22000c1e1500 */
[----:B------:R-:W-:Y:S01]  /*3e60*/  @!P3 IADD3 R34, P4, R14, R37, RZ ;  /* 0x000000250e22b210 */ /* 0x000fe20007f9e0ff */
[----:B------:R-:W-:Y:S01]  /*3e70*/  @!P0 IMAD.X R45, R15, 0x1, R38, P6 ;  /* 0x000000010f2d8824 */ /* 0x000fe200030e0626 */
[----:B------:R-:W-:Y:S02]  /*3e80*/  PRMT R54, RZ, 0x7610, R54 ;  /* 0x00007610ff367816 */ /* 0x000fe40000000036 */
[----:B------:R-:W-:-:S02]  /*3e90*/  PRMT R56, RZ, 0x7610, R56 ;  /* 0x00007610ff387816 */ /* 0x000fc40000000038 */
[----:B0-----:R-:W-:Y:S02]  /*3ea0*/  PRMT R70, RZ, 0x7610, R70 ;  /* 0x00007610ff467816 */ /* 0x001fe40000000046 */
[CC--:B------:R-:W-:Y:S02]  /*3eb0*/  @!P3 IADD3.X R35, R15.reuse, R38.reuse, RZ, P4, !PT ;  /* 0x000000260f23b210 */ /* 0x0c0fe400027fe4ff */
[----:B------:R-:W-:Y:S02]  /*3ec0*/  @!P2 IADD3.X R43, R15, R38, RZ, P5, !PT ;  /* 0x000000260f2ba210 */ /* 0x000fe40002ffe4ff */
[----:B------:R0:W5:Y:S04]  /*3ed0*/  @!P0 LDG.E.U16 R70, [R44.64+0xc0] ;  /* 0x0000c0042c468981 */ /* 0x000168000c1e1500 */
[----:B--2---:R-:W2:Y:S04]  /*3ee0*/  @!P3 LDG.E.U16 R54, [R34.64+0x40] ;  /* 0x000040042236b981 */ /* 0x004ea8000c1e1500 */
[----:B---3--:R-:W3:Y:S01]  /*3ef0*/  @!P2 LDG.E.U16 R56, [R42.64+0x80] ;  /* 0x000080042a38a981 */ /* 0x008ee2000c1e1500 */
[----:B------:R-:W-:Y:S01]  /*3f00*/  F2FP.BF16.PACK_AB R55, R83, R50 ;  /* 0x000000325337723e */ /* 0x000fe200000010ff */
[----:B0-----:R-:W-:-:S04]  /*3f10*/  IMAD R44, R6, c[0x0][0x2d8], RZ ;  /* 0x0000b600062c7a24 */ /* 0x001fc800078e02ff */
[----:B------:R-:W-:Y:S02]  /*3f20*/  IMAD R57, R5, c[0x0][0x2dc], R44 ;  /* 0x0000b70005397a24 */ /* 0x000fe400078e022c */
[----:B------:R-:W-:-:S04]  /*3f30*/  IMAD R71, R3, c[0x0][0x2e0], RZ ;  /* 0x0000b80003477a24 */ /* 0x000fc800078e02ff */
[----:B------:R-:W-:Y:S01]  /*3f40*/  IMAD R71, R0, c[0x0][0x2e4], R71 ;  /* 0x0000b90000477a24 */ /* 0x000fe200078e0247 */
[----:B------:R-:W-:Y:S01]  /*3f50*/  BSSY B0, `(.L_x_8124) ;  /* 0x000004b000007945 */ /* 0x000fe20003800000 */
[----:B----4-:R-:W-:Y:S04]  /*3f60*/  STS.U16 [R39], R46 ;  /* 0x0000002e27007388 */ /* 0x010fe80000000400 */
[----:B-----5:R-:W-:Y:S04]  /*3f70*/  STS.U16 [R39+0xc0], R70 ;  /* 0x0000c04627007388 */ /* 0x020fe80000000400 */
[----:B--2---:R0:W-:Y:S04]  /*3f80*/  STS.U16 [R39+0x40], R54 ;  /* 0x0000403627007388 */ /* 0x0041e80000000400 */
[----:B---3--:R-:W-:Y:S01]  /*3f90*/  STS.U16 [R39+0x80], R56 ;  /* 0x0000803827007388 */ /* 0x008fe20000000400 */
[----:B------:R-:W-:-:S06]  /*3fa0*/  NOP ;  /* 0x0000000000007918 */ /* 0x000fcc0000000000 */
[----:B------:R-:W2:Y:S01]  /*3fb0*/  LDS.64 R72, [R21.X8] ;  /* 0x0000000015487984 */ /* 0x000ea20000008a00 */
[----:B0-----:R-:W-:-:S03]  /*3fc0*/  F2FP.BF16.PACK_AB R54, R81, R48 ;  /* 0x000000305136723e */ /* 0x001fc600000010ff */
[----:B------:R-:W-:Y:S06]  /*3fd0*/  BAR.SYNC.DEFER_BLOCKING 0x0 ;  /* 0x0000000000007b1d */ /* 0x000fec0000010000 */
[----:B------:R-:W-:Y:S01]  /*3fe0*/  STS.64 [R21.X8], R54 ;  /* 0x0000003615007388 */ /* 0x000fe20000008a00 */
[----:B------:R-:W-:-:S06]  /*3ff0*/  NOP ;  /* 0x0000000000007918 */ /* 0x000fcc0000000000 */
[----:B------:R-:W-:Y:S04]  /*4000*/  LDS.U16 R45, [R39] ;  /* 0x00000000272d7984 */ /* 0x000fe80000000400 */
[----:B------:R-:W-:Y:S01]  /*4010*/  LDS.U16 R47, [R39+0x40] ;  /* 0x00004000272f7984 */ /* 0x000fe20000000400 */
[----:B--2---:R-:W-:-:S03]  /*4020*/  PRMT R33, RZ, 0x5410, R72 ;  /* 0x00005410ff217816 */ /* 0x004fc60000000048 */
[----:B------:R-:W-:Y:S04]  /*4030*/  LDS.U16 R49, [R39+0x80] ;  /* 0x0000800027317984 */ /* 0x000fe80000000400 */
[----:B------:R-:W-:Y:S04]  /*4040*/  LDS.U16 R51, [R39+0xc0] ;  /* 0x0000c00027337984 */ /* 0x000fe80000000400 */
[----:B------:R-:W-:Y:S01]  /*4050*/  @!P1 STS [0x100], R93 ;  /* 0x0001005dff009388 */ /* 0x000fe20000000800 */
[----:B------:R-:W-:-:S03]  /*4060*/  FADD.FTZ R32, R33, R4 ;  /* 0x0000000421207221 */ /* 0x000fc60000010000 */
[----:B------:R-:W-:Y:S01]  /*4070*/  BAR.SYNC.DEFER_BLOCKING 0x0 ;  /* 0x0000000000007b1d */ /* 0x000fe20000010000 */
[----:B------:R-:W-:Y:S02]  /*4080*/  PRMT R33, RZ, 0x7610, R72 ;  /* 0x00007610ff217816 */ /* 0x000fe40000000048 */
[----:B------:R-:W-:-:S03]  /*4090*/  FSETP.GTU.FTZ.AND P2, PT, R32, 20, PT ;  /* 0x41a000002000780b */ /* 0x000fc60003f5c000 */
[--C-:B------:R-:W-:Y:S01]  /*40a0*/  FADD.FTZ R34, R33, R4.reuse ;  /* 0x0000000421227221 */ /* 0x100fe20000010000 */
[--C-:B------:R-:W-:Y:S02]  /*40b0*/  PRMT R33, RZ, 0x5410, R73.reuse ;  /* 0x00005410ff217816 */ /* 0x100fe40000000049 */
[----:B------:R-:W-:Y:S02]  /*40c0*/  PRMT R35, RZ, 0x7610, R73 ;  /* 0x00007610ff237816 */ /* 0x000fe40000000049 */
[----:B------:R-:W-:Y:S01]  /*40d0*/  FSETP.GTU.FTZ.AND P3, PT, R34, 20, PT ;  /* 0x41a000002200780b */ /* 0x000fe20003f7c000 */
[--C-:B------:R-:W-:Y:S02]  /*40e0*/  FADD.FTZ R42, R33, R4.reuse ;  /* 0x00000004212a7221 */ /* 0x100fe40000010000 */
[----:B------:R-:W-:Y:S02]  /*40f0*/  FADD.FTZ R43, R35, R4 ;  /* 0x00000004232b7221 */ /* 0x000fe40000010000 */
[----:B------:R-:W-:Y:S01]  /*4100*/  @!P2 FMUL.FTZ R32, R32, -1.4426950216293334961 ;  /* 0xbfb8aa3b2020a820 */ /* 0x000fe20000410000 */
[----:B------:R-:W-:-:S02]  /*4110*/  FSETP.GTU.FTZ.AND P4, PT, R42, 20, PT ;  /* 0x41a000002a00780b */ /* 0x000fc40003f9c000 */
[----:B------:R-:W-:Y:S01]  /*4120*/  FSETP.GTU.FTZ.AND P0, PT, R43, 20, PT ;  /* 0x41a000002b00780b */ /* 0x000fe20003f1c000 */
[----:B------:R-:W0:Y:S02]  /*4130*/  LDS R55, [0x100] ;  /* 0x00010000ff377984 */ /* 0x000e240000000800 */
[----:B------:R-:W2:Y:S02]  /*4140*/  @!P2 MUFU.EX2 R32, R32 ;  /* 0x000000200020a308 */ /* 0x000ea40000000800 */
[----:B------:R-:W-:-:S06]  /*4150*/  @!P3 FMUL.FTZ R33, R34, -1.4426950216293334961 ;  /* 0xbfb8aa3b2221b820 */ /* 0x000fcc0000410000 */
[----:B------:R-:W-:Y:S01]  /*4160*/  @!P4 FMUL.FTZ R42, R42, -1.4426950216293334961 ;  /* 0xbfb8aa3b2a2ac820 */ /* 0x000fe20000410000 */
[----:B------:R3:W4:Y:S01]  /*4170*/  @!P3 MUFU.EX2 R35, R33 ;  /* 0x000000210023b308 */ /* 0x0007220000000800 */
[----:B------:R-:W-:-:S07]  /*4180*/  @!P0 FMUL.FTZ R43, R43, -1.4426950216293334961 ;  /* 0xbfb8aa3b2b2b8820 */ /* 0x000fce0000410000 */
[----:B------:R-:W5:Y:S01]  /*4190*/  @!P4 MUFU.EX2 R42, R42 ;  /* 0x0000002a002ac308 */ /* 0x000f620000000800 */
[----:B--2---:R-:W-:Y:S02]  /*41a0*/  @!P2 FADD.FTZ R34, R32, 1 ;  /* 0x3f8000002022a421 */ /* 0x004fe40000010000 */
[----:B---3--:R-:W-:-:S05]  /*41b0*/  IMAD.WIDE.U32 R32, R5, c[0x0][0x2d8], RZ ;  /* 0x0000b60005207a25 */ /* 0x008fca00078e00ff */
[----:B------:R-:W2:Y:S01]  /*41c0*/  @!P0 MUFU.EX2 R43, R43 ;  /* 0x0000002b002b8308 */ /* 0x000ea20000000800 */
[----:B----4-:R-:W-:Y:S01]  /*41d0*/  @!P3 FADD.FTZ R35, R35, 1 ;  /* 0x3f8000002323b421 */ /* 0x010fe20000010000 */
[----:B------:R-:W-:-:S05]  /*41e0*/  IADD3 R33, R33, R57, RZ ;  /* 0x0000003921217210 */ /* 0x000fca0007ffe0ff */
[----:B------:R-:W-:Y:S01]  /*41f0*/  IMAD.WIDE.U32 R32, R0, c[0x0][0x2e0], R32 ;  /* 0x0000b80000207a25 */ /* 0x000fe200078e0020 */
[----:B------:R-:W3:Y:S03]  /*4200*/  @!P3 MUFU.RCP R35, R35 ;  /* 0x000000230023b308 */ /* 0x000ee60000001000 */
[----:B-----5:R-:W-:Y:S01]  /*4210*/  @!P4 FADD.FTZ R42, R42, 1 ;  /* 0x3f8000002a2ac421 */ /* 0x020fe20000010000 */
[----:B------:R-:W-:-:S04]  /*4220*/  IADD3 R44, P5, R40, R32, RZ ;  /* 0x00000020282c7210 */ /* 0x000fc80007fbe0ff */
[----:B------:R-:W4:Y:S01]  /*4230*/  @!P2 MUFU.RCP R34, R34 ;  /* 0x000000220022a308 */ /* 0x000f220000001000 */
[----:B--2---:R-:W-:Y:S01]  /*4240*/  @!P0 FADD.FTZ R43, R43, 1 ;  /* 0x3f8000002b2b8421 */ /* 0x004fe20000010000 */
[----:B------:R-:W-:Y:S02]  /*4250*/  IADD3.X R33, R41, R71, R33, P5, !PT ;  /* 0x0000004729217210 */ /* 0x000fe40002ffe421 */
[----:B0-----:R-:W-:-:S04]  /*4260*/  ISETP.GE.AND P5, PT, R58, R55, PT ;  /* 0x000000373a00720c */ /* 0x001fc80003fa6270 */
[----:B------:R-:W0:Y:S01]  /*4270*/  @!P4 MUFU.RCP R42, R42 ;  /* 0x0000002a002ac308 */ /* 0x000e220000001000 */
[----:B---3--:R-:W-:-:S07]  /*4280*/  @!P3 FMUL.FTZ R82, R82, R35 ;  /* 0x000000235252b220 */ /* 0x008fce0000410000 */
[----:B------:R-:W2:Y:S01]  /*4290*/  @!P0 MUFU.RCP R43, R43 ;  /* 0x0000002b002b8308 */ /* 0x000ea20000001000 */
[----:B------:R-:W-:Y:S01]  /*42a0*/  IADD3 R35, P6, R37, c[0x0][0x330], RZ ;  /* 0x0000cc0025237a10 */ /* 0x000fe20007fde0ff */
[----:B----4-:R-:W-:-:S03]  /*42b0*/  @!P2 FMUL.FTZ R87, R87, R34 ;  /* 0x000000225757a220 */ /* 0x010fc60000410000 */
[----:B------:R-:W-:Y:S02]  /*42c0*/  IADD3.X R34, R38, c[0x0][0x334], RZ, P6, !PT ;  /* 0x0000cd0026227a10 */ /* 0x000fe400037fe4ff */
[----:B------:R-:W-:Y:S01]  /*42d0*/  LEA R32, P6, R44, R35, 0x1 ;  /* 0x000000232c207211 */ /* 0x000fe200078c08ff */
[----:B0-----:R-:W-:Y:S01]  /*42e0*/  @!P4 FMUL.FTZ R85, R85, R42 ;  /* 0x0000002a5555c220 */ /* 0x001fe20000410000 */
[-C--:B------:R-:W-:Y:S02]  /*42f0*/  ISETP.GE.AND P4, PT, R28, R55.reuse, PT ;  /* 0x000000371c00720c */ /* 0x080fe40003f86270 */
[-C--:B------:R-:W-:Y:S02]  /*4300*/  ISETP.GE.AND P3, PT, R29, R55.reuse, PT ;  /* 0x000000371d00720c */ /* 0x080fe40003f66270 */
[----:B------:R-:W-:Y:S02]  /*4310*/  ISETP.GE.AND P2, PT, R30, R55, PT ;  /* 0x000000371e00720c */ /* 0x000fe40003f46270 */
[----:B------:R-:W-:Y:S01]  /*4320*/  LEA.HI.X R33, R44, R34, R33, 0x1, P6 ;  /* 0x000000222c217211 */ /* 0x000fe200030f0c21 */
[----:B--2---:R-:W-:Y:S01]  /*4330*/  @!P0 FMUL.FTZ R80, R80, R43 ;  /* 0x0000002b50508220 */ /* 0x004fe20000410000 */
[----:B------:R-:W-:Y:S05]  /*4340*/  @P5 BRA `(.L_x_8125) ;  /* 0x000000b000005947 */ /* 0x000fea0003800000 */
[----:B------:R-:W-:Y:S01]  /*4350*/  MOV R34, R52 ;  /* 0x0000003400227202 */ /* 0x000fe20000000f00 */
[----:B------:R-:W-:-:S02]  /*4360*/  IMAD.MOV.U32 R35, RZ, RZ, R53 ;  /* 0x000000ffff237224 */ /* 0x000fc400078e0035 */
        /* <DEDUP_REMOVED lines=9> */
.L_x_8125:
[----:B------:R-:W-:Y:S05]  /*4400*/  BSYNC B0 ;  /* 0x0000000000007941 */ /* 0x000fea0003800000 */
.L_x_8124:
        /* <DEDUP_REMOVED lines=9> */
[----:B0-----:R-:W-:Y:S02]  /*44a0*/  IMAD R43, R5, c[0x0][0x2fc], R10 ;  /* 0x0000bf00052b7a24 */ /* 0x001fe400078e020a */
[----:B------:R-:W-:Y:S01]  /*44b0*/  FADD.FTZ R85, R82, R85 ;  /* 0x0000005552557221 */ /* 0x000fe20000010000 */
[----:B------:R-:W-:Y:S03]  /*44c0*/  BAR.SYNC.DEFER_BLOCKING 0x0 ;  /* 0x0000000000007b1d */ /* 0x000fe60000010000 */
[----:B------:R-:W-:-:S02]  /*44d0*/  FADD.FTZ R10, R85, R80 ;  /* 0x00000050550a7221 */ /* 0x000fc40000010000 */
[----:B--2---:R-:W-:Y:S01]  /*44e0*/  IMAD.WIDE.U32 R32, R5, c[0x0][0x2f8], RZ ;  /* 0x0000be0005207a25 */ /* 0x004fe200078e00ff */
[----:B------:R-:W-:Y:S01]  /*44f0*/  STS.64 [R21.X8], R34 ;  /* 0x0000002215007388 */ /* 0x000fe20000008a00 */
[----:B------:R-:W-:-:S06]  /*4500*/  NOP ;  /* 0x0000000000007918 */ /* 0x000fcc0000000000 */
[----:B------:R-:W-:Y:S04]  /*4510*/  LDS.U16 R45, [R39] ;  /* 0x00000000272d7984 */ /* 0x000fe80000000400 */
[----:B------:R-:W-:Y:S04]  /*4520*/  LDS.U16 R55, [R39+0x40] ;  /* 0x0000400027377984 */ /* 0x000fe80000000400 */
[----:B------:R-:W-:Y:S04]  /*4530*/  LDS.U16 R57, [R39+0x80] ;  /* 0x0000800027397984 */ /* 0x000fe80000000400 */
[----:B------:R0:W-:Y:S04]  /*4540*/  LDS.U16 R71, [R39+0xc0] ;  /* 0x0000c00027477984 */ /* 0x0001e80000000400 */
        /* <DEDUP_REMOVED lines=17> */
.L_x_8127:
[----:B------:R-:W-:Y:S05]  /*4660*/  BSYNC B0 ;  /* 0x0000000000007941 */ /* 0x000fea0003800000 */
.L_x_8126:
        /* <DEDUP_REMOVED lines=31> */
.L_x_8096:
[----:B------:R-:W-:Y:S02]  /*4860*/  ISETP.NE.U32.AND P0, PT, RZ, c[0x0][0x328], PT ;  /* 0x0000ca00ff007a0c */ /* 0x000fe40003f05070 */
[----:B------:R-:W-:Y:S02]  /*4870*/  ISETP.NE.U32.AND P2, PT, RZ, c[0x0][0x348], PT ;  /* 0x0000d200ff007a0c */ /* 0x000fe40003f45070 */
[----:B------:R-:W-:-:S02]  /*4880*/  ISETP.NE.AND.EX P1, PT, RZ, c[0x0][0x32c], PT, P0 ;  /* 0x0000cb00ff007a0c */ /* 0x000fc40003f25300 */
[----:B------:R-:W-:-:S11]  /*4890*/  ISETP.NE.AND.EX P0, PT, RZ, c[0x0][0x34c], PT, P2 ;  /* 0x0000d300ff007a0c */ /* 0x000fd60003f05320 */
[----:B------:R-:W-:Y:S05]  /*48a0*/  @!P1 BRA `(.L_x_8129) ;  /* 0x0000014000009947 */ /* 0x000fea0003800000 */
[----:B-----5:R-:W3:Y:S01]  /*48b0*/  SHFL.DOWN P1, R2, R9, 0x1, 0x1f ;  /* 0x08201f0009027f89 */ /* 0x020ee20000020000 */
        /* <DEDUP_REMOVED lines=18> */
.L_x_8130:
[----:B---3--:R-:W-:Y:S05]  /*49e0*/  BSYNC B0 ;  /* 0x0000000000007941 */ /* 0x008fea0003800000 */
.L_x_8129:
        /* <DEDUP_REMOVED lines=8> */
[----:B-----5:R-:W3:Y:S02]  /*4a70*/  SHFL.DOWN P0, R2, R5, 0x2, 0x1f ;  /* 0x08401f0005027f89 */ /* 0x020ee40000000000 */
        /* <DEDUP_REMOVED lines=14> */
.L_x_8132:
[----:B------:R-:W3:Y:S02]  /*4b60*/  S2R R15, SR_TID.X ;  /* 0x00000000000f7919 */ /* 0x000ee40000002100 */
.L_x_8133:
[----:B0-----:R-:W-:Y:S05]  /*4b70*/  BSYNC B0 ;  /* 0x0000000000007941 */ /* 0x001fea0003800000 */
.L_x_8131:
[----:B---3--:R-:W-:-:S13]  /*4b80*/  ISETP.GE.AND P0, PT, R15, c[0x0][0x16c], PT ;  /* 0x00005b000f007a0c */ /* 0x008fda0003f06270 */
        /* <DEDUP_REMOVED lines=9> */
.L_x_8134:
        /* <DEDUP_REMOVED lines=8> */
[----:B-1----:R-:W-:Y:S02]  /*4ca0*/  IMAD R12, R0, c[0x0][0x290], RZ ;  /* 0x0000a400000c7a24 */ /* 0x002fe400078e02ff */
        /* <DEDUP_REMOVED lines=17> */
.L_x_8135:
        /* <DEDUP_REMOVED lines=12> */
.L_x_9139:


//--------------------- .text._Z25selective_scan_bwd_kernelI32Selective_Scan_bwd_kernel_traitsILi32ELi4ELb0ELb1ELb0ELb0ELb0EN3c108BFloat16EfEEv12SSMParamsBwd --------------------------
	.section	.text._Z25selective_scan_bwd_kernelI32Selective_Scan_bwd_kernel_traitsILi32ELi4ELb0ELb1ELb0ELb0ELb0EN3c108BFloat16EfEEv12SSMParamsBwd,"ax",@progbits
	.sectioninfo	@"SHI_REGISTERS=128"
	.align	128
        .global         _Z25selective_scan_bwd_kernelI32Selective_Scan_bwd_kernel_traitsILi32ELi4ELb0ELb1ELb0ELb0ELb0EN3c108BFloat16EfEEv12SSMParamsBwd
        .type           _Z25selective_scan_bwd_kernelI32Selective_Scan_bwd_kernel_traitsILi32ELi4ELb0ELb1ELb0ELb0ELb0EN3c108BFloat16EfEEv12SSMParamsBwd,@function
        .size           _Z25selective_scan_bwd_kernelI32Selective_Scan_bwd_kernel_traitsILi32ELi4ELb0ELb1ELb0ELb0ELb0EN3c108BFloat16EfEEv12SSMParamsBwd,(.L_x_9140 - _Z25selective_scan_bwd_kernelI32Selective_Scan_bwd_kernel_traitsILi32ELi4ELb0ELb1ELb0ELb0ELb0EN3c108BFloat16EfEEv12SSMParamsBwd)
        .other          _Z25selective_scan_bwd_kernelI32Selective_Scan_bwd_kernel_traitsILi32ELi4ELb0ELb1ELb0ELb0ELb0EN3c108BFloat16EfEEv12SSMParamsBwd,@"STO_CUDA_ENTRY STV_DEFAULT"
_Z25selective_scan_bwd_kernelI32Selective_Scan_bwd_kernel_traitsILi32ELi4ELb0ELb1ELb0ELb0ELb0EN3c108BFloat16EfEEv12SSMParamsBwd:
.text._Z25selective_scan_bwd_kernelI32Selective_Scan_bwd_kernel_traitsILi32ELi4ELb0ELb1ELb0ELb0ELb0EN3c108BFloat16EfEEv12SSMParamsBwd:
[----:B------:R-:W-:Y:S02]  /*0000*/  IMAD.MOV.U32 R1, RZ, RZ, c[0x0][0x28] ;  /* 0x00000a00ff017624 */ /* 0x000fe400078e00ff */
[----:B------:R-:W-:Y:S01]  /*0010*/  IABS R13, c[0x0][0x178] ;  /* 0x00005e00000d7a13 */ /* 0x000fe20000000000 */
[----:B------:R-:W0:Y:S01]  /*0020*/  S2R R90, SR_CTAID.Y ;  /* 0x00000000005a7919 */ /* 0x000e220000002600 */
[----:B------:R-:W-:Y:S01]  /*0030*/  ISETP.NE.U32.AND P0, PT, RZ, c[0x0][0x238], PT ;  /* 0x00008e00ff007a0c */ /* 0x000fe20003f05070 */
[----:B------:R-:W-:Y:S01]  /*0040*/  HFMA2.MMA R88, -RZ, RZ, 0, 0 ;  /* 0x00000000ff587435 */ /* 0x000fe200000001ff */
        /* <DEDUP_REMOVED lines=22> */
[----:B------:R-:W-:-:S02]  /*01b0*/  IMAD R9, R82, c[0x0][0x1e0], RZ ;  /* 0x0000780052097a24 */ /* 0x000fc400078e02ff */
[----:B-1----:R-:W-:Y:S02]  /*01c0*/  IMAD.MOV.U32 R6, RZ, RZ, RZ ;  /* 0x000000ffff067224 */ /* 0x002fe400078e00ff */
[----:B----4-:R-:W-:Y:S02]  /*01d0*/  IMAD R5, R82, c[0x0][0x1d0], RZ ;  /* 0x0000740052057a24 */ /* 0x010fe400078e02ff */
[----:B------:R-:W-:Y:S02]  /*01e0*/  IMAD R9, R84, c[0x0][0x1e4], R9 ;  /* 0x0000790054097a24 */ /* 0x000fe400078e0209 */
[----:B------:R-:W-:Y:S01]  /*01f0*/  IMAD R11, R82, c[0x0][0x278], RZ ;  /* 0x00009e00520b7a24 */ /* 0x000fe200078e02ff */
[----:B---3--:R-:W-:Y:S01]  /*0200*/  IADD3 R8, RZ, -R7, RZ ;  /* 0x80000007ff087210 */ /* 0x008fe20007ffe0ff */
[----:B------:R-:W-:Y:S02]  /*0210*/  IMAD R10, R90, c[0x0][0x1dc], R15 ;  /* 0x000077005a0a7a24 */ /* 0x000fe400078e020f */
[----:B------:R-:W-:-:S02]  /*0220*/  IMAD R11, R84, c[0x0][0x27c], R11 ;  /* 0x00009f00540b7a24 */ /* 0x000fc400078e020b */
[----:B0-----:R-:W-:Y:S01]  /*0230*/  IMAD R3, R8, R13, RZ ;  /* 0x0000000d08037224 */ /* 0x001fe200078e02ff */
[----:B------:R-:W-:Y:S01]  /*0240*/  IABS R8, R90 ;  /* 0x0000005a00087213 */ /* 0x000fe20000000000 */
[----:B------:R-:W-:Y:S02]  /*0250*/  IMAD R15, R89, c[0x0][0x1e8], RZ ;  /* 0x00007a00590f7a24 */ /* 0x000fe400078e02ff */
[----:B------:R-:W-:Y:S01]  /*0260*/  IMAD.HI.U32 R7, R7, R3, R6 ;  /* 0x0000000307077227 */ /* 0x000fe200078e0006 */
[----:B------:R-:W-:-:S03]  /*0270*/  LOP3.LUT R6, R90, c[0x0][0x178], RZ, 0x3c, !PT ;  /* 0x00005e005a067a12 */ /* 0x000fc600078e3cff */
[----:B------:R-:W-:Y:S01]  /*0280*/  IMAD R15, R90, c[0x0][0x1ec], R15 ;  /* 0x00007b005a0f7a24 */ /* 0x000fe200078e020f */
[----:B------:R-:W-:Y:S01]  /*0290*/  ISETP.GE.AND P2, PT, R6, RZ, PT ;  /* 0x000000ff0600720c */ /* 0x000fe20003f46270 */
[----:B------:R-:W-:-:S04]  /*02a0*/  IMAD.HI.U32 R0, R7, R8, RZ ;  /* 0x0000000807007227 */ /* 0x000fc800078e00ff */
[----:B------:R-:W-:Y:S01]  /*02b0*/  IMAD R7, R84, c[0x0][0x1d4], R5 ;  /* 0x0000750054077a24 */ /* 0x000fe200078e0205 */
[----:B------:R-:W-:Y:S01]  /*02c0*/  IADD3 R2, -R0, RZ, RZ ;  /* 0x000000ff00027210 */ /* 0x000fe20007ffe1ff */
[----:B------:R-:W-:-:S04]  /*02d0*/  IMAD.WIDE.U32 R4, R84, c[0x0][0x1e0], RZ ;  /* 0x0000780054047a25 */ /* 0x000fc800078e00ff */
[----:B------:R-:W-:Y:S01]  /*02e0*/  IMAD R8, R13, R2, R8 ;  /* 0x000000020d087224 */ /* 0x000fe200078e0208 */
[----:B------:R-:W-:Y:S01]  /*02f0*/  IADD3 R5, R5, R9, RZ ;  /* 0x0000000905057210 */ /* 0x000fe20007ffe0ff */
[C---:B------:R-:W-:Y:S01]  /*0300*/  IMAD.WIDE.U32 R2, R84.reuse, c[0x0][0x1d0], RZ ;  /* 0x0000740054027a25 */ /* 0x040fe200078e00ff */
[----:B------:R-:W-:Y:S02]  /*0310*/  MOV R9, c[0x0][0x174] ;  /* 0x00005d0000097a02 */ /* 0x000fe40000000f00 */
[----:B------:R-:W-:Y:S01]  /*0320*/  ISETP.GT.U32.AND P1, PT, R13, R8, PT ;  /* 0x000000080d00720c */ /* 0x000fe20003f24070 */
[----:B------:R-:W-:Y:S01]  /*0330*/  IMAD.IADD R3, R3, 0x1, R7 ;  /* 0x0000000103037824 */ /* 0x000fe200078e0207 */
[----:B------:R-:W-:Y:S01]  /*0340*/  ISETP.GE.AND P3, PT, R9, 0x1, PT ;  /* 0x000000010900780c */ /* 0x000fe20003f66270 */
[----:B------:R-:W-:-:S04]  /*0350*/  IMAD.WIDE.U32 R6, R84, c[0x0][0x278], RZ ;  /* 0x00009e0054067a25 */ /* 0x000fc800078e00ff */
[----:B------:R-:W-:Y:S01]  /*0360*/  IMAD.IADD R7, R7, 0x1, R11 ;  /* 0x0000000107077824 */ /* 0x000fe200078e020b */
[----:B------:R-:W-:Y:S01]  /*0370*/  LEA R11, R9, 0xffffff80, 0x7 ;  /* 0xffffff80090b7811 */ /* 0x000fe200078e38ff */
[----:B------:R-:W-:-:S04]  /*0380*/  IMAD.WIDE.U32 R2, R90, c[0x0][0x1d8], R2 ;  /* 0x000076005a027a25 */ /* 0x000fc800078e0002 */
[----:B------:R-:W-:Y:S01]  /*0390*/  @!P1 IMAD.IADD R8, R8, 0x1, -R13 ;  /* 0x0000000108089824 */ /* 0x000fe200078e0a0d */
[----:B------:R-:W-:Y:S01]  /*03a0*/  @!P1 IADD3 R0, R0, 0x1, RZ ;  /* 0x0000000100009810 */ /* 0x000fe20007ffe0ff */
[----:B------:R-:W-:Y:S01]  /*03b0*/  IMAD.MOV.U32 R50, RZ, RZ, RZ ;  /* 0x000000ffff327224 */ /* 0x000fe200078e00ff */
[----:B------:R-:W-:Y:S02]  /*03c0*/  IADD3 R85, P4, R11, R2, RZ ;  /* 0x000000020b557210 */ /* 0x000fe40007f9e0ff */
[----:B------:R-:W-:Y:S01]  /*03d0*/  ISETP.GE.U32.AND P0, PT, R8, R13, PT ;  /* 0x0000000d0800720c */ /* 0x000fe20003f06070 */
[----:B------:R-:W-:Y:S01]  /*03e0*/  IMAD R13, R82, c[0x0][0x190], RZ ;  /* 0x00006400520d7a24 */ /* 0x000fe200078e02ff */
[----:B------:R-:W-:Y:S01]  /*03f0*/  ISETP.NE.AND P1, PT, RZ, c[0x0][0x178], PT ;  /* 0x00005e00ff007a0c */ /* 0x000fe20003f25270 */
[----:B------:R-:W-:-:S04]  /*0400*/  IMAD.WIDE.U32 R8, R84, c[0x0][0x190], RZ ;  /* 0x0000640054087a25 */ /* 0x000fc800078e00ff */
[----:B------:R-:W-:Y:S01]  /*0410*/  IMAD R17, R84, c[0x0][0x194], R13 ;  /* 0x0000650054117a24 */ /* 0x000fe200078e020d */
[----:B------:R-:W-:-:S04]  /*0420*/  SHF.R.S32.HI R13, RZ, 0x1f, R11 ;  /* 0x0000001fff0d7819 */ /* 0x000fc8000001140b */
[----:B------:R-:W-:Y:S01]  /*0430*/  IADD3.X R10, R13, R3, R10, P4, !PT ;  /* 0x000000030d0a7210 */ /* 0x000fe200027fe40a */
[----:B------:R-:W-:Y:S01]  /*0440*/  IMAD.WIDE.U32 R2, R90, c[0x0][0x1e8], R4 ;  /* 0x00007a005a027a25 */ /* 0x000fe200078e0004 */
[----:B------:R-:W-:Y:S02]  /*0450*/  @P0 IADD3 R0, R0, 0x1, RZ ;  /* 0x0000000100000810 */ /* 0x000fe40007ffe0ff */
[----:B------:R-:W-:Y:S01]  /*0460*/  IADD3 R9, R9, R17, RZ ;  /* 0x0000001109097210 */ /* 0x000fe20007ffe0ff */
[----:B------:R-:W-:Y:S01]  /*0470*/  IMAD R17, R89, c[0x0][0x280], RZ ;  /* 0x0000a00059117a24 */ /* 0x000fe200078e02ff */
[----:B------:R-:W-:Y:S01]  /*0480*/  IADD3 R53, P0, R11, R2, RZ ;  /* 0x000000020b357210 */ /* 0x000fe20007f1e0ff */
[----:B------:R-:W-:Y:S02]  /*0490*/  IMAD.MOV.U32 R61, RZ, RZ, R0 ;  /* 0x000000ffff3d7224 */ /* 0x000fe400078e0000 */
[----:B------:R-:W-:Y:S01]  /*04a0*/  IMAD.WIDE.U32 R4, R90, c[0x0][0x280], R6 ;  /* 0x0000a0005a047a25 */ /* 0x000fe200078e0006 */
[----:B------:R-:W-:-:S02]  /*04b0*/  IADD3.X R2, R13, R3, R15, P0, !PT ;  /* 0x000000030d027210 */ /* 0x000fc400007fe40f */
[----:B------:R-:W-:Y:S01]  /*04c0*/  @!P2 IADD3 R61, -R61, RZ, RZ ;  /* 0x000000ff3d3da210 */ /* 0x000fe20007ffe1ff */
[----:B------:R-:W-:Y:S01]  /*04d0*/  IMAD R17, R90, c[0x0][0x284], R17 ;  /* 0x0000a1005a117a24 */ /* 0x000fe200078e0211 */
[----:B------:R-:W-:Y:S02]  /*04e0*/  IADD3 R4, P2, R11, R4, RZ ;  /* 0x000000040b047210 */ /* 0x000fe40007f5e0ff */
[----:B------:R-:W-:Y:S02]  /*04f0*/  ISETP.NE.U32.AND P0, PT, RZ, c[0x0][0x260], PT ;  /* 0x00009800ff007a0c */ /* 0x000fe40003f05070 */
[----:B------:R-:W-:Y:S02]  /*0500*/  @!P1 LOP3.LUT R61, RZ, c[0x0][0x178], RZ, 0x33, !PT ;  /* 0x00005e00ff3d9a12 */ /* 0x000fe400078e33ff */
[----:B------:R-:W-:Y:S02]  /*0510*/  IADD3.X R5, R13, R5, R17, P2, !PT ;  /* 0x000000050d057210 */ /* 0x000fe400017fe411 */
[----:B------:R-:W-:Y:S01]  /*0520*/  LEA R87, P1, R85, c[0x0][0x240], 0x1 ;  /* 0x0000900055577a11 */ /* 0x000fe200078208ff */
[----:B------:R-:W-:Y:S01]  /*0530*/  IMAD.WIDE.U32 R8, R61, c[0x0][0x1a8], R8 ;  /* 0x00006a003d087a25 */ /* 0x000fe200078e0008 */
[----:B------:R-:W-:-:S02]  /*0540*/  LEA R83, P2, R53, c[0x0][0x248], 0x1 ;  /* 0x0000920035537a11 */ /* 0x000fc400078408ff */
[----:B------:R-:W-:Y:S02]  /*0550*/  ISETP.NE.AND.EX P0, PT, RZ, c[0x0][0x264], PT, P0 ;  /* 0x00009900ff007a0c */ /* 0x000fe40003f05300 */
        /* <DEDUP_REMOVED lines=13> */
[----:B------:R-:W-:Y:S01]  /*0630*/  IADD3 R11, P5, R11, R8, RZ ;  /* 0x000000080b0b7210 */ /* 0x000fe20007fbe0ff */
[----:B------:R-:W-:Y:S01]  /*0640*/  @P0 IMAD.MOV.U32 R55, RZ, RZ, 0x8 ;  /* 0x00000008ff370424 */ /* 0x000fe200078e00ff */
[----:B------:R-:W-:Y:S01]  /*0650*/  LEA.HI.X R4, R4, c[0x0][0x30c], R5, 0x1, P4 ;  /* 0x0000c30004047a11 */ /* 0x000fe200020f0c05 */
[----:B------:R-:W-:Y:S01]  /*0660*/  @P0 IMAD R0, R0, c[0x0][0x16c], RZ ;  /* 0x00005b0000000a24 */ /* 0x000fe200078e02ff */
[----:B------:R-:W-:-:S02]  /*0670*/  IADD3.X R46, R13, R46, RZ, P5, !PT ;  /* 0x0000002e0d2e7210 */ /* 0x000fc40002ffe4ff */
        /* <DEDUP_REMOVED lines=15> */
[----:B------:R-:W-:Y:S01]  /*0770*/  MOV R50, RZ ;  /* 0x000000ff00327202 */ /* 0x000fe20000000f00 */
[----:B------:R-:W-:-:S02]  /*0780*/  IMAD R7, R61, c[0x0][0x2a4], R0 ;  /* 0x0000a9003d077a24 */ /* 0x000fc400078e0200 */
[----:B------:R-:W-:-:S04]  /*0790*/  IMAD.WIDE.U32 R62, R90, c[0x0][0x180], RZ ;  /* 0x000060005a3e7a25 */ /* 0x000fc800078e00ff */
[----:B------:R-:W-:-:S04]  /*07a0*/  IMAD.WIDE.U32 R64, R90, c[0x0][0x1b8], RZ ;  /* 0x00006e005a407a25 */ /* 0x000fc800078e00ff */
[----:B------:R-:W-:Y:S02]  /*07b0*/  IMAD.MOV.U32 R45, RZ, RZ, c[0x0][0x174] ;  /* 0x00005d00ff2d7624 */ /* 0x000fe400078e00ff */
[----:B------:R-:W-:Y:S02]  /*07c0*/  IMAD.MOV.U32 R43, RZ, RZ, RZ ;  /* 0x000000ffff2b7224 */ /* 0x000fe400078e00ff */
[----:B------:R-:W-:Y:S02]  /*07d0*/  IMAD.MOV.U32 R52, RZ, RZ, RZ ;  /* 0x000000ffff347224 */ /* 0x000fe400078e00ff */
[----:B0-----:R-:W-:Y:S01]  /*07e0*/  IMAD.WIDE.U32 R2, R84, c[0x0][0x298], R48 ;  /* 0x0000a60054027a25 */ /* 0x001fe200078e0030 */
[----:B------:R-:W-:Y:S02]  /*07f0*/  SHF.L.U32 R0, R48, 0x2, RZ ;  /* 0x0000000230007819 */ /* 0x000fe400000006ff */
[----:B------:R-:W-:Y:S01]  /*0800*/  MOV R49, R4 ;  /* 0x0000000400317202 */ /* 0x000fe20000000f00 */
[----:B------:R-:W-:Y:S01]  /*0810*/  IMAD.IADD R3, R3, 0x1, R5 ;  /* 0x0000000103037824 */ /* 0x000fe200078e0205 */
[----:B------:R-:W-:Y:S01]  /*0820*/  LOP3.LUT R67, R0, 0xffffff80, RZ, 0xc0, !PT ;  /* 0xffffff8000437812 */ /* 0x000fe200078ec0ff */
[----:B------:R-:W-:Y:S01]  /*0830*/  IMAD R5, R89, c[0x0][0x1b8], RZ ;  /* 0x00006e0059057a24 */ /* 0x000fe200078e02ff */
[----:B------:R-:W-:Y:S01]  /*0840*/  LOP3.LUT R42, R48, 0x1f, RZ, 0xc0, !PT ;  /* 0x0000001f302a7812 */ /* 0x000fe200078ec0ff */
[----:B------:R-:W-:Y:S01]  /*0850*/  IMAD.WIDE.U32 R60, R61, c[0x0][0x2a0], R2 ;  /* 0x0000a8003d3c7a25 */ /* 0x000fe200078e0002 */
[----:B------:R-:W-:-:S03]  /*0860*/  LOP3.LUT R66, R67, 0x1f, R48, 0xf8, !PT ;  /* 0x0000001f43427812 */ /* 0x000fc600078ef830 */
[----:B------:R-:W-:Y:S01]  /*0870*/  IMAD R3, R89, c[0x0][0x180], RZ ;  /* 0x0000600059037a24 */ /* 0x000fe200078e02ff */
[----:B------:R-:W-:Y:S01]  /*0880*/  LEA R29, P0, R60, c[0x0][0x318], 0x2 ;  /* 0x0000c6003c1d7a11 */ /* 0x000fe200078010ff */
[C---:B------:R-:W-:Y:S01]  /*0890*/  IMAD R5, R90.reuse, c[0x0][0x1bc], R5 ;  /* 0x00006f005a057a24 */ /* 0x040fe200078e0205 */
[----:B------:R-:W-:Y:S01]  /*08a0*/  IADD3 R40, R61, R7, RZ ;  /* 0x000000073d287210 */ /* 0x000fe20007ffe0ff */
[----:B------:R-:W-:Y:S01]  /*08b0*/  IMAD R3, R90, c[0x0][0x184], R3 ;  /* 0x000061005a037a24 */ /* 0x000fe200078e0203 */
[----:B------:R-:W-:Y:S01]  /*08c0*/  IADD3 R37, P1, R29, -0x180, RZ ;  /* 0xfffffe801d257810 */ /* 0x000fe20007f3e0ff */
[----:B------:R-:W-:Y:S01]  /*08d0*/  IMAD.IADD R39, R65, 0x1, R5 ;  /* 0x0000000141277824 */ /* 0x000fe200078e0205 */
[C---:B------:R-:W-:Y:S02]  /*08e0*/  IADD3 R31, P2, R29.reuse, -0x100, RZ ;  /* 0xffffff001d1f7810 */ /* 0x040fe40007f5e0ff */
[----:B------:R-:W-:Y:S02]  /*08f0*/  LEA.HI.X R26, R60, c[0x0][0x31c], R40, 0x2, P0 ;  /* 0x0000c7003c1a7a11 */ /* 0x000fe400000f1428 */
[----:B------:R-:W-:-:S02]  /*0900*/  IADD3 R29, P3, R29, -0x80, RZ ;  /* 0xffffff801d1d7810 */ /* 0x000fc40007f7e0ff */
[C---:B------:R-:W-:Y:S02]  /*0910*/  IADD3.X R28, R26.reuse, -0x1, RZ, P1, !PT ;  /* 0xffffffff1a1c7810 */ /* 0x040fe40000ffe4ff */
[----:B------:R-:W-:Y:S02]  /*0920*/  IADD3.X R27, R26, -0x1, RZ, P2, !PT ;  /* 0xffffffff1a1b7810 */ /* 0x000fe400017fe4ff */
[----:B------:R-:W-:Y:S02]  /*0930*/  IADD3 R41, R63, R3, RZ ;  /* 0x000000033f297210 */ /* 0x000fe40007ffe0ff */
[----:B------:R-:W-:Y:S02]  /*0940*/  SHF.R.S32.HI R67, RZ, 0x1f, R66 ;  /* 0x0000001fff437819 */ /* 0x000fe40000011442 */
[C---:B------:R-:W-:Y:S02]  /*0950*/  LOP3.LUT R38, R66.reuse, 0x20, RZ, 0xfc, !PT ;  /* 0x0000002042267812 */ /* 0x040fe400078efcff */
[----:B------:R-:W-:-:S02]  /*0960*/  LOP3.LUT R36, R66, 0x40, RZ, 0xfc, !PT ;  /* 0x0000004042247812 */ /* 0x000fc400078efcff */
[----:B------:R-:W-:Y:S02]  /*0970*/  LOP3.LUT R30, R66, 0x60, RZ, 0xfc, !PT ;  /* 0x00000060421e7812 */ /* 0x000fe400078efcff */
[----:B-1----:R-:W-:Y:S02]  /*0980*/  IADD3.X R26, R26, -0x1, RZ, P3, !PT ;  /* 0xffffffff1a1a7810 */ /* 0x002fe40001ffe4ff */
.L_x_8155:
[----:B------:R-:W-:Y:S01]  /*0990*/  BAR.SYNC.DEFER_BLOCKING 0x0 ;  /* 0x0000000000007b1d */ /* 0x000fe20000010000 */
[----:B----4-:R-:W-:Y:S01]  /*09a0*/  LEA R25, R45, 0xffffff80, 0x7 ;  /* 0xffffff802d197811 */ /* 0x010fe200078e38ff */
[C---:B------:R-:W-:Y:S01]  /*09b0*/  IMAD.SHL.U32 R24, R66.reuse, 0x2, RZ ;  /* 0x0000000242187824 */ /* 0x040fe200078e00ff */
[C---:B------:R-:W-:Y:S02]  /*09c0*/  SHF.L.U64.HI R22, R66.reuse, 0x1, R67 ;  /* 0x0000000142167819 */ /* 0x040fe40000010243 */
[----:B------:R-:W-:Y:S02]  /*09d0*/  IADD3 R23, -R25, c[0x0][0x168], RZ ;  /* 0x00005a0019177a10 */ /* 0x000fe40007ffe1ff */
[----:B------:R-:W-:Y:S02]  /*09e0*/  IADD3 R2, P4, R87, R24, RZ ;  /* 0x0000001857027210 */ /* 0x000fe40007f9e0ff */
[----:B------:R-:W-:-:S02]  /*09f0*/  ISETP.GE.AND P0, PT, R66, R23, PT ;  /* 0x000000174200720c */ /* 0x000fc40003f06270 */
[-C--:B------:R-:W-:Y:S02]  /*0a00*/  ISETP.GE.AND P1, PT, R38, R23.reuse, PT ;  /* 0x000000172600720c */ /* 0x080fe40003f26270 */
[-C--:B------:R-:W-:Y:S02]  /*0a10*/  ISETP.GE.AND P2, PT, R36, R23.reuse, PT ;  /* 0x000000172400720c */ /* 0x080fe40003f46270 */
[----:B------:R-:W-:Y:S02]  /*0a20*/  ISETP.GE.AND P3, PT, R30, R23, PT ;  /* 0x000000171e00720c */ /* 0x000fe40003f66270 */
[----:B------:R-:W-:Y:S02]  /*0a30*/  PRMT R0, RZ, 0x7610, R0 ;  /* 0x00007610ff007816 */ /* 0x000fe40000000000 */
[----:B0-----:R-:W-:Y:S02]  /*0a40*/  PRMT R6, RZ, 0x7610, R6 ;  /* 0x00007610ff067816 */ /* 0x001fe40000000006 */
[----:B------:R-:W-:-:S02]  /*0a50*/  PRMT R8, RZ, 0x7610, R8 ;  /* 0x00007610ff087816 */ /* 0x000fc40000000008 */
[----:B------:R-:W-:Y:S02]  /*0a60*/  PRMT R10, RZ, 0x7610, R10 ;  /* 0x00007610ff0a7816 */ /* 0x000fe4000000000a */
[----:B------:R-:W-:-:S05]  /*0a70*/  IADD3.X R3, R85, R22, RZ, P4, !PT ;  /* 0x0000001655037210 */ /* 0x000fca00027fe4ff */
[----:B--2---:R-:W2:Y:S04]  /*0a80*/  @!P0 LDG.E.U16 R0, [R2.64] ;  /* 0x0000000402008981 */ /* 0x004ea8000c1e1500 */
[----:B---3--:R-:W3:Y:S04]  /*0a90*/  @!P1 LDG.E.U16 R6, [R2.64+0x40] ;  /* 0x0000400402069981 */ /* 0x008ee8000c1e1500 */
        /* <DEDUP_REMOVED lines=26> */
[-C--:B------:R-:W-:Y:S01]  /*0c40*/  ISETP.GE.AND P2, PT, R36, R23.reuse, PT ;  /* 0x000000172400720c */ /* 0x080fe20003f46270 */
[----:B------:R-:W-:Y:S01]  /*0c50*/  IMAD.X R7, R49, 0x1, R22, P0 ;  /* 0x0000000131077824 */ /* 0x000fe200000e0616 */
[-C--:B------:R-:W-:Y:S02]  /*0c60*/  ISETP.GE.AND P0, PT, R66, R23.reuse, PT ;  /* 0x000000174200720c */ /* 0x080fe40003f06270 */
[----:B------:R-:W-:Y:S02]  /*0c70*/  ISETP.GE.AND P3, PT, R30, R23, PT ;  /* 0x000000171e00720c */ /* 0x000fe40003f66270 */
[----:B------:R-:W-:Y:S02]  /*0c80*/  PRMT R0, RZ, 0x7610, R0 ;  /* 0x00007610ff007816 */ /* 0x000fe40000000000 */
[----:B-1----:R-:W-:-:S02]  /*0c90*/  PRMT R8, RZ, 0x7610, R8 ;  /* 0x00007610ff087816 */ /* 0x002fc40000000008 */
        /* <DEDUP_REMOVED lines=13> */
[----:B------:R-:W-:-:S02]  /*0d70*/  PRMT R4, RZ, 0x5410, R69 ;  /* 0x00005410ff047816 */ /* 0x000fc40000000045 */
[----:B------:R-:W-:Y:S02]  /*0d80*/  ISETP.LT.AND P0, PT, RZ, c[0x0][0x16c], PT ;  /* 0x00005b00ff007a0c */ /* 0x000fe40003f01270 */
[--C-:B0-----:R-:W-:Y:S02]  /*0d90*/  PRMT R33, RZ, 0x5410, R3.reuse ;  /* 0x00005410ff217816 */ /* 0x101fe40000000003 */
[----:B------:R-:W-:Y:S02]  /*0da0*/  PRMT R3, RZ, 0x7610, R3 ;  /* 0x00007610ff037816 */ /* 0x000fe40000000003 */
[----:B-1----:R-:W-:-:S07]  /*0db0*/  PRMT R7, RZ, 0x5410, R2 ;  /* 0x00005410ff077816 */ /* 0x002fce0000000002 */
[----:B------:R-:W-:Y:S01]  /*0dc0*/  @!P0 MOV R16, RZ ;  /* 0x000000ff00108202 */ /* 0x000fe20000000f00 */
[----:B------:R-:W-:Y:S01]  /*0dd0*/  @!P0 CS2R R14, SRZ ;  /* 0x00000000000e8805 */ /* 0x000fe2000001ff00 */
[----:B--2---:R0:W-:Y:S04]  /*0de0*/  STS.U16 [R91], R0 ;  /* 0x000000005b007388 */ /* 0x0041e80000000400 */
[----:B---3--:R-:W-:Y:S04]  /*0df0*/  STS.U16 [R91+0x40], R8 ;  /* 0x000040085b007388 */ /* 0x008fe80000000400 */
[----:B----4-:R-:W-:Y:S01]  /*0e00*/  STS.U16 [R91+0x80], R10 ;  /* 0x0000800a5b007388 */ /* 0x010fe20000000400 */
[----:B0-----:R-:W-:-:S03]  /*0e10*/  PRMT R0, RZ, 0x5410, R68 ;  /* 0x00005410ff007816 */ /* 0x001fc60000000044 */
[----:B------:R-:W-:Y:S01]  /*0e20*/  STS.U16 [R91+0xc0], R20 ;  /* 0x0000c0145b007388 */ /* 0x000fe20000000400 */
[----:B------:R-:W-:-:S06]  /*0e30*/  NOP ;  /* 0x0000000000007918 */ /* 0x000fcc0000000000 */
[----:B------:R-:W0:Y:S02]  /*0e40*/  LDS.64 R12, [R44.X8] ;  /* 0x000000002c0c7984 */ /* 0x000e240000008a00 */
[--C-:B0-----:R-:W-:Y:S02]  /*0e50*/  PRMT R21, RZ, 0x5410, R12.reuse ;  /* 0x00005410ff157816 */ /* 0x101fe4000000000c */
[----:B------:R-:W-:Y:S02]  /*0e60*/  PRMT R20, RZ, 0x7610, R12 ;  /* 0x00007610ff147816 */ /* 0x000fe4000000000c */
[--C-:B------:R-:W-:Y:S01]  /*0e70*/  PRMT R19, RZ, 0x5410, R13.reuse ;  /* 0x00005410ff137816 */ /* 0x100fe2000000000d */
[C---:B------:R-:W-:Y:S01]  /*0e80*/  FFMA.FTZ R5, R21.reuse, R0, R52 ;  /* 0x0000000015057223 */ /* 0x040fe20000010034 */
[----:B------:R-:W-:Y:S01]  /*0e90*/  PRMT R0, RZ, 0x7610, R68 ;  /* 0x00007610ff007816 */ /* 0x000fe20000000044 */
[----:B-----5:R-:W-:Y:S01]  /*0ea0*/  FMUL.FTZ R10, R21, R88 ;  /* 0x00000058150a7220 */ /* 0x020fe20000410000 */
[----:B------:R-:W-:Y:S01]  /*0eb0*/  PRMT R18, RZ, 0x7610, R13 ;  /* 0x00007610ff127816 */ /* 0x000fe2000000000d */
[----:B------:R-:W-:Y:S01]  /*0ec0*/  @!P0 IMAD.MOV.U32 R13, RZ, RZ, RZ ;  /* 0x000000ffff0d8224 */ /* 0x000fe200078e00ff */
[----:B------:R-:W-:Y:S01]  /*0ed0*/  PRMT R52, RZ, 0x7610, R69 ;  /* 0x00007610ff347816 */ /* 0x000fe20000000045 */
[----:B------:R-:W-:-:S02]  /*0ee0*/  FFMA.FTZ R0, R20, R0, R5 ;  /* 0x0000000014007223 */ /* 0x000fc40000010005 */
[----:B------:R-:W-:Y:S02]  /*0ef0*/  FMUL.FTZ R11, R20, R88 ;  /* 0x00000058140b7220 */ /* 0x000fe40000410000 */
[C---:B------:R-:W-:Y:S01]  /*0f00*/  FFMA.FTZ R5, R19.reuse, R4, R0 ;  /* 0x0000000413057223 */ /* 0x040fe20000010000 */
[----:B------:R-:W-:Y:S01]  /*0f10*/  MOV R0, c[0x0][0x174] ;  /* 0x00005d0000007a02 */ /* 0x000fe20000000f00 */
[----:B------:R-:W-:Y:S02]  /*0f20*/  FMUL.FTZ R8, R19, R88 ;  /* 0x0000005813087220 */ /* 0x000fe40000410000 */
[----:B------:R-:W-:Y:S01]  /*0f30*/  FFMA.FTZ R52, R18, R52, R5 ;  /* 0x0000003412347223 */ /* 0x000fe20000010005 */
[----:B------:R-:W-:Y:S01]  /*0f40*/  PRMT R5, RZ, 0x7610, R2 ;  /* 0x00007610ff057816 */ /* 0x000fe20000000002 */
[----:B------:R-:W-:Y:S02]  /*0f50*/  IMAD R17, R0, 0x80, R43 ;  /* 0x0000008000117824 */ /* 0x000fe400078e022b */
[----:B------:R-:W-:-:S03]  /*0f60*/  FMUL.FTZ R9, R18, R88 ;  /* 0x0000005812097220 */ /* 0x000fc60000410000 */
[----:B------:R-:W-:Y:S01]  /*0f70*/  SHF.R.S32.HI R12, RZ, 0x1f, R17 ;  /* 0x0000001fff0c7819 */ /* 0x000fe20000011411 */
[----:B------:R-:W-:Y:S06]  /*0f80*/  BAR.SYNC.DEFER_BLOCKING 0x0 ;  /* 0x0000000000007b1d */ /* 0x000fec0000010000 */
[----:B------:R-:W-:Y:S05]  /*0f90*/  @!P0 BRA `(.L_x_8137) ;  /* 0x000015b000008947 */ /* 0x000fea0003800000 */
[C---:B------:R-:W-:Y:S01]  /*0fa0*/  SHF.L.U32 R76, R17.reuse, 0x2, RZ ;  /* 0x00000002114c7819 */ /* 0x040fe200000006ff */
[----:B------:R-:W-:Y:S01]  /*0fb0*/  HFMA2.MMA R0, -RZ, RZ, 0, 0 ;  /* 0x00000000ff007435 */ /* 0x000fe200000001ff */
[----:B------:R-:W-:Y:S01]  /*0fc0*/  SHF.L.U64.HI R23, R17, 0x2, R12 ;  /* 0x0000000211177819 */ /* 0x000fe2000001020c */
[--C-:B------:R-:W-:Y:S01]  /*0fd0*/  FADD.FTZ R6, R5, R86.reuse ;  /* 0x0000005605067221 */ /* 0x100fe20000010000 */
[C---:B------:R-:W-:Y:S01]  /*0fe0*/  IADD3 R72, P1, R76.reuse, R37, RZ ;  /* 0x000000254c487210 */ /* 0x040fe20007f3e0ff */
[--C-:B------:R-:W-:Y:S01]  /*0ff0*/  FADD.FTZ R4, R3, R86.reuse ;  /* 0x0000005603047221 */ /* 0x100fe20000010000 */
[C---:B------:R-:W-:Y:S01]  /*1000*/  IADD3 R74, P2, R76.reuse, R31, RZ ;  /* 0x0000001f4c4a7210 */ /* 0x040fe20007f5e0ff */
[--C-:B------:R-:W-:Y:S01]  /*1010*/  FADD.FTZ R7, R7, R86.reuse ;  /* 0x0000005607077221 */ /* 0x100fe20000010000 */
[----:B------:R-:W-:Y:S01]  /*1020*/  IADD3 R70, P0, R25, R60, RZ ;  /* 0x0000003c19467210 */ /* 0x000fe20007f1e0ff */
[----:B------:R-:W-:Y:S01]  /*1030*/  FADD.FTZ R5, R33, R86 ;  /* 0x0000005621057221 */ /* 0x000fe20000010000 */
[----:B------:R-:W-:Y:S01]  /*1040*/  IADD3 R76, P3, R76, R29, RZ ;  /* 0x0000001d4c4c7210 */ /* 0x000fe20007f7e0ff */
[----:B------:R-:W-:Y:S01]  /*1050*/  CS2R R2, SRZ ;  /* 0x0000000000027805 */ /* 0x000fe2000001ff00 */
[----:B------:R-:W-:Y:S01]  /*1060*/  IMAD.MOV.U32 R16, RZ, RZ, RZ ;  /* 0x000000ffff107224 */ /* 0x000fe200078e00ff */
[----:B------:R-:W-:Y:S01]  /*1070*/  CS2R R14, SRZ ;  /* 0x00000000000e7805 */ /* 0x000fe2000001ff00 */
[----:B------:R-:W-:Y:S01]  /*1080*/  IMAD.MOV.U32 R13, RZ, RZ, RZ ;  /* 0x000000ffff0d7224 */ /* 0x000fe200078e00ff */
[----:B------:R-:W-:Y:S01]  /*1090*/  LEA.HI.X.SX32 R71, R25, R40, 0x1, P0 ;  /* 0x0000002819477211 */ /* 0x000fe200000f0eff */
[C---:B------:R-:W-:Y:S01]  /*10a0*/  IMAD.X R75, R23.reuse, 0x1, R27, P2 ;  /* 0x00000001174b7824 */ /* 0x040fe200010e061b */
[----:B------:R-:W-:-:S02]  /*10b0*/  IADD3.X R73, R23, R28, RZ, P1, !PT ;  /* 0x0000001c17497210 */ /* 0x000fc40000ffe4ff */
[----:B------:R-:W-:Y:S02]  /*10c0*/  IADD3.X R77, R23, R26, RZ, P3, !PT ;  /* 0x0000001a174d7210 */ /* 0x000fe40001ffe4ff */
.L_x_8150:
[----:B------:R-:W-:Y:S01]  /*10d0*/  SHF.R.S32.HI R108, RZ, 0x1f, R2 ;  /* 0x0000001fff6c7819 */ /* 0x000fe20000011402 */
[----:B------:R-:W-:Y:S01]  /*10e0*/  IMAD.MOV.U32 R34, RZ, RZ, R62 ;  /* 0x000000ffff227224 */ /* 0x000fe200078e003e */
[----:B------:R-:W-:Y:S01]  /*10f0*/  IADD3 R23, -R25, c[0x0][0x168], RZ ;  /* 0x00005a0019177a10 */ /* 0x000fe20007ffe1ff */
[----:B------:R-:W-:Y:S01]  /*1100*/  IMAD.WIDE.U32 R32, R2, c[0x0][0x1a0], R66 ;  /* 0x0000680002207a25 */ /* 0x000fe200078e0042 */
[----:B------:R-:W-:Y:S02]  /*1110*/  MOV R35, R41 ;  /* 0x0000002900237202 */ /* 0x000fe40000000f00 */
[-C--:B------:R-:W-:Y:S01]  /*1120*/  ISETP.GE.AND P0, PT, R66, R23.reuse, PT ;  /* 0x000000174200720c */ /* 0x080fe20003f06270 */
[----:B------:R-:W-:Y:S01]  /*1130*/  IMAD R81, R108, c[0x0][0x1a0], RZ ;  /* 0x000068006c517a24 */ /* 0x000fe200078e02ff */
[-C--:B------:R-:W-:Y:S01]  /*1140*/  ISETP.GE.AND P1, PT, R38, R23.reuse, PT ;  /* 0x000000172600720c */ /* 0x080fe20003f26270 */
[----:B---3--:R-:W-:Y:S01]  /*1150*/  IMAD R79, R108, c[0x0][0x188], RZ ;  /* 0x000062006c4f7a24 */ /* 0x008fe200078e02ff */
[-C--:B------:R-:W-:Y:S01]  /*1160*/  ISETP.GE.AND P2, PT, R36, R23.reuse, PT ;  /* 0x000000172400720c */ /* 0x080fe20003f46270 */
[----:B------:R-:W-:Y:S01]  /*1170*/  IMAD R81, R2, c[0x0][0x1a4], R81 ;  /* 0x0000690002517a24 */ /* 0x000fe200078e0251 */
[----:B------:R-:W-:Y:S01]  /*1180*/  ISETP.GE.AND P3, PT, R30, R23, PT ;  /* 0x000000171e00720c */ /* 0x000fe20003f66270 */
[----:B------:R-:W-:Y:S01]  /*1190*/  IMAD.WIDE.U32 R34, R2, c[0x0][0x188], R34 ;  /* 0x0000620002227a25 */ /* 0x000fe200078e0022 */
[----:B------:R-:W-:-:S02]  /*11a0*/  LEA R78, P5, R32, R47, 0x1 ;  /* 0x0000002f204e7211 */ /* 0x000fc400078a08ff */
[----:B------:R-:W-:Y:S01]  /*11b0*/  PRMT R92, RZ, 0x7610, R92 ;  /* 0x00007610ff5c7816 */ /* 0x000fe2000000005c */
[----:B------:R-:W-:Y:S01]  /*11c0*/  IMAD R79, R2, c[0x0][0x18c], R79 ;  /* 0x00006300024f7a24 */ /* 0x000fe200078e024f */
[----:B------:R-:W-:Y:S01]  /*11d0*/  PRMT R94, RZ, 0x7610, R94 ;  /* 0x00007610ff5e7816 */ /* 0x000fe2000000005e */
[----:B------:R-:W-:Y:S01]  /*11e0*/  IMAD.IADD R33, R33, 0x1, R81 ;  /* 0x0000000121217824 */ /* 0x000fe200078e0251 */
[----:B------:R-:W-:Y:S02]  /*11f0*/  PRMT R96, RZ, 0x7610, R96 ;  /* 0x00007610ff607816 */ /* 0x000fe40000000060 */
[----:B------:R-:W-:Y:S02]  /*1200*/  IADD3 R35, R35, R79, RZ ;  /* 0x0000004f23237210 */ /* 0x000fe40007ffe0ff */
[----:B------:R-:W-:Y:S02]  /*1210*/  PRMT R98, RZ, 0x7610, R98 ;  /* 0x00007610ff627816 */ /* 0x000fe40000000062 */
[----:B------:R-:W-:-:S02]  /*1220*/  LEA.HI.X R79, R32, R46, R33, 0x1, P5 ;  /* 0x0000002e204f7211 */ /* 0x000fc400028f0c21 */
[----:B------:R-:W-:-:S03]  /*1230*/  LEA R80, P4, R34, c[0x0][0x220], 0x2 ;  /* 0x0000880022507a11 */ /* 0x000fc600078810ff */
[----:B0-2---:R0:W2:Y:S01]  /*1240*/  @!P0 LDG.E.U16 R92, [R78.64] ;  /* 0x000000044e5c8981 */ /* 0x0050a2000c1e1500 */
[----:B------:R-:W-:-:S03]  /*1250*/  LEA.HI.X R81, R34, c[0x0][0x224], R35, 0x2, P4 ;  /* 0x0000890022517a11 */ /* 0x000fc600020f1423 */
[----:B------:R0:W3:Y:S04]  /*1260*/  @!P1 LDG.E.U16 R94, [R78.64+0x40] ;  /* 0x000040044e5e9981 */ /* 0x0000e8000c1e1500 */
[----:B------:R0:W4:Y:S04]  /*1270*/  @!P2 LDG.E.U16 R96, [R78.64+0x80] ;  /* 0x000080044e60a981 */ /* 0x000128000c1e1500 */
[----:B------:R0:W4:Y:S04]  /*1280*/  @!P3 LDG.E.U16 R98, [R78.64+0xc0] ;  /* 0x0000c0044e62b981 */ /* 0x000128000c1e1500 */
[----:B------:R-:W4:Y:S01]  /*1290*/  LDG.E R80, [R80.64] ;  /* 0x0000000450507981 */ /* 0x000f22000c1e1900 */
[----:B------:R-:W-:Y:S01]  /*12a0*/  IADD3 R35, R45, -0x1, RZ ;  /* 0xffffffff2d237810 */ /* 0x000fe20007ffe0ff */
[----:B------:R-:W-:Y:S01]  /*12b0*/  IMAD R91, R108, c[0x0][0x1c0], RZ ;  /* 0x000070006c5b7a24 */ /* 0x000fe200078e02ff */
[----:B------:R-:W-:Y:S01]  /*12c0*/  MOV R33, R39 ;  /* 0x0000002700217202 */ /* 0x000fe20000000f00 */
[----:B------:R-:W-:Y:S01]  /*12d0*/  IMAD.MOV.U32 R32, RZ, RZ, R64 ;  /* 0x000000ffff207224 */ /* 0x000fe200078e0040 */
[----:B------:R-:W-:Y:S01]  /*12e0*/  LEA.HI R34, R35, R35, RZ, 0x1 ;  /* 0x0000002323227211 */ /* 0x000fe200078f08ff */
[----:B------:R-:W-:-:S02]  /*12f0*/  IMAD R93, R2, c[0x0][0x1c4], R91 ;  /* 0x00007100025d7a24 */ /* 0x000fc400078e025b */
[----:B------:R-:W-:Y:S01]  /*1300*/  IMAD.WIDE.U32 R32, R2, c[0x0][0x1c0], R32 ;  /* 0x0000700002207a25 */ /* 0x000fe200078e0020 */
[----:B------:R-:W-:-:S04]  /*1310*/  LOP3.LUT R100, R34, 0xfffffe, RZ, 0xc0, !PT ;  /* 0x00fffffe22647812 */ /* 0x000fc800078ec0ff */
[----:B------:R-:W-:Y:S02]  /*1320*/  LEA R34, P0, R32, c[0x0][0x230], 0x2 ;  /* 0x00008c0020227a11 */ /* 0x000fe400078010ff */
[----:B0-----:R-:W-:Y:S01]  /*1330*/  IADD3 R79, R33, R93, RZ ;  /* 0x0000005d214f7210 */ /* 0x001fe20007ffe0ff */
[----:B------:R-:W-:Y:S02]  /*1340*/  IMAD.SHL.U32 R91, R44, 0x2, RZ ;  /* 0x000000022c5b7824 */ /* 0x000fe400078e00ff */
[----:B------:R-:W-:Y:S01]  /*1350*/  IMAD.IADD R33, R35, 0x1, -R100 ;  /* 0x0000000123217824 */ /* 0x000fe200078e0a64 */
[----:B------:R-:W-:Y:S02]  /*1360*/  LEA.HI.X R35, R32, c[0x0][0x234], R79, 0x2, P0 ;  /* 0x00008d0020237a11 */ /* 0x000fe400000f144f */
[C---:B------:R-:W-:Y:S02]  /*1370*/  ISETP.NE.AND P1, PT, R48.reuse, RZ, PT ;  /* 0x000000ff3000720c */ /* 0x040fe40003f25270 */
[----:B------:R-:W-:-:S11]  /*1380*/  IADD3 R32, R48, 0x200, RZ ;  /* 0x0000020030207810 */ /* 0x000fd60007ffe0ff */
[----:B------:R-:W-:Y:S01]  /*1390*/  @!P1 IMAD R32, R33, 0x100, R2 ;  /* 0x0000010021209824 */ /* 0x000fe200078e0202 */
[----:B--2---:R0:W-:Y:S04]  /*13a0*/  STS.U16 [R91], R92 ;  /* 0x0000005c5b007388 */ /* 0x0041e80000000400 */
[----:B---3--:R-:W-:Y:S04]  /*13b0*/  STS.U16 [R91+0x40], R94 ;  /* 0x0000405e5b007388 */ /* 0x008fe80000000400 */
[----:B-1--4-:R1:W-:Y:S04]  /*13c0*/  STS.U16 [R91+0x80], R96 ;  /* 0x000080605b007388 */ /* 0x0123e80000000400 */
[----:B------:R-:W-:Y:S01]  /*13d0*/  STS.U16 [R91+0xc0], R98 ;  /* 0x0000c0625b007388 */ /* 0x000fe20000000400 */
[----:B------:R-:W-:-:S06]  /*13e0*/  NOP ;  /* 0x0000000000007918 */ /* 0x000fcc0000000000 */
[----:B------:R2:W3:Y:S01]  /*13f0*/  LDG.E R35, [R34.64] ;  /* 0x0000000422237981 */ /* 0x0004e2000c1e1900 */
[----:B------:R-:W-:-:S04]  /*1400*/  FMUL.FTZ R97, R80, 1.4426950216293334961 ;  /* 0x3fb8aa3b50617820 */ /* 0x000fc80000410000 */
[----:B------:R-:W-:-:S06]  /*1410*/  FMUL.FTZ R93, R7, R97 ;  /* 0x00000061075d7220 */ /* 0x000fcc0000410000 */
[----:B------:R-:W4:Y:S01]  /*1420*/  MUFU.EX2 R93, R93 ;  /* 0x0000005d005d7308 */ /* 0x000f220000000800 */
[----:B0-----:R-:W-:Y:S02]  /*1430*/  SHF.L.U32 R92, R32, 0x2, RZ ;  /* 0x00000002205c7819 */ /* 0x001fe400000006ff */
[----:B------:R-:W0:Y:S01]  /*1440*/  LDS.64 R32, [R44.X8] ;  /* 0x000000002c207984 */ /* 0x000e220000008a00 */
[----:B------:R-:W-:-:S03]  /*1450*/  ISETP.NE.AND P2, PT, R48, 0x1f, PT ;  /* 0x0000001f3000780c */ /* 0x000fc60003f45270 */
[----:B----4-:R4:W-:Y:S04]  /*1460*/  STS [R92+0x548], R93 ;  /* 0x0005485d5c007388 */ /* 0x0109e80000000800 */
[----:B------:R-:W-:Y:S01]  /*1470*/  BAR.SYNC.DEFER_BLOCKING 0x0 ;  /* 0x0000000000007b1d */ /* 0x000fe20000010000 */
[----:B------:R-:W-:-:S04]  /*1480*/  ISETP.GT.AND P0, PT, R45, 0x1, PT ;  /* 0x000000012d00780c */ /* 0x000fc80003f04270 */
[----:B------:R-:W-:Y:S01]  /*1490*/  ISETP.EQ.AND P0, PT, R42, RZ, P0 ;  /* 0x000000ff2a00720c */ /* 0x000fe20000702270 */
[-C--:B------:R-:W-:Y:S02]  /*14a0*/  FMUL.FTZ R104, R6, R97.reuse ;  /* 0x0000006106687220 */ /* 0x080fe40000410000 */
[-C--:B--2---:R-:W-:Y:S02]  /*14b0*/  FMUL.FTZ R34, R4, R97.reuse ;  /* 0x0000006104227220 */ /* 0x084fe40000410000 */
[----:B------:R-:W-:Y:S01]  /*14c0*/  FMUL.FTZ R101, R5, R97 ;  /* 0x0000006105657220 */ /* 0x000fe20000410000 */
[----:B------:R2:W2:Y:S01]  /*14d0*/  @P2 LDS R117, [R48.X4+0xd4c] ;  /* 0x000d4c0030752984 */ /* 0x0004a20000004800 */
[----:B------:R-:W2:Y:S06]  /*14e0*/  MUFU.EX2 R104, R104 ;  /* 0x0000006800687308 */ /* 0x000eac0000000800 */
[----:B------:R-:W-:-:S02]  /*14f0*/  @P0 IADD3 R79, R45, -0x2, RZ ;  /* 0xfffffffe2d4f0810 */ /* 0x000fc40007ffe0ff */
[--C-:B-1----:R-:W-:Y:S02]  /*1500*/  PRMT R96, RZ, 0x5410, R68.reuse ;  /* 0x00005410ff607816 */ /* 0x102fe40000000044 */
[----:B------:R-:W-:Y:S01]  /*1510*/  PRMT R99, RZ, 0x7610, R68 ;  /* 0x00007610ff637816 */ /* 0x000fe20000000044 */
[----:B------:R-:W-:Y:S01]  /*1520*/  MUFU.EX2 R34, R34 ;  /* 0x0000002200227308 */ /* 0x000fe20000000800 */
[----:B------:R-:W-:Y:S01]  /*1530*/  @P0 IMAD R79, R79, c[0x0][0x16c], R2 ;  /* 0x00005b004f4f0a24 */ /* 0x000fe200078e0202 */
[--C-:B0-----:R-:W-:Y:S01]  /*1540*/  PRMT R81, RZ, 0x5410, R32.reuse ;  /* 0x00005410ff517816 */ /* 0x101fe20000000020 */
[----:B------:R-:W-:Y:S01]  /*1550*/  FMUL.FTZ R106, R7, R96 ;  /* 0x00000060076a7220 */ /* 0x000fe20000410000 */
[----:B----4-:R-:W-:-:S04]  /*1560*/  PRMT R92, RZ, 0x7610, R32 ;  /* 0x00007610ff5c7816 */ /* 0x010fc80000000020 */
[----:B------:R-:W0:Y:S01]  /*1570*/  MUFU.EX2 R101, R101 ;  /* 0x0000006500657308 */ /* 0x000e220000000800 */
[----:B------:R-:W-:Y:S01]  /*1580*/  PRMT R94, RZ, 0x5410, R69 ;  /* 0x00005410ff5e7816 */ /* 0x000fe20000000045 */
[----:B------:R-:W-:Y:S02]  /*1590*/  FMUL.FTZ R107, R6, R99 ;  /* 0x00000063066b7220 */ /* 0x000fe40000410000 */
[----:B------:R-:W-:Y:S01]  /*15a0*/  IMAD.MOV.U32 R95, RZ, RZ, RZ ;  /* 0x000000ffff5f7224 */ /* 0x000fe200078e00ff */
[----:B------:R-:W-:Y:S01]  /*15b0*/  PRMT R105, RZ, 0x5410, R33 ;  /* 0x00005410ff697816 */ /* 0x000fe20000000021 */
[----:B------:R-:W-:Y:S01]  /*15c0*/  @P0 IMAD.WIDE R78, R79, 0x8, R54 ;  /* 0x000000084f4e0825 */ /* 0x000fe200078e0236 */
[----:B------:R-:W-:-:S03]  /*15d0*/  PRMT R97, RZ, 0x7610, R69 ;  /* 0x00007610ff617816 */ /* 0x000fc60000000045 */
[----:B------:R-:W-:Y:S01]  /*15e0*/  FMUL.FTZ R102, R5, R94 ;  /* 0x0000005e05667220 */ /* 0x000fe20000410000 */
[----:B------:R1:W5:Y:S01]  /*15f0*/  @P0 LDG.E R95, [R78.64+0x4] ;  /* 0x000004044e5f0981 */ /* 0x000362000c1e1900 */
[----:B------:R-:W-:Y:S02]  /*1600*/  FMUL.FTZ R114, R81, R106 ;  /* 0x0000006a51727220 */ /* 0x000fe40000410000 */
[----:B------:R-:W-:Y:S01]  /*1610*/  FMUL.FTZ R115, R92, R107 ;  /* 0x0000006b5c737220 */ /* 0x000fe20000410000 */
[----:B------:R-:W-:Y:S01]  /*1620*/  PRMT R98, RZ, 0x7610, R33 ;  /* 0x00007610ff627816 */ /* 0x000fe20000000021 */
[----:B------:R-:W-:Y:S01]  /*1630*/  FMUL.FTZ R103, R4, R97 ;  /* 0x0000006104677220 */ /* 0x000fe20000410000 */
[----:B------:R-:W-:Y:S01]  /*1640*/  BSSY B0, `(.L_x_8138) ;  /* 0x0000015000007945 */ /* 0x000fe20003800000 */
[----:B------:R-:W-:Y:S02]  /*1650*/  FMUL.FTZ R100, R105, R102 ;  /* 0x0000006669647220 */ /* 0x000fe40000410000 */
[----:B--2---:R-:W-:-:S02]  /*1660*/  FFMA.FTZ R32, R104, R114, R115 ;  /* 0x0000007268207223 */ /* 0x004fc40000010073 */
[----:B-1----:R-:W-:Y:S02]  /*1670*/  FMUL.FTZ R78, R93, R104 ;  /* 0x000000685d4e7220 */ /* 0x002fe40000410000 */
[C---:B0-----:R-:W-:Y:S02]  /*1680*/  FFMA.FTZ R118, R101.reuse, R32, R100 ;  /* 0x0000002065767223 */ /* 0x041fe40000010064 */
[----:B------:R-:W-:Y:S02]  /*1690*/  FMUL.FTZ R121, R101, R78 ;  /* 0x0000004e65797220 */ /* 0x000fe40000410000 */
[-C--:B---3--:R-:W-:Y:S02]  /*16a0*/  FMUL.FTZ R113, R19, R35.reuse ;  /* 0x0000002313717220 */ /* 0x088fe40000410000 */
[-C--:B------:R-:W-:Y:S02]  /*16b0*/  FMUL.FTZ R112, R18, R35.reuse ;  /* 0x0000002312707220 */ /* 0x080fe40000410000 */
[----:B------:R-:W-:-:S02]  /*16c0*/  FMUL.FTZ R110, R20, R35 ;  /* 0x00000023146e7220 */ /* 0x000fc40000410000 */
[----:B------:R-:W-:Y:S02]  /*16d0*/  FFMA.FTZ R79, R34, R112, R113 ;  /* 0x00000070224f7223 */ /* 0x000fe40000010071 */
[----:B------:R-:W-:Y:S02]  /*16e0*/  FMUL.FTZ R33, R21, R35 ;  /* 0x0000002315217220 */ /* 0x000fe40000410000 */
[----:B------:R-:W-:Y:S02]  /*16f0*/  FMUL.FTZ R35, R98, R103 ;  /* 0x0000006762237220 */ /* 0x000fe40000410000 */
[----:B------:R-:W-:Y:S01]  /*1700*/  FFMA.FTZ R119, R101, R79, R110 ;  /* 0x0000004f65777223 */ /* 0x000fe2000001006e */
[----:B------:R-:W-:Y:S05]  /*1710*/  @P2 BRA `(.L_x_8139) ;  /* 0x0000007000002947 */ /* 0x000fea0003800000 */
[----:B------:R-:W-:Y:S01]  /*1720*/  ISETP.NE.AND P0, PT, R45, c[0x0][0x174], PT ;  /* 0x00005d002d007a0c */ /* 0x000fe20003f05270 */
[----:B------:R-:W-:-:S12]  /*1730*/  IMAD.MOV.U32 R117, RZ, RZ, 0x3f800000 ;  /* 0x3f800000ff757424 */ /* 0x000fd800078e00ff */
[----:B------:R-:W-:-:S04]  /*1740*/  @P0 LEA.HI R32, R45, R45, RZ, 0x1 ;  /* 0x0000002d2d200211 */ /* 0x000fc800078f08ff */
[----:B------:R-:W-:-:S04]  /*1750*/  @P0 LOP3.LUT R32, R32, 0xfffffe, RZ, 0xc0, !PT ;  /* 0x00fffffe20200812 */ /* 0x000fc800078ec0ff */
[----:B------:R-:W-:-:S04]  /*1760*/  @P0 IADD3 R79, -R32, R45, RZ ;  /* 0x0000002d204f0210 */ /* 0x000fc80007ffe1ff */
[----:B------:R-:W-:-:S05]  /*1770*/  @P0 LEA R79, R79, R2, 0x8 ;  /* 0x000000024f4f0211 */ /* 0x000fca00078e40ff */
[----:B------:R0:W1:Y:S02]  /*1780*/  @P0 LDS R117, [R79.X4+0x548] ;  /* 0x000548004f750984 */ /* 0x0000640000004800 */
.L_x_8139:
[----:B------:R-:W-:Y:S05]  /*1790*/  BSYNC B0 ;  /* 0x0000000000007941 */ /* 0x000fea0003800000 */
.L_x_8138:
[----:B-1----:R-:W-:Y:S01]  /*17a0*/  FMUL.FTZ R32, R34, R117 ;  /* 0x0000007522207220 */ /* 0x002fe20000410000 */
[----:B------:R-:W-:Y:S01]  /*17b0*/  ISETP.GE.AND P0, PT, R44, 0x1, PT ;  /* 0x000000012c00780c */ /* 0x000fe20003f06270 */
[----:B------:R-:W-:Y:S01]  /*17c0*/  FFMA.FTZ R118, R34, R118, R35 ;  /* 0x0000007622767223 */ /* 0x000fe20000010023 */
[C---:B------:R-:W-:Y:S01]  /*17d0*/  ISETP.NE.AND P3, PT, R42.reuse, 0x1f, PT ;  /* 0x0000001f2a00780c */ /* 0x040fe20003f65270 */
[----:B0-----:R-:W-:Y:S01]  /*17e0*/  FMUL.FTZ R79, R101, R32 ;  /* 0x00000020654f7220 */ /* 0x001fe20000410000 */
[----:B------:R-:W-:Y:S01]  /*17f0*/  ISETP.GE.U32.AND P4, PT, R42, 0x18, PT ;  /* 0x000000182a00780c */ /* 0x000fe20003f86070 */
[----:B------:R-:W-:Y:S01]  /*1800*/  FMUL.FTZ R121, R34, R121 ;  /* 0x0000007922797220 */ /* 0x000fe20000410000 */
[----:B------:R-:W0:Y:S01]  /*1810*/  SHFL.UP PT, R78, R118, 0x1, RZ ;  /* 0x04200000764e7989 */ /* 0x000e2200000e00ff */
[C---:B------:R-:W-:Y:S01]  /*1820*/  FFMA.FTZ R119, R104.reuse, R119, R33 ;  /* 0x0000007768777223 */ /* 0x040fe20000010021 */
[----:B------:R-:W-:Y:S01]  /*1830*/  IADD3 R125, -R25, c[0x0][0x168], -R48 ;  /* 0x00005a00197d7a10 */ /* 0x000fe20007ffe930 */
[----:B------:R-:W-:Y:S01]  /*1840*/  FMUL.FTZ R116, R104, R79 ;  /* 0x0000004f68747220 */ /* 0x000fe20000410000 */
[----:B------:R-:W1:Y:S01]  /*1850*/  SHFL.UP PT, R32, R121, 0x1, RZ ;  /* 0x0420000079207989 */ /* 0x000e6200000e00ff */
[----:B------:R-:W-:Y:S03]  /*1860*/  BSSY B0, `(.L_x_8140) ;  /* 0x0000071000007945 */ /* 0x000fe60003800000 */
        /* <DEDUP_REMOVED lines=30> */
[----:B------:R-:W-:-:S02]  /*1a50*/  IMAD.SHL.U32 R109, R2, 0x8, RZ ;  /* 0x00000008026d7824 */ /* 0x000fc400078e00ff */
[----:B---3--:R-:W-:Y:S01]  /*1a60*/  @!P3 FMUL.FTZ R116, R116, R79 ;  /* 0x0000004f7474b220 */ /* 0x008fe20000410000 */
[----:B------:R-:W2:Y:S01]  /*1a70*/  SHFL.DOWN PT, R120, R119, 0x8, 0x1f ;  /* 0x09001f0077787f89 */ /* 0x000ea200000e0000 */
[C---:B------:R-:W-:Y:S02]  /*1a80*/  ISETP.GE.AND P3, PT, R44.reuse, 0x8, PT ;  /* 0x000000082c00780c */ /* 0x040fe40003f66270 */
[----:B------:R-:W-:Y:S01]  /*1a90*/  MOV R79, RZ ;  /* 0x000000ff004f7202 */ /* 0x000fe20000000f00 */
        /* <DEDUP_REMOVED lines=10> */
[----:B------:R-:W2:Y:S01]  /*1b40*/  SHFL.DOWN PT, R120, R119, 0x10, 0x1f ;  /* 0x0a001f0077787f89 */ /* 0x000ea200000e0000 */
[----:B------:R-:W-:-:S03]  /*1b50*/  ISETP.GE.AND P4, PT, R125, 0x61, PT ;  /* 0x000000617d00780c */ /* 0x000fc60003f86270 */
        /* <DEDUP_REMOVED lines=8> */
[----:B-----5:R-:W-:Y:S01]  /*1be0*/  SHFL.IDX PT, R120, R95, RZ, 0x1f ;  /* 0x00001fff5f787589 */ /* 0x020fe200000e0000 */
[----:B------:R-:W-:-:S03]  /*1bf0*/  ISETP.GE.AND P3, PT, R125, 0x41, PT ;  /* 0x000000417d00780c */ /* 0x000fc60003f66270 */
[----:B------:R-:W0:Y:S04]  /*1c00*/  SHFL.UP PT, R121, R121, 0x1, RZ ;  /* 0x0420000079797989 */ /* 0x000e2800000e00ff */
[----:B------:R-:W-:Y:S04]  /*1c10*/  SHFL.DOWN PT, R124, R119, 0x1, 0x1f ;  /* 0x08201f00777c7f89 */ /* 0x000fe800000e0000 */
[----:B------:R-:W1:Y:S04]  /*1c20*/  SHFL.DOWN PT, R123, R116, 0x1, 0x1f ;  /* 0x08201f00747b7f89 */ /* 0x000e6800000e0000 */
[----:B------:R-:W-:Y:S04]  /*1c30*/  SHFL.IDX PT, R32, R119, RZ, 0x1f ;  /* 0x00001fff77207589 */ /* 0x000fe800000e0000 */
[----:B------:R-:W2:Y:S01]  /*1c40*/  SHFL.IDX PT, R111, R116, RZ, 0x1f ;  /* 0x00001fff746f7589 */ /* 0x000ea200000e0000 */
[----:B0-----:R-:W-:Y:S01]  /*1c50*/  @P1 FFMA.FTZ R120, R121, R120, R118 ;  /* 0x0000007879781223 */ /* 0x001fe20000010076 */
[----:B------:R-:W-:-:S03]  /*1c60*/  ISETP.GE.AND P1, PT, R125, 0x1, PT ;  /* 0x000000017d00780c */ /* 0x000fc60003f26270 */
[----:B------:R-:W-:Y:S02]  /*1c70*/  FFMA.FTZ R114, R93, R120, R114 ;  /* 0x000000785d727223 */ /* 0x000fe40000010072 */
[----:B-1----:R-:W-:Y:S01]  /*1c80*/  @P2 FFMA.FTZ R122, R123, R122, R124 ;  /* 0x0000007a7b7a2223 */ /* 0x002fe2000001007c */
[----:B------:R-:W-:Y:S01]  /*1c90*/  ISETP.GE.AND P2, PT, R125, 0x21, PT ;  /* 0x000000217d00780c */ /* 0x000fe20003f46270 */
[----:B------:R-:W-:Y:S02]  /*1ca0*/  FFMA.FTZ R93, R81, -R106, R114 ;  /* 0x8000006a515d7223 */ /* 0x000fe40000010072 */
[----:B------:R-:W-:Y:S02]  /*1cb0*/  FFMA.FTZ R95, R122, R117, R112 ;  /* 0x000000757a5f7223 */ /* 0x000fe40000010070 */
[----:B------:R-:W-:Y:S02]  /*1cc0*/  FFMA.FTZ R117, R104, R114, R115 ;  /* 0x0000007268757223 */ /* 0x000fe40000010073 */
[----:B------:R-:W-:-:S02]  /*1cd0*/  FFMA.FTZ R106, R34, R95, R113 ;  /* 0x0000005f226a7223 */ /* 0x000fc40000010071 */
[-C--:B------:R-:W-:Y:S02]  /*1ce0*/  FFMA.FTZ R113, R101, R117.reuse, R100 ;  /* 0x0000007565717223 */ /* 0x080fe40000010064 */
[----:B------:R-:W-:Y:S02]  /*1cf0*/  FFMA.FTZ R115, R21, R114, RZ ;  /* 0x0000007215737223 */ /* 0x000fe400000100ff */
[----:B------:R-:W-:Y:S02]  /*1d00*/  FFMA.FTZ R101, R101, R106, R110 ;  /* 0x0000006a65657223 */ /* 0x000fe4000001006e */
[----:B------:R-:W-:Y:S02]  /*1d10*/  FFMA.FTZ R112, R20, R117, R115 ;  /* 0x0000007514707223 */ /* 0x000fe40000010073 */
[----:B------:R-:W-:Y:S02]  /*1d20*/  FFMA.FTZ R104, R104, R101, R33 ;  /* 0x0000006568687223 */ /* 0x000fe40000010021 */
[----:B--2---:R-:W-:-:S02]  /*1d30*/  FFMA.FTZ R79, R111, R79, R32 ;  /* 0x0000004f6f4f7223 */ /* 0x004fc40000010020 */
[-C--:B------:R-:W-:Y:S02]  /*1d40*/  FFMA.FTZ R35, R34, R113.reuse, R35 ;  /* 0x0000007122237223 */ /* 0x080fe40000010023 */
[----:B------:R-:W-:Y:S02]  /*1d50*/  FFMA.FTZ R112, R19, R113, R112 ;  /* 0x0000007113707223 */ /* 0x000fe40000010070 */
[----:B------:R-:W-:Y:S02]  /*1d60*/  FMUL.FTZ R32, R7, R104 ;  /* 0x0000006807207220 */ /* 0x000fe40000410000 */
[----:B------:R-:W-:Y:S02]  /*1d70*/  FFMA.FTZ R100, R92, -R107, R117 ;  /* 0x8000006b5c647223 */ /* 0x000fe40000010075 */
[----:B------:R-:W-:Y:S02]  /*1d80*/  FFMA.FTZ R102, R105, -R102, R113 ;  /* 0x8000006669667223 */ /* 0x000fe40000010071 */
[----:B------:R-:W-:-:S02]  /*1d90*/  FFMA.FTZ R107, R18, R35, R112 ;  /* 0x00000023126b7223 */ /* 0x000fc40000010070 */
[----:B------:R-:W-:Y:S02]  /*1da0*/  FMUL.FTZ R110, R6, R101 ;  /* 0x00000065066e7220 */ /* 0x000fe40000410000 */
[----:B------:R-:W-:Y:S02]  /*1db0*/  FFMA.FTZ R33, R93, R32, RZ ;  /* 0x000000205d217223 */ /* 0x000fe400000100ff */
[----:B------:R-:W-:Y:S02]  /*1dc0*/  FMUL.FTZ R112, R4, R95 ;  /* 0x0000005f04707220 */ /* 0x000fe40000410000 */
[----:B------:R-:W-:Y:S02]  /*1dd0*/  FMUL.FTZ R113, R5, R106 ;  /* 0x0000006a05717220 */ /* 0x000fe40000410000 */
[----:B------:R-:W-:Y:S02]  /*1de0*/  FMUL.FTZ R78, R111, R78 ;  /* 0x0000004e6f4e7220 */ /* 0x000fe40000410000 */
[----:B------:R-:W-:-:S02]  /*1df0*/  FFMA.FTZ R103, R98, -R103, R35 ;  /* 0x8000006762677223 */ /* 0x000fc40000010023 */
[----:B------:R-:W-:Y:S01]  /*1e00*/  FFMA.FTZ R111, R100, R110, R33 ;  /* 0x0000006e646f7223 */ /* 0x000fe20000010021 */
[----:B------:R0:W-:Y:S01]  /*1e10*/  @!P0 STS.64 [R109+0xdc8], R78 ;  /* 0x000dc84e6d008388 */ /* 0x0001e20000000a00 */
[----:B------:R-:W-:Y:S02]  /*1e20*/  FMUL.FTZ R35, R97, R112 ;  /* 0x0000007061237220 */ /* 0x000fe40000410000 */
[-C--:B------:R-:W-:Y:S02]  /*1e30*/  FMUL.FTZ R34, R94, R113.reuse ;  /* 0x000000715e227220 */ /* 0x080fe40000410000 */
[----:B------:R-:W-:Y:S02]  /*1e40*/  FMUL.FTZ R33, R99, R110 ;  /* 0x0000006e63217220 */ /* 0x000fe40000410000 */
[----:B------:R-:W-:Y:S02]  /*1e50*/  FMUL.FTZ R32, R96, R32 ;  /* 0x0000002060207220 */ /* 0x000fe40000410000 */
[----:B------:R-:W-:Y:S01]  /*1e60*/  FMUL.FTZ R110, R103, R112 ;  /* 0x00000070676e7220 */ /* 0x000fe20000410000 */
[C---:B------:R-:W-:Y:S01]  /*1e70*/  SHF.L.U64.HI R112, R3.reuse, 0x2, R0 ;  /* 0x0000000203707819 */ /* 0x040fe20000010200 */
[----:B------:R-:W-:Y:S01]  /*1e80*/  FFMA.FTZ R111, R102, R113, R111 ;  /* 0x00000071666f7223 */ /* 0x000fe2000001006f */
[----:B------:R0:W-:Y:S01]  /*1e90*/  STS.128 [R48.X16+0x110], R32 ;  /* 0x0001102030007388 */ /* 0x0001e2000000cc00 */
[----:B------:R-:W-:-:S02]  /*1ea0*/  SHF.L.U32 R113, R3, 0x2, RZ ;  /* 0x0000000203717819 */ /* 0x000fc400000006ff */
[----:B------:R-:W-:Y:S02]  /*1eb0*/  FADD.FTZ R110, R111, R110 ;  /* 0x0000006e6f6e7221 */ /* 0x000fe40000010000 */
[----:B------:R-:W-:Y:S01]  /*1ec0*/  IMAD R111, R112, c[0x0][0x2b0], RZ ;  /* 0x0000ac00706f7a24 */ /* 0x000fe200078e02ff */
[----:B------:R-:W-:Y:S06]  /*1ed0*/  BAR.SYNC.DEFER_BLOCKING 0x0 ;  /* 0x0000000000007b1d */ /* 0x000fec0000010000 */
[----:B------:R-:W-:Y:S05]  /*1ee0*/  @!P1 BRA `(.L_x_8141) ;  /* 0x0000008000009947 */ /* 0x000fea0003800000 */
[----:B0-----:R-:W0:Y:S01]  /*1ef0*/  LDS R79, [R48.X4+0x110] ;  /* 0x00011000304f7984 */ /* 0x001e220000004800 */
[----:B------:R-:W-:-:S04]  /*1f00*/  IMAD R33, R108, c[0x0][0x2b0], RZ ;  /* 0x0000ac006c217a24 */ /* 0x000fc800078e02ff */
[C---:B------:R-:W-:Y:S02]  /*1f10*/  IMAD R35, R2.reuse, c[0x0][0x2b4], R33 ;  /* 0x0000ad0002237a24 */ /* 0x040fe400078e0221 */
[----:B------:R-:W-:-:S04]  /*1f20*/  IMAD.WIDE.U32 R32, R2, c[0x0][0x2b0], R70 ;  /* 0x0000ac0002207a25 */ /* 0x000fc800078e0046 */
[----:B------:R-:W-:Y:S01]  /*1f30*/  IMAD.IADD R33, R33, 0x1, R35 ;  /* 0x0000000121217824 */ /* 0x000fe200078e0223 */
[----:B------:R-:W-:-:S04]  /*1f40*/  LEA R34, P1, R32, c[0x0][0x318], 0x2 ;  /* 0x0000c60020227a11 */ /* 0x000fc800078210ff */
[----:B------:R-:W-:-:S05]  /*1f50*/  LEA.HI.X R35, R32, c[0x0][0x31c], R33, 0x2, P1 ;  /* 0x0000c70020237a11 */ /* 0x000fca00008f1421 */
[----:B0-----:R0:W-:Y:S04]  /*1f60*/  RED.E.ADD.F32.FTZ.RN.STRONG.GPU [R34.64], R79 ;  /* 0x0000004f2200798e */ /* 0x0011e8000c10e784 */
.L_x_8141:
[----:B------:R-:W-:Y:S05]  /*1f70*/  BSYNC B0 ;  /* 0x0000000000007941 */ /* 0x000fea0003800000 */
.L_x_8140:
[----:B0-----:R0:W1:Y:S01]  /*1f80*/  LDS R35, [R48.X4+0x190] ;  /* 0x0001900030237984 */ /* 0x0010620000004800 */
[----:B------:R-:W-:Y:S01]  /*1f90*/  BSSY B0, `(.L_x_8142) ;  /* 0x0000006000007945 */ /* 0x000fe20003800000 */
[----:B------:R-:W-:Y:S01]  /*1fa0*/  IMAD R111, R113, c[0x0][0x2b4], R111 ;  /* 0x0000ad00716f7a24 */ /* 0x000fe200078e026f */
[----:B------:R-:W-:Y:S05]  /*1fb0*/  @!P2 BRA `(.L_x_8143) ;  /* 0x000000300000a947 */ /* 0x000fea0003800000 */
[----:B------:R-:W-:-:S05]  /*1fc0*/  IMAD.WIDE.U32 R32, R113, c[0x0][0x2b0], R72 ;  /* 0x0000ac0071207a25 */ /* 0x000fca00078e0048 */
[----:B------:R-:W-:-:S05]  /*1fd0*/  IADD3 R33, R33, R111, RZ ;  /* 0x0000006f21217210 */ /* 0x000fca0007ffe0ff */
[----:B-1----:R1:W-:Y:S02]  /*1fe0*/  RED.E.ADD.F32.FTZ.RN.STRONG.GPU [R32.64], R35 ;  /* 0x000000232000798e */ /* 0x0023e4000c10e784 */
.L_x_8143:
[----:B------:R-:W-:Y:S05]  /*1ff0*/  BSYNC B0 ;  /* 0x0000000000007941 */ /* 0x000fea0003800000 */
.L_x_8142:
[----:B------:R2:W3:Y:S01]  /*2000*/  LDS R79, [R48.X4+0x210] ;  /* 0x00021000304f7984 */ /* 0x0004e20000004800 */
[----:B------:R-:W-:Y:S01]  /*2010*/  BSSY B0, `(.L_x_8144) ;  /* 0x0000006000007945 */ /* 0x000fe20003800000 */
[----:B-1----:R-:W-:Y:S01]  /*2020*/  IMAD.WIDE.U32 R32, R113, c[0x0][0x2b0], R76 ;  /* 0x0000ac0071207a25 */ /* 0x002fe200078e004c */
[----:B------:R-:W-:Y:S05]  /*2030*/  @!P3 BRA `(.L_x_8145) ;  /* 0x000000300000b947 */ /* 0x000fea0003800000 */
[----:B------:R-:W-:-:S04]  /*2040*/  IMAD.WIDE.U32 R34, R113, c[0x0][0x2b0], R74 ;  /* 0x0000ac0071227a25 */ /* 0x000fc800078e004a */
[----:B------:R-:W-:-:S05]  /*2050*/  IMAD.IADD R35, R111, 0x1, R35 ;  /* 0x000000016f237824 */ /* 0x000fca00078e0223 */
[----:B---3--:R1:W-:Y:S02]  /*2060*/  RED.E.ADD.F32.FTZ.RN.STRONG.GPU [R34.64], R79 ;  /* 0x0000004f2200798e */ /* 0x0083e4000c10e784 */
.L_x_8145:
[----:B------:R-:W-:Y:S05]  /*2070*/  BSYNC B0 ;  /* 0x0000000000007941 */ /* 0x000fea0003800000 */
.L_x_8144:
[----:B-1----:R1:W4:Y:S01]  /*2080*/  LDS R35, [R48.X4+0x290] ;  /* 0x0002900030237984 */ /* 0x0023220000004800 */
[----:B------:R-:W-:Y:S01]  /*2090*/  BSSY B0, `(.L_x_8146) ;  /* 0x0000004000007945 */ /* 0x000fe20003800000 */
[----:B------:R-:W-:Y:S05]  /*20a0*/  @!P4 BRA `(.L_x_8147) ;  /* 0x000000200000c947 */ /* 0x000fea0003800000 */
[----:B------:R-:W-:-:S05]  /*20b0*/  IADD3 R33, R111, R33, RZ ;  /* 0x000000216f217210 */ /* 0x000fca0007ffe0ff */
[----:B----4-:R4:W-:Y:S02]  /*20c0*/  RED.E.ADD.F32.FTZ.RN.STRONG.GPU [R32.64], R35 ;  /* 0x000000232000798e */ /* 0x0109e4000c10e784 */
.L_x_8147:
[----:B------:R-:W-:Y:S05]  /*20d0*/  BSYNC B0 ;  /* 0x0000000000007941 */ /* 0x000fea0003800000 */
.L_x_8146:
[----:B----4-:R-:W4:Y:S01]  /*20e0*/  SHFL.DOWN PT, R33, R110, 0x1, 0x1f ;  /* 0x08201f006e217f89 */ /* 0x010f2200000e0000 */
[----:B------:R-:W-:Y:S01]  /*20f0*/  ISETP.GT.AND P1, PT, R44, 0x1e, PT ;  /* 0x0000001e2c00780c */ /* 0x000fe20003f24270 */
[----:B------:R-:W-:Y:S01]  /*2100*/  FMUL.FTZ R92, R92, R101 ;  /* 0x000000655c5c7220 */ /* 0x000fe20000410000 */
[----:B------:R-:W-:Y:S01]  /*2110*/  ISETP.NE.AND P2, PT, R44, RZ, PT ;  /* 0x000000ff2c00720c */ /* 0x000fe20003f45270 */
[----:B------:R-:W5:Y:S01]  /*2120*/  SHFL.DOWN PT, R32, R107, 0x1, 0x1f ;  /* 0x08201f006b207f89 */ /* 0x000f6200000e0000 */
[C---:B------:R-:W-:Y:S01]  /*2130*/  FMUL.FTZ R34, R80.reuse, R95 ;  /* 0x0000005f50227220 */ /* 0x040fe20000410000 */
[----:B------:R-:W-:Y:S01]  /*2140*/  BSSY B0, `(.L_x_8148) ;  /* 0x000003a000007945 */ /* 0x000fe20003800000 */
        /* <DEDUP_REMOVED lines=9> */
[----:B----4-:R-:W-:Y:S02]  /*21e0*/  @!P1 FADD.FTZ R110, R110, R33 ;  /* 0x000000216e6e9221 */ /* 0x010fe40000010000 */
[----:B------:R-:W-:Y:S02]  /*21f0*/  FMUL.FTZ R80, R93, R80 ;  /* 0x000000505d507220 */ /* 0x000fe40000410000 */
[----:B-----5:R-:W-:Y:S01]  /*2200*/  @!P1 FADD.FTZ R107, R107, R32 ;  /* 0x000000206b6b9221 */ /* 0x020fe20000010000 */
[----:B------:R-:W4:Y:S01]  /*2210*/  SHFL.DOWN PT, R33, R110, 0x2, 0x1f ;  /* 0x08401f006e217f89 */ /* 0x000f2200000e0000 */
[----:B------:R-:W-:Y:S01]  /*2220*/  ISETP.GT.AND P1, PT, R44, 0x1d, PT ;  /* 0x0000001d2c00780c */ /* 0x000fe20003f24270 */
[----:B------:R-:W-:Y:S02]  /*2230*/  FFMA.FTZ R94, R94, R105, R35 ;  /* 0x000000695e5e7223 */ /* 0x000fe40000010023 */
[----:B------:R-:W5:Y:S01]  /*2240*/  SHFL.DOWN PT, R32, R107, 0x2, 0x1f ;  /* 0x08401f006b207f89 */ /* 0x000f6200000e0000 */
        /* <DEDUP_REMOVED lines=41> */
.L_x_8149:
[----:B----4-:R-:W-:Y:S05]  /*24e0*/  BSYNC B0 ;  /* 0x0000000000007941 */ /* 0x010fea0003800000 */
.L_x_8148:
[----:B------:R-:W-:Y:S02]  /*24f0*/  IADD3 R2, R2, 0x1, RZ ;  /* 0x0000000102027810 */ /* 0x000fe40007ffe0ff */
[----:B------:R-:W-:Y:S02]  /*2500*/  IADD3 R3, P1, R3, 0x1, RZ ;  /* 0x0000000103037810 */ /* 0x000fe40007f3e0ff */
[----:B------:R-:W-:Y:S02]  /*2510*/  ISETP.GE.AND P0, PT, R2, c[0x0][0x16c], PT ;  /* 0x00005b0002007a0c */ /* 0x000fe40003f06270 */
[----:B------:R-:W-:-:S11]  /*2520*/  IADD3.X R0, RZ, R0, RZ, P1, !PT ;  /* 0x00000000ff007210 */ /* 0x000fd60000ffe4ff */
[----:B------:R-:W-:Y:S01]  /*2530*/  @P0 CALL.REL.NOINC `(.L_x_8137) ;  /* 0x0000001000000944 */ /* 0x000fe20003c00000 */
[----:B------:R-:W-:Y:S05]  /*2540*/  BRA `(.L_x_8150) ;  /* 0xffffeb8000007947 */ /* 0x000fea000383ffff */
.L_x_8137:
[----:B------:R-:W-:Y:S01]  /*2550*/  BAR.SYNC.DEFER_BLOCKING 0x0 ;  /* 0x0000000000007b1d */ /* 0x000fe20000010000 */
[----:B------:R-:W-:Y:S01]  /*2560*/  ISETP.NE.AND P0, PT, R48, RZ, PT ;  /* 0x000000ff3000720c */ /* 0x000fe20003f05270 */
[----:B------:R-:W-:Y:S01]  /*2570*/  IMAD.WIDE.U32 R2, R84, c[0x0][0x2d8], RZ ;  /* 0x0000b60054027a25 */ /* 0x000fe200078e00ff */
[----:B------:R-:W-:Y:S02]  /*2580*/  F2FP.BF16.PACK_AB R6, R11, R10 ;  /* 0x0000000a0b06723e */ /* 0x000fe400000010ff */
[----:B------:R-:W-:Y:S01]  /*2590*/  F2FP.BF16.PACK_AB R7, R9, R8 ;  /* 0x000000080907723e */ /* 0x000fe200000010ff */
[----:B------:R-:W-:Y:S01]  /*25a0*/  IMAD R9, R82, c[0x0][0x2d8], RZ ;  /* 0x0000b60052097a24 */ /* 0x000fe200078e02ff */
[----:B------:R-:W-:Y:S01]  /*25b0*/  IADD3 R24, P2, R24, -0xc0, RZ ;  /* 0xffffff4018187810 */ /* 0x000fe20007f5e0ff */
[----:B------:R-:W-:Y:S02]  /*25c0*/  BSSY B0, `(.L_x_8151) ;  /* 0x0000026000007945 */ /* 0x000fe40003800000 */
[----:B------:R-:W-:Y:S01]  /*25d0*/  IMAD R9, R84, c[0x0][0x2dc], R9 ;  /* 0x0000b70054097a24 */ /* 0x000fe200078e0209 */
[----:B------:R-:W-:-:S02]  /*25e0*/  IADD3.X R22, R22, -0x1, RZ, P2, !PT ;  /* 0xffffffff16167810 */ /* 0x000fc400017fe4ff */
[----:B------:R-:W-:Y:S01]  /*25f0*/  IADD3 R4, P5, R24, c[0x0][0x330], RZ ;  /* 0x0000cc0018047a10 */ /* 0x000fe20007fbe0ff */
[----:B------:R-:W-:-:S03]  /*2600*/  IMAD.IADD R3, R3, 0x1, R9 ;  /* 0x0000000103037824 */ /* 0x000fc600078e0209 */
[----:B------:R-:W-:Y:S01]  /*2610*/  IADD3.X R0, R22, c[0x0][0x334], RZ, P5, !PT ;  /* 0x0000cd0016007a10 */ /* 0x000fe20002ffe4ff */
[----:B------:R-:W-:Y:S01]  /*2620*/  IMAD.WIDE.U32 R2, R90, c[0x0][0x2e0], R2 ;  /* 0x0000b8005a027a25 */ /* 0x000fe200078e0002 */
[----:B------:R4:W-:Y:S01]  /*2630*/  STS.64 [R44.X8], R6 ;  /* 0x000000062c007388 */ /* 0x0009e20000008a00 */
[----:B------:R-:W-:-:S06]  /*2640*/  NOP ;  /* 0x0000000000007918 */ /* 0x000fcc0000000000 */
[----:B------:R-:W-:Y:S04]  /*2650*/  LDS.U16 R11, [R91] ;  /* 0x000000005b0b7984 */ /* 0x000fe80000000400 */
[----:B------:R-:W-:Y:S01]  /*2660*/  LDS.U16 R19, [R91+0x40] ;  /* 0x000040005b137984 */ /* 0x000fe20000000400 */
[----:B----4-:R-:W-:-:S03]  /*2670*/  IMAD R7, R89, c[0x0][0x2e0], RZ ;  /* 0x0000b80059077a24 */ /* 0x010fc600078e02ff */
[----:B------:R-:W-:Y:S01]  /*2680*/  LDS.U16 R21, [R91+0x80] ;  /* 0x000080005b157984 */ /* 0x000fe20000000400 */
[----:B------:R-:W-:Y:S01]  /*2690*/  IMAD R35, R90, c[0x0][0x2e4], R7 ;  /* 0x0000b9005a237a24 */ /* 0x000fe200078e0207 */
[----:B------:R-:W-:Y:S02]  /*26a0*/  IADD3 R7, P1, R17, R2, RZ ;  /* 0x0000000211077210 */ /* 0x000fe40007f3e0ff */
[----:B------:R-:W-:Y:S01]  /*26b0*/  LDS.U16 R33, [R91+0xc0] ;  /* 0x0000c0005b217984 */ /* 0x000fe20000000400 */
[----:B------:R-:W-:Y:S02]  /*26c0*/  IADD3 R2, P5, R66, R25, RZ ;  /* 0x0000001942027210 */ /* 0x000fe40007fbe0ff */
[----:B------:R-:W-:Y:S01]  /*26d0*/  IADD3.X R3, R12, R35, R3, P1, !PT ;  /* 0x000000230c037210 */ /* 0x000fe20000ffe403 */
[----:B------:R-:W-:Y:S04]  /*26e0*/  @!P0 STS [0x100], R23 ;  /* 0x00010017ff008388 */ /* 0x000fe80000000800 */
[----:B------:R-:W-:Y:S01]  /*26f0*/  BAR.SYNC.DEFER_BLOCKING 0x0 ;  /* 0x0000000000007b1d */ /* 0x000fe20000010000 */
[----:B------:R-:W-:-:S05]  /*2700*/  LEA R4, P6, R7, R4, 0x1 ;  /* 0x0000000407047211 */ /* 0x000fca00078c08ff */
[----:B------:R-:W4:Y:S02]  /*2710*/  LDS R5, [0x100] ;  /* 0x00010000ff057984 */ /* 0x000f240000000800 */
[-C--:B----4-:R-:W-:Y:S02]  /*2720*/  ISETP.GE.AND P4, PT, R66, R5.reuse, PT ;  /* 0x000000054200720c */ /* 0x090fe40003f86270 */
[-C--:B------:R-:W-:Y:S02]  /*2730*/  ISETP.GE.AND P3, PT, R36, R5.reuse, PT ;  /* 0x000000052400720c */ /* 0x080fe40003f66270 */
[-C--:B------:R-:W-:Y:S02]  /*2740*/  ISETP.GE.AND P2, PT, R38, R5.reuse, PT ;  /* 0x000000052600720c */ /* 0x080fe40003f46270 */
[----:B------:R-:W-:Y:S02]  /*2750*/  ISETP.GE.AND P1, PT, R30, R5, PT ;  /* 0x000000051e00720c */ /* 0x000fe40003f26270 */
[----:B------:R-:W-:-:S02]  /*2760*/  LEA.HI.X R5, R7, R0, R3, 0x1, P6 ;  /* 0x0000000007057211 */ /* 0x000fc400030f0c03 */
        /* <DEDUP_REMOVED lines=11> */
.L_x_8152:
[----:B------:R-:W-:Y:S05]  /*2820*/  BSYNC B0 ;  /* 0x0000000000007941 */ /* 0x000fea0003800000 */
.L_x_8151:
[----:B------:R5:W-:Y:S01]  /*2830*/  @!P3 STG.E.U16 [R4.64+0x40], R21 ;  /* 0x000040150400b986 */ /* 0x000be2000c101504 */
        /* <DEDUP_REMOVED lines=8> */
[----:B------:R-:W-:Y:S01]  /*28c0*/  BAR.SYNC.DEFER_BLOCKING 0x0 ;  /* 0x0000000000007b1d */ /* 0x000fe20000010000 */
[----:B-----5:R-:W-:Y:S02]  /*28d0*/  IMAD R21, R82, c[0x0][0x2f8], RZ ;  /* 0x0000be0052157a24 */ /* 0x020fe400078e02ff */
[----:B------:R-:W-:Y:S02]  /*28e0*/  FADD.FTZ R50, R15, R16 ;  /* 0x000000100f327221 */ /* 0x000fe40000010000 */
[C---:B------:R-:W-:Y:S02]  /*28f0*/  IMAD R21, R84.reuse, c[0x0][0x2fc], R21 ;  /* 0x0000bf0054157a24 */ /* 0x040fe400078e0215 */
[----:B0-----:R-:W-:-:S05]  /*2900*/  IMAD.WIDE.U32 R4, R84, c[0x0][0x2f8], RZ ;  /* 0x0000be0054047a25 */ /* 0x001fca00078e00ff */
[----:B------:R-:W-:Y:S01]  /*2910*/  IADD3 R13, R5, R21, RZ ;  /* 0x00000015050d7210 */ /* 0x000fe20007ffe0ff */
[----:B------:R-:W-:Y:S01]  /*2920*/  STS.64 [R44.X8], R6 ;  /* 0x000000062c007388 */ /* 0x000fe20000008a00 */
[----:B------:R-:W-:-:S06]  /*2930*/  NOP ;  /* 0x0000000000007918 */ /* 0x000fcc0000000000 */
[----:B----4-:R-:W-:Y:S04]  /*2940*/  LDS.U16 R9, [R91] ;  /* 0x000000005b097984 */ /* 0x010fe80000000400 */
        /* <DEDUP_REMOVED lines=17> */
.L_x_8154:
[----:B------:R-:W-:Y:S05]  /*2a60*/  BSYNC B0 ;  /* 0x0000000000007941 */ /* 0x000fea0003800000 */
.L_x_8153:
        /* <DEDUP_REMOVED lines=13> */
[----:B------:R-:W-:Y:S02]  /*2b40*/  ISETP.GT.AND P4, PT, R45, 0x1, PT ;  /* 0x000000012d00780c */ /* 0x000fe40003f84270 */
[----:B------:R-:W-:Y:S02]  /*2b50*/  LEA R2, P3, R17, R0, 0x1 ;  /* 0x0000000011027211 */ /* 0x000fe400078608ff */
[----:B------:R-:W-:-:S02]  /*2b60*/  IADD3 R45, R45, -0x1, RZ ;  /* 0xffffffff2d2d7810 */ /* 0x000fc40007ffe0ff */
        /* <DEDUP_REMOVED lines=14> */
.L_x_8136:
        /* <DEDUP_REMOVED lines=24> */
.L_x_8157:
[----:B0-----:R-:W-:Y:S05]  /*2dd0*/  BSYNC B0 ;  /* 0x0000000000007941 */ /* 0x001fea0003800000 */
.L_x_8156:
        /* <DEDUP_REMOVED lines=23> */
.L_x_8159:
[----:B------:R-:W0:Y:S02]  /*2f50*/  S2R R13, SR_TID.X ;  /* 0x00000000000d7919 */ /* 0x000e240000002100 */
.L_x_8160:
[----:B0-----:R-:W-:Y:S05]  /*2f60*/  BSYNC B0 ;  /* 0x0000000000007941 */ /* 0x001fea0003800000 */
.L_x_8158:
[----:B------:R-:W-:-:S13]  /*2f70*/  ISETP.GE.AND P0, PT, R13, c[0x0][0x16c], PT ;  /* 0x00005b000d007a0c */ /* 0x000fda0003f06270 */
[----:B------:R-:W-:Y:S05]  /*2f80*/  @P0 EXIT ;  /* 0x000000000000094d */ /* 0x000fea0003800000 */
[C---:B------:R-:W-:Y:S02]  /*2f90*/  IMAD R5, R89.reuse, c[0x0][0x2c8], RZ ;  /* 0x0000b20059057a24 */ /* 0x040fe400078e02ff */
[----:B------:R-:W-:Y:S02]  /*2fa0*/  IMAD R89, R89, c[0x0][0x288], RZ ;  /* 0x0000a20059597a24 */ /* 0x000fe400078e02ff */
[----:B----4-:R-:W-:-:S04]  /*2fb0*/  IMAD.WIDE.U32 R2, R90, c[0x0][0x2c8], RZ ;  /* 0x0000b2005a027a25 */ /* 0x010fc800078e00ff */
[C---:B------:R-:W-:Y:S02]  /*2fc0*/  IMAD R5, R90.reuse, c[0x0][0x2cc], R5 ;  /* 0x0000b3005a057a24 */ /* 0x040fe400078e0205 */
[C---:B------:R-:W-:Y:S02]  /*2fd0*/  IMAD R19, R90.reuse, c[0x0][0x28c], R89 ;  /* 0x0000a3005a137a24 */ /* 0x040fe400078e0259 */
[----:B------:R-:W-:Y:S01]  /*2fe0*/  IMAD.WIDE.U32 R90, R90, c[0x0][0x288], RZ ;  /* 0x0000a2005a5a7a25 */ /* 0x000fe200078e00ff */
[----:B------:R-:W-:-:S03]  /*2ff0*/  IADD3 R21, R3, R5, RZ ;  /* 0x0000000503157210 */ /* 0x000fc60007ffe0ff */
[----:B------:R-:W-:Y:S02]  /*3000*/  IMAD.IADD R19, R91, 0x1, R19 ;  /* 0x000000015b137824 */ /* 0x000fe400078e0213 */
.L_x_8161:
        /* <DEDUP_REMOVED lines=18> */
[----:B------:R-:W-:Y:S01]  /*3130*/  LEA.HI.X R7, R4, c[0x0][0x314], R7, 0x2, P0 ;  /* 0x0000c50004077a11 */ /* 0x000fe200000f1407 */
[----:B------:R-:W-:Y:S01]  /*3140*/  IMAD.IADD R5, R9, 0x1, R11 ;  /* 0x0000000109057824 */ /* 0x000fe200078e020b */
[----:B------:R-:W-:-:S04]  /*3150*/  ISETP.GE.AND P0, PT, R13, c[0x0][0x16c], PT ;  /* 0x00005b000d007a0c */ /* 0x000fc80003f06270 */
[----:B------:R-:W-:Y:S01]  /*3160*/  LEA.HI.X R11, R8, c[0x0][0x324], R5, 0x2, P1 ;  /* 0x0000c900080b7a11 */ /* 0x000fe200008f1405 */
[----:B0-----:R0:W-:Y:S04]  /*3170*/  RED.E.ADD.F32.FTZ.RN.STRONG.GPU [R6.64], R15 ;  /* 0x0000000f0600798e */ /* 0x0011e8000c10e784 */
[----:B-1----:R0:W-:Y:S04]  /*3180*/  RED.E.ADD.F32.FTZ.RN.STRONG.GPU [R10.64], R17 ;  /* 0x000000110a00798e */ /* 0x0021e8000c10e784 */
[----:B------:R-:W-:Y:S05]  /*3190*/  @!P0 BRA `(.L_x_8161) ;  /* 0xfffffe7000008947 */ /* 0x000fea000383ffff */
[----:B------:R-:W-:Y:S05]  /*31a0*/  EXIT ;  /* 0x000000000000794d */ /* 0x000fea0003800000 */
.L_x_8162:
        /* <DEDUP_REMOVED lines=13> */
.L_x_9140:


//--------------------- .text._Z25selective_scan_bwd_kernelI32Selective_Scan_bwd_kernel_traitsILi32ELi4ELb0ELb1ELb0ELb0ELb1EN3c108BFloat16EfEEv12SSMParamsBwd --------------------------
	.section	.text._Z25selective_scan_bwd_kernelI32Selective_Scan_bwd_kernel_traitsILi32ELi4ELb0ELb1ELb0ELb0ELb1EN3c108BFloat16EfEEv12SSMParamsBwd,"ax",@progbits
	.sectioninfo	@"SHI_REGISTERS=128"
	.align	128
        .global         _Z25selective_scan_bwd_kernelI32Selective_Scan_bwd_kernel_traitsILi32ELi4ELb0ELb1ELb0ELb0ELb1EN3c108BFloat16EfEEv12SSMParamsBwd
        .type           _Z25selective_scan_bwd_kernelI32Selective_Scan_bwd_kernel_traitsILi32ELi4ELb0ELb1ELb0ELb0ELb1EN3c108BFloat16EfEEv12SSMParamsBwd,@function
        .size           _Z25selective_scan_bwd_kernelI32Selective_Scan_bwd_kernel_traitsILi32ELi4ELb0ELb1ELb0ELb0ELb1EN3c108BFloat16EfEEv12SSMParamsBwd,(.L_x_9141 - _Z25selective_scan_bwd_kernelI32Selective_Scan_bwd_kernel_traitsILi32ELi4ELb0ELb1ELb0ELb0ELb1EN3c108BFloat16EfEEv12SSMParamsBwd)
        .other          _Z25selective_scan_bwd_kernelI32Selective_Scan_bwd_kernel_traitsILi32ELi4ELb0ELb1ELb0ELb0ELb1EN3c108BFloat16EfEEv12SSMParamsBwd,@"STO_CUDA_ENTRY STV_DEFAULT"
_Z25selective_scan_bwd_kernelI32Selective_Scan_bwd_kernel_traitsILi32ELi4ELb0ELb1ELb0ELb0ELb1EN3c108BFloat16EfEEv12SSMParamsBwd:
.text._Z25selective_scan_bwd_kernelI32Selective_Scan_bwd_kernel_traitsILi32ELi4ELb0ELb1ELb0ELb0ELb1EN3c108BFloat16EfEEv12SSMParamsBwd:
        /* <DEDUP_REMOVED lines=138> */
[----:B------:R-:W-:Y:S01]  /*08a0*/  IMAD.MOV.U32 R10, RZ, RZ, RZ ;  /* 0x000000ffff0a7224 */ /* 0x000fe200078e00ff */
[----:B------:R-:W-:Y:S01]  /*08b0*/  SHF.L.U32 R9, R12, 0x2, RZ ;  /* 0x000000020c097819 */ /* 0x000fe200000006ff */
[----:B------:R-:W-:Y:S01]  /*08c0*/  IMAD R25, R0, c[0x0][0x184], R23 ;  /* 0x0000610000197a24 */ /* 0x000fe200078e0217 */
[----:B------:R-:W-:-:S02]  /*08d0*/  IADD3 R24, P0, R28, -0x180, RZ ;  /* 0xfffffe801c187810 */ /* 0x000fc40007f1e0ff */
[----:B------:R-:W-:Y:S01]  /*08e0*/  LOP3.LUT R61, R9, 0xffffff80, RZ, 0xc0, !PT ;  /* 0xffffff80093d7812 */ /* 0x000fe200078ec0ff */
[----:B------:R-:W-:Y:S01]  /*08f0*/  IMAD.IADD R25, R57, 0x1, R25 ;  /* 0x0000000139197824 */ /* 0x000fe200078e0219 */
[C---:B------:R-:W-:Y:S02]  /*0900*/  IADD3 R26, P1, R28.reuse, -0x100, RZ ;  /* 0xffffff001c1a7810 */ /* 0x040fe40007f3e0ff */
[----:B------:R-:W-:Y:S02]  /*0910*/  LOP3.LUT R60, R61, 0x1f, R12, 0xf8, !PT ;  /* 0x0000001f3d3c7812 */ /* 0x000fe400078ef80c */
[----:B------:R-:W-:Y:S02]  /*0920*/  IADD3 R28, P2, R28, -0x80, RZ ;  /* 0xffffff801c1c7810 */ /* 0x000fe40007f5e0ff */
[C---:B------:R-:W-:Y:S02]  /*0930*/  IADD3.X R36, R38.reuse, -0x1, RZ, P0, !PT ;  /* 0xffffffff26247810 */ /* 0x040fe400007fe4ff */
[----:B------:R-:W-:-:S02]  /*0940*/  IADD3.X R37, R38, -0x1, RZ, P1, !PT ;  /* 0xffffffff26257810 */ /* 0x000fc40000ffe4ff */
[----:B------:R-:W-:Y:S02]  /*0950*/  MOV R9, RZ ;  /* 0x000000ff00097202 */ /* 0x000fe40000000f00 */
[----:B------:R-:W-:Y:S02]  /*0960*/  LOP3.LUT R23, R12, 0x1f, RZ, 0xc0, !PT ;  /* 0x0000001f0c177812 */ /* 0x000fe400078ec0ff */
[----:B------:R-:W-:Y:S02]  /*0970*/  SHF.R.S32.HI R61, RZ, 0x1f, R60 ;  /* 0x0000001fff3d7819 */ /* 0x000fe4000001143c */
[C---:B------:R-:W-:Y:S02]  /*0980*/  LOP3.LUT R29, R60.reuse, 0x20, RZ, 0xfc, !PT ;  /* 0x000000203c1d7812 */ /* 0x040fe400078efcff */
[C---:B------:R-:W-:Y:S02]  /*0990*/  LOP3.LUT R30, R60.reuse, 0x40, RZ, 0xfc, !PT ;  /* 0x000000403c1e7812 */ /* 0x040fe400078efcff */
[----:B------:R-:W-:-:S02]  /*09a0*/  LOP3.LUT R31, R60, 0x60, RZ, 0xfc, !PT ;  /* 0x000000603c1f7812 */ /* 0x000fc400078efcff */
[----:B0-----:R-:W-:Y:S02]  /*09b0*/  IADD3.X R38, R38, -0x1, RZ, P2, !PT ;  /* 0xffffffff26267810 */ /* 0x001fe400017fe4ff */
.L_x_8187:
[----:B------:R-:W-:Y:S01]  /*09c0*/  BAR.SYNC.DEFER_BLOCKING 0x0 ;  /* 0x0000000000007b1d */ /* 0x000fe20000010000 */
[----:B------:R-:W-:Y:S02]  /*09d0*/  LEA R62, R20, 0xffffff80, 0x7 ;  /* 0xffffff80143e7811 */ /* 0x000fe400078e38ff */
[----:B----4-:R-:W-:Y:S02]  /*09e0*/  LEA R32, P4, R60, R11, 0x1 ;  /* 0x0000000b3c207211 */ /* 0x010fe400078808ff */
[----:B------:R-:W-:Y:S02]  /*09f0*/  IADD3 R40, -R62, c[0x0][0x168], RZ ;  /* 0x00005a003e287a10 */ /* 0x000fe40007ffe1ff */
[----:B------:R-:W-:Y:S02]  /*0a00*/  PRMT R44, RZ, 0x7610, R44 ;  /* 0x00007610ff2c7816 */ /* 0x000fe4000000002c */
[-C--:B------:R-:W-:Y:S02]  /*0a10*/  ISETP.GE.AND P0, PT, R60, R40.reuse, PT ;  /* 0x000000283c00720c */ /* 0x080fe40003f06270 */
[----:B------:R-:W-:-:S02]  /*0a20*/  ISETP.GE.AND P1, PT, R29, R40, PT ;  /* 0x000000281d00720c */ /* 0x000fc40003f26270 */
[-C--:B------:R-:W-:Y:S02]  /*0a30*/  ISETP.GE.AND P2, PT, R30, R40.reuse, PT ;  /* 0x000000281e00720c */ /* 0x080fe40003f46270 */
[----:B------:R-:W-:Y:S02]  /*0a40*/  ISETP.GE.AND P3, PT, R31, R40, PT ;  /* 0x000000281f00720c */ /* 0x000fe40003f66270 */
[----:B0-----:R-:W-:Y:S02]  /*0a50*/  PRMT R46, RZ, 0x7610, R46 ;  /* 0x00007610ff2e7816 */ /* 0x001fe4000000002e */
[----:B------:R-:W-:Y:S02]  /*0a60*/  PRMT R48, RZ, 0x7610, R48 ;  /* 0x00007610ff307816 */ /* 0x000fe40000000030 */
[----:B------:R-:W-:Y:S02]  /*0a70*/  PRMT R64, RZ, 0x7610, R64 ;  /* 0x00007610ff407816 */ /* 0x000fe40000000040 */
        /* <DEDUP_REMOVED lines=19> */
[----:B---3--:R0:W-:Y:S04]  /*0bb0*/  STS.U16 [R39+0x40], R46 ;  /* 0x0000402e27007388 */ /* 0x0081e80000000400 */
[----:B----4-:R-:W-:Y:S04]  /*0bc0*/  STS.U16 [R39+0x80], R48 ;  /* 0x0000803027007388 */ /* 0x010fe80000000400 */
        /* <DEDUP_REMOVED lines=9> */
[-C--:B------:R-:W-:Y:S02]  /*0c60*/  ISETP.GE.AND P1, PT, R29, R40.reuse, PT ;  /* 0x000000281d00720c */ /* 0x080fe40003f26270 */
[C---:B------:R-:W-:Y:S02]  /*0c70*/  LEA.HI.X R47, R60.reuse, R17, R61, 0x1, P0 ;  /* 0x000000113c2f7211 */ /* 0x040fe400000f0c3d */
        /* <DEDUP_REMOVED lines=8> */
[----:B---3--:R-:W-:Y:S04]  /*0d00*/  STS.U16 [R39+0x40], R68 ;  /* 0x0000404427007388 */ /* 0x008fe80000000400 */
[----:B----4-:R-:W-:Y:S04]  /*0d10*/  STS.U16 [R39+0x80], R32 ;  /* 0x0000802027007388 */ /* 0x010fe80000000400 */
[----:B------:R0:W-:Y:S01]  /*0d20*/  STS.U16 [R39+0xc0], R70 ;  /* 0x0000c04627007388 */ /* 0x0001e20000000400 */
[----:B------:R-:W-:-:S06]  /*0d30*/  NOP ;  /* 0x0000000000007918 */ /* 0x000fcc0000000000 */
[----:B------:R-:W-:Y:S04]  /*0d40*/  LDS.64 R32, [R21.X8] ;  /* 0x0000000015207984 */ /* 0x000fe80000008a00 */
[----:B------:R-:W-:Y:S06]  /*0d50*/  BAR.SYNC.DEFER_BLOCKING 0x0 ;  /* 0x0000000000007b1d */ /* 0x000fec0000010000 */
[----:B-1----:R1:W2:Y:S04]  /*0d60*/  @!P0 LDG.E.U16 R72, [R46.64] ;  /* 0x000000042e488981 */ /* 0x0022a8000c1e1500 */
[----:B------:R1:W3:Y:S04]  /*0d70*/  @!P1 LDG.E.U16 R74, [R46.64+0x40] ;  /* 0x000040042e4a9981 */ /* 0x0002e8000c1e1500 */
[----:B------:R1:W4:Y:S04]  /*0d80*/  @!P2 LDG.E.U16 R76, [R46.64+0x80] ;  /* 0x000080042e4ca981 */ /* 0x000328000c1e1500 */
[----:B------:R1:W4:Y:S01]  /*0d90*/  @!P3 LDG.E.U16 R78, [R46.64+0xc0] ;  /* 0x0000c0042e4eb981 */ /* 0x000322000c1e1500 */
[----:B------:R-:W-:Y:S01]  /*0da0*/  ISETP.GE.AND P0, PT, R60, R40, PT ;  /* 0x000000283c00720c */ /* 0x000fe20003f06270 */
[----:B------:R-:W-:Y:S01]  /*0db0*/  IMAD R44, R6, c[0x0][0x1f0], RZ ;  /* 0x00007c00062c7a24 */ /* 0x000fe200078e02ff */
[----:B------:R-:W-:Y:S01]  /*0dc0*/  SHF.R.S32.HI R63, RZ, 0x1f, R62 ;  /* 0x0000001fff3f7819 */ /* 0x000fe2000001143e */
[----:B------:R-:W-:Y:S01]  /*0dd0*/  IMAD.WIDE.U32 R34, R5, c[0x0][0x1f0], RZ ;  /* 0x00007c0005227a25 */ /* 0x000fe200078e00ff */
[----:B0-----:R-:W-:-:S02]  /*0de0*/  PRMT R70, RZ, 0x7610, R70 ;  /* 0x00007610ff467816 */ /* 0x001fc40000000046 */
[----:B------:R-:W-:Y:S01]  /*0df0*/  PRMT R80, RZ, 0x7610, R80 ;  /* 0x00007610ff507816 */ /* 0x000fe20000000050 */
[----:B------:R-:W-:Y:S01]  /*0e00*/  IMAD R43, R5, c[0x0][0x1f4], R44 ;  /* 0x00007d00052b7a24 */ /* 0x000fe200078e022c */
[----:B------:R-:W-:Y:S01]  /*0e10*/  PRMT R82, RZ, 0x7610, R82 ;  /* 0x00007610ff527816 */ /* 0x000fe20000000052 */
[----:B------:R-:W-:Y:S01]  /*0e20*/  IMAD R49, R3, c[0x0][0x1f8], RZ ;  /* 0x00007e0003317a24 */ /* 0x000fe200078e02ff */
[----:B------:R-:W-:Y:S02]  /*0e30*/  PRMT R84, RZ, 0x7610, R84 ;  /* 0x00007610ff547816 */ /* 0x000fe40000000054 */
[----:B------:R-:W-:Y:S01]  /*0e40*/  IADD3 R35, R35, R43, RZ ;  /* 0x0000002b23237210 */ /* 0x000fe20007ffe0ff */
[----:B------:R-:W-:-:S04]  /*0e50*/  @!P0 IMAD.WIDE.U32 R44, R5, c[0x0][0x1f0], R62 ;  /* 0x00007c00052c8a25 */ /* 0x000fc800078e003e */
[----:B------:R-:W-:Y:S01]  /*0e60*/  @!P0 IMAD.IADD R45, R43, 0x1, R45 ;  /* 0x000000012b2d8824 */ /* 0x000fe200078e022d */
[----:B------:R-:W-:Y:S01]  /*0e70*/  MOV R43, c[0x0][0x174] ;  /* 0x00005d00002b7a02 */ /* 0x000fe20000000f00 */
[----:B-1----:R-:W-:-:S04]  /*0e80*/  IMAD.WIDE.U32 R46, R0, c[0x0][0x1f8], R34 ;  /* 0x00007e00002e7a25 */ /* 0x002fc800078e0022 */
[----:B------:R-:W-:-:S04]  /*0e90*/  @!P0 IMAD.WIDE.U32 R34, R0, c[0x0][0x1f8], R44 ;  /* 0x00007e0000228a25 */ /* 0x000fc800078e002c */
[----:B------:R-:W-:Y:S02]  /*0ea0*/  IMAD R43, R43, 0x80, R22 ;  /* 0x000000802b2b7824 */ /* 0x000fe400078e0216 */
[----:B------:R-:W-:Y:S01]  /*0eb0*/  IMAD R67, R0, c[0x0][0x1fc], R49 ;  /* 0x00007f0000437a24 */ /* 0x000fe200078e0231 */
[C---:B------:R-:W-:Y:S02]  /*0ec0*/  @!P0 IADD3 R49, P1, R60.reuse, R34, RZ ;  /* 0x000000223c318210 */ /* 0x040fe40007f3e0ff */
[----:B------:R-:W-:Y:S02]  /*0ed0*/  SHF.R.S32.HI R44, RZ, 0x1f, R43 ;  /* 0x0000001fff2c7819 */ /* 0x000fe4000001142b */
[----:B------:R-:W-:Y:S02]  /*0ee0*/  IADD3 R45, P3, R43, R46, RZ ;  /* 0x0000002e2b2d7210 */ /* 0x000fe40007f7e0ff */
[----:B------:R-:W-:Y:S02]  /*0ef0*/  LEA R34, P2, R60, c[0x0][0x268], 0x1 ;  /* 0x00009a003c227a11 */ /* 0x000fe400078408ff */
[----:B------:R-:W-:-:S02]  /*0f00*/  @!P0 IADD3.X R66, R61, R35, R67, P1, !PT ;  /* 0x000000233d428210 */ /* 0x000fc40000ffe443 */
[----:B------:R-:W-:Y:S02]  /*0f10*/  IADD3.X R46, R44, R67, R47, P3, !PT ;  /* 0x000000432c2e7210 */ /* 0x000fe40001ffe42f */
[----:B------:R-:W-:Y:S02]  /*0f20*/  LEA.HI.X R35, R60, c[0x0][0x26c], R61, 0x1, P2 ;  /* 0x00009b003c237a11 */ /* 0x000fe400010f0c3d */
[----:B------:R-:W-:Y:S02]  /*0f30*/  LEA R34, P2, R45, R34, 0x1 ;  /* 0x000000222d227211 */ /* 0x000fe400078408ff */
[----:B------:R-:W-:Y:S02]  /*0f40*/  @!P0 LEA R48, P1, R49, c[0x0][0x268], 0x1 ;  /* 0x00009a0031308a11 */ /* 0x000fe400078208ff */
[----:B------:R-:W-:Y:S02]  /*0f50*/  LEA.HI.X R35, R45, R35, R46, 0x1, P2 ;  /* 0x000000232d237211 */ /* 0x000fe400010f0c2e */
[----:B------:R-:W-:-:S02]  /*0f60*/  @!P0 LEA.HI.X R49, R49, c[0x0][0x26c], R66, 0x1, P1 ;  /* 0x00009b0031318a11 */ /* 0x000fc400008f0c42 */
[-C--:B------:R-:W-:Y:S02]  /*0f70*/  ISETP.GE.AND P3, PT, R29, R40.reuse, PT ;  /* 0x000000281d00720c */ /* 0x080fe40003f66270 */
[-C--:B------:R-:W-:Y:S02]  /*0f80*/  ISETP.GE.AND P2, PT, R30, R40.reuse, PT ;  /* 0x000000281e00720c */ /* 0x080fe40003f46270 */
[----:B------:R-:W-:Y:S01]  /*0f90*/  ISETP.GE.AND P1, PT, R31, R40, PT ;  /* 0x000000281f00720c */ /* 0x000fe20003f26270 */
[----:B--2---:R0:W-:Y:S04]  /*0fa0*/  STS.U16 [R39], R72 ;  /* 0x0000004827007388 */ /* 0x0041e80000000400 */
[----:B---3--:R1:W-:Y:S04]  /*0fb0*/  STS.U16 [R39+0x40], R74 ;  /* 0x0000404a27007388 */ /* 0x0083e80000000400 */
[----:B----4-:R-:W-:Y:S04]  /*0fc0*/  STS.U16 [R39+0x80], R76 ;  /* 0x0000804c27007388 */ /* 0x010fe80000000400 */
        /* <DEDUP_REMOVED lines=30> */
[--C-:B------:R-:W-:Y:S02]  /*11b0*/  @!P0 LEA.HI.X R67, R67, c[0x0][0x25c], R68.reuse, 0x1, P4 ;  /* 0x0000970043438a11 */ /* 0x100fe400020f0c44 */
        /* <DEDUP_REMOVED lines=10> */
[----:B------:R-:W2:Y:S04]  /*1260*/  @!P3 LDG.E.U16 R72, [R34.64+-0xc0] ;  /* 0xffff40042248b981 */ /* 0x000ea8000c1e1500 */
[----:B------:R1:W3:Y:S04]  /*1270*/  @!P0 LDG.E.U16 R68, [R66.64] ;  /* 0x0000000442448981 */ /* 0x0002e8000c1e1500 */
[----:B------:R-:W4:Y:S04]  /*1280*/  @!P2 LDG.E.U16 R74, [R34.64+-0x80] ;  /* 0xffff8004224aa981 */ /* 0x000f28000c1e1500 */
[----:B------:R-:W4:Y:S01]  /*1290*/  @!P1 LDG.E.U16 R70, [R34.64+-0x40] ;  /* 0xffffc00422469981 */ /* 0x000f22000c1e1500 */
[----:B-1----:R-:W-:-:S02]  /*12a0*/  PRMT R67, RZ, 0x5410, R48 ;  /* 0x00005410ff437816 */ /* 0x002fc40000000030 */
[----:B------:R-:W-:-:S03]  /*12b0*/  PRMT R69, RZ, 0x5410, R49 ;  /* 0x00005410ff457816 */ /* 0x000fc60000000031 */
[----:B------:R-:W-:-:S04]  /*12c0*/  FMUL.FTZ R45, R67, -1.4426950216293334961 ;  /* 0xbfb8aa3b432d7820 */ /* 0x000fc80000410000 */
[----:B------:R0:W1:Y:S01]  /*12d0*/  MUFU.EX2 R71, R45 ;  /* 0x0000002d00477308 */ /* 0x0000620000000800 */
[----:B------:R-:W-:Y:S01]  /*12e0*/  FMUL.FTZ R73, R69, -1.4426950216293334961 ;  /* 0xbfb8aa3b45497820 */ /* 0x000fe20000410000 */
[----:B0-----:R-:W-:-:S05]  /*12f0*/  PRMT R45, RZ, 0x7610, R48 ;  /* 0x00007610ff2d7816 */ /* 0x001fca0000000030 */
[----:B------:R-:W-:Y:S01]  /*1300*/  FMUL.FTZ R66, R45, -1.4426950216293334961 ;  /* 0xbfb8aa3b2d427820 */ /* 0x000fe20000410000 */
[----:B------:R-:W0:Y:S08]  /*1310*/  MUFU.EX2 R73, R73 ;  /* 0x0000004900497308 */ /* 0x000e300000000800 */
[----:B------:R-:W0:Y:S01]  /*1320*/  MUFU.EX2 R66, R66 ;  /* 0x0000004200427308 */ /* 0x000e220000000800 */
[----:B-1----:R-:W-:-:S02]  /*1330*/  FADD.FTZ R48, R71, 1 ;  /* 0x3f80000047307421 */ /* 0x002fc40000010000 */
[----:B0-----:R-:W-:-:S05]  /*1340*/  FADD.FTZ R80, R73, 1 ;  /* 0x3f80000049507421 */ /* 0x001fca0000010000 */
[----:B------:R-:W-:Y:S01]  /*1350*/  MUFU.RCP R48, R48 ;  /* 0x0000003000307308 */ /* 0x000fe20000001000 */
[----:B------:R-:W-:-:S07]  /*1360*/  FADD.FTZ R78, R66, 1 ;  /* 0x3f800000424e7421 */ /* 0x000fce0000010000 */
[----:B------:R-:W0:Y:S08]  /*1370*/  MUFU.RCP R80, R80 ;  /* 0x0000005000507308 */ /* 0x000e300000001000 */
[----:B------:R-:W-:Y:S01]  /*1380*/  MUFU.RCP R78, R78 ;  /* 0x0000004e004e7308 */ /* 0x000fe20000001000 */
[----:B------:R-:W-:Y:S02]  /*1390*/  PRMT R73, RZ, 0x5410, R46 ;  /* 0x00005410ff497816 */ /* 0x000fe4000000002e */
[----:B------:R-:W-:-:S02]  /*13a0*/  PRMT R83, RZ, 0x5410, R47 ;  /* 0x00005410ff537816 */ /* 0x000fc4000000002f */
[----:B------:R-:W-:Y:S01]  /*13b0*/  PRMT R85, RZ, 0x7610, R47 ;  /* 0x00007610ff557816 */ /* 0x000fe2000000002f */
[----:B0-----:R-:W-:-:S04]  /*13c0*/  FADD.FTZ R66, -R80, 1 ;  /* 0x3f80000050427421 */ /* 0x001fc80000010100 */
[----:B------:R-:W-:Y:S01]  /*13d0*/  FFMA.FTZ R66, R69, R66, 1 ;  /* 0x3f80000045427423 */ /* 0x000fe20000010042 */
[----:B------:R-:W-:Y:S01]  /*13e0*/  ISETP.NE.AND P1, PT, R12, RZ, PT ;  /* 0x000000ff0c00720c */ /* 0x000fe20003f25270 */
[----:B------:R-:W-:Y:S01]  /*13f0*/  BSSY B0, `(.L_x_8164) ;  /* 0x000004d000007945 */ /* 0x000fe20003800000 */
[----:B--2---:R0:W-:Y:S04]  /*1400*/  STS.U16 [R39+0x40], R72 ;  /* 0x0000404827007388 */ /* 0x0041e80000000400 */
[----:B---3--:R-:W-:Y:S01]  /*1410*/  STS.U16 [R39], R68 ;  /* 0x0000004427007388 */ /* 0x008fe20000000400 */
[----:B0-----:R-:W-:-:S03]  /*1420*/  PRMT R72, RZ, 0x7610, R49 ;  /* 0x00007610ff487816 */ /* 0x001fc60000000031 */
[----:B----4-:R0:W-:Y:S02]  /*1430*/  STS.U16 [R39+0x80], R74 ;  /* 0x0000804a27007388 */ /* 0x0101e40000000400 */
[----:B------:R-:W-:Y:S02]  /*1440*/  FMUL.FTZ R49, R72, -1.4426950216293334961 ;  /* 0xbfb8aa3b48317820 */ /* 0x000fe40000410000 */
[----:B------:R-:W-:Y:S01]  /*1450*/  STS.U16 [R39+0xc0], R70 ;  /* 0x0000c04627007388 */ /* 0x000fe20000000400 */
[----:B------:R-:W-:-:S06]  /*1460*/  NOP ;  /* 0x0000000000007918 */ /* 0x000fcc0000000000 */
[----:B------:R-:W1:Y:S01]  /*1470*/  LDS.64 R34, [R21.X8] ;  /* 0x0000000015227984 */ /* 0x000e620000008a00 */
[----:B------:R-:W2:Y:S02]  /*1480*/  MUFU.EX2 R49, R49 ;  /* 0x0000003100317308 */ /* 0x000ea40000000800 */
[----:B--2---:R-:W-:-:S06]  /*1490*/  FADD.FTZ R75, R49, 1 ;  /* 0x3f800000314b7421 */ /* 0x004fcc0000010000 */
[----:B------:R-:W2:Y:S01]  /*14a0*/  MUFU.RCP R75, R75 ;  /* 0x0000004b004b7308 */ /* 0x000ea20000001000 */
[----:B0-----:R-:W-:Y:S01]  /*14b0*/  PRMT R74, RZ, 0x7610, R46 ;  /* 0x00007610ff4a7816 */ /* 0x001fe2000000002e */
[----:B------:R-:W-:-:S04]  /*14c0*/  FADD.FTZ R46, -R78, 1 ;  /* 0x3f8000004e2e7421 */ /* 0x000fc80000010100 */
[----:B------:R-:W-:Y:S01]  /*14d0*/  FFMA.FTZ R46, R45, R46, 1 ;  /* 0x3f8000002d2e7423 */ /* 0x000fe2000001002e */
[--C-:B-1----:R-:W-:Y:S02]  /*14e0*/  PRMT R70, RZ, 0x5410, R35.reuse ;  /* 0x00005410ff467816 */ /* 0x102fe40000000023 */
[----:B------:R-:W-:Y:S01]  /*14f0*/  PRMT R76, RZ, 0x7610, R35 ;  /* 0x00007610ff4c7816 */ /* 0x000fe20000000023 */
[----:B--2---:R-:W-:Y:S01]  /*1500*/  FADD.FTZ R35, -R75, 1 ;  /* 0x3f8000004b237421 */ /* 0x004fe20000010100 */
[--C-:B------:R-:W-:Y:S02]  /*1510*/  PRMT R68, RZ, 0x5410, R34.reuse ;  /* 0x00005410ff447816 */ /* 0x100fe40000000022 */
[----:B------:R-:W-:Y:S01]  /*1520*/  PRMT R71, RZ, 0x7610, R34 ;  /* 0x00007610ff477816 */ /* 0x000fe20000000022 */
[----:B------:R-:W-:Y:S02]  /*1530*/  FFMA.FTZ R77, R72, R35, 1 ;  /* 0x3f800000484d7423 */ /* 0x000fe40000010023 */
[----:B------:R-:W-:-:S02]  /*1540*/  FADD.FTZ R34, -R48, 1 ;  /* 0x3f80000030227421 */ /* 0x000fc40000010100 */
[----:B------:R-:W-:Y:S02]  /*1550*/  FMUL.FTZ R35, R73, R68 ;  /* 0x0000004449237220 */ /* 0x000fe40000410000 */
        /* <DEDUP_REMOVED lines=26> */
[----:B------:R-:W-:-:S05]  /*1700*/  IMAD R91, R5, c[0x0][0x2ec], R66 ;  /* 0x0000bb00055b7a24 */ /* 0x000fca00078e0242 */
[----:B------:R-:W-:Y:S01]  /*1710*/  IADD3 R47, R47, R91, RZ ;  /* 0x0000005b2f2f7210 */ /* 0x000fe20007ffe0ff */
[----:B0-----:R-:W-:-:S04]  /*1720*/  IMAD R35, R3, c[0x0][0x2f0], RZ ;  /* 0x0000bc0003237a24 */ /* 0x001fc800078e02ff */
[----:B------:R-:W-:Y:S01]  /*1730*/  IMAD.WIDE.U32 R46, R0, c[0x0][0x2f0], R46 ;  /* 0x0000bc00002e7a25 */ /* 0x000fe200078e002e */
[----:B------:R-:W-:-:S03]  /*1740*/  LEA R34, P5, R60, c[0x0][0x338], 0x1 ;  /* 0x0000ce003c227a11 */ /* 0x000fc600078a08ff */
[----:B------:R-:W-:Y:S01]  /*1750*/  IMAD R77, R0, c[0x0][0x2f4], R35 ;  /* 0x0000bd00004d7a24 */ /* 0x000fe200078e0223 */
[----:B------:R-:W-:-:S04]  /*1760*/  IADD3 R35, P0, R43, R46, RZ ;  /* 0x0000002e2b237210 */ /* 0x000fc80007f1e0ff */
[----:B------:R-:W-:Y:S02]  /*1770*/  IADD3.X R46, R44, R77, R47, P0, !PT ;  /* 0x0000004d2c2e7210 */ /* 0x000fe400007fe42f */
[C---:B------:R-:W-:Y:S02]  /*1780*/  LEA.HI.X R47, R60.reuse, c[0x0][0x33c], R61, 0x1, P5 ;  /* 0x0000cf003c2f7a11 */ /* 0x040fe400028f0c3d */
[C---:B------:R-:W-:Y:S02]  /*1790*/  IADD3 R66, P5, R60.reuse, R62, RZ ;  /* 0x0000003e3c427210 */ /* 0x040fe40007fbe0ff */
[-C--:B-1----:R-:W-:Y:S02]  /*17a0*/  ISETP.GE.AND P4, PT, R60, R49.reuse, PT ;  /* 0x000000313c00720c */ /* 0x082fe40003f86270 */
[----:B------:R-:W-:Y:S01]  /*17b0*/  LEA R34, P6, R35, R34, 0x1 ;  /* 0x0000002223227211 */ /* 0x000fe200078c08ff */
[----:B------:R-:W-:Y:S01]  /*17c0*/  FMUL.FTZ R77, R67, R48 ;  /* 0x00000030434d7220 */ /* 0x000fe20000410000 */
[-C--:B------:R-:W-:Y:S01]  /*17d0*/  ISETP.GE.AND P3, PT, R30, R49.reuse, PT ;  /* 0x000000311e00720c */ /* 0x080fe20003f66270 */
[----:B------:R-:W-:Y:S01]  /*17e0*/  IMAD.X R67, R61, 0x1, R63, P5 ;  /* 0x000000013d437824 */ /* 0x000fe200028e063f */
[----:B------:R-:W-:-:S02]  /*17f0*/  ISETP.GE.AND P2, PT, R29, R49, PT ;  /* 0x000000311d00720c */ /* 0x000fc40003f46270 */
[----:B------:R-:W-:Y:S02]  /*1800*/  ISETP.GE.AND P0, PT, R31, R49, PT ;  /* 0x000000311f00720c */ /* 0x000fe40003f06270 */
[----:B------:R-:W-:-:S03]  /*1810*/  LEA.HI.X R35, R35, R47, R46, 0x1, P6 ;  /* 0x0000002f23237211 */ /* 0x000fc600030f0c2e */
        /* <DEDUP_REMOVED lines=10> */
.L_x_8165:
[----:B------:R-:W-:Y:S05]  /*18c0*/  BSYNC B0 ;  /* 0x0000000000007941 */ /* 0x000fea0003800000 */
.L_x_8164:
[----:B------:R-:W-:Y:S01]  /*18d0*/  @!P0 STG.E.U16 [R34.64+-0x40], R89 ;  /* 0xffffc05922008986 */ /* 0x000fe2000c101504 */
[----:B------:R-:W-:Y:S01]  /*18e0*/  ISETP.NE.U32.AND P0, PT, RZ, c[0x0][0x270], PT ;  /* 0x00009c00ff007a0c */ /* 0x000fe20003f05070 */
[----:B------:R-:W-:Y:S01]  /*18f0*/  FMUL.FTZ R78, R45, R78 ;  /* 0x0000004e2d4e7220 */ /* 0x000fe20000410000 */
[--C-:B------:R-:W-:Y:S01]  /*1900*/  PRMT R47, RZ, 0x5410, R33.reuse ;  /* 0x00005410ff2f7816 */ /* 0x100fe20000000021 */
        /* <DEDUP_REMOVED lines=9> */
[----:B0-----:R-:W-:Y:S02]  /*19a0*/  FADD.FTZ R48, R33, R4 ;  /* 0x0000000421307221 */ /* 0x001fe40000010000 */
[----:B------:R-:W-:Y:S01]  /*19b0*/  FMUL.FTZ R49, R73, R77 ;  /* 0x0000004d49317220 */ /* 0x000fe20000410000 */
[----:B-1----:R-:W-:Y:S01]  /*19c0*/  PRMT R35, RZ, 0x7610, R32 ;  /* 0x00007610ff237816 */ /* 0x002fe20000000020 */
        /* <DEDUP_REMOVED lines=28> */
[----:B------:R-:W-:-:S02]  /*1b90*/  IADD3 R35, P0, R43, R32, RZ ;  /* 0x000000202b237210 */ /* 0x000fc40007f1e0ff */
[----:B------:R-:W-:Y:S02]  /*1ba0*/  LEA R32, P5, R60, c[0x0][0x270], 0x1 ;  /* 0x00009c003c207a11 */ /* 0x000fe400078a08ff */
        /* <DEDUP_REMOVED lines=21> */
.L_x_8168:
[----:B------:R-:W-:Y:S05]  /*1d00*/  BSYNC B0 ;  /* 0x0000000000007941 */ /* 0x000fea0003800000 */
.L_x_8167:
[----:B------:R1:W-:Y:S04]  /*1d10*/  @!P0 STG.E.U16 [R32.64+-0xc0], R73 ;  /* 0xffff404920008986 */ /* 0x0003e8000c101504 */
[----:B------:R1:W-:Y:S04]  /*1d20*/  @!P2 STG.E.U16 [R32.64+-0x80], R75 ;  /* 0xffff804b2000a986 */ /* 0x0003e8000c101504 */
[----:B------:R1:W-:Y:S02]  /*1d30*/  @!P3 STG.E.U16 [R32.64+-0x40], R77 ;  /* 0xffffc04d2000b986 */ /* 0x0003e4000c101504 */
.L_x_8166:
        /* <DEDUP_REMOVED lines=23> */
[----:B------:R-:W-:Y:S01]  /*1eb0*/  IMAD.MOV.U32 R33, RZ, RZ, RZ ;  /* 0x000000ffff217224 */ /* 0x000fe200078e00ff */
[----:B------:R-:W-:Y:S01]  /*1ec0*/  MOV R88, RZ ;  /* 0x000000ff00587202 */ /* 0x000fe20000000f00 */
[C---:B------:R-:W-:Y:S02]  /*1ed0*/  IMAD R35, R5.reuse, c[0x0][0x29c], R34 ;  /* 0x0000a70005237a24 */ /* 0x040fe400078e0222 */
[----:B------:R-:W-:-:S04]  /*1ee0*/  IMAD.WIDE.U32 R32, R5, c[0x0][0x298], R32 ;  /* 0x0000a60005207a25 */ /* 0x000fc800078e0020 */
[----:B------:R-:W-:Y:S01]  /*1ef0*/  IMAD R34, R8, c[0x0][0x2a0], RZ ;  /* 0x0000a80008227a24 */ /* 0x000fe200078e02ff */
[----:B------:R-:W-:Y:S01]  /*1f00*/  IADD3 R33, R33, R35, RZ ;  /* 0x0000002321217210 */ /* 0x000fe20007ffe0ff */
[C---:B------:R-:W-:Y:S01]  /*1f10*/  IMAD.SHL.U32 R75, R43.reuse, 0x4, RZ ;  /* 0x000000042b4b7824 */ /* 0x040fe200078e00ff */
[----:B------:R-:W-:Y:S01]  /*1f20*/  SHF.L.U64.HI R35, R43, 0x2, R44 ;  /* 0x000000022b237819 */ /* 0x000fe2000001022c */
[C---:B0-----:R-:W-:Y:S02]  /*1f30*/  IMAD R69, R7.reuse, c[0x0][0x2a4], R34 ;  /* 0x0000a90007457a24 */ /* 0x041fe400078e0222 */
[----:B------:R-:W-:Y:S01]  /*1f40*/  IMAD.WIDE.U32 R32, R7, c[0x0][0x2a0], R32 ;  /* 0x0000a80007207a25 */ /* 0x000fe200078e0020 */
[C---:B------:R-:W-:Y:S02]  /*1f50*/  IADD3 R72, P2, R75.reuse, R26, RZ ;  /* 0x0000001a4b487210 */ /* 0x040fe40007f5e0ff */
[----:B------:R-:W-:Y:S01]  /*1f60*/  IADD3 R74, P3, R75, R28, RZ ;  /* 0x0000001c4b4a7210 */ /* 0x000fe20007f7e0ff */
[----:B------:R-:W-:Y:S01]  /*1f70*/  IMAD.MOV.U32 R84, RZ, RZ, RZ ;  /* 0x000000ffff547224 */ /* 0x000fe200078e00ff */
[----:B------:R-:W-:Y:S01]  /*1f80*/  IADD3 R68, P0, R62, R32, RZ ;  /* 0x000000203e447210 */ /* 0x000fe20007f1e0ff */
[----:B------:R-:W-:-:S02]  /*1f90*/  IMAD.MOV.U32 R97, RZ, RZ, RZ ;  /* 0x000000ffff617224 */ /* 0x000fc400078e00ff */
[----:B------:R-:W-:Y:S01]  /*1fa0*/  IMAD.X R73, R35, 0x1, R37, P2 ;  /* 0x0000000123497824 */ /* 0x000fe200010e0625 */
[----:B------:R-:W-:Y:S02]  /*1fb0*/  IADD3.X R69, R63, R33, R69, P0, !PT ;  /* 0x000000213f457210 */ /* 0x000fe400007fe445 */
[----:B------:R-:W-:Y:S02]  /*1fc0*/  IADD3 R70, P0, R75, R24, RZ ;  /* 0x000000184b467210 */ /* 0x000fe40007f1e0ff */
[C---:B------:R-:W-:Y:S02]  /*1fd0*/  IADD3.X R75, R35.reuse, R38, RZ, P3, !PT ;  /* 0x00000026234b7210 */ /* 0x040fe40001ffe4ff */
[----:B------:R-:W-:Y:S02]  /*1fe0*/  IADD3.X R71, R35, R36, RZ, P0, !PT ;  /* 0x0000002423477210 */ /* 0x000fe400007fe4ff */
.L_x_8182:
[----:B------:R-:W-:Y:S01]  /*1ff0*/  SHF.R.S32.HI R90, RZ, 0x1f, R95 ;  /* 0x0000001fff5a7819 */ /* 0x000fe2000001145f */
[----:B------:R-:W-:Y:S01]  /*2000*/  IMAD.MOV.U32 R34, RZ, RZ, R56 ;  /* 0x000000ffff227224 */ /* 0x000fe200078e0038 */
[----:B------:R-:W-:Y:S01]  /*2010*/  MOV R35, R25 ;  /* 0x0000001900237202 */ /* 0x000fe20000000f00 */
[----:B------:R-:W-:Y:S01]  /*2020*/  IMAD.WIDE.U32 R32, R95, c[0x0][0x1a0], R60 ;  /* 0x000068005f207a25 */ /* 0x000fe200078e003c */
[----:B------:R-:W-:-:S02]  /*2030*/  IADD3 R40, -R62, c[0x0][0x168], RZ ;  /* 0x00005a003e287a10 */ /* 0x000fc40007ffe1ff */
[----:B------:R-:W-:Y:S01]  /*2040*/  PRMT R92, RZ, 0x7610, R92 ;  /* 0x00007610ff5c7816 */ /* 0x000fe2000000005c */
[----:B------:R-:W-:Y:S01]  /*2050*/  IMAD R76, R90, c[0x0][0x188], RZ ;  /* 0x000062005a4c7a24 */ /* 0x000fe200078e02ff */
[-C--:B------:R-:W-:Y:S01]  /*2060*/  ISETP.GE.AND P0, PT, R60, R40.reuse, PT ;  /* 0x000000283c00720c */ /* 0x080fe20003f06270 */
[----:B------:R-:W-:Y:S01]  /*2070*/  IMAD R78, R90, c[0x0][0x1a0], RZ ;  /* 0x000068005a4e7a24 */ /* 0x000fe200078e02ff */
[-C--:B------:R-:W-:Y:S01]  /*2080*/  ISETP.GE.AND P2, PT, R29, R40.reuse, PT ;  /* 0x000000281d00720c */ /* 0x080fe20003f46270 */
[----:B------:R-:W-:Y:S01]  /*2090*/  IMAD.WIDE.U32 R34, R95, c[0x0][0x188], R34 ;  /* 0x000062005f227a25 */ /* 0x000fe200078e0022 */
[-C--:B------:R-:W-:Y:S02]  /*20a0*/  ISETP.GE.AND P3, PT, R30, R40.reuse, PT ;  /* 0x000000281e00720c */ /* 0x080fe40003f66270 */
[----:B------:R-:W-:Y:S01]  /*20b0*/  ISETP.GE.AND P4, PT, R31, R40, PT ;  /* 0x000000281f00720c */ /* 0x000fe20003f86270 */
[C---:B------:R-:W-:Y:S01]  /*20c0*/  IMAD R77, R95.reuse, c[0x0][0x18c], R76 ;  /* 0x000063005f4d7a24 */ /* 0x040fe200078e024c */
[----:B------:R-:W-:Y:S01]  /*20d0*/  LEA R76, P6, R32, R18, 0x1 ;  /* 0x00000012204c7211 */ /* 0x000fe200078c08ff */
[----:B------:R-:W-:Y:S01]  /*20e0*/  IMAD R79, R95, c[0x0][0x1a4], R78 ;  /* 0x000069005f4f7a24 */ /* 0x000fe200078e024e */
[----:B------:R-:W-:-:S02]  /*20f0*/  LEA R78, P5, R34, c[0x0][0x220], 0x2 ;  /* 0x00008800224e7a11 */ /* 0x000fc400078a10ff */
[----:B------:R-:W-:Y:S01]  /*2100*/  IADD3 R35, R35, R77, RZ ;  /* 0x0000004d23237210 */ /* 0x000fe20007ffe0ff */
[----:B------:R-:W-:Y:S01]  /*2110*/  IMAD.IADD R33, R33, 0x1, R79 ;  /* 0x0000000121217824 */ /* 0x000fe200078e024f */
[----:B------:R-:W-:Y:S02]  /*2120*/  PRMT R94, RZ, 0x7610, R94 ;  /* 0x00007610ff5e7816 */ /* 0x000fe4000000005e */
[----:B------:R-:W-:Y:S02]  /*2130*/  LEA.HI.X R79, R34, c[0x0][0x224], R35, 0x2, P5 ;  /* 0x00008900224f7a11 */ /* 0x000fe400028f1423 */
[----:B------:R-:W-:Y:S02]  /*2140*/  PRMT R96, RZ, 0x7610, R96 ;  /* 0x00007610ff607816 */ /* 0x000fe40000000060 */
[----:B------:R-:W-:Y:S01]  /*2150*/  PRMT R98, RZ, 0x7610, R98 ;  /* 0x00007610ff627816 */ /* 0x000fe20000000062 */
[----:B0-2---:R0:W2:Y:S01]  /*2160*/  LDG.E R78, [R78.64] ;  /* 0x000000044e4e7981 */ /* 0x0050a2000c1e1900 */
[----:B------:R-:W-:-:S05]  /*2170*/  LEA.HI.X R77, R32, R19, R33, 0x1, P6 ;  /* 0x00000013204d7211 */ /* 0x000fca00030f0c21 */
[----:B-1-3--:R1:W3:Y:S04]  /*2180*/  @!P0 LDG.E.U16 R92, [R76.64] ;  /* 0x000000044c5c8981 */ /* 0x00a2e8000c1e1500 */
[----:B------:R1:W4:Y:S04]  /*2190*/  @!P2 LDG.E.U16 R94, [R76.64+0x40] ;  /* 0x000040044c5ea981 */ /* 0x000328000c1e1500 */
[----:B------:R1:W4:Y:S04]  /*21a0*/  @!P3 LDG.E.U16 R96, [R76.64+0x80] ;  /* 0x000080044c60b981 */ /* 0x000328000c1e1500 */
[----:B------:R1:W4:Y:S01]  /*21b0*/  @!P4 LDG.E.U16 R98, [R76.64+0xc0] ;  /* 0x0000c0044c62c981 */ /* 0x000322000c1e1500 */
[----:B------:R-:W-:Y:S01]  /*21c0*/  MOV R33, R27 ;  /* 0x0000001b00217202 */ /* 0x000fe20000000f00 */
[----:B------:R-:W-:Y:S01]  /*21d0*/  IMAD R100, R90, c[0x0][0x1c0], RZ ;  /* 0x000070005a647a24 */ /* 0x000fe200078e02ff */
[----:B------:R-:W-:Y:S01]  /*21e0*/  IADD3 R35, R20, -0x1, RZ ;  /* 0xffffffff14237810 */ /* 0x000fe20007ffe0ff */
[----:B------:R-:W-:-:S02]  /*21f0*/  IMAD.MOV.U32 R32, RZ, RZ, R58 ;  /* 0x000000ffff207224 */ /* 0x000fc400078e003a */
[----:B------:R-:W-:Y:S01]  /*2200*/  IMAD R99, R95, c[0x0][0x1c4], R100 ;  /* 0x000071005f637a24 */ /* 0x000fe200078e0264 */
[----:B------:R-:W-:Y:S01]  /*2210*/  LEA.HI R34, R35, R35, RZ, 0x1 ;  /* 0x0000002323227211 */ /* 0x000fe200078f08ff */
[----:B------:R-:W-:-:S03]  /*2220*/  IMAD.WIDE.U32 R32, R95, c[0x0][0x1c0], R32 ;  /* 0x000070005f207a25 */ /* 0x000fc600078e0020 */
[----:B------:R-:W-:Y:S01]  /*2230*/  LOP3.LUT R100, R34, 0xfffffe, RZ, 0xc0, !PT ;  /* 0x00fffffe22647812 */ /* 0x000fe200078ec0ff */
[----:B------:R-:W-:Y:S01]  /*2240*/  IMAD.IADD R33, R33, 0x1, R99 ;  /* 0x0000000121217824 */ /* 0x000fe200078e0263 */
[C---:B------:R-:W-:Y:S02]  /*2250*/  LEA R34, P0, R32.reuse, c[0x0][0x230], 0x2 ;  /* 0x00008c0020227a11 */ /* 0x040fe400078010ff */
[----:B------:R-:W-:Y:S02]  /*2260*/  IADD3 R102, R35, -R100, RZ ;  /* 0x8000006423667210 */ /* 0x000fe40007ffe0ff */
[----:B------:R-:W-:Y:S02]  /*2270*/  LEA.HI.X R35, R32, c[0x0][0x234], R33, 0x2, P0 ;  /* 0x00008d0020237a11 */ /* 0x000fe400000f1421 */
[----:B------:R-:W-:Y:S02]  /*2280*/  ISETP.GT.AND P0, PT, R20, 0x1, PT ;  /* 0x000000011400780c */ /* 0x000fe40003f04270 */
[----:B------:R-:W-:-:S02]  /*2290*/  ISETP.NE.AND P2, PT, R12, RZ, PT ;  /* 0x000000ff0c00720c */ /* 0x000fc40003f45270 */
[----:B------:R-:W-:Y:S02]  /*22a0*/  ISETP.EQ.AND P0, PT, R23, RZ, P0 ;  /* 0x000000ff1700720c */ /* 0x000fe40000702270 */
[----:B------:R-:W-:-:S09]  /*22b0*/  IADD3 R32, R12, 0x200, RZ ;  /* 0x000002000c207810 */ /* 0x000fd20007ffe0ff */
[----:B------:R-:W-:Y:S02]  /*22c0*/  @!P2 IMAD R32, R102, 0x100, R95 ;  /* 0x000001006620a824 */ /* 0x000fe400078e025f */
[----:B-1----:R-:W-:Y:S02]  /*22d0*/  @P0 IADD3 R76, R20, -0x2, RZ ;  /* 0xfffffffe144c0810 */ /* 0x002fe40007ffe0ff */
[----:B0-----:R-:W-:-:S03]  /*22e0*/  IMAD.SHL.U32 R79, R32, 0x4, RZ ;  /* 0x00000004204f7824 */ /* 0x001fc600078e00ff */
[----:B------:R-:W-:Y:S01]  /*22f0*/  @P0 IMAD R33, R76, c[0x0][0x16c], R95 ;  /* 0x00005b004c210a24 */ /* 0x000fe200078e025f */
[----:B------:R-:W-:-:S03]  /*2300*/  HFMA2.MMA R116, -RZ, RZ, 0, 0 ;  /* 0x00000000ff747435 */ /* 0x000fc600000001ff */
[----:B------:R-:W-:-:S04]  /*2310*/  @P0 IMAD.WIDE R32, R33, 0x8, R50 ;  /* 0x0000000821200825 */ /* 0x000fc800078e0232 */
[----:B--2---:R-:W-:-:S04]  /*2320*/  FMUL.FTZ R101, R78, 1.4426950216293334961 ;  /* 0x3fb8aa3b4e657820 */ /* 0x004fc80000410000 */
[----:B------:R-:W-:-:S06]  /*2330*/  FMUL.FTZ R100, R45, R101 ;  /* 0x000000652d647220 */ /* 0x000fcc0000410000 */
[----:B------:R-:W0:Y:S01]  /*2340*/  MUFU.EX2 R100, R100 ;  /* 0x0000006400647308 */ /* 0x000e220000000800 */
[----:B---3--:R-:W-:Y:S04]  /*2350*/  STS.U16 [R39], R92 ;  /* 0x0000005c27007388 */ /* 0x008fe80000000400 */
[----:B----4-:R1:W-:Y:S04]  /*2360*/  STS.U16 [R39+0x40], R94 ;  /* 0x0000405e27007388 */ /* 0x0103e80000000400 */
[----:B------:R-:W-:Y:S04]  /*2370*/  STS.U16 [R39+0x80], R96 ;  /* 0x0000806027007388 */ /* 0x000fe80000000400 */
[----:B------:R-:W-:Y:S01]  /*2380*/  STS.U16 [R39+0xc0], R98 ;  /* 0x0000c06227007388 */ /* 0x000fe20000000400 */
[----:B------:R-:W-:-:S06]  /*2390*/  NOP ;  /* 0x0000000000007918 */ /* 0x000fcc0000000000 */
[----:B------:R-:W2:Y:S04]  /*23a0*/  LDS.64 R76, [R21.X8] ;  /* 0x00000000154c7984 */ /* 0x000ea80000008a00 */
[----:B------:R-:W3:Y:S04]  /*23b0*/  LDG.E R34, [R34.64] ;  /* 0x0000000422227981 */ /* 0x000ee8000c1e1900 */
[----:B0-----:R2:W-:Y:S04]  /*23c0*/  STS [R79+0x548], R100 ;  /* 0x000548644f007388 */ /* 0x0015e80000000800 */
[----:B------:R-:W-:Y:S06]  /*23d0*/  BAR.SYNC.DEFER_BLOCKING 0x0 ;  /* 0x0000000000007b1d */ /* 0x000fec0000010000 */
[----:B------:R0:W5:Y:S01]  /*23e0*/  @P0 LDG.E R116, [R32.64+0x4] ;  /* 0x0000040420740981 */ /* 0x000162000c1e1900 */
[----:B------:R-:W-:-:S13]  /*23f0*/  ISETP.NE.AND P3, PT, R12, 0x1f, PT ;  /* 0x0000001f0c00780c */ /* 0x000fda0003f65270 */
[----:B------:R0:W4:Y:S01]  /*2400*/  @P3 LDS R121, [R12.X4+0xd4c] ;  /* 0x000d4c000c793984 */ /* 0x0001220000004800 */
[-C--:B------:R-:W-:Y:S02]  /*2410*/  FMUL.FTZ R102, R46, R101.reuse ;  /* 0x000000652e667220 */ /* 0x080fe40000410000 */
[-C--:B------:R-:W-:Y:S02]  /*2420*/  FMUL.FTZ R106, R48, R101.reuse ;  /* 0x00000065306a7220 */ /* 0x080fe40000410000 */
[----:B------:R-:W-:Y:S02]  /*2430*/  FMUL.FTZ R115, R47, R101 ;  /* 0x000000652f737220 */ /* 0x000fe40000410000 */
[----:B------:R-:W0:Y:S01]  /*2440*/  MUFU.EX2 R102, R102 ;  /* 0x0000006600667308 */ /* 0x000e220000000800 */
[--C-:B-1----:R-:W-:Y:S02]  /*2450*/  PRMT R94, RZ, 0x5410, R64.reuse ;  /* 0x00005410ff5e7816 */ /* 0x102fe40000000040 */
[----:B------:R-:W-:-:S05]  /*2460*/  PRMT R99, RZ, 0x7610, R64 ;  /* 0x00007610ff637816 */ /* 0x000fca0000000040 */
[----:B------:R-:W1:Y:S01]  /*2470*/  MUFU.EX2 R106, R106 ;  /* 0x0000006a006a7308 */ /* 0x000e620000000800 */
[----:B--2---:R-:W-:Y:S02]  /*2480*/  PRMT R79, RZ, 0x5410, R76 ;  /* 0x00005410ff4f7816 */ /* 0x004fe4000000004c */
[--C-:B------:R-:W-:Y:S02]  /*2490*/  PRMT R98, RZ, 0x5410, R77.reuse ;  /* 0x00005410ff627816 */ /* 0x100fe4000000004d */
[----:B------:R-:W-:-:S03]  /*24a0*/  PRMT R96, RZ, 0x7610, R77 ;  /* 0x00007610ff607816 */ /* 0x000fc6000000004d */
[----:B------:R-:W2:Y:S01]  /*24b0*/  MUFU.EX2 R115, R115 ;  /* 0x0000007300737308 */ /* 0x000ea20000000800 */
[----:B------:R-:W-:Y:S01]  /*24c0*/  PRMT R76, RZ, 0x7610, R76 ;  /* 0x00007610ff4c7816 */ /* 0x000fe2000000004c */
[----:B------:R-:W-:Y:S01]  /*24d0*/  FMUL.FTZ R108, R45, R94 ;  /* 0x0000005e2d6c7220 */ /* 0x000fe20000410000 */
        /* <DEDUP_REMOVED lines=8> */
[----:B0-----:R-:W-:Y:S02]  /*2560*/  FMUL.FTZ R110, R100, R102 ;  /* 0x00000066646e7220 */ /* 0x001fe40000410000 */
[----:B------:R-:W-:Y:S02]  /*2570*/  FMUL.FTZ R104, R98, R109 ;  /* 0x0000006d62687220 */ /* 0x000fe40000410000 */
[----:B------:R-:W-:Y:S02]  /*2580*/  FMUL.FTZ R111, R96, R107 ;  /* 0x0000006b606f7220 */ /* 0x000fe40000410000 */
[-C--:B---3--:R-:W-:Y:S02]  /*2590*/  FMUL.FTZ R105, R83, R34.reuse ;  /* 0x0000002253697220 */ /* 0x088fe40000410000 */
[----:B------:R-:W-:-:S02]  /*25a0*/  FMUL.FTZ R101, R85, R34 ;  /* 0x0000002255657220 */ /* 0x000fc40000410000 */
[-C--:B------:R-:W-:Y:S02]  /*25b0*/  FMUL.FTZ R119, R49, R34.reuse ;  /* 0x0000002231777220 */ /* 0x080fe40000410000 */
[----:B------:R-:W-:Y:S02]  /*25c0*/  FMUL.FTZ R112, R81, R34 ;  /* 0x0000002251707220 */ /* 0x000fe40000410000 */
[----:B-1----:R-:W-:Y:S02]  /*25d0*/  FFMA.FTZ R35, R106, R101, R105 ;  /* 0x000000656a237223 */ /* 0x002fe40000010069 */
[----:B------:R-:W-:Y:S01]  /*25e0*/  FFMA.FTZ R34, R102, R103, R117 ;  /* 0x0000006766227223 */ /* 0x000fe20000010075 */
[----:B------:R-:W-:Y:S05]  /*25f0*/  @P3 BRA `(.L_x_8171) ;  /* 0x0000007000003947 */ /* 0x000fea0003800000 */
[----:B--2-4-:R-:W-:Y:S02]  /*2600*/  ISETP.NE.AND P0, PT, R20, c[0x0][0x174], PT ;  /* 0x00005d0014007a0c */ /* 0x014fe40003f05270 */
[----:B------:R-:W-:-:S11]  /*2610*/  MOV R121, 0x3f800000 ;  /* 0x3f80000000797802 */ /* 0x000fd60000000f00 */
[----:B------:R-:W-:-:S04]  /*2620*/  @P0 LEA.HI R32, R20, R20, RZ, 0x1 ;  /* 0x0000001414200211 */ /* 0x000fc800078f08ff */
[----:B------:R-:W-:-:S05]  /*2630*/  @P0 LOP3.LUT R33, R32, 0xfffffe, RZ, 0xc0, !PT ;  /* 0x00fffffe20210812 */ /* 0x000fca00078ec0ff */
[----:B------:R-:W-:-:S04]  /*2640*/  @P0 IMAD.IADD R32, R20, 0x1, -R33 ;  /* 0x0000000114200824 */ /* 0x000fc800078e0a21 */
[----:B------:R-:W-:-:S05]  /*2650*/  @P0 IMAD R32, R32, 0x100, R95 ;  /* 0x0000010020200824 */ /* 0x000fca00078e025f */
[----:B------:R0:W1:Y:S02]  /*2660*/  @P0 LDS R121, [R32.X4+0x548] ;  /* 0x0005480020790984 */ /* 0x0000640000004800 */
.L_x_8171:
[----:B--2-4-:R-:W-:Y:S05]  /*2670*/  BSYNC B0 ;  /* 0x0000000000007941 */ /* 0x014fea0003800000 */
.L_x_8170:
[----:B01----:R-:W-:Y:S01]  /*2680*/  FMUL.FTZ R32, R106, R121 ;  /* 0x000000796a207220 */ /* 0x003fe20000410000 */
[----:B------:R-:W-:Y:S01]  /*2690*/  ISETP.NE.AND P4, PT, R23, 0x1f, PT ;  /* 0x0000001f1700780c */ /* 0x000fe20003f85270 */
[----:B------:R-:W-:Y:S01]  /*26a0*/  FFMA.FTZ R123, R115, R35, R112 ;  /* 0x00000023737b7223 */ /* 0x000fe20000010070 */
[----:B------:R-:W-:Y:S01]  /*26b0*/  ISETP.GE.AND P0, PT, R21, 0x1, PT ;  /* 0x000000011500780c */ /* 0x000fe20003f06270 */
[----:B------:R-:W-:Y:S01]  /*26c0*/  FMUL.FTZ R35, R115, R32 ;  /* 0x0000002073237220 */ /* 0x000fe20000410000 */
[----:B------:R-:W-:Y:S01]  /*26d0*/  ISETP.GE.U32.AND P5, PT, R23, 0x18, PT ;  /* 0x000000181700780c */ /* 0x000fe20003fa6070 */
[C---:B------:R-:W-:Y:S01]  /*26e0*/  FFMA.FTZ R34, R115.reuse, R34, R104 ;  /* 0x0000002273227223 */ /* 0x040fe20000010068 */
[----:B------:R-:W-:Y:S01]  /*26f0*/  BSSY B0, `(.L_x_8172) ;  /* 0x0000078000007945 */ /* 0x000fe20003800000 */
[----:B------:R-:W-:Y:S01]  /*2700*/  FMUL.FTZ R33, R115, R110 ;  /* 0x0000006e73217220 */ /* 0x000fe20000410000 */
[----:B------:R-:W-:Y:S01]  /*2710*/  SHF.L.U32 R110, R95, 0x3, RZ ;  /* 0x000000035f6e7819 */ /* 0x000fe200000006ff */
[----:B------:R-:W-:-:S02]  /*2720*/  FFMA.FTZ R123, R102, R123, R119 ;  /* 0x0000007b667b7223 */ /* 0x000fc40000010077 */
[----:B------:R-:W-:Y:S02]  /*2730*/  FMUL.FTZ R120, R102, R35 ;  /* 0x0000002366787220 */ /* 0x000fe40000410000 */
[C---:B------:R-:W-:Y:S02]  /*2740*/  FFMA.FTZ R125, R106.reuse, R34, R111 ;  /* 0x000000226a7d7223 */ /* 0x040fe4000001006f */
        /* <DEDUP_REMOVED lines=35> */
[----:B------:R-:W-:Y:S02]  /*2980*/  IMAD.MOV.U32 R33, RZ, RZ, RZ ;  /* 0x000000ffff217224 */ /* 0x000fe400078e00ff */
[----:B------:R-:W-:Y:S01]  /*2990*/  ISETP.NE.OR P0, PT, R23, RZ, P0 ;  /* 0x000000ff1700720c */ /* 0x000fe20000705670 */
[----:B------:R-:W3:Y:S01]  /*29a0*/  SHFL.UP PT, R35, R118, 0x8, RZ ;  /* 0x0500000076237989 */ /* 0x000ee200000e00ff */
[----:B0-----:R-:W-:-:S11]  /*29b0*/  @!P5 FFMA.FTZ R123, R120, R122, R123 ;  /* 0x0000007a787bd223 */ /* 0x001fd6000001007b */
[----:B------:R-:W-:Y:S01]  /*29c0*/  @!P0 LDS.64 R32, [R110+0xdc8] ;  /* 0x000dc8006e208984 */ /* 0x000fe20000000a00 */
        /* <DEDUP_REMOVED lines=10> */
[----:B-1----:R-:W-:Y:S02]  /*2a70*/  @!P4 FMUL.FTZ R120, R120, R114 ;  /* 0x000000727878c220 */ /* 0x002fe40000410000 */
[----:B-----5:R-:W-:Y:S01]  /*2a80*/  SHFL.IDX PT, R114, R116, RZ, 0x1f ;  /* 0x00001fff74727589 */ /* 0x020fe200000e0000 */
[----:B--2---:R-:W-:-:S03]  /*2a90*/  @P0 FFMA.FTZ R125, R118, R34, R125 ;  /* 0x00000022767d0223 */ /* 0x004fc6000001007d */
[----:B------:R-:W-:Y:S01]  /*2aa0*/  SHFL.DOWN PT, R122, R120, 0x1, 0x1f ;  /* 0x08201f00787a7f89 */ /* 0x000fe200000e0000 */
[----:B---3--:R-:W-:-:S03]  /*2ab0*/  @P0 FMUL.FTZ R118, R118, R35 ;  /* 0x0000002376760220 */ /* 0x008fc60000410000 */
[----:B------:R-:W-:Y:S04]  /*2ac0*/  SHFL.IDX PT, R34, R33, RZ, 0x1f ;  /* 0x00001fff21227589 */ /* 0x000fe800000e0000 */
[----:B------:R-:W0:Y:S04]  /*2ad0*/  SHFL.DOWN PT, R35, R123, 0x1, 0x1f ;  /* 0x08201f007b237f89 */ /* 0x000e2800000e0000 */
[----:B------:R-:W-:Y:S04]  /*2ae0*/  SHFL.UP PT, R125, R125, 0x1, RZ ;  /* 0x042000007d7d7989 */ /* 0x000fe800000e00ff */
[----:B------:R-:W1:Y:S04]  /*2af0*/  SHFL.UP PT, R118, R118, 0x1, RZ ;  /* 0x0420000076767989 */ /* 0x000e6800000e00ff */
[----:B------:R-:W2:Y:S04]  /*2b00*/  SHFL.IDX PT, R124, R120, RZ, 0x1f ;  /* 0x00001fff787c7589 */ /* 0x000ea800000e0000 */
[----:B------:R-:W3:Y:S01]  /*2b10*/  SHFL.IDX PT, R123, R123, RZ, 0x1f ;  /* 0x00001fff7b7b7589 */ /* 0x000ee200000e0000 */
        /* <DEDUP_REMOVED lines=9> */
[C---:B--2---:R-:W-:Y:S02]  /*2bb0*/  FMUL.FTZ R34, R124.reuse, R32 ;  /* 0x000000207c227220 */ /* 0x044fe40000410000 */
[----:B---3--:R-:W-:Y:S01]  /*2bc0*/  FFMA.FTZ R35, R124, R33, R123 ;  /* 0x000000217c237223 */ /* 0x008fe2000001007b */
[----:B------:R-:W-:Y:S01]  /*2bd0*/  IADD3 R33, -R62, c[0x0][0x168], -R12 ;  /* 0x00005a003e217a10 */ /* 0x000fe20007ffe90c */
[----:B------:R-:W-:Y:S02]  /*2be0*/  FFMA.FTZ R32, R49, R114, RZ ;  /* 0x0000007231207223 */ /* 0x000fe400000100ff */
[----:B------:R-:W-:Y:S01]  /*2bf0*/  FFMA.FTZ R102, R79, -R108, R114 ;  /* 0x8000006c4f667223 */ /* 0x000fe20000010072 */
[C---:B------:R-:W-:Y:S01]  /*2c00*/  ISETP.GE.AND P0, PT, R33.reuse, 0x1, PT ;  /* 0x000000012100780c */ /* 0x040fe20003f06270 */
[----:B------:R-:W-:Y:S01]  /*2c10*/  FFMA.FTZ R114, R106, R115, R111 ;  /* 0x000000736a727223 */ /* 0x000fe2000001006f */
[----:B------:R-:W-:Y:S01]  /*2c20*/  ISETP.GE.AND P2, PT, R33, 0x21, PT ;  /* 0x000000212100780c */ /* 0x000fe20003f46270 */
[----:B------:R-:W-:Y:S01]  /*2c30*/  FMUL.FTZ R111, R45, R100 ;  /* 0x000000642d6f7220 */ /* 0x000fe20000410000 */
[----:B------:R-:W-:Y:S01]  /*2c40*/  ISETP.GE.AND P3, PT, R33, 0x41, PT ;  /* 0x000000412100780c */ /* 0x000fe20003f66270 */
[----:B------:R-:W-:Y:S01]  /*2c50*/  FFMA.FTZ R108, R81, R117, R32 ;  /* 0x00000075516c7223 */ /* 0x000fe20000010020 */
[----:B------:R-:W-:Y:S01]  /*2c60*/  ISETP.GE.AND P4, PT, R33, 0x61, PT ;  /* 0x000000612100780c */ /* 0x000fe20003f86270 */
[----:B------:R-:W-:Y:S01]  /*2c70*/  FFMA.FTZ R104, R76, -R113, R117 ;  /* 0x800000714c687223 */ /* 0x000fe20000010075 */
[----:B------:R0:W-:Y:S01]  /*2c80*/  @!P1 STS.64 [R110+0xdc8], R34 ;  /* 0x000dc8226e009388 */ /* 0x0001e20000000a00 */
[----:B------:R-:W-:-:S02]  /*2c90*/  FMUL.FTZ R32, R46, R103 ;  /* 0x000000672e207220 */ /* 0x000fc40000410000 */
[----:B------:R-:W-:Y:S02]  /*2ca0*/  FFMA.FTZ R33, R102, R111, RZ ;  /* 0x0000006f66217223 */ /* 0x000fe400000100ff */
[----:B------:R-:W-:Y:S02]  /*2cb0*/  FMUL.FTZ R112, R48, R101 ;  /* 0x0000006530707220 */ /* 0x000fe40000410000 */
[----:B------:R-:W-:Y:S02]  /*2cc0*/  FMUL.FTZ R113, R47, R105 ;  /* 0x000000692f717220 */ /* 0x000fe40000410000 */
[-C--:B------:R-:W-:Y:S02]  /*2cd0*/  FFMA.FTZ R106, R104, R32.reuse, R33 ;  /* 0x00000020686a7223 */ /* 0x080fe40000010021 */
[----:B------:R-:W-:Y:S01]  /*2ce0*/  FMUL.FTZ R33, R99, R32 ;  /* 0x0000002063217220 */ /* 0x000fe20000410000 */
[----:B0-----:R-:W-:Y:S01]  /*2cf0*/  SHF.L.U64.HI R110, R88, 0x2, R97 ;  /* 0x00000002586e7819 */ /* 0x001fe20000010261 */
[----:B------:R-:W-:-:S02]  /*2d00*/  FMUL.FTZ R35, R77, R112 ;  /* 0x000000704d237220 */ /* 0x000fc40000410000 */
[----:B------:R-:W-:Y:S02]  /*2d10*/  FMUL.FTZ R34, R92, R113 ;  /* 0x000000715c227220 */ /* 0x000fe40000410000 */
[----:B------:R-:W-:Y:S02]  /*2d20*/  FMUL.FTZ R32, R94, R111 ;  /* 0x0000006f5e207220 */ /* 0x000fe40000410000 */
[----:B------:R-:W-:Y:S02]  /*2d30*/  FFMA.FTZ R109, R98, -R109, R115 ;  /* 0x8000006d626d7223 */ /* 0x000fe40000010073 */
[----:B------:R-:W-:Y:S01]  /*2d40*/  FFMA.FTZ R107, R96, -R107, R114 ;  /* 0x8000006b606b7223 */ /* 0x000fe20000010072 */
[----:B------:R0:W-:Y:S01]  /*2d50*/  STS.128 [R12.X16+0x110], R32 ;  /* 0x000110200c007388 */ /* 0x0001e2000000cc00 */
[----:B------:R-:W-:Y:S02]  /*2d60*/  FFMA.FTZ R108, R83, R115, R108 ;  /* 0x00000073536c7223 */ /* 0x000fe4000001006c */
[----:B------:R-:W-:-:S02]  /*2d70*/  FFMA.FTZ R106, R109, R113, R106 ;  /* 0x000000716d6a7223 */ /* 0x000fc4000001006a */
[----:B------:R-:W-:Y:S02]  /*2d80*/  FMUL.FTZ R111, R107, R112 ;  /* 0x000000706b6f7220 */ /* 0x000fe40000410000 */
[----:B------:R-:W-:Y:S02]  /*2d90*/  FFMA.FTZ R108, R85, R114, R108 ;  /* 0x00000072556c7223 */ /* 0x000fe4000001006c */
[----:B------:R-:W-:Y:S02]  /*2da0*/  FADD.FTZ R106, R106, R111 ;  /* 0x0000006f6a6a7221 */ /* 0x000fe40000010000 */
[----:B------:R-:W-:Y:S02]  /*2db0*/  IMAD.SHL.U32 R115, R88, 0x4, RZ ;  /* 0x0000000458737824 */ /* 0x000fe400078e00ff */
[----:B------:R-:W-:Y:S01]  /*2dc0*/  IMAD R110, R110, c[0x0][0x2b0], RZ ;  /* 0x0000ac006e6e7a24 */ /* 0x000fe200078e02ff */
        /* <DEDUP_REMOVED lines=10> */
.L_x_8173:
[----:B0-----:R-:W-:Y:S05]  /*2e70*/  BSYNC B0 ;  /* 0x0000000000007941 */ /* 0x001fea0003800000 */
.L_x_8172:
[----:B------:R0:W1:Y:S01]  /*2e80*/  LDS R35, [R12.X4+0x190] ;  /* 0x000190000c237984 */ /* 0x0000620000004800 */
[----:B------:R-:W-:Y:S01]  /*2e90*/  BSSY B0, `(.L_x_8174) ;  /* 0x0000006000007945 */ /* 0x000fe20003800000 */
[----:B------:R-:W-:Y:S01]  /*2ea0*/  IMAD R113, R115, c[0x0][0x2b4], R110 ;  /* 0x0000ad0073717a24 */ /* 0x000fe200078e026e */
[----:B------:R-:W-:Y:S05]  /*2eb0*/  @!P2 BRA `(.L_x_8175) ;  /* 0x000000300000a947 */ /* 0x000fea0003800000 */
[----:B------:R-:W-:-:S04]  /*2ec0*/  IMAD.WIDE.U32 R32, R115, c[0x0][0x2b0], R70 ;  /* 0x0000ac0073207a25 */ /* 0x000fc800078e0046 */
[----:B------:R-:W-:-:S05]  /*2ed0*/  IMAD.IADD R33, R33, 0x1, R113 ;  /* 0x0000000121217824 */ /* 0x000fca00078e0271 */
[----:B-1----:R1:W-:Y:S02]  /*2ee0*/  RED.E.ADD.F32.FTZ.RN.STRONG.GPU [R32.64], R35 ;  /* 0x000000232000798e */ /* 0x0023e4000c10e784 */
.L_x_8175:
[----:B------:R-:W-:Y:S05]  /*2ef0*/  BSYNC B0 ;  /* 0x0000000000007941 */ /* 0x000fea0003800000 */
.L_x_8174:
[----:B------:R2:W3:Y:S01]  /*2f00*/  LDS R111, [R12.X4+0x210] ;  /* 0x000210000c6f7984 */ /* 0x0004e20000004800 */
[----:B------:R-:W-:Y:S01]  /*2f10*/  BSSY B0, `(.L_x_8176) ;  /* 0x0000006000007945 */ /* 0x000fe20003800000 */
[----:B-1----:R-:W-:Y:S01]  /*2f20*/  IMAD.WIDE.U32 R32, R115, c[0x0][0x2b0], R74 ;  /* 0x0000ac0073207a25 */ /* 0x002fe200078e004a */
[----:B------:R-:W-:Y:S05]  /*2f30*/  @!P3 BRA `(.L_x_8177) ;  /* 0x000000300000b947 */ /* 0x000fea0003800000 */
[----:B------:R-:W-:-:S05]  /*2f40*/  IMAD.WIDE.U32 R34, R115, c[0x0][0x2b0], R72 ;  /* 0x0000ac0073227a25 */ /* 0x000fca00078e0048 */
[----:B------:R-:W-:-:S05]  /*2f50*/  IADD3 R35, R113, R35, RZ ;  /* 0x0000002371237210 */ /* 0x000fca0007ffe0ff */
[----:B---3--:R1:W-:Y:S02]  /*2f60*/  RED.E.ADD.F32.FTZ.RN.STRONG.GPU [R34.64], R111 ;  /* 0x0000006f2200798e */ /* 0x0083e4000c10e784 */
.L_x_8177:
[----:B------:R-:W-:Y:S05]  /*2f70*/  BSYNC B0 ;  /* 0x0000000000007941 */ /* 0x000fea0003800000 */
.L_x_8176:
[----:B-1----:R1:W4:Y:S01]  /*2f80*/  LDS R35, [R12.X4+0x290] ;  /* 0x000290000c237984 */ /* 0x0023220000004800 */
[----:B------:R-:W-:Y:S01]  /*2f90*/  BSSY B0, `(.L_x_8178) ;  /* 0x0000004000007945 */ /* 0x000fe20003800000 */
[----:B------:R-:W-:Y:S05]  /*2fa0*/  @!P4 BRA `(.L_x_8179) ;  /* 0x000000200000c947 */ /* 0x000fea0003800000 */
[----:B------:R-:W-:-:S05]  /*2fb0*/  IADD3 R33, R113, R33, RZ ;  /* 0x0000002171217210 */ /* 0x000fca0007ffe0ff */
[----:B----4-:R4:W-:Y:S02]  /*2fc0*/  RED.E.ADD.F32.FTZ.RN.STRONG.GPU [R32.64], R35 ;  /* 0x000000232000798e */ /* 0x0109e4000c10e784 */
.L_x_8179:
[----:B------:R-:W-:Y:S05]  /*2fd0*/  BSYNC B0 ;  /* 0x0000000000007941 */ /* 0x000fea0003800000 */
.L_x_8178:
[----:B----4-:R-:W4:Y:S01]  /*2fe0*/  SHFL.DOWN PT, R33, R106, 0x1, 0x1f ;  /* 0x08201f006a217f89 */ /* 0x010f2200000e0000 */
[C---:B------:R-:W-:Y:S01]  /*2ff0*/  ISETP.GT.AND P0, PT, R21.reuse, 0x1e, PT ;  /* 0x0000001e1500780c */ /* 0x040fe20003f04270 */
[----:B------:R-:W-:Y:S01]  /*3000*/  FMUL.FTZ R32, R78, R105 ;  /* 0x000000694e207220 */ /* 0x000fe20000410000 */
[----:B------:R-:W-:Y:S01]  /*3010*/  ISETP.NE.AND P2, PT, R21, RZ, PT ;  /* 0x000000ff1500720c */ /* 0x000fe20003f45270 */
[----:B------:R-:W5:Y:S01]  /*3020*/  SHFL.DOWN PT, R35, R108, 0x1, 0x1f ;  /* 0x08201f006c237f89 */ /* 0x000f6200000e0000 */
[----:B------:R-:W-:Y:S01]  /*3030*/  FMUL.FTZ R76, R76, R103 ;  /* 0x000000674c4c7220 */ /* 0x000fe20000410000 */
[----:B------:R-:W-:Y:S01]  /*3040*/  BSSY B0, `(.L_x_8180) ;  /* 0x000003a000007945 */ /* 0x000fe20003800000 */
        /* <DEDUP_REMOVED lines=41> */
[----:B------:R-:W-:Y:S02]  /*32e0*/  FMUL.FTZ R35, R78, R100 ;  /* 0x000000644e237220 */ /* 0x000fe40000410000 */
[----:B------:R-:W-:Y:S02]  /*32f0*/  IMAD.MOV.U32 R33, RZ, RZ, R108 ;  /* 0x000000ffff217224 */ /* 0x000fe400078e006c */
[----:B------:R-:W-:-:S03]  /*3300*/  FMUL.FTZ R35, R102, R35 ;  /* 0x0000002366237220 */ /* 0x000fc60000410000 */
[----:B------:R4:W-:Y:S01]  /*3310*/  @!P2 STS.64 [0x318], R32 ;  /* 0x00031820ff00a388 */ /* 0x0009e20000000a00 */
[----:B------:R-:W-:-:S04]  /*3320*/  FFMA.FTZ R94, R94, R79, R35 ;  /* 0x0000004f5e5e7223 */ /* 0x000fc80000010023 */
        /* <DEDUP_REMOVED lines=11> */
.L_x_8181:
[----:B----4-:R-:W-:Y:S05]  /*33e0*/  BSYNC B0 ;  /* 0x0000000000007941 */ /* 0x010fea0003800000 */
.L_x_8180:
[----:B------:R-:W-:Y:S02]  /*33f0*/  IADD3 R95, R95, 0x1, RZ ;  /* 0x000000015f5f7810 */ /* 0x000fe40007ffe0ff */
[----:B------:R-:W-:Y:S02]  /*3400*/  IADD3 R88, P2, R88, 0x1, RZ ;  /* 0x0000000158587810 */ /* 0x000fe40007f5e0ff */
[----:B------:R-:W-:-:S03]  /*3410*/  ISETP.GE.AND P0, PT, R95, c[0x0][0x16c], PT ;  /* 0x00005b005f007a0c */ /* 0x000fc60003f06270 */
[----:B------:R-:W-:-:S10]  /*3420*/  IMAD.X R97, RZ, RZ, R97, P2 ;  /* 0x000000ffff617224 */ /* 0x000fd400010e0661 */
[----:B------:R-:W-:Y:S01]  /*3430*/  @P0 CALL.REL.NOINC `(.L_x_8169) ;  /* 0x0000001000000944 */ /* 0x000fe20003c00000 */
[----:B------:R-:W-:Y:S05]  /*3440*/  BRA `(.L_x_8182) ;  /* 0xffffeba000007947 */ /* 0x000fea000383ffff */
.L_x_8169:
[----:B------:R-:W-:Y:S01]  /*3450*/  BAR.SYNC.DEFER_BLOCKING 0x0 ;  /* 0x0000000000007b1d */ /* 0x000fe20000010000 */
[----:B------:R-:W-:Y:S01]  /*3460*/  F2FP.BF16.PACK_AB R80, R87, R80 ;  /* 0x000000505750723e */ /* 0x000fe200000010ff */
[----:B------:R-:W-:Y:S01]  /*3470*/  IMAD R46, R6, c[0x0][0x2d8], RZ ;  /* 0x0000b600062e7a24 */ /* 0x000fe200078e02ff */
[----:B------:R-:W-:Y:S01]  /*3480*/  F2FP.BF16.PACK_AB R81, R89, R82 ;  /* 0x000000525951723e */ /* 0x000fe200000010ff */
[C---:B------:R-:W-:Y:S02]  /*3490*/  IMAD.WIDE.U32 R32, R5.reuse, c[0x0][0x2d8], RZ ;  /* 0x0000b60005207a25 */ /* 0x040fe400078e00ff */
[----:B------:R-:W-:Y:S02]  /*34a0*/  BSSY B0, `(.L_x_8183) ;  /* 0x0000025000007945 */ /* 0x000fe40003800000 */
[----:B------:R-:W-:Y:S02]  /*34b0*/  IMAD R47, R5, c[0x0][0x2dc], R46 ;  /* 0x0000b700052f7a24 */ /* 0x000fe400078e022e */
[----:B------:R-:W-:-:S03]  /*34c0*/  IMAD R35, R3, c[0x0][0x2e0], RZ ;  /* 0x0000b80003237a24 */ /* 0x000fc600078e02ff */
[----:B------:R-:W-:Y:S01]  /*34d0*/  IADD3 R33, R33, R47, RZ ;  /* 0x0000002f21217210 */ /* 0x000fe20007ffe0ff */
[----:B0-----:R-:W-:-:S04]  /*34e0*/  IMAD R69, R0, c[0x0][0x2e4], R35 ;  /* 0x0000b90000457a24 */ /* 0x001fc800078e0223 */
[----:B------:R-:W-:-:S05]  /*34f0*/  IMAD.WIDE.U32 R32, R0, c[0x0][0x2e0], R32 ;  /* 0x0000b80000207a25 */ /* 0x000fca00078e0020 */
[----:B------:R-:W-:Y:S01]  /*3500*/  IADD3 R35, P0, R43, R32, RZ ;  /* 0x000000202b237210 */ /* 0x000fe20007f1e0ff */
[----:B------:R-:W-:Y:S01]  /*3510*/  STS.64 [R21.X8], R80 ;  /* 0x0000005015007388 */ /* 0x000fe20000008a00 */
[----:B------:R-:W-:-:S06]  /*3520*/  NOP ;  /* 0x0000000000007918 */ /* 0x000fcc0000000000 */
[----:B------:R-:W-:Y:S01]  /*3530*/  LDS.U16 R45, [R39] ;  /* 0x00000000272d7984 */ /* 0x000fe20000000400 */
[----:B------:R-:W-:Y:S02]  /*3540*/  LEA R32, P5, R60, c[0x0][0x330], 0x1 ;  /* 0x0000cc003c207a11 */ /* 0x000fe400078a08ff */
[----:B------:R-:W-:Y:S01]  /*3550*/  IADD3.X R46, R44, R69, R33, P0, !PT ;  /* 0x000000452c2e7210 */ /* 0x000fe200007fe421 */
[----:B------:R-:W-:Y:S01]  /*3560*/  LDS.U16 R49, [R39+0x40] ;  /* 0x0000400027317984 */ /* 0x000fe20000000400 */
[C---:B------:R-:W-:Y:S02]  /*3570*/  LEA.HI.X R33, R60.reuse, c[0x0][0x334], R61, 0x1, P5 ;  /* 0x0000cd003c217a11 */ /* 0x040fe400028f0c3d */
        /* <DEDUP_REMOVED lines=23> */
.L_x_8184:
[----:B------:R-:W-:Y:S05]  /*36f0*/  BSYNC B0 ;  /* 0x0000000000007941 */ /* 0x000fea0003800000 */
.L_x_8183:
        /* <DEDUP_REMOVED lines=13> */
[----:B----4-:R-:W-:Y:S01]  /*37d0*/  IMAD.WIDE.U32 R32, R5, c[0x0][0x2f8], RZ ;  /* 0x0000be0005207a25 */ /* 0x010fe200078e00ff */
        /* <DEDUP_REMOVED lines=23> */
.L_x_8186:
[----:B------:R-:W-:Y:S05]  /*3950*/  BSYNC B0 ;  /* 0x0000000000007941 */ /* 0x000fea0003800000 */
.L_x_8185:
        /* <DEDUP_REMOVED lines=31> */
.L_x_8163:
        /* <DEDUP_REMOVED lines=24> */
.L_x_8189:
[----:B0-----:R-:W-:Y:S05]  /*3cd0*/  BSYNC B0 ;  /* 0x0000000000007941 */ /* 0x001fea0003800000 */
.L_x_8188:
        /* <DEDUP_REMOVED lines=23> */
.L_x_8191:
[----:B------:R-:W0:Y:S02]  /*3e50*/  S2R R15, SR_TID.X ;  /* 0x00000000000f7919 */ /* 0x000e240000002100 */
.L_x_8192:
[----:B0-----:R-:W-:Y:S05]  /*3e60*/  BSYNC B0 ;  /* 0x0000000000007941 */ /* 0x001fea0003800000 */
.L_x_8190:
        /* <DEDUP_REMOVED lines=10> */
.L_x_8193:
        /* <DEDUP_REMOVED lines=26> */
.L_x_8194:
        /* <DEDUP_REMOVED lines=13> */
.L_x_9141:


//--------------------- .text._Z25selective_scan_bwd_kernelI32Selective_Scan_bwd_kernel_traitsILi32ELi4ELb0ELb1ELb0ELb1ELb0EN3c108BFloat16EfEEv12SSMParamsBwd --------------------------
	.section	.text._Z25selective_scan_bwd_kernelI32Selective_Scan_bwd_kernel_traitsILi32ELi4ELb0ELb1ELb0ELb1ELb0EN3c108BFloat16EfEEv12SSMParamsBwd,"ax",@progbits
	.sectioninfo	@"SHI_REGISTERS=128"
	.align	128
        .global         _Z25selective_scan_bwd_kernelI32Selective_Scan_bwd_kernel_traitsILi32ELi4ELb0ELb1ELb0ELb1ELb0EN3c108BFloat16EfEEv12SSMParamsBwd
        .type           _Z25selective_scan_bwd_kernelI32Selective_Scan_bwd_kernel_traitsILi32ELi4ELb0ELb1ELb0ELb1ELb0EN3c108BFloat16EfEEv12SSMParamsBwd,@function
        .size           _Z25selective_scan_bwd_kernelI32Selective_Scan_bwd_kernel_traitsILi32ELi4ELb0ELb1ELb0ELb1ELb0EN3c108BFloat16EfEEv12SSMParamsBwd,(.L_x_9142 - _Z25selective_scan_bwd_kernelI32Selective_Scan_bwd_kernel_traitsILi32ELi4ELb0ELb1ELb0ELb1ELb0EN3c108BFloat16EfEEv12SSMParamsBwd)
        .other          _Z25selective_scan_bwd_kernelI32Selective_Scan_bwd_kernel_traitsILi32ELi4ELb0ELb1ELb0ELb1ELb0EN3c108BFloat16EfEEv12SSMParamsBwd,@"STO_CUDA_ENTRY STV_DEFAULT"
_Z25selective_scan_bwd_kernelI32Selective_Scan_bwd_kernel_traitsILi32ELi4ELb0ELb1ELb0ELb1ELb0EN3c108BFloat16EfEEv12SSMParamsBwd:
.text._Z25selective_scan_bwd_kernelI32Selective_Scan_bwd_kernel_traitsILi32ELi4ELb0ELb1ELb0ELb1ELb0EN3c108BFloat16EfEEv12SSMParamsBwd:
        /* <DEDUP_REMOVED lines=32> */
[----:B--2---:R-:W-:-:S02]  /*0200*/  IMAD R4, R81, c[0x0][0x1d0], RZ ;  /* 0x0000740051047a24 */ /* 0x004fc400078e02ff */
[----:B------:R-:W-:Y:S01]  /*0210*/  IMAD.MOV.U32 R90, RZ, RZ, RZ ;  /* 0x000000ffff5a7224 */ /* 0x000fe200078e00ff */
        /* <DEDUP_REMOVED lines=16> */
[----:B------:R-:W-:Y:S01]  /*0320*/  IMAD.WIDE.U32 R6, R83, c[0x0][0x278], RZ ;  /* 0x00009e0053067a25 */ /* 0x000fe200078e00ff */
[----:B------:R-:W-:-:S03]  /*0330*/  IADD3 R5, R5, R9, RZ ;  /* 0x0000000905057210 */ /* 0x000fc60007ffe0ff */
[----:B------:R-:W-:Y:S01]  /*0340*/  @!P1 IMAD.IADD R0, R0, 0x1, -R11 ;  /* 0x0000000100009824 */ /* 0x000fe200078e0a0b */
[----:B------:R-:W-:Y:S01]  /*0350*/  @!P1 IADD3 R53, R53, 0x1, RZ ;  /* 0x0000000135359810 */ /* 0x000fe20007ffe0ff */
[----:B------:R-:W-:Y:S01]  /*0360*/  IMAD R9, R83, c[0x0][0x27c], R8 ;  /* 0x00009f0053097a24 */ /* 0x000fe200078e0208 */
[----:B------:R-:W-:Y:S01]  /*0370*/  MOV R8, c[0x0][0x174] ;  /* 0x00005d0000087a02 */ /* 0x000fe20000000f00 */
[----:B------:R-:W-:Y:S01]  /*0380*/  IMAD.WIDE.U32 R2, R94, c[0x0][0x1d8], R2 ;  /* 0x000076005e027a25 */ /* 0x000fe200078e0002 */
[----:B------:R-:W-:Y:S02]  /*0390*/  ISETP.GE.U32.AND P0, PT, R0, R11, PT ;  /* 0x0000000b0000720c */ /* 0x000fe40003f06070 */
[C---:B------:R-:W-:Y:S01]  /*03a0*/  LEA R11, R8.reuse, 0xffffff80, 0x7 ;  /* 0xffffff80080b7811 */ /* 0x040fe200078e38ff */
[----:B------:R-:W-:Y:S01]  /*03b0*/  IMAD R0, R81, c[0x0][0x190], RZ ;  /* 0x0000640051007a24 */ /* 0x000fe200078e02ff */
[----:B------:R-:W-:Y:S02]  /*03c0*/  IADD3 R7, R7, R9, RZ ;  /* 0x0000000907077210 */ /* 0x000fe40007ffe0ff */
[----:B------:R-:W-:Y:S01]  /*03d0*/  ISETP.GE.AND P3, PT, R8, 0x1, PT ;  /* 0x000000010800780c */ /* 0x000fe20003f66270 */
[----:B------:R-:W-:Y:S01]  /*03e0*/  IMAD.WIDE.U32 R8, R83, c[0x0][0x190], RZ ;  /* 0x0000640053087a25 */ /* 0x000fe200078e00ff */
[----:B------:R-:W-:-:S02]  /*03f0*/  SHF.R.S32.HI R13, RZ, 0x1f, R11 ;  /* 0x0000001fff0d7819 */ /* 0x000fc4000001140b */
[----:B------:R-:W-:Y:S01]  /*0400*/  IADD3 R84, P4, R11, R2, RZ ;  /* 0x000000020b547210 */ /* 0x000fe20007f9e0ff */
[----:B------:R-:W-:Y:S01]  /*0410*/  IMAD R17, R83, c[0x0][0x194], R0 ;  /* 0x0000650053117a24 */ /* 0x000fe200078e0200 */
[----:B------:R-:W-:Y:S02]  /*0420*/  ISETP.NE.AND P1, PT, RZ, c[0x0][0x178], PT ;  /* 0x00005e00ff007a0c */ /* 0x000fe40003f25270 */
[----:B------:R-:W-:Y:S01]  /*0430*/  IADD3.X R15, R13, R3, R15, P4, !PT ;  /* 0x000000030d0f7210 */ /* 0x000fe200027fe40f */
[----:B------:R-:W-:Y:S01]  /*0440*/  IMAD.IADD R9, R9, 0x1, R17 ;  /* 0x0000000109097824 */ /* 0x000fe200078e0211 */
[----:B------:R-:W-:Y:S01]  /*0450*/  @P0 IADD3 R53, R53, 0x1, RZ ;  /* 0x0000000135350810 */ /* 0x000fe20007ffe0ff */
[----:B------:R-:W-:Y:S02]  /*0460*/  IMAD R17, R89, c[0x0][0x1e8], RZ ;  /* 0x00007a0059117a24 */ /* 0x000fe400078e02ff */
[----:B------:R-:W-:Y:S01]  /*0470*/  IMAD.WIDE.U32 R2, R94, c[0x0][0x1e8], R4 ;  /* 0x00007a005e027a25 */ /* 0x000fe200078e0004 */
[----:B------:R-:W-:-:S03]  /*0480*/  @!P2 IADD3 R53, -R53, RZ, RZ ;  /* 0x000000ff3535a210 */ /* 0x000fc60007ffe1ff */
[C---:B------:R-:W-:Y:S01]  /*0490*/  IMAD.WIDE.U32 R4, R94.reuse, c[0x0][0x280], R6 ;  /* 0x0000a0005e047a25 */ /* 0x040fe200078e0006 */
[C---:B------:R-:W-:Y:S02]  /*04a0*/  IADD3 R80, P0, R11.reuse, R2, RZ ;  /* 0x000000020b507210 */ /* 0x040fe40007f1e0ff */
[----:B------:R-:W-:Y:S01]  /*04b0*/  @!P1 LOP3.LUT R53, RZ, c[0x0][0x178], RZ, 0x33, !PT ;  /* 0x00005e00ff359a12 */ /* 0x000fe200078e33ff */
[----:B------:R-:W-:Y:S01]  /*04c0*/  IMAD R17, R94, c[0x0][0x1ec], R17 ;  /* 0x00007b005e117a24 */ /* 0x000fe200078e0211 */
[----:B------:R-:W-:Y:S02]  /*04d0*/  IADD3 R50, P2, R11, R4, RZ ;  /* 0x000000040b327210 */ /* 0x000fe40007f5e0ff */
[----:B------:R-:W-:Y:S01]  /*04e0*/  LEA R86, P1, R84, c[0x0][0x240], 0x1 ;  /* 0x0000900054567a11 */ /* 0x000fe200078208ff */
[----:B------:R-:W-:Y:S01]  /*04f0*/  IMAD.WIDE.U32 R8, R53, c[0x0][0x1a8], R8 ;  /* 0x00006a0035087a25 */ /* 0x000fe200078e0008 */
[----:B------:R-:W-:Y:S02]  /*0500*/  IADD3.X R3, R13, R3, R17, P0, !PT ;  /* 0x000000030d037210 */ /* 0x000fe400007fe411 */
[----:B------:R-:W-:-:S02]  /*0510*/  ISETP.NE.U32.AND P0, PT, RZ, c[0x0][0x260], PT ;  /* 0x00009800ff007a0c */ /* 0x000fc40003f05070 */
[----:B------:R-:W-:Y:S02]  /*0520*/  IADD3.X R5, R13, R5, R19, P2, !PT ;  /* 0x000000050d057210 */ /* 0x000fe400017fe413 */
        /* <DEDUP_REMOVED lines=33> */
[----:B------:R-:W1:Y:S01]  /*0740*/  S2R R46, SR_LANEID ;  /* 0x00000000002e7919 */ /* 0x000e620000000000 */
[----:B------:R-:W-:Y:S01]  /*0750*/  IMAD.WIDE.U32 R60, R94, c[0x0][0x180], RZ ;  /* 0x000060005e3c7a25 */ /* 0x000fe200078e00ff */
[----:B------:R-:W-:-:S03]  /*0760*/  MOV R44, RZ ;  /* 0x000000ff002c7202 */ /* 0x000fc60000000f00 */
[----:B------:R-:W-:Y:S02]  /*0770*/  IMAD R5, R83, c[0x0][0x29c], R0 ;  /* 0x0000a70053057a24 */ /* 0x000fe400078e0200 */
[----:B------:R-:W-:Y:S02]  /*0780*/  IMAD R0, R51, c[0x0][0x2a0], RZ ;  /* 0x0000a80033007a24 */ /* 0x000fe400078e02ff */
[----:B------:R-:W-:-:S04]  /*0790*/  IMAD.WIDE.U32 R62, R94, c[0x0][0x1b8], RZ ;  /* 0x00006e005e3e7a25 */ /* 0x000fc800078e00ff */
[----:B------:R-:W-:Y:S02]  /*07a0*/  IMAD.MOV.U32 R90, RZ, RZ, RZ ;  /* 0x000000ffff5a7224 */ /* 0x000fe400078e00ff */
[----:B------:R-:W-:Y:S01]  /*07b0*/  IMAD.MOV.U32 R92, RZ, RZ, RZ ;  /* 0x000000ffff5c7224 */ /* 0x000fe200078e00ff */
[----:B0-----:R-:W-:Y:S02]  /*07c0*/  MOV R2, R88 ;  /* 0x0000005800027202 */ /* 0x001fe40000000f00 */
[----:B------:R-:W-:-:S03]  /*07d0*/  LOP3.LUT R42, R88, 0x1f, RZ, 0xc0, !PT ;  /* 0x0000001f582a7812 */ /* 0x000fc600078ec0ff */
[----:B------:R-:W-:-:S04]  /*07e0*/  IMAD.WIDE.U32 R2, R83, c[0x0][0x298], R2 ;  /* 0x0000a60053027a25 */ /* 0x000fc800078e0002 */
[----:B------:R-:W-:Y:S02]  /*07f0*/  IMAD.IADD R3, R3, 0x1, R5 ;  /* 0x0000000103037824 */ /* 0x000fe400078e0205 */
[C---:B------:R-:W-:Y:S01]  /*0800*/  IMAD R5, R53.reuse, c[0x0][0x2a4], R0 ;  /* 0x0000a90035057a24 */ /* 0x040fe200078e0200 */
[----:B------:R-:W-:Y:S01]  /*0810*/  SHF.L.U32 R0, R88, 0x2, RZ ;  /* 0x0000000258007819 */ /* 0x000fe200000006ff */
[----:B------:R-:W-:-:S03]  /*0820*/  IMAD.WIDE.U32 R2, R53, c[0x0][0x2a0], R2 ;  /* 0x0000a80035027a25 */ /* 0x000fc600078e0002 */
[----:B------:R-:W-:Y:S02]  /*0830*/  LOP3.LUT R65, R0, 0xffffff80, RZ, 0xc0, !PT ;  /* 0xffffff8000417812 */ /* 0x000fe400078ec0ff */
[----:B------:R-:W-:Y:S01]  /*0840*/  IADD3 R3, R3, R5, RZ ;  /* 0x0000000503037210 */ /* 0x000fe20007ffe0ff */
[----:B------:R-:W-:Y:S01]  /*0850*/  IMAD R5, R89, c[0x0][0x1b8], RZ ;  /* 0x00006e0059057a24 */ /* 0x000fe200078e02ff */
[----:B------:R-:W-:Y:S02]  /*0860*/  LEA R36, P0, R2, c[0x0][0x318], 0x2 ;  /* 0x0000c60002247a11 */ /* 0x000fe400078010ff */
[----:B------:R-:W-:Y:S01]  /*0870*/  LOP3.LUT R64, R65, 0x1f, R88, 0xf8, !PT ;  /* 0x0000001f41407812 */ /* 0x000fe200078ef858 */
[----:B------:R-:W-:Y:S01]  /*0880*/  IMAD R5, R94, c[0x0][0x1bc], R5 ;  /* 0x00006f005e057a24 */ /* 0x000fe200078e0205 */
[----:B------:R-:W-:Y:S01]  /*0890*/  LEA.HI.X R2, R2, c[0x0][0x31c], R3, 0x2, P0 ;  /* 0x0000c70002027a11 */ /* 0x000fe200000f1403 */
[----:B------:R-:W-:Y:S01]  /*08a0*/  IMAD R3, R89, c[0x0][0x180], RZ ;  /* 0x0000600059037a24 */ /* 0x000fe200078e02ff */
[----:B------:R-:W-:-:S02]  /*08b0*/  IADD3 R40, P0, R36, -0x180, RZ ;  /* 0xfffffe8024287810 */ /* 0x000fc40007f1e0ff */
[----:B------:R-:W-:Y:S01]  /*08c0*/  IADD3 R38, P1, R36, -0x100, RZ ;  /* 0xffffff0024267810 */ /* 0x000fe20007f3e0ff */
[----:B------:R-:W-:Y:S01]  /*08d0*/  IMAD R3, R94, c[0x0][0x184], R3 ;  /* 0x000061005e037a24 */ /* 0x000fe200078e0203 */
[----:B------:R-:W-:Y:S02]  /*08e0*/  IADD3 R36, P2, R36, -0x80, RZ ;  /* 0xffffff8024247810 */ /* 0x000fe40007f5e0ff */
[----:B------:R-:W-:Y:S02]  /*08f0*/  IADD3 R43, R63, R5, RZ ;  /* 0x000000053f2b7210 */ /* 0x000fe40007ffe0ff */
[----:B------:R-:W-:Y:S02]  /*0900*/  IADD3 R45, R61, R3, RZ ;  /* 0x000000033d2d7210 */ /* 0x000fe40007ffe0ff */
[----:B------:R-:W-:Y:S02]  /*0910*/  SHF.R.S32.HI R65, RZ, 0x1f, R64 ;  /* 0x0000001fff417819 */ /* 0x000fe40000011440 */
[----:B------:R-:W-:-:S02]  /*0920*/  LOP3.LUT R41, R64, 0x20, RZ, 0xfc, !PT ;  /* 0x0000002040297812 */ /* 0x000fc400078efcff */
[C---:B------:R-:W-:Y:S02]  /*0930*/  LOP3.LUT R39, R64.reuse, 0x40, RZ, 0xfc, !PT ;  /* 0x0000004040277812 */ /* 0x040fe400078efcff */
[----:B------:R-:W-:Y:S02]  /*0940*/  LOP3.LUT R37, R64, 0x60, RZ, 0xfc, !PT ;  /* 0x0000006040257812 */ /* 0x000fe400078efcff */
[C---:B------:R-:W-:Y:S02]  /*0950*/  IADD3.X R31, R2.reuse, -0x1, RZ, P0, !PT ;  /* 0xffffffff021f7810 */ /* 0x040fe400007fe4ff */
[C---:B------:R-:W-:Y:S02]  /*0960*/  IADD3.X R30, R2.reuse, -0x1, RZ, P1, !PT ;  /* 0xffffffff021e7810 */ /* 0x040fe40000ffe4ff */
[----:B-1----:R-:W-:Y:S02]  /*0970*/  IADD3.X R29, R2, -0x1, RZ, P2, !PT ;  /* 0xffffffff021d7810 */ /* 0x002fe400017fe4ff */
.L_x_8222:
[----:B------:R-:W-:Y:S01]  /*0980*/  BAR.SYNC.DEFER_BLOCKING 0x0 ;  /* 0x0000000000007b1d */ /* 0x000fe20000010000 */
[----:B------:R-:W-:Y:S01]  /*0990*/  LEA R28, R47, 0xffffff80, 0x7 ;  /* 0xffffff802f1c7811 */ /* 0x000fe200078e38ff */
[C---:B-1----:R-:W-:Y:S01]  /*09a0*/  IMAD.SHL.U32 R27, R64.reuse, 0x2, RZ ;  /* 0x00000002401b7824 */ /* 0x042fe200078e00ff */
[----:B------:R-:W-:-:S02]  /*09b0*/  SHF.L.U64.HI R25, R64, 0x1, R65 ;  /* 0x0000000140197819 */ /* 0x000fc40000010241 */
[----:B------:R-:W-:Y:S02]  /*09c0*/  IADD3 R26, -R28, c[0x0][0x168], RZ ;  /* 0x00005a001c1a7a10 */ /* 0x000fe40007ffe1ff */
[----:B------:R-:W-:Y:S02]  /*09d0*/  IADD3 R2, P4, R86, R27, RZ ;  /* 0x0000001b56027210 */ /* 0x000fe40007f9e0ff */
[-C--:B------:R-:W-:Y:S02]  /*09e0*/  ISETP.GE.AND P0, PT, R64, R26.reuse, PT ;  /* 0x0000001a4000720c */ /* 0x080fe40003f06270 */
[-C--:B------:R-:W-:Y:S02]  /*09f0*/  ISETP.GE.AND P1, PT, R41, R26.reuse, PT ;  /* 0x0000001a2900720c */ /* 0x080fe40003f26270 */
[-C--:B------:R-:W-:Y:S02]  /*0a00*/  ISETP.GE.AND P2, PT, R39, R26.reuse, PT ;  /* 0x0000001a2700720c */ /* 0x080fe40003f46270 */
[----:B------:R-:W-:-:S02]  /*0a10*/  ISETP.GE.AND P3, PT, R37, R26, PT ;  /* 0x0000001a2500720c */ /* 0x000fc40003f66270 */
[----:B------:R-:W-:Y:S02]  /*0a20*/  PRMT R5, RZ, 0x7610, R5 ;  /* 0x00007610ff057816 */ /* 0x000fe40000000005 */
[----:B0-----:R-:W-:Y:S02]  /*0a30*/  PRMT R7, RZ, 0x7610, R7 ;  /* 0x00007610ff077816 */ /* 0x001fe40000000007 */
        /* <DEDUP_REMOVED lines=18> */
[----:B--2---:R-:W-:Y:S04]  /*0b60*/  STS.U16 [R24], R5 ;  /* 0x0000000518007388 */ /* 0x004fe80000000400 */
[----:B---3--:R0:W-:Y:S04]  /*0b70*/  STS.U16 [R24+0x40], R7 ;  /* 0x0000400718007388 */ /* 0x0081e80000000400 */
[----:B----4-:R1:W-:Y:S04]  /*0b80*/  STS.U16 [R24+0x80], R9 ;  /* 0x0000800918007388 */ /* 0x0103e80000000400 */
[----:B------:R2:W-:Y:S01]  /*0b90*/  STS.U16 [R24+0xc0], R11 ;  /* 0x0000c00b18007388 */ /* 0x0005e20000000400 */
[----:B------:R-:W-:-:S06]  /*0ba0*/  NOP ;  /* 0x0000000000007918 */ /* 0x000fcc0000000000 */
[----:B------:R-:W-:Y:S04]  /*0bb0*/  LDS.64 R68, [R46.X8] ;  /* 0x000000002e447984 */ /* 0x000fe80000008a00 */
[----:B------:R-:W-:Y:S06]  /*0bc0*/  BAR.SYNC.DEFER_BLOCKING 0x0 ;  /* 0x0000000000007b1d */ /* 0x000fec0000010000 */
[----:B------:R-:W3:Y:S04]  /*0bd0*/  @!P1 LDG.E.U16 R13, [R66.64] ;  /* 0x00000004420d9981 */ /* 0x000ee8000c1e1500 */
[----:B------:R-:W4:Y:S04]  /*0be0*/  @!P2 LDG.E.U16 R15, [R66.64+0x40] ;  /* 0x00004004420fa981 */ /* 0x000f28000c1e1500 */
[----:B------:R-:W4:Y:S04]  /*0bf0*/  @!P3 LDG.E.U16 R17, [R66.64+0x80] ;  /* 0x000080044211b981 */ /* 0x000f28000c1e1500 */
[----:B------:R-:W4:Y:S01]  /*0c00*/  @!P4 LDG.E.U16 R19, [R66.64+0xc0] ;  /* 0x0000c0044213c981 */ /* 0x000f22000c1e1500 */
[----:B------:R-:W-:-:S02]  /*0c10*/  IADD3 R4, P0, R52, R27, RZ ;  /* 0x0000001b34047210 */ /* 0x000fc40007f1e0ff */
[----:B0-----:R-:W-:Y:S02]  /*0c20*/  PRMT R7, RZ, 0x7610, R7 ;  /* 0x00007610ff077816 */ /* 0x001fe40000000007 */
[----:B-1----:R-:W-:Y:S02]  /*0c30*/  PRMT R9, RZ, 0x7610, R9 ;  /* 0x00007610ff097816 */ /* 0x002fe40000000009 */
[----:B--2---:R-:W-:Y:S02]  /*0c40*/  PRMT R11, RZ, 0x7610, R11 ;  /* 0x00007610ff0b7816 */ /* 0x004fe4000000000b */
        /* <DEDUP_REMOVED lines=17> */
[--C-:B-----5:R-:W-:Y:S01]  /*0d60*/  FADD.FTZ R22, R22, R85.reuse ;  /* 0x0000005516167221 */ /* 0x120fe20000010000 */
[----:B------:R-:W-:Y:S02]  /*0d70*/  ISETP.GE.AND P0, PT, R0, 0x1, PT ;  /* 0x000000010000780c */ /* 0x000fe40003f06270 */
[----:B------:R-:W-:Y:S01]  /*0d80*/  PRMT R0, RZ, 0x7610, R12 ;  /* 0x00007610ff007816 */ /* 0x000fe2000000000c */
[----:B------:R-:W-:Y:S01]  /*0d90*/  FADD.FTZ R20, R20, R85 ;  /* 0x0000005514147221 */ /* 0x000fe20000010000 */
[----:B------:R-:W-:Y:S02]  /*0da0*/  FSETP.GTU.FTZ.AND P4, PT, R22, 20, PT ;  /* 0x41a000001600780b */ /* 0x000fe40003f9c000 */
[----:B-1----:R-:W-:Y:S01]  /*0db0*/  PRMT R4, RZ, 0x7610, R13 ;  /* 0x00007610ff047816 */ /* 0x002fe2000000000d */
[----:B------:R-:W-:Y:S01]  /*0dc0*/  FADD.FTZ R23, R0, R85 ;  /* 0x0000005500177221 */ /* 0x000fe20000010000 */
[----:B------:R-:W-:-:S02]  /*0dd0*/  PRMT R0, RZ, 0x5410, R68 ;  /* 0x00005410ff007816 */ /* 0x000fc40000000044 */
        /* <DEDUP_REMOVED lines=8> */
[----:B0-----:R-:W-:-:S05]  /*0e60*/  FADD.FTZ R21, R4, R85 ;  /* 0x0000005504157221 */ /* 0x001fca0000010000 */
[----:B------:R-:W-:Y:S02]  /*0e70*/  FSETP.GTU.FTZ.AND P3, PT, R21, 20, PT ;  /* 0x41a000001500780b */ /* 0x000fe40003f7c000 */
[--C-:B-1----:R-:W-:Y:S02]  /*0e80*/  PRMT R19, RZ, 0x5410, R2.reuse ;  /* 0x00005410ff137816 */ /* 0x102fe40000000002 */
        /* <DEDUP_REMOVED lines=36> */
.L_x_8197:
[----:B------:R-:W-:Y:S05]  /*10d0*/  BSYNC B0 ;  /* 0x0000000000007941 */ /* 0x000fea0003800000 */
.L_x_8196:
        /* <DEDUP_REMOVED lines=33> */
.L_x_8199:
[----:B------:R-:W-:Y:S05]  /*12f0*/  BSYNC B0 ;  /* 0x0000000000007941 */ /* 0x000fea0003800000 */
.L_x_8198:
        /* <DEDUP_REMOVED lines=33> */
.L_x_8201:
[----:B------:R-:W-:Y:S05]  /*1510*/  BSYNC B0 ;  /* 0x0000000000007941 */ /* 0x000fea0003800000 */
.L_x_8200:
        /* <DEDUP_REMOVED lines=33> */
.L_x_8203:
[----:B------:R-:W-:Y:S05]  /*1730*/  BSYNC B0 ;  /* 0x0000000000007941 */ /* 0x000fea0003800000 */
.L_x_8202:
[----:B------:R-:W-:Y:S01]  /*1740*/  MOV R15, c[0x0][0x174] ;  /* 0x00005d00000f7a02 */ /* 0x000fe20000000f00 */
[----:B------:R-:W-:Y:S01]  /*1750*/  BAR.SYNC.DEFER_BLOCKING 0x0 ;  /* 0x0000000000007b1d */ /* 0x000fe20000010000 */
[----:B------:R-:W-:Y:S01]  /*1760*/  PRMT R2, RZ, 0x5410, R69 ;  /* 0x00005410ff027816 */ /* 0x000fe20000000045 */
[----:B------:R-:W-:Y:S01]  /*1770*/  HFMA2.MMA R14, -RZ, RZ, 0, 0 ;  /* 0x00000000ff0e7435 */ /* 0x000fe200000001ff */
[--C-:B------:R-:W-:Y:S01]  /*1780*/  PRMT R17, RZ, 0x5410, R3.reuse ;  /* 0x00005410ff117816 */ /* 0x100fe20000000003 */
[----:B------:R-:W-:Y:S01]  /*1790*/  IMAD R15, R15, 0x80, R44 ;  /* 0x000000800f0f7824 */ /* 0x000fe200078e022c */
[----:B------:R-:W-:Y:S01]  /*17a0*/  PRMT R16, RZ, 0x7610, R3 ;  /* 0x00007610ff107816 */ /* 0x000fe20000000003 */
[----:B------:R-:W-:Y:S01]  /*17b0*/  CS2R R12, SRZ ;  /* 0x00000000000c7805 */ /* 0x000fe2000001ff00 */
[----:B------:R-:W-:Y:S01]  /*17c0*/  PRMT R92, RZ, 0x7610, R69 ;  /* 0x00007610ff5c7816 */ /* 0x000fe20000000045 */
[----:B------:R-:W-:Y:S01]  /*17d0*/  FFMA.FTZ R5, R17, R2, R0 ;  /* 0x0000000211057223 */ /* 0x000fe20000010000 */
[----:B------:R-:W-:Y:S01]  /*17e0*/  MOV R11, RZ ;  /* 0x000000ff000b7202 */ /* 0x000fe20000000f00 */
[----:B------:R-:W-:Y:S01]  /*17f0*/  FMUL.FTZ R9, R19, R87 ;  /* 0x0000005713097220 */ /* 0x000fe20000410000 */
[----:B------:R-:W-:Y:S01]  /*1800*/  SHF.R.S32.HI R10, RZ, 0x1f, R15 ;  /* 0x0000001fff0a7819 */ /* 0x000fe2000001140f */
[----:B------:R-:W-:-:S02]  /*1810*/  FFMA.FTZ R92, R16, R92, R5 ;  /* 0x0000005c105c7223 */ /* 0x000fc40000010005 */
[-C--:B------:R-:W-:Y:S02]  /*1820*/  FMUL.FTZ R8, R18, R87.reuse ;  /* 0x0000005712087220 */ /* 0x080fe40000410000 */
[-C--:B------:R-:W-:Y:S02]  /*1830*/  FMUL.FTZ R7, R17, R87.reuse ;  /* 0x0000005711077220 */ /* 0x080fe40000410000 */
[----:B------:R-:W-:Y:S01]  /*1840*/  FMUL.FTZ R6, R16, R87 ;  /* 0x0000005710067220 */ /* 0x000fe20000410000 */
[----:B------:R-:W-:Y:S05]  /*1850*/  @!P0 BRA `(.L_x_8204) ;  /* 0x0000160000008947 */ /* 0x000fea0003800000 */
[----:B------:R-:W-:Y:S01]  /*1860*/  MOV R2, R88 ;  /* 0x0000005800027202 */ /* 0x000fe20000000f00 */
[----:B------:R-:W-:Y:S01]  /*1870*/  IMAD R0, R81, c[0x0][0x298], RZ ;  /* 0x0000a60051007a24 */ /* 0x000fe200078e02ff */
[----:B------:R-:W-:Y:S01]  /*1880*/  SHF.L.U32 R77, R15, 0x2, RZ ;  /* 0x000000020f4d7819 */ /* 0x000fe200000006ff */
[----:B------:R-:W-:Y:S01]  /*1890*/  IMAD.MOV.U32 R3, RZ, RZ, RZ ;  /* 0x000000ffff037224 */ /* 0x000fe200078e00ff */
[----:B------:R-:W-:Y:S01]  /*18a0*/  CS2R R12, SRZ ;  /* 0x00000000000c7805 */ /* 0x000fe2000001ff00 */
[----:B------:R-:W-:Y:S01]  /*18b0*/  IMAD R5, R83, c[0x0][0x29c], R0 ;  /* 0x0000a70053057a24 */ /* 0x000fe200078e0200 */
[----:B------:R-:W-:Y:S01]  /*18c0*/  IADD3 R74, P1, R77, R38, RZ ;  /* 0x000000264d4a7210 */ /* 0x000fe20007f3e0ff */
[----:B------:R-:W-:Y:S01]  /*18d0*/  IMAD.WIDE.U32 R2, R83, c[0x0][0x298], R2 ;  /* 0x0000a60053027a25 */ /* 0x000fe200078e0002 */
[----:B------:R-:W-:-:S02]  /*18e0*/  IADD3 R76, P2, R77, R36, RZ ;  /* 0x000000244d4c7210 */ /* 0x000fc40007f5e0ff */
[----:B------:R-:W-:Y:S01]  /*18f0*/  MOV R11, RZ ;  /* 0x000000ff000b7202 */ /* 0x000fe20000000f00 */
[----:B------:R-:W-:Y:S01]  /*1900*/  IMAD R0, R51, c[0x0][0x2a0], RZ ;  /* 0x0000a80033007a24 */ /* 0x000fe200078e02ff */
[----:B------:R-:W-:Y:S01]  /*1910*/  IADD3 R3, R3, R5, RZ ;  /* 0x0000000503037210 */ /* 0x000fe20007ffe0ff */
[----:B------:R-:W-:Y:S01]  /*1920*/  IMAD.MOV.U32 R14, RZ, RZ, RZ ;  /* 0x000000ffff0e7224 */ /* 0x000fe200078e00ff */
[----:B------:R-:W-:Y:S01]  /*1930*/  SHF.R.S32.HI R5, RZ, 0x1f, R28 ;  /* 0x0000001fff057819 */ /* 0x000fe2000001141c */
[----:B------:R-:W-:Y:S01]  /*1940*/  IMAD R4, R53, c[0x0][0x2a4], R0 ;  /* 0x0000a90035047a24 */ /* 0x000fe200078e0200 */
[----:B------:R-:W-:Y:S01]  /*1950*/  SHF.L.U64.HI R0, R15, 0x2, R10 ;  /* 0x000000020f007819 */ /* 0x000fe2000001020a */
[----:B------:R-:W-:-:S03]  /*1960*/  IMAD.WIDE.U32 R2, R53, c[0x0][0x2a0], R2 ;  /* 0x0000a80035027a25 */ /* 0x000fc600078e0002 */
[----:B------:R-:W-:Y:S02]  /*1970*/  IADD3.X R75, R0, R30, RZ, P1, !PT ;  /* 0x0000001e004b7210 */ /* 0x000fe40000ffe4ff */
[----:B------:R-:W-:-:S04]  /*1980*/  IADD3 R70, P0, R28, R2, RZ ;  /* 0x000000021c467210 */ /* 0x000fc80007f1e0ff */
[----:B------:R-:W-:Y:S02]  /*1990*/  IADD3.X R71, R5, R3, R4, P0, !PT ;  /* 0x0000000305477210 */ /* 0x000fe400007fe404 */
[----:B------:R-:W-:Y:S01]  /*19a0*/  IADD3 R72, P0, R77, R40, RZ ;  /* 0x000000284d487210 */ /* 0x000fe20007f1e0ff */
[----:B------:R-:W-:Y:S01]  /*19b0*/  CS2R R4, SRZ ;  /* 0x0000000000047805 */ /* 0x000fe2000001ff00 */
[----:B------:R-:W-:Y:S02]  /*19c0*/  MOV R3, RZ ;  /* 0x000000ff00037202 */ /* 0x000fe40000000f00 */
[C---:B------:R-:W-:Y:S01]  /*19d0*/  IADD3.X R77, R0.reuse, R29, RZ, P2, !PT ;  /* 0x0000001d004d7210 */ /* 0x040fe200017fe4ff */
[----:B------:R-:W-:Y:S02]  /*19e0*/  IMAD.X R73, R0, 0x1, R31, P0 ;  /* 0x0000000100497824 */ /* 0x000fe400000e061f */
.L_x_8217:
        /* <DEDUP_REMOVED lines=8> */
[----:B------:R-:W-:Y:S01]  /*1a70*/  IMAD.WIDE.U32 R96, R5, c[0x0][0x188], R32 ;  /* 0x0000620005607a25 */ /* 0x000fe200078e0020 */
[-C--:B------:R-:W-:Y:S02]  /*1a80*/  ISETP.GE.AND P1, PT, R41, R26.reuse, PT ;  /* 0x0000001a2900720c */ /* 0x080fe40003f26270 */
[-C--:B------:R-:W-:Y:S01]  /*1a90*/  ISETP.GE.AND P2, PT, R39, R26.reuse, PT ;  /* 0x0000001a2700720c */ /* 0x080fe20003f46270 */
[----:B------:R-:W-:Y:S01]  /*1aa0*/  IMAD R33, R5, c[0x0][0x1a4], R2 ;  /* 0x0000690005217a24 */ /* 0x000fe200078e0202 */
[----:B------:R-:W-:Y:S01]  /*1ab0*/  ISETP.GE.AND P3, PT, R37, R26, PT ;  /* 0x0000001a2500720c */ /* 0x000fe20003f66270 */
[----:B------:R-:W-:Y:S01]  /*1ac0*/  IMAD R0, R109, c[0x0][0x188], RZ ;  /* 0x000062006d007a24 */ /* 0x000fe200078e02ff */
[----:B------:R-:W-:-:S02]  /*1ad0*/  LEA R32, P5, R34, R49, 0x1 ;  /* 0x0000003122207211 */ /* 0x000fc400078a08ff */
[----:B------:R-:W-:Y:S01]  /*1ae0*/  IADD3 R33, R35, R33, RZ ;  /* 0x0000002123217210 */ /* 0x000fe20007ffe0ff */
[----:B---3--:R-:W-:Y:S01]  /*1af0*/  IMAD R79, R5, c[0x0][0x18c], R0 ;  /* 0x00006300054f7a24 */ /* 0x008fe200078e0200 */
[----:B------:R-:W-:Y:S02]  /*1b00*/  PRMT R93, RZ, 0x7610, R93 ;  /* 0x00007610ff5d7816 */ /* 0x000fe4000000005d */
[----:B------:R-:W-:Y:S01]  /*1b10*/  PRMT R95, RZ, 0x7610, R95 ;  /* 0x00007610ff5f7816 */ /* 0x000fe2000000005f */
[----:B------:R-:W-:Y:S01]  /*1b20*/  IMAD.IADD R35, R97, 0x1, R79 ;  /* 0x0000000161237824 */ /* 0x000fe200078e024f */
[----:B------:R-:W-:Y:S02]  /*1b30*/  PRMT R99, RZ, 0x7610, R99 ;  /* 0x00007610ff637816 */ /* 0x000fe40000000063 */
[----:B------:R-:W-:Y:S02]  /*1b40*/  LEA.HI.X R33, R34, R48, R33, 0x1, P5 ;  /* 0x0000003022217211 */ /* 0x000fe400028f0c21 */
        /* <DEDUP_REMOVED lines=9> */
[----:B0-----:R-:W-:-:S02]  /*1be0*/  MOV R32, R62 ;  /* 0x0000003e00207202 */ /* 0x001fc40000000f00 */
[----:B------:R-:W-:Y:S01]  /*1bf0*/  MOV R33, R43 ;  /* 0x0000002b00217202 */ /* 0x000fe20000000f00 */
[----:B------:R-:W-:Y:S01]  /*1c00*/  IMAD R101, R5, c[0x0][0x1c4], R98 ;  /* 0x0000710005657a24 */ /* 0x000fe200078e0262 */
[----:B------:R-:W-:-:S03]  /*1c10*/  LEA.HI R34, R0, R0, RZ, 0x1 ;  /* 0x0000000000227211 */ /* 0x000fc600078f08ff */
[----:B------:R-:W-:Y:S01]  /*1c20*/  IMAD.WIDE.U32 R96, R5, c[0x0][0x1c0], R32 ;  /* 0x0000700005607a25 */ /* 0x000fe200078e0020 */
[----:B------:R-:W-:-:S03]  /*1c30*/  LOP3.LUT R35, R34, 0xfffffe, RZ, 0xc0, !PT ;  /* 0x00fffffe22237812 */ /* 0x000fc600078ec0ff */
[----:B------:R-:W-:Y:S01]  /*1c40*/  IMAD.IADD R97, R97, 0x1, R101 ;  /* 0x0000000161617824 */ /* 0x000fe200078e0265 */
[----:B------:R-:W-:Y:S02]  /*1c50*/  LEA R34, P0, R96, c[0x0][0x230], 0x2 ;  /* 0x00008c0060227a11 */ /* 0x000fe400078010ff */
[----:B------:R-:W-:Y:S02]  /*1c60*/  IADD3 R0, R0, -R35, RZ ;  /* 0x8000002300007210 */ /* 0x000fe40007ffe0ff */
        /* <DEDUP_REMOVED lines=20> */
[C---:B-1----:R-:W-:Y:S02]  /*1db0*/  FMUL.FTZ R95, R96.reuse, R23 ;  /* 0x00000017605f7220 */ /* 0x042fe40000410000 */
[C---:B--2---:R-:W-:Y:S02]  /*1dc0*/  FMUL.FTZ R35, R96.reuse, R21 ;  /* 0x0000001560237220 */ /* 0x044fe40000410000 */
[----:B------:R-:W-:Y:S01]  /*1dd0*/  FMUL.FTZ R111, R96, R20 ;  /* 0x00000014606f7220 */ /* 0x000fe20000410000 */
[----:B------:R1:W2:Y:S01]  /*1de0*/  @P2 LDS R120, [R88.X4+0xd4c] ;  /* 0x000d4c0058782984 */ /* 0x0002a20000004800 */
[----:B------:R-:W1:Y:S06]  /*1df0*/  MUFU.EX2 R95, R95 ;  /* 0x0000005f005f7308 */ /* 0x000e6c0000000800 */
[----:B------:R-:W-:-:S02]  /*1e00*/  @P0 IADD3 R78, R47, -0x2, RZ ;  /* 0xfffffffe2f4e0810 */ /* 0x000fc40007ffe0ff */
[--C-:B------:R-:W-:Y:S02]  /*1e10*/  PRMT R103, RZ, 0x5410, R68.reuse ;  /* 0x00005410ff677816 */ /* 0x100fe40000000044 */
[----:B------:R-:W-:Y:S01]  /*1e20*/  PRMT R104, RZ, 0x7610, R68 ;  /* 0x00007610ff687816 */ /* 0x000fe20000000044 */
[----:B------:R-:W-:Y:S01]  /*1e30*/  MUFU.EX2 R35, R35 ;  /* 0x0000002300237308 */ /* 0x000fe20000000800 */
[----:B------:R-:W-:Y:S01]  /*1e40*/  HFMA2.MMA R113, -RZ, RZ, 0, 0 ;  /* 0x00000000ff717435 */ /* 0x000fe200000001ff */
[----:B------:R-:W-:Y:S01]  /*1e50*/  @P0 IMAD R79, R78, c[0x0][0x16c], R5 ;  /* 0x00005b004e4f0a24 */ /* 0x000fe200078e0205 */
[--C-:B0-----:R-:W-:Y:S01]  /*1e60*/  PRMT R0, RZ, 0x5410, R32.reuse ;  /* 0x00005410ff007816 */ /* 0x101fe20000000020 */
[----:B------:R-:W-:Y:S01]  /*1e70*/  FMUL.FTZ R99, R103, R22 ;  /* 0x0000001667637220 */ /* 0x000fe20000410000 */
[----:B----4-:R-:W-:-:S03]  /*1e80*/  PRMT R91, RZ, 0x7610, R32 ;  /* 0x00007610ff5b7816 */ /* 0x010fc60000000020 */
[----:B------:R-:W0:Y:S01]  /*1e90*/  MUFU.EX2 R111, R111 ;  /* 0x0000006f006f7308 */ /* 0x000e220000000800 */
[----:B------:R-:W-:Y:S01]  /*1ea0*/  PRMT R101, RZ, 0x5410, R69 ;  /* 0x00005410ff657816 */ /* 0x000fe20000000045 */
[----:B------:R-:W-:Y:S01]  /*1eb0*/  FMUL.FTZ R114, R104, R23 ;  /* 0x0000001768727220 */ /* 0x000fe20000410000 */
        /* <DEDUP_REMOVED lines=11> */
[----:B-1----:R-:W-:-:S02]  /*1f70*/  FFMA.FTZ R32, R95, R107, R118 ;  /* 0x0000006b5f207223 */ /* 0x002fc40000010076 */
[----:B----4-:R-:W-:Y:S02]  /*1f80*/  FMUL.FTZ R78, R100, R95 ;  /* 0x0000005f644e7220 */ /* 0x010fe40000410000 */
[----:B------:R-:W-:Y:S02]  /*1f90*/  FMUL.FTZ R96, R105, R34 ;  /* 0x0000002269607220 */ /* 0x000fe40000410000 */
[C---:B0-----:R-:W-:Y:S02]  /*1fa0*/  FMUL.FTZ R78, R111.reuse, R78 ;  /* 0x0000004e6f4e7220 */ /* 0x041fe40000410000 */
[----:B------:R-:W-:Y:S02]  /*1fb0*/  FFMA.FTZ R117, R111, R32, R112 ;  /* 0x000000206f757223 */ /* 0x000fe40000010070 */
[-C--:B---3--:R-:W-:Y:S02]  /*1fc0*/  FMUL.FTZ R116, R17, R98.reuse ;  /* 0x0000006211747220 */ /* 0x088fe40000410000 */
[----:B------:R-:W-:-:S02]  /*1fd0*/  FMUL.FTZ R97, R16, R98 ;  /* 0x0000006210617220 */ /* 0x000fc40000410000 */
[-C--:B------:R-:W-:Y:S02]  /*1fe0*/  FMUL.FTZ R108, R19, R98.reuse ;  /* 0x00000062136c7220 */ /* 0x080fe40000410000 */
[----:B------:R-:W-:Y:S02]  /*1ff0*/  FMUL.FTZ R98, R18, R98 ;  /* 0x0000006212627220 */ /* 0x000fe40000410000 */
[----:B------:R-:W-:-:S04]  /*2000*/  FFMA.FTZ R33, R35, R97, R116 ;  /* 0x0000006123217223 */ /* 0x000fc80000010074 */
[----:B------:R-:W-:Y:S01]  /*2010*/  FFMA.FTZ R33, R111, R33, R98 ;  /* 0x000000216f217223 */ /* 0x000fe20000010062 */
[----:B------:R-:W-:Y:S05]  /*2020*/  @P2 BRA `(.L_x_8206) ;  /* 0x0000007000002947 */ /* 0x000fea0003800000 */
[----:B--2---:R-:W-:Y:S02]  /*2030*/  ISETP.NE.AND P0, PT, R47, c[0x0][0x174], PT ;  /* 0x00005d002f007a0c */ /* 0x004fe40003f05270 */
[----:B------:R-:W-:-:S11]  /*2040*/  MOV R120, 0x3f800000 ;  /* 0x3f80000000787802 */ /* 0x000fd60000000f00 */
[----:B------:R-:W-:-:S04]  /*2050*/  @P0 LEA.HI R32, R47, R47, RZ, 0x1 ;  /* 0x0000002f2f200211 */ /* 0x000fc800078f08ff */
[----:B------:R-:W-:-:S05]  /*2060*/  @P0 LOP3.LUT R32, R32, 0xfffffe, RZ, 0xc0, !PT ;  /* 0x00fffffe20200812 */ /* 0x000fca00078ec0ff */
[----:B------:R-:W-:-:S05]  /*2070*/  @P0 IMAD.IADD R32, R47, 0x1, -R32 ;  /* 0x000000012f200824 */ /* 0x000fca00078e0a20 */
[----:B------:R-:W-:-:S05]  /*2080*/  @P0 LEA R32, R32, R5, 0x8 ;  /* 0x0000000520200211 */ /* 0x000fca00078e40ff */
[----:B------:R0:W1:Y:S02]  /*2090*/  @P0 LDS R120, [R32.X4+0x548] ;  /* 0x0005480020780984 */ /* 0x0000640000004800 */
.L_x_8206:
[----:B--2---:R-:W-:Y:S05]  /*20a0*/  BSYNC B0 ;  /* 0x0000000000007941 */ /* 0x004fea0003800000 */
.L_x_8205:
[C---:B01----:R-:W-:Y:S01]  /*20b0*/  FMUL.FTZ R32, R35.reuse, R120 ;  /* 0x0000007823207220 */ /* 0x043fe20000410000 */
[----:B------:R-:W-:Y:S01]  /*20c0*/  ISETP.GE.AND P0, PT, R46, 0x1, PT ;  /* 0x000000012e00780c */ /* 0x000fe20003f06270 */
[C---:B------:R-:W-:Y:S01]  /*20d0*/  FMUL.FTZ R124, R35.reuse, R78 ;  /* 0x0000004e237c7220 */ /* 0x040fe20000410000 */
[C---:B------:R-:W-:Y:S01]  /*20e0*/  ISETP.NE.AND P3, PT, R42.reuse, 0x1f, PT ;  /* 0x0000001f2a00780c */ /* 0x040fe20003f65270 */
[----:B------:R-:W-:Y:S01]  /*20f0*/  FFMA.FTZ R117, R35, R117, R96 ;  /* 0x0000007523757223 */ /* 0x000fe20000010060 */
[----:B------:R-:W-:Y:S01]  /*2100*/  ISETP.GE.U32.AND P4, PT, R42, 0x18, PT ;  /* 0x000000182a00780c */ /* 0x000fe20003f86070 */
[----:B------:R-:W-:Y:S01]  /*2110*/  FMUL.FTZ R78, R111, R32 ;  /* 0x000000206f4e7220 */ /* 0x000fe20000410000 */
[----:B------:R-:W-:Y:S01]  /*2120*/  SHF.L.U32 R110, R5, 0x3, RZ ;  /* 0x00000003056e7819 */ /* 0x000fe200000006ff */
[C---:B------:R-:W-:Y:S01]  /*2130*/  FFMA.FTZ R122, R95.reuse, R33, R108 ;  /* 0x000000215f7a7223 */ /* 0x040fe2000001006c */
[----:B------:R-:W0:Y:S01]  /*2140*/  SHFL.UP PT, R32, R117, 0x1, RZ ;  /* 0x0420000075207989 */ /* 0x000e2200000e00ff */
[----:B------:R-:W-:Y:S01]  /*2150*/  FMUL.FTZ R115, R95, R78 ;  /* 0x0000004e5f737220 */ /* 0x000fe20000410000 */
[----:B------:R-:W-:Y:S02]  /*2160*/  BSSY B0, `(.L_x_8207) ;  /* 0x0000072000007945 */ /* 0x000fe40003800000 */
        /* <DEDUP_REMOVED lines=24> */
[----:B-1----:R-:W-:-:S03]  /*22f0*/  @P0 FMUL.FTZ R124, R124, R33 ;  /* 0x000000217c7c0220 */ /* 0x002fc60000410000 */
[----:B------:R-:W0:Y:S01]  /*2300*/  SHFL.UP PT, R32, R117, 0x8, RZ ;  /* 0x0500000075207989 */ /* 0x000e2200000e00ff */
[----:B------:R-:W-:Y:S02]  /*2310*/  ISETP.GE.AND P0, PT, R47, c[0x0][0x174], PT ;  /* 0x00005d002f007a0c */ /* 0x000fe40003f06270 */
[C---:B--2---:R-:W-:Y:S01]  /*2320*/  @!P3 FFMA.FTZ R122, R115.reuse, R79, R122 ;  /* 0x0000004f737ab223 */ /* 0x044fe2000001007a */
[----:B------:R-:W1:Y:S01]  /*2330*/  SHFL.UP PT, R33, R124, 0x8, RZ ;  /* 0x050000007c217989 */ /* 0x000e6200000e00ff */
[----:B------:R-:W-:Y:S01]  /*2340*/  ISETP.NE.OR P0, PT, R42, RZ, P0 ;  /* 0x000000ff2a00720c */ /* 0x000fe20000705670 */
[----:B------:R-:W-:Y:S02]  /*2350*/  IMAD.MOV.U32 R79, RZ, RZ, RZ ;  /* 0x000000ffff4f7224 */ /* 0x000fe400078e00ff */
[----:B---3--:R-:W-:Y:S01]  /*2360*/  @!P3 FMUL.FTZ R115, R115, R78 ;  /* 0x0000004e7373b220 */ /* 0x008fe20000410000 */
[----:B------:R-:W2:Y:S01]  /*2370*/  SHFL.DOWN PT, R119, R122, 0x8, 0x1f ;  /* 0x09001f007a777f89 */ /* 0x000ea200000e0000 */
[----:B------:R-:W-:-:S02]  /*2380*/  ISETP.GE.AND P3, PT, R46, 0x8, PT ;  /* 0x000000082e00780c */ /* 0x000fc40003f66270 */
[----:B------:R-:W-:Y:S01]  /*2390*/  MOV R78, 0x3f800000 ;  /* 0x3f800000004e7802 */ /* 0x000fe20000000f00 */
[----:B------:R-:W3:Y:S05]  /*23a0*/  SHFL.DOWN PT, R121, R115, 0x8, 0x1f ;  /* 0x09001f0073797f89 */ /* 0x000eea00000e0000 */
[----:B------:R-:W-:Y:S01]  /*23b0*/  @!P0 LDS.64 R78, [R110+0xdc8] ;  /* 0x000dc8006e4e8984 */ /* 0x000fe20000000a00 */
[----:B------:R-:W-:-:S04]  /*23c0*/  ISETP.GE.AND P0, PT, R46, 0x10, PT ;  /* 0x000000102e00780c */ /* 0x000fc80003f06270 */
[C---:B0-----:R-:W-:Y:S02]  /*23d0*/  @P3 FFMA.FTZ R117, R124.reuse, R32, R117 ;  /* 0x000000207c753223 */ /* 0x041fe40000010075 */
[----:B-1----:R-:W-:Y:S01]  /*23e0*/  @P3 FMUL.FTZ R124, R124, R33 ;  /* 0x000000217c7c3220 */ /* 0x002fe20000410000 */
[----:B------:R-:W-:Y:S01]  /*23f0*/  ISETP.GE.U32.AND P3, PT, R42, 0x10, PT ;  /* 0x000000102a00780c */ /* 0x000fe20003f66070 */
[----:B--2---:R-:W-:-:S03]  /*2400*/  @!P4 FFMA.FTZ R122, R115, R119, R122 ;  /* 0x00000077737ac223 */ /* 0x004fc6000001007a */
[----:B------:R-:W-:Y:S01]  /*2410*/  SHFL.UP PT, R33, R124, 0x10, RZ ;  /* 0x060000007c217989 */ /* 0x000fe200000e00ff */
[----:B---3--:R-:W-:-:S03]  /*2420*/  @!P4 FMUL.FTZ R115, R115, R121 ;  /* 0x000000797373c220 */ /* 0x008fc60000410000 */
[----:B------:R-:W0:Y:S04]  /*2430*/  SHFL.UP PT, R119, R117, 0x10, RZ ;  /* 0x0600000075777989 */ /* 0x000e2800000e00ff */
[----:B------:R-:W1:Y:S04]  /*2440*/  SHFL.DOWN PT, R121, R122, 0x10, 0x1f ;  /* 0x0a001f007a797f89 */ /* 0x000e6800000e0000 */
[----:B------:R-:W2:Y:S01]  /*2450*/  SHFL.DOWN PT, R32, R115, 0x10, 0x1f ;  /* 0x0a001f0073207f89 */ /* 0x000ea200000e0000 */
[C---:B0-----:R-:W-:Y:S02]  /*2460*/  @P0 FFMA.FTZ R117, R124.reuse, R119, R117 ;  /* 0x000000777c750223 */ /* 0x041fe40000010075 */
[----:B------:R-:W-:Y:S01]  /*2470*/  @P0 FMUL.FTZ R124, R124, R33 ;  /* 0x000000217c7c0220 */ /* 0x000fe20000410000 */
[----:B-----5:R0:W-:Y:S01]  /*2480*/  SHFL.IDX PT, R119, R113, RZ, 0x1f ;  /* 0x00001fff71777589 */ /* 0x0201e200000e0000 */
[----:B-1----:R-:W-:Y:S01]  /*2490*/  @!P3 FFMA.FTZ R122, R115, R121, R122 ;  /* 0x00000079737ab223 */ /* 0x002fe2000001007a */
[----:B------:R-:W-:-:S02]  /*24a0*/  ISETP.NE.AND P0, PT, R88, RZ, PT ;  /* 0x000000ff5800720c */ /* 0x000fc40003f05270 */
[----:B------:R-:W-:Y:S01]  /*24b0*/  SHFL.UP PT, R117, R117, 0x1, RZ ;  /* 0x0420000075757989 */ /* 0x000fe200000e00ff */
[----:B--2---:R-:W-:-:S03]  /*24c0*/  @!P3 FMUL.FTZ R115, R115, R32 ;  /* 0x000000207373b220 */ /* 0x004fc60000410000 */
[----:B------:R-:W1:Y:S01]  /*24d0*/  SHFL.UP PT, R124, R124, 0x1, RZ ;  /* 0x042000007c7c7989 */ /* 0x000e6200000e00ff */
[----:B0-----:R-:W-:-:S03]  /*24e0*/  IADD3 R113, -R28, c[0x0][0x168], -R88 ;  /* 0x00005a001c717a10 */ /* 0x001fc60007ffe958 */
[----:B------:R-:W-:Y:S01]  /*24f0*/  SHFL.IDX PT, R121, R79, RZ, 0x1f ;  /* 0x00001fff4f797589 */ /* 0x000fe200000e0000 */
[C---:B------:R-:W-:Y:S02]  /*2500*/  ISETP.GE.AND P3, PT, R113.reuse, 0x41, PT ;  /* 0x000000417100780c */ /* 0x040fe40003f66270 */
[C---:B------:R-:W-:Y:S01]  /*2510*/  ISETP.GE.AND P4, PT, R113.reuse, 0x61, PT ;  /* 0x000000617100780c */ /* 0x040fe20003f86270 */
[----:B------:R-:W-:Y:S04]  /*2520*/  SHFL.DOWN PT, R123, R122, 0x1, 0x1f ;  /* 0x08201f007a7b7f89 */ /* 0x000fe800000e0000 */
[----:B------:R-:W0:Y:S04]  /*2530*/  SHFL.DOWN PT, R125, R115, 0x1, 0x1f ;  /* 0x08201f00737d7f89 */ /* 0x000e2800000e0000 */
[----:B------:R-:W-:Y:S04]  /*2540*/  SHFL.IDX PT, R33, R122, RZ, 0x1f ;  /* 0x00001fff7a217589 */ /* 0x000fe800000e0000 */
[----:B------:R2:W3:Y:S01]  /*2550*/  SHFL.IDX PT, R32, R115, RZ, 0x1f ;  /* 0x00001fff73207589 */ /* 0x0004e200000e0000 */
[----:B-1----:R-:W-:Y:S01]  /*2560*/  @P1 FFMA.FTZ R119, R124, R119, R117 ;  /* 0x000000777c771223 */ /* 0x002fe20000010075 */
[----:B------:R-:W-:-:S03]  /*2570*/  ISETP.GE.AND P1, PT, R113, 0x1, PT ;  /* 0x000000017100780c */ /* 0x000fc60003f26270 */
[----:B------:R-:W-:Y:S01]  /*2580*/  FFMA.FTZ R107, R100, R119, R107 ;  /* 0x00000077646b7223 */ /* 0x000fe2000001006b */
[----:B--2---:R-:W-:-:S03]  /*2590*/  SHF.L.U32 R115, R4, 0x2, RZ ;  /* 0x0000000204737819 */ /* 0x004fc600000006ff */
[----:B------:R-:W-:Y:S02]  /*25a0*/  FFMA.FTZ R118, R95, R107, R118 ;  /* 0x0000006b5f767223 */ /* 0x000fe40000010076 */
[----:B------:R-:W-:Y:S02]  /*25b0*/  FFMA.FTZ R99, R0, -R99, R107 ;  /* 0x8000006300637223 */ /* 0x000fe4000001006b */
[----:B0-----:R-:W-:Y:S01]  /*25c0*/  @P2 FFMA.FTZ R121, R125, R121, R123 ;  /* 0x000000797d792223 */ /* 0x001fe2000001007b */
[----:B------:R-:W-:Y:S01]  /*25d0*/  ISETP.GE.AND P2, PT, R113, 0x21, PT ;  /* 0x000000217100780c */ /* 0x000fe20003f46270 */
[----:B------:R-:W-:Y:S02]  /*25e0*/  FFMA.FTZ R113, R111, R118, R112 ;  /* 0x000000766f717223 */ /* 0x000fe40000010070 */
[----:B------:R-:W-:Y:S02]  /*25f0*/  FFMA.FTZ R100, R121, R120, R97 ;  /* 0x0000007879647223 */ /* 0x000fe40000010061 */
[----:B------:R-:W-:-:S02]  /*2600*/  FFMA.FTZ R97, R19, R107, RZ ;  /* 0x0000006b13617223 */ /* 0x000fc400000100ff */
[----:B------:R-:W-:Y:S02]  /*2610*/  FFMA.FTZ R107, R35, R100, R116 ;  /* 0x00000064236b7223 */ /* 0x000fe40000010074 */
[----:B------:R-:W-:Y:S02]  /*2620*/  FFMA.FTZ R112, R18, R118, R97 ;  /* 0x0000007612707223 */ /* 0x000fe40000010061 */
[----:B------:R-:W-:Y:S02]  /*2630*/  FFMA.FTZ R98, R111, R107, R98 ;  /* 0x0000006b6f627223 */ /* 0x000fe40000010062 */
[-C--:B------:R-:W-:Y:S02]  /*2640*/  FFMA.FTZ R35, R35, R113.reuse, R96 ;  /* 0x0000007123237223 */ /* 0x080fe40000010060 */
[----:B------:R-:W-:Y:S02]  /*2650*/  FFMA.FTZ R112, R17, R113, R112 ;  /* 0x0000007111707223 */ /* 0x000fe40000010070 */
[----:B------:R-:W-:-:S02]  /*2660*/  FFMA.FTZ R95, R95, R98, R108 ;  /* 0x000000625f5f7223 */ /* 0x000fc4000001006c */
[----:B------:R-:W-:Y:S02]  /*2670*/  FFMA.FTZ R108, R16, R35, R112 ;  /* 0x00000023106c7223 */ /* 0x000fe40000010070 */
[----:B------:R-:W-:Y:S02]  /*2680*/  FMUL.FTZ R112, R95, R22 ;  /* 0x000000165f707220 */ /* 0x000fe40000410000 */
[----:B------:R-:W-:Y:S02]  /*2690*/  FFMA.FTZ R96, R106, -R93, R113 ;  /* 0x8000005d6a607223 */ /* 0x000fe40000010071 */
[----:B------:R-:W-:Y:S02]  /*26a0*/  FFMA.FTZ R93, R105, -R34, R35 ;  /* 0x80000022695d7223 */ /* 0x000fe40000010023 */
[----:B---3--:R-:W-:Y:S02]  /*26b0*/  FFMA.FTZ R79, R32, R79, R33 ;  /* 0x0000004f204f7223 */ /* 0x008fe40000010021 */
[----:B------:R-:W-:-:S02]  /*26c0*/  FFMA.FTZ R97, R91, -R114, R118 ;  /* 0x800000725b617223 */ /* 0x000fc40000010076 */
[----:B------:R-:W-:Y:S02]  /*26d0*/  FMUL.FTZ R33, R98, R23 ;  /* 0x0000001762217220 */ /* 0x000fe40000410000 */
[----:B------:R-:W-:Y:S02]  /*26e0*/  FFMA.FTZ R34, R99, R112, RZ ;  /* 0x0000007063227223 */ /* 0x000fe400000100ff */
[----:B------:R-:W-:Y:S02]  /*26f0*/  FMUL.FTZ R113, R100, R21 ;  /* 0x0000001564717220 */ /* 0x000fe40000410000 */
[----:B------:R-:W-:Y:S02]  /*2700*/  FMUL.FTZ R114, R107, R20 ;  /* 0x000000146b727220 */ /* 0x000fe40000410000 */
[----:B------:R-:W-:Y:S02]  /*2710*/  FMUL.FTZ R78, R32, R78 ;  /* 0x0000004e204e7220 */ /* 0x000fe40000410000 */
[----:B------:R-:W-:-:S02]  /*2720*/  FFMA.FTZ R111, R97, R33, R34 ;  /* 0x00000021616f7223 */ /* 0x000fc40000010022 */
[----:B------:R-:W-:Y:S01]  /*2730*/  FMUL.FTZ R35, R102, R113 ;  /* 0x0000007166237220 */ /* 0x000fe20000410000 */
[----:B------:R0:W-:Y:S01]  /*2740*/  @!P0 STS.64 [R110+0xdc8], R78 ;  /* 0x000dc84e6e008388 */ /* 0x0001e20000000a00 */
[----:B------:R-:W-:Y:S02]  /*2750*/  FMUL.FTZ R34, R101, R114 ;  /* 0x0000007265227220 */ /* 0x000fe40000410000 */
[----:B------:R-:W-:Y:S02]  /*2760*/  FMUL.FTZ R33, R104, R33 ;  /* 0x0000002168217220 */ /* 0x000fe40000410000 */
[----:B------:R-:W-:Y:S02]  /*2770*/  FMUL.FTZ R32, R103, R112 ;  /* 0x0000007067207220 */ /* 0x000fe40000410000 */
[----:B------:R-:W-:Y:S01]  /*2780*/  FMUL.FTZ R112, R93, R113 ;  /* 0x000000715d707220 */ /* 0x000fe20000410000 */
[----:B------:R-:W-:Y:S01]  /*2790*/  SHF.L.U64.HI R113, R4, 0x2, R3 ;  /* 0x0000000204717819 */ /* 0x000fe20000010203 */
[----:B------:R-:W-:Y:S01]  /*27a0*/  FFMA.FTZ R111, R96, R114, R111 ;  /* 0x00000072606f7223 */ /* 0x000fe2000001006f */
[----:B------:R0:W-:Y:S03]  /*27b0*/  STS.128 [R88.X16+0x110], R32 ;  /* 0x0001102058007388 */ /* 0x0001e6000000cc00 */
[----:B------:R-:W-:-:S02]  /*27c0*/  FADD.FTZ R111, R111, R112 ;  /* 0x000000706f6f7221 */ /* 0x000fc40000010000 */
[----:B------:R-:W-:Y:S01]  /*27d0*/  IMAD R112, R113, c[0x0][0x2b0], RZ ;  /* 0x0000ac0071707a24 */ /* 0x000fe200078e02ff */
[----:B------:R-:W-:Y:S06]  /*27e0*/  BAR.SYNC.DEFER_BLOCKING 0x0 ;  /* 0x0000000000007b1d */ /* 0x000fec0000010000 */
[----:B------:R-:W-:Y:S05]  /*27f0*/  @!P1 BRA `(.L_x_8208) ;  /* 0x0000008000009947 */ /* 0x000fea0003800000 */
[----:B0-----:R-:W0:Y:S01]  /*2800*/  LDS R79, [R88.X4+0x110] ;  /* 0x00011000584f7984 */ /* 0x001e220000004800 */
[----:B------:R-:W-:-:S04]  /*2810*/  IMAD R32, R109, c[0x0][0x2b0], RZ ;  /* 0x0000ac006d207a24 */ /* 0x000fc800078e02ff */
[C---:B------:R-:W-:Y:S02]  /*2820*/  IMAD R35, R5.reuse, c[0x0][0x2b4], R32 ;  /* 0x0000ad0005237a24 */ /* 0x040fe400078e0220 */
[----:B------:R-:W-:-:S05]  /*2830*/  IMAD.WIDE.U32 R32, R5, c[0x0][0x2b0], R70 ;  /* 0x0000ac0005207a25 */ /* 0x000fca00078e0046 */
[----:B------:R-:W-:Y:S02]  /*2840*/  IADD3 R33, R33, R35, RZ ;  /* 0x0000002321217210 */ /* 0x000fe40007ffe0ff */
[----:B------:R-:W-:-:S04]  /*2850*/  LEA R34, P1, R32, c[0x0][0x318], 0x2 ;  /* 0x0000c60020227a11 */ /* 0x000fc800078210ff */
[----:B------:R-:W-:-:S05]  /*2860*/  LEA.HI.X R35, R32, c[0x0][0x31c], R33, 0x2, P1 ;  /* 0x0000c70020237a11 */ /* 0x000fca00008f1421 */
[----:B0-----:R0:W-:Y:S04]  /*2870*/  RED.E.ADD.F32.FTZ.RN.STRONG.GPU [R34.64], R79 ;  /* 0x0000004f2200798e */ /* 0x0011e8000c10e784 */
.L_x_8208:
[----:B------:R-:W-:Y:S05]  /*2880*/  BSYNC B0 ;  /* 0x0000000000007941 */ /* 0x000fea0003800000 */
.L_x_8207:
[----:B0-----:R0:W1:Y:S01]  /*2890*/  LDS R35, [R88.X4+0x190] ;  /* 0x0001900058237984 */ /* 0x0010620000004800 */
[----:B------:R-:W-:Y:S01]  /*28a0*/  BSSY B0, `(.L_x_8209) ;  /* 0x0000006000007945 */ /* 0x000fe20003800000 */
[----:B------:R-:W-:Y:S01]  /*28b0*/  IMAD R109, R115, c[0x0][0x2b4], R112 ;  /* 0x0000ad00736d7a24 */ /* 0x000fe200078e0270 */
[----:B------:R-:W-:Y:S05]  /*28c0*/  @!P2 BRA `(.L_x_8210) ;  /* 0x000000300000a947 */ /* 0x000fea0003800000 */
[----:B------:R-:W-:-:S04]  /*28d0*/  IMAD.WIDE.U32 R32, R115, c[0x0][0x2b0], R72 ;  /* 0x0000ac0073207a25 */ /* 0x000fc800078e0048 */
[----:B------:R-:W-:-:S05]  /*28e0*/  IMAD.IADD R33, R33, 0x1, R109 ;  /* 0x0000000121217824 */ /* 0x000fca00078e026d */
[----:B-1----:R1:W-:Y:S02]  /*28f0*/  RED.E.ADD.F32.FTZ.RN.STRONG.GPU [R32.64], R35 ;  /* 0x000000232000798e */ /* 0x0023e4000c10e784 */
.L_x_8210:
[----:B------:R-:W-:Y:S05]  /*2900*/  BSYNC B0 ;  /* 0x0000000000007941 */ /* 0x000fea0003800000 */
.L_x_8209:
[----:B------:R2:W3:Y:S01]  /*2910*/  LDS R79, [R88.X4+0x210] ;  /* 0x00021000584f7984 */ /* 0x0004e20000004800 */
[----:B------:R-:W-:Y:S01]  /*2920*/  BSSY B0, `(.L_x_8211) ;  /* 0x0000006000007945 */ /* 0x000fe20003800000 */
[----:B-1----:R-:W-:Y:S01]  /*2930*/  IMAD.WIDE.U32 R32, R115, c[0x0][0x2b0], R76 ;  /* 0x0000ac0073207a25 */ /* 0x002fe200078e004c */
[----:B------:R-:W-:Y:S05]  /*2940*/  @!P3 BRA `(.L_x_8212) ;  /* 0x000000300000b947 */ /* 0x000fea0003800000 */
[----:B------:R-:W-:-:S05]  /*2950*/  IMAD.WIDE.U32 R34, R115, c[0x0][0x2b0], R74 ;  /* 0x0000ac0073227a25 */ /* 0x000fca00078e004a */
[----:B------:R-:W-:-:S05]  /*2960*/  IADD3 R35, R109, R35, RZ ;  /* 0x000000236d237210 */ /* 0x000fca0007ffe0ff */
[----:B---3--:R1:W-:Y:S02]  /*2970*/  RED.E.ADD.F32.FTZ.RN.STRONG.GPU [R34.64], R79 ;  /* 0x0000004f2200798e */ /* 0x0083e4000c10e784 */
.L_x_8212:
[----:B------:R-:W-:Y:S05]  /*2980*/  BSYNC B0 ;  /* 0x0000000000007941 */ /* 0x000fea0003800000 */
.L_x_8211:
[----:B-1----:R1:W4:Y:S01]  /*2990*/  LDS R35, [R88.X4+0x290] ;  /* 0x0002900058237984 */ /* 0x0023220000004800 */
[----:B------:R-:W-:Y:S01]  /*29a0*/  BSSY B0, `(.L_x_8213) ;  /* 0x0000004000007945 */ /* 0x000fe20003800000 */
[----:B------:R-:W-:Y:S05]  /*29b0*/  @!P4 BRA `(.L_x_8214) ;  /* 0x000000200000c947 */ /* 0x000fea0003800000 */
[----:B------:R-:W-:-:S05]  /*29c0*/  IADD3 R33, R109, R33, RZ ;  /* 0x000000216d217210 */ /* 0x000fca0007ffe0ff */
[----:B----4-:R4:W-:Y:S02]  /*29d0*/  RED.E.ADD.F32.FTZ.RN.STRONG.GPU [R32.64], R35 ;  /* 0x000000232000798e */ /* 0x0109e4000c10e784 */
.L_x_8214:
[----:B------:R-:W-:Y:S05]  /*29e0*/  BSYNC B0 ;  /* 0x0000000000007941 */ /* 0x000fea0003800000 */
.L_x_8213:
[----:B----4-:R-:W4:Y:S01]  /*29f0*/  SHFL.DOWN PT, R33, R108, 0x1, 0x1f ;  /* 0x08201f006c217f89 */ /* 0x010f2200000e0000 */
[----:B------:R-:W-:Y:S01]  /*2a00*/  ISETP.GT.AND P1, PT, R46, 0x1e, PT ;  /* 0x0000001e2e00780c */ /* 0x000fe20003f24270 */
[-C--:B------:R-:W-:Y:S01]  /*2a10*/  FMUL.FTZ R106, R106, R107.reuse ;  /* 0x0000006b6a6a7220 */ /* 0x080fe20000410000 */
[----:B------:R-:W-:Y:S01]  /*2a20*/  ISETP.NE.AND P2, PT, R46, RZ, PT ;  /* 0x000000ff2e00720c */ /* 0x000fe20003f45270 */
[----:B------:R-:W5:Y:S01]  /*2a30*/  SHFL.DOWN PT, R32, R111, 0x1, 0x1f ;  /* 0x08201f006f207f89 */ /* 0x000f6200000e0000 */
[----:B------:R-:W-:Y:S01]  /*2a40*/  FMUL.FTZ R91, R91, R98 ;  /* 0x000000625b5b7220 */ /* 0x000fe20000410000 */
        /* <DEDUP_REMOVED lines=58> */
.L_x_8216:
[----:B----4-:R-:W-:Y:S05]  /*2df0*/  BSYNC B0 ;  /* 0x0000000000007941 */ /* 0x010fea0003800000 */
.L_x_8215:
[----:B------:R-:W-:Y:S02]  /*2e00*/  IADD3 R5, R5, 0x1, RZ ;  /* 0x0000000105057810 */ /* 0x000fe40007ffe0ff */
[----:B------:R-:W-:Y:S02]  /*2e10*/  IADD3 R4, P1, R4, 0x1, RZ ;  /* 0x0000000104047810 */ /* 0x000fe40007f3e0ff */
[----:B------:R-:W-:Y:S02]  /*2e20*/  ISETP.GE.AND P0, PT, R5, c[0x0][0x16c], PT ;  /* 0x00005b0005007a0c */ /* 0x000fe40003f06270 */
[----:B------:R-:W-:-:S11]  /*2e30*/  IADD3.X R3, RZ, R3, RZ, P1, !PT ;  /* 0x00000003ff037210 */ /* 0x000fd60000ffe4ff */
[----:B------:R-:W-:Y:S01]  /*2e40*/  @P0 CALL.REL.NOINC `(.L_x_8204) ;  /* 0x0000001000000944 */ /* 0x000fe20003c00000 */
[----:B------:R-:W-:Y:S05]  /*2e50*/  BRA `(.L_x_8217) ;  /* 0xffffeb9000007947 */ /* 0x000fea000383ffff */
.L_x_8204:
        /* <DEDUP_REMOVED lines=9> */
[----:B------:R4:W5:Y:S04]  /*2ef0*/  @!P0 LDG.E.U16 R3, [R66.64] ;  /* 0x0000000442038981 */ /* 0x000968000c1e1500 */
[----:B--2---:R4:W2:Y:S04]  /*2f00*/  @!P1 LDG.E.U16 R5, [R66.64+0x40] ;  /* 0x0000400442059981 */ /* 0x0048a8000c1e1500 */
[----:B---3--:R4:W3:Y:S04]  /*2f10*/  @!P2 LDG.E.U16 R17, [R66.64+0x80] ;  /* 0x000080044211a981 */ /* 0x0088e8000c1e1500 */
[----:B------:R4:W3:Y:S01]  /*2f20*/  @!P3 LDG.E.U16 R19, [R66.64+0xc0] ;  /* 0x0000c0044213b981 */ /* 0x0008e2000c1e1500 */
[----:B------:R-:W-:Y:S01]  /*2f30*/  ISETP.NE.AND P0, PT, R88, RZ, PT ;  /* 0x000000ff5800720c */ /* 0x000fe20003f05270 */
[----:B------:R-:W-:Y:S01]  /*2f40*/  IMAD R33, R89, c[0x0][0x2e0], RZ ;  /* 0x0000b80059217a24 */ /* 0x000fe200078e02ff */
[----:B------:R-:W-:Y:S01]  /*2f50*/  F2FP.BF16.PACK_AB R8, R8, R9 ;  /* 0x000000090808723e */ /* 0x000fe200000010ff */
[----:B------:R-:W-:Y:S01]  /*2f60*/  BSSY B0, `(.L_x_8218) ;  /* 0x0000050000007945 */ /* 0x000fe20003800000 */
[----:B------:R-:W-:Y:S01]  /*2f70*/  F2FP.BF16.PACK_AB R9, R6, R7 ;  /* 0x000000070609723e */ /* 0x000fe200000010ff */
[----:B----4-:R-:W-:Y:S01]  /*2f80*/  IMAD R67, R94, c[0x0][0x2e4], R33 ;  /* 0x0000b9005e437a24 */ /* 0x010fe200078e0221 */
[----:B-----5:R-:W-:Y:S04]  /*2f90*/  STS.U16 [R24], R3 ;  /* 0x0000000318007388 */ /* 0x020fe80000000400 */
[----:B--2---:R-:W-:Y:S04]  /*2fa0*/  STS.U16 [R24+0x40], R5 ;  /* 0x0000400518007388 */ /* 0x004fe80000000400 */
[----:B---3--:R-:W-:Y:S04]  /*2fb0*/  STS.U16 [R24+0x80], R17 ;  /* 0x0000801118007388 */ /* 0x008fe80000000400 */
[----:B------:R-:W-:Y:S01]  /*2fc0*/  STS.U16 [R24+0xc0], R19 ;  /* 0x0000c01318007388 */ /* 0x000fe20000000400 */
[----:B------:R-:W-:-:S06]  /*2fd0*/  NOP ;  /* 0x0000000000007918 */ /* 0x000fcc0000000000 */
[----:B------:R-:W2:Y:S04]  /*2fe0*/  LDS.64 R20, [R46.X8] ;  /* 0x000000002e147984 */ /* 0x000ea80000008a00 */
[----:B------:R-:W-:Y:S06]  /*2ff0*/  BAR.SYNC.DEFER_BLOCKING 0x0 ;  /* 0x0000000000007b1d */ /* 0x000fec0000010000 */
[----:B------:R3:W-:Y:S01]  /*3000*/  STS.64 [R46.X8], R8 ;  /* 0x000000082e007388 */ /* 0x0007e20000008a00 */
[----:B------:R-:W-:-:S06]  /*3010*/  NOP ;  /* 0x0000000000007918 */ /* 0x000fcc0000000000 */
[----:B------:R-:W-:Y:S04]  /*3020*/  LDS.U16 R17, [R24] ;  /* 0x0000000018117984 */ /* 0x000fe80000000400 */
[----:B------:R-:W-:Y:S01]  /*3030*/  LDS.U16 R19, [R24+0x40] ;  /* 0x0000400018137984 */ /* 0x000fe20000000400 */
[----:B--2---:R-:W-:-:S03]  /*3040*/  PRMT R0, RZ, 0x5410, R20 ;  /* 0x00005410ff007816 */ /* 0x004fc60000000014 */
[----:B------:R-:W-:Y:S02]  /*3050*/  LDS.U16 R23, [R24+0xc0] ;  /* 0x0000c00018177984 */ /* 0x000fe40000000400 */
[----:B------:R-:W-:Y:S01]  /*3060*/  FADD.FTZ R2, R0, R85 ;  /* 0x0000005500027221 */ /* 0x000fe20000010000 */
[----:B------:R-:W-:-:S04]  /*3070*/  PRMT R0, RZ, 0x7610, R20 ;  /* 0x00007610ff007816 */ /* 0x000fc80000000014 */
[----:B------:R-:W-:Y:S01]  /*3080*/  FSETP.GTU.FTZ.AND P1, PT, R2, 20, PT ;  /* 0x41a000000200780b */ /* 0x000fe20003f3c000 */
[----:B------:R-:W-:Y:S01]  /*3090*/  FADD.FTZ R4, R0, R85 ;  /* 0x0000005500047221 */ /* 0x000fe20000010000 */
[----:B------:R-:W-:-:S04]  /*30a0*/  PRMT R0, RZ, 0x5410, R21 ;  /* 0x00005410ff007816 */ /* 0x000fc80000000015 */
[----:B------:R-:W-:Y:S01]  /*30b0*/  FSETP.GTU.FTZ.AND P2, PT, R4, 20, PT ;  /* 0x41a000000400780b */ /* 0x000fe20003f5c000 */
[----:B------:R-:W-:Y:S01]  /*30c0*/  FADD.FTZ R3, R0, R85 ;  /* 0x0000005500037221 */ /* 0x000fe20000010000 */
        /* <DEDUP_REMOVED lines=9> */
[----:B------:R-:W2:Y:S01]  /*3160*/  @!P1 MUFU.EX2 R0, R0 ;  /* 0x0000000000009308 */ /* 0x000ea20000000800 */
[----:B------:R-:W-:-:S07]  /*3170*/  @!P3 FMUL.FTZ R3, R3, -1.4426950216293334961 ;  /* 0xbfb8aa3b0303b820 */ /* 0x000fce0000410000 */
[----:B------:R-:W-:Y:S01]  /*3180*/  @!P4 FMUL.FTZ R6, R16, -1.4426950216293334961 ;  /* 0xbfb8aa3b1006c820 */ /* 0x000fe20000410000 */
[----:B------:R-:W4:Y:S01]  /*3190*/  @!P2 MUFU.EX2 R2, R2 ;  /* 0x000000020002a308 */ /* 0x000f220000000800 */
[----:B------:R-:W-:-:S04]  /*31a0*/  IMAD R16, R81, c[0x0][0x2d8], RZ ;  /* 0x0000b60051107a24 */ /* 0x000fc800078e02ff */
[----:B------:R-:W-:Y:S02]  /*31b0*/  IMAD R35, R83, c[0x0][0x2dc], R16 ;  /* 0x0000b70053237a24 */ /* 0x000fe400078e0210 */
[----:B--2---:R-:W-:Y:S01]  /*31c0*/  @!P1 FADD.FTZ R0, R0, 1 ;  /* 0x3f80000000009421 */ /* 0x004fe20000010000 */
[----:B------:R-:W2:Y:S01]  /*31d0*/  @!P4 MUFU.EX2 R6, R6 ;  /* 0x000000060006c308 */ /* 0x000ea20000000800 */
[----:B------:R-:W5:Y:S07]  /*31e0*/  LDS R8, [0x100] ;  /* 0x00010000ff087984 */ /* 0x000f6e0000000800 */
[----:B------:R0:W1:Y:S01]  /*31f0*/  @!P3 MUFU.EX2 R5, R3 ;  /* 0x000000030005b308 */ /* 0x0000620000000800 */
[----:B----4-:R-:W-:-:S02]  /*3200*/  @!P2 FADD.FTZ R4, R2, 1 ;  /* 0x3f8000000204a421 */ /* 0x010fc40000010000 */
[----:B--2---:R-:W-:-:S05]  /*3210*/  @!P4 FADD.FTZ R6, R6, 1 ;  /* 0x3f8000000606c421 */ /* 0x004fca0000010000 */
[----:B------:R-:W2:Y:S01]  /*3220*/  @!P1 MUFU.RCP R0, R0 ;  /* 0x0000000000009308 */ /* 0x000ea20000001000 */
[----:B0-----:R-:W-:-:S05]  /*3230*/  IMAD.WIDE.U32 R2, R83, c[0x0][0x2d8], RZ ;  /* 0x0000b60053027a25 */ /* 0x001fca00078e00ff */
[----:B------:R-:W-:Y:S01]  /*3240*/  IADD3 R3, R3, R35, RZ ;  /* 0x0000002303037210 */ /* 0x000fe20007ffe0ff */
[----:B-1----:R-:W-:Y:S01]  /*3250*/  @!P3 FADD.FTZ R5, R5, 1 ;  /* 0x3f8000000505b421 */ /* 0x002fe20000010000 */
[----:B---3--:R-:W0:Y:S03]  /*3260*/  @!P4 MUFU.RCP R9, R6 ;  /* 0x000000060009c308 */ /* 0x008e260000001000 */
[----:B------:R-:W-:-:S05]  /*3270*/  IMAD.WIDE.U32 R2, R94, c[0x0][0x2e0], R2 ;  /* 0x0000b8005e027a25 */ /* 0x000fca00078e0002 */
[----:B------:R-:W1:Y:S01]  /*3280*/  @!P3 MUFU.RCP R16, R5 ;  /* 0x000000050010b308 */ /* 0x000e620000001000 */
[----:B------:R-:W-:Y:S01]  /*3290*/  IADD3 R33, P5, R15, R2, RZ ;  /* 0x000000020f217210 */ /* 0x000fe20007fbe0ff */
[----:B--2---:R-:W-:Y:S01]  /*32a0*/  @!P1 FMUL.FTZ R11, R11, R0 ;  /* 0x000000000b0b9220 */ /* 0x004fe20000410000 */
[----:B------:R-:W-:Y:S02]  /*32b0*/  IADD3 R18, P1, R27, -0xc0, RZ ;  /* 0xffffff401b127810 */ /* 0x000fe40007f3e0ff */
[----:B------:R-:W-:-:S03]  /*32c0*/  IADD3.X R3, R10, R67, R3, P5, !PT ;  /* 0x000000430a037210 */ /* 0x000fc60002ffe403 */
[----:B------:R2:W3:Y:S01]  /*32d0*/  @!P2 MUFU.RCP R7, R4 ;  /* 0x000000040007a308 */ /* 0x0004e20000001000 */
[----:B0-----:R-:W-:Y:S01]  /*32e0*/  @!P4 FMUL.FTZ R14, R14, R9 ;  /* 0x000000090e0ec220 */ /* 0x001fe20000410000 */
[----:B-----5:R-:W-:Y:S01]  /*32f0*/  ISETP.GE.AND P4, PT, R64, R8, PT ;  /* 0x000000084000720c */ /* 0x020fe20003f86270 */
[----:B-1----:R-:W-:Y:S01]  /*3300*/  @!P3 FMUL.FTZ R13, R13, R16 ;  /* 0x000000100d0db220 */ /* 0x002fe20000410000 */
[----:B------:R-:W-:Y:S02]  /*3310*/  IADD3.X R16, R25, -0x1, RZ, P1, !PT ;  /* 0xffffffff19107810 */ /* 0x000fe40000ffe4ff */
[----:B--2---:R-:W-:Y:S02]  /*3320*/  IADD3 R4, P5, R18, c[0x0][0x330], RZ ;  /* 0x0000cc0012047a10 */ /* 0x004fe40007fbe0ff */
[----:B------:R-:W-:Y:S02]  /*3330*/  ISETP.GE.AND P3, PT, R39, R8, PT ;  /* 0x000000082700720c */ /* 0x000fe40003f66270 */
[----:B------:R-:W-:Y:S01]  /*3340*/  IADD3.X R0, R16, c[0x0][0x334], RZ, P5, !PT ;  /* 0x0000cd0010007a10 */ /* 0x000fe20002ffe4ff */
[----:B---3--:R-:W-:Y:S01]  /*3350*/  @!P2 FMUL.FTZ R12, R12, R7 ;  /* 0x000000070c0ca220 */ /* 0x008fe20000410000 */
        /* <DEDUP_REMOVED lines=16> */
.L_x_8219:
[----:B------:R-:W-:Y:S05]  /*3460*/  BSYNC B0 ;  /* 0x0000000000007941 */ /* 0x000fea0003800000 */
.L_x_8218:
[----:B------:R-:W-:Y:S01]  /*3470*/  @!P3 STG.E.U16 [R4.64+0x40], R21 ;  /* 0x000040150400b986 */ /* 0x000fe2000c101504 */
[----:B------:R-:W-:Y:S01]  /*3480*/  F2FP.BF16.PACK_AB R6, R12, R11 ;  /* 0x0000000b0c06723e */ /* 0x000fe200000010ff */
[----:B------:R-:W-:Y:S01]  /*3490*/  FADD.FTZ R11, R11, R90 ;  /* 0x0000005a0b0b7221 */ /* 0x000fe20000010000 */
[----:B------:R-:W-:Y:S01]  /*34a0*/  F2FP.BF16.PACK_AB R7, R14, R13 ;  /* 0x0000000d0e07723e */ /* 0x000fe200000010ff */
[----:B------:R-:W-:Y:S01]  /*34b0*/  @!P2 STG.E.U16 [R4.64], R19 ;  /* 0x000000130400a986 */ /* 0x000fe2000c101504 */
[----:B0-----:R-:W-:Y:S01]  /*34c0*/  IMAD R8, R81, c[0x0][0x2f8], RZ ;  /* 0x0000be0051087a24 */ /* 0x001fe200078e02ff */
[----:B------:R-:W-:Y:S01]  /*34d0*/  BSSY B0, `(.L_x_8220) ;  /* 0x000001d000007945 */ /* 0x000fe20003800000 */
[----:B------:R-:W-:Y:S01]  /*34e0*/  FADD.FTZ R12, R11, R12 ;  /* 0x0000000c0b0c7221 */ /* 0x000fe20000010000 */
[----:B------:R0:W-:Y:S03]  /*34f0*/  @!P1 STG.E.U16 [R4.64+0x80], R23 ;  /* 0x0000801704009986 */ /* 0x0001e6000c101504 */
[----:B------:R-:W-:Y:S01]  /*3500*/  FADD.FTZ R13, R12, R13 ;  /* 0x0000000d0c0d7221 */ /* 0x000fe20000010000 */
[----:B------:R-:W-:Y:S03]  /*3510*/  BAR.SYNC.DEFER_BLOCKING 0x0 ;  /* 0x0000000000007b1d */ /* 0x000fe60000010000 */
[----:B------:R-:W-:-:S02]  /*3520*/  FADD.FTZ R90, R13, R14 ;  /* 0x0000000e0d5a7221 */ /* 0x000fc40000010000 */
[----:B0-----:R-:W-:Y:S01]  /*3530*/  IMAD.WIDE.U32 R4, R83, c[0x0][0x2f8], RZ ;  /* 0x0000be0053047a25 */ /* 0x001fe200078e00ff */
[----:B------:R0:W-:Y:S01]  /*3540*/  STS.64 [R46.X8], R6 ;  /* 0x000000062e007388 */ /* 0x0001e20000008a00 */
[----:B------:R-:W-:-:S06]  /*3550*/  NOP ;  /* 0x0000000000007918 */ /* 0x000fcc0000000000 */
[----:B------:R-:W-:Y:S04]  /*3560*/  LDS.U16 R9, [R24] ;  /* 0x0000000018097984 */ /* 0x000fe80000000400 */
[----:B------:R-:W-:Y:S01]  /*3570*/  LDS.U16 R17, [R24+0x40] ;  /* 0x0000400018117984 */ /* 0x000fe20000000400 */
[----:B0-----:R-:W-:-:S03]  /*3580*/  IMAD R7, R83, c[0x0][0x2fc], R8 ;  /* 0x0000bf0053077a24 */ /* 0x001fc600078e0208 */
        /* <DEDUP_REMOVED lines=17> */
.L_x_8221:
[----:B------:R-:W-:Y:S05]  /*36a0*/  BSYNC B0 ;  /* 0x0000000000007941 */ /* 0x000fea0003800000 */
.L_x_8220:
        /* <DEDUP_REMOVED lines=12> */
[----:B------:R-:W-:Y:S02]  /*3770*/  ISETP.GT.AND P4, PT, R47, 0x1, PT ;  /* 0x000000012f00780c */ /* 0x000fe40003f84270 */
[----:B------:R-:W-:Y:S02]  /*3780*/  LEA R2, P3, R15, R4, 0x1 ;  /* 0x000000040f027211 */ /* 0x000fe400078608ff */
[----:B------:R-:W-:-:S02]  /*3790*/  IADD3 R44, R44, -0x80, RZ ;  /* 0xffffff802c2c7810 */ /* 0x000fc40007ffe0ff */
        /* <DEDUP_REMOVED lines=15> */
.L_x_8195:
[----:B------:R-:W-:Y:S02]  /*3890*/  ISETP.NE.U32.AND P0, PT, RZ, c[0x0][0x328], PT ;  /* 0x0000ca00ff007a0c */ /* 0x000fe40003f05070 */
[----:B------:R-:W-:Y:S02]  /*38a0*/  ISETP.NE.U32.AND P2, PT, RZ, c[0x0][0x348], PT ;  /* 0x0000d200ff007a0c */ /* 0x000fe40003f45070 */
[----:B------:R-:W-:-:S02]  /*38b0*/  ISETP.NE.AND.EX P1, PT, RZ, c[0x0][0x32c], PT, P0 ;  /* 0x0000cb00ff007a0c */ /* 0x000fc40003f25300 */
        /* <DEDUP_REMOVED lines=21> */
.L_x_8224:
[----:B0-----:R-:W-:Y:S05]  /*3a10*/  BSYNC B0 ;  /* 0x0000000000007941 */ /* 0x001fea0003800000 */
.L_x_8223:
        /* <DEDUP_REMOVED lines=14> */
[----:B0-----:R-:W0:Y:S02]  /*3b00*/  SHFL.DOWN P0, R7, R2, 0x10, 0x1f ;  /* 0x0a001f0002077f89 */ /* 0x001e240000000000 */
        /* <DEDUP_REMOVED lines=8> */
.L_x_8226:
[----:B------:R-:W2:Y:S02]  /*3b90*/  S2R R13, SR_TID.X ;  /* 0x00000000000d7919 */ /* 0x000ea40000002100 */
.L_x_8227:
[----:B0-----:R-:W-:Y:S05]  /*3ba0*/  BSYNC B0 ;  /* 0x0000000000007941 */ /* 0x001fea0003800000 */
.L_x_8225:
[----:B--2---:R-:W-:-:S13]  /*3bb0*/  ISETP.GE.AND P0, PT, R13, c[0x0][0x16c], PT ;  /* 0x00005b000d007a0c */ /* 0x004fda0003f06270 */
[----:B------:R-:W-:Y:S05]  /*3bc0*/  @P0 EXIT ;  /* 0x000000000000094d */ /* 0x000fea0003800000 */
[C---:B------:R-:W-:Y:S02]  /*3bd0*/  IMAD R5, R89.reuse, c[0x0][0x2c8], RZ ;  /* 0x0000b20059057a24 */ /* 0x040fe400078e02ff */
[----:B------:R-:W-:Y:S02]  /*3be0*/  IMAD R89, R89, c[0x0][0x288], RZ ;  /* 0x0000a20059597a24 */ /* 0x000fe400078e02ff */
[----:B-1----:R-:W-:-:S04]  /*3bf0*/  IMAD.WIDE.U32 R2, R94, c[0x0][0x2c8], RZ ;  /* 0x0000b2005e027a25 */ /* 0x002fc800078e00ff */
[C---:B------:R-:W-:Y:S02]  /*3c00*/  IMAD R5, R94.reuse, c[0x0][0x2cc], R5 ;  /* 0x0000b3005e057a24 */ /* 0x040fe400078e0205 */
[C---:B------:R-:W-:Y:S02]  /*3c10*/  IMAD R19, R94.reuse, c[0x0][0x28c], R89 ;  /* 0x0000a3005e137a24 */ /* 0x040fe400078e0259 */
[----:B------:R-:W-:-:S04]  /*3c20*/  IMAD.WIDE.U32 R94, R94, c[0x0][0x288], RZ ;  /* 0x0000a2005e5e7a25 */ /* 0x000fc800078e00ff */
[----:B------:R-:W-:Y:S01]  /*3c30*/  IMAD.IADD R21, R3, 0x1, R5 ;  /* 0x0000000103157824 */ /* 0x000fe200078e0205 */
[----:B------:R-:W-:Y:S02]  /*3c40*/  IADD3 R19, R95, R19, RZ ;  /* 0x000000135f137210 */ /* 0x000fe40007ffe0ff */
.L_x_8228:
        /* <DEDUP_REMOVED lines=26> */
.L_x_8229:
        /* <DEDUP_REMOVED lines=9> */
.L_x_9142:


//--------------------- .text._Z25selective_scan_bwd_kernelI32Selective_Scan_bwd_kernel_traitsILi32ELi4ELb0ELb1ELb0ELb1ELb1EN3c108BFloat16EfEEv12SSMParamsBwd --------------------------
	.section	.text._Z25selective_scan_bwd_kernelI32Selective_Scan_bwd_kernel_traitsILi32ELi4ELb0ELb1ELb0ELb1ELb1EN3c108BFloat16EfEEv12SSMParamsBwd,"ax",@progbits
	.sectioninfo	@"SHI_REGISTERS=128"
	.align	128
        .global         _Z25selective_scan_bwd_kernelI32Selective_Scan_bwd_kernel_traitsILi32ELi4ELb0ELb1ELb0ELb1ELb1EN3c108BFloat16EfEEv12SSMParamsBwd
        .type           _Z25selective_scan_bwd_kernelI32Selective_Scan_bwd_kernel_traitsILi32ELi4ELb0ELb1ELb0ELb1ELb1EN3c108BFloat16EfEEv12SSMParamsBwd,@function
        .size           _Z25selective_scan_bwd_kernelI32Selective_Scan_bwd_kernel_traitsILi32ELi4ELb0ELb1ELb0ELb1ELb1EN3c108BFloat16EfEEv12SSMParamsBwd,(.L_x_9143 - _Z25selective_scan_bwd_kernelI32Selective_Scan_bwd_kernel_traitsILi32ELi4ELb0ELb1ELb0ELb1ELb1EN3c108BFloat16EfEEv12SSMParamsBwd)
        .other          _Z25selective_scan_bwd_kernelI32Selective_Scan_bwd_kernel_traitsILi32ELi4ELb0ELb1ELb0ELb1ELb1EN3c108BFloat16EfEEv12SSMParamsBwd,@"STO_CUDA_ENTRY STV_DEFAULT"
_Z25selective_scan_bwd_kernelI32Selective_Scan_bwd_kernel_traitsILi32ELi4ELb0ELb1ELb0ELb1ELb1EN3c108BFloat16EfEEv12SSMParamsBwd:
.text._Z25selective_scan_bwd_kernelI32Selective_Scan_bwd_kernel_traitsILi32ELi4ELb0ELb1ELb0ELb1ELb1EN3c108BFloat16EfEEv12SSMParamsBwd:
        /* <DEDUP_REMOVED lines=94> */
[----:B------:R-:W-:Y:S02]  /*05e0*/  IADD3 R17, P5, R17, R14, RZ ;  /* 0x0000000e11117210 */ /* 0x000fe40007fbe0ff */
[----:B------:R-:W-:Y:S01]  /*05f0*/  LEA R16, P4, R20, c[0x0][0x308], 0x1 ;  /* 0x0000c20014107a11 */ /* 0x000fe200078808ff */
[----:B------:R-:W-:Y:S01]  /*0600*/  @P0 IMAD R9, R9, c[0x0][0x174], RZ ;  /* 0x00005d0009090a24 */ /* 0x000fe200078e02ff */
[----:B------:R-:W-:Y:S02]  /*0610*/  IADD3.X R10, R19, R10, RZ, P5, !PT ;  /* 0x0000000a130a7210 */ /* 0x000fe40002ffe4ff */
[----:B------:R-:W-:Y:S01]  /*0620*/  LEA R18, P6, R17, c[0x0][0x228], 0x1 ;  /* 0x00008a0011127a11 */ /* 0x000fe200078c08ff */
[----:B------:R-:W-:Y:S01]  /*0630*/  @P0 IMAD R9, R9, c[0x0][0x16c], RZ ;  /* 0x00005b0009090a24 */ /* 0x000fe200078e02ff */
[----:B------:R-:W-:-:S02]  /*0640*/  @P0 MOV R50, 0x8 ;  /* 0x0000000800320802 */ /* 0x000fc40000000f00 */
        /* <DEDUP_REMOVED lines=36> */
[----:B------:R-:W-:Y:S01]  /*0890*/  LEA.HI.X R38, R10, c[0x0][0x31c], R9, 0x2, P0 ;  /* 0x0000c7000a267a11 */ /* 0x000fe200000f1409 */
[----:B------:R-:W-:Y:S01]  /*08a0*/  IMAD.SHL.U32 R9, R12, 0x4, RZ ;  /* 0x000000040c097824 */ /* 0x000fe200078e00ff */
[----:B------:R-:W-:Y:S01]  /*08b0*/  IADD3 R24, P0, R28, -0x180, RZ ;  /* 0xfffffe801c187810 */ /* 0x000fe20007f1e0ff */
[----:B------:R-:W-:Y:S01]  /*08c0*/  IMAD R25, R0, c[0x0][0x184], R23 ;  /* 0x0000610000197a24 */ /* 0x000fe200078e0217 */
[C---:B------:R-:W-:Y:S02]  /*08d0*/  IADD3 R26, P1, R28.reuse, -0x100, RZ ;  /* 0xffffff001c1a7810 */ /* 0x040fe40007f3e0ff */
[----:B------:R-:W-:Y:S01]  /*08e0*/  LOP3.LUT R61, R9, 0xffffff80, RZ, 0xc0, !PT ;  /* 0xffffff80093d7812 */ /* 0x000fe200078ec0ff */
[----:B------:R-:W-:Y:S01]  /*08f0*/  IMAD.IADD R25, R57, 0x1, R25 ;  /* 0x0000000139197824 */ /* 0x000fe200078e0219 */
[----:B------:R-:W-:-:S02]  /*0900*/  IADD3 R28, P2, R28, -0x80, RZ ;  /* 0xffffff801c1c7810 */ /* 0x000fc40007f5e0ff */
[----:B------:R-:W-:Y:S02]  /*0910*/  LOP3.LUT R60, R61, 0x1f, R12, 0xf8, !PT ;  /* 0x0000001f3d3c7812 */ /* 0x000fe400078ef80c */
[C---:B------:R-:W-:Y:S02]  /*0920*/  IADD3.X R36, R38.reuse, -0x1, RZ, P0, !PT ;  /* 0xffffffff26247810 */ /* 0x040fe400007fe4ff */
[----:B------:R-:W-:Y:S02]  /*0930*/  IADD3.X R37, R38, -0x1, RZ, P1, !PT ;  /* 0xffffffff26257810 */ /* 0x000fe40000ffe4ff */
[----:B------:R-:W-:Y:S02]  /*0940*/  MOV R10, RZ ;  /* 0x000000ff000a7202 */ /* 0x000fe40000000f00 */
[----:B------:R-:W-:Y:S02]  /*0950*/  MOV R9, RZ ;  /* 0x000000ff00097202 */ /* 0x000fe40000000f00 */
[----:B------:R-:W-:-:S02]  /*0960*/  LOP3.LUT R23, R12, 0x1f, RZ, 0xc0, !PT ;  /* 0x0000001f0c177812 */ /* 0x000fc400078ec0ff */
[----:B------:R-:W-:Y:S02]  /*0970*/  SHF.R.S32.HI R61, RZ, 0x1f, R60 ;  /* 0x0000001fff3d7819 */ /* 0x000fe4000001143c */
[C---:B------:R-:W-:Y:S02]  /*0980*/  LOP3.LUT R29, R60.reuse, 0x20, RZ, 0xfc, !PT ;  /* 0x000000203c1d7812 */ /* 0x040fe400078efcff */
[C---:B------:R-:W-:Y:S02]  /*0990*/  LOP3.LUT R30, R60.reuse, 0x40, RZ, 0xfc, !PT ;  /* 0x000000403c1e7812 */ /* 0x040fe400078efcff */
[----:B------:R-:W-:Y:S02]  /*09a0*/  LOP3.LUT R31, R60, 0x60, RZ, 0xfc, !PT ;  /* 0x000000603c1f7812 */ /* 0x000fe400078efcff */
[----:B0-----:R-:W-:Y:S02]  /*09b0*/  IADD3.X R38, R38, -0x1, RZ, P2, !PT ;  /* 0xffffffff26267810 */ /* 0x001fe400017fe4ff */
.L_x_8262:
[----:B------:R-:W-:Y:S01]  /*09c0*/  BAR.SYNC.DEFER_BLOCKING 0x0 ;  /* 0x0000000000007b1d */ /* 0x000fe20000010000 */
[----:B------:R-:W-:Y:S02]  /*09d0*/  LEA R62, R20, 0xffffff80, 0x7 ;  /* 0xffffff80143e7811 */ /* 0x000fe400078e38ff */
[----:B------:R-:W-:-:S02]  /*09e0*/  SHF.L.U32 R39, R60, 0x1, RZ ;  /* 0x000000013c277819 */ /* 0x000fc400000006ff */
[----:B0-----:R-:W-:Y:S02]  /*09f0*/  IADD3 R40, -R62, c[0x0][0x168], RZ ;  /* 0x00005a003e287a10 */ /* 0x001fe40007ffe1ff */
[C---:B------:R-:W-:Y:S02]  /*0a00*/  SHF.L.U64.HI R42, R60.reuse, 0x1, R61 ;  /* 0x000000013c2a7819 */ /* 0x040fe4000001023d */
[-C--:B------:R-:W-:Y:S02]  /*0a10*/  ISETP.GE.AND P0, PT, R60, R40.reuse, PT ;  /* 0x000000283c00720c */ /* 0x080fe40003f06270 */
[-C--:B------:R-:W-:Y:S02]  /*0a20*/  ISETP.GE.AND P1, PT, R29, R40.reuse, PT ;  /* 0x000000281d00720c */ /* 0x080fe40003f26270 */
[-C--:B------:R-:W-:Y:S02]  /*0a30*/  ISETP.GE.AND P2, PT, R30, R40.reuse, PT ;  /* 0x000000281e00720c */ /* 0x080fe40003f46270 */
[----:B------:R-:W-:-:S02]  /*0a40*/  ISETP.GE.AND P3, PT, R31, R40, PT ;  /* 0x000000281f00720c */ /* 0x000fc40003f66270 */
[----:B------:R-:W-:Y:S02]  /*0a50*/  IADD3 R34, P4, R11, R39, RZ ;  /* 0x000000270b227210 */ /* 0x000fe40007f9e0ff */
[----:B------:R-:W-:Y:S02]  /*0a60*/  PRMT R44, RZ, 0x7610, R44 ;  /* 0x00007610ff2c7816 */ /* 0x000fe4000000002c */
[----:B------:R-:W-:Y:S01]  /*0a70*/  PRMT R46, RZ, 0x7610, R46 ;  /* 0x00007610ff2e7816 */ /* 0x000fe2000000002e */
        /* <DEDUP_REMOVED lines=13> */
[----:B------:R-:W-:Y:S02]  /*0b50*/  @!P0 IADD3.X R33, R15, R42, RZ, P1, !PT ;  /* 0x0000002a0f218210 */ /* 0x000fe40000ffe4ff */
[----:B------:R-:W-:Y:S02]  /*0b60*/  ISETP.GE.AND P1, PT, R31, R40, PT ;  /* 0x000000281f00720c */ /* 0x000fe40003f26270 */
[----:B0-----:R-:W-:Y:S02]  /*0b70*/  @!P3 IADD3 R34, P4, R14, R39, RZ ;  /* 0x000000270e22b210 */ /* 0x001fe40007f9e0ff */
[----:B------:R-:W-:Y:S02]  /*0b80*/  PRMT R70, RZ, 0x7610, R70 ;  /* 0x00007610ff467816 */ /* 0x000fe40000000046 */
[----:B------:R-:W-:Y:S01]  /*0b90*/  PRMT R72, RZ, 0x7610, R72 ;  /* 0x00007610ff487816 */ /* 0x000fe20000000048 */
[----:B------:R-:W-:Y:S01]  /*0ba0*/  @!P3 IMAD.X R35, R15, 0x1, R42, P4 ;  /* 0x000000010f23b824 */ /* 0x000fe200020e062a */
[----:B--2---:R0:W-:Y:S04]  /*0bb0*/  STS.U16 [R41], R44 ;  /* 0x0000002c29007388 */ /* 0x0041e80000000400 */
[----:B---3--:R-:W-:Y:S04]  /*0bc0*/  STS.U16 [R41+0x40], R46 ;  /* 0x0000402e29007388 */ /* 0x008fe80000000400 */
[----:B-1--4-:R1:W-:Y:S04]  /*0bd0*/  STS.U16 [R41+0x80], R48 ;  /* 0x0000803029007388 */ /* 0x0123e80000000400 */
        /* <DEDUP_REMOVED lines=20> */
[----:B---3--:R0:W-:Y:S04]  /*0d20*/  STS.U16 [R41+0x40], R66 ;  /* 0x0000404229007388 */ /* 0x0081e80000000400 */
[----:B----4-:R1:W-:Y:S04]  /*0d30*/  STS.U16 [R41+0x80], R70 ;  /* 0x0000804629007388 */ /* 0x0103e80000000400 */
[----:B------:R-:W-:Y:S01]  /*0d40*/  STS.U16 [R41+0xc0], R72 ;  /* 0x0000c04829007388 */ /* 0x000fe20000000400 */
[----:B------:R-:W-:-:S06]  /*0d50*/  NOP ;  /* 0x0000000000007918 */ /* 0x000fcc0000000000 */
[----:B------:R-:W2:Y:S04]  /*0d60*/  LDS.64 R34, [R21.X8] ;  /* 0x0000000015227984 */ /* 0x000ea80000008a00 */
[----:B------:R-:W-:Y:S06]  /*0d70*/  BAR.SYNC.DEFER_BLOCKING 0x0 ;  /* 0x0000000000007b1d */ /* 0x000fec0000010000 */
[----:B------:R3:W4:Y:S04]  /*0d80*/  @!P0 LDG.E.U16 R74, [R46.64] ;  /* 0x000000042e4a8981 */ /* 0x000728000c1e1500 */
[----:B------:R3:W4:Y:S04]  /*0d90*/  @!P3 LDG.E.U16 R76, [R46.64+0x40] ;  /* 0x000040042e4cb981 */ /* 0x000728000c1e1500 */
[----:B------:R3:W4:Y:S04]  /*0da0*/  @!P2 LDG.E.U16 R78, [R46.64+0x80] ;  /* 0x000080042e4ea981 */ /* 0x000728000c1e1500 */
[----:B------:R3:W4:Y:S01]  /*0db0*/  @!P1 LDG.E.U16 R80, [R46.64+0xc0] ;  /* 0x0000c0042e509981 */ /* 0x000722000c1e1500 */
[-C--:B------:R-:W-:Y:S01]  /*0dc0*/  ISETP.GE.AND P2, PT, R60, R40.reuse, PT ;  /* 0x000000283c00720c */ /* 0x080fe20003f46270 */
[----:B------:R-:W-:Y:S01]  /*0dd0*/  IMAD R44, R6, c[0x0][0x1f0], RZ ;  /* 0x00007c00062c7a24 */ /* 0x000fe200078e02ff */
[----:B------:R-:W-:Y:S01]  /*0de0*/  SHF.R.S32.HI R63, RZ, 0x1f, R62 ;  /* 0x0000001fff3f7819 */ /* 0x000fe2000001143e */
[----:B------:R-:W-:Y:S01]  /*0df0*/  IMAD.WIDE.U32 R32, R5, c[0x0][0x1f0], RZ ;  /* 0x00007c0005207a25 */ /* 0x000fe200078e00ff */
[----:B0-----:R-:W-:Y:S01]  /*0e00*/  IADD3 R66, P1, R39, c[0x0][0x268], RZ ;  /* 0x00009a0027427a10 */ /* 0x001fe20007f3e0ff */
[----:B------:R-:W-:Y:S01]  /*0e10*/  BSSY B0, `(.L_x_8231) ;  /* 0x0000049000007945 */ /* 0x000fe20003800000 */
[-C--:B------:R-:W-:Y:S01]  /*0e20*/  ISETP.GE.AND P4, PT, R30, R40.reuse, PT ;  /* 0x000000281e00720c */ /* 0x080fe20003f86270 */
[----:B------:R-:W-:Y:S01]  /*0e30*/  IMAD R43, R5, c[0x0][0x1f4], R44 ;  /* 0x00007d00052b7a24 */ /* 0x000fe200078e022c */
[----:B------:R-:W-:Y:S01]  /*0e40*/  ISETP.GE.AND P5, PT, R31, R40, PT ;  /* 0x000000281f00720c */ /* 0x000fe20003fa6270 */
[----:B------:R-:W-:-:S03]  /*0e50*/  IMAD R67, R3, c[0x0][0x1f8], RZ ;  /* 0x00007e0003437a24 */ /* 0x000fc600078e02ff */
[----:B------:R-:W-:Y:S01]  /*0e60*/  IADD3 R33, R33, R43, RZ ;  /* 0x0000002b21217210 */ /* 0x000fe20007ffe0ff */
[----:B------:R-:W-:-:S04]  /*0e70*/  @!P2 IMAD.WIDE.U32 R44, R5, c[0x0][0x1f0], R62 ;  /* 0x00007c00052caa25 */ /* 0x000fc800078e003e */
[----:B------:R-:W-:Y:S01]  /*0e80*/  IMAD.WIDE.U32 R48, R0, c[0x0][0x1f8], R32 ;  /* 0x00007e0000307a25 */ /* 0x000fe200078e0020 */
[----:B------:R-:W-:-:S03]  /*0e90*/  @!P2 IADD3 R45, R43, R45, RZ ;  /* 0x0000002d2b2da210 */ /* 0x000fc60007ffe0ff */
[----:B------:R-:W-:Y:S02]  /*0ea0*/  IMAD.MOV.U32 R43, RZ, RZ, c[0x0][0x174] ;  /* 0x00005d00ff2b7624 */ /* 0x000fe400078e00ff */
[----:B---3--:R-:W-:-:S03]  /*0eb0*/  @!P2 IMAD.WIDE.U32 R46, R0, c[0x0][0x1f8], R44 ;  /* 0x00007e00002eaa25 */ /* 0x008fc600078e002c */
[----:B------:R-:W-:Y:S01]  /*0ec0*/  LEA R43, R43, R22, 0x7 ;  /* 0x000000162b2b7211 */ /* 0x000fe200078e38ff */
[----:B------:R-:W-:Y:S01]  /*0ed0*/  IMAD R67, R0, c[0x0][0x1fc], R67 ;  /* 0x00007f0000437a24 */ /* 0x000fe200078e0243 */
[----:B------:R-:W-:Y:S02]  /*0ee0*/  @!P2 IADD3 R69, P0, R60, R46, RZ ;  /* 0x0000002e3c45a210 */ /* 0x000fe40007f1e0ff */
[----:B------:R-:W-:Y:S02]  /*0ef0*/  SHF.R.S32.HI R44, RZ, 0x1f, R43 ;  /* 0x0000001fff2c7819 */ /* 0x000fe4000001142b */
[----:B------:R-:W-:Y:S02]  /*0f00*/  IADD3 R45, P3, R43, R48, RZ ;  /* 0x000000302b2d7210 */ /* 0x000fe40007f7e0ff */
[----:B------:R-:W-:Y:S02]  /*0f10*/  IADD3.X R46, R42, c[0x0][0x26c], RZ, P1, !PT ;  /* 0x00009b002a2e7a10 */ /* 0x000fe40000ffe4ff */
[----:B------:R-:W-:-:S02]  /*0f20*/  IADD3.X R48, R44, R67, R49, P3, !PT ;  /* 0x000000432c307210 */ /* 0x000fc40001ffe431 */
[----:B------:R-:W-:Y:S02]  /*0f30*/  LEA R66, P1, R45, R66, 0x1 ;  /* 0x000000422d427211 */ /* 0x000fe400078208ff */
[----:B-1----:R-:W-:Y:S02]  /*0f40*/  @!P2 IADD3.X R70, R61, R47, R67, P0, !PT ;  /* 0x0000002f3d46a210 */ /* 0x002fe400007fe443 */
[----:B------:R-:W-:Y:S02]  /*0f50*/  LEA.HI.X R67, R45, R46, R48, 0x1, P1 ;  /* 0x0000002e2d437211 */ /* 0x000fe400008f0c30 */
[--C-:B--2---:R-:W-:Y:S02]  /*0f60*/  PRMT R45, RZ, 0x5410, R34.reuse ;  /* 0x00005410ff2d7816 */ /* 0x104fe40000000022 */
[----:B------:R-:W-:Y:S02]  /*0f70*/  PRMT R47, RZ, 0x7610, R34 ;  /* 0x00007610ff2f7816 */ /* 0x000fe40000000022 */
[--C-:B------:R-:W-:Y:S01]  /*0f80*/  PRMT R49, RZ, 0x5410, R35.reuse ;  /* 0x00005410ff317816 */ /* 0x100fe20000000023 */
[--C-:B-----5:R-:W-:Y:S01]  /*0f90*/  FADD.FTZ R45, R45, R4.reuse ;  /* 0x000000042d2d7221 */ /* 0x120fe20000010000 */
[----:B------:R-:W-:Y:S01]  /*0fa0*/  @!P2 LEA R68, P0, R69, c[0x0][0x268], 0x1 ;  /* 0x00009a004544aa11 */ /* 0x000fe200078008ff */
[--C-:B------:R-:W-:Y:S01]  /*0fb0*/  FADD.FTZ R46, R47, R4.reuse ;  /* 0x000000042f2e7221 */ /* 0x100fe20000010000 */
[----:B------:R-:W-:Y:S01]  /*0fc0*/  PRMT R35, RZ, 0x7610, R35 ;  /* 0x00007610ff237816 */ /* 0x000fe20000000023 */
[----:B------:R-:W-:Y:S01]  /*0fd0*/  FADD.FTZ R47, R49, R4 ;  /* 0x00000004312f7221 */ /* 0x000fe20000010000 */
[----:B------:R-:W-:-:S02]  /*0fe0*/  FSETP.GTU.FTZ.AND P6, PT, R45, 20, PT ;  /* 0x41a000002d00780b */ /* 0x000fc40003fdc000 */
[----:B------:R-:W-:Y:S01]  /*0ff0*/  @!P2 LEA.HI.X R69, R69, c[0x0][0x26c], R70, 0x1, P0 ;  /* 0x00009b004545aa11 */ /* 0x000fe200000f0c46 */
[----:B------:R-:W-:Y:S01]  /*1000*/  FADD.FTZ R48, R35, R4 ;  /* 0x0000000423307221 */ /* 0x000fe20000010000 */
[----:B------:R-:W-:Y:S02]  /*1010*/  ISETP.GE.AND P3, PT, R29, R40, PT ;  /* 0x000000281d00720c */ /* 0x000fe40003f66270 */
[----:B------:R-:W-:Y:S02]  /*1020*/  FSETP.GTU.FTZ.AND P1, PT, R46, 20, PT ;  /* 0x41a000002e00780b */ /* 0x000fe40003f3c000 */
[----:B------:R-:W-:Y:S01]  /*1030*/  FSETP.GTU.FTZ.AND P0, PT, R47, 20, PT ;  /* 0x41a000002f00780b */ /* 0x000fe20003f1c000 */
[----:B----4-:R0:W-:Y:S04]  /*1040*/  STS.U16 [R41], R74 ;  /* 0x0000004a29007388 */ /* 0x0101e80000000400 */
[----:B------:R0:W-:Y:S04]  /*1050*/  STS.U16 [R41+0x40], R76 ;  /* 0x0000404c29007388 */ /* 0x0001e80000000400 */
[----:B------:R0:W-:Y:S04]  /*1060*/  STS.U16 [R41+0x80], R78 ;  /* 0x0000804e29007388 */ /* 0x0001e80000000400 */
[----:B------:R0:W-:Y:S01]  /*1070*/  STS.U16 [R41+0xc0], R80 ;  /* 0x0000c05029007388 */ /* 0x0001e20000000400 */
[----:B------:R-:W-:-:S06]  /*1080*/  NOP ;  /* 0x0000000000007918 */ /* 0x000fcc0000000000 */
[----:B------:R0:W1:Y:S01]  /*1090*/  LDS.64 R32, [R21.X8] ;  /* 0x0000000015207984 */ /* 0x0000620000008a00 */
[----:B------:R-:W-:Y:S05]  /*10a0*/  @P6 BRA `(.L_x_8232) ;  /* 0x000001f000006947 */ /* 0x000fea0003800000 */
[----:B------:R-:W-:Y:S01]  /*10b0*/  FMUL.FTZ R45, R45, 1.4426950216293334961 ;  /* 0x3fb8aa3b2d2d7820 */ /* 0x000fe20000410000 */
[----:B------:R-:W-:Y:S01]  /*10c0*/  MOV R70, 0x3e800000 ;  /* 0x3e80000000467802 */ /* 0x000fe20000000f00 */
[----:B------:R-:W-:Y:S02]  /*10d0*/  HFMA2.MMA R72, -RZ, RZ, 1.3056640625, -1.8671875 ;  /* 0x3d39bf78ff487435 */ /* 0x000fe400000001ff */
[----:B------:R-:W2:Y:S02]  /*10e0*/  MUFU.EX2 R71, R45 ;  /* 0x0000002d00477308 */ /* 0x000ea40000000800 */
[C---:B--2---:R-:W-:Y:S01]  /*10f0*/  FADD.FTZ.RZ R34, R71.reuse, 1 ;  /* 0x3f80000047227421 */ /* 0x044fe2000001c000 */
[----:B------:R-:W-:-:S04]  /*1100*/  ISETP.GE.U32.AND P6, PT, R71, 0x7f800000, PT ;  /* 0x7f8000004700780c */ /* 0x000fc80003fc6070 */
[----:B------:R-:W-:-:S04]  /*1110*/  IADD3 R34, R34, -0x3f400000, RZ ;  /* 0xc0c0000022227810 */ /* 0x000fc80007ffe0ff */
[----:B------:R-:W-:-:S04]  /*1120*/  LOP3.LUT R34, R34, 0xff800000, RZ, 0xc0, !PT ;  /* 0xff80000022227812 */ /* 0x000fc800078ec0ff */
[----:B------:R-:W-:Y:S01]  /*1130*/  IADD3 R49, -R34, 0x40800000, RZ ;  /* 0x4080000022317810 */ /* 0x000fe20007ffe1ff */
[----:B------:R-:W-:Y:S02]  /*1140*/  IMAD.IADD R35, R71, 0x1, -R34 ;  /* 0x0000000147237824 */ /* 0x000fe400078e0a22 */
[----:B------:R-:W2:Y:S02]  /*1150*/  I2F R34, R34 ;  /* 0x0000002200227306 */ /* 0x000ea40000201400 */
        /* <DEDUP_REMOVED lines=20> */
.L_x_8232:
[----:B------:R-:W-:Y:S05]  /*12a0*/  BSYNC B0 ;  /* 0x0000000000007941 */ /* 0x000fea0003800000 */
.L_x_8231:
        /* <DEDUP_REMOVED lines=38> */
.L_x_8234:
[----:B------:R-:W-:Y:S05]  /*1510*/  BSYNC B0 ;  /* 0x0000000000007941 */ /* 0x000fea0003800000 */
.L_x_8233:
        /* <DEDUP_REMOVED lines=33> */
.L_x_8236:
[----:B------:R-:W-:Y:S05]  /*1730*/  BSYNC B0 ;  /* 0x0000000000007941 */ /* 0x000fea0003800000 */
.L_x_8235:
        /* <DEDUP_REMOVED lines=33> */
.L_x_8238:
[----:B------:R-:W-:Y:S05]  /*1950*/  BSYNC B0 ;  /* 0x0000000000007941 */ /* 0x000fea0003800000 */
.L_x_8237:
        /* <DEDUP_REMOVED lines=9> */
[----:B------:R-:W-:Y:S02]  /*19f0*/  IMAD R35, R5, c[0x0][0x204], R78 ;  /* 0x0000810005237a24 */ /* 0x000fe400078e024e */
[----:B------:R-:W-:-:S03]  /*1a00*/  @!P2 IMAD.MOV.U32 R78, RZ, RZ, R62 ;  /* 0x000000ffff4ea224 */ /* 0x000fc600078e003e */
[----:B------:R-:W-:Y:S01]  /*1a10*/  IADD3 R77, R77, R35, RZ ;  /* 0x000000234d4d7210 */ /* 0x000fe20007ffe0ff */
[----:B------:R-:W-:-:S04]  /*1a20*/  @!P2 IMAD.WIDE.U32 R78, R5, c[0x0][0x200], R78 ;  /* 0x00008000054eaa25 */ /* 0x000fc800078e004e */
[----:B------:R-:W-:Y:S02]  /*1a30*/  @!P2 IMAD.IADD R79, R35, 0x1, R79 ;  /* 0x00000001234fa824 */ /* 0x000fe400078e024f */
[----:B------:R-:W-:Y:S02]  /*1a40*/  IMAD R35, R3, c[0x0][0x208], RZ ;  /* 0x0000820003237a24 */ /* 0x000fe400078e02ff */
[----:B---3--:R-:W-:-:S04]  /*1a50*/  IMAD.WIDE.U32 R66, R0, c[0x0][0x208], R76 ;  /* 0x0000820000427a25 */ /* 0x008fc800078e004c */
[----:B0-----:R-:W-:-:S04]  /*1a60*/  @!P2 IMAD.WIDE.U32 R68, R0, c[0x0][0x208], R78 ;  /* 0x000082000044aa25 */ /* 0x001fc800078e004e */
[----:B------:R-:W-:Y:S01]  /*1a70*/  IMAD R49, R0, c[0x0][0x20c], R35 ;  /* 0x0000830000317a24 */ /* 0x000fe200078e0223 */
[----:B------:R-:W-:Y:S02]  /*1a80*/  IADD3 R35, P6, R43, R66, RZ ;  /* 0x000000422b237210 */ /* 0x000fe40007fde0ff */
[----:B------:R-:W-:Y:S02]  /*1a90*/  @!P2 IADD3 R71, P0, R60, R68, RZ ;  /* 0x000000443c47a210 */ /* 0x000fe40007f1e0ff */
[----:B------:R-:W-:Y:S02]  /*1aa0*/  IADD3 R68, P1, R39, c[0x0][0x258], RZ ;  /* 0x0000960027447a10 */ /* 0x000fe40007f3e0ff */
[----:B------:R-:W-:Y:S02]  /*1ab0*/  IADD3.X R66, R44, R49, R67, P6, !PT ;  /* 0x000000312c427210 */ /* 0x000fe400037fe443 */
[----:B------:R-:W-:Y:S02]  /*1ac0*/  @!P2 IADD3.X R78, R61, R69, R49, P0, !PT ;  /* 0x000000453d4ea210 */ /* 0x000fe400007fe431 */
[----:B------:R-:W-:-:S02]  /*1ad0*/  IADD3.X R49, R42, c[0x0][0x25c], RZ, P1, !PT ;  /* 0x000097002a317a10 */ /* 0x000fc40000ffe4ff */
[----:B------:R-:W-:Y:S02]  /*1ae0*/  LEA R68, P1, R35, R68, 0x1 ;  /* 0x0000004423447211 */ /* 0x000fe400078208ff */
[----:B------:R-:W-:Y:S02]  /*1af0*/  @!P2 LEA R76, P0, R71, c[0x0][0x258], 0x1 ;  /* 0x00009600474caa11 */ /* 0x000fe400078008ff */
[----:B------:R-:W-:Y:S02]  /*1b00*/  LEA.HI.X R69, R35, R49, R66, 0x1, P1 ;  /* 0x0000003123457211 */ /* 0x000fe400008f0c42 */
[--C-:B------:R-:W-:Y:S02]  /*1b10*/  @!P2 LEA.HI.X R77, R71, c[0x0][0x25c], R78.reuse, 0x1, P0 ;  /* 0x00009700474daa11 */ /* 0x100fe400000f0c4e */
[----:B------:R-:W-:Y:S02]  /*1b20*/  PRMT R78, RZ, 0x7610, R78 ;  /* 0x00007610ff4e7816 */ /* 0x000fe4000000004e */
        /* <DEDUP_REMOVED lines=9> */
[----:B------:R2:W3:Y:S04]  /*1bc0*/  @!P2 LDG.E.U16 R78, [R76.64] ;  /* 0x000000044c4ea981 */ /* 0x0004e8000c1e1500 */
[----:B------:R4:W5:Y:S04]  /*1bd0*/  @!P3 LDG.E.U16 R80, [R68.64+-0xc0] ;  /* 0xffff40044450b981 */ /* 0x000968000c1e1500 */
[----:B------:R4:W5:Y:S04]  /*1be0*/  @!P4 LDG.E.U16 R82, [R68.64+-0x80] ;  /* 0xffff80044452c981 */ /* 0x000968000c1e1500 */
[----:B------:R4:W5:Y:S01]  /*1bf0*/  @!P5 LDG.E.U16 R84, [R68.64+-0x40] ;  /* 0xffffc0044454d981 */ /* 0x000962000c1e1500 */
[----:B0-----:R-:W-:Y:S01]  /*1c00*/  PRMT R49, RZ, 0x5410, R66 ;  /* 0x00005410ff317816 */ /* 0x001fe20000000042 */
[----:B------:R-:W-:Y:S01]  /*1c10*/  BSSY B0, `(.L_x_8239) ;  /* 0x0000060000007945 */ /* 0x000fe20003800000 */
[----:B------:R-:W-:-:S02]  /*1c20*/  PRMT R71, RZ, 0x5410, R67 ;  /* 0x00005410ff477816 */ /* 0x000fc40000000043 */
[----:B------:R-:W-:Y:S01]  /*1c30*/  PRMT R72, RZ, 0x7610, R67 ;  /* 0x00007610ff487816 */ /* 0x000fe20000000043 */
[----:B------:R-:W-:Y:S01]  /*1c40*/  FMUL.FTZ R70, R49, -1.4426950216293334961 ;  /* 0xbfb8aa3b31467820 */ /* 0x000fe20000410000 */
[----:B-1----:R-:W-:Y:S02]  /*1c50*/  PRMT R85, RZ, 0x7610, R33 ;  /* 0x00007610ff557816 */ /* 0x002fe40000000021 */
[----:B------:R-:W-:Y:S01]  /*1c60*/  PRMT R81, RZ, 0x7610, R32 ;  /* 0x00007610ff517816 */ /* 0x000fe20000000020 */
[----:B------:R0:W1:Y:S01]  /*1c70*/  MUFU.EX2 R73, R70 ;  /* 0x0000004600497308 */ /* 0x0000620000000800 */
[----:B----4-:R-:W-:Y:S01]  /*1c80*/  FMUL.FTZ R68, R71, -1.4426950216293334961 ;  /* 0xbfb8aa3b47447820 */ /* 0x010fe20000410000 */
[----:B------:R-:W-:Y:S01]  /*1c90*/  ISETP.NE.AND P1, PT, R12, RZ, PT ;  /* 0x000000ff0c00720c */ /* 0x000fe20003f25270 */
[----:B------:R-:W-:-:S05]  /*1ca0*/  FMUL.FTZ R67, R72, -1.4426950216293334961 ;  /* 0xbfb8aa3b48437820 */ /* 0x000fca0000410000 */
[----:B------:R-:W-:Y:S01]  /*1cb0*/  MUFU.EX2 R68, R68 ;  /* 0x0000004400447308 */ /* 0x000fe20000000800 */
[----:B0-----:R-:W-:-:S05]  /*1cc0*/  PRMT R70, RZ, 0x7610, R66 ;  /* 0x00007610ff467816 */ /* 0x001fca0000000042 */
[----:B------:R-:W-:Y:S02]  /*1cd0*/  FMUL.FTZ R66, R70, -1.4426950216293334961 ;  /* 0xbfb8aa3b46427820 */ /* 0x000fe40000410000 */
[----:B------:R-:W0:Y:S01]  /*1ce0*/  MUFU.EX2 R67, R67 ;  /* 0x0000004300437308 */ /* 0x000e220000000800 */
[----:B-1----:R-:W-:-:S07]  /*1cf0*/  FADD.FTZ R73, R73, 1 ;  /* 0x3f80000049497421 */ /* 0x002fce0000010000 */
[----:B------:R-:W2:Y:S01]  /*1d00*/  MUFU.EX2 R66, R66 ;  /* 0x0000004200427308 */ /* 0x000ea20000000800 */
[----:B0-----:R-:W-:-:S07]  /*1d10*/  FADD.FTZ R79, R67, 1 ;  /* 0x3f800000434f7421 */ /* 0x001fce0000010000 */
[----:B------:R-:W-:Y:S01]  /*1d20*/  MUFU.RCP R74, R73 ;  /* 0x00000049004a7308 */ /* 0x000fe20000001000 */
[----:B--2---:R-:W-:-:S07]  /*1d30*/  FADD.FTZ R77, R66, 1 ;  /* 0x3f800000424d7421 */ /* 0x004fce0000010000 */
[----:B------:R-:W0:Y:S08]  /*1d40*/  MUFU.RCP R79, R79 ;  /* 0x0000004f004f7308 */ /* 0x000e300000001000 */
[----:B------:R-:W1:Y:S01]  /*1d50*/  MUFU.RCP R77, R77 ;  /* 0x0000004d004d7308 */ /* 0x000e620000001000 */
[----:B0-----:R-:W-:-:S04]  /*1d60*/  FADD.FTZ R67, -R79, 1 ;  /* 0x3f8000004f437421 */ /* 0x001fc80000010100 */
[----:B------:R-:W-:Y:S01]  /*1d70*/  FFMA.FTZ R69, R72, R67, 1 ;  /* 0x3f80000048457423 */ /* 0x000fe20000010043 */
[----:B---3--:R0:W-:Y:S04]  /*1d80*/  STS.U16 [R41], R78 ;  /* 0x0000004e29007388 */ /* 0x0081e80000000400 */
[----:B-----5:R-:W-:Y:S04]  /*1d90*/  STS.U16 [R41+0x40], R80 ;  /* 0x0000405029007388 */ /* 0x020fe80000000400 */
[----:B------:R2:W-:Y:S01]  /*1da0*/  STS.U16 [R41+0x80], R82 ;  /* 0x0000805229007388 */ /* 0x0005e20000000400 */
[----:B0-----:R-:W-:Y:S01]  /*1db0*/  PRMT R78, RZ, 0x5410, R33 ;  /* 0x00005410ff4e7816 */ /* 0x001fe20000000021 */
[----:B-1----:R-:W-:-:S02]  /*1dc0*/  FADD.FTZ R33, -R77, 1 ;  /* 0x3f8000004d217421 */ /* 0x002fc40000010100 */
[----:B------:R0:W-:Y:S01]  /*1dd0*/  STS.U16 [R41+0xc0], R84 ;  /* 0x0000c05429007388 */ /* 0x0001e20000000400 */
[----:B------:R-:W-:-:S06]  /*1de0*/  NOP ;  /* 0x0000000000007918 */ /* 0x000fcc0000000000 */
[----:B------:R-:W1:Y:S01]  /*1df0*/  LDS.64 R34, [R21.X8] ;  /* 0x0000000015227984 */ /* 0x000e620000008a00 */
[----:B--2---:R-:W-:Y:S01]  /*1e00*/  PRMT R82, RZ, 0x5410, R32 ;  /* 0x00005410ff527816 */ /* 0x004fe20000000020 */
[----:B------:R-:W-:Y:S02]  /*1e10*/  FADD.FTZ R32, -R74, 1 ;  /* 0x3f8000004a207421 */ /* 0x000fe40000010100 */
[----:B0-----:R-:W-:Y:S02]  /*1e20*/  FADD.FTZ R84, R68, 1 ;  /* 0x3f80000044547421 */ /* 0x001fe40000010000 */
[----:B------:R-:W-:-:S04]  /*1e30*/  FFMA.FTZ R32, R49, R32, 1 ;  /* 0x3f80000031207423 */ /* 0x000fc80000010020 */
[----:B------:R-:W0:Y:S01]  /*1e40*/  MUFU.RCP R84, R84 ;  /* 0x0000005400547308 */ /* 0x000e220000001000 */
[--C-:B-1----:R-:W-:Y:S02]  /*1e50*/  PRMT R73, RZ, 0x5410, R34.reuse ;  /* 0x00005410ff497816 */ /* 0x102fe40000000022 */
[----:B------:R-:W-:Y:S01]  /*1e60*/  PRMT R76, RZ, 0x7610, R34 ;  /* 0x00007610ff4c7816 */ /* 0x000fe20000000022 */
[----:B0-----:R-:W-:Y:S01]  /*1e70*/  FADD.FTZ R34, -R84, 1 ;  /* 0x3f80000054227421 */ /* 0x001fe20000010100 */
[--C-:B------:R-:W-:Y:S02]  /*1e80*/  PRMT R75, RZ, 0x5410, R35.reuse ;  /* 0x00005410ff4b7816 */ /* 0x100fe40000000023 */
        /* <DEDUP_REMOVED lines=19> */
[----:B------:R-:W-:-:S04]  /*1fc0*/  IMAD R68, R6, c[0x0][0x2e8], RZ ;  /* 0x0000ba0006447a24 */ /* 0x000fc800078e02ff */
        /* <DEDUP_REMOVED lines=17> */
[----:B------:R-:W-:-:S04]  /*20e0*/  LEA R32, P6, R33, R32, 0x1 ;  /* 0x0000002021207211 */ /* 0x000fc800078c08ff */
[----:B------:R-:W-:Y:S01]  /*20f0*/  LEA.HI.X R33, R33, R35, R34, 0x1, P6 ;  /* 0x0000002321217211 */ /* 0x000fe200030f0c22 */
[----:B------:R-:W0:Y:S02]  /*2100*/  LDS R66, [0x100] ;  /* 0x00010000ff427984 */ /* 0x000e240000000800 */
[-C--:B0-----:R-:W-:Y:S02]  /*2110*/  ISETP.GE.AND P4, PT, R60, R66.reuse, PT ;  /* 0x000000423c00720c */ /* 0x081fe40003f86270 */
[-C--:B------:R-:W-:Y:S02]  /*2120*/  ISETP.GE.AND P3, PT, R30, R66.reuse, PT ;  /* 0x000000421e00720c */ /* 0x080fe40003f66270 */
[-C--:B------:R-:W-:Y:S02]  /*2130*/  ISETP.GE.AND P2, PT, R29, R66.reuse, PT ;  /* 0x000000421d00720c */ /* 0x080fe40003f46270 */
[----:B------:R-:W-:Y:S02]  /*2140*/  ISETP.GE.AND P0, PT, R31, R66, PT ;  /* 0x000000421f00720c */ /* 0x000fe40003f06270 */
[----:B------:R-:W-:-:S04]  /*2150*/  IADD3 R66, P5, R60, R62, RZ ;  /* 0x0000003e3c427210 */ /* 0x000fc80007fbe0ff */
        /* <DEDUP_REMOVED lines=11> */
.L_x_8240:
[----:B------:R-:W-:Y:S05]  /*2210*/  BSYNC B0 ;  /* 0x0000000000007941 */ /* 0x000fea0003800000 */
.L_x_8239:
        /* <DEDUP_REMOVED lines=8> */
[----:B------:R-:W-:-:S02]  /*22a0*/  FMUL.FTZ R49, R82, R74 ;  /* 0x0000004a52317220 */ /* 0x000fc40000410000 */
[----:B------:R-:W-:Y:S01]  /*22b0*/  FMUL.FTZ R81, R81, R70 ;  /* 0x0000004651517220 */ /* 0x000fe20000410000 */
[----:B------:R-:W-:Y:S01]  /*22c0*/  ISETP.NE.AND.EX P0, PT, RZ, c[0x0][0x274], PT, P0 ;  /* 0x00009d00ff007a0c */ /* 0x000fe20003f05300 */
[----:B0-----:R-:W-:Y:S02]  /*22d0*/  FMUL.FTZ R83, R78, R71 ;  /* 0x000000474e537220 */ /* 0x001fe40000410000 */
        /* <DEDUP_REMOVED lines=26> */
[----:B------:R-:W-:Y:S02]  /*2480*/  IADD3 R32, P5, R39, c[0x0][0x270], RZ ;  /* 0x00009c0027207a10 */ /* 0x000fe40007fbe0ff */
[----:B------:R-:W-:Y:S02]  /*2490*/  IADD3.X R68, R44, R79, R33, P0, !PT ;  /* 0x0000004f2c447210 */ /* 0x000fe400007fe421 */
[----:B------:R-:W-:Y:S02]  /*24a0*/  IADD3.X R33, R42, c[0x0][0x274], RZ, P5, !PT ;  /* 0x00009d002a217a10 */ /* 0x000fe40002ffe4ff */
        /* <DEDUP_REMOVED lines=19> */
.L_x_8243:
[----:B------:R-:W-:Y:S05]  /*25e0*/  BSYNC B0 ;  /* 0x0000000000007941 */ /* 0x000fea0003800000 */
.L_x_8242:
[----:B------:R1:W-:Y:S04]  /*25f0*/  @!P0 STG.E.U16 [R32.64+-0xc0], R73 ;  /* 0xffff404920008986 */ /* 0x0003e8000c101504 */
[----:B------:R1:W-:Y:S04]  /*2600*/  @!P2 STG.E.U16 [R32.64+-0x80], R75 ;  /* 0xffff804b2000a986 */ /* 0x0003e8000c101504 */
[----:B------:R1:W-:Y:S02]  /*2610*/  @!P3 STG.E.U16 [R32.64+-0x40], R77 ;  /* 0xffffc04d2000b986 */ /* 0x0003e4000c101504 */
.L_x_8241:
[--C-:B-1----:R-:W-:Y:S01]  /*2620*/  PRMT R32, RZ, 0x5410, R64.reuse ;  /* 0x00005410ff207816 */ /* 0x102fe20000000040 */
[----:B------:R-:W-:Y:S01]  /*2630*/  BAR.SYNC.DEFER_BLOCKING 0x0 ;  /* 0x0000000000007b1d */ /* 0x000fe20000010000 */
[----:B------:R-:W-:Y:S01]  /*2640*/  MOV R33, c[0x0][0x16c] ;  /* 0x00005b0000217a02 */ /* 0x000fe20000000f00 */
[----:B------:R-:W-:Y:S01]  /*2650*/  HFMA2.MMA R84, -RZ, RZ, 0, 0 ;  /* 0x00000000ff547435 */ /* 0x000fe200000001ff */
[C---:B------:R-:W-:Y:S01]  /*2660*/  FMUL.FTZ R80, R49.reuse, R2 ;  /* 0x0000000231507220 */ /* 0x040fe20000410000 */
[----:B------:R-:W-:Y:S01]  /*2670*/  HFMA2.MMA R93, -RZ, RZ, 0, 0 ;  /* 0x00000000ff5d7435 */ /* 0x000fe200000001ff */
[----:B------:R-:W-:Y:S01]  /*2680*/  FFMA.FTZ R32, R49, R32, R9 ;  /* 0x0000002031207223 */ /* 0x000fe20000010009 */
[----:B------:R-:W-:Y:S01]  /*2690*/  PRMT R9, RZ, 0x7610, R64 ;  /* 0x00007610ff097816 */ /* 0x000fe20000000040 */
[-C--:B------:R-:W-:Y:S01]  /*26a0*/  FMUL.FTZ R87, R81, R2.reuse ;  /* 0x0000000251577220 */ /* 0x080fe20000410000 */
[----:B------:R-:W-:Y:S01]  /*26b0*/  ISETP.GE.AND P0, PT, R33, 0x1, PT ;  /* 0x000000012100780c */ /* 0x000fe20003f06270 */
[-C--:B------:R-:W-:Y:S01]  /*26c0*/  FMUL.FTZ R82, R83, R2.reuse ;  /* 0x0000000253527220 */ /* 0x080fe20000410000 */
[----:B------:R-:W-:Y:S01]  /*26d0*/  MOV R86, RZ ;  /* 0x000000ff00567202 */ /* 0x000fe20000000f00 */
[----:B------:R-:W-:Y:S01]  /*26e0*/  FFMA.FTZ R32, R81, R9, R32 ;  /* 0x0000000951207223 */ /* 0x000fe20000010020 */
[----:B------:R-:W-:Y:S01]  /*26f0*/  PRMT R9, RZ, 0x5410, R65 ;  /* 0x00005410ff097816 */ /* 0x000fe20000000041 */
[----:B------:R-:W-:-:S02]  /*2700*/  FMUL.FTZ R89, R85, R2 ;  /* 0x0000000255597220 */ /* 0x000fc40000410000 */
[----:B------:R-:W-:Y:S02]  /*2710*/  IMAD.MOV.U32 R91, RZ, RZ, RZ ;  /* 0x000000ffff5b7224 */ /* 0x000fe400078e00ff */
[----:B------:R-:W-:Y:S01]  /*2720*/  FFMA.FTZ R32, R83, R9, R32 ;  /* 0x0000000953207223 */ /* 0x000fe20000010020 */
[----:B------:R-:W-:-:S05]  /*2730*/  PRMT R9, RZ, 0x7610, R65 ;  /* 0x00007610ff097816 */ /* 0x000fca0000000041 */
[----:B------:R-:W-:Y:S01]  /*2740*/  FFMA.FTZ R9, R85, R9, R32 ;  /* 0x0000000955097223 */ /* 0x000fe20000010020 */
[----:B------:R-:W-:Y:S05]  /*2750*/  @!P0 BRA `(.L_x_8244) ;  /* 0x0000160000008947 */ /* 0x000fea0003800000 */
[----:B------:R-:W-:Y:S01]  /*2760*/  MOV R33, RZ ;  /* 0x000000ff00217202 */ /* 0x000fe20000000f00 */
[----:B------:R-:W-:Y:S01]  /*2770*/  IMAD R34, R6, c[0x0][0x298], RZ ;  /* 0x0000a60006227a24 */ /* 0x000fe200078e02ff */
[----:B------:R-:W-:Y:S01]  /*2780*/  MOV R95, RZ ;  /* 0x000000ff005f7202 */ /* 0x000fe20000000f00 */
[----:B------:R-:W-:Y:S01]  /*2790*/  IMAD.MOV.U32 R32, RZ, RZ, R12 ;  /* 0x000000ffff207224 */ /* 0x000fe200078e000c */
[----:B------:R-:W-:Y:S01]  /*27a0*/  MOV R84, RZ ;  /* 0x000000ff00547202 */ /* 0x000fe20000000f00 */
[C---:B------:R-:W-:Y:S01]  /*27b0*/  IMAD R35, R5.reuse, c[0x0][0x29c], R34 ;  /* 0x0000a70005237a24 */ /* 0x040fe200078e0222 */
[----:B------:R-:W-:Y:S01]  /*27c0*/  MOV R97, RZ ;  /* 0x000000ff00617202 */ /* 0x000fe20000000f00 */
[----:B------:R-:W-:Y:S01]  /*27d0*/  IMAD.WIDE.U32 R32, R5, c[0x0][0x298], R32 ;  /* 0x0000a60005207a25 */ /* 0x000fe200078e0020 */
[----:B------:R-:W-:Y:S02]  /*27e0*/  MOV R91, RZ ;  /* 0x000000ff005b7202 */ /* 0x000fe40000000f00 */
[----:B------:R-:W-:Y:S01]  /*27f0*/  MOV R93, RZ ;  /* 0x000000ff005d7202 */ /* 0x000fe20000000f00 */
[----:B------:R-:W-:Y:S01]  /*2800*/  IMAD R34, R8, c[0x0][0x2a0], RZ ;  /* 0x0000a80008227a24 */ /* 0x000fe200078e02ff */
[----:B------:R-:W-:Y:S01]  /*2810*/  IADD3 R33, R33, R35, RZ ;  /* 0x0000002321217210 */ /* 0x000fe20007ffe0ff */
[C---:B------:R-:W-:Y:S01]  /*2820*/  IMAD.SHL.U32 R75, R43.reuse, 0x4, RZ ;  /* 0x000000042b4b7824 */ /* 0x040fe200078e00ff */
[----:B------:R-:W-:Y:S01]  /*2830*/  SHF.L.U64.HI R35, R43, 0x2, R44 ;  /* 0x000000022b237819 */ /* 0x000fe2000001022c */
[----:B0-----:R-:W-:-:S02]  /*2840*/  IMAD R69, R7, c[0x0][0x2a4], R34 ;  /* 0x0000a90007457a24 */ /* 0x001fc400078e0222 */
[----:B------:R-:W-:Y:S01]  /*2850*/  IMAD.WIDE.U32 R32, R7, c[0x0][0x2a0], R32 ;  /* 0x0000a80007207a25 */ /* 0x000fe200078e0020 */
[C---:B------:R-:W-:Y:S02]  /*2860*/  IADD3 R72, P2, R75.reuse, R26, RZ ;  /* 0x0000001a4b487210 */ /* 0x040fe40007f5e0ff */
[----:B------:R-:W-:Y:S01]  /*2870*/  IADD3 R74, P3, R75, R28, RZ ;  /* 0x0000001c4b4a7210 */ /* 0x000fe20007f7e0ff */
[----:B------:R-:W-:Y:S01]  /*2880*/  IMAD.MOV.U32 R88, RZ, RZ, RZ ;  /* 0x000000ffff587224 */ /* 0x000fe200078e00ff */
[----:B------:R-:W-:Y:S01]  /*2890*/  IADD3 R68, P0, R62, R32, RZ ;  /* 0x000000203e447210 */ /* 0x000fe20007f1e0ff */
[----:B------:R-:W-:Y:S02]  /*28a0*/  IMAD.MOV.U32 R86, RZ, RZ, RZ ;  /* 0x000000ffff567224 */ /* 0x000fe400078e00ff */
[----:B------:R-:W-:Y:S01]  /*28b0*/  IMAD.X R73, R35, 0x1, R37, P2 ;  /* 0x0000000123497824 */ /* 0x000fe200010e0625 */
[----:B------:R-:W-:Y:S02]  /*28c0*/  IADD3.X R69, R63, R33, R69, P0, !PT ;  /* 0x000000213f457210 */ /* 0x000fe400007fe445 */
[----:B------:R-:W-:-:S02]  /*28d0*/  IADD3 R70, P0, R75, R24, RZ ;  /* 0x000000184b467210 */ /* 0x000fc40007f1e0ff */
[C---:B------:R-:W-:Y:S02]  /*28e0*/  IADD3.X R75, R35.reuse, R38, RZ, P3, !PT ;  /* 0x00000026234b7210 */ /* 0x040fe40001ffe4ff */
[----:B------:R-:W-:Y:S02]  /*28f0*/  IADD3.X R71, R35, R36, RZ, P0, !PT ;  /* 0x0000002423477210 */ /* 0x000fe400007fe4ff */
.L_x_8257:
[----:B------:R-:W-:Y:S01]  /*2900*/  SHF.R.S32.HI R90, RZ, 0x1f, R95 ;  /* 0x0000001fff5a7819 */ /* 0x000fe2000001145f */
[----:B------:R-:W-:Y:S01]  /*2910*/  IMAD.MOV.U32 R35, RZ, RZ, R25 ;  /* 0x000000ffff237224 */ /* 0x000fe200078e0019 */
[----:B------:R-:W-:Y:S01]  /*2920*/  MOV R34, R56 ;  /* 0x0000003800227202 */ /* 0x000fe20000000f00 */
[----:B------:R-:W-:Y:S01]  /*2930*/  IMAD.WIDE.U32 R32, R95, c[0x0][0x1a0], R60 ;  /* 0x000068005f207a25 */ /* 0x000fe200078e003c */
[----:B------:R-:W-:Y:S02]  /*2940*/  IADD3 R40, -R62, c[0x0][0x168], RZ ;  /* 0x00005a003e287a10 */ /* 0x000fe40007ffe1ff */
[----:B------:R-:W-:Y:S01]  /*2950*/  PRMT R92, RZ, 0x7610, R92 ;  /* 0x00007610ff5c7816 */ /* 0x000fe2000000005c */
[----:B------:R-:W-:Y:S01]  /*2960*/  IMAD R76, R90, c[0x0][0x188], RZ ;  /* 0x000062005a4c7a24 */ /* 0x000fe200078e02ff */
[-C--:B------:R-:W-:Y:S01]  /*2970*/  ISETP.GE.AND P0, PT, R60, R40.reuse, PT ;  /* 0x000000283c00720c */ /* 0x080fe20003f06270 */
[----:B------:R-:W-:Y:S01]  /*2980*/  IMAD R78, R90, c[0x0][0x1a0], RZ ;  /* 0x000068005a4e7a24 */ /* 0x000fe200078e02ff */
[-C--:B------:R-:W-:Y:S01]  /*2990*/  ISETP.GE.AND P2, PT, R29, R40.reuse, PT ;  /* 0x000000281d00720c */ /* 0x080fe20003f46270 */
[----:B------:R-:W-:Y:S01]  /*29a0*/  IMAD.WIDE.U32 R34, R95, c[0x0][0x188], R34 ;  /* 0x000062005f227a25 */ /* 0x000fe200078e0022 */
[----:B------:R-:W-:-:S02]  /*29b0*/  ISETP.GE.AND P3, PT, R30, R40, PT ;  /* 0x000000281e00720c */ /* 0x000fc40003f66270 */
[----:B------:R-:W-:Y:S01]  /*29c0*/  ISETP.GE.AND P4, PT, R31, R40, PT ;  /* 0x000000281f00720c */ /* 0x000fe20003f86270 */
[C---:B------:R-:W-:Y:S01]  /*29d0*/  IMAD R77, R95.reuse, c[0x0][0x18c], R76 ;  /* 0x000063005f4d7a24 */ /* 0x040fe200078e024c */
[----:B------:R-:W-:Y:S01]  /*29e0*/  LEA R76, P6, R32, R18, 0x1 ;  /* 0x00000012204c7211 */ /* 0x000fe200078c08ff */
[----:B------:R-:W-:Y:S01]  /*29f0*/  IMAD R79, R95, c[0x0][0x1a4], R78 ;  /* 0x000069005f4f7a24 */ /* 0x000fe200078e024e */
[C---:B------:R-:W-:Y:S02]  /*2a00*/  LEA R78, P5, R34.reuse, c[0x0][0x220], 0x2 ;  /* 0x00008800224e7a11 */ /* 0x040fe400078a10ff */
[----:B------:R-:W-:Y:S02]  /*2a10*/  IADD3 R35, R35, R77, RZ ;  /* 0x0000004d23237210 */ /* 0x000fe40007ffe0ff */
[----:B------:R-:W-:Y:S02]  /*2a20*/  IADD3 R33, R33, R79, RZ ;  /* 0x0000004f21217210 */ /* 0x000fe40007ffe0ff */
[----:B------:R-:W-:-:S02]  /*2a30*/  LEA.HI.X R79, R34, c[0x0][0x224], R35, 0x2, P5 ;  /* 0x00008900224f7a11 */ /* 0x000fc400028f1423 */
[----:B------:R-:W-:Y:S02]  /*2a40*/  PRMT R94, RZ, 0x7610, R94 ;  /* 0x00007610ff5e7816 */ /* 0x000fe4000000005e */
[----:B------:R-:W-:Y:S01]  /*2a50*/  PRMT R96, RZ, 0x7610, R96 ;  /* 0x00007610ff607816 */ /* 0x000fe20000000060 */
[----:B0-2---:R0:W2:Y:S01]  /*2a60*/  LDG.E R78, [R78.64] ;  /* 0x000000044e4e7981 */ /* 0x0050a2000c1e1900 */
[----:B------:R-:W-:Y:S02]  /*2a70*/  PRMT R98, RZ, 0x7610, R98 ;  /* 0x00007610ff627816 */ /* 0x000fe40000000062 */
[----:B------:R-:W-:-:S05]  /*2a80*/  LEA.HI.X R77, R32, R19, R33, 0x1, P6 ;  /* 0x00000013204d7211 */ /* 0x000fca00030f0c21 */
[----:B-1-3--:R1:W3:Y:S04]  /*2a90*/  @!P0 LDG.E.U16 R92, [R76.64] ;  /* 0x000000044c5c8981 */ /* 0x00a2e8000c1e1500 */
[----:B------:R1:W4:Y:S04]  /*2aa0*/  @!P2 LDG.E.U16 R94, [R76.64+0x40] ;  /* 0x000040044c5ea981 */ /* 0x000328000c1e1500 */
[----:B------:R1:W4:Y:S04]  /*2ab0*/  @!P3 LDG.E.U16 R96, [R76.64+0x80] ;  /* 0x000080044c60b981 */ /* 0x000328000c1e1500 */
[----:B------:R1:W4:Y:S01]  /*2ac0*/  @!P4 LDG.E.U16 R98, [R76.64+0xc0] ;  /* 0x0000c0044c62c981 */ /* 0x000322000c1e1500 */
        /* <DEDUP_REMOVED lines=9> */
[----:B------:R-:W-:Y:S01]  /*2b60*/  IADD3 R33, R33, R99, RZ ;  /* 0x0000006321217210 */ /* 0x000fe20007ffe0ff */
[----:B------:R-:W-:Y:S01]  /*2b70*/  IMAD.IADD R102, R35, 0x1, -R100 ;  /* 0x0000000123667824 */ /* 0x000fe200078e0a64 */
[----:B------:R-:W-:Y:S02]  /*2b80*/  ISETP.NE.AND P2, PT, R12, RZ, PT ;  /* 0x000000ff0c00720c */ /* 0x000fe40003f45270 */
[----:B------:R-:W-:Y:S02]  /*2b90*/  LEA.HI.X R35, R32, c[0x0][0x234], R33, 0x2, P0 ;  /* 0x00008d0020237a11 */ /* 0x000fe400000f1421 */
[----:B------:R-:W-:-:S04]  /*2ba0*/  ISETP.GT.AND P0, PT, R20, 0x1, PT ;  /* 0x000000011400780c */ /* 0x000fc80003f04270 */
[----:B------:R-:W-:Y:S02]  /*2bb0*/  ISETP.EQ.AND P0, PT, R23, RZ, P0 ;  /* 0x000000ff1700720c */ /* 0x000fe40000702270 */
[----:B------:R-:W-:-:S03]  /*2bc0*/  IADD3 R32, R12, 0x200, RZ ;  /* 0x000002000c207810 */ /* 0x000fc60007ffe0ff */
[----:B------:R-:W-:-:S05]  /*2bd0*/  @!P2 IMAD R32, R102, 0x100, R95 ;  /* 0x000001006620a824 */ /* 0x000fca00078e025f */
[----:B0-----:R-:W-:-:S03]  /*2be0*/  SHF.L.U32 R79, R32, 0x2, RZ ;  /* 0x00000002204f7819 */ /* 0x001fc600000006ff */
[----:B-1----:R-:W-:-:S05]  /*2bf0*/  @P0 IADD3 R76, R20, -0x2, RZ ;  /* 0xfffffffe144c0810 */ /* 0x002fca0007ffe0ff */
        /* <DEDUP_REMOVED lines=18> */
[C---:B------:R-:W-:Y:S02]  /*2d20*/  FMUL.FTZ R102, R101.reuse, R46 ;  /* 0x0000002e65667220 */ /* 0x040fe40000410000 */
[C---:B------:R-:W-:Y:S02]  /*2d30*/  FMUL.FTZ R106, R101.reuse, R48 ;  /* 0x00000030656a7220 */ /* 0x040fe40000410000 */
        /* <DEDUP_REMOVED lines=33> */
[----:B------:R-:W-:-:S05]  /*2f50*/  @P0 IMAD.IADD R32, R20, 0x1, -R33 ;  /* 0x0000000114200824 */ /* 0x000fca00078e0a21 */
[----:B------:R-:W-:-:S05]  /*2f60*/  @P0 LEA R32, R32, R95, 0x8 ;  /* 0x0000005f20200211 */ /* 0x000fca00078e40ff */
[----:B------:R0:W1:Y:S02]  /*2f70*/  @P0 LDS R121, [R32.X4+0x548] ;  /* 0x0005480020790984 */ /* 0x0000640000004800 */
.L_x_8246:
[----:B--2-4-:R-:W-:Y:S05]  /*2f80*/  BSYNC B0 ;  /* 0x0000000000007941 */ /* 0x014fea0003800000 */
.L_x_8245:
        /* <DEDUP_REMOVED lines=8> */
[----:B------:R-:W-:Y:S02]  /*3010*/  FMUL.FTZ R33, R115, R110 ;  /* 0x0000006e73217220 */ /* 0x000fe40000410000 */
[----:B------:R-:W-:-:S02]  /*3020*/  FFMA.FTZ R123, R102, R123, R119 ;  /* 0x0000007b667b7223 */ /* 0x000fc40000010077 */
[----:B------:R-:W-:Y:S02]  /*3030*/  FMUL.FTZ R120, R102, R35 ;  /* 0x0000002366787220 */ /* 0x000fe40000410000 */
[C---:B------:R-:W-:Y:S02]  /*3040*/  FFMA.FTZ R125, R106.reuse, R34, R111 ;  /* 0x000000226a7d7223 */ /* 0x040fe4000001006f */
[----:B------:R-:W-:Y:S01]  /*3050*/  FMUL.FTZ R118, R106, R33 ;  /* 0x000000216a767220 */ /* 0x000fe20000410000 */
[----:B------:R-:W0:Y:S01]  /*3060*/  SHFL.DOWN PT, R34, R123, 0x1, 0x1f ;  /* 0x08201f007b227f89 */ /* 0x000e2200000e0000 */
[----:B------:R-:W-:-:S03]  /*3070*/  IMAD.SHL.U32 R110, R95, 0x8, RZ ;  /* 0x000000085f6e7824 */ /* 0x000fc600078e00ff */
        /* <DEDUP_REMOVED lines=29> */
[----:B------:R-:W-:Y:S01]  /*3250*/  HFMA2.MMA R32, -RZ, RZ, 1.875, 0 ;  /* 0x3f800000ff207435 */ /* 0x000fe200000001ff */
[----:B---3--:R-:W-:Y:S01]  /*3260*/  @P0 FMUL.FTZ R118, R118, R33 ;  /* 0x0000002176760220 */ /* 0x008fe20000410000 */
[----:B------:R-:W-:Y:S01]  /*3270*/  ISETP.GE.AND P0, PT, R20, c[0x0][0x174], PT ;  /* 0x00005d0014007a0c */ /* 0x000fe20003f06270 */
[----:B------:R-:W2:Y:S01]  /*3280*/  SHFL.UP PT, R34, R125, 0x8, RZ ;  /* 0x050000007d227989 */ /* 0x000ea200000e00ff */
[----:B------:R-:W-:Y:S02]  /*3290*/  MOV R33, RZ ;  /* 0x000000ff00217202 */ /* 0x000fe40000000f00 */
        /* <DEDUP_REMOVED lines=41> */
[C---:B------:R-:W-:Y:S01]  /*3530*/  ISETP.GE.AND P2, PT, R33.reuse, 0x21, PT ;  /* 0x000000212100780c */ /* 0x040fe20003f46270 */
        /* <DEDUP_REMOVED lines=36> */
.L_x_8248:
[----:B0-----:R-:W-:Y:S05]  /*3780*/  BSYNC B0 ;  /* 0x0000000000007941 */ /* 0x001fea0003800000 */
.L_x_8247:
[----:B------:R0:W1:Y:S01]  /*3790*/  LDS R35, [R12.X4+0x190] ;  /* 0x000190000c237984 */ /* 0x0000620000004800 */
[----:B------:R-:W-:Y:S01]  /*37a0*/  BSSY B0, `(.L_x_8249) ;  /* 0x0000006000007945 */ /* 0x000fe20003800000 */
[----:B------:R-:W-:Y:S01]  /*37b0*/  IMAD R113, R115, c[0x0][0x2b4], R110 ;  /* 0x0000ad0073717a24 */ /* 0x000fe200078e026e */
[----:B------:R-:W-:Y:S05]  /*37c0*/  @!P2 BRA `(.L_x_8250) ;  /* 0x000000300000a947 */ /* 0x000fea0003800000 */
[----:B------:R-:W-:-:S05]  /*37d0*/  IMAD.WIDE.U32 R32, R115, c[0x0][0x2b0], R70 ;  /* 0x0000ac0073207a25 */ /* 0x000fca00078e0046 */
[----:B------:R-:W-:-:S05]  /*37e0*/  IADD3 R33, R33, R113, RZ ;  /* 0x0000007121217210 */ /* 0x000fca0007ffe0ff */
[----:B-1----:R1:W-:Y:S02]  /*37f0*/  RED.E.ADD.F32.FTZ.RN.STRONG.GPU [R32.64], R35 ;  /* 0x000000232000798e */ /* 0x0023e4000c10e784 */
.L_x_8250:
[----:B------:R-:W-:Y:S05]  /*3800*/  BSYNC B0 ;  /* 0x0000000000007941 */ /* 0x000fea0003800000 */
.L_x_8249:
[----:B------:R2:W3:Y:S01]  /*3810*/  LDS R111, [R12.X4+0x210] ;  /* 0x000210000c6f7984 */ /* 0x0004e20000004800 */
[----:B------:R-:W-:Y:S01]  /*3820*/  BSSY B0, `(.L_x_8251) ;  /* 0x0000006000007945 */ /* 0x000fe20003800000 */
[----:B-1----:R-:W-:Y:S01]  /*3830*/  IMAD.WIDE.U32 R32, R115, c[0x0][0x2b0], R74 ;  /* 0x0000ac0073207a25 */ /* 0x002fe200078e004a */
[----:B------:R-:W-:Y:S05]  /*3840*/  @!P3 BRA `(.L_x_8252) ;  /* 0x000000300000b947 */ /* 0x000fea0003800000 */
[----:B------:R-:W-:-:S04]  /*3850*/  IMAD.WIDE.U32 R34, R115, c[0x0][0x2b0], R72 ;  /* 0x0000ac0073227a25 */ /* 0x000fc800078e0048 */
[----:B------:R-:W-:-:S05]  /*3860*/  IMAD.IADD R35, R113, 0x1, R35 ;  /* 0x0000000171237824 */ /* 0x000fca00078e0223 */
[----:B---3--:R1:W-:Y:S02]  /*3870*/  RED.E.ADD.F32.FTZ.RN.STRONG.GPU [R34.64], R111 ;  /* 0x0000006f2200798e */ /* 0x0083e4000c10e784 */
.L_x_8252:
[----:B------:R-:W-:Y:S05]  /*3880*/  BSYNC B0 ;  /* 0x0000000000007941 */ /* 0x000fea0003800000 */
.L_x_8251:
[----:B-1----:R1:W4:Y:S01]  /*3890*/  LDS R35, [R12.X4+0x290] ;  /* 0x000290000c237984 */ /* 0x0023220000004800 */
[----:B------:R-:W-:Y:S01]  /*38a0*/  BSSY B0, `(.L_x_8253) ;  /* 0x0000004000007945 */ /* 0x000fe20003800000 */
[----:B------:R-:W-:Y:S05]  /*38b0*/  @!P4 BRA `(.L_x_8254) ;  /* 0x000000200000c947 */ /* 0x000fea0003800000 */
[----:B------:R-:W-:-:S05]  /*38c0*/  IADD3 R33, R113, R33, RZ ;  /* 0x0000002171217210 */ /* 0x000fca0007ffe0ff */
[----:B----4-:R4:W-:Y:S02]  /*38d0*/  RED.E.ADD.F32.FTZ.RN.STRONG.GPU [R32.64], R35 ;  /* 0x000000232000798e */ /* 0x0109e4000c10e784 */
.L_x_8254:
[----:B------:R-:W-:Y:S05]  /*38e0*/  BSYNC B0 ;  /* 0x0000000000007941 */ /* 0x000fea0003800000 */
.L_x_8253:
        /* <DEDUP_REMOVED lines=48> */
[----:B------:R-:W-:Y:S01]  /*3bf0*/  MOV R33, R108 ;  /* 0x0000006c00217202 */ /* 0x000fe20000000f00 */
[----:B------:R-:W-:Y:S02]  /*3c00*/  FMUL.FTZ R35, R102, R35 ;  /* 0x0000002366237220 */ /* 0x000fe40000410000 */
[----:B------:R-:W-:Y:S02]  /*3c10*/  IMAD.MOV.U32 R32, RZ, RZ, R106 ;  /* 0x000000ffff207224 */ /* 0x000fe400078e006a */
[----:B------:R-:W-:-:S03]  /*3c20*/  FFMA.FTZ R94, R94, R79, R35 ;  /* 0x0000004f5e5e7223 */ /* 0x000fc60000010023 */
[----:B------:R4:W-:Y:S01]  /*3c30*/  @!P2 STS.64 [0x318], R32 ;  /* 0x00031820ff00a388 */ /* 0x0009e20000000a00 */
[----:B------:R-:W-:-:S03]  /*3c40*/  FADD.FTZ R93, R94, R93 ;  /* 0x0000005d5e5d7221 */ /* 0x000fc60000010000 */
        /* <DEDUP_REMOVED lines=10> */
.L_x_8256:
[----:B----4-:R-:W-:Y:S05]  /*3cf0*/  BSYNC B0 ;  /* 0x0000000000007941 */ /* 0x010fea0003800000 */
.L_x_8255:
[----:B------:R-:W-:Y:S02]  /*3d00*/  IADD3 R95, R95, 0x1, RZ ;  /* 0x000000015f5f7810 */ /* 0x000fe40007ffe0ff */
[----:B------:R-:W-:Y:S02]  /*3d10*/  IADD3 R88, P2, R88, 0x1, RZ ;  /* 0x0000000158587810 */ /* 0x000fe40007f5e0ff */
[----:B------:R-:W-:Y:S02]  /*3d20*/  ISETP.GE.AND P0, PT, R95, c[0x0][0x16c], PT ;  /* 0x00005b005f007a0c */ /* 0x000fe40003f06270 */
[----:B------:R-:W-:-:S11]  /*3d30*/  IADD3.X R97, RZ, R97, RZ, P2, !PT ;  /* 0x00000061ff617210 */ /* 0x000fd600017fe4ff */
[----:B------:R-:W-:Y:S01]  /*3d40*/  @P0 CALL.REL.NOINC `(.L_x_8244) ;  /* 0x0000001000000944 */ /* 0x000fe20003c00000 */
[----:B------:R-:W-:Y:S05]  /*3d50*/  BRA `(.L_x_8257) ;  /* 0xffffeba000007947 */ /* 0x000fea000383ffff */
.L_x_8244:
        /* <DEDUP_REMOVED lines=14> */
[----:B0-----:R-:W-:-:S02]  /*3e40*/  PRMT R68, RZ, 0x7610, R68 ;  /* 0x00007610ff447816 */ /* 0x001fc40000000044 */
[----:B------:R-:W-:Y:S02]  /*3e50*/  PRMT R70, RZ, 0x7610, R70 ;  /* 0x00007610ff467816 */ /* 0x000fe40000000046 */
[CC--:B------:R-:W-:Y:S02]  /*3e60*/  @!P3 IADD3.X R35, R15.reuse, R42.reuse, RZ, P4, !PT ;  /* 0x0000002a0f23b210 */ /* 0x0c0fe400027fe4ff */
[----:B------:R-:W-:Y:S02]  /*3e70*/  @!P2 IADD3.X R47, R15, R42, RZ, P5, !PT ;  /* 0x0000002a0f2fa210 */ /* 0x000fe40002ffe4ff */
[----:B------:R0:W5:Y:S04]  /*3e80*/  @!P0 LDG.E.U16 R70, [R48.64+0xc0] ;  /* 0x0000c00430468981 */ /* 0x000168000c1e1500 */
[----:B--2---:R-:W2:Y:S04]  /*3e90*/  @!P3 LDG.E.U16 R64, [R34.64+0x40] ;  /* 0x000040042240b981 */ /* 0x004ea8000c1e1500 */
[----:B---3--:R-:W3:Y:S01]  /*3ea0*/  @!P2 LDG.E.U16 R68, [R46.64+0x80] ;  /* 0x000080042e44a981 */ /* 0x008ee2000c1e1500 */
[----:B------:R-:W-:-:S02]  /*3eb0*/  F2FP.BF16.PACK_AB R80, R87, R80 ;  /* 0x000000505750723e */ /* 0x000fc400000010ff */
[----:B------:R-:W-:Y:S01]  /*3ec0*/  F2FP.BF16.PACK_AB R81, R89, R82 ;  /* 0x000000525951723e */ /* 0x000fe200000010ff */
[----:B0-----:R-:W-:Y:S02]  /*3ed0*/  IMAD R48, R6, c[0x0][0x2d8], RZ ;  /* 0x0000b60006307a24 */ /* 0x001fe400078e02ff */
[----:B------:R-:W-:-:S04]  /*3ee0*/  IMAD R71, R3, c[0x0][0x2e0], RZ ;  /* 0x0000b80003477a24 */ /* 0x000fc800078e02ff */
[----:B------:R-:W-:Y:S01]  /*3ef0*/  IMAD R75, R0, c[0x0][0x2e4], R71 ;  /* 0x0000b900004b7a24 */ /* 0x000fe200078e0247 */
[----:B------:R-:W-:Y:S01]  /*3f00*/  BSSY B0, `(.L_x_8258) ;  /* 0x000004b000007945 */ /* 0x000fe20003800000 */
[----:B----4-:R-:W-:Y:S04]  /*3f10*/  STS.U16 [R41], R62 ;  /* 0x0000003e29007388 */ /* 0x010fe80000000400 */
[----:B-----5:R-:W-:Y:S04]  /*3f20*/  STS.U16 [R41+0xc0], R70 ;  /* 0x0000c04629007388 */ /* 0x020fe80000000400 */
[----:B--2---:R-:W-:Y:S04]  /*3f30*/  STS.U16 [R41+0x40], R64 ;  /* 0x0000404029007388 */ /* 0x004fe80000000400 */
[----:B---3--:R-:W-:Y:S01]  /*3f40*/  STS.U16 [R41+0x80], R68 ;  /* 0x0000804429007388 */ /* 0x008fe20000000400 */
[----:B------:R-:W-:-:S06]  /*3f50*/  NOP ;  /* 0x0000000000007918 */ /* 0x000fcc0000000000 */
[----:B------:R-:W0:Y:S04]  /*3f60*/  LDS.64 R72, [R21.X8] ;  /* 0x0000000015487984 */ /* 0x000e280000008a00 */
[----:B------:R-:W-:Y:S06]  /*3f70*/  BAR.SYNC.DEFER_BLOCKING 0x0 ;  /* 0x0000000000007b1d */ /* 0x000fec0000010000 */
[----:B------:R-:W-:Y:S01]  /*3f80*/  STS.64 [R21.X8], R80 ;  /* 0x0000005015007388 */ /* 0x000fe20000008a00 */
[----:B------:R-:W-:-:S06]  /*3f90*/  NOP ;  /* 0x0000000000007918 */ /* 0x000fcc0000000000 */
[----:B------:R-:W-:Y:S04]  /*3fa0*/  LDS.U16 R49, [R41] ;  /* 0x0000000029317984 */ /* 0x000fe80000000400 */
[----:B------:R-:W-:Y:S01]  /*3fb0*/  LDS.U16 R63, [R41+0x40] ;  /* 0x00004000293f7984 */ /* 0x000fe20000000400 */
[----:B0-----:R-:W-:-:S03]  /*3fc0*/  PRMT R33, RZ, 0x5410, R72 ;  /* 0x00005410ff217816 */ /* 0x001fc60000000048 */
        /* <DEDUP_REMOVED lines=19> */
[----:B------:R3:W4:Y:S01]  /*4100*/  @!P3 MUFU.EX2 R35, R33 ;  /* 0x000000210023b308 */ /* 0x0007220000000800 */
[----:B------:R-:W-:Y:S02]  /*4110*/  @!P4 FMUL.FTZ R45, R45, -1.4426950216293334961 ;  /* 0xbfb8aa3b2d2dc820 */ /* 0x000fe40000410000 */
[----:B------:R-:W-:Y:S02]  /*4120*/  @!P0 FMUL.FTZ R46, R46, -1.4426950216293334961 ;  /* 0xbfb8aa3b2e2e8820 */ /* 0x000fe40000410000 */
[----:B------:R-:W-:-:S03]  /*4130*/  IMAD R73, R5, c[0x0][0x2dc], R48 ;  /* 0x0000b70005497a24 */ /* 0x000fc600078e0230 */
        /* <DEDUP_REMOVED lines=39> */
.L_x_8259:
[----:B------:R-:W-:Y:S05]  /*43b0*/  BSYNC B0 ;  /* 0x0000000000007941 */ /* 0x000fea0003800000 */
.L_x_8258:
[----:B------:R-:W-:Y:S01]  /*43c0*/  @!P4 STG.E.U16 [R32.64+-0xc0], R63 ;  /* 0xffff403f2000c986 */ /* 0x000fe2000c101504 */
[----:B------:R-:W-:Y:S01]  /*43d0*/  F2FP.BF16.PACK_AB R34, R86, R93 ;  /* 0x0000005d5622723e */ /* 0x000fe200000010ff */
[----:B------:R-:W-:Y:S01]  /*43e0*/  FADD.FTZ R93, R93, R10 ;  /* 0x0000000a5d5d7221 */ /* 0x000fe20000010000 */
[----:B------:R-:W-:Y:S01]  /*43f0*/  F2FP.BF16.PACK_AB R35, R84, R91 ;  /* 0x0000005b5423723e */ /* 0x000fe200000010ff */
[----:B------:R2:W-:Y:S01]  /*4400*/  @!P3 STG.E.U16 [R32.64+-0x80], R65 ;  /* 0xffff80412000b986 */ /* 0x0005e2000c101504 */
[----:B------:R-:W-:Y:S01]  /*4410*/  IMAD R10, R6, c[0x0][0x2f8], RZ ;  /* 0x0000be00060a7a24 */ /* 0x000fe200078e02ff */
[----:B------:R-:W-:Y:S01]  /*4420*/  BSSY B0, `(.L_x_8260) ;  /* 0x000001f000007945 */ /* 0x000fe20003800000 */
[----:B------:R-:W-:Y:S01]  /*4430*/  FADD.FTZ R86, R93, R86 ;  /* 0x000000565d567221 */ /* 0x000fe20000010000 */
[----:B------:R3:W-:Y:S03]  /*4440*/  @!P2 STG.E.U16 [R32.64+-0x40], R69 ;  /* 0xffffc0452000a986 */ /* 0x0007e6000c101504 */
[----:B------:R-:W-:Y:S01]  /*4450*/  FADD.FTZ R91, R86, R91 ;  /* 0x0000005b565b7221 */ /* 0x000fe20000010000 */
[----:B------:R-:W-:Y:S01]  /*4460*/  BAR.SYNC.DEFER_BLOCKING 0x0 ;  /* 0x0000000000007b1d */ /* 0x000fe20000010000 */
[----:B--2---:R-:W-:-:S02]  /*4470*/  IMAD R65, R5, c[0x0][0x2fc], R10 ;  /* 0x0000bf0005417a24 */ /* 0x004fc400078e020a */
[----:B------:R-:W-:Y:S02]  /*4480*/  FADD.FTZ R10, R91, R84 ;  /* 0x000000545b0a7221 */ /* 0x000fe40000010000 */
[----:B---3--:R-:W-:-:S04]  /*4490*/  IMAD.WIDE.U32 R32, R5, c[0x0][0x2f8], RZ ;  /* 0x0000be0005207a25 */ /* 0x008fc800078e00ff */
[----:B------:R-:W-:Y:S01]  /*44a0*/  IMAD.IADD R63, R33, 0x1, R65 ;  /* 0x00000001213f7824 */ /* 0x000fe200078e0241 */
        /* <DEDUP_REMOVED lines=22> */
.L_x_8261:
[----:B------:R-:W-:Y:S05]  /*4610*/  BSYNC B0 ;  /* 0x0000000000007941 */ /* 0x000fea0003800000 */
.L_x_8260:
        /* <DEDUP_REMOVED lines=31> */
.L_x_8230:
        /* <DEDUP_REMOVED lines=24> */
.L_x_8264:
[----:B---3--:R-:W-:Y:S05]  /*4990*/  BSYNC B0 ;  /* 0x0000000000007941 */ /* 0x008fea0003800000 */
.L_x_8263:
        /* <DEDUP_REMOVED lines=23> */
.L_x_8266:
[----:B------:R-:W3:Y:S02]  /*4b10*/  S2R R15, SR_TID.X ;  /* 0x00000000000f7919 */ /* 0x000ee40000002100 */
.L_x_8267:
[----:B0-----:R-:W-:Y:S05]  /*4b20*/  BSYNC B0 ;  /* 0x0000000000007941 */ /* 0x001fea0003800000 */
.L_x_8265:
        /* <DEDUP_REMOVED lines=10> */
.L_x_8268:
        /* <DEDUP_REMOVED lines=26> */
.L_x_8269:
        /* <DEDUP_REMOVED lines=9> */
.L_x_9143:


//--------------------- .text._Z25selective_scan_bwd_kernelI32Selective_Scan_bwd_kernel_traitsILi32ELi4ELb0ELb1ELb1ELb0ELb0EN3c108BFloat16EfEEv12SSMParamsBwd --------------------------
	.section	.text._Z25selective_scan_bwd_kernelI32Selective_Scan_bwd_kernel_traitsILi32ELi4ELb0ELb1ELb1ELb0ELb0EN3c108BFloat16EfEEv12SSMParamsBwd,"ax",@progbits
	.sectioninfo	@"SHI_REGISTERS=128"
	.align	128
        .global         _Z25selective_scan_bwd_kernelI32Selective_Scan_bwd_kernel_traitsILi32ELi4ELb0ELb1ELb1ELb0ELb0EN3c108BFloat16EfEEv12SSMParamsBwd
        .type           _Z25selective_scan_bwd_kernelI32Selective_Scan_bwd_kernel_traitsILi32ELi4ELb0ELb1ELb1ELb0ELb0EN3c108BFloat16EfEEv12SSMParamsBwd,@function
        .size           _Z25selective_scan_bwd_kernelI32Selective_Scan_bwd_kernel_traitsILi32ELi4ELb0ELb1ELb1ELb0ELb0EN3c108BFloat16EfEEv12SSMParamsBwd,(.L_x_9144 - _Z25selective_scan_bwd_kernelI32Selective_Scan_bwd_kernel_traitsILi32ELi4ELb0ELb1ELb1ELb0ELb0EN3c108BFloat16EfEEv12SSMParamsBwd)
        .other          _Z25selective_scan_bwd_kernelI32Selective_Scan_bwd_kernel_traitsILi32ELi4ELb0ELb1ELb1ELb0ELb0EN3c108BFloat16EfEEv12SSMParamsBwd,@"STO_CUDA_ENTRY STV_DEFAULT"
_Z25selective_scan_bwd_kernelI32Selective_Scan_bwd_kernel_traitsILi32ELi4ELb0ELb1ELb1ELb0ELb0EN3c108BFloat16EfEEv12SSMParamsBwd:
.text._Z25selective_scan_bwd_kernelI32Selective_Scan_bwd_kernel_traitsILi32ELi4ELb0ELb1ELb1ELb0ELb0EN3c108BFloat16EfEEv12SSMParamsBwd:
        /* <DEDUP_REMOVED lines=24> */
[----:B------:R-:W-:Y:S01]  /*0180*/  IMAD R19, R93, c[0x0][0x1e8], RZ ;  /* 0x00007a005d137a24 */ /* 0x000fe200078e02ff */
[----:B------:R-:W-:Y:S01]  /*0190*/  ISETP.NE.AND P0, PT, RZ, c[0x0][0x178], PT ;  /* 0x00005e00ff007a0c */ /* 0x000fe20003f05270 */
[C---:B------:R-:W-:Y:S01]  /*01a0*/  IMAD R10, R55.reuse, c[0x0][0x1e0], RZ ;  /* 0x00007800370a7a24 */ /* 0x040fe200078e02ff */
[----:B0-----:R-:W-:Y:S01]  /*01b0*/  IABS R2, R96 ;  /* 0x0000006000027213 */ /* 0x001fe20000000000 */
[----:B------:R-:W-:Y:S01]  /*01c0*/  IMAD R12, R55, c[0x0][0x278], RZ ;  /* 0x00009e00370c7a24 */ /* 0x000fe200078e02ff */
[----:B------:R-:W-:Y:S01]  /*01d0*/  ISETP.GE.AND P1, PT, R16, RZ, PT ;  /* 0x000000ff1000720c */ /* 0x000fe20003f26270 */
[----:B-1----:R-:W-:Y:S01]  /*01e0*/  IMAD.MOV.U32 R6, RZ, RZ, RZ ;  /* 0x000000ffff067224 */ /* 0x002fe200078e00ff */
[----:B------:R-:W-:Y:S01]  /*01f0*/  CS2R R60, SRZ ;  /* 0x00000000003c7805 */ /* 0x000fe2000001ff00 */
[----:B--2---:R-:W-:Y:S01]  /*0200*/  IMAD.WIDE.U32 R4, R57, c[0x0][0x1e0], RZ ;  /* 0x0000780039047a25 */ /* 0x004fe200078e00ff */
[----:B------:R-:W-:Y:S01]  /*0210*/  CS2R R62, SRZ ;  /* 0x00000000003e7805 */ /* 0x000fe2000001ff00 */
[----:B------:R-:W-:-:S02]  /*0220*/  HFMA2.MMA R92, -RZ, RZ, 0, 0 ;  /* 0x00000000ff5c7435 */ /* 0x000fc400000001ff */
[--C-:B---3--:R-:W-:Y:S02]  /*0230*/  IMAD.MOV R8, RZ, RZ, -R7.reuse ;  /* 0x000000ffff087224 */ /* 0x108fe400078e0a07 */
[----:B------:R-:W-:Y:S02]  /*0240*/  IMAD R13, R57, c[0x0][0x1e4], R10 ;  /* 0x00007900390d7a24 */ /* 0x000fe400078e020a */
[----:B------:R-:W-:Y:S02]  /*0250*/  IMAD R3, R8, R17, RZ ;  /* 0x0000001108037224 */ /* 0x000fe400078e02ff */
[----:B------:R-:W-:Y:S02]  /*0260*/  IMAD R8, R55, c[0x0][0x1d0], RZ ;  /* 0x0000740037087a24 */ /* 0x000fe400078e02ff */
[----:B------:R-:W-:-:S04]  /*0270*/  IMAD.HI.U32 R7, R7, R3, R6 ;  /* 0x0000000307077227 */ /* 0x000fc800078e0006 */
[----:B------:R-:W-:Y:S02]  /*0280*/  IMAD R11, R57, c[0x0][0x1d4], R8 ;  /* 0x00007500390b7a24 */ /* 0x000fe400078e0208 */
[----:B------:R-:W-:-:S04]  /*0290*/  IMAD.HI.U32 R53, R7, R2, RZ ;  /* 0x0000000207357227 */ /* 0x000fc800078e00ff */
[----:B------:R-:W-:Y:S01]  /*02a0*/  IMAD.IADD R5, R5, 0x1, R13 ;  /* 0x0000000105057824 */ /* 0x000fe200078e020d */
[----:B------:R-:W-:Y:S01]  /*02b0*/  IADD3 R0, -R53, RZ, RZ ;  /* 0x000000ff35007210 */ /* 0x000fe20007ffe1ff */
[----:B------:R-:W-:Y:S01]  /*02c0*/  IMAD R14, R55, c[0x0][0x190], RZ ;  /* 0x00006400370e7a24 */ /* 0x000fe200078e02ff */
[----:B------:R-:W-:Y:S01]  /*02d0*/  MOV R13, c[0x0][0x174] ;  /* 0x00005d00000d7a02 */ /* 0x000fe20000000f00 */
[----:B------:R-:W-:-:S03]  /*02e0*/  IMAD.WIDE.U32 R6, R57, c[0x0][0x278], RZ ;  /* 0x00009e0039067a25 */ /* 0x000fc600078e00ff */
[----:B------:R-:W-:Y:S01]  /*02f0*/  ISETP.GE.AND P3, PT, R13, 0x1, PT ;  /* 0x000000010d00780c */ /* 0x000fe20003f66270 */
[----:B------:R-:W-:Y:S01]  /*0300*/  IMAD R0, R17, R0, R2 ;  /* 0x0000000011007224 */ /* 0x000fe200078e0202 */
[----:B------:R-:W-:Y:S01]  /*0310*/  LEA R13, R13, 0xffffff80, 0x7 ;  /* 0xffffff800d0d7811 */ /* 0x000fe200078e38ff */
[----:B------:R-:W-:-:S03]  /*0320*/  IMAD.WIDE.U32 R2, R57, c[0x0][0x1d0], RZ ;  /* 0x0000740039027a25 */ /* 0x000fc600078e00ff */
[----:B------:R-:W-:Y:S01]  /*0330*/  ISETP.GT.U32.AND P4, PT, R17, R0, PT ;  /* 0x000000001100720c */ /* 0x000fe20003f84070 */
[----:B------:R-:W-:Y:S02]  /*0340*/  IMAD.IADD R3, R3, 0x1, R11 ;  /* 0x0000000103037824 */ /* 0x000fe400078e020b */
[C---:B------:R-:W-:Y:S02]  /*0350*/  IMAD R11, R57.reuse, c[0x0][0x27c], R12 ;  /* 0x00009f00390b7a24 */ /* 0x040fe400078e020c */
[----:B------:R-:W-:-:S03]  /*0360*/  IMAD.WIDE.U32 R8, R57, c[0x0][0x190], RZ ;  /* 0x0000640039087a25 */ /* 0x000fc600078e00ff */
[----:B------:R-:W-:Y:S01]  /*0370*/  IADD3 R7, R7, R11, RZ ;  /* 0x0000000b07077210 */ /* 0x000fe20007ffe0ff */
[----:B------:R-:W-:Y:S02]  /*0380*/  IMAD R15, R57, c[0x0][0x194], R14 ;  /* 0x00006500390f7a24 */ /* 0x000fe400078e020e */
[----:B------:R-:W-:Y:S02]  /*0390*/  IMAD.WIDE.U32 R2, R96, c[0x0][0x1d8], R2 ;  /* 0x0000760060027a25 */ /* 0x000fe400078e0002 */
[----:B------:R-:W-:Y:S02]  /*03a0*/  @!P4 IADD3 R53, R53, 0x1, RZ ;  /* 0x000000013535c810 */ /* 0x000fe40007ffe0ff */
[----:B------:R-:W-:Y:S02]  /*03b0*/  @!P4 IMAD.IADD R0, R0, 0x1, -R17 ;  /* 0x000000010000c824 */ /* 0x000fe400078e0a11 */
[----:B------:R-:W-:Y:S01]  /*03c0*/  IMAD.IADD R9, R9, 0x1, R15 ;  /* 0x0000000109097824 */ /* 0x000fe200078e020f */
[----:B------:R-:W-:Y:S01]  /*03d0*/  SHF.R.S32.HI R15, RZ, 0x1f, R13 ;  /* 0x0000001fff0f7819 */ /* 0x000fe2000001140d */
[C---:B------:R-:W-:Y:S01]  /*03e0*/  IMAD R21, R93.reuse, c[0x0][0x280], RZ ;  /* 0x0000a0005d157a24 */ /* 0x040fe200078e02ff */
[----:B------:R-:W-:Y:S01]  /*03f0*/  ISETP.GE.U32.AND P2, PT, R0, R17, PT ;  /* 0x000000110000720c */ /* 0x000fe20003f46070 */
[----:B------:R-:W-:-:S02]  /*0400*/  IMAD R17, R93, c[0x0][0x1d8], RZ ;  /* 0x000076005d117a24 */ /* 0x000fc400078e02ff */
[----:B------:R-:W-:Y:S02]  /*0410*/  IMAD R0, R55, c[0x0][0x1b0], RZ ;  /* 0x00006c0037007a24 */ /* 0x000fe400078e02ff */
[C---:B------:R-:W-:Y:S02]  /*0420*/  IMAD R17, R96.reuse, c[0x0][0x1dc], R17 ;  /* 0x0000770060117a24 */ /* 0x040fe400078e0211 */
[----:B------:R-:W-:-:S04]  /*0430*/  IMAD.WIDE.U32 R4, R96, c[0x0][0x1e8], R4 ;  /* 0x00007a0060047a25 */ /* 0x000fc800078e0004 */
[C---:B------:R-:W-:Y:S01]  /*0440*/  IMAD.WIDE.U32 R6, R96.reuse, c[0x0][0x280], R6 ;  /* 0x0000a00060067a25 */ /* 0x040fe200078e0006 */
[----:B------:R-:W-:Y:S02]  /*0450*/  IADD3 R54, P4, R13, R4, RZ ;  /* 0x000000040d367210 */ /* 0x000fe40007f9e0ff */
[----:B------:R-:W-:Y:S01]  /*0460*/  @P2 IADD3 R53, R53, 0x1, RZ ;  /* 0x0000000135352810 */ /* 0x000fe20007ffe0ff */
[----:B------:R-:W-:Y:S01]  /*0470*/  IMAD R23, R57, c[0x0][0x1b4], R0 ;  /* 0x00006d0039177a24 */ /* 0x000fe200078e0200 */
[C---:B------:R-:W-:Y:S01]  /*0480*/  IADD3 R86, P2, R13.reuse, R2, RZ ;  /* 0x000000020d567210 */ /* 0x040fe20007f5e0ff */
[C---:B------:R-:W-:Y:S01]  /*0490*/  IMAD R19, R96.reuse, c[0x0][0x1ec], R19 ;  /* 0x00007b0060137a24 */ /* 0x040fe200078e0213 */
[----:B------:R-:W-:Y:S01]  /*04a0*/  IADD3 R50, P5, R13, R6, RZ ;  /* 0x000000060d327210 */ /* 0x000fe20007fbe0ff */
[----:B------:R-:W-:Y:S01]  /*04b0*/  @!P1 IMAD.MOV R53, RZ, RZ, -R53 ;  /* 0x000000ffff359224 */ /* 0x000fe200078e0a35 */
[----:B------:R-:W-:Y:S01]  /*04c0*/  @!P0 LOP3.LUT R53, RZ, c[0x0][0x178], RZ, 0x33, !PT ;  /* 0x00005e00ff358a12 */ /* 0x000fe200078e33ff */
[----:B------:R-:W-:Y:S01]  /*04d0*/  IMAD R21, R96, c[0x0][0x284], R21 ;  /* 0x0000a10060157a24 */ /* 0x000fe200078e0215 */
        /* <DEDUP_REMOVED lines=9> */
[----:B------:R-:W-:Y:S01]  /*0570*/  IMAD.IADD R11, R11, 0x1, R23 ;  /* 0x000000010b0b7824 */ /* 0x000fe200078e0217 */
[----:B------:R-:W-:Y:S01]  /*0580*/  IADD3.X R7, R15, R7, R21, P5, !PT ;  /* 0x000000070f077210 */ /* 0x000fe20002ffe415 */
[----:B------:R-:W-:Y:S01]  /*0590*/  IMAD R3, R53, c[0x0][0x1ac], R0 ;  /* 0x00006b0035037a24 */ /* 0x000fe200078e0200 */
[----:B------:R-:W-:Y:S01]  /*05a0*/  LEA R56, P1, R54, c[0x0][0x248], 0x1 ;  /* 0x0000920036387a11 */ /* 0x000fe200078208ff */
[----:B------:R-:W-:Y:S01]  /*05b0*/  IMAD R2, R51, c[0x0][0x1c8], RZ ;  /* 0x0000720033027a24 */ /* 0x000fe200078e02ff */
[----:B------:R-:W-:Y:S01]  /*05c0*/  LEA R52, P2, R50, c[0x0][0x308], 0x1 ;  /* 0x0000c20032347a11 */ /* 0x000fe200078408ff */
[----:B------:R-:W-:Y:S01]  /*05d0*/  IMAD.WIDE.U32 R10, R53, c[0x0][0x1c8], R10 ;  /* 0x00007200350a7a25 */ /* 0x000fe200078e000a */
[----:B------:R-:W-:-:S02]  /*05e0*/  ISETP.NE.AND.EX P0, PT, RZ, c[0x0][0x264], PT, P0 ;  /* 0x00009900ff007a0c */ /* 0x000fc40003f05300 */
[----:B------:R-:W-:Y:S01]  /*05f0*/  IADD3 R47, P5, R13, R8, RZ ;  /* 0x000000080d2f7210 */ /* 0x000fe20007fbe0ff */
[----:B------:R-:W-:Y:S01]  /*0600*/  IMAD.MOV.U32 R94, RZ, RZ, RZ ;  /* 0x000000ffff5e7224 */ /* 0x000fe200078e00ff */
[----:B------:R-:W-:Y:S02]  /*0610*/  IADD3 R0, R9, R3, RZ ;  /* 0x0000000309007210 */ /* 0x000fe40007ffe0ff */
[----:B------:R-:W-:Y:S01]  /*0620*/  LEA.HI.X R54, R54, c[0x0][0x24c], R5, 0x1, P1 ;  /* 0x0000930036367a11 */ /* 0x000fe200008f0c05 */
[----:B------:R-:W-:Y:S01]  /*0630*/  IMAD R5, R53, c[0x0][0x1cc], R2 ;  /* 0x0000730035057a24 */ /* 0x000fe200078e0202 */
[----:B------:R-:W-:Y:S01]  /*0640*/  LEA.HI.X R50, R50, c[0x0][0x30c], R7, 0x1, P2 ;  /* 0x0000c30032327a11 */ /* 0x000fe200010f0c07 */
[----:B------:R-:W-:Y:S01]  /*0650*/  IMAD.X R0, R15, 0x1, R0, P5 ;  /* 0x000000010f007824 */ /* 0x000fe200028e0600 */
[----:B------:R-:W-:Y:S01]  /*0660*/  ISETP.NE.U32.AND P1, PT, RZ, c[0x0][0x328], PT ;  /* 0x0000ca00ff007a0c */ /* 0x000fe20003f25070 */
[----:B------:R-:W-:Y:S01]  /*0670*/  IMAD.IADD R44, R11, 0x1, R5 ;  /* 0x000000010b2c7824 */ /* 0x000fe200078e0205 */
[----:B------:R-:W-:Y:S01]  /*0680*/  ISETP.NE.U32.AND P2, PT, RZ, c[0x0][0x348], PT ;  /* 0x0000d200ff007a0c */ /* 0x000fe20003f45070 */
[----:B------:R-:W-:Y:S01]  /*0690*/  @P0 IMAD.MOV.U32 R59, RZ, RZ, 0x8 ;  /* 0x00000008ff3b0424 */ /* 0x000fe200078e00ff */
[----:B------:R-:W-:-:S02]  /*06a0*/  LEA R48, P5, R47, c[0x0][0x228], 0x1 ;  /* 0x00008a002f307a11 */ /* 0x000fc400078a08ff */
[----:B------:R-:W-:Y:S02]  /*06b0*/  ISETP.NE.AND.EX P1, PT, RZ, c[0x0][0x32c], PT, P1 ;  /* 0x0000cb00ff007a0c */ /* 0x000fe40003f25310 */
[----:B------:R-:W-:Y:S02]  /*06c0*/  ISETP.NE.AND.EX P2, PT, RZ, c[0x0][0x34c], PT, P2 ;  /* 0x0000d300ff007a0c */ /* 0x000fe40003f45320 */
[----:B------:R-:W-:Y:S01]  /*06d0*/  LEA.HI.X R47, R47, c[0x0][0x22c], R0, 0x1, P5 ;  /* 0x00008b002f2f7a11 */ /* 0x000fe200028f0c00 */
[----:B------:R-:W-:Y:S01]  /*06e0*/  @P0 IMAD R0, R57, c[0x0][0x164], R96 ;  /* 0x0000590039000a24 */ /* 0x000fe200078e0260 */
[----:B------:R-:W-:-:S03]  /*06f0*/  IADD3 R13, P4, R13, R10, RZ ;  /* 0x0000000a0d0d7210 */ /* 0x000fc60007f9e0ff */
[----:B------:R-:W-:Y:S01]  /*0700*/  @P0 IMAD R0, R0, c[0x0][0x174], RZ ;  /* 0x00005d0000000a24 */ /* 0x000fe200078e02ff */
[----:B------:R-:W-:Y:S02]  /*0710*/  IADD3.X R44, R15, R44, RZ, P4, !PT ;  /* 0x0000002c0f2c7210 */ /* 0x000fe400027fe4ff */
        /* <DEDUP_REMOVED lines=11> */
[----:B------:R-:W-:Y:S01]  /*07d0*/  IMAD R3, R93, c[0x0][0x180], RZ ;  /* 0x000060005d037a24 */ /* 0x000fe200078e02ff */
[----:B------:R-:W-:Y:S01]  /*07e0*/  MOV R92, RZ ;  /* 0x000000ff005c7202 */ /* 0x000fe20000000f00 */
[C---:B------:R-:W-:Y:S01]  /*07f0*/  IMAD.WIDE.U32 R64, R96.reuse, c[0x0][0x180], RZ ;  /* 0x0000600060407a25 */ /* 0x040fe200078e00ff */
[----:B------:R-:W1:Y:S03]  /*0800*/  S2R R45, SR_LANEID ;  /* 0x00000000002d7919 */ /* 0x000e660000000000 */
[----:B------:R-:W-:Y:S02]  /*0810*/  IMAD R3, R96, c[0x0][0x184], R3 ;  /* 0x0000610060037a24 */ /* 0x000fe400078e0203 */
[----:B------:R-:W-:-:S02]  /*0820*/  IMAD.MOV.U32 R42, RZ, RZ, c[0x0][0x174] ;  /* 0x00005d00ff2a7624 */ /* 0x000fc400078e00ff */
[----:B------:R-:W-:Y:S01]  /*0830*/  IMAD.MOV.U32 R40, RZ, RZ, RZ ;  /* 0x000000ffff287224 */ /* 0x000fe200078e00ff */
[----:B------:R-:W-:Y:S01]  /*0840*/  IADD3 R43, R65, R3, RZ ;  /* 0x00000003412b7210 */ /* 0x000fe20007ffe0ff */
[----:B------:R-:W-:Y:S02]  /*0850*/  IMAD.MOV.U32 R94, RZ, RZ, RZ ;  /* 0x000000ffff5e7224 */ /* 0x000fe400078e00ff */
        /* <DEDUP_REMOVED lines=8> */
.L_x_8289:
[----:B------:R-:W-:Y:S01]  /*08e0*/  BAR.SYNC.DEFER_BLOCKING 0x0 ;  /* 0x0000000000007b1d */ /* 0x000fe20000010000 */
[----:B------:R-:W-:Y:S01]  /*08f0*/  LEA R28, R42, 0xffffff80, 0x7 ;  /* 0xffffff802a1c7811 */ /* 0x000fe200078e38ff */
[C---:B-1----:R-:W-:Y:S01]  /*0900*/  IMAD.SHL.U32 R27, R66.reuse, 0x2, RZ ;  /* 0x00000002421b7824 */ /* 0x042fe200078e00ff */
[----:B------:R-:W-:Y:S02]  /*0910*/  SHF.L.U64.HI R25, R66, 0x1, R67 ;  /* 0x0000000142197819 */ /* 0x000fe40000010243 */
[----:B------:R-:W-:-:S02]  /*0920*/  IADD3 R26, -R28, c[0x0][0x168], RZ ;  /* 0x00005a001c1a7a10 */ /* 0x000fc40007ffe1ff */
        /* <DEDUP_REMOVED lines=10> */
[----:B--2---:R-:W2:Y:S04]  /*09d0*/  @!P0 LDG.E.U16 R7, [R2.64] ;  /* 0x0000000402078981 */ /* 0x004ea8000c1e1500 */
[----:B---3--:R-:W3:Y:S04]  /*09e0*/  @!P1 LDG.E.U16 R9, [R2.64+0x40] ;  /* 0x0000400402099981 */ /* 0x008ee8000c1e1500 */
[----:B----4-:R-:W4:Y:S04]  /*09f0*/  @!P2 LDG.E.U16 R11, [R2.64+0x80] ;  /* 0x00008004020ba981 */ /* 0x010f28000c1e1500 */
        /* <DEDUP_REMOVED lines=12> */
[----:B0-2---:R0:W-:Y:S04]  /*0ac0*/  STS.U16 [R24], R7 ;  /* 0x0000000718007388 */ /* 0x0051e80000000400 */
[----:B---3--:R1:W-:Y:S04]  /*0ad0*/  STS.U16 [R24+0x40], R9 ;  /* 0x0000400918007388 */ /* 0x0083e80000000400 */
[----:B----4-:R2:W-:Y:S04]  /*0ae0*/  STS.U16 [R24+0x80], R11 ;  /* 0x0000800b18007388 */ /* 0x0105e80000000400 */
[----:B------:R3:W-:Y:S01]  /*0af0*/  STS.U16 [R24+0xc0], R13 ;  /* 0x0000c00d18007388 */ /* 0x0007e20000000400 */
[----:B------:R-:W-:-:S06]  /*0b00*/  NOP ;  /* 0x0000000000007918 */ /* 0x000fcc0000000000 */
[----:B------:R-:W4:Y:S04]  /*0b10*/  LDS.64 R68, [R45.X8] ;  /* 0x000000002d447984 */ /* 0x000f280000008a00 */
[----:B------:R-:W-:Y:S06]  /*0b20*/  BAR.SYNC.DEFER_BLOCKING 0x0 ;  /* 0x0000000000007b1d */ /* 0x000fec0000010000 */
[----:B------:R-:W4:Y:S04]  /*0b30*/  @!P0 LDG.E.U16 R15, [R4.64] ;  /* 0x00000004040f8981 */ /* 0x000f28000c1e1500 */
[----:B------:R-:W4:Y:S04]  /*0b40*/  @!P1 LDG.E.U16 R17, [R4.64+0x40] ;  /* 0x0000400404119981 */ /* 0x000f28000c1e1500 */
[----:B------:R-:W4:Y:S04]  /*0b50*/  @!P2 LDG.E.U16 R19, [R4.64+0x80] ;  /* 0x000080040413a981 */ /* 0x000f28000c1e1500 */
[----:B------:R-:W4:Y:S01]  /*0b60*/  @!P3 LDG.E.U16 R21, [R4.64+0xc0] ;  /* 0x0000c0040415b981 */ /* 0x000f22000c1e1500 */
[----:B------:R-:W-:-:S02]  /*0b70*/  IADD3 R6, P0, R52, R27, RZ ;  /* 0x0000001b34067210 */ /* 0x000fc40007f1e0ff */
[-C--:B------:R-:W-:Y:S02]  /*0b80*/  ISETP.GE.AND P1, PT, R41, R26.reuse, PT ;  /* 0x0000001a2900720c */ /* 0x080fe40003f26270 */
[-C--:B------:R-:W-:Y:S01]  /*0b90*/  ISETP.GE.AND P2, PT, R31, R26.reuse, PT ;  /* 0x0000001a1f00720c */ /* 0x080fe20003f46270 */
[----:B0-----:R-:W-:Y:S01]  /*0ba0*/  IMAD.X R7, R50, 0x1, R25, P0 ;  /* 0x0000000132077824 */ /* 0x001fe200000e0619 */
[-C--:B------:R-:W-:Y:S02]  /*0bb0*/  ISETP.GE.AND P0, PT, R66, R26.reuse, PT ;  /* 0x0000001a4200720c */ /* 0x080fe40003f06270 */
[----:B------:R-:W-:Y:S02]  /*0bc0*/  ISETP.GE.AND P3, PT, R29, R26, PT ;  /* 0x0000001a1d00720c */ /* 0x000fe40003f66270 */
[----:B-1----:R-:W-:Y:S02]  /*0bd0*/  PRMT R9, RZ, 0x7610, R9 ;  /* 0x00007610ff097816 */ /* 0x002fe40000000009 */
[----:B--2---:R-:W-:-:S02]  /*0be0*/  PRMT R11, RZ, 0x7610, R11 ;  /* 0x00007610ff0b7816 */ /* 0x004fc4000000000b */
[----:B---3--:R-:W-:Y:S02]  /*0bf0*/  PRMT R13, RZ, 0x7610, R13 ;  /* 0x00007610ff0d7816 */ /* 0x008fe4000000000d */
[----:B------:R-:W-:Y:S01]  /*0c00*/  PRMT R23, RZ, 0x7610, R23 ;  /* 0x00007610ff177816 */ /* 0x000fe20000000017 */
[----:B----4-:R-:W-:Y:S04]  /*0c10*/  STS.U16 [R24], R15 ;  /* 0x0000000f18007388 */ /* 0x010fe80000000400 */
[----:B------:R-:W-:Y:S04]  /*0c20*/  STS.U16 [R24+0x40], R17 ;  /* 0x0000401118007388 */ /* 0x000fe80000000400 */
[----:B------:R0:W-:Y:S04]  /*0c30*/  STS.U16 [R24+0x80], R19 ;  /* 0x0000801318007388 */ /* 0x0001e80000000400 */
[----:B------:R-:W-:Y:S01]  /*0c40*/  STS.U16 [R24+0xc0], R21 ;  /* 0x0000c01518007388 */ /* 0x000fe20000000400 */
[----:B------:R-:W-:-:S06]  /*0c50*/  NOP ;  /* 0x0000000000007918 */ /* 0x000fcc0000000000 */
[----:B------:R-:W1:Y:S04]  /*0c60*/  LDS.64 R2, [R45.X8] ;  /* 0x000000002d027984 */ /* 0x000e680000008a00 */
[----:B------:R-:W-:Y:S06]  /*0c70*/  BAR.SYNC.DEFER_BLOCKING 0x0 ;  /* 0x0000000000007b1d */ /* 0x000fec0000010000 */
[----:B------:R-:W2:Y:S04]  /*0c80*/  @!P0 LDG.E.U16 R9, [R6.64] ;  /* 0x0000000406098981 */ /* 0x000ea8000c1e1500 */
[----:B------:R-:W3:Y:S04]  /*0c90*/  @!P1 LDG.E.U16 R11, [R6.64+0x40] ;  /* 0x00004004060b9981 */ /* 0x000ee8000c1e1500 */
[----:B------:R-:W4:Y:S04]  /*0ca0*/  @!P2 LDG.E.U16 R13, [R6.64+0x80] ;  /* 0x00008004060da981 */ /* 0x000f28000c1e1500 */
[----:B------:R-:W4:Y:S01]  /*0cb0*/  @!P3 LDG.E.U16 R23, [R6.64+0xc0] ;  /* 0x0000c0040617b981 */ /* 0x000f22000c1e1500 */
[----:B------:R-:W-:-:S02]  /*0cc0*/  PRMT R0, RZ, 0x5410, R68 ;  /* 0x00005410ff007816 */ /* 0x000fc40000000044 */
[----:B------:R-:W-:Y:S02]  /*0cd0*/  ISETP.LT.AND P0, PT, RZ, c[0x0][0x16c], PT ;  /* 0x00005b00ff007a0c */ /* 0x000fe40003f01270 */
[----:B0-----:R-:W-:Y:S02]  /*0ce0*/  MOV R19, c[0x0][0x174] ;  /* 0x00005d0000137a02 */ /* 0x001fe40000000f00 */
[----:B------:R-:W-:Y:S02]  /*0cf0*/  PRMT R4, RZ, 0x5410, R69 ;  /* 0x00005410ff047816 */ /* 0x000fe40000000045 */
[----:B-1----:R-:W-:Y:S01]  /*0d00*/  PRMT R8, RZ, 0x7610, R2 ;  /* 0x00007610ff087816 */ /* 0x002fe20000000002 */
[----:B------:R-:W-:Y:S01]  /*0d10*/  IMAD R19, R19, 0x80, R40 ;  /* 0x0000008013137824 */ /* 0x000fe200078e0228 */
[--C-:B------:R-:W-:Y:S02]  /*0d20*/  PRMT R32, RZ, 0x5410, R3.reuse ;  /* 0x00005410ff207816 */ /* 0x100fe40000000003 */
[----:B------:R-:W-:-:S03]  /*0d30*/  PRMT R34, RZ, 0x7610, R3 ;  /* 0x00007610ff227816 */ /* 0x000fc60000000003 */
[----:B------:R-:W-:Y:S01]  /*0d40*/  @!P0 IMAD.MOV.U32 R18, RZ, RZ, RZ ;  /* 0x000000ffff128224 */ /* 0x000fe200078e00ff */
[----:B------:R-:W-:Y:S01]  /*0d50*/  @!P0 CS2R R16, SRZ ;  /* 0x0000000000108805 */ /* 0x000fe2000001ff00 */
[----:B--2---:R-:W-:Y:S04]  /*0d60*/  STS.U16 [R24], R9 ;  /* 0x0000000918007388 */ /* 0x004fe80000000400 */
[----:B---3--:R-:W-:Y:S04]  /*0d70*/  STS.U16 [R24+0x40], R11 ;  /* 0x0000400b18007388 */ /* 0x008fe80000000400 */
[----:B----4-:R-:W-:Y:S04]  /*0d80*/  STS.U16 [R24+0x80], R13 ;  /* 0x0000800d18007388 */ /* 0x010fe80000000400 */
        /* <DEDUP_REMOVED lines=8> */
[-C--:B-----5:R-:W-:Y:S01]  /*0e10*/  FMUL.FTZ R12, R23, R91.reuse ;  /* 0x0000005b170c7220 */ /* 0x0a0fe20000410000 */
[----:B------:R-:W-:Y:S01]  /*0e20*/  PRMT R20, RZ, 0x7610, R15 ;  /* 0x00007610ff147816 */ /* 0x000fe2000000000f */
[CC--:B------:R-:W-:Y:S01]  /*0e30*/  FMUL.FTZ R13, R22.reuse, R91.reuse ;  /* 0x0000005b160d7220 */ /* 0x0c0fe20000410000 */
[----:B------:R-:W-:Y:S01]  /*0e40*/  PRMT R94, RZ, 0x7610, R69 ;  /* 0x00007610ff5e7816 */ /* 0x000fe20000000045 */
[----:B------:R-:W-:Y:S01]  /*0e50*/  FFMA.FTZ R0, R22, R0, R5 ;  /* 0x0000000016007223 */ /* 0x000fe20000010005 */
[----:B------:R-:W-:Y:S01]  /*0e60*/  @!P0 MOV R15, RZ ;  /* 0x000000ff000f8202 */ /* 0x000fe20000000f00 */
[CC--:B------:R-:W-:Y:S01]  /*0e70*/  FMUL.FTZ R10, R21.reuse, R91.reuse ;  /* 0x0000005b150a7220 */ /* 0x0c0fe20000410000 */
[----:B------:R-:W-:Y:S01]  /*0e80*/  SHF.R.S32.HI R14, RZ, 0x1f, R19 ;  /* 0x0000001fff0e7819 */ /* 0x000fe20000011413 */
[----:B------:R-:W-:Y:S01]  /*0e90*/  FFMA.FTZ R5, R21, R4, R0 ;  /* 0x0000000415057223 */ /* 0x000fe20000010000 */
[----:B------:R-:W-:Y:S01]  /*0ea0*/  PRMT R0, RZ, 0x5410, R2 ;  /* 0x00005410ff007816 */ /* 0x000fe20000000002 */
[----:B------:R-:W-:-:S02]  /*0eb0*/  FMUL.FTZ R11, R20, R91 ;  /* 0x0000005b140b7220 */ /* 0x000fc40000410000 */
[----:B------:R-:W-:Y:S01]  /*0ec0*/  FFMA.FTZ R94, R20, R94, R5 ;  /* 0x0000005e145e7223 */ /* 0x000fe20000010005 */
[----:B------:R-:W-:Y:S06]  /*0ed0*/  BAR.SYNC.DEFER_BLOCKING 0x0 ;  /* 0x0000000000007b1d */ /* 0x000fec0000010000 */
[----:B------:R-:W-:Y:S05]  /*0ee0*/  @!P0 BRA `(.L_x_8271) ;  /* 0x0000196000008947 */ /* 0x000fea0003800000 */
[----:B------:R-:W-:Y:S02]  /*0ef0*/  IMAD R2, R55, c[0x0][0x298], RZ ;  /* 0x0000a60037027a24 */ /* 0x000fe400078e02ff */
[----:B------:R-:W-:Y:S02]  /*0f00*/  IMAD.MOV.U32 R4, RZ, RZ, R49 ;  /* 0x000000ffff047224 */ /* 0x000fe400078e0031 */
[----:B------:R-:W-:-:S02]  /*0f10*/  IMAD.MOV.U32 R5, RZ, RZ, RZ ;  /* 0x000000ffff057224 */ /* 0x000fc400078e00ff */
[----:B------:R-:W-:Y:S02]  /*0f20*/  IMAD R6, R55, c[0x0][0x2b8], RZ ;  /* 0x0000ae0037067a24 */ /* 0x000fe400078e02ff */
[C---:B------:R-:W-:Y:S02]  /*0f30*/  IMAD R7, R57.reuse, c[0x0][0x29c], R2 ;  /* 0x0000a70039077a24 */ /* 0x040fe400078e0202 */
[----:B------:R-:W-:-:S04]  /*0f40*/  IMAD.WIDE.U32 R2, R57, c[0x0][0x298], R4 ;  /* 0x0000a60039027a25 */ /* 0x000fc800078e0004 */
[----:B------:R-:W-:Y:S01]  /*0f50*/  IMAD.WIDE.U32 R4, R57, c[0x0][0x2b8], R4 ;  /* 0x0000ae0039047a25 */ /* 0x000fe200078e0004 */
[----:B------:R-:W-:-:S03]  /*0f60*/  IADD3 R3, R3, R7, RZ ;  /* 0x0000000703037210 */ /* 0x000fc60007ffe0ff */
[----:B------:R-:W-:Y:S02]  /*0f70*/  IMAD R9, R57, c[0x0][0x2bc], R6 ;  /* 0x0000af0039097a24 */ /* 0x000fe400078e0206 */
[----:B------:R-:W-:Y:S02]  /*0f80*/  IMAD R16, R51, c[0x0][0x2a0], RZ ;  /* 0x0000a80033107a24 */ /* 0x000fe400078e02ff */
[----:B------:R-:W-:Y:S02]  /*0f90*/  IMAD.IADD R7, R5, 0x1, R9 ;  /* 0x0000000105077824 */ /* 0x000fe400078e0209 */
[----:B------:R-:W-:Y:S02]  /*0fa0*/  IMAD R18, R51, c[0x0][0x2c0], RZ ;  /* 0x0000b00033127a24 */ /* 0x000fe400078e02ff */
[----:B------:R-:W-:Y:S02]  /*0fb0*/  IMAD.MOV.U32 R6, RZ, RZ, R4 ;  /* 0x000000ffff067224 */ /* 0x000fe400078e0004 */
[----:B------:R-:W-:-:S02]  /*0fc0*/  IMAD R9, R53, c[0x0][0x2a4], R16 ;  /* 0x0000a90035097a24 */ /* 0x000fc400078e0210 */
[----:B------:R-:W-:Y:S01]  /*0fd0*/  IMAD.WIDE.U32 R4, R53, c[0x0][0x2a0], R2 ;  /* 0x0000a80035047a25 */ /* 0x000fe200078e0002 */
[----:B------:R-:W-:-:S03]  /*0fe0*/  CS2R R16, SRZ ;  /* 0x0000000000107805 */ /* 0x000fc6000001ff00 */
[----:B------:R-:W-:Y:S01]  /*0ff0*/  IMAD R15, R53, c[0x0][0x2c4], R18 ;  /* 0x0000b100350f7a24 */ /* 0x000fe200078e0212 */
[----:B------:R-:W-:Y:S01]  /*1000*/  IADD3 R9, R5, R9, RZ ;  /* 0x0000000905097210 */ /* 0x000fe20007ffe0ff */
[----:B------:R-:W-:Y:S01]  /*1010*/  IMAD.WIDE.U32 R2, R53, c[0x0][0x2c0], R6 ;  /* 0x0000b00035027a25 */ /* 0x000fe200078e0006 */
[----:B------:R-:W-:Y:S02]  /*1020*/  LEA R78, P1, R4, c[0x0][0x318], 0x2 ;  /* 0x0000c600044e7a11 */ /* 0x000fe400078210ff */
[----:B------:R-:W-:Y:S01]  /*1030*/  SHF.L.U32 R5, R19, 0x2, RZ ;  /* 0x0000000213057819 */ /* 0x000fe200000006ff */
[----:B------:R-:W-:Y:S01]  /*1040*/  IMAD.IADD R7, R3, 0x1, R15 ;  /* 0x0000000103077824 */ /* 0x000fe200078e020f */
[----:B------:R-:W-:Y:S01]  /*1050*/  LEA R84, P2, R2, c[0x0][0x320], 0x2 ;  /* 0x0000c80002547a11 */ /* 0x000fe200078410ff */
[----:B------:R-:W-:Y:S01]  /*1060*/  FADD.FTZ R8, R8, R87 ;  /* 0x0000005708087221 */ /* 0x000fe20000010000 */
[----:B------:R-:W-:Y:S01]  /*1070*/  LEA.HI.X R24, R4, c[0x0][0x31c], R9, 0x2, P1 ;  /* 0x0000c70004187a11 */ /* 0x000fe200008f1409 */
[----:B------:R-:W-:Y:S01]  /*1080*/  FADD.FTZ R6, R34, R87 ;  /* 0x0000005722067221 */ /* 0x000fe20000010000 */
[----:B------:R-:W-:Y:S01]  /*1090*/  IADD3 R72, P1, R28, R2, RZ ;  /* 0x000000021c487210 */ /* 0x000fe20007f3e0ff */
[----:B------:R-:W-:Y:S01]  /*10a0*/  IMAD.MOV.U32 R18, RZ, RZ, RZ ;  /* 0x000000ffff127224 */ /* 0x000fe200078e00ff */
[----:B------:R-:W-:Y:S01]  /*10b0*/  LEA.HI.X R3, R2, c[0x0][0x324], R7, 0x2, P2 ;  /* 0x0000c90002037a11 */ /* 0x000fe200010f1407 */
[----:B------:R-:W-:Y:S01]  /*10c0*/  IMAD.MOV.U32 R15, RZ, RZ, RZ ;  /* 0x000000ffff0f7224 */ /* 0x000fe200078e00ff */
[----:B------:R-:W-:-:S02]  /*10d0*/  IADD3 R70, P0, R28, R4, RZ ;  /* 0x000000041c467210 */ /* 0x000fc40007f1e0ff */
[----:B------:R-:W-:Y:S02]  /*10e0*/  SHF.R.S32.HI R2, RZ, 0x1f, R28 ;  /* 0x0000001fff027819 */ /* 0x000fe4000001141c */
[----:B------:R-:W-:Y:S02]  /*10f0*/  SHF.L.U64.HI R4, R19, 0x2, R14 ;  /* 0x0000000213047819 */ /* 0x000fe4000001020e */
[-C--:B------:R-:W-:Y:S01]  /*1100*/  IADD3 R78, P2, R78, R5.reuse, RZ ;  /* 0x000000054e4e7210 */ /* 0x080fe20007f5e0ff */
[----:B------:R-:W-:Y:S01]  /*1110*/  IMAD.X R71, R2, 0x1, R9, P0 ;  /* 0x0000000102477824 */ /* 0x000fe200000e0609 */
[----:B------:R-:W-:Y:S01]  /*1120*/  IADD3 R84, P3, R84, R5, RZ ;  /* 0x0000000554547210 */ /* 0x000fe20007f7e0ff */
[--C-:B------:R-:W-:Y:S01]  /*1130*/  FADD.FTZ R9, R0, R87.reuse ;  /* 0x0000005700097221 */ /* 0x100fe20000010000 */
[----:B------:R-:W-:Y:S01]  /*1140*/  IADD3.X R73, R2, R7, RZ, P1, !PT ;  /* 0x0000000702497210 */ /* 0x000fe20000ffe4ff */
[----:B------:R-:W-:Y:S01]  /*1150*/  IMAD.X R24, R24, 0x1, R4, P2 ;  /* 0x0000000118187824 */ /* 0x000fe200010e0604 */
[----:B------:R-:W-:Y:S01]  /*1160*/  IADD3.X R2, R3, R4, RZ, P3, !PT ;  /* 0x0000000403027210 */ /* 0x000fe20001ffe4ff */
[----:B------:R-:W-:Y:S01]  /*1170*/  HFMA2.MMA R3, -RZ, RZ, 0, 0 ;  /* 0x00000000ff037435 */ /* 0x000fe200000001ff */
[----:B------:R-:W-:Y:S01]  /*1180*/  IADD3 R74, P0, R78, -0x180, RZ ;  /* 0xfffffe804e4a7810 */ /* 0x000fe20007f1e0ff */
[----:B------:R-:W-:Y:S01]  /*1190*/  FADD.FTZ R7, R32, R87 ;  /* 0x0000005720077221 */ /* 0x000fe20000010000 */
[----:B------:R-:W-:Y:S01]  /*11a0*/  IADD3 R76, P1, R78, -0x100, RZ ;  /* 0xffffff004e4c7810 */ /* 0x000fe20007f3e0ff */
[----:B------:R-:W-:Y:S01]  /*11b0*/  CS2R R4, SRZ ;  /* 0x0000000000047805 */ /* 0x000fe2000001ff00 */
[----:B------:R-:W-:-:S02]  /*11c0*/  IADD3 R80, P3, R84, -0x180, RZ ;  /* 0xfffffe8054507810 */ /* 0x000fc40007f7e0ff */
[----:B------:R-:W-:Y:S02]  /*11d0*/  IADD3 R82, P4, R84, -0x100, RZ ;  /* 0xffffff0054527810 */ /* 0x000fe40007f9e0ff */
[----:B------:R-:W-:Y:S02]  /*11e0*/  IADD3 R78, P2, R78, -0x80, RZ ;  /* 0xffffff804e4e7810 */ /* 0x000fe40007f5e0ff */
[----:B------:R-:W-:Y:S02]  /*11f0*/  IADD3 R84, P5, R84, -0x80, RZ ;  /* 0xffffff8054547810 */ /* 0x000fe40007fbe0ff */
[C---:B------:R-:W-:Y:S02]  /*1200*/  IADD3.X R75, R24.reuse, -0x1, RZ, P0, !PT ;  /* 0xffffffff184b7810 */ /* 0x040fe400007fe4ff */
[C---:B------:R-:W-:Y:S02]  /*1210*/  IADD3.X R77, R24.reuse, -0x1, RZ, P1, !PT ;  /* 0xffffffff184d7810 */ /* 0x040fe40000ffe4ff */
[----:B------:R-:W-:-:S02]  /*1220*/  IADD3.X R79, R24, -0x1, RZ, P2, !PT ;  /* 0xffffffff184f7810 */ /* 0x000fc400017fe4ff */
[C---:B------:R-:W-:Y:S02]  /*1230*/  IADD3.X R81, R2.reuse, -0x1, RZ, P3, !PT ;  /* 0xffffffff02517810 */ /* 0x040fe40001ffe4ff */
[C---:B------:R-:W-:Y:S02]  /*1240*/  IADD3.X R83, R2.reuse, -0x1, RZ, P4, !PT ;  /* 0xffffffff02537810 */ /* 0x040fe400027fe4ff */
[----:B------:R-:W-:Y:S02]  /*1250*/  IADD3.X R85, R2, -0x1, RZ, P5, !PT ;  /* 0xffffffff02557810 */ /* 0x000fe40002ffe4ff */
.L_x_8284:
[----:B----4-:R-:W-:Y:S01]  /*1260*/  SHF.R.S32.HI R113, RZ, 0x1f, R5 ;  /* 0x0000001fff717819 */ /* 0x010fe20000011405 */
[----:B------:R-:W-:Y:S01]  /*1270*/  IMAD.WIDE.U32 R32, R5, c[0x0][0x1a0], R66 ;  /* 0x0000680005207a25 */ /* 0x000fe200078e0042 */
[----:B------:R-:W-:Y:S02]  /*1280*/  IADD3 R26, -R28, c[0x0][0x168], RZ ;  /* 0x00005a001c1a7a10 */ /* 0x000fe40007ffe1ff */
[----:B------:R-:W-:Y:S01]  /*1290*/  PRMT R89, RZ, 0x7610, R89 ;  /* 0x00007610ff597816 */ /* 0x000fe20000000059 */
[----:B------:R-:W-:Y:S01]  /*12a0*/  IMAD R0, R113, c[0x0][0x1a0], RZ ;  /* 0x0000680071007a24 */ /* 0x000fe200078e02ff */
[----:B------:R-:W-:-:S02]  /*12b0*/  ISETP.GE.AND P0, PT, R66, R26, PT ;  /* 0x0000001a4200720c */ /* 0x000fc40003f06270 */
[C---:B------:R-:W-:Y:S01]  /*12c0*/  LEA R38, P4, R32.reuse, R48, 0x1 ;  /* 0x0000003020267211 */ /* 0x040fe200078808ff */
[----:B------:R-:W-:Y:S01]  /*12d0*/  IMAD R35, R5, c[0x0][0x1a4], R0 ;  /* 0x0000690005237a24 */ /* 0x000fe200078e0200 */
[-C--:B------:R-:W-:Y:S02]  /*12e0*/  ISETP.GE.AND P1, PT, R41, R26.reuse, PT ;  /* 0x0000001a2900720c */ /* 0x080fe40003f26270 */
[-C--:B------:R-:W-:Y:S02]  /*12f0*/  ISETP.GE.AND P2, PT, R31, R26.reuse, PT ;  /* 0x0000001a1f00720c */ /* 0x080fe40003f46270 */
[----:B------:R-:W-:Y:S02]  /*1300*/  IADD3 R0, R33, R35, RZ ;  /* 0x0000002321007210 */ /* 0x000fe40007ffe0ff */
[----:B------:R-:W-:Y:S02]  /*1310*/  ISETP.GE.AND P3, PT, R29, R26, PT ;  /* 0x0000001a1d00720c */ /* 0x000fe40003f66270 */
[----:B------:R-:W-:-:S02]  /*1320*/  LEA.HI.X R39, R32, R47, R0, 0x1, P4 ;  /* 0x0000002f20277211 */ /* 0x000fc400020f0c00 */
[----:B------:R-:W-:Y:S02]  /*1330*/  PRMT R95, RZ, 0x7610, R95 ;  /* 0x00007610ff5f7816 */ /* 0x000fe4000000005f */
[----:B------:R-:W-:Y:S01]  /*1340*/  PRMT R97, RZ, 0x7610, R97 ;  /* 0x00007610ff617816 */ /* 0x000fe20000000061 */
[----:B0-2---:R0:W2:Y:S01]  /*1350*/  @!P0 LDG.E.U16 R89, [R38.64] ;  /* 0x0000000426598981 */ /* 0x0050a2000c1e1500 */
[----:B------:R-:W-:-:S03]  /*1360*/  PRMT R99, RZ, 0x7610, R99 ;  /* 0x00007610ff637816 */ /* 0x000fc60000000063 */
[----:B---3--:R0:W3:Y:S04]  /*1370*/  @!P1 LDG.E.U16 R95, [R38.64+0x40] ;  /* 0x00004004265f9981 */ /* 0x0080e8000c1e1500 */
[----:B------:R0:W4:Y:S04]  /*1380*/  @!P2 LDG.E.U16 R97, [R38.64+0x80] ;  /* 0x000080042661a981 */ /* 0x000128000c1e1500 */
[----:B------:R0:W4:Y:S01]  /*1390*/  @!P3 LDG.E.U16 R99, [R38.64+0xc0] ;  /* 0x0000c0042663b981 */ /* 0x000122000c1e1500 */
[----:B------:R-:W-:Y:S01]  /*13a0*/  MOV R33, R43 ;  /* 0x0000002b00217202 */ /* 0x000fe20000000f00 */
[----:B------:R-:W-:-:S02]  /*13b0*/  IMAD R0, R113, c[0x0][0x188], RZ ;  /* 0x0000620071007a24 */ /* 0x000fc400078e02ff */
[----:B------:R-:W-:Y:S02]  /*13c0*/  IMAD.MOV.U32 R32, RZ, RZ, R64 ;  /* 0x000000ffff207224 */ /* 0x000fe400078e0040 */
[C---:B------:R-:W-:Y:S02]  /*13d0*/  IMAD R37, R5.reuse, c[0x0][0x18c], R0 ;  /* 0x0000630005257a24 */ /* 0x040fe400078e0200 */
[----:B------:R-:W-:-:S04]  /*13e0*/  IMAD.WIDE.U32 R32, R5, c[0x0][0x188], R32 ;  /* 0x0000620005207a25 */ /* 0x000fc800078e0020 */
[----:B------:R-:W-:Y:S01]  /*13f0*/  IMAD R0, R113, c[0x0][0x1c0], RZ ;  /* 0x0000700071007a24 */ /* 0x000fe200078e02ff */
[----:B------:R-:W-:Y:S01]  /*1400*/  LEA R36, P0, R32, c[0x0][0x220], 0x2 ;  /* 0x0000880020247a11 */ /* 0x000fe200078010ff */
[----:B------:R-:W-:Y:S02]  /*1410*/  IMAD.IADD R33, R33, 0x1, R37 ;  /* 0x0000000121217824 */ /* 0x000fe400078e0225 */
[----:B------:R-:W-:-:S04]  /*1420*/  IMAD.WIDE.U32 R34, R5, c[0x0][0x1c0], R66 ;  /* 0x0000700005227a25 */ /* 0x000fc800078e0042 */
[----:B------:R-:W-:Y:S01]  /*1430*/  IMAD R101, R5, c[0x0][0x1c4], R0 ;  /* 0x0000710005657a24 */ /* 0x000fe200078e0200 */
[----:B------:R-:W-:Y:S02]  /*1440*/  LEA.HI.X R37, R32, c[0x0][0x224], R33, 0x2, P0 ;  /* 0x0000890020257a11 */ /* 0x000fe400000f1421 */
[C---:B------:R-:W-:Y:S02]  /*1450*/  LEA R32, P0, R34.reuse, R46, 0x1 ;  /* 0x0000002e22207211 */ /* 0x040fe400078008ff */
[----:B------:R-:W-:Y:S01]  /*1460*/  IADD3 R33, R35, R101, RZ ;  /* 0x0000006523217210 */ /* 0x000fe20007ffe0ff */
[----:B------:R-:W-:Y:S01]  /*1470*/  IMAD.SHL.U32 R24, R45, 0x2, RZ ;  /* 0x000000022d187824 */ /* 0x000fe200078e00ff */
[----:B------:R-:W-:Y:S01]  /*1480*/  ISETP.GE.AND P1, PT, R41, R26, PT ;  /* 0x0000001a2900720c */ /* 0x000fe20003f26270 */
[----:B------:R-:W4:Y:S01]  /*1490*/  LDG.E R2, [R36.64] ;  /* 0x0000000424027981 */ /* 0x000f22000c1e1900 */
[----:B------:R-:W-:Y:S02]  /*14a0*/  LEA.HI.X R33, R34, R44, R33, 0x1, P0 ;  /* 0x0000002c22217211 */ /* 0x000fe400000f0c21 */
[----:B------:R-:W-:-:S02]  /*14b0*/  ISETP.GE.AND P0, PT, R66, R26, PT ;  /* 0x0000001a4200720c */ /* 0x000fc40003f06270 */
[-C--:B------:R-:W-:Y:S02]  /*14c0*/  ISETP.GE.AND P2, PT, R31, R26.reuse, PT ;  /* 0x0000001a1f00720c */ /* 0x080fe40003f46270 */
[----:B------:R-:W-:Y:S02]  /*14d0*/  ISETP.GE.AND P3, PT, R29, R26, PT ;  /* 0x0000001a1d00720c */ /* 0x000fe40003f66270 */
[----:B0-----:R-:W-:Y:S02]  /*14e0*/  PRMT R39, RZ, 0x7610, R39 ;  /* 0x00007610ff277816 */ /* 0x001fe40000000027 */
[----:B------:R-:W-:Y:S02]  /*14f0*/  PRMT R101, RZ, 0x7610, R101 ;  /* 0x00007610ff657816 */ /* 0x000fe40000000065 */
[----:B------:R-:W-:Y:S01]  /*1500*/  PRMT R103, RZ, 0x7610, R103 ;  /* 0x00007610ff677816 */ /* 0x000fe20000000067 */
[----:B--2---:R0:W-:Y:S04]  /*1510*/  STS.U16 [R24], R89 ;  /* 0x0000005918007388 */ /* 0x0041e80000000400 */
[----:B---3--:R1:W-:Y:S01]  /*1520*/  STS.U16 [R24+0x40], R95 ;  /* 0x0000405f18007388 */ /* 0x0083e20000000400 */
[----:B0-----:R-:W-:-:S03]  /*1530*/  PRMT R89, RZ, 0x7610, R89 ;  /* 0x00007610ff597816 */ /* 0x001fc60000000059 */
[----:B----4-:R-:W-:Y:S04]  /*1540*/  STS.U16 [R24+0x80], R97 ;  /* 0x0000806118007388 */ /* 0x010fe80000000400 */
[----:B------:R0:W-:Y:S01]  /*1550*/  STS.U16 [R24+0xc0], R99 ;  /* 0x0000c06318007388 */ /* 0x0001e20000000400 */
[----:B------:R-:W-:-:S06]  /*1560*/  NOP ;  /* 0x0000000000007918 */ /* 0x000fcc0000000000 */
[----:B------:R2:W3:Y:S04]  /*1570*/  @!P0 LDG.E.U16 R39, [R32.64] ;  /* 0x0000000420278981 */ /* 0x0004e8000c1e1500 */
[----:B------:R2:W4:Y:S04]  /*1580*/  @!P1 LDG.E.U16 R101, [R32.64+0x40] ;  /* 0x0000400420659981 */ /* 0x000528000c1e1500 */
[----:B------:R2:W4:Y:S04]  /*1590*/  @!P2 LDG.E.U16 R103, [R32.64+0x80] ;  /* 0x000080042067a981 */ /* 0x000528000c1e1500 */
[----:B------:R2:W4:Y:S01]  /*15a0*/  @!P3 LDG.E.U16 R89, [R32.64+0xc0] ;  /* 0x0000c0042059b981 */ /* 0x000522000c1e1500 */
[----:B------:R-:W-:-:S02]  /*15b0*/  IADD3 R0, R42, -0x1, RZ ;  /* 0xffffffff2a007810 */ /* 0x000fc40007ffe0ff */
[----:B------:R-:W-:Y:S02]  /*15c0*/  ISETP.NE.AND P1, PT, R49, RZ, PT ;  /* 0x000000ff3100720c */ /* 0x000fe40003f25270 */
[----:B------:R-:W-:-:S04]  /*15d0*/  LEA.HI R34, R0, R0, RZ, 0x1 ;  /* 0x0000000000227211 */ /* 0x000fc800078f08ff */
[----:B------:R-:W-:Y:S01]  /*15e0*/  LOP3.LUT R35, R34, 0xfffffe, RZ, 0xc0, !PT ;  /* 0x00fffffe22237812 */ /* 0x000fe200078ec0ff */
[----:B------:R-:W-:Y:S01]  /*15f0*/  FMUL.FTZ R38, R2, 1.4426950216293334961 ;  /* 0x3fb8aa3b02267820 */ /* 0x000fe20000410000 */
[----:B--2---:R-:W2:Y:S02]  /*1600*/  LDS.64 R32, [R45.X8] ;  /* 0x000000002d207984 */ /* 0x004ea40000008a00 */
[----:B------:R-:W-:Y:S02]  /*1610*/  IADD3 R0, R0, -R35, RZ ;  /* 0x8000002300007210 */ /* 0x000fe40007ffe0ff */
[----:B------:R-:W-:-:S03]  /*1620*/  IADD3 R34, R49, 0x200, RZ ;  /* 0x0000020031227810 */ /* 0x000fc60007ffe0ff */
[----:B------:R-:W-:Y:S02]  /*1630*/  @!P1 IMAD R34, R0, 0x100, R5 ;  /* 0x0000010000229824 */ /* 0x000fe400078e0205 */
[----:B------:R-:W-:-:S03]  /*1640*/  FMUL.FTZ R106, R9, R38 ;  /* 0x00000026096a7220 */ /* 0x000fc60000410000 */
[----:B-1----:R-:W-:-:S03]  /*1650*/  SHF.L.U32 R95, R34, 0x2, RZ ;  /* 0x00000002225f7819 */ /* 0x002fc600000006ff */
[----:B------:R-:W1:Y:S01]  /*1660*/  MUFU.EX2 R106, R106 ;  /* 0x0000006a006a7308 */ /* 0x000e620000000800 */
[----:B------:R-:W-:Y:S02]  /*1670*/  ISETP.NE.AND P2, PT, R49, 0x1f, PT ;  /* 0x0000001f3100780c */ /* 0x000fe40003f45270 */
[----:B------:R-:W-:-:S04]  /*1680*/  ISETP.GT.AND P0, PT, R42, 0x1, PT ;  /* 0x000000012a00780c */ /* 0x000fc80003f04270 */
[----:B------:R-:W-:Y:S01]  /*1690*/  ISETP.EQ.AND P0, PT, R30, RZ, P0 ;  /* 0x000000ff1e00720c */ /* 0x000fe20000702270 */
[----:B0-----:R-:W-:-:S12]  /*16a0*/  IMAD.MOV.U32 R99, RZ, RZ, RZ ;  /* 0x000000ffff637224 */ /* 0x001fd800078e00ff */
[----:B------:R-:W-:-:S05]  /*16b0*/  @P0 IADD3 R0, R42, -0x2, RZ ;  /* 0xfffffffe2a000810 */ /* 0x000fca0007ffe0ff */
[----:B------:R-:W-:Y:S01]  /*16c0*/  @P0 IMAD R37, R0, c[0x0][0x16c], R5 ;  /* 0x00005b0000250a24 */ /* 0x000fe200078e0205 */
[----:B--2---:R-:W-:-:S03]  /*16d0*/  PRMT R98, RZ, 0x7610, R33 ;  /* 0x00007610ff627816 */ /* 0x004fc60000000021 */
[----:B------:R-:W-:Y:S01]  /*16e0*/  @P0 IMAD.WIDE R36, R37, 0x8, R58 ;  /* 0x0000000825240825 */ /* 0x000fe200078e023a */
[--C-:B------:R-:W-:Y:S02]  /*16f0*/  PRMT R0, RZ, 0x5410, R32.reuse ;  /* 0x00005410ff007816 */ /* 0x100fe40000000020 */
[----:B------:R-:W-:Y:S02]  /*1700*/  PRMT R97, RZ, 0x7610, R32 ;  /* 0x00007610ff617816 */ /* 0x000fe40000000020 */
[--C-:B------:R-:W-:Y:S02]  /*1710*/  PRMT R104, RZ, 0x5410, R68.reuse ;  /* 0x00005410ff687816 */ /* 0x100fe40000000044 */
[----:B------:R-:W-:Y:S02]  /*1720*/  PRMT R105, RZ, 0x7610, R68 ;  /* 0x00007610ff697816 */ /* 0x000fe40000000044 */
[----:B------:R-:W-:Y:S01]  /*1730*/  PRMT R102, RZ, 0x5410, R69 ;  /* 0x00005410ff667816 */ /* 0x000fe20000000045 */
[----:B------:R-:W-:Y:S02]  /*1740*/  BSSY B0, `(.L_x_8272) ;  /* 0x000002b000007945 */ /* 0x000fe40003800000 */
[----:B------:R-:W-:-:S02]  /*1750*/  FMUL.FTZ R108, R8, R105 ;  /* 0x00000069086c7220 */ /* 0x000fc40000410000 */
[----:B------:R-:W-:Y:S01]  /*1760*/  FMUL.FTZ R110, R7, R102 ;  /* 0x00000066076e7220 */ /* 0x000fe20000410000 */
[----:B---3--:R0:W-:Y:S04]  /*1770*/  STS.U16 [R24+0x100], R39 ;  /* 0x0001002718007388 */ /* 0x0081e80000000400 */
[----:B----4-:R-:W-:Y:S04]  /*1780*/  STS.U16 [R24+0x140], R101 ;  /* 0x0001406518007388 */ /* 0x010fe80000000400 */
[----:B------:R-:W-:Y:S04]  /*1790*/  STS.U16 [R24+0x180], R103 ;  /* 0x0001806718007388 */ /* 0x000fe80000000400 */
[----:B------:R-:W-:Y:S01]  /*17a0*/  STS.U16 [R24+0x1c0], R89 ;  /* 0x0001c05918007388 */ /* 0x000fe20000000400 */
[----:B------:R-:W-:-:S06]  /*17b0*/  NOP ;  /* 0x0000000000007918 */ /* 0x000fcc0000000000 */
[----:B------:R-:W2:Y:S04]  /*17c0*/  LDS.64 R34, [R45.X8+0x100] ;  /* 0x000100002d227984 */ /* 0x000ea80000008a00 */
[----:B-1----:R1:W-:Y:S04]  /*17d0*/  STS [R95+0x838], R106 ;  /* 0x0008386a5f007388 */ /* 0x0023e80000000800 */
[----:B------:R-:W-:Y:S01]  /*17e0*/  BAR.SYNC.DEFER_BLOCKING 0x0 ;  /* 0x0000000000007b1d */ /* 0x000fe20000010000 */
[-C--:B0-----:R-:W-:Y:S01]  /*17f0*/  FMUL.FTZ R39, R8, R38.reuse ;  /* 0x0000002608277220 */ /* 0x081fe20000410000 */
[----:B-1----:R-:W-:Y:S01]  /*1800*/  PRMT R95, RZ, 0x5410, R33 ;  /* 0x00005410ff5f7816 */ /* 0x002fe20000000021 */
[----:B------:R-:W-:-:S03]  /*1810*/  FMUL.FTZ R33, R6, R38 ;  /* 0x0000002606217220 */ /* 0x000fc60000410000 */
[----:B------:R0:W1:Y:S01]  /*1820*/  MUFU.EX2 R32, R39 ;  /* 0x0000002700207308 */ /* 0x0000620000000800 */
[--C-:B--2---:R-:W-:Y:S01]  /*1830*/  PRMT R100, RZ, 0x5410, R35.reuse ;  /* 0x00005410ff647816 */ /* 0x104fe20000000023 */
[----:B------:R2:W5:Y:S04]  /*1840*/  @P0 LDG.E R99, [R36.64+0x4] ;  /* 0x0000040424630981 */ /* 0x000568000c1e1900 */
[----:B------:R-:W-:Y:S02]  /*1850*/  FMUL.FTZ R117, R21, R100 ;  /* 0x0000006415757220 */ /* 0x000fe40000410000 */
[----:B------:R3:W4:Y:S01]  /*1860*/  @P2 LDS R100, [R49.X4+0x103c] ;  /* 0x00103c0031642984 */ /* 0x0007220000004800 */
[----:B0-----:R-:W-:Y:S01]  /*1870*/  FMUL.FTZ R39, R7, R38 ;  /* 0x0000002607277220 */ /* 0x001fe20000410000 */
[----:B--2---:R0:W2:Y:S01]  /*1880*/  MUFU.EX2 R36, R33 ;  /* 0x0000002100247308 */ /* 0x0040a20000000800 */
[----:B------:R-:W-:-:S07]  /*1890*/  PRMT R101, RZ, 0x7610, R35 ;  /* 0x00007610ff657816 */ /* 0x000fce0000000023 */
[----:B------:R-:W2:Y:S01]  /*18a0*/  MUFU.EX2 R39, R39 ;  /* 0x0000002700277308 */ /* 0x000ea20000000800 */
[--C-:B------:R-:W-:Y:S01]  /*18b0*/  PRMT R37, RZ, 0x7610, R34.reuse ;  /* 0x00007610ff257816 */ /* 0x100fe20000000022 */
[----:B------:R-:W-:Y:S01]  /*18c0*/  FMUL.FTZ R35, R9, R104 ;  /* 0x0000006809237220 */ /* 0x000fe20000410000 */
[----:B------:R-:W-:Y:S01]  /*18d0*/  PRMT R103, RZ, 0x7610, R69 ;  /* 0x00007610ff677816 */ /* 0x000fe20000000045 */
[----:B------:R-:W-:Y:S01]  /*18e0*/  FMUL.FTZ R101, R20, R101 ;  /* 0x0000006514657220 */ /* 0x000fe20000410000 */
[----:B------:R-:W-:Y:S01]  /*18f0*/  PRMT R88, RZ, 0x5410, R34 ;  /* 0x00005410ff587816 */ /* 0x000fe20000000022 */
[----:B-1----:R-:W-:Y:S02]  /*1900*/  FMUL.FTZ R34, R106, R32 ;  /* 0x000000206a227220 */ /* 0x002fe40000410000 */
[----:B------:R-:W-:Y:S02]  /*1910*/  FMUL.FTZ R109, R6, R103 ;  /* 0x00000067066d7220 */ /* 0x000fe40000410000 */
[----:B------:R-:W-:-:S02]  /*1920*/  FMUL.FTZ R115, R0, R35 ;  /* 0x0000002300737220 */ /* 0x000fc40000410000 */
[----:B0-----:R-:W-:Y:S02]  /*1930*/  FMUL.FTZ R33, R97, R108 ;  /* 0x0000006c61217220 */ /* 0x001fe40000410000 */
[----:B------:R-:W-:Y:S02]  /*1940*/  FMUL.FTZ R38, R95, R110 ;  /* 0x0000006e5f267220 */ /* 0x000fe40000410000 */
[----:B------:R-:W-:Y:S02]  /*1950*/  FMUL.FTZ R112, R22, R37 ;  /* 0x0000002516707220 */ /* 0x000fe40000410000 */
[----:B--2---:R-:W-:Y:S01]  /*1960*/  FFMA.FTZ R111, R36, R101, R117 ;  /* 0x00000065246f7223 */ /* 0x004fe20000010075 */
[----:B------:R-:W-:Y:S05]  /*1970*/  @P2 BRA `(.L_x_8273) ;  /* 0x0000007000002947 */ /* 0x000fea0003800000 */
[----:B---3--:R-:W-:Y:S02]  /*1980*/  ISETP.NE.AND P0, PT, R42, c[0x0][0x174], PT ;  /* 0x00005d002a007a0c */ /* 0x008fe40003f05270 */
[----:B----4-:R-:W-:-:S11]  /*1990*/  MOV R100, 0x3f800000 ;  /* 0x3f80000000647802 */ /* 0x010fd60000000f00 */
[----:B------:R-:W-:-:S04]  /*19a0*/  @P0 LEA.HI R37, R42, R42, RZ, 0x1 ;  /* 0x0000002a2a250211 */ /* 0x000fc800078f08ff */
[----:B------:R-:W-:-:S05]  /*19b0*/  @P0 LOP3.LUT R37, R37, 0xfffffe, RZ, 0xc0, !PT ;  /* 0x00fffffe25250812 */ /* 0x000fca00078ec0ff */
[----:B------:R-:W-:-:S04]  /*19c0*/  @P0 IMAD.IADD R114, R42, 0x1, -R37 ;  /* 0x000000012a720824 */ /* 0x000fc800078e0a25 */
[----:B------:R-:W-:-:S05]  /*19d0*/  @P0 IMAD R114, R114, 0x100, R5 ;  /* 0x0000010072720824 */ /* 0x000fca00078e0205 */
[----:B------:R0:W1:Y:S02]  /*19e0*/  @P0 LDS R100, [R114.X4+0x838] ;  /* 0x0008380072640984 */ /* 0x0000640000004800 */
.L_x_8273:
[----:B---3--:R-:W-:Y:S05]  /*19f0*/  BSYNC B0 ;  /* 0x0000000000007941 */ /* 0x008fea0003800000 */
.L_x_8272:
[----:B01--4-:R-:W-:Y:S01]  /*1a00*/  FMUL.FTZ R114, R36, R100 ;  /* 0x0000006424727220 */ /* 0x013fe20000410000 */
[----:B------:R-:W-:Y:S01]  /*1a10*/  ISETP.NE.AND P3, PT, R30, 0x1f, PT ;  /* 0x0000001f1e00780c */ /* 0x000fe20003f65270 */
[----:B------:R-:W-:Y:S01]  /*1a20*/  FFMA.FTZ R89, R32, R115, R33 ;  /* 0x0000007320597223 */ /* 0x000fe20000010021 */
[----:B------:R-:W-:Y:S01]  /*1a30*/  ISETP.GE.AND P0, PT, R45, 0x1, PT ;  /* 0x000000012d00780c */ /* 0x000fe20003f06270 */
[----:B------:R-:W-:Y:S01]  /*1a40*/  FMUL.FTZ R107, R23, R88 ;  /* 0x00000058176b7220 */ /* 0x000fe20000410000 */
[----:B------:R-:W-:Y:S01]  /*1a50*/  ISETP.GE.U32.AND P4, PT, R30, 0x18, PT ;  /* 0x000000181e00780c */ /* 0x000fe20003f86070 */
[C---:B------:R-:W-:Y:S01]  /*1a60*/  FFMA.FTZ R119, R39.reuse, R111, R112 ;  /* 0x0000006f27777223 */ /* 0x040fe20000010070 */
[----:B------:R-:W-:Y:S01]  /*1a70*/  BSSY B0, `(.L_x_8274) ;  /* 0x000008a000007945 */ /* 0x000fe20003800000 */
[C---:B------:R-:W-:Y:S02]  /*1a80*/  FMUL.FTZ R111, R39.reuse, R114 ;  /* 0x00000072276f7220 */ /* 0x040fe40000410000 */
[----:B------:R-:W-:-:S02]  /*1a90*/  FFMA.FTZ R89, R39, R89, R38 ;  /* 0x0000005927597223 */ /* 0x000fc40000010026 */
[----:B------:R-:W-:Y:S02]  /*1aa0*/  FFMA.FTZ R119, R32, R119, R107 ;  /* 0x0000007720777223 */ /* 0x000fe4000001006b */
[----:B------:R-:W-:Y:S02]  /*1ab0*/  FMUL.FTZ R37, R98, R109 ;  /* 0x0000006d62257220 */ /* 0x000fe40000410000 */
[----:B------:R-:W-:Y:S02]  /*1ac0*/  FMUL.FTZ R114, R32, R111 ;  /* 0x0000006f20727220 */ /* 0x000fe40000410000 */
[----:B------:R-:W-:Y:S01]  /*1ad0*/  FFMA.FTZ R116, R36, R89, R37 ;  /* 0x0000005924747223 */ /* 0x000fe20000010025 */
[----:B------:R-:W0:Y:S01]  /*1ae0*/  SHFL.DOWN PT, R111, R119, 0x1, 0x1f ;  /* 0x08201f00776f7f89 */ /* 0x000e2200000e0000 */
[----:B------:R-:W-:-:S03]  /*1af0*/  FMUL.FTZ R121, R39, R34 ;  /* 0x0000002227797220 */ /* 0x000fc60000410000 */
        /* <DEDUP_REMOVED lines=24> */
[C---:B0-----:R-:W-:Y:S01]  /*1c80*/  @!P0 FFMA.FTZ R119, R114.reuse, R111, R119 ;  /* 0x0000006f72778223 */ /* 0x041fe20000010077 */
[----:B------:R-:W-:Y:S01]  /*1c90*/  SHF.L.U32 R111, R5, 0x3, RZ ;  /* 0x00000003056f7819 */ /* 0x000fe200000006ff */
[----:B-1----:R-:W-:-:S03]  /*1ca0*/  @!P0 FMUL.FTZ R114, R114, R89 ;  /* 0x0000005972728220 */ /* 0x002fc60000410000 */
[----:B------:R-:W0:Y:S01]  /*1cb0*/  SHFL.DOWN PT, R120, R119, 0x8, 0x1f ;  /* 0x09001f0077787f89 */ /* 0x000e2200000e0000 */
[----:B------:R-:W-:Y:S01]  /*1cc0*/  ISETP.GE.AND P0, PT, R42, c[0x0][0x174], PT ;  /* 0x00005d002a007a0c */ /* 0x000fe20003f06270 */
[----:B------:R-:W-:Y:S02]  /*1cd0*/  IMAD.MOV.U32 R89, RZ, RZ, RZ ;  /* 0x000000ffff597224 */ /* 0x000fe400078e00ff */
[C---:B--2---:R-:W-:Y:S01]  /*1ce0*/  @P3 FFMA.FTZ R116, R121.reuse, R88, R116 ;  /* 0x0000005879743223 */ /* 0x044fe20000010074 */
[----:B------:R-:W1:Y:S01]  /*1cf0*/  SHFL.DOWN PT, R123, R114, 0x8, 0x1f ;  /* 0x09001f00727b7f89 */ /* 0x000e6200000e0000 */
[----:B------:R-:W-:Y:S01]  /*1d00*/  ISETP.NE.OR P0, PT, R30, RZ, P0 ;  /* 0x000000ff1e00720c */ /* 0x000fe20000705670 */
[----:B------:R-:W-:Y:S01]  /*1d10*/  HFMA2.MMA R88, -RZ, RZ, 1.875, 0 ;  /* 0x3f800000ff587435 */ /* 0x000fe200000001ff */
[----:B---3--:R-:W-:Y:S01]  /*1d20*/  @P3 FMUL.FTZ R121, R121, R34 ;  /* 0x0000002279793220 */ /* 0x008fe20000410000 */
[----:B------:R-:W2:Y:S01]  /*1d30*/  SHFL.UP PT, R118, R116, 0x8, RZ ;  /* 0x0500000074767989 */ /* 0x000ea200000e00ff */
[----:B------:R-:W-:-:S03]  /*1d40*/  ISETP.GE.AND P3, PT, R45, 0x8, PT ;  /* 0x000000082d00780c */ /* 0x000fc60003f66270 */
[----:B------:R-:W3:Y:S06]  /*1d50*/  SHFL.UP PT, R34, R121, 0x8, RZ ;  /* 0x0500000079227989 */ /* 0x000eec00000e00ff */
[----:B------:R-:W-:Y:S01]  /*1d60*/  @!P0 LDS.64 R88, [R111+0x10b8] ;  /* 0x0010b8006f588984 */ /* 0x000fe20000000a00 */
        /* <DEDUP_REMOVED lines=12> */
[----:B------:R-:W-:Y:S01]  /*1e30*/  SHFL.IDX PT, R122, R119, RZ, 0x1f ;  /* 0x00001fff777a7589 */ /* 0x000fe200000e0000 */
[----:B--2---:R-:W-:-:S03]  /*1e40*/  @P0 FFMA.FTZ R116, R121, R118, R116 ;  /* 0x0000007679740223 */ /* 0x004fc60000010074 */
[----:B------:R-:W-:Y:S01]  /*1e50*/  SHFL.DOWN PT, R123, R119, 0x1, 0x1f ;  /* 0x08201f00777b7f89 */ /* 0x000fe200000e0000 */
[----:B---3--:R-:W-:-:S03]  /*1e60*/  @P0 FMUL.FTZ R121, R121, R34 ;  /* 0x0000002279790220 */ /* 0x008fc60000410000 */
[----:B------:R-:W-:Y:S01]  /*1e70*/  SHFL.IDX PT, R118, R89, RZ, 0x1f ;  /* 0x00001fff59767589 */ /* 0x000fe200000e0000 */
[----:B------:R-:W-:-:S03]  /*1e80*/  ISETP.NE.AND P0, PT, R49, RZ, PT ;  /* 0x000000ff3100720c */ /* 0x000fc60003f05270 */
[----:B------:R-:W0:Y:S04]  /*1e90*/  SHFL.DOWN PT, R120, R114, 0x1, 0x1f ;  /* 0x08201f0072787f89 */ /* 0x000e2800000e0000 */
[----:B-----5:R-:W-:Y:S04]  /*1ea0*/  SHFL.IDX PT, R34, R99, RZ, 0x1f ;  /* 0x00001fff63227589 */ /* 0x020fe800000e0000 */
[----:B------:R-:W-:Y:S04]  /*1eb0*/  SHFL.UP PT, R116, R116, 0x1, RZ ;  /* 0x0420000074747989 */ /* 0x000fe800000e00ff */
[----:B------:R-:W1:Y:S04]  /*1ec0*/  SHFL.UP PT, R121, R121, 0x1, RZ ;  /* 0x0420000079797989 */ /* 0x000e6800000e00ff */
[----:B------:R2:W3:Y:S01]  /*1ed0*/  SHFL.IDX PT, R125, R114, RZ, 0x1f ;  /* 0x00001fff727d7589 */ /* 0x0004e200000e0000 */
[----:B0-----:R-:W-:Y:S01]  /*1ee0*/  @P2 FFMA.FTZ R118, R120, R118, R123 ;  /* 0x0000007678762223 */ /* 0x001fe2000001007b */
[----:B------:R-:W-:-:S03]  /*1ef0*/  IADD3 R120, -R28, c[0x0][0x168], -R49 ;  /* 0x00005a001c787a10 */ /* 0x000fc60007ffe931 */
[----:B------:R-:W-:Y:S01]  /*1f00*/  FFMA.FTZ R101, R118, R100, R101 ;  /* 0x0000006476657223 */ /* 0x000fe20000010065 */
[C---:B------:R-:W-:Y:S02]  /*1f10*/  ISETP.GE.AND P2, PT, R120.reuse, 0x21, PT ;  /* 0x000000217800780c */ /* 0x040fe40003f46270 */
[----:B------:R-:W-:Y:S01]  /*1f20*/  ISETP.GE.AND P3, PT, R120, 0x41, PT ;  /* 0x000000417800780c */ /* 0x000fe20003f66270 */
[-C--:B------:R-:W-:Y:S01]  /*1f30*/  FFMA.FTZ R100, R36, R101.reuse, R117 ;  /* 0x0000006524647223 */ /* 0x080fe20000010075 */
[----:B------:R-:W-:Y:S01]  /*1f40*/  ISETP.GE.AND P4, PT, R120, 0x61, PT ;  /* 0x000000617800780c */ /* 0x000fe20003f86270 */
[----:B--2---:R-:W-:Y:S02]  /*1f50*/  FMUL.FTZ R114, R6, R101 ;  /* 0x0000006506727220 */ /* 0x004fe40000410000 */
[----:B------:R-:W-:Y:S02]  /*1f60*/  FFMA.FTZ R99, R39, R100, R112 ;  /* 0x0000006427637223 */ /* 0x000fe40000010070 */
[----:B-1----:R-:W-:Y:S01]  /*1f70*/  @P1 FFMA.FTZ R34, R121, R34, R116 ;  /* 0x0000002279221223 */ /* 0x002fe20000010074 */
[----:B------:R-:W-:Y:S01]  /*1f80*/  ISETP.GE.AND P1, PT, R120, 0x1, PT ;  /* 0x000000017800780c */ /* 0x000fe20003f26270 */
[----:B------:R-:W-:-:S02]  /*1f90*/  FFMA.FTZ R107, R32, R99, R107 ;  /* 0x00000063206b7223 */ /* 0x000fc4000001006b */
[----:B------:R-:W-:Y:S02]  /*1fa0*/  FFMA.FTZ R112, R106, R34, R115 ;  /* 0x000000226a707223 */ /* 0x000fe40000010073 */
[----:B------:R-:W-:Y:S02]  /*1fb0*/  FMUL.FTZ R115, R7, R100 ;  /* 0x0000006407737220 */ /* 0x000fe40000410000 */
[----:B------:R-:W-:Y:S02]  /*1fc0*/  FMUL.FTZ R116, R8, R99 ;  /* 0x0000006308747220 */ /* 0x000fe40000410000 */
[----:B------:R-:W-:Y:S02]  /*1fd0*/  FMUL.FTZ R117, R9, R107 ;  /* 0x0000006b09757220 */ /* 0x000fe40000410000 */
[C---:B---3--:R-:W-:Y:S02]  /*1fe0*/  FFMA.FTZ R89, R125.reuse, R89, R122 ;  /* 0x000000597d597223 */ /* 0x048fe4000001007a */
[----:B------:R-:W-:-:S02]  /*1ff0*/  FMUL.FTZ R88, R125, R88 ;  /* 0x000000587d587220 */ /* 0x000fc40000410000 */
[----:B------:R-:W-:Y:S02]  /*2000*/  FFMA.FTZ R119, R32, R112, R33 ;  /* 0x0000007020777223 */ /* 0x000fe40000010021 */
[----:B------:R-:W-:Y:S01]  /*2010*/  FFMA.FTZ R106, R0, -R35, R112 ;  /* 0x80000023006a7223 */ /* 0x000fe20000010070 */
[----:B------:R0:W-:Y:S01]  /*2020*/  @!P0 STS.64 [R111+0x10b8], R88 ;  /* 0x0010b8586f008388 */ /* 0x0001e20000000a00 */
[----:B------:R-:W-:Y:S02]  /*2030*/  FMUL.FTZ R35, R103, R114 ;  /* 0x0000007267237220 */ /* 0x000fe40000410000 */
[----:B------:R-:W-:Y:S02]  /*2040*/  FMUL.FTZ R34, R102, R115 ;  /* 0x0000007366227220 */ /* 0x000fe40000410000 */
[----:B------:R-:W-:Y:S02]  /*2050*/  FMUL.FTZ R33, R105, R116 ;  /* 0x0000007469217220 */ /* 0x000fe40000410000 */
[----:B------:R-:W-:-:S02]  /*2060*/  FMUL.FTZ R32, R104, R117 ;  /* 0x0000007568207220 */ /* 0x000fc40000410000 */
[----:B------:R-:W-:Y:S02]  /*2070*/  FFMA.FTZ R38, R39, R119, R38 ;  /* 0x0000007727267223 */ /* 0x000fe40000010026 */
[----:B------:R-:W-:Y:S01]  /*2080*/  FFMA.FTZ R108, R97, -R108, R119 ;  /* 0x8000006c616c7223 */ /* 0x000fe20000010077 */
[----:B------:R1:W-:Y:S01]  /*2090*/  STS.128 [R49.X16+0x200], R32 ;  /* 0x0002002031007388 */ /* 0x0003e2000000cc00 */
[----:B------:R-:W-:Y:S02]  /*20a0*/  FFMA.FTZ R117, R106, R117, RZ ;  /* 0x000000756a757223 */ /* 0x000fe400000100ff */
[----:B------:R-:W-:Y:S01]  /*20b0*/  FFMA.FTZ R39, R36, R38, R37 ;  /* 0x0000002624277223 */ /* 0x000fe20000010025 */
[----:B------:R-:W-:Y:S01]  /*20c0*/  BAR.SYNC.DEFER_BLOCKING 0x0 ;  /* 0x0000000000007b1d */ /* 0x000fe20000010000 */
[----:B------:R-:W-:Y:S01]  /*20d0*/  FFMA.FTZ R117, R108, R116, R117 ;  /* 0x000000746c757223 */ /* 0x000fe20000010075 */
[----:B------:R-:W-:Y:S01]  /*20e0*/  SHF.L.U64.HI R116, R4, 0x2, R3 ;  /* 0x0000000204747819 */ /* 0x000fe20000010203 */
[----:B------:R-:W-:-:S02]  /*20f0*/  FFMA.FTZ R110, R95, -R110, R38 ;  /* 0x8000006e5f6e7223 */ /* 0x000fc40000010026 */
[----:B------:R-:W-:Y:S02]  /*2100*/  FFMA.FTZ R109, R98, -R109, R39 ;  /* 0x8000006d626d7223 */ /* 0x000fe40000010027 */
[----:B------:R-:W-:Y:S02]  /*2110*/  FFMA.FTZ R117, R110, R115, R117 ;  /* 0x000000736e757223 */ /* 0x000fe40000010075 */
[----:B------:R-:W-:Y:S02]  /*2120*/  FMUL.FTZ R36, R23, R112 ;  /* 0x0000007017247220 */ /* 0x000fe40000410000 */
[----:B------:R-:W-:Y:S02]  /*2130*/  FMUL.FTZ R37, R22, R119 ;  /* 0x0000007716257220 */ /* 0x000fe40000410000 */
[----:B------:R-:W-:Y:S02]  /*2140*/  FMUL.FTZ R38, R21, R38 ;  /* 0x0000002615267220 */ /* 0x000fe40000410000 */
[----:B------:R-:W-:-:S02]  /*2150*/  FMUL.FTZ R39, R20, R39 ;  /* 0x0000002714277220 */ /* 0x000fc40000410000 */
[----:B0-----:R-:W-:Y:S02]  /*2160*/  FMUL.FTZ R88, R109, R114 ;  /* 0x000000726d587220 */ /* 0x001fe40000410000 */
[----:B------:R-:W-:Y:S02]  /*2170*/  IMAD R114, R116, c[0x0][0x2b0], RZ ;  /* 0x0000ac0074727a24 */ /* 0x000fe400078e02ff */
[----:B------:R-:W-:Y:S02]  /*2180*/  FADD.FTZ R88, R117, R88 ;  /* 0x0000005875587221 */ /* 0x000fe40000010000 */
[----:B------:R-:W-:Y:S01]  /*2190*/  IMAD.SHL.U32 R89, R4, 0x4, RZ ;  /* 0x0000000404597824 */ /* 0x000fe200078e00ff */
[----:B------:R1:W-:Y:S01]  /*21a0*/  STS.128 [R49.X16+0x400], R36 ;  /* 0x0004002431007388 */ /* 0x0003e2000000cc00 */
[----:B------:R-:W-:-:S03]  /*21b0*/  IMAD R116, R116, c[0x0][0x2d0], RZ ;  /* 0x0000b40074747a24 */ /* 0x000fc600078e02ff */
[----:B------:R1:W0:Y:S04]  /*21c0*/  LDS R117, [R49.X4+0x200] ;  /* 0x0002000031757984 */ /* 0x0002280000004800 */
[----:B------:R1:W2:Y:S04]  /*21d0*/  LDS R115, [R49.X4+0x280] ;  /* 0x0002800031737984 */ /* 0x0002a80000004800 */
[----:B------:R1:W3:Y:S04]  /*21e0*/  LDS R111, [R49.X4+0x300] ;  /* 0x00030000316f7984 */ /* 0x0002e80000004800 */
[----:B------:R1:W4:Y:S04]  /*21f0*/  LDS R112, [R49.X4+0x380] ;  /* 0x0003800031707984 */ /* 0x0003280000004800 */
[----:B------:R-:W-:Y:S06]  /*2200*/  BAR.SYNC.DEFER_BLOCKING 0x0 ;  /* 0x0000000000007b1d */ /* 0x000fec0000010000 */
[----:B------:R-:W-:Y:S05]  /*2210*/  @!P1 BRA `(.L_x_8275) ;  /* 0x000000f000009947 */ /* 0x000fea0003800000 */
[----:B-1----:R-:W1:Y:S01]  /*2220*/  LDS R119, [R49.X4+0x400] ;  /* 0x0004000031777984 */ /* 0x002e620000004800 */
[----:B------:R-:W-:-:S02]  /*2230*/  IMAD R34, R113, c[0x0][0x2b0], RZ ;  /* 0x0000ac0071227a24 */ /* 0x000fc400078e02ff */
        /* <DEDUP_REMOVED lines=11> */
[----:B0-----:R0:W-:Y:S04]  /*22f0*/  RED.E.ADD.F32.FTZ.RN.STRONG.GPU [R36.64], R117 ;  /* 0x000000752400798e */ /* 0x0011e8000c10e784 */
[----:B-1----:R0:W-:Y:S02]  /*2300*/  RED.E.ADD.F32.FTZ.RN.STRONG.GPU [R38.64], R119 ;  /* 0x000000772600798e */ /* 0x0021e4000c10e784 */
.L_x_8275:
[----:B-1----:R-:W-:Y:S05]  /*2310*/  BSYNC B0 ;  /* 0x0000000000007941 */ /* 0x002fea0003800000 */
.L_x_8274:
[----:B------:R1:W4:Y:S01]  /*2320*/  LDS R113, [R49.X4+0x480] ;  /* 0x0004800031717984 */ /* 0x0003220000004800 */
[----:B------:R-:W-:Y:S01]  /*2330*/  BSSY B0, `(.L_x_8276) ;  /* 0x000000a000007945 */ /* 0x000fe20003800000 */
[C---:B0-----:R-:W-:Y:S02]  /*2340*/  IMAD R39, R89.reuse, c[0x0][0x2b4], R114 ;  /* 0x0000ad0059277a24 */ /* 0x041fe400078e0272 */
[----:B------:R-:W-:Y:S01]  /*2350*/  IMAD R37, R89, c[0x0][0x2d4], R116 ;  /* 0x0000b50059257a24 */ /* 0x000fe200078e0274 */
[----:B------:R-:W-:Y:S05]  /*2360*/  @!P2 BRA `(.L_x_8277) ;  /* 0x000000600000a947 */ /* 0x000fea0003800000 */
[----:B------:R-:W-:-:S04]  /*2370*/  IMAD.WIDE.U32 R32, R89, c[0x0][0x2b0], R74 ;  /* 0x0000ac0059207a25 */ /* 0x000fc800078e004a */
[----:B------:R-:W-:Y:S01]  /*2380*/  IMAD.WIDE.U32 R34, R89, c[0x0][0x2d0], R80 ;  /* 0x0000b40059227a25 */ /* 0x000fe200078e0050 */
[----:B------:R-:W-:-:S03]  /*2390*/  IADD3 R33, R33, R39, RZ ;  /* 0x0000002721217210 */ /* 0x000fc60007ffe0ff */
[----:B------:R-:W-:Y:S02]  /*23a0*/  IMAD.IADD R35, R35, 0x1, R37 ;  /* 0x0000000123237824 */ /* 0x000fe400078e0225 */
[----:B--2---:R0:W-:Y:S04]  /*23b0*/  RED.E.ADD.F32.FTZ.RN.STRONG.GPU [R32.64], R115 ;  /* 0x000000732000798e */ /* 0x0041e8000c10e784 */
[----:B----4-:R0:W-:Y:S02]  /*23c0*/  RED.E.ADD.F32.FTZ.RN.STRONG.GPU [R34.64], R113 ;  /* 0x000000712200798e */ /* 0x0101e4000c10e784 */
.L_x_8277:
[----:B------:R-:W-:Y:S05]  /*23d0*/  BSYNC B0 ;  /* 0x0000000000007941 */ /* 0x000fea0003800000 */
.L_x_8276:
[----:B0---4-:R0:W4:Y:S01]  /*23e0*/  LDS R113, [R49.X4+0x500] ;  /* 0x0005000031717984 */ /* 0x0111220000004800 */
[----:B------:R-:W-:Y:S01]  /*23f0*/  BSSY B0, `(.L_x_8278) ;  /* 0x0000008000007945 */ /* 0x000fe20003800000 */
[----:B------:R-:W-:Y:S05]  /*2400*/  @!P3 BRA `(.L_x_8279) ;  /* 0x000000600000b947 */ /* 0x000fea0003800000 */
[----:B------:R-:W-:-:S04]  /*2410*/  IMAD.WIDE.U32 R32, R89, c[0x0][0x2b0], R76 ;  /* 0x0000ac0059207a25 */ /* 0x000fc800078e004c */
[----:B------:R-:W-:Y:S01]  /*2420*/  IMAD.WIDE.U32 R34, R89, c[0x0][0x2d0], R82 ;  /* 0x0000b40059227a25 */ /* 0x000fe200078e0052 */
[----:B------:R-:W-:-:S03]  /*2430*/  IADD3 R33, R39, R33, RZ ;  /* 0x0000002127217210 */ /* 0x000fc60007ffe0ff */
[----:B------:R-:W-:Y:S02]  /*2440*/  IMAD.IADD R35, R37, 0x1, R35 ;  /* 0x0000000125237824 */ /* 0x000fe400078e0223 */
[----:B---3--:R3:W-:Y:S04]  /*2450*/  RED.E.ADD.F32.FTZ.RN.STRONG.GPU [R32.64], R111 ;  /* 0x0000006f2000798e */ /* 0x0087e8000c10e784 */
[----:B----4-:R3:W-:Y:S02]  /*2460*/  RED.E.ADD.F32.FTZ.RN.STRONG.GPU [R34.64], R113 ;  /* 0x000000712200798e */ /* 0x0107e4000c10e784 */
.L_x_8279:
[----:B------:R-:W-:Y:S05]  /*2470*/  BSYNC B0 ;  /* 0x0000000000007941 */ /* 0x000fea0003800000 */
.L_x_8278:
[----:B---3--:R3:W0:Y:S01]  /*2480*/  LDS R111, [R49.X4+0x580] ;  /* 0x00058000316f7984 */ /* 0x0086220000004800 */
[----:B------:R-:W-:Y:S01]  /*2490*/  BSSY B0, `(.L_x_8280) ;  /* 0x0000008000007945 */ /* 0x000fe20003800000 */
[----:B------:R-:W-:Y:S05]  /*24a0*/  @!P4 BRA `(.L_x_8281) ;  /* 0x000000600000c947 */ /* 0x000fea0003800000 */
[----:B------:R-:W-:-:S04]  /*24b0*/  IMAD.WIDE.U32 R32, R89, c[0x0][0x2b0], R78 ;  /* 0x0000ac0059207a25 */ /* 0x000fc800078e004e */
[----:B------:R-:W-:Y:S01]  /*24c0*/  IMAD.WIDE.U32 R34, R89, c[0x0][0x2d0], R84 ;  /* 0x0000b40059227a25 */ /* 0x000fe200078e0054 */
[----:B------:R-:W-:-:S03]  /*24d0*/  IADD3 R33, R39, R33, RZ ;  /* 0x0000002127217210 */ /* 0x000fc60007ffe0ff */
[----:B------:R-:W-:Y:S02]  /*24e0*/  IMAD.IADD R35, R37, 0x1, R35 ;  /* 0x0000000125237824 */ /* 0x000fe400078e0223 */
[----:B------:R1:W-:Y:S04]  /*24f0*/  RED.E.ADD.F32.FTZ.RN.STRONG.GPU [R32.64], R112 ;  /* 0x000000702000798e */ /* 0x0003e8000c10e784 */
[----:B0-----:R1:W-:Y:S02]  /*2500*/  RED.E.ADD.F32.FTZ.RN.STRONG.GPU [R34.64], R111 ;  /* 0x0000006f2200798e */ /* 0x0013e4000c10e784 */
.L_x_8281:
[----:B------:R-:W-:Y:S05]  /*2510*/  BSYNC B0 ;  /* 0x0000000000007941 */ /* 0x000fea0003800000 */
.L_x_8280:
[----:B-1----:R-:W1:Y:S01]  /*2520*/  SHFL.DOWN P1, R35, R88, 0x1, 0x1f ;  /* 0x08201f0058237f89 */ /* 0x002e620000020000 */
[C---:B------:R-:W-:Y:S01]  /*2530*/  FMUL.FTZ R33, R2.reuse, R100 ;  /* 0x0000006402217220 */ /* 0x040fe20000410000 */
[----:B------:R-:W-:Y:S01]  /*2540*/  BSSY B0, `(.L_x_8282) ;  /* 0x000002a000007945 */ /* 0x000fe20003800000 */
[----:B------:R-:W-:Y:S02]  /*2550*/  FMUL.FTZ R34, R2, R101 ;  /* 0x0000006502227220 */ /* 0x000fe40000410000 */
[----:B------:R-:W-:-:S02]  /*2560*/  FMUL.FTZ R110, R110, R33 ;  /* 0x000000216e6e7220 */ /* 0x000fc40000410000 */
[-C--:B------:R-:W-:Y:S02]  /*2570*/  FMUL.FTZ R33, R0, R107.reuse ;  /* 0x0000006b00217220 */ /* 0x080fe40000410000 */
[----:B------:R-:W-:Y:S02]  /*2580*/  FMUL.FTZ R107, R2, R107 ;  /* 0x0000006b026b7220 */ /* 0x000fe40000410000 */
[----:B------:R-:W-:Y:S02]  /*2590*/  FMUL.FTZ R95, R95, R100 ;  /* 0x000000645f5f7220 */ /* 0x000fe40000410000 */
[----:B------:R-:W-:Y:S02]  /*25a0*/  FMUL.FTZ R98, R98, R101 ;  /* 0x0000006562627220 */ /* 0x000fe40000410000 */
[----:B------:R-:W-:Y:S02]  /*25b0*/  FMUL.FTZ R34, R109, R34 ;  /* 0x000000226d227220 */ /* 0x000fe40000410000 */
[----:B------:R-:W-:-:S02]  /*25c0*/  FMUL.FTZ R107, R106, R107 ;  /* 0x0000006b6a6b7220 */ /* 0x000fc40000410000 */
[----:B------:R-:W-:Y:S02]  /*25d0*/  FFMA.FTZ R110, R102, R95, R110 ;  /* 0x0000005f666e7223 */ /* 0x000fe4000001006e */
[-C--:B------:R-:W-:Y:S02]  /*25e0*/  FFMA.FTZ R103, R103, R98.reuse, R34 ;  /* 0x0000006267677223 */ /* 0x080fe40000010022 */
[----:B------:R-:W-:Y:S02]  /*25f0*/  FFMA.FTZ R104, R104, R33, R107 ;  /* 0x0000002168687223 */ /* 0x000fe4000001006b */
[----:B-1----:R-:W-:Y:S02]  /*2600*/  @P1 FADD R35, R88, R35 ;  /* 0x0000002358231221 */ /* 0x002fe40000000000 */
[----:B------:R-:W-:Y:S02]  /*2610*/  FFMA.FTZ R10, R7, R95, R10 ;  /* 0x0000005f070a7223 */ /* 0x000fe4000001000a */
[----:B------:R-:W-:Y:S01]  /*2620*/  FFMA.FTZ R11, R6, R98, R11 ;  /* 0x00000062060b7223 */ /* 0x000fe2000001000b */
[----:B------:R-:W1:Y:S01]  /*2630*/  SHFL.DOWN P1, R32, R35, 0x2, 0x1f ;  /* 0x08401f0023207f89 */ /* 0x000e620000020000 */
[----:B------:R-:W-:-:S02]  /*2640*/  FFMA.FTZ R12, R9, R33, R12 ;  /* 0x00000021090c7223 */ /* 0x000fc4000001000c */
[----:B------:R-:W-:Y:S02]  /*2650*/  FADD.FTZ R17, R110, R17 ;  /* 0x000000116e117221 */ /* 0x000fe40000010000 */
[----:B------:R-:W-:Y:S02]  /*2660*/  FADD.FTZ R18, R103, R18 ;  /* 0x0000001267127221 */ /* 0x000fe40000010000 */
[----:B------:R-:W-:Y:S02]  /*2670*/  FADD.FTZ R15, R104, R15 ;  /* 0x0000000f680f7221 */ /* 0x000fe40000010000 */
[----:B-1----:R-:W-:-:S05]  /*2680*/  @P1 FADD R32, R35, R32 ;  /* 0x0000002023201221 */ /* 0x002fca0000000000 */
[----:B------:R-:W1:Y:S02]  /*2690*/  SHFL.DOWN P1, R37, R32, 0x4, 0x1f ;  /* 0x08801f0020257f89 */ /* 0x000e640000020000 */
        /* <DEDUP_REMOVED lines=12> */
[----:B------:R1:W-:Y:S04]  /*2760*/  @!P1 STS [0x604], R39 ;  /* 0x00060427ff009388 */ /* 0x0003e80000000800 */
[----:B------:R-:W-:Y:S06]  /*2770*/  BAR.SYNC.DEFER_BLOCKING 0x0 ;  /* 0x0000000000007b1d */ /* 0x000fec0000010000 */
[----:B------:R-:W-:Y:S05]  /*2780*/  @P0 BRA `(.L_x_8283) ;  /* 0x0000005000000947 */ /* 0x000fea0003800000 */
[----:B-1----:R-:W-:Y:S02]  /*2790*/  ISETP.NE.AND P0, PT, R42, c[0x0][0x174], PT ;  /* 0x00005d002a007a0c */ /* 0x002fe40003f05270 */
[----:B------:R-:W-:-:S11]  /*27a0*/  SHF.L.U32 R2, R5, 0x2, RZ ;  /* 0x0000000205027819 */ /* 0x000fd600000006ff */
[----:B------:R-:W1:Y:S02]  /*27b0*/  @P0 LDS R0, [R2+0x18b8] ;  /* 0x0018b80002000984 */ /* 0x000e640000000800 */
[----:B-1----:R-:W-:-:S05]  /*27c0*/  @P0 FADD.FTZ R39, R39, R0 ;  /* 0x0000000027270221 */ /* 0x002fca0000010000 */
[----:B------:R1:W-:Y:S02]  /*27d0*/  STS [R2+0x18b8], R39 ;  /* 0x0018b82702007388 */ /* 0x0003e40000000800 */
.L_x_8283:
[----:B-1----:R-:W-:Y:S05]  /*27e0*/  BSYNC B0 ;  /* 0x0000000000007941 */ /* 0x002fea0003800000 */
.L_x_8282:
[----:B------:R-:W-:Y:S02]  /*27f0*/  IADD3 R5, R5, 0x1, RZ ;  /* 0x0000000105057810 */ /* 0x000fe40007ffe0ff */
[----:B------:R-:W-:Y:S02]  /*2800*/  IADD3 R4, P1, R4, 0x1, RZ ;  /* 0x0000000104047810 */ /* 0x000fe40007f3e0ff */
[----:B------:R-:W-:-:S03]  /*2810*/  ISETP.GE.AND P0, PT, R5, c[0x0][0x16c], PT ;  /* 0x00005b0005007a0c */ /* 0x000fc60003f06270 */
[----:B------:R-:W-:-:S10]  /*2820*/  IMAD.X R3, RZ, RZ, R3, P1 ;  /* 0x000000ffff037224 */ /* 0x000fd400008e0603 */
[----:B------:R-:W-:Y:S01]  /*2830*/  @P0 CALL.REL.NOINC `(.L_x_8271) ;  /* 0x0000001000000944 */ /* 0x000fe20003c00000 */
[----:B------:R-:W-:Y:S05]  /*2840*/  BRA `(.L_x_8284) ;  /* 0xffffea1000007947 */ /* 0x000fea000383ffff */
.L_x_8271:
        /* <DEDUP_REMOVED lines=8> */
[----:B------:R-:W-:-:S03]  /*28d0*/  IMAD R9, R57, c[0x0][0x2dc], R6 ;  /* 0x0000b70039097a24 */ /* 0x000fc600078e0206 */
[----:B------:R-:W-:Y:S02]  /*28e0*/  IADD3.X R12, R25, -0x1, RZ, P2, !PT ;  /* 0xffffffff190c7810 */ /* 0x000fe400017fe4ff */
[----:B------:R-:W-:-:S05]  /*28f0*/  IADD3 R3, R3, R9, RZ ;  /* 0x0000000903037210 */ /* 0x000fca0007ffe0ff */
[----:B------:R-:W-:Y:S01]  /*2900*/  IMAD.WIDE.U32 R2, R96, c[0x0][0x2e0], R2 ;  /* 0x0000b80060027a25 */ /* 0x000fe200078e0002 */
[----:B------:R1:W-:Y:S01]  /*2910*/  STS.64 [R45.X8], R4 ;  /* 0x000000042d007388 */ /* 0x0003e20000008a00 */
[----:B------:R-:W-:-:S06]  /*2920*/  NOP ;  /* 0x0000000000007918 */ /* 0x000fcc0000000000 */
[----:B------:R-:W-:Y:S04]  /*2930*/  LDS.U16 R11, [R24] ;  /* 0x00000000180b7984 */ /* 0x000fe80000000400 */
[----:B------:R-:W-:Y:S01]  /*2940*/  LDS.U16 R13, [R24+0x40] ;  /* 0x00004000180d7984 */ /* 0x000fe20000000400 */
[----:B-1----:R-:W-:Y:S01]  /*2950*/  IMAD R5, R93, c[0x0][0x2e0], RZ ;  /* 0x0000b8005d057a24 */ /* 0x002fe200078e02ff */
[----:B------:R-:W-:Y:S02]  /*2960*/  IADD3 R4, P5, R10, c[0x0][0x330], RZ ;  /* 0x0000cc000a047a10 */ /* 0x000fe40007fbe0ff */
[----:B------:R-:W-:Y:S01]  /*2970*/  LDS.U16 R21, [R24+0x80] ;  /* 0x0000800018157984 */ /* 0x000fe20000000400 */
[----:B------:R-:W-:Y:S01]  /*2980*/  IMAD R7, R96, c[0x0][0x2e4], R5 ;  /* 0x0000b90060077a24 */ /* 0x000fe200078e0205 */
[----:B------:R-:W-:-:S02]  /*2990*/  IADD3 R5, P1, R19, R2, RZ ;  /* 0x0000000213057210 */ /* 0x000fc40007f3e0ff */
[----:B------:R-:W-:Y:S02]  /*29a0*/  LDS.U16 R23, [R24+0xc0] ;  /* 0x0000c00018177984 */ /* 0x000fe40000000400 */
[----:B------:R-:W-:Y:S02]  /*29b0*/  IADD3.X R3, R14, R7, R3, P1, !PT ;  /* 0x000000070e037210 */ /* 0x000fe40000ffe403 */
[----:B------:R-:W-:Y:S04]  /*29c0*/  @!P0 STS [0x100], R26 ;  /* 0x0001001aff008388 */ /* 0x000fe80000000800 */
[----:B------:R-:W-:Y:S01]  /*29d0*/  BAR.SYNC.DEFER_BLOCKING 0x0 ;  /* 0x0000000000007b1d */ /* 0x000fe20000010000 */
[----:B------:R-:W-:-:S05]  /*29e0*/  LEA R4, P6, R5, R4, 0x1 ;  /* 0x0000000405047211 */ /* 0x000fca00078c08ff */
[----:B------:R-:W1:Y:S02]  /*29f0*/  LDS R0, [0x100] ;  /* 0x00010000ff007984 */ /* 0x000e640000000800 */
[-C--:B-1----:R-:W-:Y:S02]  /*2a00*/  ISETP.GE.AND P4, PT, R66, R0.reuse, PT ;  /* 0x000000004200720c */ /* 0x082fe40003f86270 */
[-C--:B------:R-:W-:Y:S02]  /*2a10*/  ISETP.GE.AND P3, PT, R31, R0.reuse, PT ;  /* 0x000000001f00720c */ /* 0x080fe40003f66270 */
[-C--:B------:R-:W-:Y:S02]  /*2a20*/  ISETP.GE.AND P2, PT, R41, R0.reuse, PT ;  /* 0x000000002900720c */ /* 0x080fe40003f46270 */
[----:B------:R-:W-:Y:S02]  /*2a30*/  ISETP.GE.AND P1, PT, R29, R0, PT ;  /* 0x000000001d00720c */ /* 0x000fe40003f26270 */
[----:B------:R-:W-:-:S02]  /*2a40*/  IADD3.X R0, R12, c[0x0][0x334], RZ, P5, !PT ;  /* 0x0000cd000c007a10 */ /* 0x000fc40002ffe4ff */
[----:B------:R-:W-:Y:S02]  /*2a50*/  IADD3 R2, P5, R66, R28, RZ ;  /* 0x0000001c42027210 */ /* 0x000fe40007fbe0ff */
[----:B------:R-:W-:Y:S02]  /*2a60*/  LEA.HI.X R5, R5, R0, R3, 0x1, P6 ;  /* 0x0000000005057211 */ /* 0x000fe400030f0c03 */
        /* <DEDUP_REMOVED lines=11> */
.L_x_8286:
[----:B------:R-:W-:Y:S05]  /*2b20*/  BSYNC B0 ;  /* 0x0000000000007941 */ /* 0x000fea0003800000 */
.L_x_8285:
[----:B------:R-:W-:Y:S01]  /*2b30*/  @!P3 STG.E.U16 [R4.64+0x40], R21 ;  /* 0x000040150400b986 */ /* 0x000fe2000c101504 */
[----:B------:R-:W-:Y:S01]  /*2b40*/  F2FP.BF16.PACK_AB R6, R16, R15 ;  /* 0x0000000f1006723e */ /* 0x000fe200000010ff */
[----:B------:R-:W-:Y:S01]  /*2b50*/  FADD.FTZ R15, R15, R92 ;  /* 0x0000005c0f0f7221 */ /* 0x000fe20000010000 */
[----:B------:R-:W-:Y:S01]  /*2b60*/  F2FP.BF16.PACK_AB R7, R18, R17 ;  /* 0x000000111207723e */ /* 0x000fe200000010ff */
[----:B------:R-:W-:Y:S01]  /*2b70*/  @!P2 STG.E.U16 [R4.64], R13 ;  /* 0x0000000d0400a986 */ /* 0x000fe2000c101504 */
[----:B-1----:R-:W-:Y:S01]  /*2b80*/  IMAD R8, R55, c[0x0][0x2f8], RZ ;  /* 0x0000be0037087a24 */ /* 0x002fe200078e02ff */
[----:B------:R-:W-:Y:S01]  /*2b90*/  BSSY B0, `(.L_x_8287) ;  /* 0x000001d000007945 */ /* 0x000fe20003800000 */
[----:B------:R-:W-:Y:S01]  /*2ba0*/  FADD.FTZ R16, R15, R16 ;  /* 0x000000100f107221 */ /* 0x000fe20000010000 */
[----:B------:R1:W-:Y:S03]  /*2bb0*/  @!P1 STG.E.U16 [R4.64+0x80], R23 ;  /* 0x0000801704009986 */ /* 0x0003e6000c101504 */
[----:B------:R-:W-:Y:S01]  /*2bc0*/  FADD.FTZ R17, R16, R17 ;  /* 0x0000001110117221 */ /* 0x000fe20000010000 */
[----:B------:R-:W-:Y:S03]  /*2bd0*/  BAR.SYNC.DEFER_BLOCKING 0x0 ;  /* 0x0000000000007b1d */ /* 0x000fe60000010000 */
[----:B------:R-:W-:-:S02]  /*2be0*/  FADD.FTZ R92, R17, R18 ;  /* 0x00000012115c7221 */ /* 0x000fc40000010000 */
[----:B-1----:R-:W-:Y:S01]  /*2bf0*/  IMAD.WIDE.U32 R4, R57, c[0x0][0x2f8], RZ ;  /* 0x0000be0039047a25 */ /* 0x002fe200078e00ff */
[----:B------:R1:W-:Y:S01]  /*2c00*/  STS.64 [R45.X8], R6 ;  /* 0x000000062d007388 */ /* 0x0003e20000008a00 */
[----:B------:R-:W-:-:S06]  /*2c10*/  NOP ;  /* 0x0000000000007918 */ /* 0x000fcc0000000000 */
[----:B------:R-:W-:Y:S04]  /*2c20*/  LDS.U16 R9, [R24] ;  /* 0x0000000018097984 */ /* 0x000fe80000000400 */
[----:B------:R-:W-:Y:S01]  /*2c30*/  LDS.U16 R11, [R24+0x40] ;  /* 0x00004000180b7984 */ /* 0x000fe20000000400 */
[----:B-1----:R-:W-:-:S03]  /*2c40*/  IMAD R7, R57, c[0x0][0x2fc], R8 ;  /* 0x0000bf0039077a24 */ /* 0x002fc600078e0208 */
[----:B------:R-:W-:Y:S01]  /*2c50*/  LDS.U16 R25, [R24+0x80] ;  /* 0x0000800018197984 */ /* 0x000fe20000000400 */
[----:B------:R-:W-:-:S03]  /*2c60*/  IMAD.IADD R13, R5, 0x1, R7 ;  /* 0x00000001050d7824 */ /* 0x000fc600078e0207 */
[----:B------:R-:W-:Y:S04]  /*2c70*/  LDS.U16 R27, [R24+0xc0] ;  /* 0x0000c000181b7984 */ /* 0x000fe80000000400 */
[----:B------:R-:W-:Y:S04]  /*2c80*/  @!P0 STS [0x100], R26 ;  /* 0x0001001aff008388 */ /* 0x000fe80000000800 */
[----:B------:R-:W-:Y:S06]  /*2c90*/  BAR.SYNC.DEFER_BLOCKING 0x0 ;  /* 0x0000000000007b1d */ /* 0x000fec0000010000 */
[----:B------:R-:W1:Y:S02]  /*2ca0*/  LDS R0, [0x100] ;  /* 0x00010000ff007984 */ /* 0x000e640000000800 */
[----:B-1----:R-:W-:-:S13]  /*2cb0*/  ISETP.GE.AND P0, PT, R66, R0, PT ;  /* 0x000000004200720c */ /* 0x002fda0003f06270 */
        /* <DEDUP_REMOVED lines=10> */
.L_x_8288:
[----:B------:R-:W-:Y:S05]  /*2d60*/  BSYNC B0 ;  /* 0x0000000000007941 */ /* 0x000fea0003800000 */
.L_x_8287:
[----:B------:R-:W-:Y:S01]  /*2d70*/  MOV R2, R4 ;  /* 0x0000000400027202 */ /* 0x000fe20000000f00 */
[----:B------:R-:W-:Y:S01]  /*2d80*/  IMAD.MOV.U32 R3, RZ, RZ, R13 ;  /* 0x000000ffff037224 */ /* 0x000fe200078e000d */
[----:B------:R-:W-:Y:S01]  /*2d90*/  IADD3 R4, P4, R10, c[0x0][0x340], RZ ;  /* 0x0000d0000a047a10 */ /* 0x000fe20007f9e0ff */
[----:B------:R-:W-:Y:S01]  /*2da0*/  IMAD R5, R93, c[0x0][0x300], RZ ;  /* 0x0000c0005d057a24 */ /* 0x000fe200078e02ff */
[-C--:B------:R-:W-:Y:S01]  /*2db0*/  ISETP.GE.AND P0, PT, R41, R0.reuse, PT ;  /* 0x000000002900720c */ /* 0x080fe20003f06270 */
[C---:B------:R-:W-:Y:S01]  /*2dc0*/  IMAD.WIDE.U32 R2, R96.reuse, c[0x0][0x300], R2 ;  /* 0x0000c00060027a25 */ /* 0x040fe200078e0002 */
[-C--:B------:R-:W-:Y:S02]  /*2dd0*/  ISETP.GE.AND P1, PT, R31, R0.reuse, PT ;  /* 0x000000001f00720c */ /* 0x080fe40003f26270 */
[----:B------:R-:W-:Y:S01]  /*2de0*/  ISETP.GE.AND P2, PT, R29, R0, PT ;  /* 0x000000001d00720c */ /* 0x000fe20003f46270 */
[----:B------:R-:W-:Y:S01]  /*2df0*/  IMAD R5, R96, c[0x0][0x304], R5 ;  /* 0x0000c10060057a24 */ /* 0x000fe200078e0205 */
[----:B------:R-:W-:-:S02]  /*2e00*/  IADD3 R19, P3, R19, R2, RZ ;  /* 0x0000000213137210 */ /* 0x000fc40007f7e0ff */
[----:B------:R-:W-:Y:S02]  /*2e10*/  ISETP.GT.AND P5, PT, R42, 0x1, PT ;  /* 0x000000012a00780c */ /* 0x000fe40003fa4270 */
[----:B------:R-:W-:Y:S02]  /*2e20*/  IADD3.X R3, R14, R5, R3, P3, !PT ;  /* 0x000000050e037210 */ /* 0x000fe40001ffe403 */
[----:B------:R-:W-:Y:S02]  /*2e30*/  IADD3.X R0, R12, c[0x0][0x344], RZ, P4, !PT ;  /* 0x0000d1000c007a10 */ /* 0x000fe400027fe4ff */
[C---:B------:R-:W-:Y:S02]  /*2e40*/  LEA R2, P3, R19.reuse, R4, 0x1 ;  /* 0x0000000413027211 */ /* 0x040fe400078608ff */
[----:B------:R-:W-:Y:S02]  /*2e50*/  IADD3 R56, P4, R56, -0x100, RZ ;  /* 0xffffff0038387810 */ /* 0x000fe40007f9e0ff */
[----:B------:R-:W-:-:S02]  /*2e60*/  LEA.HI.X R3, R19, R0, R3, 0x1, P3 ;  /* 0x0000000013037211 */ /* 0x000fc400018f0c03 */
[----:B------:R-:W-:Y:S02]  /*2e70*/  IADD3 R52, P3, R52, -0x100, RZ ;  /* 0xffffff0034347810 */ /* 0x000fe40007f7e0ff */
[----:B------:R-:W-:Y:S01]  /*2e80*/  IADD3 R40, R40, -0x80, RZ ;  /* 0xffffff8028287810 */ /* 0x000fe20007ffe0ff */
[----:B------:R1:W-:Y:S01]  /*2e90*/  @!P0 STG.E.U16 [R2.64], R11 ;  /* 0x0000000b02008986 */ /* 0x0003e2000c101504 */
[----:B------:R-:W-:Y:S02]  /*2ea0*/  IADD3 R48, P0, R48, -0x100, RZ ;  /* 0xffffff0030307810 */ /* 0x000fe40007f1e0ff */
[----:B------:R-:W-:Y:S01]  /*2eb0*/  IADD3 R42, R42, -0x1, RZ ;  /* 0xffffffff2a2a7810 */ /* 0x000fe20007ffe0ff */
[----:B------:R1:W-:Y:S01]  /*2ec0*/  @!P1 STG.E.U16 [R2.64+0x40], R25 ;  /* 0x0000401902009986 */ /* 0x0003e2000c101504 */
[----:B------:R-:W-:Y:S02]  /*2ed0*/  IADD3 R46, P1, R46, -0x100, RZ ;  /* 0xffffff002e2e7810 */ /* 0x000fe40007f3e0ff */
[----:B------:R-:W-:Y:S01]  /*2ee0*/  IADD3.X R47, R47, -0x1, RZ, P0, !PT ;  /* 0xffffffff2f2f7810 */ /* 0x000fe200007fe4ff */
[----:B------:R1:W-:Y:S01]  /*2ef0*/  @!P2 STG.E.U16 [R2.64+0x80], R27 ;  /* 0x0000801b0200a986 */ /* 0x0003e2000c101504 */
[----:B------:R-:W-:-:S02]  /*2f00*/  IADD3 R90, P2, R90, -0x100, RZ ;  /* 0xffffff005a5a7810 */ /* 0x000fc40007f5e0ff */
[----:B------:R-:W-:Y:S02]  /*2f10*/  IADD3.X R44, R44, -0x1, RZ, P1, !PT ;  /* 0xffffffff2c2c7810 */ /* 0x000fe40000ffe4ff */
[----:B------:R-:W-:Y:S02]  /*2f20*/  IADD3.X R86, R86, -0x1, RZ, P2, !PT ;  /* 0xffffffff56567810 */ /* 0x000fe400017fe4ff */
[----:B------:R-:W-:Y:S02]  /*2f30*/  IADD3.X R50, R50, -0x1, RZ, P3, !PT ;  /* 0xffffffff32327810 */ /* 0x000fe40001ffe4ff */
[----:B------:R-:W-:Y:S01]  /*2f40*/  IADD3.X R54, R54, -0x1, RZ, P4, !PT ;  /* 0xffffffff36367810 */ /* 0x000fe200027fe4ff */
[----:B------:R-:W-:Y:S01]  /*2f50*/  @!P5 CALL.REL.NOINC `(.L_x_8270) ;  /* 0x000000100000d944 */ /* 0x000fe20003c00000 */
[----:B------:R-:W-:Y:S05]  /*2f60*/  BRA `(.L_x_8289) ;  /* 0xffffd97000007947 */ /* 0x000fea000383ffff */
.L_x_8270:
[----:B------:R-:W-:Y:S02]  /*2f70*/  ISETP.NE.U32.AND P0, PT, RZ, c[0x0][0x328], PT ;  /* 0x0000ca00ff007a0c */ /* 0x000fe40003f05070 */
[----:B------:R-:W-:Y:S02]  /*2f80*/  ISETP.NE.U32.AND P2, PT, RZ, c[0x0][0x348], PT ;  /* 0x0000d200ff007a0c */ /* 0x000fe40003f45070 */
[----:B------:R-:W-:-:S02]  /*2f90*/  ISETP.NE.AND.EX P1, PT, RZ, c[0x0][0x32c], PT, P0 ;  /* 0x0000cb00ff007a0c */ /* 0x000fc40003f25300 */
[----:B------:R-:W-:-:S11]  /*2fa0*/  ISETP.NE.AND.EX P0, PT, RZ, c[0x0][0x34c], PT, P2 ;  /* 0x0000d300ff007a0c */ /* 0x000fd60003f05320 */
[----:B------:R-:W-:Y:S05]  /*2fb0*/  @!P1 BRA `(.L_x_8290) ;  /* 0x0000014000009947 */ /* 0x000fea0003800000 */
[----:B-1----:R-:W1:Y:S01]  /*2fc0*/  SHFL.DOWN P1, R3, R94, 0x1, 0x1f ;  /* 0x08201f005e037f89 */ /* 0x002e620000020000 */
[----:B------:R-:W-:Y:S03]  /*2fd0*/  BSSY B0, `(.L_x_8290) ;  /* 0x0000012000007945 */ /* 0x000fe60003800000 */
[----:B------:R-:W3:Y:S01]  /*2fe0*/  S2R R4, SR_LANEID ;  /* 0x0000000000047919 */ /* 0x000ee20000000000 */
[----:B-1----:R-:W-:Y:S01]  /*2ff0*/  @P1 FADD R3, R3, R94 ;  /* 0x0000005e03031221 */ /* 0x002fe20000000000 */
[----:B---3--:R-:W-:-:S04]  /*3000*/  ISETP.NE.AND P2, PT, R4, RZ, PT ;  /* 0x000000ff0400720c */ /* 0x008fc80003f45270 */
[----:B------:R-:W1:Y:S04]  /*3010*/  SHFL.DOWN P1, R0, R3, 0x2, 0x1f ;  /* 0x08401f0003007f89 */ /* 0x000e680000020000 */
[----:B------:R-:W3:Y:S01]  /*3020*/  S2R R4, SR_TID.X ;  /* 0x0000000000047919 */ /* 0x000ee20000002100 */
        /* <DEDUP_REMOVED lines=12> */
.L_x_8291:
[----:B-1----:R-:W-:Y:S05]  /*30f0*/  BSYNC B0 ;  /* 0x0000000000007941 */ /* 0x002fea0003800000 */
.L_x_8290:
[----:B------:R-:W-:Y:S01]  /*3100*/  BSSY B0, `(.L_x_8292) ;  /* 0x0000018000007945 */ /* 0x000fe20003800000 */
[----:B------:R-:W-:Y:S05]  /*3110*/  @!P0 BRA `(.L_x_8293) ;  /* 0x0000015000008947 */ /* 0x000fea0003800000 */
[----:B------:R-:W-:Y:S06]  /*3120*/  BAR.SYNC.DEFER_BLOCKING 0x0 ;  /* 0x0000000000007b1d */ /* 0x000fec0000010000 */
[----:B-1----:R-:W1:Y:S04]  /*3130*/  SHFL.DOWN P0, R3, R92, 0x1, 0x1f ;  /* 0x08201f005c037f89 */ /* 0x002e680000000000 */
[----:B------:R-:W3:Y:S04]  /*3140*/  S2R R4, SR_LANEID ;  /* 0x0000000000047919 */ /* 0x000ee80000000000 */
[----:B------:R-:W4:Y:S01]  /*3150*/  S2R R9, SR_TID.X ;  /* 0x0000000000097919 */ /* 0x000f220000002100 */
[----:B-1----:R-:W-:Y:S01]  /*3160*/  @P0 FADD R3, R3, R92 ;  /* 0x0000005c03030221 */ /* 0x002fe20000000000 */
[----:B---3--:R-:W-:-:S04]  /*3170*/  ISETP.NE.AND P1, PT, R4, RZ, PT ;  /* 0x000000ff0400720c */ /* 0x008fc80003f25270 */
        /* <DEDUP_REMOVED lines=15> */
.L_x_8293:
[----:B-1----:R-:W1:Y:S02]  /*3270*/  S2R R9, SR_TID.X ;  /* 0x0000000000097919 */ /* 0x002e640000002100 */
.L_x_8294:
[----:B-1----:R-:W-:Y:S05]  /*3280*/  BSYNC B0 ;  /* 0x0000000000007941 */ /* 0x002fea0003800000 */
.L_x_8292:
[----:B------:R-:W-:-:S13]  /*3290*/  ISETP.GE.AND P0, PT, R9, c[0x0][0x16c], PT ;  /* 0x00005b0009007a0c */ /* 0x000fda0003f06270 */
[----:B------:R-:W-:Y:S05]  /*32a0*/  @P0 EXIT ;  /* 0x000000000000094d */ /* 0x000fea0003800000 */
[----:B------:R-:W-:Y:S02]  /*32b0*/  IMAD R93, R93, c[0x0][0x288], RZ ;  /* 0x0000a2005d5d7a24 */ /* 0x000fe400078e02ff */
[----:B------:R-:W-:-:S04]  /*32c0*/  IMAD.WIDE.U32 R2, R96, c[0x0][0x288], RZ ;  /* 0x0000a20060027a25 */ /* 0x000fc800078e00ff */
[----:B------:R-:W-:-:S04]  /*32d0*/  IMAD R13, R96, c[0x0][0x28c], R93 ;  /* 0x0000a300600d7a24 */ /* 0x000fc800078e025d */
[----:B------:R-:W-:Y:S02]  /*32e0*/  IMAD.IADD R13, R3, 0x1, R13 ;  /* 0x00000001030d7824 */ /* 0x000fe400078e020d */
.L_x_8295:
[----:B-1----:R1:W3:Y:S01]  /*32f0*/  LDS R11, [R9.X4+0x18b8] ;  /* 0x0018b800090b7984 */ /* 0x0022e20000004800 */
        /* <DEDUP_REMOVED lines=12> */
[----:B---3--:R1:W-:Y:S10]  /*33c0*/  RED.E.ADD.F32.FTZ.RN.STRONG.GPU [R6.64], R11 ;  /* 0x0000000b0600798e */ /* 0x0083f4000c10e784 */
[----:B------:R-:W-:Y:S05]  /*33d0*/  @!P0 BRA `(.L_x_8295) ;  /* 0xffffff1000008947 */ /* 0x000fea000383ffff */
[----:B------:R-:W-:Y:S05]  /*33e0*/  EXIT ;  /* 0x000000000000794d */ /* 0x000fea0003800000 */
.L_x_8296:
        /* <DEDUP_REMOVED lines=9> */
.L_x_9144:


//--------------------- .text._Z25selective_scan_bwd_kernelI32Selective_Scan_bwd_kernel_traitsILi32ELi4ELb0ELb1ELb1ELb0ELb1EN3c108BFloat16EfEEv12SSMParamsBwd --------------------------
	.section	.text._Z25selective_scan_bwd_kernelI32Selective_Scan_bwd_kernel_traitsILi32ELi4ELb0ELb1ELb1ELb0ELb1EN3c108BFloat16EfEEv12SSMParamsBwd,"ax",@progbits
	.sectioninfo	@"SHI_REGISTERS=128"
	.align	128
        .global         _Z25selective_scan_bwd_kernelI32Selective_Scan_bwd_kernel_traitsILi32ELi4ELb0ELb1ELb1ELb0ELb1EN3c108BFloat16EfEEv12SSMParamsBwd
        .type           _Z25selective_scan_bwd_kernelI32Selective_Scan_bwd_kernel_traitsILi32ELi4ELb0ELb1ELb1ELb0ELb1EN3c108BFloat16EfEEv12SSMParamsBwd,@function
        .size           _Z25selective_scan_bwd_kernelI32Selective_Scan_bwd_kernel_traitsILi32ELi4ELb0ELb1ELb1ELb0ELb1EN3c108BFloat16EfEEv12SSMParamsBwd,(.L_x_9145 - _Z25selective_scan_bwd_kernelI32Selective_Scan_bwd_kernel_traitsILi32ELi4ELb0ELb1ELb1ELb0ELb1EN3c108BFloat16EfEEv12SSMParamsBwd)
        .other          _Z25selective_scan_bwd_kernelI32Selective_Scan_bwd_kernel_traitsILi32ELi4ELb0ELb1ELb1ELb0ELb1EN3c108BFloat16EfEEv12SSMParamsBwd,@"STO_CUDA_ENTRY STV_DEFAULT"
_Z25selective_scan_bwd_kernelI32Selective_Scan_bwd_kernel_traitsILi32ELi4ELb0ELb1ELb1ELb0ELb1EN3c108BFloat16EfEEv12SSMParamsBwd:
.text._Z25selective_scan_bwd_kernelI32Selective_Scan_bwd_kernel_traitsILi32ELi4ELb0ELb1ELb1ELb0ELb1EN3c108BFloat16EfEEv12SSMParamsBwd:
        /* <DEDUP_REMOVED lines=33> */
[----:B--2---:R-:W-:Y:S01]  /*0210*/  IMAD.MOV.U32 R6, RZ, RZ, RZ ;  /* 0x000000ffff067224 */ /* 0x004fe200078e00ff */
[----:B------:R-:W-:Y:S01]  /*0220*/  CS2R R56, SRZ ;  /* 0x0000000000387805 */ /* 0x000fe2000001ff00 */
[----:B-1----:R-:W-:Y:S01]  /*0230*/  IMAD.WIDE.U32 R4, R95, c[0x0][0x1e0], RZ ;  /* 0x000078005f047a25 */ /* 0x002fe200078e00ff */
[----:B------:R-:W-:-:S03]  /*0240*/  HFMA2.MMA R91, -RZ, RZ, 0, 0 ;  /* 0x00000000ff5b7435 */ /* 0x000fc600000001ff */
[----:B------:R-:W-:Y:S01]  /*0250*/  IMAD.IADD R5, R5, 0x1, R13 ;  /* 0x0000000105057824 */ /* 0x000fe200078e020d */
[----:B------:R-:W-:Y:S01]  /*0260*/  MOV R13, c[0x0][0x174] ;  /* 0x00005d00000d7a02 */ /* 0x000fe20000000f00 */
[--C-:B---3--:R-:W-:Y:S02]  /*0270*/  IMAD.MOV R8, RZ, RZ, -R7.reuse ;  /* 0x000000ffff087224 */ /* 0x108fe400078e0a07 */
[----:B------:R-:W-:Y:S01]  /*0280*/  IMAD R15, R95, c[0x0][0x194], R14 ;  /* 0x000065005f0f7a24 */ /* 0x000fe200078e020e */
        /* <DEDUP_REMOVED lines=14> */
[----:B------:R-:W-:Y:S02]  /*0370*/  IMAD R11, R95, c[0x0][0x27c], R12 ;  /* 0x00009f005f0b7a24 */ /* 0x000fe400078e020c */
[----:B------:R-:W-:-:S03]  /*0380*/  IMAD.WIDE.U32 R2, R98, c[0x0][0x1d8], R2 ;  /* 0x0000760062027a25 */ /* 0x000fc600078e0002 */
[----:B------:R-:W-:Y:S01]  /*0390*/  IADD3 R7, R7, R11, RZ ;  /* 0x0000000b07077210 */ /* 0x000fe20007ffe0ff */
[----:B------:R-:W-:Y:S01]  /*03a0*/  IMAD.IADD R9, R9, 0x1, R15 ;  /* 0x0000000109097824 */ /* 0x000fe200078e020f */
[----:B------:R-:W-:Y:S01]  /*03b0*/  SHF.R.S32.HI R15, RZ, 0x1f, R13 ;  /* 0x0000001fff0f7819 */ /* 0x000fe2000001140d */
[----:B------:R-:W-:Y:S02]  /*03c0*/  IMAD R21, R97, c[0x0][0x280], RZ ;  /* 0x0000a00061157a24 */ /* 0x000fe400078e02ff */
[----:B------:R-:W-:Y:S01]  /*03d0*/  @!P4 IMAD.IADD R0, R0, 0x1, -R17 ;  /* 0x000000010000c824 */ /* 0x000fe200078e0a11 */
[----:B------:R-:W-:Y:S01]  /*03e0*/  @!P4 IADD3 R92, R92, 0x1, RZ ;  /* 0x000000015c5cc810 */ /* 0x000fe20007ffe0ff */
[----:B------:R-:W-:-:S03]  /*03f0*/  IMAD.WIDE.U32 R4, R98, c[0x0][0x1e8], R4 ;  /* 0x00007a0062047a25 */ /* 0x000fc600078e0004 */
[----:B------:R-:W-:Y:S01]  /*0400*/  ISETP.GE.U32.AND P2, PT, R0, R17, PT ;  /* 0x000000110000720c */ /* 0x000fe20003f46070 */
[----:B------:R-:W-:Y:S01]  /*0410*/  IMAD R17, R97, c[0x0][0x1d8], RZ ;  /* 0x0000760061117a24 */ /* 0x000fe200078e02ff */
[----:B------:R-:W-:Y:S01]  /*0420*/  IADD3 R51, P4, R13, R4, RZ ;  /* 0x000000040d337210 */ /* 0x000fe20007f9e0ff */
[----:B------:R-:W-:-:S04]  /*0430*/  IMAD.WIDE.U32 R6, R98, c[0x0][0x280], R6 ;  /* 0x0000a00062067a25 */ /* 0x000fc800078e0006 */
[C---:B------:R-:W-:Y:S01]  /*0440*/  IMAD R17, R98.reuse, c[0x0][0x1dc], R17 ;  /* 0x0000770062117a24 */ /* 0x040fe200078e0211 */
[----:B------:R-:W-:Y:S01]  /*0450*/  IADD3 R48, P5, R13, R6, RZ ;  /* 0x000000060d307210 */ /* 0x000fe20007fbe0ff */
[C---:B------:R-:W-:Y:S02]  /*0460*/  IMAD R19, R98.reuse, c[0x0][0x1ec], R19 ;  /* 0x00007b0062137a24 */ /* 0x040fe400078e0213 */
[----:B------:R-:W-:Y:S02]  /*0470*/  IMAD R21, R98, c[0x0][0x284], R21 ;  /* 0x0000a10062157a24 */ /* 0x000fe400078e0215 */
[----:B------:R-:W-:Y:S01]  /*0480*/  @P2 IADD3 R92, R92, 0x1, RZ ;  /* 0x000000015c5c2810 */ /* 0x000fe20007ffe0ff */
[----:B------:R-:W-:Y:S01]  /*0490*/  IMAD R0, R93, c[0x0][0x1b0], RZ ;  /* 0x00006c005d007a24 */ /* 0x000fe200078e02ff */
[----:B------:R-:W-:Y:S01]  /*04a0*/  IADD3 R87, P2, R13, R2, RZ ;  /* 0x000000020d577210 */ /* 0x000fe20007f5e0ff */
[----:B------:R-:W-:Y:S01]  /*04b0*/  IMAD.WIDE.U32 R10, R95, c[0x0][0x1b0], RZ ;  /* 0x00006c005f0a7a25 */ /* 0x000fe200078e00ff */
[----:B------:R-:W-:-:S02]  /*04c0*/  IADD3.X R4, R15, R5, R19, P4, !PT ;  /* 0x000000050f047210 */ /* 0x000fc400027fe413 */
[----:B------:R-:W-:Y:S01]  /*04d0*/  IADD3.X R2, R15, R3, R17, P2, !PT ;  /* 0x000000030f027210 */ /* 0x000fe200017fe411 */
[----:B------:R-:W-:Y:S01]  /*04e0*/  @!P1 IMAD.MOV R92, RZ, RZ, -R92 ;  /* 0x000000ffff5c9224 */ /* 0x000fe200078e0a5c */
[----:B------:R-:W-:Y:S01]  /*04f0*/  @!P0 LOP3.LUT R92, RZ, c[0x0][0x178], RZ, 0x33, !PT ;  /* 0x00005e00ff5c8a12 */ /* 0x000fe200078e33ff */
[----:B------:R-:W-:Y:S01]  /*0500*/  IMAD R23, R95, c[0x0][0x1b4], R0 ;  /* 0x00006d005f177a24 */ /* 0x000fe200078e0200 */
[C---:B------:R-:W-:Y:S01]  /*0510*/  LEA R89, P0, R87.reuse, c[0x0][0x240], 0x1 ;  /* 0x0000900057597a11 */ /* 0x040fe200078008ff */
[----:B------:R-:W-:Y:S01]  /*0520*/  IMAD.MOV.U32 R88, RZ, RZ, RZ ;  /* 0x000000ffff587224 */ /* 0x000fe200078e00ff */
[----:B------:R-:W-:Y:S01]  /*0530*/  SHF.R.S32.HI R90, RZ, 0x1f, R92 ;  /* 0x0000001fff5a7819 */ /* 0x000fe2000001145c */
[----:B------:R-:W-:Y:S01]  /*0540*/  IMAD.WIDE.U32 R8, R92, c[0x0][0x1a8], R8 ;  /* 0x00006a005c087a25 */ /* 0x000fe200078e0008 */
[----:B------:R-:W-:Y:S02]  /*0550*/  LEA.HI.X R87, R87, c[0x0][0x244], R2, 0x1, P0 ;  /* 0x0000910057577a11 */ /* 0x000fe400000f0c02 */
[----:B------:R-:W-:Y:S01]  /*0560*/  ISETP.NE.U32.AND P0, PT, RZ, c[0x0][0x260], PT ;  /* 0x00009800ff007a0c */ /* 0x000fe20003f05070 */
[----:B------:R-:W-:Y:S01]  /*0570*/  IMAD R3, R90, c[0x0][0x1a8], RZ ;  /* 0x00006a005a037a24 */ /* 0x000fe200078e02ff */
[----:B------:R-:W-:Y:S01]  /*0580*/  IADD3.X R7, R15, R7, R21, P5, !PT ;  /* 0x000000070f077210 */ /* 0x000fe20002ffe415 */
[----:B------:R-:W-:Y:S01]  /*0590*/  IMAD.IADD R11, R11, 0x1, R23 ;  /* 0x000000010b0b7824 */ /* 0x000fe200078e0217 */
[C---:B------:R-:W-:Y:S01]  /*05a0*/  LEA R50, P1, R51.reuse, c[0x0][0x248], 0x1 ;  /* 0x0000920033327a11 */ /* 0x040fe200078208ff */
[----:B------:R-:W-:Y:S01]  /*05b0*/  IMAD R3, R92, c[0x0][0x1ac], R3 ;  /* 0x00006b005c037a24 */ /* 0x000fe200078e0203 */
[----:B------:R-:W-:Y:S01]  /*05c0*/  LEA R49, P2, R48, c[0x0][0x308], 0x1 ;  /* 0x0000c20030317a11 */ /* 0x000fe200078408ff */
[----:B------:R-:W-:Y:S01]  /*05d0*/  IMAD R5, R90, c[0x0][0x1c8], RZ ;  /* 0x000072005a057a24 */ /* 0x000fe200078e02ff */
[----:B------:R-:W-:Y:S01]  /*05e0*/  ISETP.NE.AND.EX P0, PT, RZ, c[0x0][0x264], PT, P0 ;  /* 0x00009900ff007a0c */ /* 0x000fe20003f05300 */
[----:B------:R-:W-:Y:S01]  /*05f0*/  IMAD.WIDE.U32 R10, R92, c[0x0][0x1c8], R10 ;  /* 0x000072005c0a7a25 */ /* 0x000fe200078e000a */
        /* <DEDUP_REMOVED lines=9> */
[----:B------:R-:W-:Y:S01]  /*0690*/  IADD3 R46, P5, R13, R8, RZ ;  /* 0x000000080d2e7210 */ /* 0x000fe20007fbe0ff */
[----:B------:R-:W-:Y:S01]  /*06a0*/  @P0 IMAD.MOV.U32 R53, RZ, RZ, 0x8 ;  /* 0x00000008ff350424 */ /* 0x000fe200078e00ff */
[----:B------:R-:W-:Y:S01]  /*06b0*/  IADD3 R8, R9, R3, RZ ;  /* 0x0000000309087210 */ /* 0x000fe20007ffe0ff */
[----:B------:R-:W-:Y:S01]  /*06c0*/  @P0 IMAD R0, R0, c[0x0][0x174], RZ ;  /* 0x00005d0000000a24 */ /* 0x000fe200078e02ff */
[----:B------:R-:W-:-:S03]  /*06d0*/  IADD3 R13, P4, R13, R10, RZ ;  /* 0x0000000a0d0d7210 */ /* 0x000fc60007f9e0ff */
[C---:B------:R-:W-:Y:S01]  /*06e0*/  IMAD.X R3, R15.reuse, 0x1, R8, P5 ;  /* 0x000000010f037824 */ /* 0x040fe200028e0608 */
[----:B------:R-:W-:Y:S01]  /*06f0*/  LEA R47, P5, R46, c[0x0][0x228], 0x1 ;  /* 0x00008a002e2f7a11 */ /* 0x000fe200078a08ff */
[----:B------:R-:W-:Y:S01]  /*0700*/  @P0 IMAD R0, R0, c[0x0][0x16c], RZ ;  /* 0x00005b0000000a24 */ /* 0x000fe200078e02ff */
[----:B------:R-:W-:Y:S02]  /*0710*/  IADD3.X R2, R15, R2, RZ, P4, !PT ;  /* 0x000000020f027210 */ /* 0x000fe400027fe4ff */
        /* <DEDUP_REMOVED lines=11> */
[----:B------:R-:W-:Y:S01]  /*07d0*/  IMAD R3, R97, c[0x0][0x180], RZ ;  /* 0x0000600061037a24 */ /* 0x000fe200078e02ff */
[----:B------:R-:W-:Y:S01]  /*07e0*/  MOV R91, RZ ;  /* 0x000000ff005b7202 */ /* 0x000fe20000000f00 */
[----:B------:R-:W-:Y:S01]  /*07f0*/  IMAD.WIDE.U32 R58, R98, c[0x0][0x180], RZ ;  /* 0x00006000623a7a25 */ /* 0x000fe200078e00ff */
[----:B------:R-:W1:Y:S01]  /*0800*/  S2R R44, SR_LANEID ;  /* 0x00000000002c7919 */ /* 0x000e620000000000 */
[----:B------:R-:W-:-:S02]  /*0810*/  MOV R88, RZ ;  /* 0x000000ff00587202 */ /* 0x000fc40000000f00 */
[----:B------:R-:W-:Y:S02]  /*0820*/  IMAD R3, R98, c[0x0][0x184], R3 ;  /* 0x0000610062037a24 */ /* 0x000fe400078e0203 */
[----:B------:R-:W-:Y:S02]  /*0830*/  IMAD.MOV.U32 R42, RZ, RZ, c[0x0][0x174] ;  /* 0x00005d00ff2a7624 */ /* 0x000fe400078e00ff */
[----:B------:R-:W-:Y:S02]  /*0840*/  IMAD.MOV.U32 R41, RZ, RZ, RZ ;  /* 0x000000ffff297224 */ /* 0x000fe400078e00ff */
[----:B------:R-:W-:Y:S02]  /*0850*/  IMAD.IADD R29, R59, 0x1, R3 ;  /* 0x000000013b1d7824 */ /* 0x000fe400078e0203 */
        /* <DEDUP_REMOVED lines=8> */
.L_x_8321:
[----:B------:R-:W-:Y:S01]  /*08e0*/  BAR.SYNC.DEFER_BLOCKING 0x0 ;  /* 0x0000000000007b1d */ /* 0x000fe20000010000 */
[----:B------:R-:W-:Y:S02]  /*08f0*/  LEA R62, R42, 0xffffff80, 0x7 ;  /* 0xffffff802a3e7811 */ /* 0x000fe400078e38ff */
[----:B---3--:R-:W-:Y:S02]  /*0900*/  LEA R2, P4, R60, R89, 0x1 ;  /* 0x000000593c027211 */ /* 0x008fe400078808ff */
[----:B------:R-:W-:-:S02]  /*0910*/  IADD3 R27, -R62, c[0x0][0x168], RZ ;  /* 0x00005a003e1b7a10 */ /* 0x000fc40007ffe1ff */
[----:B----4-:R-:W-:Y:S02]  /*0920*/  PRMT R7, RZ, 0x7610, R7 ;  /* 0x00007610ff077816 */ /* 0x010fe40000000007 */
[-C--:B------:R-:W-:Y:S02]  /*0930*/  ISETP.GE.AND P0, PT, R60, R27.reuse, PT ;  /* 0x0000001b3c00720c */ /* 0x080fe40003f06270 */
[-C--:B------:R-:W-:Y:S02]  /*0940*/  ISETP.GE.AND P1, PT, R40, R27.reuse, PT ;  /* 0x0000001b2800720c */ /* 0x080fe40003f26270 */
[-C--:B------:R-:W-:Y:S02]  /*0950*/  ISETP.GE.AND P2, PT, R30, R27.reuse, PT ;  /* 0x0000001b1e00720c */ /* 0x080fe40003f46270 */
[----:B------:R-:W-:Y:S02]  /*0960*/  ISETP.GE.AND P3, PT, R28, R27, PT ;  /* 0x0000001b1c00720c */ /* 0x000fe40003f66270 */
[----:B------:R-:W-:-:S02]  /*0970*/  PRMT R9, RZ, 0x7610, R9 ;  /* 0x00007610ff097816 */ /* 0x000fc40000000009 */
[----:B------:R-:W-:Y:S02]  /*0980*/  PRMT R11, RZ, 0x7610, R11 ;  /* 0x00007610ff0b7816 */ /* 0x000fe4000000000b */
[----:B------:R-:W-:Y:S02]  /*0990*/  PRMT R13, RZ, 0x7610, R13 ;  /* 0x00007610ff0d7816 */ /* 0x000fe4000000000d */
[----:B------:R-:W-:-:S05]  /*09a0*/  LEA.HI.X R3, R60, R87, R61, 0x1, P4 ;  /* 0x000000573c037211 */ /* 0x000fca00020f0c3d */
[----:B0-2---:R0:W2:Y:S04]  /*09b0*/  @!P0 LDG.E.U16 R7, [R2.64] ;  /* 0x0000000402078981 */ /* 0x0050a8000c1e1500 */
[----:B------:R0:W3:Y:S04]  /*09c0*/  @!P1 LDG.E.U16 R9, [R2.64+0x40] ;  /* 0x0000400402099981 */ /* 0x0000e8000c1e1500 */
[----:B------:R0:W4:Y:S04]  /*09d0*/  @!P2 LDG.E.U16 R11, [R2.64+0x80] ;  /* 0x00008004020ba981 */ /* 0x000128000c1e1500 */
[----:B------:R0:W4:Y:S01]  /*09e0*/  @!P3 LDG.E.U16 R13, [R2.64+0xc0] ;  /* 0x0000c004020db981 */ /* 0x000122000c1e1500 */
[----:B------:R-:W-:Y:S01]  /*09f0*/  SHF.L.U32 R26, R44, 0x1, RZ ;  /* 0x000000012c1a7819 */ /* 0x000fe200000006ff */
[C---:B------:R-:W-:Y:S01]  /*0a00*/  IMAD.SHL.U32 R25, R60.reuse, 0x2, RZ ;  /* 0x000000023c197824 */ /* 0x040fe200078e00ff */
[----:B------:R-:W-:-:S02]  /*0a10*/  SHF.L.U64.HI R24, R60, 0x1, R61 ;  /* 0x000000013c187819 */ /* 0x000fc4000001023d */
[----:B------:R-:W-:Y:S02]  /*0a20*/  ISETP.GE.AND P1, PT, R40, R27, PT ;  /* 0x0000001b2800720c */ /* 0x000fe40003f26270 */
[----:B------:R-:W-:Y:S02]  /*0a30*/  IADD3 R4, P0, R50, R25, RZ ;  /* 0x0000001932047210 */ /* 0x000fe40007f1e0ff */
[-C--:B------:R-:W-:Y:S02]  /*0a40*/  ISETP.GE.AND P2, PT, R30, R27.reuse, PT ;  /* 0x0000001b1e00720c */ /* 0x080fe40003f46270 */
[----:B------:R-:W-:Y:S02]  /*0a50*/  IADD3.X R5, R51, R24, RZ, P0, !PT ;  /* 0x0000001833057210 */ /* 0x000fe400007fe4ff */
        /* <DEDUP_REMOVED lines=8> */
[----:B-1--4-:R1:W-:Y:S04]  /*0ae0*/  STS.U16 [R26+0x80], R11 ;  /* 0x0000800b1a007388 */ /* 0x0123e80000000400 */
        /* <DEDUP_REMOVED lines=8> */
[----:B------:R-:W-:-:S02]  /*0b70*/  LEA R8, P0, R60, R49, 0x1 ;  /* 0x000000313c087211 */ /* 0x000fc400078008ff */
[-C--:B------:R-:W-:Y:S02]  /*0b80*/  ISETP.GE.AND P1, PT, R40, R27.reuse, PT ;  /* 0x0000001b2800720c */ /* 0x080fe40003f26270 */
[C---:B0-----:R-:W-:Y:S02]  /*0b90*/  LEA.HI.X R9, R60.reuse, R48, R61, 0x1, P0 ;  /* 0x000000303c097211 */ /* 0x041fe400000f0c3d */
        /* <DEDUP_REMOVED lines=26> */
[----:B------:R-:W-:Y:S02]  /*0d40*/  IMAD.MOV.U32 R0, RZ, RZ, c[0x0][0x174] ;  /* 0x00005d00ff007624 */ /* 0x000fe400078e00ff */
[----:B------:R-:W-:Y:S02]  /*0d50*/  IMAD.IADD R5, R5, 0x1, R13 ;  /* 0x0000000105057824 */ /* 0x000fe400078e020d */
[----:B------:R-:W-:Y:S01]  /*0d60*/  @!P0 IMAD.WIDE.U32 R6, R95, c[0x0][0x1f0], R62 ;  /* 0x00007c005f068a25 */ /* 0x000fe200078e003e */
[----:B------:R-:W-:-:S03]  /*0d70*/  LEA R23, R0, R41, 0x7 ;  /* 0x0000002900177211 */ /* 0x000fc600078e38ff */
[C---:B--2---:R-:W-:Y:S01]  /*0d80*/  IMAD.WIDE.U32 R8, R98.reuse, c[0x0][0x1f8], R4 ;  /* 0x00007e0062087a25 */ /* 0x044fe200078e0004 */
[----:B------:R-:W-:Y:S02]  /*0d90*/  @!P0 IADD3 R7, R13, R7, RZ ;  /* 0x000000070d078210 */ /* 0x000fe40007ffe0ff */
[----:B------:R-:W-:Y:S01]  /*0da0*/  SHF.R.S32.HI R22, RZ, 0x1f, R23 ;  /* 0x0000001fff167819 */ /* 0x000fe20000011417 */
[----:B------:R-:W-:Y:S01]  /*0db0*/  IMAD R13, R97, c[0x0][0x1f8], RZ ;  /* 0x00007e00610d7a24 */ /* 0x000fe200078e02ff */
[----:B------:R-:W-:Y:S01]  /*0dc0*/  IADD3 R0, P3, R23, R8, RZ ;  /* 0x0000000817007210 */ /* 0x000fe20007f7e0ff */
[----:B------:R-:W-:-:S04]  /*0dd0*/  @!P0 IMAD.WIDE.U32 R4, R98, c[0x0][0x1f8], R6 ;  /* 0x00007e0062048a25 */ /* 0x000fc800078e0006 */
[----:B------:R-:W-:Y:S01]  /*0de0*/  IMAD R15, R98, c[0x0][0x1fc], R13 ;  /* 0x00007f00620f7a24 */ /* 0x000fe200078e020d */
[C---:B------:R-:W-:Y:S02]  /*0df0*/  LEA R13, P2, R60.reuse, c[0x0][0x268], 0x1 ;  /* 0x00009a003c0d7a11 */ /* 0x040fe400078408ff */
[C---:B------:R-:W-:Y:S02]  /*0e00*/  @!P0 IADD3 R7, P1, R60.reuse, R4, RZ ;  /* 0x000000043c078210 */ /* 0x040fe40007f3e0ff */
[----:B------:R-:W-:Y:S02]  /*0e10*/  LEA.HI.X R4, R60, c[0x0][0x26c], R61, 0x1, P2 ;  /* 0x00009b003c047a11 */ /* 0x000fe400010f0c3d */
[----:B------:R-:W-:Y:S02]  /*0e20*/  IADD3.X R9, R22, R15, R9, P3, !PT ;  /* 0x0000000f16097210 */ /* 0x000fe40001ffe409 */
[----:B------:R-:W-:Y:S02]  /*0e30*/  LEA R12, P2, R0, R13, 0x1 ;  /* 0x0000000d000c7211 */ /* 0x000fe400078408ff */
[----:B------:R-:W-:-:S02]  /*0e40*/  @!P0 IADD3.X R8, R61, R5, R15, P1, !PT ;  /* 0x000000053d088210 */ /* 0x000fc40000ffe40f */
[----:B------:R-:W-:Y:S02]  /*0e50*/  LEA.HI.X R13, R0, R4, R9, 0x1, P2 ;  /* 0x00000004000d7211 */ /* 0x000fe400010f0c09 */
[C---:B------:R-:W-:Y:S02]  /*0e60*/  @!P0 LEA R6, P1, R7.reuse, c[0x0][0x268], 0x1 ;  /* 0x00009a0007068a11 */ /* 0x040fe400078208ff */
[-C--:B------:R-:W-:Y:S02]  /*0e70*/  ISETP.GE.AND P3, PT, R40, R27.reuse, PT ;  /* 0x0000001b2800720c */ /* 0x080fe40003f66270 */
[----:B------:R-:W-:Y:S02]  /*0e80*/  @!P0 LEA.HI.X R7, R7, c[0x0][0x26c], R8, 0x1, P1 ;  /* 0x00009b0007078a11 */ /* 0x000fe400008f0c08 */
[-C--:B------:R-:W-:Y:S02]  /*0e90*/  ISETP.GE.AND P2, PT, R30, R27.reuse, PT ;  /* 0x0000001b1e00720c */ /* 0x080fe40003f46270 */
[----:B------:R-:W-:-:S02]  /*0ea0*/  ISETP.GE.AND P1, PT, R28, R27, PT ;  /* 0x0000001b1c00720c */ /* 0x000fc40003f26270 */
[----:B------:R-:W-:Y:S01]  /*0eb0*/  PRMT R15, RZ, 0x7610, R15 ;  /* 0x00007610ff0f7816 */ /* 0x000fe2000000000f */
[----:B---3--:R0:W-:Y:S04]  /*0ec0*/  STS.U16 [R26], R11 ;  /* 0x0000000b1a007388 */ /* 0x0081e80000000400 */
[----:B----4-:R1:W-:Y:S04]  /*0ed0*/  STS.U16 [R26+0x40], R21 ;  /* 0x000040151a007388 */ /* 0x0103e80000000400 */
[----:B------:R-:W-:Y:S04]  /*0ee0*/  STS.U16 [R26+0x80], R33 ;  /* 0x000080211a007388 */ /* 0x000fe80000000400 */
        /* <DEDUP_REMOVED lines=8> */
[----:B0-----:R-:W-:Y:S01]  /*0f70*/  @!P0 MOV R11, R63 ;  /* 0x0000003f000b8202 */ /* 0x001fe20000000f00 */
[----:B------:R-:W-:-:S02]  /*0f80*/  IMAD R0, R93, c[0x0][0x200], RZ ;  /* 0x000080005d007a24 */ /* 0x000fc400078e02ff */
[----:B------:R-:W-:Y:S02]  /*0f90*/  @!P0 IMAD.MOV.U32 R10, RZ, RZ, R62 ;  /* 0x000000ffff0a8224 */ /* 0x000fe400078e003e */
[C---:B-1----:R-:W-:Y:S02]  /*0fa0*/  IMAD R21, R95.reuse, c[0x0][0x204], R0 ;  /* 0x000081005f157a24 */ /* 0x042fe400078e0200 */
[----:B------:R-:W-:-:S04]  /*0fb0*/  @!P0 IMAD.WIDE.U32 R10, R95, c[0x0][0x200], R10 ;  /* 0x000080005f0a8a25 */ /* 0x000fc800078e000a */
[----:B------:R-:W-:Y:S01]  /*0fc0*/  IMAD.WIDE.U32 R8, R95, c[0x0][0x200], RZ ;  /* 0x000080005f087a25 */ /* 0x000fe200078e00ff */
[----:B------:R-:W-:-:S03]  /*0fd0*/  @!P0 IADD3 R11, R21, R11, RZ ;  /* 0x0000000b150b8210 */ /* 0x000fc60007ffe0ff */
[----:B------:R-:W-:Y:S02]  /*0fe0*/  IMAD.IADD R9, R9, 0x1, R21 ;  /* 0x0000000109097824 */ /* 0x000fe400078e0215 */
[----:B------:R-:W-:Y:S02]  /*0ff0*/  IMAD R21, R97, c[0x0][0x208], RZ ;  /* 0x0000820061157a24 */ /* 0x000fe400078e02ff */
[----:B--2---:R-:W-:Y:S01]  /*1000*/  @!P0 IMAD.WIDE.U32 R6, R98, c[0x0][0x208], R10 ;  /* 0x0000820062068a25 */ /* 0x004fe200078e000a */
[----:B------:R-:W-:-:S03]  /*1010*/  LEA R11, P5, R60, c[0x0][0x258], 0x1 ;  /* 0x000096003c0b7a11 */ /* 0x000fc600078a08ff */
[----:B------:R-:W-:Y:S01]  /*1020*/  IMAD.WIDE.U32 R8, R98, c[0x0][0x208], R8 ;  /* 0x0000820062087a25 */ /* 0x000fe200078e0008 */
[----:B------:R-:W-:-:S03]  /*1030*/  @!P0 IADD3 R10, P4, R60, R6, RZ ;  /* 0x000000063c0a8210 */ /* 0x000fc60007f9e0ff */
[----:B------:R-:W-:Y:S01]  /*1040*/  IMAD R21, R98, c[0x0][0x20c], R21 ;  /* 0x0000830062157a24 */ /* 0x000fe200078e0215 */
[----:B------:R-:W-:-:S04]  /*1050*/  IADD3 R0, P6, R23, R8, RZ ;  /* 0x0000000817007210 */ /* 0x000fc80007fde0ff */
[----:B----4-:R-:W-:Y:S02]  /*1060*/  @!P0 IADD3.X R13, R61, R7, R21, P4, !PT ;  /* 0x000000073d0d8210 */ /* 0x010fe400027fe415 */
[----:B------:R-:W-:Y:S02]  /*1070*/  LEA.HI.X R7, R60, c[0x0][0x25c], R61, 0x1, P5 ;  /* 0x000097003c077a11 */ /* 0x000fe400028f0c3d */
[----:B------:R-:W-:Y:S02]  /*1080*/  IADD3.X R9, R22, R21, R9, P6, !PT ;  /* 0x0000001516097210 */ /* 0x000fe400037fe409 */
[----:B------:R-:W-:Y:S02]  /*1090*/  LEA R8, P5, R0, R11, 0x1 ;  /* 0x0000000b00087211 */ /* 0x000fe400078a08ff */
[----:B------:R-:W-:Y:S02]  /*10a0*/  @!P0 LEA R6, P4, R10, c[0x0][0x258], 0x1 ;  /* 0x000096000a068a11 */ /* 0x000fe400078808ff */
[----:B------:R-:W-:-:S02]  /*10b0*/  LEA.HI.X R9, R0, R7, R9, 0x1, P5 ;  /* 0x0000000700097211 */ /* 0x000fc400028f0c09 */
[--C-:B------:R-:W-:Y:S02]  /*10c0*/  @!P0 LEA.HI.X R7, R10, c[0x0][0x25c], R13.reuse, 0x1, P4 ;  /* 0x000097000a078a11 */ /* 0x100fe400020f0c0d */
[----:B------:R-:W-:Y:S02]  /*10d0*/  PRMT R13, RZ, 0x7610, R13 ;  /* 0x00007610ff0d7816 */ /* 0x000fe4000000000d */
[----:B------:R-:W-:Y:S02]  /*10e0*/  PRMT R11, RZ, 0x7610, R11 ;  /* 0x00007610ff0b7816 */ /* 0x000fe4000000000b */
[----:B------:R-:W-:Y:S01]  /*10f0*/  PRMT R21, RZ, 0x7610, R21 ;  /* 0x00007610ff157816 */ /* 0x000fe20000000015 */
        /* <DEDUP_REMOVED lines=8> */
[----:B------:R0:W2:Y:S04]  /*1180*/  @!P3 LDG.E.U16 R13, [R8.64+-0xc0] ;  /* 0xffff4004080db981 */ /* 0x0000a8000c1e1500 */
[----:B------:R0:W3:Y:S04]  /*1190*/  @!P1 LDG.E.U16 R15, [R8.64+-0x40] ;  /* 0xffffc004080f9981 */ /* 0x0000e8000c1e1500 */
[----:B------:R-:W4:Y:S04]  /*11a0*/  @!P0 LDG.E.U16 R11, [R6.64] ;  /* 0x00000004060b8981 */ /* 0x000f28000c1e1500 */
[----:B------:R0:W4:Y:S01]  /*11b0*/  @!P2 LDG.E.U16 R21, [R8.64+-0x80] ;  /* 0xffff80040815a981 */ /* 0x000122000c1e1500 */
[----:B-1----:R-:W-:-:S05]  /*11c0*/  PRMT R10, RZ, 0x7610, R32 ;  /* 0x00007610ff0a7816 */ /* 0x002fca0000000020 */
[----:B------:R-:W-:Y:S01]  /*11d0*/  FMUL.FTZ R12, R10, -1.4426950216293334961 ;  /* 0xbfb8aa3b0a0c7820 */ /* 0x000fe20000410000 */
[----:B0-----:R-:W-:-:S05]  /*11e0*/  PRMT R8, RZ, 0x5410, R32 ;  /* 0x00005410ff087816 */ /* 0x001fca0000000020 */
[----:B------:R-:W-:Y:S01]  /*11f0*/  FMUL.FTZ R0, R8, -1.4426950216293334961 ;  /* 0xbfb8aa3b08007820 */ /* 0x000fe20000410000 */
[----:B------:R-:W0:Y:S08]  /*1200*/  MUFU.EX2 R12, R12 ;  /* 0x0000000c000c7308 */ /* 0x000e300000000800 */
[----:B------:R-:W1:Y:S01]  /*1210*/  MUFU.EX2 R0, R0 ;  /* 0x0000000000007308 */ /* 0x000e620000000800 */
[----:B0-----:R-:W-:-:S02]  /*1220*/  FADD.FTZ R19, R12, 1 ;  /* 0x3f8000000c137421 */ /* 0x001fc40000010000 */
[----:B-1----:R-:W-:-:S05]  /*1230*/  FADD.FTZ R0, R0, 1 ;  /* 0x3f80000000007421 */ /* 0x002fca0000010000 */
[----:B------:R-:W-:Y:S08]  /*1240*/  MUFU.RCP R19, R19 ;  /* 0x0000001300137308 */ /* 0x000ff00000001000 */
[----:B------:R-:W-:Y:S01]  /*1250*/  MUFU.RCP R9, R0 ;  /* 0x0000000000097308 */ /* 0x000fe20000001000 */
[----:B------:R-:W-:Y:S02]  /*1260*/  PRMT R17, RZ, 0x5410, R4 ;  /* 0x00005410ff117816 */ /* 0x000fe40000000004 */
[----:B------:R-:W-:-:S02]  /*1270*/  PRMT R32, RZ, 0x5410, R5 ;  /* 0x00005410ff207816 */ /* 0x000fc40000000005 */
[----:B------:R-:W-:Y:S01]  /*1280*/  ISETP.NE.AND P1, PT, R86, RZ, PT ;  /* 0x000000ff5600720c */ /* 0x000fe20003f25270 */
[----:B------:R-:W-:Y:S01]  /*1290*/  BSSY B0, `(.L_x_8298) ;  /* 0x0000055000007945 */ /* 0x000fe20003800000 */
[----:B--2---:R0:W-:Y:S04]  /*12a0*/  STS.U16 [R26+0x40], R13 ;  /* 0x0000400d1a007388 */ /* 0x0041e80000000400 */
[----:B---3--:R1:W-:Y:S01]  /*12b0*/  STS.U16 [R26+0xc0], R15 ;  /* 0x0000c00f1a007388 */ /* 0x0083e20000000400 */
[--C-:B0-----:R-:W-:Y:S02]  /*12c0*/  PRMT R13, RZ, 0x5410, R33.reuse ;  /* 0x00005410ff0d7816 */ /* 0x101fe40000000021 */
[----:B-1----:R-:W-:Y:S01]  /*12d0*/  PRMT R15, RZ, 0x7610, R33 ;  /* 0x00007610ff0f7816 */ /* 0x002fe20000000021 */
[----:B----4-:R0:W-:Y:S02]  /*12e0*/  STS.U16 [R26], R11 ;  /* 0x0000000b1a007388 */ /* 0x0101e40000000400 */
[----:B------:R-:W-:-:S02]  /*12f0*/  FMUL.FTZ R14, R13, -1.4426950216293334961 ;  /* 0xbfb8aa3b0d0e7820 */ /* 0x000fc40000410000 */
[----:B------:R-:W-:Y:S01]  /*1300*/  STS.U16 [R26+0x80], R21 ;  /* 0x000080151a007388 */ /* 0x000fe20000000400 */
[----:B------:R-:W-:-:S06]  /*1310*/  NOP ;  /* 0x0000000000007918 */ /* 0x000fcc0000000000 */
[----:B0-----:R-:W-:Y:S01]  /*1320*/  FMUL.FTZ R11, R15, -1.4426950216293334961 ;  /* 0xbfb8aa3b0f0b7820 */ /* 0x001fe20000410000 */
[----:B------:R-:W0:Y:S01]  /*1330*/  LDS.64 R6, [R44.X8] ;  /* 0x000000002c067984 */ /* 0x000e220000008a00 */
[----:B------:R-:W1:Y:S08]  /*1340*/  MUFU.EX2 R14, R14 ;  /* 0x0000000e000e7308 */ /* 0x000e700000000800 */
[----:B------:R-:W2:Y:S01]  /*1350*/  MUFU.EX2 R11, R11 ;  /* 0x0000000b000b7308 */ /* 0x000ea20000000800 */
[----:B-1----:R-:W-:-:S02]  /*1360*/  FADD.FTZ R16, R14, 1 ;  /* 0x3f8000000e107421 */ /* 0x002fc40000010000 */
[----:B--2---:R-:W-:-:S05]  /*1370*/  FADD.FTZ R18, R11, 1 ;  /* 0x3f8000000b127421 */ /* 0x004fca0000010000 */
[----:B------:R-:W1:Y:S08]  /*1380*/  MUFU.RCP R16, R16 ;  /* 0x0000001000107308 */ /* 0x000e700000001000 */
[----:B------:R-:W2:Y:S01]  /*1390*/  MUFU.RCP R18, R18 ;  /* 0x0000001200127308 */ /* 0x000ea20000001000 */
[----:B------:R-:W-:Y:S02]  /*13a0*/  PRMT R33, RZ, 0x7610, R4 ;  /* 0x00007610ff217816 */ /* 0x000fe40000000004 */
[----:B------:R-:W-:-:S02]  /*13b0*/  PRMT R14, RZ, 0x7610, R5 ;  /* 0x00007610ff0e7816 */ /* 0x000fc40000000005 */
[--C-:B0-----:R-:W-:Y:S02]  /*13c0*/  PRMT R0, RZ, 0x5410, R6.reuse ;  /* 0x00005410ff007816 */ /* 0x101fe40000000006 */
[----:B------:R-:W-:Y:S01]  /*13d0*/  PRMT R12, RZ, 0x7610, R6 ;  /* 0x00007610ff0c7816 */ /* 0x000fe20000000006 */
[----:B-1----:R-:W-:Y:S01]  /*13e0*/  FADD.FTZ R4, -R16, 1 ;  /* 0x3f80000010047421 */ /* 0x002fe20000010100 */
[--C-:B------:R-:W-:Y:S02]  /*13f0*/  PRMT R11, RZ, 0x5410, R7.reuse ;  /* 0x00005410ff0b7816 */ /* 0x100fe40000000007 */
[----:B------:R-:W-:Y:S01]  /*1400*/  PRMT R35, RZ, 0x7610, R7 ;  /* 0x00007610ff237816 */ /* 0x000fe20000000007 */
[----:B--2---:R-:W-:Y:S02]  /*1410*/  FADD.FTZ R6, -R18, 1 ;  /* 0x3f80000012067421 */ /* 0x004fe40000010100 */
[----:B------:R-:W-:Y:S02]  /*1420*/  FFMA.FTZ R20, R13, R4, 1 ;  /* 0x3f8000000d147423 */ /* 0x000fe40000010004 */
[----:B------:R-:W-:-:S02]  /*1430*/  FFMA.FTZ R34, R15, R6, 1 ;  /* 0x3f8000000f227423 */ /* 0x000fc40000010006 */
[----:B------:R-:W-:Y:S02]  /*1440*/  FADD.FTZ R5, -R9, 1 ;  /* 0x3f80000009057421 */ /* 0x000fe40000010100 */
[----:B------:R-:W-:Y:S02]  /*1450*/  FADD.FTZ R7, -R19, 1 ;  /* 0x3f80000013077421 */ /* 0x000fe40000010100 */
        /* <DEDUP_REMOVED lines=13> */
[----:B------:R-:W-:Y:S01]  /*1530*/  BAR.SYNC.DEFER_BLOCKING 0x0 ;  /* 0x0000000000007b1d */ /* 0x000fe20000010000 */
[----:B------:R-:W-:Y:S01]  /*1540*/  FMUL.FTZ R37, R37, R34 ;  /* 0x0000002225257220 */ /* 0x000fe20000410000 */
[----:B------:R-:W-:-:S04]  /*1550*/  F2FP.BF16.PACK_AB R66, R7, R4 ;  /* 0x000000040742723e */ /* 0x000fc800000010ff */
[----:B------:R-:W-:-:S05]  /*1560*/  F2FP.BF16.PACK_AB R67, R37, R20 ;  /* 0x000000142543723e */ /* 0x000fca00000010ff */
        /* <DEDUP_REMOVED lines=11> */
[----:B------:R-:W-:-:S04]  /*1620*/  IMAD R71, R95, c[0x0][0x2ec], R6 ;  /* 0x0000bb005f477a24 */ /* 0x000fc800078e0206 */
[----:B------:R-:W-:Y:S02]  /*1630*/  IMAD.IADD R5, R5, 0x1, R71 ;  /* 0x0000000105057824 */ /* 0x000fe400078e0247 */
[----:B0-----:R-:W-:Y:S02]  /*1640*/  IMAD R67, R97, c[0x0][0x2f0], RZ ;  /* 0x0000bc0061437a24 */ /* 0x001fe400078e02ff */
[----:B------:R-:W-:-:S04]  /*1650*/  IMAD.WIDE.U32 R4, R98, c[0x0][0x2f0], R4 ;  /* 0x0000bc0062047a25 */ /* 0x000fc800078e0004 */
[----:B------:R-:W-:Y:S01]  /*1660*/  IMAD R73, R98, c[0x0][0x2f4], R67 ;  /* 0x0000bd0062497a24 */ /* 0x000fe200078e0243 */
[----:B------:R-:W-:Y:S02]  /*1670*/  IADD3 R6, P0, R23, R4, RZ ;  /* 0x0000000417067210 */ /* 0x000fe40007f1e0ff */
[----:B------:R-:W-:Y:S02]  /*1680*/  LEA R67, P5, R60, c[0x0][0x338], 0x1 ;  /* 0x0000ce003c437a11 */ /* 0x000fe400078a08ff */
[----:B------:R-:W-:Y:S02]  /*1690*/  IADD3.X R5, R22, R73, R5, P0, !PT ;  /* 0x0000004916057210 */ /* 0x000fe400007fe405 */
[----:B------:R-:W-:Y:S02]  /*16a0*/  LEA R4, P6, R6, R67, 0x1 ;  /* 0x0000004306047211 */ /* 0x000fe400078c08ff */
[-C--:B-1----:R-:W-:Y:S02]  /*16b0*/  ISETP.GE.AND P4, PT, R60, R7.reuse, PT ;  /* 0x000000073c00720c */ /* 0x082fe40003f86270 */
[----:B------:R-:W-:-:S02]  /*16c0*/  ISETP.GE.AND P3, PT, R30, R7, PT ;  /* 0x000000071e00720c */ /* 0x000fc40003f66270 */
[-C--:B------:R-:W-:Y:S02]  /*16d0*/  ISETP.GE.AND P2, PT, R40, R7.reuse, PT ;  /* 0x000000072800720c */ /* 0x080fe40003f46270 */
[----:B------:R-:W-:Y:S02]  /*16e0*/  ISETP.GE.AND P0, PT, R28, R7, PT ;  /* 0x000000071c00720c */ /* 0x000fe40003f06270 */
[C---:B------:R-:W-:Y:S02]  /*16f0*/  LEA.HI.X R7, R60.reuse, c[0x0][0x33c], R61, 0x1, P5 ;  /* 0x0000cf003c077a11 */ /* 0x040fe400028f0c3d */
[----:B------:R-:W-:Y:S01]  /*1700*/  IADD3 R66, P5, R60, R62, RZ ;  /* 0x0000003e3c427210 */ /* 0x000fe20007fbe0ff */
[----:B------:R-:W-:Y:S01]  /*1710*/  FMUL.FTZ R34, R8, R9 ;  /* 0x0000000908227220 */ /* 0x000fe20000410000 */
[----:B------:R-:W-:Y:S02]  /*1720*/  LEA.HI.X R5, R6, R7, R5, 0x1, P6 ;  /* 0x0000000706057211 */ /* 0x000fe400030f0c05 */
        /* <DEDUP_REMOVED lines=11> */
.L_x_8299:
[----:B------:R-:W-:Y:S05]  /*17e0*/  BSYNC B0 ;  /* 0x0000000000007941 */ /* 0x000fea0003800000 */
.L_x_8298:
[----:B------:R-:W-:Y:S01]  /*17f0*/  @!P0 STG.E.U16 [R4.64+-0x40], R69 ;  /* 0xffffc04504008986 */ /* 0x000fe2000c101504 */
[----:B------:R-:W-:Y:S01]  /*1800*/  ISETP.NE.U32.AND P0, PT, RZ, c[0x0][0x270], PT ;  /* 0x00009c00ff007a0c */ /* 0x000fe20003f05070 */
[----:B------:R-:W-:Y:S01]  /*1810*/  FMUL.FTZ R10, R10, R19 ;  /* 0x000000130a0a7220 */ /* 0x000fe20000410000 */
[----:B0-----:R-:W-:Y:S01]  /*1820*/  PRMT R21, RZ, 0x7610, R2 ;  /* 0x00007610ff157816 */ /* 0x001fe20000000002 */
[----:B------:R-:W-:Y:S01]  /*1830*/  @!P3 STG.E.U16 [R4.64+-0x80], R39 ;  /* 0xffff80270400b986 */ /* 0x000fe2000c101504 */
[----:B------:R-:W-:Y:S01]  /*1840*/  ISETP.NE.AND.EX P0, PT, RZ, c[0x0][0x274], PT, P0 ;  /* 0x00009d00ff007a0c */ /* 0x000fe20003f05300 */
[----:B------:R-:W-:Y:S01]  /*1850*/  FMUL.FTZ R13, R13, R16 ;  /* 0x000000100d0d7220 */ /* 0x000fe20000410000 */
[--C-:B------:R-:W-:Y:S01]  /*1860*/  PRMT R7, RZ, 0x5410, R3.reuse ;  /* 0x00005410ff077816 */ /* 0x100fe20000000003 */
        /* <DEDUP_REMOVED lines=28> */
[----:B------:R-:W-:Y:S01]  /*1a30*/  LDS.U16 R9, [R26] ;  /* 0x000000001a097984 */ /* 0x000fe20000000400 */
[----:B------:R-:W-:-:S03]  /*1a40*/  LEA.HI.X R4, R60, c[0x0][0x274], R61, 0x1, P5 ;  /* 0x00009d003c047a11 */ /* 0x000fc600028f0c3d */
[----:B------:R-:W-:Y:S01]  /*1a50*/  LDS.U16 R11, [R26+0x40] ;  /* 0x000040001a0b7984 */ /* 0x000fe20000000400 */
[----:B0-----:R-:W-:-:S03]  /*1a60*/  IMAD R35, R95, c[0x0][0x214], R0 ;  /* 0x000085005f237a24 */ /* 0x001fc600078e0200 */
[----:B------:R-:W-:Y:S01]  /*1a70*/  LDS.U16 R13, [R26+0x80] ;  /* 0x000080001a0d7984 */ /* 0x000fe20000000400 */
[----:B------:R-:W-:-:S03]  /*1a80*/  IMAD.IADD R3, R3, 0x1, R35 ;  /* 0x0000000103037824 */ /* 0x000fc600078e0223 */
[----:B------:R-:W-:Y:S01]  /*1a90*/  LDS.U16 R33, [R26+0xc0] ;  /* 0x0000c0001a217984 */ /* 0x000fe20000000400 */
[----:B------:R-:W-:-:S03]  /*1aa0*/  IMAD.WIDE.U32 R2, R98, c[0x0][0x218], R2 ;  /* 0x0000860062027a25 */ /* 0x000fc600078e0002 */
        /* <DEDUP_REMOVED lines=23> */
.L_x_8302:
[----:B------:R-:W-:Y:S05]  /*1c20*/  BSYNC B0 ;  /* 0x0000000000007941 */ /* 0x000fea0003800000 */
.L_x_8301:
[----:B------:R1:W-:Y:S04]  /*1c30*/  @!P0 STG.E.U16 [R2.64+-0xc0], R11 ;  /* 0xffff400b02008986 */ /* 0x0003e8000c101504 */
[----:B------:R1:W-:Y:S04]  /*1c40*/  @!P2 STG.E.U16 [R2.64+-0x80], R13 ;  /* 0xffff800d0200a986 */ /* 0x0003e8000c101504 */
[----:B------:R1:W-:Y:S02]  /*1c50*/  @!P3 STG.E.U16 [R2.64+-0x40], R33 ;  /* 0xffffc0210200b986 */ /* 0x0003e4000c101504 */
.L_x_8300:
[----:B------:R-:W-:Y:S01]  /*1c60*/  PRMT R0, RZ, 0x5410, R64 ;  /* 0x00005410ff007816 */ /* 0x000fe20000000040 */
[----:B------:R-:W-:Y:S01]  /*1c70*/  BAR.SYNC.DEFER_BLOCKING 0x0 ;  /* 0x0000000000007b1d */ /* 0x000fe20000010000 */
[----:B------:R-:W-:Y:S01]  /*1c80*/  MOV R4, c[0x0][0x16c] ;  /* 0x00005b0000047a02 */ /* 0x000fe20000000f00 */
[C---:B-1----:R-:W-:Y:S01]  /*1c90*/  FMUL.FTZ R13, R17.reuse, R96 ;  /* 0x00000060110d7220 */ /* 0x042fe20000410000 */
[--C-:B------:R-:W-:Y:S01]  /*1ca0*/  PRMT R2, RZ, 0x5410, R65.reuse ;  /* 0x00005410ff027816 */ /* 0x100fe20000000041 */
[----:B------:R-:W-:Y:S01]  /*1cb0*/  FFMA.FTZ R3, R17, R0, R88 ;  /* 0x0000000011037223 */ /* 0x000fe20000010058 */
[----:B------:R-:W-:Y:S01]  /*1cc0*/  ISETP.GE.AND P0, PT, R4, 0x1, PT ;  /* 0x000000010400780c */ /* 0x000fe20003f06270 */
[-C--:B------:R-:W-:Y:S01]  /*1cd0*/  FMUL.FTZ R12, R16, R96.reuse ;  /* 0x00000060100c7220 */ /* 0x080fe20000410000 */
[----:B------:R-:W-:Y:S01]  /*1ce0*/  PRMT R0, RZ, 0x7610, R64 ;  /* 0x00007610ff007816 */ /* 0x000fe20000000040 */
[-C--:B------:R-:W-:Y:S01]  /*1cf0*/  FMUL.FTZ R11, R15, R96.reuse ;  /* 0x000000600f0b7220 */ /* 0x080fe20000410000 */
[----:B------:R-:W-:Y:S01]  /*1d00*/  PRMT R88, RZ, 0x7610, R65 ;  /* 0x00007610ff587816 */ /* 0x000fe20000000041 */
[----:B------:R-:W-:Y:S01]  /*1d10*/  FMUL.FTZ R10, R14, R96 ;  /* 0x000000600e0a7220 */ /* 0x000fe20000410000 */
[----:B0-----:R-:W-:Y:S01]  /*1d20*/  CS2R R8, SRZ ;  /* 0x0000000000087805 */ /* 0x001fe2000001ff00 */
[----:B------:R-:W-:Y:S01]  /*1d30*/  FFMA.FTZ R0, R16, R0, R3 ;  /* 0x0000000010007223 */ /* 0x000fe20000010003 */
[----:B------:R-:W-:-:S03]  /*1d40*/  CS2R R6, SRZ ;  /* 0x0000000000067805 */ /* 0x000fc6000001ff00 */
[----:B------:R-:W-:-:S04]  /*1d50*/  FFMA.FTZ R3, R15, R2, R0 ;  /* 0x000000020f037223 */ /* 0x000fc80000010000 */
[----:B------:R-:W-:Y:S01]  /*1d60*/  FFMA.FTZ R88, R14, R88, R3 ;  /* 0x000000580e587223 */ /* 0x000fe20000010003 */
[----:B------:R-:W-:Y:S05]  /*1d70*/  @!P0 BRA `(.L_x_8303) ;  /* 0x000018c000008947 */ /* 0x000fea0003800000 */
[----:B------:R-:W-:Y:S01]  /*1d80*/  HFMA2.MMA R5, -RZ, RZ, 0, 0 ;  /* 0x00000000ff057435 */ /* 0x000fe200000001ff */
[----:B------:R-:W-:Y:S02]  /*1d90*/  IMAD.MOV.U32 R4, RZ, RZ, R86 ;  /* 0x000000ffff047224 */ /* 0x000fe400078e0056 */
[C---:B------:R-:W-:Y:S02]  /*1da0*/  IMAD R0, R93.reuse, c[0x0][0x298], RZ ;  /* 0x0000a6005d007a24 */ /* 0x040fe400078e02ff */
[----:B------:R-:W-:Y:S02]  /*1db0*/  IMAD R32, R93, c[0x0][0x2b8], RZ ;  /* 0x0000ae005d207a24 */ /* 0x000fe400078e02ff */
[C---:B------:R-:W-:Y:S02]  /*1dc0*/  IMAD R9, R95.reuse, c[0x0][0x29c], R0 ;  /* 0x0000a7005f097a24 */ /* 0x040fe400078e0200 */
[----:B------:R-:W-:-:S02]  /*1dd0*/  IMAD R27, R95, c[0x0][0x2bc], R32 ;  /* 0x0000af005f1b7a24 */ /* 0x000fc400078e0220 */
[----:B------:R-:W-:-:S04]  /*1de0*/  IMAD.WIDE.U32 R2, R95, c[0x0][0x298], R4 ;  /* 0x0000a6005f027a25 */ /* 0x000fc800078e0004 */
[----:B------:R-:W-:-:S04]  /*1df0*/  IMAD.WIDE.U32 R4, R95, c[0x0][0x2b8], R4 ;  /* 0x0000ae005f047a25 */ /* 0x000fc800078e0004 */
[----:B------:R-:W-:Y:S01]  /*1e00*/  IMAD.IADD R3, R3, 0x1, R9 ;  /* 0x0000000103037824 */ /* 0x000fe200078e0209 */
[----:B------:R-:W-:Y:S01]  /*1e10*/  IADD3 R5, R5, R27, RZ ;  /* 0x0000001b05057210 */ /* 0x000fe20007ffe0ff */
[C---:B------:R-:W-:Y:S02]  /*1e20*/  IMAD R9, R90.reuse, c[0x0][0x2a0], RZ ;  /* 0x0000a8005a097a24 */ /* 0x040fe400078e02ff */
[----:B------:R-:W-:Y:S02]  /*1e30*/  IMAD R27, R90, c[0x0][0x2c0], RZ ;  /* 0x0000b0005a1b7a24 */ /* 0x000fe400078e02ff */
[C---:B------:R-:W-:Y:S02]  /*1e40*/  IMAD R9, R92.reuse, c[0x0][0x2a4], R9 ;  /* 0x0000a9005c097a24 */ /* 0x040fe400078e0209 */
[----:B------:R-:W-:-:S04]  /*1e50*/  IMAD.WIDE.U32 R2, R92, c[0x0][0x2a0], R2 ;  /* 0x0000a8005c027a25 */ /* 0x000fc800078e0002 */
[----:B------:R-:W-:Y:S01]  /*1e60*/  IMAD R33, R92, c[0x0][0x2c4], R27 ;  /* 0x0000b1005c217a24 */ /* 0x000fe200078e021b */
[----:B------:R-:W-:Y:S01]  /*1e70*/  LEA R76, P2, R2, c[0x0][0x318], 0x2 ;  /* 0x0000c600024c7a11 */ /* 0x000fe200078410ff */
[----:B------:R-:W-:Y:S01]  /*1e80*/  IMAD.WIDE.U32 R4, R92, c[0x0][0x2c0], R4 ;  /* 0x0000b0005c047a25 */ /* 0x000fe200078e0004 */
[----:B------:R-:W-:-:S03]  /*1e90*/  IADD3 R68, P0, R62, R2, RZ ;  /* 0x000000023e447210 */ /* 0x000fc60007f1e0ff */
[----:B------:R-:W-:Y:S01]  /*1ea0*/  IMAD.IADD R27, R3, 0x1, R9 ;  /* 0x00000001031b7824 */ /* 0x000fe200078e0209 */
[----:B------:R-:W-:Y:S01]  /*1eb0*/  IADD3 R9, R5, R33, RZ ;  /* 0x0000002105097210 */ /* 0x000fe20007ffe0ff */
[C---:B------:R-:W-:Y:S01]  /*1ec0*/  IMAD.SHL.U32 R3, R23.reuse, 0x4, RZ ;  /* 0x0000000417037824 */ /* 0x040fe200078e00ff */
[----:B------:R-:W-:Y:S02]  /*1ed0*/  LEA R82, P3, R4, c[0x0][0x320], 0x2 ;  /* 0x0000c80004527a11 */ /* 0x000fe400078610ff */
[----:B------:R-:W-:Y:S02]  /*1ee0*/  LEA.HI.X R2, R2, c[0x0][0x31c], R27, 0x2, P2 ;  /* 0x0000c70002027a11 */ /* 0x000fe400010f141b */
[----:B------:R-:W-:Y:S02]  /*1ef0*/  IADD3 R70, P2, R62, R4, RZ ;  /* 0x000000043e467210 */ /* 0x000fe40007f5e0ff */
[--C-:B------:R-:W-:Y:S02]  /*1f00*/  LEA.HI.X R0, R4, c[0x0][0x324], R9.reuse, 0x2, P3 ;  /* 0x0000c90004007a11 */ /* 0x100fe400018f1409 */
[----:B------:R-:W-:Y:S01]  /*1f10*/  SHF.L.U64.HI R5, R23, 0x2, R22 ;  /* 0x0000000217057819 */ /* 0x000fe20000010216 */
[----:B------:R-:W-:Y:S01]  /*1f20*/  IMAD.X R71, R63, 0x1, R9, P2 ;  /* 0x000000013f477824 */ /* 0x000fe200010e0609 */
[----:B------:R-:W-:-:S02]  /*1f30*/  IADD3 R82, P4, R82, R3, RZ ;  /* 0x0000000352527210 */ /* 0x000fc40007f9e0ff */
[----:B------:R-:W-:Y:S01]  /*1f40*/  IADD3 R76, P3, R76, R3, RZ ;  /* 0x000000034c4c7210 */ /* 0x000fe20007f7e0ff */
[----:B------:R-:W-:Y:S01]  /*1f50*/  IMAD.MOV.U32 R3, RZ, RZ, RZ ;  /* 0x000000ffff037224 */ /* 0x000fe200078e00ff */
[----:B------:R-:W-:Y:S01]  /*1f60*/  IADD3.X R69, R63, R27, RZ, P0, !PT ;  /* 0x0000001b3f457210 */ /* 0x000fe200007fe4ff */
[----:B------:R-:W-:Y:S01]  /*1f70*/  IMAD.X R0, R0, 0x1, R5, P4 ;  /* 0x0000000100007824 */ /* 0x000fe200020e0605 */
[----:B------:R-:W-:Y:S02]  /*1f80*/  IADD3.X R2, R2, R5, RZ, P3, !PT ;  /* 0x0000000502027210 */ /* 0x000fe40001ffe4ff */
[C---:B------:R-:W-:Y:S01]  /*1f90*/  IADD3 R72, P0, R76.reuse, -0x180, RZ ;  /* 0xfffffe804c487810 */ /* 0x040fe20007f1e0ff */
[----:B------:R-:W-:Y:S01]  /*1fa0*/  CS2R R4, SRZ ;  /* 0x0000000000047805 */ /* 0x000fe2000001ff00 */
[----:B------:R-:W-:Y:S02]  /*1fb0*/  IADD3 R74, P2, R76, -0x100, RZ ;  /* 0xffffff004c4a7810 */ /* 0x000fe40007f5e0ff */
[----:B------:R-:W-:-:S02]  /*1fc0*/  IADD3 R78, P4, R82, -0x180, RZ ;  /* 0xfffffe80524e7810 */ /* 0x000fc40007f9e0ff */
[----:B------:R-:W-:Y:S02]  /*1fd0*/  IADD3 R80, P5, R82, -0x100, RZ ;  /* 0xffffff0052507810 */ /* 0x000fe40007fbe0ff */
[----:B------:R-:W-:Y:S02]  /*1fe0*/  IADD3 R76, P3, R76, -0x80, RZ ;  /* 0xffffff804c4c7810 */ /* 0x000fe40007f7e0ff */
[----:B------:R-:W-:Y:S02]  /*1ff0*/  IADD3 R82, P6, R82, -0x80, RZ ;  /* 0xffffff8052527810 */ /* 0x000fe40007fde0ff */
[----:B------:R-:W-:Y:S02]  /*2000*/  MOV R9, RZ ;  /* 0x000000ff00097202 */ /* 0x000fe40000000f00 */
[C---:B------:R-:W-:Y:S02]  /*2010*/  IADD3.X R73, R2.reuse, -0x1, RZ, P0, !PT ;  /* 0xffffffff02497810 */ /* 0x040fe400007fe4ff */
[----:B------:R-:W-:-:S02]  /*2020*/  IADD3.X R75, R2, -0x1, RZ, P2, !PT ;  /* 0xffffffff024b7810 */ /* 0x000fc400017fe4ff */
[----:B------:R-:W-:Y:S02]  /*2030*/  IADD3.X R77, R2, -0x1, RZ, P3, !PT ;  /* 0xffffffff024d7810 */ /* 0x000fe40001ffe4ff */
[C---:B------:R-:W-:Y:S02]  /*2040*/  IADD3.X R79, R0.reuse, -0x1, RZ, P4, !PT ;  /* 0xffffffff004f7810 */ /* 0x040fe400027fe4ff */
[C---:B------:R-:W-:Y:S02]  /*2050*/  IADD3.X R81, R0.reuse, -0x1, RZ, P5, !PT ;  /* 0xffffffff00517810 */ /* 0x040fe40002ffe4ff */
[----:B------:R-:W-:Y:S02]  /*2060*/  IADD3.X R83, R0, -0x1, RZ, P6, !PT ;  /* 0xffffffff00537810 */ /* 0x000fe400037fe4ff */
.L_x_8316:
        /* <DEDUP_REMOVED lines=25> */
[----:B------:R-:W-:Y:S01]  /*2200*/  IMAD.IADD R33, R33, 0x1, R37 ;  /* 0x0000000121217824 */ /* 0x000fe200078e0225 */
[----:B------:R-:W-:Y:S01]  /*2210*/  LEA R36, P0, R32, c[0x0][0x220], 0x2 ;  /* 0x0000880020247a11 */ /* 0x000fe200078010ff */
[----:B------:R-:W-:-:S03]  /*2220*/  IMAD R0, R116, c[0x0][0x1c0], RZ ;  /* 0x0000700074007a24 */ /* 0x000fc600078e02ff */
[----:B------:R-:W-:Y:S01]  /*2230*/  LEA.HI.X R37, R32, c[0x0][0x224], R33, 0x2, P0 ;  /* 0x0000890020257a11 */ /* 0x000fe200000f1421 */
[----:B------:R-:W-:-:S04]  /*2240*/  IMAD.WIDE.U32 R34, R5, c[0x0][0x1c0], R60 ;  /* 0x0000700005227a25 */ /* 0x000fc800078e003c */
[----:B------:R-:W-:Y:S01]  /*2250*/  IMAD R105, R5, c[0x0][0x1c4], R0 ;  /* 0x0000710005697a24 */ /* 0x000fe200078e0200 */
[----:B------:R-:W4:Y:S01]  /*2260*/  LDG.E R2, [R36.64] ;  /* 0x0000000424027981 */ /* 0x000f22000c1e1900 */
[----:B------:R-:W-:-:S03]  /*2270*/  LEA R32, P0, R34, R45, 0x1 ;  /* 0x0000002d22207211 */ /* 0x000fc600078008ff */
[----:B------:R-:W-:Y:S02]  /*2280*/  IADD3 R0, R35, R105, RZ ;  /* 0x0000006923007210 */ /* 0x000fe40007ffe0ff */
[----:B------:R-:W-:Y:S02]  /*2290*/  ISETP.GE.AND P2, PT, R40, R27, PT ;  /* 0x0000001b2800720c */ /* 0x000fe40003f46270 */
[----:B------:R-:W-:Y:S02]  /*22a0*/  LEA.HI.X R33, R34, R43, R0, 0x1, P0 ;  /* 0x0000002b22217211 */ /* 0x000fe400000f0c00 */
[-C--:B------:R-:W-:Y:S02]  /*22b0*/  ISETP.GE.AND P0, PT, R60, R27.reuse, PT ;  /* 0x0000001b3c00720c */ /* 0x080fe40003f06270 */
[-C--:B------:R-:W-:Y:S02]  /*22c0*/  ISETP.GE.AND P3, PT, R30, R27.reuse, PT ;  /* 0x0000001b1e00720c */ /* 0x080fe40003f66270 */
[----:B------:R-:W-:-:S02]  /*22d0*/  ISETP.GE.AND P4, PT, R28, R27, PT ;  /* 0x0000001b1c00720c */ /* 0x000fc40003f86270 */
[----:B0-----:R-:W-:Y:S02]  /*22e0*/  PRMT R39, RZ, 0x7610, R39 ;  /* 0x00007610ff277816 */ /* 0x001fe40000000027 */
[----:B------:R-:W-:Y:S02]  /*22f0*/  PRMT R105, RZ, 0x7610, R105 ;  /* 0x00007610ff697816 */ /* 0x000fe40000000069 */
[----:B------:R-:W-:Y:S01]  /*2300*/  PRMT R107, RZ, 0x7610, R107 ;  /* 0x00007610ff6b7816 */ /* 0x000fe2000000006b */
[----:B--2---:R0:W-:Y:S04]  /*2310*/  STS.U16 [R26], R85 ;  /* 0x000000551a007388 */ /* 0x0041e80000000400 */
[----:B-1-3--:R1:W-:Y:S01]  /*2320*/  STS.U16 [R26+0x40], R99 ;  /* 0x000040631a007388 */ /* 0x00a3e20000000400 */
        /* <DEDUP_REMOVED lines=8> */
[----:B------:R-:W-:Y:S01]  /*23b0*/  IADD3 R0, R42, -0x1, RZ ;  /* 0xffffffff2a007810 */ /* 0x000fe20007ffe0ff */
[----:B------:R-:W-:Y:S01]  /*23c0*/  FMUL.FTZ R38, R2, 1.4426950216293334961 ;  /* 0x3fb8aa3b02267820 */ /* 0x000fe20000410000 */
[----:B------:R-:W-:-:S02]  /*23d0*/  ISETP.NE.AND P2, PT, R86, RZ, PT ;  /* 0x000000ff5600720c */ /* 0x000fc40003f45270 */
[----:B------:R-:W-:Y:S01]  /*23e0*/  LEA.HI R34, R0, R0, RZ, 0x1 ;  /* 0x0000000000227211 */ /* 0x000fe200078f08ff */
[----:B------:R-:W-:-:S03]  /*23f0*/  FMUL.FTZ R108, R20, R38 ;  /* 0x00000026146c7220 */ /* 0x000fc60000410000 */
[----:B------:R-:W-:Y:S01]  /*2400*/  LOP3.LUT R35, R34, 0xfffffe, RZ, 0xc0, !PT ;  /* 0x00fffffe22237812 */ /* 0x000fe200078ec0ff */
[----:B--2---:R-:W2:Y:S02]  /*2410*/  LDS.64 R32, [R44.X8] ;  /* 0x000000002c207984 */ /* 0x004ea40000008a00 */
[----:B------:R-:W2:Y:S02]  /*2420*/  MUFU.EX2 R108, R108 ;  /* 0x0000006c006c7308 */ /* 0x000ea40000000800 */
[----:B------:R-:W-:Y:S01]  /*2430*/  IMAD.IADD R0, R0, 0x1, -R35 ;  /* 0x0000000100007824 */ /* 0x000fe200078e0a23 */
[----:B------:R-:W-:-:S03]  /*2440*/  IADD3 R34, R86, 0x200, RZ ;  /* 0x0000020056227810 */ /* 0x000fc60007ffe0ff */
[----:B------:R-:W-:Y:S01]  /*2450*/  @!P2 IMAD R34, R0, 0x100, R5 ;  /* 0x000001000022a824 */ /* 0x000fe200078e0205 */
[----:B------:R-:W-:-:S03]  /*2460*/  ISETP.GT.AND P0, PT, R42, 0x1, PT ;  /* 0x000000012a00780c */ /* 0x000fc60003f04270 */
[----:B-1----:R-:W-:Y:S01]  /*2470*/  IMAD.SHL.U32 R99, R34, 0x4, RZ ;  /* 0x0000000422637824 */ /* 0x002fe200078e00ff */
[----:B------:R-:W-:Y:S02]  /*2480*/  ISETP.EQ.AND P0, PT, R31, RZ, P0 ;  /* 0x000000ff1f00720c */ /* 0x000fe40000702270 */
[----:B------:R-:W-:Y:S02]  /*2490*/  ISETP.NE.AND P3, PT, R86, 0x1f, PT ;  /* 0x0000001f5600780c */ /* 0x000fe40003f65270 */
[----:B0-----:R-:W-:-:S09]  /*24a0*/  MOV R103, RZ ;  /* 0x000000ff00677202 */ /* 0x001fd20000000f00 */
[----:B------:R-:W-:-:S05]  /*24b0*/  @P0 IADD3 R0, R42, -0x2, RZ ;  /* 0xfffffffe2a000810 */ /* 0x000fca0007ffe0ff */
[----:B------:R-:W-:Y:S02]  /*24c0*/  @P0 IMAD R37, R0, c[0x0][0x16c], R5 ;  /* 0x00005b0000250a24 */ /* 0x000fe400078e0205 */
[----:B------:R-:W-:Y:S02]  /*24d0*/  FMUL.FTZ R102, R19, R38 ;  /* 0x0000002613667220 */ /* 0x000fe40000410000 */
[----:B------:R-:W-:-:S04]  /*24e0*/  @P0 IMAD.WIDE R36, R37, 0x8, R52 ;  /* 0x0000000825240825 */ /* 0x000fc800078e0234 */
[----:B------:R-:W-:Y:S01]  /*24f0*/  FMUL.FTZ R113, R18, R38 ;  /* 0x0000002612717220 */ /* 0x000fe20000410000 */
[--C-:B--2---:R-:W-:Y:S02]  /*2500*/  PRMT R0, RZ, 0x5410, R32.reuse ;  /* 0x00005410ff007816 */ /* 0x104fe40000000020 */
[----:B------:R-:W-:-:S03]  /*2510*/  PRMT R100, RZ, 0x7610, R32 ;  /* 0x00007610ff647816 */ /* 0x000fc60000000020 */
[----:B------:R-:W-:Y:S01]  /*2520*/  MUFU.EX2 R113, R113 ;  /* 0x0000007100717308 */ /* 0x000fe20000000800 */
[--C-:B------:R-:W-:Y:S02]  /*2530*/  PRMT R109, RZ, 0x5410, R64.reuse ;  /* 0x00005410ff6d7816 */ /* 0x100fe40000000040 */
[----:B------:R-:W-:Y:S02]  /*2540*/  PRMT R106, RZ, 0x7610, R64 ;  /* 0x00007610ff6a7816 */ /* 0x000fe40000000040 */
[----:B------:R-:W-:Y:S02]  /*2550*/  PRMT R101, RZ, 0x7610, R33 ;  /* 0x00007610ff657816 */ /* 0x000fe40000000021 */
[----:B------:R-:W-:Y:S01]  /*2560*/  PRMT R104, RZ, 0x7610, R65 ;  /* 0x00007610ff687816 */ /* 0x000fe20000000041 */
[----:B------:R-:W-:Y:S04]  /*2570*/  BSSY B0, `(.L_x_8304) ;  /* 0x0000028000007945 */ /* 0x000fe80003800000 */
[----:B------:R-:W-:Y:S01]  /*2580*/  FMUL.FTZ R112, R19, R104 ;  /* 0x0000006813707220 */ /* 0x000fe20000410000 */
[----:B---3--:R0:W-:Y:S04]  /*2590*/  STS.U16 [R26+0x100], R39 ;  /* 0x000100271a007388 */ /* 0x0081e80000000400 */
[----:B----4-:R-:W-:Y:S04]  /*25a0*/  STS.U16 [R26+0x140], R105 ;  /* 0x000140691a007388 */ /* 0x010fe80000000400 */
[----:B------:R-:W-:Y:S04]  /*25b0*/  STS.U16 [R26+0x180], R107 ;  /* 0x0001806b1a007388 */ /* 0x000fe80000000400 */
[----:B------:R-:W-:Y:S01]  /*25c0*/  STS.U16 [R26+0x1c0], R85 ;  /* 0x0001c0551a007388 */ /* 0x000fe20000000400 */
[----:B------:R-:W-:-:S06]  /*25d0*/  NOP ;  /* 0x0000000000007918 */ /* 0x000fcc0000000000 */
[----:B------:R-:W1:Y:S04]  /*25e0*/  LDS.64 R34, [R44.X8+0x100] ;  /* 0x000100002c227984 */ /* 0x000e680000008a00 */
[----:B------:R2:W-:Y:S04]  /*25f0*/  STS [R99+0x838], R108 ;  /* 0x0008386c63007388 */ /* 0x0005e80000000800 */
[----:B------:R-:W-:Y:S01]  /*2600*/  BAR.SYNC.DEFER_BLOCKING 0x0 ;  /* 0x0000000000007b1d */ /* 0x000fe20000010000 */
[----:B0-----:R-:W-:-:S05]  /*2610*/  FMUL.FTZ R39, R21, R38 ;  /* 0x0000002615277220 */ /* 0x001fca0000410000 */
[----:B------:R0:W5:Y:S02]  /*2620*/  @P0 LDG.E R103, [R36.64+0x4] ;  /* 0x0000040424670981 */ /* 0x000164000c1e1900 */
[----:B0-----:R0:W-:Y:S02]  /*2630*/  MUFU.EX2 R37, R102 ;  /* 0x0000006600257308 */ /* 0x0011e40000000800 */
[----:B0-----:R0:W3:Y:S06]  /*2640*/  @P3 LDS R102, [R86.X4+0x103c] ;  /* 0x00103c0056663984 */ /* 0x0010ec0000004800 */
[----:B------:R4:W0:Y:S01]  /*2650*/  MUFU.EX2 R32, R39 ;  /* 0x0000002700207308 */ /* 0x0008220000000800 */
[----:B-1----:R-:W-:-:S02]  /*2660*/  PRMT R120, RZ, 0x5410, R35 ;  /* 0x00005410ff787816 */ /* 0x002fc40000000023 */
[----:B------:R-:W-:Y:S02]  /*2670*/  PRMT R105, RZ, 0x7610, R35 ;  /* 0x00007610ff697816 */ /* 0x000fe40000000023 */
[----:B------:R-:W-:Y:S01]  /*2680*/  PRMT R107, RZ, 0x5410, R65 ;  /* 0x00005410ff6b7816 */ /* 0x000fe20000000041 */
[----:B------:R-:W-:Y:S01]  /*2690*/  FMUL.FTZ R120, R15, R120 ;  /* 0x000000780f787220 */ /* 0x000fe20000410000 */
[----:B--2---:R-:W-:Y:S01]  /*26a0*/  PRMT R99, RZ, 0x5410, R33 ;  /* 0x00005410ff637816 */ /* 0x004fe20000000021 */
[----:B------:R-:W-:Y:S01]  /*26b0*/  FMUL.FTZ R33, R20, R109 ;  /* 0x0000006d14217220 */ /* 0x000fe20000410000 */
[--C-:B------:R-:W-:Y:S01]  /*26c0*/  PRMT R85, RZ, 0x7610, R34.reuse ;  /* 0x00007610ff557816 */ /* 0x100fe20000000022 */
[----:B----4-:R-:W-:Y:S02]  /*26d0*/  FMUL.FTZ R39, R21, R106 ;  /* 0x0000006a15277220 */ /* 0x010fe40000410000 */
[----:B------:R-:W-:Y:S02]  /*26e0*/  FMUL.FTZ R38, R18, R107 ;  /* 0x0000006b12267220 */ /* 0x000fe40000410000 */
[----:B------:R-:W-:Y:S01]  /*26f0*/  FMUL.FTZ R105, R14, R105 ;  /* 0x000000690e697220 */ /* 0x000fe20000410000 */
[----:B------:R-:W-:Y:S01]  /*2700*/  PRMT R36, RZ, 0x5410, R34 ;  /* 0x00005410ff247816 */ /* 0x000fe20000000022 */
[----:B0-----:R-:W-:-:S02]  /*2710*/  FMUL.FTZ R84, R108, R32 ;  /* 0x000000206c547220 */ /* 0x001fc40000410000 */
[----:B------:R-:W-:Y:S02]  /*2720*/  FMUL.FTZ R115, R0, R33 ;  /* 0x0000002100737220 */ /* 0x000fe40000410000 */
[----:B------:R-:W-:Y:S02]  /*2730*/  FMUL.FTZ R35, R100, R39 ;  /* 0x0000002764237220 */ /* 0x000fe40000410000 */
[----:B------:R-:W-:Y:S02]  /*2740*/  FMUL.FTZ R110, R99, R38 ;  /* 0x00000026636e7220 */ /* 0x000fe40000410000 */
[----:B------:R-:W-:Y:S02]  /*2750*/  FMUL.FTZ R118, R16, R85 ;  /* 0x0000005510767220 */ /* 0x000fe40000410000 */
[----:B------:R-:W-:Y:S01]  /*2760*/  FFMA.FTZ R114, R37, R105, R120 ;  /* 0x0000006925727223 */ /* 0x000fe20000010078 */
[----:B------:R-:W-:Y:S05]  /*2770*/  @P3 BRA `(.L_x_8305) ;  /* 0x0000007000003947 */ /* 0x000fea0003800000 */
[----:B------:R-:W-:Y:S01]  /*2780*/  ISETP.NE.AND P0, PT, R42, c[0x0][0x174], PT ;  /* 0x00005d002a007a0c */ /* 0x000fe20003f05270 */
[----:B---3--:R-:W-:-:S12]  /*2790*/  IMAD.MOV.U32 R102, RZ, RZ, 0x3f800000 ;  /* 0x3f800000ff667424 */ /* 0x008fd800078e00ff */
[----:B------:R-:W-:-:S04]  /*27a0*/  @P0 LEA.HI R34, R42, R42, RZ, 0x1 ;  /* 0x0000002a2a220211 */ /* 0x000fc800078f08ff */
[----:B------:R-:W-:-:S04]  /*27b0*/  @P0 LOP3.LUT R85, R34, 0xfffffe, RZ, 0xc0, !PT ;  /* 0x00fffffe22550812 */ /* 0x000fc800078ec0ff */
[----:B------:R-:W-:-:S04]  /*27c0*/  @P0 IADD3 R34, -R85, R42, RZ ;  /* 0x0000002a55220210 */ /* 0x000fc80007ffe1ff */
[----:B------:R-:W-:-:S05]  /*27d0*/  @P0 LEA R34, R34, R5, 0x8 ;  /* 0x0000000522220211 */ /* 0x000fca00078e40ff */
[----:B------:R0:W1:Y:S02]  /*27e0*/  @P0 LDS R102, [R34.X4+0x838] ;  /* 0x0008380022660984 */ /* 0x0000640000004800 */
.L_x_8305:
[----:B------:R-:W-:Y:S05]  /*27f0*/  BSYNC B0 ;  /* 0x0000000000007941 */ /* 0x000fea0003800000 */
.L_x_8304:
[----:B-1-3--:R-:W-:Y:S01]  /*2800*/  FMUL.FTZ R122, R37, R102 ;  /* 0x00000066257a7220 */ /* 0x00afe20000410000 */
[----:B------:R-:W-:Y:S01]  /*2810*/  ISETP.NE.AND P4, PT, R31, 0x1f, PT ;  /* 0x0000001f1f00780c */ /* 0x000fe20003f85270 */
[----:B0-----:R-:W-:Y:S01]  /*2820*/  FFMA.FTZ R34, R32, R115, R35 ;  /* 0x0000007320227223 */ /* 0x001fe20000010023 */
[----:B------:R-:W-:Y:S01]  /*2830*/  ISETP.GE.AND P0, PT, R44, 0x1, PT ;  /* 0x000000012c00780c */ /* 0x000fe20003f06270 */
[----:B------:R-:W-:Y:S01]  /*2840*/  FMUL.FTZ R111, R17, R36 ;  /* 0x00000024116f7220 */ /* 0x000fe20000410000 */
[----:B------:R-:W-:Y:S01]  /*2850*/  ISETP.GE.U32.AND P5, PT, R31, 0x18, PT ;  /* 0x000000181f00780c */ /* 0x000fe20003fa6070 */
[C---:B------:R-:W-:Y:S01]  /*2860*/  FFMA.FTZ R114, R113.reuse, R114, R118 ;  /* 0x0000007271727223 */ /* 0x040fe20000010076 */
[----:B------:R-:W-:Y:S01]  /*2870*/  BSSY B0, `(.L_x_8306) ;  /* 0x0000089000007945 */ /* 0x000fe20003800000 */
[C---:B------:R-:W-:Y:S02]  /*2880*/  FMUL.FTZ R85, R113.reuse, R122 ;  /* 0x0000007a71557220 */ /* 0x040fe40000410000 */
        /* <DEDUP_REMOVED lines=32> */
[----:B------:R-:W-:Y:S02]  /*2a90*/  IMAD.SHL.U32 R114, R5, 0x8, RZ ;  /* 0x0000000805727824 */ /* 0x000fe400078e00ff */
[----:B-1----:R-:W-:Y:S01]  /*2aa0*/  @!P0 FMUL.FTZ R34, R34, R117 ;  /* 0x0000007522228220 */ /* 0x002fe20000410000 */
[----:B------:R-:W-:Y:S01]  /*2ab0*/  ISETP.GE.AND P0, PT, R42, c[0x0][0x174], PT ;  /* 0x00005d002a007a0c */ /* 0x000fe20003f06270 */
[----:B------:R-:W0:Y:S01]  /*2ac0*/  SHFL.DOWN PT, R117, R119, 0x8, 0x1f ;  /* 0x09001f0077757f89 */ /* 0x000e2200000e0000 */
[----:B--2---:R-:W-:Y:S02]  /*2ad0*/  @P4 FFMA.FTZ R124, R125, R85, R124 ;  /* 0x000000557d7c4223 */ /* 0x004fe4000001007c */
[----:B------:R-:W-:Y:S01]  /*2ae0*/  ISETP.NE.OR P0, PT, R31, RZ, P0 ;  /* 0x000000ff1f00720c */ /* 0x000fe20000705670 */
[----:B------:R-:W1:Y:S01]  /*2af0*/  SHFL.DOWN PT, R121, R34, 0x8, 0x1f ;  /* 0x09001f0022797f89 */ /* 0x000e6200000e0000 */
[----:B------:R-:W-:Y:S01]  /*2b00*/  HFMA2.MMA R85, -RZ, RZ, 0, 0 ;  /* 0x00000000ff557435 */ /* 0x000fe200000001ff */
[----:B---3--:R-:W-:Y:S01]  /*2b10*/  @P4 FMUL.FTZ R125, R125, R84 ;  /* 0x000000547d7d4220 */ /* 0x008fe20000410000 */
[----:B------:R-:W-:Y:S01]  /*2b20*/  ISETP.GE.AND P4, PT, R44, 0x8, PT ;  /* 0x000000082c00780c */ /* 0x000fe20003f86270 */
[----:B------:R-:W2:Y:S01]  /*2b30*/  SHFL.UP PT, R123, R124, 0x8, RZ ;  /* 0x050000007c7b7989 */ /* 0x000ea200000e00ff */
[----:B------:R-:W-:-:S03]  /*2b40*/  IMAD.MOV.U32 R84, RZ, RZ, 0x3f800000 ;  /* 0x3f800000ff547424 */ /* 0x000fc600078e00ff */
[----:B------:R-:W3:Y:S04]  /*2b50*/  SHFL.UP PT, R122, R125, 0x8, RZ ;  /* 0x050000007d7a7989 */ /* 0x000ee800000e00ff */
[----:B------:R-:W-:Y:S01]  /*2b60*/  @!P0 LDS.64 R84, [R114+0x10b8] ;  /* 0x0010b80072548984 */ /* 0x000fe20000000a00 */
[----:B------:R-:W-:Y:S01]  /*2b70*/  ISETP.GE.AND P0, PT, R44, 0x10, PT ;  /* 0x000000102c00780c */ /* 0x000fe20003f06270 */
[C---:B0-----:R-:W-:Y:S02]  /*2b80*/  @!P5 FFMA.FTZ R119, R34.reuse, R117, R119 ;  /* 0x000000752277d223 */ /* 0x041fe40000010077 */
[----:B-1----:R-:W-:-:S03]  /*2b90*/  @!P5 FMUL.FTZ R34, R34, R121 ;  /* 0x000000792222d220 */ /* 0x002fc60000410000 */
        /* <DEDUP_REMOVED lines=8> */
[----:B------:R-:W-:Y:S01]  /*2c20*/  SHFL.IDX PT, R121, R85, RZ, 0x1f ;  /* 0x00001fff55797589 */ /* 0x000fe200000e0000 */
[----:B-1----:R-:W-:Y:S02]  /*2c30*/  @!P4 FMUL.FTZ R34, R34, R123 ;  /* 0x0000007b2222c220 */ /* 0x002fe40000410000 */
[----:B--2---:R-:W-:-:S03]  /*2c40*/  @P0 FFMA.FTZ R124, R125, R122, R124 ;  /* 0x0000007a7d7c0223 */ /* 0x004fc6000001007c */
[----:B------:R-:W-:Y:S01]  /*2c50*/  SHFL.DOWN PT, R123, R34, 0x1, 0x1f ;  /* 0x08201f00227b7f89 */ /* 0x000fe200000e0000 */
[----:B---3--:R-:W-:-:S03]  /*2c60*/  @P0 FMUL.FTZ R125, R125, R117 ;  /* 0x000000757d7d0220 */ /* 0x008fc60000410000 */
[----:B------:R-:W0:Y:S04]  /*2c70*/  SHFL.DOWN PT, R122, R119, 0x1, 0x1f ;  /* 0x08201f00777a7f89 */ /* 0x000e2800000e0000 */
[----:B-----5:R1:W-:Y:S04]  /*2c80*/  SHFL.IDX PT, R117, R103, RZ, 0x1f ;  /* 0x00001fff67757589 */ /* 0x0203e800000e0000 */
[----:B------:R-:W-:Y:S04]  /*2c90*/  SHFL.UP PT, R124, R124, 0x1, RZ ;  /* 0x042000007c7c7989 */ /* 0x000fe800000e00ff */
[----:B------:R-:W2:Y:S04]  /*2ca0*/  SHFL.UP PT, R125, R125, 0x1, RZ ;  /* 0x042000007d7d7989 */ /* 0x000ea800000e00ff */
[----:B------:R-:W-:Y:S04]  /*2cb0*/  SHFL.IDX PT, R119, R119, RZ, 0x1f ;  /* 0x00001fff77777589 */ /* 0x000fe800000e0000 */
[----:B------:R-:W3:Y:S01]  /*2cc0*/  SHFL.IDX PT, R34, R34, RZ, 0x1f ;  /* 0x00001fff22227589 */ /* 0x000ee200000e0000 */
[----:B0-----:R-:W-:Y:S01]  /*2cd0*/  @P3 FFMA.FTZ R121, R123, R121, R122 ;  /* 0x000000797b793223 */ /* 0x001fe2000001007a */
[----:B------:R-:W-:-:S03]  /*2ce0*/  IADD3 R122, -R62, c[0x0][0x168], -R86 ;  /* 0x00005a003e7a7a10 */ /* 0x000fc60007ffe956 */
[----:B------:R-:W-:Y:S01]  /*2cf0*/  FFMA.FTZ R102, R121, R102, R105 ;  /* 0x0000006679667223 */ /* 0x000fe20000010069 */
[C---:B------:R-:W-:Y:S02]  /*2d00*/  ISETP.GE.AND P0, PT, R122.reuse, 0x1, PT ;  /* 0x000000017a00780c */ /* 0x040fe40003f06270 */
[C---:B------:R-:W-:Y:S01]  /*2d10*/  ISETP.GE.AND P3, PT, R122.reuse, 0x41, PT ;  /* 0x000000417a00780c */ /* 0x040fe20003f66270 */
[----:B------:R-:W-:Y:S01]  /*2d20*/  FFMA.FTZ R105, R37, R102, R120 ;  /* 0x0000006625697223 */ /* 0x000fe20000010078 */
[----:B------:R-:W-:-:S03]  /*2d30*/  ISETP.GE.AND P4, PT, R122, 0x61, PT ;  /* 0x000000617a00780c */ /* 0x000fc60003f86270 */
[----:B-1----:R-:W-:Y:S02]  /*2d40*/  FFMA.FTZ R103, R113, R105, R118 ;  /* 0x0000006971677223 */ /* 0x002fe40000010076 */
[----:B--2---:R-:W-:Y:S01]  /*2d50*/  @P2 FFMA.FTZ R117, R125, R117, R124 ;  /* 0x000000757d752223 */ /* 0x004fe2000001007c */
[----:B------:R-:W-:Y:S01]  /*2d60*/  ISETP.GE.AND P2, PT, R122, 0x21, PT ;  /* 0x000000217a00780c */ /* 0x000fe20003f46270 */
[----:B------:R-:W-:Y:S02]  /*2d70*/  FFMA.FTZ R111, R32, R103, R111 ;  /* 0x00000067206f7223 */ /* 0x000fe4000001006f */
[----:B------:R-:W-:Y:S02]  /*2d80*/  FFMA.FTZ R118, R108, R117, R115 ;  /* 0x000000756c767223 */ /* 0x000fe40000010073 */
[----:B---3--:R-:W-:Y:S02]  /*2d90*/  FFMA.FTZ R85, R34, R85, R119 ;  /* 0x0000005522557223 */ /* 0x008fe40000010077 */
[----:B------:R-:W-:-:S02]  /*2da0*/  FMUL.FTZ R115, R19, R102 ;  /* 0x0000006613737220 */ /* 0x000fc40000410000 */
[----:B------:R-:W-:Y:S02]  /*2db0*/  FMUL.FTZ R120, R18, R105 ;  /* 0x0000006912787220 */ /* 0x000fe40000410000 */
[----:B------:R-:W-:Y:S02]  /*2dc0*/  FMUL.FTZ R121, R21, R103 ;  /* 0x0000006715797220 */ /* 0x000fe40000410000 */
[----:B------:R-:W-:Y:S02]  /*2dd0*/  FMUL.FTZ R119, R20, R111 ;  /* 0x0000006f14777220 */ /* 0x000fe40000410000 */
[----:B------:R-:W-:Y:S02]  /*2de0*/  FMUL.FTZ R84, R34, R84 ;  /* 0x0000005422547220 */ /* 0x000fe40000410000 */
[----:B------:R-:W-:Y:S02]  /*2df0*/  FFMA.FTZ R117, R32, R118, R35 ;  /* 0x0000007620757223 */ /* 0x000fe40000010023 */
[----:B------:R-:W-:Y:S01]  /*2e00*/  FFMA.FTZ R108, R0, -R33, R118 ;  /* 0x80000021006c7223 */ /* 0x000fe20000010076 */
[----:B------:R0:W-:Y:S01]  /*2e10*/  @!P1 STS.64 [R114+0x10b8], R84 ;  /* 0x0010b85472009388 */ /* 0x0001e20000000a00 */
[----:B------:R-:W-:-:S02]  /*2e20*/  FMUL.FTZ R35, R104, R115 ;  /* 0x0000007368237220 */ /* 0x000fc40000410000 */
[----:B------:R-:W-:Y:S02]  /*2e30*/  FMUL.FTZ R34, R107, R120 ;  /* 0x000000786b227220 */ /* 0x000fe40000410000 */
[----:B------:R-:W-:Y:S02]  /*2e40*/  FMUL.FTZ R33, R106, R121 ;  /* 0x000000796a217220 */ /* 0x000fe40000410000 */
[----:B------:R-:W-:Y:S02]  /*2e50*/  FMUL.FTZ R32, R109, R119 ;  /* 0x000000776d207220 */ /* 0x000fe40000410000 */
[----:B------:R-:W-:Y:S02]  /*2e60*/  FFMA.FTZ R122, R113, R117, R110 ;  /* 0x00000075717a7223 */ /* 0x000fe4000001006e */
[----:B------:R-:W-:Y:S01]  /*2e70*/  FFMA.FTZ R110, R100, -R39, R117 ;  /* 0x80000027646e7223 */ /* 0x000fe20000010075 */
[----:B------:R1:W-:Y:S01]  /*2e80*/  STS.128 [R86.X16+0x200], R32 ;  /* 0x0002002056007388 */ /* 0x0003e2000000cc00 */
[----:B------:R-:W-:Y:S01]  /*2e90*/  FFMA.FTZ R39, R37, R122, R36 ;  /* 0x0000007a25277223 */ /* 0x000fe20000010024 */
[----:B0-----:R-:W-:Y:S01]  /*2ea0*/  SHF.L.U32 R85, R4, 0x2, RZ ;  /* 0x0000000204557819 */ /* 0x001fe200000006ff */
[----:B------:R-:W-:Y:S01]  /*2eb0*/  FFMA.FTZ R119, R108, R119, RZ ;  /* 0x000000776c777223 */ /* 0x000fe200000100ff */
[----:B------:R-:W-:Y:S01]  /*2ec0*/  BAR.SYNC.DEFER_BLOCKING 0x0 ;  /* 0x0000000000007b1d */ /* 0x000fe20000010000 */
[----:B------:R-:W-:-:S02]  /*2ed0*/  FFMA.FTZ R113, R99, -R38, R122 ;  /* 0x8000002663717223 */ /* 0x000fc4000001007a */
[----:B------:R-:W-:Y:S02]  /*2ee0*/  FFMA.FTZ R112, R101, -R112, R39 ;  /* 0x8000007065707223 */ /* 0x000fe40000010027 */
[----:B------:R-:W-:Y:S01]  /*2ef0*/  FMUL.FTZ R36, R17, R118 ;  /* 0x0000007611247220 */ /* 0x000fe20000410000 */
[----:B------:R-:W-:Y:S01]  /*2f00*/  SHF.L.U64.HI R118, R4, 0x2, R3 ;  /* 0x0000000204767819 */ /* 0x000fe20000010203 */
[----:B------:R-:W-:Y:S02]  /*2f10*/  FMUL.FTZ R37, R16, R117 ;  /* 0x0000007510257220 */ /* 0x000fe40000410000 */
[----:B------:R-:W-:Y:S02]  /*2f20*/  FMUL.FTZ R38, R15, R122 ;  /* 0x0000007a0f267220 */ /* 0x000fe40000410000 */
[----:B------:R-:W-:Y:S02]  /*2f30*/  FMUL.FTZ R39, R14, R39 ;  /* 0x000000270e277220 */ /* 0x000fe40000410000 */
[----:B------:R-:W-:-:S02]  /*2f40*/  FFMA.FTZ R119, R110, R121, R119 ;  /* 0x000000796e777223 */ /* 0x000fc40000010077 */
[----:B------:R-:W-:Y:S02]  /*2f50*/  FMUL.FTZ R84, R112, R115 ;  /* 0x0000007370547220 */ /* 0x000fe40000410000 */
[----:B------:R-:W-:Y:S02]  /*2f60*/  FFMA.FTZ R119, R113, R120, R119 ;  /* 0x0000007871777223 */ /* 0x000fe40000010077 */
[C---:B------:R-:W-:Y:S02]  /*2f70*/  IMAD R120, R118.reuse, c[0x0][0x2b0], RZ ;  /* 0x0000ac0076787a24 */ /* 0x040fe400078e02ff */
[----:B------:R-:W-:Y:S02]  /*2f80*/  FADD.FTZ R84, R119, R84 ;  /* 0x0000005477547221 */ /* 0x000fe40000010000 */
[----:B------:R-:W-:Y:S01]  /*2f90*/  IMAD R118, R118, c[0x0][0x2d0], RZ ;  /* 0x0000b40076767a24 */ /* 0x000fe200078e02ff */
[----:B------:R1:W-:Y:S04]  /*2fa0*/  STS.128 [R86.X16+0x400], R36 ;  /* 0x0004002456007388 */ /* 0x0003e8000000cc00 */
        /* <DEDUP_REMOVED lines=19> */
[----:B0-----:R0:W-:Y:S04]  /*30e0*/  RED.E.ADD.F32.FTZ.RN.STRONG.GPU [R36.64], R121 ;  /* 0x000000792400798e */ /* 0x0011e8000c10e784 */
[----:B-1----:R0:W-:Y:S02]  /*30f0*/  RED.E.ADD.F32.FTZ.RN.STRONG.GPU [R38.64], R119 ;  /* 0x000000772600798e */ /* 0x0021e4000c10e784 */
.L_x_8307:
[----:B-1----:R-:W-:Y:S05]  /*3100*/  BSYNC B0 ;  /* 0x0000000000007941 */ /* 0x002fea0003800000 */
.L_x_8306:
[----:B0-----:R0:W1:Y:S01]  /*3110*/  LDS R119, [R86.X4+0x480] ;  /* 0x0004800056777984 */ /* 0x0010620000004800 */
[----:B------:R-:W-:Y:S01]  /*3120*/  BSSY B0, `(.L_x_8308) ;  /* 0x000000a000007945 */ /* 0x000fe20003800000 */
[C---:B------:R-:W-:Y:S02]  /*3130*/  IMAD R37, R85.reuse, c[0x0][0x2b4], R120 ;  /* 0x0000ad0055257a24 */ /* 0x040fe400078e0278 */
[----:B------:R-:W-:Y:S01]  /*3140*/  IMAD R39, R85, c[0x0][0x2d4], R118 ;  /* 0x0000b50055277a24 */ /* 0x000fe200078e0276 */
[----:B------:R-:W-:Y:S05]  /*3150*/  @!P2 BRA `(.L_x_8309) ;  /* 0x000000600000a947 */ /* 0x000fea0003800000 */
[----:B------:R-:W-:-:S04]  /*3160*/  IMAD.WIDE.U32 R34, R85, c[0x0][0x2b0], R72 ;  /* 0x0000ac0055227a25 */ /* 0x000fc800078e0048 */
[----:B------:R-:W-:-:S04]  /*3170*/  IMAD.WIDE.U32 R32, R85, c[0x0][0x2d0], R78 ;  /* 0x0000b40055207a25 */ /* 0x000fc800078e004e */
[----:B------:R-:W-:Y:S01]  /*3180*/  IMAD.IADD R35, R35, 0x1, R37 ;  /* 0x0000000123237824 */ /* 0x000fe200078e0225 */
[----:B------:R-:W-:-:S04]  /*3190*/  IADD3 R33, R33, R39, RZ ;  /* 0x0000002721217210 */ /* 0x000fc80007ffe0ff */
[----:B--2---:R2:W-:Y:S04]  /*31a0*/  RED.E.ADD.F32.FTZ.RN.STRONG.GPU [R34.64], R117 ;  /* 0x000000752200798e */ /* 0x0045e8000c10e784 */
[----:B-1----:R2:W-:Y:S02]  /*31b0*/  RED.E.ADD.F32.FTZ.RN.STRONG.GPU [R32.64], R119 ;  /* 0x000000772000798e */ /* 0x0025e4000c10e784 */
.L_x_8309:
[----:B------:R-:W-:Y:S05]  /*31c0*/  BSYNC B0 ;  /* 0x0000000000007941 */ /* 0x000fea0003800000 */
.L_x_8308:
[----:B--2---:R2:W0:Y:S01]  /*31d0*/  LDS R117, [R86.X4+0x500] ;  /* 0x0005000056757984 */ /* 0x0044220000004800 */
[----:B------:R-:W-:Y:S01]  /*31e0*/  BSSY B0, `(.L_x_8310) ;  /* 0x0000008000007945 */ /* 0x000fe20003800000 */
[----:B------:R-:W-:Y:S05]  /*31f0*/  @!P3 BRA `(.L_x_8311) ;  /* 0x000000600000b947 */ /* 0x000fea0003800000 */
[----:B------:R-:W-:-:S04]  /*3200*/  IMAD.WIDE.U32 R32, R85, c[0x0][0x2b0], R74 ;  /* 0x0000ac0055207a25 */ /* 0x000fc800078e004a */
[----:B------:R-:W-:-:S04]  /*3210*/  IMAD.WIDE.U32 R34, R85, c[0x0][0x2d0], R80 ;  /* 0x0000b40055227a25 */ /* 0x000fc800078e0050 */
[----:B------:R-:W-:Y:S01]  /*3220*/  IMAD.IADD R33, R37, 0x1, R33 ;  /* 0x0000000125217824 */ /* 0x000fe200078e0221 */
[----:B------:R-:W-:-:S04]  /*3230*/  IADD3 R35, R39, R35, RZ ;  /* 0x0000002327237210 */ /* 0x000fc80007ffe0ff */
[----:B---3--:R3:W-:Y:S04]  /*3240*/  RED.E.ADD.F32.FTZ.RN.STRONG.GPU [R32.64], R115 ;  /* 0x000000732000798e */ /* 0x0087e8000c10e784 */
[----:B0-----:R3:W-:Y:S02]  /*3250*/  RED.E.ADD.F32.FTZ.RN.STRONG.GPU [R34.64], R117 ;  /* 0x000000752200798e */ /* 0x0017e4000c10e784 */
.L_x_8311:
[----:B------:R-:W-:Y:S05]  /*3260*/  BSYNC B0 ;  /* 0x0000000000007941 */ /* 0x000fea0003800000 */
.L_x_8310:
[----:B---3--:R3:W2:Y:S01]  /*3270*/  LDS R115, [R86.X4+0x580] ;  /* 0x0005800056737984 */ /* 0x0086a20000004800 */
[----:B------:R-:W-:Y:S01]  /*3280*/  BSSY B0, `(.L_x_8312) ;  /* 0x0000008000007945 */ /* 0x000fe20003800000 */
[----:B------:R-:W-:Y:S05]  /*3290*/  @!P4 BRA `(.L_x_8313) ;  /* 0x000000600000c947 */ /* 0x000fea0003800000 */
[----:B------:R-:W-:-:S04]  /*32a0*/  IMAD.WIDE.U32 R32, R85, c[0x0][0x2b0], R76 ;  /* 0x0000ac0055207a25 */ /* 0x000fc800078e004c */
[----:B------:R-:W-:-:S04]  /*32b0*/  IMAD.WIDE.U32 R34, R85, c[0x0][0x2d0], R82 ;  /* 0x0000b40055227a25 */ /* 0x000fc800078e0052 */
[----:B------:R-:W-:Y:S01]  /*32c0*/  IMAD.IADD R33, R37, 0x1, R33 ;  /* 0x0000000125217824 */ /* 0x000fe200078e0221 */
[----:B------:R-:W-:-:S04]  /*32d0*/  IADD3 R35, R39, R35, RZ ;  /* 0x0000002327237210 */ /* 0x000fc80007ffe0ff */
[----:B----4-:R4:W-:Y:S04]  /*32e0*/  RED.E.ADD.F32.FTZ.RN.STRONG.GPU [R32.64], R114 ;  /* 0x000000722000798e */ /* 0x0109e8000c10e784 */
[----:B--2---:R4:W-:Y:S02]  /*32f0*/  RED.E.ADD.F32.FTZ.RN.STRONG.GPU [R34.64], R115 ;  /* 0x000000732200798e */ /* 0x0049e4000c10e784 */
.L_x_8313:
[----:B------:R-:W-:Y:S05]  /*3300*/  BSYNC B0 ;  /* 0x0000000000007941 */ /* 0x000fea0003800000 */
.L_x_8312:
[----:B----4-:R-:W4:Y:S01]  /*3310*/  SHFL.DOWN P0, R33, R84, 0x1, 0x1f ;  /* 0x08201f0054217f89 */ /* 0x010f220000000000 */
        /* <DEDUP_REMOVED lines=10> */
[----:B------:R-:W-:-:S02]  /*33c0*/  FFMA.FTZ R107, R107, R32, R34 ;  /* 0x000000206b6b7223 */ /* 0x000fc40000010022 */
[-C--:B------:R-:W-:Y:S02]  /*33d0*/  FFMA.FTZ R104, R104, R101.reuse, R35 ;  /* 0x0000006568687223 */ /* 0x080fe40000010023 */
[----:B------:R-:W-:Y:S02]  /*33e0*/  FFMA.FTZ R111, R109, R0, R111 ;  /* 0x000000006d6f7223 */ /* 0x000fe4000001006f */
[----:B----4-:R-:W-:Y:S02]  /*33f0*/  @P0 FADD R33, R84, R33 ;  /* 0x0000002154210221 */ /* 0x010fe40000000000 */
[----:B------:R-:W-:Y:S02]  /*3400*/  FFMA.FTZ R11, R18, R32, R11 ;  /* 0x00000020120b7223 */ /* 0x000fe4000001000b */
[----:B------:R-:W-:Y:S01]  /*3410*/  FFMA.FTZ R10, R19, R101, R10 ;  /* 0x00000065130a7223 */ /* 0x000fe2000001000a */
[----:B------:R-:W4:Y:S01]  /*3420*/  SHFL.DOWN P0, R36, R33, 0x2, 0x1f ;  /* 0x08401f0021247f89 */ /* 0x000f220000000000 */
[----:B------:R-:W-:-:S02]  /*3430*/  FFMA.FTZ R13, R20, R0, R13 ;  /* 0x00000000140d7223 */ /* 0x000fc4000001000d */
[----:B------:R-:W-:Y:S02]  /*3440*/  FADD.FTZ R8, R107, R8 ;  /* 0x000000086b087221 */ /* 0x000fe40000010000 */
[----:B------:R-:W-:Y:S02]  /*3450*/  FADD.FTZ R9, R104, R9 ;  /* 0x0000000968097221 */ /* 0x000fe40000010000 */
[----:B------:R-:W-:Y:S02]  /*3460*/  FADD.FTZ R6, R111, R6 ;  /* 0x000000066f067221 */ /* 0x000fe40000010000 */
[----:B----4-:R-:W-:Y:S02]  /*3470*/  @P0 FADD R36, R33, R36 ;  /* 0x0000002421240221 */ /* 0x010fe40000000000 */
[-C--:B------:R-:W-:Y:S02]  /*3480*/  FMUL.FTZ R33, R100, R103.reuse ;  /* 0x0000006764217220 */ /* 0x080fe40000410000 */
[----:B------:R-:W-:Y:S01]  /*3490*/  FMUL.FTZ R103, R2, R103 ;  /* 0x0000006702677220 */ /* 0x000fe20000410000 */
[----:B------:R-:W4:Y:S01]  /*34a0*/  SHFL.DOWN P0, R37, R36, 0x4, 0x1f ;  /* 0x08801f0024257f89 */ /* 0x000f220000000000 */
[----:B------:R-:W-:-:S02]  /*34b0*/  FFMA.FTZ R12, R21, R33, R12 ;  /* 0x00000021150c7223 */ /* 0x000fc4000001000c */
[----:B------:R-:W-:-:S04]  /*34c0*/  FMUL.FTZ R103, R110, R103 ;  /* 0x000000676e677220 */ /* 0x000fc80000410000 */
[----:B------:R-:W-:-:S04]  /*34d0*/  FFMA.FTZ R106, R106, R33, R103 ;  /* 0x000000216a6a7223 */ /* 0x000fc80000010067 */
[----:B------:R-:W-:Y:S02]  /*34e0*/  FADD.FTZ R7, R106, R7 ;  /* 0x000000076a077221 */ /* 0x000fe40000010000 */
[----:B----4-:R-:W-:-:S05]  /*34f0*/  @P0 FADD R37, R36, R37 ;  /* 0x0000002524250221 */ /* 0x010fca0000000000 */
[----:B------:R-:W4:Y:S02]  /*3500*/  SHFL.DOWN P0, R38, R37, 0x8, 0x1f ;  /* 0x09001f0025267f89 */ /* 0x000f240000000000 */
[----:B----4-:R-:W-:Y:S01]  /*3510*/  @P0 FADD R38, R37, R38 ;  /* 0x0000002625260221 */ /* 0x010fe20000000000 */
[----:B------:R-:W-:-:S04]  /*3520*/  ISETP.NE.AND P0, PT, R44, RZ, PT ;  /* 0x000000ff2c00720c */ /* 0x000fc80003f05270 */
[----:B------:R-:W4:Y:S02]  /*3530*/  SHFL.DOWN P2, R39, R38, 0x10, 0x1f ;  /* 0x0a001f0026277f89 */ /* 0x000f240000040000 */
[----:B----4-:R-:W-:-:S07]  /*3540*/  @P2 FADD R39, R38, R39 ;  /* 0x0000002726272221 */ /* 0x010fce0000000000 */
[----:B------:R4:W-:Y:S04]  /*3550*/  @!P0 STS [0x604], R39 ;  /* 0x00060427ff008388 */ /* 0x0009e80000000800 */
[----:B------:R-:W-:Y:S06]  /*3560*/  BAR.SYNC.DEFER_BLOCKING 0x0 ;  /* 0x0000000000007b1d */ /* 0x000fec0000010000 */
[----:B------:R-:W-:Y:S05]  /*3570*/  @P1 BRA `(.L_x_8315) ;  /* 0x0000005000001947 */ /* 0x000fea0003800000 */
[----:B----4-:R-:W-:Y:S01]  /*3580*/  ISETP.NE.AND P0, PT, R42, c[0x0][0x174], PT ;  /* 0x00005d002a007a0c */ /* 0x010fe20003f05270 */
[----:B------:R-:W-:-:S12]  /*3590*/  IMAD.SHL.U32 R2, R5, 0x4, RZ ;  /* 0x0000000405027824 */ /* 0x000fd800078e00ff */
[----:B------:R-:W4:Y:S02]  /*35a0*/  @P0 LDS R0, [R2+0x18b8] ;  /* 0x0018b80002000984 */ /* 0x000f240000000800 */
[----:B----4-:R-:W-:-:S05]  /*35b0*/  @P0 FADD.FTZ R39, R39, R0 ;  /* 0x0000000027270221 */ /* 0x010fca0000010000 */
[----:B------:R4:W-:Y:S02]  /*35c0*/  STS [R2+0x18b8], R39 ;  /* 0x0018b82702007388 */ /* 0x0009e40000000800 */
.L_x_8315:
[----:B----4-:R-:W-:Y:S05]  /*35d0*/  BSYNC B0 ;  /* 0x0000000000007941 */ /* 0x010fea0003800000 */
.L_x_8314:
[----:B------:R-:W-:Y:S02]  /*35e0*/  IADD3 R5, R5, 0x1, RZ ;  /* 0x0000000105057810 */ /* 0x000fe40007ffe0ff */
[----:B------:R-:W-:Y:S02]  /*35f0*/  IADD3 R4, P2, R4, 0x1, RZ ;  /* 0x0000000104047810 */ /* 0x000fe40007f5e0ff */
[----:B------:R-:W-:Y:S02]  /*3600*/  ISETP.GE.AND P0, PT, R5, c[0x0][0x16c], PT ;  /* 0x00005b0005007a0c */ /* 0x000fe40003f06270 */
[----:B------:R-:W-:-:S11]  /*3610*/  IADD3.X R3, RZ, R3, RZ, P2, !PT ;  /* 0x00000003ff037210 */ /* 0x000fd600017fe4ff */
[----:B------:R-:W-:Y:S01]  /*3620*/  @P0 CALL.REL.NOINC `(.L_x_8303) ;  /* 0x0000001000000944 */ /* 0x000fe20003c00000 */
[----:B------:R-:W-:Y:S05]  /*3630*/  BRA `(.L_x_8316) ;  /* 0xffffea3000007947 */ /* 0x000fea000383ffff */
.L_x_8303:
[----:B------:R-:W-:Y:S01]  /*3640*/  BAR.SYNC.DEFER_BLOCKING 0x0 ;  /* 0x0000000000007b1d */ /* 0x000fe20000010000 */
[----:B------:R-:W-:Y:S01]  /*3650*/  F2FP.BF16.PACK_AB R20, R12, R13 ;  /* 0x0000000d0c14723e */ /* 0x000fe200000010ff */
[----:B------:R-:W-:Y:S01]  /*3660*/  IMAD R0, R93, c[0x0][0x2d8], RZ ;  /* 0x0000b6005d007a24 */ /* 0x000fe200078e02ff */
[----:B------:R-:W-:Y:S01]  /*3670*/  F2FP.BF16.PACK_AB R21, R10, R11 ;  /* 0x0000000b0a15723e */ /* 0x000fe200000010ff */
[----:B------:R-:W-:Y:S02]  /*3680*/  IMAD.WIDE.U32 R2, R95, c[0x0][0x2d8], RZ ;  /* 0x0000b6005f027a25 */ /* 0x000fe400078e00ff */
[----:B------:R-:W-:Y:S02]  /*3690*/  BSSY B0, `(.L_x_8317) ;  /* 0x0000025000007945 */ /* 0x000fe40003800000 */
[----:B------:R-:W-:-:S04]  /*36a0*/  IMAD R11, R97, c[0x0][0x2e0], RZ ;  /* 0x0000b800610b7a24 */ /* 0x000fc800078e02ff */
[----:B------:R-:W-:Y:S01]  /*36b0*/  IMAD R33, R98, c[0x0][0x2e4], R11 ;  /* 0x0000b90062217a24 */ /* 0x000fe200078e020b */
[----:B------:R-:W-:-:S04]  /*36c0*/  LEA R11, P5, R60, c[0x0][0x330], 0x1 ;  /* 0x0000cc003c0b7a11 */ /* 0x000fc800078a08ff */
[----:B------:R-:W-:Y:S01]  /*36d0*/  LEA.HI.X R4, R60, c[0x0][0x334], R61, 0x1, P5 ;  /* 0x0000cd003c047a11 */ /* 0x000fe200028f0c3d */
[----:B------:R4:W-:Y:S01]  /*36e0*/  STS.64 [R44.X8], R20 ;  /* 0x000000142c007388 */ /* 0x0009e20000008a00 */
[----:B------:R-:W-:-:S06]  /*36f0*/  NOP ;  /* 0x0000000000007918 */ /* 0x000fcc0000000000 */
[----:B------:R-:W-:Y:S04]  /*3700*/  LDS.U16 R13, [R26] ;  /* 0x000000001a0d7984 */ /* 0x000fe80000000400 */
[----:B------:R-:W-:Y:S01]  /*3710*/  LDS.U16 R15, [R26+0x40] ;  /* 0x000040001a0f7984 */ /* 0x000fe20000000400 */
[----:B----4-:R-:W-:-:S03]  /*3720*/  IMAD R21, R95, c[0x0][0x2dc], R0 ;  /* 0x0000b7005f157a24 */ /* 0x010fc600078e0200 */
        /* <DEDUP_REMOVED lines=10> */
[----:B------:R-:W4:Y:S02]  /*37d0*/  LDS R5, [0x100] ;  /* 0x00010000ff057984 */ /* 0x000f240000000800 */
[-C--:B----4-:R-:W-:Y:S02]  /*37e0*/  ISETP.GE.AND P4, PT, R60, R5.reuse, PT ;  /* 0x000000053c00720c */ /* 0x090fe40003f86270 */
        /* <DEDUP_REMOVED lines=15> */
.L_x_8318:
[----:B------:R-:W-:Y:S05]  /*38e0*/  BSYNC B0 ;  /* 0x0000000000007941 */ /* 0x000fea0003800000 */
.L_x_8317:
        /* <DEDUP_REMOVED lines=8> */
[----:B------:R5:W-:Y:S03]  /*3970*/  @!P3 STG.E.U16 [R2.64+-0x40], R19 ;  /* 0xffffc0130200b986 */ /* 0x000be6000c101504 */
[----:B------:R-:W-:Y:S01]  /*3980*/  FADD.FTZ R8, R7, R8 ;  /* 0x0000000807087221 */ /* 0x000fe20000010000 */
[----:B------:R-:W-:Y:S03]  /*3990*/  BAR.SYNC.DEFER_BLOCKING 0x0 ;  /* 0x0000000000007b1d */ /* 0x000fe60000010000 */
[----:B------:R-:W-:-:S02]  /*39a0*/  FADD.FTZ R91, R8, R9 ;  /* 0x00000009085b7221 */ /* 0x000fc40000010000 */
[----:B-----5:R-:W-:-:S04]  /*39b0*/  IMAD.WIDE.U32 R2, R95, c[0x0][0x2f8], RZ ;  /* 0x0000be005f027a25 */ /* 0x020fc800078e00ff */
[----:B------:R-:W-:-:S05]  /*39c0*/  IMAD R19, R95, c[0x0][0x2fc], R0 ;  /* 0x0000bf005f137a24 */ /* 0x000fca00078e0200 */
        /* <DEDUP_REMOVED lines=23> */
.L_x_8320:
[----:B------:R-:W-:Y:S05]  /*3b40*/  BSYNC B0 ;  /* 0x0000000000007941 */ /* 0x000fea0003800000 */
.L_x_8319:
        /* <DEDUP_REMOVED lines=10> */
[----:B------:R-:W-:Y:S02]  /*3bf0*/  ISETP.GE.AND P2, PT, R28, R15, PT ;  /* 0x0000000f1c00720c */ /* 0x000fe40003f46270 */
[----:B------:R-:W-:Y:S02]  /*3c00*/  IADD3.X R3, R22, R5, R3, P3, !PT ;  /* 0x0000000516037210 */ /* 0x000fe40001ffe403 */
[----:B------:R-:W-:Y:S02]  /*3c10*/  ISETP.GT.AND P5, PT, R42, 0x1, PT ;  /* 0x000000012a00780c */ /* 0x000fe40003fa4270 */
[----:B------:R-:W-:Y:S02]  /*3c20*/  IADD3.X R0, R0, c[0x0][0x344], RZ, P4, !PT ;  /* 0x0000d10000007a10 */ /* 0x000fe400027fe4ff */
[----:B------:R-:W-:Y:S02]  /*3c30*/  LEA R2, P3, R23, R2, 0x1 ;  /* 0x0000000217027211 */ /* 0x000fe400078608ff */
[----:B------:R-:W-:-:S02]  /*3c40*/  IADD3 R49, P4, R49, -0x100, RZ ;  /* 0xffffff0031317810 */ /* 0x000fc40007f9e0ff */
[----:B------:R-:W-:Y:S02]  /*3c50*/  LEA.HI.X R3, R23, R0, R3, 0x1, P3 ;  /* 0x0000000017037211 */ /* 0x000fe400018f0c03 */
[----:B------:R-:W-:Y:S02]  /*3c60*/  IADD3 R50, P3, R50, -0x100, RZ ;  /* 0xffffff0032327810 */ /* 0x000fe40007f7e0ff */
[----:B------:R-:W-:Y:S01]  /*3c70*/  IADD3 R41, R41, -0x80, RZ ;  /* 0xffffff8029297810 */ /* 0x000fe20007ffe0ff */
[----:B------:R3:W-:Y:S01]  /*3c80*/  @!P0 STG.E.U16 [R2.64], R13 ;  /* 0x0000000d02008986 */ /* 0x0007e2000c101504 */
[----:B------:R-:W-:Y:S02]  /*3c90*/  IADD3 R47, P0, R47, -0x100, RZ ;  /* 0xffffff002f2f7810 */ /* 0x000fe40007f1e0ff */
[----:B------:R-:W-:Y:S01]  /*3ca0*/  IADD3 R42, R42, -0x1, RZ ;  /* 0xffffffff2a2a7810 */ /* 0x000fe20007ffe0ff */
[----:B------:R3:W-:Y:S01]  /*3cb0*/  @!P1 STG.E.U16 [R2.64+0x40], R21 ;  /* 0x0000401502009986 */ /* 0x0007e2000c101504 */
[----:B------:R-:W-:-:S02]  /*3cc0*/  IADD3 R45, P1, R45, -0x100, RZ ;  /* 0xffffff002d2d7810 */ /* 0x000fc40007f3e0ff */
[----:B------:R-:W-:Y:S01]  /*3cd0*/  IADD3.X R46, R46, -0x1, RZ, P0, !PT ;  /* 0xffffffff2e2e7810 */ /* 0x000fe200007fe4ff */
[----:B------:R3:W-:Y:S01]  /*3ce0*/  @!P2 STG.E.U16 [R2.64+0x80], R33 ;  /* 0x000080210200a986 */ /* 0x0007e2000c101504 */
[----:B------:R-:W-:Y:S02]  /*3cf0*/  IADD3 R89, P2, R89, -0x100, RZ ;  /* 0xffffff0059597810 */ /* 0x000fe40007f5e0ff */
[----:B------:R-:W-:Y:S02]  /*3d00*/  IADD3.X R43, R43, -0x1, RZ, P1, !PT ;  /* 0xffffffff2b2b7810 */ /* 0x000fe40000ffe4ff */
[----:B------:R-:W-:Y:S02]  /*3d10*/  IADD3.X R87, R87, -0x1, RZ, P2, !PT ;  /* 0xffffffff57577810 */ /* 0x000fe400017fe4ff */
[----:B------:R-:W-:Y:S02]  /*3d20*/  IADD3.X R51, R51, -0x1, RZ, P3, !PT ;  /* 0xffffffff33337810 */ /* 0x000fe40001ffe4ff */
[----:B------:R-:W-:Y:S01]  /*3d30*/  IADD3.X R48, R48, -0x1, RZ, P4, !PT ;  /* 0xffffffff30307810 */ /* 0x000fe200027fe4ff */
[----:B------:R-:W-:Y:S01]  /*3d40*/  @!P5 CALL.REL.NOINC `(.L_x_8297) ;  /* 0x000000100000d944 */ /* 0x000fe20003c00000 */
[----:B------:R-:W-:Y:S05]  /*3d50*/  BRA `(.L_x_8321) ;  /* 0xffffcb8000007947 */ /* 0x000fea000383ffff */
.L_x_8297:
[----:B------:R-:W-:Y:S02]  /*3d60*/  ISETP.NE.U32.AND P0, PT, RZ, c[0x0][0x328], PT ;  /* 0x0000ca00ff007a0c */ /* 0x000fe40003f05070 */
[----:B------:R-:W-:-:S02]  /*3d70*/  ISETP.NE.U32.AND P2, PT, RZ, c[0x0][0x348], PT ;  /* 0x0000d200ff007a0c */ /* 0x000fc40003f45070 */
        /* <DEDUP_REMOVED lines=22> */
.L_x_8323:
[----:B---3--:R-:W-:Y:S05]  /*3ee0*/  BSYNC B0 ;  /* 0x0000000000007941 */ /* 0x008fea0003800000 */
.L_x_8322:
[----:B------:R-:W-:Y:S01]  /*3ef0*/  BSSY B0, `(.L_x_8324) ;  /* 0x0000018000007945 */ /* 0x000fe20003800000 */
[----:B------:R-:W-:Y:S05]  /*3f00*/  @!P0 BRA `(.L_x_8325) ;  /* 0x0000015000008947 */ /* 0x000fea0003800000 */
[----:B------:R-:W-:Y:S06]  /*3f10*/  BAR.SYNC.DEFER_BLOCKING 0x0 ;  /* 0x0000000000007b1d */ /* 0x000fec0000010000 */
[----:B------:R-:W3:Y:S04]  /*3f20*/  SHFL.DOWN P0, R0, R91, 0x1, 0x1f ;  /* 0x08201f005b007f89 */ /* 0x000ee80000000000 */
[----:B----4-:R-:W4:Y:S04]  /*3f30*/  S2R R6, SR_LANEID ;  /* 0x0000000000067919 */ /* 0x010f280000000000 */
[----:B------:R-:W2:Y:S01]  /*3f40*/  S2R R9, SR_TID.X ;  /* 0x0000000000097919 */ /* 0x000ea20000002100 */
        /* <DEDUP_REMOVED lines=10> */
[----:B--2---:R-:W-:-:S04]  /*3ff0*/  ISETP.NE.AND P0, PT, R9, RZ, PT ;  /* 0x000000ff0900720c */ /* 0x004fc80003f05270 */
[----:B------:R2:W-:Y:S04]  /*4000*/  @!P1 STS [0x604], R4 ;  /* 0x00060404ff009388 */ /* 0x0005e80000000800 */
[----:B------:R-:W-:Y:S06]  /*4010*/  BAR.SYNC.DEFER_BLOCKING 0x0 ;  /* 0x0000000000007b1d */ /* 0x000fec0000010000 */
[----:B------:R-:W-:Y:S05]  /*4020*/  @P0 BRA `(.L_x_8326) ;  /* 0x0000004000000947 */ /* 0x000fea0003800000 */
[----:B--2---:R2:W-:Y:S01]  /*4030*/  RED.E.ADD.F32.FTZ.RN.STRONG.GPU [R56.64], R4 ;  /* 0x000000043800798e */ /* 0x0045e2000c10e784 */
[----:B------:R-:W-:Y:S01]  /*4040*/  HFMA2.MMA R9, -RZ, RZ, 0, 0 ;  /* 0x00000000ff097435 */ /* 0x000fe200000001ff */
[----:B------:R-:W-:Y:S05]  /*4050*/  BRA `(.L_x_8326) ;  /* 0x0000001000007947 */ /* 0x000fea0003800000 */
.L_x_8325:
[----:B------:R-:W3:Y:S02]  /*4060*/  S2R R9, SR_TID.X ;  /* 0x0000000000097919 */ /* 0x000ee40000002100 */
.L_x_8326:
[----:B--2---:R-:W-:Y:S05]  /*4070*/  BSYNC B0 ;  /* 0x0000000000007941 */ /* 0x004fea0003800000 */
.L_x_8324:
[----:B---3--:R-:W-:-:S13]  /*4080*/  ISETP.GE.AND P0, PT, R9, c[0x0][0x16c], PT ;  /* 0x00005b0009007a0c */ /* 0x008fda0003f06270 */
[----:B------:R-:W-:Y:S05]  /*4090*/  @P0 EXIT ;  /* 0x000000000000094d */ /* 0x000fea0003800000 */
[----:B------:R-:W-:Y:S02]  /*40a0*/  IMAD R97, R97, c[0x0][0x288], RZ ;  /* 0x0000a20061617a24 */ /* 0x000fe400078e02ff */
[----:B------:R-:W-:-:S04]  /*40b0*/  IMAD.WIDE.U32 R2, R98, c[0x0][0x288], RZ ;  /* 0x0000a20062027a25 */ /* 0x000fc800078e00ff */
[----:B------:R-:W-:-:S04]  /*40c0*/  IMAD R13, R98, c[0x0][0x28c], R97 ;  /* 0x0000a300620d7a24 */ /* 0x000fc800078e0261 */
[----:B------:R-:W-:Y:S02]  /*40d0*/  IMAD.IADD R13, R3, 0x1, R13 ;  /* 0x00000001030d7824 */ /* 0x000fe400078e020d */
.L_x_8327:
[----:B--2-4-:R2:W3:Y:S01]  /*40e0*/  LDS R11, [R9.X4+0x18b8] ;  /* 0x0018b800090b7984 */ /* 0x0144e20000004800 */
        /* <DEDUP_REMOVED lines=8> */
[----:B--2---:R-:W-:Y:S02]  /*4170*/  IADD3 R9, R9, c[0x0][0x0], RZ ;  /* 0x0000000009097a10 */ /* 0x004fe40007ffe0ff */
[----:B------:R-:W-:-:S04]  /*4180*/  IADD3 R5, R5, R7, RZ ;  /* 0x0000000705057210 */ /* 0x000fc80007ffe0ff */
[----:B------:R-:W-:Y:S02]  /*4190*/  LEA.HI.X R7, R4, c[0x0][0x314], R5, 0x2, P0 ;  /* 0x0000c50004077a11 */ /* 0x000fe400000f1405 */
[----:B------:R-:W-:-:S03]  /*41a0*/  ISETP.GE.AND P0, PT, R9, c[0x0][0x16c], PT ;  /* 0x00005b0009007a0c */ /* 0x000fc60003f06270 */
[----:B---3--:R2:W-:Y:S10]  /*41b0*/  RED.E.ADD.F32.FTZ.RN.STRONG.GPU [R6.64], R11 ;  /* 0x0000000b0600798e */ /* 0x0085f4000c10e784 */
[----:B------:R-:W-:Y:S05]  /*41c0*/  @!P0 BRA `(.L_x_8327) ;  /* 0xffffff1000008947 */ /* 0x000fea000383ffff */
[----:B------:R-:W-:Y:S05]  /*41d0*/  EXIT ;  /* 0x000000000000794d */ /* 0x000fea0003800000 */
.L_x_8328:
        /* <DEDUP_REMOVED lines=10> */
.L_x_9145:


//--------------------- .text._Z25selective_scan_bwd_kernelI32Selective_Scan_bwd_kernel_traitsILi32ELi4ELb0ELb1ELb1ELb1ELb0EN3c108BFloat16EfEEv12SSMParamsBwd --------------------------
	.section	.text._Z25selective_scan_bwd_kernelI32Selective_Scan_bwd_kernel_traitsILi32ELi4ELb0ELb1ELb1ELb1ELb0EN3c108BFloat16EfEEv12SSMParamsBwd,"ax",@progbits
	.sectioninfo	@"SHI_REGISTERS=128"
	.align	128
        .global         _Z25selective_scan_bwd_kernelI32Selective_Scan_bwd_kernel_traitsILi32ELi4ELb0ELb1ELb1ELb1ELb0EN3c108BFloat16EfEEv12SSMParamsBwd
        .type           _Z25selective_scan_bwd_kernelI32Selective_Scan_bwd_kernel_traitsILi32ELi4ELb0ELb1ELb1ELb1ELb0EN3c108BFloat16EfEEv12SSMParamsBwd,@function
        .size           _Z25selective_scan_bwd_kernelI32Selective_Scan_bwd_kernel_traitsILi32ELi4ELb0ELb1ELb1ELb1ELb0EN3c108BFloat16EfEEv12SSMParamsBwd,(.L_x_9146 - _Z25selective_scan_bwd_kernelI32Selective_Scan_bwd_kernel_traitsILi32ELi4ELb0ELb1ELb1ELb1ELb0EN3c108BFloat16EfEEv12SSMParamsBwd)
        .other          _Z25selective_scan_bwd_kernelI32Selective_Scan_bwd_kernel_traitsILi32ELi4ELb0ELb1ELb1ELb1ELb0EN3c108BFloat16EfEEv12SSMParamsBwd,@"STO_CUDA_ENTRY STV_DEFAULT"
_Z25selective_scan_bwd_kernelI32Selective_Scan_bwd_kernel_traitsILi32ELi4ELb0ELb1ELb1ELb1ELb0EN3c108BFloat16EfEEv12SSMParamsBwd:
.text._Z25selective_scan_bwd_kernelI32Selective_Scan_bwd_kernel_traitsILi32ELi4ELb0ELb1ELb1ELb1ELb0EN3c108BFloat16EfEEv12SSMParamsBwd:
        /* <DEDUP_REMOVED lines=34> */
[----:B-1----:R-:W-:Y:S01]  /*0220*/  IMAD.WIDE.U32 R4, R87, c[0x0][0x1e0], RZ ;  /* 0x0000780057047a25 */ /* 0x002fe200078e00ff */
[----:B------:R-:W-:Y:S01]  /*0230*/  CS2R R60, SRZ ;  /* 0x00000000003c7805 */ /* 0x000fe2000001ff00 */
[----:B------:R-:W-:-:S02]  /*0240*/  HFMA2.MMA R94, -RZ, RZ, 0, 0 ;  /* 0x00000000ff5e7435 */ /* 0x000fc400000001ff */
        /* <DEDUP_REMOVED lines=17> */
[C---:B------:R-:W-:Y:S02]  /*0360*/  IMAD R11, R87.reuse, c[0x0][0x27c], R12 ;  /* 0x00009f00570b7a24 */ /* 0x040fe400078e020c */
[----:B------:R-:W-:Y:S02]  /*0370*/  IMAD R15, R87, c[0x0][0x194], R14 ;  /* 0x00006500570f7a24 */ /* 0x000fe400078e020e */
[----:B------:R-:W-:Y:S01]  /*0380*/  IMAD.WIDE.U32 R2, R98, c[0x0][0x1d8], R2 ;  /* 0x0000760062027a25 */ /* 0x000fe200078e0002 */
[----:B------:R-:W-:-:S03]  /*0390*/  IADD3 R7, R7, R11, RZ ;  /* 0x0000000b07077210 */ /* 0x000fc60007ffe0ff */
[-C--:B------:R-:W-:Y:S01]  /*03a0*/  @!P4 IADD3 R0, R0, -R17.reuse, RZ ;  /* 0x800000110000c210 */ /* 0x080fe20007ffe0ff */
[----:B------:R-:W-:Y:S01]  /*03b0*/  IMAD.IADD R9, R9, 0x1, R15 ;  /* 0x0000000109097824 */ /* 0x000fe200078e020f */
[----:B------:R-:W-:Y:S01]  /*03c0*/  @!P4 IADD3 R53, R53, 0x1, RZ ;  /* 0x000000013535c810 */ /* 0x000fe20007ffe0ff */
[C---:B------:R-:W-:Y:S01]  /*03d0*/  IMAD R21, R95.reuse, c[0x0][0x280], RZ ;  /* 0x0000a0005f157a24 */ /* 0x040fe200078e02ff */
[----:B------:R-:W-:Y:S01]  /*03e0*/  ISETP.GE.U32.AND P2, PT, R0, R17, PT ;  /* 0x000000110000720c */ /* 0x000fe20003f46070 */
[----:B------:R-:W-:Y:S01]  /*03f0*/  IMAD R17, R95, c[0x0][0x1d8], RZ ;  /* 0x000076005f117a24 */ /* 0x000fe200078e02ff */
[----:B------:R-:W-:Y:S01]  /*0400*/  SHF.R.S32.HI R15, RZ, 0x1f, R13 ;  /* 0x0000001fff0f7819 */ /* 0x000fe2000001140d */
[----:B------:R-:W-:Y:S02]  /*0410*/  IMAD R0, R55, c[0x0][0x1b0], RZ ;  /* 0x00006c0037007a24 */ /* 0x000fe400078e02ff */
[C---:B------:R-:W-:Y:S02]  /*0420*/  IMAD R17, R98.reuse, c[0x0][0x1dc], R17 ;  /* 0x0000770062117a24 */ /* 0x040fe400078e0211 */
[----:B------:R-:W-:-:S04]  /*0430*/  IMAD.WIDE.U32 R4, R98, c[0x0][0x1e8], R4 ;  /* 0x00007a0062047a25 */ /* 0x000fc800078e0004 */
[C---:B------:R-:W-:Y:S01]  /*0440*/  IMAD.WIDE.U32 R6, R98.reuse, c[0x0][0x280], R6 ;  /* 0x0000a00062067a25 */ /* 0x040fe200078e0006 */
[----:B------:R-:W-:Y:S02]  /*0450*/  IADD3 R54, P4, R13, R4, RZ ;  /* 0x000000040d367210 */ /* 0x000fe40007f9e0ff */
[----:B------:R-:W-:Y:S01]  /*0460*/  @P2 IADD3 R53, R53, 0x1, RZ ;  /* 0x0000000135352810 */ /* 0x000fe20007ffe0ff */
[----:B------:R-:W-:Y:S01]  /*0470*/  IMAD R23, R87, c[0x0][0x1b4], R0 ;  /* 0x00006d0057177a24 */ /* 0x000fe200078e0200 */
[----:B------:R-:W-:Y:S01]  /*0480*/  IADD3 R90, P2, R13, R2, RZ ;  /* 0x000000020d5a7210 */ /* 0x000fe20007f5e0ff */
[C---:B------:R-:W-:Y:S01]  /*0490*/  IMAD R19, R98.reuse, c[0x0][0x1ec], R19 ;  /* 0x00007b0062137a24 */ /* 0x040fe200078e0213 */
[----:B------:R-:W-:Y:S01]  /*04a0*/  @!P1 IADD3 R53, -R53, RZ, RZ ;  /* 0x000000ff35359210 */ /* 0x000fe20007ffe1ff */
[----:B------:R-:W-:Y:S01]  /*04b0*/  IMAD R21, R98, c[0x0][0x284], R21 ;  /* 0x0000a10062157a24 */ /* 0x000fe200078e0215 */
[----:B------:R-:W-:Y:S01]  /*04c0*/  @!P0 LOP3.LUT R53, RZ, c[0x0][0x178], RZ, 0x33, !PT ;  /* 0x00005e00ff358a12 */ /* 0x000fe200078e33ff */
[----:B------:R-:W-:Y:S01]  /*04d0*/  IMAD.WIDE.U32 R10, R87, c[0x0][0x1b0], RZ ;  /* 0x00006c00570a7a25 */ /* 0x000fe200078e00ff */
[----:B------:R-:W-:-:S02]  /*04e0*/  IADD3.X R3, R15, R3, R17, P2, !PT ;  /* 0x000000030f037210 */ /* 0x000fc400017fe411 */
[----:B------:R-:W-:Y:S01]  /*04f0*/  SHF.R.S32.HI R51, RZ, 0x1f, R53 ;  /* 0x0000001fff337819 */ /* 0x000fe20000011435 */
[----:B------:R-:W-:Y:S01]  /*0500*/  IMAD.WIDE.U32 R8, R53, c[0x0][0x1a8], R8 ;  /* 0x00006a0035087a25 */ /* 0x000fe200078e0008 */
[C---:B------:R-:W-:Y:S02]  /*0510*/  LEA R92, P0, R90.reuse, c[0x0][0x240], 0x1 ;  /* 0x000090005a5c7a11 */ /* 0x040fe400078008ff */
[----:B------:R-:W-:Y:S01]  /*0520*/  IADD3 R50, P5, R13, R6, RZ ;  /* 0x000000060d327210 */ /* 0x000fe20007fbe0ff */
[----:B------:R-:W-:Y:S01]  /*0530*/  IMAD R0, R51, c[0x0][0x1a8], RZ ;  /* 0x00006a0033007a24 */ /* 0x000fe200078e02ff */
[----:B------:R-:W-:Y:S01]  /*0540*/  LEA.HI.X R90, R90, c[0x0][0x244], R3, 0x1, P0 ;  /* 0x000091005a5a7a11 */ /* 0x000fe200000f0c03 */
[----:B------:R-:W-:Y:S01]  /*0550*/  IMAD.IADD R11, R11, 0x1, R23 ;  /* 0x000000010b0b7824 */ /* 0x000fe200078e0217 */
[----:B------:R-:W-:Y:S01]  /*0560*/  ISETP.NE.U32.AND P0, PT, RZ, c[0x0][0x260], PT ;  /* 0x00009800ff007a0c */ /* 0x000fe20003f05070 */
[----:B------:R-:W-:Y:S01]  /*0570*/  IMAD R3, R53, c[0x0][0x1ac], R0 ;  /* 0x00006b0035037a24 */ /* 0x000fe200078e0200 */
[----:B------:R-:W-:Y:S01]  /*0580*/  IADD3.X R5, R15, R5, R19, P4, !PT ;  /* 0x000000050f057210 */ /* 0x000fe200027fe413 */
[----:B------:R-:W-:Y:S01]  /*0590*/  IMAD R2, R51, c[0x0][0x1c8], RZ ;  /* 0x0000720033027a24 */ /* 0x000fe200078e02ff */
[----:B------:R-:W-:Y:S01]  /*05a0*/  IADD3.X R7, R15, R7, R21, P5, !PT ;  /* 0x000000070f077210 */ /* 0x000fe20002ffe415 */
[----:B------:R-:W-:Y:S01]  /*05b0*/  IMAD.WIDE.U32 R10, R53, c[0x0][0x1c8], R10 ;  /* 0x00007200350a7a25 */ /* 0x000fe200078e000a */
[----:B------:R-:W-:-:S02]  /*05c0*/  LEA R86, P1, R54, c[0x0][0x248], 0x1 ;  /* 0x0000920036567a11 */ /* 0x000fc400078208ff */
[----:B------:R-:W-:Y:S01]  /*05d0*/  LEA R52, P2, R50, c[0x0][0x308], 0x1 ;  /* 0x0000c20032347a11 */ /* 0x000fe200078408ff */
[----:B------:R-:W-:Y:S01]  /*05e0*/  IMAD.MOV.U32 R96, RZ, RZ, RZ ;  /* 0x000000ffff607224 */ /* 0x000fe200078e00ff */
[----:B------:R-:W-:Y:S02]  /*05f0*/  ISETP.NE.AND.EX P0, PT, RZ, c[0x0][0x264], PT, P0 ;  /* 0x00009900ff007a0c */ /* 0x000fe40003f05300 */
[----:B------:R-:W-:Y:S02]  /*0600*/  IADD3 R47, P5, R13, R8, RZ ;  /* 0x000000080d2f7210 */ /* 0x000fe40007fbe0ff */
[----:B------:R-:W-:Y:S02]  /*0610*/  IADD3 R0, R9, R3, RZ ;  /* 0x0000000309007210 */ /* 0x000fe40007ffe0ff */
[----:B------:R-:W-:Y:S01]  /*0620*/  LEA.HI.X R54, R54, c[0x0][0x24c], R5, 0x1, P1 ;  /* 0x0000930036367a11 */ /* 0x000fe200008f0c05 */
[----:B------:R-:W-:Y:S01]  /*0630*/  IMAD R5, R53, c[0x0][0x1cc], R2 ;  /* 0x0000730035057a24 */ /* 0x000fe200078e0202 */
[----:B------:R-:W-:-:S02]  /*0640*/  LEA.HI.X R50, R50, c[0x0][0x30c], R7, 0x1, P2 ;  /* 0x0000c30032327a11 */ /* 0x000fc400010f0c07 */
[----:B------:R-:W-:Y:S01]  /*0650*/  ISETP.NE.U32.AND P1, PT, RZ, c[0x0][0x328], PT ;  /* 0x0000ca00ff007a0c */ /* 0x000fe20003f25070 */
[----:B------:R-:W-:Y:S01]  /*0660*/  IMAD.IADD R44, R11, 0x1, R5 ;  /* 0x000000010b2c7824 */ /* 0x000fe200078e0205 */
[----:B------:R-:W-:Y:S02]  /*0670*/  ISETP.NE.U32.AND P2, PT, RZ, c[0x0][0x348], PT ;  /* 0x0000d200ff007a0c */ /* 0x000fe40003f45070 */
[----:B------:R-:W-:Y:S02]  /*0680*/  IADD3.X R0, R15, R0, RZ, P5, !PT ;  /* 0x000000000f007210 */ /* 0x000fe40002ffe4ff */
[----:B------:R-:W-:Y:S02]  /*0690*/  LEA R48, P5, R47, c[0x0][0x228], 0x1 ;  /* 0x00008a002f307a11 */ /* 0x000fe400078a08ff */
[----:B------:R-:W-:Y:S02]  /*06a0*/  ISETP.NE.AND.EX P1, PT, RZ, c[0x0][0x32c], PT, P1 ;  /* 0x0000cb00ff007a0c */ /* 0x000fe40003f25310 */
[----:B------:R-:W-:-:S02]  /*06b0*/  ISETP.NE.AND.EX P2, PT, RZ, c[0x0][0x34c], PT, P2 ;  /* 0x0000d300ff007a0c */ /* 0x000fc40003f45320 */
[----:B------:R-:W-:Y:S01]  /*06c0*/  LEA.HI.X R47, R47, c[0x0][0x22c], R0, 0x1, P5 ;  /* 0x00008b002f2f7a11 */ /* 0x000fe200028f0c00 */
[----:B------:R-:W-:Y:S01]  /*06d0*/  @P0 IMAD R0, R87, c[0x0][0x164], R98 ;  /* 0x0000590057000a24 */ /* 0x000fe200078e0262 */
[----:B------:R-:W-:Y:S02]  /*06e0*/  IADD3 R13, P4, R13, R10, RZ ;  /* 0x0000000a0d0d7210 */ /* 0x000fe40007f9e0ff */
[----:B------:R-:W-:Y:S01]  /*06f0*/  @P0 MOV R57, 0x8 ;  /* 0x0000000800390802 */ /* 0x000fe20000000f00 */
[----:B------:R-:W-:Y:S01]  /*0700*/  @P0 IMAD R0, R0, c[0x0][0x174], RZ ;  /* 0x00005d0000000a24 */ /* 0x000fe200078e02ff */
[----:B------:R-:W-:Y:S01]  /*0710*/  LEA R46, P6, R13, c[0x0][0x230], 0x1 ;  /* 0x00008c000d2e7a11 */ /* 0x000fe200078c08ff */
[----:B------:R-:W-:Y:S02]  /*0720*/  IMAD.X R44, R15, 0x1, R44, P4 ;  /* 0x000000010f2c7824 */ /* 0x000fe400020e062c */
        /* <DEDUP_REMOVED lines=10> */
[----:B------:R-:W-:Y:S01]  /*07d0*/  IMAD R3, R95, c[0x0][0x180], RZ ;  /* 0x000060005f037a24 */ /* 0x000fe200078e02ff */
[----:B------:R-:W-:Y:S01]  /*07e0*/  MOV R42, c[0x0][0x174] ;  /* 0x00005d00002a7a02 */ /* 0x000fe20000000f00 */
[----:B------:R-:W-:Y:S01]  /*07f0*/  IMAD.WIDE.U32 R62, R98, c[0x0][0x180], RZ ;  /* 0x00006000623e7a25 */ /* 0x000fe200078e00ff */
[----:B------:R-:W1:Y:S01]  /*0800*/  S2R R45, SR_LANEID ;  /* 0x00000000002d7919 */ /* 0x000e620000000000 */
[----:B------:R-:W-:-:S02]  /*0810*/  MOV R40, RZ ;  /* 0x000000ff00287202 */ /* 0x000fc40000000f00 */
[----:B------:R-:W-:Y:S02]  /*0820*/  IMAD R3, R98, c[0x0][0x184], R3 ;  /* 0x0000610062037a24 */ /* 0x000fe400078e0203 */
[----:B------:R-:W-:Y:S02]  /*0830*/  IMAD.MOV.U32 R94, RZ, RZ, RZ ;  /* 0x000000ffff5e7224 */ /* 0x000fe400078e00ff */
[----:B------:R-:W-:Y:S01]  /*0840*/  IMAD.MOV.U32 R96, RZ, RZ, RZ ;  /* 0x000000ffff607224 */ /* 0x000fe200078e00ff */
[----:B------:R-:W-:Y:S01]  /*0850*/  IADD3 R43, R63, R3, RZ ;  /* 0x000000033f2b7210 */ /* 0x000fe20007ffe0ff */
        /* <DEDUP_REMOVED lines=8> */
.L_x_8356:
[----:B------:R-:W-:Y:S01]  /*08e0*/  BAR.SYNC.DEFER_BLOCKING 0x0 ;  /* 0x0000000000007b1d */ /* 0x000fe20000010000 */
[----:B------:R-:W-:Y:S01]  /*08f0*/  LEA R28, R42, 0xffffff80, 0x7 ;  /* 0xffffff802a1c7811 */ /* 0x000fe200078e38ff */
[C---:B-1----:R-:W-:Y:S01]  /*0900*/  IMAD.SHL.U32 R27, R64.reuse, 0x2, RZ ;  /* 0x00000002401b7824 */ /* 0x042fe200078e00ff */
[----:B------:R-:W-:Y:S02]  /*0910*/  SHF.L.U64.HI R25, R64, 0x1, R65 ;  /* 0x0000000140197819 */ /* 0x000fe40000010241 */
[----:B------:R-:W-:-:S02]  /*0920*/  IADD3 R26, -R28, c[0x0][0x168], RZ ;  /* 0x00005a001c1a7a10 */ /* 0x000fc40007ffe1ff */
[----:B------:R-:W-:Y:S02]  /*0930*/  IADD3 R2, P4, R92, R27, RZ ;  /* 0x0000001b5c027210 */ /* 0x000fe40007f9e0ff */
[-C--:B------:R-:W-:Y:S02]  /*0940*/  ISETP.GE.AND P0, PT, R64, R26.reuse, PT ;  /* 0x0000001a4000720c */ /* 0x080fe40003f06270 */
[-C--:B------:R-:W-:Y:S02]  /*0950*/  ISETP.GE.AND P1, PT, R41, R26.reuse, PT ;  /* 0x0000001a2900720c */ /* 0x080fe40003f26270 */
[-C--:B------:R-:W-:Y:S02]  /*0960*/  ISETP.GE.AND P2, PT, R31, R26.reuse, PT ;  /* 0x0000001a1f00720c */ /* 0x080fe40003f46270 */
[----:B------:R-:W-:Y:S02]  /*0970*/  ISETP.GE.AND P3, PT, R29, R26, PT ;  /* 0x0000001a1d00720c */ /* 0x000fe40003f66270 */
[----:B------:R-:W-:-:S02]  /*0980*/  PRMT R5, RZ, 0x7610, R5 ;  /* 0x00007610ff057816 */ /* 0x000fc40000000005 */
        /* <DEDUP_REMOVED lines=9> */
[----:B------:R-:W-:-:S02]  /*0a20*/  ISETP.GE.AND P1, PT, R64, R26, PT ;  /* 0x0000001a4000720c */ /* 0x000fc40003f26270 */
[-C--:B------:R-:W-:Y:S02]  /*0a30*/  ISETP.GE.AND P2, PT, R41, R26.reuse, PT ;  /* 0x0000001a2900720c */ /* 0x080fe40003f46270 */
[-C--:B------:R-:W-:Y:S02]  /*0a40*/  ISETP.GE.AND P3, PT, R31, R26.reuse, PT ;  /* 0x0000001a1f00720c */ /* 0x080fe40003f66270 */
[----:B------:R-:W-:Y:S02]  /*0a50*/  ISETP.GE.AND P4, PT, R29, R26, PT ;  /* 0x0000001a1d00720c */ /* 0x000fe40003f86270 */
[----:B------:R-:W-:Y:S02]  /*0a60*/  IADD3 R66, P0, R86, R27, RZ ;  /* 0x0000001b56427210 */ /* 0x000fe40007f1e0ff */
[----:B------:R-:W-:Y:S02]  /*0a70*/  PRMT R13, RZ, 0x7610, R13 ;  /* 0x00007610ff0d7816 */ /* 0x000fe4000000000d */
[----:B------:R-:W-:-:S02]  /*0a80*/  PRMT R15, RZ, 0x7610, R15 ;  /* 0x00007610ff0f7816 */ /* 0x000fc4000000000f */
[----:B------:R-:W-:Y:S02]  /*0a90*/  PRMT R17, RZ, 0x7610, R17 ;  /* 0x00007610ff117816 */ /* 0x000fe40000000011 */
[----:B------:R-:W-:Y:S02]  /*0aa0*/  PRMT R19, RZ, 0x7610, R19 ;  /* 0x00007610ff137816 */ /* 0x000fe40000000013 */
[----:B------:R-:W-:Y:S01]  /*0ab0*/  IADD3.X R67, R54, R25, RZ, P0, !PT ;  /* 0x0000001936437210 */ /* 0x000fe200007fe4ff */
        /* <DEDUP_REMOVED lines=13> */
[----:B-1----:R-:W-:Y:S01]  /*0b90*/  PRMT R9, RZ, 0x7610, R9 ;  /* 0x00007610ff097816 */ /* 0x002fe20000000009 */
[----:B------:R-:W-:Y:S01]  /*0ba0*/  IMAD.X R5, R50, 0x1, R25, P0 ;  /* 0x0000000132057824 */ /* 0x000fe200000e0619 */
[----:B--2---:R-:W-:Y:S02]  /*0bb0*/  PRMT R11, RZ, 0x7610, R11 ;  /* 0x00007610ff0b7816 */ /* 0x004fe4000000000b */
[----:B------:R-:W-:Y:S01]  /*0bc0*/  PRMT R21, RZ, 0x7610, R21 ;  /* 0x00007610ff157816 */ /* 0x000fe20000000015 */
        /* <DEDUP_REMOVED lines=70> */
.L_x_8331:
[----:B------:R-:W-:Y:S05]  /*1030*/  BSYNC B0 ;  /* 0x0000000000007941 */ /* 0x000fea0003800000 */
.L_x_8330:
        /* <DEDUP_REMOVED lines=33> */
.L_x_8333:
[----:B------:R-:W-:Y:S05]  /*1250*/  BSYNC B0 ;  /* 0x0000000000007941 */ /* 0x000fea0003800000 */
.L_x_8332:
        /* <DEDUP_REMOVED lines=33> */
.L_x_8335:
[----:B------:R-:W-:Y:S05]  /*1470*/  BSYNC B0 ;  /* 0x0000000000007941 */ /* 0x000fea0003800000 */
.L_x_8334:
        /* <DEDUP_REMOVED lines=33> */
.L_x_8337:
[----:B------:R-:W-:Y:S05]  /*1690*/  BSYNC B0 ;  /* 0x0000000000007941 */ /* 0x000fea0003800000 */
.L_x_8336:
[----:B------:R-:W-:Y:S01]  /*16a0*/  PRMT R2, RZ, 0x5410, R69 ;  /* 0x00005410ff027816 */ /* 0x000fe20000000045 */
[----:B------:R-:W-:Y:S01]  /*16b0*/  IMAD.MOV.U32 R15, RZ, RZ, c[0x0][0x174] ;  /* 0x00005d00ff0f7624 */ /* 0x000fe200078e00ff */
[--C-:B------:R-:W-:Y:S01]  /*16c0*/  PRMT R17, RZ, 0x5410, R3.reuse ;  /* 0x00005410ff117816 */ /* 0x100fe20000000003 */
[----:B------:R-:W-:Y:S01]  /*16d0*/  BAR.SYNC.DEFER_BLOCKING 0x0 ;  /* 0x0000000000007b1d */ /* 0x000fe20000010000 */
[----:B------:R-:W-:Y:S01]  /*16e0*/  PRMT R16, RZ, 0x7610, R3 ;  /* 0x00007610ff107816 */ /* 0x000fe20000000003 */
[----:B------:R-:W-:Y:S01]  /*16f0*/  HFMA2.MMA R14, -RZ, RZ, 0, 0 ;  /* 0x00000000ff0e7435 */ /* 0x000fe200000001ff */
[----:B------:R-:W-:Y:S01]  /*1700*/  PRMT R96, RZ, 0x7610, R69 ;  /* 0x00007610ff607816 */ /* 0x000fe20000000045 */
[----:B------:R-:W-:Y:S01]  /*1710*/  FFMA.FTZ R5, R17, R2, R0 ;  /* 0x0000000211057223 */ /* 0x000fe20000010000 */
[----:B------:R-:W-:Y:S01]  /*1720*/  LEA R15, R15, R40, 0x7 ;  /* 0x000000280f0f7211 */ /* 0x000fe200078e38ff */
[----:B------:R-:W-:Y:S01]  /*1730*/  CS2R R12, SRZ ;  /* 0x00000000000c7805 */ /* 0x000fe2000001ff00 */
        /* <DEDUP_REMOVED lines=9> */
[C---:B------:R-:W-:Y:S01]  /*17d0*/  IMAD R12, R55.reuse, c[0x0][0x2b8], RZ ;  /* 0x0000ae00370c7a24 */ /* 0x040fe200078e02ff */
[----:B------:R-:W-:Y:S01]  /*17e0*/  MOV R5, RZ ;  /* 0x000000ff00057202 */ /* 0x000fe20000000f00 */
[----:B------:R-:W-:-:S02]  /*17f0*/  IMAD R0, R55, c[0x0][0x298], RZ ;  /* 0x0000a60037007a24 */ /* 0x000fc400078e02ff */
[C---:B------:R-:W-:Y:S02]  /*1800*/  IMAD R13, R87.reuse, c[0x0][0x2bc], R12 ;  /* 0x0000af00570d7a24 */ /* 0x040fe400078e020c */
[----:B------:R-:W-:-:S04]  /*1810*/  IMAD.WIDE.U32 R2, R87, c[0x0][0x298], R4 ;  /* 0x0000a60057027a25 */ /* 0x000fc800078e0004 */
[----:B------:R-:W-:-:S04]  /*1820*/  IMAD.WIDE.U32 R4, R87, c[0x0][0x2b8], R4 ;  /* 0x0000ae0057047a25 */ /* 0x000fc800078e0004 */
[----:B------:R-:W-:Y:S01]  /*1830*/  IMAD R11, R87, c[0x0][0x29c], R0 ;  /* 0x0000a700570b7a24 */ /* 0x000fe200078e0200 */
[----:B------:R-:W-:Y:S01]  /*1840*/  IADD3 R13, R5, R13, RZ ;  /* 0x0000000d050d7210 */ /* 0x000fe20007ffe0ff */
[----:B------:R-:W-:Y:S01]  /*1850*/  IMAD R0, R51, c[0x0][0x2a0], RZ ;  /* 0x0000a80033007a24 */ /* 0x000fe200078e02ff */
[----:B------:R-:W-:Y:S01]  /*1860*/  MOV R12, R4 ;  /* 0x00000004000c7202 */ /* 0x000fe20000000f00 */
[----:B------:R-:W-:Y:S02]  /*1870*/  IMAD.IADD R3, R3, 0x1, R11 ;  /* 0x0000000103037824 */ /* 0x000fe400078e020b */
[----:B------:R-:W-:Y:S02]  /*1880*/  IMAD R14, R51, c[0x0][0x2c0], RZ ;  /* 0x0000b000330e7a24 */ /* 0x000fe400078e02ff */
[C---:B------:R-:W-:Y:S01]  /*1890*/  IMAD R11, R53.reuse, c[0x0][0x2a4], R0 ;  /* 0x0000a900350b7a24 */ /* 0x040fe200078e0200 */
[----:B------:R-:W-:Y:S01]  /*18a0*/  SHF.R.S32.HI R0, RZ, 0x1f, R28 ;  /* 0x0000001fff007819 */ /* 0x000fe2000001141c */
[----:B------:R-:W-:-:S04]  /*18b0*/  IMAD.WIDE.U32 R4, R53, c[0x0][0x2a0], R2 ;  /* 0x0000a80035047a25 */ /* 0x000fc800078e0002 */
[C---:B------:R-:W-:Y:S01]  /*18c0*/  IMAD R33, R53.reuse, c[0x0][0x2c4], R14 ;  /* 0x0000b10035217a24 */ /* 0x040fe200078e020e */
[----:B------:R-:W-:Y:S01]  /*18d0*/  LEA R78, P1, R4, c[0x0][0x318], 0x2 ;  /* 0x0000c600044e7a11 */ /* 0x000fe200078210ff */
[----:B------:R-:W-:Y:S01]  /*18e0*/  IMAD.WIDE.U32 R2, R53, c[0x0][0x2c0], R12 ;  /* 0x0000b00035027a25 */ /* 0x000fe200078e000c */
[----:B------:R-:W-:Y:S02]  /*18f0*/  IADD3 R70, P0, R28, R4, RZ ;  /* 0x000000041c467210 */ /* 0x000fe40007f1e0ff */
[----:B------:R-:W-:Y:S01]  /*1900*/  MOV R14, RZ ;  /* 0x000000ff000e7202 */ /* 0x000fe20000000f00 */
[----:B------:R-:W-:Y:S01]  /*1910*/  IMAD.IADD R13, R5, 0x1, R11 ;  /* 0x00000001050d7824 */ /* 0x000fe200078e020b */
[----:B------:R-:W-:Y:S02]  /*1920*/  IADD3 R11, R3, R33, RZ ;  /* 0x00000021030b7210 */ /* 0x000fe40007ffe0ff */
[----:B------:R-:W-:Y:S01]  /*1930*/  LEA R84, P2, R2, c[0x0][0x320], 0x2 ;  /* 0x0000c80002547a11 */ /* 0x000fe200078410ff */
[----:B------:R-:W-:Y:S01]  /*1940*/  IMAD.X R71, R0, 0x1, R13, P0 ;  /* 0x0000000100477824 */ /* 0x000fe200000e060d */
[----:B------:R-:W-:-:S02]  /*1950*/  SHF.L.U32 R3, R15, 0x2, RZ ;  /* 0x000000020f037819 */ /* 0x000fc400000006ff */
[----:B------:R-:W-:Y:S02]  /*1960*/  LEA.HI.X R26, R4, c[0x0][0x31c], R13, 0x2, P1 ;  /* 0x0000c700041a7a11 */ /* 0x000fe400008f140d */
[----:B------:R-:W-:Y:S01]  /*1970*/  IADD3 R72, P1, R28, R2, RZ ;  /* 0x000000021c487210 */ /* 0x000fe20007f3e0ff */
[----:B------:R-:W-:Y:S01]  /*1980*/  CS2R R12, SRZ ;  /* 0x00000000000c7805 */ /* 0x000fe2000001ff00 */
[----:B------:R-:W-:Y:S02]  /*1990*/  LEA.HI.X R2, R2, c[0x0][0x324], R11, 0x2, P2 ;  /* 0x0000c90002027a11 */ /* 0x000fe400010f140b */
[----:B------:R-:W-:Y:S02]  /*19a0*/  SHF.L.U64.HI R5, R15, 0x2, R10 ;  /* 0x000000020f057819 */ /* 0x000fe4000001020a */
[-C--:B------:R-:W-:Y:S02]  /*19b0*/  IADD3 R84, P3, R84, R3.reuse, RZ ;  /* 0x0000000354547210 */ /* 0x080fe40007f7e0ff */
[----:B------:R-:W-:-:S02]  /*19c0*/  IADD3 R78, P2, R78, R3, RZ ;  /* 0x000000034e4e7210 */ /* 0x000fc40007f5e0ff */
[----:B------:R-:W-:Y:S01]  /*19d0*/  IADD3.X R73, R0, R11, RZ, P1, !PT ;  /* 0x0000000b00497210 */ /* 0x000fe20000ffe4ff */
[----:B------:R-:W-:Y:S01]  /*19e0*/  IMAD.X R0, R2, 0x1, R5, P3 ;  /* 0x0000000102007824 */ /* 0x000fe200018e0605 */
[----:B------:R-:W-:Y:S01]  /*19f0*/  IADD3.X R26, R26, R5, RZ, P2, !PT ;  /* 0x000000051a1a7210 */ /* 0x000fe200017fe4ff */
[----:B------:R-:W-:Y:S01]  /*1a00*/  IMAD.MOV.U32 R11, RZ, RZ, RZ ;  /* 0x000000ffff0b7224 */ /* 0x000fe200078e00ff */
[C---:B------:R-:W-:Y:S01]  /*1a10*/  IADD3 R74, P0, R78.reuse, -0x180, RZ ;  /* 0xfffffe804e4a7810 */ /* 0x040fe20007f1e0ff */
[----:B------:R-:W-:Y:S01]  /*1a20*/  CS2R R4, SRZ ;  /* 0x0000000000047805 */ /* 0x000fe2000001ff00 */
[----:B------:R-:W-:Y:S02]  /*1a30*/  IADD3 R76, P1, R78, -0x100, RZ ;  /* 0xffffff004e4c7810 */ /* 0x000fe40007f3e0ff */
[C---:B------:R-:W-:Y:S02]  /*1a40*/  IADD3 R80, P3, R84.reuse, -0x180, RZ ;  /* 0xfffffe8054507810 */ /* 0x040fe40007f7e0ff */
[----:B------:R-:W-:-:S02]  /*1a50*/  IADD3 R82, P4, R84, -0x100, RZ ;  /* 0xffffff0054527810 */ /* 0x000fc40007f9e0ff */
[----:B------:R-:W-:Y:S02]  /*1a60*/  IADD3 R78, P2, R78, -0x80, RZ ;  /* 0xffffff804e4e7810 */ /* 0x000fe40007f5e0ff */
[----:B------:R-:W-:Y:S02]  /*1a70*/  IADD3 R84, P5, R84, -0x80, RZ ;  /* 0xffffff8054547810 */ /* 0x000fe40007fbe0ff */
[----:B------:R-:W-:Y:S02]  /*1a80*/  MOV R3, RZ ;  /* 0x000000ff00037202 */ /* 0x000fe40000000f00 */
[C---:B------:R-:W-:Y:S02]  /*1a90*/  IADD3.X R75, R26.reuse, -0x1, RZ, P0, !PT ;  /* 0xffffffff1a4b7810 */ /* 0x040fe400007fe4ff */
[C---:B------:R-:W-:Y:S02]  /*1aa0*/  IADD3.X R77, R26.reuse, -0x1, RZ, P1, !PT ;  /* 0xffffffff1a4d7810 */ /* 0x040fe40000ffe4ff */
[----:B------:R-:W-:-:S02]  /*1ab0*/  IADD3.X R79, R26, -0x1, RZ, P2, !PT ;  /* 0xffffffff1a4f7810 */ /* 0x000fc400017fe4ff */
[C---:B------:R-:W-:Y:S02]  /*1ac0*/  IADD3.X R81, R0.reuse, -0x1, RZ, P3, !PT ;  /* 0xffffffff00517810 */ /* 0x040fe40001ffe4ff */
[C---:B------:R-:W-:Y:S02]  /*1ad0*/  IADD3.X R83, R0.reuse, -0x1, RZ, P4, !PT ;  /* 0xffffffff00537810 */ /* 0x040fe400027fe4ff */
[----:B------:R-:W-:Y:S02]  /*1ae0*/  IADD3.X R85, R0, -0x1, RZ, P5, !PT ;  /* 0xffffffff00557810 */ /* 0x000fe40002ffe4ff */
.L_x_8351:
[----:B------:R-:W-:Y:S01]  /*1af0*/  SHF.R.S32.HI R114, RZ, 0x1f, R5 ;  /* 0x0000001fff727819 */ /* 0x000fe20000011405 */
        /* <DEDUP_REMOVED lines=23> */
[----:B------:R-:W-:-:S05]  /*1c70*/  IMAD.WIDE.U32 R32, R5, c[0x0][0x188], R32 ;  /* 0x0000620005207a25 */ /* 0x000fca00078e0020 */
[----:B------:R-:W-:Y:S02]  /*1c80*/  LEA R36, P0, R32, c[0x0][0x220], 0x2 ;  /* 0x0000880020247a11 */ /* 0x000fe400078010ff */
[----:B------:R-:W-:Y:S01]  /*1c90*/  IADD3 R33, R33, R37, RZ ;  /* 0x0000002521217210 */ /* 0x000fe20007ffe0ff */
        /* <DEDUP_REMOVED lines=32> */
[----:B------:R-:W0:Y:S02]  /*1ea0*/  MUFU.EX2 R108, R108 ;  /* 0x0000006c006c7308 */ /* 0x000e240000000800 */
[----:B------:R-:W-:Y:S01]  /*1eb0*/  IMAD.IADD R0, R0, 0x1, -R35 ;  /* 0x0000000100007824 */ /* 0x000fe200078e0a23 */
[----:B------:R-:W-:-:S03]  /*1ec0*/  IADD3 R34, R49, 0x200, RZ ;  /* 0x0000020031227810 */ /* 0x000fc60007ffe0ff */
[----:B------:R-:W-:-:S05]  /*1ed0*/  @!P1 IMAD R34, R0, 0x100, R5 ;  /* 0x0000010000229824 */ /* 0x000fca00078e0205 */
[----:B-1----:R-:W-:Y:S02]  /*1ee0*/  SHF.L.U32 R97, R34, 0x2, RZ ;  /* 0x0000000222617819 */ /* 0x002fe400000006ff */
[----:B------:R-:W-:Y:S02]  /*1ef0*/  ISETP.NE.AND P2, PT, R49, 0x1f, PT ;  /* 0x0000001f3100780c */ /* 0x000fe40003f45270 */
[----:B------:R-:W-:-:S04]  /*1f00*/  ISETP.GT.AND P0, PT, R42, 0x1, PT ;  /* 0x000000012a00780c */ /* 0x000fc80003f04270 */
[----:B------:R-:W-:Y:S01]  /*1f10*/  ISETP.EQ.AND P0, PT, R30, RZ, P0 ;  /* 0x000000ff1e00720c */ /* 0x000fe20000702270 */
[----:B------:R-:W-:Y:S01]  /*1f20*/  HFMA2.MMA R117, -RZ, RZ, 0, 0 ;  /* 0x00000000ff757435 */ /* 0x000fe200000001ff */
[----:B0-----:R-:W-:-:S11]  /*1f30*/  FMUL.FTZ R101, R38, R21 ;  /* 0x0000001526657220 */ /* 0x001fd60000410000 */
        /* <DEDUP_REMOVED lines=20> */
[----:B0-----:R-:W-:Y:S01]  /*2080*/  FMUL.FTZ R39, R38, R23 ;  /* 0x0000001726277220 */ /* 0x001fe20000410000 */
[----:B--2---:R-:W-:-:S04]  /*2090*/  PRMT R97, RZ, 0x5410, R33 ;  /* 0x00005410ff617816 */ /* 0x004fc80000000021 */
[----:B------:R0:W2:Y:S01]  /*20a0*/  @P2 LDS R103, [R49.X4+0x103c] ;  /* 0x00103c0031672984 */ /* 0x0000a20000004800 */
[----:B------:R3:W4:Y:S03]  /*20b0*/  MUFU.EX2 R33, R39 ;  /* 0x0000002700217308 */ /* 0x0007260000000800 */
[----:B------:R0:W5:Y:S01]  /*20c0*/  @P0 LDG.E R117, [R36.64+0x4] ;  /* 0x0000040424750981 */ /* 0x000162000c1e1900 */
[----:B---3--:R-:W-:-:S04]  /*20d0*/  FMUL.FTZ R39, R38, R20 ;  /* 0x0000001426277220 */ /* 0x008fc80000410000 */
[----:B0-----:R0:W3:Y:S01]  /*20e0*/  MUFU.EX2 R36, R101 ;  /* 0x0000006500247308 */ /* 0x0010e20000000800 */
[--C-:B-1----:R-:W-:Y:S02]  /*20f0*/  PRMT R32, RZ, 0x5410, R35.reuse ;  /* 0x00005410ff207816 */ /* 0x102fe40000000023 */
[----:B------:R-:W-:Y:S02]  /*2100*/  PRMT R89, RZ, 0x7610, R35 ;  /* 0x00007610ff597816 */ /* 0x000fe40000000023 */
[----:B------:R-:W-:-:S03]  /*2110*/  PRMT R105, RZ, 0x5410, R69 ;  /* 0x00005410ff697816 */ /* 0x000fc60000000045 */
[----:B------:R-:W1:Y:S01]  /*2120*/  MUFU.EX2 R39, R39 ;  /* 0x0000002700277308 */ /* 0x000e620000000800 */
[--C-:B------:R-:W-:Y:S01]  /*2130*/  PRMT R37, RZ, 0x7610, R34.reuse ;  /* 0x00007610ff257816 */ /* 0x100fe20000000022 */
[----:B------:R-:W-:Y:S02]  /*2140*/  FMUL.FTZ R35, R107, R22 ;  /* 0x000000166b237220 */ /* 0x000fe40000410000 */
[----:B------:R-:W-:Y:S02]  /*2150*/  FMUL.FTZ R112, R105, R20 ;  /* 0x0000001469707220 */ /* 0x000fe40000410000 */
[----:B0-----:R-:W-:Y:S02]  /*2160*/  FMUL.FTZ R101, R17, R32 ;  /* 0x0000002011657220 */ /* 0x001fe40000410000 */
[----:B------:R-:W-:Y:S01]  /*2170*/  FMUL.FTZ R120, R16, R89 ;  /* 0x0000005910787220 */ /* 0x000fe20000410000 */
[----:B------:R-:W-:Y:S01]  /*2180*/  PRMT R88, RZ, 0x5410, R34 ;  /* 0x00005410ff587816 */ /* 0x000fe20000000022 */
[----:B----4-:R-:W-:-:S02]  /*2190*/  FMUL.FTZ R116, R108, R33 ;  /* 0x000000216c747220 */ /* 0x010fc40000410000 */
[----:B------:R-:W-:Y:S02]  /*21a0*/  FMUL.FTZ R109, R0, R35 ;  /* 0x00000023006d7220 */ /* 0x000fe40000410000 */
[----:B------:R-:W-:Y:S02]  /*21b0*/  FMUL.FTZ R32, R99, R110 ;  /* 0x0000006e63207220 */ /* 0x000fe40000410000 */
[----:B------:R-:W-:Y:S02]  /*21c0*/  FMUL.FTZ R38, R97, R112 ;  /* 0x0000007061267220 */ /* 0x000fe40000410000 */
[----:B------:R-:W-:Y:S02]  /*21d0*/  FMUL.FTZ R102, R18, R37 ;  /* 0x0000002512667220 */ /* 0x000fe40000410000 */
[----:B---3--:R-:W-:Y:S01]  /*21e0*/  FFMA.FTZ R113, R36, R120, R101 ;  /* 0x0000007824717223 */ /* 0x008fe20000010065 */
[----:B------:R-:W-:Y:S05]  /*21f0*/  @P2 BRA `(.L_x_8340) ;  /* 0x0000007000002947 */ /* 0x000fea0003800000 */
[----:B-12---:R-:W-:Y:S02]  /*2200*/  ISETP.NE.AND P0, PT, R42, c[0x0][0x174], PT ;  /* 0x00005d002a007a0c */ /* 0x006fe40003f05270 */
[----:B------:R-:W-:-:S11]  /*2210*/  MOV R103, 0x3f800000 ;  /* 0x3f80000000677802 */ /* 0x000fd60000000f00 */
[----:B------:R-:W-:-:S04]  /*2220*/  @P0 LEA.HI R34, R42, R42, RZ, 0x1 ;  /* 0x0000002a2a220211 */ /* 0x000fc800078f08ff */
[----:B------:R-:W-:-:S05]  /*2230*/  @P0 LOP3.LUT R37, R34, 0xfffffe, RZ, 0xc0, !PT ;  /* 0x00fffffe22250812 */ /* 0x000fca00078ec0ff */
[----:B------:R-:W-:-:S05]  /*2240*/  @P0 IMAD.IADD R34, R42, 0x1, -R37 ;  /* 0x000000012a220824 */ /* 0x000fca00078e0a25 */
[----:B------:R-:W-:-:S05]  /*2250*/  @P0 LEA R34, R34, R5, 0x8 ;  /* 0x0000000522220211 */ /* 0x000fca00078e40ff */
[----:B------:R0:W1:Y:S02]  /*2260*/  @P0 LDS R103, [R34.X4+0x838] ;  /* 0x0008380022670984 */ /* 0x0000640000004800 */
.L_x_8340:
[----:B-12---:R-:W-:Y:S05]  /*2270*/  BSYNC B0 ;  /* 0x0000000000007941 */ /* 0x006fea0003800000 */
.L_x_8339:
[----:B------:R-:W-:Y:S01]  /*2280*/  FMUL.FTZ R118, R36, R103 ;  /* 0x0000006724767220 */ /* 0x000fe20000410000 */
[C---:B------:R-:W-:Y:S01]  /*2290*/  ISETP.NE.AND P3, PT, R30.reuse, 0x1f, PT ;  /* 0x0000001f1e00780c */ /* 0x040fe20003f65270 */
[----:B0-----:R-:W-:Y:S01]  /*22a0*/  FMUL.FTZ R34, R19, R88 ;  /* 0x0000005813227220 */ /* 0x001fe20000410000 */
[----:B------:R-:W-:Y:S01]  /*22b0*/  ISETP.GE.AND P0, PT, R45, 0x1, PT ;  /* 0x000000012d00780c */ /* 0x000fe20003f06270 */
[C---:B------:R-:W-:Y:S01]  /*22c0*/  FFMA.FTZ R113, R39.reuse, R113, R102 ;  /* 0x0000007127717223 */ /* 0x040fe20000010066 */
[----:B------:R-:W-:Y:S01]  /*22d0*/  ISETP.GE.U32.AND P4, PT, R30, 0x18, PT ;  /* 0x000000181e00780c */ /* 0x000fe20003f86070 */
[----:B------:R-:W-:Y:S01]  /*22e0*/  FMUL.FTZ R88, R39, R118 ;  /* 0x0000007627587220 */ /* 0x000fe20000410000 */
[----:B------:R-:W-:Y:S01]  /*22f0*/  BSSY B0, `(.L_x_8341) ;  /* 0x000008a000007945 */ /* 0x000fe20003800000 */
[C---:B------:R-:W-:Y:S02]  /*2300*/  FFMA.FTZ R89, R33.reuse, R109, R32 ;  /* 0x0000006d21597223 */ /* 0x040fe40000010020 */
[----:B------:R-:W-:-:S02]  /*2310*/  FFMA.FTZ R118, R33, R113, R34 ;  /* 0x0000007121767223 */ /* 0x000fc40000010022 */
[----:B------:R-:W-:Y:S02]  /*2320*/  FMUL.FTZ R125, R33, R88 ;  /* 0x00000058217d7220 */ /* 0x000fe40000410000 */
[C---:B------:R-:W-:Y:S01]  /*2330*/  FFMA.FTZ R123, R39.reuse, R89, R38 ;  /* 0x00000059277b7223 */ /* 0x040fe20000010026 */
[----:B------:R-:W0:Y:S01]  /*2340*/  SHFL.DOWN PT, R113, R118, 0x1, 0x1f ;  /* 0x08201f0076717f89 */ /* 0x000e2200000e0000 */
[----:B------:R-:W-:Y:S02]  /*2350*/  FMUL.FTZ R89, R39, R116 ;  /* 0x0000007427597220 */ /* 0x000fe40000410000 */
[----:B------:R-:W-:Y:S01]  /*2360*/  FMUL.FTZ R37, R100, R111 ;  /* 0x0000006f64257220 */ /* 0x000fe20000410000 */
[----:B------:R-:W1:Y:S01]  /*2370*/  SHFL.DOWN PT, R116, R125, 0x1, 0x1f ;  /* 0x08201f007d747f89 */ /* 0x000e6200000e0000 */
[C---:B------:R-:W-:Y:S02]  /*2380*/  FMUL.FTZ R124, R36.reuse, R89 ;  /* 0x00000059247c7220 */ /* 0x040fe40000410000 */
[----:B------:R-:W-:-:S03]  /*2390*/  FFMA.FTZ R123, R36, R123, R37 ;  /* 0x0000007b247b7223 */ /* 0x000fc60000010025 */
[----:B------:R-:W-:Y:S04]  /*23a0*/  SHFL.UP PT, R89, R124, 0x1, RZ ;  /* 0x042000007c597989 */ /* 0x000fe800000e00ff */
[----:B------:R-:W2:Y:S01]  /*23b0*/  SHFL.UP PT, R88, R123, 0x1, RZ ;  /* 0x042000007b587989 */ /* 0x000ea200000e00ff */
[C---:B0-----:R-:W-:Y:S02]  /*23c0*/  @P3 FFMA.FTZ R118, R125.reuse, R113, R118 ;  /* 0x000000717d763223 */ /* 0x041fe40000010076 */
[----:B-1----:R-:W-:-:S03]  /*23d0*/  @P3 FMUL.FTZ R125, R125, R116 ;  /* 0x000000747d7d3220 */ /* 0x002fc60000410000 */
[----:B------:R-:W0:Y:S01]  /*23e0*/  SHFL.DOWN PT, R113, R118, 0x2, 0x1f ;  /* 0x08401f0076717f89 */ /* 0x000e2200000e0000 */
[----:B------:R-:W-:-:S03]  /*23f0*/  ISETP.GE.U32.AND P3, PT, R30, 0x1e, PT ;  /* 0x0000001e1e00780c */ /* 0x000fc60003f66070 */
[----:B------:R-:W1:Y:S01]  /*2400*/  SHFL.DOWN PT, R116, R125, 0x2, 0x1f ;  /* 0x08401f007d747f89 */ /* 0x000e6200000e0000 */
[C---:B--2---:R-:W-:Y:S02]  /*2410*/  @P0 FFMA.FTZ R123, R124.reuse, R88, R123 ;  /* 0x000000587c7b0223 */ /* 0x044fe4000001007b */
[----:B------:R-:W-:Y:S01]  /*2420*/  @P0 FMUL.FTZ R124, R124, R89 ;  /* 0x000000597c7c0220 */ /* 0x000fe20000410000 */
[----:B------:R-:W-:Y:S02]  /*2430*/  ISETP.GE.AND P0, PT, R45, 0x2, PT ;  /* 0x000000022d00780c */ /* 0x000fe40003f06270 */
[----:B------:R-:W2:Y:S04]  /*2440*/  SHFL.UP PT, R88, R123, 0x2, RZ ;  /* 0x044000007b587989 */ /* 0x000ea800000e00ff */
[----:B------:R-:W3:Y:S01]  /*2450*/  SHFL.UP PT, R89, R124, 0x2, RZ ;  /* 0x044000007c597989 */ /* 0x000ee200000e00ff */
[----:B0-----:R-:W-:-:S02]  /*2460*/  @!P3 FFMA.FTZ R118, R125, R113, R118 ;  /* 0x000000717d76b223 */ /* 0x001fc40000010076 */
        /* <DEDUP_REMOVED lines=11> */
[----:B------:R-:W-:Y:S01]  /*2520*/  ISETP.GE.AND P0, PT, R42, c[0x0][0x174], PT ;  /* 0x00005d002a007a0c */ /* 0x000fe20003f06270 */
[----:B------:R-:W-:Y:S01]  /*2530*/  IMAD.SHL.U32 R113, R5, 0x8, RZ ;  /* 0x0000000805717824 */ /* 0x000fe200078e00ff */
[----:B------:R-:W0:Y:S02]  /*2540*/  SHFL.DOWN PT, R119, R118, 0x8, 0x1f ;  /* 0x09001f0076777f89 */ /* 0x000e2400000e0000 */
[----:B------:R-:W-:Y:S02]  /*2550*/  ISETP.NE.OR P0, PT, R30, RZ, P0 ;  /* 0x000000ff1e00720c */ /* 0x000fe40000705670 */
[----:B------:R-:W1:Y:S01]  /*2560*/  SHFL.DOWN PT, R122, R125, 0x8, 0x1f ;  /* 0x09001f007d7a7f89 */ /* 0x000e6200000e0000 */
[C---:B--2---:R-:W-:Y:S01]  /*2570*/  @P3 FFMA.FTZ R123, R124.reuse, R88, R123 ;  /* 0x000000587c7b3223 */ /* 0x044fe2000001007b */
[----:B------:R-:W-:Y:S01]  /*2580*/  HFMA2.MMA R88, -RZ, RZ, 1.875, 0 ;  /* 0x3f800000ff587435 */ /* 0x000fe200000001ff */
[----:B---3--:R-:W-:-:S03]  /*2590*/  @P3 FMUL.FTZ R124, R124, R89 ;  /* 0x000000597c7c3220 */ /* 0x008fc60000410000 */
[----:B------:R-:W2:Y:S01]  /*25a0*/  SHFL.UP PT, R116, R123, 0x8, RZ ;  /* 0x050000007b747989 */ /* 0x000ea200000e00ff */
[----:B------:R-:W-:Y:S02]  /*25b0*/  MOV R89, RZ ;  /* 0x000000ff00597202 */ /* 0x000fe40000000f00 */
[C---:B------:R-:W-:Y:S01]  /*25c0*/  ISETP.GE.AND P3, PT, R45.reuse, 0x8, PT ;  /* 0x000000082d00780c */ /* 0x040fe20003f66270 */
[----:B------:R-:W3:Y:S04]  /*25d0*/  SHFL.UP PT, R115, R124, 0x8, RZ ;  /* 0x050000007c737989 */ /* 0x000ee800000e00ff */
[----:B------:R-:W-:Y:S01]  /*25e0*/  @!P0 LDS.64 R88, [R113+0x10b8] ;  /* 0x0010b80071588984 */ /* 0x000fe20000000a00 */
[----:B------:R-:W-:Y:S01]  /*25f0*/  ISETP.GE.AND P0, PT, R45, 0x10, PT ;  /* 0x000000102d00780c */ /* 0x000fe20003f06270 */
[----:B0-----:R-:W-:-:S02]  /*2600*/  @!P4 FFMA.FTZ R118, R125, R119, R118 ;  /* 0x000000777d76c223 */ /* 0x001fc40000010076 */
[----:B-1----:R-:W-:-:S03]  /*2610*/  @!P4 FMUL.FTZ R125, R125, R122 ;  /* 0x0000007a7d7dc220 */ /* 0x002fc60000410000 */
[----:B------:R-:W0:Y:S04]  /*2620*/  SHFL.DOWN PT, R119, R118, 0x10, 0x1f ;  /* 0x0a001f0076777f89 */ /* 0x000e2800000e0000 */
        /* <DEDUP_REMOVED lines=8> */
[----:B------:R-:W-:Y:S04]  /*26b0*/  SHFL.IDX PT, R119, R89, RZ, 0x1f ;  /* 0x00001fff59777589 */ /* 0x000fe800000e0000 */
[----:B------:R-:W-:Y:S01]  /*26c0*/  SHFL.DOWN PT, R122, R118, 0x1, 0x1f ;  /* 0x08201f00767a7f89 */ /* 0x000fe200000e0000 */
[----:B--2---:R-:W-:-:S03]  /*26d0*/  @P0 FFMA.FTZ R123, R124, R116, R123 ;  /* 0x000000747c7b0223 */ /* 0x004fc6000001007b */
[----:B------:R-:W0:Y:S01]  /*26e0*/  SHFL.DOWN PT, R121, R125, 0x1, 0x1f ;  /* 0x08201f007d797f89 */ /* 0x000e2200000e0000 */
[----:B---3--:R-:W-:Y:S01]  /*26f0*/  @P0 FMUL.FTZ R124, R124, R115 ;  /* 0x000000737c7c0220 */ /* 0x008fe20000410000 */
[----:B------:R-:W-:Y:S02]  /*2700*/  ISETP.NE.AND P0, PT, R49, RZ, PT ;  /* 0x000000ff3100720c */ /* 0x000fe40003f05270 */
[----:B-----5:R-:W-:Y:S04]  /*2710*/  SHFL.IDX PT, R116, R117, RZ, 0x1f ;  /* 0x00001fff75747589 */ /* 0x020fe800000e0000 */
[----:B------:R-:W-:Y:S04]  /*2720*/  SHFL.UP PT, R123, R123, 0x1, RZ ;  /* 0x042000007b7b7989 */ /* 0x000fe800000e00ff */
[----:B------:R-:W1:Y:S04]  /*2730*/  SHFL.UP PT, R124, R124, 0x1, RZ ;  /* 0x042000007c7c7989 */ /* 0x000e6800000e00ff */
[----:B------:R-:W-:Y:S04]  /*2740*/  SHFL.IDX PT, R118, R118, RZ, 0x1f ;  /* 0x00001fff76767589 */ /* 0x000fe800000e0000 */
[----:B------:R-:W2:Y:S01]  /*2750*/  SHFL.IDX PT, R115, R125, RZ, 0x1f ;  /* 0x00001fff7d737589 */ /* 0x000ea200000e0000 */
[----:B0-----:R-:W-:Y:S01]  /*2760*/  @P2 FFMA.FTZ R119, R121, R119, R122 ;  /* 0x0000007779772223 */ /* 0x001fe2000001007a */
[----:B------:R-:W-:-:S03]  /*2770*/  IADD3 R121, -R28, c[0x0][0x168], -R49 ;  /* 0x00005a001c797a10 */ /* 0x000fc60007ffe931 */
[----:B------:R-:W-:Y:S01]  /*2780*/  FFMA.FTZ R103, R119, R103, R120 ;  /* 0x0000006777677223 */ /* 0x000fe20000010078 */
[C---:B------:R-:W-:Y:S02]  /*2790*/  ISETP.GE.AND P2, PT, R121.reuse, 0x21, PT ;  /* 0x000000217900780c */ /* 0x040fe40003f46270 */
[C---:B------:R-:W-:Y:S01]  /*27a0*/  ISETP.GE.AND P3, PT, R121.reuse, 0x41, PT ;  /* 0x000000417900780c */ /* 0x040fe20003f66270 */
[----:B------:R-:W-:Y:S01]  /*27b0*/  FFMA.FTZ R101, R36, R103, R101 ;  /* 0x0000006724657223 */ /* 0x000fe20000010065 */
[C---:B------:R-:W-:Y:S01]  /*27c0*/  ISETP.GE.AND P4, PT, R121.reuse, 0x61, PT ;  /* 0x000000617900780c */ /* 0x040fe20003f86270 */
[----:B-1----:R-:W-:Y:S01]  /*27d0*/  @P1 FFMA.FTZ R116, R124, R116, R123 ;  /* 0x000000747c741223 */ /* 0x002fe2000001007b */
[----:B------:R-:W-:Y:S01]  /*27e0*/  ISETP.GE.AND P1, PT, R121, 0x1, PT ;  /* 0x000000017900780c */ /* 0x000fe20003f26270 */
[----:B------:R-:W-:Y:S02]  /*27f0*/  FFMA.FTZ R102, R39, R101, R102 ;  /* 0x0000006527667223 */ /* 0x000fe40000010066 */
[----:B------:R-:W-:-:S02]  /*2800*/  FFMA.FTZ R116, R108, R116, R109 ;  /* 0x000000746c747223 */ /* 0x000fc4000001006d */
[----:B------:R-:W-:Y:S02]  /*2810*/  FFMA.FTZ R109, R33, R102, R34 ;  /* 0x00000066216d7223 */ /* 0x000fe40000010022 */
[C---:B--2---:R-:W-:Y:S02]  /*2820*/  FFMA.FTZ R89, R115.reuse, R89, R118 ;  /* 0x0000005973597223 */ /* 0x044fe40000010076 */
[----:B------:R-:W-:Y:S02]  /*2830*/  FMUL.FTZ R88, R115, R88 ;  /* 0x0000005873587220 */ /* 0x000fe40000410000 */
[----:B------:R-:W-:Y:S02]  /*2840*/  FMUL.FTZ R115, R103, R21 ;  /* 0x0000001567737220 */ /* 0x000fe40000410000 */
[----:B------:R-:W-:Y:S01]  /*2850*/  FMUL.FTZ R117, R101, R20 ;  /* 0x0000001465757220 */ /* 0x000fe20000410000 */
[----:B------:R0:W-:Y:S01]  /*2860*/  @!P0 STS.64 [R113+0x10b8], R88 ;  /* 0x0010b85871008388 */ /* 0x0001e20000000a00 */
[----:B------:R-:W-:-:S02]  /*2870*/  FMUL.FTZ R121, R102, R23 ;  /* 0x0000001766797220 */ /* 0x000fc40000410000 */
[----:B------:R-:W-:Y:S02]  /*2880*/  FMUL.FTZ R118, R109, R22 ;  /* 0x000000166d767220 */ /* 0x000fe40000410000 */
[----:B------:R-:W-:Y:S02]  /*2890*/  FFMA.FTZ R119, R33, R116, R32 ;  /* 0x0000007421777223 */ /* 0x000fe40000010020 */
[----:B------:R-:W-:Y:S02]  /*28a0*/  FFMA.FTZ R108, R0, -R35, R116 ;  /* 0x80000023006c7223 */ /* 0x000fe40000010074 */
[----:B------:R-:W-:Y:S02]  /*28b0*/  FMUL.FTZ R35, R104, R115 ;  /* 0x0000007368237220 */ /* 0x000fe40000410000 */
[----:B------:R-:W-:Y:S02]  /*28c0*/  FMUL.FTZ R34, R105, R117 ;  /* 0x0000007569227220 */ /* 0x000fe40000410000 */
[----:B------:R-:W-:-:S02]  /*28d0*/  FMUL.FTZ R33, R106, R121 ;  /* 0x000000796a217220 */ /* 0x000fc40000410000 */
[----:B------:R-:W-:Y:S02]  /*28e0*/  FMUL.FTZ R32, R107, R118 ;  /* 0x000000766b207220 */ /* 0x000fe40000410000 */
[----:B------:R-:W-:Y:S02]  /*28f0*/  FFMA.FTZ R38, R39, R119, R38 ;  /* 0x0000007727267223 */ /* 0x000fe40000010026 */
[----:B------:R-:W-:Y:S01]  /*2900*/  FFMA.FTZ R110, R99, -R110, R119 ;  /* 0x8000006e636e7223 */ /* 0x000fe20000010077 */
[----:B------:R1:W-:Y:S01]  /*2910*/  STS.128 [R49.X16+0x200], R32 ;  /* 0x0002002031007388 */ /* 0x0003e2000000cc00 */
[----:B------:R-:W-:Y:S02]  /*2920*/  FFMA.FTZ R39, R108, R118, RZ ;  /* 0x000000766c277223 */ /* 0x000fe400000100ff */
[----:B------:R-:W-:Y:S01]  /*2930*/  FFMA.FTZ R123, R36, R38, R37 ;  /* 0x00000026247b7223 */ /* 0x000fe20000010025 */
[----:B------:R-:W-:Y:S01]  /*2940*/  BAR.SYNC.DEFER_BLOCKING 0x0 ;  /* 0x0000000000007b1d */ /* 0x000fe20000010000 */
[----:B------:R-:W-:-:S02]  /*2950*/  FFMA.FTZ R121, R110, R121, R39 ;  /* 0x000000796e797223 */ /* 0x000fc40000010027 */
[----:B------:R-:W-:Y:S02]  /*2960*/  FFMA.FTZ R112, R97, -R112, R38 ;  /* 0x8000007061707223 */ /* 0x000fe40000010026 */
[----:B------:R-:W-:Y:S02]  /*2970*/  FFMA.FTZ R111, R100, -R111, R123 ;  /* 0x8000006f646f7223 */ /* 0x000fe4000001007b */
[----:B------:R-:W-:Y:S02]  /*2980*/  FFMA.FTZ R121, R112, R117, R121 ;  /* 0x0000007570797223 */ /* 0x000fe40000010079 */
[----:B------:R-:W-:Y:S01]  /*2990*/  FMUL.FTZ R36, R19, R116 ;  /* 0x0000007413247220 */ /* 0x000fe20000410000 */
[----:B------:R-:W-:Y:S01]  /*29a0*/  SHF.L.U64.HI R116, R4, 0x2, R3 ;  /* 0x0000000204747819 */ /* 0x000fe20000010203 */
[----:B------:R-:W-:Y:S02]  /*29b0*/  FMUL.FTZ R37, R18, R119 ;  /* 0x0000007712257220 */ /* 0x000fe40000410000 */
[----:B------:R-:W-:-:S02]  /*29c0*/  FMUL.FTZ R38, R17, R38 ;  /* 0x0000002611267220 */ /* 0x000fc40000410000 */
[----:B------:R-:W-:Y:S02]  /*29d0*/  FMUL.FTZ R39, R16, R123 ;  /* 0x0000007b10277220 */ /* 0x000fe40000410000 */
        /* <DEDUP_REMOVED lines=25> */
[----:B0-----:R0:W-:Y:S04]  /*2b70*/  RED.E.ADD.F32.FTZ.RN.STRONG.GPU [R36.64], R121 ;  /* 0x000000792400798e */ /* 0x0011e8000c10e784 */
[----:B-1----:R0:W-:Y:S02]  /*2b80*/  RED.E.ADD.F32.FTZ.RN.STRONG.GPU [R38.64], R119 ;  /* 0x000000772600798e */ /* 0x0021e4000c10e784 */
.L_x_8342:
[----:B-1----:R-:W-:Y:S05]  /*2b90*/  BSYNC B0 ;  /* 0x0000000000007941 */ /* 0x002fea0003800000 */
.L_x_8341:
        /* <DEDUP_REMOVED lines=11> */
.L_x_8344:
[----:B------:R-:W-:Y:S05]  /*2c50*/  BSYNC B0 ;  /* 0x0000000000007941 */ /* 0x000fea0003800000 */
.L_x_8343:
[----:B--2---:R2:W0:Y:S01]  /*2c60*/  LDS R117, [R49.X4+0x500] ;  /* 0x0005000031757984 */ /* 0x0044220000004800 */
[----:B------:R-:W-:Y:S01]  /*2c70*/  BSSY B0, `(.L_x_8345) ;  /* 0x0000008000007945 */ /* 0x000fe20003800000 */
[----:B------:R-:W-:Y:S05]  /*2c80*/  @!P3 BRA `(.L_x_8346) ;  /* 0x000000600000b947 */ /* 0x000fea0003800000 */
[----:B------:R-:W-:-:S04]  /*2c90*/  IMAD.WIDE.U32 R32, R89, c[0x0][0x2b0], R76 ;  /* 0x0000ac0059207a25 */ /* 0x000fc800078e004c */
[----:B------:R-:W-:Y:S01]  /*2ca0*/  IMAD.WIDE.U32 R34, R89, c[0x0][0x2d0], R82 ;  /* 0x0000b40059227a25 */ /* 0x000fe200078e0052 */
[----:B------:R-:W-:-:S03]  /*2cb0*/  IADD3 R33, R39, R33, RZ ;  /* 0x0000002127217210 */ /* 0x000fc60007ffe0ff */
[----:B------:R-:W-:Y:S02]  /*2cc0*/  IMAD.IADD R35, R37, 0x1, R35 ;  /* 0x0000000125237824 */ /* 0x000fe400078e0223 */
[----:B---3--:R3:W-:Y:S04]  /*2cd0*/  RED.E.ADD.F32.FTZ.RN.STRONG.GPU [R32.64], R115 ;  /* 0x000000732000798e */ /* 0x0087e8000c10e784 */
[----:B0-----:R3:W-:Y:S02]  /*2ce0*/  RED.E.ADD.F32.FTZ.RN.STRONG.GPU [R34.64], R117 ;  /* 0x000000752200798e */ /* 0x0017e4000c10e784 */
.L_x_8346:
[----:B------:R-:W-:Y:S05]  /*2cf0*/  BSYNC B0 ;  /* 0x0000000000007941 */ /* 0x000fea0003800000 */
.L_x_8345:
[----:B---3--:R3:W2:Y:S01]  /*2d00*/  LDS R115, [R49.X4+0x580] ;  /* 0x0005800031737984 */ /* 0x0086a20000004800 */
[----:B------:R-:W-:Y:S01]  /*2d10*/  BSSY B0, `(.L_x_8347) ;  /* 0x0000008000007945 */ /* 0x000fe20003800000 */
[----:B------:R-:W-:Y:S05]  /*2d20*/  @!P4 BRA `(.L_x_8348) ;  /* 0x000000600000c947 */ /* 0x000fea0003800000 */
[----:B------:R-:W-:-:S04]  /*2d30*/  IMAD.WIDE.U32 R32, R89, c[0x0][0x2b0], R78 ;  /* 0x0000ac0059207a25 */ /* 0x000fc800078e004e */
[----:B------:R-:W-:Y:S01]  /*2d40*/  IMAD.WIDE.U32 R34, R89, c[0x0][0x2d0], R84 ;  /* 0x0000b40059227a25 */ /* 0x000fe200078e0054 */
[----:B------:R-:W-:-:S04]  /*2d50*/  IADD3 R33, R39, R33, RZ ;  /* 0x0000002127217210 */ /* 0x000fc80007ffe0ff */
[----:B------:R-:W-:Y:S01]  /*2d60*/  IADD3 R35, R37, R35, RZ ;  /* 0x0000002325237210 */ /* 0x000fe20007ffe0ff */
[----:B----4-:R4:W-:Y:S04]  /*2d70*/  RED.E.ADD.F32.FTZ.RN.STRONG.GPU [R32.64], R113 ;  /* 0x000000712000798e */ /* 0x0109e8000c10e784 */
[----:B--2---:R4:W-:Y:S02]  /*2d80*/  RED.E.ADD.F32.FTZ.RN.STRONG.GPU [R34.64], R115 ;  /* 0x000000732200798e */ /* 0x0049e4000c10e784 */
.L_x_8348:
[----:B------:R-:W-:Y:S05]  /*2d90*/  BSYNC B0 ;  /* 0x0000000000007941 */ /* 0x000fea0003800000 */
.L_x_8347:
[----:B----4-:R-:W4:Y:S01]  /*2da0*/  SHFL.DOWN P1, R35, R88, 0x1, 0x1f ;  /* 0x08201f0058237f89 */ /* 0x010f220000020000 */
[----:B------:R-:W-:Y:S01]  /*2db0*/  FMUL.FTZ R33, R2, R101 ;  /* 0x0000006502217220 */ /* 0x000fe20000410000 */
[----:B------:R-:W-:Y:S01]  /*2dc0*/  BSSY B0, `(.L_x_8349) ;  /* 0x000002a000007945 */ /* 0x000fe20003800000 */
[----:B------:R-:W-:Y:S02]  /*2dd0*/  FMUL.FTZ R0, R0, R109 ;  /* 0x0000006d00007220 */ /* 0x000fe40000410000 */
[----:B------:R-:W-:-:S02]  /*2de0*/  FMUL.FTZ R112, R112, R33 ;  /* 0x0000002170707220 */ /* 0x000fc40000410000 */
[CC--:B------:R-:W-:Y:S02]  /*2df0*/  FMUL.FTZ R33, R2.reuse, R102.reuse ;  /* 0x0000006602217220 */ /* 0x0c0fe40000410000 */
        /* <DEDUP_REMOVED lines=17> */
[----:B------:R-:W-:-:S03]  /*2f10*/  FMUL.FTZ R35, R100, R103 ;  /* 0x0000006764237220 */ /* 0x000fc60000410000 */
[----:B------:R-:W4:Y:S01]  /*2f20*/  SHFL.DOWN P1, R37, R34, 0x4, 0x1f ;  /* 0x08801f0022257f89 */ /* 0x000f220000020000 */
[----:B------:R-:W-:Y:S02]  /*2f30*/  FFMA.FTZ R6, R35, R21, R6 ;  /* 0x0000001523067223 */ /* 0x000fe40000010006 */
[----:B----4-:R-:W-:Y:S02]  /*2f40*/  @P1 FADD R37, R34, R37 ;  /* 0x0000002522251221 */ /* 0x010fe40000000000 */
[----:B------:R-:W-:-:S03]  /*2f50*/  FMUL.FTZ R34, R2, R103 ;  /* 0x0000006702227220 */ /* 0x000fc60000410000 */
[----:B------:R-:W4:Y:S01]  /*2f60*/  SHFL.DOWN P1, R36, R37, 0x8, 0x1f ;  /* 0x09001f0025247f89 */ /* 0x000f220000020000 */
[----:B------:R-:W-:-:S04]  /*2f70*/  FMUL.FTZ R34, R111, R34 ;  /* 0x000000226f227220 */ /* 0x000fc80000410000 */
[----:B------:R-:W-:-:S04]  /*2f80*/  FFMA.FTZ R35, R104, R35, R34 ;  /* 0x0000002368237223 */ /* 0x000fc80000010022 */
[----:B------:R-:W-:Y:S02]  /*2f90*/  FADD.FTZ R14, R35, R14 ;  /* 0x0000000e230e7221 */ /* 0x000fe40000010000 */
        /* <DEDUP_REMOVED lines=12> */
.L_x_8350:
[----:B----4-:R-:W-:Y:S05]  /*3060*/  BSYNC B0 ;  /* 0x0000000000007941 */ /* 0x010fea0003800000 */
.L_x_8349:
[----:B------:R-:W-:Y:S02]  /*3070*/  IADD3 R5, R5, 0x1, RZ ;  /* 0x0000000105057810 */ /* 0x000fe40007ffe0ff */
[----:B------:R-:W-:Y:S02]  /*3080*/  IADD3 R4, P1, R4, 0x1, RZ ;  /* 0x0000000104047810 */ /* 0x000fe40007f3e0ff */
[----:B------:R-:W-:Y:S02]  /*3090*/  ISETP.GE.AND P0, PT, R5, c[0x0][0x16c], PT ;  /* 0x00005b0005007a0c */ /* 0x000fe40003f06270 */
[----:B------:R-:W-:-:S11]  /*30a0*/  IADD3.X R3, RZ, R3, RZ, P1, !PT ;  /* 0x00000003ff037210 */ /* 0x000fd60000ffe4ff */
[----:B------:R-:W-:Y:S01]  /*30b0*/  @P0 CALL.REL.NOINC `(.L_x_8338) ;  /* 0x0000001000000944 */ /* 0x000fe20003c00000 */
[----:B------:R-:W-:Y:S05]  /*30c0*/  BRA `(.L_x_8351) ;  /* 0xffffea2000007947 */ /* 0x000fea000383ffff */
.L_x_8338:
        /* <DEDUP_REMOVED lines=11> */
[----:B---3--:R-:W3:Y:S04]  /*3180*/  @!P2 LDG.E.U16 R17, [R66.64+0x80] ;  /* 0x000080044211a981 */ /* 0x008ee8000c1e1500 */
[----:B--2---:R-:W2:Y:S01]  /*3190*/  @!P3 LDG.E.U16 R19, [R66.64+0xc0] ;  /* 0x0000c0044213b981 */ /* 0x004ea2000c1e1500 */
[----:B------:R-:W-:Y:S01]  /*31a0*/  ISETP.NE.AND P0, PT, R49, RZ, PT ;  /* 0x000000ff3100720c */ /* 0x000fe20003f05270 */
[----:B------:R-:W-:Y:S01]  /*31b0*/  IMAD R33, R95, c[0x0][0x2e0], RZ ;  /* 0x0000b8005f217a24 */ /* 0x000fe200078e02ff */
[----:B------:R-:W-:Y:S01]  /*31c0*/  F2FP.BF16.PACK_AB R8, R8, R9 ;  /* 0x000000090808723e */ /* 0x000fe200000010ff */
[----:B------:R-:W-:Y:S01]  /*31d0*/  BSSY B0, `(.L_x_8352) ;  /* 0x0000050000007945 */ /* 0x000fe20003800000 */
[----:B------:R-:W-:Y:S01]  /*31e0*/  F2FP.BF16.PACK_AB R9, R6, R7 ;  /* 0x000000070609723e */ /* 0x000fe200000010ff */
[----:B------:R-:W-:Y:S01]  /*31f0*/  IMAD R37, R98, c[0x0][0x2e4], R33 ;  /* 0x0000b90062257a24 */ /* 0x000fe200078e0221 */
[----:B----4-:R-:W-:Y:S04]  /*3200*/  STS.U16 [R24], R3 ;  /* 0x0000000318007388 */ /* 0x010fe80000000400 */
[----:B-----5:R-:W-:Y:S04]  /*3210*/  STS.U16 [R24+0x40], R5 ;  /* 0x0000400518007388 */ /* 0x020fe80000000400 */
[----:B---3--:R-:W-:Y:S04]  /*3220*/  STS.U16 [R24+0x80], R17 ;  /* 0x0000801118007388 */ /* 0x008fe80000000400 */
[----:B--2---:R-:W-:Y:S01]  /*3230*/  STS.U16 [R24+0xc0], R19 ;  /* 0x0000c01318007388 */ /* 0x004fe20000000400 */
        /* <DEDUP_REMOVED lines=34> */
[----:B------:R1:W0:Y:S01]  /*3460*/  @!P3 MUFU.EX2 R5, R3 ;  /* 0x000000030005b308 */ /* 0x0002220000000800 */
[----:B----4-:R-:W-:-:S02]  /*3470*/  @!P2 FADD.FTZ R4, R2, 1 ;  /* 0x3f8000000204a421 */ /* 0x010fc40000010000 */
[----:B--2---:R-:W-:-:S05]  /*3480*/  @!P4 FADD.FTZ R6, R6, 1 ;  /* 0x3f8000000606c421 */ /* 0x004fca0000010000 */
[----:B------:R-:W2:Y:S01]  /*3490*/  @!P1 MUFU.RCP R0, R0 ;  /* 0x0000000000009308 */ /* 0x000ea20000001000 */
[----:B-1----:R-:W-:-:S05]  /*34a0*/  IMAD.WIDE.U32 R2, R87, c[0x0][0x2d8], RZ ;  /* 0x0000b60057027a25 */ /* 0x002fca00078e00ff */
[----:B------:R-:W-:Y:S01]  /*34b0*/  IADD3 R3, R3, R35, RZ ;  /* 0x0000002303037210 */ /* 0x000fe20007ffe0ff */
[----:B0-----:R-:W-:Y:S01]  /*34c0*/  @!P3 FADD.FTZ R5, R5, 1 ;  /* 0x3f8000000505b421 */ /* 0x001fe20000010000 */
        /* <DEDUP_REMOVED lines=32> */
.L_x_8353:
[----:B------:R-:W-:Y:S05]  /*36d0*/  BSYNC B0 ;  /* 0x0000000000007941 */ /* 0x000fea0003800000 */
.L_x_8352:
        /* <DEDUP_REMOVED lines=35> */
.L_x_8355:
[----:B------:R-:W-:Y:S05]  /*3910*/  BSYNC B0 ;  /* 0x0000000000007941 */ /* 0x000fea0003800000 */
.L_x_8354:
        /* <DEDUP_REMOVED lines=32> */
.L_x_8329:
        /* <DEDUP_REMOVED lines=24> */
.L_x_8358:
[----:B0-----:R-:W-:Y:S05]  /*3ca0*/  BSYNC B0 ;  /* 0x0000000000007941 */ /* 0x001fea0003800000 */
.L_x_8357:
[----:B------:R-:W-:Y:S01]  /*3cb0*/  BSSY B0, `(.L_x_8359) ;  /* 0x0000018000007945 */ /* 0x000fe20003800000 */
[----:B------:R-:W-:Y:S05]  /*3cc0*/  @!P0 BRA `(.L_x_8360) ;  /* 0x0000015000008947 */ /* 0x000fea0003800000 */
[----:B------:R-:W-:Y:S06]  /*3cd0*/  BAR.SYNC.DEFER_BLOCKING 0x0 ;  /* 0x0000000000007b1d */ /* 0x000fec0000010000 */
[----:B-1----:R-:W1:Y:S04]  /*3ce0*/  SHFL.DOWN P0, R3, R94, 0x1, 0x1f ;  /* 0x08201f005e037f89 */ /* 0x002e680000000000 */
[----:B------:R-:W2:Y:S04]  /*3cf0*/  S2R R4, SR_LANEID ;  /* 0x0000000000047919 */ /* 0x000ea80000000000 */
[----:B0-----:R-:W0:Y:S01]  /*3d00*/  S2R R9, SR_TID.X ;  /* 0x0000000000097919 */ /* 0x001e220000002100 */
        /* <DEDUP_REMOVED lines=17> */
.L_x_8360:
[----:B0-----:R-:W0:Y:S02]  /*3e20*/  S2R R9, SR_TID.X ;  /* 0x0000000000097919 */ /* 0x001e240000002100 */
.L_x_8361:
[----:B0-----:R-:W-:Y:S05]  /*3e30*/  BSYNC B0 ;  /* 0x0000000000007941 */ /* 0x001fea0003800000 */
.L_x_8359:
[----:B------:R-:W-:-:S13]  /*3e40*/  ISETP.GE.AND P0, PT, R9, c[0x0][0x16c], PT ;  /* 0x00005b0009007a0c */ /* 0x000fda0003f06270 */
[----:B------:R-:W-:Y:S05]  /*3e50*/  @P0 EXIT ;  /* 0x000000000000094d */ /* 0x000fea0003800000 */
[----:B------:R-:W-:Y:S02]  /*3e60*/  IMAD R95, R95, c[0x0][0x288], RZ ;  /* 0x0000a2005f5f7a24 */ /* 0x000fe400078e02ff */
[----:B-1----:R-:W-:-:S04]  /*3e70*/  IMAD.WIDE.U32 R2, R98, c[0x0][0x288], RZ ;  /* 0x0000a20062027a25 */ /* 0x002fc800078e00ff */
[----:B------:R-:W-:-:S05]  /*3e80*/  IMAD R13, R98, c[0x0][0x28c], R95 ;  /* 0x0000a300620d7a24 */ /* 0x000fca00078e025f */
[----:B------:R-:W-:Y:S02]  /*3e90*/  IADD3 R13, R3, R13, RZ ;  /* 0x0000000d030d7210 */ /* 0x000fe40007ffe0ff */
.L_x_8362:
        /* <DEDUP_REMOVED lines=16> */
.L_x_8363:
        /* <DEDUP_REMOVED lines=14> */
.L_x_9146:


//--------------------- .text._Z25selective_scan_bwd_kernelI32Selective_Scan_bwd_kernel_traitsILi32ELi4ELb0ELb1ELb1ELb1ELb1EN3c108BFloat16EfEEv12SSMParamsBwd --------------------------
	.section	.text._Z25selective_scan_bwd_kernelI32Selective_Scan_bwd_kernel_traitsILi32ELi4ELb0ELb1ELb1ELb1ELb1EN3c108BFloat16EfEEv12SSMParamsBwd,"ax",@progbits
	.sectioninfo	@"SHI_REGISTERS=128"
	.align	128
        .global         _Z25selective_scan_bwd_kernelI32Selective_Scan_bwd_kernel_traitsILi32ELi4ELb0ELb1ELb1ELb1ELb1EN3c108BFloat16EfEEv12SSMParamsBwd
        .type           _Z25selective_scan_bwd_kernelI32Selective_Scan_bwd_kernel_traitsILi32ELi4ELb0ELb1ELb1ELb1ELb1EN3c108BFloat16EfEEv12SSMParamsBwd,@function
        .size           _Z25selective_scan_bwd_kernelI32Selective_Scan_bwd_kernel_traitsILi32ELi4ELb0ELb1ELb1ELb1ELb1EN3c108BFloat16EfEEv12SSMParamsBwd,(.L_x_9147 - _Z25selective_scan_bwd_kernelI32Selective_Scan_bwd_kernel_traitsILi32ELi4ELb0ELb1ELb1ELb1ELb1EN3c108BFloat16EfEEv12SSMParamsBwd)
        .other          _Z25selective_scan_bwd_kernelI32Selective_Scan_bwd_kernel_traitsILi32ELi4ELb0ELb1ELb1ELb1ELb1EN3c108BFloat16EfEEv12SSMParamsBwd,@"STO_CUDA_ENTRY STV_DEFAULT"
_Z25selective_scan_bwd_kernelI32Selective_Scan_bwd_kernel_traitsILi32ELi4ELb0ELb1ELb1ELb1ELb1EN3c108BFloat16EfEEv12SSMParamsBwd:
.text._Z25selective_scan_bwd_kernelI32Selective_Scan_bwd_kernel_traitsILi32ELi4ELb0ELb1ELb1ELb1ELb1EN3c108BFloat16EfEEv12SSMParamsBwd:
        /* <DEDUP_REMOVED lines=65> */
[----:B------:R-:W-:-:S04]  /*0410*/  IMAD.WIDE.U32 R4, R98, c[0x0][0x1e8], R4 ;  /* 0x00007a0062047a25 */ /* 0x000fc800078e0004 */
[C---:B------:R-:W-:Y:S01]  /*0420*/  IMAD R17, R98.reuse, c[0x0][0x1dc], R17 ;  /* 0x0000770062117a24 */ /* 0x040fe200078e0211 */
[----:B------:R-:W-:Y:S01]  /*0430*/  IADD3 R50, P4, R13, R4, RZ ;  /* 0x000000040d327210 */ /* 0x000fe20007f9e0ff */
        /* <DEDUP_REMOVED lines=8> */
[----:B------:R-:W-:Y:S01]  /*04c0*/  IMAD.WIDE.U32 R10, R95, c[0x0][0x1b0], RZ ;  /* 0x00006c005f0a7a25 */ /* 0x000fe200078e00ff */
        /* <DEDUP_REMOVED lines=10> */
[C---:B------:R-:W-:Y:S01]  /*0570*/  IADD3.X R5, R15.reuse, R5, R19, P4, !PT ;  /* 0x000000050f057210 */ /* 0x040fe200027fe413 */
[----:B------:R-:W-:Y:S01]  /*0580*/  IMAD.WIDE.U32 R10, R92, c[0x0][0x1c8], R10 ;  /* 0x000072005c0a7a25 */ /* 0x000fe200078e000a */
[----:B------:R-:W-:Y:S02]  /*0590*/  IADD3.X R7, R15, R7, R21, P5, !PT ;  /* 0x000000070f077210 */ /* 0x000fe40002ffe415 */
[----:B------:R-:W-:Y:S01]  /*05a0*/  LEA R51, P1, R50, c[0x0][0x248], 0x1 ;  /* 0x0000920032337a11 */ /* 0x000fe200078208ff */
[----:B------:R-:W-:Y:S01]  /*05b0*/  IMAD R3, R91, c[0x0][0x1a8], RZ ;  /* 0x00006a005b037a24 */ /* 0x000fe200078e02ff */
[----:B------:R-:W-:-:S02]  /*05c0*/  LEA R49, P2, R48, c[0x0][0x308], 0x1 ;  /* 0x0000c20030317a11 */ /* 0x000fc400078408ff */
[----:B------:R-:W-:Y:S01]  /*05d0*/  ISETP.NE.AND.EX P0, PT, RZ, c[0x0][0x264], PT, P0 ;  /* 0x00009900ff007a0c */ /* 0x000fe20003f05300 */
[----:B------:R-:W-:Y:S01]  /*05e0*/  IMAD R3, R92, c[0x0][0x1ac], R3 ;  /* 0x00006b005c037a24 */ /* 0x000fe200078e0203 */
[----:B------:R-:W-:Y:S01]  /*05f0*/  LEA.HI.X R50, R50, c[0x0][0x24c], R5, 0x1, P1 ;  /* 0x0000930032327a11 */ /* 0x000fe200008f0c05 */
[----:B------:R-:W-:Y:S01]  /*0600*/  IMAD R5, R91, c[0x0][0x1c8], RZ ;  /* 0x000072005b057a24 */ /* 0x000fe200078e02ff */
[----:B------:R-:W-:Y:S02]  /*0610*/  LEA.HI.X R48, R48, c[0x0][0x30c], R7, 0x1, P2 ;  /* 0x0000c30030307a11 */ /* 0x000fe400010f0c07 */
[----:B------:R-:W-:Y:S01]  /*0620*/  ISETP.NE.U32.AND P1, PT, RZ, c[0x0][0x328], PT ;  /* 0x0000ca00ff007a0c */ /* 0x000fe20003f25070 */
[----:B------:R-:W-:Y:S01]  /*0630*/  IMAD R5, R92, c[0x0][0x1cc], R5 ;  /* 0x000073005c057a24 */ /* 0x000fe200078e0205 */
[----:B------:R-:W-:Y:S02]  /*0640*/  ISETP.NE.U32.AND P2, PT, RZ, c[0x0][0x348], PT ;  /* 0x0000d200ff007a0c */ /* 0x000fe40003f45070 */
[----:B------:R-:W-:Y:S01]  /*0650*/  ISETP.NE.AND.EX P1, PT, RZ, c[0x0][0x32c], PT, P1 ;  /* 0x0000cb00ff007a0c */ /* 0x000fe20003f25310 */
[----:B------:R-:W-:Y:S01]  /*0660*/  IMAD.IADD R2, R11, 0x1, R5 ;  /* 0x000000010b027824 */ /* 0x000fe200078e0205 */
[----:B------:R-:W-:Y:S01]  /*0670*/  ISETP.NE.AND.EX P2, PT, RZ, c[0x0][0x34c], PT, P2 ;  /* 0x0000d300ff007a0c */ /* 0x000fe20003f45320 */
[----:B------:R-:W-:Y:S01]  /*0680*/  @P0 IMAD R0, R95, c[0x0][0x164], R98 ;  /* 0x000059005f000a24 */ /* 0x000fe200078e0262 */
[----:B------:R-:W-:-:S02]  /*0690*/  IADD3 R46, P5, R13, R8, RZ ;  /* 0x000000080d2e7210 */ /* 0x000fc40007fbe0ff */
[----:B------:R-:W-:Y:S01]  /*06a0*/  IADD3 R8, R9, R3, RZ ;  /* 0x0000000309087210 */ /* 0x000fe20007ffe0ff */
[----:B------:R-:W-:Y:S01]  /*06b0*/  @P0 IMAD R0, R0, c[0x0][0x174], RZ ;  /* 0x00005d0000000a24 */ /* 0x000fe200078e02ff */
[----:B------:R-:W-:Y:S02]  /*06c0*/  IADD3 R13, P4, R13, R10, RZ ;  /* 0x0000000a0d0d7210 */ /* 0x000fe40007f9e0ff */
[C---:B------:R-:W-:Y:S01]  /*06d0*/  IADD3.X R3, R15.reuse, R8, RZ, P5, !PT ;  /* 0x000000080f037210 */ /* 0x040fe20002ffe4ff */
[----:B------:R-:W-:Y:S01]  /*06e0*/  @P0 IMAD R0, R0, c[0x0][0x16c], RZ ;  /* 0x00005b0000000a24 */ /* 0x000fe200078e02ff */
[C---:B------:R-:W-:Y:S01]  /*06f0*/  LEA R47, P5, R46.reuse, c[0x0][0x228], 0x1 ;  /* 0x00008a002e2f7a11 */ /* 0x040fe200078a08ff */
[----:B------:R-:W-:Y:S01]  /*0700*/  IMAD.X R2, R15, 0x1, R2, P4 ;  /* 0x000000010f027824 */ /* 0x000fe200020e0602 */
[----:B------:R-:W-:Y:S02]  /*0710*/  @P0 MOV R53, 0x8 ;  /* 0x0000000800350802 */ /* 0x000fe40000000f00 */
        /* <DEDUP_REMOVED lines=28> */
.L_x_8396:
[----:B------:R-:W-:Y:S01]  /*08e0*/  BAR.SYNC.DEFER_BLOCKING 0x0 ;  /* 0x0000000000007b1d */ /* 0x000fe20000010000 */
[----:B------:R-:W-:Y:S01]  /*08f0*/  LEA R62, R42, 0xffffff80, 0x7 ;  /* 0xffffff802a3e7811 */ /* 0x000fe200078e38ff */
[C---:B------:R-:W-:Y:S01]  /*0900*/  IMAD.SHL.U32 R26, R60.reuse, 0x2, RZ ;  /* 0x000000023c1a7824 */ /* 0x040fe200078e00ff */
[----:B------:R-:W-:Y:S02]  /*0910*/  SHF.L.U64.HI R25, R60, 0x1, R61 ;  /* 0x000000013c197819 */ /* 0x000fe4000001023d */
[----:B------:R-:W-:-:S02]  /*0920*/  IADD3 R27, -R62, c[0x0][0x168], RZ ;  /* 0x00005a003e1b7a10 */ /* 0x000fc40007ffe1ff */
[----:B------:R-:W-:Y:S02]  /*0930*/  IADD3 R4, P4, R87, R26, RZ ;  /* 0x0000001a57047210 */ /* 0x000fe40007f9e0ff */
[-C--:B------:R-:W-:Y:S02]  /*0940*/  ISETP.GE.AND P0, PT, R60, R27.reuse, PT ;  /* 0x0000001b3c00720c */ /* 0x080fe40003f06270 */
[-C--:B------:R-:W-:Y:S02]  /*0950*/  ISETP.GE.AND P1, PT, R40, R27.reuse, PT ;  /* 0x0000001b2800720c */ /* 0x080fe40003f26270 */
[-C--:B------:R-:W-:Y:S02]  /*0960*/  ISETP.GE.AND P2, PT, R30, R27.reuse, PT ;  /* 0x0000001b1e00720c */ /* 0x080fe40003f46270 */
[----:B------:R-:W-:Y:S02]  /*0970*/  ISETP.GE.AND P3, PT, R28, R27, PT ;  /* 0x0000001b1c00720c */ /* 0x000fe40003f66270 */
[----:B0-----:R-:W-:-:S02]  /*0980*/  PRMT R7, RZ, 0x7610, R7 ;  /* 0x00007610ff077816 */ /* 0x001fc40000000007 */
[----:B------:R-:W-:Y:S02]  /*0990*/  PRMT R9, RZ, 0x7610, R9 ;  /* 0x00007610ff097816 */ /* 0x000fe40000000009 */
[----:B------:R-:W-:Y:S02]  /*09a0*/  PRMT R11, RZ, 0x7610, R11 ;  /* 0x00007610ff0b7816 */ /* 0x000fe4000000000b */
[----:B-1----:R-:W-:Y:S02]  /*09b0*/  PRMT R13, RZ, 0x7610, R13 ;  /* 0x00007610ff0d7816 */ /* 0x002fe4000000000d */
[----:B------:R-:W-:-:S05]  /*09c0*/  IADD3.X R5, R86, R25, RZ, P4, !PT ;  /* 0x0000001956057210 */ /* 0x000fca00027fe4ff */
[----:B------:R0:W2:Y:S04]  /*09d0*/  @!P0 LDG.E.U16 R7, [R4.64] ;  /* 0x0000000404078981 */ /* 0x0000a8000c1e1500 */
[----:B------:R0:W3:Y:S04]  /*09e0*/  @!P1 LDG.E.U16 R9, [R4.64+0x40] ;  /* 0x0000400404099981 */ /* 0x0000e8000c1e1500 */
[----:B------:R0:W4:Y:S04]  /*09f0*/  @!P2 LDG.E.U16 R11, [R4.64+0x80] ;  /* 0x00008004040ba981 */ /* 0x000128000c1e1500 */
[----:B------:R0:W4:Y:S01]  /*0a00*/  @!P3 LDG.E.U16 R13, [R4.64+0xc0] ;  /* 0x0000c004040db981 */ /* 0x000122000c1e1500 */
[-C--:B------:R-:W-:Y:S01]  /*0a10*/  ISETP.GE.AND P0, PT, R60, R27.reuse, PT ;  /* 0x0000001b3c00720c */ /* 0x080fe20003f06270 */
[----:B------:R-:W-:Y:S01]  /*0a20*/  IMAD.SHL.U32 R24, R44, 0x2, RZ ;  /* 0x000000022c187824 */ /* 0x000fe200078e00ff */
[----:B------:R-:W-:-:S02]  /*0a30*/  ISETP.GE.AND P3, PT, R40, R27, PT ;  /* 0x0000001b2800720c */ /* 0x000fc40003f66270 */
[----:B------:R-:W-:Y:S02]  /*0a40*/  ISETP.GE.AND P2, PT, R30, R27, PT ;  /* 0x0000001b1e00720c */ /* 0x000fe40003f46270 */
[----:B------:R-:W-:-:S07]  /*0a50*/  PRMT R15, RZ, 0x7610, R15 ;  /* 0x00007610ff0f7816 */ /* 0x000fce000000000f */
[----:B------:R-:W-:-:S04]  /*0a60*/  @!P0 IADD3 R2, P1, R51, R26, RZ ;  /* 0x0000001a33028210 */ /* 0x000fc80007f3e0ff */
[----:B------:R-:W-:Y:S02]  /*0a70*/  @!P0 IADD3.X R3, R50, R25, RZ, P1, !PT ;  /* 0x0000001932038210 */ /* 0x000fe40000ffe4ff */
[----:B------:R-:W-:Y:S02]  /*0a80*/  ISETP.GE.AND P1, PT, R28, R27, PT ;  /* 0x0000001b1c00720c */ /* 0x000fe40003f26270 */
[CC--:B0-----:R-:W-:Y:S02]  /*0a90*/  @!P3 IADD3 R4, P4, R51.reuse, R26.reuse, RZ ;  /* 0x0000001a3304b210 */ /* 0x0c1fe40007f9e0ff */
[----:B------:R-:W-:Y:S02]  /*0aa0*/  @!P2 IADD3 R8, P5, R51, R26, RZ ;  /* 0x0000001a3308a210 */ /* 0x000fe40007fbe0ff */
[----:B------:R-:W-:Y:S01]  /*0ab0*/  PRMT R17, RZ, 0x7610, R17 ;  /* 0x00007610ff117816 */ /* 0x000fe20000000011 */
[----:B------:R-:W-:Y:S01]  /*0ac0*/  @!P3 IMAD.X R5, R50, 0x1, R25, P4 ;  /* 0x000000013205b824 */ /* 0x000fe200020e0619 */
[----:B------:R-:W-:-:S05]  /*0ad0*/  PRMT R19, RZ, 0x7610, R19 ;  /* 0x00007610ff137816 */ /* 0x000fca0000000013 */
[----:B------:R-:W-:Y:S01]  /*0ae0*/  @!P1 IADD3 R10, P6, R51, R26, RZ ;  /* 0x0000001a330a9210 */ /* 0x000fe20007fde0ff */
[----:B--2---:R-:W-:Y:S04]  /*0af0*/  STS.U16 [R24], R7 ;  /* 0x0000000718007388 */ /* 0x004fe80000000400 */
[----:B---3--:R-:W-:Y:S04]  /*0b00*/  STS.U16 [R24+0x40], R9 ;  /* 0x0000400918007388 */ /* 0x008fe80000000400 */
[----:B----4-:R-:W-:Y:S04]  /*0b10*/  STS.U16 [R24+0x80], R11 ;  /* 0x0000800b18007388 */ /* 0x010fe80000000400 */
[----:B------:R0:W-:Y:S01]  /*0b20*/  STS.U16 [R24+0xc0], R13 ;  /* 0x0000c00d18007388 */ /* 0x0001e20000000400 */
[----:B------:R-:W-:-:S06]  /*0b30*/  NOP ;  /* 0x0000000000007918 */ /* 0x000fcc0000000000 */
[----:B------:R-:W-:Y:S04]  /*0b40*/  LDS.64 R64, [R44.X8] ;  /* 0x000000002c407984 */ /* 0x000fe80000008a00 */
[----:B------:R-:W-:Y:S01]  /*0b50*/  BAR.SYNC.DEFER_BLOCKING 0x0 ;  /* 0x0000000000007b1d */ /* 0x000fe20000010000 */
[----:B0-----:R-:W-:Y:S01]  /*0b60*/  PRMT R13, RZ, 0x7610, R13 ;  /* 0x00007610ff0d7816 */ /* 0x001fe2000000000d */
[C---:B------:R-:W-:Y:S01]  /*0b70*/  @!P1 IMAD.X R11, R50.reuse, 0x1, R25, P6 ;  /* 0x00000001320b9824 */ /* 0x040fe200030e0619 */
[----:B------:R-:W-:-:S03]  /*0b80*/  @!P2 IADD3.X R9, R50, R25, RZ, P5, !PT ;  /* 0x000000193209a210 */ /* 0x000fc60002ffe4ff */
[----:B------:R-:W2:Y:S04]  /*0b90*/  @!P0 LDG.E.U16 R15, [R2.64] ;  /* 0x00000004020f8981 */ /* 0x000ea8000c1e1500 */
[----:B------:R-:W3:Y:S04]  /*0ba0*/  @!P3 LDG.E.U16 R13, [R4.64+0x40] ;  /* 0x00004004040db981 */ /* 0x000ee8000c1e1500 */
[----:B------:R-:W4:Y:S04]  /*0bb0*/  @!P2 LDG.E.U16 R17, [R8.64+0x80] ;  /* 0x000080040811a981 */ /* 0x000f28000c1e1500 */
[----:B------:R-:W4:Y:S01]  /*0bc0*/  @!P1 LDG.E.U16 R19, [R10.64+0xc0] ;  /* 0x0000c0040a139981 */ /* 0x000f22000c1e1500 */
[----:B------:R-:W-:-:S02]  /*0bd0*/  IADD3 R6, P4, R49, R26, RZ ;  /* 0x0000001a31067210 */ /* 0x000fc40007f9e0ff */
[----:B------:R-:W-:Y:S02]  /*0be0*/  PRMT R21, RZ, 0x7610, R21 ;  /* 0x00007610ff157816 */ /* 0x000fe40000000015 */
[----:B------:R-:W-:Y:S02]  /*0bf0*/  PRMT R33, RZ, 0x7610, R33 ;  /* 0x00007610ff217816 */ /* 0x000fe40000000021 */
[----:B------:R-:W-:Y:S02]  /*0c00*/  PRMT R35, RZ, 0x7610, R35 ;  /* 0x00007610ff237816 */ /* 0x000fe40000000023 */
[----:B------:R-:W-:Y:S02]  /*0c10*/  PRMT R37, RZ, 0x7610, R37 ;  /* 0x00007610ff257816 */ /* 0x000fe40000000025 */
[----:B------:R-:W-:Y:S01]  /*0c20*/  IADD3.X R7, R48, R25, RZ, P4, !PT ;  /* 0x0000001930077210 */ /* 0x000fe200027fe4ff */
[----:B--2---:R-:W-:Y:S04]  /*0c30*/  STS.U16 [R24], R15 ;  /* 0x0000000f18007388 */ /* 0x004fe80000000400 */
[----:B---3--:R0:W-:Y:S04]  /*0c40*/  STS.U16 [R24+0x40], R13 ;  /* 0x0000400d18007388 */ /* 0x0081e80000000400 */
[----:B----4-:R-:W-:Y:S04]  /*0c50*/  STS.U16 [R24+0x80], R17 ;  /* 0x0000801118007388 */ /* 0x010fe80000000400 */
        /* <DEDUP_REMOVED lines=26> */
[----:B0-----:R-:W-:Y:S01]  /*0e00*/  IMAD R13, R98, c[0x0][0x1fc], R11 ;  /* 0x00007f00620d7a24 */ /* 0x001fe200078e020b */
[----:B------:R-:W-:Y:S02]  /*0e10*/  @!P2 IADD3 R10, P0, R60, R4, RZ ;  /* 0x000000043c0aa210 */ /* 0x000fe40007f1e0ff */
[----:B------:R-:W-:Y:S02]  /*0e20*/  IADD3 R11, P1, R26, c[0x0][0x268], RZ ;  /* 0x00009a001a0b7a10 */ /* 0x000fe40007f3e0ff */
[----:B------:R-:W-:Y:S02]  /*0e30*/  IADD3.X R7, R22, R13, R7, P3, !PT ;  /* 0x0000000d16077210 */ /* 0x000fe40001ffe407 */
[----:B------:R-:W-:Y:S02]  /*0e40*/  @!P2 IADD3.X R13, R61, R5, R13, P0, !PT ;  /* 0x000000053d0da210 */ /* 0x000fe400007fe40d */
[----:B------:R-:W-:Y:S02]  /*0e50*/  IADD3.X R5, R25, c[0x0][0x26c], RZ, P1, !PT ;  /* 0x00009b0019057a10 */ /* 0x000fe40000ffe4ff */
[----:B------:R-:W-:-:S02]  /*0e60*/  LEA R4, P1, R0, R11, 0x1 ;  /* 0x0000000b00047211 */ /* 0x000fc400078208ff */
[----:B-1----:R-:W-:Y:S02]  /*0e70*/  PRMT R11, RZ, 0x5410, R8 ;  /* 0x00005410ff0b7816 */ /* 0x002fe40000000008 */
[----:B------:R-:W-:Y:S02]  /*0e80*/  @!P2 LEA R6, P0, R10, c[0x0][0x268], 0x1 ;  /* 0x00009a000a06aa11 */ /* 0x000fe400078008ff */
[----:B------:R-:W-:Y:S01]  /*0e90*/  LEA.HI.X R5, R0, R5, R7, 0x1, P1 ;  /* 0x0000000500057211 */ /* 0x000fe200008f0c07 */
[----:B-----5:R-:W-:Y:S01]  /*0ea0*/  FADD.FTZ R20, R11, R94 ;  /* 0x0000005e0b147221 */ /* 0x020fe20000010000 */
[----:B------:R-:W-:Y:S02]  /*0eb0*/  @!P2 LEA.HI.X R7, R10, c[0x0][0x26c], R13, 0x1, P0 ;  /* 0x00009b000a07aa11 */ /* 0x000fe400000f0c0d */
[----:B------:R-:W-:Y:S02]  /*0ec0*/  PRMT R13, RZ, 0x5410, R9 ;  /* 0x00005410ff0d7816 */ /* 0x000fe40000000009 */
[----:B------:R-:W-:-:S02]  /*0ed0*/  FSETP.GTU.FTZ.AND P6, PT, R20, 20, PT ;  /* 0x41a000001400780b */ /* 0x000fc40003fdc000 */
[----:B------:R-:W-:Y:S01]  /*0ee0*/  PRMT R9, RZ, 0x7610, R9 ;  /* 0x00007610ff097816 */ /* 0x000fe20000000009 */
[----:B------:R-:W-:Y:S01]  /*0ef0*/  FADD.FTZ R18, R13, R94 ;  /* 0x0000005e0d127221 */ /* 0x000fe20000010000 */
[----:B------:R-:W-:-:S03]  /*0f00*/  ISETP.GE.AND P3, PT, R40, R27, PT ;  /* 0x0000001b2800720c */ /* 0x000fc60003f66270 */
[----:B------:R-:W-:Y:S01]  /*0f10*/  FADD.FTZ R19, R9, R94 ;  /* 0x0000005e09137221 */ /* 0x000fe20000010000 */
[----:B------:R-:W-:Y:S01]  /*0f20*/  FSETP.GTU.FTZ.AND P0, PT, R18, 20, PT ;  /* 0x41a000001200780b */ /* 0x000fe20003f1c000 */
[----:B---3--:R0:W-:Y:S04]  /*0f30*/  STS.U16 [R24], R21 ;  /* 0x0000001518007388 */ /* 0x0081e80000000400 */
[----:B----4-:R1:W-:Y:S04]  /*0f40*/  STS.U16 [R24+0x40], R33 ;  /* 0x0000402118007388 */ /* 0x0103e80000000400 */
[----:B------:R1:W-:Y:S01]  /*0f50*/  STS.U16 [R24+0x80], R35 ;  /* 0x0000802318007388 */ /* 0x0003e20000000400 */
[----:B0-----:R-:W-:-:S03]  /*0f60*/  PRMT R21, RZ, 0x7610, R8 ;  /* 0x00007610ff157816 */ /* 0x001fc60000000008 */
[----:B------:R1:W-:Y:S01]  /*0f70*/  STS.U16 [R24+0xc0], R37 ;  /* 0x0000c02518007388 */ /* 0x0003e20000000400 */
[----:B------:R-:W-:-:S06]  /*0f80*/  NOP ;  /* 0x0000000000007918 */ /* 0x000fcc0000000000 */
[----:B------:R1:W0:Y:S01]  /*0f90*/  LDS.64 R2, [R44.X8] ;  /* 0x000000002c027984 */ /* 0x0002220000008a00 */
[----:B------:R-:W-:-:S05]  /*0fa0*/  FADD.FTZ R21, R21, R94 ;  /* 0x0000005e15157221 */ /* 0x000fca0000010000 */
[----:B------:R-:W-:Y:S01]  /*0fb0*/  FSETP.GTU.FTZ.AND P1, PT, R21, 20, PT ;  /* 0x41a000001500780b */ /* 0x000fe20003f3c000 */
[----:B------:R-:W-:Y:S07]  /*0fc0*/  @P6 BRA `(.L_x_8366) ;  /* 0x000001f000006947 */ /* 0x000fee0003800000 */
[----:B------:R-:W-:Y:S02]  /*0fd0*/  FMUL.FTZ R20, R20, 1.4426950216293334961 ;  /* 0x3fb8aa3b14147820 */ /* 0x000fe40000410000 */
[----:B------:R-:W-:Y:S02]  /*0fe0*/  IMAD.MOV.U32 R10, RZ, RZ, 0x3e800000 ;  /* 0x3e800000ff0a7424 */ /* 0x000fe400078e00ff */
[----:B------:R-:W2:Y:S01]  /*0ff0*/  MUFU.EX2 R13, R20 ;  /* 0x00000014000d7308 */ /* 0x000ea20000000800 */
[----:B------:R-:W-:Y:S02]  /*1000*/  IMAD.MOV.U32 R11, RZ, RZ, 0x3d39bf78 ;  /* 0x3d39bf78ff0b7424 */ /* 0x000fe400078e00ff */
        /* <DEDUP_REMOVED lines=27> */
.L_x_8366:
[----:B------:R-:W-:Y:S05]  /*11c0*/  BSYNC B0 ;  /* 0x0000000000007941 */ /* 0x000fea0003800000 */
.L_x_8365:
[----:B------:R-:W-:Y:S01]  /*11d0*/  BSSY B0, `(.L_x_8367) ;  /* 0x0000026000007945 */ /* 0x000fe20003800000 */
[----:B------:R-:W-:Y:S02]  /*11e0*/  FSETP.GTU.FTZ.AND P6, PT, R19, 20, PT ;  /* 0x41a000001300780b */ /* 0x000fe40003fdc000 */
[----:B------:R-:W-:Y:S02]  /*11f0*/  PRMT R9, RZ, 0x7610, R9 ;  /* 0x00007610ff097816 */ /* 0x000fe40000000009 */
[----:B------:R-:W-:Y:S02]  /*1200*/  PRMT R11, RZ, 0x7610, R11 ;  /* 0x00007610ff0b7816 */ /* 0x000fe4000000000b */
[----:B------:R-:W-:Y:S02]  /*1210*/  PRMT R13, RZ, 0x7610, R13 ;  /* 0x00007610ff0d7816 */ /* 0x000fe4000000000d */
[----:B------:R-:W-:Y:S01]  /*1220*/  PRMT R15, RZ, 0x7610, R15 ;  /* 0x00007610ff0f7816 */ /* 0x000fe2000000000f */
[----:B------:R-:W-:Y:S05]  /*1230*/  @P1 BRA `(.L_x_8368) ;  /* 0x000001f000001947 */ /* 0x000fea0003800000 */
[----:B------:R-:W-:Y:S02]  /*1240*/  FMUL.FTZ R21, R21, 1.4426950216293334961 ;  /* 0x3fb8aa3b15157820 */ /* 0x000fe40000410000 */
[----:B------:R-:W-:-:S02]  /*1250*/  IMAD.MOV.U32 R17, RZ, RZ, 0x3e800000 ;  /* 0x3e800000ff117424 */ /* 0x000fc400078e00ff */
[----:B-1----:R-:W1:Y:S01]  /*1260*/  MUFU.EX2 R33, R21 ;  /* 0x0000001500217308 */ /* 0x002e620000000800 */
        /* <DEDUP_REMOVED lines=28> */
.L_x_8368:
[----:B------:R-:W-:Y:S05]  /*1430*/  BSYNC B0 ;  /* 0x0000000000007941 */ /* 0x000fea0003800000 */
.L_x_8367:
[----:B------:R-:W-:Y:S01]  /*1440*/  BSSY B0, `(.L_x_8369) ;  /* 0x0000021000007945 */ /* 0x000fe20003800000 */
[----:B------:R-:W-:Y:S05]  /*1450*/  @P0 BRA `(.L_x_8370) ;  /* 0x000001f000000947 */ /* 0x000fea0003800000 */
[----:B------:R-:W-:Y:S02]  /*1460*/  FMUL.FTZ R18, R18, 1.4426950216293334961 ;  /* 0x3fb8aa3b12127820 */ /* 0x000fe40000410000 */
[----:B------:R-:W-:Y:S02]  /*1470*/  IMAD.MOV.U32 R17, RZ, RZ, 0x3e800000 ;  /* 0x3e800000ff117424 */ /* 0x000fe400078e00ff */
        /* <DEDUP_REMOVED lines=29> */
.L_x_8370:
[----:B------:R-:W-:Y:S05]  /*1650*/  BSYNC B0 ;  /* 0x0000000000007941 */ /* 0x000fea0003800000 */
.L_x_8369:
        /* <DEDUP_REMOVED lines=33> */
.L_x_8372:
[----:B------:R-:W-:Y:S05]  /*1870*/  BSYNC B0 ;  /* 0x0000000000007941 */ /* 0x000fea0003800000 */
.L_x_8371:
[----:B------:R-:W-:Y:S06]  /*1880*/  BAR.SYNC.DEFER_BLOCKING 0x0 ;  /* 0x0000000000007b1d */ /* 0x000fec0000010000 */
[----:B------:R2:W3:Y:S04]  /*1890*/  @!P2 LDG.E.U16 R9, [R6.64] ;  /* 0x000000040609a981 */ /* 0x0004e8000c1e1500 */
[----:B------:R4:W5:Y:S04]  /*18a0*/  @!P3 LDG.E.U16 R11, [R4.64+-0xc0] ;  /* 0xffff4004040bb981 */ /* 0x000968000c1e1500 */
[----:B------:R4:W5:Y:S04]  /*18b0*/  @!P4 LDG.E.U16 R13, [R4.64+-0x80] ;  /* 0xffff8004040dc981 */ /* 0x000968000c1e1500 */
[----:B------:R4:W5:Y:S01]  /*18c0*/  @!P5 LDG.E.U16 R15, [R4.64+-0x40] ;  /* 0xffffc004040fd981 */ /* 0x000962000c1e1500 */
[----:B------:R-:W-:Y:S01]  /*18d0*/  IMAD R0, R93, c[0x0][0x200], RZ ;  /* 0x000080005d007a24 */ /* 0x000fe200078e02ff */
[----:B-1----:R-:W-:Y:S01]  /*18e0*/  @!P2 MOV R33, R63 ;  /* 0x0000003f0021a202 */ /* 0x002fe20000000f00 */
[----:B------:R-:W-:-:S02]  /*18f0*/  @!P2 IMAD.MOV.U32 R32, RZ, RZ, R62 ;  /* 0x000000ffff20a224 */ /* 0x000fc400078e003e */
[----:B------:R-:W-:-:S04]  /*1900*/  IMAD.WIDE.U32 R16, R95, c[0x0][0x200], RZ ;  /* 0x000080005f107a25 */ /* 0x000fc800078e00ff */
[C---:B------:R-:W-:Y:S02]  /*1910*/  IMAD R35, R95.reuse, c[0x0][0x204], R0 ;  /* 0x000081005f237a24 */ /* 0x040fe400078e0200 */
[----:B------:R-:W-:-:S03]  /*1920*/  @!P2 IMAD.WIDE.U32 R32, R95, c[0x0][0x200], R32 ;  /* 0x000080005f20aa25 */ /* 0x000fc600078e0020 */
[----:B------:R-:W-:Y:S01]  /*1930*/  IADD3 R17, R17, R35, RZ ;  /* 0x0000002311117210 */ /* 0x000fe20007ffe0ff */
[----:B------:R-:W-:Y:S02]  /*1940*/  @!P2 IMAD.IADD R33, R35, 0x1, R33 ;  /* 0x000000012321a824 */ /* 0x000fe400078e0221 */
[----:B------:R-:W-:Y:S02]  /*1950*/  IMAD R35, R97, c[0x0][0x208], RZ ;  /* 0x0000820061237a24 */ /* 0x000fe400078e02ff */
[----:B--2---:R-:W-:Y:S01]  /*1960*/  IMAD.WIDE.U32 R6, R98, c[0x0][0x208], R16 ;  /* 0x0000820062067a25 */ /* 0x004fe200078e0010 */
[----:B------:R-:W-:-:S03]  /*1970*/  IADD3 R17, P1, R26, c[0x0][0x258], RZ ;  /* 0x000096001a117a10 */ /* 0x000fc60007f3e0ff */
[----:B----4-:R-:W-:Y:S01]  /*1980*/  @!P2 IMAD.WIDE.U32 R4, R98, c[0x0][0x208], R32 ;  /* 0x000082006204aa25 */ /* 0x010fe200078e0020 */
[----:B------:R-:W-:-:S03]  /*1990*/  IADD3 R0, P6, R23, R6, RZ ;  /* 0x0000000617007210 */ /* 0x000fc60007fde0ff */
[----:B------:R-:W-:Y:S01]  /*19a0*/  IMAD R35, R98, c[0x0][0x20c], R35 ;  /* 0x0000830062237a24 */ /* 0x000fe200078e0223 */
[----:B------:R-:W-:-:S04]  /*19b0*/  @!P2 IADD3 R6, P0, R60, R4, RZ ;  /* 0x000000043c06a210 */ /* 0x000fc80007f1e0ff */
[----:B------:R-:W-:Y:S02]  /*19c0*/  @!P2 IADD3.X R33, R61, R5, R35, P0, !PT ;  /* 0x000000053d21a210 */ /* 0x000fe400007fe423 */
[----:B------:R-:W-:Y:S02]  /*19d0*/  IADD3.X R7, R22, R35, R7, P6, !PT ;  /* 0x0000002316077210 */ /* 0x000fe400037fe407 */
[----:B------:R-:W-:Y:S02]  /*19e0*/  IADD3.X R5, R25, c[0x0][0x25c], RZ, P1, !PT ;  /* 0x0000970019057a10 */ /* 0x000fe40000ffe4ff */
        /* <DEDUP_REMOVED lines=8> */
[----:B-----5:R-:W-:Y:S04]  /*1a70*/  STS.U16 [R24+0x40], R11 ;  /* 0x0000400b18007388 */ /* 0x020fe80000000400 */
[----:B------:R-:W-:Y:S04]  /*1a80*/  STS.U16 [R24+0x80], R13 ;  /* 0x0000800d18007388 */ /* 0x000fe80000000400 */
[----:B------:R-:W-:Y:S01]  /*1a90*/  STS.U16 [R24+0xc0], R15 ;  /* 0x0000c00f18007388 */ /* 0x000fe20000000400 */
[----:B------:R-:W-:-:S06]  /*1aa0*/  NOP ;  /* 0x0000000000007918 */ /* 0x000fcc0000000000 */
[----:B------:R-:W2:Y:S04]  /*1ab0*/  LDS.64 R6, [R44.X8] ;  /* 0x000000002c067984 */ /* 0x000ea80000008a00 */
[----:B------:R-:W-:Y:S01]  /*1ac0*/  BAR.SYNC.DEFER_BLOCKING 0x0 ;  /* 0x0000000000007b1d */ /* 0x000fe20000010000 */
[----:B-1----:R-:W-:-:S06]  /*1ad0*/  PRMT R9, RZ, 0x7610, R9 ;  /* 0x00007610ff097816 */ /* 0x002fcc0000000009 */
[----:B------:R-:W3:Y:S04]  /*1ae0*/  @!P5 LDG.E.U16 R9, [R4.64+-0x40] ;  /* 0xffffc0040409d981 */ /* 0x000ee8000c1e1500 */
[----:B------:R1:W4:Y:S04]  /*1af0*/  @!P2 LDG.E.U16 R33, [R16.64] ;  /* 0x000000041021a981 */ /* 0x000328000c1e1500 */
[----:B------:R-:W5:Y:S04]  /*1b00*/  @!P3 LDG.E.U16 R35, [R4.64+-0xc0] ;  /* 0xffff40040423b981 */ /* 0x000f68000c1e1500 */
[----:B------:R-:W4:Y:S01]  /*1b10*/  @!P4 LDG.E.U16 R37, [R4.64+-0x80] ;  /* 0xffff80040425c981 */ /* 0x000f22000c1e1500 */
[----:B--2---:R-:W-:-:S05]  /*1b20*/  PRMT R0, RZ, 0x5410, R6 ;  /* 0x00005410ff007816 */ /* 0x004fca0000000006 */
[----:B------:R-:W-:-:S04]  /*1b30*/  FMUL.FTZ R8, R0, -1.4426950216293334961 ;  /* 0xbfb8aa3b00087820 */ /* 0x000fc80000410000 */
[----:B------:R2:W0:Y:S02]  /*1b40*/  MUFU.EX2 R11, R8 ;  /* 0x00000008000b7308 */ /* 0x0004240000000800 */
[----:B--2---:R-:W-:-:S05]  /*1b50*/  PRMT R8, RZ, 0x7610, R6 ;  /* 0x00007610ff087816 */ /* 0x004fca0000000006 */
[----:B------:R-:W-:-:S06]  /*1b60*/  FMUL.FTZ R6, R8, -1.4426950216293334961 ;  /* 0xbfb8aa3b08067820 */ /* 0x000fcc0000410000 */
[----:B------:R-:W2:Y:S01]  /*1b70*/  MUFU.EX2 R6, R6 ;  /* 0x0000000600067308 */ /* 0x000ea20000000800 */
[----:B0-----:R-:W-:-:S07]  /*1b80*/  FADD.FTZ R11, R11, 1 ;  /* 0x3f8000000b0b7421 */ /* 0x001fce0000010000 */
[----:B------:R-:W-:Y:S01]  /*1b90*/  MUFU.RCP R13, R11 ;  /* 0x0000000b000d7308 */ /* 0x000fe20000001000 */
[----:B--2---:R-:W-:-:S07]  /*1ba0*/  FADD.FTZ R15, R6, 1 ;  /* 0x3f800000060f7421 */ /* 0x004fce0000010000 */
[----:B------:R-:W-:Y:S01]  /*1bb0*/  MUFU.RCP R15, R15 ;  /* 0x0000000f000f7308 */ /* 0x000fe20000001000 */
[--C-:B-1----:R-:W-:Y:S02]  /*1bc0*/  PRMT R17, RZ, 0x5410, R2.reuse ;  /* 0x00005410ff117816 */ /* 0x102fe40000000002 */
[----:B------:R-:W-:Y:S02]  /*1bd0*/  PRMT R34, RZ, 0x7610, R2 ;  /* 0x00007610ff227816 */ /* 0x000fe40000000002 */
[----:B------:R-:W-:Y:S02]  /*1be0*/  PRMT R14, RZ, 0x5410, R3 ;  /* 0x00005410ff0e7816 */ /* 0x000fe40000000003 */
[----:B------:R-:W-:Y:S01]  /*1bf0*/  ISETP.NE.AND P1, PT, R88, RZ, PT ;  /* 0x000000ff5800720c */ /* 0x000fe20003f25270 */
[----:B------:R-:W-:Y:S01]  /*1c00*/  BSSY B0, `(.L_x_8373) ;  /* 0x0000053000007945 */ /* 0x000fe20003800000 */
[----:B---3--:R0:W-:Y:S02]  /*1c10*/  STS.U16 [R24+0xc0], R9 ;  /* 0x0000c00918007388 */ /* 0x0081e40000000400 */
[----:B0-----:R-:W-:-:S05]  /*1c20*/  PRMT R9, RZ, 0x5410, R7 ;  /* 0x00005410ff097816 */ /* 0x001fca0000000007 */
[----:B------:R-:W-:-:S04]  /*1c30*/  FMUL.FTZ R10, R9, -1.4426950216293334961 ;  /* 0xbfb8aa3b090a7820 */ /* 0x000fc80000410000 */
[----:B------:R0:W1:Y:S01]  /*1c40*/  MUFU.EX2 R12, R10 ;  /* 0x0000000a000c7308 */ /* 0x0000620000000800 */
[----:B----4-:R-:W-:Y:S01]  /*1c50*/  STS.U16 [R24], R33 ;  /* 0x0000002118007388 */ /* 0x010fe20000000400 */
[----:B0-----:R-:W-:-:S03]  /*1c60*/  PRMT R10, RZ, 0x7610, R7 ;  /* 0x00007610ff0a7816 */ /* 0x001fc60000000007 */
[----:B-----5:R-:W-:Y:S02]  /*1c70*/  STS.U16 [R24+0x40], R35 ;  /* 0x0000402318007388 */ /* 0x020fe40000000400 */
[----:B------:R-:W-:Y:S02]  /*1c80*/  FMUL.FTZ R7, R10, -1.4426950216293334961 ;  /* 0xbfb8aa3b0a077820 */ /* 0x000fe40000410000 */
[----:B------:R0:W-:Y:S01]  /*1c90*/  STS.U16 [R24+0x80], R37 ;  /* 0x0000802518007388 */ /* 0x0001e20000000400 */
[----:B------:R-:W-:-:S06]  /*1ca0*/  NOP ;  /* 0x0000000000007918 */ /* 0x000fcc0000000000 */
[----:B------:R-:W2:Y:S01]  /*1cb0*/  LDS.64 R4, [R44.X8] ;  /* 0x000000002c047984 */ /* 0x000ea20000008a00 */
[----:B------:R-:W0:Y:S01]  /*1cc0*/  MUFU.EX2 R7, R7 ;  /* 0x0000000700077308 */ /* 0x000e220000000800 */
[----:B-1----:R-:W-:-:S07]  /*1cd0*/  FADD.FTZ R12, R12, 1 ;  /* 0x3f8000000c0c7421 */ /* 0x002fce0000010000 */
[----:B------:R-:W1:Y:S01]  /*1ce0*/  MUFU.RCP R16, R12 ;  /* 0x0000000c00107308 */ /* 0x000e620000001000 */
[----:B0-----:R-:W-:-:S07]  /*1cf0*/  FADD.FTZ R37, R7, 1 ;  /* 0x3f80000007257421 */ /* 0x001fce0000010000 */
[----:B------:R-:W0:Y:S01]  /*1d00*/  MUFU.RCP R37, R37 ;  /* 0x0000002500257308 */ /* 0x000e220000001000 */
[----:B------:R-:W-:Y:S01]  /*1d10*/  PRMT R35, RZ, 0x7610, R3 ;  /* 0x00007610ff237816 */ /* 0x000fe20000000003 */
[----:B-1----:R-:W-:Y:S02]  /*1d20*/  FADD.FTZ R2, -R16, 1 ;  /* 0x3f80000010027421 */ /* 0x002fe40000010100 */
[----:B------:R-:W-:Y:S02]  /*1d30*/  FADD.FTZ R3, -R13, 1 ;  /* 0x3f8000000d037421 */ /* 0x000fe40000010100 */
[----:B------:R-:W-:Y:S02]  /*1d40*/  FFMA.FTZ R6, R9, R2, 1 ;  /* 0x3f80000009067423 */ /* 0x000fe40000010002 */
[----:B------:R-:W-:Y:S02]  /*1d50*/  FFMA.FTZ R3, R0, R3, 1 ;  /* 0x3f80000000037423 */ /* 0x000fe40000010003 */
[----:B0-----:R-:W-:Y:S01]  /*1d60*/  FADD.FTZ R7, -R37, 1 ;  /* 0x3f80000025077421 */ /* 0x001fe20000010100 */
[----:B--2---:R-:W-:-:S02]  /*1d70*/  PRMT R32, RZ, 0x5410, R4 ;  /* 0x00005410ff207816 */ /* 0x004fc40000000004 */
[----:B------:R-:W-:Y:S02]  /*1d80*/  PRMT R33, RZ, 0x7610, R4 ;  /* 0x00007610ff217816 */ /* 0x000fe40000000004 */
[--C-:B------:R-:W-:Y:S02]  /*1d90*/  PRMT R11, RZ, 0x5410, R5.reuse ;  /* 0x00005410ff0b7816 */ /* 0x100fe40000000005 */
[----:B------:R-:W-:Y:S01]  /*1da0*/  PRMT R12, RZ, 0x7610, R5 ;  /* 0x00007610ff0c7816 */ /* 0x000fe20000000005 */
[----:B------:R-:W-:Y:S02]  /*1db0*/  FFMA.FTZ R39, R10, R7, 1 ;  /* 0x3f8000000a277423 */ /* 0x000fe40000010007 */
[----:B------:R-:W-:Y:S02]  /*1dc0*/  FMUL.FTZ R2, R17, R32 ;  /* 0x0000002011027220 */ /* 0x000fe40000410000 */
[----:B------:R-:W-:Y:S02]  /*1dd0*/  FADD.FTZ R5, -R15, 1 ;  /* 0x3f8000000f057421 */ /* 0x000fe40000010100 */
        /* <DEDUP_REMOVED lines=12> */
[----:B------:R-:W-:Y:S01]  /*1ea0*/  BAR.SYNC.DEFER_BLOCKING 0x0 ;  /* 0x0000000000007b1d */ /* 0x000fe20000010000 */
[----:B------:R-:W-:-:S03]  /*1eb0*/  F2FP.BF16.PACK_AB R2, R5, R2 ;  /* 0x000000020502723e */ /* 0x000fc600000010ff */
        /* <DEDUP_REMOVED lines=16> */
[----:B------:R-:W-:-:S03]  /*1fc0*/  IADD3 R2, P5, R26, c[0x0][0x338], RZ ;  /* 0x0000ce001a027a10 */ /* 0x000fc60007fbe0ff */
[----:B------:R-:W-:Y:S01]  /*1fd0*/  IMAD R67, R98, c[0x0][0x2f4], R3 ;  /* 0x0000bd0062437a24 */ /* 0x000fe200078e0203 */
[----:B------:R-:W-:-:S04]  /*1fe0*/  IADD3 R3, P0, R23, R4, RZ ;  /* 0x0000000417037210 */ /* 0x000fc80007f1e0ff */
[----:B------:R-:W-:Y:S02]  /*1ff0*/  IADD3.X R4, R22, R67, R5, P0, !PT ;  /* 0x0000004316047210 */ /* 0x000fe400007fe405 */
[----:B------:R-:W-:Y:S02]  /*2000*/  IADD3.X R5, R25, c[0x0][0x33c], RZ, P5, !PT ;  /* 0x0000cf0019057a10 */ /* 0x000fe40002ffe4ff */
[CC--:B-1----:R-:W-:Y:S02]  /*2010*/  ISETP.GE.AND P4, PT, R60.reuse, R7.reuse, PT ;  /* 0x000000073c00720c */ /* 0x0c2fe40003f86270 */
[----:B------:R-:W-:Y:S02]  /*2020*/  LEA R2, P6, R3, R2, 0x1 ;  /* 0x0000000203027211 */ /* 0x000fe400078c08ff */
[----:B------:R-:W-:Y:S02]  /*2030*/  IADD3 R66, P5, R60, R62, RZ ;  /* 0x0000003e3c427210 */ /* 0x000fe40007fbe0ff */
[----:B------:R-:W-:-:S02]  /*2040*/  ISETP.GE.AND P3, PT, R30, R7, PT ;  /* 0x000000071e00720c */ /* 0x000fc40003f66270 */
[-C--:B------:R-:W-:Y:S02]  /*2050*/  ISETP.GE.AND P2, PT, R40, R7.reuse, PT ;  /* 0x000000072800720c */ /* 0x080fe40003f46270 */
[----:B------:R-:W-:Y:S02]  /*2060*/  ISETP.GE.AND P0, PT, R28, R7, PT ;  /* 0x000000071c00720c */ /* 0x000fe40003f06270 */
        /* <DEDUP_REMOVED lines=12> */
.L_x_8374:
[----:B------:R-:W-:Y:S05]  /*2130*/  BSYNC B0 ;  /* 0x0000000000007941 */ /* 0x000fea0003800000 */
.L_x_8373:
        /* <DEDUP_REMOVED lines=20> */
[----:B0-----:R-:W-:Y:S01]  /*2280*/  F2FP.BF16.PACK_AB R6, R33, R0 ;  /* 0x000000002106723e */ /* 0x001fe200000010ff */
[----:B------:R-:W-:Y:S02]  /*2290*/  IMAD R0, R93, c[0x0][0x210], RZ ;  /* 0x000084005d007a24 */ /* 0x000fe400078e02ff */
[----:B------:R-:W-:Y:S01]  /*22a0*/  IMAD.WIDE.U32 R2, R95, c[0x0][0x210], RZ ;  /* 0x000084005f027a25 */ /* 0x000fe200078e00ff */
[----:B------:R-:W-:-:S03]  /*22b0*/  F2FP.BF16.PACK_AB R7, R10, R9 ;  /* 0x000000090a07723e */ /* 0x000fc600000010ff */
[----:B------:R-:W-:-:S05]  /*22c0*/  IMAD R35, R95, c[0x0][0x214], R0 ;  /* 0x000085005f237a24 */ /* 0x000fca00078e0200 */
        /* <DEDUP_REMOVED lines=10> */
[----:B------:R-:W-:Y:S02]  /*2370*/  IADD3 R7, P5, R26, c[0x0][0x270], RZ ;  /* 0x00009c001a077a10 */ /* 0x000fe40007fbe0ff */
[----:B------:R-:W-:Y:S02]  /*2380*/  LDS.U16 R33, [R24+0xc0] ;  /* 0x0000c00018217984 */ /* 0x000fe40000000400 */
[----:B------:R-:W-:-:S02]  /*2390*/  IADD3.X R4, R25, c[0x0][0x274], RZ, P5, !PT ;  /* 0x00009d0019047a10 */ /* 0x000fc40002ffe4ff */
[----:B------:R-:W-:Y:S01]  /*23a0*/  @!P1 STS [0x100], R27 ;  /* 0x0001001bff009388 */ /* 0x000fe20000000800 */
[----:B------:R-:W-:-:S03]  /*23b0*/  IADD3.X R3, R22, R37, R3, P0, !PT ;  /* 0x0000002516037210 */ /* 0x000fc600007fe403 */
        /* <DEDUP_REMOVED lines=20> */
.L_x_8377:
[----:B------:R-:W-:Y:S05]  /*2500*/  BSYNC B0 ;  /* 0x0000000000007941 */ /* 0x000fea0003800000 */
.L_x_8376:
[----:B------:R1:W-:Y:S04]  /*2510*/  @!P0 STG.E.U16 [R2.64+-0xc0], R11 ;  /* 0xffff400b02008986 */ /* 0x0003e8000c101504 */
[----:B------:R1:W-:Y:S04]  /*2520*/  @!P2 STG.E.U16 [R2.64+-0x80], R13 ;  /* 0xffff800d0200a986 */ /* 0x0003e8000c101504 */
[----:B------:R1:W-:Y:S02]  /*2530*/  @!P3 STG.E.U16 [R2.64+-0x40], R33 ;  /* 0xffffc0210200b986 */ /* 0x0003e4000c101504 */
.L_x_8375:
[----:B-1----:R-:W-:Y:S01]  /*2540*/  PRMT R0, RZ, 0x5410, R64 ;  /* 0x00005410ff007816 */ /* 0x002fe20000000040 */
[----:B------:R-:W-:Y:S01]  /*2550*/  BAR.SYNC.DEFER_BLOCKING 0x0 ;  /* 0x0000000000007b1d */ /* 0x000fe20000010000 */
[----:B------:R-:W-:Y:S01]  /*2560*/  MOV R4, c[0x0][0x16c] ;  /* 0x00005b0000047a02 */ /* 0x000fe20000000f00 */
[C---:B------:R-:W-:Y:S01]  /*2570*/  FMUL.FTZ R13, R17.reuse, R96 ;  /* 0x00000060110d7220 */ /* 0x040fe20000410000 */
        /* <DEDUP_REMOVED lines=14> */
[----:B------:R-:W-:Y:S01]  /*2660*/  MOV R4, R88 ;  /* 0x0000005800047202 */ /* 0x000fe20000000f00 */
[C---:B------:R-:W-:Y:S02]  /*2670*/  IMAD R0, R93.reuse, c[0x0][0x298], RZ ;  /* 0x0000a6005d007a24 */ /* 0x040fe400078e02ff */
[----:B------:R-:W-:Y:S02]  /*2680*/  IMAD.MOV.U32 R5, RZ, RZ, RZ ;  /* 0x000000ffff057224 */ /* 0x000fe400078e00ff */
[----:B------:R-:W-:Y:S02]  /*2690*/  IMAD R6, R93, c[0x0][0x2b8], RZ ;  /* 0x0000ae005d067a24 */ /* 0x000fe400078e02ff */
[C---:B------:R-:W-:Y:S02]  /*26a0*/  IMAD R7, R95.reuse, c[0x0][0x29c], R0 ;  /* 0x0000a7005f077a24 */ /* 0x040fe400078e0200 */
[----:B------:R-:W-:-:S04]  /*26b0*/  IMAD.WIDE.U32 R2, R95, c[0x0][0x298], R4 ;  /* 0x0000a6005f027a25 */ /* 0x000fc800078e0004 */
[----:B------:R-:W-:Y:S01]  /*26c0*/  IMAD.WIDE.U32 R4, R95, c[0x0][0x2b8], R4 ;  /* 0x0000ae005f047a25 */ /* 0x000fe200078e0004 */
[----:B------:R-:W-:-:S03]  /*26d0*/  IADD3 R3, R3, R7, RZ ;  /* 0x0000000703037210 */ /* 0x000fc60007ffe0ff */
[----:B------:R-:W-:Y:S02]  /*26e0*/  IMAD R9, R95, c[0x0][0x2bc], R6 ;  /* 0x0000af005f097a24 */ /* 0x000fe400078e0206 */
[----:B------:R-:W-:Y:S02]  /*26f0*/  IMAD R27, R91, c[0x0][0x2c0], RZ ;  /* 0x0000b0005b1b7a24 */ /* 0x000fe400078e02ff */
[----:B------:R-:W-:Y:S01]  /*2700*/  IMAD.MOV.U32 R6, RZ, RZ, R4 ;  /* 0x000000ffff067224 */ /* 0x000fe200078e0004 */
[----:B------:R-:W-:Y:S01]  /*2710*/  IADD3 R7, R5, R9, RZ ;  /* 0x0000000905077210 */ /* 0x000fe20007ffe0ff */
[----:B------:R-:W-:Y:S02]  /*2720*/  IMAD R5, R91, c[0x0][0x2a0], RZ ;  /* 0x0000a8005b057a24 */ /* 0x000fe400078e02ff */
[C---:B------:R-:W-:Y:S02]  /*2730*/  IMAD R27, R92.reuse, c[0x0][0x2c4], R27 ;  /* 0x0000b1005c1b7a24 */ /* 0x040fe400078e021b */
[----:B------:R-:W-:-:S02]  /*2740*/  IMAD R9, R92, c[0x0][0x2a4], R5 ;  /* 0x0000a9005c097a24 */ /* 0x000fc400078e0205 */
[----:B------:R-:W-:-:S04]  /*2750*/  IMAD.WIDE.U32 R4, R92, c[0x0][0x2a0], R2 ;  /* 0x0000a8005c047a25 */ /* 0x000fc800078e0002 */
[----:B------:R-:W-:Y:S01]  /*2760*/  IMAD.WIDE.U32 R2, R92, c[0x0][0x2c0], R6 ;  /* 0x0000b0005c027a25 */ /* 0x000fe200078e0006 */
[----:B------:R-:W-:Y:S02]  /*2770*/  IADD3 R9, R5, R9, RZ ;  /* 0x0000000905097210 */ /* 0x000fe40007ffe0ff */
[----:B------:R-:W-:Y:S02]  /*2780*/  LEA R76, P2, R4, c[0x0][0x318], 0x2 ;  /* 0x0000c600044c7a11 */ /* 0x000fe400078410ff */
[----:B------:R-:W-:Y:S01]  /*2790*/  IADD3 R7, R3, R27, RZ ;  /* 0x0000001b03077210 */ /* 0x000fe20007ffe0ff */
[----:B------:R-:W-:Y:S01]  /*27a0*/  IMAD.SHL.U32 R3, R23, 0x4, RZ ;  /* 0x0000000417037824 */ /* 0x000fe200078e00ff */
[----:B------:R-:W-:Y:S02]  /*27b0*/  LEA R82, P3, R2, c[0x0][0x320], 0x2 ;  /* 0x0000c80002527a11 */ /* 0x000fe400078610ff */
[----:B------:R-:W-:Y:S02]  /*27c0*/  IADD3 R68, P0, R62, R4, RZ ;  /* 0x000000043e447210 */ /* 0x000fe40007f1e0ff */
[----:B------:R-:W-:-:S02]  /*27d0*/  LEA.HI.X R4, R4, c[0x0][0x31c], R9, 0x2, P2 ;  /* 0x0000c70004047a11 */ /* 0x000fc400010f1409 */
[----:B------:R-:W-:Y:S02]  /*27e0*/  LEA.HI.X R0, R2, c[0x0][0x324], R7, 0x2, P3 ;  /* 0x0000c90002007a11 */ /* 0x000fe400018f1407 */
[----:B------:R-:W-:Y:S02]  /*27f0*/  IADD3 R70, P2, R62, R2, RZ ;  /* 0x000000023e467210 */ /* 0x000fe40007f5e0ff */
[----:B------:R-:W-:Y:S02]  /*2800*/  SHF.L.U64.HI R5, R23, 0x2, R22 ;  /* 0x0000000217057819 */ /* 0x000fe40000010216 */
[-C--:B------:R-:W-:Y:S02]  /*2810*/  IADD3 R76, P3, R76, R3.reuse, RZ ;  /* 0x000000034c4c7210 */ /* 0x080fe40007f7e0ff */
[----:B------:R-:W-:Y:S01]  /*2820*/  IADD3 R82, P4, R82, R3, RZ ;  /* 0x0000000352527210 */ /* 0x000fe20007f9e0ff */
[----:B------:R-:W-:Y:S01]  /*2830*/  HFMA2.MMA R3, -RZ, RZ, 0, 0 ;  /* 0x00000000ff037435 */ /* 0x000fe200000001ff */
[C---:B------:R-:W-:Y:S01]  /*2840*/  IADD3.X R69, R63.reuse, R9, RZ, P0, !PT ;  /* 0x000000093f457210 */ /* 0x040fe200007fe4ff */
[----:B------:R-:W-:Y:S01]  /*2850*/  IMAD.X R2, R4, 0x1, R5, P3 ;  /* 0x0000000104027824 */ /* 0x000fe200018e0605 */
[----:B------:R-:W-:Y:S01]  /*2860*/  IADD3.X R71, R63, R7, RZ, P2, !PT ;  /* 0x000000073f477210 */ /* 0x000fe200017fe4ff */
[----:B------:R-:W-:Y:S01]  /*2870*/  CS2R R8, SRZ ;  /* 0x0000000000087805 */ /* 0x000fe2000001ff00 */
[----:B------:R-:W-:Y:S01]  /*2880*/  IADD3.X R0, R0, R5, RZ, P4, !PT ;  /* 0x0000000500007210 */ /* 0x000fe200027fe4ff */
[----:B------:R-:W-:Y:S01]  /*2890*/  CS2R R6, SRZ ;  /* 0x0000000000067805 */ /* 0x000fe2000001ff00 */
[C---:B------:R-:W-:Y:S01]  /*28a0*/  IADD3 R72, P0, R76.reuse, -0x180, RZ ;  /* 0xfffffe804c487810 */ /* 0x040fe20007f1e0ff */
[----:B------:R-:W-:Y:S01]  /*28b0*/  CS2R R4, SRZ ;  /* 0x0000000000047805 */ /* 0x000fe2000001ff00 */
[----:B------:R-:W-:-:S02]  /*28c0*/  IADD3 R74, P2, R76, -0x100, RZ ;  /* 0xffffff004c4a7810 */ /* 0x000fc40007f5e0ff */
[C---:B------:R-:W-:Y:S02]  /*28d0*/  IADD3 R78, P4, R82.reuse, -0x180, RZ ;  /* 0xfffffe80524e7810 */ /* 0x040fe40007f9e0ff */
[----:B------:R-:W-:Y:S02]  /*28e0*/  IADD3 R80, P5, R82, -0x100, RZ ;  /* 0xffffff0052507810 */ /* 0x000fe40007fbe0ff */
[----:B------:R-:W-:Y:S02]  /*28f0*/  IADD3 R76, P3, R76, -0x80, RZ ;  /* 0xffffff804c4c7810 */ /* 0x000fe40007f7e0ff */
[----:B------:R-:W-:Y:S02]  /*2900*/  IADD3 R82, P6, R82, -0x80, RZ ;  /* 0xffffff8052527810 */ /* 0x000fe40007fde0ff */
[C---:B------:R-:W-:Y:S02]  /*2910*/  IADD3.X R73, R2.reuse, -0x1, RZ, P0, !PT ;  /* 0xffffffff02497810 */ /* 0x040fe400007fe4ff */
[----:B------:R-:W-:-:S02]  /*2920*/  IADD3.X R75, R2, -0x1, RZ, P2, !PT ;  /* 0xffffffff024b7810 */ /* 0x000fc400017fe4ff */
[----:B------:R-:W-:Y:S02]  /*2930*/  IADD3.X R77, R2, -0x1, RZ, P3, !PT ;  /* 0xffffffff024d7810 */ /* 0x000fe40001ffe4ff */
[C---:B------:R-:W-:Y:S02]  /*2940*/  IADD3.X R79, R0.reuse, -0x1, RZ, P4, !PT ;  /* 0xffffffff004f7810 */ /* 0x040fe400027fe4ff */
[C---:B------:R-:W-:Y:S02]  /*2950*/  IADD3.X R81, R0.reuse, -0x1, RZ, P5, !PT ;  /* 0xffffffff00517810 */ /* 0x040fe40002ffe4ff */
[----:B------:R-:W-:Y:S02]  /*2960*/  IADD3.X R83, R0, -0x1, RZ, P6, !PT ;  /* 0xffffffff00537810 */ /* 0x000fe400037fe4ff */
.L_x_8391:
        /* <DEDUP_REMOVED lines=9> */
[-C--:B------:R-:W-:Y:S01]  /*2a00*/  ISETP.GE.AND P3, PT, R30, R27.reuse, PT ;  /* 0x0000001b1e00720c */ /* 0x080fe20003f66270 */
[----:B------:R-:W-:Y:S01]  /*2a10*/  IMAD.IADD R33, R33, 0x1, R35 ;  /* 0x0000000121217824 */ /* 0x000fe200078e0223 */
[----:B------:R-:W-:Y:S02]  /*2a20*/  ISETP.GE.AND P4, PT, R28, R27, PT ;  /* 0x0000001b1c00720c */ /* 0x000fe40003f86270 */
[----:B------:R-:W-:Y:S02]  /*2a30*/  PRMT R99, RZ, 0x7610, R99 ;  /* 0x00007610ff637816 */ /* 0x000fe40000000063 */
[----:B------:R-:W-:-:S02]  /*2a40*/  LEA.HI.X R39, R32, R46, R33, 0x1, P5 ;  /* 0x0000002e20277211 */ /* 0x000fc400028f0c21 */
[----:B------:R-:W-:Y:S02]  /*2a50*/  PRMT R101, RZ, 0x7610, R101 ;  /* 0x00007610ff657816 */ /* 0x000fe40000000065 */
[----:B------:R-:W-:Y:S01]  /*2a60*/  PRMT R103, RZ, 0x7610, R103 ;  /* 0x00007610ff677816 */ /* 0x000fe20000000067 */
[----:B0-2---:R0:W2:Y:S04]  /*2a70*/  @!P0 LDG.E.U16 R85, [R38.64] ;  /* 0x0000000426558981 */ /* 0x0050a8000c1e1500 */
[----:B---3--:R0:W3:Y:S04]  /*2a80*/  @!P2 LDG.E.U16 R99, [R38.64+0x40] ;  /* 0x000040042663a981 */ /* 0x0080e8000c1e1500 */
[----:B------:R0:W4:Y:S04]  /*2a90*/  @!P3 LDG.E.U16 R101, [R38.64+0x80] ;  /* 0x000080042665b981 */ /* 0x000128000c1e1500 */
[----:B------:R0:W4:Y:S01]  /*2aa0*/  @!P4 LDG.E.U16 R103, [R38.64+0xc0] ;  /* 0x0000c0042667c981 */ /* 0x000122000c1e1500 */
[----:B------:R-:W-:Y:S01]  /*2ab0*/  MOV R32, R58 ;  /* 0x0000003a00207202 */ /* 0x000fe20000000f00 */
[----:B------:R-:W-:Y:S01]  /*2ac0*/  IMAD R0, R116, c[0x0][0x188], RZ ;  /* 0x0000620074007a24 */ /* 0x000fe200078e02ff */
[----:B------:R-:W-:Y:S01]  /*2ad0*/  MOV R33, R29 ;  /* 0x0000001d00217202 */ /* 0x000fe20000000f00 */
[----:B------:R-:W-:-:S04]  /*2ae0*/  IMAD.WIDE.U32 R34, R5, c[0x0][0x1c0], R60 ;  /* 0x0000700005227a25 */ /* 0x000fc800078e003c */
[----:B------:R-:W-:-:S04]  /*2af0*/  IMAD.WIDE.U32 R32, R5, c[0x0][0x188], R32 ;  /* 0x0000620005207a25 */ /* 0x000fc800078e0020 */
[----:B------:R-:W-:Y:S01]  /*2b00*/  IMAD R37, R5, c[0x0][0x18c], R0 ;  /* 0x0000630005257a24 */ /* 0x000fe200078e0200 */
[----:B------:R-:W-:Y:S01]  /*2b10*/  LEA R36, P0, R32, c[0x0][0x220], 0x2 ;  /* 0x0000880020247a11 */ /* 0x000fe200078010ff */
[----:B------:R-:W-:Y:S02]  /*2b20*/  IMAD R0, R116, c[0x0][0x1c0], RZ ;  /* 0x0000700074007a24 */ /* 0x000fe400078e02ff */
[----:B------:R-:W-:Y:S02]  /*2b30*/  IMAD.IADD R33, R33, 0x1, R37 ;  /* 0x0000000121217824 */ /* 0x000fe400078e0225 */
[----:B------:R-:W-:-:S03]  /*2b40*/  IMAD R105, R5, c[0x0][0x1c4], R0 ;  /* 0x0000710005697a24 */ /* 0x000fc600078e0200 */
[----:B------:R-:W-:Y:S02]  /*2b50*/  LEA.HI.X R37, R32, c[0x0][0x224], R33, 0x2, P0 ;  /* 0x0000890020257a11 */ /* 0x000fe400000f1421 */
[----:B------:R-:W-:Y:S02]  /*2b60*/  LEA R32, P0, R34, R45, 0x1 ;  /* 0x0000002d22207211 */ /* 0x000fe400078008ff */
[----:B------:R-:W-:Y:S01]  /*2b70*/  IADD3 R0, R35, R105, RZ ;  /* 0x0000006923007210 */ /* 0x000fe20007ffe0ff */
[----:B------:R-:W4:Y:S01]  /*2b80*/  LDG.E R2, [R36.64] ;  /* 0x0000000424027981 */ /* 0x000f22000c1e1900 */
[----:B------:R-:W-:Y:S02]  /*2b90*/  ISETP.GE.AND P2, PT, R40, R27, PT ;  /* 0x0000001b2800720c */ /* 0x000fe40003f46270 */
        /* <DEDUP_REMOVED lines=18> */
[----:B------:R-:W-:-:S03]  /*2cc0*/  FMUL.FTZ R38, R2, 1.4426950216293334961 ;  /* 0x3fb8aa3b02267820 */ /* 0x000fc60000410000 */
[----:B------:R-:W-:Y:S02]  /*2cd0*/  LEA.HI R34, R0, R0, RZ, 0x1 ;  /* 0x0000000000227211 */ /* 0x000fe400078f08ff */
[----:B------:R-:W-:Y:S01]  /*2ce0*/  ISETP.NE.AND P2, PT, R88, RZ, PT ;  /* 0x000000ff5800720c */ /* 0x000fe20003f45270 */
[----:B------:R-:W-:Y:S01]  /*2cf0*/  FMUL.FTZ R108, R38, R20 ;  /* 0x00000014266c7220 */ /* 0x000fe20000410000 */
[----:B------:R-:W-:Y:S01]  /*2d00*/  LOP3.LUT R35, R34, 0xfffffe, RZ, 0xc0, !PT ;  /* 0x00fffffe22237812 */ /* 0x000fe200078ec0ff */
[----:B--2---:R-:W2:Y:S03]  /*2d10*/  LDS.64 R32, [R44.X8] ;  /* 0x000000002c207984 */ /* 0x004ea60000008a00 */
[----:B------:R-:W-:Y:S01]  /*2d20*/  IADD3 R0, R0, -R35, RZ ;  /* 0x8000002300007210 */ /* 0x000fe20007ffe0ff */
[----:B------:R-:W0:Y:S01]  /*2d30*/  MUFU.EX2 R108, R108 ;  /* 0x0000006c006c7308 */ /* 0x000e220000000800 */
[----:B------:R-:W-:-:S05]  /*2d40*/  IADD3 R34, R88, 0x200, RZ ;  /* 0x0000020058227810 */ /* 0x000fca0007ffe0ff */
[----:B------:R-:W-:Y:S01]  /*2d50*/  @!P2 IMAD R34, R0, 0x100, R5 ;  /* 0x000001000022a824 */ /* 0x000fe200078e0205 */
[----:B------:R-:W-:-:S04]  /*2d60*/  ISETP.GT.AND P0, PT, R42, 0x1, PT ;  /* 0x000000012a00780c */ /* 0x000fc80003f04270 */
[----:B-1----:R-:W-:Y:S02]  /*2d70*/  SHF.L.U32 R99, R34, 0x2, RZ ;  /* 0x0000000222637819 */ /* 0x002fe400000006ff */
[----:B------:R-:W-:Y:S02]  /*2d80*/  ISETP.EQ.AND P0, PT, R31, RZ, P0 ;  /* 0x000000ff1f00720c */ /* 0x000fe40000702270 */
[----:B------:R-:W-:Y:S01]  /*2d90*/  ISETP.NE.AND P3, PT, R88, 0x1f, PT ;  /* 0x0000001f5800780c */ /* 0x000fe20003f65270 */
[----:B0-----:R-:W-:-:S10]  /*2da0*/  IMAD.MOV.U32 R103, RZ, RZ, RZ ;  /* 0x000000ffff677224 */ /* 0x001fd400078e00ff */
[----:B------:R-:W-:-:S05]  /*2db0*/  @P0 IADD3 R0, R42, -0x2, RZ ;  /* 0xfffffffe2a000810 */ /* 0x000fca0007ffe0ff */
[----:B------:R-:W-:Y:S02]  /*2dc0*/  @P0 IMAD R37, R0, c[0x0][0x16c], R5 ;  /* 0x00005b0000250a24 */ /* 0x000fe400078e0205 */
[C---:B------:R-:W-:Y:S02]  /*2dd0*/  FMUL.FTZ R102, R38.reuse, R19 ;  /* 0x0000001326667220 */ /* 0x040fe40000410000 */
[----:B------:R-:W-:Y:S01]  /*2de0*/  @P0 IMAD.WIDE R36, R37, 0x8, R52 ;  /* 0x0000000825240825 */ /* 0x000fe200078e0234 */
[--C-:B--2---:R-:W-:Y:S02]  /*2df0*/  PRMT R0, RZ, 0x5410, R32.reuse ;  /* 0x00005410ff007816 */ /* 0x104fe40000000020 */
[----:B------:R-:W-:Y:S01]  /*2e00*/  PRMT R100, RZ, 0x7610, R32 ;  /* 0x00007610ff647816 */ /* 0x000fe20000000020 */
[----:B------:R-:W-:Y:S01]  /*2e10*/  FMUL.FTZ R113, R38, R18 ;  /* 0x0000001226717220 */ /* 0x000fe20000410000 */
[--C-:B------:R-:W-:Y:S02]  /*2e20*/  PRMT R109, RZ, 0x5410, R64.reuse ;  /* 0x00005410ff6d7816 */ /* 0x100fe40000000040 */
[----:B------:R-:W-:-:S03]  /*2e30*/  PRMT R106, RZ, 0x7610, R64 ;  /* 0x00007610ff6a7816 */ /* 0x000fc60000000040 */
[----:B------:R-:W-:Y:S01]  /*2e40*/  MUFU.EX2 R113, R113 ;  /* 0x0000007100717308 */ /* 0x000fe20000000800 */
        /* <DEDUP_REMOVED lines=42> */
.L_x_8380:
[----:B------:R-:W-:Y:S05]  /*30f0*/  BSYNC B0 ;  /* 0x0000000000007941 */ /* 0x000fea0003800000 */
.L_x_8379:
        /* <DEDUP_REMOVED lines=45> */
[----:B--2---:R-:W-:Y:S01]  /*33d0*/  @P4 FFMA.FTZ R124, R125, R85, R124 ;  /* 0x000000557d7c4223 */ /* 0x004fe2000001007c */
[----:B------:R-:W-:Y:S02]  /*33e0*/  ISETP.NE.OR P0, PT, R31, RZ, P0 ;  /* 0x000000ff1f00720c */ /* 0x000fe40000705670 */
[----:B------:R-:W1:Y:S01]  /*33f0*/  SHFL.DOWN PT, R121, R34, 0x8, 0x1f ;  /* 0x09001f0022797f89 */ /* 0x000e6200000e0000 */
[----:B------:R-:W-:Y:S02]  /*3400*/  IMAD.MOV.U32 R85, RZ, RZ, RZ ;  /* 0x000000ffff557224 */ /* 0x000fe400078e00ff */
[----:B---3--:R-:W-:Y:S01]  /*3410*/  @P4 FMUL.FTZ R125, R125, R84 ;  /* 0x000000547d7d4220 */ /* 0x008fe20000410000 */
[----:B------:R-:W2:Y:S01]  /*3420*/  SHFL.UP PT, R123, R124, 0x8, RZ ;  /* 0x050000007c7b7989 */ /* 0x000ea200000e00ff */
[----:B------:R-:W-:Y:S02]  /*3430*/  MOV R84, 0x3f800000 ;  /* 0x3f80000000547802 */ /* 0x000fe40000000f00 */
[C---:B------:R-:W-:Y:S01]  /*3440*/  ISETP.GE.AND P4, PT, R44.reuse, 0x8, PT ;  /* 0x000000082c00780c */ /* 0x040fe20003f86270 */
[----:B------:R-:W3:Y:S04]  /*3450*/  SHFL.UP PT, R122, R125, 0x8, RZ ;  /* 0x050000007d7a7989 */ /* 0x000ee800000e00ff */
[----:B------:R-:W-:Y:S01]  /*3460*/  @!P0 LDS.64 R84, [R114+0x10b8] ;  /* 0x0010b80072548984 */ /* 0x000fe20000000a00 */
[----:B------:R-:W-:Y:S01]  /*3470*/  ISETP.GE.AND P0, PT, R44, 0x10, PT ;  /* 0x000000102c00780c */ /* 0x000fe20003f06270 */
[----:B0-----:R-:W-:-:S02]  /*3480*/  @!P5 FFMA.FTZ R119, R34, R117, R119 ;  /* 0x000000752277d223 */ /* 0x001fc40000010077 */
        /* <DEDUP_REMOVED lines=87> */
.L_x_8382:
[----:B-1----:R-:W-:Y:S05]  /*3a00*/  BSYNC B0 ;  /* 0x0000000000007941 */ /* 0x002fea0003800000 */
.L_x_8381:
[----:B0-----:R0:W1:Y:S01]  /*3a10*/  LDS R119, [R88.X4+0x480] ;  /* 0x0004800058777984 */ /* 0x0010620000004800 */
[----:B------:R-:W-:Y:S01]  /*3a20*/  BSSY B0, `(.L_x_8383) ;  /* 0x000000a000007945 */ /* 0x000fe20003800000 */
[C---:B------:R-:W-:Y:S02]  /*3a30*/  IMAD R37, R85.reuse, c[0x0][0x2b4], R120 ;  /* 0x0000ad0055257a24 */ /* 0x040fe400078e0278 */
[----:B------:R-:W-:Y:S01]  /*3a40*/  IMAD R39, R85, c[0x0][0x2d4], R118 ;  /* 0x0000b50055277a24 */ /* 0x000fe200078e0276 */
[----:B------:R-:W-:Y:S05]  /*3a50*/  @!P2 BRA `(.L_x_8384) ;  /* 0x000000600000a947 */ /* 0x000fea0003800000 */
[----:B------:R-:W-:-:S04]  /*3a60*/  IMAD.WIDE.U32 R34, R85, c[0x0][0x2b0], R72 ;  /* 0x0000ac0055227a25 */ /* 0x000fc800078e0048 */
[----:B------:R-:W-:Y:S01]  /*3a70*/  IMAD.WIDE.U32 R32, R85, c[0x0][0x2d0], R78 ;  /* 0x0000b40055207a25 */ /* 0x000fe200078e004e */
[----:B------:R-:W-:-:S03]  /*3a80*/  IADD3 R35, R35, R37, RZ ;  /* 0x0000002523237210 */ /* 0x000fc60007ffe0ff */
[----:B------:R-:W-:Y:S02]  /*3a90*/  IMAD.IADD R33, R33, 0x1, R39 ;  /* 0x0000000121217824 */ /* 0x000fe400078e0227 */
[----:B--2---:R2:W-:Y:S04]  /*3aa0*/  RED.E.ADD.F32.FTZ.RN.STRONG.GPU [R34.64], R117 ;  /* 0x000000752200798e */ /* 0x0045e8000c10e784 */
[----:B-1----:R2:W-:Y:S02]  /*3ab0*/  RED.E.ADD.F32.FTZ.RN.STRONG.GPU [R32.64], R119 ;  /* 0x000000772000798e */ /* 0x0025e4000c10e784 */
.L_x_8384:
[----:B------:R-:W-:Y:S05]  /*3ac0*/  BSYNC B0 ;  /* 0x0000000000007941 */ /* 0x000fea0003800000 */
.L_x_8383:
[----:B--2---:R2:W0:Y:S01]  /*3ad0*/  LDS R117, [R88.X4+0x500] ;  /* 0x0005000058757984 */ /* 0x0044220000004800 */
[----:B------:R-:W-:Y:S01]  /*3ae0*/  BSSY B0, `(.L_x_8385) ;  /* 0x0000008000007945 */ /* 0x000fe20003800000 */
[----:B------:R-:W-:Y:S05]  /*3af0*/  @!P3 BRA `(.L_x_8386) ;  /* 0x000000600000b947 */ /* 0x000fea0003800000 */
[----:B------:R-:W-:-:S04]  /*3b00*/  IMAD.WIDE.U32 R32, R85, c[0x0][0x2b0], R74 ;  /* 0x0000ac0055207a25 */ /* 0x000fc800078e004a */
[----:B------:R-:W-:Y:S01]  /*3b10*/  IMAD.WIDE.U32 R34, R85, c[0x0][0x2d0], R80 ;  /* 0x0000b40055227a25 */ /* 0x000fe200078e0050 */
[----:B------:R-:W-:-:S04]  /*3b20*/  IADD3 R33, R37, R33, RZ ;  /* 0x0000002125217210 */ /* 0x000fc80007ffe0ff */
[----:B------:R-:W-:Y:S01]  /*3b30*/  IADD3 R35, R39, R35, RZ ;  /* 0x0000002327237210 */ /* 0x000fe20007ffe0ff */
[----:B---3--:R3:W-:Y:S04]  /*3b40*/  RED.E.ADD.F32.FTZ.RN.STRONG.GPU [R32.64], R115 ;  /* 0x000000732000798e */ /* 0x0087e8000c10e784 */
[----:B0-----:R3:W-:Y:S02]  /*3b50*/  RED.E.ADD.F32.FTZ.RN.STRONG.GPU [R34.64], R117 ;  /* 0x000000752200798e */ /* 0x0017e4000c10e784 */
.L_x_8386:
[----:B------:R-:W-:Y:S05]  /*3b60*/  BSYNC B0 ;  /* 0x0000000000007941 */ /* 0x000fea0003800000 */
.L_x_8385:
        /* <DEDUP_REMOVED lines=9> */
.L_x_8388:
[----:B------:R-:W-:Y:S05]  /*3c00*/  BSYNC B0 ;  /* 0x0000000000007941 */ /* 0x000fea0003800000 */
.L_x_8387:
        /* <DEDUP_REMOVED lines=39> */
[----:B----4-:R-:W-:Y:S02]  /*3e80*/  ISETP.NE.AND P0, PT, R42, c[0x0][0x174], PT ;  /* 0x00005d002a007a0c */ /* 0x010fe40003f05270 */
[----:B------:R-:W-:-:S11]  /*3e90*/  SHF.L.U32 R2, R5, 0x2, RZ ;  /* 0x0000000205027819 */ /* 0x000fd600000006ff */
[----:B------:R-:W4:Y:S02]  /*3ea0*/  @P0 LDS R0, [R2+0x18b8] ;  /* 0x0018b80002000984 */ /* 0x000f240000000800 */
[----:B----4-:R-:W-:-:S05]  /*3eb0*/  @P0 FADD.FTZ R39, R39, R0 ;  /* 0x0000000027270221 */ /* 0x010fca0000010000 */
[----:B------:R4:W-:Y:S02]  /*3ec0*/  STS [R2+0x18b8], R39 ;  /* 0x0018b82702007388 */ /* 0x0009e40000000800 */
.L_x_8390:
[----:B----4-:R-:W-:Y:S05]  /*3ed0*/  BSYNC B0 ;  /* 0x0000000000007941 */ /* 0x010fea0003800000 */
.L_x_8389:
[----:B------:R-:W-:Y:S02]  /*3ee0*/  IADD3 R5, R5, 0x1, RZ ;  /* 0x0000000105057810 */ /* 0x000fe40007ffe0ff */
[----:B------:R-:W-:Y:S02]  /*3ef0*/  IADD3 R4, P2, R4, 0x1, RZ ;  /* 0x0000000104047810 */ /* 0x000fe40007f5e0ff */
[----:B------:R-:W-:-:S03]  /*3f00*/  ISETP.GE.AND P0, PT, R5, c[0x0][0x16c], PT ;  /* 0x00005b0005007a0c */ /* 0x000fc60003f06270 */
[----:B------:R-:W-:-:S10]  /*3f10*/  IMAD.X R3, RZ, RZ, R3, P2 ;  /* 0x000000ffff037224 */ /* 0x000fd400010e0603 */
[----:B------:R-:W-:Y:S01]  /*3f20*/  @P0 CALL.REL.NOINC `(.L_x_8378) ;  /* 0x0000001000000944 */ /* 0x000fe20003c00000 */
[----:B------:R-:W-:Y:S05]  /*3f30*/  BRA `(.L_x_8391) ;  /* 0xffffea3000007947 */ /* 0x000fea000383ffff */
.L_x_8378:
[----:B------:R-:W-:Y:S01]  /*3f40*/  BAR.SYNC.DEFER_BLOCKING 0x0 ;  /* 0x0000000000007b1d */ /* 0x000fe20000010000 */
[-C--:B------:R-:W-:Y:S02]  /*3f50*/  ISETP.GE.AND P4, PT, R60, R27.reuse, PT ;  /* 0x0000001b3c00720c */ /* 0x080fe40003f86270 */
[-C--:B------:R-:W-:Y:S02]  /*3f60*/  ISETP.GE.AND P2, PT, R30, R27.reuse, PT ;  /* 0x0000001b1e00720c */ /* 0x080fe40003f46270 */
[-C--:B------:R-:W-:Y:S02]  /*3f70*/  ISETP.GE.AND P3, PT, R40, R27.reuse, PT ;  /* 0x0000001b2800720c */ /* 0x080fe40003f66270 */
[----:B------:R-:W-:Y:S02]  /*3f80*/  ISETP.GE.AND P0, PT, R28, R27, PT ;  /* 0x0000001b1c00720c */ /* 0x000fe40003f06270 */
[----:B------:R-:W-:-:S05]  /*3f90*/  PRMT R19, RZ, 0x7610, R19 ;  /* 0x00007610ff137816 */ /* 0x000fca0000000013 */
[----:B------:R-:W-:-:S04]  /*3fa0*/  @!P4 IADD3 R2, P5, R51, R26, RZ ;  /* 0x0000001a3302c210 */ /* 0x000fc80007fbe0ff */
[C---:B------:R-:W-:Y:S02]  /*3fb0*/  @!P4 IADD3.X R3, R50.reuse, R25, RZ, P5, !PT ;  /* 0x000000193203c210 */ /* 0x040fe40002ffe4ff */
[CC--:B------:R-:W-:Y:S02]  /*3fc0*/  @!P2 IADD3 R14, P5, R51.reuse, R26.reuse, RZ ;  /* 0x0000001a330ea210 */ /* 0x0c0fe40007fbe0ff */
[CC--:B------:R-:W-:Y:S01]  /*3fd0*/  @!P0 IADD3 R16, P6, R51.reuse, R26.reuse, RZ ;  /* 0x0000001a33108210 */ /* 0x0c0fe20007fde0ff */
[----:B------:R-:W4:Y:S01]  /*3fe0*/  @!P4 LDG.E.U16 R19, [R2.64] ;  /* 0x000000040213c981 */ /* 0x000f22000c1e1500 */
[----:B------:R-:W-:Y:S01]  /*3ff0*/  @!P3 IADD3 R4, P4, R51, R26, RZ ;  /* 0x0000001a3304b210 */ /* 0x000fe20007f9e0ff */
[----:B------:R-:W-:Y:S01]  /*4000*/  @!P2 IMAD.X R15, R50, 0x1, R25, P5 ;  /* 0x00000001320fa824 */ /* 0x000fe200028e0619 */
[----:B------:R-:W-:Y:S02]  /*4010*/  PRMT R21, RZ, 0x7610, R21 ;  /* 0x00007610ff157816 */ /* 0x000fe40000000015 */
[----:B------:R-:W-:-:S02]  /*4020*/  PRMT R33, RZ, 0x7610, R33 ;  /* 0x00007610ff217816 */ /* 0x000fc40000000021 */
[----:B------:R-:W-:Y:S02]  /*4030*/  PRMT R35, RZ, 0x7610, R35 ;  /* 0x00007610ff237816 */ /* 0x000fe40000000023 */
[CC--:B------:R-:W-:Y:S02]  /*4040*/  @!P3 IADD3.X R5, R50.reuse, R25.reuse, RZ, P4, !PT ;  /* 0x000000193205b210 */ /* 0x0c0fe400027fe4ff */
[----:B------:R-:W-:Y:S01]  /*4050*/  @!P0 IADD3.X R17, R50, R25, RZ, P6, !PT ;  /* 0x0000001932118210 */ /* 0x000fe200037fe4ff */
[----:B------:R-:W5:Y:S04]  /*4060*/  @!P2 LDG.E.U16 R33, [R14.64+0x80] ;  /* 0x000080040e21a981 */ /* 0x000f68000c1e1500 */
[----:B---3--:R-:W3:Y:S04]  /*4070*/  @!P3 LDG.E.U16 R21, [R4.64+0x40] ;  /* 0x000040040415b981 */ /* 0x008ee8000c1e1500 */
[----:B--2---:R-:W2:Y:S01]  /*4080*/  @!P0 LDG.E.U16 R35, [R16.64+0xc0] ;  /* 0x0000c00410238981 */ /* 0x004ea2000c1e1500 */
[----:B------:R-:W-:Y:S01]  /*4090*/  F2FP.BF16.PACK_AB R20, R12, R13 ;  /* 0x0000000d0c14723e */ /* 0x000fe200000010ff */
[----:B------:R-:W-:Y:S01]  /*40a0*/  IMAD R12, R93, c[0x0][0x2d8], RZ ;  /* 0x0000b6005d0c7a24 */ /* 0x000fe200078e02ff */
[----:B------:R-:W-:Y:S01]  /*40b0*/  BSSY B0, `(.L_x_8392) ;  /* 0x000004e000007945 */ /* 0x000fe20003800000 */
[----:B----4-:R-:W-:Y:S04]  /*40c0*/  STS.U16 [R24], R19 ;  /* 0x0000001318007388 */ /* 0x010fe80000000400 */
[----:B-----5:R-:W-:Y:S04]  /*40d0*/  STS.U16 [R24+0x80], R33 ;  /* 0x0000802118007388 */ /* 0x020fe80000000400 */
[----:B---3--:R3:W-:Y:S04]  /*40e0*/  STS.U16 [R24+0x40], R21 ;  /* 0x0000401518007388 */ /* 0x0087e80000000400 */
[----:B--2---:R-:W-:Y:S01]  /*40f0*/  STS.U16 [R24+0xc0], R35 ;  /* 0x0000c02318007388 */ /* 0x004fe20000000400 */
[----:B------:R-:W-:-:S06]  /*4100*/  NOP ;  /* 0x0000000000007918 */ /* 0x000fcc0000000000 */
[----:B------:R-:W2:Y:S01]  /*4110*/  LDS.64 R36, [R44.X8] ;  /* 0x000000002c247984 */ /* 0x000ea20000008a00 */
[----:B---3--:R-:W-:-:S03]  /*4120*/  F2FP.BF16.PACK_AB R21, R10, R11 ;  /* 0x0000000b0a15723e */ /* 0x008fc600000010ff */
        /* <DEDUP_REMOVED lines=8> */
[----:B------:R-:W-:Y:S01]  /*41b0*/  PRMT R3, RZ, 0x7610, R36 ;  /* 0x00007610ff037816 */ /* 0x000fe20000000024 */
[----:B------:R-:W-:Y:S04]  /*41c0*/  LDS.U16 R19, [R24+0xc0] ;  /* 0x0000c00018137984 */ /* 0x000fe80000000400 */
[----:B------:R-:W-:Y:S01]  /*41d0*/  @!P1 STS [0x100], R27 ;  /* 0x0001001bff009388 */ /* 0x000fe20000000800 */
[----:B------:R-:W-:Y:S01]  /*41e0*/  FADD.FTZ R2, R3, R94 ;  /* 0x0000005e03027221 */ /* 0x000fe20000010000 */
[----:B------:R-:W-:-:S02]  /*41f0*/  PRMT R3, RZ, 0x5410, R37 ;  /* 0x00005410ff037816 */ /* 0x000fc40000000025 */
[----:B------:R-:W-:Y:S03]  /*4200*/  BAR.SYNC.DEFER_BLOCKING 0x0 ;  /* 0x0000000000007b1d */ /* 0x000fe60000010000 */
[----:B------:R-:W-:Y:S01]  /*4210*/  FADD.FTZ R3, R3, R94 ;  /* 0x0000005e03037221 */ /* 0x000fe20000010000 */
[----:B------:R-:W-:-:S04]  /*4220*/  PRMT R5, RZ, 0x7610, R37 ;  /* 0x00007610ff057816 */ /* 0x000fc80000000025 */
[----:B------:R-:W-:Y:S01]  /*4230*/  FSETP.GTU.FTZ.AND P4, PT, R3, 20, PT ;  /* 0x41a000000300780b */ /* 0x000fe20003f9c000 */
[----:B------:R-:W-:Y:S01]  /*4240*/  FADD.FTZ R14, R5, R94 ;  /* 0x0000005e050e7221 */ /* 0x000fe20000010000 */
[----:B------:R-:W-:Y:S02]  /*4250*/  FSETP.GTU.FTZ.AND P3, PT, R2, 20, PT ;  /* 0x41a000000200780b */ /* 0x000fe40003f7c000 */
[----:B------:R-:W-:Y:S02]  /*4260*/  FSETP.GTU.FTZ.AND P2, PT, R0, 20, PT ;  /* 0x41a000000000780b */ /* 0x000fe40003f5c000 */
[----:B------:R-:W-:-:S07]  /*4270*/  FSETP.GTU.FTZ.AND P0, PT, R14, 20, PT ;  /* 0x41a000000e00780b */ /* 0x000fce0003f1c000 */
[----:B------:R-:W-:Y:S01]  /*4280*/  @!P4 FMUL.FTZ R5, R3, -1.4426950216293334961 ;  /* 0xbfb8aa3b0305c820 */ /* 0x000fe20000410000 */
[----:B------:R-:W2:Y:S01]  /*4290*/  LDS R11, [0x100] ;  /* 0x00010000ff0b7984 */ /* 0x000ea20000000800 */
[----:B------:R-:W-:-:S04]  /*42a0*/  @!P3 FMUL.FTZ R2, R2, -1.4426950216293334961 ;  /* 0xbfb8aa3b0202b820 */ /* 0x000fc80000410000 */
[----:B------:R-:W4:Y:S01]  /*42b0*/  @!P4 MUFU.EX2 R5, R5 ;  /* 0x000000050005c308 */ /* 0x000f220000000800 */
[----:B------:R-:W-:Y:S02]  /*42c0*/  @!P2 FMUL.FTZ R0, R0, -1.4426950216293334961 ;  /* 0xbfb8aa3b0000a820 */ /* 0x000fe40000410000 */
[----:B------:R-:W-:-:S05]  /*42d0*/  @!P0 FMUL.FTZ R10, R14, -1.4426950216293334961 ;  /* 0xbfb8aa3b0e0a8820 */ /* 0x000fca0000410000 */
[----:B------:R5:W1:Y:S01]  /*42e0*/  @!P3 MUFU.EX2 R4, R2 ;  /* 0x000000020004b308 */ /* 0x000a620000000800 */
[----:B------:R-:W-:-:S07]  /*42f0*/  IMAD R33, R95, c[0x0][0x2dc], R12 ;  /* 0x0000b7005f217a24 */ /* 0x000fce00078e020c */
[----:B------:R-:W0:Y:S01]  /*4300*/  @!P2 MUFU.EX2 R0, R0 ;  /* 0x000000000000a308 */ /* 0x000e220000000800 */
[----:B-----5:R-:W-:-:S07]  /*4310*/  IMAD.WIDE.U32 R2, R95, c[0x0][0x2d8], RZ ;  /* 0x0000b6005f027a25 */ /* 0x020fce00078e00ff */
[----:B------:R-:W5:Y:S01]  /*4320*/  @!P0 MUFU.EX2 R10, R10 ;  /* 0x0000000a000a8308 */ /* 0x000f620000000800 */
[----:B----4-:R-:W-:Y:S01]  /*4330*/  @!P4 FADD.FTZ R5, R5, 1 ;  /* 0x3f8000000505c421 */ /* 0x010fe20000010000 */
[----:B------:R-:W-:Y:S01]  /*4340*/  IADD3 R3, R3, R33, RZ ;  /* 0x0000002103037210 */ /* 0x000fe20007ffe0ff */
[----:B-1----:R-:W-:Y:S02]  /*4350*/  @!P3 FADD.FTZ R4, R4, 1 ;  /* 0x3f8000000404b421 */ /* 0x002fe40000010000 */
[----:B------:R-:W-:Y:S02]  /*4360*/  IMAD R35, R97, c[0x0][0x2e0], RZ ;  /* 0x0000b80061237a24 */ /* 0x000fe400078e02ff */
[----:B------:R-:W-:Y:S01]  /*4370*/  IMAD.WIDE.U32 R2, R98, c[0x0][0x2e0], R2 ;  /* 0x0000b80062027a25 */ /* 0x000fe200078e0002 */
[----:B------:R-:W1:Y:S03]  /*4380*/  @!P4 MUFU.RCP R5, R5 ;  /* 0x000000050005c308 */ /* 0x000e660000001000 */
[----:B0-----:R-:W-:-:S02]  /*4390*/  @!P2 FADD.FTZ R0, R0, 1 ;  /* 0x3f8000000000a421 */ /* 0x001fc40000010000 */
[----:B------:R-:W-:-:S03]  /*43a0*/  IMAD R35, R98, c[0x0][0x2e4], R35 ;  /* 0x0000b90062237a24 */ /* 0x000fc600078e0223 */
[----:B------:R-:W0:Y:S01]  /*43b0*/  @!P3 MUFU.RCP R4, R4 ;  /* 0x000000040004b308 */ /* 0x000e220000001000 */
[----:B-----5:R-:W-:-:S07]  /*43c0*/  @!P0 FADD.FTZ R10, R10, 1 ;  /* 0x3f8000000a0a8421 */ /* 0x020fce0000010000 */
[----:B---3--:R3:W4:Y:S02]  /*43d0*/  @!P2 MUFU.RCP R21, R0 ;  /* 0x000000000015a308 */ /* 0x0087240000001000 */
[----:B---3--:R-:W-:-:S06]  /*43e0*/  IADD3 R0, P5, R23, R2, RZ ;  /* 0x0000000217007210 */ /* 0x008fcc0007fbe0ff */
[----:B------:R-:W3:Y:S01]  /*43f0*/  @!P0 MUFU.RCP R10, R10 ;  /* 0x0000000a000a8308 */ /* 0x000ee20000001000 */
[----:B------:R-:W-:Y:S02]  /*4400*/  IADD3.X R3, R22, R35, R3, P5, !PT ;  /* 0x0000002316037210 */ /* 0x000fe40002ffe403 */
[----:B--2---:R-:W-:Y:S01]  /*4410*/  ISETP.GE.AND P5, PT, R60, R11, PT ;  /* 0x0000000b3c00720c */ /* 0x004fe20003fa6270 */
[----:B-1----:R-:W-:Y:S01]  /*4420*/  @!P4 FMUL.FTZ R8, R8, R5 ;  /* 0x000000050808c220 */ /* 0x002fe20000410000 */
[----:B------:R-:W-:Y:S01]  /*4430*/  IADD3 R5, P6, R26, c[0x0][0x330], RZ ;  /* 0x0000cc001a057a10 */ /* 0x000fe20007fde0ff */
[----:B0-----:R-:W-:-:S03]  /*4440*/  @!P3 FMUL.FTZ R7, R7, R4 ;  /* 0x000000040707b220 */ /* 0x001fc60000410000 */
[----:B------:R-:W-:Y:S02]  /*4450*/  IADD3.X R4, R25, c[0x0][0x334], RZ, P6, !PT ;  /* 0x0000cd0019047a10 */ /* 0x000fe400037fe4ff */
[----:B------:R-:W-:Y:S01]  /*4460*/  LEA R2, P6, R0, R5, 0x1 ;  /* 0x0000000500027211 */ /* 0x000fe200078c08ff */
[----:B----4-:R-:W-:Y:S01]  /*4470*/  @!P2 FMUL.FTZ R6, R6, R21 ;  /* 0x000000150606a220 */ /* 0x010fe20000410000 */
[-C--:B------:R-:W-:Y:S01]  /*4480*/  ISETP.GE.AND P4, PT, R40, R11.reuse, PT ;  /* 0x0000000b2800720c */ /* 0x080fe20003f86270 */
[----:B---3--:R-:W-:Y:S01]  /*4490*/  @!P0 FMUL.FTZ R9, R9, R10 ;  /* 0x0000000a09098220 */ /* 0x008fe20000410000 */
[-C--:B------:R-:W-:Y:S02]  /*44a0*/  ISETP.GE.AND P3, PT, R30, R11.reuse, PT ;  /* 0x0000000b1e00720c */ /* 0x080fe40003f66270 */
[----:B------:R-:W-:Y:S02]  /*44b0*/  ISETP.GE.AND P2, PT, R28, R11, PT ;  /* 0x0000000b1c00720c */ /* 0x000fe40003f46270 */
[----:B------:R-:W-:Y:S01]  /*44c0*/  LEA.HI.X R3, R0, R4, R3, 0x1, P6 ;  /* 0x0000000400037211 */ /* 0x000fe200030f0c03 */
[----:B------:R-:W-:Y:S05]  /*44d0*/  @P5 BRA `(.L_x_8393) ;  /* 0x000000b000005947 */ /* 0x000fea0003800000 */
[----:B------:R-:W-:Y:S01]  /*44e0*/  MOV R5, R67 ;  /* 0x0000004300057202 */ /* 0x000fe20000000f00 */
[----:B------:R-:W-:-:S02]  /*44f0*/  IMAD.MOV.U32 R4, RZ, RZ, R66 ;  /* 0x000000ffff047224 */ /* 0x000fc400078e0042 */
        /* <DEDUP_REMOVED lines=9> */
.L_x_8393:
[----:B------:R-:W-:Y:S05]  /*4590*/  BSYNC B0 ;  /* 0x0000000000007941 */ /* 0x000fea0003800000 */
.L_x_8392:
        /* <DEDUP_REMOVED lines=12> */
[----:B-1----:R-:W-:-:S04]  /*4660*/  IMAD.WIDE.U32 R2, R95, c[0x0][0x2f8], RZ ;  /* 0x0000be005f027a25 */ /* 0x002fc800078e00ff */
[----:B------:R-:W-:-:S05]  /*4670*/  IMAD R19, R95, c[0x0][0x2fc], R0 ;  /* 0x0000bf005f137a24 */ /* 0x000fca00078e0200 */
[----:B------:R-:W-:Y:S01]  /*4680*/  IADD3 R17, R3, R19, RZ ;  /* 0x0000001303117210 */ /* 0x000fe20007ffe0ff */
[----:B------:R-:W-:Y:S01]  /*4690*/  STS.64 [R44.X8], R4 ;  /* 0x000000042c007388 */ /* 0x000fe20000008a00 */
[----:B------:R-:W-:-:S06]  /*46a0*/  NOP ;  /* 0x0000000000007918 */ /* 0x000fcc0000000000 */
[----:B0-----:R-:W-:Y:S04]  /*46b0*/  LDS.U16 R11, [R24] ;  /* 0x00000000180b7984 */ /* 0x001fe80000000400 */
        /* <DEDUP_REMOVED lines=19> */
.L_x_8395:
[----:B------:R-:W-:Y:S05]  /*47f0*/  BSYNC B0 ;  /* 0x0000000000007941 */ /* 0x000fea0003800000 */
.L_x_8394:
        /* <DEDUP_REMOVED lines=33> */
.L_x_8364:
        /* <DEDUP_REMOVED lines=24> */
.L_x_8398:
[----:B0-----:R-:W-:Y:S05]  /*4b90*/  BSYNC B0 ;  /* 0x0000000000007941 */ /* 0x001fea0003800000 */
.L_x_8397:
[----:B------:R-:W-:Y:S01]  /*4ba0*/  BSSY B0, `(.L_x_8399) ;  /* 0x0000018000007945 */ /* 0x000fe20003800000 */
[----:B------:R-:W-:Y:S05]  /*4bb0*/  @!P0 BRA `(.L_x_8400) ;  /* 0x0000015000008947 */ /* 0x000fea0003800000 */
[----:B------:R-:W-:Y:S06]  /*4bc0*/  BAR.SYNC.DEFER_BLOCKING 0x0 ;  /* 0x0000000000007b1d */ /* 0x000fec0000010000 */
[----:B------:R-:W2:Y:S04]  /*4bd0*/  SHFL.DOWN P0, R0, R89, 0x1, 0x1f ;  /* 0x08201f0059007f89 */ /* 0x000ea80000000000 */
[----:B0-----:R-:W0:Y:S04]  /*4be0*/  S2R R6, SR_LANEID ;  /* 0x0000000000067919 */ /* 0x001e280000000000 */
[----:B------:R-:W3:Y:S01]  /*4bf0*/  S2R R9, SR_TID.X ;  /* 0x0000000000097919 */ /* 0x000ee20000002100 */
[----:B--2---:R-:W-:Y:S01]  /*4c00*/  @P0 FADD R0, R0, R89 ;  /* 0x0000005900000221 */ /* 0x004fe20000000000 */
[----:B0-----:R-:W-:-:S04]  /*4c10*/  ISETP.NE.AND P1, PT, R6, RZ, PT ;  /* 0x000000ff0600720c */ /* 0x001fc80003f25270 */
[----:B-1----:R-:W0:Y:S02]  /*4c20*/  SHFL.DOWN P0, R3, R0, 0x2, 0x1f ;  /* 0x08401f0000037f89 */ /* 0x002e240000000000 */
        /* <DEDUP_REMOVED lines=14> */
.L_x_8400:
[----:B------:R-:W2:Y:S02]  /*4d10*/  S2R R9, SR_TID.X ;  /* 0x0000000000097919 */ /* 0x000ea40000002100 */
.L_x_8401:
[----:B0-----:R-:W-:Y:S05]  /*4d20*/  BSYNC B0 ;  /* 0x0000000000007941 */ /* 0x001fea0003800000 */
.L_x_8399:
[----:B--2---:R-:W-:-:S13]  /*4d30*/  ISETP.GE.AND P0, PT, R9, c[0x0][0x16c], PT ;  /* 0x00005b0009007a0c */ /* 0x004fda0003f06270 */
[----:B------:R-:W-:Y:S05]  /*4d40*/  @P0 EXIT ;  /* 0x000000000000094d */ /* 0x000fea0003800000 */
[----:B------:R-:W-:Y:S02]  /*4d50*/  IMAD R97, R97, c[0x0][0x288], RZ ;  /* 0x0000a20061617a24 */ /* 0x000fe400078e02ff */
[----:B-1----:R-:W-:-:S04]  /*4d60*/  IMAD.WIDE.U32 R2, R98, c[0x0][0x288], RZ ;  /* 0x0000a20062027a25 */ /* 0x002fc800078e00ff */
[----:B------:R-:W-:-:S05]  /*4d70*/  IMAD R13, R98, c[0x0][0x28c], R97 ;  /* 0x0000a300620d7a24 */ /* 0x000fca00078e0261 */
[----:B------:R-:W-:Y:S02]  /*4d80*/  IADD3 R13, R3, R13, RZ ;  /* 0x0000000d030d7210 */ /* 0x000fe40007ffe0ff */
.L_x_8402:
        /* <DEDUP_REMOVED lines=16> */
.L_x_8403:
        /* <DEDUP_REMOVED lines=15> */
.L_x_9147:


//--------------------- .text._Z25selective_scan_bwd_kernelI32Selective_Scan_bwd_kernel_traitsILi32ELi4ELb1ELb0ELb0ELb0ELb0EN3c108BFloat16EfEEv12SSMParamsBwd --------------------------
	.section	.text._Z25selective_scan_bwd_kernelI32Selective_Scan_bwd_kernel_traitsILi32ELi4ELb1ELb0ELb0ELb0ELb0EN3c108BFloat16EfEEv12SSMParamsBwd,"ax",@progbits
	.sectioninfo	@"SHI_REGISTERS=94"
	.align	128
        .global         _Z25selective_scan_bwd_kernelI32Selective_Scan_bwd_kernel_traitsILi32ELi4ELb1ELb0ELb0ELb0ELb0EN3c108BFloat16EfEEv12SSMParamsBwd
        .type           _Z25selective_scan_bwd_kernelI32Selective_Scan_bwd_kernel_traitsILi32ELi4ELb1ELb0ELb0ELb0ELb0EN3c108BFloat16EfEEv12SSMParamsBwd,@function
        .size           _Z25selective_scan_bwd_kernelI32Selective_Scan_bwd_kernel_traitsILi32ELi4ELb1ELb0ELb0ELb0ELb0EN3c108BFloat16EfEEv12SSMParamsBwd,(.L_x_9148 - _Z25selective_scan_bwd_kernelI32Selective_Scan_bwd_kernel_traitsILi32ELi4ELb1ELb0ELb0ELb0ELb0EN3c108BFloat16EfEEv12SSMParamsBwd)
        .other          _Z25selective_scan_bwd_kernelI32Selective_Scan_bwd_kernel_traitsILi32ELi4ELb1ELb0ELb0ELb0ELb0EN3c108BFloat16EfEEv12SSMParamsBwd,@"STO_CUDA_ENTRY STV_DEFAULT"
_Z25selective_scan_bwd_kernelI32Selective_Scan_bwd_kernel_traitsILi32ELi4ELb1ELb0ELb0ELb0ELb0EN3c108BFloat16EfEEv12SSMParamsBwd:
.text._Z25selective_scan_bwd_kernelI32Selective_Scan_bwd_kernel_traitsILi32ELi4ELb1ELb0ELb0ELb0ELb0EN3c108BFloat16EfEEv12SSMParamsBwd:
        /* <DEDUP_REMOVED lines=9> */
[----:B------:R-:W-:Y:S01]  /*0090*/  IMAD.MOV.U32 R12, RZ, RZ, c[0x0][0x174] ;  /* 0x00005d00ff0c7624 */ /* 0x000fe200078e00ff */
[----:B------:R-:W-:Y:S02]  /*00a0*/  MOV R22, RZ ;  /* 0x000000ff00167202 */ /* 0x000fe40000000f00 */
[----:B0-----:R-:W-:Y:S01]  /*00b0*/  SHF.R.S32.HI R23, RZ, 0x1f, R24 ;  /* 0x0000001fff177819 */ /* 0x001fe20000011418 */
[----:B------:R-:W-:Y:S01]  /*00c0*/  IMAD.WIDE.U32 R2, R24, c[0x0][0x1d0], RZ ;  /* 0x0000740018027a25 */ /* 0x000fe200078e00ff */
[----:B-1----:R-:W-:-:S03]  /*00d0*/  SHF.R.S32.HI R20, RZ, 0x1f, R19 ;  /* 0x0000001fff147819 */ /* 0x002fc60000011413 */
[----:B------:R-:W-:Y:S02]  /*00e0*/  IMAD R7, R23, c[0x0][0x1d0], RZ ;  /* 0x0000740017077a24 */ /* 0x000fe400078e02ff */
[----:B------:R-:W-:Y:S01]  /*00f0*/  @P0 LEA R8, P2, R19, c[0x0][0x238], 0x2 ;  /* 0x00008e0013080a11 */ /* 0x000fe200078410ff */
[----:B------:R-:W-:Y:S01]  /*0100*/  IMAD R15, R23, c[0x0][0x1e0], RZ ;  /* 0x00007800170f7a24 */ /* 0x000fe200078e02ff */
[----:B------:R-:W-:Y:S01]  /*0110*/  @P1 LEA R10, P3, R19, c[0x0][0x250], 0x2 ;  /* 0x00009400130a1a11 */ /* 0x000fe200078610ff */
[----:B------:R-:W-:Y:S01]  /*0120*/  IMAD R17, R23, c[0x0][0x278], RZ ;  /* 0x00009e0017117a24 */ /* 0x000fe200078e02ff */
[C-C-:B------:R-:W-:Y:S01]  /*0130*/  @P0 LEA.HI.X R9, R19.reuse, c[0x0][0x23c], R20.reuse, 0x2, P2 ;  /* 0x00008f0013090a11 */ /* 0x140fe200010f1414 */
[C---:B------:R-:W-:Y:S01]  /*0140*/  IMAD R13, R24.reuse, c[0x0][0x1d4], R7 ;  /* 0x00007500180d7a24 */ /* 0x040fe200078e0207 */
[----:B------:R-:W-:Y:S01]  /*0150*/  @P1 LEA.HI.X R11, R19, c[0x0][0x254], R20, 0x2, P3 ;  /* 0x00009500130b1a11 */ /* 0x000fe200018f1414 */
[C---:B------:R-:W-:Y:S02]  /*0160*/  IMAD.WIDE.U32 R4, R24.reuse, c[0x0][0x1e0], RZ ;  /* 0x0000780018047a25 */ /* 0x040fe400078e00ff */
[----:B------:R0:W5:Y:S02]  /*0170*/  @P0 LDG.E R21, [R8.64] ;  /* 0x0000000608150981 */ /* 0x000164000c1e1900 */
[C---:B------:R-:W-:Y:S01]  /*0180*/  IMAD R15, R24.reuse, c[0x0][0x1e4], R15 ;  /* 0x00007900180f7a24 */ /* 0x040fe200078e020f */
[----:B------:R-:W-:Y:S01]  /*0190*/  IADD3 R3, R3, R13, RZ ;  /* 0x0000000d03037210 */ /* 0x000fe20007ffe0ff */
[----:B------:R-:W-:Y:S01]  /*01a0*/  IMAD.WIDE.U32 R6, R24, c[0x0][0x278], RZ ;  /* 0x00009e0018067a25 */ /* 0x000fe200078e00ff */
[----:B------:R1:W5:Y:S01]  /*01b0*/  @P1 LDG.E R22, [R10.64] ;  /* 0x000000060a161981 */ /* 0x000362000c1e1900 */
[----:B------:R-:W-:Y:S01]  /*01c0*/  ISETP.GE.AND P3, PT, R12, 0x1, PT ;  /* 0x000000010c00780c */ /* 0x000fe20003f66270 */
[----:B------:R-:W-:Y:S01]  /*01d0*/  HFMA2.MMA R25, -RZ, RZ, 0, 0 ;  /* 0x00000000ff197435 */ /* 0x000fe200000001ff */
[----:B------:R-:W-:Y:S01]  /*01e0*/  IMAD R17, R24, c[0x0][0x27c], R17 ;  /* 0x00009f0018117a24 */ /* 0x000fe200078e0211 */
[----:B------:R-:W-:Y:S01]  /*01f0*/  IADD3 R5, R5, R15, RZ ;  /* 0x0000000f05057210 */ /* 0x000fe20007ffe0ff */
[----:B------:R-:W-:Y:S01]  /*0200*/  IMAD R0, R20, c[0x0][0x1d8], RZ ;  /* 0x0000760014007a24 */ /* 0x000fe200078e02ff */
[----:B0-----:R-:W-:Y:S01]  /*0210*/  LEA R9, R12, 0xffffff80, 0x7 ;  /* 0xffffff800c097811 */ /* 0x001fe200078e38ff */
[----:B------:R-:W-:Y:S01]  /*0220*/  IMAD.WIDE.U32 R2, R19, c[0x0][0x1d8], R2 ;  /* 0x0000760013027a25 */ /* 0x000fe200078e0002 */
[----:B------:R-:W-:-:S02]  /*0230*/  IADD3 R7, R7, R17, RZ ;  /* 0x0000001107077210 */ /* 0x000fc40007ffe0ff */
[----:B-1----:R-:W-:Y:S01]  /*0240*/  SHF.R.S32.HI R11, RZ, 0x1f, R9 ;  /* 0x0000001fff0b7819 */ /* 0x002fe20000011409 */
[----:B------:R-:W-:Y:S01]  /*0250*/  IMAD.WIDE.U32 R4, R19, c[0x0][0x1e8], R4 ;  /* 0x00007a0013047a25 */ /* 0x000fe200078e0004 */
[C---:B------:R-:W-:Y:S02]  /*0260*/  IADD3 R32, P0, R9.reuse, R2, RZ ;  /* 0x0000000209207210 */ /* 0x040fe40007f1e0ff */
[----:B------:R-:W-:Y:S01]  /*0270*/  MOV R26, RZ ;  /* 0x000000ff001a7202 */ /* 0x000fe20000000f00 */
[----:B------:R-:W-:Y:S01]  /*0280*/  IMAD R10, R20, c[0x0][0x280], RZ ;  /* 0x0000a000140a7a24 */ /* 0x000fe200078e02ff */
[----:B------:R-:W-:Y:S01]  /*0290*/  IADD3 R34, P1, R9, R4, RZ ;  /* 0x0000000409227210 */ /* 0x000fe20007f3e0ff */
[C---:B------:R-:W-:Y:S01]  /*02a0*/  IMAD R0, R19.reuse, c[0x0][0x1dc], R0 ;  /* 0x0000770013007a24 */ /* 0x040fe200078e0200 */
[----:B------:R-:W-:Y:S01]  /*02b0*/  LEA R31, P4, R32, c[0x0][0x240], 0x1 ;  /* 0x00009000201f7a11 */ /* 0x000fe200078808ff */
[----:B------:R-:W-:Y:S01]  /*02c0*/  IMAD.WIDE.U32 R6, R19, c[0x0][0x280], R6 ;  /* 0x0000a00013067a25 */ /* 0x000fe200078e0006 */
[----:B------:R-:W-:-:S02]  /*02d0*/  LEA R33, P5, R34, c[0x0][0x248], 0x1 ;  /* 0x0000920022217a11 */ /* 0x000fc400078a08ff */
[----:B------:R-:W-:Y:S01]  /*02e0*/  IADD3.X R3, R11, R3, R0, P0, !PT ;  /* 0x000000030b037210 */ /* 0x000fe200007fe400 */
[----:B------:R-:W-:Y:S01]  /*02f0*/  IMAD R10, R19, c[0x0][0x284], R10 ;  /* 0x0000a100130a7a24 */ /* 0x000fe200078e020a */
[----:B------:R-:W-:Y:S01]  /*0300*/  IADD3 R9, P2, R9, R6, RZ ;  /* 0x0000000609097210 */ /* 0x000fe20007f5e0ff */
[C---:B------:R-:W-:Y:S01]  /*0310*/  IMAD R8, R20.reuse, c[0x0][0x1e8], RZ ;  /* 0x00007a0014087a24 */ /* 0x040fe200078e02ff */
[----:B------:R-:W-:Y:S01]  /*0320*/  ISETP.NE.U32.AND P0, PT, RZ, c[0x0][0x260], PT ;  /* 0x00009800ff007a0c */ /* 0x000fe20003f05070 */
[----:B------:R-:W-:Y:S01]  /*0330*/  IMAD R2, R20, c[0x0][0x2a8], RZ ;  /* 0x0000aa0014027a24 */ /* 0x000fe200078e02ff */
[----:B------:R-:W-:Y:S01]  /*0340*/  IADD3.X R36, R11, R7, R10, P2, !PT ;  /* 0x000000070b247210 */ /* 0x000fe200017fe40a */
[----:B------:R-:W-:Y:S01]  /*0350*/  IMAD R8, R19, c[0x0][0x1ec], R8 ;  /* 0x00007b0013087a24 */ /* 0x000fe200078e0208 */
[----:B------:R-:W-:Y:S01]  /*0360*/  ISETP.NE.AND.EX P0, PT, RZ, c[0x0][0x264], PT, P0 ;  /* 0x00009900ff007a0c */ /* 0x000fe20003f05300 */
[----:B------:R-:W-:Y:S01]  /*0370*/  CS2R R6, SRZ ;  /* 0x0000000000067805 */ /* 0x000fe2000001ff00 */
[----:B------:R-:W-:Y:S01]  /*0380*/  LEA R35, P2, R9, c[0x0][0x308], 0x1 ;  /* 0x0000c20009237a11 */ /* 0x000fe200078408ff */
        /* <DEDUP_REMOVED lines=8> */
[----:B------:R-:W-:Y:S01]  /*0410*/  @P0 IMAD R0, R24, c[0x0][0x164], R19 ;  /* 0x0000590018000a24 */ /* 0x000fe200078e0213 */
[----:B------:R-:W-:Y:S01]  /*0420*/  ISETP.NE.AND.EX P2, PT, RZ, c[0x0][0x34c], PT, P2 ;  /* 0x0000d300ff007a0c */ /* 0x000fe20003f45320 */
[----:B------:R-:W-:Y:S01]  /*0430*/  @P0 IMAD.MOV.U32 R9, RZ, RZ, 0x8 ;  /* 0x00000008ff090424 */ /* 0x000fe200078e00ff */
[----:B------:R-:W-:Y:S01]  /*0440*/  LEA.HI.X R34, R34, c[0x0][0x24c], R5, 0x1, P5 ;  /* 0x0000930022227a11 */ /* 0x000fe200028f0c05 */
[----:B------:R-:W-:Y:S01]  /*0450*/  @P0 IMAD R0, R0, c[0x0][0x174], RZ ;  /* 0x00005d0000000a24 */ /* 0x000fe200078e02ff */
[----:B------:R-:W-:Y:S01]  /*0460*/  CS2R R4, SRZ ;  /* 0x0000000000047805 */ /* 0x000fe2000001ff00 */
[----:B------:R-:W-:Y:S01]  /*0470*/  LEA.HI.X R32, R32, c[0x0][0x244], R3, 0x1, P4 ;  /* 0x0000910020207a11 */ /* 0x000fe200020f0c03 */
[----:B------:R-:W-:-:S02]  /*0480*/  IMAD R27, R19, c[0x0][0x2ac], R2 ;  /* 0x0000ab00131b7a24 */ /* 0x000fc400078e0202 */
[----:B------:R-:W-:Y:S02]  /*0490*/  @P0 IMAD R0, R0, c[0x0][0x16c], RZ ;  /* 0x00005b0000000a24 */ /* 0x000fe400078e02ff */
[C---:B------:R-:W-:Y:S01]  /*04a0*/  IMAD R29, R19.reuse, c[0x0][0x1bc], R8 ;  /* 0x00006f00131d7a24 */ /* 0x040fe200078e0208 */
[C---:B------:R-:W-:Y:S01]  /*04b0*/  @P1 LEA R6, P4, R19.reuse, c[0x0][0x328], 0x2 ;  /* 0x0000ca0013061a11 */ /* 0x040fe200078810ff */
[----:B------:R-:W-:Y:S01]  /*04c0*/  @P0 IMAD.WIDE R8, R0, R9, c[0x0][0x260] ;  /* 0x0000980000080625 */ /* 0x000fe200078e0209 */
[C---:B------:R-:W-:Y:S01]  /*04d0*/  @P2 LEA R4, P5, R19.reuse, c[0x0][0x348], 0x2 ;  /* 0x0000d20013042a11 */ /* 0x040fe200078a10ff */
[----:B------:R-:W-:Y:S01]  /*04e0*/  @!P0 CS2R R8, SRZ ;  /* 0x0000000000088805 */ /* 0x000fe2000001ff00 */
[C-C-:B------:R-:W-:Y:S02]  /*04f0*/  @P1 LEA.HI.X R7, R19.reuse, c[0x0][0x32c], R20.reuse, 0x2, P4 ;  /* 0x0000cb0013071a11 */ /* 0x140fe400020f1414 */
[----:B------:R-:W-:Y:S02]  /*0500*/  @P2 LEA.HI.X R5, R19, c[0x0][0x34c], R20, 0x2, P5 ;  /* 0x0000d30013052a11 */ /* 0x000fe400028f1414 */
[----:B------:R-:W-:-:S02]  /*0510*/  IADD3 R27, R13, R27, RZ ;  /* 0x0000001b0d1b7210 */ /* 0x000fc40007ffe0ff */
[----:B------:R-:W-:Y:S01]  /*0520*/  IADD3 R29, R11, R29, RZ ;  /* 0x0000001d0b1d7210 */ /* 0x000fe20007ffe0ff */
[----:B------:R-:W-:Y:S05]  /*0530*/  @!P3 BRA `(.L_x_8404) ;  /* 0x000019400000b947 */ /* 0x000fea0003800000 */
[----:B------:R-:W0:Y:S01]  /*0540*/  S2R R28, SR_TID.X ;  /* 0x00000000001c7919 */ /* 0x000e220000002100 */
[----:B------:R-:W-:Y:S01]  /*0550*/  MOV R37, c[0x0][0x174] ;  /* 0x00005d0000257a02 */ /* 0x000fe20000000f00 */
[----:B------:R-:W-:Y:S01]  /*0560*/  IMAD.MOV.U32 R25, RZ, RZ, RZ ;  /* 0x000000ffff197224 */ /* 0x000fe200078e00ff */
[----:B------:R-:W-:Y:S01]  /*0570*/  MOV R26, RZ ;  /* 0x000000ff001a7202 */ /* 0x000fe20000000f00 */
[----:B------:R-:W1:Y:S01]  /*0580*/  S2R R30, SR_LANEID ;  /* 0x00000000001e7919 */ /* 0x000e620000000000 */
[----:B0-----:R-:W-:Y:S02]  /*0590*/  LOP3.LUT R71, R28, 0x1f, RZ, 0xc0, !PT ;  /* 0x0000001f1c477812 */ /* 0x001fe400078ec0ff */
[----:B------:R-:W-:Y:S02]  /*05a0*/  SHF.R.S32.HI R39, RZ, 0x1f, R28 ;  /* 0x0000001fff277819 */ /* 0x000fe4000001141c */
.L_x_8411:
[----:B------:R-:W-:Y:S01]  /*05b0*/  BAR.SYNC.DEFER_BLOCKING 0x0 ;  /* 0x0000000000007b1d */ /* 0x000fe20000010000 */
[C---:B------:R-:W-:Y:S02]  /*05c0*/  SHF.L.U32 R38, R28.reuse, 0x3, RZ ;  /* 0x000000031c267819 */ /* 0x040fe400000006ff */
[----:B------:R-:W-:-:S02]  /*05d0*/  SHF.L.U64.HI R41, R28, 0x3, R39 ;  /* 0x000000031c297819 */ /* 0x000fc40000010227 */
[----:B0-----:R-:W-:-:S04]  /*05e0*/  IADD3 R16, P0, R31, R38, RZ ;  /* 0x000000261f107210 */ /* 0x001fc80007f1e0ff */
[----:B------:R-:W-:-:S06]  /*05f0*/  IADD3.X R17, R32, R41, RZ, P0, !PT ;  /* 0x0000002920117210 */ /* 0x000fcc00007fe4ff */
[----:B------:R-:W2:Y:S01]  /*0600*/  LDG.E.64 R16, [R16.64] ;  /* 0x0000000610107981 */ /* 0x000ea2000c1e1b00 */
[----:B------:R-:W-:-:S04]  /*0610*/  IADD3 R42, P0, R33, R38, RZ ;  /* 0x00000026212a7210 */ /* 0x000fc80007f1e0ff */
[----:B------:R-:W-:Y:S01]  /*0620*/  IADD3.X R43, R34, R41, RZ, P0, !PT ;  /* 0x00000029222b7210 */ /* 0x000fe200007fe4ff */
[----:B-12---:R0:W-:Y:S01]  /*0630*/  STS.64 [R30.X8], R16 ;  /* 0x000000101e007388 */ /* 0x0061e20000008a00 */
[----:B------:R-:W-:-:S06]  /*0640*/  NOP ;  /* 0x0000000000007918 */ /* 0x000fcc0000000000 */
[----:B------:R-:W1:Y:S04]  /*0650*/  LDS.64 R2, [R30.X8] ;  /* 0x000000001e027984 */ /* 0x000e680000008a00 */
[----:B------:R-:W-:Y:S06]  /*0660*/  BAR.SYNC.DEFER_BLOCKING 0x0 ;  /* 0x0000000000007b1d */ /* 0x000fec0000010000 */
[----:B------:R-:W2:Y:S01]  /*0670*/  LDG.E.64 R42, [R42.64] ;  /* 0x000000062a2a7981 */ /* 0x000ea2000c1e1b00 */
[----:B------:R-:W-:-:S04]  /*0680*/  IADD3 R44, P0, R35, R38, RZ ;  /* 0x00000026232c7210 */ /* 0x000fc80007f1e0ff */
[----:B------:R-:W-:Y:S01]  /*0690*/  IADD3.X R45, R36, R41, RZ, P0, !PT ;  /* 0x00000029242d7210 */ /* 0x000fe200007fe4ff */
[----:B--2---:R-:W-:Y:S01]  /*06a0*/  STS.64 [R30.X8], R42 ;  /* 0x0000002a1e007388 */ /* 0x004fe20000008a00 */
[----:B------:R-:W-:-:S06]  /*06b0*/  NOP ;  /* 0x0000000000007918 */ /* 0x000fcc0000000000 */
[----:B------:R-:W2:Y:S04]  /*06c0*/  LDS.64 R14, [R30.X8] ;  /* 0x000000001e0e7984 */ /* 0x000ea80000008a00 */
[----:B------:R-:W-:Y:S06]  /*06d0*/  BAR.SYNC.DEFER_BLOCKING 0x0 ;  /* 0x0000000000007b1d */ /* 0x000fec0000010000 */
[----:B0-----:R-:W3:Y:S01]  /*06e0*/  LDG.E.64 R16, [R44.64] ;  /* 0x000000062c107981 */ /* 0x001ee2000c1e1b00 */
[----:B-1----:R-:W-:Y:S01]  /*06f0*/  PRMT R0, RZ, 0x5410, R2 ;  /* 0x00005410ff007816 */ /* 0x002fe20000000002 */
[----:B------:R-:W-:Y:S01]  /*0700*/  HFMA2.MMA R64, -RZ, RZ, 0, 0 ;  /* 0x00000000ff407435 */ /* 0x000fe200000001ff */
[----:B------:R-:W-:Y:S01]  /*0710*/  SHF.R.U64 R47, R2, 0x10, R3 ;  /* 0x00000010022f7819 */ /* 0x000fe20000001203 */
[----:B------:R-:W-:Y:S01]  /*0720*/  CS2R R62, SRZ ;  /* 0x00000000003e7805 */ /* 0x000fe2000001ff00 */
[----:B------:R-:W-:-:S02]  /*0730*/  MOV R60, RZ ;  /* 0x000000ff003c7202 */ /* 0x000fc40000000f00 */
[--C-:B--2---:R-:W-:Y:S02]  /*0740*/  SHF.R.U64 R53, R14, 0x10, R15.reuse ;  /* 0x000000100e357819 */ /* 0x104fe4000000120f */
[--C-:B------:R-:W-:Y:S02]  /*0750*/  SHF.R.U32.HI R55, RZ, 0x10, R15.reuse ;  /* 0x00000010ff377819 */ /* 0x100fe4000001160f */
[----:B------:R-:W-:Y:S02]  /*0760*/  PRMT R59, RZ, 0x5410, R14 ;  /* 0x00005410ff3b7816 */ /* 0x000fe4000000000e */
[----:B------:R-:W-:Y:S02]  /*0770*/  PRMT R57, RZ, 0x5410, R15 ;  /* 0x00005410ff397816 */ /* 0x000fe4000000000f */
[----:B------:R-:W-:Y:S02]  /*0780*/  PRMT R53, RZ, 0x5410, R53 ;  /* 0x00005410ff357816 */ /* 0x000fe40000000035 */
[----:B------:R-:W-:Y:S01]  /*0790*/  PRMT R55, RZ, 0x5410, R55 ;  /* 0x00005410ff377816 */ /* 0x000fe20000000037 */
[----:B---3--:R0:W-:Y:S01]  /*07a0*/  STS.64 [R30.X8], R16 ;  /* 0x000000101e007388 */ /* 0x0081e20000008a00 */
[----:B------:R-:W-:-:S06]  /*07b0*/  NOP ;  /* 0x0000000000007918 */ /* 0x000fcc0000000000 */
[----:B------:R-:W1:Y:S01]  /*07c0*/  LDS.64 R48, [R30.X8] ;  /* 0x000000001e307984 */ /* 0x000e620000008a00 */
[----:B0-----:R-:W-:Y:S01]  /*07d0*/  IMAD.MOV.U32 R17, RZ, RZ, c[0x0][0x16c] ;  /* 0x00005b00ff117624 */ /* 0x001fe200078e00ff */
[----:B------:R-:W-:Y:S02]  /*07e0*/  SHF.R.U32.HI R16, RZ, 0x10, R3 ;  /* 0x00000010ff107819 */ /* 0x000fe40000011603 */
[----:B------:R-:W-:Y:S02]  /*07f0*/  BAR.SYNC.DEFER_BLOCKING 0x0 ;  /* 0x0000000000007b1d */ /* 0x000fe40000010000 */
[----:B------:R-:W-:Y:S02]  /*0800*/  ISETP.GE.AND P0, PT, R17, 0x1, PT ;  /* 0x000000011100780c */ /* 0x000fe40003f06270 */
[----:B-1----:R-:W-:Y:S02]  /*0810*/  PRMT R40, RZ, 0x5410, R48 ;  /* 0x00005410ff287816 */ /* 0x002fe40000000030 */
[----:B------:R-:W-:-:S02]  /*0820*/  SHF.R.U64 R18, R48, 0x10, R49 ;  /* 0x0000001030127819 */ /* 0x000fc40000001231 */
[----:B------:R-:W-:Y:S01]  /*0830*/  PRMT R42, RZ, 0x5410, R49 ;  /* 0x00005410ff2a7816 */ /* 0x000fe20000000031 */
[C---:B------:R-:W-:Y:S01]  /*0840*/  FFMA.FTZ R25, R40.reuse, R0, R25 ;  /* 0x0000000028197223 */ /* 0x040fe20000010019 */
[----:B------:R-:W-:Y:S01]  /*0850*/  PRMT R0, RZ, 0x5410, R47 ;  /* 0x00005410ff007816 */ /* 0x000fe2000000002f */
[-C--:B-----5:R-:W-:Y:S01]  /*0860*/  FMUL.FTZ R43, R40, R21.reuse ;  /* 0x00000015282b7220 */ /* 0x0a0fe20000410000 */
[----:B------:R-:W-:Y:S01]  /*0870*/  PRMT R44, RZ, 0x5410, R18 ;  /* 0x00005410ff2c7816 */ /* 0x000fe20000000012 */
[----:B------:R-:W-:Y:S01]  /*0880*/  FMUL.FTZ R45, R42, R21 ;  /* 0x000000152a2d7220 */ /* 0x000fe20000410000 */
[----:B------:R-:W-:-:S03]  /*0890*/  SHF.R.U32.HI R46, RZ, 0x10, R49 ;  /* 0x00000010ff2e7819 */ /* 0x000fc60000011631 */
[C---:B------:R-:W-:Y:S01]  /*08a0*/  FFMA.FTZ R25, R44.reuse, R0, R25 ;  /* 0x000000002c197223 */ /* 0x040fe20000010019 */
[----:B------:R-:W-:Y:S01]  /*08b0*/  PRMT R0, RZ, 0x5410, R3 ;  /* 0x00005410ff007816 */ /* 0x000fe20000000003 */
[----:B------:R-:W-:Y:S01]  /*08c0*/  FMUL.FTZ R47, R44, R21 ;  /* 0x000000152c2f7220 */ /* 0x000fe20000410000 */
[----:B------:R-:W-:-:S03]  /*08d0*/  PRMT R46, RZ, 0x5410, R46 ;  /* 0x00005410ff2e7816 */ /* 0x000fc6000000002e */
[----:B------:R-:W-:Y:S01]  /*08e0*/  FFMA.FTZ R25, R42, R0, R25 ;  /* 0x000000002a197223 */ /* 0x000fe20000010019 */
[----:B------:R-:W-:Y:S01]  /*08f0*/  PRMT R0, RZ, 0x5410, R16 ;  /* 0x00005410ff007816 */ /* 0x000fe20000000010 */
[----:B------:R-:W-:-:S04]  /*0900*/  FMUL.FTZ R48, R46, R21 ;  /* 0x000000152e307220 */ /* 0x000fc80000410000 */
[----:B------:R-:W-:Y:S01]  /*0910*/  FFMA.FTZ R25, R46, R0, R25 ;  /* 0x000000002e197223 */ /* 0x000fe20000010019 */
[----:B------:R-:W-:Y:S05]  /*0920*/  @!P0 BRA `(.L_x_8405) ;  /* 0x0000112000008947 */ /* 0x000fea0003800000 */
[C---:B------:R-:W-:Y:S01]  /*0930*/  IMAD R18, R20.reuse, c[0x0][0x180], RZ ;  /* 0x0000600014127a24 */ /* 0x040fe200078e02ff */
[C---:B------:R-:W-:Y:S01]  /*0940*/  IADD3 R50, R37.reuse, -0x1, RZ ;  /* 0xffffffff25327810 */ /* 0x040fe20007ffe0ff */
[----:B------:R-:W-:Y:S01]  /*0950*/  IMAD R52, R20, c[0x0][0x198], RZ ;  /* 0x0000660014347a24 */ /* 0x000fe200078e02ff */
[----:B------:R-:W-:Y:S01]  /*0960*/  IADD3 R0, R37, -0x2, RZ ;  /* 0xfffffffe25007810 */ /* 0x000fe20007ffe0ff */
[C---:B------:R-:W-:Y:S01]  /*0970*/  IMAD.WIDE.U32 R16, R19.reuse, c[0x0][0x180], RZ ;  /* 0x0000600013107a25 */ /* 0x040fe200078e00ff */
[----:B------:R-:W-:Y:S01]  /*0980*/  LEA.HI R49, R50, R50, RZ, 0x1 ;  /* 0x0000003232317211 */ /* 0x000fe200078f08ff */
[----:B------:R-:W-:Y:S01]  /*0990*/  UMOV UR4, URZ ;  /* 0x0000003f00047c82 */ /* 0x000fe20008000000 */
[----:B------:R-:W-:Y:S01]  /*09a0*/  MOV R77, RZ ;  /* 0x000000ff004d7202 */ /* 0x000fe20000000f00 */
[C---:B------:R-:W-:Y:S01]  /*09b0*/  IMAD R51, R19.reuse, c[0x0][0x184], R18 ;  /* 0x0000610013337a24 */ /* 0x040fe200078e0212 */
[----:B------:R-:W-:Y:S01]  /*09c0*/  LEA R18, P0, R16, c[0x0][0x220], 0x2 ;  /* 0x0000880010127a11 */ /* 0x000fe200078010ff */
[----:B------:R-:W-:Y:S01]  /*09d0*/  IMAD.WIDE.U32 R14, R19, c[0x0][0x198], RZ ;  /* 0x00006600130e7a25 */ /* 0x000fe200078e00ff */
[----:B------:R-:W-:-:S02]  /*09e0*/  MOV R64, RZ ;  /* 0x000000ff00407202 */ /* 0x000fc40000000f00 */
[----:B------:R-:W-:Y:S01]  /*09f0*/  IADD3 R17, R17, R51, RZ ;  /* 0x0000003311117210 */ /* 0x000fe20007ffe0ff */
[----:B------:R-:W-:Y:S01]  /*0a00*/  IMAD R63, R19, c[0x0][0x19c], R52 ;  /* 0x00006700133f7a24 */ /* 0x000fe200078e0234 */
[----:B------:R-:W-:Y:S01]  /*0a10*/  MOV R54, RZ ;  /* 0x000000ff00367202 */ /* 0x000fe20000000f00 */
[----:B------:R-:W-:Y:S01]  /*0a20*/  IMAD R61, R0, c[0x0][0x16c], RZ ;  /* 0x00005b00003d7a24 */ /* 0x000fe200078e02ff */
[----:B------:R-:W-:Y:S01]  /*0a30*/  LEA R0, P1, R14, c[0x0][0x228], 0x2 ;  /* 0x00008a000e007a11 */ /* 0x000fe200078210ff */
[----:B------:R-:W-:Y:S01]  /*0a40*/  FADD.FTZ R58, R53, R22 ;  /* 0x00000016353a7221 */ /* 0x000fe20000010000 */
[----:B------:R-:W-:Y:S01]  /*0a50*/  IADD3 R51, R15, R63, RZ ;  /* 0x0000003f0f337210 */ /* 0x000fe20007ffe0ff */
[----:B------:R-:W-:Y:S01]  /*0a60*/  IMAD.WIDE R60, R61, 0x8, R8 ;  /* 0x000000083d3c7825 */ /* 0x000fe200078e0208 */
[----:B------:R-:W-:Y:S01]  /*0a70*/  LOP3.LUT R15, R49, 0xfffffe, RZ, 0xc0, !PT ;  /* 0x00fffffe310f7812 */ /* 0x000fe200078ec0ff */
[----:B------:R-:W-:Y:S01]  /*0a80*/  CS2R R62, SRZ ;  /* 0x00000000003e7805 */ /* 0x000fe2000001ff00 */
[----:B------:R-:W-:Y:S01]  /*0a90*/  LEA.HI.X R49, R16, c[0x0][0x224], R17, 0x2, P0 ;  /* 0x0000890010317a11 */ /* 0x000fe200000f1411 */
[--C-:B------:R-:W-:Y:S01]  /*0aa0*/  FADD.FTZ R59, R59, R22.reuse ;  /* 0x000000163b3b7221 */ /* 0x100fe20000010000 */
[----:B------:R-:W-:Y:S01]  /*0ab0*/  LEA R56, P0, R10, c[0x0][0x230], 0x2 ;  /* 0x00008c000a387a11 */ /* 0x000fe200078010ff */
[----:B------:R-:W-:Y:S01]  /*0ac0*/  IMAD.IADD R15, R50, 0x1, -R15 ;  /* 0x00000001320f7824 */ /* 0x000fe200078e0a0f */
[----:B------:R-:W-:Y:S01]  /*0ad0*/  MOV R50, R60 ;  /* 0x0000003c00327202 */ /* 0x000fe20000000f00 */
[--C-:B------:R-:W-:Y:S01]  /*0ae0*/  FADD.FTZ R57, R57, R22.reuse ;  /* 0x0000001639397221 */ /* 0x100fe20000010000 */
[----:B------:R-:W-:Y:S01]  /*0af0*/  LEA.HI.X R51, R14, c[0x0][0x22c], R51, 0x2, P1 ;  /* 0x00008b000e337a11 */ /* 0x000fe200008f1433 */
[----:B------:R-:W-:Y:S01]  /*0b00*/  FADD.FTZ R55, R55, R22 ;  /* 0x0000001637377221 */ /* 0x000fe20000010000 */
[----:B------:R-:W-:Y:S01]  /*0b10*/  LEA.HI.X R53, R10, c[0x0][0x234], R29, 0x2, P0 ;  /* 0x00008d000a357a11 */ /* 0x000fe200000f141d */
[----:B------:R-:W-:Y:S01]  /*0b20*/  IMAD.MOV.U32 R60, RZ, RZ, RZ ;  /* 0x000000ffff3c7224 */ /* 0x000fe200078e00ff */
[----:B------:R-:W-:-:S02]  /*0b30*/  SHF.L.U32 R52, R15, 0x8, RZ ;  /* 0x000000080f347819 */ /* 0x000fc400000006ff */
.L_x_8410:
[----:B------:R-:W-:Y:S02]  /*0b40*/  MOV R14, R18 ;  /* 0x00000012000e7202 */ /* 0x000fe40000000f00 */
[----:B------:R-:W-:-:S05]  /*0b50*/  MOV R15, R49 ;  /* 0x00000031000f7202 */ /* 0x000fca0000000f00 */
[----:B------:R0:W2:Y:S01]  /*0b60*/  LDG.E R65, [R14.64] ;  /* 0x000000060e417981 */ /* 0x0000a2000c1e1900 */
[----:B------:R-:W-:Y:S02]  /*0b70*/  MOV R16, R0 ;  /* 0x0000000000107202 */ /* 0x000fe40000000f00 */
[----:B------:R-:W-:-:S05]  /*0b80*/  MOV R17, R51 ;  /* 0x0000003300117202 */ /* 0x000fca0000000f00 */
        /* <DEDUP_REMOVED lines=12> */
[----:B------:R-:W-:Y:S01]  /*0c50*/  PRMT R68, RZ, 0x5410, R3 ;  /* 0x00005410ff447816 */ /* 0x000fe20000000003 */
[----:B------:R-:W-:Y:S02]  /*0c60*/  BSSY B0, `(.L_x_8406) ;  /* 0x0000026000007945 */ /* 0x000fe40003800000 */
[----:B------:R-:W-:-:S06]  /*0c70*/  FMUL.FTZ R81, R59, R70 ;  /* 0x000000463b517220 */ /* 0x000fcc0000410000 */
[----:B0-----:R-:W-:Y:S01]  /*0c80*/  @P0 MOV R14, R50 ;  /* 0x00000032000e0202 */ /* 0x001fe20000000f00 */
[----:B------:R-:W-:Y:S02]  /*0c90*/  @P0 IMAD.MOV.U32 R15, RZ, RZ, R61 ;  /* 0x000000ffff0f0224 */ /* 0x000fe400078e003d */
[----:B------:R-:W-:Y:S02]  /*0ca0*/  FMUL.FTZ R75, R57, R68 ;  /* 0x00000044394b7220 */ /* 0x000fe40000410000 */
        /* <DEDUP_REMOVED lines=8> */
[----:B------:R0:W1:Y:S01]  /*0d30*/  @P2 LDS R87, [R28.X4+0xb4c] ;  /* 0x000b4c001c572984 */ /* 0x0000620000004800 */
[----:B------:R-:W2:Y:S01]  /*0d40*/  MUFU.EX2 R78, R78 ;  /* 0x0000004e004e7308 */ /* 0x000ea20000000800 */
[----:B---3--:R-:W-:Y:S01]  /*0d50*/  FMUL.FTZ R83, R67, R16 ;  /* 0x0000001043537220 */ /* 0x008fe20000410000 */
[--C-:B------:R-:W-:Y:S01]  /*0d60*/  SHF.R.U64 R67, R2, 0x10, R3.reuse ;  /* 0x0000001002437819 */ /* 0x100fe20000001203 */
[----:B------:R3:W5:Y:S01]  /*0d70*/  @P0 LDG.E R79, [R14.64+0x4] ;  /* 0x000004060e4f0981 */ /* 0x000762000c1e1900 */
[----:B------:R-:W-:-:S04]  /*0d80*/  SHF.R.U32.HI R16, RZ, 0x10, R3 ;  /* 0x00000010ff107819 */ /* 0x000fc80000011603 */
[----:B------:R-:W4:Y:S01]  /*0d90*/  MUFU.EX2 R73, R73 ;  /* 0x0000004900497308 */ /* 0x000f220000000800 */
[----:B------:R-:W-:-:S07]  /*0da0*/  PRMT R67, RZ, 0x5410, R67 ;  /* 0x00005410ff437816 */ /* 0x000fce0000000043 */
[----:B------:R-:W0:Y:S01]  /*0db0*/  MUFU.EX2 R82, R82 ;  /* 0x0000005200527308 */ /* 0x000e220000000800 */
[----:B------:R-:W-:Y:S01]  /*0dc0*/  PRMT R66, RZ, 0x5410, R16 ;  /* 0x00005410ff427816 */ /* 0x000fe20000000010 */
[-C--:B------:R-:W-:Y:S02]  /*0dd0*/  FMUL.FTZ R85, R42, R83.reuse ;  /* 0x000000532a557220 */ /* 0x080fe40000410000 */
[-C--:B------:R-:W-:Y:S02]  /*0de0*/  FMUL.FTZ R72, R46, R83.reuse ;  /* 0x000000532e487220 */ /* 0x080fe40000410000 */
[----:B------:R-:W-:Y:S02]  /*0df0*/  FMUL.FTZ R80, R40, R83 ;  /* 0x0000005328507220 */ /* 0x000fe40000410000 */
[----:B------:R-:W-:Y:S02]  /*0e00*/  FMUL.FTZ R84, R58, R67 ;  /* 0x000000433a547220 */ /* 0x000fe40000410000 */
[----:B---3--:R-:W-:-:S02]  /*0e10*/  FMUL.FTZ R15, R55, R66 ;  /* 0x00000042370f7220 */ /* 0x008fc40000410000 */
[----:B------:R-:W-:Y:S02]  /*0e20*/  FMUL.FTZ R83, R44, R83 ;  /* 0x000000532c537220 */ /* 0x000fe40000410000 */
[----:B--2---:R-:W-:Y:S01]  /*0e30*/  FFMA.FTZ R16, R78, R72, R85 ;  /* 0x000000484e107223 */ /* 0x004fe20000010055 */
[----:B------:R-:W-:Y:S05]  /*0e40*/  @P2 BRA `(.L_x_8407) ;  /* 0x0000007000002947 */ /* 0x000fea0003800000 */
[----:B----4-:R-:W-:Y:S02]  /*0e50*/  ISETP.NE.AND P0, PT, R37, c[0x0][0x174], PT ;  /* 0x00005d0025007a0c */ /* 0x010fe40003f05270 */
[----:B-1----:R-:W-:-:S11]  /*0e60*/  MOV R87, 0x3f800000 ;  /* 0x3f80000000577802 */ /* 0x002fd60000000f00 */
[----:B------:R-:W-:-:S04]  /*0e70*/  @P0 LEA.HI R14, R37, R37, RZ, 0x1 ;  /* 0x00000025250e0211 */ /* 0x000fc800078f08ff */
[----:B------:R-:W-:-:S04]  /*0e80*/  @P0 LOP3.LUT R14, R14, 0x3ffffe, RZ, 0xc0, !PT ;  /* 0x003ffffe0e0e0812 */ /* 0x000fc800078ec0ff */
[----:B------:R-:W-:-:S04]  /*0e90*/  @P0 IADD3 R17, -R14, R37, RZ ;  /* 0x000000250e110210 */ /* 0x000fc80007ffe1ff */
[----:B------:R-:W-:-:S05]  /*0ea0*/  @P0 LEA R17, R17, R54, 0xa ;  /* 0x0000003611110211 */ /* 0x000fca00078e50ff */
[----:B------:R1:W2:Y:S02]  /*0eb0*/  @P0 LDS R87, [R17+0x348] ;  /* 0x0003480011570984 */ /* 0x0002a40000000800 */
.L_x_8407:
[----:B----4-:R-:W-:Y:S05]  /*0ec0*/  BSYNC B0 ;  /* 0x0000000000007941 */ /* 0x010fea0003800000 */
.L_x_8406:
[----:B012---:R-:W-:Y:S01]  /*0ed0*/  FMUL.FTZ R69, R78, R87 ;  /* 0x000000574e457220 */ /* 0x007fe20000410000 */
[----:B------:R-:W-:Y:S01]  /*0ee0*/  ISETP.NE.AND P3, PT, R71, 0x1f, PT ;  /* 0x0000001f4700780c */ /* 0x000fe20003f65270 */
[----:B------:R-:W-:Y:S01]  /*0ef0*/  FFMA.FTZ R14, R73, R81, R84 ;  /* 0x00000051490e7223 */ /* 0x000fe20000010054 */
[----:B------:R-:W-:Y:S01]  /*0f00*/  ISETP.GE.AND P0, PT, R30, 0x1, PT ;  /* 0x000000011e00780c */ /* 0x000fe20003f06270 */
[----:B------:R-:W-:Y:S01]  /*0f10*/  FFMA.FTZ R74, R82, R16, R83 ;  /* 0x00000010524a7223 */ /* 0x000fe20000010053 */
[----:B------:R-:W-:Y:S01]  /*0f20*/  ISETP.GE.U32.AND P4, PT, R71, 0x18, PT ;  /* 0x000000184700780c */ /* 0x000fe20003f86070 */
[----:B------:R-:W-:Y:S01]  /*0f30*/  FMUL.FTZ R17, R76, R73 ;  /* 0x000000494c117220 */ /* 0x000fe20000410000 */
[----:B------:R-:W-:Y:S01]  /*0f40*/  BSSY B0, `(.L_x_8408) ;  /* 0x000009c000007945 */ /* 0x000fe20003800000 */
[C---:B------:R-:W-:Y:S02]  /*0f50*/  FMUL.FTZ R16, R82.reuse, R69 ;  /* 0x0000004552107220 */ /* 0x040fe40000410000 */
[----:B------:R-:W-:-:S02]  /*0f60*/  FFMA.FTZ R86, R82, R14, R75 ;  /* 0x0000000e52567223 */ /* 0x000fc4000001004b */
[C---:B------:R-:W-:Y:S02]  /*0f70*/  FFMA.FTZ R14, R73.reuse, R74, R80 ;  /* 0x0000004a490e7223 */ /* 0x040fe40000010050 */
[----:B------:R-:W-:Y:S02]  /*0f80*/  FMUL.FTZ R17, R82, R17 ;  /* 0x0000001152117220 */ /* 0x000fe40000410000 */
[----:B------:R-:W-:Y:S01]  /*0f90*/  FMUL.FTZ R69, R73, R16 ;  /* 0x0000001049457220 */ /* 0x000fe20000410000 */
[----:B------:R-:W0:Y:S01]  /*0fa0*/  SHFL.DOWN PT, R88, R14, 0x1, 0x1f ;  /* 0x08201f000e587f89 */ /* 0x000e2200000e0000 */
[C---:B------:R-:W-:Y:S02]  /*0fb0*/  FFMA.FTZ R86, R78.reuse, R86, R15 ;  /* 0x000000564e567223 */ /* 0x040fe4000001000f */
[----:B------:R-:W-:Y:S01]  /*0fc0*/  FMUL.FTZ R89, R78, R17 ;  /* 0x000000114e597220 */ /* 0x000fe20000410000 */
        /* <DEDUP_REMOVED lines=33> */
[----:B------:R-:W-:Y:S02]  /*11e0*/  IMAD.MOV.U32 R16, RZ, RZ, 0x3f800000 ;  /* 0x3f800000ff107424 */ /* 0x000fe400078e00ff */
        /* <DEDUP_REMOVED lines=31> */
[----:B------:R-:W-:-:S03]  /*13e0*/  ISETP.NE.AND P1, PT, R30, RZ, PT ;  /* 0x000000ff1e00720c */ /* 0x000fc60003f25270 */
[----:B------:R-:W-:Y:S02]  /*13f0*/  FFMA.FTZ R87, R76, R88, R81 ;  /* 0x000000584c577223 */ /* 0x000fe40000010051 */
[C---:B------:R-:W-:Y:S02]  /*1400*/  FFMA.FTZ R76, R82.reuse, R74, R83 ;  /* 0x0000004a524c7223 */ /* 0x040fe40000010053 */
[C---:B------:R-:W-:Y:S02]  /*1410*/  FFMA.FTZ R81, R73.reuse, R87, R84 ;  /* 0x0000005749517223 */ /* 0x040fe40000010054 */
[----:B------:R-:W-:Y:S02]  /*1420*/  FFMA.FTZ R80, R73, R76, R80 ;  /* 0x0000004c49507223 */ /* 0x000fe40000010050 */
[----:B------:R-:W-:Y:S02]  /*1430*/  FFMA.FTZ R85, R82, R81, R75 ;  /* 0x0000005152557223 */ /* 0x000fe4000001004b */
[----:B------:R-:W-:-:S02]  /*1440*/  FFMA.FTZ R73, -R59, R70, R87 ;  /* 0x000000463b497223 */ /* 0x000fc40000010157 */
[----:B------:R-:W-:Y:S02]  /*1450*/  FMUL.FTZ R82, R59, R80 ;  /* 0x000000503b527220 */ /* 0x000fe40000410000 */
[----:B------:R-:W-:Y:S02]  /*1460*/  FFMA.FTZ R15, R78, R85, R15 ;  /* 0x000000554e0f7223 */ /* 0x000fe4000001000f */
[C---:B------:R-:W-:Y:S02]  /*1470*/  FFMA.FTZ R75, -R58.reuse, R67, R81 ;  /* 0x000000433a4b7223 */ /* 0x040fe40000010151 */
[----:B------:R-:W-:Y:S02]  /*1480*/  FMUL.FTZ R78, R58, R76 ;  /* 0x0000004c3a4e7220 */ /* 0x000fe40000410000 */
[----:B------:R-:W-:Y:S02]  /*1490*/  FFMA.FTZ R83, R82, R73, RZ ;  /* 0x0000004952537223 */ /* 0x000fe400000100ff */
[----:B------:R-:W-:-:S02]  /*14a0*/  FFMA.FTZ R86, R40, R87, RZ ;  /* 0x0000005728567223 */ /* 0x000fc400000100ff */
        /* <DEDUP_REMOVED lines=8> */
[----:B------:R-:W-:Y:S02]  /*1530*/  FFMA.FTZ R85, R83, R81, R88 ;  /* 0x0000005153557223 */ /* 0x000fe40000010058 */
[----:B------:R-:W-:Y:S02]  /*1540*/  FFMA.FTZ R15, R46, R15, R86 ;  /* 0x0000000f2e0f7223 */ /* 0x000fe40000010056 */
[----:B------:R-:W-:Y:S01]  /*1550*/  FADD.FTZ R45, R84, R45 ;  /* 0x0000002d542d7221 */ /* 0x000fe20000010000 */
[----:B------:R-:W0:Y:S01]  /*1560*/  SHFL.DOWN PT, R86, R85, 0x1, 0x1f ;  /* 0x08201f0055567f89 */ /* 0x000e2200000e0000 */
[----:B------:R-:W-:-:S02]  /*1570*/  FMUL.FTZ R84, R65, R80 ;  /* 0x0000005041547220 */ /* 0x000fc40000410000 */
[C---:B--2---:R-:W-:Y:S01]  /*1580*/  FFMA.FTZ R17, R69.reuse, R17, R14 ;  /* 0x0000001145117223 */ /* 0x044fe2000001000e */
[----:B------:R-:W1:Y:S01]  /*1590*/  SHFL.DOWN PT, R88, R15, 0x1, 0x1f ;  /* 0x08201f000f587f89 */ /* 0x000e6200000e0000 */
[----:B------:R-:W-:Y:S02]  /*15a0*/  FMUL.FTZ R16, R69, R16 ;  /* 0x0000001045107220 */ /* 0x000fe40000410000 */
[----:B------:R-:W-:Y:S02]  /*15b0*/  FMUL.FTZ R73, R73, R84 ;  /* 0x0000005449497220 */ /* 0x000fe40000410000 */
[----:B------:R-:W-:Y:S01]  /*15c0*/  FADD.FTZ R48, R83, R48 ;  /* 0x0000003053307221 */ /* 0x000fe20000010000 */
[----:B------:R-:W-:Y:S01]  /*15d0*/  @!P2 STS.64 [UR4+0xbc8], R16 ;  /* 0x000bc810ff00a988 */ /* 0x000fe20008000a04 */
[----:B------:R-:W-:Y:S02]  /*15e0*/  FFMA.FTZ R70, R70, R80, R73 ;  /* 0x0000005046467223 */ /* 0x000fe40000010049 */
[----:B------:R-:W-:-:S02]  /*15f0*/  FADD.FTZ R47, R78, R47 ;  /* 0x0000002f4e2f7221 */ /* 0x000fc40000010000 */
[----:B------:R-:W-:Y:S02]  /*1600*/  FADD.FTZ R43, R82, R43 ;  /* 0x0000002b522b7221 */ /* 0x000fe40000010000 */
[----:B------:R-:W-:Y:S02]  /*1610*/  FADD.FTZ R63, R70, R63 ;  /* 0x0000003f463f7221 */ /* 0x000fe40000010000 */
        /* <DEDUP_REMOVED lines=21> */
[----:B------:R-:W-:Y:S02]  /*1770*/  FMUL.FTZ R86, R65, R74 ;  /* 0x0000004a41567220 */ /* 0x000fe40000410000 */
[----:B-1----:R-:W-:Y:S01]  /*1780*/  @!P0 FADD.FTZ R15, R15, R88 ;  /* 0x000000580f0f8221 */ /* 0x002fe20000010000 */
[----:B------:R-:W-:Y:S01]  /*1790*/  MOV R14, R85 ;  /* 0x00000055000e7202 */ /* 0x000fe20000000f00 */
[----:B------:R-:W-:Y:S02]  /*17a0*/  FMUL.FTZ R79, R79, R86 ;  /* 0x000000564f4f7220 */ /* 0x000fe40000410000 */
[C---:B------:R-:W-:Y:S02]  /*17b0*/  FMUL.FTZ R88, R65.reuse, R72 ;  /* 0x0000004841587220 */ /* 0x040fe40000410000 */
[----:B------:R-:W-:Y:S01]  /*17c0*/  FMUL.FTZ R86, R65, R76 ;  /* 0x0000004c41567220 */ /* 0x000fe20000410000 */
[----:B------:R0:W-:Y:S01]  /*17d0*/  @!P1 STS.64 [0x118], R14 ;  /* 0x0001180eff009388 */ /* 0x0001e20000000a00 */
[----:B------:R-:W-:-:S02]  /*17e0*/  FMUL.FTZ R81, R81, R88 ;  /* 0x0000005851517220 */ /* 0x000fc40000410000 */
[----:B------:R-:W-:Y:S02]  /*17f0*/  FMUL.FTZ R86, R75, R86 ;  /* 0x000000564b567220 */ /* 0x000fe40000410000 */
[----:B------:R-:W-:Y:S02]  /*1800*/  FFMA.FTZ R79, R68, R74, R79 ;  /* 0x0000004a444f7223 */ /* 0x000fe4000001004f */
[----:B------:R-:W-:Y:S02]  /*1810*/  FFMA.FTZ R81, R66, R72, R81 ;  /* 0x0000004842517223 */ /* 0x000fe40000010051 */
[----:B------:R-:W-:Y:S02]  /*1820*/  FFMA.FTZ R67, R67, R76, R86 ;  /* 0x0000004c43437223 */ /* 0x000fe40000010056 */
        /* <DEDUP_REMOVED lines=13> */
.L_x_8409:
[----:B0-----:R-:W-:Y:S05]  /*1900*/  BSYNC B0 ;  /* 0x0000000000007941 */ /* 0x001fea0003800000 */
.L_x_8408:
[----:B------:R-:W-:Y:S01]  /*1910*/  MOV R14, c[0x0][0x1c0] ;  /* 0x00007000000e7a02 */ /* 0x000fe20000000f00 */
[----:B------:R-:W-:Y:S01]  /*1920*/  IMAD.MOV.U32 R16, RZ, RZ, c[0x0][0x188] ;  /* 0x00006200ff107624 */ /* 0x000fe200078e00ff */
[----:B------:R-:W-:Y:S01]  /*1930*/  MOV R15, c[0x0][0x1c4] ;  /* 0x00007100000f7a02 */ /* 0x000fe20000000f00 */
[----:B------:R-:W-:Y:S01]  /*1940*/  UIADD3 UR4, UR4, 0x8, URZ ;  /* 0x0000000804047890 */ /* 0x000fe2000fffe03f */
[----:B------:R-:W-:-:S02]  /*1950*/  LEA R56, P0, R14, R56, 0x2 ;  /* 0x000000380e387211 */ /* 0x000fc400078010ff */
[----:B------:R-:W-:Y:S02]  /*1960*/  IADD3 R77, R77, 0x1, RZ ;  /* 0x000000014d4d7810 */ /* 0x000fe40007ffe0ff */
[----:B------:R-:W-:Y:S02]  /*1970*/  LEA.HI.X R53, R14, R53, R15, 0x2, P0 ;  /* 0x000000350e357211 */ /* 0x000fe400000f140f */
[----:B------:R-:W-:Y:S02]  /*1980*/  ISETP.GE.AND P0, PT, R77, c[0x0][0x16c], PT ;  /* 0x00005b004d007a0c */ /* 0x000fe40003f06270 */
        /* <DEDUP_REMOVED lines=11> */
[----:B------:R-:W-:Y:S05]  /*1a40*/  @!P0 BRA `(.L_x_8410) ;  /* 0xfffff0f000008947 */ /* 0x000fea000383ffff */
.L_x_8405:
[----:B------:R-:W0:Y:S01]  /*1a50*/  F2F.BF16.F32 R2, R47 ;  /* 0x0000002f00027304 */ /* 0x000e220000202000 */
[----:B------:R-:W-:Y:S01]  /*1a60*/  BAR.SYNC.DEFER_BLOCKING 0x0 ;  /* 0x0000000000007b1d */ /* 0x000fe20000010000 */
[----:B------:R-:W-:Y:S01]  /*1a70*/  IADD3 R46, R37, -0x1, RZ ;  /* 0xffffffff252e7810 */ /* 0x000fe20007ffe0ff */
[----:B------:R-:W-:Y:S01]  /*1a80*/  IMAD R17, R23, c[0x0][0x2d8], RZ ;  /* 0x0000b60017117a24 */ /* 0x000fe200078e02ff */
[----:B------:R-:W-:Y:S01]  /*1a90*/  ISETP.GT.AND P3, PT, R37, 0x1, PT ;  /* 0x000000012500780c */ /* 0x000fe20003f64270 */
[----:B------:R-:W-:Y:S01]  /*1aa0*/  IMAD R40, R20, c[0x0][0x2e0], RZ ;  /* 0x0000b80014287a24 */ /* 0x000fe200078e02ff */
[----:B------:R-:W-:Y:S01]  /*1ab0*/  IADD3 R31, P1, R31, -0x100, RZ ;  /* 0xffffff001f1f7810 */ /* 0x000fe20007f3e0ff */
[----:B------:R-:W-:Y:S01]  /*1ac0*/  IMAD.MOV.U32 R37, RZ, RZ, R46 ;  /* 0x000000ffff257224 */ /* 0x000fe200078e002e */
[----:B------:R-:W-:Y:S01]  /*1ad0*/  F2F.BF16.F32 R45, R45 ;  /* 0x0000002d002d7304 */ /* 0x000fe20000202000 */
[----:B------:R-:W-:Y:S01]  /*1ae0*/  IMAD R49, R19, c[0x0][0x2e4], R40 ;  /* 0x0000b90013317a24 */ /* 0x000fe200078e0228 */
[----:B------:R-:W-:-:S02]  /*1af0*/  IADD3 R33, P2, R33, -0x100, RZ ;  /* 0xffffff0021217810 */ /* 0x000fc40007f5e0ff */
[----:B------:R-:W-:Y:S02]  /*1b00*/  IADD3.X R32, R32, -0x1, RZ, P1, !PT ;  /* 0xffffffff20207810 */ /* 0x000fe40000ffe4ff */
[----:B------:R-:W-:Y:S02]  /*1b10*/  IADD3.X R34, R34, -0x1, RZ, P2, !PT ;  /* 0xffffffff22227810 */ /* 0x000fe400017fe4ff */
[----:B------:R-:W1:Y:S01]  /*1b20*/  F2F.BF16.F32 R48, R48 ;  /* 0x0000003000307304 */ /* 0x000e620000202000 */
[----:B0-----:R-:W-:-:S07]  /*1b30*/  IMAD.WIDE.U32 R2, R2, 0x10000, RZ ;  /* 0x0001000002027825 */ /* 0x001fce00078e00ff */
[----:B------:R-:W0:Y:S01]  /*1b40*/  F2F.BF16.F32 R43, R43 ;  /* 0x0000002b002b7304 */ /* 0x000e220000202000 */
[----:B-1----:R-:W-:-:S07]  /*1b50*/  PRMT R51, R45, 0x5410, R48 ;  /* 0x000054102d337816 */ /* 0x002fce0000000030 */
[----:B------:R-:W-:Y:S01]  /*1b60*/  F2F.BF16.F32 R0, R60 ;  /* 0x0000003c00007304 */ /* 0x000fe20000202000 */
[----:B------:R-:W-:Y:S02]  /*1b70*/  LOP3.LUT R51, R51, R3, RZ, 0xfc, !PT ;  /* 0x0000000333337212 */ /* 0x000fe400078efcff */
[----:B0-----:R-:W-:Y:S01]  /*1b80*/  LOP3.LUT R50, R2, R43, RZ, 0xfc, !PT ;  /* 0x0000002b02327212 */ /* 0x001fe200078efcff */
[----:B------:R-:W-:Y:S01]  /*1b90*/  IMAD R43, R24, c[0x0][0x2dc], R17 ;  /* 0x0000b700182b7a24 */ /* 0x000fe200078e0211 */
[----:B------:R-:W-:-:S03]  /*1ba0*/  SHF.L.U32 R2, R46, 0x7, RZ ;  /* 0x000000072e027819 */ /* 0x000fc600000006ff */
[----:B------:R-:W-:Y:S01]  /*1bb0*/  F2F.BF16.F32 R18, R62 ;  /* 0x0000003e00127304 */ /* 0x000fe20000202000 */
[----:B------:R-:W-:Y:S01]  /*1bc0*/  STS.64 [R30.X8], R50 ;  /* 0x000000321e007388 */ /* 0x000fe20000008a00 */
[----:B------:R-:W-:-:S06]  /*1bd0*/  NOP ;  /* 0x0000000000007918 */ /* 0x000fcc0000000000 */
[----:B------:R-:W0:Y:S01]  /*1be0*/  LDS.64 R14, [R30.X8] ;  /* 0x000000001e0e7984 */ /* 0x000e220000008a00 */
[--C-:B------:R-:W-:Y:S01]  /*1bf0*/  SHF.R.S32.HI R3, RZ, 0x1f, R2.reuse ;  /* 0x0000001fff037819 */ /* 0x100fe20000011402 */
[----:B------:R-:W1:Y:S04]  /*1c00*/  F2F.BF16.F32 R45, R64 ;  /* 0x00000040002d7304 */ /* 0x000e680000202000 */
[----:B------:R-:W-:-:S04]  /*1c10*/  IMAD.WIDE.U32 R16, R24, c[0x0][0x2d8], R2 ;  /* 0x0000b60018107a25 */ /* 0x000fc800078e0002 */
[----:B------:R-:W-:Y:S01]  /*1c20*/  IMAD.IADD R17, R17, 0x1, R43 ;  /* 0x0000000111117824 */ /* 0x000fe200078e022b */
[----:B------:R2:W3:Y:S01]  /*1c30*/  F2F.BF16.F32 R47, R63 ;  /* 0x0000003f002f7304 */ /* 0x0004e20000202000 */
[----:B------:R-:W-:-:S04]  /*1c40*/  IMAD.WIDE.U32 R2, R24, c[0x0][0x2f8], R2 ;  /* 0x0000be0018027a25 */ /* 0x000fc800078e0002 */
[----:B------:R-:W-:Y:S01]  /*1c50*/  IMAD.WIDE.U32 R42, R19, c[0x0][0x2e0], R16 ;  /* 0x0000b800132a7a25 */ /* 0x000fe200078e0010 */
[----:B-1----:R-:W-:-:S03]  /*1c60*/  PRMT R45, R18, 0x5410, R45 ;  /* 0x00005410122d7816 */ /* 0x002fc6000000002d */
[----:B------:R-:W-:Y:S01]  /*1c70*/  IMAD.WIDE.U32 R16, R0, 0x10000, RZ ;  /* 0x0001000000107825 */ /* 0x000fe200078e00ff */
[----:B------:R-:W-:Y:S02]  /*1c80*/  IADD3 R49, R43, R49, RZ ;  /* 0x000000312b317210 */ /* 0x000fe40007ffe0ff */
[----:B------:R-:W-:Y:S01]  /*1c90*/  LEA R43, P0, R42, c[0x0][0x330], 0x1 ;  /* 0x0000cc002a2b7a11 */ /* 0x000fe200078008ff */
[----:B--2---:R-:W-:Y:S01]  /*1ca0*/  FADD.FTZ R63, R26, R63 ;  /* 0x0000003f1a3f7221 */ /* 0x004fe20000010000 */
[----:B------:R-:W-:Y:S02]  /*1cb0*/  LOP3.LUT R45, R45, R17, RZ, 0xfc, !PT ;  /* 0x000000112d2d7212 */ /* 0x000fe400078efcff */
[----:B------:R-:W-:Y:S01]  /*1cc0*/  LEA.HI.X R0, R42, c[0x0][0x334], R49, 0x1, P0 ;  /* 0x0000cd002a007a11 */ /* 0x000fe200000f0c31 */
[----:B------:R-:W-:Y:S01]  /*1cd0*/  FADD.FTZ R63, R63, R60 ;  /* 0x0000003c3f3f7221 */ /* 0x000fe20000010000 */
[----:B------:R-:W-:Y:S02]  /*1ce0*/  IADD3 R42, P0, R43, R38, RZ ;  /* 0x000000262b2a7210 */ /* 0x000fe40007f1e0ff */
[----:B---3--:R-:W-:Y:S01]  /*1cf0*/  LOP3.LUT R44, R16, R47, RZ, 0xfc, !PT ;  /* 0x0000002f102c7212 */ /* 0x008fe200078efcff */
[----:B------:R-:W-:Y:S01]  /*1d00*/  IMAD R47, R23, c[0x0][0x2f8], RZ ;  /* 0x0000be00172f7a24 */ /* 0x000fe200078e02ff */
[----:B------:R-:W-:Y:S01]  /*1d10*/  IADD3.X R43, R0, R41, RZ, P0, !PT ;  /* 0x00000029002b7210 */ /* 0x000fe200007fe4ff */
[----:B------:R-:W-:-:S02]  /*1d20*/  IMAD R0, R20, c[0x0][0x300], RZ ;  /* 0x0000c00014007a24 */ /* 0x000fc400078e02ff */
[----:B------:R-:W-:Y:S02]  /*1d30*/  IMAD R47, R24, c[0x0][0x2fc], R47 ;  /* 0x0000bf00182f7a24 */ /* 0x000fe400078e022f */
[----:B------:R-:W-:Y:S01]  /*1d40*/  FADD.FTZ R63, R63, R62 ;  /* 0x0000003e3f3f7221 */ /* 0x000fe20000010000 */
[----:B0-----:R0:W-:Y:S02]  /*1d50*/  STG.E.64 [R42.64], R14 ;  /* 0x0000000e2a007986 */ /* 0x0011e4000c101b06 */
[----:B------:R-:W-:Y:S01]  /*1d60*/  IADD3 R3, R3, R47, RZ ;  /* 0x0000002f03037210 */ /* 0x000fe20007ffe0ff */
[----:B------:R-:W-:Y:S01]  /*1d70*/  IMAD R47, R19, c[0x0][0x304], R0 ;  /* 0x0000c100132f7a24 */ /* 0x000fe200078e0200 */
[----:B------:R-:W-:Y:S01]  /*1d80*/  BAR.SYNC.DEFER_BLOCKING 0x0 ;  /* 0x0000000000007b1d */ /* 0x000fe20000010000 */
[----:B------:R-:W-:Y:S02]  /*1d90*/  FADD.FTZ R26, R63, R64 ;  /* 0x000000403f1a7221 */ /* 0x000fe40000010000 */
[----:B------:R-:W-:-:S05]  /*1da0*/  IMAD.WIDE.U32 R2, R19, c[0x0][0x300], R2 ;  /* 0x0000c00013027a25 */ /* 0x000fca00078e0002 */
[----:B0-----:R-:W-:Y:S02]  /*1db0*/  IADD3 R15, R3, R47, RZ ;  /* 0x0000002f030f7210 */ /* 0x001fe40007ffe0ff */
[----:B------:R-:W-:-:S04]  /*1dc0*/  LEA R3, P0, R2, c[0x0][0x340], 0x1 ;  /* 0x0000d00002037a11 */ /* 0x000fc800078008ff */
[----:B------:R-:W-:Y:S02]  /*1dd0*/  LEA.HI.X R0, R2, c[0x0][0x344], R15, 0x1, P0 ;  /* 0x0000d10002007a11 */ /* 0x000fe400000f0c0f */
[----:B------:R-:W-:-:S04]  /*1de0*/  IADD3 R2, P0, R3, R38, RZ ;  /* 0x0000002603027210 */ /* 0x000fc80007f1e0ff */
[----:B------:R-:W-:Y:S01]  /*1df0*/  IADD3.X R3, R0, R41, RZ, P0, !PT ;  /* 0x0000002900037210 */ /* 0x000fe200007fe4ff */
[----:B------:R-:W-:Y:S01]  /*1e00*/  STS.64 [R30.X8], R44 ;  /* 0x0000002c1e007388 */ /* 0x000fe20000008a00 */
[----:B------:R-:W-:-:S06]  /*1e10*/  NOP ;  /* 0x0000000000007918 */ /* 0x000fcc0000000000 */
[----:B------:R-:W0:Y:S01]  /*1e20*/  LDS.64 R16, [R30.X8] ;  /* 0x000000001e107984 */ /* 0x000e220000008a00 */
[----:B------:R-:W-:-:S04]  /*1e30*/  IADD3 R35, P0, R35, -0x100, RZ ;  /* 0xffffff0023237810 */ /* 0x000fc80007f1e0ff */
[----:B------:R-:W-:Y:S01]  /*1e40*/  IADD3.X R36, R36, -0x1, RZ, P0, !PT ;  /* 0xffffffff24247810 */ /* 0x000fe200007fe4ff */
[----:B0-----:R0:W-:Y:S01]  /*1e50*/  STG.E.64 [R2.64], R16 ;  /* 0x0000001002007986 */ /* 0x0011e2000c101b06 */
[----:B------:R-:W-:Y:S01]  /*1e60*/  @!P3 CALL.REL.NOINC `(.L_x_8404) ;  /* 0x000000100000b944 */ /* 0x000fe20003c00000 */
[----:B------:R-:W-:Y:S05]  /*1e70*/  BRA `(.L_x_8411) ;  /* 0xffffe73000007947 */ /* 0x000fea000383ffff */
.L_x_8404:
        /* <DEDUP_REMOVED lines=24> */
.L_x_8413:
[----:B0-----:R-:W-:Y:S05]  /*2000*/  BSYNC B0 ;  /* 0x0000000000007941 */ /* 0x001fea0003800000 */
.L_x_8412:
[----:B------:R-:W-:Y:S01]  /*2010*/  BSSY B0, `(.L_x_8414) ;  /* 0x0000018000007945 */ /* 0x000fe20003800000 */
[----:B------:R-:W-:Y:S05]  /*2020*/  @!P0 BRA `(.L_x_8415) ;  /* 0x0000015000008947 */ /* 0x000fea0003800000 */
[----:B------:R-:W-:Y:S06]  /*2030*/  BAR.SYNC.DEFER_BLOCKING 0x0 ;  /* 0x0000000000007b1d */ /* 0x000fec0000010000 */
[----:B0-----:R-:W0:Y:S04]  /*2040*/  SHFL.DOWN P0, R3, R26, 0x1, 0x1f ;  /* 0x08201f001a037f89 */ /* 0x001e280000000000 */
[----:B------:R-:W1:Y:S04]  /*2050*/  S2R R6, SR_LANEID ;  /* 0x0000000000067919 */ /* 0x000e680000000000 */
[----:B-----5:R-:W2:Y:S01]  /*2060*/  S2R R21, SR_TID.X ;  /* 0x0000000000157919 */ /* 0x020ea20000002100 */
        /* <DEDUP_REMOVED lines=17> */
.L_x_8415:
[----:B-----5:R-:W1:Y:S02]  /*2180*/  S2R R21, SR_TID.X ;  /* 0x0000000000157919 */ /* 0x020e640000002100 */
.L_x_8416:
[----:B0-----:R-:W-:Y:S05]  /*2190*/  BSYNC B0 ;  /* 0x0000000000007941 */ /* 0x001fea0003800000 */
.L_x_8414:
[----:B-1----:R-:W-:-:S13]  /*21a0*/  ISETP.GE.AND P0, PT, R21, c[0x0][0x16c], PT ;  /* 0x00005b0015007a0c */ /* 0x002fda0003f06270 */
[----:B------:R-:W-:Y:S05]  /*21b0*/  @P0 EXIT ;  /* 0x000000000000094d */ /* 0x000fea0003800000 */
[C---:B------:R-:W-:Y:S02]  /*21c0*/  IMAD R0, R20.reuse, c[0x0][0x2c8], RZ ;  /* 0x0000b20014007a24 */ /* 0x040fe400078e02ff */
[C---:B------:R-:W-:Y:S02]  /*21d0*/  IMAD R6, R20.reuse, c[0x0][0x198], RZ ;  /* 0x0000660014067a24 */ /* 0x040fe400078e02ff */
[----:B------:R-:W-:Y:S02]  /*21e0*/  IMAD R20, R20, c[0x0][0x288], RZ ;  /* 0x0000a20014147a24 */ /* 0x000fe400078e02ff */
[C---:B------:R-:W-:Y:S02]  /*21f0*/  IMAD R9, R19.reuse, c[0x0][0x19c], R6 ;  /* 0x0000670013097a24 */ /* 0x040fe400078e0206 */
[----:B------:R-:W-:-:S04]  /*2200*/  IMAD.WIDE.U32 R2, R19, c[0x0][0x2c8], RZ ;  /* 0x0000b20013027a25 */ /* 0x000fc800078e00ff */
[----:B------:R-:W-:-:S04]  /*2210*/  IMAD.WIDE.U32 R4, R19, c[0x0][0x198], RZ ;  /* 0x0000660013047a25 */ /* 0x000fc800078e00ff */
[----:B------:R-:W-:Y:S01]  /*2220*/  IMAD R33, R19, c[0x0][0x2cc], R0 ;  /* 0x0000b30013217a24 */ /* 0x000fe200078e0200 */
[----:B------:R-:W-:Y:S01]  /*2230*/  IADD3 R39, R5, R9, RZ ;  /* 0x0000000905277210 */ /* 0x000fe20007ffe0ff */
[C---:B------:R-:W-:Y:S02]  /*2240*/  IMAD R31, R19.reuse, c[0x0][0x28c], R20 ;  /* 0x0000a300131f7a24 */ /* 0x040fe400078e0214 */
[----:B------:R-:W-:Y:S01]  /*2250*/  IMAD.WIDE.U32 R6, R19, c[0x0][0x288], RZ ;  /* 0x0000a20013067a25 */ /* 0x000fe200078e00ff */
[----:B------:R-:W-:-:S04]  /*2260*/  IADD3 R33, R3, R33, RZ ;  /* 0x0000002103217210 */ /* 0x000fc80007ffe0ff */
[----:B------:R-:W-:-:S03]  /*2270*/  IADD3 R31, R7, R31, RZ ;  /* 0x0000001f071f7210 */ /* 0x000fc60007ffe0ff */
.L_x_8417:
[----:B0-----:R-:W0:Y:S01]  /*2280*/  LDS R23, [R21.X4+0x13c8] ;  /* 0x0013c80015177984 */ /* 0x001e220000004800 */
[----:B------:R-:W-:Y:S01]  /*2290*/  SHF.R.S32.HI R20, RZ, 0x1f, R21 ;  /* 0x0000001fff147819 */ /* 0x000fe20000011415 */
[----:B------:R-:W-:Y:S01]  /*22a0*/  IMAD.MOV.U32 R9, RZ, RZ, R31 ;  /* 0x000000ffff097224 */ /* 0x000fe200078e001f */
[----:B------:R-:W-:Y:S01]  /*22b0*/  MOV R8, R6 ;  /* 0x0000000600087202 */ /* 0x000fe20000000f00 */
[----:B------:R-:W-:Y:S01]  /*22c0*/  YIELD ;  /* 0x0000000000007946 */ /* 0x000fe20003800000 */
[----:B------:R-:W-:Y:S01]  /*22d0*/  MOV R28, R10 ;  /* 0x0000000a001c7202 */ /* 0x000fe20000000f00 */
[C---:B------:R-:W-:Y:S01]  /*22e0*/  IMAD R0, R20.reuse, c[0x0][0x290], RZ ;  /* 0x0000a40014007a24 */ /* 0x040fe200078e02ff */
[----:B------:R-:W1:Y:S01]  /*22f0*/  LDS R25, [R21.X4+0x17c8] ;  /* 0x0017c80015197984 */ /* 0x000e620000004800 */
        /* <DEDUP_REMOVED lines=45> */
.L_x_8418:
        /* <DEDUP_REMOVED lines=11> */
.L_x_9148:


//--------------------- .text._Z25selective_scan_bwd_kernelI32Selective_Scan_bwd_kernel_traitsILi32ELi4ELb1ELb0ELb0ELb0ELb1EN3c108BFloat16EfEEv12SSMParamsBwd --------------------------
	.section	.text._Z25selective_scan_bwd_kernelI32Selective_Scan_bwd_kernel_traitsILi32ELi4ELb1ELb0ELb0ELb0ELb1EN3c108BFloat16EfEEv12SSMParamsBwd,"ax",@progbits
	.sectioninfo	@"SHI_REGISTERS=88"
	.align	128
        .global         _Z25selective_scan_bwd_kernelI32Selective_Scan_bwd_kernel_traitsILi32ELi4ELb1ELb0ELb0ELb0ELb1EN3c108BFloat16EfEEv12SSMParamsBwd
        .type           _Z25selective_scan_bwd_kernelI32Selective_Scan_bwd_kernel_traitsILi32ELi4ELb1ELb0ELb0ELb0ELb1EN3c108BFloat16EfEEv12SSMParamsBwd,@function
        .size           _Z25selective_scan_bwd_kernelI32Selective_Scan_bwd_kernel_traitsILi32ELi4ELb1ELb0ELb0ELb0ELb1EN3c108BFloat16EfEEv12SSMParamsBwd,(.L_x_9149 - _Z25selective_scan_bwd_kernelI32Selective_Scan_bwd_kernel_traitsILi32ELi4ELb1ELb0ELb0ELb0ELb1EN3c108BFloat16EfEEv12SSMParamsBwd)
        .other          _Z25selective_scan_bwd_kernelI32Selective_Scan_bwd_kernel_traitsILi32ELi4ELb1ELb0ELb0ELb0ELb1EN3c108BFloat16EfEEv12SSMParamsBwd,@"STO_CUDA_ENTRY STV_DEFAULT"
_Z25selective_scan_bwd_kernelI32Selective_Scan_bwd_kernel_traitsILi32ELi4ELb1ELb0ELb0ELb0ELb1EN3c108BFloat16EfEEv12SSMParamsBwd:
.text._Z25selective_scan_bwd_kernelI32Selective_Scan_bwd_kernel_traitsILi32ELi4ELb1ELb0ELb0ELb0ELb1EN3c108BFloat16EfEEv12SSMParamsBwd:
        /* <DEDUP_REMOVED lines=15> */
[C---:B------:R-:W-:Y:S01]  /*00f0*/  IMAD.WIDE.U32 R2, R19.reuse, c[0x0][0x1d0], RZ ;  /* 0x0000740013027a25 */ /* 0x040fe200078e00ff */
[C-C-:B------:R-:W-:Y:S02]  /*0100*/  @P0 LEA.HI.X R7, R0.reuse, c[0x0][0x23c], R17.reuse, 0x2, P2 ;  /* 0x00008f0000070a11 */ /* 0x140fe400010f1411 */
[----:B------:R-:W-:Y:S01]  /*0110*/  @P1 LEA.HI.X R9, R0, c[0x0][0x254], R17, 0x2, P3 ;  /* 0x0000950000091a11 */ /* 0x000fe200018f1411 */
[C---:B------:R-:W-:Y:S02]  /*0120*/  IMAD R10, R20.reuse, c[0x0][0x1e0], RZ ;  /* 0x00007800140a7a24 */ /* 0x040fe400078e02ff */
[----:B------:R-:W-:Y:S01]  /*0130*/  IMAD R11, R19, c[0x0][0x1d4], R4 ;  /* 0x00007500130b7a24 */ /* 0x000fe200078e0204 */
[----:B------:R0:W5:Y:S01]  /*0140*/  @P0 LDG.E R16, [R6.64] ;  /* 0x0000000606100981 */ /* 0x000162000c1e1900 */
[----:B------:R-:W-:-:S02]  /*0150*/  IMAD R12, R20, c[0x0][0x278], RZ ;  /* 0x00009e00140c7a24 */ /* 0x000fc400078e02ff */
[----:B------:R-:W-:Y:S01]  /*0160*/  IMAD.WIDE.U32 R4, R19, c[0x0][0x1e0], RZ ;  /* 0x0000780013047a25 */ /* 0x000fe200078e00ff */
[----:B------:R1:W5:Y:S01]  /*0170*/  @P1 LDG.E R18, [R8.64] ;  /* 0x0000000608121981 */ /* 0x000362000c1e1900 */
[----:B------:R-:W-:Y:S02]  /*0180*/  IADD3 R3, R3, R11, RZ ;  /* 0x0000000b03037210 */ /* 0x000fe40007ffe0ff */
[----:B------:R-:W-:Y:S01]  /*0190*/  IMAD R13, R19, c[0x0][0x1e4], R10 ;  /* 0x00007900130d7a24 */ /* 0x000fe200078e020a */
[----:B------:R-:W-:Y:S01]  /*01a0*/  ISETP.NE.U32.AND P0, PT, RZ, c[0x0][0x260], PT ;  /* 0x00009800ff007a0c */ /* 0x000fe20003f05070 */
[----:B------:R-:W-:Y:S02]  /*01b0*/  IMAD R15, R17, c[0x0][0x1e8], RZ ;  /* 0x00007a00110f7a24 */ /* 0x000fe400078e02ff */
[----:B0-----:R-:W-:Y:S01]  /*01c0*/  IMAD.WIDE.U32 R6, R19, c[0x0][0x278], RZ ;  /* 0x00009e0013067a25 */ /* 0x001fe200078e00ff */
[----:B------:R-:W-:Y:S02]  /*01d0*/  IADD3 R5, R5, R13, RZ ;  /* 0x0000000d05057210 */ /* 0x000fe40007ffe0ff */
[----:B-1----:R-:W-:Y:S01]  /*01e0*/  MOV R8, c[0x0][0x174] ;  /* 0x00005d0000087a02 */ /* 0x002fe20000000f00 */
[----:B------:R-:W-:Y:S01]  /*01f0*/  IMAD R9, R19, c[0x0][0x27c], R12 ;  /* 0x00009f0013097a24 */ /* 0x000fe200078e020c */
[----:B------:R-:W-:Y:S01]  /*0200*/  ISETP.NE.AND.EX P0, PT, RZ, c[0x0][0x264], PT, P0 ;  /* 0x00009900ff007a0c */ /* 0x000fe20003f05300 */
[----:B------:R-:W-:Y:S01]  /*0210*/  IMAD R13, R17, c[0x0][0x1d8], RZ ;  /* 0x00007600110d7a24 */ /* 0x000fe200078e02ff */
[----:B------:R-:W-:Y:S01]  /*0220*/  ISETP.GE.AND P3, PT, R8, 0x1, PT ;  /* 0x000000010800780c */ /* 0x000fe20003f66270 */
[----:B------:R-:W-:Y:S01]  /*0230*/  IMAD.WIDE.U32 R2, R0, c[0x0][0x1d8], R2 ;  /* 0x0000760000027a25 */ /* 0x000fe200078e0002 */
[----:B------:R-:W-:-:S02]  /*0240*/  IADD3 R7, R7, R9, RZ ;  /* 0x0000000907077210 */ /* 0x000fc40007ffe0ff */
[----:B------:R-:W-:Y:S01]  /*0250*/  LEA R9, R8, 0xffffff80, 0x7 ;  /* 0xffffff8008097811 */ /* 0x000fe200078e38ff */
[C---:B------:R-:W-:Y:S01]  /*0260*/  IMAD R13, R0.reuse, c[0x0][0x1dc], R13 ;  /* 0x00007700000d7a24 */ /* 0x040fe200078e020d */
[----:B------:R-:W-:Y:S01]  /*0270*/  HFMA2.MMA R8, -RZ, RZ, 0, 0 ;  /* 0x00000000ff087435 */ /* 0x000fe200000001ff */
[C---:B------:R-:W-:Y:S01]  /*0280*/  IMAD.WIDE.U32 R4, R0.reuse, c[0x0][0x1e8], R4 ;  /* 0x00007a0000047a25 */ /* 0x040fe200078e0004 */
[----:B------:R-:W-:Y:S02]  /*0290*/  SHF.R.S32.HI R11, RZ, 0x1f, R9 ;  /* 0x0000001fff0b7819 */ /* 0x000fe40000011409 */
[----:B------:R-:W-:Y:S01]  /*02a0*/  IADD3 R25, P1, R9, R2, RZ ;  /* 0x0000000209197210 */ /* 0x000fe20007f3e0ff */
[----:B------:R-:W-:Y:S01]  /*02b0*/  IMAD R21, R17, c[0x0][0x280], RZ ;  /* 0x0000a00011157a24 */ /* 0x000fe200078e02ff */
[----:B------:R-:W-:Y:S01]  /*02c0*/  IADD3 R27, P2, R9, R4, RZ ;  /* 0x00000004091b7210 */ /* 0x000fe20007f5e0ff */
[C---:B------:R-:W-:Y:S01]  /*02d0*/  IMAD.WIDE.U32 R6, R0.reuse, c[0x0][0x280], R6 ;  /* 0x0000a00000067a25 */ /* 0x040fe200078e0006 */
[----:B------:R-:W-:Y:S01]  /*02e0*/  IADD3.X R2, R11, R3, R13, P1, !PT ;  /* 0x000000030b027210 */ /* 0x000fe20000ffe40d */
[----:B------:R-:W-:Y:S01]  /*02f0*/  HFMA2.MMA R3, -RZ, RZ, 0, 0 ;  /* 0x00000000ff037435 */ /* 0x000fe200000001ff */
[----:B------:R-:W-:Y:S01]  /*0300*/  ISETP.NE.U32.AND P1, PT, RZ, c[0x0][0x328], PT ;  /* 0x0000ca00ff007a0c */ /* 0x000fe20003f25070 */
[C---:B------:R-:W-:Y:S01]  /*0310*/  IMAD R15, R0.reuse, c[0x0][0x1ec], R15 ;  /* 0x00007b00000f7a24 */ /* 0x040fe200078e020f */
[----:B------:R-:W-:Y:S01]  /*0320*/  IADD3 R9, P4, R9, R6, RZ ;  /* 0x0000000609097210 */ /* 0x000fe20007f9e0ff */
[----:B------:R-:W-:Y:S01]  /*0330*/  IMAD R21, R0, c[0x0][0x284], R21 ;  /* 0x0000a10000157a24 */ /* 0x000fe200078e0215 */
[----:B------:R-:W-:Y:S01]  /*0340*/  ISETP.NE.AND.EX P1, PT, RZ, c[0x0][0x32c], PT, P1 ;  /* 0x0000cb00ff007a0c */ /* 0x000fe20003f25310 */
[----:B------:R-:W-:Y:S01]  /*0350*/  IMAD.MOV.U32 R32, RZ, RZ, RZ ;  /* 0x000000ffff207224 */ /* 0x000fe200078e00ff */
[----:B------:R-:W-:-:S02]  /*0360*/  IADD3.X R4, R11, R5, R15, P2, !PT ;  /* 0x000000050b047210 */ /* 0x000fc400017fe40f */
[----:B------:R-:W-:Y:S02]  /*0370*/  ISETP.NE.U32.AND P2, PT, RZ, c[0x0][0x348], PT ;  /* 0x0000d200ff007a0c */ /* 0x000fe40003f45070 */
[----:B------:R-:W-:Y:S01]  /*0380*/  IADD3.X R6, R11, R7, R21, P4, !PT ;  /* 0x000000070b067210 */ /* 0x000fe200027fe415 */
[----:B------:R-:W-:Y:S01]  /*0390*/  HFMA2.MMA R21, -RZ, RZ, 0, 0 ;  /* 0x00000000ff157435 */ /* 0x000fe200000001ff */
[C---:B------:R-:W-:Y:S02]  /*03a0*/  LEA R24, P4, R25.reuse, c[0x0][0x240], 0x1 ;  /* 0x0000900019187a11 */ /* 0x040fe400078808ff */
[----:B------:R-:W-:Y:S02]  /*03b0*/  ISETP.NE.AND.EX P2, PT, RZ, c[0x0][0x34c], PT, P2 ;  /* 0x0000d300ff007a0c */ /* 0x000fe40003f45320 */
[----:B------:R-:W-:Y:S01]  /*03c0*/  LEA.HI.X R25, R25, c[0x0][0x244], R2, 0x1, P4 ;  /* 0x0000910019197a11 */ /* 0x000fe200020f0c02 */
[----:B------:R-:W-:Y:S01]  /*03d0*/  @P0 IMAD R2, R19, c[0x0][0x164], R0 ;  /* 0x0000590013020a24 */ /* 0x000fe200078e0200 */
[----:B------:R-:W-:-:S02]  /*03e0*/  LEA R26, P5, R27, c[0x0][0x248], 0x1 ;  /* 0x000092001b1a7a11 */ /* 0x000fc400078a08ff */
[----:B------:R-:W-:Y:S01]  /*03f0*/  @P1 LEA R8, P4, R0, c[0x0][0x328], 0x2 ;  /* 0x0000ca0000081a11 */ /* 0x000fe200078810ff */
[----:B------:R-:W-:Y:S01]  /*0400*/  @P0 IMAD R2, R2, c[0x0][0x174], RZ ;  /* 0x00005d0002020a24 */ /* 0x000fe200078e02ff */
[----:B------:R-:W-:Y:S02]  /*0410*/  @P0 MOV R11, 0x8 ;  /* 0x00000008000b0802 */ /* 0x000fe40000000f00 */
[----:B------:R-:W-:Y:S01]  /*0420*/  LEA.HI.X R27, R27, c[0x0][0x24c], R4, 0x1, P5 ;  /* 0x000093001b1b7a11 */ /* 0x000fe200028f0c04 */
[----:B------:R-:W-:Y:S01]  /*0430*/  @P0 IMAD R2, R2, c[0x0][0x16c], RZ ;  /* 0x00005b0002020a24 */ /* 0x000fe200078e02ff */
[----:B------:R-:W-:Y:S02]  /*0440*/  MOV R5, RZ ;  /* 0x000000ff00057202 */ /* 0x000fe40000000f00 */
        /* <DEDUP_REMOVED lines=18> */
.L_x_8427:
[----:B------:R-:W-:Y:S01]  /*0570*/  BAR.SYNC.DEFER_BLOCKING 0x0 ;  /* 0x0000000000007b1d */ /* 0x000fe20000010000 */
[C---:B------:R-:W-:Y:S02]  /*0580*/  SHF.L.U32 R41, R22.reuse, 0x3, RZ ;  /* 0x0000000316297819 */ /* 0x040fe400000006ff */
[----:B------:R-:W-:Y:S02]  /*0590*/  SHF.L.U64.HI R34, R22, 0x3, R31 ;  /* 0x0000000316227819 */ /* 0x000fe4000001021f */
[----:B0-----:R-:W-:-:S04]  /*05a0*/  IADD3 R2, P0, R24, R41, RZ ;  /* 0x0000002918027210 */ /* 0x001fc80007f1e0ff */
[----:B------:R-:W-:-:S06]  /*05b0*/  IADD3.X R3, R25, R34, RZ, P0, !PT ;  /* 0x0000002219037210 */ /* 0x000fcc00007fe4ff */
[----:B------:R-:W2:Y:S01]  /*05c0*/  LDG.E.64 R2, [R2.64] ;  /* 0x0000000602027981 */ /* 0x000ea2000c1e1b00 */
[----:B------:R-:W-:-:S04]  /*05d0*/  IADD3 R14, P0, R26, R41, RZ ;  /* 0x000000291a0e7210 */ /* 0x000fc80007f1e0ff */
[----:B------:R-:W-:Y:S01]  /*05e0*/  IADD3.X R15, R27, R34, RZ, P0, !PT ;  /* 0x000000221b0f7210 */ /* 0x000fe200007fe4ff */
[----:B-12---:R0:W-:Y:S01]  /*05f0*/  STS.64 [R23.X8], R2 ;  /* 0x0000000217007388 */ /* 0x0061e20000008a00 */
[----:B------:R-:W-:-:S06]  /*0600*/  NOP ;  /* 0x0000000000007918 */ /* 0x000fcc0000000000 */
[----:B------:R-:W-:Y:S04]  /*0610*/  LDS.64 R4, [R23.X8] ;  /* 0x0000000017047984 */ /* 0x000fe80000008a00 */
[----:B------:R-:W-:Y:S06]  /*0620*/  BAR.SYNC.DEFER_BLOCKING 0x0 ;  /* 0x0000000000007b1d */ /* 0x000fec0000010000 */
[----:B------:R-:W2:Y:S01]  /*0630*/  LDG.E.64 R14, [R14.64] ;  /* 0x000000060e0e7981 */ /* 0x000ea2000c1e1b00 */
[----:B------:R-:W-:-:S04]  /*0640*/  IADD3 R36, P0, R28, R41, RZ ;  /* 0x000000291c247210 */ /* 0x000fc80007f1e0ff */
[----:B------:R-:W-:Y:S01]  /*0650*/  IADD3.X R37, R29, R34, RZ, P0, !PT ;  /* 0x000000221d257210 */ /* 0x000fe200007fe4ff */
[----:B--2---:R1:W-:Y:S01]  /*0660*/  STS.64 [R23.X8], R14 ;  /* 0x0000000e17007388 */ /* 0x0043e20000008a00 */
[----:B------:R-:W-:-:S06]  /*0670*/  NOP ;  /* 0x0000000000007918 */ /* 0x000fcc0000000000 */
[----:B------:R-:W-:Y:S04]  /*0680*/  LDS.64 R12, [R23.X8] ;  /* 0x00000000170c7984 */ /* 0x000fe80000008a00 */
[----:B------:R-:W-:Y:S06]  /*0690*/  BAR.SYNC.DEFER_BLOCKING 0x0 ;  /* 0x0000000000007b1d */ /* 0x000fec0000010000 */
[----:B------:R-:W2:Y:S01]  /*06a0*/  LDG.E.64 R36, [R36.64] ;  /* 0x0000000624247981 */ /* 0x000ea2000c1e1b00 */
[----:B0-----:R-:W-:Y:S01]  /*06b0*/  LEA R2, R30, 0xffffff80, 0x7 ;  /* 0xffffff801e027811 */ /* 0x001fe200078e38ff */
[----:B------:R-:W-:-:S02]  /*06c0*/  IMAD R38, R20, c[0x0][0x1f0], RZ ;  /* 0x00007c0014267a24 */ /* 0x000fc400078e02ff */
[----:B------:R-:W-:Y:S01]  /*06d0*/  IMAD R35, R17, c[0x0][0x1f8], RZ ;  /* 0x00007e0011237a24 */ /* 0x000fe200078e02ff */
[----:B------:R-:W-:Y:S01]  /*06e0*/  SHF.R.S32.HI R3, RZ, 0x1f, R2 ;  /* 0x0000001fff037819 */ /* 0x000fe20000011402 */
[C---:B------:R-:W-:Y:S02]  /*06f0*/  IMAD R33, R19.reuse, c[0x0][0x1f4], R38 ;  /* 0x00007d0013217a24 */ /* 0x040fe400078e0226 */
[----:B------:R-:W-:Y:S02]  /*0700*/  IMAD R35, R0, c[0x0][0x1fc], R35 ;  /* 0x00007f0000237a24 */ /* 0x000fe400078e0223 */
[----:B------:R-:W-:-:S05]  /*0710*/  IMAD.WIDE.U32 R38, R19, c[0x0][0x1f0], R2 ;  /* 0x00007c0013267a25 */ /* 0x000fca00078e0002 */
[----:B------:R-:W-:-:S05]  /*0720*/  IADD3 R39, R39, R33, RZ ;  /* 0x0000002127277210 */ /* 0x000fca0007ffe0ff */
[----:B-1----:R-:W-:-:S04]  /*0730*/  IMAD.WIDE.U32 R14, R0, c[0x0][0x1f8], R38 ;  /* 0x00007e00000e7a25 */ /* 0x002fc800078e0026 */
[----:B------:R-:W-:Y:S01]  /*0740*/  IMAD.IADD R15, R15, 0x1, R35 ;  /* 0x000000010f0f7824 */ /* 0x000fe200078e0223 */
[----:B------:R-:W-:-:S04]  /*0750*/  LEA R38, P0, R14, c[0x0][0x268], 0x1 ;  /* 0x00009a000e267a11 */ /* 0x000fc800078008ff */
[----:B------:R-:W-:Y:S02]  /*0760*/  LEA.HI.X R15, R14, c[0x0][0x26c], R15, 0x1, P0 ;  /* 0x00009b000e0f7a11 */ /* 0x000fe400000f0c0f */
[----:B------:R-:W-:-:S04]  /*0770*/  IADD3 R38, P0, R38, R41, RZ ;  /* 0x0000002926267210 */ /* 0x000fc80007f1e0ff */
[----:B------:R-:W-:Y:S01]  /*0780*/  IADD3.X R39, R15, R34, RZ, P0, !PT ;  /* 0x000000220f277210 */ /* 0x000fe200007fe4ff */
[----:B--2---:R0:W-:Y:S01]  /*0790*/  STS.64 [R23.X8], R36 ;  /* 0x0000002417007388 */ /* 0x0041e20000008a00 */
[----:B------:R-:W-:-:S06]  /*07a0*/  NOP ;  /* 0x0000000000007918 */ /* 0x000fcc0000000000 */
[----:B------:R-:W1:Y:S04]  /*07b0*/  LDS.64 R14, [R23.X8] ;  /* 0x00000000170e7984 */ /* 0x000e680000008a00 */
[----:B------:R-:W-:Y:S06]  /*07c0*/  BAR.SYNC.DEFER_BLOCKING 0x0 ;  /* 0x0000000000007b1d */ /* 0x000fec0000010000 */
[----:B------:R-:W2:Y:S01]  /*07d0*/  LDG.E.64 R38, [R38.64] ;  /* 0x0000000626267981 */ /* 0x000ea2000c1e1b00 */
[----:B------:R-:W-:-:S02]  /*07e0*/  IMAD R40, R20, c[0x0][0x200], RZ ;  /* 0x0000800014287a24 */ /* 0x000fc400078e02ff */
[----:B------:R-:W-:-:S04]  /*07f0*/  IMAD.WIDE.U32 R42, R19, c[0x0][0x200], R2 ;  /* 0x00008000132a7a25 */ /* 0x000fc800078e0002 */
[----:B------:R-:W-:Y:S02]  /*0800*/  IMAD R33, R19, c[0x0][0x204], R40 ;  /* 0x0000810013217a24 */ /* 0x000fe400078e0228 */
[----:B------:R-:W-:-:S03]  /*0810*/  IMAD R35, R17, c[0x0][0x208], RZ ;  /* 0x0000820011237a24 */ /* 0x000fc600078e02ff */
[----:B------:R-:W-:Y:S01]  /*0820*/  IADD3 R43, R43, R33, RZ ;  /* 0x000000212b2b7210 */ /* 0x000fe20007ffe0ff */
[----:B------:R-:W-:-:S04]  /*0830*/  IMAD R35, R0, c[0x0][0x20c], R35 ;  /* 0x0000830000237a24 */ /* 0x000fc800078e0223 */
[----:B0-----:R-:W-:-:S05]  /*0840*/  IMAD.WIDE.U32 R36, R0, c[0x0][0x208], R42 ;  /* 0x0000820000247a25 */ /* 0x001fca00078e002a */
[----:B------:R-:W-:Y:S02]  /*0850*/  IADD3 R37, R37, R35, RZ ;  /* 0x0000002325257210 */ /* 0x000fe40007ffe0ff */
[----:B------:R-:W-:-:S04]  /*0860*/  LEA R42, P0, R36, c[0x0][0x258], 0x1 ;  /* 0x00009600242a7a11 */ /* 0x000fc800078008ff */
[----:B------:R-:W-:Y:S02]  /*0870*/  LEA.HI.X R37, R36, c[0x0][0x25c], R37, 0x1, P0 ;  /* 0x0000970024257a11 */ /* 0x000fe400000f0c25 */
[----:B------:R-:W-:-:S04]  /*0880*/  IADD3 R42, P0, R42, R41, RZ ;  /* 0x000000292a2a7210 */ /* 0x000fc80007f1e0ff */
[----:B------:R-:W-:Y:S01]  /*0890*/  IADD3.X R43, R37, R34, RZ, P0, !PT ;  /* 0x00000022252b7210 */ /* 0x000fe200007fe4ff */
[----:B--2---:R-:W-:Y:S01]  /*08a0*/  STS.64 [R23.X8], R38 ;  /* 0x0000002617007388 */ /* 0x004fe20000008a00 */
[----:B------:R-:W-:-:S06]  /*08b0*/  NOP ;  /* 0x0000000000007918 */ /* 0x000fcc0000000000 */
[----:B------:R-:W0:Y:S04]  /*08c0*/  LDS.64 R48, [R23.X8] ;  /* 0x0000000017307984 */ /* 0x000e280000008a00 */
[----:B------:R-:W-:Y:S06]  /*08d0*/  BAR.SYNC.DEFER_BLOCKING 0x0 ;  /* 0x0000000000007b1d */ /* 0x000fec0000010000 */
[----:B------:R-:W2:Y:S01]  /*08e0*/  LDG.E.64 R42, [R42.64] ;  /* 0x000000062a2a7981 */ /* 0x000ea2000c1e1b00 */
[----:B-1----:R-:W-:-:S02]  /*08f0*/  PRMT R47, RZ, 0x5410, R15 ;  /* 0x00005410ff2f7816 */ /* 0x002fc4000000000f */
[----:B------:R-:W-:Y:S02]  /*0900*/  SHF.R.U64 R56, R14, 0x10, R15 ;  /* 0x000000100e387819 */ /* 0x000fe4000000120f */
[----:B------:R-:W-:Y:S02]  /*0910*/  PRMT R53, RZ, 0x5410, R14 ;  /* 0x00005410ff357816 */ /* 0x000fe4000000000e */
[----:B------:R-:W-:Y:S02]  /*0920*/  PRMT R56, RZ, 0x5410, R56 ;  /* 0x00005410ff387816 */ /* 0x000fe40000000038 */
[--C-:B0-----:R-:W-:Y:S02]  /*0930*/  PRMT R39, RZ, 0x5410, R49.reuse ;  /* 0x00005410ff277816 */ /* 0x101fe40000000031 */
[--C-:B------:R-:W-:Y:S02]  /*0940*/  SHF.R.U32.HI R35, RZ, 0x10, R49.reuse ;  /* 0x00000010ff237819 */ /* 0x100fe40000011631 */
[----:B------:R-:W-:Y:S01]  /*0950*/  SHF.R.U64 R44, R48, 0x10, R49 ;  /* 0x00000010302c7819 */ /* 0x000fe20000001231 */
[----:B------:R-:W-:Y:S01]  /*0960*/  FMUL.FTZ R33, R39, -1.4426950216293334961 ;  /* 0xbfb8aa3b27217820 */ /* 0x000fe20000410000 */
[----:B------:R-:W-:-:S03]  /*0970*/  PRMT R38, RZ, 0x5410, R35 ;  /* 0x00005410ff267816 */ /* 0x000fc60000000023 */
[----:B------:R0:W-:Y:S02]  /*0980*/  MUFU.EX2 R45, R33 ;  /* 0x00000021002d7308 */ /* 0x0001e40000000800 */
[----:B------:R-:W-:-:S06]  /*0990*/  FMUL.FTZ R46, R38, -1.4426950216293334961 ;  /* 0xbfb8aa3b262e7820 */ /* 0x000fcc0000410000 */
[----:B------:R-:W-:Y:S01]  /*09a0*/  MUFU.EX2 R46, R46 ;  /* 0x0000002e002e7308 */ /* 0x000fe20000000800 */
[----:B0-----:R-:W-:-:S05]  /*09b0*/  PRMT R33, RZ, 0x5410, R48 ;  /* 0x00005410ff217816 */ /* 0x001fca0000000030 */
[----:B------:R-:W-:-:S04]  /*09c0*/  FMUL.FTZ R35, R33, -1.4426950216293334961 ;  /* 0xbfb8aa3b21237820 */ /* 0x000fc80000410000 */
[----:B------:R0:W1:Y:S02]  /*09d0*/  MUFU.EX2 R40, R35 ;  /* 0x0000002300287308 */ /* 0x0000640000000800 */
[----:B0-----:R-:W-:-:S05]  /*09e0*/  PRMT R35, RZ, 0x5410, R44 ;  /* 0x00005410ff237816 */ /* 0x001fca000000002c */
[----:B------:R-:W-:Y:S02]  /*09f0*/  FMUL.FTZ R44, R35, -1.4426950216293334961 ;  /* 0xbfb8aa3b232c7820 */ /* 0x000fe40000410000 */
[----:B-1----:R-:W-:-:S04]  /*0a00*/  FADD.FTZ R40, R40, 1 ;  /* 0x3f80000028287421 */ /* 0x002fc80000010000 */
[----:B------:R-:W0:Y:S08]  /*0a10*/  MUFU.EX2 R44, R44 ;  /* 0x0000002c002c7308 */ /* 0x000e300000000800 */
[----:B------:R-:W1:Y:S01]  /*0a20*/  MUFU.RCP R52, R40 ;  /* 0x0000002800347308 */ /* 0x000e620000001000 */
[----:B0-----:R-:W-:-:S07]  /*0a30*/  FADD.FTZ R54, R44, 1 ;  /* 0x3f8000002c367421 */ /* 0x001fce0000010000 */
[----:B------:R-:W-:Y:S01]  /*0a40*/  MUFU.RCP R54, R54 ;  /* 0x0000003600367308 */ /* 0x000fe20000001000 */
[----:B-1----:R-:W-:-:S04]  /*0a50*/  FADD.FTZ R14, -R52, 1 ;  /* 0x3f800000340e7421 */ /* 0x002fc80000010100 */
[----:B------:R-:W-:Y:S01]  /*0a60*/  FFMA.FTZ R14, R33, R14, 1 ;  /* 0x3f800000210e7423 */ /* 0x000fe2000001000e */
[----:B--2---:R0:W-:Y:S01]  /*0a70*/  STS.64 [R23.X8], R42 ;  /* 0x0000002a17007388 */ /* 0x0041e20000008a00 */
[----:B------:R-:W-:-:S06]  /*0a80*/  NOP ;  /* 0x0000000000007918 */ /* 0x000fcc0000000000 */
[----:B------:R-:W1:Y:S01]  /*0a90*/  LDS.64 R36, [R23.X8] ;  /* 0x0000000017247984 */ /* 0x000e620000008a00 */
[----:B0-----:R-:W-:Y:S02]  /*0aa0*/  FADD.FTZ R42, R45, 1 ;  /* 0x3f8000002d2a7421 */ /* 0x001fe40000010000 */
[----:B------:R-:W-:Y:S01]  /*0ab0*/  FADD.FTZ R43, R46, 1 ;  /* 0x3f8000002e2b7421 */ /* 0x000fe20000010000 */
[----:B------:R-:W-:-:S03]  /*0ac0*/  SHF.R.U32.HI R46, RZ, 0x10, R15 ;  /* 0x00000010ff2e7819 */ /* 0x000fc6000001160f */
[----:B------:R-:W0:Y:S01]  /*0ad0*/  MUFU.RCP R42, R42 ;  /* 0x0000002a002a7308 */ /* 0x000e220000001000 */
[----:B------:R-:W-:-:S07]  /*0ae0*/  PRMT R46, RZ, 0x5410, R46 ;  /* 0x00005410ff2e7816 */ /* 0x000fce000000002e */
[----:B------:R-:W2:Y:S01]  /*0af0*/  MUFU.RCP R43, R43 ;  /* 0x0000002b002b7308 */ /* 0x000ea20000001000 */
[----:B0-----:R-:W-:-:S04]  /*0b00*/  FADD.FTZ R48, -R42, 1 ;  /* 0x3f8000002a307421 */ /* 0x001fc80000010100 */
[----:B------:R-:W-:Y:S02]  /*0b10*/  FFMA.FTZ R48, R39, R48, 1 ;  /* 0x3f80000027307423 */ /* 0x000fe40000010030 */
[----:B--2---:R-:W-:-:S04]  /*0b20*/  FADD.FTZ R49, -R43, 1 ;  /* 0x3f8000002b317421 */ /* 0x004fc80000010100 */
[C---:B------:R-:W-:Y:S01]  /*0b30*/  FFMA.FTZ R49, R38.reuse, R49, 1 ;  /* 0x3f80000026317423 */ /* 0x040fe20000010031 */
[--C-:B-1----:R-:W-:Y:S01]  /*0b40*/  SHF.R.U32.HI R45, RZ, 0x10, R37.reuse ;  /* 0x00000010ff2d7819 */ /* 0x102fe20000011625 */
[----:B------:R-:W-:Y:S01]  /*0b50*/  FMUL.FTZ R38, R38, R43 ;  /* 0x0000002b26267220 */ /* 0x000fe20000410000 */
[----:B------:R-:W-:Y:S02]  /*0b60*/  PRMT R44, RZ, 0x5410, R37 ;  /* 0x00005410ff2c7816 */ /* 0x000fe40000000025 */
[----:B------:R-:W-:Y:S02]  /*0b70*/  PRMT R45, RZ, 0x5410, R45 ;  /* 0x00005410ff2d7816 */ /* 0x000fe4000000002d */
[----:B------:R-:W-:Y:S01]  /*0b80*/  SHF.R.U64 R51, R36, 0x10, R37 ;  /* 0x0000001024337819 */ /* 0x000fe20000001225 */
        /* <DEDUP_REMOVED lines=8> */
[----:B------:R-:W-:Y:S02]  /*0c10*/  FADD.FTZ R40, -R54, 1 ;  /* 0x3f80000036287421 */ /* 0x000fe40000010100 */
[----:B------:R-:W-:Y:S01]  /*0c20*/  FMUL.FTZ R15, R56, R51 ;  /* 0x00000033380f7220 */ /* 0x000fe20000410000 */
[----:B------:R-:W-:Y:S01]  /*0c30*/  F2F.BF16.F32 R48, R48 ;  /* 0x0000003000307304 */ /* 0x000fe20000202000 */
[----:B------:R-:W-:-:S02]  /*0c40*/  FFMA.FTZ R37, R35, R40, 1 ;  /* 0x3f80000023257423 */ /* 0x000fc40000010028 */
[----:B------:R-:W-:Y:S02]  /*0c50*/  FMUL.FTZ R36, R54, R15 ;  /* 0x0000000f36247220 */ /* 0x000fe40000410000 */
[----:B------:R-:W-:Y:S02]  /*0c60*/  FMUL.FTZ R15, R53, R50 ;  /* 0x00000032350f7220 */ /* 0x000fe40000410000 */
[----:B------:R-:W-:Y:S01]  /*0c70*/  FMUL.FTZ R55, R36, R37 ;  /* 0x0000002524377220 */ /* 0x000fe20000410000 */
[----:B------:R-:W0:Y:S01]  /*0c80*/  F2F.BF16.F32 R49, R49 ;  /* 0x0000003100317304 */ /* 0x000e220000202000 */
[----:B------:R-:W-:Y:S02]  /*0c90*/  FMUL.FTZ R15, R52, R15 ;  /* 0x0000000f340f7220 */ /* 0x000fe40000410000 */
[----:B------:R-:W-:-:S04]  /*0ca0*/  IMAD.WIDE.U32 R36, R19, c[0x0][0x2e8], R2 ;  /* 0x0000ba0013247a25 */ /* 0x000fc800078e0002 */
[----:B------:R-:W-:Y:S01]  /*0cb0*/  FMUL.FTZ R40, R15, R14 ;  /* 0x0000000e0f287220 */ /* 0x000fe20000410000 */
[----:B------:R-:W1:Y:S01]  /*0cc0*/  F2F.BF16.F32 R55, R55 ;  /* 0x0000003700377304 */ /* 0x000e620000202000 */
[----:B------:R-:W-:Y:S02]  /*0cd0*/  IMAD R14, R20, c[0x0][0x2e8], RZ ;  /* 0x0000ba00140e7a24 */ /* 0x000fe400078e02ff */
[----:B------:R-:W-:Y:S02]  /*0ce0*/  FMUL.FTZ R52, R33, R52 ;  /* 0x0000003421347220 */ /* 0x000fe40000410000 */
[----:B------:R-:W-:Y:S02]  /*0cf0*/  IMAD R59, R19, c[0x0][0x2ec], R14 ;  /* 0x0000bb00133b7a24 */ /* 0x000fe400078e020e */
[----:B------:R-:W-:Y:S01]  /*0d00*/  FMUL.FTZ R33, R53, R52 ;  /* 0x0000003435217220 */ /* 0x000fe20000410000 */
[----:B------:R-:W2:Y:S01]  /*0d10*/  F2F.BF16.F32 R57, R40 ;  /* 0x0000002800397304 */ /* 0x000ea20000202000 */
[----:B0-----:R-:W-:Y:S01]  /*0d20*/  PRMT R49, R48, 0x5410, R49 ;  /* 0x0000541030317816 */ /* 0x001fe20000000031 */
[----:B------:R-:W-:Y:S01]  /*0d30*/  FMUL.FTZ R54, R35, R54 ;  /* 0x0000003623367220 */ /* 0x000fe20000410000 */
[----:B------:R-:W-:Y:S01]  /*0d40*/  IADD3 R37, R37, R59, RZ ;  /* 0x0000003b25257210 */ /* 0x000fe20007ffe0ff */
[----:B------:R-:W-:-:S02]  /*0d50*/  IMAD R59, R17, c[0x0][0x2f0], RZ ;  /* 0x0000bc00113b7a24 */ /* 0x000fc400078e02ff */
[----:B------:R-:W-:Y:S02]  /*0d60*/  FMUL.FTZ R35, R56, R54 ;  /* 0x0000003638237220 */ /* 0x000fe40000410000 */
[----:B-1----:R-:W-:Y:S01]  /*0d70*/  IMAD.WIDE.U32 R14, R55, 0x10000, RZ ;  /* 0x00010000370e7825 */ /* 0x002fe200078e00ff */
[----:B------:R-:W-:-:S03]  /*0d80*/  MOV R55, c[0x0][0x16c] ;  /* 0x00005b0000377a02 */ /* 0x000fc60000000f00 */
[C---:B------:R-:W-:Y:S01]  /*0d90*/  IMAD R59, R0.reuse, c[0x0][0x2f4], R59 ;  /* 0x0000bd00003b7a24 */ /* 0x040fe200078e023b */
[----:B------:R-:W-:Y:S01]  /*0da0*/  LOP3.LUT R49, R49, R15, RZ, 0xfc, !PT ;  /* 0x0000000f31317212 */ /* 0x000fe200078efcff */
[----:B------:R-:W-:Y:S01]  /*0db0*/  IMAD.WIDE.U32 R36, R0, c[0x0][0x2f0], R36 ;  /* 0x0000bc0000247a25 */ /* 0x000fe200078e0024 */
[----:B------:R-:W-:Y:S01]  /*0dc0*/  BAR.SYNC.DEFER_BLOCKING 0x0 ;  /* 0x0000000000007b1d */ /* 0x000fe20000010000 */
[----:B--2---:R-:W-:Y:S02]  /*0dd0*/  LOP3.LUT R48, R14, R57, RZ, 0xfc, !PT ;  /* 0x000000390e307212 */ /* 0x004fe400078efcff */
[----:B------:R-:W-:Y:S01]  /*0de0*/  FMUL.FTZ R42, R39, R42 ;  /* 0x0000002a272a7220 */ /* 0x000fe20000410000 */
[----:B------:R-:W-:Y:S01]  /*0df0*/  IADD3 R37, R37, R59, RZ ;  /* 0x0000003b25257210 */ /* 0x000fe20007ffe0ff */
[----:B------:R-:W-:Y:S01]  /*0e00*/  FMUL.FTZ R39, R46, R38 ;  /* 0x000000262e277220 */ /* 0x000fe20000410000 */
[----:B------:R-:W-:Y:S02]  /*0e10*/  LEA R40, P0, R36, c[0x0][0x338], 0x1 ;  /* 0x0000ce0024287a11 */ /* 0x000fe400078008ff */
[----:B------:R-:W-:-:S02]  /*0e20*/  ISETP.GE.AND P1, PT, R55, 0x1, PT ;  /* 0x000000013700780c */ /* 0x000fc40003f26270 */
[----:B------:R-:W-:Y:S02]  /*0e30*/  LEA.HI.X R37, R36, c[0x0][0x33c], R37, 0x1, P0 ;  /* 0x0000cf0024257a11 */ /* 0x000fe400000f0c25 */
[----:B------:R-:W-:Y:S02]  /*0e40*/  IADD3 R40, P0, R40, R41, RZ ;  /* 0x0000002928287210 */ /* 0x000fe40007f1e0ff */
[--C-:B------:R-:W-:Y:S02]  /*0e50*/  SHF.R.U64 R36, R4, 0x10, R5.reuse ;  /* 0x0000001004247819 */ /* 0x100fe40000001205 */
[----:B------:R-:W-:Y:S01]  /*0e60*/  IADD3.X R41, R37, R34, RZ, P0, !PT ;  /* 0x0000002225297210 */ /* 0x000fe200007fe4ff */
[----:B------:R-:W-:Y:S01]  /*0e70*/  FMUL.FTZ R37, R47, R42 ;  /* 0x0000002a2f257220 */ /* 0x000fe20000410000 */
[----:B------:R-:W-:Y:S02]  /*0e80*/  SHF.R.U32.HI R34, RZ, 0x10, R5 ;  /* 0x00000010ff227819 */ /* 0x000fe40000011605 */
[----:B------:R-:W-:-:S02]  /*0e90*/  ISETP.NE.U32.AND P0, PT, RZ, c[0x0][0x270], PT ;  /* 0x00009c00ff007a0c */ /* 0x000fc40003f05070 */
[----:B------:R-:W-:Y:S01]  /*0ea0*/  PRMT R36, R36, 0x5410, R34 ;  /* 0x0000541024247816 */ /* 0x000fe20000000022 */
[----:B------:R-:W-:Y:S01]  /*0eb0*/  STS.64 [R23.X8], R48 ;  /* 0x0000003017007388 */ /* 0x000fe20000008a00 */
[----:B------:R-:W-:-:S06]  /*0ec0*/  NOP ;  /* 0x0000000000007918 */ /* 0x000fcc0000000000 */
[----:B------:R-:W0:Y:S01]  /*0ed0*/  LDS.64 R14, [R23.X8] ;  /* 0x00000000170e7984 */ /* 0x000e220000008a00 */
[----:B------:R-:W-:Y:S02]  /*0ee0*/  PRMT R34, RZ, 0x5410, R4 ;  /* 0x00005410ff227816 */ /* 0x000fe40000000004 */
[----:B------:R-:W-:-:S03]  /*0ef0*/  ISETP.NE.AND.EX P0, PT, RZ, c[0x0][0x274], PT, P0 ;  /* 0x00009d00ff007a0c */ /* 0x000fc60003f05300 */
[----:B------:R-:W-:Y:S01]  /*0f00*/  FFMA.FTZ R34, R33, R34, R32 ;  /* 0x0000002221227223 */ /* 0x000fe20000010020 */
[----:B------:R-:W-:-:S05]  /*0f10*/  PRMT R32, RZ, 0x5410, R36 ;  /* 0x00005410ff207816 */ /* 0x000fca0000000024 */
[----:B------:R-:W-:Y:S01]  /*0f20*/  FFMA.FTZ R32, R35, R32, R34 ;  /* 0x0000002023207223 */ /* 0x000fe20000010022 */
[----:B------:R-:W-:-:S05]  /*0f30*/  PRMT R34, RZ, 0x5410, R5 ;  /* 0x00005410ff227816 */ /* 0x000fca0000000005 */
[----:B------:R-:W-:Y:S01]  /*0f40*/  FFMA.FTZ R32, R37, R34, R32 ;  /* 0x0000002225207223 */ /* 0x000fe20000010020 */
[----:B------:R-:W-:-:S05]  /*0f50*/  PRMT R34, RZ, 0x7610, R36 ;  /* 0x00007610ff227816 */ /* 0x000fca0000000024 */
[----:B------:R-:W-:Y:S01]  /*0f60*/  FFMA.FTZ R32, R39, R34, R32 ;  /* 0x0000002227207223 */ /* 0x000fe20000010020 */
[----:B0-----:R0:W-:Y:S01]  /*0f70*/  STG.E.64 [R40.64], R14 ;  /* 0x0000000e28007986 */ /* 0x0011e2000c101b06 */
[----:B------:R-:W-:Y:S05]  /*0f80*/  @!P0 BRA `(.L_x_8420) ;  /* 0x000001d000008947 */ /* 0x000fea0003800000 */
[----:B------:R-:W-:Y:S01]  /*0f90*/  FMUL.FTZ R44, R42, R44 ;  /* 0x0000002c2a2c7220 */ /* 0x000fe20000410000 */
[----:B------:R-:W-:Y:S01]  /*0fa0*/  BAR.SYNC.DEFER_BLOCKING 0x0 ;  /* 0x0000000000007b1d */ /* 0x000fe20000010000 */
[----:B------:R-:W-:Y:S02]  /*0fb0*/  FMUL.FTZ R51, R54, R51 ;  /* 0x0000003336337220 */ /* 0x000fe40000410000 */
[----:B------:R-:W-:Y:S02]  /*0fc0*/  FMUL.FTZ R38, R38, R45 ;  /* 0x0000002d26267220 */ /* 0x000fe40000410000 */
[----:B------:R-:W-:Y:S01]  /*0fd0*/  FMUL.FTZ R50, R52, R50 ;  /* 0x0000003234327220 */ /* 0x000fe20000410000 */
[----:B0-----:R-:W0:Y:S01]  /*0fe0*/  F2F.BF16.F32 R14, R51 ;  /* 0x00000033000e7304 */ /* 0x001e220000202000 */
[----:B------:R-:W-:-:S02]  /*0ff0*/  IMAD R34, R20, c[0x0][0x210], RZ ;  /* 0x0000840014227a24 */ /* 0x000fc400078e02ff */
[----:B------:R-:W-:Y:S02]  /*1000*/  IMAD R47, R17, c[0x0][0x218], RZ ;  /* 0x00008600112f7a24 */ /* 0x000fe400078e02ff */
[----:B------:R-:W-:Y:S02]  /*1010*/  IMAD R45, R19, c[0x0][0x214], R34 ;  /* 0x00008500132d7a24 */ /* 0x000fe400078e0222 */
[----:B------:R-:W-:Y:S01]  /*1020*/  IMAD R47, R0, c[0x0][0x21c], R47 ;  /* 0x00008700002f7a24 */ /* 0x000fe200078e022f */
[----:B------:R-:W-:Y:S08]  /*1030*/  F2F.BF16.F32 R44, R44 ;  /* 0x0000002c002c7304 */ /* 0x000ff00000202000 */
[----:B------:R-:W1:Y:S01]  /*1040*/  F2F.BF16.F32 R43, R38 ;  /* 0x00000026002b7304 */ /* 0x000e620000202000 */
[----:B0-----:R-:W-:-:S07]  /*1050*/  IMAD.WIDE.U32 R14, R14, 0x10000, RZ ;  /* 0x000100000e0e7825 */ /* 0x001fce00078e00ff */
[----:B------:R-:W0:Y:S01]  /*1060*/  F2F.BF16.F32 R41, R50 ;  /* 0x0000003200297304 */ /* 0x000e220000202000 */
[----:B-1----:R-:W-:-:S04]  /*1070*/  PRMT R43, R44, 0x5410, R43 ;  /* 0x000054102c2b7816 */ /* 0x002fc8000000002b */
[----:B------:R-:W-:Y:S02]  /*1080*/  LOP3.LUT R43, R43, R15, RZ, 0xfc, !PT ;  /* 0x0000000f2b2b7212 */ /* 0x000fe400078efcff */
[----:B0-----:R-:W-:Y:S01]  /*1090*/  LOP3.LUT R42, R14, R41, RZ, 0xfc, !PT ;  /* 0x000000290e2a7212 */ /* 0x001fe200078efcff */
[----:B------:R-:W-:-:S04]  /*10a0*/  IMAD.WIDE.U32 R40, R19, c[0x0][0x210], R2 ;  /* 0x0000840013287a25 */ /* 0x000fc800078e0002 */
[----:B------:R0:W-:Y:S01]  /*10b0*/  STS.64 [R23.X8], R42 ;  /* 0x0000002a17007388 */ /* 0x0001e20000008a00 */
[----:B------:R-:W-:-:S06]  /*10c0*/  NOP ;  /* 0x0000000000007918 */ /* 0x000fcc0000000000 */
[----:B------:R-:W1:Y:S01]  /*10d0*/  LDS.64 R14, [R23.X8] ;  /* 0x00000000170e7984 */ /* 0x000e620000008a00 */
[----:B------:R-:W-:-:S05]  /*10e0*/  IADD3 R41, R41, R45, RZ ;  /* 0x0000002d29297210 */ /* 0x000fca0007ffe0ff */
[----:B------:R-:W-:-:S05]  /*10f0*/  IMAD.WIDE.U32 R40, R0, c[0x0][0x218], R40 ;  /* 0x0000860000287a25 */ /* 0x000fca00078e0028 */
[----:B0-----:R-:W-:Y:S02]  /*1100*/  IADD3 R43, R41, R47, RZ ;  /* 0x0000002f292b7210 */ /* 0x001fe40007ffe0ff */
[----:B------:R-:W-:-:S04]  /*1110*/  LEA R41, P0, R40, c[0x0][0x270], 0x1 ;  /* 0x00009c0028297a11 */ /* 0x000fc800078008ff */
[----:B------:R-:W-:Y:S02]  /*1120*/  LEA.HI.X R34, R40, c[0x0][0x274], R43, 0x1, P0 ;  /* 0x00009d0028227a11 */ /* 0x000fe400000f0c2b */
[----:B------:R-:W-:-:S04]  /*1130*/  LEA R40, P0, R22, R41, 0x3 ;  /* 0x0000002916287211 */ /* 0x000fc800078018ff */
[----:B------:R-:W-:-:S05]  /*1140*/  LEA.HI.X R41, R22, R34, R31, 0x3, P0 ;  /* 0x0000002216297211 */ /* 0x000fca00000f1c1f */
[----:B-1----:R0:W-:Y:S04]  /*1150*/  STG.E.64 [R40.64], R14 ;  /* 0x0000000e28007986 */ /* 0x0021e8000c101b06 */
.L_x_8420:
[--C-:B------:R-:W-:Y:S01]  /*1160*/  SHF.R.U64 R47, R12, 0x10, R13.reuse ;  /* 0x000000100c2f7819 */ /* 0x100fe2000000120d */
[----:B------:R-:W-:Y:S01]  /*1170*/  BAR.SYNC.DEFER_BLOCKING 0x0 ;  /* 0x0000000000007b1d */ /* 0x000fe20000010000 */
[----:B------:R-:W-:Y:S01]  /*1180*/  PRMT R49, RZ, 0x5410, R12 ;  /* 0x00005410ff317816 */ /* 0x000fe2000000000c */
[----:B------:R-:W-:Y:S01]  /*1190*/  HFMA2.MMA R58, -RZ, RZ, 0, 0 ;  /* 0x00000000ff3a7435 */ /* 0x000fe200000001ff */
[--C-:B------:R-:W-:Y:S01]  /*11a0*/  SHF.R.U32.HI R12, RZ, 0x10, R13.reuse ;  /* 0x00000010ff0c7819 */ /* 0x100fe2000001160d */
[----:B------:R-:W-:Y:S01]  /*11b0*/  IMAD.MOV.U32 R52, RZ, RZ, RZ ;  /* 0x000000ffff347224 */ /* 0x000fe200078e00ff */
[----:B------:R-:W-:Y:S01]  /*11c0*/  PRMT R13, RZ, 0x5410, R13 ;  /* 0x00005410ff0d7816 */ /* 0x000fe2000000000d */
[----:B------:R-:W-:Y:S01]  /*11d0*/  CS2R R50, SRZ ;  /* 0x0000000000327805 */ /* 0x000fe2000001ff00 */
[----:B------:R-:W-:Y:S01]  /*11e0*/  PRMT R47, RZ, 0x5410, R47 ;  /* 0x00005410ff2f7816 */ /* 0x000fe2000000002f */
[--C-:B-----5:R-:W-:Y:S02]  /*11f0*/  FADD.FTZ R49, R49, R18.reuse ;  /* 0x0000001231317221 */ /* 0x120fe40000010000 */
[----:B------:R-:W-:Y:S01]  /*1200*/  FADD.FTZ R48, R13, R18 ;  /* 0x000000120d307221 */ /* 0x000fe20000010000 */
[----:B------:R-:W-:Y:S01]  /*1210*/  PRMT R13, RZ, 0x5410, R12 ;  /* 0x00005410ff0d7816 */ /* 0x000fe2000000000c */
[----:B------:R-:W-:-:S02]  /*1220*/  FADD.FTZ R47, R47, R18 ;  /* 0x000000122f2f7221 */ /* 0x000fc40000010000 */
[-C--:B------:R-:W-:Y:S02]  /*1230*/  FMUL.FTZ R45, R33, R16.reuse ;  /* 0x00000010212d7220 */ /* 0x080fe40000410000 */
[----:B------:R-:W-:Y:S02]  /*1240*/  FADD.FTZ R46, R13, R18 ;  /* 0x000000120d2e7221 */ /* 0x000fe40000010000 */
        /* <DEDUP_REMOVED lines=8> */
[C---:B------:R-:W-:Y:S01]  /*12d0*/  IMAD.WIDE.U32 R54, R0.reuse, c[0x0][0x180], RZ ;  /* 0x0000600000367a25 */ /* 0x040fe200078e00ff */
[----:B------:R-:W-:Y:S01]  /*12e0*/  MOV R80, RZ ;  /* 0x000000ff00507202 */ /* 0x000fe20000000f00 */
[----:B------:R-:W-:Y:S01]  /*12f0*/  UMOV UR4, URZ ;  /* 0x0000003f00047c82 */ /* 0x000fe20008000000 */
[----:B------:R-:W-:Y:S01]  /*1300*/  MOV R58, RZ ;  /* 0x000000ff003a7202 */ /* 0x000fe20000000f00 */
[----:B------:R-:W-:Y:S01]  /*1310*/  IMAD R57, R0, c[0x0][0x184], R13 ;  /* 0x0000610000397a24 */ /* 0x000fe200078e020d */
[----:B------:R-:W-:Y:S01]  /*1320*/  LEA R38, P0, R54, c[0x0][0x220], 0x2 ;  /* 0x0000880036267a11 */ /* 0x000fe200078010ff */
[----:B------:R-:W-:-:S02]  /*1330*/  IMAD R53, R17, c[0x0][0x198], RZ ;  /* 0x0000660011357a24 */ /* 0x000fc400078e02ff */
[----:B0-----:R-:W-:Y:S01]  /*1340*/  IMAD.WIDE.U32 R14, R0, c[0x0][0x1b8], RZ ;  /* 0x00006e00000e7a25 */ /* 0x001fe200078e00ff */
[----:B------:R-:W-:-:S03]  /*1350*/  IADD3 R57, R55, R57, RZ ;  /* 0x0000003937397210 */ /* 0x000fc60007ffe0ff */
[----:B------:R-:W-:Y:S01]  /*1360*/  IMAD R59, R0, c[0x0][0x1bc], R59 ;  /* 0x00006f00003b7a24 */ /* 0x000fe200078e023b */
[----:B------:R-:W-:Y:S01]  /*1370*/  LEA R34, P2, R14, c[0x0][0x230], 0x2 ;  /* 0x00008c000e227a11 */ /* 0x000fe200078410ff */
[----:B------:R-:W-:Y:S01]  /*1380*/  IMAD R13, R12, c[0x0][0x16c], RZ ;  /* 0x00005b000c0d7a24 */ /* 0x000fe200078e02ff */
[----:B------:R-:W-:Y:S01]  /*1390*/  LEA.HI R12, R56, R56, RZ, 0x1 ;  /* 0x00000038380c7211 */ /* 0x000fe200078f08ff */
[----:B------:R-:W-:Y:S01]  /*13a0*/  IMAD.WIDE.U32 R40, R0, c[0x0][0x198], RZ ;  /* 0x0000660000287a25 */ /* 0x000fe200078e00ff */
[----:B------:R-:W-:Y:S02]  /*13b0*/  IADD3 R55, R15, R59, RZ ;  /* 0x0000003b0f377210 */ /* 0x000fe40007ffe0ff */
[----:B------:R-:W-:Y:S01]  /*13c0*/  LOP3.LUT R15, R12, 0xfffffe, RZ, 0xc0, !PT ;  /* 0x00fffffe0c0f7812 */ /* 0x000fe200078ec0ff */
[----:B------:R-:W-:Y:S01]  /*13d0*/  IMAD R53, R0, c[0x0][0x19c], R53 ;  /* 0x0000670000357a24 */ /* 0x000fe200078e0235 */
[----:B------:R-:W-:Y:S01]  /*13e0*/  LEA R36, P1, R40, c[0x0][0x228], 0x2 ;  /* 0x00008a0028247a11 */ /* 0x000fe200078210ff */
[----:B------:R-:W-:Y:S01]  /*13f0*/  IMAD.WIDE R12, R13, 0x8, R10 ;  /* 0x000000080d0c7825 */ /* 0x000fe200078e020a */
[----:B------:R-:W-:-:S02]  /*1400*/  IADD3 R15, R56, -R15, RZ ;  /* 0x8000000f380f7210 */ /* 0x000fc40007ffe0ff */
[----:B------:R-:W-:Y:S02]  /*1410*/  IADD3 R53, R41, R53, RZ ;  /* 0x0000003529357210 */ /* 0x000fe40007ffe0ff */
[----:B------:R-:W-:Y:S02]  /*1420*/  LEA.HI.X R41, R54, c[0x0][0x224], R57, 0x2, P0 ;  /* 0x0000890036297a11 */ /* 0x000fe400000f1439 */
[----:B------:R-:W-:Y:S02]  /*1430*/  LEA.HI.X R53, R40, c[0x0][0x22c], R53, 0x2, P1 ;  /* 0x00008b0028357a11 */ /* 0x000fe400008f1435 */
[----:B------:R-:W-:Y:S02]  /*1440*/  LEA.HI.X R55, R14, c[0x0][0x234], R55, 0x2, P2 ;  /* 0x00008d000e377a11 */ /* 0x000fe400010f1437 */
[----:B------:R-:W-:Y:S02]  /*1450*/  MOV R40, R12 ;  /* 0x0000000c00287202 */ /* 0x000fe40000000f00 */
[----:B------:R-:W-:-:S02]  /*1460*/  MOV R57, R13 ;  /* 0x0000000d00397202 */ /* 0x000fc40000000f00 */
[----:B------:R-:W-:Y:S02]  /*1470*/  MOV R56, RZ ;  /* 0x000000ff00387202 */ /* 0x000fe40000000f00 */
[----:B------:R-:W-:Y:S02]  /*1480*/  SHF.L.U32 R54, R15, 0x8, RZ ;  /* 0x000000080f367819 */ /* 0x000fe400000006ff */
.L_x_8426:
[----:B------:R-:W-:Y:S01]  /*1490*/  MOV R12, R38 ;  /* 0x00000026000c7202 */ /* 0x000fe20000000f00 */
[----:B------:R-:W-:-:S05]  /*14a0*/  IMAD.MOV.U32 R13, RZ, RZ, R41 ;  /* 0x000000ffff0d7224 */ /* 0x000fca00078e0029 */
        /* <DEDUP_REMOVED lines=14> */
[--C-:B------:R-:W-:Y:S02]  /*1590*/  SHF.R.U64 R64, R4, 0x10, R5.reuse ;  /* 0x0000001004407819 */ /* 0x100fe40000001205 */
[----:B------:R-:W-:Y:S01]  /*15a0*/  PRMT R63, RZ, 0x5410, R5 ;  /* 0x00005410ff3f7816 */ /* 0x000fe20000000005 */
[----:B------:R-:W-:Y:S08]  /*15b0*/  BSSY B0, `(.L_x_8422) ;  /* 0x0000026000007945 */ /* 0x000ff00003800000 */
[----:B0-----:R-:W-:-:S02]  /*15c0*/  @P0 MOV R12, R40 ;  /* 0x00000028000c0202 */ /* 0x001fc40000000f00 */
        /* <DEDUP_REMOVED lines=12> */
[----:B------:R-:W-:Y:S01]  /*1690*/  SHF.R.U32.HI R15, RZ, 0x10, R5 ;  /* 0x00000010ff0f7819 */ /* 0x000fe20000011605 */
[----:B------:R3:W5:Y:S05]  /*16a0*/  @P0 LDG.E R68, [R12.64+0x4] ;  /* 0x000004060c440981 */ /* 0x00076a000c1e1900 */
[----:B------:R-:W1:Y:S01]  /*16b0*/  MUFU.EX2 R70, R70 ;  /* 0x0000004600467308 */ /* 0x000e620000000800 */
[----:B------:R-:W-:-:S07]  /*16c0*/  PRMT R60, RZ, 0x5410, R4 ;  /* 0x00005410ff3c7816 */ /* 0x000fce0000000004 */
[----:B------:R-:W1:Y:S01]  /*16d0*/  MUFU.EX2 R72, R72 ;  /* 0x0000004800487308 */ /* 0x000e620000000800 */
[----:B0-----:R-:W-:Y:S01]  /*16e0*/  PRMT R62, RZ, 0x5410, R64 ;  /* 0x00005410ff3e7816 */ /* 0x001fe20000000040 */
[-C--:B------:R-:W-:Y:S01]  /*16f0*/  FMUL.FTZ R76, R37, R14.reuse ;  /* 0x0000000e254c7220 */ /* 0x080fe20000410000 */
[----:B------:R-:W-:Y:S01]  /*1700*/  PRMT R61, RZ, 0x5410, R15 ;  /* 0x00005410ff3d7816 */ /* 0x000fe2000000000f */
[----:B------:R-:W-:Y:S02]  /*1710*/  FMUL.FTZ R77, R39, R14 ;  /* 0x0000000e274d7220 */ /* 0x000fe40000410000 */
[----:B------:R-:W-:Y:S02]  /*1720*/  FMUL.FTZ R74, R49, R60 ;  /* 0x0000003c314a7220 */ /* 0x000fe40000410000 */
[----:B---3--:R-:W-:Y:S02]  /*1730*/  FMUL.FTZ R13, R48, R63 ;  /* 0x0000003f300d7220 */ /* 0x008fe40000410000 */
[----:B------:R-:W-:-:S02]  /*1740*/  FMUL.FTZ R73, R47, R62 ;  /* 0x0000003e2f497220 */ /* 0x000fc40000410000 */
[----:B------:R-:W-:Y:S02]  /*1750*/  FMUL.FTZ R12, R46, R61 ;  /* 0x0000003d2e0c7220 */ /* 0x000fe40000410000 */
[-C--:B------:R-:W-:Y:S02]  /*1760*/  FMUL.FTZ R71, R33, R14.reuse ;  /* 0x0000000e21477220 */ /* 0x080fe40000410000 */
[----:B------:R-:W-:Y:S02]  /*1770*/  FMUL.FTZ R75, R35, R14 ;  /* 0x0000000e234b7220 */ /* 0x000fe40000410000 */
[----:B----4-:R-:W-:Y:S01]  /*1780*/  FFMA.FTZ R64, R69, R77, R76 ;  /* 0x0000004d45407223 */ /* 0x010fe2000001004c */
[----:B------:R-:W-:Y:S05]  /*1790*/  @P2 BRA `(.L_x_8423) ;  /* 0x0000007000002947 */ /* 0x000fea0003800000 */
[----:B-1----:R-:W-:Y:S02]  /*17a0*/  ISETP.NE.AND P0, PT, R30, c[0x0][0x174], PT ;  /* 0x00005d001e007a0c */ /* 0x002fe40003f05270 */
[----:B--2---:R-:W-:-:S11]  /*17b0*/  MOV R78, 0x3f800000 ;  /* 0x3f800000004e7802 */ /* 0x004fd60000000f00 */
[----:B------:R-:W-:-:S04]  /*17c0*/  @P0 LEA.HI R14, R30, R30, RZ, 0x1 ;  /* 0x0000001e1e0e0211 */ /* 0x000fc800078f08ff */
[----:B------:R-:W-:-:S04]  /*17d0*/  @P0 LOP3.LUT R15, R14, 0x3ffffe, RZ, 0xc0, !PT ;  /* 0x003ffffe0e0f0812 */ /* 0x000fc800078ec0ff */
[----:B------:R-:W-:-:S04]  /*17e0*/  @P0 IADD3 R15, -R15, R30, RZ ;  /* 0x0000001e0f0f0210 */ /* 0x000fc80007ffe1ff */
[----:B------:R-:W-:-:S05]  /*17f0*/  @P0 LEA R15, R15, R56, 0xa ;  /* 0x000000380f0f0211 */ /* 0x000fca00078e50ff */
[----:B------:R0:W1:Y:S02]  /*1800*/  @P0 LDS R78, [R15+0x348] ;  /* 0x000348000f4e0984 */ /* 0x0000640000000800 */
.L_x_8423:
[----:B-1----:R-:W-:Y:S05]  /*1810*/  BSYNC B0 ;  /* 0x0000000000007941 */ /* 0x002fea0003800000 */
.L_x_8422:
[----:B--2---:R-:W-:Y:S01]  /*1820*/  FMUL.FTZ R65, R69, R78 ;  /* 0x0000004e45417220 */ /* 0x004fe20000410000 */
[----:B------:R-:W-:Y:S01]  /*1830*/  ISETP.NE.AND P3, PT, R66, 0x1f, PT ;  /* 0x0000001f4200780c */ /* 0x000fe20003f65270 */
[----:B------:R-:W-:Y:S01]  /*1840*/  FFMA.FTZ R14, R70, R74, R73 ;  /* 0x0000004a460e7223 */ /* 0x000fe20000010049 */
[----:B------:R-:W-:Y:S01]  /*1850*/  ISETP.GE.AND P0, PT, R23, 0x1, PT ;  /* 0x000000011700780c */ /* 0x000fe20003f06270 */
[----:B------:R-:W-:Y:S01]  /*1860*/  FFMA.FTZ R64, R72, R64, R75 ;  /* 0x0000004048407223 */ /* 0x000fe2000001004b */
[----:B------:R-:W-:Y:S01]  /*1870*/  ISETP.GE.U32.AND P4, PT, R66, 0x18, PT ;  /* 0x000000184200780c */ /* 0x000fe20003f86070 */
[----:B0-----:R-:W-:Y:S01]  /*1880*/  FMUL.FTZ R15, R67, R70 ;  /* 0x00000046430f7220 */ /* 0x001fe20000410000 */
[----:B------:R-:W-:Y:S01]  /*1890*/  BSSY B0, `(.L_x_8424) ;  /* 0x000009b000007945 */ /* 0x000fe20003800000 */
[C---:B------:R-:W-:Y:S02]  /*18a0*/  FMUL.FTZ R79, R72.reuse, R65 ;  /* 0x00000041484f7220 */ /* 0x040fe40000410000 */
[----:B------:R-:W-:-:S02]  /*18b0*/  FFMA.FTZ R82, R72, R14, R13 ;  /* 0x0000000e48527223 */ /* 0x000fc4000001000d */
[----:B------:R-:W-:Y:S02]  /*18c0*/  FFMA.FTZ R65, R70, R64, R71 ;  /* 0x0000004046417223 */ /* 0x000fe40000010047 */
        /* <DEDUP_REMOVED lines=58> */
[----:B------:R-:W-:Y:S01]  /*1c70*/  SHFL.IDX PT, R83, R15, RZ, 0x1f ;  /* 0x00001fff0f537589 */ /* 0x000fe200000e0000 */
[----:B------:R-:W-:-:S03]  /*1c80*/  ISETP.GT.AND P0, PT, R23, 0x1e, PT ;  /* 0x0000001e1700780c */ /* 0x000fc60003f04270 */
[----:B------:R-:W0:Y:S04]  /*1c90*/  SHFL.DOWN PT, R84, R64, 0x1, 0x1f ;  /* 0x08201f0040547f89 */ /* 0x000e2800000e0000 */
[----:B-----5:R-:W-:Y:S04]  /*1ca0*/  SHFL.IDX PT, R81, R68, RZ, 0x1f ;  /* 0x00001fff44517589 */ /* 0x020fe800000e0000 */
[----:B------:R-:W-:Y:S04]  /*1cb0*/  SHFL.UP PT, R82, R82, 0x1, RZ ;  /* 0x0420000052527989 */ /* 0x000fe800000e00ff */
[----:B------:R-:W1:Y:S04]  /*1cc0*/  SHFL.UP PT, R79, R79, 0x1, RZ ;  /* 0x042000004f4f7989 */ /* 0x000e6800000e00ff */
        /* <DEDUP_REMOVED lines=11> */
[C---:B------:R-:W-:Y:S02]  /*1d80*/  FFMA.FTZ R73, R70.reuse, R84, R73 ;  /* 0x0000005446497223 */ /* 0x040fe40000010049 */
[----:B------:R-:W-:Y:S02]  /*1d90*/  FFMA.FTZ R70, R70, R74, R71 ;  /* 0x0000004a46467223 */ /* 0x000fe40000010047 */
[----:B------:R-:W-:Y:S02]  /*1da0*/  FFMA.FTZ R13, R72, R73, R13 ;  /* 0x00000049480d7223 */ /* 0x000fe4000001000d */
[C---:B------:R-:W-:Y:S02]  /*1db0*/  FFMA.FTZ R67, -R49.reuse, R60, R84 ;  /* 0x0000003c31437223 */ /* 0x040fe40000010154 */
[----:B------:R-:W-:Y:S02]  /*1dc0*/  FMUL.FTZ R68, R49, R70 ;  /* 0x0000004631447220 */ /* 0x000fe40000410000 */
[----:B------:R-:W-:-:S02]  /*1dd0*/  FFMA.FTZ R82, R33, R84, RZ ;  /* 0x0000005421527223 */ /* 0x000fc400000100ff */
        /* <DEDUP_REMOVED lines=9> */
[----:B------:R-:W-:Y:S02]  /*1e70*/  FFMA.FTZ R73, -R46, R61, R79 ;  /* 0x0000003d2e497223 */ /* 0x000fe4000001014f */
[----:B------:R-:W-:Y:S02]  /*1e80*/  FFMA.FTZ R12, R75, R71, R12 ;  /* 0x000000474b0c7223 */ /* 0x000fe4000001000c */
[----:B------:R-:W-:-:S02]  /*1e90*/  FFMA.FTZ R13, R39, R79, R82 ;  /* 0x0000004f270d7223 */ /* 0x000fc40000010052 */
[----:B------:R-:W-:Y:S02]  /*1ea0*/  FFMA.FTZ R12, R77, R73, R12 ;  /* 0x000000494d0c7223 */ /* 0x000fe4000001000c */
[C---:B--2---:R-:W-:Y:S01]  /*1eb0*/  FFMA.FTZ R15, R64.reuse, R15, R65 ;  /* 0x0000000f400f7223 */ /* 0x044fe20000010041 */
[----:B------:R-:W0:Y:S01]  /*1ec0*/  SHFL.DOWN PT, R82, R13, 0x1, 0x1f ;  /* 0x08201f000d527f89 */ /* 0x000e2200000e0000 */
[----:B------:R-:W-:Y:S02]  /*1ed0*/  FMUL.FTZ R14, R64, R14 ;  /* 0x0000000e400e7220 */ /* 0x000fe40000410000 */
[C---:B------:R-:W-:Y:S01]  /*1ee0*/  FMUL.FTZ R64, R59.reuse, R76 ;  /* 0x0000004c3b407220 */ /* 0x040fe20000410000 */
[----:B------:R-:W1:Y:S01]  /*1ef0*/  SHFL.DOWN PT, R79, R12, 0x1, 0x1f ;  /* 0x08201f000c4f7f89 */ /* 0x000e6200000e0000 */
[----:B------:R-:W-:Y:S02]  /*1f00*/  FMUL.FTZ R84, R59, R78 ;  /* 0x0000004e3b547220 */ /* 0x000fe40000410000 */
[----:B------:R-:W-:Y:S01]  /*1f10*/  FMUL.FTZ R71, R71, R64 ;  /* 0x0000004047477220 */ /* 0x000fe20000410000 */
[----:B------:R-:W-:Y:S01]  /*1f20*/  @!P2 STS.64 [UR4+0xbc8], R14 ;  /* 0x000bc80eff00a988 */ /* 0x000fe20008000a04 */
        /* <DEDUP_REMOVED lines=16> */
[----:B------:R-:W-:-:S07]  /*2030*/  FADD.FTZ R50, R67, R50 ;  /* 0x0000003243327221 */ /* 0x000fce0000010000 */
        /* <DEDUP_REMOVED lines=17> */
[----:B-1----:R-:W-:Y:S02]  /*2150*/  @!P0 FADD.FTZ R12, R12, R79 ;  /* 0x0000004f0c0c8221 */ /* 0x002fe40000010000 */
[----:B------:R-:W-:-:S03]  /*2160*/  FMUL.FTZ R69, R69, R82 ;  /* 0x0000005245457220 */ /* 0x000fc60000410000 */
[----:B------:R0:W-:Y:S01]  /*2170*/  @!P1 STS.64 [0x118], R12 ;  /* 0x0001180cff009388 */ /* 0x0001e20000000a00 */
        /* <DEDUP_REMOVED lines=12> */
.L_x_8425:
[----:B0-----:R-:W-:Y:S05]  /*2240*/  BSYNC B0 ;  /* 0x0000000000007941 */ /* 0x001fea0003800000 */
.L_x_8424:
        /* <DEDUP_REMOVED lines=20> */
.L_x_8421:
[----:B------:R-:W1:Y:S01]  /*2390*/  F2F.BF16.F32 R4, R43 ;  /* 0x0000002b00047304 */ /* 0x000e620000202000 */
[----:B------:R-:W-:Y:S01]  /*23a0*/  BAR.SYNC.DEFER_BLOCKING 0x0 ;  /* 0x0000000000007b1d */ /* 0x000fe20000010000 */
[----:B------:R-:W-:Y:S01]  /*23b0*/  IMAD R12, R20, c[0x0][0x2d8], RZ ;  /* 0x0000b600140c7a24 */ /* 0x000fe200078e02ff */
[C---:B------:R-:W-:Y:S01]  /*23c0*/  SHF.L.U32 R38, R22.reuse, 0x3, RZ ;  /* 0x0000000316267819 */ /* 0x040fe200000006ff */
[----:B------:R-:W-:Y:S01]  /*23d0*/  IMAD R37, R17, c[0x0][0x2e0], RZ ;  /* 0x0000b80011257a24 */ /* 0x000fe200078e02ff */
[----:B------:R-:W-:Y:S01]  /*23e0*/  SHF.L.U64.HI R39, R22, 0x3, R31 ;  /* 0x0000000316277819 */ /* 0x000fe2000001021f */
[----:B------:R-:W-:Y:S01]  /*23f0*/  IMAD R33, R19, c[0x0][0x2dc], R12 ;  /* 0x0000b70013217a24 */ /* 0x000fe200078e020c */
[----:B------:R-:W-:Y:S01]  /*2400*/  ISETP.GT.AND P3, PT, R30, 0x1, PT ;  /* 0x000000011e00780c */ /* 0x000fe20003f64270 */
[----:B------:R-:W-:Y:S01]  /*2410*/  F2F.BF16.F32 R44, R44 ;  /* 0x0000002c002c7304 */ /* 0x000fe20000202000 */
[----:B------:R-:W-:Y:S01]  /*2420*/  IMAD R37, R0, c[0x0][0x2e4], R37 ;  /* 0x0000b90000257a24 */ /* 0x000fe200078e0225 */
[----:B------:R-:W-:-:S02]  /*2430*/  IADD3 R24, P1, R24, -0x100, RZ ;  /* 0xffffff0018187810 */ /* 0x000fc40007f3e0ff */
[----:B------:R-:W-:Y:S02]  /*2440*/  IADD3 R28, P2, R28, -0x100, RZ ;  /* 0xffffff001c1c7810 */ /* 0x000fe40007f5e0ff */
[----:B------:R-:W-:Y:S02]  /*2450*/  IADD3 R30, R30, -0x1, RZ ;  /* 0xffffffff1e1e7810 */ /* 0x000fe40007ffe0ff */
[----:B------:R-:W2:Y:S01]  /*2460*/  F2F.BF16.F32 R13, R42 ;  /* 0x0000002a000d7304 */ /* 0x000ea20000202000 */
[----:B-1----:R-:W-:Y:S01]  /*2470*/  IMAD.WIDE.U32 R4, R4, 0x10000, RZ ;  /* 0x0001000004047825 */ /* 0x002fe200078e00ff */
[----:B------:R-:W-:Y:S02]  /*2480*/  IADD3.X R25, R25, -0x1, RZ, P1, !PT ;  /* 0xffffffff19197810 */ /* 0x000fe40000ffe4ff */
[----:B------:R-:W-:-:S04]  /*2490*/  IADD3.X R29, R29, -0x1, RZ, P2, !PT ;  /* 0xffffffff1d1d7810 */ /* 0x000fc800017fe4ff */
[----:B------:R-:W1:Y:S01]  /*24a0*/  F2F.BF16.F32 R45, R45 ;  /* 0x0000002d002d7304 */ /* 0x000e620000202000 */
[----:B--2---:R-:W-:-:S07]  /*24b0*/  PRMT R13, R44, 0x5410, R13 ;  /* 0x000054102c0d7816 */ /* 0x004fce000000000d */
[----:B------:R-:W-:Y:S01]  /*24c0*/  F2F.BF16.F32 R35, R52 ;  /* 0x0000003400237304 */ /* 0x000fe20000202000 */
[----:B0-----:R-:W-:Y:S01]  /*24d0*/  LOP3.LUT R15, R13, R5, RZ, 0xfc, !PT ;  /* 0x000000050d0f7212 */ /* 0x001fe200078efcff */
[----:B------:R-:W-:Y:S01]  /*24e0*/  IMAD.WIDE.U32 R12, R19, c[0x0][0x2d8], R2 ;  /* 0x0000b600130c7a25 */ /* 0x000fe200078e0002 */
[----:B-1----:R-:W-:-:S05]  /*24f0*/  LOP3.LUT R14, R4, R45, RZ, 0xfc, !PT ;  /* 0x0000002d040e7212 */ /* 0x002fca00078efcff */
[----:B------:R-:W0:Y:S01]  /*2500*/  F2F.BF16.F32 R36, R58 ;  /* 0x0000003a00247304 */ /* 0x000e220000202000 */
[----:B------:R-:W-:Y:S01]  /*2510*/  IADD3 R13, R13, R33, RZ ;  /* 0x000000210d0d7210 */ /* 0x000fe20007ffe0ff */
[----:B------:R-:W-:Y:S01]  /*2520*/  IMAD.WIDE.U32 R2, R19, c[0x0][0x2f8], R2 ;  /* 0x0000be0013027a25 */ /* 0x000fe200078e0002 */
[----:B------:R1:W-:Y:S01]  /*2530*/  STS.64 [R23.X8], R14 ;  /* 0x0000000e17007388 */ /* 0x0003e20000008a00 */
[----:B------:R-:W-:-:S06]  /*2540*/  NOP ;  /* 0x0000000000007918 */ /* 0x000fcc0000000000 */
[----:B------:R-:W2:Y:S01]  /*2550*/  LDS.64 R4, [R23.X8] ;  /* 0x0000000017047984 */ /* 0x000ea20000008a00 */
[----:B------:R-:W3:Y:S01]  /*2560*/  F2F.BF16.F32 R34, R51 ;  /* 0x0000003300227304 */ /* 0x000ee20000202000 */
[----:B-1----:R-:W-:Y:S01]  /*2570*/  IMAD.WIDE.U32 R14, R0, c[0x0][0x2e0], R12 ;  /* 0x0000b800000e7a25 */ /* 0x002fe200078e000c */
[----:B0-----:R-:W-:-:S06]  /*2580*/  PRMT R35, R35, 0x5410, R36 ;  /* 0x0000541023237816 */ /* 0x001fcc0000000024 */
[----:B------:R-:W0:Y:S01]  /*2590*/  F2F.BF16.F32 R33, R50 ;  /* 0x0000003200217304 */ /* 0x000e220000202000 */
[----:B------:R-:W-:Y:S02]  /*25a0*/  IADD3 R37, R15, R37, RZ ;  /* 0x000000250f257210 */ /* 0x000fe40007ffe0ff */
[----:B------:R-:W-:-:S04]  /*25b0*/  LEA R15, P0, R14, c[0x0][0x330], 0x1 ;  /* 0x0000cc000e0f7a11 */ /* 0x000fc800078008ff */
[----:B------:R-:W-:Y:S01]  /*25c0*/  LEA.HI.X R36, R14, c[0x0][0x334], R37, 0x1, P0 ;  /* 0x0000cd000e247a11 */ /* 0x000fe200000f0c25 */
[----:B---3--:R-:W-:Y:S01]  /*25d0*/  IMAD.WIDE.U32 R12, R34, 0x10000, RZ ;  /* 0x00010000220c7825 */ /* 0x008fe200078e00ff */
[----:B------:R-:W-:-:S03]  /*25e0*/  IADD3 R14, P0, R15, R38, RZ ;  /* 0x000000260f0e7210 */ /* 0x000fc60007f1e0ff */
[----:B------:R-:W-:Y:S01]  /*25f0*/  IMAD R37, R17, c[0x0][0x300], RZ ;  /* 0x0000c00011257a24 */ /* 0x000fe200078e02ff */
[----:B------:R-:W-:Y:S01]  /*2600*/  IADD3.X R15, R36, R39, RZ, P0, !PT ;  /* 0x00000027240f7210 */ /* 0x000fe200007fe4ff */
[----:B------:R-:W-:Y:S01]  /*2610*/  IMAD R36, R20, c[0x0][0x2f8], RZ ;  /* 0x0000be0014247a24 */ /* 0x000fe200078e02ff */
[----:B------:R-:W-:Y:S01]  /*2620*/  LOP3.LUT R35, R35, R13, RZ, 0xfc, !PT ;  /* 0x0000000d23237212 */ /* 0x000fe200078efcff */
[----:B------:R-:W-:Y:S01]  /*2630*/  IMAD R37, R0, c[0x0][0x304], R37 ;  /* 0x0000c10000257a24 */ /* 0x000fe200078e0225 */
[----:B0-----:R-:W-:Y:S01]  /*2640*/  LOP3.LUT R34, R12, R33, RZ, 0xfc, !PT ;  /* 0x000000210c227212 */ /* 0x001fe200078efcff */
[----:B------:R-:W-:Y:S02]  /*2650*/  IMAD R33, R19, c[0x0][0x2fc], R36 ;  /* 0x0000bf0013217a24 */ /* 0x000fe400078e0224 */
[----:B------:R-:W-:Y:S02]  /*2660*/  FADD.FTZ R50, R21, R50 ;  /* 0x0000003215327221 */ /* 0x000fe40000010000 */
[----:B------:R-:W-:-:S02]  /*2670*/  IMAD.IADD R3, R3, 0x1, R33 ;  /* 0x0000000103037824 */ /* 0x000fc400078e0221 */
[----:B------:R-:W-:Y:S02]  /*2680*/  FADD.FTZ R51, R50, R51 ;  /* 0x0000003332337221 */ /* 0x000fe40000010000 */
[----:B------:R-:W-:-:S04]  /*2690*/  IMAD.WIDE.U32 R2, R0, c[0x0][0x300], R2 ;  /* 0x0000c00000027a25 */ /* 0x000fc800078e0002 */
[----:B------:R-:W-:Y:S01]  /*26a0*/  FADD.FTZ R51, R51, R52 ;  /* 0x0000003433337221 */ /* 0x000fe20000010000 */
[----:B--2---:R0:W-:Y:S03]  /*26b0*/  STG.E.64 [R14.64], R4 ;  /* 0x000000040e007986 */ /* 0x0041e6000c101b06 */
[----:B------:R-:W-:Y:S01]  /*26c0*/  FADD.FTZ R21, R51, R58 ;  /* 0x0000003a33157221 */ /* 0x000fe20000010000 */
[----:B------:R-:W-:Y:S01]  /*26d0*/  BAR.SYNC.DEFER_BLOCKING 0x0 ;  /* 0x0000000000007b1d */ /* 0x000fe20000010000 */
        /* <DEDUP_REMOVED lines=13> */
.L_x_8419:
        /* <DEDUP_REMOVED lines=24> */
.L_x_8429:
[----:B0-----:R-:W-:Y:S05]  /*2930*/  BSYNC B0 ;  /* 0x0000000000007941 */ /* 0x001fea0003800000 */
.L_x_8428:
[----:B------:R-:W-:Y:S01]  /*2940*/  BSSY B0, `(.L_x_8430) ;  /* 0x0000018000007945 */ /* 0x000fe20003800000 */
[----:B------:R-:W-:Y:S05]  /*2950*/  @!P0 BRA `(.L_x_8431) ;  /* 0x0000015000008947 */ /* 0x000fea0003800000 */
[----:B------:R-:W-:Y:S06]  /*2960*/  BAR.SYNC.DEFER_BLOCKING 0x0 ;  /* 0x0000000000007b1d */ /* 0x000fec0000010000 */
[----:B0-----:R-:W0:Y:S04]  /*2970*/  SHFL.DOWN P0, R2, R21, 0x1, 0x1f ;  /* 0x08201f0015027f89 */ /* 0x001e280000000000 */
[----:B------:R-:W1:Y:S01]  /*2980*/  S2R R9, SR_LANEID ;  /* 0x0000000000097919 */ /* 0x000e620000000000 */
[----:B0-----:R-:W-:-:S03]  /*2990*/  @P0 FADD R2, R2, R21 ;  /* 0x0000001502020221 */ /* 0x001fc60000000000 */
[----:B------:R-:W0:Y:S01]  /*29a0*/  S2R R21, SR_TID.X ;  /* 0x0000000000157919 */ /* 0x000e220000002100 */
[----:B-1----:R-:W-:-:S03]  /*29b0*/  ISETP.NE.AND P1, PT, R9, RZ, PT ;  /* 0x000000ff0900720c */ /* 0x002fc60003f25270 */
        /* <DEDUP_REMOVED lines=15> */
.L_x_8431:
[----:B------:R-:W1:Y:S02]  /*2ab0*/  S2R R21, SR_TID.X ;  /* 0x0000000000157919 */ /* 0x000e640000002100 */
.L_x_8432:
[----:B0-----:R-:W-:Y:S05]  /*2ac0*/  BSYNC B0 ;  /* 0x0000000000007941 */ /* 0x001fea0003800000 */
.L_x_8430:
        /* <DEDUP_REMOVED lines=22> */
.L_x_8433:
        /* <DEDUP_REMOVED lines=8> */
[----:B-----5:R-:W-:Y:S01]  /*2cb0*/  IMAD R18, R20, c[0x0][0x1c0], RZ ;  /* 0x0000700014127a24 */ /* 0x020fe200078e02ff */
        /* <DEDUP_REMOVED lines=46> */
.L_x_8434:
        /* <DEDUP_REMOVED lines=14> */
.L_x_9149:


//--------------------- .text._Z25selective_scan_bwd_kernelI32Selective_Scan_bwd_kernel_traitsILi32ELi4ELb1ELb0ELb0ELb1ELb0EN3c108BFloat16EfEEv12SSMParamsBwd --------------------------
	.section	.text._Z25selective_scan_bwd_kernelI32Selective_Scan_bwd_kernel_traitsILi32ELi4ELb1ELb0ELb0ELb1ELb0EN3c108BFloat16EfEEv12SSMParamsBwd,"ax",@progbits
	.sectioninfo	@"SHI_REGISTERS=95"
	.align	128
        .global         _Z25selective_scan_bwd_kernelI32Selective_Scan_bwd_kernel_traitsILi32ELi4ELb1ELb0ELb0ELb1ELb0EN3c108BFloat16EfEEv12SSMParamsBwd
        .type           _Z25selective_scan_bwd_kernelI32Selective_Scan_bwd_kernel_traitsILi32ELi4ELb1ELb0ELb0ELb1ELb0EN3c108BFloat16EfEEv12SSMParamsBwd,@function
        .size           _Z25selective_scan_bwd_kernelI32Selective_Scan_bwd_kernel_traitsILi32ELi4ELb1ELb0ELb0ELb1ELb0EN3c108BFloat16EfEEv12SSMParamsBwd,(.L_x_9150 - _Z25selective_scan_bwd_kernelI32Selective_Scan_bwd_kernel_traitsILi32ELi4ELb1ELb0ELb0ELb1ELb0EN3c108BFloat16EfEEv12SSMParamsBwd)
        .other          _Z25selective_scan_bwd_kernelI32Selective_Scan_bwd_kernel_traitsILi32ELi4ELb1ELb0ELb0ELb1ELb0EN3c108BFloat16EfEEv12SSMParamsBwd,@"STO_CUDA_ENTRY STV_DEFAULT"
_Z25selective_scan_bwd_kernelI32Selective_Scan_bwd_kernel_traitsILi32ELi4ELb1ELb0ELb0ELb1ELb0EN3c108BFloat16EfEEv12SSMParamsBwd:
.text._Z25selective_scan_bwd_kernelI32Selective_Scan_bwd_kernel_traitsILi32ELi4ELb1ELb0ELb0ELb1ELb0EN3c108BFloat16EfEEv12SSMParamsBwd:
        /* <DEDUP_REMOVED lines=8> */
[----:B------:R-:W-:Y:S01]  /*0080*/  ISETP.NE.AND.EX P1, PT, RZ, c[0x0][0x254], PT, P1 ;  /* 0x00009500ff007a0c */ /* 0x000fe20003f25310 */
[----:B------:R-:W-:Y:S01]  /*0090*/  CS2R R50, SRZ ;  /* 0x0000000000327805 */ /* 0x000fe2000001ff00 */
[----:B0-----:R-:W-:Y:S01]  /*00a0*/  SHF.R.S32.HI R46, RZ, 0x1f, R48 ;  /* 0x0000001fff2e7819 */ /* 0x001fe20000011430 */
[----:B------:R-:W-:Y:S01]  /*00b0*/  IMAD.WIDE.U32 R2, R48, c[0x0][0x1d0], RZ ;  /* 0x0000740030027a25 */ /* 0x000fe200078e00ff */
[----:B-1----:R-:W-:-:S03]  /*00c0*/  SHF.R.S32.HI R54, RZ, 0x1f, R55 ;  /* 0x0000001fff367819 */ /* 0x002fc60000011437 */
[----:B------:R-:W-:-:S04]  /*00d0*/  IMAD R9, R46, c[0x0][0x1d0], RZ ;  /* 0x000074002e097a24 */ /* 0x000fc800078e02ff */
[C---:B------:R-:W-:Y:S02]  /*00e0*/  @P0 LEA R4, P2, R55.reuse, c[0x0][0x238], 0x2 ;  /* 0x00008e0037040a11 */ /* 0x040fe400078410ff */
[C---:B------:R-:W-:Y:S01]  /*00f0*/  @P1 LEA R6, P3, R55.reuse, c[0x0][0x250], 0x2 ;  /* 0x0000940037061a11 */ /* 0x040fe200078610ff */
[----:B------:R-:W-:Y:S01]  /*0100*/  IMAD R9, R48, c[0x0][0x1d4], R9 ;  /* 0x0000750030097a24 */ /* 0x000fe200078e0209 */
[--C-:B------:R-:W-:Y:S01]  /*0110*/  @P0 LEA.HI.X R5, R55, c[0x0][0x23c], R54.reuse, 0x2, P2 ;  /* 0x00008f0037050a11 */ /* 0x100fe200010f1436 */
[----:B------:R-:W-:Y:S01]  /*0120*/  IMAD R11, R46, c[0x0][0x1e0], RZ ;  /* 0x000078002e0b7a24 */ /* 0x000fe200078e02ff */
[----:B------:R-:W-:Y:S02]  /*0130*/  MOV R8, c[0x0][0x174] ;  /* 0x00005d0000087a02 */ /* 0x000fe40000000f00 */
[----:B------:R-:W-:Y:S01]  /*0140*/  IADD3 R3, R3, R9, RZ ;  /* 0x0000000903037210 */ /* 0x000fe20007ffe0ff */
[----:B------:R0:W5:Y:S01]  /*0150*/  @P0 LDG.E R52, [R4.64] ;  /* 0x0000000604340981 */ /* 0x000162000c1e1900 */
[----:B------:R-:W-:Y:S01]  /*0160*/  IMAD R13, R48, c[0x0][0x1e4], R11 ;  /* 0x00007900300d7a24 */ /* 0x000fe200078e020b */
[C---:B------:R-:W-:Y:S01]  /*0170*/  @P1 LEA.HI.X R7, R55.reuse, c[0x0][0x254], R54, 0x2, P3 ;  /* 0x0000950037071a11 */ /* 0x040fe200018f1436 */
[----:B------:R-:W-:Y:S01]  /*0180*/  IMAD R0, R54, c[0x0][0x1d8], RZ ;  /* 0x0000760036007a24 */ /* 0x000fe200078e02ff */
[----:B------:R-:W-:Y:S01]  /*0190*/  LEA R9, R8, 0xffffff80, 0x7 ;  /* 0xffffff8008097811 */ /* 0x000fe200078e38ff */
[----:B------:R-:W-:-:S02]  /*01a0*/  IMAD.WIDE.U32 R2, R55, c[0x0][0x1d8], R2 ;  /* 0x0000760037027a25 */ /* 0x000fc400078e0002 */
[----:B------:R1:W5:Y:S02]  /*01b0*/  @P1 LDG.E R50, [R6.64] ;  /* 0x0000000606321981 */ /* 0x000364000c1e1900 */
[----:B0-----:R-:W-:Y:S01]  /*01c0*/  IMAD.WIDE.U32 R4, R48, c[0x0][0x1e0], RZ ;  /* 0x0000780030047a25 */ /* 0x001fe200078e00ff */
[----:B------:R-:W-:-:S03]  /*01d0*/  SHF.R.S32.HI R11, RZ, 0x1f, R9 ;  /* 0x0000001fff0b7819 */ /* 0x000fc60000011409 */
[----:B------:R-:W-:Y:S01]  /*01e0*/  IMAD R15, R46, c[0x0][0x278], RZ ;  /* 0x00009e002e0f7a24 */ /* 0x000fe200078e02ff */
[----:B------:R-:W-:Y:S01]  /*01f0*/  IADD3 R5, R5, R13, RZ ;  /* 0x0000000d05057210 */ /* 0x000fe20007ffe0ff */
[----:B------:R-:W-:Y:S01]  /*0200*/  IMAD R0, R55, c[0x0][0x1dc], R0 ;  /* 0x0000770037007a24 */ /* 0x000fe200078e0200 */
[----:B------:R-:W-:Y:S01]  /*0210*/  IADD3 R39, P0, R9, R2, RZ ;  /* 0x0000000209277210 */ /* 0x000fe20007f1e0ff */
[----:B-1----:R-:W-:Y:S01]  /*0220*/  IMAD.WIDE.U32 R6, R48, c[0x0][0x278], RZ ;  /* 0x00009e0030067a25 */ /* 0x002fe200078e00ff */
[----:B------:R-:W-:-:S03]  /*0230*/  ISETP.GE.AND P3, PT, R8, 0x1, PT ;  /* 0x000000010800780c */ /* 0x000fc60003f66270 */
[----:B------:R-:W-:Y:S01]  /*0240*/  IMAD R15, R48, c[0x0][0x27c], R15 ;  /* 0x00009f00300f7a24 */ /* 0x000fe200078e020f */
[----:B------:R-:W-:Y:S01]  /*0250*/  IADD3.X R0, R11, R3, R0, P0, !PT ;  /* 0x000000030b007210 */ /* 0x000fe200007fe400 */
[C---:B------:R-:W-:Y:S01]  /*0260*/  IMAD R8, R54.reuse, c[0x0][0x1e8], RZ ;  /* 0x00007a0036087a24 */ /* 0x040fe200078e02ff */
[----:B------:R-:W-:Y:S01]  /*0270*/  ISETP.NE.U32.AND P0, PT, RZ, c[0x0][0x260], PT ;  /* 0x00009800ff007a0c */ /* 0x000fe20003f05070 */
[----:B------:R-:W-:Y:S01]  /*0280*/  IMAD.WIDE.U32 R2, R55, c[0x0][0x1e8], R4 ;  /* 0x00007a0037027a25 */ /* 0x000fe200078e0004 */
[----:B------:R-:W-:Y:S02]  /*0290*/  IADD3 R7, R7, R15, RZ ;  /* 0x0000000f07077210 */ /* 0x000fe40007ffe0ff */
[----:B------:R-:W-:Y:S01]  /*02a0*/  LEA R40, P1, R39, c[0x0][0x240], 0x1 ;  /* 0x0000900027287a11 */ /* 0x000fe200078208ff */
[----:B------:R-:W-:Y:S01]  /*02b0*/  IMAD R8, R55, c[0x0][0x1ec], R8 ;  /* 0x00007b0037087a24 */ /* 0x000fe200078e0208 */
[----:B------:R-:W-:Y:S02]  /*02c0*/  IADD3 R37, P2, R9, R2, RZ ;  /* 0x0000000209257210 */ /* 0x000fe40007f5e0ff */
[----:B------:R-:W-:Y:S01]  /*02d0*/  ISETP.NE.AND.EX P0, PT, RZ, c[0x0][0x264], PT, P0 ;  /* 0x00009900ff007a0c */ /* 0x000fe20003f05300 */
[----:B------:R-:W-:-:S02]  /*02e0*/  IMAD R10, R54, c[0x0][0x280], RZ ;  /* 0x0000a000360a7a24 */ /* 0x000fc400078e02ff */
[----:B------:R-:W-:Y:S01]  /*02f0*/  IMAD.WIDE.U32 R4, R55, c[0x0][0x280], R6 ;  /* 0x0000a00037047a25 */ /* 0x000fe200078e0006 */
[----:B------:R-:W-:Y:S02]  /*0300*/  IADD3.X R2, R11, R3, R8, P2, !PT ;  /* 0x000000030b027210 */ /* 0x000fe400017fe408 */
[----:B------:R-:W-:Y:S01]  /*0310*/  LEA.HI.X R39, R39, c[0x0][0x244], R0, 0x1, P1 ;  /* 0x0000910027277a11 */ /* 0x000fe200008f0c00 */
[----:B------:R-:W-:Y:S01]  /*0320*/  IMAD R10, R55, c[0x0][0x284], R10 ;  /* 0x0000a100370a7a24 */ /* 0x000fe200078e020a */
[----:B------:R-:W-:Y:S02]  /*0330*/  ISETP.NE.U32.AND P1, PT, RZ, c[0x0][0x328], PT ;  /* 0x0000ca00ff007a0c */ /* 0x000fe40003f25070 */
[----:B------:R-:W-:Y:S02]  /*0340*/  ISETP.NE.U32.AND P2, PT, RZ, c[0x0][0x348], PT ;  /* 0x0000d200ff007a0c */ /* 0x000fe40003f45070 */
[----:B------:R-:W-:Y:S02]  /*0350*/  IADD3 R9, P4, R9, R4, RZ ;  /* 0x0000000409097210 */ /* 0x000fe40007f9e0ff */
[----:B------:R-:W-:-:S02]  /*0360*/  ISETP.NE.AND.EX P1, PT, RZ, c[0x0][0x32c], PT, P1 ;  /* 0x0000cb00ff007a0c */ /* 0x000fc40003f25310 */
[----:B------:R-:W-:Y:S02]  /*0370*/  ISETP.NE.AND.EX P2, PT, RZ, c[0x0][0x34c], PT, P2 ;  /* 0x0000d300ff007a0c */ /* 0x000fe40003f45320 */
[----:B------:R-:W-:Y:S01]  /*0380*/  IADD3.X R4, R11, R5, R10, P4, !PT ;  /* 0x000000050b047210 */ /* 0x000fe200027fe40a */
[----:B------:R-:W-:Y:S01]  /*0390*/  @P0 IMAD R0, R48, c[0x0][0x164], R55 ;  /* 0x0000590030000a24 */ /* 0x000fe200078e0237 */
        /* <DEDUP_REMOVED lines=14> */
[C-C-:B------:R-:W-:Y:S01]  /*0480*/  @P1 LEA.HI.X R7, R55.reuse, c[0x0][0x32c], R54.reuse, 0x2, P4 ;  /* 0x0000cb0037071a11 */ /* 0x140fe200020f1436 */
[----:B------:R-:W-:Y:S01]  /*0490*/  @P0 IMAD.WIDE R2, R0, R3, c[0x0][0x260] ;  /* 0x0000980000020625 */ /* 0x000fe200078e0203 */
[----:B------:R-:W-:Y:S01]  /*04a0*/  @P2 LEA.HI.X R9, R55, c[0x0][0x34c], R54, 0x2, P5 ;  /* 0x0000d30037092a11 */ /* 0x000fe200028f1436 */
[----:B------:R-:W-:Y:S01]  /*04b0*/  @!P0 CS2R R2, SRZ ;  /* 0x0000000000028805 */ /* 0x000fe2000001ff00 */
[----:B------:R-:W-:Y:S01]  /*04c0*/  IADD3 R49, R5, R49, RZ ;  /* 0x0000003105317210 */ /* 0x000fe20007ffe0ff */
[----:B------:R-:W-:Y:S05]  /*04d0*/  @!P3 BRA `(.L_x_8435) ;  /* 0x000025200000b947 */ /* 0x000fea0003800000 */
[----:B------:R-:W0:Y:S01]  /*04e0*/  S2R R47, SR_TID.X ;  /* 0x00000000002f7919 */ /* 0x000e220000002100 */
[----:B------:R-:W-:Y:S01]  /*04f0*/  IMAD R0, R54, c[0x0][0x198], RZ ;  /* 0x0000660036007a24 */ /* 0x000fe200078e02ff */
[----:B------:R-:W-:Y:S01]  /*0500*/  HFMA2.MMA R51, -RZ, RZ, 0, 0 ;  /* 0x00000000ff337435 */ /* 0x000fe200000001ff */
[----:B------:R-:W-:Y:S01]  /*0510*/  IMAD.WIDE.U32 R10, R55, c[0x0][0x198], RZ ;  /* 0x00006600370a7a25 */ /* 0x000fe200078e00ff */
[----:B------:R-:W1:Y:S01]  /*0520*/  S2R R45, SR_LANEID ;  /* 0x00000000002d7919 */ /* 0x000e620000000000 */
[----:B------:R-:W-:-:S02]  /*0530*/  MOV R33, c[0x0][0x174] ;  /* 0x00005d0000217a02 */ /* 0x000fc40000000f00 */
[C---:B------:R-:W-:Y:S01]  /*0540*/  IMAD R15, R55.reuse, c[0x0][0x19c], R0 ;  /* 0x00006700370f7a24 */ /* 0x040fe200078e0200 */
[----:B------:R-:W-:Y:S01]  /*0550*/  LEA R44, P0, R10, c[0x0][0x228], 0x2 ;  /* 0x00008a000a2c7a11 */ /* 0x000fe200078010ff */
[----:B------:R-:W-:Y:S01]  /*0560*/  IMAD R14, R54, c[0x0][0x180], RZ ;  /* 0x00006000360e7a24 */ /* 0x000fe200078e02ff */
[----:B------:R-:W-:Y:S01]  /*0570*/  MOV R53, RZ ;  /* 0x000000ff00357202 */ /* 0x000fe20000000f00 */
[----:B------:R-:W-:Y:S01]  /*0580*/  IMAD.WIDE.U32 R12, R55, c[0x0][0x180], RZ ;  /* 0x00006000370c7a25 */ /* 0x000fe200078e00ff */
[----:B------:R-:W-:-:S03]  /*0590*/  IADD3 R11, R11, R15, RZ ;  /* 0x0000000f0b0b7210 */ /* 0x000fc60007ffe0ff */
[----:B------:R-:W-:Y:S01]  /*05a0*/  IMAD R41, R55, c[0x0][0x184], R14 ;  /* 0x0000610037297a24 */ /* 0x000fe200078e020e */
[----:B------:R-:W-:Y:S02]  /*05b0*/  LEA.HI.X R42, R10, c[0x0][0x22c], R11, 0x2, P0 ;  /* 0x00008b000a2a7a11 */ /* 0x000fe400000f140b */
[----:B------:R-:W-:Y:S02]  /*05c0*/  LEA R43, P1, R12, c[0x0][0x220], 0x2 ;  /* 0x000088000c2b7a11 */ /* 0x000fe400078210ff */
[----:B------:R-:W-:Y:S02]  /*05d0*/  IADD3 R41, R13, R41, RZ ;  /* 0x000000290d297210 */ /* 0x000fe40007ffe0ff */
[----:B------:R-:W-:Y:S02]  /*05e0*/  LEA R34, P0, R4, c[0x0][0x230], 0x2 ;  /* 0x00008c0004227a11 */ /* 0x000fe400078010ff */
[----:B------:R-:W-:Y:S02]  /*05f0*/  LEA.HI.X R41, R12, c[0x0][0x224], R41, 0x2, P1 ;  /* 0x000089000c297a11 */ /* 0x000fe400008f1429 */
[----:B0-----:R-:W-:-:S02]  /*0600*/  LOP3.LUT R79, R47, 0x1f, RZ, 0xc0, !PT ;  /* 0x0000001f2f4f7812 */ /* 0x001fc400078ec0ff */
[----:B------:R-:W-:Y:S02]  /*0610*/  SHF.R.S32.HI R32, RZ, 0x1f, R47 ;  /* 0x0000001fff207819 */ /* 0x000fe4000001142f */
[----:B-1----:R-:W-:Y:S02]  /*0620*/  LEA.HI.X R31, R4, c[0x0][0x234], R49, 0x2, P0 ;  /* 0x00008d00041f7a11 */ /* 0x002fe400000f1431 */
.L_x_8450:
[----:B------:R-:W-:Y:S01]  /*0630*/  BAR.SYNC.DEFER_BLOCKING 0x0 ;  /* 0x0000000000007b1d */ /* 0x000fe20000010000 */
[C---:B------:R-:W-:Y:S02]  /*0640*/  SHF.L.U32 R17, R47.reuse, 0x3, RZ ;  /* 0x000000032f117819 */ /* 0x040fe400000006ff */
[----:B------:R-:W-:Y:S02]  /*0650*/  SHF.L.U64.HI R0, R47, 0x3, R32 ;  /* 0x000000032f007819 */ /* 0x000fe40000010220 */
[----:B------:R-:W-:-:S04]  /*0660*/  IADD3 R12, P0, R40, R17, RZ ;  /* 0x00000011280c7210 */ /* 0x000fc80007f1e0ff */
[----:B------:R-:W-:-:S06]  /*0670*/  IADD3.X R13, R39, R0, RZ, P0, !PT ;  /* 0x00000000270d7210 */ /* 0x000fcc00007fe4ff */
[----:B------:R-:W2:Y:S01]  /*0680*/  LDG.E.64 R12, [R12.64] ;  /* 0x000000060c0c7981 */ /* 0x000ea2000c1e1b00 */
[----:B0-----:R-:W-:-:S04]  /*0690*/  IADD3 R14, P0, R38, R17, RZ ;  /* 0x00000011260e7210 */ /* 0x001fc80007f1e0ff */
[----:B------:R-:W-:Y:S01]  /*06a0*/  IADD3.X R15, R37, R0, RZ, P0, !PT ;  /* 0x00000000250f7210 */ /* 0x000fe200007fe4ff */
[----:B--2---:R-:W-:Y:S01]  /*06b0*/  STS.64 [R45.X8], R12 ;  /* 0x0000000c2d007388 */ /* 0x004fe20000008a00 */
[----:B------:R-:W-:-:S06]  /*06c0*/  NOP ;  /* 0x0000000000007918 */ /* 0x000fcc0000000000 */
[----:B------:R-:W0:Y:S04]  /*06d0*/  LDS.64 R10, [R45.X8] ;  /* 0x000000002d0a7984 */ /* 0x000e280000008a00 */
[----:B------:R-:W-:Y:S06]  /*06e0*/  BAR.SYNC.DEFER_BLOCKING 0x0 ;  /* 0x0000000000007b1d */ /* 0x000fec0000010000 */
[----:B------:R-:W2:Y:S01]  /*06f0*/  LDG.E.64 R14, [R14.64] ;  /* 0x000000060e0e7981 */ /* 0x000ea2000c1e1b00 */
[----:B------:R-:W-:-:S05]  /*0700*/  IADD3 R16, P0, R36, R17, RZ ;  /* 0x0000001124107210 */ /* 0x000fca0007f1e0ff */
[----:B------:R-:W-:Y:S01]  /*0710*/  IMAD.X R17, R35, 0x1, R0, P0 ;  /* 0x0000000123117824 */ /* 0x000fe200000e0600 */
[----:B--2---:R1:W-:Y:S01]  /*0720*/  STS.64 [R45.X8], R14 ;  /* 0x0000000e2d007388 */ /* 0x0043e20000008a00 */
[----:B------:R-:W-:-:S06]  /*0730*/  NOP ;  /* 0x0000000000007918 */ /* 0x000fcc0000000000 */
[----:B------:R-:W2:Y:S04]  /*0740*/  LDS.64 R26, [R45.X8] ;  /* 0x000000002d1a7984 */ /* 0x000ea80000008a00 */
[----:B------:R-:W-:Y:S06]  /*0750*/  BAR.SYNC.DEFER_BLOCKING 0x0 ;  /* 0x0000000000007b1d */ /* 0x000fec0000010000 */
[----:B------:R-:W3:Y:S01]  /*0760*/  LDG.E.64 R16, [R16.64] ;  /* 0x0000000610107981 */ /* 0x000ee2000c1e1b00 */
[--C-:B0-----:R-:W-:Y:S01]  /*0770*/  SHF.R.U64 R0, R10, 0x10, R11.reuse ;  /* 0x000000100a007819 */ /* 0x101fe2000000120b */
[----:B------:R-:W-:Y:S01]  /*0780*/  BSSY B0, `(.L_x_8436) ;  /* 0x000003c000007945 */ /* 0x000fe20003800000 */
[----:B-1----:R-:W-:-:S02]  /*0790*/  SHF.R.U32.HI R14, RZ, 0x10, R11 ;  /* 0x00000010ff0e7819 */ /* 0x002fc4000001160b */
[----:B--2---:R-:W-:Y:S02]  /*07a0*/  PRMT R15, RZ, 0x5410, R26 ;  /* 0x00005410ff0f7816 */ /* 0x004fe4000000001a */
[----:B------:R-:W-:-:S03]  /*07b0*/  PRMT R29, RZ, 0x5410, R27 ;  /* 0x00005410ff1d7816 */ /* 0x000fc6000000001b */
[--C-:B-----5:R-:W-:Y:S02]  /*07c0*/  FADD.FTZ R30, R15, R50.reuse ;  /* 0x000000320f1e7221 */ /* 0x120fe40000010000 */
[----:B------:R-:W-:-:S03]  /*07d0*/  FADD.FTZ R29, R29, R50 ;  /* 0x000000321d1d7221 */ /* 0x000fc60000010000 */
[----:B------:R-:W-:Y:S02]  /*07e0*/  FSETP.GTU.FTZ.AND P3, PT, R30, 20, PT ;  /* 0x41a000001e00780b */ /* 0x000fe40003f7c000 */
[----:B------:R-:W-:Y:S01]  /*07f0*/  FSETP.GTU.FTZ.AND P0, PT, R29, 20, PT ;  /* 0x41a000001d00780b */ /* 0x000fe20003f1c000 */
[----:B---3--:R0:W-:Y:S01]  /*0800*/  STS.64 [R45.X8], R16 ;  /* 0x000000102d007388 */ /* 0x0081e20000008a00 */
[----:B------:R-:W-:-:S06]  /*0810*/  NOP ;  /* 0x0000000000007918 */ /* 0x000fcc0000000000 */
[----:B------:R-:W1:Y:S01]  /*0820*/  LDS.64 R12, [R45.X8] ;  /* 0x000000002d0c7984 */ /* 0x000e620000008a00 */
[----:B0-----:R-:W-:Y:S02]  /*0830*/  PRMT R17, R0, 0x7610, R17 ;  /* 0x0000761000117816 */ /* 0x001fe40000000011 */
[--C-:B------:R-:W-:Y:S02]  /*0840*/  SHF.R.U64 R0, R26, 0x10, R27.reuse ;  /* 0x000000101a007819 */ /* 0x100fe4000000121b */
[----:B------:R-:W-:Y:S02]  /*0850*/  SHF.R.U32.HI R27, RZ, 0x10, R27 ;  /* 0x00000010ff1b7819 */ /* 0x000fe4000001161b */
[----:B------:R-:W-:Y:S02]  /*0860*/  PRMT R15, RZ, 0x5410, R0 ;  /* 0x00005410ff0f7816 */ /* 0x000fe40000000000 */
[----:B------:R-:W-:Y:S02]  /*0870*/  PRMT R27, RZ, 0x5410, R27 ;  /* 0x00005410ff1b7816 */ /* 0x000fe4000000001b */
[----:B------:R-:W-:Y:S01]  /*0880*/  PRMT R0, RZ, 0x5410, R10 ;  /* 0x00005410ff007816 */ /* 0x000fe2000000000a */
[--C-:B------:R-:W-:Y:S01]  /*0890*/  FADD.FTZ R28, R15, R50.reuse ;  /* 0x000000320f1c7221 */ /* 0x100fe20000010000 */
[----:B------:R-:W-:Y:S01]  /*08a0*/  PRMT R15, RZ, 0x5410, R17 ;  /* 0x00005410ff0f7816 */ /* 0x000fe20000000011 */
[----:B------:R-:W-:-:S03]  /*08b0*/  FADD.FTZ R27, R27, R50 ;  /* 0x000000321b1b7221 */ /* 0x000fc60000010000 */
[----:B------:R-:W-:Y:S02]  /*08c0*/  FSETP.GTU.FTZ.AND P1, PT, R28, 20, PT ;  /* 0x41a000001c00780b */ /* 0x000fe40003f3c000 */
[----:B------:R-:W-:Y:S02]  /*08d0*/  FSETP.GTU.FTZ.AND P2, PT, R27, 20, PT ;  /* 0x41a000001b00780b */ /* 0x000fe40003f5c000 */
[----:B-1----:R-:W-:Y:S02]  /*08e0*/  SHF.R.U64 R25, R12, 0x10, R13 ;  /* 0x000000100c197819 */ /* 0x002fe4000000120d */
[----:B------:R-:W-:Y:S02]  /*08f0*/  PRMT R26, RZ, 0x5410, R12 ;  /* 0x00005410ff1a7816 */ /* 0x000fe4000000000c */
[----:B------:R-:W-:-:S03]  /*0900*/  PRMT R25, RZ, 0x5410, R25 ;  /* 0x00005410ff197816 */ /* 0x000fc60000000019 */
[----:B------:R-:W-:Y:S01]  /*0910*/  FFMA.FTZ R12, R26, R0, R53 ;  /* 0x000000001a0c7223 */ /* 0x000fe20000010035 */
[----:B------:R-:W-:-:S03]  /*0920*/  PRMT R0, R0, 0x5410, R14 ;  /* 0x0000541000007816 */ /* 0x000fc6000000000e */
        /* <DEDUP_REMOVED lines=33> */
.L_x_8437:
[----:B------:R-:W-:Y:S05]  /*0b40*/  BSYNC B0 ;  /* 0x0000000000007941 */ /* 0x000fea0003800000 */
.L_x_8436:
        /* <DEDUP_REMOVED lines=33> */
.L_x_8439:
[----:B------:R-:W-:Y:S05]  /*0d60*/  BSYNC B0 ;  /* 0x0000000000007941 */ /* 0x000fea0003800000 */
.L_x_8438:
        /* <DEDUP_REMOVED lines=33> */
.L_x_8441:
[----:B------:R-:W-:Y:S05]  /*0f80*/  BSYNC B0 ;  /* 0x0000000000007941 */ /* 0x000fea0003800000 */
.L_x_8440:
        /* <DEDUP_REMOVED lines=33> */
.L_x_8443:
[----:B------:R-:W-:Y:S05]  /*11a0*/  BSYNC B0 ;  /* 0x0000000000007941 */ /* 0x000fea0003800000 */
.L_x_8442:
[----:B------:R-:W-:Y:S01]  /*11b0*/  MOV R14, c[0x0][0x16c] ;  /* 0x00005b00000e7a02 */ /* 0x000fe20000000f00 */
[----:B------:R-:W-:Y:S01]  /*11c0*/  BAR.SYNC.DEFER_BLOCKING 0x0 ;  /* 0x0000000000007b1d */ /* 0x000fe20000010000 */
[--C-:B------:R-:W-:Y:S01]  /*11d0*/  PRMT R24, RZ, 0x5410, R13.reuse ;  /* 0x00005410ff187816 */ /* 0x100fe2000000000d */
[----:B------:R-:W-:Y:S01]  /*11e0*/  HFMA2.MMA R64, -RZ, RZ, 0, 0 ;  /* 0x00000000ff407435 */ /* 0x000fe200000001ff */
[----:B------:R-:W-:Y:S01]  /*11f0*/  ISETP.GE.AND P0, PT, R14, 0x1, PT ;  /* 0x000000010e00780c */ /* 0x000fe20003f06270 */
[----:B------:R-:W-:Y:S01]  /*1200*/  CS2R R20, SRZ ;  /* 0x0000000000147805 */ /* 0x000fe2000001ff00 */
[----:B------:R-:W-:Y:S01]  /*1210*/  SHF.R.U32.HI R23, RZ, 0x10, R13 ;  /* 0x00000010ff177819 */ /* 0x000fe2000001160d */
[-C--:B------:R-:W-:Y:S01]  /*1220*/  FMUL.FTZ R19, R26, R52.reuse ;  /* 0x000000341a137220 */ /* 0x080fe20000410000 */
[----:B------:R-:W-:Y:S01]  /*1230*/  PRMT R12, RZ, 0x5410, R11 ;  /* 0x00005410ff0c7816 */ /* 0x000fe2000000000b */
[CC--:B------:R-:W-:Y:S01]  /*1240*/  FMUL.FTZ R18, R24.reuse, R52.reuse ;  /* 0x0000003418127220 */ /* 0x0c0fe20000410000 */
[----:B------:R-:W-:Y:S01]  /*1250*/  PRMT R0, RZ, 0x7610, R0 ;  /* 0x00007610ff007816 */ /* 0x000fe20000000000 */
[----:B------:R-:W-:Y:S01]  /*1260*/  FMUL.FTZ R17, R25, R52 ;  /* 0x0000003419117220 */ /* 0x000fe20000410000 */
[----:B------:R-:W-:Y:S01]  /*1270*/  PRMT R23, RZ, 0x5410, R23 ;  /* 0x00005410ff177816 */ /* 0x000fe20000000017 */
[----:B------:R-:W-:Y:S01]  /*1280*/  FFMA.FTZ R12, R24, R12, R15 ;  /* 0x0000000c180c7223 */ /* 0x000fe2000001000f */
[----:B------:R-:W-:-:S03]  /*1290*/  MOV R22, RZ ;  /* 0x000000ff00167202 */ /* 0x000fc60000000f00 */
[C---:B------:R-:W-:Y:S02]  /*12a0*/  FFMA.FTZ R53, R23.reuse, R0, R12 ;  /* 0x0000000017357223 */ /* 0x040fe4000001000c */
[----:B------:R-:W-:Y:S01]  /*12b0*/  FMUL.FTZ R16, R23, R52 ;  /* 0x0000003417107220 */ /* 0x000fe20000410000 */
[----:B------:R-:W-:Y:S05]  /*12c0*/  @!P0 BRA `(.L_x_8444) ;  /* 0x0000105000008947 */ /* 0x000fea0003800000 */
[C---:B------:R-:W-:Y:S01]  /*12d0*/  IADD3 R0, R33.reuse, -0x1, RZ ;  /* 0xffffffff21007810 */ /* 0x040fe20007ffe0ff */
[----:B------:R-:W-:Y:S01]  /*12e0*/  IMAD.MOV.U32 R61, RZ, RZ, R44 ;  /* 0x000000ffff3d7224 */ /* 0x000fe200078e002c */
[----:B------:R-:W-:Y:S01]  /*12f0*/  IADD3 R13, R33, -0x2, RZ ;  /* 0xfffffffe210d7810 */ /* 0x000fe20007ffe0ff */
[----:B------:R-:W-:Y:S01]  /*1300*/  UMOV UR4, URZ ;  /* 0x0000003f00047c82 */ /* 0x000fe20008000000 */
[----:B------:R-:W-:Y:S02]  /*1310*/  LEA.HI R12, R0, R0, RZ, 0x1 ;  /* 0x00000000000c7211 */ /* 0x000fe400078f08ff */
[----:B------:R-:W-:Y:S01]  /*1320*/  MOV R80, RZ ;  /* 0x000000ff00507202 */ /* 0x000fe20000000f00 */
[----:B------:R-:W-:Y:S01]  /*1330*/  IMAD R13, R13, c[0x0][0x16c], RZ ;  /* 0x00005b000d0d7a24 */ /* 0x000fe200078e02ff */
[----:B------:R-:W-:-:S02]  /*1340*/  LOP3.LUT R15, R12, 0xfffffe, RZ, 0xc0, !PT ;  /* 0x00fffffe0c0f7812 */ /* 0x000fc400078ec0ff */
[----:B------:R-:W-:Y:S01]  /*1350*/  MOV R64, RZ ;  /* 0x000000ff00407202 */ /* 0x000fe20000000f00 */
[----:B------:R-:W-:Y:S01]  /*1360*/  IMAD.WIDE R12, R13, 0x8, R2 ;  /* 0x000000080d0c7825 */ /* 0x000fe200078e0202 */
[----:B------:R-:W-:Y:S02]  /*1370*/  IADD3 R15, R0, -R15, RZ ;  /* 0x8000000f000f7210 */ /* 0x000fe40007ffe0ff */
[----:B------:R-:W-:Y:S02]  /*1380*/  MOV R63, R43 ;  /* 0x0000002b003f7202 */ /* 0x000fe40000000f00 */
[----:B------:R-:W-:Y:S02]  /*1390*/  MOV R0, R12 ;  /* 0x0000000c00007202 */ /* 0x000fe40000000f00 */
[----:B------:R-:W-:Y:S02]  /*13a0*/  MOV R65, R13 ;  /* 0x0000000d00417202 */ /* 0x000fe40000000f00 */
[----:B------:R-:W-:-:S02]  /*13b0*/  MOV R62, R41 ;  /* 0x00000029003e7202 */ /* 0x000fc40000000f00 */
[----:B------:R-:W-:Y:S02]  /*13c0*/  MOV R60, R42 ;  /* 0x0000002a003c7202 */ /* 0x000fe40000000f00 */
[----:B------:R-:W-:Y:S02]  /*13d0*/  MOV R59, R34 ;  /* 0x00000022003b7202 */ /* 0x000fe40000000f00 */
[----:B------:R-:W-:Y:S02]  /*13e0*/  MOV R58, R31 ;  /* 0x0000001f003a7202 */ /* 0x000fe40000000f00 */
[----:B------:R-:W-:Y:S02]  /*13f0*/  MOV R57, RZ ;  /* 0x000000ff00397202 */ /* 0x000fe40000000f00 */
[----:B------:R-:W-:Y:S02]  /*1400*/  SHF.L.U32 R56, R15, 0x8, RZ ;  /* 0x000000080f387819 */ /* 0x000fe400000006ff */
.L_x_8449:
        /* <DEDUP_REMOVED lines=16> */
[--C-:B-1----:R-:W-:Y:S02]  /*1510*/  SHF.R.U64 R14, R10, 0x10, R11.reuse ;  /* 0x000000100a0e7819 */ /* 0x102fe4000000120b */
[----:B------:R-:W-:Y:S01]  /*1520*/  PRMT R70, RZ, 0x5410, R11 ;  /* 0x00005410ff467816 */ /* 0x000fe2000000000b */
[----:B------:R-:W-:Y:S08]  /*1530*/  BSSY B0, `(.L_x_8445) ;  /* 0x0000026000007945 */ /* 0x000ff00003800000 */
[----:B0-----:R-:W-:Y:S01]  /*1540*/  @P0 MOV R12, R0 ;  /* 0x00000000000c0202 */ /* 0x001fe20000000f00 */
[----:B------:R-:W-:-:S02]  /*1550*/  @P0 IMAD.MOV.U32 R13, RZ, RZ, R65 ;  /* 0x000000ffff0d0224 */ /* 0x000fc400078e0041 */
        /* <DEDUP_REMOVED lines=12> */
[----:B------:R-:W-:Y:S01]  /*1620*/  SHF.R.U32.HI R68, RZ, 0x10, R11 ;  /* 0x00000010ff447819 */ /* 0x000fe2000001160b */
[----:B------:R3:W5:Y:S05]  /*1630*/  @P0 LDG.E R84, [R12.64+0x4] ;  /* 0x000004060c540981 */ /* 0x00076a000c1e1900 */
[----:B------:R-:W1:Y:S01]  /*1640*/  MUFU.EX2 R81, R81 ;  /* 0x0000005100517308 */ /* 0x000e620000000800 */
[----:B0-----:R-:W-:-:S07]  /*1650*/  PRMT R69, RZ, 0x5410, R10 ;  /* 0x00005410ff457816 */ /* 0x001fce000000000a */
[----:B------:R-:W0:Y:S01]  /*1660*/  MUFU.EX2 R75, R75 ;  /* 0x0000004b004b7308 */ /* 0x000e220000000800 */
[----:B------:R-:W-:Y:S01]  /*1670*/  PRMT R67, RZ, 0x5410, R14 ;  /* 0x00005410ff437816 */ /* 0x000fe2000000000e */
[-C--:B------:R-:W-:Y:S01]  /*1680*/  FMUL.FTZ R85, R24, R15.reuse ;  /* 0x0000000f18557220 */ /* 0x080fe20000410000 */
[----:B------:R-:W-:Y:S01]  /*1690*/  PRMT R68, RZ, 0x5410, R68 ;  /* 0x00005410ff447816 */ /* 0x000fe20000000044 */
[-C--:B------:R-:W-:Y:S02]  /*16a0*/  FMUL.FTZ R73, R23, R15.reuse ;  /* 0x0000000f17497220 */ /* 0x080fe40000410000 */
[-C--:B------:R-:W-:Y:S02]  /*16b0*/  FMUL.FTZ R77, R26, R15.reuse ;  /* 0x0000000f1a4d7220 */ /* 0x080fe40000410000 */
[----:B------:R-:W-:Y:S02]  /*16c0*/  FMUL.FTZ R82, R25, R15 ;  /* 0x0000000f19527220 */ /* 0x000fe40000410000 */
[----:B------:R-:W-:-:S02]  /*16d0*/  FMUL.FTZ R83, R69, R30 ;  /* 0x0000001e45537220 */ /* 0x000fc40000410000 */
[----:B------:R-:W-:Y:S02]  /*16e0*/  FMUL.FTZ R78, R67, R28 ;  /* 0x0000001c434e7220 */ /* 0x000fe40000410000 */
[----:B---3--:R-:W-:Y:S02]  /*16f0*/  FMUL.FTZ R13, R68, R27 ;  /* 0x0000001b440d7220 */ /* 0x008fe40000410000 */
[----:B----4-:R-:W-:Y:S01]  /*1700*/  FFMA.FTZ R15, R72, R73, R85 ;  /* 0x00000049480f7223 */ /* 0x010fe20000010055 */
[----:B------:R-:W-:Y:S05]  /*1710*/  @P2 BRA `(.L_x_8446) ;  /* 0x0000007000002947 */ /* 0x000fea0003800000 */
[----:B01----:R-:W-:Y:S02]  /*1720*/  ISETP.NE.AND P0, PT, R33, c[0x0][0x174], PT ;  /* 0x00005d0021007a0c */ /* 0x003fe40003f05270 */
[----:B--2---:R-:W-:-:S11]  /*1730*/  MOV R86, 0x3f800000 ;  /* 0x3f80000000567802 */ /* 0x004fd60000000f00 */
[----:B------:R-:W-:-:S04]  /*1740*/  @P0 LEA.HI R12, R33, R33, RZ, 0x1 ;  /* 0x00000021210c0211 */ /* 0x000fc800078f08ff */
[----:B------:R-:W-:-:S04]  /*1750*/  @P0 LOP3.LUT R12, R12, 0x3ffffe, RZ, 0xc0, !PT ;  /* 0x003ffffe0c0c0812 */ /* 0x000fc800078ec0ff */
[----:B------:R-:W-:-:S04]  /*1760*/  @P0 IADD3 R12, -R12, R33, RZ ;  /* 0x000000210c0c0210 */ /* 0x000fc80007ffe1ff */
[----:B------:R-:W-:-:S05]  /*1770*/  @P0 LEA R12, R12, R57, 0xa ;  /* 0x000000390c0c0211 */ /* 0x000fca00078e50ff */
[----:B------:R0:W1:Y:S02]  /*1780*/  @P0 LDS R86, [R12+0x348] ;  /* 0x000348000c560984 */ /* 0x0000640000000800 */
.L_x_8446:
[----:B01----:R-:W-:Y:S05]  /*1790*/  BSYNC B0 ;  /* 0x0000000000007941 */ /* 0x003fea0003800000 */
.L_x_8445:
[----:B--2---:R-:W-:Y:S01]  /*17a0*/  FMUL.FTZ R88, R72, R86 ;  /* 0x0000005648587220 */ /* 0x004fe20000410000 */
[----:B------:R-:W-:Y:S01]  /*17b0*/  ISETP.NE.AND P3, PT, R79, 0x1f, PT ;  /* 0x0000001f4f00780c */ /* 0x000fe20003f65270 */
[----:B------:R-:W-:Y:S01]  /*17c0*/  FFMA.FTZ R12, R81, R83, R78 ;  /* 0x00000053510c7223 */ /* 0x000fe2000001004e */
[----:B------:R-:W-:Y:S01]  /*17d0*/  ISETP.GE.AND P0, PT, R45, 0x1, PT ;  /* 0x000000012d00780c */ /* 0x000fe20003f06270 */
[----:B------:R-:W-:Y:S01]  /*17e0*/  FFMA.FTZ R90, R75, R15, R82 ;  /* 0x0000000f4b5a7223 */ /* 0x000fe20000010052 */
[----:B------:R-:W-:Y:S01]  /*17f0*/  ISETP.GE.U32.AND P4, PT, R79, 0x18, PT ;  /* 0x000000184f00780c */ /* 0x000fe20003f86070 */
[C---:B------:R-:W-:Y:S01]  /*1800*/  FMUL.FTZ R88, R75.reuse, R88 ;  /* 0x000000584b587220 */ /* 0x040fe20000410000 */
[----:B------:R-:W-:Y:S01]  /*1810*/  BSSY B0, `(.L_x_8447) ;  /* 0x000009c000007945 */ /* 0x000fe20003800000 */
[----:B------:R-:W-:Y:S02]  /*1820*/  FMUL.FTZ R14, R76, R81 ;  /* 0x000000514c0e7220 */ /* 0x000fe40000410000 */
        /* <DEDUP_REMOVED lines=77> */
[----:B------:R-:W-:Y:S02]  /*1d00*/  FMUL.FTZ R76, R82, R28 ;  /* 0x0000001c524c7220 */ /* 0x000fe40000410000 */
[----:B------:R-:W-:Y:S02]  /*1d10*/  FFMA.FTZ R89, R75, R78, R74 ;  /* 0x0000004e4b597223 */ /* 0x000fe4000001004a */
[-C--:B------:R-:W-:Y:S02]  /*1d20*/  FFMA.FTZ R74, R69, -R30.reuse, R91 ;  /* 0x8000001e454a7223 */ /* 0x080fe4000001005b */
[----:B------:R-:W-:Y:S02]  /*1d30*/  FMUL.FTZ R75, R77, R30 ;  /* 0x0000001e4d4b7220 */ /* 0x000fe40000410000 */
[----:B------:R-:W-:Y:S02]  /*1d40*/  FFMA.FTZ R84, R72, R89, R13 ;  /* 0x0000005948547223 */ /* 0x000fe4000001000d */
[----:B------:R-:W-:-:S02]  /*1d50*/  FFMA.FTZ R83, R67, -R28, R78 ;  /* 0x8000001c43537223 */ /* 0x000fc4000001004e */
[----:B------:R-:W-:Y:S02]  /*1d60*/  FFMA.FTZ R13, R75, R74, RZ ;  /* 0x0000004a4b0d7223 */ /* 0x000fe400000100ff */
[----:B------:R-:W-:Y:S02]  /*1d70*/  FFMA.FTZ R86, R26, R91, RZ ;  /* 0x0000005b1a567223 */ /* 0x000fe400000100ff */
[-C--:B------:R-:W-:Y:S02]  /*1d80*/  FFMA.FTZ R72, R70, -R29.reuse, R89 ;  /* 0x8000001d46487223 */ /* 0x080fe40000010059 */
[----:B------:R-:W-:Y:S02]  /*1d90*/  FMUL.FTZ R81, R85, R29 ;  /* 0x0000001d55517220 */ /* 0x000fe40000410000 */
        /* <DEDUP_REMOVED lines=11> */
[----:B------:R-:W-:Y:S01]  /*1e50*/  FMUL.FTZ R71, R66, R85 ;  /* 0x0000005542477220 */ /* 0x000fe20000410000 */
[----:B------:R-:W1:Y:S01]  /*1e60*/  SHFL.DOWN PT, R84, R13, 0x1, 0x1f ;  /* 0x08201f000d547f89 */ /* 0x000e6200000e0000 */
[----:B------:R-:W-:Y:S02]  /*1e70*/  FADD.FTZ R18, R81, R18 ;  /* 0x0000001251127221 */ /* 0x000fe40000010000 */
[----:B------:R-:W-:Y:S01]  /*1e80*/  FADD.FTZ R16, R87, R16 ;  /* 0x0000001057107221 */ /* 0x000fe20000010000 */
[----:B------:R-:W-:Y:S01]  /*1e90*/  @!P2 STS.64 [UR4+0xbc8], R14 ;  /* 0x000bc80eff00a988 */ /* 0x000fe20008000a04 */
[----:B------:R-:W-:-:S02]  /*1ea0*/  FMUL.FTZ R81, R72, R71 ;  /* 0x0000004748517220 */ /* 0x000fc40000410000 */
[C---:B------:R-:W-:Y:S02]  /*1eb0*/  FMUL.FTZ R87, R66.reuse, R73 ;  /* 0x0000004942577220 */ /* 0x040fe40000410000 */
[C---:B------:R-:W-:Y:S02]  /*1ec0*/  FMUL.FTZ R72, R66.reuse, R82 ;  /* 0x0000005242487220 */ /* 0x040fe40000410000 */
        /* <DEDUP_REMOVED lines=48> */
.L_x_8448:
[----:B0-----:R-:W-:Y:S05]  /*21d0*/  BSYNC B0 ;  /* 0x0000000000007941 */ /* 0x001fea0003800000 */
.L_x_8447:
        /* <DEDUP_REMOVED lines=20> */
.L_x_8444:
[----:B------:R-:W-:Y:S01]  /*2320*/  BAR.SYNC.DEFER_BLOCKING 0x0 ;  /* 0x0000000000007b1d */ /* 0x000fe20000010000 */
[----:B------:R-:W-:-:S04]  /*2330*/  LEA R12, P0, R47, R38, 0x3 ;  /* 0x000000262f0c7211 */ /* 0x000fc800078018ff */
[----:B------:R-:W-:-:S06]  /*2340*/  LEA.HI.X R13, R47, R37, R32, 0x3, P0 ;  /* 0x000000252f0d7211 */ /* 0x000fcc00000f1c20 */
[----:B------:R-:W2:Y:S01]  /*2350*/  LDG.E.64 R12, [R12.64] ;  /* 0x000000060c0c7981 */ /* 0x000ea2000c1e1b00 */
[----:B------:R-:W-:Y:S01]  /*2360*/  F2F.BF16.F32 R14, R17 ;  /* 0x00000011000e7304 */ /* 0x000fe20000202000 */
[----:B------:R-:W-:-:S07]  /*2370*/  SHF.L.U32 R26, R47, 0x3, RZ ;  /* 0x000000032f1a7819 */ /* 0x000fce00000006ff */
[----:B------:R-:W-:Y:S08]  /*2380*/  F2F.BF16.F32 R15, R18 ;  /* 0x00000012000f7304 */ /* 0x000ff00000202000 */
[----:B------:R-:W0:Y:S08]  /*2390*/  F2F.BF16.F32 R16, R16 ;  /* 0x0000001000107304 */ /* 0x000e300000202000 */
[----:B------:R-:W-:Y:S01]  /*23a0*/  F2F.BF16.F32 R19, R19 ;  /* 0x0000001300137304 */ /* 0x000fe20000202000 */
[----:B0-----:R-:W-:Y:S01]  /*23b0*/  PRMT R15, R15, 0x5410, R16 ;  /* 0x000054100f0f7816 */ /* 0x001fe20000000010 */
[----:B--2---:R-:W-:Y:S01]  /*23c0*/  STS.64 [R45.X8], R12 ;  /* 0x0000000c2d007388 */ /* 0x004fe20000008a00 */
[----:B------:R-:W-:-:S06]  /*23d0*/  NOP ;  /* 0x0000000000007918 */ /* 0x000fcc0000000000 */
[----:B------:R-:W0:Y:S02]  /*23e0*/  LDS.64 R10, [R45.X8] ;  /* 0x000000002d0a7984 */ /* 0x000e240000008a00 */
[--C-:B0-----:R-:W-:Y:S02]  /*23f0*/  PRMT R13, RZ, 0x5410, R11.reuse ;  /* 0x00005410ff0d7816 */ /* 0x101fe4000000000b */
[--C-:B------:R-:W-:Y:S02]  /*2400*/  SHF.R.U64 R23, R10, 0x10, R11.reuse ;  /* 0x000000100a177819 */ /* 0x100fe4000000120b */
[----:B------:R-:W-:Y:S01]  /*2410*/  SHF.R.U32.HI R0, RZ, 0x10, R11 ;  /* 0x00000010ff007819 */ /* 0x000fe2000001160b */
[----:B------:R-:W-:Y:S01]  /*2420*/  FADD.FTZ R24, R13, R50 ;  /* 0x000000320d187221 */ /* 0x000fe20000010000 */
[----:B------:R-:W-:Y:S02]  /*2430*/  PRMT R13, RZ, 0x5410, R10 ;  /* 0x00005410ff0d7816 */ /* 0x000fe4000000000a */
[----:B------:R-:W-:Y:S01]  /*2440*/  PRMT R11, RZ, 0x5410, R23 ;  /* 0x00005410ff0b7816 */ /* 0x000fe20000000017 */
[----:B------:R-:W-:Y:S01]  /*2450*/  BAR.SYNC.DEFER_BLOCKING 0x0 ;  /* 0x0000000000007b1d */ /* 0x000fe20000010000 */
[----:B------:R-:W-:Y:S01]  /*2460*/  FSETP.GTU.FTZ.AND P2, PT, R24, 20, PT ;  /* 0x41a000001800780b */ /* 0x000fe20003f5c000 */
[----:B------:R-:W-:-:S02]  /*2470*/  FADD.FTZ R13, R13, R50 ;  /* 0x000000320d0d7221 */ /* 0x000fc40000010000 */
[----:B------:R-:W-:Y:S01]  /*2480*/  FADD.FTZ R10, R11, R50 ;  /* 0x000000320b0a7221 */ /* 0x000fe20000010000 */
[----:B------:R-:W-:Y:S02]  /*2490*/  PRMT R11, RZ, 0x5410, R0 ;  /* 0x00005410ff0b7816 */ /* 0x000fe40000000000 */
[----:B------:R-:W-:Y:S02]  /*24a0*/  FSETP.GTU.FTZ.AND P0, PT, R13, 20, PT ;  /* 0x41a000000d00780b */ /* 0x000fe40003f1c000 */
[----:B------:R-:W-:Y:S01]  /*24b0*/  FSETP.GTU.FTZ.AND P1, PT, R10, 20, PT ;  /* 0x41a000000a00780b */ /* 0x000fe20003f3c000 */
[----:B------:R-:W-:-:S04]  /*24c0*/  FADD.FTZ R11, R11, R50 ;  /* 0x000000320b0b7221 */ /* 0x000fc80000010000 */
[----:B------:R-:W-:Y:S01]  /*24d0*/  @!P2 FMUL.FTZ R12, R24, -1.4426950216293334961 ;  /* 0xbfb8aa3b180ca820 */ /* 0x000fe20000410000 */
[----:B------:R-:W-:-:S05]  /*24e0*/  FSETP.GTU.FTZ.AND P3, PT, R11, 20, PT ;  /* 0x41a000000b00780b */ /* 0x000fca0003f7c000 */
[----:B------:R-:W0:Y:S01]  /*24f0*/  @!P2 MUFU.EX2 R12, R12 ;  /* 0x0000000c000ca308 */ /* 0x000e220000000800 */
[----:B------:R-:W-:Y:S02]  /*2500*/  @!P0 FMUL.FTZ R0, R13, -1.4426950216293334961 ;  /* 0xbfb8aa3b0d008820 */ /* 0x000fe40000410000 */
[----:B------:R-:W-:-:S05]  /*2510*/  @!P1 FMUL.FTZ R13, R10, -1.4426950216293334961 ;  /* 0xbfb8aa3b0a0d9820 */ /* 0x000fca0000410000 */
[----:B------:R-:W1:Y:S01]  /*2520*/  @!P0 MUFU.EX2 R0, R0 ;  /* 0x0000000000008308 */ /* 0x000e620000000800 */
[----:B------:R-:W-:Y:S02]  /*2530*/  @!P3 FMUL.FTZ R18, R11, -1.4426950216293334961 ;  /* 0xbfb8aa3b0b12b820 */ /* 0x000fe40000410000 */
[----:B------:R-:W-:-:S05]  /*2540*/  IMAD.WIDE.U32 R10, R14, 0x10000, RZ ;  /* 0x000100000e0a7825 */ /* 0x000fca00078e00ff */
[----:B------:R-:W2:Y:S01]  /*2550*/  @!P1 MUFU.EX2 R13, R13 ;  /* 0x0000000d000d9308 */ /* 0x000ea20000000800 */
[----:B0-----:R-:W-:Y:S01]  /*2560*/  @!P2 FADD.FTZ R17, R12, 1 ;  /* 0x3f8000000c11a421 */ /* 0x001fe20000010000 */
[----:B------:R-:W-:Y:S02]  /*2570*/  LOP3.LUT R15, R15, R11, RZ, 0xfc, !PT ;  /* 0x0000000b0f0f7212 */ /* 0x000fe400078efcff */
[----:B------:R-:W-:-:S04]  /*2580*/  LOP3.LUT R14, R10, R19, RZ, 0xfc, !PT ;  /* 0x000000130a0e7212 */ /* 0x000fc800078efcff */
[----:B------:R-:W0:Y:S01]  /*2590*/  @!P3 MUFU.EX2 R18, R18 ;  /* 0x000000120012b308 */ /* 0x000e220000000800 */
[----:B-1----:R-:W-:Y:S01]  /*25a0*/  @!P0 FADD.FTZ R12, R0, 1 ;  /* 0x3f800000000c8421 */ /* 0x002fe20000010000 */
[----:B------:R-:W-:Y:S01]  /*25b0*/  IADD3 R0, R33, -0x1, RZ ;  /* 0xffffffff21007810 */ /* 0x000fe20007ffe0ff */
[----:B------:R1:W-:Y:S04]  /*25c0*/  STS.64 [R45.X8], R14 ;  /* 0x0000000e2d007388 */ /* 0x0003e80000008a00 */
[----:B------:R-:W-:Y:S01]  /*25d0*/  IMAD.SHL.U32 R10, R0, 0x80, RZ ;  /* 0x00000080000a7824 */ /* 0x000fe200078e00ff */
[----:B------:R-:W3:Y:S01]  /*25e0*/  @!P2 MUFU.RCP R17, R17 ;  /* 0x000000110011a308 */ /* 0x000ee20000001000 */
[----:B--2---:R-:W-:-:S03]  /*25f0*/  @!P1 FADD.FTZ R16, R13, 1 ;  /* 0x3f8000000d109421 */ /* 0x004fc60000010000 */
[----:B------:R-:W-:-:S04]  /*2600*/  SHF.R.S32.HI R11, RZ, 0x1f, R10 ;  /* 0x0000001fff0b7819 */ /* 0x000fc8000001140a */
[----:B------:R-:W2:Y:S01]  /*2610*/  @!P1 MUFU.RCP R16, R16 ;  /* 0x0000001000109308 */ /* 0x000ea20000001000 */
[----:B0-----:R-:W-:Y:S02]  /*2620*/  @!P3 FADD.FTZ R18, R18, 1 ;  /* 0x3f8000001212b421 */ /* 0x001fe40000010000 */
[----:B-1----:R-:W-:-:S04]  /*2630*/  IMAD.WIDE.U32 R14, R48, c[0x0][0x2d8], R10 ;  /* 0x0000b600300e7a25 */ /* 0x002fc800078e000a */
[----:B------:R-:W-:Y:S01]  /*2640*/  IMAD.WIDE.U32 R10, R48, c[0x0][0x2f8], R10 ;  /* 0x0000be00300a7a25 */ /* 0x000fe200078e000a */
[----:B------:R0:W1:Y:S01]  /*2650*/  @!P0 MUFU.RCP R23, R12 ;  /* 0x0000000c00178308 */ /* 0x0000620000001000 */
[----:B------:R-:W-:-:S06]  /*2660*/  NOP ;  /* 0x0000000000007918 */ /* 0x000fcc0000000000 */
[----:B---3--:R-:W-:Y:S01]  /*2670*/  @!P2 FMUL.FTZ R22, R22, R17 ;  /* 0x000000111616a220 */ /* 0x008fe20000410000 */
[----:B------:R-:W3:Y:S01]  /*2680*/  @!P3 MUFU.RCP R25, R18 ;  /* 0x000000120019b308 */ /* 0x000ee20000001000 */
[----:B0-----:R-:W0:Y:S01]  /*2690*/  LDS.64 R12, [R45.X8] ;  /* 0x000000002d0c7984 */ /* 0x001e220000008a00 */
[----:B------:R-:W-:Y:S01]  /*26a0*/  IMAD R17, R46, c[0x0][0x2d8], RZ ;  /* 0x0000b6002e117a24 */ /* 0x000fe200078e02ff */
[----:B------:R-:W-:Y:S01]  /*26b0*/  IADD3 R40, P2, R40, -0x100, RZ ;  /* 0xffffff0028287810 */ /* 0x000fe20007f5e0ff */
[----:B--2---:R-:W-:Y:S01]  /*26c0*/  @!P1 FMUL.FTZ R21, R21, R16 ;  /* 0x0000001015159220 */ /* 0x004fe20000410000 */
[----:B------:R-:W-:Y:S01]  /*26d0*/  IADD3 R36, P1, R36, -0x100, RZ ;  /* 0xffffff0024247810 */ /* 0x000fe20007f3e0ff */
[----:B------:R-:W-:Y:S01]  /*26e0*/  IMAD R27, R48, c[0x0][0x2dc], R17 ;  /* 0x0000b700301b7a24 */ /* 0x000fe200078e0211 */
[----:B------:R-:W-:Y:S01]  /*26f0*/  IADD3.X R39, R39, -0x1, RZ, P2, !PT ;  /* 0xffffffff27277810 */ /* 0x000fe200017fe4ff */
[----:B------:R-:W-:Y:S01]  /*2700*/  IMAD R16, R54, c[0x0][0x2e0], RZ ;  /* 0x0000b80036107a24 */ /* 0x000fe200078e02ff */
[----:B------:R-:W2:Y:S01]  /*2710*/  F2F.BF16.F32 R17, R21 ;  /* 0x0000001500117304 */ /* 0x000ea20000202000 */
[----:B-1----:R-:W-:Y:S01]  /*2720*/  @!P0 FMUL.FTZ R20, R20, R23 ;  /* 0x0000001714148220 */ /* 0x002fe20000410000 */
[----:B------:R-:W-:-:S02]  /*2730*/  IADD3 R15, R15, R27, RZ ;  /* 0x0000001b0f0f7210 */ /* 0x000fc40007ffe0ff */
[----:B------:R-:W-:Y:S01]  /*2740*/  IADD3.X R35, R35, -0x1, RZ, P1, !PT ;  /* 0xffffffff23237810 */ /* 0x000fe20000ffe4ff */
[----:B---3--:R-:W-:-:S03]  /*2750*/  @!P3 FMUL.FTZ R64, R64, R25 ;  /* 0x000000194040b220 */ /* 0x008fc60000410000 */
[----:B------:R-:W-:Y:S01]  /*2760*/  F2F.BF16.F32 R19, R22 ;  /* 0x0000001600137304 */ /* 0x000fe20000202000 */
[----:B------:R-:W-:Y:S01]  /*2770*/  IMAD R25, R55, c[0x0][0x2e4], R16 ;  /* 0x0000b90037197a24 */ /* 0x000fe200078e0210 */
[----:B------:R-:W-:Y:S01]  /*2780*/  ISETP.GT.AND P3, PT, R33, 0x1, PT ;  /* 0x000000012100780c */ /* 0x000fe20003f64270 */
[----:B------:R-:W-:Y:S01]  /*2790*/  IMAD.WIDE.U32 R14, R55, c[0x0][0x2e0], R14 ;  /* 0x0000b800370e7a25 */ /* 0x000fe200078e000e */
[----:B------:R-:W-:-:S04]  /*27a0*/  MOV R33, R0 ;  /* 0x0000000000217202 */ /* 0x000fc80000000f00 */
[----:B------:R-:W-:Y:S01]  /*27b0*/  IADD3 R15, R15, R25, RZ ;  /* 0x000000190f0f7210 */ /* 0x000fe20007ffe0ff */
[----:B------:R-:W1:Y:S01]  /*27c0*/  F2F.BF16.F32 R18, R64 ;  /* 0x0000004000127304 */ /* 0x000e620000202000 */
[C---:B------:R-:W-:Y:S02]  /*27d0*/  LEA R16, P0, R14.reuse, c[0x0][0x330], 0x1 ;  /* 0x0000cc000e107a11 */ /* 0x040fe400078008ff */
[----:B------:R-:W-:Y:S02]  /*27e0*/  SHF.L.U64.HI R25, R47, 0x3, R32 ;  /* 0x000000032f197819 */ /* 0x000fe40000010220 */
[----:B------:R-:W-:Y:S01]  /*27f0*/  LEA.HI.X R24, R14, c[0x0][0x334], R15, 0x1, P0 ;  /* 0x0000cd000e187a11 */ /* 0x000fe200000f0c0f */
[----:B--2---:R-:W-:Y:S01]  /*2800*/  IMAD.WIDE.U32 R14, R17, 0x10000, RZ ;  /* 0x00010000110e7825 */ /* 0x004fe200078e00ff */
[----:B------:R-:W-:Y:S01]  /*2810*/  IADD3 R16, P0, R16, R26, RZ ;  /* 0x0000001a10107210 */ /* 0x000fe20007f1e0ff */
[----:B------:R2:W3:Y:S03]  /*2820*/  F2F.BF16.F32 R23, R20 ;  /* 0x0000001400177304 */ /* 0x0004e60000202000 */
[----:B------:R-:W-:Y:S01]  /*2830*/  IADD3.X R17, R24, R25, RZ, P0, !PT ;  /* 0x0000001918117210 */ /* 0x000fe200007fe4ff */
[----:B------:R-:W-:-:S04]  /*2840*/  IMAD R24, R54, c[0x0][0x300], RZ ;  /* 0x0000c00036187a24 */ /* 0x000fc800078e02ff */
[----:B0-----:R0:W-:Y:S01]  /*2850*/  STG.E.64 [R16.64], R12 ;  /* 0x0000000c10007986 */ /* 0x0011e2000c101b06 */
[----:B-1----:R-:W-:Y:S01]  /*2860*/  PRMT R19, R19, 0x5410, R18 ;  /* 0x0000541013137816 */ /* 0x002fe20000000012 */
[----:B--2---:R-:W-:-:S03]  /*2870*/  FADD.FTZ R20, R20, R51 ;  /* 0x0000003314147221 */ /* 0x004fc60000010000 */
[----:B------:R-:W-:Y:S01]  /*2880*/  LOP3.LUT R19, R19, R15, RZ, 0xfc, !PT ;  /* 0x0000000f13137212 */ /* 0x000fe200078efcff */
[----:B------:R-:W-:Y:S01]  /*2890*/  FADD.FTZ R21, R20, R21 ;  /* 0x0000001514157221 */ /* 0x000fe20000010000 */
[----:B---3--:R-:W-:Y:S01]  /*28a0*/  LOP3.LUT R18, R14, R23, RZ, 0xfc, !PT ;  /* 0x000000170e127212 */ /* 0x008fe200078efcff */
[----:B------:R-:W-:Y:S01]  /*28b0*/  BAR.SYNC.DEFER_BLOCKING 0x0 ;  /* 0x0000000000007b1d */ /* 0x000fe20000010000 */
[----:B------:R-:W-:Y:S02]  /*28c0*/  IMAD R23, R46, c[0x0][0x2f8], RZ ;  /* 0x0000be002e177a24 */ /* 0x000fe400078e02ff */
[----:B------:R-:W-:Y:S02]  /*28d0*/  FADD.FTZ R21, R21, R22 ;  /* 0x0000001615157221 */ /* 0x000fe40000010000 */
[----:B------:R-:W-:Y:S02]  /*28e0*/  IMAD R23, R48, c[0x0][0x2fc], R23 ;  /* 0x0000bf0030177a24 */ /* 0x000fe400078e0217 */
[----:B------:R-:W-:-:S03]  /*28f0*/  FADD.FTZ R51, R21, R64 ;  /* 0x0000004015337221 */ /* 0x000fc60000010000 */
[----:B------:R-:W-:Y:S01]  /*2900*/  IADD3 R11, R11, R23, RZ ;  /* 0x000000170b0b7210 */ /* 0x000fe20007ffe0ff */
[----:B------:R-:W-:-:S04]  /*2910*/  IMAD R23, R55, c[0x0][0x304], R24 ;  /* 0x0000c10037177a24 */ /* 0x000fc800078e0218 */
[----:B------:R-:W-:-:S05]  /*2920*/  IMAD.WIDE.U32 R10, R55, c[0x0][0x300], R10 ;  /* 0x0000c000370a7a25 */ /* 0x000fca00078e000a */
[----:B0-----:R-:W-:Y:S02]  /*2930*/  IADD3 R13, R11, R23, RZ ;  /* 0x000000170b0d7210 */ /* 0x001fe40007ffe0ff */
[----:B------:R-:W-:Y:S01]  /*2940*/  LEA R11, P0, R10, c[0x0][0x340], 0x1 ;  /* 0x0000d0000a0b7a11 */ /* 0x000fe200078008ff */
[----:B------:R-:W-:Y:S01]  /*2950*/  STS.64 [R45.X8], R18 ;  /* 0x000000122d007388 */ /* 0x000fe20000008a00 */
[----:B------:R-:W-:-:S06]  /*2960*/  NOP ;  /* 0x0000000000007918 */ /* 0x000fcc0000000000 */
[----:B------:R-:W0:Y:S01]  /*2970*/  LDS.64 R14, [R45.X8] ;  /* 0x000000002d0e7984 */ /* 0x000e220000008a00 */
[----:B------:R-:W-:Y:S02]  /*2980*/  LEA.HI.X R12, R10, c[0x0][0x344], R13, 0x1, P0 ;  /* 0x0000d1000a0c7a11 */ /* 0x000fe400000f0c0d */
[----:B------:R-:W-:-:S04]  /*2990*/  IADD3 R10, P0, R11, R26, RZ ;  /* 0x0000001a0b0a7210 */ /* 0x000fc80007f1e0ff */
[----:B------:R-:W-:Y:S02]  /*29a0*/  IADD3.X R11, R12, R25, RZ, P0, !PT ;  /* 0x000000190c0b7210 */ /* 0x000fe400007fe4ff */
[----:B------:R-:W-:-:S04]  /*29b0*/  IADD3 R38, P0, R38, -0x100, RZ ;  /* 0xffffff0026267810 */ /* 0x000fc80007f1e0ff */
[----:B------:R-:W-:Y:S01]  /*29c0*/  IADD3.X R37, R37, -0x1, RZ, P0, !PT ;  /* 0xffffffff25257810 */ /* 0x000fe200007fe4ff */
[----:B0-----:R0:W-:Y:S01]  /*29d0*/  STG.E.64 [R10.64], R14 ;  /* 0x0000000e0a007986 */ /* 0x0011e2000c101b06 */
[----:B------:R-:W-:Y:S01]  /*29e0*/  @!P3 CALL.REL.NOINC `(.L_x_8435) ;  /* 0x000000100000b944 */ /* 0x000fe20003c00000 */
[----:B------:R-:W-:Y:S05]  /*29f0*/  BRA `(.L_x_8450) ;  /* 0xffffdc3000007947 */ /* 0x000fea000383ffff */
.L_x_8435:
        /* <DEDUP_REMOVED lines=15> */
[----:B0-----:R-:W0:Y:S02]  /*2af0*/  SHFL.DOWN P1, R11, R2, 0x8, 0x1f ;  /* 0x09001f00020b7f89 */ /* 0x001e240000020000 */
        /* <DEDUP_REMOVED lines=8> */
.L_x_8452:
[----:B0-----:R-:W-:Y:S05]  /*2b80*/  BSYNC B0 ;  /* 0x0000000000007941 */ /* 0x001fea0003800000 */
.L_x_8451:
        /* <DEDUP_REMOVED lines=23> */
.L_x_8454:
[----:B------:R-:W1:Y:S02]  /*2d00*/  S2R R21, SR_TID.X ;  /* 0x0000000000157919 */ /* 0x000e640000002100 */
.L_x_8455:
[----:B0-----:R-:W-:Y:S05]  /*2d10*/  BSYNC B0 ;  /* 0x0000000000007941 */ /* 0x001fea0003800000 */
.L_x_8453:
[----:B-1----:R-:W-:-:S13]  /*2d20*/  ISETP.GE.AND P0, PT, R21, c[0x0][0x16c], PT ;  /* 0x00005b0015007a0c */ /* 0x002fda0003f06270 */
[----:B------:R-:W-:Y:S05]  /*2d30*/  @P0 EXIT ;  /* 0x000000000000094d */ /* 0x000fea0003800000 */
[C---:B------:R-:W-:Y:S02]  /*2d40*/  IMAD R0, R54.reuse, c[0x0][0x2c8], RZ ;  /* 0x0000b20036007a24 */ /* 0x040fe400078e02ff */
[C---:B------:R-:W-:Y:S02]  /*2d50*/  IMAD R12, R54.reuse, c[0x0][0x198], RZ ;  /* 0x00006600360c7a24 */ /* 0x040fe400078e02ff */
[C---:B------:R-:W-:Y:S02]  /*2d60*/  IMAD R10, R54.reuse, c[0x0][0x2a8], RZ ;  /* 0x0000aa00360a7a24 */ /* 0x040fe400078e02ff */
[----:B------:R-:W-:Y:S02]  /*2d70*/  IMAD R54, R54, c[0x0][0x288], RZ ;  /* 0x0000a20036367a24 */ /* 0x000fe400078e02ff */
[C---:B------:R-:W-:Y:S02]  /*2d80*/  IMAD R29, R55.reuse, c[0x0][0x2ac], R10 ;  /* 0x0000ab00371d7a24 */ /* 0x040fe400078e020a */
[----:B------:R-:W-:-:S04]  /*2d90*/  IMAD.WIDE.U32 R2, R55, c[0x0][0x2c8], RZ ;  /* 0x0000b20037027a25 */ /* 0x000fc800078e00ff */
[----:B------:R-:W-:-:S04]  /*2da0*/  IMAD.WIDE.U32 R6, R55, c[0x0][0x198], RZ ;  /* 0x0000660037067a25 */ /* 0x000fc800078e00ff */
[----:B------:R-:W-:-:S04]  /*2db0*/  IMAD.WIDE.U32 R8, R55, c[0x0][0x2a8], RZ ;  /* 0x0000aa0037087a25 */ /* 0x000fc800078e00ff */
[----:B------:R-:W-:Y:S01]  /*2dc0*/  IMAD R31, R55, c[0x0][0x2cc], R0 ;  /* 0x0000b300371f7a24 */ /* 0x000fe200078e0200 */
[----:B------:R-:W-:Y:S01]  /*2dd0*/  IADD3 R29, R9, R29, RZ ;  /* 0x0000001d091d7210 */ /* 0x000fe20007ffe0ff */
[C---:B------:R-:W-:Y:S02]  /*2de0*/  IMAD R13, R55.reuse, c[0x0][0x19c], R12 ;  /* 0x00006700370d7a24 */ /* 0x040fe400078e020c */
[----:B------:R-:W-:Y:S01]  /*2df0*/  IMAD R27, R55, c[0x0][0x28c], R54 ;  /* 0x0000a300371b7a24 */ /* 0x000fe200078e0236 */
[----:B------:R-:W-:Y:S01]  /*2e00*/  IADD3 R31, R3, R31, RZ ;  /* 0x0000001f031f7210 */ /* 0x000fe20007ffe0ff */
[----:B------:R-:W-:Y:S01]  /*2e10*/  IMAD.WIDE.U32 R10, R55, c[0x0][0x288], RZ ;  /* 0x0000a200370a7a25 */ /* 0x000fe200078e00ff */
[----:B------:R-:W-:-:S04]  /*2e20*/  IADD3 R37, R7, R13, RZ ;  /* 0x0000000d07257210 */ /* 0x000fc80007ffe0ff */
[----:B------:R-:W-:Y:S02]  /*2e30*/  IADD3 R27, R11, R27, RZ ;  /* 0x0000001b0b1b7210 */ /* 0x000fe40007ffe0ff */
.L_x_8456:
        /* <DEDUP_REMOVED lines=54> */
.L_x_8457:
        /* <DEDUP_REMOVED lines=14> */
.L_x_9150:


//--------------------- .text._Z25selective_scan_bwd_kernelI32Selective_Scan_bwd_kernel_traitsILi32ELi4ELb1ELb0ELb0ELb1ELb1EN3c108BFloat16EfEEv12SSMParamsBwd --------------------------
	.section	.text._Z25selective_scan_bwd_kernelI32Selective_Scan_bwd_kernel_traitsILi32ELi4ELb1ELb0ELb0ELb1ELb1EN3c108BFloat16EfEEv12SSMParamsBwd,"ax",@progbits
	.sectioninfo	@"SHI_REGISTERS=95"
	.align	128
        .global         _Z25selective_scan_bwd_kernelI32Selective_Scan_bwd_kernel_traitsILi32ELi4ELb1ELb0ELb0ELb1ELb1EN3c108BFloat16EfEEv12SSMParamsBwd
        .type           _Z25selective_scan_bwd_kernelI32Selective_Scan_bwd_kernel_traitsILi32ELi4ELb1ELb0ELb0ELb1ELb1EN3c108BFloat16EfEEv12SSMParamsBwd,@function
        .size           _Z25selective_scan_bwd_kernelI32Selective_Scan_bwd_kernel_traitsILi32ELi4ELb1ELb0ELb0ELb1ELb1EN3c108BFloat16EfEEv12SSMParamsBwd,(.L_x_9151 - _Z25selective_scan_bwd_kernelI32Selective_Scan_bwd_kernel_traitsILi32ELi4ELb1ELb0ELb0ELb1ELb1EN3c108BFloat16EfEEv12SSMParamsBwd)
        .other          _Z25selective_scan_bwd_kernelI32Selective_Scan_bwd_kernel_traitsILi32ELi4ELb1ELb0ELb0ELb1ELb1EN3c108BFloat16EfEEv12SSMParamsBwd,@"STO_CUDA_ENTRY STV_DEFAULT"
_Z25selective_scan_bwd_kernelI32Selective_Scan_bwd_kernel_traitsILi32ELi4ELb1ELb0ELb0ELb1ELb1EN3c108BFloat16EfEEv12SSMParamsBwd:
.text._Z25selective_scan_bwd_kernelI32Selective_Scan_bwd_kernel_traitsILi32ELi4ELb1ELb0ELb0ELb1ELb1EN3c108BFloat16EfEEv12SSMParamsBwd:
        /* <DEDUP_REMOVED lines=15> */
[C---:B------:R-:W-:Y:S01]  /*00f0*/  @P1 LEA R6, P3, R0.reuse, c[0x0][0x250], 0x2 ;  /* 0x0000940000061a11 */ /* 0x040fe200078610ff */
[----:B------:R-:W-:Y:S01]  /*0100*/  IMAD R9, R21, c[0x0][0x1d4], R8 ;  /* 0x0000750015097a24 */ /* 0x000fe200078e0208 */
[--C-:B------:R-:W-:Y:S01]  /*0110*/  @P0 LEA.HI.X R5, R0, c[0x0][0x23c], R19.reuse, 0x2, P2 ;  /* 0x00008f0000050a11 */ /* 0x100fe200010f1413 */
[----:B------:R-:W-:Y:S01]  /*0120*/  IMAD R8, R22, c[0x0][0x1e0], RZ ;  /* 0x0000780016087a24 */ /* 0x000fe200078e02ff */
[----:B------:R-:W-:Y:S02]  /*0130*/  @P1 LEA.HI.X R7, R0, c[0x0][0x254], R19, 0x2, P3 ;  /* 0x0000950000071a11 */ /* 0x000fe400018f1413 */
[----:B------:R-:W-:Y:S01]  /*0140*/  IADD3 R3, R3, R9, RZ ;  /* 0x0000000903037210 */ /* 0x000fe20007ffe0ff */
[----:B------:R-:W-:Y:S01]  /*0150*/  IMAD R10, R22, c[0x0][0x278], RZ ;  /* 0x00009e00160a7a24 */ /* 0x000fe200078e02ff */
[----:B------:R-:W-:Y:S01]  /*0160*/  MOV R12, c[0x0][0x174] ;  /* 0x00005d00000c7a02 */ /* 0x000fe20000000f00 */
[----:B------:R0:W5:Y:S01]  /*0170*/  @P0 LDG.E R18, [R4.64] ;  /* 0x0000000604120981 */ /* 0x000162000c1e1900 */
[----:B------:R-:W-:-:S02]  /*0180*/  IMAD R15, R21, c[0x0][0x1e4], R8 ;  /* 0x00007900150f7a24 */ /* 0x000fc400078e0208 */
[----:B------:R-:W-:Y:S01]  /*0190*/  IMAD R13, R19, c[0x0][0x1d8], RZ ;  /* 0x00007600130d7a24 */ /* 0x000fe200078e02ff */
[----:B------:R1:W5:Y:S01]  /*01a0*/  @P1 LDG.E R20, [R6.64] ;  /* 0x0000000606141981 */ /* 0x000362000c1e1900 */
[----:B------:R-:W-:Y:S01]  /*01b0*/  IMAD.WIDE.U32 R2, R0, c[0x0][0x1d8], R2 ;  /* 0x0000760000027a25 */ /* 0x000fe200078e0002 */
[C---:B------:R-:W-:Y:S01]  /*01c0*/  LEA R9, R12.reuse, 0xffffff80, 0x7 ;  /* 0xffffff800c097811 */ /* 0x040fe200078e38ff */
[----:B------:R-:W-:Y:S01]  /*01d0*/  HFMA2.MMA R43, -RZ, RZ, 0, 0 ;  /* 0x00000000ff2b7435 */ /* 0x000fe200000001ff */
[----:B------:R-:W-:Y:S01]  /*01e0*/  ISETP.GE.AND P3, PT, R12, 0x1, PT ;  /* 0x000000010c00780c */ /* 0x000fe20003f66270 */
[C---:B------:R-:W-:Y:S01]  /*01f0*/  IMAD R17, R21.reuse, c[0x0][0x27c], R10 ;  /* 0x00009f0015117a24 */ /* 0x040fe200078e020a */
[----:B------:R-:W-:Y:S01]  /*0200*/  SHF.R.S32.HI R11, RZ, 0x1f, R9 ;  /* 0x0000001fff0b7819 */ /* 0x000fe20000011409 */
[----:B0-----:R-:W-:Y:S01]  /*0210*/  IMAD.WIDE.U32 R4, R21, c[0x0][0x1e0], RZ ;  /* 0x0000780015047a25 */ /* 0x001fe200078e00ff */
[----:B------:R-:W-:Y:S01]  /*0220*/  IADD3 R30, P0, R9, R2, RZ ;  /* 0x00000002091e7210 */ /* 0x000fe20007f1e0ff */
[----:B------:R-:W-:-:S02]  /*0230*/  HFMA2.MMA R23, -RZ, RZ, 0, 0 ;  /* 0x00000000ff177435 */ /* 0x000fc400000001ff */
[----:B-1----:R-:W-:Y:S01]  /*0240*/  IMAD.WIDE.U32 R6, R21, c[0x0][0x278], RZ ;  /* 0x00009e0015067a25 */ /* 0x002fe200078e00ff */
[----:B------:R-:W-:-:S03]  /*0250*/  IADD3 R5, R5, R15, RZ ;  /* 0x0000000f05057210 */ /* 0x000fc60007ffe0ff */
[C---:B------:R-:W-:Y:S01]  /*0260*/  IMAD R13, R0.reuse, c[0x0][0x1dc], R13 ;  /* 0x00007700000d7a24 */ /* 0x040fe200078e020d */
[----:B------:R-:W-:Y:S01]  /*0270*/  IADD3 R7, R7, R17, RZ ;  /* 0x0000001107077210 */ /* 0x000fe20007ffe0ff */
[C---:B------:R-:W-:Y:S02]  /*0280*/  IMAD R15, R19.reuse, c[0x0][0x1e8], RZ ;  /* 0x00007a00130f7a24 */ /* 0x040fe400078e02ff */
[----:B------:R-:W-:Y:S01]  /*0290*/  IMAD R17, R19, c[0x0][0x280], RZ ;  /* 0x0000a00013117a24 */ /* 0x000fe200078e02ff */
[----:B------:R-:W-:Y:S01]  /*02a0*/  IADD3.X R13, R11, R3, R13, P0, !PT ;  /* 0x000000030b0d7210 */ /* 0x000fe200007fe40d */
[----:B------:R-:W-:Y:S01]  /*02b0*/  IMAD.WIDE.U32 R2, R0, c[0x0][0x1e8], R4 ;  /* 0x00007a0000027a25 */ /* 0x000fe200078e0004 */
[----:B------:R-:W-:-:S03]  /*02c0*/  ISETP.NE.U32.AND P0, PT, RZ, c[0x0][0x260], PT ;  /* 0x00009800ff007a0c */ /* 0x000fc60003f05070 */
[C---:B------:R-:W-:Y:S01]  /*02d0*/  IMAD.WIDE.U32 R4, R0.reuse, c[0x0][0x280], R6 ;  /* 0x0000a00000047a25 */ /* 0x040fe200078e0006 */
[C---:B------:R-:W-:Y:S01]  /*02e0*/  IADD3 R33, P2, R9.reuse, R2, RZ ;  /* 0x0000000209217210 */ /* 0x040fe20007f5e0ff */
[----:B------:R-:W-:Y:S01]  /*02f0*/  CS2R R6, SRZ ;  /* 0x0000000000067805 */ /* 0x000fe2000001ff00 */
[----:B------:R-:W-:Y:S01]  /*0300*/  ISETP.NE.AND.EX P0, PT, RZ, c[0x0][0x264], PT, P0 ;  /* 0x00009900ff007a0c */ /* 0x000fe20003f05300 */
[C---:B------:R-:W-:Y:S01]  /*0310*/  IMAD R15, R0.reuse, c[0x0][0x1ec], R15 ;  /* 0x00007b00000f7a24 */ /* 0x040fe200078e020f */
[----:B------:R-:W-:Y:S01]  /*0320*/  IADD3 R9, P4, R9, R4, RZ ;  /* 0x0000000409097210 */ /* 0x000fe20007f9e0ff */
[----:B------:R-:W-:Y:S01]  /*0330*/  IMAD R17, R0, c[0x0][0x284], R17 ;  /* 0x0000a10000117a24 */ /* 0x000fe200078e0211 */
[C---:B------:R-:W-:Y:S02]  /*0340*/  LEA R4, P1, R30.reuse, c[0x0][0x240], 0x1 ;  /* 0x000090001e047a11 */ /* 0x040fe400078208ff */
[----:B------:R-:W-:Y:S01]  /*0350*/  IADD3.X R2, R11, R3, R15, P2, !PT ;  /* 0x000000030b027210 */ /* 0x000fe200017fe40f */
[----:B------:R-:W-:Y:S01]  /*0360*/  IMAD R3, R19, c[0x0][0x1b8], RZ ;  /* 0x00006e0013037a24 */ /* 0x000fe200078e02ff */
[----:B------:R-:W-:Y:S01]  /*0370*/  LEA.HI.X R30, R30, c[0x0][0x244], R13, 0x1, P1 ;  /* 0x000091001e1e7a11 */ /* 0x000fe200008f0c0d */
[----:B------:R-:W-:Y:S01]  /*0380*/  IMAD.WIDE.U32 R12, R0, c[0x0][0x1b8], RZ ;  /* 0x00006e00000c7a25 */ /* 0x000fe200078e00ff */
[----:B------:R-:W-:-:S02]  /*0390*/  ISETP.NE.U32.AND P1, PT, RZ, c[0x0][0x328], PT ;  /* 0x0000ca00ff007a0c */ /* 0x000fc40003f25070 */
[----:B------:R-:W-:Y:S01]  /*03a0*/  ISETP.NE.U32.AND P2, PT, RZ, c[0x0][0x348], PT ;  /* 0x0000d200ff007a0c */ /* 0x000fe20003f45070 */
[----:B------:R-:W-:Y:S01]  /*03b0*/  IMAD R3, R0, c[0x0][0x1bc], R3 ;  /* 0x00006f0000037a24 */ /* 0x000fe200078e0203 */
[----:B------:R-:W-:Y:S02]  /*03c0*/  IADD3.X R34, R11, R5, R17, P4, !PT ;  /* 0x000000050b227210 */ /* 0x000fe400027fe411 */
[C---:B------:R-:W-:Y:S02]  /*03d0*/  LEA R31, P4, R33.reuse, c[0x0][0x248], 0x1 ;  /* 0x00009200211f7a11 */ /* 0x040fe400078808ff */
[----:B------:R-:W-:Y:S02]  /*03e0*/  ISETP.NE.AND.EX P1, PT, RZ, c[0x0][0x32c], PT, P1 ;  /* 0x0000cb00ff007a0c */ /* 0x000fe40003f25310 */
[----:B------:R-:W-:Y:S02]  /*03f0*/  ISETP.NE.AND.EX P2, PT, RZ, c[0x0][0x34c], PT, P2 ;  /* 0x0000d300ff007a0c */ /* 0x000fe40003f45320 */
[----:B------:R-:W-:Y:S01]  /*0400*/  LEA.HI.X R33, R33, c[0x0][0x24c], R2, 0x1, P4 ;  /* 0x0000930021217a11 */ /* 0x000fe200020f0c02 */
[----:B------:R-:W-:Y:S01]  /*0410*/  @P0 IMAD R2, R21, c[0x0][0x164], R0 ;  /* 0x0000590015020a24 */ /* 0x000fe200078e0200 */
[----:B------:R-:W-:-:S02]  /*0420*/  LEA R32, P5, R9, c[0x0][0x308], 0x1 ;  /* 0x0000c20009207a11 */ /* 0x000fc400078a08ff */
[----:B------:R-:W-:Y:S01]  /*0430*/  @P0 MOV R11, 0x8 ;  /* 0x00000008000b0802 */ /* 0x000fe20000000f00 */
[----:B------:R-:W-:Y:S01]  /*0440*/  @P0 IMAD R2, R2, c[0x0][0x174], RZ ;  /* 0x00005d0002020a24 */ /* 0x000fe200078e02ff */
[----:B------:R-:W-:Y:S02]  /*0450*/  LEA.HI.X R34, R9, c[0x0][0x30c], R34, 0x1, P5 ;  /* 0x0000c30009227a11 */ /* 0x000fe400028f0c22 */
[----:B------:R-:W-:Y:S01]  /*0460*/  CS2R R8, SRZ ;  /* 0x0000000000087805 */ /* 0x000fe2000001ff00 */
[----:B------:R-:W-:Y:S01]  /*0470*/  @P0 IMAD R2, R2, c[0x0][0x16c], RZ ;  /* 0x00005b0002020a24 */ /* 0x000fe200078e02ff */
[C---:B------:R-:W-:Y:S02]  /*0480*/  @P1 LEA R8, P4, R0.reuse, c[0x0][0x328], 0x2 ;  /* 0x0000ca0000081a11 */ /* 0x040fe400078810ff */
[----:B------:R-:W-:Y:S01]  /*0490*/  @P2 LEA R6, P5, R0, c[0x0][0x348], 0x2 ;  /* 0x0000d20000062a11 */ /* 0x000fe200078a10ff */
[----:B------:R-:W-:Y:S01]  /*04a0*/  @P0 IMAD.WIDE R10, R2, R11, c[0x0][0x260] ;  /* 0x00009800020a0625 */ /* 0x000fe200078e020b */
[C-C-:B------:R-:W-:Y:S01]  /*04b0*/  @P1 LEA.HI.X R9, R0.reuse, c[0x0][0x32c], R19.reuse, 0x2, P4 ;  /* 0x0000cb0000091a11 */ /* 0x140fe200020f1413 */
[----:B------:R-:W-:Y:S01]  /*04c0*/  @!P0 CS2R R10, SRZ ;  /* 0x00000000000a8805 */ /* 0x000fe2000001ff00 */
[----:B------:R-:W-:-:S02]  /*04d0*/  @P2 LEA.HI.X R7, R0, c[0x0][0x34c], R19, 0x2, P5 ;  /* 0x0000d30000072a11 */ /* 0x000fc400028f1413 */
[----:B------:R-:W-:Y:S01]  /*04e0*/  IADD3 R25, R13, R3, RZ ;  /* 0x000000030d197210 */ /* 0x000fe20007ffe0ff */
        /* <DEDUP_REMOVED lines=8> */
[----:B------:R-:W-:Y:S02]  /*0570*/  LEA R27, P0, R28, c[0x0][0x228], 0x2 ;  /* 0x00008a001c1b7a11 */ /* 0x000fe400078010ff */
[----:B------:R-:W-:-:S02]  /*0580*/  MOV R43, RZ ;  /* 0x000000ff002b7202 */ /* 0x000fc40000000f00 */
[----:B------:R-:W-:Y:S02]  /*0590*/  IADD3 R3, R29, R3, RZ ;  /* 0x000000031d037210 */ /* 0x000fe40007ffe0ff */
[----:B------:R-:W-:Y:S02]  /*05a0*/  MOV R29, R4 ;  /* 0x00000004001d7202 */ /* 0x000fe40000000f00 */
[----:B------:R-:W-:Y:S02]  /*05b0*/  LEA.HI.X R28, R28, c[0x0][0x22c], R3, 0x2, P0 ;  /* 0x00008b001c1c7a11 */ /* 0x000fe400000f1403 */
[----:B------:R-:W-:-:S04]  /*05c0*/  LEA R35, P0, R12, c[0x0][0x230], 0x2 ;  /* 0x00008c000c237a11 */ /* 0x000fc800078010ff */
[----:B------:R-:W-:Y:S02]  /*05d0*/  LEA.HI.X R38, R12, c[0x0][0x234], R25, 0x2, P0 ;  /* 0x00008d000c267a11 */ /* 0x000fe400000f1419 */
[----:B0-----:R-:W-:Y:S02]  /*05e0*/  LOP3.LUT R67, R24, 0x1f, RZ, 0xc0, !PT ;  /* 0x0000001f18437812 */ /* 0x001fe400078ec0ff */
[----:B------:R-:W-:Y:S02]  /*05f0*/  SHF.R.S32.HI R37, RZ, 0x1f, R24 ;  /* 0x0000001fff257819 */ /* 0x000fe40000011418 */
.L_x_8474:
        /* <DEDUP_REMOVED lines=15> */
[----:B--2---:R-:W-:Y:S01]  /*06f0*/  STS.64 [R26.X8], R14 ;  /* 0x0000000e1a007388 */ /* 0x004fe20000008a00 */
[----:B------:R-:W-:-:S06]  /*0700*/  NOP ;  /* 0x0000000000007918 */ /* 0x000fcc0000000000 */
[----:B------:R-:W1:Y:S04]  /*0710*/  LDS.64 R16, [R26.X8] ;  /* 0x000000001a107984 */ /* 0x000e680000008a00 */
[----:B------:R-:W-:Y:S06]  /*0720*/  BAR.SYNC.DEFER_BLOCKING 0x0 ;  /* 0x0000000000007b1d */ /* 0x000fec0000010000 */
[----:B------:R-:W2:Y:S01]  /*0730*/  LDG.E.64 R40, [R40.64] ;  /* 0x0000000628287981 */ /* 0x000ea2000c1e1b00 */
[----:B------:R-:W-:Y:S01]  /*0740*/  IADD3 R56, R36, -0x1, RZ ;  /* 0xffffffff24387810 */ /* 0x000fe20007ffe0ff */
[----:B------:R-:W-:Y:S01]  /*0750*/  IMAD R42, R22, c[0x0][0x1f0], RZ ;  /* 0x00007c00162a7a24 */ /* 0x000fe200078e02ff */
[----:B------:R-:W-:Y:S01]  /*0760*/  BSSY B0, `(.L_x_8459) ;  /* 0x000003f000007945 */ /* 0x000fe20003800000 */
[----:B------:R-:W-:Y:S01]  /*0770*/  IMAD R47, R19, c[0x0][0x1f8], RZ ;  /* 0x00007e00132f7a24 */ /* 0x000fe200078e02ff */
[----:B0-----:R-:W-:Y:S01]  /*0780*/  SHF.L.U32 R2, R56, 0x7, RZ ;  /* 0x0000000738027819 */ /* 0x001fe200000006ff */
[----:B------:R-:W-:-:S02]  /*0790*/  IMAD R39, R21, c[0x0][0x1f4], R42 ;  /* 0x00007d0015277a24 */ /* 0x000fc400078e022a */
[----:B------:R-:W-:Y:S01]  /*07a0*/  IMAD R47, R0, c[0x0][0x1fc], R47 ;  /* 0x00007f00002f7a24 */ /* 0x000fe200078e022f */
[----:B------:R-:W-:Y:S02]  /*07b0*/  SHF.R.S32.HI R3, RZ, 0x1f, R2 ;  /* 0x0000001fff037819 */ /* 0x000fe40000011402 */
[----:B-1----:R-:W-:-:S03]  /*07c0*/  SHF.R.U64 R42, R16, 0x10, R17 ;  /* 0x00000010102a7819 */ /* 0x002fc60000001211 */
[----:B------:R-:W-:-:S05]  /*07d0*/  IMAD.WIDE.U32 R44, R21, c[0x0][0x1f0], R2 ;  /* 0x00007c00152c7a25 */ /* 0x000fca00078e0002 */
[----:B------:R-:W-:-:S05]  /*07e0*/  IADD3 R45, R45, R39, RZ ;  /* 0x000000272d2d7210 */ /* 0x000fca0007ffe0ff */
[----:B------:R-:W-:-:S05]  /*07f0*/  IMAD.WIDE.U32 R44, R0, c[0x0][0x1f8], R44 ;  /* 0x00007e00002c7a25 */ /* 0x000fca00078e002c */
[----:B------:R-:W-:Y:S02]  /*0800*/  IADD3 R39, R45, R47, RZ ;  /* 0x0000002f2d277210 */ /* 0x000fe40007ffe0ff */
[----:B------:R-:W-:-:S04]  /*0810*/  LEA R45, P0, R44, c[0x0][0x268], 0x1 ;  /* 0x00009a002c2d7a11 */ /* 0x000fc800078008ff */
[----:B------:R-:W-:Y:S02]  /*0820*/  LEA.HI.X R44, R44, c[0x0][0x26c], R39, 0x1, P0 ;  /* 0x00009b002c2c7a11 */ /* 0x000fe400000f0c27 */
[----:B------:R-:W-:Y:S02]  /*0830*/  PRMT R39, RZ, 0x5410, R16 ;  /* 0x00005410ff277816 */ /* 0x000fe40000000010 */
[--C-:B------:R-:W-:Y:S02]  /*0840*/  SHF.R.U32.HI R16, RZ, 0x10, R17.reuse ;  /* 0x00000010ff107819 */ /* 0x100fe40000011611 */
[----:B------:R-:W-:Y:S01]  /*0850*/  PRMT R17, RZ, 0x5410, R17 ;  /* 0x00005410ff117816 */ /* 0x000fe20000000011 */
[----:B-----5:R-:W-:-:S05]  /*0860*/  FADD.FTZ R39, R39, R20 ;  /* 0x0000001427277221 */ /* 0x020fca0000010000 */
[----:B------:R-:W-:Y:S01]  /*0870*/  FSETP.GTU.FTZ.AND P3, PT, R39, 20, PT ;  /* 0x41a000002700780b */ /* 0x000fe20003f7c000 */
[----:B--2---:R0:W-:Y:S01]  /*0880*/  STS.64 [R26.X8], R40 ;  /* 0x000000281a007388 */ /* 0x0041e20000008a00 */
[----:B------:R-:W-:-:S06]  /*0890*/  NOP ;  /* 0x0000000000007918 */ /* 0x000fcc0000000000 */
[----:B------:R1:W2:Y:S01]  /*08a0*/  LDS.64 R14, [R26.X8] ;  /* 0x000000001a0e7984 */ /* 0x0002a20000008a00 */
[----:B0-----:R-:W-:Y:S01]  /*08b0*/  FADD.FTZ R40, R17, R20 ;  /* 0x0000001411287221 */ /* 0x001fe20000010000 */
[----:B------:R-:W-:Y:S02]  /*08c0*/  PRMT R41, RZ, 0x5410, R42 ;  /* 0x00005410ff297816 */ /* 0x000fe4000000002a */
[----:B------:R-:W-:Y:S02]  /*08d0*/  PRMT R17, RZ, 0x5410, R16 ;  /* 0x00005410ff117816 */ /* 0x000fe40000000010 */
[----:B------:R-:W-:Y:S01]  /*08e0*/  IADD3 R16, P4, R45, R46, RZ ;  /* 0x0000002e2d107210 */ /* 0x000fe20007f9e0ff */
[--C-:B------:R-:W-:Y:S01]  /*08f0*/  FADD.FTZ R41, R41, R20.reuse ;  /* 0x0000001429297221 */ /* 0x100fe20000010000 */
[----:B------:R-:W-:Y:S01]  /*0900*/  FSETP.GTU.FTZ.AND P0, PT, R40, 20, PT ;  /* 0x41a000002800780b */ /* 0x000fe20003f1c000 */
[----:B------:R-:W-:Y:S01]  /*0910*/  FADD.FTZ R42, R17, R20 ;  /* 0x00000014112a7221 */ /* 0x000fe20000010000 */
[----:B------:R-:W-:-:S02]  /*0920*/  IADD3.X R17, R44, R49, RZ, P4, !PT ;  /* 0x000000312c117210 */ /* 0x000fc400027fe4ff */
[----:B------:R-:W-:Y:S02]  /*0930*/  FSETP.GTU.FTZ.AND P1, PT, R41, 20, PT ;  /* 0x41a000002900780b */ /* 0x000fe40003f3c000 */
[----:B------:R-:W-:Y:S01]  /*0940*/  FSETP.GTU.FTZ.AND P2, PT, R42, 20, PT ;  /* 0x41a000002a00780b */ /* 0x000fe20003f5c000 */
[----:B------:R-:W-:Y:S07]  /*0950*/  @P3 BRA `(.L_x_8460) ;  /* 0x000001f000003947 */ /* 0x000fee0003800000 */
[----:B-1----:R-:W-:Y:S01]  /*0960*/  FMUL.FTZ R39, R39, 1.4426950216293334961 ;  /* 0x3fb8aa3b27277820 */ /* 0x002fe20000410000 */
        /* <DEDUP_REMOVED lines=30> */
.L_x_8460:
[----:B-1----:R-:W-:Y:S05]  /*0b50*/  BSYNC B0 ;  /* 0x0000000000007941 */ /* 0x002fea0003800000 */
.L_x_8459:
        /* <DEDUP_REMOVED lines=33> */
.L_x_8462:
[----:B------:R-:W-:Y:S05]  /*0d70*/  BSYNC B0 ;  /* 0x0000000000007941 */ /* 0x000fea0003800000 */
.L_x_8461:
        /* <DEDUP_REMOVED lines=33> */
.L_x_8464:
[----:B------:R-:W-:Y:S05]  /*0f90*/  BSYNC B0 ;  /* 0x0000000000007941 */ /* 0x000fea0003800000 */
.L_x_8463:
        /* <DEDUP_REMOVED lines=33> */
.L_x_8466:
[----:B------:R-:W-:Y:S05]  /*11b0*/  BSYNC B0 ;  /* 0x0000000000007941 */ /* 0x000fea0003800000 */
.L_x_8465:
[----:B------:R-:W-:Y:S06]  /*11c0*/  BAR.SYNC.DEFER_BLOCKING 0x0 ;  /* 0x0000000000007b1d */ /* 0x000fec0000010000 */
[----:B------:R-:W3:Y:S01]  /*11d0*/  LDG.E.64 R16, [R16.64] ;  /* 0x0000000610107981 */ /* 0x000ee2000c1e1b00 */
        /* <DEDUP_REMOVED lines=12> */
[----:B---3--:R-:W-:Y:S01]  /*12a0*/  STS.64 [R26.X8], R16 ;  /* 0x000000101a007388 */ /* 0x008fe20000008a00 */
[----:B------:R-:W-:-:S06]  /*12b0*/  NOP ;  /* 0x0000000000007918 */ /* 0x000fcc0000000000 */
[----:B------:R-:W0:Y:S04]  /*12c0*/  LDS.64 R44, [R26.X8] ;  /* 0x000000001a2c7984 */ /* 0x000e280000008a00 */
[----:B------:R-:W-:Y:S06]  /*12d0*/  BAR.SYNC.DEFER_BLOCKING 0x0 ;  /* 0x0000000000007b1d */ /* 0x000fec0000010000 */
[----:B------:R-:W3:Y:S01]  /*12e0*/  LDG.E.64 R50, [R50.64] ;  /* 0x0000000632327981 */ /* 0x000ee2000c1e1b00 */
[--C-:B--2---:R-:W-:Y:S01]  /*12f0*/  SHF.R.U32.HI R55, RZ, 0x10, R15.reuse ;  /* 0x00000010ff377819 */ /* 0x104fe2000001160f */
[----:B------:R-:W-:Y:S01]  /*1300*/  IMAD R69, R19, c[0x0][0x2f0], RZ ;  /* 0x0000bc0013457a24 */ /* 0x000fe200078e02ff */
[----:B------:R-:W-:-:S02]  /*1310*/  PRMT R58, RZ, 0x5410, R15 ;  /* 0x00005410ff3a7816 */ /* 0x000fc4000000000f */
[----:B------:R-:W-:Y:S02]  /*1320*/  PRMT R55, RZ, 0x5410, R55 ;  /* 0x00005410ff377816 */ /* 0x000fe40000000037 */
[----:B------:R-:W-:Y:S02]  /*1330*/  SHF.R.U64 R63, R14, 0x10, R15 ;  /* 0x000000100e3f7819 */ /* 0x000fe4000000120f */
[----:B------:R-:W-:Y:S02]  /*1340*/  PRMT R66, RZ, 0x5410, R14 ;  /* 0x00005410ff427816 */ /* 0x000fe4000000000e */
[--C-:B0-----:R-:W-:Y:S02]  /*1350*/  SHF.R.U32.HI R47, RZ, 0x10, R45.reuse ;  /* 0x00000010ff2f7819 */ /* 0x101fe4000001162d */
[----:B------:R-:W-:Y:S02]  /*1360*/  PRMT R48, RZ, 0x5410, R45 ;  /* 0x00005410ff307816 */ /* 0x000fe4000000002d */
[----:B------:R-:W-:-:S02]  /*1370*/  PRMT R47, RZ, 0x5410, R47 ;  /* 0x00005410ff2f7816 */ /* 0x000fc4000000002f */
[----:B------:R-:W-:Y:S01]  /*1380*/  SHF.R.U64 R45, R44, 0x10, R45 ;  /* 0x000000102c2d7819 */ /* 0x000fe2000000122d */
[----:B------:R-:W-:Y:S02]  /*1390*/  FMUL.FTZ R52, R48, -1.4426950216293334961 ;  /* 0xbfb8aa3b30347820 */ /* 0x000fe40000410000 */
[----:B------:R-:W-:-:S04]  /*13a0*/  FMUL.FTZ R53, R47, -1.4426950216293334961 ;  /* 0xbfb8aa3b2f357820 */ /* 0x000fc80000410000 */
[----:B------:R0:W1:Y:S08]  /*13b0*/  MUFU.EX2 R54, R53 ;  /* 0x0000003500367308 */ /* 0x0000700000000800 */
[----:B------:R-:W2:Y:S01]  /*13c0*/  MUFU.EX2 R52, R52 ;  /* 0x0000003400347308 */ /* 0x000ea20000000800 */
[----:B0-----:R-:W-:-:S05]  /*13d0*/  PRMT R53, RZ, 0x5410, R44 ;  /* 0x00005410ff357816 */ /* 0x001fca000000002c */
[----:B------:R-:W-:Y:S02]  /*13e0*/  FMUL.FTZ R44, R53, -1.4426950216293334961 ;  /* 0xbfb8aa3b352c7820 */ /* 0x000fe40000410000 */
[----:B-1----:R-:W-:-:S04]  /*13f0*/  FADD.FTZ R54, R54, 1 ;  /* 0x3f80000036367421 */ /* 0x002fc80000010000 */
[----:B------:R-:W0:Y:S01]  /*1400*/  MUFU.EX2 R44, R44 ;  /* 0x0000002c002c7308 */ /* 0x000e220000000800 */
[----:B--2---:R-:W-:-:S07]  /*1410*/  FADD.FTZ R52, R52, 1 ;  /* 0x3f80000034347421 */ /* 0x004fce0000010000 */
[----:B------:R-:W1:Y:S08]  /*1420*/  MUFU.RCP R54, R54 ;  /* 0x0000003600367308 */ /* 0x000e700000001000 */
[----:B------:R-:W2:Y:S01]  /*1430*/  MUFU.RCP R59, R52 ;  /* 0x00000034003b7308 */ /* 0x000ea20000001000 */
[----:B0-----:R-:W-:Y:S02]  /*1440*/  FADD.FTZ R62, R44, 1 ;  /* 0x3f8000002c3e7421 */ /* 0x001fe40000010000 */
[----:B-1----:R-:W-:-:S05]  /*1450*/  FADD.FTZ R60, -R54, 1 ;  /* 0x3f800000363c7421 */ /* 0x002fca0000010100 */
[----:B------:R-:W0:Y:S01]  /*1460*/  MUFU.RCP R62, R62 ;  /* 0x0000003e003e7308 */ /* 0x000e220000001000 */
[----:B------:R-:W-:Y:S02]  /*1470*/  FFMA.FTZ R60, R47, R60, 1 ;  /* 0x3f8000002f3c7423 */ /* 0x000fe4000001003c */
[----:B--2---:R-:W-:-:S04]  /*1480*/  FADD.FTZ R15, -R59, 1 ;  /* 0x3f8000003b0f7421 */ /* 0x004fc80000010100 */
[----:B------:R-:W-:Y:S02]  /*1490*/  FFMA.FTZ R15, R48, R15, 1 ;  /* 0x3f800000300f7423 */ /* 0x000fe4000001000f */
[----:B0-----:R-:W-:-:S04]  /*14a0*/  FADD.FTZ R14, -R62, 1 ;  /* 0x3f8000003e0e7421 */ /* 0x001fc80000010100 */
[C---:B------:R-:W-:Y:S02]  /*14b0*/  FFMA.FTZ R14, R53.reuse, R14, 1 ;  /* 0x3f800000350e7423 */ /* 0x040fe4000001000e */
[----:B------:R-:W-:Y:S01]  /*14c0*/  FMUL.FTZ R53, R53, R62 ;  /* 0x0000003e35357220 */ /* 0x000fe20000410000 */
[----:B---3--:R0:W-:Y:S01]  /*14d0*/  STS.64 [R26.X8], R50 ;  /* 0x000000321a007388 */ /* 0x0081e20000008a00 */
[----:B------:R-:W-:-:S06]  /*14e0*/  NOP ;  /* 0x0000000000007918 */ /* 0x000fcc0000000000 */
[----:B------:R-:W1:Y:S01]  /*14f0*/  LDS.64 R16, [R26.X8] ;  /* 0x000000001a107984 */ /* 0x000e620000008a00 */
[----:B0-----:R-:W-:-:S05]  /*1500*/  PRMT R50, RZ, 0x5410, R45 ;  /* 0x00005410ff327816 */ /* 0x001fca000000002d */
[----:B------:R-:W-:-:S06]  /*1510*/  FMUL.FTZ R45, R50, -1.4426950216293334961 ;  /* 0xbfb8aa3b322d7820 */ /* 0x000fcc0000410000 */
[----:B------:R-:W0:Y:S02]  /*1520*/  MUFU.EX2 R45, R45 ;  /* 0x0000002d002d7308 */ /* 0x000e240000000800 */
[----:B0-----:R-:W-:-:S06]  /*1530*/  FADD.FTZ R61, R45, 1 ;  /* 0x3f8000002d3d7421 */ /* 0x001fcc0000010000 */
[----:B------:R-:W0:Y:S01]  /*1540*/  MUFU.RCP R61, R61 ;  /* 0x0000003d003d7308 */ /* 0x000e220000001000 */
[--C-:B-1----:R-:W-:Y:S02]  /*1550*/  SHF.R.U32.HI R52, RZ, 0x10, R17.reuse ;  /* 0x00000010ff347819 */ /* 0x102fe40000011611 */
[--C-:B------:R-:W-:Y:S02]  /*1560*/  PRMT R51, RZ, 0x5410, R17.reuse ;  /* 0x00005410ff337816 */ /* 0x100fe40000000011 */
[----:B------:R-:W-:Y:S02]  /*1570*/  PRMT R52, RZ, 0x5410, R52 ;  /* 0x00005410ff347816 */ /* 0x000fe40000000034 */
[----:B------:R-:W-:Y:S01]  /*1580*/  SHF.R.U64 R17, R16, 0x10, R17 ;  /* 0x0000001010117819 */ /* 0x000fe20000001211 */
[----:B------:R-:W-:Y:S02]  /*1590*/  FMUL.FTZ R44, R58, R51 ;  /* 0x000000333a2c7220 */ /* 0x000fe40000410000 */
[----:B------:R-:W-:-:S02]  /*15a0*/  FMUL.FTZ R45, R55, R52 ;  /* 0x00000034372d7220 */ /* 0x000fc40000410000 */
[----:B------:R-:W-:Y:S02]  /*15b0*/  FMUL.FTZ R44, R59, R44 ;  /* 0x0000002c3b2c7220 */ /* 0x000fe40000410000 */
[----:B------:R-:W-:Y:S02]  /*15c0*/  FMUL.FTZ R57, R54, R45 ;  /* 0x0000002d36397220 */ /* 0x000fe40000410000 */
[----:B------:R-:W-:Y:S02]  /*15d0*/  FMUL.FTZ R45, R44, R15 ;  /* 0x0000000f2c2d7220 */ /* 0x000fe40000410000 */
[----:B------:R-:W-:Y:S01]  /*15e0*/  FMUL.FTZ R64, R57, R60 ;  /* 0x0000003c39407220 */ /* 0x000fe20000410000 */
[----:B------:R-:W-:Y:S01]  /*15f0*/  PRMT R60, RZ, 0x5410, R63 ;  /* 0x00005410ff3c7816 */ /* 0x000fe2000000003f */
[----:B0-----:R-:W-:Y:S01]  /*1600*/  FADD.FTZ R15, -R61, 1 ;  /* 0x3f8000003d0f7421 */ /* 0x001fe20000010100 */
[----:B------:R-:W-:Y:S01]  /*1610*/  PRMT R57, RZ, 0x5410, R17 ;  /* 0x00005410ff397816 */ /* 0x000fe20000000011 */
[----:B------:R-:W-:Y:S01]  /*1620*/  F2F.BF16.F32 R45, R45 ;  /* 0x0000002d002d7304 */ /* 0x000fe20000202000 */
[----:B------:R-:W-:Y:S01]  /*1630*/  PRMT R63, RZ, 0x5410, R16 ;  /* 0x00005410ff3f7816 */ /* 0x000fe20000000010 */
[----:B------:R-:W-:-:S02]  /*1640*/  FFMA.FTZ R17, R50, R15, 1 ;  /* 0x3f80000032117423 */ /* 0x000fc4000001000f */
[----:B------:R-:W-:Y:S02]  /*1650*/  FMUL.FTZ R44, R60, R57 ;  /* 0x000000393c2c7220 */ /* 0x000fe40000410000 */
[----:B------:R-:W-:Y:S02]  /*1660*/  FMUL.FTZ R15, R66, R63 ;  /* 0x0000003f420f7220 */ /* 0x000fe40000410000 */
[----:B------:R-:W-:Y:S01]  /*1670*/  FMUL.FTZ R44, R61, R44 ;  /* 0x0000002c3d2c7220 */ /* 0x000fe20000410000 */
[----:B------:R-:W0:Y:S01]  /*1680*/  F2F.BF16.F32 R64, R64 ;  /* 0x0000004000407304 */ /* 0x000e220000202000 */
[----:B------:R-:W-:Y:S02]  /*1690*/  FMUL.FTZ R15, R62, R15 ;  /* 0x0000000f3e0f7220 */ /* 0x000fe40000410000 */
[----:B------:R-:W-:Y:S02]  /*16a0*/  FMUL.FTZ R17, R44, R17 ;  /* 0x000000112c117220 */ /* 0x000fe40000410000 */
[----:B------:R-:W-:-:S02]  /*16b0*/  FMUL.FTZ R16, R15, R14 ;  /* 0x0000000e0f107220 */ /* 0x000fc40000410000 */
[----:B------:R-:W-:Y:S01]  /*16c0*/  FMUL.FTZ R59, R48, R59 ;  /* 0x0000003b303b7220 */ /* 0x000fe20000410000 */
[----:B------:R-:W-:Y:S01]  /*16d0*/  PRMT R48, RZ, 0x5410, R4 ;  /* 0x00005410ff307816 */ /* 0x000fe20000000004 */
[----:B------:R-:W1:Y:S01]  /*16e0*/  F2F.BF16.F32 R17, R17 ;  /* 0x0000001100117304 */ /* 0x000e620000202000 */
[----:B------:R-:W-:Y:S02]  /*16f0*/  FMUL.FTZ R50, R50, R61 ;  /* 0x0000003d32327220 */ /* 0x000fe40000410000 */
[----:B------:R-:W-:Y:S02]  /*1700*/  FMUL.FTZ R54, R47, R54 ;  /* 0x000000362f367220 */ /* 0x000fe40000410000 */
[----:B------:R-:W-:Y:S01]  /*1710*/  FMUL.FTZ R47, R58, R59 ;  /* 0x0000003b3a2f7220 */ /* 0x000fe20000410000 */
[----:B0-----:R-:W-:Y:S02]  /*1720*/  PRMT R45, R45, 0x5410, R64 ;  /* 0x000054102d2d7816 */ /* 0x001fe40000000040 */
[----:B------:R0:W2:Y:S01]  /*1730*/  F2F.BF16.F32 R65, R16 ;  /* 0x0000001000417304 */ /* 0x0000a20000202000 */
[----:B------:R-:W-:-:S02]  /*1740*/  IMAD R64, R22, c[0x0][0x2e8], RZ ;  /* 0x0000ba0016407a24 */ /* 0x000fc400078e02ff */
[----:B-1----:R-:W-:-:S04]  /*1750*/  IMAD.WIDE.U32 R14, R17, 0x10000, RZ ;  /* 0x00010000110e7825 */ /* 0x002fc800078e00ff */
[----:B0-----:R-:W-:Y:S01]  /*1760*/  IMAD.WIDE.U32 R16, R21, c[0x0][0x2e8], R2 ;  /* 0x0000ba0015107a25 */ /* 0x001fe200078e0002 */
[----:B------:R-:W-:Y:S02]  /*1770*/  LOP3.LUT R45, R45, R15, RZ, 0xfc, !PT ;  /* 0x0000000f2d2d7212 */ /* 0x000fe400078efcff */
[----:B--2---:R-:W-:Y:S01]  /*1780*/  LOP3.LUT R44, R14, R65, RZ, 0xfc, !PT ;  /* 0x000000410e2c7212 */ /* 0x004fe200078efcff */
[----:B------:R-:W-:Y:S01]  /*1790*/  BAR.SYNC.DEFER_BLOCKING 0x0 ;  /* 0x0000000000007b1d */ /* 0x000fe20000010000 */
[----:B------:R-:W-:Y:S01]  /*17a0*/  IMAD R65, R21, c[0x0][0x2ec], R64 ;  /* 0x0000bb0015417a24 */ /* 0x000fe200078e0240 */
[----:B------:R-:W-:-:S04]  /*17b0*/  SHF.R.U32.HI R64, RZ, 0x10, R5 ;  /* 0x00000010ff407819 */ /* 0x000fc80000011605 */
[----:B------:R-:W-:Y:S01]  /*17c0*/  IADD3 R17, R17, R65, RZ ;  /* 0x0000004111117210 */ /* 0x000fe20007ffe0ff */
[----:B------:R-:W-:Y:S01]  /*17d0*/  IMAD R65, R0, c[0x0][0x2f4], R69 ;  /* 0x0000bd0000417a24 */ /* 0x000fe200078e0245 */
[----:B------:R-:W-:-:S03]  /*17e0*/  PRMT R64, R64, 0x5410, R64 ;  /* 0x0000541040407816 */ /* 0x000fc60000000040 */
[----:B------:R-:W-:-:S05]  /*17f0*/  IMAD.WIDE.U32 R16, R0, c[0x0][0x2f0], R16 ;  /* 0x0000bc0000107a25 */ /* 0x000fca00078e0010 */
[----:B------:R-:W-:Y:S02]  /*1800*/  IADD3 R65, R17, R65, RZ ;  /* 0x0000004111417210 */ /* 0x000fe40007ffe0ff */
[----:B------:R-:W-:Y:S01]  /*1810*/  LEA R17, P0, R16, c[0x0][0x338], 0x1 ;  /* 0x0000ce0010117a11 */ /* 0x000fe200078008ff */
[----:B------:R0:W-:Y:S01]  /*1820*/  STS.64 [R26.X8], R44 ;  /* 0x0000002c1a007388 */ /* 0x0001e20000008a00 */
[----:B------:R-:W-:-:S06]  /*1830*/  NOP ;  /* 0x0000000000007918 */ /* 0x000fcc0000000000 */
[----:B------:R-:W1:Y:S01]  /*1840*/  LDS.64 R14, [R26.X8] ;  /* 0x000000001a0e7984 */ /* 0x000e620000008a00 */
[----:B0-----:R-:W-:Y:S02]  /*1850*/  LEA.HI.X R44, R16, c[0x0][0x33c], R65, 0x1, P0 ;  /* 0x0000cf00102c7a11 */ /* 0x001fe400000f0c41 */
[----:B------:R-:W-:Y:S02]  /*1860*/  IADD3 R16, P1, R17, R46, RZ ;  /* 0x0000002e11107210 */ /* 0x000fe40007f3e0ff */
[----:B------:R-:W-:Y:S02]  /*1870*/  ISETP.NE.U32.AND P0, PT, RZ, c[0x0][0x270], PT ;  /* 0x00009c00ff007a0c */ /* 0x000fe40003f05070 */
[----:B------:R-:W-:Y:S01]  /*1880*/  IADD3.X R17, R44, R49, RZ, P1, !PT ;  /* 0x000000312c117210 */ /* 0x000fe20000ffe4ff */
[----:B------:R-:W-:Y:S01]  /*1890*/  FMUL.FTZ R44, R66, R53 ;  /* 0x00000035422c7220 */ /* 0x000fe20000410000 */
[----:B------:R-:W-:Y:S02]  /*18a0*/  ISETP.NE.AND.EX P0, PT, RZ, c[0x0][0x274], PT, P0 ;  /* 0x00009d00ff007a0c */ /* 0x000fe40003f05300 */
[----:B------:R-:W-:Y:S01]  /*18b0*/  SHF.R.U64 R45, R4, 0x10, R5 ;  /* 0x00000010042d7819 */ /* 0x000fe20000001205 */
[----:B------:R-:W-:-:S03]  /*18c0*/  FFMA.FTZ R48, R44, R48, R43 ;  /* 0x000000302c307223 */ /* 0x000fc6000001002b */
[----:B------:R-:W-:Y:S01]  /*18d0*/  PRMT R65, R65, 0x5410, R45 ;  /* 0x0000541041417816 */ /* 0x000fe2000000002d */
[----:B------:R-:W-:Y:S01]  /*18e0*/  FMUL.FTZ R45, R60, R50 ;  /* 0x000000323c2d7220 */ /* 0x000fe20000410000 */
[----:B-1----:R0:W-:Y:S05]  /*18f0*/  STG.E.64 [R16.64], R14 ;  /* 0x0000000e10007986 */ /* 0x0021ea000c101b06 */
[----:B------:R-:W-:Y:S05]  /*1900*/  @!P0 BRA `(.L_x_8467) ;  /* 0x000001d000008947 */ /* 0x000fea0003800000 */
[----:B------:R-:W-:Y:S01]  /*1910*/  FMUL.FTZ R59, R59, R51 ;  /* 0x000000333b3b7220 */ /* 0x000fe20000410000 */
[----:B------:R-:W-:Y:S01]  /*1920*/  BAR.SYNC.DEFER_BLOCKING 0x0 ;  /* 0x0000000000007b1d */ /* 0x000fe20000010000 */
[----:B------:R-:W-:Y:S02]  /*1930*/  FMUL.FTZ R52, R54, R52 ;  /* 0x0000003436347220 */ /* 0x000fe40000410000 */
[----:B------:R-:W-:-:S02]  /*1940*/  FMUL.FTZ R57, R50, R57 ;  /* 0x0000003932397220 */ /* 0x000fc40000410000 */
[----:B------:R-:W-:Y:S01]  /*1950*/  FMUL.FTZ R53, R53, R63 ;  /* 0x0000003f35357220 */ /* 0x000fe20000410000 */
[----:B------:R-:W-:Y:S01]  /*1960*/  F2F.BF16.F32 R59, R59 ;  /* 0x0000003b003b7304 */ /* 0x000fe20000202000 */
[----:B0-----:R-:W-:-:S07]  /*1970*/  IMAD.WIDE.U32 R16, R21, c[0x0][0x210], R2 ;  /* 0x0000840015107a25 */ /* 0x001fce00078e0002 */
[----:B------:R-:W0:Y:S08]  /*1980*/  F2F.BF16.F32 R14, R57 ;  /* 0x00000039000e7304 */ /* 0x000e300000202000 */
[----:B------:R-:W1:Y:S08]  /*1990*/  F2F.BF16.F32 R52, R52 ;  /* 0x0000003400347304 */ /* 0x000e700000202000 */
[----:B------:R-:W2:Y:S01]  /*19a0*/  F2F.BF16.F32 R53, R53 ;  /* 0x0000003500357304 */ /* 0x000ea20000202000 */
[----:B0-----:R-:W-:Y:S01]  /*19b0*/  IMAD.WIDE.U32 R14, R14, 0x10000, RZ ;  /* 0x000100000e0e7825 */ /* 0x001fe200078e00ff */
[----:B-1----:R-:W-:-:S03]  /*19c0*/  PRMT R51, R59, 0x5410, R52 ;  /* 0x000054103b337816 */ /* 0x002fc60000000034 */
[----:B------:R-:W-:Y:S01]  /*19d0*/  IMAD R52, R22, c[0x0][0x210], RZ ;  /* 0x0000840016347a24 */ /* 0x000fe200078e02ff */
[----:B------:R-:W-:-:S03]  /*19e0*/  LOP3.LUT R51, R51, R15, RZ, 0xfc, !PT ;  /* 0x0000000f33337212 */ /* 0x000fc600078efcff */
[----:B------:R-:W-:Y:S01]  /*19f0*/  IMAD R43, R21, c[0x0][0x214], R52 ;  /* 0x00008500152b7a24 */ /* 0x000fe200078e0234 */
[----:B--2---:R-:W-:Y:S01]  /*1a00*/  LOP3.LUT R50, R14, R53, RZ, 0xfc, !PT ;  /* 0x000000350e327212 */ /* 0x004fe200078efcff */
[----:B------:R-:W-:-:S03]  /*1a10*/  IMAD R53, R19, c[0x0][0x218], RZ ;  /* 0x0000860013357a24 */ /* 0x000fc600078e02ff */
[----:B------:R-:W-:Y:S01]  /*1a20*/  IADD3 R17, R17, R43, RZ ;  /* 0x0000002b11117210 */ /* 0x000fe20007ffe0ff */
[----:B------:R0:W-:Y:S01]  /*1a30*/  STS.64 [R26.X8], R50 ;  /* 0x000000321a007388 */ /* 0x0001e20000008a00 */
[----:B------:R-:W-:-:S06]  /*1a40*/  NOP ;  /* 0x0000000000007918 */ /* 0x000fcc0000000000 */
[----:B------:R-:W1:Y:S01]  /*1a50*/  LDS.64 R14, [R26.X8] ;  /* 0x000000001a0e7984 */ /* 0x000e620000008a00 */
[C---:B------:R-:W-:Y:S02]  /*1a60*/  IMAD R43, R0.reuse, c[0x0][0x21c], R53 ;  /* 0x00008700002b7a24 */ /* 0x040fe400078e0235 */
[----:B------:R-:W-:-:S05]  /*1a70*/  IMAD.WIDE.U32 R16, R0, c[0x0][0x218], R16 ;  /* 0x0000860000107a25 */ /* 0x000fca00078e0010 */
[----:B------:R-:W-:Y:S02]  /*1a80*/  IADD3 R43, R17, R43, RZ ;  /* 0x0000002b112b7210 */ /* 0x000fe40007ffe0ff */
[----:B------:R-:W-:-:S04]  /*1a90*/  LEA R17, P0, R16, c[0x0][0x270], 0x1 ;  /* 0x00009c0010117a11 */ /* 0x000fc800078008ff */
[----:B0-----:R-:W-:Y:S02]  /*1aa0*/  LEA.HI.X R50, R16, c[0x0][0x274], R43, 0x1, P0 ;  /* 0x00009d0010327a11 */ /* 0x001fe400000f0c2b */
[----:B------:R-:W-:-:S04]  /*1ab0*/  IADD3 R16, P0, R17, R46, RZ ;  /* 0x0000002e11107210 */ /* 0x000fc80007f1e0ff */
[----:B------:R-:W-:-:S05]  /*1ac0*/  IADD3.X R17, R50, R49, RZ, P0, !PT ;  /* 0x0000003132117210 */ /* 0x000fca00007fe4ff */
[----:B-1----:R0:W-:Y:S04]  /*1ad0*/  STG.E.64 [R16.64], R14 ;  /* 0x0000000e10007986 */ /* 0x0021e8000c101b06 */
.L_x_8467:
[----:B0-----:R-:W-:Y:S01]  /*1ae0*/  MOV R15, c[0x0][0x16c] ;  /* 0x00005b00000f7a02 */ /* 0x001fe20000000f00 */
[----:B------:R-:W-:Y:S01]  /*1af0*/  FMUL.FTZ R55, R55, R54 ;  /* 0x0000003637377220 */ /* 0x000fe20000410000 */
[----:B------:R-:W-:Y:S01]  /*1b00*/  PRMT R65, RZ, 0x7610, R65 ;  /* 0x00007610ff417816 */ /* 0x000fe20000000041 */
[----:B------:R-:W-:Y:S01]  /*1b10*/  BAR.SYNC.DEFER_BLOCKING 0x0 ;  /* 0x0000000000007b1d */ /* 0x000fe20000010000 */
[----:B------:R-:W-:Y:S01]  /*1b20*/  ISETP.GE.AND P0, PT, R15, 0x1, PT ;  /* 0x000000010f00780c */ /* 0x000fe20003f06270 */
[----:B------:R-:W-:Y:S01]  /*1b30*/  HFMA2.MMA R58, -RZ, RZ, 0, 0 ;  /* 0x00000000ff3a7435 */ /* 0x000fe200000001ff */
[----:B------:R-:W-:Y:S01]  /*1b40*/  PRMT R14, RZ, 0x5410, R5 ;  /* 0x00005410ff0e7816 */ /* 0x000fe20000000005 */
[----:B------:R-:W-:Y:S01]  /*1b50*/  FFMA.FTZ R48, R45, R65, R48 ;  /* 0x000000412d307223 */ /* 0x000fe20000010030 */
[----:B------:R-:W-:Y:S01]  /*1b60*/  PRMT R64, RZ, 0x7610, R64 ;  /* 0x00007610ff407816 */ /* 0x000fe20000000040 */
[----:B------:R-:W-:Y:S01]  /*1b70*/  CS2R R52, SRZ ;  /* 0x0000000000347805 */ /* 0x000fe2000001ff00 */
        /* <DEDUP_REMOVED lines=8> */
[----:B------:R-:W-:Y:S01]  /*1c00*/  IMAD R57, R19, c[0x0][0x180], RZ ;  /* 0x0000600013397a24 */ /* 0x000fe200078e02ff */
[----:B------:R-:W-:Y:S01]  /*1c10*/  IADD3 R17, R36, -0x2, RZ ;  /* 0xfffffffe24117810 */ /* 0x000fe20007ffe0ff */
[----:B------:R-:W-:Y:S01]  /*1c20*/  IMAD.WIDE.U32 R14, R0, c[0x0][0x180], RZ ;  /* 0x00006000000e7a25 */ /* 0x000fe200078e00ff */
[----:B------:R-:W-:Y:S01]  /*1c30*/  LEA.HI R16, R56, R56, RZ, 0x1 ;  /* 0x0000003838107211 */ /* 0x000fe200078f08ff */
[----:B------:R-:W-:Y:S01]  /*1c40*/  UMOV UR4, URZ ;  /* 0x0000003f00047c82 */ /* 0x000fe20008000000 */
[----:B------:R-:W-:Y:S01]  /*1c50*/  MOV R81, RZ ;  /* 0x000000ff00517202 */ /* 0x000fe20000000f00 */
[----:B------:R-:W-:Y:S01]  /*1c60*/  IMAD R59, R0, c[0x0][0x184], R57 ;  /* 0x00006100003b7a24 */ /* 0x000fe200078e0239 */
[----:B------:R-:W-:Y:S01]  /*1c70*/  LOP3.LUT R57, R16, 0xfffffe, RZ, 0xc0, !PT ;  /* 0x00fffffe10397812 */ /* 0x000fe200078ec0ff */
[----:B------:R-:W-:Y:S01]  /*1c80*/  IMAD R17, R17, c[0x0][0x16c], RZ ;  /* 0x00005b0011117a24 */ /* 0x000fe200078e02ff */
[----:B------:R-:W-:-:S02]  /*1c90*/  LEA R46, P0, R14, c[0x0][0x220], 0x2 ;  /* 0x000088000e2e7a11 */ /* 0x000fc400078010ff */
[----:B------:R-:W-:Y:S01]  /*1ca0*/  IADD3 R15, R15, R59, RZ ;  /* 0x0000003b0f0f7210 */ /* 0x000fe20007ffe0ff */
[----:B------:R-:W-:Y:S01]  /*1cb0*/  IMAD.WIDE R16, R17, 0x8, R10 ;  /* 0x0000000811107825 */ /* 0x000fe200078e020a */
[----:B------:R-:W-:Y:S02]  /*1cc0*/  IADD3 R59, R56, -R57, RZ ;  /* 0x80000039383b7210 */ /* 0x000fe40007ffe0ff */
[----:B------:R-:W-:Y:S02]  /*1cd0*/  LEA.HI.X R57, R14, c[0x0][0x224], R15, 0x2, P0 ;  /* 0x000089000e397a11 */ /* 0x000fe400000f140f */
[----:B------:R-:W-:Y:S02]  /*1ce0*/  MOV R56, R16 ;  /* 0x0000001000387202 */ /* 0x000fe40000000f00 */
[----:B------:R-:W-:Y:S02]  /*1cf0*/  MOV R65, R17 ;  /* 0x0000001100417202 */ /* 0x000fe40000000f00 */
[----:B------:R-:W-:-:S02]  /*1d00*/  MOV R58, RZ ;  /* 0x000000ff003a7202 */ /* 0x000fc40000000f00 */
[----:B------:R-:W-:Y:S02]  /*1d10*/  MOV R64, R27 ;  /* 0x0000001b00407202 */ /* 0x000fe40000000f00 */
[----:B------:R-:W-:Y:S02]  /*1d20*/  MOV R63, R28 ;  /* 0x0000001c003f7202 */ /* 0x000fe40000000f00 */
[----:B------:R-:W-:Y:S02]  /*1d30*/  MOV R62, R35 ;  /* 0x00000023003e7202 */ /* 0x000fe40000000f00 */
[----:B------:R-:W-:Y:S02]  /*1d40*/  MOV R61, R38 ;  /* 0x00000026003d7202 */ /* 0x000fe40000000f00 */
[----:B------:R-:W-:Y:S02]  /*1d50*/  MOV R60, RZ ;  /* 0x000000ff003c7202 */ /* 0x000fe40000000f00 */
[----:B------:R-:W-:-:S02]  /*1d60*/  SHF.L.U32 R59, R59, 0x8, RZ ;  /* 0x000000083b3b7819 */ /* 0x000fc400000006ff */
.L_x_8473:
        /* <DEDUP_REMOVED lines=56> */
.L_x_8470:
[----:B01----:R-:W-:Y:S05]  /*20f0*/  BSYNC B0 ;  /* 0x0000000000007941 */ /* 0x003fea0003800000 */
.L_x_8469:
[----:B--2---:R-:W-:Y:S01]  /*2100*/  FMUL.FTZ R73, R75, R85 ;  /* 0x000000554b497220 */ /* 0x004fe20000410000 */
[C---:B------:R-:W-:Y:S01]  /*2110*/  ISETP.NE.AND P3, PT, R67.reuse, 0x1f, PT ;  /* 0x0000001f4300780c */ /* 0x040fe20003f65270 */
[----:B------:R-:W-:Y:S01]  /*2120*/  FFMA.FTZ R89, R76, R72, R83 ;  /* 0x000000484c597223 */ /* 0x000fe20000010053 */
[----:B------:R-:W-:Y:S01]  /*2130*/  ISETP.GE.AND P0, PT, R26, 0x1, PT ;  /* 0x000000011a00780c */ /* 0x000fe20003f06270 */
[----:B------:R-:W-:Y:S01]  /*2140*/  FFMA.FTZ R16, R80, R82, R79 ;  /* 0x0000005250107223 */ /* 0x000fe2000001004f */
[----:B------:R-:W-:Y:S01]  /*2150*/  ISETP.GE.U32.AND P4, PT, R67, 0x18, PT ;  /* 0x000000184300780c */ /* 0x000fe20003f86070 */
[----:B------:R-:W-:Y:S01]  /*2160*/  FMUL.FTZ R87, R76, R73 ;  /* 0x000000494c577220 */ /* 0x000fe20000410000 */
[----:B------:R-:W-:Y:S01]  /*2170*/  BSSY B0, `(.L_x_8471) ;  /* 0x000009c000007945 */ /* 0x000fe20003800000 */
[----:B------:R-:W-:Y:S02]  /*2180*/  FMUL.FTZ R17, R77, R80 ;  /* 0x000000504d117220 */ /* 0x000fe40000410000 */
[----:B------:R-:W-:-:S02]  /*2190*/  FFMA.FTZ R73, R80, R89, R78 ;  /* 0x0000005950497223 */ /* 0x000fc4000001004e */
        /* <DEDUP_REMOVED lines=76> */
[-C--:B------:R-:W-:Y:S02]  /*2660*/  FMUL.FTZ R78, R77, R39.reuse ;  /* 0x000000274d4e7220 */ /* 0x080fe40000410000 */
[----:B------:R-:W-:Y:S02]  /*2670*/  FFMA.FTZ R84, R76, R82, R15 ;  /* 0x000000524c547223 */ /* 0x000fe4000001000f */
[----:B------:R-:W-:Y:S02]  /*2680*/  FFMA.FTZ R76, R70, -R39, R89 ;  /* 0x80000027464c7223 */ /* 0x000fe40000010059 */
[-C--:B------:R-:W-:Y:S02]  /*2690*/  FFMA.FTZ R87, R68, -R41.reuse, R82 ;  /* 0x8000002944577223 */ /* 0x080fe40000010052 */
[----:B------:R-:W-:Y:S02]  /*26a0*/  FMUL.FTZ R80, R83, R41 ;  /* 0x0000002953507220 */ /* 0x000fe40000410000 */
[----:B------:R-:W-:-:S02]  /*26b0*/  FFMA.FTZ R15, R78, R76, RZ ;  /* 0x0000004c4e0f7223 */ /* 0x000fc400000100ff */
[----:B------:R-:W-:Y:S02]  /*26c0*/  FFMA.FTZ R14, R75, R84, R14 ;  /* 0x000000544b0e7223 */ /* 0x000fe4000001000e */
        /* <DEDUP_REMOVED lines=21> */
[----:B------:R-:W-:Y:S02]  /*2820*/  FMUL.FTZ R73, R76, R73 ;  /* 0x000000494c497220 */ /* 0x000fe40000410000 */
[----:B------:R-:W-:Y:S02]  /*2830*/  FADD.FTZ R48, R89, R48 ;  /* 0x0000003059307221 */ /* 0x000fe40000010000 */
[----:B------:R-:W-:Y:S02]  /*2840*/  FFMA.FTZ R73, R70, R77, R73 ;  /* 0x0000004d46497223 */ /* 0x000fe40000010049 */
[----:B------:R-:W-:Y:S02]  /*2850*/  FADD.FTZ R50, R79, R50 ;  /* 0x000000324f327221 */ /* 0x000fe40000010000 */
        /* <DEDUP_REMOVED lines=26> */
[----:B------:R-:W-:Y:S01]  /*2a00*/  MOV R14, R84 ;  /* 0x00000054000e7202 */ /* 0x000fe20000000f00 */
[----:B------:R-:W-:Y:S02]  /*2a10*/  FMUL.FTZ R84, R75, R72 ;  /* 0x000000484b547220 */ /* 0x000fe40000410000 */
[----:B------:R-:W-:Y:S02]  /*2a20*/  FMUL.FTZ R72, R66, R83 ;  /* 0x0000005342487220 */ /* 0x000fe40000410000 */
[----:B------:R0:W-:Y:S01]  /*2a30*/  @!P1 STS.64 [0x118], R14 ;  /* 0x0001180eff009388 */ /* 0x0001e20000000a00 */
[----:B------:R-:W-:Y:S02]  /*2a40*/  FFMA.FTZ R71, R71, R85, R84 ;  /* 0x0000005547477223 */ /* 0x000fe40000010054 */
[----:B------:R-:W-:Y:S02]  /*2a50*/  FMUL.FTZ R72, R87, R72 ;  /* 0x0000004857487220 */ /* 0x000fe40000410000 */
[----:B------:R-:W-:-:S02]  /*2a60*/  FADD.FTZ R54, R71, R54 ;  /* 0x0000003647367221 */ /* 0x000fc40000010000 */
        /* <DEDUP_REMOVED lines=12> */
.L_x_8472:
[----:B0-----:R-:W-:Y:S05]  /*2b30*/  BSYNC B0 ;  /* 0x0000000000007941 */ /* 0x001fea0003800000 */
.L_x_8471:
        /* <DEDUP_REMOVED lines=20> */
.L_x_8468:
[----:B------:R-:W-:Y:S01]  /*2c80*/  BAR.SYNC.DEFER_BLOCKING 0x0 ;  /* 0x0000000000007b1d */ /* 0x000fe20000010000 */
[----:B------:R-:W-:-:S04]  /*2c90*/  LEA R4, P0, R24, R31, 0x3 ;  /* 0x0000001f18047211 */ /* 0x000fc800078018ff */
[----:B------:R-:W-:-:S06]  /*2ca0*/  LEA.HI.X R5, R24, R33, R37, 0x3, P0 ;  /* 0x0000002118057211 */ /* 0x000fcc00000f1c25 */
[----:B------:R-:W2:Y:S01]  /*2cb0*/  LDG.E.64 R4, [R4.64] ;  /* 0x0000000604047981 */ /* 0x000ea2000c1e1b00 */
[----:B------:R-:W-:Y:S01]  /*2cc0*/  F2F.BF16.F32 R49, R49 ;  /* 0x0000003100317304 */ /* 0x000fe20000202000 */
[----:B------:R-:W-:Y:S01]  /*2cd0*/  IMAD R42, R22, c[0x0][0x2d8], RZ ;  /* 0x0000b600162a7a24 */ /* 0x000fe200078e02ff */
[----:B------:R-:W-:-:S06]  /*2ce0*/  SHF.L.U32 R44, R24, 0x3, RZ ;  /* 0x00000003182c7819 */ /* 0x000fcc00000006ff */
[----:B------:R-:W-:Y:S08]  /*2cf0*/  F2F.BF16.F32 R50, R50 ;  /* 0x0000003200327304 */ /* 0x000ff00000202000 */
[----:B------:R-:W-:Y:S01]  /*2d00*/  F2F.BF16.F32 R51, R51 ;  /* 0x0000003300337304 */ /* 0x000fe20000202000 */
[----:B--2---:R-:W-:Y:S01]  /*2d10*/  STS.64 [R26.X8], R4 ;  /* 0x000000041a007388 */ /* 0x004fe20000008a00 */
[----:B------:R-:W-:-:S06]  /*2d20*/  NOP ;  /* 0x0000000000007918 */ /* 0x000fcc0000000000 */
[----:B------:R-:W0:Y:S02]  /*2d30*/  LDS.64 R16, [R26.X8] ;  /* 0x000000001a107984 */ /* 0x000e240000008a00 */
[--C-:B0-----:R-:W-:Y:S02]  /*2d40*/  PRMT R5, RZ, 0x5410, R17.reuse ;  /* 0x00005410ff057816 */ /* 0x101fe40000000011 */
[--C-:B------:R-:W-:Y:S02]  /*2d50*/  SHF.R.U64 R14, R16, 0x10, R17.reuse ;  /* 0x00000010100e7819 */ /* 0x100fe40000001211 */
[----:B------:R-:W-:Y:S01]  /*2d60*/  SHF.R.U32.HI R4, RZ, 0x10, R17 ;  /* 0x00000010ff047819 */ /* 0x000fe20000011611 */
[----:B------:R-:W-:Y:S01]  /*2d70*/  FADD.FTZ R15, R5, R20 ;  /* 0x00000014050f7221 */ /* 0x000fe20000010000 */
[----:B------:R-:W-:Y:S01]  /*2d80*/  PRMT R5, RZ, 0x5410, R16 ;  /* 0x00005410ff057816 */ /* 0x000fe20000000010 */
[----:B------:R-:W0:Y:S01]  /*2d90*/  F2F.BF16.F32 R17, R48 ;  /* 0x0000003000117304 */ /* 0x000e220000202000 */
[----:B------:R-:W-:Y:S02]  /*2da0*/  BAR.SYNC.DEFER_BLOCKING 0x0 ;  /* 0x0000000000007b1d */ /* 0x000fe40000010000 */
[----:B------:R-:W-:Y:S01]  /*2db0*/  FSETP.GTU.FTZ.AND P2, PT, R15, 20, PT ;  /* 0x41a000000f00780b */ /* 0x000fe20003f5c000 */
[----:B------:R-:W-:Y:S01]  /*2dc0*/  FADD.FTZ R16, R5, R20 ;  /* 0x0000001405107221 */ /* 0x000fe20000010000 */
[----:B------:R-:W-:-:S04]  /*2dd0*/  PRMT R5, RZ, 0x5410, R14 ;  /* 0x00005410ff057816 */ /* 0x000fc8000000000e */
[----:B------:R-:W-:Y:S01]  /*2de0*/  FSETP.GTU.FTZ.AND P0, PT, R16, 20, PT ;  /* 0x41a000001000780b */ /* 0x000fe20003f1c000 */
[----:B------:R-:W-:Y:S01]  /*2df0*/  FADD.FTZ R39, R5, R20 ;  /* 0x0000001405277221 */ /* 0x000fe20000010000 */
[----:B------:R-:W-:-:S04]  /*2e00*/  PRMT R5, RZ, 0x5410, R4 ;  /* 0x00005410ff057816 */ /* 0x000fc80000000004 */
[----:B------:R-:W-:Y:S01]  /*2e10*/  FSETP.GTU.FTZ.AND P1, PT, R39, 20, PT ;  /* 0x41a000002700780b */ /* 0x000fe20003f3c000 */
[----:B------:R-:W-:Y:S01]  /*2e20*/  FADD.FTZ R5, R5, R20 ;  /* 0x0000001405057221 */ /* 0x000fe20000010000 */
[----:B0-----:R-:W-:Y:S01]  /*2e30*/  PRMT R17, R50, 0x5410, R17 ;  /* 0x0000541032117816 */ /* 0x001fe20000000011 */
[----:B------:R-:W-:-:S03]  /*2e40*/  @!P2 FMUL.FTZ R15, R15, -1.4426950216293334961 ;  /* 0xbfb8aa3b0f0fa820 */ /* 0x000fc60000410000 */
[----:B------:R-:W-:Y:S01]  /*2e50*/  FSETP.GTU.FTZ.AND P3, PT, R5, 20, PT ;  /* 0x41a000000500780b */ /* 0x000fe20003f7c000 */
[----:B------:R-:W-:Y:S02]  /*2e60*/  @!P0 FMUL.FTZ R14, R16, -1.4426950216293334961 ;  /* 0xbfb8aa3b100e8820 */ /* 0x000fe40000410000 */
[----:B------:R-:W0:Y:S04]  /*2e70*/  @!P2 MUFU.EX2 R15, R15 ;  /* 0x0000000f000fa308 */ /* 0x000e280000000800 */
[----:B------:R-:W-:-:S04]  /*2e80*/  @!P1 FMUL.FTZ R39, R39, -1.4426950216293334961 ;  /* 0xbfb8aa3b27279820 */ /* 0x000fc80000410000 */
[----:B------:R-:W1:Y:S02]  /*2e90*/  @!P0 MUFU.EX2 R14, R14 ;  /* 0x0000000e000e8308 */ /* 0x000e640000000800 */
[----:B------:R-:W-:Y:S02]  /*2ea0*/  @!P3 FMUL.FTZ R41, R5, -1.4426950216293334961 ;  /* 0xbfb8aa3b0529b820 */ /* 0x000fe40000410000 */
[----:B------:R-:W-:-:S04]  /*2eb0*/  IMAD.WIDE.U32 R4, R49, 0x10000, RZ ;  /* 0x0001000031047825 */ /* 0x000fc800078e00ff */
[----:B------:R-:W2:Y:S01]  /*2ec0*/  @!P1 MUFU.EX2 R39, R39 ;  /* 0x0000002700279308 */ /* 0x000ea20000000800 */
[----:B0-----:R-:W-:Y:S01]  /*2ed0*/  @!P2 FADD.FTZ R40, R15, 1 ;  /* 0x3f8000000f28a421 */ /* 0x001fe20000010000 */
[----:B------:R-:W-:Y:S02]  /*2ee0*/  LOP3.LUT R17, R17, R5, RZ, 0xfc, !PT ;  /* 0x0000000511117212 */ /* 0x000fe400078efcff */
[----:B------:R-:W-:Y:S01]  /*2ef0*/  LOP3.LUT R16, R4, R51, RZ, 0xfc, !PT ;  /* 0x0000003304107212 */ /* 0x000fe200078efcff */
[----:B-1----:R-:W-:-:S03]  /*2f00*/  @!P0 FADD.FTZ R15, R14, 1 ;  /* 0x3f8000000e0f8421 */ /* 0x002fc60000010000 */
[----:B------:R-:W0:Y:S01]  /*2f10*/  @!P3 MUFU.EX2 R41, R41 ;  /* 0x000000290029b308 */ /* 0x000e220000000800 */
[----:B------:R1:W-:Y:S01]  /*2f20*/  STS.64 [R26.X8], R16 ;  /* 0x000000101a007388 */ /* 0x0003e20000008a00 */
[----:B------:R-:W-:-:S06]  /*2f30*/  NOP ;  /* 0x0000000000007918 */ /* 0x000fcc0000000000 */
[----:B--2---:R-:W-:Y:S01]  /*2f40*/  @!P1 FADD.FTZ R39, R39, 1 ;  /* 0x3f80000027279421 */ /* 0x004fe20000010000 */
[----:B------:R-:W2:Y:S01]  /*2f50*/  LDS.64 R4, [R26.X8] ;  /* 0x000000001a047984 */ /* 0x000ea20000008a00 */
[----:B------:R-:W3:Y:S01]  /*2f60*/  @!P0 MUFU.RCP R45, R15 ;  /* 0x0000000f002d8308 */ /* 0x000ee20000001000 */
[----:B0-----:R-:W-:-:S07]  /*2f70*/  @!P3 FADD.FTZ R41, R41, 1 ;  /* 0x3f8000002929b421 */ /* 0x001fce0000010000 */
[----:B------:R0:W4:Y:S08]  /*2f80*/  @!P1 MUFU.RCP R14, R39 ;  /* 0x00000027000e9308 */ /* 0x0001300000001000 */
[----:B------:R-:W5:Y:S01]  /*2f90*/  @!P2 MUFU.RCP R47, R40 ;  /* 0x00000028002fa308 */ /* 0x000f620000001000 */
[----:B0-----:R-:W-:Y:S02]  /*2fa0*/  IMAD R39, R21, c[0x0][0x2dc], R42 ;  /* 0x0000b70015277a24 */ /* 0x001fe400078e022a */
[----:B---3--:R-:W-:-:S02]  /*2fb0*/  @!P0 FMUL.FTZ R52, R52, R45 ;  /* 0x0000002d34348220 */ /* 0x008fc40000410000 */
[----:B----4-:R-:W-:-:S03]  /*2fc0*/  @!P1 FMUL.FTZ R53, R53, R14 ;  /* 0x0000000e35359220 */ /* 0x010fc60000410000 */
[----:B------:R-:W0:Y:S01]  /*2fd0*/  @!P3 MUFU.RCP R41, R41 ;  /* 0x000000290029b308 */ /* 0x000e220000001000 */
[----:B------:R-:W-:Y:S01]  /*2fe0*/  IMAD.WIDE.U32 R14, R21, c[0x0][0x2d8], R2 ;  /* 0x0000b600150e7a25 */ /* 0x000fe200078e0002 */
[----:B------:R-:W-:-:S03]  /*2ff0*/  IADD3 R29, P1, R29, -0x100, RZ ;  /* 0xffffff001d1d7810 */ /* 0x000fc60007f3e0ff */
[----:B------:R-:W-:Y:S01]  /*3000*/  IMAD.WIDE.U32 R2, R21, c[0x0][0x2f8], R2 ;  /* 0x0000be0015027a25 */ /* 0x000fe200078e0002 */
[----:B------:R-:W-:Y:S02]  /*3010*/  IADD3 R15, R15, R39, RZ ;  /* 0x000000270f0f7210 */ /* 0x000fe40007ffe0ff */
[----:B-1----:R-:W1:Y:S01]  /*3020*/  F2F.BF16.F32 R17, R53 ;  /* 0x0000003500117304 */ /* 0x002e620000202000 */
[----:B------:R-:W-:Y:S01]  /*3030*/  IMAD R39, R19, c[0x0][0x2e0], RZ ;  /* 0x0000b80013277a24 */ /* 0x000fe200078e02ff */
[----:B------:R-:W-:Y:S01]  /*3040*/  IADD3.X R30, R30, -0x1, RZ, P1, !PT ;  /* 0xffffffff1e1e7810 */ /* 0x000fe20000ffe4ff */
[----:B------:R-:W-:-:S04]  /*3050*/  IMAD.WIDE.U32 R14, R0, c[0x0][0x2e0], R14 ;  /* 0x0000b800000e7a25 */ /* 0x000fc800078e000e */
[----:B------:R-:W-:Y:S01]  /*3060*/  IMAD R45, R0, c[0x0][0x2e4], R39 ;  /* 0x0000b900002d7a24 */ /* 0x000fe200078e0227 */
[----:B------:R-:W-:Y:S01]  /*3070*/  LEA R16, P0, R14, c[0x0][0x330], 0x1 ;  /* 0x0000cc000e107a11 */ /* 0x000fe200078008ff */
[----:B-----5:R-:W-:Y:S01]  /*3080*/  @!P2 FMUL.FTZ R54, R54, R47 ;  /* 0x0000002f3636a220 */ /* 0x020fe20000410000 */
[----:B------:R-:W-:Y:S01]  /*3090*/  SHF.L.U64.HI R47, R24, 0x3, R37 ;  /* 0x00000003182f7819 */ /* 0x000fe20000010225 */
[----:B0-----:R-:W-:Y:S01]  /*30a0*/  @!P3 FMUL.FTZ R58, R58, R41 ;  /* 0x000000293a3ab220 */ /* 0x001fe20000410000 */
[----:B------:R-:W-:Y:S01]  /*30b0*/  IADD3 R15, R15, R45, RZ ;  /* 0x0000002d0f0f7210 */ /* 0x000fe20007ffe0ff */
[----:B------:R-:W-:Y:S01]  /*30c0*/  F2F.BF16.F32 R40, R54 ;  /* 0x0000003600287304 */ /* 0x000fe20000202000 */
[----:B------:R-:W-:Y:S01]  /*30d0*/  IMAD R45, R19, c[0x0][0x300], RZ ;  /* 0x0000c000132d7a24 */ /* 0x000fe200078e02ff */
[----:B------:R-:W-:Y:S02]  /*30e0*/  ISETP.GT.AND P3, PT, R36, 0x1, PT ;  /* 0x000000012400780c */ /* 0x000fe40003f64270 */
[----:B------:R-:W-:Y:S01]  /*30f0*/  LEA.HI.X R42, R14, c[0x0][0x334], R15, 0x1, P0 ;  /* 0x0000cd000e2a7a11 */ /* 0x000fe200000f0c0f */
[----:B-1----:R-:W-:Y:S01]  /*3100*/  IMAD.WIDE.U32 R14, R17, 0x10000, RZ ;  /* 0x00010000110e7825 */ /* 0x002fe200078e00ff */
[----:B------:R-:W-:-:S02]  /*3110*/  IADD3 R16, P0, R16, R44, RZ ;  /* 0x0000002c10107210 */ /* 0x000fc40007f1e0ff */
[----:B------:R-:W0:Y:S01]  /*3120*/  F2F.BF16.F32 R41, R58 ;  /* 0x0000003a00297304 */ /* 0x000e220000202000 */
[----:B------:R-:W-:Y:S01]  /*3130*/  IMAD R45, R0, c[0x0][0x304], R45 ;  /* 0x0000c100002d7a24 */ /* 0x000fe200078e022d */
[----:B------:R-:W-:Y:S01]  /*3140*/  IADD3.X R17, R42, R47, RZ, P0, !PT ;  /* 0x0000002f2a117210 */ /* 0x000fe200007fe4ff */
[----:B------:R-:W-:Y:S01]  /*3150*/  IMAD R42, R22, c[0x0][0x2f8], RZ ;  /* 0x0000be00162a7a24 */ /* 0x000fe200078e02ff */
[----:B------:R-:W-:Y:S02]  /*3160*/  IADD3 R32, P2, R32, -0x100, RZ ;  /* 0xffffff0020207810 */ /* 0x000fe40007f5e0ff */
[----:B------:R-:W-:Y:S01]  /*3170*/  IADD3 R36, R36, -0x1, RZ ;  /* 0xffffffff24247810 */ /* 0x000fe20007ffe0ff */
[----:B--2---:R1:W-:Y:S01]  /*3180*/  STG.E.64 [R16.64], R4 ;  /* 0x0000000410007986 */ /* 0x0043e2000c101b06 */
[----:B------:R2:W3:Y:S01]  /*3190*/  F2F.BF16.F32 R39, R52 ;  /* 0x0000003400277304 */ /* 0x0004e20000202000 */
[----:B------:R-:W-:Y:S02]  /*31a0*/  IADD3.X R34, R34, -0x1, RZ, P2, !PT ;  /* 0xffffffff22227810 */ /* 0x000fe400017fe4ff */
[----:B0-----:R-:W-:Y:S01]  /*31b0*/  PRMT R41, R40, 0x5410, R41 ;  /* 0x0000541028297816 */ /* 0x001fe20000000029 */
[----:B--2---:R-:W-:-:S03]  /*31c0*/  FADD.FTZ R52, R52, R23 ;  /* 0x0000001734347221 */ /* 0x004fc60000010000 */
[----:B------:R-:W-:Y:S01]  /*31d0*/  LOP3.LUT R41, R41, R15, RZ, 0xfc, !PT ;  /* 0x0000000f29297212 */ /* 0x000fe200078efcff */
[----:B------:R-:W-:Y:S01]  /*31e0*/  FADD.FTZ R53, R52, R53 ;  /* 0x0000003534357221 */ /* 0x000fe20000010000 */
[----:B---3--:R-:W-:Y:S01]  /*31f0*/  LOP3.LUT R40, R14, R39, RZ, 0xfc, !PT ;  /* 0x000000270e287212 */ /* 0x008fe200078efcff */
[----:B------:R-:W-:Y:S01]  /*3200*/  BAR.SYNC.DEFER_BLOCKING 0x0 ;  /* 0x0000000000007b1d */ /* 0x000fe20000010000 */
[----:B------:R-:W-:Y:S02]  /*3210*/  IMAD R39, R21, c[0x0][0x2fc], R42 ;  /* 0x0000bf0015277a24 */ /* 0x000fe400078e022a */
[----:B------:R-:W-:-:S03]  /*3220*/  FADD.FTZ R53, R53, R54 ;  /* 0x0000003635357221 */ /* 0x000fc60000010000 */
[----:B------:R-:W-:Y:S01]  /*3230*/  IADD3 R3, R3, R39, RZ ;  /* 0x0000002703037210 */ /* 0x000fe20007ffe0ff */
[----:B------:R-:W-:-:S04]  /*3240*/  FADD.FTZ R23, R53, R58 ;  /* 0x0000003a35177221 */ /* 0x000fc80000010000 */
[----:B------:R-:W-:-:S05]  /*3250*/  IMAD.WIDE.U32 R2, R0, c[0x0][0x300], R2 ;  /* 0x0000c00000027a25 */ /* 0x000fca00078e0002 */
[----:B-1----:R-:W-:Y:S02]  /*3260*/  IADD3 R5, R3, R45, RZ ;  /* 0x0000002d03057210 */ /* 0x002fe40007ffe0ff */
[----:B------:R-:W-:-:S04]  /*3270*/  LEA R3, P0, R2, c[0x0][0x340], 0x1 ;  /* 0x0000d00002037a11 */ /* 0x000fc800078008ff */
[----:B------:R-:W-:Y:S01]  /*3280*/  LEA.HI.X R4, R2, c[0x0][0x344], R5, 0x1, P0 ;  /* 0x0000d10002047a11 */ /* 0x000fe200000f0c05 */
[----:B------:R-:W-:Y:S01]  /*3290*/  STS.64 [R26.X8], R40 ;  /* 0x000000281a007388 */ /* 0x000fe20000008a00 */
[----:B------:R-:W-:-:S06]  /*32a0*/  NOP ;  /* 0x0000000000007918 */ /* 0x000fcc0000000000 */
[----:B------:R-:W0:Y:S01]  /*32b0*/  LDS.64 R14, [R26.X8] ;  /* 0x000000001a0e7984 */ /* 0x000e220000008a00 */
[----:B------:R-:W-:-:S04]  /*32c0*/  IADD3 R2, P0, R3, R44, RZ ;  /* 0x0000002c03027210 */ /* 0x000fc80007f1e0ff */
[----:B------:R-:W-:Y:S02]  /*32d0*/  IADD3.X R3, R4, R47, RZ, P0, !PT ;  /* 0x0000002f04037210 */ /* 0x000fe400007fe4ff */
[----:B------:R-:W-:-:S04]  /*32e0*/  IADD3 R31, P0, R31, -0x100, RZ ;  /* 0xffffff001f1f7810 */ /* 0x000fc80007f1e0ff */
[----:B------:R-:W-:Y:S01]  /*32f0*/  IADD3.X R33, R33, -0x1, RZ, P0, !PT ;  /* 0xffffffff21217810 */ /* 0x000fe200007fe4ff */
[----:B0-----:R0:W-:Y:S01]  /*3300*/  STG.E.64 [R2.64], R14 ;  /* 0x0000000e02007986 */ /* 0x0011e2000c101b06 */
[----:B------:R-:W-:Y:S01]  /*3310*/  @!P3 CALL.REL.NOINC `(.L_x_8458) ;  /* 0x000000100000b944 */ /* 0x000fe20003c00000 */
[----:B------:R-:W-:Y:S05]  /*3320*/  BRA `(.L_x_8474) ;  /* 0xffffd2d000007947 */ /* 0x000fea000383ffff */
.L_x_8458:
        /* <DEDUP_REMOVED lines=24> */
.L_x_8476:
[----:B0-----:R-:W-:Y:S05]  /*34b0*/  BSYNC B0 ;  /* 0x0000000000007941 */ /* 0x001fea0003800000 */
.L_x_8475:
        /* <DEDUP_REMOVED lines=23> */
.L_x_8478:
[----:B------:R-:W1:Y:S02]  /*3630*/  S2R R21, SR_TID.X ;  /* 0x0000000000157919 */ /* 0x000e640000002100 */
.L_x_8479:
[----:B0-----:R-:W-:Y:S05]  /*3640*/  BSYNC B0 ;  /* 0x0000000000007941 */ /* 0x001fea0003800000 */
.L_x_8477:
        /* <DEDUP_REMOVED lines=8> */
[----:B------:R-:W-:Y:S01]  /*36d0*/  IMAD.WIDE.U32 R4, R0, c[0x0][0x198], RZ ;  /* 0x0000660000047a25 */ /* 0x000fe200078e00ff */
[----:B------:R-:W-:-:S03]  /*36e0*/  IADD3 R33, R3, R33, RZ ;  /* 0x0000002103217210 */ /* 0x000fc60007ffe0ff */
[----:B------:R-:W-:-:S04]  /*36f0*/  IMAD.WIDE.U32 R6, R0, c[0x0][0x2a8], RZ ;  /* 0x0000aa0000067a25 */ /* 0x000fc800078e00ff */
[C---:B------:R-:W-:Y:S02]  /*3700*/  IMAD R15, R0.reuse, c[0x0][0x19c], R15 ;  /* 0x00006700000f7a24 */ /* 0x040fe400078e020f */
[C---:B------:R-:W-:Y:S02]  /*3710*/  IMAD R11, R0.reuse, c[0x0][0x2ac], R11 ;  /* 0x0000ab00000b7a24 */ /* 0x040fe400078e020b */
[C---:B------:R-:W-:Y:S01]  /*3720*/  IMAD R19, R0.reuse, c[0x0][0x28c], R19 ;  /* 0x0000a30000137a24 */ /* 0x040fe200078e0213 */
[----:B------:R-:W-:Y:S01]  /*3730*/  IADD3 R39, R5, R15, RZ ;  /* 0x0000000f05277210 */ /* 0x000fe20007ffe0ff */
[----:B------:R-:W-:Y:S01]  /*3740*/  IMAD.WIDE.U32 R8, R0, c[0x0][0x288], RZ ;  /* 0x0000a20000087a25 */ /* 0x000fe200078e00ff */
[----:B------:R-:W-:-:S04]  /*3750*/  IADD3 R31, R7, R11, RZ ;  /* 0x0000000b071f7210 */ /* 0x000fc80007ffe0ff */
[----:B------:R-:W-:Y:S02]  /*3760*/  IADD3 R29, R9, R19, RZ ;  /* 0x00000013091d7210 */ /* 0x000fe40007ffe0ff */
.L_x_8480:
[----:B0-----:R-:W0:Y:S01]  /*3770*/  LDS R23, [R21.X4+0x13c8] ;  /* 0x0013c80015177984 */ /* 0x001e220000004800 */
[----:B-----5:R-:W-:Y:S01]  /*3780*/  SHF.R.S32.HI R20, RZ, 0x1f, R21 ;  /* 0x0000001fff147819 */ /* 0x020fe20000011415 */
[----:B------:R-:W-:Y:S01]  /*3790*/  YIELD ;  /* 0x0000000000007946 */ /* 0x000fe20003800000 */
[----:B------:R-:W-:Y:S01]  /*37a0*/  MOV R10, R8 ;  /* 0x00000008000a7202 */ /* 0x000fe20000000f00 */
[----:B------:R-:W1:Y:S01]  /*37b0*/  LDS R27, [R21.X4+0x17c8] ;  /* 0x0017c800151b7984 */ /* 0x000e620000004800 */
[----:B------:R-:W-:Y:S01]  /*37c0*/  MOV R11, R29 ;  /* 0x0000001d000b7202 */ /* 0x000fe20000000f00 */
[C---:B------:R-:W-:Y:S01]  /*37d0*/  IMAD R0, R20.reuse, c[0x0][0x290], RZ ;  /* 0x0000a40014007a24 */ /* 0x040fe200078e02ff */
[----:B------:R-:W-:Y:S01]  /*37e0*/  MOV R24, R12 ;  /* 0x0000000c00187202 */ /* 0x000fe20000000f00 */
        /* <DEDUP_REMOVED lines=46> */
.L_x_8481:
        /* <DEDUP_REMOVED lines=11> */
.L_x_9151:


//--------------------- .text._Z25selective_scan_bwd_kernelI32Selective_Scan_bwd_kernel_traitsILi32ELi4ELb1ELb0ELb1ELb0ELb0EN3c108BFloat16EfEEv12SSMParamsBwd --------------------------
	.section	.text._Z25selective_scan_bwd_kernelI32Selective_Scan_bwd_kernel_traitsILi32ELi4ELb1ELb0ELb1ELb0ELb0EN3c108BFloat16EfEEv12SSMParamsBwd,"ax",@progbits
	.sectioninfo	@"SHI_REGISTERS=108"
	.align	128
        .global         _Z25selective_scan_bwd_kernelI32Selective_Scan_bwd_kernel_traitsILi32ELi4ELb1ELb0ELb1ELb0ELb0EN3c108BFloat16EfEEv12SSMParamsBwd
        .type           _Z25selective_scan_bwd_kernelI32Selective_Scan_bwd_kernel_traitsILi32ELi4ELb1ELb0ELb1ELb0ELb0EN3c108BFloat16EfEEv12SSMParamsBwd,@function
        .size           _Z25selective_scan_bwd_kernelI32Selective_Scan_bwd_kernel_traitsILi32ELi4ELb1ELb0ELb1ELb0ELb0EN3c108BFloat16EfEEv12SSMParamsBwd,(.L_x_9152 - _Z25selective_scan_bwd_kernelI32Selective_Scan_bwd_kernel_traitsILi32ELi4ELb1ELb0ELb1ELb0ELb0EN3c108BFloat16EfEEv12SSMParamsBwd)
        .other          _Z25selective_scan_bwd_kernelI32Selective_Scan_bwd_kernel_traitsILi32ELi4ELb1ELb0ELb1ELb0ELb0EN3c108BFloat16EfEEv12SSMParamsBwd,@"STO_CUDA_ENTRY STV_DEFAULT"
_Z25selective_scan_bwd_kernelI32Selective_Scan_bwd_kernel_traitsILi32ELi4ELb1ELb0ELb1ELb0ELb0EN3c108BFloat16EfEEv12SSMParamsBwd:
.text._Z25selective_scan_bwd_kernelI32Selective_Scan_bwd_kernel_traitsILi32ELi4ELb1ELb0ELb1ELb0ELb0EN3c108BFloat16EfEEv12SSMParamsBwd:
        /* <DEDUP_REMOVED lines=25> */
[----:B0-----:R-:W-:Y:S01]  /*0190*/  IABS R2, R71 ;  /* 0x0000004700027213 */ /* 0x001fe20000000000 */
[C---:B------:R-:W-:Y:S01]  /*01a0*/  IMAD R10, R71.reuse, c[0x0][0x1ec], R10 ;  /* 0x00007b00470a7a24 */ /* 0x040fe200078e020a */
[----:B-1----:R-:W-:Y:S01]  /*01b0*/  HFMA2.MMA R6, -RZ, RZ, 0, 0 ;  /* 0x00000000ff067435 */ /* 0x002fe200000001ff */
[----:B------:R-:W-:-:S02]  /*01c0*/  IMAD R12, R71, c[0x0][0x284], R12 ;  /* 0x0000a100470c7a24 */ /* 0x000fc400078e020c */
        /* <DEDUP_REMOVED lines=12> */
[C---:B------:R-:W-:Y:S02]  /*0290*/  IMAD R9, R67.reuse, c[0x0][0x1e4], R6 ;  /* 0x0000790043097a24 */ /* 0x040fe400078e0206 */
[----:B------:R-:W-:Y:S01]  /*02a0*/  IMAD.WIDE.U32 R2, R67, c[0x0][0x1d0], RZ ;  /* 0x0000740043027a25 */ /* 0x000fe200078e00ff */
[----:B------:R-:W-:Y:S02]  /*02b0*/  ISETP.GT.U32.AND P1, PT, R11, R0, PT ;  /* 0x000000000b00720c */ /* 0x000fe40003f24070 */
[----:B------:R-:W-:Y:S01]  /*02c0*/  IADD3 R5, R5, R9, RZ ;  /* 0x0000000905057210 */ /* 0x000fe20007ffe0ff */
[----:B------:R-:W-:Y:S02]  /*02d0*/  IMAD R8, R93, c[0x0][0x278], RZ ;  /* 0x00009e005d087a24 */ /* 0x000fe400078e02ff */
[----:B------:R-:W-:-:S02]  /*02e0*/  IMAD.IADD R3, R3, 0x1, R7 ;  /* 0x0000000103037824 */ /* 0x000fc400078e0207 */
[----:B------:R-:W-:Y:S01]  /*02f0*/  IMAD R9, R67, c[0x0][0x27c], R8 ;  /* 0x00009f0043097a24 */ /* 0x000fe200078e0208 */
[----:B------:R-:W-:Y:S01]  /*0300*/  MOV R8, c[0x0][0x174] ;  /* 0x00005d0000087a02 */ /* 0x000fe20000000f00 */
[----:B------:R-:W-:-:S03]  /*0310*/  IMAD.WIDE.U32 R2, R71, c[0x0][0x1d8], R2 ;  /* 0x0000760047027a25 */ /* 0x000fc600078e0002 */
[----:B------:R-:W-:Y:S01]  /*0320*/  ISETP.GE.AND P3, PT, R8, 0x1, PT ;  /* 0x000000010800780c */ /* 0x000fe20003f66270 */
[----:B------:R-:W-:Y:S01]  /*0330*/  IMAD.WIDE.U32 R6, R67, c[0x0][0x278], RZ ;  /* 0x00009e0043067a25 */ /* 0x000fe200078e00ff */
[-C--:B------:R-:W-:Y:S02]  /*0340*/  @!P1 IADD3 R0, R0, -R11.reuse, RZ ;  /* 0x8000000b00009210 */ /* 0x080fe40007ffe0ff */
[----:B------:R-:W-:Y:S02]  /*0350*/  @!P1 IADD3 R66, R66, 0x1, RZ ;  /* 0x0000000142429810 */ /* 0x000fe40007ffe0ff */
[----:B------:R-:W-:Y:S01]  /*0360*/  ISETP.GE.U32.AND P0, PT, R0, R11, PT ;  /* 0x0000000b0000720c */ /* 0x000fe20003f06070 */
[----:B------:R-:W-:Y:S01]  /*0370*/  IMAD R0, R93, c[0x0][0x1b0], RZ ;  /* 0x00006c005d007a24 */ /* 0x000fe200078e02ff */
[----:B------:R-:W-:Y:S02]  /*0380*/  LEA R11, R8, 0xffffff80, 0x7 ;  /* 0xffffff80080b7811 */ /* 0x000fe400078e38ff */
[----:B------:R-:W-:Y:S01]  /*0390*/  IADD3 R7, R7, R9, RZ ;  /* 0x0000000907077210 */ /* 0x000fe20007ffe0ff */
[----:B------:R-:W-:Y:S01]  /*03a0*/  IMAD R15, R67, c[0x0][0x1b4], R0 ;  /* 0x00006d00430f7a24 */ /* 0x000fe200078e0200 */
[----:B------:R-:W-:Y:S01]  /*03b0*/  SHF.R.S32.HI R13, RZ, 0x1f, R11 ;  /* 0x0000001fff0d7819 */ /* 0x000fe2000001140b */
[----:B------:R-:W-:Y:S01]  /*03c0*/  IMAD R0, R70, c[0x0][0x1d8], RZ ;  /* 0x0000760046007a24 */ /* 0x000fe200078e02ff */
[----:B------:R-:W-:Y:S01]  /*03d0*/  IADD3 R61, P4, R11, R2, RZ ;  /* 0x000000020b3d7210 */ /* 0x000fe20007f9e0ff */
[----:B------:R-:W-:Y:S01]  /*03e0*/  IMAD.WIDE.U32 R8, R67, c[0x0][0x1b0], RZ ;  /* 0x00006c0043087a25 */ /* 0x000fe200078e00ff */
[----:B------:R-:W-:-:S03]  /*03f0*/  ISETP.NE.AND P1, PT, RZ, c[0x0][0x178], PT ;  /* 0x00005e00ff007a0c */ /* 0x000fc60003f25270 */
[----:B------:R-:W-:Y:S01]  /*0400*/  IMAD R0, R71, c[0x0][0x1dc], R0 ;  /* 0x0000770047007a24 */ /* 0x000fe200078e0200 */
[----:B------:R-:W-:Y:S01]  /*0410*/  @P0 IADD3 R66, R66, 0x1, RZ ;  /* 0x0000000142420810 */ /* 0x000fe20007ffe0ff */
[----:B------:R-:W-:-:S03]  /*0420*/  IMAD.IADD R9, R9, 0x1, R15 ;  /* 0x0000000109097824 */ /* 0x000fc600078e020f */
[----:B------:R-:W-:Y:S01]  /*0430*/  IADD3.X R0, R13, R3, R0, P4, !PT ;  /* 0x000000030d007210 */ /* 0x000fe200027fe400 */
[----:B------:R-:W-:Y:S01]  /*0440*/  IMAD.WIDE.U32 R2, R71, c[0x0][0x1e8], R4 ;  /* 0x00007a0047027a25 */ /* 0x000fe200078e0004 */
[----:B------:R-:W-:-:S03]  /*0450*/  @!P2 IADD3 R66, -R66, RZ, RZ ;  /* 0x000000ff4242a210 */ /* 0x000fc60007ffe1ff */
[----:B------:R-:W-:Y:S01]  /*0460*/  IMAD.WIDE.U32 R4, R71, c[0x0][0x280], R6 ;  /* 0x0000a00047047a25 */ /* 0x000fe200078e0006 */
[C---:B------:R-:W-:Y:S02]  /*0470*/  IADD3 R59, P0, R11.reuse, R2, RZ ;  /* 0x000000020b3b7210 */ /* 0x040fe40007f1e0ff */
[----:B------:R-:W-:Y:S02]  /*0480*/  @!P1 LOP3.LUT R66, RZ, c[0x0][0x178], RZ, 0x33, !PT ;  /* 0x00005e00ff429a12 */ /* 0x000fe400078e33ff */
[----:B------:R-:W-:Y:S02]  /*0490*/  IADD3 R57, P2, R11, R4, RZ ;  /* 0x000000040b397210 */ /* 0x000fe40007f5e0ff */
[C---:B------:R-:W-:Y:S01]  /*04a0*/  IADD3.X R2, R13.reuse, R3, R10, P0, !PT ;  /* 0x000000030d027210 */ /* 0x040fe200007fe40a */
[----:B------:R-:W-:Y:S01]  /*04b0*/  IMAD.WIDE.U32 R8, R66, c[0x0][0x1c8], R8 ;  /* 0x0000720042087a25 */ /* 0x000fe200078e0008 */
[----:B------:R-:W-:Y:S01]  /*04c0*/  IADD3.X R4, R13, R5, R12, P2, !PT ;  /* 0x000000050d047210 */ /* 0x000fe200017fe40c */
[----:B------:R-:W-:Y:S01]  /*04d0*/  HFMA2.MMA R10, -RZ, RZ, 0, 0 ;  /* 0x00000000ff0a7435 */ /* 0x000fe200000001ff */
[----:B------:R-:W-:Y:S01]  /*04e0*/  ISETP.NE.U32.AND P0, PT, RZ, c[0x0][0x260], PT ;  /* 0x00009800ff007a0c */ /* 0x000fe20003f05070 */
[----:B------:R-:W-:Y:S01]  /*04f0*/  IMAD.MOV.U32 R5, RZ, RZ, RZ ;  /* 0x000000ffff057224 */ /* 0x000fe200078e00ff */
[----:B------:R-:W-:-:S02]  /*0500*/  LEA R60, P2, R59, c[0x0][0x248], 0x1 ;  /* 0x000092003b3c7a11 */ /* 0x000fc400078408ff */
[----:B------:R-:W-:Y:S02]  /*0510*/  SHF.R.S32.HI R92, RZ, 0x1f, R66 ;  /* 0x0000001fff5c7819 */ /* 0x000fe40000011442 */
[----:B------:R-:W-:Y:S02]  /*0520*/  LEA R62, P1, R61, c[0x0][0x240], 0x1 ;  /* 0x000090003d3e7a11 */ /* 0x000fe400078208ff */
[----:B------:R-:W-:Y:S01]  /*0530*/  ISETP.NE.AND.EX P0, PT, RZ, c[0x0][0x264], PT, P0 ;  /* 0x00009900ff007a0c */ /* 0x000fe20003f05300 */
[----:B------:R-:W-:Y:S01]  /*0540*/  IMAD R3, R92, c[0x0][0x1c8], RZ ;  /* 0x000072005c037a24 */ /* 0x000fe200078e02ff */
[----:B------:R-:W-:Y:S02]  /*0550*/  LEA.HI.X R59, R59, c[0x0][0x24c], R2, 0x1, P2 ;  /* 0x000093003b3b7a11 */ /* 0x000fe400010f0c02 */
[----:B------:R-:W-:Y:S01]  /*0560*/  ISETP.NE.U32.AND P2, PT, RZ, c[0x0][0x348], PT ;  /* 0x0000d200ff007a0c */ /* 0x000fe20003f45070 */
[----:B------:R-:W-:Y:S01]  /*0570*/  IMAD R3, R66, c[0x0][0x1cc], R3 ;  /* 0x0000730042037a24 */ /* 0x000fe200078e0203 */
[----:B------:R-:W-:-:S02]  /*0580*/  LEA.HI.X R61, R61, c[0x0][0x244], R0, 0x1, P1 ;  /* 0x000091003d3d7a11 */ /* 0x000fc400008f0c00 */
[----:B------:R-:W-:Y:S02]  /*0590*/  ISETP.NE.U32.AND P1, PT, RZ, c[0x0][0x328], PT ;  /* 0x0000ca00ff007a0c */ /* 0x000fe40003f25070 */
[----:B------:R-:W-:Y:S02]  /*05a0*/  ISETP.NE.AND.EX P2, PT, RZ, c[0x0][0x34c], PT, P2 ;  /* 0x0000d300ff007a0c */ /* 0x000fe40003f45320 */
[----:B------:R-:W-:Y:S01]  /*05b0*/  ISETP.NE.AND.EX P1, PT, RZ, c[0x0][0x32c], PT, P1 ;  /* 0x0000cb00ff007a0c */ /* 0x000fe20003f25310 */
[----:B------:R-:W-:Y:S01]  /*05c0*/  @P0 IMAD R0, R67, c[0x0][0x164], R71 ;  /* 0x0000590043000a24 */ /* 0x000fe200078e0247 */
[----:B------:R-:W-:Y:S02]  /*05d0*/  IADD3 R11, P5, R11, R8, RZ ;  /* 0x000000080b0b7210 */ /* 0x000fe40007fbe0ff */
[----:B------:R-:W-:Y:S01]  /*05e0*/  IADD3 R54, R9, R3, RZ ;  /* 0x0000000309367210 */ /* 0x000fe20007ffe0ff */
[----:B------:R-:W-:Y:S01]  /*05f0*/  @P0 IMAD R0, R0, c[0x0][0x174], RZ ;  /* 0x00005d0000000a24 */ /* 0x000fe200078e02ff */
[----:B------:R-:W-:Y:S01]  /*0600*/  LEA R58, P4, R57, c[0x0][0x308], 0x1 ;  /* 0x0000c200393a7a11 */ /* 0x000fe200078808ff */
[----:B------:R-:W-:Y:S01]  /*0610*/  CS2R R8, SRZ ;  /* 0x0000000000087805 */ /* 0x000fe2000001ff00 */
[----:B------:R-:W-:Y:S01]  /*0620*/  IADD3.X R54, R13, R54, RZ, P5, !PT ;  /* 0x000000360d367210 */ /* 0x000fe20002ffe4ff */
[----:B------:R-:W-:Y:S01]  /*0630*/  @P0 IMAD R0, R0, c[0x0][0x16c], RZ ;  /* 0x00005b0000000a24 */ /* 0x000fe200078e02ff */
[----:B------:R-:W-:-:S02]  /*0640*/  @P0 MOV R3, 0x8 ;  /* 0x0000000800030802 */ /* 0x000fc40000000f00 */
[----:B------:R-:W-:Y:S02]  /*0650*/  @P2 LEA R10, P5, R71, c[0x0][0x348], 0x2 ;  /* 0x0000d200470a2a11 */ /* 0x000fe400078a10ff */
[----:B------:R-:W-:Y:S01]  /*0660*/  LEA.HI.X R57, R57, c[0x0][0x30c], R4, 0x1, P4 ;  /* 0x0000c30039397a11 */ /* 0x000fe200020f0c04 */
[----:B------:R-:W-:Y:S01]  /*0670*/  @P0 IMAD.WIDE R2, R0, R3, c[0x0][0x260] ;  /* 0x0000980000020625 */ /* 0x000fe200078e0203 */
[----:B------:R-:W-:Y:S01]  /*0680*/  LEA R56, P6, R11, c[0x0][0x230], 0x1 ;  /* 0x00008c000b387a11 */ /* 0x000fe200078c08ff */
[----:B------:R-:W-:Y:S01]  /*0690*/  @!P0 CS2R R2, SRZ ;  /* 0x0000000000028805 */ /* 0x000fe2000001ff00 */
[C---:B------:R-:W-:Y:S02]  /*06a0*/  @P1 LEA R8, P4, R71.reuse, c[0x0][0x328], 0x2 ;  /* 0x0000ca0047081a11 */ /* 0x040fe400078810ff */
[----:B------:R-:W-:Y:S02]  /*06b0*/  @P2 LEA.HI.X R5, R71, c[0x0][0x34c], R70, 0x2, P5 ;  /* 0x0000d30047052a11 */ /* 0x000fe400028f1446 */
[----:B------:R-:W-:-:S02]  /*06c0*/  LEA.HI.X R54, R11, c[0x0][0x234], R54, 0x1, P6 ;  /* 0x00008d000b367a11 */ /* 0x000fc400030f0c36 */
[----:B------:R-:W-:Y:S02]  /*06d0*/  @P1 LEA.HI.X R9, R71, c[0x0][0x32c], R70, 0x2, P4 ;  /* 0x0000cb0047091a11 */ /* 0x000fe400020f1446 */
[----:B------:R-:W-:Y:S01]  /*06e0*/  MOV R11, R5 ;  /* 0x00000005000b7202 */ /* 0x000fe20000000f00 */
[----:B------:R-:W-:Y:S05]  /*06f0*/  @!P3 BRA `(.L_x_8482) ;  /* 0x00001f400000b947 */ /* 0x000fea0003800000 */
[----:B------:R-:W0:Y:S01]  /*0700*/  S2R R63, SR_TID.X ;  /* 0x00000000003f7919 */ /* 0x000e220000002100 */
[----:B------:R-:W-:Y:S01]  /*0710*/  MOV R5, RZ ;  /* 0x000000ff00057202 */ /* 0x000fe20000000f00 */
[----:B------:R-:W-:Y:S01]  /*0720*/  IMAD R0, R93, c[0x0][0x2b8], RZ ;  /* 0x0000ae005d007a24 */ /* 0x000fe200078e02ff */
[----:B------:R-:W-:Y:S01]  /*0730*/  MOV R53, c[0x0][0x174] ;  /* 0x00005d0000357a02 */ /* 0x000fe20000000f00 */
[----:B------:R-:W1:Y:S01]  /*0740*/  S2R R55, SR_LANEID ;  /* 0x0000000000377919 */ /* 0x000e620000000000 */
[----:B------:R-:W-:Y:S01]  /*0750*/  IMAD R13, R92, c[0x0][0x2c0], RZ ;  /* 0x0000b0005c0d7a24 */ /* 0x000fe200078e02ff */
[----:B------:R-:W-:Y:S01]  /*0760*/  CS2R R64, SRZ ;  /* 0x0000000000407805 */ /* 0x000fe2000001ff00 */
[----:B------:R-:W-:Y:S01]  /*0770*/  IMAD R7, R67, c[0x0][0x2bc], R0 ;  /* 0x0000af0043077a24 */ /* 0x000fe200078e0200 */
[----:B------:R-:W-:Y:S01]  /*0780*/  UMOV UR4, URZ ;  /* 0x0000003f00047c82 */ /* 0x000fe20008000000 */
[----:B------:R-:W-:-:S02]  /*0790*/  IMAD R13, R66, c[0x0][0x2c4], R13 ;  /* 0x0000b100420d7a24 */ /* 0x000fc400078e020d */
[C---:B------:R-:W-:Y:S02]  /*07a0*/  IMAD R0, R70.reuse, c[0x0][0x180], RZ ;  /* 0x0000600046007a24 */ /* 0x040fe400078e02ff */
[----:B------:R-:W-:Y:S02]  /*07b0*/  IMAD R6, R70, c[0x0][0x198], RZ ;  /* 0x0000660046067a24 */ /* 0x000fe400078e02ff */
[----:B------:R-:W-:-:S04]  /*07c0*/  IMAD.WIDE.U32 R14, R71, c[0x0][0x198], RZ ;  /* 0x00006600470e7a25 */ /* 0x000fc800078e00ff */
[C---:B------:R-:W-:Y:S02]  /*07d0*/  IMAD R51, R71.reuse, c[0x0][0x184], R0 ;  /* 0x0000610047337a24 */ /* 0x040fe400078e0200 */
[----:B------:R-:W-:Y:S01]  /*07e0*/  IMAD R49, R71, c[0x0][0x19c], R6 ;  /* 0x0000670047317a24 */ /* 0x000fe200078e0206 */
[----:B0-----:R-:W-:Y:S02]  /*07f0*/  MOV R4, R63 ;  /* 0x0000003f00047202 */ /* 0x001fe40000000f00 */
[----:B------:R-:W-:Y:S02]  /*0800*/  LOP3.LUT R90, R63, 0x1f, RZ, 0xc0, !PT ;  /* 0x0000001f3f5a7812 */ /* 0x000fe400078ec0ff */
[----:B------:R-:W-:Y:S01]  /*0810*/  SHF.R.S32.HI R52, RZ, 0x1f, R63 ;  /* 0x0000001fff347819 */ /* 0x000fe2000001143f */
[----:B------:R-:W-:Y:S01]  /*0820*/  IMAD.WIDE.U32 R4, R67, c[0x0][0x2b8], R4 ;  /* 0x0000ae0043047a25 */ /* 0x000fe200078e0004 */
[----:B------:R-:W-:Y:S02]  /*0830*/  IADD3 R50, R63, 0x200, RZ ;  /* 0x000002003f327810 */ /* 0x000fe40007ffe0ff */
[----:B------:R-:W-:Y:S01]  /*0840*/  IADD3 R49, R15, R49, RZ ;  /* 0x000000310f317210 */ /* 0x000fe20007ffe0ff */
[----:B------:R-:W-:-:S04]  /*0850*/  IMAD.IADD R5, R5, 0x1, R7 ;  /* 0x0000000105057824 */ /* 0x000fc800078e0207 */
[----:B------:R-:W-:-:S05]  /*0860*/  IMAD.WIDE.U32 R4, R66, c[0x0][0x2c0], R4 ;  /* 0x0000b00042047a25 */ /* 0x000fca00078e0004 */
[----:B------:R-:W-:Y:S01]  /*0870*/  IADD3 R5, R5, R13, RZ ;  /* 0x0000000d05057210 */ /* 0x000fe20007ffe0ff */
[----:B------:R-:W-:Y:S01]  /*0880*/  IMAD.WIDE.U32 R12, R71, c[0x0][0x180], RZ ;  /* 0x00006000470c7a25 */ /* 0x000fe200078e00ff */
[----:B------:R-:W-:-:S04]  /*0890*/  LEA R16, P0, R4, c[0x0][0x320], 0x2 ;  /* 0x0000c80004107a11 */ /* 0x000fc800078010ff */
[----:B------:R-:W-:Y:S02]  /*08a0*/  LEA.HI.X R4, R4, c[0x0][0x324], R5, 0x2, P0 ;  /* 0x0000c90004047a11 */ /* 0x000fe400000f1405 */
[----:B------:R-:W-:Y:S02]  /*08b0*/  IADD3 R16, P0, R16, -0x100, RZ ;  /* 0xffffff0010107810 */ /* 0x000fe40007f1e0ff */
[----:B------:R-:W-:Y:S02]  /*08c0*/  IADD3 R51, R13, R51, RZ ;  /* 0x000000330d337210 */ /* 0x000fe40007ffe0ff */
[----:B-1----:R-:W-:Y:S02]  /*08d0*/  IADD3.X R17, R4, -0x1, RZ, P0, !PT ;  /* 0xffffffff04117810 */ /* 0x002fe400007fe4ff */
.L_x_8497:
[----:B------:R-:W-:Y:S01]  /*08e0*/  BAR.SYNC.DEFER_BLOCKING 0x0 ;  /* 0x0000000000007b1d */ /* 0x000fe20000010000 */
[C---:B------:R-:W-:Y:S01]  /*08f0*/  IMAD.SHL.U32 R21, R63.reuse, 0x8, RZ ;  /* 0x000000083f157824 */ /* 0x040fe200078e00ff */
[----:B------:R-:W-:-:S04]  /*0900*/  SHF.L.U64.HI R0, R63, 0x3, R52 ;  /* 0x000000033f007819 */ /* 0x000fc80000010234 */
[----:B---3--:R-:W-:-:S04]  /*0910*/  IADD3 R4, P0, R62, R21, RZ ;  /* 0x000000153e047210 */ /* 0x008fc80007f1e0ff */
[----:B------:R-:W-:-:S06]  /*0920*/  IADD3.X R5, R61, R0, RZ, P0, !PT ;  /* 0x000000003d057210 */ /* 0x000fcc00007fe4ff */
[----:B--2---:R-:W2:Y:S01]  /*0930*/  LDG.E.64 R4, [R4.64] ;  /* 0x0000000604047981 */ /* 0x004ea2000c1e1b00 */
[----:B------:R-:W-:-:S04]  /*0940*/  IADD3 R6, P0, R60, R21, RZ ;  /* 0x000000153c067210 */ /* 0x000fc80007f1e0ff */
[----:B------:R-:W-:Y:S01]  /*0950*/  IADD3.X R7, R59, R0, RZ, P0, !PT ;  /* 0x000000003b077210 */ /* 0x000fe200007fe4ff */
[----:B0-2---:R0:W-:Y:S01]  /*0960*/  STS.64 [R55.X8], R4 ;  /* 0x0000000437007388 */ /* 0x0051e20000008a00 */
[----:B------:R-:W-:-:S06]  /*0970*/  NOP ;  /* 0x0000000000007918 */ /* 0x000fcc0000000000 */
[----:B-1----:R-:W1:Y:S04]  /*0980*/  LDS.64 R18, [R55.X8] ;  /* 0x0000000037127984 */ /* 0x002e680000008a00 */
        /* <DEDUP_REMOVED lines=9> */
[----:B-1----:R-:W-:-:S02]  /*0a20*/  PRMT R0, RZ, 0x5410, R18 ;  /* 0x00005410ff007816 */ /* 0x002fc40000000012 */
[----:B------:R-:W-:Y:S02]  /*0a30*/  SHF.R.U64 R22, R18, 0x10, R19 ;  /* 0x0000001012167819 */ /* 0x000fe40000001213 */
[----:B------:R-:W-:Y:S02]  /*0a40*/  ISETP.LT.AND P0, PT, RZ, c[0x0][0x16c], PT ;  /* 0x00005b00ff007a0c */ /* 0x000fe40003f01270 */
[--C-:B--2---:R-:W-:Y:S02]  /*0a50*/  SHF.R.U64 R35, R26, 0x10, R27.reuse ;  /* 0x000000101a237819 */ /* 0x104fe4000000121b */
[--C-:B------:R-:W-:Y:S02]  /*0a60*/  SHF.R.U32.HI R29, RZ, 0x10, R27.reuse ;  /* 0x00000010ff1d7819 */ /* 0x100fe4000001161b */
[----:B------:R-:W-:Y:S02]  /*0a70*/  PRMT R7, RZ, 0x5410, R26 ;  /* 0x00005410ff077816 */ /* 0x000fe4000000001a */
[----:B------:R-:W-:-:S05]  /*0a80*/  PRMT R27, RZ, 0x5410, R27 ;  /* 0x00005410ff1b7816 */ /* 0x000fca000000001b */
[----:B------:R-:W-:Y:S01]  /*0a90*/  @!P0 CS2R R42, SRZ ;  /* 0x00000000002a8805 */ /* 0x000fe2000001ff00 */
[----:B------:R-:W-:Y:S01]  /*0aa0*/  @!P0 MOV R44, RZ ;  /* 0x000000ff002c8202 */ /* 0x000fe20000000f00 */
[----:B------:R-:W-:Y:S01]  /*0ab0*/  @!P0 IMAD.MOV.U32 R41, RZ, RZ, RZ ;  /* 0x000000ffff298224 */ /* 0x000fe200078e00ff */
[----:B------:R-:W-:Y:S02]  /*0ac0*/  PRMT R35, RZ, 0x5410, R35 ;  /* 0x00005410ff237816 */ /* 0x000fe40000000023 */
[----:B------:R-:W-:Y:S01]  /*0ad0*/  PRMT R29, RZ, 0x5410, R29 ;  /* 0x00005410ff1d7816 */ /* 0x000fe2000000001d */
[----:B---3--:R0:W-:Y:S01]  /*0ae0*/  STS.64 [R55.X8], R4 ;  /* 0x0000000437007388 */ /* 0x0081e20000008a00 */
[----:B------:R-:W-:-:S06]  /*0af0*/  NOP ;  /* 0x0000000000007918 */ /* 0x000fcc0000000000 */
[----:B------:R-:W1:Y:S01]  /*0b00*/  LDS.64 R24, [R55.X8] ;  /* 0x0000000037187984 */ /* 0x000e620000008a00 */
[----:B0-----:R-:W-:Y:S02]  /*0b10*/  PRMT R4, RZ, 0x5410, R19 ;  /* 0x00005410ff047816 */ /* 0x001fe40000000013 */
[----:B-1----:R-:W-:Y:S02]  /*0b20*/  PRMT R48, RZ, 0x5410, R24 ;  /* 0x00005410ff307816 */ /* 0x002fe40000000018 */
[--C-:B------:R-:W-:Y:S02]  /*0b30*/  SHF.R.U64 R46, R24, 0x10, R25.reuse ;  /* 0x00000010182e7819 */ /* 0x100fe40000001219 */
[----:B------:R-:W-:Y:S01]  /*0b40*/  SHF.R.U32.HI R45, RZ, 0x10, R25 ;  /* 0x00000010ff2d7819 */ /* 0x000fe20000011619 */
[C---:B------:R-:W-:Y:S01]  /*0b50*/  FFMA.FTZ R65, R48.reuse, R0, R65 ;  /* 0x0000000030417223 */ /* 0x040fe20000010041 */
[----:B------:R-:W-:Y:S01]  /*0b60*/  PRMT R0, RZ, 0x5410, R22 ;  /* 0x00005410ff007816 */ /* 0x000fe20000000016 */
[----:B-----5:R-:W-:Y:S01]  /*0b70*/  FMUL.FTZ R39, R48, R69 ;  /* 0x0000004530277220 */ /* 0x020fe20000410000 */
[----:B------:R-:W-:-:S02]  /*0b80*/  PRMT R46, RZ, 0x5410, R46 ;  /* 0x00005410ff2e7816 */ /* 0x000fc4000000002e */
[----:B------:R-:W-:Y:S02]  /*0b90*/  PRMT R47, RZ, 0x5410, R25 ;  /* 0x00005410ff2f7816 */ /* 0x000fe40000000019 */
[----:B------:R-:W-:Y:S01]  /*0ba0*/  PRMT R45, RZ, 0x5410, R45 ;  /* 0x00005410ff2d7816 */ /* 0x000fe2000000002d */
[C---:B------:R-:W-:Y:S01]  /*0bb0*/  FFMA.FTZ R0, R46.reuse, R0, R65 ;  /* 0x000000002e007223 */ /* 0x040fe20000010041 */
[----:B------:R-:W-:Y:S01]  /*0bc0*/  SHF.R.U32.HI R65, RZ, 0x10, R19 ;  /* 0x00000010ff417819 */ /* 0x000fe20000011613 */
[CC--:B------:R-:W-:Y:S02]  /*0bd0*/  FMUL.FTZ R40, R47.reuse, R69.reuse ;  /* 0x000000452f287220 */ /* 0x0c0fe40000410000 */
[----:B------:R-:W-:Y:S01]  /*0be0*/  FFMA.FTZ R0, R47, R4, R0 ;  /* 0x000000042f007223 */ /* 0x000fe20000010000 */
[----:B------:R-:W-:Y:S01]  /*0bf0*/  PRMT R65, RZ, 0x5410, R65 ;  /* 0x00005410ff417816 */ /* 0x000fe20000000041 */
[-C--:B------:R-:W-:Y:S02]  /*0c00*/  FMUL.FTZ R38, R46, R69.reuse ;  /* 0x000000452e267220 */ /* 0x080fe40000410000 */
[----:B------:R-:W-:-:S02]  /*0c10*/  FMUL.FTZ R37, R45, R69 ;  /* 0x000000452d257220 */ /* 0x000fc40000410000 */
[----:B------:R-:W-:Y:S01]  /*0c20*/  FFMA.FTZ R65, R45, R65, R0 ;  /* 0x000000412d417223 */ /* 0x000fe20000010000 */
[----:B------:R-:W-:Y:S06]  /*0c30*/  BAR.SYNC.DEFER_BLOCKING 0x0 ;  /* 0x0000000000007b1d */ /* 0x000fec0000010000 */
[----:B------:R-:W-:Y:S05]  /*0c40*/  @!P0 BRA `(.L_x_8483) ;  /* 0x0000163000008947 */ /* 0x000fea0003800000 */
[----:B------:R-:W-:Y:S01]  /*0c50*/  HFMA2.MMA R5, -RZ, RZ, 0, 0 ;  /* 0x00000000ff057435 */ /* 0x000fe200000001ff */
[----:B------:R-:W-:Y:S01]  /*0c60*/  MOV R4, R63 ;  /* 0x0000003f00047202 */ /* 0x000fe20000000f00 */
[----:B------:R-:W-:Y:S01]  /*0c70*/  IMAD R0, R93, c[0x0][0x2b8], RZ ;  /* 0x0000ae005d007a24 */ /* 0x000fe200078e02ff */
[----:B------:R-:W-:Y:S01]  /*0c80*/  HFMA2.MMA R44, -RZ, RZ, 0, 0 ;  /* 0x00000000ff2c7435 */ /* 0x000fe200000001ff */
[----:B------:R-:W-:Y:S01]  /*0c90*/  IMAD R23, R92, c[0x0][0x2c0], RZ ;  /* 0x0000b0005c177a24 */ /* 0x000fe200078e02ff */
[----:B------:R-:W-:Y:S01]  /*0ca0*/  MOV R33, RZ ;  /* 0x000000ff00217202 */ /* 0x000fe20000000f00 */
[----:B------:R-:W-:Y:S01]  /*0cb0*/  IMAD R21, R67, c[0x0][0x2bc], R0 ;  /* 0x0000af0043157a24 */ /* 0x000fe200078e0200 */
[----:B------:R-:W-:Y:S01]  /*0cc0*/  IADD3 R0, R53, -0x1, RZ ;  /* 0xffffffff35007810 */ /* 0x000fe20007ffe0ff */
[----:B------:R-:W-:Y:S01]  /*0cd0*/  IMAD R23, R66, c[0x0][0x2c4], R23 ;  /* 0x0000b10042177a24 */ /* 0x000fe200078e0217 */
[----:B------:R-:W-:Y:S01]  /*0ce0*/  CS2R R30, SRZ ;  /* 0x00000000001e7805 */ /* 0x000fe2000001ff00 */
[----:B------:R-:W-:Y:S01]  /*0cf0*/  IMAD.WIDE.U32 R4, R67, c[0x0][0x2b8], R4 ;  /* 0x0000ae0043047a25 */ /* 0x000fe200078e0004 */
[----:B------:R-:W-:Y:S01]  /*0d00*/  CS2R R42, SRZ ;  /* 0x00000000002a7805 */ /* 0x000fe2000001ff00 */
[----:B------:R-:W-:-:S02]  /*0d10*/  MOV R41, RZ ;  /* 0x000000ff00297202 */ /* 0x000fc40000000f00 */
[--C-:B------:R-:W-:Y:S01]  /*0d20*/  FADD.FTZ R36, R7, R68.reuse ;  /* 0x0000004407247221 */ /* 0x100fe20000010000 */
[----:B------:R-:W-:Y:S01]  /*0d30*/  IADD3 R5, R5, R21, RZ ;  /* 0x0000001505057210 */ /* 0x000fe20007ffe0ff */
[--C-:B------:R-:W-:Y:S02]  /*0d40*/  FADD.FTZ R35, R35, R68.reuse ;  /* 0x0000004423237221 */ /* 0x100fe40000010000 */
[----:B------:R-:W-:Y:S02]  /*0d50*/  FADD.FTZ R34, R27, R68 ;  /* 0x000000441b227221 */ /* 0x000fe40000010000 */
[----:B------:R-:W-:-:S04]  /*0d60*/  IMAD.WIDE.U32 R20, R66, c[0x0][0x2c0], R4 ;  /* 0x0000b00042147a25 */ /* 0x000fc800078e0004 */
[----:B------:R-:W-:Y:S01]  /*0d70*/  FADD.FTZ R32, R29, R68 ;  /* 0x000000441d207221 */ /* 0x000fe20000010000 */
[----:B------:R-:W-:Y:S01]  /*0d80*/  IADD3 R6, R21, R23, RZ ;  /* 0x0000001715067210 */ /* 0x000fe20007ffe0ff */
[----:B------:R-:W-:Y:S01]  /*0d90*/  IMAD.MOV.U32 R21, RZ, RZ, c[0x0][0x174] ;  /* 0x00005d00ff157624 */ /* 0x000fe200078e00ff */
[----:B------:R-:W-:Y:S02]  /*0da0*/  LEA R4, P0, R20, c[0x0][0x320], 0x2 ;  /* 0x0000c80014047a11 */ /* 0x000fe400078010ff */
[----:B------:R-:W-:Y:S02]  /*0db0*/  SHF.L.U32 R23, R0, 0x7, RZ ;  /* 0x0000000700177819 */ /* 0x000fe400000006ff */
[----:B------:R-:W-:Y:S02]  /*0dc0*/  LEA.HI.X R5, R20, c[0x0][0x324], R6, 0x2, P0 ;  /* 0x0000c90014057a11 */ /* 0x000fe400000f1406 */
[----:B------:R-:W-:Y:S02]  /*0dd0*/  LEA R21, R21, UR4, 0x7 ;  /* 0x0000000415157c11 */ /* 0x000fe4000f8e38ff */
[----:B------:R-:W-:-:S03]  /*0de0*/  IADD3 R20, P0, R23, R20, RZ ;  /* 0x0000001417147210 */ /* 0x000fc60007f1e0ff */
[----:B------:R-:W-:Y:S01]  /*0df0*/  IMAD.WIDE R4, R21, 0x4, R4 ;  /* 0x0000000415047825 */ /* 0x000fe200078e0204 */
[----:B------:R-:W-:-:S04]  /*0e00*/  LEA.HI.X.SX32 R21, R23, R6, 0x1, P0 ;  /* 0x0000000617157211 */ /* 0x000fc800000f0eff */
[C---:B------:R-:W-:Y:S02]  /*0e10*/  IADD3 R22, P1, R4.reuse, -0x180, RZ ;  /* 0xfffffe8004167810 */ /* 0x040fe40007f3e0ff */
[----:B------:R-:W-:Y:S02]  /*0e20*/  IADD3 R24, P2, R4, -0x80, RZ ;  /* 0xffffff8004187810 */ /* 0x000fe40007f5e0ff */
[C---:B------:R-:W-:Y:S02]  /*0e30*/  IADD3.X R23, R5.reuse, -0x1, RZ, P1, !PT ;  /* 0xffffffff05177810 */ /* 0x040fe40000ffe4ff */
[----:B------:R-:W-:Y:S02]  /*0e40*/  IADD3.X R25, R5, -0x1, RZ, P2, !PT ;  /* 0xffffffff05197810 */ /* 0x000fe400017fe4ff */
.L_x_8496:
[----:B------:R-:W-:Y:S01]  /*0e50*/  SHF.R.S32.HI R74, RZ, 0x1f, R33 ;  /* 0x0000001fff4a7819 */ /* 0x000fe20000011421 */
[----:B------:R-:W-:Y:S01]  /*0e60*/  IMAD.MOV.U32 R4, RZ, RZ, R12 ;  /* 0x000000ffff047224 */ /* 0x000fe200078e000c */
[----:B------:R-:W-:-:S03]  /*0e70*/  MOV R5, R51 ;  /* 0x0000003300057202 */ /* 0x000fc60000000f00 */
[----:B------:R-:W-:Y:S02]  /*0e80*/  IMAD R0, R74, c[0x0][0x188], RZ ;  /* 0x000062004a007a24 */ /* 0x000fe400078e02ff */
[----:B------:R-:W-:-:S04]  /*0e90*/  IMAD.WIDE.U32 R26, R33, c[0x0][0x188], R4 ;  /* 0x00006200211a7a25 */ /* 0x000fc800078e0004 */
[C---:B------:R-:W-:Y:S01]  /*0ea0*/  IMAD R7, R33.reuse, c[0x0][0x18c], R0 ;  /* 0x0000630021077a24 */ /* 0x040fe200078e0200 */
[----:B------:R-:W-:Y:S01]  /*0eb0*/  LEA R6, P0, R26, c[0x0][0x220], 0x2 ;  /* 0x000088001a067a11 */ /* 0x000fe200078010ff */
[----:B------:R-:W-:Y:S02]  /*0ec0*/  IMAD R0, R74, c[0x0][0x1c0], RZ ;  /* 0x000070004a007a24 */ /* 0x000fe400078e02ff */
[----:B------:R-:W-:Y:S01]  /*0ed0*/  IMAD.WIDE.U32 R4, R33, c[0x0][0x1c0], RZ ;  /* 0x0000700021047a25 */ /* 0x000fe200078e00ff */
[----:B------:R-:W-:-:S03]  /*0ee0*/  IADD3 R7, R27, R7, RZ ;  /* 0x000000071b077210 */ /* 0x000fc60007ffe0ff */
[----:B------:R-:W-:Y:S01]  /*0ef0*/  IMAD R27, R33, c[0x0][0x1c4], R0 ;  /* 0x00007100211b7a24 */ /* 0x000fe200078e0200 */
[----:B------:R-:W-:Y:S02]  /*0f00*/  LEA.HI.X R7, R26, c[0x0][0x224], R7, 0x2, P0 ;  /* 0x000089001a077a11 */ /* 0x000fe400000f1407 */
[C---:B------:R-:W-:Y:S02]  /*0f10*/  LEA R26, P0, R4.reuse, R56, 0x1 ;  /* 0x00000038041a7211 */ /* 0x040fe400078008ff */
[----:B------:R-:W-:Y:S01]  /*0f20*/  IADD3 R5, R5, R27, RZ ;  /* 0x0000001b05057210 */ /* 0x000fe20007ffe0ff */
[----:B0-2---:R0:W2:Y:S01]  /*0f30*/  LDG.E R0, [R6.64] ;  /* 0x0000000606007981 */ /* 0x0050a2000c1e1900 */
[----:B------:R-:W-:Y:S02]  /*0f40*/  LEA R26, P1, R63, R26, 0x3 ;  /* 0x0000001a3f1a7211 */ /* 0x000fe400078218ff */
[----:B------:R-:W-:-:S04]  /*0f50*/  LEA.HI.X R4, R4, R54, R5, 0x1, P0 ;  /* 0x0000003604047211 */ /* 0x000fc800000f0c05 */
[----:B------:R-:W-:-:S06]  /*0f60*/  LEA.HI.X R27, R63, R4, R52, 0x3, P1 ;  /* 0x000000043f1b7211 */ /* 0x000fcc00008f1c34 */
[----:B------:R-:W3:Y:S01]  /*0f70*/  LDG.E.64 R26, [R26.64] ;  /* 0x000000061a1a7981 */ /* 0x000ee2000c1e1b00 */
[----:B------:R-:W-:Y:S01]  /*0f80*/  MOV R4, R14 ;  /* 0x0000000e00047202 */ /* 0x000fe20000000f00 */
[----:B------:R-:W-:Y:S01]  /*0f90*/  IMAD.MOV.U32 R5, RZ, RZ, R49 ;  /* 0x000000ffff057224 */ /* 0x000fe200078e0031 */
[C---:B------:R-:W-:Y:S01]  /*0fa0*/  IADD3 R76, R53.reuse, -0x1, RZ ;  /* 0xffffffff354c7810 */ /* 0x040fe20007ffe0ff */
[----:B------:R-:W-:Y:S01]  /*0fb0*/  IMAD R72, R74, c[0x0][0x1a0], RZ ;  /* 0x000068004a487a24 */ /* 0x000fe200078e02ff */
[----:B------:R-:W-:Y:S01]  /*0fc0*/  ISETP.GT.AND P0, PT, R53, 0x1, PT ;  /* 0x000000013500780c */ /* 0x000fe20003f04270 */
[C---:B------:R-:W-:Y:S01]  /*0fd0*/  IMAD.WIDE.U32 R28, R33.reuse, c[0x0][0x1a0], R4 ;  /* 0x00006800211c7a25 */ /* 0x040fe200078e0004 */
[----:B0-----:R-:W-:Y:S02]  /*0fe0*/  LEA.HI R6, R76, R76, RZ, 0x1 ;  /* 0x0000004c4c067211 */ /* 0x001fe400078f08ff */
[----:B------:R-:W-:Y:S01]  /*0ff0*/  ISETP.EQ.AND P0, PT, R90, RZ, P0 ;  /* 0x000000ff5a00720c */ /* 0x000fe20000702270 */
[----:B------:R-:W-:Y:S01]  /*1000*/  IMAD R5, R33, c[0x0][0x1a4], R72 ;  /* 0x0000690021057a24 */ /* 0x000fe200078e0248 */
[----:B------:R-:W-:-:S02]  /*1010*/  LEA R4, P1, R28, c[0x0][0x228], 0x2 ;  /* 0x00008a001c047a11 */ /* 0x000fc400078210ff */
[----:B------:R-:W-:Y:S02]  /*1020*/  LOP3.LUT R7, R6, 0xfffffe, RZ, 0xc0, !PT ;  /* 0x00fffffe06077812 */ /* 0x000fe400078ec0ff */
[----:B------:R-:W-:-:S04]  /*1030*/  IADD3 R5, R29, R5, RZ ;  /* 0x000000051d057210 */ /* 0x000fc80007ffe0ff */
[----:B------:R-:W-:-:S05]  /*1040*/  LEA.HI.X R5, R28, c[0x0][0x22c], R5, 0x2, P1 ;  /* 0x00008b001c057a11 */ /* 0x000fca00008f1405 */
[----:B------:R0:W4:Y:S01]  /*1050*/  LDG.E R78, [R4.64] ;  /* 0x00000006044e7981 */ /* 0x000122000c1e1900 */
[----:B------:R-:W-:Y:S02]  /*1060*/  IADD3 R6, R76, -R7, RZ ;  /* 0x800000074c067210 */ /* 0x000fe40007ffe0ff */
[----:B------:R-:W-:Y:S02]  /*1070*/  ISETP.NE.AND P1, PT, R63, RZ, PT ;  /* 0x000000ff3f00720c */ /* 0x000fe40003f25270 */
[----:B------:R-:W-:-:S04]  /*1080*/  LEA R73, R6, R33, 0x8 ;  /* 0x0000002106497211 */ /* 0x000fc800078e40ff */
[----:B------:R-:W-:Y:S02]  /*1090*/  SEL R73, R73, R50, !P1 ;  /* 0x0000003249497207 */ /* 0x000fe40004800000 */
[----:B------:R-:W-:Y:S02]  /*10a0*/  @P0 IADD3 R28, R53, -0x2, RZ ;  /* 0xfffffffe351c0810 */ /* 0x000fe40007ffe0ff */
[----:B------:R-:W-:-:S03]  /*10b0*/  MOV R82, RZ ;  /* 0x000000ff00527202 */ /* 0x000fc60000000f00 */
[----:B------:R-:W-:-:S04]  /*10c0*/  @P0 IMAD R7, R28, c[0x0][0x16c], R33 ;  /* 0x00005b001c070a24 */ /* 0x000fc800078e0221 */
[----:B------:R-:W-:Y:S01]  /*10d0*/  @P0 IMAD.WIDE R6, R7, 0x8, R2 ;  /* 0x0000000807060825 */ /* 0x000fe200078e0202 */
[----:B------:R-:W-:Y:S02]  /*10e0*/  ISETP.NE.AND P2, PT, R63, 0x1f, PT ;  /* 0x0000001f3f00780c */ /* 0x000fe40003f45270 */
[--C-:B------:R-:W-:Y:S02]  /*10f0*/  SHF.R.U64 R72, R18, 0x10, R19.reuse ;  /* 0x0000001012487819 */ /* 0x100fe40000001213 */
[----:B------:R-:W-:Y:S02]  /*1100*/  PRMT R77, RZ, 0x5410, R18 ;  /* 0x00005410ff4d7816 */ /* 0x000fe40000000012 */
[----:B------:R-:W-:Y:S02]  /*1110*/  PRMT R72, RZ, 0x5410, R72 ;  /* 0x00005410ff487816 */ /* 0x000fe40000000048 */
[----:B------:R-:W-:-:S03]  /*1120*/  PRMT R75, RZ, 0x5410, R19 ;  /* 0x00005410ff4b7816 */ /* 0x000fc60000000013 */
[----:B------:R-:W-:Y:S01]  /*1130*/  FMUL.FTZ R86, R35, R72 ;  /* 0x0000004823567220 */ /* 0x000fe20000410000 */
[----:B------:R-:W-:Y:S01]  /*1140*/  BSSY B0, `(.L_x_8484) ;  /* 0x0000030000007945 */ /* 0x000fe20003800000 */
[----:B------:R-:W-:Y:S02]  /*1150*/  FMUL.FTZ R87, R34, R75 ;  /* 0x0000004b22577220 */ /* 0x000fe40000410000 */
[----:B--2---:R-:W-:-:S04]  /*1160*/  FMUL.FTZ R29, R0, 1.4426950216293334961 ;  /* 0x3fb8aa3b001d7820 */ /* 0x004fc80000410000 */
[----:B------:R-:W-:-:S06]  /*1170*/  FMUL.FTZ R80, R36, R29 ;  /* 0x0000001d24507220 */ /* 0x000fcc0000410000 */
[----:B-1----:R-:W1:Y:S01]  /*1180*/  MUFU.EX2 R80, R80 ;  /* 0x0000005000507308 */ /* 0x002e620000000800 */
[----:B---3--:R2:W-:Y:S01]  /*1190*/  STS.64 [R55.X8], R26 ;  /* 0x0000001a37007388 */ /* 0x0085e20000008a00 */
[----:B------:R-:W-:-:S06]  /*11a0*/  NOP ;  /* 0x0000000000007918 */ /* 0x000fcc0000000000 */
[----:B0-----:R-:W0:Y:S04]  /*11b0*/  LDS.64 R4, [R55.X8] ;  /* 0x0000000037047984 */ /* 0x001e280000008a00 */
[----:B-1----:R1:W-:Y:S04]  /*11c0*/  STS [R73.X4+0x548], R80 ;  /* 0x0005485049007388 */ /* 0x0023e80000004800 */
[----:B------:R-:W-:Y:S01]  /*11d0*/  BAR.SYNC.DEFER_BLOCKING 0x0 ;  /* 0x0000000000007b1d */ /* 0x000fe20000010000 */
[----:B------:R-:W-:-:S06]  /*11e0*/  FMUL.FTZ R79, R35, R29 ;  /* 0x0000001d234f7220 */ /* 0x000fcc0000410000 */
[----:B------:R-:W3:Y:S01]  /*11f0*/  MUFU.EX2 R79, R79 ;  /* 0x0000004f004f7308 */ /* 0x000ee20000000800 */
[----:B------:R0:W5:Y:S02]  /*1200*/  @P0 LDG.E R82, [R6.64+0x4] ;  /* 0x0000040606520981 */ /* 0x000164000c1e1900 */
[----:B0-----:R-:W-:-:S06]  /*1210*/  FMUL.FTZ R6, R34, R29 ;  /* 0x0000001d22067220 */ /* 0x001fcc0000410000 */
[----:B------:R-:W0:Y:S01]  /*1220*/  MUFU.EX2 R6, R6 ;  /* 0x0000000600067308 */ /* 0x000e220000000800 */
[----:B---3--:R-:W-:Y:S02]  /*1230*/  FMUL.FTZ R95, R80, R79 ;  /* 0x0000004f505f7220 */ /* 0x008fe40000410000 */
[----:B--2---:R-:W-:Y:S02]  /*1240*/  FMUL.FTZ R26, R32, R29 ;  /* 0x0000001d201a7220 */ /* 0x004fe40000410000 */
[----:B0-----:R-:W-:Y:S02]  /*1250*/  FMUL.FTZ R97, R6, R95 ;  /* 0x0000005f06617220 */ /* 0x001fe40000410000 */
[----:B------:R0:W2:Y:S01]  /*1260*/  @P2 LDS R95, [R63.X4+0xd4c] ;  /* 0x000d4c003f5f2984 */ /* 0x0000a20000004800 */
[--C-:B------:R-:W-:Y:S02]  /*1270*/  PRMT R85, RZ, 0x5410, R4.reuse ;  /* 0x00005410ff557816 */ /* 0x100fe40000000004 */
[----:B------:R-:W-:-:S02]  /*1280*/  PRMT R83, RZ, 0x7610, R4 ;  /* 0x00007610ff537816 */ /* 0x000fc40000000004 */
[----:B------:R3:W0:Y:S01]  /*1290*/  MUFU.EX2 R4, R26 ;  /* 0x0000001a00047308 */ /* 0x0006220000000800 */
[--C-:B------:R-:W-:Y:S02]  /*12a0*/  PRMT R81, RZ, 0x5410, R5.reuse ;  /* 0x00005410ff517816 */ /* 0x100fe40000000005 */
[----:B------:R-:W-:Y:S01]  /*12b0*/  PRMT R7, RZ, 0x7610, R5 ;  /* 0x00007610ff077816 */ /* 0x000fe20000000005 */
[----:B------:R-:W-:Y:S01]  /*12c0*/  FMUL.FTZ R27, R36, R77 ;  /* 0x0000004d241b7220 */ /* 0x000fe20000410000 */
[----:B-1----:R-:W-:-:S03]  /*12d0*/  SHF.R.U32.HI R73, RZ, 0x10, R19 ;  /* 0x00000010ff497819 */ /* 0x002fc60000011613 */
[C---:B----4-:R-:W-:Y:S02]  /*12e0*/  FMUL.FTZ R88, R78.reuse, R7 ;  /* 0x000000074e587220 */ /* 0x050fe40000410000 */
[C---:B---3--:R-:W-:Y:S02]  /*12f0*/  FMUL.FTZ R26, R78.reuse, R81 ;  /* 0x000000514e1a7220 */ /* 0x048fe40000410000 */
[----:B------:R-:W-:Y:S02]  /*1300*/  FMUL.FTZ R91, R78, R83 ;  /* 0x000000534e5b7220 */ /* 0x000fe40000410000 */
[----:B------:R-:W-:Y:S02]  /*1310*/  FMUL.FTZ R89, R47, R26 ;  /* 0x0000001a2f597220 */ /* 0x000fe40000410000 */
[----:B------:R-:W-:Y:S01]  /*1320*/  FMUL.FTZ R88, R45, R88 ;  /* 0x000000582d587220 */ /* 0x000fe20000410000 */
[----:B------:R-:W-:Y:S01]  /*1330*/  PRMT R73, RZ, 0x5410, R73 ;  /* 0x00005410ff497816 */ /* 0x000fe20000000049 */
[----:B------:R-:W-:-:S02]  /*1340*/  FFMA.FTZ R26, R79, R27, R86 ;  /* 0x0000001b4f1a7223 */ /* 0x000fc40000010056 */
[----:B------:R-:W-:Y:S02]  /*1350*/  FMUL.FTZ R29, R78, R85 ;  /* 0x000000554e1d7220 */ /* 0x000fe40000410000 */
[----:B------:R-:W-:Y:S02]  /*1360*/  FMUL.FTZ R91, R46, R91 ;  /* 0x0000005b2e5b7220 */ /* 0x000fe40000410000 */
[----:B0-----:R-:W-:Y:S02]  /*1370*/  FFMA.FTZ R94, R4, R88, R89 ;  /* 0x00000058045e7223 */ /* 0x001fe40000010059 */
[----:B------:R-:W-:Y:S02]  /*1380*/  FMUL.FTZ R5, R32, R73 ;  /* 0x0000004920057220 */ /* 0x000fe40000410000 */
[----:B------:R-:W-:Y:S02]  /*1390*/  FFMA.FTZ R28, R6, R26, R87 ;  /* 0x0000001a061c7223 */ /* 0x000fe40000010057 */
[----:B------:R-:W-:-:S02]  /*13a0*/  FMUL.FTZ R84, R48, R29 ;  /* 0x0000001d30547220 */ /* 0x000fc40000410000 */
[----:B------:R-:W-:Y:S01]  /*13b0*/  FFMA.FTZ R94, R6, R94, R91 ;  /* 0x0000005e065e7223 */ /* 0x000fe2000001005b */
[----:B------:R-:W-:Y:S05]  /*13c0*/  @P2 BRA `(.L_x_8485) ;  /* 0x0000007000002947 */ /* 0x000fea0003800000 */
[----:B------:R-:W-:Y:S01]  /*13d0*/  ISETP.NE.AND P0, PT, R53, c[0x0][0x174], PT ;  /* 0x00005d0035007a0c */ /* 0x000fe20003f05270 */
[----:B--2---:R-:W-:-:S12]  /*13e0*/  HFMA2.MMA R95, -RZ, RZ, 1.875, 0 ;  /* 0x3f800000ff5f7435 */ /* 0x004fd800000001ff */
[----:B------:R-:W-:-:S04]  /*13f0*/  @P0 LEA.HI R26, R53, R53, RZ, 0x1 ;  /* 0x00000035351a0211 */ /* 0x000fc800078f08ff */
[----:B------:R-:W-:-:S05]  /*1400*/  @P0 LOP3.LUT R26, R26, 0xfffffe, RZ, 0xc0, !PT ;  /* 0x00fffffe1a1a0812 */ /* 0x000fca00078ec0ff */
[----:B------:R-:W-:-:S05]  /*1410*/  @P0 IMAD.IADD R26, R53, 0x1, -R26 ;  /* 0x00000001351a0824 */ /* 0x000fca00078e0a1a */
[----:B------:R-:W-:-:S05]  /*1420*/  @P0 LEA R26, R26, R33, 0x8 ;  /* 0x000000211a1a0211 */ /* 0x000fca00078e40ff */
[----:B------:R0:W1:Y:S02]  /*1430*/  @P0 LDS R95, [R26.X4+0x548] ;  /* 0x000548001a5f0984 */ /* 0x0000640000004800 */
.L_x_8485:
[----:B------:R-:W-:Y:S05]  /*1440*/  BSYNC B0 ;  /* 0x0000000000007941 */ /* 0x000fea0003800000 */
.L_x_8484:
[C---:B-12---:R-:W-:Y:S01]  /*1450*/  FMUL.FTZ R29, R4.reuse, R95 ;  /* 0x0000005f041d7220 */ /* 0x046fe20000410000 */
[----:B------:R-:W-:Y:S01]  /*1460*/  ISETP.GE.AND P0, PT, R55, 0x1, PT ;  /* 0x000000013700780c */ /* 0x000fe20003f06270 */
[----:B0-----:R-:W-:Y:S01]  /*1470*/  FFMA.FTZ R26, R4, R28, R5 ;  /* 0x0000001c041a7223 */ /* 0x001fe20000010005 */
[----:B------:R-:W-:Y:S01]  /*1480*/  ISETP.NE.AND P3, PT, R90, 0x1f, PT ;  /* 0x0000001f5a00780c */ /* 0x000fe20003f65270 */
[----:B------:R-:W-:Y:S01]  /*1490*/  FMUL.FTZ R97, R4, R97 ;  /* 0x0000006104617220 */ /* 0x000fe20000410000 */
[----:B------:R-:W-:Y:S01]  /*14a0*/  ISETP.GE.U32.AND P4, PT, R90, 0x18, PT ;  /* 0x000000185a00780c */ /* 0x000fe20003f86070 */
[C---:B------:R-:W-:Y:S01]  /*14b0*/  FFMA.FTZ R99, R79.reuse, R94, R84 ;  /* 0x0000005e4f637223 */ /* 0x040fe20000010054 */
[----:B------:R-:W-:Y:S01]  /*14c0*/  LEA R76, R76, R63, 0x7 ;  /* 0x0000003f4c4c7211 */ /* 0x000fe200078e38ff */
[----:B------:R-:W-:Y:S01]  /*14d0*/  FMUL.FTZ R94, R6, R29 ;  /* 0x0000001d065e7220 */ /* 0x000fe20000410000 */
[----:B------:R-:W-:Y:S01]  /*14e0*/  SHFL.UP PT, R28, R97, 0x1, RZ ;  /* 0x04200000611c7989 */ /* 0x000fe200000e00ff */
[----:B------:R-:W-:Y:S01]  /*14f0*/  MOV R105, c[0x0][0x174] ;  /* 0x00005d0000697a02 */ /* 0x000fe20000000f00 */
[----:B------:R-:W-:Y:S01]  /*1500*/  BSSY B0, `(.L_x_8486) ;  /* 0x000007d000007945 */ /* 0x000fe20003800000 */
[----:B------:R-:W-:Y:S01]  /*1510*/  FMUL.FTZ R100, R79, R94 ;  /* 0x0000005e4f647220 */ /* 0x000fe20000410000 */
[----:B------:R-:W0:Y:S01]  /*1520*/  SHFL.UP PT, R29, R26, 0x1, RZ ;  /* 0x042000001a1d7989 */ /* 0x000e2200000e00ff */
[----:B------:R-:W-:-:S03]  /*1530*/  LEA R105, R105, UR4, 0x7 ;  /* 0x0000000469697c11 */ /* 0x000fc6000f8e38ff */
[----:B------:R-:W1:Y:S04]  /*1540*/  SHFL.DOWN PT, R94, R99, 0x1, 0x1f ;  /* 0x08201f00635e7f89 */ /* 0x000e6800000e0000 */
[----:B------:R-:W2:Y:S01]  /*1550*/  SHFL.DOWN PT, R101, R100, 0x1, 0x1f ;  /* 0x08201f0064657f89 */ /* 0x000ea200000e0000 */
[C---:B0-----:R-:W-:Y:S02]  /*1560*/  @P0 FFMA.FTZ R26, R97.reuse, R29, R26 ;  /* 0x0000001d611a0223 */ /* 0x041fe4000001001a */
[----:B------:R-:W-:Y:S01]  /*1570*/  @P0 FMUL.FTZ R97, R97, R28 ;  /* 0x0000001c61610220 */ /* 0x000fe20000410000 */
[----:B------:R-:W-:Y:S01]  /*1580*/  ISETP.GE.AND P0, PT, R55, 0x2, PT ;  /* 0x000000023700780c */ /* 0x000fe20003f06270 */
[C---:B-1----:R-:W-:Y:S01]  /*1590*/  @P3 FFMA.FTZ R99, R100.reuse, R94, R99 ;  /* 0x0000005e64633223 */ /* 0x042fe20000010063 */
[----:B------:R-:W0:Y:S01]  /*15a0*/  SHFL.UP PT, R29, R26, 0x2, RZ ;  /* 0x044000001a1d7989 */ /* 0x000e2200000e00ff */
[----:B--2---:R-:W-:-:S03]  /*15b0*/  @P3 FMUL.FTZ R100, R100, R101 ;  /* 0x0000006564643220 */ /* 0x004fc60000410000 */
[----:B------:R-:W1:Y:S01]  /*15c0*/  SHFL.UP PT, R28, R97, 0x2, RZ ;  /* 0x04400000611c7989 */ /* 0x000e6200000e00ff */
[----:B------:R-:W-:-:S03]  /*15d0*/  ISETP.GE.U32.AND P3, PT, R90, 0x1e, PT ;  /* 0x0000001e5a00780c */ /* 0x000fc60003f66070 */
        /* <DEDUP_REMOVED lines=39> */
[----:B------:R-:W-:Y:S01]  /*1850*/  ISETP.NE.AND P0, PT, R63, RZ, PT ;  /* 0x000000ff3f00720c */ /* 0x000fe20003f05270 */
        /* <DEDUP_REMOVED lines=9> */
[----:B------:R-:W2:Y:S01]  /*18f0*/  SHFL.IDX PT, R98, R100, RZ, 0x1f ;  /* 0x00001fff64627589 */ /* 0x000ea200000e0000 */
[----:B0-----:R-:W-:Y:S01]  /*1900*/  @P1 FFMA.FTZ R96, R97, R96, R26 ;  /* 0x0000006061601223 */ /* 0x001fe2000001001a */
[----:B------:R-:W-:-:S03]  /*1910*/  SHF.L.U32 R97, R31, 0x2, RZ ;  /* 0x000000021f617819 */ /* 0x000fc600000006ff */
[----:B------:R-:W-:Y:S01]  /*1920*/  FFMA.FTZ R82, R80, R96, R27 ;  /* 0x0000006050527223 */ /* 0x000fe2000001001b */
[----:B------:R-:W-:Y:S01]  /*1930*/  SHF.L.U64.HI R96, R31, 0x2, R30 ;  /* 0x000000021f607819 */ /* 0x000fe2000001021e */
[----:B------:R-:W-:-:S04]  /*1940*/  IMAD.WIDE R26, R105, 0x4, R16 ;  /* 0x00000004691a7825 */ /* 0x000fc800078e0210 */
[----:B------:R-:W-:Y:S02]  /*1950*/  FMUL.FTZ R85, R85, R82 ;  /* 0x0000005255557220 */ /* 0x000fe40000410000 */
[----:B-1----:R-:W-:Y:S02]  /*1960*/  @P2 FFMA.FTZ R102, R103, R102, R104 ;  /* 0x0000006667662223 */ /* 0x002fe40000010068 */
[----:B------:R-:W-:Y:S02]  /*1970*/  FFMA.FTZ R86, R79, R82, R86 ;  /* 0x000000524f567223 */ /* 0x000fe40000010056 */
[----:B------:R-:W-:Y:S02]  /*1980*/  FFMA.FTZ R95, R102, R95, R88 ;  /* 0x0000005f665f7223 */ /* 0x000fe40000010058 */
[----:B------:R-:W-:Y:S02]  /*1990*/  FFMA.FTZ R85, R48, R85, RZ ;  /* 0x0000005530557223 */ /* 0x000fe400000100ff */
[----:B------:R-:W-:-:S02]  /*19a0*/  FMUL.FTZ R83, R83, R86 ;  /* 0x0000005653537220 */ /* 0x000fc40000410000 */
[----:B------:R-:W-:Y:S02]  /*19b0*/  FFMA.FTZ R87, R6, R86, R87 ;  /* 0x0000005606577223 */ /* 0x000fe40000010057 */
[----:B------:R-:W-:Y:S02]  /*19c0*/  FFMA.FTZ R89, R4, R95, R89 ;  /* 0x0000005f04597223 */ /* 0x000fe40000010059 */
[----:B------:R-:W-:Y:S01]  /*19d0*/  FFMA.FTZ R80, R46, R83, R85 ;  /* 0x000000532e507223 */ /* 0x000fe20000010055 */
[----:B------:R-:W-:Y:S01]  /*19e0*/  IADD3 R83, -R76, c[0x0][0x168], RZ ;  /* 0x00005a004c537a10 */ /* 0x000fe20007ffe1ff */
[-C--:B------:R-:W-:Y:S02]  /*19f0*/  FMUL.FTZ R81, R81, R87.reuse ;  /* 0x0000005751517220 */ /* 0x080fe40000410000 */
[----:B------:R-:W-:Y:S01]  /*1a00*/  FFMA.FTZ R88, R4, R87, R5 ;  /* 0x0000005704587223 */ /* 0x000fe20000010005 */
[C---:B------:R-:W-:Y:S01]  /*1a10*/  ISETP.GE.AND P1, PT, R83.reuse, 0x1, PT ;  /* 0x000000015300780c */ /* 0x040fe20003f26270 */
[----:B------:R-:W-:Y:S01]  /*1a20*/  FFMA.FTZ R91, R6, R89, R91 ;  /* 0x00000059065b7223 */ /* 0x000fe2000001005b */
[----:B------:R-:W-:Y:S01]  /*1a30*/  ISETP.GE.AND P2, PT, R83, 0x21, PT ;  /* 0x000000215300780c */ /* 0x000fe20003f46270 */
[----:B------:R-:W-:Y:S01]  /*1a40*/  FFMA.FTZ R80, R47, R81, R80 ;  /* 0x000000512f507223 */ /* 0x000fe20000010050 */
[----:B------:R-:W-:Y:S01]  /*1a50*/  ISETP.GE.AND P3, PT, R83, 0x41, PT ;  /* 0x000000415300780c */ /* 0x000fe20003f66270 */
[----:B------:R-:W-:Y:S01]  /*1a60*/  FMUL.FTZ R76, R7, R88 ;  /* 0x00000058074c7220 */ /* 0x000fe20000410000 */
[----:B------:R-:W-:Y:S01]  /*1a70*/  ISETP.GE.AND P4, PT, R83, 0x61, PT ;  /* 0x000000615300780c */ /* 0x000fe20003f86270 */
[----:B------:R-:W-:-:S02]  /*1a80*/  FFMA.FTZ R79, R79, R91, R84 ;  /* 0x0000005b4f4f7223 */ /* 0x000fc40000010054 */
[C---:B------:R-:W-:Y:S02]  /*1a90*/  FMUL.FTZ R5, R78.reuse, R82 ;  /* 0x000000524e057220 */ /* 0x040fe40000410000 */
[C---:B------:R-:W-:Y:S02]  /*1aa0*/  FMUL.FTZ R81, R78.reuse, R86 ;  /* 0x000000564e517220 */ /* 0x040fe40000410000 */
[C---:B------:R-:W-:Y:S02]  /*1ab0*/  FMUL.FTZ R6, R78.reuse, R87 ;  /* 0x000000574e067220 */ /* 0x040fe40000410000 */
[----:B------:R-:W-:Y:S02]  /*1ac0*/  FMUL.FTZ R78, R78, R88 ;  /* 0x000000584e4e7220 */ /* 0x000fe40000410000 */
[----:B------:R-:W-:Y:S02]  /*1ad0*/  FFMA.FTZ R80, R45, R76, R80 ;  /* 0x0000004c2d507223 */ /* 0x000fe40000010050 */
[----:B------:R-:W-:-:S02]  /*1ae0*/  FFMA.FTZ R76, -R36, R77, R82 ;  /* 0x0000004d244c7223 */ /* 0x000fc40000010152 */
[----:B------:R-:W-:Y:S02]  /*1af0*/  FMUL.FTZ R84, R36, R79 ;  /* 0x0000004f24547220 */ /* 0x000fe40000410000 */
[C---:B--2---:R-:W-:Y:S02]  /*1b00*/  FFMA.FTZ R29, R98.reuse, R29, R101 ;  /* 0x0000001d621d7223 */ /* 0x044fe40000010065 */
[----:B------:R-:W-:Y:S02]  /*1b10*/  FMUL.FTZ R28, R98, R28 ;  /* 0x0000001c621c7220 */ /* 0x000fe40000410000 */
[----:B------:R-:W-:Y:S02]  /*1b20*/  FMUL.FTZ R4, R48, R5 ;  /* 0x0000000530047220 */ /* 0x000fe40000410000 */
[----:B------:R-:W-:Y:S01]  /*1b30*/  FMUL.FTZ R5, R46, R81 ;  /* 0x000000512e057220 */ /* 0x000fe20000410000 */
[----:B------:R0:W-:Y:S01]  /*1b40*/  @!P0 STS.64 [R94+0xdc8], R28 ;  /* 0x000dc81c5e008388 */ /* 0x0001e20000000a00 */
[----:B------:R-:W-:-:S02]  /*1b50*/  FMUL.FTZ R6, R47, R6 ;  /* 0x000000062f067220 */ /* 0x000fc40000410000 */
[----:B------:R-:W-:Y:S02]  /*1b60*/  FMUL.FTZ R7, R45, R78 ;  /* 0x0000004e2d077220 */ /* 0x000fe40000410000 */
[C---:B------:R-:W-:Y:S02]  /*1b70*/  FFMA.FTZ R78, -R35.reuse, R72, R86 ;  /* 0x00000048234e7223 */ /* 0x040fe40000010156 */
[----:B------:R-:W-:Y:S01]  /*1b80*/  FMUL.FTZ R83, R35, R91 ;  /* 0x0000005b23537220 */ /* 0x000fe20000410000 */
[----:B------:R1:W-:Y:S01]  /*1b90*/  STS.128 [R63.X16+0x110], R4 ;  /* 0x000110043f007388 */ /* 0x0003e2000000cc00 */
[----:B------:R-:W-:Y:S02]  /*1ba0*/  FFMA.FTZ R85, R84, R76, RZ ;  /* 0x0000004c54557223 */ /* 0x000fe400000100ff */
[----:B------:R-:W-:Y:S02]  /*1bb0*/  FMUL.FTZ R82, R32, R95 ;  /* 0x0000005f20527220 */ /* 0x000fe40000410000 */
[----:B0-----:R-:W-:-:S02]  /*1bc0*/  FFMA.FTZ R29, -R34, R75, R87 ;  /* 0x0000004b221d7223 */ /* 0x001fc40000010157 */
[----:B------:R-:W-:Y:S02]  /*1bd0*/  FMUL.FTZ R81, R34, R89 ;  /* 0x0000005922517220 */ /* 0x000fe40000410000 */
[----:B------:R-:W-:Y:S02]  /*1be0*/  FFMA.FTZ R28, -R32, R73, R88 ;  /* 0x00000049201c7223 */ /* 0x000fe40000010158 */
[----:B------:R-:W-:Y:S02]  /*1bf0*/  IMAD R86, R96, c[0x0][0x2d0], RZ ;  /* 0x0000b40060567a24 */ /* 0x000fe400078e02ff */
[----:B------:R-:W-:Y:S02]  /*1c00*/  FMUL.FTZ R88, R82, R28 ;  /* 0x0000001c52587220 */ /* 0x000fe40000410000 */
[----:B-1----:R-:W-:-:S04]  /*1c10*/  FFMA.FTZ R4, R83, R78, R85 ;  /* 0x0000004e53047223 */ /* 0x002fc80000010055 */
[----:B------:R-:W-:Y:S01]  /*1c20*/  FFMA.FTZ R87, R81, R29, R4 ;  /* 0x0000001d51577223 */ /* 0x000fe20000010004 */
[----:B------:R-:W-:Y:S06]  /*1c30*/  BAR.SYNC.DEFER_BLOCKING 0x0 ;  /* 0x0000000000007b1d */ /* 0x000fec0000010000 */
[----:B------:R-:W-:Y:S05]  /*1c40*/  @!P1 BRA `(.L_x_8487) ;  /* 0x0000008000009947 */ /* 0x000fea0003800000 */
[----:B------:R-:W0:Y:S01]  /*1c50*/  LDS R85, [R63.X4+0x110] ;  /* 0x000110003f557984 */ /* 0x000e220000004800 */
[----:B------:R-:W-:Y:S02]  /*1c60*/  IMAD R74, R74, c[0x0][0x2d0], RZ ;  /* 0x0000b4004a4a7a24 */ /* 0x000fe400078e02ff */
[----:B------:R-:W-:-:S04]  /*1c70*/  IMAD.WIDE.U32 R4, R33, c[0x0][0x2d0], R20 ;  /* 0x0000b40021047a25 */ /* 0x000fc800078e0014 */
[----:B------:R-:W-:Y:S01]  /*1c80*/  IMAD R7, R33, c[0x0][0x2d4], R74 ;  /* 0x0000b50021077a24 */ /* 0x000fe200078e024a */
[----:B------:R-:W-:-:S04]  /*1c90*/  LEA R6, P1, R4, c[0x0][0x320], 0x2 ;  /* 0x0000c80004067a11 */ /* 0x000fc800078210ff */
[----:B------:R-:W-:-:S04]  /*1ca0*/  IADD3 R5, R5, R7, RZ ;  /* 0x0000000705057210 */ /* 0x000fc80007ffe0ff */
[----:B------:R-:W-:-:S05]  /*1cb0*/  LEA.HI.X R7, R4, c[0x0][0x324], R5, 0x2, P1 ;  /* 0x0000c90004077a11 */ /* 0x000fca00008f1405 */
[----:B0-----:R0:W-:Y:S02]  /*1cc0*/  RED.E.ADD.F32.FTZ.RN.STRONG.GPU [R6.64], R85 ;  /* 0x000000550600798e */ /* 0x0011e4000c10e786 */
.L_x_8487:
[----:B------:R-:W-:Y:S05]  /*1cd0*/  BSYNC B0 ;  /* 0x0000000000007941 */ /* 0x000fea0003800000 */
.L_x_8486:
        /* <DEDUP_REMOVED lines=8> */
.L_x_8489:
[----:B------:R-:W-:Y:S05]  /*1d60*/  BSYNC B0 ;  /* 0x0000000000007941 */ /* 0x000fea0003800000 */
.L_x_8488:
[----:B-1----:R1:W2:Y:S01]  /*1d70*/  LDS R7, [R63.X4+0x210] ;  /* 0x000210003f077984 */ /* 0x0022a20000004800 */
[----:B------:R-:W-:Y:S01]  /*1d80*/  BSSY B0, `(.L_x_8490) ;  /* 0x0000006000007945 */ /* 0x000fe20003800000 */
[----:B------:R-:W-:Y:S01]  /*1d90*/  IMAD.WIDE.U32 R4, R97, c[0x0][0x2d0], R24 ;  /* 0x0000b40061047a25 */ /* 0x000fe200078e0018 */
[----:B------:R-:W-:Y:S05]  /*1da0*/  @!P3 BRA `(.L_x_8491) ;  /* 0x000000300000b947 */ /* 0x000fea0003800000 */
[----:B------:R-:W-:-:S05]  /*1db0*/  IMAD.WIDE.U32 R26, R97, c[0x0][0x2d0], R26 ;  /* 0x0000b400611a7a25 */ /* 0x000fca00078e001a */
[----:B------:R-:W-:-:S05]  /*1dc0*/  IADD3 R27, R85, R27, RZ ;  /* 0x0000001b551b7210 */ /* 0x000fca0007ffe0ff */
[----:B--2---:R2:W-:Y:S02]  /*1dd0*/  RED.E.ADD.F32.FTZ.RN.STRONG.GPU [R26.64], R7 ;  /* 0x000000071a00798e */ /* 0x0045e4000c10e786 */
.L_x_8491:
[----:B------:R-:W-:Y:S05]  /*1de0*/  BSYNC B0 ;  /* 0x0000000000007941 */ /* 0x000fea0003800000 */
.L_x_8490:
[----:B--2---:R2:W3:Y:S01]  /*1df0*/  LDS R7, [R63.X4+0x290] ;  /* 0x000290003f077984 */ /* 0x0044e20000004800 */
[----:B------:R-:W-:Y:S01]  /*1e00*/  BSSY B0, `(.L_x_8492) ;  /* 0x0000004000007945 */ /* 0x000fe20003800000 */
[----:B------:R-:W-:Y:S05]  /*1e10*/  @!P4 BRA `(.L_x_8493) ;  /* 0x000000200000c947 */ /* 0x000fea0003800000 */
[----:B------:R-:W-:-:S05]  /*1e20*/  IADD3 R5, R85, R5, RZ ;  /* 0x0000000555057210 */ /* 0x000fca0007ffe0ff */
[----:B---3--:R3:W-:Y:S02]  /*1e30*/  RED.E.ADD.F32.FTZ.RN.STRONG.GPU [R4.64], R7 ;  /* 0x000000070400798e */ /* 0x0087e4000c10e786 */
.L_x_8493:
[----:B------:R-:W-:Y:S05]  /*1e40*/  BSYNC B0 ;  /* 0x0000000000007941 */ /* 0x000fea0003800000 */
.L_x_8492:
[----:B---3--:R-:W3:Y:S01]  /*1e50*/  SHFL.DOWN PT, R5, R6, 0x1, 0x1f ;  /* 0x08201f0006057f89 */ /* 0x008ee200000e0000 */
[----:B------:R-:W-:Y:S01]  /*1e60*/  ISETP.GT.AND P1, PT, R55, 0x1e, PT ;  /* 0x0000001e3700780c */ /* 0x000fe20003f24270 */
[----:B------:R-:W-:Y:S01]  /*1e70*/  FADD.FTZ R40, R81, R40 ;  /* 0x0000002851287221 */ /* 0x000fe20000010000 */
[----:B------:R-:W-:Y:S01]  /*1e80*/  ISETP.NE.AND P2, PT, R55, RZ, PT ;  /* 0x000000ff3700720c */ /* 0x000fe20003f45270 */
[----:B------:R-:W4:Y:S01]  /*1e90*/  SHFL.DOWN PT, R7, R80, 0x1, 0x1f ;  /* 0x08201f0050077f89 */ /* 0x000f2200000e0000 */
        /* <DEDUP_REMOVED lines=11> */
[----:B---3--:R-:W-:Y:S02]  /*1f50*/  @!P1 FADD.FTZ R6, R6, R5 ;  /* 0x0000000506069221 */ /* 0x008fe40000010000 */
[----:B------:R-:W-:Y:S02]  /*1f60*/  FADD.FTZ R42, R27, R42 ;  /* 0x0000002a1b2a7221 */ /* 0x000fe40000010000 */
[----:B----4-:R-:W-:Y:S01]  /*1f70*/  @!P1 FADD.FTZ R80, R80, R7 ;  /* 0x0000000750509221 */ /* 0x010fe20000010000 */
[----:B------:R-:W3:Y:S01]  /*1f80*/  SHFL.DOWN PT, R5, R6, 0x2, 0x1f ;  /* 0x08401f0006057f89 */ /* 0x000ee200000e0000 */
[----:B------:R-:W-:-:S03]  /*1f90*/  ISETP.GT.AND P1, PT, R55, 0x1d, PT ;  /* 0x0000001d3700780c */ /* 0x000fc60003f24270 */
[----:B------:R-:W4:Y:S10]  /*1fa0*/  SHFL.DOWN PT, R7, R80, 0x2, 0x1f ;  /* 0x08401f0050077f89 */ /* 0x000f3400000e0000 */
[----:B---3--:R-:W-:-:S02]  /*1fb0*/  @!P1 FADD.FTZ R6, R6, R5 ;  /* 0x0000000506069221 */ /* 0x008fc40000010000 */
[----:B----4-:R-:W-:-:S03]  /*1fc0*/  @!P1 FADD.FTZ R80, R80, R7 ;  /* 0x0000000750509221 */ /* 0x010fc60000010000 */
        /* <DEDUP_REMOVED lines=15> */
[----:B------:R-:W-:Y:S01]  /*20c0*/  MOV R4, R6 ;  /* 0x0000000600047202 */ /* 0x000fe20000000f00 */
[C---:B------:R-:W-:Y:S02]  /*20d0*/  FMUL.FTZ R6, R0.reuse, R89 ;  /* 0x0000005900067220 */ /* 0x040fe40000410000 */
[----:B------:R-:W-:Y:S01]  /*20e0*/  FMUL.FTZ R7, R0, R79 ;  /* 0x0000004f00077220 */ /* 0x000fe20000410000 */
[----:B------:R-:W-:Y:S01]  /*20f0*/  MOV R5, R80 ;  /* 0x0000005000057202 */ /* 0x000fe20000000f00 */
[----:B------:R-:W-:Y:S02]  /*2100*/  FMUL.FTZ R6, R29, R6 ;  /* 0x000000061d067220 */ /* 0x000fe40000410000 */
[----:B------:R-:W-:Y:S02]  /*2110*/  FMUL.FTZ R76, R76, R7 ;  /* 0x000000074c4c7220 */ /* 0x000fe40000410000 */
[----:B------:R3:W-:Y:S01]  /*2120*/  @!P2 STS.64 [0x318], R4 ;  /* 0x00031804ff00a388 */ /* 0x0007e20000000a00 */
[----:B------:R-:W-:-:S02]  /*2130*/  FFMA.FTZ R6, R75, R89, R6 ;  /* 0x000000594b067223 */ /* 0x000fc40000010006 */
[----:B------:R-:W-:Y:S02]  /*2140*/  FFMA.FTZ R76, R77, R79, R76 ;  /* 0x0000004f4d4c7223 */ /* 0x000fe4000001004c */
[----:B------:R-:W-:Y:S02]  /*2150*/  FADD.FTZ R43, R6, R43 ;  /* 0x0000002b062b7221 */ /* 0x000fe40000010000 */
[----:B------:R-:W-:Y:S01]  /*2160*/  FADD.FTZ R41, R76, R41 ;  /* 0x000000294c297221 */ /* 0x000fe20000010000 */
[----:B------:R-:W-:Y:S06]  /*2170*/  BAR.SYNC.DEFER_BLOCKING 0x0 ;  /* 0x0000000000007b1d */ /* 0x000fec0000010000 */
[----:B------:R-:W-:Y:S05]  /*2180*/  @P0 BRA `(.L_x_8495) ;  /* 0x0000008000000947 */ /* 0x000fea0003800000 */
[----:B---3--:R-:W-:Y:S01]  /*2190*/  ISETP.NE.AND P0, PT, R53, c[0x0][0x174], PT ;  /* 0x00005d0035007a0c */ /* 0x008fe20003f05270 */
[----:B------:R-:W-:-:S12]  /*21a0*/  IMAD.SHL.U32 R6, R33, 0x4, RZ ;  /* 0x0000000421067824 */ /* 0x000fd800078e00ff */
[----:B------:R-:W3:Y:S04]  /*21b0*/  @P0 LDS R0, [R6+0x19c8] ;  /* 0x0019c80006000984 */ /* 0x000ee80000000800 */
[----:B------:R-:W4:Y:S01]  /*21c0*/  @P0 LDS R7, [R6+0x15c8] ;  /* 0x0015c80006070984 */ /* 0x000f220000000800 */
[----:B---3--:R-:W-:Y:S02]  /*21d0*/  @P0 FADD.FTZ R5, R5, R0 ;  /* 0x0000000005050221 */ /* 0x008fe40000010000 */
[----:B----4-:R-:W-:-:S03]  /*21e0*/  @P0 FADD.FTZ R4, R4, R7 ;  /* 0x0000000704040221 */ /* 0x010fc60000010000 */
[----:B------:R3:W-:Y:S04]  /*21f0*/  STS [R6+0x19c8], R5 ;  /* 0x0019c80506007388 */ /* 0x0007e80000000800 */
[----:B------:R3:W-:Y:S02]  /*2200*/  STS [R6+0x15c8], R4 ;  /* 0x0015c80406007388 */ /* 0x0007e40000000800 */
.L_x_8495:
[----:B---3--:R-:W-:Y:S05]  /*2210*/  BSYNC B0 ;  /* 0x0000000000007941 */ /* 0x008fea0003800000 */
.L_x_8494:
[----:B------:R-:W-:Y:S02]  /*2220*/  IADD3 R33, R33, 0x1, RZ ;  /* 0x0000000121217810 */ /* 0x000fe40007ffe0ff */
[----:B------:R-:W-:Y:S02]  /*2230*/  IADD3 R31, P1, R31, 0x1, RZ ;  /* 0x000000011f1f7810 */ /* 0x000fe40007f3e0ff */
[----:B------:R-:W-:Y:S02]  /*2240*/  ISETP.GE.AND P0, PT, R33, c[0x0][0x16c], PT ;  /* 0x00005b0021007a0c */ /* 0x000fe40003f06270 */
[----:B------:R-:W-:-:S11]  /*2250*/  IADD3.X R30, RZ, R30, RZ, P1, !PT ;  /* 0x0000001eff1e7210 */ /* 0x000fd60000ffe4ff */
[----:B------:R-:W-:Y:S01]  /*2260*/  @P0 CALL.REL.NOINC `(.L_x_8483) ;  /* 0x0000001000000944 */ /* 0x000fe20003c00000 */
[----:B------:R-:W-:Y:S05]  /*2270*/  BRA `(.L_x_8496) ;  /* 0xffffebd000007947 */ /* 0x000fea000383ffff */
.L_x_8483:
[----:B------:R-:W-:Y:S01]  /*2280*/  BAR.SYNC.DEFER_BLOCKING 0x0 ;  /* 0x0000000000007b1d */ /* 0x000fe20000010000 */
[----:B------:R-:W-:Y:S01]  /*2290*/  F2FP.BF16.PACK_AB R36, R38, R39 ;  /* 0x000000272624723e */ /* 0x000fe200000010ff */
[----:B------:R-:W-:Y:S01]  /*22a0*/  IMAD R0, R93, c[0x0][0x2d8], RZ ;  /* 0x0000b6005d007a24 */ /* 0x000fe200078e02ff */
[----:B------:R-:W-:Y:S01]  /*22b0*/  F2FP.BF16.PACK_AB R37, R37, R40 ;  /* 0x000000282525723e */ /* 0x000fe200000010ff */
[----:B------:R-:W-:Y:S01]  /*22c0*/  IMAD.SHL.U32 R24, R63, 0x8, RZ ;  /* 0x000000083f187824 */ /* 0x000fe200078e00ff */
[----:B------:R-:W-:Y:S01]  /*22d0*/  IADD3 R26, R53, -0x1, RZ ;  /* 0xffffffff351a7810 */ /* 0x000fe20007ffe0ff */
[----:B------:R-:W-:Y:S01]  /*22e0*/  IMAD R21, R67, c[0x0][0x2dc], R0 ;  /* 0x0000b70043157a24 */ /* 0x000fe200078e0200 */
[----:B------:R-:W-:Y:S01]  /*22f0*/  SHF.L.U64.HI R27, R63, 0x3, R52 ;  /* 0x000000033f1b7819 */ /* 0x000fe20000010234 */
[----:B------:R-:W-:Y:S01]  /*2300*/  IMAD R0, R70, c[0x0][0x2e0], RZ ;  /* 0x0000b80046007a24 */ /* 0x000fe200078e02ff */
[----:B------:R-:W-:Y:S01]  /*2310*/  SHF.L.U32 R18, R26, 0x7, RZ ;  /* 0x000000071a127819 */ /* 0x000fe200000006ff */
[----:B------:R-:W-:Y:S01]  /*2320*/  UIADD3 UR4, UR4, -0x80, URZ ;  /* 0xffffff8004047890 */ /* 0x000fe2000fffe03f */
[----:B------:R-:W-:Y:S01]  /*2330*/  F2FP.BF16.PACK_AB R22, R42, R41 ;  /* 0x000000292a16723e */ /* 0x000fe200000010ff */
[----:B------:R-:W-:Y:S01]  /*2340*/  FADD.FTZ R41, R64, R41 ;  /* 0x0000002940297221 */ /* 0x000fe20000010000 */
[----:B------:R-:W-:-:S02]  /*2350*/  SHF.R.S32.HI R19, RZ, 0x1f, R18 ;  /* 0x0000001fff137819 */ /* 0x000fc40000011412 */
[----:B------:R-:W-:Y:S01]  /*2360*/  F2FP.BF16.PACK_AB R23, R44, R43 ;  /* 0x0000002b2c17723e */ /* 0x000fe200000010ff */
[----:B------:R-:W-:Y:S01]  /*2370*/  FADD.FTZ R42, R41, R42 ;  /* 0x0000002a292a7221 */ /* 0x000fe20000010000 */
[----:B------:R-:W-:Y:S01]  /*2380*/  ISETP.GT.AND P4, PT, R53, 0x1, PT ;  /* 0x000000013500780c */ /* 0x000fe20003f84270 */
[C-C-:B------:R-:W-:Y:S01]  /*2390*/  IMAD.WIDE.U32 R6, R67.reuse, c[0x0][0x2d8], R18.reuse ;  /* 0x0000b60043067a25 */ /* 0x140fe200078e0012 */
[----:B------:R-:W-:Y:S02]  /*23a0*/  IADD3 R58, P1, R58, -0x100, RZ ;  /* 0xffffff003a3a7810 */ /* 0x000fe40007f3e0ff */
[----:B------:R-:W-:Y:S01]  /*23b0*/  IADD3 R62, P2, R62, -0x100, RZ ;  /* 0xffffff003e3e7810 */ /* 0x000fe20007f5e0ff */
[----:B------:R-:W-:Y:S01]  /*23c0*/  IMAD.WIDE.U32 R18, R67, c[0x0][0x2f8], R18 ;  /* 0x0000be0043127a25 */ /* 0x000fe200078e0012 */
[----:B------:R-:W-:Y:S01]  /*23d0*/  IADD3 R7, R7, R21, RZ ;  /* 0x0000001507077210 */ /* 0x000fe20007ffe0ff */
[----:B------:R-:W-:Y:S01]  /*23e0*/  STS.64 [R55.X8], R36 ;  /* 0x0000002437007388 */ /* 0x000fe20000008a00 */
[----:B------:R-:W-:-:S06]  /*23f0*/  NOP ;  /* 0x0000000000007918 */ /* 0x000fcc0000000000 */
[----:B------:R-:W3:Y:S01]  /*2400*/  LDS.64 R4, [R55.X8] ;  /* 0x0000000037047984 */ /* 0x000ee20000008a00 */
[C---:B------:R-:W-:Y:S01]  /*2410*/  IMAD R21, R71.reuse, c[0x0][0x2e4], R0 ;  /* 0x0000b90047157a24 */ /* 0x040fe200078e0200 */
[----:B------:R-:W-:Y:S01]  /*2420*/  IADD3 R60, P3, R60, -0x100, RZ ;  /* 0xffffff003c3c7810 */ /* 0x000fe20007f7e0ff */
[----:B------:R-:W-:Y:S01]  /*2430*/  IMAD.WIDE.U32 R6, R71, c[0x0][0x2e0], R6 ;  /* 0x0000b80047067a25 */ /* 0x000fe200078e0006 */
[----:B------:R-:W-:Y:S02]  /*2440*/  IADD3.X R57, R57, -0x1, RZ, P1, !PT ;  /* 0xffffffff39397810 */ /* 0x000fe40000ffe4ff */
[----:B------:R-:W-:Y:S01]  /*2450*/  IADD3.X R61, R61, -0x1, RZ, P2, !PT ;  /* 0xffffffff3d3d7810 */ /* 0x000fe200017fe4ff */
[----:B------:R-:W-:Y:S01]  /*2460*/  IMAD R0, R93, c[0x0][0x2f8], RZ ;  /* 0x0000be005d007a24 */ /* 0x000fe200078e02ff */
[----:B------:R-:W-:Y:S01]  /*2470*/  IADD3 R7, R7, R21, RZ ;  /* 0x0000001507077210 */ /* 0x000fe20007ffe0ff */
[----:B------:R-:W-:Y:S01]  /*2480*/  FADD.FTZ R43, R42, R43 ;  /* 0x0000002b2a2b7221 */ /* 0x000fe20000010000 */
[----:B------:R-:W-:Y:S01]  /*2490*/  LEA R20, P0, R6, c[0x0][0x330], 0x1 ;  /* 0x0000cc0006147a11 */ /* 0x000fe200078008ff */
[----:B------:R-:W-:Y:S01]  /*24a0*/  IMAD R25, R67, c[0x0][0x2fc], R0 ;  /* 0x0000bf0043197a24 */ /* 0x000fe200078e0200 */
[----:B------:R-:W-:Y:S01]  /*24b0*/  IADD3.X R59, R59, -0x1, RZ, P3, !PT ;  /* 0xffffffff3b3b7810 */ /* 0x000fe20001ffe4ff */
[----:B------:R-:W-:Y:S01]  /*24c0*/  IMAD R0, R70, c[0x0][0x300], RZ ;  /* 0x0000c00046007a24 */ /* 0x000fe200078e02ff */
[----:B------:R-:W-:Y:S01]  /*24d0*/  LEA.HI.X R6, R6, c[0x0][0x334], R7, 0x1, P0 ;  /* 0x0000cd0006067a11 */ /* 0x000fe200000f0c07 */
[----:B------:R-:W-:Y:S01]  /*24e0*/  FADD.FTZ R64, R43, R44 ;  /* 0x0000002c2b407221 */ /* 0x000fe20000010000 */
[----:B------:R-:W-:Y:S01]  /*24f0*/  IADD3 R20, P0, R20, R24, RZ ;  /* 0x0000001814147210 */ /* 0x000fe20007f1e0ff */
[----:B------:R-:W-:Y:S01]  /*2500*/  IMAD.MOV.U32 R53, RZ, RZ, R26 ;  /* 0x000000ffff357224 */ /* 0x000fe200078e001a */
[----:B------:R-:W-:Y:S01]  /*2510*/  IADD3 R19, R19, R25, RZ ;  /* 0x0000001913137210 */ /* 0x000fe20007ffe0ff */
[----:B------:R-:W-:Y:S01]  /*2520*/  IMAD R25, R71, c[0x0][0x304], R0 ;  /* 0x0000c10047197a24 */ /* 0x000fe200078e0200 */
[----:B------:R-:W-:-:S05]  /*2530*/  IADD3.X R21, R6, R27, RZ, P0, !PT ;  /* 0x0000001b06157210 */ /* 0x000fca00007fe4ff */
[----:B---3--:R3:W-:Y:S04]  /*2540*/  STG.E.64 [R20.64], R4 ;  /* 0x0000000414007986 */ /* 0x0087e8000c101b06 */
[----:B------:R-:W-:Y:S01]  /*2550*/  BAR.SYNC.DEFER_BLOCKING 0x0 ;  /* 0x0000000000007b1d */ /* 0x000fe20000010000 */
[----:B---3--:R-:W-:-:S05]  /*2560*/  IMAD.WIDE.U32 R4, R71, c[0x0][0x300], R18 ;  /* 0x0000c00047047a25 */ /* 0x008fca00078e0012 */
[----:B------:R-:W-:Y:S02]  /*2570*/  IADD3 R19, R5, R25, RZ ;  /* 0x0000001905137210 */ /* 0x000fe40007ffe0ff */
[----:B------:R-:W-:-:S04]  /*2580*/  LEA R5, P0, R4, c[0x0][0x340], 0x1 ;  /* 0x0000d00004057a11 */ /* 0x000fc800078008ff */
[----:B------:R-:W-:Y:S02]  /*2590*/  LEA.HI.X R0, R4, c[0x0][0x344], R19, 0x1, P0 ;  /* 0x0000d10004007a11 */ /* 0x000fe400000f0c13 */
[----:B------:R-:W-:Y:S01]  /*25a0*/  IADD3 R4, P0, R5, R24, RZ ;  /* 0x0000001805047210 */ /* 0x000fe20007f1e0ff */
[----:B------:R-:W-:Y:S01]  /*25b0*/  STS.64 [R55.X8], R22 ;  /* 0x0000001637007388 */ /* 0x000fe20000008a00 */
[----:B------:R-:W-:-:S06]  /*25c0*/  NOP ;  /* 0x0000000000007918 */ /* 0x000fcc0000000000 */
[----:B------:R-:W3:Y:S01]  /*25d0*/  LDS.64 R6, [R55.X8] ;  /* 0x0000000037067984 */ /* 0x000ee20000008a00 */
[----:B------:R-:W-:Y:S02]  /*25e0*/  IADD3.X R5, R0, R27, RZ, P0, !PT ;  /* 0x0000001b00057210 */ /* 0x000fe400007fe4ff */
[----:B------:R-:W-:-:S04]  /*25f0*/  IADD3 R56, P0, R56, -0x100, RZ ;  /* 0xffffff0038387810 */ /* 0x000fc80007f1e0ff */
[----:B------:R-:W-:Y:S01]  /*2600*/  IADD3.X R54, R54, -0x1, RZ, P0, !PT ;  /* 0xffffffff36367810 */ /* 0x000fe200007fe4ff */
[----:B---3--:R3:W-:Y:S01]  /*2610*/  STG.E.64 [R4.64], R6 ;  /* 0x0000000604007986 */ /* 0x0087e2000c101b06 */
[----:B------:R-:W-:Y:S01]  /*2620*/  @!P4 CALL.REL.NOINC `(.L_x_8482) ;  /* 0x000000100000c944 */ /* 0x000fe20003c00000 */
[----:B------:R-:W-:Y:S05]  /*2630*/  BRA `(.L_x_8497) ;  /* 0xffffe2a000007947 */ /* 0x000fea000383ffff */
.L_x_8482:
[----:B------:R-:W-:Y:S02]  /*2640*/  ISETP.NE.U32.AND P0, PT, RZ, c[0x0][0x328], PT ;  /* 0x0000ca00ff007a0c */ /* 0x000fe40003f05070 */
[----:B------:R-:W-:Y:S02]  /*2650*/  ISETP.NE.U32.AND P2, PT, RZ, c[0x0][0x348], PT ;  /* 0x0000d200ff007a0c */ /* 0x000fe40003f45070 */
[----:B------:R-:W-:Y:S02]  /*2660*/  ISETP.NE.AND.EX P1, PT, RZ, c[0x0][0x32c], PT, P0 ;  /* 0x0000cb00ff007a0c */ /* 0x000fe40003f25300 */
[----:B------:R-:W-:-:S11]  /*2670*/  ISETP.NE.AND.EX P0, PT, RZ, c[0x0][0x34c], PT, P2 ;  /* 0x0000d300ff007a0c */ /* 0x000fd60003f05320 */
[----:B------:R-:W-:Y:S05]  /*2680*/  @!P1 BRA `(.L_x_8498) ;  /* 0x0000014000009947 */ /* 0x000fea0003800000 */
[----:B------:R-:W4:Y:S01]  /*2690*/  SHFL.DOWN P1, R0, R65, 0x1, 0x1f ;  /* 0x08201f0041007f89 */ /* 0x000f220000020000 */
[----:B------:R-:W-:Y:S03]  /*26a0*/  BSSY B0, `(.L_x_8498) ;  /* 0x0000012000007945 */ /* 0x000fe60003800000 */
[----:B---3--:R-:W3:Y:S01]  /*26b0*/  S2R R6, SR_LANEID ;  /* 0x0000000000067919 */ /* 0x008ee20000000000 */
[----:B----4-:R-:W-:Y:S01]  /*26c0*/  @P1 FADD R0, R0, R65 ;  /* 0x0000004100001221 */ /* 0x010fe20000000000 */
[----:B---3--:R-:W-:-:S04]  /*26d0*/  ISETP.NE.AND P2, PT, R6, RZ, PT ;  /* 0x000000ff0600720c */ /* 0x008fc80003f45270 */
        /* <DEDUP_REMOVED lines=14> */
.L_x_8499:
[----:B---3--:R-:W-:Y:S05]  /*27c0*/  BSYNC B0 ;  /* 0x0000000000007941 */ /* 0x008fea0003800000 */
.L_x_8498:
[----:B------:R-:W-:Y:S01]  /*27d0*/  BSSY B0, `(.L_x_8500) ;  /* 0x0000018000007945 */ /* 0x000fe20003800000 */
[----:B------:R-:W-:Y:S05]  /*27e0*/  @!P0 BRA `(.L_x_8501) ;  /* 0x0000015000008947 */ /* 0x000fea0003800000 */
[----:B------:R-:W-:Y:S06]  /*27f0*/  BAR.SYNC.DEFER_BLOCKING 0x0 ;  /* 0x0000000000007b1d */ /* 0x000fec0000010000 */
[----:B------:R-:W4:Y:S04]  /*2800*/  SHFL.DOWN P0, R3, R64, 0x1, 0x1f ;  /* 0x08201f0040037f89 */ /* 0x000f280000000000 */
[----:B---3--:R-:W3:Y:S04]  /*2810*/  S2R R4, SR_LANEID ;  /* 0x0000000000047919 */ /* 0x008ee80000000000 */
[----:B------:R-:W0:Y:S01]  /*2820*/  S2R R15, SR_TID.X ;  /* 0x00000000000f7919 */ /* 0x000e220000002100 */
[----:B----4-:R-:W-:Y:S01]  /*2830*/  @P0 FADD R3, R3, R64 ;  /* 0x0000004003030221 */ /* 0x010fe20000000000 */
[----:B---3--:R-:W-:-:S04]  /*2840*/  ISETP.NE.AND P1, PT, R4, RZ, PT ;  /* 0x000000ff0400720c */ /* 0x008fc80003f25270 */
        /* <DEDUP_REMOVED lines=13> */
[----:B------:R-:W-:Y:S01]  /*2920*/  HFMA2.MMA R15, -RZ, RZ, 0, 0 ;  /* 0x00000000ff0f7435 */ /* 0x000fe200000001ff */
[----:B------:R-:W-:Y:S05]  /*2930*/  BRA `(.L_x_8502) ;  /* 0x0000001000007947 */ /* 0x000fea0003800000 */
.L_x_8501:
[----:B------:R-:W4:Y:S02]  /*2940*/  S2R R15, SR_TID.X ;  /* 0x00000000000f7919 */ /* 0x000f240000002100 */
.L_x_8502:
[----:B0-----:R-:W-:Y:S05]  /*2950*/  BSYNC B0 ;  /* 0x0000000000007941 */ /* 0x001fea0003800000 */
.L_x_8500:
[----:B----4-:R-:W-:-:S13]  /*2960*/  ISETP.GE.AND P0, PT, R15, c[0x0][0x16c], PT ;  /* 0x00005b000f007a0c */ /* 0x010fda0003f06270 */
[----:B------:R-:W-:Y:S05]  /*2970*/  @P0 EXIT ;  /* 0x000000000000094d */ /* 0x000fea0003800000 */
[C---:B------:R-:W-:Y:S02]  /*2980*/  IMAD R0, R70.reuse, c[0x0][0x2a8], RZ ;  /* 0x0000aa0046007a24 */ /* 0x040fe400078e02ff */
[----:B------:R-:W-:Y:S02]  /*2990*/  IMAD R70, R70, c[0x0][0x288], RZ ;  /* 0x0000a20046467a24 */ /* 0x000fe400078e02ff */
[----:B------:R-:W-:-:S04]  /*29a0*/  IMAD.WIDE.U32 R2, R71, c[0x0][0x2a8], RZ ;  /* 0x0000aa0047027a25 */ /* 0x000fc800078e00ff */
[C---:B------:R-:W-:Y:S02]  /*29b0*/  IMAD R23, R71.reuse, c[0x0][0x2ac], R0 ;  /* 0x0000ab0047177a24 */ /* 0x040fe400078e0200 */
[C---:B------:R-:W-:Y:S02]  /*29c0*/  IMAD R21, R71.reuse, c[0x0][0x28c], R70 ;  /* 0x0000a30047157a24 */ /* 0x040fe400078e0246 */
[----:B---3--:R-:W-:Y:S01]  /*29d0*/  IMAD.WIDE.U32 R4, R71, c[0x0][0x288], RZ ;  /* 0x0000a20047047a25 */ /* 0x008fe200078e00ff */
[----:B------:R-:W-:-:S04]  /*29e0*/  IADD3 R23, R3, R23, RZ ;  /* 0x0000001703177210 */ /* 0x000fc80007ffe0ff */
[----:B------:R-:W-:-:S03]  /*29f0*/  IADD3 R21, R5, R21, RZ ;  /* 0x0000001505157210 */ /* 0x000fc60007ffe0ff */
.L_x_8503:
[----:B0-----:R-:W0:Y:S01]  /*2a00*/  LDS R17, [R15.X4+0x15c8] ;  /* 0x0015c8000f117984 */ /* 0x001e220000004800 */
        /* <DEDUP_REMOVED lines=25> */
.L_x_8504:
        /* <DEDUP_REMOVED lines=14> */
.L_x_9152:


//--------------------- .text._Z25selective_scan_bwd_kernelI32Selective_Scan_bwd_kernel_traitsILi32ELi4ELb1ELb0ELb1ELb0ELb1EN3c108BFloat16EfEEv12SSMParamsBwd --------------------------
	.section	.text._Z25selective_scan_bwd_kernelI32Selective_Scan_bwd_kernel_traitsILi32ELi4ELb1ELb0ELb1ELb0ELb1EN3c108BFloat16EfEEv12SSMParamsBwd,"ax",@progbits
	.sectioninfo	@"SHI_REGISTERS=109"
	.align	128
        .global         _Z25selective_scan_bwd_kernelI32Selective_Scan_bwd_kernel_traitsILi32ELi4ELb1ELb0ELb1ELb0ELb1EN3c108BFloat16EfEEv12SSMParamsBwd
        .type           _Z25selective_scan_bwd_kernelI32Selective_Scan_bwd_kernel_traitsILi32ELi4ELb1ELb0ELb1ELb0ELb1EN3c108BFloat16EfEEv12SSMParamsBwd,@function
        .size           _Z25selective_scan_bwd_kernelI32Selective_Scan_bwd_kernel_traitsILi32ELi4ELb1ELb0ELb1ELb0ELb1EN3c108BFloat16EfEEv12SSMParamsBwd,(.L_x_9153 - _Z25selective_scan_bwd_kernelI32Selective_Scan_bwd_kernel_traitsILi32ELi4ELb1ELb0ELb1ELb0ELb1EN3c108BFloat16EfEEv12SSMParamsBwd)
        .other          _Z25selective_scan_bwd_kernelI32Selective_Scan_bwd_kernel_traitsILi32ELi4ELb1ELb0ELb1ELb0ELb1EN3c108BFloat16EfEEv12SSMParamsBwd,@"STO_CUDA_ENTRY STV_DEFAULT"
_Z25selective_scan_bwd_kernelI32Selective_Scan_bwd_kernel_traitsILi32ELi4ELb1ELb0ELb1ELb0ELb1EN3c108BFloat16EfEEv12SSMParamsBwd:
.text._Z25selective_scan_bwd_kernelI32Selective_Scan_bwd_kernel_traitsILi32ELi4ELb1ELb0ELb1ELb0ELb1EN3c108BFloat16EfEEv12SSMParamsBwd:
        /* <DEDUP_REMOVED lines=26> */
[----:B------:R-:W-:Y:S01]  /*01a0*/  MOV R44, RZ ;  /* 0x000000ff002c7202 */ /* 0x000fe20000000f00 */
[C---:B------:R-:W-:Y:S01]  /*01b0*/  IMAD R11, R80.reuse, c[0x0][0x278], RZ ;  /* 0x00009e00500b7a24 */ /* 0x040fe200078e02ff */
[----:B0-----:R-:W-:Y:S01]  /*01c0*/  IABS R2, R53 ;  /* 0x0000003500027213 */ /* 0x001fe20000000000 */
[----:B-1----:R-:W-:Y:S01]  /*01d0*/  HFMA2.MMA R6, -RZ, RZ, 0, 0 ;  /* 0x00000000ff067435 */ /* 0x002fe200000001ff */
[----:B------:R-:W-:-:S02]  /*01e0*/  IMAD R9, R80, c[0x0][0x1e0], RZ ;  /* 0x0000780050097a24 */ /* 0x000fc400078e02ff */
[----:B----4-:R-:W-:Y:S02]  /*01f0*/  IMAD R5, R80, c[0x0][0x1d0], RZ ;  /* 0x0000740050057a24 */ /* 0x010fe400078e02ff */
[C---:B------:R-:W-:Y:S01]  /*0200*/  IMAD R11, R48.reuse, c[0x0][0x27c], R11 ;  /* 0x00009f00300b7a24 */ /* 0x040fe200078e020b */
[----:B---3--:R-:W-:Y:S01]  /*0210*/  IADD3 R8, RZ, -R7, RZ ;  /* 0x80000007ff087210 */ /* 0x008fe20007ffe0ff */
[----:B------:R-:W-:Y:S02]  /*0220*/  IMAD R9, R48, c[0x0][0x1e4], R9 ;  /* 0x0000790030097a24 */ /* 0x000fe400078e0209 */
[----:B------:R-:W-:Y:S02]  /*0230*/  IMAD R10, R53, c[0x0][0x284], R10 ;  /* 0x0000a100350a7a24 */ /* 0x000fe400078e020a */
[----:B------:R-:W-:Y:S02]  /*0240*/  IMAD R3, R8, R13, RZ ;  /* 0x0000000d08037224 */ /* 0x000fe400078e02ff */
[----:B------:R-:W-:-:S02]  /*0250*/  IMAD.MOV.U32 R8, RZ, RZ, c[0x0][0x174] ;  /* 0x00005d00ff087624 */ /* 0x000fc400078e00ff */
[----:B------:R-:W-:Y:S01]  /*0260*/  IMAD.HI.U32 R7, R7, R3, R6 ;  /* 0x0000000307077227 */ /* 0x000fe200078e0006 */
[----:B------:R-:W-:Y:S02]  /*0270*/  LOP3.LUT R6, R53, c[0x0][0x178], RZ, 0x3c, !PT ;  /* 0x00005e0035067a12 */ /* 0x000fe400078e3cff */
[----:B------:R-:W-:Y:S02]  /*0280*/  ISETP.GE.AND P3, PT, R8, 0x1, PT ;  /* 0x000000010800780c */ /* 0x000fe40003f66270 */
[----:B------:R-:W-:Y:S01]  /*0290*/  ISETP.GE.AND P2, PT, R6, RZ, PT ;  /* 0x000000ff0600720c */ /* 0x000fe20003f46270 */
[----:B------:R-:W-:-:S04]  /*02a0*/  IMAD.HI.U32 R47, R7, R2, RZ ;  /* 0x00000002072f7227 */ /* 0x000fc800078e00ff */
[C---:B------:R-:W-:Y:S01]  /*02b0*/  IMAD R7, R48.reuse, c[0x0][0x1d4], R5 ;  /* 0x0000750030077a24 */ /* 0x040fe200078e0205 */
        /* <DEDUP_REMOVED lines=17> */
[----:B------:R-:W-:Y:S01]  /*03d0*/  IMAD R0, R51, c[0x0][0x1d8], RZ ;  /* 0x0000760033007a24 */ /* 0x000fe200078e02ff */
[----:B------:R-:W-:Y:S01]  /*03e0*/  ISETP.NE.AND P1, PT, RZ, c[0x0][0x178], PT ;  /* 0x00005e00ff007a0c */ /* 0x000fe20003f25270 */
[----:B------:R-:W-:Y:S01]  /*03f0*/  IMAD R15, R48, c[0x0][0x1b4], R13 ;  /* 0x00006d00300f7a24 */ /* 0x000fe200078e020d */
[----:B------:R-:W-:Y:S01]  /*0400*/  SHF.R.S32.HI R13, RZ, 0x1f, R11 ;  /* 0x0000001fff0d7819 */ /* 0x000fe2000001140b */
[----:B------:R-:W-:-:S03]  /*0410*/  IMAD R0, R53, c[0x0][0x1dc], R0 ;  /* 0x0000770035007a24 */ /* 0x000fc600078e0200 */
[----:B------:R-:W-:Y:S02]  /*0420*/  IADD3 R9, R9, R15, RZ ;  /* 0x0000000f09097210 */ /* 0x000fe40007ffe0ff */
[----:B------:R-:W-:Y:S01]  /*0430*/  IADD3.X R15, R13, R3, R0, P4, !PT ;  /* 0x000000030d0f7210 */ /* 0x000fe200027fe400 */
[----:B------:R-:W-:Y:S01]  /*0440*/  IMAD R0, R51, c[0x0][0x1e8], RZ ;  /* 0x00007a0033007a24 */ /* 0x000fe200078e02ff */
[----:B------:R-:W-:Y:S01]  /*0450*/  @P0 IADD3 R47, R47, 0x1, RZ ;  /* 0x000000012f2f0810 */ /* 0x000fe20007ffe0ff */
[----:B------:R-:W-:-:S03]  /*0460*/  IMAD.WIDE.U32 R2, R53, c[0x0][0x1e8], R4 ;  /* 0x00007a0035027a25 */ /* 0x000fc600078e0004 */
[----:B------:R-:W-:Y:S01]  /*0470*/  @!P2 IADD3 R47, -R47, RZ, RZ ;  /* 0x000000ff2f2fa210 */ /* 0x000fe20007ffe1ff */
[----:B------:R-:W-:Y:S01]  /*0480*/  IMAD.WIDE.U32 R4, R53, c[0x0][0x280], R6 ;  /* 0x0000a00035047a25 */ /* 0x000fe200078e0006 */
[----:B------:R-:W-:Y:S02]  /*0490*/  IADD3 R40, P0, R11, R2, RZ ;  /* 0x000000020b287210 */ /* 0x000fe40007f1e0ff */
[----:B------:R-:W-:Y:S01]  /*04a0*/  @!P1 LOP3.LUT R47, RZ, c[0x0][0x178], RZ, 0x33, !PT ;  /* 0x00005e00ff2f9a12 */ /* 0x000fe200078e33ff */
[----:B------:R-:W-:Y:S01]  /*04b0*/  IMAD R0, R53, c[0x0][0x1ec], R0 ;  /* 0x00007b0035007a24 */ /* 0x000fe200078e0200 */
[----:B------:R-:W-:Y:S02]  /*04c0*/  IADD3 R38, P2, R11, R4, RZ ;  /* 0x000000040b267210 */ /* 0x000fe40007f5e0ff */
        /* <DEDUP_REMOVED lines=11> */
[----:B------:R-:W-:Y:S01]  /*0580*/  ISETP.NE.U32.AND P1, PT, RZ, c[0x0][0x328], PT ;  /* 0x0000ca00ff007a0c */ /* 0x000fe20003f25070 */
[----:B------:R-:W-:Y:S01]  /*0590*/  CS2R R14, SRZ ;  /* 0x00000000000e7805 */ /* 0x000fe2000001ff00 */
        /* <DEDUP_REMOVED lines=23> */
[C---:B------:R-:W-:Y:S01]  /*0710*/  IMAD R0, R51.reuse, c[0x0][0x180], RZ ;  /* 0x0000600033007a24 */ /* 0x040fe200078e02ff */
[----:B------:R-:W-:Y:S01]  /*0720*/  MOV R44, RZ ;  /* 0x000000ff002c7202 */ /* 0x000fe20000000f00 */
[----:B------:R-:W-:Y:S01]  /*0730*/  IMAD R2, R51, c[0x0][0x198], RZ ;  /* 0x0000660033027a24 */ /* 0x000fe200078e02ff */
[----:B------:R-:W1:Y:S01]  /*0740*/  S2R R37, SR_LANEID ;  /* 0x0000000000257919 */ /* 0x000e620000000000 */
[----:B------:R-:W-:Y:S01]  /*0750*/  IMAD.WIDE.U32 R12, R53, c[0x0][0x180], RZ ;  /* 0x00006000350c7a25 */ /* 0x000fe200078e00ff */
[----:B------:R-:W-:-:S02]  /*0760*/  MOV R32, RZ ;  /* 0x000000ff00207202 */ /* 0x000fc40000000f00 */
[----:B------:R-:W-:Y:S01]  /*0770*/  MOV R46, RZ ;  /* 0x000000ff002e7202 */ /* 0x000fe20000000f00 */
[----:B------:R-:W-:-:S04]  /*0780*/  IMAD.WIDE.U32 R10, R53, c[0x0][0x198], RZ ;  /* 0x00006600350a7a25 */ /* 0x000fc800078e00ff */
[C---:B------:R-:W-:Y:S02]  /*0790*/  IMAD R33, R53.reuse, c[0x0][0x184], R0 ;  /* 0x0000610035217a24 */ /* 0x040fe400078e0200 */
[----:B------:R-:W-:Y:S02]  /*07a0*/  IMAD R31, R53, c[0x0][0x19c], R2 ;  /* 0x00006700351f7a24 */ /* 0x000fe400078e0202 */
[----:B------:R-:W-:Y:S01]  /*07b0*/  IMAD.MOV.U32 R34, RZ, RZ, c[0x0][0x174] ;  /* 0x00005d00ff227624 */ /* 0x000fe200078e00ff */
[----:B------:R-:W-:Y:S02]  /*07c0*/  IADD3 R33, R13, R33, RZ ;  /* 0x000000210d217210 */ /* 0x000fe40007ffe0ff */
[----:B------:R-:W-:Y:S02]  /*07d0*/  IADD3 R31, R11, R31, RZ ;  /* 0x0000001f0b1f7210 */ /* 0x000fe40007ffe0ff */
[----:B0-----:R-:W-:Y:S02]  /*07e0*/  LOP3.LUT R76, R45, 0x1f, RZ, 0xc0, !PT ;  /* 0x0000001f2d4c7812 */ /* 0x001fe400078ec0ff */
[----:B------:R-:W-:-:S02]  /*07f0*/  SHF.R.S32.HI R30, RZ, 0x1f, R45 ;  /* 0x0000001fff1e7819 */ /* 0x000fc4000001142d */
[----:B-1----:R-:W-:Y:S02]  /*0800*/  IADD3 R0, R45, 0x200, RZ ;  /* 0x000002002d007810 */ /* 0x002fe40007ffe0ff */
.L_x_8521:
[----:B------:R-:W-:Y:S01]  /*0810*/  BAR.SYNC.DEFER_BLOCKING 0x0 ;  /* 0x0000000000007b1d */ /* 0x000fe20000010000 */
[C---:B------:R-:W-:Y:S02]  /*0820*/  SHF.L.U32 R20, R45.reuse, 0x3, RZ ;  /* 0x000000032d147819 */ /* 0x040fe400000006ff */
[----:B------:R-:W-:Y:S02]  /*0830*/  SHF.L.U64.HI R21, R45, 0x3, R30 ;  /* 0x000000032d157819 */ /* 0x000fe4000001021e */
[----:B0-----:R-:W-:-:S04]  /*0840*/  IADD3 R2, P0, R43, R20, RZ ;  /* 0x000000142b027210 */ /* 0x001fc80007f1e0ff */
[----:B------:R-:W-:-:S06]  /*0850*/  IADD3.X R3, R42, R21, RZ, P0, !PT ;  /* 0x000000152a037210 */ /* 0x000fcc00007fe4ff */
[----:B--2---:R-:W2:Y:S01]  /*0860*/  LDG.E.64 R2, [R2.64] ;  /* 0x0000000402027981 */ /* 0x004ea2000c1e1b00 */
[----:B------:R-:W-:-:S04]  /*0870*/  IADD3 R6, P0, R41, R20, RZ ;  /* 0x0000001429067210 */ /* 0x000fc80007f1e0ff */
[----:B------:R-:W-:Y:S01]  /*0880*/  IADD3.X R7, R40, R21, RZ, P0, !PT ;  /* 0x0000001528077210 */ /* 0x000fe200007fe4ff */
[----:B--2---:R0:W-:Y:S01]  /*0890*/  STS.64 [R37.X8], R2 ;  /* 0x0000000225007388 */ /* 0x0041e20000008a00 */
[----:B------:R-:W-:-:S06]  /*08a0*/  NOP ;  /* 0x0000000000007918 */ /* 0x000fcc0000000000 */
[----:B------:R-:W-:Y:S04]  /*08b0*/  LDS.64 R8, [R37.X8] ;  /* 0x0000000025087984 */ /* 0x000fe80000008a00 */
[----:B------:R-:W-:Y:S06]  /*08c0*/  BAR.SYNC.DEFER_BLOCKING 0x0 ;  /* 0x0000000000007b1d */ /* 0x000fec0000010000 */
[----:B------:R-:W2:Y:S01]  /*08d0*/  LDG.E.64 R6, [R6.64] ;  /* 0x0000000406067981 */ /* 0x000ea2000c1e1b00 */
[----:B------:R-:W-:-:S05]  /*08e0*/  IADD3 R22, P0, R39, R20, RZ ;  /* 0x0000001427167210 */ /* 0x000fca0007f1e0ff */
[----:B------:R-:W-:Y:S01]  /*08f0*/  IMAD.X R23, R38, 0x1, R21, P0 ;  /* 0x0000000126177824 */ /* 0x000fe200000e0615 */
[----:B0-----:R-:W-:Y:S01]  /*0900*/  MOV R3, c[0x0][0x174] ;  /* 0x00005d0000037a02 */ /* 0x001fe20000000f00 */
[----:B--2---:R0:W-:Y:S01]  /*0910*/  STS.64 [R37.X8], R6 ;  /* 0x0000000625007388 */ /* 0x0041e20000008a00 */
[----:B------:R-:W-:-:S06]  /*0920*/  NOP ;  /* 0x0000000000007918 */ /* 0x000fcc0000000000 */
[----:B------:R-:W-:Y:S04]  /*0930*/  LDS.64 R4, [R37.X8] ;  /* 0x0000000025047984 */ /* 0x000fe80000008a00 */
[----:B------:R-:W-:Y:S06]  /*0940*/  BAR.SYNC.DEFER_BLOCKING 0x0 ;  /* 0x0000000000007b1d */ /* 0x000fec0000010000 */
[----:B------:R-:W2:Y:S01]  /*0950*/  LDG.E.64 R22, [R22.64] ;  /* 0x0000000416167981 */ /* 0x000ea2000c1e1b00 */
[----:B------:R-:W-:Y:S01]  /*0960*/  LEA R2, R3, R32, 0x7 ;  /* 0x0000002003027211 */ /* 0x000fe200078e38ff */
[----:B------:R-:W-:-:S02]  /*0970*/  IMAD R24, R51, c[0x0][0x1f8], RZ ;  /* 0x00007e0033187a24 */ /* 0x000fc400078e02ff */
[----:B0-----:R-:W-:Y:S01]  /*0980*/  IMAD R7, R80, c[0x0][0x1f0], RZ ;  /* 0x00007c0050077a24 */ /* 0x001fe200078e02ff */
[----:B------:R-:W-:Y:S01]  /*0990*/  SHF.R.S32.HI R3, RZ, 0x1f, R2 ;  /* 0x0000001fff037819 */ /* 0x000fe20000011402 */
[----:B------:R-:W-:-:S04]  /*09a0*/  IMAD R27, R53, c[0x0][0x1fc], R24 ;  /* 0x00007f00351b7a24 */ /* 0x000fc800078e0218 */
        /* <DEDUP_REMOVED lines=9> */
[----:B--2---:R0:W-:Y:S01]  /*0a40*/  STS.64 [R37.X8], R22 ;  /* 0x0000001625007388 */ /* 0x0041e20000008a00 */
[----:B------:R-:W-:-:S06]  /*0a50*/  NOP ;  /* 0x0000000000007918 */ /* 0x000fcc0000000000 */
[----:B-1----:R-:W1:Y:S04]  /*0a60*/  LDS.64 R6, [R37.X8] ;  /* 0x0000000025067984 */ /* 0x002e680000008a00 */
[----:B------:R-:W-:Y:S06]  /*0a70*/  BAR.SYNC.DEFER_BLOCKING 0x0 ;  /* 0x0000000000007b1d */ /* 0x000fec0000010000 */
[----:B------:R-:W2:Y:S01]  /*0a80*/  LDG.E.64 R24, [R24.64+-0x100] ;  /* 0xffff000418187981 */ /* 0x000ea2000c1e1b00 */
        /* <DEDUP_REMOVED lines=16> */
[----:B------:R-:W2:Y:S01]  /*0b90*/  LDG.E.64 R28, [R28.64+-0x100] ;  /* 0xffff00041c1c7981 */ /* 0x000ea2000c1e1b00 */
[----:B-1----:R-:W-:Y:S01]  /*0ba0*/  PRMT R63, RZ, 0x5410, R6 ;  /* 0x00005410ff3f7816 */ /* 0x002fe20000000006 */
[----:B------:R-:W-:Y:S01]  /*0bb0*/  IMAD R71, R80, c[0x0][0x2e8], RZ ;  /* 0x0000ba0050477a24 */ /* 0x000fe200078e02ff */
[----:B------:R-:W-:-:S02]  /*0bc0*/  SHF.R.U64 R61, R6, 0x10, R7 ;  /* 0x00000010063d7819 */ /* 0x000fc40000001207 */
[----:B------:R-:W-:Y:S01]  /*0bd0*/  SHF.R.U32.HI R6, RZ, 0x10, R7 ;  /* 0x00000010ff067819 */ /* 0x000fe20000011607 */
[----:B------:R-:W-:Y:S01]  /*0be0*/  IMAD R71, R48, c[0x0][0x2ec], R71 ;  /* 0x0000bb0030477a24 */ /* 0x000fe200078e0247 */
[----:B------:R-:W-:Y:S02]  /*0bf0*/  PRMT R59, RZ, 0x5410, R7 ;  /* 0x00005410ff3b7816 */ /* 0x000fe40000000007 */
[----:B------:R-:W-:Y:S02]  /*0c00*/  PRMT R61, RZ, 0x5410, R61 ;  /* 0x00005410ff3d7816 */ /* 0x000fe4000000003d */
[----:B0-----:R-:W-:Y:S02]  /*0c10*/  PRMT R27, RZ, 0x5410, R56 ;  /* 0x00005410ff1b7816 */ /* 0x001fe40000000038 */
[--C-:B------:R-:W-:Y:S02]  /*0c20*/  PRMT R26, RZ, 0x5410, R57.reuse ;  /* 0x00005410ff1a7816 */ /* 0x100fe40000000039 */
[--C-:B------:R-:W-:Y:S01]  /*0c30*/  SHF.R.U64 R54, R56, 0x10, R57.reuse ;  /* 0x0000001038367819 */ /* 0x100fe20000001239 */
[----:B------:R-:W-:Y:S01]  /*0c40*/  FMUL.FTZ R52, R27, -1.4426950216293334961 ;  /* 0xbfb8aa3b1b347820 */ /* 0x000fe20000410000 */
[----:B------:R-:W-:Y:S01]  /*0c50*/  SHF.R.U32.HI R56, RZ, 0x10, R57 ;  /* 0x00000010ff387819 */ /* 0x000fe20000011639 */
[----:B------:R-:W-:Y:S01]  /*0c60*/  FMUL.FTZ R25, R26, -1.4426950216293334961 ;  /* 0xbfb8aa3b1a197820 */ /* 0x000fe20000410000 */
[----:B------:R-:W-:-:S03]  /*0c70*/  PRMT R54, RZ, 0x5410, R54 ;  /* 0x00005410ff367816 */ /* 0x000fc60000000036 */
[----:B------:R-:W0:Y:S02]  /*0c80*/  MUFU.EX2 R52, R52 ;  /* 0x0000003400347308 */ /* 0x000e240000000800 */
[----:B------:R-:W-:-:S06]  /*0c90*/  FMUL.FTZ R24, R54, -1.4426950216293334961 ;  /* 0xbfb8aa3b36187820 */ /* 0x000fcc0000410000 */
[----:B---3--:R1:W3:Y:S08]  /*0ca0*/  MUFU.EX2 R55, R25 ;  /* 0x0000001900377308 */ /* 0x0082f00000000800 */
[----:B------:R-:W4:Y:S01]  /*0cb0*/  MUFU.EX2 R24, R24 ;  /* 0x0000001800187308 */ /* 0x000f220000000800 */
[----:B-1----:R-:W-:Y:S01]  /*0cc0*/  PRMT R25, RZ, 0x5410, R56 ;  /* 0x00005410ff197816 */ /* 0x002fe20000000038 */
[----:B0-----:R-:W-:-:S06]  /*0cd0*/  FADD.FTZ R52, R52, 1 ;  /* 0x3f80000034347421 */ /* 0x001fcc0000010000 */
[----:B------:R-:W-:Y:S01]  /*0ce0*/  MUFU.RCP R52, R52 ;  /* 0x0000003400347308 */ /* 0x000fe20000001000 */
[----:B---3--:R-:W-:Y:S02]  /*0cf0*/  FADD.FTZ R56, R55, 1 ;  /* 0x3f80000037387421 */ /* 0x008fe40000010000 */
[----:B----4-:R-:W-:-:S05]  /*0d00*/  FADD.FTZ R55, R24, 1 ;  /* 0x3f80000018377421 */ /* 0x010fca0000010000 */
[----:B------:R-:W0:Y:S08]  /*0d10*/  MUFU.RCP R65, R56 ;  /* 0x0000003800417308 */ /* 0x000e300000001000 */
[----:B------:R-:W-:Y:S01]  /*0d20*/  MUFU.RCP R55, R55 ;  /* 0x0000003700377308 */ /* 0x000fe20000001000 */
[----:B0-----:R-:W-:Y:S01]  /*0d30*/  FADD.FTZ R7, -R65, 1 ;  /* 0x3f80000041077421 */ /* 0x001fe20000010100 */
[----:B--2---:R0:W-:Y:S01]  /*0d40*/  STS.64 [R37.X8], R28 ;  /* 0x0000001c25007388 */ /* 0x0041e20000008a00 */
[----:B------:R-:W-:-:S06]  /*0d50*/  NOP ;  /* 0x0000000000007918 */ /* 0x000fcc0000000000 */
[----:B------:R-:W1:Y:S01]  /*0d60*/  LDS.64 R22, [R37.X8] ;  /* 0x0000000025167984 */ /* 0x000e620000008a00 */
[----:B0-----:R-:W-:Y:S02]  /*0d70*/  FMUL.FTZ R29, R25, -1.4426950216293334961 ;  /* 0xbfb8aa3b191d7820 */ /* 0x001fe40000410000 */
[----:B------:R-:W-:-:S04]  /*0d80*/  FADD.FTZ R28, -R52, 1 ;  /* 0x3f800000341c7421 */ /* 0x000fc80000010100 */
[----:B------:R-:W0:Y:S01]  /*0d90*/  MUFU.EX2 R29, R29 ;  /* 0x0000001d001d7308 */ /* 0x000e220000000800 */
[C---:B------:R-:W-:Y:S02]  /*0da0*/  FFMA.FTZ R28, R27.reuse, R28, 1 ;  /* 0x3f8000001b1c7423 */ /* 0x040fe4000001001c */
[----:B------:R-:W-:Y:S02]  /*0db0*/  FMUL.FTZ R27, R27, R52 ;  /* 0x000000341b1b7220 */ /* 0x000fe40000410000 */
[----:B0-----:R-:W-:-:S04]  /*0dc0*/  FADD.FTZ R57, R29, 1 ;  /* 0x3f8000001d397421 */ /* 0x001fc80000010000 */
[----:B------:R0:W2:Y:S01]  /*0dd0*/  MUFU.RCP R60, R57 ;  /* 0x00000039003c7308 */ /* 0x0000a20000001000 */
[----:B-1----:R-:W-:Y:S02]  /*0de0*/  PRMT R24, RZ, 0x5410, R22 ;  /* 0x00005410ff187816 */ /* 0x002fe40000000016 */
[--C-:B------:R-:W-:Y:S02]  /*0df0*/  SHF.R.U32.HI R62, RZ, 0x10, R23.reuse ;  /* 0x00000010ff3e7819 */ /* 0x100fe40000011617 */
[----:B------:R-:W-:Y:S01]  /*0e00*/  PRMT R56, RZ, 0x5410, R23 ;  /* 0x00005410ff387816 */ /* 0x000fe20000000017 */
[----:B------:R-:W-:Y:S01]  /*0e10*/  FMUL.FTZ R29, R63, R24 ;  /* 0x000000183f1d7220 */ /* 0x000fe20000410000 */
[----:B0-----:R-:W-:Y:S01]  /*0e20*/  PRMT R57, RZ, 0x5410, R6 ;  /* 0x00005410ff397816 */ /* 0x001fe20000000006 */
[----:B--2---:R-:W-:Y:S01]  /*0e30*/  FADD.FTZ R58, -R60, 1 ;  /* 0x3f8000003c3a7421 */ /* 0x004fe20000010100 */
[----:B------:R-:W-:Y:S01]  /*0e40*/  PRMT R62, RZ, 0x5410, R62 ;  /* 0x00005410ff3e7816 */ /* 0x000fe2000000003e */
[----:B------:R-:W-:-:S02]  /*0e50*/  FMUL.FTZ R29, R52, R29 ;  /* 0x0000001d341d7220 */ /* 0x000fc40000410000 */
[----:B------:R-:W-:Y:S02]  /*0e60*/  FFMA.FTZ R64, R25, R58, 1 ;  /* 0x3f80000019407423 */ /* 0x000fe4000001003a */
[----:B------:R-:W-:Y:S01]  /*0e70*/  FMUL.FTZ R28, R29, R28 ;  /* 0x0000001c1d1c7220 */ /* 0x000fe20000410000 */
[----:B------:R-:W-:Y:S01]  /*0e80*/  SHF.R.U64 R29, R22, 0x10, R23 ;  /* 0x00000010161d7819 */ /* 0x000fe20000001217 */
[----:B------:R-:W-:Y:S02]  /*0e90*/  FFMA.FTZ R23, R26, R7, 1 ;  /* 0x3f8000001a177423 */ /* 0x000fe40000010007 */
[----:B------:R-:W-:Y:S01]  /*0ea0*/  FADD.FTZ R7, -R55, 1 ;  /* 0x3f80000037077421 */ /* 0x000fe20000010100 */
[----:B------:R-:W-:Y:S01]  /*0eb0*/  PRMT R29, RZ, 0x5410, R29 ;  /* 0x00005410ff1d7816 */ /* 0x000fe2000000001d */
        /* <DEDUP_REMOVED lines=10> */
[----:B------:R-:W-:Y:S01]  /*0f60*/  IMAD R22, R51, c[0x0][0x2f0], RZ ;  /* 0x0000bc0033167a24 */ /* 0x000fe200078e02ff */
[----:B------:R-:W-:Y:S01]  /*0f70*/  F2FP.BF16.PACK_AB R66, R7, R28 ;  /* 0x0000001c0742723e */ /* 0x000fe200000010ff */
[----:B------:R-:W-:Y:S01]  /*0f80*/  BAR.SYNC.DEFER_BLOCKING 0x0 ;  /* 0x0000000000007b1d */ /* 0x000fe20000010000 */
[----:B------:R-:W-:Y:S01]  /*0f90*/  F2FP.BF16.PACK_AB R67, R67, R58 ;  /* 0x0000003a4343723e */ /* 0x000fe200000010ff */
[C---:B------:R-:W-:Y:S01]  /*0fa0*/  IMAD R69, R53.reuse, c[0x0][0x2f4], R22 ;  /* 0x0000bd0035457a24 */ /* 0x040fe200078e0216 */
[----:B------:R-:W-:Y:S01]  /*0fb0*/  MOV R28, c[0x0][0x16c] ;  /* 0x00005b00001c7a02 */ /* 0x000fe20000000f00 */
[----:B------:R-:W-:-:S03]  /*0fc0*/  IMAD.WIDE.U32 R22, R53, c[0x0][0x2f0], R2 ;  /* 0x0000bc0035167a25 */ /* 0x000fc600078e0002 */
[----:B------:R-:W-:Y:S01]  /*0fd0*/  ISETP.GE.AND P1, PT, R28, 0x1, PT ;  /* 0x000000011c00780c */ /* 0x000fe20003f26270 */
[----:B------:R-:W-:Y:S01]  /*0fe0*/  FMUL.FTZ R63, R63, R27 ;  /* 0x0000001b3f3f7220 */ /* 0x000fe20000410000 */
[----:B------:R-:W-:Y:S01]  /*0ff0*/  IADD3 R23, R23, R69, RZ ;  /* 0x0000004517177210 */ /* 0x000fe20007ffe0ff */
[----:B------:R-:W-:Y:S02]  /*1000*/  FMUL.FTZ R54, R54, R55 ;  /* 0x0000003736367220 */ /* 0x000fe40000410000 */
[----:B------:R-:W-:Y:S02]  /*1010*/  FMUL.FTZ R26, R26, R65 ;  /* 0x000000411a1a7220 */ /* 0x000fe40000410000 */
[----:B------:R-:W-:-:S04]  /*1020*/  IMAD.WIDE.U32 R22, R48, c[0x0][0x2e8], R22 ;  /* 0x0000ba0030167a25 */ /* 0x000fc800078e0016 */
[----:B------:R-:W-:Y:S01]  /*1030*/  IMAD.IADD R69, R23, 0x1, R71 ;  /* 0x0000000117457824 */ /* 0x000fe200078e0247 */
[C---:B------:R-:W-:Y:S01]  /*1040*/  LEA R23, P0, R22.reuse, c[0x0][0x338], 0x1 ;  /* 0x0000ce0016177a11 */ /* 0x040fe200078008ff */
[----:B------:R-:W-:Y:S02]  /*1050*/  FMUL.FTZ R61, R61, R54 ;  /* 0x000000363d3d7220 */ /* 0x000fe40000410000 */
[----:B------:R-:W-:Y:S01]  /*1060*/  FMUL.FTZ R60, R25, R60 ;  /* 0x0000003c193c7220 */ /* 0x000fe20000410000 */
[----:B------:R-:W-:Y:S01]  /*1070*/  LEA.HI.X R22, R22, c[0x0][0x33c], R69, 0x1, P0 ;  /* 0x0000cf0016167a11 */ /* 0x000fe200000f0c45 */
[----:B------:R-:W-:Y:S01]  /*1080*/  STS.64 [R37.X8], R66 ;  /* 0x0000004225007388 */ /* 0x000fe20000008a00 */
[----:B------:R-:W-:-:S06]  /*1090*/  NOP ;  /* 0x0000000000007918 */ /* 0x000fcc0000000000 */
[----:B------:R-:W0:Y:S01]  /*10a0*/  LDS.64 R6, [R37.X8] ;  /* 0x0000000025067984 */ /* 0x000e220000008a00 */
[----:B------:R-:W-:Y:S01]  /*10b0*/  IADD3 R20, P0, R23, R20, RZ ;  /* 0x0000001417147210 */ /* 0x000fe20007f1e0ff */
[----:B------:R-:W-:Y:S01]  /*10c0*/  FMUL.FTZ R59, R59, R26 ;  /* 0x0000001a3b3b7220 */ /* 0x000fe20000410000 */
[----:B------:R-:W-:Y:S01]  /*10d0*/  SHF.R.U64 R23, R8, 0x10, R9 ;  /* 0x0000001008177819 */ /* 0x000fe20000001209 */
[----:B------:R-:W-:Y:S01]  /*10e0*/  FMUL.FTZ R57, R57, R60 ;  /* 0x0000003c39397220 */ /* 0x000fe20000410000 */
[----:B------:R-:W-:Y:S02]  /*10f0*/  IADD3.X R21, R22, R21, RZ, P0, !PT ;  /* 0x0000001516157210 */ /* 0x000fe400007fe4ff */
[----:B------:R-:W-:Y:S02]  /*1100*/  PRMT R22, RZ, 0x5410, R8 ;  /* 0x00005410ff167816 */ /* 0x000fe40000000008 */
[----:B------:R-:W-:Y:S02]  /*1110*/  ISETP.NE.U32.AND P0, PT, RZ, c[0x0][0x270], PT ;  /* 0x00009c00ff007a0c */ /* 0x000fe40003f05070 */
[----:B------:R-:W-:Y:S01]  /*1120*/  PRMT R23, RZ, 0x5410, R23 ;  /* 0x00005410ff177816 */ /* 0x000fe20000000017 */
[----:B------:R-:W-:Y:S01]  /*1130*/  FFMA.FTZ R22, R63, R22, R46 ;  /* 0x000000163f167223 */ /* 0x000fe2000001002e */
[----:B------:R-:W-:-:S02]  /*1140*/  ISETP.NE.AND.EX P0, PT, RZ, c[0x0][0x274], PT, P0 ;  /* 0x00009d00ff007a0c */ /* 0x000fc40003f05300 */
[--C-:B------:R-:W-:Y:S01]  /*1150*/  SHF.R.U32.HI R46, RZ, 0x10, R9.reuse ;  /* 0x00000010ff2e7819 */ /* 0x100fe20000011609 */
[----:B------:R-:W-:Y:S01]  /*1160*/  FFMA.FTZ R22, R61, R23, R22 ;  /* 0x000000173d167223 */ /* 0x000fe20000010016 */
[----:B------:R-:W-:Y:S02]  /*1170*/  PRMT R23, RZ, 0x5410, R9 ;  /* 0x00005410ff177816 */ /* 0x000fe40000000009 */
[----:B------:R-:W-:-:S03]  /*1180*/  PRMT R46, RZ, 0x5410, R46 ;  /* 0x00005410ff2e7816 */ /* 0x000fc6000000002e */
[----:B------:R-:W-:-:S04]  /*1190*/  FFMA.FTZ R22, R59, R23, R22 ;  /* 0x000000173b167223 */ /* 0x000fc80000010016 */
[----:B------:R-:W-:Y:S01]  /*11a0*/  FFMA.FTZ R46, R57, R46, R22 ;  /* 0x0000002e392e7223 */ /* 0x000fe20000010016 */
[----:B0-----:R0:W-:Y:S01]  /*11b0*/  STG.E.64 [R20.64+-0x100], R6 ;  /* 0xffff000614007986 */ /* 0x0011e2000c101b04 */
[----:B------:R-:W-:Y:S05]  /*11c0*/  @!P0 BRA `(.L_x_8506) ;  /* 0x0000017000008947 */ /* 0x000fea0003800000 */
[----:B------:R-:W-:Y:S01]  /*11d0*/  BAR.SYNC.DEFER_BLOCKING 0x0 ;  /* 0x0000000000007b1d */ /* 0x000fe20000010000 */
[----:B------:R-:W-:Y:S02]  /*11e0*/  FMUL.FTZ R24, R27, R24 ;  /* 0x000000181b187220 */ /* 0x000fe40000410000 */
[----:B------:R-:W-:Y:S02]  /*11f0*/  FMUL.FTZ R29, R54, R29 ;  /* 0x0000001d361d7220 */ /* 0x000fe40000410000 */
[----:B------:R-:W-:Y:S02]  /*1200*/  FMUL.FTZ R26, R26, R56 ;  /* 0x000000381a1a7220 */ /* 0x000fe40000410000 */
[----:B0-----:R-:W-:Y:S01]  /*1210*/  FMUL.FTZ R7, R60, R62 ;  /* 0x0000003e3c077220 */ /* 0x001fe20000410000 */
[----:B------:R-:W-:Y:S01]  /*1220*/  F2FP.BF16.PACK_AB R24, R29, R24 ;  /* 0x000000181d18723e */ /* 0x000fe200000010ff */
[----:B------:R-:W-:-:S02]  /*1230*/  IMAD R22, R51, c[0x0][0x218], RZ ;  /* 0x0000860033167a24 */ /* 0x000fc400078e02ff */
[----:B------:R-:W-:Y:S01]  /*1240*/  IMAD.WIDE.U32 R20, R53, c[0x0][0x218], R2 ;  /* 0x0000860035147a25 */ /* 0x000fe200078e0002 */
[----:B------:R-:W-:-:S03]  /*1250*/  F2FP.BF16.PACK_AB R25, R7, R26 ;  /* 0x0000001a0719723e */ /* 0x000fc600000010ff */
[----:B------:R-:W-:Y:S02]  /*1260*/  IMAD R23, R53, c[0x0][0x21c], R22 ;  /* 0x0000870035177a24 */ /* 0x000fe400078e0216 */
[----:B------:R-:W-:-:S03]  /*1270*/  IMAD R27, R80, c[0x0][0x210], RZ ;  /* 0x00008400501b7a24 */ /* 0x000fc600078e02ff */
[----:B------:R-:W-:Y:S01]  /*1280*/  IADD3 R21, R21, R23, RZ ;  /* 0x0000001715157210 */ /* 0x000fe20007ffe0ff */
[----:B------:R-:W-:Y:S01]  /*1290*/  IMAD R27, R48, c[0x0][0x214], R27 ;  /* 0x00008500301b7a24 */ /* 0x000fe200078e021b */
[----:B------:R-:W-:Y:S01]  /*12a0*/  STS.64 [R37.X8], R24 ;  /* 0x0000001825007388 */ /* 0x000fe20000008a00 */
[----:B------:R-:W-:-:S06]  /*12b0*/  NOP ;  /* 0x0000000000007918 */ /* 0x000fcc0000000000 */
[----:B------:R-:W0:Y:S01]  /*12c0*/  LDS.64 R6, [R37.X8] ;  /* 0x0000000025067984 */ /* 0x000e220000008a00 */
[----:B------:R-:W-:-:S05]  /*12d0*/  IMAD.WIDE.U32 R20, R48, c[0x0][0x210], R20 ;  /* 0x0000840030147a25 */ /* 0x000fca00078e0014 */
[----:B------:R-:W-:Y:S02]  /*12e0*/  IADD3 R21, R21, R27, RZ ;  /* 0x0000001b15157210 */ /* 0x000fe40007ffe0ff */
[----:B------:R-:W-:-:S04]  /*12f0*/  LEA R22, P0, R20, c[0x0][0x270], 0x1 ;  /* 0x00009c0014167a11 */ /* 0x000fc800078008ff */
[----:B------:R-:W-:Y:S02]  /*1300*/  LEA.HI.X R21, R20, c[0x0][0x274], R21, 0x1, P0 ;  /* 0x00009d0014157a11 */ /* 0x000fe400000f0c15 */
[----:B------:R-:W-:-:S04]  /*1310*/  LEA R20, P0, R45, R22, 0x3 ;  /* 0x000000162d147211 */ /* 0x000fc800078018ff */
[----:B------:R-:W-:-:S05]  /*1320*/  LEA.HI.X R21, R45, R21, R30, 0x3, P0 ;  /* 0x000000152d157211 */ /* 0x000fca00000f1c1e */
[----:B0-----:R0:W-:Y:S04]  /*1330*/  STG.E.64 [R20.64+-0x100], R6 ;  /* 0xffff000614007986 */ /* 0x0011e8000c101b04 */
.L_x_8506:
[--C-:B------:R-:W-:Y:S01]  /*1340*/  SHF.R.U64 R64, R4, 0x10, R5.reuse ;  /* 0x0000001004407819 */ /* 0x100fe20000001205 */
[----:B------:R-:W-:Y:S01]  /*1350*/  BAR.SYNC.DEFER_BLOCKING 0x0 ;  /* 0x0000000000007b1d */ /* 0x000fe20000010000 */
[--C-:B------:R-:W-:Y:S01]  /*1360*/  SHF.R.U32.HI R62, RZ, 0x10, R5.reuse ;  /* 0x00000010ff3e7819 */ /* 0x100fe20000011605 */
[----:B------:R-:W-:Y:S01]  /*1370*/  HFMA2.MMA R75, -RZ, RZ, 0, 0 ;  /* 0x00000000ff4b7435 */ /* 0x000fe200000001ff */
[----:B------:R-:W-:Y:S01]  /*1380*/  PRMT R68, RZ, 0x5410, R4 ;  /* 0x00005410ff447816 */ /* 0x000fe20000000004 */
[----:B------:R-:W-:Y:S01]  /*1390*/  CS2R R72, SRZ ;  /* 0x0000000000487805 */ /* 0x000fe2000001ff00 */
[----:B------:R-:W-:Y:S01]  /*13a0*/  PRMT R66, RZ, 0x5410, R5 ;  /* 0x00005410ff427816 */ /* 0x000fe20000000005 */
[----:B-----5:R-:W-:Y:S01]  /*13b0*/  FMUL.FTZ R71, R63, R50 ;  /* 0x000000323f477220 */ /* 0x020fe20000410000 */
[----:B------:R-:W-:Y:S01]  /*13c0*/  PRMT R64, RZ, 0x5410, R64 ;  /* 0x00005410ff407816 */ /* 0x000fe20000000040 */
[--C-:B------:R-:W-:Y:S01]  /*13d0*/  FADD.FTZ R68, R68, R49.reuse ;  /* 0x0000003144447221 */ /* 0x100fe20000010000 */
[----:B------:R-:W-:Y:S01]  /*13e0*/  PRMT R62, RZ, 0x5410, R62 ;  /* 0x00005410ff3e7816 */ /* 0x000fe2000000003e */
[--C-:B------:R-:W-:Y:S01]  /*13f0*/  FADD.FTZ R66, R66, R49.reuse ;  /* 0x0000003142427221 */ /* 0x100fe20000010000 */
[----:B------:R-:W-:Y:S01]  /*1400*/  MOV R70, RZ ;  /* 0x000000ff00467202 */ /* 0x000fe20000000f00 */
[----:B------:R-:W-:-:S02]  /*1410*/  FADD.FTZ R64, R64, R49 ;  /* 0x0000003140407221 */ /* 0x000fc40000010000 */
[----:B------:R-:W-:Y:S02]  /*1420*/  FADD.FTZ R62, R62, R49 ;  /* 0x000000313e3e7221 */ /* 0x000fe40000010000 */
[-C--:B------:R-:W-:Y:S02]  /*1430*/  FMUL.FTZ R69, R59, R50.reuse ;  /* 0x000000323b457220 */ /* 0x080fe40000410000 */
[-C--:B------:R-:W-:Y:S02]  /*1440*/  FMUL.FTZ R60, R61, R50.reuse ;  /* 0x000000323d3c7220 */ /* 0x080fe40000410000 */
[----:B------:R-:W-:Y:S01]  /*1450*/  FMUL.FTZ R58, R57, R50 ;  /* 0x00000032393a7220 */ /* 0x000fe20000410000 */
[----:B------:R-:W-:Y:S05]  /*1460*/  @!P1 BRA `(.L_x_8507) ;  /* 0x000015c000009947 */ /* 0x000fea0003800000 */
[----:B------:R-:W-:Y:S01]  /*1470*/  MOV R4, R45 ;  /* 0x0000002d00047202 */ /* 0x000fe20000000f00 */
[----:B0-----:R-:W-:Y:S01]  /*1480*/  IMAD R7, R80, c[0x0][0x2b8], RZ ;  /* 0x0000ae0050077a24 */ /* 0x001fe200078e02ff */
[----:B------:R-:W-:Y:S01]  /*1490*/  MOV R5, RZ ;  /* 0x000000ff00057202 */ /* 0x000fe20000000f00 */
[----:B------:R-:W-:Y:S01]  /*14a0*/  IMAD R6, R78, c[0x0][0x2c0], RZ ;  /* 0x0000b0004e067a24 */ /* 0x000fe200078e02ff */
[----:B------:R-:W-:Y:S01]  /*14b0*/  MOV R67, RZ ;  /* 0x000000ff00437202 */ /* 0x000fe20000000f00 */
[C---:B------:R-:W-:Y:S01]  /*14c0*/  IMAD R7, R48.reuse, c[0x0][0x2bc], R7 ;  /* 0x0000af0030077a24 */ /* 0x040fe200078e0207 */
[----:B------:R-:W-:Y:S01]  /*14d0*/  MOV R75, RZ ;  /* 0x000000ff004b7202 */ /* 0x000fe20000000f00 */
[----:B------:R-:W-:Y:S01]  /*14e0*/  IMAD.WIDE.U32 R4, R48, c[0x0][0x2b8], R4 ;  /* 0x0000ae0030047a25 */ /* 0x000fe200078e0004 */
[----:B------:R-:W-:-:S02]  /*14f0*/  MOV R65, RZ ;  /* 0x000000ff00417202 */ /* 0x000fc40000000f00 */
[----:B------:R-:W-:Y:S02]  /*1500*/  MOV R56, RZ ;  /* 0x000000ff00387202 */ /* 0x000fe40000000f00 */
[----:B------:R-:W-:Y:S01]  /*1510*/  IADD3 R5, R5, R7, RZ ;  /* 0x0000000705057210 */ /* 0x000fe20007ffe0ff */
[----:B------:R-:W-:-:S04]  /*1520*/  IMAD R7, R47, c[0x0][0x2c4], R6 ;  /* 0x0000b1002f077a24 */ /* 0x000fc800078e0206 */
[----:B------:R-:W-:-:S04]  /*1530*/  IMAD.WIDE.U32 R20, R47, c[0x0][0x2c0], R4 ;  /* 0x0000b0002f147a25 */ /* 0x000fc800078e0004 */
[----:B------:R-:W-:Y:S01]  /*1540*/  IMAD.IADD R7, R21, 0x1, R7 ;  /* 0x0000000115077824 */ /* 0x000fe200078e0207 */
[----:B------:R-:W-:-:S04]  /*1550*/  LEA R5, P0, R20, c[0x0][0x320], 0x2 ;  /* 0x0000c80014057a11 */ /* 0x000fc800078010ff */
[----:B------:R-:W-:Y:S02]  /*1560*/  LEA R26, P2, R2, R5, 0x2 ;  /* 0x00000005021a7211 */ /* 0x000fe400078410ff */
[----:B------:R-:W-:Y:S02]  /*1570*/  LEA.HI.X R5, R20, c[0x0][0x324], R7, 0x2, P0 ;  /* 0x0000c90014057a11 */ /* 0x000fe400000f1407 */
[----:B------:R-:W-:Y:S02]  /*1580*/  IADD3 R24, P3, R26, -0x100, RZ ;  /* 0xffffff001a187810 */ /* 0x000fe40007f7e0ff */
[----:B------:R-:W-:Y:S02]  /*1590*/  LEA.HI.X R4, R2, R5, R3, 0x2, P2 ;  /* 0x0000000502047211 */ /* 0x000fe400010f1403 */
[----:B------:R-:W-:Y:S02]  /*15a0*/  IADD3 R22, P2, R26, -0x180, RZ ;  /* 0xfffffe801a167810 */ /* 0x000fe40007f5e0ff */
[----:B------:R-:W-:-:S02]  /*15b0*/  IADD3 R20, P0, P1, R20, -0x80, R2 ;  /* 0xffffff8014147810 */ /* 0x000fc4000791e002 */
[----:B------:R-:W-:Y:S02]  /*15c0*/  IADD3 R26, P4, R26, -0x80, RZ ;  /* 0xffffff801a1a7810 */ /* 0x000fe40007f9e0ff */
[----:B------:R-:W-:Y:S02]  /*15d0*/  IADD3.X R21, R7, -0x1, R3, P0, P1 ;  /* 0xffffffff07157810 */ /* 0x000fe400007e2403 */
[C---:B------:R-:W-:Y:S02]  /*15e0*/  IADD3.X R23, R4.reuse, -0x1, RZ, P2, !PT ;  /* 0xffffffff04177810 */ /* 0x040fe400017fe4ff */
[C---:B------:R-:W-:Y:S02]  /*15f0*/  IADD3.X R25, R4.reuse, -0x1, RZ, P3, !PT ;  /* 0xffffffff04197810 */ /* 0x040fe40001ffe4ff */
[----:B------:R-:W-:Y:S02]  /*1600*/  IADD3.X R27, R4, -0x1, RZ, P4, !PT ;  /* 0xffffffff041b7810 */ /* 0x000fe400027fe4ff */
.L_x_8520:
        /* <DEDUP_REMOVED lines=8> */
[----:B------:R-:W-:-:S03]  /*1690*/  IMAD.WIDE.U32 R4, R67, c[0x0][0x1c0], RZ ;  /* 0x0000700043047a25 */ /* 0x000fc600078e00ff */
[----:B------:R-:W-:Y:S01]  /*16a0*/  IADD3 R7, R29, R7, RZ ;  /* 0x000000071d077210 */ /* 0x000fe20007ffe0ff */
[----:B------:R-:W-:-:S03]  /*16b0*/  IMAD R29, R67, c[0x0][0x1c4], R52 ;  /* 0x00007100431d7a24 */ /* 0x000fc600078e0234 */
[----:B------:R-:W-:Y:S02]  /*16c0*/  LEA.HI.X R7, R28, c[0x0][0x224], R7, 0x2, P0 ;  /* 0x000089001c077a11 */ /* 0x000fe400000f1407 */
[C---:B------:R-:W-:Y:S02]  /*16d0*/  LEA R54, P0, R4.reuse, R36, 0x1 ;  /* 0x0000002404367211 */ /* 0x040fe400078008ff */
[----:B------:R-:W-:Y:S01]  /*16e0*/  IADD3 R5, R5, R29, RZ ;  /* 0x0000001d05057210 */ /* 0x000fe20007ffe0ff */
[----:B0-2---:R0:W2:Y:S01]  /*16f0*/  LDG.E R52, [R6.64] ;  /* 0x0000000406347981 */ /* 0x0050a2000c1e1900 */
[----:B------:R-:W-:Y:S02]  /*1700*/  LEA R54, P1, R45, R54, 0x3 ;  /* 0x000000362d367211 */ /* 0x000fe400078218ff */
[----:B------:R-:W-:-:S04]  /*1710*/  LEA.HI.X R4, R4, R35, R5, 0x1, P0 ;  /* 0x0000002304047211 */ /* 0x000fc800000f0c05 */
[----:B------:R-:W-:-:S05]  /*1720*/  LEA.HI.X R55, R45, R4, R30, 0x3, P1 ;  /* 0x000000042d377211 */ /* 0x000fca00008f1c1e */
[----:B-1-3--:R1:W3:Y:S01]  /*1730*/  LDG.E.64 R4, [R54.64] ;  /* 0x0000000436047981 */ /* 0x00a2e2000c1e1b00 */
[----:B0-----:R-:W-:Y:S01]  /*1740*/  MOV R6, R10 ;  /* 0x0000000a00067202 */ /* 0x001fe20000000f00 */
[----:B------:R-:W-:Y:S01]  /*1750*/  IMAD R82, R74, c[0x0][0x1a0], RZ ;  /* 0x000068004a527a24 */ /* 0x000fe200078e02ff */
[C---:B------:R-:W-:Y:S01]  /*1760*/  IADD3 R77, R34.reuse, -0x1, RZ ;  /* 0xffffffff224d7810 */ /* 0x040fe20007ffe0ff */
[----:B------:R-:W-:Y:S01]  /*1770*/  IMAD.MOV.U32 R7, RZ, RZ, R31 ;  /* 0x000000ffff077224 */ /* 0x000fe200078e001f */
[----:B------:R-:W-:Y:S01]  /*1780*/  ISETP.NE.AND P2, PT, R45, 0x1f, PT ;  /* 0x0000001f2d00780c */ /* 0x000fe20003f45270 */
[C---:B------:R-:W-:Y:S01]  /*1790*/  IMAD R79, R67.reuse, c[0x0][0x1a4], R82 ;  /* 0x00006900434f7a24 */ /* 0x040fe200078e0252 */
[----:B------:R-:W-:Y:S01]  /*17a0*/  ISETP.GT.AND P0, PT, R34, 0x1, PT ;  /* 0x000000012200780c */ /* 0x000fe20003f04270 */
[----:B------:R-:W-:Y:S01]  /*17b0*/  IMAD.WIDE.U32 R28, R67, c[0x0][0x1a0], R6 ;  /* 0x00006800431c7a25 */ /* 0x000fe200078e0006 */
[----:B------:R-:W-:Y:S02]  /*17c0*/  LEA.HI R7, R77, R77, RZ, 0x1 ;  /* 0x0000004d4d077211 */ /* 0x000fe400078f08ff */
[----:B------:R-:W-:-:S02]  /*17d0*/  ISETP.EQ.AND P0, PT, R76, RZ, P0 ;  /* 0x000000ff4c00720c */ /* 0x000fc40000702270 */
[C---:B------:R-:W-:Y:S02]  /*17e0*/  LEA R6, P1, R28.reuse, c[0x0][0x228], 0x2 ;  /* 0x00008a001c067a11 */ /* 0x040fe400078210ff */
[----:B------:R-:W-:Y:S02]  /*17f0*/  IADD3 R29, R29, R79, RZ ;  /* 0x0000004f1d1d7210 */ /* 0x000fe40007ffe0ff */
[----:B-1----:R-:W-:Y:S02]  /*1800*/  LOP3.LUT R54, R7, 0xfffffe, RZ, 0xc0, !PT ;  /* 0x00fffffe07367812 */ /* 0x002fe400078ec0ff */
[----:B------:R-:W-:Y:S02]  /*1810*/  LEA.HI.X R7, R28, c[0x0][0x22c], R29, 0x2, P1 ;  /* 0x00008b001c077a11 */ /* 0x000fe400008f141d */
[----:B------:R-:W-:-:S03]  /*1820*/  IADD3 R54, R77, -R54, RZ ;  /* 0x800000364d367210 */ /* 0x000fc60007ffe0ff */
[----:B------:R0:W4:Y:S01]  /*1830*/  LDG.E R6, [R6.64] ;  /* 0x0000000406067981 */ /* 0x000122000c1e1900 */
[----:B------:R-:W-:Y:S02]  /*1840*/  ISETP.NE.AND P1, PT, R45, RZ, PT ;  /* 0x000000ff2d00720c */ /* 0x000fe40003f25270 */
[----:B------:R-:W-:Y:S02]  /*1850*/  LEA R55, R54, R67, 0x8 ;  /* 0x0000004336377211 */ /* 0x000fe400078e40ff */
[----:B------:R-:W-:Y:S02]  /*1860*/  @P0 IADD3 R28, R34, -0x2, RZ ;  /* 0xfffffffe221c0810 */ /* 0x000fe40007ffe0ff */
[----:B------:R-:W-:Y:S01]  /*1870*/  SEL R77, R55, R0, !P1 ;  /* 0x00000000374d7207 */ /* 0x000fe20004800000 */
[----:B------:R-:W-:Y:S02]  /*1880*/  HFMA2.MMA R84, -RZ, RZ, 0, 0 ;  /* 0x00000000ff547435 */ /* 0x000fe400000001ff */
[----:B------:R-:W-:Y:S01]  /*1890*/  @P0 IMAD R29, R28, c[0x0][0x16c], R67 ;  /* 0x00005b001c1d0a24 */ /* 0x000fe200078e0243 */
[----:B------:R-:W-:-:S03]  /*18a0*/  PRMT R81, RZ, 0x5410, R8 ;  /* 0x00005410ff517816 */ /* 0x000fc60000000008 */
[----:B------:R-:W-:Y:S01]  /*18b0*/  @P0 IMAD.WIDE R28, R29, 0x8, R18 ;  /* 0x000000081d1c0825 */ /* 0x000fe200078e0212 */
[----:B------:R-:W-:Y:S03]  /*18c0*/  BSSY B0, `(.L_x_8508) ;  /* 0x0000031000007945 */ /* 0x000fe60003800000 */
[----:B--2---:R-:W-:-:S04]  /*18d0*/  FMUL.FTZ R79, R52, 1.4426950216293334961 ;  /* 0x3fb8aa3b344f7820 */ /* 0x004fc80000410000 */
[----:B------:R-:W-:-:S06]  /*18e0*/  FMUL.FTZ R82, R68, R79 ;  /* 0x0000004f44527220 */ /* 0x000fcc0000410000 */
[----:B------:R-:W1:Y:S01]  /*18f0*/  MUFU.EX2 R82, R82 ;  /* 0x0000005200527308 */ /* 0x000e620000000800 */
[----:B---3--:R2:W-:Y:S01]  /*1900*/  STS.64 [R37.X8], R4 ;  /* 0x0000000425007388 */ /* 0x0085e20000008a00 */
[----:B------:R-:W-:-:S06]  /*1910*/  NOP ;  /* 0x0000000000007918 */ /* 0x000fcc0000000000 */
[----:B------:R-:W3:Y:S04]  /*1920*/  LDS.64 R54, [R37.X8] ;  /* 0x0000000025367984 */ /* 0x000ee80000008a00 */
[----:B-1----:R1:W-:Y:S04]  /*1930*/  STS [R77.X4+0x548], R82 ;  /* 0x000548524d007388 */ /* 0x0023e80000004800 */
[----:B------:R-:W-:Y:S01]  /*1940*/  BAR.SYNC.DEFER_BLOCKING 0x0 ;  /* 0x0000000000007b1d */ /* 0x000fe20000010000 */
[-C--:B------:R-:W-:Y:S02]  /*1950*/  FMUL.FTZ R83, R64, R79.reuse ;  /* 0x0000004f40537220 */ /* 0x080fe40000410000 */
[----:B------:R-:W-:-:S02]  /*1960*/  FMUL.FTZ R91, R62, R79 ;  /* 0x0000004f3e5b7220 */ /* 0x000fc40000410000 */
[----:B--2---:R-:W-:Y:S02]  /*1970*/  FMUL.FTZ R4, R66, R79 ;  /* 0x0000004f42047220 */ /* 0x004fe40000410000 */
[----:B------:R-:W2:Y:S01]  /*1980*/  MUFU.EX2 R83, R83 ;  /* 0x0000005300537308 */ /* 0x000ea20000000800 */
[----:B------:R0:W2:Y:S07]  /*1990*/  @P2 LDS R96, [R45.X4+0xd4c] ;  /* 0x000d4c002d602984 */ /* 0x0000ae0000004800 */
[----:B------:R-:W-:Y:S01]  /*19a0*/  MUFU.EX2 R91, R91 ;  /* 0x0000005b005b7308 */ /* 0x000fe20000000800 */
[--C-:B---3--:R-:W-:Y:S01]  /*19b0*/  PRMT R87, RZ, 0x5410, R54.reuse ;  /* 0x00005410ff577816 */ /* 0x108fe20000000036 */
[----:B------:R3:W5:Y:S01]  /*19c0*/  @P0 LDG.E R84, [R28.64+0x4] ;  /* 0x000004041c540981 */ /* 0x000762000c1e1900 */
[----:B------:R-:W-:-:S05]  /*19d0*/  PRMT R89, RZ, 0x7610, R54 ;  /* 0x00007610ff597816 */ /* 0x000fca0000000036 */
[----:B------:R2:W2:Y:S01]  /*19e0*/  MUFU.EX2 R54, R4 ;  /* 0x0000000400367308 */ /* 0x0004a20000000800 */
[--C-:B------:R-:W-:Y:S02]  /*19f0*/  PRMT R85, RZ, 0x5410, R55.reuse ;  /* 0x00005410ff557816 */ /* 0x100fe40000000037 */
[----:B0-----:R-:W-:Y:S02]  /*1a00*/  PRMT R7, RZ, 0x7610, R55 ;  /* 0x00007610ff077816 */ /* 0x001fe40000000037 */
[--C-:B-1----:R-:W-:Y:S01]  /*1a10*/  SHF.R.U64 R77, R8, 0x10, R9.reuse ;  /* 0x00000010084d7819 */ /* 0x102fe20000001209 */
[C---:B----4-:R-:W-:Y:S01]  /*1a20*/  FMUL.FTZ R90, R6.reuse, R85 ;  /* 0x00000055065a7220 */ /* 0x050fe20000410000 */
[----:B------:R-:W-:Y:S01]  /*1a30*/  SHF.R.U32.HI R55, RZ, 0x10, R9 ;  /* 0x00000010ff377819 */ /* 0x000fe20000011609 */
[----:B------:R-:W-:Y:S01]  /*1a40*/  FMUL.FTZ R92, R6, R7 ;  /* 0x00000007065c7220 */ /* 0x000fe20000410000 */
[----:B------:R-:W-:Y:S01]  /*1a50*/  PRMT R77, RZ, 0x5410, R77 ;  /* 0x00005410ff4d7816 */ /* 0x000fe2000000004d */
[----:B---3--:R-:W-:Y:S01]  /*1a60*/  FMUL.FTZ R29, R68, R81 ;  /* 0x00000051441d7220 */ /* 0x008fe20000410000 */
[----:B------:R-:W-:Y:S01]  /*1a70*/  PRMT R79, RZ, 0x5410, R9 ;  /* 0x00005410ff4f7816 */ /* 0x000fe20000000009 */
[----:B--2---:R-:W-:Y:S01]  /*1a80*/  FMUL.FTZ R5, R82, R83 ;  /* 0x0000005352057220 */ /* 0x004fe20000410000 */
[----:B------:R-:W-:Y:S01]  /*1a90*/  PRMT R55, RZ, 0x5410, R55 ;  /* 0x00005410ff377816 */ /* 0x000fe20000000037 */
        /* <DEDUP_REMOVED lines=19> */
.L_x_8509:
[----:B------:R-:W-:Y:S05]  /*1bd0*/  BSYNC B0 ;  /* 0x0000000000007941 */ /* 0x000fea0003800000 */
.L_x_8508:
[----:B-1----:R-:W-:Y:S01]  /*1be0*/  FMUL.FTZ R5, R91, R96 ;  /* 0x000000605b057220 */ /* 0x002fe20000410000 */
[----:B------:R-:W-:Y:S01]  /*1bf0*/  ISETP.GE.AND P0, PT, R37, 0x1, PT ;  /* 0x000000012500780c */ /* 0x000fe20003f06270 */
[----:B------:R-:W-:Y:S01]  /*1c00*/  FFMA.FTZ R28, R54, R28, R93 ;  /* 0x0000001c361c7223 */ /* 0x000fe2000001005d */
[----:B------:R-:W-:Y:S01]  /*1c10*/  ISETP.NE.AND P3, PT, R76, 0x1f, PT ;  /* 0x0000001f4c00780c */ /* 0x000fe20003f65270 */
[----:B0-----:R-:W-:Y:S01]  /*1c20*/  FMUL.FTZ R4, R54, R5 ;  /* 0x0000000536047220 */ /* 0x001fe20000410000 */
[----:B------:R-:W-:Y:S01]  /*1c30*/  ISETP.GE.U32.AND P4, PT, R76, 0x18, PT ;  /* 0x000000184c00780c */ /* 0x000fe20003f86070 */
[----:B------:R-:W-:Y:S01]  /*1c40*/  FFMA.FTZ R28, R91, R28, R86 ;  /* 0x0000001c5b1c7223 */ /* 0x000fe20000010056 */
[----:B------:R-:W-:Y:S01]  /*1c50*/  BSSY B0, `(.L_x_8510) ;  /* 0x0000083000007945 */ /* 0x000fe20003800000 */
[----:B------:R-:W-:Y:S02]  /*1c60*/  FMUL.FTZ R94, R63, R94 ;  /* 0x0000005e3f5e7220 */ /* 0x000fe40000410000 */
[----:B------:R-:W-:Y:S01]  /*1c70*/  FFMA.FTZ R97, R54, R97, R95 ;  /* 0x0000006136617223 */ /* 0x000fe2000001005f */
[----:B------:R-:W0:Y:S01]  /*1c80*/  SHFL.UP PT, R5, R28, 0x1, RZ ;  /* 0x042000001c057989 */ /* 0x000e2200000e00ff */
[----:B------:R-:W-:-:S02]  /*1c90*/  FMUL.FTZ R101, R91, R98 ;  /* 0x000000625b657220 */ /* 0x000fc40000410000 */
[C---:B------:R-:W-:Y:S02]  /*1ca0*/  FFMA.FTZ R99, R83.reuse, R97, R94 ;  /* 0x0000006153637223 */ /* 0x040fe4000001005e */
[----:B------:R-:W-:Y:S02]  /*1cb0*/  FMUL.FTZ R98, R83, R4 ;  /* 0x0000000453627220 */ /* 0x000fe40000410000 */
[----:B------:R-:W1:Y:S04]  /*1cc0*/  SHFL.UP PT, R4, R101, 0x1, RZ ;  /* 0x0420000065047989 */ /* 0x000e6800000e00ff */
        /* <DEDUP_REMOVED lines=18> */
[----:B---3--:R-:W-:-:S03]  /*1df0*/  @!P3 FMUL.FTZ R98, R98, R97 ;  /* 0x000000616262b220 */ /* 0x008fc60000410000 */
[----:B------:R-:W2:Y:S01]  /*1e00*/  SHFL.DOWN PT, R100, R99, 0x4, 0x1f ;  /* 0x08801f0063647f89 */ /* 0x000ea200000e0000 */
[----:B------:R-:W-:-:S03]  /*1e10*/  ISETP.GE.U32.AND P3, PT, R76, 0x1c, PT ;  /* 0x0000001c4c00780c */ /* 0x000fc60003f66070 */
[----:B------:R-:W3:Y:S01]  /*1e20*/  SHFL.DOWN PT, R97, R98, 0x4, 0x1f ;  /* 0x08801f0062617f89 */ /* 0x000ee200000e0000 */
[----:B0-----:R-:W-:Y:S01]  /*1e30*/  @P0 FFMA.FTZ R28, R101, R5, R28 ;  /* 0x00000005651c0223 */ /* 0x001fe2000001001c */
[----:B------:R-:W-:-:S04]  /*1e40*/  MOV R5, RZ ;  /* 0x000000ff00057202 */ /* 0x000fc80000000f00 */
[----:B------:R-:W0:Y:S01]  /*1e50*/  SHFL.UP PT, R102, R28, 0x8, RZ ;  /* 0x050000001c667989 */ /* 0x000e2200000e00ff */
[----:B-1----:R-:W-:Y:S01]  /*1e60*/  @P0 FMUL.FTZ R101, R101, R4 ;  /* 0x0000000465650220 */ /* 0x002fe20000410000 */
[----:B------:R-:W-:Y:S01]  /*1e70*/  ISETP.GE.AND P0, PT, R34, c[0x0][0x174], PT ;  /* 0x00005d0022007a0c */ /* 0x000fe20003f06270 */
[----:B------:R-:W-:Y:S02]  /*1e80*/  IMAD.MOV.U32 R4, RZ, RZ, 0x3f800000 ;  /* 0x3f800000ff047424 */ /* 0x000fe400078e00ff */
[----:B--2---:R-:W-:Y:S01]  /*1e90*/  @!P3 FFMA.FTZ R99, R98, R100, R99 ;  /* 0x000000646263b223 */ /* 0x004fe20000010063 */
[----:B------:R-:W-:Y:S01]  /*1ea0*/  ISETP.NE.OR P0, PT, R76, RZ, P0 ;  /* 0x000000ff4c00720c */ /* 0x000fe20000705670 */
[----:B------:R-:W1:Y:S01]  /*1eb0*/  SHFL.UP PT, R100, R101, 0x8, RZ ;  /* 0x0500000065647989 */ /* 0x000e6200000e00ff */
[----:B---3--:R-:W-:Y:S01]  /*1ec0*/  @!P3 FMUL.FTZ R98, R98, R97 ;  /* 0x000000616262b220 */ /* 0x008fe20000410000 */
[----:B------:R-:W-:Y:S02]  /*1ed0*/  ISETP.GE.AND P3, PT, R37, 0x8, PT ;  /* 0x000000082500780c */ /* 0x000fe40003f66270 */
[----:B------:R-:W2:Y:S01]  /*1ee0*/  SHFL.DOWN PT, R104, R99, 0x8, 0x1f ;  /* 0x09001f0063687f89 */ /* 0x000ea200000e0000 */
[----:B------:R-:W-:-:S03]  /*1ef0*/  SHF.L.U32 R97, R67, 0x3, RZ ;  /* 0x0000000343617819 */ /* 0x000fc600000006ff */
[----:B------:R-:W3:Y:S04]  /*1f00*/  SHFL.DOWN PT, R103, R98, 0x8, 0x1f ;  /* 0x09001f0062677f89 */ /* 0x000ee800000e0000 */
[----:B------:R-:W-:Y:S01]  /*1f10*/  @!P0 LDS.64 R4, [R97+0xdc8] ;  /* 0x000dc80061048984 */ /* 0x000fe20000000a00 */
[----:B------:R-:W-:Y:S02]  /*1f20*/  ISETP.GE.AND P0, PT, R37, 0x10, PT ;  /* 0x000000102500780c */ /* 0x000fe40003f06270 */
        /* <DEDUP_REMOVED lines=12> */
[----:B------:R-:W-:Y:S02]  /*1ff0*/  ISETP.NE.AND P0, PT, R45, RZ, PT ;  /* 0x000000ff2d00720c */ /* 0x000fe40003f05270 */
[----:B-----5:R-:W-:Y:S01]  /*2000*/  SHFL.IDX PT, R100, R84, RZ, 0x1f ;  /* 0x00001fff54647589 */ /* 0x020fe200000e0000 */
[----:B--2---:R-:W-:-:S03]  /*2010*/  @!P3 FFMA.FTZ R99, R98, R104, R99 ;  /* 0x000000686263b223 */ /* 0x004fc60000010063 */
[----:B------:R-:W0:Y:S01]  /*2020*/  SHFL.UP PT, R101, R101, 0x1, RZ ;  /* 0x0420000065657989 */ /* 0x000e2200000e00ff */
[----:B---3--:R-:W-:-:S03]  /*2030*/  @!P3 FMUL.FTZ R98, R98, R103 ;  /* 0x000000676262b220 */ /* 0x008fc60000410000 */
[----:B------:R-:W-:Y:S04]  /*2040*/  SHFL.IDX PT, R105, R5, RZ, 0x1f ;  /* 0x00001fff05697589 */ /* 0x000fe800000e0000 */
[----:B------:R-:W-:Y:S04]  /*2050*/  SHFL.DOWN PT, R106, R99, 0x1, 0x1f ;  /* 0x08201f00636a7f89 */ /* 0x000fe800000e0000 */
[----:B------:R-:W1:Y:S04]  /*2060*/  SHFL.DOWN PT, R104, R98, 0x1, 0x1f ;  /* 0x08201f0062687f89 */ /* 0x000e6800000e0000 */
[----:B------:R-:W2:Y:S04]  /*2070*/  SHFL.IDX PT, R102, R98, RZ, 0x1f ;  /* 0x00001fff62667589 */ /* 0x000ea800000e0000 */
[----:B------:R3:W4:Y:S01]  /*2080*/  SHFL.IDX PT, R103, R99, RZ, 0x1f ;  /* 0x00001fff63677589 */ /* 0x00072200000e0000 */
[----:B0-----:R-:W-:Y:S01]  /*2090*/  @P1 FFMA.FTZ R100, R101, R100, R28 ;  /* 0x0000006465641223 */ /* 0x001fe2000001001c */
[----:B------:R-:W-:-:S03]  /*20a0*/  MOV R101, c[0x0][0x174] ;  /* 0x00005d0000657a02 */ /* 0x000fc60000000f00 */
[----:B------:R-:W-:Y:S01]  /*20b0*/  FFMA.FTZ R82, R82, R100, R29 ;  /* 0x0000006452527223 */ /* 0x000fe2000001001d */
[----:B------:R-:W-:Y:S02]  /*20c0*/  LEA R84, R101, R32, 0x7 ;  /* 0x0000002065547211 */ /* 0x000fe400078e38ff */
[----:B---3--:R-:W-:Y:S01]  /*20d0*/  SHF.L.U32 R99, R65, 0x2, RZ ;  /* 0x0000000241637819 */ /* 0x008fe200000006ff */
[----:B------:R-:W-:Y:S01]  /*20e0*/  FFMA.FTZ R100, R83, R82, R88 ;  /* 0x0000005253647223 */ /* 0x000fe20000010058 */
[----:B------:R-:W-:Y:S01]  /*20f0*/  IADD3 R84, R84, -0x80, RZ ;  /* 0xffffff8054547810 */ /* 0x000fe20007ffe0ff */
[----:B-1----:R-:W-:Y:S02]  /*2100*/  @P2 FFMA.FTZ R105, R104, R105, R106 ;  /* 0x0000006968692223 */ /* 0x002fe4000001006a */
[----:B------:R-:W-:Y:S02]  /*2110*/  FFMA.FTZ R93, R54, R100, R93 ;  /* 0x00000064365d7223 */ /* 0x000fe4000001005d */
[----:B--2---:R-:W-:-:S02]  /*2120*/  FMUL.FTZ R28, R102, R4 ;  /* 0x00000004661c7220 */ /* 0x004fc40000410000 */
[----:B------:R-:W-:Y:S02]  /*2130*/  FMUL.FTZ R4, R87, R82 ;  /* 0x0000005257047220 */ /* 0x000fe40000410000 */
[----:B------:R-:W-:Y:S02]  /*2140*/  FFMA.FTZ R87, R105, R96, R92 ;  /* 0x0000006069577223 */ /* 0x000fe4000001005c */
[----:B----4-:R-:W-:Y:S02]  /*2150*/  FFMA.FTZ R29, R102, R5, R103 ;  /* 0x00000005661d7223 */ /* 0x010fe40000010067 */
[----:B------:R-:W-:Y:S02]  /*2160*/  FMUL.FTZ R5, R89, R100 ;  /* 0x0000006459057220 */ /* 0x000fe40000410000 */
[----:B------:R-:W-:Y:S01]  /*2170*/  FFMA.FTZ R89, R91, R87, R90 ;  /* 0x000000575b597223 */ /* 0x000fe2000001005a */
[----:B------:R-:W-:Y:S01]  /*2180*/  IADD3 R90, -R84, c[0x0][0x168], -R45 ;  /* 0x00005a00545a7a10 */ /* 0x000fe20007ffe92d */
[----:B------:R-:W-:Y:S01]  /*2190*/  FFMA.FTZ R4, R63, R4, RZ ;  /* 0x000000043f047223 */ /* 0x000fe200000100ff */
[----:B------:R0:W-:Y:S01]  /*21a0*/  @!P0 STS.64 [R97+0xdc8], R28 ;  /* 0x000dc81c61008388 */ /* 0x0001e20000000a00 */
[----:B------:R-:W-:Y:S01]  /*21b0*/  FFMA.FTZ R95, R54, R89, R95 ;  /* 0x00000059365f7223 */ /* 0x000fe2000001005f */
[----:B------:R-:W-:Y:S01]  /*21c0*/  ISETP.GE.AND P1, PT, R90, 0x1, PT ;  /* 0x000000015a00780c */ /* 0x000fe20003f26270 */
[----:B------:R-:W-:Y:S01]  /*21d0*/  FMUL.FTZ R54, R6, R100 ;  /* 0x0000006406367220 */ /* 0x000fe20000410000 */
[C---:B------:R-:W-:Y:S01]  /*21e0*/  ISETP.GE.AND P2, PT, R90.reuse, 0x21, PT ;  /* 0x000000215a00780c */ /* 0x040fe20003f46270 */
[----:B------:R-:W-:Y:S01]  /*21f0*/  FFMA.FTZ R4, R61, R5, R4 ;  /* 0x000000053d047223 */ /* 0x000fe20000010004 */
[C---:B------:R-:W-:Y:S01]  /*2200*/  ISETP.GE.AND P3, PT, R90.reuse, 0x41, PT ;  /* 0x000000415a00780c */ /* 0x040fe20003f66270 */
[-C--:B------:R-:W-:Y:S01]  /*2210*/  FMUL.FTZ R85, R85, R93.reuse ;  /* 0x0000005d55557220 */ /* 0x080fe20000410000 */
[----:B------:R-:W-:Y:S01]  /*2220*/  ISETP.GE.AND P4, PT, R90, 0x61, PT ;  /* 0x000000615a00780c */ /* 0x000fe20003f86270 */
[----:B------:R-:W-:-:S02]  /*2230*/  FFMA.FTZ R92, R91, R93, R86 ;  /* 0x0000005d5b5c7223 */ /* 0x000fc40000010056 */
[C---:B------:R-:W-:Y:S02]  /*2240*/  FMUL.FTZ R84, R6.reuse, R93 ;  /* 0x0000005d06547220 */ /* 0x040fe40000410000 */
[----:B------:R-:W-:Y:S02]  /*2250*/  FMUL.FTZ R5, R61, R54 ;  /* 0x000000363d057220 */ /* 0x000fe40000410000 */
[----:B------:R-:W-:Y:S02]  /*2260*/  FFMA.FTZ R88, R59, R85, R4 ;  /* 0x000000553b587223 */ /* 0x000fe40000010004 */
[----:B------:R-:W-:Y:S02]  /*2270*/  FMUL.FTZ R54, R7, R92 ;  /* 0x0000005c07367220 */ /* 0x000fe40000410000 */
[----:B------:R-:W-:Y:S01]  /*2280*/  FFMA.FTZ R83, R83, R95, R94 ;  /* 0x0000005f53537223 */ /* 0x000fe2000001005e */
[----:B------:R-:W-:Y:S01]  /*2290*/  SHF.L.U64.HI R94, R65, 0x2, R56 ;  /* 0x00000002415e7819 */ /* 0x000fe20000010238 */
[----:B------:R-:W-:-:S02]  /*22a0*/  FMUL.FTZ R4, R6, R82 ;  /* 0x0000005206047220 */ /* 0x000fc40000410000 */
[----:B------:R-:W-:Y:S02]  /*22b0*/  FMUL.FTZ R86, R6, R92 ;  /* 0x0000005c06567220 */ /* 0x000fe40000410000 */
[----:B------:R-:W-:Y:S02]  /*22c0*/  FMUL.FTZ R6, R59, R84 ;  /* 0x000000543b067220 */ /* 0x000fe40000410000 */
[----:B------:R-:W-:Y:S02]  /*22d0*/  FFMA.FTZ R84, R57, R54, R88 ;  /* 0x0000003639547223 */ /* 0x000fe40000010058 */
[C---:B------:R-:W-:Y:S02]  /*22e0*/  FFMA.FTZ R54, -R68.reuse, R81, R82 ;  /* 0x0000005144367223 */ /* 0x040fe40000010152 */
[----:B------:R-:W-:Y:S02]  /*22f0*/  FMUL.FTZ R88, R68, R83 ;  /* 0x0000005344587220 */ /* 0x000fe40000410000 */
        /* <DEDUP_REMOVED lines=24> */
.L_x_8511:
[----:B-1----:R-:W-:Y:S05]  /*2480*/  BSYNC B0 ;  /* 0x0000000000007941 */ /* 0x002fea0003800000 */
.L_x_8510:
        /* <DEDUP_REMOVED lines=8> */
.L_x_8513:
[----:B------:R-:W-:Y:S05]  /*2510*/  BSYNC B0 ;  /* 0x0000000000007941 */ /* 0x000fea0003800000 */
.L_x_8512:
[----:B------:R2:W3:Y:S01]  /*2520*/  LDS R93, [R45.X4+0x210] ;  /* 0x000210002d5d7984 */ /* 0x0004e20000004800 */
[----:B------:R-:W-:Y:S01]  /*2530*/  BSSY B0, `(.L_x_8514) ;  /* 0x0000006000007945 */ /* 0x000fe20003800000 */
[----:B-1----:R-:W-:Y:S01]  /*2540*/  IMAD.WIDE.U32 R4, R99, c[0x0][0x2d0], R26 ;  /* 0x0000b40063047a25 */ /* 0x002fe200078e001a */
[----:B------:R-:W-:Y:S05]  /*2550*/  @!P3 BRA `(.L_x_8515) ;  /* 0x000000300000b947 */ /* 0x000fea0003800000 */
[----:B------:R-:W-:-:S05]  /*2560*/  IMAD.WIDE.U32 R6, R99, c[0x0][0x2d0], R24 ;  /* 0x0000b40063067a25 */ /* 0x000fca00078e0018 */
[----:B------:R-:W-:-:S05]  /*2570*/  IADD3 R7, R97, R7, RZ ;  /* 0x0000000761077210 */ /* 0x000fca0007ffe0ff */
[----:B---3--:R1:W-:Y:S02]  /*2580*/  RED.E.ADD.F32.FTZ.RN.STRONG.GPU [R6.64], R93 ;  /* 0x0000005d0600798e */ /* 0x0083e4000c10e784 */
.L_x_8515:
[----:B------:R-:W-:Y:S05]  /*2590*/  BSYNC B0 ;  /* 0x0000000000007941 */ /* 0x000fea0003800000 */
.L_x_8514:
[----:B-1----:R1:W4:Y:S01]  /*25a0*/  LDS R7, [R45.X4+0x290] ;  /* 0x000290002d077984 */ /* 0x0023220000004800 */
[----:B------:R-:W-:Y:S01]  /*25b0*/  BSSY B0, `(.L_x_8516) ;  /* 0x0000004000007945 */ /* 0x000fe20003800000 */
[----:B------:R-:W-:Y:S05]  /*25c0*/  @!P4 BRA `(.L_x_8517) ;  /* 0x000000200000c947 */ /* 0x000fea0003800000 */
[----:B------:R-:W-:-:S05]  /*25d0*/  IADD3 R5, R97, R5, RZ ;  /* 0x0000000561057210 */ /* 0x000fca0007ffe0ff */
[----:B----4-:R4:W-:Y:S02]  /*25e0*/  RED.E.ADD.F32.FTZ.RN.STRONG.GPU [R4.64], R7 ;  /* 0x000000070400798e */ /* 0x0109e4000c10e784 */
.L_x_8517:
[----:B------:R-:W-:Y:S05]  /*25f0*/  BSYNC B0 ;  /* 0x0000000000007941 */ /* 0x000fea0003800000 */
.L_x_8516:
[----:B----4-:R-:W4:Y:S01]  /*2600*/  SHFL.DOWN PT, R7, R84, 0x1, 0x1f ;  /* 0x08201f0054077f89 */ /* 0x010f2200000e0000 */
[----:B------:R-:W-:Y:S01]  /*2610*/  ISETP.GT.AND P1, PT, R37, 0x1e, PT ;  /* 0x0000001e2500780c */ /* 0x000fe20003f24270 */
[----:B------:R-:W-:Y:S01]  /*2620*/  FADD.FTZ R58, R91, R58 ;  /* 0x0000003a5b3a7221 */ /* 0x000fe20000010000 */
[----:B------:R-:W-:Y:S01]  /*2630*/  ISETP.NE.AND P2, PT, R37, RZ, PT ;  /* 0x000000ff2500720c */ /* 0x000fe20003f45270 */
[----:B------:R-:W5:Y:S01]  /*2640*/  SHFL.DOWN PT, R5, R74, 0x1, 0x1f ;  /* 0x08201f004a057f89 */ /* 0x000f6200000e0000 */
[----:B------:R-:W-:Y:S01]  /*2650*/  FADD.FTZ R60, R85, R60 ;  /* 0x0000003c553c7221 */ /* 0x000fe20000010000 */
[----:B------:R-:W-:Y:S01]  /*2660*/  BSSY B0, `(.L_x_8518) ;  /* 0x0000036000007945 */ /* 0x000fe20003800000 */
[C---:B------:R-:W-:Y:S02]  /*2670*/  FMUL.FTZ R6, R52.reuse, R89 ;  /* 0x0000005934067220 */ /* 0x040fe40000410000 */
[C---:B------:R-:W-:Y:S02]  /*2680*/  FMUL.FTZ R91, R52.reuse, R87 ;  /* 0x00000057345b7220 */ /* 0x040fe40000410000 */
[----:B------:R-:W-:-:S02]  /*2690*/  FMUL.FTZ R85, R52, R95 ;  /* 0x0000005f34557220 */ /* 0x000fc40000410000 */
[----:B------:R-:W-:Y:S02]  /*26a0*/  FMUL.FTZ R6, R29, R6 ;  /* 0x000000061d067220 */ /* 0x000fe40000410000 */
[----:B------:R-:W-:Y:S02]  /*26b0*/  FMUL.FTZ R28, R28, R91 ;  /* 0x0000005b1c1c7220 */ /* 0x000fe40000410000 */
[----:B------:R-:W-:Y:S02]  /*26c0*/  FMUL.FTZ R82, R82, R85 ;  /* 0x0000005552527220 */ /* 0x000fe40000410000 */
[----:B------:R-:W-:Y:S02]  /*26d0*/  FFMA.FTZ R6, R79, R89, R6 ;  /* 0x000000594f067223 */ /* 0x000fe40000010006 */
[----:B------:R-:W-:Y:S02]  /*26e0*/  FFMA.FTZ R55, R55, R87, R28 ;  /* 0x0000005737377223 */ /* 0x000fe4000001001c */
[----:B------:R-:W-:-:S02]  /*26f0*/  FFMA.FTZ R77, R77, R95, R82 ;  /* 0x0000005f4d4d7223 */ /* 0x000fc40000010052 */
        /* <DEDUP_REMOVED lines=9> */
[----:B------:R-:W-:-:S05]  /*2790*/  FADD.FTZ R72, R77, R72 ;  /* 0x000000484d487221 */ /* 0x000fca0000010000 */
        /* <DEDUP_REMOVED lines=19> */
[----:B------:R-:W-:-:S03]  /*28d0*/  FMUL.FTZ R54, R54, R7 ;  /* 0x0000000736367220 */ /* 0x000fc60000410000 */
[----:B------:R-:W-:Y:S01]  /*28e0*/  MOV R4, R74 ;  /* 0x0000004a00047202 */ /* 0x000fe20000000f00 */
[----:B------:R-:W-:-:S04]  /*28f0*/  FFMA.FTZ R54, R81, R83, R54 ;  /* 0x0000005351367223 */ /* 0x000fc80000010036 */
[----:B------:R4:W-:Y:S01]  /*2900*/  @!P2 STS.64 [0x318], R4 ;  /* 0x00031804ff00a388 */ /* 0x0009e20000000a00 */
[----:B------:R-:W-:-:S03]  /*2910*/  FADD.FTZ R75, R54, R75 ;  /* 0x0000004b364b7221 */ /* 0x000fc60000010000 */
        /* <DEDUP_REMOVED lines=10> */
.L_x_8519:
[----:B----4-:R-:W-:Y:S05]  /*29c0*/  BSYNC B0 ;  /* 0x0000000000007941 */ /* 0x010fea0003800000 */
.L_x_8518:
[----:B------:R-:W-:Y:S02]  /*29d0*/  IADD3 R67, R67, 0x1, RZ ;  /* 0x0000000143437810 */ /* 0x000fe40007ffe0ff */
[----:B------:R-:W-:Y:S02]  /*29e0*/  IADD3 R65, P1, R65, 0x1, RZ ;  /* 0x0000000141417810 */ /* 0x000fe40007f3e0ff */
[----:B------:R-:W-:Y:S02]  /*29f0*/  ISETP.GE.AND P0, PT, R67, c[0x0][0x16c], PT ;  /* 0x00005b0043007a0c */ /* 0x000fe40003f06270 */
[----:B------:R-:W-:-:S11]  /*2a00*/  IADD3.X R56, RZ, R56, RZ, P1, !PT ;  /* 0x00000038ff387210 */ /* 0x000fd60000ffe4ff */
[----:B------:R-:W-:Y:S01]  /*2a10*/  @P0 CALL.REL.NOINC `(.L_x_8507) ;  /* 0x0000001000000944 */ /* 0x000fe20003c00000 */
[----:B------:R-:W-:Y:S05]  /*2a20*/  BRA `(.L_x_8520) ;  /* 0xffffebe000007947 */ /* 0x000fea000383ffff */
.L_x_8507:
[----:B------:R-:W-:Y:S01]  /*2a30*/  BAR.SYNC.DEFER_BLOCKING 0x0 ;  /* 0x0000000000007b1d */ /* 0x000fe20000010000 */
[----:B------:R-:W-:Y:S01]  /*2a40*/  F2FP.BF16.PACK_AB R60, R60, R71 ;  /* 0x000000473c3c723e */ /* 0x000fe200000010ff */
[----:B0-----:R-:W-:Y:S01]  /*2a50*/  IMAD R6, R51, c[0x0][0x2e0], RZ ;  /* 0x0000b80033067a24 */ /* 0x001fe200078e02ff */
[----:B------:R-:W-:Y:S01]  /*2a60*/  F2FP.BF16.PACK_AB R61, R58, R69 ;  /* 0x000000453a3d723e */ /* 0x000fe200000010ff */
[----:B------:R-:W-:Y:S01]  /*2a70*/  IMAD R21, R80, c[0x0][0x2d8], RZ ;  /* 0x0000b60050157a24 */ /* 0x000fe200078e02ff */
[----:B------:R-:W-:Y:S01]  /*2a80*/  MOV R8, R2 ;  /* 0x0000000200087202 */ /* 0x000fe20000000f00 */
[----:B------:R-:W-:Y:S01]  /*2a90*/  IMAD R7, R53, c[0x0][0x2e4], R6 ;  /* 0x0000b90035077a24 */ /* 0x000fe200078e0206 */
[----:B------:R-:W-:Y:S01]  /*2aa0*/  MOV R9, R3 ;  /* 0x0000000300097202 */ /* 0x000fe20000000f00 */
[----:B------:R-:W-:Y:S01]  /*2ab0*/  IMAD R21, R48, c[0x0][0x2dc], R21 ;  /* 0x0000b70030157a24 */ /* 0x000fe200078e0215 */
[----:B------:R-:W-:Y:S01]  /*2ac0*/  SHF.L.U32 R24, R45, 0x3, RZ ;  /* 0x000000032d187819 */ /* 0x000fe200000006ff */
[----:B------:R-:W-:Y:S01]  /*2ad0*/  IMAD R22, R51, c[0x0][0x300], RZ ;  /* 0x0000c00033167a24 */ /* 0x000fe200078e02ff */
[----:B------:R-:W-:Y:S01]  /*2ae0*/  SHF.L.U64.HI R27, R45, 0x3, R30 ;  /* 0x000000032d1b7819 */ /* 0x000fe2000001021e */
[----:B------:R-:W-:Y:S01]  /*2af0*/  IMAD.WIDE.U32 R2, R53, c[0x0][0x2e0], R8 ;  /* 0x0000b80035027a25 */ /* 0x000fe200078e0008 */
[----:B------:R-:W-:-:S02]  /*2b00*/  F2FP.BF16.PACK_AB R20, R72, R75 ;  /* 0x0000004b4814723e */ /* 0x000fc400000010ff */
[----:B------:R-:W-:Y:S01]  /*2b10*/  ISETP.GT.AND P4, PT, R34, 0x1, PT ;  /* 0x000000012200780c */ /* 0x000fe20003f84270 */
[----:B------:R-:W-:Y:S01]  /*2b20*/  IMAD.WIDE.U32 R8, R53, c[0x0][0x300], R8 ;  /* 0x0000c00035087a25 */ /* 0x000fe200078e0008 */
[----:B------:R-:W-:Y:S02]  /*2b30*/  IADD3 R3, R3, R7, RZ ;  /* 0x0000000703037210 */ /* 0x000fe40007ffe0ff */
[----:B------:R-:W-:Y:S01]  /*2b40*/  IADD3 R41, P1, R41, -0x100, RZ ;  /* 0xffffff0029297810 */ /* 0x000fe20007f3e0ff */
[----:B------:R-:W-:Y:S01]  /*2b50*/  IMAD R23, R53, c[0x0][0x304], R22 ;  /* 0x0000c10035177a24 */ /* 0x000fe200078e0216 */
[----:B------:R-:W-:Y:S01]  /*2b60*/  IADD3 R43, P2, R43, -0x100, RZ ;  /* 0xffffff002b2b7810 */ /* 0x000fe20007f5e0ff */
[----:B------:R-:W-:Y:S01]  /*2b70*/  IMAD.WIDE.U32 R2, R48, c[0x0][0x2d8], R2 ;  /* 0x0000b60030027a25 */ /* 0x000fe200078e0002 */
[----:B------:R-:W-:Y:S01]  /*2b80*/  IADD3 R39, P3, R39, -0x100, RZ ;  /* 0xffffff0027277810 */ /* 0x000fe20007f7e0ff */
[----:B------:R-:W-:Y:S01]  /*2b90*/  STS.64 [R37.X8], R60 ;  /* 0x0000003c25007388 */ /* 0x000fe20000008a00 */
[----:B------:R-:W-:-:S06]  /*2ba0*/  NOP ;  /* 0x0000000000007918 */ /* 0x000fcc0000000000 */
[----:B------:R-:W0:Y:S01]  /*2bb0*/  LDS.64 R4, [R37.X8] ;  /* 0x0000000025047984 */ /* 0x000e220000008a00 */
        /* <DEDUP_REMOVED lines=8> */
[----:B------:R-:W-:Y:S02]  /*2c40*/  IADD3 R6, P0, R6, R24, RZ ;  /* 0x0000001806067210 */ /* 0x000fe40007f1e0ff */
[----:B------:R-:W-:Y:S01]  /*2c50*/  IADD3 R9, R9, R23, RZ ;  /* 0x0000001709097210 */ /* 0x000fe20007ffe0ff */
[----:B------:R-:W-:Y:S01]  /*2c60*/  FADD.FTZ R73, R72, R73 ;  /* 0x0000004948497221 */ /* 0x000fe20000010000 */
[----:B------:R-:W-:-:S02]  /*2c70*/  IADD3.X R7, R2, R27, RZ, P0, !PT ;  /* 0x0000001b02077210 */ /* 0x000fc400007fe4ff */
[----:B------:R-:W-:Y:S01]  /*2c80*/  IADD3 R32, R32, -0x80, RZ ;  /* 0xffffff8020207810 */ /* 0x000fe20007ffe0ff */
[----:B------:R-:W-:Y:S01]  /*2c90*/  FADD.FTZ R44, R73, R70 ;  /* 0x00000046492c7221 */ /* 0x000fe20000010000 */
[----:B------:R-:W-:Y:S02]  /*2ca0*/  IADD3 R34, R34, -0x1, RZ ;  /* 0xffffffff22227810 */ /* 0x000fe40007ffe0ff */
[----:B------:R-:W-:Y:S02]  /*2cb0*/  IADD3.X R40, R40, -0x1, RZ, P1, !PT ;  /* 0xffffffff28287810 */ /* 0x000fe40000ffe4ff */
[----:B------:R-:W-:Y:S02]  /*2cc0*/  IADD3.X R42, R42, -0x1, RZ, P2, !PT ;  /* 0xffffffff2a2a7810 */ /* 0x000fe400017fe4ff */
[----:B------:R-:W-:Y:S01]  /*2cd0*/  IADD3.X R38, R38, -0x1, RZ, P3, !PT ;  /* 0xffffffff26267810 */ /* 0x000fe20001ffe4ff */
[----:B0-----:R0:W-:Y:S04]  /*2ce0*/  STG.E.64 [R6.64+-0x100], R4 ;  /* 0xffff000406007986 */ /* 0x0011e8000c101b04 */
[----:B------:R-:W-:Y:S01]  /*2cf0*/  BAR.SYNC.DEFER_BLOCKING 0x0 ;  /* 0x0000000000007b1d */ /* 0x000fe20000010000 */
[----:B0-----:R-:W-:-:S05]  /*2d00*/  IMAD.WIDE.U32 R4, R48, c[0x0][0x2f8], R8 ;  /* 0x0000be0030047a25 */ /* 0x001fca00078e0008 */
[----:B------:R-:W-:Y:S02]  /*2d10*/  IADD3 R7, R5, R25, RZ ;  /* 0x0000001905077210 */ /* 0x000fe40007ffe0ff */
[----:B------:R-:W-:-:S04]  /*2d20*/  LEA R5, P0, R4, c[0x0][0x340], 0x1 ;  /* 0x0000d00004057a11 */ /* 0x000fc800078008ff */
[----:B------:R-:W-:Y:S02]  /*2d30*/  LEA.HI.X R6, R4, c[0x0][0x344], R7, 0x1, P0 ;  /* 0x0000d10004067a11 */ /* 0x000fe400000f0c07 */
[----:B------:R-:W-:Y:S01]  /*2d40*/  IADD3 R4, P0, R5, R24, RZ ;  /* 0x0000001805047210 */ /* 0x000fe20007f1e0ff */
[----:B------:R-:W-:Y:S01]  /*2d50*/  STS.64 [R37.X8], R20 ;  /* 0x0000001425007388 */ /* 0x000fe20000008a00 */
[----:B------:R-:W-:-:S06]  /*2d60*/  NOP ;  /* 0x0000000000007918 */ /* 0x000fcc0000000000 */
[----:B------:R-:W0:Y:S01]  /*2d70*/  LDS.64 R2, [R37.X8] ;  /* 0x0000000025027984 */ /* 0x000e220000008a00 */
[----:B------:R-:W-:Y:S01]  /*2d80*/  IMAD.X R5, R6, 0x1, R27, P0 ;  /* 0x0000000106057824 */ /* 0x000fe200000e061b */
[----:B------:R-:W-:-:S04]  /*2d90*/  IADD3 R36, P0, R36, -0x100, RZ ;  /* 0xffffff0024247810 */ /* 0x000fc80007f1e0ff */
[----:B------:R-:W-:Y:S01]  /*2da0*/  IADD3.X R35, R35, -0x1, RZ, P0, !PT ;  /* 0xffffffff23237810 */ /* 0x000fe200007fe4ff */
[----:B0-----:R0:W-:Y:S01]  /*2db0*/  STG.E.64 [R4.64+-0x100], R2 ;  /* 0xffff000204007986 */ /* 0x0011e2000c101b04 */
[----:B------:R-:W-:Y:S01]  /*2dc0*/  @!P4 CALL.REL.NOINC `(.L_x_8505) ;  /* 0x000000100000c944 */ /* 0x000fe20003c00000 */
[----:B------:R-:W-:Y:S05]  /*2dd0*/  BRA `(.L_x_8521) ;  /* 0xffffda3000007947 */ /* 0x000fea000383ffff */
.L_x_8505:
        /* <DEDUP_REMOVED lines=24> */
.L_x_8523:
[----:B0-----:R-:W-:Y:S05]  /*2f60*/  BSYNC B0 ;  /* 0x0000000000007941 */ /* 0x001fea0003800000 */
.L_x_8522:
        /* <DEDUP_REMOVED lines=23> */
.L_x_8525:
[----:B------:R-:W4:Y:S02]  /*30e0*/  S2R R17, SR_TID.X ;  /* 0x0000000000117919 */ /* 0x000f240000002100 */
.L_x_8526:
[----:B0-----:R-:W-:Y:S05]  /*30f0*/  BSYNC B0 ;  /* 0x0000000000007941 */ /* 0x001fea0003800000 */
.L_x_8524:
[----:B----4-:R-:W-:-:S13]  /*3100*/  ISETP.GE.AND P0, PT, R17, c[0x0][0x16c], PT ;  /* 0x00005b0011007a0c */ /* 0x010fda0003f06270 */
[----:B------:R-:W-:Y:S05]  /*3110*/  @P0 EXIT ;  /* 0x000000000000094d */ /* 0x000fea0003800000 */
[C---:B------:R-:W-:Y:S02]  /*3120*/  IMAD R4, R51.reuse, c[0x0][0x288], RZ ;  /* 0x0000a20033047a24 */ /* 0x040fe400078e02ff */
[----:B------:R-:W-:Y:S02]  /*3130*/  IMAD R0, R51, c[0x0][0x2a8], RZ ;  /* 0x0000aa0033007a24 */ /* 0x000fe400078e02ff */
[C---:B------:R-:W-:Y:S02]  /*3140*/  IMAD R21, R53.reuse, c[0x0][0x28c], R4 ;  /* 0x0000a30035157a24 */ /* 0x040fe400078e0204 */
[----:B------:R-:W-:-:S04]  /*3150*/  IMAD.WIDE.U32 R2, R53, c[0x0][0x2a8], RZ ;  /* 0x0000aa0035027a25 */ /* 0x000fc800078e00ff */
[C---:B------:R-:W-:Y:S02]  /*3160*/  IMAD R23, R53.reuse, c[0x0][0x2ac], R0 ;  /* 0x0000ab0035177a24 */ /* 0x040fe400078e0200 */
[----:B------:R-:W-:-:S03]  /*3170*/  IMAD.WIDE.U32 R4, R53, c[0x0][0x288], RZ ;  /* 0x0000a20035047a25 */ /* 0x000fc600078e00ff */
[----:B------:R-:W-:Y:S02]  /*3180*/  IADD3 R23, R3, R23, RZ ;  /* 0x0000001703177210 */ /* 0x000fe40007ffe0ff */
[----:B------:R-:W-:Y:S02]  /*3190*/  IADD3 R21, R5, R21, RZ ;  /* 0x0000001505157210 */ /* 0x000fe40007ffe0ff */
.L_x_8527:
        /* <DEDUP_REMOVED lines=15> */
[----:B----4-:R-:W-:Y:S02]  /*3290*/  IADD3 R17, R17, c[0x0][0x0], RZ ;  /* 0x0000000011117a10 */ /* 0x010fe40007ffe0ff */
        /* <DEDUP_REMOVED lines=10> */
.L_x_8528:
        /* <DEDUP_REMOVED lines=12> */
.L_x_9153:


//--------------------- .text._Z25selective_scan_bwd_kernelI32Selective_Scan_bwd_kernel_traitsILi32ELi4ELb1ELb0ELb1ELb1ELb0EN3c108BFloat16EfEEv12SSMParamsBwd --------------------------
	.section	.text._Z25selective_scan_bwd_kernelI32Selective_Scan_bwd_kernel_traitsILi32ELi4ELb1ELb0ELb1ELb1ELb0EN3c108BFloat16EfEEv12SSMParamsBwd,"ax",@progbits
	.sectioninfo	@"SHI_REGISTERS=106"
	.align	128
        .global         _Z25selective_scan_bwd_kernelI32Selective_Scan_bwd_kernel_traitsILi32ELi4ELb1ELb0ELb1ELb1ELb0EN3c108BFloat16EfEEv12SSMParamsBwd
        .type           _Z25selective_scan_bwd_kernelI32Selective_Scan_bwd_kernel_traitsILi32ELi4ELb1ELb0ELb1ELb1ELb0EN3c108BFloat16EfEEv12SSMParamsBwd,@function
        .size           _Z25selective_scan_bwd_kernelI32Selective_Scan_bwd_kernel_traitsILi32ELi4ELb1ELb0ELb1ELb1ELb0EN3c108BFloat16EfEEv12SSMParamsBwd,(.L_x_9154 - _Z25selective_scan_bwd_kernelI32Selective_Scan_bwd_kernel_traitsILi32ELi4ELb1ELb0ELb1ELb1ELb0EN3c108BFloat16EfEEv12SSMParamsBwd)
        .other          _Z25selective_scan_bwd_kernelI32Selective_Scan_bwd_kernel_traitsILi32ELi4ELb1ELb0ELb1ELb1ELb0EN3c108BFloat16EfEEv12SSMParamsBwd,@"STO_CUDA_ENTRY STV_DEFAULT"
_Z25selective_scan_bwd_kernelI32Selective_Scan_bwd_kernel_traitsILi32ELi4ELb1ELb0ELb1ELb1ELb0EN3c108BFloat16EfEEv12SSMParamsBwd:
.text._Z25selective_scan_bwd_kernelI32Selective_Scan_bwd_kernel_traitsILi32ELi4ELb1ELb0ELb1ELb1ELb0EN3c108BFloat16EfEEv12SSMParamsBwd:
        /* <DEDUP_REMOVED lines=27> */
[----:B------:R-:W-:Y:S01]  /*01b0*/  IMAD R10, R51, c[0x0][0x284], R10 ;  /* 0x0000a100330a7a24 */ /* 0x000fe200078e020a */
        /* <DEDUP_REMOVED lines=32> */
[----:B------:R-:W-:Y:S01]  /*03c0*/  IMAD R0, R50, c[0x0][0x1d8], RZ ;  /* 0x0000760032007a24 */ /* 0x000fe200078e02ff */
[----:B------:R-:W-:Y:S01]  /*03d0*/  IADD3 R42, P4, R11, R2, RZ ;  /* 0x000000020b2a7210 */ /* 0x000fe20007f9e0ff */
[----:B------:R-:W-:Y:S01]  /*03e0*/  IMAD.WIDE.U32 R8, R47, c[0x0][0x1b0], RZ ;  /* 0x00006c002f087a25 */ /* 0x000fe200078e00ff */
[----:B------:R-:W-:Y:S02]  /*03f0*/  @!P1 IADD3 R46, R46, 0x1, RZ ;  /* 0x000000012e2e9810 */ /* 0x000fe40007ffe0ff */
[----:B------:R-:W-:Y:S01]  /*0400*/  ISETP.NE.AND P1, PT, RZ, c[0x0][0x178], PT ;  /* 0x00005e00ff007a0c */ /* 0x000fe20003f25270 */
[----:B------:R-:W-:Y:S01]  /*0410*/  IMAD R0, R51, c[0x0][0x1dc], R0 ;  /* 0x0000770033007a24 */ /* 0x000fe200078e0200 */
[----:B------:R-:W-:-:S02]  /*0420*/  IADD3 R9, R9, R15, RZ ;  /* 0x0000000f09097210 */ /* 0x000fc40007ffe0ff */
[----:B------:R-:W-:Y:S02]  /*0430*/  @P0 IADD3 R46, R46, 0x1, RZ ;  /* 0x000000012e2e0810 */ /* 0x000fe40007ffe0ff */
[----:B------:R-:W-:Y:S01]  /*0440*/  IADD3.X R15, R13, R3, R0, P4, !PT ;  /* 0x000000030d0f7210 */ /* 0x000fe200027fe400 */
[----:B------:R-:W-:Y:S01]  /*0450*/  IMAD R0, R50, c[0x0][0x1e8], RZ ;  /* 0x00007a0032007a24 */ /* 0x000fe200078e02ff */
[----:B------:R-:W-:Y:S01]  /*0460*/  @!P2 IADD3 R46, -R46, RZ, RZ ;  /* 0x000000ff2e2ea210 */ /* 0x000fe20007ffe1ff */
[----:B------:R-:W-:-:S04]  /*0470*/  IMAD.WIDE.U32 R2, R51, c[0x0][0x1e8], R4 ;  /* 0x00007a0033027a25 */ /* 0x000fc800078e0004 */
[----:B------:R-:W-:Y:S01]  /*0480*/  IMAD.WIDE.U32 R4, R51, c[0x0][0x280], R6 ;  /* 0x0000a00033047a25 */ /* 0x000fe200078e0006 */
[----:B------:R-:W-:Y:S02]  /*0490*/  IADD3 R39, P0, R11, R2, RZ ;  /* 0x000000020b277210 */ /* 0x000fe40007f1e0ff */
        /* <DEDUP_REMOVED lines=8> */
[C---:B------:R-:W-:Y:S02]  /*0520*/  LEA R41, P2, R39.reuse, c[0x0][0x248], 0x1 ;  /* 0x0000920027297a11 */ /* 0x040fe400078408ff */
        /* <DEDUP_REMOVED lines=33> */
[C---:B------:R-:W-:Y:S01]  /*0740*/  IMAD.WIDE.U32 R18, R51.reuse, c[0x0][0x180], RZ ;  /* 0x0000600033127a25 */ /* 0x040fe200078e00ff */
[----:B------:R-:W-:Y:S01]  /*0750*/  MOV R45, RZ ;  /* 0x000000ff002d7202 */ /* 0x000fe20000000f00 */
[----:B------:R-:W-:Y:S01]  /*0760*/  UMOV UR4, URZ ;  /* 0x0000003f00047c82 */ /* 0x000fe20008000000 */
[----:B------:R-:W-:Y:S01]  /*0770*/  MOV R53, RZ ;  /* 0x000000ff00357202 */ /* 0x000fe20000000f00 */
[----:B------:R-:W-:-:S04]  /*0780*/  IMAD.WIDE.U32 R16, R51, c[0x0][0x198], RZ ;  /* 0x0000660033107a25 */ /* 0x000fc800078e00ff */
[C---:B------:R-:W-:Y:S02]  /*0790*/  IMAD R35, R51.reuse, c[0x0][0x184], R0 ;  /* 0x0000610033237a24 */ /* 0x040fe400078e0200 */
[----:B------:R-:W-:-:S03]  /*07a0*/  IMAD R33, R51, c[0x0][0x19c], R2 ;  /* 0x0000670033217a24 */ /* 0x000fc600078e0202 */
[----:B------:R-:W-:Y:S02]  /*07b0*/  IADD3 R35, R19, R35, RZ ;  /* 0x0000002313237210 */ /* 0x000fe40007ffe0ff */
[----:B------:R-:W-:Y:S02]  /*07c0*/  IADD3 R33, R17, R33, RZ ;  /* 0x0000002111217210 */ /* 0x000fe40007ffe0ff */
[----:B0-----:R-:W-:Y:S02]  /*07d0*/  LOP3.LUT R86, R44, 0x1f, RZ, 0xc0, !PT ;  /* 0x0000001f2c567812 */ /* 0x001fe400078ec0ff */
.L_x_8552:
[----:B------:R-:W-:Y:S01]  /*07e0*/  BAR.SYNC.DEFER_BLOCKING 0x0 ;  /* 0x0000000000007b1d */ /* 0x000fe20000010000 */
[----:B------:R-:W-:Y:S02]  /*07f0*/  SHF.R.S32.HI R31, RZ, 0x1f, R44 ;  /* 0x0000001fff1f7819 */ /* 0x000fe4000001142c */
[C---:B0-----:R-:W-:Y:S02]  /*0800*/  SHF.L.U32 R6, R44.reuse, 0x3, RZ ;  /* 0x000000032c067819 */ /* 0x041fe400000006ff */
[----:B------:R-:W-:Y:S02]  /*0810*/  SHF.L.U64.HI R0, R44, 0x3, R31 ;  /* 0x000000032c007819 */ /* 0x000fe4000001021f */
[----:B------:R-:W-:-:S04]  /*0820*/  IADD3 R2, P0, R43, R6, RZ ;  /* 0x000000062b027210 */ /* 0x000fc80007f1e0ff */
        /* <DEDUP_REMOVED lines=11> */
[----:B--2---:R1:W-:Y:S01]  /*08e0*/  STS.64 [R40.X8], R4 ;  /* 0x0000000428007388 */ /* 0x0043e20000008a00 */
[----:B------:R-:W-:-:S06]  /*08f0*/  NOP ;  /* 0x0000000000007918 */ /* 0x000fcc0000000000 */
[----:B------:R-:W2:Y:S04]  /*0900*/  LDS.64 R8, [R40.X8] ;  /* 0x0000000028087984 */ /* 0x000ea80000008a00 */
[----:B------:R-:W-:Y:S06]  /*0910*/  BAR.SYNC.DEFER_BLOCKING 0x0 ;  /* 0x0000000000007b1d */ /* 0x000fec0000010000 */
[----:B0-----:R0:W3:Y:S01]  /*0920*/  LDG.E.64 R2, [R6.64] ;  /* 0x0000000606027981 */ /* 0x0010e2000c1e1b00 */
[----:B-1----:R-:W-:Y:S01]  /*0930*/  SHF.R.U64 R4, R14, 0x10, R15 ;  /* 0x000000100e047819 */ /* 0x002fe2000000120f */
[----:B------:R-:W-:Y:S01]  /*0940*/  BSSY B0, `(.L_x_8530) ;  /* 0x000003a000007945 */ /* 0x000fe20003800000 */
[----:B0-----:R-:W-:-:S02]  /*0950*/  MOV R6, c[0x0][0x16c] ;  /* 0x00005b0000067a02 */ /* 0x001fc40000000f00 */
[--C-:B--2---:R-:W-:Y:S02]  /*0960*/  SHF.R.U64 R0, R8, 0x10, R9.reuse ;  /* 0x0000001008007819 */ /* 0x104fe40000001209 */
[--C-:B------:R-:W-:Y:S02]  /*0970*/  SHF.R.U32.HI R5, RZ, 0x10, R9.reuse ;  /* 0x00000010ff057819 */ /* 0x100fe40000011609 */
[----:B------:R-:W-:Y:S02]  /*0980*/  PRMT R29, RZ, 0x5410, R9 ;  /* 0x00005410ff1d7816 */ /* 0x000fe40000000009 */
[----:B------:R-:W-:-:S03]  /*0990*/  PRMT R5, RZ, 0x5410, R5 ;  /* 0x00005410ff057816 */ /* 0x000fc60000000005 */
[----:B-----5:R-:W-:-:S05]  /*09a0*/  FADD.FTZ R29, R29, R48 ;  /* 0x000000301d1d7221 */ /* 0x020fca0000010000 */
[----:B------:R-:W-:Y:S01]  /*09b0*/  FSETP.GTU.FTZ.AND P0, PT, R29, 20, PT ;  /* 0x41a000001d00780b */ /* 0x000fe20003f1c000 */
[----:B---3--:R0:W-:Y:S01]  /*09c0*/  STS.64 [R40.X8], R2 ;  /* 0x0000000228007388 */ /* 0x0081e20000008a00 */
[----:B------:R-:W-:-:S06]  /*09d0*/  NOP ;  /* 0x0000000000007918 */ /* 0x000fcc0000000000 */
[----:B------:R-:W1:Y:S01]  /*09e0*/  LDS.64 R56, [R40.X8] ;  /* 0x0000000028387984 */ /* 0x000e620000008a00 */
[----:B0-----:R-:W-:Y:S02]  /*09f0*/  PRMT R3, RZ, 0x5410, R8 ;  /* 0x00005410ff037816 */ /* 0x001fe40000000008 */
[----:B------:R-:W-:-:S03]  /*0a00*/  PRMT R2, RZ, 0x5410, R14 ;  /* 0x00005410ff027816 */ /* 0x000fc6000000000e */
[----:B------:R-:W-:Y:S01]  /*0a10*/  FADD.FTZ R30, R3, R48 ;  /* 0x00000030031e7221 */ /* 0x000fe20000010000 */
[----:B------:R-:W-:Y:S01]  /*0a20*/  PRMT R3, RZ, 0x5410, R0 ;  /* 0x00005410ff037816 */ /* 0x000fe20000000000 */
[----:B------:R-:W-:-:S03]  /*0a30*/  FADD.FTZ R0, R5, R48 ;  /* 0x0000003005007221 */ /* 0x000fc60000010000 */
[----:B------:R-:W-:Y:S01]  /*0a40*/  FSETP.GTU.FTZ.AND P2, PT, R30, 20, PT ;  /* 0x41a000001e00780b */ /* 0x000fe20003f5c000 */
[----:B------:R-:W-:Y:S01]  /*0a50*/  FADD.FTZ R28, R3, R48 ;  /* 0x00000030031c7221 */ /* 0x000fe20000010000 */
[----:B------:R-:W-:-:S04]  /*0a60*/  FSETP.GTU.FTZ.AND P1, PT, R0, 20, PT ;  /* 0x41a000000000780b */ /* 0x000fc80003f3c000 */
[----:B------:R-:W-:Y:S02]  /*0a70*/  FSETP.GTU.FTZ.AND P3, PT, R28, 20, PT ;  /* 0x41a000001c00780b */ /* 0x000fe40003f7c000 */
[----:B-1----:R-:W-:Y:S02]  /*0a80*/  SHF.R.U64 R54, R56, 0x10, R57 ;  /* 0x0000001038367819 */ /* 0x002fe40000001239 */
[----:B------:R-:W-:Y:S02]  /*0a90*/  PRMT R56, RZ, 0x5410, R56 ;  /* 0x00005410ff387816 */ /* 0x000fe40000000038 */
[----:B------:R-:W-:-:S03]  /*0aa0*/  PRMT R54, RZ, 0x5410, R54 ;  /* 0x00005410ff367816 */ /* 0x000fc60000000036 */
[----:B------:R-:W-:Y:S01]  /*0ab0*/  FFMA.FTZ R3, R56, R2, R53 ;  /* 0x0000000238037223 */ /* 0x000fe20000010035 */
[----:B------:R-:W-:-:S05]  /*0ac0*/  PRMT R2, RZ, 0x5410, R4 ;  /* 0x00005410ff027816 */ /* 0x000fca0000000004 */
        /* <DEDUP_REMOVED lines=33> */
.L_x_8531:
[----:B------:R-:W-:Y:S05]  /*0ce0*/  BSYNC B0 ;  /* 0x0000000000007941 */ /* 0x000fea0003800000 */
.L_x_8530:
        /* <DEDUP_REMOVED lines=33> */
.L_x_8533:
[----:B------:R-:W-:Y:S05]  /*0f00*/  BSYNC B0 ;  /* 0x0000000000007941 */ /* 0x000fea0003800000 */
.L_x_8532:
        /* <DEDUP_REMOVED lines=33> */
.L_x_8535:
[----:B------:R-:W-:Y:S05]  /*1120*/  BSYNC B0 ;  /* 0x0000000000007941 */ /* 0x000fea0003800000 */
.L_x_8534:
        /* <DEDUP_REMOVED lines=33> */
.L_x_8537:
[----:B------:R-:W-:Y:S05]  /*1340*/  BSYNC B0 ;  /* 0x0000000000007941 */ /* 0x000fea0003800000 */
.L_x_8536:
[----:B------:R-:W-:Y:S01]  /*1350*/  ISETP.GE.AND P0, PT, R6, 0x1, PT ;  /* 0x000000010600780c */ /* 0x000fe20003f06270 */
[----:B------:R-:W-:Y:S01]  /*1360*/  BAR.SYNC.DEFER_BLOCKING 0x0 ;  /* 0x0000000000007b1d */ /* 0x000fe20000010000 */
[----:B------:R-:W-:Y:S01]  /*1370*/  SHF.R.U32.HI R53, RZ, 0x10, R15 ;  /* 0x00000010ff357819 */ /* 0x000fe2000001160f */
[----:B------:R-:W-:Y:S01]  /*1380*/  CS2R R66, SRZ ;  /* 0x0000000000427805 */ /* 0x000fe2000001ff00 */
[--C-:B------:R-:W-:Y:S01]  /*1390*/  PRMT R52, RZ, 0x5410, R57.reuse ;  /* 0x00005410ff347816 */ /* 0x100fe20000000039 */
[----:B------:R-:W-:Y:S01]  /*13a0*/  CS2R R64, SRZ ;  /* 0x0000000000407805 */ /* 0x000fe2000001ff00 */
[----:B------:R-:W-:Y:S01]  /*13b0*/  SHF.R.U32.HI R68, RZ, 0x10, R57 ;  /* 0x00000010ff447819 */ /* 0x000fe20000011639 */
[-C--:B------:R-:W-:Y:S01]  /*13c0*/  FMUL.FTZ R62, R56, R49.reuse ;  /* 0x00000031383e7220 */ /* 0x080fe20000410000 */
[----:B------:R-:W-:Y:S01]  /*13d0*/  PRMT R2, RZ, 0x5410, R15 ;  /* 0x00005410ff027816 */ /* 0x000fe2000000000f */
[-C--:B------:R-:W-:Y:S01]  /*13e0*/  FMUL.FTZ R63, R52, R49.reuse ;  /* 0x00000031343f7220 */ /* 0x080fe20000410000 */
[----:B------:R-:W-:Y:S01]  /*13f0*/  PRMT R53, RZ, 0x5410, R53 ;  /* 0x00005410ff357816 */ /* 0x000fe20000000035 */
[----:B------:R-:W-:Y:S01]  /*1400*/  FMUL.FTZ R61, R54, R49 ;  /* 0x00000031363d7220 */ /* 0x000fe20000410000 */
[----:B------:R-:W-:Y:S01]  /*1410*/  PRMT R68, RZ, 0x5410, R68 ;  /* 0x00005410ff447816 */ /* 0x000fe20000000044 */
[----:B------:R-:W-:-:S04]  /*1420*/  FFMA.FTZ R3, R52, R2, R3 ;  /* 0x0000000234037223 */ /* 0x000fc80000010003 */
[C---:B------:R-:W-:Y:S02]  /*1430*/  FFMA.FTZ R53, R68.reuse, R53, R3 ;  /* 0x0000003544357223 */ /* 0x040fe40000010003 */
[----:B------:R-:W-:Y:S01]  /*1440*/  FMUL.FTZ R60, R68, R49 ;  /* 0x00000031443c7220 */ /* 0x000fe20000410000 */
[----:B------:R-:W-:Y:S05]  /*1450*/  @!P0 BRA `(.L_x_8538) ;  /* 0x000015d000008947 */ /* 0x000fea0003800000 */
[----:B------:R-:W-:Y:S01]  /*1460*/  HFMA2.MMA R3, -RZ, RZ, 0, 0 ;  /* 0x00000000ff037435 */ /* 0x000fe200000001ff */
[----:B------:R-:W-:Y:S01]  /*1470*/  MOV R2, R44 ;  /* 0x0000002c00027202 */ /* 0x000fe20000000f00 */
[----:B------:R-:W-:Y:S01]  /*1480*/  IMAD R4, R90, c[0x0][0x2b8], RZ ;  /* 0x0000ae005a047a24 */ /* 0x000fe200078e02ff */
[----:B------:R-:W-:Y:S01]  /*1490*/  HFMA2.MMA R57, -RZ, RZ, 0, 0 ;  /* 0x00000000ff397435 */ /* 0x000fe200000001ff */
[----:B------:R-:W-:Y:S01]  /*14a0*/  IMAD R7, R88, c[0x0][0x2c0], RZ ;  /* 0x0000b00058077a24 */ /* 0x000fe200078e02ff */
[----:B------:R-:W-:Y:S01]  /*14b0*/  CS2R R58, SRZ ;  /* 0x00000000003a7805 */ /* 0x000fe2000001ff00 */
[C---:B------:R-:W-:Y:S01]  /*14c0*/  IMAD R5, R47.reuse, c[0x0][0x2bc], R4 ;  /* 0x0000af002f057a24 */ /* 0x040fe200078e0204 */
[----:B------:R-:W-:Y:S01]  /*14d0*/  IADD3 R4, R32, -0x1, RZ ;  /* 0xffffffff20047810 */ /* 0x000fe20007ffe0ff */
[----:B------:R-:W-:Y:S01]  /*14e0*/  IMAD R7, R46, c[0x0][0x2c4], R7 ;  /* 0x0000b1002e077a24 */ /* 0x000fe200078e0207 */
[----:B------:R-:W-:Y:S01]  /*14f0*/  MOV R67, RZ ;  /* 0x000000ff00437202 */ /* 0x000fe20000000f00 */
[----:B------:R-:W-:-:S05]  /*1500*/  IMAD.WIDE.U32 R2, R47, c[0x0][0x2b8], R2 ;  /* 0x0000ae002f027a25 */ /* 0x000fca00078e0002 */
[----:B------:R-:W-:Y:S01]  /*1510*/  IADD3 R3, R3, R5, RZ ;  /* 0x0000000503037210 */ /* 0x000fe20007ffe0ff */
[----:B------:R-:W-:-:S04]  /*1520*/  IMAD.MOV.U32 R5, RZ, RZ, c[0x0][0x174] ;  /* 0x00005d00ff057624 */ /* 0x000fc800078e00ff */
[----:B------:R-:W-:Y:S01]  /*1530*/  IMAD.WIDE.U32 R12, R46, c[0x0][0x2c0], R2 ;  /* 0x0000b0002e0c7a25 */ /* 0x000fe200078e0002 */
[----:B------:R-:W-:-:S04]  /*1540*/  LEA R5, R5, UR4, 0x7 ;  /* 0x0000000405057c11 */ /* 0x000fc8000f8e38ff */
[----:B------:R-:W-:Y:S02]  /*1550*/  IADD3 R6, R13, R7, RZ ;  /* 0x000000070d067210 */ /* 0x000fe40007ffe0ff */
[----:B------:R-:W-:Y:S02]  /*1560*/  LEA R2, P0, R12, c[0x0][0x320], 0x2 ;  /* 0x0000c8000c027a11 */ /* 0x000fe400078010ff */
[----:B------:R-:W-:Y:S02]  /*1570*/  SHF.L.U32 R7, R4, 0x7, RZ ;  /* 0x0000000704077819 */ /* 0x000fe400000006ff */
[----:B------:R-:W-:Y:S02]  /*1580*/  LEA.HI.X R3, R12, c[0x0][0x324], R6, 0x2, P0 ;  /* 0x0000c9000c037a11 */ /* 0x000fe400000f1406 */
[----:B------:R-:W-:-:S03]  /*1590*/  IADD3 R12, P0, R7, R12, RZ ;  /* 0x0000000c070c7210 */ /* 0x000fc60007f1e0ff */
[----:B------:R-:W-:Y:S01]  /*15a0*/  IMAD.WIDE R2, R5, 0x4, R2 ;  /* 0x0000000405027825 */ /* 0x000fe200078e0202 */
[----:B------:R-:W-:-:S04]  /*15b0*/  LEA.HI.X.SX32 R13, R7, R6, 0x1, P0 ;  /* 0x00000006070d7211 */ /* 0x000fc800000f0eff */
[C---:B------:R-:W-:Y:S02]  /*15c0*/  IADD3 R10, P1, R2.reuse, -0x180, RZ ;  /* 0xfffffe80020a7810 */ /* 0x040fe40007f3e0ff */
[C---:B------:R-:W-:Y:S02]  /*15d0*/  IADD3 R8, P2, R2.reuse, -0x100, RZ ;  /* 0xffffff0002087810 */ /* 0x040fe40007f5e0ff */
[----:B------:R-:W-:Y:S02]  /*15e0*/  IADD3 R2, P3, R2, -0x80, RZ ;  /* 0xffffff8002027810 */ /* 0x000fe40007f7e0ff */
[C---:B------:R-:W-:Y:S02]  /*15f0*/  IADD3.X R11, R3.reuse, -0x1, RZ, P1, !PT ;  /* 0xffffffff030b7810 */ /* 0x040fe40000ffe4ff */
[C---:B------:R-:W-:Y:S02]  /*1600*/  IADD3.X R9, R3.reuse, -0x1, RZ, P2, !PT ;  /* 0xffffffff03097810 */ /* 0x040fe400017fe4ff */
[----:B------:R-:W-:-:S02]  /*1610*/  IADD3.X R3, R3, -0x1, RZ, P3, !PT ;  /* 0xffffffff03037810 */ /* 0x000fc40001ffe4ff */
.L_x_8551:
[----:B------:R-:W-:Y:S02]  /*1620*/  SHF.R.S32.HI R72, RZ, 0x1f, R59 ;  /* 0x0000001fff487819 */ /* 0x000fe4000001143b */
[----:B------:R-:W-:-:S02]  /*1630*/  MOV R4, R18 ;  /* 0x0000001200047202 */ /* 0x000fc40000000f00 */
[----:B------:R-:W-:Y:S01]  /*1640*/  MOV R5, R35 ;  /* 0x0000002300057202 */ /* 0x000fe20000000f00 */
[----:B------:R-:W-:-:S04]  /*1650*/  IMAD R26, R72, c[0x0][0x188], RZ ;  /* 0x00006200481a7a24 */ /* 0x000fc800078e02ff */
[----:B------:R-:W-:-:S04]  /*1660*/  IMAD.WIDE.U32 R6, R59, c[0x0][0x188], R4 ;  /* 0x000062003b067a25 */ /* 0x000fc800078e0004 */
[----:B------:R-:W-:Y:S01]  /*1670*/  IMAD R5, R59, c[0x0][0x18c], R26 ;  /* 0x000063003b057a24 */ /* 0x000fe200078e021a */
[----:B------:R-:W-:Y:S01]  /*1680*/  LEA R70, P0, R6, c[0x0][0x220], 0x2 ;  /* 0x0000880006467a11 */ /* 0x000fe200078010ff */
[----:B------:R-:W-:-:S03]  /*1690*/  IMAD R26, R72, c[0x0][0x1c0], RZ ;  /* 0x00007000481a7a24 */ /* 0x000fc600078e02ff */
[----:B------:R-:W-:Y:S01]  /*16a0*/  IADD3 R7, R7, R5, RZ ;  /* 0x0000000507077210 */ /* 0x000fe20007ffe0ff */
[----:B------:R-:W-:-:S03]  /*16b0*/  IMAD.WIDE.U32 R4, R59, c[0x0][0x1c0], RZ ;  /* 0x000070003b047a25 */ /* 0x000fc600078e00ff */
[----:B------:R-:W-:Y:S01]  /*16c0*/  LEA.HI.X R71, R6, c[0x0][0x224], R7, 0x2, P0 ;  /* 0x0000890006477a11 */ /* 0x000fe200000f1407 */
[----:B------:R-:W-:Y:S01]  /*16d0*/  IMAD R27, R59, c[0x0][0x1c4], R26 ;  /* 0x000071003b1b7a24 */ /* 0x000fe200078e021a */
[----:B------:R-:W-:-:S03]  /*16e0*/  LEA R7, P0, R4, R36, 0x1 ;  /* 0x0000002404077211 */ /* 0x000fc600078008ff */
[----:B0-2---:R0:W2:Y:S01]  /*16f0*/  LDG.E R55, [R70.64] ;  /* 0x0000000646377981 */ /* 0x0050a2000c1e1900 */
[----:B------:R-:W-:Y:S02]  /*1700*/  IADD3 R5, R5, R27, RZ ;  /* 0x0000001b05057210 */ /* 0x000fe40007ffe0ff */
[----:B------:R-:W-:Y:S02]  /*1710*/  LEA R6, P1, R44, R7, 0x3 ;  /* 0x000000072c067211 */ /* 0x000fe400078218ff */
[----:B------:R-:W-:-:S04]  /*1720*/  LEA.HI.X R4, R4, R34, R5, 0x1, P0 ;  /* 0x0000002204047211 */ /* 0x000fc800000f0c05 */
[----:B------:R-:W-:-:S06]  /*1730*/  LEA.HI.X R7, R44, R4, R31, 0x3, P1 ;  /* 0x000000042c077211 */ /* 0x000fcc00008f1c1f */
[----:B---3--:R-:W3:Y:S01]  /*1740*/  LDG.E.64 R6, [R6.64] ;  /* 0x0000000606067981 */ /* 0x008ee2000c1e1b00 */
[----:B------:R-:W-:Y:S02]  /*1750*/  MOV R4, R16 ;  /* 0x0000001000047202 */ /* 0x000fe40000000f00 */
[----:B------:R-:W-:Y:S01]  /*1760*/  MOV R5, R33 ;  /* 0x0000002100057202 */ /* 0x000fe20000000f00 */
[----:B------:R-:W-:-:S04]  /*1770*/  IMAD R74, R72, c[0x0][0x1a0], RZ ;  /* 0x00006800484a7a24 */ /* 0x000fc800078e02ff */
[----:B------:R-:W-:-:S04]  /*1780*/  IMAD.WIDE.U32 R26, R59, c[0x0][0x1a0], R4 ;  /* 0x000068003b1a7a25 */ /* 0x000fc800078e0004 */
[----:B------:R-:W-:Y:S01]  /*1790*/  IMAD R5, R59, c[0x0][0x1a4], R74 ;  /* 0x000069003b057a24 */ /* 0x000fe200078e024a */
[----:B------:R-:W-:-:S04]  /*17a0*/  LEA R4, P1, R26, c[0x0][0x228], 0x2 ;  /* 0x00008a001a047a11 */ /* 0x000fc800078210ff */
[----:B------:R-:W-:-:S04]  /*17b0*/  IADD3 R5, R27, R5, RZ ;  /* 0x000000051b057210 */ /* 0x000fc80007ffe0ff */
[----:B------:R-:W-:-:S05]  /*17c0*/  LEA.HI.X R5, R26, c[0x0][0x22c], R5, 0x2, P1 ;  /* 0x00008b001a057a11 */ /* 0x000fca00008f1405 */
[----:B-1----:R1:W4:Y:S01]  /*17d0*/  LDG.E R74, [R4.64] ;  /* 0x00000006044a7981 */ /* 0x002322000c1e1900 */
[----:B------:R-:W-:Y:S02]  /*17e0*/  IADD3 R75, R32, -0x1, RZ ;  /* 0xffffffff204b7810 */ /* 0x000fe40007ffe0ff */
[----:B------:R-:W-:Y:S02]  /*17f0*/  ISETP.NE.AND P1, PT, R44, RZ, PT ;  /* 0x000000ff2c00720c */ /* 0x000fe40003f25270 */
[----:B------:R-:W-:-:S04]  /*1800*/  LEA.HI R27, R75, R75, RZ, 0x1 ;  /* 0x0000004b4b1b7211 */ /* 0x000fc800078f08ff */
[----:B------:R-:W-:-:S04]  /*1810*/  LOP3.LUT R26, R27, 0xfffffe, RZ, 0xc0, !PT ;  /* 0x00fffffe1b1a7812 */ /* 0x000fc800078ec0ff */
[----:B------:R-:W-:Y:S02]  /*1820*/  IADD3 R26, R75, -R26, RZ ;  /* 0x8000001a4b1a7210 */ /* 0x000fe40007ffe0ff */
[----:B0-----:R-:W-:-:S03]  /*1830*/  IADD3 R70, R44, 0x200, RZ ;  /* 0x000002002c467810 */ /* 0x001fc60007ffe0ff */
[----:B------:R-:W-:-:S05]  /*1840*/  @!P1 IMAD R70, R26, 0x100, R59 ;  /* 0x000001001a469824 */ /* 0x000fca00078e023b */
[----:B------:R-:W-:Y:S02]  /*1850*/  SHF.L.U32 R71, R70, 0x2, RZ ;  /* 0x0000000246477819 */ /* 0x000fe400000006ff */
[----:B------:R-:W-:Y:S02]  /*1860*/  ISETP.NE.AND P2, PT, R44, 0x1f, PT ;  /* 0x0000001f2c00780c */ /* 0x000fe40003f45270 */
[----:B------:R-:W-:-:S04]  /*1870*/  ISETP.GT.AND P0, PT, R32, 0x1, PT ;  /* 0x000000012000780c */ /* 0x000fc80003f04270 */
[----:B------:R-:W-:Y:S02]  /*1880*/  ISETP.EQ.AND P0, PT, R86, RZ, P0 ;  /* 0x000000ff5600720c */ /* 0x000fe40000702270 */
[----:B------:R-:W-:-:S11]  /*1890*/  PRMT R73, RZ, 0x5410, R14 ;  /* 0x00005410ff497816 */ /* 0x000fd6000000000e */
[----:B------:R-:W-:-:S05]  /*18a0*/  @P0 IADD3 R78, R32, -0x2, RZ ;  /* 0xfffffffe204e0810 */ /* 0x000fca0007ffe0ff */
[----:B------:R-:W-:Y:S01]  /*18b0*/  @P0 IMAD R27, R78, c[0x0][0x16c], R59 ;  /* 0x00005b004e1b0a24 */ /* 0x000fe200078e023b */
[----:B------:R-:W-:-:S03]  /*18c0*/  MOV R78, RZ ;  /* 0x000000ff004e7202 */ /* 0x000fc60000000f00 */
[----:B------:R-:W-:Y:S01]  /*18d0*/  @P0 IMAD.WIDE R26, R27, 0x8, R24 ;  /* 0x000000081b1a0825 */ /* 0x000fe200078e0218 */
[----:B------:R-:W-:Y:S01]  /*18e0*/  PRMT R70, RZ, 0x5410, R15 ;  /* 0x00005410ff467816 */ /* 0x000fe2000000000f */
[----:B------:R-:W-:Y:S04]  /*18f0*/  BSSY B0, `(.L_x_8539) ;  /* 0x0000033000007945 */ /* 0x000fe80003800000 */
[----:B------:R-:W-:Y:S02]  /*1900*/  FMUL.FTZ R87, R70, R29 ;  /* 0x0000001d46577220 */ /* 0x000fe40000410000 */
[----:B--2---:R-:W-:-:S04]  /*1910*/  FMUL.FTZ R69, R55, 1.4426950216293334961 ;  /* 0x3fb8aa3b37457820 */ /* 0x004fc80000410000 */
[----:B------:R-:W-:-:S06]  /*1920*/  FMUL.FTZ R76, R69, R30 ;  /* 0x0000001e454c7220 */ /* 0x000fcc0000410000 */
[----:B------:R-:W0:Y:S01]  /*1930*/  MUFU.EX2 R76, R76 ;  /* 0x0000004c004c7308 */ /* 0x000e220000000800 */
[----:B------:R-:W-:Y:S01]  /*1940*/  FMUL.FTZ R77, R69, R28 ;  /* 0x0000001c454d7220 */ /* 0x000fe20000410000 */
[----:B---3--:R2:W-:Y:S01]  /*1950*/  STS.64 [R40.X8], R6 ;  /* 0x0000000628007388 */ /* 0x0085e20000008a00 */
[----:B------:R-:W-:-:S06]  /*1960*/  NOP ;  /* 0x0000000000007918 */ /* 0x000fcc0000000000 */
[----:B-1----:R-:W1:Y:S01]  /*1970*/  LDS.64 R4, [R40.X8] ;  /* 0x0000000028047984 */ /* 0x002e620000008a00 */
[----:B------:R-:W-:-:S03]  /*1980*/  FMUL.FTZ R80, R69, R29 ;  /* 0x0000001d45507220 */ /* 0x000fc60000410000 */
[----:B0-----:R0:W-:Y:S01]  /*1990*/  STS [R71+0x548], R76 ;  /* 0x0005484c47007388 */ /* 0x0011e20000000800 */
[----:B------:R-:W3:Y:S03]  /*19a0*/  MUFU.EX2 R77, R77 ;  /* 0x0000004d004d7308 */ /* 0x000ee60000000800 */
[----:B------:R-:W-:Y:S06]  /*19b0*/  BAR.SYNC.DEFER_BLOCKING 0x0 ;  /* 0x0000000000007b1d */ /* 0x000fec0000010000 */
[----:B------:R-:W0:Y:S01]  /*19c0*/  MUFU.EX2 R80, R80 ;  /* 0x0000005000507308 */ /* 0x000e220000000800 */
[----:B---3--:R-:W-:-:S04]  /*19d0*/  FMUL.FTZ R93, R76, R77 ;  /* 0x0000004d4c5d7220 */ /* 0x008fc80000410000 */
[----:B0-----:R-:W-:Y:S02]  /*19e0*/  FMUL.FTZ R95, R80, R93 ;  /* 0x0000005d505f7220 */ /* 0x001fe40000410000 */
[----:B------:R0:W3:Y:S01]  /*19f0*/  @P2 LDS R93, [R44.X4+0xd4c] ;  /* 0x000d4c002c5d2984 */ /* 0x0000e20000004800 */
[----:B--2---:R-:W-:Y:S01]  /*1a00*/  FMUL.FTZ R6, R69, R0 ;  /* 0x0000000045067220 */ /* 0x004fe20000410000 */
[----:B------:R-:W-:Y:S02]  /*1a10*/  SHF.R.U64 R71, R14, 0x10, R15 ;  /* 0x000000100e477819 */ /* 0x000fe4000000120f */
[----:B------:R2:W5:Y:S03]  /*1a20*/  @P0 LDG.E R78, [R26.64+0x4] ;  /* 0x000004061a4e0981 */ /* 0x000566000c1e1900 */
[----:B------:R-:W0:Y:S01]  /*1a30*/  MUFU.EX2 R6, R6 ;  /* 0x0000000600067308 */ /* 0x000e220000000800 */
[----:B-1----:R-:W-:-:S02]  /*1a40*/  PRMT R79, RZ, 0x5410, R5 ;  /* 0x00005410ff4f7816 */ /* 0x002fc40000000005 */
[----:B------:R-:W-:Y:S02]  /*1a50*/  PRMT R7, RZ, 0x7610, R5 ;  /* 0x00007610ff077816 */ /* 0x000fe40000000005 */
[--C-:B------:R-:W-:Y:S01]  /*1a60*/  PRMT R81, RZ, 0x7610, R4.reuse ;  /* 0x00007610ff517816 */ /* 0x100fe20000000004 */
[C---:B----4-:R-:W-:Y:S01]  /*1a70*/  FMUL.FTZ R89, R74.reuse, R79 ;  /* 0x0000004f4a597220 */ /* 0x050fe20000410000 */
[----:B------:R-:W-:Y:S01]  /*1a80*/  PRMT R71, RZ, 0x5410, R71 ;  /* 0x00005410ff477816 */ /* 0x000fe20000000047 */
[C---:B------:R-:W-:Y:S01]  /*1a90*/  FMUL.FTZ R5, R74.reuse, R7 ;  /* 0x000000074a057220 */ /* 0x040fe20000410000 */
[----:B------:R-:W-:Y:S01]  /*1aa0*/  PRMT R83, RZ, 0x5410, R4 ;  /* 0x00005410ff537816 */ /* 0x000fe20000000004 */
[----:B--2---:R-:W-:Y:S01]  /*1ab0*/  FMUL.FTZ R27, R73, R30 ;  /* 0x0000001e491b7220 */ /* 0x004fe20000410000 */
[----:B------:R-:W-:Y:S01]  /*1ac0*/  SHF.R.U32.HI R4, RZ, 0x10, R15 ;  /* 0x00000010ff047819 */ /* 0x000fe2000001160f */
[----:B------:R-:W-:Y:S02]  /*1ad0*/  FMUL.FTZ R26, R71, R28 ;  /* 0x0000001c471a7220 */ /* 0x000fe40000410000 */
[----:B------:R-:W-:-:S02]  /*1ae0*/  FMUL.FTZ R91, R74, R81 ;  /* 0x000000514a5b7220 */ /* 0x000fc40000410000 */
[----:B------:R-:W-:Y:S02]  /*1af0*/  FMUL.FTZ R89, R52, R89 ;  /* 0x0000005934597220 */ /* 0x000fe40000410000 */
[----:B------:R-:W-:Y:S01]  /*1b00*/  FMUL.FTZ R84, R68, R5 ;  /* 0x0000000544547220 */ /* 0x000fe20000410000 */
[----:B------:R-:W-:Y:S01]  /*1b10*/  PRMT R69, RZ, 0x5410, R4 ;  /* 0x00005410ff457816 */ /* 0x000fe20000000004 */
[----:B------:R-:W-:Y:S02]  /*1b20*/  FFMA.FTZ R4, R77, R27, R26 ;  /* 0x0000001b4d047223 */ /* 0x000fe4000001001a */
[----:B------:R-:W-:Y:S02]  /*1b30*/  FMUL.FTZ R5, R74, R83 ;  /* 0x000000534a057220 */ /* 0x000fe40000410000 */
[----:B------:R-:W-:Y:S02]  /*1b40*/  FMUL.FTZ R91, R54, R91 ;  /* 0x0000005b365b7220 */ /* 0x000fe40000410000 */
[----:B0-----:R-:W-:-:S02]  /*1b50*/  FFMA.FTZ R94, R6, R84, R89 ;  /* 0x00000054065e7223 */ /* 0x001fc40000010059 */
[----:B------:R-:W-:Y:S02]  /*1b60*/  FMUL.FTZ R85, R69, R0 ;  /* 0x0000000045557220 */ /* 0x000fe40000410000 */
[----:B------:R-:W-:Y:S02]  /*1b70*/  FFMA.FTZ R92, R80, R4, R87 ;  /* 0x00000004505c7223 */ /* 0x000fe40000010057 */
[----:B------:R-:W-:Y:S02]  /*1b80*/  FMUL.FTZ R82, R56, R5 ;  /* 0x0000000538527220 */ /* 0x000fe40000410000 */
        /* <DEDUP_REMOVED lines=9> */
.L_x_8540:
[----:B---3--:R-:W-:Y:S05]  /*1c20*/  BSYNC B0 ;  /* 0x0000000000007941 */ /* 0x008fea0003800000 */
.L_x_8539:
[----:B-1----:R-:W-:Y:S01]  /*1c30*/  FMUL.FTZ R5, R6, R93 ;  /* 0x0000005d06057220 */ /* 0x002fe20000410000 */
[----:B------:R-:W-:Y:S01]  /*1c40*/  ISETP.GE.AND P0, PT, R40, 0x1, PT ;  /* 0x000000012800780c */ /* 0x000fe20003f06270 */
[----:B------:R-:W-:Y:S01]  /*1c50*/  FFMA.FTZ R94, R6, R92, R85 ;  /* 0x0000005c065e7223 */ /* 0x000fe20000010055 */
[----:B------:R-:W-:Y:S01]  /*1c60*/  ISETP.NE.AND P3, PT, R86, 0x1f, PT ;  /* 0x0000001f5600780c */ /* 0x000fe20003f65270 */
[----:B------:R-:W-:Y:S01]  /*1c70*/  FMUL.FTZ R95, R6, R95 ;  /* 0x0000005f065f7220 */ /* 0x000fe20000410000 */
[----:B------:R-:W-:Y:S01]  /*1c80*/  ISETP.GE.U32.AND P4, PT, R86, 0x18, PT ;  /* 0x000000185600780c */ /* 0x000fe20003f86070 */
[----:B------:R-:W-:Y:S01]  /*1c90*/  FMUL.FTZ R92, R80, R5 ;  /* 0x00000005505c7220 */ /* 0x000fe20000410000 */
[----:B------:R-:W-:Y:S01]  /*1ca0*/  LEA R75, R75, R44, 0x7 ;  /* 0x0000002c4b4b7211 */ /* 0x000fe200078e38ff */
[C---:B------:R-:W-:Y:S01]  /*1cb0*/  FFMA.FTZ R98, R77.reuse, R96, R82 ;  /* 0x000000604d627223 */ /* 0x040fe20000010052 */
[----:B------:R-:W1:Y:S01]  /*1cc0*/  SHFL.UP PT, R5, R94, 0x1, RZ ;  /* 0x042000005e057989 */ /* 0x000e6200000e00ff */
[----:B------:R-:W-:Y:S01]  /*1cd0*/  FMUL.FTZ R99, R77, R92 ;  /* 0x0000005c4d637220 */ /* 0x000fe20000410000 */
[----:B------:R-:W-:Y:S02]  /*1ce0*/  BSSY B0, `(.L_x_8541) ;  /* 0x000007a000007945 */ /* 0x000fe40003800000 */
[----:B0-----:R-:W0:Y:S04]  /*1cf0*/  SHFL.UP PT, R4, R95, 0x1, RZ ;  /* 0x042000005f047989 */ /* 0x001e2800000e00ff */
        /* <DEDUP_REMOVED lines=26> */
[----:B------:R-:W-:Y:S02]  /*1ea0*/  ISETP.GE.AND P0, PT, R32, c[0x0][0x174], PT ;  /* 0x00005d0020007a0c */ /* 0x000fe40003f06270 */
[C---:B--2---:R-:W-:Y:S01]  /*1eb0*/  @!P3 FFMA.FTZ R98, R99.reuse, R96, R98 ;  /* 0x000000606362b223 */ /* 0x044fe20000010062 */
[----:B------:R-:W-:Y:S01]  /*1ec0*/  MOV R4, 0x3f800000 ;  /* 0x3f80000000047802 */ /* 0x000fe20000000f00 */
        /* <DEDUP_REMOVED lines=31> */
[----:B0-----:R-:W-:-:S04]  /*20c0*/  @P1 FFMA.FTZ R96, R95, R96, R94 ;  /* 0x000000605f601223 */ /* 0x001fc8000001005e */
[----:B------:R-:W-:-:S04]  /*20d0*/  FFMA.FTZ R96, R76, R96, R27 ;  /* 0x000000604c607223 */ /* 0x000fc8000001001b */
[-C--:B------:R-:W-:Y:S02]  /*20e0*/  FMUL.FTZ R83, R83, R96.reuse ;  /* 0x0000006053537220 */ /* 0x080fe40000410000 */
[----:B------:R-:W-:Y:S02]  /*20f0*/  FFMA.FTZ R78, R77, R96, R26 ;  /* 0x000000604d4e7223 */ /* 0x000fe4000001001a */
[----:B-1----:R-:W-:Y:S02]  /*2100*/  @P2 FFMA.FTZ R101, R102, R101, R103 ;  /* 0x0000006566652223 */ /* 0x002fe40000010067 */
[----:B------:R-:W-:Y:S02]  /*2110*/  FFMA.FTZ R83, R56, R83, RZ ;  /* 0x0000005338537223 */ /* 0x000fe400000100ff */
[----:B------:R-:W-:Y:S02]  /*2120*/  FFMA.FTZ R84, R101, R93, R84 ;  /* 0x0000005d65547223 */ /* 0x000fe40000010054 */
[----:B------:R-:W-:-:S02]  /*2130*/  FMUL.FTZ R81, R81, R78 ;  /* 0x0000004e51517220 */ /* 0x000fc40000410000 */
[----:B------:R-:W-:Y:S02]  /*2140*/  FFMA.FTZ R87, R80, R78, R87 ;  /* 0x0000004e50577223 */ /* 0x000fe40000010057 */
[----:B------:R-:W-:Y:S01]  /*2150*/  FFMA.FTZ R76, R6, R84, R89 ;  /* 0x00000054064c7223 */ /* 0x000fe20000010059 */
[----:B------:R-:W-:Y:S01]  /*2160*/  IADD3 R89, -R75, c[0x0][0x168], RZ ;  /* 0x00005a004b597a10 */ /* 0x000fe20007ffe1ff */
[----:B------:R-:W-:Y:S02]  /*2170*/  FFMA.FTZ R81, R54, R81, R83 ;  /* 0x0000005136517223 */ /* 0x000fe40000010053 */
[-C--:B------:R-:W-:Y:S01]  /*2180*/  FMUL.FTZ R79, R79, R87.reuse ;  /* 0x000000574f4f7220 */ /* 0x080fe20000410000 */
[C---:B------:R-:W-:Y:S01]  /*2190*/  ISETP.GE.AND P1, PT, R89.reuse, 0x1, PT ;  /* 0x000000015900780c */ /* 0x040fe20003f26270 */
[----:B------:R-:W-:Y:S01]  /*21a0*/  FFMA.FTZ R85, R6, R87, R85 ;  /* 0x0000005706557223 */ /* 0x000fe20000010055 */
[C---:B------:R-:W-:Y:S01]  /*21b0*/  ISETP.GE.AND P2, PT, R89.reuse, 0x21, PT ;  /* 0x000000215900780c */ /* 0x040fe20003f46270 */
[----:B------:R-:W-:Y:S01]  /*21c0*/  FFMA.FTZ R80, R80, R76, R91 ;  /* 0x0000004c50507223 */ /* 0x000fe2000001005b */
[----:B------:R-:W-:Y:S01]  /*21d0*/  ISETP.GE.AND P3, PT, R89, 0x41, PT ;  /* 0x000000415900780c */ /* 0x000fe20003f66270 */
[----:B--2---:R-:W-:Y:S01]  /*21e0*/  FFMA.FTZ R27, R97, R5, R100 ;  /* 0x00000005611b7223 */ /* 0x004fe20000010064 */
[----:B------:R-:W-:Y:S01]  /*21f0*/  ISETP.GE.AND P4, PT, R89, 0x61, PT ;  /* 0x000000615900780c */ /* 0x000fe20003f86270 */
[----:B------:R-:W-:Y:S01]  /*2200*/  FFMA.FTZ R83, R52, R79, R81 ;  /* 0x0000004f34537223 */ /* 0x000fe20000010051 */
[----:B------:R-:W-:Y:S01]  /*2210*/  SHF.L.U64.HI R89, R58, 0x2, R57 ;  /* 0x000000023a597819 */ /* 0x000fe20000010239 */
[----:B------:R-:W-:Y:S01]  /*2220*/  FMUL.FTZ R5, R74, R96 ;  /* 0x000000604a057220 */ /* 0x000fe20000410000 */
[----:B------:R-:W-:Y:S01]  /*2230*/  SHF.L.U32 R91, R58, 0x2, RZ ;  /* 0x000000023a5b7819 */ /* 0x000fe200000006ff */
[----:B------:R-:W-:-:S02]  /*2240*/  FMUL.FTZ R75, R74, R78 ;  /* 0x0000004e4a4b7220 */ /* 0x000fc40000410000 */
[C---:B------:R-:W-:Y:S02]  /*2250*/  FMUL.FTZ R79, R74.reuse, R87 ;  /* 0x000000574a4f7220 */ /* 0x040fe40000410000 */
[-C--:B------:R-:W-:Y:S02]  /*2260*/  FMUL.FTZ R81, R74, R85.reuse ;  /* 0x000000554a517220 */ /* 0x080fe40000410000 */
[----:B------:R-:W-:Y:S02]  /*2270*/  FMUL.FTZ R74, R7, R85 ;  /* 0x00000055074a7220 */ /* 0x000fe40000410000 */
[----:B------:R-:W-:Y:S02]  /*2280*/  FFMA.FTZ R82, R77, R80, R82 ;  /* 0x000000504d527223 */ /* 0x000fe40000010052 */
[----:B------:R-:W-:Y:S02]  /*2290*/  FMUL.FTZ R6, R52, R79 ;  /* 0x0000004f34067220 */ /* 0x000fe40000410000 */
[----:B------:R-:W-:-:S02]  /*22a0*/  FFMA.FTZ R77, R68, R74, R83 ;  /* 0x0000004a444d7223 */ /* 0x000fc40000010053 */
[----:B------:R-:W-:Y:S02]  /*22b0*/  FMUL.FTZ R26, R97, R4 ;  /* 0x00000004611a7220 */ /* 0x000fe40000410000 */
[-C--:B------:R-:W-:Y:S02]  /*22c0*/  FFMA.FTZ R74, R73, -R30.reuse, R96 ;  /* 0x8000001e494a7223 */ /* 0x080fe40000010060 */
[----:B------:R-:W-:Y:S01]  /*22d0*/  FMUL.FTZ R79, R82, R30 ;  /* 0x0000001e524f7220 */ /* 0x000fe20000410000 */
[----:B------:R0:W-:Y:S01]  /*22e0*/  @!P0 STS.64 [R92+0xdc8], R26 ;  /* 0x000dc81a5c008388 */ /* 0x0001e20000000a00 */
[----:B------:R-:W-:Y:S02]  /*22f0*/  FMUL.FTZ R4, R56, R5 ;  /* 0x0000000538047220 */ /* 0x000fe40000410000 */
[----:B------:R-:W-:Y:S02]  /*2300*/  FMUL.FTZ R5, R54, R75 ;  /* 0x0000004b36057220 */ /* 0x000fe40000410000 */
[----:B------:R-:W-:-:S02]  /*2310*/  FMUL.FTZ R7, R68, R81 ;  /* 0x0000005144077220 */ /* 0x000fc40000410000 */
[-C--:B------:R-:W-:Y:S02]  /*2320*/  FFMA.FTZ R75, R71, -R28.reuse, R78 ;  /* 0x8000001c474b7223 */ /* 0x080fe4000001004e */
[----:B------:R-:W-:Y:S01]  /*2330*/  FMUL.FTZ R78, R80, R28 ;  /* 0x0000001c504e7220 */ /* 0x000fe20000410000 */
[----:B------:R1:W-:Y:S01]  /*2340*/  STS.128 [R44.X16+0x110], R4 ;  /* 0x000110042c007388 */ /* 0x0003e2000000cc00 */
[----:B------:R-:W-:Y:S02]  /*2350*/  FFMA.FTZ R83, R79, R74, RZ ;  /* 0x0000004a4f537223 */ /* 0x000fe400000100ff */
[----:B------:R-:W-:Y:S02]  /*2360*/  FMUL.FTZ R81, R84, R0 ;  /* 0x0000000054517220 */ /* 0x000fe40000410000 */
[-C--:B0-----:R-:W-:Y:S02]  /*2370*/  FFMA.FTZ R27, R70, -R29.reuse, R87 ;  /* 0x8000001d461b7223 */ /* 0x081fe40000010057 */
[----:B------:R-:W-:-:S02]  /*2380*/  FMUL.FTZ R92, R76, R29 ;  /* 0x0000001d4c5c7220 */ /* 0x000fc40000410000 */
[----:B------:R-:W-:Y:S02]  /*2390*/  FFMA.FTZ R26, R69, -R0, R85 ;  /* 0x80000000451a7223 */ /* 0x000fe40000010055 */
        /* <DEDUP_REMOVED lines=14> */
.L_x_8542:
[----:B-1----:R-:W-:Y:S05]  /*2480*/  BSYNC B0 ;  /* 0x0000000000007941 */ /* 0x002fea0003800000 */
.L_x_8541:
        /* <DEDUP_REMOVED lines=8> */
.L_x_8544:
[----:B------:R-:W-:Y:S05]  /*2510*/  BSYNC B0 ;  /* 0x0000000000007941 */ /* 0x000fea0003800000 */
.L_x_8543:
[----:B------:R2:W3:Y:S01]  /*2520*/  LDS R83, [R44.X4+0x210] ;  /* 0x000210002c537984 */ /* 0x0004e20000004800 */
[----:B------:R-:W-:Y:S01]  /*2530*/  BSSY B0, `(.L_x_8545) ;  /* 0x0000006000007945 */ /* 0x000fe20003800000 */
[----:B-1----:R-:W-:Y:S01]  /*2540*/  IMAD.WIDE.U32 R4, R91, c[0x0][0x2d0], R2 ;  /* 0x0000b4005b047a25 */ /* 0x002fe200078e0002 */
[----:B------:R-:W-:Y:S05]  /*2550*/  @!P3 BRA `(.L_x_8546) ;  /* 0x000000300000b947 */ /* 0x000fea0003800000 */
[----:B------:R-:W-:-:S04]  /*2560*/  IMAD.WIDE.U32 R6, R91, c[0x0][0x2d0], R8 ;  /* 0x0000b4005b067a25 */ /* 0x000fc800078e0008 */
[----:B------:R-:W-:-:S05]  /*2570*/  IMAD.IADD R7, R85, 0x1, R7 ;  /* 0x0000000155077824 */ /* 0x000fca00078e0207 */
[----:B---3--:R1:W-:Y:S02]  /*2580*/  RED.E.ADD.F32.FTZ.RN.STRONG.GPU [R6.64], R83 ;  /* 0x000000530600798e */ /* 0x0083e4000c10e786 */
.L_x_8546:
[----:B------:R-:W-:Y:S05]  /*2590*/  BSYNC B0 ;  /* 0x0000000000007941 */ /* 0x000fea0003800000 */
.L_x_8545:
[----:B-1----:R1:W4:Y:S01]  /*25a0*/  LDS R7, [R44.X4+0x290] ;  /* 0x000290002c077984 */ /* 0x0023220000004800 */
[----:B------:R-:W-:Y:S01]  /*25b0*/  BSSY B0, `(.L_x_8547) ;  /* 0x0000004000007945 */ /* 0x000fe20003800000 */
[----:B------:R-:W-:Y:S05]  /*25c0*/  @!P4 BRA `(.L_x_8548) ;  /* 0x000000200000c947 */ /* 0x000fea0003800000 */
[----:B------:R-:W-:-:S05]  /*25d0*/  IADD3 R5, R85, R5, RZ ;  /* 0x0000000555057210 */ /* 0x000fca0007ffe0ff */
[----:B----4-:R4:W-:Y:S02]  /*25e0*/  RED.E.ADD.F32.FTZ.RN.STRONG.GPU [R4.64], R7 ;  /* 0x000000070400798e */ /* 0x0109e4000c10e786 */
.L_x_8548:
[----:B------:R-:W-:Y:S05]  /*25f0*/  BSYNC B0 ;  /* 0x0000000000007941 */ /* 0x000fea0003800000 */
.L_x_8547:
[----:B----4-:R-:W4:Y:S01]  /*2600*/  SHFL.DOWN PT, R5, R72, 0x1, 0x1f ;  /* 0x08201f0048057f89 */ /* 0x010f2200000e0000 */
[C---:B------:R-:W-:Y:S01]  /*2610*/  ISETP.GT.AND P1, PT, R40.reuse, 0x1e, PT ;  /* 0x0000001e2800780c */ /* 0x040fe20003f24270 */
[C---:B------:R-:W-:Y:S01]  /*2620*/  FMUL.FTZ R7, R55.reuse, R84 ;  /* 0x0000005437077220 */ /* 0x040fe20000410000 */
[----:B------:R-:W-:Y:S01]  /*2630*/  ISETP.NE.AND P2, PT, R40, RZ, PT ;  /* 0x000000ff2800720c */ /* 0x000fe20003f45270 */
[----:B------:R-:W5:Y:S01]  /*2640*/  SHFL.DOWN PT, R4, R77, 0x1, 0x1f ;  /* 0x08201f004d047f89 */ /* 0x000f6200000e0000 */
[----:B------:R-:W-:Y:S01]  /*2650*/  FMUL.FTZ R6, R55, R80 ;  /* 0x0000005037067220 */ /* 0x000fe20000410000 */
[----:B------:R-:W-:Y:S01]  /*2660*/  BSSY B0, `(.L_x_8549) ;  /* 0x0000036000007945 */ /* 0x000fe20003800000 */
[----:B------:R-:W-:Y:S02]  /*2670*/  FMUL.FTZ R7, R26, R7 ;  /* 0x000000071a077220 */ /* 0x000fe40000410000 */
[----:B------:R-:W-:Y:S02]  /*2680*/  FMUL.FTZ R6, R75, R6 ;  /* 0x000000064b067220 */ /* 0x000fe40000410000 */
[----:B------:R-:W-:-:S02]  /*2690*/  FFMA.FTZ R84, R69, R84, R7 ;  /* 0x0000005445547223 */ /* 0x000fc40000010007 */
[----:B------:R-:W-:Y:S02]  /*26a0*/  FFMA.FTZ R6, R71, R80, R6 ;  /* 0x0000005047067223 */ /* 0x000fe40000010006 */
        /* <DEDUP_REMOVED lines=49> */
.L_x_8550:
[----:B----4-:R-:W-:Y:S05]  /*29c0*/  BSYNC B0 ;  /* 0x0000000000007941 */ /* 0x010fea0003800000 */
.L_x_8549:
[----:B------:R-:W-:Y:S02]  /*29d0*/  IADD3 R59, R59, 0x1, RZ ;  /* 0x000000013b3b7810 */ /* 0x000fe40007ffe0ff */
[----:B------:R-:W-:Y:S02]  /*29e0*/  IADD3 R58, P1, R58, 0x1, RZ ;  /* 0x000000013a3a7810 */ /* 0x000fe40007f3e0ff */
[----:B------:R-:W-:Y:S02]  /*29f0*/  ISETP.GE.AND P0, PT, R59, c[0x0][0x16c], PT ;  /* 0x00005b003b007a0c */ /* 0x000fe40003f06270 */
[----:B------:R-:W-:-:S11]  /*2a00*/  IADD3.X R57, RZ, R57, RZ, P1, !PT ;  /* 0x00000039ff397210 */ /* 0x000fd60000ffe4ff */
[----:B------:R-:W-:Y:S01]  /*2a10*/  @P0 CALL.REL.NOINC `(.L_x_8538) ;  /* 0x0000001000000944 */ /* 0x000fe20003c00000 */
[----:B------:R-:W-:Y:S05]  /*2a20*/  BRA `(.L_x_8551) ;  /* 0xffffebf000007947 */ /* 0x000fea000383ffff */
.L_x_8538:
[----:B------:R-:W-:Y:S01]  /*2a30*/  BAR.SYNC.DEFER_BLOCKING 0x0 ;  /* 0x0000000000007b1d */ /* 0x000fe20000010000 */
[----:B------:R-:W-:Y:S02]  /*2a40*/  SHF.R.S32.HI R15, RZ, 0x1f, R44 ;  /* 0x0000001fff0f7819 */ /* 0x000fe4000001142c */
[----:B------:R-:W-:-:S04]  /*2a50*/  LEA R2, P0, R44, R41, 0x3 ;  /* 0x000000292c027211 */ /* 0x000fc800078018ff */
[----:B------:R-:W-:-:S06]  /*2a60*/  LEA.HI.X R3, R44, R39, R15, 0x3, P0 ;  /* 0x000000272c037211 */ /* 0x000fcc00000f1c0f */
[----:B------:R-:W4:Y:S01]  /*2a70*/  LDG.E.64 R2, [R2.64] ;  /* 0x0000000602027981 */ /* 0x000f22000c1e1b00 */
[----:B------:R-:W-:Y:S01]  /*2a80*/  F2FP.BF16.PACK_AB R62, R61, R62 ;  /* 0x0000003e3d3e723e */ /* 0x000fe200000010ff */
[----:B------:R-:W-:Y:S01]  /*2a90*/  IMAD R12, R90, c[0x0][0x2d8], RZ ;  /* 0x0000b6005a0c7a24 */ /* 0x000fe200078e02ff */
[----:B------:R-:W-:Y:S01]  /*2aa0*/  F2FP.BF16.PACK_AB R63, R60, R63 ;  /* 0x0000003f3c3f723e */ /* 0x000fe200000010ff */
[----:B------:R-:W-:Y:S01]  /*2ab0*/  IMAD R14, R50, c[0x0][0x2e0], RZ ;  /* 0x0000b800320e7a24 */ /* 0x000fe200078e02ff */
[----:B------:R-:W-:Y:S01]  /*2ac0*/  IADD3 R26, R32, -0x1, RZ ;  /* 0xffffffff201a7810 */ /* 0x000fe20007ffe0ff */
[----:B------:R-:W-:Y:S01]  /*2ad0*/  IMAD R13, R47, c[0x0][0x2dc], R12 ;  /* 0x0000b7002f0d7a24 */ /* 0x000fe200078e020c */
[----:B------:R-:W-:Y:S01]  /*2ae0*/  SHF.L.U64.HI R15, R44, 0x3, R15 ;  /* 0x000000032c0f7819 */ /* 0x000fe2000001020f */
[----:B------:R-:W-:Y:S01]  /*2af0*/  UIADD3 UR4, UR4, -0x80, URZ ;  /* 0xffffff8004047890 */ /* 0x000fe2000fffe03f */
[----:B----4-:R4:W-:Y:S01]  /*2b00*/  STS.64 [R40.X8], R2 ;  /* 0x0000000228007388 */ /* 0x0109e20000008a00 */
[----:B------:R-:W-:-:S06]  /*2b10*/  NOP ;  /* 0x0000000000007918 */ /* 0x000fcc0000000000 */
[----:B------:R-:W5:Y:S04]  /*2b20*/  LDS.64 R6, [R40.X8] ;  /* 0x0000000028067984 */ /* 0x000f680000008a00 */
[----:B------:R-:W-:Y:S01]  /*2b30*/  BAR.SYNC.DEFER_BLOCKING 0x0 ;  /* 0x0000000000007b1d */ /* 0x000fe20000010000 */
[----:B----4-:R-:W-:-:S05]  /*2b40*/  SHF.L.U32 R2, R26, 0x7, RZ ;  /* 0x000000071a027819 */ /* 0x010fca00000006ff */
[----:B------:R-:W-:Y:S01]  /*2b50*/  STS.64 [R40.X8], R62 ;  /* 0x0000003e28007388 */ /* 0x000fe20000008a00 */
[----:B-----5:R-:W-:Y:S02]  /*2b60*/  PRMT R3, RZ, 0x5410, R6 ;  /* 0x00005410ff037816 */ /* 0x020fe40000000006 */
[--C-:B------:R-:W-:Y:S02]  /*2b70*/  SHF.R.U64 R4, R6, 0x10, R7.reuse ;  /* 0x0000001006047819 */ /* 0x100fe40000001207 */
[--C-:B------:R-:W-:Y:S01]  /*2b80*/  SHF.R.U32.HI R0, RZ, 0x10, R7.reuse ;  /* 0x00000010ff007819 */ /* 0x100fe20000011607 */
[----:B------:R-:W-:Y:S01]  /*2b90*/  FADD.FTZ R5, R3, R48 ;  /* 0x0000003003057221 */ /* 0x000fe20000010000 */
[----:B------:R-:W-:-:S04]  /*2ba0*/  PRMT R3, RZ, 0x5410, R7 ;  /* 0x00005410ff037816 */ /* 0x000fc80000000007 */
[----:B------:R-:W-:Y:S01]  /*2bb0*/  FSETP.GTU.FTZ.AND P0, PT, R5, 20, PT ;  /* 0x41a000000500780b */ /* 0x000fe20003f1c000 */
[----:B------:R-:W-:Y:S01]  /*2bc0*/  FADD.FTZ R6, R3, R48 ;  /* 0x0000003003067221 */ /* 0x000fe20000010000 */
[----:B------:R-:W-:-:S04]  /*2bd0*/  PRMT R3, RZ, 0x5410, R4 ;  /* 0x00005410ff037816 */ /* 0x000fc80000000004 */
[----:B------:R-:W-:Y:S01]  /*2be0*/  FSETP.GTU.FTZ.AND P2, PT, R6, 20, PT ;  /* 0x41a000000600780b */ /* 0x000fe20003f5c000 */
[----:B------:R-:W-:Y:S01]  /*2bf0*/  FADD.FTZ R4, R3, R48 ;  /* 0x0000003003047221 */ /* 0x000fe20000010000 */
[----:B------:R-:W-:-:S04]  /*2c00*/  PRMT R3, RZ, 0x5410, R0 ;  /* 0x00005410ff037816 */ /* 0x000fc80000000000 */
[----:B------:R-:W-:Y:S01]  /*2c10*/  FSETP.GTU.FTZ.AND P1, PT, R4, 20, PT ;  /* 0x41a000000400780b */ /* 0x000fe20003f3c000 */
[----:B------:R-:W-:Y:S02]  /*2c20*/  @!P0 FMUL.FTZ R0, R5, -1.4426950216293334961 ;  /* 0xbfb8aa3b05008820 */ /* 0x000fe40000410000 */
[----:B------:R-:W-:-:S04]  /*2c30*/  FADD.FTZ R3, R3, R48 ;  /* 0x0000003003037221 */ /* 0x000fc80000010000 */
[----:B------:R-:W-:Y:S01]  /*2c40*/  @!P2 FMUL.FTZ R5, R6, -1.4426950216293334961 ;  /* 0xbfb8aa3b0605a820 */ /* 0x000fe20000410000 */
[----:B------:R-:W-:Y:S01]  /*2c50*/  FSETP.GTU.FTZ.AND P3, PT, R3, 20, PT ;  /* 0x41a000000300780b */ /* 0x000fe20003f7c000 */
[----:B------:R-:W4:Y:S04]  /*2c60*/  @!P0 MUFU.EX2 R0, R0 ;  /* 0x0000000000008308 */ /* 0x000f280000000800 */
[----:B------:R-:W-:-:S04]  /*2c70*/  @!P1 FMUL.FTZ R4, R4, -1.4426950216293334961 ;  /* 0xbfb8aa3b04049820 */ /* 0x000fc80000410000 */
[----:B------:R-:W5:Y:S04]  /*2c80*/  @!P2 MUFU.EX2 R5, R5 ;  /* 0x000000050005a308 */ /* 0x000f680000000800 */
[----:B------:R-:W-:Y:S01]  /*2c90*/  @!P3 FMUL.FTZ R6, R3, -1.4426950216293334961 ;  /* 0xbfb8aa3b0306b820 */ /* 0x000fe20000410000 */
[----:B------:R-:W-:-:S03]  /*2ca0*/  SHF.R.S32.HI R3, RZ, 0x1f, R2 ;  /* 0x0000001fff037819 */ /* 0x000fc60000011402 */
[----:B------:R0:W1:Y:S01]  /*2cb0*/  @!P1 MUFU.EX2 R8, R4 ;  /* 0x0000000400089308 */ /* 0x0000620000000800 */
[----:B----4-:R-:W-:Y:S02]  /*2cc0*/  @!P0 FADD.FTZ R0, R0, 1 ;  /* 0x3f80000000008421 */ /* 0x010fe40000010000 */
[----:B-----5:R-:W-:Y:S01]  /*2cd0*/  @!P2 FADD.FTZ R9, R5, 1 ;  /* 0x3f8000000509a421 */ /* 0x020fe20000010000 */
[----:B------:R-:W-:-:S06]  /*2ce0*/  NOP ;  /* 0x0000000000007918 */ /* 0x000fcc0000000000 */
[----:B0-----:R-:W0:Y:S01]  /*2cf0*/  LDS.64 R4, [R40.X8] ;  /* 0x0000000028047984 */ /* 0x001e220000008a00 */
[----:B------:R4:W5:Y:S01]  /*2d00*/  @!P3 MUFU.EX2 R10, R6 ;  /* 0x00000006000ab308 */ /* 0x0009620000000800 */
[----:B-1----:R-:W-:-:S07]  /*2d10*/  @!P1 FADD.FTZ R8, R8, 1 ;  /* 0x3f80000008089421 */ /* 0x002fce0000010000 */
[----:B------:R1:W2:Y:S01]  /*2d20*/  @!P0 MUFU.RCP R11, R0 ;  /* 0x00000000000b8308 */ /* 0x0002a20000001000 */
[----:B----4-:R-:W-:-:S04]  /*2d30*/  IMAD.WIDE.U32 R6, R47, c[0x0][0x2d8], R2 ;  /* 0x0000b6002f067a25 */ /* 0x010fc800078e0002 */
[----:B------:R-:W-:Y:S01]  /*2d40*/  IMAD.WIDE.U32 R2, R47, c[0x0][0x2f8], R2 ;  /* 0x0000be002f027a25 */ /* 0x000fe200078e0002 */
[----:B------:R-:W-:Y:S02]  /*2d50*/  IADD3 R7, R7, R13, RZ ;  /* 0x0000000d07077210 */ /* 0x000fe40007ffe0ff */
[----:B------:R-:W4:Y:S01]  /*2d60*/  @!P2 MUFU.RCP R9, R9 ;  /* 0x000000090009a308 */ /* 0x000f220000001000 */
[C---:B------:R-:W-:Y:S01]  /*2d70*/  IMAD R13, R51.reuse, c[0x0][0x2e4], R14 ;  /* 0x0000b900330d7a24 */ /* 0x040fe200078e020e */
[----:B------:R-:W-:Y:S01]  /*2d80*/  SHF.L.U32 R14, R44, 0x3, RZ ;  /* 0x000000032c0e7819 */ /* 0x000fe200000006ff */
[----:B------:R-:W-:-:S04]  /*2d90*/  IMAD.WIDE.U32 R6, R51, c[0x0][0x2e0], R6 ;  /* 0x0000b80033067a25 */ /* 0x000fc800078e0006 */
[----:B-----5:R-:W-:Y:S01]  /*2da0*/  @!P3 FADD.FTZ R10, R10, 1 ;  /* 0x3f8000000a0ab421 */ /* 0x020fe20000010000 */
[----:B------:R-:W-:Y:S01]  /*2db0*/  IADD3 R7, R7, R13, RZ ;  /* 0x0000000d07077210 */ /* 0x000fe20007ffe0ff */
[----:B------:R5:W3:Y:S01]  /*2dc0*/  @!P1 MUFU.RCP R12, R8 ;  /* 0x00000008000c9308 */ /* 0x000ae20000001000 */
[----:B-1----:R-:W-:Y:S01]  /*2dd0*/  LEA R0, P4, R6, c[0x0][0x330], 0x1 ;  /* 0x0000cc0006007a11 */ /* 0x002fe200078808ff */
[----:B--2---:R-:W-:-:S03]  /*2de0*/  @!P0 FMUL.FTZ R64, R64, R11 ;  /* 0x0000000b40408220 */ /* 0x004fc60000410000 */
[----:B------:R-:W-:Y:S01]  /*2df0*/  LEA.HI.X R6, R6, c[0x0][0x334], R7, 0x1, P4 ;  /* 0x0000cd0006067a11 */ /* 0x000fe200020f0c07 */
[----:B----4-:R-:W-:Y:S02]  /*2e00*/  @!P2 FMUL.FTZ R66, R66, R9 ;  /* 0x000000094242a220 */ /* 0x010fe40000410000 */
[----:B------:R-:W1:Y:S01]  /*2e10*/  @!P3 MUFU.RCP R10, R10 ;  /* 0x0000000a000ab308 */ /* 0x000e620000001000 */
[----:B-----5:R-:W-:Y:S01]  /*2e20*/  IADD3 R8, P0, R0, R14, RZ ;  /* 0x0000000e00087210 */ /* 0x020fe20007f1e0ff */
[----:B------:R-:W-:Y:S01]  /*2e30*/  IMAD R0, R90, c[0x0][0x2f8], RZ ;  /* 0x0000be005a007a24 */ /* 0x000fe200078e02ff */
[----:B------:R-:W-:Y:S02]  /*2e40*/  ISETP.GT.AND P4, PT, R32, 0x1, PT ;  /* 0x000000012000780c */ /* 0x000fe40003f84270 */
[----:B------:R-:W-:Y:S01]  /*2e50*/  IADD3.X R9, R6, R15, RZ, P0, !PT ;  /* 0x0000000f06097210 */ /* 0x000fe200007fe4ff */
[----:B------:R-:W-:Y:S01]  /*2e60*/  IMAD R13, R47, c[0x0][0x2fc], R0 ;  /* 0x0000bf002f0d7a24 */ /* 0x000fe200078e0200 */
[----:B------:R-:W-:Y:S01]  /*2e70*/  IADD3 R38, P2, R38, -0x100, RZ ;  /* 0xffffff0026267810 */ /* 0x000fe20007f5e0ff */
[----:B---3--:R-:W-:Y:S01]  /*2e80*/  @!P1 FMUL.FTZ R65, R65, R12 ;  /* 0x0000000c41419220 */ /* 0x008fe20000410000 */
[----:B------:R-:W-:Y:S01]  /*2e90*/  IADD3 R36, P1, R36, -0x100, RZ ;  /* 0xffffff0024247810 */ /* 0x000fe20007f3e0ff */
[----:B0-----:R0:W-:Y:S01]  /*2ea0*/  STG.E.64 [R8.64], R4 ;  /* 0x0000000408007986 */ /* 0x0011e2000c101b06 */
[----:B------:R-:W-:Y:S01]  /*2eb0*/  IADD3 R3, R3, R13, RZ ;  /* 0x0000000d03037210 */ /* 0x000fe20007ffe0ff */
[----:B------:R-:W-:Y:S01]  /*2ec0*/  IMAD R0, R50, c[0x0][0x300], RZ ;  /* 0x0000c00032007a24 */ /* 0x000fe200078e02ff */
[----:B------:R-:W-:-:S02]  /*2ed0*/  MOV R32, R26 ;  /* 0x0000001a00207202 */ /* 0x000fc40000000f00 */
[----:B------:R-:W-:Y:S01]  /*2ee0*/  IADD3.X R34, R34, -0x1, RZ, P1, !PT ;  /* 0xffffffff22227810 */ /* 0x000fe20000ffe4ff */
[----:B-1----:R-:W-:Y:S01]  /*2ef0*/  @!P3 FMUL.FTZ R67, R67, R10 ;  /* 0x0000000a4343b220 */ /* 0x002fe20000410000 */
[----:B------:R-:W-:Y:S01]  /*2f00*/  F2FP.BF16.PACK_AB R10, R65, R64 ;  /* 0x00000040410a723e */ /* 0x000fe200000010ff */
[C---:B------:R-:W-:Y:S01]  /*2f10*/  IMAD R13, R51.reuse, c[0x0][0x304], R0 ;  /* 0x0000c100330d7a24 */ /* 0x040fe200078e0200 */
[----:B------:R-:W-:Y:S01]  /*2f20*/  BAR.SYNC.DEFER_BLOCKING 0x0 ;  /* 0x0000000000007b1d */ /* 0x000fe20000010000 */
[----:B------:R-:W-:Y:S01]  /*2f30*/  IMAD.WIDE.U32 R2, R51, c[0x0][0x300], R2 ;  /* 0x0000c00033027a25 */ /* 0x000fe200078e0002 */
[----:B------:R-:W-:Y:S02]  /*2f40*/  F2FP.BF16.PACK_AB R11, R67, R66 ;  /* 0x00000042430b723e */ /* 0x000fe400000010ff */
[----:B------:R-:W-:Y:S01]  /*2f50*/  IADD3 R43, P3, R43, -0x100, RZ ;  /* 0xffffff002b2b7810 */ /* 0x000fe20007f7e0ff */
[----:B------:R-:W-:Y:S01]  /*2f60*/  FADD.FTZ R64, R64, R45 ;  /* 0x0000002d40407221 */ /* 0x000fe20000010000 */
[----:B0-----:R-:W-:-:S02]  /*2f70*/  IADD3 R5, R3, R13, RZ ;  /* 0x0000000d03057210 */ /* 0x001fc40007ffe0ff */
[----:B------:R-:W-:Y:S01]  /*2f80*/  LEA R3, P0, R2, c[0x0][0x340], 0x1 ;  /* 0x0000d00002037a11 */ /* 0x000fe200078008ff */
[----:B------:R-:W-:Y:S01]  /*2f90*/  FADD.FTZ R65, R64, R65 ;  /* 0x0000004140417221 */ /* 0x000fe20000010000 */
[----:B------:R-:W-:Y:S02]  /*2fa0*/  IADD3.X R37, R37, -0x1, RZ, P2, !PT ;  /* 0xffffffff25257810 */ /* 0x000fe400017fe4ff */
[----:B------:R-:W-:Y:S01]  /*2fb0*/  LEA.HI.X R0, R2, c[0x0][0x344], R5, 0x1, P0 ;  /* 0x0000d10002007a11 */ /* 0x000fe200000f0c05 */
[----:B------:R-:W-:Y:S01]  /*2fc0*/  FADD.FTZ R66, R65, R66 ;  /* 0x0000004241427221 */ /* 0x000fe20000010000 */
[----:B------:R-:W-:Y:S02]  /*2fd0*/  IADD3 R2, P0, R3, R14, RZ ;  /* 0x0000000e03027210 */ /* 0x000fe40007f1e0ff */
[----:B------:R-:W-:Y:S01]  /*2fe0*/  IADD3.X R42, R42, -0x1, RZ, P3, !PT ;  /* 0xffffffff2a2a7810 */ /* 0x000fe20001ffe4ff */
[----:B------:R-:W-:Y:S01]  /*2ff0*/  FADD.FTZ R45, R66, R67 ;  /* 0x00000043422d7221 */ /* 0x000fe20000010000 */
[----:B------:R-:W-:-:S02]  /*3000*/  IADD3.X R3, R0, R15, RZ, P0, !PT ;  /* 0x0000000f00037210 */ /* 0x000fc400007fe4ff */
[----:B------:R-:W-:Y:S01]  /*3010*/  IADD3 R41, P0, R41, -0x100, RZ ;  /* 0xffffff0029297810 */ /* 0x000fe20007f1e0ff */
[----:B------:R-:W-:Y:S01]  /*3020*/  STS.64 [R40.X8], R10 ;  /* 0x0000000a28007388 */ /* 0x000fe20000008a00 */
[----:B------:R-:W-:-:S06]  /*3030*/  NOP ;  /* 0x0000000000007918 */ /* 0x000fcc0000000000 */
[----:B------:R-:W0:Y:S01]  /*3040*/  LDS.64 R6, [R40.X8] ;  /* 0x0000000028067984 */ /* 0x000e220000008a00 */
[----:B------:R-:W-:-:S03]  /*3050*/  IADD3.X R39, R39, -0x1, RZ, P0, !PT ;  /* 0xffffffff27277810 */ /* 0x000fc600007fe4ff */
[----:B0-----:R0:W-:Y:S01]  /*3060*/  STG.E.64 [R2.64], R6 ;  /* 0x0000000602007986 */ /* 0x0011e2000c101b06 */
[----:B------:R-:W-:Y:S01]  /*3070*/  @!P4 CALL.REL.NOINC `(.L_x_8529) ;  /* 0x000000100000c944 */ /* 0x000fe20003c00000 */
[----:B------:R-:W-:Y:S05]  /*3080*/  BRA `(.L_x_8552) ;  /* 0xffffd75000007947 */ /* 0x000fea000383ffff */
.L_x_8529:
        /* <DEDUP_REMOVED lines=24> */
.L_x_8554:
[----:B0-----:R-:W-:Y:S05]  /*3210*/  BSYNC B0 ;  /* 0x0000000000007941 */ /* 0x001fea0003800000 */
.L_x_8553:
        /* <DEDUP_REMOVED lines=23> */
.L_x_8556:
[----:B------:R-:W1:Y:S02]  /*3390*/  S2R R15, SR_TID.X ;  /* 0x00000000000f7919 */ /* 0x000e640000002100 */
.L_x_8557:
[----:B0-----:R-:W-:Y:S05]  /*33a0*/  BSYNC B0 ;  /* 0x0000000000007941 */ /* 0x001fea0003800000 */
.L_x_8555:
        /* <DEDUP_REMOVED lines=10> */
.L_x_8558:
        /* <DEDUP_REMOVED lines=26> */
.L_x_8559:
        /* <DEDUP_REMOVED lines=9> */
.L_x_9154:


//--------------------- .text._Z25selective_scan_bwd_kernelI32Selective_Scan_bwd_kernel_traitsILi32ELi4ELb1ELb0ELb1ELb1ELb1EN3c108BFloat16EfEEv12SSMParamsBwd --------------------------
	.section	.text._Z25selective_scan_bwd_kernelI32Selective_Scan_bwd_kernel_traitsILi32ELi4ELb1ELb0ELb1ELb1ELb1EN3c108BFloat16EfEEv12SSMParamsBwd,"ax",@progbits
	.sectioninfo	@"SHI_REGISTERS=108"
	.align	128
        .global         _Z25selective_scan_bwd_kernelI32Selective_Scan_bwd_kernel_traitsILi32ELi4ELb1ELb0ELb1ELb1ELb1EN3c108BFloat16EfEEv12SSMParamsBwd
        .type           _Z25selective_scan_bwd_kernelI32Selective_Scan_bwd_kernel_traitsILi32ELi4ELb1ELb0ELb1ELb1ELb1EN3c108BFloat16EfEEv12SSMParamsBwd,@function
        .size           _Z25selective_scan_bwd_kernelI32Selective_Scan_bwd_kernel_traitsILi32ELi4ELb1ELb0ELb1ELb1ELb1EN3c108BFloat16EfEEv12SSMParamsBwd,(.L_x_9155 - _Z25selective_scan_bwd_kernelI32Selective_Scan_bwd_kernel_traitsILi32ELi4ELb1ELb0ELb1ELb1ELb1EN3c108BFloat16EfEEv12SSMParamsBwd)
        .other          _Z25selective_scan_bwd_kernelI32Selective_Scan_bwd_kernel_traitsILi32ELi4ELb1ELb0ELb1ELb1ELb1EN3c108BFloat16EfEEv12SSMParamsBwd,@"STO_CUDA_ENTRY STV_DEFAULT"
_Z25selective_scan_bwd_kernelI32Selective_Scan_bwd_kernel_traitsILi32ELi4ELb1ELb0ELb1ELb1ELb1EN3c108BFloat16EfEEv12SSMParamsBwd:
.text._Z25selective_scan_bwd_kernelI32Selective_Scan_bwd_kernel_traitsILi32ELi4ELb1ELb0ELb1ELb1ELb1EN3c108BFloat16EfEEv12SSMParamsBwd:
        /* <DEDUP_REMOVED lines=24> */
[----:B0-----:R-:W-:-:S02]  /*0180*/  IABS R2, R53 ;  /* 0x0000003500027213 */ /* 0x001fc40000000000 */
[----:B------:R-:W-:Y:S01]  /*0190*/  IMAD R10, R53, c[0x0][0x284], R10 ;  /* 0x0000a100350a7a24 */ /* 0x000fe200078e020a */
        /* <DEDUP_REMOVED lines=40> */
[----:B------:R-:W-:Y:S01]  /*0420*/  IMAD.WIDE.U32 R2, R53, c[0x0][0x1e8], R4 ;  /* 0x00007a0035027a25 */ /* 0x000fe200078e0004 */
[----:B------:R-:W-:-:S03]  /*0430*/  @!P2 IADD3 R48, -R48, RZ, RZ ;  /* 0x000000ff3030a210 */ /* 0x000fc60007ffe1ff */
[----:B------:R-:W-:Y:S01]  /*0440*/  IMAD R0, R52, c[0x0][0x1e8], RZ ;  /* 0x00007a0034007a24 */ /* 0x000fe200078e02ff */
[----:B------:R-:W-:Y:S01]  /*0450*/  IADD3 R40, P0, R11, R2, RZ ;  /* 0x000000020b287210 */ /* 0x000fe20007f1e0ff */
[C---:B------:R-:W-:Y:S01]  /*0460*/  IMAD.WIDE.U32 R4, R53.reuse, c[0x0][0x280], R6 ;  /* 0x0000a00035047a25 */ /* 0x040fe200078e0006 */
[----:B------:R-:W-:Y:S02]  /*0470*/  @!P1 LOP3.LUT R48, RZ, c[0x0][0x178], RZ, 0x33, !PT ;  /* 0x00005e00ff309a12 */ /* 0x000fe400078e33ff */
[----:B------:R-:W-:Y:S01]  /*0480*/  LEA R45, P1, R42, c[0x0][0x240], 0x1 ;  /* 0x000090002a2d7a11 */ /* 0x000fe200078208ff */
[----:B------:R-:W-:Y:S01]  /*0490*/  IMAD R0, R53, c[0x0][0x1ec], R0 ;  /* 0x00007b0035007a24 */ /* 0x000fe200078e0200 */
[----:B------:R-:W-:Y:S01]  /*04a0*/  IADD3 R38, P2, R11, R4, RZ ;  /* 0x000000040b267210 */ /* 0x000fe20007f5e0ff */
[----:B------:R-:W-:Y:S01]  /*04b0*/  IMAD.WIDE.U32 R8, R48, c[0x0][0x1c8], R8 ;  /* 0x0000720030087a25 */ /* 0x000fe200078e0008 */
[----:B------:R-:W-:Y:S02]  /*04c0*/  SHF.R.S32.HI R84, RZ, 0x1f, R48 ;  /* 0x0000001fff547819 */ /* 0x000fe40000011430 */
[----:B------:R-:W-:-:S02]  /*04d0*/  IADD3.X R3, R13, R3, R0, P0, !PT ;  /* 0x000000030d037210 */ /* 0x000fc400007fe400 */
[----:B------:R-:W-:Y:S01]  /*04e0*/  IADD3.X R5, R13, R5, R10, P2, !PT ;  /* 0x000000050d057210 */ /* 0x000fe200017fe40a */
[----:B------:R-:W-:Y:S01]  /*04f0*/  IMAD R7, R84, c[0x0][0x1c8], RZ ;  /* 0x0000720054077a24 */ /* 0x000fe200078e02ff */
[----:B------:R-:W-:Y:S01]  /*0500*/  ISETP.NE.U32.AND P0, PT, RZ, c[0x0][0x260], PT ;  /* 0x00009800ff007a0c */ /* 0x000fe20003f05070 */
[----:B------:R-:W-:Y:S01]  /*0510*/  HFMA2.MMA R10, -RZ, RZ, 0, 0 ;  /* 0x00000000ff0a7435 */ /* 0x000fe200000001ff */
[----:B------:R-:W-:Y:S01]  /*0520*/  LEA R43, P2, R40, c[0x0][0x248], 0x1 ;  /* 0x00009200282b7a11 */ /* 0x000fe200078408ff */
[----:B------:R-:W-:Y:S01]  /*0530*/  IMAD R7, R48, c[0x0][0x1cc], R7 ;  /* 0x0000730030077a24 */ /* 0x000fe200078e0207 */
[----:B------:R-:W-:Y:S02]  /*0540*/  ISETP.NE.AND.EX P0, PT, RZ, c[0x0][0x264], PT, P0 ;  /* 0x00009900ff007a0c */ /* 0x000fe40003f05300 */
[----:B------:R-:W-:Y:S02]  /*0550*/  LEA.HI.X R40, R40, c[0x0][0x24c], R3, 0x1, P2 ;  /* 0x0000930028287a11 */ /* 0x000fe400010f0c03 */
[----:B------:R-:W-:-:S02]  /*0560*/  ISETP.NE.U32.AND P2, PT, RZ, c[0x0][0x348], PT ;  /* 0x0000d200ff007a0c */ /* 0x000fc40003f45070 */
[----:B------:R-:W-:Y:S02]  /*0570*/  LEA.HI.X R42, R42, c[0x0][0x244], R15, 0x1, P1 ;  /* 0x000091002a2a7a11 */ /* 0x000fe400008f0c0f */
        /* <DEDUP_REMOVED lines=11> */
[----:B------:R-:W-:-:S02]  /*0630*/  LEA.HI.X R38, R38, c[0x0][0x30c], R5, 0x1, P4 ;  /* 0x0000c30026267a11 */ /* 0x000fc400020f0c05 */
[----:B------:R-:W-:Y:S02]  /*0640*/  @P2 LEA R10, P5, R53, c[0x0][0x348], 0x2 ;  /* 0x0000d200350a2a11 */ /* 0x000fe400078a10ff */
[----:B------:R-:W-:Y:S02]  /*0650*/  @P0 MOV R3, 0x8 ;  /* 0x0000000800030802 */ /* 0x000fe40000000f00 */
[----:B------:R-:W-:Y:S02]  /*0660*/  MOV R5, RZ ;  /* 0x000000ff00057202 */ /* 0x000fe40000000f00 */
[----:B------:R-:W-:Y:S01]  /*0670*/  LEA R37, P6, R11, c[0x0][0x230], 0x1 ;  /* 0x00008c000b257a11 */ /* 0x000fe200078c08ff */
[----:B------:R-:W-:Y:S01]  /*0680*/  @P0 IMAD.WIDE R2, R0, R3, c[0x0][0x260] ;  /* 0x0000980000020625 */ /* 0x000fe200078e0203 */
[C---:B------:R-:W-:Y:S01]  /*0690*/  @P1 LEA R8, P4, R53.reuse, c[0x0][0x328], 0x2 ;  /* 0x0000ca0035081a11 */ /* 0x040fe200078810ff */
[----:B------:R-:W-:Y:S01]  /*06a0*/  @!P0 CS2R R2, SRZ ;  /* 0x0000000000028805 */ /* 0x000fe2000001ff00 */
[----:B------:R-:W-:-:S02]  /*06b0*/  @P2 LEA.HI.X R5, R53, c[0x0][0x34c], R52, 0x2, P5 ;  /* 0x0000d30035052a11 */ /* 0x000fc400028f1434 */
[----:B------:R-:W-:Y:S02]  /*06c0*/  LEA.HI.X R36, R11, c[0x0][0x234], R36, 0x1, P6 ;  /* 0x00008d000b247a11 */ /* 0x000fe400030f0c24 */
[----:B------:R-:W-:Y:S02]  /*06d0*/  @P1 LEA.HI.X R9, R53, c[0x0][0x32c], R52, 0x2, P4 ;  /* 0x0000cb0035091a11 */ /* 0x000fe400020f1434 */
[----:B------:R-:W-:Y:S01]  /*06e0*/  MOV R11, R5 ;  /* 0x00000005000b7202 */ /* 0x000fe20000000f00 */
[----:B------:R-:W-:Y:S05]  /*06f0*/  @!P3 BRA `(.L_x_8560) ;  /* 0x000032300000b947 */ /* 0x000fea0003800000 */
[----:B------:R-:W0:Y:S01]  /*0700*/  S2R R44, SR_TID.X ;  /* 0x00000000002c7919 */ /* 0x000e220000002100 */
[C---:B------:R-:W-:Y:S01]  /*0710*/  IMAD R0, R52.reuse, c[0x0][0x180], RZ ;  /* 0x0000600034007a24 */ /* 0x040fe200078e02ff */
[----:B------:R-:W-:Y:S01]  /*0720*/  MOV R34, c[0x0][0x174] ;  /* 0x00005d0000227a02 */ /* 0x000fe20000000f00 */
[----:B------:R-:W-:Y:S01]  /*0730*/  IMAD R4, R52, c[0x0][0x198], RZ ;  /* 0x0000660034047a24 */ /* 0x000fe200078e02ff */
[----:B------:R-:W1:Y:S01]  /*0740*/  S2R R41, SR_LANEID ;  /* 0x0000000000297919 */ /* 0x000e620000000000 */
[----:B------:R-:W-:Y:S01]  /*0750*/  IMAD.WIDE.U32 R12, R53, c[0x0][0x180], RZ ;  /* 0x00006000350c7a25 */ /* 0x000fe200078e00ff */
[----:B------:R-:W-:Y:S01]  /*0760*/  CS2R R46, SRZ ;  /* 0x00000000002e7805 */ /* 0x000fe2000001ff00 */
[----:B------:R-:W-:-:S02]  /*0770*/  UMOV UR4, URZ ;  /* 0x0000003f00047c82 */ /* 0x000fc40008000000 */
[----:B------:R-:W-:-:S04]  /*0780*/  IMAD.WIDE.U32 R14, R53, c[0x0][0x198], RZ ;  /* 0x00006600350e7a25 */ /* 0x000fc800078e00ff */
[C---:B------:R-:W-:Y:S02]  /*0790*/  IMAD R35, R53.reuse, c[0x0][0x184], R0 ;  /* 0x0000610035237a24 */ /* 0x040fe400078e0200 */
[----:B------:R-:W-:-:S03]  /*07a0*/  IMAD R33, R53, c[0x0][0x19c], R4 ;  /* 0x0000670035217a24 */ /* 0x000fc600078e0204 */
[----:B------:R-:W-:Y:S02]  /*07b0*/  IADD3 R35, R13, R35, RZ ;  /* 0x000000230d237210 */ /* 0x000fe40007ffe0ff */
[----:B------:R-:W-:Y:S02]  /*07c0*/  IADD3 R33, R15, R33, RZ ;  /* 0x000000210f217210 */ /* 0x000fe40007ffe0ff */
[----:B0-----:R-:W-:Y:S02]  /*07d0*/  LOP3.LUT R82, R44, 0x1f, RZ, 0xc0, !PT ;  /* 0x0000001f2c527812 */ /* 0x001fe400078ec0ff */
.L_x_8584:
[----:B------:R-:W-:Y:S01]  /*07e0*/  BAR.SYNC.DEFER_BLOCKING 0x0 ;  /* 0x0000000000007b1d */ /* 0x000fe20000010000 */
[----:B------:R-:W-:Y:S02]  /*07f0*/  SHF.R.S32.HI R31, RZ, 0x1f, R44 ;  /* 0x0000001fff1f7819 */ /* 0x000fe4000001142c */
        /* <DEDUP_REMOVED lines=19> */
[----:B0-----:R-:W-:Y:S01]  /*0930*/  LEA R4, R34, 0xffffff80, 0x7 ;  /* 0xffffff8022047811 */ /* 0x001fe200078e38ff */
[----:B------:R-:W-:Y:S01]  /*0940*/  IMAD R0, R86, c[0x0][0x1f0], RZ ;  /* 0x00007c0056007a24 */ /* 0x000fe200078e02ff */
[----:B------:R-:W-:Y:S01]  /*0950*/  BSSY B0, `(.L_x_8561) ;  /* 0x000003e000007945 */ /* 0x000fe20003800000 */
[----:B------:R-:W-:Y:S01]  /*0960*/  IMAD R22, R52, c[0x0][0x1f8], RZ ;  /* 0x00007e0034167a24 */ /* 0x000fe200078e02ff */
[----:B------:R-:W-:Y:S01]  /*0970*/  SHF.R.S32.HI R5, RZ, 0x1f, R4 ;  /* 0x0000001fff057819 */ /* 0x000fe20000011404 */
[----:B------:R-:W-:-:S02]  /*0980*/  IMAD R23, R49, c[0x0][0x1f4], R0 ;  /* 0x00007d0031177a24 */ /* 0x000fc400078e0200 */
[----:B------:R-:W-:Y:S02]  /*0990*/  IMAD R25, R53, c[0x0][0x1fc], R22 ;  /* 0x00007f0035197a24 */ /* 0x000fe400078e0216 */
[----:B------:R-:W-:Y:S01]  /*09a0*/  IMAD.WIDE.U32 R20, R49, c[0x0][0x1f0], R4 ;  /* 0x00007c0031147a25 */ /* 0x000fe200078e0004 */
[----:B-1----:R-:W-:-:S04]  /*09b0*/  SHF.R.U64 R0, R28, 0x10, R29 ;  /* 0x000000101c007819 */ /* 0x002fc8000000121d */
[----:B------:R-:W-:-:S05]  /*09c0*/  IADD3 R21, R21, R23, RZ ;  /* 0x0000001715157210 */ /* 0x000fca0007ffe0ff */
[----:B------:R-:W-:-:S05]  /*09d0*/  IMAD.WIDE.U32 R20, R53, c[0x0][0x1f8], R20 ;  /* 0x00007e0035147a25 */ /* 0x000fca00078e0014 */
[----:B------:R-:W-:Y:S02]  /*09e0*/  IADD3 R21, R21, R25, RZ ;  /* 0x0000001915157210 */ /* 0x000fe40007ffe0ff */
[----:B------:R-:W-:-:S04]  /*09f0*/  LEA R23, P0, R20, c[0x0][0x268], 0x1 ;  /* 0x00009a0014177a11 */ /* 0x000fc800078008ff */
[----:B------:R-:W-:Y:S02]  /*0a00*/  LEA.HI.X R20, R20, c[0x0][0x26c], R21, 0x1, P0 ;  /* 0x00009b0014147a11 */ /* 0x000fe400000f0c15 */
[--C-:B------:R-:W-:Y:S02]  /*0a10*/  SHF.R.U32.HI R21, RZ, 0x10, R29.reuse ;  /* 0x00000010ff157819 */ /* 0x100fe4000001161d */
[----:B------:R-:W-:Y:S02]  /*0a20*/  PRMT R29, RZ, 0x5410, R29 ;  /* 0x00005410ff1d7816 */ /* 0x000fe4000000001d */
[----:B------:R-:W-:-:S03]  /*0a30*/  PRMT R21, RZ, 0x5410, R21 ;  /* 0x00005410ff157816 */ /* 0x000fc60000000015 */
[----:B-----5:R-:W-:-:S05]  /*0a40*/  FADD.FTZ R29, R29, R50 ;  /* 0x000000321d1d7221 */ /* 0x020fca0000010000 */
[----:B------:R-:W-:Y:S01]  /*0a50*/  FSETP.GTU.FTZ.AND P0, PT, R29, 20, PT ;  /* 0x41a000001d00780b */ /* 0x000fe20003f1c000 */
[----:B--2---:R0:W-:Y:S01]  /*0a60*/  STS.64 [R41.X8], R18 ;  /* 0x0000001229007388 */ /* 0x0041e20000008a00 */
[----:B------:R-:W-:-:S06]  /*0a70*/  NOP ;  /* 0x0000000000007918 */ /* 0x000fcc0000000000 */
[----:B------:R1:W2:Y:S01]  /*0a80*/  LDS.64 R6, [R41.X8] ;  /* 0x0000000029067984 */ /* 0x0002a20000008a00 */
[----:B0-----:R-:W-:Y:S02]  /*0a90*/  PRMT R19, RZ, 0x5410, R28 ;  /* 0x00005410ff137816 */ /* 0x001fe4000000001c */
[----:B------:R-:W-:-:S03]  /*0aa0*/  IADD3 R18, P4, R23, R32, RZ ;  /* 0x0000002017127210 */ /* 0x000fc60007f9e0ff */
[----:B------:R-:W-:Y:S01]  /*0ab0*/  FADD.FTZ R30, R19, R50 ;  /* 0x00000032131e7221 */ /* 0x000fe20000010000 */
[----:B------:R-:W-:Y:S01]  /*0ac0*/  PRMT R19, RZ, 0x5410, R0 ;  /* 0x00005410ff137816 */ /* 0x000fe20000000000 */
[----:B------:R-:W-:-:S03]  /*0ad0*/  FADD.FTZ R0, R21, R50 ;  /* 0x0000003215007221 */ /* 0x000fc60000010000 */
[----:B------:R-:W-:Y:S01]  /*0ae0*/  FSETP.GTU.FTZ.AND P3, PT, R30, 20, PT ;  /* 0x41a000001e00780b */ /* 0x000fe20003f7c000 */
[----:B------:R-:W-:Y:S01]  /*0af0*/  FADD.FTZ R28, R19, R50 ;  /* 0x00000032131c7221 */ /* 0x000fe20000010000 */
[----:B------:R-:W-:Y:S02]  /*0b00*/  FSETP.GTU.FTZ.AND P1, PT, R0, 20, PT ;  /* 0x41a000000000780b */ /* 0x000fe40003f3c000 */
[----:B------:R-:W-:Y:S02]  /*0b10*/  IADD3.X R19, R20, R31, RZ, P4, !PT ;  /* 0x0000001f14137210 */ /* 0x000fe400027fe4ff */
[----:B------:R-:W-:-:S07]  /*0b20*/  FSETP.GTU.FTZ.AND P2, PT, R28, 20, PT ;  /* 0x41a000001c00780b */ /* 0x000fce0003f5c000 */
        /* <DEDUP_REMOVED lines=32> */
.L_x_8562:
[----:B-1----:R-:W-:Y:S05]  /*0d30*/  BSYNC B0 ;  /* 0x0000000000007941 */ /* 0x002fea0003800000 */
.L_x_8561:
        /* <DEDUP_REMOVED lines=33> */
.L_x_8564:
[----:B------:R-:W-:Y:S05]  /*0f50*/  BSYNC B0 ;  /* 0x0000000000007941 */ /* 0x000fea0003800000 */
.L_x_8563:
        /* <DEDUP_REMOVED lines=33> */
.L_x_8566:
[----:B------:R-:W-:Y:S05]  /*1170*/  BSYNC B0 ;  /* 0x0000000000007941 */ /* 0x000fea0003800000 */
.L_x_8565:
        /* <DEDUP_REMOVED lines=33> */
.L_x_8568:
[----:B------:R-:W-:Y:S05]  /*1390*/  BSYNC B0 ;  /* 0x0000000000007941 */ /* 0x000fea0003800000 */
.L_x_8567:
[----:B------:R-:W-:Y:S06]  /*13a0*/  BAR.SYNC.DEFER_BLOCKING 0x0 ;  /* 0x0000000000007b1d */ /* 0x000fec0000010000 */
[----:B------:R-:W3:Y:S01]  /*13b0*/  LDG.E.64 R18, [R18.64] ;  /* 0x0000000612127981 */ /* 0x000ee2000c1e1b00 */
        /* <DEDUP_REMOVED lines=17> */
[----:B--2---:R-:W-:-:S02]  /*14d0*/  PRMT R60, RZ, 0x5410, R6 ;  /* 0x00005410ff3c7816 */ /* 0x004fc40000000006 */
[----:B------:R-:W-:Y:S02]  /*14e0*/  PRMT R58, RZ, 0x5410, R7 ;  /* 0x00005410ff3a7816 */ /* 0x000fe40000000007 */
[--C-:B0-----:R-:W-:Y:S02]  /*14f0*/  SHF.R.U64 R24, R56, 0x10, R57.reuse ;  /* 0x0000001038187819 */ /* 0x101fe40000001239 */
[--C-:B------:R-:W-:Y:S02]  /*1500*/  PRMT R25, RZ, 0x5410, R57.reuse ;  /* 0x00005410ff197816 */ /* 0x100fe40000000039 */
[----:B------:R-:W-:Y:S02]  /*1510*/  SHF.R.U32.HI R57, RZ, 0x10, R57 ;  /* 0x00000010ff397819 */ /* 0x000fe40000011639 */
[----:B------:R-:W-:Y:S01]  /*1520*/  PRMT R22, RZ, 0x5410, R56 ;  /* 0x00005410ff167816 */ /* 0x000fe20000000038 */
[----:B------:R-:W-:Y:S01]  /*1530*/  FMUL.FTZ R26, R25, -1.4426950216293334961 ;  /* 0xbfb8aa3b191a7820 */ /* 0x000fe20000410000 */
[----:B------:R-:W-:-:S02]  /*1540*/  PRMT R57, RZ, 0x5410, R57 ;  /* 0x00005410ff397816 */ /* 0x000fc40000000039 */
[----:B------:R-:W-:Y:S01]  /*1550*/  SHF.R.U64 R56, R6, 0x10, R7 ;  /* 0x0000001006387819 */ /* 0x000fe20000001207 */
[----:B------:R-:W-:Y:S02]  /*1560*/  FMUL.FTZ R23, R22, -1.4426950216293334961 ;  /* 0xbfb8aa3b16177820 */ /* 0x000fe40000410000 */
[----:B------:R-:W-:Y:S01]  /*1570*/  FMUL.FTZ R54, R57, -1.4426950216293334961 ;  /* 0xbfb8aa3b39367820 */ /* 0x000fe20000410000 */
[----:B------:R-:W0:Y:S01]  /*1580*/  MUFU.EX2 R26, R26 ;  /* 0x0000001a001a7308 */ /* 0x000e220000000800 */
[----:B------:R-:W-:-:S07]  /*1590*/  PRMT R56, RZ, 0x5410, R56 ;  /* 0x00005410ff387816 */ /* 0x000fce0000000038 */
[----:B------:R-:W1:Y:S08]  /*15a0*/  MUFU.EX2 R23, R23 ;  /* 0x0000001700177308 */ /* 0x000e700000000800 */
[----:B------:R-:W2:Y:S01]  /*15b0*/  MUFU.EX2 R54, R54 ;  /* 0x0000003600367308 */ /* 0x000ea20000000800 */
[----:B0-----:R-:W-:Y:S02]  /*15c0*/  FADD.FTZ R27, R26, 1 ;  /* 0x3f8000001a1b7421 */ /* 0x001fe40000010000 */
[----:B-1----:R-:W-:-:S05]  /*15d0*/  FADD.FTZ R23, R23, 1 ;  /* 0x3f80000017177421 */ /* 0x002fca0000010000 */
[----:B------:R-:W0:Y:S01]  /*15e0*/  MUFU.RCP R62, R27 ;  /* 0x0000001b003e7308 */ /* 0x000e220000001000 */
[----:B--2---:R-:W-:-:S07]  /*15f0*/  FADD.FTZ R55, R54, 1 ;  /* 0x3f80000036377421 */ /* 0x004fce0000010000 */
[----:B------:R-:W1:Y:S01]  /*1600*/  MUFU.RCP R23, R23 ;  /* 0x0000001700177308 */ /* 0x000e620000001000 */
[----:B------:R-:W-:-:S04]  /*1610*/  SHF.R.U32.HI R54, RZ, 0x10, R7 ;  /* 0x00000010ff367819 */ /* 0x000fc80000011607 */
[----:B------:R-:W-:-:S03]  /*1620*/  PRMT R54, RZ, 0x5410, R54 ;  /* 0x00005410ff367816 */ /* 0x000fc60000000036 */
[----:B------:R-:W2:Y:S01]  /*1630*/  MUFU.RCP R66, R55 ;  /* 0x0000003700427308 */ /* 0x000ea20000001000 */
[----:B0-----:R-:W-:-:S04]  /*1640*/  FADD.FTZ R6, -R62, 1 ;  /* 0x3f8000003e067421 */ /* 0x001fc80000010100 */
[C---:B------:R-:W-:Y:S02]  /*1650*/  FFMA.FTZ R64, R25.reuse, R6, 1 ;  /* 0x3f80000019407423 */ /* 0x040fe40000010006 */
[----:B------:R-:W-:Y:S02]  /*1660*/  FMUL.FTZ R25, R25, R62 ;  /* 0x0000003e19197220 */ /* 0x000fe40000410000 */
[----:B-1----:R-:W-:-:S04]  /*1670*/  FADD.FTZ R7, -R23, 1 ;  /* 0x3f80000017077421 */ /* 0x002fc80000010100 */
[----:B------:R-:W-:Y:S02]  /*1680*/  FFMA.FTZ R7, R22, R7, 1 ;  /* 0x3f80000016077423 */ /* 0x000fe40000010007 */
[----:B--2---:R-:W-:-:S04]  /*1690*/  FADD.FTZ R68, -R66, 1 ;  /* 0x3f80000042447421 */ /* 0x004fc80000010100 */
        /* <DEDUP_REMOVED lines=9> */
[----:B------:R0:W2:Y:S01]  /*1730*/  MUFU.RCP R26, R20 ;  /* 0x00000014001a7308 */ /* 0x0000a20000001000 */
[--C-:B-1----:R-:W-:Y:S02]  /*1740*/  SHF.R.U64 R24, R18, 0x10, R19.reuse ;  /* 0x0000001012187819 */ /* 0x102fe40000001213 */
[--C-:B------:R-:W-:Y:S02]  /*1750*/  SHF.R.U32.HI R59, RZ, 0x10, R19.reuse ;  /* 0x00000010ff3b7819 */ /* 0x100fe40000011613 */
[----:B------:R-:W-:Y:S02]  /*1760*/  PRMT R27, RZ, 0x5410, R19 ;  /* 0x00005410ff1b7816 */ /* 0x000fe40000000013 */
[----:B0-----:R-:W-:Y:S02]  /*1770*/  PRMT R20, RZ, 0x5410, R18 ;  /* 0x00005410ff147816 */ /* 0x001fe40000000012 */
[----:B------:R-:W-:Y:S01]  /*1780*/  PRMT R24, RZ, 0x5410, R24 ;  /* 0x00005410ff187816 */ /* 0x000fe20000000018 */
[----:B------:R-:W-:Y:S01]  /*1790*/  FMUL.FTZ R55, R58, R27 ;  /* 0x0000001b3a377220 */ /* 0x000fe20000410000 */
[----:B------:R-:W-:Y:S01]  /*17a0*/  PRMT R59, RZ, 0x5410, R59 ;  /* 0x00005410ff3b7816 */ /* 0x000fe2000000003b */
[----:B------:R-:W-:-:S02]  /*17b0*/  FMUL.FTZ R6, R60, R20 ;  /* 0x000000143c067220 */ /* 0x000fc40000410000 */
[----:B--2---:R-:W-:Y:S02]  /*17c0*/  FADD.FTZ R18, -R26, 1 ;  /* 0x3f8000001a127421 */ /* 0x004fe40000010100 */
        /* <DEDUP_REMOVED lines=11> */
[----:B------:R-:W-:Y:S01]  /*1880*/  IMAD R18, R86, c[0x0][0x2e8], RZ ;  /* 0x0000ba0056127a24 */ /* 0x000fe200078e02ff */
[----:B------:R-:W-:Y:S01]  /*1890*/  F2FP.BF16.PACK_AB R64, R19, R6 ;  /* 0x000000061340723e */ /* 0x000fe200000010ff */
[----:B------:R-:W-:Y:S01]  /*18a0*/  BAR.SYNC.DEFER_BLOCKING 0x0 ;  /* 0x0000000000007b1d */ /* 0x000fe20000010000 */
[----:B------:R-:W-:Y:S01]  /*18b0*/  F2FP.BF16.PACK_AB R65, R68, R55 ;  /* 0x000000374441723e */ /* 0x000fe200000010ff */
[C---:B------:R-:W-:Y:S02]  /*18c0*/  IMAD R55, R49.reuse, c[0x0][0x2ec], R18 ;  /* 0x0000bb0031377a24 */ /* 0x040fe400078e0212 */
[----:B------:R-:W-:-:S04]  /*18d0*/  IMAD.WIDE.U32 R18, R49, c[0x0][0x2e8], R4 ;  /* 0x0000ba0031127a25 */ /* 0x000fc800078e0004 */
[----:B------:R-:W-:Y:S01]  /*18e0*/  IMAD R68, R52, c[0x0][0x2f0], RZ ;  /* 0x0000bc0034447a24 */ /* 0x000fe200078e02ff */
[----:B------:R-:W-:Y:S01]  /*18f0*/  IADD3 R19, R19, R55, RZ ;  /* 0x0000003713137210 */ /* 0x000fe20007ffe0ff */
[----:B------:R-:W-:Y:S01]  /*1900*/  FMUL.FTZ R23, R22, R23 ;  /* 0x0000001716177220 */ /* 0x000fe20000410000 */
[----:B------:R-:W-:Y:S01]  /*1910*/  PRMT R22, RZ, 0x5410, R16 ;  /* 0x00005410ff167816 */ /* 0x000fe20000000010 */
[C---:B------:R-:W-:Y:S02]  /*1920*/  IMAD R55, R53.reuse, c[0x0][0x2f4], R68 ;  /* 0x0000bd0035377a24 */ /* 0x040fe400078e0244 */
[----:B------:R-:W-:-:S04]  /*1930*/  IMAD.WIDE.U32 R18, R53, c[0x0][0x2f0], R18 ;  /* 0x0000bc0035127a25 */ /* 0x000fc800078e0012 */
[----:B------:R-:W-:Y:S01]  /*1940*/  FMUL.FTZ R60, R60, R23 ;  /* 0x000000173c3c7220 */ /* 0x000fe20000410000 */
[----:B------:R-:W-:Y:S01]  /*1950*/  IADD3 R55, R19, R55, RZ ;  /* 0x0000003713377210 */ /* 0x000fe20007ffe0ff */
[----:B------:R-:W-:Y:S01]  /*1960*/  FMUL.FTZ R21, R21, R26 ;  /* 0x0000001a15157220 */ /* 0x000fe20000410000 */
[----:B------:R-:W-:Y:S01]  /*1970*/  LEA R19, P0, R18, c[0x0][0x338], 0x1 ;  /* 0x0000ce0012137a11 */ /* 0x000fe200078008ff */
[----:B------:R-:W-:Y:S01]  /*1980*/  FFMA.FTZ R47, R60, R22, R47 ;  /* 0x000000163c2f7223 */ /* 0x000fe2000001002f */
[----:B------:R-:W-:Y:S01]  /*1990*/  SHF.R.U64 R22, R16, 0x10, R17 ;  /* 0x0000001010167819 */ /* 0x000fe20000001211 */
[----:B------:R0:W-:Y:S01]  /*19a0*/  STS.64 [R41.X8], R64 ;  /* 0x0000004029007388 */ /* 0x0001e20000008a00 */
[----:B------:R-:W-:-:S06]  /*19b0*/  NOP ;  /* 0x0000000000007918 */ /* 0x000fcc0000000000 */
[----:B------:R-:W1:Y:S01]  /*19c0*/  LDS.64 R6, [R41.X8] ;  /* 0x0000000029067984 */ /* 0x000e620000008a00 */
[----:B------:R-:W-:Y:S02]  /*19d0*/  FMUL.FTZ R58, R58, R25 ;  /* 0x000000193a3a7220 */ /* 0x000fe40000410000 */
[----:B------:R-:W-:Y:S01]  /*19e0*/  FMUL.FTZ R56, R56, R21 ;  /* 0x0000001538387220 */ /* 0x000fe20000410000 */
[----:B0-----:R-:W-:Y:S01]  /*19f0*/  LEA.HI.X R64, R18, c[0x0][0x33c], R55, 0x1, P0 ;  /* 0x0000cf0012407a11 */ /* 0x001fe200000f0c37 */
[----:B------:R-:W-:Y:S01]  /*1a00*/  FMUL.FTZ R54, R54, R57 ;  /* 0x0000003936367220 */ /* 0x000fe20000410000 */
[----:B------:R-:W-:Y:S02]  /*1a10*/  IADD3 R18, P1, R19, R32, RZ ;  /* 0x0000002013127210 */ /* 0x000fe40007f3e0ff */
[----:B------:R-:W-:Y:S02]  /*1a20*/  ISETP.NE.U32.AND P0, PT, RZ, c[0x0][0x270], PT ;  /* 0x00009c00ff007a0c */ /* 0x000fe40003f05070 */
[----:B------:R-:W-:-:S02]  /*1a30*/  IADD3.X R19, R64, R31, RZ, P1, !PT ;  /* 0x0000001f40137210 */ /* 0x000fc40000ffe4ff */
[----:B------:R-:W-:-:S03]  /*1a40*/  ISETP.NE.AND.EX P0, PT, RZ, c[0x0][0x274], PT, P0 ;  /* 0x00009d00ff007a0c */ /* 0x000fc60003f05300 */
[----:B-1----:R0:W-:Y:S10]  /*1a50*/  STG.E.64 [R18.64], R6 ;  /* 0x0000000612007986 */ /* 0x0021f4000c101b06 */
[----:B------:R-:W-:Y:S05]  /*1a60*/  @!P0 BRA `(.L_x_8569) ;  /* 0x0000017000008947 */ /* 0x000fea0003800000 */
[----:B------:R-:W-:Y:S01]  /*1a70*/  BAR.SYNC.DEFER_BLOCKING 0x0 ;  /* 0x0000000000007b1d */ /* 0x000fe20000010000 */
[----:B------:R-:W-:-:S02]  /*1a80*/  FMUL.FTZ R20, R23, R20 ;  /* 0x0000001417147220 */ /* 0x000fc40000410000 */
[----:B------:R-:W-:Y:S02]  /*1a90*/  FMUL.FTZ R21, R21, R24 ;  /* 0x0000001815157220 */ /* 0x000fe40000410000 */
[----:B------:R-:W-:Y:S02]  /*1aa0*/  FMUL.FTZ R25, R25, R27 ;  /* 0x0000001b19197220 */ /* 0x000fe40000410000 */
[----:B0-----:R-:W-:Y:S01]  /*1ab0*/  FMUL.FTZ R6, R57, R59 ;  /* 0x0000003b39067220 */ /* 0x001fe20000410000 */
[----:B------:R-:W-:Y:S01]  /*1ac0*/  F2FP.BF16.PACK_AB R20, R21, R20 ;  /* 0x000000141514723e */ /* 0x000fe200000010ff */
[----:B------:R-:W-:Y:S02]  /*1ad0*/  IMAD R18, R86, c[0x0][0x210], RZ ;  /* 0x0000840056127a24 */ /* 0x000fe400078e02ff */
        /* <DEDUP_REMOVED lines=13> */
[----:B------:R-:W-:-:S04]  /*1bb0*/  IADD3 R4, P0, R5, R32, RZ ;  /* 0x0000002005047210 */ /* 0x000fc80007f1e0ff */
[----:B------:R-:W-:-:S05]  /*1bc0*/  IADD3.X R5, R18, R31, RZ, P0, !PT ;  /* 0x0000001f12057210 */ /* 0x000fca00007fe4ff */
[----:B0-----:R0:W-:Y:S04]  /*1bd0*/  STG.E.64 [R4.64], R6 ;  /* 0x0000000604007986 */ /* 0x0011e8000c101b06 */
.L_x_8569:
[----:B0-----:R-:W-:Y:S01]  /*1be0*/  MOV R6, c[0x0][0x16c] ;  /* 0x00005b0000067a02 */ /* 0x001fe20000000f00 */
[----:B------:R-:W-:Y:S01]  /*1bf0*/  BAR.SYNC.DEFER_BLOCKING 0x0 ;  /* 0x0000000000007b1d */ /* 0x000fe20000010000 */
[----:B------:R-:W-:Y:S01]  /*1c00*/  PRMT R4, RZ, 0x5410, R22 ;  /* 0x00005410ff047816 */ /* 0x000fe20000000016 */
[----:B------:R-:W-:Y:S01]  /*1c10*/  HFMA2.MMA R70, -RZ, RZ, 0, 0 ;  /* 0x00000000ff467435 */ /* 0x000fe200000001ff */
[----:B------:R-:W-:Y:S01]  /*1c20*/  ISETP.GE.AND P0, PT, R6, 0x1, PT ;  /* 0x000000010600780c */ /* 0x000fe20003f06270 */
[----:B------:R-:W-:Y:S01]  /*1c30*/  HFMA2.MMA R68, -RZ, RZ, 0, 0 ;  /* 0x00000000ff447435 */ /* 0x000fe200000001ff */
[----:B------:R-:W-:Y:S01]  /*1c40*/  SHF.R.U32.HI R5, RZ, 0x10, R17 ;  /* 0x00000010ff057819 */ /* 0x000fe20000011611 */
[----:B------:R-:W-:Y:S01]  /*1c50*/  FFMA.FTZ R47, R56, R4, R47 ;  /* 0x00000004382f7223 */ /* 0x000fe2000001002f */
[----:B------:R-:W-:Y:S01]  /*1c60*/  PRMT R4, RZ, 0x5410, R17 ;  /* 0x00005410ff047816 */ /* 0x000fe20000000011 */
[-C--:B------:R-:W-:Y:S01]  /*1c70*/  FMUL.FTZ R66, R60, R51.reuse ;  /* 0x000000333c427220 */ /* 0x080fe20000410000 */
[----:B------:R-:W-:Y:S01]  /*1c80*/  MOV R67, RZ ;  /* 0x000000ff00437202 */ /* 0x000fe20000000f00 */
[CC--:B------:R-:W-:Y:S01]  /*1c90*/  FMUL.FTZ R64, R58.reuse, R51.reuse ;  /* 0x000000333a407220 */ /* 0x0c0fe20000410000 */
[----:B------:R-:W-:Y:S01]  /*1ca0*/  MOV R65, RZ ;  /* 0x000000ff00417202 */ /* 0x000fe20000000f00 */
[----:B------:R-:W-:Y:S01]  /*1cb0*/  FFMA.FTZ R47, R58, R4, R47 ;  /* 0x000000043a2f7223 */ /* 0x000fe2000001002f */
[----:B------:R-:W-:Y:S01]  /*1cc0*/  PRMT R4, RZ, 0x5410, R5 ;  /* 0x00005410ff047816 */ /* 0x000fe20000000005 */
[----:B------:R-:W-:-:S02]  /*1cd0*/  FMUL.FTZ R63, R56, R51 ;  /* 0x00000033383f7220 */ /* 0x000fc40000410000 */
[C---:B------:R-:W-:Y:S02]  /*1ce0*/  FMUL.FTZ R61, R54.reuse, R51 ;  /* 0x00000033363d7220 */ /* 0x040fe40000410000 */
[----:B------:R-:W-:Y:S01]  /*1cf0*/  FFMA.FTZ R47, R54, R4, R47 ;  /* 0x00000004362f7223 */ /* 0x000fe2000001002f */
[----:B------:R-:W-:Y:S05]  /*1d00*/  @!P0 BRA `(.L_x_8570) ;  /* 0x000015e000008947 */ /* 0x000fea0003800000 */
[----:B------:R-:W-:Y:S01]  /*1d10*/  MOV R4, R44 ;  /* 0x0000002c00047202 */ /* 0x000fe20000000f00 */
[----:B------:R-:W-:Y:S01]  /*1d20*/  IMAD R6, R86, c[0x0][0x2b8], RZ ;  /* 0x0000ae0056067a24 */ /* 0x000fe200078e02ff */
[----:B------:R-:W-:Y:S01]  /*1d30*/  MOV R5, RZ ;  /* 0x000000ff00057202 */ /* 0x000fe20000000f00 */
[----:B------:R-:W-:Y:S01]  /*1d40*/  IMAD R19, R84, c[0x0][0x2c0], RZ ;  /* 0x0000b00054137a24 */ /* 0x000fe200078e02ff */
[----:B------:R-:W-:Y:S01]  /*1d50*/  MOV R59, RZ ;  /* 0x000000ff003b7202 */ /* 0x000fe20000000f00 */
[C---:B------:R-:W-:Y:S01]  /*1d60*/  IMAD R7, R49.reuse, c[0x0][0x2bc], R6 ;  /* 0x0000af0031077a24 */ /* 0x040fe200078e0206 */
[----:B------:R-:W-:Y:S01]  /*1d70*/  IADD3 R6, R34, -0x1, RZ ;  /* 0xffffffff22067810 */ /* 0x000fe20007ffe0ff */
[----:B------:R-:W-:Y:S01]  /*1d80*/  IMAD.WIDE.U32 R4, R49, c[0x0][0x2b8], R4 ;  /* 0x0000ae0031047a25 */ /* 0x000fe200078e0004 */
[----:B------:R-:W-:-:S02]  /*1d90*/  MOV R70, RZ ;  /* 0x000000ff00467202 */ /* 0x000fc40000000f00 */
[----:B------:R-:W-:Y:S01]  /*1da0*/  MOV R62, RZ ;  /* 0x000000ff003e7202 */ /* 0x000fe20000000f00 */
[C---:B------:R-:W-:Y:S01]  /*1db0*/  IMAD R21, R48.reuse, c[0x0][0x2c4], R19 ;  /* 0x0000b10030157a24 */ /* 0x040fe200078e0213 */
[----:B------:R-:W-:Y:S02]  /*1dc0*/  IADD3 R5, R5, R7, RZ ;  /* 0x0000000705057210 */ /* 0x000fe40007ffe0ff */
[----:B------:R-:W-:Y:S02]  /*1dd0*/  MOV R7, c[0x0][0x174] ;  /* 0x00005d0000077a02 */ /* 0x000fe40000000f00 */
[----:B------:R-:W-:Y:S01]  /*1de0*/  MOV R57, RZ ;  /* 0x000000ff00397202 */ /* 0x000fe20000000f00 */
        /* <DEDUP_REMOVED lines=15> */
.L_x_8583:
        /* <DEDUP_REMOVED lines=12> */
[----:B------:R-:W-:-:S04]  /*1fa0*/  LEA R27, P0, R4, R37, 0x1 ;  /* 0x00000025041b7211 */ /* 0x000fc800078008ff */
[----:B------:R-:W-:Y:S02]  /*1fb0*/  IADD3 R5, R5, R55, RZ ;  /* 0x0000003705057210 */ /* 0x000fe40007ffe0ff */
[----:B0-2---:R0:W2:Y:S01]  /*1fc0*/  LDG.E R55, [R72.64] ;  /* 0x0000000648377981 */ /* 0x0050a2000c1e1900 */
[----:B------:R-:W-:Y:S02]  /*1fd0*/  IADD3 R26, P1, R27, R32, RZ ;  /* 0x000000201b1a7210 */ /* 0x000fe40007f3e0ff */
[----:B------:R-:W-:-:S04]  /*1fe0*/  LEA.HI.X R4, R4, R36, R5, 0x1, P0 ;  /* 0x0000002404047211 */ /* 0x000fc800000f0c05 */
[----:B------:R-:W-:-:S06]  /*1ff0*/  IADD3.X R27, R4, R31, RZ, P1, !PT ;  /* 0x0000001f041b7210 */ /* 0x000fcc0000ffe4ff */
[----:B---3--:R-:W3:Y:S01]  /*2000*/  LDG.E.64 R26, [R26.64] ;  /* 0x000000061a1a7981 */ /* 0x008ee2000c1e1b00 */
[----:B------:R-:W-:Y:S01]  /*2010*/  MOV R4, R14 ;  /* 0x0000000e00047202 */ /* 0x000fe20000000f00 */
[----:B------:R-:W-:Y:S01]  /*2020*/  IMAD R76, R74, c[0x0][0x1a0], RZ ;  /* 0x000068004a4c7a24 */ /* 0x000fe200078e02ff */
[----:B------:R-:W-:Y:S02]  /*2030*/  MOV R5, R33 ;  /* 0x0000002100057202 */ /* 0x000fe40000000f00 */
[C---:B------:R-:W-:Y:S02]  /*2040*/  ISETP.GT.AND P0, PT, R34.reuse, 0x1, PT ;  /* 0x000000012200780c */ /* 0x040fe40003f04270 */
[----:B------:R-:W-:Y:S01]  /*2050*/  IADD3 R75, R34, -0x1, RZ ;  /* 0xffffffff224b7810 */ /* 0x000fe20007ffe0ff */
[----:B------:R-:W-:Y:S01]  /*2060*/  IMAD.WIDE.U32 R6, R59, c[0x0][0x1a0], R4 ;  /* 0x000068003b067a25 */ /* 0x000fe200078e0004 */
[----:B------:R-:W-:-:S03]  /*2070*/  ISETP.EQ.AND P0, PT, R82, RZ, P0 ;  /* 0x000000ff5200720c */ /* 0x000fc60000702270 */
[----:B------:R-:W-:Y:S01]  /*2080*/  IMAD R5, R59, c[0x0][0x1a4], R76 ;  /* 0x000069003b057a24 */ /* 0x000fe200078e024c */
[----:B------:R-:W-:-:S04]  /*2090*/  LEA R4, P1, R6, c[0x0][0x228], 0x2 ;  /* 0x00008a0006047a11 */ /* 0x000fc800078210ff */
[----:B------:R-:W-:Y:S02]  /*20a0*/  IADD3 R5, R7, R5, RZ ;  /* 0x0000000507057210 */ /* 0x000fe40007ffe0ff */
[----:B------:R-:W-:Y:S02]  /*20b0*/  LEA.HI R7, R75, R75, RZ, 0x1 ;  /* 0x0000004b4b077211 */ /* 0x000fe400078f08ff */
[----:B------:R-:W-:Y:S02]  /*20c0*/  LEA.HI.X R5, R6, c[0x0][0x22c], R5, 0x2, P1 ;  /* 0x00008b0006057a11 */ /* 0x000fe400008f1405 */
[----:B------:R-:W-:Y:S02]  /*20d0*/  ISETP.NE.AND P1, PT, R44, RZ, PT ;  /* 0x000000ff2c00720c */ /* 0x000fe40003f25270 */
[----:B------:R-:W-:Y:S01]  /*20e0*/  LOP3.LUT R6, R7, 0xfffffe, RZ, 0xc0, !PT ;  /* 0x00fffffe07067812 */ /* 0x000fe200078ec0ff */
[----:B-1----:R1:W4:Y:S01]  /*20f0*/  LDG.E R76, [R4.64] ;  /* 0x00000006044c7981 */ /* 0x002322000c1e1900 */
[----:B0-----:R-:W-:-:S02]  /*2100*/  @P0 IADD3 R72, R34, -0x2, RZ ;  /* 0xfffffffe22480810 */ /* 0x001fc40007ffe0ff */
[----:B------:R-:W-:Y:S02]  /*2110*/  IADD3 R6, R75, -R6, RZ ;  /* 0x800000064b067210 */ /* 0x000fe40007ffe0ff */
[----:B------:R-:W-:Y:S01]  /*2120*/  IADD3 R71, R44, 0x200, RZ ;  /* 0x000002002c477810 */ /* 0x000fe20007ffe0ff */
[----:B------:R-:W-:-:S04]  /*2130*/  @P0 IMAD R7, R72, c[0x0][0x16c], R59 ;  /* 0x00005b0048070a24 */ /* 0x000fc800078e023b */
[----:B------:R-:W-:-:S04]  /*2140*/  @!P1 LEA R71, R6, R59, 0x8 ;  /* 0x0000003b06479211 */ /* 0x000fc800078e40ff */
[----:B------:R-:W-:Y:S02]  /*2150*/  SHF.L.U32 R72, R71, 0x2, RZ ;  /* 0x0000000247487819 */ /* 0x000fe400000006ff */
[----:B------:R-:W-:Y:S01]  /*2160*/  ISETP.NE.AND P2, PT, R44, 0x1f, PT ;  /* 0x0000001f2c00780c */ /* 0x000fe20003f45270 */
[----:B------:R-:W-:Y:S01]  /*2170*/  HFMA2.MMA R79, -RZ, RZ, 0, 0 ;  /* 0x00000000ff4f7435 */ /* 0x000fe200000001ff */
[----:B------:R-:W-:Y:S01]  /*2180*/  @P0 IMAD.WIDE R6, R7, 0x8, R2 ;  /* 0x0000000807060825 */ /* 0x000fe200078e0202 */
[----:B------:R-:W-:Y:S02]  /*2190*/  SHF.R.U64 R71, R16, 0x10, R17 ;  /* 0x0000001010477819 */ /* 0x000fe40000001211 */
[----:B------:R-:W-:Y:S02]  /*21a0*/  PRMT R73, RZ, 0x5410, R16 ;  /* 0x00005410ff497816 */ /* 0x000fe40000000010 */
[----:B------:R-:W-:-:S05]  /*21b0*/  PRMT R71, RZ, 0x5410, R71 ;  /* 0x00005410ff477816 */ /* 0x000fca0000000047 */
[----:B------:R-:W-:Y:S01]  /*21c0*/  FMUL.FTZ R97, R71, R28 ;  /* 0x0000001c47617220 */ /* 0x000fe20000410000 */
[----:B------:R-:W-:Y:S01]  /*21d0*/  BSSY B0, `(.L_x_8571) ;  /* 0x0000031000007945 */ /* 0x000fe20003800000 */
[----:B--2---:R-:W-:-:S04]  /*21e0*/  FMUL.FTZ R69, R55, 1.4426950216293334961 ;  /* 0x3fb8aa3b37457820 */ /* 0x004fc80000410000 */
[----:B------:R-:W-:-:S06]  /*21f0*/  FMUL.FTZ R77, R69, R30 ;  /* 0x0000001e454d7220 */ /* 0x000fcc0000410000 */
[----:B------:R-:W0:Y:S01]  /*2200*/  MUFU.EX2 R77, R77 ;  /* 0x0000004d004d7308 */ /* 0x000e220000000800 */
[----:B---3--:R-:W-:Y:S01]  /*2210*/  STS.64 [R41.X8], R26 ;  /* 0x0000001a29007388 */ /* 0x008fe20000008a00 */
[----:B------:R-:W-:-:S06]  /*2220*/  NOP ;  /* 0x0000000000007918 */ /* 0x000fcc0000000000 */
[----:B-1----:R-:W1:Y:S04]  /*2230*/  LDS.64 R4, [R41.X8] ;  /* 0x0000000029047984 */ /* 0x002e680000008a00 */
[----:B0-----:R0:W-:Y:S04]  /*2240*/  STS [R72+0x548], R77 ;  /* 0x0005484d48007388 */ /* 0x0011e80000000800 */
[----:B------:R-:W-:Y:S01]  /*2250*/  BAR.SYNC.DEFER_BLOCKING 0x0 ;  /* 0x0000000000007b1d */ /* 0x000fe20000010000 */
[C---:B------:R-:W-:Y:S02]  /*2260*/  FMUL.FTZ R78, R69.reuse, R28 ;  /* 0x0000001c454e7220 */ /* 0x040fe40000410000 */
[----:B------:R-:W-:-:S04]  /*2270*/  FMUL.FTZ R80, R69, R0 ;  /* 0x0000000045507220 */ /* 0x000fc80000410000 */
[----:B------:R-:W2:Y:S01]  /*2280*/  MUFU.EX2 R78, R78 ;  /* 0x0000004e004e7308 */ /* 0x000ea20000000800 */
[----:B------:R3:W3:Y:S07]  /*2290*/  @P2 LDS R99, [R44.X4+0xd4c] ;  /* 0x000d4c002c632984 */ /* 0x0006ee0000004800 */
[----:B------:R-:W0:Y:S01]  /*22a0*/  MUFU.EX2 R80, R80 ;  /* 0x0000005000507308 */ /* 0x000e220000000800 */
[----:B------:R2:W5:Y:S01]  /*22b0*/  @P0 LDG.E R79, [R6.64+0x4] ;  /* 0x00000406064f0981 */ /* 0x000562000c1e1900 */
[--C-:B-1----:R-:W-:Y:S01]  /*22c0*/  PRMT R81, RZ, 0x5410, R5.reuse ;  /* 0x00005410ff517816 */ /* 0x102fe20000000005 */
[----:B--2---:R-:W-:Y:S01]  /*22d0*/  FMUL.FTZ R6, R69, R29 ;  /* 0x0000001d45067220 */ /* 0x004fe20000410000 */
[----:B------:R-:W-:-:S03]  /*22e0*/  PRMT R7, RZ, 0x7610, R5 ;  /* 0x00007610ff077816 */ /* 0x000fc60000000005 */
[C---:B----4-:R-:W-:Y:S01]  /*22f0*/  FMUL.FTZ R93, R76.reuse, R81 ;  /* 0x000000514c5d7220 */ /* 0x050fe20000410000 */
[--C-:B------:R-:W-:Y:S01]  /*2300*/  PRMT R83, RZ, 0x7610, R4.reuse ;  /* 0x00007610ff537816 */ /* 0x100fe20000000004 */
[----:B------:R-:W1:Y:S01]  /*2310*/  MUFU.EX2 R6, R6 ;  /* 0x0000000600067308 */ /* 0x000e620000000800 */
[C---:B------:R-:W-:Y:S01]  /*2320*/  FMUL.FTZ R5, R76.reuse, R7 ;  /* 0x000000074c057220 */ /* 0x040fe20000410000 */
[----:B------:R-:W-:Y:S01]  /*2330*/  PRMT R85, RZ, 0x5410, R4 ;  /* 0x00005410ff557816 */ /* 0x000fe20000000004 */
[----:B------:R-:W-:Y:S01]  /*2340*/  FMUL.FTZ R26, R73, R30 ;  /* 0x0000001e491a7220 */ /* 0x000fe20000410000 */
[--C-:B------:R-:W-:Y:S01]  /*2350*/  SHF.R.U32.HI R4, RZ, 0x10, R17.reuse ;  /* 0x00000010ff047819 */ /* 0x100fe20000011611 */
[----:B------:R-:W-:Y:S01]  /*2360*/  FMUL.FTZ R95, R76, R83 ;  /* 0x000000534c5f7220 */ /* 0x000fe20000410000 */
[----:B0-----:R-:W-:Y:S01]  /*2370*/  PRMT R72, RZ, 0x5410, R17 ;  /* 0x00005410ff487816 */ /* 0x001fe20000000011 */
[----:B------:R-:W-:Y:S02]  /*2380*/  FMUL.FTZ R93, R58, R93 ;  /* 0x0000005d3a5d7220 */ /* 0x000fe40000410000 */
[----:B------:R-:W-:Y:S01]  /*2390*/  FMUL.FTZ R88, R54, R5 ;  /* 0x0000000536587220 */ /* 0x000fe20000410000 */
[----:B------:R-:W-:Y:S01]  /*23a0*/  PRMT R69, RZ, 0x5410, R4 ;  /* 0x00005410ff457816 */ /* 0x000fe20000000004 */
[----:B------:R-:W-:-:S02]  /*23b0*/  FMUL.FTZ R91, R72, R29 ;  /* 0x0000001d485b7220 */ /* 0x000fc40000410000 */
[----:B------:R-:W-:Y:S02]  /*23c0*/  FMUL.FTZ R27, R77, R78 ;  /* 0x0000004e4d1b7220 */ /* 0x000fe40000410000 */
[----:B------:R-:W-:Y:S02]  /*23d0*/  FFMA.FTZ R4, R78, R26, R97 ;  /* 0x0000001a4e047223 */ /* 0x000fe40000010061 */
[----:B------:R-:W-:Y:S02]  /*23e0*/  FMUL.FTZ R89, R76, R85 ;  /* 0x000000554c597220 */ /* 0x000fe40000410000 */
[----:B------:R-:W-:Y:S02]  /*23f0*/  FMUL.FTZ R95, R56, R95 ;  /* 0x0000005f385f7220 */ /* 0x000fe40000410000 */
[----:B------:R-:W-:Y:S02]  /*2400*/  FFMA.FTZ R5, R80, R88, R93 ;  /* 0x0000005850057223 */ /* 0x000fe4000001005d */
[----:B------:R-:W-:-:S02]  /*2410*/  FMUL.FTZ R87, R69, R0 ;  /* 0x0000000045577220 */ /* 0x000fc40000410000 */
[C---:B-1----:R-:W-:Y:S02]  /*2420*/  FMUL.FTZ R27, R6.reuse, R27 ;  /* 0x0000001b061b7220 */ /* 0x042fe40000410000 */
        /* <DEDUP_REMOVED lines=11> */
.L_x_8572:
[----:B---3--:R-:W-:Y:S05]  /*24e0*/  BSYNC B0 ;  /* 0x0000000000007941 */ /* 0x008fea0003800000 */
.L_x_8571:
[C---:B-1----:R-:W-:Y:S01]  /*24f0*/  FMUL.FTZ R5, R80.reuse, R99 ;  /* 0x0000006350057220 */ /* 0x042fe20000410000 */
        /* <DEDUP_REMOVED lines=37> */
[----:B------:R-:W-:Y:S01]  /*2750*/  ISETP.GE.AND P0, PT, R34, c[0x0][0x174], PT ;  /* 0x00005d0022007a0c */ /* 0x000fe20003f06270 */
[----:B------:R-:W-:-:S04]  /*2760*/  HFMA2.MMA R4, -RZ, RZ, 1.875, 0 ;  /* 0x3f800000ff047435 */ /* 0x000fc800000001ff */
[C---:B--2---:R-:W-:Y:S01]  /*2770*/  @!P3 FFMA.FTZ R96, R103.reuse, R27, R96 ;  /* 0x0000001b6760b223 */ /* 0x044fe20000010060 */
[----:B------:R-:W-:Y:S01]  /*2780*/  SHFL.UP PT, R94, R101, 0x8, RZ ;  /* 0x05000000655e7989 */ /* 0x000fe200000e00ff */
[----:B------:R-:W-:Y:S01]  /*2790*/  ISETP.NE.OR P0, PT, R82, RZ, P0 ;  /* 0x000000ff5200720c */ /* 0x000fe20000705670 */
[----:B---3--:R-:W-:Y:S02]  /*27a0*/  @!P3 FMUL.FTZ R103, R103, R92 ;  /* 0x0000005c6767b220 */ /* 0x008fe40000410000 */
[----:B------:R-:W0:Y:S01]  /*27b0*/  SHFL.UP PT, R27, R90, 0x8, RZ ;  /* 0x050000005a1b7989 */ /* 0x000e2200000e00ff */
[----:B------:R-:W-:Y:S02]  /*27c0*/  ISETP.GE.AND P3, PT, R41, 0x8, PT ;  /* 0x000000082900780c */ /* 0x000fe40003f66270 */
[----:B------:R-:W-:Y:S01]  /*27d0*/  SHF.L.U32 R92, R59, 0x3, RZ ;  /* 0x000000033b5c7819 */ /* 0x000fe200000006ff */
[----:B------:R-:W1:Y:S04]  /*27e0*/  SHFL.DOWN PT, R100, R96, 0x8, 0x1f ;  /* 0x09001f0060647f89 */ /* 0x000e6800000e0000 */
[----:B------:R-:W2:Y:S04]  /*27f0*/  SHFL.DOWN PT, R98, R103, 0x8, 0x1f ;  /* 0x09001f0067627f89 */ /* 0x000ea800000e0000 */
[----:B------:R-:W-:Y:S01]  /*2800*/  @!P0 LDS.64 R4, [R92+0xdc8] ;  /* 0x000dc8005c048984 */ /* 0x000fe20000000a00 */
        /* <DEDUP_REMOVED lines=9> */
[----:B------:R-:W3:Y:S01]  /*28a0*/  SHFL.DOWN PT, R98, R103, 0x10, 0x1f ;  /* 0x0a001f0067627f89 */ /* 0x000ee200000e0000 */
[----:B0-----:R-:W-:-:S03]  /*28b0*/  @P0 FFMA.FTZ R90, R101, R27, R90 ;  /* 0x0000001b655a0223 */ /* 0x001fc6000001005a */
[----:B-----5:R-:W-:Y:S01]  /*28c0*/  SHFL.IDX PT, R27, R79, RZ, 0x1f ;  /* 0x00001fff4f1b7589 */ /* 0x020fe200000e0000 */
[----:B-1----:R-:W-:Y:S01]  /*28d0*/  @P0 FMUL.FTZ R101, R101, R94 ;  /* 0x0000005e65650220 */ /* 0x002fe20000410000 */
[----:B------:R-:W-:Y:S02]  /*28e0*/  ISETP.NE.AND P0, PT, R44, RZ, PT ;  /* 0x000000ff2c00720c */ /* 0x000fe40003f05270 */
        /* <DEDUP_REMOVED lines=18> */
[----:B--2---:R-:W-:Y:S02]  /*2a10*/  FFMA.FTZ R27, R94, R5, R98 ;  /* 0x000000055e1b7223 */ /* 0x004fe40000010062 */
[----:B------:R-:W-:Y:S02]  /*2a20*/  FFMA.FTZ R90, R80, R88, R93 ;  /* 0x00000058505a7223 */ /* 0x000fe4000001005d */
[----:B------:R-:W-:Y:S01]  /*2a30*/  FFMA.FTZ R83, R56, R83, R85 ;  /* 0x0000005338537223 */ /* 0x000fe20000010055 */
[----:B------:R-:W-:Y:S01]  /*2a40*/  IADD3 R85, -R75, c[0x0][0x168], RZ ;  /* 0x00005a004b557a10 */ /* 0x000fe20007ffe1ff */
[C---:B------:R-:W-:Y:S02]  /*2a50*/  FMUL.FTZ R5, R76.reuse, R102 ;  /* 0x000000664c057220 */ /* 0x040fe40000410000 */
[----:B------:R-:W-:Y:S01]  /*2a60*/  FMUL.FTZ R75, R76, R97 ;  /* 0x000000614c4b7220 */ /* 0x000fe20000410000 */
[C---:B------:R-:W-:Y:S01]  /*2a70*/  ISETP.GE.AND P1, PT, R85.reuse, 0x1, PT ;  /* 0x000000015500780c */ /* 0x040fe20003f26270 */
[----:B------:R-:W-:Y:S01]  /*2a80*/  FMUL.FTZ R26, R94, R4 ;  /* 0x000000045e1a7220 */ /* 0x000fe20000410000 */
[----:B------:R-:W-:Y:S01]  /*2a90*/  ISETP.GE.AND P2, PT, R85, 0x21, PT ;  /* 0x000000215500780c */ /* 0x000fe20003f46270 */
[-C--:B------:R-:W-:Y:S01]  /*2aa0*/  FMUL.FTZ R81, R81, R91.reuse ;  /* 0x0000005b51517220 */ /* 0x080fe20000410000 */
[C---:B------:R-:W-:Y:S01]  /*2ab0*/  ISETP.GE.AND P3, PT, R85.reuse, 0x41, PT ;  /* 0x000000415500780c */ /* 0x040fe20003f66270 */
[----:B------:R-:W-:Y:S01]  /*2ac0*/  FFMA.FTZ R87, R80, R91, R87 ;  /* 0x0000005b50577223 */ /* 0x000fe20000010057 */
[----:B------:R-:W-:Y:S01]  /*2ad0*/  ISETP.GE.AND P4, PT, R85, 0x61, PT ;  /* 0x000000615500780c */ /* 0x000fe20003f86270 */
[----:B------:R-:W-:Y:S01]  /*2ae0*/  FFMA.FTZ R94, R6, R90, R95 ;  /* 0x0000005a065e7223 */ /* 0x000fe2000001005f */
[----:B------:R0:W-:Y:S01]  /*2af0*/  @!P0 STS.64 [R92+0xdc8], R26 ;  /* 0x000dc81a5c008388 */ /* 0x0001e20000000a00 */
[----:B------:R-:W-:-:S02]  /*2b00*/  FMUL.FTZ R4, R60, R5 ;  /* 0x000000053c047220 */ /* 0x000fc40000410000 */
[----:B------:R-:W-:Y:S02]  /*2b10*/  FMUL.FTZ R77, R76, R91 ;  /* 0x0000005b4c4d7220 */ /* 0x000fe40000410000 */
[----:B------:R-:W-:Y:S02]  /*2b20*/  FMUL.FTZ R5, R56, R75 ;  /* 0x0000004b38057220 */ /* 0x000fe40000410000 */
[----:B------:R-:W-:Y:S02]  /*2b30*/  FFMA.FTZ R81, R58, R81, R83 ;  /* 0x000000513a517223 */ /* 0x000fe40000010053 */
[-C--:B------:R-:W-:Y:S02]  /*2b40*/  FMUL.FTZ R79, R76, R87.reuse ;  /* 0x000000574c4f7220 */ /* 0x080fe40000410000 */
[----:B------:R-:W-:Y:S02]  /*2b50*/  FMUL.FTZ R75, R7, R87 ;  /* 0x00000057074b7220 */ /* 0x000fe40000410000 */
[----:B------:R-:W-:Y:S01]  /*2b60*/  FFMA.FTZ R78, R78, R94, R89 ;  /* 0x0000005e4e4e7223 */ /* 0x000fe20000010059 */
[----:B------:R-:W-:Y:S01]  /*2b70*/  SHF.L.U64.HI R89, R62, 0x2, R57 ;  /* 0x000000023e597819 */ /* 0x000fe20000010239 */
[----:B------:R-:W-:-:S02]  /*2b80*/  FMUL.FTZ R6, R58, R77 ;  /* 0x0000004d3a067220 */ /* 0x000fc40000410000 */
[C---:B------:R-:W-:Y:S02]  /*2b90*/  FMUL.FTZ R7, R54.reuse, R79 ;  /* 0x0000004f36077220 */ /* 0x040fe40000410000 */
[----:B------:R-:W-:Y:S02]  /*2ba0*/  FFMA.FTZ R77, R54, R75, R81 ;  /* 0x0000004b364d7223 */ /* 0x000fe40000010051 */
[-C--:B------:R-:W-:Y:S01]  /*2bb0*/  FFMA.FTZ R75, R73, -R30.reuse, R102 ;  /* 0x8000001e494b7223 */ /* 0x080fe20000010066 */
[----:B------:R1:W-:Y:S01]  /*2bc0*/  STS.128 [R44.X16+0x110], R4 ;  /* 0x000110042c007388 */ /* 0x0003e2000000cc00 */
[----:B------:R-:W-:Y:S02]  /*2bd0*/  FMUL.FTZ R79, R78, R30 ;  /* 0x0000001e4e4f7220 */ /* 0x000fe40000410000 */
[-C--:B------:R-:W-:Y:S02]  /*2be0*/  FFMA.FTZ R76, R71, -R28.reuse, R97 ;  /* 0x8000001c474c7223 */ /* 0x080fe40000010061 */
[----:B------:R-:W-:-:S02]  /*2bf0*/  FMUL.FTZ R80, R94, R28 ;  /* 0x0000001c5e507220 */ /* 0x000fc40000410000 */
[----:B------:R-:W-:Y:S02]  /*2c00*/  FFMA.FTZ R85, R79, R75, RZ ;  /* 0x0000004b4f557223 */ /* 0x000fe400000100ff */
[-C--:B------:R-:W-:Y:S02]  /*2c10*/  FMUL.FTZ R81, R88, R0.reuse ;  /* 0x0000000058517220 */ /* 0x080fe40000410000 */
[-C--:B0-----:R-:W-:Y:S01]  /*2c20*/  FFMA.FTZ R27, R72, -R29.reuse, R91 ;  /* 0x8000001d481b7223 */ /* 0x081fe2000001005b */
[----:B------:R-:W-:Y:S01]  /*2c30*/  SHF.L.U32 R91, R62, 0x2, RZ ;  /* 0x000000023e5b7819 */ /* 0x000fe200000006ff */
[----:B------:R-:W-:Y:S02]  /*2c40*/  FMUL.FTZ R83, R90, R29 ;  /* 0x0000001d5a537220 */ /* 0x000fe40000410000 */
[----:B------:R-:W-:Y:S02]  /*2c50*/  FFMA.FTZ R26, R69, -R0, R87 ;  /* 0x80000000451a7223 */ /* 0x000fe40000010057 */
[----:B-1----:R-:W-:-:S02]  /*2c60*/  FFMA.FTZ R4, R80, R76, R85 ;  /* 0x0000004c50047223 */ /* 0x002fc40000010055 */
        /* <DEDUP_REMOVED lines=13> */
.L_x_8574:
[----:B------:R-:W-:Y:S05]  /*2d40*/  BSYNC B0 ;  /* 0x0000000000007941 */ /* 0x000fea0003800000 */
.L_x_8573:
        /* <DEDUP_REMOVED lines=8> */
.L_x_8576:
[----:B------:R-:W-:Y:S05]  /*2dd0*/  BSYNC B0 ;  /* 0x0000000000007941 */ /* 0x000fea0003800000 */
.L_x_8575:
[----:B------:R2:W3:Y:S01]  /*2de0*/  LDS R85, [R44.X4+0x210] ;  /* 0x000210002c557984 */ /* 0x0004e20000004800 */
[----:B------:R-:W-:Y:S01]  /*2df0*/  BSSY B0, `(.L_x_8577) ;  /* 0x0000006000007945 */ /* 0x000fe20003800000 */
[----:B-1----:R-:W-:Y:S01]  /*2e00*/  IMAD.WIDE.U32 R4, R91, c[0x0][0x2d0], R24 ;  /* 0x0000b4005b047a25 */ /* 0x002fe200078e0018 */
[----:B------:R-:W-:Y:S05]  /*2e10*/  @!P3 BRA `(.L_x_8578) ;  /* 0x000000300000b947 */ /* 0x000fea0003800000 */
[----:B------:R-:W-:-:S05]  /*2e20*/  IMAD.WIDE.U32 R6, R91, c[0x0][0x2d0], R22 ;  /* 0x0000b4005b067a25 */ /* 0x000fca00078e0016 */
[----:B------:R-:W-:-:S05]  /*2e30*/  IADD3 R7, R87, R7, RZ ;  /* 0x0000000757077210 */ /* 0x000fca0007ffe0ff */
[----:B---3--:R1:W-:Y:S02]  /*2e40*/  RED.E.ADD.F32.FTZ.RN.STRONG.GPU [R6.64], R85 ;  /* 0x000000550600798e */ /* 0x0083e4000c10e786 */
.L_x_8578:
[----:B------:R-:W-:Y:S05]  /*2e50*/  BSYNC B0 ;  /* 0x0000000000007941 */ /* 0x000fea0003800000 */
.L_x_8577:
[----:B-1----:R1:W4:Y:S01]  /*2e60*/  LDS R7, [R44.X4+0x290] ;  /* 0x000290002c077984 */ /* 0x0023220000004800 */
[----:B------:R-:W-:Y:S01]  /*2e70*/  BSSY B0, `(.L_x_8579) ;  /* 0x0000004000007945 */ /* 0x000fe20003800000 */
[----:B------:R-:W-:Y:S05]  /*2e80*/  @!P4 BRA `(.L_x_8580) ;  /* 0x000000200000c947 */ /* 0x000fea0003800000 */
[----:B------:R-:W-:-:S05]  /*2e90*/  IADD3 R5, R87, R5, RZ ;  /* 0x0000000557057210 */ /* 0x000fca0007ffe0ff */
[----:B----4-:R4:W-:Y:S02]  /*2ea0*/  RED.E.ADD.F32.FTZ.RN.STRONG.GPU [R4.64], R7 ;  /* 0x000000070400798e */ /* 0x0109e4000c10e786 */
.L_x_8580:
[----:B------:R-:W-:Y:S05]  /*2eb0*/  BSYNC B0 ;  /* 0x0000000000007941 */ /* 0x000fea0003800000 */
.L_x_8579:
[----:B----4-:R-:W4:Y:S01]  /*2ec0*/  SHFL.DOWN PT, R4, R77, 0x1, 0x1f ;  /* 0x08201f004d047f89 */ /* 0x010f2200000e0000 */
[----:B------:R-:W-:Y:S01]  /*2ed0*/  ISETP.GT.AND P1, PT, R41, 0x1e, PT ;  /* 0x0000001e2900780c */ /* 0x000fe20003f24270 */
[----:B------:R-:W-:Y:S01]  /*2ee0*/  FMUL.FTZ R7, R55, R94 ;  /* 0x0000005e37077220 */ /* 0x000fe20000410000 */
        /* <DEDUP_REMOVED lines=37> */
[C---:B------:R-:W-:Y:S01]  /*3140*/  FMUL.FTZ R77, R55.reuse, R88 ;  /* 0x00000058374d7220 */ /* 0x040fe20000410000 */
[----:B------:R-:W-:Y:S01]  /*3150*/  MOV R4, R74 ;  /* 0x0000004a00047202 */ /* 0x000fe20000000f00 */
[----:B------:R-:W-:Y:S02]  /*3160*/  FMUL.FTZ R74, R55, R90 ;  /* 0x0000005a374a7220 */ /* 0x000fe40000410000 */
[----:B------:R-:W-:Y:S02]  /*3170*/  FMUL.FTZ R77, R26, R77 ;  /* 0x0000004d1a4d7220 */ /* 0x000fe40000410000 */
[----:B------:R-:W-:Y:S01]  /*3180*/  FMUL.FTZ R27, R27, R74 ;  /* 0x0000004a1b1b7220 */ /* 0x000fe20000410000 */
[----:B------:R4:W-:Y:S01]  /*3190*/  @!P2 STS.64 [0x318], R4 ;  /* 0x00031804ff00a388 */ /* 0x0009e20000000a00 */
[----:B------:R-:W-:Y:S02]  /*31a0*/  FFMA.FTZ R77, R69, R88, R77 ;  /* 0x00000058454d7223 */ /* 0x000fe4000001004d */
[----:B------:R-:W-:-:S02]  /*31b0*/  FFMA.FTZ R72, R72, R90, R27 ;  /* 0x0000005a48487223 */ /* 0x000fc4000001001b */
        /* <DEDUP_REMOVED lines=12> */
.L_x_8582:
[----:B----4-:R-:W-:Y:S05]  /*3280*/  BSYNC B0 ;  /* 0x0000000000007941 */ /* 0x010fea0003800000 */
.L_x_8581:
[----:B------:R-:W-:Y:S02]  /*3290*/  IADD3 R59, R59, 0x1, RZ ;  /* 0x000000013b3b7810 */ /* 0x000fe40007ffe0ff */
[----:B------:R-:W-:Y:S02]  /*32a0*/  IADD3 R62, P1, R62, 0x1, RZ ;  /* 0x000000013e3e7810 */ /* 0x000fe40007f3e0ff */
[----:B------:R-:W-:Y:S02]  /*32b0*/  ISETP.GE.AND P0, PT, R59, c[0x0][0x16c], PT ;  /* 0x00005b003b007a0c */ /* 0x000fe40003f06270 */
[----:B------:R-:W-:-:S11]  /*32c0*/  IADD3.X R57, RZ, R57, RZ, P1, !PT ;  /* 0x00000039ff397210 */ /* 0x000fd60000ffe4ff */
[----:B------:R-:W-:Y:S01]  /*32d0*/  @P0 CALL.REL.NOINC `(.L_x_8570) ;  /* 0x0000001000000944 */ /* 0x000fe20003c00000 */
[----:B------:R-:W-:Y:S05]  /*32e0*/  BRA `(.L_x_8583) ;  /* 0xffffebf000007947 */ /* 0x000fea000383ffff */
.L_x_8570:
        /* <DEDUP_REMOVED lines=8> */
[----:B------:R-:W-:Y:S01]  /*3370*/  UIADD3 UR4, UR4, -0x80, URZ ;  /* 0xffffff8004047890 */ /* 0x000fe2000fffe03f */
[----:B------:R-:W-:Y:S01]  /*3380*/  IADD3 R26, R34, -0x1, RZ ;  /* 0xffffffff221a7810 */ /* 0x000fe20007ffe0ff */
[----:B------:R-:W-:Y:S02]  /*3390*/  IMAD R23, R49, c[0x0][0x2dc], R24 ;  /* 0x0000b70031177a24 */ /* 0x000fe400078e0218 */
[----:B------:R-:W-:-:S04]  /*33a0*/  IMAD R24, R52, c[0x0][0x2e0], RZ ;  /* 0x0000b80034187a24 */ /* 0x000fc800078e02ff */
[----:B------:R-:W-:Y:S01]  /*33b0*/  IMAD R25, R53, c[0x0][0x2e4], R24 ;  /* 0x0000b90035197a24 */ /* 0x000fe200078e0218 */
        /* <DEDUP_REMOVED lines=21> */
[----:B------:R-:W4:Y:S01]  /*3510*/  @!P0 MUFU.EX2 R0, R0 ;  /* 0x0000000000008308 */ /* 0x000f220000000800 */
[----:B------:R-:W-:-:S04]  /*3520*/  FSETP.GTU.FTZ.AND P3, PT, R5, 20, PT ;  /* 0x41a000000500780b */ /* 0x000fc80003f7c000 */
[----:B------:R-:W-:-:S03]  /*3530*/  @!P1 FMUL.FTZ R6, R6, -1.4426950216293334961 ;  /* 0xbfb8aa3b06069820 */ /* 0x000fc60000410000 */
[----:B------:R-:W5:Y:S06]  /*3540*/  @!P2 MUFU.EX2 R7, R7 ;  /* 0x000000070007a308 */ /* 0x000f6c0000000800 */
[----:B------:R-:W-:Y:S01]  /*3550*/  @!P3 FMUL.FTZ R16, R5, -1.4426950216293334961 ;  /* 0xbfb8aa3b0510b820 */ /* 0x000fe20000410000 */
[----:B------:R-:W-:Y:S01]  /*3560*/  SHF.R.S32.HI R5, RZ, 0x1f, R4 ;  /* 0x0000001fff057819 */ /* 0x000fe20000011404 */
[----:B------:R0:W1:Y:S01]  /*3570*/  @!P1 MUFU.EX2 R18, R6 ;  /* 0x0000000600129308 */ /* 0x0000620000000800 */
[----:B----4-:R-:W-:Y:S02]  /*3580*/  @!P0 FADD.FTZ R0, R0, 1 ;  /* 0x3f80000000008421 */ /* 0x010fe40000010000 */
[----:B-----5:R-:W-:Y:S01]  /*3590*/  @!P2 FADD.FTZ R19, R7, 1 ;  /* 0x3f8000000713a421 */ /* 0x020fe20000010000 */
[----:B------:R-:W-:-:S06]  /*35a0*/  NOP ;  /* 0x0000000000007918 */ /* 0x000fcc0000000000 */
[----:B0-----:R-:W0:Y:S01]  /*35b0*/  LDS.64 R6, [R41.X8] ;  /* 0x0000000029067984 */ /* 0x001e220000008a00 */
[----:B------:R4:W5:Y:S01]  /*35c0*/  @!P3 MUFU.EX2 R20, R16 ;  /* 0x000000100014b308 */ /* 0x0009620000000800 */
[----:B-1----:R-:W-:-:S07]  /*35d0*/  @!P1 FADD.FTZ R18, R18, 1 ;  /* 0x3f80000012129421 */ /* 0x002fce0000010000 */
[----:B------:R-:W1:Y:S01]  /*35e0*/  @!P0 MUFU.RCP R0, R0 ;  /* 0x0000000000008308 */ /* 0x000e620000001000 */
[----:B----4-:R-:W-:-:S04]  /*35f0*/  IMAD.WIDE.U32 R16, R49, c[0x0][0x2d8], R4 ;  /* 0x0000b60031107a25 */ /* 0x010fc800078e0004 */
[----:B------:R-:W-:Y:S01]  /*3600*/  IMAD.WIDE.U32 R4, R49, c[0x0][0x2f8], R4 ;  /* 0x0000be0031047a25 */ /* 0x000fe200078e0004 */
[----:B------:R-:W-:Y:S02]  /*3610*/  IADD3 R17, R17, R23, RZ ;  /* 0x0000001711117210 */ /* 0x000fe40007ffe0ff */
[----:B------:R4:W2:Y:S01]  /*3620*/  @!P2 MUFU.RCP R22, R19 ;  /* 0x000000130016a308 */ /* 0x0008a20000001000 */
[----:B-----5:R-:W-:Y:S02]  /*3630*/  @!P3 FADD.FTZ R20, R20, 1 ;  /* 0x3f8000001414b421 */ /* 0x020fe40000010000 */
[----:B------:R-:W-:-:S05]  /*3640*/  IMAD.WIDE.U32 R16, R53, c[0x0][0x2e0], R16 ;  /* 0x0000b80035107a25 */ /* 0x000fca00078e0010 */
[----:B------:R-:W-:Y:S01]  /*3650*/  IADD3 R17, R17, R25, RZ ;  /* 0x0000001911117210 */ /* 0x000fe20007ffe0ff */
[----:B------:R5:W3:Y:S01]  /*3660*/  @!P1 MUFU.RCP R21, R18 ;  /* 0x0000001200159308 */ /* 0x000ae20000001000 */
[----:B----4-:R-:W-:Y:S01]  /*3670*/  LEA R19, P4, R16, c[0x0][0x330], 0x1 ;  /* 0x0000cc0010137a11 */ /* 0x010fe200078808ff */
[----:B-1----:R-:W-:Y:S02]  /*3680*/  @!P0 FMUL.FTZ R65, R65, R0 ;  /* 0x0000000041418220 */ /* 0x002fe40000410000 */
[----:B------:R-:W-:Y:S01]  /*3690*/  IMAD R0, R86, c[0x0][0x2f8], RZ ;  /* 0x0000be0056007a24 */ /* 0x000fe200078e02ff */
[----:B------:R-:W-:Y:S01]  /*36a0*/  LEA.HI.X R16, R16, c[0x0][0x334], R17, 0x1, P4 ;  /* 0x0000cd0010107a11 */ /* 0x000fe200020f0c11 */
[----:B--2---:R-:W-:Y:S02]  /*36b0*/  @!P2 FMUL.FTZ R67, R67, R22 ;  /* 0x000000164343a220 */ /* 0x004fe40000410000 */
[----:B------:R1:W2:Y:S01]  /*36c0*/  @!P3 MUFU.RCP R23, R20 ;  /* 0x000000140017b308 */ /* 0x0002a20000001000 */
[----:B-----5:R-:W-:-:S02]  /*36d0*/  IADD3 R18, P0, R19, R32, RZ ;  /* 0x0000002013127210 */ /* 0x020fc40007f1e0ff */
[----:B------:R-:W-:Y:S02]  /*36e0*/  ISETP.GT.AND P4, PT, R34, 0x1, PT ;  /* 0x000000012200780c */ /* 0x000fe40003f84270 */
[----:B------:R-:W-:Y:S02]  /*36f0*/  IADD3.X R19, R16, R31, RZ, P0, !PT ;  /* 0x0000001f10137210 */ /* 0x000fe400007fe4ff */
[----:B------:R-:W-:Y:S01]  /*3700*/  IADD3 R45, P2, R45, -0x100, RZ ;  /* 0xffffff002d2d7810 */ /* 0x000fe20007f5e0ff */
[----:B---3--:R-:W-:Y:S01]  /*3710*/  @!P1 FMUL.FTZ R68, R68, R21 ;  /* 0x0000001544449220 */ /* 0x008fe20000410000 */
[----:B------:R-:W-:Y:S01]  /*3720*/  IADD3 R37, P1, R37, -0x100, RZ ;  /* 0xffffff0025257810 */ /* 0x000fe20007f3e0ff */
[----:B0-----:R0:W-:Y:S01]  /*3730*/  STG.E.64 [R18.64], R6 ;  /* 0x0000000612007986 */ /* 0x0011e2000c101b06 */
[----:B------:R-:W-:Y:S02]  /*3740*/  MOV R34, R26 ;  /* 0x0000001a00227202 */ /* 0x000fe40000000f00 */
[----:B-1----:R-:W-:Y:S01]  /*3750*/  F2FP.BF16.PACK_AB R20, R68, R65 ;  /* 0x000000414414723e */ /* 0x002fe200000010ff */
[----:B------:R-:W-:Y:S01]  /*3760*/  FADD.FTZ R65, R65, R46 ;  /* 0x0000002e41417221 */ /* 0x000fe20000010000 */
[----:B------:R-:W-:Y:S01]  /*3770*/  IADD3.X R36, R36, -0x1, RZ, P1, !PT ;  /* 0xffffffff24247810 */ /* 0x000fe20000ffe4ff */
[----:B--2---:R-:W-:Y:S01]  /*3780*/  @!P3 FMUL.FTZ R70, R70, R23 ;  /* 0x000000174646b220 */ /* 0x004fe20000410000 */
[----:B------:R-:W-:Y:S01]  /*3790*/  BAR.SYNC.DEFER_BLOCKING 0x0 ;  /* 0x0000000000007b1d */ /* 0x000fe20000010000 */
[----:B------:R-:W-:Y:S01]  /*37a0*/  IMAD R23, R49, c[0x0][0x2fc], R0 ;  /* 0x0000bf0031177a24 */ /* 0x000fe200078e0200 */
[----:B------:R-:W-:Y:S01]  /*37b0*/  IADD3 R39, P3, R39, -0x100, RZ ;  /* 0xffffff0027277810 */ /* 0x000fe20007f7e0ff */
[----:B------:R-:W-:Y:S01]  /*37c0*/  IMAD R0, R52, c[0x0][0x300], RZ ;  /* 0x0000c00034007a24 */ /* 0x000fe200078e02ff */
[----:B------:R-:W-:Y:S01]  /*37d0*/  F2FP.BF16.PACK_AB R21, R70, R67 ;  /* 0x000000434615723e */ /* 0x000fe200000010ff */
[----:B------:R-:W-:Y:S01]  /*37e0*/  FADD.FTZ R68, R65, R68 ;  /* 0x0000004441447221 */ /* 0x000fe20000010000 */
[----:B------:R-:W-:Y:S01]  /*37f0*/  IADD3 R5, R5, R23, RZ ;  /* 0x0000001705057210 */ /* 0x000fe20007ffe0ff */
[C---:B------:R-:W-:Y:S01]  /*3800*/  IMAD R23, R53.reuse, c[0x0][0x304], R0 ;  /* 0x0000c10035177a24 */ /* 0x040fe200078e0200 */
[----:B------:R-:W-:Y:S01]  /*3810*/  IADD3.X R42, R42, -0x1, RZ, P2, !PT ;  /* 0xffffffff2a2a7810 */ /* 0x000fe200017fe4ff */
[----:B------:R-:W-:Y:S01]  /*3820*/  FADD.FTZ R67, R68, R67 ;  /* 0x0000004344437221 */ /* 0x000fe20000010000 */
[----:B------:R-:W-:Y:S01]  /*3830*/  IADD3.X R38, R38, -0x1, RZ, P3, !PT ;  /* 0xffffffff26267810 */ /* 0x000fe20001ffe4ff */
[----:B------:R-:W-:-:S04]  /*3840*/  IMAD.WIDE.U32 R4, R53, c[0x0][0x300], R4 ;  /* 0x0000c00035047a25 */ /* 0x000fc800078e0004 */
[----:B------:R-:W-:Y:S01]  /*3850*/  FADD.FTZ R46, R67, R70 ;  /* 0x00000046432e7221 */ /* 0x000fe20000010000 */
[----:B0-----:R-:W-:Y:S02]  /*3860*/  IADD3 R7, R5, R23, RZ ;  /* 0x0000001705077210 */ /* 0x001fe40007ffe0ff */
        /* <DEDUP_REMOVED lines=12> */
.L_x_8560:
        /* <DEDUP_REMOVED lines=24> */
.L_x_8586:
[----:B0-----:R-:W-:Y:S05]  /*3ab0*/  BSYNC B0 ;  /* 0x0000000000007941 */ /* 0x001fea0003800000 */
.L_x_8585:
        /* <DEDUP_REMOVED lines=23> */
.L_x_8588:
[----:B------:R-:W1:Y:S02]  /*3c30*/  S2R R15, SR_TID.X ;  /* 0x00000000000f7919 */ /* 0x000e640000002100 */
.L_x_8589:
[----:B0-----:R-:W-:Y:S05]  /*3c40*/  BSYNC B0 ;  /* 0x0000000000007941 */ /* 0x001fea0003800000 */
.L_x_8587:
        /* <DEDUP_REMOVED lines=10> */
.L_x_8590:
        /* <DEDUP_REMOVED lines=26> */
.L_x_8591:
        /* <DEDUP_REMOVED lines=15> */
.L_x_9155:


//--------------------- .text._Z25selective_scan_bwd_kernelI32Selective_Scan_bwd_kernel_traitsILi32ELi4ELb1ELb1ELb0ELb0ELb0EN3c108BFloat16EfEEv12SSMParamsBwd --------------------------
	.section	.text._Z25selective_scan_bwd_kernelI32Selective_Scan_bwd_kernel_traitsILi32ELi4ELb1ELb1ELb0ELb0ELb0EN3c108BFloat16EfEEv12SSMParamsBwd,"ax",@progbits
	.sectioninfo	@"SHI_REGISTERS=110"
	.align	128
        .global         _Z25selective_scan_bwd_kernelI32Selective_Scan_bwd_kernel_traitsILi32ELi4ELb1ELb1ELb0ELb0ELb0EN3c108BFloat16EfEEv12SSMParamsBwd
        .type           _Z25selective_scan_bwd_kernelI32Selective_Scan_bwd_kernel_traitsILi32ELi4ELb1ELb1ELb0ELb0ELb0EN3c108BFloat16EfEEv12SSMParamsBwd,@function
        .size           _Z25selective_scan_bwd_kernelI32Selective_Scan_bwd_kernel_traitsILi32ELi4ELb1ELb1ELb0ELb0ELb0EN3c108BFloat16EfEEv12SSMParamsBwd,(.L_x_9156 - _Z25selective_scan_bwd_kernelI32Selective_Scan_bwd_kernel_traitsILi32ELi4ELb1ELb1ELb0ELb0ELb0EN3c108BFloat16EfEEv12SSMParamsBwd)
        .other          _Z25selective_scan_bwd_kernelI32Selective_Scan_bwd_kernel_traitsILi32ELi4ELb1ELb1ELb0ELb0ELb0EN3c108BFloat16EfEEv12SSMParamsBwd,@"STO_CUDA_ENTRY STV_DEFAULT"
_Z25selective_scan_bwd_kernelI32Selective_Scan_bwd_kernel_traitsILi32ELi4ELb1ELb1ELb0ELb0ELb0EN3c108BFloat16EfEEv12SSMParamsBwd:
.text._Z25selective_scan_bwd_kernelI32Selective_Scan_bwd_kernel_traitsILi32ELi4ELb1ELb1ELb0ELb0ELb0EN3c108BFloat16EfEEv12SSMParamsBwd:
        /* <DEDUP_REMOVED lines=38> */
[C---:B------:R-:W-:Y:S02]  /*0260*/  LOP3.LUT R6, R69.reuse, c[0x0][0x178], RZ, 0x3c, !PT ;  /* 0x00005e0045067a12 */ /* 0x040fe400078e3cff */
[----:B------:R-:W-:Y:S01]  /*0270*/  ISETP.GE.AND P3, PT, R8, 0x1, PT ;  /* 0x000000010800780c */ /* 0x000fe20003f66270 */
[----:B------:R-:W-:Y:S01]  /*0280*/  IMAD R12, R69, c[0x0][0x284], R12 ;  /* 0x0000a100450c7a24 */ /* 0x000fe200078e020c */
[----:B------:R-:W-:Y:S01]  /*0290*/  ISETP.GE.AND P2, PT, R6, RZ, PT ;  /* 0x000000ff0600720c */ /* 0x000fe20003f46270 */
[----:B------:R-:W-:-:S04]  /*02a0*/  IMAD.HI.U32 R62, R7, R2, RZ ;  /* 0x00000002073e7227 */ /* 0x000fc800078e00ff */
[----:B------:R-:W-:Y:S02]  /*02b0*/  IMAD.MOV R0, RZ, RZ, -R62 ;  /* 0x000000ffff007224 */ /* 0x000fe400078e0a3e */
[C---:B------:R-:W-:Y:S02]  /*02c0*/  IMAD R7, R64.reuse, c[0x0][0x1d4], R5 ;  /* 0x0000750040077a24 */ /* 0x040fe400078e0205 */
[----:B------:R-:W-:Y:S02]  /*02d0*/  IMAD R0, R13, R0, R2 ;  /* 0x000000000d007224 */ /* 0x000fe400078e0202 */
[----:B------:R-:W-:-:S03]  /*02e0*/  IMAD.WIDE.U32 R2, R64, c[0x0][0x1d0], RZ ;  /* 0x0000740040027a25 */ /* 0x000fc600078e00ff */
[----:B------:R-:W-:Y:S01]  /*02f0*/  ISETP.GT.U32.AND P1, PT, R13, R0, PT ;  /* 0x000000000d00720c */ /* 0x000fe20003f24070 */
[----:B------:R-:W-:Y:S01]  /*0300*/  IMAD.WIDE.U32 R4, R64, c[0x0][0x1e0], RZ ;  /* 0x0000780040047a25 */ /* 0x000fe200078e00ff */
[----:B------:R-:W-:-:S03]  /*0310*/  IADD3 R3, R3, R7, RZ ;  /* 0x0000000703037210 */ /* 0x000fc60007ffe0ff */
[----:B------:R-:W-:Y:S01]  /*0320*/  IMAD.WIDE.U32 R6, R64, c[0x0][0x278], RZ ;  /* 0x00009e0040067a25 */ /* 0x000fe200078e00ff */
[----:B------:R-:W-:-:S03]  /*0330*/  IADD3 R5, R5, R9, RZ ;  /* 0x0000000905057210 */ /* 0x000fc60007ffe0ff */
[----:B------:R-:W-:Y:S01]  /*0340*/  IMAD.WIDE.U32 R2, R69, c[0x0][0x1d8], R2 ;  /* 0x0000760045027a25 */ /* 0x000fe200078e0002 */
[----:B------:R-:W-:Y:S02]  /*0350*/  IADD3 R7, R7, R11, RZ ;  /* 0x0000000b07077210 */ /* 0x000fe40007ffe0ff */
[----:B------:R-:W-:Y:S01]  /*0360*/  LEA R11, R8, 0xffffff80, 0x7 ;  /* 0xffffff80080b7811 */ /* 0x000fe200078e38ff */
[----:B------:R-:W-:Y:S01]  /*0370*/  IMAD.WIDE.U32 R8, R64, c[0x0][0x190], RZ ;  /* 0x0000640040087a25 */ /* 0x000fe200078e00ff */
        /* <DEDUP_REMOVED lines=12> */
[----:B------:R-:W-:Y:S01]  /*0440*/  IMAD.WIDE.U32 R2, R69, c[0x0][0x1e8], R4 ;  /* 0x00007a0045027a25 */ /* 0x000fe200078e0004 */
[----:B------:R-:W-:-:S03]  /*0450*/  @P0 IADD3 R62, R62, 0x1, RZ ;  /* 0x000000013e3e0810 */ /* 0x000fc60007ffe0ff */
[----:B------:R-:W-:Y:S01]  /*0460*/  IMAD.WIDE.U32 R4, R69, c[0x0][0x280], R6 ;  /* 0x0000a00045047a25 */ /* 0x000fe200078e0006 */
[----:B------:R-:W-:Y:S02]  /*0470*/  @!P2 IADD3 R62, -R62, RZ, RZ ;  /* 0x000000ff3e3ea210 */ /* 0x000fe40007ffe1ff */
[C---:B------:R-:W-:Y:S02]  /*0480*/  IADD3 R57, P0, R11.reuse, R2, RZ ;  /* 0x000000020b397210 */ /* 0x040fe40007f1e0ff */
[----:B------:R-:W-:Y:S02]  /*0490*/  IADD3 R55, P2, R11, R4, RZ ;  /* 0x000000040b377210 */ /* 0x000fe40007f5e0ff */
[----:B------:R-:W-:Y:S02]  /*04a0*/  @!P1 LOP3.LUT R62, RZ, c[0x0][0x178], RZ, 0x33, !PT ;  /* 0x00005e00ff3e9a12 */ /* 0x000fe400078e33ff */
[C---:B------:R-:W-:Y:S02]  /*04b0*/  IADD3.X R2, R13.reuse, R3, R10, P0, !PT ;  /* 0x000000030d027210 */ /* 0x040fe400007fe40a */
[----:B------:R-:W-:Y:S01]  /*04c0*/  IADD3.X R4, R13, R5, R12, P2, !PT ;  /* 0x000000050d047210 */ /* 0x000fe200017fe40c */
[----:B------:R-:W-:Y:S01]  /*04d0*/  IMAD.WIDE.U32 R8, R62, c[0x0][0x1a8], R8 ;  /* 0x00006a003e087a25 */ /* 0x000fe200078e0008 */
[----:B------:R-:W-:Y:S01]  /*04e0*/  ISETP.NE.U32.AND P0, PT, RZ, c[0x0][0x260], PT ;  /* 0x00009800ff007a0c */ /* 0x000fe20003f05070 */
[----:B------:R-:W-:Y:S01]  /*04f0*/  HFMA2.MMA R5, -RZ, RZ, 0, 0 ;  /* 0x00000000ff057435 */ /* 0x000fe200000001ff */
        /* <DEDUP_REMOVED lines=9> */
[----:B------:R-:W-:Y:S01]  /*0590*/  ISETP.NE.U32.AND P1, PT, RZ, c[0x0][0x328], PT ;  /* 0x0000ca00ff007a0c */ /* 0x000fe20003f25070 */
[----:B------:R-:W-:Y:S01]  /*05a0*/  IMAD.IADD R2, R9, 0x1, R3 ;  /* 0x0000000109027824 */ /* 0x000fe200078e0203 */
[----:B------:R-:W-:Y:S02]  /*05b0*/  ISETP.NE.AND.EX P2, PT, RZ, c[0x0][0x34c], PT, P2 ;  /* 0x0000d300ff007a0c */ /* 0x000fe40003f45320 */
[----:B------:R-:W-:Y:S01]  /*05c0*/  ISETP.NE.AND.EX P1, PT, RZ, c[0x0][0x32c], PT, P1 ;  /* 0x0000cb00ff007a0c */ /* 0x000fe20003f25310 */
[----:B------:R-:W-:Y:S01]  /*05d0*/  @P0 IMAD R0, R64, c[0x0][0x164], R69 ;  /* 0x0000590040000a24 */ /* 0x000fe200078e0245 */
[----:B------:R-:W-:Y:S01]  /*05e0*/  IADD3 R11, P5, R11, R8, RZ ;  /* 0x000000080b0b7210 */ /* 0x000fe20007fbe0ff */
[----:B------:R-:W-:Y:S01]  /*05f0*/  @P0 IMAD.MOV.U32 R3, RZ, RZ, 0x8 ;  /* 0x00000008ff030424 */ /* 0x000fe200078e00ff */
[----:B------:R-:W-:Y:S01]  /*0600*/  LEA R56, P4, R55, c[0x0][0x308], 0x1 ;  /* 0x0000c20037387a11 */ /* 0x000fe200078808ff */
[----:B------:R-:W-:Y:S01]  /*0610*/  @P0 IMAD R0, R0, c[0x0][0x174], RZ ;  /* 0x00005d0000000a24 */ /* 0x000fe200078e02ff */
[----:B------:R-:W-:Y:S01]  /*0620*/  IADD3.X R2, R13, R2, RZ, P5, !PT ;  /* 0x000000020d027210 */ /* 0x000fe20002ffe4ff */
[----:B------:R-:W-:Y:S01]  /*0630*/  CS2R R8, SRZ ;  /* 0x0000000000087805 */ /* 0x000fe2000001ff00 */
[----:B------:R-:W-:Y:S01]  /*0640*/  MOV R10, RZ ;  /* 0x000000ff000a7202 */ /* 0x000fe20000000f00 */
[----:B------:R-:W-:Y:S01]  /*0650*/  @P0 IMAD R0, R0, c[0x0][0x16c], RZ ;  /* 0x00005b0000000a24 */ /* 0x000fe200078e02ff */
[----:B------:R-:W-:-:S02]  /*0660*/  LEA R54, P6, R11, c[0x0][0x228], 0x1 ;  /* 0x00008a000b367a11 */ /* 0x000fc400078c08ff */
[----:B------:R-:W-:Y:S02]  /*0670*/  @P2 LEA R10, P5, R69, c[0x0][0x348], 0x2 ;  /* 0x0000d200450a2a11 */ /* 0x000fe400078a10ff */
[----:B------:R-:W-:Y:S02]  /*0680*/  LEA.HI.X R55, R55, c[0x0][0x30c], R4, 0x1, P4 ;  /* 0x0000c30037377a11 */ /* 0x000fe400020f0c04 */
[C---:B------:R-:W-:Y:S02]  /*0690*/  @P1 LEA R8, P4, R69.reuse, c[0x0][0x328], 0x2 ;  /* 0x0000ca0045081a11 */ /* 0x040fe400078810ff */
[----:B------:R-:W-:Y:S02]  /*06a0*/  @P2 LEA.HI.X R5, R69, c[0x0][0x34c], R68, 0x2, P5 ;  /* 0x0000d30045052a11 */ /* 0x000fe400028f1444 */
[----:B------:R-:W-:Y:S01]  /*06b0*/  LEA.HI.X R53, R11, c[0x0][0x22c], R2, 0x1, P6 ;  /* 0x00008b000b357a11 */ /* 0x000fe200030f0c02 */
[----:B------:R-:W-:Y:S01]  /*06c0*/  @P0 IMAD.WIDE R2, R0, R3, c[0x0][0x260] ;  /* 0x0000980000020625 */ /* 0x000fe200078e0203 */
[----:B------:R-:W-:Y:S01]  /*06d0*/  @P1 LEA.HI.X R9, R69, c[0x0][0x32c], R68, 0x2, P4 ;  /* 0x0000cb0045091a11 */ /* 0x000fe200020f1444 */
[----:B------:R-:W-:Y:S01]  /*06e0*/  @!P0 CS2R R2, SRZ ;  /* 0x0000000000028805 */ /* 0x000fe2000001ff00 */
[----:B------:R-:W-:Y:S01]  /*06f0*/  MOV R11, R5 ;  /* 0x00000005000b7202 */ /* 0x000fe20000000f00 */
        /* <DEDUP_REMOVED lines=8> */
[----:B------:R-:W-:Y:S01]  /*0780*/  IMAD R13, R62, c[0x0][0x2a4], R13 ;  /* 0x0000a9003e0d7a24 */ /* 0x000fe200078e020d */
[----:B------:R-:W-:Y:S01]  /*0790*/  MOV R65, RZ ;  /* 0x000000ff00417202 */ /* 0x000fe20000000f00 */
[C---:B------:R-:W-:Y:S01]  /*07a0*/  IMAD R0, R68.reuse, c[0x0][0x180], RZ ;  /* 0x0000600044007a24 */ /* 0x040fe200078e02ff */
[----:B------:R-:W-:Y:S01]  /*07b0*/  UMOV UR4, URZ ;  /* 0x0000003f00047c82 */ /* 0x000fe20008000000 */
[----:B------:R-:W-:-:S02]  /*07c0*/  IMAD R6, R68, c[0x0][0x1b8], RZ ;  /* 0x00006e0044067a24 */ /* 0x000fc400078e02ff */
[C---:B------:R-:W-:Y:S02]  /*07d0*/  IMAD R49, R69.reuse, c[0x0][0x184], R0 ;  /* 0x0000610045317a24 */ /* 0x040fe400078e0200 */
[----:B------:R-:W-:-:S04]  /*07e0*/  IMAD.WIDE.U32 R14, R69, c[0x0][0x1b8], RZ ;  /* 0x00006e00450e7a25 */ /* 0x000fc800078e00ff */
[----:B------:R-:W-:Y:S02]  /*07f0*/  IMAD R47, R69, c[0x0][0x1bc], R6 ;  /* 0x00006f00452f7a24 */ /* 0x000fe400078e0206 */
[----:B------:R-:W-:Y:S02]  /*0800*/  IMAD.MOV.U32 R51, RZ, RZ, c[0x0][0x174] ;  /* 0x00005d00ff337624 */ /* 0x000fe400078e00ff */
[----:B------:R-:W-:Y:S01]  /*0810*/  IMAD.IADD R47, R15, 0x1, R47 ;  /* 0x000000010f2f7824 */ /* 0x000fe200078e022f */
[C---:B0-----:R-:W-:Y:S01]  /*0820*/  LOP3.LUT R82, R61.reuse, 0x1f, RZ, 0xc0, !PT ;  /* 0x0000001f3d527812 */ /* 0x041fe200078ec0ff */
[--C-:B------:R-:W-:Y:S01]  /*0830*/  IMAD.MOV.U32 R4, RZ, RZ, R61.reuse ;  /* 0x000000ffff047224 */ /* 0x100fe200078e003d */
[----:B------:R-:W-:Y:S02]  /*0840*/  SHF.R.S32.HI R50, RZ, 0x1f, R61 ;  /* 0x0000001fff327819 */ /* 0x000fe4000001143d */
[----:B------:R-:W-:Y:S01]  /*0850*/  IADD3 R48, R61, 0x200, RZ ;  /* 0x000002003d307810 */ /* 0x000fe20007ffe0ff */
[----:B------:R-:W-:-:S05]  /*0860*/  IMAD.WIDE.U32 R4, R64, c[0x0][0x298], R4 ;  /* 0x0000a60040047a25 */ /* 0x000fca00078e0004 */
[----:B------:R-:W-:-:S05]  /*0870*/  IADD3 R5, R5, R7, RZ ;  /* 0x0000000705057210 */ /* 0x000fca0007ffe0ff */
[----:B------:R-:W-:-:S05]  /*0880*/  IMAD.WIDE.U32 R4, R62, c[0x0][0x2a0], R4 ;  /* 0x0000a8003e047a25 */ /* 0x000fca00078e0004 */
[----:B------:R-:W-:Y:S01]  /*0890*/  IADD3 R5, R5, R13, RZ ;  /* 0x0000000d05057210 */ /* 0x000fe20007ffe0ff */
[----:B------:R-:W-:Y:S01]  /*08a0*/  IMAD.WIDE.U32 R12, R69, c[0x0][0x180], RZ ;  /* 0x00006000450c7a25 */ /* 0x000fe200078e00ff */
[----:B------:R-:W-:-:S04]  /*08b0*/  LEA R18, P0, R4, c[0x0][0x318], 0x2 ;  /* 0x0000c60004127a11 */ /* 0x000fc800078010ff */
[----:B------:R-:W-:Y:S02]  /*08c0*/  LEA.HI.X R4, R4, c[0x0][0x31c], R5, 0x2, P0 ;  /* 0x0000c70004047a11 */ /* 0x000fe400000f1405 */
[C---:B------:R-:W-:Y:S02]  /*08d0*/  IADD3 R16, P0, R18.reuse, -0x180, RZ ;  /* 0xfffffe8012107810 */ /* 0x040fe40007f1e0ff */
[----:B------:R-:W-:Y:S02]  /*08e0*/  IADD3 R18, P1, R18, -0x80, RZ ;  /* 0xffffff8012127810 */ /* 0x000fe40007f3e0ff */
[----:B------:R-:W-:Y:S02]  /*08f0*/  IADD3 R49, R13, R49, RZ ;  /* 0x000000310d317210 */ /* 0x000fe40007ffe0ff */
[C---:B------:R-:W-:Y:S02]  /*0900*/  IADD3.X R17, R4.reuse, -0x1, RZ, P0, !PT ;  /* 0xffffffff04117810 */ /* 0x040fe400007fe4ff */
[----:B-1----:R-:W-:-:S02]  /*0910*/  IADD3.X R19, R4, -0x1, RZ, P1, !PT ;  /* 0xffffffff04137810 */ /* 0x002fc40000ffe4ff */
.L_x_8607:
[----:B------:R-:W-:Y:S01]  /*0920*/  BAR.SYNC.DEFER_BLOCKING 0x0 ;  /* 0x0000000000007b1d */ /* 0x000fe20000010000 */
[----:B------:R-:W-:-:S02]  /*0930*/  SHF.L.U32 R23, R61, 0x3, RZ ;  /* 0x000000033d177819 */ /* 0x000fc400000006ff */
[----:B------:R-:W-:Y:S02]  /*0940*/  SHF.L.U64.HI R0, R61, 0x3, R50 ;  /* 0x000000033d007819 */ /* 0x000fe40000010232 */
        /* <DEDUP_REMOVED lines=10> */
[----:B------:R-:W-:-:S05]  /*09f0*/  IADD3 R22, P0, R56, R23, RZ ;  /* 0x0000001738167210 */ /* 0x000fca0007f1e0ff */
[----:B------:R-:W-:Y:S01]  /*0a00*/  IMAD.X R23, R55, 0x1, R0, P0 ;  /* 0x0000000137177824 */ /* 0x000fe200000e0600 */
        /* <DEDUP_REMOVED lines=8> */
[----:B--2---:R-:W-:Y:S02]  /*0a90*/  SHF.R.U64 R33, R26, 0x10, R27 ;  /* 0x000000101a217819 */ /* 0x004fe4000000121b */
[----:B------:R-:W-:Y:S02]  /*0aa0*/  PRMT R7, RZ, 0x5410, R26 ;  /* 0x00005410ff077816 */ /* 0x000fe4000000001a */
[----:B------:R-:W-:-:S07]  /*0ab0*/  PRMT R33, RZ, 0x5410, R33 ;  /* 0x00005410ff217816 */ /* 0x000fce0000000021 */
[----:B------:R-:W-:Y:S01]  /*0ac0*/  @!P0 MOV R43, RZ ;  /* 0x000000ff002b8202 */ /* 0x000fe20000000f00 */
[----:B------:R-:W-:Y:S01]  /*0ad0*/  @!P0 CS2R R40, SRZ ;  /* 0x0000000000288805 */ /* 0x000fe2000001ff00 */
[----:B------:R-:W-:Y:S01]  /*0ae0*/  @!P0 MOV R38, RZ ;  /* 0x000000ff00268202 */ /* 0x000fe20000000f00 */
[----:B---3--:R0:W-:Y:S01]  /*0af0*/  STS.64 [R52.X8], R4 ;  /* 0x0000000434007388 */ /* 0x0081e20000008a00 */
[----:B------:R-:W-:-:S06]  /*0b00*/  NOP ;  /* 0x0000000000007918 */ /* 0x000fcc0000000000 */
[----:B------:R-:W1:Y:S01]  /*0b10*/  LDS.64 R28, [R52.X8] ;  /* 0x00000000341c7984 */ /* 0x000e620000008a00 */
[--C-:B0-----:R-:W-:Y:S02]  /*0b20*/  PRMT R4, RZ, 0x5410, R21.reuse ;  /* 0x00005410ff047816 */ /* 0x101fe40000000015 */
[----:B------:R-:W-:Y:S02]  /*0b30*/  SHF.R.U32.HI R5, RZ, 0x10, R21 ;  /* 0x00000010ff057819 */ /* 0x000fe40000011615 */
[----:B-1----:R-:W-:Y:S02]  /*0b40*/  PRMT R46, RZ, 0x5410, R28 ;  /* 0x00005410ff2e7816 */ /* 0x002fe4000000001c */
[--C-:B------:R-:W-:Y:S02]  /*0b50*/  SHF.R.U64 R44, R28, 0x10, R29.reuse ;  /* 0x000000101c2c7819 */ /* 0x100fe4000000121d */
[----:B------:R-:W-:Y:S01]  /*0b60*/  PRMT R45, RZ, 0x5410, R29 ;  /* 0x00005410ff2d7816 */ /* 0x000fe2000000001d */
[C---:B------:R-:W-:Y:S01]  /*0b70*/  FFMA.FTZ R65, R46.reuse, R0, R65 ;  /* 0x000000002e417223 */ /* 0x040fe20000010041 */
[----:B------:R-:W-:Y:S01]  /*0b80*/  PRMT R0, RZ, 0x5410, R24 ;  /* 0x00005410ff007816 */ /* 0x000fe20000000018 */
[-C--:B-----5:R-:W-:Y:S01]  /*0b90*/  FMUL.FTZ R39, R46, R67.reuse ;  /* 0x000000432e277220 */ /* 0x0a0fe20000410000 */
[----:B------:R-:W-:Y:S01]  /*0ba0*/  PRMT R44, RZ, 0x5410, R44 ;  /* 0x00005410ff2c7816 */ /* 0x000fe2000000002c */
[----:B------:R-:W-:Y:S01]  /*0bb0*/  FMUL.FTZ R37, R45, R67 ;  /* 0x000000432d257220 */ /* 0x000fe20000410000 */
[----:B------:R-:W-:-:S02]  /*0bc0*/  SHF.R.U32.HI R42, RZ, 0x10, R29 ;  /* 0x00000010ff2a7819 */ /* 0x000fc4000001161d */
[----:B------:R-:W-:Y:S01]  /*0bd0*/  SHF.R.U32.HI R29, RZ, 0x10, R27 ;  /* 0x00000010ff1d7819 */ /* 0x000fe2000001161b */
[C---:B------:R-:W-:Y:S01]  /*0be0*/  FFMA.FTZ R0, R44.reuse, R0, R65 ;  /* 0x000000002c007223 */ /* 0x040fe20000010041 */
[----:B------:R-:W-:Y:S01]  /*0bf0*/  PRMT R42, RZ, 0x5410, R42 ;  /* 0x00005410ff2a7816 */ /* 0x000fe2000000002a */
[-C--:B------:R-:W-:Y:S01]  /*0c00*/  FMUL.FTZ R36, R44, R67.reuse ;  /* 0x000000432c247220 */ /* 0x080fe20000410000 */
[----:B------:R-:W-:Y:S01]  /*0c10*/  PRMT R27, RZ, 0x5410, R27 ;  /* 0x00005410ff1b7816 */ /* 0x000fe2000000001b */
[----:B------:R-:W-:Y:S01]  /*0c20*/  FFMA.FTZ R65, R45, R4, R0 ;  /* 0x000000042d417223 */ /* 0x000fe20000010000 */
[----:B------:R-:W-:Y:S01]  /*0c30*/  PRMT R0, RZ, 0x5410, R5 ;  /* 0x00005410ff007816 */ /* 0x000fe20000000005 */
[----:B------:R-:W-:Y:S01]  /*0c40*/  FMUL.FTZ R35, R42, R67 ;  /* 0x000000432a237220 */ /* 0x000fe20000410000 */
[----:B------:R-:W-:-:S03]  /*0c50*/  PRMT R29, RZ, 0x5410, R29 ;  /* 0x00005410ff1d7816 */ /* 0x000fc6000000001d */
[----:B------:R-:W-:Y:S01]  /*0c60*/  FFMA.FTZ R65, R42, R0, R65 ;  /* 0x000000002a417223 */ /* 0x000fe20000010041 */
[----:B------:R-:W-:Y:S06]  /*0c70*/  BAR.SYNC.DEFER_BLOCKING 0x0 ;  /* 0x0000000000007b1d */ /* 0x000fec0000010000 */
[----:B------:R-:W-:Y:S05]  /*0c80*/  @!P0 BRA `(.L_x_8593) ;  /* 0x000015e000008947 */ /* 0x000fea0003800000 */
[----:B------:R-:W-:Y:S01]  /*0c90*/  MOV R4, R61 ;  /* 0x0000003d00047202 */ /* 0x000fe20000000f00 */
[----:B------:R-:W-:Y:S01]  /*0ca0*/  IMAD R23, R86, c[0x0][0x298], RZ ;  /* 0x0000a60056177a24 */ /* 0x000fe200078e02ff */
[----:B------:R-:W-:Y:S01]  /*0cb0*/  IADD3 R0, R51, -0x1, RZ ;  /* 0xffffffff33007810 */ /* 0x000fe20007ffe0ff */
[----:B------:R-:W-:Y:S01]  /*0cc0*/  IMAD.MOV.U32 R5, RZ, RZ, RZ ;  /* 0x000000ffff057224 */ /* 0x000fe200078e00ff */
[----:B------:R-:W-:Y:S01]  /*0cd0*/  HFMA2.MMA R31, -RZ, RZ, 0, 0 ;  /* 0x00000000ff1f7435 */ /* 0x000fe200000001ff */
[C---:B------:R-:W-:Y:S01]  /*0ce0*/  IMAD R23, R64.reuse, c[0x0][0x29c], R23 ;  /* 0x0000a70040177a24 */ /* 0x040fe200078e0217 */
[----:B------:R-:W-:Y:S01]  /*0cf0*/  HFMA2.MMA R38, -RZ, RZ, 0, 0 ;  /* 0x00000000ff267435 */ /* 0x000fe200000001ff */
[----:B------:R-:W-:Y:S01]  /*0d00*/  IMAD.WIDE.U32 R4, R64, c[0x0][0x298], R4 ;  /* 0x0000a60040047a25 */ /* 0x000fe200078e0004 */
[----:B------:R-:W-:Y:S01]  /*0d10*/  MOV R43, RZ ;  /* 0x000000ff002b7202 */ /* 0x000fe20000000f00 */
[----:B------:R-:W-:-:S02]  /*0d20*/  CS2R R40, SRZ ;  /* 0x0000000000287805 */ /* 0x000fc4000001ff00 */
[----:B------:R-:W-:Y:S01]  /*0d30*/  IMAD R25, R84, c[0x0][0x2a0], RZ ;  /* 0x0000a80054197a24 */ /* 0x000fe200078e02ff */
[----:B------:R-:W-:Y:S01]  /*0d40*/  IADD3 R5, R5, R23, RZ ;  /* 0x0000001705057210 */ /* 0x000fe20007ffe0ff */
[----:B------:R-:W-:Y:S02]  /*0d50*/  FADD.FTZ R30, R29, R66 ;  /* 0x000000421d1e7221 */ /* 0x000fe40000010000 */
[C---:B------:R-:W-:Y:S01]  /*0d60*/  IMAD R25, R62.reuse, c[0x0][0x2a4], R25 ;  /* 0x0000a9003e197a24 */ /* 0x040fe200078e0219 */
[----:B------:R-:W-:Y:S01]  /*0d70*/  CS2R R28, SRZ ;  /* 0x00000000001c7805 */ /* 0x000fe2000001ff00 */
[----:B------:R-:W-:-:S04]  /*0d80*/  IMAD.WIDE.U32 R22, R62, c[0x0][0x2a0], R4 ;  /* 0x0000a8003e167a25 */ /* 0x000fc800078e0004 */
[--C-:B------:R-:W-:Y:S01]  /*0d90*/  FADD.FTZ R34, R7, R66.reuse ;  /* 0x0000004207227221 */ /* 0x100fe20000010000 */
[----:B------:R-:W-:Y:S01]  /*0da0*/  IADD3 R6, R23, R25, RZ ;  /* 0x0000001917067210 */ /* 0x000fe20007ffe0ff */
[----:B------:R-:W-:Y:S01]  /*0db0*/  IMAD.SHL.U32 R25, R0, 0x80, RZ ;  /* 0x0000008000197824 */ /* 0x000fe200078e00ff */
[C---:B------:R-:W-:Y:S01]  /*0dc0*/  LEA R4, P0, R22.reuse, c[0x0][0x318], 0x2 ;  /* 0x0000c60016047a11 */ /* 0x040fe200078010ff */
[--C-:B------:R-:W-:Y:S01]  /*0dd0*/  FADD.FTZ R33, R33, R66.reuse ;  /* 0x0000004221217221 */ /* 0x100fe20000010000 */
[----:B------:R-:W-:Y:S01]  /*0de0*/  MOV R23, c[0x0][0x174] ;  /* 0x00005d0000177a02 */ /* 0x000fe20000000f00 */
[----:B------:R-:W-:Y:S01]  /*0df0*/  FADD.FTZ R32, R27, R66 ;  /* 0x000000421b207221 */ /* 0x000fe20000010000 */
[----:B------:R-:W-:Y:S02]  /*0e00*/  LEA.HI.X R5, R22, c[0x0][0x31c], R6, 0x2, P0 ;  /* 0x0000c70016057a11 */ /* 0x000fe400000f1406 */
[----:B------:R-:W-:Y:S02]  /*0e10*/  LEA R23, R23, UR4, 0x7 ;  /* 0x0000000417177c11 */ /* 0x000fe4000f8e38ff */
[----:B------:R-:W-:-:S03]  /*0e20*/  IADD3 R22, P0, R25, R22, RZ ;  /* 0x0000001619167210 */ /* 0x000fc60007f1e0ff */
[----:B------:R-:W-:Y:S01]  /*0e30*/  IMAD.WIDE R4, R23, 0x4, R4 ;  /* 0x0000000417047825 */ /* 0x000fe200078e0204 */
[----:B------:R-:W-:-:S04]  /*0e40*/  LEA.HI.X.SX32 R23, R25, R6, 0x1, P0 ;  /* 0x0000000619177211 */ /* 0x000fc800000f0eff */
[----:B------:R-:W-:-:S04]  /*0e50*/  IADD3 R24, P1, R4, -0x100, RZ ;  /* 0xffffff0004187810 */ /* 0x000fc80007f3e0ff */
[----:B------:R-:W-:Y:S02]  /*0e60*/  IADD3.X R25, R5, -0x1, RZ, P1, !PT ;  /* 0xffffffff05197810 */ /* 0x000fe40000ffe4ff */
.L_x_8606:
[----:B------:R-:W-:Y:S01]  /*0e70*/  SHF.R.S32.HI R80, RZ, 0x1f, R31 ;  /* 0x0000001fff507819 */ /* 0x000fe2000001141f */
[----:B------:R-:W-:Y:S01]  /*0e80*/  IMAD.WIDE.U32 R6, R31, c[0x0][0x1a0], RZ ;  /* 0x000068001f067a25 */ /* 0x000fe200078e00ff */
[----:B------:R-:W-:-:S03]  /*0e90*/  MOV R5, R49 ;  /* 0x0000003100057202 */ /* 0x000fc60000000f00 */
[----:B------:R-:W-:Y:S01]  /*0ea0*/  IMAD R4, R80, c[0x0][0x1a0], RZ ;  /* 0x0000680050047a24 */ /* 0x000fe200078e02ff */
[----:B------:R-:W-:Y:S01]  /*0eb0*/  LEA R72, P1, R6, R54, 0x1 ;  /* 0x0000003606487211 */ /* 0x000fe200078208ff */
[----:B------:R-:W-:Y:S02]  /*0ec0*/  IMAD R0, R80, c[0x0][0x188], RZ ;  /* 0x0000620050007a24 */ /* 0x000fe400078e02ff */
[C---:B------:R-:W-:Y:S02]  /*0ed0*/  IMAD R71, R31.reuse, c[0x0][0x1a4], R4 ;  /* 0x000069001f477a24 */ /* 0x040fe400078e0204 */
[----:B------:R-:W-:Y:S02]  /*0ee0*/  IMAD.MOV.U32 R4, RZ, RZ, R12 ;  /* 0x000000ffff047224 */ /* 0x000fe400078e000c */
[----:B------:R-:W-:Y:S01]  /*0ef0*/  IMAD R27, R31, c[0x0][0x18c], R0 ;  /* 0x000063001f1b7a24 */ /* 0x000fe200078e0200 */
[----:B------:R-:W-:Y:S01]  /*0f00*/  IADD3 R0, R7, R71, RZ ;  /* 0x0000004707007210 */ /* 0x000fe20007ffe0ff */
[----:B------:R-:W-:-:S03]  /*0f10*/  IMAD.WIDE.U32 R4, R31, c[0x0][0x188], R4 ;  /* 0x000062001f047a25 */ /* 0x000fc600078e0004 */
[----:B------:R-:W-:Y:S02]  /*0f20*/  LEA.HI.X R6, R6, R53, R0, 0x1, P1 ;  /* 0x0000003506067211 */ /* 0x000fe400008f0c00 */
[----:B------:R-:W-:Y:S02]  /*0f30*/  LEA R72, P1, R61, R72, 0x3 ;  /* 0x000000483d487211 */ /* 0x000fe400078218ff */
[----:B------:R-:W-:Y:S02]  /*0f40*/  IADD3 R5, R5, R27, RZ ;  /* 0x0000001b05057210 */ /* 0x000fe40007ffe0ff */
[C---:B------:R-:W-:Y:S02]  /*0f50*/  LEA R26, P0, R4.reuse, c[0x0][0x220], 0x2 ;  /* 0x00008800041a7a11 */ /* 0x040fe400078010ff */
[----:B------:R-:W-:Y:S02]  /*0f60*/  LEA.HI.X R73, R61, R6, R50, 0x3, P1 ;  /* 0x000000063d497211 */ /* 0x000fe400008f1c32 */
[----:B------:R-:W-:-:S03]  /*0f70*/  LEA.HI.X R27, R4, c[0x0][0x224], R5, 0x2, P0 ;  /* 0x00008900041b7a11 */ /* 0x000fc600000f1405 */
[----:B--2---:R-:W2:Y:S04]  /*0f80*/  LDG.E.64 R4, [R72.64] ;  /* 0x0000000648047981 */ /* 0x004ea8000c1e1b00 */
[----:B0-----:R0:W3:Y:S01]  /*0f90*/  LDG.E R0, [R26.64] ;  /* 0x000000061a007981 */ /* 0x0010e2000c1e1900 */
[----:B------:R-:W-:Y:S01]  /*0fa0*/  MOV R6, R14 ;  /* 0x0000000e00067202 */ /* 0x000fe20000000f00 */
[----:B------:R-:W-:Y:S01]  /*0fb0*/  IMAD.MOV.U32 R7, RZ, RZ, R47 ;  /* 0x000000ffff077224 */ /* 0x000fe200078e002f */
[----:B------:R-:W-:Y:S01]  /*0fc0*/  IADD3 R78, R51, -0x1, RZ ;  /* 0xffffffff334e7810 */ /* 0x000fe20007ffe0ff */
[----:B------:R-:W-:Y:S02]  /*0fd0*/  IMAD R74, R80, c[0x0][0x1c0], RZ ;  /* 0x00007000504a7a24 */ /* 0x000fe400078e02ff */
[----:B------:R-:W-:-:S04]  /*0fe0*/  IMAD.WIDE.U32 R70, R31, c[0x0][0x1c0], R6 ;  /* 0x000070001f467a25 */ /* 0x000fc800078e0006 */
[----:B------:R-:W-:Y:S01]  /*0ff0*/  IMAD R7, R31, c[0x0][0x1c4], R74 ;  /* 0x000071001f077a24 */ /* 0x000fe200078e024a */
[----:B------:R-:W-:Y:S02]  /*1000*/  LEA R6, P0, R70, c[0x0][0x230], 0x2 ;  /* 0x00008c0046067a11 */ /* 0x000fe400078010ff */
[----:B0-----:R-:W-:Y:S02]  /*1010*/  LEA.HI R26, R78, R78, RZ, 0x1 ;  /* 0x0000004e4e1a7211 */ /* 0x001fe400078f08ff */
[----:B------:R-:W-:-:S04]  /*1020*/  IADD3 R7, R71, R7, RZ ;  /* 0x0000000747077210 */ /* 0x000fc80007ffe0ff */
[----:B------:R-:W-:Y:S02]  /*1030*/  LEA.HI.X R7, R70, c[0x0][0x234], R7, 0x2, P0 ;  /* 0x00008d0046077a11 */ /* 0x000fe400000f1407 */
[----:B------:R-:W-:-:S04]  /*1040*/  ISETP.GT.AND P0, PT, R51, 0x1, PT ;  /* 0x000000013300780c */ /* 0x000fc80003f04270 */
[----:B------:R-:W-:Y:S02]  /*1050*/  ISETP.EQ.AND P0, PT, R82, RZ, P0 ;  /* 0x000000ff5200720c */ /* 0x000fe40000702270 */
[----:B------:R-:W-:-:S04]  /*1060*/  LOP3.LUT R27, R26, 0xfffffe, RZ, 0xc0, !PT ;  /* 0x00fffffe1a1b7812 */ /* 0x000fc800078ec0ff */
[----:B------:R-:W-:Y:S02]  /*1070*/  IADD3 R26, R78, -R27, RZ ;  /* 0x8000001b4e1a7210 */ /* 0x000fe40007ffe0ff */
[----:B------:R-:W-:-:S05]  /*1080*/  ISETP.NE.AND P1, PT, R61, RZ, PT ;  /* 0x000000ff3d00720c */ /* 0x000fca0003f25270 */
[----:B------:R-:W-:-:S05]  /*1090*/  @P0 IADD3 R70, R51, -0x2, RZ ;  /* 0xfffffffe33460810 */ /* 0x000fca0007ffe0ff */
[----:B------:R-:W-:Y:S01]  /*10a0*/  @P0 IMAD R27, R70, c[0x0][0x16c], R31 ;  /* 0x00005b00461b0a24 */ /* 0x000fe200078e021f */
[----:B--2---:R0:W-:Y:S01]  /*10b0*/  STS.64 [R52.X8], R4 ;  /* 0x0000000434007388 */ /* 0x0041e20000008a00 */
[----:B------:R-:W-:-:S06]  /*10c0*/  NOP ;  /* 0x0000000000007918 */ /* 0x000fcc0000000000 */
[----:B-1----:R1:W2:Y:S01]  /*10d0*/  LDG.E R83, [R6.64] ;  /* 0x0000000606537981 */ /* 0x0022a2000c1e1900 */
[----:B---3--:R-:W-:-:S04]  /*10e0*/  FMUL.FTZ R73, R0, 1.4426950216293334961 ;  /* 0x3fb8aa3b00497820 */ /* 0x008fc80000410000 */
[----:B------:R-:W-:-:S06]  /*10f0*/  FMUL.FTZ R79, R34, R73 ;  /* 0x00000049224f7220 */ /* 0x000fcc0000410000 */
[----:B------:R-:W3:Y:S01]  /*1100*/  MUFU.EX2 R79, R79 ;  /* 0x0000004f004f7308 */ /* 0x000ee20000000800 */
[----:B0-----:R-:W-:-:S04]  /*1110*/  LEA R5, R26, R31, 0x8 ;  /* 0x0000001f1a057211 */ /* 0x001fc800078e40ff */
[----:B------:R-:W-:Y:S02]  /*1120*/  SEL R70, R5, R48, !P1 ;  /* 0x0000003005467207 */ /* 0x000fe40004800000 */
[----:B------:R-:W0:Y:S04]  /*1130*/  LDS.64 R4, [R52.X8] ;  /* 0x0000000034047984 */ /* 0x000e280000008a00 */
[----:B---3--:R0:W-:Y:S01]  /*1140*/  STS [R70.X4+0x548], R79 ;  /* 0x0005484f46007388 */ /* 0x0081e20000004800 */
[----:B------:R-:W-:-:S03]  /*1150*/  ISETP.NE.AND P2, PT, R61, 0x1f, PT ;  /* 0x0000001f3d00780c */ /* 0x000fc60003f45270 */
[----:B------:R-:W-:Y:S01]  /*1160*/  BAR.SYNC.DEFER_BLOCKING 0x0 ;  /* 0x0000000000007b1d */ /* 0x000fe20000010000 */
[-C--:B-1----:R-:W-:Y:S01]  /*1170*/  FMUL.FTZ R6, R33, R73.reuse ;  /* 0x0000004921067220 */ /* 0x082fe20000410000 */
[----:B------:R-:W-:Y:S01]  /*1180*/  MOV R81, RZ ;  /* 0x000000ff00517202 */ /* 0x000fe20000000f00 */
[-C--:B------:R-:W-:Y:S02]  /*1190*/  FMUL.FTZ R7, R32, R73.reuse ;  /* 0x0000004920077220 */ /* 0x080fe40000410000 */
[----:B------:R-:W-:Y:S02]  /*11a0*/  @P0 IMAD.WIDE R26, R27, 0x8, R2 ;  /* 0x000000081b1a0825 */ /* 0x000fe400078e0202 */
[----:B------:R-:W1:Y:S02]  /*11b0*/  MUFU.EX2 R6, R6 ;  /* 0x0000000600067308 */ /* 0x000e640000000800 */
[----:B------:R-:W-:Y:S01]  /*11c0*/  FMUL.FTZ R73, R30, R73 ;  /* 0x000000491e497220 */ /* 0x000fe20000410000 */
[----:B------:R3:W4:Y:S05]  /*11d0*/  @P2 LDS R97, [R61.X4+0xd4c] ;  /* 0x000d4c003d612984 */ /* 0x00072a0000004800 */
[----:B------:R-:W1:Y:S01]  /*11e0*/  MUFU.EX2 R7, R7 ;  /* 0x0000000700077308 */ /* 0x000e620000000800 */
[----:B------:R-:W-:Y:S01]  /*11f0*/  SHF.R.U64 R72, R20, 0x10, R21 ;  /* 0x0000001014487819 */ /* 0x000fe20000001215 */
[----:B------:R3:W5:Y:S01]  /*1200*/  @P0 LDG.E R81, [R26.64+0x4] ;  /* 0x000004061a510981 */ /* 0x000762000c1e1900 */
[----:B------:R-:W-:-:S02]  /*1210*/  PRMT R77, RZ, 0x5410, R20 ;  /* 0x00005410ff4d7816 */ /* 0x000fc40000000014 */
[----:B------:R-:W-:Y:S02]  /*1220*/  PRMT R72, RZ, 0x5410, R72 ;  /* 0x00005410ff487816 */ /* 0x000fe40000000048 */
[--C-:B0-----:R-:W-:Y:S01]  /*1230*/  PRMT R70, RZ, 0x5410, R4.reuse ;  /* 0x00005410ff467816 */ /* 0x101fe20000000004 */
[----:B---3--:R0:W3:Y:S01]  /*1240*/  MUFU.EX2 R26, R73 ;  /* 0x00000049001a7308 */ /* 0x0080e20000000800 */
[----:B------:R-:W-:Y:S02]  /*1250*/  PRMT R71, RZ, 0x7610, R4 ;  /* 0x00007610ff477816 */ /* 0x000fe40000000004 */
[--C-:B------:R-:W-:Y:S01]  /*1260*/  SHF.R.U32.HI R4, RZ, 0x10, R21.reuse ;  /* 0x00000010ff047819 */ /* 0x100fe20000011615 */
[----:B------:R-:W-:Y:S01]  /*1270*/  FMUL.FTZ R89, R34, R77 ;  /* 0x0000004d22597220 */ /* 0x000fe20000410000 */
[----:B------:R-:W-:Y:S01]  /*1280*/  PRMT R75, RZ, 0x5410, R21 ;  /* 0x00005410ff4b7816 */ /* 0x000fe20000000015 */
[----:B------:R-:W-:Y:S01]  /*1290*/  FMUL.FTZ R88, R33, R72 ;  /* 0x0000004821587220 */ /* 0x000fe20000410000 */
[----:B------:R-:W-:-:S02]  /*12a0*/  PRMT R76, RZ, 0x5410, R5 ;  /* 0x00005410ff4c7816 */ /* 0x000fc40000000005 */
[----:B0-----:R-:W-:Y:S01]  /*12b0*/  PRMT R73, RZ, 0x5410, R4 ;  /* 0x00005410ff497816 */ /* 0x001fe20000000004 */
[----:B-1----:R-:W-:Y:S02]  /*12c0*/  FMUL.FTZ R4, R79, R6 ;  /* 0x000000064f047220 */ /* 0x002fe40000410000 */
[----:B------:R-:W-:Y:S02]  /*12d0*/  FMUL.FTZ R85, R32, R75 ;  /* 0x0000004b20557220 */ /* 0x000fe40000410000 */
[----:B------:R-:W-:Y:S02]  /*12e0*/  FMUL.FTZ R93, R70, R89 ;  /* 0x00000059465d7220 */ /* 0x000fe40000410000 */
[----:B------:R-:W-:Y:S01]  /*12f0*/  FMUL.FTZ R95, R71, R88 ;  /* 0x00000058475f7220 */ /* 0x000fe20000410000 */
[----:B------:R-:W-:Y:S01]  /*1300*/  PRMT R74, RZ, 0x7610, R5 ;  /* 0x00007610ff4a7816 */ /* 0x000fe20000000005 */
[----:B------:R-:W-:Y:S01]  /*1310*/  FMUL.FTZ R5, R7, R4 ;  /* 0x0000000407057220 */ /* 0x000fe20000410000 */
[----:B------:R-:W-:Y:S01]  /*1320*/  BSSY B0, `(.L_x_8594) ;  /* 0x0000014000007945 */ /* 0x000fe20003800000 */
[----:B------:R-:W-:-:S02]  /*1330*/  FMUL.FTZ R27, R30, R73 ;  /* 0x000000491e1b7220 */ /* 0x000fc40000410000 */
[----:B------:R-:W-:Y:S02]  /*1340*/  FMUL.FTZ R92, R76, R85 ;  /* 0x000000554c5c7220 */ /* 0x000fe40000410000 */
[----:B------:R-:W-:Y:S02]  /*1350*/  FFMA.FTZ R4, R6, R93, R95 ;  /* 0x0000005d06047223 */ /* 0x000fe4000001005f */
[----:B------:R-:W-:Y:S02]  /*1360*/  FMUL.FTZ R87, R74, R27 ;  /* 0x0000001b4a577220 */ /* 0x000fe40000410000 */
[----:B------:R-:W-:Y:S02]  /*1370*/  FFMA.FTZ R99, R7, R4, R92 ;  /* 0x0000000407637223 */ /* 0x000fe4000001005c */
[-C--:B--2---:R-:W-:Y:S02]  /*1380*/  FMUL.FTZ R91, R45, R83.reuse ;  /* 0x000000532d5b7220 */ /* 0x084fe40000410000 */
[----:B------:R-:W-:-:S02]  /*1390*/  FMUL.FTZ R94, R42, R83 ;  /* 0x000000532a5e7220 */ /* 0x000fc40000410000 */
[-C--:B------:R-:W-:Y:S02]  /*13a0*/  FMUL.FTZ R90, R44, R83.reuse ;  /* 0x000000532c5a7220 */ /* 0x080fe40000410000 */
[----:B---3--:R-:W-:Y:S02]  /*13b0*/  FFMA.FTZ R96, R26, R94, R91 ;  /* 0x0000005e1a607223 */ /* 0x008fe4000001005b */
        /* <DEDUP_REMOVED lines=10> */
.L_x_8595:
[----:B----4-:R-:W-:Y:S05]  /*1460*/  BSYNC B0 ;  /* 0x0000000000007941 */ /* 0x010fea0003800000 */
.L_x_8594:
[----:B01----:R-:W-:Y:S01]  /*1470*/  FMUL.FTZ R4, R26, R97 ;  /* 0x000000611a047220 */ /* 0x003fe20000410000 */
[----:B------:R-:W-:Y:S01]  /*1480*/  ISETP.GE.AND P0, PT, R52, 0x1, PT ;  /* 0x000000013400780c */ /* 0x000fe20003f06270 */
[----:B------:R-:W-:Y:S01]  /*1490*/  FFMA.FTZ R99, R26, R99, R87 ;  /* 0x000000631a637223 */ /* 0x000fe20000010057 */
[C---:B------:R-:W-:Y:S01]  /*14a0*/  ISETP.NE.AND P3, PT, R82.reuse, 0x1f, PT ;  /* 0x0000001f5200780c */ /* 0x040fe20003f65270 */
[----:B------:R-:W-:Y:S01]  /*14b0*/  FMUL.FTZ R101, R7, R4 ;  /* 0x0000000407657220 */ /* 0x000fe20000410000 */
[----:B------:R-:W-:Y:S01]  /*14c0*/  ISETP.GE.U32.AND P4, PT, R82, 0x18, PT ;  /* 0x000000185200780c */ /* 0x000fe20003f86070 */
[----:B------:R-:W-:Y:S01]  /*14d0*/  FMUL.FTZ R96, R26, R5 ;  /* 0x000000051a607220 */ /* 0x000fe20000410000 */
[----:B------:R-:W0:Y:S01]  /*14e0*/  SHFL.UP PT, R4, R99, 0x1, RZ ;  /* 0x0420000063047989 */ /* 0x000e2200000e00ff */
[----:B------:R-:W-:Y:S01]  /*14f0*/  FFMA.FTZ R98, R6, R98, R83 ;  /* 0x0000006206627223 */ /* 0x000fe20000010053 */
[----:B------:R-:W-:Y:S01]  /*1500*/  LEA R78, R78, R61, 0x7 ;  /* 0x0000003d4e4e7211 */ /* 0x000fe200078e38ff */
[----:B------:R-:W-:Y:S01]  /*1510*/  FMUL.FTZ R101, R6, R101 ;  /* 0x0000006506657220 */ /* 0x000fe20000410000 */
[----:B------:R-:W1:Y:S01]  /*1520*/  SHFL.UP PT, R5, R96, 0x1, RZ ;  /* 0x0420000060057989 */ /* 0x000e6200000e00ff */
[----:B------:R-:W-:Y:S01]  /*1530*/  BSSY B0, `(.L_x_8596) ;  /* 0x0000074000007945 */ /* 0x000fe20003800000 */
[----:B------:R-:W-:-:S02]  /*1540*/  IADD3 R78, -R78, c[0x0][0x168], RZ ;  /* 0x00005a004e4e7a10 */ /* 0x000fc40007ffe1ff */
        /* <DEDUP_REMOVED lines=25> */
[----:B------:R-:W-:Y:S01]  /*16e0*/  ISETP.GE.AND P0, PT, R51, c[0x0][0x174], PT ;  /* 0x00005d0033007a0c */ /* 0x000fe20003f06270 */
[----:B------:R-:W-:Y:S02]  /*16f0*/  HFMA2.MMA R5, -RZ, RZ, 0, 0 ;  /* 0x00000000ff057435 */ /* 0x000fe400000001ff */
[C---:B--2---:R-:W-:Y:S01]  /*1700*/  @!P3 FFMA.FTZ R98, R101.reuse, R102, R98 ;  /* 0x000000666562b223 */ /* 0x044fe20000010062 */
[----:B------:R-:W-:Y:S01]  /*1710*/  SHFL.UP PT, R103, R96, 0x8, RZ ;  /* 0x0500000060677989 */ /* 0x000fe200000e00ff */
[----:B------:R-:W-:Y:S01]  /*1720*/  ISETP.NE.OR P0, PT, R82, RZ, P0 ;  /* 0x000000ff5200720c */ /* 0x000fe20000705670 */
[----:B---3--:R-:W-:-:S02]  /*1730*/  @!P3 FMUL.FTZ R101, R101, R100 ;  /* 0x000000646565b220 */ /* 0x008fc40000410000 */
[----:B------:R-:W0:Y:S01]  /*1740*/  SHFL.UP PT, R102, R99, 0x8, RZ ;  /* 0x0500000063667989 */ /* 0x000e2200000e00ff */
[C---:B------:R-:W-:Y:S02]  /*1750*/  ISETP.GE.AND P3, PT, R52.reuse, 0x8, PT ;  /* 0x000000083400780c */ /* 0x040fe40003f66270 */
        /* <DEDUP_REMOVED lines=11> */
[----:B------:R-:W1:Y:S01]  /*1810*/  SHFL.UP PT, R103, R96, 0x10, RZ ;  /* 0x0600000060677989 */ /* 0x000e6200000e00ff */
[----:B------:R-:W-:-:S03]  /*1820*/  ISETP.GE.AND P4, PT, R78, 0x61, PT ;  /* 0x000000614e00780c */ /* 0x000fc60003f86270 */
        /* <DEDUP_REMOVED lines=9> */
[----:B---3--:R-:W-:Y:S01]  /*18c0*/  @!P3 FMUL.FTZ R101, R101, R104 ;  /* 0x000000686565b220 */ /* 0x008fe20000410000 */
[----:B------:R-:W-:Y:S02]  /*18d0*/  ISETP.GE.AND P3, PT, R78, 0x41, PT ;  /* 0x000000414e00780c */ /* 0x000fe40003f66270 */
[----:B------:R-:W-:Y:S04]  /*18e0*/  SHFL.IDX PT, R105, R5, RZ, 0x1f ;  /* 0x00001fff05697589 */ /* 0x000fe800000e0000 */
[----:B------:R-:W-:Y:S04]  /*18f0*/  SHFL.DOWN PT, R107, R98, 0x1, 0x1f ;  /* 0x08201f00626b7f89 */ /* 0x000fe800000e0000 */
[----:B------:R-:W1:Y:S04]  /*1900*/  SHFL.DOWN PT, R106, R101, 0x1, 0x1f ;  /* 0x08201f00656a7f89 */ /* 0x000e6800000e0000 */
[----:B------:R-:W-:Y:S04]  /*1910*/  SHFL.IDX PT, R104, R98, RZ, 0x1f ;  /* 0x00001fff62687589 */ /* 0x000fe800000e0000 */
[----:B------:R-:W2:Y:S01]  /*1920*/  SHFL.IDX PT, R103, R101, RZ, 0x1f ;  /* 0x00001fff65677589 */ /* 0x000ea200000e0000 */
[----:B0-----:R-:W-:Y:S01]  /*1930*/  @P1 FFMA.FTZ R102, R96, R102, R99 ;  /* 0x0000006660661223 */ /* 0x001fe20000010063 */
[----:B------:R-:W-:-:S03]  /*1940*/  ISETP.GE.AND P1, PT, R78, 0x1, PT ;  /* 0x000000014e00780c */ /* 0x000fc60003f26270 */
[----:B------:R-:W-:-:S04]  /*1950*/  FFMA.FTZ R81, R79, R102, R93 ;  /* 0x000000664f517223 */ /* 0x000fc8000001005d */
[----:B------:R-:W-:Y:S02]  /*1960*/  FFMA.FTZ R95, R6, R81, R95 ;  /* 0x00000051065f7223 */ /* 0x000fe4000001005f */
[----:B-1----:R-:W-:Y:S01]  /*1970*/  @P2 FFMA.FTZ R105, R106, R105, R107 ;  /* 0x000000696a692223 */ /* 0x002fe2000001006b */
[----:B------:R-:W-:Y:S01]  /*1980*/  ISETP.GE.AND P2, PT, R78, 0x21, PT ;  /* 0x000000214e00780c */ /* 0x000fe20003f46270 */
[----:B------:R-:W-:Y:S02]  /*1990*/  FFMA.FTZ R78, R70, -R89, R81 ;  /* 0x80000059464e7223 */ /* 0x000fe40000010051 */
[----:B------:R-:W-:Y:S02]  /*19a0*/  FFMA.FTZ R79, R105, R97, R94 ;  /* 0x00000061694f7223 */ /* 0x000fe4000001005e */
[----:B------:R-:W-:Y:S02]  /*19b0*/  FFMA.FTZ R81, R46, R81, RZ ;  /* 0x000000512e517223 */ /* 0x000fe400000100ff */
[----:B------:R-:W-:-:S02]  /*19c0*/  FFMA.FTZ R91, R26, R79, R91 ;  /* 0x0000004f1a5b7223 */ /* 0x000fc4000001005b */
[C---:B------:R-:W-:Y:S02]  /*19d0*/  FFMA.FTZ R89, R7.reuse, R95, R92 ;  /* 0x0000005f07597223 */ /* 0x040fe4000001005c */
[----:B------:R-:W-:Y:S02]  /*19e0*/  FFMA.FTZ R90, R7, R91, R90 ;  /* 0x0000005b075a7223 */ /* 0x000fe4000001005a */
[----:B------:R-:W-:Y:S02]  /*19f0*/  FFMA.FTZ R92, R44, R95, R81 ;  /* 0x0000005f2c5c7223 */ /* 0x000fe40000010051 */
[----:B------:R-:W-:Y:S02]  /*1a00*/  FFMA.FTZ R83, R6, R90, R83 ;  /* 0x0000005a06537223 */ /* 0x000fe40000010053 */
[-C--:B------:R-:W-:Y:S02]  /*1a10*/  FFMA.FTZ R87, R26, R89.reuse, R87 ;  /* 0x000000591a577223 */ /* 0x080fe40000010057 */
[----:B------:R-:W-:-:S02]  /*1a20*/  FFMA.FTZ R92, R45, R89, R92 ;  /* 0x000000592d5c7223 */ /* 0x000fc4000001005c */
[----:B------:R-:W-:Y:S02]  /*1a30*/  FFMA.FTZ R85, R76, -R85, R89 ;  /* 0x800000554c557223 */ /* 0x000fe40000010059 */
[----:B------:R-:W-:Y:S02]  /*1a40*/  FMUL.FTZ R89, R34, R83 ;  /* 0x0000005322597220 */ /* 0x000fe40000410000 */
[----:B------:R-:W-:Y:S02]  /*1a50*/  FFMA.FTZ R81, R74, -R27, R87 ;  /* 0x8000001b4a517223 */ /* 0x000fe40000010057 */
[----:B--2---:R-:W-:Y:S02]  /*1a60*/  FFMA.FTZ R27, R103, R5, R104 ;  /* 0x00000005671b7223 */ /* 0x004fe40000010068 */
[----:B------:R-:W-:Y:S01]  /*1a70*/  FFMA.FTZ R88, R71, -R88, R95 ;  /* 0x8000005847587223 */ /* 0x000fe2000001005f */
[----:B------:R-:W-:Y:S01]  /*1a80*/  SHF.L.U32 R95, R29, 0x2, RZ ;  /* 0x000000021d5f7819 */ /* 0x000fe200000006ff */
[----:B------:R-:W-:-:S02]  /*1a90*/  FMUL.FTZ R93, R33, R90 ;  /* 0x0000005a215d7220 */ /* 0x000fc40000410000 */
[----:B------:R-:W-:Y:S02]  /*1aa0*/  FFMA.FTZ R5, R78, R89, RZ ;  /* 0x000000594e057223 */ /* 0x000fe400000100ff */
[----:B------:R-:W-:Y:S02]  /*1ab0*/  FMUL.FTZ R96, R30, R79 ;  /* 0x0000004f1e607220 */ /* 0x000fe40000410000 */
[----:B------:R-:W-:Y:S02]  /*1ac0*/  FMUL.FTZ R94, R32, R91 ;  /* 0x0000005b205e7220 */ /* 0x000fe40000410000 */
[----:B------:R-:W-:Y:S02]  /*1ad0*/  FFMA.FTZ R87, R42, R87, R92 ;  /* 0x000000572a577223 */ /* 0x000fe4000001005c */
[----:B------:R-:W-:Y:S02]  /*1ae0*/  FMUL.FTZ R26, R103, R4 ;  /* 0x00000004671a7220 */ /* 0x000fe40000410000 */
[----:B------:R-:W-:-:S02]  /*1af0*/  FFMA.FTZ R92, R88, R93, R5 ;  /* 0x0000005d585c7223 */ /* 0x000fc40000010005 */
[----:B------:R-:W-:Y:S01]  /*1b00*/  FMUL.FTZ R7, R73, R96 ;  /* 0x0000006049077220 */ /* 0x000fe20000410000 */
[----:B------:R0:W-:Y:S01]  /*1b10*/  @!P0 STS.64 [R100+0xdc8], R26 ;  /* 0x000dc81a64008388 */ /* 0x0001e20000000a00 */
[-C--:B------:R-:W-:Y:S02]  /*1b20*/  FMUL.FTZ R6, R75, R94.reuse ;  /* 0x0000005e4b067220 */ /* 0x080fe40000410000 */
[----:B------:R-:W-:Y:S01]  /*1b30*/  FMUL.FTZ R5, R72, R93 ;  /* 0x0000005d48057220 */ /* 0x000fe20000410000 */
[----:B------:R-:W-:Y:S01]  /*1b40*/  SHF.L.U64.HI R93, R29, 0x2, R28 ;  /* 0x000000021d5d7819 */ /* 0x000fe2000001021c */
[----:B------:R-:W-:Y:S02]  /*1b50*/  FMUL.FTZ R4, R77, R89 ;  /* 0x000000594d047220 */ /* 0x000fe40000410000 */
[----:B------:R-:W-:Y:S01]  /*1b60*/  FFMA.FTZ R92, R85, R94, R92 ;  /* 0x0000005e555c7223 */ /* 0x000fe2000001005c */
[----:B------:R-:W-:Y:S01]  /*1b70*/  MOV R94, c[0x0][0x174] ;  /* 0x00005d00005e7a02 */ /* 0x000fe20000000f00 */
[----:B------:R-:W-:Y:S01]  /*1b80*/  FMUL.FTZ R89, R81, R96 ;  /* 0x0000006051597220 */ /* 0x000fe20000410000 */
[----:B------:R1:W-:Y:S02]  /*1b90*/  STS.128 [R61.X16+0x110], R4 ;  /* 0x000110043d007388 */ /* 0x0003e4000000cc00 */
[----:B------:R-:W-:Y:S01]  /*1ba0*/  LEA R97, R94, UR4, 0x7 ;  /* 0x000000045e617c11 */ /* 0x000fe2000f8e38ff */
[----:B0-----:R-:W-:-:S02]  /*1bb0*/  FADD.FTZ R26, R92, R89 ;  /* 0x000000595c1a7221 */ /* 0x001fc40000010000 */
[----:B------:R-:W-:Y:S01]  /*1bc0*/  IMAD R89, R93, c[0x0][0x2b0], RZ ;  /* 0x0000ac005d597a24 */ /* 0x000fe200078e02ff */
[----:B------:R-:W-:Y:S06]  /*1bd0*/  BAR.SYNC.DEFER_BLOCKING 0x0 ;  /* 0x0000000000007b1d */ /* 0x000fec0000010000 */
[----:B------:R-:W-:Y:S05]  /*1be0*/  @!P1 BRA `(.L_x_8597) ;  /* 0x0000008000009947 */ /* 0x000fea0003800000 */
[----:B------:R-:W0:Y:S01]  /*1bf0*/  LDS R27, [R61.X4+0x110] ;  /* 0x000110003d1b7984 */ /* 0x000e220000004800 */
[----:B------:R-:W-:Y:S02]  /*1c00*/  IMAD R80, R80, c[0x0][0x2b0], RZ ;  /* 0x0000ac0050507a24 */ /* 0x000fe400078e02ff */
[----:B-1----:R-:W-:-:S04]  /*1c10*/  IMAD.WIDE.U32 R4, R31, c[0x0][0x2b0], R22 ;  /* 0x0000ac001f047a25 */ /* 0x002fc800078e0016 */
[----:B------:R-:W-:Y:S01]  /*1c20*/  IMAD R7, R31, c[0x0][0x2b4], R80 ;  /* 0x0000ad001f077a24 */ /* 0x000fe200078e0250 */
[----:B------:R-:W-:-:S04]  /*1c30*/  LEA R6, P1, R4, c[0x0][0x318], 0x2 ;  /* 0x0000c60004067a11 */ /* 0x000fc800078210ff */
[----:B------:R-:W-:-:S04]  /*1c40*/  IADD3 R5, R5, R7, RZ ;  /* 0x0000000705057210 */ /* 0x000fc80007ffe0ff */
[----:B------:R-:W-:-:S05]  /*1c50*/  LEA.HI.X R7, R4, c[0x0][0x31c], R5, 0x2, P1 ;  /* 0x0000c70004077a11 */ /* 0x000fca00008f1405 */
[----:B0-----:R0:W-:Y:S02]  /*1c60*/  RED.E.ADD.F32.FTZ.RN.STRONG.GPU [R6.64], R27 ;  /* 0x0000001b0600798e */ /* 0x0011e4000c10e786 */
.L_x_8597:
[----:B------:R-:W-:Y:S05]  /*1c70*/  BSYNC B0 ;  /* 0x0000000000007941 */ /* 0x000fea0003800000 */
.L_x_8596:
[----:B0-----:R0:W2:Y:S01]  /*1c80*/  LDS R27, [R61.X4+0x190] ;  /* 0x000190003d1b7984 */ /* 0x0010a20000004800 */
[----:B------:R-:W-:Y:S01]  /*1c90*/  BSSY B0, `(.L_x_8598) ;  /* 0x0000008000007945 */ /* 0x000fe20003800000 */
[----:B------:R-:W-:Y:S02]  /*1ca0*/  IMAD R89, R95, c[0x0][0x2b4], R89 ;  /* 0x0000ad005f597a24 */ /* 0x000fe400078e0259 */
[----:B-1----:R-:W-:Y:S01]  /*1cb0*/  IMAD.WIDE R4, R97, 0x4, R18 ;  /* 0x0000000461047825 */ /* 0x002fe200078e0212 */
[----:B------:R-:W-:Y:S05]  /*1cc0*/  @!P2 BRA `(.L_x_8599) ;  /* 0x000000400000a947 */ /* 0x000fea0003800000 */
[----:B------:R-:W-:-:S06]  /*1cd0*/  IMAD.WIDE R6, R97, 0x4, R16 ;  /* 0x0000000461067825 */ /* 0x000fcc00078e0210 */
[----:B------:R-:W-:-:S04]  /*1ce0*/  IMAD.WIDE.U32 R6, R95, c[0x0][0x2b0], R6 ;  /* 0x0000ac005f067a25 */ /* 0x000fc800078e0006 */
[----:B------:R-:W-:-:S05]  /*1cf0*/  IMAD.IADD R7, R7, 0x1, R89 ;  /* 0x0000000107077824 */ /* 0x000fca00078e0259 */
[----:B--2---:R1:W-:Y:S02]  /*1d00*/  RED.E.ADD.F32.FTZ.RN.STRONG.GPU [R6.64], R27 ;  /* 0x0000001b0600798e */ /* 0x0043e4000c10e786 */
.L_x_8599:
[----:B------:R-:W-:Y:S05]  /*1d10*/  BSYNC B0 ;  /* 0x0000000000007941 */ /* 0x000fea0003800000 */
.L_x_8598:
[----:B-12---:R1:W2:Y:S01]  /*1d20*/  LDS R27, [R61.X4+0x210] ;  /* 0x000210003d1b7984 */ /* 0x0062a20000004800 */
[----:B------:R-:W-:Y:S01]  /*1d30*/  BSSY B0, `(.L_x_8600) ;  /* 0x0000006000007945 */ /* 0x000fe20003800000 */
[----:B------:R-:W-:Y:S01]  /*1d40*/  IMAD.WIDE.U32 R4, R95, c[0x0][0x2b0], R4 ;  /* 0x0000ac005f047a25 */ /* 0x000fe200078e0004 */
[----:B------:R-:W-:Y:S05]  /*1d50*/  @!P3 BRA `(.L_x_8601) ;  /* 0x000000300000b947 */ /* 0x000fea0003800000 */
[----:B------:R-:W-:-:S05]  /*1d60*/  IMAD.WIDE.U32 R6, R95, c[0x0][0x2b0], R24 ;  /* 0x0000ac005f067a25 */ /* 0x000fca00078e0018 */
[----:B------:R-:W-:-:S05]  /*1d70*/  IADD3 R7, R89, R7, RZ ;  /* 0x0000000759077210 */ /* 0x000fca0007ffe0ff */
[----:B--2---:R2:W-:Y:S02]  /*1d80*/  RED.E.ADD.F32.FTZ.RN.STRONG.GPU [R6.64], R27 ;  /* 0x0000001b0600798e */ /* 0x0045e4000c10e786 */
.L_x_8601:
[----:B------:R-:W-:Y:S05]  /*1d90*/  BSYNC B0 ;  /* 0x0000000000007941 */ /* 0x000fea0003800000 */
.L_x_8600:
[----:B--2---:R2:W3:Y:S01]  /*1da0*/  LDS R7, [R61.X4+0x290] ;  /* 0x000290003d077984 */ /* 0x0044e20000004800 */
[----:B------:R-:W-:Y:S01]  /*1db0*/  BSSY B0, `(.L_x_8602) ;  /* 0x0000004000007945 */ /* 0x000fe20003800000 */
[----:B------:R-:W-:Y:S05]  /*1dc0*/  @!P4 BRA `(.L_x_8603) ;  /* 0x000000200000c947 */ /* 0x000fea0003800000 */
[----:B------:R-:W-:-:S05]  /*1dd0*/  IADD3 R5, R89, R5, RZ ;  /* 0x0000000559057210 */ /* 0x000fca0007ffe0ff */
[----:B---3--:R3:W-:Y:S02]  /*1de0*/  RED.E.ADD.F32.FTZ.RN.STRONG.GPU [R4.64], R7 ;  /* 0x000000070400798e */ /* 0x0087e4000c10e786 */
.L_x_8603:
[----:B------:R-:W-:Y:S05]  /*1df0*/  BSYNC B0 ;  /* 0x0000000000007941 */ /* 0x000fea0003800000 */
.L_x_8602:
[----:B---3--:R-:W3:Y:S01]  /*1e00*/  SHFL.DOWN PT, R4, R87, 0x1, 0x1f ;  /* 0x08201f0057047f89 */ /* 0x008ee200000e0000 */
[----:B------:R-:W-:Y:S01]  /*1e10*/  ISETP.GT.AND P1, PT, R52, 0x1e, PT ;  /* 0x0000001e3400780c */ /* 0x000fe20003f24270 */
[----:B------:R-:W-:Y:S01]  /*1e20*/  FMUL.FTZ R80, R0, R79 ;  /* 0x0000004f00507220 */ /* 0x000fe20000410000 */
[----:B------:R-:W-:Y:S01]  /*1e30*/  ISETP.NE.AND P2, PT, R52, RZ, PT ;  /* 0x000000ff3400720c */ /* 0x000fe20003f45270 */
[----:B------:R-:W4:Y:S01]  /*1e40*/  SHFL.DOWN PT, R5, R26, 0x1, 0x1f ;  /* 0x08201f001a057f89 */ /* 0x000f2200000e0000 */
[C---:B------:R-:W-:Y:S01]  /*1e50*/  FMUL.FTZ R6, R0.reuse, R91 ;  /* 0x0000005b00067220 */ /* 0x040fe20000410000 */
        /* <DEDUP_REMOVED lines=10> */
[----:B---3--:R-:W-:Y:S02]  /*1f00*/  @!P1 FADD.FTZ R87, R87, R4 ;  /* 0x0000000457579221 */ /* 0x008fe40000010000 */
[----:B------:R-:W-:Y:S02]  /*1f10*/  FMUL.FTZ R7, R78, R7 ;  /* 0x000000074e077220 */ /* 0x000fe40000410000 */
[----:B----4-:R-:W-:Y:S01]  /*1f20*/  @!P1 FADD.FTZ R26, R26, R5 ;  /* 0x000000051a1a9221 */ /* 0x010fe20000010000 */
[----:B------:R-:W3:Y:S01]  /*1f30*/  SHFL.DOWN PT, R4, R87, 0x2, 0x1f ;  /* 0x08401f0057047f89 */ /* 0x000ee200000e0000 */
[----:B------:R-:W-:Y:S01]  /*1f40*/  ISETP.GT.AND P1, PT, R52, 0x1d, PT ;  /* 0x0000001d3400780c */ /* 0x000fe20003f24270 */
[----:B------:R-:W-:Y:S02]  /*1f50*/  FFMA.FTZ R75, R75, R76, R6 ;  /* 0x0000004c4b4b7223 */ /* 0x000fe40000010006 */
[----:B------:R-:W4:Y:S01]  /*1f60*/  SHFL.DOWN PT, R5, R26, 0x2, 0x1f ;  /* 0x08401f001a057f89 */ /* 0x000f2200000e0000 */
[----:B------:R-:W-:-:S02]  /*1f70*/  FFMA.FTZ R80, R73, R74, R80 ;  /* 0x0000004a49507223 */ /* 0x000fc40000010050 */
[-C--:B------:R-:W-:Y:S02]  /*1f80*/  FFMA.FTZ R72, R72, R71.reuse, R27 ;  /* 0x0000004748487223 */ /* 0x080fe4000001001b */
        /* <DEDUP_REMOVED lines=26> */
[----:B------:R-:W-:Y:S02]  /*2130*/  MOV R5, R87 ;  /* 0x0000005700057202 */ /* 0x000fe40000000f00 */
[----:B------:R-:W-:-:S05]  /*2140*/  MOV R4, R26 ;  /* 0x0000001a00047202 */ /* 0x000fca0000000f00 */
[----:B------:R3:W-:Y:S04]  /*2150*/  @!P2 STS.64 [0x318], R4 ;  /* 0x00031804ff00a388 */ /* 0x0007e80000000a00 */
        /* <DEDUP_REMOVED lines=10> */
.L_x_8605:
[----:B---3--:R-:W-:Y:S05]  /*2200*/  BSYNC B0 ;  /* 0x0000000000007941 */ /* 0x008fea0003800000 */
.L_x_8604:
[----:B------:R-:W-:Y:S02]  /*2210*/  IADD3 R31, R31, 0x1, RZ ;  /* 0x000000011f1f7810 */ /* 0x000fe40007ffe0ff */
[----:B------:R-:W-:Y:S02]  /*2220*/  IADD3 R29, P1, R29, 0x1, RZ ;  /* 0x000000011d1d7810 */ /* 0x000fe40007f3e0ff */
[----:B------:R-:W-:Y:S02]  /*2230*/  ISETP.GE.AND P0, PT, R31, c[0x0][0x16c], PT ;  /* 0x00005b001f007a0c */ /* 0x000fe40003f06270 */
[----:B------:R-:W-:-:S11]  /*2240*/  IADD3.X R28, RZ, R28, RZ, P1, !PT ;  /* 0x0000001cff1c7210 */ /* 0x000fd60000ffe4ff */
[----:B------:R-:W-:Y:S01]  /*2250*/  @P0 CALL.REL.NOINC `(.L_x_8593) ;  /* 0x0000001000000944 */ /* 0x000fe20003c00000 */
[----:B------:R-:W-:Y:S05]  /*2260*/  BRA `(.L_x_8606) ;  /* 0xffffec0000007947 */ /* 0x000fea000383ffff */
.L_x_8593:
[----:B------:R-:W-:Y:S01]  /*2270*/  BAR.SYNC.DEFER_BLOCKING 0x0 ;  /* 0x0000000000007b1d */ /* 0x000fe20000010000 */
[----:B------:R-:W-:Y:S01]  /*2280*/  F2FP.BF16.PACK_AB R36, R36, R39 ;  /* 0x000000272424723e */ /* 0x000fe200000010ff */
[----:B------:R-:W-:Y:S01]  /*2290*/  IMAD R7, R86, c[0x0][0x2d8], RZ ;  /* 0x0000b60056077a24 */ /* 0x000fe200078e02ff */
[----:B------:R-:W-:Y:S01]  /*22a0*/  F2FP.BF16.PACK_AB R37, R35, R37 ;  /* 0x000000252325723e */ /* 0x000fe200000010ff */
[----:B------:R-:W-:Y:S01]  /*22b0*/  IMAD R0, R68, c[0x0][0x2e0], RZ ;  /* 0x0000b80044007a24 */ /* 0x000fe200078e02ff */
[----:B------:R-:W-:Y:S01]  /*22c0*/  IADD3 R28, R51, -0x1, RZ ;  /* 0xffffffff331c7810 */ /* 0x000fe20007ffe0ff */
[----:B------:R-:W-:Y:S01]  /*22d0*/  IMAD R23, R64, c[0x0][0x2dc], R7 ;  /* 0x0000b70040177a24 */ /* 0x000fe200078e0207 */
[C---:B------:R-:W-:Y:S01]  /*22e0*/  SHF.L.U64.HI R29, R61.reuse, 0x3, R50 ;  /* 0x000000033d1d7819 */ /* 0x040fe20000010232 */
[----:B------:R-:W-:Y:S01]  /*22f0*/  IMAD.SHL.U32 R26, R61, 0x8, RZ ;  /* 0x000000083d1a7824 */ /* 0x000fe200078e00ff */
[----:B------:R-:W-:Y:S01]  /*2300*/  SHF.L.U32 R20, R28, 0x7, RZ ;  /* 0x000000071c147819 */ /* 0x000fe200000006ff */
[----:B------:R-:W-:Y:S01]  /*2310*/  IMAD R27, R86, c[0x0][0x2f8], RZ ;  /* 0x0000be00561b7a24 */ /* 0x000fe200078e02ff */
[----:B------:R-:W-:Y:S01]  /*2320*/  F2FP.BF16.PACK_AB R24, R41, R38 ;  /* 0x000000262918723e */ /* 0x000fe200000010ff */
[----:B------:R-:W-:Y:S01]  /*2330*/  FADD.FTZ R38, R63, R38 ;  /* 0x000000263f267221 */ /* 0x000fe20000010000 */
[--C-:B------:R-:W-:Y:S01]  /*2340*/  SHF.R.S32.HI R21, RZ, 0x1f, R20.reuse ;  /* 0x0000001fff157819 */ /* 0x100fe20000011414 */
[----:B------:R-:W-:Y:S01]  /*2350*/  IMAD R27, R64, c[0x0][0x2fc], R27 ;  /* 0x0000bf00401b7a24 */ /* 0x000fe200078e021b */
[----:B------:R-:W-:Y:S01]  /*2360*/  F2FP.BF16.PACK_AB R25, R43, R40 ;  /* 0x000000282b19723e */ /* 0x000fe200000010ff */
[----:B------:R-:W-:Y:S01]  /*2370*/  FADD.FTZ R41, R38, R41 ;  /* 0x0000002926297221 */ /* 0x000fe20000010000 */
[----:B------:R-:W-:Y:S01]  /*2380*/  ISETP.GT.AND P4, PT, R51, 0x1, PT ;  /* 0x000000013300780c */ /* 0x000fe20003f84270 */
[--C-:B------:R-:W-:Y:S01]  /*2390*/  IMAD.WIDE.U32 R6, R64, c[0x0][0x2d8], R20.reuse ;  /* 0x0000b60040067a25 */ /* 0x100fe200078e0014 */
[----:B------:R-:W-:Y:S01]  /*23a0*/  IADD3 R56, P1, R56, -0x100, RZ ;  /* 0xffffff0038387810 */ /* 0x000fe20007f3e0ff */
[----:B------:R-:W-:Y:S01]  /*23b0*/  UIADD3 UR4, UR4, -0x80, URZ ;  /* 0xffffff8004047890 */ /* 0x000fe2000fffe03f */
[----:B------:R-:W-:Y:S01]  /*23c0*/  IADD3 R60, P2, R60, -0x100, RZ ;  /* 0xffffff003c3c7810 */ /* 0x000fe20007f5e0ff */
[----:B------:R-:W-:Y:S01]  /*23d0*/  IMAD.WIDE.U32 R20, R64, c[0x0][0x2f8], R20 ;  /* 0x0000be0040147a25 */ /* 0x000fe200078e0014 */
[----:B------:R-:W-:Y:S01]  /*23e0*/  IADD3 R7, R7, R23, RZ ;  /* 0x0000001707077210 */ /* 0x000fe20007ffe0ff */
[----:B------:R-:W-:Y:S01]  /*23f0*/  STS.64 [R52.X8], R36 ;  /* 0x0000002434007388 */ /* 0x000fe20000008a00 */
[----:B------:R-:W-:-:S06]  /*2400*/  NOP ;  /* 0x0000000000007918 */ /* 0x000fcc0000000000 */
[----:B------:R-:W3:Y:S01]  /*2410*/  LDS.64 R4, [R52.X8] ;  /* 0x0000000034047984 */ /* 0x000ee20000008a00 */
[----:B------:R-:W-:Y:S01]  /*2420*/  IMAD R23, R69, c[0x0][0x2e4], R0 ;  /* 0x0000b90045177a24 */ /* 0x000fe200078e0200 */
[----:B------:R-:W-:Y:S01]  /*2430*/  IADD3 R21, R21, R27, RZ ;  /* 0x0000001b15157210 */ /* 0x000fe20007ffe0ff */
[----:B------:R-:W-:Y:S01]  /*2440*/  IMAD.WIDE.U32 R6, R69, c[0x0][0x2e0], R6 ;  /* 0x0000b80045067a25 */ /* 0x000fe200078e0006 */
[----:B------:R-:W-:Y:S02]  /*2450*/  IADD3 R58, P3, R58, -0x100, RZ ;  /* 0xffffff003a3a7810 */ /* 0x000fe40007f7e0ff */
[----:B------:R-:W-:Y:S01]  /*2460*/  IADD3.X R55, R55, -0x1, RZ, P1, !PT ;  /* 0xffffffff37377810 */ /* 0x000fe20000ffe4ff */
[----:B------:R-:W-:Y:S01]  /*2470*/  IMAD R0, R68, c[0x0][0x300], RZ ;  /* 0x0000c00044007a24 */ /* 0x000fe200078e02ff */
[----:B------:R-:W-:Y:S01]  /*2480*/  IADD3 R7, R7, R23, RZ ;  /* 0x0000001707077210 */ /* 0x000fe20007ffe0ff */
[----:B------:R-:W-:Y:S01]  /*2490*/  FADD.FTZ R40, R41, R40 ;  /* 0x0000002829287221 */ /* 0x000fe20000010000 */
[----:B------:R-:W-:Y:S01]  /*24a0*/  LEA R22, P0, R6, c[0x0][0x330], 0x1 ;  /* 0x0000cc0006167a11 */ /* 0x000fe200078008ff */
[----:B------:R-:W-:Y:S01]  /*24b0*/  IMAD R27, R69, c[0x0][0x304], R0 ;  /* 0x0000c100451b7a24 */ /* 0x000fe200078e0200 */
[----:B------:R-:W-:Y:S01]  /*24c0*/  IADD3.X R59, R59, -0x1, RZ, P2, !PT ;  /* 0xffffffff3b3b7810 */ /* 0x000fe200017fe4ff */
[----:B------:R-:W-:Y:S01]  /*24d0*/  FADD.FTZ R63, R40, R43 ;  /* 0x0000002b283f7221 */ /* 0x000fe20000010000 */
[----:B------:R-:W-:Y:S01]  /*24e0*/  LEA.HI.X R6, R6, c[0x0][0x334], R7, 0x1, P0 ;  /* 0x0000cd0006067a11 */ /* 0x000fe200000f0c07 */
[----:B------:R-:W-:Y:S01]  /*24f0*/  IMAD.MOV.U32 R51, RZ, RZ, R28 ;  /* 0x000000ffff337224 */ /* 0x000fe200078e001c */
[----:B------:R-:W-:-:S02]  /*2500*/  IADD3 R22, P0, R22, R26, RZ ;  /* 0x0000001a16167210 */ /* 0x000fc40007f1e0ff */
[----:B------:R-:W-:Y:S02]  /*2510*/  IADD3.X R57, R57, -0x1, RZ, P3, !PT ;  /* 0xffffffff39397810 */ /* 0x000fe40001ffe4ff */
        /* <DEDUP_REMOVED lines=17> */
.L_x_8592:
        /* <DEDUP_REMOVED lines=24> */
.L_x_8609:
[----:B---3--:R-:W-:Y:S05]  /*27b0*/  BSYNC B0 ;  /* 0x0000000000007941 */ /* 0x008fea0003800000 */
.L_x_8608:
        /* <DEDUP_REMOVED lines=23> */
.L_x_8611:
[----:B------:R-:W4:Y:S02]  /*2930*/  S2R R15, SR_TID.X ;  /* 0x00000000000f7919 */ /* 0x000f240000002100 */
.L_x_8612:
[----:B0-----:R-:W-:Y:S05]  /*2940*/  BSYNC B0 ;  /* 0x0000000000007941 */ /* 0x001fea0003800000 */
.L_x_8610:
        /* <DEDUP_REMOVED lines=10> */
.L_x_8613:
        /* <DEDUP_REMOVED lines=26> */
.L_x_8614:
        /* <DEDUP_REMOVED lines=15> */
.L_x_9156:


//--------------------- .text._Z25selective_scan_bwd_kernelI32Selective_Scan_bwd_kernel_traitsILi32ELi4ELb1ELb1ELb0ELb0ELb1EN3c108BFloat16EfEEv12SSMParamsBwd --------------------------
	.section	.text._Z25selective_scan_bwd_kernelI32Selective_Scan_bwd_kernel_traitsILi32ELi4ELb1ELb1ELb0ELb0ELb1EN3c108BFloat16EfEEv12SSMParamsBwd,"ax",@progbits
	.sectioninfo	@"SHI_REGISTERS=115"
	.align	128
        .global         _Z25selective_scan_bwd_kernelI32Selective_Scan_bwd_kernel_traitsILi32ELi4ELb1ELb1ELb0ELb0ELb1EN3c108BFloat16EfEEv12SSMParamsBwd
        .type           _Z25selective_scan_bwd_kernelI32Selective_Scan_bwd_kernel_traitsILi32ELi4ELb1ELb1ELb0ELb0ELb1EN3c108BFloat16EfEEv12SSMParamsBwd,@function
        .size           _Z25selective_scan_bwd_kernelI32Selective_Scan_bwd_kernel_traitsILi32ELi4ELb1ELb1ELb0ELb0ELb1EN3c108BFloat16EfEEv12SSMParamsBwd,(.L_x_9157 - _Z25selective_scan_bwd_kernelI32Selective_Scan_bwd_kernel_traitsILi32ELi4ELb1ELb1ELb0ELb0ELb1EN3c108BFloat16EfEEv12SSMParamsBwd)
        .other          _Z25selective_scan_bwd_kernelI32Selective_Scan_bwd_kernel_traitsILi32ELi4ELb1ELb1ELb0ELb0ELb1EN3c108BFloat16EfEEv12SSMParamsBwd,@"STO_CUDA_ENTRY STV_DEFAULT"
_Z25selective_scan_bwd_kernelI32Selective_Scan_bwd_kernel_traitsILi32ELi4ELb1ELb1ELb0ELb0ELb1EN3c108BFloat16EfEEv12SSMParamsBwd:
.text._Z25selective_scan_bwd_kernelI32Selective_Scan_bwd_kernel_traitsILi32ELi4ELb1ELb1ELb0ELb0ELb1EN3c108BFloat16EfEEv12SSMParamsBwd:
        /* <DEDUP_REMOVED lines=26> */
[C---:B------:R-:W-:Y:S01]  /*01a0*/  IMAD R10, R73.reuse, c[0x0][0x1ec], R10 ;  /* 0x00007b00490a7a24 */ /* 0x040fe200078e020a */
[----:B-1----:R-:W-:Y:S01]  /*01b0*/  HFMA2.MMA R6, -RZ, RZ, 0, 0 ;  /* 0x00000000ff067435 */ /* 0x002fe200000001ff */
[----:B------:R-:W-:-:S02]  /*01c0*/  IMAD R12, R73, c[0x0][0x284], R12 ;  /* 0x0000a100490c7a24 */ /* 0x000fc400078e020c */
[----:B----4-:R-:W-:Y:S02]  /*01d0*/  IMAD R4, R85, c[0x0][0x1d0], RZ ;  /* 0x0000740055047a24 */ /* 0x010fe400078e02ff */
        /* <DEDUP_REMOVED lines=20> */
[----:B------:R-:W-:Y:S02]  /*0320*/  IMAD.MOV.U32 R8, RZ, RZ, c[0x0][0x174] ;  /* 0x00005d00ff087624 */ /* 0x000fe400078e00ff */
[-C--:B------:R-:W-:Y:S01]  /*0330*/  @!P1 IADD3 R0, R0, -R11.reuse, RZ ;  /* 0x8000000b00009210 */ /* 0x080fe20007ffe0ff */
[----:B------:R-:W-:Y:S01]  /*0340*/  IMAD.WIDE.U32 R2, R73, c[0x0][0x1d8], R2 ;  /* 0x0000760049027a25 */ /* 0x000fe200078e0002 */
[----:B------:R-:W-:Y:S02]  /*0350*/  @!P1 IADD3 R67, R67, 0x1, RZ ;  /* 0x0000000143439810 */ /* 0x000fe40007ffe0ff */
[----:B------:R-:W-:Y:S01]  /*0360*/  ISETP.GE.U32.AND P0, PT, R0, R11, PT ;  /* 0x0000000b0000720c */ /* 0x000fe20003f06070 */
[----:B------:R-:W-:Y:S01]  /*0370*/  IMAD R0, R85, c[0x0][0x190], RZ ;  /* 0x0000640055007a24 */ /* 0x000fe200078e02ff */
[----:B------:R-:W-:-:S02]  /*0380*/  LEA R11, R8, 0xffffff80, 0x7 ;  /* 0xffffff80080b7811 */ /* 0x000fc400078e38ff */
[----:B------:R-:W-:Y:S01]  /*0390*/  IADD3 R7, R7, R9, RZ ;  /* 0x0000000907077210 */ /* 0x000fe20007ffe0ff */
        /* <DEDUP_REMOVED lines=34> */
[----:B------:R-:W-:Y:S01]  /*05c0*/  IADD3 R11, P5, R11, R8, RZ ;  /* 0x000000080b0b7210 */ /* 0x000fe20007fbe0ff */
[----:B------:R-:W-:Y:S01]  /*05d0*/  @P0 IMAD R0, R0, c[0x0][0x174], RZ ;  /* 0x00005d0000000a24 */ /* 0x000fe200078e02ff */
[----:B------:R-:W-:Y:S02]  /*05e0*/  IADD3 R56, R9, R3, RZ ;  /* 0x0000000309387210 */ /* 0x000fe40007ffe0ff */
[----:B------:R-:W-:Y:S01]  /*05f0*/  LEA R60, P4, R59, c[0x0][0x308], 0x1 ;  /* 0x0000c2003b3c7a11 */ /* 0x000fe200078808ff */
[----:B------:R-:W-:Y:S01]  /*0600*/  CS2R R8, SRZ ;  /* 0x0000000000087805 */ /* 0x000fe2000001ff00 */
[----:B------:R-:W-:Y:S01]  /*0610*/  IADD3.X R56, R13, R56, RZ, P5, !PT ;  /* 0x000000380d387210 */ /* 0x000fe20002ffe4ff */
[----:B------:R-:W-:Y:S01]  /*0620*/  CS2R R2, SRZ ;  /* 0x0000000000027805 */ /* 0x000fe2000001ff00 */
[----:B------:R-:W-:Y:S01]  /*0630*/  @P0 MOV R5, 0x8 ;  /* 0x0000000800050802 */ /* 0x000fe20000000f00 */
[----:B------:R-:W-:Y:S01]  /*0640*/  @P0 IMAD R0, R0, c[0x0][0x16c], RZ ;  /* 0x00005b0000000a24 */ /* 0x000fe200078e02ff */
[----:B------:R-:W-:-:S02]  /*0650*/  LEA R58, P6, R11, c[0x0][0x228], 0x1 ;  /* 0x00008a000b3a7a11 */ /* 0x000fc400078c08ff */
[----:B------:R-:W-:Y:S02]  /*0660*/  LEA.HI.X R59, R59, c[0x0][0x30c], R4, 0x1, P4 ;  /* 0x0000c3003b3b7a11 */ /* 0x000fe400020f0c04 */
        /* <DEDUP_REMOVED lines=14> */
[----:B------:R-:W-:-:S02]  /*0750*/  MOV R54, RZ ;  /* 0x000000ff00367202 */ /* 0x000fc40000000f00 */
[----:B------:R-:W-:Y:S01]  /*0760*/  MOV R68, RZ ;  /* 0x000000ff00447202 */ /* 0x000fe20000000f00 */
[----:B------:R-:W-:Y:S02]  /*0770*/  IMAD R7, R69, c[0x0][0x29c], R0 ;  /* 0x0000a70045077a24 */ /* 0x000fe400078e0200 */
[----:B------:R-:W-:Y:S02]  /*0780*/  IMAD R0, R84, c[0x0][0x2a0], RZ ;  /* 0x0000a80054007a24 */ /* 0x000fe400078e02ff */
[----:B------:R-:W-:-:S04]  /*0790*/  IMAD.WIDE.U32 R14, R73, c[0x0][0x1b8], RZ ;  /* 0x00006e00490e7a25 */ /* 0x000fc800078e00ff */
[----:B------:R-:W-:Y:S01]  /*07a0*/  IMAD.MOV.U32 R66, RZ, RZ, RZ ;  /* 0x000000ffff427224 */ /* 0x000fe200078e00ff */
[----:B0-----:R-:W-:Y:S02]  /*07b0*/  MOV R4, R65 ;  /* 0x0000004100047202 */ /* 0x001fe40000000f00 */
[----:B------:R-:W-:Y:S02]  /*07c0*/  LOP3.LUT R82, R65, 0x1f, RZ, 0xc0, !PT ;  /* 0x0000001f41527812 */ /* 0x000fe400078ec0ff */
[----:B------:R-:W-:Y:S01]  /*07d0*/  SHF.R.S32.HI R52, RZ, 0x1f, R65 ;  /* 0x0000001fff347819 */ /* 0x000fe20000011441 */
[----:B------:R-:W-:Y:S01]  /*07e0*/  IMAD.WIDE.U32 R4, R69, c[0x0][0x298], R4 ;  /* 0x0000a60045047a25 */ /* 0x000fe200078e0004 */
[----:B------:R-:W-:-:S04]  /*07f0*/  IADD3 R50, R65, 0x200, RZ ;  /* 0x0000020041327810 */ /* 0x000fc80007ffe0ff */
[----:B------:R-:W-:Y:S01]  /*0800*/  IADD3 R5, R5, R7, RZ ;  /* 0x0000000705057210 */ /* 0x000fe20007ffe0ff */
[C---:B------:R-:W-:Y:S02]  /*0810*/  IMAD R7, R67.reuse, c[0x0][0x2a4], R0 ;  /* 0x0000a90043077a24 */ /* 0x040fe400078e0200 */
[----:B------:R-:W-:Y:S02]  /*0820*/  IMAD R0, R72, c[0x0][0x180], RZ ;  /* 0x0000600048007a24 */ /* 0x000fe400078e02ff */
[----:B------:R-:W-:-:S04]  /*0830*/  IMAD.WIDE.U32 R4, R67, c[0x0][0x2a0], R4 ;  /* 0x0000a80043047a25 */ /* 0x000fc800078e0004 */
[----:B------:R-:W-:Y:S01]  /*0840*/  IMAD R51, R73, c[0x0][0x184], R0 ;  /* 0x0000610049337a24 */ /* 0x000fe200078e0200 */
[----:B------:R-:W-:Y:S02]  /*0850*/  IADD3 R5, R5, R7, RZ ;  /* 0x0000000705057210 */ /* 0x000fe40007ffe0ff */
[C---:B------:R-:W-:Y:S02]  /*0860*/  LEA R53, P0, R4.reuse, c[0x0][0x318], 0x2 ;  /* 0x0000c60004357a11 */ /* 0x040fe400078010ff */
[----:B------:R-:W-:Y:S02]  /*0870*/  IADD3 R51, R13, R51, RZ ;  /* 0x000000330d337210 */ /* 0x000fe40007ffe0ff */
[----:B------:R-:W-:Y:S01]  /*0880*/  LEA.HI.X R48, R4, c[0x0][0x31c], R5, 0x2, P0 ;  /* 0x0000c70004307a11 */ /* 0x000fe200000f1405 */
[----:B------:R-:W-:Y:S01]  /*0890*/  IMAD R4, R72, c[0x0][0x1b8], RZ ;  /* 0x00006e0048047a24 */ /* 0x000fe200078e02ff */
[----:B------:R-:W-:-:S03]  /*08a0*/  IADD3 R53, P0, R53, -0x100, RZ ;  /* 0xffffff0035357810 */ /* 0x000fc60007f1e0ff */
[----:B------:R-:W-:Y:S01]  /*08b0*/  IMAD R49, R73, c[0x0][0x1bc], R4 ;  /* 0x00006f0049317a24 */ /* 0x000fe200078e0204 */
[----:B------:R-:W-:-:S04]  /*08c0*/  IADD3.X R48, R48, -0x1, RZ, P0, !PT ;  /* 0xffffffff30307810 */ /* 0x000fc800007fe4ff */
[----:B-1----:R-:W-:Y:S02]  /*08d0*/  IADD3 R49, R15, R49, RZ ;  /* 0x000000310f317210 */ /* 0x002fe40007ffe0ff */
.L_x_8631:
[----:B------:R-:W-:Y:S01]  /*08e0*/  BAR.SYNC.DEFER_BLOCKING 0x0 ;  /* 0x0000000000007b1d */ /* 0x000fe20000010000 */
[C---:B------:R-:W-:Y:S02]  /*08f0*/  SHF.L.U32 R23, R65.reuse, 0x3, RZ ;  /* 0x0000000341177819 */ /* 0x040fe400000006ff */
[----:B------:R-:W-:Y:S02]  /*0900*/  SHF.L.U64.HI R0, R65, 0x3, R52 ;  /* 0x0000000341007819 */ /* 0x000fe40000010234 */
[----:B---3--:R-:W-:-:S04]  /*0910*/  IADD3 R6, P0, R64, R23, RZ ;  /* 0x0000001740067210 */ /* 0x008fc80007f1e0ff */
[----:B------:R-:W-:-:S06]  /*0920*/  IADD3.X R7, R63, R0, RZ, P0, !PT ;  /* 0x000000003f077210 */ /* 0x000fcc00007fe4ff */
[----:B--2---:R-:W2:Y:S01]  /*0930*/  LDG.E.64 R6, [R6.64] ;  /* 0x0000000406067981 */ /* 0x004ea2000c1e1b00 */
[----:B------:R-:W-:-:S05]  /*0940*/  IADD3 R20, P0, R62, R23, RZ ;  /* 0x000000173e147210 */ /* 0x000fca0007f1e0ff */
[----:B------:R-:W-:Y:S01]  /*0950*/  IMAD.X R21, R61, 0x1, R0, P0 ;  /* 0x000000013d157824 */ /* 0x000fe200000e0600 */
[----:B0-2---:R0:W-:Y:S01]  /*0960*/  STS.64 [R57.X8], R6 ;  /* 0x0000000639007388 */ /* 0x0051e20000008a00 */
[----:B------:R-:W-:-:S06]  /*0970*/  NOP ;  /* 0x0000000000007918 */ /* 0x000fcc0000000000 */
[----:B------:R-:W-:Y:S04]  /*0980*/  LDS.64 R16, [R57.X8] ;  /* 0x0000000039107984 */ /* 0x000fe80000008a00 */
[----:B------:R-:W-:Y:S06]  /*0990*/  BAR.SYNC.DEFER_BLOCKING 0x0 ;  /* 0x0000000000007b1d */ /* 0x000fec0000010000 */
[----:B------:R-:W2:Y:S01]  /*09a0*/  LDG.E.64 R20, [R20.64] ;  /* 0x0000000414147981 */ /* 0x000ea2000c1e1b00 */
[----:B------:R-:W-:-:S04]  /*09b0*/  IADD3 R24, P0, R60, R23, RZ ;  /* 0x000000173c187210 */ /* 0x000fc80007f1e0ff */
[----:B------:R-:W-:Y:S02]  /*09c0*/  IADD3.X R25, R59, R0, RZ, P0, !PT ;  /* 0x000000003b197210 */ /* 0x000fe400007fe4ff */
[----:B------:R-:W-:Y:S01]  /*09d0*/  MOV R19, c[0x0][0x174] ;  /* 0x00005d0000137a02 */ /* 0x000fe20000000f00 */
[----:B-12---:R1:W-:Y:S01]  /*09e0*/  STS.64 [R57.X8], R20 ;  /* 0x0000001439007388 */ /* 0x0063e20000008a00 */
[----:B------:R-:W-:-:S06]  /*09f0*/  NOP ;  /* 0x0000000000007918 */ /* 0x000fcc0000000000 */
[----:B------:R-:W-:Y:S04]  /*0a00*/  LDS.64 R4, [R57.X8] ;  /* 0x0000000039047984 */ /* 0x000fe80000008a00 */
[----:B------:R-:W-:Y:S06]  /*0a10*/  BAR.SYNC.DEFER_BLOCKING 0x0 ;  /* 0x0000000000007b1d */ /* 0x000fec0000010000 */
[----:B------:R-:W2:Y:S01]  /*0a20*/  LDG.E.64 R24, [R24.64] ;  /* 0x0000000418187981 */ /* 0x000ea2000c1e1b00 */
[----:B------:R-:W-:Y:S01]  /*0a30*/  LEA R18, R19, R54, 0x7 ;  /* 0x0000003613127211 */ /* 0x000fe200078e38ff */
[----:B0-----:R-:W-:-:S02]  /*0a40*/  IMAD R6, R72, c[0x0][0x1f8], RZ ;  /* 0x00007e0048067a24 */ /* 0x001fc400078e02ff */
[----:B-1----:R-:W-:Y:S01]  /*0a50*/  IMAD R20, R85, c[0x0][0x1f0], RZ ;  /* 0x00007c0055147a24 */ /* 0x002fe200078e02ff */
[----:B------:R-:W-:Y:S01]  /*0a60*/  SHF.R.S32.HI R19, RZ, 0x1f, R18 ;  /* 0x0000001fff137819 */ /* 0x000fe20000011412 */
        /* <DEDUP_REMOVED lines=14> */
[----:B------:R-:W2:Y:S01]  /*0b50*/  LDG.E.64 R20, [R20.64+-0x100] ;  /* 0xffff000414147981 */ /* 0x000ea2000c1e1b00 */
[----:B------:R-:W-:-:S02]  /*0b60*/  IMAD R22, R72, c[0x0][0x208], RZ ;  /* 0x0000820048167a24 */ /* 0x000fc400078e02ff */
[----:B------:R-:W-:-:S04]  /*0b70*/  IMAD.WIDE.U32 R26, R73, c[0x0][0x208], R18 ;  /* 0x00008200491a7a25 */ /* 0x000fc800078e0012 */
        /* <DEDUP_REMOVED lines=15> */
[----:B-1----:R-:W-:-:S02]  /*0c70*/  PRMT R47, RZ, 0x5410, R6 ;  /* 0x00005410ff2f7816 */ /* 0x002fc40000000006 */
[--C-:B------:R-:W-:Y:S02]  /*0c80*/  SHF.R.U64 R46, R6, 0x10, R7.reuse ;  /* 0x00000010062e7819 */ /* 0x100fe40000001207 */
[--C-:B------:R-:W-:Y:S02]  /*0c90*/  SHF.R.U32.HI R42, RZ, 0x10, R7.reuse ;  /* 0x00000010ff2a7819 */ /* 0x100fe40000011607 */
[----:B------:R-:W-:Y:S02]  /*0ca0*/  PRMT R44, RZ, 0x5410, R7 ;  /* 0x00005410ff2c7816 */ /* 0x000fe40000000007 */
[----:B------:R-:W-:Y:S02]  /*0cb0*/  PRMT R46, RZ, 0x5410, R46 ;  /* 0x00005410ff2e7816 */ /* 0x000fe4000000002e */
[----:B------:R-:W-:Y:S02]  /*0cc0*/  PRMT R42, RZ, 0x5410, R42 ;  /* 0x00005410ff2a7816 */ /* 0x000fe4000000002a */
[----:B0-----:R-:W-:-:S02]  /*0cd0*/  PRMT R25, RZ, 0x5410, R33 ;  /* 0x00005410ff197816 */ /* 0x001fc40000000021 */
[--C-:B------:R-:W-:Y:S02]  /*0ce0*/  SHF.R.U64 R24, R32, 0x10, R33.reuse ;  /* 0x0000001020187819 */ /* 0x100fe40000001221 */
[----:B------:R-:W-:Y:S01]  /*0cf0*/  PRMT R26, RZ, 0x5410, R32 ;  /* 0x00005410ff1a7816 */ /* 0x000fe20000000020 */
[----:B------:R-:W-:Y:S01]  /*0d00*/  FMUL.FTZ R30, R25, -1.4426950216293334961 ;  /* 0xbfb8aa3b191e7820 */ /* 0x000fe20000410000 */
[----:B------:R-:W-:-:S03]  /*0d10*/  SHF.R.U32.HI R27, RZ, 0x10, R33 ;  /* 0x00000010ff1b7819 */ /* 0x000fc60000011621 */
[----:B------:R0:W1:Y:S01]  /*0d20*/  MUFU.EX2 R32, R30 ;  /* 0x0000001e00207308 */ /* 0x0000620000000800 */
[----:B------:R-:W-:-:S07]  /*0d30*/  FMUL.FTZ R22, R26, -1.4426950216293334961 ;  /* 0xbfb8aa3b1a167820 */ /* 0x000fce0000410000 */
[----:B------:R-:W3:Y:S01]  /*0d40*/  MUFU.EX2 R22, R22 ;  /* 0x0000001600167308 */ /* 0x000ee20000000800 */
[----:B0-----:R-:W-:-:S05]  /*0d50*/  PRMT R30, RZ, 0x5410, R24 ;  /* 0x00005410ff1e7816 */ /* 0x001fca0000000018 */
[----:B------:R-:W-:Y:S02]  /*0d60*/  FMUL.FTZ R24, R30, -1.4426950216293334961 ;  /* 0xbfb8aa3b1e187820 */ /* 0x000fe40000410000 */
[----:B-1----:R-:W-:Y:S02]  /*0d70*/  FADD.FTZ R32, R32, 1 ;  /* 0x3f80000020207421 */ /* 0x002fe40000010000 */
[----:B------:R0:W1:Y:S01]  /*0d80*/  MUFU.EX2 R31, R24 ;  /* 0x00000018001f7308 */ /* 0x0000620000000800 */
[----:B---3--:R-:W-:-:S07]  /*0d90*/  FADD.FTZ R22, R22, 1 ;  /* 0x3f80000016167421 */ /* 0x008fce0000010000 */
[----:B------:R-:W3:Y:S01]  /*0da0*/  MUFU.RCP R34, R32 ;  /* 0x0000002000227308 */ /* 0x000ee20000001000 */
[----:B0-----:R-:W-:-:S07]  /*0db0*/  PRMT R24, RZ, 0x5410, R27 ;  /* 0x00005410ff187816 */ /* 0x001fce000000001b */
[----:B------:R-:W-:Y:S01]  /*0dc0*/  MUFU.RCP R27, R22 ;  /* 0x00000016001b7308 */ /* 0x000fe20000001000 */
[----:B-1----:R-:W-:-:S07]  /*0dd0*/  FADD.FTZ R31, R31, 1 ;  /* 0x3f8000001f1f7421 */ /* 0x002fce0000010000 */
[----:B------:R-:W0:Y:S01]  /*0de0*/  MUFU.RCP R31, R31 ;  /* 0x0000001f001f7308 */ /* 0x000e220000001000 */
[----:B---3--:R-:W-:Y:S02]  /*0df0*/  FADD.FTZ R6, -R34, 1 ;  /* 0x3f80000022067421 */ /* 0x008fe40000010100 */
[----:B0-----:R-:W-:-:S04]  /*0e00*/  FADD.FTZ R7, -R31, 1 ;  /* 0x3f8000001f077421 */ /* 0x001fc80000010100 */
[----:B------:R-:W-:Y:S01]  /*0e10*/  FFMA.FTZ R7, R30, R7, 1 ;  /* 0x3f8000001e077423 */ /* 0x000fe20000010007 */
        /* <DEDUP_REMOVED lines=11> */
[--C-:B------:R-:W-:Y:S01]  /*0ed0*/  SHF.R.U64 R32, R20, 0x10, R21.reuse ;  /* 0x0000001014207819 */ /* 0x100fe20000001215 */
[----:B------:R-:W-:Y:S01]  /*0ee0*/  FFMA.FTZ R20, R25, R6, 1 ;  /* 0x3f80000019147423 */ /* 0x000fe20000010006 */
[--C-:B------:R-:W-:Y:S01]  /*0ef0*/  SHF.R.U32.HI R36, RZ, 0x10, R21.reuse ;  /* 0x00000010ff247819 */ /* 0x100fe20000011615 */
[C---:B------:R-:W-:Y:S01]  /*0f00*/  FMUL.FTZ R28, R47.reuse, R22 ;  /* 0x000000162f1c7220 */ /* 0x040fe20000410000 */
[----:B0-----:R-:W-:Y:S01]  /*0f10*/  PRMT R33, RZ, 0x5410, R21 ;  /* 0x00005410ff217816 */ /* 0x001fe20000000015 */
[----:B------:R-:W-:Y:S01]  /*0f20*/  FMUL.FTZ R47, R47, R26 ;  /* 0x0000001a2f2f7220 */ /* 0x000fe20000410000 */
[----:B------:R-:W-:Y:S01]  /*0f30*/  PRMT R32, RZ, 0x5410, R32 ;  /* 0x00005410ff207816 */ /* 0x000fe20000000020 */
[----:B------:R-:W-:Y:S01]  /*0f40*/  FMUL.FTZ R28, R27, R28 ;  /* 0x0000001c1b1c7220 */ /* 0x000fe20000410000 */
[----:B------:R-:W-:Y:S01]  /*0f50*/  PRMT R36, RZ, 0x5410, R36 ;  /* 0x00005410ff247816 */ /* 0x000fe20000000024 */
[----:B------:R-:W-:Y:S01]  /*0f60*/  FMUL.FTZ R21, R44, R33 ;  /* 0x000000212c157220 */ /* 0x000fe20000410000 */
[----:B------:R-:W-:Y:S01]  /*0f70*/  SHF.R.U64 R27, R16, 0x10, R17 ;  /* 0x00000010101b7819 */ /* 0x000fe20000001211 */
[----:B------:R-:W-:-:S02]  /*0f80*/  FMUL.FTZ R28, R28, R29 ;  /* 0x0000001d1c1c7220 */ /* 0x000fc40000410000 */
[----:B--2---:R-:W-:Y:S02]  /*0f90*/  FADD.FTZ R29, -R35, 1 ;  /* 0x3f800000231d7421 */ /* 0x004fe40000010100 */
        /* <DEDUP_REMOVED lines=9> */
[----:B------:R-:W-:Y:S01]  /*1030*/  IMAD R6, R85, c[0x0][0x2e8], RZ ;  /* 0x0000ba0055067a24 */ /* 0x000fe200078e02ff */
[----:B------:R-:W-:Y:S01]  /*1040*/  F2FP.BF16.PACK_AB R28, R7, R28 ;  /* 0x0000001c071c723e */ /* 0x000fe200000010ff */
[----:B------:R-:W-:Y:S01]  /*1050*/  IMAD R20, R72, c[0x0][0x2f0], RZ ;  /* 0x0000bc0048147a24 */ /* 0x000fe200078e02ff */
[----:B------:R-:W-:Y:S01]  /*1060*/  F2FP.BF16.PACK_AB R29, R38, R29 ;  /* 0x0000001d261d723e */ /* 0x000fe200000010ff */
[----:B------:R-:W-:Y:S01]  /*1070*/  BAR.SYNC.DEFER_BLOCKING 0x0 ;  /* 0x0000000000007b1d */ /* 0x000fe20000010000 */
[----:B------:R-:W-:-:S02]  /*1080*/  IMAD R39, R69, c[0x0][0x2ec], R6 ;  /* 0x0000bb0045277a24 */ /* 0x000fc400078e0206 */
[C---:B------:R-:W-:Y:S02]  /*1090*/  IMAD R37, R73.reuse, c[0x0][0x2f4], R20 ;  /* 0x0000bd0049257a24 */ /* 0x040fe400078e0214 */
[----:B------:R-:W-:-:S04]  /*10a0*/  IMAD.WIDE.U32 R20, R73, c[0x0][0x2f0], R18 ;  /* 0x0000bc0049147a25 */ /* 0x000fc800078e0012 */
[----:B------:R-:W-:Y:S01]  /*10b0*/  FMUL.FTZ R31, R30, R31 ;  /* 0x0000001f1e1f7220 */ /* 0x000fe20000410000 */
[----:B------:R-:W-:Y:S01]  /*10c0*/  IADD3 R21, R21, R37, RZ ;  /* 0x0000002515157210 */ /* 0x000fe20007ffe0ff */
[----:B------:R-:W-:Y:S01]  /*10d0*/  FMUL.FTZ R25, R25, R34 ;  /* 0x0000002219197220 */ /* 0x000fe20000410000 */
[----:B------:R-:W-:Y:S01]  /*10e0*/  MOV R37, c[0x0][0x16c] ;  /* 0x00005b0000257a02 */ /* 0x000fe20000000f00 */
[----:B------:R-:W-:Y:S02]  /*10f0*/  FMUL.FTZ R46, R46, R31 ;  /* 0x0000001f2e2e7220 */ /* 0x000fe40000410000 */
[----:B------:R-:W-:Y:S01]  /*1100*/  IMAD.WIDE.U32 R20, R69, c[0x0][0x2e8], R20 ;  /* 0x0000ba0045147a25 */ /* 0x000fe200078e0014 */
[----:B------:R-:W-:-:S03]  /*1110*/  ISETP.GE.AND P1, PT, R37, 0x1, PT ;  /* 0x000000012500780c */ /* 0x000fc60003f26270 */
[----:B------:R-:W-:Y:S01]  /*1120*/  FMUL.FTZ R35, R24, R35 ;  /* 0x0000002318237220 */ /* 0x000fe20000410000 */
[----:B------:R-:W-:Y:S01]  /*1130*/  IADD3 R21, R21, R39, RZ ;  /* 0x0000002715157210 */ /* 0x000fe20007ffe0ff */
[----:B------:R-:W-:Y:S01]  /*1140*/  FMUL.FTZ R44, R44, R25 ;  /* 0x000000192c2c7220 */ /* 0x000fe20000410000 */
[----:B------:R-:W-:Y:S01]  /*1150*/  LEA R38, P0, R20, c[0x0][0x338], 0x1 ;  /* 0x0000ce0014267a11 */ /* 0x000fe200078008ff */
[----:B------:R-:W-:Y:S01]  /*1160*/  FMUL.FTZ R42, R42, R35 ;  /* 0x000000232a2a7220 */ /* 0x000fe20000410000 */
[----:B------:R-:W-:Y:S01]  /*1170*/  STS.64 [R57.X8], R28 ;  /* 0x0000001c39007388 */ /* 0x000fe20000008a00 */
[----:B------:R-:W-:-:S06]  /*1180*/  NOP ;  /* 0x0000000000007918 */ /* 0x000fcc0000000000 */
[----:B------:R-:W0:Y:S01]  /*1190*/  LDS.64 R6, [R57.X8] ;  /* 0x0000000039067984 */ /* 0x000e220000008a00 */
[----:B------:R-:W-:Y:S02]  /*11a0*/  LEA.HI.X R21, R20, c[0x0][0x33c], R21, 0x1, P0 ;  /* 0x0000cf0014157a11 */ /* 0x000fe400000f0c15 */
[----:B------:R-:W-:-:S04]  /*11b0*/  IADD3 R20, P0, R38, R23, RZ ;  /* 0x0000001726147210 */ /* 0x000fc80007f1e0ff */
[----:B------:R-:W-:Y:S02]  /*11c0*/  IADD3.X R21, R21, R0, RZ, P0, !PT ;  /* 0x0000000015157210 */ /* 0x000fe400007fe4ff */
[----:B------:R-:W-:Y:S02]  /*11d0*/  PRMT R0, RZ, 0x5410, R16 ;  /* 0x00005410ff007816 */ /* 0x000fe40000000010 */
[----:B------:R-:W-:-:S03]  /*11e0*/  ISETP.NE.U32.AND P0, PT, RZ, c[0x0][0x270], PT ;  /* 0x00009c00ff007a0c */ /* 0x000fc60003f05070 */
[----:B------:R-:W-:Y:S01]  /*11f0*/  FFMA.FTZ R23, R47, R0, R68 ;  /* 0x000000002f177223 */ /* 0x000fe20000010044 */
[----:B------:R-:W-:Y:S02]  /*1200*/  PRMT R0, RZ, 0x5410, R27 ;  /* 0x00005410ff007816 */ /* 0x000fe4000000001b */
[----:B------:R-:W-:Y:S02]  /*1210*/  ISETP.NE.AND.EX P0, PT, RZ, c[0x0][0x274], PT, P0 ;  /* 0x00009d00ff007a0c */ /* 0x000fe40003f05300 */
[----:B------:R-:W-:Y:S01]  /*1220*/  SHF.R.U32.HI R68, RZ, 0x10, R17 ;  /* 0x00000010ff447819 */ /* 0x000fe20000011611 */
        /* <DEDUP_REMOVED lines=11> */
[----:B------:R-:W-:Y:S01]  /*12e0*/  FMUL.FTZ R36, R35, R36 ;  /* 0x0000002423247220 */ /* 0x000fe20000410000 */
[----:B------:R-:W-:Y:S01]  /*12f0*/  F2FP.BF16.PACK_AB R22, R31, R22 ;  /* 0x000000161f16723e */ /* 0x000fe200000010ff */
[----:B------:R-:W-:-:S02]  /*1300*/  IMAD R0, R72, c[0x0][0x218], RZ ;  /* 0x0000860048007a24 */ /* 0x000fc400078e02ff */
[----:B0-----:R-:W-:Y:S01]  /*1310*/  IMAD.WIDE.U32 R20, R73, c[0x0][0x218], R18 ;  /* 0x0000860049147a25 */ /* 0x001fe200078e0012 */
        /* <DEDUP_REMOVED lines=8> */
[----:B------:R-:W-:-:S04]  /*13a0*/  IMAD.WIDE.U32 R20, R69, c[0x0][0x210], R20 ;  /* 0x0000840045147a25 */ /* 0x000fc800078e0014 */
[----:B------:R-:W-:Y:S01]  /*13b0*/  IMAD.IADD R21, R21, 0x1, R25 ;  /* 0x0000000115157824 */ /* 0x000fe200078e0219 */
[----:B------:R-:W-:-:S04]  /*13c0*/  LEA R0, P0, R20, c[0x0][0x270], 0x1 ;  /* 0x00009c0014007a11 */ /* 0x000fc800078008ff */
[----:B------:R-:W-:Y:S02]  /*13d0*/  LEA.HI.X R21, R20, c[0x0][0x274], R21, 0x1, P0 ;  /* 0x00009d0014157a11 */ /* 0x000fe400000f0c15 */
[----:B------:R-:W-:-:S04]  /*13e0*/  LEA R20, P0, R65, R0, 0x3 ;  /* 0x0000000041147211 */ /* 0x000fc800078018ff */
[----:B------:R-:W-:-:S05]  /*13f0*/  LEA.HI.X R21, R65, R21, R52, 0x3, P0 ;  /* 0x0000001541157211 */ /* 0x000fca00000f1c34 */
[----:B0-----:R0:W-:Y:S04]  /*1400*/  STG.E.64 [R20.64+-0x100], R6 ;  /* 0xffff000614007986 */ /* 0x0011e8000c101b04 */
.L_x_8616:
[--C-:B------:R-:W-:Y:S01]  /*1410*/  SHF.R.U64 R41, R4, 0x10, R5.reuse ;  /* 0x0000001004297819 */ /* 0x100fe20000001205 */
[----:B------:R-:W-:Y:S01]  /*1420*/  BAR.SYNC.DEFER_BLOCKING 0x0 ;  /* 0x0000000000007b1d */ /* 0x000fe20000010000 */
[--C-:B------:R-:W-:Y:S01]  /*1430*/  SHF.R.U32.HI R39, RZ, 0x10, R5.reuse ;  /* 0x00000010ff277819 */ /* 0x100fe20000011605 */
[----:B------:R-:W-:Y:S01]  /*1440*/  HFMA2.MMA R45, -RZ, RZ, 0, 0 ;  /* 0x00000000ff2d7435 */ /* 0x000fe200000001ff */
[----:B0-----:R-:W-:Y:S01]  /*1450*/  PRMT R7, RZ, 0x5410, R4 ;  /* 0x00005410ff077816 */ /* 0x001fe20000000004 */
[----:B------:R-:W-:Y:S01]  /*1460*/  HFMA2.MMA R43, -RZ, RZ, 0, 0 ;  /* 0x00000000ff2b7435 */ /* 0x000fe200000001ff */
[----:B------:R-:W-:Y:S01]  /*1470*/  PRMT R5, RZ, 0x5410, R5 ;  /* 0x00005410ff057816 */ /* 0x000fe20000000005 */
[----:B-----5:R-:W-:Y:S01]  /*1480*/  FMUL.FTZ R37, R47, R71 ;  /* 0x000000472f257220 */ /* 0x020fe20000410000 */
[----:B------:R-:W-:Y:S01]  /*1490*/  PRMT R41, RZ, 0x5410, R41 ;  /* 0x00005410ff297816 */ /* 0x000fe20000000029 */
[--C-:B------:R-:W-:Y:S01]  /*14a0*/  FADD.FTZ R36, R7, R70.reuse ;  /* 0x0000004607247221 */ /* 0x100fe20000010000 */
[----:B------:R-:W-:Y:S01]  /*14b0*/  PRMT R39, RZ, 0x5410, R39 ;  /* 0x00005410ff277816 */ /* 0x000fe20000000027 */
[--C-:B------:R-:W-:Y:S01]  /*14c0*/  FADD.FTZ R34, R5, R70.reuse ;  /* 0x0000004605227221 */ /* 0x100fe20000010000 */
[----:B------:R-:W-:Y:S01]  /*14d0*/  MOV R40, RZ ;  /* 0x000000ff00287202 */ /* 0x000fe20000000f00 */
[--C-:B------:R-:W-:Y:S01]  /*14e0*/  FADD.FTZ R41, R41, R70.reuse ;  /* 0x0000004629297221 */ /* 0x100fe20000010000 */
[----:B------:R-:W-:Y:S01]  /*14f0*/  MOV R38, RZ ;  /* 0x000000ff00267202 */ /* 0x000fe20000000f00 */
[----:B------:R-:W-:-:S02]  /*1500*/  FADD.FTZ R39, R39, R70 ;  /* 0x0000004627277221 */ /* 0x000fc40000010000 */
[-C--:B------:R-:W-:Y:S02]  /*1510*/  FMUL.FTZ R35, R44, R71.reuse ;  /* 0x000000472c237220 */ /* 0x080fe40000410000 */
[-C--:B------:R-:W-:Y:S02]  /*1520*/  FMUL.FTZ R32, R46, R71.reuse ;  /* 0x000000472e207220 */ /* 0x080fe40000410000 */
[----:B------:R-:W-:Y:S01]  /*1530*/  FMUL.FTZ R30, R42, R71 ;  /* 0x000000472a1e7220 */ /* 0x000fe20000410000 */
[----:B------:R-:W-:Y:S05]  /*1540*/  @!P1 BRA `(.L_x_8617) ;  /* 0x0000159000009947 */ /* 0x000fea0003800000 */
[----:B------:R-:W-:Y:S01]  /*1550*/  MOV R4, R65 ;  /* 0x0000004100047202 */ /* 0x000fe20000000f00 */
[----:B------:R-:W-:Y:S01]  /*1560*/  IMAD R0, R85, c[0x0][0x298], RZ ;  /* 0x0000a60055007a24 */ /* 0x000fe200078e02ff */
[----:B------:R-:W-:Y:S02]  /*1570*/  MOV R5, RZ ;  /* 0x000000ff00057202 */ /* 0x000fe40000000f00 */
[----:B------:R-:W-:Y:S01]  /*1580*/  MOV R33, RZ ;  /* 0x000000ff00217202 */ /* 0x000fe20000000f00 */
[C---:B------:R-:W-:Y:S01]  /*1590*/  IMAD R7, R69.reuse, c[0x0][0x29c], R0 ;  /* 0x0000a70045077a24 */ /* 0x040fe200078e0200 */
[----:B------:R-:W-:Y:S01]  /*15a0*/  MOV R45, RZ ;  /* 0x000000ff002d7202 */ /* 0x000fe20000000f00 */
[----:B------:R-:W-:Y:S01]  /*15b0*/  IMAD.WIDE.U32 R4, R69, c[0x0][0x298], R4 ;  /* 0x0000a60045047a25 */ /* 0x000fe200078e0004 */
[----:B------:R-:W-:-:S03]  /*15c0*/  MOV R31, RZ ;  /* 0x000000ff001f7202 */ /* 0x000fc60000000f00 */
[----:B------:R-:W-:Y:S01]  /*15d0*/  IMAD R0, R84, c[0x0][0x2a0], RZ ;  /* 0x0000a80054007a24 */ /* 0x000fe200078e02ff */
[----:B------:R-:W-:-:S03]  /*15e0*/  IADD3 R5, R5, R7, RZ ;  /* 0x0000000705057210 */ /* 0x000fc60007ffe0ff */
[C---:B------:R-:W-:Y:S01]  /*15f0*/  IMAD R7, R67.reuse, c[0x0][0x2a4], R0 ;  /* 0x0000a90043077a24 */ /* 0x040fe200078e0200 */
[----:B------:R-:W-:Y:S01]  /*1600*/  MOV R0, RZ ;  /* 0x000000ff00007202 */ /* 0x000fe20000000f00 */
[----:B------:R-:W-:-:S04]  /*1610*/  IMAD.WIDE.U32 R4, R67, c[0x0][0x2a0], R4 ;  /* 0x0000a80043047a25 */ /* 0x000fc800078e0004 */
[----:B------:R-:W-:Y:S01]  /*1620*/  IMAD.IADD R7, R5, 0x1, R7 ;  /* 0x0000000105077824 */ /* 0x000fe200078e0207 */
[C---:B------:R-:W-:Y:S02]  /*1630*/  LEA R21, P3, R4.reuse, c[0x0][0x318], 0x2 ;  /* 0x0000c60004157a11 */ /* 0x040fe400078610ff */
[----:B------:R-:W-:Y:S02]  /*1640*/  IADD3 R20, P0, P1, R4, -0x80, R18 ;  /* 0xffffff8004147810 */ /* 0x000fe4000791e012 */
[----:B------:R-:W-:Y:S02]  /*1650*/  LEA R24, P2, R18, R21, 0x2 ;  /* 0x0000001512187211 */ /* 0x000fe400078410ff */
[----:B------:R-:W-:Y:S02]  /*1660*/  LEA.HI.X R5, R4, c[0x0][0x31c], R7, 0x2, P3 ;  /* 0x0000c70004057a11 */ /* 0x000fe400018f1407 */
[C---:B------:R-:W-:Y:S02]  /*1670*/  IADD3 R22, P3, R24.reuse, -0x180, RZ ;  /* 0xfffffe8018167810 */ /* 0x040fe40007f7e0ff */
[----:B------:R-:W-:-:S02]  /*1680*/  IADD3 R24, P4, R24, -0x80, RZ ;  /* 0xffffff8018187810 */ /* 0x000fc40007f9e0ff */
[--C-:B------:R-:W-:Y:S02]  /*1690*/  LEA.HI.X R4, R18, R5, R19.reuse, 0x2, P2 ;  /* 0x0000000512047211 */ /* 0x100fe400010f1413 */
[----:B------:R-:W-:Y:S02]  /*16a0*/  IADD3.X R21, R7, -0x1, R19, P0, P1 ;  /* 0xffffffff07157810 */ /* 0x000fe400007e2413 */
[C---:B------:R-:W-:Y:S02]  /*16b0*/  IADD3.X R23, R4.reuse, -0x1, RZ, P3, !PT ;  /* 0xffffffff04177810 */ /* 0x040fe40001ffe4ff */
[----:B------:R-:W-:Y:S02]  /*16c0*/  IADD3.X R25, R4, -0x1, RZ, P4, !PT ;  /* 0xffffffff04197810 */ /* 0x000fe400027fe4ff */
.L_x_8630:
[----:B------:R-:W-:Y:S01]  /*16d0*/  SHF.R.S32.HI R75, RZ, 0x1f, R33 ;  /* 0x0000001fff4b7819 */ /* 0x000fe20000011421 */
[----:B------:R-:W-:Y:S01]  /*16e0*/  IMAD.WIDE.U32 R26, R33, c[0x0][0x1a0], RZ ;  /* 0x00006800211a7a25 */ /* 0x000fe200078e00ff */
[----:B------:R-:W-:Y:S02]  /*16f0*/  MOV R4, R12 ;  /* 0x0000000c00047202 */ /* 0x000fe40000000f00 */
[----:B------:R-:W-:Y:S01]  /*1700*/  MOV R5, R51 ;  /* 0x0000003300057202 */ /* 0x000fe20000000f00 */
[----:B------:R-:W-:-:S02]  /*1710*/  IMAD R28, R75, c[0x0][0x1a0], RZ ;  /* 0x000068004b1c7a24 */ /* 0x000fc400078e02ff */
[----:B------:R-:W-:Y:S02]  /*1720*/  IMAD R6, R75, c[0x0][0x188], RZ ;  /* 0x000062004b067a24 */ /* 0x000fe400078e02ff */
[C---:B------:R-:W-:Y:S01]  /*1730*/  IMAD R29, R33.reuse, c[0x0][0x1a4], R28 ;  /* 0x00006900211d7a24 */ /* 0x040fe200078e021c */
[----:B------:R-:W-:Y:S01]  /*1740*/  LEA R28, P1, R26, R58, 0x1 ;  /* 0x0000003a1a1c7211 */ /* 0x000fe200078208ff */
[----:B------:R-:W-:-:S03]  /*1750*/  IMAD.WIDE.U32 R4, R33, c[0x0][0x188], R4 ;  /* 0x0000620021047a25 */ /* 0x000fc600078e0004 */
[----:B------:R-:W-:Y:S01]  /*1760*/  IADD3 R27, R27, R29, RZ ;  /* 0x0000001d1b1b7210 */ /* 0x000fe20007ffe0ff */
[----:B------:R-:W-:Y:S01]  /*1770*/  IMAD R7, R33, c[0x0][0x18c], R6 ;  /* 0x0000630021077a24 */ /* 0x000fe200078e0206 */
[----:B------:R-:W-:Y:S02]  /*1780*/  LEA R6, P0, R4, c[0x0][0x220], 0x2 ;  /* 0x0000880004067a11 */ /* 0x000fe400078010ff */
[----:B------:R-:W-:Y:S01]  /*1790*/  LEA.HI.X R27, R26, R56, R27, 0x1, P1 ;  /* 0x000000381a1b7211 */ /* 0x000fe200008f0c1b */
[----:B------:R-:W-:Y:S01]  /*17a0*/  IMAD.IADD R5, R5, 0x1, R7 ;  /* 0x0000000105057824 */ /* 0x000fe200078e0207 */
[----:B------:R-:W-:-:S04]  /*17b0*/  LEA R26, P1, R65, R28, 0x3 ;  /* 0x0000001c411a7211 */ /* 0x000fc800078218ff */
[----:B------:R-:W-:Y:S02]  /*17c0*/  LEA.HI.X R27, R65, R27, R52, 0x3, P1 ;  /* 0x0000001b411b7211 */ /* 0x000fe400008f1c34 */
[----:B------:R-:W-:-:S04]  /*17d0*/  LEA.HI.X R7, R4, c[0x0][0x224], R5, 0x2, P0 ;  /* 0x0000890004077a11 */ /* 0x000fc800000f1405 */
[----:B--2---:R-:W2:Y:S04]  /*17e0*/  LDG.E.64 R26, [R26.64] ;  /* 0x000000041a1a7981 */ /* 0x004ea8000c1e1b00 */
[----:B0-----:R0:W3:Y:S01]  /*17f0*/  LDG.E R74, [R6.64] ;  /* 0x00000004064a7981 */ /* 0x0010e2000c1e1900 */
[----:B------:R-:W-:Y:S01]  /*1800*/  MOV R4, R14 ;  /* 0x0000000e00047202 */ /* 0x000fe20000000f00 */
[----:B------:R-:W-:Y:S01]  /*1810*/  IMAD R28, R75, c[0x0][0x1c0], RZ ;  /* 0x000070004b1c7a24 */ /* 0x000fe200078e02ff */
[----:B------:R-:W-:Y:S02]  /*1820*/  MOV R5, R49 ;  /* 0x0000003100057202 */ /* 0x000fe40000000f00 */
[----:B------:R-:W-:Y:S01]  /*1830*/  IADD3 R76, R55, -0x1, RZ ;  /* 0xffffffff374c7810 */ /* 0x000fe20007ffe0ff */
[----:B------:R-:W-:-:S02]  /*1840*/  IMAD R77, R33, c[0x0][0x1c4], R28 ;  /* 0x00007100214d7a24 */ /* 0x000fc400078e021c */
[----:B------:R-:W-:Y:S01]  /*1850*/  IMAD.WIDE.U32 R4, R33, c[0x0][0x1c0], R4 ;  /* 0x0000700021047a25 */ /* 0x000fe200078e0004 */
[----:B------:R-:W-:-:S04]  /*1860*/  LEA.HI R29, R76, R76, RZ, 0x1 ;  /* 0x0000004c4c1d7211 */ /* 0x000fc800078f08ff */
[C---:B------:R-:W-:Y:S02]  /*1870*/  LEA R28, P1, R4.reuse, c[0x0][0x230], 0x2 ;  /* 0x00008c00041c7a11 */ /* 0x040fe400078210ff */
[----:B0-----:R-:W-:Y:S02]  /*1880*/  IADD3 R7, R5, R77, RZ ;  /* 0x0000004d05077210 */ /* 0x001fe40007ffe0ff */
[----:B------:R-:W-:Y:S02]  /*1890*/  LOP3.LUT R5, R29, 0xfffffe, RZ, 0xc0, !PT ;  /* 0x00fffffe1d057812 */ /* 0x000fe400078ec0ff */
[----:B------:R-:W-:Y:S02]  /*18a0*/  LEA.HI.X R29, R4, c[0x0][0x234], R7, 0x2, P1 ;  /* 0x00008d00041d7a11 */ /* 0x000fe400008f1407 */
[----:B------:R-:W-:-:S04]  /*18b0*/  ISETP.GT.AND P0, PT, R55, 0x1, PT ;  /* 0x000000013700780c */ /* 0x000fc80003f04270 */
[----:B------:R-:W-:Y:S02]  /*18c0*/  ISETP.EQ.AND P0, PT, R82, RZ, P0 ;  /* 0x000000ff5200720c */ /* 0x000fe40000702270 */
[----:B------:R-:W-:Y:S02]  /*18d0*/  IADD3 R76, R76, -R5, RZ ;  /* 0x800000054c4c7210 */ /* 0x000fe40007ffe0ff */
[----:B------:R-:W-:Y:S02]  /*18e0*/  ISETP.NE.AND P1, PT, R65, RZ, PT ;  /* 0x000000ff4100720c */ /* 0x000fe40003f25270 */
[----:B------:R-:W-:-:S04]  /*18f0*/  LEA R5, R76, R33, 0x8 ;  /* 0x000000214c057211 */ /* 0x000fc800078e40ff */
[----:B------:R-:W-:-:S03]  /*1900*/  SEL R77, R5, R50, !P1 ;  /* 0x00000032054d7207 */ /* 0x000fc60004800000 */
[----:B------:R-:W-:-:S05]  /*1910*/  @P0 IADD3 R4, R55, -0x2, RZ ;  /* 0xfffffffe37040810 */ /* 0x000fca0007ffe0ff */
[----:B------:R-:W-:Y:S01]  /*1920*/  @P0 IMAD R7, R4, c[0x0][0x16c], R33 ;  /* 0x00005b0004070a24 */ /* 0x000fe200078e0221 */
[----:B--2---:R-:W-:Y:S01]  /*1930*/  STS.64 [R57.X8], R26 ;  /* 0x0000001a39007388 */ /* 0x004fe20000008a00 */
[----:B------:R-:W-:-:S06]  /*1940*/  NOP ;  /* 0x0000000000007918 */ /* 0x000fcc0000000000 */
[----:B------:R0:W2:Y:S01]  /*1950*/  LDG.E R93, [R28.64] ;  /* 0x000000041c5d7981 */ /* 0x0000a2000c1e1900 */
[----:B---3--:R-:W-:-:S03]  /*1960*/  FMUL.FTZ R78, R74, 1.4426950216293334961 ;  /* 0x3fb8aa3b4a4e7820 */ /* 0x008fc60000410000 */
[----:B------:R-:W0:Y:S01]  /*1970*/  LDS.64 R4, [R57.X8] ;  /* 0x0000000039047984 */ /* 0x000e220000008a00 */
[----:B------:R-:W-:-:S06]  /*1980*/  FMUL.FTZ R86, R36, R78 ;  /* 0x0000004e24567220 */ /* 0x000fcc0000410000 */
[----:B-1----:R-:W1:Y:S01]  /*1990*/  MUFU.EX2 R86, R86 ;  /* 0x0000005600567308 */ /* 0x002e620000000800 */
[----:B------:R-:W-:Y:S01]  /*19a0*/  ISETP.NE.AND P2, PT, R65, 0x1f, PT ;  /* 0x0000001f4100780c */ /* 0x000fe20003f45270 */
[----:B-1----:R1:W-:Y:S04]  /*19b0*/  STS [R77.X4+0x548], R86 ;  /* 0x000548564d007388 */ /* 0x0023e80000004800 */
[----:B------:R-:W-:Y:S01]  /*19c0*/  BAR.SYNC.DEFER_BLOCKING 0x0 ;  /* 0x0000000000007b1d */ /* 0x000fe20000010000 */
[-C--:B------:R-:W-:Y:S02]  /*19d0*/  FMUL.FTZ R87, R41, R78.reuse ;  /* 0x0000004e29577220 */ /* 0x080fe40000410000 */
[-C--:B------:R-:W-:Y:S02]  /*19e0*/  FMUL.FTZ R88, R39, R78.reuse ;  /* 0x0000004e27587220 */ /* 0x080fe40000410000 */
[----:B------:R-:W-:-:S03]  /*19f0*/  FMUL.FTZ R92, R34, R78 ;  /* 0x0000004e225c7220 */ /* 0x000fc60000410000 */
[----:B------:R3:W4:Y:S01]  /*1a00*/  @P2 LDS R27, [R65.X4+0xd4c] ;  /* 0x000d4c00411b2984 */ /* 0x0007220000004800 */
[----:B------:R-:W1:Y:S01]  /*1a10*/  MUFU.EX2 R87, R87 ;  /* 0x0000005700577308 */ /* 0x000e620000000800 */
[----:B------:R-:W-:Y:S01]  /*1a20*/  HFMA2.MMA R89, -RZ, RZ, 0, 0 ;  /* 0x00000000ff597435 */ /* 0x000fe200000001ff */
[----:B0-----:R-:W-:-:S06]  /*1a30*/  PRMT R28, RZ, 0x5410, R4 ;  /* 0x00005410ff1c7816 */ /* 0x001fcc0000000004 */
[----:B------:R-:W0:Y:S01]  /*1a40*/  MUFU.EX2 R88, R88 ;  /* 0x0000005800587308 */ /* 0x000e220000000800 */
[----:B------:R-:W-:Y:S02]  /*1a50*/  PRMT R29, RZ, 0x7610, R4 ;  /* 0x00007610ff1d7816 */ /* 0x000fe40000000004 */
[--C-:B------:R-:W-:Y:S02]  /*1a60*/  SHF.R.U64 R4, R16, 0x10, R17.reuse ;  /* 0x0000001010047819 */ /* 0x100fe40000001211 */
[----:B------:R-:W-:-:S03]  /*1a70*/  SHF.R.U32.HI R76, RZ, 0x10, R17 ;  /* 0x00000010ff4c7819 */ /* 0x000fc60000011611 */
[----:B------:R-:W0:Y:S01]  /*1a80*/  MUFU.EX2 R92, R92 ;  /* 0x0000005c005c7308 */ /* 0x000e220000000800 */
[----:B------:R-:W-:Y:S01]  /*1a90*/  @P0 IMAD.WIDE R6, R7, 0x8, R10 ;  /* 0x0000000807060825 */ /* 0x000fe200078e020a */
[----:B------:R-:W-:Y:S02]  /*1aa0*/  PRMT R79, RZ, 0x5410, R16 ;  /* 0x00005410ff4f7816 */ /* 0x000fe40000000010 */
[----:B-1----:R-:W-:Y:S02]  /*1ab0*/  PRMT R77, RZ, 0x5410, R17 ;  /* 0x00005410ff4d7816 */ /* 0x002fe40000000011 */
[----:B------:R-:W-:Y:S01]  /*1ac0*/  PRMT R78, RZ, 0x5410, R4 ;  /* 0x00005410ff4e7816 */ /* 0x000fe20000000004 */
[----:B------:R-:W-:Y:S01]  /*1ad0*/  BSSY B0, `(.L_x_8618) ;  /* 0x0000017000007945 */ /* 0x000fe20003800000 */
[----:B------:R-:W-:Y:S01]  /*1ae0*/  PRMT R76, RZ, 0x5410, R76 ;  /* 0x00005410ff4c7816 */ /* 0x000fe2000000004c */
[----:B------:R1:W5:Y:S01]  /*1af0*/  @P0 LDG.E R89, [R6.64+0x4] ;  /* 0x0000040406590981 */ /* 0x000362000c1e1900 */
[--C-:B------:R-:W-:Y:S01]  /*1b00*/  PRMT R81, RZ, 0x5410, R5.reuse ;  /* 0x00005410ff517816 */ /* 0x100fe20000000005 */
[----:B------:R-:W-:Y:S01]  /*1b10*/  FMUL.FTZ R91, R36, R79 ;  /* 0x0000004f245b7220 */ /* 0x000fe20000410000 */
[----:B------:R-:W-:Y:S01]  /*1b20*/  PRMT R80, RZ, 0x7610, R5 ;  /* 0x00007610ff507816 */ /* 0x000fe20000000005 */
[----:B------:R-:W-:-:S02]  /*1b30*/  FMUL.FTZ R90, R41, R78 ;  /* 0x0000004e295a7220 */ /* 0x000fc40000410000 */
[----:B------:R-:W-:Y:S02]  /*1b40*/  FMUL.FTZ R5, R86, R87 ;  /* 0x0000005756057220 */ /* 0x000fe40000410000 */
[----:B-1----:R-:W-:Y:S02]  /*1b50*/  FMUL.FTZ R6, R34, R77 ;  /* 0x0000004d22067220 */ /* 0x002fe40000410000 */
[----:B------:R-:W-:Y:S02]  /*1b60*/  FMUL.FTZ R7, R39, R76 ;  /* 0x0000004c27077220 */ /* 0x000fe40000410000 */
[-C--:B--2---:R-:W-:Y:S02]  /*1b70*/  FMUL.FTZ R97, R44, R93.reuse ;  /* 0x0000005d2c617220 */ /* 0x084fe40000410000 */
[-C--:B------:R-:W-:Y:S02]  /*1b80*/  FMUL.FTZ R83, R42, R93.reuse ;  /* 0x0000005d2a537220 */ /* 0x080fe40000410000 */
[----:B------:R-:W-:-:S02]  /*1b90*/  FMUL.FTZ R94, R47, R93 ;  /* 0x0000005d2f5e7220 */ /* 0x000fc40000410000 */
[----:B------:R-:W-:Y:S02]  /*1ba0*/  FMUL.FTZ R93, R46, R93 ;  /* 0x0000005d2e5d7220 */ /* 0x000fe40000410000 */
[----:B0-----:R-:W-:Y:S01]  /*1bb0*/  FFMA.FTZ R26, R88, R83, R97 ;  /* 0x00000053581a7223 */ /* 0x001fe20000010061 */
[----:B------:R-:W-:Y:S05]  /*1bc0*/  @P2 BRA `(.L_x_8619) ;  /* 0x0000007000002947 */ /* 0x000fea0003800000 */
[----:B---34-:R-:W-:Y:S01]  /*1bd0*/  ISETP.NE.AND P0, PT, R55, c[0x0][0x174], PT ;  /* 0x00005d0037007a0c */ /* 0x018fe20003f05270 */
[----:B------:R-:W-:-:S12]  /*1be0*/  IMAD.MOV.U32 R27, RZ, RZ, 0x3f800000 ;  /* 0x3f800000ff1b7424 */ /* 0x000fd800078e00ff */
[----:B------:R-:W-:-:S04]  /*1bf0*/  @P0 LEA.HI R4, R55, R55, RZ, 0x1 ;  /* 0x0000003737040211 */ /* 0x000fc800078f08ff */
[----:B------:R-:W-:-:S04]  /*1c00*/  @P0 LOP3.LUT R4, R4, 0xfffffe, RZ, 0xc0, !PT ;  /* 0x00fffffe04040812 */ /* 0x000fc800078ec0ff */
[----:B------:R-:W-:-:S04]  /*1c10*/  @P0 IADD3 R4, -R4, R55, RZ ;  /* 0x0000003704040210 */ /* 0x000fc80007ffe1ff */
[----:B------:R-:W-:-:S05]  /*1c20*/  @P0 LEA R4, R4, R33, 0x8 ;  /* 0x0000002104040211 */ /* 0x000fca00078e40ff */
[----:B------:R0:W1:Y:S02]  /*1c30*/  @P0 LDS R27, [R4.X4+0x548] ;  /* 0x00054800041b0984 */ /* 0x0000640000004800 */
.L_x_8619:
[----:B---34-:R-:W-:Y:S05]  /*1c40*/  BSYNC B0 ;  /* 0x0000000000007941 */ /* 0x018fea0003800000 */
.L_x_8618:
[----:B-1----:R-:W-:Y:S01]  /*1c50*/  FMUL.FTZ R95, R88, R27 ;  /* 0x0000001b585f7220 */ /* 0x002fe20000410000 */
[----:B------:R-:W-:Y:S01]  /*1c60*/  ISETP.NE.AND P3, PT, R82, 0x1f, PT ;  /* 0x0000001f5200780c */ /* 0x000fe20003f65270 */
[----:B------:R-:W-:Y:S01]  /*1c70*/  FMUL.FTZ R101, R28, R91 ;  /* 0x0000005b1c657220 */ /* 0x000fe20000410000 */
[----:B------:R-:W-:Y:S01]  /*1c80*/  ISETP.GE.AND P0, PT, R57, 0x1, PT ;  /* 0x000000013900780c */ /* 0x000fe20003f06270 */
[----:B------:R-:W-:Y:S01]  /*1c90*/  FMUL.FTZ R96, R29, R90 ;  /* 0x0000005a1d607220 */ /* 0x000fe20000410000 */
[----:B-----5:R-:W-:Y:S01]  /*1ca0*/  SHFL.IDX PT, R89, R89, RZ, 0x1f ;  /* 0x00001fff59597589 */ /* 0x020fe200000e0000 */
[C---:B------:R-:W-:Y:S01]  /*1cb0*/  FFMA.FTZ R98, R92.reuse, R26, R93 ;  /* 0x0000001a5c627223 */ /* 0x040fe2000001005d */
[----:B------:R-:W-:Y:S01]  /*1cc0*/  BSSY B0, `(.L_x_8620) ;  /* 0x0000084000007945 */ /* 0x000fe20003800000 */
[----:B------:R-:W-:Y:S02]  /*1cd0*/  FMUL.FTZ R26, R92, R95 ;  /* 0x0000005f5c1a7220 */ /* 0x000fe40000410000 */
[----:B------:R-:W-:-:S02]  /*1ce0*/  FMUL.FTZ R99, R81, R6 ;  /* 0x0000000651637220 */ /* 0x000fc40000410000 */
[C---:B0-----:R-:W-:Y:S02]  /*1cf0*/  FFMA.FTZ R4, R87.reuse, R101, R96 ;  /* 0x0000006557047223 */ /* 0x041fe40000010060 */
[C---:B------:R-:W-:Y:S02]  /*1d00*/  FFMA.FTZ R98, R87.reuse, R98, R94 ;  /* 0x0000006257627223 */ /* 0x040fe4000001005e */
[----:B------:R-:W-:Y:S02]  /*1d10*/  FMUL.FTZ R103, R87, R26 ;  /* 0x0000001a57677220 */ /* 0x000fe40000410000 */
[----:B------:R-:W-:Y:S01]  /*1d20*/  FMUL.FTZ R95, R80, R7 ;  /* 0x00000007505f7220 */ /* 0x000fe20000410000 */
[----:B------:R-:W0:Y:S01]  /*1d30*/  SHFL.DOWN PT, R102, R98, 0x1, 0x1f ;  /* 0x08201f0062667f89 */ /* 0x000e2200000e0000 */
[C---:B------:R-:W-:Y:S02]  /*1d40*/  FFMA.FTZ R4, R92.reuse, R4, R99 ;  /* 0x000000045c047223 */ /* 0x040fe40000010063 */
[----:B------:R-:W-:Y:S01]  /*1d50*/  FMUL.FTZ R5, R92, R5 ;  /* 0x000000055c057220 */ /* 0x000fe20000410000 */
[----:B------:R-:W1:Y:S01]  /*1d60*/  SHFL.DOWN PT, R26, R103, 0x1, 0x1f ;  /* 0x08201f00671a7f89 */ /* 0x000e6200000e0000 */
        /* <DEDUP_REMOVED lines=51> */
[----:B-1----:R-:W-:Y:S01]  /*20a0*/  @!P3 FMUL.FTZ R103, R103, R104 ;  /* 0x000000686767b220 */ /* 0x002fe20000410000 */
[----:B------:R-:W-:Y:S04]  /*20b0*/  SHFL.IDX PT, R108, R5, RZ, 0x1f ;  /* 0x00001fff056c7589 */ /* 0x000fe800000e0000 */
[----:B------:R-:W-:Y:S02]  /*20c0*/  SHFL.DOWN PT, R110, R98, 0x1, 0x1f ;  /* 0x08201f00626e7f89 */ /* 0x000fe400000e0000 */
[----:B--2---:R-:W-:-:S02]  /*20d0*/  @P0 FFMA.FTZ R105, R100, R26, R105 ;  /* 0x0000001a64690223 */ /* 0x004fc40000010069 */
[----:B------:R-:W0:Y:S01]  /*20e0*/  SHFL.DOWN PT, R109, R103, 0x1, 0x1f ;  /* 0x08201f00676d7f89 */ /* 0x000e2200000e0000 */
[----:B---3--:R-:W-:Y:S01]  /*20f0*/  @P0 FMUL.FTZ R100, R100, R107 ;  /* 0x0000006b64640220 */ /* 0x008fe20000410000 */
[----:B------:R-:W-:Y:S02]  /*2100*/  MOV R107, c[0x0][0x174] ;  /* 0x00005d00006b7a02 */ /* 0x000fe40000000f00 */
[----:B------:R-:W-:Y:S02]  /*2110*/  SHFL.UP PT, R105, R105, 0x1, RZ ;  /* 0x0420000069697989 */ /* 0x000fe400000e00ff */
[----:B------:R-:W-:Y:S02]  /*2120*/  LEA R112, R107, R54, 0x7 ;  /* 0x000000366b707211 */ /* 0x000fe400078e38ff */
[----:B------:R-:W1:Y:S02]  /*2130*/  SHFL.UP PT, R100, R100, 0x1, RZ ;  /* 0x0420000064647989 */ /* 0x000e6400000e00ff */
[----:B------:R-:W-:-:S02]  /*2140*/  SHF.R.S32.HI R107, RZ, 0x1f, R112 ;  /* 0x0000001fff6b7819 */ /* 0x000fc40000011470 */
[----:B------:R2:W-:Y:S01]  /*2150*/  SHFL.IDX PT, R106, R98, RZ, 0x1f ;  /* 0x00001fff626a7589 */ /* 0x0005e200000e0000 */
[----:B------:R-:W-:-:S03]  /*2160*/  LEA R26, P0, R112, R53, 0x2 ;  /* 0x00000035701a7211 */ /* 0x000fc600078010ff */
[----:B------:R-:W3:Y:S01]  /*2170*/  SHFL.IDX PT, R104, R103, RZ, 0x1f ;  /* 0x00001fff67687589 */ /* 0x000ee200000e0000 */
[----:B0-----:R-:W-:-:S04]  /*2180*/  @P2 FFMA.FTZ R108, R109, R108, R110 ;  /* 0x0000006c6d6c2223 */ /* 0x001fc8000001006e */
[----:B------:R-:W-:Y:S01]  /*2190*/  FFMA.FTZ R83, R108, R27, R83 ;  /* 0x0000001b6c537223 */ /* 0x000fe20000010053 */
[----:B------:R-:W-:Y:S02]  /*21a0*/  LEA.HI.X R27, R112, R48, R107, 0x2, P0 ;  /* 0x00000030701b7211 */ /* 0x000fe400000f146b */
[----:B------:R-:W-:Y:S01]  /*21b0*/  ISETP.NE.AND P0, PT, R65, RZ, PT ;  /* 0x000000ff4100720c */ /* 0x000fe20003f05270 */
[----:B-1----:R-:W-:Y:S01]  /*21c0*/  @P1 FFMA.FTZ R89, R100, R89, R105 ;  /* 0x0000005964591223 */ /* 0x002fe20000010069 */
[----:B------:R-:W-:Y:S01]  /*21d0*/  IADD3 R108, R112, -0x80, RZ ;  /* 0xffffff80706c7810 */ /* 0x000fe20007ffe0ff */
[----:B------:R-:W-:Y:S02]  /*21e0*/  FFMA.FTZ R97, R88, R83, R97 ;  /* 0x0000005358617223 */ /* 0x000fe40000010061 */
[----:B--2---:R-:W-:Y:S01]  /*21f0*/  FFMA.FTZ R98, R86, R89, R101 ;  /* 0x0000005956627223 */ /* 0x004fe20000010065 */
[----:B------:R-:W-:Y:S01]  /*2200*/  IADD3 R108, -R108, c[0x0][0x168], -R65 ;  /* 0x00005a006c6c7a10 */ /* 0x000fe20007ffe941 */
[----:B------:R-:W-:-:S02]  /*2210*/  FFMA.FTZ R86, R92, R97, R93 ;  /* 0x000000615c567223 */ /* 0x000fc4000001005d */
[C---:B------:R-:W-:Y:S01]  /*2220*/  FFMA.FTZ R96, R87.reuse, R98, R96 ;  /* 0x0000006257607223 */ /* 0x040fe20000010060 */
[C---:B------:R-:W-:Y:S01]  /*2230*/  ISETP.GE.AND P1, PT, R108.reuse, 0x1, PT ;  /* 0x000000016c00780c */ /* 0x040fe20003f26270 */
[----:B------:R-:W-:Y:S01]  /*2240*/  FFMA.FTZ R87, R87, R86, R94 ;  /* 0x0000005657577223 */ /* 0x000fe2000001005e */
[----:B------:R-:W-:Y:S01]  /*2250*/  ISETP.GE.AND P2, PT, R108, 0x21, PT ;  /* 0x000000216c00780c */ /* 0x000fe20003f46270 */
[----:B---3--:R-:W-:Y:S01]  /*2260*/  FFMA.FTZ R5, R104, R5, R106 ;  /* 0x0000000568057223 */ /* 0x008fe2000001006a */
[----:B------:R-:W-:Y:S01]  /*2270*/  ISETP.GE.AND P3, PT, R108, 0x41, PT ;  /* 0x000000416c00780c */ /* 0x000fe20003f66270 */
[----:B------:R-:W-:Y:S01]  /*2280*/  FMUL.FTZ R4, R104, R4 ;  /* 0x0000000468047220 */ /* 0x000fe20000410000 */
[----:B------:R-:W-:Y:S01]  /*2290*/  ISETP.GE.AND P4, PT, R108, 0x61, PT ;  /* 0x000000616c00780c */ /* 0x000fe20003f86270 */
[----:B------:R-:W-:Y:S02]  /*22a0*/  FFMA.FTZ R100, R92, R96, R99 ;  /* 0x000000605c647223 */ /* 0x000fe40000010063 */
[----:B------:R-:W-:Y:S01]  /*22b0*/  FFMA.FTZ R89, R47, R98, RZ ;  /* 0x000000622f597223 */ /* 0x000fe200000100ff */
[----:B------:R0:W-:Y:S01]  /*22c0*/  @!P0 STS.64 [R102+0xdc8], R4 ;  /* 0x000dc80466008388 */ /* 0x0001e20000000a00 */
[----:B------:R-:W-:-:S02]  /*22d0*/  FFMA.FTZ R91, R28, -R91, R98 ;  /* 0x8000005b1c5b7223 */ /* 0x000fc40000010062 */
[----:B------:R-:W-:Y:S02]  /*22e0*/  FMUL.FTZ R92, R36, R87 ;  /* 0x00000057245c7220 */ /* 0x000fe40000410000 */
[----:B------:R-:W-:Y:S02]  /*22f0*/  FFMA.FTZ R90, R29, -R90, R96 ;  /* 0x8000005a1d5a7223 */ /* 0x000fe40000010060 */
[----:B------:R-:W-:Y:S02]  /*2300*/  FFMA.FTZ R99, R46, R96, R89 ;  /* 0x000000602e637223 */ /* 0x000fe40000010059 */
[----:B------:R-:W-:Y:S02]  /*2310*/  FFMA.FTZ R101, R88, R100, R95 ;  /* 0x0000006458657223 */ /* 0x000fe4000001005f */
[----:B------:R-:W-:Y:S02]  /*2320*/  FMUL.FTZ R93, R41, R86 ;  /* 0x00000056295d7220 */ /* 0x000fe40000410000 */
[----:B0-----:R-:W-:-:S02]  /*2330*/  FFMA.FTZ R5, R91, R92, RZ ;  /* 0x0000005c5b057223 */ /* 0x001fc400000100ff */
[----:B------:R-:W-:Y:S02]  /*2340*/  FMUL.FTZ R95, R39, R83 ;  /* 0x00000053275f7220 */ /* 0x000fe40000410000 */
[----:B------:R-:W-:Y:S02]  /*2350*/  FMUL.FTZ R96, R34, R97 ;  /* 0x0000006122607220 */ /* 0x000fe40000410000 */
[----:B------:R-:W-:Y:S02]  /*2360*/  FFMA.FTZ R89, R81, -R6, R100 ;  /* 0x8000000651597223 */ /* 0x000fe40000010064 */
[----:B------:R-:W-:Y:S02]  /*2370*/  FFMA.FTZ R88, R80, -R7, R101 ;  /* 0x8000000750587223 */ /* 0x000fe40000010065 */
[----:B------:R-:W-:Y:S02]  /*2380*/  FFMA.FTZ R94, R90, R93, R5 ;  /* 0x0000005d5a5e7223 */ /* 0x000fe40000010005 */
[----:B------:R-:W-:-:S02]  /*2390*/  FMUL.FTZ R7, R76, R95 ;  /* 0x0000005f4c077220 */ /* 0x000fc40000410000 */
[----:B------:R-:W-:Y:S02]  /*23a0*/  FMUL.FTZ R6, R77, R96 ;  /* 0x000000604d067220 */ /* 0x000fe40000410000 */
[----:B------:R-:W-:Y:S02]  /*23b0*/  FMUL.FTZ R5, R78, R93 ;  /* 0x0000005d4e057220 */ /* 0x000fe40000410000 */
[----:B------:R-:W-:Y:S02]  /*23c0*/  FMUL.FTZ R4, R79, R92 ;  /* 0x0000005c4f047220 */ /* 0x000fe40000410000 */
[----:B------:R-:W-:Y:S01]  /*23d0*/  FFMA.FTZ R94, R89, R96, R94 ;  /* 0x00000060595e7223 */ /* 0x000fe2000001005e */
[----:B------:R-:W-:Y:S01]  /*23e0*/  SHF.L.U64.HI R96, R31, 0x2, R0 ;  /* 0x000000021f607819 */ /* 0x000fe20000010200 */
[----:B------:R-:W-:Y:S01]  /*23f0*/  FFMA.FTZ R99, R44, R100, R99 ;  /* 0x000000642c637223 */ /* 0x000fe20000010063 */
[----:B------:R0:W-:Y:S01]  /*2400*/  STS.128 [R65.X16+0x110], R4 ;  /* 0x0001100441007388 */ /* 0x0001e2000000cc00 */
[----:B------:R-:W-:-:S02]  /*2410*/  FMUL.FTZ R95, R88, R95 ;  /* 0x0000005f585f7220 */ /* 0x000fc40000410000 */
[----:B------:R-:W-:Y:S01]  /*2420*/  FFMA.FTZ R93, R42, R101, R99 ;  /* 0x000000652a5d7223 */ /* 0x000fe20000010063 */
[----:B------:R-:W-:Y:S01]  /*2430*/  SHF.L.U32 R99, R31, 0x2, RZ ;  /* 0x000000021f637819 */ /* 0x000fe200000006ff */
[----:B------:R-:W-:Y:S02]  /*2440*/  FADD.FTZ R92, R94, R95 ;  /* 0x0000005f5e5c7221 */ /* 0x000fe40000010000 */
[----:B------:R-:W-:Y:S01]  /*2450*/  IMAD R94, R96, c[0x0][0x2b0], RZ ;  /* 0x0000ac00605e7a24 */ /* 0x000fe200078e02ff */
[----:B------:R-:W-:Y:S06]  /*2460*/  BAR.SYNC.DEFER_BLOCKING 0x0 ;  /* 0x0000000000007b1d */ /* 0x000fec0000010000 */
[----:B------:R-:W-:Y:S05]  /*2470*/  @!P1 BRA `(.L_x_8621) ;  /* 0x0000008000009947 */ /* 0x000fea0003800000 */
[----:B------:R-:W1:Y:S01]  /*2480*/  LDS R95, [R65.X4+0x110] ;  /* 0x00011000415f7984 */ /* 0x000e620000004800 */
[----:B0-----:R-:W-:-:S04]  /*2490*/  IMAD R4, R75, c[0x0][0x2b0], RZ ;  /* 0x0000ac004b047a24 */ /* 0x001fc800078e02ff */
[C---:B------:R-:W-:Y:S02]  /*24a0*/  IMAD R7, R33.reuse, c[0x0][0x2b4], R4 ;  /* 0x0000ad0021077a24 */ /* 0x040fe400078e0204 */
[----:B------:R-:W-:-:S04]  /*24b0*/  IMAD.WIDE.U32 R4, R33, c[0x0][0x2b0], R20 ;  /* 0x0000ac0021047a25 */ /* 0x000fc800078e0014 */
[----:B------:R-:W-:Y:S01]  /*24c0*/  IMAD.IADD R5, R5, 0x1, R7 ;  /* 0x0000000105057824 */ /* 0x000fe200078e0207 */
[----:B------:R-:W-:-:S04]  /*24d0*/  LEA R6, P1, R4, c[0x0][0x318], 0x2 ;  /* 0x0000c60004067a11 */ /* 0x000fc800078210ff */
[----:B------:R-:W-:-:S05]  /*24e0*/  LEA.HI.X R7, R4, c[0x0][0x31c], R5, 0x2, P1 ;  /* 0x0000c70004077a11 */ /* 0x000fca00008f1405 */
[----:B-1----:R0:W-:Y:S04]  /*24f0*/  RED.E.ADD.F32.FTZ.RN.STRONG.GPU [R6.64], R95 ;  /* 0x0000005f0600798e */ /* 0x0021e8000c10e784 */
.L_x_8621:
[----:B------:R-:W-:Y:S05]  /*2500*/  BSYNC B0 ;  /* 0x0000000000007941 */ /* 0x000fea0003800000 */
.L_x_8620:
[----:B0-----:R0:W1:Y:S01]  /*2510*/  LDS R7, [R65.X4+0x190] ;  /* 0x0001900041077984 */ /* 0x0010620000004800 */
[----:B------:R-:W-:Y:S01]  /*2520*/  BSSY B0, `(.L_x_8622) ;  /* 0x0000006000007945 */ /* 0x000fe20003800000 */
[----:B------:R-:W-:Y:S01]  /*2530*/  IMAD R75, R99, c[0x0][0x2b4], R94 ;  /* 0x0000ad00634b7a24 */ /* 0x000fe200078e025e */
[----:B------:R-:W-:Y:S05]  /*2540*/  @!P2 BRA `(.L_x_8623) ;  /* 0x000000300000a947 */ /* 0x000fea0003800000 */
[----:B------:R-:W-:-:S05]  /*2550*/  IMAD.WIDE.U32 R4, R99, c[0x0][0x2b0], R22 ;  /* 0x0000ac0063047a25 */ /* 0x000fca00078e0016 */
[----:B------:R-:W-:-:S05]  /*2560*/  IADD3 R5, R5, R75, RZ ;  /* 0x0000004b05057210 */ /* 0x000fca0007ffe0ff */
[----:B-1----:R1:W-:Y:S02]  /*2570*/  RED.E.ADD.F32.FTZ.RN.STRONG.GPU [R4.64], R7 ;  /* 0x000000070400798e */ /* 0x0023e4000c10e784 */
.L_x_8623:
[----:B------:R-:W-:Y:S05]  /*2580*/  BSYNC B0 ;  /* 0x0000000000007941 */ /* 0x000fea0003800000 */
.L_x_8622:
[----:B-1----:R1:W2:Y:S01]  /*2590*/  LDS R7, [R65.X4+0x210] ;  /* 0x0002100041077984 */ /* 0x0022a20000004800 */
[----:B------:R-:W-:Y:S01]  /*25a0*/  BSSY B0, `(.L_x_8624) ;  /* 0x0000006000007945 */ /* 0x000fe20003800000 */
[----:B------:R-:W-:Y:S01]  /*25b0*/  IMAD.WIDE.U32 R4, R99, c[0x0][0x2b0], R24 ;  /* 0x0000ac0063047a25 */ /* 0x000fe200078e0018 */
[----:B------:R-:W-:Y:S05]  /*25c0*/  @!P3 BRA `(.L_x_8625) ;  /* 0x000000300000b947 */ /* 0x000fea0003800000 */
[----:B------:R-:W-:-:S05]  /*25d0*/  IMAD.WIDE.U32 R26, R99, c[0x0][0x2b0], R26 ;  /* 0x0000ac00631a7a25 */ /* 0x000fca00078e001a */
[----:B------:R-:W-:-:S05]  /*25e0*/  IADD3 R27, R75, R27, RZ ;  /* 0x0000001b4b1b7210 */ /* 0x000fca0007ffe0ff */
[----:B--2---:R2:W-:Y:S02]  /*25f0*/  RED.E.ADD.F32.FTZ.RN.STRONG.GPU [R26.64], R7 ;  /* 0x000000071a00798e */ /* 0x0045e4000c10e784 */
.L_x_8625:
[----:B------:R-:W-:Y:S05]  /*2600*/  BSYNC B0 ;  /* 0x0000000000007941 */ /* 0x000fea0003800000 */
.L_x_8624:
[----:B--2---:R2:W3:Y:S01]  /*2610*/  LDS R7, [R65.X4+0x290] ;  /* 0x0002900041077984 */ /* 0x0044e20000004800 */
[----:B------:R-:W-:Y:S01]  /*2620*/  BSSY B0, `(.L_x_8626) ;  /* 0x0000004000007945 */ /* 0x000fe20003800000 */
[----:B------:R-:W-:Y:S05]  /*2630*/  @!P4 BRA `(.L_x_8627) ;  /* 0x000000200000c947 */ /* 0x000fea0003800000 */
[----:B------:R-:W-:-:S05]  /*2640*/  IADD3 R5, R75, R5, RZ ;  /* 0x000000054b057210 */ /* 0x000fca0007ffe0ff */
[----:B---3--:R3:W-:Y:S02]  /*2650*/  RED.E.ADD.F32.FTZ.RN.STRONG.GPU [R4.64], R7 ;  /* 0x000000070400798e */ /* 0x0087e4000c10e784 */
.L_x_8627:
[----:B------:R-:W-:Y:S05]  /*2660*/  BSYNC B0 ;  /* 0x0000000000007941 */ /* 0x000fea0003800000 */
.L_x_8626:
[----:B---3--:R-:W3:Y:S01]  /*2670*/  SHFL.DOWN PT, R4, R93, 0x1, 0x1f ;  /* 0x08201f005d047f89 */ /* 0x008ee200000e0000 */
[C---:B------:R-:W-:Y:S01]  /*2680*/  ISETP.GT.AND P1, PT, R57.reuse, 0x1e, PT ;  /* 0x0000001e3900780c */ /* 0x040fe20003f24270 */
[-C--:B------:R-:W-:Y:S01]  /*2690*/  FMUL.FTZ R27, R80, R83.reuse ;  /* 0x00000053501b7220 */ /* 0x080fe20000410000 */
[----:B------:R-:W-:Y:S01]  /*26a0*/  ISETP.NE.AND P2, PT, R57, RZ, PT ;  /* 0x000000ff3900720c */ /* 0x000fe20003f45270 */
[----:B------:R-:W4:Y:S01]  /*26b0*/  SHFL.DOWN PT, R5, R92, 0x1, 0x1f ;  /* 0x08201f005c057f89 */ /* 0x000f2200000e0000 */
[C---:B------:R-:W-:Y:S01]  /*26c0*/  FMUL.FTZ R83, R74.reuse, R83 ;  /* 0x000000534a537220 */ /* 0x040fe20000410000 */
[----:B------:R-:W-:Y:S01]  /*26d0*/  BSSY B0, `(.L_x_8628) ;  /* 0x000003a000007945 */ /* 0x000fe20003800000 */
[-C--:B------:R-:W-:Y:S02]  /*26e0*/  FMUL.FTZ R7, R74, R86.reuse ;  /* 0x000000564a077220 */ /* 0x080fe40000410000 */
        /* <DEDUP_REMOVED lines=8> */
[----:B---3--:R-:W-:Y:S02]  /*2770*/  @!P1 FADD.FTZ R93, R93, R4 ;  /* 0x000000045d5d9221 */ /* 0x008fe40000010000 */
[----:B------:R-:W-:Y:S02]  /*2780*/  FFMA.FTZ R30, R39, R27, R30 ;  /* 0x0000001b271e7223 */ /* 0x000fe4000001001e */
[----:B----4-:R-:W-:Y:S01]  /*2790*/  @!P1 FADD.FTZ R92, R92, R5 ;  /* 0x000000055c5c9221 */ /* 0x010fe20000010000 */
[----:B------:R-:W3:Y:S01]  /*27a0*/  SHFL.DOWN PT, R4, R93, 0x2, 0x1f ;  /* 0x08401f005d047f89 */ /* 0x000ee200000e0000 */
[----:B------:R-:W-:Y:S01]  /*27b0*/  ISETP.GT.AND P1, PT, R57, 0x1d, PT ;  /* 0x0000001d3900780c */ /* 0x000fe20003f24270 */
[----:B------:R-:W-:Y:S02]  /*27c0*/  FFMA.FTZ R32, R41, R29, R32 ;  /* 0x0000001d29207223 */ /* 0x000fe40000010020 */
[----:B------:R-:W4:Y:S01]  /*27d0*/  SHFL.DOWN PT, R5, R92, 0x2, 0x1f ;  /* 0x08401f005c057f89 */ /* 0x000f2200000e0000 */
[----:B------:R-:W-:-:S02]  /*27e0*/  FFMA.FTZ R37, R36, R28, R37 ;  /* 0x0000001c24257223 */ /* 0x000fc40000010025 */
[----:B------:R-:W-:Y:S02]  /*27f0*/  FADD.FTZ R38, R83, R38 ;  /* 0x0000002653267221 */ /* 0x000fe40000010000 */
[----:B------:R-:W-:-:S05]  /*2800*/  FADD.FTZ R40, R7, R40 ;  /* 0x0000002807287221 */ /* 0x000fca0000010000 */
[----:B---3--:R-:W-:Y:S02]  /*2810*/  @!P1 FADD.FTZ R93, R93, R4 ;  /* 0x000000045d5d9221 */ /* 0x008fe40000010000 */
        /* <DEDUP_REMOVED lines=15> */
[----:B------:R-:W-:Y:S02]  /*2910*/  FMUL.FTZ R4, R74, R97 ;  /* 0x000000614a047220 */ /* 0x000fe40000410000 */
[----:B----4-:R-:W-:Y:S01]  /*2920*/  @!P1 FADD.FTZ R92, R92, R5 ;  /* 0x000000055c5c9221 */ /* 0x010fe20000010000 */
[----:B------:R-:W-:Y:S01]  /*2930*/  MOV R5, R93 ;  /* 0x0000005d00057202 */ /* 0x000fe20000000f00 */
[----:B------:R-:W-:Y:S02]  /*2940*/  FMUL.FTZ R74, R74, R87 ;  /* 0x000000574a4a7220 */ /* 0x000fe40000410000 */
[----:B------:R-:W-:Y:S01]  /*2950*/  FMUL.FTZ R89, R89, R4 ;  /* 0x0000000459597220 */ /* 0x000fe20000410000 */
[----:B------:R-:W-:Y:S01]  /*2960*/  MOV R4, R92 ;  /* 0x0000005c00047202 */ /* 0x000fe20000000f00 */
[----:B------:R-:W-:Y:S02]  /*2970*/  FMUL.FTZ R74, R91, R74 ;  /* 0x0000004a5b4a7220 */ /* 0x000fe40000410000 */
[----:B------:R-:W-:-:S02]  /*2980*/  FFMA.FTZ R6, R77, R6, R89 ;  /* 0x000000064d067223 */ /* 0x000fc40000010059 */
[----:B------:R3:W-:Y:S01]  /*2990*/  @!P2 STS.64 [0x318], R4 ;  /* 0x00031804ff00a388 */ /* 0x0007e20000000a00 */
[----:B------:R-:W-:Y:S02]  /*29a0*/  FFMA.FTZ R74, R79, R28, R74 ;  /* 0x0000001c4f4a7223 */ /* 0x000fe4000001004a */
        /* <DEDUP_REMOVED lines=12> */
.L_x_8629:
[----:B---3--:R-:W-:Y:S05]  /*2a70*/  BSYNC B0 ;  /* 0x0000000000007941 */ /* 0x008fea0003800000 */
.L_x_8628:
[----:B------:R-:W-:Y:S02]  /*2a80*/  IADD3 R33, R33, 0x1, RZ ;  /* 0x0000000121217810 */ /* 0x000fe40007ffe0ff */
[----:B------:R-:W-:Y:S02]  /*2a90*/  IADD3 R31, P1, R31, 0x1, RZ ;  /* 0x000000011f1f7810 */ /* 0x000fe40007f3e0ff */
[----:B------:R-:W-:Y:S02]  /*2aa0*/  ISETP.GE.AND P0, PT, R33, c[0x0][0x16c], PT ;  /* 0x00005b0021007a0c */ /* 0x000fe40003f06270 */
[----:B------:R-:W-:-:S11]  /*2ab0*/  IADD3.X R0, RZ, R0, RZ, P1, !PT ;  /* 0x00000000ff007210 */ /* 0x000fd60000ffe4ff */
[----:B------:R-:W-:Y:S01]  /*2ac0*/  @P0 CALL.REL.NOINC `(.L_x_8617) ;  /* 0x0000001000000944 */ /* 0x000fe20003c00000 */
[----:B------:R-:W-:Y:S05]  /*2ad0*/  BRA `(.L_x_8630) ;  /* 0xffffebf000007947 */ /* 0x000fea000383ffff */
.L_x_8617:
[----:B------:R-:W-:Y:S01]  /*2ae0*/  BAR.SYNC.DEFER_BLOCKING 0x0 ;  /* 0x0000000000007b1d */ /* 0x000fe20000010000 */
[----:B------:R-:W-:Y:S01]  /*2af0*/  F2FP.BF16.PACK_AB R32, R32, R37 ;  /* 0x000000252020723e */ /* 0x000fe200000010ff */
[----:B------:R-:W-:Y:S01]  /*2b00*/  IMAD R0, R72, c[0x0][0x2e0], RZ ;  /* 0x0000b80048007a24 */ /* 0x000fe200078e02ff */
[----:B------:R-:W-:Y:S01]  /*2b10*/  F2FP.BF16.PACK_AB R33, R30, R35 ;  /* 0x000000231e21723e */ /* 0x000fe200000010ff */
[----:B------:R-:W-:Y:S01]  /*2b20*/  IMAD.WIDE.U32 R6, R73, c[0x0][0x2e0], R18 ;  /* 0x0000b80049067a25 */ /* 0x000fe200078e0012 */
[C---:B------:R-:W-:Y:S02]  /*2b30*/  SHF.L.U32 R22, R65.reuse, 0x3, RZ ;  /* 0x0000000341167819 */ /* 0x040fe400000006ff */
[----:B------:R-:W-:Y:S01]  /*2b40*/  SHF.L.U64.HI R25, R65, 0x3, R52 ;  /* 0x0000000341197819 */ /* 0x000fe20000010234 */
[----:B------:R-:W-:Y:S01]  /*2b50*/  IMAD R17, R73, c[0x0][0x2e4], R0 ;  /* 0x0000b90049117a24 */ /* 0x000fe200078e0200 */
[----:B------:R-:W-:Y:S01]  /*2b60*/  F2FP.BF16.PACK_AB R20, R40, R45 ;  /* 0x0000002d2814723e */ /* 0x000fe200000010ff */
[----:B------:R-:W-:Y:S01]  /*2b70*/  IMAD R0, R85, c[0x0][0x2d8], RZ ;  /* 0x0000b60055007a24 */ /* 0x000fe200078e02ff */
[----:B------:R-:W-:Y:S01]  /*2b80*/  F2FP.BF16.PACK_AB R21, R38, R43 ;  /* 0x0000002b2615723e */ /* 0x000fe200000010ff */
[----:B------:R-:W-:Y:S01]  /*2b90*/  IMAD.IADD R7, R7, 0x1, R17 ;  /* 0x0000000107077824 */ /* 0x000fe200078e0211 */
[----:B------:R-:W-:Y:S01]  /*2ba0*/  ISETP.GT.AND P4, PT, R55, 0x1, PT ;  /* 0x000000013700780c */ /* 0x000fe20003f84270 */
[C---:B------:R-:W-:Y:S01]  /*2bb0*/  IMAD R17, R69.reuse, c[0x0][0x2dc], R0 ;  /* 0x0000b70045117a24 */ /* 0x040fe200078e0200 */
[----:B------:R-:W-:Y:S01]  /*2bc0*/  IADD3 R62, P1, R62, -0x100, RZ ;  /* 0xffffff003e3e7810 */ /* 0x000fe20007f3e0ff */
[----:B------:R-:W-:Y:S01]  /*2bd0*/  IMAD.WIDE.U32 R6, R69, c[0x0][0x2d8], R6 ;  /* 0x0000b60045067a25 */ /* 0x000fe200078e0006 */
[----:B------:R-:W-:-:S02]  /*2be0*/  IADD3 R64, P2, R64, -0x100, RZ ;  /* 0xffffff0040407810 */ /* 0x000fc40007f5e0ff */
[----:B------:R-:W-:Y:S01]  /*2bf0*/  IADD3 R60, P3, R60, -0x100, RZ ;  /* 0xffffff003c3c7810 */ /* 0x000fe20007f7e0ff */
[----:B------:R-:W-:Y:S01]  /*2c00*/  IMAD R0, R72, c[0x0][0x300], RZ ;  /* 0x0000c00048007a24 */ /* 0x000fe200078e02ff */
[----:B------:R-:W-:Y:S01]  /*2c10*/  IADD3 R7, R7, R17, RZ ;  /* 0x0000001107077210 */ /* 0x000fe20007ffe0ff */
[----:B------:R-:W-:Y:S01]  /*2c20*/  IMAD.WIDE.U32 R18, R73, c[0x0][0x300], R18 ;  /* 0x0000c00049127a25 */ /* 0x000fe200078e0012 */
[----:B------:R-:W-:Y:S01]  /*2c30*/  LEA R16, P0, R6, c[0x0][0x330], 0x1 ;  /* 0x0000cc0006107a11 */ /* 0x000fe200078008ff */
[----:B------:R-:W-:Y:S01]  /*2c40*/  STS.64 [R57.X8], R32 ;  /* 0x0000002039007388 */ /* 0x000fe20000008a00 */
[----:B------:R-:W-:-:S06]  /*2c50*/  NOP ;  /* 0x0000000000007918 */ /* 0x000fcc0000000000 */
[----:B------:R-:W3:Y:S01]  /*2c60*/  LDS.64 R4, [R57.X8] ;  /* 0x0000000039047984 */ /* 0x000ee20000008a00 */
[----:B------:R-:W-:Y:S01]  /*2c70*/  LEA.HI.X R6, R6, c[0x0][0x334], R7, 0x1, P0 ;  /* 0x0000cd0006067a11 */ /* 0x000fe200000f0c07 */
[----:B------:R-:W-:Y:S01]  /*2c80*/  IMAD R23, R73, c[0x0][0x304], R0 ;  /* 0x0000c10049177a24 */ /* 0x000fe200078e0200 */
[----:B------:R-:W-:Y:S01]  /*2c90*/  IADD3 R16, P0, R16, R22, RZ ;  /* 0x0000001610107210 */ /* 0x000fe20007f1e0ff */
[----:B------:R-:W-:Y:S01]  /*2ca0*/  IMAD R0, R85, c[0x0][0x2f8], RZ ;  /* 0x0000be0055007a24 */ /* 0x000fe200078e02ff */
[----:B------:R-:W-:Y:S01]  /*2cb0*/  IADD3 R54, R54, -0x80, RZ ;  /* 0xffffff8036367810 */ /* 0x000fe20007ffe0ff */
[----:B------:R-:W-:Y:S01]  /*2cc0*/  FADD.FTZ R45, R66, R45 ;  /* 0x0000002d422d7221 */ /* 0x000fe20000010000 */
[----:B------:R-:W-:Y:S02]  /*2cd0*/  IADD3.X R17, R6, R25, RZ, P0, !PT ;  /* 0x0000001906117210 */ /* 0x000fe400007fe4ff */
[----:B------:R-:W-:Y:S01]  /*2ce0*/  IADD3 R19, R19, R23, RZ ;  /* 0x0000001713137210 */ /* 0x000fe20007ffe0ff */
[----:B------:R-:W-:Y:S01]  /*2cf0*/  IMAD R23, R69, c[0x0][0x2fc], R0 ;  /* 0x0000bf0045177a24 */ /* 0x000fe200078e0200 */
[----:B------:R-:W-:Y:S01]  /*2d00*/  IADD3 R55, R55, -0x1, RZ ;  /* 0xffffffff37377810 */ /* 0x000fe20007ffe0ff */
[----:B------:R-:W-:Y:S01]  /*2d10*/  FADD.FTZ R40, R45, R40 ;  /* 0x000000282d287221 */ /* 0x000fe20000010000 */
[----:B------:R-:W-:-:S02]  /*2d20*/  IADD3.X R61, R61, -0x1, RZ, P1, !PT ;  /* 0xffffffff3d3d7810 */ /* 0x000fc40000ffe4ff */
[----:B------:R-:W-:Y:S01]  /*2d30*/  IADD3.X R63, R63, -0x1, RZ, P2, !PT ;  /* 0xffffffff3f3f7810 */ /* 0x000fe200017fe4ff */
[----:B------:R-:W-:Y:S01]  /*2d40*/  FADD.FTZ R43, R40, R43 ;  /* 0x0000002b282b7221 */ /* 0x000fe20000010000 */
[----:B------:R-:W-:-:S03]  /*2d50*/  IADD3.X R59, R59, -0x1, RZ, P3, !PT ;  /* 0xffffffff3b3b7810 */ /* 0x000fc60001ffe4ff */
[----:B------:R-:W-:Y:S01]  /*2d60*/  FADD.FTZ R66, R43, R38 ;  /* 0x000000262b427221 */ /* 0x000fe20000010000 */
[----:B---3--:R3:W-:Y:S04]  /*2d70*/  STG.E.64 [R16.64+-0x100], R4 ;  /* 0xffff000410007986 */ /* 0x0087e8000c101b04 */
        /* <DEDUP_REMOVED lines=12> */
[----:B---3--:R3:W-:Y:S01]  /*2e40*/  STG.E.64 [R4.64+-0x100], R6 ;  /* 0xffff000604007986 */ /* 0x0087e2000c101b04 */
[----:B------:R-:W-:Y:S01]  /*2e50*/  @!P4 CALL.REL.NOINC `(.L_x_8615) ;  /* 0x000000100000c944 */ /* 0x000fe20003c00000 */
[----:B------:R-:W-:Y:S05]  /*2e60*/  BRA `(.L_x_8631) ;  /* 0xffffda7000007947 */ /* 0x000fea000383ffff */
.L_x_8615:
        /* <DEDUP_REMOVED lines=24> */
.L_x_8633:
[----:B---3--:R-:W-:Y:S05]  /*2ff0*/  BSYNC B0 ;  /* 0x0000000000007941 */ /* 0x008fea0003800000 */
.L_x_8632:
[----:B------:R-:W-:Y:S01]  /*3000*/  BSSY B0, `(.L_x_8634) ;  /* 0x0000018000007945 */ /* 0x000fe20003800000 */
[----:B------:R-:W-:Y:S05]  /*3010*/  @!P0 BRA `(.L_x_8635) ;  /* 0x0000015000008947 */ /* 0x000fea0003800000 */
[----:B------:R-:W-:Y:S06]  /*3020*/  BAR.SYNC.DEFER_BLOCKING 0x0 ;  /* 0x0000000000007b1d */ /* 0x000fec0000010000 */
[----:B---3--:R-:W3:Y:S04]  /*3030*/  SHFL.DOWN P0, R5, R66, 0x1, 0x1f ;  /* 0x08201f0042057f89 */ /* 0x008ee80000000000 */
[----:B------:R-:W4:Y:S04]  /*3040*/  S2R R6, SR_LANEID ;  /* 0x0000000000067919 */ /* 0x000f280000000000 */
[----:B------:R-:W0:Y:S01]  /*3050*/  S2R R15, SR_TID.X ;  /* 0x00000000000f7919 */ /* 0x000e220000002100 */
        /* <DEDUP_REMOVED lines=17> */
.L_x_8635:
[----:B------:R-:W4:Y:S02]  /*3170*/  S2R R15, SR_TID.X ;  /* 0x00000000000f7919 */ /* 0x000f240000002100 */
.L_x_8636:
[----:B0-----:R-:W-:Y:S05]  /*3180*/  BSYNC B0 ;  /* 0x0000000000007941 */ /* 0x001fea0003800000 */
.L_x_8634:
[----:B----4-:R-:W-:-:S13]  /*3190*/  ISETP.GE.AND P0, PT, R15, c[0x0][0x16c], PT ;  /* 0x00005b000f007a0c */ /* 0x010fda0003f06270 */
[----:B------:R-:W-:Y:S05]  /*31a0*/  @P0 EXIT ;  /* 0x000000000000094d */ /* 0x000fea0003800000 */
[C---:B------:R-:W-:Y:S02]  /*31b0*/  IMAD R0, R72.reuse, c[0x0][0x2c8], RZ ;  /* 0x0000b20048007a24 */ /* 0x040fe400078e02ff */
[----:B------:R-:W-:Y:S02]  /*31c0*/  IMAD R72, R72, c[0x0][0x288], RZ ;  /* 0x0000a20048487a24 */ /* 0x000fe400078e02ff */
[----:B---3--:R-:W-:-:S04]  /*31d0*/  IMAD.WIDE.U32 R4, R73, c[0x0][0x288], RZ ;  /* 0x0000a20049047a25 */ /* 0x008fc800078e00ff */
[C---:B------:R-:W-:Y:S02]  /*31e0*/  IMAD R21, R73.reuse, c[0x0][0x28c], R72 ;  /* 0x0000a30049157a24 */ /* 0x040fe400078e0248 */
[----:B------:R-:W-:-:S03]  /*31f0*/  IMAD.WIDE.U32 R2, R73, c[0x0][0x2c8], RZ ;  /* 0x0000b20049027a25 */ /* 0x000fc600078e00ff */
[----:B------:R-:W-:Y:S01]  /*3200*/  IADD3 R21, R5, R21, RZ ;  /* 0x0000001505157210 */ /* 0x000fe20007ffe0ff */
[----:B------:R-:W-:-:S04]  /*3210*/  IMAD R23, R73, c[0x0][0x2cc], R0 ;  /* 0x0000b30049177a24 */ /* 0x000fc800078e0200 */
[----:B------:R-:W-:Y:S02]  /*3220*/  IMAD.IADD R23, R3, 0x1, R23 ;  /* 0x0000000103177824 */ /* 0x000fe400078e0217 */
.L_x_8637:
        /* <DEDUP_REMOVED lines=26> */
.L_x_8638:
        /* <DEDUP_REMOVED lines=11> */
.L_x_9157:


//--------------------- .text._Z25selective_scan_bwd_kernelI32Selective_Scan_bwd_kernel_traitsILi32ELi4ELb1ELb1ELb0ELb1ELb0EN3c108BFloat16EfEEv12SSMParamsBwd --------------------------
	.section	.text._Z25selective_scan_bwd_kernelI32Selective_Scan_bwd_kernel_traitsILi32ELi4ELb1ELb1ELb0ELb1ELb0EN3c108BFloat16EfEEv12SSMParamsBwd,"ax",@progbits
	.sectioninfo	@"SHI_REGISTERS=109"
	.align	128
        .global         _Z25selective_scan_bwd_kernelI32Selective_Scan_bwd_kernel_traitsILi32ELi4ELb1ELb1ELb0ELb1ELb0EN3c108BFloat16EfEEv12SSMParamsBwd
        .type           _Z25selective_scan_bwd_kernelI32Selective_Scan_bwd_kernel_traitsILi32ELi4ELb1ELb1ELb0ELb1ELb0EN3c108BFloat16EfEEv12SSMParamsBwd,@function
        .size           _Z25selective_scan_bwd_kernelI32Selective_Scan_bwd_kernel_traitsILi32ELi4ELb1ELb1ELb0ELb1ELb0EN3c108BFloat16EfEEv12SSMParamsBwd,(.L_x_9158 - _Z25selective_scan_bwd_kernelI32Selective_Scan_bwd_kernel_traitsILi32ELi4ELb1ELb1ELb0ELb1ELb0EN3c108BFloat16EfEEv12SSMParamsBwd)
        .other          _Z25selective_scan_bwd_kernelI32Selective_Scan_bwd_kernel_traitsILi32ELi4ELb1ELb1ELb0ELb1ELb0EN3c108BFloat16EfEEv12SSMParamsBwd,@"STO_CUDA_ENTRY STV_DEFAULT"
_Z25selective_scan_bwd_kernelI32Selective_Scan_bwd_kernel_traitsILi32ELi4ELb1ELb1ELb0ELb1ELb0EN3c108BFloat16EfEEv12SSMParamsBwd:
.text._Z25selective_scan_bwd_kernelI32Selective_Scan_bwd_kernel_traitsILi32ELi4ELb1ELb1ELb0ELb1ELb0EN3c108BFloat16EfEEv12SSMParamsBwd:
        /* <DEDUP_REMOVED lines=23> */
[----:B------:R-:W-:Y:S01]  /*0170*/  HFMA2.MMA R52, -RZ, RZ, 0, 0 ;  /* 0x00000000ff347435 */ /* 0x000fe200000001ff */
[----:B------:R-:W-:-:S02]  /*0180*/  MOV R45, RZ ;  /* 0x000000ff002d7202 */ /* 0x000fc40000000f00 */
[----:B0-----:R-:W-:Y:S01]  /*0190*/  IABS R2, R51 ;  /* 0x0000003300027213 */ /* 0x001fe20000000000 */
        /* <DEDUP_REMOVED lines=71> */
[----:B------:R-:W-:Y:S01]  /*0610*/  @P0 IMAD R0, R0, c[0x0][0x16c], RZ ;  /* 0x00005b0000000a24 */ /* 0x000fe200078e02ff */
[----:B------:R-:W-:Y:S02]  /*0620*/  IADD3.X R34, R13, R34, RZ, P5, !PT ;  /* 0x000000220d227210 */ /* 0x000fe40002ffe4ff */
[----:B------:R-:W-:Y:S01]  /*0630*/  CS2R R12, SRZ ;  /* 0x00000000000c7805 */ /* 0x000fe2000001ff00 */
[----:B------:R-:W-:Y:S02]  /*0640*/  @P0 MOV R17, 0x8 ;  /* 0x0000000800110802 */ /* 0x000fe40000000f00 */
[----:B------:R-:W-:-:S02]  /*0650*/  LEA.HI.X R37, R37, c[0x0][0x30c], R4, 0x1, P4 ;  /* 0x0000c30025257a11 */ /* 0x000fc400020f0c04 */
[----:B------:R-:W-:Y:S01]  /*0660*/  LEA R36, P6, R11, c[0x0][0x228], 0x1 ;  /* 0x00008a000b247a11 */ /* 0x000fe200078c08ff */
[----:B------:R-:W-:Y:S01]  /*0670*/  @P0 IMAD.WIDE R16, R0, R17, c[0x0][0x260] ;  /* 0x0000980000100625 */ /* 0x000fe200078e0211 */
[C---:B------:R-:W-:Y:S01]  /*0680*/  @P1 LEA R14, P4, R51.reuse, c[0x0][0x328], 0x2 ;  /* 0x0000ca00330e1a11 */ /* 0x040fe200078810ff */
[----:B------:R-:W-:Y:S01]  /*0690*/  @!P0 CS2R R16, SRZ ;  /* 0x0000000000108805 */ /* 0x000fe2000001ff00 */
[----:B------:R-:W-:Y:S02]  /*06a0*/  @P2 LEA R12, P5, R51, c[0x0][0x348], 0x2 ;  /* 0x0000d200330c2a11 */ /* 0x000fe400078a10ff */
        /* <DEDUP_REMOVED lines=19> */
.L_x_8662:
[----:B------:R-:W-:Y:S01]  /*07e0*/  BAR.SYNC.DEFER_BLOCKING 0x0 ;  /* 0x0000000000007b1d */ /* 0x000fe20000010000 */
[----:B------:R-:W-:Y:S02]  /*07f0*/  SHF.R.S32.HI R31, RZ, 0x1f, R44 ;  /* 0x0000001fff1f7819 */ /* 0x000fe4000001142c */
[C---:B------:R-:W-:Y:S02]  /*0800*/  SHF.L.U32 R18, R44.reuse, 0x3, RZ ;  /* 0x000000032c127819 */ /* 0x040fe400000006ff */
[----:B------:R-:W-:Y:S02]  /*0810*/  SHF.L.U64.HI R19, R44, 0x3, R31 ;  /* 0x000000032c137819 */ /* 0x000fe4000001021f */
[----:B------:R-:W-:-:S05]  /*0820*/  IADD3 R4, P0, R43, R18, RZ ;  /* 0x000000122b047210 */ /* 0x000fca0007f1e0ff */
[----:B------:R-:W-:-:S06]  /*0830*/  IMAD.X R5, R42, 0x1, R19, P0 ;  /* 0x000000012a057824 */ /* 0x000fcc00000e0613 */
[----:B------:R-:W2:Y:S01]  /*0840*/  LDG.E.64 R4, [R4.64] ;  /* 0x0000000604047981 */ /* 0x000ea2000c1e1b00 */
[----:B0-----:R-:W-:-:S04]  /*0850*/  IADD3 R6, P0, R41, R18, RZ ;  /* 0x0000001229067210 */ /* 0x001fc80007f1e0ff */
[----:B------:R-:W-:Y:S01]  /*0860*/  IADD3.X R7, R40, R19, RZ, P0, !PT ;  /* 0x0000001328077210 */ /* 0x000fe200007fe4ff */
[----:B-12---:R-:W-:Y:S01]  /*0870*/  STS.64 [R39.X8], R4 ;  /* 0x0000000427007388 */ /* 0x006fe20000008a00 */
[----:B------:R-:W-:-:S06]  /*0880*/  NOP ;  /* 0x0000000000007918 */ /* 0x000fcc0000000000 */
[----:B------:R-:W0:Y:S04]  /*0890*/  LDS.64 R2, [R39.X8] ;  /* 0x0000000027027984 */ /* 0x000e280000008a00 */
[----:B------:R-:W-:Y:S06]  /*08a0*/  BAR.SYNC.DEFER_BLOCKING 0x0 ;  /* 0x0000000000007b1d */ /* 0x000fec0000010000 */
[----:B------:R-:W2:Y:S01]  /*08b0*/  LDG.E.64 R6, [R6.64] ;  /* 0x0000000606067981 */ /* 0x000ea2000c1e1b00 */
[----:B------:R-:W-:-:S04]  /*08c0*/  IADD3 R18, P0, R38, R18, RZ ;  /* 0x0000001226127210 */ /* 0x000fc80007f1e0ff */
[----:B------:R-:W-:Y:S01]  /*08d0*/  IADD3.X R19, R37, R19, RZ, P0, !PT ;  /* 0x0000001325137210 */ /* 0x000fe200007fe4ff */
[----:B--2---:R0:W-:Y:S01]  /*08e0*/  STS.64 [R39.X8], R6 ;  /* 0x0000000627007388 */ /* 0x0041e20000008a00 */
[----:B------:R-:W-:-:S06]  /*08f0*/  NOP ;  /* 0x0000000000007918 */ /* 0x000fcc0000000000 */
[----:B------:R-:W1:Y:S04]  /*0900*/  LDS.64 R20, [R39.X8] ;  /* 0x0000000027147984 */ /* 0x000e680000008a00 */
[----:B------:R-:W-:Y:S06]  /*0910*/  BAR.SYNC.DEFER_BLOCKING 0x0 ;  /* 0x0000000000007b1d */ /* 0x000fec0000010000 */
[----:B------:R-:W2:Y:S01]  /*0920*/  LDG.E.64 R18, [R18.64] ;  /* 0x0000000612127981 */ /* 0x000ea2000c1e1b00 */
[----:B0-----:R-:W-:Y:S01]  /*0930*/  PRMT R6, RZ, 0x5410, R2 ;  /* 0x00005410ff067816 */ /* 0x001fe20000000002 */
[----:B------:R-:W-:Y:S01]  /*0940*/  BSSY B0, `(.L_x_8640) ;  /* 0x000003a000007945 */ /* 0x000fe20003800000 */
[----:B-1----:R-:W-:-:S02]  /*0950*/  PRMT R7, RZ, 0x5410, R20 ;  /* 0x00005410ff077816 */ /* 0x002fc40000000014 */
[--C-:B------:R-:W-:Y:S02]  /*0960*/  SHF.R.U64 R20, R20, 0x10, R21.reuse ;  /* 0x0000001014147819 */ /* 0x100fe40000001215 */
[--C-:B------:R-:W-:Y:S01]  /*0970*/  SHF.R.U32.HI R0, RZ, 0x10, R21.reuse ;  /* 0x00000010ff007819 */ /* 0x100fe20000011615 */
[----:B-----5:R-:W-:Y:S01]  /*0980*/  FADD.FTZ R30, R7, R48 ;  /* 0x00000030071e7221 */ /* 0x020fe20000010000 */
[----:B------:R-:W-:Y:S02]  /*0990*/  PRMT R29, RZ, 0x5410, R21 ;  /* 0x00005410ff1d7816 */ /* 0x000fe40000000015 */
[----:B------:R-:W-:Y:S02]  /*09a0*/  PRMT R7, RZ, 0x5410, R20 ;  /* 0x00005410ff077816 */ /* 0x000fe40000000014 */
[----:B------:R-:W-:Y:S01]  /*09b0*/  FSETP.GTU.FTZ.AND P2, PT, R30, 20, PT ;  /* 0x41a000001e00780b */ /* 0x000fe20003f5c000 */
[--C-:B------:R-:W-:Y:S01]  /*09c0*/  FADD.FTZ R29, R29, R48.reuse ;  /* 0x000000301d1d7221 */ /* 0x100fe20000010000 */
[----:B------:R-:W-:Y:S01]  /*09d0*/  MOV R20, c[0x0][0x16c] ;  /* 0x00005b0000147a02 */ /* 0x000fe20000000f00 */
[----:B------:R-:W-:-:S03]  /*09e0*/  FADD.FTZ R28, R7, R48 ;  /* 0x00000030071c7221 */ /* 0x000fc60000010000 */
[----:B------:R-:W-:Y:S02]  /*09f0*/  FSETP.GTU.FTZ.AND P0, PT, R29, 20, PT ;  /* 0x41a000001d00780b */ /* 0x000fe40003f1c000 */
[----:B------:R-:W-:Y:S01]  /*0a00*/  FSETP.GTU.FTZ.AND P3, PT, R28, 20, PT ;  /* 0x41a000001c00780b */ /* 0x000fe20003f7c000 */
[----:B--2---:R0:W-:Y:S01]  /*0a10*/  STS.64 [R39.X8], R18 ;  /* 0x0000001227007388 */ /* 0x0041e20000008a00 */
[----:B------:R-:W-:-:S06]  /*0a20*/  NOP ;  /* 0x0000000000007918 */ /* 0x000fcc0000000000 */
[----:B------:R-:W1:Y:S01]  /*0a30*/  LDS.64 R4, [R39.X8] ;  /* 0x0000000027047984 */ /* 0x000e620000008a00 */
[----:B0-----:R-:W-:Y:S02]  /*0a40*/  PRMT R19, RZ, 0x5410, R0 ;  /* 0x00005410ff137816 */ /* 0x001fe40000000000 */
[----:B------:R-:W-:-:S03]  /*0a50*/  SHF.R.U64 R18, R2, 0x10, R3 ;  /* 0x0000001002127819 */ /* 0x000fc60000001203 */
[----:B------:R-:W-:-:S05]  /*0a60*/  FADD.FTZ R0, R19, R48 ;  /* 0x0000003013007221 */ /* 0x000fca0000010000 */
[----:B------:R-:W-:Y:S02]  /*0a70*/  FSETP.GTU.FTZ.AND P1, PT, R0, 20, PT ;  /* 0x41a000000000780b */ /* 0x000fe40003f3c000 */
[----:B-1----:R-:W-:Y:S02]  /*0a80*/  SHF.R.U64 R54, R4, 0x10, R5 ;  /* 0x0000001004367819 */ /* 0x002fe40000001205 */
[----:B------:R-:W-:Y:S02]  /*0a90*/  PRMT R53, RZ, 0x5410, R4 ;  /* 0x00005410ff357816 */ /* 0x000fe40000000004 */
[----:B------:R-:W-:Y:S02]  /*0aa0*/  PRMT R4, RZ, 0x5410, R18 ;  /* 0x00005410ff047816 */ /* 0x000fe40000000012 */
[----:B------:R-:W-:Y:S01]  /*0ab0*/  PRMT R54, RZ, 0x5410, R54 ;  /* 0x00005410ff367816 */ /* 0x000fe20000000036 */
        /* <DEDUP_REMOVED lines=34> */
.L_x_8641:
[----:B------:R-:W-:Y:S05]  /*0ce0*/  BSYNC B0 ;  /* 0x0000000000007941 */ /* 0x000fea0003800000 */
.L_x_8640:
        /* <DEDUP_REMOVED lines=33> */
.L_x_8643:
[----:B------:R-:W-:Y:S05]  /*0f00*/  BSYNC B0 ;  /* 0x0000000000007941 */ /* 0x000fea0003800000 */
.L_x_8642:
        /* <DEDUP_REMOVED lines=33> */
.L_x_8645:
[----:B------:R-:W-:Y:S05]  /*1120*/  BSYNC B0 ;  /* 0x0000000000007941 */ /* 0x000fea0003800000 */
.L_x_8644:
        /* <DEDUP_REMOVED lines=33> */
.L_x_8647:
[----:B------:R-:W-:Y:S05]  /*1340*/  BSYNC B0 ;  /* 0x0000000000007941 */ /* 0x000fea0003800000 */
.L_x_8646:
        /* <DEDUP_REMOVED lines=45> */
.L_x_8661:
[----:B------:R-:W-:Y:S01]  /*1620*/  SHF.R.S32.HI R77, RZ, 0x1f, R59 ;  /* 0x0000001fff4d7819 */ /* 0x000fe2000001143b */
[----:B------:R-:W-:Y:S01]  /*1630*/  IMAD.WIDE.U32 R6, R59, c[0x0][0x1a0], RZ ;  /* 0x000068003b067a25 */ /* 0x000fe200078e00ff */
[----:B------:R-:W-:-:S03]  /*1640*/  SHF.R.S32.HI R31, RZ, 0x1f, R44 ;  /* 0x0000001fff1f7819 */ /* 0x000fc6000001142c */
[C---:B------:R-:W-:Y:S01]  /*1650*/  IMAD R4, R77.reuse, c[0x0][0x1a0], RZ ;  /* 0x000068004d047a24 */ /* 0x040fe200078e02ff */
[----:B------:R-:W-:Y:S01]  /*1660*/  LEA R73, P0, R6, R36, 0x1 ;  /* 0x0000002406497211 */ /* 0x000fe200078008ff */
[----:B------:R-:W-:Y:S02]  /*1670*/  IMAD R26, R77, c[0x0][0x188], RZ ;  /* 0x000062004d1a7a24 */ /* 0x000fe400078e02ff */
[C---:B------:R-:W-:Y:S01]  /*1680*/  IMAD R5, R59.reuse, c[0x0][0x1a4], R4 ;  /* 0x000069003b057a24 */ /* 0x040fe200078e0204 */
[----:B------:R-:W-:Y:S01]  /*1690*/  MOV R4, R10 ;  /* 0x0000000a00047202 */ /* 0x000fe20000000f00 */
[----:B---3--:R-:W-:Y:S01]  /*16a0*/  IMAD R27, R59, c[0x0][0x18c], R26 ;  /* 0x000063003b1b7a24 */ /* 0x008fe200078e021a */
[----:B------:R-:W-:Y:S02]  /*16b0*/  LEA R72, P1, R44, R73, 0x3 ;  /* 0x000000492c487211 */ /* 0x000fe400078218ff */
[----:B------:R-:W-:Y:S02]  /*16c0*/  IADD3 R7, R7, R5, RZ ;  /* 0x0000000507077210 */ /* 0x000fe40007ffe0ff */
[----:B------:R-:W-:-:S02]  /*16d0*/  MOV R5, R35 ;  /* 0x0000002300057202 */ /* 0x000fc40000000f00 */
[----:B------:R-:W-:-:S03]  /*16e0*/  LEA.HI.X R6, R6, R34, R7, 0x1, P0 ;  /* 0x0000002206067211 */ /* 0x000fc600000f0c07 */
[----:B------:R-:W-:Y:S01]  /*16f0*/  IMAD.WIDE.U32 R4, R59, c[0x0][0x188], R4 ;  /* 0x000062003b047a25 */ /* 0x000fe200078e0004 */
[----:B------:R-:W-:-:S04]  /*1700*/  LEA.HI.X R73, R44, R6, R31, 0x3, P1 ;  /* 0x000000062c497211 */ /* 0x000fc800008f1c1f */
[----:B------:R-:W-:Y:S02]  /*1710*/  IADD3 R5, R5, R27, RZ ;  /* 0x0000001b05057210 */ /* 0x000fe40007ffe0ff */
[----:B------:R-:W-:-:S04]  /*1720*/  LEA R70, P0, R4, c[0x0][0x220], 0x2 ;  /* 0x0000880004467a11 */ /* 0x000fc800078010ff */
[----:B------:R-:W-:Y:S02]  /*1730*/  LEA.HI.X R71, R4, c[0x0][0x224], R5, 0x2, P0 ;  /* 0x0000890004477a11 */ /* 0x000fe400000f1405 */
[----:B--2---:R-:W2:Y:S04]  /*1740*/  LDG.E.64 R4, [R72.64] ;  /* 0x0000000648047981 */ /* 0x004ea8000c1e1b00 */
[----:B------:R-:W3:Y:S01]  /*1750*/  LDG.E R55, [R70.64] ;  /* 0x0000000646377981 */ /* 0x000ee2000c1e1900 */
[----:B------:R-:W-:Y:S01]  /*1760*/  MOV R6, R8 ;  /* 0x0000000800067202 */ /* 0x000fe20000000f00 */
[----:B------:R-:W-:Y:S01]  /*1770*/  IMAD R74, R77, c[0x0][0x1c0], RZ ;  /* 0x000070004d4a7a24 */ /* 0x000fe200078e02ff */
[----:B------:R-:W-:Y:S02]  /*1780*/  MOV R7, R33 ;  /* 0x0000002100077202 */ /* 0x000fe40000000f00 */
[----:B------:R-:W-:-:S02]  /*1790*/  IADD3 R79, R32, -0x1, RZ ;  /* 0xffffffff204f7810 */ /* 0x000fc40007ffe0ff */
[----:B------:R-:W-:Y:S01]  /*17a0*/  ISETP.NE.AND P1, PT, R44, RZ, PT ;  /* 0x000000ff2c00720c */ /* 0x000fe20003f25270 */
[----:B------:R-:W-:-:S04]  /*17b0*/  IMAD.WIDE.U32 R26, R59, c[0x0][0x1c0], R6 ;  /* 0x000070003b1a7a25 */ /* 0x000fc800078e0006 */
[----:B------:R-:W-:Y:S01]  /*17c0*/  IMAD R7, R59, c[0x0][0x1c4], R74 ;  /* 0x000071003b077a24 */ /* 0x000fe200078e024a */
[----:B------:R-:W-:-:S04]  /*17d0*/  LEA R6, P0, R26, c[0x0][0x230], 0x2 ;  /* 0x00008c001a067a11 */ /* 0x000fc800078010ff */
[----:B------:R-:W-:-:S04]  /*17e0*/  IADD3 R7, R27, R7, RZ ;  /* 0x000000071b077210 */ /* 0x000fc80007ffe0ff */
[----:B------:R-:W-:Y:S02]  /*17f0*/  LEA.HI.X R7, R26, c[0x0][0x234], R7, 0x2, P0 ;  /* 0x00008d001a077a11 */ /* 0x000fe400000f1407 */
[----:B------:R-:W-:Y:S02]  /*1800*/  ISETP.GT.AND P0, PT, R32, 0x1, PT ;  /* 0x000000012000780c */ /* 0x000fe40003f04270 */
[----:B------:R-:W-:Y:S02]  /*1810*/  LEA.HI R26, R79, R79, RZ, 0x1 ;  /* 0x0000004f4f1a7211 */ /* 0x000fe400078f08ff */
[----:B------:R-:W-:Y:S02]  /*1820*/  ISETP.EQ.AND P0, PT, R90, RZ, P0 ;  /* 0x000000ff5a00720c */ /* 0x000fe40000702270 */
[----:B------:R-:W-:-:S04]  /*1830*/  LOP3.LUT R26, R26, 0xfffffe, RZ, 0xc0, !PT ;  /* 0x00fffffe1a1a7812 */ /* 0x000fc800078ec0ff */
[----:B------:R-:W-:Y:S02]  /*1840*/  IADD3 R26, R79, -R26, RZ ;  /* 0x8000001a4f1a7210 */ /* 0x000fe40007ffe0ff */
[----:B------:R-:W-:-:S03]  /*1850*/  IADD3 R27, R44, 0x200, RZ ;  /* 0x000002002c1b7810 */ /* 0x000fc60007ffe0ff */
[----:B------:R-:W-:-:S04]  /*1860*/  @!P1 IMAD R27, R26, 0x100, R59 ;  /* 0x000001001a1b9824 */ /* 0x000fc800078e023b */
[----:B------:R-:W-:Y:S01]  /*1870*/  IMAD.SHL.U32 R69, R27, 0x4, RZ ;  /* 0x000000041b457824 */ /* 0x000fe200078e00ff */
[----:B0-2---:R0:W-:Y:S01]  /*1880*/  STS.64 [R39.X8], R4 ;  /* 0x0000000427007388 */ /* 0x0051e20000008a00 */
[----:B------:R-:W-:-:S06]  /*1890*/  NOP ;  /* 0x0000000000007918 */ /* 0x000fcc0000000000 */
[----:B-1----:R1:W2:Y:S01]  /*18a0*/  LDG.E R83, [R6.64] ;  /* 0x0000000606537981 */ /* 0x0022a2000c1e1900 */
[----:B---3--:R-:W-:-:S04]  /*18b0*/  FMUL.FTZ R71, R55, 1.4426950216293334961 ;  /* 0x3fb8aa3b37477820 */ /* 0x008fc80000410000 */
[----:B------:R-:W-:Y:S01]  /*18c0*/  FMUL.FTZ R78, R71, R30 ;  /* 0x0000001e474e7220 */ /* 0x000fe20000410000 */
[----:B0-----:R-:W-:-:S05]  /*18d0*/  @P0 IADD3 R4, R32, -0x2, RZ ;  /* 0xfffffffe20040810 */ /* 0x001fca0007ffe0ff */
[----:B------:R-:W0:Y:S01]  /*18e0*/  MUFU.EX2 R78, R78 ;  /* 0x0000004e004e7308 */ /* 0x000e220000000800 */
[----:B------:R-:W-:-:S04]  /*18f0*/  @P0 IMAD R5, R4, c[0x0][0x16c], R59 ;  /* 0x00005b0004050a24 */ /* 0x000fc800078e023b */
[----:B------:R-:W-:Y:S02]  /*1900*/  @P0 IMAD.WIDE R26, R5, 0x8, R16 ;  /* 0x00000008051a0825 */ /* 0x000fe400078e0210 */
[----:B------:R-:W3:Y:S04]  /*1910*/  LDS.64 R4, [R39.X8] ;  /* 0x0000000027047984 */ /* 0x000ee80000008a00 */
[----:B0-----:R3:W-:Y:S01]  /*1920*/  STS [R69+0x548], R78 ;  /* 0x0005484e45007388 */ /* 0x0017e20000000800 */
[----:B------:R-:W-:-:S03]  /*1930*/  ISETP.NE.AND P2, PT, R44, 0x1f, PT ;  /* 0x0000001f2c00780c */ /* 0x000fc60003f45270 */
[----:B------:R-:W-:Y:S01]  /*1940*/  BAR.SYNC.DEFER_BLOCKING 0x0 ;  /* 0x0000000000007b1d */ /* 0x000fe20000010000 */
[C---:B-1----:R-:W-:Y:S02]  /*1950*/  FMUL.FTZ R7, R71.reuse, R28 ;  /* 0x0000001c47077220 */ /* 0x042fe40000410000 */
[C---:B------:R-:W-:Y:S02]  /*1960*/  FMUL.FTZ R6, R71.reuse, R29 ;  /* 0x0000001d47067220 */ /* 0x040fe40000410000 */
[----:B------:R-:W-:Y:S02]  /*1970*/  FMUL.FTZ R82, R71, R0 ;  /* 0x0000000047527220 */ /* 0x000fe40000410000 */
[----:B------:R-:W0:Y:S01]  /*1980*/  MUFU.EX2 R7, R7 ;  /* 0x0000000700077308 */ /* 0x000e220000000800 */
[----:B------:R-:W-:Y:S02]  /*1990*/  SHF.R.U64 R73, R2, 0x10, R3 ;  /* 0x0000001002497819 */ /* 0x000fe40000001203 */
[----:B------:R1:W4:Y:S05]  /*19a0*/  @P2 LDS R95, [R44.X4+0xd4c] ;  /* 0x000d4c002c5f2984 */ /* 0x00032a0000004800 */
[----:B------:R-:W0:Y:S01]  /*19b0*/  MUFU.EX2 R6, R6 ;  /* 0x0000000600067308 */ /* 0x000e220000000800 */
[----:B------:R-:W-:-:S02]  /*19c0*/  PRMT R75, RZ, 0x5410, R2 ;  /* 0x00005410ff4b7816 */ /* 0x000fc40000000002 */
[----:B------:R-:W-:-:S05]  /*19d0*/  PRMT R73, RZ, 0x5410, R73 ;  /* 0x00005410ff497816 */ /* 0x000fca0000000049 */
[----:B------:R-:W0:Y:S01]  /*19e0*/  MUFU.EX2 R82, R82 ;  /* 0x0000005200527308 */ /* 0x000e220000000800 */
[----:B------:R-:W-:Y:S01]  /*19f0*/  MOV R80, RZ ;  /* 0x000000ff00507202 */ /* 0x000fe20000000f00 */
[----:B------:R-:W-:Y:S01]  /*1a00*/  FMUL.FTZ R84, R75, R30 ;  /* 0x0000001e4b547220 */ /* 0x000fe20000410000 */
[--C-:B---3--:R-:W-:Y:S01]  /*1a10*/  PRMT R69, RZ, 0x5410, R4.reuse ;  /* 0x00005410ff457816 */ /* 0x108fe20000000004 */
[----:B------:R-:W-:Y:S01]  /*1a20*/  FMUL.FTZ R87, R73, R28 ;  /* 0x0000001c49577220 */ /* 0x000fe20000410000 */
[----:B------:R-:W-:Y:S02]  /*1a30*/  PRMT R70, RZ, 0x7610, R4 ;  /* 0x00007610ff467816 */ /* 0x000fe40000000004 */
[--C-:B------:R-:W-:Y:S01]  /*1a40*/  SHF.R.U32.HI R71, RZ, 0x10, R3.reuse ;  /* 0x00000010ff477819 */ /* 0x100fe20000011603 */
[----:B------:R0:W5:Y:S01]  /*1a50*/  @P0 LDG.E R80, [R26.64+0x4] ;  /* 0x000004061a500981 */ /* 0x000162000c1e1900 */
[----:B------:R-:W-:Y:S01]  /*1a60*/  PRMT R72, RZ, 0x5410, R3 ;  /* 0x00005410ff487816 */ /* 0x000fe20000000003 */
[----:B------:R-:W-:Y:S01]  /*1a70*/  FMUL.FTZ R93, R69, R84 ;  /* 0x00000054455d7220 */ /* 0x000fe20000410000 */
[----:B------:R-:W-:Y:S01]  /*1a80*/  PRMT R76, RZ, 0x5410, R5 ;  /* 0x00005410ff4c7816 */ /* 0x000fe20000000005 */
[----:B------:R-:W-:Y:S01]  /*1a90*/  FMUL.FTZ R86, R70, R87 ;  /* 0x0000005746567220 */ /* 0x000fe20000410000 */
[----:B------:R-:W-:Y:S01]  /*1aa0*/  PRMT R71, RZ, 0x5410, R71 ;  /* 0x00005410ff477816 */ /* 0x000fe20000000047 */
[----:B------:R-:W-:-:S02]  /*1ab0*/  FMUL.FTZ R81, R72, R29 ;  /* 0x0000001d48517220 */ /* 0x000fc40000410000 */
[----:B0-----:R-:W-:Y:S01]  /*1ac0*/  FMUL.FTZ R27, R78, R7 ;  /* 0x000000074e1b7220 */ /* 0x001fe20000410000 */
[----:B------:R-:W-:Y:S01]  /*1ad0*/  PRMT R74, RZ, 0x7610, R5 ;  /* 0x00007610ff4a7816 */ /* 0x000fe20000000005 */
[----:B------:R-:W-:Y:S02]  /*1ae0*/  FMUL.FTZ R5, R71, R0 ;  /* 0x0000000047057220 */ /* 0x000fe40000410000 */
[----:B------:R-:W-:Y:S01]  /*1af0*/  FMUL.FTZ R97, R6, R27 ;  /* 0x0000001b06617220 */ /* 0x000fe20000410000 */
[----:B------:R-:W-:Y:S01]  /*1b00*/  BSSY B0, `(.L_x_8649) ;  /* 0x0000013000007945 */ /* 0x000fe20003800000 */
[----:B------:R-:W-:Y:S02]  /*1b10*/  FMUL.FTZ R89, R76, R81 ;  /* 0x000000514c597220 */ /* 0x000fe40000410000 */
[----:B------:R-:W-:-:S04]  /*1b20*/  FFMA.FTZ R26, R7, R93, R86 ;  /* 0x0000005d071a7223 */ /* 0x000fc80000010056 */
[----:B------:R-:W-:Y:S02]  /*1b30*/  FFMA.FTZ R96, R6, R26, R89 ;  /* 0x0000001a06607223 */ /* 0x000fe40000010059 */
[-C--:B--2---:R-:W-:Y:S02]  /*1b40*/  FMUL.FTZ R91, R56, R83.reuse ;  /* 0x00000053385b7220 */ /* 0x084fe40000410000 */
[-C--:B------:R-:W-:Y:S02]  /*1b50*/  FMUL.FTZ R88, R68, R83.reuse ;  /* 0x0000005344587220 */ /* 0x080fe40000410000 */
[-C--:B------:R-:W-:Y:S02]  /*1b60*/  FMUL.FTZ R85, R54, R83.reuse ;  /* 0x0000005336557220 */ /* 0x080fe40000410000 */
[----:B------:R-:W-:Y:S02]  /*1b70*/  FFMA.FTZ R27, R82, R88, R91 ;  /* 0x00000058521b7223 */ /* 0x000fe4000001005b */
[----:B------:R-:W-:-:S02]  /*1b80*/  FMUL.FTZ R4, R53, R83 ;  /* 0x0000005335047220 */ /* 0x000fc40000410000 */
[----:B------:R-:W-:Y:S02]  /*1b90*/  FMUL.FTZ R83, R74, R5 ;  /* 0x000000054a537220 */ /* 0x000fe40000410000 */
[----:B------:R-:W-:Y:S01]  /*1ba0*/  FFMA.FTZ R98, R6, R27, R85 ;  /* 0x0000001b06627223 */ /* 0x000fe20000010055 */
[----:B------:R-:W-:Y:S05]  /*1bb0*/  @P2 BRA `(.L_x_8650) ;  /* 0x0000007000002947 */ /* 0x000fea0003800000 */
[----:B-1--4-:R-:W-:Y:S01]  /*1bc0*/  ISETP.NE.AND P0, PT, R32, c[0x0][0x174], PT ;  /* 0x00005d0020007a0c */ /* 0x012fe20003f05270 */
[----:B------:R-:W-:-:S12]  /*1bd0*/  HFMA2.MMA R95, -RZ, RZ, 1.875, 0 ;  /* 0x3f800000ff5f7435 */ /* 0x000fd800000001ff */
[----:B------:R-:W-:-:S04]  /*1be0*/  @P0 LEA.HI R26, R32, R32, RZ, 0x1 ;  /* 0x00000020201a0211 */ /* 0x000fc800078f08ff */
[----:B------:R-:W-:-:S04]  /*1bf0*/  @P0 LOP3.LUT R27, R26, 0xfffffe, RZ, 0xc0, !PT ;  /* 0x00fffffe1a1b0812 */ /* 0x000fc800078ec0ff */
[----:B------:R-:W-:-:S04]  /*1c00*/  @P0 IADD3 R26, -R27, R32, RZ ;  /* 0x000000201b1a0210 */ /* 0x000fc80007ffe1ff */
[----:B------:R-:W-:-:S05]  /*1c10*/  @P0 LEA R26, R26, R59, 0x8 ;  /* 0x0000003b1a1a0211 */ /* 0x000fca00078e40ff */
[----:B------:R0:W1:Y:S02]  /*1c20*/  @P0 LDS R95, [R26.X4+0x548] ;  /* 0x000548001a5f0984 */ /* 0x0000640000004800 */
.L_x_8650:
[----:B-1--4-:R-:W-:Y:S05]  /*1c30*/  BSYNC B0 ;  /* 0x0000000000007941 */ /* 0x012fea0003800000 */
.L_x_8649:
[C---:B------:R-:W-:Y:S01]  /*1c40*/  FMUL.FTZ R27, R82.reuse, R95 ;  /* 0x0000005f521b7220 */ /* 0x040fe20000410000 */
[----:B------:R-:W-:Y:S01]  /*1c50*/  ISETP.GE.AND P0, PT, R39, 0x1, PT ;  /* 0x000000012700780c */ /* 0x000fe20003f06270 */
[----:B------:R-:W-:Y:S01]  /*1c60*/  FMUL.FTZ R100, R82, R97 ;  /* 0x0000006152647220 */ /* 0x000fe20000410000 */
[C---:B------:R-:W-:Y:S01]  /*1c70*/  ISETP.NE.AND P3, PT, R90.reuse, 0x1f, PT ;  /* 0x0000001f5a00780c */ /* 0x040fe20003f65270 */
[----:B------:R-:W-:Y:S01]  /*1c80*/  FFMA.FTZ R97, R7, R98, R4 ;  /* 0x0000006207617223 */ /* 0x000fe20000010004 */
[----:B------:R-:W-:Y:S01]  /*1c90*/  ISETP.GE.U32.AND P4, PT, R90, 0x18, PT ;  /* 0x000000185a00780c */ /* 0x000fe20003f86070 */
[----:B------:R-:W-:Y:S01]  /*1ca0*/  FMUL.FTZ R98, R6, R27 ;  /* 0x0000001b06627220 */ /* 0x000fe20000410000 */
[----:B------:R-:W-:Y:S01]  /*1cb0*/  LEA R79, R79, R44, 0x7 ;  /* 0x0000002c4f4f7211 */ /* 0x000fe200078e38ff */
[----:B------:R-:W-:Y:S01]  /*1cc0*/  FFMA.FTZ R99, R82, R96, R83 ;  /* 0x0000006052637223 */ /* 0x000fe20000010053 */
[----:B------:R-:W-:Y:S01]  /*1cd0*/  SHFL.UP PT, R27, R100, 0x1, RZ ;  /* 0x04200000641b7989 */ /* 0x000fe200000e00ff */
[----:B------:R-:W-:Y:S01]  /*1ce0*/  FMUL.FTZ R98, R7, R98 ;  /* 0x0000006207627220 */ /* 0x000fe20000410000 */
[----:B------:R-:W-:Y:S01]  /*1cf0*/  IADD3 R79, -R79, c[0x0][0x168], RZ ;  /* 0x00005a004f4f7a10 */ /* 0x000fe20007ffe1ff */
[----:B------:R-:W-:Y:S01]  /*1d00*/  BSSY B0, `(.L_x_8651) ;  /* 0x0000072000007945 */ /* 0x000fe20003800000 */
[----:B0-----:R-:W0:Y:S04]  /*1d10*/  SHFL.UP PT, R26, R99, 0x1, RZ ;  /* 0x04200000631a7989 */ /* 0x001e2800000e00ff */
[----:B------:R-:W1:Y:S04]  /*1d20*/  SHFL.DOWN PT, R96, R97, 0x1, 0x1f ;  /* 0x08201f0061607f89 */ /* 0x000e6800000e0000 */
[----:B------:R-:W2:Y:S01]  /*1d30*/  SHFL.DOWN PT, R101, R98, 0x1, 0x1f ;  /* 0x08201f0062657f89 */ /* 0x000ea200000e0000 */
[----:B0-----:R-:W-:-:S02]  /*1d40*/  @P0 FFMA.FTZ R99, R100, R26, R99 ;  /* 0x0000001a64630223 */ /* 0x001fc40000010063 */
        /* <DEDUP_REMOVED lines=29> */
[----:B------:R-:W-:Y:S02]  /*1f20*/  ISETP.GE.AND P3, PT, R39, 0x8, PT ;  /* 0x000000082700780c */ /* 0x000fe40003f66270 */
[----:B------:R-:W-:Y:S01]  /*1f30*/  MOV R27, RZ ;  /* 0x000000ff001b7202 */ /* 0x000fe20000000f00 */
        /* <DEDUP_REMOVED lines=15> */
[----:B-1----:R-:W-:Y:S01]  /*2030*/  @P0 FMUL.FTZ R100, R100, R101 ;  /* 0x0000006564640220 */ /* 0x002fe20000410000 */
[----:B------:R-:W-:Y:S01]  /*2040*/  ISETP.NE.AND P0, PT, R44, RZ, PT ;  /* 0x000000ff2c00720c */ /* 0x000fe20003f05270 */
[----:B-----5:R-:W-:Y:S01]  /*2050*/  SHFL.IDX PT, R101, R80, RZ, 0x1f ;  /* 0x00001fff50657589 */ /* 0x020fe200000e0000 */
[----:B--2---:R-:W-:-:S03]  /*2060*/  @!P3 FFMA.FTZ R97, R98, R104, R97 ;  /* 0x000000686261b223 */ /* 0x004fc60000010061 */
[----:B------:R-:W-:Y:S01]  /*2070*/  SHFL.UP PT, R99, R99, 0x1, RZ ;  /* 0x0420000063637989 */ /* 0x000fe200000e00ff */
[----:B---3--:R-:W-:Y:S01]  /*2080*/  @!P3 FMUL.FTZ R98, R98, R103 ;  /* 0x000000676262b220 */ /* 0x008fe20000410000 */
[C---:B------:R-:W-:Y:S02]  /*2090*/  ISETP.GE.AND P3, PT, R79.reuse, 0x41, PT ;  /* 0x000000414f00780c */ /* 0x040fe40003f66270 */
[----:B------:R-:W0:Y:S04]  /*20a0*/  SHFL.UP PT, R100, R100, 0x1, RZ ;  /* 0x0420000064647989 */ /* 0x000e2800000e00ff */
[----:B------:R-:W-:Y:S04]  /*20b0*/  SHFL.IDX PT, R104, R27, RZ, 0x1f ;  /* 0x00001fff1b687589 */ /* 0x000fe800000e0000 */
[----:B------:R-:W-:Y:S04]  /*20c0*/  SHFL.DOWN PT, R106, R97, 0x1, 0x1f ;  /* 0x08201f00616a7f89 */ /* 0x000fe800000e0000 */
[----:B------:R-:W1:Y:S04]  /*20d0*/  SHFL.DOWN PT, R105, R98, 0x1, 0x1f ;  /* 0x08201f0062697f89 */ /* 0x000e6800000e0000 */
[----:B------:R-:W-:Y:S04]  /*20e0*/  SHFL.IDX PT, R103, R97, RZ, 0x1f ;  /* 0x00001fff61677589 */ /* 0x000fe800000e0000 */
[----:B------:R2:W3:Y:S01]  /*20f0*/  SHFL.IDX PT, R102, R98, RZ, 0x1f ;  /* 0x00001fff62667589 */ /* 0x0004e200000e0000 */
[----:B0-----:R-:W-:Y:S01]  /*2100*/  @P1 FFMA.FTZ R101, R100, R101, R99 ;  /* 0x0000006564651223 */ /* 0x001fe20000010063 */
[----:B------:R-:W-:-:S03]  /*2110*/  ISETP.GE.AND P1, PT, R79, 0x1, PT ;  /* 0x000000014f00780c */ /* 0x000fc60003f26270 */
[----:B------:R-:W-:-:S04]  /*2120*/  FFMA.FTZ R78, R78, R101, R93 ;  /* 0x000000654e4e7223 */ /* 0x000fc8000001005d */
[----:B------:R-:W-:Y:S02]  /*2130*/  FFMA.FTZ R86, R7, R78, R86 ;  /* 0x0000004e07567223 */ /* 0x000fe40000010056 */
[----:B------:R-:W-:Y:S02]  /*2140*/  FFMA.FTZ R84, R69, -R84, R78 ;  /* 0x8000005445547223 */ /* 0x000fe4000001004e */
[----:B-1----:R-:W-:Y:S01]  /*2150*/  @P2 FFMA.FTZ R104, R105, R104, R106 ;  /* 0x0000006869682223 */ /* 0x002fe2000001006a */
[----:B------:R-:W-:Y:S01]  /*2160*/  ISETP.GE.AND P2, PT, R79, 0x21, PT ;  /* 0x000000214f00780c */ /* 0x000fe20003f46270 */
[----:B------:R-:W-:Y:S02]  /*2170*/  FFMA.FTZ R79, R53, R78, RZ ;  /* 0x0000004e354f7223 */ /* 0x000fe400000100ff */
        /* <DEDUP_REMOVED lines=8> */
[----:B------:R-:W-:Y:S02]  /*2200*/  FMUL.FTZ R4, R80, R30 ;  /* 0x0000001e50047220 */ /* 0x000fe40000410000 */
[----:B------:R-:W-:Y:S02]  /*2210*/  FFMA.FTZ R87, R70, -R87, R86 ;  /* 0x8000005746577223 */ /* 0x000fe40000010056 */
[----:B------:R-:W-:Y:S02]  /*2220*/  FFMA.FTZ R79, R74, -R5, R83 ;  /* 0x800000054a4f7223 */ /* 0x000fe40000010053 */
[----:B------:R-:W-:Y:S02]  /*2230*/  FFMA.FTZ R82, R68, R83, R82 ;  /* 0x0000005344527223 */ /* 0x000fe40000010052 */
[----:B------:R-:W-:Y:S02]  /*2240*/  FMUL.FTZ R86, R85, R28 ;  /* 0x0000001c55567220 */ /* 0x000fe40000410000 */
[----:B------:R-:W-:-:S02]  /*2250*/  FFMA.FTZ R6, R84, R4, RZ ;  /* 0x0000000454067223 */ /* 0x000fc400000100ff */
[----:B--2---:R-:W-:Y:S02]  /*2260*/  FMUL.FTZ R98, R95, R0 ;  /* 0x000000005f627220 */ /* 0x004fe40000410000 */
[----:B------:R-:W-:Y:S02]  /*2270*/  FMUL.FTZ R83, R78, R29 ;  /* 0x0000001d4e537220 */ /* 0x000fe40000410000 */
[C---:B---3--:R-:W-:Y:S02]  /*2280*/  FFMA.FTZ R27, R102.reuse, R27, R103 ;  /* 0x0000001b661b7223 */ /* 0x048fe40000010067 */
[----:B------:R-:W-:Y:S02]  /*2290*/  FMUL.FTZ R26, R102, R26 ;  /* 0x0000001a661a7220 */ /* 0x000fe40000410000 */
[----:B------:R-:W-:Y:S02]  /*22a0*/  FFMA.FTZ R88, R87, R86, R6 ;  /* 0x0000005657587223 */ /* 0x000fe40000010006 */
[----:B------:R-:W-:Y:S01]  /*22b0*/  FMUL.FTZ R7, R71, R98 ;  /* 0x0000006247077220 */ /* 0x000fe20000410000 */
[----:B------:R0:W-:Y:S01]  /*22c0*/  @!P0 STS.64 [R96+0xdc8], R26 ;  /* 0x000dc81a60008388 */ /* 0x0001e20000000a00 */
[----:B------:R-:W-:-:S02]  /*22d0*/  FMUL.FTZ R6, R72, R83 ;  /* 0x0000005348067220 */ /* 0x000fc40000410000 */
[----:B------:R-:W-:Y:S01]  /*22e0*/  FMUL.FTZ R5, R73, R86 ;  /* 0x0000005649057220 */ /* 0x000fe20000410000 */
[----:B------:R-:W-:Y:S01]  /*22f0*/  SHF.L.U64.HI R86, R58, 0x2, R57 ;  /* 0x000000023a567819 */ /* 0x000fe20000010239 */
[----:B------:R-:W-:Y:S02]  /*2300*/  FMUL.FTZ R4, R75, R4 ;  /* 0x000000044b047220 */ /* 0x000fe40000410000 */
[----:B------:R-:W-:Y:S01]  /*2310*/  FFMA.FTZ R81, R76, -R81, R89 ;  /* 0x800000514c517223 */ /* 0x000fe20000010059 */
[----:B------:R-:W-:Y:S01]  /*2320*/  SHF.L.U32 R89, R58, 0x2, RZ ;  /* 0x000000023a597819 */ /* 0x000fe200000006ff */
[----:B------:R-:W-:Y:S01]  /*2330*/  FMUL.FTZ R98, R79, R98 ;  /* 0x000000624f627220 */ /* 0x000fe20000410000 */
[----:B------:R0:W-:Y:S01]  /*2340*/  STS.128 [R44.X16+0x110], R4 ;  /* 0x000110042c007388 */ /* 0x0001e2000000cc00 */
[----:B------:R-:W-:Y:S02]  /*2350*/  FFMA.FTZ R83, R81, R83, R88 ;  /* 0x0000005351537223 */ /* 0x000fe40000010058 */
[----:B------:R-:W-:-:S02]  /*2360*/  IMAD R86, R86, c[0x0][0x2b0], RZ ;  /* 0x0000ac0056567a24 */ /* 0x000fc400078e02ff */
[----:B------:R-:W-:Y:S01]  /*2370*/  FADD.FTZ R83, R83, R98 ;  /* 0x0000006253537221 */ /* 0x000fe20000010000 */
        /* <DEDUP_REMOVED lines=10> */
.L_x_8652:
[----:B------:R-:W-:Y:S05]  /*2420*/  BSYNC B0 ;  /* 0x0000000000007941 */ /* 0x000fea0003800000 */
.L_x_8651:
[----:B0-----:R0:W1:Y:S01]  /*2430*/  LDS R7, [R44.X4+0x190] ;  /* 0x000190002c077984 */ /* 0x0010620000004800 */
[----:B------:R-:W-:Y:S01]  /*2440*/  BSSY B0, `(.L_x_8653) ;  /* 0x0000006000007945 */ /* 0x000fe20003800000 */
[----:B------:R-:W-:Y:S01]  /*2450*/  IMAD R77, R89, c[0x0][0x2b4], R86 ;  /* 0x0000ad00594d7a24 */ /* 0x000fe200078e0256 */
[----:B------:R-:W-:Y:S05]  /*2460*/  @!P2 BRA `(.L_x_8654) ;  /* 0x000000300000a947 */ /* 0x000fea0003800000 */
[----:B------:R-:W-:-:S05]  /*2470*/  IMAD.WIDE.U32 R4, R89, c[0x0][0x2b0], R20 ;  /* 0x0000ac0059047a25 */ /* 0x000fca00078e0014 */
[----:B------:R-:W-:-:S05]  /*2480*/  IADD3 R5, R5, R77, RZ ;  /* 0x0000004d05057210 */ /* 0x000fca0007ffe0ff */
[----:B-1----:R1:W-:Y:S02]  /*2490*/  RED.E.ADD.F32.FTZ.RN.STRONG.GPU [R4.64], R7 ;  /* 0x000000070400798e */ /* 0x0023e4000c10e786 */
.L_x_8654:
[----:B------:R-:W-:Y:S05]  /*24a0*/  BSYNC B0 ;  /* 0x0000000000007941 */ /* 0x000fea0003800000 */
.L_x_8653:
[----:B------:R2:W3:Y:S01]  /*24b0*/  LDS R27, [R44.X4+0x210] ;  /* 0x000210002c1b7984 */ /* 0x0004e20000004800 */
[----:B------:R-:W-:Y:S01]  /*24c0*/  BSSY B0, `(.L_x_8655) ;  /* 0x0000006000007945 */ /* 0x000fe20003800000 */
[----:B-1----:R-:W-:Y:S01]  /*24d0*/  IMAD.WIDE.U32 R4, R89, c[0x0][0x2b0], R24 ;  /* 0x0000ac0059047a25 */ /* 0x002fe200078e0018 */
[----:B------:R-:W-:Y:S05]  /*24e0*/  @!P3 BRA `(.L_x_8656) ;  /* 0x000000300000b947 */ /* 0x000fea0003800000 */
[----:B------:R-:W-:-:S05]  /*24f0*/  IMAD.WIDE.U32 R6, R89, c[0x0][0x2b0], R22 ;  /* 0x0000ac0059067a25 */ /* 0x000fca00078e0016 */
[----:B------:R-:W-:-:S05]  /*2500*/  IADD3 R7, R77, R7, RZ ;  /* 0x000000074d077210 */ /* 0x000fca0007ffe0ff */
[----:B---3--:R1:W-:Y:S02]  /*2510*/  RED.E.ADD.F32.FTZ.RN.STRONG.GPU [R6.64], R27 ;  /* 0x0000001b0600798e */ /* 0x0083e4000c10e786 */
.L_x_8656:
[----:B------:R-:W-:Y:S05]  /*2520*/  BSYNC B0 ;  /* 0x0000000000007941 */ /* 0x000fea0003800000 */
.L_x_8655:
[----:B-1----:R1:W4:Y:S01]  /*2530*/  LDS R7, [R44.X4+0x290] ;  /* 0x000290002c077984 */ /* 0x0023220000004800 */
[----:B------:R-:W-:Y:S01]  /*2540*/  BSSY B0, `(.L_x_8657) ;  /* 0x0000004000007945 */ /* 0x000fe20003800000 */
[----:B------:R-:W-:Y:S05]  /*2550*/  @!P4 BRA `(.L_x_8658) ;  /* 0x000000200000c947 */ /* 0x000fea0003800000 */
[----:B------:R-:W-:-:S05]  /*2560*/  IADD3 R5, R77, R5, RZ ;  /* 0x000000054d057210 */ /* 0x000fca0007ffe0ff */
[----:B----4-:R4:W-:Y:S02]  /*2570*/  RED.E.ADD.F32.FTZ.RN.STRONG.GPU [R4.64], R7 ;  /* 0x000000070400798e */ /* 0x0109e4000c10e786 */
.L_x_8658:
[----:B------:R-:W-:Y:S05]  /*2580*/  BSYNC B0 ;  /* 0x0000000000007941 */ /* 0x000fea0003800000 */
.L_x_8657:
        /* <DEDUP_REMOVED lines=8> */
[C---:B------:R-:W-:Y:S02]  /*2610*/  FMUL.FTZ R78, R55.reuse, R78 ;  /* 0x0000004e374e7220 */ /* 0x040fe40000410000 */
[----:B------:R-:W-:-:S02]  /*2620*/  FMUL.FTZ R6, R55, R85 ;  /* 0x0000005537067220 */ /* 0x000fc40000410000 */
[-C--:B------:R-:W-:Y:S02]  /*2630*/  FMUL.FTZ R55, R55, R80.reuse ;  /* 0x0000005037377220 */ /* 0x080fe40000410000 */
        /* <DEDUP_REMOVED lines=40> */
[----:B------:R-:W-:Y:S02]  /*28c0*/  MOV R5, R82 ;  /* 0x0000005200057202 */ /* 0x000fe40000000f00 */
        /* <DEDUP_REMOVED lines=12> */
.L_x_8660:
[----:B----4-:R-:W-:Y:S05]  /*2990*/  BSYNC B0 ;  /* 0x0000000000007941 */ /* 0x010fea0003800000 */
.L_x_8659:
[----:B------:R-:W-:Y:S02]  /*29a0*/  IADD3 R59, R59, 0x1, RZ ;  /* 0x000000013b3b7810 */ /* 0x000fe40007ffe0ff */
[----:B------:R-:W-:Y:S02]  /*29b0*/  IADD3 R58, P1, R58, 0x1, RZ ;  /* 0x000000013a3a7810 */ /* 0x000fe40007f3e0ff */
[----:B------:R-:W-:Y:S02]  /*29c0*/  ISETP.GE.AND P0, PT, R59, c[0x0][0x16c], PT ;  /* 0x00005b003b007a0c */ /* 0x000fe40003f06270 */
[----:B------:R-:W-:-:S11]  /*29d0*/  IADD3.X R57, RZ, R57, RZ, P1, !PT ;  /* 0x00000039ff397210 */ /* 0x000fd60000ffe4ff */
[----:B------:R-:W-:Y:S01]  /*29e0*/  @P0 CALL.REL.NOINC `(.L_x_8648) ;  /* 0x0000001000000944 */ /* 0x000fe20003c00000 */
[----:B------:R-:W-:Y:S05]  /*29f0*/  BRA `(.L_x_8661) ;  /* 0xffffec2000007947 */ /* 0x000fea000383ffff */
.L_x_8648:
[----:B------:R-:W-:Y:S01]  /*2a00*/  BAR.SYNC.DEFER_BLOCKING 0x0 ;  /* 0x0000000000007b1d */ /* 0x000fe20000010000 */
        /* <DEDUP_REMOVED lines=15> */
[----:B----4-:R-:W-:-:S05]  /*2b00*/  IMAD.SHL.U32 R2, R25, 0x80, RZ ;  /* 0x0000008019027824 */ /* 0x010fca00078e00ff */
        /* <DEDUP_REMOVED lines=84> */
.L_x_8639:
        /* <DEDUP_REMOVED lines=24> */
.L_x_8664:
[----:B0-----:R-:W-:Y:S05]  /*31d0*/  BSYNC B0 ;  /* 0x0000000000007941 */ /* 0x001fea0003800000 */
.L_x_8663:
        /* <DEDUP_REMOVED lines=23> */
.L_x_8666:
[----:B------:R-:W1:Y:S02]  /*3350*/  S2R R15, SR_TID.X ;  /* 0x00000000000f7919 */ /* 0x000e640000002100 */
.L_x_8667:
[----:B0-----:R-:W-:Y:S05]  /*3360*/  BSYNC B0 ;  /* 0x0000000000007941 */ /* 0x001fea0003800000 */
.L_x_8665:
        /* <DEDUP_REMOVED lines=10> */
.L_x_8668:
        /* <DEDUP_REMOVED lines=26> */
.L_x_8669:
        /* <DEDUP_REMOVED lines=13> */
.L_x_9158:


//--------------------- .text._Z25selective_scan_bwd_kernelI32Selective_Scan_bwd_kernel_traitsILi32ELi4ELb1ELb1ELb0ELb1ELb1EN3c108BFloat16EfEEv12SSMParamsBwd --------------------------
	.section	.text._Z25selective_scan_bwd_kernelI32Selective_Scan_bwd_kernel_traitsILi32ELi4ELb1ELb1ELb0ELb1ELb1EN3c108BFloat16EfEEv12SSMParamsBwd,"ax",@progbits
	.sectioninfo	@"SHI_REGISTERS=110"
	.align	128
        .global         _Z25selective_scan_bwd_kernelI32Selective_Scan_bwd_kernel_traitsILi32ELi4ELb1ELb1ELb0ELb1ELb1EN3c108BFloat16EfEEv12SSMParamsBwd
        .type           _Z25selective_scan_bwd_kernelI32Selective_Scan_bwd_kernel_traitsILi32ELi4ELb1ELb1ELb0ELb1ELb1EN3c108BFloat16EfEEv12SSMParamsBwd,@function
        .size           _Z25selective_scan_bwd_kernelI32Selective_Scan_bwd_kernel_traitsILi32ELi4ELb1ELb1ELb0ELb1ELb1EN3c108BFloat16EfEEv12SSMParamsBwd,(.L_x_9159 - _Z25selective_scan_bwd_kernelI32Selective_Scan_bwd_kernel_traitsILi32ELi4ELb1ELb1ELb0ELb1ELb1EN3c108BFloat16EfEEv12SSMParamsBwd)
        .other          _Z25selective_scan_bwd_kernelI32Selective_Scan_bwd_kernel_traitsILi32ELi4ELb1ELb1ELb0ELb1ELb1EN3c108BFloat16EfEEv12SSMParamsBwd,@"STO_CUDA_ENTRY STV_DEFAULT"
_Z25selective_scan_bwd_kernelI32Selective_Scan_bwd_kernel_traitsILi32ELi4ELb1ELb1ELb0ELb1ELb1EN3c108BFloat16EfEEv12SSMParamsBwd:
.text._Z25selective_scan_bwd_kernelI32Selective_Scan_bwd_kernel_traitsILi32ELi4ELb1ELb1ELb0ELb1ELb1EN3c108BFloat16EfEEv12SSMParamsBwd:
        /* <DEDUP_REMOVED lines=124> */
.L_x_8694:
[----:B------:R-:W-:Y:S01]  /*07c0*/  BAR.SYNC.DEFER_BLOCKING 0x0 ;  /* 0x0000000000007b1d */ /* 0x000fe20000010000 */
[----:B------:R-:W-:Y:S02]  /*07d0*/  SHF.R.S32.HI R29, RZ, 0x1f, R42 ;  /* 0x0000001fff1d7819 */ /* 0x000fe4000001142a */
[C---:B------:R-:W-:Y:S02]  /*07e0*/  SHF.L.U32 R30, R42.reuse, 0x3, RZ ;  /* 0x000000032a1e7819 */ /* 0x040fe400000006ff */
[----:B------:R-:W-:Y:S02]  /*07f0*/  SHF.L.U64.HI R29, R42, 0x3, R29 ;  /* 0x000000032a1d7819 */ /* 0x000fe4000001021d */
[----:B------:R-:W-:-:S04]  /*0800*/  IADD3 R4, P0, R43, R30, RZ ;  /* 0x0000001e2b047210 */ /* 0x000fc80007f1e0ff */
[----:B------:R-:W-:-:S06]  /*0810*/  IADD3.X R5, R40, R29, RZ, P0, !PT ;  /* 0x0000001d28057210 */ /* 0x000fcc00007fe4ff */
[----:B--2---:R-:W2:Y:S01]  /*0820*/  LDG.E.64 R4, [R4.64] ;  /* 0x0000000604047981 */ /* 0x004ea2000c1e1b00 */
[----:B0-----:R-:W-:-:S04]  /*0830*/  IADD3 R6, P0, R41, R30, RZ ;  /* 0x0000001e29067210 */ /* 0x001fc80007f1e0ff */
        /* <DEDUP_REMOVED lines=77> */
.L_x_8672:
[----:B-1----:R-:W-:Y:S05]  /*0d10*/  BSYNC B0 ;  /* 0x0000000000007941 */ /* 0x002fea0003800000 */
.L_x_8671:
        /* <DEDUP_REMOVED lines=33> */
.L_x_8674:
[----:B------:R-:W-:Y:S05]  /*0f30*/  BSYNC B0 ;  /* 0x0000000000007941 */ /* 0x000fea0003800000 */
.L_x_8673:
        /* <DEDUP_REMOVED lines=33> */
.L_x_8676:
[----:B------:R-:W-:Y:S05]  /*1150*/  BSYNC B0 ;  /* 0x0000000000007941 */ /* 0x000fea0003800000 */
.L_x_8675:
        /* <DEDUP_REMOVED lines=33> */
.L_x_8678:
[----:B------:R-:W-:Y:S05]  /*1370*/  BSYNC B0 ;  /* 0x0000000000007941 */ /* 0x000fea0003800000 */
.L_x_8677:
        /* <DEDUP_REMOVED lines=19> */
[----:B--2---:R-:W-:-:S02]  /*14b0*/  SHF.R.U64 R61, R6, 0x10, R7 ;  /* 0x00000010063d7819 */ /* 0x004fc40000001207 */
[----:B------:R-:W-:Y:S02]  /*14c0*/  SHF.R.U32.HI R55, RZ, 0x10, R7 ;  /* 0x00000010ff377819 */ /* 0x000fe40000011607 */
[----:B------:R-:W-:Y:S02]  /*14d0*/  PRMT R58, RZ, 0x5410, R6 ;  /* 0x00005410ff3a7816 */ /* 0x000fe40000000006 */
[--C-:B0-----:R-:W-:Y:S02]  /*14e0*/  SHF.R.U64 R24, R56, 0x10, R57.reuse ;  /* 0x0000001038187819 */ /* 0x101fe40000001239 */
[--C-:B------:R-:W-:Y:S02]  /*14f0*/  PRMT R25, RZ, 0x5410, R57.reuse ;  /* 0x00005410ff197816 */ /* 0x100fe40000000039 */
[----:B------:R-:W-:Y:S02]  /*1500*/  SHF.R.U32.HI R57, RZ, 0x10, R57 ;  /* 0x00000010ff397819 */ /* 0x000fe40000011639 */
[----:B------:R-:W-:Y:S01]  /*1510*/  PRMT R22, RZ, 0x5410, R56 ;  /* 0x00005410ff167816 */ /* 0x000fe20000000038 */
[----:B------:R-:W-:Y:S01]  /*1520*/  FMUL.FTZ R52, R25, -1.4426950216293334961 ;  /* 0xbfb8aa3b19347820 */ /* 0x000fe20000410000 */
[----:B------:R-:W-:-:S02]  /*1530*/  PRMT R57, RZ, 0x5410, R57 ;  /* 0x00005410ff397816 */ /* 0x000fc40000000039 */
[----:B------:R-:W-:Y:S01]  /*1540*/  PRMT R56, RZ, 0x5410, R7 ;  /* 0x00005410ff387816 */ /* 0x000fe20000000007 */
[----:B------:R-:W-:Y:S02]  /*1550*/  FMUL.FTZ R23, R22, -1.4426950216293334961 ;  /* 0xbfb8aa3b16177820 */ /* 0x000fe40000410000 */
[----:B------:R-:W-:Y:S01]  /*1560*/  FMUL.FTZ R54, R57, -1.4426950216293334961 ;  /* 0xbfb8aa3b39367820 */ /* 0x000fe20000410000 */
[----:B------:R-:W0:Y:S08]  /*1570*/  MUFU.EX2 R52, R52 ;  /* 0x0000003400347308 */ /* 0x000e300000000800 */
[----:B------:R-:W1:Y:S08]  /*1580*/  MUFU.EX2 R23, R23 ;  /* 0x0000001700177308 */ /* 0x000e700000000800 */
[----:B------:R-:W2:Y:S01]  /*1590*/  MUFU.EX2 R54, R54 ;  /* 0x0000003600367308 */ /* 0x000ea20000000800 */
[----:B0-----:R-:W-:-:S02]  /*15a0*/  FADD.FTZ R53, R52, 1 ;  /* 0x3f80000034357421 */ /* 0x001fc40000010000 */
[----:B-1----:R-:W-:-:S05]  /*15b0*/  FADD.FTZ R23, R23, 1 ;  /* 0x3f80000017177421 */ /* 0x002fca0000010000 */
[----:B------:R-:W0:Y:S01]  /*15c0*/  MUFU.RCP R62, R53 ;  /* 0x00000035003e7308 */ /* 0x000e220000001000 */
[----:B--2---:R-:W-:-:S07]  /*15d0*/  FADD.FTZ R52, R54, 1 ;  /* 0x3f80000036347421 */ /* 0x004fce0000010000 */
[----:B------:R-:W1:Y:S01]  /*15e0*/  MUFU.RCP R23, R23 ;  /* 0x0000001700177308 */ /* 0x000e620000001000 */
[----:B------:R-:W-:-:S07]  /*15f0*/  PRMT R54, RZ, 0x5410, R61 ;  /* 0x00005410ff367816 */ /* 0x000fce000000003d */
[----:B------:R2:W4:Y:S01]  /*1600*/  MUFU.RCP R66, R52 ;  /* 0x0000003400427308 */ /* 0x0005220000001000 */
[----:B0-----:R-:W-:-:S04]  /*1610*/  FADD.FTZ R6, -R62, 1 ;  /* 0x3f8000003e067421 */ /* 0x001fc80000010100 */
[C---:B------:R-:W-:Y:S02]  /*1620*/  FFMA.FTZ R64, R25.reuse, R6, 1 ;  /* 0x3f80000019407423 */ /* 0x040fe40000010006 */
[----:B------:R-:W-:Y:S01]  /*1630*/  FMUL.FTZ R25, R25, R62 ;  /* 0x0000003e19197220 */ /* 0x000fe20000410000 */
[----:B--2---:R-:W-:Y:S01]  /*1640*/  PRMT R52, RZ, 0x5410, R55 ;  /* 0x00005410ff347816 */ /* 0x004fe20000000037 */
[----:B-1----:R-:W-:-:S04]  /*1650*/  FADD.FTZ R7, -R23, 1 ;  /* 0x3f80000017077421 */ /* 0x002fc80000010100 */
[----:B------:R-:W-:Y:S02]  /*1660*/  FFMA.FTZ R7, R22, R7, 1 ;  /* 0x3f80000016077423 */ /* 0x000fe40000010007 */
[----:B----4-:R-:W-:-:S04]  /*1670*/  FADD.FTZ R68, -R66, 1 ;  /* 0x3f80000042447421 */ /* 0x010fc80000010100 */
        /* <DEDUP_REMOVED lines=84> */
.L_x_8679:
[----:B0-----:R-:W-:Y:S01]  /*1bc0*/  MOV R6, c[0x0][0x16c] ;  /* 0x00005b0000067a02 */ /* 0x001fe20000000f00 */
[----:B------:R-:W-:Y:S01]  /*1bd0*/  BAR.SYNC.DEFER_BLOCKING 0x0 ;  /* 0x0000000000007b1d */ /* 0x000fe20000010000 */
[----:B------:R-:W-:Y:S01]  /*1be0*/  PRMT R4, RZ, 0x5410, R22 ;  /* 0x00005410ff047816 */ /* 0x000fe20000000016 */
[----:B------:R-:W-:Y:S01]  /*1bf0*/  CS2R R66, SRZ ;  /* 0x0000000000427805 */ /* 0x000fe2000001ff00 */
[----:B------:R-:W-:Y:S01]  /*1c00*/  ISETP.GE.AND P0, PT, R6, 0x1, PT ;  /* 0x000000010600780c */ /* 0x000fe20003f06270 */
[----:B------:R-:W-:Y:S01]  /*1c10*/  CS2R R64, SRZ ;  /* 0x0000000000407805 */ /* 0x000fe2000001ff00 */
[----:B------:R-:W-:Y:S01]  /*1c20*/  SHF.R.U32.HI R5, RZ, 0x10, R3 ;  /* 0x00000010ff057819 */ /* 0x000fe20000011603 */
[----:B------:R-:W-:Y:S01]  /*1c30*/  FFMA.FTZ R45, R54, R4, R45 ;  /* 0x00000004362d7223 */ /* 0x000fe2000001002d */
[----:B------:R-:W-:Y:S01]  /*1c40*/  PRMT R4, RZ, 0x5410, R3 ;  /* 0x00005410ff047816 */ /* 0x000fe20000000003 */
[-C--:B------:R-:W-:Y:S02]  /*1c50*/  FMUL.FTZ R63, R58, R49.reuse ;  /* 0x000000313a3f7220 */ /* 0x080fe40000410000 */
[----:B------:R-:W-:-:S02]  /*1c60*/  FMUL.FTZ R62, R56, R49 ;  /* 0x00000031383e7220 */ /* 0x000fc40000410000 */
[----:B------:R-:W-:Y:S01]  /*1c70*/  FFMA.FTZ R45, R56, R4, R45 ;  /* 0x00000004382d7223 */ /* 0x000fe2000001002d */
[----:B------:R-:W-:Y:S01]  /*1c80*/  PRMT R4, RZ, 0x5410, R5 ;  /* 0x00005410ff047816 */ /* 0x000fe20000000005 */
[-C--:B------:R-:W-:Y:S02]  /*1c90*/  FMUL.FTZ R61, R54, R49.reuse ;  /* 0x00000031363d7220 */ /* 0x080fe40000410000 */
[C---:B------:R-:W-:Y:S02]  /*1ca0*/  FMUL.FTZ R59, R52.reuse, R49 ;  /* 0x00000031343b7220 */ /* 0x040fe40000410000 */
[----:B------:R-:W-:Y:S01]  /*1cb0*/  FFMA.FTZ R45, R52, R4, R45 ;  /* 0x00000004342d7223 */ /* 0x000fe2000001002d */
[----:B------:R-:W-:Y:S05]  /*1cc0*/  @!P0 BRA `(.L_x_8680) ;  /* 0x000015a000008947 */ /* 0x000fea0003800000 */
[----:B------:R-:W-:Y:S01]  /*1cd0*/  HFMA2.MMA R5, -RZ, RZ, 0, 0 ;  /* 0x00000000ff057435 */ /* 0x000fe200000001ff */
[----:B------:R-:W-:Y:S01]  /*1ce0*/  MOV R4, R42 ;  /* 0x0000002a00047202 */ /* 0x000fe20000000f00 */
[----:B------:R-:W-:Y:S01]  /*1cf0*/  IMAD R6, R85, c[0x0][0x298], RZ ;  /* 0x0000a60055067a24 */ /* 0x000fe200078e02ff */
[----:B------:R-:W-:Y:S01]  /*1d00*/  HFMA2.MMA R57, -RZ, RZ, 0, 0 ;  /* 0x00000000ff397435 */ /* 0x000fe200000001ff */
[----:B------:R-:W-:Y:S01]  /*1d10*/  IMAD R19, R84, c[0x0][0x2a0], RZ ;  /* 0x0000a80054137a24 */ /* 0x000fe200078e02ff */
[----:B------:R-:W-:Y:S01]  /*1d20*/  HFMA2.MMA R60, -RZ, RZ, 0, 0 ;  /* 0x00000000ff3c7435 */ /* 0x000fe200000001ff */
[C---:B------:R-:W-:Y:S01]  /*1d30*/  IMAD R7, R47.reuse, c[0x0][0x29c], R6 ;  /* 0x0000a7002f077a24 */ /* 0x040fe200078e0206 */
[----:B------:R-:W-:Y:S01]  /*1d40*/  IADD3 R6, R32, -0x1, RZ ;  /* 0xffffffff20067810 */ /* 0x000fe20007ffe0ff */
[----:B------:R-:W-:Y:S01]  /*1d50*/  IMAD R21, R46, c[0x0][0x2a4], R19 ;  /* 0x0000a9002e157a24 */ /* 0x000fe200078e0213 */
[----:B------:R-:W-:Y:S01]  /*1d60*/  MOV R67, RZ ;  /* 0x000000ff00437202 */ /* 0x000fe20000000f00 */
[----:B------:R-:W-:Y:S01]  /*1d70*/  IMAD.WIDE.U32 R4, R47, c[0x0][0x298], R4 ;  /* 0x0000a6002f047a25 */ /* 0x000fe200078e0004 */
[----:B------:R-:W-:-:S04]  /*1d80*/  MOV R55, RZ ;  /* 0x000000ff00377202 */ /* 0x000fc80000000f00 */
        /* <DEDUP_REMOVED lines=17> */
.L_x_8693:
[----:B------:R-:W-:Y:S01]  /*1ea0*/  SHF.R.S32.HI R76, RZ, 0x1f, R57 ;  /* 0x0000001fff4c7819 */ /* 0x000fe20000011439 */
[----:B------:R-:W-:-:S04]  /*1eb0*/  IMAD.WIDE.U32 R6, R57, c[0x0][0x1a0], RZ ;  /* 0x0000680039067a25 */ /* 0x000fc800078e00ff */
[----:B------:R-:W-:Y:S01]  /*1ec0*/  IMAD R4, R76, c[0x0][0x1a0], RZ ;  /* 0x000068004c047a24 */ /* 0x000fe200078e02ff */
[----:B------:R-:W-:Y:S01]  /*1ed0*/  LEA R73, P0, R6, R35, 0x1 ;  /* 0x0000002306497211 */ /* 0x000fe200078008ff */
[----:B------:R-:W-:Y:S02]  /*1ee0*/  IMAD R68, R76, c[0x0][0x188], RZ ;  /* 0x000062004c447a24 */ /* 0x000fe400078e02ff */
[C---:B------:R-:W-:Y:S01]  /*1ef0*/  IMAD R5, R57.reuse, c[0x0][0x1a4], R4 ;  /* 0x0000690039057a24 */ /* 0x040fe200078e0204 */
[----:B------:R-:W-:Y:S01]  /*1f00*/  MOV R4, R10 ;  /* 0x0000000a00047202 */ /* 0x000fe20000000f00 */
[----:B------:R-:W-:Y:S01]  /*1f10*/  IMAD R53, R57, c[0x0][0x18c], R68 ;  /* 0x0000630039357a24 */ /* 0x000fe200078e0244 */
[----:B------:R-:W-:Y:S02]  /*1f20*/  IADD3 R72, P1, R73, R30, RZ ;  /* 0x0000001e49487210 */ /* 0x000fe40007f3e0ff */
[----:B------:R-:W-:Y:S02]  /*1f30*/  IADD3 R7, R7, R5, RZ ;  /* 0x0000000507077210 */ /* 0x000fe40007ffe0ff */
[----:B------:R-:W-:-:S02]  /*1f40*/  MOV R5, R33 ;  /* 0x0000002100057202 */ /* 0x000fc40000000f00 */
[----:B------:R-:W-:-:S03]  /*1f50*/  LEA.HI.X R6, R6, R34, R7, 0x1, P0 ;  /* 0x0000002206067211 */ /* 0x000fc600000f0c07 */
[----:B------:R-:W-:Y:S01]  /*1f60*/  IMAD.WIDE.U32 R4, R57, c[0x0][0x188], R4 ;  /* 0x0000620039047a25 */ /* 0x000fe200078e0004 */
[----:B------:R-:W-:-:S04]  /*1f70*/  IADD3.X R73, R6, R29, RZ, P1, !PT ;  /* 0x0000001d06497210 */ /* 0x000fc80000ffe4ff */
[----:B------:R-:W-:Y:S02]  /*1f80*/  IADD3 R5, R5, R53, RZ ;  /* 0x0000003505057210 */ /* 0x000fe40007ffe0ff */
[----:B------:R-:W-:-:S04]  /*1f90*/  LEA R68, P0, R4, c[0x0][0x220], 0x2 ;  /* 0x0000880004447a11 */ /* 0x000fc800078010ff */
[----:B------:R-:W-:Y:S02]  /*1fa0*/  LEA.HI.X R69, R4, c[0x0][0x224], R5, 0x2, P0 ;  /* 0x0000890004457a11 */ /* 0x000fe400000f1405 */
[----:B--2---:R-:W2:Y:S04]  /*1fb0*/  LDG.E.64 R4, [R72.64] ;  /* 0x0000000648047981 */ /* 0x004ea8000c1e1b00 */
[----:B0-----:R0:W3:Y:S01]  /*1fc0*/  LDG.E R53, [R68.64] ;  /* 0x0000000644357981 */ /* 0x0010e2000c1e1900 */
[----:B------:R-:W-:Y:S01]  /*1fd0*/  MOV R6, R8 ;  /* 0x0000000800067202 */ /* 0x000fe20000000f00 */
[----:B------:R-:W-:Y:S01]  /*1fe0*/  IMAD R74, R76, c[0x0][0x1c0], RZ ;  /* 0x000070004c4a7a24 */ /* 0x000fe200078e02ff */
[----:B------:R-:W-:Y:S02]  /*1ff0*/  MOV R7, R31 ;  /* 0x0000001f00077202 */ /* 0x000fe40000000f00 */
[----:B------:R-:W-:-:S02]  /*2000*/  IADD3 R79, R32, -0x1, RZ ;  /* 0xffffffff204f7810 */ /* 0x000fc40007ffe0ff */
[C---:B------:R-:W-:Y:S01]  /*2010*/  ISETP.NE.AND P1, PT, R42.reuse, RZ, PT ;  /* 0x000000ff2a00720c */ /* 0x040fe20003f25270 */
[----:B------:R-:W-:Y:S01]  /*2020*/  IMAD.WIDE.U32 R70, R57, c[0x0][0x1c0], R6 ;  /* 0x0000700039467a25 */ /* 0x000fe200078e0006 */
[----:B0-----:R-:W-:-:S03]  /*2030*/  IADD3 R68, R42, 0x200, RZ ;  /* 0x000002002a447810 */ /* 0x001fc60007ffe0ff */
        /* <DEDUP_REMOVED lines=8> */
[----:B------:R-:W-:-:S04]  /*20c0*/  IADD3 R70, R79, -R70, RZ ;  /* 0x800000464f467210 */ /* 0x000fc80007ffe0ff */
[----:B------:R-:W-:-:S04]  /*20d0*/  @!P1 LEA R68, R70, R57, 0x8 ;  /* 0x0000003946449211 */ /* 0x000fc800078e40ff */
[----:B------:R-:W-:Y:S01]  /*20e0*/  SHF.L.U32 R71, R68, 0x2, RZ ;  /* 0x0000000244477819 */ /* 0x000fe200000006ff */
[----:B--2---:R0:W-:Y:S01]  /*20f0*/  STS.64 [R39.X8], R4 ;  /* 0x0000000427007388 */ /* 0x0041e20000008a00 */
[----:B------:R-:W-:-:S06]  /*2100*/  NOP ;  /* 0x0000000000007918 */ /* 0x000fcc0000000000 */
[----:B-1----:R1:W2:Y:S01]  /*2110*/  LDG.E R89, [R6.64] ;  /* 0x0000000606597981 */ /* 0x0022a2000c1e1900 */
[----:B---3--:R-:W-:-:S04]  /*2120*/  FMUL.FTZ R77, R53, 1.4426950216293334961 ;  /* 0x3fb8aa3b354d7820 */ /* 0x008fc80000410000 */
[----:B------:R-:W-:-:S06]  /*2130*/  FMUL.FTZ R78, R77, R28 ;  /* 0x0000001c4d4e7220 */ /* 0x000fcc0000410000 */
[----:B------:R-:W3:Y:S01]  /*2140*/  MUFU.EX2 R78, R78 ;  /* 0x0000004e004e7308 */ /* 0x000ee20000000800 */
[----:B0-----:R-:W-:-:S05]  /*2150*/  @P0 IADD3 R4, R32, -0x2, RZ ;  /* 0xfffffffe20040810 */ /* 0x001fca0007ffe0ff */
[----:B------:R-:W-:Y:S02]  /*2160*/  @P0 IMAD R69, R4, c[0x0][0x16c], R57 ;  /* 0x00005b0004450a24 */ /* 0x000fe400078e0239 */
[----:B------:R-:W0:Y:S04]  /*2170*/  LDS.64 R4, [R39.X8] ;  /* 0x0000000027047984 */ /* 0x000e280000008a00 */
[----:B---3--:R3:W-:Y:S01]  /*2180*/  STS [R71+0x548], R78 ;  /* 0x0005484e47007388 */ /* 0x0087e20000000800 */
[----:B------:R-:W-:-:S03]  /*2190*/  ISETP.NE.AND P2, PT, R42, 0x1f, PT ;  /* 0x0000001f2a00780c */ /* 0x000fc60003f45270 */
[----:B------:R-:W-:Y:S01]  /*21a0*/  BAR.SYNC.DEFER_BLOCKING 0x0 ;  /* 0x0000000000007b1d */ /* 0x000fe20000010000 */
[C---:B-1----:R-:W-:Y:S02]  /*21b0*/  FMUL.FTZ R7, R77.reuse, R26 ;  /* 0x0000001a4d077220 */ /* 0x042fe40000410000 */
[C---:B------:R-:W-:Y:S02]  /*21c0*/  FMUL.FTZ R6, R77.reuse, R0 ;  /* 0x000000004d067220 */ /* 0x040fe40000410000 */
[----:B------:R-:W-:-:S05]  /*21d0*/  FMUL.FTZ R88, R77, R27 ;  /* 0x0000001b4d587220 */ /* 0x000fca0000410000 */
[----:B------:R1:W4:Y:S01]  /*21e0*/  @P2 LDS R94, [R42.X4+0xd4c] ;  /* 0x000d4c002a5e2984 */ /* 0x0003220000004800 */
[----:B------:R-:W0:Y:S01]  /*21f0*/  MUFU.EX2 R7, R7 ;  /* 0x0000000700077308 */ /* 0x000e220000000800 */
[----:B------:R-:W-:Y:S01]  /*2200*/  SHF.R.U64 R73, R2, 0x10, R3 ;  /* 0x0000001002497819 */ /* 0x000fe20000001203 */
[----:B------:R-:W-:Y:S01]  /*2210*/  @P0 IMAD.WIDE R68, R69, 0x8, R16 ;  /* 0x0000000845440825 */ /* 0x000fe200078e0210 */
[----:B------:R-:W-:-:S05]  /*2220*/  MOV R80, RZ ;  /* 0x000000ff00507202 */ /* 0x000fca0000000f00 */
[----:B------:R-:W1:Y:S01]  /*2230*/  MUFU.EX2 R6, R6 ;  /* 0x0000000600067308 */ /* 0x000e620000000800 */
[----:B---3--:R-:W-:Y:S01]  /*2240*/  SHF.R.U32.HI R71, RZ, 0x10, R3 ;  /* 0x00000010ff477819 */ /* 0x008fe20000011603 */
[----:B------:R0:W5:Y:S01]  /*2250*/  @P0 LDG.E R80, [R68.64+0x4] ;  /* 0x0000040644500981 */ /* 0x000162000c1e1900 */
[----:B------:R-:W-:Y:S02]  /*2260*/  PRMT R75, RZ, 0x5410, R2 ;  /* 0x00005410ff4b7816 */ /* 0x000fe40000000002 */
[----:B------:R-:W-:-:S03]  /*2270*/  PRMT R73, RZ, 0x5410, R73 ;  /* 0x00005410ff497816 */ /* 0x000fc60000000049 */
[----:B------:R-:W3:Y:S01]  /*2280*/  MUFU.EX2 R88, R88 ;  /* 0x0000005800587308 */ /* 0x000ee20000000800 */
[----:B------:R-:W-:Y:S01]  /*2290*/  PRMT R70, RZ, 0x5410, R3 ;  /* 0x00005410ff467816 */ /* 0x000fe20000000003 */
[----:B------:R-:W-:Y:S01]  /*22a0*/  FMUL.FTZ R87, R75, R28 ;  /* 0x0000001c4b577220 */ /* 0x000fe20000410000 */
[----:B------:R-:W-:Y:S01]  /*22b0*/  PRMT R71, RZ, 0x5410, R71 ;  /* 0x00005410ff477816 */ /* 0x000fe20000000047 */
[----:B------:R-:W-:Y:S01]  /*22c0*/  FMUL.FTZ R86, R73, R26 ;  /* 0x0000001a49567220 */ /* 0x000fe20000410000 */
[--C-:B0-----:R-:W-:Y:S02]  /*22d0*/  PRMT R68, RZ, 0x5410, R4.reuse ;  /* 0x00005410ff447816 */ /* 0x101fe40000000004 */
[----:B------:R-:W-:Y:S01]  /*22e0*/  PRMT R69, RZ, 0x7610, R4 ;  /* 0x00007610ff457816 */ /* 0x000fe20000000004 */
[----:B------:R-:W-:Y:S01]  /*22f0*/  BSSY B0, `(.L_x_8681) ;  /* 0x0000015000007945 */ /* 0x000fe20003800000 */
[--C-:B------:R-:W-:Y:S01]  /*2300*/  PRMT R74, RZ, 0x5410, R5.reuse ;  /* 0x00005410ff4a7816 */ /* 0x100fe20000000005 */
[----:B------:R-:W-:Y:S01]  /*2310*/  FMUL.FTZ R81, R70, R27 ;  /* 0x0000001b46517220 */ /* 0x000fe20000410000 */
[----:B------:R-:W-:Y:S01]  /*2320*/  PRMT R72, RZ, 0x7610, R5 ;  /* 0x00007610ff487816 */ /* 0x000fe20000000005 */
[----:B------:R-:W-:-:S02]  /*2330*/  FMUL.FTZ R83, R71, R0 ;  /* 0x0000000047537220 */ /* 0x000fc40000410000 */
[----:B------:R-:W-:Y:S02]  /*2340*/  FMUL.FTZ R101, R78, R7 ;  /* 0x000000074e657220 */ /* 0x000fe40000410000 */
[----:B------:R-:W-:Y:S02]  /*2350*/  FMUL.FTZ R95, R68, R87 ;  /* 0x00000057445f7220 */ /* 0x000fe40000410000 */
[----:B------:R-:W-:Y:S02]  /*2360*/  FMUL.FTZ R92, R69, R86 ;  /* 0x00000056455c7220 */ /* 0x000fe40000410000 */
[-C--:B--2---:R-:W-:Y:S02]  /*2370*/  FMUL.FTZ R93, R56, R89.reuse ;  /* 0x00000059385d7220 */ /* 0x084fe40000410000 */
[-C--:B------:R-:W-:Y:S02]  /*2380*/  FMUL.FTZ R77, R52, R89.reuse ;  /* 0x00000059344d7220 */ /* 0x080fe40000410000 */
[----:B------:R-:W-:-:S02]  /*2390*/  FMUL.FTZ R90, R58, R89 ;  /* 0x000000593a5a7220 */ /* 0x000fc40000410000 */
[----:B------:R-:W-:Y:S02]  /*23a0*/  FMUL.FTZ R89, R54, R89 ;  /* 0x0000005936597220 */ /* 0x000fe40000410000 */
        /* <DEDUP_REMOVED lines=9> */
.L_x_8682:
[----:B---34-:R-:W-:Y:S05]  /*2440*/  BSYNC B0 ;  /* 0x0000000000007941 */ /* 0x018fea0003800000 */
.L_x_8681:
[----:B-1----:R-:W-:Y:S01]  /*2450*/  FMUL.FTZ R5, R6, R94 ;  /* 0x0000005e06057220 */ /* 0x002fe20000410000 */
[----:B------:R-:W-:Y:S01]  /*2460*/  ISETP.NE.AND P3, PT, R82, 0x1f, PT ;  /* 0x0000001f5200780c */ /* 0x000fe20003f65270 */
[C---:B------:R-:W-:Y:S01]  /*2470*/  FFMA.FTZ R96, R88.reuse, R91, R89 ;  /* 0x0000005b58607223 */ /* 0x040fe20000010059 */
[----:B------:R-:W-:Y:S01]  /*2480*/  ISETP.GE.AND P0, PT, R39, 0x1, PT ;  /* 0x000000012700780c */ /* 0x000fe20003f06270 */
[----:B------:R-:W-:Y:S01]  /*2490*/  FMUL.FTZ R98, R88, R5 ;  /* 0x0000000558627220 */ /* 0x000fe20000410000 */
[----:B------:R-:W-:Y:S01]  /*24a0*/  ISETP.GE.U32.AND P4, PT, R82, 0x18, PT ;  /* 0x000000185200780c */ /* 0x000fe20003f86070 */
[----:B------:R-:W-:Y:S01]  /*24b0*/  FMUL.FTZ R97, R74, R81 ;  /* 0x000000514a617220 */ /* 0x000fe20000410000 */
[----:B------:R-:W-:Y:S01]  /*24c0*/  LEA R79, R79, R42, 0x7 ;  /* 0x0000002a4f4f7211 */ /* 0x000fe200078e38ff */
[C---:B0-----:R-:W-:Y:S01]  /*24d0*/  FFMA.FTZ R4, R7.reuse, R95, R92 ;  /* 0x0000005f07047223 */ /* 0x041fe2000001005c */
[----:B------:R-:W-:Y:S01]  /*24e0*/  BSSY B0, `(.L_x_8683) ;  /* 0x000007b000007945 */ /* 0x000fe20003800000 */
[----:B------:R-:W-:Y:S01]  /*24f0*/  FFMA.FTZ R96, R7, R96, R90 ;  /* 0x0000006007607223 */ /* 0x000fe2000001005a */
[----:B------:R-:W-:Y:S01]  /*2500*/  IADD3 R79, -R79, c[0x0][0x168], RZ ;  /* 0x00005a004f4f7a10 */ /* 0x000fe20007ffe1ff */
[----:B------:R-:W-:-:S02]  /*2510*/  FMUL.FTZ R99, R7, R98 ;  /* 0x0000006207637220 */ /* 0x000fc40000410000 */
        /* <DEDUP_REMOVED lines=40> */
[----:B------:R-:W-:-:S02]  /*27a0*/  MOV R5, RZ ;  /* 0x000000ff00057202 */ /* 0x000fc40000000f00 */
[C---:B------:R-:W-:Y:S01]  /*27b0*/  ISETP.GE.AND P3, PT, R39.reuse, 0x8, PT ;  /* 0x000000082700780c */ /* 0x040fe20003f66270 */
[----:B------:R-:W3:Y:S05]  /*27c0*/  SHFL.UP PT, R103, R98, 0x8, RZ ;  /* 0x0500000062677989 */ /* 0x000eea00000e00ff */
[----:B------:R-:W-:Y:S01]  /*27d0*/  @!P0 LDS.64 R4, [R100+0xdc8] ;  /* 0x000dc80064048984 */ /* 0x000fe20000000a00 */
[----:B------:R-:W-:Y:S01]  /*27e0*/  ISETP.GE.AND P0, PT, R39, 0x10, PT ;  /* 0x000000102700780c */ /* 0x000fe20003f06270 */
        /* <DEDUP_REMOVED lines=12> */
[----:B------:R-:W-:Y:S01]  /*28b0*/  SHFL.DOWN PT, R107, R96, 0x1, 0x1f ;  /* 0x08201f00606b7f89 */ /* 0x000fe200000e0000 */
[----:B------:R-:W-:-:S03]  /*28c0*/  ISETP.GE.AND P3, PT, R79, 0x41, PT ;  /* 0x000000414f00780c */ /* 0x000fc60003f66270 */
[----:B------:R-:W-:Y:S01]  /*28d0*/  SHFL.IDX PT, R105, R5, RZ, 0x1f ;  /* 0x00001fff05697589 */ /* 0x000fe200000e0000 */
[----:B--2---:R-:W-:-:S03]  /*28e0*/  @P0 FFMA.FTZ R101, R98, R102, R101 ;  /* 0x0000006662650223 */ /* 0x004fc60000010065 */
[----:B------:R-:W0:Y:S01]  /*28f0*/  SHFL.DOWN PT, R106, R99, 0x1, 0x1f ;  /* 0x08201f00636a7f89 */ /* 0x000e2200000e0000 */
[----:B---3--:R-:W-:Y:S01]  /*2900*/  @P0 FMUL.FTZ R98, R98, R103 ;  /* 0x0000006762620220 */ /* 0x008fe20000410000 */
[----:B------:R-:W-:Y:S02]  /*2910*/  ISETP.NE.AND P0, PT, R42, RZ, PT ;  /* 0x000000ff2a00720c */ /* 0x000fe40003f05270 */
[----:B-----5:R1:W-:Y:S04]  /*2920*/  SHFL.IDX PT, R102, R80, RZ, 0x1f ;  /* 0x00001fff50667589 */ /* 0x0203e800000e0000 */
[----:B------:R-:W-:Y:S04]  /*2930*/  SHFL.UP PT, R101, R101, 0x1, RZ ;  /* 0x0420000065657989 */ /* 0x000fe800000e00ff */
[----:B------:R-:W2:Y:S04]  /*2940*/  SHFL.UP PT, R98, R98, 0x1, RZ ;  /* 0x0420000062627989 */ /* 0x000ea800000e00ff */
[----:B------:R-:W-:Y:S04]  /*2950*/  SHFL.IDX PT, R104, R96, RZ, 0x1f ;  /* 0x00001fff60687589 */ /* 0x000fe800000e0000 */
[----:B------:R-:W3:Y:S01]  /*2960*/  SHFL.IDX PT, R103, R99, RZ, 0x1f ;  /* 0x00001fff63677589 */ /* 0x000ee200000e0000 */
[----:B0-----:R-:W-:Y:S01]  /*2970*/  @P2 FFMA.FTZ R105, R106, R105, R107 ;  /* 0x000000696a692223 */ /* 0x001fe2000001006b */
[----:B------:R-:W-:-:S03]  /*2980*/  ISETP.GE.AND P2, PT, R79, 0x21, PT ;  /* 0x000000214f00780c */ /* 0x000fc60003f46270 */
[----:B------:R-:W-:-:S04]  /*2990*/  FFMA.FTZ R77, R105, R94, R77 ;  /* 0x0000005e694d7223 */ /* 0x000fc8000001004d */
[----:B-1----:R-:W-:Y:S02]  /*29a0*/  FFMA.FTZ R80, R6, R77, R93 ;  /* 0x0000004d06507223 */ /* 0x002fe4000001005d */
[----:B--2---:R-:W-:Y:S01]  /*29b0*/  @P1 FFMA.FTZ R102, R98, R102, R101 ;  /* 0x0000006662661223 */ /* 0x004fe20000010065 */
[----:B------:R-:W-:-:S03]  /*29c0*/  ISETP.GE.AND P1, PT, R79, 0x1, PT ;  /* 0x000000014f00780c */ /* 0x000fc60003f26270 */
[----:B------:R-:W-:Y:S02]  /*29d0*/  FFMA.FTZ R95, R78, R102, R95 ;  /* 0x000000664e5f7223 */ /* 0x000fe4000001005f */
[----:B------:R-:W-:Y:S02]  /*29e0*/  FFMA.FTZ R78, R88, R80, R89 ;  /* 0x00000050584e7223 */ /* 0x000fe40000010059 */
[C---:B------:R-:W-:Y:S02]  /*29f0*/  FFMA.FTZ R89, R7.reuse, R95, R92 ;  /* 0x0000005f07597223 */ /* 0x040fe4000001005c */
[----:B------:R-:W-:Y:S02]  /*2a00*/  FFMA.FTZ R79, R7, R78, R90 ;  /* 0x0000004e074f7223 */ /* 0x000fe4000001005a */
[C---:B---3--:R-:W-:Y:S02]  /*2a10*/  FFMA.FTZ R5, R103.reuse, R5, R104 ;  /* 0x0000000567057223 */ /* 0x048fe40000010068 */
[----:B------:R-:W-:-:S02]  /*2a20*/  FMUL.FTZ R4, R103, R4 ;  /* 0x0000000467047220 */ /* 0x000fc40000410000 */
[----:B------:R-:W-:Y:S02]  /*2a30*/  FFMA.FTZ R97, R88, R89, R97 ;  /* 0x0000005958617223 */ /* 0x000fe40000010061 */
[----:B------:R-:W-:Y:S01]  /*2a40*/  FFMA.FTZ R87, R68, -R87, R95 ;  /* 0x8000005744577223 */ /* 0x000fe2000001005f */
[----:B------:R0:W-:Y:S01]  /*2a50*/  @!P0 STS.64 [R100+0xdc8], R4 ;  /* 0x000dc80464008388 */ /* 0x0001e20000000a00 */
[----:B------:R-:W-:Y:S02]  /*2a60*/  FMUL.FTZ R88, R79, R28 ;  /* 0x0000001c4f587220 */ /* 0x000fe40000410000 */
[----:B------:R-:W-:Y:S02]  /*2a70*/  FFMA.FTZ R86, R69, -R86, R89 ;  /* 0x8000005645567223 */ /* 0x000fe40000010059 */
[----:B------:R-:W-:Y:S01]  /*2a80*/  FFMA.FTZ R7, R58, R95, RZ ;  /* 0x0000005f3a077223 */ /* 0x000fe200000100ff */
[----:B------:R-:W-:Y:S01]  /*2a90*/  SHF.L.U32 R95, R60, 0x2, RZ ;  /* 0x000000023c5f7819 */ /* 0x000fe200000006ff */
[----:B------:R-:W-:-:S02]  /*2aa0*/  FFMA.FTZ R93, R6, R97, R91 ;  /* 0x00000061065d7223 */ /* 0x000fc4000001005b */
[----:B------:R-:W-:Y:S02]  /*2ab0*/  FMUL.FTZ R92, R77, R0 ;  /* 0x000000004d5c7220 */ /* 0x000fe40000410000 */
[----:B------:R-:W-:Y:S02]  /*2ac0*/  FMUL.FTZ R91, R80, R27 ;  /* 0x0000001b505b7220 */ /* 0x000fe40000410000 */
[----:B0-----:R-:W-:Y:S02]  /*2ad0*/  FMUL.FTZ R4, R78, R26 ;  /* 0x0000001a4e047220 */ /* 0x001fe40000410000 */
[----:B------:R-:W-:Y:S02]  /*2ae0*/  FFMA.FTZ R5, R87, R88, RZ ;  /* 0x0000005857057223 */ /* 0x000fe400000100ff */
[----:B------:R-:W-:Y:S02]  /*2af0*/  FFMA.FTZ R81, R74, -R81, R97 ;  /* 0x800000514a517223 */ /* 0x000fe40000010061 */
[----:B------:R-:W-:-:S02]  /*2b00*/  FFMA.FTZ R90, R86, R4, R5 ;  /* 0x00000004565a7223 */ /* 0x000fc40000010005 */
[----:B------:R-:W-:Y:S02]  /*2b10*/  FFMA.FTZ R89, R54, R89, R7 ;  /* 0x0000005936597223 */ /* 0x000fe40000010007 */
[----:B------:R-:W-:Y:S02]  /*2b20*/  FFMA.FTZ R83, R72, -R83, R93 ;  /* 0x8000005348537223 */ /* 0x000fe4000001005d */
[----:B------:R-:W-:Y:S02]  /*2b30*/  FMUL.FTZ R5, R73, R4 ;  /* 0x0000000449057220 */ /* 0x000fe40000410000 */
[----:B------:R-:W-:Y:S02]  /*2b40*/  FMUL.FTZ R7, R71, R92 ;  /* 0x0000005c47077220 */ /* 0x000fe40000410000 */
[----:B------:R-:W-:Y:S02]  /*2b50*/  FMUL.FTZ R6, R70, R91 ;  /* 0x0000005b46067220 */ /* 0x000fe40000410000 */
[----:B------:R-:W-:-:S02]  /*2b60*/  FMUL.FTZ R4, R75, R88 ;  /* 0x000000584b047220 */ /* 0x000fc40000410000 */
[----:B------:R-:W-:Y:S02]  /*2b70*/  FFMA.FTZ R90, R81, R91, R90 ;  /* 0x0000005b515a7223 */ /* 0x000fe4000001005a */
[----:B------:R-:W-:Y:S01]  /*2b80*/  FFMA.FTZ R89, R56, R97, R89 ;  /* 0x0000006138597223 */ /* 0x000fe20000010059 */
[----:B------:R0:W-:Y:S01]  /*2b90*/  STS.128 [R42.X16+0x110], R4 ;  /* 0x000110042a007388 */ /* 0x0001e2000000cc00 */
[----:B------:R-:W-:Y:S01]  /*2ba0*/  FMUL.FTZ R91, R83, R92 ;  /* 0x0000005c535b7220 */ /* 0x000fe20000410000 */
[----:B------:R-:W-:Y:S01]  /*2bb0*/  SHF.L.U64.HI R92, R60, 0x2, R55 ;  /* 0x000000023c5c7819 */ /* 0x000fe20000010237 */
[----:B------:R-:W-:Y:S02]  /*2bc0*/  FFMA.FTZ R88, R52, R93, R89 ;  /* 0x0000005d34587223 */ /* 0x000fe40000010059 */
[----:B------:R-:W-:Y:S02]  /*2bd0*/  FADD.FTZ R89, R90, R91 ;  /* 0x0000005b5a597221 */ /* 0x000fe40000010000 */
[----:B------:R-:W-:Y:S01]  /*2be0*/  IMAD R90, R92, c[0x0][0x2b0], RZ ;  /* 0x0000ac005c5a7a24 */ /* 0x000fe200078e02ff */
[----:B------:R-:W-:Y:S06]  /*2bf0*/  BAR.SYNC.DEFER_BLOCKING 0x0 ;  /* 0x0000000000007b1d */ /* 0x000fec0000010000 */
[----:B------:R-:W-:Y:S05]  /*2c00*/  @!P1 BRA `(.L_x_8684) ;  /* 0x0000008000009947 */ /* 0x000fea0003800000 */
[----:B------:R-:W1:Y:S01]  /*2c10*/  LDS R91, [R42.X4+0x110] ;  /* 0x000110002a5b7984 */ /* 0x000e620000004800 */
[----:B------:R-:W-:-:S02]  /*2c20*/  IMAD R76, R76, c[0x0][0x2b0], RZ ;  /* 0x0000ac004c4c7a24 */ /* 0x000fc400078e02ff */
[----:B0-----:R-:W-:-:S04]  /*2c30*/  IMAD.WIDE.U32 R4, R57, c[0x0][0x2b0], R18 ;  /* 0x0000ac0039047a25 */ /* 0x001fc800078e0012 */
[----:B------:R-:W-:Y:S01]  /*2c40*/  IMAD R7, R57, c[0x0][0x2b4], R76 ;  /* 0x0000ad0039077a24 */ /* 0x000fe200078e024c */
[----:B------:R-:W-:-:S04]  /*2c50*/  LEA R6, P1, R4, c[0x0][0x318], 0x2 ;  /* 0x0000c60004067a11 */ /* 0x000fc800078210ff */
[----:B------:R-:W-:-:S04]  /*2c60*/  IADD3 R5, R5, R7, RZ ;  /* 0x0000000705057210 */ /* 0x000fc80007ffe0ff */
[----:B------:R-:W-:-:S05]  /*2c70*/  LEA.HI.X R7, R4, c[0x0][0x31c], R5, 0x2, P1 ;  /* 0x0000c70004077a11 */ /* 0x000fca00008f1405 */
[----:B-1----:R0:W-:Y:S02]  /*2c80*/  RED.E.ADD.F32.FTZ.RN.STRONG.GPU [R6.64], R91 ;  /* 0x0000005b0600798e */ /* 0x0021e4000c10e786 */
.L_x_8684:
[----:B------:R-:W-:Y:S05]  /*2c90*/  BSYNC B0 ;  /* 0x0000000000007941 */ /* 0x000fea0003800000 */
.L_x_8683:
[----:B0-----:R0:W1:Y:S01]  /*2ca0*/  LDS R7, [R42.X4+0x190] ;  /* 0x000190002a077984 */ /* 0x0010620000004800 */
[----:B------:R-:W-:Y:S01]  /*2cb0*/  BSSY B0, `(.L_x_8685) ;  /* 0x0000006000007945 */ /* 0x000fe20003800000 */
[----:B------:R-:W-:Y:S01]  /*2cc0*/  IMAD R93, R95, c[0x0][0x2b4], R90 ;  /* 0x0000ad005f5d7a24 */ /* 0x000fe200078e025a */
[----:B------:R-:W-:Y:S05]  /*2cd0*/  @!P2 BRA `(.L_x_8686) ;  /* 0x000000300000a947 */ /* 0x000fea0003800000 */
[----:B------:R-:W-:-:S05]  /*2ce0*/  IMAD.WIDE.U32 R4, R95, c[0x0][0x2b0], R20 ;  /* 0x0000ac005f047a25 */ /* 0x000fca00078e0014 */
[----:B------:R-:W-:-:S05]  /*2cf0*/  IADD3 R5, R5, R93, RZ ;  /* 0x0000005d05057210 */ /* 0x000fca0007ffe0ff */
[----:B-1----:R1:W-:Y:S02]  /*2d00*/  RED.E.ADD.F32.FTZ.RN.STRONG.GPU [R4.64], R7 ;  /* 0x000000070400798e */ /* 0x0023e4000c10e786 */
.L_x_8686:
[----:B------:R-:W-:Y:S05]  /*2d10*/  BSYNC B0 ;  /* 0x0000000000007941 */ /* 0x000fea0003800000 */
.L_x_8685:
[----:B------:R2:W3:Y:S01]  /*2d20*/  LDS R91, [R42.X4+0x210] ;  /* 0x000210002a5b7984 */ /* 0x0004e20000004800 */
[----:B------:R-:W-:Y:S01]  /*2d30*/  BSSY B0, `(.L_x_8687) ;  /* 0x0000006000007945 */ /* 0x000fe20003800000 */
[----:B-1----:R-:W-:Y:S01]  /*2d40*/  IMAD.WIDE.U32 R4, R95, c[0x0][0x2b0], R24 ;  /* 0x0000ac005f047a25 */ /* 0x002fe200078e0018 */
[----:B------:R-:W-:Y:S05]  /*2d50*/  @!P3 BRA `(.L_x_8688) ;  /* 0x000000300000b947 */ /* 0x000fea0003800000 */
[----:B------:R-:W-:-:S05]  /*2d60*/  IMAD.WIDE.U32 R6, R95, c[0x0][0x2b0], R22 ;  /* 0x0000ac005f067a25 */ /* 0x000fca00078e0016 */
[----:B------:R-:W-:-:S05]  /*2d70*/  IADD3 R7, R93, R7, RZ ;  /* 0x000000075d077210 */ /* 0x000fca0007ffe0ff */
[----:B---3--:R1:W-:Y:S02]  /*2d80*/  RED.E.ADD.F32.FTZ.RN.STRONG.GPU [R6.64], R91 ;  /* 0x0000005b0600798e */ /* 0x0083e4000c10e786 */
.L_x_8688:
[----:B------:R-:W-:Y:S05]  /*2d90*/  BSYNC B0 ;  /* 0x0000000000007941 */ /* 0x000fea0003800000 */
.L_x_8687:
[----:B-1----:R1:W4:Y:S01]  /*2da0*/  LDS R7, [R42.X4+0x290] ;  /* 0x000290002a077984 */ /* 0x0023220000004800 */
[----:B------:R-:W-:Y:S01]  /*2db0*/  BSSY B0, `(.L_x_8689) ;  /* 0x0000004000007945 */ /* 0x000fe20003800000 */
[----:B------:R-:W-:Y:S05]  /*2dc0*/  @!P4 BRA `(.L_x_8690) ;  /* 0x000000200000c947 */ /* 0x000fea0003800000 */
[----:B------:R-:W-:-:S05]  /*2dd0*/  IADD3 R5, R93, R5, RZ ;  /* 0x000000055d057210 */ /* 0x000fca0007ffe0ff */
[----:B----4-:R4:W-:Y:S02]  /*2de0*/  RED.E.ADD.F32.FTZ.RN.STRONG.GPU [R4.64], R7 ;  /* 0x000000070400798e */ /* 0x0109e4000c10e786 */
.L_x_8690:
[----:B------:R-:W-:Y:S05]  /*2df0*/  BSYNC B0 ;  /* 0x0000000000007941 */ /* 0x000fea0003800000 */
.L_x_8689:
[----:B----4-:R-:W4:Y:S01]  /*2e00*/  SHFL.DOWN PT, R5, R88, 0x1, 0x1f ;  /* 0x08201f0058057f89 */ /* 0x010f2200000e0000 */
[----:B------:R-:W-:Y:S01]  /*2e10*/  ISETP.GT.AND P1, PT, R39, 0x1e, PT ;  /* 0x0000001e2700780c */ /* 0x000fe20003f24270 */
[-C--:B------:R-:W-:Y:S01]  /*2e20*/  FMUL.FTZ R76, R53, R77.reuse ;  /* 0x0000004d354c7220 */ /* 0x080fe20000410000 */
[----:B------:R-:W-:Y:S01]  /*2e30*/  ISETP.NE.AND P2, PT, R39, RZ, PT ;  /* 0x000000ff2700720c */ /* 0x000fe20003f45270 */
[----:B------:R-:W5:Y:S01]  /*2e40*/  SHFL.DOWN PT, R4, R89, 0x1, 0x1f ;  /* 0x08201f0059047f89 */ /* 0x000f6200000e0000 */
[----:B------:R-:W-:Y:S01]  /*2e50*/  FMUL.FTZ R7, R53, R78 ;  /* 0x0000004e35077220 */ /* 0x000fe20000410000 */
[----:B------:R-:W-:Y:S01]  /*2e60*/  BSSY B0, `(.L_x_8691) ;  /* 0x000003a000007945 */ /* 0x000fe20003800000 */
[----:B---3--:R-:W-:Y:S02]  /*2e70*/  FMUL.FTZ R91, R74, R80 ;  /* 0x000000504a5b7220 */ /* 0x008fe40000410000 */
        /* <DEDUP_REMOVED lines=9> */
[----:B------:R-:W-:Y:S02]  /*2f10*/  FFMA.FTZ R59, R74, R0, R59 ;  /* 0x000000004a3b7223 */ /* 0x000fe4000001003b */
[----:B-----5:R-:W-:Y:S01]  /*2f20*/  @!P1 FADD.FTZ R89, R89, R4 ;  /* 0x0000000459599221 */ /* 0x020fe20000010000 */
        /* <DEDUP_REMOVED lines=20> */
[----:B------:R-:W-:Y:S01]  /*3070*/  ISETP.GT.AND P1, PT, R39, 0xf, PT ;  /* 0x0000000f2700780c */ /* 0x000fe20003f24270 */
[----:B------:R-:W-:Y:S02]  /*3080*/  FMUL.FTZ R4, R53, R80 ;  /* 0x0000005035047220 */ /* 0x000fe40000410000 */
[----:B------:R-:W4:Y:S02]  /*3090*/  SHFL.DOWN PT, R6, R89, 0x10, 0x1f ;  /* 0x0a001f0059067f89 */ /* 0x000f2400000e0000 */
[----:B------:R-:W-:-:S04]  /*30a0*/  FMUL.FTZ R81, R81, R4 ;  /* 0x0000000451517220 */ /* 0x000fc80000410000 */
[----:B------:R-:W-:-:S04]  /*30b0*/  FFMA.FTZ R81, R70, R91, R81 ;  /* 0x0000005b46517223 */ /* 0x000fc80000010051 */
[----:B------:R-:W-:Y:S02]  /*30c0*/  FADD.FTZ R66, R81, R66 ;  /* 0x0000004251427221 */ /* 0x000fe40000010000 */
[----:B---3--:R-:W-:Y:S02]  /*30d0*/  @!P1 FADD.FTZ R88, R88, R5 ;  /* 0x0000000558589221 */ /* 0x008fe40000010000 */
[----:B----4-:R-:W-:-:S03]  /*30e0*/  @!P1 FADD.FTZ R89, R89, R6 ;  /* 0x0000000659599221 */ /* 0x010fc60000010000 */
[----:B------:R-:W-:Y:S01]  /*30f0*/  MOV R5, R88 ;  /* 0x0000005800057202 */ /* 0x000fe20000000f00 */
[----:B------:R-:W-:Y:S01]  /*3100*/  FMUL.FTZ R6, R53, R79 ;  /* 0x0000004f35067220 */ /* 0x000fe20000410000 */
[----:B------:R-:W-:-:S03]  /*3110*/  MOV R4, R89 ;  /* 0x0000005900047202 */ /* 0x000fc60000000f00 */
[----:B------:R-:W-:Y:S02]  /*3120*/  FMUL.FTZ R6, R87, R6 ;  /* 0x0000000657067220 */ /* 0x000fe40000410000 */
[----:B------:R3:W-:Y:S02]  /*3130*/  @!P2 STS.64 [0x318], R4 ;  /* 0x00031804ff00a388 */ /* 0x0007e40000000a00 */
[----:B------:R-:W-:-:S04]  /*3140*/  FFMA.FTZ R6, R75, R68, R6 ;  /* 0x000000444b067223 */ /* 0x000fc80000010006 */
        /* <DEDUP_REMOVED lines=11> */
.L_x_8692:
[----:B---3--:R-:W-:Y:S05]  /*3200*/  BSYNC B0 ;  /* 0x0000000000007941 */ /* 0x008fea0003800000 */
.L_x_8691:
[----:B------:R-:W-:Y:S02]  /*3210*/  IADD3 R57, R57, 0x1, RZ ;  /* 0x0000000139397810 */ /* 0x000fe40007ffe0ff */
[----:B------:R-:W-:Y:S02]  /*3220*/  IADD3 R60, P1, R60, 0x1, RZ ;  /* 0x000000013c3c7810 */ /* 0x000fe40007f3e0ff */
[----:B------:R-:W-:Y:S02]  /*3230*/  ISETP.GE.AND P0, PT, R57, c[0x0][0x16c], PT ;  /* 0x00005b0039007a0c */ /* 0x000fe40003f06270 */
[----:B------:R-:W-:-:S11]  /*3240*/  IADD3.X R55, RZ, R55, RZ, P1, !PT ;  /* 0x00000037ff377210 */ /* 0x000fd60000ffe4ff */
[----:B------:R-:W-:Y:S01]  /*3250*/  @P0 CALL.REL.NOINC `(.L_x_8680) ;  /* 0x0000001000000944 */ /* 0x000fe20003c00000 */
[----:B------:R-:W-:Y:S05]  /*3260*/  BRA `(.L_x_8693) ;  /* 0xffffec3000007947 */ /* 0x000fea000383ffff */
.L_x_8680:
[----:B------:R-:W-:Y:S01]  /*3270*/  BAR.SYNC.DEFER_BLOCKING 0x0 ;  /* 0x0000000000007b1d */ /* 0x000fe20000010000 */
[----:B------:R-:W-:Y:S02]  /*3280*/  SHF.R.S32.HI R3, RZ, 0x1f, R42 ;  /* 0x0000001fff037819 */ /* 0x000fe4000001142a */
[----:B------:R-:W-:-:S04]  /*3290*/  LEA R2, P0, R42, R41, 0x3 ;  /* 0x000000292a027211 */ /* 0x000fc800078018ff */
[----:B------:R-:W-:-:S06]  /*32a0*/  LEA.HI.X R3, R42, R38, R3, 0x3, P0 ;  /* 0x000000262a037211 */ /* 0x000fcc00000f1c03 */
[----:B------:R-:W3:Y:S01]  /*32b0*/  LDG.E.64 R2, [R2.64] ;  /* 0x0000000602027981 */ /* 0x000ee2000c1e1b00 */
[----:B------:R-:W-:Y:S01]  /*32c0*/  F2FP.BF16.PACK_AB R58, R61, R63 ;  /* 0x0000003f3d3a723e */ /* 0x000fe200000010ff */
[----:B------:R-:W-:Y:S01]  /*32d0*/  IMAD R22, R85, c[0x0][0x2d8], RZ ;  /* 0x0000b60055167a24 */ /* 0x000fe200078e02ff */
[----:B------:R-:W-:Y:S01]  /*32e0*/  F2FP.BF16.PACK_AB R59, R59, R62 ;  /* 0x0000003e3b3b723e */ /* 0x000fe200000010ff */
[----:B------:R-:W-:Y:S01]  /*32f0*/  UIADD3 UR4, UR4, -0x80, URZ ;  /* 0xffffff8004047890 */ /* 0x000fe2000fffe03f */
[----:B------:R-:W-:Y:S01]  /*3300*/  IADD3 R24, R32, -0x1, RZ ;  /* 0xffffffff20187810 */ /* 0x000fe20007ffe0ff */
[----:B------:R-:W-:Y:S02]  /*3310*/  IMAD R23, R47, c[0x0][0x2dc], R22 ;  /* 0x0000b7002f177a24 */ /* 0x000fe400078e0216 */
[----:B------:R-:W-:Y:S01]  /*3320*/  IMAD R22, R50, c[0x0][0x2e0], RZ ;  /* 0x0000b80032167a24 */ /* 0x000fe200078e02ff */
[----:B---3--:R3:W-:Y:S01]  /*3330*/  STS.64 [R39.X8], R2 ;  /* 0x0000000227007388 */ /* 0x0087e20000008a00 */
[----:B------:R-:W-:-:S06]  /*3340*/  NOP ;  /* 0x0000000000007918 */ /* 0x000fcc0000000000 */
[----:B------:R-:W4:Y:S04]  /*3350*/  LDS.64 R6, [R39.X8] ;  /* 0x0000000027067984 */ /* 0x000f280000008a00 */
[----:B------:R-:W-:Y:S01]  /*3360*/  BAR.SYNC.DEFER_BLOCKING 0x0 ;  /* 0x0000000000007b1d */ /* 0x000fe20000010000 */
[----:B---3--:R-:W-:-:S05]  /*3370*/  SHF.L.U32 R2, R24, 0x7, RZ ;  /* 0x0000000718027819 */ /* 0x008fca00000006ff */
[----:B------:R-:W-:Y:S01]  /*3380*/  STS.64 [R39.X8], R58 ;  /* 0x0000003a27007388 */ /* 0x000fe20000008a00 */
[----:B----4-:R-:W-:Y:S02]  /*3390*/  PRMT R3, RZ, 0x5410, R6 ;  /* 0x00005410ff037816 */ /* 0x010fe40000000006 */
        /* <DEDUP_REMOVED lines=14> */
[----:B------:R-:W3:Y:S01]  /*3480*/  @!P0 MUFU.EX2 R0, R0 ;  /* 0x0000000000008308 */ /* 0x000ee20000000800 */
[----:B------:R-:W-:-:S04]  /*3490*/  FSETP.GTU.FTZ.AND P3, PT, R3, 20, PT ;  /* 0x41a000000300780b */ /* 0x000fc80003f7c000 */
[----:B------:R-:W-:-:S03]  /*34a0*/  @!P1 FMUL.FTZ R4, R4, -1.4426950216293334961 ;  /* 0xbfb8aa3b04049820 */ /* 0x000fc60000410000 */
[----:B------:R-:W4:Y:S06]  /*34b0*/  @!P2 MUFU.EX2 R5, R5 ;  /* 0x000000050005a308 */ /* 0x000f2c0000000800 */
[----:B------:R-:W-:Y:S01]  /*34c0*/  @!P3 FMUL.FTZ R6, R3, -1.4426950216293334961 ;  /* 0xbfb8aa3b0306b820 */ /* 0x000fe20000410000 */
[----:B------:R-:W-:Y:S01]  /*34d0*/  SHF.R.S32.HI R3, RZ, 0x1f, R2 ;  /* 0x0000001fff037819 */ /* 0x000fe20000011402 */
[----:B------:R5:W0:Y:S01]  /*34e0*/  @!P1 MUFU.EX2 R18, R4 ;  /* 0x0000000400129308 */ /* 0x000a220000000800 */
[----:B---3--:R-:W-:Y:S02]  /*34f0*/  @!P0 FADD.FTZ R0, R0, 1 ;  /* 0x3f80000000008421 */ /* 0x008fe40000010000 */
[----:B----4-:R-:W-:Y:S01]  /*3500*/  @!P2 FADD.FTZ R19, R5, 1 ;  /* 0x3f8000000513a421 */ /* 0x010fe20000010000 */
[----:B------:R-:W-:-:S06]  /*3510*/  NOP ;  /* 0x0000000000007918 */ /* 0x000fcc0000000000 */
[----:B-----5:R-:W3:Y:S01]  /*3520*/  LDS.64 R4, [R39.X8] ;  /* 0x0000000027047984 */ /* 0x020ee20000008a00 */
[----:B------:R4:W5:Y:S01]  /*3530*/  @!P3 MUFU.EX2 R20, R6 ;  /* 0x000000060014b308 */ /* 0x0009620000000800 */
[----:B0-----:R-:W-:-:S07]  /*3540*/  @!P1 FADD.FTZ R18, R18, 1 ;  /* 0x3f80000012129421 */ /* 0x001fce0000010000 */
[----:B------:R-:W0:Y:S01]  /*3550*/  @!P0 MUFU.RCP R0, R0 ;  /* 0x0000000000008308 */ /* 0x000e220000001000 */
[----:B----4-:R-:W-:-:S04]  /*3560*/  IMAD.WIDE.U32 R6, R47, c[0x0][0x2d8], R2 ;  /* 0x0000b6002f067a25 */ /* 0x010fc800078e0002 */
[----:B------:R-:W-:Y:S01]  /*3570*/  IMAD.WIDE.U32 R2, R47, c[0x0][0x2f8], R2 ;  /* 0x0000be002f027a25 */ /* 0x000fe200078e0002 */
[----:B------:R-:W-:Y:S02]  /*3580*/  IADD3 R7, R7, R23, RZ ;  /* 0x0000001707077210 */ /* 0x000fe40007ffe0ff */
[----:B------:R-:W4:Y:S01]  /*3590*/  @!P2 MUFU.RCP R19, R19 ;  /* 0x000000130013a308 */ /* 0x000f220000001000 */
[C---:B------:R-:W-:Y:S02]  /*35a0*/  IMAD R23, R51.reuse, c[0x0][0x2e4], R22 ;  /* 0x0000b90033177a24 */ /* 0x040fe400078e0216 */
[----:B------:R-:W-:-:S04]  /*35b0*/  IMAD.WIDE.U32 R6, R51, c[0x0][0x2e0], R6 ;  /* 0x0000b80033067a25 */ /* 0x000fc800078e0006 */
[----:B-----5:R-:W-:Y:S01]  /*35c0*/  @!P3 FADD.FTZ R20, R20, 1 ;  /* 0x3f8000001414b421 */ /* 0x020fe20000010000 */
[----:B------:R-:W-:Y:S01]  /*35d0*/  IADD3 R23, R7, R23, RZ ;  /* 0x0000001707177210 */ /* 0x000fe20007ffe0ff */
[----:B------:R5:W1:Y:S01]  /*35e0*/  @!P1 MUFU.RCP R21, R18 ;  /* 0x0000001200159308 */ /* 0x000a620000001000 */
[C---:B------:R-:W-:Y:S01]  /*35f0*/  LEA R7, P4, R6.reuse, c[0x0][0x330], 0x1 ;  /* 0x0000cc0006077a11 */ /* 0x040fe200078808ff */
[----:B0-----:R-:W-:Y:S02]  /*3600*/  @!P0 FMUL.FTZ R65, R65, R0 ;  /* 0x0000000041418220 */ /* 0x001fe40000410000 */
[----:B------:R-:W-:Y:S01]  /*3610*/  IMAD R0, R85, c[0x0][0x2f8], RZ ;  /* 0x0000be0055007a24 */ /* 0x000fe200078e02ff */
[----:B------:R-:W-:Y:S01]  /*3620*/  LEA.HI.X R6, R6, c[0x0][0x334], R23, 0x1, P4 ;  /* 0x0000cd0006067a11 */ /* 0x000fe200020f0c17 */
[----:B----4-:R-:W-:Y:S02]  /*3630*/  @!P2 FMUL.FTZ R66, R66, R19 ;  /* 0x000000134242a220 */ /* 0x010fe40000410000 */
[----:B------:R-:W0:Y:S01]  /*3640*/  @!P3 MUFU.RCP R20, R20 ;  /* 0x000000140014b308 */ /* 0x000e220000001000 */
[----:B-----5:R-:W-:Y:S01]  /*3650*/  IADD3 R18, P0, R7, R30, RZ ;  /* 0x0000001e07127210 */ /* 0x020fe20007f1e0ff */
[----:B------:R-:W-:Y:S01]  /*3660*/  IMAD R23, R47, c[0x0][0x2fc], R0 ;  /* 0x0000bf002f177a24 */ /* 0x000fe200078e0200 */
[----:B------:R-:W-:Y:S01]  /*3670*/  ISETP.GT.AND P4, PT, R32, 0x1, PT ;  /* 0x000000012000780c */ /* 0x000fe20003f84270 */
[----:B------:R-:W-:Y:S01]  /*3680*/  IMAD R0, R50, c[0x0][0x300], RZ ;  /* 0x0000c00032007a24 */ /* 0x000fe200078e02ff */
[----:B------:R-:W-:-:S02]  /*3690*/  IADD3.X R19, R6, R29, RZ, P0, !PT ;  /* 0x0000001d06137210 */ /* 0x000fc400007fe4ff */
[----:B------:R-:W-:Y:S01]  /*36a0*/  IADD3 R3, R3, R23, RZ ;  /* 0x0000001703037210 */ /* 0x000fe20007ffe0ff */
[----:B-1----:R-:W-:Y:S01]  /*36b0*/  @!P1 FMUL.FTZ R64, R64, R21 ;  /* 0x0000001540409220 */ /* 0x002fe20000410000 */
[----:B------:R-:W-:Y:S01]  /*36c0*/  IADD3 R35, P1, R35, -0x100, RZ ;  /* 0xffffff0023237810 */ /* 0x000fe20007f3e0ff */
[----:B---3--:R1:W-:Y:S01]  /*36d0*/  STG.E.64 [R18.64], R4 ;  /* 0x0000000412007986 */ /* 0x0083e2000c101b06 */
[----:B------:R-:W-:-:S03]  /*36e0*/  IMAD R23, R51, c[0x0][0x304], R0 ;  /* 0x0000c10033177a24 */ /* 0x000fc600078e0200 */
[----:B------:R-:W-:Y:S01]  /*36f0*/  BAR.SYNC.DEFER_BLOCKING 0x0 ;  /* 0x0000000000007b1d */ /* 0x000fe20000010000 */
[----:B------:R-:W-:Y:S01]  /*3700*/  IMAD.WIDE.U32 R2, R51, c[0x0][0x300], R2 ;  /* 0x0000c00033027a25 */ /* 0x000fe200078e0002 */
[----:B------:R-:W-:Y:S02]  /*3710*/  IADD3 R43, P2, R43, -0x100, RZ ;  /* 0xffffff002b2b7810 */ /* 0x000fe40007f5e0ff */
[----:B------:R-:W-:Y:S01]  /*3720*/  MOV R32, R24 ;  /* 0x0000001800207202 */ /* 0x000fe20000000f00 */
[----:B0-----:R-:W-:Y:S01]  /*3730*/  @!P3 FMUL.FTZ R67, R67, R20 ;  /* 0x000000144343b220 */ /* 0x001fe20000410000 */
[----:B------:R-:W-:Y:S01]  /*3740*/  F2FP.BF16.PACK_AB R20, R64, R65 ;  /* 0x000000414014723e */ /* 0x000fe200000010ff */
[----:B------:R-:W-:Y:S01]  /*3750*/  FADD.FTZ R65, R65, R44 ;  /* 0x0000002c41417221 */ /* 0x000fe20000010000 */
[----:B------:R-:W-:Y:S02]  /*3760*/  IADD3 R37, P3, R37, -0x100, RZ ;  /* 0xffffff0025257810 */ /* 0x000fe40007f7e0ff */
[----:B------:R-:W-:Y:S01]  /*3770*/  F2FP.BF16.PACK_AB R21, R67, R66 ;  /* 0x000000424315723e */ /* 0x000fe200000010ff */
[----:B------:R-:W-:Y:S01]  /*3780*/  FADD.FTZ R65, R65, R64 ;  /* 0x0000004041417221 */ /* 0x000fe20000010000 */
[----:B-1----:R-:W-:-:S02]  /*3790*/  IADD3 R5, R3, R23, RZ ;  /* 0x0000001703057210 */ /* 0x002fc40007ffe0ff */
[----:B------:R-:W-:Y:S01]  /*37a0*/  LEA R3, P0, R2, c[0x0][0x340], 0x1 ;  /* 0x0000d00002037a11 */ /* 0x000fe200078008ff */
[----:B------:R-:W-:Y:S01]  /*37b0*/  FADD.FTZ R44, R65, R66 ;  /* 0x00000042412c7221 */ /* 0x000fe20000010000 */
[----:B------:R-:W-:Y:S02]  /*37c0*/  IADD3.X R34, R34, -0x1, RZ, P1, !PT ;  /* 0xffffffff22227810 */ /* 0x000fe40000ffe4ff */
[----:B------:R-:W-:Y:S01]  /*37d0*/  LEA.HI.X R0, R2, c[0x0][0x344], R5, 0x1, P0 ;  /* 0x0000d10002007a11 */ /* 0x000fe200000f0c05 */
[----:B------:R-:W-:Y:S01]  /*37e0*/  FADD.FTZ R44, R44, R67 ;  /* 0x000000432c2c7221 */ /* 0x000fe20000010000 */
[----:B------:R-:W-:Y:S02]  /*37f0*/  IADD3 R2, P0, R3, R30, RZ ;  /* 0x0000001e03027210 */ /* 0x000fe40007f1e0ff */
[----:B------:R-:W-:Y:S01]  /*3800*/  IADD3.X R40, R40, -0x1, RZ, P2, !PT ;  /* 0xffffffff28287810 */ /* 0x000fe200017fe4ff */
[----:B------:R-:W-:Y:S01]  /*3810*/  STS.64 [R39.X8], R20 ;  /* 0x0000001427007388 */ /* 0x000fe20000008a00 */
[----:B------:R-:W-:-:S06]  /*3820*/  NOP ;  /* 0x0000000000007918 */ /* 0x000fcc0000000000 */
[----:B------:R-:W0:Y:S01]  /*3830*/  LDS.64 R6, [R39.X8] ;  /* 0x0000000027067984 */ /* 0x000e220000008a00 */
[----:B------:R-:W-:Y:S02]  /*3840*/  IADD3.X R3, R0, R29, RZ, P0, !PT ;  /* 0x0000001d00037210 */ /* 0x000fe400007fe4ff */
[----:B------:R-:W-:Y:S02]  /*3850*/  IADD3 R41, P0, R41, -0x100, RZ ;  /* 0xffffff0029297810 */ /* 0x000fe40007f1e0ff */
[----:B------:R-:W-:Y:S02]  /*3860*/  IADD3.X R36, R36, -0x1, RZ, P3, !PT ;  /* 0xffffffff24247810 */ /* 0x000fe40001ffe4ff */
[----:B------:R-:W-:Y:S01]  /*3870*/  IADD3.X R38, R38, -0x1, RZ, P0, !PT ;  /* 0xffffffff26267810 */ /* 0x000fe200007fe4ff */
[----:B0-----:R0:W-:Y:S01]  /*3880*/  STG.E.64 [R2.64], R6 ;  /* 0x0000000602007986 */ /* 0x0011e2000c101b06 */
[----:B------:R-:W-:Y:S01]  /*3890*/  @!P4 CALL.REL.NOINC `(.L_x_8670) ;  /* 0x000000100000c944 */ /* 0x000fe20003c00000 */
[----:B------:R-:W-:Y:S05]  /*38a0*/  BRA `(.L_x_8694) ;  /* 0xffffcf1000007947 */ /* 0x000fea000383ffff */
.L_x_8670:
        /* <DEDUP_REMOVED lines=24> */
.L_x_8696:
[----:B0-----:R-:W-:Y:S05]  /*3a30*/  BSYNC B0 ;  /* 0x0000000000007941 */ /* 0x001fea0003800000 */
.L_x_8695:
[----:B------:R-:W-:Y:S01]  /*3a40*/  BSSY B0, `(.L_x_8697) ;  /* 0x0000018000007945 */ /* 0x000fe20003800000 */
[----:B------:R-:W-:Y:S05]  /*3a50*/  @!P0 BRA `(.L_x_8698) ;  /* 0x0000015000008947 */ /* 0x000fea0003800000 */
[----:B------:R-:W-:Y:S06]  /*3a60*/  BAR.SYNC.DEFER_BLOCKING 0x0 ;  /* 0x0000000000007b1d */ /* 0x000fec0000010000 */
[----:B0-----:R-:W0:Y:S04]  /*3a70*/  SHFL.DOWN P0, R3, R44, 0x1, 0x1f ;  /* 0x08201f002c037f89 */ /* 0x001e280000000000 */
[----:B------:R-:W1:Y:S04]  /*3a80*/  S2R R4, SR_LANEID ;  /* 0x0000000000047919 */ /* 0x000e680000000000 */
[----:B------:R-:W3:Y:S01]  /*3a90*/  S2R R15, SR_TID.X ;  /* 0x00000000000f7919 */ /* 0x000ee20000002100 */
        /* <DEDUP_REMOVED lines=17> */
.L_x_8698:
[----:B------:R-:W1:Y:S02]  /*3bb0*/  S2R R15, SR_TID.X ;  /* 0x00000000000f7919 */ /* 0x000e640000002100 */
.L_x_8699:
[----:B0-----:R-:W-:Y:S05]  /*3bc0*/  BSYNC B0 ;  /* 0x0000000000007941 */ /* 0x001fea0003800000 */
.L_x_8697:
        /* <DEDUP_REMOVED lines=10> */
.L_x_8700:
        /* <DEDUP_REMOVED lines=26> */
.L_x_8701:
        /* <DEDUP_REMOVED lines=15> */
.L_x_9159:


//--------------------- .text._Z25selective_scan_bwd_kernelI32Selective_Scan_bwd_kernel_traitsILi32ELi4ELb1ELb1ELb1ELb0ELb0EN3c108BFloat16EfEEv12SSMParamsBwd --------------------------
	.section	.text._Z25selective_scan_bwd_kernelI32Selective_Scan_bwd_kernel_traitsILi32ELi4ELb1ELb1ELb1ELb0ELb0EN3c108BFloat16EfEEv12SSMParamsBwd,"ax",@progbits
	.sectioninfo	@"SHI_REGISTERS=119"
	.align	128
        .global         _Z25selective_scan_bwd_kernelI32Selective_Scan_bwd_kernel_traitsILi32ELi4ELb1ELb1ELb1ELb0ELb0EN3c108BFloat16EfEEv12SSMParamsBwd
        .type           _Z25selective_scan_bwd_kernelI32Selective_Scan_bwd_kernel_traitsILi32ELi4ELb1ELb1ELb1ELb0ELb0EN3c108BFloat16EfEEv12SSMParamsBwd,@function
        .size           _Z25selective_scan_bwd_kernelI32Selective_Scan_bwd_kernel_traitsILi32ELi4ELb1ELb1ELb1ELb0ELb0EN3c108BFloat16EfEEv12SSMParamsBwd,(.L_x_9160 - _Z25selective_scan_bwd_kernelI32Selective_Scan_bwd_kernel_traitsILi32ELi4ELb1ELb1ELb1ELb0ELb0EN3c108BFloat16EfEEv12SSMParamsBwd)
        .other          _Z25selective_scan_bwd_kernelI32Selective_Scan_bwd_kernel_traitsILi32ELi4ELb1ELb1ELb1ELb0ELb0EN3c108BFloat16EfEEv12SSMParamsBwd,@"STO_CUDA_ENTRY STV_DEFAULT"
_Z25selective_scan_bwd_kernelI32Selective_Scan_bwd_kernel_traitsILi32ELi4ELb1ELb1ELb1ELb0ELb0EN3c108BFloat16EfEEv12SSMParamsBwd:
.text._Z25selective_scan_bwd_kernelI32Selective_Scan_bwd_kernel_traitsILi32ELi4ELb1ELb1ELb1ELb0ELb0EN3c108BFloat16EfEEv12SSMParamsBwd:
        /* <DEDUP_REMOVED lines=25> */
[----:B------:R3:W5:Y:S01]  /*0190*/  @P1 LDG.E R81, [R4.64] ;  /* 0x0000000604511981 */ /* 0x000762000c1e1900 */
[----:B------:R-:W-:Y:S01]  /*01a0*/  IMAD R13, R80, c[0x0][0x1e4], R13 ;  /* 0x00007900500d7a24 */ /* 0x000fe200078e020d */
[----:B------:R-:W-:Y:S01]  /*01b0*/  ISETP.GE.AND P1, PT, R10, RZ, PT ;  /* 0x000000ff0a00720c */ /* 0x000fe20003f26270 */
[C---:B------:R-:W-:Y:S01]  /*01c0*/  IMAD R11, R80.reuse, c[0x0][0x1d4], R9 ;  /* 0x00007500500b7a24 */ /* 0x040fe200078e0209 */
[----:B0-----:R-:W-:Y:S01]  /*01d0*/  IABS R2, R86 ;  /* 0x0000005600027213 */ /* 0x001fe20000000000 */
[C---:B------:R-:W-:Y:S01]  /*01e0*/  IMAD R17, R53.reuse, c[0x0][0x190], RZ ;  /* 0x0000640035117a24 */ /* 0x040fe200078e02ff */
[----:B------:R-:W-:Y:S01]  /*01f0*/  ISETP.NE.AND P0, PT, RZ, c[0x0][0x178], PT ;  /* 0x00005e00ff007a0c */ /* 0x000fe20003f05270 */
[----:B------:R-:W-:Y:S01]  /*0200*/  IMAD R15, R53, c[0x0][0x278], RZ ;  /* 0x00009e00350f7a24 */ /* 0x000fe200078e02ff */
[----:B-1----:R-:W-:Y:S01]  /*0210*/  HFMA2.MMA R6, -RZ, RZ, 0, 0 ;  /* 0x00000000ff067435 */ /* 0x002fe200000001ff */
[C---:B------:R-:W-:Y:S01]  /*0220*/  IMAD R17, R80.reuse, c[0x0][0x194], R17 ;  /* 0x0000650050117a24 */ /* 0x040fe200078e0211 */
[----:B------:R-:W-:Y:S01]  /*0230*/  CS2R R56, SRZ ;  /* 0x0000000000387805 */ /* 0x000fe2000001ff00 */
[C---:B---3--:R-:W-:Y:S01]  /*0240*/  IMAD.WIDE.U32 R4, R80.reuse, c[0x0][0x1e0], RZ ;  /* 0x0000780050047a25 */ /* 0x048fe200078e00ff */
[----:B------:R-:W-:Y:S01]  /*0250*/  CS2R R58, SRZ ;  /* 0x00000000003a7805 */ /* 0x000fe2000001ff00 */
[----:B------:R-:W-:Y:S01]  /*0260*/  HFMA2.MMA R50, -RZ, RZ, 0, 0 ;  /* 0x00000000ff327435 */ /* 0x000fe200000001ff */
[----:B--2---:R-:W-:Y:S01]  /*0270*/  IADD3 R8, RZ, -R7, RZ ;  /* 0x80000007ff087210 */ /* 0x004fe20007ffe0ff */
[----:B------:R-:W-:Y:S01]  /*0280*/  IMAD R15, R80, c[0x0][0x27c], R15 ;  /* 0x00009f00500f7a24 */ /* 0x000fe200078e020f */
[----:B------:R-:W-:Y:S01]  /*0290*/  IADD3 R5, R5, R13, RZ ;  /* 0x0000000d05057210 */ /* 0x000fe20007ffe0ff */
[----:B------:R-:W-:-:S02]  /*02a0*/  IMAD.MOV.U32 R13, RZ, RZ, c[0x0][0x174] ;  /* 0x00005d00ff0d7624 */ /* 0x000fc400078e00ff */
[----:B------:R-:W-:Y:S02]  /*02b0*/  IMAD R3, R8, R19, RZ ;  /* 0x0000001308037224 */ /* 0x000fe400078e02ff */
[----:B------:R-:W-:Y:S01]  /*02c0*/  IMAD.WIDE.U32 R8, R80, c[0x0][0x190], RZ ;  /* 0x0000640050087a25 */ /* 0x000fe200078e00ff */
[C---:B------:R-:W-:Y:S02]  /*02d0*/  ISETP.GE.AND P3, PT, R13.reuse, 0x1, PT ;  /* 0x000000010d00780c */ /* 0x040fe40003f66270 */
[----:B------:R-:W-:Y:S01]  /*02e0*/  LEA R13, R13, 0xffffff80, 0x7 ;  /* 0xffffff800d0d7811 */ /* 0x000fe200078e38ff */
[----:B------:R-:W-:Y:S01]  /*02f0*/  IMAD.HI.U32 R7, R7, R3, R6 ;  /* 0x0000000307077227 */ /* 0x000fe200078e0006 */
[----:B------:R-:W-:-:S03]  /*0300*/  IADD3 R9, R9, R17, RZ ;  /* 0x0000001109097210 */ /* 0x000fc60007ffe0ff */
[----:B------:R-:W-:Y:S02]  /*0310*/  IMAD R17, R85, c[0x0][0x1d8], RZ ;  /* 0x0000760055117a24 */ /* 0x000fe400078e02ff */
[----:B------:R-:W-:-:S04]  /*0320*/  IMAD.HI.U32 R52, R7, R2, RZ ;  /* 0x0000000207347227 */ /* 0x000fc800078e00ff */
[----:B------:R-:W-:Y:S02]  /*0330*/  IMAD.MOV R0, RZ, RZ, -R52 ;  /* 0x000000ffff007224 */ /* 0x000fe400078e0a34 */
[----:B------:R-:W-:-:S04]  /*0340*/  IMAD.WIDE.U32 R6, R80, c[0x0][0x278], RZ ;  /* 0x00009e0050067a25 */ /* 0x000fc800078e00ff */
[----:B------:R-:W-:Y:S02]  /*0350*/  IMAD R0, R19, R0, R2 ;  /* 0x0000000013007224 */ /* 0x000fe400078e0202 */
[----:B------:R-:W-:-:S03]  /*0360*/  IMAD.WIDE.U32 R2, R80, c[0x0][0x1d0], RZ ;  /* 0x0000740050027a25 */ /* 0x000fc600078e00ff */
[----:B------:R-:W-:Y:S01]  /*0370*/  ISETP.GT.U32.AND P4, PT, R19, R0, PT ;  /* 0x000000001300720c */ /* 0x000fe20003f84070 */
[----:B------:R-:W-:Y:S01]  /*0380*/  IMAD.IADD R7, R7, 0x1, R15 ;  /* 0x0000000107077824 */ /* 0x000fe200078e020f */
[----:B------:R-:W-:Y:S01]  /*0390*/  IADD3 R3, R3, R11, RZ ;  /* 0x0000000b03037210 */ /* 0x000fe20007ffe0ff */
[C---:B------:R-:W-:Y:S01]  /*03a0*/  IMAD R17, R86.reuse, c[0x0][0x1dc], R17 ;  /* 0x0000770056117a24 */ /* 0x040fe200078e0211 */
[----:B------:R-:W-:Y:S01]  /*03b0*/  SHF.R.S32.HI R15, RZ, 0x1f, R13 ;  /* 0x0000001fff0f7819 */ /* 0x000fe2000001140d */
[----:B------:R-:W-:Y:S02]  /*03c0*/  IMAD R21, R85, c[0x0][0x280], RZ ;  /* 0x0000a00055157a24 */ /* 0x000fe400078e02ff */
[----:B------:R-:W-:-:S04]  /*03d0*/  IMAD.WIDE.U32 R2, R86, c[0x0][0x1d8], R2 ;  /* 0x0000760056027a25 */ /* 0x000fc800078e0002 */
        /* <DEDUP_REMOVED lines=11> */
[C---:B------:R-:W-:Y:S01]  /*0490*/  IADD3.X R6, R15.reuse, R7, R21, P5, !PT ;  /* 0x000000070f067210 */ /* 0x040fe20002ffe415 */
[----:B------:R-:W-:Y:S01]  /*04a0*/  IMAD.WIDE.U32 R10, R80, c[0x0][0x1b0], RZ ;  /* 0x00006c00500a7a25 */ /* 0x000fe200078e00ff */
[----:B------:R-:W-:Y:S02]  /*04b0*/  IADD3.X R4, R15, R5, R19, P4, !PT ;  /* 0x000000050f047210 */ /* 0x000fe400027fe413 */
[----:B------:R-:W-:Y:S01]  /*04c0*/  @P2 IADD3 R52, R52, 0x1, RZ ;  /* 0x0000000134342810 */ /* 0x000fe20007ffe0ff */
[----:B------:R-:W-:Y:S01]  /*04d0*/  IMAD R23, R80, c[0x0][0x1b4], R23 ;  /* 0x00006d0050177a24 */ /* 0x000fe200078e0217 */
[----:B------:R-:W-:Y:S01]  /*04e0*/  IADD3 R45, P2, R13, R2, RZ ;  /* 0x000000020d2d7210 */ /* 0x000fe20007f5e0ff */
[----:B------:R-:W-:Y:S01]  /*04f0*/  IMAD.MOV.U32 R49, RZ, RZ, RZ ;  /* 0x000000ffff317224 */ /* 0x000fe200078e00ff */
[----:B------:R-:W-:-:S02]  /*0500*/  @!P1 IADD3 R52, -R52, RZ, RZ ;  /* 0x000000ff34349210 */ /* 0x000fc40007ffe1ff */
[----:B------:R-:W-:Y:S02]  /*0510*/  @!P0 LOP3.LUT R52, RZ, c[0x0][0x178], RZ, 0x33, !PT ;  /* 0x00005e00ff348a12 */ /* 0x000fe400078e33ff */
[----:B------:R-:W-:Y:S02]  /*0520*/  IADD3.X R2, R15, R3, R17, P2, !PT ;  /* 0x000000030f027210 */ /* 0x000fe400017fe411 */
[----:B------:R-:W-:Y:S01]  /*0530*/  SHF.R.S32.HI R51, RZ, 0x1f, R52 ;  /* 0x0000001fff337819 */ /* 0x000fe20000011434 */
[C---:B------:R-:W-:Y:S01]  /*0540*/  IMAD.WIDE.U32 R8, R52.reuse, c[0x0][0x1a8], R8 ;  /* 0x00006a0034087a25 */ /* 0x040fe200078e0008 */
[----:B------:R-:W-:Y:S02]  /*0550*/  LEA R48, P0, R45, c[0x0][0x240], 0x1 ;  /* 0x000090002d307a11 */ /* 0x000fe400078008ff */
        /* <DEDUP_REMOVED lines=8> */
[----:B------:R-:W-:Y:S01]  /*05e0*/  ISETP.NE.AND.EX P0, PT, RZ, c[0x0][0x264], PT, P0 ;  /* 0x00009900ff007a0c */ /* 0x000fe20003f05300 */
[----:B------:R-:W-:Y:S01]  /*05f0*/  IMAD.IADD R0, R9, 0x1, R3 ;  /* 0x0000000109007824 */ /* 0x000fe200078e0203 */
[----:B------:R-:W-:-:S02]  /*0600*/  IADD3 R31, P5, R13, R8, RZ ;  /* 0x000000080d1f7210 */ /* 0x000fc40007fbe0ff */
[----:B------:R-:W-:Y:S02]  /*0610*/  LEA.HI.X R43, R43, c[0x0][0x24c], R4, 0x1, P1 ;  /* 0x000093002b2b7a11 */ /* 0x000fe400008f0c04 */
[----:B------:R-:W-:Y:S02]  /*0620*/  LEA.HI.X R41, R41, c[0x0][0x30c], R6, 0x1, P2 ;  /* 0x0000c30029297a11 */ /* 0x000fe400010f0c06 */
[----:B------:R-:W-:Y:S02]  /*0630*/  ISETP.NE.U32.AND P1, PT, RZ, c[0x0][0x328], PT ;  /* 0x0000ca00ff007a0c */ /* 0x000fe40003f25070 */
[----:B------:R-:W-:Y:S02]  /*0640*/  ISETP.NE.U32.AND P2, PT, RZ, c[0x0][0x348], PT ;  /* 0x0000d200ff007a0c */ /* 0x000fe40003f45070 */
[----:B------:R-:W-:Y:S02]  /*0650*/  IADD3 R11, R11, R23, RZ ;  /* 0x000000170b0b7210 */ /* 0x000fe40007ffe0ff */
[----:B------:R-:W-:-:S02]  /*0660*/  IADD3.X R0, R15, R0, RZ, P5, !PT ;  /* 0x000000000f007210 */ /* 0x000fc40002ffe4ff */
[C---:B------:R-:W-:Y:S01]  /*0670*/  LEA R40, P5, R31.reuse, c[0x0][0x228], 0x1 ;  /* 0x00008a001f287a11 */ /* 0x040fe200078a08ff */
[----:B------:R-:W-:Y:S01]  /*0680*/  IMAD.WIDE.U32 R10, R52, c[0x0][0x1c8], R10 ;  /* 0x00007200340a7a25 */ /* 0x000fe200078e000a */
[----:B------:R-:W-:Y:S02]  /*0690*/  ISETP.NE.AND.EX P1, PT, RZ, c[0x0][0x32c], PT, P1 ;  /* 0x0000cb00ff007a0c */ /* 0x000fe40003f25310 */
[----:B------:R-:W-:Y:S02]  /*06a0*/  ISETP.NE.AND.EX P2, PT, RZ, c[0x0][0x34c], PT, P2 ;  /* 0x0000d300ff007a0c */ /* 0x000fe40003f45320 */
[----:B------:R-:W-:Y:S01]  /*06b0*/  LEA.HI.X R31, R31, c[0x0][0x22c], R0, 0x1, P5 ;  /* 0x00008b001f1f7a11 */ /* 0x000fe200028f0c00 */
[----:B------:R-:W-:Y:S01]  /*06c0*/  @P0 IMAD R0, R80, c[0x0][0x164], R86 ;  /* 0x0000590050000a24 */ /* 0x000fe200078e0256 */
[----:B------:R-:W-:Y:S02]  /*06d0*/  IADD3 R13, P4, R13, R10, RZ ;  /* 0x0000000a0d0d7210 */ /* 0x000fe40007f9e0ff */
[----:B------:R-:W-:Y:S01]  /*06e0*/  IADD3 R2, R11, R5, RZ ;  /* 0x000000050b027210 */ /* 0x000fe20007ffe0ff */
[----:B------:R-:W-:Y:S01]  /*06f0*/  @P0 IMAD R0, R0, c[0x0][0x174], RZ ;  /* 0x00005d0000000a24 */ /* 0x000fe200078e02ff */
[----:B------:R-:W-:-:S02]  /*0700*/  @P0 MOV R55, 0x8 ;  /* 0x0000000800370802 */ /* 0x000fc40000000f00 */
[----:B------:R-:W-:Y:S01]  /*0710*/  LEA R30, P6, R13, c[0x0][0x230], 0x1 ;  /* 0x00008c000d1e7a11 */ /* 0x000fe200078c08ff */
[----:B------:R-:W-:Y:S01]  /*0720*/  IMAD.X R2, R15, 0x1, R2, P4 ;  /* 0x000000010f027824 */ /* 0x000fe200020e0602 */
[----:B------:R-:W-:Y:S01]  /*0730*/  @P1 LEA R56, P4, R86, c[0x0][0x328], 0x2 ;  /* 0x0000ca0056381a11 */ /* 0x000fe200078810ff */
        /* <DEDUP_REMOVED lines=13> */
[----:B------:R-:W-:Y:S01]  /*0810*/  MOV R49, RZ ;  /* 0x000000ff00317202 */ /* 0x000fe20000000f00 */
[----:B------:R-:W-:Y:S01]  /*0820*/  UMOV UR4, URZ ;  /* 0x0000003f00047c82 */ /* 0x000fe20008000000 */
[----:B------:R-:W-:-:S02]  /*0830*/  IMAD R3, R86, c[0x0][0x184], R3 ;  /* 0x0000610056037a24 */ /* 0x000fc400078e0203 */
[----:B------:R-:W-:-:S03]  /*0840*/  IMAD.MOV.U32 R50, RZ, RZ, RZ ;  /* 0x000000ffff327224 */ /* 0x000fc600078e00ff */
[----:B------:R-:W-:Y:S02]  /*0850*/  IADD3 R25, R61, R3, RZ ;  /* 0x000000033d197210 */ /* 0x000fe40007ffe0ff */
[C---:B0-----:R-:W-:Y:S02]  /*0860*/  LOP3.LUT R27, R47.reuse, 0x1f, RZ, 0xc0, !PT ;  /* 0x0000001f2f1b7812 */ /* 0x041fe400078ec0ff */
[----:B------:R-:W-:Y:S02]  /*0870*/  SHF.R.S32.HI R26, RZ, 0x1f, R47 ;  /* 0x0000001fff1a7819 */ /* 0x000fe4000001142f */
[----:B-1----:R-:W-:Y:S02]  /*0880*/  IADD3 R24, R47, 0x200, RZ ;  /* 0x000002002f187810 */ /* 0x002fe40007ffe0ff */
.L_x_8717:
[----:B------:R-:W-:Y:S01]  /*0890*/  BAR.SYNC.DEFER_BLOCKING 0x0 ;  /* 0x0000000000007b1d */ /* 0x000fe20000010000 */
[C---:B------:R-:W-:Y:S02]  /*08a0*/  SHF.L.U32 R23, R47.reuse, 0x3, RZ ;  /* 0x000000032f177819 */ /* 0x040fe400000006ff */
[----:B------:R-:W-:Y:S02]  /*08b0*/  SHF.L.U64.HI R22, R47, 0x3, R26 ;  /* 0x000000032f167819 */ /* 0x000fe4000001021a */
[----:B---3--:R-:W-:-:S05]  /*08c0*/  IADD3 R2, P0, R48, R23, RZ ;  /* 0x0000001730027210 */ /* 0x008fca0007f1e0ff */
[----:B------:R-:W-:-:S06]  /*08d0*/  IMAD.X R3, R45, 0x1, R22, P0 ;  /* 0x000000012d037824 */ /* 0x000fcc00000e0616 */
        /* <DEDUP_REMOVED lines=18> */
[--C-:B--2---:R-:W-:Y:S02]  /*0a00*/  SHF.R.U32.HI R34, RZ, 0x10, R11.reuse ;  /* 0x00000010ff227819 */ /* 0x104fe4000001160b */
[----:B------:R-:W-:Y:S02]  /*0a10*/  PRMT R32, RZ, 0x5410, R11 ;  /* 0x00005410ff207816 */ /* 0x000fe4000000000b */
[----:B------:R-:W-:-:S07]  /*0a20*/  PRMT R34, RZ, 0x5410, R34 ;  /* 0x00005410ff227816 */ /* 0x000fce0000000022 */
[----:B------:R-:W-:Y:S01]  /*0a30*/  @!P0 CS2R R16, SRZ ;  /* 0x0000000000108805 */ /* 0x000fe2000001ff00 */
[----:B------:R-:W-:Y:S01]  /*0a40*/  @!P0 CS2R R14, SRZ ;  /* 0x00000000000e8805 */ /* 0x000fe2000001ff00 */
[----:B---3--:R0:W-:Y:S01]  /*0a50*/  STS.64 [R44.X8], R2 ;  /* 0x000000022c007388 */ /* 0x0081e20000008a00 */
[----:B------:R-:W-:-:S06]  /*0a60*/  NOP ;  /* 0x0000000000007918 */ /* 0x000fcc0000000000 */
[----:B------:R-:W1:Y:S01]  /*0a70*/  LDS.64 R12, [R44.X8] ;  /* 0x000000002c0c7984 */ /* 0x000e620000008a00 */
[----:B0-----:R-:W-:Y:S02]  /*0a80*/  PRMT R2, RZ, 0x5410, R8 ;  /* 0x00005410ff027816 */ /* 0x001fe40000000008 */
[----:B------:R-:W-:-:S04]  /*0a90*/  SHF.R.U64 R8, R10, 0x10, R11 ;  /* 0x000000100a087819 */ /* 0x000fc8000000120b */
[----:B------:R-:W-:Y:S02]  /*0aa0*/  PRMT R8, RZ, 0x5410, R8 ;  /* 0x00005410ff087816 */ /* 0x000fe40000000008 */
[----:B-1----:R-:W-:Y:S02]  /*0ab0*/  SHF.R.U64 R19, R12, 0x10, R13 ;  /* 0x000000100c137819 */ /* 0x002fe4000000120d */
[----:B------:R-:W-:Y:S02]  /*0ac0*/  PRMT R21, RZ, 0x5410, R12 ;  /* 0x00005410ff157816 */ /* 0x000fe4000000000c */
[----:B------:R-:W-:Y:S02]  /*0ad0*/  PRMT R19, RZ, 0x5410, R19 ;  /* 0x00005410ff137816 */ /* 0x000fe40000000013 */
[--C-:B------:R-:W-:Y:S01]  /*0ae0*/  SHF.R.U32.HI R18, RZ, 0x10, R13.reuse ;  /* 0x00000010ff127819 */ /* 0x100fe2000001160d */
[C---:B------:R-:W-:Y:S01]  /*0af0*/  FFMA.FTZ R0, R21.reuse, R0, R50 ;  /* 0x0000000015007223 */ /* 0x040fe20000010032 */
[----:B------:R-:W-:Y:S01]  /*0b00*/  PRMT R20, RZ, 0x5410, R13 ;  /* 0x00005410ff147816 */ /* 0x000fe2000000000d */
[----:B-----5:R-:W-:Y:S01]  /*0b10*/  FMUL.FTZ R12, R21, R84 ;  /* 0x00000054150c7220 */ /* 0x020fe20000410000 */
[--C-:B------:R-:W-:Y:S01]  /*0b20*/  SHF.R.U32.HI R50, RZ, 0x10, R63.reuse ;  /* 0x00000010ff327819 */ /* 0x100fe2000001163f */
[C---:B------:R-:W-:Y:S01]  /*0b30*/  FFMA.FTZ R3, R19.reuse, R2, R0 ;  /* 0x0000000213037223 */ /* 0x040fe20000010000 */
[----:B------:R-:W-:Y:S01]  /*0b40*/  PRMT R0, RZ, 0x5410, R63 ;  /* 0x00005410ff007816 */ /* 0x000fe2000000003f */
[----:B------:R-:W-:Y:S01]  /*0b50*/  FMUL.FTZ R13, R19, R84 ;  /* 0x00000054130d7220 */ /* 0x000fe20000410000 */
[----:B------:R-:W-:-:S02]  /*0b60*/  PRMT R50, RZ, 0x5410, R50 ;  /* 0x00005410ff327816 */ /* 0x000fc40000000032 */
[----:B------:R-:W-:Y:S01]  /*0b70*/  PRMT R18, RZ, 0x5410, R18 ;  /* 0x00005410ff127816 */ /* 0x000fe20000000012 */
[C---:B------:R-:W-:Y:S01]  /*0b80*/  FFMA.FTZ R3, R20.reuse, R0, R3 ;  /* 0x0000000014037223 */ /* 0x040fe20000010003 */
[----:B------:R-:W-:Y:S01]  /*0b90*/  PRMT R0, RZ, 0x5410, R10 ;  /* 0x00005410ff007816 */ /* 0x000fe2000000000a */
[----:B------:R-:W-:Y:S02]  /*0ba0*/  FMUL.FTZ R10, R20, R84 ;  /* 0x00000054140a7220 */ /* 0x000fe40000410000 */
[C---:B------:R-:W-:Y:S02]  /*0bb0*/  FFMA.FTZ R50, R18.reuse, R50, R3 ;  /* 0x0000003212327223 */ /* 0x040fe40000010003 */
[----:B------:R-:W-:Y:S01]  /*0bc0*/  FMUL.FTZ R11, R18, R84 ;  /* 0x00000054120b7220 */ /* 0x000fe20000410000 */
[----:B------:R-:W-:Y:S06]  /*0bd0*/  BAR.SYNC.DEFER_BLOCKING 0x0 ;  /* 0x0000000000007b1d */ /* 0x000fec0000010000 */
[----:B------:R-:W-:Y:S05]  /*0be0*/  @!P0 BRA `(.L_x_8703) ;  /* 0x000017e000008947 */ /* 0x000fea0003800000 */
[----:B------:R-:W-:Y:S01]  /*0bf0*/  MOV R4, R47 ;  /* 0x0000002f00047202 */ /* 0x000fe20000000f00 */
[C---:B------:R-:W-:Y:S01]  /*0c00*/  IMAD R7, R53.reuse, c[0x0][0x298], RZ ;  /* 0x0000a60035077a24 */ /* 0x040fe200078e02ff */
[----:B------:R-:W-:Y:S01]  /*0c10*/  IADD3 R6, R28, -0x1, RZ ;  /* 0xffffffff1c067810 */ /* 0x000fe20007ffe0ff */
[----:B------:R-:W-:Y:S01]  /*0c20*/  IMAD.MOV.U32 R5, RZ, RZ, RZ ;  /* 0x000000ffff057224 */ /* 0x000fe200078e00ff */
[----:B------:R-:W-:Y:S01]  /*0c30*/  MOV R17, c[0x0][0x174] ;  /* 0x00005d0000117a02 */ /* 0x000fe20000000f00 */
[----:B------:R-:W-:-:S02]  /*0c40*/  IMAD R9, R53, c[0x0][0x2b8], RZ ;  /* 0x0000ae0035097a24 */ /* 0x000fc400078e02ff */
[----:B------:R-:W-:-:S04]  /*0c50*/  IMAD.WIDE.U32 R2, R80, c[0x0][0x298], R4 ;  /* 0x0000a60050027a25 */ /* 0x000fc800078e0004 */
[C---:B------:R-:W-:Y:S02]  /*0c60*/  IMAD R7, R80.reuse, c[0x0][0x29c], R7 ;  /* 0x0000a70050077a24 */ /* 0x040fe400078e0207 */
[----:B------:R-:W-:-:S03]  /*0c70*/  IMAD.WIDE.U32 R4, R80, c[0x0][0x2b8], R4 ;  /* 0x0000ae0050047a25 */ /* 0x000fc600078e0004 */
[----:B------:R-:W-:Y:S01]  /*0c80*/  IADD3 R3, R3, R7, RZ ;  /* 0x0000000703037210 */ /* 0x000fe20007ffe0ff */
[----:B------:R-:W-:Y:S02]  /*0c90*/  IMAD R9, R80, c[0x0][0x2bc], R9 ;  /* 0x0000af0050097a24 */ /* 0x000fe400078e0209 */
[----:B------:R-:W-:Y:S02]  /*0ca0*/  IMAD R7, R51, c[0x0][0x2a0], RZ ;  /* 0x0000a80033077a24 */ /* 0x000fe400078e02ff */
[----:B------:R-:W-:Y:S01]  /*0cb0*/  IMAD.WIDE.U32 R2, R52, c[0x0][0x2a0], R2 ;  /* 0x0000a80034027a25 */ /* 0x000fe200078e0002 */
[----:B------:R-:W-:-:S03]  /*0cc0*/  IADD3 R5, R5, R9, RZ ;  /* 0x0000000905057210 */ /* 0x000fc60007ffe0ff */
[----:B------:R-:W-:Y:S02]  /*0cd0*/  IMAD R9, R51, c[0x0][0x2c0], RZ ;  /* 0x0000b00033097a24 */ /* 0x000fe400078e02ff */
[C---:B------:R-:W-:Y:S02]  /*0ce0*/  IMAD R7, R52.reuse, c[0x0][0x2a4], R7 ;  /* 0x0000a90034077a24 */ /* 0x040fe400078e0207 */
[C---:B------:R-:W-:Y:S02]  /*0cf0*/  IMAD R9, R52.reuse, c[0x0][0x2c4], R9 ;  /* 0x0000b10034097a24 */ /* 0x040fe400078e0209 */
[----:B------:R-:W-:Y:S01]  /*0d00*/  IMAD.WIDE.U32 R66, R52, c[0x0][0x2c0], R4 ;  /* 0x0000b00034427a25 */ /* 0x000fe200078e0004 */
[----:B------:R-:W-:Y:S02]  /*0d10*/  IADD3 R16, R3, R7, RZ ;  /* 0x0000000703107210 */ /* 0x000fe40007ffe0ff */
[----:B------:R-:W-:Y:S01]  /*0d20*/  LEA R4, P1, R2, c[0x0][0x318], 0x2 ;  /* 0x0000c60002047a11 */ /* 0x000fe200078210ff */
[----:B------:R-:W-:Y:S01]  /*0d30*/  IMAD.SHL.U32 R15, R6, 0x80, RZ ;  /* 0x00000080060f7824 */ /* 0x000fe200078e00ff */
[----:B------:R-:W-:Y:S01]  /*0d40*/  IADD3 R14, R67, R9, RZ ;  /* 0x00000009430e7210 */ /* 0x000fe20007ffe0ff */
[----:B------:R-:W-:Y:S01]  /*0d50*/  FADD.FTZ R8, R8, R81 ;  /* 0x0000005108087221 */ /* 0x000fe20000010000 */
[----:B------:R-:W-:-:S02]  /*0d60*/  LEA R6, P2, R66, c[0x0][0x320], 0x2 ;  /* 0x0000c80042067a11 */ /* 0x000fc400078410ff */
[----:B------:R-:W-:Y:S02]  /*0d70*/  LEA.HI.X R5, R2, c[0x0][0x31c], R16, 0x2, P1 ;  /* 0x0000c70002057a11 */ /* 0x000fe400008f1410 */
[----:B------:R-:W-:Y:S02]  /*0d80*/  LEA R9, R17, UR4, 0x7 ;  /* 0x0000000411097c11 */ /* 0x000fe4000f8e38ff */
[----:B------:R-:W-:Y:S02]  /*0d90*/  LEA.HI.X R7, R66, c[0x0][0x324], R14, 0x2, P2 ;  /* 0x0000c90042077a11 */ /* 0x000fe400010f140e */
[----:B------:R-:W-:Y:S01]  /*0da0*/  IADD3 R64, P0, R15, R2, RZ ;  /* 0x000000020f407210 */ /* 0x000fe20007f1e0ff */
[----:B------:R-:W-:Y:S01]  /*0db0*/  IMAD.WIDE R2, R9, 0x4, R4 ;  /* 0x0000000409027825 */ /* 0x000fe200078e0204 */
[----:B------:R-:W-:Y:S02]  /*0dc0*/  IADD3 R66, P1, R15, R66, RZ ;  /* 0x000000420f427210 */ /* 0x000fe40007f3e0ff */
[----:B------:R-:W-:Y:S01]  /*0dd0*/  SHF.R.S32.HI R15, RZ, 0x1f, R15 ;  /* 0x0000001fff0f7819 */ /* 0x000fe2000001140f */
[----:B------:R-:W-:Y:S01]  /*0de0*/  IMAD.WIDE R4, R9, 0x4, R6 ;  /* 0x0000000409047825 */ /* 0x000fe200078e0206 */
[----:B------:R-:W-:-:S02]  /*0df0*/  IADD3 R72, P2, R2, -0x80, RZ ;  /* 0xffffff8002487810 */ /* 0x000fc40007f5e0ff */
[C---:B------:R-:W-:Y:S01]  /*0e00*/  IADD3.X R65, R15.reuse, R16, RZ, P0, !PT ;  /* 0x000000100f417210 */ /* 0x040fe200007fe4ff */
[----:B------:R-:W-:Y:S01]  /*0e10*/  IMAD.X R67, R15, 0x1, R14, P1 ;  /* 0x000000010f437824 */ /* 0x000fe200008e060e */
[----:B------:R-:W-:Y:S01]  /*0e20*/  IADD3 R68, P0, R2, -0x180, RZ ;  /* 0xfffffe8002447810 */ /* 0x000fe20007f1e0ff */
[--C-:B------:R-:W-:Y:S01]  /*0e30*/  FADD.FTZ R9, R0, R81.reuse ;  /* 0x0000005100097221 */ /* 0x100fe20000010000 */
[----:B------:R-:W-:Y:S01]  /*0e40*/  IADD3 R70, P1, R2, -0x100, RZ ;  /* 0xffffff0002467810 */ /* 0x000fe20007f3e0ff */
[--C-:B------:R-:W-:Y:S01]  /*0e50*/  FADD.FTZ R7, R32, R81.reuse ;  /* 0x0000005120077221 */ /* 0x100fe20000010000 */
[----:B------:R-:W-:Y:S01]  /*0e60*/  IADD3 R74, P3, R4, -0x180, RZ ;  /* 0xfffffe80044a7810 */ /* 0x000fe20007f7e0ff */
[----:B------:R-:W-:Y:S01]  /*0e70*/  FADD.FTZ R6, R34, R81 ;  /* 0x0000005122067221 */ /* 0x000fe20000010000 */
[C---:B------:R-:W-:Y:S01]  /*0e80*/  IADD3 R76, P4, R4.reuse, -0x100, RZ ;  /* 0xffffff00044c7810 */ /* 0x040fe20007f9e0ff */
[----:B------:R-:W-:Y:S01]  /*0e90*/  CS2R R16, SRZ ;  /* 0x0000000000107805 */ /* 0x000fe2000001ff00 */
[----:B------:R-:W-:Y:S01]  /*0ea0*/  IADD3 R78, P5, R4, -0x80, RZ ;  /* 0xffffff80044e7810 */ /* 0x000fe20007fbe0ff */
[----:B------:R-:W-:Y:S01]  /*0eb0*/  CS2R R14, SRZ ;  /* 0x00000000000e7805 */ /* 0x000fe2000001ff00 */
[----:B------:R-:W-:-:S02]  /*0ec0*/  IADD3.X R69, R3, -0x1, RZ, P0, !PT ;  /* 0xffffffff03457810 */ /* 0x000fc400007fe4ff */
[C---:B------:R-:W-:Y:S02]  /*0ed0*/  IADD3.X R71, R3.reuse, -0x1, RZ, P1, !PT ;  /* 0xffffffff03477810 */ /* 0x040fe40000ffe4ff */
[----:B------:R-:W-:Y:S01]  /*0ee0*/  IADD3.X R73, R3, -0x1, RZ, P2, !PT ;  /* 0xffffffff03497810 */ /* 0x000fe200017fe4ff */
[----:B------:R-:W-:Y:S01]  /*0ef0*/  HFMA2.MMA R3, -RZ, RZ, 0, 0 ;  /* 0x00000000ff037435 */ /* 0x000fe200000001ff */
[C---:B------:R-:W-:Y:S02]  /*0f00*/  IADD3.X R75, R5.reuse, -0x1, RZ, P3, !PT ;  /* 0xffffffff054b7810 */ /* 0x040fe40001ffe4ff */
[C---:B------:R-:W-:Y:S02]  /*0f10*/  IADD3.X R77, R5.reuse, -0x1, RZ, P4, !PT ;  /* 0xffffffff054d7810 */ /* 0x040fe400027fe4ff */
[----:B------:R-:W-:Y:S02]  /*0f20*/  IADD3.X R79, R5, -0x1, RZ, P5, !PT ;  /* 0xffffffff054f7810 */ /* 0x000fe40002ffe4ff */
[----:B------:R-:W-:-:S06]  /*0f30*/  CS2R R4, SRZ ;  /* 0x0000000000047805 */ /* 0x000fcc000001ff00 */
.L_x_8716:
[----:B------:R-:W-:Y:S01]  /*0f40*/  SHF.R.S32.HI R102, RZ, 0x1f, R5 ;  /* 0x0000001fff667819 */ /* 0x000fe20000011405 */
[----:B------:R-:W-:Y:S01]  /*0f50*/  IMAD.WIDE.U32 R32, R5, c[0x0][0x1a0], RZ ;  /* 0x0000680005207a25 */ /* 0x000fe200078e00ff */
[----:B------:R-:W-:-:S02]  /*0f60*/  SHF.L.U32 R23, R47, 0x3, RZ ;  /* 0x000000032f177819 */ /* 0x000fc400000006ff */
[----:B------:R-:W-:Y:S01]  /*0f70*/  SHF.L.U64.HI R22, R47, 0x3, R26 ;  /* 0x000000032f167819 */ /* 0x000fe2000001021a */
[----:B------:R-:W-:Y:S01]  /*0f80*/  IMAD R0, R102, c[0x0][0x1a0], RZ ;  /* 0x0000680066007a24 */ /* 0x000fe200078e02ff */
[----:B------:R-:W-:-:S03]  /*0f90*/  LEA R34, P0, R32, R40, 0x1 ;  /* 0x0000002820227211 */ /* 0x000fc600078008ff */
[----:B------:R-:W-:Y:S01]  /*0fa0*/  IMAD R35, R5, c[0x0][0x1a4], R0 ;  /* 0x0000690005237a24 */ /* 0x000fe200078e0200 */
[----:B------:R-:W-:-:S04]  /*0fb0*/  IADD3 R34, P1, R34, R23, RZ ;  /* 0x0000001722227210 */ /* 0x000fc80007f3e0ff */
[----:B------:R-:W-:-:S04]  /*0fc0*/  IADD3 R33, R33, R35, RZ ;  /* 0x0000002321217210 */ /* 0x000fc80007ffe0ff */
[----:B------:R-:W-:-:S05]  /*0fd0*/  LEA.HI.X R33, R32, R31, R33, 0x1, P0 ;  /* 0x0000001f20217211 */ /* 0x000fca00000f0c21 */
[----:B------:R-:W-:-:S06]  /*0fe0*/  IMAD.X R35, R33, 0x1, R22, P1 ;  /* 0x0000000121237824 */ /* 0x000fcc00008e0616 */
[----:B--2---:R-:W2:Y:S01]  /*0ff0*/  LDG.E.64 R34, [R34.64] ;  /* 0x0000000622227981 */ /* 0x004ea2000c1e1b00 */
[----:B------:R-:W-:Y:S01]  /*1000*/  MOV R36, R60 ;  /* 0x0000003c00247202 */ /* 0x000fe20000000f00 */
[C---:B------:R-:W-:Y:S01]  /*1010*/  IMAD R0, R102.reuse, c[0x0][0x188], RZ ;  /* 0x0000620066007a24 */ /* 0x040fe200078e02ff */
[----:B------:R-:W-:Y:S01]  /*1020*/  MOV R37, R25 ;  /* 0x0000001900257202 */ /* 0x000fe20000000f00 */
[----:B------:R-:W-:Y:S02]  /*1030*/  IMAD R2, R102, c[0x0][0x1c0], RZ ;  /* 0x0000700066027a24 */ /* 0x000fe400078e02ff */
[----:B------:R-:W-:-:S04]  /*1040*/  IMAD.WIDE.U32 R32, R5, c[0x0][0x1c0], RZ ;  /* 0x0000700005207a25 */ /* 0x000fc800078e00ff */
[----:B------:R-:W-:-:S04]  /*1050*/  IMAD.WIDE.U32 R38, R5, c[0x0][0x188], R36 ;  /* 0x0000620005267a25 */ /* 0x000fc800078e0024 */
[C---:B------:R-:W-:Y:S01]  /*1060*/  IMAD R37, R5.reuse, c[0x0][0x18c], R0 ;  /* 0x0000630005257a24 */ /* 0x040fe200078e0200 */
[----:B------:R-:W-:Y:S01]  /*1070*/  LEA R36, P0, R38, c[0x0][0x220], 0x2 ;  /* 0x0000880026247a11 */ /* 0x000fe200078010ff */
[----:B------:R-:W-:Y:S01]  /*1080*/  IMAD R83, R5, c[0x0][0x1c4], R2 ;  /* 0x0000710005537a24 */ /* 0x000fe200078e0202 */
[----:B------:R-:W-:Y:S02]  /*1090*/  LEA R0, P1, R32, R30, 0x1 ;  /* 0x0000001e20007211 */ /* 0x000fe400078208ff */
[----:B------:R-:W-:Y:S01]  /*10a0*/  IADD3 R37, R39, R37, RZ ;  /* 0x0000002527257210 */ /* 0x000fe20007ffe0ff */
[----:B------:R-:W-:-:S03]  /*10b0*/  IMAD.IADD R33, R33, 0x1, R83 ;  /* 0x0000000121217824 */ /* 0x000fc600078e0253 */
[----:B------:R-:W-:Y:S02]  /*10c0*/  LEA.HI.X R37, R38, c[0x0][0x224], R37, 0x2, P0 ;  /* 0x0000890026257a11 */ /* 0x000fe400000f1425 */
[----:B------:R-:W-:Y:S02]  /*10d0*/  LEA.HI.X R33, R32, R29, R33, 0x1, P1 ;  /* 0x0000001d20217211 */ /* 0x000fe400008f0c21 */
[----:B------:R-:W-:Y:S01]  /*10e0*/  IADD3 R32, P0, R0, R23, RZ ;  /* 0x0000001700207210 */ /* 0x000fe20007f1e0ff */
[----:B------:R-:W3:Y:S03]  /*10f0*/  LDG.E R2, [R36.64] ;  /* 0x0000000624027981 */ /* 0x000ee6000c1e1900 */
[----:B------:R-:W-:Y:S01]  /*1100*/  IADD3.X R33, R33, R22, RZ, P0, !PT ;  /* 0x0000001621217210 */ /* 0x000fe200007fe4ff */
[----:B--2---:R-:W-:Y:S01]  /*1110*/  STS.64 [R44.X8], R34 ;  /* 0x000000222c007388 */ /* 0x004fe20000008a00 */
[----:B------:R-:W-:-:S06]  /*1120*/  NOP ;  /* 0x0000000000007918 */ /* 0x000fcc0000000000 */
[----:B0-----:R0:W2:Y:S01]  /*1130*/  LDG.E.64 R38, [R32.64] ;  /* 0x0000000620267981 */ /* 0x0010a2000c1e1b00 */
[----:B------:R-:W-:-:S04]  /*1140*/  IADD3 R90, R28, -0x1, RZ ;  /* 0xffffffff1c5a7810 */ /* 0x000fc80007ffe0ff */
[----:B------:R-:W-:-:S04]  /*1150*/  LEA.HI R0, R90, R90, RZ, 0x1 ;  /* 0x0000005a5a007211 */ /* 0x000fc800078f08ff */
[----:B------:R-:W-:Y:S01]  /*1160*/  LOP3.LUT R83, R0, 0xfffffe, RZ, 0xc0, !PT ;  /* 0x00fffffe00537812 */ /* 0x000fe200078ec0ff */
[----:B---3--:R-:W-:-:S04]  /*1170*/  FMUL.FTZ R82, R2, 1.4426950216293334961 ;  /* 0x3fb8aa3b02527820 */ /* 0x008fc80000410000 */
[----:B------:R-:W-:Y:S01]  /*1180*/  FMUL.FTZ R96, R9, R82 ;  /* 0x0000005209607220 */ /* 0x000fe20000410000 */
[----:B------:R-:W-:-:S05]  /*1190*/  IADD3 R0, R90, -R83, RZ ;  /* 0x800000535a007210 */ /* 0x000fca0007ffe0ff */
[----:B------:R-:W-:Y:S01]  /*11a0*/  MUFU.EX2 R96, R96 ;  /* 0x0000006000607308 */ /* 0x000fe20000000800 */
[----:B------:R-:W-:Y:S02]  /*11b0*/  ISETP.NE.AND P1, PT, R47, RZ, PT ;  /* 0x000000ff2f00720c */ /* 0x000fe40003f25270 */
[----:B0-----:R-:W-:-:S04]  /*11c0*/  LEA R33, R0, R5, 0x8 ;  /* 0x0000000500217211 */ /* 0x001fc800078e40ff */
[----:B------:R-:W-:Y:S02]  /*11d0*/  SEL R83, R33, R24, !P1 ;  /* 0x0000001821537207 */ /* 0x000fe40004800000 */
[----:B------:R-:W0:Y:S01]  /*11e0*/  LDS.64 R32, [R44.X8] ;  /* 0x000000002c207984 */ /* 0x000e220000008a00 */
[----:B------:R-:W-:Y:S02]  /*11f0*/  ISETP.GT.AND P0, PT, R28, 0x1, PT ;  /* 0x000000011c00780c */ /* 0x000fe40003f04270 */
[----:B------:R-:W-:Y:S02]  /*1200*/  ISETP.NE.AND P2, PT, R47, 0x1f, PT ;  /* 0x0000001f2f00780c */ /* 0x000fe40003f45270 */
[----:B------:R-:W-:Y:S01]  /*1210*/  ISETP.EQ.AND P0, PT, R27, RZ, P0 ;  /* 0x000000ff1b00720c */ /* 0x000fe20000702270 */
[----:B------:R-:W-:-:S12]  /*1220*/  IMAD.MOV.U32 R91, RZ, RZ, RZ ;  /* 0x000000ffff5b7224 */ /* 0x000fd800078e00ff */
[----:B------:R-:W-:-:S05]  /*1230*/  @P0 IADD3 R36, R28, -0x2, RZ ;  /* 0xfffffffe1c240810 */ /* 0x000fca0007ffe0ff */
[----:B------:R-:W-:-:S04]  /*1240*/  @P0 IMAD R37, R36, c[0x0][0x16c], R5 ;  /* 0x00005b0024250a24 */ /* 0x000fc800078e0205 */
[----:B------:R-:W-:-:S04]  /*1250*/  @P0 IMAD.WIDE R36, R37, 0x8, R54 ;  /* 0x0000000825240825 */ /* 0x000fc800078e0236 */
[----:B------:R-:W-:Y:S01]  /*1260*/  FMUL.FTZ R92, R8, R82 ;  /* 0x00000052085c7220 */ /* 0x000fe20000410000 */
[--C-:B------:R-:W-:Y:S02]  /*1270*/  SHF.R.U64 R97, R62, 0x10, R63.reuse ;  /* 0x000000103e617819 */ /* 0x100fe4000000123f */
[--C-:B0-----:R-:W-:Y:S02]  /*1280*/  PRMT R0, RZ, 0x5410, R32.reuse ;  /* 0x00005410ff007816 */ /* 0x101fe40000000020 */
[----:B------:R-:W-:Y:S02]  /*1290*/  PRMT R88, RZ, 0x7610, R32 ;  /* 0x00007610ff587816 */ /* 0x000fe40000000020 */
[----:B-1----:R0:W1:Y:S01]  /*12a0*/  MUFU.EX2 R32, R92 ;  /* 0x0000005c00207308 */ /* 0x0020620000000800 */
[----:B------:R-:W-:Y:S02]  /*12b0*/  SHF.R.U32.HI R95, RZ, 0x10, R63 ;  /* 0x00000010ff5f7819 */ /* 0x000fe4000001163f */
[----:B------:R-:W-:-:S02]  /*12c0*/  PRMT R94, RZ, 0x5410, R62 ;  /* 0x00005410ff5e7816 */ /* 0x000fc4000000003e */
[----:B------:R-:W-:Y:S02]  /*12d0*/  PRMT R97, RZ, 0x5410, R97 ;  /* 0x00005410ff617816 */ /* 0x000fe40000000061 */
[----:B0-----:R-:W-:Y:S02]  /*12e0*/  PRMT R92, RZ, 0x5410, R63 ;  /* 0x00005410ff5c7816 */ /* 0x001fe4000000003f */
[--C-:B------:R-:W-:Y:S02]  /*12f0*/  PRMT R87, RZ, 0x5410, R33.reuse ;  /* 0x00005410ff577816 */ /* 0x100fe40000000021 */
[----:B------:R-:W-:Y:S01]  /*1300*/  PRMT R89, RZ, 0x7610, R33 ;  /* 0x00007610ff597816 */ /* 0x000fe20000000021 */
[----:B------:R-:W-:Y:S01]  /*1310*/  FMUL.FTZ R33, R9, R94 ;  /* 0x0000005e09217220 */ /* 0x000fe20000410000 */
[----:B------:R-:W-:Y:S01]  /*1320*/  PRMT R95, RZ, 0x5410, R95 ;  /* 0x00005410ff5f7816 */ /* 0x000fe2000000005f */
[----:B------:R-:W-:Y:S01]  /*1330*/  FMUL.FTZ R100, R7, R92 ;  /* 0x0000005c07647220 */ /* 0x000fe20000410000 */
[----:B------:R-:W-:Y:S01]  /*1340*/  BSSY B0, `(.L_x_8704) ;  /* 0x0000022000007945 */ /* 0x000fe20003800000 */
[----:B-1----:R-:W-:-:S02]  /*1350*/  FMUL.FTZ R110, R96, R32 ;  /* 0x00000020606e7220 */ /* 0x002fc40000410000 */
[----:B------:R-:W-:Y:S02]  /*1360*/  FMUL.FTZ R99, R0, R33 ;  /* 0x0000002100637220 */ /* 0x000fe40000410000 */
[----:B------:R-:W-:Y:S01]  /*1370*/  FMUL.FTZ R98, R87, R100 ;  /* 0x0000006457627220 */ /* 0x000fe20000410000 */
[----:B--2---:R0:W-:Y:S01]  /*1380*/  STS.64 [R44.X8+0x100], R38 ;  /* 0x000100262c007388 */ /* 0x0041e20000008a00 */
[----:B------:R-:W-:-:S06]  /*1390*/  NOP ;  /* 0x0000000000007918 */ /* 0x000fcc0000000000 */
[----:B------:R-:W1:Y:S04]  /*13a0*/  LDS.64 R34, [R44.X8+0x100] ;  /* 0x000100002c227984 */ /* 0x000e680000008a00 */
[----:B------:R2:W-:Y:S04]  /*13b0*/  STS [R83.X4+0x838], R96 ;  /* 0x0008386053007388 */ /* 0x0005e80000004800 */
[----:B------:R-:W-:Y:S01]  /*13c0*/  BAR.SYNC.DEFER_BLOCKING 0x0 ;  /* 0x0000000000007b1d */ /* 0x000fe20000010000 */
[----:B0-----:R-:W-:-:S05]  /*13d0*/  FMUL.FTZ R39, R7, R82 ;  /* 0x0000005207277220 */ /* 0x001fca0000410000 */
[----:B------:R2:W0:Y:S04]  /*13e0*/  @P2 LDS R104, [R47.X4+0x103c] ;  /* 0x00103c002f682984 */ /* 0x0004280000004800 */
[----:B------:R3:W5:Y:S02]  /*13f0*/  @P0 LDG.E R91, [R36.64+0x4] ;  /* 0x00000406245b0981 */ /* 0x000764000c1e1900 */
[----:B---3--:R-:W-:Y:S01]  /*1400*/  FMUL.FTZ R36, R6, R82 ;  /* 0x0000005206247220 */ /* 0x008fe20000410000 */
[----:B------:R-:W-:Y:S01]  /*1410*/  MUFU.EX2 R39, R39 ;  /* 0x0000002700277308 */ /* 0x000fe20000000800 */
[----:B-1----:R-:W-:-:S07]  /*1420*/  PRMT R103, RZ, 0x5410, R35 ;  /* 0x00005410ff677816 */ /* 0x002fce0000000023 */
[----:B------:R-:W1:Y:S01]  /*1430*/  MUFU.EX2 R36, R36 ;  /* 0x0000002400247308 */ /* 0x000e620000000800 */
[----:B------:R-:W-:Y:S02]  /*1440*/  PRMT R93, RZ, 0x7610, R35 ;  /* 0x00007610ff5d7816 */ /* 0x000fe40000000023 */
        /* <DEDUP_REMOVED lines=8> */
[----:B-1----:R-:W-:Y:S01]  /*14d0*/  FFMA.FTZ R101, R36, R93, R103 ;  /* 0x0000005d24657223 */ /* 0x002fe20000010067 */
[----:B------:R-:W-:Y:S05]  /*14e0*/  @P2 BRA `(.L_x_8705) ;  /* 0x0000007000002947 */ /* 0x000fea0003800000 */
[----:B0-2---:R-:W-:Y:S02]  /*14f0*/  ISETP.NE.AND P0, PT, R28, c[0x0][0x174], PT ;  /* 0x00005d001c007a0c */ /* 0x005fe40003f05270 */
[----:B------:R-:W-:-:S11]  /*1500*/  MOV R104, 0x3f800000 ;  /* 0x3f80000000687802 */ /* 0x000fd60000000f00 */
[----:B------:R-:W-:-:S04]  /*1510*/  @P0 LEA.HI R82, R28, R28, RZ, 0x1 ;  /* 0x0000001c1c520211 */ /* 0x000fc800078f08ff */
[----:B------:R-:W-:-:S04]  /*1520*/  @P0 LOP3.LUT R83, R82, 0xfffffe, RZ, 0xc0, !PT ;  /* 0x00fffffe52530812 */ /* 0x000fc800078ec0ff */
[----:B------:R-:W-:-:S04]  /*1530*/  @P0 IADD3 R82, -R83, R28, RZ ;  /* 0x0000001c53520210 */ /* 0x000fc80007ffe1ff */
[----:B------:R-:W-:-:S05]  /*1540*/  @P0 LEA R82, R82, R5, 0x8 ;  /* 0x0000000552520211 */ /* 0x000fca00078e40ff */
[----:B------:R0:W1:Y:S02]  /*1550*/  @P0 LDS R104, [R82.X4+0x838] ;  /* 0x0008380052680984 */ /* 0x0000640000004800 */
.L_x_8705:
[----:B0-2---:R-:W-:Y:S05]  /*1560*/  BSYNC B0 ;  /* 0x0000000000007941 */ /* 0x005fea0003800000 */
.L_x_8704:
[----:B-1----:R-:W-:Y:S01]  /*1570*/  FMUL.FTZ R108, R36, R104 ;  /* 0x00000068246c7220 */ /* 0x002fe20000410000 */
[----:B------:R-:W-:Y:S01]  /*1580*/  ISETP.NE.AND P3, PT, R27, 0x1f, PT ;  /* 0x0000001f1b00780c */ /* 0x000fe20003f65270 */
[----:B------:R-:W-:Y:S01]  /*1590*/  FMUL.FTZ R105, R21, R106 ;  /* 0x0000006a15697220 */ /* 0x000fe20000410000 */
[----:B------:R-:W-:Y:S01]  /*15a0*/  ISETP.GE.AND P0, PT, R44, 0x1, PT ;  /* 0x000000012c00780c */ /* 0x000fe20003f06270 */
[----:B------:R-:W-:Y:S01]  /*15b0*/  FFMA.FTZ R83, R39, R101, R34 ;  /* 0x0000006527537223 */ /* 0x000fe20000010022 */
[----:B------:R-:W-:Y:S01]  /*15c0*/  ISETP.GE.U32.AND P4, PT, R27, 0x18, PT ;  /* 0x000000181b00780c */ /* 0x000fe20003f86070 */
[----:B------:R-:W-:Y:S01]  /*15d0*/  FMUL.FTZ R107, R39, R108 ;  /* 0x0000006c276b7220 */ /* 0x000fe20000410000 */
[----:B------:R-:W-:Y:S01]  /*15e0*/  LEA R90, R90, R47, 0x7 ;  /* 0x0000002f5a5a7211 */ /* 0x000fe200078e38ff */
[C---:B------:R-:W-:Y:S01]  /*15f0*/  FFMA.FTZ R108, R32.reuse, R83, R105 ;  /* 0x00000053206c7223 */ /* 0x040fe20000010069 */
[----:B------:R-:W-:Y:S01]  /*1600*/  BSSY B0, `(.L_x_8706) ;  /* 0x0000089000007945 */ /* 0x000fe20003800000 */
[----:B------:R-:W-:-:S02]  /*1610*/  FMUL.FTZ R107, R32, R107 ;  /* 0x0000006b206b7220 */ /* 0x000fc40000410000 */
[----:B------:R-:W-:Y:S01]  /*1620*/  FFMA.FTZ R82, R32, R99, R35 ;  /* 0x0000006320527223 */ /* 0x000fe20000010023 */
[----:B------:R-:W0:Y:S01]  /*1630*/  SHFL.DOWN PT, R111, R108, 0x1, 0x1f ;  /* 0x08201f006c6f7f89 */ /* 0x000e2200000e0000 */
[----:B------:R-:W-:Y:S02]  /*1640*/  FMUL.FTZ R101, R89, R38 ;  /* 0x0000002659657220 */ /* 0x000fe40000410000 */
[C---:B------:R-:W-:Y:S01]  /*1650*/  FFMA.FTZ R82, R39.reuse, R82, R98 ;  /* 0x0000005227527223 */ /* 0x040fe20000010062 */
[----:B------:R-:W1:Y:S01]  /*1660*/  SHFL.DOWN PT, R106, R107, 0x1, 0x1f ;  /* 0x08201f006b6a7f89 */ /* 0x000e6200000e0000 */
[----:B------:R-:W-:Y:S02]  /*1670*/  FMUL.FTZ R109, R39, R110 ;  /* 0x0000006e276d7220 */ /* 0x000fe40000410000 */
        /* <DEDUP_REMOVED lines=32> */
[----:B------:R-:W-:Y:S01]  /*1880*/  HFMA2.MMA R83, -RZ, RZ, 0, 0 ;  /* 0x00000000ff537435 */ /* 0x000fe200000001ff */
[----:B---3--:R-:W-:-:S03]  /*1890*/  @P3 FMUL.FTZ R109, R109, R82 ;  /* 0x000000526d6d3220 */ /* 0x008fc60000410000 */
        /* <DEDUP_REMOVED lines=17> */
[----:B------:R-:W-:Y:S04]  /*19b0*/  SHFL.DOWN PT, R116, R108, 0x1, 0x1f ;  /* 0x08201f006c747f89 */ /* 0x000fe800000e0000 */
[----:B------:R-:W-:Y:S01]  /*19c0*/  SHFL.IDX PT, R114, R83, RZ, 0x1f ;  /* 0x00001fff53727589 */ /* 0x000fe200000e0000 */
[----:B--2---:R-:W-:-:S03]  /*19d0*/  @P0 FFMA.FTZ R110, R109, R111, R110 ;  /* 0x0000006f6d6e0223 */ /* 0x004fc6000001006e */
[----:B------:R-:W0:Y:S01]  /*19e0*/  SHFL.DOWN PT, R115, R107, 0x1, 0x1f ;  /* 0x08201f006b737f89 */ /* 0x000e2200000e0000 */
[----:B---3--:R-:W-:Y:S01]  /*19f0*/  @P0 FMUL.FTZ R109, R109, R112 ;  /* 0x000000706d6d0220 */ /* 0x008fe20000410000 */
[----:B------:R-:W-:Y:S02]  /*1a00*/  ISETP.NE.AND P0, PT, R47, RZ, PT ;  /* 0x000000ff2f00720c */ /* 0x000fe40003f05270 */
[----:B-----5:R-:W-:Y:S04]  /*1a10*/  SHFL.IDX PT, R111, R91, RZ, 0x1f ;  /* 0x00001fff5b6f7589 */ /* 0x020fe800000e0000 */
[----:B------:R-:W-:Y:S04]  /*1a20*/  SHFL.UP PT, R110, R110, 0x1, RZ ;  /* 0x042000006e6e7989 */ /* 0x000fe800000e00ff */
[----:B------:R-:W1:Y:S04]  /*1a30*/  SHFL.UP PT, R109, R109, 0x1, RZ ;  /* 0x042000006d6d7989 */ /* 0x000e6800000e00ff */
[----:B------:R2:W-:Y:S04]  /*1a40*/  SHFL.IDX PT, R113, R108, RZ, 0x1f ;  /* 0x00001fff6c717589 */ /* 0x0005e800000e0000 */
[----:B------:R-:W3:Y:S01]  /*1a50*/  SHFL.IDX PT, R112, R107, RZ, 0x1f ;  /* 0x00001fff6b707589 */ /* 0x000ee200000e0000 */
[----:B0-----:R-:W-:Y:S01]  /*1a60*/  @P2 FFMA.FTZ R114, R115, R114, R116 ;  /* 0x0000007273722223 */ /* 0x001fe20000010074 */
[----:B------:R-:W-:-:S03]  /*1a70*/  IADD3 R115, -R90, c[0x0][0x168], RZ ;  /* 0x00005a005a737a10 */ /* 0x000fc60007ffe1ff */
[----:B------:R-:W-:Y:S01]  /*1a80*/  FFMA.FTZ R93, R114, R104, R93 ;  /* 0x00000068725d7223 */ /* 0x000fe2000001005d */
[C---:B------:R-:W-:Y:S02]  /*1a90*/  ISETP.GE.AND P2, PT, R115.reuse, 0x21, PT ;  /* 0x000000217300780c */ /* 0x040fe40003f46270 */
[C---:B------:R-:W-:Y:S01]  /*1aa0*/  ISETP.GE.AND P3, PT, R115.reuse, 0x41, PT ;  /* 0x000000417300780c */ /* 0x040fe20003f66270 */
[-C--:B------:R-:W-:Y:S01]  /*1ab0*/  FFMA.FTZ R90, R36, R93.reuse, R103 ;  /* 0x0000005d245a7223 */ /* 0x080fe20000010067 */
[----:B------:R-:W-:Y:S01]  /*1ac0*/  ISETP.GE.AND P4, PT, R115, 0x61, PT ;  /* 0x000000617300780c */ /* 0x000fe20003f86270 */
[----:B--2---:R-:W-:Y:S02]  /*1ad0*/  FMUL.FTZ R108, R6, R93 ;  /* 0x0000005d066c7220 */ /* 0x004fe40000410000 */
[----:B-1----:R-:W-:Y:S01]  /*1ae0*/  @P1 FFMA.FTZ R111, R109, R111, R110 ;  /* 0x0000006f6d6f1223 */ /* 0x002fe2000001006e */
[----:B------:R-:W-:Y:S01]  /*1af0*/  ISETP.GE.AND P1, PT, R115, 0x1, PT ;  /* 0x000000017300780c */ /* 0x000fe20003f26270 */
[----:B------:R-:W-:-:S02]  /*1b00*/  FFMA.FTZ R91, R39, R90, R34 ;  /* 0x0000005a275b7223 */ /* 0x000fc40000010022 */
[----:B------:R-:W-:Y:S02]  /*1b10*/  FFMA.FTZ R110, R96, R111, R99 ;  /* 0x0000006f606e7223 */ /* 0x000fe40000010063 */
[-C--:B------:R-:W-:Y:S02]  /*1b20*/  FFMA.FTZ R99, R32, R91.reuse, R105 ;  /* 0x0000005b20637223 */ /* 0x080fe40000010069 */
[----:B------:R-:W-:Y:S02]  /*1b30*/  FMUL.FTZ R105, R7, R90 ;  /* 0x0000005a07697220 */ /* 0x000fe40000410000 */
[----:B------:R-:W-:Y:S02]  /*1b40*/  FMUL.FTZ R104, R8, R91 ;  /* 0x0000005b08687220 */ /* 0x000fe40000410000 */
[----:B------:R-:W-:Y:S02]  /*1b50*/  FMUL.FTZ R103, R9, R99 ;  /* 0x0000006309677220 */ /* 0x000fe40000410000 */
[----:B---3--:R-:W-:-:S02]  /*1b60*/  FFMA.FTZ R83, R112, R83, R113 ;  /* 0x0000005370537223 */ /* 0x008fc40000010071 */
[----:B------:R-:W-:Y:S02]  /*1b70*/  FMUL.FTZ R82, R112, R82 ;  /* 0x0000005270527220 */ /* 0x000fe40000410000 */
[----:B------:R-:W-:Y:S02]  /*1b80*/  FFMA.FTZ R112, R32, R110, R35 ;  /* 0x0000006e20707223 */ /* 0x000fe40000010023 */
[----:B------:R-:W-:Y:S01]  /*1b90*/  FFMA.FTZ R96, R0, -R33, R110 ;  /* 0x8000002100607223 */ /* 0x000fe2000001006e */
[----:B------:R0:W-:Y:S01]  /*1ba0*/  @!P0 STS.64 [R106+0x10b8], R82 ;  /* 0x0010b8526a008388 */ /* 0x0001e20000000a00 */
[----:B------:R-:W-:Y:S02]  /*1bb0*/  FMUL.FTZ R35, R95, R108 ;  /* 0x0000006c5f237220 */ /* 0x000fe40000410000 */
[----:B------:R-:W-:Y:S02]  /*1bc0*/  FMUL.FTZ R34, R92, R105 ;  /* 0x000000695c227220 */ /* 0x000fe40000410000 */
[----:B------:R-:W-:-:S02]  /*1bd0*/  FMUL.FTZ R33, R97, R104 ;  /* 0x0000006861217220 */ /* 0x000fc40000410000 */
[----:B------:R-:W-:Y:S02]  /*1be0*/  FMUL.FTZ R32, R94, R103 ;  /* 0x000000675e207220 */ /* 0x000fe40000410000 */
[----:B------:R-:W-:Y:S02]  /*1bf0*/  FFMA.FTZ R39, R39, R112, R98 ;  /* 0x0000007027277223 */ /* 0x000fe40000010062 */
[----:B------:R-:W-:Y:S01]  /*1c00*/  FFMA.FTZ R98, R88, -R37, R112 ;  /* 0x8000002558627223 */ /* 0x000fe20000010070 */
[----:B------:R1:W-:Y:S01]  /*1c10*/  STS.128 [R47.X16+0x200], R32 ;  /* 0x000200202f007388 */ /* 0x0003e2000000cc00 */
[----:B------:R-:W-:Y:S01]  /*1c20*/  FFMA.FTZ R107, R36, R39, R101 ;  /* 0x00000027246b7223 */ /* 0x000fe20000010065 */
[----:B0-----:R-:W-:Y:S01]  /*1c30*/  SHF.L.U64.HI R106, R4, 0x2, R3 ;  /* 0x00000002046a7819 */ /* 0x001fe20000010203 */
[----:B------:R-:W-:Y:S01]  /*1c40*/  FFMA.FTZ R103, R96, R103, RZ ;  /* 0x0000006760677223 */ /* 0x000fe200000100ff */
[----:B------:R-:W-:Y:S01]  /*1c50*/  BAR.SYNC.DEFER_BLOCKING 0x0 ;  /* 0x0000000000007b1d */ /* 0x000fe20000010000 */
[----:B------:R-:W-:-:S02]  /*1c60*/  FFMA.FTZ R101, R89, -R38, R107 ;  /* 0x8000002659657223 */ /* 0x000fc4000001006b */
[----:B------:R-:W-:Y:S02]  /*1c70*/  FFMA.FTZ R100, R87, -R100, R39 ;  /* 0x8000006457647223 */ /* 0x000fe40000010027 */
[----:B------:R-:W-:Y:S02]  /*1c80*/  FMUL.FTZ R38, R20, R39 ;  /* 0x0000002714267220 */ /* 0x000fe40000410000 */
[----:B------:R-:W-:Y:S02]  /*1c90*/  FFMA.FTZ R103, R98, R104, R103 ;  /* 0x0000006862677223 */ /* 0x000fe40000010067 */
[----:B------:R-:W-:Y:S02]  /*1ca0*/  FMUL.FTZ R36, R21, R110 ;  /* 0x0000006e15247220 */ /* 0x000fe40000410000 */
[----:B------:R-:W-:Y:S02]  /*1cb0*/  FMUL.FTZ R37, R19, R112 ;  /* 0x0000007013257220 */ /* 0x000fe40000410000 */
[----:B------:R-:W-:-:S02]  /*1cc0*/  FMUL.FTZ R39, R18, R107 ;  /* 0x0000006b12277220 */ /* 0x000fc40000410000 */
[----:B------:R-:W-:Y:S02]  /*1cd0*/  FFMA.FTZ R103, R100, R105, R103 ;  /* 0x0000006964677223 */ /* 0x000fe40000010067 */
[----:B------:R-:W-:Y:S02]  /*1ce0*/  FMUL.FTZ R82, R101, R108 ;  /* 0x0000006c65527220 */ /* 0x000fe40000410000 */
        /* <DEDUP_REMOVED lines=26> */
.L_x_8707:
[----:B-1----:R-:W-:Y:S05]  /*1e90*/  BSYNC B0 ;  /* 0x0000000000007941 */ /* 0x002fea0003800000 */
.L_x_8706:
        /* <DEDUP_REMOVED lines=11> */
.L_x_8709:
[----:B------:R-:W-:Y:S05]  /*1f50*/  BSYNC B0 ;  /* 0x0000000000007941 */ /* 0x000fea0003800000 */
.L_x_8708:
[----:B-12---:R1:W2:Y:S01]  /*1f60*/  LDS R37, [R47.X4+0x500] ;  /* 0x000500002f257984 */ /* 0x0062a20000004800 */
[----:B------:R-:W-:Y:S01]  /*1f70*/  BSSY B0, `(.L_x_8710) ;  /* 0x0000008000007945 */ /* 0x000fe20003800000 */
[----:B------:R-:W-:Y:S05]  /*1f80*/  @!P3 BRA `(.L_x_8711) ;  /* 0x000000600000b947 */ /* 0x000fea0003800000 */
[----:B------:R-:W-:-:S04]  /*1f90*/  IMAD.WIDE.U32 R34, R103, c[0x0][0x2b0], R70 ;  /* 0x0000ac0067227a25 */ /* 0x000fc800078e0046 */
[----:B------:R-:W-:Y:S01]  /*1fa0*/  IMAD.WIDE.U32 R32, R103, c[0x0][0x2d0], R76 ;  /* 0x0000b40067207a25 */ /* 0x000fe200078e004c */
[----:B------:R-:W-:-:S04]  /*1fb0*/  IADD3 R35, R39, R35, RZ ;  /* 0x0000002327237210 */ /* 0x000fc80007ffe0ff */
[----:B------:R-:W-:Y:S01]  /*1fc0*/  IADD3 R33, R109, R33, RZ ;  /* 0x000000216d217210 */ /* 0x000fe20007ffe0ff */
[----:B---3--:R3:W-:Y:S04]  /*1fd0*/  RED.E.ADD.F32.FTZ.RN.STRONG.GPU [R34.64], R105 ;  /* 0x000000692200798e */ /* 0x0087e8000c10e786 */
[----:B--2---:R3:W-:Y:S02]  /*1fe0*/  RED.E.ADD.F32.FTZ.RN.STRONG.GPU [R32.64], R37 ;  /* 0x000000252000798e */ /* 0x0047e4000c10e786 */
.L_x_8711:
[----:B------:R-:W-:Y:S05]  /*1ff0*/  BSYNC B0 ;  /* 0x0000000000007941 */ /* 0x000fea0003800000 */
.L_x_8710:
[----:B--23--:R2:W3:Y:S01]  /*2000*/  LDS R37, [R47.X4+0x580] ;  /* 0x000580002f257984 */ /* 0x00c4e20000004800 */
[----:B------:R-:W-:Y:S01]  /*2010*/  BSSY B0, `(.L_x_8712) ;  /* 0x0000008000007945 */ /* 0x000fe20003800000 */
[----:B------:R-:W-:Y:S05]  /*2020*/  @!P4 BRA `(.L_x_8713) ;  /* 0x000000600000c947 */ /* 0x000fea0003800000 */
[----:B------:R-:W-:-:S04]  /*2030*/  IMAD.WIDE.U32 R34, R103, c[0x0][0x2b0], R72 ;  /* 0x0000ac0067227a25 */ /* 0x000fc800078e0048 */
[----:B------:R-:W-:Y:S01]  /*2040*/  IMAD.WIDE.U32 R32, R103, c[0x0][0x2d0], R78 ;  /* 0x0000b40067207a25 */ /* 0x000fe200078e004e */
[----:B------:R-:W-:-:S03]  /*2050*/  IADD3 R35, R39, R35, RZ ;  /* 0x0000002327237210 */ /* 0x000fc60007ffe0ff */
[----:B------:R-:W-:Y:S02]  /*2060*/  IMAD.IADD R33, R109, 0x1, R33 ;  /* 0x000000016d217824 */ /* 0x000fe400078e0221 */
[----:B----4-:R4:W-:Y:S04]  /*2070*/  RED.E.ADD.F32.FTZ.RN.STRONG.GPU [R34.64], R83 ;  /* 0x000000532200798e */ /* 0x0109e8000c10e786 */
[----:B---3--:R4:W-:Y:S02]  /*2080*/  RED.E.ADD.F32.FTZ.RN.STRONG.GPU [R32.64], R37 ;  /* 0x000000252000798e */ /* 0x0089e4000c10e786 */
.L_x_8713:
[----:B------:R-:W-:Y:S05]  /*2090*/  BSYNC B0 ;  /* 0x0000000000007941 */ /* 0x000fea0003800000 */
.L_x_8712:
[----:B----4-:R-:W4:Y:S01]  /*20a0*/  SHFL.DOWN P1, R35, R82, 0x1, 0x1f ;  /* 0x08201f0052237f89 */ /* 0x010f220000020000 */
[----:B------:R-:W-:Y:S01]  /*20b0*/  FMUL.FTZ R33, R2, R90 ;  /* 0x0000005a02217220 */ /* 0x000fe20000410000 */
[----:B------:R-:W-:Y:S01]  /*20c0*/  BSSY B0, `(.L_x_8714) ;  /* 0x000002a000007945 */ /* 0x000fe20003800000 */
[----:B------:R-:W-:Y:S02]  /*20d0*/  FMUL.FTZ R88, R88, R91 ;  /* 0x0000005b58587220 */ /* 0x000fe40000410000 */
        /* <DEDUP_REMOVED lines=8> */
[-C--:B------:R-:W-:Y:S02]  /*2160*/  FFMA.FTZ R10, R7, R87.reuse, R10 ;  /* 0x00000057070a7223 */ /* 0x080fe4000001000a */
[-C--:B------:R-:W-:Y:S02]  /*2170*/  FFMA.FTZ R13, R8, R88.reuse, R13 ;  /* 0x00000058080d7223 */ /* 0x080fe4000001000d */
[----:B----4-:R-:W-:Y:S02]  /*2180*/  @P1 FADD R35, R82, R35 ;  /* 0x0000002352231221 */ /* 0x010fe40000000000 */
[----:B------:R-:W-:Y:S02]  /*2190*/  FFMA.FTZ R87, R92, R87, R100 ;  /* 0x000000575c577223 */ /* 0x000fe40000010064 */
[----:B------:R-:W-:Y:S01]  /*21a0*/  FFMA.FTZ R88, R97, R88, R91 ;  /* 0x0000005861587223 */ /* 0x000fe2000001005b */
[----:B------:R-:W4:Y:S01]  /*21b0*/  SHFL.DOWN P1, R34, R35, 0x2, 0x1f ;  /* 0x08401f0023227f89 */ /* 0x000f220000020000 */
[----:B------:R-:W-:-:S02]  /*21c0*/  FFMA.FTZ R99, R94, R33, R99 ;  /* 0x000000215e637223 */ /* 0x000fc40000010063 */
[----:B------:R-:W-:Y:S02]  /*21d0*/  FFMA.FTZ R11, R6, R32, R11 ;  /* 0x00000020060b7223 */ /* 0x000fe4000001000b */
[----:B------:R-:W-:Y:S02]  /*21e0*/  FFMA.FTZ R12, R9, R33, R12 ;  /* 0x00000021090c7223 */ /* 0x000fe4000001000c */
[----:B------:R-:W-:Y:S02]  /*21f0*/  FADD.FTZ R16, R87, R16 ;  /* 0x0000001057107221 */ /* 0x000fe40000010000 */
[----:B------:R-:W-:Y:S02]  /*2200*/  FADD.FTZ R15, R88, R15 ;  /* 0x0000000f580f7221 */ /* 0x000fe40000010000 */
[----:B------:R-:W-:Y:S02]  /*2210*/  FADD.FTZ R14, R99, R14 ;  /* 0x0000000e630e7221 */ /* 0x000fe40000010000 */
[----:B----4-:R-:W-:-:S05]  /*2220*/  @P1 FADD R34, R35, R34 ;  /* 0x0000002223221221 */ /* 0x010fca0000000000 */
[----:B---3--:R-:W3:Y:S02]  /*2230*/  SHFL.DOWN P1, R37, R34, 0x4, 0x1f ;  /* 0x08801f0022257f89 */ /* 0x008ee40000020000 */
[----:B---3--:R-:W-:Y:S02]  /*2240*/  @P1 FADD R37, R34, R37 ;  /* 0x0000002522251221 */ /* 0x008fe40000000000 */
[----:B------:R-:W-:-:S03]  /*2250*/  FMUL.FTZ R34, R2, R93 ;  /* 0x0000005d02227220 */ /* 0x000fc60000410000 */
[----:B------:R-:W3:Y:S01]  /*2260*/  SHFL.DOWN P1, R36, R37, 0x8, 0x1f ;  /* 0x09001f0025247f89 */ /* 0x000ee20000020000 */
[----:B------:R-:W-:-:S04]  /*2270*/  FMUL.FTZ R34, R101, R34 ;  /* 0x0000002265227220 */ /* 0x000fc80000410000 */
[----:B------:R-:W-:-:S04]  /*2280*/  FFMA.FTZ R34, R95, R32, R34 ;  /* 0x000000205f227223 */ /* 0x000fc80000010022 */
[----:B------:R-:W-:Y:S02]  /*2290*/  FADD.FTZ R17, R34, R17 ;  /* 0x0000001122117221 */ /* 0x000fe40000010000 */
[----:B---3--:R-:W-:Y:S01]  /*22a0*/  @P1 FADD R36, R37, R36 ;  /* 0x0000002425241221 */ /* 0x008fe20000000000 */
[----:B------:R-:W-:-:S04]  /*22b0*/  ISETP.NE.AND P1, PT, R44, RZ, PT ;  /* 0x000000ff2c00720c */ /* 0x000fc80003f25270 */
[----:B------:R-:W3:Y:S02]  /*22c0*/  SHFL.DOWN P2, R39, R36, 0x10, 0x1f ;  /* 0x0a001f0024277f89 */ /* 0x000ee40000040000 */
[----:B---3--:R-:W-:-:S07]  /*22d0*/  @P2 FADD R39, R36, R39 ;  /* 0x0000002724272221 */ /* 0x008fce0000000000 */
        /* <DEDUP_REMOVED lines=8> */
.L_x_8715:
[----:B---3--:R-:W-:Y:S05]  /*2360*/  BSYNC B0 ;  /* 0x0000000000007941 */ /* 0x008fea0003800000 */
.L_x_8714:
[----:B------:R-:W-:Y:S02]  /*2370*/  IADD3 R5, R5, 0x1, RZ ;  /* 0x0000000105057810 */ /* 0x000fe40007ffe0ff */
[----:B------:R-:W-:Y:S02]  /*2380*/  IADD3 R4, P1, R4, 0x1, RZ ;  /* 0x0000000104047810 */ /* 0x000fe40007f3e0ff */
[----:B------:R-:W-:Y:S02]  /*2390*/  ISETP.GE.AND P0, PT, R5, c[0x0][0x16c], PT ;  /* 0x00005b0005007a0c */ /* 0x000fe40003f06270 */
[----:B------:R-:W-:-:S11]  /*23a0*/  IADD3.X R3, RZ, R3, RZ, P1, !PT ;  /* 0x00000003ff037210 */ /* 0x000fd60000ffe4ff */
[----:B------:R-:W-:Y:S01]  /*23b0*/  @P0 CALL.REL.NOINC `(.L_x_8703) ;  /* 0x0000001000000944 */ /* 0x000fe20003c00000 */
[----:B------:R-:W-:Y:S05]  /*23c0*/  BRA `(.L_x_8716) ;  /* 0xffffeb7000007947 */ /* 0x000fea000383ffff */
.L_x_8703:
[----:B------:R-:W-:Y:S01]  /*23d0*/  BAR.SYNC.DEFER_BLOCKING 0x0 ;  /* 0x0000000000007b1d */ /* 0x000fe20000010000 */
[----:B------:R-:W-:Y:S01]  /*23e0*/  F2FP.BF16.PACK_AB R12, R13, R12 ;  /* 0x0000000c0d0c723e */ /* 0x000fe200000010ff */
[----:B------:R-:W-:Y:S01]  /*23f0*/  IMAD R5, R53, c[0x0][0x2d8], RZ ;  /* 0x0000b60035057a24 */ /* 0x000fe200078e02ff */
[----:B------:R-:W-:Y:S01]  /*2400*/  F2FP.BF16.PACK_AB R13, R11, R10 ;  /* 0x0000000a0b0d723e */ /* 0x000fe200000010ff */
[----:B------:R-:W-:Y:S01]  /*2410*/  IMAD R11, R85, c[0x0][0x2e0], RZ ;  /* 0x0000b800550b7a24 */ /* 0x000fe200078e02ff */
[----:B------:R-:W-:Y:S01]  /*2420*/  IADD3 R18, R28, -0x1, RZ ;  /* 0xffffffff1c127810 */ /* 0x000fe20007ffe0ff */
[----:B------:R-:W-:Y:S01]  /*2430*/  IMAD R9, R80, c[0x0][0x2dc], R5 ;  /* 0x0000b70050097a24 */ /* 0x000fe200078e0205 */
[----:B------:R-:W-:Y:S01]  /*2440*/  F2FP.BF16.PACK_AB R10, R15, R14 ;  /* 0x0000000e0f0a723e */ /* 0x000fe200000010ff */
[----:B------:R-:W-:Y:S01]  /*2450*/  IMAD R11, R86, c[0x0][0x2e4], R11 ;  /* 0x0000b900560b7a24 */ /* 0x000fe200078e020b */
[----:B------:R-:W-:Y:S01]  /*2460*/  SHF.L.U32 R6, R18, 0x7, RZ ;  /* 0x0000000712067819 */ /* 0x000fe200000006ff */
[----:B------:R-:W-:Y:S01]  /*2470*/  IMAD R19, R85, c[0x0][0x300], RZ ;  /* 0x0000c00055137a24 */ /* 0x000fe200078e02ff */
[----:B------:R-:W-:Y:S01]  /*2480*/  ISETP.GT.AND P5, PT, R28, 0x1, PT ;  /* 0x000000011c00780c */ /* 0x000fe20003fa4270 */
[----:B------:R-:W-:Y:S01]  /*2490*/  FADD.FTZ R14, R49, R14 ;  /* 0x0000000e310e7221 */ /* 0x000fe20000010000 */
[--C-:B------:R-:W-:Y:S01]  /*24a0*/  SHF.R.S32.HI R7, RZ, 0x1f, R6.reuse ;  /* 0x0000001fff077819 */ /* 0x100fe20000011406 */
[----:B------:R-:W-:Y:S01]  /*24b0*/  IMAD R19, R86, c[0x0][0x304], R19 ;  /* 0x0000c10056137a24 */ /* 0x000fe200078e0213 */
[----:B------:R-:W-:Y:S01]  /*24c0*/  IADD3 R30, P1, R30, -0x100, RZ ;  /* 0xffffff001e1e7810 */ /* 0x000fe20007f3e0ff */
[----:B------:R-:W-:Y:S01]  /*24d0*/  FADD.FTZ R15, R14, R15 ;  /* 0x0000000f0e0f7221 */ /* 0x000fe20000010000 */
[----:B------:R-:W-:Y:S01]  /*24e0*/  IADD3 R42, P2, R42, -0x100, RZ ;  /* 0xffffff002a2a7810 */ /* 0x000fe20007f5e0ff */
[----:B------:R-:W-:Y:S01]  /*24f0*/  IMAD.WIDE.U32 R4, R80, c[0x0][0x2d8], R6 ;  /* 0x0000b60050047a25 */ /* 0x000fe200078e0006 */
[----:B------:R-:W-:Y:S01]  /*2500*/  IADD3 R48, P3, R48, -0x100, RZ ;  /* 0xffffff0030307810 */ /* 0x000fe20007f7e0ff */
[----:B------:R-:W-:Y:S01]  /*2510*/  UIADD3 UR4, UR4, -0x80, URZ ;  /* 0xffffff8004047890 */ /* 0x000fe2000fffe03f */
[----:B------:R-:W-:Y:S01]  /*2520*/  IADD3 R46, P4, R46, -0x100, RZ ;  /* 0xffffff002e2e7810 */ /* 0x000fe20007f9e0ff */
[----:B------:R-:W-:Y:S01]  /*2530*/  IMAD.IADD R5, R5, 0x1, R9 ;  /* 0x0000000105057824 */ /* 0x000fe200078e0209 */
[----:B------:R-:W-:Y:S01]  /*2540*/  MOV R28, R18 ;  /* 0x00000012001c7202 */ /* 0x000fe20000000f00 */
[----:B------:R3:W-:Y:S01]  /*2550*/  STS.64 [R44.X8], R12 ;  /* 0x0000000c2c007388 */ /* 0x0007e20000008a00 */
[----:B------:R-:W-:-:S06]  /*2560*/  NOP ;  /* 0x0000000000007918 */ /* 0x000fcc0000000000 */
[----:B------:R-:W4:Y:S01]  /*2570*/  LDS.64 R2, [R44.X8] ;  /* 0x000000002c027984 */ /* 0x000f220000008a00 */
[----:B------:R-:W-:Y:S01]  /*2580*/  IMAD.WIDE.U32 R4, R86, c[0x0][0x2e0], R4 ;  /* 0x0000b80056047a25 */ /* 0x000fe200078e0004 */
[----:B------:R-:W-:Y:S02]  /*2590*/  IADD3.X R29, R29, -0x1, RZ, P1, !PT ;  /* 0xffffffff1d1d7810 */ /* 0x000fe40000ffe4ff */
[----:B------:R-:W-:Y:S01]  /*25a0*/  IADD3.X R41, R41, -0x1, RZ, P2, !PT ;  /* 0xffffffff29297810 */ /* 0x000fe200017fe4ff */
[----:B---3--:R-:W-:Y:S01]  /*25b0*/  IMAD R13, R53, c[0x0][0x2f8], RZ ;  /* 0x0000be00350d7a24 */ /* 0x008fe200078e02ff */
[----:B------:R-:W-:Y:S01]  /*25c0*/  IADD3 R5, R5, R11, RZ ;  /* 0x0000000b05057210 */ /* 0x000fe20007ffe0ff */
[----:B------:R-:W-:Y:S01]  /*25d0*/  IMAD.WIDE.U32 R6, R80, c[0x0][0x2f8], R6 ;  /* 0x0000be0050067a25 */ /* 0x000fe200078e0006 */
[----:B------:R-:W-:Y:S02]  /*25e0*/  LEA R8, P0, R4, c[0x0][0x330], 0x1 ;  /* 0x0000cc0004087a11 */ /* 0x000fe400078008ff */
[----:B------:R-:W-:Y:S01]  /*25f0*/  F2FP.BF16.PACK_AB R11, R17, R16 ;  /* 0x00000010110b723e */ /* 0x000fe200000010ff */
[----:B------:R-:W-:Y:S01]  /*2600*/  IMAD R13, R80, c[0x0][0x2fc], R13 ;  /* 0x0000bf00500d7a24 */ /* 0x000fe200078e020d */
[----:B------:R-:W-:Y:S01]  /*2610*/  LEA.HI.X R5, R4, c[0x0][0x334], R5, 0x1, P0 ;  /* 0x0000cd0004057a11 */ /* 0x000fe200000f0c05 */
[----:B------:R-:W-:Y:S01]  /*2620*/  FADD.FTZ R16, R15, R16 ;  /* 0x000000100f107221 */ /* 0x000fe20000010000 */
[----:B------:R-:W-:-:S02]  /*2630*/  IADD3 R8, P0, R8, R23, RZ ;  /* 0x0000001708087210 */ /* 0x000fc40007f1e0ff */
[----:B------:R-:W-:Y:S01]  /*2640*/  IADD3 R7, R7, R13, RZ ;  /* 0x0000000d07077210 */ /* 0x000fe20007ffe0ff */
[----:B------:R-:W-:Y:S01]  /*2650*/  FADD.FTZ R49, R16, R17 ;  /* 0x0000001110317221 */ /* 0x000fe20000010000 */
[----:B------:R-:W-:Y:S02]  /*2660*/  IADD3.X R9, R5, R22, RZ, P0, !PT ;  /* 0x0000001605097210 */ /* 0x000fe400007fe4ff */
[----:B------:R-:W-:Y:S02]  /*2670*/  IADD3.X R45, R45, -0x1, RZ, P3, !PT ;  /* 0xffffffff2d2d7810 */ /* 0x000fe40001ffe4ff */
[----:B------:R-:W-:Y:S01]  /*2680*/  IADD3.X R43, R43, -0x1, RZ, P4, !PT ;  /* 0xffffffff2b2b7810 */ /* 0x000fe200027fe4ff */
[----:B----4-:R3:W-:Y:S04]  /*2690*/  STG.E.64 [R8.64], R2 ;  /* 0x0000000208007986 */ /* 0x0107e8000c101b06 */
[----:B------:R-:W-:Y:S01]  /*26a0*/  BAR.SYNC.DEFER_BLOCKING 0x0 ;  /* 0x0000000000007b1d */ /* 0x000fe20000010000 */
[----:B---3--:R-:W-:-:S04]  /*26b0*/  IMAD.WIDE.U32 R2, R86, c[0x0][0x300], R6 ;  /* 0x0000c00056027a25 */ /* 0x008fc800078e0006 */
[----:B------:R-:W-:Y:S01]  /*26c0*/  IMAD.IADD R3, R3, 0x1, R19 ;  /* 0x0000000103037824 */ /* 0x000fe200078e0213 */
        /* <DEDUP_REMOVED lines=12> */
.L_x_8702:
        /* <DEDUP_REMOVED lines=24> */
.L_x_8719:
[----:B---3--:R-:W-:Y:S05]  /*2910*/  BSYNC B0 ;  /* 0x0000000000007941 */ /* 0x008fea0003800000 */
.L_x_8718:
        /* <DEDUP_REMOVED lines=8> */
[----:B---3--:R-:W0:Y:S02]  /*29a0*/  SHFL.DOWN P0, R3, R0, 0x2, 0x1f ;  /* 0x08401f0000037f89 */ /* 0x008e240000000000 */
        /* <DEDUP_REMOVED lines=14> */
.L_x_8721:
[----:B------:R-:W4:Y:S02]  /*2a90*/  S2R R9, SR_TID.X ;  /* 0x0000000000097919 */ /* 0x000f240000002100 */
.L_x_8722:
[----:B0-----:R-:W-:Y:S05]  /*2aa0*/  BSYNC B0 ;  /* 0x0000000000007941 */ /* 0x001fea0003800000 */
.L_x_8720:
[----:B----4-:R-:W-:-:S13]  /*2ab0*/  ISETP.GE.AND P0, PT, R9, c[0x0][0x16c], PT ;  /* 0x00005b0009007a0c */ /* 0x010fda0003f06270 */
[----:B------:R-:W-:Y:S05]  /*2ac0*/  @P0 EXIT ;  /* 0x000000000000094d */ /* 0x000fea0003800000 */
[----:B------:R-:W-:Y:S02]  /*2ad0*/  IMAD R85, R85, c[0x0][0x288], RZ ;  /* 0x0000a20055557a24 */ /* 0x000fe400078e02ff */
[----:B---3--:R-:W-:-:S04]  /*2ae0*/  IMAD.WIDE.U32 R2, R86, c[0x0][0x288], RZ ;  /* 0x0000a20056027a25 */ /* 0x008fc800078e00ff */
[----:B------:R-:W-:-:S04]  /*2af0*/  IMAD R13, R86, c[0x0][0x28c], R85 ;  /* 0x0000a300560d7a24 */ /* 0x000fc800078e0255 */
[----:B------:R-:W-:Y:S02]  /*2b00*/  IMAD.IADD R13, R3, 0x1, R13 ;  /* 0x00000001030d7824 */ /* 0x000fe400078e020d */
.L_x_8723:
        /* <DEDUP_REMOVED lines=16> */
.L_x_8724:
        /* <DEDUP_REMOVED lines=15> */
.L_x_9160:


//--------------------- .text._Z25selective_scan_bwd_kernelI32Selective_Scan_bwd_kernel_traitsILi32ELi4ELb1ELb1ELb1ELb0ELb1EN3c108BFloat16EfEEv12SSMParamsBwd --------------------------
	.section	.text._Z25selective_scan_bwd_kernelI32Selective_Scan_bwd_kernel_traitsILi32ELi4ELb1ELb1ELb1ELb0ELb1EN3c108BFloat16EfEEv12SSMParamsBwd,"ax",@progbits
	.sectioninfo	@"SHI_REGISTERS=122"
	.align	128
        .global         _Z25selective_scan_bwd_kernelI32Selective_Scan_bwd_kernel_traitsILi32ELi4ELb1ELb1ELb1ELb0ELb1EN3c108BFloat16EfEEv12SSMParamsBwd
        .type           _Z25selective_scan_bwd_kernelI32Selective_Scan_bwd_kernel_traitsILi32ELi4ELb1ELb1ELb1ELb0ELb1EN3c108BFloat16EfEEv12SSMParamsBwd,@function
        .size           _Z25selective_scan_bwd_kernelI32Selective_Scan_bwd_kernel_traitsILi32ELi4ELb1ELb1ELb1ELb0ELb1EN3c108BFloat16EfEEv12SSMParamsBwd,(.L_x_9161 - _Z25selective_scan_bwd_kernelI32Selective_Scan_bwd_kernel_traitsILi32ELi4ELb1ELb1ELb1ELb0ELb1EN3c108BFloat16EfEEv12SSMParamsBwd)
        .other          _Z25selective_scan_bwd_kernelI32Selective_Scan_bwd_kernel_traitsILi32ELi4ELb1ELb1ELb1ELb0ELb1EN3c108BFloat16EfEEv12SSMParamsBwd,@"STO_CUDA_ENTRY STV_DEFAULT"
_Z25selective_scan_bwd_kernelI32Selective_Scan_bwd_kernel_traitsILi32ELi4ELb1ELb1ELb1ELb0ELb1EN3c108BFloat16EfEEv12SSMParamsBwd:
.text._Z25selective_scan_bwd_kernelI32Selective_Scan_bwd_kernel_traitsILi32ELi4ELb1ELb1ELb1ELb0ELb1EN3c108BFloat16EfEEv12SSMParamsBwd:
        /* <DEDUP_REMOVED lines=23> */
[C---:B------:R-:W-:Y:S01]  /*0170*/  IMAD R13, R53.reuse, c[0x0][0x1e0], RZ ;  /* 0x00007800350d7a24 */ /* 0x040fe200078e02ff */
[----:B------:R1:W2:Y:S01]  /*0180*/  F2I.FTZ.U32.TRUNC.NTZ R7, R6 ;  /* 0x0000000600077305 */ /* 0x0002a2000021f000 */
[----:B------:R3:W5:Y:S01]  /*0190*/  @P1 LDG.E R85, [R4.64] ;  /* 0x0000000404551981 */ /* 0x000762000c1e1900 */
[----:B------:R-:W-:Y:S01]  /*01a0*/  ISETP.GE.AND P1, PT, R10, RZ, PT ;  /* 0x000000ff0a00720c */ /* 0x000fe20003f26270 */
[C---:B------:R-:W-:Y:S01]  /*01b0*/  IMAD R11, R84.reuse, c[0x0][0x1d4], R9 ;  /* 0x00007500540b7a24 */ /* 0x040fe200078e0209 */
[----:B------:R-:W-:Y:S01]  /*01c0*/  ISETP.NE.AND P0, PT, RZ, c[0x0][0x178], PT ;  /* 0x00005e00ff007a0c */ /* 0x000fe20003f05270 */
[C---:B------:R-:W-:Y:S01]  /*01d0*/  IMAD R13, R84.reuse, c[0x0][0x1e4], R13 ;  /* 0x00007900540d7a24 */ /* 0x040fe200078e020d */
[----:B0-----:R-:W-:Y:S01]  /*01e0*/  IABS R2, R89 ;  /* 0x0000005900027213 */ /* 0x001fe20000000000 */
[----:B------:R-:W-:Y:S01]  /*01f0*/  IMAD R15, R53, c[0x0][0x278], RZ ;  /* 0x00009e00350f7a24 */ /* 0x000fe200078e02ff */
[----:B------:R-:W-:Y:S01]  /*0200*/  CS2R R56, SRZ ;  /* 0x0000000000387805 */ /* 0x000fe2000001ff00 */
[----:B-1----:R-:W-:Y:S01]  /*0210*/  IMAD.MOV.U32 R6, RZ, RZ, RZ ;  /* 0x000000ffff067224 */ /* 0x002fe200078e00ff */
[----:B------:R-:W-:Y:S01]  /*0220*/  CS2R R58, SRZ ;  /* 0x00000000003a7805 */ /* 0x000fe2000001ff00 */
[----:B---3--:R-:W-:Y:S01]  /*0230*/  IMAD.WIDE.U32 R4, R84, c[0x0][0x1e0], RZ ;  /* 0x0000780054047a25 */ /* 0x008fe200078e00ff */
[----:B------:R-:W-:-:S03]  /*0240*/  HFMA2.MMA R50, -RZ, RZ, 0, 0 ;  /* 0x00000000ff327435 */ /* 0x000fc600000001ff */
[----:B------:R-:W-:Y:S01]  /*0250*/  IMAD R15, R84, c[0x0][0x27c], R15 ;  /* 0x00009f00540f7a24 */ /* 0x000fe200078e020f */
        /* <DEDUP_REMOVED lines=9> */
[----:B------:R-:W-:-:S04]  /*02f0*/  IMAD.HI.U32 R7, R7, R3, R6 ;  /* 0x0000000307077227 */ /* 0x000fc800078e0006 */
        /* <DEDUP_REMOVED lines=10> */
[----:B------:R-:W-:Y:S01]  /*03a0*/  IMAD.WIDE.U32 R4, R89, c[0x0][0x1e8], R4 ;  /* 0x00007a0059047a25 */ /* 0x000fe200078e0004 */
[----:B------:R-:W-:-:S03]  /*03b0*/  IADD3 R3, R3, R11, RZ ;  /* 0x0000000b03037210 */ /* 0x000fc60007ffe0ff */
[----:B------:R-:W-:-:S04]  /*03c0*/  IMAD.WIDE.U32 R6, R89, c[0x0][0x280], R6 ;  /* 0x0000a00059067a25 */ /* 0x000fc800078e0006 */
[----:B------:R-:W-:Y:S01]  /*03d0*/  IMAD.WIDE.U32 R2, R89, c[0x0][0x1d8], R2 ;  /* 0x0000760059027a25 */ /* 0x000fe200078e0002 */
[----:B------:R-:W-:-:S03]  /*03e0*/  IADD3 R41, P5, R13, R6, RZ ;  /* 0x000000060d297210 */ /* 0x000fc60007fbe0ff */
[-C--:B------:R-:W-:Y:S01]  /*03f0*/  @!P4 IADD3 R0, R0, -R19.reuse, RZ ;  /* 0x800000130000c210 */ /* 0x080fe20007ffe0ff */
[----:B------:R-:W-:Y:S01]  /*0400*/  IMAD.IADD R9, R9, 0x1, R17 ;  /* 0x0000000109097824 */ /* 0x000fe200078e0211 */
[----:B------:R-:W-:Y:S01]  /*0410*/  @!P4 IADD3 R51, R51, 0x1, RZ ;  /* 0x000000013333c810 */ /* 0x000fe20007ffe0ff */
[----:B------:R-:W-:Y:S01]  /*0420*/  IMAD R12, R89, c[0x0][0x1ec], R12 ;  /* 0x00007b00590c7a24 */ /* 0x000fe200078e020c */
[----:B------:R-:W-:Y:S01]  /*0430*/  ISETP.GE.U32.AND P2, PT, R0, R19, PT ;  /* 0x000000130000720c */ /* 0x000fe20003f46070 */
[----:B------:R-:W-:Y:S01]  /*0440*/  IMAD R0, R87, c[0x0][0x1d8], RZ ;  /* 0x0000760057007a24 */ /* 0x000fe200078e02ff */
[----:B------:R-:W-:Y:S01]  /*0450*/  IADD3 R43, P4, R13, R4, RZ ;  /* 0x000000040d2b7210 */ /* 0x000fe20007f9e0ff */
[C---:B------:R-:W-:Y:S02]  /*0460*/  IMAD R14, R89.reuse, c[0x0][0x284], R14 ;  /* 0x0000a100590e7a24 */ /* 0x040fe400078e020e */
[----:B------:R-:W-:Y:S01]  /*0470*/  IMAD R0, R89, c[0x0][0x1dc], R0 ;  /* 0x0000770059007a24 */ /* 0x000fe200078e0200 */
[----:B------:R-:W-:Y:S01]  /*0480*/  IADD3.X R4, R15, R5, R12, P4, !PT ;  /* 0x000000050f047210 */ /* 0x000fe200027fe40c */
[----:B------:R-:W-:Y:S01]  /*0490*/  IMAD R17, R53, c[0x0][0x1b0], RZ ;  /* 0x00006c0035117a24 */ /* 0x000fe200078e02ff */
[----:B------:R-:W-:Y:S01]  /*04a0*/  IADD3.X R6, R15, R7, R14, P5, !PT ;  /* 0x000000070f067210 */ /* 0x000fe20002ffe40e */
[----:B------:R-:W-:-:S04]  /*04b0*/  IMAD.WIDE.U32 R10, R84, c[0x0][0x1b0], RZ ;  /* 0x00006c00540a7a25 */ /* 0x000fc800078e00ff */
[----:B------:R-:W-:Y:S01]  /*04c0*/  @P2 IADD3 R51, R51, 0x1, RZ ;  /* 0x0000000133332810 */ /* 0x000fe20007ffe0ff */
[----:B------:R-:W-:Y:S01]  /*04d0*/  IMAD R17, R84, c[0x0][0x1b4], R17 ;  /* 0x00006d0054117a24 */ /* 0x000fe200078e0211 */
[----:B------:R-:W-:Y:S01]  /*04e0*/  IADD3 R45, P2, R13, R2, RZ ;  /* 0x000000020d2d7210 */ /* 0x000fe20007f5e0ff */
[----:B------:R-:W-:Y:S01]  /*04f0*/  IMAD.MOV.U32 R52, RZ, RZ, RZ ;  /* 0x000000ffff347224 */ /* 0x000fe200078e00ff */
        /* <DEDUP_REMOVED lines=11> */
[----:B------:R-:W-:Y:S01]  /*05b0*/  IMAD R3, R51, c[0x0][0x1ac], R0 ;  /* 0x00006b0033037a24 */ /* 0x000fe200078e0200 */
        /* <DEDUP_REMOVED lines=11> */
[----:B------:R-:W-:Y:S01]  /*0670*/  LEA R40, P5, R31, c[0x0][0x228], 0x1 ;  /* 0x00008a001f287a11 */ /* 0x000fe200078a08ff */
        /* <DEDUP_REMOVED lines=9> */
[----:B------:R-:W-:Y:S01]  /*0710*/  IADD3.X R2, R15, R2, RZ, P4, !PT ;  /* 0x000000020f027210 */ /* 0x000fe200027fe4ff */
[----:B------:R-:W-:Y:S01]  /*0720*/  @P0 IMAD R0, R0, c[0x0][0x16c], RZ ;  /* 0x00005b0000000a24 */ /* 0x000fe200078e02ff */
[----:B------:R-:W-:Y:S02]  /*0730*/  LEA R30, P6, R13, c[0x0][0x230], 0x1 ;  /* 0x00008c000d1e7a11 */ /* 0x000fe400078c08ff */
[C---:B------:R-:W-:Y:S01]  /*0740*/  @P1 LEA R56, P4, R89.reuse, c[0x0][0x328], 0x2 ;  /* 0x0000ca0059381a11 */ /* 0x040fe200078810ff */
[----:B------:R-:W-:Y:S01]  /*0750*/  @P0 IMAD.WIDE R54, R0, R55, c[0x0][0x260] ;  /* 0x0000980000360625 */ /* 0x000fe200078e0237 */
[----:B------:R-:W-:Y:S01]  /*0760*/  @P2 LEA R58, P5, R89, c[0x0][0x348], 0x2 ;  /* 0x0000d200593a2a11 */ /* 0x000fe200078a10ff */
[----:B------:R-:W-:Y:S01]  /*0770*/  @!P0 CS2R R54, SRZ ;  /* 0x0000000000368805 */ /* 0x000fe2000001ff00 */
[----:B------:R-:W-:Y:S02]  /*0780*/  LEA.HI.X R29, R13, c[0x0][0x234], R2, 0x1, P6 ;  /* 0x00008d000d1d7a11 */ /* 0x000fe400030f0c02 */
[----:B------:R-:W-:-:S02]  /*0790*/  @P1 LEA.HI.X R57, R89, c[0x0][0x32c], R87, 0x2, P4 ;  /* 0x0000cb0059391a11 */ /* 0x000fc400020f1457 */
[----:B------:R-:W-:Y:S01]  /*07a0*/  @P2 LEA.HI.X R59, R89, c[0x0][0x34c], R87, 0x2, P5 ;  /* 0x0000d300593b2a11 */ /* 0x000fe200028f1457 */
        /* <DEDUP_REMOVED lines=8> */
[----:B------:R-:W-:Y:S01]  /*0830*/  MOV R27, RZ ;  /* 0x000000ff001b7202 */ /* 0x000fe20000000f00 */
[----:B------:R-:W-:-:S03]  /*0840*/  IMAD.MOV.U32 R52, RZ, RZ, RZ ;  /* 0x000000ffff347224 */ /* 0x000fc600078e00ff */
[----:B------:R-:W-:Y:S02]  /*0850*/  IADD3 R25, R61, R25, RZ ;  /* 0x000000193d197210 */ /* 0x000fe40007ffe0ff */
[----:B0-----:R-:W-:Y:S02]  /*0860*/  LOP3.LUT R26, R47, 0x1f, RZ, 0xc0, !PT ;  /* 0x0000001f2f1a7812 */ /* 0x001fe400078ec0ff */
[----:B------:R-:W-:Y:S02]  /*0870*/  SHF.R.S32.HI R24, RZ, 0x1f, R47 ;  /* 0x0000001fff187819 */ /* 0x000fe4000001142f */
.L_x_8741:
[----:B------:R-:W-:Y:S01]  /*0880*/  BAR.SYNC.DEFER_BLOCKING 0x0 ;  /* 0x0000000000007b1d */ /* 0x000fe20000010000 */
[C---:B------:R-:W-:Y:S02]  /*0890*/  SHF.L.U32 R23, R47.reuse, 0x3, RZ ;  /* 0x000000032f177819 */ /* 0x040fe400000006ff */
[----:B------:R-:W-:Y:S02]  /*08a0*/  SHF.L.U64.HI R22, R47, 0x3, R24 ;  /* 0x000000032f167819 */ /* 0x000fe40000010218 */
[----:B---3--:R-:W-:-:S04]  /*08b0*/  IADD3 R4, P0, R48, R23, RZ ;  /* 0x0000001730047210 */ /* 0x008fc80007f1e0ff */
[----:B------:R-:W-:-:S06]  /*08c0*/  IADD3.X R5, R45, R22, RZ, P0, !PT ;  /* 0x000000162d057210 */ /* 0x000fcc00007fe4ff */
[----:B--2---:R-:W2:Y:S01]  /*08d0*/  LDG.E.64 R4, [R4.64] ;  /* 0x0000000404047981 */ /* 0x004ea2000c1e1b00 */
[----:B------:R-:W-:-:S04]  /*08e0*/  IADD3 R6, P0, R46, R23, RZ ;  /* 0x000000172e067210 */ /* 0x000fc80007f1e0ff */
[----:B------:R-:W-:Y:S01]  /*08f0*/  IADD3.X R7, R43, R22, RZ, P0, !PT ;  /* 0x000000162b077210 */ /* 0x000fe200007fe4ff */
[----:B-12---:R-:W-:Y:S01]  /*0900*/  STS.64 [R44.X8], R4 ;  /* 0x000000042c007388 */ /* 0x006fe20000008a00 */
[----:B------:R-:W-:-:S06]  /*0910*/  NOP ;  /* 0x0000000000007918 */ /* 0x000fcc0000000000 */
[----:B------:R-:W-:Y:S04]  /*0920*/  LDS.64 R62, [R44.X8] ;  /* 0x000000002c3e7984 */ /* 0x000fe80000008a00 */
[----:B------:R-:W-:Y:S06]  /*0930*/  BAR.SYNC.DEFER_BLOCKING 0x0 ;  /* 0x0000000000007b1d */ /* 0x000fec0000010000 */
[----:B------:R-:W2:Y:S01]  /*0940*/  LDG.E.64 R6, [R6.64] ;  /* 0x0000000406067981 */ /* 0x000ea2000c1e1b00 */
[----:B------:R-:W-:-:S05]  /*0950*/  IADD3 R8, P0, R42, R23, RZ ;  /* 0x000000172a087210 */ /* 0x000fca0007f1e0ff */
[----:B------:R-:W-:Y:S01]  /*0960*/  IMAD.X R9, R41, 0x1, R22, P0 ;  /* 0x0000000129097824 */ /* 0x000fe200000e0616 */
[----:B------:R-:W-:Y:S01]  /*0970*/  MOV R64, c[0x0][0x174] ;  /* 0x00005d0000407a02 */ /* 0x000fe20000000f00 */
[----:B0-2---:R0:W-:Y:S01]  /*0980*/  STS.64 [R44.X8], R6 ;  /* 0x000000062c007388 */ /* 0x0051e20000008a00 */
        /* <DEDUP_REMOVED lines=16> */
[----:B------:R-:W-:-:S05]  /*0a90*/  IADD3 R6, P0, R6, R23, RZ ;  /* 0x0000001706067210 */ /* 0x000fca0007f1e0ff */
[----:B------:R-:W-:Y:S01]  /*0aa0*/  IMAD.X R7, R5, 0x1, R22, P0 ;  /* 0x0000000105077824 */ /* 0x000fe200000e0616 */
        /* <DEDUP_REMOVED lines=29> */
[--C-:B------:R-:W-:Y:S02]  /*0c80*/  PRMT R0, RZ, 0x5410, R15.reuse ;  /* 0x00005410ff007816 */ /* 0x100fe4000000000f */
[--C-:B------:R-:W-:Y:S01]  /*0c90*/  SHF.R.U64 R12, R14, 0x10, R15.reuse ;  /* 0x000000100e0c7819 */ /* 0x100fe2000000120f */
[----:B------:R-:W-:Y:S01]  /*0ca0*/  FMUL.FTZ R11, R10, -1.4426950216293334961 ;  /* 0xbfb8aa3b0a0b7820 */ /* 0x000fe20000410000 */
[----:B------:R-:W-:Y:S01]  /*0cb0*/  SHF.R.U32.HI R32, RZ, 0x10, R15 ;  /* 0x00000010ff207819 */ /* 0x000fe2000001160f */
[----:B------:R-:W-:-:S03]  /*0cc0*/  FMUL.FTZ R13, R0, -1.4426950216293334961 ;  /* 0xbfb8aa3b000d7820 */ /* 0x000fc60000410000 */
[----:B------:R-:W-:Y:S01]  /*0cd0*/  PRMT R32, RZ, 0x5410, R32 ;  /* 0x00005410ff207816 */ /* 0x000fe20000000020 */
[----:B------:R-:W0:Y:S04]  /*0ce0*/  MUFU.EX2 R11, R11 ;  /* 0x0000000b000b7308 */ /* 0x000e280000000800 */
[----:B------:R-:W-:-:S04]  /*0cf0*/  FMUL.FTZ R16, R32, -1.4426950216293334961 ;  /* 0xbfb8aa3b20107820 */ /* 0x000fc80000410000 */
[----:B------:R1:W3:Y:S01]  /*0d00*/  MUFU.EX2 R14, R13 ;  /* 0x0000000d000e7308 */ /* 0x0002e20000000800 */
[----:B0-----:R-:W-:Y:S01]  /*0d10*/  FADD.FTZ R11, R11, 1 ;  /* 0x3f8000000b0b7421 */ /* 0x001fe20000010000 */
[----:B-1----:R-:W-:-:S06]  /*0d20*/  PRMT R13, RZ, 0x5410, R12 ;  /* 0x00005410ff0d7816 */ /* 0x002fcc000000000c */
[----:B------:R-:W0:Y:S01]  /*0d30*/  MUFU.EX2 R16, R16 ;  /* 0x0000001000107308 */ /* 0x000e220000000800 */
[----:B------:R-:W-:Y:S02]  /*0d40*/  FMUL.FTZ R12, R13, -1.4426950216293334961 ;  /* 0xbfb8aa3b0d0c7820 */ /* 0x000fe40000410000 */
[----:B---3--:R-:W-:-:S05]  /*0d50*/  FADD.FTZ R15, R14, 1 ;  /* 0x3f8000000e0f7421 */ /* 0x008fca0000010000 */
[----:B------:R-:W-:Y:S08]  /*0d60*/  MUFU.RCP R11, R11 ;  /* 0x0000000b000b7308 */ /* 0x000ff00000001000 */
[----:B------:R-:W-:Y:S01]  /*0d70*/  MUFU.EX2 R12, R12 ;  /* 0x0000000c000c7308 */ /* 0x000fe20000000800 */
[----:B0-----:R-:W-:-:S07]  /*0d80*/  FADD.FTZ R17, R16, 1 ;  /* 0x3f80000010117421 */ /* 0x001fce0000010000 */
[----:B------:R-:W0:Y:S08]  /*0d90*/  MUFU.RCP R15, R15 ;  /* 0x0000000f000f7308 */ /* 0x000e300000001000 */
[----:B------:R-:W1:Y:S01]  /*0da0*/  MUFU.RCP R33, R17 ;  /* 0x0000001100217308 */ /* 0x000e620000001000 */
[----:B0-----:R-:W-:Y:S02]  /*0db0*/  FADD.FTZ R5, -R15, 1 ;  /* 0x3f8000000f057421 */ /* 0x001fe40000010100 */
[----:B-1----:R-:W-:-:S04]  /*0dc0*/  FADD.FTZ R17, -R33, 1 ;  /* 0x3f80000021117421 */ /* 0x002fc80000010100 */
[----:B------:R-:W-:Y:S01]  /*0dd0*/  FFMA.FTZ R35, R32, R17, 1 ;  /* 0x3f80000020237423 */ /* 0x000fe20000010011 */
[----:B--2---:R0:W-:Y:S01]  /*0de0*/  STS.64 [R44.X8], R8 ;  /* 0x000000082c007388 */ /* 0x0041e20000008a00 */
[----:B------:R-:W-:-:S06]  /*0df0*/  NOP ;  /* 0x0000000000007918 */ /* 0x000fcc0000000000 */
[----:B------:R-:W1:Y:S01]  /*0e00*/  LDS.64 R6, [R44.X8] ;  /* 0x000000002c067984 */ /* 0x000e620000008a00 */
[----:B0-----:R-:W-:Y:S02]  /*0e10*/  FADD.FTZ R8, R12, 1 ;  /* 0x3f8000000c087421 */ /* 0x001fe40000010000 */
[----:B------:R-:W-:Y:S02]  /*0e20*/  FADD.FTZ R9, -R11, 1 ;  /* 0x3f8000000b097421 */ /* 0x000fe40000010100 */
[----:B------:R-:W0:Y:S02]  /*0e30*/  MUFU.RCP R14, R8 ;  /* 0x00000008000e7308 */ /* 0x000e240000001000 */
[C---:B------:R-:W-:Y:S02]  /*0e40*/  FFMA.FTZ R9, R10.reuse, R9, 1 ;  /* 0x3f8000000a097423 */ /* 0x040fe40000010009 */
[----:B------:R-:W-:Y:S02]  /*0e50*/  FMUL.FTZ R10, R10, R11 ;  /* 0x0000000b0a0a7220 */ /* 0x000fe40000410000 */
[----:B0-----:R-:W-:-:S04]  /*0e60*/  FADD.FTZ R4, -R14, 1 ;  /* 0x3f8000000e047421 */ /* 0x001fc80000010100 */
[C---:B------:R-:W-:Y:S02]  /*0e70*/  FFMA.FTZ R4, R13.reuse, R4, 1 ;  /* 0x3f8000000d047423 */ /* 0x040fe40000010004 */
[----:B------:R-:W-:Y:S01]  /*0e80*/  FMUL.FTZ R13, R13, R14 ;  /* 0x0000000e0d0d7220 */ /* 0x000fe20000410000 */
[----:B-1----:R-:W-:Y:S02]  /*0e90*/  PRMT R8, RZ, 0x5410, R6 ;  /* 0x00005410ff087816 */ /* 0x002fe40000000006 */
[--C-:B------:R-:W-:Y:S02]  /*0ea0*/  SHF.R.U32.HI R34, RZ, 0x10, R7.reuse ;  /* 0x00000010ff227819 */ /* 0x100fe40000011607 */
[----:B------:R-:W-:Y:S01]  /*0eb0*/  PRMT R16, RZ, 0x5410, R7 ;  /* 0x00005410ff107816 */ /* 0x000fe20000000007 */
[C---:B------:R-:W-:Y:S01]  /*0ec0*/  FMUL.FTZ R12, R21.reuse, R8 ;  /* 0x00000008150c7220 */ /* 0x040fe20000410000 */
[----:B------:R-:W-:Y:S01]  /*0ed0*/  PRMT R34, RZ, 0x5410, R34 ;  /* 0x00005410ff227816 */ /* 0x000fe20000000022 */
[----:B------:R-:W-:-:S02]  /*0ee0*/  FMUL.FTZ R21, R21, R10 ;  /* 0x0000000a15157220 */ /* 0x000fc40000410000 */
[----:B------:R-:W-:Y:S02]  /*0ef0*/  FMUL.FTZ R12, R11, R12 ;  /* 0x0000000c0b0c7220 */ /* 0x000fe40000410000 */
[----:B------:R-:W-:Y:S02]  /*0f00*/  FMUL.FTZ R36, R18, R34 ;  /* 0x0000002212247220 */ /* 0x000fe40000410000 */
[----:B------:R-:W-:Y:S01]  /*0f10*/  FMUL.FTZ R9, R12, R9 ;  /* 0x000000090c097220 */ /* 0x000fe20000410000 */
[----:B------:R-:W-:Y:S01]  /*0f20*/  SHF.R.U64 R12, R6, 0x10, R7 ;  /* 0x00000010060c7819 */ /* 0x000fe20000001207 */
[----:B------:R-:W-:Y:S02]  /*0f30*/  FFMA.FTZ R7, R0, R5, 1 ;  /* 0x3f80000000077423 */ /* 0x000fe40000010005 */
        /* <DEDUP_REMOVED lines=13> */
[----:B------:R-:W-:Y:S01]  /*1010*/  BAR.SYNC.DEFER_BLOCKING 0x0 ;  /* 0x0000000000007b1d */ /* 0x000fe20000010000 */
[C---:B------:R-:W-:Y:S01]  /*1020*/  IMAD R5, R89.reuse, c[0x0][0x2f4], R6 ;  /* 0x0000bd0059057a24 */ /* 0x040fe200078e0206 */
[----:B------:R-:W-:Y:S01]  /*1030*/  MOV R17, c[0x0][0x16c] ;  /* 0x00005b0000117a02 */ /* 0x000fe20000000f00 */
[----:B------:R-:W-:-:S03]  /*1040*/  IMAD.WIDE.U32 R6, R89, c[0x0][0x2f0], R64 ;  /* 0x0000bc0059067a25 */ /* 0x000fc600078e0040 */
[----:B------:R-:W-:Y:S01]  /*1050*/  ISETP.GE.AND P1, PT, R17, 0x1, PT ;  /* 0x000000011100780c */ /* 0x000fe20003f26270 */
[----:B------:R-:W-:Y:S01]  /*1060*/  IMAD R9, R53, c[0x0][0x2e8], RZ ;  /* 0x0000ba0035097a24 */ /* 0x000fe200078e02ff */
[----:B------:R-:W-:Y:S01]  /*1070*/  IADD3 R7, R7, R5, RZ ;  /* 0x0000000507077210 */ /* 0x000fe20007ffe0ff */
[----:B------:R-:W-:Y:S01]  /*1080*/  FMUL.FTZ R0, R0, R15 ;  /* 0x0000000f00007220 */ /* 0x000fe20000410000 */
[----:B------:R-:W-:Y:S01]  /*1090*/  SHF.R.U32.HI R17, RZ, 0x10, R63 ;  /* 0x00000010ff117819 */ /* 0x000fe2000001163f */
[C---:B------:R-:W-:Y:S02]  /*10a0*/  IMAD R9, R84.reuse, c[0x0][0x2ec], R9 ;  /* 0x0000bb0054097a24 */ /* 0x040fe400078e0209 */
[----:B------:R-:W-:-:S04]  /*10b0*/  IMAD.WIDE.U32 R6, R84, c[0x0][0x2e8], R6 ;  /* 0x0000ba0054067a25 */ /* 0x000fc800078e0006 */
[----:B------:R-:W-:Y:S01]  /*10c0*/  IMAD.IADD R7, R7, 0x1, R9 ;  /* 0x0000000107077824 */ /* 0x000fe200078e0209 */
[----:B------:R-:W-:Y:S01]  /*10d0*/  LEA R36, P0, R6, c[0x0][0x338], 0x1 ;  /* 0x0000ce0006247a11 */ /* 0x000fe200078008ff */
[----:B------:R-:W-:Y:S01]  /*10e0*/  FMUL.FTZ R19, R19, R0 ;  /* 0x0000000013137220 */ /* 0x000fe20000410000 */
[----:B------:R-:W-:Y:S01]  /*10f0*/  SHF.R.U64 R9, R62, 0x10, R63 ;  /* 0x000000103e097819 */ /* 0x000fe2000000123f */
[----:B------:R-:W-:Y:S01]  /*1100*/  FMUL.FTZ R33, R32, R33 ;  /* 0x0000002120217220 */ /* 0x000fe20000410000 */
[----:B------:R-:W-:Y:S01]  /*1110*/  LEA.HI.X R11, R6, c[0x0][0x33c], R7, 0x1, P0 ;  /* 0x0000cf00060b7a11 */ /* 0x000fe200000f0c07 */
[----:B------:R-:W-:Y:S01]  /*1120*/  STS.64 [R44.X8], R38 ;  /* 0x000000262c007388 */ /* 0x000fe20000008a00 */
[----:B------:R-:W-:-:S06]  /*1130*/  NOP ;  /* 0x0000000000007918 */ /* 0x000fcc0000000000 */
[----:B------:R-:W0:Y:S01]  /*1140*/  LDS.64 R4, [R44.X8] ;  /* 0x000000002c047984 */ /* 0x000e220000008a00 */
[----:B------:R-:W-:Y:S01]  /*1150*/  PRMT R6, RZ, 0x5410, R62 ;  /* 0x00005410ff067816 */ /* 0x000fe2000000003e */
[----:B------:R-:W-:Y:S01]  /*1160*/  FMUL.FTZ R18, R18, R33 ;  /* 0x0000002112127220 */ /* 0x000fe20000410000 */
[----:B------:R-:W-:-:S03]  /*1170*/  ISETP.NE.U32.AND P0, PT, RZ, c[0x0][0x270], PT ;  /* 0x00009c00ff007a0c */ /* 0x000fc60003f05070 */
[----:B------:R-:W-:Y:S01]  /*1180*/  FFMA.FTZ R7, R21, R6, R52 ;  /* 0x0000000615077223 */ /* 0x000fe20000010034 */
[----:B------:R-:W-:Y:S02]  /*1190*/  PRMT R6, RZ, 0x5410, R9 ;  /* 0x00005410ff067816 */ /* 0x000fe40000000009 */
[----:B------:R-:W-:Y:S02]  /*11a0*/  ISETP.NE.AND.EX P0, PT, RZ, c[0x0][0x274], PT, P0 ;  /* 0x00009d00ff007a0c */ /* 0x000fe40003f05300 */
[----:B------:R-:W-:Y:S01]  /*11b0*/  PRMT R52, RZ, 0x5410, R17 ;  /* 0x00005410ff347816 */ /* 0x000fe20000000011 */
[----:B------:R-:W-:Y:S01]  /*11c0*/  FFMA.FTZ R14, R20, R6, R7 ;  /* 0x00000006140e7223 */ /* 0x000fe20000010007 */
[----:B------:R-:W-:Y:S02]  /*11d0*/  PRMT R7, RZ, 0x5410, R63 ;  /* 0x00005410ff077816 */ /* 0x000fe4000000003f */
[----:B------:R-:W-:-:S03]  /*11e0*/  IADD3 R6, P2, R36, R23, RZ ;  /* 0x0000001724067210 */ /* 0x000fc60007f5e0ff */
[----:B------:R-:W-:Y:S01]  /*11f0*/  FFMA.FTZ R9, R19, R7, R14 ;  /* 0x0000000713097223 */ /* 0x000fe2000001000e */
[----:B------:R-:W-:-:S03]  /*1200*/  IADD3.X R7, R11, R22, RZ, P2, !PT ;  /* 0x000000160b077210 */ /* 0x000fc600017fe4ff */
[----:B------:R-:W-:Y:S02]  /*1210*/  FFMA.FTZ R52, R18, R52, R9 ;  /* 0x0000003412347223 */ /* 0x000fe40000010009 */
        /* <DEDUP_REMOVED lines=8> */
[----:B0-----:R-:W-:-:S03]  /*12a0*/  IMAD.WIDE.U32 R6, R89, c[0x0][0x218], R64 ;  /* 0x0000860059067a25 */ /* 0x001fc600078e0040 */
[----:B------:R-:W-:Y:S01]  /*12b0*/  F2FP.BF16.PACK_AB R9, R33, R0 ;  /* 0x000000002109723e */ /* 0x000fe200000010ff */
[----:B------:R-:W-:Y:S02]  /*12c0*/  IMAD R0, R87, c[0x0][0x218], RZ ;  /* 0x0000860057007a24 */ /* 0x000fe400078e02ff */
[----:B------:R-:W-:Y:S02]  /*12d0*/  IMAD R13, R53, c[0x0][0x210], RZ ;  /* 0x00008400350d7a24 */ /* 0x000fe400078e02ff */
[----:B------:R-:W-:Y:S02]  /*12e0*/  IMAD R11, R89, c[0x0][0x21c], R0 ;  /* 0x00008700590b7a24 */ /* 0x000fe400078e0200 */
[----:B------:R-:W-:-:S03]  /*12f0*/  IMAD R13, R84, c[0x0][0x214], R13 ;  /* 0x00008500540d7a24 */ /* 0x000fc600078e020d */
[----:B------:R-:W-:Y:S01]  /*1300*/  IADD3 R7, R7, R11, RZ ;  /* 0x0000000b07077210 */ /* 0x000fe20007ffe0ff */
        /* <DEDUP_REMOVED lines=10> */
.L_x_8726:
[--C-:B------:R-:W-:Y:S01]  /*13b0*/  SHF.R.U64 R10, R2, 0x10, R3.reuse ;  /* 0x00000010020a7819 */ /* 0x100fe20000001203 */
[----:B------:R-:W-:Y:S01]  /*13c0*/  BAR.SYNC.DEFER_BLOCKING 0x0 ;  /* 0x0000000000007b1d */ /* 0x000fe20000010000 */
[--C-:B------:R-:W-:Y:S01]  /*13d0*/  SHF.R.U32.HI R0, RZ, 0x10, R3.reuse ;  /* 0x00000010ff007819 */ /* 0x100fe20000011603 */
[----:B------:R-:W-:Y:S01]  /*13e0*/  CS2R R16, SRZ ;  /* 0x0000000000107805 */ /* 0x000fe2000001ff00 */
[----:B------:R-:W-:Y:S01]  /*13f0*/  PRMT R2, RZ, 0x5410, R2 ;  /* 0x00005410ff027816 */ /* 0x000fe20000000002 */
[----:B------:R-:W-:Y:S01]  /*1400*/  CS2R R14, SRZ ;  /* 0x00000000000e7805 */ /* 0x000fe2000001ff00 */
[----:B------:R-:W-:Y:S01]  /*1410*/  PRMT R12, RZ, 0x5410, R3 ;  /* 0x00005410ff0c7816 */ /* 0x000fe20000000003 */
[----:B-----5:R-:W-:Y:S01]  /*1420*/  FMUL.FTZ R8, R21, R86 ;  /* 0x0000005615087220 */ /* 0x020fe20000410000 */
[----:B------:R-:W-:Y:S01]  /*1430*/  PRMT R10, RZ, 0x5410, R10 ;  /* 0x00005410ff0a7816 */ /* 0x000fe2000000000a */
[--C-:B------:R-:W-:Y:S01]  /*1440*/  FADD.FTZ R13, R2, R85.reuse ;  /* 0x00000055020d7221 */ /* 0x100fe20000010000 */
[----:B------:R-:W-:Y:S01]  /*1450*/  PRMT R0, RZ, 0x5410, R0 ;  /* 0x00005410ff007816 */ /* 0x000fe20000000000 */
[----:B------:R-:W-:-:S02]  /*1460*/  FADD.FTZ R12, R12, R85 ;  /* 0x000000550c0c7221 */ /* 0x000fc40000010000 */
[--C-:B------:R-:W-:Y:S02]  /*1470*/  FADD.FTZ R10, R10, R85.reuse ;  /* 0x000000550a0a7221 */ /* 0x100fe40000010000 */
[----:B------:R-:W-:Y:S02]  /*1480*/  FADD.FTZ R11, R0, R85 ;  /* 0x00000055000b7221 */ /* 0x000fe40000010000 */
[-C--:B------:R-:W-:Y:S02]  /*1490*/  FMUL.FTZ R9, R19, R86.reuse ;  /* 0x0000005613097220 */ /* 0x080fe40000410000 */
[-C--:B0-----:R-:W-:Y:S02]  /*14a0*/  FMUL.FTZ R7, R20, R86.reuse ;  /* 0x0000005614077220 */ /* 0x081fe40000410000 */
[----:B------:R-:W-:Y:S01]  /*14b0*/  FMUL.FTZ R6, R18, R86 ;  /* 0x0000005612067220 */ /* 0x000fe20000410000 */
[----:B------:R-:W-:Y:S05]  /*14c0*/  @!P1 BRA `(.L_x_8727) ;  /* 0x000017d000009947 */ /* 0x000fea0003800000 */
[----:B------:R-:W-:Y:S01]  /*14d0*/  HFMA2.MMA R5, -RZ, RZ, 0, 0 ;  /* 0x00000000ff057435 */ /* 0x000fe200000001ff */
[C---:B------:R-:W-:Y:S01]  /*14e0*/  IMAD R3, R53.reuse, c[0x0][0x298], RZ ;  /* 0x0000a60035037a24 */ /* 0x040fe200078e02ff */
[----:B------:R-:W-:Y:S01]  /*14f0*/  MOV R4, R47 ;  /* 0x0000002f00047202 */ /* 0x000fe20000000f00 */
[----:B------:R-:W-:Y:S01]  /*1500*/  IMAD R23, R53, c[0x0][0x2b8], RZ ;  /* 0x0000ae0035177a24 */ /* 0x000fe200078e02ff */
[----:B------:R-:W-:Y:S01]  /*1510*/  IADD3 R69, P0, R64, -0x80, RZ ;  /* 0xffffff8040457810 */ /* 0x000fe20007f1e0ff */
[----:B------:R-:W-:-:S02]  /*1520*/  IMAD R17, R84, c[0x0][0x29c], R3 ;  /* 0x0000a70054117a24 */ /* 0x000fc400078e0203 */
[C---:B------:R-:W-:Y:S02]  /*1530*/  IMAD R23, R84.reuse, c[0x0][0x2bc], R23 ;  /* 0x0000af0054177a24 */ /* 0x040fe400078e0217 */
[----:B------:R-:W-:Y:S02]  /*1540*/  IMAD R0, R49, c[0x0][0x2a0], RZ ;  /* 0x0000a80031007a24 */ /* 0x000fe400078e02ff */
[----:B------:R-:W-:-:S04]  /*1550*/  IMAD.WIDE.U32 R2, R84, c[0x0][0x298], R4 ;  /* 0x0000a60054027a25 */ /* 0x000fc800078e0004 */
[----:B------:R-:W-:-:S04]  /*1560*/  IMAD.WIDE.U32 R4, R84, c[0x0][0x2b8], R4 ;  /* 0x0000ae0054047a25 */ /* 0x000fc800078e0004 */
[----:B------:R-:W-:Y:S01]  /*1570*/  IMAD.IADD R3, R3, 0x1, R17 ;  /* 0x0000000103037824 */ /* 0x000fe200078e0211 */
[----:B------:R-:W-:Y:S01]  /*1580*/  IADD3 R5, R5, R23, RZ ;  /* 0x0000001705057210 */ /* 0x000fe20007ffe0ff */
[----:B------:R-:W-:Y:S02]  /*1590*/  IMAD R22, R49, c[0x0][0x2c0], RZ ;  /* 0x0000b00031167a24 */ /* 0x000fe400078e02ff */
[C---:B------:R-:W-:Y:S02]  /*15a0*/  IMAD R23, R51.reuse, c[0x0][0x2a4], R0 ;  /* 0x0000a90033177a24 */ /* 0x040fe400078e0200 */
[----:B------:R-:W-:-:S04]  /*15b0*/  IMAD.WIDE.U32 R2, R51, c[0x0][0x2a0], R2 ;  /* 0x0000a80033027a25 */ /* 0x000fc800078e0002 */
[----:B------:R-:W-:Y:S01]  /*15c0*/  IMAD R17, R51, c[0x0][0x2c4], R22 ;  /* 0x0000b10033117a24 */ /* 0x000fe200078e0216 */
        /* <DEDUP_REMOVED lines=12> */
[-C--:B------:R-:W-:Y:S01]  /*1690*/  IADD3 R74, P0, R74, R3.reuse, RZ ;  /* 0x000000034a4a7210 */ /* 0x080fe20007f1e0ff */
[----:B------:R-:W-:Y:S01]  /*16a0*/  IMAD.X R69, R17, 0x1, R4, P2 ;  /* 0x0000000111457824 */ /* 0x000fe200010e0604 */
[----:B------:R-:W-:Y:S01]  /*16b0*/  IADD3 R80, P3, R80, R3, RZ ;  /* 0x0000000350507210 */ /* 0x000fe20007f7e0ff */
[----:B------:R-:W-:Y:S01]  /*16c0*/  HFMA2.MMA R3, -RZ, RZ, 0, 0 ;  /* 0x00000000ff037435 */ /* 0x000fe200000001ff */
[----:B------:R-:W-:-:S02]  /*16d0*/  IADD3.X R67, R23, R4, RZ, P1, !PT ;  /* 0x0000000417437210 */ /* 0x000fc40000ffe4ff */
[-C--:B------:R-:W-:Y:S02]  /*16e0*/  IADD3.X R2, R2, R5.reuse, RZ, P0, !PT ;  /* 0x0000000502027210 */ /* 0x080fe400007fe4ff */
[----:B------:R-:W-:Y:S02]  /*16f0*/  IADD3.X R0, R0, R5, RZ, P3, !PT ;  /* 0x0000000500007210 */ /* 0x000fe40001ffe4ff */
        /* <DEDUP_REMOVED lines=14> */
.L_x_8740:
[----:B------:R-:W-:Y:S01]  /*17e0*/  SHF.R.S32.HI R104, RZ, 0x1f, R5 ;  /* 0x0000001fff687819 */ /* 0x000fe20000011405 */
[----:B------:R-:W-:Y:S01]  /*17f0*/  IMAD.WIDE.U32 R32, R5, c[0x0][0x1a0], RZ ;  /* 0x0000680005207a25 */ /* 0x000fe200078e00ff */
[C---:B------:R-:W-:Y:S02]  /*1800*/  SHF.L.U32 R23, R47.reuse, 0x3, RZ ;  /* 0x000000032f177819 */ /* 0x040fe400000006ff */
[----:B------:R-:W-:Y:S01]  /*1810*/  SHF.L.U64.HI R22, R47, 0x3, R24 ;  /* 0x000000032f167819 */ /* 0x000fe20000010218 */
[----:B------:R-:W-:Y:S01]  /*1820*/  IMAD R0, R104, c[0x0][0x1a0], RZ ;  /* 0x0000680068007a24 */ /* 0x000fe200078e02ff */
[----:B------:R-:W-:-:S03]  /*1830*/  LEA R34, P0, R32, R40, 0x1 ;  /* 0x0000002820227211 */ /* 0x000fc600078008ff */
[----:B------:R-:W-:Y:S01]  /*1840*/  IMAD R35, R5, c[0x0][0x1a4], R0 ;  /* 0x0000690005237a24 */ /* 0x000fe200078e0200 */
[----:B------:R-:W-:-:S03]  /*1850*/  IADD3 R34, P1, R34, R23, RZ ;  /* 0x0000001722227210 */ /* 0x000fc60007f3e0ff */
[----:B------:R-:W-:-:S05]  /*1860*/  IMAD.IADD R33, R33, 0x1, R35 ;  /* 0x0000000121217824 */ /* 0x000fca00078e0223 */
[----:B------:R-:W-:-:S04]  /*1870*/  LEA.HI.X R33, R32, R31, R33, 0x1, P0 ;  /* 0x0000001f20217211 */ /* 0x000fc800000f0c21 */
[----:B------:R-:W-:-:S06]  /*1880*/  IADD3.X R35, R33, R22, RZ, P1, !PT ;  /* 0x0000001621237210 */ /* 0x000fcc0000ffe4ff */
        /* <DEDUP_REMOVED lines=11> */
[----:B------:R-:W-:Y:S02]  /*1940*/  IADD3 R37, R39, R37, RZ ;  /* 0x0000002527257210 */ /* 0x000fe40007ffe0ff */
[----:B------:R-:W-:Y:S02]  /*1950*/  IADD3 R33, R33, R83, RZ ;  /* 0x0000005321217210 */ /* 0x000fe40007ffe0ff */
[----:B------:R-:W-:Y:S02]  /*1960*/  LEA.HI.X R37, R38, c[0x0][0x224], R37, 0x2, P0 ;  /* 0x0000890026257a11 */ /* 0x000fe400000f1425 */
[----:B------:R-:W-:-:S02]  /*1970*/  LEA.HI.X R33, R32, R29, R33, 0x1, P1 ;  /* 0x0000001d20217211 */ /* 0x000fc400008f0c21 */
[----:B------:R-:W-:Y:S01]  /*1980*/  IADD3 R32, P0, R0, R23, RZ ;  /* 0x0000001700207210 */ /* 0x000fe20007f1e0ff */
[----:B------:R-:W3:Y:S04]  /*1990*/  LDG.E R2, [R36.64] ;  /* 0x0000000424027981 */ /* 0x000ee8000c1e1900 */
[----:B------:R-:W-:Y:S01]  /*19a0*/  IMAD.X R33, R33, 0x1, R22, P0 ;  /* 0x0000000121217824 */ /* 0x000fe200000e0616 */
[----:B0-2---:R0:W-:Y:S01]  /*19b0*/  STS.64 [R44.X8], R34 ;  /* 0x000000222c007388 */ /* 0x0051e20000008a00 */
[----:B------:R-:W-:-:S06]  /*19c0*/  NOP ;  /* 0x0000000000007918 */ /* 0x000fcc0000000000 */
[----:B-1----:R1:W2:Y:S01]  /*19d0*/  LDG.E.64 R38, [R32.64] ;  /* 0x0000000420267981 */ /* 0x0022a2000c1e1b00 */
[----:B------:R-:W-:-:S04]  /*19e0*/  IADD3 R0, R28, -0x1, RZ ;  /* 0xffffffff1c007810 */ /* 0x000fc80007ffe0ff */
[----:B------:R-:W-:Y:S02]  /*19f0*/  LEA.HI R82, R0, R0, RZ, 0x1 ;  /* 0x0000000000527211 */ /* 0x000fe400078f08ff */
[----:B------:R-:W-:Y:S02]  /*1a00*/  ISETP.GT.AND P0, PT, R28, 0x1, PT ;  /* 0x000000011c00780c */ /* 0x000fe40003f04270 */
[----:B------:R-:W-:Y:S02]  /*1a10*/  LOP3.LUT R83, R82, 0xfffffe, RZ, 0xc0, !PT ;  /* 0x00fffffe52537812 */ /* 0x000fe400078ec0ff */
[----:B------:R-:W-:Y:S02]  /*1a20*/  ISETP.NE.AND P1, PT, R47, RZ, PT ;  /* 0x000000ff2f00720c */ /* 0x000fe40003f25270 */
[----:B------:R-:W-:Y:S01]  /*1a30*/  ISETP.EQ.AND P0, PT, R26, RZ, P0 ;  /* 0x000000ff1a00720c */ /* 0x000fe20000702270 */
[----:B---3--:R-:W-:-:S04]  /*1a40*/  FMUL.FTZ R82, R2, 1.4426950216293334961 ;  /* 0x3fb8aa3b02527820 */ /* 0x008fc80000410000 */
[----:B------:R-:W-:Y:S01]  /*1a50*/  FMUL.FTZ R98, R13, R82 ;  /* 0x000000520d627220 */ /* 0x000fe20000410000 */
[----:B------:R-:W-:-:S05]  /*1a60*/  IADD3 R0, R0, -R83, RZ ;  /* 0x8000005300007210 */ /* 0x000fca0007ffe0ff */
[----:B------:R-:W-:Y:S01]  /*1a70*/  MUFU.EX2 R98, R98 ;  /* 0x0000006200627308 */ /* 0x000fe20000000800 */
[----:B0-----:R-:W-:Y:S01]  /*1a80*/  IADD3 R34, R47, 0x200, RZ ;  /* 0x000002002f227810 */ /* 0x001fe20007ffe0ff */
[----:B------:R-:W-:Y:S01]  /*1a90*/  @!P1 IMAD R34, R0, 0x100, R5 ;  /* 0x0000010000229824 */ /* 0x000fe200078e0205 */
[----:B-1----:R-:W-:-:S04]  /*1aa0*/  @P0 IADD3 R32, R28, -0x2, RZ ;  /* 0xfffffffe1c200810 */ /* 0x002fc80007ffe0ff */
[----:B------:R-:W-:Y:S01]  /*1ab0*/  SHF.L.U32 R91, R34, 0x2, RZ ;  /* 0x00000002225b7819 */ /* 0x000fe200000006ff */
[----:B------:R-:W-:Y:S02]  /*1ac0*/  @P0 IMAD R37, R32, c[0x0][0x16c], R5 ;  /* 0x00005b0020250a24 */ /* 0x000fe400078e0205 */
[----:B------:R-:W0:Y:S01]  /*1ad0*/  LDS.64 R32, [R44.X8] ;  /* 0x000000002c207984 */ /* 0x000e220000008a00 */
[----:B------:R-:W-:Y:S01]  /*1ae0*/  ISETP.NE.AND P2, PT, R47, 0x1f, PT ;  /* 0x0000001f2f00780c */ /* 0x000fe20003f45270 */
[----:B------:R-:W-:Y:S01]  /*1af0*/  @P0 IMAD.WIDE R36, R37, 0x8, R54 ;  /* 0x0000000825240825 */ /* 0x000fe200078e0236 */
[----:B------:R-:W-:-:S03]  /*1b00*/  MOV R93, RZ ;  /* 0x000000ff005d7202 */ /* 0x000fc60000000f00 */
[----:B------:R-:W-:Y:S01]  /*1b10*/  FMUL.FTZ R83, R10, R82 ;  /* 0x000000520a537220 */ /* 0x000fe20000410000 */
[--C-:B------:R-:W-:Y:S02]  /*1b20*/  SHF.R.U64 R97, R62, 0x10, R63.reuse ;  /* 0x000000103e617819 */ /* 0x100fe4000000123f */
[--C-:B------:R-:W-:Y:S02]  /*1b30*/  SHF.R.U32.HI R94, RZ, 0x10, R63.reuse ;  /* 0x00000010ff5e7819 */ /* 0x100fe4000001163f */
[----:B------:R-:W-:Y:S02]  /*1b40*/  PRMT R96, RZ, 0x5410, R62 ;  /* 0x00005410ff607816 */ /* 0x000fe4000000003e */
[----:B------:R-:W-:Y:S02]  /*1b50*/  PRMT R99, RZ, 0x5410, R63 ;  /* 0x00005410ff637816 */ /* 0x000fe4000000003f */
[----:B------:R-:W-:Y:S02]  /*1b60*/  PRMT R97, RZ, 0x5410, R97 ;  /* 0x00005410ff617816 */ /* 0x000fe40000000061 */
[----:B------:R-:W-:Y:S01]  /*1b70*/  PRMT R94, RZ, 0x5410, R94 ;  /* 0x00005410ff5e7816 */ /* 0x000fe2000000005e */
[----:B------:R-:W-:Y:S02]  /*1b80*/  BSSY B0, `(.L_x_8728) ;  /* 0x0000029000007945 */ /* 0x000fe40003800000 */
[----:B------:R-:W-:Y:S01]  /*1b90*/  FMUL.FTZ R103, R10, R97 ;  /* 0x000000610a677220 */ /* 0x000fe20000410000 */
[----:B0-----:R-:W-:-:S02]  /*1ba0*/  PRMT R0, RZ, 0x5410, R32 ;  /* 0x00005410ff007816 */ /* 0x001fc40000000020 */
[----:B------:R-:W-:Y:S02]  /*1bb0*/  PRMT R90, RZ, 0x7610, R32 ;  /* 0x00007610ff5a7816 */ /* 0x000fe40000000020 */
[----:B------:R-:W0:Y:S01]  /*1bc0*/  MUFU.EX2 R32, R83 ;  /* 0x0000005300207308 */ /* 0x000e220000000800 */
[----:B------:R-:W-:Y:S01]  /*1bd0*/  PRMT R88, RZ, 0x5410, R33 ;  /* 0x00005410ff587816 */ /* 0x000fe20000000021 */
[----:B0-----:R-:W-:Y:S01]  /*1be0*/  FMUL.FTZ R113, R98, R32 ;  /* 0x0000002062717220 */ /* 0x001fe20000410000 */
[----:B--2---:R-:W-:Y:S01]  /*1bf0*/  STS.64 [R44.X8+0x100], R38 ;  /* 0x000100262c007388 */ /* 0x004fe20000008a00 */
[----:B------:R-:W-:-:S06]  /*1c00*/  NOP ;  /* 0x0000000000007918 */ /* 0x000fcc0000000000 */
[----:B------:R-:W0:Y:S04]  /*1c10*/  LDS.64 R34, [R44.X8+0x100] ;  /* 0x000100002c227984 */ /* 0x000e280000008a00 */
[----:B------:R1:W-:Y:S04]  /*1c20*/  STS [R91+0x838], R98 ;  /* 0x000838625b007388 */ /* 0x0003e80000000800 */
[----:B------:R-:W-:Y:S06]  /*1c30*/  BAR.SYNC.DEFER_BLOCKING 0x0 ;  /* 0x0000000000007b1d */ /* 0x000fec0000010000 */
[----:B------:R2:W3:Y:S04]  /*1c40*/  @P2 LDS R95, [R47.X4+0x103c] ;  /* 0x00103c002f5f2984 */ /* 0x0004e80000004800 */
[----:B------:R4:W5:Y:S02]  /*1c50*/  @P0 LDG.E R93, [R36.64+0x4] ;  /* 0x00000404245d0981 */ /* 0x000964000c1e1900 */
[----:B----4-:R-:W-:-:S02]  /*1c60*/  FMUL.FTZ R37, R11, R82 ;  /* 0x000000520b257220 */ /* 0x010fc40000410000 */
[----:B------:R-:W-:-:S04]  /*1c70*/  FMUL.FTZ R36, R12, R82 ;  /* 0x000000520c247220 */ /* 0x000fc80000410000 */
[----:B------:R-:W4:Y:S01]  /*1c80*/  MUFU.EX2 R37, R37 ;  /* 0x0000002500257308 */ /* 0x000f220000000800 */
[--C-:B0-----:R-:W-:Y:S02]  /*1c90*/  PRMT R100, RZ, 0x5410, R34.reuse ;  /* 0x00005410ff647816 */ /* 0x101fe40000000022 */
[----:B------:R-:W-:Y:S02]  /*1ca0*/  PRMT R107, RZ, 0x7610, R34 ;  /* 0x00007610ff6b7816 */ /* 0x000fe40000000022 */
[----:B------:R-:W-:-:S03]  /*1cb0*/  PRMT R34, RZ, 0x5410, R35 ;  /* 0x00005410ff227816 */ /* 0x000fc60000000023 */
[----:B------:R-:W0:Y:S01]  /*1cc0*/  MUFU.EX2 R36, R36 ;  /* 0x0000002400247308 */ /* 0x000e220000000800 */
[----:B------:R-:W-:Y:S01]  /*1cd0*/  PRMT R35, RZ, 0x7610, R35 ;  /* 0x00007610ff237816 */ /* 0x000fe20000000023 */
[----:B------:R-:W-:Y:S01]  /*1ce0*/  FMUL.FTZ R39, R12, R99 ;  /* 0x000000630c277220 */ /* 0x000fe20000410000 */
[----:B-1----:R-:W-:Y:S01]  /*1cf0*/  PRMT R91, RZ, 0x7610, R33 ;  /* 0x00007610ff5b7816 */ /* 0x002fe20000000021 */
        /* <DEDUP_REMOVED lines=8> */
[----:B----4-:R-:W-:Y:S01]  /*1d80*/  FFMA.FTZ R102, R37, R92, R34 ;  /* 0x0000005c25667223 */ /* 0x010fe20000010022 */
[----:B------:R-:W-:Y:S05]  /*1d90*/  @P2 BRA `(.L_x_8729) ;  /* 0x0000007000002947 */ /* 0x000fea0003800000 */
[----:B0-23--:R-:W-:Y:S02]  /*1da0*/  ISETP.NE.AND P0, PT, R28, c[0x0][0x174], PT ;  /* 0x00005d001c007a0c */ /* 0x00dfe40003f05270 */
[----:B------:R-:W-:-:S11]  /*1db0*/  MOV R95, 0x3f800000 ;  /* 0x3f800000005f7802 */ /* 0x000fd60000000f00 */
[----:B------:R-:W-:-:S04]  /*1dc0*/  @P0 LEA.HI R82, R28, R28, RZ, 0x1 ;  /* 0x0000001c1c520211 */ /* 0x000fc800078f08ff */
[----:B------:R-:W-:-:S04]  /*1dd0*/  @P0 LOP3.LUT R83, R82, 0xfffffe, RZ, 0xc0, !PT ;  /* 0x00fffffe52530812 */ /* 0x000fc800078ec0ff */
[----:B------:R-:W-:-:S05]  /*1de0*/  @P0 IADD3 R82, -R83, R28, RZ ;  /* 0x0000001c53520210 */ /* 0x000fca0007ffe1ff */
[----:B------:R-:W-:-:S05]  /*1df0*/  @P0 IMAD R82, R82, 0x100, R5 ;  /* 0x0000010052520824 */ /* 0x000fca00078e0205 */
[----:B------:R0:W1:Y:S02]  /*1e00*/  @P0 LDS R95, [R82.X4+0x838] ;  /* 0x00083800525f0984 */ /* 0x0000640000004800 */
.L_x_8729:
[----:B0-23--:R-:W-:Y:S05]  /*1e10*/  BSYNC B0 ;  /* 0x0000000000007941 */ /* 0x00dfea0003800000 */
.L_x_8728:
[----:B-1----:R-:W-:Y:S01]  /*1e20*/  FMUL.FTZ R83, R37, R95 ;  /* 0x0000005f25537220 */ /* 0x002fe20000410000 */
[----:B------:R-:W-:Y:S01]  /*1e30*/  ISETP.NE.AND P3, PT, R26, 0x1f, PT ;  /* 0x0000001f1a00780c */ /* 0x000fe20003f65270 */
[----:B------:R-:W-:Y:S01]  /*1e40*/  FMUL.FTZ R109, R21, R100 ;  /* 0x00000064156d7220 */ /* 0x000fe20000410000 */
[----:B------:R-:W-:Y:S01]  /*1e50*/  ISETP.GE.AND P0, PT, R44, 0x1, PT ;  /* 0x000000012c00780c */ /* 0x000fe20003f06270 */
[----:B------:R-:W-:Y:S01]  /*1e60*/  FFMA.FTZ R111, R36, R102, R107 ;  /* 0x00000066246f7223 */ /* 0x000fe2000001006b */
[----:B------:R-:W-:Y:S01]  /*1e70*/  ISETP.GE.U32.AND P4, PT, R26, 0x18, PT ;  /* 0x000000181a00780c */ /* 0x000fe20003f86070 */
[----:B------:R-:W-:Y:S01]  /*1e80*/  FMUL.FTZ R83, R36, R83 ;  /* 0x0000005324537220 */ /* 0x000fe20000410000 */
[----:B------:R-:W-:Y:S01]  /*1e90*/  MOV R118, c[0x0][0x174] ;  /* 0x00005d0000767a02 */ /* 0x000fe20000000f00 */
[C---:B------:R-:W-:Y:S01]  /*1ea0*/  FFMA.FTZ R111, R32.reuse, R111, R109 ;  /* 0x0000006f206f7223 */ /* 0x040fe2000001006d */
[----:B------:R-:W-:Y:S01]  /*1eb0*/  BSSY B0, `(.L_x_8730) ;  /* 0x000008b000007945 */ /* 0x000fe20003800000 */
[----:B------:R-:W-:Y:S01]  /*1ec0*/  FMUL.FTZ R100, R32, R83 ;  /* 0x0000005320647220 */ /* 0x000fe20000410000 */
[----:B------:R-:W-:Y:S01]  /*1ed0*/  LEA R118, R118, R27, 0x7 ;  /* 0x0000001b76767211 */ /* 0x000fe200078e38ff */
[----:B------:R-:W-:Y:S01]  /*1ee0*/  FFMA.FTZ R82, R32, R101, R35 ;  /* 0x0000006520527223 */ /* 0x000fe20000010023 */
[----:B------:R-:W0:Y:S01]  /*1ef0*/  SHFL.DOWN PT, R106, R111, 0x1, 0x1f ;  /* 0x08201f006f6a7f89 */ /* 0x000e2200000e0000 */
[----:B------:R-:W-:Y:S01]  /*1f00*/  FMUL.FTZ R102, R91, R38 ;  /* 0x000000265b667220 */ /* 0x000fe20000410000 */
[----:B------:R-:W-:Y:S01]  /*1f10*/  IADD3 R118, R118, -0x80, RZ ;  /* 0xffffff8076767810 */ /* 0x000fe20007ffe0ff */
[C---:B------:R-:W-:Y:S01]  /*1f20*/  FFMA.FTZ R82, R36.reuse, R82, R105 ;  /* 0x0000005224527223 */ /* 0x040fe20000010069 */
[----:B------:R-:W1:Y:S01]  /*1f30*/  SHFL.DOWN PT, R115, R100, 0x1, 0x1f ;  /* 0x08201f0064737f89 */ /* 0x000e6200000e0000 */
[----:B------:R-:W-:Y:S01]  /*1f40*/  FMUL.FTZ R108, R36, R113 ;  /* 0x00000071246c7220 */ /* 0x000fe20000410000 */
[----:B------:R-:W-:Y:S01]  /*1f50*/  IADD3 R118, -R118, c[0x0][0x168], -R47 ;  /* 0x00005a0076767a10 */ /* 0x000fe20007ffe92f */
        /* <DEDUP_REMOVED lines=36> */
[----:B------:R-:W-:-:S03]  /*21a0*/  ISETP.GE.AND P3, PT, R44, 0x8, PT ;  /* 0x000000082c00780c */ /* 0x000fc60003f66270 */
[----:B------:R-:W3:Y:S04]  /*21b0*/  SHFL.UP PT, R115, R108, 0x8, RZ ;  /* 0x050000006c737989 */ /* 0x000ee800000e00ff */
        /* <DEDUP_REMOVED lines=14> */
[----:B------:R-:W-:Y:S02]  /*22a0*/  ISETP.GE.AND P3, PT, R118, 0x41, PT ;  /* 0x000000417600780c */ /* 0x000fe40003f66270 */
        /* <DEDUP_REMOVED lines=17> */
[----:B------:R-:W-:Y:S02]  /*23c0*/  FFMA.FTZ R93, R36, R95, R107 ;  /* 0x0000005f245d7223 */ /* 0x000fe4000001006b */
[----:B------:R-:W-:Y:S02]  /*23d0*/  FFMA.FTZ R116, R98, R110, R101 ;  /* 0x0000006e62747223 */ /* 0x000fe40000010065 */
[----:B------:R-:W-:Y:S02]  /*23e0*/  FFMA.FTZ R101, R32, R93, R109 ;  /* 0x0000005d20657223 */ /* 0x000fe4000001006d */
[----:B------:R-:W-:-:S02]  /*23f0*/  FMUL.FTZ R109, R11, R92 ;  /* 0x0000005c0b6d7220 */ /* 0x000fc40000410000 */
[----:B------:R-:W-:Y:S02]  /*2400*/  FMUL.FTZ R110, R12, R95 ;  /* 0x0000005f0c6e7220 */ /* 0x000fe40000410000 */
[----:B------:R-:W-:Y:S02]  /*2410*/  FMUL.FTZ R108, R10, R93 ;  /* 0x0000005d0a6c7220 */ /* 0x000fe40000410000 */
[----:B------:R-:W-:Y:S02]  /*2420*/  FMUL.FTZ R107, R13, R101 ;  /* 0x000000650d6b7220 */ /* 0x000fe40000410000 */
[C---:B--2---:R-:W-:Y:S02]  /*2430*/  FFMA.FTZ R83, R112.reuse, R83, R114 ;  /* 0x0000005370537223 */ /* 0x044fe40000010072 */
[----:B------:R-:W-:Y:S02]  /*2440*/  FMUL.FTZ R82, R112, R82 ;  /* 0x0000005270527220 */ /* 0x000fe40000410000 */
[----:B------:R-:W-:-:S02]  /*2450*/  FFMA.FTZ R111, R32, R116, R35 ;  /* 0x00000074206f7223 */ /* 0x000fc40000010023 */
[----:B------:R-:W-:Y:S01]  /*2460*/  FFMA.FTZ R98, R0, -R33, R116 ;  /* 0x8000002100627223 */ /* 0x000fe20000010074 */
[----:B------:R0:W-:Y:S01]  /*2470*/  @!P0 STS.64 [R106+0x10b8], R82 ;  /* 0x0010b8526a008388 */ /* 0x0001e20000000a00 */
[----:B------:R-:W-:Y:S02]  /*2480*/  FMUL.FTZ R35, R94, R109 ;  /* 0x0000006d5e237220 */ /* 0x000fe40000410000 */
[----:B------:R-:W-:Y:S02]  /*2490*/  FMUL.FTZ R34, R99, R110 ;  /* 0x0000006e63227220 */ /* 0x000fe40000410000 */
[----:B------:R-:W-:Y:S02]  /*24a0*/  FMUL.FTZ R33, R97, R108 ;  /* 0x0000006c61217220 */ /* 0x000fe40000410000 */
[----:B------:R-:W-:Y:S02]  /*24b0*/  FMUL.FTZ R32, R96, R107 ;  /* 0x0000006b60207220 */ /* 0x000fe40000410000 */
[----:B------:R-:W-:-:S02]  /*24c0*/  FFMA.FTZ R112, R36, R111, R105 ;  /* 0x0000006f24707223 */ /* 0x000fc40000010069 */
[----:B------:R-:W-:Y:S01]  /*24d0*/  FFMA.FTZ R100, R90, -R103, R111 ;  /* 0x800000675a647223 */ /* 0x000fe2000001006f */
[----:B------:R1:W-:Y:S01]  /*24e0*/  STS.128 [R47.X16+0x200], R32 ;  /* 0x000200202f007388 */ /* 0x0003e2000000cc00 */
[----:B------:R-:W-:Y:S02]  /*24f0*/  FFMA.FTZ R107, R98, R107, RZ ;  /* 0x0000006b626b7223 */ /* 0x000fe400000100ff */
[----:B------:R-:W-:Y:S01]  /*2500*/  FFMA.FTZ R105, R37, R112, R102 ;  /* 0x0000007025697223 */ /* 0x000fe20000010066 */
[----:B------:R-:W-:Y:S01]  /*2510*/  BAR.SYNC.DEFER_BLOCKING 0x0 ;  /* 0x0000000000007b1d */ /* 0x000fe20000010000 */
[----:B------:R-:W-:Y:S01]  /*2520*/  FFMA.FTZ R107, R100, R108, R107 ;  /* 0x0000006c646b7223 */ /* 0x000fe2000001006b */
[----:B------:R-:W-:Y:S01]  /*2530*/  SHF.L.U64.HI R108, R4, 0x2, R3 ;  /* 0x00000002046c7819 */ /* 0x000fe20000010203 */
[----:B------:R-:W-:Y:S02]  /*2540*/  FFMA.FTZ R102, R88, -R39, R112 ;  /* 0x8000002758667223 */ /* 0x000fe40000010070 */
[----:B------:R-:W-:-:S02]  /*2550*/  FFMA.FTZ R103, R91, -R38, R105 ;  /* 0x800000265b677223 */ /* 0x000fc40000010069 */
[----:B------:R-:W-:Y:S02]  /*2560*/  FFMA.FTZ R107, R102, R110, R107 ;  /* 0x0000006e666b7223 */ /* 0x000fe4000001006b */
[----:B------:R-:W-:Y:S02]  /*2570*/  FMUL.FTZ R36, R21, R116 ;  /* 0x0000007415247220 */ /* 0x000fe40000410000 */
[----:B------:R-:W-:Y:S02]  /*2580*/  FMUL.FTZ R37, R20, R111 ;  /* 0x0000006f14257220 */ /* 0x000fe40000410000 */
[----:B------:R-:W-:Y:S02]  /*2590*/  FMUL.FTZ R38, R19, R112 ;  /* 0x0000007013267220 */ /* 0x000fe40000410000 */
[----:B------:R-:W-:Y:S02]  /*25a0*/  FMUL.FTZ R39, R18, R105 ;  /* 0x0000006912277220 */ /* 0x000fe40000410000 */
[----:B0-----:R-:W-:-:S02]  /*25b0*/  FMUL.FTZ R82, R103, R109 ;  /* 0x0000006d67527220 */ /* 0x001fc40000410000 */
        /* <DEDUP_REMOVED lines=26> */
.L_x_8731:
[----:B-1----:R-:W-:Y:S05]  /*2760*/  BSYNC B0 ;  /* 0x0000000000007941 */ /* 0x002fea0003800000 */
.L_x_8730:
[----:B0-----:R0:W1:Y:S01]  /*2770*/  LDS R37, [R47.X4+0x480] ;  /* 0x000480002f257984 */ /* 0x0010620000004800 */
[----:B------:R-:W-:Y:S01]  /*2780*/  BSSY B0, `(.L_x_8732) ;  /* 0x000000a000007945 */ /* 0x000fe20003800000 */
[C---:B------:R-:W-:Y:S02]  /*2790*/  IMAD R39, R105.reuse, c[0x0][0x2b4], R106 ;  /* 0x0000ad0069277a24 */ /* 0x040fe400078e026a */
[----:B------:R-:W-:Y:S01]  /*27a0*/  IMAD R111, R105, c[0x0][0x2d4], R108 ;  /* 0x0000b500696f7a24 */ /* 0x000fe200078e026c */
[----:B------:R-:W-:Y:S05]  /*27b0*/  @!P2 BRA `(.L_x_8733) ;  /* 0x000000600000a947 */ /* 0x000fea0003800000 */
[----:B------:R-:W-:-:S04]  /*27c0*/  IMAD.WIDE.U32 R32, R105, c[0x0][0x2b0], R70 ;  /* 0x0000ac0069207a25 */ /* 0x000fc800078e0046 */
[----:B------:R-:W-:Y:S01]  /*27d0*/  IMAD.WIDE.U32 R34, R105, c[0x0][0x2d0], R76 ;  /* 0x0000b40069227a25 */ /* 0x000fe200078e004c */
[----:B------:R-:W-:-:S04]  /*27e0*/  IADD3 R33, R33, R39, RZ ;  /* 0x0000002721217210 */ /* 0x000fc80007ffe0ff */
[----:B------:R-:W-:Y:S01]  /*27f0*/  IADD3 R35, R35, R111, RZ ;  /* 0x0000006f23237210 */ /* 0x000fe20007ffe0ff */
[----:B--2---:R2:W-:Y:S04]  /*2800*/  RED.E.ADD.F32.FTZ.RN.STRONG.GPU [R32.64], R109 ;  /* 0x0000006d2000798e */ /* 0x0045e8000c10e784 */
[----:B-1----:R2:W-:Y:S02]  /*2810*/  RED.E.ADD.F32.FTZ.RN.STRONG.GPU [R34.64], R37 ;  /* 0x000000252200798e */ /* 0x0025e4000c10e784 */
.L_x_8733:
[----:B------:R-:W-:Y:S05]  /*2820*/  BSYNC B0 ;  /* 0x0000000000007941 */ /* 0x000fea0003800000 */
.L_x_8732:
[----:B-12---:R1:W2:Y:S01]  /*2830*/  LDS R37, [R47.X4+0x500] ;  /* 0x000500002f257984 */ /* 0x0062a20000004800 */
[----:B------:R-:W-:Y:S01]  /*2840*/  BSSY B0, `(.L_x_8734) ;  /* 0x0000008000007945 */ /* 0x000fe20003800000 */
[----:B------:R-:W-:Y:S05]  /*2850*/  @!P3 BRA `(.L_x_8735) ;  /* 0x000000600000b947 */ /* 0x000fea0003800000 */
[----:B------:R-:W-:-:S04]  /*2860*/  IMAD.WIDE.U32 R32, R105, c[0x0][0x2b0], R72 ;  /* 0x0000ac0069207a25 */ /* 0x000fc800078e0048 */
[----:B------:R-:W-:Y:S01]  /*2870*/  IMAD.WIDE.U32 R34, R105, c[0x0][0x2d0], R78 ;  /* 0x0000b40069227a25 */ /* 0x000fe200078e004e */
[----:B------:R-:W-:-:S03]  /*2880*/  IADD3 R33, R39, R33, RZ ;  /* 0x0000002127217210 */ /* 0x000fc60007ffe0ff */
[----:B------:R-:W-:Y:S02]  /*2890*/  IMAD.IADD R35, R111, 0x1, R35 ;  /* 0x000000016f237824 */ /* 0x000fe400078e0223 */
[----:B---3--:R3:W-:Y:S04]  /*28a0*/  RED.E.ADD.F32.FTZ.RN.STRONG.GPU [R32.64], R107 ;  /* 0x0000006b2000798e */ /* 0x0087e8000c10e784 */
[----:B--2---:R3:W-:Y:S02]  /*28b0*/  RED.E.ADD.F32.FTZ.RN.STRONG.GPU [R34.64], R37 ;  /* 0x000000252200798e */ /* 0x0047e4000c10e784 */
.L_x_8735:
[----:B------:R-:W-:Y:S05]  /*28c0*/  BSYNC B0 ;  /* 0x0000000000007941 */ /* 0x000fea0003800000 */
.L_x_8734:
[----:B--23--:R2:W3:Y:S01]  /*28d0*/  LDS R37, [R47.X4+0x580] ;  /* 0x000580002f257984 */ /* 0x00c4e20000004800 */
[----:B------:R-:W-:Y:S01]  /*28e0*/  BSSY B0, `(.L_x_8736) ;  /* 0x0000008000007945 */ /* 0x000fe20003800000 */
[----:B------:R-:W-:Y:S05]  /*28f0*/  @!P4 BRA `(.L_x_8737) ;  /* 0x000000600000c947 */ /* 0x000fea0003800000 */
[----:B------:R-:W-:-:S04]  /*2900*/  IMAD.WIDE.U32 R34, R105, c[0x0][0x2b0], R74 ;  /* 0x0000ac0069227a25 */ /* 0x000fc800078e004a */
[----:B------:R-:W-:Y:S01]  /*2910*/  IMAD.WIDE.U32 R32, R105, c[0x0][0x2d0], R80 ;  /* 0x0000b40069207a25 */ /* 0x000fe200078e0050 */
[----:B------:R-:W-:-:S04]  /*2920*/  IADD3 R35, R39, R35, RZ ;  /* 0x0000002327237210 */ /* 0x000fc80007ffe0ff */
[----:B------:R-:W-:Y:S01]  /*2930*/  IADD3 R33, R111, R33, RZ ;  /* 0x000000216f217210 */ /* 0x000fe20007ffe0ff */
[----:B----4-:R4:W-:Y:S04]  /*2940*/  RED.E.ADD.F32.FTZ.RN.STRONG.GPU [R34.64], R83 ;  /* 0x000000532200798e */ /* 0x0109e8000c10e784 */
[----:B---3--:R4:W-:Y:S02]  /*2950*/  RED.E.ADD.F32.FTZ.RN.STRONG.GPU [R32.64], R37 ;  /* 0x000000252000798e */ /* 0x0089e4000c10e784 */
.L_x_8737:
[----:B------:R-:W-:Y:S05]  /*2960*/  BSYNC B0 ;  /* 0x0000000000007941 */ /* 0x000fea0003800000 */
.L_x_8736:
[----:B----4-:R-:W4:Y:S01]  /*2970*/  SHFL.DOWN P1, R35, R82, 0x1, 0x1f ;  /* 0x08201f0052237f89 */ /* 0x010f220000020000 */
[----:B------:R-:W-:Y:S01]  /*2980*/  FMUL.FTZ R33, R2, R95 ;  /* 0x0000005f02217220 */ /* 0x000fe20000410000 */
[----:B------:R-:W-:Y:S01]  /*2990*/  BSSY B0, `(.L_x_8738) ;  /* 0x000002a000007945 */ /* 0x000fe20003800000 */
[----:B------:R-:W-:Y:S02]  /*29a0*/  FMUL.FTZ R91, R91, R92 ;  /* 0x0000005c5b5b7220 */ /* 0x000fe40000410000 */
[----:B------:R-:W-:-:S02]  /*29b0*/  FMUL.FTZ R102, R102, R33 ;  /* 0x0000002166667220 */ /* 0x000fc40000410000 */
[----:B------:R-:W-:Y:S02]  /*29c0*/  FMUL.FTZ R90, R90, R93 ;  /* 0x0000005d5a5a7220 */ /* 0x000fe40000410000 */
[----:B------:R-:W-:Y:S02]  /*29d0*/  FMUL.FTZ R33, R0, R101 ;  /* 0x0000006500217220 */ /* 0x000fe40000410000 */
[C---:B------:R-:W-:Y:S02]  /*29e0*/  FMUL.FTZ R92, R2.reuse, R92 ;  /* 0x0000005c025c7220 */ /* 0x040fe40000410000 */
[C---:B------:R-:W-:Y:S02]  /*29f0*/  FMUL.FTZ R93, R2.reuse, R93 ;  /* 0x0000005d025d7220 */ /* 0x040fe40000410000 */
[----:B------:R-:W-:Y:S02]  /*2a00*/  FMUL.FTZ R101, R2, R101 ;  /* 0x0000006502657220 */ /* 0x000fe40000410000 */
[----:B------:R-:W-:-:S02]  /*2a10*/  FMUL.FTZ R88, R88, R95 ;  /* 0x0000005f58587220 */ /* 0x000fc40000410000 */
[----:B------:R-:W-:Y:S02]  /*2a20*/  FMUL.FTZ R92, R103, R92 ;  /* 0x0000005c675c7220 */ /* 0x000fe40000410000 */
[----:B------:R-:W-:Y:S02]  /*2a30*/  FMUL.FTZ R93, R100, R93 ;  /* 0x0000005d645d7220 */ /* 0x000fe40000410000 */
[----:B------:R-:W-:Y:S02]  /*2a40*/  FMUL.FTZ R101, R98, R101 ;  /* 0x0000006562657220 */ /* 0x000fe40000410000 */
[----:B----4-:R-:W-:Y:S02]  /*2a50*/  @P1 FADD R35, R82, R35 ;  /* 0x0000002352231221 */ /* 0x010fe40000000000 */
[-C--:B------:R-:W-:Y:S02]  /*2a60*/  FFMA.FTZ R6, R11, R91.reuse, R6 ;  /* 0x0000005b0b067223 */ /* 0x080fe40000010006 */
[----:B------:R-:W-:Y:S01]  /*2a70*/  FFMA.FTZ R102, R99, R88, R102 ;  /* 0x0000005863667223 */ /* 0x000fe20000010066 */
[----:B------:R-:W4:Y:S01]  /*2a80*/  SHFL.DOWN P1, R32, R35, 0x2, 0x1f ;  /* 0x08401f0023207f89 */ /* 0x000f220000020000 */
[----:B------:R-:W-:-:S02]  /*2a90*/  FFMA.FTZ R91, R94, R91, R92 ;  /* 0x0000005b5e5b7223 */ /* 0x000fc4000001005c */
[----:B------:R-:W-:Y:S02]  /*2aa0*/  FFMA.FTZ R93, R97, R90, R93 ;  /* 0x0000005a615d7223 */ /* 0x000fe4000001005d */
[-C--:B------:R-:W-:Y:S02]  /*2ab0*/  FFMA.FTZ R96, R96, R33.reuse, R101 ;  /* 0x0000002160607223 */ /* 0x080fe40000010065 */
[----:B------:R-:W-:Y:S02]  /*2ac0*/  FFMA.FTZ R9, R12, R88, R9 ;  /* 0x000000580c097223 */ /* 0x000fe40000010009 */
[----:B------:R-:W-:Y:S02]  /*2ad0*/  FFMA.FTZ R7, R10, R90, R7 ;  /* 0x0000005a0a077223 */ /* 0x000fe40000010007 */
[----:B------:R-:W-:Y:S02]  /*2ae0*/  FFMA.FTZ R8, R13, R33, R8 ;  /* 0x000000210d087223 */ /* 0x000fe40000010008 */
[----:B------:R-:W-:-:S02]  /*2af0*/  FADD.FTZ R15, R102, R15 ;  /* 0x0000000f660f7221 */ /* 0x000fc40000010000 */
[----:B------:R-:W-:Y:S02]  /*2b00*/  FADD.FTZ R14, R91, R14 ;  /* 0x0000000e5b0e7221 */ /* 0x000fe40000010000 */
[----:B------:R-:W-:Y:S02]  /*2b10*/  FADD.FTZ R16, R93, R16 ;  /* 0x000000105d107221 */ /* 0x000fe40000010000 */
[----:B------:R-:W-:Y:S02]  /*2b20*/  FADD.FTZ R17, R96, R17 ;  /* 0x0000001160117221 */ /* 0x000fe40000010000 */
[----:B----4-:R-:W-:-:S05]  /*2b30*/  @P1 FADD R32, R35, R32 ;  /* 0x0000002023201221 */ /* 0x010fca0000000000 */
[----:B---3--:R-:W3:Y:S02]  /*2b40*/  SHFL.DOWN P1, R37, R32, 0x4, 0x1f ;  /* 0x08801f0020257f89 */ /* 0x008ee40000020000 */
[----:B---3--:R-:W-:-:S05]  /*2b50*/  @P1 FADD R37, R32, R37 ;  /* 0x0000002520251221 */ /* 0x008fca0000000000 */
[----:B------:R-:W3:Y:S02]  /*2b60*/  SHFL.DOWN P1, R34, R37, 0x8, 0x1f ;  /* 0x09001f0025227f89 */ /* 0x000ee40000020000 */
        /* <DEDUP_REMOVED lines=12> */
.L_x_8739:
[----:B---3--:R-:W-:Y:S05]  /*2c30*/  BSYNC B0 ;  /* 0x0000000000007941 */ /* 0x008fea0003800000 */
.L_x_8738:
[----:B------:R-:W-:Y:S02]  /*2c40*/  IADD3 R5, R5, 0x1, RZ ;  /* 0x0000000105057810 */ /* 0x000fe40007ffe0ff */
[----:B------:R-:W-:Y:S02]  /*2c50*/  IADD3 R4, P1, R4, 0x1, RZ ;  /* 0x0000000104047810 */ /* 0x000fe40007f3e0ff */
[----:B------:R-:W-:Y:S02]  /*2c60*/  ISETP.GE.AND P0, PT, R5, c[0x0][0x16c], PT ;  /* 0x00005b0005007a0c */ /* 0x000fe40003f06270 */
[----:B------:R-:W-:-:S11]  /*2c70*/  IADD3.X R3, RZ, R3, RZ, P1, !PT ;  /* 0x00000003ff037210 */ /* 0x000fd60000ffe4ff */
[----:B------:R-:W-:Y:S01]  /*2c80*/  @P0 CALL.REL.NOINC `(.L_x_8727) ;  /* 0x0000001000000944 */ /* 0x000fe20003c00000 */
[----:B------:R-:W-:Y:S05]  /*2c90*/  BRA `(.L_x_8740) ;  /* 0xffffeb4000007947 */ /* 0x000fea000383ffff */
.L_x_8727:
[----:B------:R-:W-:Y:S01]  /*2ca0*/  BAR.SYNC.DEFER_BLOCKING 0x0 ;  /* 0x0000000000007b1d */ /* 0x000fe20000010000 */
[----:B------:R-:W-:Y:S01]  /*2cb0*/  F2FP.BF16.PACK_AB R8, R7, R8 ;  /* 0x000000080708723e */ /* 0x000fe200000010ff */
[----:B------:R-:W-:Y:S01]  /*2cc0*/  IMAD R0, R87, c[0x0][0x2e0], RZ ;  /* 0x0000b80057007a24 */ /* 0x000fe200078e02ff */
[----:B------:R-:W-:Y:S01]  /*2cd0*/  F2FP.BF16.PACK_AB R9, R6, R9 ;  /* 0x000000090609723e */ /* 0x000fe200000010ff */
[----:B------:R-:W-:Y:S01]  /*2ce0*/  IMAD R11, R53, c[0x0][0x2d8], RZ ;  /* 0x0000b600350b7a24 */ /* 0x000fe200078e02ff */
[----:B------:R-:W-:Y:S01]  /*2cf0*/  F2FP.BF16.PACK_AB R10, R16, R17 ;  /* 0x00000011100a723e */ /* 0x000fe200000010ff */
[----:B------:R-:W-:Y:S01]  /*2d00*/  IMAD R7, R89, c[0x0][0x2e4], R0 ;  /* 0x0000b90059077a24 */ /* 0x000fe200078e0200 */
[----:B------:R-:W-:Y:S01]  /*2d10*/  ISETP.GT.AND P5, PT, R28, 0x1, PT ;  /* 0x000000011c00780c */ /* 0x000fe20003fa4270 */
[----:B------:R-:W-:Y:S01]  /*2d20*/  IMAD R11, R84, c[0x0][0x2dc], R11 ;  /* 0x0000b700540b7a24 */ /* 0x000fe200078e020b */
[----:B------:R-:W-:Y:S01]  /*2d30*/  IADD3 R30, P1, R30, -0x100, RZ ;  /* 0xffffff001e1e7810 */ /* 0x000fe20007f3e0ff */
[----:B------:R-:W-:Y:S01]  /*2d40*/  IMAD R0, R87, c[0x0][0x300], RZ ;  /* 0x0000c00057007a24 */ /* 0x000fe200078e02ff */
[----:B------:R-:W-:Y:S01]  /*2d50*/  IADD3 R46, P2, R46, -0x100, RZ ;  /* 0xffffff002e2e7810 */ /* 0x000fe20007f5e0ff */
[----:B------:R-:W-:Y:S01]  /*2d60*/  IMAD R19, R53, c[0x0][0x2f8], RZ ;  /* 0x0000be0035137a24 */ /* 0x000fe200078e02ff */
[----:B------:R-:W-:Y:S01]  /*2d70*/  IADD3 R48, P3, R48, -0x100, RZ ;  /* 0xffffff0030307810 */ /* 0x000fe20007f7e0ff */
[----:B------:R-:W-:Y:S01]  /*2d80*/  IMAD R13, R89, c[0x0][0x304], R0 ;  /* 0x0000c100590d7a24 */ /* 0x000fe200078e0200 */
[----:B------:R-:W-:Y:S01]  /*2d90*/  IADD3 R42, P4, R42, -0x100, RZ ;  /* 0xffffff002a2a7810 */ /* 0x000fe20007f9e0ff */
[----:B------:R-:W-:Y:S01]  /*2da0*/  IMAD R19, R84, c[0x0][0x2fc], R19 ;  /* 0x0000bf0054137a24 */ /* 0x000fe200078e0213 */
[----:B------:R-:W-:Y:S01]  /*2db0*/  IADD3 R27, R27, -0x80, RZ ;  /* 0xffffff801b1b7810 */ /* 0x000fe20007ffe0ff */
[----:B------:R-:W-:Y:S01]  /*2dc0*/  FADD.FTZ R17, R50, R17 ;  /* 0x0000001132117221 */ /* 0x000fe20000010000 */
[----:B------:R-:W-:-:S02]  /*2dd0*/  IADD3 R28, R28, -0x1, RZ ;  /* 0xffffffff1c1c7810 */ /* 0x000fc40007ffe0ff */
[----:B------:R-:W-:Y:S01]  /*2de0*/  IADD3.X R29, R29, -0x1, RZ, P1, !PT ;  /* 0xffffffff1d1d7810 */ /* 0x000fe20000ffe4ff */
[----:B------:R-:W-:Y:S01]  /*2df0*/  FADD.FTZ R16, R17, R16 ;  /* 0x0000001011107221 */ /* 0x000fe20000010000 */
[----:B------:R-:W-:Y:S01]  /*2e00*/  IADD3.X R43, R43, -0x1, RZ, P2, !PT ;  /* 0xffffffff2b2b7810 */ /* 0x000fe200017fe4ff */
[----:B------:R3:W-:Y:S01]  /*2e10*/  STS.64 [R44.X8], R8 ;  /* 0x000000082c007388 */ /* 0x0007e20000008a00 */
[----:B------:R-:W-:-:S06]  /*2e20*/  NOP ;  /* 0x0000000000007918 */ /* 0x000fcc0000000000 */
[----:B------:R-:W4:Y:S01]  /*2e30*/  LDS.64 R2, [R44.X8] ;  /* 0x000000002c027984 */ /* 0x000f220000008a00 */
[----:B------:R-:W-:Y:S02]  /*2e40*/  IADD3.X R45, R45, -0x1, RZ, P3, !PT ;  /* 0xffffffff2d2d7810 */ /* 0x000fe40001ffe4ff */
[----:B------:R-:W-:Y:S02]  /*2e50*/  IADD3.X R41, R41, -0x1, RZ, P4, !PT ;  /* 0xffffffff29297810 */ /* 0x000fe400027fe4ff */
[----:B---3--:R-:W-:Y:S01]  /*2e60*/  MOV R8, R64 ;  /* 0x0000004000087202 */ /* 0x008fe20000000f00 */
[----:B------:R-:W-:-:S04]  /*2e70*/  IMAD.MOV.U32 R9, RZ, RZ, R65 ;  /* 0x000000ffff097224 */ /* 0x000fc800078e0041 */
[----:B------:R-:W-:-:S04]  /*2e80*/  IMAD.WIDE.U32 R4, R89, c[0x0][0x2e0], R8 ;  /* 0x0000b80059047a25 */ /* 0x000fc800078e0008 */
[----:B------:R-:W-:Y:S01]  /*2e90*/  IMAD.WIDE.U32 R8, R89, c[0x0][0x300], R8 ;  /* 0x0000c00059087a25 */ /* 0x000fe200078e0008 */
[----:B------:R-:W-:-:S04]  /*2ea0*/  IADD3 R5, R5, R7, RZ ;  /* 0x0000000705057210 */ /* 0x000fc80007ffe0ff */
[----:B------:R-:W-:Y:S01]  /*2eb0*/  IADD3 R9, R9, R13, RZ ;  /* 0x0000000d09097210 */ /* 0x000fe20007ffe0ff */
[----:B------:R-:W-:-:S05]  /*2ec0*/  IMAD.WIDE.U32 R4, R84, c[0x0][0x2d8], R4 ;  /* 0x0000b60054047a25 */ /* 0x000fca00078e0004 */
[----:B------:R-:W-:Y:S02]  /*2ed0*/  IADD3 R5, R5, R11, RZ ;  /* 0x0000000b05057210 */ /* 0x000fe40007ffe0ff */
[----:B------:R-:W-:Y:S02]  /*2ee0*/  LEA R6, P0, R4, c[0x0][0x330], 0x1 ;  /* 0x0000cc0004067a11 */ /* 0x000fe400078008ff */
[----:B------:R-:W-:Y:S01]  /*2ef0*/  F2FP.BF16.PACK_AB R11, R14, R15 ;  /* 0x0000000f0e0b723e */ /* 0x000fe200000010ff */
[----:B------:R-:W-:Y:S01]  /*2f00*/  FADD.FTZ R15, R16, R15 ;  /* 0x0000000f100f7221 */ /* 0x000fe20000010000 */
[----:B------:R-:W-:Y:S02]  /*2f10*/  LEA.HI.X R5, R4, c[0x0][0x334], R5, 0x1, P0 ;  /* 0x0000cd0004057a11 */ /* 0x000fe400000f0c05 */
[----:B------:R-:W-:Y:S01]  /*2f20*/  IADD3 R6, P0, R6, R23, RZ ;  /* 0x0000001706067210 */ /* 0x000fe20007f1e0ff */
[----:B------:R-:W-:-:S03]  /*2f30*/  FADD.FTZ R50, R15, R14 ;  /* 0x0000000e0f327221 */ /* 0x000fc60000010000 */
[----:B------:R-:W-:-:S05]  /*2f40*/  IADD3.X R7, R5, R22, RZ, P0, !PT ;  /* 0x0000001605077210 */ /* 0x000fca00007fe4ff */
[----:B----4-:R3:W-:Y:S04]  /*2f50*/  STG.E.64 [R6.64+-0x100], R2 ;  /* 0xffff000206007986 */ /* 0x0107e8000c101b04 */
        /* <DEDUP_REMOVED lines=9> */
[----:B------:R-:W-:Y:S01]  /*2ff0*/  IMAD.X R3, R3, 0x1, R22, P0 ;  /* 0x0000000103037824 */ /* 0x000fe200000e0616 */
[----:B------:R-:W-:-:S04]  /*3000*/  IADD3 R40, P0, R40, -0x100, RZ ;  /* 0xffffff0028287810 */ /* 0x000fc80007f1e0ff */
[----:B------:R-:W-:Y:S01]  /*3010*/  IADD3.X R31, R31, -0x1, RZ, P0, !PT ;  /* 0xffffffff1f1f7810 */ /* 0x000fe200007fe4ff */
[----:B---3--:R3:W-:Y:S01]  /*3020*/  STG.E.64 [R2.64+-0x100], R4 ;  /* 0xffff000402007986 */ /* 0x0087e2000c101b04 */
[----:B------:R-:W-:Y:S01]  /*3030*/  @!P5 CALL.REL.NOINC `(.L_x_8725) ;  /* 0x000000100000d944 */ /* 0x000fe20003c00000 */
[----:B------:R-:W-:Y:S05]  /*3040*/  BRA `(.L_x_8741) ;  /* 0xffffd83000007947 */ /* 0x000fea000383ffff */
.L_x_8725:
        /* <DEDUP_REMOVED lines=24> */
.L_x_8743:
[----:B---3--:R-:W-:Y:S05]  /*31d0*/  BSYNC B0 ;  /* 0x0000000000007941 */ /* 0x008fea0003800000 */
.L_x_8742:
        /* <DEDUP_REMOVED lines=23> */
.L_x_8745:
[----:B------:R-:W4:Y:S02]  /*3350*/  S2R R9, SR_TID.X ;  /* 0x0000000000097919 */ /* 0x000f240000002100 */
.L_x_8746:
[----:B0-----:R-:W-:Y:S05]  /*3360*/  BSYNC B0 ;  /* 0x0000000000007941 */ /* 0x001fea0003800000 */
.L_x_8744:
[----:B----4-:R-:W-:-:S13]  /*3370*/  ISETP.GE.AND P0, PT, R9, c[0x0][0x16c], PT ;  /* 0x00005b0009007a0c */ /* 0x010fda0003f06270 */
[----:B------:R-:W-:Y:S05]  /*3380*/  @P0 EXIT ;  /* 0x000000000000094d */ /* 0x000fea0003800000 */
[----:B------:R-:W-:Y:S02]  /*3390*/  IMAD R0, R87, c[0x0][0x288], RZ ;  /* 0x0000a20057007a24 */ /* 0x000fe400078e02ff */
[----:B---3--:R-:W-:-:S04]  /*33a0*/  IMAD.WIDE.U32 R2, R89, c[0x0][0x288], RZ ;  /* 0x0000a20059027a25 */ /* 0x008fc800078e00ff */
[----:B------:R-:W-:-:S05]  /*33b0*/  IMAD R13, R89, c[0x0][0x28c], R0 ;  /* 0x0000a300590d7a24 */ /* 0x000fca00078e0200 */
[----:B------:R-:W-:Y:S02]  /*33c0*/  IADD3 R13, R3, R13, RZ ;  /* 0x0000000d030d7210 */ /* 0x000fe40007ffe0ff */
.L_x_8747:
        /* <DEDUP_REMOVED lines=16> */
.L_x_8748:
        /* <DEDUP_REMOVED lines=11> */
.L_x_9161:


//--------------------- .text._Z25selective_scan_bwd_kernelI32Selective_Scan_bwd_kernel_traitsILi32ELi4ELb1ELb1ELb1ELb1ELb0EN3c108BFloat16EfEEv12SSMParamsBwd --------------------------
	.section	.text._Z25selective_scan_bwd_kernelI32Selective_Scan_bwd_kernel_traitsILi32ELi4ELb1ELb1ELb1ELb1ELb0EN3c108BFloat16EfEEv12SSMParamsBwd,"ax",@progbits
	.sectioninfo	@"SHI_REGISTERS=119"
	.align	128
        .global         _Z25selective_scan_bwd_kernelI32Selective_Scan_bwd_kernel_traitsILi32ELi4ELb1ELb1ELb1ELb1ELb0EN3c108BFloat16EfEEv12SSMParamsBwd
        .type           _Z25selective_scan_bwd_kernelI32Selective_Scan_bwd_kernel_traitsILi32ELi4ELb1ELb1ELb1ELb1ELb0EN3c108BFloat16EfEEv12SSMParamsBwd,@function
        .size           _Z25selective_scan_bwd_kernelI32Selective_Scan_bwd_kernel_traitsILi32ELi4ELb1ELb1ELb1ELb1ELb0EN3c108BFloat16EfEEv12SSMParamsBwd,(.L_x_9162 - _Z25selective_scan_bwd_kernelI32Selective_Scan_bwd_kernel_traitsILi32ELi4ELb1ELb1ELb1ELb1ELb0EN3c108BFloat16EfEEv12SSMParamsBwd)
        .other          _Z25selective_scan_bwd_kernelI32Selective_Scan_bwd_kernel_traitsILi32ELi4ELb1ELb1ELb1ELb1ELb0EN3c108BFloat16EfEEv12SSMParamsBwd,@"STO_CUDA_ENTRY STV_DEFAULT"
_Z25selective_scan_bwd_kernelI32Selective_Scan_bwd_kernel_traitsILi32ELi4ELb1ELb1ELb1ELb1ELb0EN3c108BFloat16EfEEv12SSMParamsBwd:
.text._Z25selective_scan_bwd_kernelI32Selective_Scan_bwd_kernel_traitsILi32ELi4ELb1ELb1ELb1ELb1ELb0EN3c108BFloat16EfEEv12SSMParamsBwd:
        /* <DEDUP_REMOVED lines=22> */
[C---:B------:R-:W-:Y:S01]  /*0160*/  IMAD R13, R53.reuse, c[0x0][0x1e0], RZ ;  /* 0x00007800350d7a24 */ /* 0x040fe200078e02ff */
[----:B------:R1:W2:Y:S01]  /*0170*/  F2I.FTZ.U32.TRUNC.NTZ R7, R6 ;  /* 0x0000000600077305 */ /* 0x0002a2000021f000 */
[----:B------:R3:W5:Y:S01]  /*0180*/  @P1 LDG.E R81, [R4.64] ;  /* 0x0000000604511981 */ /* 0x000762000c1e1900 */
[----:B------:R-:W-:Y:S01]  /*0190*/  LOP3.LUT R10, R84, c[0x0][0x178], RZ, 0x3c, !PT ;  /* 0x00005e00540a7a12 */ /* 0x000fe200078e3cff */
[C---:B------:R-:W-:Y:S01]  /*01a0*/  IMAD R11, R80.reuse, c[0x0][0x1d4], R9 ;  /* 0x00007500500b7a24 */ /* 0x040fe200078e0209 */
[----:B------:R-:W-:Y:S01]  /*01b0*/  ISETP.NE.AND P0, PT, RZ, c[0x0][0x178], PT ;  /* 0x00005e00ff007a0c */ /* 0x000fe20003f05270 */
[C---:B------:R-:W-:Y:S01]  /*01c0*/  IMAD R17, R53.reuse, c[0x0][0x190], RZ ;  /* 0x0000640035117a24 */ /* 0x040fe200078e02ff */
[----:B0-----:R-:W-:Y:S01]  /*01d0*/  IABS R2, R84 ;  /* 0x0000005400027213 */ /* 0x001fe20000000000 */
[----:B------:R-:W-:Y:S01]  /*01e0*/  IMAD R13, R80, c[0x0][0x1e4], R13 ;  /* 0x00007900500d7a24 */ /* 0x000fe200078e020d */
[----:B------:R-:W-:Y:S01]  /*01f0*/  ISETP.GE.AND P1, PT, R10, RZ, PT ;  /* 0x000000ff0a00720c */ /* 0x000fe20003f26270 */
[----:B-1----:R-:W-:Y:S01]  /*0200*/  HFMA2.MMA R6, -RZ, RZ, 0, 0 ;  /* 0x00000000ff067435 */ /* 0x002fe200000001ff */
[C---:B------:R-:W-:Y:S01]  /*0210*/  IMAD R17, R80.reuse, c[0x0][0x194], R17 ;  /* 0x0000650050117a24 */ /* 0x040fe200078e0211 */
[----:B------:R-:W-:Y:S01]  /*0220*/  CS2R R76, SRZ ;  /* 0x00000000004c7805 */ /* 0x000fe2000001ff00 */
[----:B---3--:R-:W-:Y:S01]  /*0230*/  IMAD.WIDE.U32 R4, R80, c[0x0][0x1e0], RZ ;  /* 0x0000780050047a25 */ /* 0x008fe200078e00ff */
[----:B------:R-:W-:Y:S01]  /*0240*/  CS2R R74, SRZ ;  /* 0x00000000004a7805 */ /* 0x000fe2000001ff00 */
[----:B------:R-:W-:Y:S01]  /*0250*/  HFMA2.MMA R51, -RZ, RZ, 0, 0 ;  /* 0x00000000ff337435 */ /* 0x000fe200000001ff */
[----:B--2---:R-:W-:Y:S01]  /*0260*/  IADD3 R8, RZ, -R7, RZ ;  /* 0x80000007ff087210 */ /* 0x004fe20007ffe0ff */
[----:B------:R-:W-:Y:S01]  /*0270*/  IMAD R15, R53, c[0x0][0x278], RZ ;  /* 0x00009e00350f7a24 */ /* 0x000fe200078e02ff */
[----:B------:R-:W-:Y:S01]  /*0280*/  IADD3 R5, R5, R13, RZ ;  /* 0x0000000d05057210 */ /* 0x000fe20007ffe0ff */
[----:B------:R-:W-:Y:S01]  /*0290*/  IMAD R21, R83, c[0x0][0x280], RZ ;  /* 0x0000a00053157a24 */ /* 0x000fe200078e02ff */
[----:B------:R-:W-:Y:S01]  /*02a0*/  MOV R13, c[0x0][0x174] ;  /* 0x00005d00000d7a02 */ /* 0x000fe20000000f00 */
[----:B------:R-:W-:-:S02]  /*02b0*/  IMAD R3, R8, R19, RZ ;  /* 0x0000001308037224 */ /* 0x000fc400078e02ff */
        /* <DEDUP_REMOVED lines=25> */
[----:B------:R-:W-:Y:S01]  /*0450*/  IADD3 R45, P4, R13, R4, RZ ;  /* 0x000000040d2d7210 */ /* 0x000fe20007f9e0ff */
[----:B------:R-:W-:Y:S01]  /*0460*/  IMAD R23, R53, c[0x0][0x1b0], RZ ;  /* 0x00006c0035177a24 */ /* 0x000fe200078e02ff */
[----:B------:R-:W-:Y:S01]  /*0470*/  IADD3 R43, P5, R13, R6, RZ ;  /* 0x000000060d2b7210 */ /* 0x000fe20007fbe0ff */
[----:B------:R-:W-:-:S02]  /*0480*/  IMAD R19, R84, c[0x0][0x1ec], R19 ;  /* 0x00007b0054137a24 */ /* 0x000fc400078e0213 */
[C---:B------:R-:W-:Y:S01]  /*0490*/  IMAD.WIDE.U32 R10, R80.reuse, c[0x0][0x1b0], RZ ;  /* 0x00006c00500a7a25 */ /* 0x040fe200078e00ff */
[C---:B------:R-:W-:Y:S02]  /*04a0*/  IADD3.X R6, R15.reuse, R7, R21, P5, !PT ;  /* 0x000000070f067210 */ /* 0x040fe40002ffe415 */
[----:B------:R-:W-:Y:S01]  /*04b0*/  IADD3.X R4, R15, R5, R19, P4, !PT ;  /* 0x000000050f047210 */ /* 0x000fe200027fe413 */
[----:B------:R-:W-:Y:S02]  /*04c0*/  IMAD R23, R80, c[0x0][0x1b4], R23 ;  /* 0x00006d0050177a24 */ /* 0x000fe400078e0217 */
[----:B------:R-:W-:Y:S01]  /*04d0*/  @P2 IADD3 R52, R52, 0x1, RZ ;  /* 0x0000000134342810 */ /* 0x000fe20007ffe0ff */
[----:B------:R-:W-:Y:S01]  /*04e0*/  IMAD.MOV.U32 R48, RZ, RZ, RZ ;  /* 0x000000ffff307224 */ /* 0x000fe200078e00ff */
[----:B------:R-:W-:Y:S02]  /*04f0*/  IADD3 R47, P2, R13, R2, RZ ;  /* 0x000000020d2f7210 */ /* 0x000fe40007f5e0ff */
[----:B------:R-:W-:-:S02]  /*0500*/  @!P1 IADD3 R52, -R52, RZ, RZ ;  /* 0x000000ff34349210 */ /* 0x000fc40007ffe1ff */
[----:B------:R-:W-:Y:S02]  /*0510*/  @!P0 LOP3.LUT R52, RZ, c[0x0][0x178], RZ, 0x33, !PT ;  /* 0x00005e00ff348a12 */ /* 0x000fe400078e33ff */
[----:B------:R-:W-:Y:S02]  /*0520*/  IADD3.X R2, R15, R3, R17, P2, !PT ;  /* 0x000000030f027210 */ /* 0x000fe400017fe411 */
[C---:B------:R-:W-:Y:S01]  /*0530*/  LEA R46, P0, R47.reuse, c[0x0][0x240], 0x1 ;  /* 0x000090002f2e7a11 */ /* 0x040fe200078008ff */
        /* <DEDUP_REMOVED lines=45> */
[C---:B------:R-:W-:Y:S01]  /*0810*/  IMAD R7, R80.reuse, c[0x0][0x29c], R3 ;  /* 0x0000a70050077a24 */ /* 0x040fe200078e0203 */
[----:B------:R-:W-:Y:S01]  /*0820*/  MOV R29, c[0x0][0x174] ;  /* 0x00005d00001d7a02 */ /* 0x000fe20000000f00 */
[----:B------:R-:W-:Y:S01]  /*0830*/  IMAD R9, R80, c[0x0][0x2bc], R9 ;  /* 0x0000af0050097a24 */ /* 0x000fe200078e0209 */
[----:B------:R-:W-:Y:S01]  /*0840*/  MOV R51, RZ ;  /* 0x000000ff00337202 */ /* 0x000fe20000000f00 */
[----:B------:R-:W-:Y:S01]  /*0850*/  IMAD.WIDE.U32 R72, R84, c[0x0][0x180], RZ ;  /* 0x0000600054487a25 */ /* 0x000fe200078e00ff */
[----:B------:R-:W-:Y:S01]  /*0860*/  MOV R48, RZ ;  /* 0x000000ff00307202 */ /* 0x000fe20000000f00 */
[----:B------:R-:W-:Y:S01]  /*0870*/  UMOV UR4, URZ ;  /* 0x0000003f00047c82 */ /* 0x000fe20008000000 */
[----:B0-----:R-:W-:-:S02]  /*0880*/  MOV R4, R49 ;  /* 0x0000003100047202 */ /* 0x001fc40000000f00 */
[C---:B------:R-:W-:Y:S02]  /*0890*/  LOP3.LUT R27, R49.reuse, 0x1f, RZ, 0xc0, !PT ;  /* 0x0000001f311b7812 */ /* 0x040fe400078ec0ff */
[----:B------:R-:W-:Y:S01]  /*08a0*/  SHF.R.S32.HI R26, RZ, 0x1f, R49 ;  /* 0x0000001fff1a7819 */ /* 0x000fe20000011431 */
[----:B------:R-:W-:Y:S01]  /*08b0*/  IMAD.WIDE.U32 R2, R80, c[0x0][0x298], R4 ;  /* 0x0000a60050027a25 */ /* 0x000fe200078e0004 */
[----:B------:R-:W-:-:S03]  /*08c0*/  IADD3 R24, R49, 0x200, RZ ;  /* 0x0000020031187810 */ /* 0x000fc60007ffe0ff */
[----:B------:R-:W-:Y:S01]  /*08d0*/  IMAD.WIDE.U32 R4, R80, c[0x0][0x2b8], R4 ;  /* 0x0000ae0050047a25 */ /* 0x000fe200078e0004 */
[----:B------:R-:W-:-:S03]  /*08e0*/  IADD3 R3, R3, R7, RZ ;  /* 0x0000000703037210 */ /* 0x000fc60007ffe0ff */
        /* <DEDUP_REMOVED lines=12> */
[----:B------:R-:W-:Y:S01]  /*09b0*/  LEA.HI.X R4, R4, c[0x0][0x324], R3, 0x2, P1 ;  /* 0x0000c90004047a11 */ /* 0x000fe200008f1403 */
[----:B------:R-:W-:Y:S01]  /*09c0*/  IMAD R3, R83, c[0x0][0x180], RZ ;  /* 0x0000600053037a24 */ /* 0x000fe200078e02ff */
[C---:B------:R-:W-:Y:S02]  /*09d0*/  IADD3 R70, P0, R66.reuse, -0x180, RZ ;  /* 0xfffffe8042467810 */ /* 0x040fe40007f1e0ff */
[----:B------:R-:W-:Y:S01]  /*09e0*/  IADD3 R68, P1, R66, -0x100, RZ ;  /* 0xffffff0042447810 */ /* 0x000fe20007f3e0ff */
[----:B------:R-:W-:Y:S01]  /*09f0*/  IMAD R3, R84, c[0x0][0x184], R3 ;  /* 0x0000610054037a24 */ /* 0x000fe200078e0203 */
[----:B------:R-:W-:-:S02]  /*0a00*/  IADD3 R64, P3, R60, -0x180, RZ ;  /* 0xfffffe803c407810 */ /* 0x000fc40007f7e0ff */
[----:B------:R-:W-:Y:S02]  /*0a10*/  IADD3 R62, P4, R60, -0x100, RZ ;  /* 0xffffff003c3e7810 */ /* 0x000fe40007f9e0ff */
[----:B------:R-:W-:Y:S02]  /*0a20*/  IADD3 R66, P2, R66, -0x80, RZ ;  /* 0xffffff8042427810 */ /* 0x000fe40007f5e0ff */
[----:B------:R-:W-:Y:S02]  /*0a30*/  IADD3 R60, P5, R60, -0x80, RZ ;  /* 0xffffff803c3c7810 */ /* 0x000fe40007fbe0ff */
[----:B------:R-:W-:Y:S02]  /*0a40*/  IADD3 R25, R73, R3, RZ ;  /* 0x0000000349197210 */ /* 0x000fe40007ffe0ff */
[C---:B------:R-:W-:Y:S02]  /*0a50*/  IADD3.X R71, R2.reuse, -0x1, RZ, P0, !PT ;  /* 0xffffffff02477810 */ /* 0x040fe400007fe4ff */
[----:B------:R-:W-:-:S02]  /*0a60*/  IADD3.X R69, R2, -0x1, RZ, P1, !PT ;  /* 0xffffffff02457810 */ /* 0x000fc40000ffe4ff */
[----:B------:R-:W-:Y:S02]  /*0a70*/  IADD3.X R67, R2, -0x1, RZ, P2, !PT ;  /* 0xffffffff02437810 */ /* 0x000fe400017fe4ff */
[C---:B------:R-:W-:Y:S02]  /*0a80*/  IADD3.X R65, R4.reuse, -0x1, RZ, P3, !PT ;  /* 0xffffffff04417810 */ /* 0x040fe40001ffe4ff */
[C---:B------:R-:W-:Y:S02]  /*0a90*/  IADD3.X R63, R4.reuse, -0x1, RZ, P4, !PT ;  /* 0xffffffff043f7810 */ /* 0x040fe400027fe4ff */
[----:B-1----:R-:W-:Y:S02]  /*0aa0*/  IADD3.X R61, R4, -0x1, RZ, P5, !PT ;  /* 0xffffffff043d7810 */ /* 0x002fe40002ffe4ff */
.L_x_8772:
        /* <DEDUP_REMOVED lines=8> */
[----:B--2---:R-:W-:Y:S01]  /*0b30*/  STS.64 [R28.X8], R2 ;  /* 0x000000021c007388 */ /* 0x004fe20000008a00 */
        /* <DEDUP_REMOVED lines=8> */
[----:B-1----:R-:W1:Y:S04]  /*0bc0*/  LDS.64 R18, [R28.X8] ;  /* 0x000000001c127984 */ /* 0x002e680000008a00 */
[----:B------:R-:W-:Y:S06]  /*0bd0*/  BAR.SYNC.DEFER_BLOCKING 0x0 ;  /* 0x0000000000007b1d */ /* 0x000fec0000010000 */
[----:B------:R-:W2:Y:S01]  /*0be0*/  LDG.E.64 R6, [R6.64] ;  /* 0x0000000606067981 */ /* 0x000ea2000c1e1b00 */
[----:B0-----:R-:W-:Y:S01]  /*0bf0*/  PRMT R4, RZ, 0x5410, R58 ;  /* 0x00005410ff047816 */ /* 0x001fe2000000003a */
[----:B------:R-:W-:Y:S01]  /*0c00*/  BSSY B0, `(.L_x_8750) ;  /* 0x000003a000007945 */ /* 0x000fe20003800000 */
[----:B-1----:R-:W-:-:S02]  /*0c10*/  PRMT R0, RZ, 0x5410, R18 ;  /* 0x00005410ff007816 */ /* 0x002fc40000000012 */
[--C-:B------:R-:W-:Y:S02]  /*0c20*/  SHF.R.U32.HI R5, RZ, 0x10, R19.reuse ;  /* 0x00000010ff057819 */ /* 0x100fe40000011613 */
[----:B------:R-:W-:Y:S01]  /*0c30*/  SHF.R.U64 R18, R18, 0x10, R19 ;  /* 0x0000001012127819 */ /* 0x000fe20000001213 */
[----:B-----5:R-:W-:Y:S01]  /*0c40*/  FADD.FTZ R21, R0, R81 ;  /* 0x0000005100157221 */ /* 0x020fe20000010000 */
[----:B------:R-:W-:Y:S02]  /*0c50*/  PRMT R0, RZ, 0x5410, R5 ;  /* 0x00005410ff007816 */ /* 0x000fe40000000005 */
[----:B------:R-:W-:Y:S02]  /*0c60*/  PRMT R20, RZ, 0x5410, R19 ;  /* 0x00005410ff147816 */ /* 0x000fe40000000013 */
[----:B------:R-:W-:Y:S01]  /*0c70*/  FSETP.GTU.FTZ.AND P2, PT, R21, 20, PT ;  /* 0x41a000001500780b */ /* 0x000fe20003f5c000 */
[--C-:B------:R-:W-:Y:S01]  /*0c80*/  FADD.FTZ R19, R0, R81.reuse ;  /* 0x0000005100137221 */ /* 0x100fe20000010000 */
[----:B------:R-:W-:Y:S01]  /*0c90*/  PRMT R18, RZ, 0x5410, R18 ;  /* 0x00005410ff127816 */ /* 0x000fe20000000012 */
[----:B------:R-:W-:Y:S01]  /*0ca0*/  FADD.FTZ R20, R20, R81 ;  /* 0x0000005114147221 */ /* 0x000fe20000010000 */
[----:B------:R-:W-:-:S02]  /*0cb0*/  SHF.R.U64 R0, R58, 0x10, R59 ;  /* 0x000000103a007819 */ /* 0x000fc4000000123b */
[----:B------:R-:W-:Y:S01]  /*0cc0*/  FSETP.GTU.FTZ.AND P1, PT, R19, 20, PT ;  /* 0x41a000001300780b */ /* 0x000fe20003f3c000 */
[----:B------:R-:W-:Y:S01]  /*0cd0*/  FADD.FTZ R18, R18, R81 ;  /* 0x0000005112127221 */ /* 0x000fe20000010000 */
[----:B------:R-:W-:Y:S02]  /*0ce0*/  PRMT R0, RZ, 0x5410, R0 ;  /* 0x00005410ff007816 */ /* 0x000fe40000000000 */
[----:B------:R-:W-:Y:S02]  /*0cf0*/  FSETP.GTU.FTZ.AND P0, PT, R20, 20, PT ;  /* 0x41a000001400780b */ /* 0x000fe40003f1c000 */
[----:B------:R-:W-:Y:S01]  /*0d00*/  FSETP.GTU.FTZ.AND P3, PT, R18, 20, PT ;  /* 0x41a000001200780b */ /* 0x000fe20003f7c000 */
[----:B--2---:R0:W-:Y:S01]  /*0d10*/  STS.64 [R28.X8], R6 ;  /* 0x000000061c007388 */ /* 0x0041e20000008a00 */
[----:B------:R-:W-:-:S06]  /*0d20*/  NOP ;  /* 0x0000000000007918 */ /* 0x000fcc0000000000 */
[----:B------:R-:W1:Y:S01]  /*0d30*/  LDS.64 R2, [R28.X8] ;  /* 0x000000001c027984 */ /* 0x000e620000008a00 */
[----:B0-----:R-:W-:Y:S01]  /*0d40*/  IMAD.MOV.U32 R6, RZ, RZ, c[0x0][0x16c] ;  /* 0x00005b00ff067624 */ /* 0x001fe200078e00ff */
[----:B-1----:R-:W-:Y:S02]  /*0d50*/  SHF.R.U64 R16, R2, 0x10, R3 ;  /* 0x0000001002107819 */ /* 0x002fe40000001203 */
[----:B------:R-:W-:Y:S02]  /*0d60*/  PRMT R17, RZ, 0x5410, R2 ;  /* 0x00005410ff117816 */ /* 0x000fe40000000002 */
[----:B------:R-:W-:-:S03]  /*0d70*/  PRMT R16, RZ, 0x5410, R16 ;  /* 0x00005410ff107816 */ /* 0x000fc60000000010 */
[----:B------:R-:W-:-:S04]  /*0d80*/  FFMA.FTZ R5, R17, R4, R48 ;  /* 0x0000000411057223 */ /* 0x000fc80000010030 */
[----:B------:R-:W-:Y:S01]  /*0d90*/  FFMA.FTZ R0, R16, R0, R5 ;  /* 0x0000000010007223 */ /* 0x000fe20000010005 */
        /* <DEDUP_REMOVED lines=32> */
.L_x_8751:
[----:B------:R-:W-:Y:S05]  /*0fa0*/  BSYNC B0 ;  /* 0x0000000000007941 */ /* 0x000fea0003800000 */
.L_x_8750:
        /* <DEDUP_REMOVED lines=33> */
.L_x_8753:
[----:B------:R-:W-:Y:S05]  /*11c0*/  BSYNC B0 ;  /* 0x0000000000007941 */ /* 0x000fea0003800000 */
.L_x_8752:
        /* <DEDUP_REMOVED lines=33> */
.L_x_8755:
[----:B------:R-:W-:Y:S05]  /*13e0*/  BSYNC B0 ;  /* 0x0000000000007941 */ /* 0x000fea0003800000 */
.L_x_8754:
        /* <DEDUP_REMOVED lines=33> */
.L_x_8757:
[----:B------:R-:W-:Y:S05]  /*1600*/  BSYNC B0 ;  /* 0x0000000000007941 */ /* 0x000fea0003800000 */
.L_x_8756:
        /* <DEDUP_REMOVED lines=20> */
[----:B------:R-:W-:Y:S01]  /*1750*/  IADD3 R0, R29, -0x1, RZ ;  /* 0xffffffff1d007810 */ /* 0x000fe20007ffe0ff */
[----:B------:R-:W-:Y:S02]  /*1760*/  IMAD R13, R53, c[0x0][0x298], RZ ;  /* 0x0000a600350d7a24 */ /* 0x000fe400078e02ff */
[----:B------:R-:W-:Y:S01]  /*1770*/  IMAD R23, R80, c[0x0][0x2bc], R23 ;  /* 0x0000af0050177a24 */ /* 0x000fe200078e0217 */
[----:B------:R-:W-:Y:S01]  /*1780*/  SHF.L.U32 R55, R0, 0x7, RZ ;  /* 0x0000000700377819 */ /* 0x000fe200000006ff */
[----:B------:R-:W-:-:S02]  /*1790*/  IMAD R13, R80, c[0x0][0x29c], R13 ;  /* 0x0000a700500d7a24 */ /* 0x000fc400078e020d */
[----:B------:R-:W-:-:S04]  /*17a0*/  IMAD.WIDE.U32 R4, R80, c[0x0][0x298], R2 ;  /* 0x0000a60050047a25 */ /* 0x000fc800078e0002 */
[----:B------:R-:W-:Y:S01]  /*17b0*/  IMAD.WIDE.U32 R2, R80, c[0x0][0x2b8], R2 ;  /* 0x0000ae0050027a25 */ /* 0x000fe200078e0002 */
[----:B------:R-:W-:-:S03]  /*17c0*/  IADD3 R5, R5, R13, RZ ;  /* 0x0000000d05057210 */ /* 0x000fc60007ffe0ff */
[C---:B------:R-:W-:Y:S01]  /*17d0*/  IMAD R13, R50.reuse, c[0x0][0x2a0], RZ ;  /* 0x0000a800320d7a24 */ /* 0x040fe200078e02ff */
[----:B------:R-:W-:Y:S01]  /*17e0*/  IADD3 R3, R3, R23, RZ ;  /* 0x0000001703037210 */ /* 0x000fe20007ffe0ff */
[----:B------:R-:W-:Y:S02]  /*17f0*/  IMAD R23, R50, c[0x0][0x2c0], RZ ;  /* 0x0000b00032177a24 */ /* 0x000fe400078e02ff */
[----:B------:R-:W-:-:S04]  /*1800*/  IMAD.WIDE.U32 R4, R52, c[0x0][0x2a0], R4 ;  /* 0x0000a80034047a25 */ /* 0x000fc800078e0004 */
[----:B------:R-:W-:Y:S01]  /*1810*/  IMAD.WIDE.U32 R2, R52, c[0x0][0x2c0], R2 ;  /* 0x0000b00034027a25 */ /* 0x000fe200078e0002 */
[----:B------:R-:W-:-:S03]  /*1820*/  IADD3 R56, P0, R55, R4, RZ ;  /* 0x0000000437387210 */ /* 0x000fc60007f1e0ff */
[C---:B------:R-:W-:Y:S01]  /*1830*/  IMAD R0, R52.reuse, c[0x0][0x2a4], R13 ;  /* 0x0000a90034007a24 */ /* 0x040fe200078e020d */
[----:B------:R-:W-:Y:S01]  /*1840*/  SHF.R.S32.HI R13, RZ, 0x1f, R55 ;  /* 0x0000001fff0d7819 */ /* 0x000fe20000011437 */
[----:B------:R-:W-:Y:S01]  /*1850*/  IMAD R23, R52, c[0x0][0x2c4], R23 ;  /* 0x0000b10034177a24 */ /* 0x000fe200078e0217 */
[----:B------:R-:W-:Y:S02]  /*1860*/  IADD3 R54, P1, R55, R2, RZ ;  /* 0x0000000237367210 */ /* 0x000fe40007f3e0ff */
[C---:B------:R-:W-:Y:S02]  /*1870*/  IADD3.X R57, R13.reuse, R5, R0, P0, !PT ;  /* 0x000000050d397210 */ /* 0x040fe400007fe400 */
[----:B------:R-:W-:Y:S01]  /*1880*/  IADD3.X R55, R13, R3, R23, P1, !PT ;  /* 0x000000030d377210 */ /* 0x000fe20000ffe417 */
[----:B------:R-:W-:Y:S01]  /*1890*/  HFMA2.MMA R3, -RZ, RZ, 0, 0 ;  /* 0x00000000ff037435 */ /* 0x000fe200000001ff */
[----:B------:R-:W-:Y:S01]  /*18a0*/  CS2R R4, SRZ ;  /* 0x0000000000047805 */ /* 0x000fe2000001ff00 */
[----:B------:R-:W-:-:S05]  /*18b0*/  MOV R13, RZ ;  /* 0x000000ff000d7202 */ /* 0x000fca0000000f00 */
.L_x_8771:
        /* <DEDUP_REMOVED lines=27> */
[----:B---3--:R-:W3:Y:S03]  /*1a70*/  LDG.E R2, [R36.64] ;  /* 0x0000000624027981 */ /* 0x008ee6000c1e1900 */
[----:B------:R-:W-:Y:S01]  /*1a80*/  IADD3.X R33, R33, R22, RZ, P0, !PT ;  /* 0x0000001621217210 */ /* 0x000fe200007fe4ff */
[----:B--2---:R-:W-:Y:S01]  /*1a90*/  STS.64 [R28.X8], R34 ;  /* 0x000000221c007388 */ /* 0x004fe20000008a00 */
[----:B------:R-:W-:-:S06]  /*1aa0*/  NOP ;  /* 0x0000000000007918 */ /* 0x000fcc0000000000 */
[----:B------:R0:W2:Y:S01]  /*1ab0*/  LDG.E.64 R38, [R32.64] ;  /* 0x0000000620267981 */ /* 0x0000a2000c1e1b00 */
[----:B------:R-:W-:-:S04]  /*1ac0*/  IADD3 R94, R29, -0x1, RZ ;  /* 0xffffffff1d5e7810 */ /* 0x000fc80007ffe0ff */
[----:B------:R-:W-:-:S04]  /*1ad0*/  LEA.HI R0, R94, R94, RZ, 0x1 ;  /* 0x0000005e5e007211 */ /* 0x000fc800078f08ff */
[----:B------:R-:W-:Y:S01]  /*1ae0*/  LOP3.LUT R85, R0, 0xfffffe, RZ, 0xc0, !PT ;  /* 0x00fffffe00557812 */ /* 0x000fe200078ec0ff */
[----:B---3--:R-:W-:-:S04]  /*1af0*/  FMUL.FTZ R88, R2, 1.4426950216293334961 ;  /* 0x3fb8aa3b02587820 */ /* 0x008fc80000410000 */
[----:B------:R-:W-:Y:S01]  /*1b00*/  FMUL.FTZ R93, R88, R21 ;  /* 0x00000015585d7220 */ /* 0x000fe20000410000 */
[----:B------:R-:W-:-:S05]  /*1b10*/  IADD3 R0, R94, -R85, RZ ;  /* 0x800000555e007210 */ /* 0x000fca0007ffe0ff */
[----:B-1----:R-:W1:Y:S01]  /*1b20*/  MUFU.EX2 R93, R93 ;  /* 0x0000005d005d7308 */ /* 0x002e620000000800 */
[----:B0-----:R-:W-:Y:S01]  /*1b30*/  IMAD R33, R0, 0x100, R5 ;  /* 0x0000010000217824 */ /* 0x001fe200078e0205 */
[----:B------:R-:W-:-:S04]  /*1b40*/  ISETP.NE.AND P1, PT, R49, RZ, PT ;  /* 0x000000ff3100720c */ /* 0x000fc80003f25270 */
[----:B------:R-:W-:Y:S02]  /*1b50*/  SEL R0, R33, R24, !P1 ;  /* 0x0000001821007207 */ /* 0x000fe40004800000 */
[----:B------:R-:W0:Y:S01]  /*1b60*/  LDS.64 R32, [R28.X8] ;  /* 0x000000001c207984 */ /* 0x000e220000008a00 */
[----:B------:R-:W-:Y:S02]  /*1b70*/  ISETP.GT.AND P0, PT, R29, 0x1, PT ;  /* 0x000000011d00780c */ /* 0x000fe40003f04270 */
[----:B------:R-:W-:Y:S02]  /*1b80*/  ISETP.NE.AND P2, PT, R49, 0x1f, PT ;  /* 0x0000001f3100780c */ /* 0x000fe40003f45270 */
[----:B------:R-:W-:Y:S02]  /*1b90*/  ISETP.EQ.AND P0, PT, R27, RZ, P0 ;  /* 0x000000ff1b00720c */ /* 0x000fe40000702270 */
[----:B------:R-:W-:-:S11]  /*1ba0*/  MOV R95, RZ ;  /* 0x000000ff005f7202 */ /* 0x000fd60000000f00 */
[----:B------:R-:W-:-:S05]  /*1bb0*/  @P0 IADD3 R36, R29, -0x2, RZ ;  /* 0xfffffffe1d240810 */ /* 0x000fca0007ffe0ff */
[----:B------:R-:W-:-:S04]  /*1bc0*/  @P0 IMAD R37, R36, c[0x0][0x16c], R5 ;  /* 0x00005b0024250a24 */ /* 0x000fc800078e0205 */
[----:B------:R-:W-:-:S04]  /*1bd0*/  @P0 IMAD.WIDE R36, R37, 0x8, R78 ;  /* 0x0000000825240825 */ /* 0x000fc800078e024e */
[C---:B------:R-:W-:Y:S02]  /*1be0*/  FMUL.FTZ R85, R88.reuse, R18 ;  /* 0x0000001258557220 */ /* 0x040fe40000410000 */
[----:B------:R-:W-:Y:S01]  /*1bf0*/  FMUL.FTZ R96, R88, R20 ;  /* 0x0000001458607220 */ /* 0x000fe20000410000 */
[----:B------:R-:W-:-:S05]  /*1c00*/  SHF.R.U64 R89, R58, 0x10, R59 ;  /* 0x000000103a597819 */ /* 0x000fca000000123b */
[----:B------:R-:W-:Y:S01]  /*1c10*/  MUFU.EX2 R96, R96 ;  /* 0x0000006000607308 */ /* 0x000fe20000000800 */
[----:B------:R-:W-:Y:S02]  /*1c20*/  SHF.R.U32.HI R90, RZ, 0x10, R59 ;  /* 0x00000010ff5a7819 */ /* 0x000fe4000001163b */
[----:B------:R-:W-:Y:S02]  /*1c30*/  PRMT R92, RZ, 0x5410, R58 ;  /* 0x00005410ff5c7816 */ /* 0x000fe4000000003a */
[----:B------:R-:W-:Y:S02]  /*1c40*/  PRMT R89, RZ, 0x5410, R89 ;  /* 0x00005410ff597816 */ /* 0x000fe40000000059 */
[----:B0-----:R-:W-:Y:S02]  /*1c50*/  PRMT R87, RZ, 0x7610, R33 ;  /* 0x00007610ff577816 */ /* 0x001fe40000000021 */
[----:B------:R-:W-:Y:S02]  /*1c60*/  PRMT R86, RZ, 0x7610, R32 ;  /* 0x00007610ff567816 */ /* 0x000fe40000000020 */
[----:B------:R-:W-:-:S02]  /*1c70*/  PRMT R91, RZ, 0x5410, R59 ;  /* 0x00005410ff5b7816 */ /* 0x000fc4000000003b */
[----:B------:R-:W-:Y:S01]  /*1c80*/  PRMT R90, RZ, 0x5410, R90 ;  /* 0x00005410ff5a7816 */ /* 0x000fe2000000005a */
[----:B------:R-:W-:Y:S02]  /*1c90*/  BSSY B0, `(.L_x_8759) ;  /* 0x0000028000007945 */ /* 0x000fe40003800000 */
[----:B------:R-:W-:Y:S01]  /*1ca0*/  FMUL.FTZ R98, R91, R20 ;  /* 0x000000145b627220 */ /* 0x000fe20000410000 */
[----:B--2---:R0:W-:Y:S01]  /*1cb0*/  STS.64 [R28.X8+0x100], R38 ;  /* 0x000100261c007388 */ /* 0x0041e20000008a00 */
[----:B------:R-:W-:-:S06]  /*1cc0*/  NOP ;  /* 0x0000000000007918 */ /* 0x000fcc0000000000 */
[----:B------:R-:W2:Y:S04]  /*1cd0*/  LDS.64 R34, [R28.X8+0x100] ;  /* 0x000100001c227984 */ /* 0x000ea80000008a00 */
[----:B-1----:R1:W-:Y:S04]  /*1ce0*/  STS [R0.X4+0x838], R93 ;  /* 0x0008385d00007388 */ /* 0x0023e80000004800 */
[----:B------:R-:W-:Y:S06]  /*1cf0*/  BAR.SYNC.DEFER_BLOCKING 0x0 ;  /* 0x0000000000007b1d */ /* 0x000fec0000010000 */
[----:B0-----:R0:W3:Y:S01]  /*1d00*/  MUFU.EX2 R38, R85 ;  /* 0x0000005500267308 */ /* 0x0010e20000000800 */
[----:B------:R4:W4:Y:S04]  /*1d10*/  @P2 LDS R104, [R49.X4+0x103c] ;  /* 0x00103c0031682984 */ /* 0x0009280000004800 */
[----:B------:R0:W5:Y:S02]  /*1d20*/  @P0 LDG.E R95, [R36.64+0x4] ;  /* 0x00000406245f0981 */ /* 0x000164000c1e1900 */
[----:B0-----:R-:W-:-:S06]  /*1d30*/  FMUL.FTZ R37, R88, R19 ;  /* 0x0000001358257220 */ /* 0x001fcc0000410000 */
[----:B------:R-:W0:Y:S01]  /*1d40*/  MUFU.EX2 R37, R37 ;  /* 0x0000002500257308 */ /* 0x000e220000000800 */
[----:B------:R-:W-:Y:S01]  /*1d50*/  PRMT R85, RZ, 0x5410, R33 ;  /* 0x00005410ff557816 */ /* 0x000fe20000000021 */
[----:B------:R-:W-:Y:S01]  /*1d60*/  FMUL.FTZ R39, R92, R21 ;  /* 0x000000155c277220 */ /* 0x000fe20000410000 */
[----:B-1----:R-:W-:Y:S02]  /*1d70*/  PRMT R0, RZ, 0x5410, R32 ;  /* 0x00005410ff007816 */ /* 0x002fe40000000020 */
[--C-:B--2---:R-:W-:Y:S02]  /*1d80*/  PRMT R102, RZ, 0x5410, R35.reuse ;  /* 0x00005410ff667816 */ /* 0x104fe40000000023 */
[----:B------:R-:W-:Y:S01]  /*1d90*/  PRMT R33, RZ, 0x7610, R35 ;  /* 0x00007610ff217816 */ /* 0x000fe20000000023 */
[----:B------:R-:W-:Y:S01]  /*1da0*/  FMUL.FTZ R35, R89, R18 ;  /* 0x0000001259237220 */ /* 0x000fe20000410000 */
[--C-:B------:R-:W-:Y:S01]  /*1db0*/  PRMT R32, RZ, 0x5410, R34.reuse ;  /* 0x00005410ff207816 */ /* 0x100fe20000000022 */
[----:B---3--:R-:W-:Y:S01]  /*1dc0*/  FMUL.FTZ R97, R93, R38 ;  /* 0x000000265d617220 */ /* 0x008fe20000410000 */
        /* <DEDUP_REMOVED lines=11> */
[----:B0-----:R-:W-:Y:S01]  /*1e80*/  FFMA.FTZ R109, R37, R88, R102 ;  /* 0x00000058256d7223 */ /* 0x001fe20000010066 */
[----:B------:R-:W-:Y:S05]  /*1e90*/  @P2 BRA `(.L_x_8760) ;  /* 0x0000007000002947 */ /* 0x000fea0003800000 */
[----:B----4-:R-:W-:-:S13]  /*1ea0*/  ISETP.NE.AND P0, PT, R29, c[0x0][0x174], PT ;  /* 0x00005d001d007a0c */ /* 0x010fda0003f05270 */
[----:B------:R-:W-:-:S04]  /*1eb0*/  @P0 LEA.HI R33, R29, R29, RZ, 0x1 ;  /* 0x0000001d1d210211 */ /* 0x000fc800078f08ff */
[----:B------:R-:W-:-:S04]  /*1ec0*/  @P0 LOP3.LUT R104, R33, 0xfffffe, RZ, 0xc0, !PT ;  /* 0x00fffffe21680812 */ /* 0x000fc800078ec0ff */
[----:B------:R-:W-:Y:S02]  /*1ed0*/  @P0 IADD3 R106, -R104, R29, RZ ;  /* 0x0000001d686a0210 */ /* 0x000fe40007ffe1ff */
[----:B------:R-:W-:Y:S02]  /*1ee0*/  MOV R104, 0x3f800000 ;  /* 0x3f80000000687802 */ /* 0x000fe40000000f00 */
[----:B------:R-:W-:-:S05]  /*1ef0*/  @P0 LEA R106, R106, R5, 0x8 ;  /* 0x000000056a6a0211 */ /* 0x000fca00078e40ff */
[----:B------:R0:W1:Y:S02]  /*1f00*/  @P0 LDS R104, [R106.X4+0x838] ;  /* 0x000838006a680984 */ /* 0x0000640000004800 */
.L_x_8760:
[----:B----4-:R-:W-:Y:S05]  /*1f10*/  BSYNC B0 ;  /* 0x0000000000007941 */ /* 0x010fea0003800000 */
.L_x_8759:
[----:B-1----:R-:W-:Y:S01]  /*1f20*/  FMUL.FTZ R33, R37, R104 ;  /* 0x0000006825217220 */ /* 0x002fe20000410000 */
[----:B------:R-:W-:Y:S01]  /*1f30*/  ISETP.NE.AND P3, PT, R27, 0x1f, PT ;  /* 0x0000001f1b00780c */ /* 0x000fe20003f65270 */
[----:B------:R-:W-:Y:S01]  /*1f40*/  FFMA.FTZ R107, R96, R105, R97 ;  /* 0x00000069606b7223 */ /* 0x000fe20000010061 */
[----:B------:R-:W-:Y:S01]  /*1f50*/  ISETP.GE.AND P0, PT, R28, 0x1, PT ;  /* 0x000000011c00780c */ /* 0x000fe20003f06270 */
[----:B------:R-:W-:Y:S01]  /*1f60*/  FMUL.FTZ R105, R17, R32 ;  /* 0x0000002011697220 */ /* 0x000fe20000410000 */
[----:B------:R-:W-:Y:S01]  /*1f70*/  ISETP.GE.U32.AND P4, PT, R27, 0x18, PT ;  /* 0x000000181b00780c */ /* 0x000fe20003f86070 */
[----:B------:R-:W-:Y:S01]  /*1f80*/  FFMA.FTZ R109, R96, R109, R101 ;  /* 0x0000006d606d7223 */ /* 0x000fe20000010065 */
[----:B------:R-:W-:Y:S01]  /*1f90*/  LEA R94, R94, R49, 0x7 ;  /* 0x000000315e5e7211 */ /* 0x000fe200078e38ff */
[----:B------:R-:W-:Y:S01]  /*1fa0*/  FMUL.FTZ R33, R96, R33 ;  /* 0x0000002160217220 */ /* 0x000fe20000410000 */
[----:B------:R-:W-:Y:S01]  /*1fb0*/  BSSY B0, `(.L_x_8761) ;  /* 0x0000083000007945 */ /* 0x000fe20003800000 */
[----:B0-----:R-:W-:Y:S01]  /*1fc0*/  FMUL.FTZ R106, R37, R108 ;  /* 0x0000006c256a7220 */ /* 0x001fe20000410000 */
[----:B------:R-:W-:Y:S01]  /*1fd0*/  IADD3 R94, -R94, c[0x0][0x168], RZ ;  /* 0x00005a005e5e7a10 */ /* 0x000fe20007ffe1ff */
[----:B------:R-:W-:-:S02]  /*1fe0*/  FFMA.FTZ R108, R38, R109, R105 ;  /* 0x0000006d266c7223 */ /* 0x000fc40000010069 */
[----:B------:R-:W-:Y:S02]  /*1ff0*/  FMUL.FTZ R109, R38, R33 ;  /* 0x00000021266d7220 */ /* 0x000fe40000410000 */
[----:B------:R-:W-:Y:S01]  /*2000*/  FFMA.FTZ R107, R37, R107, R36 ;  /* 0x0000006b256b7223 */ /* 0x000fe20000010024 */
        /* <DEDUP_REMOVED lines=34> */
[----:B------:R-:W-:Y:S01]  /*2230*/  HFMA2.MMA R33, -RZ, RZ, 0, 0 ;  /* 0x00000000ff217435 */ /* 0x000fe200000001ff */
[----:B------:R-:W-:-:S02]  /*2240*/  SHF.L.U32 R110, R5, 0x3, RZ ;  /* 0x00000003056e7819 */ /* 0x000fc400000006ff */
[----:B------:R-:W3:Y:S01]  /*2250*/  SHFL.UP PT, R111, R106, 0x8, RZ ;  /* 0x050000006a6f7989 */ /* 0x000ee200000e00ff */
[----:B------:R-:W-:Y:S01]  /*2260*/  ISETP.NE.OR P0, PT, R27, RZ, P0 ;  /* 0x000000ff1b00720c */ /* 0x000fe20000705670 */
[----:B0-----:R-:W-:-:S12]  /*2270*/  @!P4 FFMA.FTZ R108, R109, R113, R108 ;  /* 0x000000716d6cc223 */ /* 0x001fd8000001006c */
[----:B------:R-:W-:Y:S01]  /*2280*/  @!P0 LDS.64 R32, [R110+0x10b8] ;  /* 0x0010b8006e208984 */ /* 0x000fe20000000a00 */
[----:B-1----:R-:W-:Y:S01]  /*2290*/  @!P4 FMUL.FTZ R109, R109, R114 ;  /* 0x000000726d6dc220 */ /* 0x002fe20000410000 */
[----:B------:R-:W-:Y:S02]  /*22a0*/  ISETP.GE.AND P0, PT, R28, 0x10, PT ;  /* 0x000000101c00780c */ /* 0x000fe40003f06270 */
[----:B------:R-:W0:Y:S01]  /*22b0*/  SHFL.DOWN PT, R113, R108, 0x10, 0x1f ;  /* 0x0a001f006c717f89 */ /* 0x000e2200000e0000 */
[----:B------:R-:W-:Y:S01]  /*22c0*/  ISETP.GE.AND P4, PT, R94, 0x61, PT ;  /* 0x000000615e00780c */ /* 0x000fe20003f86270 */
[C---:B--2---:R-:W-:Y:S02]  /*22d0*/  @P3 FFMA.FTZ R107, R106.reuse, R112, R107 ;  /* 0x000000706a6b3223 */ /* 0x044fe4000001006b */
[----:B------:R-:W1:Y:S01]  /*22e0*/  SHFL.DOWN PT, R114, R109, 0x10, 0x1f ;  /* 0x0a001f006d727f89 */ /* 0x000e6200000e0000 */
[----:B---3--:R-:W-:Y:S01]  /*22f0*/  @P3 FMUL.FTZ R106, R106, R111 ;  /* 0x0000006f6a6a3220 */ /* 0x008fe20000410000 */
[----:B------:R-:W-:-:S02]  /*2300*/  ISETP.GE.U32.AND P3, PT, R27, 0x10, PT ;  /* 0x000000101b00780c */ /* 0x000fc40003f66070 */
[----:B------:R-:W2:Y:S04]  /*2310*/  SHFL.UP PT, R112, R107, 0x10, RZ ;  /* 0x060000006b707989 */ /* 0x000ea800000e00ff */
[----:B------:R-:W3:Y:S07]  /*2320*/  SHFL.UP PT, R111, R106, 0x10, RZ ;  /* 0x060000006a6f7989 */ /* 0x000eee00000e00ff */
[----:B0-----:R-:W-:-:S02]  /*2330*/  @!P3 FFMA.FTZ R108, R109, R113, R108 ;  /* 0x000000716d6cb223 */ /* 0x001fc4000001006c */
[----:B-1----:R-:W-:-:S03]  /*2340*/  @!P3 FMUL.FTZ R109, R109, R114 ;  /* 0x000000726d6db220 */ /* 0x002fc60000410000 */
[----:B------:R-:W-:Y:S01]  /*2350*/  SHFL.DOWN PT, R116, R108, 0x1, 0x1f ;  /* 0x08201f006c747f89 */ /* 0x000fe200000e0000 */
[----:B------:R-:W-:Y:S01]  /*2360*/  ISETP.GE.AND P3, PT, R94, 0x41, PT ;  /* 0x000000415e00780c */ /* 0x000fe20003f66270 */
[C---:B--2---:R-:W-:Y:S02]  /*2370*/  @P0 FFMA.FTZ R107, R106.reuse, R112, R107 ;  /* 0x000000706a6b0223 */ /* 0x044fe4000001006b */
[----:B------:R-:W-:Y:S01]  /*2380*/  SHFL.DOWN PT, R114, R109, 0x1, 0x1f ;  /* 0x08201f006d727f89 */ /* 0x000fe200000e0000 */
[----:B---3--:R-:W-:-:S03]  /*2390*/  @P0 FMUL.FTZ R106, R106, R111 ;  /* 0x0000006f6a6a0220 */ /* 0x008fc60000410000 */
[----:B------:R-:W0:Y:S01]  /*23a0*/  SHFL.IDX PT, R115, R33, RZ, 0x1f ;  /* 0x00001fff21737589 */ /* 0x000e2200000e0000 */
[----:B------:R-:W-:-:S03]  /*23b0*/  ISETP.NE.AND P0, PT, R49, RZ, PT ;  /* 0x000000ff3100720c */ /* 0x000fc60003f05270 */
[----:B-----5:R-:W-:Y:S04]  /*23c0*/  SHFL.IDX PT, R111, R95, RZ, 0x1f ;  /* 0x00001fff5f6f7589 */ /* 0x020fe800000e0000 */
[----:B------:R-:W-:Y:S04]  /*23d0*/  SHFL.UP PT, R107, R107, 0x1, RZ ;  /* 0x042000006b6b7989 */ /* 0x000fe800000e00ff */
[----:B------:R-:W1:Y:S04]  /*23e0*/  SHFL.UP PT, R106, R106, 0x1, RZ ;  /* 0x042000006a6a7989 */ /* 0x000e6800000e00ff */
[----:B------:R-:W-:Y:S04]  /*23f0*/  SHFL.IDX PT, R113, R108, RZ, 0x1f ;  /* 0x00001fff6c717589 */ /* 0x000fe800000e0000 */
[----:B------:R-:W2:Y:S01]  /*2400*/  SHFL.IDX PT, R112, R109, RZ, 0x1f ;  /* 0x00001fff6d707589 */ /* 0x000ea200000e0000 */
[----:B0-----:R-:W-:Y:S01]  /*2410*/  @P2 FFMA.FTZ R115, R114, R115, R116 ;  /* 0x0000007372732223 */ /* 0x001fe20000010074 */
[----:B------:R-:W-:-:S03]  /*2420*/  ISETP.GE.AND P2, PT, R94, 0x21, PT ;  /* 0x000000215e00780c */ /* 0x000fc60003f46270 */
[----:B------:R-:W-:Y:S02]  /*2430*/  FFMA.FTZ R88, R115, R104, R88 ;  /* 0x0000006873587223 */ /* 0x000fe40000010058 */
[----:B-1----:R-:W-:Y:S01]  /*2440*/  @P1 FFMA.FTZ R111, R106, R111, R107 ;  /* 0x0000006f6a6f1223 */ /* 0x002fe2000001006b */
[----:B------:R-:W-:-:S03]  /*2450*/  ISETP.GE.AND P1, PT, R94, 0x1, PT ;  /* 0x000000015e00780c */ /* 0x000fc60003f26270 */
[----:B------:R-:W-:Y:S02]  /*2460*/  FFMA.FTZ R100, R93, R111, R100 ;  /* 0x0000006f5d647223 */ /* 0x000fe40000010064 */
[----:B------:R-:W-:Y:S02]  /*2470*/  FFMA.FTZ R93, R37, R88, R102 ;  /* 0x00000058255d7223 */ /* 0x000fe40000010066 */
[----:B------:R-:W-:Y:S02]  /*2480*/  FFMA.FTZ R99, R38, R100, R99 ;  /* 0x0000006426637223 */ /* 0x000fe40000010063 */
[C---:B------:R-:W-:Y:S02]  /*2490*/  FFMA.FTZ R95, R96.reuse, R93, R101 ;  /* 0x0000005d605f7223 */ /* 0x040fe40000010065 */
[----:B------:R-:W-:Y:S02]  /*24a0*/  FFMA.FTZ R104, R96, R99, R97 ;  /* 0x0000006360687223 */ /* 0x000fe40000010061 */
[----:B------:R-:W-:-:S02]  /*24b0*/  FFMA.FTZ R97, R38, R95, R105 ;  /* 0x0000005f26617223 */ /* 0x000fc40000010069 */
[C---:B--2---:R-:W-:Y:S02]  /*24c0*/  FFMA.FTZ R33, R112.reuse, R33, R113 ;  /* 0x0000002170217223 */ /* 0x044fe40000010071 */
[----:B------:R-:W-:Y:S02]  /*24d0*/  FMUL.FTZ R32, R112, R32 ;  /* 0x0000002070207220 */ /* 0x000fe40000410000 */
[----:B------:R-:W-:Y:S02]  /*24e0*/  FFMA.FTZ R94, R0, -R39, R100 ;  /* 0x80000027005e7223 */ /* 0x000fe40000010064 */
[----:B------:R-:W-:Y:S01]  /*24f0*/  FMUL.FTZ R39, R97, R21 ;  /* 0x0000001561277220 */ /* 0x000fe20000410000 */
[----:B------:R0:W-:Y:S01]  /*2500*/  @!P0 STS.64 [R110+0x10b8], R32 ;  /* 0x0010b8206e008388 */ /* 0x0001e20000000a00 */
[----:B------:R-:W-:Y:S02]  /*2510*/  FFMA.FTZ R105, R37, R104, R36 ;  /* 0x0000006825697223 */ /* 0x000fe40000010024 */
[----:B------:R-:W-:-:S02]  /*2520*/  FFMA.FTZ R96, R86, -R35, R99 ;  /* 0x8000002356607223 */ /* 0x000fc40000010063 */
[----:B------:R-:W-:Y:S02]  /*2530*/  FMUL.FTZ R36, R17, R100 ;  /* 0x0000006411247220 */ /* 0x000fe40000410000 */
[----:B------:R-:W-:Y:S02]  /*2540*/  FMUL.FTZ R102, R88, R19 ;  /* 0x0000001358667220 */ /* 0x000fe40000410000 */
[----:B------:R-:W-:Y:S02]  /*2550*/  FMUL.FTZ R100, R93, R20 ;  /* 0x000000145d647220 */ /* 0x000fe40000410000 */
[----:B------:R-:W-:Y:S02]  /*2560*/  FMUL.FTZ R37, R16, R99 ;  /* 0x0000006310257220 */ /* 0x000fe40000410000 */
[----:B0-----:R-:W-:Y:S02]  /*2570*/  FMUL.FTZ R32, R95, R18 ;  /* 0x000000125f207220 */ /* 0x001fe40000410000 */
[----:B------:R-:W-:-:S02]  /*2580*/  FFMA.FTZ R33, R94, R39, RZ ;  /* 0x000000275e217223 */ /* 0x000fc400000100ff */
[----:B------:R-:W-:Y:S02]  /*2590*/  FFMA.FTZ R99, R87, -R34, R105 ;  /* 0x8000002257637223 */ /* 0x000fe40000010069 */
[-C--:B------:R-:W-:Y:S02]  /*25a0*/  FFMA.FTZ R101, R96, R32.reuse, R33 ;  /* 0x0000002060657223 */ /* 0x080fe40000010021 */
[----:B------:R-:W-:Y:S02]  /*25b0*/  FMUL.FTZ R33, R89, R32 ;  /* 0x0000002059217220 */ /* 0x000fe40000410000 */
[----:B------:R-:W-:Y:S02]  /*25c0*/  FMUL.FTZ R35, R90, R102 ;  /* 0x000000665a237220 */ /* 0x000fe40000410000 */
[----:B------:R-:W-:Y:S02]  /*25d0*/  FMUL.FTZ R34, R91, R100 ;  /* 0x000000645b227220 */ /* 0x000fe40000410000 */
[----:B------:R-:W-:-:S02]  /*25e0*/  FMUL.FTZ R32, R92, R39 ;  /* 0x000000275c207220 */ /* 0x000fc40000410000 */
[----:B------:R-:W-:Y:S02]  /*25f0*/  FFMA.FTZ R98, R85, -R98, R104 ;  /* 0x8000006255627223 */ /* 0x000fe40000010068 */
[----:B------:R-:W-:Y:S01]  /*2600*/  FMUL.FTZ R38, R15, R104 ;  /* 0x000000680f267220 */ /* 0x000fe20000410000 */
[----:B------:R0:W-:Y:S01]  /*2610*/  STS.128 [R49.X16+0x200], R32 ;  /* 0x0002002031007388 */ /* 0x0001e2000000cc00 */
[----:B------:R-:W-:Y:S01]  /*2620*/  FFMA.FTZ R100, R98, R100, R101 ;  /* 0x0000006462647223 */ /* 0x000fe20000010065 */
[----:B------:R-:W-:Y:S01]  /*2630*/  SHF.L.U64.HI R104, R4, 0x2, R3 ;  /* 0x0000000204687819 */ /* 0x000fe20000010203 */
[----:B------:R-:W-:Y:S01]  /*2640*/  FMUL.FTZ R101, R99, R102 ;  /* 0x0000006663657220 */ /* 0x000fe20000410000 */
[----:B------:R-:W-:Y:S01]  /*2650*/  BAR.SYNC.DEFER_BLOCKING 0x0 ;  /* 0x0000000000007b1d */ /* 0x000fe20000010000 */
[----:B------:R-:W-:Y:S02]  /*2660*/  FMUL.FTZ R39, R14, R105 ;  /* 0x000000690e277220 */ /* 0x000fe40000410000 */
[----:B------:R-:W-:-:S03]  /*2670*/  FADD.FTZ R100, R100, R101 ;  /* 0x0000006564647221 */ /* 0x000fc60000010000 */
[----:B------:R0:W-:Y:S04]  /*2680*/  STS.128 [R49.X16+0x400], R36 ;  /* 0x0004002431007388 */ /* 0x0001e8000000cc00 */
[----:B------:R0:W1:Y:S04]  /*2690*/  LDS R105, [R49.X4+0x200] ;  /* 0x0002000031697984 */ /* 0x0000680000004800 */
[----:B------:R0:W2:Y:S04]  /*26a0*/  LDS R109, [R49.X4+0x280] ;  /* 0x00028000316d7984 */ /* 0x0000a80000004800 */
[----:B------:R0:W3:Y:S04]  /*26b0*/  LDS R101, [R49.X4+0x300] ;  /* 0x0003000031657984 */ /* 0x0000e80000004800 */
[----:B------:R0:W4:Y:S04]  /*26c0*/  LDS R102, [R49.X4+0x380] ;  /* 0x0003800031667984 */ /* 0x0001280000004800 */
[----:B------:R-:W-:Y:S06]  /*26d0*/  BAR.SYNC.DEFER_BLOCKING 0x0 ;  /* 0x0000000000007b1d */ /* 0x000fec0000010000 */
[----:B------:R-:W-:Y:S05]  /*26e0*/  @!P1 BRA `(.L_x_8762) ;  /* 0x000000f000009947 */ /* 0x000fea0003800000 */
[----:B0-----:R-:W0:Y:S01]  /*26f0*/  LDS R107, [R49.X4+0x400] ;  /* 0x00040000316b7984 */ /* 0x001e220000004800 */
        /* <DEDUP_REMOVED lines=12> */
[----:B-1----:R1:W-:Y:S04]  /*27c0*/  RED.E.ADD.F32.FTZ.RN.STRONG.GPU [R36.64], R105 ;  /* 0x000000692400798e */ /* 0x0023e8000c10e786 */
[----:B0-----:R1:W-:Y:S02]  /*27d0*/  RED.E.ADD.F32.FTZ.RN.STRONG.GPU [R32.64], R107 ;  /* 0x0000006b2000798e */ /* 0x0013e4000c10e786 */
.L_x_8762:
[----:B0-----:R-:W-:Y:S05]  /*27e0*/  BSYNC B0 ;  /* 0x0000000000007941 */ /* 0x001fea0003800000 */
.L_x_8761:
[----:B------:R0:W4:Y:S01]  /*27f0*/  LDS R111, [R49.X4+0x480] ;  /* 0x00048000316f7984 */ /* 0x0001220000004800 */
[----:B------:R-:W-:Y:S01]  /*2800*/  MOV R113, c[0x0][0x174] ;  /* 0x00005d0000717a02 */ /* 0x000fe20000000f00 */
[----:B-1----:R-:W-:Y:S01]  /*2810*/  IMAD R32, R104, c[0x0][0x2b0], RZ ;  /* 0x0000ac0068207a24 */ /* 0x002fe200078e02ff */
[----:B------:R-:W-:Y:S01]  /*2820*/  SHF.L.U32 R107, R4, 0x2, RZ ;  /* 0x00000002046b7819 */ /* 0x000fe200000006ff */
[----:B------:R-:W-:Y:S01]  /*2830*/  IMAD R34, R104, c[0x0][0x2d0], RZ ;  /* 0x0000b40068227a24 */ /* 0x000fe200078e02ff */
[----:B------:R-:W-:Y:S01]  /*2840*/  LEA R113, R113, UR4, 0x7 ;  /* 0x0000000471717c11 */ /* 0x000fe2000f8e38ff */
[----:B------:R-:W-:Y:S02]  /*2850*/  BSSY B0, `(.L_x_8763) ;  /* 0x000000e000007945 */ /* 0x000fe40003800000 */
[----:B------:R-:W-:-:S02]  /*2860*/  IMAD R103, R107, c[0x0][0x2b4], R32 ;  /* 0x0000ad006b677a24 */ /* 0x000fc400078e0220 */
[----:B------:R-:W-:Y:S02]  /*2870*/  IMAD R105, R107, c[0x0][0x2d4], R34 ;  /* 0x0000b5006b697a24 */ /* 0x000fe400078e0222 */
[----:B------:R-:W-:-:S04]  /*2880*/  IMAD.WIDE R32, R113, 0x4, R60 ;  /* 0x0000000471207825 */ /* 0x000fc800078e023c */
[----:B------:R-:W-:Y:S01]  /*2890*/  IMAD.WIDE R34, R113, 0x4, R66 ;  /* 0x0000000471227825 */ /* 0x000fe200078e0242 */
[----:B------:R-:W-:Y:S05]  /*28a0*/  @!P2 BRA `(.L_x_8764) ;  /* 0x000000800000a947 */ /* 0x000fea0003800000 */
[----:B0-----:R-:W-:-:S04]  /*28b0*/  IMAD.WIDE R38, R113, 0x4, R70 ;  /* 0x0000000471267825 */ /* 0x001fc800078e0246 */
[----:B------:R-:W-:-:S04]  /*28c0*/  IMAD.WIDE R36, R113, 0x4, R64 ;  /* 0x0000000471247825 */ /* 0x000fc800078e0240 */
[----:B------:R-:W-:-:S04]  /*28d0*/  IMAD.WIDE.U32 R38, R107, c[0x0][0x2b0], R38 ;  /* 0x0000ac006b267a25 */ /* 0x000fc800078e0026 */
[----:B------:R-:W-:Y:S01]  /*28e0*/  IMAD.WIDE.U32 R36, R107, c[0x0][0x2d0], R36 ;  /* 0x0000b4006b247a25 */ /* 0x000fe200078e0024 */
[----:B------:R-:W-:-:S04]  /*28f0*/  IADD3 R39, R39, R103, RZ ;  /* 0x0000006727277210 */ /* 0x000fc80007ffe0ff */
[----:B------:R-:W-:Y:S01]  /*2900*/  IADD3 R37, R37, R105, RZ ;  /* 0x0000006925257210 */ /* 0x000fe20007ffe0ff */
[----:B--2---:R0:W-:Y:S04]  /*2910*/  RED.E.ADD.F32.FTZ.RN.STRONG.GPU [R38.64], R109 ;  /* 0x0000006d2600798e */ /* 0x0041e8000c10e786 */
[----:B----4-:R0:W-:Y:S02]  /*2920*/  RED.E.ADD.F32.FTZ.RN.STRONG.GPU [R36.64], R111 ;  /* 0x0000006f2400798e */ /* 0x0101e4000c10e786 */
.L_x_8764:
[----:B0-----:R-:W-:Y:S05]  /*2930*/  BSYNC B0 ;  /* 0x0000000000007941 */ /* 0x001fea0003800000 */
.L_x_8763:
[----:B--2---:R0:W1:Y:S01]  /*2940*/  LDS R109, [R49.X4+0x500] ;  /* 0x00050000316d7984 */ /* 0x0040620000004800 */
[----:B------:R-:W-:Y:S01]  /*2950*/  BSSY B0, `(.L_x_8765) ;  /* 0x000000c000007945 */ /* 0x000fe20003800000 */
[----:B------:R-:W-:-:S04]  /*2960*/  IMAD.WIDE.U32 R34, R107, c[0x0][0x2b0], R34 ;  /* 0x0000ac006b227a25 */ /* 0x000fc800078e0022 */
[----:B------:R-:W-:Y:S01]  /*2970*/  IMAD.WIDE.U32 R32, R107, c[0x0][0x2d0], R32 ;  /* 0x0000b4006b207a25 */ /* 0x000fe200078e0020 */
[----:B------:R-:W-:Y:S05]  /*2980*/  @!P3 BRA `(.L_x_8766) ;  /* 0x000000800000b947 */ /* 0x000fea0003800000 */
[----:B------:R-:W-:-:S04]  /*2990*/  IMAD.WIDE R38, R113, 0x4, R68 ;  /* 0x0000000471267825 */ /* 0x000fc800078e0244 */
[----:B------:R-:W-:-:S04]  /*29a0*/  IMAD.WIDE R36, R113, 0x4, R62 ;  /* 0x0000000471247825 */ /* 0x000fc800078e023e */
[----:B------:R-:W-:-:S04]  /*29b0*/  IMAD.WIDE.U32 R38, R107, c[0x0][0x2b0], R38 ;  /* 0x0000ac006b267a25 */ /* 0x000fc800078e0026 */
[----:B------:R-:W-:Y:S01]  /*29c0*/  IMAD.WIDE.U32 R36, R107, c[0x0][0x2d0], R36 ;  /* 0x0000b4006b247a25 */ /* 0x000fe200078e0024 */
[----:B------:R-:W-:-:S04]  /*29d0*/  IADD3 R39, R103, R39, RZ ;  /* 0x0000002767277210 */ /* 0x000fc80007ffe0ff */
[----:B------:R-:W-:Y:S01]  /*29e0*/  IADD3 R37, R105, R37, RZ ;  /* 0x0000002569257210 */ /* 0x000fe20007ffe0ff */
[----:B---3--:R2:W-:Y:S04]  /*29f0*/  RED.E.ADD.F32.FTZ.RN.STRONG.GPU [R38.64], R101 ;  /* 0x000000652600798e */ /* 0x0085e8000c10e786 */
[----:B-1----:R2:W-:Y:S02]  /*2a00*/  RED.E.ADD.F32.FTZ.RN.STRONG.GPU [R36.64], R109 ;  /* 0x0000006d2400798e */ /* 0x0025e4000c10e786 */
.L_x_8766:
[----:B------:R-:W-:Y:S05]  /*2a10*/  BSYNC B0 ;  /* 0x0000000000007941 */ /* 0x000fea0003800000 */
.L_x_8765:
[----:B--2---:R2:W0:Y:S01]  /*2a20*/  LDS R37, [R49.X4+0x580] ;  /* 0x0005800031257984 */ /* 0x0044220000004800 */
[----:B------:R-:W-:Y:S01]  /*2a30*/  BSSY B0, `(.L_x_8767) ;  /* 0x0000006000007945 */ /* 0x000fe20003800000 */
[----:B------:R-:W-:Y:S05]  /*2a40*/  @!P4 BRA `(.L_x_8768) ;  /* 0x000000400000c947 */ /* 0x000fea0003800000 */
[----:B------:R-:W-:Y:S01]  /*2a50*/  IMAD.IADD R35, R103, 0x1, R35 ;  /* 0x0000000167237824 */ /* 0x000fe200078e0223 */
[----:B------:R-:W-:-:S04]  /*2a60*/  IADD3 R33, R105, R33, RZ ;  /* 0x0000002169217210 */ /* 0x000fc80007ffe0ff */
[----:B----4-:R4:W-:Y:S04]  /*2a70*/  RED.E.ADD.F32.FTZ.RN.STRONG.GPU [R34.64], R102 ;  /* 0x000000662200798e */ /* 0x0109e8000c10e786 */
[----:B0-----:R4:W-:Y:S02]  /*2a80*/  RED.E.ADD.F32.FTZ.RN.STRONG.GPU [R32.64], R37 ;  /* 0x000000252000798e */ /* 0x0019e4000c10e786 */
.L_x_8768:
[----:B------:R-:W-:Y:S05]  /*2a90*/  BSYNC B0 ;  /* 0x0000000000007941 */ /* 0x000fea0003800000 */
.L_x_8767:
[----:B----4-:R-:W4:Y:S01]  /*2aa0*/  SHFL.DOWN P1, R35, R100, 0x1, 0x1f ;  /* 0x08201f0064237f89 */ /* 0x010f220000020000 */
[----:B------:R-:W-:Y:S01]  /*2ab0*/  FMUL.FTZ R33, R2, R93 ;  /* 0x0000005d02217220 */ /* 0x000fe20000410000 */
[----:B------:R-:W-:Y:S01]  /*2ac0*/  BSSY B0, `(.L_x_8769) ;  /* 0x000002a000007945 */ /* 0x000fe20003800000 */
[----:B------:R-:W-:Y:S02]  /*2ad0*/  FMUL.FTZ R87, R87, R88 ;  /* 0x0000005857577220 */ /* 0x000fe40000410000 */
[----:B------:R-:W-:Y:S02]  /*2ae0*/  FMUL.FTZ R98, R98, R33 ;  /* 0x0000002162627220 */ /* 0x000fe40000410000 */
[----:B------:R-:W-:-:S02]  /*2af0*/  FMUL.FTZ R86, R86, R95 ;  /* 0x0000005f56567220 */ /* 0x000fc40000410000 */
[----:B------:R-:W-:Y:S02]  /*2b00*/  FMUL.FTZ R33, R0, R97 ;  /* 0x0000006100217220 */ /* 0x000fe40000410000 */
[C---:B------:R-:W-:Y:S02]  /*2b10*/  FMUL.FTZ R88, R2.reuse, R88 ;  /* 0x0000005802587220 */ /* 0x040fe40000410000 */
[C---:B------:R-:W-:Y:S02]  /*2b20*/  FMUL.FTZ R95, R2.reuse, R95 ;  /* 0x0000005f025f7220 */ /* 0x040fe40000410000 */
[----:B------:R-:W-:Y:S02]  /*2b30*/  FMUL.FTZ R97, R2, R97 ;  /* 0x0000006102617220 */ /* 0x000fe40000410000 */
[----:B------:R-:W-:Y:S02]  /*2b40*/  FMUL.FTZ R32, R85, R93 ;  /* 0x0000005d55207220 */ /* 0x000fe40000410000 */
[----:B------:R-:W-:-:S02]  /*2b50*/  FMUL.FTZ R88, R99, R88 ;  /* 0x0000005863587220 */ /* 0x000fc40000410000 */
[----:B------:R-:W-:Y:S02]  /*2b60*/  FMUL.FTZ R95, R96, R95 ;  /* 0x0000005f605f7220 */ /* 0x000fe40000410000 */
[----:B------:R-:W-:Y:S02]  /*2b70*/  FMUL.FTZ R97, R94, R97 ;  /* 0x000000615e617220 */ /* 0x000fe40000410000 */
[----:B----4-:R-:W-:Y:S02]  /*2b80*/  @P1 FADD R35, R100, R35 ;  /* 0x0000002364231221 */ /* 0x010fe40000000000 */
[----:B------:R-:W-:Y:S02]  /*2b90*/  FFMA.FTZ R7, R86, R18, R7 ;  /* 0x0000001256077223 */ /* 0x000fe40000010007 */
[----:B------:R-:W-:Y:S01]  /*2ba0*/  FFMA.FTZ R91, R91, R32, R98 ;  /* 0x000000205b5b7223 */ /* 0x000fe20000010062 */
[----:B------:R-:W4:Y:S01]  /*2bb0*/  SHFL.DOWN P1, R34, R35, 0x2, 0x1f ;  /* 0x08401f0023227f89 */ /* 0x000f220000020000 */
        /* <DEDUP_REMOVED lines=11> */
[----:B0-----:R-:W0:Y:S02]  /*2c70*/  SHFL.DOWN P1, R37, R34, 0x4, 0x1f ;  /* 0x08801f0022257f89 */ /* 0x001e240000020000 */
[----:B0-----:R-:W-:-:S05]  /*2c80*/  @P1 FADD R37, R34, R37 ;  /* 0x0000002522251221 */ /* 0x001fca0000000000 */
[----:B------:R-:W0:Y:S02]  /*2c90*/  SHFL.DOWN P1, R36, R37, 0x8, 0x1f ;  /* 0x09001f0025247f89 */ /* 0x000e240000020000 */
        /* <DEDUP_REMOVED lines=12> */
.L_x_8770:
[----:B0-----:R-:W-:Y:S05]  /*2d60*/  BSYNC B0 ;  /* 0x0000000000007941 */ /* 0x001fea0003800000 */
.L_x_8769:
[----:B------:R-:W-:Y:S02]  /*2d70*/  IADD3 R5, R5, 0x1, RZ ;  /* 0x0000000105057810 */ /* 0x000fe40007ffe0ff */
[----:B------:R-:W-:Y:S02]  /*2d80*/  IADD3 R4, P1, R4, 0x1, RZ ;  /* 0x0000000104047810 */ /* 0x000fe40007f3e0ff */
[----:B------:R-:W-:Y:S02]  /*2d90*/  ISETP.GE.AND P0, PT, R5, c[0x0][0x16c], PT ;  /* 0x00005b0005007a0c */ /* 0x000fe40003f06270 */
[----:B------:R-:W-:-:S11]  /*2da0*/  IADD3.X R3, RZ, R3, RZ, P1, !PT ;  /* 0x00000003ff037210 */ /* 0x000fd60000ffe4ff */
[----:B------:R-:W-:Y:S01]  /*2db0*/  @P0 CALL.REL.NOINC `(.L_x_8758) ;  /* 0x0000001000000944 */ /* 0x000fe20003c00000 */
[----:B------:R-:W-:Y:S05]  /*2dc0*/  BRA `(.L_x_8771) ;  /* 0xffffeaf000007947 */ /* 0x000fea000383ffff */
.L_x_8758:
[----:B------:R-:W-:Y:S01]  /*2dd0*/  BAR.SYNC.DEFER_BLOCKING 0x0 ;  /* 0x0000000000007b1d */ /* 0x000fe20000010000 */
[----:B------:R-:W-:-:S04]  /*2de0*/  LEA R2, P0, R49, R44, 0x3 ;  /* 0x0000002c31027211 */ /* 0x000fc800078018ff */
[----:B------:R-:W-:-:S06]  /*2df0*/  LEA.HI.X R3, R49, R45, R26, 0x3, P0 ;  /* 0x0000002d31037211 */ /* 0x000fcc00000f1c1a */
[----:B------:R-:W4:Y:S01]  /*2e00*/  LDG.E.64 R2, [R2.64] ;  /* 0x0000000602027981 */ /* 0x000f22000c1e1b00 */
[----:B------:R-:W-:Y:S01]  /*2e10*/  F2FP.BF16.PACK_AB R20, R7, R8 ;  /* 0x000000080714723e */ /* 0x000fe200000010ff */
[----:B------:R-:W-:Y:S01]  /*2e20*/  UIADD3 UR4, UR4, -0x80, URZ ;  /* 0xffffff8004047890 */ /* 0x000fe2000fffe03f */
[----:B------:R-:W-:Y:S02]  /*2e30*/  F2FP.BF16.PACK_AB R21, R6, R9 ;  /* 0x000000090615723e */ /* 0x000fe400000010ff */
[----:B------:R-:W-:Y:S01]  /*2e40*/  ISETP.GT.AND P5, PT, R29, 0x1, PT ;  /* 0x000000011d00780c */ /* 0x000fe20003fa4270 */
[----:B----4-:R-:W-:Y:S01]  /*2e50*/  STS.64 [R28.X8], R2 ;  /* 0x000000021c007388 */ /* 0x010fe20000008a00 */
[----:B------:R-:W-:-:S06]  /*2e60*/  NOP ;  /* 0x0000000000007918 */ /* 0x000fcc0000000000 */
[----:B------:R-:W0:Y:S04]  /*2e70*/  LDS.64 R16, [R28.X8] ;  /* 0x000000001c107984 */ /* 0x000e280000008a00 */
[----:B------:R-:W-:Y:S06]  /*2e80*/  BAR.SYNC.DEFER_BLOCKING 0x0 ;  /* 0x0000000000007b1d */ /* 0x000fec0000010000 */
[----:B------:R4:W-:Y:S01]  /*2e90*/  STS.64 [R28.X8], R20 ;  /* 0x000000141c007388 */ /* 0x0009e20000008a00 */
[----:B0-----:R-:W-:Y:S01]  /*2ea0*/  PRMT R0, RZ, 0x5410, R16 ;  /* 0x00005410ff007816 */ /* 0x001fe20000000010 */
[----:B----4-:R-:W-:Y:S01]  /*2eb0*/  IMAD R21, R83, c[0x0][0x2e0], RZ ;  /* 0x0000b80053157a24 */ /* 0x010fe200078e02ff */
[----:B------:R-:W-:-:S02]  /*2ec0*/  SHF.R.U64 R5, R16, 0x10, R17 ;  /* 0x0000001010057819 */ /* 0x000fc40000001211 */
[----:B------:R-:W-:Y:S01]  /*2ed0*/  SHF.R.U32.HI R4, RZ, 0x10, R17 ;  /* 0x00000010ff047819 */ /* 0x000fe20000011611 */
[----:B------:R-:W-:Y:S01]  /*2ee0*/  FADD.FTZ R14, R0, R81 ;  /* 0x00000051000e7221 */ /* 0x000fe20000010000 */
[----:B------:R-:W-:Y:S01]  /*2ef0*/  PRMT R0, RZ, 0x5410, R17 ;  /* 0x00005410ff007816 */ /* 0x000fe20000000011 */
[----:B------:R-:W-:Y:S01]  /*2f00*/  IMAD R21, R84, c[0x0][0x2e4], R21 ;  /* 0x0000b90054157a24 */ /* 0x000fe200078e0215 */
[----:B------:R-:W-:Y:S02]  /*2f10*/  IADD3 R16, R29, -0x1, RZ ;  /* 0xffffffff1d107810 */ /* 0x000fe40007ffe0ff */
[----:B------:R-:W-:Y:S01]  /*2f20*/  FSETP.GTU.FTZ.AND P0, PT, R14, 20, PT ;  /* 0x41a000000e00780b */ /* 0x000fe20003f1c000 */
[----:B------:R-:W-:Y:S01]  /*2f30*/  FADD.FTZ R15, R0, R81 ;  /* 0x00000051000f7221 */ /* 0x000fe20000010000 */
[----:B------:R-:W-:Y:S02]  /*2f40*/  PRMT R0, RZ, 0x5410, R5 ;  /* 0x00005410ff007816 */ /* 0x000fe40000000005 */
[----:B------:R-:W-:-:S02]  /*2f50*/  MOV R29, R16 ;  /* 0x00000010001d7202 */ /* 0x000fc40000000f00 */
[----:B------:R-:W-:Y:S01]  /*2f60*/  FSETP.GTU.FTZ.AND P2, PT, R15, 20, PT ;  /* 0x41a000000f00780b */ /* 0x000fe20003f5c000 */
[----:B------:R-:W-:Y:S01]  /*2f70*/  FADD.FTZ R2, R0, R81 ;  /* 0x0000005100027221 */ /* 0x000fe20000010000 */
[----:B------:R-:W-:-:S04]  /*2f80*/  PRMT R0, RZ, 0x5410, R4 ;  /* 0x00005410ff007816 */ /* 0x000fc80000000004 */
[----:B------:R-:W-:Y:S01]  /*2f90*/  FSETP.GTU.FTZ.AND P1, PT, R2, 20, PT ;  /* 0x41a000000200780b */ /* 0x000fe20003f3c000 */
[----:B------:R-:W-:Y:S02]  /*2fa0*/  FADD.FTZ R3, R0, R81 ;  /* 0x0000005100037221 */ /* 0x000fe40000010000 */
[----:B------:R-:W-:-:S03]  /*2fb0*/  @!P0 FMUL.FTZ R0, R14, -1.4426950216293334961 ;  /* 0xbfb8aa3b0e008820 */ /* 0x000fc60000410000 */
[----:B------:R-:W-:Y:S01]  /*2fc0*/  FSETP.GTU.FTZ.AND P3, PT, R3, 20, PT ;  /* 0x41a000000300780b */ /* 0x000fe20003f7c000 */
[----:B------:R-:W-:Y:S02]  /*2fd0*/  @!P2 FMUL.FTZ R5, R15, -1.4426950216293334961 ;  /* 0xbfb8aa3b0f05a820 */ /* 0x000fe40000410000 */
[----:B------:R-:W0:Y:S01]  /*2fe0*/  @!P0 MUFU.EX2 R0, R0 ;  /* 0x0000000000008308 */ /* 0x000e220000000800 */
[----:B------:R-:W-:-:S03]  /*2ff0*/  IMAD R15, R53, c[0x0][0x2d8], RZ ;  /* 0x0000b600350f7a24 */ /* 0x000fc600078e02ff */
[----:B------:R-:W-:Y:S01]  /*3000*/  @!P1 FMUL.FTZ R4, R2, -1.4426950216293334961 ;  /* 0xbfb8aa3b02049820 */ /* 0x000fe20000410000 */
[----:B------:R-:W-:Y:S01]  /*3010*/  SHF.L.U32 R2, R16, 0x7, RZ ;  /* 0x0000000710027819 */ /* 0x000fe200000006ff */
[----:B------:R-:W-:Y:S02]  /*3020*/  IMAD R15, R80, c[0x0][0x2dc], R15 ;  /* 0x0000b700500f7a24 */ /* 0x000fe400078e020f */
[----:B------:R-:W4:Y:S02]  /*3030*/  @!P2 MUFU.EX2 R5, R5 ;  /* 0x000000050005a308 */ /* 0x000f240000000800 */
[----:B------:R-:W-:Y:S01]  /*3040*/  @!P3 FMUL.FTZ R7, R3, -1.4426950216293334961 ;  /* 0xbfb8aa3b0307b820 */ /* 0x000fe20000410000 */
[----:B------:R-:W-:-:S05]  /*3050*/  SHF.R.S32.HI R3, RZ, 0x1f, R2 ;  /* 0x0000001fff037819 */ /* 0x000fca0000011402 */
[----:B------:R5:W2:Y:S01]  /*3060*/  @!P1 MUFU.EX2 R14, R4 ;  /* 0x00000004000e9308 */ /* 0x000aa20000000800 */
[----:B0-----:R-:W-:Y:S02]  /*3070*/  @!P0 FADD.FTZ R0, R0, 1 ;  /* 0x3f80000000008421 */ /* 0x001fe40000010000 */
[----:B----4-:R-:W-:Y:S01]  /*3080*/  @!P2 FADD.FTZ R8, R5, 1 ;  /* 0x3f8000000508a421 */ /* 0x010fe20000010000 */
[----:B------:R-:W-:-:S06]  /*3090*/  NOP ;  /* 0x0000000000007918 */ /* 0x000fcc0000000000 */
[----:B-----5:R-:W0:Y:S01]  /*30a0*/  LDS.64 R4, [R28.X8] ;  /* 0x000000001c047984 */ /* 0x020e220000008a00 */
[----:B------:R4:W5:Y:S01]  /*30b0*/  @!P3 MUFU.EX2 R9, R7 ;  /* 0x000000070009b308 */ /* 0x0009620000000800 */
[----:B--2---:R-:W-:-:S07]  /*30c0*/  @!P1 FADD.FTZ R14, R14, 1 ;  /* 0x3f8000000e0e9421 */ /* 0x004fce0000010000 */
[----:B------:R-:W2:Y:S01]  /*30d0*/  @!P0 MUFU.RCP R17, R0 ;  /* 0x0000000000118308 */ /* 0x000ea20000001000 */
[----:B----4-:R-:W-:-:S04]  /*30e0*/  IMAD.WIDE.U32 R6, R80, c[0x0][0x2d8], R2 ;  /* 0x0000b60050067a25 */ /* 0x010fc800078e0002 */
[----:B------:R-:W-:Y:S01]  /*30f0*/  IMAD.WIDE.U32 R2, R80, c[0x0][0x2f8], R2 ;  /* 0x0000be0050027a25 */ /* 0x000fe200078e0002 */
[----:B------:R-:W-:Y:S02]  /*3100*/  IADD3 R7, R7, R15, RZ ;  /* 0x0000000f07077210 */ /* 0x000fe40007ffe0ff */
[----:B------:R4:W3:Y:S01]  /*3110*/  @!P2 MUFU.RCP R19, R8 ;  /* 0x000000080013a308 */ /* 0x0008e20000001000 */
[----:B-----5:R-:W-:Y:S02]  /*3120*/  @!P3 FADD.FTZ R15, R9, 1 ;  /* 0x3f800000090fb421 */ /* 0x020fe40000010000 */
[----:B------:R-:W-:-:S05]  /*3130*/  IMAD.WIDE.U32 R6, R84, c[0x0][0x2e0], R6 ;  /* 0x0000b80054067a25 */ /* 0x000fca00078e0006 */
[----:B------:R-:W-:Y:S01]  /*3140*/  IADD3 R7, R7, R21, RZ ;  /* 0x0000001507077210 */ /* 0x000fe20007ffe0ff */
[----:B--2---:R-:W-:Y:S01]  /*3150*/  @!P0 FMUL.FTZ R10, R10, R17 ;  /* 0x000000110a0a8220 */ /* 0x004fe20000410000 */
[C---:B----4-:R-:W-:Y:S01]  /*3160*/  LEA R8, P4, R6.reuse, c[0x0][0x330], 0x1 ;  /* 0x0000cc0006087a11 */ /* 0x050fe200078808ff */
[----:B------:R-:W2:Y:S01]  /*3170*/  @!P1 MUFU.RCP R14, R14 ;  /* 0x0000000e000e9308 */ /* 0x000ea20000001000 */
[----:B------:R-:W-:Y:S02]  /*3180*/  IMAD R17, R53, c[0x0][0x2f8], RZ ;  /* 0x0000be0035117a24 */ /* 0x000fe400078e02ff */
[----:B------:R-:W-:Y:S02]  /*3190*/  LEA.HI.X R7, R6, c[0x0][0x334], R7, 0x1, P4 ;  /* 0x0000cd0006077a11 */ /* 0x000fe400020f0c07 */
[----:B------:R-:W-:Y:S01]  /*31a0*/  IADD3 R8, P0, R8, R23, RZ ;  /* 0x0000001708087210 */ /* 0x000fe20007f1e0ff */
[----:B---3--:R-:W-:Y:S01]  /*31b0*/  @!P2 FMUL.FTZ R12, R12, R19 ;  /* 0x000000130c0ca220 */ /* 0x008fe20000410000 */
[----:B------:R-:W-:Y:S01]  /*31c0*/  IADD3 R31, P2, R31, -0x100, RZ ;  /* 0xffffff001f1f7810 */ /* 0x000fe20007f5e0ff */
[----:B------:R-:W3:Y:S01]  /*31d0*/  @!P3 MUFU.RCP R0, R15 ;  /* 0x0000000f0000b308 */ /* 0x000ee20000001000 */
[----:B------:R-:W-:Y:S01]  /*31e0*/  IADD3.X R9, R7, R22, RZ, P0, !PT ;  /* 0x0000001607097210 */ /* 0x000fe200007fe4ff */
[----:B------:R-:W-:Y:S01]  /*31f0*/  IMAD R17, R80, c[0x0][0x2fc], R17 ;  /* 0x0000bf0050117a24 */ /* 0x000fe200078e0211 */
[----:B------:R-:W-:Y:S01]  /*3200*/  IADD3 R46, P4, R46, -0x100, RZ ;  /* 0xffffff002e2e7810 */ /* 0x000fe20007f9e0ff */
[----:B------:R-:W-:Y:S01]  /*3210*/  IMAD R19, R83, c[0x0][0x300], RZ ;  /* 0x0000c00053137a24 */ /* 0x000fe200078e02ff */
[----:B------:R-:W-:Y:S01]  /*3220*/  IADD3.X R30, R30, -0x1, RZ, P2, !PT ;  /* 0xffffffff1e1e7810 */ /* 0x000fe200017fe4ff */
[----:B0-----:R-:W-:Y:S01]  /*3230*/  STG.E.64 [R8.64], R4 ;  /* 0x0000000408007986 */ /* 0x001fe2000c101b06 */
[----:B------:R-:W-:Y:S01]  /*3240*/  IADD3 R3, R3, R17, RZ ;  /* 0x0000001103037210 */ /* 0x000fe20007ffe0ff */
[----:B--2---:R-:W-:-:S02]  /*3250*/  @!P1 FMUL.FTZ R11, R11, R14 ;  /* 0x0000000e0b0b9220 */ /* 0x004fc40000410000 */
[----:B------:R-:W-:Y:S01]  /*3260*/  BAR.SYNC.DEFER_BLOCKING 0x0 ;  /* 0x0000000000007b1d */ /* 0x000fe20000010000 */
[C---:B------:R-:W-:Y:S01]  /*3270*/  IMAD R19, R84.reuse, c[0x0][0x304], R19 ;  /* 0x0000c10054137a24 */ /* 0x040fe200078e0213 */
[----:B------:R-:W-:Y:S01]  /*3280*/  IADD3 R41, P1, R41, -0x100, RZ ;  /* 0xffffff0029297810 */ /* 0x000fe20007f3e0ff */
[----:B------:R-:W-:Y:S01]  /*3290*/  IMAD.WIDE.U32 R2, R84, c[0x0][0x300], R2 ;  /* 0x0000c00054027a25 */ /* 0x000fe200078e0002 */
[----:B------:R-:W-:Y:S02]  /*32a0*/  F2FP.BF16.PACK_AB R14, R11, R10 ;  /* 0x0000000a0b0e723e */ /* 0x000fe400000010ff */
[----:B------:R-:W-:Y:S01]  /*32b0*/  IADD3.X R40, R40, -0x1, RZ, P1, !PT ;  /* 0xffffffff28287810 */ /* 0x000fe20000ffe4ff */
[----:B---3--:R-:W-:Y:S01]  /*32c0*/  @!P3 FMUL.FTZ R13, R13, R0 ;  /* 0x000000000d0db220 */ /* 0x008fe20000410000 */
[----:B------:R-:W-:Y:S01]  /*32d0*/  IADD3 R3, R3, R19, RZ ;  /* 0x0000001303037210 */ /* 0x000fe20007ffe0ff */
        /* <DEDUP_REMOVED lines=10> */
[----:B------:R-:W-:Y:S01]  /*3380*/  IADD3 R44, P0, R44, -0x100, RZ ;  /* 0xffffff002c2c7810 */ /* 0x000fe20007f1e0ff */
[----:B------:R-:W-:Y:S01]  /*3390*/  STS.64 [R28.X8], R14 ;  /* 0x0000000e1c007388 */ /* 0x000fe20000008a00 */
[----:B------:R-:W-:-:S06]  /*33a0*/  NOP ;  /* 0x0000000000007918 */ /* 0x000fcc0000000000 */
[----:B------:R-:W0:Y:S01]  /*33b0*/  LDS.64 R6, [R28.X8] ;  /* 0x000000001c067984 */ /* 0x000e220000008a00 */
[----:B------:R-:W-:Y:S02]  /*33c0*/  IADD3.X R43, R43, -0x1, RZ, P3, !PT ;  /* 0xffffffff2b2b7810 */ /* 0x000fe40001ffe4ff */
[----:B------:R-:W-:Y:S02]  /*33d0*/  IADD3.X R47, R47, -0x1, RZ, P4, !PT ;  /* 0xffffffff2f2f7810 */ /* 0x000fe400027fe4ff */
[----:B------:R-:W-:Y:S01]  /*33e0*/  IADD3.X R45, R45, -0x1, RZ, P0, !PT ;  /* 0xffffffff2d2d7810 */ /* 0x000fe200007fe4ff */
[----:B0-----:R0:W-:Y:S01]  /*33f0*/  STG.E.64 [R2.64], R6 ;  /* 0x0000000602007986 */ /* 0x0011e2000c101b06 */
[----:B------:R-:W-:Y:S01]  /*3400*/  @!P5 CALL.REL.NOINC `(.L_x_8749) ;  /* 0x000000100000d944 */ /* 0x000fe20003c00000 */
[----:B------:R-:W-:Y:S05]  /*3410*/  BRA `(.L_x_8772) ;  /* 0xffffd69000007947 */ /* 0x000fea000383ffff */
.L_x_8749:
        /* <DEDUP_REMOVED lines=24> */
.L_x_8774:
[----:B0-----:R-:W-:Y:S05]  /*35a0*/  BSYNC B0 ;  /* 0x0000000000007941 */ /* 0x001fea0003800000 */
.L_x_8773:
        /* <DEDUP_REMOVED lines=23> */
.L_x_8776:
[----:B------:R-:W2:Y:S02]  /*3720*/  S2R R9, SR_TID.X ;  /* 0x0000000000097919 */ /* 0x000ea40000002100 */
.L_x_8777:
[----:B0-----:R-:W-:Y:S05]  /*3730*/  BSYNC B0 ;  /* 0x0000000000007941 */ /* 0x001fea0003800000 */
.L_x_8775:
[----:B--2---:R-:W-:-:S13]  /*3740*/  ISETP.GE.AND P0, PT, R9, c[0x0][0x16c], PT ;  /* 0x00005b0009007a0c */ /* 0x004fda0003f06270 */
[----:B------:R-:W-:Y:S05]  /*3750*/  @P0 EXIT ;  /* 0x000000000000094d */ /* 0x000fea0003800000 */
[----:B------:R-:W-:Y:S02]  /*3760*/  IMAD R83, R83, c[0x0][0x288], RZ ;  /* 0x0000a20053537a24 */ /* 0x000fe400078e02ff */
[----:B------:R-:W-:-:S04]  /*3770*/  IMAD.WIDE.U32 R2, R84, c[0x0][0x288], RZ ;  /* 0x0000a20054027a25 */ /* 0x000fc800078e00ff */
[----:B------:R-:W-:-:S05]  /*3780*/  IMAD R13, R84, c[0x0][0x28c], R83 ;  /* 0x0000a300540d7a24 */ /* 0x000fca00078e0253 */
[----:B------:R-:W-:Y:S02]  /*3790*/  IADD3 R13, R3, R13, RZ ;  /* 0x0000000d030d7210 */ /* 0x000fe40007ffe0ff */
.L_x_8778:
[----:B0-----:R0:W2:Y:S01]  /*37a0*/  LDS R11, [R9.X4+0x18b8] ;  /* 0x0018b800090b7984 */ /* 0x0010a20000004800 */
        /* <DEDUP_REMOVED lines=15> */
.L_x_8779:
        /* <DEDUP_REMOVED lines=14> */
.L_x_9162:


//--------------------- .text._Z25selective_scan_bwd_kernelI32Selective_Scan_bwd_kernel_traitsILi32ELi4ELb1ELb1ELb1ELb1ELb1EN3c108BFloat16EfEEv12SSMParamsBwd --------------------------
	.section	.text._Z25selective_scan_bwd_kernelI32Selective_Scan_bwd_kernel_traitsILi32ELi4ELb1ELb1ELb1ELb1ELb1EN3c108BFloat16EfEEv12SSMParamsBwd,"ax",@progbits
	.sectioninfo	@"SHI_REGISTERS=128"
	.align	128
        .global         _Z25selective_scan_bwd_kernelI32Selective_Scan_bwd_kernel_traitsILi32ELi4ELb1ELb1ELb1ELb1ELb1EN3c108BFloat16EfEEv12SSMParamsBwd
        .type           _Z25selective_scan_bwd_kernelI32Selective_Scan_bwd_kernel_traitsILi32ELi4ELb1ELb1ELb1ELb1ELb1EN3c108BFloat16EfEEv12SSMParamsBwd,@function
        .size           _Z25selective_scan_bwd_kernelI32Selective_Scan_bwd_kernel_traitsILi32ELi4ELb1ELb1ELb1ELb1ELb1EN3c108BFloat16EfEEv12SSMParamsBwd,(.L_x_9163 - _Z25selective_scan_bwd_kernelI32Selective_Scan_bwd_kernel_traitsILi32ELi4ELb1ELb1ELb1ELb1ELb1EN3c108BFloat16EfEEv12SSMParamsBwd)
        .other          _Z25selective_scan_bwd_kernelI32Selective_Scan_bwd_kernel_traitsILi32ELi4ELb1ELb1ELb1ELb1ELb1EN3c108BFloat16EfEEv12SSMParamsBwd,@"STO_CUDA_ENTRY STV_DEFAULT"
_Z25selective_scan_bwd_kernelI32Selective_Scan_bwd_kernel_traitsILi32ELi4ELb1ELb1ELb1ELb1ELb1EN3c108BFloat16EfEEv12SSMParamsBwd:
.text._Z25selective_scan_bwd_kernelI32Selective_Scan_bwd_kernel_traitsILi32ELi4ELb1ELb1ELb1ELb1ELb1EN3c108BFloat16EfEEv12SSMParamsBwd:
        /* <DEDUP_REMOVED lines=126> */
[C---:B------:R-:W-:Y:S01]  /*07e0*/  IMAD R0, R93.reuse, c[0x0][0x298], RZ ;  /* 0x0000a6005d007a24 */ /* 0x040fe200078e02ff */
[----:B------:R-:W-:Y:S01]  /*07f0*/  MOV R26, c[0x0][0x174] ;  /* 0x00005d00001a7a02 */ /* 0x000fe20000000f00 */
[----:B------:R-:W-:Y:S01]  /*0800*/  IMAD R6, R93, c[0x0][0x2b8], RZ ;  /* 0x0000ae005d067a24 */ /* 0x000fe200078e02ff */
[----:B------:R-:W1:Y:S01]  /*0810*/  S2R R27, SR_LANEID ;  /* 0x00000000001b7919 */ /* 0x000e620000000000 */
[C---:B------:R-:W-:Y:S01]  /*0820*/  IMAD R7, R95.reuse, c[0x0][0x29c], R0 ;  /* 0x0000a7005f077a24 */ /* 0x040fe200078e0200 */
[----:B------:R-:W-:Y:S01]  /*0830*/  MOV R88, RZ ;  /* 0x000000ff00587202 */ /* 0x000fe20000000f00 */
[----:B------:R-:W-:Y:S01]  /*0840*/  IMAD R9, R95, c[0x0][0x2bc], R6 ;  /* 0x0000af005f097a24 */ /* 0x000fe200078e0206 */
[----:B------:R-:W-:Y:S01]  /*0850*/  MOV R92, RZ ;  /* 0x000000ff005c7202 */ /* 0x000fe20000000f00 */
[C---:B------:R-:W-:Y:S01]  /*0860*/  IMAD R0, R47.reuse, c[0x0][0x2a0], RZ ;  /* 0x0000a8002f007a24 */ /* 0x040fe200078e02ff */
[----:B------:R-:W-:Y:S01]  /*0870*/  UMOV UR4, URZ ;  /* 0x0000003f00047c82 */ /* 0x000fe20008000000 */
[----:B------:R-:W-:-:S02]  /*0880*/  IMAD R6, R47, c[0x0][0x2c0], RZ ;  /* 0x0000b0002f067a24 */ /* 0x000fc400078e02ff */
[----:B------:R-:W-:Y:S01]  /*0890*/  IMAD.WIDE.U32 R54, R98, c[0x0][0x180], RZ ;  /* 0x0000600062367a25 */ /* 0x000fe200078e00ff */
[----:B0-----:R-:W-:Y:S02]  /*08a0*/  MOV R4, R46 ;  /* 0x0000002e00047202 */ /* 0x001fe40000000f00 */
[----:B------:R-:W-:-:S03]  /*08b0*/  LOP3.LUT R24, R46, 0x1f, RZ, 0xc0, !PT ;  /* 0x0000001f2e187812 */ /* 0x000fc600078ec0ff */
[----:B------:R-:W-:-:S04]  /*08c0*/  IMAD.WIDE.U32 R2, R95, c[0x0][0x298], R4 ;  /* 0x0000a6005f027a25 */ /* 0x000fc800078e0004 */
[----:B------:R-:W-:Y:S01]  /*08d0*/  IMAD.WIDE.U32 R4, R95, c[0x0][0x2b8], R4 ;  /* 0x0000ae005f047a25 */ /* 0x000fe200078e0004 */
[----:B------:R-:W-:-:S03]  /*08e0*/  IADD3 R3, R3, R7, RZ ;  /* 0x0000000703037210 */ /* 0x000fc60007ffe0ff */
[----:B------:R-:W-:Y:S01]  /*08f0*/  IMAD R7, R89, c[0x0][0x2a4], R0 ;  /* 0x0000a90059077a24 */ /* 0x000fe200078e0200 */
[----:B------:R-:W-:Y:S01]  /*0900*/  IADD3 R5, R5, R9, RZ ;  /* 0x0000000905057210 */ /* 0x000fe20007ffe0ff */
[----:B------:R-:W-:-:S04]  /*0910*/  IMAD.WIDE.U32 R2, R89, c[0x0][0x2a0], R2 ;  /* 0x0000a80059027a25 */ /* 0x000fc800078e0002 */
[----:B------:R-:W-:Y:S01]  /*0920*/  IMAD R9, R89, c[0x0][0x2c4], R6 ;  /* 0x0000b10059097a24 */ /* 0x000fe200078e0206 */
        /* <DEDUP_REMOVED lines=22> */
.L_x_8804:
[----:B------:R-:W-:Y:S01]  /*0a90*/  BAR.SYNC.DEFER_BLOCKING 0x0 ;  /* 0x0000000000007b1d */ /* 0x000fe20000010000 */
[----:B-1----:R-:W-:Y:S02]  /*0aa0*/  SHF.R.S32.HI R3, RZ, 0x1f, R46 ;  /* 0x0000001fff037819 */ /* 0x002fe4000001142e */
[C---:B------:R-:W-:Y:S02]  /*0ab0*/  SHF.L.U32 R23, R46.reuse, 0x3, RZ ;  /* 0x000000032e177819 */ /* 0x040fe400000006ff */
[----:B------:R-:W-:-:S02]  /*0ac0*/  SHF.L.U64.HI R22, R46, 0x3, R3 ;  /* 0x000000032e167819 */ /* 0x000fc40000010203 */
[----:B------:R-:W-:-:S04]  /*0ad0*/  IADD3 R2, P0, R44, R23, RZ ;  /* 0x000000172c027210 */ /* 0x000fc80007f1e0ff */
[----:B------:R-:W-:-:S06]  /*0ae0*/  IADD3.X R3, R45, R22, RZ, P0, !PT ;  /* 0x000000162d037210 */ /* 0x000fcc00007fe4ff */
[----:B------:R-:W2:Y:S01]  /*0af0*/  LDG.E.64 R2, [R2.64] ;  /* 0x0000000602027981 */ /* 0x000ea2000c1e1b00 */
[----:B------:R-:W-:-:S04]  /*0b00*/  IADD3 R4, P0, R42, R23, RZ ;  /* 0x000000172a047210 */ /* 0x000fc80007f1e0ff */
[----:B------:R-:W-:Y:S01]  /*0b10*/  IADD3.X R5, R43, R22, RZ, P0, !PT ;  /* 0x000000162b057210 */ /* 0x000fe200007fe4ff */
[----:B0-2---:R0:W-:Y:S01]  /*0b20*/  STS.64 [R27.X8], R2 ;  /* 0x000000021b007388 */ /* 0x0051e20000008a00 */
        /* <DEDUP_REMOVED lines=11> */
[----:B------:R-:W-:Y:S01]  /*0be0*/  LEA R70, R26, 0xffffff80, 0x7 ;  /* 0xffffff801a467811 */ /* 0x000fe200078e38ff */
[----:B------:R-:W-:Y:S01]  /*0bf0*/  IMAD R0, R93, c[0x0][0x1f0], RZ ;  /* 0x00007c005d007a24 */ /* 0x000fe200078e02ff */
[----:B------:R-:W-:Y:S01]  /*0c00*/  BSSY B0, `(.L_x_8781) ;  /* 0x000003e000007945 */ /* 0x000fe20003800000 */
[----:B------:R-:W-:Y:S01]  /*0c10*/  IMAD R11, R97, c[0x0][0x1f8], RZ ;  /* 0x00007e00610b7a24 */ /* 0x000fe200078e02ff */
[----:B------:R-:W-:Y:S01]  /*0c20*/  SHF.R.S32.HI R71, RZ, 0x1f, R70 ;  /* 0x0000001fff477819 */ /* 0x000fe20000011446 */
[----:B0-----:R-:W-:-:S02]  /*0c30*/  IMAD R3, R95, c[0x0][0x1f4], R0 ;  /* 0x00007d005f037a24 */ /* 0x001fc400078e0200 */
[----:B------:R-:W-:Y:S02]  /*0c40*/  IMAD R11, R98, c[0x0][0x1fc], R11 ;  /* 0x00007f00620b7a24 */ /* 0x000fe400078e020b */
[----:B------:R-:W-:Y:S01]  /*0c50*/  IMAD.WIDE.U32 R8, R95, c[0x0][0x1f0], R70 ;  /* 0x00007c005f087a25 */ /* 0x000fe200078e0046 */
[----:B-1----:R-:W-:Y:S02]  /*0c60*/  PRMT R21, RZ, 0x5410, R12 ;  /* 0x00005410ff157816 */ /* 0x002fe4000000000c */
[----:B------:R-:W-:Y:S02]  /*0c70*/  SHF.R.U32.HI R19, RZ, 0x10, R13 ;  /* 0x00000010ff137819 */ /* 0x000fe4000001160d */
[----:B------:R-:W-:Y:S01]  /*0c80*/  IADD3 R9, R9, R3, RZ ;  /* 0x0000000309097210 */ /* 0x000fe20007ffe0ff */
[----:B-----5:R-:W-:Y:S01]  /*0c90*/  FADD.FTZ R21, R21, R94 ;  /* 0x0000005e15157221 */ /* 0x020fe20000010000 */
[----:B------:R-:W-:-:S03]  /*0ca0*/  PRMT R19, RZ, 0x5410, R19 ;  /* 0x00005410ff137816 */ /* 0x000fc60000000013 */
[----:B------:R-:W-:Y:S01]  /*0cb0*/  IMAD.WIDE.U32 R4, R98, c[0x0][0x1f8], R8 ;  /* 0x00007e0062047a25 */ /* 0x000fe200078e0008 */
[----:B------:R-:W-:-:S03]  /*0cc0*/  FSETP.GTU.FTZ.AND P3, PT, R21, 20, PT ;  /* 0x41a000001500780b */ /* 0x000fc60003f7c000 */
[--C-:B------:R-:W-:Y:S01]  /*0cd0*/  FADD.FTZ R19, R19, R94.reuse ;  /* 0x0000005e13137221 */ /* 0x100fe20000010000 */
[----:B------:R-:W-:Y:S02]  /*0ce0*/  IADD3 R9, R5, R11, RZ ;  /* 0x0000000b05097210 */ /* 0x000fe40007ffe0ff */
[----:B------:R-:W-:Y:S02]  /*0cf0*/  SHF.R.U64 R5, R12, 0x10, R13 ;  /* 0x000000100c057819 */ /* 0x000fe4000000120d */
[C---:B------:R-:W-:Y:S02]  /*0d00*/  LEA R0, P0, R4.reuse, c[0x0][0x268], 0x1 ;  /* 0x00009a0004007a11 */ /* 0x040fe400078008ff */
[----:B------:R-:W-:Y:S02]  /*0d10*/  PRMT R5, RZ, 0x5410, R5 ;  /* 0x00005410ff057816 */ /* 0x000fe40000000005 */
[----:B------:R-:W-:Y:S02]  /*0d20*/  LEA.HI.X R9, R4, c[0x0][0x26c], R9, 0x1, P0 ;  /* 0x00009b0004097a11 */ /* 0x000fe400000f0c09 */
[----:B------:R-:W-:Y:S01]  /*0d30*/  IADD3 R4, P4, R0, R23, RZ ;  /* 0x0000001700047210 */ /* 0x000fe20007f9e0ff */
[----:B------:R-:W-:Y:S01]  /*0d40*/  FADD.FTZ R18, R5, R94 ;  /* 0x0000005e05127221 */ /* 0x000fe20000010000 */
[----:B------:R-:W-:-:S02]  /*0d50*/  FSETP.GTU.FTZ.AND P1, PT, R19, 20, PT ;  /* 0x41a000001300780b */ /* 0x000fc40003f3c000 */
[----:B------:R-:W-:Y:S02]  /*0d60*/  IADD3.X R5, R9, R22, RZ, P4, !PT ;  /* 0x0000001609057210 */ /* 0x000fe400027fe4ff */
[----:B------:R-:W-:Y:S01]  /*0d70*/  FSETP.GTU.FTZ.AND P2, PT, R18, 20, PT ;  /* 0x41a000001200780b */ /* 0x000fe20003f5c000 */
[----:B--2---:R0:W-:Y:S01]  /*0d80*/  STS.64 [R27.X8], R6 ;  /* 0x000000061b007388 */ /* 0x0041e20000008a00 */
[----:B------:R-:W-:-:S06]  /*0d90*/  NOP ;  /* 0x0000000000007918 */ /* 0x000fcc0000000000 */
[----:B------:R1:W2:Y:S01]  /*0da0*/  LDS.64 R2, [R27.X8] ;  /* 0x000000001b027984 */ /* 0x0002a20000008a00 */
[----:B0-----:R-:W-:-:S05]  /*0db0*/  PRMT R7, RZ, 0x5410, R13 ;  /* 0x00005410ff077816 */ /* 0x001fca000000000d */
[----:B------:R-:W-:-:S05]  /*0dc0*/  FADD.FTZ R20, R7, R94 ;  /* 0x0000005e07147221 */ /* 0x000fca0000010000 */
[----:B------:R-:W-:Y:S01]  /*0dd0*/  FSETP.GTU.FTZ.AND P0, PT, R20, 20, PT ;  /* 0x41a000001400780b */ /* 0x000fe20003f1c000 */
[----:B------:R-:W-:Y:S07]  /*0de0*/  @P3 BRA `(.L_x_8782) ;  /* 0x000001f000003947 */ /* 0x000fee0003800000 */
        /* <DEDUP_REMOVED lines=31> */
.L_x_8782:
[----:B-1----:R-:W-:Y:S05]  /*0fe0*/  BSYNC B0 ;  /* 0x0000000000007941 */ /* 0x002fea0003800000 */
.L_x_8781:
        /* <DEDUP_REMOVED lines=33> */
.L_x_8784:
[----:B------:R-:W-:Y:S05]  /*1200*/  BSYNC B0 ;  /* 0x0000000000007941 */ /* 0x000fea0003800000 */
.L_x_8783:
        /* <DEDUP_REMOVED lines=33> */
.L_x_8786:
[----:B------:R-:W-:Y:S05]  /*1420*/  BSYNC B0 ;  /* 0x0000000000007941 */ /* 0x000fea0003800000 */
.L_x_8785:
        /* <DEDUP_REMOVED lines=33> */
.L_x_8788:
[----:B------:R-:W-:Y:S05]  /*1640*/  BSYNC B0 ;  /* 0x0000000000007941 */ /* 0x000fea0003800000 */
.L_x_8787:
[----:B------:R-:W-:Y:S06]  /*1650*/  BAR.SYNC.DEFER_BLOCKING 0x0 ;  /* 0x0000000000007b1d */ /* 0x000fec0000010000 */
[----:B------:R-:W3:Y:S01]  /*1660*/  LDG.E.64 R4, [R4.64] ;  /* 0x0000000604047981 */ /* 0x000ee2000c1e1b00 */
[----:B------:R-:W-:Y:S02]  /*1670*/  IMAD R0, R93, c[0x0][0x200], RZ ;  /* 0x000080005d007a24 */ /* 0x000fe400078e02ff */
[----:B------:R-:W-:-:S04]  /*1680*/  IMAD.WIDE.U32 R6, R95, c[0x0][0x200], R70 ;  /* 0x000080005f067a25 */ /* 0x000fc800078e0046 */
        /* <DEDUP_REMOVED lines=15> */
[----:B--2---:R-:W-:Y:S01]  /*1780*/  PRMT R17, RZ, 0x5410, R2 ;  /* 0x00005410ff117816 */ /* 0x004fe20000000002 */
[----:B------:R-:W-:Y:S01]  /*1790*/  IMAD R39, R97, c[0x0][0x2f0], RZ ;  /* 0x0000bc0061277a24 */ /* 0x000fe200078e02ff */
[----:B------:R-:W-:-:S02]  /*17a0*/  SHF.R.U64 R2, R2, 0x10, R3 ;  /* 0x0000001002027819 */ /* 0x000fc40000001203 */
[----:B------:R-:W-:Y:S01]  /*17b0*/  PRMT R16, RZ, 0x5410, R3 ;  /* 0x00005410ff107816 */ /* 0x000fe20000000003 */
[----:B------:R-:W-:Y:S01]  /*17c0*/  IMAD R39, R98, c[0x0][0x2f4], R39 ;  /* 0x0000bd0062277a24 */ /* 0x000fe200078e0227 */
[--C-:B0-----:R-:W-:Y:S02]  /*17d0*/  SHF.R.U64 R10, R12, 0x10, R13.reuse ;  /* 0x000000100c0a7819 */ /* 0x101fe4000000120d */
[----:B------:R-:W-:Y:S02]  /*17e0*/  PRMT R0, RZ, 0x5410, R12 ;  /* 0x00005410ff007816 */ /* 0x000fe4000000000c */
[----:B------:R-:W-:-:S03]  /*17f0*/  SHF.R.U32.HI R12, RZ, 0x10, R13 ;  /* 0x00000010ff0c7819 */ /* 0x000fc6000001160d */
[----:B------:R-:W-:-:S04]  /*1800*/  FMUL.FTZ R8, R0, -1.4426950216293334961 ;  /* 0xbfb8aa3b00087820 */ /* 0x000fc80000410000 */
[----:B------:R0:W1:Y:S02]  /*1810*/  MUFU.EX2 R9, R8 ;  /* 0x0000000800097308 */ /* 0x0000640000000800 */
[----:B0-----:R-:W-:-:S05]  /*1820*/  PRMT R8, RZ, 0x5410, R10 ;  /* 0x00005410ff087816 */ /* 0x001fca000000000a */
[----:B------:R-:W-:Y:S02]  /*1830*/  FMUL.FTZ R10, R8, -1.4426950216293334961 ;  /* 0xbfb8aa3b080a7820 */ /* 0x000fe40000410000 */
[----:B-1----:R-:W-:-:S04]  /*1840*/  FADD.FTZ R9, R9, 1 ;  /* 0x3f80000009097421 */ /* 0x002fc80000010000 */
[----:B------:R-:W-:Y:S01]  /*1850*/  MUFU.EX2 R10, R10 ;  /* 0x0000000a000a7308 */ /* 0x000fe20000000800 */
[----:B---3--:R0:W-:Y:S01]  /*1860*/  STS.64 [R27.X8], R6 ;  /* 0x000000061b007388 */ /* 0x0081e20000008a00 */
[----:B------:R-:W-:-:S06]  /*1870*/  NOP ;  /* 0x0000000000007918 */ /* 0x000fcc0000000000 */
[----:B------:R-:W1:Y:S01]  /*1880*/  LDS.64 R4, [R27.X8] ;  /* 0x000000001b047984 */ /* 0x000e620000008a00 */
[----:B0-----:R-:W-:Y:S02]  /*1890*/  PRMT R6, RZ, 0x5410, R13 ;  /* 0x00005410ff067816 */ /* 0x001fe4000000000d */
[----:B------:R-:W-:Y:S01]  /*18a0*/  PRMT R7, RZ, 0x5410, R12 ;  /* 0x00005410ff077816 */ /* 0x000fe2000000000c */
[----:B------:R-:W-:Y:S02]  /*18b0*/  MUFU.RCP R13, R9 ;  /* 0x00000009000d7308 */ /* 0x000fe40000001000 */
[----:B------:R-:W-:Y:S02]  /*18c0*/  FMUL.FTZ R11, R6, -1.4426950216293334961 ;  /* 0xbfb8aa3b060b7820 */ /* 0x000fe40000410000 */
[----:B------:R-:W-:-:S04]  /*18d0*/  FMUL.FTZ R14, R7, -1.4426950216293334961 ;  /* 0xbfb8aa3b070e7820 */ /* 0x000fc80000410000 */
[----:B------:R-:W0:Y:S08]  /*18e0*/  MUFU.EX2 R11, R11 ;  /* 0x0000000b000b7308 */ /* 0x000e300000000800 */
[----:B------:R-:W2:Y:S01]  /*18f0*/  MUFU.EX2 R14, R14 ;  /* 0x0000000e000e7308 */ /* 0x000ea20000000800 */
[----:B0-----:R-:W-:Y:S02]  /*1900*/  FADD.FTZ R12, R11, 1 ;  /* 0x3f8000000b0c7421 */ /* 0x001fe40000010000 */
[----:B------:R-:W-:-:S05]  /*1910*/  FADD.FTZ R11, R10, 1 ;  /* 0x3f8000000a0b7421 */ /* 0x000fca0000010000 */
[----:B------:R0:W3:Y:S01]  /*1920*/  MUFU.RCP R35, R12 ;  /* 0x0000000c00237308 */ /* 0x0000e20000001000 */
[----:B--2---:R-:W-:Y:S01]  /*1930*/  FADD.FTZ R15, R14, 1 ;  /* 0x3f8000000e0f7421 */ /* 0x004fe20000010000 */
[----:B------:R-:W-:Y:S01]  /*1940*/  SHF.R.U32.HI R14, RZ, 0x10, R3 ;  /* 0x00000010ff0e7819 */ /* 0x000fe20000011603 */
[----:B------:R-:W-:Y:S01]  /*1950*/  FADD.FTZ R3, -R13, 1 ;  /* 0x3f8000000d037421 */ /* 0x000fe20000010100 */
[----:B-1----:R-:W-:-:S04]  /*1960*/  SHF.R.U64 R32, R4, 0x10, R5 ;  /* 0x0000001004207819 */ /* 0x002fc80000001205 */
[----:B------:R1:W2:Y:S01]  /*1970*/  MUFU.RCP R34, R15 ;  /* 0x0000000f00227308 */ /* 0x0002a20000001000 */
[--C-:B------:R-:W-:Y:S01]  /*1980*/  SHF.R.U32.HI R36, RZ, 0x10, R5.reuse ;  /* 0x00000010ff247819 */ /* 0x100fe20000011605 */
[C---:B------:R-:W-:Y:S01]  /*1990*/  FFMA.FTZ R3, R0.reuse, R3, 1 ;  /* 0x3f80000000037423 */ /* 0x040fe20000010003 */
[----:B0-----:R-:W-:Y:S01]  /*19a0*/  PRMT R12, RZ, 0x5410, R4 ;  /* 0x00005410ff0c7816 */ /* 0x001fe20000000004 */
[----:B------:R-:W-:Y:S01]  /*19b0*/  FMUL.FTZ R0, R0, R13 ;  /* 0x0000000d00007220 */ /* 0x000fe20000410000 */
[----:B------:R-:W-:Y:S02]  /*19c0*/  PRMT R9, RZ, 0x5410, R5 ;  /* 0x00005410ff097816 */ /* 0x000fe40000000005 */
[----:B------:R-:W-:Y:S01]  /*19d0*/  PRMT R14, RZ, 0x5410, R14 ;  /* 0x00005410ff0e7816 */ /* 0x000fe2000000000e */
[----:B------:R0:W4:Y:S01]  /*19e0*/  MUFU.RCP R33, R11 ;  /* 0x0000000b00217308 */ /* 0x0001220000001000 */
[----:B---3--:R-:W-:Y:S01]  /*19f0*/  FADD.FTZ R5, -R35, 1 ;  /* 0x3f80000023057421 */ /* 0x008fe20000010100 */
[----:B-1----:R-:W-:Y:S01]  /*1a00*/  PRMT R15, RZ, 0x5410, R2 ;  /* 0x00005410ff0f7816 */ /* 0x002fe20000000002 */
[----:B------:R-:W-:Y:S01]  /*1a10*/  FMUL.FTZ R2, R17, R12 ;  /* 0x0000000c11027220 */ /* 0x000fe20000410000 */
[----:B------:R-:W-:Y:S01]  /*1a20*/  PRMT R32, RZ, 0x5410, R32 ;  /* 0x00005410ff207816 */ /* 0x000fe20000000020 */
[----:B------:R-:W-:Y:S01]  /*1a30*/  FMUL.FTZ R10, R16, R9 ;  /* 0x00000009100a7220 */ /* 0x000fe20000410000 */
[----:B------:R-:W-:Y:S01]  /*1a40*/  PRMT R36, RZ, 0x5410, R36 ;  /* 0x00005410ff247816 */ /* 0x000fe20000000024 */
[----:B------:R-:W-:-:S02]  /*1a50*/  FMUL.FTZ R2, R13, R2 ;  /* 0x000000020d027220 */ /* 0x000fc40000410000 */
[----:B--2---:R-:W-:Y:S02]  /*1a60*/  FADD.FTZ R4, -R34, 1 ;  /* 0x3f80000022047421 */ /* 0x004fe40000010100 */
[----:B0-----:R-:W-:Y:S02]  /*1a70*/  FFMA.FTZ R11, R6, R5, 1 ;  /* 0x3f800000060b7423 */ /* 0x001fe40000010005 */
[----:B------:R-:W-:Y:S02]  /*1a80*/  FFMA.FTZ R38, R7, R4, 1 ;  /* 0x3f80000007267423 */ /* 0x000fe40000010004 */
[----:B------:R-:W-:Y:S02]  /*1a90*/  FMUL.FTZ R4, R15, R32 ;  /* 0x000000200f047220 */ /* 0x000fe40000410000 */
[----:B----4-:R-:W-:Y:S02]  /*1aa0*/  FADD.FTZ R5, -R33, 1 ;  /* 0x3f80000021057421 */ /* 0x010fe40000010100 */
        /* <DEDUP_REMOVED lines=13> */
[C---:B------:R-:W-:Y:S02]  /*1b80*/  IMAD R37, R95.reuse, c[0x0][0x2ec], R4 ;  /* 0x0000bb005f257a24 */ /* 0x040fe400078e0204 */
[----:B------:R-:W-:-:S04]  /*1b90*/  IMAD.WIDE.U32 R4, R95, c[0x0][0x2e8], R70 ;  /* 0x0000ba005f047a25 */ /* 0x000fc800078e0046 */
[----:B------:R-:W-:Y:S01]  /*1ba0*/  FMUL.FTZ R6, R6, R35 ;  /* 0x0000002306067220 */ /* 0x000fe20000410000 */
[----:B------:R-:W-:Y:S01]  /*1bb0*/  IADD3 R5, R5, R37, RZ ;  /* 0x0000002505057210 */ /* 0x000fe20007ffe0ff */
[----:B------:R-:W-:Y:S02]  /*1bc0*/  FMUL.FTZ R8, R8, R33 ;  /* 0x0000002108087220 */ /* 0x000fe40000410000 */
[----:B------:R-:W-:Y:S02]  /*1bd0*/  FMUL.FTZ R7, R7, R34 ;  /* 0x0000002207077220 */ /* 0x000fe40000410000 */
[----:B------:R-:W-:-:S04]  /*1be0*/  IMAD.WIDE.U32 R4, R98, c[0x0][0x2f0], R4 ;  /* 0x0000bc0062047a25 */ /* 0x000fc800078e0004 */
[----:B------:R-:W-:Y:S01]  /*1bf0*/  FMUL.FTZ R17, R17, R0 ;  /* 0x0000000011117220 */ /* 0x000fe20000410000 */
[----:B------:R-:W-:Y:S01]  /*1c00*/  IADD3 R5, R5, R39, RZ ;  /* 0x0000002705057210 */ /* 0x000fe20007ffe0ff */
[----:B------:R-:W-:Y:S02]  /*1c10*/  FMUL.FTZ R16, R16, R6 ;  /* 0x0000000610107220 */ /* 0x000fe40000410000 */
[----:B------:R-:W-:Y:S01]  /*1c20*/  FMUL.FTZ R15, R15, R8 ;  /* 0x000000080f0f7220 */ /* 0x000fe20000410000 */
[----:B------:R0:W-:Y:S01]  /*1c30*/  STS.64 [R27.X8], R10 ;  /* 0x0000000a1b007388 */ /* 0x0001e20000008a00 */
[----:B------:R-:W-:-:S06]  /*1c40*/  NOP ;  /* 0x0000000000007918 */ /* 0x000fcc0000000000 */
[----:B------:R-:W1:Y:S01]  /*1c50*/  LDS.64 R2, [R27.X8] ;  /* 0x000000001b027984 */ /* 0x000e620000008a00 */
[----:B------:R-:W-:Y:S01]  /*1c60*/  FMUL.FTZ R14, R14, R7 ;  /* 0x000000070e0e7220 */ /* 0x000fe20000410000 */
[----:B0-----:R-:W-:Y:S02]  /*1c70*/  LEA R10, P0, R4, c[0x0][0x338], 0x1 ;  /* 0x0000ce00040a7a11 */ /* 0x001fe400078008ff */
[----:B------:R-:W-:Y:S02]  /*1c80*/  SHF.R.U64 R11, R68, 0x10, R69 ;  /* 0x00000010440b7819 */ /* 0x000fe40000001245 */
[----:B------:R-:W-:Y:S02]  /*1c90*/  LEA.HI.X R5, R4, c[0x0][0x33c], R5, 0x1, P0 ;  /* 0x0000cf0004057a11 */ /* 0x000fe400000f0c05 */
[----:B------:R-:W-:Y:S02]  /*1ca0*/  IADD3 R4, P1, R10, R23, RZ ;  /* 0x000000170a047210 */ /* 0x000fe40007f3e0ff */
[----:B------:R-:W-:-:S02]  /*1cb0*/  ISETP.NE.U32.AND P0, PT, RZ, c[0x0][0x270], PT ;  /* 0x00009c00ff007a0c */ /* 0x000fc40003f05070 */
[----:B------:R-:W-:Y:S02]  /*1cc0*/  IADD3.X R5, R5, R22, RZ, P1, !PT ;  /* 0x0000001605057210 */ /* 0x000fe40000ffe4ff */
[----:B------:R-:W-:Y:S02]  /*1cd0*/  ISETP.NE.AND.EX P0, PT, RZ, c[0x0][0x274], PT, P0 ;  /* 0x00009d00ff007a0c */ /* 0x000fe40003f05300 */
[----:B------:R-:W-:-:S05]  /*1ce0*/  PRMT R10, RZ, 0x5410, R68 ;  /* 0x00005410ff0a7816 */ /* 0x000fca0000000044 */
[----:B------:R-:W-:Y:S01]  /*1cf0*/  FFMA.FTZ R10, R17, R10, R92 ;  /* 0x0000000a110a7223 */ /* 0x000fe2000001005c */
[----:B-1----:R0:W-:Y:S05]  /*1d00*/  STG.E.64 [R4.64], R2 ;  /* 0x0000000204007986 */ /* 0x0021ea000c101b06 */
[----:B------:R-:W-:Y:S05]  /*1d10*/  @!P0 BRA `(.L_x_8789) ;  /* 0x0000017000008947 */ /* 0x000fea0003800000 */
[----:B------:R-:W-:Y:S01]  /*1d20*/  BAR.SYNC.DEFER_BLOCKING 0x0 ;  /* 0x0000000000007b1d */ /* 0x000fe20000010000 */
[----:B------:R-:W-:Y:S02]  /*1d30*/  FMUL.FTZ R0, R0, R12 ;  /* 0x0000000c00007220 */ /* 0x000fe40000410000 */
[----:B0-----:R-:W-:Y:S02]  /*1d40*/  FMUL.FTZ R3, R8, R32 ;  /* 0x0000002008037220 */ /* 0x001fe40000410000 */
[----:B------:R-:W-:-:S02]  /*1d50*/  FMUL.FTZ R6, R6, R9 ;  /* 0x0000000906067220 */ /* 0x000fc40000410000 */
[----:B------:R-:W-:Y:S01]  /*1d60*/  FMUL.FTZ R7, R7, R36 ;  /* 0x0000002407077220 */ /* 0x000fe20000410000 */
        /* <DEDUP_REMOVED lines=18> */
.L_x_8789:
[----:B0-----:R-:W-:Y:S01]  /*1e90*/  MOV R2, c[0x0][0x16c] ;  /* 0x00005b0000027a02 */ /* 0x001fe20000000f00 */
[----:B------:R-:W-:Y:S01]  /*1ea0*/  BAR.SYNC.DEFER_BLOCKING 0x0 ;  /* 0x0000000000007b1d */ /* 0x000fe20000010000 */
[----:B------:R-:W-:Y:S01]  /*1eb0*/  PRMT R0, RZ, 0x5410, R11 ;  /* 0x00005410ff007816 */ /* 0x000fe2000000000b */
[----:B------:R-:W-:Y:S01]  /*1ec0*/  CS2R R12, SRZ ;  /* 0x00000000000c7805 */ /* 0x000fe2000001ff00 */
[----:B------:R-:W-:Y:S01]  /*1ed0*/  ISETP.GE.AND P0, PT, R2, 0x1, PT ;  /* 0x000000010200780c */ /* 0x000fe20003f06270 */
[----:B------:R-:W-:Y:S01]  /*1ee0*/  FMUL.FTZ R8, R17, R96 ;  /* 0x0000006011087220 */ /* 0x000fe20000410000 */
[--C-:B------:R-:W-:Y:S01]  /*1ef0*/  SHF.R.U32.HI R92, RZ, 0x10, R69.reuse ;  /* 0x00000010ff5c7819 */ /* 0x100fe20000011645 */
[----:B------:R-:W-:Y:S01]  /*1f00*/  FFMA.FTZ R3, R15, R0, R10 ;  /* 0x000000000f037223 */ /* 0x000fe2000001000a */
[----:B------:R-:W-:Y:S01]  /*1f10*/  PRMT R0, RZ, 0x5410, R69 ;  /* 0x00005410ff007816 */ /* 0x000fe20000000045 */
[----:B------:R-:W-:Y:S01]  /*1f20*/  CS2R R10, SRZ ;  /* 0x00000000000a7805 */ /* 0x000fe2000001ff00 */
[----:B------:R-:W-:Y:S01]  /*1f30*/  PRMT R92, RZ, 0x5410, R92 ;  /* 0x00005410ff5c7816 */ /* 0x000fe2000000005c */
[----:B------:R-:W-:-:S02]  /*1f40*/  FMUL.FTZ R9, R16, R96 ;  /* 0x0000006010097220 */ /* 0x000fc40000410000 */
[----:B------:R-:W-:Y:S02]  /*1f50*/  FFMA.FTZ R3, R16, R0, R3 ;  /* 0x0000000010037223 */ /* 0x000fe40000010003 */
[----:B------:R-:W-:Y:S02]  /*1f60*/  FMUL.FTZ R7, R15, R96 ;  /* 0x000000600f077220 */ /* 0x000fe40000410000 */
[C---:B------:R-:W-:Y:S02]  /*1f70*/  FFMA.FTZ R92, R14.reuse, R92, R3 ;  /* 0x0000005c0e5c7223 */ /* 0x040fe40000010003 */
[----:B------:R-:W-:Y:S01]  /*1f80*/  FMUL.FTZ R6, R14, R96 ;  /* 0x000000600e067220 */ /* 0x000fe20000410000 */
[----:B------:R-:W-:Y:S05]  /*1f90*/  @!P0 BRA `(.L_x_8790) ;  /* 0x0000167000008947 */ /* 0x000fea0003800000 */
[----:B------:R-:W-:Y:S01]  /*1fa0*/  HFMA2.MMA R3, -RZ, RZ, 0, 0 ;  /* 0x00000000ff037435 */ /* 0x000fe200000001ff */
[----:B------:R-:W-:Y:S01]  /*1fb0*/  MOV R2, R46 ;  /* 0x0000002e00027202 */ /* 0x000fe20000000f00 */
[C---:B------:R-:W-:Y:S01]  /*1fc0*/  IMAD R0, R93.reuse, c[0x0][0x298], RZ ;  /* 0x0000a6005d007a24 */ /* 0x040fe200078e02ff */
[----:B------:R-:W-:Y:S01]  /*1fd0*/  MOV R87, c[0x0][0x174] ;  /* 0x00005d0000577a02 */ /* 0x000fe20000000f00 */
[----:B------:R-:W-:-:S02]  /*1fe0*/  IMAD R32, R93, c[0x0][0x2b8], RZ ;  /* 0x0000ae005d207a24 */ /* 0x000fc400078e02ff */
[----:B------:R-:W-:Y:S01]  /*1ff0*/  IMAD R13, R95, c[0x0][0x29c], R0 ;  /* 0x0000a7005f0d7a24 */ /* 0x000fe200078e0200 */
[----:B------:R-:W-:Y:S01]  /*2000*/  LEA R87, R87, UR4, 0x7 ;  /* 0x0000000457577c11 */ /* 0x000fe2000f8e38ff */
[C---:B------:R-:W-:Y:S02]  /*2010*/  IMAD R33, R95.reuse, c[0x0][0x2bc], R32 ;  /* 0x0000af005f217a24 */ /* 0x040fe400078e0220 */
[----:B------:R-:W-:-:S04]  /*2020*/  IMAD.WIDE.U32 R4, R95, c[0x0][0x298], R2 ;  /* 0x0000a6005f047a25 */ /* 0x000fc800078e0002 */
[----:B------:R-:W-:Y:S01]  /*2030*/  IMAD.WIDE.U32 R2, R95, c[0x0][0x2b8], R2 ;  /* 0x0000ae005f027a25 */ /* 0x000fe200078e0002 */
[----:B------:R-:W-:-:S03]  /*2040*/  IADD3 R5, R5, R13, RZ ;  /* 0x0000000d05057210 */ /* 0x000fc60007ffe0ff */
[----:B------:R-:W-:Y:S01]  /*2050*/  IMAD R0, R47, c[0x0][0x2a0], RZ ;  /* 0x0000a8002f007a24 */ /* 0x000fe200078e02ff */
[----:B------:R-:W-:Y:S01]  /*2060*/  IADD3 R3, R3, R33, RZ ;  /* 0x0000002103037210 */ /* 0x000fe20007ffe0ff */
[----:B------:R-:W-:-:S04]  /*2070*/  IMAD.WIDE.U32 R4, R89, c[0x0][0x2a0], R4 ;  /* 0x0000a80059047a25 */ /* 0x000fc800078e0004 */
[----:B------:R-:W-:Y:S01]  /*2080*/  IMAD R32, R47, c[0x0][0x2c0], RZ ;  /* 0x0000b0002f207a24 */ /* 0x000fe200078e02ff */
[----:B------:R-:W-:Y:S01]  /*2090*/  IADD3 R80, P0, R70, R4, RZ ;  /* 0x0000000446507210 */ /* 0x000fe20007f1e0ff */
[----:B------:R-:W-:-:S04]  /*20a0*/  IMAD.WIDE.U32 R2, R89, c[0x0][0x2c0], R2 ;  /* 0x0000b00059027a25 */ /* 0x000fc800078e0002 */
[C---:B------:R-:W-:Y:S01]  /*20b0*/  IMAD R13, R89.reuse, c[0x0][0x2a4], R0 ;  /* 0x0000a900590d7a24 */ /* 0x040fe200078e0200 */
[----:B------:R-:W-:Y:S01]  /*20c0*/  IADD3 R82, P1, R70, R2, RZ ;  /* 0x0000000246527210 */ /* 0x000fe20007f3e0ff */
[----:B------:R-:W-:Y:S02]  /*20d0*/  IMAD R33, R89, c[0x0][0x2c4], R32 ;  /* 0x0000b10059217a24 */ /* 0x000fe400078e0220 */
[----:B------:R-:W-:Y:S01]  /*20e0*/  IMAD.WIDE R72, R87, 0x4, R56 ;  /* 0x0000000457487825 */ /* 0x000fe200078e0238 */
[C---:B------:R-:W-:Y:S01]  /*20f0*/  IADD3.X R81, R71.reuse, R5, R13, P0, !PT ;  /* 0x0000000547517210 */ /* 0x040fe200007fe40d */
[----:B------:R-:W-:Y:S01]  /*2100*/  HFMA2.MMA R13, -RZ, RZ, 0, 0 ;  /* 0x00000000ff0d7435 */ /* 0x000fe200000001ff */
[----:B------:R-:W-:Y:S01]  /*2110*/  IADD3.X R83, R71, R3, R33, P1, !PT ;  /* 0x0000000347537210 */ /* 0x000fe20000ffe421 */
[----:B------:R-:W-:Y:S01]  /*2120*/  IMAD.WIDE R74, R87, 0x4, R58 ;  /* 0x00000004574a7825 */ /* 0x000fe200078e023a */
[----:B------:R-:W-:Y:S01]  /*2130*/  CS2R R4, SRZ ;  /* 0x0000000000047805 */ /* 0x000fe2000001ff00 */
[----:B------:R-:W-:-:S02]  /*2140*/  MOV R3, RZ ;  /* 0x000000ff00037202 */ /* 0x000fc40000000f00 */
[----:B------:R-:W-:-:S04]  /*2150*/  IMAD.WIDE R76, R87, 0x4, R60 ;  /* 0x00000004574c7825 */ /* 0x000fc800078e023c */
[----:B------:R-:W-:-:S04]  /*2160*/  IMAD.WIDE R78, R87, 0x4, R62 ;  /* 0x00000004574e7825 */ /* 0x000fc800078e023e */
[----:B------:R-:W-:-:S04]  /*2170*/  IMAD.WIDE R84, R87, 0x4, R64 ;  /* 0x0000000457547825 */ /* 0x000fc800078e0240 */
[----:B------:R-:W-:-:S04]  /*2180*/  IMAD.WIDE R86, R87, 0x4, R66 ;  /* 0x0000000457567825 */ /* 0x000fc800078e0242 */
.L_x_8803:
        /* <DEDUP_REMOVED lines=27> */
[----:B0-2---:R0:W-:Y:S01]  /*2340*/  STS.64 [R27.X8], R34 ;  /* 0x000000221b007388 */ /* 0x0051e20000008a00 */
[----:B------:R-:W-:-:S06]  /*2350*/  NOP ;  /* 0x0000000000007918 */ /* 0x000fcc0000000000 */
[----:B-1----:R1:W2:Y:S01]  /*2360*/  LDG.E.64 R38, [R32.64] ;  /* 0x0000000620267981 */ /* 0x0022a2000c1e1b00 */
[----:B------:R-:W-:-:S04]  /*2370*/  IADD3 R0, R26, -0x1, RZ ;  /* 0xffffffff1a007810 */ /* 0x000fc80007ffe0ff */
[----:B------:R-:W-:Y:S02]  /*2380*/  LEA.HI R90, R0, R0, RZ, 0x1 ;  /* 0x00000000005a7211 */ /* 0x000fe400078f08ff */
[----:B------:R-:W-:Y:S02]  /*2390*/  ISETP.GT.AND P0, PT, R26, 0x1, PT ;  /* 0x000000011a00780c */ /* 0x000fe40003f04270 */
[----:B------:R-:W-:Y:S02]  /*23a0*/  LOP3.LUT R91, R90, 0xfffffe, RZ, 0xc0, !PT ;  /* 0x00fffffe5a5b7812 */ /* 0x000fe400078ec0ff */
[----:B------:R-:W-:Y:S02]  /*23b0*/  ISETP.EQ.AND P0, PT, R24, RZ, P0 ;  /* 0x000000ff1800720c */ /* 0x000fe40000702270 */
[----:B------:R-:W-:Y:S01]  /*23c0*/  ISETP.NE.AND P1, PT, R46, RZ, PT ;  /* 0x000000ff2e00720c */ /* 0x000fe20003f25270 */
[----:B---3--:R-:W-:-:S04]  /*23d0*/  FMUL.FTZ R90, R2, 1.4426950216293334961 ;  /* 0x3fb8aa3b025a7820 */ /* 0x008fc80000410000 */
[----:B------:R-:W-:Y:S01]  /*23e0*/  FMUL.FTZ R108, R90, R21 ;  /* 0x000000155a6c7220 */ /* 0x000fe20000410000 */
[----:B------:R-:W-:-:S05]  /*23f0*/  IADD3 R0, R0, -R91, RZ ;  /* 0x8000005b00007210 */ /* 0x000fca0007ffe0ff */
[----:B------:R-:W3:Y:S01]  /*2400*/  MUFU.EX2 R108, R108 ;  /* 0x0000006c006c7308 */ /* 0x000ee20000000800 */
[----:B0-----:R-:W-:Y:S02]  /*2410*/  IADD3 R34, R46, 0x200, RZ ;  /* 0x000002002e227810 */ /* 0x001fe40007ffe0ff */
[----:B-1----:R-:W-:Y:S02]  /*2420*/  @P0 IADD3 R32, R26, -0x2, RZ ;  /* 0xfffffffe1a200810 */ /* 0x002fe40007ffe0ff */
[----:B------:R-:W-:-:S03]  /*2430*/  @!P1 LEA R34, R0, R5, 0x8 ;  /* 0x0000000500229211 */ /* 0x000fc600078e40ff */
[----:B------:R-:W-:Y:S01]  /*2440*/  @P0 IMAD R37, R32, c[0x0][0x16c], R5 ;  /* 0x00005b0020250a24 */ /* 0x000fe200078e0205 */
[----:B------:R-:W-:Y:S01]  /*2450*/  SHF.L.U32 R99, R34, 0x2, RZ ;  /* 0x0000000222637819 */ /* 0x000fe200000006ff */
[----:B------:R-:W0:Y:S01]  /*2460*/  LDS.64 R32, [R27.X8] ;  /* 0x000000001b207984 */ /* 0x000e220000008a00 */
[----:B------:R-:W-:Y:S01]  /*2470*/  ISETP.NE.AND P2, PT, R46, 0x1f, PT ;  /* 0x0000001f2e00780c */ /* 0x000fe20003f45270 */
[----:B------:R-:W-:Y:S01]  /*2480*/  @P0 IMAD.WIDE R36, R37, 0x8, R48 ;  /* 0x0000000825240825 */ /* 0x000fe200078e0230 */
[----:B------:R-:W-:-:S03]  /*2490*/  MOV R103, RZ ;  /* 0x000000ff00677202 */ /* 0x000fc60000000f00 */
[C---:B------:R-:W-:Y:S02]  /*24a0*/  FMUL.FTZ R91, R90.reuse, R18 ;  /* 0x000000125a5b7220 */ /* 0x040fe40000410000 */
[----:B------:R-:W-:Y:S01]  /*24b0*/  FMUL.FTZ R113, R90, R20 ;  /* 0x000000145a717220 */ /* 0x000fe20000410000 */
[--C-:B------:R-:W-:Y:S02]  /*24c0*/  SHF.R.U64 R107, R68, 0x10, R69.reuse ;  /* 0x00000010446b7819 */ /* 0x100fe40000001245 */
[----:B------:R-:W-:-:S03]  /*24d0*/  SHF.R.U32.HI R104, RZ, 0x10, R69 ;  /* 0x00000010ff687819 */ /* 0x000fc60000011645 */
[----:B------:R-:W-:Y:S01]  /*24e0*/  MUFU.EX2 R113, R113 ;  /* 0x0000007100717308 */ /* 0x000fe20000000800 */
[----:B------:R-:W-:Y:S02]  /*24f0*/  PRMT R106, RZ, 0x5410, R68 ;  /* 0x00005410ff6a7816 */ /* 0x000fe40000000044 */
[----:B------:R-:W-:Y:S02]  /*2500*/  PRMT R109, RZ, 0x5410, R69 ;  /* 0x00005410ff6d7816 */ /* 0x000fe40000000045 */
[----:B------:R-:W-:Y:S02]  /*2510*/  PRMT R107, RZ, 0x5410, R107 ;  /* 0x00005410ff6b7816 */ /* 0x000fe4000000006b */
[----:B------:R-:W-:Y:S01]  /*2520*/  PRMT R104, RZ, 0x5410, R104 ;  /* 0x00005410ff687816 */ /* 0x000fe20000000068 */
[----:B------:R-:W-:Y:S01]  /*2530*/  BSSY B0, `(.L_x_8791) ;  /* 0x0000027000007945 */ /* 0x000fe20003800000 */
[--C-:B0-----:R-:W-:Y:S02]  /*2540*/  PRMT R0, RZ, 0x5410, R32.reuse ;  /* 0x00005410ff007816 */ /* 0x101fe40000000020 */
[----:B------:R-:W-:-:S02]  /*2550*/  PRMT R100, RZ, 0x7610, R32 ;  /* 0x00007610ff647816 */ /* 0x000fc40000000020 */
[----:B------:R0:W1:Y:S01]  /*2560*/  MUFU.EX2 R32, R91 ;  /* 0x0000005b00207308 */ /* 0x0000620000000800 */
[----:B------:R-:W-:Y:S01]  /*2570*/  PRMT R101, RZ, 0x7610, R33 ;  /* 0x00007610ff657816 */ /* 0x000fe20000000021 */
[----:B------:R-:W-:Y:S01]  /*2580*/  FMUL.FTZ R112, R104, R19 ;  /* 0x0000001368707220 */ /* 0x000fe20000410000 */
[----:B--2---:R-:W-:Y:S01]  /*2590*/  STS.64 [R27.X8+0x100], R38 ;  /* 0x000100261b007388 */ /* 0x004fe20000008a00 */
[----:B------:R-:W-:-:S06]  /*25a0*/  NOP ;  /* 0x0000000000007918 */ /* 0x000fcc0000000000 */
[----:B------:R-:W0:Y:S04]  /*25b0*/  LDS.64 R34, [R27.X8+0x100] ;  /* 0x000100001b227984 */ /* 0x000e280000008a00 */
[----:B---3--:R2:W-:Y:S04]  /*25c0*/  STS [R99+0x838], R108 ;  /* 0x0008386c63007388 */ /* 0x0085e80000000800 */
[----:B------:R-:W-:Y:S06]  /*25d0*/  BAR.SYNC.DEFER_BLOCKING 0x0 ;  /* 0x0000000000007b1d */ /* 0x000fec0000010000 */
[----:B------:R3:W4:Y:S04]  /*25e0*/  @P2 LDS R102, [R46.X4+0x103c] ;  /* 0x00103c002e662984 */ /* 0x0007280000004800 */
[----:B------:R0:W5:Y:S02]  /*25f0*/  @P0 LDG.E R103, [R36.64+0x4] ;  /* 0x0000040624670981 */ /* 0x000164000c1e1900 */
[----:B0-----:R-:W-:-:S06]  /*2600*/  FMUL.FTZ R37, R90, R19 ;  /* 0x000000135a257220 */ /* 0x001fcc0000410000 */
[----:B------:R-:W0:Y:S01]  /*2610*/  MUFU.EX2 R37, R37 ;  /* 0x0000002500257308 */ /* 0x000e220000000800 */
[--C-:B------:R-:W-:Y:S02]  /*2620*/  PRMT R91, RZ, 0x5410, R35.reuse ;  /* 0x00005410ff5b7816 */ /* 0x100fe40000000023 */
[----:B------:R-:W-:Y:S01]  /*2630*/  PRMT R105, RZ, 0x7610, R35 ;  /* 0x00007610ff697816 */ /* 0x000fe20000000023 */
[----:B------:R-:W-:Y:S01]  /*2640*/  FMUL.FTZ R38, R109, R20 ;  /* 0x000000146d267220 */ /* 0x000fe20000410000 */
[----:B--2---:R-:W-:Y:S01]  /*2650*/  PRMT R99, RZ, 0x5410, R33 ;  /* 0x00005410ff637816 */ /* 0x004fe20000000021 */
[----:B------:R-:W-:Y:S01]  /*2660*/  FMUL.FTZ R33, R106, R21 ;  /* 0x000000156a217220 */ /* 0x000fe20000410000 */
[----:B------:R-:W-:Y:S01]  /*2670*/  PRMT R118, RZ, 0x7610, R34 ;  /* 0x00007610ff767816 */ /* 0x000fe20000000022 */
[----:B------:R-:W-:Y:S02]  /*2680*/  FMUL.FTZ R39, R107, R18 ;  /* 0x000000126b277220 */ /* 0x000fe40000410000 */
[----:B------:R-:W-:-:S02]  /*2690*/  FMUL.FTZ R120, R16, R91 ;  /* 0x0000005b10787220 */ /* 0x000fc40000410000 */
[----:B------:R-:W-:Y:S01]  /*26a0*/  FMUL.FTZ R105, R14, R105 ;  /* 0x000000690e697220 */ /* 0x000fe20000410000 */
[----:B------:R-:W-:Y:S01]  /*26b0*/  PRMT R36, RZ, 0x5410, R34 ;  /* 0x00005410ff247816 */ /* 0x000fe20000000022 */
[----:B-1----:R-:W-:Y:S02]  /*26c0*/  FMUL.FTZ R90, R108, R32 ;  /* 0x000000206c5a7220 */ /* 0x002fe40000410000 */
[----:B------:R-:W-:Y:S02]  /*26d0*/  FMUL.FTZ R115, R0, R33 ;  /* 0x0000002100737220 */ /* 0x000fe40000410000 */
[----:B------:R-:W-:Y:S02]  /*26e0*/  FMUL.FTZ R35, R100, R39 ;  /* 0x0000002764237220 */ /* 0x000fe40000410000 */
[----:B------:R-:W-:Y:S02]  /*26f0*/  FMUL.FTZ R110, R99, R38 ;  /* 0x00000026636e7220 */ /* 0x000fe40000410000 */
[----:B------:R-:W-:-:S02]  /*2700*/  FMUL.FTZ R118, R15, R118 ;  /* 0x000000760f767220 */ /* 0x000fc40000410000 */
[----:B0-----:R-:W-:Y:S01]  /*2710*/  FFMA.FTZ R114, R37, R105, R120 ;  /* 0x0000006925727223 */ /* 0x001fe20000010078 */
        /* <DEDUP_REMOVED lines=8> */
.L_x_8792:
[----:B---34-:R-:W-:Y:S05]  /*27a0*/  BSYNC B0 ;  /* 0x0000000000007941 */ /* 0x018fea0003800000 */
.L_x_8791:
[----:B-1----:R-:W-:Y:S01]  /*27b0*/  FMUL.FTZ R122, R37, R102 ;  /* 0x00000066257a7220 */ /* 0x002fe20000410000 */
        /* <DEDUP_REMOVED lines=44> */
[C---:B--2---:R-:W-:Y:S01]  /*2a80*/  @P3 FFMA.FTZ R124, R125.reuse, R91, R124 ;  /* 0x0000005b7d7c3223 */ /* 0x044fe2000001007c */
[----:B------:R-:W-:Y:S02]  /*2a90*/  ISETP.NE.OR P0, PT, R24, RZ, P0 ;  /* 0x000000ff1800720c */ /* 0x000fe40000705670 */
[----:B------:R-:W1:Y:S01]  /*2aa0*/  SHFL.DOWN PT, R121, R34, 0x8, 0x1f ;  /* 0x09001f0022797f89 */ /* 0x000e6200000e0000 */
[----:B------:R-:W-:Y:S01]  /*2ab0*/  MOV R91, RZ ;  /* 0x000000ff005b7202 */ /* 0x000fe20000000f00 */
[----:B---3--:R-:W-:Y:S01]  /*2ac0*/  @P3 FMUL.FTZ R125, R125, R90 ;  /* 0x0000005a7d7d3220 */ /* 0x008fe20000410000 */
[----:B------:R-:W-:Y:S01]  /*2ad0*/  HFMA2.MMA R90, -RZ, RZ, 1.875, 0 ;  /* 0x3f800000ff5a7435 */ /* 0x000fe200000001ff */
[----:B------:R-:W2:Y:S01]  /*2ae0*/  SHFL.UP PT, R123, R124, 0x8, RZ ;  /* 0x050000007c7b7989 */ /* 0x000ea200000e00ff */
[----:B------:R-:W-:-:S03]  /*2af0*/  ISETP.GE.AND P3, PT, R27, 0x8, PT ;  /* 0x000000081b00780c */ /* 0x000fc60003f66270 */
[----:B------:R-:W3:Y:S05]  /*2b00*/  SHFL.UP PT, R122, R125, 0x8, RZ ;  /* 0x050000007d7a7989 */ /* 0x000eea00000e00ff */
        /* <DEDUP_REMOVED lines=17> */
[----:B------:R-:W0:Y:S01]  /*2c20*/  SHFL.DOWN PT, R122, R119, 0x1, 0x1f ;  /* 0x08201f00777a7f89 */ /* 0x000e2200000e0000 */
[----:B------:R-:W-:-:S03]  /*2c30*/  ISETP.NE.AND P0, PT, R46, RZ, PT ;  /* 0x000000ff2e00720c */ /* 0x000fc60003f05270 */
[----:B-----5:R1:W-:Y:S04]  /*2c40*/  SHFL.IDX PT, R117, R103, RZ, 0x1f ;  /* 0x00001fff67757589 */ /* 0x0203e800000e0000 */
[----:B------:R-:W-:Y:S04]  /*2c50*/  SHFL.UP PT, R124, R124, 0x1, RZ ;  /* 0x042000007c7c7989 */ /* 0x000fe800000e00ff */
[----:B------:R-:W2:Y:S01]  /*2c60*/  SHFL.UP PT, R125, R125, 0x1, RZ ;  /* 0x042000007d7d7989 */ /* 0x000ea200000e00ff */
[----:B-1----:R-:W-:-:S03]  /*2c70*/  LEA R103, R26, 0xffffff80, 0x7 ;  /* 0xffffff801a677811 */ /* 0x002fc600078e38ff */
[----:B------:R-:W-:Y:S04]  /*2c80*/  SHFL.IDX PT, R119, R119, RZ, 0x1f ;  /* 0x00001fff77777589 */ /* 0x000fe800000e0000 */
[----:B------:R-:W1:Y:S01]  /*2c90*/  SHFL.IDX PT, R34, R34, RZ, 0x1f ;  /* 0x00001fff22227589 */ /* 0x000e6200000e0000 */
[----:B0-----:R-:W-:Y:S01]  /*2ca0*/  @P2 FFMA.FTZ R121, R123, R121, R122 ;  /* 0x000000797b792223 */ /* 0x001fe2000001007a */
[----:B------:R-:W-:-:S03]  /*2cb0*/  IADD3 R122, -R103, c[0x0][0x168], -R46 ;  /* 0x00005a00677a7a10 */ /* 0x000fc60007ffe92e */
[----:B------:R-:W-:Y:S01]  /*2cc0*/  FFMA.FTZ R102, R121, R102, R105 ;  /* 0x0000006679667223 */ /* 0x000fe20000010069 */
[C---:B------:R-:W-:Y:S02]  /*2cd0*/  ISETP.GE.AND P2, PT, R122.reuse, 0x21, PT ;  /* 0x000000217a00780c */ /* 0x040fe40003f46270 */
[C---:B------:R-:W-:Y:S01]  /*2ce0*/  ISETP.GE.AND P3, PT, R122.reuse, 0x41, PT ;  /* 0x000000417a00780c */ /* 0x040fe20003f66270 */
[----:B------:R-:W-:Y:S01]  /*2cf0*/  FFMA.FTZ R105, R37, R102, R120 ;  /* 0x0000006625697223 */ /* 0x000fe20000010078 */
[----:B------:R-:W-:-:S03]  /*2d00*/  ISETP.GE.AND P4, PT, R122, 0x61, PT ;  /* 0x000000617a00780c */ /* 0x000fc60003f86270 */
[----:B------:R-:W-:Y:S02]  /*2d10*/  FFMA.FTZ R103, R113, R105, R118 ;  /* 0x0000006971677223 */ /* 0x000fe40000010076 */
[----:B--2---:R-:W-:Y:S01]  /*2d20*/  @P1 FFMA.FTZ R117, R125, R117, R124 ;  /* 0x000000757d751223 */ /* 0x004fe2000001007c */
[----:B------:R-:W-:Y:S01]  /*2d30*/  ISETP.GE.AND P1, PT, R122, 0x1, PT ;  /* 0x000000017a00780c */ /* 0x000fe20003f26270 */
[----:B------:R-:W-:Y:S02]  /*2d40*/  FFMA.FTZ R111, R32, R103, R111 ;  /* 0x00000067206f7223 */ /* 0x000fe4000001006f */
[----:B------:R-:W-:Y:S02]  /*2d50*/  FFMA.FTZ R118, R108, R117, R115 ;  /* 0x000000756c767223 */ /* 0x000fe40000010073 */
[----:B-1----:R-:W-:Y:S02]  /*2d60*/  FFMA.FTZ R91, R34, R91, R119 ;  /* 0x0000005b225b7223 */ /* 0x002fe40000010077 */
        /* <DEDUP_REMOVED lines=54> */
.L_x_8794:
[----:B-1----:R-:W-:Y:S05]  /*30d0*/  BSYNC B0 ;  /* 0x0000000000007941 */ /* 0x002fea0003800000 */
.L_x_8793:
        /* <DEDUP_REMOVED lines=11> */
.L_x_8796:
[----:B------:R-:W-:Y:S05]  /*3190*/  BSYNC B0 ;  /* 0x0000000000007941 */ /* 0x000fea0003800000 */
.L_x_8795:
        /* <DEDUP_REMOVED lines=9> */
.L_x_8798:
[----:B------:R-:W-:Y:S05]  /*3230*/  BSYNC B0 ;  /* 0x0000000000007941 */ /* 0x000fea0003800000 */
.L_x_8797:
        /* <DEDUP_REMOVED lines=9> */
.L_x_8800:
[----:B------:R-:W-:Y:S05]  /*32d0*/  BSYNC B0 ;  /* 0x0000000000007941 */ /* 0x000fea0003800000 */
.L_x_8799:
[----:B----4-:R-:W4:Y:S01]  /*32e0*/  SHFL.DOWN P1, R33, R90, 0x1, 0x1f ;  /* 0x08201f005a217f89 */ /* 0x010f220000020000 */
[----:B------:R-:W-:Y:S01]  /*32f0*/  FMUL.FTZ R100, R100, R103 ;  /* 0x0000006764647220 */ /* 0x000fe20000410000 */
[----:B------:R-:W-:Y:S01]  /*3300*/  BSSY B0, `(.L_x_8801) ;  /* 0x000002a000007945 */ /* 0x000fe20003800000 */
        /* <DEDUP_REMOVED lines=41> */
.L_x_8802:
[----:B----4-:R-:W-:Y:S05]  /*35a0*/  BSYNC B0 ;  /* 0x0000000000007941 */ /* 0x010fea0003800000 */
.L_x_8801:
[----:B------:R-:W-:Y:S02]  /*35b0*/  IADD3 R5, R5, 0x1, RZ ;  /* 0x0000000105057810 */ /* 0x000fe40007ffe0ff */
[----:B------:R-:W-:Y:S02]  /*35c0*/  IADD3 R4, P1, R4, 0x1, RZ ;  /* 0x0000000104047810 */ /* 0x000fe40007f3e0ff */
[----:B------:R-:W-:Y:S02]  /*35d0*/  ISETP.GE.AND P0, PT, R5, c[0x0][0x16c], PT ;  /* 0x00005b0005007a0c */ /* 0x000fe40003f06270 */
[----:B------:R-:W-:-:S11]  /*35e0*/  IADD3.X R3, RZ, R3, RZ, P1, !PT ;  /* 0x00000003ff037210 */ /* 0x000fd60000ffe4ff */
[----:B------:R-:W-:Y:S01]  /*35f0*/  @P0 CALL.REL.NOINC `(.L_x_8790) ;  /* 0x0000001000000944 */ /* 0x000fe20003c00000 */
[----:B------:R-:W-:Y:S05]  /*3600*/  BRA `(.L_x_8803) ;  /* 0xffffeb8000007947 */ /* 0x000fea000383ffff */
.L_x_8790:
        /* <DEDUP_REMOVED lines=9> */
[C---:B------:R-:W-:Y:S02]  /*36a0*/  ISETP.GT.AND P5, PT, R26.reuse, 0x1, PT ;  /* 0x000000011a00780c */ /* 0x040fe40003fa4270 */
[----:B------:R-:W-:Y:S01]  /*36b0*/  IADD3 R26, R26, -0x1, RZ ;  /* 0xffffffff1a1a7810 */ /* 0x000fe20007ffe0ff */
[----:B----4-:R-:W-:Y:S01]  /*36c0*/  STS.64 [R27.X8], R2 ;  /* 0x000000021b007388 */ /* 0x010fe20000008a00 */
[----:B------:R-:W-:-:S06]  /*36d0*/  NOP ;  /* 0x0000000000007918 */ /* 0x000fcc0000000000 */
[----:B------:R-:W4:Y:S04]  /*36e0*/  LDS.64 R14, [R27.X8] ;  /* 0x000000001b0e7984 */ /* 0x000f280000008a00 */
[----:B------:R-:W-:Y:S06]  /*36f0*/  BAR.SYNC.DEFER_BLOCKING 0x0 ;  /* 0x0000000000007b1d */ /* 0x000fec0000010000 */
[----:B------:R5:W-:Y:S01]  /*3700*/  STS.64 [R27.X8], R16 ;  /* 0x000000101b007388 */ /* 0x000be20000008a00 */
[----:B----4-:R-:W-:Y:S01]  /*3710*/  PRMT R3, RZ, 0x5410, R14 ;  /* 0x00005410ff037816 */ /* 0x010fe2000000000e */
[----:B-----5:R-:W-:Y:S01]  /*3720*/  IMAD R17, R97, c[0x0][0x300], RZ ;  /* 0x0000c00061117a24 */ /* 0x020fe200078e02ff */
[----:B------:R-:W-:-:S02]  /*3730*/  SHF.R.U64 R4, R14, 0x10, R15 ;  /* 0x000000100e047819 */ /* 0x000fc4000000120f */
[--C-:B------:R-:W-:Y:S01]  /*3740*/  SHF.R.U32.HI R0, RZ, 0x10, R15.reuse ;  /* 0x00000010ff007819 */ /* 0x100fe2000001160f */
[----:B------:R-:W-:Y:S01]  /*3750*/  FADD.FTZ R5, R3, R94 ;  /* 0x0000005e03057221 */ /* 0x000fe20000010000 */
[----:B------:R-:W-:Y:S01]  /*3760*/  PRMT R3, RZ, 0x5410, R15 ;  /* 0x00005410ff037816 */ /* 0x000fe2000000000f */
[----:B------:R-:W-:Y:S02]  /*3770*/  IMAD R15, R95, c[0x0][0x2dc], R18 ;  /* 0x0000b7005f0f7a24 */ /* 0x000fe400078e0212 */
[----:B------:R-:W-:Y:S01]  /*3780*/  IMAD R17, R98, c[0x0][0x304], R17 ;  /* 0x0000c10062117a24 */ /* 0x000fe200078e0211 */
[----:B------:R-:W-:Y:S01]  /*3790*/  FSETP.GTU.FTZ.AND P0, PT, R5, 20, PT ;  /* 0x41a000000500780b */ /* 0x000fe20003f1c000 */
[----:B------:R-:W-:Y:S01]  /*37a0*/  FADD.FTZ R14, R3, R94 ;  /* 0x0000005e030e7221 */ /* 0x000fe20000010000 */
[----:B------:R-:W-:-:S04]  /*37b0*/  PRMT R3, RZ, 0x5410, R4 ;  /* 0x00005410ff037816 */ /* 0x000fc80000000004 */
        /* <DEDUP_REMOVED lines=8> */
[----:B------:R-:W4:Y:S04]  /*3840*/  @!P0 MUFU.EX2 R0, R0 ;  /* 0x0000000000008308 */ /* 0x000f280000000800 */
[----:B------:R-:W-:-:S04]  /*3850*/  @!P1 FMUL.FTZ R2, R2, -1.4426950216293334961 ;  /* 0xbfb8aa3b02029820 */ /* 0x000fc80000410000 */
[----:B------:R-:W5:Y:S02]  /*3860*/  @!P2 MUFU.EX2 R3, R3 ;  /* 0x000000030003a308 */ /* 0x000f640000000800 */
[----:B------:R-:W-:-:S06]  /*3870*/  @!P3 FMUL.FTZ R4, R4, -1.4426950216293334961 ;  /* 0xbfb8aa3b0404b820 */ /* 0x000fcc0000410000 */
[----:B------:R3:W2:Y:S01]  /*3880*/  @!P3 MUFU.EX2 R7, R4 ;  /* 0x000000040007b308 */ /* 0x0006a20000000800 */
[----:B----4-:R-:W-:-:S07]  /*3890*/  @!P0 FADD.FTZ R0, R0, 1 ;  /* 0x3f80000000008421 */ /* 0x010fce0000010000 */
[----:B------:R4:W-:Y:S01]  /*38a0*/  @!P1 MUFU.EX2 R14, R2 ;  /* 0x00000002000e9308 */ /* 0x0009e20000000800 */
[----:B-----5:R-:W-:Y:S01]  /*38b0*/  @!P2 FADD.FTZ R6, R3, 1 ;  /* 0x3f8000000306a421 */ /* 0x020fe20000010000 */
[----:B------:R-:W-:-:S06]  /*38c0*/  NOP ;  /* 0x0000000000007918 */ /* 0x000fcc0000000000 */
[C-C-:B---3--:R-:W-:Y:S01]  /*38d0*/  IMAD.WIDE.U32 R4, R95.reuse, c[0x0][0x2d8], R70.reuse ;  /* 0x0000b6005f047a25 */ /* 0x148fe200078e0046 */
[----:B----4-:R-:W3:Y:S01]  /*38e0*/  LDS.64 R2, [R27.X8] ;  /* 0x000000001b027984 */ /* 0x010ee20000008a00 */
[----:B------:R2:W4:Y:S02]  /*38f0*/  @!P0 MUFU.RCP R8, R0 ;  /* 0x0000000000088308 */ /* 0x0005240000001000 */
[----:B------:R-:W-:Y:S01]  /*3900*/  IMAD.WIDE.U32 R70, R95, c[0x0][0x2f8], R70 ;  /* 0x0000be005f467a25 */ /* 0x000fe200078e0046 */
[----:B------:R-:W-:-:S03]  /*3910*/  IADD3 R5, R5, R15, RZ ;  /* 0x0000000f05057210 */ /* 0x000fc60007ffe0ff */
[----:B------:R-:W-:Y:S02]  /*3920*/  IMAD R15, R97, c[0x0][0x2e0], RZ ;  /* 0x0000b800610f7a24 */ /* 0x000fe400078e02ff */
[----:B------:R-:W5:Y:S01]  /*3930*/  @!P2 MUFU.RCP R6, R6 ;  /* 0x000000060006a308 */ /* 0x000f620000001000 */
[----:B--2---:R-:W-:Y:S02]  /*3940*/  @!P3 FADD.FTZ R0, R7, 1 ;  /* 0x3f8000000700b421 */ /* 0x004fe40000010000 */
[C---:B------:R-:W-:Y:S02]  /*3950*/  IMAD R15, R98.reuse, c[0x0][0x2e4], R15 ;  /* 0x0000b900620f7a24 */ /* 0x040fe400078e020f */
[----:B------:R-:W-:-:S03]  /*3960*/  IMAD.WIDE.U32 R4, R98, c[0x0][0x2e0], R4 ;  /* 0x0000b80062047a25 */ /* 0x000fc600078e0004 */
[----:B------:R2:W1:Y:S01]  /*3970*/  @!P3 MUFU.RCP R7, R0 ;  /* 0x000000000007b308 */ /* 0x0004620000001000 */
[----:B----4-:R-:W-:Y:S01]  /*3980*/  @!P0 FMUL.FTZ R11, R11, R8 ;  /* 0x000000080b0b8220 */ /* 0x010fe20000410000 */
[----:B------:R-:W-:Y:S01]  /*3990*/  IADD3 R5, R5, R15, RZ ;  /* 0x0000000f05057210 */ /* 0x000fe20007ffe0ff */
[----:B------:R-:W-:Y:S01]  /*39a0*/  @!P1 FADD.FTZ R14, R14, 1 ;  /* 0x3f8000000e0e9421 */ /* 0x000fe20000010000 */
[----:B------:R-:W-:Y:S01]  /*39b0*/  LEA R16, P4, R4, c[0x0][0x330], 0x1 ;  /* 0x0000cc0004107a11 */ /* 0x000fe200078808ff */
[----:B-----5:R-:W-:-:S03]  /*39c0*/  @!P2 FMUL.FTZ R13, R13, R6 ;  /* 0x000000060d0da220 */ /* 0x020fc60000410000 */
[----:B------:R-:W-:Y:S01]  /*39d0*/  LEA.HI.X R5, R4, c[0x0][0x334], R5, 0x1, P4 ;  /* 0x0000cd0004057a11 */ /* 0x000fe200020f0c05 */
[----:B------:R-:W4:Y:S01]  /*39e0*/  @!P1 MUFU.RCP R9, R14 ;  /* 0x0000000e00099308 */ /* 0x000f220000001000 */
[----:B------:R-:W-:Y:S01]  /*39f0*/  IADD3 R6, P0, R16, R23, RZ ;  /* 0x0000001710067210 */ /* 0x000fe20007f1e0ff */
[----:B--2---:R-:W-:Y:S01]  /*3a00*/  IMAD R0, R93, c[0x0][0x2f8], RZ ;  /* 0x0000be005d007a24 */ /* 0x004fe200078e02ff */
[----:B------:R-:W-:Y:S02]  /*3a10*/  IADD3 R29, P2, R29, -0x100, RZ ;  /* 0xffffff001d1d7810 */ /* 0x000fe40007f5e0ff */
[----:B------:R-:W-:Y:S01]  /*3a20*/  IADD3 R40, P4, R40, -0x100, RZ ;  /* 0xffffff0028287810 */ /* 0x000fe20007f9e0ff */
[----:B-1----:R-:W-:Y:S01]  /*3a30*/  @!P3 FMUL.FTZ R10, R10, R7 ;  /* 0x000000070a0ab220 */ /* 0x002fe20000410000 */
[----:B------:R-:W-:Y:S01]  /*3a40*/  IADD3.X R7, R5, R22, RZ, P0, !PT ;  /* 0x0000001605077210 */ /* 0x000fe200007fe4ff */
[----:B------:R-:W-:Y:S01]  /*3a50*/  IMAD R15, R95, c[0x0][0x2fc], R0 ;  /* 0x0000bf005f0f7a24 */ /* 0x000fe200078e0200 */
[----:B------:R-:W-:-:S02]  /*3a60*/  IADD3 R44, P3, R44, -0x100, RZ ;  /* 0xffffff002c2c7810 */ /* 0x000fc40007f7e0ff */
[----:B------:R-:W-:Y:S01]  /*3a70*/  IADD3.X R28, R28, -0x1, RZ, P2, !PT ;  /* 0xffffffff1c1c7810 */ /* 0x000fe200017fe4ff */
[----:B---3--:R1:W-:Y:S01]  /*3a80*/  STG.E.64 [R6.64], R2 ;  /* 0x0000000206007986 */ /* 0x0083e2000c101b06 */
[----:B------:R-:W-:Y:S01]  /*3a90*/  IADD3 R71, R71, R15, RZ ;  /* 0x0000000f47477210 */ /* 0x000fe20007ffe0ff */
[----:B----4-:R-:W-:Y:S01]  /*3aa0*/  @!P1 FMUL.FTZ R12, R12, R9 ;  /* 0x000000090c0c9220 */ /* 0x010fe20000410000 */
[----:B------:R-:W-:Y:S01]  /*3ab0*/  F2FP.BF16.PACK_AB R9, R10, R13 ;  /* 0x0000000d0a09723e */ /* 0x000fe200000010ff */
[----:B------:R-:W-:Y:S01]  /*3ac0*/  BAR.SYNC.DEFER_BLOCKING 0x0 ;  /* 0x0000000000007b1d */ /* 0x000fe20000010000 */
[----:B------:R-:W-:Y:S02]  /*3ad0*/  IADD3 R31, P1, R31, -0x100, RZ ;  /* 0xffffff001f1f7810 */ /* 0x000fe40007f3e0ff */
[----:B------:R-:W-:Y:S01]  /*3ae0*/  F2FP.BF16.PACK_AB R8, R12, R11 ;  /* 0x0000000b0c08723e */ /* 0x000fe200000010ff */
[----:B------:R-:W-:Y:S01]  /*3af0*/  FADD.FTZ R11, R11, R88 ;  /* 0x000000580b0b7221 */ /* 0x000fe20000010000 */
[----:B------:R-:W-:-:S02]  /*3b00*/  IADD3.X R30, R30, -0x1, RZ, P1, !PT ;  /* 0xffffffff1e1e7810 */ /* 0x000fc40000ffe4ff */
[----:B------:R-:W-:Y:S01]  /*3b10*/  IADD3.X R45, R45, -0x1, RZ, P3, !PT ;  /* 0xffffffff2d2d7810 */ /* 0x000fe20001ffe4ff */
[----:B------:R-:W-:Y:S01]  /*3b20*/  FADD.FTZ R12, R11, R12 ;  /* 0x0000000c0b0c7221 */ /* 0x000fe20000010000 */
[----:B------:R-:W-:Y:S01]  /*3b30*/  IADD3.X R41, R41, -0x1, RZ, P4, !PT ;  /* 0xffffffff29297810 */ /* 0x000fe200027fe4ff */
[----:B-1----:R-:W-:-:S04]  /*3b40*/  IMAD.WIDE.U32 R2, R98, c[0x0][0x300], R70 ;  /* 0x0000c00062027a25 */ /* 0x002fc800078e0046 */
[----:B------:R-:W-:Y:S01]  /*3b50*/  FADD.FTZ R13, R12, R13 ;  /* 0x0000000d0c0d7221 */ /* 0x000fe20000010000 */
[----:B------:R-:W-:Y:S02]  /*3b60*/  IADD3 R3, R3, R17, RZ ;  /* 0x0000001103037210 */ /* 0x000fe40007ffe0ff */
[----:B------:R-:W-:Y:S01]  /*3b70*/  LEA R0, P0, R2, c[0x0][0x340], 0x1 ;  /* 0x0000d00002007a11 */ /* 0x000fe200078008ff */
[----:B------:R-:W-:-:S03]  /*3b80*/  FADD.FTZ R88, R13, R10 ;  /* 0x0000000a0d587221 */ /* 0x000fc60000010000 */
[----:B------:R-:W-:Y:S02]  /*3b90*/  LEA.HI.X R3, R2, c[0x0][0x344], R3, 0x1, P0 ;  /* 0x0000d10002037a11 */ /* 0x000fe400000f0c03 */
[----:B------:R-:W-:Y:S01]  /*3ba0*/  IADD3 R2, P0, R0, R23, RZ ;  /* 0x0000001700027210 */ /* 0x000fe20007f1e0ff */
[----:B------:R-:W-:Y:S01]  /*3bb0*/  STS.64 [R27.X8], R8 ;  /* 0x000000081b007388 */ /* 0x000fe20000008a00 */
[----:B------:R-:W-:-:S06]  /*3bc0*/  NOP ;  /* 0x0000000000007918 */ /* 0x000fcc0000000000 */
[----:B------:R-:W1:Y:S01]  /*3bd0*/  LDS.64 R4, [R27.X8] ;  /* 0x000000001b047984 */ /* 0x000e620000008a00 */
[----:B------:R-:W-:Y:S02]  /*3be0*/  IADD3.X R3, R3, R22, RZ, P0, !PT ;  /* 0x0000001603037210 */ /* 0x000fe400007fe4ff */
[----:B------:R-:W-:-:S04]  /*3bf0*/  IADD3 R42, P0, R42, -0x100, RZ ;  /* 0xffffff002a2a7810 */ /* 0x000fc80007f1e0ff */
[----:B------:R-:W-:Y:S01]  /*3c00*/  IADD3.X R43, R43, -0x1, RZ, P0, !PT ;  /* 0xffffffff2b2b7810 */ /* 0x000fe200007fe4ff */
[----:B-1----:R1:W-:Y:S01]  /*3c10*/  STG.E.64 [R2.64], R4 ;  /* 0x0000000402007986 */ /* 0x0023e2000c101b06 */
[----:B------:R-:W-:Y:S01]  /*3c20*/  @!P5 CALL.REL.NOINC `(.L_x_8780) ;  /* 0x000000100000d944 */ /* 0x000fe20003c00000 */
[----:B------:R-:W-:Y:S05]  /*3c30*/  BRA `(.L_x_8804) ;  /* 0xffffce5000007947 */ /* 0x000fea000383ffff */
.L_x_8780:
        /* <DEDUP_REMOVED lines=24> */
.L_x_8806:
[----:B-1----:R-:W-:Y:S05]  /*3dc0*/  BSYNC B0 ;  /* 0x0000000000007941 */ /* 0x002fea0003800000 */
.L_x_8805:
        /* <DEDUP_REMOVED lines=23> */
.L_x_8808:
[----:B------:R-:W2:Y:S02]  /*3f40*/  S2R R9, SR_TID.X ;  /* 0x0000000000097919 */ /* 0x000ea40000002100 */
.L_x_8809:
[----:B-1----:R-:W-:Y:S05]  /*3f50*/  BSYNC B0 ;  /* 0x0000000000007941 */ /* 0x002fea0003800000 */
.L_x_8807:
[----:B--2---:R-:W-:-:S13]  /*3f60*/  ISETP.GE.AND P0, PT, R9, c[0x0][0x16c], PT ;  /* 0x00005b0009007a0c */ /* 0x004fda0003f06270 */
[----:B------:R-:W-:Y:S05]  /*3f70*/  @P0 EXIT ;  /* 0x000000000000094d */ /* 0x000fea0003800000 */
[----:B------:R-:W-:Y:S02]  /*3f80*/  IMAD R97, R97, c[0x0][0x288], RZ ;  /* 0x0000a20061617a24 */ /* 0x000fe400078e02ff */
[----:B------:R-:W-:-:S04]  /*3f90*/  IMAD.WIDE.U32 R2, R98, c[0x0][0x288], RZ ;  /* 0x0000a20062027a25 */ /* 0x000fc800078e00ff */
[----:B------:R-:W-:-:S05]  /*3fa0*/  IMAD R13, R98, c[0x0][0x28c], R97 ;  /* 0x0000a300620d7a24 */ /* 0x000fca00078e0261 */
[----:B------:R-:W-:Y:S02]  /*3fb0*/  IADD3 R13, R3, R13, RZ ;  /* 0x0000000d030d7210 */ /* 0x000fe40007ffe0ff */
.L_x_8810:
        /* <DEDUP_REMOVED lines=16> */
.L_x_8811:
        /* <DEDUP_REMOVED lines=12> */
.L_x_9163:


//--------------------- .nv.shared._Z25selective_scan_bwd_kernelI32Selective_Scan_bwd_kernel_traitsILi128ELi16ELb0ELb0ELb0ELb0ELb0EN3c108BFloat16EfEEv12SSMParamsBwd --------------------------
	.section	.nv.shared._Z25selective_scan_bwd_kernelI32Selective_Scan_bwd_kernel_traitsILi128ELi16ELb0ELb0ELb0ELb0ELb0EN3c108BFloat16EfEEv12SSMParamsBwd,"aw",@nobits
	.sectionflags	@""
	.align	16


//--------------------- .nv.global                --------------------------
	.section	.nv.global,"aw",@nobits
.nv.global:
	.type		_ZN67_INTERNAL_83ee82bf_31_selective_scan_bwd_bf16_real_cu_4ac64e5f_35494cuda3std3__48in_placeE,@object
	.size		_ZN67_INTERNAL_83ee82bf_31_selective_scan_bwd_bf16_real_cu_4ac64e5f_35494cuda3std3__48in_placeE,(_ZN67_INTERNAL_83ee82bf_31_selective_scan_bwd_bf16_real_cu_4ac64e5f_35494cuda3std6ranges3__45__cpo8distanceE - _ZN67_INTERNAL_83ee82bf_31_selective_scan_bwd_bf16_real_cu_4ac64e5f_35494cuda3std3__48in_placeE)
_ZN67_INTERNAL_83ee82bf_31_selective_scan_bwd_bf16_real_cu_4ac64e5f_35494cuda3std3__48in_placeE:
	.zero		1
	.type		_ZN67_INTERNAL_83ee82bf_31_selective_scan_bwd_bf16_real_cu_4ac64e5f_35494cuda3std6ranges3__45__cpo8distanceE,@object
	.size		_ZN67_INTERNAL_83ee82bf_31_selective_scan_bwd_bf16_real_cu_4ac64e5f_35494cuda3std6ranges3__45__cpo8distanceE,(_ZN67_INTERNAL_83ee82bf_31_selective_scan_bwd_bf16_real_cu_4ac64e5f_35494cuda3std3__45__cpo6cbeginE - _ZN67_INTERNAL_83ee82bf_31_selective_scan_bwd_bf16_real_cu_4ac64e5f_35494cuda3std6ranges3__45__cpo8distanceE)
_ZN67_INTERNAL_83ee82bf_31_selective_scan_bwd_bf16_real_cu_4ac64e5f_35494cuda3std6ranges3__45__cpo8distanceE:
	.zero		1
	.type		_ZN67_INTERNAL_83ee82bf_31_selective_scan_bwd_bf16_real_cu_4ac64e5f_35494cuda3std3__45__cpo6cbeginE,@object
	.size		_ZN67_INTERNAL_83ee82bf_31_selective_scan_bwd_bf16_real_cu_4ac64e5f_35494cuda3std3__45__cpo6cbeginE,(_ZN67_INTERNAL_83ee82bf_31_selective_scan_bwd_bf16_real_cu_4ac64e5f_35494cuda3std6ranges3__45__cpo7advanceE - _ZN67_INTERNAL_83ee82bf_31_selective_scan_bwd_bf16_real_cu_4ac64e5f_35494cuda3std3__45__cpo6cbeginE)
_ZN67_INTERNAL_83ee82bf_31_selective_scan_bwd_bf16_real_cu_4ac64e5f_35494cuda3std3__45__cpo6cbeginE:
	.zero		1
	.type		_ZN67_INTERNAL_83ee82bf_31_selective_scan_bwd_bf16_real_cu_4ac64e5f_35494cuda3std6ranges3__45__cpo7advanceE,@object
	.size		_ZN67_INTERNAL_83ee82bf_31_selective_scan_bwd_bf16_real_cu_4ac64e5f_35494cuda3std6ranges3__45__cpo7advanceE,(_ZN67_INTERNAL_83ee82bf_31_selective_scan_bwd_bf16_real_cu_4ac64e5f_35494cuda3std3__45__cpo7crbeginE - _ZN67_INTERNAL_83ee82bf_31_selective_scan_bwd_bf16_real_cu_4ac64e5f_35494cuda3std6ranges3__45__cpo7advanceE)
_ZN67_INTERNAL_83ee82bf_31_selective_scan_bwd_bf16_real_cu_4ac64e5f_35494cuda3std6ranges3__45__cpo7advanceE:
	.zero		1
	.type		_ZN67_INTERNAL_83ee82bf_31_selective_scan_bwd_bf16_real_cu_4ac64e5f_35494cuda3std3__45__cpo7crbeginE,@object
	.size		_ZN67_INTERNAL_83ee82bf_31_selective_scan_bwd_bf16_real_cu_4ac64e5f_35494cuda3std3__45__cpo7crbeginE,(_ZN67_INTERNAL_83ee82bf_31_selective_scan_bwd_bf16_real_cu_4ac64e5f_35494cuda3std6ranges3__45__cpo4dataE - _ZN67_INTERNAL_83ee82bf_31_selective_scan_bwd_bf16_real_cu_4ac64e5f_35494cuda3std3__45__cpo7crbeginE)
_ZN67_INTERNAL_83ee82bf_31_selective_scan_bwd_bf16_real_cu_4ac64e5f_35494cuda3std3__45__cpo7crbeginE:
	.zero		1
	.type		_ZN67_INTERNAL_83ee82bf_31_selective_scan_bwd_bf16_real_cu_4ac64e5f_35494cuda3std6ranges3__45__cpo4dataE,@object
	.size		_ZN67_INTERNAL_83ee82bf_31_selective_scan_bwd_bf16_real_cu_4ac64e5f_35494cuda3std6ranges3__45__cpo4dataE,(_ZN67_INTERNAL_83ee82bf_31_selective_scan_bwd_bf16_real_cu_4ac64e5f_35494cuda3std6ranges3__45__cpo5beginE - _ZN67_INTERNAL_83ee82bf_31_selective_scan_bwd_bf16_real_cu_4ac64e5f_35494cuda3std6ranges3__45__cpo4dataE)
_ZN67_INTERNAL_83ee82bf_31_selective_scan_bwd_bf16_real_cu_4ac64e5f_35494cuda3std6ranges3__45__cpo4dataE:
	.zero		1
	.type		_ZN67_INTERNAL_83ee82bf_31_selective_scan_bwd_bf16_real_cu_4ac64e5f_35494cuda3std6ranges3__45__cpo5beginE,@object
	.size		_ZN67_INTERNAL_83ee82bf_31_selective_scan_bwd_bf16_real_cu_4ac64e5f_35494cuda3std6ranges3__45__cpo5beginE,(_ZN67_INTERNAL_83ee82bf_31_selective_scan_bwd_bf16_real_cu_4ac64e5f_35494cuda3std3__469_GLOBAL__N__83ee82bf_31_selective_scan_bwd_bf16_real_cu_4ac64e5f_35496ignoreE - _ZN67_INTERNAL_83ee82bf_31_selective_scan_bwd_bf16_real_cu_4ac64e5f_35494cuda3std6ranges3__45__cpo5beginE)
_ZN67_INTERNAL_83ee82bf_31_selective_scan_bwd_bf16_real_cu_4ac64e5f_35494cuda3std6ranges3__45__cpo5beginE:
	.zero		1
	.type		_ZN67_INTERNAL_83ee82bf_31_selective_scan_bwd_bf16_real_cu_4ac64e5f_35494cuda3std3__469_GLOBAL__N__83ee82bf_31_selective_scan_bwd_bf16_real_cu_4ac64e5f_35496ignoreE,@object
	.size		_ZN67_INTERNAL_83ee82bf_31_selective_scan_bwd_bf16_real_cu_4ac64e5f_35494cuda3std3__469_GLOBAL__N__83ee82bf_31_selective_scan_bwd_bf16_real_cu_4ac64e5f_35496ignoreE,(_ZN67_INTERNAL_83ee82bf_31_selective_scan_bwd_bf16_real_cu_4ac64e5f_35494cuda3std6ranges3__45__cpo4sizeE - _ZN67_INTERNAL_83ee82bf_31_selective_scan_bwd_bf16_real_cu_4ac64e5f_35494cuda3std3__469_GLOBAL__N__83ee82bf_31_selective_scan_bwd_bf16_real_cu_4ac64e5f_35496ignoreE)
_ZN67_INTERNAL_83ee82bf_31_selective_scan_bwd_bf16_real_cu_4ac64e5f_35494cuda3std3__469_GLOBAL__N__83ee82bf_31_selective_scan_bwd_bf16_real_cu_4ac64e5f_35496ignoreE:
	.zero		1
	.type		_ZN67_INTERNAL_83ee82bf_31_selective_scan_bwd_bf16_real_cu_4ac64e5f_35494cuda3std6ranges3__45__cpo4sizeE,@object
	.size		_ZN67_INTERNAL_83ee82bf_31_selective_scan_bwd_bf16_real_cu_4ac64e5f_35494cuda3std6ranges3__45__cpo4sizeE,(_ZN67_INTERNAL_83ee82bf_31_selective_scan_bwd_bf16_real_cu_4ac64e5f_35494cuda3std3__45__cpo5beginE - _ZN67_INTERNAL_83ee82bf_31_selective_scan_bwd_bf16_real_cu_4ac64e5f_35494cuda3std6ranges3__45__cpo4sizeE)
_ZN67_INTERNAL_83ee82bf_31_selective_scan_bwd_bf16_real_cu_4ac64e5f_35494cuda3std6ranges3__45__cpo4sizeE:
	.zero		1
	.type		_ZN67_INTERNAL_83ee82bf_31_selective_scan_bwd_bf16_real_cu_4ac64e5f_35494cuda3std3__45__cpo5beginE,@object
	.size		_ZN67_INTERNAL_83ee82bf_31_selective_scan_bwd_bf16_real_cu_4ac64e5f_35494cuda3std3__45__cpo5beginE,(_ZN67_INTERNAL_83ee82bf_31_selective_scan_bwd_bf16_real_cu_4ac64e5f_35494cuda3std6ranges3__45__cpo6cbeginE - _ZN67_INTERNAL_83ee82bf_31_selective_scan_bwd_bf16_real_cu_4ac64e5f_35494cuda3std3__45__cpo5beginE)
_ZN67_INTERNAL_83ee82bf_31_selective_scan_bwd_bf16_real_cu_4ac64e5f_35494cuda3std3__45__cpo5beginE:
	.zero		1
	.type		_ZN67_INTERNAL_83ee82bf_31_selective_scan_bwd_bf16_real_cu_4ac64e5f_35494cuda3std6ranges3__45__cpo6cbeginE,@object
	.size		_ZN67_INTERNAL_83ee82bf_31_selective_scan_bwd_bf16_real_cu_4ac64e5f_35494cuda3std6ranges3__45__cpo6cbeginE,(_ZN67_INTERNAL_83ee82bf_31_selective_scan_bwd_bf16_real_cu_4ac64e5f_35494cuda3std3__45__cpo6rbeginE - _ZN67_INTERNAL_83ee82bf_31_selective_scan_bwd_bf16_real_cu_4ac64e5f_35494cuda3std6ranges3__45__cpo6cbeginE)
_ZN67_INTERNAL_83ee82bf_31_selective_scan_bwd_bf16_real_cu_4ac64e5f_35494cuda3std6ranges3__45__cpo6cbeginE:
	.zero		1
	.type		_ZN67_INTERNAL_83ee82bf_31_selective_scan_bwd_bf16_real_cu_4ac64e5f_35494cuda3std3__45__cpo6rbeginE,@object
	.size		_ZN67_INTERNAL_83ee82bf_31_selective_scan_bwd_bf16_real_cu_4ac64e5f_35494cuda3std3__45__cpo6rbeginE,(_ZN67_INTERNAL_83ee82bf_31_selective_scan_bwd_bf16_real_cu_4ac64e5f_35494cuda3std6ranges3__45__cpo4nextE - _ZN67_INTERNAL_83ee82bf_31_selective_scan_bwd_bf16_real_cu_4ac64e5f_35494cuda3std3__45__cpo6rbeginE)
_ZN67_INTERNAL_83ee82bf_31_selective_scan_bwd_bf16_real_cu_4ac64e5f_35494cuda3std3__45__cpo6rbeginE:
	.zero		1
	.type		_ZN67_INTERNAL_83ee82bf_31_selective_scan_bwd_bf16_real_cu_4ac64e5f_35494cuda3std6ranges3__45__cpo4nextE,@object
	.size		_ZN67_INTERNAL_83ee82bf_31_selective_scan_bwd_bf16_real_cu_4ac64e5f_35494cuda3std6ranges3__45__cpo4nextE,(_ZN67_INTERNAL_83ee82bf_31_selective_scan_bwd_bf16_real_cu_4ac64e5f_35494cuda3std6ranges3__45__cpo4swapE - _ZN67_INTERNAL_83ee82bf_31_selective_scan_bwd_bf16_real_cu_4ac64e5f_35494cuda3std6ranges3__45__cpo4nextE)
_ZN67_INTERNAL_83ee82bf_31_selective_scan_bwd_bf16_real_cu_4ac64e5f_35494cuda3std6ranges3__45__cpo4nextE:
	.zero		1
	.type		_ZN67_INTERNAL_83ee82bf_31_selective_scan_bwd_bf16_real_cu_4ac64e5f_35494cuda3std6ranges3__45__cpo4swapE,@object
	.size		_ZN67_INTERNAL_83ee82bf_31_selective_scan_bwd_bf16_real_cu_4ac64e5f_35494cuda3std6ranges3__45__cpo4swapE,(_ZN67_INTERNAL_83ee82bf_31_selective_scan_bwd_bf16_real_cu_4ac64e5f_35494cuda3std3__420unreachable_sentinelE - _ZN67_INTERNAL_83ee82bf_31_selective_scan_bwd_bf16_real_cu_4ac64e5f_35494cuda3std6ranges3__45__cpo4swapE)
_ZN67_INTERNAL_83ee82bf_31_selective_scan_bwd_bf16_real_cu_4ac64e5f_35494cuda3std6ranges3__45__cpo4swapE:
	.zero		1
	.type		_ZN67_INTERNAL_83ee82bf_31_selective_scan_bwd_bf16_real_cu_4ac64e5f_35494cuda3std3__420unreachable_sentinelE,@object
	.size		_ZN67_INTERNAL_83ee82bf_31_selective_scan_bwd_bf16_real_cu_4ac64e5f_35494cuda3std3__420unreachable_sentinelE,(_ZN67_INTERNAL_83ee82bf_31_selective_scan_bwd_bf16_real_cu_4ac64e5f_35496thrust23THRUST_300001_SM_800_NS6system6detail10sequential3seqE - _ZN67_INTERNAL_83ee82bf_31_selective_scan_bwd_bf16_real_cu_4ac64e5f_35494cuda3std3__420unreachable_sentinelE)
_ZN67_INTERNAL_83ee82bf_31_selective_scan_bwd_bf16_real_cu_4ac64e5f_35494cuda3std3__420unreachable_sentinelE:
	.zero		1
	.type		_ZN67_INTERNAL_83ee82bf_31_selective_scan_bwd_bf16_real_cu_4ac64e5f_35496thrust23THRUST_300001_SM_800_NS6system6detail10sequential3seqE,@object
	.size		_ZN67_INTERNAL_83ee82bf_31_selective_scan_bwd_bf16_real_cu_4ac64e5f_35496thrust23THRUST_300001_SM_800_NS6system6detail10sequential3seqE,(_ZN67_INTERNAL_83ee82bf_31_selective_scan_bwd_bf16_real_cu_4ac64e5f_35494cuda3std3__45__cpo4cendE - _ZN67_INTERNAL_83ee82bf_31_selective_scan_bwd_bf16_real_cu_4ac64e5f_35496thrust23THRUST_300001_SM_800_NS6system6detail10sequential3seqE)
_ZN67_INTERNAL_83ee82bf_31_selective_scan_bwd_bf16_real_cu_4ac64e5f_35496thrust23THRUST_300001_SM_800_NS6system6detail10sequential3seqE:
	.zero		1
	.type		_ZN67_INTERNAL_83ee82bf_31_selective_scan_bwd_bf16_real_cu_4ac64e5f_35494cuda3std3__45__cpo4cendE,@object
	.size		_ZN67_INTERNAL_83ee82bf_31_selective_scan_bwd_bf16_real_cu_4ac64e5f_35494cuda3std3__45__cpo4cendE,(_ZN67_INTERNAL_83ee82bf_31_selective_scan_bwd_bf16_real_cu_4ac64e5f_35494cuda3std6ranges3__45__cpo9iter_swapE - _ZN67_INTERNAL_83ee82bf_31_selective_scan_bwd_bf16_real_cu_4ac64e5f_35494cuda3std3__45__cpo4cendE)
_ZN67_INTERNAL_83ee82bf_31_selective_scan_bwd_bf16_real_cu_4ac64e5f_35494cuda3std3__45__cpo4cendE:
	.zero		1
	.type		_ZN67_INTERNAL_83ee82bf_31_selective_scan_bwd_bf16_real_cu_4ac64e5f_35494cuda3std6ranges3__45__cpo9iter_swapE,@object
	.size		_ZN67_INTERNAL_83ee82bf_31_selective_scan_bwd_bf16_real_cu_4ac64e5f_35494cuda3std6ranges3__45__cpo9iter_swapE,(_ZN67_INTERNAL_83ee82bf_31_selective_scan_bwd_bf16_real_cu_4ac64e5f_35494cuda3std3__45__cpo5crendE - _ZN67_INTERNAL_83ee82bf_31_selective_scan_bwd_bf16_real_cu_4ac64e5f_35494cuda3std6ranges3__45__cpo9iter_swapE)
_ZN67_INTERNAL_83ee82bf_31_selective_scan_bwd_bf16_real_cu_4ac64e5f_35494cuda3std6ranges3__45__cpo9iter_swapE:
	.zero		1
	.type		_ZN67_INTERNAL_83ee82bf_31_selective_scan_bwd_bf16_real_cu_4ac64e5f_35494cuda3std3__45__cpo5crendE,@object
	.size		_ZN67_INTERNAL_83ee82bf_31_selective_scan_bwd_bf16_real_cu_4ac64e5f_35494cuda3std3__45__cpo5crendE,(_ZN67_INTERNAL_83ee82bf_31_selective_scan_bwd_bf16_real_cu_4ac64e5f_35494cuda3std6ranges3__45__cpo5cdataE - _ZN67_INTERNAL_83ee82bf_31_selective_scan_bwd_bf16_real_cu_4ac64e5f_35494cuda3std3__45__cpo5crendE)
_ZN67_INTERNAL_83ee82bf_31_selective_scan_bwd_bf16_real_cu_4ac64e5f_35494cuda3std3__45__cpo5crendE:
	.zero		1
	.type		_ZN67_INTERNAL_83ee82bf_31_selective_scan_bwd_bf16_real_cu_4ac64e5f_35494cuda3std6ranges3__45__cpo5cdataE,@object
	.size		_ZN67_INTERNAL_83ee82bf_31_selective_scan_bwd_bf16_real_cu_4ac64e5f_35494cuda3std6ranges3__45__cpo5cdataE,(_ZN67_INTERNAL_83ee82bf_31_selective_scan_bwd_bf16_real_cu_4ac64e5f_35494cuda3std6ranges3__45__cpo3endE - _ZN67_INTERNAL_83ee82bf_31_selective_scan_bwd_bf16_real_cu_4ac64e5f_35494cuda3std6ranges3__45__cpo5cdataE)
_ZN67_INTERNAL_83ee82bf_31_selective_scan_bwd_bf16_real_cu_4ac64e5f_35494cuda3std6ranges3__45__cpo5cdataE:
	.zero		1
	.type		_ZN67_INTERNAL_83ee82bf_31_selective_scan_bwd_bf16_real_cu_4ac64e5f_35494cuda3std6ranges3__45__cpo3endE,@object
	.size		_ZN67_INTERNAL_83ee82bf_31_selective_scan_bwd_bf16_real_cu_4ac64e5f_35494cuda3std6ranges3__45__cpo3endE,(_ZN67_INTERNAL_83ee82bf_31_selective_scan_bwd_bf16_real_cu_4ac64e5f_35494cuda3std3__419piecewise_constructE - _ZN67_INTERNAL_83ee82bf_31_selective_scan_bwd_bf16_real_cu_4ac64e5f_35494cuda3std6ranges3__45__cpo3endE)
_ZN67_INTERNAL_83ee82bf_31_selective_scan_bwd_bf16_real_cu_4ac64e5f_35494cuda3std6ranges3__45__cpo3endE:
	.zero		1
	.type		_ZN67_INTERNAL_83ee82bf_31_selective_scan_bwd_bf16_real_cu_4ac64e5f_35494cuda3std3__419piecewise_constructE,@object
	.size		_ZN67_INTERNAL_83ee82bf_31_selective_scan_bwd_bf16_real_cu_4ac64e5f_35494cuda3std3__419piecewise_constructE,(_ZN67_INTERNAL_83ee82bf_31_selective_scan_bwd_bf16_real_cu_4ac64e5f_35494cuda3std6ranges3__45__cpo5ssizeE - _ZN67_INTERNAL_83ee82bf_31_selective_scan_bwd_bf16_real_cu_4ac64e5f_35494cuda3std3__419piecewise_constructE)
_ZN67_INTERNAL_83ee82bf_31_selective_scan_bwd_bf16_real_cu_4ac64e5f_35494cuda3std3__419piecewise_constructE:
	.zero		1
	.type		_ZN67_INTERNAL_83ee82bf_31_selective_scan_bwd_bf16_real_cu_4ac64e5f_35494cuda3std6ranges3__45__cpo5ssizeE,@object
	.size		_ZN67_INTERNAL_83ee82bf_31_selective_scan_bwd_bf16_real_cu_4ac64e5f_35494cuda3std6ranges3__45__cpo5ssizeE,(_ZN67_INTERNAL_83ee82bf_31_selective_scan_bwd_bf16_real_cu_4ac64e5f_35494cuda3std3__45__cpo3endE - _ZN67_INTERNAL_83ee82bf_31_selective_scan_bwd_bf16_real_cu_4ac64e5f_35494cuda3std6ranges3__45__cpo5ssizeE)
_ZN67_INTERNAL_83ee82bf_31_selective_scan_bwd_bf16_real_cu_4ac64e5f_35494cuda3std6ranges3__45__cpo5ssizeE:
	.zero		1
	.type		_ZN67_INTERNAL_83ee82bf_31_selective_scan_bwd_bf16_real_cu_4ac64e5f_35494cuda3std3__45__cpo3endE,@object
	.size		_ZN67_INTERNAL_83ee82bf_31_selective_scan_bwd_bf16_real_cu_4ac64e5f_35494cuda3std3__45__cpo3endE,(_ZN67_INTERNAL_83ee82bf_31_selective_scan_bwd_bf16_real_cu_4ac64e5f_35494cuda3std6ranges3__45__cpo4cendE - _ZN67_INTERNAL_83ee82bf_31_selective_scan_bwd_bf16_real_cu_4ac64e5f_35494cuda3std3__45__cpo3endE)
_ZN67_INTERNAL_83ee82bf_31_selective_scan_bwd_bf16_real_cu_4ac64e5f_35494cuda3std3__45__cpo3endE:
	.zero		1
	.type		_ZN67_INTERNAL_83ee82bf_31_selective_scan_bwd_bf16_real_cu_4ac64e5f_35494cuda3std6ranges3__45__cpo4cendE,@object
	.size		_ZN67_INTERNAL_83ee82bf_31_selective_scan_bwd_bf16_real_cu_4ac64e5f_35494cuda3std6ranges3__45__cpo4cendE,(_ZN67_INTERNAL_83ee82bf_31_selective_scan_bwd_bf16_real_cu_4ac64e5f_35494cuda3std3__45__cpo4rendE - _ZN67_INTERNAL_83ee82bf_31_selective_scan_bwd_bf16_real_cu_4ac64e5f_35494cuda3std6ranges3__45__cpo4cendE)
_ZN67_INTERNAL_83ee82bf_31_selective_scan_bwd_bf16_real_cu_4ac64e5f_35494cuda3std6ranges3__45__cpo4cendE:
	.zero		1
	.type		_ZN67_INTERNAL_83ee82bf_31_selective_scan_bwd_bf16_real_cu_4ac64e5f_35494cuda3std3__45__cpo4rendE,@object
	.size		_ZN67_INTERNAL_83ee82bf_31_selective_scan_bwd_bf16_real_cu_4ac64e5f_35494cuda3std3__45__cpo4rendE,(_ZN67_INTERNAL_83ee82bf_31_selective_scan_bwd_bf16_real_cu_4ac64e5f_35494cuda3std6ranges3__45__cpo4prevE - _ZN67_INTERNAL_83ee82bf_31_selective_scan_bwd_bf16_real_cu_4ac64e5f_35494cuda3std3__45__cpo4rendE)
_ZN67_INTERNAL_83ee82bf_31_selective_scan_bwd_bf16_real_cu_4ac64e5f_35494cuda3std3__45__cpo4rendE:
	.zero		1
	.type		_ZN67_INTERNAL_83ee82bf_31_selective_scan_bwd_bf16_real_cu_4ac64e5f_35494cuda3std6ranges3__45__cpo4prevE,@object
	.size		_ZN67_INTERNAL_83ee82bf_31_selective_scan_bwd_bf16_real_cu_4ac64e5f_35494cuda3std6ranges3__45__cpo4prevE,(_ZN67_INTERNAL_83ee82bf_31_selective_scan_bwd_bf16_real_cu_4ac64e5f_35494cuda3std6ranges3__45__cpo9iter_moveE - _ZN67_INTERNAL_83ee82bf_31_selective_scan_bwd_bf16_real_cu_4ac64e5f_35494cuda3std6ranges3__45__cpo4prevE)
_ZN67_INTERNAL_83ee82bf_31_selective_scan_bwd_bf16_real_cu_4ac64e5f_35494cuda3std6ranges3__45__cpo4prevE:
	.zero		1
	.type		_ZN67_INTERNAL_83ee82bf_31_selective_scan_bwd_bf16_real_cu_4ac64e5f_35494cuda3std6ranges3__45__cpo9iter_moveE,@object
	.size		_ZN67_INTERNAL_83ee82bf_31_selective_scan_bwd_bf16_real_cu_4ac64e5f_35494cuda3std6ranges3__45__cpo9iter_moveE,(.L_13 - _ZN67_INTERNAL_83ee82bf_31_selective_scan_bwd_bf16_real_cu_4ac64e5f_35494cuda3std6ranges3__45__cpo9iter_moveE)
_ZN67_INTERNAL_83ee82bf_31_selective_scan_bwd_bf16_real_cu_4ac64e5f_35494cuda3std6ranges3__45__cpo9iter_moveE:
	.zero		1
.L_13:


//--------------------- .nv.shared._Z25selective_scan_bwd_kernelI32Selective_Scan_bwd_kernel_traitsILi128ELi16ELb0ELb0ELb0ELb0ELb1EN3c108BFloat16EfEEv12SSMParamsBwd --------------------------
	.section	.nv.shared._Z25selective_scan_bwd_kernelI32Selective_Scan_bwd_kernel_traitsILi128ELi16ELb0ELb0ELb0ELb0ELb1EN3c108BFloat16EfEEv12SSMParamsBwd,"aw",@nobits
	.sectionflags	@""
	.align	16


//--------------------- .nv.shared._Z25selective_scan_bwd_kernelI32Selective_Scan_bwd_kernel_traitsILi128ELi16ELb0ELb0ELb0ELb1ELb0EN3c108BFloat16EfEEv12SSMParamsBwd --------------------------
	.section	.nv.shared._Z25selective_scan_bwd_kernelI32Selective_Scan_bwd_kernel_traitsILi128ELi16ELb0ELb0ELb0ELb1ELb0EN3c108BFloat16EfEEv12SSMParamsBwd,"aw",@nobits
	.sectionflags	@""
	.align	16


//--------------------- .nv.shared._Z25selective_scan_bwd_kernelI32Selective_Scan_bwd_kernel_traitsILi128ELi16ELb0ELb0ELb0ELb1ELb1EN3c108BFloat16EfEEv12SSMParamsBwd --------------------------
	.section	.nv.shared._Z25selective_scan_bwd_kernelI32Selective_Scan_bwd_kernel_traitsILi128ELi16ELb0ELb0ELb0ELb1ELb1EN3c108BFloat16EfEEv12SSMParamsBwd,"aw",@nobits
	.sectionflags	@""
	.align	16


//--------------------- .nv.shared._Z25selective_scan_bwd_kernelI32Selective_Scan_bwd_kernel_traitsILi128ELi16ELb0ELb0ELb1ELb0ELb0EN3c108BFloat16EfEEv12SSMParamsBwd --------------------------
	.section	.nv.shared._Z25selective_scan_bwd_kernelI32Selective_Scan_bwd_kernel_traitsILi128ELi16ELb0ELb0ELb1ELb0ELb0EN3c108BFloat16EfEEv12SSMParamsBwd,"aw",@nobits
	.sectionflags	@""
	.align	16


//--------------------- .nv.shared._Z25selective_scan_bwd_kernelI32Selective_Scan_bwd_kernel_traitsILi128ELi16ELb0ELb0ELb1ELb0ELb1EN3c108BFloat16EfEEv12SSMParamsBwd --------------------------
	.section	.nv.shared._Z25selective_scan_bwd_kernelI32Selective_Scan_bwd_kernel_traitsILi128ELi16ELb0ELb0ELb1ELb0ELb1EN3c108BFloat16EfEEv12SSMParamsBwd,"aw",@nobits
	.sectionflags	@""
	.align	16


//--------------------- .nv.shared._Z25selective_scan_bwd_kernelI32Selective_Scan_bwd_kernel_traitsILi128ELi16ELb0ELb0ELb1ELb1ELb0EN3c108BFloat16EfEEv12SSMParamsBwd --------------------------
	.section	.nv.shared._Z25selective_scan_bwd_kernelI32Selective_Scan_bwd_kernel_traitsILi128ELi16ELb0ELb0ELb1ELb1ELb0EN3c108BFloat16EfEEv12SSMParamsBwd,"aw",@nobits
	.sectionflags	@""
	.align	16


//--------------------- .nv.shared._Z25selective_scan_bwd_kernelI32Selective_Scan_bwd_kernel_traitsILi128ELi16ELb0ELb0ELb1ELb1ELb1EN3c108BFloat16EfEEv12SSMParamsBwd --------------------------
	.section	.nv.shared._Z25selective_scan_bwd_kernelI32Selective_Scan_bwd_kernel_traitsILi128ELi16ELb0ELb0ELb1ELb1ELb1EN3c108BFloat16EfEEv12SSMParamsBwd,"aw",@nobits
	.sectionflags	@""
	.align	16


//--------------------- .nv.shared._Z25selective_scan_bwd_kernelI32Selective_Scan_bwd_kernel_traitsILi128ELi16ELb0ELb1ELb0ELb0ELb0EN3c108BFloat16EfEEv12SSMParamsBwd --------------------------
	.section	.nv.shared._Z25selective_scan_bwd_kernelI32Selective_Scan_bwd_kernel_traitsILi128ELi16ELb0ELb1ELb0ELb0ELb0EN3c108BFloat16EfEEv12SSMParamsBwd,"aw",@nobits
	.sectionflags	@""
	.align	16


//--------------------- .nv.shared._Z25selective_scan_bwd_kernelI32Selective_Scan_bwd_kernel_traitsILi128ELi16ELb0ELb1ELb0ELb0ELb1EN3c108BFloat16EfEEv12SSMParamsBwd --------------------------
	.section	.nv.shared._Z25selective_scan_bwd_kernelI32Selective_Scan_bwd_kernel_traitsILi128ELi16ELb0ELb1ELb0ELb0ELb1EN3c108BFloat16EfEEv12SSMParamsBwd,"aw",@nobits
	.sectionflags	@""
	.align	16


//--------------------- .nv.shared._Z25selective_scan_bwd_kernelI32Selective_Scan_bwd_kernel_traitsILi128ELi16ELb0ELb1ELb0ELb1ELb0EN3c108BFloat16EfEEv12SSMParamsBwd --------------------------
	.section	.nv.shared._Z25selective_scan_bwd_kernelI32Selective_Scan_bwd_kernel_traitsILi128ELi16ELb0ELb1ELb0ELb1ELb0EN3c108BFloat16EfEEv12SSMParamsBwd,"aw",@nobits
	.sectionflags	@""
	.align	16


//--------------------- .nv.shared._Z25selective_scan_bwd_kernelI32Selective_Scan_bwd_kernel_traitsILi128ELi16ELb0ELb1ELb0ELb1ELb1EN3c108BFloat16EfEEv12SSMParamsBwd --------------------------
	.section	.nv.shared._Z25selective_scan_bwd_kernelI32Selective_Scan_bwd_kernel_traitsILi128ELi16ELb0ELb1ELb0ELb1ELb1EN3c108BFloat16EfEEv12SSMParamsBwd,"aw",@nobits
	.sectionflags	@""
	.align	16


//--------------------- .nv.shared._Z25selective_scan_bwd_kernelI32Selective_Scan_bwd_kernel_traitsILi128ELi16ELb0ELb1ELb1ELb0ELb0EN3c108BFloat16EfEEv12SSMParamsBwd --------------------------
	.section	.nv.shared._Z25selective_scan_bwd_kernelI32Selective_Scan_bwd_kernel_traitsILi128ELi16ELb0ELb1ELb1ELb0ELb0EN3c108BFloat16EfEEv12SSMParamsBwd,"aw",@nobits
	.sectionflags	@""
	.align	16


//--------------------- .nv.shared._Z25selective_scan_bwd_kernelI32Selective_Scan_bwd_kernel_traitsILi128ELi16ELb0ELb1ELb1ELb0ELb1EN3c108BFloat16EfEEv12SSMParamsBwd --------------------------
	.section	.nv.shared._Z25selective_scan_bwd_kernelI32Selective_Scan_bwd_kernel_traitsILi128ELi16ELb0ELb1ELb1ELb0ELb1EN3c108BFloat16EfEEv12SSMParamsBwd,"aw",@nobits
	.sectionflags	@""
	.align	16


//--------------------- .nv.shared._Z25selective_scan_bwd_kernelI32Selective_Scan_bwd_kernel_traitsILi128ELi16ELb0ELb1ELb1ELb1ELb0EN3c108BFloat16EfEEv12SSMParamsBwd --------------------------
	.section	.nv.shared._Z25selective_scan_bwd_kernelI32Selective_Scan_bwd_kernel_traitsILi128ELi16ELb0ELb1ELb1ELb1ELb0EN3c108BFloat16EfEEv12SSMParamsBwd,"aw",@nobits
	.sectionflags	@""
	.align	16


//--------------------- .nv.shared._Z25selective_scan_bwd_kernelI32Selective_Scan_bwd_kernel_traitsILi128ELi16ELb0ELb1ELb1ELb1ELb1EN3c108BFloat16EfEEv12SSMParamsBwd --------------------------
	.section	.nv.shared._Z25selective_scan_bwd_kernelI32Selective_Scan_bwd_kernel_traitsILi128ELi16ELb0ELb1ELb1ELb1ELb1EN3c108BFloat16EfEEv12SSMParamsBwd,"aw",@nobits
	.sectionflags	@""
	.align	16


//--------------------- .nv.shared._Z25selective_scan_bwd_kernelI32Selective_Scan_bwd_kernel_traitsILi128ELi16ELb1ELb0ELb0ELb0ELb0EN3c108BFloat16EfEEv12SSMParamsBwd --------------------------
	.section	.nv.shared._Z25selective_scan_bwd_kernelI32Selective_Scan_bwd_kernel_traitsILi128ELi16ELb1ELb0ELb0ELb0ELb0EN3c108BFloat16EfEEv12SSMParamsBwd,"aw",@nobits
	.sectionflags	@""
	.align	16


//--------------------- .nv.shared._Z25selective_scan_bwd_kernelI32Selective_Scan_bwd_kernel_traitsILi128ELi16ELb1ELb0ELb0ELb0ELb1EN3c108BFloat16EfEEv12SSMParamsBwd --------------------------
	.section	.nv.shared._Z25selective_scan_bwd_kernelI32Selective_Scan_bwd_kernel_traitsILi128ELi16ELb1ELb0ELb0ELb0ELb1EN3c108BFloat16EfEEv12SSMParamsBwd,"aw",@nobits
	.sectionflags	@""
	.align	16


//--------------------- .nv.shared._Z25selective_scan_bwd_kernelI32Selective_Scan_bwd_kernel_traitsILi128ELi16ELb1ELb0ELb0ELb1ELb0EN3c108BFloat16EfEEv12SSMParamsBwd --------------------------
	.section	.nv.shared._Z25selective_scan_bwd_kernelI32Selective_Scan_bwd_kernel_traitsILi128ELi16ELb1ELb0ELb0ELb1ELb0EN3c108BFloat16EfEEv12SSMParamsBwd,"aw",@nobits
	.sectionflags	@""
	.align	16


//--------------------- .nv.shared._Z25selective_scan_bwd_kernelI32Selective_Scan_bwd_kernel_traitsILi128ELi16ELb1ELb0ELb0ELb1ELb1EN3c108BFloat16EfEEv12SSMParamsBwd --------------------------
	.section	.nv.shared._Z25selective_scan_bwd_kernelI32Selective_Scan_bwd_kernel_traitsILi128ELi16ELb1ELb0ELb0ELb1ELb1EN3c108BFloat16EfEEv12SSMParamsBwd,"aw",@nobits
	.sectionflags	@""
	.align	16


//--------------------- .nv.shared._Z25selective_scan_bwd_kernelI32Selective_Scan_bwd_kernel_traitsILi128ELi16ELb1ELb0ELb1ELb0ELb0EN3c108BFloat16EfEEv12SSMParamsBwd --------------------------
	.section	.nv.shared._Z25selective_scan_bwd_kernelI32Selective_Scan_bwd_kernel_traitsILi128ELi16ELb1ELb0ELb1ELb0ELb0EN3c108BFloat16EfEEv12SSMParamsBwd,"aw",@nobits
	.sectionflags	@""
	.align	16


//--------------------- .nv.shared._Z25selective_scan_bwd_kernelI32Selective_Scan_bwd_kernel_traitsILi128ELi16ELb1ELb0ELb1ELb0ELb1EN3c108BFloat16EfEEv12SSMParamsBwd --------------------------
	.section	.nv.shared._Z25selective_scan_bwd_kernelI32Selective_Scan_bwd_kernel_traitsILi128ELi16ELb1ELb0ELb1ELb0ELb1EN3c108BFloat16EfEEv12SSMParamsBwd,"aw",@nobits
	.sectionflags	@""
	.align	16


//--------------------- .nv.shared._Z25selective_scan_bwd_kernelI32Selective_Scan_bwd_kernel_traitsILi128ELi16ELb1ELb0ELb1ELb1ELb0EN3c108BFloat16EfEEv12SSMParamsBwd --------------------------
	.section	.nv.shared._Z25selective_scan_bwd_kernelI32Selective_Scan_bwd_kernel_traitsILi128ELi16ELb1ELb0ELb1ELb1ELb0EN3c108BFloat16EfEEv12SSMParamsBwd,"aw",@nobits
	.sectionflags	@""
	.align	16


//--------------------- .nv.shared._Z25selective_scan_bwd_kernelI32Selective_Scan_bwd_kernel_traitsILi128ELi16ELb1ELb0ELb1ELb1ELb1EN3c108BFloat16EfEEv12SSMParamsBwd --------------------------
	.section	.nv.shared._Z25selective_scan_bwd_kernelI32Selective_Scan_bwd_kernel_traitsILi128ELi16ELb1ELb0ELb1ELb1ELb1EN3c108BFloat16EfEEv12SSMParamsBwd,"aw",@nobits
	.sectionflags	@""
	.align	16


//--------------------- .nv.shared._Z25selective_scan_bwd_kernelI32Selective_Scan_bwd_kernel_traitsILi128ELi16ELb1ELb1ELb0ELb0ELb0EN3c108BFloat16EfEEv12SSMParamsBwd --------------------------
	.section	.nv.shared._Z25selective_scan_bwd_kernelI32Selective_Scan_bwd_kernel_traitsILi128ELi16ELb1ELb1ELb0ELb0ELb0EN3c108BFloat16EfEEv12SSMParamsBwd,"aw",@nobits
	.sectionflags	@""
	.align	16


//--------------------- .nv.shared._Z25selective_scan_bwd_kernelI32Selective_Scan_bwd_kernel_traitsILi128ELi16ELb1ELb1ELb0ELb0ELb1EN3c108BFloat16EfEEv12SSMParamsBwd --------------------------
	.section	.nv.shared._Z25selective_scan_bwd_kernelI32Selective_Scan_bwd_kernel_traitsILi128ELi16ELb1ELb1ELb0ELb0ELb1EN3c108BFloat16EfEEv12SSMParamsBwd,"aw",@nobits
	.sectionflags	@""
	.align	16


//--------------------- .nv.shared._Z25selective_scan_bwd_kernelI32Selective_Scan_bwd_kernel_traitsILi128ELi16ELb1ELb1ELb0ELb1ELb0EN3c108BFloat16EfEEv12SSMParamsBwd --------------------------
	.section	.nv.shared._Z25selective_scan_bwd_kernelI32Selective_Scan_bwd_kernel_traitsILi128ELi16ELb1ELb1ELb0ELb1ELb0EN3c108BFloat16EfEEv12SSMParamsBwd,"aw",@nobits
	.sectionflags	@""
	.align	16


//--------------------- .nv.shared._Z25selective_scan_bwd_kernelI32Selective_Scan_bwd_kernel_traitsILi128ELi16ELb1ELb1ELb0ELb1ELb1EN3c108BFloat16EfEEv12SSMParamsBwd --------------------------
	.section	.nv.shared._Z25selective_scan_bwd_kernelI32Selective_Scan_bwd_kernel_traitsILi128ELi16ELb1ELb1ELb0ELb1ELb1EN3c108BFloat16EfEEv12SSMParamsBwd,"aw",@nobits
	.sectionflags	@""
	.align	16


//--------------------- .nv.shared._Z25selective_scan_bwd_kernelI32Selective_Scan_bwd_kernel_traitsILi128ELi16ELb1ELb1ELb1ELb0ELb0EN3c108BFloat16EfEEv12SSMParamsBwd --------------------------
	.section	.nv.shared._Z25selective_scan_bwd_kernelI32Selective_Scan_bwd_kernel_traitsILi128ELi16ELb1ELb1ELb1ELb0ELb0EN3c108BFloat16EfEEv12SSMParamsBwd,"aw",@nobits
	.sectionflags	@""
	.align	16


//--------------------- .nv.shared._Z25selective_scan_bwd_kernelI32Selective_Scan_bwd_kernel_traitsILi128ELi16ELb1ELb1ELb1ELb0ELb1EN3c108BFloat16EfEEv12SSMParamsBwd --------------------------
	.section	.nv.shared._Z25selective_scan_bwd_kernelI32Selective_Scan_bwd_kernel_traitsILi128ELi16ELb1ELb1ELb1ELb0ELb1EN3c108BFloat16EfEEv12SSMParamsBwd,"aw",@nobits
	.sectionflags	@""
	.align	16


//--------------------- .nv.shared._Z25selective_scan_bwd_kernelI32Selective_Scan_bwd_kernel_traitsILi128ELi16ELb1ELb1ELb1ELb1ELb0EN3c108BFloat16EfEEv12SSMParamsBwd --------------------------
	.section	.nv.shared._Z25selective_scan_bwd_kernelI32Selective_Scan_bwd_kernel_traitsILi128ELi16ELb1ELb1ELb1ELb1ELb0EN3c108BFloat16EfEEv12SSMParamsBwd,"aw",@nobits
	.sectionflags	@""
	.align	16


//--------------------- .nv.shared._Z25selective_scan_bwd_kernelI32Selective_Scan_bwd_kernel_traitsILi128ELi16ELb1ELb1ELb1ELb1ELb1EN3c108BFloat16EfEEv12SSMParamsBwd --------------------------
	.section	.nv.shared._Z25selective_scan_bwd_kernelI32Selective_Scan_bwd_kernel_traitsILi128ELi16ELb1ELb1ELb1ELb1ELb1EN3c108BFloat16EfEEv12SSMParamsBwd,"aw",@nobits
	.sectionflags	@""
	.align	16


//--------------------- .nv.shared._Z25selective_scan_bwd_kernelI32Selective_Scan_bwd_kernel_traitsILi64ELi16ELb0ELb0ELb0ELb0ELb0EN3c108BFloat16EfEEv12SSMParamsBwd --------------------------
	.section	.nv.shared._Z25selective_scan_bwd_kernelI32Selective_Scan_bwd_kernel_traitsILi64ELi16ELb0ELb0ELb0ELb0ELb0EN3c108BFloat16EfEEv12SSMParamsBwd,"aw",@nobits
	.sectionflags	@""
	.align	16


//--------------------- .nv.shared._Z25selective_scan_bwd_kernelI32Selective_Scan_bwd_kernel_traitsILi64ELi16ELb0ELb0ELb0ELb0ELb1EN3c108BFloat16EfEEv12SSMParamsBwd --------------------------
	.section	.nv.shared._Z25selective_scan_bwd_kernelI32Selective_Scan_bwd_kernel_traitsILi64ELi16ELb0ELb0ELb0ELb0ELb1EN3c108BFloat16EfEEv12SSMParamsBwd,"aw",@nobits
	.sectionflags	@""
	.align	16


//--------------------- .nv.shared._Z25selective_scan_bwd_kernelI32Selective_Scan_bwd_kernel_traitsILi64ELi16ELb0ELb0ELb0ELb1ELb0EN3c108BFloat16EfEEv12SSMParamsBwd --------------------------
	.section	.nv.shared._Z25selective_scan_bwd_kernelI32Selective_Scan_bwd_kernel_traitsILi64ELi16ELb0ELb0ELb0ELb1ELb0EN3c108BFloat16EfEEv12SSMParamsBwd,"aw",@nobits
	.sectionflags	@""
	.align	16


//--------------------- .nv.shared._Z25selective_scan_bwd_kernelI32Selective_Scan_bwd_kernel_traitsILi64ELi16ELb0ELb0ELb0ELb1ELb1EN3c108BFloat16EfEEv12SSMParamsBwd --------------------------
	.section	.nv.shared._Z25selective_scan_bwd_kernelI32Selective_Scan_bwd_kernel_traitsILi64ELi16ELb0ELb0ELb0ELb1ELb1EN3c108BFloat16EfEEv12SSMParamsBwd,"aw",@nobits
	.sectionflags	@""
	.align	16


//--------------------- .nv.shared._Z25selective_scan_bwd_kernelI32Selective_Scan_bwd_kernel_traitsILi64ELi16ELb0ELb0ELb1ELb0ELb0EN3c108BFloat16EfEEv12SSMParamsBwd --------------------------
	.section	.nv.shared._Z25selective_scan_bwd_kernelI32Selective_Scan_bwd_kernel_traitsILi64ELi16ELb0ELb0ELb1ELb0ELb0EN3c108BFloat16EfEEv12SSMParamsBwd,"aw",@nobits
	.sectionflags	@""
	.align	16


//--------------------- .nv.shared._Z25selective_scan_bwd_kernelI32Selective_Scan_bwd_kernel_traitsILi64ELi16ELb0ELb0ELb1ELb0ELb1EN3c108BFloat16EfEEv12SSMParamsBwd --------------------------
	.section	.nv.shared._Z25selective_scan_bwd_kernelI32Selective_Scan_bwd_kernel_traitsILi64ELi16ELb0ELb0ELb1ELb0ELb1EN3c108BFloat16EfEEv12SSMParamsBwd,"aw",@nobits
	.sectionflags	@""
	.align	16


//--------------------- .nv.shared._Z25selective_scan_bwd_kernelI32Selective_Scan_bwd_kernel_traitsILi64ELi16ELb0ELb0ELb1ELb1ELb0EN3c108BFloat16EfEEv12SSMParamsBwd --------------------------
	.section	.nv.shared._Z25selective_scan_bwd_kernelI32Selective_Scan_bwd_kernel_traitsILi64ELi16ELb0ELb0ELb1ELb1ELb0EN3c108BFloat16EfEEv12SSMParamsBwd,"aw",@nobits
	.sectionflags	@""
	.align	16


//--------------------- .nv.shared._Z25selective_scan_bwd_kernelI32Selective_Scan_bwd_kernel_traitsILi64ELi16ELb0ELb0ELb1ELb1ELb1EN3c108BFloat16EfEEv12SSMParamsBwd --------------------------
	.section	.nv.shared._Z25selective_scan_bwd_kernelI32Selective_Scan_bwd_kernel_traitsILi64ELi16ELb0ELb0ELb1ELb1ELb1EN3c108BFloat16EfEEv12SSMParamsBwd,"aw",@nobits
	.sectionflags	@""
	.align	16


//--------------------- .nv.shared._Z25selective_scan_bwd_kernelI32Selective_Scan_bwd_kernel_traitsILi64ELi16ELb0ELb1ELb0ELb0ELb0EN3c108BFloat16EfEEv12SSMParamsBwd --------------------------
	.section	.nv.shared._Z25selective_scan_bwd_kernelI32Selective_Scan_bwd_kernel_traitsILi64ELi16ELb0ELb1ELb0ELb0ELb0EN3c108BFloat16EfEEv12SSMParamsBwd,"aw",@nobits
	.sectionflags	@""
	.align	16


//--------------------- .nv.shared._Z25selective_scan_bwd_kernelI32Selective_Scan_bwd_kernel_traitsILi64ELi16ELb0ELb1ELb0ELb0ELb1EN3c108BFloat16EfEEv12SSMParamsBwd --------------------------
	.section	.nv.shared._Z25selective_scan_bwd_kernelI32Selective_Scan_bwd_kernel_traitsILi64ELi16ELb0ELb1ELb0ELb0ELb1EN3c108BFloat16EfEEv12SSMParamsBwd,"aw",@nobits
	.sectionflags	@""
	.align	16


//--------------------- .nv.shared._Z25selective_scan_bwd_kernelI32Selective_Scan_bwd_kernel_traitsILi64ELi16ELb0ELb1ELb0ELb1ELb0EN3c108BFloat16EfEEv12SSMParamsBwd --------------------------
	.section	.nv.shared._Z25selective_scan_bwd_kernelI32Selective_Scan_bwd_kernel_traitsILi64ELi16ELb0ELb1ELb0ELb1ELb0EN3c108BFloat16EfEEv12SSMParamsBwd,"aw",@nobits
	.sectionflags	@""
	.align	16


//--------------------- .nv.shared._Z25selective_scan_bwd_kernelI32Selective_Scan_bwd_kernel_traitsILi64ELi16ELb0ELb1ELb0ELb1ELb1EN3c108BFloat16EfEEv12SSMParamsBwd --------------------------
	.section	.nv.shared._Z25selective_scan_bwd_kernelI32Selective_Scan_bwd_kernel_traitsILi64ELi16ELb0ELb1ELb0ELb1ELb1EN3c108BFloat16EfEEv12SSMParamsBwd,"aw",@nobits
	.sectionflags	@""
	.align	16


//--------------------- .nv.shared._Z25selective_scan_bwd_kernelI32Selective_Scan_bwd_kernel_traitsILi64ELi16ELb0ELb1ELb1ELb0ELb0EN3c108BFloat16EfEEv12SSMParamsBwd --------------------------
	.section	.nv.shared._Z25selective_scan_bwd_kernelI32Selective_Scan_bwd_kernel_traitsILi64ELi16ELb0ELb1ELb1ELb0ELb0EN3c108BFloat16EfEEv12SSMParamsBwd,"aw",@nobits
	.sectionflags	@""
	.align	16


//--------------------- .nv.shared._Z25selective_scan_bwd_kernelI32Selective_Scan_bwd_kernel_traitsILi64ELi16ELb0ELb1ELb1ELb0ELb1EN3c108BFloat16EfEEv12SSMParamsBwd --------------------------
	.section	.nv.shared._Z25selective_scan_bwd_kernelI32Selective_Scan_bwd_kernel_traitsILi64ELi16ELb0ELb1ELb1ELb0ELb1EN3c108BFloat16EfEEv12SSMParamsBwd,"aw",@nobits
	.sectionflags	@""
	.align	16


//--------------------- .nv.shared._Z25selective_scan_bwd_kernelI32Selective_Scan_bwd_kernel_traitsILi64ELi16ELb0ELb1ELb1ELb1ELb0EN3c108BFloat16EfEEv12SSMParamsBwd --------------------------
	.section	.nv.shared._Z25selective_scan_bwd_kernelI32Selective_Scan_bwd_kernel_traitsILi64ELi16ELb0ELb1ELb1ELb1ELb0EN3c108BFloat16EfEEv12SSMParamsBwd,"aw",@nobits
	.sectionflags	@""
	.align	16


//--------------------- .nv.shared._Z25selective_scan_bwd_kernelI32Selective_Scan_bwd_kernel_traitsILi64ELi16ELb0ELb1ELb1ELb1ELb1EN3c108BFloat16EfEEv12SSMParamsBwd --------------------------
	.section	.nv.shared._Z25selective_scan_bwd_kernelI32Selective_Scan_bwd_kernel_traitsILi64ELi16ELb0ELb1ELb1ELb1ELb1EN3c108BFloat16EfEEv12SSMParamsBwd,"aw",@nobits
	.sectionflags	@""
	.align	16


//--------------------- .nv.shared._Z25selective_scan_bwd_kernelI32Selective_Scan_bwd_kernel_traitsILi64ELi16ELb1ELb0ELb0ELb0ELb0EN3c108BFloat16EfEEv12SSMParamsBwd --------------------------
	.section	.nv.shared._Z25selective_scan_bwd_kernelI32Selective_Scan_bwd_kernel_traitsILi64ELi16ELb1ELb0ELb0ELb0ELb0EN3c108BFloat16EfEEv12SSMParamsBwd,"aw",@nobits
	.sectionflags	@""
	.align	16


//--------------------- .nv.shared._Z25selective_scan_bwd_kernelI32Selective_Scan_bwd_kernel_traitsILi64ELi16ELb1ELb0ELb0ELb0ELb1EN3c108BFloat16EfEEv12SSMParamsBwd --------------------------
	.section	.nv.shared._Z25selective_scan_bwd_kernelI32Selective_Scan_bwd_kernel_traitsILi64ELi16ELb1ELb0ELb0ELb0ELb1EN3c108BFloat16EfEEv12SSMParamsBwd,"aw",@nobits
	.sectionflags	@""
	.align	16


//--------------------- .nv.shared._Z25selective_scan_bwd_kernelI32Selective_Scan_bwd_kernel_traitsILi64ELi16ELb1ELb0ELb0ELb1ELb0EN3c108BFloat16EfEEv12SSMParamsBwd --------------------------
	.section	.nv.shared._Z25selective_scan_bwd_kernelI32Selective_Scan_bwd_kernel_traitsILi64ELi16ELb1ELb0ELb0ELb1ELb0EN3c108BFloat16EfEEv12SSMParamsBwd,"aw",@nobits
	.sectionflags	@""
	.align	16


//--------------------- .nv.shared._Z25selective_scan_bwd_kernelI32Selective_Scan_bwd_kernel_traitsILi64ELi16ELb1ELb0ELb0ELb1ELb1EN3c108BFloat16EfEEv12SSMParamsBwd --------------------------
	.section	.nv.shared._Z25selective_scan_bwd_kernelI32Selective_Scan_bwd_kernel_traitsILi64ELi16ELb1ELb0ELb0ELb1ELb1EN3c108BFloat16EfEEv12SSMParamsBwd,"aw",@nobits
	.sectionflags	@""
	.align	16


//--------------------- .nv.shared._Z25selective_scan_bwd_kernelI32Selective_Scan_bwd_kernel_traitsILi64ELi16ELb1ELb0ELb1ELb0ELb0EN3c108BFloat16EfEEv12SSMParamsBwd --------------------------
	.section	.nv.shared._Z25selective_scan_bwd_kernelI32Selective_Scan_bwd_kernel_traitsILi64ELi16ELb1ELb0ELb1ELb0ELb0EN3c108BFloat16EfEEv12SSMParamsBwd,"aw",@nobits
	.sectionflags	@""
	.align	16


//--------------------- .nv.shared._Z25selective_scan_bwd_kernelI32Selective_Scan_bwd_kernel_traitsILi64ELi16ELb1ELb0ELb1ELb0ELb1EN3c108BFloat16EfEEv12SSMParamsBwd --------------------------
	.section	.nv.shared._Z25selective_scan_bwd_kernelI32Selective_Scan_bwd_kernel_traitsILi64ELi16ELb1ELb0ELb1ELb0ELb1EN3c108BFloat16EfEEv12SSMParamsBwd,"aw",@nobits
	.sectionflags	@""
	.align	16


//--------------------- .nv.shared._Z25selective_scan_bwd_kernelI32Selective_Scan_bwd_kernel_traitsILi64ELi16ELb1ELb0ELb1ELb1ELb0EN3c108BFloat16EfEEv12SSMParamsBwd --------------------------
	.section	.nv.shared._Z25selective_scan_bwd_kernelI32Selective_Scan_bwd_kernel_traitsILi64ELi16ELb1ELb0ELb1ELb1ELb0EN3c108BFloat16EfEEv12SSMParamsBwd,"aw",@nobits
	.sectionflags	@""
	.align	16


//--------------------- .nv.shared._Z25selective_scan_bwd_kernelI32Selective_Scan_bwd_kernel_traitsILi64ELi16ELb1ELb0ELb1ELb1ELb1EN3c108BFloat16EfEEv12SSMParamsBwd --------------------------
	.section	.nv.shared._Z25selective_scan_bwd_kernelI32Selective_Scan_bwd_kernel_traitsILi64ELi16ELb1ELb0ELb1ELb1ELb1EN3c108BFloat16EfEEv12SSMParamsBwd,"aw",@nobits
	.sectionflags	@""
	.align	16


//--------------------- .nv.shared._Z25selective_scan_bwd_kernelI32Selective_Scan_bwd_kernel_traitsILi64ELi16ELb1ELb1ELb0ELb0ELb0EN3c108BFloat16EfEEv12SSMParamsBwd --------------------------
	.section	.nv.shared._Z25selective_scan_bwd_kernelI32Selective_Scan_bwd_kernel_traitsILi64ELi16ELb1ELb1ELb0ELb0ELb0EN3c108BFloat16EfEEv12SSMParamsBwd,"aw",@nobits
	.sectionflags	@""
	.align	16


//--------------------- .nv.shared._Z25selective_scan_bwd_kernelI32Selective_Scan_bwd_kernel_traitsILi64ELi16ELb1ELb1ELb0ELb0ELb1EN3c108BFloat16EfEEv12SSMParamsBwd --------------------------
	.section	.nv.shared._Z25selective_scan_bwd_kernelI32Selective_Scan_bwd_kernel_traitsILi64ELi16ELb1ELb1ELb0ELb0ELb1EN3c108BFloat16EfEEv12SSMParamsBwd,"aw",@nobits
	.sectionflags	@""
	.align	16


//--------------------- .nv.shared._Z25selective_scan_bwd_kernelI32Selective_Scan_bwd_kernel_traitsILi64ELi16ELb1ELb1ELb0ELb1ELb0EN3c108BFloat16EfEEv12SSMParamsBwd --------------------------
	.section	.nv.shared._Z25selective_scan_bwd_kernelI32Selective_Scan_bwd_kernel_traitsILi64ELi16ELb1ELb1ELb0ELb1ELb0EN3c108BFloat16EfEEv12SSMParamsBwd,"aw",@nobits
	.sectionflags	@""
	.align	16


//--------------------- .nv.shared._Z25selective_scan_bwd_kernelI32Selective_Scan_bwd_kernel_traitsILi64ELi16ELb1ELb1ELb0ELb1ELb1EN3c108BFloat16EfEEv12SSMParamsBwd --------------------------
	.section	.nv.shared._Z25selective_scan_bwd_kernelI32Selective_Scan_bwd_kernel_traitsILi64ELi16ELb1ELb1ELb0ELb1ELb1EN3c108BFloat16EfEEv12SSMParamsBwd,"aw",@nobits
	.sectionflags	@""
	.align	16


//--------------------- .nv.shared._Z25selective_scan_bwd_kernelI32Selective_Scan_bwd_kernel_traitsILi64ELi16ELb1ELb1ELb1ELb0ELb0EN3c108BFloat16EfEEv12SSMParamsBwd --------------------------
	.section	.nv.shared._Z25selective_scan_bwd_kernelI32Selective_Scan_bwd_kernel_traitsILi64ELi16ELb1ELb1ELb1ELb0ELb0EN3c108BFloat16EfEEv12SSMParamsBwd,"aw",@nobits
	.sectionflags	@""
	.align	16


//--------------------- .nv.shared._Z25selective_scan_bwd_kernelI32Selective_Scan_bwd_kernel_traitsILi64ELi16ELb1ELb1ELb1ELb0ELb1EN3c108BFloat16EfEEv12SSMParamsBwd --------------------------
	.section	.nv.shared._Z25selective_scan_bwd_kernelI32Selective_Scan_bwd_kernel_traitsILi64ELi16ELb1ELb1ELb1ELb0ELb1EN3c108BFloat16EfEEv12SSMParamsBwd,"aw",@nobits
	.sectionflags	@""
	.align	16


//--------------------- .nv.shared._Z25selective_scan_bwd_kernelI32Selective_Scan_bwd_kernel_traitsILi64ELi16ELb1ELb1ELb1ELb1ELb0EN3c108BFloat16EfEEv12SSMParamsBwd --------------------------
	.section	.nv.shared._Z25selective_scan_bwd_kernelI32Selective_Scan_bwd_kernel_traitsILi64ELi16ELb1ELb1ELb1ELb1ELb0EN3c108BFloat16EfEEv12SSMParamsBwd,"aw",@nobits
	.sectionflags	@""
	.align	16


//--------------------- .nv.shared._Z25selective_scan_bwd_kernelI32Selective_Scan_bwd_kernel_traitsILi64ELi16ELb1ELb1ELb1ELb1ELb1EN3c108BFloat16EfEEv12SSMParamsBwd --------------------------
	.section	.nv.shared._Z25selective_scan_bwd_kernelI32Selective_Scan_bwd_kernel_traitsILi64ELi16ELb1ELb1ELb1ELb1ELb1EN3c108BFloat16EfEEv12SSMParamsBwd,"aw",@nobits
	.sectionflags	@""
	.align	16


//--------------------- .nv.shared._Z25selective_scan_bwd_kernelI32Selective_Scan_bwd_kernel_traitsILi32ELi16ELb0ELb0ELb0ELb0ELb0EN3c108BFloat16EfEEv12SSMParamsBwd --------------------------
	.section	.nv.shared._Z25selective_scan_bwd_kernelI32Selective_Scan_bwd_kernel_traitsILi32ELi16ELb0ELb0ELb0ELb0ELb0EN3c108BFloat16EfEEv12SSMParamsBwd,"aw",@nobits
	.sectionflags	@""
	.align	16


//--------------------- .nv.shared._Z25selective_scan_bwd_kernelI32Selective_Scan_bwd_kernel_traitsILi32ELi16ELb0ELb0ELb0ELb0ELb1EN3c108BFloat16EfEEv12SSMParamsBwd --------------------------
	.section	.nv.shared._Z25selective_scan_bwd_kernelI32Selective_Scan_bwd_kernel_traitsILi32ELi16ELb0ELb0ELb0ELb0ELb1EN3c108BFloat16EfEEv12SSMParamsBwd,"aw",@nobits
	.sectionflags	@""
	.align	16


//--------------------- .nv.shared._Z25selective_scan_bwd_kernelI32Selective_Scan_bwd_kernel_traitsILi32ELi16ELb0ELb0ELb0ELb1ELb0EN3c108BFloat16EfEEv12SSMParamsBwd --------------------------
	.section	.nv.shared._Z25selective_scan_bwd_kernelI32Selective_Scan_bwd_kernel_traitsILi32ELi16ELb0ELb0ELb0ELb1ELb0EN3c108BFloat16EfEEv12SSMParamsBwd,"aw",@nobits
	.sectionflags	@""
	.align	16


//--------------------- .nv.shared._Z25selective_scan_bwd_kernelI32Selective_Scan_bwd_kernel_traitsILi32ELi16ELb0ELb0ELb0ELb1ELb1EN3c108BFloat16EfEEv12SSMParamsBwd --------------------------
	.section	.nv.shared._Z25selective_scan_bwd_kernelI32Selective_Scan_bwd_kernel_traitsILi32ELi16ELb0ELb0ELb0ELb1ELb1EN3c108BFloat16EfEEv12SSMParamsBwd,"aw",@nobits
	.sectionflags	@""
	.align	16


//--------------------- .nv.shared._Z25selective_scan_bwd_kernelI32Selective_Scan_bwd_kernel_traitsILi32ELi16ELb0ELb0ELb1ELb0ELb0EN3c108BFloat16EfEEv12SSMParamsBwd --------------------------
	.section	.nv.shared._Z25selective_scan_bwd_kernelI32Selective_Scan_bwd_kernel_traitsILi32ELi16ELb0ELb0ELb1ELb0ELb0EN3c108BFloat16EfEEv12SSMParamsBwd,"aw",@nobits
	.sectionflags	@""
	.align	16


//--------------------- .nv.shared._Z25selective_scan_bwd_kernelI32Selective_Scan_bwd_kernel_traitsILi32ELi16ELb0ELb0ELb1ELb0ELb1EN3c108BFloat16EfEEv12SSMParamsBwd --------------------------
	.section	.nv.shared._Z25selective_scan_bwd_kernelI32Selective_Scan_bwd_kernel_traitsILi32ELi16ELb0ELb0ELb1ELb0ELb1EN3c108BFloat16EfEEv12SSMParamsBwd,"aw",@nobits
	.sectionflags	@""
	.align	16


//--------------------- .nv.shared._Z25selective_scan_bwd_kernelI32Selective_Scan_bwd_kernel_traitsILi32ELi16ELb0ELb0ELb1ELb1ELb0EN3c108BFloat16EfEEv12SSMParamsBwd --------------------------
	.section	.nv.shared._Z25selective_scan_bwd_kernelI32Selective_Scan_bwd_kernel_traitsILi32ELi16ELb0ELb0ELb1ELb1ELb0EN3c108BFloat16EfEEv12SSMParamsBwd,"aw",@nobits
	.sectionflags	@""
	.align	16


//--------------------- .nv.shared._Z25selective_scan_bwd_kernelI32Selective_Scan_bwd_kernel_traitsILi32ELi16ELb0ELb0ELb1ELb1ELb1EN3c108BFloat16EfEEv12SSMParamsBwd --------------------------
	.section	.nv.shared._Z25selective_scan_bwd_kernelI32Selective_Scan_bwd_kernel_traitsILi32ELi16ELb0ELb0ELb1ELb1ELb1EN3c108BFloat16EfEEv12SSMParamsBwd,"aw",@nobits
	.sectionflags	@""
	.align	16


//--------------------- .nv.shared._Z25selective_scan_bwd_kernelI32Selective_Scan_bwd_kernel_traitsILi32ELi16ELb0ELb1ELb0ELb0ELb0EN3c108BFloat16EfEEv12SSMParamsBwd --------------------------
	.section	.nv.shared._Z25selective_scan_bwd_kernelI32Selective_Scan_bwd_kernel_traitsILi32ELi16ELb0ELb1ELb0ELb0ELb0EN3c108BFloat16EfEEv12SSMParamsBwd,"aw",@nobits
	.sectionflags	@""
	.align	16


//--------------------- .nv.shared._Z25selective_scan_bwd_kernelI32Selective_Scan_bwd_kernel_traitsILi32ELi16ELb0ELb1ELb0ELb0ELb1EN3c108BFloat16EfEEv12SSMParamsBwd --------------------------
	.section	.nv.shared._Z25selective_scan_bwd_kernelI32Selective_Scan_bwd_kernel_traitsILi32ELi16ELb0ELb1ELb0ELb0ELb1EN3c108BFloat16EfEEv12SSMParamsBwd,"aw",@nobits
	.sectionflags	@""
	.align	16


//--------------------- .nv.shared._Z25selective_scan_bwd_kernelI32Selective_Scan_bwd_kernel_traitsILi32ELi16ELb0ELb1ELb0ELb1ELb0EN3c108BFloat16EfEEv12SSMParamsBwd --------------------------
	.section	.nv.shared._Z25selective_scan_bwd_kernelI32Selective_Scan_bwd_kernel_traitsILi32ELi16ELb0ELb1ELb0ELb1ELb0EN3c108BFloat16EfEEv12SSMParamsBwd,"aw",@nobits
	.sectionflags	@""
	.align	16


//--------------------- .nv.shared._Z25selective_scan_bwd_kernelI32Selective_Scan_bwd_kernel_traitsILi32ELi16ELb0ELb1ELb0ELb1ELb1EN3c108BFloat16EfEEv12SSMParamsBwd --------------------------
	.section	.nv.shared._Z25selective_scan_bwd_kernelI32Selective_Scan_bwd_kernel_traitsILi32ELi16ELb0ELb1ELb0ELb1ELb1EN3c108BFloat16EfEEv12SSMParamsBwd,"aw",@nobits
	.sectionflags	@""
	.align	16


//--------------------- .nv.shared._Z25selective_scan_bwd_kernelI32Selective_Scan_bwd_kernel_traitsILi32ELi16ELb0ELb1ELb1ELb0ELb0EN3c108BFloat16EfEEv12SSMParamsBwd --------------------------
	.section	.nv.shared._Z25selective_scan_bwd_kernelI32Selective_Scan_bwd_kernel_traitsILi32ELi16ELb0ELb1ELb1ELb0ELb0EN3c108BFloat16EfEEv12SSMParamsBwd,"aw",@nobits
	.sectionflags	@""
	.align	16


//--------------------- .nv.shared._Z25selective_scan_bwd_kernelI32Selective_Scan_bwd_kernel_traitsILi32ELi16ELb0ELb1ELb1ELb0ELb1EN3c108BFloat16EfEEv12SSMParamsBwd --------------------------
	.section	.nv.shared._Z25selective_scan_bwd_kernelI32Selective_Scan_bwd_kernel_traitsILi32ELi16ELb0ELb1ELb1ELb0ELb1EN3c108BFloat16EfEEv12SSMParamsBwd,"aw",@nobits
	.sectionflags	@""
	.align	16


//--------------------- .nv.shared._Z25selective_scan_bwd_kernelI32Selective_Scan_bwd_kernel_traitsILi32ELi16ELb0ELb1ELb1ELb1ELb0EN3c108BFloat16EfEEv12SSMParamsBwd --------------------------
	.section	.nv.shared._Z25selective_scan_bwd_kernelI32Selective_Scan_bwd_kernel_traitsILi32ELi16ELb0ELb1ELb1ELb1ELb0EN3c108BFloat16EfEEv12SSMParamsBwd,"aw",@nobits
	.sectionflags	@""
	.align	16


//--------------------- .nv.shared._Z25selective_scan_bwd_kernelI32Selective_Scan_bwd_kernel_traitsILi32ELi16ELb0ELb1ELb1ELb1ELb1EN3c108BFloat16EfEEv12SSMParamsBwd --------------------------
	.section	.nv.shared._Z25selective_scan_bwd_kernelI32Selective_Scan_bwd_kernel_traitsILi32ELi16ELb0ELb1ELb1ELb1ELb1EN3c108BFloat16EfEEv12SSMParamsBwd,"aw",@nobits
	.sectionflags	@""
	.align	16


//--------------------- .nv.shared._Z25selective_scan_bwd_kernelI32Selective_Scan_bwd_kernel_traitsILi32ELi16ELb1ELb0ELb0ELb0ELb0EN3c108BFloat16EfEEv12SSMParamsBwd --------------------------
	.section	.nv.shared._Z25selective_scan_bwd_kernelI32Selective_Scan_bwd_kernel_traitsILi32ELi16ELb1ELb0ELb0ELb0ELb0EN3c108BFloat16EfEEv12SSMParamsBwd,"aw",@nobits
	.sectionflags	@""
	.align	16


//--------------------- .nv.shared._Z25selective_scan_bwd_kernelI32Selective_Scan_bwd_kernel_traitsILi32ELi16ELb1ELb0ELb0ELb0ELb1EN3c108BFloat16EfEEv12SSMParamsBwd --------------------------
	.section	.nv.shared._Z25selective_scan_bwd_kernelI32Selective_Scan_bwd_kernel_traitsILi32ELi16ELb1ELb0ELb0ELb0ELb1EN3c108BFloat16EfEEv12SSMParamsBwd,"aw",@nobits
	.sectionflags	@""
	.align	16


//--------------------- .nv.shared._Z25selective_scan_bwd_kernelI32Selective_Scan_bwd_kernel_traitsILi32ELi16ELb1ELb0ELb0ELb1ELb0EN3c108BFloat16EfEEv12SSMParamsBwd --------------------------
	.section	.nv.shared._Z25selective_scan_bwd_kernelI32Selective_Scan_bwd_kernel_traitsILi32ELi16ELb1ELb0ELb0ELb1ELb0EN3c108BFloat16EfEEv12SSMParamsBwd,"aw",@nobits
	.sectionflags	@""
	.align	16


//--------------------- .nv.shared._Z25selective_scan_bwd_kernelI32Selective_Scan_bwd_kernel_traitsILi32ELi16ELb1ELb0ELb0ELb1ELb1EN3c108BFloat16EfEEv12SSMParamsBwd --------------------------
	.section	.nv.shared._Z25selective_scan_bwd_kernelI32Selective_Scan_bwd_kernel_traitsILi32ELi16ELb1ELb0ELb0ELb1ELb1EN3c108BFloat16EfEEv12SSMParamsBwd,"aw",@nobits
	.sectionflags	@""
	.align	16


//--------------------- .nv.shared._Z25selective_scan_bwd_kernelI32Selective_Scan_bwd_kernel_traitsILi32ELi16ELb1ELb0ELb1ELb0ELb0EN3c108BFloat16EfEEv12SSMParamsBwd --------------------------
	.section	.nv.shared._Z25selective_scan_bwd_kernelI32Selective_Scan_bwd_kernel_traitsILi32ELi16ELb1ELb0ELb1ELb0ELb0EN3c108BFloat16EfEEv12SSMParamsBwd,"aw",@nobits
	.sectionflags	@""
	.align	16


//--------------------- .nv.shared._Z25selective_scan_bwd_kernelI32Selective_Scan_bwd_kernel_traitsILi32ELi16ELb1ELb0ELb1ELb0ELb1EN3c108BFloat16EfEEv12SSMParamsBwd --------------------------
	.section	.nv.shared._Z25selective_scan_bwd_kernelI32Selective_Scan_bwd_kernel_traitsILi32ELi16ELb1ELb0ELb1ELb0ELb1EN3c108BFloat16EfEEv12SSMParamsBwd,"aw",@nobits
	.sectionflags	@""
	.align	16


//--------------------- .nv.shared._Z25selective_scan_bwd_kernelI32Selective_Scan_bwd_kernel_traitsILi32ELi16ELb1ELb0ELb1ELb1ELb0EN3c108BFloat16EfEEv12SSMParamsBwd --------------------------
	.section	.nv.shared._Z25selective_scan_bwd_kernelI32Selective_Scan_bwd_kernel_traitsILi32ELi16ELb1ELb0ELb1ELb1ELb0EN3c108BFloat16EfEEv12SSMParamsBwd,"aw",@nobits
	.sectionflags	@""
	.align	16


//--------------------- .nv.shared._Z25selective_scan_bwd_kernelI32Selective_Scan_bwd_kernel_traitsILi32ELi16ELb1ELb0ELb1ELb1ELb1EN3c108BFloat16EfEEv12SSMParamsBwd --------------------------
	.section	.nv.shared._Z25selective_scan_bwd_kernelI32Selective_Scan_bwd_kernel_traitsILi32ELi16ELb1ELb0ELb1ELb1ELb1EN3c108BFloat16EfEEv12SSMParamsBwd,"aw",@nobits
	.sectionflags	@""
	.align	16


//--------------------- .nv.shared._Z25selective_scan_bwd_kernelI32Selective_Scan_bwd_kernel_traitsILi32ELi16ELb1ELb1ELb0ELb0ELb0EN3c108BFloat16EfEEv12SSMParamsBwd --------------------------
	.section	.nv.shared._Z25selective_scan_bwd_kernelI32Selective_Scan_bwd_kernel_traitsILi32ELi16ELb1ELb1ELb0ELb0ELb0EN3c108BFloat16EfEEv12SSMParamsBwd,"aw",@nobits
	.sectionflags	@""
	.align	16


//--------------------- .nv.shared._Z25selective_scan_bwd_kernelI32Selective_Scan_bwd_kernel_traitsILi32ELi16ELb1ELb1ELb0ELb0ELb1EN3c108BFloat16EfEEv12SSMParamsBwd --------------------------
	.section	.nv.shared._Z25selective_scan_bwd_kernelI32Selective_Scan_bwd_kernel_traitsILi32ELi16ELb1ELb1ELb0ELb0ELb1EN3c108BFloat16EfEEv12SSMParamsBwd,"aw",@nobits
	.sectionflags	@""
	.align	16


//--------------------- .nv.shared._Z25selective_scan_bwd_kernelI32Selective_Scan_bwd_kernel_traitsILi32ELi16ELb1ELb1ELb0ELb1ELb0EN3c108BFloat16EfEEv12SSMParamsBwd --------------------------
	.section	.nv.shared._Z25selective_scan_bwd_kernelI32Selective_Scan_bwd_kernel_traitsILi32ELi16ELb1ELb1ELb0ELb1ELb0EN3c108BFloat16EfEEv12SSMParamsBwd,"aw",@nobits
	.sectionflags	@""
	.align	16


//--------------------- .nv.shared._Z25selective_scan_bwd_kernelI32Selective_Scan_bwd_kernel_traitsILi32ELi16ELb1ELb1ELb0ELb1ELb1EN3c108BFloat16EfEEv12SSMParamsBwd --------------------------
	.section	.nv.shared._Z25selective_scan_bwd_kernelI32Selective_Scan_bwd_kernel_traitsILi32ELi16ELb1ELb1ELb0ELb1ELb1EN3c108BFloat16EfEEv12SSMParamsBwd,"aw",@nobits
	.sectionflags	@""
	.align	16


//--------------------- .nv.shared._Z25selective_scan_bwd_kernelI32Selective_Scan_bwd_kernel_traitsILi32ELi16ELb1ELb1ELb1ELb0ELb0EN3c108BFloat16EfEEv12SSMParamsBwd --------------------------
	.section	.nv.shared._Z25selective_scan_bwd_kernelI32Selective_Scan_bwd_kernel_traitsILi32ELi16ELb1ELb1ELb1ELb0ELb0EN3c108BFloat16EfEEv12SSMParamsBwd,"aw",@nobits
	.sectionflags	@""
	.align	16


//--------------------- .nv.shared._Z25selective_scan_bwd_kernelI32Selective_Scan_bwd_kernel_traitsILi32ELi16ELb1ELb1ELb1ELb0ELb1EN3c108BFloat16EfEEv12SSMParamsBwd --------------------------
	.section	.nv.shared._Z25selective_scan_bwd_kernelI32Selective_Scan_bwd_kernel_traitsILi32ELi16ELb1ELb1ELb1ELb0ELb1EN3c108BFloat16EfEEv12SSMParamsBwd,"aw",@nobits
	.sectionflags	@""
	.align	16


//--------------------- .nv.shared._Z25selective_scan_bwd_kernelI32Selective_Scan_bwd_kernel_traitsILi32ELi16ELb1ELb1ELb1ELb1ELb0EN3c108BFloat16EfEEv12SSMParamsBwd --------------------------
	.section	.nv.shared._Z25selective_scan_bwd_kernelI32Selective_Scan_bwd_kernel_traitsILi32ELi16ELb1ELb1ELb1ELb1ELb0EN3c108BFloat16EfEEv12SSMParamsBwd,"aw",@nobits
	.sectionflags	@""
	.align	16


//--------------------- .nv.shared._Z25selective_scan_bwd_kernelI32Selective_Scan_bwd_kernel_traitsILi32ELi16ELb1ELb1ELb1ELb1ELb1EN3c108BFloat16EfEEv12SSMParamsBwd --------------------------
	.section	.nv.shared._Z25selective_scan_bwd_kernelI32Selective_Scan_bwd_kernel_traitsILi32ELi16ELb1ELb1ELb1ELb1ELb1EN3c108BFloat16EfEEv12SSMParamsBwd,"aw",@nobits
	.sectionflags	@""
	.align	16


//--------------------- .nv.shared._Z25selective_scan_bwd_kernelI32Selective_Scan_bwd_kernel_traitsILi32ELi8ELb0ELb0ELb0ELb0ELb0EN3c108BFloat16EfEEv12SSMParamsBwd --------------------------
	.section	.nv.shared._Z25selective_scan_bwd_kernelI32Selective_Scan_bwd_kernel_traitsILi32ELi8ELb0ELb0ELb0ELb0ELb0EN3c108BFloat16EfEEv12SSMParamsBwd,"aw",@nobits
	.sectionflags	@""
	.align	16


//--------------------- .nv.shared._Z25selective_scan_bwd_kernelI32Selective_Scan_bwd_kernel_traitsILi32ELi8ELb0ELb0ELb0ELb0ELb1EN3c108BFloat16EfEEv12SSMParamsBwd --------------------------
	.section	.nv.shared._Z25selective_scan_bwd_kernelI32Selective_Scan_bwd_kernel_traitsILi32ELi8ELb0ELb0ELb0ELb0ELb1EN3c108BFloat16EfEEv12SSMParamsBwd,"aw",@nobits
	.sectionflags	@""
	.align	16


//--------------------- .nv.shared._Z25selective_scan_bwd_kernelI32Selective_Scan_bwd_kernel_traitsILi32ELi8ELb0ELb0ELb0ELb1ELb0EN3c108BFloat16EfEEv12SSMParamsBwd --------------------------
	.section	.nv.shared._Z25selective_scan_bwd_kernelI32Selective_Scan_bwd_kernel_traitsILi32ELi8ELb0ELb0ELb0ELb1ELb0EN3c108BFloat16EfEEv12SSMParamsBwd,"aw",@nobits
	.sectionflags	@""
	.align	16


//--------------------- .nv.shared._Z25selective_scan_bwd_kernelI32Selective_Scan_bwd_kernel_traitsILi32ELi8ELb0ELb0ELb0ELb1ELb1EN3c108BFloat16EfEEv12SSMParamsBwd --------------------------
	.section	.nv.shared._Z25selective_scan_bwd_kernelI32Selective_Scan_bwd_kernel_traitsILi32ELi8ELb0ELb0ELb0ELb1ELb1EN3c108BFloat16EfEEv12SSMParamsBwd,"aw",@nobits
	.sectionflags	@""
	.align	16


//--------------------- .nv.shared._Z25selective_scan_bwd_kernelI32Selective_Scan_bwd_kernel_traitsILi32ELi8ELb0ELb0ELb1ELb0ELb0EN3c108BFloat16EfEEv12SSMParamsBwd --------------------------
	.section	.nv.shared._Z25selective_scan_bwd_kernelI32Selective_Scan_bwd_kernel_traitsILi32ELi8ELb0ELb0ELb1ELb0ELb0EN3c108BFloat16EfEEv12SSMParamsBwd,"aw",@nobits
	.sectionflags	@""
	.align	16


//--------------------- .nv.shared._Z25selective_scan_bwd_kernelI32Selective_Scan_bwd_kernel_traitsILi32ELi8ELb0ELb0ELb1ELb0ELb1EN3c108BFloat16EfEEv12SSMParamsBwd --------------------------
	.section	.nv.shared._Z25selective_scan_bwd_kernelI32Selective_Scan_bwd_kernel_traitsILi32ELi8ELb0ELb0ELb1ELb0ELb1EN3c108BFloat16EfEEv12SSMParamsBwd,"aw",@nobits
	.sectionflags	@""
	.align	16


//--------------------- .nv.shared._Z25selective_scan_bwd_kernelI32Selective_Scan_bwd_kernel_traitsILi32ELi8ELb0ELb0ELb1ELb1ELb0EN3c108BFloat16EfEEv12SSMParamsBwd --------------------------
	.section	.nv.shared._Z25selective_scan_bwd_kernelI32Selective_Scan_bwd_kernel_traitsILi32ELi8ELb0ELb0ELb1ELb1ELb0EN3c108BFloat16EfEEv12SSMParamsBwd,"aw",@nobits
	.sectionflags	@""
	.align	16


//--------------------- .nv.shared._Z25selective_scan_bwd_kernelI32Selective_Scan_bwd_kernel_traitsILi32ELi8ELb0ELb0ELb1ELb1ELb1EN3c108BFloat16EfEEv12SSMParamsBwd --------------------------
	.section	.nv.shared._Z25selective_scan_bwd_kernelI32Selective_Scan_bwd_kernel_traitsILi32ELi8ELb0ELb0ELb1ELb1ELb1EN3c108BFloat16EfEEv12SSMParamsBwd,"aw",@nobits
	.sectionflags	@""
	.align	16


//--------------------- .nv.shared._Z25selective_scan_bwd_kernelI32Selective_Scan_bwd_kernel_traitsILi32ELi8ELb0ELb1ELb0ELb0ELb0EN3c108BFloat16EfEEv12SSMParamsBwd --------------------------
	.section	.nv.shared._Z25selective_scan_bwd_kernelI32Selective_Scan_bwd_kernel_traitsILi32ELi8ELb0ELb1ELb0ELb0ELb0EN3c108BFloat16EfEEv12SSMParamsBwd,"aw",@nobits
	.sectionflags	@""
	.align	16


//--------------------- .nv.shared._Z25selective_scan_bwd_kernelI32Selective_Scan_bwd_kernel_traitsILi32ELi8ELb0ELb1ELb0ELb0ELb1EN3c108BFloat16EfEEv12SSMParamsBwd --------------------------
	.section	.nv.shared._Z25selective_scan_bwd_kernelI32Selective_Scan_bwd_kernel_traitsILi32ELi8ELb0ELb1ELb0ELb0ELb1EN3c108BFloat16EfEEv12SSMParamsBwd,"aw",@nobits
	.sectionflags	@""
	.align	16


//--------------------- .nv.shared._Z25selective_scan_bwd_kernelI32Selective_Scan_bwd_kernel_traitsILi32ELi8ELb0ELb1ELb0ELb1ELb0EN3c108BFloat16EfEEv12SSMParamsBwd --------------------------
	.section	.nv.shared._Z25selective_scan_bwd_kernelI32Selective_Scan_bwd_kernel_traitsILi32ELi8ELb0ELb1ELb0ELb1ELb0EN3c108BFloat16EfEEv12SSMParamsBwd,"aw",@nobits
	.sectionflags	@""
	.align	16


//--------------------- .nv.shared._Z25selective_scan_bwd_kernelI32Selective_Scan_bwd_kernel_traitsILi32ELi8ELb0ELb1ELb0ELb1ELb1EN3c108BFloat16EfEEv12SSMParamsBwd --------------------------
	.section	.nv.shared._Z25selective_scan_bwd_kernelI32Selective_Scan_bwd_kernel_traitsILi32ELi8ELb0ELb1ELb0ELb1ELb1EN3c108BFloat16EfEEv12SSMParamsBwd,"aw",@nobits
	.sectionflags	@""
	.align	16


//--------------------- .nv.shared._Z25selective_scan_bwd_kernelI32Selective_Scan_bwd_kernel_traitsILi32ELi8ELb0ELb1ELb1ELb0ELb0EN3c108BFloat16EfEEv12SSMParamsBwd --------------------------
	.section	.nv.shared._Z25selective_scan_bwd_kernelI32Selective_Scan_bwd_kernel_traitsILi32ELi8ELb0ELb1ELb1ELb0ELb0EN3c108BFloat16EfEEv12SSMParamsBwd,"aw",@nobits
	.sectionflags	@""
	.align	16


//--------------------- .nv.shared._Z25selective_scan_bwd_kernelI32Selective_Scan_bwd_kernel_traitsILi32ELi8ELb0ELb1ELb1ELb0ELb1EN3c108BFloat16EfEEv12SSMParamsBwd --------------------------
	.section	.nv.shared._Z25selective_scan_bwd_kernelI32Selective_Scan_bwd_kernel_traitsILi32ELi8ELb0ELb1ELb1ELb0ELb1EN3c108BFloat16EfEEv12SSMParamsBwd,"aw",@nobits
	.sectionflags	@""
	.align	16


//--------------------- .nv.shared._Z25selective_scan_bwd_kernelI32Selective_Scan_bwd_kernel_traitsILi32ELi8ELb0ELb1ELb1ELb1ELb0EN3c108BFloat16EfEEv12SSMParamsBwd --------------------------
	.section	.nv.shared._Z25selective_scan_bwd_kernelI32Selective_Scan_bwd_kernel_traitsILi32ELi8ELb0ELb1ELb1ELb1ELb0EN3c108BFloat16EfEEv12SSMParamsBwd,"aw",@nobits
	.sectionflags	@""
	.align	16


//--------------------- .nv.shared._Z25selective_scan_bwd_kernelI32Selective_Scan_bwd_kernel_traitsILi32ELi8ELb0ELb1ELb1ELb1ELb1EN3c108BFloat16EfEEv12SSMParamsBwd --------------------------
	.section	.nv.shared._Z25selective_scan_bwd_kernelI32Selective_Scan_bwd_kernel_traitsILi32ELi8ELb0ELb1ELb1ELb1ELb1EN3c108BFloat16EfEEv12SSMParamsBwd,"aw",@nobits
	.sectionflags	@""
	.align	16


//--------------------- .nv.shared._Z25selective_scan_bwd_kernelI32Selective_Scan_bwd_kernel_traitsILi32ELi8ELb1ELb0ELb0ELb0ELb0EN3c108BFloat16EfEEv12SSMParamsBwd --------------------------
	.section	.nv.shared._Z25selective_scan_bwd_kernelI32Selective_Scan_bwd_kernel_traitsILi32ELi8ELb1ELb0ELb0ELb0ELb0EN3c108BFloat16EfEEv12SSMParamsBwd,"aw",@nobits
	.sectionflags	@""
	.align	16


//--------------------- .nv.shared._Z25selective_scan_bwd_kernelI32Selective_Scan_bwd_kernel_traitsILi32ELi8ELb1ELb0ELb0ELb0ELb1EN3c108BFloat16EfEEv12SSMParamsBwd --------------------------
	.section	.nv.shared._Z25selective_scan_bwd_kernelI32Selective_Scan_bwd_kernel_traitsILi32ELi8ELb1ELb0ELb0ELb0ELb1EN3c108BFloat16EfEEv12SSMParamsBwd,"aw",@nobits
	.sectionflags	@""
	.align	16


//--------------------- .nv.shared._Z25selective_scan_bwd_kernelI32Selective_Scan_bwd_kernel_traitsILi32ELi8ELb1ELb0ELb0ELb1ELb0EN3c108BFloat16EfEEv12SSMParamsBwd --------------------------
	.section	.nv.shared._Z25selective_scan_bwd_kernelI32Selective_Scan_bwd_kernel_traitsILi32ELi8ELb1ELb0ELb0ELb1ELb0EN3c108BFloat16EfEEv12SSMParamsBwd,"aw",@nobits
	.sectionflags	@""
	.align	16


//--------------------- .nv.shared._Z25selective_scan_bwd_kernelI32Selective_Scan_bwd_kernel_traitsILi32ELi8ELb1ELb0ELb0ELb1ELb1EN3c108BFloat16EfEEv12SSMParamsBwd --------------------------
	.section	.nv.shared._Z25selective_scan_bwd_kernelI32Selective_Scan_bwd_kernel_traitsILi32ELi8ELb1ELb0ELb0ELb1ELb1EN3c108BFloat16EfEEv12SSMParamsBwd,"aw",@nobits
	.sectionflags	@""
	.align	16


//--------------------- .nv.shared._Z25selective_scan_bwd_kernelI32Selective_Scan_bwd_kernel_traitsILi32ELi8ELb1ELb0ELb1ELb0ELb0EN3c108BFloat16EfEEv12SSMParamsBwd --------------------------
	.section	.nv.shared._Z25selective_scan_bwd_kernelI32Selective_Scan_bwd_kernel_traitsILi32ELi8ELb1ELb0ELb1ELb0ELb0EN3c108BFloat16EfEEv12SSMParamsBwd,"aw",@nobits
	.sectionflags	@""
	.align	16


//--------------------- .nv.shared._Z25selective_scan_bwd_kernelI32Selective_Scan_bwd_kernel_traitsILi32ELi8ELb1ELb0ELb1ELb0ELb1EN3c108BFloat16EfEEv12SSMParamsBwd --------------------------
	.section	.nv.shared._Z25selective_scan_bwd_kernelI32Selective_Scan_bwd_kernel_traitsILi32ELi8ELb1ELb0ELb1ELb0ELb1EN3c108BFloat16EfEEv12SSMParamsBwd,"aw",@nobits
	.sectionflags	@""
	.align	16


//--------------------- .nv.shared._Z25selective_scan_bwd_kernelI32Selective_Scan_bwd_kernel_traitsILi32ELi8ELb1ELb0ELb1ELb1ELb0EN3c108BFloat16EfEEv12SSMParamsBwd --------------------------
	.section	.nv.shared._Z25selective_scan_bwd_kernelI32Selective_Scan_bwd_kernel_traitsILi32ELi8ELb1ELb0ELb1ELb1ELb0EN3c108BFloat16EfEEv12SSMParamsBwd,"aw",@nobits
	.sectionflags	@""
	.align	16


//--------------------- .nv.shared._Z25selective_scan_bwd_kernelI32Selective_Scan_bwd_kernel_traitsILi32ELi8ELb1ELb0ELb1ELb1ELb1EN3c108BFloat16EfEEv12SSMParamsBwd --------------------------
	.section	.nv.shared._Z25selective_scan_bwd_kernelI32Selective_Scan_bwd_kernel_traitsILi32ELi8ELb1ELb0ELb1ELb1ELb1EN3c108BFloat16EfEEv12SSMParamsBwd,"aw",@nobits
	.sectionflags	@""
	.align	16


//--------------------- .nv.shared._Z25selective_scan_bwd_kernelI32Selective_Scan_bwd_kernel_traitsILi32ELi8ELb1ELb1ELb0ELb0ELb0EN3c108BFloat16EfEEv12SSMParamsBwd --------------------------
	.section	.nv.shared._Z25selective_scan_bwd_kernelI32Selective_Scan_bwd_kernel_traitsILi32ELi8ELb1ELb1ELb0ELb0ELb0EN3c108BFloat16EfEEv12SSMParamsBwd,"aw",@nobits
	.sectionflags	@""
	.align	16


//--------------------- .nv.shared._Z25selective_scan_bwd_kernelI32Selective_Scan_bwd_kernel_traitsILi32ELi8ELb1ELb1ELb0ELb0ELb1EN3c108BFloat16EfEEv12SSMParamsBwd --------------------------
	.section	.nv.shared._Z25selective_scan_bwd_kernelI32Selective_Scan_bwd_kernel_traitsILi32ELi8ELb1ELb1ELb0ELb0ELb1EN3c108BFloat16EfEEv12SSMParamsBwd,"aw",@nobits
	.sectionflags	@""
	.align	16


//--------------------- .nv.shared._Z25selective_scan_bwd_kernelI32Selective_Scan_bwd_kernel_traitsILi32ELi8ELb1ELb1ELb0ELb1ELb0EN3c108BFloat16EfEEv12SSMParamsBwd --------------------------
	.section	.nv.shared._Z25selective_scan_bwd_kernelI32Selective_Scan_bwd_kernel_traitsILi32ELi8ELb1ELb1ELb0ELb1ELb0EN3c108BFloat16EfEEv12SSMParamsBwd,"aw",@nobits
	.sectionflags	@""
	.align	16


//--------------------- .nv.shared._Z25selective_scan_bwd_kernelI32Selective_Scan_bwd_kernel_traitsILi32ELi8ELb1ELb1ELb0ELb1ELb1EN3c108BFloat16EfEEv12SSMParamsBwd --------------------------
	.section	.nv.shared._Z25selective_scan_bwd_kernelI32Selective_Scan_bwd_kernel_traitsILi32ELi8ELb1ELb1ELb0ELb1ELb1EN3c108BFloat16EfEEv12SSMParamsBwd,"aw",@nobits
	.sectionflags	@""
	.align	16


//--------------------- .nv.shared._Z25selective_scan_bwd_kernelI32Selective_Scan_bwd_kernel_traitsILi32ELi8ELb1ELb1ELb1ELb0ELb0EN3c108BFloat16EfEEv12SSMParamsBwd --------------------------
	.section	.nv.shared._Z25selective_scan_bwd_kernelI32Selective_Scan_bwd_kernel_traitsILi32ELi8ELb1ELb1ELb1ELb0ELb0EN3c108BFloat16EfEEv12SSMParamsBwd,"aw",@nobits
	.sectionflags	@""
	.align	16


//--------------------- .nv.shared._Z25selective_scan_bwd_kernelI32Selective_Scan_bwd_kernel_traitsILi32ELi8ELb1ELb1ELb1ELb0ELb1EN3c108BFloat16EfEEv12SSMParamsBwd --------------------------
	.section	.nv.shared._Z25selective_scan_bwd_kernelI32Selective_Scan_bwd_kernel_traitsILi32ELi8ELb1ELb1ELb1ELb0ELb1EN3c108BFloat16EfEEv12SSMParamsBwd,"aw",@nobits
	.sectionflags	@""
	.align	16


//--------------------- .nv.shared._Z25selective_scan_bwd_kernelI32Selective_Scan_bwd_kernel_traitsILi32ELi8ELb1ELb1ELb1ELb1ELb0EN3c108BFloat16EfEEv12SSMParamsBwd --------------------------
	.section	.nv.shared._Z25selective_scan_bwd_kernelI32Selective_Scan_bwd_kernel_traitsILi32ELi8ELb1ELb1ELb1ELb1ELb0EN3c108BFloat16EfEEv12SSMParamsBwd,"aw",@nobits
	.sectionflags	@""
	.align	16


//--------------------- .nv.shared._Z25selective_scan_bwd_kernelI32Selective_Scan_bwd_kernel_traitsILi32ELi8ELb1ELb1ELb1ELb1ELb1EN3c108BFloat16EfEEv12SSMParamsBwd --------------------------
	.section	.nv.shared._Z25selective_scan_bwd_kernelI32Selective_Scan_bwd_kernel_traitsILi32ELi8ELb1ELb1ELb1ELb1ELb1EN3c108BFloat16EfEEv12SSMParamsBwd,"aw",@nobits
	.sectionflags	@""
	.align	16


//--------------------- .nv.shared._Z25selective_scan_bwd_kernelI32Selective_Scan_bwd_kernel_traitsILi32ELi4ELb0ELb0ELb0ELb0ELb0EN3c108BFloat16EfEEv12SSMParamsBwd --------------------------
	.section	.nv.shared._Z25selective_scan_bwd_kernelI32Selective_Scan_bwd_kernel_traitsILi32ELi4ELb0ELb0ELb0ELb0ELb0EN3c108BFloat16EfEEv12SSMParamsBwd,"aw",@nobits
	.sectionflags	@""
	.align	16


//--------------------- .nv.shared._Z25selective_scan_bwd_kernelI32Selective_Scan_bwd_kernel_traitsILi32ELi4ELb0ELb0ELb0ELb0ELb1EN3c108BFloat16EfEEv12SSMParamsBwd --------------------------
	.section	.nv.shared._Z25selective_scan_bwd_kernelI32Selective_Scan_bwd_kernel_traitsILi32ELi4ELb0ELb0ELb0ELb0ELb1EN3c108BFloat16EfEEv12SSMParamsBwd,"aw",@nobits
	.sectionflags	@""
	.align	16


//--------------------- .nv.shared._Z25selective_scan_bwd_kernelI32Selective_Scan_bwd_kernel_traitsILi32ELi4ELb0ELb0ELb0ELb1ELb0EN3c108BFloat16EfEEv12SSMParamsBwd --------------------------
	.section	.nv.shared._Z25selective_scan_bwd_kernelI32Selective_Scan_bwd_kernel_traitsILi32ELi4ELb0ELb0ELb0ELb1ELb0EN3c108BFloat16EfEEv12SSMParamsBwd,"aw",@nobits
	.sectionflags	@""
	.align	16


//--------------------- .nv.shared._Z25selective_scan_bwd_kernelI32Selective_Scan_bwd_kernel_traitsILi32ELi4ELb0ELb0ELb0ELb1ELb1EN3c108BFloat16EfEEv12SSMParamsBwd --------------------------
	.section	.nv.shared._Z25selective_scan_bwd_kernelI32Selective_Scan_bwd_kernel_traitsILi32ELi4ELb0ELb0ELb0ELb1ELb1EN3c108BFloat16EfEEv12SSMParamsBwd,"aw",@nobits
	.sectionflags	@""
	.align	16


//--------------------- .nv.shared._Z25selective_scan_bwd_kernelI32Selective_Scan_bwd_kernel_traitsILi32ELi4ELb0ELb0ELb1ELb0ELb0EN3c108BFloat16EfEEv12SSMParamsBwd --------------------------
	.section	.nv.shared._Z25selective_scan_bwd_kernelI32Selective_Scan_bwd_kernel_traitsILi32ELi4ELb0ELb0ELb1ELb0ELb0EN3c108BFloat16EfEEv12SSMParamsBwd,"aw",@nobits
	.sectionflags	@""
	.align	16


//--------------------- .nv.shared._Z25selective_scan_bwd_kernelI32Selective_Scan_bwd_kernel_traitsILi32ELi4ELb0ELb0ELb1ELb0ELb1EN3c108BFloat16EfEEv12SSMParamsBwd --------------------------
	.section	.nv.shared._Z25selective_scan_bwd_kernelI32Selective_Scan_bwd_kernel_traitsILi32ELi4ELb0ELb0ELb1ELb0ELb1EN3c108BFloat16EfEEv12SSMParamsBwd,"aw",@nobits
	.sectionflags	@""
	.align	16


//--------------------- .nv.shared._Z25selective_scan_bwd_kernelI32Selective_Scan_bwd_kernel_traitsILi32ELi4ELb0ELb0ELb1ELb1ELb0EN3c108BFloat16EfEEv12SSMParamsBwd --------------------------
	.section	.nv.shared._Z25selective_scan_bwd_kernelI32Selective_Scan_bwd_kernel_traitsILi32ELi4ELb0ELb0ELb1ELb1ELb0EN3c108BFloat16EfEEv12SSMParamsBwd,"aw",@nobits
	.sectionflags	@""
	.align	16


//--------------------- .nv.shared._Z25selective_scan_bwd_kernelI32Selective_Scan_bwd_kernel_traitsILi32ELi4ELb0ELb0ELb1ELb1ELb1EN3c108BFloat16EfEEv12SSMParamsBwd --------------------------
	.section	.nv.shared._Z25selective_scan_bwd_kernelI32Selective_Scan_bwd_kernel_traitsILi32ELi4ELb0ELb0ELb1ELb1ELb1EN3c108BFloat16EfEEv12SSMParamsBwd,"aw",@nobits
	.sectionflags	@""
	.align	16


//--------------------- .nv.shared._Z25selective_scan_bwd_kernelI32Selective_Scan_bwd_kernel_traitsILi32ELi4ELb0ELb1ELb0ELb0ELb0EN3c108BFloat16EfEEv12SSMParamsBwd --------------------------
	.section	.nv.shared._Z25selective_scan_bwd_kernelI32Selective_Scan_bwd_kernel_traitsILi32ELi4ELb0ELb1ELb0ELb0ELb0EN3c108BFloat16EfEEv12SSMParamsBwd,"aw",@nobits
	.sectionflags	@""
	.align	16


//--------------------- .nv.shared._Z25selective_scan_bwd_kernelI32Selective_Scan_bwd_kernel_traitsILi32ELi4ELb0ELb1ELb0ELb0ELb1EN3c108BFloat16EfEEv12SSMParamsBwd --------------------------
	.section	.nv.shared._Z25selective_scan_bwd_kernelI32Selective_Scan_bwd_kernel_traitsILi32ELi4ELb0ELb1ELb0ELb0ELb1EN3c108BFloat16EfEEv12SSMParamsBwd,"aw",@nobits
	.sectionflags	@""
	.align	16


//--------------------- .nv.shared._Z25selective_scan_bwd_kernelI32Selective_Scan_bwd_kernel_traitsILi32ELi4ELb0ELb1ELb0ELb1ELb0EN3c108BFloat16EfEEv12SSMParamsBwd --------------------------
	.section	.nv.shared._Z25selective_scan_bwd_kernelI32Selective_Scan_bwd_kernel_traitsILi32ELi4ELb0ELb1ELb0ELb1ELb0EN3c108BFloat16EfEEv12SSMParamsBwd,"aw",@nobits
	.sectionflags	@""
	.align	16


//--------------------- .nv.shared._Z25selective_scan_bwd_kernelI32Selective_Scan_bwd_kernel_traitsILi32ELi4ELb0ELb1ELb0ELb1ELb1EN3c108BFloat16EfEEv12SSMParamsBwd --------------------------
	.section	.nv.shared._Z25selective_scan_bwd_kernelI32Selective_Scan_bwd_kernel_traitsILi32ELi4ELb0ELb1ELb0ELb1ELb1EN3c108BFloat16EfEEv12SSMParamsBwd,"aw",@nobits
	.sectionflags	@""
	.align	16


//--------------------- .nv.shared._Z25selective_scan_bwd_kernelI32Selective_Scan_bwd_kernel_traitsILi32ELi4ELb0ELb1ELb1ELb0ELb0EN3c108BFloat16EfEEv12SSMParamsBwd --------------------------
	.section	.nv.shared._Z25selective_scan_bwd_kernelI32Selective_Scan_bwd_kernel_traitsILi32ELi4ELb0ELb1ELb1ELb0ELb0EN3c108BFloat16EfEEv12SSMParamsBwd,"aw",@nobits
	.sectionflags	@""
	.align	16


//--------------------- .nv.shared._Z25selective_scan_bwd_kernelI32Selective_Scan_bwd_kernel_traitsILi32ELi4ELb0ELb1ELb1ELb0ELb1EN3c108BFloat16EfEEv12SSMParamsBwd --------------------------
	.section	.nv.shared._Z25selective_scan_bwd_kernelI32Selective_Scan_bwd_kernel_traitsILi32ELi4ELb0ELb1ELb1ELb0ELb1EN3c108BFloat16EfEEv12SSMParamsBwd,"aw",@nobits
	.sectionflags	@""
	.align	16


//--------------------- .nv.shared._Z25selective_scan_bwd_kernelI32Selective_Scan_bwd_kernel_traitsILi32ELi4ELb0ELb1ELb1ELb1ELb0EN3c108BFloat16EfEEv12SSMParamsBwd --------------------------
	.section	.nv.shared._Z25selective_scan_bwd_kernelI32Selective_Scan_bwd_kernel_traitsILi32ELi4ELb0ELb1ELb1ELb1ELb0EN3c108BFloat16EfEEv12SSMParamsBwd,"aw",@nobits
	.sectionflags	@""
	.align	16


//--------------------- .nv.shared._Z25selective_scan_bwd_kernelI32Selective_Scan_bwd_kernel_traitsILi32ELi4ELb0ELb1ELb1ELb1ELb1EN3c108BFloat16EfEEv12SSMParamsBwd --------------------------
	.section	.nv.shared._Z25selective_scan_bwd_kernelI32Selective_Scan_bwd_kernel_traitsILi32ELi4ELb0ELb1ELb1ELb1ELb1EN3c108BFloat16EfEEv12SSMParamsBwd,"aw",@nobits
	.sectionflags	@""
	.align	16


//--------------------- .nv.shared._Z25selective_scan_bwd_kernelI32Selective_Scan_bwd_kernel_traitsILi32ELi4ELb1ELb0ELb0ELb0ELb0EN3c108BFloat16EfEEv12SSMParamsBwd --------------------------
	.section	.nv.shared._Z25selective_scan_bwd_kernelI32Selective_Scan_bwd_kernel_traitsILi32ELi4ELb1ELb0ELb0ELb0ELb0EN3c108BFloat16EfEEv12SSMParamsBwd,"aw",@nobits
	.sectionflags	@""
	.align	16


//--------------------- .nv.shared._Z25selective_scan_bwd_kernelI32Selective_Scan_bwd_kernel_traitsILi32ELi4ELb1ELb0ELb0ELb0ELb1EN3c108BFloat16EfEEv12SSMParamsBwd --------------------------
	.section	.nv.shared._Z25selective_scan_bwd_kernelI32Selective_Scan_bwd_kernel_traitsILi32ELi4ELb1ELb0ELb0ELb0ELb1EN3c108BFloat16EfEEv12SSMParamsBwd,"aw",@nobits
	.sectionflags	@""
	.align	16


//--------------------- .nv.shared._Z25selective_scan_bwd_kernelI32Selective_Scan_bwd_kernel_traitsILi32ELi4ELb1ELb0ELb0ELb1ELb0EN3c108BFloat16EfEEv12SSMParamsBwd --------------------------
	.section	.nv.shared._Z25selective_scan_bwd_kernelI32Selective_Scan_bwd_kernel_traitsILi32ELi4ELb1ELb0ELb0ELb1ELb0EN3c108BFloat16EfEEv12SSMParamsBwd,"aw",@nobits
	.sectionflags	@""
	.align	16


//--------------------- .nv.shared._Z25selective_scan_bwd_kernelI32Selective_Scan_bwd_kernel_traitsILi32ELi4ELb1ELb0ELb0ELb1ELb1EN3c108BFloat16EfEEv12SSMParamsBwd --------------------------
	.section	.nv.shared._Z25selective_scan_bwd_kernelI32Selective_Scan_bwd_kernel_traitsILi32ELi4ELb1ELb0ELb0ELb1ELb1EN3c108BFloat16EfEEv12SSMParamsBwd,"aw",@nobits
	.sectionflags	@""
	.align	16


//--------------------- .nv.shared._Z25selective_scan_bwd_kernelI32Selective_Scan_bwd_kernel_traitsILi32ELi4ELb1ELb0ELb1ELb0ELb0EN3c108BFloat16EfEEv12SSMParamsBwd --------------------------
	.section	.nv.shared._Z25selective_scan_bwd_kernelI32Selective_Scan_bwd_kernel_traitsILi32ELi4ELb1ELb0ELb1ELb0ELb0EN3c108BFloat16EfEEv12SSMParamsBwd,"aw",@nobits
	.sectionflags	@""
	.align	16


//--------------------- .nv.shared._Z25selective_scan_bwd_kernelI32Selective_Scan_bwd_kernel_traitsILi32ELi4ELb1ELb0ELb1ELb0ELb1EN3c108BFloat16EfEEv12SSMParamsBwd --------------------------
	.section	.nv.shared._Z25selective_scan_bwd_kernelI32Selective_Scan_bwd_kernel_traitsILi32ELi4ELb1ELb0ELb1ELb0ELb1EN3c108BFloat16EfEEv12SSMParamsBwd,"aw",@nobits
	.sectionflags	@""
	.align	16


//--------------------- .nv.shared._Z25selective_scan_bwd_kernelI32Selective_Scan_bwd_kernel_traitsILi32ELi4ELb1ELb0ELb1ELb1ELb0EN3c108BFloat16EfEEv12SSMParamsBwd --------------------------
	.section	.nv.shared._Z25selective_scan_bwd_kernelI32Selective_Scan_bwd_kernel_traitsILi32ELi4ELb1ELb0ELb1ELb1ELb0EN3c108BFloat16EfEEv12SSMParamsBwd,"aw",@nobits
	.sectionflags	@""
	.align	16


//--------------------- .nv.shared._Z25selective_scan_bwd_kernelI32Selective_Scan_bwd_kernel_traitsILi32ELi4ELb1ELb0ELb1ELb1ELb1EN3c108BFloat16EfEEv12SSMParamsBwd --------------------------
	.section	.nv.shared._Z25selective_scan_bwd_kernelI32Selective_Scan_bwd_kernel_traitsILi32ELi4ELb1ELb0ELb1ELb1ELb1EN3c108BFloat16EfEEv12SSMParamsBwd,"aw",@nobits
	.sectionflags	@""
	.align	16


//--------------------- .nv.shared._Z25selective_scan_bwd_kernelI32Selective_Scan_bwd_kernel_traitsILi32ELi4ELb1ELb1ELb0ELb0ELb0EN3c108BFloat16EfEEv12SSMParamsBwd --------------------------
	.section	.nv.shared._Z25selective_scan_bwd_kernelI32Selective_Scan_bwd_kernel_traitsILi32ELi4ELb1ELb1ELb0ELb0ELb0EN3c108BFloat16EfEEv12SSMParamsBwd,"aw",@nobits
	.sectionflags	@""
	.align	16


//--------------------- .nv.shared._Z25selective_scan_bwd_kernelI32Selective_Scan_bwd_kernel_traitsILi32ELi4ELb1ELb1ELb0ELb0ELb1EN3c108BFloat16EfEEv12SSMParamsBwd --------------------------
	.section	.nv.shared._Z25selective_scan_bwd_kernelI32Selective_Scan_bwd_kernel_traitsILi32ELi4ELb1ELb1ELb0ELb0ELb1EN3c108BFloat16EfEEv12SSMParamsBwd,"aw",@nobits
	.sectionflags	@""
	.align	16


//--------------------- .nv.shared._Z25selective_scan_bwd_kernelI32Selective_Scan_bwd_kernel_traitsILi32ELi4ELb1ELb1ELb0ELb1ELb0EN3c108BFloat16EfEEv12SSMParamsBwd --------------------------
	.section	.nv.shared._Z25selective_scan_bwd_kernelI32Selective_Scan_bwd_kernel_traitsILi32ELi4ELb1ELb1ELb0ELb1ELb0EN3c108BFloat16EfEEv12SSMParamsBwd,"aw",@nobits
	.sectionflags	@""
	.align	16


//--------------------- .nv.shared._Z25selective_scan_bwd_kernelI32Selective_Scan_bwd_kernel_traitsILi32ELi4ELb1ELb1ELb0ELb1ELb1EN3c108BFloat16EfEEv12SSMParamsBwd --------------------------
	.section	.nv.shared._Z25selective_scan_bwd_kernelI32Selective_Scan_bwd_kernel_traitsILi32ELi4ELb1ELb1ELb0ELb1ELb1EN3c108BFloat16EfEEv12SSMParamsBwd,"aw",@nobits
	.sectionflags	@""
	.align	16


//--------------------- .nv.shared._Z25selective_scan_bwd_kernelI32Selective_Scan_bwd_kernel_traitsILi32ELi4ELb1ELb1ELb1ELb0ELb0EN3c108BFloat16EfEEv12SSMParamsBwd --------------------------
	.section	.nv.shared._Z25selective_scan_bwd_kernelI32Selective_Scan_bwd_kernel_traitsILi32ELi4ELb1ELb1ELb1ELb0ELb0EN3c108BFloat16EfEEv12SSMParamsBwd,"aw",@nobits
	.sectionflags	@""
	.align	16


//--------------------- .nv.shared._Z25selective_scan_bwd_kernelI32Selective_Scan_bwd_kernel_traitsILi32ELi4ELb1ELb1ELb1ELb0ELb1EN3c108BFloat16EfEEv12SSMParamsBwd --------------------------
	.section	.nv.shared._Z25selective_scan_bwd_kernelI32Selective_Scan_bwd_kernel_traitsILi32ELi4ELb1ELb1ELb1ELb0ELb1EN3c108BFloat16EfEEv12SSMParamsBwd,"aw",@nobits
	.sectionflags	@""
	.align	16


//--------------------- .nv.shared._Z25selective_scan_bwd_kernelI32Selective_Scan_bwd_kernel_traitsILi32ELi4ELb1ELb1ELb1ELb1ELb0EN3c108BFloat16EfEEv12SSMParamsBwd --------------------------
	.section	.nv.shared._Z25selective_scan_bwd_kernelI32Selective_Scan_bwd_kernel_traitsILi32ELi4ELb1ELb1ELb1ELb1ELb0EN3c108BFloat16EfEEv12SSMParamsBwd,"aw",@nobits
	.sectionflags	@""
	.align	16


//--------------------- .nv.shared._Z25selective_scan_bwd_kernelI32Selective_Scan_bwd_kernel_traitsILi32ELi4ELb1ELb1ELb1ELb1ELb1EN3c108BFloat16EfEEv12SSMParamsBwd --------------------------
	.section	.nv.shared._Z25selective_scan_bwd_kernelI32Selective_Scan_bwd_kernel_traitsILi32ELi4ELb1ELb1ELb1ELb1ELb1EN3c108BFloat16EfEEv12SSMParamsBwd,"aw",@nobits
	.sectionflags	@""
	.align	16
